// Copyright (c) 2024, Jay Shah, Ganesh Bikshandi, Ying Zhang, Vijay Thakkar, Pradeep Ramani, Tri Dao.
// Splitting the different template instantiations to different files to speed up compilation.
// This file is auto-generated. See "generate_kernels.py"

#include "flash_fwd_hdim64_e4m3_paged_sm90.cu"
#include "flash_fwd_hdim96_e4m3_paged_sm90.cu"
#include "flash_fwd_hdim128_e4m3_paged_sm90.cu"
#include "flash_fwd_hdim192_e4m3_paged_sm90.cu"
#include "flash_fwd_hdim256_e4m3_paged_sm90.cu"

// ===== COMPILED SASS (sm_90a) =====

	.target	sm_90a

	.elftype	@"ET_EXEC"


//--------------------- .note.nv.tkinfo           --------------------------
	.section	.note.nv.tkinfo,"",@"SHT_NOTE"
	.sectionflags	@"SHF_NOTE_NV_TKINFO"
	.tkinfo
        /*0018*/ 	.word	0x00000002
        /*0030*/ 	.string	""
        /*0030*/ 	.string	"ptxas"
        /*0030*/ 	.string	"Cuda compilation tools, release 13.0, V13.0.88"
        /*0030*/ 	.string	"Build cuda_13.0.r13.0/compiler.36424714_0"
        /*0030*/ 	.string	"-arch sm_90a -m 64 "



//--------------------- .note.nv.cuinfo           --------------------------
	.section	.note.nv.cuinfo,"",@"SHT_NOTE"
	.sectionflags	@"SHF_NOTE_NV_CUINFO"
        /*0018*/ 	.short	0x0002
        /*001a*/ 	.short	0x005a
        /*001c*/ 	.short	0x0082
	.zero		2


//--------------------- .nv.info                  --------------------------
	.section	.nv.info,"",@"SHT_CUDA_INFO"
	.align	4


	//----- nvinfo : EIATTR_REGCOUNT
	.align		4
        /*0000*/ 	.byte	0x04, 0x2f
        /*0002*/ 	.short	(.L_56 - .L_55)
	.align		4
.L_55:
        /*0004*/ 	.word	index@(_ZN7cutlass13device_kernelIN5flash11enable_sm90INS1_16FlashAttnFwdSm90INS1_25CollectiveMainloopFwdSm90ILi2EN4cute5tupleIJNS5_1CILi1EEES8_S8_EEENS6_IJNS7_ILi192EEENS7_ILi160EEENS7_ILi64EEEEEELi64ENS_12float_e4m3_tEfNS_4arch4Sm90ELb1ELb0ELb0ELb1ELb1ELb1ELb0ELb1ELb1ELb1ELb0ELb0EEENS1_21CollectiveEpilogueFwdINS6_IJSA_SC_SB_EEES9_NS_10bfloat16_tESG_Li384ELb1ELb1ELb0ELb1EEENS1_36VarlenDynamicPersistentTileSchedulerILi192ELi160ELi384ELi128ELb0ELb1ELb1ELb1ELb1ELb1EEEEEEEEEvNT_6ParamsE)
        /*0008*/ 	.word	0x00000080


	//----- nvinfo : EIATTR_FRAME_SIZE
	.align		4
.L_56:
        /*000c*/ 	.byte	0x04, 0x11
        /*000e*/ 	.short	(.L_58 - .L_57)
	.align		4
.L_57:
        /*0010*/ 	.word	index@(_ZN7cutlass13device_kernelIN5flash11enable_sm90INS1_16FlashAttnFwdSm90INS1_25CollectiveMainloopFwdSm90ILi2EN4cute5tupleIJNS5_1CILi1EEES8_S8_EEENS6_IJNS7_ILi192EEENS7_ILi160EEENS7_ILi64EEEEEELi64ENS_12float_e4m3_tEfNS_4arch4Sm90ELb1ELb0ELb0ELb1ELb1ELb1ELb0ELb1ELb1ELb1ELb0ELb0EEENS1_21CollectiveEpilogueFwdINS6_IJSA_SC_SB_EEES9_NS_10bfloat16_tESG_Li384ELb1ELb1ELb0ELb1EEENS1_36VarlenDynamicPersistentTileSchedulerILi192ELi160ELi384ELi128ELb0ELb1ELb1ELb1ELb1ELb1EEEEEEEEEvNT_6ParamsE)
        /*0014*/ 	.word	0x00000090


	//----- nvinfo : EIATTR_REGCOUNT
	.align		4
.L_58:
        /*0018*/ 	.byte	0x04, 0x2f
        /*001a*/ 	.short	(.L_60 - .L_59)
	.align		4
.L_59:
        /*001c*/ 	.word	index@(_ZN7cutlass13device_kernelIN5flash11enable_sm90INS1_16FlashAttnFwdSm90INS1_25CollectiveMainloopFwdSm90ILi2EN4cute5tupleIJNS5_1CILi1EEES8_S8_EEENS6_IJNS7_ILi192EEENS7_ILi160EEENS7_ILi64EEEEEELi64ENS_12float_e4m3_tEfNS_4arch4Sm90ELb1ELb0ELb0ELb1ELb1ELb0ELb0ELb1ELb1ELb1ELb0ELb0EEENS1_21CollectiveEpilogueFwdINS6_IJSA_SC_SB_EEES9_NS_10bfloat16_tESG_Li384ELb1ELb1ELb0ELb1EEENS1_36VarlenDynamicPersistentTileSchedulerILi192ELi160ELi384ELi128ELb0ELb1ELb1ELb1ELb1ELb1EEEEEEEEEvNT_6ParamsE)
        /*0020*/ 	.word	0x00000080


	//----- nvinfo : EIATTR_FRAME_SIZE
	.align		4
.L_60:
        /*0024*/ 	.byte	0x04, 0x11
        /*0026*/ 	.short	(.L_62 - .L_61)
	.align		4
.L_61:
        /*0028*/ 	.word	index@(_ZN7cutlass13device_kernelIN5flash11enable_sm90INS1_16FlashAttnFwdSm90INS1_25CollectiveMainloopFwdSm90ILi2EN4cute5tupleIJNS5_1CILi1EEES8_S8_EEENS6_IJNS7_ILi192EEENS7_ILi160EEENS7_ILi64EEEEEELi64ENS_12float_e4m3_tEfNS_4arch4Sm90ELb1ELb0ELb0ELb1ELb1ELb0ELb0ELb1ELb1ELb1ELb0ELb0EEENS1_21CollectiveEpilogueFwdINS6_IJSA_SC_SB_EEES9_NS_10bfloat16_tESG_Li384ELb1ELb1ELb0ELb1EEENS1_36VarlenDynamicPersistentTileSchedulerILi192ELi160ELi384ELi128ELb0ELb1ELb1ELb1ELb1ELb1EEEEEEEEEvNT_6ParamsE)
        /*002c*/ 	.word	0x00000038


	//----- nvinfo : EIATTR_REGCOUNT
	.align		4
.L_62:
        /*0030*/ 	.byte	0x04, 0x2f
        /*0032*/ 	.short	(.L_64 - .L_63)
	.align		4
.L_63:
        /*0034*/ 	.word	index@(_ZN7cutlass13device_kernelIN5flash11enable_sm90INS1_16FlashAttnFwdSm90INS1_25CollectiveMainloopFwdSm90ILi2EN4cute5tupleIJNS5_1CILi1EEES8_S8_EEENS6_IJNS7_ILi192EEENS7_ILi160EEENS7_ILi64EEEEEELi64ENS_12float_e4m3_tEfNS_4arch4Sm90ELb1ELb0ELb0ELb0ELb1ELb0ELb0ELb1ELb1ELb1ELb0ELb0EEENS1_21CollectiveEpilogueFwdINS6_IJSA_SC_SB_EEES9_NS_10bfloat16_tESG_Li384ELb0ELb1ELb0ELb1EEENS1_30DynamicPersistentTileSchedulerILi384ELi128ELb0ELb1ELb1EEEEEEEEEvNT_6ParamsE)
        /*0038*/ 	.word	0x00000080


	//----- nvinfo : EIATTR_FRAME_SIZE
	.align		4
.L_64:
        /*003c*/ 	.byte	0x04, 0x11
        /*003e*/ 	.short	(.L_66 - .L_65)
	.align		4
.L_65:
        /*0040*/ 	.word	index@(_ZN7cutlass13device_kernelIN5flash11enable_sm90INS1_16FlashAttnFwdSm90INS1_25CollectiveMainloopFwdSm90ILi2EN4cute5tupleIJNS5_1CILi1EEES8_S8_EEENS6_IJNS7_ILi192EEENS7_ILi160EEENS7_ILi64EEEEEELi64ENS_12float_e4m3_tEfNS_4arch4Sm90ELb1ELb0ELb0ELb0ELb1ELb0ELb0ELb1ELb1ELb1ELb0ELb0EEENS1_21CollectiveEpilogueFwdINS6_IJSA_SC_SB_EEES9_NS_10bfloat16_tESG_Li384ELb0ELb1ELb0ELb1EEENS1_30DynamicPersistentTileSchedulerILi384ELi128ELb0ELb1ELb1EEEEEEEEEvNT_6ParamsE)
        /*0044*/ 	.word	0x00000038


	//----- nvinfo : EIATTR_REGCOUNT
	.align		4
.L_66:
        /*0048*/ 	.byte	0x04, 0x2f
        /*004a*/ 	.short	(.L_68 - .L_67)
	.align		4
.L_67:
        /*004c*/ 	.word	index@(_ZN7cutlass13device_kernelIN5flash11enable_sm90INS1_16FlashAttnFwdSm90INS1_25CollectiveMainloopFwdSm90ILi2EN4cute5tupleIJNS5_1CILi1EEES8_S8_EEENS6_IJNS7_ILi192EEENS7_ILi160EEENS7_ILi64EEEEEELi64ENS_12float_e4m3_tEfNS_4arch4Sm90ELb0ELb1ELb0ELb1ELb1ELb1ELb0ELb1ELb1ELb1ELb0ELb0EEENS1_21CollectiveEpilogueFwdINS6_IJSA_SC_SB_EEES9_NS_10bfloat16_tESG_Li384ELb1ELb1ELb0ELb1EEENS1_36VarlenDynamicPersistentTileSchedulerILi192ELi160ELi384ELi128ELb0ELb1ELb1ELb1ELb0ELb1EEEEEEEEEvNT_6ParamsE)
        /*0050*/ 	.word	0x00000080


	//----- nvinfo : EIATTR_FRAME_SIZE
	.align		4
.L_68:
        /*0054*/ 	.byte	0x04, 0x11
        /*0056*/ 	.short	(.L_70 - .L_69)
	.align		4
.L_69:
        /*0058*/ 	.word	index@(_ZN7cutlass13device_kernelIN5flash11enable_sm90INS1_16FlashAttnFwdSm90INS1_25CollectiveMainloopFwdSm90ILi2EN4cute5tupleIJNS5_1CILi1EEES8_S8_EEENS6_IJNS7_ILi192EEENS7_ILi160EEENS7_ILi64EEEEEELi64ENS_12float_e4m3_tEfNS_4arch4Sm90ELb0ELb1ELb0ELb1ELb1ELb1ELb0ELb1ELb1ELb1ELb0ELb0EEENS1_21CollectiveEpilogueFwdINS6_IJSA_SC_SB_EEES9_NS_10bfloat16_tESG_Li384ELb1ELb1ELb0ELb1EEENS1_36VarlenDynamicPersistentTileSchedulerILi192ELi160ELi384ELi128ELb0ELb1ELb1ELb1ELb0ELb1EEEEEEEEEvNT_6ParamsE)
        /*005c*/ 	.word	0x00000068


	//----- nvinfo : EIATTR_REGCOUNT
	.align		4
.L_70:
        /*0060*/ 	.byte	0x04, 0x2f
        /*0062*/ 	.short	(.L_72 - .L_71)
	.align		4
.L_71:
        /*0064*/ 	.word	index@(_ZN7cutlass13device_kernelIN5flash11enable_sm90INS1_16FlashAttnFwdSm90INS1_25CollectiveMainloopFwdSm90ILi2EN4cute5tupleIJNS5_1CILi1EEES8_S8_EEENS6_IJNS7_ILi192EEENS7_ILi160EEENS7_ILi64EEEEEELi64ENS_12float_e4m3_tEfNS_4arch4Sm90ELb0ELb1ELb0ELb1ELb1ELb0ELb0ELb1ELb1ELb1ELb0ELb0EEENS1_21CollectiveEpilogueFwdINS6_IJSA_SC_SB_EEES9_NS_10bfloat16_tESG_Li384ELb1ELb1ELb0ELb1EEENS1_36VarlenDynamicPersistentTileSchedulerILi192ELi160ELi384ELi128ELb0ELb1ELb1ELb1ELb0ELb1EEEEEEEEEvNT_6ParamsE)
        /*0068*/ 	.word	0x00000080


	//----- nvinfo : EIATTR_FRAME_SIZE
	.align		4
.L_72:
        /*006c*/ 	.byte	0x04, 0x11
        /*006e*/ 	.short	(.L_74 - .L_73)
	.align		4
.L_73:
        /*0070*/ 	.word	index@(_ZN7cutlass13device_kernelIN5flash11enable_sm90INS1_16FlashAttnFwdSm90INS1_25CollectiveMainloopFwdSm90ILi2EN4cute5tupleIJNS5_1CILi1EEES8_S8_EEENS6_IJNS7_ILi192EEENS7_ILi160EEENS7_ILi64EEEEEELi64ENS_12float_e4m3_tEfNS_4arch4Sm90ELb0ELb1ELb0ELb1ELb1ELb0ELb0ELb1ELb1ELb1ELb0ELb0EEENS1_21CollectiveEpilogueFwdINS6_IJSA_SC_SB_EEES9_NS_10bfloat16_tESG_Li384ELb1ELb1ELb0ELb1EEENS1_36VarlenDynamicPersistentTileSchedulerILi192ELi160ELi384ELi128ELb0ELb1ELb1ELb1ELb0ELb1EEEEEEEEEvNT_6ParamsE)
        /*0074*/ 	.word	0x00000038


	//----- nvinfo : EIATTR_REGCOUNT
	.align		4
.L_74:
        /*0078*/ 	.byte	0x04, 0x2f
        /*007a*/ 	.short	(.L_76 - .L_75)
	.align		4
.L_75:
        /*007c*/ 	.word	index@(_ZN7cutlass13device_kernelIN5flash11enable_sm90INS1_16FlashAttnFwdSm90INS1_25CollectiveMainloopFwdSm90ILi2EN4cute5tupleIJNS5_1CILi1EEES8_S8_EEENS6_IJNS7_ILi192EEENS7_ILi160EEENS7_ILi64EEEEEELi64ENS_12float_e4m3_tEfNS_4arch4Sm90ELb0ELb1ELb0ELb0ELb1ELb0ELb0ELb1ELb1ELb1ELb0ELb0EEENS1_21CollectiveEpilogueFwdINS6_IJSA_SC_SB_EEES9_NS_10bfloat16_tESG_Li384ELb0ELb1ELb0ELb1EEENS1_30DynamicPersistentTileSchedulerILi384ELi128ELb0ELb1ELb1EEEEEEEEEvNT_6ParamsE)
        /*0080*/ 	.word	0x00000080


	//----- nvinfo : EIATTR_FRAME_SIZE
	.align		4
.L_76:
        /*0084*/ 	.byte	0x04, 0x11
        /*0086*/ 	.short	(.L_78 - .L_77)
	.align		4
.L_77:
        /*0088*/ 	.word	index@(_ZN7cutlass13device_kernelIN5flash11enable_sm90INS1_16FlashAttnFwdSm90INS1_25CollectiveMainloopFwdSm90ILi2EN4cute5tupleIJNS5_1CILi1EEES8_S8_EEENS6_IJNS7_ILi192EEENS7_ILi160EEENS7_ILi64EEEEEELi64ENS_12float_e4m3_tEfNS_4arch4Sm90ELb0ELb1ELb0ELb0ELb1ELb0ELb0ELb1ELb1ELb1ELb0ELb0EEENS1_21CollectiveEpilogueFwdINS6_IJSA_SC_SB_EEES9_NS_10bfloat16_tESG_Li384ELb0ELb1ELb0ELb1EEENS1_30DynamicPersistentTileSchedulerILi384ELi128ELb0ELb1ELb1EEEEEEEEEvNT_6ParamsE)
        /*008c*/ 	.word	0x00000038


	//----- nvinfo : EIATTR_REGCOUNT
	.align		4
.L_78:
        /*0090*/ 	.byte	0x04, 0x2f
        /*0092*/ 	.short	(.L_80 - .L_79)
	.align		4
.L_79:
        /*0094*/ 	.word	index@(_ZN7cutlass13device_kernelIN5flash11enable_sm90INS1_16FlashAttnFwdSm90INS1_25CollectiveMainloopFwdSm90ILi2EN4cute5tupleIJNS5_1CILi1EEES8_S8_EEENS6_IJNS7_ILi192EEENS7_ILi160EEENS7_ILi64EEEEEELi64ENS_12float_e4m3_tEfNS_4arch4Sm90ELb0ELb0ELb0ELb1ELb1ELb1ELb0ELb1ELb1ELb1ELb0ELb0EEENS1_21CollectiveEpilogueFwdINS6_IJSA_SC_SB_EEES9_NS_10bfloat16_tESG_Li384ELb1ELb1ELb0ELb1EEENS1_36VarlenDynamicPersistentTileSchedulerILi192ELi160ELi384ELi128ELb0ELb1ELb1ELb0ELb1ELb1EEEEEEEEEvNT_6ParamsE)
        /*0098*/ 	.word	0x00000080


	//----- nvinfo : EIATTR_FRAME_SIZE
	.align		4
.L_80:
        /*009c*/ 	.byte	0x04, 0x11
        /*009e*/ 	.short	(.L_82 - .L_81)
	.align		4
.L_81:
        /*00a0*/ 	.word	index@(_ZN7cutlass13device_kernelIN5flash11enable_sm90INS1_16FlashAttnFwdSm90INS1_25CollectiveMainloopFwdSm90ILi2EN4cute5tupleIJNS5_1CILi1EEES8_S8_EEENS6_IJNS7_ILi192EEENS7_ILi160EEENS7_ILi64EEEEEELi64ENS_12float_e4m3_tEfNS_4arch4Sm90ELb0ELb0ELb0ELb1ELb1ELb1ELb0ELb1ELb1ELb1ELb0ELb0EEENS1_21CollectiveEpilogueFwdINS6_IJSA_SC_SB_EEES9_NS_10bfloat16_tESG_Li384ELb1ELb1ELb0ELb1EEENS1_36VarlenDynamicPersistentTileSchedulerILi192ELi160ELi384ELi128ELb0ELb1ELb1ELb0ELb1ELb1EEEEEEEEEvNT_6ParamsE)
        /*00a4*/ 	.word	0x00000090


	//----- nvinfo : EIATTR_REGCOUNT
	.align		4
.L_82:
        /*00a8*/ 	.byte	0x04, 0x2f
        /*00aa*/ 	.short	(.L_84 - .L_83)
	.align		4
.L_83:
        /*00ac*/ 	.word	index@(_ZN7cutlass13device_kernelIN5flash11enable_sm90INS1_16FlashAttnFwdSm90INS1_25CollectiveMainloopFwdSm90ILi2EN4cute5tupleIJNS5_1CILi1EEES8_S8_EEENS6_IJNS7_ILi192EEENS7_ILi160EEENS7_ILi64EEEEEELi64ENS_12float_e4m3_tEfNS_4arch4Sm90ELb0ELb0ELb0ELb1ELb1ELb0ELb0ELb1ELb1ELb1ELb0ELb0EEENS1_21CollectiveEpilogueFwdINS6_IJSA_SC_SB_EEES9_NS_10bfloat16_tESG_Li384ELb1ELb1ELb0ELb1EEENS1_36VarlenDynamicPersistentTileSchedulerILi192ELi160ELi384ELi128ELb0ELb1ELb1ELb0ELb1ELb1EEEEEEEEEvNT_6ParamsE)
        /*00b0*/ 	.word	0x00000080


	//----- nvinfo : EIATTR_FRAME_SIZE
	.align		4
.L_84:
        /*00b4*/ 	.byte	0x04, 0x11
        /*00b6*/ 	.short	(.L_86 - .L_85)
	.align		4
.L_85:
        /*00b8*/ 	.word	index@(_ZN7cutlass13device_kernelIN5flash11enable_sm90INS1_16FlashAttnFwdSm90INS1_25CollectiveMainloopFwdSm90ILi2EN4cute5tupleIJNS5_1CILi1EEES8_S8_EEENS6_IJNS7_ILi192EEENS7_ILi160EEENS7_ILi64EEEEEELi64ENS_12float_e4m3_tEfNS_4arch4Sm90ELb0ELb0ELb0ELb1ELb1ELb0ELb0ELb1ELb1ELb1ELb0ELb0EEENS1_21CollectiveEpilogueFwdINS6_IJSA_SC_SB_EEES9_NS_10bfloat16_tESG_Li384ELb1ELb1ELb0ELb1EEENS1_36VarlenDynamicPersistentTileSchedulerILi192ELi160ELi384ELi128ELb0ELb1ELb1ELb0ELb1ELb1EEEEEEEEEvNT_6ParamsE)
        /*00bc*/ 	.word	0x00000038


	//----- nvinfo : EIATTR_REGCOUNT
	.align		4
.L_86:
        /*00c0*/ 	.byte	0x04, 0x2f
        /*00c2*/ 	.short	(.L_88 - .L_87)
	.align		4
.L_87:
        /*00c4*/ 	.word	index@(_ZN7cutlass13device_kernelIN5flash11enable_sm90INS1_16FlashAttnFwdSm90INS1_25CollectiveMainloopFwdSm90ILi2EN4cute5tupleIJNS5_1CILi1EEES8_S8_EEENS6_IJNS7_ILi192EEENS7_ILi160EEENS7_ILi64EEEEEELi64ENS_12float_e4m3_tEfNS_4arch4Sm90ELb0ELb0ELb0ELb0ELb1ELb0ELb0ELb1ELb1ELb1ELb0ELb0EEENS1_21CollectiveEpilogueFwdINS6_IJSA_SC_SB_EEES9_NS_10bfloat16_tESG_Li384ELb0ELb1ELb0ELb1EEENS1_29StaticPersistentTileSchedulerILb0EEEEEEEEEvNT_6ParamsE)
        /*00c8*/ 	.word	0x00000080


	//----- nvinfo : EIATTR_FRAME_SIZE
	.align		4
.L_88:
        /*00cc*/ 	.byte	0x04, 0x11
        /*00ce*/ 	.short	(.L_90 - .L_89)
	.align		4
.L_89:
        /*00d0*/ 	.word	index@(_ZN7cutlass13device_kernelIN5flash11enable_sm90INS1_16FlashAttnFwdSm90INS1_25CollectiveMainloopFwdSm90ILi2EN4cute5tupleIJNS5_1CILi1EEES8_S8_EEENS6_IJNS7_ILi192EEENS7_ILi160EEENS7_ILi64EEEEEELi64ENS_12float_e4m3_tEfNS_4arch4Sm90ELb0ELb0ELb0ELb0ELb1ELb0ELb0ELb1ELb1ELb1ELb0ELb0EEENS1_21CollectiveEpilogueFwdINS6_IJSA_SC_SB_EEES9_NS_10bfloat16_tESG_Li384ELb0ELb1ELb0ELb1EEENS1_29StaticPersistentTileSchedulerILb0EEEEEEEEEvNT_6ParamsE)
        /*00d4*/ 	.word	0x00000030


	//----- nvinfo : EIATTR_REGCOUNT
	.align		4
.L_90:
        /*00d8*/ 	.byte	0x04, 0x2f
        /*00da*/ 	.short	(.L_92 - .L_91)
	.align		4
.L_91:
        /*00dc*/ 	.word	index@(_ZN7cutlass13device_kernelIN5flash11enable_sm90INS1_16FlashAttnFwdSm90INS1_25CollectiveMainloopFwdSm90ILi2EN4cute5tupleIJNS5_1CILi1EEES8_S8_EEENS6_IJNS7_ILi192EEENS7_ILi128EEENS7_ILi96EEEEEELi96ENS_12float_e4m3_tEfNS_4arch4Sm90ELb1ELb0ELb0ELb1ELb1ELb1ELb0ELb1ELb1ELb1ELb0ELb0EEENS1_21CollectiveEpilogueFwdINS6_IJSA_SC_SB_EEES9_NS_10bfloat16_tESG_Li384ELb1ELb1ELb0ELb1EEENS1_36VarlenDynamicPersistentTileSchedulerILi192ELi128ELi384ELi128ELb0ELb1ELb1ELb1ELb1ELb1EEEEEEEEEvNT_6ParamsE)
        /*00e0*/ 	.word	0x00000080


	//----- nvinfo : EIATTR_FRAME_SIZE
	.align		4
.L_92:
        /*00e4*/ 	.byte	0x04, 0x11
        /*00e6*/ 	.short	(.L_94 - .L_93)
	.align		4
.L_93:
        /*00e8*/ 	.word	index@(_ZN7cutlass13device_kernelIN5flash11enable_sm90INS1_16FlashAttnFwdSm90INS1_25CollectiveMainloopFwdSm90ILi2EN4cute5tupleIJNS5_1CILi1EEES8_S8_EEENS6_IJNS7_ILi192EEENS7_ILi128EEENS7_ILi96EEEEEELi96ENS_12float_e4m3_tEfNS_4arch4Sm90ELb1ELb0ELb0ELb1ELb1ELb1ELb0ELb1ELb1ELb1ELb0ELb0EEENS1_21CollectiveEpilogueFwdINS6_IJSA_SC_SB_EEES9_NS_10bfloat16_tESG_Li384ELb1ELb1ELb0ELb1EEENS1_36VarlenDynamicPersistentTileSchedulerILi192ELi128ELi384ELi128ELb0ELb1ELb1ELb1ELb1ELb1EEEEEEEEEvNT_6ParamsE)
        /*00ec*/ 	.word	0x00000090


	//----- nvinfo : EIATTR_REGCOUNT
	.align		4
.L_94:
        /*00f0*/ 	.byte	0x04, 0x2f
        /*00f2*/ 	.short	(.L_96 - .L_95)
	.align		4
.L_95:
        /*00f4*/ 	.word	index@(_ZN7cutlass13device_kernelIN5flash11enable_sm90INS1_16FlashAttnFwdSm90INS1_25CollectiveMainloopFwdSm90ILi2EN4cute5tupleIJNS5_1CILi1EEES8_S8_EEENS6_IJNS7_ILi192EEENS7_ILi128EEENS7_ILi96EEEEEELi96ENS_12float_e4m3_tEfNS_4arch4Sm90ELb1ELb0ELb0ELb1ELb1ELb0ELb0ELb1ELb1ELb1ELb0ELb0EEENS1_21CollectiveEpilogueFwdINS6_IJSA_SC_SB_EEES9_NS_10bfloat16_tESG_Li384ELb1ELb1ELb0ELb1EEENS1_36VarlenDynamicPersistentTileSchedulerILi192ELi128ELi384ELi128ELb0ELb1ELb1ELb1ELb1ELb1EEEEEEEEEvNT_6ParamsE)
        /*00f8*/ 	.word	0x00000080


	//----- nvinfo : EIATTR_FRAME_SIZE
	.align		4
.L_96:
        /*00fc*/ 	.byte	0x04, 0x11
        /*00fe*/ 	.short	(.L_98 - .L_97)
	.align		4
.L_97:
        /*0100*/ 	.word	index@(_ZN7cutlass13device_kernelIN5flash11enable_sm90INS1_16FlashAttnFwdSm90INS1_25CollectiveMainloopFwdSm90ILi2EN4cute5tupleIJNS5_1CILi1EEES8_S8_EEENS6_IJNS7_ILi192EEENS7_ILi128EEENS7_ILi96EEEEEELi96ENS_12float_e4m3_tEfNS_4arch4Sm90ELb1ELb0ELb0ELb1ELb1ELb0ELb0ELb1ELb1ELb1ELb0ELb0EEENS1_21CollectiveEpilogueFwdINS6_IJSA_SC_SB_EEES9_NS_10bfloat16_tESG_Li384ELb1ELb1ELb0ELb1EEENS1_36VarlenDynamicPersistentTileSchedulerILi192ELi128ELi384ELi128ELb0ELb1ELb1ELb1ELb1ELb1EEEEEEEEEvNT_6ParamsE)
        /*0104*/ 	.word	0x00000020


	//----- nvinfo : EIATTR_REGCOUNT
	.align		4
.L_98:
        /*0108*/ 	.byte	0x04, 0x2f
        /*010a*/ 	.short	(.L_100 - .L_99)
	.align		4
.L_99:
        /*010c*/ 	.word	index@(_ZN7cutlass13device_kernelIN5flash11enable_sm90INS1_16FlashAttnFwdSm90INS1_25CollectiveMainloopFwdSm90ILi2EN4cute5tupleIJNS5_1CILi1EEES8_S8_EEENS6_IJNS7_ILi192EEENS7_ILi128EEENS7_ILi96EEEEEELi96ENS_12float_e4m3_tEfNS_4arch4Sm90ELb1ELb0ELb0ELb0ELb1ELb0ELb0ELb1ELb1ELb1ELb0ELb0EEENS1_21CollectiveEpilogueFwdINS6_IJSA_SC_SB_EEES9_NS_10bfloat16_tESG_Li384ELb0ELb1ELb0ELb1EEENS1_30DynamicPersistentTileSchedulerILi384ELi128ELb0ELb1ELb1EEEEEEEEEvNT_6ParamsE)
        /*0110*/ 	.word	0x00000080


	//----- nvinfo : EIATTR_FRAME_SIZE
	.align		4
.L_100:
        /*0114*/ 	.byte	0x04, 0x11
        /*0116*/ 	.short	(.L_102 - .L_101)
	.align		4
.L_101:
        /*0118*/ 	.word	index@(_ZN7cutlass13device_kernelIN5flash11enable_sm90INS1_16FlashAttnFwdSm90INS1_25CollectiveMainloopFwdSm90ILi2EN4cute5tupleIJNS5_1CILi1EEES8_S8_EEENS6_IJNS7_ILi192EEENS7_ILi128EEENS7_ILi96EEEEEELi96ENS_12float_e4m3_tEfNS_4arch4Sm90ELb1ELb0ELb0ELb0ELb1ELb0ELb0ELb1ELb1ELb1ELb0ELb0EEENS1_21CollectiveEpilogueFwdINS6_IJSA_SC_SB_EEES9_NS_10bfloat16_tESG_Li384ELb0ELb1ELb0ELb1EEENS1_30DynamicPersistentTileSchedulerILi384ELi128ELb0ELb1ELb1EEEEEEEEEvNT_6ParamsE)
        /*011c*/ 	.word	0x00000020


	//----- nvinfo : EIATTR_REGCOUNT
	.align		4
.L_102:
        /*0120*/ 	.byte	0x04, 0x2f
        /*0122*/ 	.short	(.L_104 - .L_103)
	.align		4
.L_103:
        /*0124*/ 	.word	index@(_ZN7cutlass13device_kernelIN5flash11enable_sm90INS1_16FlashAttnFwdSm90INS1_25CollectiveMainloopFwdSm90ILi2EN4cute5tupleIJNS5_1CILi1EEES8_S8_EEENS6_IJNS7_ILi192EEENS7_ILi128EEENS7_ILi96EEEEEELi96ENS_12float_e4m3_tEfNS_4arch4Sm90ELb0ELb1ELb0ELb1ELb1ELb1ELb0ELb1ELb1ELb1ELb0ELb0EEENS1_21CollectiveEpilogueFwdINS6_IJSA_SC_SB_EEES9_NS_10bfloat16_tESG_Li384ELb1ELb1ELb0ELb1EEENS1_36VarlenDynamicPersistentTileSchedulerILi192ELi128ELi384ELi128ELb0ELb1ELb1ELb1ELb0ELb1EEEEEEEEEvNT_6ParamsE)
        /*0128*/ 	.word	0x00000080


	//----- nvinfo : EIATTR_FRAME_SIZE
	.align		4
.L_104:
        /*012c*/ 	.byte	0x04, 0x11
        /*012e*/ 	.short	(.L_106 - .L_105)
	.align		4
.L_105:
        /*0130*/ 	.word	index@(_ZN7cutlass13device_kernelIN5flash11enable_sm90INS1_16FlashAttnFwdSm90INS1_25CollectiveMainloopFwdSm90ILi2EN4cute5tupleIJNS5_1CILi1EEES8_S8_EEENS6_IJNS7_ILi192EEENS7_ILi128EEENS7_ILi96EEEEEELi96ENS_12float_e4m3_tEfNS_4arch4Sm90ELb0ELb1ELb0ELb1ELb1ELb1ELb0ELb1ELb1ELb1ELb0ELb0EEENS1_21CollectiveEpilogueFwdINS6_IJSA_SC_SB_EEES9_NS_10bfloat16_tESG_Li384ELb1ELb1ELb0ELb1EEENS1_36VarlenDynamicPersistentTileSchedulerILi192ELi128ELi384ELi128ELb0ELb1ELb1ELb1ELb0ELb1EEEEEEEEEvNT_6ParamsE)
        /*0134*/ 	.word	0x00000090


	//----- nvinfo : EIATTR_REGCOUNT
	.align		4
.L_106:
        /*0138*/ 	.byte	0x04, 0x2f
        /*013a*/ 	.short	(.L_108 - .L_107)
	.align		4
.L_107:
        /*013c*/ 	.word	index@(_ZN7cutlass13device_kernelIN5flash11enable_sm90INS1_16FlashAttnFwdSm90INS1_25CollectiveMainloopFwdSm90ILi2EN4cute5tupleIJNS5_1CILi1EEES8_S8_EEENS6_IJNS7_ILi192EEENS7_ILi128EEENS7_ILi96EEEEEELi96ENS_12float_e4m3_tEfNS_4arch4Sm90ELb0ELb1ELb0ELb1ELb1ELb0ELb0ELb1ELb1ELb1ELb0ELb0EEENS1_21CollectiveEpilogueFwdINS6_IJSA_SC_SB_EEES9_NS_10bfloat16_tESG_Li384ELb1ELb1ELb0ELb1EEENS1_36VarlenDynamicPersistentTileSchedulerILi192ELi128ELi384ELi128ELb0ELb1ELb1ELb1ELb0ELb1EEEEEEEEEvNT_6ParamsE)
        /*0140*/ 	.word	0x00000080


	//----- nvinfo : EIATTR_FRAME_SIZE
	.align		4
.L_108:
        /*0144*/ 	.byte	0x04, 0x11
        /*0146*/ 	.short	(.L_110 - .L_109)
	.align		4
.L_109:
        /*0148*/ 	.word	index@(_ZN7cutlass13device_kernelIN5flash11enable_sm90INS1_16FlashAttnFwdSm90INS1_25CollectiveMainloopFwdSm90ILi2EN4cute5tupleIJNS5_1CILi1EEES8_S8_EEENS6_IJNS7_ILi192EEENS7_ILi128EEENS7_ILi96EEEEEELi96ENS_12float_e4m3_tEfNS_4arch4Sm90ELb0ELb1ELb0ELb1ELb1ELb0ELb0ELb1ELb1ELb1ELb0ELb0EEENS1_21CollectiveEpilogueFwdINS6_IJSA_SC_SB_EEES9_NS_10bfloat16_tESG_Li384ELb1ELb1ELb0ELb1EEENS1_36VarlenDynamicPersistentTileSchedulerILi192ELi128ELi384ELi128ELb0ELb1ELb1ELb1ELb0ELb1EEEEEEEEEvNT_6ParamsE)
        /*014c*/ 	.word	0x00000030


	//----- nvinfo : EIATTR_REGCOUNT
	.align		4
.L_110:
        /*0150*/ 	.byte	0x04, 0x2f
        /*0152*/ 	.short	(.L_112 - .L_111)
	.align		4
.L_111:
        /*0154*/ 	.word	index@(_ZN7cutlass13device_kernelIN5flash11enable_sm90INS1_16FlashAttnFwdSm90INS1_25CollectiveMainloopFwdSm90ILi2EN4cute5tupleIJNS5_1CILi1EEES8_S8_EEENS6_IJNS7_ILi192EEENS7_ILi128EEENS7_ILi96EEEEEELi96ENS_12float_e4m3_tEfNS_4arch4Sm90ELb0ELb1ELb0ELb0ELb1ELb0ELb0ELb1ELb1ELb1ELb0ELb0EEENS1_21CollectiveEpilogueFwdINS6_IJSA_SC_SB_EEES9_NS_10bfloat16_tESG_Li384ELb0ELb1ELb0ELb1EEENS1_30DynamicPersistentTileSchedulerILi384ELi128ELb0ELb1ELb1EEEEEEEEEvNT_6ParamsE)
        /*0158*/ 	.word	0x00000080


	//----- nvinfo : EIATTR_FRAME_SIZE
	.align		4
.L_112:
        /*015c*/ 	.byte	0x04, 0x11
        /*015e*/ 	.short	(.L_114 - .L_113)
	.align		4
.L_113:
        /*0160*/ 	.word	index@(_ZN7cutlass13device_kernelIN5flash11enable_sm90INS1_16FlashAttnFwdSm90INS1_25CollectiveMainloopFwdSm90ILi2EN4cute5tupleIJNS5_1CILi1EEES8_S8_EEENS6_IJNS7_ILi192EEENS7_ILi128EEENS7_ILi96EEEEEELi96ENS_12float_e4m3_tEfNS_4arch4Sm90ELb0ELb1ELb0ELb0ELb1ELb0ELb0ELb1ELb1ELb1ELb0ELb0EEENS1_21CollectiveEpilogueFwdINS6_IJSA_SC_SB_EEES9_NS_10bfloat16_tESG_Li384ELb0ELb1ELb0ELb1EEENS1_30DynamicPersistentTileSchedulerILi384ELi128ELb0ELb1ELb1EEEEEEEEEvNT_6ParamsE)
        /*0164*/ 	.word	0x00000020


	//----- nvinfo : EIATTR_REGCOUNT
	.align		4
.L_114:
        /*0168*/ 	.byte	0x04, 0x2f
        /*016a*/ 	.short	(.L_116 - .L_115)
	.align		4
.L_115:
        /*016c*/ 	.word	index@(_ZN7cutlass13device_kernelIN5flash11enable_sm90INS1_16FlashAttnFwdSm90INS1_25CollectiveMainloopFwdSm90ILi2EN4cute5tupleIJNS5_1CILi1EEES8_S8_EEENS6_IJNS7_ILi192EEENS7_ILi128EEENS7_ILi96EEEEEELi96ENS_12float_e4m3_tEfNS_4arch4Sm90ELb0ELb0ELb0ELb1ELb1ELb1ELb0ELb1ELb1ELb1ELb0ELb0EEENS1_21CollectiveEpilogueFwdINS6_IJSA_SC_SB_EEES9_NS_10bfloat16_tESG_Li384ELb1ELb1ELb0ELb1EEENS1_36VarlenDynamicPersistentTileSchedulerILi192ELi128ELi384ELi128ELb0ELb1ELb1ELb0ELb1ELb1EEEEEEEEEvNT_6ParamsE)
        /*0170*/ 	.word	0x00000080


	//----- nvinfo : EIATTR_FRAME_SIZE
	.align		4
.L_116:
        /*0174*/ 	.byte	0x04, 0x11
        /*0176*/ 	.short	(.L_118 - .L_117)
	.align		4
.L_117:
        /*0178*/ 	.word	index@(_ZN7cutlass13device_kernelIN5flash11enable_sm90INS1_16FlashAttnFwdSm90INS1_25CollectiveMainloopFwdSm90ILi2EN4cute5tupleIJNS5_1CILi1EEES8_S8_EEENS6_IJNS7_ILi192EEENS7_ILi128EEENS7_ILi96EEEEEELi96ENS_12float_e4m3_tEfNS_4arch4Sm90ELb0ELb0ELb0ELb1ELb1ELb1ELb0ELb1ELb1ELb1ELb0ELb0EEENS1_21CollectiveEpilogueFwdINS6_IJSA_SC_SB_EEES9_NS_10bfloat16_tESG_Li384ELb1ELb1ELb0ELb1EEENS1_36VarlenDynamicPersistentTileSchedulerILi192ELi128ELi384ELi128ELb0ELb1ELb1ELb0ELb1ELb1EEEEEEEEEvNT_6ParamsE)
        /*017c*/ 	.word	0x00000080


	//----- nvinfo : EIATTR_REGCOUNT
	.align		4
.L_118:
        /*0180*/ 	.byte	0x04, 0x2f
        /*0182*/ 	.short	(.L_120 - .L_119)
	.align		4
.L_119:
        /*0184*/ 	.word	index@(_ZN7cutlass13device_kernelIN5flash11enable_sm90INS1_16FlashAttnFwdSm90INS1_25CollectiveMainloopFwdSm90ILi2EN4cute5tupleIJNS5_1CILi1EEES8_S8_EEENS6_IJNS7_ILi192EEENS7_ILi128EEENS7_ILi96EEEEEELi96ENS_12float_e4m3_tEfNS_4arch4Sm90ELb0ELb0ELb0ELb1ELb1ELb0ELb0ELb1ELb1ELb1ELb0ELb0EEENS1_21CollectiveEpilogueFwdINS6_IJSA_SC_SB_EEES9_NS_10bfloat16_tESG_Li384ELb1ELb1ELb0ELb1EEENS1_36VarlenDynamicPersistentTileSchedulerILi192ELi128ELi384ELi128ELb0ELb1ELb1ELb0ELb1ELb1EEEEEEEEEvNT_6ParamsE)
        /*0188*/ 	.word	0x00000080


	//----- nvinfo : EIATTR_FRAME_SIZE
	.align		4
.L_120:
        /*018c*/ 	.byte	0x04, 0x11
        /*018e*/ 	.short	(.L_122 - .L_121)
	.align		4
.L_121:
        /*0190*/ 	.word	index@(_ZN7cutlass13device_kernelIN5flash11enable_sm90INS1_16FlashAttnFwdSm90INS1_25CollectiveMainloopFwdSm90ILi2EN4cute5tupleIJNS5_1CILi1EEES8_S8_EEENS6_IJNS7_ILi192EEENS7_ILi128EEENS7_ILi96EEEEEELi96ENS_12float_e4m3_tEfNS_4arch4Sm90ELb0ELb0ELb0ELb1ELb1ELb0ELb0ELb1ELb1ELb1ELb0ELb0EEENS1_21CollectiveEpilogueFwdINS6_IJSA_SC_SB_EEES9_NS_10bfloat16_tESG_Li384ELb1ELb1ELb0ELb1EEENS1_36VarlenDynamicPersistentTileSchedulerILi192ELi128ELi384ELi128ELb0ELb1ELb1ELb0ELb1ELb1EEEEEEEEEvNT_6ParamsE)
        /*0194*/ 	.word	0x00000020


	//----- nvinfo : EIATTR_REGCOUNT
	.align		4
.L_122:
        /*0198*/ 	.byte	0x04, 0x2f
        /*019a*/ 	.short	(.L_124 - .L_123)
	.align		4
.L_123:
        /*019c*/ 	.word	index@(_ZN7cutlass13device_kernelIN5flash11enable_sm90INS1_16FlashAttnFwdSm90INS1_25CollectiveMainloopFwdSm90ILi2EN4cute5tupleIJNS5_1CILi1EEES8_S8_EEENS6_IJNS7_ILi192EEENS7_ILi128EEENS7_ILi96EEEEEELi96ENS_12float_e4m3_tEfNS_4arch4Sm90ELb0ELb0ELb0ELb0ELb1ELb0ELb0ELb1ELb1ELb1ELb0ELb0EEENS1_21CollectiveEpilogueFwdINS6_IJSA_SC_SB_EEES9_NS_10bfloat16_tESG_Li384ELb0ELb1ELb0ELb1EEENS1_29StaticPersistentTileSchedulerILb0EEEEEEEEEvNT_6ParamsE)
        /*01a0*/ 	.word	0x00000080


	//----- nvinfo : EIATTR_FRAME_SIZE
	.align		4
.L_124:
        /*01a4*/ 	.byte	0x04, 0x11
        /*01a6*/ 	.short	(.L_126 - .L_125)
	.align		4
.L_125:
        /*01a8*/ 	.word	index@(_ZN7cutlass13device_kernelIN5flash11enable_sm90INS1_16FlashAttnFwdSm90INS1_25CollectiveMainloopFwdSm90ILi2EN4cute5tupleIJNS5_1CILi1EEES8_S8_EEENS6_IJNS7_ILi192EEENS7_ILi128EEENS7_ILi96EEEEEELi96ENS_12float_e4m3_tEfNS_4arch4Sm90ELb0ELb0ELb0ELb0ELb1ELb0ELb0ELb1ELb1ELb1ELb0ELb0EEENS1_21CollectiveEpilogueFwdINS6_IJSA_SC_SB_EEES9_NS_10bfloat16_tESG_Li384ELb0ELb1ELb0ELb1EEENS1_29StaticPersistentTileSchedulerILb0EEEEEEEEEvNT_6ParamsE)
        /*01ac*/ 	.word	0x00000018


	//----- nvinfo : EIATTR_REGCOUNT
	.align		4
.L_126:
        /*01b0*/ 	.byte	0x04, 0x2f
        /*01b2*/ 	.short	(.L_128 - .L_127)
	.align		4
.L_127:
        /*01b4*/ 	.word	index@(_ZN7cutlass13device_kernelIN5flash11enable_sm90INS1_16FlashAttnFwdSm90INS1_25CollectiveMainloopFwdSm90ILi2EN4cute5tupleIJNS5_1CILi1EEES8_S8_EEENS6_IJNS7_ILi128EEENS7_ILi160EEESA_EEELi128ENS_12float_e4m3_tEfNS_4arch4Sm90ELb1ELb0ELb0ELb1ELb1ELb1ELb0ELb1ELb1ELb1ELb0ELb0EEENS1_21CollectiveEpilogueFwdINS6_IJSA_SA_SB_EEES9_NS_10bfloat16_tESF_Li256ELb1ELb1ELb0ELb1EEENS1_36VarlenDynamicPersistentTileSchedulerILi128ELi160ELi256ELi128ELb0ELb1ELb1ELb1ELb1ELb1EEEEEEEEEvNT_6ParamsE)
        /*01b8*/ 	.word	0x000000a8


	//----- nvinfo : EIATTR_FRAME_SIZE
	.align		4
.L_128:
        /*01bc*/ 	.byte	0x04, 0x11
        /*01be*/ 	.short	(.L_130 - .L_129)
	.align		4
.L_129:
        /*01c0*/ 	.word	index@(_ZN7cutlass13device_kernelIN5flash11enable_sm90INS1_16FlashAttnFwdSm90INS1_25CollectiveMainloopFwdSm90ILi2EN4cute5tupleIJNS5_1CILi1EEES8_S8_EEENS6_IJNS7_ILi128EEENS7_ILi160EEESA_EEELi128ENS_12float_e4m3_tEfNS_4arch4Sm90ELb1ELb0ELb0ELb1ELb1ELb1ELb0ELb1ELb1ELb1ELb0ELb0EEENS1_21CollectiveEpilogueFwdINS6_IJSA_SA_SB_EEES9_NS_10bfloat16_tESF_Li256ELb1ELb1ELb0ELb1EEENS1_36VarlenDynamicPersistentTileSchedulerILi128ELi160ELi256ELi128ELb0ELb1ELb1ELb1ELb1ELb1EEEEEEEEEvNT_6ParamsE)
        /*01c4*/ 	.word	0x00000050


	//----- nvinfo : EIATTR_REGCOUNT
	.align		4
.L_130:
        /*01c8*/ 	.byte	0x04, 0x2f
        /*01ca*/ 	.short	(.L_132 - .L_131)
	.align		4
.L_131:
        /*01cc*/ 	.word	index@(_ZN7cutlass13device_kernelIN5flash11enable_sm90INS1_16FlashAttnFwdSm90INS1_25CollectiveMainloopFwdSm90ILi2EN4cute5tupleIJNS5_1CILi1EEES8_S8_EEENS6_IJNS7_ILi128EEENS7_ILi160EEESA_EEELi128ENS_12float_e4m3_tEfNS_4arch4Sm90ELb1ELb0ELb0ELb1ELb1ELb0ELb0ELb1ELb1ELb1ELb0ELb0EEENS1_21CollectiveEpilogueFwdINS6_IJSA_SA_SB_EEES9_NS_10bfloat16_tESF_Li256ELb1ELb1ELb0ELb1EEENS1_36VarlenDynamicPersistentTileSchedulerILi128ELi160ELi256ELi128ELb0ELb1ELb1ELb1ELb1ELb1EEEEEEEEEvNT_6ParamsE)
        /*01d0*/ 	.word	0x000000a8


	//----- nvinfo : EIATTR_FRAME_SIZE
	.align		4
.L_132:
        /*01d4*/ 	.byte	0x04, 0x11
        /*01d6*/ 	.short	(.L_134 - .L_133)
	.align		4
.L_133:
        /*01d8*/ 	.word	index@(_ZN7cutlass13device_kernelIN5flash11enable_sm90INS1_16FlashAttnFwdSm90INS1_25CollectiveMainloopFwdSm90ILi2EN4cute5tupleIJNS5_1CILi1EEES8_S8_EEENS6_IJNS7_ILi128EEENS7_ILi160EEESA_EEELi128ENS_12float_e4m3_tEfNS_4arch4Sm90ELb1ELb0ELb0ELb1ELb1ELb0ELb0ELb1ELb1ELb1ELb0ELb0EEENS1_21CollectiveEpilogueFwdINS6_IJSA_SA_SB_EEES9_NS_10bfloat16_tESF_Li256ELb1ELb1ELb0ELb1EEENS1_36VarlenDynamicPersistentTileSchedulerILi128ELi160ELi256ELi128ELb0ELb1ELb1ELb1ELb1ELb1EEEEEEEEEvNT_6ParamsE)
        /*01dc*/ 	.word	0x00000020


	//----- nvinfo : EIATTR_REGCOUNT
	.align		4
.L_134:
        /*01e0*/ 	.byte	0x04, 0x2f
        /*01e2*/ 	.short	(.L_136 - .L_135)
	.align		4
.L_135:
        /*01e4*/ 	.word	index@(_ZN7cutlass13device_kernelIN5flash11enable_sm90INS1_16FlashAttnFwdSm90INS1_25CollectiveMainloopFwdSm90ILi2EN4cute5tupleIJNS5_1CILi1EEES8_S8_EEENS6_IJNS7_ILi128EEENS7_ILi160EEESA_EEELi128ENS_12float_e4m3_tEfNS_4arch4Sm90ELb1ELb0ELb0ELb0ELb1ELb0ELb0ELb1ELb1ELb1ELb0ELb0EEENS1_21CollectiveEpilogueFwdINS6_IJSA_SA_SB_EEES9_NS_10bfloat16_tESF_Li256ELb0ELb1ELb0ELb1EEENS1_30DynamicPersistentTileSchedulerILi256ELi128ELb0ELb1ELb1EEEEEEEEEvNT_6ParamsE)
        /*01e8*/ 	.word	0x000000a8


	//----- nvinfo : EIATTR_FRAME_SIZE
	.align		4
.L_136:
        /*01ec*/ 	.byte	0x04, 0x11
        /*01ee*/ 	.short	(.L_138 - .L_137)
	.align		4
.L_137:
        /*01f0*/ 	.word	index@(_ZN7cutlass13device_kernelIN5flash11enable_sm90INS1_16FlashAttnFwdSm90INS1_25CollectiveMainloopFwdSm90ILi2EN4cute5tupleIJNS5_1CILi1EEES8_S8_EEENS6_IJNS7_ILi128EEENS7_ILi160EEESA_EEELi128ENS_12float_e4m3_tEfNS_4arch4Sm90ELb1ELb0ELb0ELb0ELb1ELb0ELb0ELb1ELb1ELb1ELb0ELb0EEENS1_21CollectiveEpilogueFwdINS6_IJSA_SA_SB_EEES9_NS_10bfloat16_tESF_Li256ELb0ELb1ELb0ELb1EEENS1_30DynamicPersistentTileSchedulerILi256ELi128ELb0ELb1ELb1EEEEEEEEEvNT_6ParamsE)
        /*01f4*/ 	.word	0x00000028


	//----- nvinfo : EIATTR_REGCOUNT
	.align		4
.L_138:
        /*01f8*/ 	.byte	0x04, 0x2f
        /*01fa*/ 	.short	(.L_140 - .L_139)
	.align		4
.L_139:
        /*01fc*/ 	.word	index@(_ZN7cutlass13device_kernelIN5flash11enable_sm90INS1_16FlashAttnFwdSm90INS1_25CollectiveMainloopFwdSm90ILi2EN4cute5tupleIJNS5_1CILi1EEES8_S8_EEENS6_IJNS7_ILi128EEENS7_ILi160EEESA_EEELi128ENS_12float_e4m3_tEfNS_4arch4Sm90ELb0ELb1ELb0ELb1ELb1ELb1ELb0ELb1ELb1ELb1ELb0ELb0EEENS1_21CollectiveEpilogueFwdINS6_IJSA_SA_SB_EEES9_NS_10bfloat16_tESF_Li256ELb1ELb1ELb0ELb1EEENS1_36VarlenDynamicPersistentTileSchedulerILi128ELi160ELi256ELi128ELb0ELb1ELb1ELb1ELb0ELb1EEEEEEEEEvNT_6ParamsE)
        /*0200*/ 	.word	0x000000a8


	//----- nvinfo : EIATTR_FRAME_SIZE
	.align		4
.L_140:
        /*0204*/ 	.byte	0x04, 0x11
        /*0206*/ 	.short	(.L_142 - .L_141)
	.align		4
.L_141:
        /*0208*/ 	.word	index@(_ZN7cutlass13device_kernelIN5flash11enable_sm90INS1_16FlashAttnFwdSm90INS1_25CollectiveMainloopFwdSm90ILi2EN4cute5tupleIJNS5_1CILi1EEES8_S8_EEENS6_IJNS7_ILi128EEENS7_ILi160EEESA_EEELi128ENS_12float_e4m3_tEfNS_4arch4Sm90ELb0ELb1ELb0ELb1ELb1ELb1ELb0ELb1ELb1ELb1ELb0ELb0EEENS1_21CollectiveEpilogueFwdINS6_IJSA_SA_SB_EEES9_NS_10bfloat16_tESF_Li256ELb1ELb1ELb0ELb1EEENS1_36VarlenDynamicPersistentTileSchedulerILi128ELi160ELi256ELi128ELb0ELb1ELb1ELb1ELb0ELb1EEEEEEEEEvNT_6ParamsE)
        /*020c*/ 	.word	0x00000050


	//----- nvinfo : EIATTR_REGCOUNT
	.align		4
.L_142:
        /*0210*/ 	.byte	0x04, 0x2f
        /*0212*/ 	.short	(.L_144 - .L_143)
	.align		4
.L_143:
        /*0214*/ 	.word	index@(_ZN7cutlass13device_kernelIN5flash11enable_sm90INS1_16FlashAttnFwdSm90INS1_25CollectiveMainloopFwdSm90ILi2EN4cute5tupleIJNS5_1CILi1EEES8_S8_EEENS6_IJNS7_ILi128EEENS7_ILi160EEESA_EEELi128ENS_12float_e4m3_tEfNS_4arch4Sm90ELb0ELb1ELb0ELb1ELb1ELb0ELb0ELb1ELb1ELb1ELb0ELb0EEENS1_21CollectiveEpilogueFwdINS6_IJSA_SA_SB_EEES9_NS_10bfloat16_tESF_Li256ELb1ELb1ELb0ELb1EEENS1_36VarlenDynamicPersistentTileSchedulerILi128ELi160ELi256ELi128ELb0ELb1ELb1ELb1ELb0ELb1EEEEEEEEEvNT_6ParamsE)
        /*0218*/ 	.word	0x000000a8


	//----- nvinfo : EIATTR_FRAME_SIZE
	.align		4
.L_144:
        /*021c*/ 	.byte	0x04, 0x11
        /*021e*/ 	.short	(.L_146 - .L_145)
	.align		4
.L_145:
        /*0220*/ 	.word	index@(_ZN7cutlass13device_kernelIN5flash11enable_sm90INS1_16FlashAttnFwdSm90INS1_25CollectiveMainloopFwdSm90ILi2EN4cute5tupleIJNS5_1CILi1EEES8_S8_EEENS6_IJNS7_ILi128EEENS7_ILi160EEESA_EEELi128ENS_12float_e4m3_tEfNS_4arch4Sm90ELb0ELb1ELb0ELb1ELb1ELb0ELb0ELb1ELb1ELb1ELb0ELb0EEENS1_21CollectiveEpilogueFwdINS6_IJSA_SA_SB_EEES9_NS_10bfloat16_tESF_Li256ELb1ELb1ELb0ELb1EEENS1_36VarlenDynamicPersistentTileSchedulerILi128ELi160ELi256ELi128ELb0ELb1ELb1ELb1ELb0ELb1EEEEEEEEEvNT_6ParamsE)
        /*0224*/ 	.word	0x00000028


	//----- nvinfo : EIATTR_REGCOUNT
	.align		4
.L_146:
        /*0228*/ 	.byte	0x04, 0x2f
        /*022a*/ 	.short	(.L_148 - .L_147)
	.align		4
.L_147:
        /*022c*/ 	.word	index@(_ZN7cutlass13device_kernelIN5flash11enable_sm90INS1_16FlashAttnFwdSm90INS1_25CollectiveMainloopFwdSm90ILi2EN4cute5tupleIJNS5_1CILi1EEES8_S8_EEENS6_IJNS7_ILi128EEENS7_ILi160EEESA_EEELi128ENS_12float_e4m3_tEfNS_4arch4Sm90ELb0ELb1ELb0ELb0ELb1ELb0ELb0ELb1ELb1ELb1ELb0ELb0EEENS1_21CollectiveEpilogueFwdINS6_IJSA_SA_SB_EEES9_NS_10bfloat16_tESF_Li256ELb0ELb1ELb0ELb1EEENS1_30DynamicPersistentTileSchedulerILi256ELi128ELb0ELb1ELb1EEEEEEEEEvNT_6ParamsE)
        /*0230*/ 	.word	0x000000a8


	//----- nvinfo : EIATTR_FRAME_SIZE
	.align		4
.L_148:
        /*0234*/ 	.byte	0x04, 0x11
        /*0236*/ 	.short	(.L_150 - .L_149)
	.align		4
.L_149:
        /*0238*/ 	.word	index@(_ZN7cutlass13device_kernelIN5flash11enable_sm90INS1_16FlashAttnFwdSm90INS1_25CollectiveMainloopFwdSm90ILi2EN4cute5tupleIJNS5_1CILi1EEES8_S8_EEENS6_IJNS7_ILi128EEENS7_ILi160EEESA_EEELi128ENS_12float_e4m3_tEfNS_4arch4Sm90ELb0ELb1ELb0ELb0ELb1ELb0ELb0ELb1ELb1ELb1ELb0ELb0EEENS1_21CollectiveEpilogueFwdINS6_IJSA_SA_SB_EEES9_NS_10bfloat16_tESF_Li256ELb0ELb1ELb0ELb1EEENS1_30DynamicPersistentTileSchedulerILi256ELi128ELb0ELb1ELb1EEEEEEEEEvNT_6ParamsE)
        /*023c*/ 	.word	0x00000028


	//----- nvinfo : EIATTR_REGCOUNT
	.align		4
.L_150:
        /*0240*/ 	.byte	0x04, 0x2f
        /*0242*/ 	.short	(.L_152 - .L_151)
	.align		4
.L_151:
        /*0244*/ 	.word	index@(_ZN7cutlass13device_kernelIN5flash11enable_sm90INS1_16FlashAttnFwdSm90INS1_25CollectiveMainloopFwdSm90ILi2EN4cute5tupleIJNS5_1CILi1EEES8_S8_EEENS6_IJNS7_ILi128EEENS7_ILi160EEESA_EEELi128ENS_12float_e4m3_tEfNS_4arch4Sm90ELb0ELb0ELb0ELb1ELb1ELb1ELb0ELb1ELb1ELb1ELb0ELb0EEENS1_21CollectiveEpilogueFwdINS6_IJSA_SA_SB_EEES9_NS_10bfloat16_tESF_Li256ELb1ELb1ELb0ELb1EEENS1_36VarlenDynamicPersistentTileSchedulerILi128ELi160ELi256ELi128ELb0ELb1ELb1ELb0ELb1ELb1EEEEEEEEEvNT_6ParamsE)
        /*0248*/ 	.word	0x000000a8


	//----- nvinfo : EIATTR_FRAME_SIZE
	.align		4
.L_152:
        /*024c*/ 	.byte	0x04, 0x11
        /*024e*/ 	.short	(.L_154 - .L_153)
	.align		4
.L_153:
        /*0250*/ 	.word	index@(_ZN7cutlass13device_kernelIN5flash11enable_sm90INS1_16FlashAttnFwdSm90INS1_25CollectiveMainloopFwdSm90ILi2EN4cute5tupleIJNS5_1CILi1EEES8_S8_EEENS6_IJNS7_ILi128EEENS7_ILi160EEESA_EEELi128ENS_12float_e4m3_tEfNS_4arch4Sm90ELb0ELb0ELb0ELb1ELb1ELb1ELb0ELb1ELb1ELb1ELb0ELb0EEENS1_21CollectiveEpilogueFwdINS6_IJSA_SA_SB_EEES9_NS_10bfloat16_tESF_Li256ELb1ELb1ELb0ELb1EEENS1_36VarlenDynamicPersistentTileSchedulerILi128ELi160ELi256ELi128ELb0ELb1ELb1ELb0ELb1ELb1EEEEEEEEEvNT_6ParamsE)
        /*0254*/ 	.word	0x00000050


	//----- nvinfo : EIATTR_REGCOUNT
	.align		4
.L_154:
        /*0258*/ 	.byte	0x04, 0x2f
        /*025a*/ 	.short	(.L_156 - .L_155)
	.align		4
.L_155:
        /*025c*/ 	.word	index@(_ZN7cutlass13device_kernelIN5flash11enable_sm90INS1_16FlashAttnFwdSm90INS1_25CollectiveMainloopFwdSm90ILi2EN4cute5tupleIJNS5_1CILi1EEES8_S8_EEENS6_IJNS7_ILi128EEENS7_ILi160EEESA_EEELi128ENS_12float_e4m3_tEfNS_4arch4Sm90ELb0ELb0ELb0ELb1ELb1ELb0ELb0ELb1ELb1ELb1ELb0ELb0EEENS1_21CollectiveEpilogueFwdINS6_IJSA_SA_SB_EEES9_NS_10bfloat16_tESF_Li256ELb1ELb1ELb0ELb1EEENS1_36VarlenDynamicPersistentTileSchedulerILi128ELi160ELi256ELi128ELb0ELb1ELb1ELb0ELb1ELb1EEEEEEEEEvNT_6ParamsE)
        /*0260*/ 	.word	0x000000a8


	//----- nvinfo : EIATTR_FRAME_SIZE
	.align		4
.L_156:
        /*0264*/ 	.byte	0x04, 0x11
        /*0266*/ 	.short	(.L_158 - .L_157)
	.align		4
.L_157:
        /*0268*/ 	.word	index@(_ZN7cutlass13device_kernelIN5flash11enable_sm90INS1_16FlashAttnFwdSm90INS1_25CollectiveMainloopFwdSm90ILi2EN4cute5tupleIJNS5_1CILi1EEES8_S8_EEENS6_IJNS7_ILi128EEENS7_ILi160EEESA_EEELi128ENS_12float_e4m3_tEfNS_4arch4Sm90ELb0ELb0ELb0ELb1ELb1ELb0ELb0ELb1ELb1ELb1ELb0ELb0EEENS1_21CollectiveEpilogueFwdINS6_IJSA_SA_SB_EEES9_NS_10bfloat16_tESF_Li256ELb1ELb1ELb0ELb1EEENS1_36VarlenDynamicPersistentTileSchedulerILi128ELi160ELi256ELi128ELb0ELb1ELb1ELb0ELb1ELb1EEEEEEEEEvNT_6ParamsE)
        /*026c*/ 	.word	0x00000020


	//----- nvinfo : EIATTR_REGCOUNT
	.align		4
.L_158:
        /*0270*/ 	.byte	0x04, 0x2f
        /*0272*/ 	.short	(.L_160 - .L_159)
	.align		4
.L_159:
        /*0274*/ 	.word	index@(_ZN7cutlass13device_kernelIN5flash11enable_sm90INS1_16FlashAttnFwdSm90INS1_25CollectiveMainloopFwdSm90ILi2EN4cute5tupleIJNS5_1CILi1EEES8_S8_EEENS6_IJNS7_ILi128EEENS7_ILi160EEESA_EEELi128ENS_12float_e4m3_tEfNS_4arch4Sm90ELb0ELb0ELb0ELb0ELb1ELb0ELb0ELb1ELb1ELb1ELb0ELb0EEENS1_21CollectiveEpilogueFwdINS6_IJSA_SA_SB_EEES9_NS_10bfloat16_tESF_Li256ELb0ELb1ELb0ELb1EEENS1_29StaticPersistentTileSchedulerILb0EEEEEEEEEvNT_6ParamsE)
        /*0278*/ 	.word	0x000000a8


	//----- nvinfo : EIATTR_FRAME_SIZE
	.align		4
.L_160:
        /*027c*/ 	.byte	0x04, 0x11
        /*027e*/ 	.short	(.L_162 - .L_161)
	.align		4
.L_161:
        /*0280*/ 	.word	index@(_ZN7cutlass13device_kernelIN5flash11enable_sm90INS1_16FlashAttnFwdSm90INS1_25CollectiveMainloopFwdSm90ILi2EN4cute5tupleIJNS5_1CILi1EEES8_S8_EEENS6_IJNS7_ILi128EEENS7_ILi160EEESA_EEELi128ENS_12float_e4m3_tEfNS_4arch4Sm90ELb0ELb0ELb0ELb0ELb1ELb0ELb0ELb1ELb1ELb1ELb0ELb0EEENS1_21CollectiveEpilogueFwdINS6_IJSA_SA_SB_EEES9_NS_10bfloat16_tESF_Li256ELb0ELb1ELb0ELb1EEENS1_29StaticPersistentTileSchedulerILb0EEEEEEEEEvNT_6ParamsE)
        /*0284*/ 	.word	0x00000030


	//----- nvinfo : EIATTR_REGCOUNT
	.align		4
.L_162:
        /*0288*/ 	.byte	0x04, 0x2f
        /*028a*/ 	.short	(.L_164 - .L_163)
	.align		4
.L_163:
        /*028c*/ 	.word	index@(_ZN7cutlass13device_kernelIN5flash11enable_sm90INS1_16FlashAttnFwdSm90INS1_25CollectiveMainloopFwdSm90ILi2EN4cute5tupleIJNS5_1CILi1EEES8_S8_EEENS6_IJNS7_ILi128EEENS7_ILi160EEENS7_ILi192EEEEEELi192ENS_12float_e4m3_tEfNS_4arch4Sm90ELb1ELb0ELb0ELb1ELb1ELb1ELb0ELb1ELb1ELb1ELb0ELb0EEENS1_21CollectiveEpilogueFwdINS6_IJSA_SC_SB_EEES9_NS_10bfloat16_tESG_Li256ELb1ELb1ELb0ELb1EEENS1_36VarlenDynamicPersistentTileSchedulerILi128ELi160ELi256ELi128ELb0ELb1ELb1ELb1ELb1ELb1EEEEEEEEEvNT_6ParamsE)
        /*0290*/ 	.word	0x000000a8


	//----- nvinfo : EIATTR_FRAME_SIZE
	.align		4
.L_164:
        /*0294*/ 	.byte	0x04, 0x11
        /*0296*/ 	.short	(.L_166 - .L_165)
	.align		4
.L_165:
        /*0298*/ 	.word	index@(_ZN7cutlass13device_kernelIN5flash11enable_sm90INS1_16FlashAttnFwdSm90INS1_25CollectiveMainloopFwdSm90ILi2EN4cute5tupleIJNS5_1CILi1EEES8_S8_EEENS6_IJNS7_ILi128EEENS7_ILi160EEENS7_ILi192EEEEEELi192ENS_12float_e4m3_tEfNS_4arch4Sm90ELb1ELb0ELb0ELb1ELb1ELb1ELb0ELb1ELb1ELb1ELb0ELb0EEENS1_21CollectiveEpilogueFwdINS6_IJSA_SC_SB_EEES9_NS_10bfloat16_tESG_Li256ELb1ELb1ELb0ELb1EEENS1_36VarlenDynamicPersistentTileSchedulerILi128ELi160ELi256ELi128ELb0ELb1ELb1ELb1ELb1ELb1EEEEEEEEEvNT_6ParamsE)
        /*029c*/ 	.word	0x00000078


	//----- nvinfo : EIATTR_REGCOUNT
	.align		4
.L_166:
        /*02a0*/ 	.byte	0x04, 0x2f
        /*02a2*/ 	.short	(.L_168 - .L_167)
	.align		4
.L_167:
        /*02a4*/ 	.word	index@(_ZN7cutlass13device_kernelIN5flash11enable_sm90INS1_16FlashAttnFwdSm90INS1_25CollectiveMainloopFwdSm90ILi2EN4cute5tupleIJNS5_1CILi1EEES8_S8_EEENS6_IJNS7_ILi128EEENS7_ILi160EEENS7_ILi192EEEEEELi192ENS_12float_e4m3_tEfNS_4arch4Sm90ELb1ELb0ELb0ELb1ELb1ELb0ELb0ELb1ELb1ELb1ELb0ELb0EEENS1_21CollectiveEpilogueFwdINS6_IJSA_SC_SB_EEES9_NS_10bfloat16_tESG_Li256ELb1ELb1ELb0ELb1EEENS1_36VarlenDynamicPersistentTileSchedulerILi128ELi160ELi256ELi128ELb0ELb1ELb1ELb1ELb1ELb1EEEEEEEEEvNT_6ParamsE)
        /*02a8*/ 	.word	0x000000a8


	//----- nvinfo : EIATTR_FRAME_SIZE
	.align		4
.L_168:
        /*02ac*/ 	.byte	0x04, 0x11
        /*02ae*/ 	.short	(.L_170 - .L_169)
	.align		4
.L_169:
        /*02b0*/ 	.word	index@(_ZN7cutlass13device_kernelIN5flash11enable_sm90INS1_16FlashAttnFwdSm90INS1_25CollectiveMainloopFwdSm90ILi2EN4cute5tupleIJNS5_1CILi1EEES8_S8_EEENS6_IJNS7_ILi128EEENS7_ILi160EEENS7_ILi192EEEEEELi192ENS_12float_e4m3_tEfNS_4arch4Sm90ELb1ELb0ELb0ELb1ELb1ELb0ELb0ELb1ELb1ELb1ELb0ELb0EEENS1_21CollectiveEpilogueFwdINS6_IJSA_SC_SB_EEES9_NS_10bfloat16_tESG_Li256ELb1ELb1ELb0ELb1EEENS1_36VarlenDynamicPersistentTileSchedulerILi128ELi160ELi256ELi128ELb0ELb1ELb1ELb1ELb1ELb1EEEEEEEEEvNT_6ParamsE)
        /*02b4*/ 	.word	0x00000018


	//----- nvinfo : EIATTR_REGCOUNT
	.align		4
.L_170:
        /*02b8*/ 	.byte	0x04, 0x2f
        /*02ba*/ 	.short	(.L_172 - .L_171)
	.align		4
.L_171:
        /*02bc*/ 	.word	index@(_ZN7cutlass13device_kernelIN5flash11enable_sm90INS1_16FlashAttnFwdSm90INS1_25CollectiveMainloopFwdSm90ILi2EN4cute5tupleIJNS5_1CILi1EEES8_S8_EEENS6_IJNS7_ILi128EEENS7_ILi160EEENS7_ILi192EEEEEELi192ENS_12float_e4m3_tEfNS_4arch4Sm90ELb1ELb0ELb0ELb0ELb1ELb0ELb0ELb1ELb1ELb1ELb0ELb0EEENS1_21CollectiveEpilogueFwdINS6_IJSA_SC_SB_EEES9_NS_10bfloat16_tESG_Li256ELb0ELb1ELb0ELb1EEENS1_30DynamicPersistentTileSchedulerILi256ELi128ELb0ELb1ELb1EEEEEEEEEvNT_6ParamsE)
        /*02c0*/ 	.word	0x000000a8


	//----- nvinfo : EIATTR_FRAME_SIZE
	.align		4
.L_172:
        /*02c4*/ 	.byte	0x04, 0x11
        /*02c6*/ 	.short	(.L_174 - .L_173)
	.align		4
.L_173:
        /*02c8*/ 	.word	index@(_ZN7cutlass13device_kernelIN5flash11enable_sm90INS1_16FlashAttnFwdSm90INS1_25CollectiveMainloopFwdSm90ILi2EN4cute5tupleIJNS5_1CILi1EEES8_S8_EEENS6_IJNS7_ILi128EEENS7_ILi160EEENS7_ILi192EEEEEELi192ENS_12float_e4m3_tEfNS_4arch4Sm90ELb1ELb0ELb0ELb0ELb1ELb0ELb0ELb1ELb1ELb1ELb0ELb0EEENS1_21CollectiveEpilogueFwdINS6_IJSA_SC_SB_EEES9_NS_10bfloat16_tESG_Li256ELb0ELb1ELb0ELb1EEENS1_30DynamicPersistentTileSchedulerILi256ELi128ELb0ELb1ELb1EEEEEEEEEvNT_6ParamsE)
        /*02cc*/ 	.word	0x00000020


	//----- nvinfo : EIATTR_REGCOUNT
	.align		4
.L_174:
        /*02d0*/ 	.byte	0x04, 0x2f
        /*02d2*/ 	.short	(.L_176 - .L_175)
	.align		4
.L_175:
        /*02d4*/ 	.word	index@(_ZN7cutlass13device_kernelIN5flash11enable_sm90INS1_16FlashAttnFwdSm90INS1_25CollectiveMainloopFwdSm90ILi2EN4cute5tupleIJNS5_1CILi1EEES8_S8_EEENS6_IJNS7_ILi128EEESA_NS7_ILi192EEEEEELi192ENS_12float_e4m3_tEfNS_4arch4Sm90ELb0ELb1ELb0ELb1ELb1ELb1ELb0ELb1ELb1ELb1ELb0ELb0EEENS1_21CollectiveEpilogueFwdINS6_IJSA_SB_SA_EEES9_NS_10bfloat16_tESF_Li256ELb1ELb1ELb0ELb1EEENS1_36VarlenDynamicPersistentTileSchedulerILi128ELi128ELi256ELi128ELb0ELb1ELb1ELb1ELb0ELb1EEEEEEEEEvNT_6ParamsE)
        /*02d8*/ 	.word	0x000000a8


	//----- nvinfo : EIATTR_FRAME_SIZE
	.align		4
.L_176:
        /*02dc*/ 	.byte	0x04, 0x11
        /*02de*/ 	.short	(.L_178 - .L_177)
	.align		4
.L_177:
        /*02e0*/ 	.word	index@(_ZN7cutlass13device_kernelIN5flash11enable_sm90INS1_16FlashAttnFwdSm90INS1_25CollectiveMainloopFwdSm90ILi2EN4cute5tupleIJNS5_1CILi1EEES8_S8_EEENS6_IJNS7_ILi128EEESA_NS7_ILi192EEEEEELi192ENS_12float_e4m3_tEfNS_4arch4Sm90ELb0ELb1ELb0ELb1ELb1ELb1ELb0ELb1ELb1ELb1ELb0ELb0EEENS1_21CollectiveEpilogueFwdINS6_IJSA_SB_SA_EEES9_NS_10bfloat16_tESF_Li256ELb1ELb1ELb0ELb1EEENS1_36VarlenDynamicPersistentTileSchedulerILi128ELi128ELi256ELi128ELb0ELb1ELb1ELb1ELb0ELb1EEEEEEEEEvNT_6ParamsE)
        /*02e4*/ 	.word	0x00000058


	//----- nvinfo : EIATTR_REGCOUNT
	.align		4
.L_178:
        /*02e8*/ 	.byte	0x04, 0x2f
        /*02ea*/ 	.short	(.L_180 - .L_179)
	.align		4
.L_179:
        /*02ec*/ 	.word	index@(_ZN7cutlass13device_kernelIN5flash11enable_sm90INS1_16FlashAttnFwdSm90INS1_25CollectiveMainloopFwdSm90ILi2EN4cute5tupleIJNS5_1CILi1EEES8_S8_EEENS6_IJNS7_ILi128EEESA_NS7_ILi192EEEEEELi192ENS_12float_e4m3_tEfNS_4arch4Sm90ELb0ELb1ELb0ELb1ELb1ELb0ELb0ELb1ELb1ELb1ELb0ELb0EEENS1_21CollectiveEpilogueFwdINS6_IJSA_SB_SA_EEES9_NS_10bfloat16_tESF_Li256ELb1ELb1ELb0ELb1EEENS1_36VarlenDynamicPersistentTileSchedulerILi128ELi128ELi256ELi128ELb0ELb1ELb1ELb1ELb0ELb1EEEEEEEEEvNT_6ParamsE)
        /*02f0*/ 	.word	0x000000a8


	//----- nvinfo : EIATTR_FRAME_SIZE
	.align		4
.L_180:
        /*02f4*/ 	.byte	0x04, 0x11
        /*02f6*/ 	.short	(.L_182 - .L_181)
	.align		4
.L_181:
        /*02f8*/ 	.word	index@(_ZN7cutlass13device_kernelIN5flash11enable_sm90INS1_16FlashAttnFwdSm90INS1_25CollectiveMainloopFwdSm90ILi2EN4cute5tupleIJNS5_1CILi1EEES8_S8_EEENS6_IJNS7_ILi128EEESA_NS7_ILi192EEEEEELi192ENS_12float_e4m3_tEfNS_4arch4Sm90ELb0ELb1ELb0ELb1ELb1ELb0ELb0ELb1ELb1ELb1ELb0ELb0EEENS1_21CollectiveEpilogueFwdINS6_IJSA_SB_SA_EEES9_NS_10bfloat16_tESF_Li256ELb1ELb1ELb0ELb1EEENS1_36VarlenDynamicPersistentTileSchedulerILi128ELi128ELi256ELi128ELb0ELb1ELb1ELb1ELb0ELb1EEEEEEEEEvNT_6ParamsE)
        /*02fc*/ 	.word	0x00000020


	//----- nvinfo : EIATTR_REGCOUNT
	.align		4
.L_182:
        /*0300*/ 	.byte	0x04, 0x2f
        /*0302*/ 	.short	(.L_184 - .L_183)
	.align		4
.L_183:
        /*0304*/ 	.word	index@(_ZN7cutlass13device_kernelIN5flash11enable_sm90INS1_16FlashAttnFwdSm90INS1_25CollectiveMainloopFwdSm90ILi2EN4cute5tupleIJNS5_1CILi1EEES8_S8_EEENS6_IJNS7_ILi128EEESA_NS7_ILi192EEEEEELi192ENS_12float_e4m3_tEfNS_4arch4Sm90ELb0ELb1ELb0ELb0ELb1ELb0ELb0ELb1ELb1ELb1ELb0ELb0EEENS1_21CollectiveEpilogueFwdINS6_IJSA_SB_SA_EEES9_NS_10bfloat16_tESF_Li256ELb0ELb1ELb0ELb1EEENS1_30DynamicPersistentTileSchedulerILi256ELi128ELb0ELb1ELb1EEEEEEEEEvNT_6ParamsE)
        /*0308*/ 	.word	0x000000a8


	//----- nvinfo : EIATTR_FRAME_SIZE
	.align		4
.L_184:
        /*030c*/ 	.byte	0x04, 0x11
        /*030e*/ 	.short	(.L_186 - .L_185)
	.align		4
.L_185:
        /*0310*/ 	.word	index@(_ZN7cutlass13device_kernelIN5flash11enable_sm90INS1_16FlashAttnFwdSm90INS1_25CollectiveMainloopFwdSm90ILi2EN4cute5tupleIJNS5_1CILi1EEES8_S8_EEENS6_IJNS7_ILi128EEESA_NS7_ILi192EEEEEELi192ENS_12float_e4m3_tEfNS_4arch4Sm90ELb0ELb1ELb0ELb0ELb1ELb0ELb0ELb1ELb1ELb1ELb0ELb0EEENS1_21CollectiveEpilogueFwdINS6_IJSA_SB_SA_EEES9_NS_10bfloat16_tESF_Li256ELb0ELb1ELb0ELb1EEENS1_30DynamicPersistentTileSchedulerILi256ELi128ELb0ELb1ELb1EEEEEEEEEvNT_6ParamsE)
        /*0314*/ 	.word	0x00000010


	//----- nvinfo : EIATTR_REGCOUNT
	.align		4
.L_186:
        /*0318*/ 	.byte	0x04, 0x2f
        /*031a*/ 	.short	(.L_188 - .L_187)
	.align		4
.L_187:
        /*031c*/ 	.word	index@(_ZN7cutlass13device_kernelIN5flash11enable_sm90INS1_16FlashAttnFwdSm90INS1_25CollectiveMainloopFwdSm90ILi2EN4cute5tupleIJNS5_1CILi1EEES8_S8_EEENS6_IJNS7_ILi128EEENS7_ILi160EEENS7_ILi192EEEEEELi192ENS_12float_e4m3_tEfNS_4arch4Sm90ELb0ELb0ELb0ELb1ELb1ELb1ELb0ELb1ELb1ELb1ELb0ELb0EEENS1_21CollectiveEpilogueFwdINS6_IJSA_SC_SB_EEES9_NS_10bfloat16_tESG_Li256ELb1ELb1ELb0ELb1EEENS1_36VarlenDynamicPersistentTileSchedulerILi128ELi160ELi256ELi128ELb0ELb1ELb1ELb0ELb1ELb1EEEEEEEEEvNT_6ParamsE)
        /*0320*/ 	.word	0x000000a8


	//----- nvinfo : EIATTR_FRAME_SIZE
	.align		4
.L_188:
        /*0324*/ 	.byte	0x04, 0x11
        /*0326*/ 	.short	(.L_190 - .L_189)
	.align		4
.L_189:
        /*0328*/ 	.word	index@(_ZN7cutlass13device_kernelIN5flash11enable_sm90INS1_16FlashAttnFwdSm90INS1_25CollectiveMainloopFwdSm90ILi2EN4cute5tupleIJNS5_1CILi1EEES8_S8_EEENS6_IJNS7_ILi128EEENS7_ILi160EEENS7_ILi192EEEEEELi192ENS_12float_e4m3_tEfNS_4arch4Sm90ELb0ELb0ELb0ELb1ELb1ELb1ELb0ELb1ELb1ELb1ELb0ELb0EEENS1_21CollectiveEpilogueFwdINS6_IJSA_SC_SB_EEES9_NS_10bfloat16_tESG_Li256ELb1ELb1ELb0ELb1EEENS1_36VarlenDynamicPersistentTileSchedulerILi128ELi160ELi256ELi128ELb0ELb1ELb1ELb0ELb1ELb1EEEEEEEEEvNT_6ParamsE)
        /*032c*/ 	.word	0x00000070


	//----- nvinfo : EIATTR_REGCOUNT
	.align		4
.L_190:
        /*0330*/ 	.byte	0x04, 0x2f
        /*0332*/ 	.short	(.L_192 - .L_191)
	.align		4
.L_191:
        /*0334*/ 	.word	index@(_ZN7cutlass13device_kernelIN5flash11enable_sm90INS1_16FlashAttnFwdSm90INS1_25CollectiveMainloopFwdSm90ILi2EN4cute5tupleIJNS5_1CILi1EEES8_S8_EEENS6_IJNS7_ILi128EEENS7_ILi160EEENS7_ILi192EEEEEELi192ENS_12float_e4m3_tEfNS_4arch4Sm90ELb0ELb0ELb0ELb1ELb1ELb0ELb0ELb1ELb1ELb1ELb0ELb0EEENS1_21CollectiveEpilogueFwdINS6_IJSA_SC_SB_EEES9_NS_10bfloat16_tESG_Li256ELb1ELb1ELb0ELb1EEENS1_36VarlenDynamicPersistentTileSchedulerILi128ELi160ELi256ELi128ELb0ELb1ELb1ELb0ELb1ELb1EEEEEEEEEvNT_6ParamsE)
        /*0338*/ 	.word	0x000000a8


	//----- nvinfo : EIATTR_FRAME_SIZE
	.align		4
.L_192:
        /*033c*/ 	.byte	0x04, 0x11
        /*033e*/ 	.short	(.L_194 - .L_193)
	.align		4
.L_193:
        /*0340*/ 	.word	index@(_ZN7cutlass13device_kernelIN5flash11enable_sm90INS1_16FlashAttnFwdSm90INS1_25CollectiveMainloopFwdSm90ILi2EN4cute5tupleIJNS5_1CILi1EEES8_S8_EEENS6_IJNS7_ILi128EEENS7_ILi160EEENS7_ILi192EEEEEELi192ENS_12float_e4m3_tEfNS_4arch4Sm90ELb0ELb0ELb0ELb1ELb1ELb0ELb0ELb1ELb1ELb1ELb0ELb0EEENS1_21CollectiveEpilogueFwdINS6_IJSA_SC_SB_EEES9_NS_10bfloat16_tESG_Li256ELb1ELb1ELb0ELb1EEENS1_36VarlenDynamicPersistentTileSchedulerILi128ELi160ELi256ELi128ELb0ELb1ELb1ELb0ELb1ELb1EEEEEEEEEvNT_6ParamsE)
        /*0344*/ 	.word	0x00000020


	//----- nvinfo : EIATTR_REGCOUNT
	.align		4
.L_194:
        /*0348*/ 	.byte	0x04, 0x2f
        /*034a*/ 	.short	(.L_196 - .L_195)
	.align		4
.L_195:
        /*034c*/ 	.word	index@(_ZN7cutlass13device_kernelIN5flash11enable_sm90INS1_16FlashAttnFwdSm90INS1_25CollectiveMainloopFwdSm90ILi2EN4cute5tupleIJNS5_1CILi1EEES8_S8_EEENS6_IJNS7_ILi128EEENS7_ILi160EEENS7_ILi192EEEEEELi192ENS_12float_e4m3_tEfNS_4arch4Sm90ELb0ELb0ELb0ELb0ELb1ELb0ELb0ELb1ELb1ELb1ELb0ELb0EEENS1_21CollectiveEpilogueFwdINS6_IJSA_SC_SB_EEES9_NS_10bfloat16_tESG_Li256ELb0ELb1ELb0ELb1EEENS1_29StaticPersistentTileSchedulerILb0EEEEEEEEEvNT_6ParamsE)
        /*0350*/ 	.word	0x000000a8


	//----- nvinfo : EIATTR_FRAME_SIZE
	.align		4
.L_196:
        /*0354*/ 	.byte	0x04, 0x11
        /*0356*/ 	.short	(.L_198 - .L_197)
	.align		4
.L_197:
        /*0358*/ 	.word	index@(_ZN7cutlass13device_kernelIN5flash11enable_sm90INS1_16FlashAttnFwdSm90INS1_25CollectiveMainloopFwdSm90ILi2EN4cute5tupleIJNS5_1CILi1EEES8_S8_EEENS6_IJNS7_ILi128EEENS7_ILi160EEENS7_ILi192EEEEEELi192ENS_12float_e4m3_tEfNS_4arch4Sm90ELb0ELb0ELb0ELb0ELb1ELb0ELb0ELb1ELb1ELb1ELb0ELb0EEENS1_21CollectiveEpilogueFwdINS6_IJSA_SC_SB_EEES9_NS_10bfloat16_tESG_Li256ELb0ELb1ELb0ELb1EEENS1_29StaticPersistentTileSchedulerILb0EEEEEEEEEvNT_6ParamsE)
        /*035c*/ 	.word	0x00000020


	//----- nvinfo : EIATTR_REGCOUNT
	.align		4
.L_198:
        /*0360*/ 	.byte	0x04, 0x2f
        /*0362*/ 	.short	(.L_200 - .L_199)
	.align		4
.L_199:
        /*0364*/ 	.word	index@(_ZN7cutlass13device_kernelIN5flash11enable_sm90INS1_16FlashAttnFwdSm90INS1_25CollectiveMainloopFwdSm90ILi2EN4cute5tupleIJNS5_1CILi1EEES8_S8_EEENS6_IJNS7_ILi128EEESA_NS7_ILi256EEEEEELi256ENS_12float_e4m3_tEfNS_4arch4Sm90ELb1ELb0ELb0ELb1ELb1ELb1ELb0ELb1ELb0ELb1ELb0ELb0EEENS1_21CollectiveEpilogueFwdINS6_IJSA_SB_SA_EEES9_NS_10bfloat16_tESF_Li256ELb1ELb1ELb0ELb1EEENS1_36VarlenDynamicPersistentTileSchedulerILi128ELi128ELi256ELi128ELb0ELb1ELb1ELb1ELb1ELb1EEEEEEEEEvNT_6ParamsE)
        /*0368*/ 	.word	0x000000a8


	//----- nvinfo : EIATTR_FRAME_SIZE
	.align		4
.L_200:
        /*036c*/ 	.byte	0x04, 0x11
        /*036e*/ 	.short	(.L_202 - .L_201)
	.align		4
.L_201:
        /*0370*/ 	.word	index@(_ZN7cutlass13device_kernelIN5flash11enable_sm90INS1_16FlashAttnFwdSm90INS1_25CollectiveMainloopFwdSm90ILi2EN4cute5tupleIJNS5_1CILi1EEES8_S8_EEENS6_IJNS7_ILi128EEESA_NS7_ILi256EEEEEELi256ENS_12float_e4m3_tEfNS_4arch4Sm90ELb1ELb0ELb0ELb1ELb1ELb1ELb0ELb1ELb0ELb1ELb0ELb0EEENS1_21CollectiveEpilogueFwdINS6_IJSA_SB_SA_EEES9_NS_10bfloat16_tESF_Li256ELb1ELb1ELb0ELb1EEENS1_36VarlenDynamicPersistentTileSchedulerILi128ELi128ELi256ELi128ELb0ELb1ELb1ELb1ELb1ELb1EEEEEEEEEvNT_6ParamsE)
        /*0374*/ 	.word	0x00000058


	//----- nvinfo : EIATTR_REGCOUNT
	.align		4
.L_202:
        /*0378*/ 	.byte	0x04, 0x2f
        /*037a*/ 	.short	(.L_204 - .L_203)
	.align		4
.L_203:
        /*037c*/ 	.word	index@(_ZN7cutlass13device_kernelIN5flash11enable_sm90INS1_16FlashAttnFwdSm90INS1_25CollectiveMainloopFwdSm90ILi2EN4cute5tupleIJNS5_1CILi1EEES8_S8_EEENS6_IJNS7_ILi128EEESA_NS7_ILi256EEEEEELi256ENS_12float_e4m3_tEfNS_4arch4Sm90ELb1ELb0ELb0ELb1ELb1ELb0ELb0ELb1ELb0ELb1ELb0ELb0EEENS1_21CollectiveEpilogueFwdINS6_IJSA_SB_SA_EEES9_NS_10bfloat16_tESF_Li256ELb1ELb1ELb0ELb1EEENS1_36VarlenDynamicPersistentTileSchedulerILi128ELi128ELi256ELi128ELb0ELb1ELb1ELb1ELb1ELb1EEEEEEEEEvNT_6ParamsE)
        /*0380*/ 	.word	0x000000a8


	//----- nvinfo : EIATTR_FRAME_SIZE
	.align		4
.L_204:
        /*0384*/ 	.byte	0x04, 0x11
        /*0386*/ 	.short	(.L_206 - .L_205)
	.align		4
.L_205:
        /*0388*/ 	.word	index@(_ZN7cutlass13device_kernelIN5flash11enable_sm90INS1_16FlashAttnFwdSm90INS1_25CollectiveMainloopFwdSm90ILi2EN4cute5tupleIJNS5_1CILi1EEES8_S8_EEENS6_IJNS7_ILi128EEESA_NS7_ILi256EEEEEELi256ENS_12float_e4m3_tEfNS_4arch4Sm90ELb1ELb0ELb0ELb1ELb1ELb0ELb0ELb1ELb0ELb1ELb0ELb0EEENS1_21CollectiveEpilogueFwdINS6_IJSA_SB_SA_EEES9_NS_10bfloat16_tESF_Li256ELb1ELb1ELb0ELb1EEENS1_36VarlenDynamicPersistentTileSchedulerILi128ELi128ELi256ELi128ELb0ELb1ELb1ELb1ELb1ELb1EEEEEEEEEvNT_6ParamsE)
        /*038c*/ 	.word	0x00000010


	//----- nvinfo : EIATTR_REGCOUNT
	.align		4
.L_206:
        /*0390*/ 	.byte	0x04, 0x2f
        /*0392*/ 	.short	(.L_208 - .L_207)
	.align		4
.L_207:
        /*0394*/ 	.word	index@(_ZN7cutlass13device_kernelIN5flash11enable_sm90INS1_16FlashAttnFwdSm90INS1_25CollectiveMainloopFwdSm90ILi2EN4cute5tupleIJNS5_1CILi1EEES8_S8_EEENS6_IJNS7_ILi128EEESA_NS7_ILi256EEEEEELi256ENS_12float_e4m3_tEfNS_4arch4Sm90ELb1ELb0ELb0ELb0ELb1ELb0ELb0ELb1ELb0ELb1ELb0ELb0EEENS1_21CollectiveEpilogueFwdINS6_IJSA_SB_SA_EEES9_NS_10bfloat16_tESF_Li256ELb0ELb1ELb0ELb1EEENS1_30DynamicPersistentTileSchedulerILi256ELi128ELb0ELb1ELb1EEEEEEEEEvNT_6ParamsE)
        /*0398*/ 	.word	0x000000a8


	//----- nvinfo : EIATTR_FRAME_SIZE
	.align		4
.L_208:
        /*039c*/ 	.byte	0x04, 0x11
        /*039e*/ 	.short	(.L_210 - .L_209)
	.align		4
.L_209:
        /*03a0*/ 	.word	index@(_ZN7cutlass13device_kernelIN5flash11enable_sm90INS1_16FlashAttnFwdSm90INS1_25CollectiveMainloopFwdSm90ILi2EN4cute5tupleIJNS5_1CILi1EEES8_S8_EEENS6_IJNS7_ILi128EEESA_NS7_ILi256EEEEEELi256ENS_12float_e4m3_tEfNS_4arch4Sm90ELb1ELb0ELb0ELb0ELb1ELb0ELb0ELb1ELb0ELb1ELb0ELb0EEENS1_21CollectiveEpilogueFwdINS6_IJSA_SB_SA_EEES9_NS_10bfloat16_tESF_Li256ELb0ELb1ELb0ELb1EEENS1_30DynamicPersistentTileSchedulerILi256ELi128ELb0ELb1ELb1EEEEEEEEEvNT_6ParamsE)
        /*03a4*/ 	.word	0x00000010


	//----- nvinfo : EIATTR_REGCOUNT
	.align		4
.L_210:
        /*03a8*/ 	.byte	0x04, 0x2f
        /*03aa*/ 	.short	(.L_212 - .L_211)
	.align		4
.L_211:
        /*03ac*/ 	.word	index@(_ZN7cutlass13device_kernelIN5flash11enable_sm90INS1_16FlashAttnFwdSm90INS1_25CollectiveMainloopFwdSm90ILi2EN4cute5tupleIJNS5_1CILi1EEES8_S8_EEENS6_IJNS7_ILi128EEENS7_ILi64EEENS7_ILi256EEEEEELi256ENS_12float_e4m3_tEfNS_4arch4Sm90ELb0ELb1ELb0ELb1ELb1ELb1ELb0ELb1ELb0ELb1ELb0ELb0EEENS1_21CollectiveEpilogueFwdINS6_IJSA_SC_SB_EEES9_NS_10bfloat16_tESG_Li256ELb1ELb1ELb0ELb1EEENS1_36VarlenDynamicPersistentTileSchedulerILi128ELi64ELi256ELi128ELb0ELb1ELb1ELb1ELb0ELb1EEEEEEEEEvNT_6ParamsE)
        /*03b0*/ 	.word	0x000000a8


	//----- nvinfo : EIATTR_FRAME_SIZE
	.align		4
.L_212:
        /*03b4*/ 	.byte	0x04, 0x11
        /*03b6*/ 	.short	(.L_214 - .L_213)
	.align		4
.L_213:
        /*03b8*/ 	.word	index@(_ZN7cutlass13device_kernelIN5flash11enable_sm90INS1_16FlashAttnFwdSm90INS1_25CollectiveMainloopFwdSm90ILi2EN4cute5tupleIJNS5_1CILi1EEES8_S8_EEENS6_IJNS7_ILi128EEENS7_ILi64EEENS7_ILi256EEEEEELi256ENS_12float_e4m3_tEfNS_4arch4Sm90ELb0ELb1ELb0ELb1ELb1ELb1ELb0ELb1ELb0ELb1ELb0ELb0EEENS1_21CollectiveEpilogueFwdINS6_IJSA_SC_SB_EEES9_NS_10bfloat16_tESG_Li256ELb1ELb1ELb0ELb1EEENS1_36VarlenDynamicPersistentTileSchedulerILi128ELi64ELi256ELi128ELb0ELb1ELb1ELb1ELb0ELb1EEEEEEEEEvNT_6ParamsE)
        /*03bc*/ 	.word	0x00000038


	//----- nvinfo : EIATTR_REGCOUNT
	.align		4
.L_214:
        /*03c0*/ 	.byte	0x04, 0x2f
        /*03c2*/ 	.short	(.L_216 - .L_215)
	.align		4
.L_215:
        /*03c4*/ 	.word	index@(_ZN7cutlass13device_kernelIN5flash11enable_sm90INS1_16FlashAttnFwdSm90INS1_25CollectiveMainloopFwdSm90ILi2EN4cute5tupleIJNS5_1CILi1EEES8_S8_EEENS6_IJNS7_ILi128EEENS7_ILi64EEENS7_ILi256EEEEEELi256ENS_12float_e4m3_tEfNS_4arch4Sm90ELb0ELb1ELb0ELb1ELb1ELb0ELb0ELb1ELb0ELb1ELb0ELb0EEENS1_21CollectiveEpilogueFwdINS6_IJSA_SC_SB_EEES9_NS_10bfloat16_tESG_Li256ELb1ELb1ELb0ELb1EEENS1_36VarlenDynamicPersistentTileSchedulerILi128ELi64ELi256ELi128ELb0ELb1ELb1ELb1ELb0ELb1EEEEEEEEEvNT_6ParamsE)
        /*03c8*/ 	.word	0x000000a8


	//----- nvinfo : EIATTR_FRAME_SIZE
	.align		4
.L_216:
        /*03cc*/ 	.byte	0x04, 0x11
        /*03ce*/ 	.short	(.L_218 - .L_217)
	.align		4
.L_217:
        /*03d0*/ 	.word	index@(_ZN7cutlass13device_kernelIN5flash11enable_sm90INS1_16FlashAttnFwdSm90INS1_25CollectiveMainloopFwdSm90ILi2EN4cute5tupleIJNS5_1CILi1EEES8_S8_EEENS6_IJNS7_ILi128EEENS7_ILi64EEENS7_ILi256EEEEEELi256ENS_12float_e4m3_tEfNS_4arch4Sm90ELb0ELb1ELb0ELb1ELb1ELb0ELb0ELb1ELb0ELb1ELb0ELb0EEENS1_21CollectiveEpilogueFwdINS6_IJSA_SC_SB_EEES9_NS_10bfloat16_tESG_Li256ELb1ELb1ELb0ELb1EEENS1_36VarlenDynamicPersistentTileSchedulerILi128ELi64ELi256ELi128ELb0ELb1ELb1ELb1ELb0ELb1EEEEEEEEEvNT_6ParamsE)
        /*03d4*/ 	.word	0x00000018


	//----- nvinfo : EIATTR_REGCOUNT
	.align		4
.L_218:
        /*03d8*/ 	.byte	0x04, 0x2f
        /*03da*/ 	.short	(.L_220 - .L_219)
	.align		4
.L_219:
        /*03dc*/ 	.word	index@(_ZN7cutlass13device_kernelIN5flash11enable_sm90INS1_16FlashAttnFwdSm90INS1_25CollectiveMainloopFwdSm90ILi2EN4cute5tupleIJNS5_1CILi1EEES8_S8_EEENS6_IJNS7_ILi128EEENS7_ILi64EEENS7_ILi256EEEEEELi256ENS_12float_e4m3_tEfNS_4arch4Sm90ELb0ELb1ELb0ELb0ELb1ELb0ELb0ELb1ELb0ELb1ELb0ELb0EEENS1_21CollectiveEpilogueFwdINS6_IJSA_SC_SB_EEES9_NS_10bfloat16_tESG_Li256ELb0ELb1ELb0ELb1EEENS1_30DynamicPersistentTileSchedulerILi256ELi128ELb0ELb1ELb1EEEEEEEEEvNT_6ParamsE)
        /*03e0*/ 	.word	0x000000a8


	//----- nvinfo : EIATTR_FRAME_SIZE
	.align		4
.L_220:
        /*03e4*/ 	.byte	0x04, 0x11
        /*03e6*/ 	.short	(.L_222 - .L_221)
	.align		4
.L_221:
        /*03e8*/ 	.word	index@(_ZN7cutlass13device_kernelIN5flash11enable_sm90INS1_16FlashAttnFwdSm90INS1_25CollectiveMainloopFwdSm90ILi2EN4cute5tupleIJNS5_1CILi1EEES8_S8_EEENS6_IJNS7_ILi128EEENS7_ILi64EEENS7_ILi256EEEEEELi256ENS_12float_e4m3_tEfNS_4arch4Sm90ELb0ELb1ELb0ELb0ELb1ELb0ELb0ELb1ELb0ELb1ELb0ELb0EEENS1_21CollectiveEpilogueFwdINS6_IJSA_SC_SB_EEES9_NS_10bfloat16_tESG_Li256ELb0ELb1ELb0ELb1EEENS1_30DynamicPersistentTileSchedulerILi256ELi128ELb0ELb1ELb1EEEEEEEEEvNT_6ParamsE)
        /*03ec*/ 	.word	0x00000008


	//----- nvinfo : EIATTR_REGCOUNT
	.align		4
.L_222:
        /*03f0*/ 	.byte	0x04, 0x2f
        /*03f2*/ 	.short	(.L_224 - .L_223)
	.align		4
.L_223:
        /*03f4*/ 	.word	index@(_ZN7cutlass13device_kernelIN5flash11enable_sm90INS1_16FlashAttnFwdSm90INS1_25CollectiveMainloopFwdSm90ILi2EN4cute5tupleIJNS5_1CILi1EEES8_S8_EEENS6_IJNS7_ILi128EEESA_NS7_ILi256EEEEEELi256ENS_12float_e4m3_tEfNS_4arch4Sm90ELb0ELb0ELb0ELb1ELb1ELb1ELb0ELb1ELb0ELb1ELb0ELb0EEENS1_21CollectiveEpilogueFwdINS6_IJSA_SB_SA_EEES9_NS_10bfloat16_tESF_Li256ELb1ELb1ELb0ELb1EEENS1_36VarlenDynamicPersistentTileSchedulerILi128ELi128ELi256ELi128ELb0ELb1ELb1ELb0ELb1ELb1EEEEEEEEEvNT_6ParamsE)
        /*03f8*/ 	.word	0x000000a8


	//----- nvinfo : EIATTR_FRAME_SIZE
	.align		4
.L_224:
        /*03fc*/ 	.byte	0x04, 0x11
        /*03fe*/ 	.short	(.L_226 - .L_225)
	.align		4
.L_225:
        /*0400*/ 	.word	index@(_ZN7cutlass13device_kernelIN5flash11enable_sm90INS1_16FlashAttnFwdSm90INS1_25CollectiveMainloopFwdSm90ILi2EN4cute5tupleIJNS5_1CILi1EEES8_S8_EEENS6_IJNS7_ILi128EEESA_NS7_ILi256EEEEEELi256ENS_12float_e4m3_tEfNS_4arch4Sm90ELb0ELb0ELb0ELb1ELb1ELb1ELb0ELb1ELb0ELb1ELb0ELb0EEENS1_21CollectiveEpilogueFwdINS6_IJSA_SB_SA_EEES9_NS_10bfloat16_tESF_Li256ELb1ELb1ELb0ELb1EEENS1_36VarlenDynamicPersistentTileSchedulerILi128ELi128ELi256ELi128ELb0ELb1ELb1ELb0ELb1ELb1EEEEEEEEEvNT_6ParamsE)
        /*0404*/ 	.word	0x00000060


	//----- nvinfo : EIATTR_REGCOUNT
	.align		4
.L_226:
        /*0408*/ 	.byte	0x04, 0x2f
        /*040a*/ 	.short	(.L_228 - .L_227)
	.align		4
.L_227:
        /*040c*/ 	.word	index@(_ZN7cutlass13device_kernelIN5flash11enable_sm90INS1_16FlashAttnFwdSm90INS1_25CollectiveMainloopFwdSm90ILi2EN4cute5tupleIJNS5_1CILi1EEES8_S8_EEENS6_IJNS7_ILi128EEESA_NS7_ILi256EEEEEELi256ENS_12float_e4m3_tEfNS_4arch4Sm90ELb0ELb0ELb0ELb1ELb1ELb0ELb0ELb1ELb0ELb1ELb0ELb0EEENS1_21CollectiveEpilogueFwdINS6_IJSA_SB_SA_EEES9_NS_10bfloat16_tESF_Li256ELb1ELb1ELb0ELb1EEENS1_36VarlenDynamicPersistentTileSchedulerILi128ELi128ELi256ELi128ELb0ELb1ELb1ELb0ELb1ELb1EEEEEEEEEvNT_6ParamsE)
        /*0410*/ 	.word	0x000000a8


	//----- nvinfo : EIATTR_FRAME_SIZE
	.align		4
.L_228:
        /*0414*/ 	.byte	0x04, 0x11
        /*0416*/ 	.short	(.L_230 - .L_229)
	.align		4
.L_229:
        /*0418*/ 	.word	index@(_ZN7cutlass13device_kernelIN5flash11enable_sm90INS1_16FlashAttnFwdSm90INS1_25CollectiveMainloopFwdSm90ILi2EN4cute5tupleIJNS5_1CILi1EEES8_S8_EEENS6_IJNS7_ILi128EEESA_NS7_ILi256EEEEEELi256ENS_12float_e4m3_tEfNS_4arch4Sm90ELb0ELb0ELb0ELb1ELb1ELb0ELb0ELb1ELb0ELb1ELb0ELb0EEENS1_21CollectiveEpilogueFwdINS6_IJSA_SB_SA_EEES9_NS_10bfloat16_tESF_Li256ELb1ELb1ELb0ELb1EEENS1_36VarlenDynamicPersistentTileSchedulerILi128ELi128ELi256ELi128ELb0ELb1ELb1ELb0ELb1ELb1EEEEEEEEEvNT_6ParamsE)
        /*041c*/ 	.word	0x00000010


	//----- nvinfo : EIATTR_REGCOUNT
	.align		4
.L_230:
        /*0420*/ 	.byte	0x04, 0x2f
        /*0422*/ 	.short	(.L_232 - .L_231)
	.align		4
.L_231:
        /*0424*/ 	.word	index@(_ZN7cutlass13device_kernelIN5flash11enable_sm90INS1_16FlashAttnFwdSm90INS1_25CollectiveMainloopFwdSm90ILi2EN4cute5tupleIJNS5_1CILi1EEES8_S8_EEENS6_IJNS7_ILi128EEESA_NS7_ILi256EEEEEELi256ENS_12float_e4m3_tEfNS_4arch4Sm90ELb0ELb0ELb0ELb0ELb1ELb0ELb0ELb1ELb0ELb1ELb0ELb0EEENS1_21CollectiveEpilogueFwdINS6_IJSA_SB_SA_EEES9_NS_10bfloat16_tESF_Li256ELb0ELb1ELb0ELb1EEENS1_29StaticPersistentTileSchedulerILb0EEEEEEEEEvNT_6ParamsE)
        /*0428*/ 	.word	0x000000a8


	//----- nvinfo : EIATTR_FRAME_SIZE
	.align		4
.L_232:
        /*042c*/ 	.byte	0x04, 0x11
        /*042e*/ 	.short	(.L_234 - .L_233)
	.align		4
.L_233:
        /*0430*/ 	.word	index@(_ZN7cutlass13device_kernelIN5flash11enable_sm90INS1_16FlashAttnFwdSm90INS1_25CollectiveMainloopFwdSm90ILi2EN4cute5tupleIJNS5_1CILi1EEES8_S8_EEENS6_IJNS7_ILi128EEESA_NS7_ILi256EEEEEELi256ENS_12float_e4m3_tEfNS_4arch4Sm90ELb0ELb0ELb0ELb0ELb1ELb0ELb0ELb1ELb0ELb1ELb0ELb0EEENS1_21CollectiveEpilogueFwdINS6_IJSA_SB_SA_EEES9_NS_10bfloat16_tESF_Li256ELb0ELb1ELb0ELb1EEENS1_29StaticPersistentTileSchedulerILb0EEEEEEEEEvNT_6ParamsE)
        /*0434*/ 	.word	0x00000010


	//----- nvinfo : EIATTR_MIN_STACK_SIZE
	.align		4
.L_234:
        /*0438*/ 	.byte	0x04, 0x12
        /*043a*/ 	.short	(.L_236 - .L_235)
	.align		4
.L_235:
        /*043c*/ 	.word	index@(_ZN7cutlass13device_kernelIN5flash11enable_sm90INS1_16FlashAttnFwdSm90INS1_25CollectiveMainloopFwdSm90ILi2EN4cute5tupleIJNS5_1CILi1EEES8_S8_EEENS6_IJNS7_ILi128EEESA_NS7_ILi256EEEEEELi256ENS_12float_e4m3_tEfNS_4arch4Sm90ELb0ELb0ELb0ELb0ELb1ELb0ELb0ELb1ELb0ELb1ELb0ELb0EEENS1_21CollectiveEpilogueFwdINS6_IJSA_SB_SA_EEES9_NS_10bfloat16_tESF_Li256ELb0ELb1ELb0ELb1EEENS1_29StaticPersistentTileSchedulerILb0EEEEEEEEEvNT_6ParamsE)
        /*0440*/ 	.word	0x00000010


	//----- nvinfo : EIATTR_MIN_STACK_SIZE
	.align		4
.L_236:
        /*0444*/ 	.byte	0x04, 0x12
        /*0446*/ 	.short	(.L_238 - .L_237)
	.align		4
.L_237:
        /*0448*/ 	.word	index@(_ZN7cutlass13device_kernelIN5flash11enable_sm90INS1_16FlashAttnFwdSm90INS1_25CollectiveMainloopFwdSm90ILi2EN4cute5tupleIJNS5_1CILi1EEES8_S8_EEENS6_IJNS7_ILi128EEESA_NS7_ILi256EEEEEELi256ENS_12float_e4m3_tEfNS_4arch4Sm90ELb0ELb0ELb0ELb1ELb1ELb0ELb0ELb1ELb0ELb1ELb0ELb0EEENS1_21CollectiveEpilogueFwdINS6_IJSA_SB_SA_EEES9_NS_10bfloat16_tESF_Li256ELb1ELb1ELb0ELb1EEENS1_36VarlenDynamicPersistentTileSchedulerILi128ELi128ELi256ELi128ELb0ELb1ELb1ELb0ELb1ELb1EEEEEEEEEvNT_6ParamsE)
        /*044c*/ 	.word	0x00000010


	//----- nvinfo : EIATTR_MIN_STACK_SIZE
	.align		4
.L_238:
        /*0450*/ 	.byte	0x04, 0x12
        /*0452*/ 	.short	(.L_240 - .L_239)
	.align		4
.L_239:
        /*0454*/ 	.word	index@(_ZN7cutlass13device_kernelIN5flash11enable_sm90INS1_16FlashAttnFwdSm90INS1_25CollectiveMainloopFwdSm90ILi2EN4cute5tupleIJNS5_1CILi1EEES8_S8_EEENS6_IJNS7_ILi128EEESA_NS7_ILi256EEEEEELi256ENS_12float_e4m3_tEfNS_4arch4Sm90ELb0ELb0ELb0ELb1ELb1ELb1ELb0ELb1ELb0ELb1ELb0ELb0EEENS1_21CollectiveEpilogueFwdINS6_IJSA_SB_SA_EEES9_NS_10bfloat16_tESF_Li256ELb1ELb1ELb0ELb1EEENS1_36VarlenDynamicPersistentTileSchedulerILi128ELi128ELi256ELi128ELb0ELb1ELb1ELb0ELb1ELb1EEEEEEEEEvNT_6ParamsE)
        /*0458*/ 	.word	0x00000060


	//----- nvinfo : EIATTR_MIN_STACK_SIZE
	.align		4
.L_240:
        /*045c*/ 	.byte	0x04, 0x12
        /*045e*/ 	.short	(.L_242 - .L_241)
	.align		4
.L_241:
        /*0460*/ 	.word	index@(_ZN7cutlass13device_kernelIN5flash11enable_sm90INS1_16FlashAttnFwdSm90INS1_25CollectiveMainloopFwdSm90ILi2EN4cute5tupleIJNS5_1CILi1EEES8_S8_EEENS6_IJNS7_ILi128EEENS7_ILi64EEENS7_ILi256EEEEEELi256ENS_12float_e4m3_tEfNS_4arch4Sm90ELb0ELb1ELb0ELb0ELb1ELb0ELb0ELb1ELb0ELb1ELb0ELb0EEENS1_21CollectiveEpilogueFwdINS6_IJSA_SC_SB_EEES9_NS_10bfloat16_tESG_Li256ELb0ELb1ELb0ELb1EEENS1_30DynamicPersistentTileSchedulerILi256ELi128ELb0ELb1ELb1EEEEEEEEEvNT_6ParamsE)
        /*0464*/ 	.word	0x00000008


	//----- nvinfo : EIATTR_MIN_STACK_SIZE
	.align		4
.L_242:
        /*0468*/ 	.byte	0x04, 0x12
        /*046a*/ 	.short	(.L_244 - .L_243)
	.align		4
.L_243:
        /*046c*/ 	.word	index@(_ZN7cutlass13device_kernelIN5flash11enable_sm90INS1_16FlashAttnFwdSm90INS1_25CollectiveMainloopFwdSm90ILi2EN4cute5tupleIJNS5_1CILi1EEES8_S8_EEENS6_IJNS7_ILi128EEENS7_ILi64EEENS7_ILi256EEEEEELi256ENS_12float_e4m3_tEfNS_4arch4Sm90ELb0ELb1ELb0ELb1ELb1ELb0ELb0ELb1ELb0ELb1ELb0ELb0EEENS1_21CollectiveEpilogueFwdINS6_IJSA_SC_SB_EEES9_NS_10bfloat16_tESG_Li256ELb1ELb1ELb0ELb1EEENS1_36VarlenDynamicPersistentTileSchedulerILi128ELi64ELi256ELi128ELb0ELb1ELb1ELb1ELb0ELb1EEEEEEEEEvNT_6ParamsE)
        /*0470*/ 	.word	0x00000018


	//----- nvinfo : EIATTR_MIN_STACK_SIZE
	.align		4
.L_244:
        /*0474*/ 	.byte	0x04, 0x12
        /*0476*/ 	.short	(.L_246 - .L_245)
	.align		4
.L_245:
        /*0478*/ 	.word	index@(_ZN7cutlass13device_kernelIN5flash11enable_sm90INS1_16FlashAttnFwdSm90INS1_25CollectiveMainloopFwdSm90ILi2EN4cute5tupleIJNS5_1CILi1EEES8_S8_EEENS6_IJNS7_ILi128EEENS7_ILi64EEENS7_ILi256EEEEEELi256ENS_12float_e4m3_tEfNS_4arch4Sm90ELb0ELb1ELb0ELb1ELb1ELb1ELb0ELb1ELb0ELb1ELb0ELb0EEENS1_21CollectiveEpilogueFwdINS6_IJSA_SC_SB_EEES9_NS_10bfloat16_tESG_Li256ELb1ELb1ELb0ELb1EEENS1_36VarlenDynamicPersistentTileSchedulerILi128ELi64ELi256ELi128ELb0ELb1ELb1ELb1ELb0ELb1EEEEEEEEEvNT_6ParamsE)
        /*047c*/ 	.word	0x00000038


	//----- nvinfo : EIATTR_MIN_STACK_SIZE
	.align		4
.L_246:
        /*0480*/ 	.byte	0x04, 0x12
        /*0482*/ 	.short	(.L_248 - .L_247)
	.align		4
.L_247:
        /*0484*/ 	.word	index@(_ZN7cutlass13device_kernelIN5flash11enable_sm90INS1_16FlashAttnFwdSm90INS1_25CollectiveMainloopFwdSm90ILi2EN4cute5tupleIJNS5_1CILi1EEES8_S8_EEENS6_IJNS7_ILi128EEESA_NS7_ILi256EEEEEELi256ENS_12float_e4m3_tEfNS_4arch4Sm90ELb1ELb0ELb0ELb0ELb1ELb0ELb0ELb1ELb0ELb1ELb0ELb0EEENS1_21CollectiveEpilogueFwdINS6_IJSA_SB_SA_EEES9_NS_10bfloat16_tESF_Li256ELb0ELb1ELb0ELb1EEENS1_30DynamicPersistentTileSchedulerILi256ELi128ELb0ELb1ELb1EEEEEEEEEvNT_6ParamsE)
        /*0488*/ 	.word	0x00000010


	//----- nvinfo : EIATTR_MIN_STACK_SIZE
	.align		4
.L_248:
        /*048c*/ 	.byte	0x04, 0x12
        /*048e*/ 	.short	(.L_250 - .L_249)
	.align		4
.L_249:
        /*0490*/ 	.word	index@(_ZN7cutlass13device_kernelIN5flash11enable_sm90INS1_16FlashAttnFwdSm90INS1_25CollectiveMainloopFwdSm90ILi2EN4cute5tupleIJNS5_1CILi1EEES8_S8_EEENS6_IJNS7_ILi128EEESA_NS7_ILi256EEEEEELi256ENS_12float_e4m3_tEfNS_4arch4Sm90ELb1ELb0ELb0ELb1ELb1ELb0ELb0ELb1ELb0ELb1ELb0ELb0EEENS1_21CollectiveEpilogueFwdINS6_IJSA_SB_SA_EEES9_NS_10bfloat16_tESF_Li256ELb1ELb1ELb0ELb1EEENS1_36VarlenDynamicPersistentTileSchedulerILi128ELi128ELi256ELi128ELb0ELb1ELb1ELb1ELb1ELb1EEEEEEEEEvNT_6ParamsE)
        /*0494*/ 	.word	0x00000010


	//----- nvinfo : EIATTR_MIN_STACK_SIZE
	.align		4
.L_250:
        /*0498*/ 	.byte	0x04, 0x12
        /*049a*/ 	.short	(.L_252 - .L_251)
	.align		4
.L_251:
        /*049c*/ 	.word	index@(_ZN7cutlass13device_kernelIN5flash11enable_sm90INS1_16FlashAttnFwdSm90INS1_25CollectiveMainloopFwdSm90ILi2EN4cute5tupleIJNS5_1CILi1EEES8_S8_EEENS6_IJNS7_ILi128EEESA_NS7_ILi256EEEEEELi256ENS_12float_e4m3_tEfNS_4arch4Sm90ELb1ELb0ELb0ELb1ELb1ELb1ELb0ELb1ELb0ELb1ELb0ELb0EEENS1_21CollectiveEpilogueFwdINS6_IJSA_SB_SA_EEES9_NS_10bfloat16_tESF_Li256ELb1ELb1ELb0ELb1EEENS1_36VarlenDynamicPersistentTileSchedulerILi128ELi128ELi256ELi128ELb0ELb1ELb1ELb1ELb1ELb1EEEEEEEEEvNT_6ParamsE)
        /*04a0*/ 	.word	0x00000058


	//----- nvinfo : EIATTR_MIN_STACK_SIZE
	.align		4
.L_252:
        /*04a4*/ 	.byte	0x04, 0x12
        /*04a6*/ 	.short	(.L_254 - .L_253)
	.align		4
.L_253:
        /*04a8*/ 	.word	index@(_ZN7cutlass13device_kernelIN5flash11enable_sm90INS1_16FlashAttnFwdSm90INS1_25CollectiveMainloopFwdSm90ILi2EN4cute5tupleIJNS5_1CILi1EEES8_S8_EEENS6_IJNS7_ILi128EEENS7_ILi160EEENS7_ILi192EEEEEELi192ENS_12float_e4m3_tEfNS_4arch4Sm90ELb0ELb0ELb0ELb0ELb1ELb0ELb0ELb1ELb1ELb1ELb0ELb0EEENS1_21CollectiveEpilogueFwdINS6_IJSA_SC_SB_EEES9_NS_10bfloat16_tESG_Li256ELb0ELb1ELb0ELb1EEENS1_29StaticPersistentTileSchedulerILb0EEEEEEEEEvNT_6ParamsE)
        /*04ac*/ 	.word	0x00000020


	//----- nvinfo : EIATTR_MIN_STACK_SIZE
	.align		4
.L_254:
        /*04b0*/ 	.byte	0x04, 0x12
        /*04b2*/ 	.short	(.L_256 - .L_255)
	.align		4
.L_255:
        /*04b4*/ 	.word	index@(_ZN7cutlass13device_kernelIN5flash11enable_sm90INS1_16FlashAttnFwdSm90INS1_25CollectiveMainloopFwdSm90ILi2EN4cute5tupleIJNS5_1CILi1EEES8_S8_EEENS6_IJNS7_ILi128EEENS7_ILi160EEENS7_ILi192EEEEEELi192ENS_12float_e4m3_tEfNS_4arch4Sm90ELb0ELb0ELb0ELb1ELb1ELb0ELb0ELb1ELb1ELb1ELb0ELb0EEENS1_21CollectiveEpilogueFwdINS6_IJSA_SC_SB_EEES9_NS_10bfloat16_tESG_Li256ELb1ELb1ELb0ELb1EEENS1_36VarlenDynamicPersistentTileSchedulerILi128ELi160ELi256ELi128ELb0ELb1ELb1ELb0ELb1ELb1EEEEEEEEEvNT_6ParamsE)
        /*04b8*/ 	.word	0x00000020


	//----- nvinfo : EIATTR_MIN_STACK_SIZE
	.align		4
.L_256:
        /*04bc*/ 	.byte	0x04, 0x12
        /*04be*/ 	.short	(.L_258 - .L_257)
	.align		4
.L_257:
        /*04c0*/ 	.word	index@(_ZN7cutlass13device_kernelIN5flash11enable_sm90INS1_16FlashAttnFwdSm90INS1_25CollectiveMainloopFwdSm90ILi2EN4cute5tupleIJNS5_1CILi1EEES8_S8_EEENS6_IJNS7_ILi128EEENS7_ILi160EEENS7_ILi192EEEEEELi192ENS_12float_e4m3_tEfNS_4arch4Sm90ELb0ELb0ELb0ELb1ELb1ELb1ELb0ELb1ELb1ELb1ELb0ELb0EEENS1_21CollectiveEpilogueFwdINS6_IJSA_SC_SB_EEES9_NS_10bfloat16_tESG_Li256ELb1ELb1ELb0ELb1EEENS1_36VarlenDynamicPersistentTileSchedulerILi128ELi160ELi256ELi128ELb0ELb1ELb1ELb0ELb1ELb1EEEEEEEEEvNT_6ParamsE)
        /*04c4*/ 	.word	0x00000070


	//----- nvinfo : EIATTR_MIN_STACK_SIZE
	.align		4
.L_258:
        /*04c8*/ 	.byte	0x04, 0x12
        /*04ca*/ 	.short	(.L_260 - .L_259)
	.align		4
.L_259:
        /*04cc*/ 	.word	index@(_ZN7cutlass13device_kernelIN5flash11enable_sm90INS1_16FlashAttnFwdSm90INS1_25CollectiveMainloopFwdSm90ILi2EN4cute5tupleIJNS5_1CILi1EEES8_S8_EEENS6_IJNS7_ILi128EEESA_NS7_ILi192EEEEEELi192ENS_12float_e4m3_tEfNS_4arch4Sm90ELb0ELb1ELb0ELb0ELb1ELb0ELb0ELb1ELb1ELb1ELb0ELb0EEENS1_21CollectiveEpilogueFwdINS6_IJSA_SB_SA_EEES9_NS_10bfloat16_tESF_Li256ELb0ELb1ELb0ELb1EEENS1_30DynamicPersistentTileSchedulerILi256ELi128ELb0ELb1ELb1EEEEEEEEEvNT_6ParamsE)
        /*04d0*/ 	.word	0x00000010


	//----- nvinfo : EIATTR_MIN_STACK_SIZE
	.align		4
.L_260:
        /*04d4*/ 	.byte	0x04, 0x12
        /*04d6*/ 	.short	(.L_262 - .L_261)
	.align		4
.L_261:
        /*04d8*/ 	.word	index@(_ZN7cutlass13device_kernelIN5flash11enable_sm90INS1_16FlashAttnFwdSm90INS1_25CollectiveMainloopFwdSm90ILi2EN4cute5tupleIJNS5_1CILi1EEES8_S8_EEENS6_IJNS7_ILi128EEESA_NS7_ILi192EEEEEELi192ENS_12float_e4m3_tEfNS_4arch4Sm90ELb0ELb1ELb0ELb1ELb1ELb0ELb0ELb1ELb1ELb1ELb0ELb0EEENS1_21CollectiveEpilogueFwdINS6_IJSA_SB_SA_EEES9_NS_10bfloat16_tESF_Li256ELb1ELb1ELb0ELb1EEENS1_36VarlenDynamicPersistentTileSchedulerILi128ELi128ELi256ELi128ELb0ELb1ELb1ELb1ELb0ELb1EEEEEEEEEvNT_6ParamsE)
        /*04dc*/ 	.word	0x00000020


	//----- nvinfo : EIATTR_MIN_STACK_SIZE
	.align		4
.L_262:
        /*04e0*/ 	.byte	0x04, 0x12
        /*04e2*/ 	.short	(.L_264 - .L_263)
	.align		4
.L_263:
        /*04e4*/ 	.word	index@(_ZN7cutlass13device_kernelIN5flash11enable_sm90INS1_16FlashAttnFwdSm90INS1_25CollectiveMainloopFwdSm90ILi2EN4cute5tupleIJNS5_1CILi1EEES8_S8_EEENS6_IJNS7_ILi128EEESA_NS7_ILi192EEEEEELi192ENS_12float_e4m3_tEfNS_4arch4Sm90ELb0ELb1ELb0ELb1ELb1ELb1ELb0ELb1ELb1ELb1ELb0ELb0EEENS1_21CollectiveEpilogueFwdINS6_IJSA_SB_SA_EEES9_NS_10bfloat16_tESF_Li256ELb1ELb1ELb0ELb1EEENS1_36VarlenDynamicPersistentTileSchedulerILi128ELi128ELi256ELi128ELb0ELb1ELb1ELb1ELb0ELb1EEEEEEEEEvNT_6ParamsE)
        /*04e8*/ 	.word	0x00000058


	//----- nvinfo : EIATTR_MIN_STACK_SIZE
	.align		4
.L_264:
        /*04ec*/ 	.byte	0x04, 0x12
        /*04ee*/ 	.short	(.L_266 - .L_265)
	.align		4
.L_265:
        /*04f0*/ 	.word	index@(_ZN7cutlass13device_kernelIN5flash11enable_sm90INS1_16FlashAttnFwdSm90INS1_25CollectiveMainloopFwdSm90ILi2EN4cute5tupleIJNS5_1CILi1EEES8_S8_EEENS6_IJNS7_ILi128EEENS7_ILi160EEENS7_ILi192EEEEEELi192ENS_12float_e4m3_tEfNS_4arch4Sm90ELb1ELb0ELb0ELb0ELb1ELb0ELb0ELb1ELb1ELb1ELb0ELb0EEENS1_21CollectiveEpilogueFwdINS6_IJSA_SC_SB_EEES9_NS_10bfloat16_tESG_Li256ELb0ELb1ELb0ELb1EEENS1_30DynamicPersistentTileSchedulerILi256ELi128ELb0ELb1ELb1EEEEEEEEEvNT_6ParamsE)
        /*04f4*/ 	.word	0x00000020


	//----- nvinfo : EIATTR_MIN_STACK_SIZE
	.align		4
.L_266:
        /*04f8*/ 	.byte	0x04, 0x12
        /*04fa*/ 	.short	(.L_268 - .L_267)
	.align		4
.L_267:
        /*04fc*/ 	.word	index@(_ZN7cutlass13device_kernelIN5flash11enable_sm90INS1_16FlashAttnFwdSm90INS1_25CollectiveMainloopFwdSm90ILi2EN4cute5tupleIJNS5_1CILi1EEES8_S8_EEENS6_IJNS7_ILi128EEENS7_ILi160EEENS7_ILi192EEEEEELi192ENS_12float_e4m3_tEfNS_4arch4Sm90ELb1ELb0ELb0ELb1ELb1ELb0ELb0ELb1ELb1ELb1ELb0ELb0EEENS1_21CollectiveEpilogueFwdINS6_IJSA_SC_SB_EEES9_NS_10bfloat16_tESG_Li256ELb1ELb1ELb0ELb1EEENS1_36VarlenDynamicPersistentTileSchedulerILi128ELi160ELi256ELi128ELb0ELb1ELb1ELb1ELb1ELb1EEEEEEEEEvNT_6ParamsE)
        /*0500*/ 	.word	0x00000018


	//----- nvinfo : EIATTR_MIN_STACK_SIZE
	.align		4
.L_268:
        /*0504*/ 	.byte	0x04, 0x12
        /*0506*/ 	.short	(.L_270 - .L_269)
	.align		4
.L_269:
        /*0508*/ 	.word	index@(_ZN7cutlass13device_kernelIN5flash11enable_sm90INS1_16FlashAttnFwdSm90INS1_25CollectiveMainloopFwdSm90ILi2EN4cute5tupleIJNS5_1CILi1EEES8_S8_EEENS6_IJNS7_ILi128EEENS7_ILi160EEENS7_ILi192EEEEEELi192ENS_12float_e4m3_tEfNS_4arch4Sm90ELb1ELb0ELb0ELb1ELb1ELb1ELb0ELb1ELb1ELb1ELb0ELb0EEENS1_21CollectiveEpilogueFwdINS6_IJSA_SC_SB_EEES9_NS_10bfloat16_tESG_Li256ELb1ELb1ELb0ELb1EEENS1_36VarlenDynamicPersistentTileSchedulerILi128ELi160ELi256ELi128ELb0ELb1ELb1ELb1ELb1ELb1EEEEEEEEEvNT_6ParamsE)
        /*050c*/ 	.word	0x00000078


	//----- nvinfo : EIATTR_MIN_STACK_SIZE
	.align		4
.L_270:
        /*0510*/ 	.byte	0x04, 0x12
        /*0512*/ 	.short	(.L_272 - .L_271)
	.align		4
.L_271:
        /*0514*/ 	.word	index@(_ZN7cutlass13device_kernelIN5flash11enable_sm90INS1_16FlashAttnFwdSm90INS1_25CollectiveMainloopFwdSm90ILi2EN4cute5tupleIJNS5_1CILi1EEES8_S8_EEENS6_IJNS7_ILi128EEENS7_ILi160EEESA_EEELi128ENS_12float_e4m3_tEfNS_4arch4Sm90ELb0ELb0ELb0ELb0ELb1ELb0ELb0ELb1ELb1ELb1ELb0ELb0EEENS1_21CollectiveEpilogueFwdINS6_IJSA_SA_SB_EEES9_NS_10bfloat16_tESF_Li256ELb0ELb1ELb0ELb1EEENS1_29StaticPersistentTileSchedulerILb0EEEEEEEEEvNT_6ParamsE)
        /*0518*/ 	.word	0x00000030


	//----- nvinfo : EIATTR_MIN_STACK_SIZE
	.align		4
.L_272:
        /*051c*/ 	.byte	0x04, 0x12
        /*051e*/ 	.short	(.L_274 - .L_273)
	.align		4
.L_273:
        /*0520*/ 	.word	index@(_ZN7cutlass13device_kernelIN5flash11enable_sm90INS1_16FlashAttnFwdSm90INS1_25CollectiveMainloopFwdSm90ILi2EN4cute5tupleIJNS5_1CILi1EEES8_S8_EEENS6_IJNS7_ILi128EEENS7_ILi160EEESA_EEELi128ENS_12float_e4m3_tEfNS_4arch4Sm90ELb0ELb0ELb0ELb1ELb1ELb0ELb0ELb1ELb1ELb1ELb0ELb0EEENS1_21CollectiveEpilogueFwdINS6_IJSA_SA_SB_EEES9_NS_10bfloat16_tESF_Li256ELb1ELb1ELb0ELb1EEENS1_36VarlenDynamicPersistentTileSchedulerILi128ELi160ELi256ELi128ELb0ELb1ELb1ELb0ELb1ELb1EEEEEEEEEvNT_6ParamsE)
        /*0524*/ 	.word	0x00000020


	//----- nvinfo : EIATTR_MIN_STACK_SIZE
	.align		4
.L_274:
        /*0528*/ 	.byte	0x04, 0x12
        /*052a*/ 	.short	(.L_276 - .L_275)
	.align		4
.L_275:
        /*052c*/ 	.word	index@(_ZN7cutlass13device_kernelIN5flash11enable_sm90INS1_16FlashAttnFwdSm90INS1_25CollectiveMainloopFwdSm90ILi2EN4cute5tupleIJNS5_1CILi1EEES8_S8_EEENS6_IJNS7_ILi128EEENS7_ILi160EEESA_EEELi128ENS_12float_e4m3_tEfNS_4arch4Sm90ELb0ELb0ELb0ELb1ELb1ELb1ELb0ELb1ELb1ELb1ELb0ELb0EEENS1_21CollectiveEpilogueFwdINS6_IJSA_SA_SB_EEES9_NS_10bfloat16_tESF_Li256ELb1ELb1ELb0ELb1EEENS1_36VarlenDynamicPersistentTileSchedulerILi128ELi160ELi256ELi128ELb0ELb1ELb1ELb0ELb1ELb1EEEEEEEEEvNT_6ParamsE)
        /*0530*/ 	.word	0x00000050


	//----- nvinfo : EIATTR_MIN_STACK_SIZE
	.align		4
.L_276:
        /*0534*/ 	.byte	0x04, 0x12
        /*0536*/ 	.short	(.L_278 - .L_277)
	.align		4
.L_277:
        /*0538*/ 	.word	index@(_ZN7cutlass13device_kernelIN5flash11enable_sm90INS1_16FlashAttnFwdSm90INS1_25CollectiveMainloopFwdSm90ILi2EN4cute5tupleIJNS5_1CILi1EEES8_S8_EEENS6_IJNS7_ILi128EEENS7_ILi160EEESA_EEELi128ENS_12float_e4m3_tEfNS_4arch4Sm90ELb0ELb1ELb0ELb0ELb1ELb0ELb0ELb1ELb1ELb1ELb0ELb0EEENS1_21CollectiveEpilogueFwdINS6_IJSA_SA_SB_EEES9_NS_10bfloat16_tESF_Li256ELb0ELb1ELb0ELb1EEENS1_30DynamicPersistentTileSchedulerILi256ELi128ELb0ELb1ELb1EEEEEEEEEvNT_6ParamsE)
        /*053c*/ 	.word	0x00000028


	//----- nvinfo : EIATTR_MIN_STACK_SIZE
	.align		4
.L_278:
        /*0540*/ 	.byte	0x04, 0x12
        /*0542*/ 	.short	(.L_280 - .L_279)
	.align		4
.L_279:
        /*0544*/ 	.word	index@(_ZN7cutlass13device_kernelIN5flash11enable_sm90INS1_16FlashAttnFwdSm90INS1_25CollectiveMainloopFwdSm90ILi2EN4cute5tupleIJNS5_1CILi1EEES8_S8_EEENS6_IJNS7_ILi128EEENS7_ILi160EEESA_EEELi128ENS_12float_e4m3_tEfNS_4arch4Sm90ELb0ELb1ELb0ELb1ELb1ELb0ELb0ELb1ELb1ELb1ELb0ELb0EEENS1_21CollectiveEpilogueFwdINS6_IJSA_SA_SB_EEES9_NS_10bfloat16_tESF_Li256ELb1ELb1ELb0ELb1EEENS1_36VarlenDynamicPersistentTileSchedulerILi128ELi160ELi256ELi128ELb0ELb1ELb1ELb1ELb0ELb1EEEEEEEEEvNT_6ParamsE)
        /*0548*/ 	.word	0x00000028


	//----- nvinfo : EIATTR_MIN_STACK_SIZE
	.align		4
.L_280:
        /*054c*/ 	.byte	0x04, 0x12
        /*054e*/ 	.short	(.L_282 - .L_281)
	.align		4
.L_281:
        /*0550*/ 	.word	index@(_ZN7cutlass13device_kernelIN5flash11enable_sm90INS1_16FlashAttnFwdSm90INS1_25CollectiveMainloopFwdSm90ILi2EN4cute5tupleIJNS5_1CILi1EEES8_S8_EEENS6_IJNS7_ILi128EEENS7_ILi160EEESA_EEELi128ENS_12float_e4m3_tEfNS_4arch4Sm90ELb0ELb1ELb0ELb1ELb1ELb1ELb0ELb1ELb1ELb1ELb0ELb0EEENS1_21CollectiveEpilogueFwdINS6_IJSA_SA_SB_EEES9_NS_10bfloat16_tESF_Li256ELb1ELb1ELb0ELb1EEENS1_36VarlenDynamicPersistentTileSchedulerILi128ELi160ELi256ELi128ELb0ELb1ELb1ELb1ELb0ELb1EEEEEEEEEvNT_6ParamsE)
        /*0554*/ 	.word	0x00000050


	//----- nvinfo : EIATTR_MIN_STACK_SIZE
	.align		4
.L_282:
        /*0558*/ 	.byte	0x04, 0x12
        /*055a*/ 	.short	(.L_284 - .L_283)
	.align		4
.L_283:
        /*055c*/ 	.word	index@(_ZN7cutlass13device_kernelIN5flash11enable_sm90INS1_16FlashAttnFwdSm90INS1_25CollectiveMainloopFwdSm90ILi2EN4cute5tupleIJNS5_1CILi1EEES8_S8_EEENS6_IJNS7_ILi128EEENS7_ILi160EEESA_EEELi128ENS_12float_e4m3_tEfNS_4arch4Sm90ELb1ELb0ELb0ELb0ELb1ELb0ELb0ELb1ELb1ELb1ELb0ELb0EEENS1_21CollectiveEpilogueFwdINS6_IJSA_SA_SB_EEES9_NS_10bfloat16_tESF_Li256ELb0ELb1ELb0ELb1EEENS1_30DynamicPersistentTileSchedulerILi256ELi128ELb0ELb1ELb1EEEEEEEEEvNT_6ParamsE)
        /*0560*/ 	.word	0x00000028


	//----- nvinfo : EIATTR_MIN_STACK_SIZE
	.align		4
.L_284:
        /*0564*/ 	.byte	0x04, 0x12
        /*0566*/ 	.short	(.L_286 - .L_285)
	.align		4
.L_285:
        /*0568*/ 	.word	index@(_ZN7cutlass13device_kernelIN5flash11enable_sm90INS1_16FlashAttnFwdSm90INS1_25CollectiveMainloopFwdSm90ILi2EN4cute5tupleIJNS5_1CILi1EEES8_S8_EEENS6_IJNS7_ILi128EEENS7_ILi160EEESA_EEELi128ENS_12float_e4m3_tEfNS_4arch4Sm90ELb1ELb0ELb0ELb1ELb1ELb0ELb0ELb1ELb1ELb1ELb0ELb0EEENS1_21CollectiveEpilogueFwdINS6_IJSA_SA_SB_EEES9_NS_10bfloat16_tESF_Li256ELb1ELb1ELb0ELb1EEENS1_36VarlenDynamicPersistentTileSchedulerILi128ELi160ELi256ELi128ELb0ELb1ELb1ELb1ELb1ELb1EEEEEEEEEvNT_6ParamsE)
        /*056c*/ 	.word	0x00000020


	//----- nvinfo : EIATTR_MIN_STACK_SIZE
	.align		4
.L_286:
        /*0570*/ 	.byte	0x04, 0x12
        /*0572*/ 	.short	(.L_288 - .L_287)
	.align		4
.L_287:
        /*0574*/ 	.word	index@(_ZN7cutlass13device_kernelIN5flash11enable_sm90INS1_16FlashAttnFwdSm90INS1_25CollectiveMainloopFwdSm90ILi2EN4cute5tupleIJNS5_1CILi1EEES8_S8_EEENS6_IJNS7_ILi128EEENS7_ILi160EEESA_EEELi128ENS_12float_e4m3_tEfNS_4arch4Sm90ELb1ELb0ELb0ELb1ELb1ELb1ELb0ELb1ELb1ELb1ELb0ELb0EEENS1_21CollectiveEpilogueFwdINS6_IJSA_SA_SB_EEES9_NS_10bfloat16_tESF_Li256ELb1ELb1ELb0ELb1EEENS1_36VarlenDynamicPersistentTileSchedulerILi128ELi160ELi256ELi128ELb0ELb1ELb1ELb1ELb1ELb1EEEEEEEEEvNT_6ParamsE)
        /*0578*/ 	.word	0x00000050


	//----- nvinfo : EIATTR_MIN_STACK_SIZE
	.align		4
.L_288:
        /*057c*/ 	.byte	0x04, 0x12
        /*057e*/ 	.short	(.L_290 - .L_289)
	.align		4
.L_289:
        /*0580*/ 	.word	index@(_ZN7cutlass13device_kernelIN5flash11enable_sm90INS1_16FlashAttnFwdSm90INS1_25CollectiveMainloopFwdSm90ILi2EN4cute5tupleIJNS5_1CILi1EEES8_S8_EEENS6_IJNS7_ILi192EEENS7_ILi128EEENS7_ILi96EEEEEELi96ENS_12float_e4m3_tEfNS_4arch4Sm90ELb0ELb0ELb0ELb0ELb1ELb0ELb0ELb1ELb1ELb1ELb0ELb0EEENS1_21CollectiveEpilogueFwdINS6_IJSA_SC_SB_EEES9_NS_10bfloat16_tESG_Li384ELb0ELb1ELb0ELb1EEENS1_29StaticPersistentTileSchedulerILb0EEEEEEEEEvNT_6ParamsE)
        /*0584*/ 	.word	0x00000018


	//----- nvinfo : EIATTR_MIN_STACK_SIZE
	.align		4
.L_290:
        /*0588*/ 	.byte	0x04, 0x12
        /*058a*/ 	.short	(.L_292 - .L_291)
	.align		4
.L_291:
        /*058c*/ 	.word	index@(_ZN7cutlass13device_kernelIN5flash11enable_sm90INS1_16FlashAttnFwdSm90INS1_25CollectiveMainloopFwdSm90ILi2EN4cute5tupleIJNS5_1CILi1EEES8_S8_EEENS6_IJNS7_ILi192EEENS7_ILi128EEENS7_ILi96EEEEEELi96ENS_12float_e4m3_tEfNS_4arch4Sm90ELb0ELb0ELb0ELb1ELb1ELb0ELb0ELb1ELb1ELb1ELb0ELb0EEENS1_21CollectiveEpilogueFwdINS6_IJSA_SC_SB_EEES9_NS_10bfloat16_tESG_Li384ELb1ELb1ELb0ELb1EEENS1_36VarlenDynamicPersistentTileSchedulerILi192ELi128ELi384ELi128ELb0ELb1ELb1ELb0ELb1ELb1EEEEEEEEEvNT_6ParamsE)
        /*0590*/ 	.word	0x00000020


	//----- nvinfo : EIATTR_MIN_STACK_SIZE
	.align		4
.L_292:
        /*0594*/ 	.byte	0x04, 0x12
        /*0596*/ 	.short	(.L_294 - .L_293)
	.align		4
.L_293:
        /*0598*/ 	.word	index@(_ZN7cutlass13device_kernelIN5flash11enable_sm90INS1_16FlashAttnFwdSm90INS1_25CollectiveMainloopFwdSm90ILi2EN4cute5tupleIJNS5_1CILi1EEES8_S8_EEENS6_IJNS7_ILi192EEENS7_ILi128EEENS7_ILi96EEEEEELi96ENS_12float_e4m3_tEfNS_4arch4Sm90ELb0ELb0ELb0ELb1ELb1ELb1ELb0ELb1ELb1ELb1ELb0ELb0EEENS1_21CollectiveEpilogueFwdINS6_IJSA_SC_SB_EEES9_NS_10bfloat16_tESG_Li384ELb1ELb1ELb0ELb1EEENS1_36VarlenDynamicPersistentTileSchedulerILi192ELi128ELi384ELi128ELb0ELb1ELb1ELb0ELb1ELb1EEEEEEEEEvNT_6ParamsE)
        /*059c*/ 	.word	0x00000080


	//----- nvinfo : EIATTR_MIN_STACK_SIZE
	.align		4
.L_294:
        /*05a0*/ 	.byte	0x04, 0x12
        /*05a2*/ 	.short	(.L_296 - .L_295)
	.align		4
.L_295:
        /*05a4*/ 	.word	index@(_ZN7cutlass13device_kernelIN5flash11enable_sm90INS1_16FlashAttnFwdSm90INS1_25CollectiveMainloopFwdSm90ILi2EN4cute5tupleIJNS5_1CILi1EEES8_S8_EEENS6_IJNS7_ILi192EEENS7_ILi128EEENS7_ILi96EEEEEELi96ENS_12float_e4m3_tEfNS_4arch4Sm90ELb0ELb1ELb0ELb0ELb1ELb0ELb0ELb1ELb1ELb1ELb0ELb0EEENS1_21CollectiveEpilogueFwdINS6_IJSA_SC_SB_EEES9_NS_10bfloat16_tESG_Li384ELb0ELb1ELb0ELb1EEENS1_30DynamicPersistentTileSchedulerILi384ELi128ELb0ELb1ELb1EEEEEEEEEvNT_6ParamsE)
        /*05a8*/ 	.word	0x00000020


	//----- nvinfo : EIATTR_MIN_STACK_SIZE
	.align		4
.L_296:
        /*05ac*/ 	.byte	0x04, 0x12
        /*05ae*/ 	.short	(.L_298 - .L_297)
	.align		4
.L_297:
        /*05b0*/ 	.word	index@(_ZN7cutlass13device_kernelIN5flash11enable_sm90INS1_16FlashAttnFwdSm90INS1_25CollectiveMainloopFwdSm90ILi2EN4cute5tupleIJNS5_1CILi1EEES8_S8_EEENS6_IJNS7_ILi192EEENS7_ILi128EEENS7_ILi96EEEEEELi96ENS_12float_e4m3_tEfNS_4arch4Sm90ELb0ELb1ELb0ELb1ELb1ELb0ELb0ELb1ELb1ELb1ELb0ELb0EEENS1_21CollectiveEpilogueFwdINS6_IJSA_SC_SB_EEES9_NS_10bfloat16_tESG_Li384ELb1ELb1ELb0ELb1EEENS1_36VarlenDynamicPersistentTileSchedulerILi192ELi128ELi384ELi128ELb0ELb1ELb1ELb1ELb0ELb1EEEEEEEEEvNT_6ParamsE)
        /*05b4*/ 	.word	0x00000030


	//----- nvinfo : EIATTR_MIN_STACK_SIZE
	.align		4
.L_298:
        /*05b8*/ 	.byte	0x04, 0x12
        /*05ba*/ 	.short	(.L_300 - .L_299)
	.align		4
.L_299:
        /*05bc*/ 	.word	index@(_ZN7cutlass13device_kernelIN5flash11enable_sm90INS1_16FlashAttnFwdSm90INS1_25CollectiveMainloopFwdSm90ILi2EN4cute5tupleIJNS5_1CILi1EEES8_S8_EEENS6_IJNS7_ILi192EEENS7_ILi128EEENS7_ILi96EEEEEELi96ENS_12float_e4m3_tEfNS_4arch4Sm90ELb0ELb1ELb0ELb1ELb1ELb1ELb0ELb1ELb1ELb1ELb0ELb0EEENS1_21CollectiveEpilogueFwdINS6_IJSA_SC_SB_EEES9_NS_10bfloat16_tESG_Li384ELb1ELb1ELb0ELb1EEENS1_36VarlenDynamicPersistentTileSchedulerILi192ELi128ELi384ELi128ELb0ELb1ELb1ELb1ELb0ELb1EEEEEEEEEvNT_6ParamsE)
        /*05c0*/ 	.word	0x00000090


	//----- nvinfo : EIATTR_MIN_STACK_SIZE
	.align		4
.L_300:
        /*05c4*/ 	.byte	0x04, 0x12
        /*05c6*/ 	.short	(.L_302 - .L_301)
	.align		4
.L_301:
        /*05c8*/ 	.word	index@(_ZN7cutlass13device_kernelIN5flash11enable_sm90INS1_16FlashAttnFwdSm90INS1_25CollectiveMainloopFwdSm90ILi2EN4cute5tupleIJNS5_1CILi1EEES8_S8_EEENS6_IJNS7_ILi192EEENS7_ILi128EEENS7_ILi96EEEEEELi96ENS_12float_e4m3_tEfNS_4arch4Sm90ELb1ELb0ELb0ELb0ELb1ELb0ELb0ELb1ELb1ELb1ELb0ELb0EEENS1_21CollectiveEpilogueFwdINS6_IJSA_SC_SB_EEES9_NS_10bfloat16_tESG_Li384ELb0ELb1ELb0ELb1EEENS1_30DynamicPersistentTileSchedulerILi384ELi128ELb0ELb1ELb1EEEEEEEEEvNT_6ParamsE)
        /*05cc*/ 	.word	0x00000020


	//----- nvinfo : EIATTR_MIN_STACK_SIZE
	.align		4
.L_302:
        /*05d0*/ 	.byte	0x04, 0x12
        /*05d2*/ 	.short	(.L_304 - .L_303)
	.align		4
.L_303:
        /*05d4*/ 	.word	index@(_ZN7cutlass13device_kernelIN5flash11enable_sm90INS1_16FlashAttnFwdSm90INS1_25CollectiveMainloopFwdSm90ILi2EN4cute5tupleIJNS5_1CILi1EEES8_S8_EEENS6_IJNS7_ILi192EEENS7_ILi128EEENS7_ILi96EEEEEELi96ENS_12float_e4m3_tEfNS_4arch4Sm90ELb1ELb0ELb0ELb1ELb1ELb0ELb0ELb1ELb1ELb1ELb0ELb0EEENS1_21CollectiveEpilogueFwdINS6_IJSA_SC_SB_EEES9_NS_10bfloat16_tESG_Li384ELb1ELb1ELb0ELb1EEENS1_36VarlenDynamicPersistentTileSchedulerILi192ELi128ELi384ELi128ELb0ELb1ELb1ELb1ELb1ELb1EEEEEEEEEvNT_6ParamsE)
        /*05d8*/ 	.word	0x00000020


	//----- nvinfo : EIATTR_MIN_STACK_SIZE
	.align		4
.L_304:
        /*05dc*/ 	.byte	0x04, 0x12
        /*05de*/ 	.short	(.L_306 - .L_305)
	.align		4
.L_305:
        /*05e0*/ 	.word	index@(_ZN7cutlass13device_kernelIN5flash11enable_sm90INS1_16FlashAttnFwdSm90INS1_25CollectiveMainloopFwdSm90ILi2EN4cute5tupleIJNS5_1CILi1EEES8_S8_EEENS6_IJNS7_ILi192EEENS7_ILi128EEENS7_ILi96EEEEEELi96ENS_12float_e4m3_tEfNS_4arch4Sm90ELb1ELb0ELb0ELb1ELb1ELb1ELb0ELb1ELb1ELb1ELb0ELb0EEENS1_21CollectiveEpilogueFwdINS6_IJSA_SC_SB_EEES9_NS_10bfloat16_tESG_Li384ELb1ELb1ELb0ELb1EEENS1_36VarlenDynamicPersistentTileSchedulerILi192ELi128ELi384ELi128ELb0ELb1ELb1ELb1ELb1ELb1EEEEEEEEEvNT_6ParamsE)
        /*05e4*/ 	.word	0x00000090


	//----- nvinfo : EIATTR_MIN_STACK_SIZE
	.align		4
.L_306:
        /*05e8*/ 	.byte	0x04, 0x12
        /*05ea*/ 	.short	(.L_308 - .L_307)
	.align		4
.L_307:
        /*05ec*/ 	.word	index@(_ZN7cutlass13device_kernelIN5flash11enable_sm90INS1_16FlashAttnFwdSm90INS1_25CollectiveMainloopFwdSm90ILi2EN4cute5tupleIJNS5_1CILi1EEES8_S8_EEENS6_IJNS7_ILi192EEENS7_ILi160EEENS7_ILi64EEEEEELi64ENS_12float_e4m3_tEfNS_4arch4Sm90ELb0ELb0ELb0ELb0ELb1ELb0ELb0ELb1ELb1ELb1ELb0ELb0EEENS1_21CollectiveEpilogueFwdINS6_IJSA_SC_SB_EEES9_NS_10bfloat16_tESG_Li384ELb0ELb1ELb0ELb1EEENS1_29StaticPersistentTileSchedulerILb0EEEEEEEEEvNT_6ParamsE)
        /*05f0*/ 	.word	0x00000030


	//----- nvinfo : EIATTR_MIN_STACK_SIZE
	.align		4
.L_308:
        /*05f4*/ 	.byte	0x04, 0x12
        /*05f6*/ 	.short	(.L_310 - .L_309)
	.align		4
.L_309:
        /*05f8*/ 	.word	index@(_ZN7cutlass13device_kernelIN5flash11enable_sm90INS1_16FlashAttnFwdSm90INS1_25CollectiveMainloopFwdSm90ILi2EN4cute5tupleIJNS5_1CILi1EEES8_S8_EEENS6_IJNS7_ILi192EEENS7_ILi160EEENS7_ILi64EEEEEELi64ENS_12float_e4m3_tEfNS_4arch4Sm90ELb0ELb0ELb0ELb1ELb1ELb0ELb0ELb1ELb1ELb1ELb0ELb0EEENS1_21CollectiveEpilogueFwdINS6_IJSA_SC_SB_EEES9_NS_10bfloat16_tESG_Li384ELb1ELb1ELb0ELb1EEENS1_36VarlenDynamicPersistentTileSchedulerILi192ELi160ELi384ELi128ELb0ELb1ELb1ELb0ELb1ELb1EEEEEEEEEvNT_6ParamsE)
        /*05fc*/ 	.word	0x00000038


	//----- nvinfo : EIATTR_MIN_STACK_SIZE
	.align		4
.L_310:
        /*0600*/ 	.byte	0x04, 0x12
        /*0602*/ 	.short	(.L_312 - .L_311)
	.align		4
.L_311:
        /*0604*/ 	.word	index@(_ZN7cutlass13device_kernelIN5flash11enable_sm90INS1_16FlashAttnFwdSm90INS1_25CollectiveMainloopFwdSm90ILi2EN4cute5tupleIJNS5_1CILi1EEES8_S8_EEENS6_IJNS7_ILi192EEENS7_ILi160EEENS7_ILi64EEEEEELi64ENS_12float_e4m3_tEfNS_4arch4Sm90ELb0ELb0ELb0ELb1ELb1ELb1ELb0ELb1ELb1ELb1ELb0ELb0EEENS1_21CollectiveEpilogueFwdINS6_IJSA_SC_SB_EEES9_NS_10bfloat16_tESG_Li384ELb1ELb1ELb0ELb1EEENS1_36VarlenDynamicPersistentTileSchedulerILi192ELi160ELi384ELi128ELb0ELb1ELb1ELb0ELb1ELb1EEEEEEEEEvNT_6ParamsE)
        /*0608*/ 	.word	0x00000090


	//----- nvinfo : EIATTR_MIN_STACK_SIZE
	.align		4
.L_312:
        /*060c*/ 	.byte	0x04, 0x12
        /*060e*/ 	.short	(.L_314 - .L_313)
	.align		4
.L_313:
        /*0610*/ 	.word	index@(_ZN7cutlass13device_kernelIN5flash11enable_sm90INS1_16FlashAttnFwdSm90INS1_25CollectiveMainloopFwdSm90ILi2EN4cute5tupleIJNS5_1CILi1EEES8_S8_EEENS6_IJNS7_ILi192EEENS7_ILi160EEENS7_ILi64EEEEEELi64ENS_12float_e4m3_tEfNS_4arch4Sm90ELb0ELb1ELb0ELb0ELb1ELb0ELb0ELb1ELb1ELb1ELb0ELb0EEENS1_21CollectiveEpilogueFwdINS6_IJSA_SC_SB_EEES9_NS_10bfloat16_tESG_Li384ELb0ELb1ELb0ELb1EEENS1_30DynamicPersistentTileSchedulerILi384ELi128ELb0ELb1ELb1EEEEEEEEEvNT_6ParamsE)
        /*0614*/ 	.word	0x00000038


	//----- nvinfo : EIATTR_MIN_STACK_SIZE
	.align		4
.L_314:
        /*0618*/ 	.byte	0x04, 0x12
        /*061a*/ 	.short	(.L_316 - .L_315)
	.align		4
.L_315:
        /*061c*/ 	.word	index@(_ZN7cutlass13device_kernelIN5flash11enable_sm90INS1_16FlashAttnFwdSm90INS1_25CollectiveMainloopFwdSm90ILi2EN4cute5tupleIJNS5_1CILi1EEES8_S8_EEENS6_IJNS7_ILi192EEENS7_ILi160EEENS7_ILi64EEEEEELi64ENS_12float_e4m3_tEfNS_4arch4Sm90ELb0ELb1ELb0ELb1ELb1ELb0ELb0ELb1ELb1ELb1ELb0ELb0EEENS1_21CollectiveEpilogueFwdINS6_IJSA_SC_SB_EEES9_NS_10bfloat16_tESG_Li384ELb1ELb1ELb0ELb1EEENS1_36VarlenDynamicPersistentTileSchedulerILi192ELi160ELi384ELi128ELb0ELb1ELb1ELb1ELb0ELb1EEEEEEEEEvNT_6ParamsE)
        /*0620*/ 	.word	0x00000038


	//----- nvinfo : EIATTR_MIN_STACK_SIZE
	.align		4
.L_316:
        /*0624*/ 	.byte	0x04, 0x12
        /*0626*/ 	.short	(.L_318 - .L_317)
	.align		4
.L_317:
        /*0628*/ 	.word	index@(_ZN7cutlass13device_kernelIN5flash11enable_sm90INS1_16FlashAttnFwdSm90INS1_25CollectiveMainloopFwdSm90ILi2EN4cute5tupleIJNS5_1CILi1EEES8_S8_EEENS6_IJNS7_ILi192EEENS7_ILi160EEENS7_ILi64EEEEEELi64ENS_12float_e4m3_tEfNS_4arch4Sm90ELb0ELb1ELb0ELb1ELb1ELb1ELb0ELb1ELb1ELb1ELb0ELb0EEENS1_21CollectiveEpilogueFwdINS6_IJSA_SC_SB_EEES9_NS_10bfloat16_tESG_Li384ELb1ELb1ELb0ELb1EEENS1_36VarlenDynamicPersistentTileSchedulerILi192ELi160ELi384ELi128ELb0ELb1ELb1ELb1ELb0ELb1EEEEEEEEEvNT_6ParamsE)
        /*062c*/ 	.word	0x00000068


	//----- nvinfo : EIATTR_MIN_STACK_SIZE
	.align		4
.L_318:
        /*0630*/ 	.byte	0x04, 0x12
        /*0632*/ 	.short	(.L_320 - .L_319)
	.align		4
.L_319:
        /*0634*/ 	.word	index@(_ZN7cutlass13device_kernelIN5flash11enable_sm90INS1_16FlashAttnFwdSm90INS1_25CollectiveMainloopFwdSm90ILi2EN4cute5tupleIJNS5_1CILi1EEES8_S8_EEENS6_IJNS7_ILi192EEENS7_ILi160EEENS7_ILi64EEEEEELi64ENS_12float_e4m3_tEfNS_4arch4Sm90ELb1ELb0ELb0ELb0ELb1ELb0ELb0ELb1ELb1ELb1ELb0ELb0EEENS1_21CollectiveEpilogueFwdINS6_IJSA_SC_SB_EEES9_NS_10bfloat16_tESG_Li384ELb0ELb1ELb0ELb1EEENS1_30DynamicPersistentTileSchedulerILi384ELi128ELb0ELb1ELb1EEEEEEEEEvNT_6ParamsE)
        /*0638*/ 	.word	0x00000038


	//----- nvinfo : EIATTR_MIN_STACK_SIZE
	.align		4
.L_320:
        /*063c*/ 	.byte	0x04, 0x12
        /*063e*/ 	.short	(.L_322 - .L_321)
	.align		4
.L_321:
        /*0640*/ 	.word	index@(_ZN7cutlass13device_kernelIN5flash11enable_sm90INS1_16FlashAttnFwdSm90INS1_25CollectiveMainloopFwdSm90ILi2EN4cute5tupleIJNS5_1CILi1EEES8_S8_EEENS6_IJNS7_ILi192EEENS7_ILi160EEENS7_ILi64EEEEEELi64ENS_12float_e4m3_tEfNS_4arch4Sm90ELb1ELb0ELb0ELb1ELb1ELb0ELb0ELb1ELb1ELb1ELb0ELb0EEENS1_21CollectiveEpilogueFwdINS6_IJSA_SC_SB_EEES9_NS_10bfloat16_tESG_Li384ELb1ELb1ELb0ELb1EEENS1_36VarlenDynamicPersistentTileSchedulerILi192ELi160ELi384ELi128ELb0ELb1ELb1ELb1ELb1ELb1EEEEEEEEEvNT_6ParamsE)
        /*0644*/ 	.word	0x00000038


	//----- nvinfo : EIATTR_MIN_STACK_SIZE
	.align		4
.L_322:
        /*0648*/ 	.byte	0x04, 0x12
        /*064a*/ 	.short	(.L_324 - .L_323)
	.align		4
.L_323:
        /*064c*/ 	.word	index@(_ZN7cutlass13device_kernelIN5flash11enable_sm90INS1_16FlashAttnFwdSm90INS1_25CollectiveMainloopFwdSm90ILi2EN4cute5tupleIJNS5_1CILi1EEES8_S8_EEENS6_IJNS7_ILi192EEENS7_ILi160EEENS7_ILi64EEEEEELi64ENS_12float_e4m3_tEfNS_4arch4Sm90ELb1ELb0ELb0ELb1ELb1ELb1ELb0ELb1ELb1ELb1ELb0ELb0EEENS1_21CollectiveEpilogueFwdINS6_IJSA_SC_SB_EEES9_NS_10bfloat16_tESG_Li384ELb1ELb1ELb0ELb1EEENS1_36VarlenDynamicPersistentTileSchedulerILi192ELi160ELi384ELi128ELb0ELb1ELb1ELb1ELb1ELb1EEEEEEEEEvNT_6ParamsE)
        /*0650*/ 	.word	0x00000090
.L_324:


//--------------------- .nv.compat                --------------------------
	.section	.nv.compat,"",@"SHT_CUDA_COMPAT_INFO"
	.align	4
        /*0000*/ 	.byte	0x02, 0x09, 0x01, 0x00, 0x02, 0x02, 0x04, 0x00, 0x02, 0x05, 0x05, 0x00, 0x03, 0x07, 0x01, 0x01
        /*0010*/ 	.byte	0x02, 0x03, 0x01, 0x00, 0x02, 0x06, 0x01, 0x00, 0x04, 0x0b, 0x08, 0x00, 0x00, 0x00, 0x00, 0x00
        /*0020*/ 	.byte	0x00, 0x00, 0x00, 0x00


//--------------------- .nv.info._ZN7cutlass13device_kernelIN5flash11enable_sm90INS1_16FlashAttnFwdSm90INS1_25CollectiveMainloopFwdSm90ILi2EN4cute5tupleIJNS5_1CILi1EEES8_S8_EEENS6_IJNS7_ILi128EEESA_NS7_ILi256EEEEEELi256ENS_12float_e4m3_tEfNS_4arch4Sm90ELb0ELb0ELb0ELb0ELb1ELb0ELb0ELb1ELb0ELb1ELb0ELb0EEENS1_21CollectiveEpilogueFwdINS6_IJSA_SB_SA_EEES9_NS_10bfloat16_tESF_Li256ELb0ELb1ELb0ELb1EEENS1_29StaticPersistentTileSchedulerILb0EEEEEEEEEvNT_6ParamsE --------------------------
	.section	.nv.info._ZN7cutlass13device_kernelIN5flash11enable_sm90INS1_16FlashAttnFwdSm90INS1_25CollectiveMainloopFwdSm90ILi2EN4cute5tupleIJNS5_1CILi1EEES8_S8_EEENS6_IJNS7_ILi128EEESA_NS7_ILi256EEEEEELi256ENS_12float_e4m3_tEfNS_4arch4Sm90ELb0ELb0ELb0ELb0ELb1ELb0ELb0ELb1ELb0ELb1ELb0ELb0EEENS1_21CollectiveEpilogueFwdINS6_IJSA_SB_SA_EEES9_NS_10bfloat16_tESF_Li256ELb0ELb1ELb0ELb1EEENS1_29StaticPersistentTileSchedulerILb0EEEEEEEEEvNT_6ParamsE,"",@"SHT_CUDA_INFO"
	.sectionflags	@""
	.align	4


	//----- nvinfo : EIATTR_CUDA_API_VERSION
	.align		4
        /*0000*/ 	.byte	0x04, 0x37
        /*0002*/ 	.short	(.L_326 - .L_325)
.L_325:
        /*0004*/ 	.word	0x00000082


	//----- nvinfo : EIATTR_KPARAM_INFO
	.align		4
.L_326:
        /*0008*/ 	.byte	0x04, 0x17
        /*000a*/ 	.short	(.L_328 - .L_327)
.L_327:
        /*000c*/ 	.word	0x00000000
        /*0010*/ 	.short	0x0000
        /*0012*/ 	.short	0x0070
        /*0014*/ 	.byte	0x00, 0xf0, 0x01, 0x28


	//----- nvinfo : EIATTR_SPARSE_MMA_MASK
	.align		4
.L_328:
        /*0018*/ 	.byte	0x03, 0x50
        /*001a*/ 	.short	0x0000


	//----- nvinfo : EIATTR_MAXREG_COUNT
	.align		4
        /*001c*/ 	.byte	0x03, 0x1b
        /*001e*/ 	.short	0x00a8


	//----- nvinfo : EIATTR_NUM_BARRIERS
	.align		4
        /*0020*/ 	.byte	0x02, 0x4c
        /*0022*/ 	.byte	0x10
	.zero		1


	//----- nvinfo : EIATTR_EXTERNS
	.align		4
        /*0024*/ 	.byte	0x04, 0x0f
        /*0026*/ 	.short	(.L_330 - .L_329)


	//   ....[0]....
	.align		4
.L_329:
        /*0028*/ 	.word	index@(__assertfail)


	//----- nvinfo : EIATTR_ANNOTATIONS
	.align		4
.L_330:
        /*002c*/ 	.byte	0x04, 0x55
        /*002e*/ 	.short	(.L_332 - .L_331)


	//   ....[0]....
.L_331:
        /*0030*/ 	.word	0x00000001
        /*0034*/ 	.byte	0x40, 0x94, 0x00, 0x00, 0x01, 0x00, 0x00, 0x00, 0x10, 0x95, 0x00, 0x00, 0x01, 0x00, 0x00, 0x00
        /*0044*/ 	.byte	0x50, 0x95, 0x00, 0x00, 0x01, 0x00, 0x00, 0x00, 0xd0, 0x95, 0x00, 0x00, 0x01, 0x00, 0x00, 0x00
        /*0054*/ 	.byte	0x50, 0xa0, 0x00, 0x00, 0x01, 0x00, 0x00, 0x00, 0x20, 0xaa, 0x00, 0x00, 0x01, 0x00, 0x00, 0x00
        /*0064*/ 	.byte	0x40, 0xcb, 0x00, 0x00, 0x01, 0x00, 0x00, 0x00, 0xf0, 0xd0, 0x00, 0x00, 0x01, 0x00, 0x00, 0x00
        /*0074*/ 	.byte	0x60, 0xd5, 0x00, 0x00, 0x01, 0x00, 0x00, 0x00, 0xa0, 0xd5, 0x00, 0x00


	//----- nvinfo : EIATTR_MERCURY_ISA_VERSION
	.align		4
.L_332:
        /*0080*/ 	.byte	0x03, 0x5f
        /*0082*/ 	.short	0x0101


	//----- nvinfo : EIATTR_INT_WARP_WIDE_INSTR_OFFSETS
	.align		4
        /*0084*/ 	.byte	0x04, 0x31
        /*0086*/ 	.short	(.L_334 - .L_333)


	//   ....[0]....
.L_333:
        /*0088*/ 	.word	0x000000c0


	//   ....[1]....
        /*008c*/ 	.word	0x000000d0


	//   ....[2]....
        /*0090*/ 	.word	0x00000170


	//----- nvinfo : EIATTR_COOP_GROUP_MASK_REGIDS
	.align		4
.L_334:
        /*0094*/ 	.byte	0x04, 0x29
        /*0096*/ 	.short	(.L_336 - .L_335)


	//   ....[0]....
.L_335:
        /*0098*/ 	.word	0xffffffff


	//   ....[1]....
        /*009c*/ 	.word	0xffffffff


	//   ....[2]....
        /*00a0*/ 	.word	0xffffffff


	//   ....[3]....
        /*00a4*/ 	.word	0xffffffff


	//   ....[4]....
        /*00a8*/ 	.word	0xffffffff


	//   ....[5]....
        /*00ac*/ 	.word	0xffffffff


	//   ....[6]....
        /*00b0*/ 	.word	0xffffffff


	//   ....[7]....
        /*00b4*/ 	.word	0xffffffff


	//   ....[8]....
        /*00b8*/ 	.word	0xffffffff


	//   ....[9]....
        /*00bc*/ 	.word	0xffffffff


	//   ....[10]....
        /*00c0*/ 	.word	0xffffffff


	//   ....[11]....
        /*00c4*/ 	.word	0xffffffff


	//   ....[12]....
        /*00c8*/ 	.word	0xffffffff


	//   ....[13]....
        /*00cc*/ 	.word	0xffffffff


	//   ....[14]....
        /*00d0*/ 	.word	0xffffffff


	//   ....[15]....
        /*00d4*/ 	.word	0xffffffff


	//   ....[16]....
        /*00d8*/ 	.word	0xffffffff


	//   ....[17]....
        /*00dc*/ 	.word	0xffffffff


	//   ....[18]....
        /*00e0*/ 	.word	0xffffffff


	//   ....[19]....
        /*00e4*/ 	.word	0xffffffff


	//   ....[20]....
        /*00e8*/ 	.word	0xffffffff


	//   ....[21]....
        /*00ec*/ 	.word	0xffffffff


	//   ....[22]....
        /*00f0*/ 	.word	0xffffffff


	//   ....[23]....
        /*00f4*/ 	.word	0xffffffff


	//   ....[24]....
        /*00f8*/ 	.word	0xffffffff


	//   ....[25]....
        /*00fc*/ 	.word	0xffffffff


	//   ....[26]....
        /*0100*/ 	.word	0xffffffff


	//   ....[27]....
        /*0104*/ 	.word	0xffffffff


	//   ....[28]....
        /*0108*/ 	.word	0xffffffff


	//   ....[29]....
        /*010c*/ 	.word	0xffffffff


	//   ....[30]....
        /*0110*/ 	.word	0xffffffff


	//   ....[31]....
        /*0114*/ 	.word	0xffffffff


	//   ....[32]....
        /*0118*/ 	.word	0xffffffff


	//   ....[33]....
        /*011c*/ 	.word	0xffffffff


	//   ....[34]....
        /*0120*/ 	.word	0xffffffff


	//   ....[35]....
        /*0124*/ 	.word	0xffffffff


	//   ....[36]....
        /*0128*/ 	.word	0xffffffff


	//   ....[37]....
        /*012c*/ 	.word	0xffffffff


	//   ....[38]....
        /*0130*/ 	.word	0xffffffff


	//   ....[39]....
        /*0134*/ 	.word	0xffffffff


	//   ....[40]....
        /*0138*/ 	.word	0xffffffff


	//   ....[41]....
        /*013c*/ 	.word	0xffffffff


	//   ....[42]....
        /*0140*/ 	.word	0xffffffff


	//   ....[43]....
        /*0144*/ 	.word	0xffffffff


	//   ....[44]....
        /*0148*/ 	.word	0xffffffff


	//   ....[45]....
        /*014c*/ 	.word	0xffffffff


	//   ....[46]....
        /*0150*/ 	.word	0xffffffff


	//   ....[47]....
        /*0154*/ 	.word	0xffffffff


	//   ....[48]....
        /*0158*/ 	.word	0xffffffff


	//   ....[49]....
        /*015c*/ 	.word	0xffffffff


	//   ....[50]....
        /*0160*/ 	.word	0xffffffff


	//   ....[51]....
        /*0164*/ 	.word	0xffffffff


	//   ....[52]....
        /*0168*/ 	.word	0xffffffff


	//   ....[53]....
        /*016c*/ 	.word	0xffffffff


	//   ....[54]....
        /*0170*/ 	.word	0xffffffff


	//   ....[55]....
        /*0174*/ 	.word	0xffffffff


	//   ....[56]....
        /*0178*/ 	.word	0xffffffff


	//   ....[57]....
        /*017c*/ 	.word	0xffffffff


	//   ....[58]....
        /*0180*/ 	.word	0xffffffff


	//   ....[59]....
        /*0184*/ 	.word	0xffffffff


	//   ....[60]....
        /*0188*/ 	.word	0xffffffff


	//   ....[61]....
        /*018c*/ 	.word	0xffffffff


	//   ....[62]....
        /*0190*/ 	.word	0xffffffff


	//   ....[63]....
        /*0194*/ 	.word	0xffffffff


	//   ....[64]....
        /*0198*/ 	.word	0xffffffff


	//   ....[65]....
        /*019c*/ 	.word	0xffffffff


	//   ....[66]....
        /*01a0*/ 	.word	0xffffffff


	//   ....[67]....
        /*01a4*/ 	.word	0xffffffff


	//   ....[68]....
        /*01a8*/ 	.word	0xffffffff


	//   ....[69]....
        /*01ac*/ 	.word	0xffffffff


	//   ....[70]....
        /*01b0*/ 	.word	0xffffffff


	//   ....[71]....
        /*01b4*/ 	.word	0xffffffff


	//   ....[72]....
        /*01b8*/ 	.word	0xffffffff


	//   ....[73]....
        /*01bc*/ 	.word	0xffffffff


	//   ....[74]....
        /*01c0*/ 	.word	0xffffffff


	//   ....[75]....
        /*01c4*/ 	.word	0xffffffff


	//   ....[76]....
        /*01c8*/ 	.word	0xffffffff


	//   ....[77]....
        /*01cc*/ 	.word	0xffffffff


	//   ....[78]....
        /*01d0*/ 	.word	0xffffffff


	//   ....[79]....
        /*01d4*/ 	.word	0xffffffff


	//   ....[80]....
        /*01d8*/ 	.word	0xffffffff


	//   ....[81]....
        /*01dc*/ 	.word	0xffffffff


	//   ....[82]....
        /*01e0*/ 	.word	0xffffffff


	//   ....[83]....
        /*01e4*/ 	.word	0xffffffff


	//   ....[84]....
        /*01e8*/ 	.word	0xffffffff


	//   ....[85]....
        /*01ec*/ 	.word	0xffffffff


	//   ....[86]....
        /*01f0*/ 	.word	0xffffffff


	//   ....[87]....
        /*01f4*/ 	.word	0xffffffff


	//   ....[88]....
        /*01f8*/ 	.word	0xffffffff


	//   ....[89]....
        /*01fc*/ 	.word	0xffffffff


	//   ....[90]....
        /*0200*/ 	.word	0xffffffff


	//   ....[91]....
        /*0204*/ 	.word	0xffffffff


	//   ....[92]....
        /*0208*/ 	.word	0xffffffff


	//   ....[93]....
        /*020c*/ 	.word	0xffffffff


	//   ....[94]....
        /*0210*/ 	.word	0xffffffff


	//   ....[95]....
        /*0214*/ 	.word	0xffffffff


	//   ....[96]....
        /*0218*/ 	.word	0xffffffff


	//   ....[97]....
        /*021c*/ 	.word	0xffffffff


	//   ....[98]....
        /*0220*/ 	.word	0xffffffff


	//   ....[99]....
        /*0224*/ 	.word	0xffffffff


	//   ....[100]....
        /*0228*/ 	.word	0xffffffff


	//   ....[101]....
        /*022c*/ 	.word	0xffffffff


	//   ....[102]....
        /*0230*/ 	.word	0xffffffff


	//   ....[103]....
        /*0234*/ 	.word	0xffffffff


	//   ....[104]....
        /*0238*/ 	.word	0xffffffff


	//   ....[105]....
        /*023c*/ 	.word	0xffffffff


	//   ....[106]....
        /*0240*/ 	.word	0xffffffff


	//   ....[107]....
        /*0244*/ 	.word	0xffffffff


	//   ....[108]....
        /*0248*/ 	.word	0xffffffff


	//   ....[109]....
        /*024c*/ 	.word	0xffffffff


	//   ....[110]....
        /*0250*/ 	.word	0xffffffff


	//   ....[111]....
        /*0254*/ 	.word	0xffffffff


	//   ....[112]....
        /*0258*/ 	.word	0xffffffff


	//   ....[113]....
        /*025c*/ 	.word	0xffffffff


	//   ....[114]....
        /*0260*/ 	.word	0xffffffff


	//   ....[115]....
        /*0264*/ 	.word	0xffffffff


	//   ....[116]....
        /*0268*/ 	.word	0xffffffff


	//   ....[117]....
        /*026c*/ 	.word	0xffffffff


	//   ....[118]....
        /*0270*/ 	.word	0xffffffff


	//   ....[119]....
        /*0274*/ 	.word	0xffffffff


	//   ....[120]....
        /*0278*/ 	.word	0xffffffff


	//   ....[121]....
        /*027c*/ 	.word	0xffffffff


	//   ....[122]....
        /*0280*/ 	.word	0xffffffff


	//   ....[123]....
        /*0284*/ 	.word	0xffffffff


	//   ....[124]....
        /*0288*/ 	.word	0xffffffff


	//   ....[125]....
        /*028c*/ 	.word	0xffffffff


	//   ....[126]....
        /*0290*/ 	.word	0xffffffff


	//   ....[127]....
        /*0294*/ 	.word	0xffffffff


	//   ....[128]....
        /*0298*/ 	.word	0xffffffff


	//   ....[129]....
        /*029c*/ 	.word	0xffffffff


	//   ....[130]....
        /*02a0*/ 	.word	0xffffffff


	//   ....[131]....
        /*02a4*/ 	.word	0xffffffff


	//   ....[132]....
        /*02a8*/ 	.word	0xffffffff


	//   ....[133]....
        /*02ac*/ 	.word	0xffffffff


	//   ....[134]....
        /*02b0*/ 	.word	0xffffffff


	//   ....[135]....
        /*02b4*/ 	.word	0xffffffff


	//   ....[136]....
        /*02b8*/ 	.word	0xffffffff


	//   ....[137]....
        /*02bc*/ 	.word	0xffffffff


	//   ....[138]....
        /*02c0*/ 	.word	0xffffffff


	//   ....[139]....
        /*02c4*/ 	.word	0xffffffff


	//   ....[140]....
        /*02c8*/ 	.word	0xffffffff


	//   ....[141]....
        /*02cc*/ 	.word	0xffffffff


	//   ....[142]....
        /*02d0*/ 	.word	0xffffffff


	//   ....[143]....
        /*02d4*/ 	.word	0xffffffff


	//   ....[144]....
        /*02d8*/ 	.word	0xffffffff


	//   ....[145]....
        /*02dc*/ 	.word	0xffffffff


	//   ....[146]....
        /*02e0*/ 	.word	0xffffffff


	//   ....[147]....
        /*02e4*/ 	.word	0xffffffff


	//   ....[148]....
        /*02e8*/ 	.word	0xffffffff


	//   ....[149]....
        /*02ec*/ 	.word	0xffffffff


	//   ....[150]....
        /*02f0*/ 	.word	0xffffffff


	//   ....[151]....
        /*02f4*/ 	.word	0xffffffff


	//   ....[152]....
        /*02f8*/ 	.word	0xffffffff


	//   ....[153]....
        /*02fc*/ 	.word	0xffffffff


	//   ....[154]....
        /*0300*/ 	.word	0xffffffff


	//   ....[155]....
        /*0304*/ 	.word	0xffffffff


	//   ....[156]....
        /*0308*/ 	.word	0xffffffff


	//   ....[157]....
        /*030c*/ 	.word	0xffffffff


	//   ....[158]....
        /*0310*/ 	.word	0xffffffff


	//   ....[159]....
        /*0314*/ 	.word	0xffffffff


	//   ....[160]....
        /*0318*/ 	.word	0xffffffff


	//   ....[161]....
        /*031c*/ 	.word	0xffffffff


	//   ....[162]....
        /*0320*/ 	.word	0xffffffff


	//   ....[163]....
        /*0324*/ 	.word	0xffffffff


	//   ....[164]....
        /*0328*/ 	.word	0xffffffff


	//   ....[165]....
        /*032c*/ 	.word	0xffffffff


	//   ....[166]....
        /*0330*/ 	.word	0xffffffff


	//   ....[167]....
        /*0334*/ 	.word	0xffffffff


	//   ....[168]....
        /*0338*/ 	.word	0xffffffff


	//   ....[169]....
        /*033c*/ 	.word	0xffffffff


	//   ....[170]....
        /*0340*/ 	.word	0xffffffff


	//   ....[171]....
        /*0344*/ 	.word	0xffffffff


	//   ....[172]....
        /*0348*/ 	.word	0xffffffff


	//   ....[173]....
        /*034c*/ 	.word	0xffffffff


	//   ....[174]....
        /*0350*/ 	.word	0xffffffff


	//   ....[175]....
        /*0354*/ 	.word	0xffffffff


	//   ....[176]....
        /*0358*/ 	.word	0x0500000f


	//   ....[177]....
        /*035c*/ 	.word	0x0500000f


	//   ....[178]....
        /*0360*/ 	.word	0x0500000f


	//   ....[179]....
        /*0364*/ 	.word	0x0500000f


	//   ....[180]....
        /*0368*/ 	.word	0x0500000f


	//   ....[181]....
        /*036c*/ 	.word	0x0500000f


	//   ....[182]....
        /*0370*/ 	.word	0x0500000f


	//   ....[183]....
        /*0374*/ 	.word	0x0500000f


	//   ....[184]....
        /*0378*/ 	.word	0x0500000f


	//   ....[185]....
        /*037c*/ 	.word	0x0500000f


	//   ....[186]....
        /*0380*/ 	.word	0x0500000f


	//   ....[187]....
        /*0384*/ 	.word	0x0500000f


	//   ....[188]....
        /*0388*/ 	.word	0x0500000f


	//   ....[189]....
        /*038c*/ 	.word	0x0500000f


	//   ....[190]....
        /*0390*/ 	.word	0x0500000f


	//   ....[191]....
        /*0394*/ 	.word	0x0500000f


	//   ....[192]....
        /*0398*/ 	.word	0x0500000f


	//   ....[193]....
        /*039c*/ 	.word	0x0500000f


	//   ....[194]....
        /*03a0*/ 	.word	0x0500000f


	//   ....[195]....
        /*03a4*/ 	.word	0x0500000f


	//   ....[196]....
        /*03a8*/ 	.word	0x0500000f


	//   ....[197]....
        /*03ac*/ 	.word	0x0500000f


	//   ....[198]....
        /*03b0*/ 	.word	0x0500000f


	//   ....[199]....
        /*03b4*/ 	.word	0x0500000f


	//   ....[200]....
        /*03b8*/ 	.word	0x0500000f


	//   ....[201]....
        /*03bc*/ 	.word	0x0500000f


	//   ....[202]....
        /*03c0*/ 	.word	0x0500000f


	//   ....[203]....
        /*03c4*/ 	.word	0x0500000f


	//   ....[204]....
        /*03c8*/ 	.word	0x0500000f


	//   ....[205]....
        /*03cc*/ 	.word	0x0500000f


	//   ....[206]....
        /*03d0*/ 	.word	0x0500000f


	//   ....[207]....
        /*03d4*/ 	.word	0x0500000f


	//   ....[208]....
        /*03d8*/ 	.word	0x0500000f


	//   ....[209]....
        /*03dc*/ 	.word	0x0500000f


	//   ....[210]....
        /*03e0*/ 	.word	0x0500000f


	//   ....[211]....
        /*03e4*/ 	.word	0x0500000f


	//   ....[212]....
        /*03e8*/ 	.word	0x0500000f


	//   ....[213]....
        /*03ec*/ 	.word	0x0500000f


	//   ....[214]....
        /*03f0*/ 	.word	0x0500000f


	//   ....[215]....
        /*03f4*/ 	.word	0x0500000f


	//   ....[216]....
        /*03f8*/ 	.word	0x0500000f


	//   ....[217]....
        /*03fc*/ 	.word	0x0500000f


	//   ....[218]....
        /*0400*/ 	.word	0x0500000f


	//   ....[219]....
        /*0404*/ 	.word	0x0500000f


	//   ....[220]....
        /*0408*/ 	.word	0x0500000f


	//   ....[221]....
        /*040c*/ 	.word	0x0500000f


	//   ....[222]....
        /*0410*/ 	.word	0x0500000f


	//   ....[223]....
        /*0414*/ 	.word	0x0500000f


	//   ....[224]....
        /*0418*/ 	.word	0x0500000f


	//   ....[225]....
        /*041c*/ 	.word	0x0500000f


	//   ....[226]....
        /*0420*/ 	.word	0x0500000f


	//   ....[227]....
        /*0424*/ 	.word	0x0500000f


	//   ....[228]....
        /*0428*/ 	.word	0x0500000f


	//   ....[229]....
        /*042c*/ 	.word	0x0500000f


	//   ....[230]....
        /*0430*/ 	.word	0x0500000f


	//   ....[231]....
        /*0434*/ 	.word	0x0500000f


	//   ....[232]....
        /*0438*/ 	.word	0x0500000f


	//   ....[233]....
        /*043c*/ 	.word	0x0500000f


	//   ....[234]....
        /*0440*/ 	.word	0x0500000f


	//   ....[235]....
        /*0444*/ 	.word	0x0500000f


	//   ....[236]....
        /*0448*/ 	.word	0x0500000f


	//   ....[237]....
        /*044c*/ 	.word	0x0500000f


	//   ....[238]....
        /*0450*/ 	.word	0x0500000f


	//   ....[239]....
        /*0454*/ 	.word	0x0500000f


	//   ....[240]....
        /*0458*/ 	.word	0x0500000f


	//   ....[241]....
        /*045c*/ 	.word	0x0500000f


	//   ....[242]....
        /*0460*/ 	.word	0x0500000f


	//   ....[243]....
        /*0464*/ 	.word	0x0500000f


	//   ....[244]....
        /*0468*/ 	.word	0x0500000f


	//   ....[245]....
        /*046c*/ 	.word	0x0500000f


	//   ....[246]....
        /*0470*/ 	.word	0x0500000f


	//   ....[247]....
        /*0474*/ 	.word	0x0500000f


	//   ....[248]....
        /*0478*/ 	.word	0x0500000f


	//   ....[249]....
        /*047c*/ 	.word	0x0500000f


	//   ....[250]....
        /*0480*/ 	.word	0x0500000f


	//   ....[251]....
        /*0484*/ 	.word	0x0500000f


	//   ....[252]....
        /*0488*/ 	.word	0x0500000f


	//   ....[253]....
        /*048c*/ 	.word	0x0500000f


	//   ....[254]....
        /*0490*/ 	.word	0x0500000f


	//   ....[255]....
        /*0494*/ 	.word	0x0500000f


	//   ....[0]....
        /*0498*/ 	.word	0x0500000f


	//----- nvinfo : EIATTR_COOP_GROUP_INSTR_OFFSETS
	.align		4
.L_336:
        /*049c*/ 	.byte	0x04, 0x28
        /*049e*/ 	.short	(.L_338 - .L_337)


	//   ....[0]....
.L_337:
        /*04a0*/ 	.word	0x00000080


	//   ....[1]....
        /*04a4*/ 	.word	0x00000090


	//   ....[2]....
        /*04a8*/ 	.word	0x000002d0


	//   ....[3]....
        /*04ac*/ 	.word	0x00000430


	//   ....[4]....
        /*04b0*/ 	.word	0x00000550


	//   ....[5]....
        /*04b4*/ 	.word	0x000006b0


	//   ....[6]....
        /*04b8*/ 	.word	0x00000e90


	//   ....[7]....
        /*04bc*/ 	.word	0x00002150


	//   ....[8]....
        /*04c0*/ 	.word	0x00002250


	//   ....[9]....
        /*04c4*/ 	.word	0x000027c0


	//   ....[10]....
        /*04c8*/ 	.word	0x00002830


	//   ....[11]....
        /*04cc*/ 	.word	0x00003df0


	//   ....[12]....
        /*04d0*/ 	.word	0x00003e10


	//   ....[13]....
        /*04d4*/ 	.word	0x00004220


	//   ....[14]....
        /*04d8*/ 	.word	0x000043f0


	//   ....[15]....
        /*04dc*/ 	.word	0x00005930


	//   ....[16]....
        /*04e0*/ 	.word	0x00005a80


	//   ....[17]....
        /*04e4*/ 	.word	0x00005b00


	//   ....[18]....
        /*04e8*/ 	.word	0x00005c10


	//   ....[19]....
        /*04ec*/ 	.word	0x00006e20


	//   ....[20]....
        /*04f0*/ 	.word	0x00006e70


	//   ....[21]....
        /*04f4*/ 	.word	0x00006eb0


	//   ....[22]....
        /*04f8*/ 	.word	0x00006ef0


	//   ....[23]....
        /*04fc*/ 	.word	0x00006f30


	//   ....[24]....
        /*0500*/ 	.word	0x00006f60


	//   ....[25]....
        /*0504*/ 	.word	0x00006f90


	//   ....[26]....
        /*0508*/ 	.word	0x00006fc0


	//   ....[27]....
        /*050c*/ 	.word	0x00006ff0


	//   ....[28]....
        /*0510*/ 	.word	0x00007020


	//   ....[29]....
        /*0514*/ 	.word	0x00007130


	//   ....[30]....
        /*0518*/ 	.word	0x000072d0


	//   ....[31]....
        /*051c*/ 	.word	0x00007440


	//   ....[32]....
        /*0520*/ 	.word	0x00007470


	//   ....[33]....
        /*0524*/ 	.word	0x000074a0


	//   ....[34]....
        /*0528*/ 	.word	0x000074d0


	//   ....[35]....
        /*052c*/ 	.word	0x000075e0


	//   ....[36]....
        /*0530*/ 	.word	0x00007610


	//   ....[37]....
        /*0534*/ 	.word	0x00007640


	//   ....[38]....
        /*0538*/ 	.word	0x00007700


	//   ....[39]....
        /*053c*/ 	.word	0x00007720


	//   ....[40]....
        /*0540*/ 	.word	0x00007750


	//   ....[41]....
        /*0544*/ 	.word	0x00007780


	//   ....[42]....
        /*0548*/ 	.word	0x000077c0


	//   ....[43]....
        /*054c*/ 	.word	0x00007800


	//   ....[44]....
        /*0550*/ 	.word	0x00007830


	//   ....[45]....
        /*0554*/ 	.word	0x00007860


	//   ....[46]....
        /*0558*/ 	.word	0x00007890


	//   ....[47]....
        /*055c*/ 	.word	0x000078c0


	//   ....[48]....
        /*0560*/ 	.word	0x000079b0


	//   ....[49]....
        /*0564*/ 	.word	0x000079e0


	//   ....[50]....
        /*0568*/ 	.word	0x00007a10


	//   ....[51]....
        /*056c*/ 	.word	0x00007a70


	//   ....[52]....
        /*0570*/ 	.word	0x00007a80


	//   ....[53]....
        /*0574*/ 	.word	0x00007a90


	//   ....[54]....
        /*0578*/ 	.word	0x00007aa0


	//   ....[55]....
        /*057c*/ 	.word	0x00007ab0


	//   ....[56]....
        /*0580*/ 	.word	0x00007ac0


	//   ....[57]....
        /*0584*/ 	.word	0x00007ad0


	//   ....[58]....
        /*0588*/ 	.word	0x00007ae0


	//   ....[59]....
        /*058c*/ 	.word	0x00007af0


	//   ....[60]....
        /*0590*/ 	.word	0x00007b00


	//   ....[61]....
        /*0594*/ 	.word	0x00007b10


	//   ....[62]....
        /*0598*/ 	.word	0x00007b20


	//   ....[63]....
        /*059c*/ 	.word	0x00007b30


	//   ....[64]....
        /*05a0*/ 	.word	0x00007b40


	//   ....[65]....
        /*05a4*/ 	.word	0x00007b50


	//   ....[66]....
        /*05a8*/ 	.word	0x00007ba0


	//   ....[67]....
        /*05ac*/ 	.word	0x00007bd0


	//   ....[68]....
        /*05b0*/ 	.word	0x00007c00


	//   ....[69]....
        /*05b4*/ 	.word	0x00007c40


	//   ....[70]....
        /*05b8*/ 	.word	0x00007c70


	//   ....[71]....
        /*05bc*/ 	.word	0x00007ca0


	//   ....[72]....
        /*05c0*/ 	.word	0x00007ce0


	//   ....[73]....
        /*05c4*/ 	.word	0x00007e50


	//   ....[74]....
        /*05c8*/ 	.word	0x00007e80


	//   ....[75]....
        /*05cc*/ 	.word	0x00007e90


	//   ....[76]....
        /*05d0*/ 	.word	0x00007ec0


	//   ....[77]....
        /*05d4*/ 	.word	0x00007ed0


	//   ....[78]....
        /*05d8*/ 	.word	0x00007ee0


	//   ....[79]....
        /*05dc*/ 	.word	0x00007f20


	//   ....[80]....
        /*05e0*/ 	.word	0x00007f30


	//   ....[81]....
        /*05e4*/ 	.word	0x00007f50


	//   ....[82]....
        /*05e8*/ 	.word	0x00007f60


	//   ....[83]....
        /*05ec*/ 	.word	0x00008330


	//   ....[84]....
        /*05f0*/ 	.word	0x00008360


	//   ....[85]....
        /*05f4*/ 	.word	0x00008440


	//   ....[86]....
        /*05f8*/ 	.word	0x00008460


	//   ....[87]....
        /*05fc*/ 	.word	0x00008950


	//   ....[88]....
        /*0600*/ 	.word	0x00008990


	//   ....[89]....
        /*0604*/ 	.word	0x00008ae0


	//   ....[90]....
        /*0608*/ 	.word	0x00008b00


	//   ....[91]....
        /*060c*/ 	.word	0x00008c30


	//   ....[92]....
        /*0610*/ 	.word	0x00008c50


	//   ....[93]....
        /*0614*/ 	.word	0x00008d90


	//   ....[94]....
        /*0618*/ 	.word	0x00008dd0


	//   ....[95]....
        /*061c*/ 	.word	0x0000a440


	//   ....[96]....
        /*0620*/ 	.word	0x0000a480


	//   ....[97]....
        /*0624*/ 	.word	0x0000a4f0


	//   ....[98]....
        /*0628*/ 	.word	0x0000a5a0


	//   ....[99]....
        /*062c*/ 	.word	0x0000a5c0


	//   ....[100]....
        /*0630*/ 	.word	0x0000a620


	//   ....[101]....
        /*0634*/ 	.word	0x0000a640


	//   ....[102]....
        /*0638*/ 	.word	0x0000a6a0


	//   ....[103]....
        /*063c*/ 	.word	0x0000a6c0


	//   ....[104]....
        /*0640*/ 	.word	0x0000a720


	//   ....[105]....
        /*0644*/ 	.word	0x0000a740


	//   ....[106]....
        /*0648*/ 	.word	0x0000a780


	//   ....[107]....
        /*064c*/ 	.word	0x0000a7a0


	//   ....[108]....
        /*0650*/ 	.word	0x0000a7e0


	//   ....[109]....
        /*0654*/ 	.word	0x0000a800


	//   ....[110]....
        /*0658*/ 	.word	0x0000a810


	//   ....[111]....
        /*065c*/ 	.word	0x0000ab80


	//   ....[112]....
        /*0660*/ 	.word	0x0000abb0


	//   ....[113]....
        /*0664*/ 	.word	0x0000abe0


	//   ....[114]....
        /*0668*/ 	.word	0x0000abf0


	//   ....[115]....
        /*066c*/ 	.word	0x0000ac00


	//   ....[116]....
        /*0670*/ 	.word	0x0000ac10


	//   ....[117]....
        /*0674*/ 	.word	0x0000ac30


	//   ....[118]....
        /*0678*/ 	.word	0x0000ac60


	//   ....[119]....
        /*067c*/ 	.word	0x0000ac80


	//   ....[120]....
        /*0680*/ 	.word	0x0000acf0


	//   ....[121]....
        /*0684*/ 	.word	0x0000ad60


	//   ....[122]....
        /*0688*/ 	.word	0x0000adc0


	//   ....[123]....
        /*068c*/ 	.word	0x0000ae20


	//   ....[124]....
        /*0690*/ 	.word	0x0000ae50


	//   ....[125]....
        /*0694*/ 	.word	0x0000ae80


	//   ....[126]....
        /*0698*/ 	.word	0x0000af70


	//   ....[127]....
        /*069c*/ 	.word	0x0000b5e0


	//   ....[128]....
        /*06a0*/ 	.word	0x0000b600


	//   ....[129]....
        /*06a4*/ 	.word	0x0000b630


	//   ....[130]....
        /*06a8*/ 	.word	0x0000b670


	//   ....[131]....
        /*06ac*/ 	.word	0x0000b6e0


	//   ....[132]....
        /*06b0*/ 	.word	0x0000b700


	//   ....[133]....
        /*06b4*/ 	.word	0x0000b780


	//   ....[134]....
        /*06b8*/ 	.word	0x0000b7a0


	//   ....[135]....
        /*06bc*/ 	.word	0x0000b820


	//   ....[136]....
        /*06c0*/ 	.word	0x0000b840


	//   ....[137]....
        /*06c4*/ 	.word	0x0000b8c0


	//   ....[138]....
        /*06c8*/ 	.word	0x0000b8e0


	//   ....[139]....
        /*06cc*/ 	.word	0x0000b960


	//   ....[140]....
        /*06d0*/ 	.word	0x0000b980


	//   ....[141]....
        /*06d4*/ 	.word	0x0000ba00


	//   ....[142]....
        /*06d8*/ 	.word	0x0000ba20


	//   ....[143]....
        /*06dc*/ 	.word	0x0000c020


	//   ....[144]....
        /*06e0*/ 	.word	0x0000c040


	//   ....[145]....
        /*06e4*/ 	.word	0x0000c0a0


	//   ....[146]....
        /*06e8*/ 	.word	0x0000c0b0


	//   ....[147]....
        /*06ec*/ 	.word	0x0000c100


	//   ....[148]....
        /*06f0*/ 	.word	0x0000c110


	//   ....[149]....
        /*06f4*/ 	.word	0x0000c160


	//   ....[150]....
        /*06f8*/ 	.word	0x0000c170


	//   ....[151]....
        /*06fc*/ 	.word	0x0000c1c0


	//   ....[152]....
        /*0700*/ 	.word	0x0000c1d0


	//   ....[153]....
        /*0704*/ 	.word	0x0000c220


	//   ....[154]....
        /*0708*/ 	.word	0x0000c230


	//   ....[155]....
        /*070c*/ 	.word	0x0000c280


	//   ....[156]....
        /*0710*/ 	.word	0x0000c290


	//   ....[157]....
        /*0714*/ 	.word	0x0000c2a0


	//   ....[158]....
        /*0718*/ 	.word	0x0000c2f0


	//   ....[159]....
        /*071c*/ 	.word	0x0000c600


	//   ....[160]....
        /*0720*/ 	.word	0x0000c610


	//   ....[161]....
        /*0724*/ 	.word	0x0000c620


	//   ....[162]....
        /*0728*/ 	.word	0x0000c630


	//   ....[163]....
        /*072c*/ 	.word	0x0000c640


	//   ....[164]....
        /*0730*/ 	.word	0x0000c660


	//   ....[165]....
        /*0734*/ 	.word	0x0000c680


	//   ....[166]....
        /*0738*/ 	.word	0x0000c6c0


	//   ....[167]....
        /*073c*/ 	.word	0x0000c6f0


	//   ....[168]....
        /*0740*/ 	.word	0x0000c770


	//   ....[169]....
        /*0744*/ 	.word	0x0000c780


	//   ....[170]....
        /*0748*/ 	.word	0x0000c7c0


	//   ....[171]....
        /*074c*/ 	.word	0x0000c7e0


	//   ....[172]....
        /*0750*/ 	.word	0x0000c820


	//   ....[173]....
        /*0754*/ 	.word	0x0000c840


	//   ....[174]....
        /*0758*/ 	.word	0x0000c870


	//   ....[175]....
        /*075c*/ 	.word	0x0000df70


	//   ....[176]....
        /*0760*/ 	.word	0x0000e4d0


	//   ....[177]....
        /*0764*/ 	.word	0x0000e5b0


	//   ....[178]....
        /*0768*/ 	.word	0x0000e690


	//   ....[179]....
        /*076c*/ 	.word	0x0000e6f0


	//   ....[180]....
        /*0770*/ 	.word	0x0000e7c0


	//   ....[181]....
        /*0774*/ 	.word	0x0000e820


	//   ....[182]....
        /*0778*/ 	.word	0x0000e8f0


	//   ....[183]....
        /*077c*/ 	.word	0x0000e950


	//   ....[184]....
        /*0780*/ 	.word	0x0000ea20


	//   ....[185]....
        /*0784*/ 	.word	0x0000ea80


	//   ....[186]....
        /*0788*/ 	.word	0x0000eb50


	//   ....[187]....
        /*078c*/ 	.word	0x0000ebb0


	//   ....[188]....
        /*0790*/ 	.word	0x0000ec80


	//   ....[189]....
        /*0794*/ 	.word	0x0000ece0


	//   ....[190]....
        /*0798*/ 	.word	0x0000ed90


	//   ....[191]....
        /*079c*/ 	.word	0x0000edf0


	//   ....[192]....
        /*07a0*/ 	.word	0x0000eea0


	//   ....[193]....
        /*07a4*/ 	.word	0x0000ef80


	//   ....[194]....
        /*07a8*/ 	.word	0x0000f020


	//   ....[195]....
        /*07ac*/ 	.word	0x0000f080


	//   ....[196]....
        /*07b0*/ 	.word	0x0000f160


	//   ....[197]....
        /*07b4*/ 	.word	0x0000f240


	//   ....[198]....
        /*07b8*/ 	.word	0x0000f2e0


	//   ....[199]....
        /*07bc*/ 	.word	0x0000f370


	//   ....[200]....
        /*07c0*/ 	.word	0x0000f420


	//   ....[201]....
        /*07c4*/ 	.word	0x0000f480


	//   ....[202]....
        /*07c8*/ 	.word	0x0000f570


	//   ....[203]....
        /*07cc*/ 	.word	0x0000f5d0


	//   ....[204]....
        /*07d0*/ 	.word	0x0000f6c0


	//   ....[205]....
        /*07d4*/ 	.word	0x0000f7b0


	//   ....[206]....
        /*07d8*/ 	.word	0x0000f850


	//   ....[207]....
        /*07dc*/ 	.word	0x0000f8f0


	//   ....[208]....
        /*07e0*/ 	.word	0x0000f990


	//   ....[209]....
        /*07e4*/ 	.word	0x0000fa20


	//   ....[210]....
        /*07e8*/ 	.word	0x0000fa90


	//   ....[211]....
        /*07ec*/ 	.word	0x0000fb10


	//   ....[212]....
        /*07f0*/ 	.word	0x0000fbc0


	//   ....[213]....
        /*07f4*/ 	.word	0x0000fc30


	//   ....[214]....
        /*07f8*/ 	.word	0x0000fd10


	//   ....[215]....
        /*07fc*/ 	.word	0x0000fd80


	//   ....[216]....
        /*0800*/ 	.word	0x0000fe60


	//   ....[217]....
        /*0804*/ 	.word	0x0000fed0


	//   ....[218]....
        /*0808*/ 	.word	0x0000ffb0


	//   ....[219]....
        /*080c*/ 	.word	0x00010020


	//   ....[220]....
        /*0810*/ 	.word	0x00010100


	//   ....[221]....
        /*0814*/ 	.word	0x00010170


	//   ....[222]....
        /*0818*/ 	.word	0x00010250


	//   ....[223]....
        /*081c*/ 	.word	0x000102c0


	//   ....[224]....
        /*0820*/ 	.word	0x00010380


	//   ....[225]....
        /*0824*/ 	.word	0x000104b0


	//   ....[226]....
        /*0828*/ 	.word	0x00010550


	//   ....[227]....
        /*082c*/ 	.word	0x000105b0


	//   ....[228]....
        /*0830*/ 	.word	0x00010670


	//   ....[229]....
        /*0834*/ 	.word	0x000106d0


	//   ....[230]....
        /*0838*/ 	.word	0x00010790


	//   ....[231]....
        /*083c*/ 	.word	0x000107f0


	//   ....[232]....
        /*0840*/ 	.word	0x000108b0


	//   ....[233]....
        /*0844*/ 	.word	0x00010910


	//   ....[234]....
        /*0848*/ 	.word	0x000109d0


	//   ....[235]....
        /*084c*/ 	.word	0x00010a30


	//   ....[236]....
        /*0850*/ 	.word	0x00010af0


	//   ....[237]....
        /*0854*/ 	.word	0x00010b50


	//   ....[238]....
        /*0858*/ 	.word	0x00010c10


	//   ....[239]....
        /*085c*/ 	.word	0x00010c70


	//   ....[240]....
        /*0860*/ 	.word	0x00010d30


	//   ....[241]....
        /*0864*/ 	.word	0x00010e20


	//   ....[242]....
        /*0868*/ 	.word	0x00010eb0


	//   ....[243]....
        /*086c*/ 	.word	0x00010f10


	//   ....[244]....
        /*0870*/ 	.word	0x00010fc0


	//   ....[245]....
        /*0874*/ 	.word	0x00011020


	//   ....[246]....
        /*0878*/ 	.word	0x000110d0


	//   ....[247]....
        /*087c*/ 	.word	0x00011150


	//   ....[248]....
        /*0880*/ 	.word	0x000111f0


	//   ....[249]....
        /*0884*/ 	.word	0x00011250


	//   ....[250]....
        /*0888*/ 	.word	0x00011310


	//   ....[251]....
        /*088c*/ 	.word	0x00011370


	//   ....[252]....
        /*0890*/ 	.word	0x00011430


	//   ....[253]....
        /*0894*/ 	.word	0x00011490


	//   ....[254]....
        /*0898*/ 	.word	0x00011550


	//   ....[255]....
        /*089c*/ 	.word	0x000115b0


	//   ....[0]....
        /*08a0*/ 	.word	0x00011670


	//----- nvinfo : EIATTR_REG_RECONFIG
	.align		4
.L_338:
        /*08a4*/ 	.byte	0x01, 0x54
	.zero		2


	//----- nvinfo : EIATTR_SYSCALL_OFFSETS
	.align		4
        /*08a8*/ 	.byte	0x04, 0x46
        /*08aa*/ 	.short	(.L_340 - .L_339)


	//   ....[0]....
.L_339:
        /*08ac*/ 	.word	0x000013b0


	//   ....[1]....
        /*08b0*/ 	.word	0x00009bb0


	//   ....[2]....
        /*08b4*/ 	.word	0x00009d10


	//   ....[3]....
        /*08b8*/ 	.word	0x00009e50


	//   ....[4]....
        /*08bc*/ 	.word	0x00009f70


	//   ....[5]....
        /*08c0*/ 	.word	0x0000b250


	//----- nvinfo : EIATTR_MBARRIER_INSTR_OFFSETS
	.align		4
.L_340:
        /*08c4*/ 	.byte	0x04, 0x39
        /*08c6*/ 	.short	(.L_342 - .L_341)


	//   ....[0]....
.L_341:
        /*08c8*/ 	.word	0x00000180
        /*08cc*/ 	.word	0x000000ff
        /*08d0*/ 	.word	0x00038800
        /*08d4*/ 	.short	0x0100
        /*08d6*/ 	.byte	0x08
	.zero		1


	//   ....[1]....
        /*08d8*/ 	.word	0x00000190
        /*08dc*/ 	.word	0x000000ff
        /*08e0*/ 	.word	0x00038820
        /*08e4*/ 	.short	0x0100
        /*08e6*/ 	.byte	0x08
	.zero		1


	//   ....[2]....
        /*08e8*/ 	.word	0x00000280
        /*08ec*/ 	.word	0x000000ff
        /*08f0*/ 	.word	0x00038830
        /*08f4*/ 	.short	0x0100
        /*08f6*/ 	.byte	0x08
	.zero		1


	//   ....[3]....
        /*08f8*/ 	.word	0x00000290
        /*08fc*/ 	.word	0x000000ff
        /*0900*/ 	.word	0x00038840
        /*0904*/ 	.short	0x0100
        /*0906*/ 	.byte	0x08
	.zero		1


	//   ....[4]....
        /*0908*/ 	.word	0x000002a0
        /*090c*/ 	.word	0x000000ff
        /*0910*/ 	.word	0x00038838
        /*0914*/ 	.short	0x0100
        /*0916*/ 	.byte	0x08
	.zero		1


	//   ....[5]....
        /*0918*/ 	.word	0x000002b0
        /*091c*/ 	.word	0x000000ff
        /*0920*/ 	.word	0x00038848
        /*0924*/ 	.short	0x0100
        /*0926*/ 	.byte	0x08
	.zero		1


	//   ....[6]....
        /*0928*/ 	.word	0x000003e0
        /*092c*/ 	.word	0x000000ff
        /*0930*/ 	.word	0x00038850
        /*0934*/ 	.short	0x0100
        /*0936*/ 	.byte	0x08
	.zero		1


	//   ....[7]....
        /*0938*/ 	.word	0x000003f0
        /*093c*/ 	.word	0x000000ff
        /*0940*/ 	.word	0x00038860
        /*0944*/ 	.short	0x0100
        /*0946*/ 	.byte	0x08
	.zero		1


	//   ....[8]....
        /*0948*/ 	.word	0x00000400
        /*094c*/ 	.word	0x000000ff
        /*0950*/ 	.word	0x00038858
        /*0954*/ 	.short	0x0100
        /*0956*/ 	.byte	0x08
	.zero		1


	//   ....[9]....
        /*0958*/ 	.word	0x00000410
        /*095c*/ 	.word	0x000000ff
        /*0960*/ 	.word	0x00038868
        /*0964*/ 	.short	0x0100
        /*0966*/ 	.byte	0x08
	.zero		1


	//   ....[10]....
        /*0968*/ 	.word	0x00000500
        /*096c*/ 	.word	0x000000ff
        /*0970*/ 	.word	0x00038870
        /*0974*/ 	.short	0x0100
        /*0976*/ 	.byte	0x06
	.zero		1


	//   ....[11]....
        /*0978*/ 	.word	0x00000510
        /*097c*/ 	.word	0x000000ff
        /*0980*/ 	.word	0x00038880
        /*0984*/ 	.short	0x0100
        /*0986*/ 	.byte	0x06
	.zero		1


	//   ....[12]....
        /*0988*/ 	.word	0x00000520
        /*098c*/ 	.word	0x000000ff
        /*0990*/ 	.word	0x00038878
        /*0994*/ 	.short	0x0100
        /*0996*/ 	.byte	0x06
	.zero		1


	//   ....[13]....
        /*0998*/ 	.word	0x00000530
        /*099c*/ 	.word	0x000000ff
        /*09a0*/ 	.word	0x00038888
        /*09a4*/ 	.short	0x0100
        /*09a6*/ 	.byte	0x06
	.zero		1


	//   ....[14]....
        /*09a8*/ 	.word	0x00000660
        /*09ac*/ 	.word	0x000000ff
        /*09b0*/ 	.word	0x00038890
        /*09b4*/ 	.short	0x0100
        /*09b6*/ 	.byte	0x08
	.zero		1


	//   ....[15]....
        /*09b8*/ 	.word	0x00000670
        /*09bc*/ 	.word	0x000000ff
        /*09c0*/ 	.word	0x000388a0
        /*09c4*/ 	.short	0x0100
        /*09c6*/ 	.byte	0x08
	.zero		1


	//   ....[16]....
        /*09c8*/ 	.word	0x00000680
        /*09cc*/ 	.word	0x000000ff
        /*09d0*/ 	.word	0x00038898
        /*09d4*/ 	.short	0x0100
        /*09d6*/ 	.byte	0x08
	.zero		1


	//   ....[17]....
        /*09d8*/ 	.word	0x00000690
        /*09dc*/ 	.word	0x000000ff
        /*09e0*/ 	.word	0x000388a8
        /*09e4*/ 	.short	0x0100
        /*09e6*/ 	.byte	0x08
	.zero		1


	//   ....[18]....
        /*09e8*/ 	.word	0x000007e0
        /*09ec*/ 	.word	0x000000ff
        /*09f0*/ 	.word	0x000388b0
        /*09f4*/ 	.short	0x0100
        /*09f6*/ 	.byte	0x08
	.zero		1


	//   ....[19]....
        /*09f8*/ 	.word	0x000007f0
        /*09fc*/ 	.word	0x000000ff
        /*0a00*/ 	.word	0x000388c0
        /*0a04*/ 	.short	0x0100
        /*0a06*/ 	.byte	0x08
	.zero		1


	//   ....[20]....
        /*0a08*/ 	.word	0x00000800
        /*0a0c*/ 	.word	0x000000ff
        /*0a10*/ 	.word	0x000388b8
        /*0a14*/ 	.short	0x0100
        /*0a16*/ 	.byte	0x08
	.zero		1


	//   ....[21]....
        /*0a18*/ 	.word	0x00000810
        /*0a1c*/ 	.word	0x000000ff
        /*0a20*/ 	.word	0x000388c8
        /*0a24*/ 	.short	0x0100
        /*0a26*/ 	.byte	0x08
	.zero		1


	//   ....[22]....
        /*0a28*/ 	.word	0x00001400
        /*0a2c*/ 	.word	0x000000ff
        /*0a30*/ 	.word	0x00038800
        /*0a34*/ 	.short	0x010a
        /*0a36*/ 	.byte	0x31
	.zero		1


	//   ....[23]....
        /*0a38*/ 	.word	0x000014d0
        /*0a3c*/ 	.word	0x000000ff
        /*0a40*/ 	.word	0x00038830
        /*0a44*/ 	.short	0x010a
        /*0a46*/ 	.byte	0x34
	.zero		1


	//   ....[24]....
        /*0a48*/ 	.word	0x00001510
        /*0a4c*/ 	.word	0x000000ff
        /*0a50*/ 	.word	0x00038830
        /*0a54*/ 	.short	0x010a
        /*0a56*/ 	.byte	0x34
	.zero		1


	//   ....[25]....
        /*0a58*/ 	.word	0x000019f0
        /*0a5c*/ 	.word	0x000000ff
        /*0a60*/ 	.word	0x00000000
        /*0a64*/ 	.short	0x0101
        /*0a66*/ 	.byte	0x06
	.zero		1


	//   ....[26]....
        /*0a68*/ 	.word	0x00003370
        /*0a6c*/ 	.word	0x000000ff
        /*0a70*/ 	.word	0x00038850
        /*0a74*/ 	.short	0x010a
        /*0a76*/ 	.byte	0x34
	.zero		1


	//   ....[27]....
        /*0a78*/ 	.word	0x000033b0
        /*0a7c*/ 	.word	0x000000ff
        /*0a80*/ 	.word	0x00038850
        /*0a84*/ 	.short	0x010a
        /*0a86*/ 	.byte	0x34
	.zero		1


	//   ....[28]....
        /*0a88*/ 	.word	0x00003600
        /*0a8c*/ 	.word	0x000000ff
        /*0a90*/ 	.word	0x00000000
        /*0a94*/ 	.short	0x0101
        /*0a96*/ 	.byte	0x34
	.zero		1


	//   ....[29]....
        /*0a98*/ 	.word	0x00003770
        /*0a9c*/ 	.word	0x000000ff
        /*0aa0*/ 	.word	0x00038830
        /*0aa4*/ 	.short	0x010a
        /*0aa6*/ 	.byte	0x2d
	.zero		1


	//   ....[30]....
        /*0aa8*/ 	.word	0x000037c0
        /*0aac*/ 	.word	0x000000ff
        /*0ab0*/ 	.word	0x00038830
        /*0ab4*/ 	.short	0x010a
        /*0ab6*/ 	.byte	0x2d
	.zero		1


	//   ....[31]....
        /*0ab8*/ 	.word	0x00003b80
        /*0abc*/ 	.word	0x000000ff
        /*0ac0*/ 	.word	0x00000000
        /*0ac4*/ 	.short	0x0101
        /*0ac6*/ 	.byte	0x06
	.zero		1


	//   ....[32]....
        /*0ac8*/ 	.word	0x00005640
        /*0acc*/ 	.word	0x000000ff
        /*0ad0*/ 	.word	0x00038850
        /*0ad4*/ 	.short	0x010a
        /*0ad6*/ 	.byte	0x2d
	.zero		1


	//   ....[33]....
        /*0ad8*/ 	.word	0x000056a0
        /*0adc*/ 	.word	0x000000ff
        /*0ae0*/ 	.word	0x00038850
        /*0ae4*/ 	.short	0x010a
        /*0ae6*/ 	.byte	0x2d
	.zero		1


	//   ....[34]....
        /*0ae8*/ 	.word	0x000058b0
        /*0aec*/ 	.word	0x000000ff
        /*0af0*/ 	.word	0x00000000
        /*0af4*/ 	.short	0x0101
        /*0af6*/ 	.byte	0x2d
	.zero		1


	//   ....[35]....
        /*0af8*/ 	.word	0x00008970
        /*0afc*/ 	.word	0x000000ff
        /*0b00*/ 	.word	0x00000000
        /*0b04*/ 	.short	0x0101
        /*0b06*/ 	.byte	0x06
	.zero		1


	//   ....[36]....
        /*0b08*/ 	.word	0x0000a2c0
        /*0b0c*/ 	.word	0x00000006
        /*0b10*/ 	.word	0x00038880
        /*0b14*/ 	.short	0x010a
        /*0b16*/ 	.byte	0x3f
	.zero		1


	//   ....[37]....
        /*0b18*/ 	.word	0x0000a8f0
        /*0b1c*/ 	.word	0x00000006
        /*0b20*/ 	.word	0x00038870
        /*0b24*/ 	.short	0x0107
        /*0b26*/ 	.byte	0x3f
	.zero		1


	//   ....[38]....
        /*0b28*/ 	.word	0x0000a9b0
        /*0b2c*/ 	.word	0x00000006
        /*0b30*/ 	.word	0x00038870
        /*0b34*/ 	.short	0x0101
        /*0b36*/ 	.byte	0x3f
	.zero		1


	//   ....[39]....
        /*0b38*/ 	.word	0x0000a9e0
        /*0b3c*/ 	.word	0x00000006
        /*0b40*/ 	.word	0x00038840
        /*0b44*/ 	.short	0x010a
        /*0b46*/ 	.byte	0x3f
	.zero		1


	//   ....[40]....
        /*0b48*/ 	.word	0x0000b030
        /*0b4c*/ 	.word	0x00000006
        /*0b50*/ 	.word	0x00038830
        /*0b54*/ 	.short	0x0107
        /*0b56*/ 	.byte	0x3f
	.zero		1


	//   ....[41]....
        /*0b58*/ 	.word	0x0000b0f0
        /*0b5c*/ 	.word	0x00000006
        /*0b60*/ 	.word	0x00038830
        /*0b64*/ 	.short	0x0101
        /*0b66*/ 	.byte	0x3f
	.zero		1


	//   ....[42]....
        /*0b68*/ 	.word	0x0000bae0
        /*0b6c*/ 	.word	0x000000ff
        /*0b70*/ 	.word	0x00038800
        /*0b74*/ 	.short	0x0107
        /*0b76*/ 	.byte	0x29
	.zero		1


	//   ....[43]....
        /*0b78*/ 	.word	0x0000bb30
        /*0b7c*/ 	.word	0x000000ff
        /*0b80*/ 	.word	0x00038800
        /*0b84*/ 	.short	0x0101
        /*0b86*/ 	.byte	0x29
	.zero		1


	//   ....[44]....
        /*0b88*/ 	.word	0x0000bb60
        /*0b8c*/ 	.word	0x000000ff
        /*0b90*/ 	.word	0x00038820
        /*0b94*/ 	.short	0x010a
        /*0b96*/ 	.byte	0x29
	.zero		1


	//   ....[45]....
        /*0b98*/ 	.word	0x0000be90
        /*0b9c*/ 	.word	0x00000000
        /*0ba0*/ 	.word	0x00038880
        /*0ba4*/ 	.short	0x010a
        /*0ba6*/ 	.byte	0x3f
	.zero		1


	//   ....[46]....
        /*0ba8*/ 	.word	0x0000c380
        /*0bac*/ 	.word	0x00000000
        /*0bb0*/ 	.word	0x00038870
        /*0bb4*/ 	.short	0x0107
        /*0bb6*/ 	.byte	0x3f
	.zero		1


	//   ....[47]....
        /*0bb8*/ 	.word	0x0000c440
        /*0bbc*/ 	.word	0x00000000
        /*0bc0*/ 	.word	0x00038870
        /*0bc4*/ 	.short	0x0101
        /*0bc6*/ 	.byte	0x3f
	.zero		1


	//   ....[48]....
        /*0bc8*/ 	.word	0x0000c470
        /*0bcc*/ 	.word	0x00000000
        /*0bd0*/ 	.word	0x00038840
        /*0bd4*/ 	.short	0x010a
        /*0bd6*/ 	.byte	0x3f
	.zero		1


	//   ....[49]....
        /*0bd8*/ 	.word	0x0000c940
        /*0bdc*/ 	.word	0x00000000
        /*0be0*/ 	.word	0x00038830
        /*0be4*/ 	.short	0x0107
        /*0be6*/ 	.byte	0x3f
	.zero		1


	//   ....[50]....
        /*0be8*/ 	.word	0x0000ca00
        /*0bec*/ 	.word	0x00000000
        /*0bf0*/ 	.word	0x00038830
        /*0bf4*/ 	.short	0x0101
        /*0bf6*/ 	.byte	0x3f
	.zero		1


	//   ....[51]....
        /*0bf8*/ 	.word	0x0000ca90
        /*0bfc*/ 	.word	0x00000003
        /*0c00*/ 	.word	0x00038870
        /*0c04*/ 	.short	0x010a
        /*0c06*/ 	.byte	0x3f
	.zero		1


	//   ....[52]....
        /*0c08*/ 	.word	0x0000cb20
        /*0c0c*/ 	.word	0x00000003
        /*0c10*/ 	.word	0x00038860
        /*0c14*/ 	.short	0x010a
        /*0c16*/ 	.byte	0x3f
	.zero		1


	//   ....[53]....
        /*0c18*/ 	.word	0x0000d380
        /*0c1c*/ 	.word	0x00000003
        /*0c20*/ 	.word	0x00038850
        /*0c24*/ 	.short	0x0101
        /*0c26*/ 	.byte	0x3f
	.zero		1


	//   ....[54]....
        /*0c28*/ 	.word	0x0000d410
        /*0c2c*/ 	.word	0x00000003
        /*0c30*/ 	.word	0x00000000
        /*0c34*/ 	.short	0x0101
        /*0c36*/ 	.byte	0x3f
	.zero		1


	//   ....[55]....
        /*0c38*/ 	.word	0x0000d4b0
        /*0c3c*/ 	.word	0x00000012
        /*0c40*/ 	.word	0x00038870
        /*0c44*/ 	.short	0x010a
        /*0c46*/ 	.byte	0x3f
	.zero		1


	//   ....[56]....
        /*0c48*/ 	.word	0x0000d540
        /*0c4c*/ 	.word	0x00000012
        /*0c50*/ 	.word	0x00038860
        /*0c54*/ 	.short	0x010a
        /*0c56*/ 	.byte	0x3f
	.zero		1


	//   ....[57]....
        /*0c58*/ 	.word	0x0000dda0
        /*0c5c*/ 	.word	0x00000012
        /*0c60*/ 	.word	0x00038850
        /*0c64*/ 	.short	0x0101
        /*0c66*/ 	.byte	0x3f
	.zero		1


	//   ....[58]....
        /*0c68*/ 	.word	0x0000de90
        /*0c6c*/ 	.word	0x00000012
        /*0c70*/ 	.word	0x00000000
        /*0c74*/ 	.short	0x0101
        /*0c76*/ 	.byte	0x3f
	.zero		1


	//   ....[59]....
        /*0c78*/ 	.word	0x0000df20
        /*0c7c*/ 	.word	0x00000004
        /*0c80*/ 	.word	0x00038820
        /*0c84*/ 	.short	0x010a
        /*0c86*/ 	.byte	0x3f
	.zero		1


	//   ....[60]....
        /*0c88*/ 	.word	0x0000e050
        /*0c8c*/ 	.word	0x00000003
        /*0c90*/ 	.word	0x00038840
        /*0c94*/ 	.short	0x010a
        /*0c96*/ 	.byte	0x3f
	.zero		1


	//   ....[61]....
        /*0c98*/ 	.word	0x0000e0f0
        /*0c9c*/ 	.word	0x00000019
        /*0ca0*/ 	.word	0x00038840
        /*0ca4*/ 	.short	0x010a
        /*0ca6*/ 	.byte	0x3f
	.zero		1


	//   ....[62]....
        /*0ca8*/ 	.word	0x0000e130
        /*0cac*/ 	.word	0x00000003
        /*0cb0*/ 	.word	0x00038860
        /*0cb4*/ 	.short	0x010a
        /*0cb6*/ 	.byte	0x3f
	.zero		1


	//   ....[63]....
        /*0cb8*/ 	.word	0x0000e170
        /*0cbc*/ 	.word	0x00000019
        /*0cc0*/ 	.word	0x00038860
        /*0cc4*/ 	.short	0x010a
        /*0cc6*/ 	.byte	0x3f
	.zero		1


	//   ....[64]....
        /*0cc8*/ 	.word	0x0000e1b0
        /*0ccc*/ 	.word	0x00000003
        /*0cd0*/ 	.word	0x00038880
        /*0cd4*/ 	.short	0x010a
        /*0cd6*/ 	.byte	0x3f
	.zero		1


	//   ....[65]....
        /*0cd8*/ 	.word	0x0000e1f0
        /*0cdc*/ 	.word	0x00000019
        /*0ce0*/ 	.word	0x00038880
        /*0ce4*/ 	.short	0x010a
        /*0ce6*/ 	.byte	0x3f
	.zero		1


	//   ....[66]....
        /*0ce8*/ 	.word	0x0000e260
        /*0cec*/ 	.word	0x00000003
        /*0cf0*/ 	.word	0x00038800
        /*0cf4*/ 	.short	0x010a
        /*0cf6*/ 	.byte	0x3f
	.zero		1


	//   ....[67]....
        /*0cf8*/ 	.word	0x0000e2c0
        /*0cfc*/ 	.word	0x00000000
        /*0d00*/ 	.word	0x00038830
        /*0d04*/ 	.short	0x010a
        /*0d06*/ 	.byte	0x3f
	.zero		1


	//   ....[68]....
        /*0d08*/ 	.word	0x0000e320
        /*0d0c*/ 	.word	0x00000008
        /*0d10*/ 	.word	0x00038850
        /*0d14*/ 	.short	0x010a
        /*0d16*/ 	.byte	0x3f
	.zero		1


	//   ....[69]....
        /*0d18*/ 	.word	0x0000e390
        /*0d1c*/ 	.word	0x00000000
        /*0d20*/ 	.word	0x00038830
        /*0d24*/ 	.short	0x010a
        /*0d26*/ 	.byte	0x3f
	.zero		1


	//   ....[70]....
        /*0d28*/ 	.word	0x0000e400
        /*0d2c*/ 	.word	0x00000007
        /*0d30*/ 	.word	0x00038850
        /*0d34*/ 	.short	0x010a
        /*0d36*/ 	.byte	0x3f
	.zero		1


	//   ....[71]....
        /*0d38*/ 	.word	0x0000e500
        /*0d3c*/ 	.word	0x00000006
        /*0d40*/ 	.word	0x00038880
        /*0d44*/ 	.short	0x010a
        /*0d46*/ 	.byte	0x3f
	.zero		1


	//   ....[72]....
        /*0d48*/ 	.word	0x0000eed0
        /*0d4c*/ 	.word	0x00000006
        /*0d50*/ 	.word	0x00038840
        /*0d54*/ 	.short	0x010a
        /*0d56*/ 	.byte	0x3f
	.zero		1


	//   ....[73]....
        /*0d58*/ 	.word	0x000103b0
        /*0d5c*/ 	.word	0x00000013
        /*0d60*/ 	.word	0x00038820
        /*0d64*/ 	.short	0x010a
        /*0d66*/ 	.byte	0x3f
	.zero		1


	//   ....[74]....
        /*0d68*/ 	.word	0x00010400
        /*0d6c*/ 	.word	0x00000000
        /*0d70*/ 	.word	0x00038880
        /*0d74*/ 	.short	0x010a
        /*0d76*/ 	.byte	0x3f
	.zero		1


	//   ....[75]....
        /*0d78*/ 	.word	0x00010d70
        /*0d7c*/ 	.word	0x00000000
        /*0d80*/ 	.word	0x00038840
        /*0d84*/ 	.short	0x010a
        /*0d86*/ 	.byte	0x3f
	.zero		1


	//   ....[76]....
        /*0d88*/ 	.word	0x000116a0
        /*0d8c*/ 	.word	0x00000003
        /*0d90*/ 	.word	0x00038870
        /*0d94*/ 	.short	0x010a
        /*0d96*/ 	.byte	0x3f
	.zero		1


	//   ....[77]....
        /*0d98*/ 	.word	0x000116f0
        /*0d9c*/ 	.word	0x00000003
        /*0da0*/ 	.word	0x00038860
        /*0da4*/ 	.short	0x010a
        /*0da6*/ 	.byte	0x3f
	.zero		1


	//   ....[78]....
        /*0da8*/ 	.word	0x00011740
        /*0dac*/ 	.word	0x00000012
        /*0db0*/ 	.word	0x00038870
        /*0db4*/ 	.short	0x010a
        /*0db6*/ 	.byte	0x3f
	.zero		1


	//   ....[79]....
        /*0db8*/ 	.word	0x00011790
        /*0dbc*/ 	.word	0x00000012
        /*0dc0*/ 	.word	0x00038860
        /*0dc4*/ 	.short	0x010a
        /*0dc6*/ 	.byte	0x3f
	.zero		1


	//   ....[80]....
        /*0dc8*/ 	.word	0x000117e0
        /*0dcc*/ 	.word	0x00000004
        /*0dd0*/ 	.word	0x00038820
        /*0dd4*/ 	.short	0x010a
        /*0dd6*/ 	.byte	0x3f
	.zero		1


	//   ....[81]....
        /*0dd8*/ 	.word	0x00011830
        /*0ddc*/ 	.word	0x00000003
        /*0de0*/ 	.word	0x00038840
        /*0de4*/ 	.short	0x010a
        /*0de6*/ 	.byte	0x3f
	.zero		1


	//   ....[82]....
        /*0de8*/ 	.word	0x00011880
        /*0dec*/ 	.word	0x00000019
        /*0df0*/ 	.word	0x00038840
        /*0df4*/ 	.short	0x010a
        /*0df6*/ 	.byte	0x3f
	.zero		1


	//   ....[83]....
        /*0df8*/ 	.word	0x000118d0
        /*0dfc*/ 	.word	0x00000003
        /*0e00*/ 	.word	0x00038860
        /*0e04*/ 	.short	0x010a
        /*0e06*/ 	.byte	0x3f
	.zero		1


	//   ....[84]....
        /*0e08*/ 	.word	0x00011920
        /*0e0c*/ 	.word	0x00000019
        /*0e10*/ 	.word	0x00038860
        /*0e14*/ 	.short	0x010a
        /*0e16*/ 	.byte	0x3f
	.zero		1


	//   ....[85]....
        /*0e18*/ 	.word	0x00011970
        /*0e1c*/ 	.word	0x00000003
        /*0e20*/ 	.word	0x00038880
        /*0e24*/ 	.short	0x010a
        /*0e26*/ 	.byte	0x3f
	.zero		1


	//----- nvinfo : EIATTR_NUM_MBARRIERS
	.align		4
.L_342:
        /*0e28*/ 	.byte	0x03, 0x38
        /*0e2a*/ 	.short	0x0016


	//----- nvinfo : EIATTR_EXIT_INSTR_OFFSETS
	.align		4
        /*0e2c*/ 	.byte	0x04, 0x1c
        /*0e2e*/ 	.short	(.L_344 - .L_343)


	//   ....[0]....
.L_343:
        /*0e30*/ 	.word	0x00000970


	//   ....[1]....
        /*0e34*/ 	.word	0x00008f30


	//   ....[2]....
        /*0e38*/ 	.word	0x0000df90


	//   ....[3]....
        /*0e3c*/ 	.word	0x0000e240


	//----- nvinfo : EIATTR_MAX_THREADS
	.align		4
.L_344:
        /*0e40*/ 	.byte	0x04, 0x05
        /*0e42*/ 	.short	(.L_346 - .L_345)
.L_345:
        /*0e44*/ 	.word	0x00000180
        /*0e48*/ 	.word	0x00000001
        /*0e4c*/ 	.word	0x00000001


	//----- nvinfo : EIATTR_CRS_STACK_SIZE
	.align		4
.L_346:
        /*0e50*/ 	.byte	0x04, 0x1e
        /*0e52*/ 	.short	(.L_348 - .L_347)
.L_347:
        /*0e54*/ 	.word	0x00000000


	//----- nvinfo : EIATTR_CBANK_PARAM_SIZE
	.align		4
.L_348:
        /*0e58*/ 	.byte	0x03, 0x19
        /*0e5a*/ 	.short	0x0a70


	//----- nvinfo : EIATTR_PARAM_CBANK
	.align		4
        /*0e5c*/ 	.byte	0x04, 0x0a
        /*0e5e*/ 	.short	(.L_350 - .L_349)
	.align		4
.L_349:
        /*0e60*/ 	.word	index@(.nv.constant0._ZN7cutlass13device_kernelIN5flash11enable_sm90INS1_16FlashAttnFwdSm90INS1_25CollectiveMainloopFwdSm90ILi2EN4cute5tupleIJNS5_1CILi1EEES8_S8_EEENS6_IJNS7_ILi128EEESA_NS7_ILi256EEEEEELi256ENS_12float_e4m3_tEfNS_4arch4Sm90ELb0ELb0ELb0ELb0ELb1ELb0ELb0ELb1ELb0ELb1ELb0ELb0EEENS1_21CollectiveEpilogueFwdINS6_IJSA_SB_SA_EEES9_NS_10bfloat16_tESF_Li256ELb0ELb1ELb0ELb1EEENS1_29StaticPersistentTileSchedulerILb0EEEEEEEEEvNT_6ParamsE)
        /*0e64*/ 	.short	0x0210
        /*0e66*/ 	.short	0x0a70


	//----- nvinfo : EIATTR_SW_WAR
	.align		4
.L_350:
        /*0e68*/ 	.byte	0x04, 0x36
        /*0e6a*/ 	.short	(.L_352 - .L_351)
.L_351:
        /*0e6c*/ 	.word	0x00000008
.L_352:


//--------------------- .nv.info._ZN7cutlass13device_kernelIN5flash11enable_sm90INS1_16FlashAttnFwdSm90INS1_25CollectiveMainloopFwdSm90ILi2EN4cute5tupleIJNS5_1CILi1EEES8_S8_EEENS6_IJNS7_ILi128EEESA_NS7_ILi256EEEEEELi256ENS_12float_e4m3_tEfNS_4arch4Sm90ELb0ELb0ELb0ELb1ELb1ELb0ELb0ELb1ELb0ELb1ELb0ELb0EEENS1_21CollectiveEpilogueFwdINS6_IJSA_SB_SA_EEES9_NS_10bfloat16_tESF_Li256ELb1ELb1ELb0ELb1EEENS1_36VarlenDynamicPersistentTileSchedulerILi128ELi128ELi256ELi128ELb0ELb1ELb1ELb0ELb1ELb1EEEEEEEEEvNT_6ParamsE --------------------------
	.section	.nv.info._ZN7cutlass13device_kernelIN5flash11enable_sm90INS1_16FlashAttnFwdSm90INS1_25CollectiveMainloopFwdSm90ILi2EN4cute5tupleIJNS5_1CILi1EEES8_S8_EEENS6_IJNS7_ILi128EEESA_NS7_ILi256EEEEEELi256ENS_12float_e4m3_tEfNS_4arch4Sm90ELb0ELb0ELb0ELb1ELb1ELb0ELb0ELb1ELb0ELb1ELb0ELb0EEENS1_21CollectiveEpilogueFwdINS6_IJSA_SB_SA_EEES9_NS_10bfloat16_tESF_Li256ELb1ELb1ELb0ELb1EEENS1_36VarlenDynamicPersistentTileSchedulerILi128ELi128ELi256ELi128ELb0ELb1ELb1ELb0ELb1ELb1EEEEEEEEEvNT_6ParamsE,"",@"SHT_CUDA_INFO"
	.sectionflags	@""
	.align	4


	//----- nvinfo : EIATTR_CUDA_API_VERSION
	.align		4
        /*0000*/ 	.byte	0x04, 0x37
        /*0002*/ 	.short	(.L_354 - .L_353)
.L_353:
        /*0004*/ 	.word	0x00000082


	//----- nvinfo : EIATTR_KPARAM_INFO
	.align		4
.L_354:
        /*0008*/ 	.byte	0x04, 0x17
        /*000a*/ 	.short	(.L_356 - .L_355)
.L_355:
        /*000c*/ 	.word	0x00000000
        /*0010*/ 	.short	0x0000
        /*0012*/ 	.short	0x0070
        /*0014*/ 	.byte	0x00, 0xf0, 0x01, 0x2a


	//----- nvinfo : EIATTR_SPARSE_MMA_MASK
	.align		4
.L_356:
        /*0018*/ 	.byte	0x03, 0x50
        /*001a*/ 	.short	0x0000


	//----- nvinfo : EIATTR_MAXREG_COUNT
	.align		4
        /*001c*/ 	.byte	0x03, 0x1b
        /*001e*/ 	.short	0x00a8


	//----- nvinfo : EIATTR_NUM_BARRIERS
	.align		4
        /*0020*/ 	.byte	0x02, 0x4c
        /*0022*/ 	.byte	0x10
	.zero		1


	//----- nvinfo : EIATTR_EXTERNS
	.align		4
        /*0024*/ 	.byte	0x04, 0x0f
        /*0026*/ 	.short	(.L_358 - .L_357)


	//   ....[0]....
	.align		4
.L_357:
        /*0028*/ 	.word	index@(__assertfail)


	//----- nvinfo : EIATTR_ANNOTATIONS
	.align		4
.L_358:
        /*002c*/ 	.byte	0x04, 0x55
        /*002e*/ 	.short	(.L_360 - .L_359)


	//   ....[0]....
.L_359:
        /*0030*/ 	.word	0x00000001
        /*0034*/ 	.byte	0x40, 0xaf, 0x00, 0x00, 0x01, 0x00, 0x00, 0x00, 0xe0, 0xaf, 0x00, 0x00, 0x01, 0x00, 0x00, 0x00
        /*0044*/ 	.byte	0x00, 0xb2, 0x00, 0x00, 0x01, 0x00, 0x00, 0x00, 0x30, 0xb2, 0x00, 0x00, 0x01, 0x00, 0x00, 0x00
        /*0054*/ 	.byte	0x30, 0xc2, 0x00, 0x00, 0x01, 0x00, 0x00, 0x00, 0x80, 0xca, 0x00, 0x00, 0x01, 0x00, 0x00, 0x00
        /*0064*/ 	.byte	0xa0, 0xd4, 0x00, 0x00, 0x01, 0x00, 0x00, 0x00, 0xe0, 0xdd, 0x00, 0x00, 0x01, 0x00, 0x00, 0x00
        /*0074*/ 	.byte	0x00, 0xde, 0x00, 0x00, 0x01, 0x00, 0x00, 0x00, 0xd0, 0xee, 0x00, 0x00, 0x01, 0x00, 0x00, 0x00
        /*0084*/ 	.byte	0x60, 0xfa, 0x00, 0x00, 0x01, 0x00, 0x00, 0x00, 0x40, 0x0d, 0x01, 0x00, 0x01, 0x00, 0x00, 0x00
        /*0094*/ 	.byte	0x10, 0x14, 0x01, 0x00, 0x01, 0x00, 0x00, 0x00, 0xc0, 0x1f, 0x01, 0x00


	//----- nvinfo : EIATTR_MERCURY_ISA_VERSION
	.align		4
.L_360:
        /*00a0*/ 	.byte	0x03, 0x5f
        /*00a2*/ 	.short	0x0101


	//----- nvinfo : EIATTR_UNUSED_LOAD_BYTE_OFFSET
	.align		4
        /*00a4*/ 	.byte	0x04, 0x44
        /*00a6*/ 	.short	(.L_362 - .L_361)


	//   ....[0]....
.L_361:
        /*00a8*/ 	.word	0x00000980
        /*00ac*/ 	.word	0x0000fff0


	//   ....[1]....
        /*00b0*/ 	.word	0x00006bc0
        /*00b4*/ 	.word	0x0000fff0


	//----- nvinfo : EIATTR_INT_WARP_WIDE_INSTR_OFFSETS
	.align		4
.L_362:
        /*00b8*/ 	.byte	0x04, 0x31
        /*00ba*/ 	.short	(.L_364 - .L_363)


	//   ....[0]....
.L_363:
        /*00bc*/ 	.word	0x000000c0


	//   ....[1]....
        /*00c0*/ 	.word	0x000000d0


	//   ....[2]....
        /*00c4*/ 	.word	0x00000170


	//   ....[3]....
        /*00c8*/ 	.word	0x0000b820


	//   ....[4]....
        /*00cc*/ 	.word	0x0000b8b0


	//   ....[5]....
        /*00d0*/ 	.word	0x0000f8a0


	//   ....[6]....
        /*00d4*/ 	.word	0x0000f930


	//----- nvinfo : EIATTR_COOP_GROUP_MASK_REGIDS
	.align		4
.L_364:
        /*00d8*/ 	.byte	0x04, 0x29
        /*00da*/ 	.short	(.L_366 - .L_365)


	//   ....[0]....
.L_365:
        /*00dc*/ 	.word	0xffffffff


	//   ....[1]....
        /*00e0*/ 	.word	0xffffffff


	//   ....[2]....
        /*00e4*/ 	.word	0xffffffff


	//   ....[3]....
        /*00e8*/ 	.word	0xffffffff


	//   ....[4]....
        /*00ec*/ 	.word	0xffffffff


	//   ....[5]....
        /*00f0*/ 	.word	0xffffffff


	//   ....[6]....
        /*00f4*/ 	.word	0xffffffff


	//   ....[7]....
        /*00f8*/ 	.word	0xffffffff


	//   ....[8]....
        /*00fc*/ 	.word	0xffffffff


	//   ....[9]....
        /*0100*/ 	.word	0xffffffff


	//   ....[10]....
        /*0104*/ 	.word	0xffffffff


	//   ....[11]....
        /*0108*/ 	.word	0xffffffff


	//   ....[12]....
        /*010c*/ 	.word	0xffffffff


	//   ....[13]....
        /*0110*/ 	.word	0xffffffff


	//   ....[14]....
        /*0114*/ 	.word	0xffffffff


	//   ....[15]....
        /*0118*/ 	.word	0xffffffff


	//   ....[16]....
        /*011c*/ 	.word	0xffffffff


	//   ....[17]....
        /*0120*/ 	.word	0xffffffff


	//   ....[18]....
        /*0124*/ 	.word	0xffffffff


	//   ....[19]....
        /*0128*/ 	.word	0xffffffff


	//   ....[20]....
        /*012c*/ 	.word	0xffffffff


	//   ....[21]....
        /*0130*/ 	.word	0xffffffff


	//   ....[22]....
        /*0134*/ 	.word	0xffffffff


	//   ....[23]....
        /*0138*/ 	.word	0xffffffff


	//   ....[24]....
        /*013c*/ 	.word	0xffffffff


	//   ....[25]....
        /*0140*/ 	.word	0xffffffff


	//   ....[26]....
        /*0144*/ 	.word	0xffffffff


	//   ....[27]....
        /*0148*/ 	.word	0xffffffff


	//   ....[28]....
        /*014c*/ 	.word	0xffffffff


	//   ....[29]....
        /*0150*/ 	.word	0xffffffff


	//   ....[30]....
        /*0154*/ 	.word	0xffffffff


	//   ....[31]....
        /*0158*/ 	.word	0xffffffff


	//   ....[32]....
        /*015c*/ 	.word	0xffffffff


	//   ....[33]....
        /*0160*/ 	.word	0xffffffff


	//   ....[34]....
        /*0164*/ 	.word	0xffffffff


	//   ....[35]....
        /*0168*/ 	.word	0xffffffff


	//   ....[36]....
        /*016c*/ 	.word	0xffffffff


	//   ....[37]....
        /*0170*/ 	.word	0xffffffff


	//   ....[38]....
        /*0174*/ 	.word	0xffffffff


	//   ....[39]....
        /*0178*/ 	.word	0xffffffff


	//   ....[40]....
        /*017c*/ 	.word	0xffffffff


	//   ....[41]....
        /*0180*/ 	.word	0xffffffff


	//   ....[42]....
        /*0184*/ 	.word	0xffffffff


	//   ....[43]....
        /*0188*/ 	.word	0xffffffff


	//   ....[44]....
        /*018c*/ 	.word	0xffffffff


	//   ....[45]....
        /*0190*/ 	.word	0xffffffff


	//   ....[46]....
        /*0194*/ 	.word	0xffffffff


	//   ....[47]....
        /*0198*/ 	.word	0xffffffff


	//   ....[48]....
        /*019c*/ 	.word	0xffffffff


	//   ....[49]....
        /*01a0*/ 	.word	0xffffffff


	//   ....[50]....
        /*01a4*/ 	.word	0xffffffff


	//   ....[51]....
        /*01a8*/ 	.word	0xffffffff


	//   ....[52]....
        /*01ac*/ 	.word	0xffffffff


	//   ....[53]....
        /*01b0*/ 	.word	0xffffffff


	//   ....[54]....
        /*01b4*/ 	.word	0xffffffff


	//   ....[55]....
        /*01b8*/ 	.word	0xffffffff


	//   ....[56]....
        /*01bc*/ 	.word	0xffffffff


	//   ....[57]....
        /*01c0*/ 	.word	0xffffffff


	//   ....[58]....
        /*01c4*/ 	.word	0xffffffff


	//   ....[59]....
        /*01c8*/ 	.word	0xffffffff


	//   ....[60]....
        /*01cc*/ 	.word	0xffffffff


	//   ....[61]....
        /*01d0*/ 	.word	0xffffffff


	//   ....[62]....
        /*01d4*/ 	.word	0xffffffff


	//   ....[63]....
        /*01d8*/ 	.word	0xffffffff


	//   ....[64]....
        /*01dc*/ 	.word	0xffffffff


	//   ....[65]....
        /*01e0*/ 	.word	0xffffffff


	//   ....[66]....
        /*01e4*/ 	.word	0xffffffff


	//   ....[67]....
        /*01e8*/ 	.word	0xffffffff


	//   ....[68]....
        /*01ec*/ 	.word	0xffffffff


	//   ....[69]....
        /*01f0*/ 	.word	0xffffffff


	//   ....[70]....
        /*01f4*/ 	.word	0xffffffff


	//   ....[71]....
        /*01f8*/ 	.word	0xffffffff


	//   ....[72]....
        /*01fc*/ 	.word	0xffffffff


	//   ....[73]....
        /*0200*/ 	.word	0xffffffff


	//   ....[74]....
        /*0204*/ 	.word	0xffffffff


	//   ....[75]....
        /*0208*/ 	.word	0xffffffff


	//   ....[76]....
        /*020c*/ 	.word	0xffffffff


	//   ....[77]....
        /*0210*/ 	.word	0xffffffff


	//   ....[78]....
        /*0214*/ 	.word	0xffffffff


	//   ....[79]....
        /*0218*/ 	.word	0xffffffff


	//   ....[80]....
        /*021c*/ 	.word	0xffffffff


	//   ....[81]....
        /*0220*/ 	.word	0xffffffff


	//   ....[82]....
        /*0224*/ 	.word	0xffffffff


	//   ....[83]....
        /*0228*/ 	.word	0xffffffff


	//   ....[84]....
        /*022c*/ 	.word	0xffffffff


	//   ....[85]....
        /*0230*/ 	.word	0xffffffff


	//   ....[86]....
        /*0234*/ 	.word	0xffffffff


	//   ....[87]....
        /*0238*/ 	.word	0xffffffff


	//   ....[88]....
        /*023c*/ 	.word	0xffffffff


	//   ....[89]....
        /*0240*/ 	.word	0xffffffff


	//   ....[90]....
        /*0244*/ 	.word	0xffffffff


	//   ....[91]....
        /*0248*/ 	.word	0xffffffff


	//   ....[92]....
        /*024c*/ 	.word	0xffffffff


	//   ....[93]....
        /*0250*/ 	.word	0xffffffff


	//   ....[94]....
        /*0254*/ 	.word	0xffffffff


	//   ....[95]....
        /*0258*/ 	.word	0xffffffff


	//   ....[96]....
        /*025c*/ 	.word	0xffffffff


	//   ....[97]....
        /*0260*/ 	.word	0xffffffff


	//   ....[98]....
        /*0264*/ 	.word	0xffffffff


	//   ....[99]....
        /*0268*/ 	.word	0xffffffff


	//   ....[100]....
        /*026c*/ 	.word	0xffffffff


	//   ....[101]....
        /*0270*/ 	.word	0xffffffff


	//   ....[102]....
        /*0274*/ 	.word	0xffffffff


	//   ....[103]....
        /*0278*/ 	.word	0xffffffff


	//   ....[104]....
        /*027c*/ 	.word	0xffffffff


	//   ....[105]....
        /*0280*/ 	.word	0xffffffff


	//   ....[106]....
        /*0284*/ 	.word	0xffffffff


	//   ....[107]....
        /*0288*/ 	.word	0xffffffff


	//   ....[108]....
        /*028c*/ 	.word	0xffffffff


	//   ....[109]....
        /*0290*/ 	.word	0xffffffff


	//   ....[110]....
        /*0294*/ 	.word	0xffffffff


	//   ....[111]....
        /*0298*/ 	.word	0xffffffff


	//   ....[112]....
        /*029c*/ 	.word	0xffffffff


	//   ....[113]....
        /*02a0*/ 	.word	0xffffffff


	//   ....[114]....
        /*02a4*/ 	.word	0xffffffff


	//   ....[115]....
        /*02a8*/ 	.word	0xffffffff


	//   ....[116]....
        /*02ac*/ 	.word	0xffffffff


	//   ....[117]....
        /*02b0*/ 	.word	0xffffffff


	//   ....[118]....
        /*02b4*/ 	.word	0xffffffff


	//   ....[119]....
        /*02b8*/ 	.word	0xffffffff


	//   ....[120]....
        /*02bc*/ 	.word	0xffffffff


	//   ....[121]....
        /*02c0*/ 	.word	0xffffffff


	//   ....[122]....
        /*02c4*/ 	.word	0xffffffff


	//   ....[123]....
        /*02c8*/ 	.word	0xffffffff


	//   ....[124]....
        /*02cc*/ 	.word	0xffffffff


	//   ....[125]....
        /*02d0*/ 	.word	0xffffffff


	//   ....[126]....
        /*02d4*/ 	.word	0xffffffff


	//   ....[127]....
        /*02d8*/ 	.word	0xffffffff


	//   ....[128]....
        /*02dc*/ 	.word	0xffffffff


	//   ....[129]....
        /*02e0*/ 	.word	0xffffffff


	//   ....[130]....
        /*02e4*/ 	.word	0xffffffff


	//   ....[131]....
        /*02e8*/ 	.word	0xffffffff


	//   ....[132]....
        /*02ec*/ 	.word	0xffffffff


	//   ....[133]....
        /*02f0*/ 	.word	0xffffffff


	//   ....[134]....
        /*02f4*/ 	.word	0xffffffff


	//   ....[135]....
        /*02f8*/ 	.word	0xffffffff


	//   ....[136]....
        /*02fc*/ 	.word	0xffffffff


	//   ....[137]....
        /*0300*/ 	.word	0xffffffff


	//   ....[138]....
        /*0304*/ 	.word	0xffffffff


	//   ....[139]....
        /*0308*/ 	.word	0xffffffff


	//   ....[140]....
        /*030c*/ 	.word	0xffffffff


	//   ....[141]....
        /*0310*/ 	.word	0xffffffff


	//   ....[142]....
        /*0314*/ 	.word	0xffffffff


	//   ....[143]....
        /*0318*/ 	.word	0xffffffff


	//   ....[144]....
        /*031c*/ 	.word	0xffffffff


	//   ....[145]....
        /*0320*/ 	.word	0xffffffff


	//   ....[146]....
        /*0324*/ 	.word	0xffffffff


	//   ....[147]....
        /*0328*/ 	.word	0xffffffff


	//   ....[148]....
        /*032c*/ 	.word	0xffffffff


	//   ....[149]....
        /*0330*/ 	.word	0xffffffff


	//   ....[150]....
        /*0334*/ 	.word	0xffffffff


	//   ....[151]....
        /*0338*/ 	.word	0xffffffff


	//   ....[152]....
        /*033c*/ 	.word	0xffffffff


	//   ....[153]....
        /*0340*/ 	.word	0xffffffff


	//   ....[154]....
        /*0344*/ 	.word	0xffffffff


	//   ....[155]....
        /*0348*/ 	.word	0xffffffff


	//   ....[156]....
        /*034c*/ 	.word	0xffffffff


	//   ....[157]....
        /*0350*/ 	.word	0xffffffff


	//   ....[158]....
        /*0354*/ 	.word	0xffffffff


	//   ....[159]....
        /*0358*/ 	.word	0xffffffff


	//   ....[160]....
        /*035c*/ 	.word	0xffffffff


	//   ....[161]....
        /*0360*/ 	.word	0xffffffff


	//   ....[162]....
        /*0364*/ 	.word	0xffffffff


	//   ....[163]....
        /*0368*/ 	.word	0xffffffff


	//   ....[164]....
        /*036c*/ 	.word	0xffffffff


	//   ....[165]....
        /*0370*/ 	.word	0xffffffff


	//   ....[166]....
        /*0374*/ 	.word	0xffffffff


	//   ....[167]....
        /*0378*/ 	.word	0xffffffff


	//   ....[168]....
        /*037c*/ 	.word	0xffffffff


	//   ....[169]....
        /*0380*/ 	.word	0xffffffff


	//   ....[170]....
        /*0384*/ 	.word	0xffffffff


	//   ....[171]....
        /*0388*/ 	.word	0xffffffff


	//   ....[172]....
        /*038c*/ 	.word	0xffffffff


	//   ....[173]....
        /*0390*/ 	.word	0xffffffff


	//   ....[174]....
        /*0394*/ 	.word	0xffffffff


	//   ....[175]....
        /*0398*/ 	.word	0xffffffff


	//   ....[176]....
        /*039c*/ 	.word	0xffffffff


	//   ....[177]....
        /*03a0*/ 	.word	0xffffffff


	//   ....[178]....
        /*03a4*/ 	.word	0xffffffff


	//   ....[179]....
        /*03a8*/ 	.word	0xffffffff


	//   ....[180]....
        /*03ac*/ 	.word	0xffffffff


	//   ....[181]....
        /*03b0*/ 	.word	0xffffffff


	//   ....[182]....
        /*03b4*/ 	.word	0xffffffff


	//   ....[183]....
        /*03b8*/ 	.word	0xffffffff


	//   ....[184]....
        /*03bc*/ 	.word	0xffffffff


	//   ....[185]....
        /*03c0*/ 	.word	0xffffffff


	//   ....[186]....
        /*03c4*/ 	.word	0xffffffff


	//   ....[187]....
        /*03c8*/ 	.word	0xffffffff


	//   ....[188]....
        /*03cc*/ 	.word	0xffffffff


	//   ....[189]....
        /*03d0*/ 	.word	0xffffffff


	//   ....[190]....
        /*03d4*/ 	.word	0xffffffff


	//   ....[191]....
        /*03d8*/ 	.word	0xffffffff


	//   ....[192]....
        /*03dc*/ 	.word	0xffffffff


	//   ....[193]....
        /*03e0*/ 	.word	0xffffffff


	//   ....[194]....
        /*03e4*/ 	.word	0xffffffff


	//   ....[195]....
        /*03e8*/ 	.word	0xffffffff


	//   ....[196]....
        /*03ec*/ 	.word	0xffffffff


	//   ....[197]....
        /*03f0*/ 	.word	0xffffffff


	//   ....[198]....
        /*03f4*/ 	.word	0xffffffff


	//   ....[199]....
        /*03f8*/ 	.word	0xffffffff


	//   ....[200]....
        /*03fc*/ 	.word	0xffffffff


	//   ....[201]....
        /*0400*/ 	.word	0xffffffff


	//   ....[202]....
        /*0404*/ 	.word	0xffffffff


	//   ....[203]....
        /*0408*/ 	.word	0xffffffff


	//   ....[204]....
        /*040c*/ 	.word	0xffffffff


	//   ....[205]....
        /*0410*/ 	.word	0xffffffff


	//   ....[206]....
        /*0414*/ 	.word	0xffffffff


	//   ....[207]....
        /*0418*/ 	.word	0xffffffff


	//   ....[208]....
        /*041c*/ 	.word	0xffffffff


	//   ....[209]....
        /*0420*/ 	.word	0xffffffff


	//   ....[210]....
        /*0424*/ 	.word	0xffffffff


	//   ....[211]....
        /*0428*/ 	.word	0xffffffff


	//   ....[212]....
        /*042c*/ 	.word	0xffffffff


	//   ....[213]....
        /*0430*/ 	.word	0xffffffff


	//   ....[214]....
        /*0434*/ 	.word	0xffffffff


	//   ....[215]....
        /*0438*/ 	.word	0xffffffff


	//   ....[216]....
        /*043c*/ 	.word	0xffffffff


	//   ....[217]....
        /*0440*/ 	.word	0x0500000f


	//   ....[218]....
        /*0444*/ 	.word	0x0500000f


	//   ....[219]....
        /*0448*/ 	.word	0x0500000f


	//   ....[220]....
        /*044c*/ 	.word	0x0500000f


	//   ....[221]....
        /*0450*/ 	.word	0x0500000f


	//   ....[222]....
        /*0454*/ 	.word	0x0500000f


	//   ....[223]....
        /*0458*/ 	.word	0x0500000f


	//   ....[224]....
        /*045c*/ 	.word	0x0500000f


	//   ....[225]....
        /*0460*/ 	.word	0x0500000f


	//   ....[226]....
        /*0464*/ 	.word	0x0500000f


	//   ....[227]....
        /*0468*/ 	.word	0x0500000f


	//   ....[228]....
        /*046c*/ 	.word	0x0500000f


	//   ....[229]....
        /*0470*/ 	.word	0x0500000f


	//   ....[230]....
        /*0474*/ 	.word	0x0500000f


	//   ....[231]....
        /*0478*/ 	.word	0x0500000f


	//   ....[232]....
        /*047c*/ 	.word	0x0500000f


	//   ....[233]....
        /*0480*/ 	.word	0x0500000f


	//   ....[234]....
        /*0484*/ 	.word	0x0500000f


	//   ....[235]....
        /*0488*/ 	.word	0x0500000f


	//   ....[236]....
        /*048c*/ 	.word	0x0500000f


	//   ....[237]....
        /*0490*/ 	.word	0x0500000f


	//   ....[238]....
        /*0494*/ 	.word	0x0500000f


	//   ....[239]....
        /*0498*/ 	.word	0x0500000f


	//   ....[240]....
        /*049c*/ 	.word	0x0500000f


	//   ....[241]....
        /*04a0*/ 	.word	0x0500000f


	//   ....[242]....
        /*04a4*/ 	.word	0x0500000f


	//   ....[243]....
        /*04a8*/ 	.word	0x0500000f


	//   ....[244]....
        /*04ac*/ 	.word	0x0500000f


	//   ....[245]....
        /*04b0*/ 	.word	0x0500000f


	//   ....[246]....
        /*04b4*/ 	.word	0x0500000f


	//   ....[247]....
        /*04b8*/ 	.word	0x0500000f


	//   ....[248]....
        /*04bc*/ 	.word	0x0500000f


	//   ....[249]....
        /*04c0*/ 	.word	0x0500000f


	//   ....[250]....
        /*04c4*/ 	.word	0x0500000f


	//   ....[251]....
        /*04c8*/ 	.word	0x0500000f


	//   ....[252]....
        /*04cc*/ 	.word	0x0500000f


	//   ....[253]....
        /*04d0*/ 	.word	0x0500000f


	//   ....[254]....
        /*04d4*/ 	.word	0x0500000f


	//   ....[255]....
        /*04d8*/ 	.word	0x0500000f


	//   ....[0]....
        /*04dc*/ 	.word	0x0500000f


	//   ....[1]....
        /*04e0*/ 	.word	0x0500000f


	//   ....[2]....
        /*04e4*/ 	.word	0x0500000f


	//   ....[3]....
        /*04e8*/ 	.word	0x0500000f


	//   ....[4]....
        /*04ec*/ 	.word	0x0500000f


	//   ....[5]....
        /*04f0*/ 	.word	0x0500000f


	//   ....[6]....
        /*04f4*/ 	.word	0x0500000f


	//   ....[7]....
        /*04f8*/ 	.word	0x0500000f


	//   ....[8]....
        /*04fc*/ 	.word	0x0500000f


	//   ....[9]....
        /*0500*/ 	.word	0x0500000f


	//   ....[10]....
        /*0504*/ 	.word	0x0500000f


	//   ....[11]....
        /*0508*/ 	.word	0x0500000f


	//   ....[12]....
        /*050c*/ 	.word	0x0500000f


	//   ....[13]....
        /*0510*/ 	.word	0x0500000f


	//   ....[14]....
        /*0514*/ 	.word	0x0500000f


	//   ....[15]....
        /*0518*/ 	.word	0x0500000f


	//   ....[16]....
        /*051c*/ 	.word	0x0500000f


	//   ....[17]....
        /*0520*/ 	.word	0x0500000f


	//   ....[18]....
        /*0524*/ 	.word	0x0500000f


	//   ....[19]....
        /*0528*/ 	.word	0x0500000f


	//   ....[20]....
        /*052c*/ 	.word	0x0500000f


	//   ....[21]....
        /*0530*/ 	.word	0x0500000f


	//   ....[22]....
        /*0534*/ 	.word	0x0500000f


	//   ....[23]....
        /*0538*/ 	.word	0x0500000f


	//   ....[24]....
        /*053c*/ 	.word	0x0500000f


	//   ....[25]....
        /*0540*/ 	.word	0x0500000f


	//   ....[26]....
        /*0544*/ 	.word	0x0500000f


	//   ....[27]....
        /*0548*/ 	.word	0x0500000f


	//   ....[28]....
        /*054c*/ 	.word	0x0500000f


	//   ....[29]....
        /*0550*/ 	.word	0x0500000f


	//   ....[30]....
        /*0554*/ 	.word	0x0500000f


	//   ....[31]....
        /*0558*/ 	.word	0x0500000f


	//   ....[32]....
        /*055c*/ 	.word	0x0500000f


	//   ....[33]....
        /*0560*/ 	.word	0x0500000f


	//   ....[34]....
        /*0564*/ 	.word	0x0500000f


	//   ....[35]....
        /*0568*/ 	.word	0x0500000f


	//   ....[36]....
        /*056c*/ 	.word	0x0500000f


	//   ....[37]....
        /*0570*/ 	.word	0x0500000f


	//   ....[38]....
        /*0574*/ 	.word	0x0500000f


	//   ....[39]....
        /*0578*/ 	.word	0x0500000f


	//   ....[40]....
        /*057c*/ 	.word	0x0500000f


	//   ....[41]....
        /*0580*/ 	.word	0x0500000f


	//   ....[42]....
        /*0584*/ 	.word	0x0500000f


	//----- nvinfo : EIATTR_COOP_GROUP_INSTR_OFFSETS
	.align		4
.L_366:
        /*0588*/ 	.byte	0x04, 0x28
        /*058a*/ 	.short	(.L_368 - .L_367)


	//   ....[0]....
.L_367:
        /*058c*/ 	.word	0x00000080


	//   ....[1]....
        /*0590*/ 	.word	0x00000090


	//   ....[2]....
        /*0594*/ 	.word	0x000002d0


	//   ....[3]....
        /*0598*/ 	.word	0x00000430


	//   ....[4]....
        /*059c*/ 	.word	0x00000550


	//   ....[5]....
        /*05a0*/ 	.word	0x000006b0


	//   ....[6]....
        /*05a4*/ 	.word	0x00001860


	//   ....[7]....
        /*05a8*/ 	.word	0x00002810


	//   ....[8]....
        /*05ac*/ 	.word	0x00002910


	//   ....[9]....
        /*05b0*/ 	.word	0x00002e60


	//   ....[10]....
        /*05b4*/ 	.word	0x00002ee0


	//   ....[11]....
        /*05b8*/ 	.word	0x000043c0


	//   ....[12]....
        /*05bc*/ 	.word	0x000043e0


	//   ....[13]....
        /*05c0*/ 	.word	0x00004b80


	//   ....[14]....
        /*05c4*/ 	.word	0x00004d50


	//   ....[15]....
        /*05c8*/ 	.word	0x00006130


	//   ....[16]....
        /*05cc*/ 	.word	0x00006150


	//   ....[17]....
        /*05d0*/ 	.word	0x000061e0


	//   ....[18]....
        /*05d4*/ 	.word	0x000061f0


	//   ....[19]....
        /*05d8*/ 	.word	0x00007750


	//   ....[20]....
        /*05dc*/ 	.word	0x00007780


	//   ....[21]....
        /*05e0*/ 	.word	0x000077b0


	//   ....[22]....
        /*05e4*/ 	.word	0x000077e0


	//   ....[23]....
        /*05e8*/ 	.word	0x00007810


	//   ....[24]....
        /*05ec*/ 	.word	0x00007850


	//   ....[25]....
        /*05f0*/ 	.word	0x00007880


	//   ....[26]....
        /*05f4*/ 	.word	0x000078b0


	//   ....[27]....
        /*05f8*/ 	.word	0x000078e0


	//   ....[28]....
        /*05fc*/ 	.word	0x00007910


	//   ....[29]....
        /*0600*/ 	.word	0x00007940


	//   ....[30]....
        /*0604*/ 	.word	0x00007970


	//   ....[31]....
        /*0608*/ 	.word	0x000079a0


	//   ....[32]....
        /*060c*/ 	.word	0x000079d0


	//   ....[33]....
        /*0610*/ 	.word	0x00007a00


	//   ....[34]....
        /*0614*/ 	.word	0x00007a30


	//   ....[35]....
        /*0618*/ 	.word	0x00007a60


	//   ....[36]....
        /*061c*/ 	.word	0x00007a90


	//   ....[37]....
        /*0620*/ 	.word	0x00007ac0


	//   ....[38]....
        /*0624*/ 	.word	0x00007af0


	//   ....[39]....
        /*0628*/ 	.word	0x00007b20


	//   ....[40]....
        /*062c*/ 	.word	0x00007b50


	//   ....[41]....
        /*0630*/ 	.word	0x00007b80


	//   ....[42]....
        /*0634*/ 	.word	0x00007bb0


	//   ....[43]....
        /*0638*/ 	.word	0x00007be0


	//   ....[44]....
        /*063c*/ 	.word	0x00007c10


	//   ....[45]....
        /*0640*/ 	.word	0x00007c40


	//   ....[46]....
        /*0644*/ 	.word	0x00007c70


	//   ....[47]....
        /*0648*/ 	.word	0x00007ca0


	//   ....[48]....
        /*064c*/ 	.word	0x00007cd0


	//   ....[49]....
        /*0650*/ 	.word	0x00007d00


	//   ....[50]....
        /*0654*/ 	.word	0x00007d30


	//   ....[51]....
        /*0658*/ 	.word	0x00007d70


	//   ....[52]....
        /*065c*/ 	.word	0x00007db0


	//   ....[53]....
        /*0660*/ 	.word	0x00007de0


	//   ....[54]....
        /*0664*/ 	.word	0x00007e10


	//   ....[55]....
        /*0668*/ 	.word	0x00007e80


	//   ....[56]....
        /*066c*/ 	.word	0x00007e90


	//   ....[57]....
        /*0670*/ 	.word	0x00007ea0


	//   ....[58]....
        /*0674*/ 	.word	0x00007ec0


	//   ....[59]....
        /*0678*/ 	.word	0x00007ed0


	//   ....[60]....
        /*067c*/ 	.word	0x00007ef0


	//   ....[61]....
        /*0680*/ 	.word	0x00007f00


	//   ....[62]....
        /*0684*/ 	.word	0x00007f10


	//   ....[63]....
        /*0688*/ 	.word	0x00007f20


	//   ....[64]....
        /*068c*/ 	.word	0x00007f40


	//   ....[65]....
        /*0690*/ 	.word	0x00007f70


	//   ....[66]....
        /*0694*/ 	.word	0x00007f90


	//   ....[67]....
        /*0698*/ 	.word	0x00007fa0


	//   ....[68]....
        /*069c*/ 	.word	0x00007fb0


	//   ....[69]....
        /*06a0*/ 	.word	0x00007fc0


	//   ....[70]....
        /*06a4*/ 	.word	0x00007fd0


	//   ....[71]....
        /*06a8*/ 	.word	0x00007fe0


	//   ....[72]....
        /*06ac*/ 	.word	0x00007ff0


	//   ....[73]....
        /*06b0*/ 	.word	0x00008000


	//   ....[74]....
        /*06b4*/ 	.word	0x00008010


	//   ....[75]....
        /*06b8*/ 	.word	0x00008020


	//   ....[76]....
        /*06bc*/ 	.word	0x00008040


	//   ....[77]....
        /*06c0*/ 	.word	0x00008060


	//   ....[78]....
        /*06c4*/ 	.word	0x00008070


	//   ....[79]....
        /*06c8*/ 	.word	0x00008080


	//   ....[80]....
        /*06cc*/ 	.word	0x000080a0


	//   ....[81]....
        /*06d0*/ 	.word	0x000080d0


	//   ....[82]....
        /*06d4*/ 	.word	0x00008100


	//   ....[83]....
        /*06d8*/ 	.word	0x00008970


	//   ....[84]....
        /*06dc*/ 	.word	0x000089a0


	//   ....[85]....
        /*06e0*/ 	.word	0x00008a50


	//   ....[86]....
        /*06e4*/ 	.word	0x00008a80


	//   ....[87]....
        /*06e8*/ 	.word	0x00009280


	//   ....[88]....
        /*06ec*/ 	.word	0x000092b0


	//   ....[89]....
        /*06f0*/ 	.word	0x000093f0


	//   ....[90]....
        /*06f4*/ 	.word	0x00009410


	//   ....[91]....
        /*06f8*/ 	.word	0x00009550


	//   ....[92]....
        /*06fc*/ 	.word	0x00009570


	//   ....[93]....
        /*0700*/ 	.word	0x000096c0


	//   ....[94]....
        /*0704*/ 	.word	0x000096e0


	//   ....[95]....
        /*0708*/ 	.word	0x0000a030


	//   ....[96]....
        /*070c*/ 	.word	0x0000a060


	//   ....[97]....
        /*0710*/ 	.word	0x0000a1b0


	//   ....[98]....
        /*0714*/ 	.word	0x0000a1d0


	//   ....[99]....
        /*0718*/ 	.word	0x0000a310


	//   ....[100]....
        /*071c*/ 	.word	0x0000a330


	//   ....[101]....
        /*0720*/ 	.word	0x0000a480


	//   ....[102]....
        /*0724*/ 	.word	0x0000a4a0


	//   ....[103]....
        /*0728*/ 	.word	0x0000a660


	//   ....[104]....
        /*072c*/ 	.word	0x0000a810


	//   ....[105]....
        /*0730*/ 	.word	0x0000a840


	//   ....[106]....
        /*0734*/ 	.word	0x0000a870


	//   ....[107]....
        /*0738*/ 	.word	0x0000a8a0


	//   ....[108]....
        /*073c*/ 	.word	0x0000a8d0


	//   ....[109]....
        /*0740*/ 	.word	0x0000a910


	//   ....[110]....
        /*0744*/ 	.word	0x0000aa60


	//   ....[111]....
        /*0748*/ 	.word	0x0000aa90


	//   ....[112]....
        /*074c*/ 	.word	0x0000aac0


	//   ....[113]....
        /*0750*/ 	.word	0x0000aaf0


	//   ....[114]....
        /*0754*/ 	.word	0x0000ab20


	//   ....[115]....
        /*0758*/ 	.word	0x0000ab60


	//   ....[116]....
        /*075c*/ 	.word	0x0000abe0


	//   ....[117]....
        /*0760*/ 	.word	0x0000ac20


	//   ....[118]....
        /*0764*/ 	.word	0x0000acb0


	//   ....[119]....
        /*0768*/ 	.word	0x0000c430


	//   ....[120]....
        /*076c*/ 	.word	0x0000c470


	//   ....[121]....
        /*0770*/ 	.word	0x0000c580


	//   ....[122]....
        /*0774*/ 	.word	0x0000c590


	//   ....[123]....
        /*0778*/ 	.word	0x0000c600


	//   ....[124]....
        /*077c*/ 	.word	0x0000c610


	//   ....[125]....
        /*0780*/ 	.word	0x0000c680


	//   ....[126]....
        /*0784*/ 	.word	0x0000c690


	//   ....[127]....
        /*0788*/ 	.word	0x0000c700


	//   ....[128]....
        /*078c*/ 	.word	0x0000c710


	//   ....[129]....
        /*0790*/ 	.word	0x0000c780


	//   ....[130]....
        /*0794*/ 	.word	0x0000c790


	//   ....[131]....
        /*0798*/ 	.word	0x0000c800


	//   ....[132]....
        /*079c*/ 	.word	0x0000c810


	//   ....[133]....
        /*07a0*/ 	.word	0x0000c820


	//   ....[134]....
        /*07a4*/ 	.word	0x0000c8a0


	//   ....[135]....
        /*07a8*/ 	.word	0x0000cc30


	//   ....[136]....
        /*07ac*/ 	.word	0x0000cc60


	//   ....[137]....
        /*07b0*/ 	.word	0x0000cc80


	//   ....[138]....
        /*07b4*/ 	.word	0x0000cd80


	//   ....[139]....
        /*07b8*/ 	.word	0x0000cd90


	//   ....[140]....
        /*07bc*/ 	.word	0x0000ce20


	//   ....[141]....
        /*07c0*/ 	.word	0x0000ce30


	//   ....[142]....
        /*07c4*/ 	.word	0x0000cec0


	//   ....[143]....
        /*07c8*/ 	.word	0x0000ced0


	//   ....[144]....
        /*07cc*/ 	.word	0x0000cf50


	//   ....[145]....
        /*07d0*/ 	.word	0x0000cf60


	//   ....[146]....
        /*07d4*/ 	.word	0x0000cfe0


	//   ....[147]....
        /*07d8*/ 	.word	0x0000cff0


	//   ....[148]....
        /*07dc*/ 	.word	0x0000d070


	//   ....[149]....
        /*07e0*/ 	.word	0x0000d080


	//   ....[150]....
        /*07e4*/ 	.word	0x0000d090


	//   ....[151]....
        /*07e8*/ 	.word	0x0000d820


	//   ....[152]....
        /*07ec*/ 	.word	0x0000d850


	//   ....[153]....
        /*07f0*/ 	.word	0x0000d880


	//   ....[154]....
        /*07f4*/ 	.word	0x0000d900


	//   ....[155]....
        /*07f8*/ 	.word	0x0000d950


	//   ....[156]....
        /*07fc*/ 	.word	0x0000d9a0


	//   ....[157]....
        /*0800*/ 	.word	0x0000d9f0


	//   ....[158]....
        /*0804*/ 	.word	0x0000da40


	//   ....[159]....
        /*0808*/ 	.word	0x0000da90


	//   ....[160]....
        /*080c*/ 	.word	0x0000dae0


	//   ....[161]....
        /*0810*/ 	.word	0x0000db30


	//   ....[162]....
        /*0814*/ 	.word	0x0000db80


	//   ....[163]....
        /*0818*/ 	.word	0x0000dbd0


	//   ....[164]....
        /*081c*/ 	.word	0x0000dc10


	//   ....[165]....
        /*0820*/ 	.word	0x0000dc30


	//   ....[166]....
        /*0824*/ 	.word	0x0000dc70


	//   ....[167]....
        /*0828*/ 	.word	0x0000e380


	//   ....[168]....
        /*082c*/ 	.word	0x0000e3a0


	//   ....[169]....
        /*0830*/ 	.word	0x0000e400


	//   ....[170]....
        /*0834*/ 	.word	0x0000e410


	//   ....[171]....
        /*0838*/ 	.word	0x0000e460


	//   ....[172]....
        /*083c*/ 	.word	0x0000e470


	//   ....[173]....
        /*0840*/ 	.word	0x0000e4c0


	//   ....[174]....
        /*0844*/ 	.word	0x0000e4d0


	//   ....[175]....
        /*0848*/ 	.word	0x0000e520


	//   ....[176]....
        /*084c*/ 	.word	0x0000e530


	//   ....[177]....
        /*0850*/ 	.word	0x0000e580


	//   ....[178]....
        /*0854*/ 	.word	0x0000e590


	//   ....[179]....
        /*0858*/ 	.word	0x0000e5e0


	//   ....[180]....
        /*085c*/ 	.word	0x0000e5f0


	//   ....[181]....
        /*0860*/ 	.word	0x0000e600


	//   ....[182]....
        /*0864*/ 	.word	0x0000e650


	//   ....[183]....
        /*0868*/ 	.word	0x0000e980


	//   ....[184]....
        /*086c*/ 	.word	0x0000e990


	//   ....[185]....
        /*0870*/ 	.word	0x0000e9f0


	//   ....[186]....
        /*0874*/ 	.word	0x0000ea00


	//   ....[187]....
        /*0878*/ 	.word	0x0000ea50


	//   ....[188]....
        /*087c*/ 	.word	0x0000ea60


	//   ....[189]....
        /*0880*/ 	.word	0x0000eab0


	//   ....[190]....
        /*0884*/ 	.word	0x0000eac0


	//   ....[191]....
        /*0888*/ 	.word	0x0000eb10


	//   ....[192]....
        /*088c*/ 	.word	0x0000eb20


	//   ....[193]....
        /*0890*/ 	.word	0x0000eb70


	//   ....[194]....
        /*0894*/ 	.word	0x0000eb80


	//   ....[195]....
        /*0898*/ 	.word	0x0000ebd0


	//   ....[196]....
        /*089c*/ 	.word	0x0000ebe0


	//   ....[197]....
        /*08a0*/ 	.word	0x0000ebf0


	//   ....[198]....
        /*08a4*/ 	.word	0x0000ec40


	//   ....[199]....
        /*08a8*/ 	.word	0x000105a0


	//   ....[200]....
        /*08ac*/ 	.word	0x000105d0


	//   ....[201]....
        /*08b0*/ 	.word	0x00010600


	//   ....[202]....
        /*08b4*/ 	.word	0x00010610


	//   ....[203]....
        /*08b8*/ 	.word	0x00010640


	//   ....[204]....
        /*08bc*/ 	.word	0x00010650


	//   ....[205]....
        /*08c0*/ 	.word	0x00010680


	//   ....[206]....
        /*08c4*/ 	.word	0x000106c0


	//   ....[207]....
        /*08c8*/ 	.word	0x00010800


	//   ....[208]....
        /*08cc*/ 	.word	0x00010830


	//   ....[209]....
        /*08d0*/ 	.word	0x00010860


	//   ....[210]....
        /*08d4*/ 	.word	0x00010890


	//   ....[211]....
        /*08d8*/ 	.word	0x000108c0


	//   ....[212]....
        /*08dc*/ 	.word	0x00010900


	//   ....[213]....
        /*08e0*/ 	.word	0x00010990


	//   ....[214]....
        /*08e4*/ 	.word	0x000109d0


	//   ....[215]....
        /*08e8*/ 	.word	0x00010a60


	//   ....[216]....
        /*08ec*/ 	.word	0x00010e60


	//   ....[217]....
        /*08f0*/ 	.word	0x000113e0


	//   ....[218]....
        /*08f4*/ 	.word	0x000114d0


	//   ....[219]....
        /*08f8*/ 	.word	0x000115c0


	//   ....[220]....
        /*08fc*/ 	.word	0x000116c0


	//   ....[221]....
        /*0900*/ 	.word	0x00011770


	//   ....[222]....
        /*0904*/ 	.word	0x000117d0


	//   ....[223]....
        /*0908*/ 	.word	0x000118b0


	//   ....[224]....
        /*090c*/ 	.word	0x00011910


	//   ....[225]....
        /*0910*/ 	.word	0x000119f0


	//   ....[226]....
        /*0914*/ 	.word	0x00011a50


	//   ....[227]....
        /*0918*/ 	.word	0x00011b30


	//   ....[228]....
        /*091c*/ 	.word	0x00011b90


	//   ....[229]....
        /*0920*/ 	.word	0x00011c70


	//   ....[230]....
        /*0924*/ 	.word	0x00011cd0


	//   ....[231]....
        /*0928*/ 	.word	0x00011db0


	//   ....[232]....
        /*092c*/ 	.word	0x00011e10


	//   ....[233]....
        /*0930*/ 	.word	0x00011ee0


	//   ....[234]....
        /*0934*/ 	.word	0x00012080


	//   ....[235]....
        /*0938*/ 	.word	0x00012110


	//   ....[236]....
        /*093c*/ 	.word	0x00012230


	//   ....[237]....
        /*0940*/ 	.word	0x00012280


	//   ....[238]....
        /*0944*/ 	.word	0x000123a0


	//   ....[239]....
        /*0948*/ 	.word	0x000123f0


	//   ....[240]....
        /*094c*/ 	.word	0x00012510


	//   ....[241]....
        /*0950*/ 	.word	0x00012560


	//   ....[242]....
        /*0954*/ 	.word	0x00012660


	//   ....[243]....
        /*0958*/ 	.word	0x00012700


	//   ....[244]....
        /*095c*/ 	.word	0x00012760


	//   ....[245]....
        /*0960*/ 	.word	0x00012850


	//   ....[246]....
        /*0964*/ 	.word	0x000128b0


	//   ....[247]....
        /*0968*/ 	.word	0x000129a0


	//   ....[248]....
        /*096c*/ 	.word	0x00012a00


	//   ....[249]....
        /*0970*/ 	.word	0x00012af0


	//   ....[250]....
        /*0974*/ 	.word	0x00012b90


	//   ....[251]....
        /*0978*/ 	.word	0x00012c00


	//   ....[252]....
        /*097c*/ 	.word	0x00012c60


	//   ....[253]....
        /*0980*/ 	.word	0x00012d50


	//   ....[254]....
        /*0984*/ 	.word	0x00012dd0


	//   ....[255]....
        /*0988*/ 	.word	0x00012ea0


	//   ....[0]....
        /*098c*/ 	.word	0x00012f20


	//   ....[1]....
        /*0990*/ 	.word	0x00012ff0


	//   ....[2]....
        /*0994*/ 	.word	0x00013070


	//   ....[3]....
        /*0998*/ 	.word	0x00013140


	//   ....[4]....
        /*099c*/ 	.word	0x000131c0


	//   ....[5]....
        /*09a0*/ 	.word	0x00013290


	//   ....[6]....
        /*09a4*/ 	.word	0x00013310


	//   ....[7]....
        /*09a8*/ 	.word	0x000133d0


	//   ....[8]....
        /*09ac*/ 	.word	0x00013450


	//   ....[9]....
        /*09b0*/ 	.word	0x00013500


	//   ....[10]....
        /*09b4*/ 	.word	0x00013630


	//   ....[11]....
        /*09b8*/ 	.word	0x000136d0


	//   ....[12]....
        /*09bc*/ 	.word	0x00013730


	//   ....[13]....
        /*09c0*/ 	.word	0x000137f0


	//   ....[14]....
        /*09c4*/ 	.word	0x00013850


	//   ....[15]....
        /*09c8*/ 	.word	0x00013910


	//   ....[16]....
        /*09cc*/ 	.word	0x00013970


	//   ....[17]....
        /*09d0*/ 	.word	0x00013a30


	//   ....[18]....
        /*09d4*/ 	.word	0x00013a90


	//   ....[19]....
        /*09d8*/ 	.word	0x00013b50


	//   ....[20]....
        /*09dc*/ 	.word	0x00013bb0


	//   ....[21]....
        /*09e0*/ 	.word	0x00013c70


	//   ....[22]....
        /*09e4*/ 	.word	0x00013cd0


	//   ....[23]....
        /*09e8*/ 	.word	0x00013d90


	//   ....[24]....
        /*09ec*/ 	.word	0x00013df0


	//   ....[25]....
        /*09f0*/ 	.word	0x00013eb0


	//   ....[26]....
        /*09f4*/ 	.word	0x00013fa0


	//   ....[27]....
        /*09f8*/ 	.word	0x00014030


	//   ....[28]....
        /*09fc*/ 	.word	0x00014090


	//   ....[29]....
        /*0a00*/ 	.word	0x00014150


	//   ....[30]....
        /*0a04*/ 	.word	0x000141b0


	//   ....[31]....
        /*0a08*/ 	.word	0x00014270


	//   ....[32]....
        /*0a0c*/ 	.word	0x000142d0


	//   ....[33]....
        /*0a10*/ 	.word	0x00014390


	//   ....[34]....
        /*0a14*/ 	.word	0x000143f0


	//   ....[35]....
        /*0a18*/ 	.word	0x000144b0


	//   ....[36]....
        /*0a1c*/ 	.word	0x00014510


	//   ....[37]....
        /*0a20*/ 	.word	0x000145d0


	//   ....[38]....
        /*0a24*/ 	.word	0x00014630


	//   ....[39]....
        /*0a28*/ 	.word	0x000146f0


	//   ....[40]....
        /*0a2c*/ 	.word	0x00014750


	//   ....[41]....
        /*0a30*/ 	.word	0x00014810


	//   ....[42]....
        /*0a34*/ 	.word	0x00014a70


	//----- nvinfo : EIATTR_REG_RECONFIG
	.align		4
.L_368:
        /*0a38*/ 	.byte	0x01, 0x54
	.zero		2


	//----- nvinfo : EIATTR_SYSCALL_OFFSETS
	.align		4
        /*0a3c*/ 	.byte	0x04, 0x46
        /*0a3e*/ 	.short	(.L_370 - .L_369)


	//   ....[0]....
.L_369:
        /*0a40*/ 	.word	0x00001a50


	//   ....[1]....
        /*0a44*/ 	.word	0x0000ba10


	//   ....[2]....
        /*0a48*/ 	.word	0x0000bb80


	//   ....[3]....
        /*0a4c*/ 	.word	0x0000bcd0


	//   ....[4]....
        /*0a50*/ 	.word	0x0000be10


	//   ....[5]....
        /*0a54*/ 	.word	0x0000d480


	//----- nvinfo : EIATTR_MBARRIER_INSTR_OFFSETS
	.align		4
.L_370:
        /*0a58*/ 	.byte	0x04, 0x39
        /*0a5a*/ 	.short	(.L_372 - .L_371)


	//   ....[0]....
.L_371:
        /*0a5c*/ 	.word	0x00000180
        /*0a60*/ 	.word	0x000000ff
        /*0a64*/ 	.word	0x00038800
        /*0a68*/ 	.short	0x0100
        /*0a6a*/ 	.byte	0x08
	.zero		1


	//   ....[1]....
        /*0a6c*/ 	.word	0x00000190
        /*0a70*/ 	.word	0x000000ff
        /*0a74*/ 	.word	0x00038820
        /*0a78*/ 	.short	0x0100
        /*0a7a*/ 	.byte	0x08
	.zero		1


	//   ....[2]....
        /*0a7c*/ 	.word	0x00000280
        /*0a80*/ 	.word	0x000000ff
        /*0a84*/ 	.word	0x00038830
        /*0a88*/ 	.short	0x0100
        /*0a8a*/ 	.byte	0x08
	.zero		1


	//   ....[3]....
        /*0a8c*/ 	.word	0x00000290
        /*0a90*/ 	.word	0x000000ff
        /*0a94*/ 	.word	0x00038840
        /*0a98*/ 	.short	0x0100
        /*0a9a*/ 	.byte	0x08
	.zero		1


	//   ....[4]....
        /*0a9c*/ 	.word	0x000002a0
        /*0aa0*/ 	.word	0x000000ff
        /*0aa4*/ 	.word	0x00038838
        /*0aa8*/ 	.short	0x0100
        /*0aaa*/ 	.byte	0x08
	.zero		1


	//   ....[5]....
        /*0aac*/ 	.word	0x000002b0
        /*0ab0*/ 	.word	0x000000ff
        /*0ab4*/ 	.word	0x00038848
        /*0ab8*/ 	.short	0x0100
        /*0aba*/ 	.byte	0x08
	.zero		1


	//   ....[6]....
        /*0abc*/ 	.word	0x000003e0
        /*0ac0*/ 	.word	0x000000ff
        /*0ac4*/ 	.word	0x00038850
        /*0ac8*/ 	.short	0x0100
        /*0aca*/ 	.byte	0x08
	.zero		1


	//   ....[7]....
        /*0acc*/ 	.word	0x000003f0
        /*0ad0*/ 	.word	0x000000ff
        /*0ad4*/ 	.word	0x00038860
        /*0ad8*/ 	.short	0x0100
        /*0ada*/ 	.byte	0x08
	.zero		1


	//   ....[8]....
        /*0adc*/ 	.word	0x00000400
        /*0ae0*/ 	.word	0x000000ff
        /*0ae4*/ 	.word	0x00038858
        /*0ae8*/ 	.short	0x0100
        /*0aea*/ 	.byte	0x08
	.zero		1


	//   ....[9]....
        /*0aec*/ 	.word	0x00000410
        /*0af0*/ 	.word	0x000000ff
        /*0af4*/ 	.word	0x00038868
        /*0af8*/ 	.short	0x0100
        /*0afa*/ 	.byte	0x08
	.zero		1


	//   ....[10]....
        /*0afc*/ 	.word	0x00000500
        /*0b00*/ 	.word	0x000000ff
        /*0b04*/ 	.word	0x00038870
        /*0b08*/ 	.short	0x0100
        /*0b0a*/ 	.byte	0x06
	.zero		1


	//   ....[11]....
        /*0b0c*/ 	.word	0x00000510
        /*0b10*/ 	.word	0x000000ff
        /*0b14*/ 	.word	0x00038880
        /*0b18*/ 	.short	0x0100
        /*0b1a*/ 	.byte	0x06
	.zero		1


	//   ....[12]....
        /*0b1c*/ 	.word	0x00000520
        /*0b20*/ 	.word	0x000000ff
        /*0b24*/ 	.word	0x00038878
        /*0b28*/ 	.short	0x0100
        /*0b2a*/ 	.byte	0x06
	.zero		1


	//   ....[13]....
        /*0b2c*/ 	.word	0x00000530
        /*0b30*/ 	.word	0x000000ff
        /*0b34*/ 	.word	0x00038888
        /*0b38*/ 	.short	0x0100
        /*0b3a*/ 	.byte	0x06
	.zero		1


	//   ....[14]....
        /*0b3c*/ 	.word	0x00000660
        /*0b40*/ 	.word	0x000000ff
        /*0b44*/ 	.word	0x00038890
        /*0b48*/ 	.short	0x0100
        /*0b4a*/ 	.byte	0x08
	.zero		1


	//   ....[15]....
        /*0b4c*/ 	.word	0x00000670
        /*0b50*/ 	.word	0x000000ff
        /*0b54*/ 	.word	0x000388a0
        /*0b58*/ 	.short	0x0100
        /*0b5a*/ 	.byte	0x08
	.zero		1


	//   ....[16]....
        /*0b5c*/ 	.word	0x00000680
        /*0b60*/ 	.word	0x000000ff
        /*0b64*/ 	.word	0x00038898
        /*0b68*/ 	.short	0x0100
        /*0b6a*/ 	.byte	0x08
	.zero		1


	//   ....[17]....
        /*0b6c*/ 	.word	0x00000690
        /*0b70*/ 	.word	0x000000ff
        /*0b74*/ 	.word	0x000388a8
        /*0b78*/ 	.short	0x0100
        /*0b7a*/ 	.byte	0x08
	.zero		1


	//   ....[18]....
        /*0b7c*/ 	.word	0x000007e0
        /*0b80*/ 	.word	0x000000ff
        /*0b84*/ 	.word	0x000388b0
        /*0b88*/ 	.short	0x0100
        /*0b8a*/ 	.byte	0x08
	.zero		1


	//   ....[19]....
        /*0b8c*/ 	.word	0x000007f0
        /*0b90*/ 	.word	0x000000ff
        /*0b94*/ 	.word	0x000388c0
        /*0b98*/ 	.short	0x0100
        /*0b9a*/ 	.byte	0x08
	.zero		1


	//   ....[20]....
        /*0b9c*/ 	.word	0x00000800
        /*0ba0*/ 	.word	0x000000ff
        /*0ba4*/ 	.word	0x000388b8
        /*0ba8*/ 	.short	0x0100
        /*0baa*/ 	.byte	0x08
	.zero		1


	//   ....[21]....
        /*0bac*/ 	.word	0x00000810
        /*0bb0*/ 	.word	0x000000ff
        /*0bb4*/ 	.word	0x000388c8
        /*0bb8*/ 	.short	0x0100
        /*0bba*/ 	.byte	0x08
	.zero		1


	//   ....[22]....
        /*0bbc*/ 	.word	0x00001ac0
        /*0bc0*/ 	.word	0x000000ff
        /*0bc4*/ 	.word	0x00038800
        /*0bc8*/ 	.short	0x010a
        /*0bca*/ 	.byte	0x33
	.zero		1


	//   ....[23]....
        /*0bcc*/ 	.word	0x00001b90
        /*0bd0*/ 	.word	0x000000ff
        /*0bd4*/ 	.word	0x00038830
        /*0bd8*/ 	.short	0x010a
        /*0bda*/ 	.byte	0x36
	.zero		1


	//   ....[24]....
        /*0bdc*/ 	.word	0x00001bd0
        /*0be0*/ 	.word	0x000000ff
        /*0be4*/ 	.word	0x00038830
        /*0be8*/ 	.short	0x010a
        /*0bea*/ 	.byte	0x36
	.zero		1


	//   ....[25]....
        /*0bec*/ 	.word	0x000020b0
        /*0bf0*/ 	.word	0x000000ff
        /*0bf4*/ 	.word	0x00000000
        /*0bf8*/ 	.short	0x0101
        /*0bfa*/ 	.byte	0x06
	.zero		1


	//   ....[26]....
        /*0bfc*/ 	.word	0x00003a30
        /*0c00*/ 	.word	0x000000ff
        /*0c04*/ 	.word	0x00038850
        /*0c08*/ 	.short	0x010a
        /*0c0a*/ 	.byte	0x36
	.zero		1


	//   ....[27]....
        /*0c0c*/ 	.word	0x00003a70
        /*0c10*/ 	.word	0x000000ff
        /*0c14*/ 	.word	0x00038850
        /*0c18*/ 	.short	0x010a
        /*0c1a*/ 	.byte	0x36
	.zero		1


	//   ....[28]....
        /*0c1c*/ 	.word	0x00003cc0
        /*0c20*/ 	.word	0x000000ff
        /*0c24*/ 	.word	0x00000000
        /*0c28*/ 	.short	0x0101
        /*0c2a*/ 	.byte	0x36
	.zero		1


	//   ....[29]....
        /*0c2c*/ 	.word	0x00003e30
        /*0c30*/ 	.word	0x000000ff
        /*0c34*/ 	.word	0x00038830
        /*0c38*/ 	.short	0x010a
        /*0c3a*/ 	.byte	0x2f
	.zero		1


	//   ....[30]....
        /*0c3c*/ 	.word	0x00003e80
        /*0c40*/ 	.word	0x000000ff
        /*0c44*/ 	.word	0x00038830
        /*0c48*/ 	.short	0x010a
        /*0c4a*/ 	.byte	0x2f
	.zero		1


	//   ....[31]....
        /*0c4c*/ 	.word	0x000041f0
        /*0c50*/ 	.word	0x000000ff
        /*0c54*/ 	.word	0x00000000
        /*0c58*/ 	.short	0x0101
        /*0c5a*/ 	.byte	0x06
	.zero		1


	//   ....[32]....
        /*0c5c*/ 	.word	0x00005d00
        /*0c60*/ 	.word	0x000000ff
        /*0c64*/ 	.word	0x00038850
        /*0c68*/ 	.short	0x010a
        /*0c6a*/ 	.byte	0x2f
	.zero		1


	//   ....[33]....
        /*0c6c*/ 	.word	0x00005d60
        /*0c70*/ 	.word	0x000000ff
        /*0c74*/ 	.word	0x00038850
        /*0c78*/ 	.short	0x010a
        /*0c7a*/ 	.byte	0x2f
	.zero		1


	//   ....[34]....
        /*0c7c*/ 	.word	0x00005f70
        /*0c80*/ 	.word	0x000000ff
        /*0c84*/ 	.word	0x00000000
        /*0c88*/ 	.short	0x0101
        /*0c8a*/ 	.byte	0x2f
	.zero		1


	//   ....[35]....
        /*0c8c*/ 	.word	0x00009270
        /*0c90*/ 	.word	0x00000003
        /*0c94*/ 	.word	0x00000000
        /*0c98*/ 	.short	0x0101
        /*0c9a*/ 	.byte	0x3f
	.zero		1


	//   ....[36]....
        /*0c9c*/ 	.word	0x0000c220
        /*0ca0*/ 	.word	0x00000006
        /*0ca4*/ 	.word	0x00038880
        /*0ca8*/ 	.short	0x010a
        /*0caa*/ 	.byte	0x3f
	.zero		1


	//   ....[37]....
        /*0cac*/ 	.word	0x0000c990
        /*0cb0*/ 	.word	0x00000006
        /*0cb4*/ 	.word	0x00038870
        /*0cb8*/ 	.short	0x0107
        /*0cba*/ 	.byte	0x3f
	.zero		1


	//   ....[38]....
        /*0cbc*/ 	.word	0x0000ca50
        /*0cc0*/ 	.word	0x00000006
        /*0cc4*/ 	.word	0x00038870
        /*0cc8*/ 	.short	0x0101
        /*0cca*/ 	.byte	0x3f
	.zero		1


	//   ....[39]....
        /*0ccc*/ 	.word	0x0000caa0
        /*0cd0*/ 	.word	0x00000006
        /*0cd4*/ 	.word	0x00038840
        /*0cd8*/ 	.short	0x010a
        /*0cda*/ 	.byte	0x3f
	.zero		1


	//   ....[40]....
        /*0cdc*/ 	.word	0x0000d1b0
        /*0ce0*/ 	.word	0x00000006
        /*0ce4*/ 	.word	0x00038830
        /*0ce8*/ 	.short	0x0107
        /*0cea*/ 	.byte	0x3f
	.zero		1


	//   ....[41]....
        /*0cec*/ 	.word	0x0000d270
        /*0cf0*/ 	.word	0x00000006
        /*0cf4*/ 	.word	0x00038830
        /*0cf8*/ 	.short	0x0101
        /*0cfa*/ 	.byte	0x3f
	.zero		1


	//   ....[42]....
        /*0cfc*/ 	.word	0x0000dd60
        /*0d00*/ 	.word	0x00000017
        /*0d04*/ 	.word	0x00038800
        /*0d08*/ 	.short	0x0107
        /*0d0a*/ 	.byte	0x3f
	.zero		1


	//   ....[43]....
        /*0d0c*/ 	.word	0x0000de60
        /*0d10*/ 	.word	0x00000017
        /*0d14*/ 	.word	0x00038800
        /*0d18*/ 	.short	0x0101
        /*0d1a*/ 	.byte	0x3f
	.zero		1


	//   ....[44]....
        /*0d1c*/ 	.word	0x0000de80
        /*0d20*/ 	.word	0x00000017
        /*0d24*/ 	.word	0x00038820
        /*0d28*/ 	.short	0x010a
        /*0d2a*/ 	.byte	0x3f
	.zero		1


	//   ....[45]....
        /*0d2c*/ 	.word	0x0000e1d0
        /*0d30*/ 	.word	0x00000000
        /*0d34*/ 	.word	0x00038880
        /*0d38*/ 	.short	0x010a
        /*0d3a*/ 	.byte	0x3f
	.zero		1


	//   ....[46]....
        /*0d3c*/ 	.word	0x0000e6e0
        /*0d40*/ 	.word	0x00000000
        /*0d44*/ 	.word	0x00038870
        /*0d48*/ 	.short	0x0107
        /*0d4a*/ 	.byte	0x3f
	.zero		1


	//   ....[47]....
        /*0d4c*/ 	.word	0x0000e7a0
        /*0d50*/ 	.word	0x00000000
        /*0d54*/ 	.word	0x00038870
        /*0d58*/ 	.short	0x0101
        /*0d5a*/ 	.byte	0x3f
	.zero		1


	//   ....[48]....
        /*0d5c*/ 	.word	0x0000e7d0
        /*0d60*/ 	.word	0x00000000
        /*0d64*/ 	.word	0x00038840
        /*0d68*/ 	.short	0x010a
        /*0d6a*/ 	.byte	0x3f
	.zero		1


	//   ....[49]....
        /*0d6c*/ 	.word	0x0000ecd0
        /*0d70*/ 	.word	0x00000000
        /*0d74*/ 	.word	0x00038830
        /*0d78*/ 	.short	0x0107
        /*0d7a*/ 	.byte	0x3f
	.zero		1


	//   ....[50]....
        /*0d7c*/ 	.word	0x0000ed90
        /*0d80*/ 	.word	0x00000000
        /*0d84*/ 	.word	0x00038830
        /*0d88*/ 	.short	0x0101
        /*0d8a*/ 	.byte	0x3f
	.zero		1


	//   ....[51]....
        /*0d8c*/ 	.word	0x0000ee20
        /*0d90*/ 	.word	0x00000000
        /*0d94*/ 	.word	0x00038870
        /*0d98*/ 	.short	0x010a
        /*0d9a*/ 	.byte	0x3f
	.zero		1


	//   ....[52]....
        /*0d9c*/ 	.word	0x0000eeb0
        /*0da0*/ 	.word	0x00000000
        /*0da4*/ 	.word	0x00038860
        /*0da8*/ 	.short	0x010a
        /*0daa*/ 	.byte	0x3f
	.zero		1


	//   ....[53]....
        /*0dac*/ 	.word	0x0000f780
        /*0db0*/ 	.word	0x00000000
        /*0db4*/ 	.word	0x00038850
        /*0db8*/ 	.short	0x0101
        /*0dba*/ 	.byte	0x3f
	.zero		1


	//   ....[54]....
        /*0dbc*/ 	.word	0x0000f800
        /*0dc0*/ 	.word	0x00000000
        /*0dc4*/ 	.word	0x00000000
        /*0dc8*/ 	.short	0x0101
        /*0dca*/ 	.byte	0x3f
	.zero		1


	//   ....[55]....
        /*0dcc*/ 	.word	0x0000f9c0
        /*0dd0*/ 	.word	0x00000002
        /*0dd4*/ 	.word	0x00038870
        /*0dd8*/ 	.short	0x010a
        /*0dda*/ 	.byte	0x3f
	.zero		1


	//   ....[56]....
        /*0ddc*/ 	.word	0x0000fa40
        /*0de0*/ 	.word	0x00000002
        /*0de4*/ 	.word	0x00038860
        /*0de8*/ 	.short	0x010a
        /*0dea*/ 	.byte	0x3f
	.zero		1


	//   ....[57]....
        /*0dec*/ 	.word	0x00010320
        /*0df0*/ 	.word	0x00000002
        /*0df4*/ 	.word	0x00038850
        /*0df8*/ 	.short	0x0101
        /*0dfa*/ 	.byte	0x3f
	.zero		1


	//   ....[58]....
        /*0dfc*/ 	.word	0x000103a0
        /*0e00*/ 	.word	0x00000002
        /*0e04*/ 	.word	0x00000000
        /*0e08*/ 	.short	0x0101
        /*0e0a*/ 	.byte	0x3f
	.zero		1


	//   ....[59]....
        /*0e0c*/ 	.word	0x00010de0
        /*0e10*/ 	.word	0x00000005
        /*0e14*/ 	.word	0x00038820
        /*0e18*/ 	.short	0x010a
        /*0e1a*/ 	.byte	0x3f
	.zero		1


	//   ....[60]....
        /*0e1c*/ 	.word	0x00010f60
        /*0e20*/ 	.word	0x00000003
        /*0e24*/ 	.word	0x00038840
        /*0e28*/ 	.short	0x010a
        /*0e2a*/ 	.byte	0x3f
	.zero		1


	//   ....[61]....
        /*0e2c*/ 	.word	0x00011000
        /*0e30*/ 	.word	0x00000019
        /*0e34*/ 	.word	0x00038840
        /*0e38*/ 	.short	0x010a
        /*0e3a*/ 	.byte	0x3f
	.zero		1


	//   ....[62]....
        /*0e3c*/ 	.word	0x00011040
        /*0e40*/ 	.word	0x00000003
        /*0e44*/ 	.word	0x00038860
        /*0e48*/ 	.short	0x010a
        /*0e4a*/ 	.byte	0x3f
	.zero		1


	//   ....[63]....
        /*0e4c*/ 	.word	0x00011080
        /*0e50*/ 	.word	0x00000019
        /*0e54*/ 	.word	0x00038860
        /*0e58*/ 	.short	0x010a
        /*0e5a*/ 	.byte	0x3f
	.zero		1


	//   ....[64]....
        /*0e5c*/ 	.word	0x000110c0
        /*0e60*/ 	.word	0x00000003
        /*0e64*/ 	.word	0x00038880
        /*0e68*/ 	.short	0x010a
        /*0e6a*/ 	.byte	0x3f
	.zero		1


	//   ....[65]....
        /*0e6c*/ 	.word	0x00011100
        /*0e70*/ 	.word	0x00000019
        /*0e74*/ 	.word	0x00038880
        /*0e78*/ 	.short	0x010a
        /*0e7a*/ 	.byte	0x3f
	.zero		1


	//   ....[66]....
        /*0e7c*/ 	.word	0x00011170
        /*0e80*/ 	.word	0x00000003
        /*0e84*/ 	.word	0x00038800
        /*0e88*/ 	.short	0x010a
        /*0e8a*/ 	.byte	0x3f
	.zero		1


	//   ....[67]....
        /*0e8c*/ 	.word	0x000111d0
        /*0e90*/ 	.word	0x00000000
        /*0e94*/ 	.word	0x00038830
        /*0e98*/ 	.short	0x010a
        /*0e9a*/ 	.byte	0x3f
	.zero		1


	//   ....[68]....
        /*0e9c*/ 	.word	0x00011230
        /*0ea0*/ 	.word	0x00000008
        /*0ea4*/ 	.word	0x00038850
        /*0ea8*/ 	.short	0x010a
        /*0eaa*/ 	.byte	0x3f
	.zero		1


	//   ....[69]....
        /*0eac*/ 	.word	0x000112a0
        /*0eb0*/ 	.word	0x00000000
        /*0eb4*/ 	.word	0x00038830
        /*0eb8*/ 	.short	0x010a
        /*0eba*/ 	.byte	0x3f
	.zero		1


	//   ....[70]....
        /*0ebc*/ 	.word	0x00011310
        /*0ec0*/ 	.word	0x00000007
        /*0ec4*/ 	.word	0x00038850
        /*0ec8*/ 	.short	0x010a
        /*0eca*/ 	.byte	0x3f
	.zero		1


	//   ....[71]....
        /*0ecc*/ 	.word	0x00011420
        /*0ed0*/ 	.word	0x00000006
        /*0ed4*/ 	.word	0x00038880
        /*0ed8*/ 	.short	0x010a
        /*0eda*/ 	.byte	0x3f
	.zero		1


	//   ....[72]....
        /*0edc*/ 	.word	0x00011fd0
        /*0ee0*/ 	.word	0x00000006
        /*0ee4*/ 	.word	0x00038840
        /*0ee8*/ 	.short	0x010a
        /*0eea*/ 	.byte	0x3f
	.zero		1


	//   ....[73]....
        /*0eec*/ 	.word	0x00013530
        /*0ef0*/ 	.word	0x00000017
        /*0ef4*/ 	.word	0x00038820
        /*0ef8*/ 	.short	0x010a
        /*0efa*/ 	.byte	0x3f
	.zero		1


	//   ....[74]....
        /*0efc*/ 	.word	0x00013580
        /*0f00*/ 	.word	0x00000000
        /*0f04*/ 	.word	0x00038880
        /*0f08*/ 	.short	0x010a
        /*0f0a*/ 	.byte	0x3f
	.zero		1


	//   ....[75]....
        /*0f0c*/ 	.word	0x00013ef0
        /*0f10*/ 	.word	0x00000000
        /*0f14*/ 	.word	0x00038840
        /*0f18*/ 	.short	0x010a
        /*0f1a*/ 	.byte	0x3f
	.zero		1


	//   ....[76]....
        /*0f1c*/ 	.word	0x00014850
        /*0f20*/ 	.word	0x00000000
        /*0f24*/ 	.word	0x00038870
        /*0f28*/ 	.short	0x010a
        /*0f2a*/ 	.byte	0x3f
	.zero		1


	//   ....[77]....
        /*0f2c*/ 	.word	0x000148a0
        /*0f30*/ 	.word	0x00000000
        /*0f34*/ 	.word	0x00038860
        /*0f38*/ 	.short	0x010a
        /*0f3a*/ 	.byte	0x3f
	.zero		1


	//   ....[78]....
        /*0f3c*/ 	.word	0x000148f0
        /*0f40*/ 	.word	0x00000002
        /*0f44*/ 	.word	0x00038870
        /*0f48*/ 	.short	0x010a
        /*0f4a*/ 	.byte	0x3f
	.zero		1


	//   ....[79]....
        /*0f4c*/ 	.word	0x00014940
        /*0f50*/ 	.word	0x00000002
        /*0f54*/ 	.word	0x00038860
        /*0f58*/ 	.short	0x010a
        /*0f5a*/ 	.byte	0x3f
	.zero		1


	//   ....[80]....
        /*0f5c*/ 	.word	0x00014990
        /*0f60*/ 	.word	0x00000005
        /*0f64*/ 	.word	0x00038820
        /*0f68*/ 	.short	0x010a
        /*0f6a*/ 	.byte	0x3f
	.zero		1


	//   ....[81]....
        /*0f6c*/ 	.word	0x00014b30
        /*0f70*/ 	.word	0x00000003
        /*0f74*/ 	.word	0x00038840
        /*0f78*/ 	.short	0x010a
        /*0f7a*/ 	.byte	0x3f
	.zero		1


	//   ....[82]....
        /*0f7c*/ 	.word	0x00014b80
        /*0f80*/ 	.word	0x00000019
        /*0f84*/ 	.word	0x00038840
        /*0f88*/ 	.short	0x010a
        /*0f8a*/ 	.byte	0x3f
	.zero		1


	//   ....[83]....
        /*0f8c*/ 	.word	0x00014bd0
        /*0f90*/ 	.word	0x00000003
        /*0f94*/ 	.word	0x00038860
        /*0f98*/ 	.short	0x010a
        /*0f9a*/ 	.byte	0x3f
	.zero		1


	//   ....[84]....
        /*0f9c*/ 	.word	0x00014c20
        /*0fa0*/ 	.word	0x00000019
        /*0fa4*/ 	.word	0x00038860
        /*0fa8*/ 	.short	0x010a
        /*0faa*/ 	.byte	0x3f
	.zero		1


	//   ....[85]....
        /*0fac*/ 	.word	0x00014c70
        /*0fb0*/ 	.word	0x00000003
        /*0fb4*/ 	.word	0x00038880
        /*0fb8*/ 	.short	0x010a
        /*0fba*/ 	.byte	0x3f
	.zero		1


	//----- nvinfo : EIATTR_NUM_MBARRIERS
	.align		4
.L_372:
        /*0fbc*/ 	.byte	0x03, 0x38
        /*0fbe*/ 	.short	0x0016


	//----- nvinfo : EIATTR_EXIT_INSTR_OFFSETS
	.align		4
        /*0fc0*/ 	.byte	0x04, 0x1c
        /*0fc2*/ 	.short	(.L_374 - .L_373)


	//   ....[0]....
.L_373:
        /*0fc4*/ 	.word	0x000009c0


	//   ....[1]....
        /*0fc8*/ 	.word	0x0000a610


	//   ....[2]....
        /*0fcc*/ 	.word	0x00011150


	//----- nvinfo : EIATTR_MAX_THREADS
	.align		4
.L_374:
        /*0fd0*/ 	.byte	0x04, 0x05
        /*0fd2*/ 	.short	(.L_376 - .L_375)
.L_375:
        /*0fd4*/ 	.word	0x00000180
        /*0fd8*/ 	.word	0x00000001
        /*0fdc*/ 	.word	0x00000001


	//----- nvinfo : EIATTR_CRS_STACK_SIZE
	.align		4
.L_376:
        /*0fe0*/ 	.byte	0x04, 0x1e
        /*0fe2*/ 	.short	(.L_378 - .L_377)
.L_377:
        /*0fe4*/ 	.word	0x00000000


	//----- nvinfo : EIATTR_CBANK_PARAM_SIZE
	.align		4
.L_378:
        /*0fe8*/ 	.byte	0x03, 0x19
        /*0fea*/ 	.short	0x0af0


	//----- nvinfo : EIATTR_PARAM_CBANK
	.align		4
        /*0fec*/ 	.byte	0x04, 0x0a
        /*0fee*/ 	.short	(.L_380 - .L_379)
	.align		4
.L_379:
        /*0ff0*/ 	.word	index@(.nv.constant0._ZN7cutlass13device_kernelIN5flash11enable_sm90INS1_16FlashAttnFwdSm90INS1_25CollectiveMainloopFwdSm90ILi2EN4cute5tupleIJNS5_1CILi1EEES8_S8_EEENS6_IJNS7_ILi128EEESA_NS7_ILi256EEEEEELi256ENS_12float_e4m3_tEfNS_4arch4Sm90ELb0ELb0ELb0ELb1ELb1ELb0ELb0ELb1ELb0ELb1ELb0ELb0EEENS1_21CollectiveEpilogueFwdINS6_IJSA_SB_SA_EEES9_NS_10bfloat16_tESF_Li256ELb1ELb1ELb0ELb1EEENS1_36VarlenDynamicPersistentTileSchedulerILi128ELi128ELi256ELi128ELb0ELb1ELb1ELb0ELb1ELb1EEEEEEEEEvNT_6ParamsE)
        /*0ff4*/ 	.short	0x0210
        /*0ff6*/ 	.short	0x0af0


	//----- nvinfo : EIATTR_SW_WAR
	.align		4
.L_380:
        /*0ff8*/ 	.byte	0x04, 0x36
        /*0ffa*/ 	.short	(.L_382 - .L_381)
.L_381:
        /*0ffc*/ 	.word	0x00000008
.L_382:


//--------------------- .nv.info._ZN7cutlass13device_kernelIN5flash11enable_sm90INS1_16FlashAttnFwdSm90INS1_25CollectiveMainloopFwdSm90ILi2EN4cute5tupleIJNS5_1CILi1EEES8_S8_EEENS6_IJNS7_ILi128EEESA_NS7_ILi256EEEEEELi256ENS_12float_e4m3_tEfNS_4arch4Sm90ELb0ELb0ELb0ELb1ELb1ELb1ELb0ELb1ELb0ELb1ELb0ELb0EEENS1_21CollectiveEpilogueFwdINS6_IJSA_SB_SA_EEES9_NS_10bfloat16_tESF_Li256ELb1ELb1ELb0ELb1EEENS1_36VarlenDynamicPersistentTileSchedulerILi128ELi128ELi256ELi128ELb0ELb1ELb1ELb0ELb1ELb1EEEEEEEEEvNT_6ParamsE --------------------------
	.section	.nv.info._ZN7cutlass13device_kernelIN5flash11enable_sm90INS1_16FlashAttnFwdSm90INS1_25CollectiveMainloopFwdSm90ILi2EN4cute5tupleIJNS5_1CILi1EEES8_S8_EEENS6_IJNS7_ILi128EEESA_NS7_ILi256EEEEEELi256ENS_12float_e4m3_tEfNS_4arch4Sm90ELb0ELb0ELb0ELb1ELb1ELb1ELb0ELb1ELb0ELb1ELb0ELb0EEENS1_21CollectiveEpilogueFwdINS6_IJSA_SB_SA_EEES9_NS_10bfloat16_tESF_Li256ELb1ELb1ELb0ELb1EEENS1_36VarlenDynamicPersistentTileSchedulerILi128ELi128ELi256ELi128ELb0ELb1ELb1ELb0ELb1ELb1EEEEEEEEEvNT_6ParamsE,"",@"SHT_CUDA_INFO"
	.sectionflags	@""
	.align	4


	//----- nvinfo : EIATTR_CUDA_API_VERSION
	.align		4
        /*0000*/ 	.byte	0x04, 0x37
        /*0002*/ 	.short	(.L_384 - .L_383)
.L_383:
        /*0004*/ 	.word	0x00000082


	//----- nvinfo : EIATTR_KPARAM_INFO
	.align		4
.L_384:
        /*0008*/ 	.byte	0x04, 0x17
        /*000a*/ 	.short	(.L_386 - .L_385)
.L_385:
        /*000c*/ 	.word	0x00000000
        /*0010*/ 	.short	0x0000
        /*0012*/ 	.short	0x0070
        /*0014*/ 	.byte	0x00, 0xf0, 0x01, 0x2a


	//----- nvinfo : EIATTR_SPARSE_MMA_MASK
	.align		4
.L_386:
        /*0018*/ 	.byte	0x03, 0x50
        /*001a*/ 	.short	0x0000


	//----- nvinfo : EIATTR_MAXREG_COUNT
	.align		4
        /*001c*/ 	.byte	0x03, 0x1b
        /*001e*/ 	.short	0x00a8


	//----- nvinfo : EIATTR_NUM_BARRIERS
	.align		4
        /*0020*/ 	.byte	0x02, 0x4c
        /*0022*/ 	.byte	0x10
	.zero		1


	//----- nvinfo : EIATTR_EXTERNS
	.align		4
        /*0024*/ 	.byte	0x04, 0x0f
        /*0026*/ 	.short	(.L_388 - .L_387)


	//   ....[0]....
	.align		4
.L_387:
        /*0028*/ 	.word	index@(__assertfail)


	//----- nvinfo : EIATTR_ANNOTATIONS
	.align		4
.L_388:
        /*002c*/ 	.byte	0x04, 0x55
        /*002e*/ 	.short	(.L_390 - .L_389)


	//   ....[0]....
.L_389:
        /*0030*/ 	.word	0x00000001
        /*0034*/ 	.byte	0x80, 0x09, 0x00, 0x00, 0x01, 0x00, 0x00, 0x00, 0xe0, 0x0a, 0x00, 0x00, 0x01, 0x00, 0x00, 0x00
        /* <DEDUP_REMOVED lines=56> */
        /*03c4*/ 	.byte	0x90, 0x4c, 0x02, 0x00


	//----- nvinfo : EIATTR_MERCURY_ISA_VERSION
	.align		4
.L_390:
        /*03c8*/ 	.byte	0x03, 0x5f
        /*03ca*/ 	.short	0x0101


	//----- nvinfo : EIATTR_UNUSED_LOAD_BYTE_OFFSET
	.align		4
        /*03cc*/ 	.byte	0x04, 0x44
        /*03ce*/ 	.short	(.L_392 - .L_391)


	//   ....[0]....
.L_391:
        /*03d0*/ 	.word	0x00000aa0
        /*03d4*/ 	.word	0x0000fff0


	//   ....[1]....
        /*03d8*/ 	.word	0x00019240
        /*03dc*/ 	.word	0x0000fff0


	//----- nvinfo : EIATTR_INT_WARP_WIDE_INSTR_OFFSETS
	.align		4
.L_392:
        /*03e0*/ 	.byte	0x04, 0x31
        /*03e2*/ 	.short	(.L_394 - .L_393)


	//   ....[0]....
.L_393:
        /*03e4*/ 	.word	0x00000130


	//   ....[1]....
        /*03e8*/ 	.word	0x00000170


	//   ....[2]....
        /*03ec*/ 	.word	0x000001e0


	//   ....[3]....
        /*03f0*/ 	.word	0x0001f2f0


	//   ....[4]....
        /*03f4*/ 	.word	0x0001f380


	//   ....[5]....
        /*03f8*/ 	.word	0x000234e0


	//   ....[6]....
        /*03fc*/ 	.word	0x00023570


	//----- nvinfo : EIATTR_COOP_GROUP_MASK_REGIDS
	.align		4
.L_394:
        /*0400*/ 	.byte	0x04, 0x29
        /*0402*/ 	.short	(.L_396 - .L_395)


	//   ....[0]....
.L_395:
        /*0404*/ 	.word	0xffffffff


	//   ....[1]....
        /*0408*/ 	.word	0xffffffff


	//   ....[2]....
        /*040c*/ 	.word	0xffffffff


	//   ....[3]....
        /*0410*/ 	.word	0xffffffff


	//   ....[4]....
        /*0414*/ 	.word	0xffffffff


	//   ....[5]....
        /*0418*/ 	.word	0xffffffff


	//   ....[6]....
        /*041c*/ 	.word	0xffffffff


	//   ....[7]....
        /*0420*/ 	.word	0xffffffff


	//   ....[8]....
        /*0424*/ 	.word	0xffffffff


	//   ....[9]....
        /*0428*/ 	.word	0xffffffff


	//   ....[10]....
        /*042c*/ 	.word	0xffffffff


	//   ....[11]....
        /*0430*/ 	.word	0xffffffff


	//   ....[12]....
        /*0434*/ 	.word	0xffffffff


	//   ....[13]....
        /*0438*/ 	.word	0xffffffff


	//   ....[14]....
        /*043c*/ 	.word	0xffffffff


	//   ....[15]....
        /*0440*/ 	.word	0xffffffff


	//   ....[16]....
        /*0444*/ 	.word	0xffffffff


	//   ....[17]....
        /*0448*/ 	.word	0xffffffff


	//   ....[18]....
        /*044c*/ 	.word	0xffffffff


	//   ....[19]....
        /*0450*/ 	.word	0xffffffff


	//   ....[20]....
        /*0454*/ 	.word	0xffffffff


	//   ....[21]....
        /*0458*/ 	.word	0xffffffff


	//   ....[22]....
        /*045c*/ 	.word	0xffffffff


	//   ....[23]....
        /*0460*/ 	.word	0xffffffff


	//   ....[24]....
        /*0464*/ 	.word	0xffffffff


	//   ....[25]....
        /*0468*/ 	.word	0xffffffff


	//   ....[26]....
        /*046c*/ 	.word	0xffffffff


	//   ....[27]....
        /*0470*/ 	.word	0xffffffff


	//   ....[28]....
        /*0474*/ 	.word	0xffffffff


	//   ....[29]....
        /*0478*/ 	.word	0xffffffff


	//   ....[30]....
        /*047c*/ 	.word	0xffffffff


	//   ....[31]....
        /*0480*/ 	.word	0xffffffff


	//   ....[32]....
        /*0484*/ 	.word	0xffffffff


	//   ....[33]....
        /*0488*/ 	.word	0xffffffff


	//   ....[34]....
        /*048c*/ 	.word	0xffffffff


	//   ....[35]....
        /*0490*/ 	.word	0xffffffff


	//   ....[36]....
        /*0494*/ 	.word	0xffffffff


	//   ....[37]....
        /*0498*/ 	.word	0xffffffff


	//   ....[38]....
        /*049c*/ 	.word	0xffffffff


	//   ....[39]....
        /*04a0*/ 	.word	0xffffffff


	//   ....[40]....
        /*04a4*/ 	.word	0xffffffff


	//   ....[41]....
        /*04a8*/ 	.word	0xffffffff


	//   ....[42]....
        /*04ac*/ 	.word	0xffffffff


	//   ....[43]....
        /*04b0*/ 	.word	0xffffffff


	//   ....[44]....
        /*04b4*/ 	.word	0xffffffff


	//   ....[45]....
        /*04b8*/ 	.word	0xffffffff


	//   ....[46]....
        /*04bc*/ 	.word	0xffffffff


	//   ....[47]....
        /*04c0*/ 	.word	0xffffffff


	//   ....[48]....
        /*04c4*/ 	.word	0xffffffff


	//   ....[49]....
        /*04c8*/ 	.word	0xffffffff


	//   ....[50]....
        /*04cc*/ 	.word	0xffffffff


	//   ....[51]....
        /*04d0*/ 	.word	0xffffffff


	//   ....[52]....
        /*04d4*/ 	.word	0xffffffff


	//   ....[53]....
        /*04d8*/ 	.word	0xffffffff


	//   ....[54]....
        /*04dc*/ 	.word	0xffffffff


	//   ....[55]....
        /*04e0*/ 	.word	0xffffffff


	//   ....[56]....
        /*04e4*/ 	.word	0xffffffff


	//   ....[57]....
        /*04e8*/ 	.word	0xffffffff


	//   ....[58]....
        /*04ec*/ 	.word	0xffffffff


	//   ....[59]....
        /*04f0*/ 	.word	0xffffffff


	//   ....[60]....
        /*04f4*/ 	.word	0xffffffff


	//   ....[61]....
        /*04f8*/ 	.word	0xffffffff


	//   ....[62]....
        /*04fc*/ 	.word	0xffffffff


	//   ....[63]....
        /*0500*/ 	.word	0xffffffff


	//   ....[64]....
        /*0504*/ 	.word	0xffffffff


	//   ....[65]....
        /*0508*/ 	.word	0xffffffff


	//   ....[66]....
        /*050c*/ 	.word	0xffffffff


	//   ....[67]....
        /*0510*/ 	.word	0xffffffff


	//   ....[68]....
        /*0514*/ 	.word	0xffffffff


	//   ....[69]....
        /*0518*/ 	.word	0xffffffff


	//   ....[70]....
        /*051c*/ 	.word	0xffffffff


	//   ....[71]....
        /*0520*/ 	.word	0xffffffff


	//   ....[72]....
        /*0524*/ 	.word	0xffffffff


	//   ....[73]....
        /*0528*/ 	.word	0xffffffff


	//   ....[74]....
        /*052c*/ 	.word	0xffffffff


	//   ....[75]....
        /*0530*/ 	.word	0xffffffff


	//   ....[76]....
        /*0534*/ 	.word	0xffffffff


	//   ....[77]....
        /*0538*/ 	.word	0xffffffff


	//   ....[78]....
        /*053c*/ 	.word	0xffffffff


	//   ....[79]....
        /*0540*/ 	.word	0xffffffff


	//   ....[80]....
        /*0544*/ 	.word	0xffffffff


	//   ....[81]....
        /*0548*/ 	.word	0xffffffff


	//   ....[82]....
        /*054c*/ 	.word	0xffffffff


	//   ....[83]....
        /*0550*/ 	.word	0xffffffff


	//   ....[84]....
        /*0554*/ 	.word	0xffffffff


	//   ....[85]....
        /*0558*/ 	.word	0xffffffff


	//   ....[86]....
        /*055c*/ 	.word	0xffffffff


	//   ....[87]....
        /*0560*/ 	.word	0xffffffff


	//   ....[88]....
        /*0564*/ 	.word	0xffffffff


	//   ....[89]....
        /*0568*/ 	.word	0xffffffff


	//   ....[90]....
        /*056c*/ 	.word	0xffffffff


	//   ....[91]....
        /*0570*/ 	.word	0xffffffff


	//   ....[92]....
        /*0574*/ 	.word	0xffffffff


	//   ....[93]....
        /*0578*/ 	.word	0xffffffff


	//   ....[94]....
        /*057c*/ 	.word	0xffffffff


	//   ....[95]....
        /*0580*/ 	.word	0xffffffff


	//   ....[96]....
        /*0584*/ 	.word	0xffffffff


	//   ....[97]....
        /*0588*/ 	.word	0xffffffff


	//   ....[98]....
        /*058c*/ 	.word	0xffffffff


	//   ....[99]....
        /*0590*/ 	.word	0xffffffff


	//   ....[100]....
        /*0594*/ 	.word	0xffffffff


	//   ....[101]....
        /*0598*/ 	.word	0xffffffff


	//   ....[102]....
        /*059c*/ 	.word	0xffffffff


	//   ....[103]....
        /*05a0*/ 	.word	0xffffffff


	//   ....[104]....
        /*05a4*/ 	.word	0xffffffff


	//   ....[105]....
        /*05a8*/ 	.word	0xffffffff


	//   ....[106]....
        /*05ac*/ 	.word	0xffffffff


	//   ....[107]....
        /*05b0*/ 	.word	0xffffffff


	//   ....[108]....
        /*05b4*/ 	.word	0xffffffff


	//   ....[109]....
        /*05b8*/ 	.word	0xffffffff


	//   ....[110]....
        /*05bc*/ 	.word	0xffffffff


	//   ....[111]....
        /*05c0*/ 	.word	0xffffffff


	//   ....[112]....
        /*05c4*/ 	.word	0xffffffff


	//   ....[113]....
        /*05c8*/ 	.word	0xffffffff


	//   ....[114]....
        /*05cc*/ 	.word	0xffffffff


	//   ....[115]....
        /*05d0*/ 	.word	0xffffffff


	//   ....[116]....
        /*05d4*/ 	.word	0xffffffff


	//   ....[117]....
        /*05d8*/ 	.word	0xffffffff


	//   ....[118]....
        /*05dc*/ 	.word	0xffffffff


	//   ....[119]....
        /*05e0*/ 	.word	0xffffffff


	//   ....[120]....
        /*05e4*/ 	.word	0xffffffff


	//   ....[121]....
        /*05e8*/ 	.word	0xffffffff


	//   ....[122]....
        /*05ec*/ 	.word	0xffffffff


	//   ....[123]....
        /*05f0*/ 	.word	0xffffffff


	//   ....[124]....
        /*05f4*/ 	.word	0xffffffff


	//   ....[125]....
        /*05f8*/ 	.word	0xffffffff


	//   ....[126]....
        /*05fc*/ 	.word	0xffffffff


	//   ....[127]....
        /*0600*/ 	.word	0xffffffff


	//   ....[128]....
        /*0604*/ 	.word	0xffffffff


	//   ....[129]....
        /*0608*/ 	.word	0xffffffff


	//   ....[130]....
        /*060c*/ 	.word	0xffffffff


	//   ....[131]....
        /*0610*/ 	.word	0xffffffff


	//   ....[132]....
        /*0614*/ 	.word	0xffffffff


	//   ....[133]....
        /*0618*/ 	.word	0xffffffff


	//   ....[134]....
        /*061c*/ 	.word	0xffffffff


	//   ....[135]....
        /*0620*/ 	.word	0xffffffff


	//   ....[136]....
        /*0624*/ 	.word	0xffffffff


	//   ....[137]....
        /*0628*/ 	.word	0xffffffff


	//   ....[138]....
        /*062c*/ 	.word	0xffffffff


	//   ....[139]....
        /*0630*/ 	.word	0xffffffff


	//   ....[140]....
        /*0634*/ 	.word	0xffffffff


	//   ....[141]....
        /*0638*/ 	.word	0xffffffff


	//   ....[142]....
        /*063c*/ 	.word	0xffffffff


	//   ....[143]....
        /*0640*/ 	.word	0xffffffff


	//   ....[144]....
        /*0644*/ 	.word	0xffffffff


	//   ....[145]....
        /*0648*/ 	.word	0xffffffff


	//   ....[146]....
        /*064c*/ 	.word	0xffffffff


	//   ....[147]....
        /*0650*/ 	.word	0xffffffff


	//   ....[148]....
        /*0654*/ 	.word	0xffffffff


	//   ....[149]....
        /*0658*/ 	.word	0xffffffff


	//   ....[150]....
        /*065c*/ 	.word	0xffffffff


	//   ....[151]....
        /*0660*/ 	.word	0xffffffff


	//   ....[152]....
        /*0664*/ 	.word	0xffffffff


	//   ....[153]....
        /*0668*/ 	.word	0xffffffff


	//   ....[154]....
        /*066c*/ 	.word	0xffffffff


	//   ....[155]....
        /*0670*/ 	.word	0xffffffff


	//   ....[156]....
        /*0674*/ 	.word	0xffffffff


	//   ....[157]....
        /*0678*/ 	.word	0xffffffff


	//   ....[158]....
        /*067c*/ 	.word	0xffffffff


	//   ....[159]....
        /*0680*/ 	.word	0xffffffff


	//   ....[160]....
        /*0684*/ 	.word	0xffffffff


	//   ....[161]....
        /*0688*/ 	.word	0xffffffff


	//   ....[162]....
        /*068c*/ 	.word	0xffffffff


	//   ....[163]....
        /*0690*/ 	.word	0xffffffff


	//   ....[164]....
        /*0694*/ 	.word	0xffffffff


	//   ....[165]....
        /*0698*/ 	.word	0xffffffff


	//   ....[166]....
        /*069c*/ 	.word	0xffffffff


	//   ....[167]....
        /*06a0*/ 	.word	0xffffffff


	//   ....[168]....
        /*06a4*/ 	.word	0xffffffff


	//   ....[169]....
        /*06a8*/ 	.word	0xffffffff


	//   ....[170]....
        /*06ac*/ 	.word	0xffffffff


	//   ....[171]....
        /*06b0*/ 	.word	0xffffffff


	//   ....[172]....
        /*06b4*/ 	.word	0xffffffff


	//   ....[173]....
        /*06b8*/ 	.word	0xffffffff


	//   ....[174]....
        /*06bc*/ 	.word	0xffffffff


	//   ....[175]....
        /*06c0*/ 	.word	0xffffffff


	//   ....[176]....
        /*06c4*/ 	.word	0xffffffff


	//   ....[177]....
        /*06c8*/ 	.word	0xffffffff


	//   ....[178]....
        /*06cc*/ 	.word	0xffffffff


	//   ....[179]....
        /*06d0*/ 	.word	0xffffffff


	//   ....[180]....
        /*06d4*/ 	.word	0xffffffff


	//   ....[181]....
        /*06d8*/ 	.word	0xffffffff


	//   ....[182]....
        /*06dc*/ 	.word	0xffffffff


	//   ....[183]....
        /*06e0*/ 	.word	0xffffffff


	//   ....[184]....
        /*06e4*/ 	.word	0xffffffff


	//   ....[185]....
        /*06e8*/ 	.word	0xffffffff


	//   ....[186]....
        /*06ec*/ 	.word	0xffffffff


	//   ....[187]....
        /*06f0*/ 	.word	0xffffffff


	//   ....[188]....
        /*06f4*/ 	.word	0xffffffff


	//   ....[189]....
        /*06f8*/ 	.word	0xffffffff


	//   ....[190]....
        /*06fc*/ 	.word	0xffffffff


	//   ....[191]....
        /*0700*/ 	.word	0xffffffff


	//   ....[192]....
        /*0704*/ 	.word	0xffffffff


	//   ....[193]....
        /*0708*/ 	.word	0xffffffff


	//   ....[194]....
        /*070c*/ 	.word	0xffffffff


	//   ....[195]....
        /*0710*/ 	.word	0xffffffff


	//   ....[196]....
        /*0714*/ 	.word	0xffffffff


	//   ....[197]....
        /*0718*/ 	.word	0xffffffff


	//   ....[198]....
        /*071c*/ 	.word	0xffffffff


	//   ....[199]....
        /*0720*/ 	.word	0xffffffff


	//   ....[200]....
        /*0724*/ 	.word	0xffffffff


	//   ....[201]....
        /*0728*/ 	.word	0xffffffff


	//   ....[202]....
        /*072c*/ 	.word	0xffffffff


	//   ....[203]....
        /*0730*/ 	.word	0xffffffff


	//   ....[204]....
        /*0734*/ 	.word	0xffffffff


	//   ....[205]....
        /*0738*/ 	.word	0xffffffff


	//   ....[206]....
        /*073c*/ 	.word	0xffffffff


	//   ....[207]....
        /*0740*/ 	.word	0xffffffff


	//   ....[208]....
        /*0744*/ 	.word	0xffffffff


	//   ....[209]....
        /*0748*/ 	.word	0xffffffff


	//   ....[210]....
        /*074c*/ 	.word	0xffffffff


	//   ....[211]....
        /*0750*/ 	.word	0xffffffff


	//   ....[212]....
        /*0754*/ 	.word	0xffffffff


	//   ....[213]....
        /*0758*/ 	.word	0xffffffff


	//   ....[214]....
        /*075c*/ 	.word	0xffffffff


	//   ....[215]....
        /*0760*/ 	.word	0xffffffff


	//   ....[216]....
        /*0764*/ 	.word	0xffffffff


	//   ....[217]....
        /*0768*/ 	.word	0xffffffff


	//   ....[218]....
        /*076c*/ 	.word	0xffffffff


	//   ....[219]....
        /*0770*/ 	.word	0xffffffff


	//   ....[220]....
        /*0774*/ 	.word	0xffffffff


	//   ....[221]....
        /*0778*/ 	.word	0xffffffff


	//   ....[222]....
        /*077c*/ 	.word	0xffffffff


	//   ....[223]....
        /*0780*/ 	.word	0xffffffff


	//   ....[224]....
        /*0784*/ 	.word	0xffffffff


	//   ....[225]....
        /*0788*/ 	.word	0xffffffff


	//   ....[226]....
        /*078c*/ 	.word	0xffffffff


	//   ....[227]....
        /*0790*/ 	.word	0xffffffff


	//   ....[228]....
        /*0794*/ 	.word	0xffffffff


	//   ....[229]....
        /*0798*/ 	.word	0xffffffff


	//   ....[230]....
        /*079c*/ 	.word	0xffffffff


	//   ....[231]....
        /*07a0*/ 	.word	0xffffffff


	//   ....[232]....
        /*07a4*/ 	.word	0xffffffff


	//   ....[233]....
        /*07a8*/ 	.word	0xffffffff


	//   ....[234]....
        /*07ac*/ 	.word	0xffffffff


	//   ....[235]....
        /*07b0*/ 	.word	0xffffffff


	//   ....[236]....
        /*07b4*/ 	.word	0xffffffff


	//   ....[237]....
        /*07b8*/ 	.word	0xffffffff


	//   ....[238]....
        /*07bc*/ 	.word	0xffffffff


	//   ....[239]....
        /*07c0*/ 	.word	0xffffffff


	//   ....[240]....
        /*07c4*/ 	.word	0xffffffff


	//   ....[241]....
        /*07c8*/ 	.word	0xffffffff


	//   ....[242]....
        /*07cc*/ 	.word	0xffffffff


	//   ....[243]....
        /*07d0*/ 	.word	0xffffffff


	//   ....[244]....
        /*07d4*/ 	.word	0xffffffff


	//   ....[245]....
        /*07d8*/ 	.word	0xffffffff


	//   ....[246]....
        /*07dc*/ 	.word	0xffffffff


	//   ....[247]....
        /*07e0*/ 	.word	0xffffffff


	//   ....[248]....
        /*07e4*/ 	.word	0xffffffff


	//   ....[249]....
        /*07e8*/ 	.word	0xffffffff


	//   ....[250]....
        /*07ec*/ 	.word	0xffffffff


	//   ....[251]....
        /*07f0*/ 	.word	0xffffffff


	//   ....[252]....
        /*07f4*/ 	.word	0xffffffff


	//   ....[253]....
        /*07f8*/ 	.word	0xffffffff


	//   ....[254]....
        /*07fc*/ 	.word	0xffffffff


	//   ....[255]....
        /*0800*/ 	.word	0xffffffff


	//   ....[0]....
        /*0804*/ 	.word	0xffffffff


	//   ....[1]....
        /*0808*/ 	.word	0xffffffff


	//   ....[2]....
        /*080c*/ 	.word	0xffffffff


	//   ....[3]....
        /*0810*/ 	.word	0x0500000f


	//   ....[4]....
        /*0814*/ 	.word	0x0500000f


	//   ....[5]....
        /*0818*/ 	.word	0x0500000f


	//   ....[6]....
        /*081c*/ 	.word	0x0500000f


	//   ....[7]....
        /*0820*/ 	.word	0x0500000f


	//   ....[8]....
        /*0824*/ 	.word	0x0500000f


	//   ....[9]....
        /*0828*/ 	.word	0x0500000f


	//   ....[10]....
        /*082c*/ 	.word	0x0500000f


	//   ....[11]....
        /*0830*/ 	.word	0x0500000f


	//   ....[12]....
        /*0834*/ 	.word	0x0500000f


	//   ....[13]....
        /*0838*/ 	.word	0x0500000f


	//   ....[14]....
        /*083c*/ 	.word	0x0500000f


	//   ....[15]....
        /*0840*/ 	.word	0x0500000f


	//   ....[16]....
        /*0844*/ 	.word	0x0500000f


	//   ....[17]....
        /*0848*/ 	.word	0x0500000f


	//   ....[18]....
        /*084c*/ 	.word	0x0500000f


	//   ....[19]....
        /*0850*/ 	.word	0x0500000f


	//   ....[20]....
        /*0854*/ 	.word	0x0500000f


	//   ....[21]....
        /*0858*/ 	.word	0x0500000f


	//   ....[22]....
        /*085c*/ 	.word	0x0500000f


	//   ....[23]....
        /*0860*/ 	.word	0x0500000f


	//   ....[24]....
        /*0864*/ 	.word	0x0500000f


	//   ....[25]....
        /*0868*/ 	.word	0x0500000f


	//   ....[26]....
        /*086c*/ 	.word	0x0500000f


	//   ....[27]....
        /*0870*/ 	.word	0x0500000f


	//   ....[28]....
        /*0874*/ 	.word	0x0500000f


	//   ....[29]....
        /*0878*/ 	.word	0x0500000f


	//   ....[30]....
        /*087c*/ 	.word	0x0500000f


	//   ....[31]....
        /*0880*/ 	.word	0x0500000f


	//   ....[32]....
        /*0884*/ 	.word	0x0500000f


	//   ....[33]....
        /*0888*/ 	.word	0x0500000f


	//   ....[34]....
        /*088c*/ 	.word	0x0500000f


	//   ....[35]....
        /*0890*/ 	.word	0x0500000f


	//   ....[36]....
        /*0894*/ 	.word	0x0500000f


	//   ....[37]....
        /*0898*/ 	.word	0x0500000f


	//   ....[38]....
        /*089c*/ 	.word	0x0500000f


	//   ....[39]....
        /*08a0*/ 	.word	0x0500000f


	//   ....[40]....
        /*08a4*/ 	.word	0x0500000f


	//   ....[41]....
        /*08a8*/ 	.word	0x0500000f


	//   ....[42]....
        /*08ac*/ 	.word	0x0500000f


	//   ....[43]....
        /*08b0*/ 	.word	0x0500000f


	//   ....[44]....
        /*08b4*/ 	.word	0x0500000f


	//   ....[45]....
        /*08b8*/ 	.word	0x0500000f


	//   ....[46]....
        /*08bc*/ 	.word	0x0500000f


	//   ....[47]....
        /*08c0*/ 	.word	0x0500000f


	//   ....[48]....
        /*08c4*/ 	.word	0x0500000f


	//   ....[49]....
        /*08c8*/ 	.word	0x0500000f


	//   ....[50]....
        /*08cc*/ 	.word	0x0500000f


	//   ....[51]....
        /*08d0*/ 	.word	0x0500000f


	//   ....[52]....
        /*08d4*/ 	.word	0x0500000f


	//   ....[53]....
        /*08d8*/ 	.word	0x0500000f


	//   ....[54]....
        /*08dc*/ 	.word	0x0500000f


	//   ....[55]....
        /*08e0*/ 	.word	0x0500000f


	//   ....[56]....
        /*08e4*/ 	.word	0x0500000f


	//   ....[57]....
        /*08e8*/ 	.word	0x0500000f


	//   ....[58]....
        /*08ec*/ 	.word	0x0500000f


	//   ....[59]....
        /*08f0*/ 	.word	0x0500000f


	//   ....[60]....
        /*08f4*/ 	.word	0x0500000f


	//   ....[61]....
        /*08f8*/ 	.word	0x0500000f


	//   ....[62]....
        /*08fc*/ 	.word	0x0500000f


	//   ....[63]....
        /*0900*/ 	.word	0x0500000f


	//   ....[64]....
        /*0904*/ 	.word	0x0500000f


	//   ....[65]....
        /*0908*/ 	.word	0x0500000f


	//   ....[66]....
        /*090c*/ 	.word	0x0500000f


	//   ....[67]....
        /*0910*/ 	.word	0x0500000f


	//   ....[68]....
        /*0914*/ 	.word	0x0500000f


	//   ....[69]....
        /*0918*/ 	.word	0x0500000f


	//   ....[70]....
        /*091c*/ 	.word	0x0500000f


	//   ....[71]....
        /*0920*/ 	.word	0x0500000f


	//   ....[72]....
        /*0924*/ 	.word	0x0500000f


	//   ....[73]....
        /*0928*/ 	.word	0x0500000f


	//   ....[74]....
        /*092c*/ 	.word	0x0500000f


	//   ....[75]....
        /*0930*/ 	.word	0x0500000f


	//   ....[76]....
        /*0934*/ 	.word	0x0500000f


	//   ....[77]....
        /*0938*/ 	.word	0x0500000f


	//   ....[78]....
        /*093c*/ 	.word	0x0500000f


	//   ....[79]....
        /*0940*/ 	.word	0x0500000f


	//   ....[80]....
        /*0944*/ 	.word	0x0500000f


	//   ....[81]....
        /*0948*/ 	.word	0x0500000f


	//   ....[82]....
        /*094c*/ 	.word	0x0500000f


	//   ....[83]....
        /*0950*/ 	.word	0x0500000f


	//   ....[84]....
        /*0954*/ 	.word	0x0500000f


	//   ....[85]....
        /*0958*/ 	.word	0x0500000f


	//   ....[86]....
        /*095c*/ 	.word	0x0500000f


	//   ....[87]....
        /*0960*/ 	.word	0x0500000f


	//   ....[88]....
        /*0964*/ 	.word	0x0500000f


	//   ....[89]....
        /*0968*/ 	.word	0x0500000f


	//   ....[90]....
        /*096c*/ 	.word	0x0500000f


	//   ....[91]....
        /*0970*/ 	.word	0x0500000f


	//   ....[92]....
        /*0974*/ 	.word	0x0500000f


	//   ....[93]....
        /*0978*/ 	.word	0x0500000f


	//   ....[94]....
        /*097c*/ 	.word	0x0500000f


	//   ....[95]....
        /*0980*/ 	.word	0x0500000f


	//   ....[96]....
        /*0984*/ 	.word	0x0500000f


	//   ....[97]....
        /*0988*/ 	.word	0x0500000f


	//   ....[98]....
        /*098c*/ 	.word	0x0500000f


	//   ....[99]....
        /*0990*/ 	.word	0x0500000f


	//   ....[100]....
        /*0994*/ 	.word	0x0500000f


	//   ....[101]....
        /*0998*/ 	.word	0x0500000f


	//   ....[102]....
        /*099c*/ 	.word	0x0500000f


	//   ....[103]....
        /*09a0*/ 	.word	0x0500000f


	//   ....[104]....
        /*09a4*/ 	.word	0x0500000f


	//   ....[105]....
        /*09a8*/ 	.word	0x0500000f


	//   ....[106]....
        /*09ac*/ 	.word	0x0500000f


	//   ....[107]....
        /*09b0*/ 	.word	0x0500000f


	//   ....[108]....
        /*09b4*/ 	.word	0x0500000f


	//   ....[109]....
        /*09b8*/ 	.word	0x0500000f


	//   ....[110]....
        /*09bc*/ 	.word	0x0500000f


	//   ....[111]....
        /*09c0*/ 	.word	0x0500000f


	//   ....[112]....
        /*09c4*/ 	.word	0x0500000f


	//   ....[113]....
        /*09c8*/ 	.word	0x0500000f


	//   ....[114]....
        /*09cc*/ 	.word	0x0500000f


	//   ....[115]....
        /*09d0*/ 	.word	0x0500000f


	//   ....[116]....
        /*09d4*/ 	.word	0x0500000f


	//   ....[117]....
        /*09d8*/ 	.word	0x0500000f


	//   ....[118]....
        /*09dc*/ 	.word	0x0500000f


	//   ....[119]....
        /*09e0*/ 	.word	0x0500000f


	//   ....[120]....
        /*09e4*/ 	.word	0x0500000f


	//   ....[121]....
        /*09e8*/ 	.word	0x0500000f


	//   ....[122]....
        /*09ec*/ 	.word	0x0500000f


	//   ....[123]....
        /*09f0*/ 	.word	0x0500000f


	//   ....[124]....
        /*09f4*/ 	.word	0x0500000f


	//   ....[125]....
        /*09f8*/ 	.word	0x0500000f


	//   ....[126]....
        /*09fc*/ 	.word	0x0500000f


	//   ....[127]....
        /*0a00*/ 	.word	0x0500000f


	//   ....[128]....
        /*0a04*/ 	.word	0x0500000f


	//   ....[129]....
        /*0a08*/ 	.word	0x0500000f


	//   ....[130]....
        /*0a0c*/ 	.word	0x0500000f


	//   ....[131]....
        /*0a10*/ 	.word	0x0500000f


	//   ....[132]....
        /*0a14*/ 	.word	0x0500000f


	//   ....[133]....
        /*0a18*/ 	.word	0x0500000f


	//   ....[134]....
        /*0a1c*/ 	.word	0x0500000f


	//   ....[135]....
        /*0a20*/ 	.word	0x0500000f


	//   ....[136]....
        /*0a24*/ 	.word	0x0500000f


	//   ....[137]....
        /*0a28*/ 	.word	0x0500000f


	//   ....[138]....
        /*0a2c*/ 	.word	0x0500000f


	//   ....[139]....
        /*0a30*/ 	.word	0x0500000f


	//   ....[140]....
        /*0a34*/ 	.word	0x0500000f


	//   ....[141]....
        /*0a38*/ 	.word	0x0500000f


	//   ....[142]....
        /*0a3c*/ 	.word	0x0500000f


	//   ....[143]....
        /*0a40*/ 	.word	0x0500000f


	//   ....[144]....
        /*0a44*/ 	.word	0x0500000f


	//   ....[145]....
        /*0a48*/ 	.word	0x0500000f


	//   ....[146]....
        /*0a4c*/ 	.word	0x0500000f


	//   ....[147]....
        /*0a50*/ 	.word	0x0500000f


	//   ....[148]....
        /*0a54*/ 	.word	0x0500000f


	//   ....[149]....
        /*0a58*/ 	.word	0x0500000f


	//   ....[150]....
        /*0a5c*/ 	.word	0x0500000f


	//   ....[151]....
        /*0a60*/ 	.word	0x0500000f


	//   ....[152]....
        /*0a64*/ 	.word	0x0500000f


	//   ....[153]....
        /*0a68*/ 	.word	0x0500000f


	//   ....[154]....
        /*0a6c*/ 	.word	0x0500000f


	//   ....[155]....
        /*0a70*/ 	.word	0x0500000f


	//   ....[156]....
        /*0a74*/ 	.word	0x0500000f


	//   ....[157]....
        /*0a78*/ 	.word	0x0500000f


	//   ....[158]....
        /*0a7c*/ 	.word	0x0500000f


	//   ....[159]....
        /*0a80*/ 	.word	0x0500000f


	//   ....[160]....
        /*0a84*/ 	.word	0x0500000f


	//   ....[161]....
        /*0a88*/ 	.word	0x0500000f


	//   ....[162]....
        /*0a8c*/ 	.word	0x0500000f


	//   ....[163]....
        /*0a90*/ 	.word	0x0500000f


	//   ....[164]....
        /*0a94*/ 	.word	0x0500000f


	//   ....[165]....
        /*0a98*/ 	.word	0x0500000f


	//   ....[166]....
        /*0a9c*/ 	.word	0x0500000f


	//   ....[167]....
        /*0aa0*/ 	.word	0x0500000f


	//   ....[168]....
        /*0aa4*/ 	.word	0x0500000f


	//   ....[169]....
        /*0aa8*/ 	.word	0x0500000f


	//   ....[170]....
        /*0aac*/ 	.word	0x0500000f


	//   ....[171]....
        /*0ab0*/ 	.word	0x0500000f


	//   ....[172]....
        /*0ab4*/ 	.word	0x0500000f


	//   ....[173]....
        /*0ab8*/ 	.word	0x0500000f


	//   ....[174]....
        /*0abc*/ 	.word	0x0500000f


	//   ....[175]....
        /*0ac0*/ 	.word	0x0500000f


	//   ....[176]....
        /*0ac4*/ 	.word	0x0500000f


	//   ....[177]....
        /*0ac8*/ 	.word	0x0500000f


	//   ....[178]....
        /*0acc*/ 	.word	0x0500000f


	//   ....[179]....
        /*0ad0*/ 	.word	0x0500000f


	//   ....[180]....
        /*0ad4*/ 	.word	0x0500000f


	//   ....[181]....
        /*0ad8*/ 	.word	0x0500000f


	//   ....[182]....
        /*0adc*/ 	.word	0x0500000f


	//   ....[183]....
        /*0ae0*/ 	.word	0x0500000f


	//   ....[184]....
        /*0ae4*/ 	.word	0x0500000f


	//   ....[185]....
        /*0ae8*/ 	.word	0x0500000f


	//   ....[186]....
        /*0aec*/ 	.word	0x0500000f


	//   ....[187]....
        /*0af0*/ 	.word	0x0500000f


	//   ....[188]....
        /*0af4*/ 	.word	0x0500000f


	//   ....[189]....
        /*0af8*/ 	.word	0x0500000f


	//   ....[190]....
        /*0afc*/ 	.word	0x0500000f


	//   ....[191]....
        /*0b00*/ 	.word	0x0500000f


	//   ....[192]....
        /*0b04*/ 	.word	0x0500000f


	//   ....[193]....
        /*0b08*/ 	.word	0x0500000f


	//   ....[194]....
        /*0b0c*/ 	.word	0x0500000f


	//   ....[195]....
        /*0b10*/ 	.word	0x0500000f


	//   ....[196]....
        /*0b14*/ 	.word	0x0500000f


	//   ....[197]....
        /*0b18*/ 	.word	0x0500000f


	//   ....[198]....
        /*0b1c*/ 	.word	0x0500000f


	//   ....[199]....
        /*0b20*/ 	.word	0x0500000f


	//   ....[200]....
        /*0b24*/ 	.word	0x0500000f


	//   ....[201]....
        /*0b28*/ 	.word	0x0500000f


	//   ....[202]....
        /*0b2c*/ 	.word	0x0500000f


	//   ....[203]....
        /*0b30*/ 	.word	0x0500000f


	//   ....[204]....
        /*0b34*/ 	.word	0x0500000f


	//   ....[205]....
        /*0b38*/ 	.word	0x0500000f


	//   ....[206]....
        /*0b3c*/ 	.word	0x0500000f


	//   ....[207]....
        /*0b40*/ 	.word	0x0500000f


	//----- nvinfo : EIATTR_COOP_GROUP_INSTR_OFFSETS
	.align		4
.L_396:
        /*0b44*/ 	.byte	0x04, 0x28
        /*0b46*/ 	.short	(.L_398 - .L_397)


	//   ....[0]....
.L_397:
        /*0b48*/ 	.word	0x00000070


	//   ....[1]....
        /*0b4c*/ 	.word	0x00000140


	//   ....[2]....
        /*0b50*/ 	.word	0x00000190


	//   ....[3]....
        /*0b54*/ 	.word	0x000003c0


	//   ....[4]....
        /*0b58*/ 	.word	0x00000520


	//   ....[5]....
        /*0b5c*/ 	.word	0x00000640


	//   ....[6]....
        /*0b60*/ 	.word	0x000007a0


	//   ....[7]....
        /*0b64*/ 	.word	0x00002d80


	//   ....[8]....
        /*0b68*/ 	.word	0x00002d90


	//   ....[9]....
        /*0b6c*/ 	.word	0x00003ca0


	//   ....[10]....
        /*0b70*/ 	.word	0x00003cb0


	//   ....[11]....
        /*0b74*/ 	.word	0x00004be0


	//   ....[12]....
        /*0b78*/ 	.word	0x00004bf0


	//   ....[13]....
        /*0b7c*/ 	.word	0x00005b40


	//   ....[14]....
        /*0b80*/ 	.word	0x00005b50


	//   ....[15]....
        /*0b84*/ 	.word	0x00007130


	//   ....[16]....
        /*0b88*/ 	.word	0x00007140


	//   ....[17]....
        /*0b8c*/ 	.word	0x00008110


	//   ....[18]....
        /*0b90*/ 	.word	0x00008120


	//   ....[19]....
        /*0b94*/ 	.word	0x00009160


	//   ....[20]....
        /*0b98*/ 	.word	0x00009170


	//   ....[21]....
        /*0b9c*/ 	.word	0x0000a1b0


	//   ....[22]....
        /*0ba0*/ 	.word	0x0000a1c0


	//   ....[23]....
        /*0ba4*/ 	.word	0x0000b3c0


	//   ....[24]....
        /*0ba8*/ 	.word	0x0000b3d0


	//   ....[25]....
        /*0bac*/ 	.word	0x0000b4e0


	//   ....[26]....
        /*0bb0*/ 	.word	0x0000b4f0


	//   ....[27]....
        /*0bb4*/ 	.word	0x0000b610


	//   ....[28]....
        /*0bb8*/ 	.word	0x0000b620


	//   ....[29]....
        /*0bbc*/ 	.word	0x0000b740


	//   ....[30]....
        /*0bc0*/ 	.word	0x0000b750


	//   ....[31]....
        /*0bc4*/ 	.word	0x0000bad0


	//   ....[32]....
        /*0bc8*/ 	.word	0x0000baf0


	//   ....[33]....
        /*0bcc*/ 	.word	0x0000bbd0


	//   ....[34]....
        /*0bd0*/ 	.word	0x0000bbf0


	//   ....[35]....
        /*0bd4*/ 	.word	0x0000bcd0


	//   ....[36]....
        /*0bd8*/ 	.word	0x0000bcf0


	//   ....[37]....
        /*0bdc*/ 	.word	0x0000bdd0


	//   ....[38]....
        /*0be0*/ 	.word	0x0000bdf0


	//   ....[39]....
        /*0be4*/ 	.word	0x0000c7d0


	//   ....[40]....
        /*0be8*/ 	.word	0x0000cd30


	//   ....[41]....
        /*0bec*/ 	.word	0x0000cd40


	//   ....[42]....
        /*0bf0*/ 	.word	0x0000cd50


	//   ....[43]....
        /*0bf4*/ 	.word	0x0000cd60


	//   ....[44]....
        /*0bf8*/ 	.word	0x000103b0


	//   ....[45]....
        /*0bfc*/ 	.word	0x000103c0


	//   ....[46]....
        /*0c00*/ 	.word	0x000103d0


	//   ....[47]....
        /*0c04*/ 	.word	0x000103e0


	//   ....[48]....
        /*0c08*/ 	.word	0x00014b90


	//   ....[49]....
        /*0c0c*/ 	.word	0x00014c20


	//   ....[50]....
        /*0c10*/ 	.word	0x00015180


	//   ....[51]....
        /*0c14*/ 	.word	0x000151f0


	//   ....[52]....
        /*0c18*/ 	.word	0x00016b50


	//   ....[53]....
        /*0c1c*/ 	.word	0x00016b60


	//   ....[54]....
        /*0c20*/ 	.word	0x00016b90


	//   ....[55]....
        /*0c24*/ 	.word	0x00016ba0


	//   ....[56]....
        /*0c28*/ 	.word	0x00018770


	//   ....[57]....
        /*0c2c*/ 	.word	0x00018780


	//   ....[58]....
        /*0c30*/ 	.word	0x000187b0


	//   ....[59]....
        /*0c34*/ 	.word	0x000187c0


	//   ....[60]....
        /*0c38*/ 	.word	0x00019e10


	//   ....[61]....
        /*0c3c*/ 	.word	0x00019e40


	//   ....[62]....
        /*0c40*/ 	.word	0x00019e70


	//   ....[63]....
        /*0c44*/ 	.word	0x00019ea0


	//   ....[64]....
        /*0c48*/ 	.word	0x00019ed0


	//   ....[65]....
        /*0c4c*/ 	.word	0x00019f00


	//   ....[66]....
        /*0c50*/ 	.word	0x00019f30


	//   ....[67]....
        /*0c54*/ 	.word	0x00019f60


	//   ....[68]....
        /*0c58*/ 	.word	0x00019f90


	//   ....[69]....
        /*0c5c*/ 	.word	0x00019fc0


	//   ....[70]....
        /*0c60*/ 	.word	0x00019ff0


	//   ....[71]....
        /*0c64*/ 	.word	0x0001a020


	//   ....[72]....
        /*0c68*/ 	.word	0x0001a050


	//   ....[73]....
        /*0c6c*/ 	.word	0x0001a080


	//   ....[74]....
        /*0c70*/ 	.word	0x0001a0b0


	//   ....[75]....
        /*0c74*/ 	.word	0x0001a0e0


	//   ....[76]....
        /*0c78*/ 	.word	0x0001a110


	//   ....[77]....
        /*0c7c*/ 	.word	0x0001a140


	//   ....[78]....
        /*0c80*/ 	.word	0x0001a170


	//   ....[79]....
        /*0c84*/ 	.word	0x0001a1a0


	//   ....[80]....
        /*0c88*/ 	.word	0x0001a1d0


	//   ....[81]....
        /*0c8c*/ 	.word	0x0001a200


	//   ....[82]....
        /*0c90*/ 	.word	0x0001a230


	//   ....[83]....
        /*0c94*/ 	.word	0x0001a260


	//   ....[84]....
        /*0c98*/ 	.word	0x0001a290


	//   ....[85]....
        /*0c9c*/ 	.word	0x0001a2c0


	//   ....[86]....
        /*0ca0*/ 	.word	0x0001a2f0


	//   ....[87]....
        /*0ca4*/ 	.word	0x0001a320


	//   ....[88]....
        /*0ca8*/ 	.word	0x0001a350


	//   ....[89]....
        /*0cac*/ 	.word	0x0001a380


	//   ....[90]....
        /*0cb0*/ 	.word	0x0001a3b0


	//   ....[91]....
        /*0cb4*/ 	.word	0x0001a3e0


	//   ....[92]....
        /*0cb8*/ 	.word	0x0001a410


	//   ....[93]....
        /*0cbc*/ 	.word	0x0001a440


	//   ....[94]....
        /*0cc0*/ 	.word	0x0001a470


	//   ....[95]....
        /*0cc4*/ 	.word	0x0001a4a0


	//   ....[96]....
        /*0cc8*/ 	.word	0x0001a4d0


	//   ....[97]....
        /*0ccc*/ 	.word	0x0001a500


	//   ....[98]....
        /*0cd0*/ 	.word	0x0001a530


	//   ....[99]....
        /*0cd4*/ 	.word	0x0001a560


	//   ....[100]....
        /*0cd8*/ 	.word	0x0001a590


	//   ....[101]....
        /*0cdc*/ 	.word	0x0001a5c0


	//   ....[102]....
        /*0ce0*/ 	.word	0x0001a5f0


	//   ....[103]....
        /*0ce4*/ 	.word	0x0001a620


	//   ....[104]....
        /*0ce8*/ 	.word	0x0001a650


	//   ....[105]....
        /*0cec*/ 	.word	0x0001a680


	//   ....[106]....
        /*0cf0*/ 	.word	0x0001a6b0


	//   ....[107]....
        /*0cf4*/ 	.word	0x0001a6e0


	//   ....[108]....
        /*0cf8*/ 	.word	0x0001a710


	//   ....[109]....
        /*0cfc*/ 	.word	0x0001a720


	//   ....[110]....
        /*0d00*/ 	.word	0x0001a730


	//   ....[111]....
        /*0d04*/ 	.word	0x0001a740


	//   ....[112]....
        /*0d08*/ 	.word	0x0001a750


	//   ....[113]....
        /*0d0c*/ 	.word	0x0001a760


	//   ....[114]....
        /*0d10*/ 	.word	0x0001a790


	//   ....[115]....
        /*0d14*/ 	.word	0x0001a7c0


	//   ....[116]....
        /*0d18*/ 	.word	0x0001a7f0


	//   ....[117]....
        /*0d1c*/ 	.word	0x0001a820


	//   ....[118]....
        /*0d20*/ 	.word	0x0001a850


	//   ....[119]....
        /*0d24*/ 	.word	0x0001a860


	//   ....[120]....
        /*0d28*/ 	.word	0x0001a890


	//   ....[121]....
        /*0d2c*/ 	.word	0x0001a8c0


	//   ....[122]....
        /*0d30*/ 	.word	0x0001a8d0


	//   ....[123]....
        /*0d34*/ 	.word	0x0001a8e0


	//   ....[124]....
        /*0d38*/ 	.word	0x0001b270


	//   ....[125]....
        /*0d3c*/ 	.word	0x0001b2b0


	//   ....[126]....
        /*0d40*/ 	.word	0x0001b300


	//   ....[127]....
        /*0d44*/ 	.word	0x0001b330


	//   ....[128]....
        /*0d48*/ 	.word	0x0001bad0


	//   ....[129]....
        /*0d4c*/ 	.word	0x0001baf0


	//   ....[130]....
        /*0d50*/ 	.word	0x0001bc60


	//   ....[131]....
        /*0d54*/ 	.word	0x0001bc80


	//   ....[132]....
        /*0d58*/ 	.word	0x0001bdc0


	//   ....[133]....
        /*0d5c*/ 	.word	0x0001bde0


	//   ....[134]....
        /*0d60*/ 	.word	0x0001bf30


	//   ....[135]....
        /*0d64*/ 	.word	0x0001bf50


	//   ....[136]....
        /*0d68*/ 	.word	0x0001c8b0


	//   ....[137]....
        /*0d6c*/ 	.word	0x0001c8c0


	//   ....[138]....
        /*0d70*/ 	.word	0x0001ca50


	//   ....[139]....
        /*0d74*/ 	.word	0x0001ca60


	//   ....[140]....
        /*0d78*/ 	.word	0x0001cbf0


	//   ....[141]....
        /*0d7c*/ 	.word	0x0001cc00


	//   ....[142]....
        /*0d80*/ 	.word	0x0001cd90


	//   ....[143]....
        /*0d84*/ 	.word	0x0001cda0


	//   ....[144]....
        /*0d88*/ 	.word	0x0001cf80


	//   ....[145]....
        /*0d8c*/ 	.word	0x0001d130


	//   ....[146]....
        /*0d90*/ 	.word	0x0001d160


	//   ....[147]....
        /*0d94*/ 	.word	0x0001d190


	//   ....[148]....
        /*0d98*/ 	.word	0x0001d1c0


	//   ....[149]....
        /*0d9c*/ 	.word	0x0001d1f0


	//   ....[150]....
        /*0da0*/ 	.word	0x0001d220


	//   ....[151]....
        /*0da4*/ 	.word	0x0001d390


	//   ....[152]....
        /*0da8*/ 	.word	0x0001d3c0


	//   ....[153]....
        /*0dac*/ 	.word	0x0001d3f0


	//   ....[154]....
        /*0db0*/ 	.word	0x0001d420


	//   ....[155]....
        /*0db4*/ 	.word	0x0001d450


	//   ....[156]....
        /*0db8*/ 	.word	0x0001d480


	//   ....[157]....
        /*0dbc*/ 	.word	0x0001d510


	//   ....[158]....
        /*0dc0*/ 	.word	0x0001d540


	//   ....[159]....
        /*0dc4*/ 	.word	0x0001d5c0


	//   ....[160]....
        /*0dc8*/ 	.word	0x0001e290


	//   ....[161]....
        /*0dcc*/ 	.word	0x0001ff10


	//   ....[162]....
        /*0dd0*/ 	.word	0x0001ff40


	//   ....[163]....
        /*0dd4*/ 	.word	0x00020060


	//   ....[164]....
        /*0dd8*/ 	.word	0x00020070


	//   ....[165]....
        /*0ddc*/ 	.word	0x000200e0


	//   ....[166]....
        /*0de0*/ 	.word	0x000200f0


	//   ....[167]....
        /*0de4*/ 	.word	0x00020160


	//   ....[168]....
        /*0de8*/ 	.word	0x00020170


	//   ....[169]....
        /*0dec*/ 	.word	0x000201e0


	//   ....[170]....
        /*0df0*/ 	.word	0x000201f0


	//   ....[171]....
        /*0df4*/ 	.word	0x00020260


	//   ....[172]....
        /*0df8*/ 	.word	0x00020270


	//   ....[173]....
        /*0dfc*/ 	.word	0x000202e0


	//   ....[174]....
        /*0e00*/ 	.word	0x000202f0


	//   ....[175]....
        /*0e04*/ 	.word	0x00020300


	//   ....[176]....
        /*0e08*/ 	.word	0x00020310


	//   ....[177]....
        /*0e0c*/ 	.word	0x00020710


	//   ....[178]....
        /*0e10*/ 	.word	0x00020740


	//   ....[179]....
        /*0e14*/ 	.word	0x00020860


	//   ....[180]....
        /*0e18*/ 	.word	0x00020870


	//   ....[181]....
        /*0e1c*/ 	.word	0x00020900


	//   ....[182]....
        /*0e20*/ 	.word	0x00020910


	//   ....[183]....
        /*0e24*/ 	.word	0x000209a0


	//   ....[184]....
        /*0e28*/ 	.word	0x000209b0


	//   ....[185]....
        /*0e2c*/ 	.word	0x00020a30


	//   ....[186]....
        /*0e30*/ 	.word	0x00020a40


	//   ....[187]....
        /*0e34*/ 	.word	0x00020ac0


	//   ....[188]....
        /*0e38*/ 	.word	0x00020ad0


	//   ....[189]....
        /*0e3c*/ 	.word	0x00020b50


	//   ....[190]....
        /*0e40*/ 	.word	0x00020b60


	//   ....[191]....
        /*0e44*/ 	.word	0x00020b70


	//   ....[192]....
        /*0e48*/ 	.word	0x00020b80


	//   ....[193]....
        /*0e4c*/ 	.word	0x00021310


	//   ....[194]....
        /*0e50*/ 	.word	0x00021340


	//   ....[195]....
        /*0e54*/ 	.word	0x000213f0


	//   ....[196]....
        /*0e58*/ 	.word	0x00021410


	//   ....[197]....
        /*0e5c*/ 	.word	0x000214a0


	//   ....[198]....
        /*0e60*/ 	.word	0x000214c0


	//   ....[199]....
        /*0e64*/ 	.word	0x00021550


	//   ....[200]....
        /*0e68*/ 	.word	0x00021570


	//   ....[201]....
        /*0e6c*/ 	.word	0x00021600


	//   ....[202]....
        /*0e70*/ 	.word	0x00021620


	//   ....[203]....
        /*0e74*/ 	.word	0x000216b0


	//   ....[204]....
        /*0e78*/ 	.word	0x000216d0


	//   ....[205]....
        /*0e7c*/ 	.word	0x00021760


	//   ....[206]....
        /*0e80*/ 	.word	0x00021780


	//   ....[207]....
        /*0e84*/ 	.word	0x00021790


	//   ....[208]....
        /*0e88*/ 	.word	0x000217a0


	//   ....[209]....
        /*0e8c*/ 	.word	0x00021f10


	//   ....[210]....
        /*0e90*/ 	.word	0x00021f30


	//   ....[211]....
        /*0e94*/ 	.word	0x00021f90


	//   ....[212]....
        /*0e98*/ 	.word	0x00021fa0


	//   ....[213]....
        /*0e9c*/ 	.word	0x00021ff0


	//   ....[214]....
        /*0ea0*/ 	.word	0x00022000


	//   ....[215]....
        /*0ea4*/ 	.word	0x00022050


	//   ....[216]....
        /*0ea8*/ 	.word	0x00022060


	//   ....[217]....
        /*0eac*/ 	.word	0x000220b0


	//   ....[218]....
        /*0eb0*/ 	.word	0x000220c0


	//   ....[219]....
        /*0eb4*/ 	.word	0x00022110


	//   ....[220]....
        /*0eb8*/ 	.word	0x00022120


	//   ....[221]....
        /*0ebc*/ 	.word	0x00022170


	//   ....[222]....
        /*0ec0*/ 	.word	0x00022180


	//   ....[223]....
        /*0ec4*/ 	.word	0x00022190


	//   ....[224]....
        /*0ec8*/ 	.word	0x000221e0


	//   ....[225]....
        /*0ecc*/ 	.word	0x00022510


	//   ....[226]....
        /*0ed0*/ 	.word	0x00022520


	//   ....[227]....
        /*0ed4*/ 	.word	0x00022580


	//   ....[228]....
        /*0ed8*/ 	.word	0x00022590


	//   ....[229]....
        /*0edc*/ 	.word	0x000225e0


	//   ....[230]....
        /*0ee0*/ 	.word	0x000225f0


	//   ....[231]....
        /*0ee4*/ 	.word	0x00022640


	//   ....[232]....
        /*0ee8*/ 	.word	0x00022650


	//   ....[233]....
        /*0eec*/ 	.word	0x000226a0


	//   ....[234]....
        /*0ef0*/ 	.word	0x000226b0


	//   ....[235]....
        /*0ef4*/ 	.word	0x00022700


	//   ....[236]....
        /*0ef8*/ 	.word	0x00022710


	//   ....[237]....
        /*0efc*/ 	.word	0x00022760


	//   ....[238]....
        /*0f00*/ 	.word	0x00022770


	//   ....[239]....
        /*0f04*/ 	.word	0x00022780


	//   ....[240]....
        /*0f08*/ 	.word	0x000227d0


	//   ....[241]....
        /*0f0c*/ 	.word	0x00024270


	//   ....[242]....
        /*0f10*/ 	.word	0x000242a0


	//   ....[243]....
        /*0f14*/ 	.word	0x000242e0


	//   ....[244]....
        /*0f18*/ 	.word	0x00024310


	//   ....[245]....
        /*0f1c*/ 	.word	0x00024340


	//   ....[246]....
        /*0f20*/ 	.word	0x00024370


	//   ....[247]....
        /*0f24*/ 	.word	0x000243a0


	//   ....[248]....
        /*0f28*/ 	.word	0x000243d0


	//   ....[249]....
        /*0f2c*/ 	.word	0x00024550


	//   ....[250]....
        /*0f30*/ 	.word	0x00024580


	//   ....[251]....
        /*0f34*/ 	.word	0x000245b0


	//   ....[252]....
        /*0f38*/ 	.word	0x000245e0


	//   ....[253]....
        /*0f3c*/ 	.word	0x00024610


	//   ....[254]....
        /*0f40*/ 	.word	0x00024640


	//   ....[255]....
        /*0f44*/ 	.word	0x00024700


	//   ....[0]....
        /*0f48*/ 	.word	0x00024720


	//   ....[1]....
        /*0f4c*/ 	.word	0x00024790


	//   ....[2]....
        /*0f50*/ 	.word	0x00024c20


	//   ....[3]....
        /*0f54*/ 	.word	0x00024fe0


	//   ....[4]....
        /*0f58*/ 	.word	0x00025070


	//   ....[5]....
        /*0f5c*/ 	.word	0x00025110


	//   ....[6]....
        /*0f60*/ 	.word	0x000251a0


	//   ....[7]....
        /*0f64*/ 	.word	0x00025240


	//   ....[8]....
        /*0f68*/ 	.word	0x000252d0


	//   ....[9]....
        /*0f6c*/ 	.word	0x00025370


	//   ....[10]....
        /*0f70*/ 	.word	0x00025400


	//   ....[11]....
        /*0f74*/ 	.word	0x000254f0


	//   ....[12]....
        /*0f78*/ 	.word	0x00025580


	//   ....[13]....
        /*0f7c*/ 	.word	0x00025620


	//   ....[14]....
        /*0f80*/ 	.word	0x000256b0


	//   ....[15]....
        /*0f84*/ 	.word	0x00025750


	//   ....[16]....
        /*0f88*/ 	.word	0x000257e0


	//   ....[17]....
        /*0f8c*/ 	.word	0x00025880


	//   ....[18]....
        /*0f90*/ 	.word	0x00025910


	//   ....[19]....
        /*0f94*/ 	.word	0x00025a00


	//   ....[20]....
        /*0f98*/ 	.word	0x00025a90


	//   ....[21]....
        /*0f9c*/ 	.word	0x00025b20


	//   ....[22]....
        /*0fa0*/ 	.word	0x00025bb0


	//   ....[23]....
        /*0fa4*/ 	.word	0x00025c40


	//   ....[24]....
        /*0fa8*/ 	.word	0x00025cd0


	//   ....[25]....
        /*0fac*/ 	.word	0x00025d60


	//   ....[26]....
        /*0fb0*/ 	.word	0x00025df0


	//   ....[27]....
        /*0fb4*/ 	.word	0x00025ec0


	//   ....[28]....
        /*0fb8*/ 	.word	0x00025f60


	//   ....[29]....
        /*0fbc*/ 	.word	0x00025ff0


	//   ....[30]....
        /*0fc0*/ 	.word	0x00026040


	//   ....[31]....
        /*0fc4*/ 	.word	0x00026090


	//   ....[32]....
        /*0fc8*/ 	.word	0x00026170


	//   ....[33]....
        /*0fcc*/ 	.word	0x00026200


	//   ....[34]....
        /*0fd0*/ 	.word	0x00026250


	//   ....[35]....
        /*0fd4*/ 	.word	0x000262a0


	//   ....[36]....
        /*0fd8*/ 	.word	0x000265a0


	//   ....[37]....
        /*0fdc*/ 	.word	0x000266c0


	//   ....[38]....
        /*0fe0*/ 	.word	0x000267e0


	//   ....[39]....
        /*0fe4*/ 	.word	0x00026900


	//   ....[40]....
        /*0fe8*/ 	.word	0x00026a30


	//   ....[41]....
        /*0fec*/ 	.word	0x00026aa0


	//   ....[42]....
        /*0ff0*/ 	.word	0x00026b00


	//   ....[43]....
        /*0ff4*/ 	.word	0x00026b70


	//   ....[44]....
        /*0ff8*/ 	.word	0x00026bd0


	//   ....[45]....
        /*0ffc*/ 	.word	0x00026c40


	//   ....[46]....
        /*1000*/ 	.word	0x00026ca0


	//   ....[47]....
        /*1004*/ 	.word	0x00026d10


	//   ....[48]....
        /*1008*/ 	.word	0x00026d70


	//   ....[49]....
        /*100c*/ 	.word	0x00026df0


	//   ....[50]....
        /*1010*/ 	.word	0x00026e50


	//   ....[51]....
        /*1014*/ 	.word	0x00026ed0


	//   ....[52]....
        /*1018*/ 	.word	0x00026f30


	//   ....[53]....
        /*101c*/ 	.word	0x00026fc0


	//   ....[54]....
        /*1020*/ 	.word	0x00027020


	//   ....[55]....
        /*1024*/ 	.word	0x00027090


	//   ....[56]....
        /*1028*/ 	.word	0x000270f0


	//   ....[57]....
        /*102c*/ 	.word	0x00027160


	//   ....[58]....
        /*1030*/ 	.word	0x000271c0


	//   ....[59]....
        /*1034*/ 	.word	0x00027220


	//   ....[60]....
        /*1038*/ 	.word	0x00027280


	//   ....[61]....
        /*103c*/ 	.word	0x00027300


	//   ....[62]....
        /*1040*/ 	.word	0x00027360


	//   ....[63]....
        /*1044*/ 	.word	0x000273e0


	//   ....[64]....
        /*1048*/ 	.word	0x00027440


	//   ....[65]....
        /*104c*/ 	.word	0x000274c0


	//   ....[66]....
        /*1050*/ 	.word	0x00027520


	//   ....[67]....
        /*1054*/ 	.word	0x000275a0


	//   ....[68]....
        /*1058*/ 	.word	0x00027600


	//   ....[69]....
        /*105c*/ 	.word	0x00027680


	//   ....[70]....
        /*1060*/ 	.word	0x000276e0


	//   ....[71]....
        /*1064*/ 	.word	0x00027750


	//   ....[72]....
        /*1068*/ 	.word	0x000277b0


	//   ....[73]....
        /*106c*/ 	.word	0x00027820


	//   ....[74]....
        /*1070*/ 	.word	0x00027880


	//   ....[75]....
        /*1074*/ 	.word	0x000278e0


	//   ....[76]....
        /*1078*/ 	.word	0x00027940


	//   ....[77]....
        /*107c*/ 	.word	0x000279c0


	//   ....[78]....
        /*1080*/ 	.word	0x00027a20


	//   ....[79]....
        /*1084*/ 	.word	0x00027a90


	//   ....[80]....
        /*1088*/ 	.word	0x00027af0


	//   ....[81]....
        /*108c*/ 	.word	0x00027b60


	//   ....[82]....
        /*1090*/ 	.word	0x00027bc0


	//   ....[83]....
        /*1094*/ 	.word	0x00027c20


	//   ....[84]....
        /*1098*/ 	.word	0x00027c80


	//   ....[85]....
        /*109c*/ 	.word	0x00027d00


	//   ....[86]....
        /*10a0*/ 	.word	0x00027d60


	//   ....[87]....
        /*10a4*/ 	.word	0x00027de0


	//   ....[88]....
        /*10a8*/ 	.word	0x00027e40


	//   ....[89]....
        /*10ac*/ 	.word	0x00027ec0


	//   ....[90]....
        /*10b0*/ 	.word	0x00027f20


	//   ....[91]....
        /*10b4*/ 	.word	0x00027fa0


	//   ....[92]....
        /*10b8*/ 	.word	0x00028000


	//   ....[93]....
        /*10bc*/ 	.word	0x00028080


	//   ....[94]....
        /*10c0*/ 	.word	0x000280e0


	//   ....[95]....
        /*10c4*/ 	.word	0x00028140


	//   ....[96]....
        /*10c8*/ 	.word	0x000281a0


	//   ....[97]....
        /*10cc*/ 	.word	0x00028200


	//   ....[98]....
        /*10d0*/ 	.word	0x00028270


	//   ....[99]....
        /*10d4*/ 	.word	0x00028300


	//   ....[100]....
        /*10d8*/ 	.word	0x000284b0


	//   ....[101]....
        /*10dc*/ 	.word	0x00028500


	//   ....[102]....
        /*10e0*/ 	.word	0x00028590


	//   ....[103]....
        /*10e4*/ 	.word	0x00028620


	//   ....[104]....
        /*10e8*/ 	.word	0x000286b0


	//   ....[105]....
        /*10ec*/ 	.word	0x00028740


	//   ....[106]....
        /*10f0*/ 	.word	0x000287d0


	//   ....[107]....
        /*10f4*/ 	.word	0x00028860


	//   ....[108]....
        /*10f8*/ 	.word	0x00028920


	//   ....[109]....
        /*10fc*/ 	.word	0x00028c00


	//   ....[110]....
        /*1100*/ 	.word	0x00028cf0


	//   ....[111]....
        /*1104*/ 	.word	0x00028db0


	//   ....[112]....
        /*1108*/ 	.word	0x00028ee0


	//   ....[113]....
        /*110c*/ 	.word	0x00028f90


	//   ....[114]....
        /*1110*/ 	.word	0x00028ff0


	//   ....[115]....
        /*1114*/ 	.word	0x000290d0


	//   ....[116]....
        /*1118*/ 	.word	0x00029130


	//   ....[117]....
        /*111c*/ 	.word	0x00029210


	//   ....[118]....
        /*1120*/ 	.word	0x00029270


	//   ....[119]....
        /*1124*/ 	.word	0x00029350


	//   ....[120]....
        /*1128*/ 	.word	0x000293b0


	//   ....[121]....
        /*112c*/ 	.word	0x00029490


	//   ....[122]....
        /*1130*/ 	.word	0x000294f0


	//   ....[123]....
        /*1134*/ 	.word	0x000295d0


	//   ....[124]....
        /*1138*/ 	.word	0x00029630


	//   ....[125]....
        /*113c*/ 	.word	0x00029700


	//   ....[126]....
        /*1140*/ 	.word	0x00029890


	//   ....[127]....
        /*1144*/ 	.word	0x00029920


	//   ....[128]....
        /*1148*/ 	.word	0x00029a40


	//   ....[129]....
        /*114c*/ 	.word	0x00029a90


	//   ....[130]....
        /*1150*/ 	.word	0x00029bb0


	//   ....[131]....
        /*1154*/ 	.word	0x00029c00


	//   ....[132]....
        /*1158*/ 	.word	0x00029d20


	//   ....[133]....
        /*115c*/ 	.word	0x00029d70


	//   ....[134]....
        /*1160*/ 	.word	0x00029e70


	//   ....[135]....
        /*1164*/ 	.word	0x00029f10


	//   ....[136]....
        /*1168*/ 	.word	0x00029f70


	//   ....[137]....
        /*116c*/ 	.word	0x0002a060


	//   ....[138]....
        /*1170*/ 	.word	0x0002a0c0


	//   ....[139]....
        /*1174*/ 	.word	0x0002a1b0


	//   ....[140]....
        /*1178*/ 	.word	0x0002a210


	//   ....[141]....
        /*117c*/ 	.word	0x0002a2f0


	//   ....[142]....
        /*1180*/ 	.word	0x0002a3e0


	//   ....[143]....
        /*1184*/ 	.word	0x0002a450


	//   ....[144]....
        /*1188*/ 	.word	0x0002a4b0


	//   ....[145]....
        /*118c*/ 	.word	0x0002a5c0


	//   ....[146]....
        /*1190*/ 	.word	0x0002a620


	//   ....[147]....
        /*1194*/ 	.word	0x0002a730


	//   ....[148]....
        /*1198*/ 	.word	0x0002a790


	//   ....[149]....
        /*119c*/ 	.word	0x0002a8a0


	//   ....[150]....
        /*11a0*/ 	.word	0x0002a900


	//   ....[151]....
        /*11a4*/ 	.word	0x0002aa10


	//   ....[152]....
        /*11a8*/ 	.word	0x0002aa70


	//   ....[153]....
        /*11ac*/ 	.word	0x0002ab80


	//   ....[154]....
        /*11b0*/ 	.word	0x0002abe0


	//   ....[155]....
        /*11b4*/ 	.word	0x0002ace0


	//   ....[156]....
        /*11b8*/ 	.word	0x0002ad40


	//   ....[157]....
        /*11bc*/ 	.word	0x0002ade0


	//   ....[158]....
        /*11c0*/ 	.word	0x0002af70


	//   ....[159]....
        /*11c4*/ 	.word	0x0002b010


	//   ....[160]....
        /*11c8*/ 	.word	0x0002b070


	//   ....[161]....
        /*11cc*/ 	.word	0x0002b130


	//   ....[162]....
        /*11d0*/ 	.word	0x0002b190


	//   ....[163]....
        /*11d4*/ 	.word	0x0002b250


	//   ....[164]....
        /*11d8*/ 	.word	0x0002b2b0


	//   ....[165]....
        /*11dc*/ 	.word	0x0002b370


	//   ....[166]....
        /*11e0*/ 	.word	0x0002b3d0


	//   ....[167]....
        /*11e4*/ 	.word	0x0002b490


	//   ....[168]....
        /*11e8*/ 	.word	0x0002b4f0


	//   ....[169]....
        /*11ec*/ 	.word	0x0002b5b0


	//   ....[170]....
        /*11f0*/ 	.word	0x0002b610


	//   ....[171]....
        /*11f4*/ 	.word	0x0002b6d0


	//   ....[172]....
        /*11f8*/ 	.word	0x0002b730


	//   ....[173]....
        /*11fc*/ 	.word	0x0002b7f0


	//   ....[174]....
        /*1200*/ 	.word	0x0002b8e0


	//   ....[175]....
        /*1204*/ 	.word	0x0002b970


	//   ....[176]....
        /*1208*/ 	.word	0x0002b9d0


	//   ....[177]....
        /*120c*/ 	.word	0x0002ba90


	//   ....[178]....
        /*1210*/ 	.word	0x0002baf0


	//   ....[179]....
        /*1214*/ 	.word	0x0002bbb0


	//   ....[180]....
        /*1218*/ 	.word	0x0002bc10


	//   ....[181]....
        /*121c*/ 	.word	0x0002bcd0


	//   ....[182]....
        /*1220*/ 	.word	0x0002bd30


	//   ....[183]....
        /*1224*/ 	.word	0x0002bdf0


	//   ....[184]....
        /*1228*/ 	.word	0x0002be50


	//   ....[185]....
        /*122c*/ 	.word	0x0002bf10


	//   ....[186]....
        /*1230*/ 	.word	0x0002bf70


	//   ....[187]....
        /*1234*/ 	.word	0x0002c030


	//   ....[188]....
        /*1238*/ 	.word	0x0002c090


	//   ....[189]....
        /*123c*/ 	.word	0x0002c150


	//   ....[190]....
        /*1240*/ 	.word	0x0002c330


	//   ....[191]....
        /*1244*/ 	.word	0x0002c3d0


	//   ....[192]....
        /*1248*/ 	.word	0x0002c4f0


	//   ....[193]....
        /*124c*/ 	.word	0x0002c560


	//   ....[194]....
        /*1250*/ 	.word	0x0002c5d0


	//   ....[195]....
        /*1254*/ 	.word	0x0002c640


	//   ....[196]....
        /*1258*/ 	.word	0x0002c6b0


	//   ....[197]....
        /*125c*/ 	.word	0x0002c730


	//   ....[198]....
        /*1260*/ 	.word	0x0002c7c0


	//   ....[199]....
        /*1264*/ 	.word	0x0002c850


	//   ....[200]....
        /*1268*/ 	.word	0x0002c8c0


	//   ....[201]....
        /*126c*/ 	.word	0x0002c930


	//   ....[202]....
        /*1270*/ 	.word	0x0002c9a0


	//   ....[203]....
        /*1274*/ 	.word	0x0002ca20


	//   ....[204]....
        /*1278*/ 	.word	0x0002ca90


	//   ....[205]....
        /*127c*/ 	.word	0x0002cb30


	//   ....[206]....
        /*1280*/ 	.word	0x0002cbc0


	//   ....[207]....
        /*1284*/ 	.word	0x0002cce0


	//----- nvinfo : EIATTR_REG_RECONFIG
	.align		4
.L_398:
        /*1288*/ 	.byte	0x01, 0x54
	.zero		2


	//----- nvinfo : EIATTR_SYSCALL_OFFSETS
	.align		4
        /*128c*/ 	.byte	0x04, 0x46
        /*128e*/ 	.short	(.L_400 - .L_399)


	//   ....[0]....
.L_399:
        /*1290*/ 	.word	0x000017c0


	//   ....[1]....
        /*1294*/ 	.word	0x00001910


	//   ....[2]....
        /*1298*/ 	.word	0x0000c990


	//   ....[3]....
        /*129c*/ 	.word	0x0000ccb0


	//   ....[4]....
        /*12a0*/ 	.word	0x0001f4e0


	//   ....[5]....
        /*12a4*/ 	.word	0x0001f650


	//   ....[6]....
        /*12a8*/ 	.word	0x0001f7a0


	//   ....[7]....
        /*12ac*/ 	.word	0x0001f8e0


	//   ....[8]....
        /*12b0*/ 	.word	0x00020f90


	//----- nvinfo : EIATTR_MBARRIER_INSTR_OFFSETS
	.align		4
.L_400:
        /*12b4*/ 	.byte	0x04, 0x39
        /*12b6*/ 	.short	(.L_402 - .L_401)


	//   ....[0]....
.L_401:
        /*12b8*/ 	.word	0x00000270
        /*12bc*/ 	.word	0x000000ff
        /*12c0*/ 	.word	0x00038800
        /*12c4*/ 	.short	0x0100
        /*12c6*/ 	.byte	0x08
	.zero		1


	//   ....[1]....
        /*12c8*/ 	.word	0x00000280
        /*12cc*/ 	.word	0x000000ff
        /*12d0*/ 	.word	0x00038820
        /*12d4*/ 	.short	0x0100
        /*12d6*/ 	.byte	0x08
	.zero		1


	//   ....[2]....
        /*12d8*/ 	.word	0x00000370
        /*12dc*/ 	.word	0x000000ff
        /*12e0*/ 	.word	0x00038830
        /*12e4*/ 	.short	0x0100
        /*12e6*/ 	.byte	0x08
	.zero		1


	//   ....[3]....
        /*12e8*/ 	.word	0x00000380
        /*12ec*/ 	.word	0x000000ff
        /*12f0*/ 	.word	0x00038840
        /*12f4*/ 	.short	0x0100
        /*12f6*/ 	.byte	0x08
	.zero		1


	//   ....[4]....
        /*12f8*/ 	.word	0x00000390
        /*12fc*/ 	.word	0x000000ff
        /*1300*/ 	.word	0x00038838
        /*1304*/ 	.short	0x0100
        /*1306*/ 	.byte	0x08
	.zero		1


	//   ....[5]....
        /*1308*/ 	.word	0x000003a0
        /*130c*/ 	.word	0x000000ff
        /*1310*/ 	.word	0x00038848
        /*1314*/ 	.short	0x0100
        /*1316*/ 	.byte	0x08
	.zero		1


	//   ....[6]....
        /*1318*/ 	.word	0x000004d0
        /*131c*/ 	.word	0x000000ff
        /*1320*/ 	.word	0x00038850
        /*1324*/ 	.short	0x0100
        /*1326*/ 	.byte	0x08
	.zero		1


	//   ....[7]....
        /*1328*/ 	.word	0x000004e0
        /*132c*/ 	.word	0x000000ff
        /*1330*/ 	.word	0x00038860
        /*1334*/ 	.short	0x0100
        /*1336*/ 	.byte	0x08
	.zero		1


	//   ....[8]....
        /*1338*/ 	.word	0x000004f0
        /*133c*/ 	.word	0x000000ff
        /*1340*/ 	.word	0x00038858
        /*1344*/ 	.short	0x0100
        /*1346*/ 	.byte	0x08
	.zero		1


	//   ....[9]....
        /*1348*/ 	.word	0x00000500
        /*134c*/ 	.word	0x000000ff
        /*1350*/ 	.word	0x00038868
        /*1354*/ 	.short	0x0100
        /*1356*/ 	.byte	0x08
	.zero		1


	//   ....[10]....
        /*1358*/ 	.word	0x000005f0
        /*135c*/ 	.word	0x000000ff
        /*1360*/ 	.word	0x00038870
        /*1364*/ 	.short	0x0100
        /*1366*/ 	.byte	0x06
	.zero		1


	//   ....[11]....
        /*1368*/ 	.word	0x00000600
        /*136c*/ 	.word	0x000000ff
        /*1370*/ 	.word	0x00038880
        /*1374*/ 	.short	0x0100
        /*1376*/ 	.byte	0x06
	.zero		1


	//   ....[12]....
        /*1378*/ 	.word	0x00000610
        /*137c*/ 	.word	0x000000ff
        /*1380*/ 	.word	0x00038878
        /*1384*/ 	.short	0x0100
        /*1386*/ 	.byte	0x06
	.zero		1


	//   ....[13]....
        /*1388*/ 	.word	0x00000620
        /*138c*/ 	.word	0x000000ff
        /*1390*/ 	.word	0x00038888
        /*1394*/ 	.short	0x0100
        /*1396*/ 	.byte	0x06
	.zero		1


	//   ....[14]....
        /*1398*/ 	.word	0x00000750
        /*139c*/ 	.word	0x000000ff
        /*13a0*/ 	.word	0x00038890
        /*13a4*/ 	.short	0x0100
        /*13a6*/ 	.byte	0x08
	.zero		1


	//   ....[15]....
        /*13a8*/ 	.word	0x00000760
        /*13ac*/ 	.word	0x000000ff
        /*13b0*/ 	.word	0x000388a0
        /*13b4*/ 	.short	0x0100
        /*13b6*/ 	.byte	0x08
	.zero		1


	//   ....[16]....
        /*13b8*/ 	.word	0x00000770
        /*13bc*/ 	.word	0x000000ff
        /*13c0*/ 	.word	0x00038898
        /*13c4*/ 	.short	0x0100
        /*13c6*/ 	.byte	0x08
	.zero		1


	//   ....[17]....
        /*13c8*/ 	.word	0x00000780
        /*13cc*/ 	.word	0x000000ff
        /*13d0*/ 	.word	0x000388a8
        /*13d4*/ 	.short	0x0100
        /*13d6*/ 	.byte	0x08
	.zero		1


	//   ....[18]....
        /*13d8*/ 	.word	0x000008c0
        /*13dc*/ 	.word	0x000000ff
        /*13e0*/ 	.word	0x000388b0
        /*13e4*/ 	.short	0x0100
        /*13e6*/ 	.byte	0x08
	.zero		1


	//   ....[19]....
        /*13e8*/ 	.word	0x000008d0
        /*13ec*/ 	.word	0x000000ff
        /*13f0*/ 	.word	0x000388c0
        /*13f4*/ 	.short	0x0100
        /*13f6*/ 	.byte	0x08
	.zero		1


	//   ....[20]....
        /*13f8*/ 	.word	0x000008e0
        /*13fc*/ 	.word	0x000000ff
        /*1400*/ 	.word	0x000388b8
        /*1404*/ 	.short	0x0100
        /*1406*/ 	.byte	0x08
	.zero		1


	//   ....[21]....
        /*1408*/ 	.word	0x000008f0
        /*140c*/ 	.word	0x000000ff
        /*1410*/ 	.word	0x000388c8
        /*1414*/ 	.short	0x0100
        /*1416*/ 	.byte	0x08
	.zero		1


	//   ....[22]....
        /*1418*/ 	.word	0x00002d30
        /*141c*/ 	.word	0x00000050
        /*1420*/ 	.word	0x00038890
        /*1424*/ 	.short	0x010a
        /*1426*/ 	.byte	0x3f
	.zero		1


	//   ....[23]....
        /*1428*/ 	.word	0x000070d0
        /*142c*/ 	.word	0x00000050
        /*1430*/ 	.word	0x00038890
        /*1434*/ 	.short	0x010a
        /*1436*/ 	.byte	0x3f
	.zero		1


	//   ....[24]....
        /*1438*/ 	.word	0x0000b210
        /*143c*/ 	.word	0x00000050
        /*1440*/ 	.word	0x00038890
        /*1444*/ 	.short	0x010a
        /*1446*/ 	.byte	0x3f
	.zero		1


	//   ....[25]....
        /*1448*/ 	.word	0x0000b910
        /*144c*/ 	.word	0x0000000b
        /*1450*/ 	.word	0x00000000
        /*1454*/ 	.short	0x0101
        /*1456*/ 	.byte	0x3f
	.zero		1


	//   ....[26]....
        /*1458*/ 	.word	0x0000b950
        /*145c*/ 	.word	0x00000050
        /*1460*/ 	.word	0x000388b0
        /*1464*/ 	.short	0x010a
        /*1466*/ 	.byte	0x3f
	.zero		1


	//   ....[27]....
        /*1468*/ 	.word	0x0000bf70
        /*146c*/ 	.word	0x00000050
        /*1470*/ 	.word	0x00000000
        /*1474*/ 	.short	0x0101
        /*1476*/ 	.byte	0x3f
	.zero		1


	//   ....[28]....
        /*1478*/ 	.word	0x0000ca20
        /*147c*/ 	.word	0x00000017
        /*1480*/ 	.word	0x00038800
        /*1484*/ 	.short	0x010a
        /*1486*/ 	.byte	0x3f
	.zero		1


	//   ....[29]....
        /*1488*/ 	.word	0x0000ca70
        /*148c*/ 	.word	0x00000017
        /*1490*/ 	.word	0x00038800
        /*1494*/ 	.short	0x010a
        /*1496*/ 	.byte	0x3f
	.zero		1


	//   ....[30]....
        /*1498*/ 	.word	0x0000cfa0
        /*149c*/ 	.word	0x00000017
        /*14a0*/ 	.word	0x00038800
        /*14a4*/ 	.short	0x010a
        /*14a6*/ 	.byte	0x3f
	.zero		1


	//   ....[31]....
        /*14a8*/ 	.word	0x000105f0
        /*14ac*/ 	.word	0x00000017
        /*14b0*/ 	.word	0x00038800
        /*14b4*/ 	.short	0x010a
        /*14b6*/ 	.byte	0x3f
	.zero		1


	//   ....[32]....
        /*14b8*/ 	.word	0x00013cc0
        /*14bc*/ 	.word	0x00000003
        /*14c0*/ 	.word	0x00038830
        /*14c4*/ 	.short	0x010a
        /*14c6*/ 	.byte	0x3f
	.zero		1


	//   ....[33]....
        /*14c8*/ 	.word	0x00013d00
        /*14cc*/ 	.word	0x00000003
        /*14d0*/ 	.word	0x00038830
        /*14d4*/ 	.short	0x010a
        /*14d6*/ 	.byte	0x3f
	.zero		1


	//   ....[34]....
        /*14d8*/ 	.word	0x00015950
        /*14dc*/ 	.word	0x0000000d
        /*14e0*/ 	.word	0x00000000
        /*14e4*/ 	.short	0x0101
        /*14e6*/ 	.byte	0x3f
	.zero		1


	//   ....[35]....
        /*14e8*/ 	.word	0x00015d80
        /*14ec*/ 	.word	0x00000003
        /*14f0*/ 	.word	0x00038850
        /*14f4*/ 	.short	0x010a
        /*14f6*/ 	.byte	0x3f
	.zero		1


	//   ....[36]....
        /*14f8*/ 	.word	0x00015dd0
        /*14fc*/ 	.word	0x00000003
        /*1500*/ 	.word	0x00038850
        /*1504*/ 	.short	0x010a
        /*1506*/ 	.byte	0x3f
	.zero		1


	//   ....[37]....
        /*1508*/ 	.word	0x000160c0
        /*150c*/ 	.word	0x00000003
        /*1510*/ 	.word	0x00000000
        /*1514*/ 	.short	0x0101
        /*1516*/ 	.byte	0x3f
	.zero		1


	//   ....[38]....
        /*1518*/ 	.word	0x000161e0
        /*151c*/ 	.word	0x00000006
        /*1520*/ 	.word	0x00038830
        /*1524*/ 	.short	0x010a
        /*1526*/ 	.byte	0x3f
	.zero		1


	//   ....[39]....
        /*1528*/ 	.word	0x00016260
        /*152c*/ 	.word	0x00000006
        /*1530*/ 	.word	0x00038830
        /*1534*/ 	.short	0x010a
        /*1536*/ 	.byte	0x3f
	.zero		1


	//   ....[40]....
        /*1538*/ 	.word	0x00016eb0
        /*153c*/ 	.word	0x0000000e
        /*1540*/ 	.word	0x00000000
        /*1544*/ 	.short	0x0101
        /*1546*/ 	.byte	0x3f
	.zero		1


	//   ....[41]....
        /*1548*/ 	.word	0x000182a0
        /*154c*/ 	.word	0x00000006
        /*1550*/ 	.word	0x00038850
        /*1554*/ 	.short	0x010a
        /*1556*/ 	.byte	0x3f
	.zero		1


	//   ....[42]....
        /*1558*/ 	.word	0x00018310
        /*155c*/ 	.word	0x00000006
        /*1560*/ 	.word	0x00038850
        /*1564*/ 	.short	0x010a
        /*1566*/ 	.byte	0x3f
	.zero		1


	//   ....[43]....
        /*1568*/ 	.word	0x000185d0
        /*156c*/ 	.word	0x00000006
        /*1570*/ 	.word	0x00000000
        /*1574*/ 	.short	0x0101
        /*1576*/ 	.byte	0x3f
	.zero		1


	//   ....[44]....
        /*1578*/ 	.word	0x0001bb00
        /*157c*/ 	.word	0x00000000
        /*1580*/ 	.word	0x00000000
        /*1584*/ 	.short	0x0101
        /*1586*/ 	.byte	0x3f
	.zero		1


	//   ....[45]....
        /*1588*/ 	.word	0x0001e370
        /*158c*/ 	.word	0x00000017
        /*1590*/ 	.word	0x00038820
        /*1594*/ 	.short	0x010a
        /*1596*/ 	.byte	0x3f
	.zero		1


	//   ....[46]....
        /*1598*/ 	.word	0x0001e400
        /*159c*/ 	.word	0x00000008
        /*15a0*/ 	.word	0x000388a0
        /*15a4*/ 	.short	0x010a
        /*15a6*/ 	.byte	0x3f
	.zero		1


	//   ....[47]....
        /*15a8*/ 	.word	0x0001e750
        /*15ac*/ 	.word	0x00000008
        /*15b0*/ 	.word	0x000388c0
        /*15b4*/ 	.short	0x010a
        /*15b6*/ 	.byte	0x3f
	.zero		1


	//   ....[48]....
        /*15b8*/ 	.word	0x0001eb70
        /*15bc*/ 	.word	0x00000008
        /*15c0*/ 	.word	0x000388a0
        /*15c4*/ 	.short	0x010a
        /*15c6*/ 	.byte	0x3f
	.zero		1


	//   ....[49]....
        /*15c8*/ 	.word	0x0001eeb0
        /*15cc*/ 	.word	0x00000008
        /*15d0*/ 	.word	0x000388c0
        /*15d4*/ 	.short	0x010a
        /*15d6*/ 	.byte	0x3f
	.zero		1


	//   ....[50]....
        /*15d8*/ 	.word	0x0001fcf0
        /*15dc*/ 	.word	0x00000006
        /*15e0*/ 	.word	0x00038880
        /*15e4*/ 	.short	0x010a
        /*15e6*/ 	.byte	0x3f
	.zero		1


	//   ....[51]....
        /*15e8*/ 	.word	0x00020470
        /*15ec*/ 	.word	0x00000006
        /*15f0*/ 	.word	0x00038870
        /*15f4*/ 	.short	0x0107
        /*15f6*/ 	.byte	0x3f
	.zero		1


	//   ....[52]....
        /*15f8*/ 	.word	0x00020520
        /*15fc*/ 	.word	0x00000006
        /*1600*/ 	.word	0x00038870
        /*1604*/ 	.short	0x0101
        /*1606*/ 	.byte	0x3f
	.zero		1


	//   ....[53]....
        /*1608*/ 	.word	0x00020550
        /*160c*/ 	.word	0x00000006
        /*1610*/ 	.word	0x00038840
        /*1614*/ 	.short	0x010a
        /*1616*/ 	.byte	0x3f
	.zero		1


	//   ....[54]....
        /*1618*/ 	.word	0x00020cb0
        /*161c*/ 	.word	0x00000006
        /*1620*/ 	.word	0x00038830
        /*1624*/ 	.short	0x0107
        /*1626*/ 	.byte	0x3f
	.zero		1


	//   ....[55]....
        /*1628*/ 	.word	0x00020d70
        /*162c*/ 	.word	0x00000006
        /*1630*/ 	.word	0x00038830
        /*1634*/ 	.short	0x0101
        /*1636*/ 	.byte	0x3f
	.zero		1


	//   ....[56]....
        /*1638*/ 	.word	0x000218e0
        /*163c*/ 	.word	0x00000017
        /*1640*/ 	.word	0x00038800
        /*1644*/ 	.short	0x0107
        /*1646*/ 	.byte	0x3f
	.zero		1


	//   ....[57]....
        /*1648*/ 	.word	0x000219e0
        /*164c*/ 	.word	0x00000017
        /*1650*/ 	.word	0x00038800
        /*1654*/ 	.short	0x0101
        /*1656*/ 	.byte	0x3f
	.zero		1


	//   ....[58]....
        /*1658*/ 	.word	0x00021a10
        /*165c*/ 	.word	0x00000017
        /*1660*/ 	.word	0x00038820
        /*1664*/ 	.short	0x010a
        /*1666*/ 	.byte	0x3f
	.zero		1


	//   ....[59]....
        /*1668*/ 	.word	0x00021d40
        /*166c*/ 	.word	0x00000000
        /*1670*/ 	.word	0x00038880
        /*1674*/ 	.short	0x010a
        /*1676*/ 	.byte	0x3f
	.zero		1


	//   ....[60]....
        /*1678*/ 	.word	0x00022270
        /*167c*/ 	.word	0x00000000
        /*1680*/ 	.word	0x00038870
        /*1684*/ 	.short	0x0107
        /*1686*/ 	.byte	0x3f
	.zero		1


	//   ....[61]....
        /*1688*/ 	.word	0x00022320
        /*168c*/ 	.word	0x00000000
        /*1690*/ 	.word	0x00038870
        /*1694*/ 	.short	0x0101
        /*1696*/ 	.byte	0x3f
	.zero		1


	//   ....[62]....
        /*1698*/ 	.word	0x00022350
        /*169c*/ 	.word	0x00000000
        /*16a0*/ 	.word	0x00038840
        /*16a4*/ 	.short	0x010a
        /*16a6*/ 	.byte	0x3f
	.zero		1


	//   ....[63]....
        /*16a8*/ 	.word	0x00022860
        /*16ac*/ 	.word	0x00000000
        /*16b0*/ 	.word	0x00038830
        /*16b4*/ 	.short	0x0107
        /*16b6*/ 	.byte	0x3f
	.zero		1


	//   ....[64]....
        /*16b8*/ 	.word	0x00022910
        /*16bc*/ 	.word	0x00000000
        /*16c0*/ 	.word	0x00038830
        /*16c4*/ 	.short	0x0101
        /*16c6*/ 	.byte	0x3f
	.zero		1


	//   ....[65]....
        /*16c8*/ 	.word	0x000229a0
        /*16cc*/ 	.word	0x00000002
        /*16d0*/ 	.word	0x00038870
        /*16d4*/ 	.short	0x010a
        /*16d6*/ 	.byte	0x3f
	.zero		1


	//   ....[66]....
        /*16d8*/ 	.word	0x00022a20
        /*16dc*/ 	.word	0x00000002
        /*16e0*/ 	.word	0x00038860
        /*16e4*/ 	.short	0x010a
        /*16e6*/ 	.byte	0x3f
	.zero		1


	//   ....[67]....
        /*16e8*/ 	.word	0x000233b0
        /*16ec*/ 	.word	0x00000002
        /*16f0*/ 	.word	0x00038850
        /*16f4*/ 	.short	0x0101
        /*16f6*/ 	.byte	0x3f
	.zero		1


	//   ....[68]....
        /*16f8*/ 	.word	0x00023440
        /*16fc*/ 	.word	0x00000002
        /*1700*/ 	.word	0x00000000
        /*1704*/ 	.short	0x0101
        /*1706*/ 	.byte	0x3f
	.zero		1


	//   ....[69]....
        /*1708*/ 	.word	0x00023600
        /*170c*/ 	.word	0x00000000
        /*1710*/ 	.word	0x00038870
        /*1714*/ 	.short	0x010a
        /*1716*/ 	.byte	0x3f
	.zero		1


	//   ....[70]....
        /*1718*/ 	.word	0x00023670
        /*171c*/ 	.word	0x00000000
        /*1720*/ 	.word	0x00038860
        /*1724*/ 	.short	0x010a
        /*1726*/ 	.byte	0x3f
	.zero		1


	//   ....[71]....
        /*1728*/ 	.word	0x00024010
        /*172c*/ 	.word	0x00000000
        /*1730*/ 	.word	0x00038850
        /*1734*/ 	.short	0x0101
        /*1736*/ 	.byte	0x3f
	.zero		1


	//   ....[72]....
        /*1738*/ 	.word	0x000240b0
        /*173c*/ 	.word	0x00000000
        /*1740*/ 	.word	0x00000000
        /*1744*/ 	.short	0x0101
        /*1746*/ 	.byte	0x3f
	.zero		1


	//   ....[73]....
        /*1748*/ 	.word	0x00024ba0
        /*174c*/ 	.word	0x00000005
        /*1750*/ 	.word	0x00038820
        /*1754*/ 	.short	0x010a
        /*1756*/ 	.byte	0x3f
	.zero		1


	//   ....[74]....
        /*1758*/ 	.word	0x00024d30
        /*175c*/ 	.word	0x00000003
        /*1760*/ 	.word	0x00038840
        /*1764*/ 	.short	0x010a
        /*1766*/ 	.byte	0x3f
	.zero		1


	//   ....[75]....
        /*1768*/ 	.word	0x00024dd0
        /*176c*/ 	.word	0x0000001b
        /*1770*/ 	.word	0x00038840
        /*1774*/ 	.short	0x010a
        /*1776*/ 	.byte	0x3f
	.zero		1


	//   ....[76]....
        /*1778*/ 	.word	0x00024e10
        /*177c*/ 	.word	0x00000003
        /*1780*/ 	.word	0x00038860
        /*1784*/ 	.short	0x010a
        /*1786*/ 	.byte	0x3f
	.zero		1


	//   ....[77]....
        /*1788*/ 	.word	0x00024e50
        /*178c*/ 	.word	0x0000001b
        /*1790*/ 	.word	0x00038860
        /*1794*/ 	.short	0x010a
        /*1796*/ 	.byte	0x3f
	.zero		1


	//   ....[78]....
        /*1798*/ 	.word	0x00024e90
        /*179c*/ 	.word	0x00000003
        /*17a0*/ 	.word	0x00038880
        /*17a4*/ 	.short	0x010a
        /*17a6*/ 	.byte	0x3f
	.zero		1


	//   ....[79]....
        /*17a8*/ 	.word	0x00024ed0
        /*17ac*/ 	.word	0x0000001b
        /*17b0*/ 	.word	0x00038880
        /*17b4*/ 	.short	0x010a
        /*17b6*/ 	.byte	0x3f
	.zero		1


	//   ....[80]....
        /*17b8*/ 	.word	0x00024f30
        /*17bc*/ 	.word	0x00000050
        /*17c0*/ 	.word	0x00038890
        /*17c4*/ 	.short	0x010a
        /*17c6*/ 	.byte	0x3f
	.zero		1


	//   ....[81]....
        /*17c8*/ 	.word	0x00025440
        /*17cc*/ 	.word	0x00000050
        /*17d0*/ 	.word	0x00038890
        /*17d4*/ 	.short	0x010a
        /*17d6*/ 	.byte	0x3f
	.zero		1


	//   ....[82]....
        /*17d8*/ 	.word	0x00025950
        /*17dc*/ 	.word	0x00000050
        /*17e0*/ 	.word	0x00038890
        /*17e4*/ 	.short	0x010a
        /*17e6*/ 	.byte	0x3f
	.zero		1


	//   ....[83]....
        /*17e8*/ 	.word	0x00025e20
        /*17ec*/ 	.word	0x00000050
        /*17f0*/ 	.word	0x000388b0
        /*17f4*/ 	.short	0x010a
        /*17f6*/ 	.byte	0x3f
	.zero		1


	//   ....[84]....
        /*17f8*/ 	.word	0x000260c0
        /*17fc*/ 	.word	0x00000017
        /*1800*/ 	.word	0x00038800
        /*1804*/ 	.short	0x010a
        /*1806*/ 	.byte	0x3f
	.zero		1


	//   ....[85]....
        /*1808*/ 	.word	0x000262d0
        /*180c*/ 	.word	0x00000017
        /*1810*/ 	.word	0x00038800
        /*1814*/ 	.short	0x010a
        /*1816*/ 	.byte	0x3f
	.zero		1


	//   ....[86]....
        /*1818*/ 	.word	0x00026320
        /*181c*/ 	.word	0x00000003
        /*1820*/ 	.word	0x00038830
        /*1824*/ 	.short	0x010a
        /*1826*/ 	.byte	0x3f
	.zero		1


	//   ....[87]....
        /*1828*/ 	.word	0x00026370
        /*182c*/ 	.word	0x00000003
        /*1830*/ 	.word	0x00038850
        /*1834*/ 	.short	0x010a
        /*1836*/ 	.byte	0x3f
	.zero		1


	//   ....[88]....
        /*1838*/ 	.word	0x000263c0
        /*183c*/ 	.word	0x00000006
        /*1840*/ 	.word	0x00038830
        /*1844*/ 	.short	0x010a
        /*1846*/ 	.byte	0x3f
	.zero		1


	//   ....[89]....
        /*1848*/ 	.word	0x00026410
        /*184c*/ 	.word	0x00000006
        /*1850*/ 	.word	0x00038850
        /*1854*/ 	.short	0x010a
        /*1856*/ 	.byte	0x3f
	.zero		1


	//   ....[90]....
        /*1858*/ 	.word	0x000289e0
        /*185c*/ 	.word	0x00000017
        /*1860*/ 	.word	0x00038820
        /*1864*/ 	.short	0x010a
        /*1866*/ 	.byte	0x3f
	.zero		1


	//   ....[91]....
        /*1868*/ 	.word	0x00028a30
        /*186c*/ 	.word	0x00000008
        /*1870*/ 	.word	0x000388a0
        /*1874*/ 	.short	0x010a
        /*1876*/ 	.byte	0x3f
	.zero		1


	//   ....[92]....
        /*1878*/ 	.word	0x00028a80
        /*187c*/ 	.word	0x00000008
        /*1880*/ 	.word	0x000388c0
        /*1884*/ 	.short	0x010a
        /*1886*/ 	.byte	0x3f
	.zero		1


	//   ....[93]....
        /*1888*/ 	.word	0x00028ad0
        /*188c*/ 	.word	0x00000008
        /*1890*/ 	.word	0x000388a0
        /*1894*/ 	.short	0x010a
        /*1896*/ 	.byte	0x3f
	.zero		1


	//   ....[94]....
        /*1898*/ 	.word	0x00028b20
        /*189c*/ 	.word	0x00000008
        /*18a0*/ 	.word	0x000388c0
        /*18a4*/ 	.short	0x010a
        /*18a6*/ 	.byte	0x3f
	.zero		1


	//   ....[95]....
        /*18a8*/ 	.word	0x00028c40
        /*18ac*/ 	.word	0x00000006
        /*18b0*/ 	.word	0x00038880
        /*18b4*/ 	.short	0x010a
        /*18b6*/ 	.byte	0x3f
	.zero		1


	//   ....[96]....
        /*18b8*/ 	.word	0x000297e0
        /*18bc*/ 	.word	0x00000006
        /*18c0*/ 	.word	0x00038840
        /*18c4*/ 	.short	0x010a
        /*18c6*/ 	.byte	0x3f
	.zero		1


	//   ....[97]....
        /*18c8*/ 	.word	0x0002ae70
        /*18cc*/ 	.word	0x00000017
        /*18d0*/ 	.word	0x00038820
        /*18d4*/ 	.short	0x010a
        /*18d6*/ 	.byte	0x3f
	.zero		1


	//   ....[98]....
        /*18d8*/ 	.word	0x0002aec0
        /*18dc*/ 	.word	0x00000000
        /*18e0*/ 	.word	0x00038880
        /*18e4*/ 	.short	0x010a
        /*18e6*/ 	.byte	0x3f
	.zero		1


	//   ....[99]....
        /*18e8*/ 	.word	0x0002b830
        /*18ec*/ 	.word	0x00000000
        /*18f0*/ 	.word	0x00038840
        /*18f4*/ 	.short	0x010a
        /*18f6*/ 	.byte	0x3f
	.zero		1


	//   ....[100]....
        /*18f8*/ 	.word	0x0002c190
        /*18fc*/ 	.word	0x00000002
        /*1900*/ 	.word	0x00038870
        /*1904*/ 	.short	0x010a
        /*1906*/ 	.byte	0x3f
	.zero		1


	//   ....[101]....
        /*1908*/ 	.word	0x0002c1e0
        /*190c*/ 	.word	0x00000002
        /*1910*/ 	.word	0x00038860
        /*1914*/ 	.short	0x010a
        /*1916*/ 	.byte	0x3f
	.zero		1


	//   ....[102]....
        /*1918*/ 	.word	0x0002c230
        /*191c*/ 	.word	0x00000000
        /*1920*/ 	.word	0x00038870
        /*1924*/ 	.short	0x010a
        /*1926*/ 	.byte	0x3f
	.zero		1


	//   ....[103]....
        /*1928*/ 	.word	0x0002c280
        /*192c*/ 	.word	0x00000000
        /*1930*/ 	.word	0x00038860
        /*1934*/ 	.short	0x010a
        /*1936*/ 	.byte	0x3f
	.zero		1


	//   ....[104]....
        /*1938*/ 	.word	0x0002cc00
        /*193c*/ 	.word	0x00000005
        /*1940*/ 	.word	0x00038820
        /*1944*/ 	.short	0x010a
        /*1946*/ 	.byte	0x3f
	.zero		1


	//   ....[105]....
        /*1948*/ 	.word	0x0002cda0
        /*194c*/ 	.word	0x00000003
        /*1950*/ 	.word	0x00038840
        /*1954*/ 	.short	0x010a
        /*1956*/ 	.byte	0x3f
	.zero		1


	//   ....[106]....
        /*1958*/ 	.word	0x0002cdf0
        /*195c*/ 	.word	0x0000001b
        /*1960*/ 	.word	0x00038840
        /*1964*/ 	.short	0x010a
        /*1966*/ 	.byte	0x3f
	.zero		1


	//   ....[107]....
        /*1968*/ 	.word	0x0002ce40
        /*196c*/ 	.word	0x00000003
        /*1970*/ 	.word	0x00038860
        /*1974*/ 	.short	0x010a
        /*1976*/ 	.byte	0x3f
	.zero		1


	//   ....[108]....
        /*1978*/ 	.word	0x0002ce90
        /*197c*/ 	.word	0x0000001b
        /*1980*/ 	.word	0x00038860
        /*1984*/ 	.short	0x010a
        /*1986*/ 	.byte	0x3f
	.zero		1


	//   ....[109]....
        /*1988*/ 	.word	0x0002cee0
        /*198c*/ 	.word	0x00000003
        /*1990*/ 	.word	0x00038880
        /*1994*/ 	.short	0x010a
        /*1996*/ 	.byte	0x3f
	.zero		1


	//----- nvinfo : EIATTR_NUM_MBARRIERS
	.align		4
.L_402:
        /*1998*/ 	.byte	0x03, 0x38
        /*199a*/ 	.short	0x0016


	//----- nvinfo : EIATTR_EXIT_INSTR_OFFSETS
	.align		4
        /*199c*/ 	.byte	0x04, 0x1c
        /*199e*/ 	.short	(.L_404 - .L_403)


	//   ....[0]....
.L_403:
        /*19a0*/ 	.word	0x00024f20


	//----- nvinfo : EIATTR_MAX_THREADS
	.align		4
.L_404:
        /*19a4*/ 	.byte	0x04, 0x05
        /*19a6*/ 	.short	(.L_406 - .L_405)
.L_405:
        /*19a8*/ 	.word	0x00000180
        /*19ac*/ 	.word	0x00000001
        /*19b0*/ 	.word	0x00000001


	//----- nvinfo : EIATTR_CRS_STACK_SIZE
	.align		4
.L_406:
        /*19b4*/ 	.byte	0x04, 0x1e
        /*19b6*/ 	.short	(.L_408 - .L_407)
.L_407:
        /*19b8*/ 	.word	0x00000000


	//----- nvinfo : EIATTR_CBANK_PARAM_SIZE
	.align		4
.L_408:
        /*19bc*/ 	.byte	0x03, 0x19
        /*19be*/ 	.short	0x0af0


	//----- nvinfo : EIATTR_PARAM_CBANK
	.align		4
        /*19c0*/ 	.byte	0x04, 0x0a
        /*19c2*/ 	.short	(.L_410 - .L_409)
	.align		4
.L_409:
        /*19c4*/ 	.word	index@(.nv.constant0._ZN7cutlass13device_kernelIN5flash11enable_sm90INS1_16FlashAttnFwdSm90INS1_25CollectiveMainloopFwdSm90ILi2EN4cute5tupleIJNS5_1CILi1EEES8_S8_EEENS6_IJNS7_ILi128EEESA_NS7_ILi256EEEEEELi256ENS_12float_e4m3_tEfNS_4arch4Sm90ELb0ELb0ELb0ELb1ELb1ELb1ELb0ELb1ELb0ELb1ELb0ELb0EEENS1_21CollectiveEpilogueFwdINS6_IJSA_SB_SA_EEES9_NS_10bfloat16_tESF_Li256ELb1ELb1ELb0ELb1EEENS1_36VarlenDynamicPersistentTileSchedulerILi128ELi128ELi256ELi128ELb0ELb1ELb1ELb0ELb1ELb1EEEEEEEEEvNT_6ParamsE)
        /*19c8*/ 	.short	0x0210
        /*19ca*/ 	.short	0x0af0


	//----- nvinfo : EIATTR_SW_WAR
	.align		4
.L_410:
        /*19cc*/ 	.byte	0x04, 0x36
        /*19ce*/ 	.short	(.L_412 - .L_411)
.L_411:
        /*19d0*/ 	.word	0x00000008
.L_412:


//--------------------- .nv.info._ZN7cutlass13device_kernelIN5flash11enable_sm90INS1_16FlashAttnFwdSm90INS1_25CollectiveMainloopFwdSm90ILi2EN4cute5tupleIJNS5_1CILi1EEES8_S8_EEENS6_IJNS7_ILi128EEENS7_ILi64EEENS7_ILi256EEEEEELi256ENS_12float_e4m3_tEfNS_4arch4Sm90ELb0ELb1ELb0ELb0ELb1ELb0ELb0ELb1ELb0ELb1ELb0ELb0EEENS1_21CollectiveEpilogueFwdINS6_IJSA_SC_SB_EEES9_NS_10bfloat16_tESG_Li256ELb0ELb1ELb0ELb1EEENS1_30DynamicPersistentTileSchedulerILi256ELi128ELb0ELb1ELb1EEEEEEEEEvNT_6ParamsE --------------------------
	.section	.nv.info._ZN7cutlass13device_kernelIN5flash11enable_sm90INS1_16FlashAttnFwdSm90INS1_25CollectiveMainloopFwdSm90ILi2EN4cute5tupleIJNS5_1CILi1EEES8_S8_EEENS6_IJNS7_ILi128EEENS7_ILi64EEENS7_ILi256EEEEEELi256ENS_12float_e4m3_tEfNS_4arch4Sm90ELb0ELb1ELb0ELb0ELb1ELb0ELb0ELb1ELb0ELb1ELb0ELb0EEENS1_21CollectiveEpilogueFwdINS6_IJSA_SC_SB_EEES9_NS_10bfloat16_tESG_Li256ELb0ELb1ELb0ELb1EEENS1_30DynamicPersistentTileSchedulerILi256ELi128ELb0ELb1ELb1EEEEEEEEEvNT_6ParamsE,"",@"SHT_CUDA_INFO"
	.sectionflags	@""
	.align	4


	//----- nvinfo : EIATTR_CUDA_API_VERSION
	.align		4
        /*0000*/ 	.byte	0x04, 0x37
        /*0002*/ 	.short	(.L_414 - .L_413)
.L_413:
        /*0004*/ 	.word	0x00000082


	//----- nvinfo : EIATTR_KPARAM_INFO
	.align		4
.L_414:
        /*0008*/ 	.byte	0x04, 0x17
        /*000a*/ 	.short	(.L_416 - .L_415)
.L_415:
        /*000c*/ 	.word	0x00000000
        /*0010*/ 	.short	0x0000
        /*0012*/ 	.short	0x0070
        /*0014*/ 	.byte	0x00, 0xf0, 0x01, 0x2a


	//----- nvinfo : EIATTR_SPARSE_MMA_MASK
	.align		4
.L_416:
        /*0018*/ 	.byte	0x03, 0x50
        /*001a*/ 	.short	0x0000


	//----- nvinfo : EIATTR_MAXREG_COUNT
	.align		4
        /*001c*/ 	.byte	0x03, 0x1b
        /*001e*/ 	.short	0x00a8


	//----- nvinfo : EIATTR_NUM_BARRIERS
	.align		4
        /*0020*/ 	.byte	0x02, 0x4c
        /*0022*/ 	.byte	0x10
	.zero		1


	//----- nvinfo : EIATTR_EXTERNS
	.align		4
        /*0024*/ 	.byte	0x04, 0x0f
        /*0026*/ 	.short	(.L_418 - .L_417)


	//   ....[0]....
	.align		4
.L_417:
        /*0028*/ 	.word	index@(__assertfail)


	//----- nvinfo : EIATTR_ANNOTATIONS
	.align		4
.L_418:
        /*002c*/ 	.byte	0x04, 0x55
        /*002e*/ 	.short	(.L_420 - .L_419)


	//   ....[0]....
.L_419:
        /*0030*/ 	.word	0x00000001
        /*0034*/ 	.byte	0x10, 0xe5, 0x00, 0x00, 0x01, 0x00, 0x00, 0x00, 0x00, 0xe9, 0x00, 0x00, 0x01, 0x00, 0x00, 0x00
        /*0044*/ 	.byte	0x40, 0xe9, 0x00, 0x00, 0x01, 0x00, 0x00, 0x00, 0x80, 0xea, 0x00, 0x00, 0x01, 0x00, 0x00, 0x00
        /*0054*/ 	.byte	0x80, 0xf3, 0x00, 0x00, 0x01, 0x00, 0x00, 0x00, 0x40, 0x11, 0x01, 0x00, 0x01, 0x00, 0x00, 0x00
        /*0064*/ 	.byte	0x60, 0x11, 0x01, 0x00, 0x01, 0x00, 0x00, 0x00, 0xa0, 0x25, 0x01, 0x00, 0x01, 0x00, 0x00, 0x00
        /*0074*/ 	.byte	0x50, 0x2c, 0x01, 0x00, 0x01, 0x00, 0x00, 0x00, 0xe0, 0x2c, 0x01, 0x00, 0x01, 0x00, 0x00, 0x00
        /*0084*/ 	.byte	0x70, 0x2d, 0x01, 0x00, 0x01, 0x00, 0x00, 0x00, 0x90, 0x2d, 0x01, 0x00, 0x01, 0x00, 0x00, 0x00
        /*0094*/ 	.byte	0xd0, 0x2d, 0x01, 0x00


	//----- nvinfo : EIATTR_MERCURY_ISA_VERSION
	.align		4
.L_420:
        /*0098*/ 	.byte	0x03, 0x5f
        /*009a*/ 	.short	0x0101


	//----- nvinfo : EIATTR_INT_WARP_WIDE_INSTR_OFFSETS
	.align		4
        /*009c*/ 	.byte	0x04, 0x31
        /*009e*/ 	.short	(.L_422 - .L_421)


	//   ....[0]....
.L_421:
        /*00a0*/ 	.word	0x000000c0


	//   ....[1]....
        /*00a4*/ 	.word	0x000000d0


	//   ....[2]....
        /*00a8*/ 	.word	0x00000170


	//   ....[3]....
        /*00ac*/ 	.word	0x0000f2d0


	//   ....[4]....
        /*00b0*/ 	.word	0x0000f360


	//   ....[5]....
        /*00b4*/ 	.word	0x000124f0


	//   ....[6]....
        /*00b8*/ 	.word	0x00012580


	//----- nvinfo : EIATTR_COOP_GROUP_MASK_REGIDS
	.align		4
.L_422:
        /*00bc*/ 	.byte	0x04, 0x29
        /*00be*/ 	.short	(.L_424 - .L_423)


	//   ....[0]....
.L_423:
        /*00c0*/ 	.word	0xffffffff


	//   ....[1]....
        /*00c4*/ 	.word	0xffffffff


	//   ....[2]....
        /*00c8*/ 	.word	0xffffffff


	//   ....[3]....
        /*00cc*/ 	.word	0xffffffff


	//   ....[4]....
        /*00d0*/ 	.word	0xffffffff


	//   ....[5]....
        /*00d4*/ 	.word	0xffffffff


	//   ....[6]....
        /*00d8*/ 	.word	0xffffffff


	//   ....[7]....
        /*00dc*/ 	.word	0xffffffff


	//   ....[8]....
        /*00e0*/ 	.word	0xffffffff


	//   ....[9]....
        /*00e4*/ 	.word	0xffffffff


	//   ....[10]....
        /*00e8*/ 	.word	0xffffffff


	//   ....[11]....
        /*00ec*/ 	.word	0xffffffff


	//   ....[12]....
        /*00f0*/ 	.word	0xffffffff


	//   ....[13]....
        /*00f4*/ 	.word	0xffffffff


	//   ....[14]....
        /*00f8*/ 	.word	0xffffffff


	//   ....[15]....
        /*00fc*/ 	.word	0xffffffff


	//   ....[16]....
        /*0100*/ 	.word	0xffffffff


	//   ....[17]....
        /*0104*/ 	.word	0xffffffff


	//   ....[18]....
        /*0108*/ 	.word	0xffffffff


	//   ....[19]....
        /*010c*/ 	.word	0xffffffff


	//   ....[20]....
        /*0110*/ 	.word	0xffffffff


	//   ....[21]....
        /*0114*/ 	.word	0xffffffff


	//   ....[22]....
        /*0118*/ 	.word	0xffffffff


	//   ....[23]....
        /*011c*/ 	.word	0xffffffff


	//   ....[24]....
        /*0120*/ 	.word	0xffffffff


	//   ....[25]....
        /*0124*/ 	.word	0xffffffff


	//   ....[26]....
        /*0128*/ 	.word	0xffffffff


	//   ....[27]....
        /*012c*/ 	.word	0xffffffff


	//   ....[28]....
        /*0130*/ 	.word	0xffffffff


	//   ....[29]....
        /*0134*/ 	.word	0xffffffff


	//   ....[30]....
        /*0138*/ 	.word	0xffffffff


	//   ....[31]....
        /*013c*/ 	.word	0xffffffff


	//   ....[32]....
        /*0140*/ 	.word	0xffffffff


	//   ....[33]....
        /*0144*/ 	.word	0xffffffff


	//   ....[34]....
        /*0148*/ 	.word	0xffffffff


	//   ....[35]....
        /*014c*/ 	.word	0xffffffff


	//   ....[36]....
        /*0150*/ 	.word	0xffffffff


	//   ....[37]....
        /*0154*/ 	.word	0xffffffff


	//   ....[38]....
        /*0158*/ 	.word	0xffffffff


	//   ....[39]....
        /*015c*/ 	.word	0xffffffff


	//   ....[40]....
        /*0160*/ 	.word	0xffffffff


	//   ....[41]....
        /*0164*/ 	.word	0xffffffff


	//   ....[42]....
        /*0168*/ 	.word	0xffffffff


	//   ....[43]....
        /*016c*/ 	.word	0xffffffff


	//   ....[44]....
        /*0170*/ 	.word	0xffffffff


	//   ....[45]....
        /*0174*/ 	.word	0xffffffff


	//   ....[46]....
        /*0178*/ 	.word	0xffffffff


	//   ....[47]....
        /*017c*/ 	.word	0xffffffff


	//   ....[48]....
        /*0180*/ 	.word	0xffffffff


	//   ....[49]....
        /*0184*/ 	.word	0xffffffff


	//   ....[50]....
        /*0188*/ 	.word	0xffffffff


	//   ....[51]....
        /*018c*/ 	.word	0xffffffff


	//   ....[52]....
        /*0190*/ 	.word	0xffffffff


	//   ....[53]....
        /*0194*/ 	.word	0xffffffff


	//   ....[54]....
        /*0198*/ 	.word	0xffffffff


	//   ....[55]....
        /*019c*/ 	.word	0xffffffff


	//   ....[56]....
        /*01a0*/ 	.word	0xffffffff


	//   ....[57]....
        /*01a4*/ 	.word	0xffffffff


	//   ....[58]....
        /*01a8*/ 	.word	0xffffffff


	//   ....[59]....
        /*01ac*/ 	.word	0xffffffff


	//   ....[60]....
        /*01b0*/ 	.word	0xffffffff


	//   ....[61]....
        /*01b4*/ 	.word	0xffffffff


	//   ....[62]....
        /*01b8*/ 	.word	0xffffffff


	//   ....[63]....
        /*01bc*/ 	.word	0xffffffff


	//   ....[64]....
        /*01c0*/ 	.word	0xffffffff


	//   ....[65]....
        /*01c4*/ 	.word	0xffffffff


	//   ....[66]....
        /*01c8*/ 	.word	0xffffffff


	//   ....[67]....
        /*01cc*/ 	.word	0xffffffff


	//   ....[68]....
        /*01d0*/ 	.word	0xffffffff


	//   ....[69]....
        /*01d4*/ 	.word	0xffffffff


	//   ....[70]....
        /*01d8*/ 	.word	0xffffffff


	//   ....[71]....
        /*01dc*/ 	.word	0xffffffff


	//   ....[72]....
        /*01e0*/ 	.word	0xffffffff


	//   ....[73]....
        /*01e4*/ 	.word	0xffffffff


	//   ....[74]....
        /*01e8*/ 	.word	0xffffffff


	//   ....[75]....
        /*01ec*/ 	.word	0xffffffff


	//   ....[76]....
        /*01f0*/ 	.word	0xffffffff


	//   ....[77]....
        /*01f4*/ 	.word	0xffffffff


	//   ....[78]....
        /*01f8*/ 	.word	0xffffffff


	//   ....[79]....
        /*01fc*/ 	.word	0xffffffff


	//   ....[80]....
        /*0200*/ 	.word	0xffffffff


	//   ....[81]....
        /*0204*/ 	.word	0xffffffff


	//   ....[82]....
        /*0208*/ 	.word	0xffffffff


	//   ....[83]....
        /*020c*/ 	.word	0xffffffff


	//   ....[84]....
        /*0210*/ 	.word	0xffffffff


	//   ....[85]....
        /*0214*/ 	.word	0xffffffff


	//   ....[86]....
        /*0218*/ 	.word	0xffffffff


	//   ....[87]....
        /*021c*/ 	.word	0xffffffff


	//   ....[88]....
        /*0220*/ 	.word	0xffffffff


	//   ....[89]....
        /*0224*/ 	.word	0xffffffff


	//   ....[90]....
        /*0228*/ 	.word	0xffffffff


	//   ....[91]....
        /*022c*/ 	.word	0xffffffff


	//   ....[92]....
        /*0230*/ 	.word	0xffffffff


	//   ....[93]....
        /*0234*/ 	.word	0xffffffff


	//   ....[94]....
        /*0238*/ 	.word	0xffffffff


	//   ....[95]....
        /*023c*/ 	.word	0xffffffff


	//   ....[96]....
        /*0240*/ 	.word	0xffffffff


	//   ....[97]....
        /*0244*/ 	.word	0xffffffff


	//   ....[98]....
        /*0248*/ 	.word	0xffffffff


	//   ....[99]....
        /*024c*/ 	.word	0xffffffff


	//   ....[100]....
        /*0250*/ 	.word	0xffffffff


	//   ....[101]....
        /*0254*/ 	.word	0xffffffff


	//   ....[102]....
        /*0258*/ 	.word	0xffffffff


	//   ....[103]....
        /*025c*/ 	.word	0xffffffff


	//   ....[104]....
        /*0260*/ 	.word	0xffffffff


	//   ....[105]....
        /*0264*/ 	.word	0xffffffff


	//   ....[106]....
        /*0268*/ 	.word	0xffffffff


	//   ....[107]....
        /*026c*/ 	.word	0xffffffff


	//   ....[108]....
        /*0270*/ 	.word	0xffffffff


	//   ....[109]....
        /*0274*/ 	.word	0xffffffff


	//   ....[110]....
        /*0278*/ 	.word	0xffffffff


	//   ....[111]....
        /*027c*/ 	.word	0xffffffff


	//   ....[112]....
        /*0280*/ 	.word	0xffffffff


	//   ....[113]....
        /*0284*/ 	.word	0xffffffff


	//   ....[114]....
        /*0288*/ 	.word	0xffffffff


	//   ....[115]....
        /*028c*/ 	.word	0xffffffff


	//   ....[116]....
        /*0290*/ 	.word	0xffffffff


	//   ....[117]....
        /*0294*/ 	.word	0xffffffff


	//   ....[118]....
        /*0298*/ 	.word	0xffffffff


	//   ....[119]....
        /*029c*/ 	.word	0xffffffff


	//   ....[120]....
        /*02a0*/ 	.word	0xffffffff


	//   ....[121]....
        /*02a4*/ 	.word	0xffffffff


	//   ....[122]....
        /*02a8*/ 	.word	0xffffffff


	//   ....[123]....
        /*02ac*/ 	.word	0xffffffff


	//   ....[124]....
        /*02b0*/ 	.word	0xffffffff


	//   ....[125]....
        /*02b4*/ 	.word	0xffffffff


	//   ....[126]....
        /*02b8*/ 	.word	0xffffffff


	//   ....[127]....
        /*02bc*/ 	.word	0xffffffff


	//   ....[128]....
        /*02c0*/ 	.word	0xffffffff


	//   ....[129]....
        /*02c4*/ 	.word	0xffffffff


	//   ....[130]....
        /*02c8*/ 	.word	0xffffffff


	//   ....[131]....
        /*02cc*/ 	.word	0xffffffff


	//   ....[132]....
        /*02d0*/ 	.word	0xffffffff


	//   ....[133]....
        /*02d4*/ 	.word	0xffffffff


	//   ....[134]....
        /*02d8*/ 	.word	0xffffffff


	//   ....[135]....
        /*02dc*/ 	.word	0xffffffff


	//   ....[136]....
        /*02e0*/ 	.word	0xffffffff


	//   ....[137]....
        /*02e4*/ 	.word	0xffffffff


	//   ....[138]....
        /*02e8*/ 	.word	0xffffffff


	//   ....[139]....
        /*02ec*/ 	.word	0xffffffff


	//   ....[140]....
        /*02f0*/ 	.word	0xffffffff


	//   ....[141]....
        /*02f4*/ 	.word	0xffffffff


	//   ....[142]....
        /*02f8*/ 	.word	0xffffffff


	//   ....[143]....
        /*02fc*/ 	.word	0xffffffff


	//   ....[144]....
        /*0300*/ 	.word	0xffffffff


	//   ....[145]....
        /*0304*/ 	.word	0xffffffff


	//   ....[146]....
        /*0308*/ 	.word	0xffffffff


	//   ....[147]....
        /*030c*/ 	.word	0xffffffff


	//   ....[148]....
        /*0310*/ 	.word	0xffffffff


	//   ....[149]....
        /*0314*/ 	.word	0xffffffff


	//   ....[150]....
        /*0318*/ 	.word	0xffffffff


	//   ....[151]....
        /*031c*/ 	.word	0xffffffff


	//   ....[152]....
        /*0320*/ 	.word	0xffffffff


	//   ....[153]....
        /*0324*/ 	.word	0xffffffff


	//   ....[154]....
        /*0328*/ 	.word	0xffffffff


	//   ....[155]....
        /*032c*/ 	.word	0xffffffff


	//   ....[156]....
        /*0330*/ 	.word	0xffffffff


	//   ....[157]....
        /*0334*/ 	.word	0xffffffff


	//   ....[158]....
        /*0338*/ 	.word	0xffffffff


	//   ....[159]....
        /*033c*/ 	.word	0xffffffff


	//   ....[160]....
        /*0340*/ 	.word	0xffffffff


	//   ....[161]....
        /*0344*/ 	.word	0xffffffff


	//   ....[162]....
        /*0348*/ 	.word	0xffffffff


	//   ....[163]....
        /*034c*/ 	.word	0xffffffff


	//   ....[164]....
        /*0350*/ 	.word	0xffffffff


	//   ....[165]....
        /*0354*/ 	.word	0xffffffff


	//   ....[166]....
        /*0358*/ 	.word	0xffffffff


	//   ....[167]....
        /*035c*/ 	.word	0xffffffff


	//   ....[168]....
        /*0360*/ 	.word	0x0500000f


	//   ....[169]....
        /*0364*/ 	.word	0x0500000f


	//   ....[170]....
        /*0368*/ 	.word	0x0500000f


	//   ....[171]....
        /*036c*/ 	.word	0x0500000f


	//   ....[172]....
        /*0370*/ 	.word	0x0500000f


	//   ....[173]....
        /*0374*/ 	.word	0x0500000f


	//   ....[174]....
        /*0378*/ 	.word	0x0500000f


	//   ....[175]....
        /*037c*/ 	.word	0x0500000f


	//   ....[176]....
        /*0380*/ 	.word	0x0500000f


	//   ....[177]....
        /*0384*/ 	.word	0x0500000f


	//   ....[178]....
        /*0388*/ 	.word	0x0500000f


	//   ....[179]....
        /*038c*/ 	.word	0x0500000f


	//   ....[180]....
        /*0390*/ 	.word	0x0500000f


	//   ....[181]....
        /*0394*/ 	.word	0x0500000f


	//   ....[182]....
        /*0398*/ 	.word	0x0500000f


	//   ....[183]....
        /*039c*/ 	.word	0x0500000f


	//   ....[184]....
        /*03a0*/ 	.word	0x0500000f


	//   ....[185]....
        /*03a4*/ 	.word	0x0500000f


	//   ....[186]....
        /*03a8*/ 	.word	0x0500000f


	//   ....[187]....
        /*03ac*/ 	.word	0x0500000f


	//   ....[188]....
        /*03b0*/ 	.word	0x0500000f


	//   ....[189]....
        /*03b4*/ 	.word	0x0500000f


	//   ....[190]....
        /*03b8*/ 	.word	0x0500000f


	//   ....[191]....
        /*03bc*/ 	.word	0x0500000f


	//   ....[192]....
        /*03c0*/ 	.word	0x0500000f


	//   ....[193]....
        /*03c4*/ 	.word	0x0500000f


	//   ....[194]....
        /*03c8*/ 	.word	0x0500000f


	//   ....[195]....
        /*03cc*/ 	.word	0x0500000f


	//   ....[196]....
        /*03d0*/ 	.word	0x0500000f


	//   ....[197]....
        /*03d4*/ 	.word	0x0500000f


	//   ....[198]....
        /*03d8*/ 	.word	0x0500000f


	//   ....[199]....
        /*03dc*/ 	.word	0x0500000f


	//   ....[200]....
        /*03e0*/ 	.word	0x0500000f


	//   ....[201]....
        /*03e4*/ 	.word	0x0500000f


	//   ....[202]....
        /*03e8*/ 	.word	0x0500000f


	//   ....[203]....
        /*03ec*/ 	.word	0x0500000f


	//   ....[204]....
        /*03f0*/ 	.word	0x0500000f


	//   ....[205]....
        /*03f4*/ 	.word	0x0500000f


	//   ....[206]....
        /*03f8*/ 	.word	0x0500000f


	//   ....[207]....
        /*03fc*/ 	.word	0x0500000f


	//   ....[208]....
        /*0400*/ 	.word	0x0500000f


	//   ....[209]....
        /*0404*/ 	.word	0x0500000f


	//   ....[210]....
        /*0408*/ 	.word	0x0500000f


	//   ....[211]....
        /*040c*/ 	.word	0x0500000f


	//   ....[212]....
        /*0410*/ 	.word	0x0500000f


	//   ....[213]....
        /*0414*/ 	.word	0x0500000f


	//   ....[214]....
        /*0418*/ 	.word	0x0500000f


	//   ....[215]....
        /*041c*/ 	.word	0x0500000f


	//   ....[216]....
        /*0420*/ 	.word	0x0500000f


	//   ....[217]....
        /*0424*/ 	.word	0x0500000f


	//----- nvinfo : EIATTR_COOP_GROUP_INSTR_OFFSETS
	.align		4
.L_424:
        /*0428*/ 	.byte	0x04, 0x28
        /*042a*/ 	.short	(.L_426 - .L_425)


	//   ....[0]....
.L_425:
        /*042c*/ 	.word	0x00000080


	//   ....[1]....
        /*0430*/ 	.word	0x00000090


	//   ....[2]....
        /*0434*/ 	.word	0x000002d0


	//   ....[3]....
        /*0438*/ 	.word	0x00000430


	//   ....[4]....
        /*043c*/ 	.word	0x00000550


	//   ....[5]....
        /*0440*/ 	.word	0x000006b0


	//   ....[6]....
        /*0444*/ 	.word	0x00001cb0


	//   ....[7]....
        /*0448*/ 	.word	0x00002590


	//   ....[8]....
        /*044c*/ 	.word	0x00002800


	//   ....[9]....
        /*0450*/ 	.word	0x00003120


	//   ....[10]....
        /*0454*/ 	.word	0x00003230


	//   ....[11]....
        /*0458*/ 	.word	0x00003580


	//   ....[12]....
        /*045c*/ 	.word	0x00003630


	//   ....[13]....
        /*0460*/ 	.word	0x00004580


	//   ....[14]....
        /*0464*/ 	.word	0x000047d0


	//   ....[15]....
        /*0468*/ 	.word	0x00004eb0


	//   ....[16]....
        /*046c*/ 	.word	0x00004fb0


	//   ....[17]....
        /*0470*/ 	.word	0x00005370


	//   ....[18]....
        /*0474*/ 	.word	0x000053f0


	//   ....[19]....
        /*0478*/ 	.word	0x00006bf0


	//   ....[20]....
        /*047c*/ 	.word	0x00006c30


	//   ....[21]....
        /*0480*/ 	.word	0x00006ec0


	//   ....[22]....
        /*0484*/ 	.word	0x00007090


	//   ....[23]....
        /*0488*/ 	.word	0x00008440


	//   ....[24]....
        /*048c*/ 	.word	0x00008680


	//   ....[25]....
        /*0490*/ 	.word	0x00008d60


	//   ....[26]....
        /*0494*/ 	.word	0x00008e60


	//   ....[27]....
        /*0498*/ 	.word	0x00009230


	//   ....[28]....
        /*049c*/ 	.word	0x000092a0


	//   ....[29]....
        /*04a0*/ 	.word	0x0000a470


	//   ....[30]....
        /*04a4*/ 	.word	0x0000a490


	//   ....[31]....
        /*04a8*/ 	.word	0x0000a510


	//   ....[32]....
        /*04ac*/ 	.word	0x0000a530


	//   ....[33]....
        /*04b0*/ 	.word	0x0000bea0


	//   ....[34]....
        /*04b4*/ 	.word	0x0000bed0


	//   ....[35]....
        /*04b8*/ 	.word	0x0000bef0


	//   ....[36]....
        /*04bc*/ 	.word	0x0000bf10


	//   ....[37]....
        /*04c0*/ 	.word	0x0000bf40


	//   ....[38]....
        /*04c4*/ 	.word	0x0000bf70


	//   ....[39]....
        /*04c8*/ 	.word	0x0000bfa0


	//   ....[40]....
        /*04cc*/ 	.word	0x0000bfd0


	//   ....[41]....
        /*04d0*/ 	.word	0x0000c000


	//   ....[42]....
        /*04d4*/ 	.word	0x0000c030


	//   ....[43]....
        /*04d8*/ 	.word	0x0000c050


	//   ....[44]....
        /*04dc*/ 	.word	0x0000c070


	//   ....[45]....
        /*04e0*/ 	.word	0x0000c080


	//   ....[46]....
        /*04e4*/ 	.word	0x0000c0a0


	//   ....[47]....
        /*04e8*/ 	.word	0x0000c0c0


	//   ....[48]....
        /*04ec*/ 	.word	0x0000c0e0


	//   ....[49]....
        /*04f0*/ 	.word	0x0000c0f0


	//   ....[50]....
        /*04f4*/ 	.word	0x0000c110


	//   ....[51]....
        /*04f8*/ 	.word	0x0000c120


	//   ....[52]....
        /*04fc*/ 	.word	0x0000c130


	//   ....[53]....
        /*0500*/ 	.word	0x0000c140


	//   ....[54]....
        /*0504*/ 	.word	0x0000c170


	//   ....[55]....
        /*0508*/ 	.word	0x0000c190


	//   ....[56]....
        /*050c*/ 	.word	0x0000c1a0


	//   ....[57]....
        /*0510*/ 	.word	0x0000c1b0


	//   ....[58]....
        /*0514*/ 	.word	0x0000c1c0


	//   ....[59]....
        /*0518*/ 	.word	0x0000c1d0


	//   ....[60]....
        /*051c*/ 	.word	0x0000c1e0


	//   ....[61]....
        /*0520*/ 	.word	0x0000c1f0


	//   ....[62]....
        /*0524*/ 	.word	0x0000c200


	//   ....[63]....
        /*0528*/ 	.word	0x0000c210


	//   ....[64]....
        /*052c*/ 	.word	0x0000c230


	//   ....[65]....
        /*0530*/ 	.word	0x0000c250


	//   ....[66]....
        /*0534*/ 	.word	0x0000c260


	//   ....[67]....
        /*0538*/ 	.word	0x0000c270


	//   ....[68]....
        /*053c*/ 	.word	0x0000c2d0


	//   ....[69]....
        /*0540*/ 	.word	0x0000c3e0


	//   ....[70]....
        /*0544*/ 	.word	0x0000c420


	//   ....[71]....
        /*0548*/ 	.word	0x0000c460


	//   ....[72]....
        /*054c*/ 	.word	0x0000c4a0


	//   ....[73]....
        /*0550*/ 	.word	0x0000c4e0


	//   ....[74]....
        /*0554*/ 	.word	0x0000c510


	//   ....[75]....
        /*0558*/ 	.word	0x0000c530


	//   ....[76]....
        /*055c*/ 	.word	0x0000c550


	//   ....[77]....
        /*0560*/ 	.word	0x0000c570


	//   ....[78]....
        /*0564*/ 	.word	0x0000c590


	//   ....[79]....
        /*0568*/ 	.word	0x0000c5b0


	//   ....[80]....
        /*056c*/ 	.word	0x0000c5c0


	//   ....[81]....
        /*0570*/ 	.word	0x0000c5d0


	//   ....[82]....
        /*0574*/ 	.word	0x0000c5e0


	//   ....[83]....
        /*0578*/ 	.word	0x0000c5f0


	//   ....[84]....
        /*057c*/ 	.word	0x0000c610


	//   ....[85]....
        /*0580*/ 	.word	0x0000c630


	//   ....[86]....
        /*0584*/ 	.word	0x0000c650


	//   ....[87]....
        /*0588*/ 	.word	0x0000c670


	//   ....[88]....
        /*058c*/ 	.word	0x0000c690


	//   ....[89]....
        /*0590*/ 	.word	0x0000c6a0


	//   ....[90]....
        /*0594*/ 	.word	0x0000c6b0


	//   ....[91]....
        /*0598*/ 	.word	0x0000c6c0


	//   ....[92]....
        /*059c*/ 	.word	0x0000c6d0


	//   ....[93]....
        /*05a0*/ 	.word	0x0000c6e0


	//   ....[94]....
        /*05a4*/ 	.word	0x0000c6f0


	//   ....[95]....
        /*05a8*/ 	.word	0x0000c700


	//   ....[96]....
        /*05ac*/ 	.word	0x0000c710


	//   ....[97]....
        /*05b0*/ 	.word	0x0000ccf0


	//   ....[98]....
        /*05b4*/ 	.word	0x0000cd20


	//   ....[99]....
        /*05b8*/ 	.word	0x0000cd90


	//   ....[100]....
        /*05bc*/ 	.word	0x0000cdc0


	//   ....[101]....
        /*05c0*/ 	.word	0x0000d350


	//   ....[102]....
        /*05c4*/ 	.word	0x0000d390


	//   ....[103]....
        /*05c8*/ 	.word	0x0000d4d0


	//   ....[104]....
        /*05cc*/ 	.word	0x0000d4f0


	//   ....[105]....
        /*05d0*/ 	.word	0x0000d630


	//   ....[106]....
        /*05d4*/ 	.word	0x0000d650


	//   ....[107]....
        /*05d8*/ 	.word	0x0000d7a0


	//   ....[108]....
        /*05dc*/ 	.word	0x0000d7c0


	//   ....[109]....
        /*05e0*/ 	.word	0x0000dec0


	//   ....[110]....
        /*05e4*/ 	.word	0x0000def0


	//   ....[111]....
        /*05e8*/ 	.word	0x0000e040


	//   ....[112]....
        /*05ec*/ 	.word	0x0000e060


	//   ....[113]....
        /*05f0*/ 	.word	0x0000e1a0


	//   ....[114]....
        /*05f4*/ 	.word	0x0000e1c0


	//   ....[115]....
        /*05f8*/ 	.word	0x0000e310


	//   ....[116]....
        /*05fc*/ 	.word	0x0000e330


	//   ....[117]....
        /*0600*/ 	.word	0x0000e540


	//   ....[118]....
        /*0604*/ 	.word	0x0000fef0


	//   ....[119]....
        /*0608*/ 	.word	0x0000ff30


	//   ....[120]....
        /*060c*/ 	.word	0x0000ff60


	//   ....[121]....
        /*0610*/ 	.word	0x0000ffd0


	//   ....[122]....
        /*0614*/ 	.word	0x0000ffe0


	//   ....[123]....
        /*0618*/ 	.word	0x00010050


	//   ....[124]....
        /*061c*/ 	.word	0x00010060


	//   ....[125]....
        /*0620*/ 	.word	0x00010070


	//   ....[126]....
        /*0624*/ 	.word	0x00010400


	//   ....[127]....
        /*0628*/ 	.word	0x00010420


	//   ....[128]....
        /*062c*/ 	.word	0x00010430


	//   ....[129]....
        /*0630*/ 	.word	0x00010470


	//   ....[130]....
        /*0634*/ 	.word	0x000104d0


	//   ....[131]....
        /*0638*/ 	.word	0x000104f0


	//   ....[132]....
        /*063c*/ 	.word	0x00010560


	//   ....[133]....
        /*0640*/ 	.word	0x00010590


	//   ....[134]....
        /*0644*/ 	.word	0x00010bc0


	//   ....[135]....
        /*0648*/ 	.word	0x00010be0


	//   ....[136]....
        /*064c*/ 	.word	0x00010c10


	//   ....[137]....
        /*0650*/ 	.word	0x00010c50


	//   ....[138]....
        /*0654*/ 	.word	0x00010cc0


	//   ....[139]....
        /*0658*/ 	.word	0x00010ce0


	//   ....[140]....
        /*065c*/ 	.word	0x00010d60


	//   ....[141]....
        /*0660*/ 	.word	0x00010d80


	//   ....[142]....
        /*0664*/ 	.word	0x00010e00


	//   ....[143]....
        /*0668*/ 	.word	0x00010e20


	//   ....[144]....
        /*066c*/ 	.word	0x00010ea0


	//   ....[145]....
        /*0670*/ 	.word	0x00010ec0


	//   ....[146]....
        /*0674*/ 	.word	0x00010f40


	//   ....[147]....
        /*0678*/ 	.word	0x00010f60


	//   ....[148]....
        /*067c*/ 	.word	0x00010fe0


	//   ....[149]....
        /*0680*/ 	.word	0x00011000


	//   ....[150]....
        /*0684*/ 	.word	0x00011720


	//   ....[151]....
        /*0688*/ 	.word	0x00011740


	//   ....[152]....
        /*068c*/ 	.word	0x000117a0


	//   ....[153]....
        /*0690*/ 	.word	0x000117b0


	//   ....[154]....
        /*0694*/ 	.word	0x00011800


	//   ....[155]....
        /*0698*/ 	.word	0x00011810


	//   ....[156]....
        /*069c*/ 	.word	0x00011820


	//   ....[157]....
        /*06a0*/ 	.word	0x00011870


	//   ....[158]....
        /*06a4*/ 	.word	0x00011b80


	//   ....[159]....
        /*06a8*/ 	.word	0x00011b90


	//   ....[160]....
        /*06ac*/ 	.word	0x00011ba0


	//   ....[161]....
        /*06b0*/ 	.word	0x00011bc0


	//   ....[162]....
        /*06b4*/ 	.word	0x00011c10


	//   ....[163]....
        /*06b8*/ 	.word	0x00011c20


	//   ....[164]....
        /*06bc*/ 	.word	0x00011c40


	//   ....[165]....
        /*06c0*/ 	.word	0x00011c80


	//   ....[166]....
        /*06c4*/ 	.word	0x00012d50


	//   ....[167]....
        /*06c8*/ 	.word	0x00012ef0


	//   ....[168]....
        /*06cc*/ 	.word	0x000135d0


	//   ....[169]....
        /*06d0*/ 	.word	0x000136b0


	//   ....[170]....
        /*06d4*/ 	.word	0x00013780


	//   ....[171]....
        /*06d8*/ 	.word	0x000137e0


	//   ....[172]....
        /*06dc*/ 	.word	0x000138c0


	//   ....[173]....
        /*06e0*/ 	.word	0x00013920


	//   ....[174]....
        /*06e4*/ 	.word	0x00013a00


	//   ....[175]....
        /*06e8*/ 	.word	0x00013a60


	//   ....[176]....
        /*06ec*/ 	.word	0x00013b40


	//   ....[177]....
        /*06f0*/ 	.word	0x00013c60


	//   ....[178]....
        /*06f4*/ 	.word	0x00013cf0


	//   ....[179]....
        /*06f8*/ 	.word	0x00013dc0


	//   ....[180]....
        /*06fc*/ 	.word	0x00013e60


	//   ....[181]....
        /*0700*/ 	.word	0x00013ed0


	//   ....[182]....
        /*0704*/ 	.word	0x00013f90


	//   ....[183]....
        /*0708*/ 	.word	0x00014000


	//   ....[184]....
        /*070c*/ 	.word	0x000140c0


	//   ....[185]....
        /*0710*/ 	.word	0x00014150


	//   ....[186]....
        /*0714*/ 	.word	0x000141c0


	//   ....[187]....
        /*0718*/ 	.word	0x00014240


	//   ....[188]....
        /*071c*/ 	.word	0x000142f0


	//   ....[189]....
        /*0720*/ 	.word	0x00014360


	//   ....[190]....
        /*0724*/ 	.word	0x00014440


	//   ....[191]....
        /*0728*/ 	.word	0x000144b0


	//   ....[192]....
        /*072c*/ 	.word	0x00014590


	//   ....[193]....
        /*0730*/ 	.word	0x00014600


	//   ....[194]....
        /*0734*/ 	.word	0x000146e0


	//   ....[195]....
        /*0738*/ 	.word	0x00014750


	//   ....[196]....
        /*073c*/ 	.word	0x00014830


	//   ....[197]....
        /*0740*/ 	.word	0x000148a0


	//   ....[198]....
        /*0744*/ 	.word	0x00014980


	//   ....[199]....
        /*0748*/ 	.word	0x000149f0


	//   ....[200]....
        /*074c*/ 	.word	0x00014ab0


	//   ....[201]....
        /*0750*/ 	.word	0x00014be0


	//   ....[202]....
        /*0754*/ 	.word	0x00014c80


	//   ....[203]....
        /*0758*/ 	.word	0x00014ce0


	//   ....[204]....
        /*075c*/ 	.word	0x00014da0


	//   ....[205]....
        /*0760*/ 	.word	0x00014e00


	//   ....[206]....
        /*0764*/ 	.word	0x00014ec0


	//   ....[207]....
        /*0768*/ 	.word	0x00014f20


	//   ....[208]....
        /*076c*/ 	.word	0x00014fe0


	//   ....[209]....
        /*0770*/ 	.word	0x000150d0


	//   ....[210]....
        /*0774*/ 	.word	0x00015160


	//   ....[211]....
        /*0778*/ 	.word	0x000151c0


	//   ....[212]....
        /*077c*/ 	.word	0x00015270


	//   ....[213]....
        /*0780*/ 	.word	0x000152d0


	//   ....[214]....
        /*0784*/ 	.word	0x00015380


	//   ....[215]....
        /*0788*/ 	.word	0x000153e0


	//   ....[216]....
        /*078c*/ 	.word	0x00015490


	//   ....[217]....
        /*0790*/ 	.word	0x000156e0


	//----- nvinfo : EIATTR_REG_RECONFIG
	.align		4
.L_426:
        /*0794*/ 	.byte	0x01, 0x54
	.zero		2


	//----- nvinfo : EIATTR_SYSCALL_OFFSETS
	.align		4
        /*0798*/ 	.byte	0x04, 0x46
        /*079a*/ 	.short	(.L_428 - .L_427)


	//   ....[0]....
.L_427:
        /*079c*/ 	.word	0x00001e90


	//   ....[1]....
        /*07a0*/ 	.word	0x0000f4d0


	//   ....[2]....
        /*07a4*/ 	.word	0x0000f640


	//   ....[3]....
        /*07a8*/ 	.word	0x0000f790


	//   ....[4]....
        /*07ac*/ 	.word	0x0000f8d0


	//   ....[5]....
        /*07b0*/ 	.word	0x00010850


	//----- nvinfo : EIATTR_MBARRIER_INSTR_OFFSETS
	.align		4
.L_428:
        /*07b4*/ 	.byte	0x04, 0x39
        /*07b6*/ 	.short	(.L_430 - .L_429)


	//   ....[0]....
.L_429:
        /*07b8*/ 	.word	0x00000180
        /*07bc*/ 	.word	0x000000ff
        /*07c0*/ 	.word	0x00028400
        /*07c4*/ 	.short	0x0100
        /*07c6*/ 	.byte	0x08
	.zero		1


	//   ....[1]....
        /*07c8*/ 	.word	0x00000190
        /*07cc*/ 	.word	0x000000ff
        /*07d0*/ 	.word	0x00028420
        /*07d4*/ 	.short	0x0100
        /*07d6*/ 	.byte	0x08
	.zero		1


	//   ....[2]....
        /*07d8*/ 	.word	0x00000280
        /*07dc*/ 	.word	0x000000ff
        /*07e0*/ 	.word	0x00028430
        /*07e4*/ 	.short	0x0100
        /*07e6*/ 	.byte	0x08
	.zero		1


	//   ....[3]....
        /*07e8*/ 	.word	0x00000290
        /*07ec*/ 	.word	0x000000ff
        /*07f0*/ 	.word	0x00028440
        /*07f4*/ 	.short	0x0100
        /*07f6*/ 	.byte	0x08
	.zero		1


	//   ....[4]....
        /*07f8*/ 	.word	0x000002a0
        /*07fc*/ 	.word	0x000000ff
        /*0800*/ 	.word	0x00028438
        /*0804*/ 	.short	0x0100
        /*0806*/ 	.byte	0x08
	.zero		1


	//   ....[5]....
        /*0808*/ 	.word	0x000002b0
        /*080c*/ 	.word	0x000000ff
        /*0810*/ 	.word	0x00028448
        /*0814*/ 	.short	0x0100
        /*0816*/ 	.byte	0x08
	.zero		1


	//   ....[6]....
        /*0818*/ 	.word	0x000003e0
        /*081c*/ 	.word	0x000000ff
        /*0820*/ 	.word	0x00028450
        /*0824*/ 	.short	0x0100
        /*0826*/ 	.byte	0x08
	.zero		1


	//   ....[7]....
        /*0828*/ 	.word	0x000003f0
        /*082c*/ 	.word	0x000000ff
        /*0830*/ 	.word	0x00028460
        /*0834*/ 	.short	0x0100
        /*0836*/ 	.byte	0x08
	.zero		1


	//   ....[8]....
        /*0838*/ 	.word	0x00000400
        /*083c*/ 	.word	0x000000ff
        /*0840*/ 	.word	0x00028458
        /*0844*/ 	.short	0x0100
        /*0846*/ 	.byte	0x08
	.zero		1


	//   ....[9]....
        /*0848*/ 	.word	0x00000410
        /*084c*/ 	.word	0x000000ff
        /*0850*/ 	.word	0x00028468
        /*0854*/ 	.short	0x0100
        /*0856*/ 	.byte	0x08
	.zero		1


	//   ....[10]....
        /*0858*/ 	.word	0x00000500
        /*085c*/ 	.word	0x000000ff
        /*0860*/ 	.word	0x00028470
        /*0864*/ 	.short	0x0100
        /*0866*/ 	.byte	0x06
	.zero		1


	//   ....[11]....
        /*0868*/ 	.word	0x00000510
        /*086c*/ 	.word	0x000000ff
        /*0870*/ 	.word	0x00028480
        /*0874*/ 	.short	0x0100
        /*0876*/ 	.byte	0x06
	.zero		1


	//   ....[12]....
        /*0878*/ 	.word	0x00000520
        /*087c*/ 	.word	0x000000ff
        /*0880*/ 	.word	0x00028478
        /*0884*/ 	.short	0x0100
        /*0886*/ 	.byte	0x06
	.zero		1


	//   ....[13]....
        /*0888*/ 	.word	0x00000530
        /*088c*/ 	.word	0x000000ff
        /*0890*/ 	.word	0x00028488
        /*0894*/ 	.short	0x0100
        /*0896*/ 	.byte	0x06
	.zero		1


	//   ....[14]....
        /*0898*/ 	.word	0x00000660
        /*089c*/ 	.word	0x000000ff
        /*08a0*/ 	.word	0x00028490
        /*08a4*/ 	.short	0x0100
        /*08a6*/ 	.byte	0x08
	.zero		1


	//   ....[15]....
        /*08a8*/ 	.word	0x00000670
        /*08ac*/ 	.word	0x000000ff
        /*08b0*/ 	.word	0x000284a0
        /*08b4*/ 	.short	0x0100
        /*08b6*/ 	.byte	0x08
	.zero		1


	//   ....[16]....
        /*08b8*/ 	.word	0x00000680
        /*08bc*/ 	.word	0x000000ff
        /*08c0*/ 	.word	0x00028498
        /*08c4*/ 	.short	0x0100
        /*08c6*/ 	.byte	0x08
	.zero		1


	//   ....[17]....
        /*08c8*/ 	.word	0x00000690
        /*08cc*/ 	.word	0x000000ff
        /*08d0*/ 	.word	0x000284a8
        /*08d4*/ 	.short	0x0100
        /*08d6*/ 	.byte	0x08
	.zero		1


	//   ....[18]....
        /*08d8*/ 	.word	0x000007e0
        /*08dc*/ 	.word	0x000000ff
        /*08e0*/ 	.word	0x000284b0
        /*08e4*/ 	.short	0x0100
        /*08e6*/ 	.byte	0x08
	.zero		1


	//   ....[19]....
        /*08e8*/ 	.word	0x000007f0
        /*08ec*/ 	.word	0x000000ff
        /*08f0*/ 	.word	0x000284c0
        /*08f4*/ 	.short	0x0100
        /*08f6*/ 	.byte	0x08
	.zero		1


	//   ....[20]....
        /*08f8*/ 	.word	0x00000800
        /*08fc*/ 	.word	0x000000ff
        /*0900*/ 	.word	0x000284b8
        /*0904*/ 	.short	0x0100
        /*0906*/ 	.byte	0x08
	.zero		1


	//   ....[21]....
        /*0908*/ 	.word	0x00000810
        /*090c*/ 	.word	0x000000ff
        /*0910*/ 	.word	0x000284c8
        /*0914*/ 	.short	0x0100
        /*0916*/ 	.byte	0x08
	.zero		1


	//   ....[22]....
        /*0918*/ 	.word	0x00001f00
        /*091c*/ 	.word	0x000000ff
        /*0920*/ 	.word	0x00028400
        /*0924*/ 	.short	0x010a
        /*0926*/ 	.byte	0x32
	.zero		1


	//   ....[23]....
        /*0928*/ 	.word	0x00001fd0
        /*092c*/ 	.word	0x000000ff
        /*0930*/ 	.word	0x00028430
        /*0934*/ 	.short	0x010a
        /*0936*/ 	.byte	0x37
	.zero		1


	//   ....[24]....
        /*0938*/ 	.word	0x00002010
        /*093c*/ 	.word	0x000000ff
        /*0940*/ 	.word	0x00028430
        /*0944*/ 	.short	0x010a
        /*0946*/ 	.byte	0x37
	.zero		1


	//   ....[25]....
        /*0948*/ 	.word	0x000025f0
        /*094c*/ 	.word	0x000000ff
        /*0950*/ 	.word	0x00000000
        /*0954*/ 	.short	0x0101
        /*0956*/ 	.byte	0x06
	.zero		1


	//   ....[26]....
        /*0958*/ 	.word	0x00003c20
        /*095c*/ 	.word	0x000000ff
        /*0960*/ 	.word	0x00028450
        /*0964*/ 	.short	0x010a
        /*0966*/ 	.byte	0x37
	.zero		1


	//   ....[27]....
        /*0968*/ 	.word	0x00003c60
        /*096c*/ 	.word	0x000000ff
        /*0970*/ 	.word	0x00028450
        /*0974*/ 	.short	0x010a
        /*0976*/ 	.byte	0x37
	.zero		1


	//   ....[28]....
        /*0978*/ 	.word	0x00003e50
        /*097c*/ 	.word	0x000000ff
        /*0980*/ 	.word	0x00000000
        /*0984*/ 	.short	0x0101
        /*0986*/ 	.byte	0x37
	.zero		1


	//   ....[29]....
        /*0988*/ 	.word	0x00004150
        /*098c*/ 	.word	0x000000ff
        /*0990*/ 	.word	0x00028430
        /*0994*/ 	.short	0x010a
        /*0996*/ 	.byte	0x38
	.zero		1


	//   ....[30]....
        /*0998*/ 	.word	0x00004190
        /*099c*/ 	.word	0x000000ff
        /*09a0*/ 	.word	0x00028430
        /*09a4*/ 	.short	0x010a
        /*09a6*/ 	.byte	0x38
	.zero		1


	//   ....[31]....
        /*09a8*/ 	.word	0x000045d0
        /*09ac*/ 	.word	0x000000ff
        /*09b0*/ 	.word	0x00000000
        /*09b4*/ 	.short	0x0101
        /*09b6*/ 	.byte	0x06
	.zero		1


	//   ....[32]....
        /*09b8*/ 	.word	0x00006240
        /*09bc*/ 	.word	0x000000ff
        /*09c0*/ 	.word	0x00028450
        /*09c4*/ 	.short	0x010a
        /*09c6*/ 	.byte	0x38
	.zero		1


	//   ....[33]....
        /*09c8*/ 	.word	0x00006290
        /*09cc*/ 	.word	0x000000ff
        /*09d0*/ 	.word	0x00028450
        /*09d4*/ 	.short	0x010a
        /*09d6*/ 	.byte	0x38
	.zero		1


	//   ....[34]....
        /*09d8*/ 	.word	0x000063f0
        /*09dc*/ 	.word	0x000000ff
        /*09e0*/ 	.word	0x00000000
        /*09e4*/ 	.short	0x0101
        /*09e6*/ 	.byte	0x38
	.zero		1


	//   ....[35]....
        /*09e8*/ 	.word	0x00006770
        /*09ec*/ 	.word	0x000000ff
        /*09f0*/ 	.word	0x00028430
        /*09f4*/ 	.short	0x010a
        /*09f6*/ 	.byte	0x33
	.zero		1


	//   ....[36]....
        /*09f8*/ 	.word	0x000067b0
        /*09fc*/ 	.word	0x000000ff
        /*0a00*/ 	.word	0x00028430
        /*0a04*/ 	.short	0x010a
        /*0a06*/ 	.byte	0x33
	.zero		1


	//   ....[37]....
        /*0a08*/ 	.word	0x00006b10
        /*0a0c*/ 	.word	0x000000ff
        /*0a10*/ 	.word	0x00000000
        /*0a14*/ 	.short	0x0101
        /*0a16*/ 	.byte	0x06
	.zero		1


	//   ....[38]....
        /*0a18*/ 	.word	0x00007d20
        /*0a1c*/ 	.word	0x000000ff
        /*0a20*/ 	.word	0x00028450
        /*0a24*/ 	.short	0x010a
        /*0a26*/ 	.byte	0x33
	.zero		1


	//   ....[39]....
        /*0a28*/ 	.word	0x00007d70
        /*0a2c*/ 	.word	0x000000ff
        /*0a30*/ 	.word	0x00028450
        /*0a34*/ 	.short	0x010a
        /*0a36*/ 	.byte	0x33
	.zero		1


	//   ....[40]....
        /*0a38*/ 	.word	0x00007eb0
        /*0a3c*/ 	.word	0x000000ff
        /*0a40*/ 	.word	0x00000000
        /*0a44*/ 	.short	0x0101
        /*0a46*/ 	.byte	0x33
	.zero		1


	//   ....[41]....
        /*0a48*/ 	.word	0x00008020
        /*0a4c*/ 	.word	0x000000ff
        /*0a50*/ 	.word	0x00028430
        /*0a54*/ 	.short	0x010a
        /*0a56*/ 	.byte	0x39
	.zero		1


	//   ....[42]....
        /*0a58*/ 	.word	0x00008060
        /*0a5c*/ 	.word	0x000000ff
        /*0a60*/ 	.word	0x00028430
        /*0a64*/ 	.short	0x010a
        /*0a66*/ 	.byte	0x39
	.zero		1


	//   ....[43]....
        /*0a68*/ 	.word	0x00008470
        /*0a6c*/ 	.word	0x000000ff
        /*0a70*/ 	.word	0x00000000
        /*0a74*/ 	.short	0x0101
        /*0a76*/ 	.byte	0x06
	.zero		1


	//   ....[44]....
        /*0a78*/ 	.word	0x0000a0f0
        /*0a7c*/ 	.word	0x000000ff
        /*0a80*/ 	.word	0x00028450
        /*0a84*/ 	.short	0x010a
        /*0a86*/ 	.byte	0x39
	.zero		1


	//   ....[45]....
        /*0a88*/ 	.word	0x0000a140
        /*0a8c*/ 	.word	0x000000ff
        /*0a90*/ 	.word	0x00028450
        /*0a94*/ 	.short	0x010a
        /*0a96*/ 	.byte	0x39
	.zero		1


	//   ....[46]....
        /*0a98*/ 	.word	0x0000a2a0
        /*0a9c*/ 	.word	0x000000ff
        /*0aa0*/ 	.word	0x00000000
        /*0aa4*/ 	.short	0x0101
        /*0aa6*/ 	.byte	0x39
	.zero		1


	//   ....[47]....
        /*0aa8*/ 	.word	0x0000d380
        /*0aac*/ 	.word	0x000000ff
        /*0ab0*/ 	.word	0x00000000
        /*0ab4*/ 	.short	0x0101
        /*0ab6*/ 	.byte	0x05
	.zero		1


	//   ....[48]....
        /*0ab8*/ 	.word	0x0000fd10
        /*0abc*/ 	.word	0x00000000
        /*0ac0*/ 	.word	0x00028480
        /*0ac4*/ 	.short	0x010a
        /*0ac6*/ 	.byte	0x3f
	.zero		1


	//   ....[49]....
        /*0ac8*/ 	.word	0x00010190
        /*0acc*/ 	.word	0x00000000
        /*0ad0*/ 	.word	0x00028470
        /*0ad4*/ 	.short	0x0107
        /*0ad6*/ 	.byte	0x3f
	.zero		1


	//   ....[50]....
        /*0ad8*/ 	.word	0x00010250
        /*0adc*/ 	.word	0x00000000
        /*0ae0*/ 	.word	0x00028470
        /*0ae4*/ 	.short	0x0101
        /*0ae6*/ 	.byte	0x3f
	.zero		1


	//   ....[51]....
        /*0ae8*/ 	.word	0x00010280
        /*0aec*/ 	.word	0x00000000
        /*0af0*/ 	.word	0x00028440
        /*0af4*/ 	.short	0x010a
        /*0af6*/ 	.byte	0x3f
	.zero		1


	//   ....[52]....
        /*0af8*/ 	.word	0x00010630
        /*0afc*/ 	.word	0x00000000
        /*0b00*/ 	.word	0x00028430
        /*0b04*/ 	.short	0x0107
        /*0b06*/ 	.byte	0x3f
	.zero		1


	//   ....[53]....
        /*0b08*/ 	.word	0x000106f0
        /*0b0c*/ 	.word	0x00000000
        /*0b10*/ 	.word	0x00028430
        /*0b14*/ 	.short	0x0101
        /*0b16*/ 	.byte	0x3f
	.zero		1


	//   ....[54]....
        /*0b18*/ 	.word	0x000110d0
        /*0b1c*/ 	.word	0x00000011
        /*0b20*/ 	.word	0x00028400
        /*0b24*/ 	.short	0x0107
        /*0b26*/ 	.byte	0x3f
	.zero		1


	//   ....[55]....
        /*0b28*/ 	.word	0x000111c0
        /*0b2c*/ 	.word	0x00000011
        /*0b30*/ 	.word	0x00028400
        /*0b34*/ 	.short	0x0101
        /*0b36*/ 	.byte	0x3f
	.zero		1


	//   ....[56]....
        /*0b38*/ 	.word	0x000111e0
        /*0b3c*/ 	.word	0x00000011
        /*0b40*/ 	.word	0x00028420
        /*0b44*/ 	.short	0x010a
        /*0b46*/ 	.byte	0x3f
	.zero		1


	//   ....[57]....
        /*0b48*/ 	.word	0x00011580
        /*0b4c*/ 	.word	0x00000000
        /*0b50*/ 	.word	0x00028480
        /*0b54*/ 	.short	0x010a
        /*0b56*/ 	.byte	0x3f
	.zero		1


	//   ....[58]....
        /*0b58*/ 	.word	0x00011900
        /*0b5c*/ 	.word	0x00000000
        /*0b60*/ 	.word	0x00028470
        /*0b64*/ 	.short	0x0107
        /*0b66*/ 	.byte	0x3f
	.zero		1


	//   ....[59]....
        /*0b68*/ 	.word	0x000119c0
        /*0b6c*/ 	.word	0x00000000
        /*0b70*/ 	.word	0x00028470
        /*0b74*/ 	.short	0x0101
        /*0b76*/ 	.byte	0x3f
	.zero		1


	//   ....[60]....
        /*0b78*/ 	.word	0x000119f0
        /*0b7c*/ 	.word	0x00000000
        /*0b80*/ 	.word	0x00028440
        /*0b84*/ 	.short	0x010a
        /*0b86*/ 	.byte	0x3f
	.zero		1


	//   ....[61]....
        /*0b88*/ 	.word	0x00011d40
        /*0b8c*/ 	.word	0x00000000
        /*0b90*/ 	.word	0x00028430
        /*0b94*/ 	.short	0x0107
        /*0b96*/ 	.byte	0x3f
	.zero		1


	//   ....[62]....
        /*0b98*/ 	.word	0x00011e00
        /*0b9c*/ 	.word	0x00000000
        /*0ba0*/ 	.word	0x00028430
        /*0ba4*/ 	.short	0x0101
        /*0ba6*/ 	.byte	0x3f
	.zero		1


	//   ....[63]....
        /*0ba8*/ 	.word	0x00011e90
        /*0bac*/ 	.word	0x00000000
        /*0bb0*/ 	.word	0x00028470
        /*0bb4*/ 	.short	0x010a
        /*0bb6*/ 	.byte	0x3f
	.zero		1


	//   ....[64]....
        /*0bb8*/ 	.word	0x00011f20
        /*0bbc*/ 	.word	0x00000000
        /*0bc0*/ 	.word	0x00028460
        /*0bc4*/ 	.short	0x010a
        /*0bc6*/ 	.byte	0x3f
	.zero		1


	//   ....[65]....
        /*0bc8*/ 	.word	0x000123e0
        /*0bcc*/ 	.word	0x00000000
        /*0bd0*/ 	.word	0x00028450
        /*0bd4*/ 	.short	0x0101
        /*0bd6*/ 	.byte	0x3f
	.zero		1


	//   ....[66]....
        /*0bd8*/ 	.word	0x00012460
        /*0bdc*/ 	.word	0x00000000
        /*0be0*/ 	.word	0x00000000
        /*0be4*/ 	.short	0x0101
        /*0be6*/ 	.byte	0x3f
	.zero		1


	//   ....[67]....
        /*0be8*/ 	.word	0x00012630
        /*0bec*/ 	.word	0x00000002
        /*0bf0*/ 	.word	0x00028470
        /*0bf4*/ 	.short	0x010a
        /*0bf6*/ 	.byte	0x3f
	.zero		1


	//   ....[68]....
        /*0bf8*/ 	.word	0x000126b0
        /*0bfc*/ 	.word	0x00000002
        /*0c00*/ 	.word	0x00028460
        /*0c04*/ 	.short	0x010a
        /*0c06*/ 	.byte	0x3f
	.zero		1


	//   ....[69]....
        /*0c08*/ 	.word	0x00012b80
        /*0c0c*/ 	.word	0x00000002
        /*0c10*/ 	.word	0x00028450
        /*0c14*/ 	.short	0x0101
        /*0c16*/ 	.byte	0x3f
	.zero		1


	//   ....[70]....
        /*0c18*/ 	.word	0x00012c00
        /*0c1c*/ 	.word	0x00000002
        /*0c20*/ 	.word	0x00000000
        /*0c24*/ 	.short	0x0101
        /*0c26*/ 	.byte	0x3f
	.zero		1


	//   ....[71]....
        /*0c28*/ 	.word	0x00012e70
        /*0c2c*/ 	.word	0x00000005
        /*0c30*/ 	.word	0x00028420
        /*0c34*/ 	.short	0x010a
        /*0c36*/ 	.byte	0x3f
	.zero		1


	//   ....[72]....
        /*0c38*/ 	.word	0x00012ff0
        /*0c3c*/ 	.word	0x00000003
        /*0c40*/ 	.word	0x00028440
        /*0c44*/ 	.short	0x010a
        /*0c46*/ 	.byte	0x3f
	.zero		1


	//   ....[73]....
        /*0c48*/ 	.word	0x00013090
        /*0c4c*/ 	.word	0x00000013
        /*0c50*/ 	.word	0x00028440
        /*0c54*/ 	.short	0x010a
        /*0c56*/ 	.byte	0x3f
	.zero		1


	//   ....[74]....
        /*0c58*/ 	.word	0x000130d0
        /*0c5c*/ 	.word	0x00000003
        /*0c60*/ 	.word	0x00028460
        /*0c64*/ 	.short	0x010a
        /*0c66*/ 	.byte	0x3f
	.zero		1


	//   ....[75]....
        /*0c68*/ 	.word	0x00013110
        /*0c6c*/ 	.word	0x00000013
        /*0c70*/ 	.word	0x00028460
        /*0c74*/ 	.short	0x010a
        /*0c76*/ 	.byte	0x3f
	.zero		1


	//   ....[76]....
        /*0c78*/ 	.word	0x00013150
        /*0c7c*/ 	.word	0x00000003
        /*0c80*/ 	.word	0x00028480
        /*0c84*/ 	.short	0x010a
        /*0c86*/ 	.byte	0x3f
	.zero		1


	//   ....[77]....
        /*0c88*/ 	.word	0x00013190
        /*0c8c*/ 	.word	0x00000013
        /*0c90*/ 	.word	0x00028480
        /*0c94*/ 	.short	0x010a
        /*0c96*/ 	.byte	0x3f
	.zero		1


	//   ....[78]....
        /*0c98*/ 	.word	0x00013200
        /*0c9c*/ 	.word	0x00000003
        /*0ca0*/ 	.word	0x00028400
        /*0ca4*/ 	.short	0x010a
        /*0ca6*/ 	.byte	0x3f
	.zero		1


	//   ....[79]....
        /*0ca8*/ 	.word	0x00013260
        /*0cac*/ 	.word	0x00000003
        /*0cb0*/ 	.word	0x00028430
        /*0cb4*/ 	.short	0x010a
        /*0cb6*/ 	.byte	0x3f
	.zero		1


	//   ....[80]....
        /*0cb8*/ 	.word	0x000132c0
        /*0cbc*/ 	.word	0x0000000b
        /*0cc0*/ 	.word	0x00028450
        /*0cc4*/ 	.short	0x010a
        /*0cc6*/ 	.byte	0x3f
	.zero		1


	//   ....[81]....
        /*0cc8*/ 	.word	0x00013320
        /*0ccc*/ 	.word	0x00000005
        /*0cd0*/ 	.word	0x00028430
        /*0cd4*/ 	.short	0x010a
        /*0cd6*/ 	.byte	0x3f
	.zero		1


	//   ....[82]....
        /*0cd8*/ 	.word	0x00013380
        /*0cdc*/ 	.word	0x0000000d
        /*0ce0*/ 	.word	0x00028450
        /*0ce4*/ 	.short	0x010a
        /*0ce6*/ 	.byte	0x3f
	.zero		1


	//   ....[83]....
        /*0ce8*/ 	.word	0x000133e0
        /*0cec*/ 	.word	0x00000000
        /*0cf0*/ 	.word	0x00028430
        /*0cf4*/ 	.short	0x010a
        /*0cf6*/ 	.byte	0x3f
	.zero		1


	//   ....[84]....
        /*0cf8*/ 	.word	0x00013440
        /*0cfc*/ 	.word	0x0000000a
        /*0d00*/ 	.word	0x00028450
        /*0d04*/ 	.short	0x010a
        /*0d06*/ 	.byte	0x3f
	.zero		1


	//   ....[85]....
        /*0d08*/ 	.word	0x000134a0
        /*0d0c*/ 	.word	0x00000000
        /*0d10*/ 	.word	0x00028430
        /*0d14*/ 	.short	0x010a
        /*0d16*/ 	.byte	0x3f
	.zero		1


	//   ....[86]....
        /*0d18*/ 	.word	0x00013500
        /*0d1c*/ 	.word	0x0000000a
        /*0d20*/ 	.word	0x00028450
        /*0d24*/ 	.short	0x010a
        /*0d26*/ 	.byte	0x3f
	.zero		1


	//   ....[87]....
        /*0d28*/ 	.word	0x00013600
        /*0d2c*/ 	.word	0x00000000
        /*0d30*/ 	.word	0x00028480
        /*0d34*/ 	.short	0x010a
        /*0d36*/ 	.byte	0x3f
	.zero		1


	//   ....[88]....
        /*0d38*/ 	.word	0x00013bb0
        /*0d3c*/ 	.word	0x00000000
        /*0d40*/ 	.word	0x00028440
        /*0d44*/ 	.short	0x010a
        /*0d46*/ 	.byte	0x3f
	.zero		1


	//   ....[89]....
        /*0d48*/ 	.word	0x00014ae0
        /*0d4c*/ 	.word	0x00000011
        /*0d50*/ 	.word	0x00028420
        /*0d54*/ 	.short	0x010a
        /*0d56*/ 	.byte	0x3f
	.zero		1


	//   ....[90]....
        /*0d58*/ 	.word	0x00014b30
        /*0d5c*/ 	.word	0x00000000
        /*0d60*/ 	.word	0x00028480
        /*0d64*/ 	.short	0x010a
        /*0d66*/ 	.byte	0x3f
	.zero		1


	//   ....[91]....
        /*0d68*/ 	.word	0x00015020
        /*0d6c*/ 	.word	0x00000000
        /*0d70*/ 	.word	0x00028440
        /*0d74*/ 	.short	0x010a
        /*0d76*/ 	.byte	0x3f
	.zero		1


	//   ....[92]....
        /*0d78*/ 	.word	0x000154c0
        /*0d7c*/ 	.word	0x00000000
        /*0d80*/ 	.word	0x00028470
        /*0d84*/ 	.short	0x010a
        /*0d86*/ 	.byte	0x3f
	.zero		1


	//   ....[93]....
        /*0d88*/ 	.word	0x00015510
        /*0d8c*/ 	.word	0x00000000
        /*0d90*/ 	.word	0x00028460
        /*0d94*/ 	.short	0x010a
        /*0d96*/ 	.byte	0x3f
	.zero		1


	//   ....[94]....
        /*0d98*/ 	.word	0x00015560
        /*0d9c*/ 	.word	0x00000002
        /*0da0*/ 	.word	0x00028470
        /*0da4*/ 	.short	0x010a
        /*0da6*/ 	.byte	0x3f
	.zero		1


	//   ....[95]....
        /*0da8*/ 	.word	0x000155b0
        /*0dac*/ 	.word	0x00000002
        /*0db0*/ 	.word	0x00028460
        /*0db4*/ 	.short	0x010a
        /*0db6*/ 	.byte	0x3f
	.zero		1


	//   ....[96]....
        /*0db8*/ 	.word	0x00015600
        /*0dbc*/ 	.word	0x00000005
        /*0dc0*/ 	.word	0x00028420
        /*0dc4*/ 	.short	0x010a
        /*0dc6*/ 	.byte	0x3f
	.zero		1


	//   ....[97]....
        /*0dc8*/ 	.word	0x000157a0
        /*0dcc*/ 	.word	0x00000003
        /*0dd0*/ 	.word	0x00028440
        /*0dd4*/ 	.short	0x010a
        /*0dd6*/ 	.byte	0x3f
	.zero		1


	//   ....[98]....
        /*0dd8*/ 	.word	0x000157f0
        /*0ddc*/ 	.word	0x00000013
        /*0de0*/ 	.word	0x00028440
        /*0de4*/ 	.short	0x010a
        /*0de6*/ 	.byte	0x3f
	.zero		1


	//   ....[99]....
        /*0de8*/ 	.word	0x00015840
        /*0dec*/ 	.word	0x00000003
        /*0df0*/ 	.word	0x00028460
        /*0df4*/ 	.short	0x010a
        /*0df6*/ 	.byte	0x3f
	.zero		1


	//   ....[100]....
        /*0df8*/ 	.word	0x00015890
        /*0dfc*/ 	.word	0x00000013
        /*0e00*/ 	.word	0x00028460
        /*0e04*/ 	.short	0x010a
        /*0e06*/ 	.byte	0x3f
	.zero		1


	//   ....[101]....
        /*0e08*/ 	.word	0x000158e0
        /*0e0c*/ 	.word	0x00000003
        /*0e10*/ 	.word	0x00028480
        /*0e14*/ 	.short	0x010a
        /*0e16*/ 	.byte	0x3f
	.zero		1


	//----- nvinfo : EIATTR_NUM_MBARRIERS
	.align		4
.L_430:
        /*0e18*/ 	.byte	0x03, 0x38
        /*0e1a*/ 	.short	0x0016


	//----- nvinfo : EIATTR_EXIT_INSTR_OFFSETS
	.align		4
        /*0e1c*/ 	.byte	0x04, 0x1c
        /*0e1e*/ 	.short	(.L_432 - .L_431)


	//   ....[0]....
.L_431:
        /*0e20*/ 	.word	0x00000990


	//   ....[1]....
        /*0e24*/ 	.word	0x0000e4b0


	//   ....[2]....
        /*0e28*/ 	.word	0x000131e0


	//----- nvinfo : EIATTR_MAX_THREADS
	.align		4
.L_432:
        /*0e2c*/ 	.byte	0x04, 0x05
        /*0e2e*/ 	.short	(.L_434 - .L_433)
.L_433:
        /*0e30*/ 	.word	0x00000180
        /*0e34*/ 	.word	0x00000001
        /*0e38*/ 	.word	0x00000001


	//----- nvinfo : EIATTR_CRS_STACK_SIZE
	.align		4
.L_434:
        /*0e3c*/ 	.byte	0x04, 0x1e
        /*0e3e*/ 	.short	(.L_436 - .L_435)
.L_435:
        /*0e40*/ 	.word	0x00000000


	//----- nvinfo : EIATTR_CBANK_PARAM_SIZE
	.align		4
.L_436:
        /*0e44*/ 	.byte	0x03, 0x19
        /*0e46*/ 	.short	0x0af0


	//----- nvinfo : EIATTR_PARAM_CBANK
	.align		4
        /*0e48*/ 	.byte	0x04, 0x0a
        /*0e4a*/ 	.short	(.L_438 - .L_437)
	.align		4
.L_437:
        /*0e4c*/ 	.word	index@(.nv.constant0._ZN7cutlass13device_kernelIN5flash11enable_sm90INS1_16FlashAttnFwdSm90INS1_25CollectiveMainloopFwdSm90ILi2EN4cute5tupleIJNS5_1CILi1EEES8_S8_EEENS6_IJNS7_ILi128EEENS7_ILi64EEENS7_ILi256EEEEEELi256ENS_12float_e4m3_tEfNS_4arch4Sm90ELb0ELb1ELb0ELb0ELb1ELb0ELb0ELb1ELb0ELb1ELb0ELb0EEENS1_21CollectiveEpilogueFwdINS6_IJSA_SC_SB_EEES9_NS_10bfloat16_tESG_Li256ELb0ELb1ELb0ELb1EEENS1_30DynamicPersistentTileSchedulerILi256ELi128ELb0ELb1ELb1EEEEEEEEEvNT_6ParamsE)
        /*0e50*/ 	.short	0x0210
        /*0e52*/ 	.short	0x0af0


	//----- nvinfo : EIATTR_SW_WAR
	.align		4
.L_438:
        /*0e54*/ 	.byte	0x04, 0x36
        /*0e56*/ 	.short	(.L_440 - .L_439)
.L_439:
        /*0e58*/ 	.word	0x00000008
.L_440:


//--------------------- .nv.info._ZN7cutlass13device_kernelIN5flash11enable_sm90INS1_16FlashAttnFwdSm90INS1_25CollectiveMainloopFwdSm90ILi2EN4cute5tupleIJNS5_1CILi1EEES8_S8_EEENS6_IJNS7_ILi128EEENS7_ILi64EEENS7_ILi256EEEEEELi256ENS_12float_e4m3_tEfNS_4arch4Sm90ELb0ELb1ELb0ELb1ELb1ELb0ELb0ELb1ELb0ELb1ELb0ELb0EEENS1_21CollectiveEpilogueFwdINS6_IJSA_SC_SB_EEES9_NS_10bfloat16_tESG_Li256ELb1ELb1ELb0ELb1EEENS1_36VarlenDynamicPersistentTileSchedulerILi128ELi64ELi256ELi128ELb0ELb1ELb1ELb1ELb0ELb1EEEEEEEEEvNT_6ParamsE --------------------------
	.section	.nv.info._ZN7cutlass13device_kernelIN5flash11enable_sm90INS1_16FlashAttnFwdSm90INS1_25CollectiveMainloopFwdSm90ILi2EN4cute5tupleIJNS5_1CILi1EEES8_S8_EEENS6_IJNS7_ILi128EEENS7_ILi64EEENS7_ILi256EEEEEELi256ENS_12float_e4m3_tEfNS_4arch4Sm90ELb0ELb1ELb0ELb1ELb1ELb0ELb0ELb1ELb0ELb1ELb0ELb0EEENS1_21CollectiveEpilogueFwdINS6_IJSA_SC_SB_EEES9_NS_10bfloat16_tESG_Li256ELb1ELb1ELb0ELb1EEENS1_36VarlenDynamicPersistentTileSchedulerILi128ELi64ELi256ELi128ELb0ELb1ELb1ELb1ELb0ELb1EEEEEEEEEvNT_6ParamsE,"",@"SHT_CUDA_INFO"
	.sectionflags	@""
	.align	4


	//----- nvinfo : EIATTR_CUDA_API_VERSION
	.align		4
        /*0000*/ 	.byte	0x04, 0x37
        /*0002*/ 	.short	(.L_442 - .L_441)
.L_441:
        /*0004*/ 	.word	0x00000082


	//----- nvinfo : EIATTR_KPARAM_INFO
	.align		4
.L_442:
        /*0008*/ 	.byte	0x04, 0x17
        /*000a*/ 	.short	(.L_444 - .L_443)
.L_443:
        /*000c*/ 	.word	0x00000000
        /*0010*/ 	.short	0x0000
        /*0012*/ 	.short	0x0070
        /*0014*/ 	.byte	0x00, 0xf0, 0x01, 0x2a


	//----- nvinfo : EIATTR_SPARSE_MMA_MASK
	.align		4
.L_444:
        /*0018*/ 	.byte	0x03, 0x50
        /*001a*/ 	.short	0x0000


	//----- nvinfo : EIATTR_MAXREG_COUNT
	.align		4
        /*001c*/ 	.byte	0x03, 0x1b
        /*001e*/ 	.short	0x00a8


	//----- nvinfo : EIATTR_NUM_BARRIERS
	.align		4
        /*0020*/ 	.byte	0x02, 0x4c
        /*0022*/ 	.byte	0x10
	.zero		1


	//----- nvinfo : EIATTR_EXTERNS
	.align		4
        /*0024*/ 	.byte	0x04, 0x0f
        /*0026*/ 	.short	(.L_446 - .L_445)


	//   ....[0]....
	.align		4
.L_445:
        /*0028*/ 	.word	index@(__assertfail)


	//----- nvinfo : EIATTR_ANNOTATIONS
	.align		4
.L_446:
        /*002c*/ 	.byte	0x04, 0x55
        /*002e*/ 	.short	(.L_448 - .L_447)


	//   ....[0]....
.L_447:
        /*0030*/ 	.word	0x00000001
        /*0034*/ 	.byte	0x60, 0xf6, 0x00, 0x00, 0x01, 0x00, 0x00, 0x00, 0x00, 0xf7, 0x00, 0x00, 0x01, 0x00, 0x00, 0x00
        /*0044*/ 	.byte	0x50, 0xf9, 0x00, 0x00, 0x01, 0x00, 0x00, 0x00, 0x90, 0x17, 0x01, 0x00, 0x01, 0x00, 0x00, 0x00
        /*0054*/ 	.byte	0xd0, 0x18, 0x01, 0x00, 0x01, 0x00, 0x00, 0x00, 0x10, 0x19, 0x01, 0x00, 0x01, 0x00, 0x00, 0x00
        /*0064*/ 	.byte	0x20, 0x22, 0x01, 0x00, 0x01, 0x00, 0x00, 0x00, 0x40, 0x22, 0x01, 0x00, 0x01, 0x00, 0x00, 0x00
        /*0074*/ 	.byte	0x50, 0x49, 0x01, 0x00


	//----- nvinfo : EIATTR_MERCURY_ISA_VERSION
	.align		4
.L_448:
        /*0078*/ 	.byte	0x03, 0x5f
        /*007a*/ 	.short	0x0101


	//----- nvinfo : EIATTR_UNUSED_LOAD_BYTE_OFFSET
	.align		4
        /*007c*/ 	.byte	0x04, 0x44
        /*007e*/ 	.short	(.L_450 - .L_449)


	//   ....[0]....
.L_449:
        /*0080*/ 	.word	0x00000980
        /*0084*/ 	.word	0x0000fff0


	//   ....[1]....
        /*0088*/ 	.word	0x0000b070
        /*008c*/ 	.word	0x0000fff0


	//----- nvinfo : EIATTR_INT_WARP_WIDE_INSTR_OFFSETS
	.align		4
.L_450:
        /*0090*/ 	.byte	0x04, 0x31
        /*0092*/ 	.short	(.L_452 - .L_451)


	//   ....[0]....
.L_451:
        /*0094*/ 	.word	0x000000c0


	//   ....[1]....
        /*0098*/ 	.word	0x000000d0


	//   ....[2]....
        /*009c*/ 	.word	0x00000170


	//   ....[3]....
        /*00a0*/ 	.word	0x00010280


	//   ....[4]....
        /*00a4*/ 	.word	0x00010310


	//   ....[5]....
        /*00a8*/ 	.word	0x00013610


	//   ....[6]....
        /*00ac*/ 	.word	0x000136a0


	//----- nvinfo : EIATTR_COOP_GROUP_MASK_REGIDS
	.align		4
.L_452:
        /*00b0*/ 	.byte	0x04, 0x29
        /*00b2*/ 	.short	(.L_454 - .L_453)


	//   ....[0]....
.L_453:
        /*00b4*/ 	.word	0xffffffff


	//   ....[1]....
        /*00b8*/ 	.word	0xffffffff


	//   ....[2]....
        /*00bc*/ 	.word	0xffffffff


	//   ....[3]....
        /*00c0*/ 	.word	0xffffffff


	//   ....[4]....
        /*00c4*/ 	.word	0xffffffff


	//   ....[5]....
        /*00c8*/ 	.word	0xffffffff


	//   ....[6]....
        /*00cc*/ 	.word	0xffffffff


	//   ....[7]....
        /*00d0*/ 	.word	0xffffffff


	//   ....[8]....
        /*00d4*/ 	.word	0xffffffff


	//   ....[9]....
        /*00d8*/ 	.word	0xffffffff


	//   ....[10]....
        /*00dc*/ 	.word	0xffffffff


	//   ....[11]....
        /*00e0*/ 	.word	0xffffffff


	//   ....[12]....
        /*00e4*/ 	.word	0xffffffff


	//   ....[13]....
        /*00e8*/ 	.word	0xffffffff


	//   ....[14]....
        /*00ec*/ 	.word	0xffffffff


	//   ....[15]....
        /*00f0*/ 	.word	0xffffffff


	//   ....[16]....
        /*00f4*/ 	.word	0xffffffff


	//   ....[17]....
        /*00f8*/ 	.word	0xffffffff


	//   ....[18]....
        /*00fc*/ 	.word	0xffffffff


	//   ....[19]....
        /*0100*/ 	.word	0xffffffff


	//   ....[20]....
        /*0104*/ 	.word	0xffffffff


	//   ....[21]....
        /*0108*/ 	.word	0xffffffff


	//   ....[22]....
        /*010c*/ 	.word	0xffffffff


	//   ....[23]....
        /*0110*/ 	.word	0xffffffff


	//   ....[24]....
        /*0114*/ 	.word	0xffffffff


	//   ....[25]....
        /*0118*/ 	.word	0xffffffff


	//   ....[26]....
        /*011c*/ 	.word	0xffffffff


	//   ....[27]....
        /*0120*/ 	.word	0xffffffff


	//   ....[28]....
        /*0124*/ 	.word	0xffffffff


	//   ....[29]....
        /*0128*/ 	.word	0xffffffff


	//   ....[30]....
        /*012c*/ 	.word	0xffffffff


	//   ....[31]....
        /*0130*/ 	.word	0xffffffff


	//   ....[32]....
        /*0134*/ 	.word	0xffffffff


	//   ....[33]....
        /*0138*/ 	.word	0xffffffff


	//   ....[34]....
        /*013c*/ 	.word	0xffffffff


	//   ....[35]....
        /*0140*/ 	.word	0xffffffff


	//   ....[36]....
        /*0144*/ 	.word	0xffffffff


	//   ....[37]....
        /*0148*/ 	.word	0xffffffff


	//   ....[38]....
        /*014c*/ 	.word	0xffffffff


	//   ....[39]....
        /*0150*/ 	.word	0xffffffff


	//   ....[40]....
        /*0154*/ 	.word	0xffffffff


	//   ....[41]....
        /*0158*/ 	.word	0xffffffff


	//   ....[42]....
        /*015c*/ 	.word	0xffffffff


	//   ....[43]....
        /*0160*/ 	.word	0xffffffff


	//   ....[44]....
        /*0164*/ 	.word	0xffffffff


	//   ....[45]....
        /*0168*/ 	.word	0xffffffff


	//   ....[46]....
        /*016c*/ 	.word	0xffffffff


	//   ....[47]....
        /*0170*/ 	.word	0xffffffff


	//   ....[48]....
        /*0174*/ 	.word	0xffffffff


	//   ....[49]....
        /*0178*/ 	.word	0xffffffff


	//   ....[50]....
        /*017c*/ 	.word	0xffffffff


	//   ....[51]....
        /*0180*/ 	.word	0xffffffff


	//   ....[52]....
        /*0184*/ 	.word	0xffffffff


	//   ....[53]....
        /*0188*/ 	.word	0xffffffff


	//   ....[54]....
        /*018c*/ 	.word	0xffffffff


	//   ....[55]....
        /*0190*/ 	.word	0xffffffff


	//   ....[56]....
        /*0194*/ 	.word	0xffffffff


	//   ....[57]....
        /*0198*/ 	.word	0xffffffff


	//   ....[58]....
        /*019c*/ 	.word	0xffffffff


	//   ....[59]....
        /*01a0*/ 	.word	0xffffffff


	//   ....[60]....
        /*01a4*/ 	.word	0xffffffff


	//   ....[61]....
        /*01a8*/ 	.word	0xffffffff


	//   ....[62]....
        /*01ac*/ 	.word	0xffffffff


	//   ....[63]....
        /*01b0*/ 	.word	0xffffffff


	//   ....[64]....
        /*01b4*/ 	.word	0xffffffff


	//   ....[65]....
        /*01b8*/ 	.word	0xffffffff


	//   ....[66]....
        /*01bc*/ 	.word	0xffffffff


	//   ....[67]....
        /*01c0*/ 	.word	0xffffffff


	//   ....[68]....
        /*01c4*/ 	.word	0xffffffff


	//   ....[69]....
        /*01c8*/ 	.word	0xffffffff


	//   ....[70]....
        /*01cc*/ 	.word	0xffffffff


	//   ....[71]....
        /*01d0*/ 	.word	0xffffffff


	//   ....[72]....
        /*01d4*/ 	.word	0xffffffff


	//   ....[73]....
        /*01d8*/ 	.word	0xffffffff


	//   ....[74]....
        /*01dc*/ 	.word	0xffffffff


	//   ....[75]....
        /*01e0*/ 	.word	0xffffffff


	//   ....[76]....
        /*01e4*/ 	.word	0xffffffff


	//   ....[77]....
        /*01e8*/ 	.word	0xffffffff


	//   ....[78]....
        /*01ec*/ 	.word	0xffffffff


	//   ....[79]....
        /*01f0*/ 	.word	0xffffffff


	//   ....[80]....
        /*01f4*/ 	.word	0xffffffff


	//   ....[81]....
        /*01f8*/ 	.word	0xffffffff


	//   ....[82]....
        /*01fc*/ 	.word	0xffffffff


	//   ....[83]....
        /*0200*/ 	.word	0xffffffff


	//   ....[84]....
        /*0204*/ 	.word	0xffffffff


	//   ....[85]....
        /*0208*/ 	.word	0xffffffff


	//   ....[86]....
        /*020c*/ 	.word	0xffffffff


	//   ....[87]....
        /*0210*/ 	.word	0xffffffff


	//   ....[88]....
        /*0214*/ 	.word	0xffffffff


	//   ....[89]....
        /*0218*/ 	.word	0xffffffff


	//   ....[90]....
        /*021c*/ 	.word	0xffffffff


	//   ....[91]....
        /*0220*/ 	.word	0xffffffff


	//   ....[92]....
        /*0224*/ 	.word	0xffffffff


	//   ....[93]....
        /*0228*/ 	.word	0xffffffff


	//   ....[94]....
        /*022c*/ 	.word	0xffffffff


	//   ....[95]....
        /*0230*/ 	.word	0xffffffff


	//   ....[96]....
        /*0234*/ 	.word	0xffffffff


	//   ....[97]....
        /*0238*/ 	.word	0xffffffff


	//   ....[98]....
        /*023c*/ 	.word	0xffffffff


	//   ....[99]....
        /*0240*/ 	.word	0xffffffff


	//   ....[100]....
        /*0244*/ 	.word	0xffffffff


	//   ....[101]....
        /*0248*/ 	.word	0xffffffff


	//   ....[102]....
        /*024c*/ 	.word	0xffffffff


	//   ....[103]....
        /*0250*/ 	.word	0xffffffff


	//   ....[104]....
        /*0254*/ 	.word	0xffffffff


	//   ....[105]....
        /*0258*/ 	.word	0xffffffff


	//   ....[106]....
        /*025c*/ 	.word	0xffffffff


	//   ....[107]....
        /*0260*/ 	.word	0xffffffff


	//   ....[108]....
        /*0264*/ 	.word	0xffffffff


	//   ....[109]....
        /*0268*/ 	.word	0xffffffff


	//   ....[110]....
        /*026c*/ 	.word	0xffffffff


	//   ....[111]....
        /*0270*/ 	.word	0xffffffff


	//   ....[112]....
        /*0274*/ 	.word	0xffffffff


	//   ....[113]....
        /*0278*/ 	.word	0xffffffff


	//   ....[114]....
        /*027c*/ 	.word	0xffffffff


	//   ....[115]....
        /*0280*/ 	.word	0xffffffff


	//   ....[116]....
        /*0284*/ 	.word	0xffffffff


	//   ....[117]....
        /*0288*/ 	.word	0xffffffff


	//   ....[118]....
        /*028c*/ 	.word	0xffffffff


	//   ....[119]....
        /*0290*/ 	.word	0xffffffff


	//   ....[120]....
        /*0294*/ 	.word	0xffffffff


	//   ....[121]....
        /*0298*/ 	.word	0xffffffff


	//   ....[122]....
        /*029c*/ 	.word	0xffffffff


	//   ....[123]....
        /*02a0*/ 	.word	0xffffffff


	//   ....[124]....
        /*02a4*/ 	.word	0xffffffff


	//   ....[125]....
        /*02a8*/ 	.word	0xffffffff


	//   ....[126]....
        /*02ac*/ 	.word	0xffffffff


	//   ....[127]....
        /*02b0*/ 	.word	0xffffffff


	//   ....[128]....
        /*02b4*/ 	.word	0xffffffff


	//   ....[129]....
        /*02b8*/ 	.word	0xffffffff


	//   ....[130]....
        /*02bc*/ 	.word	0xffffffff


	//   ....[131]....
        /*02c0*/ 	.word	0xffffffff


	//   ....[132]....
        /*02c4*/ 	.word	0xffffffff


	//   ....[133]....
        /*02c8*/ 	.word	0xffffffff


	//   ....[134]....
        /*02cc*/ 	.word	0xffffffff


	//   ....[135]....
        /*02d0*/ 	.word	0xffffffff


	//   ....[136]....
        /*02d4*/ 	.word	0xffffffff


	//   ....[137]....
        /*02d8*/ 	.word	0xffffffff


	//   ....[138]....
        /*02dc*/ 	.word	0xffffffff


	//   ....[139]....
        /*02e0*/ 	.word	0xffffffff


	//   ....[140]....
        /*02e4*/ 	.word	0xffffffff


	//   ....[141]....
        /*02e8*/ 	.word	0xffffffff


	//   ....[142]....
        /*02ec*/ 	.word	0xffffffff


	//   ....[143]....
        /*02f0*/ 	.word	0xffffffff


	//   ....[144]....
        /*02f4*/ 	.word	0xffffffff


	//   ....[145]....
        /*02f8*/ 	.word	0xffffffff


	//   ....[146]....
        /*02fc*/ 	.word	0xffffffff


	//   ....[147]....
        /*0300*/ 	.word	0xffffffff


	//   ....[148]....
        /*0304*/ 	.word	0xffffffff


	//   ....[149]....
        /*0308*/ 	.word	0xffffffff


	//   ....[150]....
        /*030c*/ 	.word	0xffffffff


	//   ....[151]....
        /*0310*/ 	.word	0xffffffff


	//   ....[152]....
        /*0314*/ 	.word	0xffffffff


	//   ....[153]....
        /*0318*/ 	.word	0xffffffff


	//   ....[154]....
        /*031c*/ 	.word	0xffffffff


	//   ....[155]....
        /*0320*/ 	.word	0xffffffff


	//   ....[156]....
        /*0324*/ 	.word	0xffffffff


	//   ....[157]....
        /*0328*/ 	.word	0xffffffff


	//   ....[158]....
        /*032c*/ 	.word	0xffffffff


	//   ....[159]....
        /*0330*/ 	.word	0xffffffff


	//   ....[160]....
        /*0334*/ 	.word	0xffffffff


	//   ....[161]....
        /*0338*/ 	.word	0xffffffff


	//   ....[162]....
        /*033c*/ 	.word	0xffffffff


	//   ....[163]....
        /*0340*/ 	.word	0xffffffff


	//   ....[164]....
        /*0344*/ 	.word	0xffffffff


	//   ....[165]....
        /*0348*/ 	.word	0xffffffff


	//   ....[166]....
        /*034c*/ 	.word	0xffffffff


	//   ....[167]....
        /*0350*/ 	.word	0xffffffff


	//   ....[168]....
        /*0354*/ 	.word	0xffffffff


	//   ....[169]....
        /*0358*/ 	.word	0xffffffff


	//   ....[170]....
        /*035c*/ 	.word	0xffffffff


	//   ....[171]....
        /*0360*/ 	.word	0xffffffff


	//   ....[172]....
        /*0364*/ 	.word	0xffffffff


	//   ....[173]....
        /*0368*/ 	.word	0xffffffff


	//   ....[174]....
        /*036c*/ 	.word	0xffffffff


	//   ....[175]....
        /*0370*/ 	.word	0xffffffff


	//   ....[176]....
        /*0374*/ 	.word	0xffffffff


	//   ....[177]....
        /*0378*/ 	.word	0xffffffff


	//   ....[178]....
        /*037c*/ 	.word	0xffffffff


	//   ....[179]....
        /*0380*/ 	.word	0xffffffff


	//   ....[180]....
        /*0384*/ 	.word	0xffffffff


	//   ....[181]....
        /*0388*/ 	.word	0xffffffff


	//   ....[182]....
        /*038c*/ 	.word	0xffffffff


	//   ....[183]....
        /*0390*/ 	.word	0xffffffff


	//   ....[184]....
        /*0394*/ 	.word	0xffffffff


	//   ....[185]....
        /*0398*/ 	.word	0xffffffff


	//   ....[186]....
        /*039c*/ 	.word	0xffffffff


	//   ....[187]....
        /*03a0*/ 	.word	0xffffffff


	//   ....[188]....
        /*03a4*/ 	.word	0xffffffff


	//   ....[189]....
        /*03a8*/ 	.word	0xffffffff


	//   ....[190]....
        /*03ac*/ 	.word	0xffffffff


	//   ....[191]....
        /*03b0*/ 	.word	0xffffffff


	//   ....[192]....
        /*03b4*/ 	.word	0xffffffff


	//   ....[193]....
        /*03b8*/ 	.word	0xffffffff


	//   ....[194]....
        /*03bc*/ 	.word	0xffffffff


	//   ....[195]....
        /*03c0*/ 	.word	0xffffffff


	//   ....[196]....
        /*03c4*/ 	.word	0xffffffff


	//   ....[197]....
        /*03c8*/ 	.word	0xffffffff


	//   ....[198]....
        /*03cc*/ 	.word	0xffffffff


	//   ....[199]....
        /*03d0*/ 	.word	0x0500000f


	//   ....[200]....
        /*03d4*/ 	.word	0x0500000f


	//   ....[201]....
        /*03d8*/ 	.word	0x0500000f


	//   ....[202]....
        /*03dc*/ 	.word	0x0500000f


	//   ....[203]....
        /*03e0*/ 	.word	0x0500000f


	//   ....[204]....
        /*03e4*/ 	.word	0x0500000f


	//   ....[205]....
        /*03e8*/ 	.word	0x0500000f


	//   ....[206]....
        /*03ec*/ 	.word	0x0500000f


	//   ....[207]....
        /*03f0*/ 	.word	0x0500000f


	//   ....[208]....
        /*03f4*/ 	.word	0x0500000f


	//   ....[209]....
        /*03f8*/ 	.word	0x0500000f


	//   ....[210]....
        /*03fc*/ 	.word	0x0500000f


	//   ....[211]....
        /*0400*/ 	.word	0x0500000f


	//   ....[212]....
        /*0404*/ 	.word	0x0500000f


	//   ....[213]....
        /*0408*/ 	.word	0x0500000f


	//   ....[214]....
        /*040c*/ 	.word	0x0500000f


	//   ....[215]....
        /*0410*/ 	.word	0x0500000f


	//   ....[216]....
        /*0414*/ 	.word	0x0500000f


	//   ....[217]....
        /*0418*/ 	.word	0x0500000f


	//   ....[218]....
        /*041c*/ 	.word	0x0500000f


	//   ....[219]....
        /*0420*/ 	.word	0x0500000f


	//   ....[220]....
        /*0424*/ 	.word	0x0500000f


	//   ....[221]....
        /*0428*/ 	.word	0x0500000f


	//   ....[222]....
        /*042c*/ 	.word	0x0500000f


	//   ....[223]....
        /*0430*/ 	.word	0x0500000f


	//   ....[224]....
        /*0434*/ 	.word	0x0500000f


	//   ....[225]....
        /*0438*/ 	.word	0x0500000f


	//   ....[226]....
        /*043c*/ 	.word	0x0500000f


	//   ....[227]....
        /*0440*/ 	.word	0x0500000f


	//   ....[228]....
        /*0444*/ 	.word	0x0500000f


	//   ....[229]....
        /*0448*/ 	.word	0x0500000f


	//   ....[230]....
        /*044c*/ 	.word	0x0500000f


	//   ....[231]....
        /*0450*/ 	.word	0x0500000f


	//   ....[232]....
        /*0454*/ 	.word	0x0500000f


	//   ....[233]....
        /*0458*/ 	.word	0x0500000f


	//   ....[234]....
        /*045c*/ 	.word	0x0500000f


	//   ....[235]....
        /*0460*/ 	.word	0x0500000f


	//   ....[236]....
        /*0464*/ 	.word	0x0500000f


	//   ....[237]....
        /*0468*/ 	.word	0x0500000f


	//   ....[238]....
        /*046c*/ 	.word	0x0500000f


	//   ....[239]....
        /*0470*/ 	.word	0x0500000f


	//   ....[240]....
        /*0474*/ 	.word	0x0500000f


	//   ....[241]....
        /*0478*/ 	.word	0x0500000f


	//   ....[242]....
        /*047c*/ 	.word	0x0500000f


	//   ....[243]....
        /*0480*/ 	.word	0x0500000f


	//   ....[244]....
        /*0484*/ 	.word	0x0500000f


	//   ....[245]....
        /*0488*/ 	.word	0x0500000f


	//   ....[246]....
        /*048c*/ 	.word	0x0500000f


	//   ....[247]....
        /*0490*/ 	.word	0x0500000f


	//   ....[248]....
        /*0494*/ 	.word	0x0500000f


	//----- nvinfo : EIATTR_COOP_GROUP_INSTR_OFFSETS
	.align		4
.L_454:
        /*0498*/ 	.byte	0x04, 0x28
        /*049a*/ 	.short	(.L_456 - .L_455)


	//   ....[0]....
.L_455:
        /*049c*/ 	.word	0x00000080


	//   ....[1]....
        /*04a0*/ 	.word	0x00000090


	//   ....[2]....
        /*04a4*/ 	.word	0x000002d0


	//   ....[3]....
        /*04a8*/ 	.word	0x00000430


	//   ....[4]....
        /*04ac*/ 	.word	0x00000550


	//   ....[5]....
        /*04b0*/ 	.word	0x000006b0


	//   ....[6]....
        /*04b4*/ 	.word	0x00001e50


	//   ....[7]....
        /*04b8*/ 	.word	0x00002720


	//   ....[8]....
        /*04bc*/ 	.word	0x00002980


	//   ....[9]....
        /*04c0*/ 	.word	0x000032a0


	//   ....[10]....
        /*04c4*/ 	.word	0x000033b0


	//   ....[11]....
        /*04c8*/ 	.word	0x00003700


	//   ....[12]....
        /*04cc*/ 	.word	0x000037c0


	//   ....[13]....
        /*04d0*/ 	.word	0x00004700


	//   ....[14]....
        /*04d4*/ 	.word	0x00004930


	//   ....[15]....
        /*04d8*/ 	.word	0x00005010


	//   ....[16]....
        /*04dc*/ 	.word	0x00005110


	//   ....[17]....
        /*04e0*/ 	.word	0x000054a0


	//   ....[18]....
        /*04e4*/ 	.word	0x00005530


	//   ....[19]....
        /*04e8*/ 	.word	0x00006d80


	//   ....[20]....
        /*04ec*/ 	.word	0x00006dc0


	//   ....[21]....
        /*04f0*/ 	.word	0x00006ff0


	//   ....[22]....
        /*04f4*/ 	.word	0x000070b0


	//   ....[23]....
        /*04f8*/ 	.word	0x000085c0


	//   ....[24]....
        /*04fc*/ 	.word	0x000087f0


	//   ....[25]....
        /*0500*/ 	.word	0x00008ed0


	//   ....[26]....
        /*0504*/ 	.word	0x00008fd0


	//   ....[27]....
        /*0508*/ 	.word	0x00009360


	//   ....[28]....
        /*050c*/ 	.word	0x000093f0


	//   ....[29]....
        /*0510*/ 	.word	0x0000a5e0


	//   ....[30]....
        /*0514*/ 	.word	0x0000a610


	//   ....[31]....
        /*0518*/ 	.word	0x0000a680


	//   ....[32]....
        /*051c*/ 	.word	0x0000a6a0


	//   ....[33]....
        /*0520*/ 	.word	0x0000bbd0


	//   ....[34]....
        /*0524*/ 	.word	0x0000bc00


	//   ....[35]....
        /*0528*/ 	.word	0x0000bc30


	//   ....[36]....
        /*052c*/ 	.word	0x0000bc60


	//   ....[37]....
        /*0530*/ 	.word	0x0000bcb0


	//   ....[38]....
        /*0534*/ 	.word	0x0000bd00


	//   ....[39]....
        /*0538*/ 	.word	0x0000bd40


	//   ....[40]....
        /*053c*/ 	.word	0x0000bd80


	//   ....[41]....
        /*0540*/ 	.word	0x0000bdb0


	//   ....[42]....
        /*0544*/ 	.word	0x0000bde0


	//   ....[43]....
        /*0548*/ 	.word	0x0000be10


	//   ....[44]....
        /*054c*/ 	.word	0x0000be40


	//   ....[45]....
        /*0550*/ 	.word	0x0000be70


	//   ....[46]....
        /*0554*/ 	.word	0x0000beb0


	//   ....[47]....
        /*0558*/ 	.word	0x0000bee0


	//   ....[48]....
        /*055c*/ 	.word	0x0000bf10


	//   ....[49]....
        /*0560*/ 	.word	0x0000bf40


	//   ....[50]....
        /*0564*/ 	.word	0x0000bf70


	//   ....[51]....
        /*0568*/ 	.word	0x0000bfd0


	//   ....[52]....
        /*056c*/ 	.word	0x0000c000


	//   ....[53]....
        /*0570*/ 	.word	0x0000c030


	//   ....[54]....
        /*0574*/ 	.word	0x0000c060


	//   ....[55]....
        /*0578*/ 	.word	0x0000c090


	//   ....[56]....
        /*057c*/ 	.word	0x0000c0c0


	//   ....[57]....
        /*0580*/ 	.word	0x0000c0f0


	//   ....[58]....
        /*0584*/ 	.word	0x0000c120


	//   ....[59]....
        /*0588*/ 	.word	0x0000c150


	//   ....[60]....
        /*058c*/ 	.word	0x0000c180


	//   ....[61]....
        /*0590*/ 	.word	0x0000c1b0


	//   ....[62]....
        /*0594*/ 	.word	0x0000c1e0


	//   ....[63]....
        /*0598*/ 	.word	0x0000c210


	//   ....[64]....
        /*059c*/ 	.word	0x0000c240


	//   ....[65]....
        /*05a0*/ 	.word	0x0000c270


	//   ....[66]....
        /*05a4*/ 	.word	0x0000c300


	//   ....[67]....
        /*05a8*/ 	.word	0x0000c340


	//   ....[68]....
        /*05ac*/ 	.word	0x0000c350


	//   ....[69]....
        /*05b0*/ 	.word	0x0000c360


	//   ....[70]....
        /*05b4*/ 	.word	0x0000c380


	//   ....[71]....
        /*05b8*/ 	.word	0x0000c390


	//   ....[72]....
        /*05bc*/ 	.word	0x0000c3a0


	//   ....[73]....
        /*05c0*/ 	.word	0x0000c3b0


	//   ....[74]....
        /*05c4*/ 	.word	0x0000c3d0


	//   ....[75]....
        /*05c8*/ 	.word	0x0000c3e0


	//   ....[76]....
        /*05cc*/ 	.word	0x0000c3f0


	//   ....[77]....
        /*05d0*/ 	.word	0x0000c400


	//   ....[78]....
        /*05d4*/ 	.word	0x0000c420


	//   ....[79]....
        /*05d8*/ 	.word	0x0000c450


	//   ....[80]....
        /*05dc*/ 	.word	0x0000c460


	//   ....[81]....
        /*05e0*/ 	.word	0x0000c470


	//   ....[82]....
        /*05e4*/ 	.word	0x0000c480


	//   ....[83]....
        /*05e8*/ 	.word	0x0000c4a0


	//   ....[84]....
        /*05ec*/ 	.word	0x0000c4c0


	//   ....[85]....
        /*05f0*/ 	.word	0x0000c4d0


	//   ....[86]....
        /*05f4*/ 	.word	0x0000c4e0


	//   ....[87]....
        /*05f8*/ 	.word	0x0000c4f0


	//   ....[88]....
        /*05fc*/ 	.word	0x0000c510


	//   ....[89]....
        /*0600*/ 	.word	0x0000c520


	//   ....[90]....
        /*0604*/ 	.word	0x0000c530


	//   ....[91]....
        /*0608*/ 	.word	0x0000c540


	//   ....[92]....
        /*060c*/ 	.word	0x0000c560


	//   ....[93]....
        /*0610*/ 	.word	0x0000c590


	//   ....[94]....
        /*0614*/ 	.word	0x0000c5a0


	//   ....[95]....
        /*0618*/ 	.word	0x0000c5b0


	//   ....[96]....
        /*061c*/ 	.word	0x0000c5c0


	//   ....[97]....
        /*0620*/ 	.word	0x0000cdc0


	//   ....[98]....
        /*0624*/ 	.word	0x0000ce00


	//   ....[99]....
        /*0628*/ 	.word	0x0000ce30


	//   ....[100]....
        /*062c*/ 	.word	0x0000cea0


	//   ....[101]....
        /*0630*/ 	.word	0x0000d710


	//   ....[102]....
        /*0634*/ 	.word	0x0000d740


	//   ....[103]....
        /*0638*/ 	.word	0x0000d890


	//   ....[104]....
        /*063c*/ 	.word	0x0000d8b0


	//   ....[105]....
        /*0640*/ 	.word	0x0000d9f0


	//   ....[106]....
        /*0644*/ 	.word	0x0000da10


	//   ....[107]....
        /*0648*/ 	.word	0x0000db60


	//   ....[108]....
        /*064c*/ 	.word	0x0000db80


	//   ....[109]....
        /*0650*/ 	.word	0x0000e4b0


	//   ....[110]....
        /*0654*/ 	.word	0x0000e4e0


	//   ....[111]....
        /*0658*/ 	.word	0x0000e630


	//   ....[112]....
        /*065c*/ 	.word	0x0000e650


	//   ....[113]....
        /*0660*/ 	.word	0x0000e790


	//   ....[114]....
        /*0664*/ 	.word	0x0000e7b0


	//   ....[115]....
        /*0668*/ 	.word	0x0000e900


	//   ....[116]....
        /*066c*/ 	.word	0x0000e920


	//   ....[117]....
        /*0670*/ 	.word	0x0000eaf0


	//   ....[118]....
        /*0674*/ 	.word	0x0000ec90


	//   ....[119]....
        /*0678*/ 	.word	0x0000ecc0


	//   ....[120]....
        /*067c*/ 	.word	0x0000ecf0


	//   ....[121]....
        /*0680*/ 	.word	0x0000ed20


	//   ....[122]....
        /*0684*/ 	.word	0x0000ed50


	//   ....[123]....
        /*0688*/ 	.word	0x0000ed90


	//   ....[124]....
        /*068c*/ 	.word	0x0000eee0


	//   ....[125]....
        /*0690*/ 	.word	0x0000ef10


	//   ....[126]....
        /*0694*/ 	.word	0x0000ef40


	//   ....[127]....
        /*0698*/ 	.word	0x0000ef70


	//   ....[128]....
        /*069c*/ 	.word	0x0000efa0


	//   ....[129]....
        /*06a0*/ 	.word	0x0000efe0


	//   ....[130]....
        /*06a4*/ 	.word	0x0000f070


	//   ....[131]....
        /*06a8*/ 	.word	0x0000f0d0


	//   ....[132]....
        /*06ac*/ 	.word	0x0000f170


	//   ....[133]....
        /*06b0*/ 	.word	0x00010ea0


	//   ....[134]....
        /*06b4*/ 	.word	0x00010ee0


	//   ....[135]....
        /*06b8*/ 	.word	0x00010f90


	//   ....[136]....
        /*06bc*/ 	.word	0x00010fa0


	//   ....[137]....
        /*06c0*/ 	.word	0x00011010


	//   ....[138]....
        /*06c4*/ 	.word	0x00011020


	//   ....[139]....
        /*06c8*/ 	.word	0x00011030


	//   ....[140]....
        /*06cc*/ 	.word	0x000110b0


	//   ....[141]....
        /*06d0*/ 	.word	0x000113f0


	//   ....[142]....
        /*06d4*/ 	.word	0x00011410


	//   ....[143]....
        /*06d8*/ 	.word	0x00011450


	//   ....[144]....
        /*06dc*/ 	.word	0x00011480


	//   ....[145]....
        /*06e0*/ 	.word	0x000114d0


	//   ....[146]....
        /*06e4*/ 	.word	0x00011500


	//   ....[147]....
        /*06e8*/ 	.word	0x00011520


	//   ....[148]....
        /*06ec*/ 	.word	0x00011560


	//   ....[149]....
        /*06f0*/ 	.word	0x00011c60


	//   ....[150]....
        /*06f4*/ 	.word	0x00011c90


	//   ....[151]....
        /*06f8*/ 	.word	0x00011cf0


	//   ....[152]....
        /*06fc*/ 	.word	0x00011d40


	//   ....[153]....
        /*0700*/ 	.word	0x00011d90


	//   ....[154]....
        /*0704*/ 	.word	0x00011de0


	//   ....[155]....
        /*0708*/ 	.word	0x00011e30


	//   ....[156]....
        /*070c*/ 	.word	0x00011e80


	//   ....[157]....
        /*0710*/ 	.word	0x00011ed0


	//   ....[158]....
        /*0714*/ 	.word	0x00011f20


	//   ....[159]....
        /*0718*/ 	.word	0x00011f70


	//   ....[160]....
        /*071c*/ 	.word	0x00011fc0


	//   ....[161]....
        /*0720*/ 	.word	0x00012010


	//   ....[162]....
        /*0724*/ 	.word	0x00012050


	//   ....[163]....
        /*0728*/ 	.word	0x00012070


	//   ....[164]....
        /*072c*/ 	.word	0x000120b0


	//   ....[165]....
        /*0730*/ 	.word	0x00012810


	//   ....[166]....
        /*0734*/ 	.word	0x00012830


	//   ....[167]....
        /*0738*/ 	.word	0x00012890


	//   ....[168]....
        /*073c*/ 	.word	0x000128a0


	//   ....[169]....
        /*0740*/ 	.word	0x000128f0


	//   ....[170]....
        /*0744*/ 	.word	0x00012900


	//   ....[171]....
        /*0748*/ 	.word	0x00012910


	//   ....[172]....
        /*074c*/ 	.word	0x00012960


	//   ....[173]....
        /*0750*/ 	.word	0x00012c90


	//   ....[174]....
        /*0754*/ 	.word	0x00012ca0


	//   ....[175]....
        /*0758*/ 	.word	0x00012cb0


	//   ....[176]....
        /*075c*/ 	.word	0x00012d00


	//   ....[177]....
        /*0760*/ 	.word	0x00012d10


	//   ....[178]....
        /*0764*/ 	.word	0x00012d60


	//   ....[179]....
        /*0768*/ 	.word	0x00012d70


	//   ....[180]....
        /*076c*/ 	.word	0x00012d80


	//   ....[181]....
        /*0770*/ 	.word	0x00013f00


	//   ....[182]....
        /*0774*/ 	.word	0x00013f30


	//   ....[183]....
        /*0778*/ 	.word	0x00013f60


	//   ....[184]....
        /*077c*/ 	.word	0x00013f80


	//   ....[185]....
        /*0780*/ 	.word	0x00013fb0


	//   ....[186]....
        /*0784*/ 	.word	0x00013fe0


	//   ....[187]....
        /*0788*/ 	.word	0x00014010


	//   ....[188]....
        /*078c*/ 	.word	0x00014020


	//   ....[189]....
        /*0790*/ 	.word	0x00014150


	//   ....[190]....
        /*0794*/ 	.word	0x00014180


	//   ....[191]....
        /*0798*/ 	.word	0x000141b0


	//   ....[192]....
        /*079c*/ 	.word	0x000141e0


	//   ....[193]....
        /*07a0*/ 	.word	0x00014210


	//   ....[194]....
        /*07a4*/ 	.word	0x00014250


	//   ....[195]....
        /*07a8*/ 	.word	0x00014300


	//   ....[196]....
        /*07ac*/ 	.word	0x00014370


	//   ....[197]....
        /*07b0*/ 	.word	0x00014410


	//   ....[198]....
        /*07b4*/ 	.word	0x00014a70


	//   ....[199]....
        /*07b8*/ 	.word	0x00015150


	//   ....[200]....
        /*07bc*/ 	.word	0x00015230


	//   ....[201]....
        /*07c0*/ 	.word	0x00015300


	//   ....[202]....
        /*07c4*/ 	.word	0x000153d0


	//   ....[203]....
        /*07c8*/ 	.word	0x00015480


	//   ....[204]....
        /*07cc*/ 	.word	0x000154e0


	//   ....[205]....
        /*07d0*/ 	.word	0x000155c0


	//   ....[206]....
        /*07d4*/ 	.word	0x00015620


	//   ....[207]....
        /*07d8*/ 	.word	0x000156f0


	//   ....[208]....
        /*07dc*/ 	.word	0x00015830


	//   ....[209]....
        /*07e0*/ 	.word	0x000158c0


	//   ....[210]....
        /*07e4*/ 	.word	0x00015990


	//   ....[211]....
        /*07e8*/ 	.word	0x00015a30


	//   ....[212]....
        /*07ec*/ 	.word	0x00015ab0


	//   ....[213]....
        /*07f0*/ 	.word	0x00015b60


	//   ....[214]....
        /*07f4*/ 	.word	0x00015be0


	//   ....[215]....
        /*07f8*/ 	.word	0x00015c90


	//   ....[216]....
        /*07fc*/ 	.word	0x00015d30


	//   ....[217]....
        /*0800*/ 	.word	0x00015da0


	//   ....[218]....
        /*0804*/ 	.word	0x00015e20


	//   ....[219]....
        /*0808*/ 	.word	0x00015ee0


	//   ....[220]....
        /*080c*/ 	.word	0x00015f60


	//   ....[221]....
        /*0810*/ 	.word	0x00016030


	//   ....[222]....
        /*0814*/ 	.word	0x000160b0


	//   ....[223]....
        /*0818*/ 	.word	0x00016180


	//   ....[224]....
        /*081c*/ 	.word	0x00016200


	//   ....[225]....
        /*0820*/ 	.word	0x000162d0


	//   ....[226]....
        /*0824*/ 	.word	0x00016350


	//   ....[227]....
        /*0828*/ 	.word	0x00016420


	//   ....[228]....
        /*082c*/ 	.word	0x000164a0


	//   ....[229]....
        /*0830*/ 	.word	0x00016560


	//   ....[230]....
        /*0834*/ 	.word	0x000165e0


	//   ....[231]....
        /*0838*/ 	.word	0x00016690


	//   ....[232]....
        /*083c*/ 	.word	0x000167c0


	//   ....[233]....
        /*0840*/ 	.word	0x00016860


	//   ....[234]....
        /*0844*/ 	.word	0x000168c0


	//   ....[235]....
        /*0848*/ 	.word	0x00016980


	//   ....[236]....
        /*084c*/ 	.word	0x000169e0


	//   ....[237]....
        /*0850*/ 	.word	0x00016aa0


	//   ....[238]....
        /*0854*/ 	.word	0x00016b00


	//   ....[239]....
        /*0858*/ 	.word	0x00016bc0


	//   ....[240]....
        /*085c*/ 	.word	0x00016cb0


	//   ....[241]....
        /*0860*/ 	.word	0x00016d40


	//   ....[242]....
        /*0864*/ 	.word	0x00016da0


	//   ....[243]....
        /*0868*/ 	.word	0x00016e60


	//   ....[244]....
        /*086c*/ 	.word	0x00016ec0


	//   ....[245]....
        /*0870*/ 	.word	0x00016f80


	//   ....[246]....
        /*0874*/ 	.word	0x00016fe0


	//   ....[247]....
        /*0878*/ 	.word	0x000170a0


	//   ....[248]....
        /*087c*/ 	.word	0x000172f0


	//----- nvinfo : EIATTR_REG_RECONFIG
	.align		4
.L_456:
        /*0880*/ 	.byte	0x01, 0x54
	.zero		2


	//----- nvinfo : EIATTR_SYSCALL_OFFSETS
	.align		4
        /*0884*/ 	.byte	0x04, 0x46
        /*0886*/ 	.short	(.L_458 - .L_457)


	//   ....[0]....
.L_457:
        /*0888*/ 	.word	0x00002030


	//   ....[1]....
        /*088c*/ 	.word	0x00010470


	//   ....[2]....
        /*0890*/ 	.word	0x000105e0


	//   ....[3]....
        /*0894*/ 	.word	0x00010730


	//   ....[4]....
        /*0898*/ 	.word	0x00010870


	//   ....[5]....
        /*089c*/ 	.word	0x000118b0


	//----- nvinfo : EIATTR_MBARRIER_INSTR_OFFSETS
	.align		4
.L_458:
        /*08a0*/ 	.byte	0x04, 0x39
        /*08a2*/ 	.short	(.L_460 - .L_459)


	//   ....[0]....
.L_459:
        /*08a4*/ 	.word	0x00000180
        /*08a8*/ 	.word	0x000000ff
        /*08ac*/ 	.word	0x00028400
        /*08b0*/ 	.short	0x0100
        /*08b2*/ 	.byte	0x08
	.zero		1


	//   ....[1]....
        /*08b4*/ 	.word	0x00000190
        /*08b8*/ 	.word	0x000000ff
        /*08bc*/ 	.word	0x00028420
        /*08c0*/ 	.short	0x0100
        /*08c2*/ 	.byte	0x08
	.zero		1


	//   ....[2]....
        /*08c4*/ 	.word	0x00000280
        /*08c8*/ 	.word	0x000000ff
        /*08cc*/ 	.word	0x00028430
        /*08d0*/ 	.short	0x0100
        /*08d2*/ 	.byte	0x08
	.zero		1


	//   ....[3]....
        /*08d4*/ 	.word	0x00000290
        /*08d8*/ 	.word	0x000000ff
        /*08dc*/ 	.word	0x00028440
        /*08e0*/ 	.short	0x0100
        /*08e2*/ 	.byte	0x08
	.zero		1


	//   ....[4]....
        /*08e4*/ 	.word	0x000002a0
        /*08e8*/ 	.word	0x000000ff
        /*08ec*/ 	.word	0x00028438
        /*08f0*/ 	.short	0x0100
        /*08f2*/ 	.byte	0x08
	.zero		1


	//   ....[5]....
        /*08f4*/ 	.word	0x000002b0
        /*08f8*/ 	.word	0x000000ff
        /*08fc*/ 	.word	0x00028448
        /*0900*/ 	.short	0x0100
        /*0902*/ 	.byte	0x08
	.zero		1


	//   ....[6]....
        /*0904*/ 	.word	0x000003e0
        /*0908*/ 	.word	0x000000ff
        /*090c*/ 	.word	0x00028450
        /*0910*/ 	.short	0x0100
        /*0912*/ 	.byte	0x08
	.zero		1


	//   ....[7]....
        /*0914*/ 	.word	0x000003f0
        /*0918*/ 	.word	0x000000ff
        /*091c*/ 	.word	0x00028460
        /*0920*/ 	.short	0x0100
        /*0922*/ 	.byte	0x08
	.zero		1


	//   ....[8]....
        /*0924*/ 	.word	0x00000400
        /*0928*/ 	.word	0x000000ff
        /*092c*/ 	.word	0x00028458
        /*0930*/ 	.short	0x0100
        /*0932*/ 	.byte	0x08
	.zero		1


	//   ....[9]....
        /*0934*/ 	.word	0x00000410
        /*0938*/ 	.word	0x000000ff
        /*093c*/ 	.word	0x00028468
        /*0940*/ 	.short	0x0100
        /*0942*/ 	.byte	0x08
	.zero		1


	//   ....[10]....
        /*0944*/ 	.word	0x00000500
        /*0948*/ 	.word	0x000000ff
        /*094c*/ 	.word	0x00028470
        /*0950*/ 	.short	0x0100
        /*0952*/ 	.byte	0x06
	.zero		1


	//   ....[11]....
        /*0954*/ 	.word	0x00000510
        /*0958*/ 	.word	0x000000ff
        /*095c*/ 	.word	0x00028480
        /*0960*/ 	.short	0x0100
        /*0962*/ 	.byte	0x06
	.zero		1


	//   ....[12]....
        /*0964*/ 	.word	0x00000520
        /*0968*/ 	.word	0x000000ff
        /*096c*/ 	.word	0x00028478
        /*0970*/ 	.short	0x0100
        /*0972*/ 	.byte	0x06
	.zero		1


	//   ....[13]....
        /*0974*/ 	.word	0x00000530
        /*0978*/ 	.word	0x000000ff
        /*097c*/ 	.word	0x00028488
        /*0980*/ 	.short	0x0100
        /*0982*/ 	.byte	0x06
	.zero		1


	//   ....[14]....
        /*0984*/ 	.word	0x00000660
        /*0988*/ 	.word	0x000000ff
        /*098c*/ 	.word	0x00028490
        /*0990*/ 	.short	0x0100
        /*0992*/ 	.byte	0x08
	.zero		1


	//   ....[15]....
        /*0994*/ 	.word	0x00000670
        /*0998*/ 	.word	0x000000ff
        /*099c*/ 	.word	0x000284a0
        /*09a0*/ 	.short	0x0100
        /*09a2*/ 	.byte	0x08
	.zero		1


	//   ....[16]....
        /*09a4*/ 	.word	0x00000680
        /*09a8*/ 	.word	0x000000ff
        /*09ac*/ 	.word	0x00028498
        /*09b0*/ 	.short	0x0100
        /*09b2*/ 	.byte	0x08
	.zero		1


	//   ....[17]....
        /*09b4*/ 	.word	0x00000690
        /*09b8*/ 	.word	0x000000ff
        /*09bc*/ 	.word	0x000284a8
        /*09c0*/ 	.short	0x0100
        /*09c2*/ 	.byte	0x08
	.zero		1


	//   ....[18]....
        /*09c4*/ 	.word	0x000007e0
        /*09c8*/ 	.word	0x000000ff
        /*09cc*/ 	.word	0x000284b0
        /*09d0*/ 	.short	0x0100
        /*09d2*/ 	.byte	0x08
	.zero		1


	//   ....[19]....
        /*09d4*/ 	.word	0x000007f0
        /*09d8*/ 	.word	0x000000ff
        /*09dc*/ 	.word	0x000284c0
        /*09e0*/ 	.short	0x0100
        /*09e2*/ 	.byte	0x08
	.zero		1


	//   ....[20]....
        /*09e4*/ 	.word	0x00000800
        /*09e8*/ 	.word	0x000000ff
        /*09ec*/ 	.word	0x000284b8
        /*09f0*/ 	.short	0x0100
        /*09f2*/ 	.byte	0x08
	.zero		1


	//   ....[21]....
        /*09f4*/ 	.word	0x00000810
        /*09f8*/ 	.word	0x000000ff
        /*09fc*/ 	.word	0x000284c8
        /*0a00*/ 	.short	0x0100
        /*0a02*/ 	.byte	0x08
	.zero		1


	//   ....[22]....
        /*0a04*/ 	.word	0x000020a0
        /*0a08*/ 	.word	0x000000ff
        /*0a0c*/ 	.word	0x00028400
        /*0a10*/ 	.short	0x010a
        /*0a12*/ 	.byte	0x35
	.zero		1


	//   ....[23]....
        /*0a14*/ 	.word	0x00002170
        /*0a18*/ 	.word	0x000000ff
        /*0a1c*/ 	.word	0x00028430
        /*0a20*/ 	.short	0x010a
        /*0a22*/ 	.byte	0x3a
	.zero		1


	//   ....[24]....
        /*0a24*/ 	.word	0x000021b0
        /*0a28*/ 	.word	0x000000ff
        /*0a2c*/ 	.word	0x00028430
        /*0a30*/ 	.short	0x010a
        /*0a32*/ 	.byte	0x3a
	.zero		1


	//   ....[25]....
        /*0a34*/ 	.word	0x00002750
        /*0a38*/ 	.word	0x000000ff
        /*0a3c*/ 	.word	0x00000000
        /*0a40*/ 	.short	0x0101
        /*0a42*/ 	.byte	0x06
	.zero		1


	//   ....[26]....
        /*0a44*/ 	.word	0x00003da0
        /*0a48*/ 	.word	0x000000ff
        /*0a4c*/ 	.word	0x00028450
        /*0a50*/ 	.short	0x010a
        /*0a52*/ 	.byte	0x3a
	.zero		1


	//   ....[27]....
        /*0a54*/ 	.word	0x00003de0
        /*0a58*/ 	.word	0x000000ff
        /*0a5c*/ 	.word	0x00028450
        /*0a60*/ 	.short	0x010a
        /*0a62*/ 	.byte	0x3a
	.zero		1


	//   ....[28]....
        /*0a64*/ 	.word	0x00003fd0
        /*0a68*/ 	.word	0x000000ff
        /*0a6c*/ 	.word	0x00000000
        /*0a70*/ 	.short	0x0101
        /*0a72*/ 	.byte	0x3a
	.zero		1


	//   ....[29]....
        /*0a74*/ 	.word	0x000042d0
        /*0a78*/ 	.word	0x000000ff
        /*0a7c*/ 	.word	0x00028430
        /*0a80*/ 	.short	0x010a
        /*0a82*/ 	.byte	0x3b
	.zero		1


	//   ....[30]....
        /*0a84*/ 	.word	0x00004310
        /*0a88*/ 	.word	0x000000ff
        /*0a8c*/ 	.word	0x00028430
        /*0a90*/ 	.short	0x010a
        /*0a92*/ 	.byte	0x3b
	.zero		1


	//   ....[31]....
        /*0a94*/ 	.word	0x00004730
        /*0a98*/ 	.word	0x000000ff
        /*0a9c*/ 	.word	0x00000000
        /*0aa0*/ 	.short	0x0101
        /*0aa2*/ 	.byte	0x06
	.zero		1


	//   ....[32]....
        /*0aa4*/ 	.word	0x000063a0
        /*0aa8*/ 	.word	0x000000ff
        /*0aac*/ 	.word	0x00028450
        /*0ab0*/ 	.short	0x010a
        /*0ab2*/ 	.byte	0x3b
	.zero		1


	//   ....[33]....
        /*0ab4*/ 	.word	0x000063f0
        /*0ab8*/ 	.word	0x000000ff
        /*0abc*/ 	.word	0x00028450
        /*0ac0*/ 	.short	0x010a
        /*0ac2*/ 	.byte	0x3b
	.zero		1


	//   ....[34]....
        /*0ac4*/ 	.word	0x00006550
        /*0ac8*/ 	.word	0x000000ff
        /*0acc*/ 	.word	0x00000000
        /*0ad0*/ 	.short	0x0101
        /*0ad2*/ 	.byte	0x3b
	.zero		1


	//   ....[35]....
        /*0ad4*/ 	.word	0x00006900
        /*0ad8*/ 	.word	0x000000ff
        /*0adc*/ 	.word	0x00028430
        /*0ae0*/ 	.short	0x010a
        /*0ae2*/ 	.byte	0x38
	.zero		1


	//   ....[36]....
        /*0ae4*/ 	.word	0x00006940
        /*0ae8*/ 	.word	0x000000ff
        /*0aec*/ 	.word	0x00028430
        /*0af0*/ 	.short	0x010a
        /*0af2*/ 	.byte	0x38
	.zero		1


	//   ....[37]....
        /*0af4*/ 	.word	0x00006ca0
        /*0af8*/ 	.word	0x000000ff
        /*0afc*/ 	.word	0x00000000
        /*0b00*/ 	.short	0x0101
        /*0b02*/ 	.byte	0x06
	.zero		1


	//   ....[38]....
        /*0b04*/ 	.word	0x00007eb0
        /*0b08*/ 	.word	0x000000ff
        /*0b0c*/ 	.word	0x00028450
        /*0b10*/ 	.short	0x010a
        /*0b12*/ 	.byte	0x38
	.zero		1


	//   ....[39]....
        /*0b14*/ 	.word	0x00007f00
        /*0b18*/ 	.word	0x000000ff
        /*0b1c*/ 	.word	0x00028450
        /*0b20*/ 	.short	0x010a
        /*0b22*/ 	.byte	0x38
	.zero		1


	//   ....[40]....
        /*0b24*/ 	.word	0x00008040
        /*0b28*/ 	.word	0x000000ff
        /*0b2c*/ 	.word	0x00000000
        /*0b30*/ 	.short	0x0101
        /*0b32*/ 	.byte	0x38
	.zero		1


	//   ....[41]....
        /*0b34*/ 	.word	0x000081a0
        /*0b38*/ 	.word	0x000000ff
        /*0b3c*/ 	.word	0x00028430
        /*0b40*/ 	.short	0x010a
        /*0b42*/ 	.byte	0x3b
	.zero		1


	//   ....[42]....
        /*0b44*/ 	.word	0x000081e0
        /*0b48*/ 	.word	0x000000ff
        /*0b4c*/ 	.word	0x00028430
        /*0b50*/ 	.short	0x010a
        /*0b52*/ 	.byte	0x3b
	.zero		1


	//   ....[43]....
        /*0b54*/ 	.word	0x000085f0
        /*0b58*/ 	.word	0x000000ff
        /*0b5c*/ 	.word	0x00000000
        /*0b60*/ 	.short	0x0101
        /*0b62*/ 	.byte	0x06
	.zero		1


	//   ....[44]....
        /*0b64*/ 	.word	0x0000a260
        /*0b68*/ 	.word	0x000000ff
        /*0b6c*/ 	.word	0x00028450
        /*0b70*/ 	.short	0x010a
        /*0b72*/ 	.byte	0x3b
	.zero		1


	//   ....[45]....
        /*0b74*/ 	.word	0x0000a2b0
        /*0b78*/ 	.word	0x000000ff
        /*0b7c*/ 	.word	0x00028450
        /*0b80*/ 	.short	0x010a
        /*0b82*/ 	.byte	0x3b
	.zero		1


	//   ....[46]....
        /*0b84*/ 	.word	0x0000a410
        /*0b88*/ 	.word	0x000000ff
        /*0b8c*/ 	.word	0x00000000
        /*0b90*/ 	.short	0x0101
        /*0b92*/ 	.byte	0x3b
	.zero		1


	//   ....[47]....
        /*0b94*/ 	.word	0x0000d730
        /*0b98*/ 	.word	0x000000ff
        /*0b9c*/ 	.word	0x00000000
        /*0ba0*/ 	.short	0x0101
        /*0ba2*/ 	.byte	0x06
	.zero		1


	//   ....[48]....
        /*0ba4*/ 	.word	0x00010cc0
        /*0ba8*/ 	.word	0x00000000
        /*0bac*/ 	.word	0x00028480
        /*0bb0*/ 	.short	0x010a
        /*0bb2*/ 	.byte	0x3f
	.zero		1


	//   ....[49]....
        /*0bb4*/ 	.word	0x00011160
        /*0bb8*/ 	.word	0x00000000
        /*0bbc*/ 	.word	0x00028470
        /*0bc0*/ 	.short	0x0107
        /*0bc2*/ 	.byte	0x3f
	.zero		1


	//   ....[50]....
        /*0bc4*/ 	.word	0x00011220
        /*0bc8*/ 	.word	0x00000000
        /*0bcc*/ 	.word	0x00028470
        /*0bd0*/ 	.short	0x0101
        /*0bd2*/ 	.byte	0x3f
	.zero		1


	//   ....[51]....
        /*0bd4*/ 	.word	0x00011250
        /*0bd8*/ 	.word	0x00000000
        /*0bdc*/ 	.word	0x00028440
        /*0be0*/ 	.short	0x010a
        /*0be2*/ 	.byte	0x3f
	.zero		1


	//   ....[52]....
        /*0be4*/ 	.word	0x00011620
        /*0be8*/ 	.word	0x00000000
        /*0bec*/ 	.word	0x00028430
        /*0bf0*/ 	.short	0x0107
        /*0bf2*/ 	.byte	0x3f
	.zero		1


	//   ....[53]....
        /*0bf4*/ 	.word	0x000116e0
        /*0bf8*/ 	.word	0x00000000
        /*0bfc*/ 	.word	0x00028430
        /*0c00*/ 	.short	0x0101
        /*0c02*/ 	.byte	0x3f
	.zero		1


	//   ....[54]....
        /*0c04*/ 	.word	0x000121a0
        /*0c08*/ 	.word	0x00000016
        /*0c0c*/ 	.word	0x00028400
        /*0c10*/ 	.short	0x0107
        /*0c12*/ 	.byte	0x3f
	.zero		1


	//   ....[55]....
        /*0c14*/ 	.word	0x000122a0
        /*0c18*/ 	.word	0x00000016
        /*0c1c*/ 	.word	0x00028400
        /*0c20*/ 	.short	0x0101
        /*0c22*/ 	.byte	0x3f
	.zero		1


	//   ....[56]....
        /*0c24*/ 	.word	0x000122c0
        /*0c28*/ 	.word	0x00000016
        /*0c2c*/ 	.word	0x00028420
        /*0c30*/ 	.short	0x010a
        /*0c32*/ 	.byte	0x3f
	.zero		1


	//   ....[57]....
        /*0c34*/ 	.word	0x00012650
        /*0c38*/ 	.word	0x00000000
        /*0c3c*/ 	.word	0x00028480
        /*0c40*/ 	.short	0x010a
        /*0c42*/ 	.byte	0x3f
	.zero		1


	//   ....[58]....
        /*0c44*/ 	.word	0x000129f0
        /*0c48*/ 	.word	0x00000000
        /*0c4c*/ 	.word	0x00028470
        /*0c50*/ 	.short	0x0107
        /*0c52*/ 	.byte	0x3f
	.zero		1


	//   ....[59]....
        /*0c54*/ 	.word	0x00012ab0
        /*0c58*/ 	.word	0x00000000
        /*0c5c*/ 	.word	0x00028470
        /*0c60*/ 	.short	0x0101
        /*0c62*/ 	.byte	0x3f
	.zero		1


	//   ....[60]....
        /*0c64*/ 	.word	0x00012ae0
        /*0c68*/ 	.word	0x00000000
        /*0c6c*/ 	.word	0x00028440
        /*0c70*/ 	.short	0x010a
        /*0c72*/ 	.byte	0x3f
	.zero		1


	//   ....[61]....
        /*0c74*/ 	.word	0x00012e50
        /*0c78*/ 	.word	0x00000000
        /*0c7c*/ 	.word	0x00028430
        /*0c80*/ 	.short	0x0107
        /*0c82*/ 	.byte	0x3f
	.zero		1


	//   ....[62]....
        /*0c84*/ 	.word	0x00012f10
        /*0c88*/ 	.word	0x00000000
        /*0c8c*/ 	.word	0x00028430
        /*0c90*/ 	.short	0x0101
        /*0c92*/ 	.byte	0x3f
	.zero		1


	//   ....[63]....
        /*0c94*/ 	.word	0x00012fa0
        /*0c98*/ 	.word	0x00000000
        /*0c9c*/ 	.word	0x00028470
        /*0ca0*/ 	.short	0x010a
        /*0ca2*/ 	.byte	0x3f
	.zero		1


	//   ....[64]....
        /*0ca4*/ 	.word	0x00013030
        /*0ca8*/ 	.word	0x00000000
        /*0cac*/ 	.word	0x00028460
        /*0cb0*/ 	.short	0x010a
        /*0cb2*/ 	.byte	0x3f
	.zero		1


	//   ....[65]....
        /*0cb4*/ 	.word	0x000134f0
        /*0cb8*/ 	.word	0x00000000
        /*0cbc*/ 	.word	0x00028450
        /*0cc0*/ 	.short	0x0101
        /*0cc2*/ 	.byte	0x3f
	.zero		1


	//   ....[66]....
        /*0cc4*/ 	.word	0x00013570
        /*0cc8*/ 	.word	0x00000003
        /*0ccc*/ 	.word	0x00000000
        /*0cd0*/ 	.short	0x0101
        /*0cd2*/ 	.byte	0x3f
	.zero		1


	//   ....[67]....
        /*0cd4*/ 	.word	0x00013730
        /*0cd8*/ 	.word	0x00000002
        /*0cdc*/ 	.word	0x00028470
        /*0ce0*/ 	.short	0x010a
        /*0ce2*/ 	.byte	0x3f
	.zero		1


	//   ....[68]....
        /*0ce4*/ 	.word	0x000137b0
        /*0ce8*/ 	.word	0x00000002
        /*0cec*/ 	.word	0x00028460
        /*0cf0*/ 	.short	0x010a
        /*0cf2*/ 	.byte	0x3f
	.zero		1


	//   ....[69]....
        /*0cf4*/ 	.word	0x00013c80
        /*0cf8*/ 	.word	0x00000002
        /*0cfc*/ 	.word	0x00028450
        /*0d00*/ 	.short	0x0101
        /*0d02*/ 	.byte	0x3f
	.zero		1


	//   ....[70]....
        /*0d04*/ 	.word	0x00013d00
        /*0d08*/ 	.word	0x00000003
        /*0d0c*/ 	.word	0x00000000
        /*0d10*/ 	.short	0x0101
        /*0d12*/ 	.byte	0x3f
	.zero		1


	//   ....[71]....
        /*0d14*/ 	.word	0x000149f0
        /*0d18*/ 	.word	0x00000005
        /*0d1c*/ 	.word	0x00028420
        /*0d20*/ 	.short	0x010a
        /*0d22*/ 	.byte	0x3f
	.zero		1


	//   ....[72]....
        /*0d24*/ 	.word	0x00014b70
        /*0d28*/ 	.word	0x00000003
        /*0d2c*/ 	.word	0x00028440
        /*0d30*/ 	.short	0x010a
        /*0d32*/ 	.byte	0x3f
	.zero		1


	//   ....[73]....
        /*0d34*/ 	.word	0x00014c10
        /*0d38*/ 	.word	0x00000017
        /*0d3c*/ 	.word	0x00028440
        /*0d40*/ 	.short	0x010a
        /*0d42*/ 	.byte	0x3f
	.zero		1


	//   ....[74]....
        /*0d44*/ 	.word	0x00014c50
        /*0d48*/ 	.word	0x00000003
        /*0d4c*/ 	.word	0x00028460
        /*0d50*/ 	.short	0x010a
        /*0d52*/ 	.byte	0x3f
	.zero		1


	//   ....[75]....
        /*0d54*/ 	.word	0x00014c90
        /*0d58*/ 	.word	0x00000017
        /*0d5c*/ 	.word	0x00028460
        /*0d60*/ 	.short	0x010a
        /*0d62*/ 	.byte	0x3f
	.zero		1


	//   ....[76]....
        /*0d64*/ 	.word	0x00014cd0
        /*0d68*/ 	.word	0x00000003
        /*0d6c*/ 	.word	0x00028480
        /*0d70*/ 	.short	0x010a
        /*0d72*/ 	.byte	0x3f
	.zero		1


	//   ....[77]....
        /*0d74*/ 	.word	0x00014d10
        /*0d78*/ 	.word	0x00000017
        /*0d7c*/ 	.word	0x00028480
        /*0d80*/ 	.short	0x010a
        /*0d82*/ 	.byte	0x3f
	.zero		1


	//   ....[78]....
        /*0d84*/ 	.word	0x00014d80
        /*0d88*/ 	.word	0x00000003
        /*0d8c*/ 	.word	0x00028400
        /*0d90*/ 	.short	0x010a
        /*0d92*/ 	.byte	0x3f
	.zero		1


	//   ....[79]....
        /*0d94*/ 	.word	0x00014de0
        /*0d98*/ 	.word	0x00000003
        /*0d9c*/ 	.word	0x00028430
        /*0da0*/ 	.short	0x010a
        /*0da2*/ 	.byte	0x3f
	.zero		1


	//   ....[80]....
        /*0da4*/ 	.word	0x00014e40
        /*0da8*/ 	.word	0x00000009
        /*0dac*/ 	.word	0x00028450
        /*0db0*/ 	.short	0x010a
        /*0db2*/ 	.byte	0x3f
	.zero		1


	//   ....[81]....
        /*0db4*/ 	.word	0x00014ea0
        /*0db8*/ 	.word	0x00000000
        /*0dbc*/ 	.word	0x00028430
        /*0dc0*/ 	.short	0x010a
        /*0dc2*/ 	.byte	0x3f
	.zero		1


	//   ....[82]....
        /*0dc4*/ 	.word	0x00014f00
        /*0dc8*/ 	.word	0x0000000a
        /*0dcc*/ 	.word	0x00028450
        /*0dd0*/ 	.short	0x010a
        /*0dd2*/ 	.byte	0x3f
	.zero		1


	//   ....[83]....
        /*0dd4*/ 	.word	0x00014f60
        /*0dd8*/ 	.word	0x00000000
        /*0ddc*/ 	.word	0x00028430
        /*0de0*/ 	.short	0x010a
        /*0de2*/ 	.byte	0x3f
	.zero		1


	//   ....[84]....
        /*0de4*/ 	.word	0x00014fc0
        /*0de8*/ 	.word	0x0000000a
        /*0dec*/ 	.word	0x00028450
        /*0df0*/ 	.short	0x010a
        /*0df2*/ 	.byte	0x3f
	.zero		1


	//   ....[85]....
        /*0df4*/ 	.word	0x00015020
        /*0df8*/ 	.word	0x00000000
        /*0dfc*/ 	.word	0x00028430
        /*0e00*/ 	.short	0x010a
        /*0e02*/ 	.byte	0x3f
	.zero		1


	//   ....[86]....
        /*0e04*/ 	.word	0x00015080
        /*0e08*/ 	.word	0x0000000a
        /*0e0c*/ 	.word	0x00028450
        /*0e10*/ 	.short	0x010a
        /*0e12*/ 	.byte	0x3f
	.zero		1


	//   ....[87]....
        /*0e14*/ 	.word	0x00015180
        /*0e18*/ 	.word	0x00000000
        /*0e1c*/ 	.word	0x00028480
        /*0e20*/ 	.short	0x010a
        /*0e22*/ 	.byte	0x3f
	.zero		1


	//   ....[88]....
        /*0e24*/ 	.word	0x00015780
        /*0e28*/ 	.word	0x00000000
        /*0e2c*/ 	.word	0x00028440
        /*0e30*/ 	.short	0x010a
        /*0e32*/ 	.byte	0x3f
	.zero		1


	//   ....[89]....
        /*0e34*/ 	.word	0x000166c0
        /*0e38*/ 	.word	0x00000016
        /*0e3c*/ 	.word	0x00028420
        /*0e40*/ 	.short	0x010a
        /*0e42*/ 	.byte	0x3f
	.zero		1


	//   ....[90]....
        /*0e44*/ 	.word	0x00016710
        /*0e48*/ 	.word	0x00000000
        /*0e4c*/ 	.word	0x00028480
        /*0e50*/ 	.short	0x010a
        /*0e52*/ 	.byte	0x3f
	.zero		1


	//   ....[91]....
        /*0e54*/ 	.word	0x00016c00
        /*0e58*/ 	.word	0x00000000
        /*0e5c*/ 	.word	0x00028440
        /*0e60*/ 	.short	0x010a
        /*0e62*/ 	.byte	0x3f
	.zero		1


	//   ....[92]....
        /*0e64*/ 	.word	0x000170d0
        /*0e68*/ 	.word	0x00000000
        /*0e6c*/ 	.word	0x00028470
        /*0e70*/ 	.short	0x010a
        /*0e72*/ 	.byte	0x3f
	.zero		1


	//   ....[93]....
        /*0e74*/ 	.word	0x00017120
        /*0e78*/ 	.word	0x00000000
        /*0e7c*/ 	.word	0x00028460
        /*0e80*/ 	.short	0x010a
        /*0e82*/ 	.byte	0x3f
	.zero		1


	//   ....[94]....
        /*0e84*/ 	.word	0x00017170
        /*0e88*/ 	.word	0x00000002
        /*0e8c*/ 	.word	0x00028470
        /*0e90*/ 	.short	0x010a
        /*0e92*/ 	.byte	0x3f
	.zero		1


	//   ....[95]....
        /*0e94*/ 	.word	0x000171c0
        /*0e98*/ 	.word	0x00000002
        /*0e9c*/ 	.word	0x00028460
        /*0ea0*/ 	.short	0x010a
        /*0ea2*/ 	.byte	0x3f
	.zero		1


	//   ....[96]....
        /*0ea4*/ 	.word	0x00017210
        /*0ea8*/ 	.word	0x00000005
        /*0eac*/ 	.word	0x00028420
        /*0eb0*/ 	.short	0x010a
        /*0eb2*/ 	.byte	0x3f
	.zero		1


	//   ....[97]....
        /*0eb4*/ 	.word	0x000173b0
        /*0eb8*/ 	.word	0x00000003
        /*0ebc*/ 	.word	0x00028440
        /*0ec0*/ 	.short	0x010a
        /*0ec2*/ 	.byte	0x3f
	.zero		1


	//   ....[98]....
        /*0ec4*/ 	.word	0x00017400
        /*0ec8*/ 	.word	0x00000017
        /*0ecc*/ 	.word	0x00028440
        /*0ed0*/ 	.short	0x010a
        /*0ed2*/ 	.byte	0x3f
	.zero		1


	//   ....[99]....
        /*0ed4*/ 	.word	0x00017450
        /*0ed8*/ 	.word	0x00000003
        /*0edc*/ 	.word	0x00028460
        /*0ee0*/ 	.short	0x010a
        /*0ee2*/ 	.byte	0x3f
	.zero		1


	//   ....[100]....
        /*0ee4*/ 	.word	0x000174a0
        /*0ee8*/ 	.word	0x00000017
        /*0eec*/ 	.word	0x00028460
        /*0ef0*/ 	.short	0x010a
        /*0ef2*/ 	.byte	0x3f
	.zero		1


	//   ....[101]....
        /*0ef4*/ 	.word	0x000174f0
        /*0ef8*/ 	.word	0x00000003
        /*0efc*/ 	.word	0x00028480
        /*0f00*/ 	.short	0x010a
        /*0f02*/ 	.byte	0x3f
	.zero		1


	//----- nvinfo : EIATTR_NUM_MBARRIERS
	.align		4
.L_460:
        /*0f04*/ 	.byte	0x03, 0x38
        /*0f06*/ 	.short	0x0016


	//----- nvinfo : EIATTR_EXIT_INSTR_OFFSETS
	.align		4
        /*0f08*/ 	.byte	0x04, 0x1c
        /*0f0a*/ 	.short	(.L_462 - .L_461)


	//   ....[0]....
.L_461:
        /*0f0c*/ 	.word	0x000009c0


	//   ....[1]....
        /*0f10*/ 	.word	0x0000eaa0


	//   ....[2]....
        /*0f14*/ 	.word	0x00014d60


	//----- nvinfo : EIATTR_MAX_THREADS
	.align		4
.L_462:
        /*0f18*/ 	.byte	0x04, 0x05
        /*0f1a*/ 	.short	(.L_464 - .L_463)
.L_463:
        /*0f1c*/ 	.word	0x00000180
        /*0f20*/ 	.word	0x00000001
        /*0f24*/ 	.word	0x00000001


	//----- nvinfo : EIATTR_CRS_STACK_SIZE
	.align		4
.L_464:
        /*0f28*/ 	.byte	0x04, 0x1e
        /*0f2a*/ 	.short	(.L_466 - .L_465)
.L_465:
        /*0f2c*/ 	.word	0x00000000


	//----- nvinfo : EIATTR_CBANK_PARAM_SIZE
	.align		4
.L_466:
        /*0f30*/ 	.byte	0x03, 0x19
        /*0f32*/ 	.short	0x0af0


	//----- nvinfo : EIATTR_PARAM_CBANK
	.align		4
        /*0f34*/ 	.byte	0x04, 0x0a
        /*0f36*/ 	.short	(.L_468 - .L_467)
	.align		4
.L_467:
        /*0f38*/ 	.word	index@(.nv.constant0._ZN7cutlass13device_kernelIN5flash11enable_sm90INS1_16FlashAttnFwdSm90INS1_25CollectiveMainloopFwdSm90ILi2EN4cute5tupleIJNS5_1CILi1EEES8_S8_EEENS6_IJNS7_ILi128EEENS7_ILi64EEENS7_ILi256EEEEEELi256ENS_12float_e4m3_tEfNS_4arch4Sm90ELb0ELb1ELb0ELb1ELb1ELb0ELb0ELb1ELb0ELb1ELb0ELb0EEENS1_21CollectiveEpilogueFwdINS6_IJSA_SC_SB_EEES9_NS_10bfloat16_tESG_Li256ELb1ELb1ELb0ELb1EEENS1_36VarlenDynamicPersistentTileSchedulerILi128ELi64ELi256ELi128ELb0ELb1ELb1ELb1ELb0ELb1EEEEEEEEEvNT_6ParamsE)
        /*0f3c*/ 	.short	0x0210
        /*0f3e*/ 	.short	0x0af0


	//----- nvinfo : EIATTR_SW_WAR
	.align		4
.L_468:
        /*0f40*/ 	.byte	0x04, 0x36
        /*0f42*/ 	.short	(.L_470 - .L_469)
.L_469:
        /*0f44*/ 	.word	0x00000008
.L_470:


//--------------------- .nv.info._ZN7cutlass13device_kernelIN5flash11enable_sm90INS1_16FlashAttnFwdSm90INS1_25CollectiveMainloopFwdSm90ILi2EN4cute5tupleIJNS5_1CILi1EEES8_S8_EEENS6_IJNS7_ILi128EEENS7_ILi64EEENS7_ILi256EEEEEELi256ENS_12float_e4m3_tEfNS_4arch4Sm90ELb0ELb1ELb0ELb1ELb1ELb1ELb0ELb1ELb0ELb1ELb0ELb0EEENS1_21CollectiveEpilogueFwdINS6_IJSA_SC_SB_EEES9_NS_10bfloat16_tESG_Li256ELb1ELb1ELb0ELb1EEENS1_36VarlenDynamicPersistentTileSchedulerILi128ELi64ELi256ELi128ELb0ELb1ELb1ELb1ELb0ELb1EEEEEEEEEvNT_6ParamsE --------------------------
	.section	.nv.info._ZN7cutlass13device_kernelIN5flash11enable_sm90INS1_16FlashAttnFwdSm90INS1_25CollectiveMainloopFwdSm90ILi2EN4cute5tupleIJNS5_1CILi1EEES8_S8_EEENS6_IJNS7_ILi128EEENS7_ILi64EEENS7_ILi256EEEEEELi256ENS_12float_e4m3_tEfNS_4arch4Sm90ELb0ELb1ELb0ELb1ELb1ELb1ELb0ELb1ELb0ELb1ELb0ELb0EEENS1_21CollectiveEpilogueFwdINS6_IJSA_SC_SB_EEES9_NS_10bfloat16_tESG_Li256ELb1ELb1ELb0ELb1EEENS1_36VarlenDynamicPersistentTileSchedulerILi128ELi64ELi256ELi128ELb0ELb1ELb1ELb1ELb0ELb1EEEEEEEEEvNT_6ParamsE,"",@"SHT_CUDA_INFO"
	.sectionflags	@""
	.align	4


	//----- nvinfo : EIATTR_CUDA_API_VERSION
	.align		4
        /*0000*/ 	.byte	0x04, 0x37
        /*0002*/ 	.short	(.L_472 - .L_471)
.L_471:
        /*0004*/ 	.word	0x00000082


	//----- nvinfo : EIATTR_KPARAM_INFO
	.align		4
.L_472:
        /*0008*/ 	.byte	0x04, 0x17
        /*000a*/ 	.short	(.L_474 - .L_473)
.L_473:
        /*000c*/ 	.word	0x00000000
        /*0010*/ 	.short	0x0000
        /*0012*/ 	.short	0x0070
        /*0014*/ 	.byte	0x00, 0xf0, 0x01, 0x2a


	//----- nvinfo : EIATTR_SPARSE_MMA_MASK
	.align		4
.L_474:
        /*0018*/ 	.byte	0x03, 0x50
        /*001a*/ 	.short	0x0000


	//----- nvinfo : EIATTR_MAXREG_COUNT
	.align		4
        /*001c*/ 	.byte	0x03, 0x1b
        /*001e*/ 	.short	0x00a8


	//----- nvinfo : EIATTR_NUM_BARRIERS
	.align		4
        /*0020*/ 	.byte	0x02, 0x4c
        /*0022*/ 	.byte	0x10
	.zero		1


	//----- nvinfo : EIATTR_EXTERNS
	.align		4
        /*0024*/ 	.byte	0x04, 0x0f
        /*0026*/ 	.short	(.L_476 - .L_475)


	//   ....[0]....
	.align		4
.L_475:
        /*0028*/ 	.word	index@(__assertfail)


	//----- nvinfo : EIATTR_ANNOTATIONS
	.align		4
.L_476:
        /*002c*/ 	.byte	0x04, 0x55
        /*002e*/ 	.short	(.L_478 - .L_477)


	//   ....[0]....
.L_477:
        /* <DEDUP_REMOVED lines=24> */
        /*01a4*/ 	.byte	0x70, 0x63, 0x02, 0x00, 0x01, 0x00, 0x00, 0x00, 0x00, 0x65, 0x02, 0x00


	//----- nvinfo : EIATTR_MERCURY_ISA_VERSION
	.align		4
.L_478:
        /*01b0*/ 	.byte	0x03, 0x5f
        /*01b2*/ 	.short	0x0101


	//----- nvinfo : EIATTR_UNUSED_LOAD_BYTE_OFFSET
	.align		4
        /*01b4*/ 	.byte	0x04, 0x44
        /*01b6*/ 	.short	(.L_480 - .L_479)


	//   ....[0]....
.L_479:
        /*01b8*/ 	.word	0x00000aa0
        /*01bc*/ 	.word	0x0000fff0


	//   ....[1]....
        /*01c0*/ 	.word	0x0001b300
        /*01c4*/ 	.word	0x0000fff0


	//----- nvinfo : EIATTR_INT_WARP_WIDE_INSTR_OFFSETS
	.align		4
.L_480:
        /*01c8*/ 	.byte	0x04, 0x31
        /*01ca*/ 	.short	(.L_482 - .L_481)


	//   ....[0]....
.L_481:
        /*01cc*/ 	.word	0x00000130


	//   ....[1]....
        /*01d0*/ 	.word	0x00000170


	//   ....[2]....
        /*01d4*/ 	.word	0x000001e0


	//   ....[3]....
        /*01d8*/ 	.word	0x00021a10


	//   ....[4]....
        /*01dc*/ 	.word	0x00021aa0


	//   ....[5]....
        /*01e0*/ 	.word	0x00024f20


	//   ....[6]....
        /*01e4*/ 	.word	0x00024fb0


	//----- nvinfo : EIATTR_COOP_GROUP_MASK_REGIDS
	.align		4
.L_482:
        /*01e8*/ 	.byte	0x04, 0x29
        /*01ea*/ 	.short	(.L_484 - .L_483)


	//   ....[0]....
.L_483:
        /*01ec*/ 	.word	0xffffffff


	//   ....[1]....
        /*01f0*/ 	.word	0xffffffff


	//   ....[2]....
        /*01f4*/ 	.word	0xffffffff


	//   ....[3]....
        /*01f8*/ 	.word	0xffffffff


	//   ....[4]....
        /*01fc*/ 	.word	0xffffffff


	//   ....[5]....
        /*0200*/ 	.word	0xffffffff


	//   ....[6]....
        /*0204*/ 	.word	0xffffffff


	//   ....[7]....
        /*0208*/ 	.word	0xffffffff


	//   ....[8]....
        /*020c*/ 	.word	0xffffffff


	//   ....[9]....
        /*0210*/ 	.word	0xffffffff


	//   ....[10]....
        /*0214*/ 	.word	0xffffffff


	//   ....[11]....
        /*0218*/ 	.word	0xffffffff


	//   ....[12]....
        /*021c*/ 	.word	0xffffffff


	//   ....[13]....
        /*0220*/ 	.word	0xffffffff


	//   ....[14]....
        /*0224*/ 	.word	0xffffffff


	//   ....[15]....
        /*0228*/ 	.word	0xffffffff


	//   ....[16]....
        /*022c*/ 	.word	0xffffffff


	//   ....[17]....
        /*0230*/ 	.word	0xffffffff


	//   ....[18]....
        /*0234*/ 	.word	0xffffffff


	//   ....[19]....
        /*0238*/ 	.word	0xffffffff


	//   ....[20]....
        /*023c*/ 	.word	0xffffffff


	//   ....[21]....
        /*0240*/ 	.word	0xffffffff


	//   ....[22]....
        /*0244*/ 	.word	0xffffffff


	//   ....[23]....
        /*0248*/ 	.word	0xffffffff


	//   ....[24]....
        /*024c*/ 	.word	0xffffffff


	//   ....[25]....
        /*0250*/ 	.word	0xffffffff


	//   ....[26]....
        /*0254*/ 	.word	0xffffffff


	//   ....[27]....
        /*0258*/ 	.word	0xffffffff


	//   ....[28]....
        /*025c*/ 	.word	0xffffffff


	//   ....[29]....
        /*0260*/ 	.word	0xffffffff


	//   ....[30]....
        /*0264*/ 	.word	0xffffffff


	//   ....[31]....
        /*0268*/ 	.word	0xffffffff


	//   ....[32]....
        /*026c*/ 	.word	0xffffffff


	//   ....[33]....
        /*0270*/ 	.word	0xffffffff


	//   ....[34]....
        /*0274*/ 	.word	0xffffffff


	//   ....[35]....
        /*0278*/ 	.word	0xffffffff


	//   ....[36]....
        /*027c*/ 	.word	0xffffffff


	//   ....[37]....
        /*0280*/ 	.word	0xffffffff


	//   ....[38]....
        /*0284*/ 	.word	0xffffffff


	//   ....[39]....
        /*0288*/ 	.word	0xffffffff


	//   ....[40]....
        /*028c*/ 	.word	0xffffffff


	//   ....[41]....
        /*0290*/ 	.word	0xffffffff


	//   ....[42]....
        /*0294*/ 	.word	0xffffffff


	//   ....[43]....
        /*0298*/ 	.word	0xffffffff


	//   ....[44]....
        /*029c*/ 	.word	0xffffffff


	//   ....[45]....
        /*02a0*/ 	.word	0xffffffff


	//   ....[46]....
        /*02a4*/ 	.word	0xffffffff


	//   ....[47]....
        /*02a8*/ 	.word	0xffffffff


	//   ....[48]....
        /*02ac*/ 	.word	0xffffffff


	//   ....[49]....
        /*02b0*/ 	.word	0xffffffff


	//   ....[50]....
        /*02b4*/ 	.word	0xffffffff


	//   ....[51]....
        /*02b8*/ 	.word	0xffffffff


	//   ....[52]....
        /*02bc*/ 	.word	0xffffffff


	//   ....[53]....
        /*02c0*/ 	.word	0xffffffff


	//   ....[54]....
        /*02c4*/ 	.word	0xffffffff


	//   ....[55]....
        /*02c8*/ 	.word	0xffffffff


	//   ....[56]....
        /*02cc*/ 	.word	0xffffffff


	//   ....[57]....
        /*02d0*/ 	.word	0xffffffff


	//   ....[58]....
        /*02d4*/ 	.word	0xffffffff


	//   ....[59]....
        /*02d8*/ 	.word	0xffffffff


	//   ....[60]....
        /*02dc*/ 	.word	0xffffffff


	//   ....[61]....
        /*02e0*/ 	.word	0xffffffff


	//   ....[62]....
        /*02e4*/ 	.word	0xffffffff


	//   ....[63]....
        /*02e8*/ 	.word	0xffffffff


	//   ....[64]....
        /*02ec*/ 	.word	0xffffffff


	//   ....[65]....
        /*02f0*/ 	.word	0xffffffff


	//   ....[66]....
        /*02f4*/ 	.word	0xffffffff


	//   ....[67]....
        /*02f8*/ 	.word	0xffffffff


	//   ....[68]....
        /*02fc*/ 	.word	0xffffffff


	//   ....[69]....
        /*0300*/ 	.word	0xffffffff


	//   ....[70]....
        /*0304*/ 	.word	0xffffffff


	//   ....[71]....
        /*0308*/ 	.word	0xffffffff


	//   ....[72]....
        /*030c*/ 	.word	0xffffffff


	//   ....[73]....
        /*0310*/ 	.word	0xffffffff


	//   ....[74]....
        /*0314*/ 	.word	0xffffffff


	//   ....[75]....
        /*0318*/ 	.word	0xffffffff


	//   ....[76]....
        /*031c*/ 	.word	0xffffffff


	//   ....[77]....
        /*0320*/ 	.word	0xffffffff


	//   ....[78]....
        /*0324*/ 	.word	0xffffffff


	//   ....[79]....
        /*0328*/ 	.word	0xffffffff


	//   ....[80]....
        /*032c*/ 	.word	0xffffffff


	//   ....[81]....
        /*0330*/ 	.word	0xffffffff


	//   ....[82]....
        /*0334*/ 	.word	0xffffffff


	//   ....[83]....
        /*0338*/ 	.word	0xffffffff


	//   ....[84]....
        /*033c*/ 	.word	0xffffffff


	//   ....[85]....
        /*0340*/ 	.word	0xffffffff


	//   ....[86]....
        /*0344*/ 	.word	0xffffffff


	//   ....[87]....
        /*0348*/ 	.word	0xffffffff


	//   ....[88]....
        /*034c*/ 	.word	0xffffffff


	//   ....[89]....
        /*0350*/ 	.word	0xffffffff


	//   ....[90]....
        /*0354*/ 	.word	0xffffffff


	//   ....[91]....
        /*0358*/ 	.word	0xffffffff


	//   ....[92]....
        /*035c*/ 	.word	0xffffffff


	//   ....[93]....
        /*0360*/ 	.word	0xffffffff


	//   ....[94]....
        /*0364*/ 	.word	0xffffffff


	//   ....[95]....
        /*0368*/ 	.word	0xffffffff


	//   ....[96]....
        /*036c*/ 	.word	0xffffffff


	//   ....[97]....
        /*0370*/ 	.word	0xffffffff


	//   ....[98]....
        /*0374*/ 	.word	0xffffffff


	//   ....[99]....
        /*0378*/ 	.word	0xffffffff


	//   ....[100]....
        /*037c*/ 	.word	0xffffffff


	//   ....[101]....
        /*0380*/ 	.word	0xffffffff


	//   ....[102]....
        /*0384*/ 	.word	0xffffffff


	//   ....[103]....
        /*0388*/ 	.word	0xffffffff


	//   ....[104]....
        /*038c*/ 	.word	0xffffffff


	//   ....[105]....
        /*0390*/ 	.word	0xffffffff


	//   ....[106]....
        /*0394*/ 	.word	0xffffffff


	//   ....[107]....
        /*0398*/ 	.word	0xffffffff


	//   ....[108]....
        /*039c*/ 	.word	0xffffffff


	//   ....[109]....
        /*03a0*/ 	.word	0xffffffff


	//   ....[110]....
        /*03a4*/ 	.word	0xffffffff


	//   ....[111]....
        /*03a8*/ 	.word	0xffffffff


	//   ....[112]....
        /*03ac*/ 	.word	0xffffffff


	//   ....[113]....
        /*03b0*/ 	.word	0xffffffff


	//   ....[114]....
        /*03b4*/ 	.word	0xffffffff


	//   ....[115]....
        /*03b8*/ 	.word	0xffffffff


	//   ....[116]....
        /*03bc*/ 	.word	0xffffffff


	//   ....[117]....
        /*03c0*/ 	.word	0xffffffff


	//   ....[118]....
        /*03c4*/ 	.word	0xffffffff


	//   ....[119]....
        /*03c8*/ 	.word	0xffffffff


	//   ....[120]....
        /*03cc*/ 	.word	0xffffffff


	//   ....[121]....
        /*03d0*/ 	.word	0xffffffff


	//   ....[122]....
        /*03d4*/ 	.word	0xffffffff


	//   ....[123]....
        /*03d8*/ 	.word	0xffffffff


	//   ....[124]....
        /*03dc*/ 	.word	0xffffffff


	//   ....[125]....
        /*03e0*/ 	.word	0xffffffff


	//   ....[126]....
        /*03e4*/ 	.word	0xffffffff


	//   ....[127]....
        /*03e8*/ 	.word	0xffffffff


	//   ....[128]....
        /*03ec*/ 	.word	0xffffffff


	//   ....[129]....
        /*03f0*/ 	.word	0xffffffff


	//   ....[130]....
        /*03f4*/ 	.word	0xffffffff


	//   ....[131]....
        /*03f8*/ 	.word	0xffffffff


	//   ....[132]....
        /*03fc*/ 	.word	0xffffffff


	//   ....[133]....
        /*0400*/ 	.word	0xffffffff


	//   ....[134]....
        /*0404*/ 	.word	0xffffffff


	//   ....[135]....
        /*0408*/ 	.word	0xffffffff


	//   ....[136]....
        /*040c*/ 	.word	0xffffffff


	//   ....[137]....
        /*0410*/ 	.word	0xffffffff


	//   ....[138]....
        /*0414*/ 	.word	0xffffffff


	//   ....[139]....
        /*0418*/ 	.word	0xffffffff


	//   ....[140]....
        /*041c*/ 	.word	0xffffffff


	//   ....[141]....
        /*0420*/ 	.word	0xffffffff


	//   ....[142]....
        /*0424*/ 	.word	0xffffffff


	//   ....[143]....
        /*0428*/ 	.word	0xffffffff


	//   ....[144]....
        /*042c*/ 	.word	0xffffffff


	//   ....[145]....
        /*0430*/ 	.word	0xffffffff


	//   ....[146]....
        /*0434*/ 	.word	0xffffffff


	//   ....[147]....
        /*0438*/ 	.word	0xffffffff


	//   ....[148]....
        /*043c*/ 	.word	0xffffffff


	//   ....[149]....
        /*0440*/ 	.word	0xffffffff


	//   ....[150]....
        /*0444*/ 	.word	0xffffffff


	//   ....[151]....
        /*0448*/ 	.word	0xffffffff


	//   ....[152]....
        /*044c*/ 	.word	0xffffffff


	//   ....[153]....
        /*0450*/ 	.word	0xffffffff


	//   ....[154]....
        /*0454*/ 	.word	0xffffffff


	//   ....[155]....
        /*0458*/ 	.word	0xffffffff


	//   ....[156]....
        /*045c*/ 	.word	0xffffffff


	//   ....[157]....
        /*0460*/ 	.word	0xffffffff


	//   ....[158]....
        /*0464*/ 	.word	0xffffffff


	//   ....[159]....
        /*0468*/ 	.word	0xffffffff


	//   ....[160]....
        /*046c*/ 	.word	0xffffffff


	//   ....[161]....
        /*0470*/ 	.word	0xffffffff


	//   ....[162]....
        /*0474*/ 	.word	0xffffffff


	//   ....[163]....
        /*0478*/ 	.word	0xffffffff


	//   ....[164]....
        /*047c*/ 	.word	0xffffffff


	//   ....[165]....
        /*0480*/ 	.word	0xffffffff


	//   ....[166]....
        /*0484*/ 	.word	0xffffffff


	//   ....[167]....
        /*0488*/ 	.word	0xffffffff


	//   ....[168]....
        /*048c*/ 	.word	0xffffffff


	//   ....[169]....
        /*0490*/ 	.word	0xffffffff


	//   ....[170]....
        /*0494*/ 	.word	0xffffffff


	//   ....[171]....
        /*0498*/ 	.word	0xffffffff


	//   ....[172]....
        /*049c*/ 	.word	0xffffffff


	//   ....[173]....
        /*04a0*/ 	.word	0xffffffff


	//   ....[174]....
        /*04a4*/ 	.word	0xffffffff


	//   ....[175]....
        /*04a8*/ 	.word	0xffffffff


	//   ....[176]....
        /*04ac*/ 	.word	0xffffffff


	//   ....[177]....
        /*04b0*/ 	.word	0xffffffff


	//   ....[178]....
        /*04b4*/ 	.word	0xffffffff


	//   ....[179]....
        /*04b8*/ 	.word	0xffffffff


	//   ....[180]....
        /*04bc*/ 	.word	0xffffffff


	//   ....[181]....
        /*04c0*/ 	.word	0xffffffff


	//   ....[182]....
        /*04c4*/ 	.word	0xffffffff


	//   ....[183]....
        /*04c8*/ 	.word	0xffffffff


	//   ....[184]....
        /*04cc*/ 	.word	0xffffffff


	//   ....[185]....
        /*04d0*/ 	.word	0xffffffff


	//   ....[186]....
        /*04d4*/ 	.word	0xffffffff


	//   ....[187]....
        /*04d8*/ 	.word	0xffffffff


	//   ....[188]....
        /*04dc*/ 	.word	0xffffffff


	//   ....[189]....
        /*04e0*/ 	.word	0xffffffff


	//   ....[190]....
        /*04e4*/ 	.word	0xffffffff


	//   ....[191]....
        /*04e8*/ 	.word	0xffffffff


	//   ....[192]....
        /*04ec*/ 	.word	0xffffffff


	//   ....[193]....
        /*04f0*/ 	.word	0xffffffff


	//   ....[194]....
        /*04f4*/ 	.word	0xffffffff


	//   ....[195]....
        /*04f8*/ 	.word	0xffffffff


	//   ....[196]....
        /*04fc*/ 	.word	0xffffffff


	//   ....[197]....
        /*0500*/ 	.word	0xffffffff


	//   ....[198]....
        /*0504*/ 	.word	0xffffffff


	//   ....[199]....
        /*0508*/ 	.word	0xffffffff


	//   ....[200]....
        /*050c*/ 	.word	0xffffffff


	//   ....[201]....
        /*0510*/ 	.word	0xffffffff


	//   ....[202]....
        /*0514*/ 	.word	0xffffffff


	//   ....[203]....
        /*0518*/ 	.word	0xffffffff


	//   ....[204]....
        /*051c*/ 	.word	0xffffffff


	//   ....[205]....
        /*0520*/ 	.word	0xffffffff


	//   ....[206]....
        /*0524*/ 	.word	0xffffffff


	//   ....[207]....
        /*0528*/ 	.word	0xffffffff


	//   ....[208]....
        /*052c*/ 	.word	0xffffffff


	//   ....[209]....
        /*0530*/ 	.word	0xffffffff


	//   ....[210]....
        /*0534*/ 	.word	0xffffffff


	//   ....[211]....
        /*0538*/ 	.word	0xffffffff


	//   ....[212]....
        /*053c*/ 	.word	0xffffffff


	//   ....[213]....
        /*0540*/ 	.word	0xffffffff


	//   ....[214]....
        /*0544*/ 	.word	0xffffffff


	//   ....[215]....
        /*0548*/ 	.word	0xffffffff


	//   ....[216]....
        /*054c*/ 	.word	0xffffffff


	//   ....[217]....
        /*0550*/ 	.word	0xffffffff


	//   ....[218]....
        /*0554*/ 	.word	0xffffffff


	//   ....[219]....
        /*0558*/ 	.word	0xffffffff


	//   ....[220]....
        /*055c*/ 	.word	0xffffffff


	//   ....[221]....
        /*0560*/ 	.word	0xffffffff


	//   ....[222]....
        /*0564*/ 	.word	0xffffffff


	//   ....[223]....
        /*0568*/ 	.word	0xffffffff


	//   ....[224]....
        /*056c*/ 	.word	0xffffffff


	//   ....[225]....
        /*0570*/ 	.word	0xffffffff


	//   ....[226]....
        /*0574*/ 	.word	0xffffffff


	//   ....[227]....
        /*0578*/ 	.word	0xffffffff


	//   ....[228]....
        /*057c*/ 	.word	0xffffffff


	//   ....[229]....
        /*0580*/ 	.word	0xffffffff


	//   ....[230]....
        /*0584*/ 	.word	0xffffffff


	//   ....[231]....
        /*0588*/ 	.word	0xffffffff


	//   ....[232]....
        /*058c*/ 	.word	0xffffffff


	//   ....[233]....
        /*0590*/ 	.word	0xffffffff


	//   ....[234]....
        /*0594*/ 	.word	0xffffffff


	//   ....[235]....
        /*0598*/ 	.word	0xffffffff


	//   ....[236]....
        /*059c*/ 	.word	0xffffffff


	//   ....[237]....
        /*05a0*/ 	.word	0xffffffff


	//   ....[238]....
        /*05a4*/ 	.word	0xffffffff


	//   ....[239]....
        /*05a8*/ 	.word	0xffffffff


	//   ....[240]....
        /*05ac*/ 	.word	0xffffffff


	//   ....[241]....
        /*05b0*/ 	.word	0xffffffff


	//   ....[242]....
        /*05b4*/ 	.word	0xffffffff


	//   ....[243]....
        /*05b8*/ 	.word	0xffffffff


	//   ....[244]....
        /*05bc*/ 	.word	0xffffffff


	//   ....[245]....
        /*05c0*/ 	.word	0xffffffff


	//   ....[246]....
        /*05c4*/ 	.word	0xffffffff


	//   ....[247]....
        /*05c8*/ 	.word	0xffffffff


	//   ....[248]....
        /*05cc*/ 	.word	0xffffffff


	//   ....[249]....
        /*05d0*/ 	.word	0x0500000f


	//   ....[250]....
        /*05d4*/ 	.word	0x0500000f


	//   ....[251]....
        /*05d8*/ 	.word	0x0500000f


	//   ....[252]....
        /*05dc*/ 	.word	0x0500000f


	//   ....[253]....
        /*05e0*/ 	.word	0x0500000f


	//   ....[254]....
        /*05e4*/ 	.word	0x0500000f


	//   ....[255]....
        /*05e8*/ 	.word	0x0500000f


	//   ....[0]....
        /*05ec*/ 	.word	0x0500000f


	//   ....[1]....
        /*05f0*/ 	.word	0x0500000f


	//   ....[2]....
        /*05f4*/ 	.word	0x0500000f


	//   ....[3]....
        /*05f8*/ 	.word	0x0500000f


	//   ....[4]....
        /*05fc*/ 	.word	0x0500000f


	//   ....[5]....
        /*0600*/ 	.word	0x0500000f


	//   ....[6]....
        /*0604*/ 	.word	0x0500000f


	//   ....[7]....
        /*0608*/ 	.word	0x0500000f


	//   ....[8]....
        /*060c*/ 	.word	0x0500000f


	//   ....[9]....
        /*0610*/ 	.word	0x0500000f


	//   ....[10]....
        /*0614*/ 	.word	0x0500000f


	//   ....[11]....
        /*0618*/ 	.word	0x0500000f


	//   ....[12]....
        /*061c*/ 	.word	0x0500000f


	//   ....[13]....
        /*0620*/ 	.word	0x0500000f


	//   ....[14]....
        /*0624*/ 	.word	0x0500000f


	//   ....[15]....
        /*0628*/ 	.word	0x0500000f


	//   ....[16]....
        /*062c*/ 	.word	0x0500000f


	//   ....[17]....
        /*0630*/ 	.word	0x0500000f


	//   ....[18]....
        /*0634*/ 	.word	0x0500000f


	//   ....[19]....
        /*0638*/ 	.word	0x0500000f


	//   ....[20]....
        /*063c*/ 	.word	0x0500000f


	//   ....[21]....
        /*0640*/ 	.word	0x0500000f


	//   ....[22]....
        /*0644*/ 	.word	0x0500000f


	//   ....[23]....
        /*0648*/ 	.word	0x0500000f


	//   ....[24]....
        /*064c*/ 	.word	0x0500000f


	//   ....[25]....
        /*0650*/ 	.word	0x0500000f


	//   ....[26]....
        /*0654*/ 	.word	0x0500000f


	//   ....[27]....
        /*0658*/ 	.word	0x0500000f


	//   ....[28]....
        /*065c*/ 	.word	0x0500000f


	//   ....[29]....
        /*0660*/ 	.word	0x0500000f


	//   ....[30]....
        /*0664*/ 	.word	0x0500000f


	//   ....[31]....
        /*0668*/ 	.word	0x0500000f


	//   ....[32]....
        /*066c*/ 	.word	0x0500000f


	//   ....[33]....
        /*0670*/ 	.word	0x0500000f


	//   ....[34]....
        /*0674*/ 	.word	0x0500000f


	//   ....[35]....
        /*0678*/ 	.word	0x0500000f


	//   ....[36]....
        /*067c*/ 	.word	0x0500000f


	//   ....[37]....
        /*0680*/ 	.word	0x0500000f


	//   ....[38]....
        /*0684*/ 	.word	0x0500000f


	//   ....[39]....
        /*0688*/ 	.word	0x0500000f


	//   ....[40]....
        /*068c*/ 	.word	0x0500000f


	//   ....[41]....
        /*0690*/ 	.word	0x0500000f


	//   ....[42]....
        /*0694*/ 	.word	0x0500000f


	//   ....[43]....
        /*0698*/ 	.word	0x0500000f


	//   ....[44]....
        /*069c*/ 	.word	0x0500000f


	//   ....[45]....
        /*06a0*/ 	.word	0x0500000f


	//   ....[46]....
        /*06a4*/ 	.word	0x0500000f


	//   ....[47]....
        /*06a8*/ 	.word	0x0500000f


	//   ....[48]....
        /*06ac*/ 	.word	0x0500000f


	//   ....[49]....
        /*06b0*/ 	.word	0x0500000f


	//   ....[50]....
        /*06b4*/ 	.word	0x0500000f


	//   ....[51]....
        /*06b8*/ 	.word	0x0500000f


	//   ....[52]....
        /*06bc*/ 	.word	0x0500000f


	//   ....[53]....
        /*06c0*/ 	.word	0x0500000f


	//   ....[54]....
        /*06c4*/ 	.word	0x0500000f


	//   ....[55]....
        /*06c8*/ 	.word	0x0500000f


	//   ....[56]....
        /*06cc*/ 	.word	0x0500000f


	//   ....[57]....
        /*06d0*/ 	.word	0x0500000f


	//   ....[58]....
        /*06d4*/ 	.word	0x0500000f


	//   ....[59]....
        /*06d8*/ 	.word	0x0500000f


	//   ....[60]....
        /*06dc*/ 	.word	0x0500000f


	//   ....[61]....
        /*06e0*/ 	.word	0x0500000f


	//   ....[62]....
        /*06e4*/ 	.word	0x0500000f


	//   ....[63]....
        /*06e8*/ 	.word	0x0500000f


	//   ....[64]....
        /*06ec*/ 	.word	0x0500000f


	//   ....[65]....
        /*06f0*/ 	.word	0x0500000f


	//   ....[66]....
        /*06f4*/ 	.word	0x0500000f


	//   ....[67]....
        /*06f8*/ 	.word	0x0500000f


	//   ....[68]....
        /*06fc*/ 	.word	0x0500000f


	//   ....[69]....
        /*0700*/ 	.word	0x0500000f


	//   ....[70]....
        /*0704*/ 	.word	0x0500000f


	//   ....[71]....
        /*0708*/ 	.word	0x0500000f


	//   ....[72]....
        /*070c*/ 	.word	0x0500000f


	//   ....[73]....
        /*0710*/ 	.word	0x0500000f


	//   ....[74]....
        /*0714*/ 	.word	0x0500000f


	//   ....[75]....
        /*0718*/ 	.word	0x0500000f


	//   ....[76]....
        /*071c*/ 	.word	0x0500000f


	//   ....[77]....
        /*0720*/ 	.word	0x0500000f


	//   ....[78]....
        /*0724*/ 	.word	0x0500000f


	//   ....[79]....
        /*0728*/ 	.word	0x0500000f


	//   ....[80]....
        /*072c*/ 	.word	0x0500000f


	//   ....[81]....
        /*0730*/ 	.word	0x0500000f


	//   ....[82]....
        /*0734*/ 	.word	0x0500000f


	//   ....[83]....
        /*0738*/ 	.word	0x0500000f


	//   ....[84]....
        /*073c*/ 	.word	0x0500000f


	//   ....[85]....
        /*0740*/ 	.word	0x0500000f


	//   ....[86]....
        /*0744*/ 	.word	0x0500000f


	//   ....[87]....
        /*0748*/ 	.word	0x0500000f


	//   ....[88]....
        /*074c*/ 	.word	0x0500000f


	//   ....[89]....
        /*0750*/ 	.word	0x0500000f


	//   ....[90]....
        /*0754*/ 	.word	0x0500000f


	//   ....[91]....
        /*0758*/ 	.word	0x0500000f


	//   ....[92]....
        /*075c*/ 	.word	0x0500000f


	//   ....[93]....
        /*0760*/ 	.word	0x0500000f


	//   ....[94]....
        /*0764*/ 	.word	0x0500000f


	//   ....[95]....
        /*0768*/ 	.word	0x0500000f


	//   ....[96]....
        /*076c*/ 	.word	0x0500000f


	//   ....[97]....
        /*0770*/ 	.word	0x0500000f


	//   ....[98]....
        /*0774*/ 	.word	0x0500000f


	//   ....[99]....
        /*0778*/ 	.word	0x0500000f


	//   ....[100]....
        /*077c*/ 	.word	0x0500000f


	//   ....[101]....
        /*0780*/ 	.word	0x0500000f


	//   ....[102]....
        /*0784*/ 	.word	0x0500000f


	//   ....[103]....
        /*0788*/ 	.word	0x0500000f


	//   ....[104]....
        /*078c*/ 	.word	0x0500000f


	//   ....[105]....
        /*0790*/ 	.word	0x0500000f


	//   ....[106]....
        /*0794*/ 	.word	0x0500000f


	//   ....[107]....
        /*0798*/ 	.word	0x0500000f


	//   ....[108]....
        /*079c*/ 	.word	0x0500000f


	//   ....[109]....
        /*07a0*/ 	.word	0x0500000f


	//   ....[110]....
        /*07a4*/ 	.word	0x0500000f


	//   ....[111]....
        /*07a8*/ 	.word	0x0500000f


	//   ....[112]....
        /*07ac*/ 	.word	0x0500000f


	//   ....[113]....
        /*07b0*/ 	.word	0x0500000f


	//   ....[114]....
        /*07b4*/ 	.word	0x0500000f


	//   ....[115]....
        /*07b8*/ 	.word	0x0500000f


	//   ....[116]....
        /*07bc*/ 	.word	0x0500000f


	//   ....[117]....
        /*07c0*/ 	.word	0x0500000f


	//   ....[118]....
        /*07c4*/ 	.word	0x0500000f


	//   ....[119]....
        /*07c8*/ 	.word	0x0500000f


	//   ....[120]....
        /*07cc*/ 	.word	0x0500000f


	//   ....[121]....
        /*07d0*/ 	.word	0x0500000f


	//   ....[122]....
        /*07d4*/ 	.word	0x0500000f


	//   ....[123]....
        /*07d8*/ 	.word	0x0500000f


	//   ....[124]....
        /*07dc*/ 	.word	0x0500000f


	//   ....[125]....
        /*07e0*/ 	.word	0x0500000f


	//   ....[126]....
        /*07e4*/ 	.word	0x0500000f


	//   ....[127]....
        /*07e8*/ 	.word	0x0500000f


	//   ....[128]....
        /*07ec*/ 	.word	0x0500000f


	//   ....[129]....
        /*07f0*/ 	.word	0x0500000f


	//   ....[130]....
        /*07f4*/ 	.word	0x0500000f


	//   ....[131]....
        /*07f8*/ 	.word	0x0500000f


	//   ....[132]....
        /*07fc*/ 	.word	0x0500000f


	//   ....[133]....
        /*0800*/ 	.word	0x0500000f


	//   ....[134]....
        /*0804*/ 	.word	0x0500000f


	//   ....[135]....
        /*0808*/ 	.word	0x0500000f


	//   ....[136]....
        /*080c*/ 	.word	0x0500000f


	//   ....[137]....
        /*0810*/ 	.word	0x0500000f


	//   ....[138]....
        /*0814*/ 	.word	0x0500000f


	//   ....[139]....
        /*0818*/ 	.word	0x0500000f


	//   ....[140]....
        /*081c*/ 	.word	0x0500000f


	//   ....[141]....
        /*0820*/ 	.word	0x0500000f


	//   ....[142]....
        /*0824*/ 	.word	0x0500000f


	//   ....[143]....
        /*0828*/ 	.word	0x0500000f


	//   ....[144]....
        /*082c*/ 	.word	0x0500000f


	//   ....[145]....
        /*0830*/ 	.word	0x0500000f


	//   ....[146]....
        /*0834*/ 	.word	0x0500000f


	//   ....[147]....
        /*0838*/ 	.word	0x0500000f


	//   ....[148]....
        /*083c*/ 	.word	0x0500000f


	//   ....[149]....
        /*0840*/ 	.word	0x0500000f


	//   ....[150]....
        /*0844*/ 	.word	0x0500000f


	//   ....[151]....
        /*0848*/ 	.word	0x0500000f


	//   ....[152]....
        /*084c*/ 	.word	0x0500000f


	//   ....[153]....
        /*0850*/ 	.word	0x0500000f


	//   ....[154]....
        /*0854*/ 	.word	0x0500000f


	//   ....[155]....
        /*0858*/ 	.word	0x0500000f


	//   ....[156]....
        /*085c*/ 	.word	0x0500000f


	//   ....[157]....
        /*0860*/ 	.word	0x0500000f


	//   ....[158]....
        /*0864*/ 	.word	0x0500000f


	//   ....[159]....
        /*0868*/ 	.word	0x0500000f


	//   ....[160]....
        /*086c*/ 	.word	0x0500000f


	//   ....[161]....
        /*0870*/ 	.word	0x0500000f


	//   ....[162]....
        /*0874*/ 	.word	0x0500000f


	//   ....[163]....
        /*0878*/ 	.word	0x0500000f


	//   ....[164]....
        /*087c*/ 	.word	0x0500000f


	//   ....[165]....
        /*0880*/ 	.word	0x0500000f


	//   ....[166]....
        /*0884*/ 	.word	0x0500000f


	//   ....[167]....
        /*0888*/ 	.word	0x0500000f


	//   ....[168]....
        /*088c*/ 	.word	0x0500000f


	//   ....[169]....
        /*0890*/ 	.word	0x0500000f


	//   ....[170]....
        /*0894*/ 	.word	0x0500000f


	//   ....[171]....
        /*0898*/ 	.word	0x0500000f


	//   ....[172]....
        /*089c*/ 	.word	0x0500000f


	//   ....[173]....
        /*08a0*/ 	.word	0x0500000f


	//   ....[174]....
        /*08a4*/ 	.word	0x0500000f


	//   ....[175]....
        /*08a8*/ 	.word	0x0500000f


	//   ....[176]....
        /*08ac*/ 	.word	0x0500000f


	//   ....[177]....
        /*08b0*/ 	.word	0x0500000f


	//----- nvinfo : EIATTR_COOP_GROUP_INSTR_OFFSETS
	.align		4
.L_484:
        /*08b4*/ 	.byte	0x04, 0x28
        /*08b6*/ 	.short	(.L_486 - .L_485)


	//   ....[0]....
.L_485:
        /*08b8*/ 	.word	0x00000070


	//   ....[1]....
        /*08bc*/ 	.word	0x00000140


	//   ....[2]....
        /*08c0*/ 	.word	0x00000190


	//   ....[3]....
        /*08c4*/ 	.word	0x000003c0


	//   ....[4]....
        /*08c8*/ 	.word	0x00000520


	//   ....[5]....
        /*08cc*/ 	.word	0x00000640


	//   ....[6]....
        /*08d0*/ 	.word	0x000007a0


	//   ....[7]....
        /*08d4*/ 	.word	0x00002c70


	//   ....[8]....
        /*08d8*/ 	.word	0x00002c80


	//   ....[9]....
        /*08dc*/ 	.word	0x00003bb0


	//   ....[10]....
        /*08e0*/ 	.word	0x00003bc0


	//   ....[11]....
        /*08e4*/ 	.word	0x00004dd0


	//   ....[12]....
        /*08e8*/ 	.word	0x00004de0


	//   ....[13]....
        /*08ec*/ 	.word	0x00005d80


	//   ....[14]....
        /*08f0*/ 	.word	0x00005d90


	//   ....[15]....
        /*08f4*/ 	.word	0x00006f90


	//   ....[16]....
        /*08f8*/ 	.word	0x00006fa0


	//   ....[17]....
        /*08fc*/ 	.word	0x000070b0


	//   ....[18]....
        /*0900*/ 	.word	0x000070c0


	//   ....[19]....
        /*0904*/ 	.word	0x00007430


	//   ....[20]....
        /*0908*/ 	.word	0x00007450


	//   ....[21]....
        /*090c*/ 	.word	0x00007540


	//   ....[22]....
        /*0910*/ 	.word	0x00007560


	//   ....[23]....
        /*0914*/ 	.word	0x00008360


	//   ....[24]....
        /*0918*/ 	.word	0x00008a50


	//   ....[25]....
        /*091c*/ 	.word	0x00008a60


	//   ....[26]....
        /*0920*/ 	.word	0x00008a70


	//   ....[27]....
        /*0924*/ 	.word	0x00008a80


	//   ....[28]....
        /*0928*/ 	.word	0x00008c80


	//   ....[29]....
        /*092c*/ 	.word	0x00008c90


	//   ....[30]....
        /*0930*/ 	.word	0x00008ca0


	//   ....[31]....
        /*0934*/ 	.word	0x00008cb0


	//   ....[32]....
        /*0938*/ 	.word	0x00008e90


	//   ....[33]....
        /*093c*/ 	.word	0x00008ea0


	//   ....[34]....
        /*0940*/ 	.word	0x00008eb0


	//   ....[35]....
        /*0944*/ 	.word	0x00008ec0


	//   ....[36]....
        /*0948*/ 	.word	0x000090c0


	//   ....[37]....
        /*094c*/ 	.word	0x000090d0


	//   ....[38]....
        /*0950*/ 	.word	0x000090e0


	//   ....[39]....
        /*0954*/ 	.word	0x000090f0


	//   ....[40]....
        /*0958*/ 	.word	0x0000d3b0


	//   ....[41]....
        /*095c*/ 	.word	0x0000d3d0


	//   ....[42]....
        /*0960*/ 	.word	0x0000d3e0


	//   ....[43]....
        /*0964*/ 	.word	0x0000d3f0


	//   ....[44]....
        /*0968*/ 	.word	0x0000d4e0


	//   ....[45]....
        /*096c*/ 	.word	0x0000d500


	//   ....[46]....
        /*0970*/ 	.word	0x0000d510


	//   ....[47]....
        /*0974*/ 	.word	0x0000d520


	//   ....[48]....
        /*0978*/ 	.word	0x0000d700


	//   ....[49]....
        /*097c*/ 	.word	0x0000d720


	//   ....[50]....
        /*0980*/ 	.word	0x0000d740


	//   ....[51]....
        /*0984*/ 	.word	0x0000d750


	//   ....[52]....
        /*0988*/ 	.word	0x0000d820


	//   ....[53]....
        /*098c*/ 	.word	0x0000d850


	//   ....[54]....
        /*0990*/ 	.word	0x0000d860


	//   ....[55]....
        /*0994*/ 	.word	0x0000d870


	//   ....[56]....
        /*0998*/ 	.word	0x00012340


	//   ....[57]....
        /*099c*/ 	.word	0x00012590


	//   ....[58]....
        /*09a0*/ 	.word	0x00012e70


	//   ....[59]....
        /*09a4*/ 	.word	0x00012f80


	//   ....[60]....
        /*09a8*/ 	.word	0x00013350


	//   ....[61]....
        /*09ac*/ 	.word	0x000133d0


	//   ....[62]....
        /*09b0*/ 	.word	0x00014530


	//   ....[63]....
        /*09b4*/ 	.word	0x00014750


	//   ....[64]....
        /*09b8*/ 	.word	0x00014e00


	//   ....[65]....
        /*09bc*/ 	.word	0x00014e20


	//   ....[66]....
        /*09c0*/ 	.word	0x00015520


	//   ....[67]....
        /*09c4*/ 	.word	0x000156f0


	//   ....[68]....
        /*09c8*/ 	.word	0x00016e00


	//   ....[69]....
        /*09cc*/ 	.word	0x00016e20


	//   ....[70]....
        /*09d0*/ 	.word	0x00017280


	//   ....[71]....
        /*09d4*/ 	.word	0x00017450


	//   ....[72]....
        /*09d8*/ 	.word	0x00018820


	//   ....[73]....
        /*09dc*/ 	.word	0x00018a50


	//   ....[74]....
        /*09e0*/ 	.word	0x000190f0


	//   ....[75]....
        /*09e4*/ 	.word	0x00019160


	//   ....[76]....
        /*09e8*/ 	.word	0x00019780


	//   ....[77]....
        /*09ec*/ 	.word	0x00019950


	//   ....[78]....
        /*09f0*/ 	.word	0x0001a860


	//   ....[79]....
        /*09f4*/ 	.word	0x0001a890


	//   ....[80]....
        /*09f8*/ 	.word	0x0001a900


	//   ....[81]....
        /*09fc*/ 	.word	0x0001a910


	//   ....[82]....
        /*0a00*/ 	.word	0x0001be40


	//   ....[83]....
        /*0a04*/ 	.word	0x0001be70


	//   ....[84]....
        /*0a08*/ 	.word	0x0001bea0


	//   ....[85]....
        /*0a0c*/ 	.word	0x0001bee0


	//   ....[86]....
        /*0a10*/ 	.word	0x0001bf20


	//   ....[87]....
        /*0a14*/ 	.word	0x0001bf50


	//   ....[88]....
        /*0a18*/ 	.word	0x0001bf80


	//   ....[89]....
        /*0a1c*/ 	.word	0x0001bfb0


	//   ....[90]....
        /*0a20*/ 	.word	0x0001bfe0


	//   ....[91]....
        /*0a24*/ 	.word	0x0001c010


	//   ....[92]....
        /*0a28*/ 	.word	0x0001c040


	//   ....[93]....
        /*0a2c*/ 	.word	0x0001c070


	//   ....[94]....
        /*0a30*/ 	.word	0x0001c0a0


	//   ....[95]....
        /*0a34*/ 	.word	0x0001c0d0


	//   ....[96]....
        /*0a38*/ 	.word	0x0001c100


	//   ....[97]....
        /*0a3c*/ 	.word	0x0001c130


	//   ....[98]....
        /*0a40*/ 	.word	0x0001c160


	//   ....[99]....
        /*0a44*/ 	.word	0x0001c190


	//   ....[100]....
        /*0a48*/ 	.word	0x0001c1c0


	//   ....[101]....
        /*0a4c*/ 	.word	0x0001c1f0


	//   ....[102]....
        /*0a50*/ 	.word	0x0001c220


	//   ....[103]....
        /*0a54*/ 	.word	0x0001c250


	//   ....[104]....
        /*0a58*/ 	.word	0x0001c280


	//   ....[105]....
        /*0a5c*/ 	.word	0x0001c2b0


	//   ....[106]....
        /*0a60*/ 	.word	0x0001c2e0


	//   ....[107]....
        /*0a64*/ 	.word	0x0001c310


	//   ....[108]....
        /*0a68*/ 	.word	0x0001c340


	//   ....[109]....
        /*0a6c*/ 	.word	0x0001c370


	//   ....[110]....
        /*0a70*/ 	.word	0x0001c3a0


	//   ....[111]....
        /*0a74*/ 	.word	0x0001c3d0


	//   ....[112]....
        /*0a78*/ 	.word	0x0001c400


	//   ....[113]....
        /*0a7c*/ 	.word	0x0001c430


	//   ....[114]....
        /*0a80*/ 	.word	0x0001c460


	//   ....[115]....
        /*0a84*/ 	.word	0x0001c490


	//   ....[116]....
        /*0a88*/ 	.word	0x0001c4c0


	//   ....[117]....
        /*0a8c*/ 	.word	0x0001c4f0


	//   ....[118]....
        /*0a90*/ 	.word	0x0001c520


	//   ....[119]....
        /*0a94*/ 	.word	0x0001c550


	//   ....[120]....
        /*0a98*/ 	.word	0x0001c570


	//   ....[121]....
        /*0a9c*/ 	.word	0x0001c580


	//   ....[122]....
        /*0aa0*/ 	.word	0x0001c590


	//   ....[123]....
        /*0aa4*/ 	.word	0x0001c5a0


	//   ....[124]....
        /*0aa8*/ 	.word	0x0001c5b0


	//   ....[125]....
        /*0aac*/ 	.word	0x0001c5c0


	//   ....[126]....
        /*0ab0*/ 	.word	0x0001c5d0


	//   ....[127]....
        /*0ab4*/ 	.word	0x0001c5e0


	//   ....[128]....
        /*0ab8*/ 	.word	0x0001c5f0


	//   ....[129]....
        /*0abc*/ 	.word	0x0001c610


	//   ....[130]....
        /*0ac0*/ 	.word	0x0001c630


	//   ....[131]....
        /*0ac4*/ 	.word	0x0001c640


	//   ....[132]....
        /*0ac8*/ 	.word	0x0001c670


	//   ....[133]....
        /*0acc*/ 	.word	0x0001c6a0


	//   ....[134]....
        /*0ad0*/ 	.word	0x0001c6c0


	//   ....[135]....
        /*0ad4*/ 	.word	0x0001c6f0


	//   ....[136]....
        /*0ad8*/ 	.word	0x0001c720


	//   ....[137]....
        /*0adc*/ 	.word	0x0001c730


	//   ....[138]....
        /*0ae0*/ 	.word	0x0001c740


	//   ....[139]....
        /*0ae4*/ 	.word	0x0001c770


	//   ....[140]....
        /*0ae8*/ 	.word	0x0001c7a0


	//   ....[141]....
        /*0aec*/ 	.word	0x0001c7d0


	//   ....[142]....
        /*0af0*/ 	.word	0x0001c800


	//   ....[143]....
        /*0af4*/ 	.word	0x0001c810


	//   ....[144]....
        /*0af8*/ 	.word	0x0001c830


	//   ....[145]....
        /*0afc*/ 	.word	0x0001c860


	//   ....[146]....
        /*0b00*/ 	.word	0x0001cfa0


	//   ....[147]....
        /*0b04*/ 	.word	0x0001d000


	//   ....[148]....
        /*0b08*/ 	.word	0x0001d030


	//   ....[149]....
        /*0b0c*/ 	.word	0x0001d060


	//   ....[150]....
        /*0b10*/ 	.word	0x0001d8f0


	//   ....[151]....
        /*0b14*/ 	.word	0x0001d930


	//   ....[152]....
        /*0b18*/ 	.word	0x0001da70


	//   ....[153]....
        /*0b1c*/ 	.word	0x0001da90


	//   ....[154]....
        /*0b20*/ 	.word	0x0001dbd0


	//   ....[155]....
        /*0b24*/ 	.word	0x0001dbf0


	//   ....[156]....
        /*0b28*/ 	.word	0x0001dd40


	//   ....[157]....
        /*0b2c*/ 	.word	0x0001dd60


	//   ....[158]....
        /*0b30*/ 	.word	0x0001e5d0


	//   ....[159]....
        /*0b34*/ 	.word	0x0001e5e0


	//   ....[160]....
        /*0b38*/ 	.word	0x0001e770


	//   ....[161]....
        /*0b3c*/ 	.word	0x0001e780


	//   ....[162]....
        /*0b40*/ 	.word	0x0001e910


	//   ....[163]....
        /*0b44*/ 	.word	0x0001e920


	//   ....[164]....
        /*0b48*/ 	.word	0x0001eab0


	//   ....[165]....
        /*0b4c*/ 	.word	0x0001eac0


	//   ....[166]....
        /*0b50*/ 	.word	0x0001eca0


	//   ....[167]....
        /*0b54*/ 	.word	0x0001ee50


	//   ....[168]....
        /*0b58*/ 	.word	0x0001ee80


	//   ....[169]....
        /*0b5c*/ 	.word	0x0001eeb0


	//   ....[170]....
        /*0b60*/ 	.word	0x0001eee0


	//   ....[171]....
        /*0b64*/ 	.word	0x0001ef10


	//   ....[172]....
        /*0b68*/ 	.word	0x0001ef40


	//   ....[173]....
        /*0b6c*/ 	.word	0x0001f0b0


	//   ....[174]....
        /*0b70*/ 	.word	0x0001f0e0


	//   ....[175]....
        /*0b74*/ 	.word	0x0001f110


	//   ....[176]....
        /*0b78*/ 	.word	0x0001f140


	//   ....[177]....
        /*0b7c*/ 	.word	0x0001f170


	//   ....[178]....
        /*0b80*/ 	.word	0x0001f1a0


	//   ....[179]....
        /*0b84*/ 	.word	0x0001f230


	//   ....[180]....
        /*0b88*/ 	.word	0x0001f290


	//   ....[181]....
        /*0b8c*/ 	.word	0x0001f320


	//   ....[182]....
        /*0b90*/ 	.word	0x00020590


	//   ....[183]....
        /*0b94*/ 	.word	0x00022600


	//   ....[184]....
        /*0b98*/ 	.word	0x00022630


	//   ....[185]....
        /*0b9c*/ 	.word	0x000226b0


	//   ....[186]....
        /*0ba0*/ 	.word	0x000226f0


	//   ....[187]....
        /*0ba4*/ 	.word	0x00022730


	//   ....[188]....
        /*0ba8*/ 	.word	0x00022740


	//   ....[189]....
        /*0bac*/ 	.word	0x00022780


	//   ....[190]....
        /*0bb0*/ 	.word	0x00022790


	//   ....[191]....
        /*0bb4*/ 	.word	0x00022b30


	//   ....[192]....
        /*0bb8*/ 	.word	0x00022b50


	//   ....[193]....
        /*0bbc*/ 	.word	0x00022be0


	//   ....[194]....
        /*0bc0*/ 	.word	0x00022bf0


	//   ....[195]....
        /*0bc4*/ 	.word	0x00022c70


	//   ....[196]....
        /*0bc8*/ 	.word	0x00022c80


	//   ....[197]....
        /*0bcc*/ 	.word	0x00022c90


	//   ....[198]....
        /*0bd0*/ 	.word	0x00022ca0


	//   ....[199]....
        /*0bd4*/ 	.word	0x00023450


	//   ....[200]....
        /*0bd8*/ 	.word	0x00023480


	//   ....[201]....
        /*0bdc*/ 	.word	0x00023530


	//   ....[202]....
        /*0be0*/ 	.word	0x00023550


	//   ....[203]....
        /*0be4*/ 	.word	0x000235e0


	//   ....[204]....
        /*0be8*/ 	.word	0x00023600


	//   ....[205]....
        /*0bec*/ 	.word	0x00023690


	//   ....[206]....
        /*0bf0*/ 	.word	0x000236b0


	//   ....[207]....
        /*0bf4*/ 	.word	0x00023740


	//   ....[208]....
        /*0bf8*/ 	.word	0x00023760


	//   ....[209]....
        /*0bfc*/ 	.word	0x000237f0


	//   ....[210]....
        /*0c00*/ 	.word	0x00023810


	//   ....[211]....
        /*0c04*/ 	.word	0x000238a0


	//   ....[212]....
        /*0c08*/ 	.word	0x000238c0


	//   ....[213]....
        /*0c0c*/ 	.word	0x000238d0


	//   ....[214]....
        /*0c10*/ 	.word	0x000238e0


	//   ....[215]....
        /*0c14*/ 	.word	0x00024060


	//   ....[216]....
        /*0c18*/ 	.word	0x00024080


	//   ....[217]....
        /*0c1c*/ 	.word	0x000240e0


	//   ....[218]....
        /*0c20*/ 	.word	0x000240f0


	//   ....[219]....
        /*0c24*/ 	.word	0x00024140


	//   ....[220]....
        /*0c28*/ 	.word	0x00024150


	//   ....[221]....
        /*0c2c*/ 	.word	0x00024160


	//   ....[222]....
        /*0c30*/ 	.word	0x000241b0


	//   ....[223]....
        /*0c34*/ 	.word	0x000244d0


	//   ....[224]....
        /*0c38*/ 	.word	0x000244e0


	//   ....[225]....
        /*0c3c*/ 	.word	0x00024540


	//   ....[226]....
        /*0c40*/ 	.word	0x00024550


	//   ....[227]....
        /*0c44*/ 	.word	0x000245a0


	//   ....[228]....
        /*0c48*/ 	.word	0x000245b0


	//   ....[229]....
        /*0c4c*/ 	.word	0x000245c0


	//   ....[230]....
        /*0c50*/ 	.word	0x00024610


	//   ....[231]....
        /*0c54*/ 	.word	0x000258c0


	//   ....[232]....
        /*0c58*/ 	.word	0x00025910


	//   ....[233]....
        /*0c5c*/ 	.word	0x00025940


	//   ....[234]....
        /*0c60*/ 	.word	0x00025970


	//   ....[235]....
        /*0c64*/ 	.word	0x00025980


	//   ....[236]....
        /*0c68*/ 	.word	0x000259b0


	//   ....[237]....
        /*0c6c*/ 	.word	0x000259e0


	//   ....[238]....
        /*0c70*/ 	.word	0x00025a10


	//   ....[239]....
        /*0c74*/ 	.word	0x00025b90


	//   ....[240]....
        /*0c78*/ 	.word	0x00025bc0


	//   ....[241]....
        /*0c7c*/ 	.word	0x00025bf0


	//   ....[242]....
        /*0c80*/ 	.word	0x00025c20


	//   ....[243]....
        /*0c84*/ 	.word	0x00025c50


	//   ....[244]....
        /*0c88*/ 	.word	0x00025c80


	//   ....[245]....
        /*0c8c*/ 	.word	0x00025d40


	//   ....[246]....
        /*0c90*/ 	.word	0x00025d60


	//   ....[247]....
        /*0c94*/ 	.word	0x00025dd0


	//   ....[248]....
        /*0c98*/ 	.word	0x00026490


	//   ....[249]....
        /*0c9c*/ 	.word	0x00026850


	//   ....[250]....
        /*0ca0*/ 	.word	0x000268e0


	//   ....[251]....
        /*0ca4*/ 	.word	0x00026970


	//   ....[252]....
        /*0ca8*/ 	.word	0x00026a00


	//   ....[253]....
        /*0cac*/ 	.word	0x00026ae0


	//   ....[254]....
        /*0cb0*/ 	.word	0x00026b70


	//   ....[255]....
        /*0cb4*/ 	.word	0x00026c10


	//   ....[0]....
        /*0cb8*/ 	.word	0x00026ca0


	//   ....[1]....
        /*0cbc*/ 	.word	0x00026d80


	//   ....[2]....
        /*0cc0*/ 	.word	0x00026e10


	//   ....[3]....
        /*0cc4*/ 	.word	0x00026ea0


	//   ....[4]....
        /*0cc8*/ 	.word	0x00026f30


	//   ....[5]....
        /*0ccc*/ 	.word	0x00027060


	//   ....[6]....
        /*0cd0*/ 	.word	0x00027100


	//   ....[7]....
        /*0cd4*/ 	.word	0x00027190


	//   ....[8]....
        /*0cd8*/ 	.word	0x000271e0


	//   ....[9]....
        /*0cdc*/ 	.word	0x00027230


	//   ....[10]....
        /*0ce0*/ 	.word	0x000272c0


	//   ....[11]....
        /*0ce4*/ 	.word	0x00027350


	//   ....[12]....
        /*0ce8*/ 	.word	0x000273a0


	//   ....[13]....
        /*0cec*/ 	.word	0x000273f0


	//   ....[14]....
        /*0cf0*/ 	.word	0x00027480


	//   ....[15]....
        /*0cf4*/ 	.word	0x00027510


	//   ....[16]....
        /*0cf8*/ 	.word	0x00027560


	//   ....[17]....
        /*0cfc*/ 	.word	0x000275b0


	//   ....[18]....
        /*0d00*/ 	.word	0x00027640


	//   ....[19]....
        /*0d04*/ 	.word	0x000276d0


	//   ....[20]....
        /*0d08*/ 	.word	0x00027720


	//   ....[21]....
        /*0d0c*/ 	.word	0x00027770


	//   ....[22]....
        /*0d10*/ 	.word	0x00027860


	//   ....[23]....
        /*0d14*/ 	.word	0x00027910


	//   ....[24]....
        /*0d18*/ 	.word	0x00027970


	//   ....[25]....
        /*0d1c*/ 	.word	0x000279f0


	//   ....[26]....
        /*0d20*/ 	.word	0x00027ae0


	//   ....[27]....
        /*0d24*/ 	.word	0x00027b30


	//   ....[28]....
        /*0d28*/ 	.word	0x00027b80


	//   ....[29]....
        /*0d2c*/ 	.word	0x00027bd0


	//   ....[30]....
        /*0d30*/ 	.word	0x00027cf0


	//   ....[31]....
        /*0d34*/ 	.word	0x00027d90


	//   ....[32]....
        /*0d38*/ 	.word	0x00027df0


	//   ....[33]....
        /*0d3c*/ 	.word	0x00027e70


	//   ....[34]....
        /*0d40*/ 	.word	0x00027f70


	//   ....[35]....
        /*0d44*/ 	.word	0x00027fc0


	//   ....[36]....
        /*0d48*/ 	.word	0x00028010


	//   ....[37]....
        /*0d4c*/ 	.word	0x00028060


	//   ....[38]....
        /*0d50*/ 	.word	0x000284d0


	//   ....[39]....
        /*0d54*/ 	.word	0x00028600


	//   ....[40]....
        /*0d58*/ 	.word	0x00028720


	//   ....[41]....
        /*0d5c*/ 	.word	0x00028850


	//   ....[42]....
        /*0d60*/ 	.word	0x00028980


	//   ....[43]....
        /*0d64*/ 	.word	0x00028a20


	//   ....[44]....
        /*0d68*/ 	.word	0x00028a80


	//   ....[45]....
        /*0d6c*/ 	.word	0x00028af0


	//   ....[46]....
        /*0d70*/ 	.word	0x00028b50


	//   ....[47]....
        /*0d74*/ 	.word	0x00028bc0


	//   ....[48]....
        /*0d78*/ 	.word	0x00028c20


	//   ....[49]....
        /*0d7c*/ 	.word	0x00028c90


	//   ....[50]....
        /*0d80*/ 	.word	0x00028cf0


	//   ....[51]....
        /*0d84*/ 	.word	0x00028d60


	//   ....[52]....
        /*0d88*/ 	.word	0x00028dc0


	//   ....[53]....
        /*0d8c*/ 	.word	0x00028e30


	//   ....[54]....
        /*0d90*/ 	.word	0x00028e90


	//   ....[55]....
        /*0d94*/ 	.word	0x00028f00


	//   ....[56]....
        /*0d98*/ 	.word	0x00028f60


	//   ....[57]....
        /*0d9c*/ 	.word	0x00028fd0


	//   ....[58]....
        /*0da0*/ 	.word	0x00029030


	//   ....[59]....
        /*0da4*/ 	.word	0x000290a0


	//   ....[60]....
        /*0da8*/ 	.word	0x00029100


	//   ....[61]....
        /*0dac*/ 	.word	0x00029180


	//   ....[62]....
        /*0db0*/ 	.word	0x000291e0


	//   ....[63]....
        /*0db4*/ 	.word	0x00029250


	//   ....[64]....
        /*0db8*/ 	.word	0x000292b0


	//   ....[65]....
        /*0dbc*/ 	.word	0x00029330


	//   ....[66]....
        /*0dc0*/ 	.word	0x00029390


	//   ....[67]....
        /*0dc4*/ 	.word	0x00029420


	//   ....[68]....
        /*0dc8*/ 	.word	0x00029480


	//   ....[69]....
        /*0dcc*/ 	.word	0x00029500


	//   ....[70]....
        /*0dd0*/ 	.word	0x00029560


	//   ....[71]....
        /*0dd4*/ 	.word	0x000295f0


	//   ....[72]....
        /*0dd8*/ 	.word	0x00029650


	//   ....[73]....
        /*0ddc*/ 	.word	0x000296f0


	//   ....[74]....
        /*0de0*/ 	.word	0x00029750


	//   ....[75]....
        /*0de4*/ 	.word	0x000297c0


	//   ....[76]....
        /*0de8*/ 	.word	0x00029820


	//   ....[77]....
        /*0dec*/ 	.word	0x00029890


	//   ....[78]....
        /*0df0*/ 	.word	0x000298f0


	//   ....[79]....
        /*0df4*/ 	.word	0x00029980


	//   ....[80]....
        /*0df8*/ 	.word	0x000299e0


	//   ....[81]....
        /*0dfc*/ 	.word	0x00029a40


	//   ....[82]....
        /*0e00*/ 	.word	0x00029aa0


	//   ....[83]....
        /*0e04*/ 	.word	0x00029b00


	//   ....[84]....
        /*0e08*/ 	.word	0x00029b60


	//   ....[85]....
        /*0e0c*/ 	.word	0x00029bc0


	//   ....[86]....
        /*0e10*/ 	.word	0x00029c20


	//   ....[87]....
        /*0e14*/ 	.word	0x00029ca0


	//   ....[88]....
        /*0e18*/ 	.word	0x00029d00


	//   ....[89]....
        /*0e1c*/ 	.word	0x00029d80


	//   ....[90]....
        /*0e20*/ 	.word	0x00029de0


	//   ....[91]....
        /*0e24*/ 	.word	0x00029e40


	//   ....[92]....
        /*0e28*/ 	.word	0x00029ea0


	//   ....[93]....
        /*0e2c*/ 	.word	0x00029f20


	//   ....[94]....
        /*0e30*/ 	.word	0x00029f80


	//   ....[95]....
        /*0e34*/ 	.word	0x0002a000


	//   ....[96]....
        /*0e38*/ 	.word	0x0002a060


	//   ....[97]....
        /*0e3c*/ 	.word	0x0002a0e0


	//   ....[98]....
        /*0e40*/ 	.word	0x0002a140


	//   ....[99]....
        /*0e44*/ 	.word	0x0002a1c0


	//   ....[100]....
        /*0e48*/ 	.word	0x0002a220


	//   ....[101]....
        /*0e4c*/ 	.word	0x0002a2e0


	//   ....[102]....
        /*0e50*/ 	.word	0x0002a440


	//   ....[103]....
        /*0e54*/ 	.word	0x0002a490


	//   ....[104]....
        /*0e58*/ 	.word	0x0002a520


	//   ....[105]....
        /*0e5c*/ 	.word	0x0002a5b0


	//   ....[106]....
        /*0e60*/ 	.word	0x0002a640


	//   ....[107]....
        /*0e64*/ 	.word	0x0002a6d0


	//   ....[108]....
        /*0e68*/ 	.word	0x0002a760


	//   ....[109]....
        /*0e6c*/ 	.word	0x0002a7f0


	//   ....[110]....
        /*0e70*/ 	.word	0x0002a8b0


	//   ....[111]....
        /*0e74*/ 	.word	0x0002ab90


	//   ....[112]....
        /*0e78*/ 	.word	0x0002ac80


	//   ....[113]....
        /*0e7c*/ 	.word	0x0002ad30


	//   ....[114]....
        /*0e80*/ 	.word	0x0002ae30


	//   ....[115]....
        /*0e84*/ 	.word	0x0002aee0


	//   ....[116]....
        /*0e88*/ 	.word	0x0002af40


	//   ....[117]....
        /*0e8c*/ 	.word	0x0002b010


	//   ....[118]....
        /*0e90*/ 	.word	0x0002b0b0


	//   ....[119]....
        /*0e94*/ 	.word	0x0002b180


	//   ....[120]....
        /*0e98*/ 	.word	0x0002b2c0


	//   ....[121]....
        /*0e9c*/ 	.word	0x0002b350


	//   ....[122]....
        /*0ea0*/ 	.word	0x0002b450


	//   ....[123]....
        /*0ea4*/ 	.word	0x0002b4f0


	//   ....[124]....
        /*0ea8*/ 	.word	0x0002b550


	//   ....[125]....
        /*0eac*/ 	.word	0x0002b640


	//   ....[126]....
        /*0eb0*/ 	.word	0x0002b6a0


	//   ....[127]....
        /*0eb4*/ 	.word	0x0002b740


	//   ....[128]....
        /*0eb8*/ 	.word	0x0002b840


	//   ....[129]....
        /*0ebc*/ 	.word	0x0002b8b0


	//   ....[130]....
        /*0ec0*/ 	.word	0x0002b910


	//   ....[131]....
        /*0ec4*/ 	.word	0x0002ba10


	//   ....[132]....
        /*0ec8*/ 	.word	0x0002ba70


	//   ....[133]....
        /*0ecc*/ 	.word	0x0002bb80


	//   ....[134]....
        /*0ed0*/ 	.word	0x0002bbe0


	//   ....[135]....
        /*0ed4*/ 	.word	0x0002bcf0


	//   ....[136]....
        /*0ed8*/ 	.word	0x0002bd50


	//   ....[137]....
        /*0edc*/ 	.word	0x0002be60


	//   ....[138]....
        /*0ee0*/ 	.word	0x0002bec0


	//   ....[139]....
        /*0ee4*/ 	.word	0x0002bfd0


	//   ....[140]....
        /*0ee8*/ 	.word	0x0002c030


	//   ....[141]....
        /*0eec*/ 	.word	0x0002c140


	//   ....[142]....
        /*0ef0*/ 	.word	0x0002c1a0


	//   ....[143]....
        /*0ef4*/ 	.word	0x0002c240


	//   ....[144]....
        /*0ef8*/ 	.word	0x0002c3d0


	//   ....[145]....
        /*0efc*/ 	.word	0x0002c470


	//   ....[146]....
        /*0f00*/ 	.word	0x0002c4d0


	//   ....[147]....
        /*0f04*/ 	.word	0x0002c590


	//   ....[148]....
        /*0f08*/ 	.word	0x0002c5f0


	//   ....[149]....
        /*0f0c*/ 	.word	0x0002c6b0


	//   ....[150]....
        /*0f10*/ 	.word	0x0002c710


	//   ....[151]....
        /*0f14*/ 	.word	0x0002c7d0


	//   ....[152]....
        /*0f18*/ 	.word	0x0002c8c0


	//   ....[153]....
        /*0f1c*/ 	.word	0x0002c950


	//   ....[154]....
        /*0f20*/ 	.word	0x0002c9b0


	//   ....[155]....
        /*0f24*/ 	.word	0x0002ca70


	//   ....[156]....
        /*0f28*/ 	.word	0x0002cad0


	//   ....[157]....
        /*0f2c*/ 	.word	0x0002cb90


	//   ....[158]....
        /*0f30*/ 	.word	0x0002cbf0


	//   ....[159]....
        /*0f34*/ 	.word	0x0002ccb0


	//   ....[160]....
        /*0f38*/ 	.word	0x0002ce90


	//   ....[161]....
        /*0f3c*/ 	.word	0x0002cf30


	//   ....[162]....
        /*0f40*/ 	.word	0x0002d050


	//   ....[163]....
        /*0f44*/ 	.word	0x0002d0c0


	//   ....[164]....
        /*0f48*/ 	.word	0x0002d130


	//   ....[165]....
        /*0f4c*/ 	.word	0x0002d1a0


	//   ....[166]....
        /*0f50*/ 	.word	0x0002d210


	//   ....[167]....
        /*0f54*/ 	.word	0x0002d290


	//   ....[168]....
        /*0f58*/ 	.word	0x0002d320


	//   ....[169]....
        /*0f5c*/ 	.word	0x0002d3b0


	//   ....[170]....
        /*0f60*/ 	.word	0x0002d420


	//   ....[171]....
        /*0f64*/ 	.word	0x0002d490


	//   ....[172]....
        /*0f68*/ 	.word	0x0002d500


	//   ....[173]....
        /*0f6c*/ 	.word	0x0002d580


	//   ....[174]....
        /*0f70*/ 	.word	0x0002d5f0


	//   ....[175]....
        /*0f74*/ 	.word	0x0002d690


	//   ....[176]....
        /*0f78*/ 	.word	0x0002d720


	//   ....[177]....
        /*0f7c*/ 	.word	0x0002d840


	//----- nvinfo : EIATTR_REG_RECONFIG
	.align		4
.L_486:
        /*0f80*/ 	.byte	0x01, 0x54
	.zero		2


	//----- nvinfo : EIATTR_SYSCALL_OFFSETS
	.align		4
        /*0f84*/ 	.byte	0x04, 0x46
        /*0f86*/ 	.short	(.L_488 - .L_487)


	//   ....[0]....
.L_487:
        /*0f88*/ 	.word	0x00001d70


	//   ....[1]....
        /*0f8c*/ 	.word	0x00001ec0


	//   ....[2]....
        /*0f90*/ 	.word	0x00008510


	//   ....[3]....
        /*0f94*/ 	.word	0x00008830


	//   ....[4]....
        /*0f98*/ 	.word	0x00021c00


	//   ....[5]....
        /*0f9c*/ 	.word	0x00021d70


	//   ....[6]....
        /*0fa0*/ 	.word	0x00021ec0


	//   ....[7]....
        /*0fa4*/ 	.word	0x00022000


	//   ....[8]....
        /*0fa8*/ 	.word	0x000230d0


	//----- nvinfo : EIATTR_MBARRIER_INSTR_OFFSETS
	.align		4
.L_488:
        /*0fac*/ 	.byte	0x04, 0x39
        /*0fae*/ 	.short	(.L_490 - .L_489)


	//   ....[0]....
.L_489:
        /*0fb0*/ 	.word	0x00000270
        /*0fb4*/ 	.word	0x000000ff
        /*0fb8*/ 	.word	0x00028400
        /*0fbc*/ 	.short	0x0100
        /*0fbe*/ 	.byte	0x08
	.zero		1


	//   ....[1]....
        /*0fc0*/ 	.word	0x00000280
        /*0fc4*/ 	.word	0x000000ff
        /*0fc8*/ 	.word	0x00028420
        /*0fcc*/ 	.short	0x0100
        /*0fce*/ 	.byte	0x08
	.zero		1


	//   ....[2]....
        /*0fd0*/ 	.word	0x00000370
        /*0fd4*/ 	.word	0x000000ff
        /*0fd8*/ 	.word	0x00028430
        /*0fdc*/ 	.short	0x0100
        /*0fde*/ 	.byte	0x08
	.zero		1


	//   ....[3]....
        /*0fe0*/ 	.word	0x00000380
        /*0fe4*/ 	.word	0x000000ff
        /*0fe8*/ 	.word	0x00028440
        /*0fec*/ 	.short	0x0100
        /*0fee*/ 	.byte	0x08
	.zero		1


	//   ....[4]....
        /*0ff0*/ 	.word	0x00000390
        /*0ff4*/ 	.word	0x000000ff
        /*0ff8*/ 	.word	0x00028438
        /*0ffc*/ 	.short	0x0100
        /*0ffe*/ 	.byte	0x08
	.zero		1


	//   ....[5]....
        /*1000*/ 	.word	0x000003a0
        /*1004*/ 	.word	0x000000ff
        /*1008*/ 	.word	0x00028448
        /*100c*/ 	.short	0x0100
        /*100e*/ 	.byte	0x08
	.zero		1


	//   ....[6]....
        /*1010*/ 	.word	0x000004d0
        /*1014*/ 	.word	0x000000ff
        /*1018*/ 	.word	0x00028450
        /*101c*/ 	.short	0x0100
        /*101e*/ 	.byte	0x08
	.zero		1


	//   ....[7]....
        /*1020*/ 	.word	0x000004e0
        /*1024*/ 	.word	0x000000ff
        /*1028*/ 	.word	0x00028460
        /*102c*/ 	.short	0x0100
        /*102e*/ 	.byte	0x08
	.zero		1


	//   ....[8]....
        /*1030*/ 	.word	0x000004f0
        /*1034*/ 	.word	0x000000ff
        /*1038*/ 	.word	0x00028458
        /*103c*/ 	.short	0x0100
        /*103e*/ 	.byte	0x08
	.zero		1


	//   ....[9]....
        /*1040*/ 	.word	0x00000500
        /*1044*/ 	.word	0x000000ff
        /*1048*/ 	.word	0x00028468
        /*104c*/ 	.short	0x0100
        /*104e*/ 	.byte	0x08
	.zero		1


	//   ....[10]....
        /*1050*/ 	.word	0x000005f0
        /*1054*/ 	.word	0x000000ff
        /*1058*/ 	.word	0x00028470
        /*105c*/ 	.short	0x0100
        /*105e*/ 	.byte	0x06
	.zero		1


	//   ....[11]....
        /*1060*/ 	.word	0x00000600
        /*1064*/ 	.word	0x000000ff
        /*1068*/ 	.word	0x00028480
        /*106c*/ 	.short	0x0100
        /*106e*/ 	.byte	0x06
	.zero		1


	//   ....[12]....
        /*1070*/ 	.word	0x00000610
        /*1074*/ 	.word	0x000000ff
        /*1078*/ 	.word	0x00028478
        /*107c*/ 	.short	0x0100
        /*107e*/ 	.byte	0x06
	.zero		1


	//   ....[13]....
        /*1080*/ 	.word	0x00000620
        /*1084*/ 	.word	0x000000ff
        /*1088*/ 	.word	0x00028488
        /*108c*/ 	.short	0x0100
        /*108e*/ 	.byte	0x06
	.zero		1


	//   ....[14]....
        /*1090*/ 	.word	0x00000750
        /*1094*/ 	.word	0x000000ff
        /*1098*/ 	.word	0x00028490
        /*109c*/ 	.short	0x0100
        /*109e*/ 	.byte	0x08
	.zero		1


	//   ....[15]....
        /*10a0*/ 	.word	0x00000760
        /*10a4*/ 	.word	0x000000ff
        /*10a8*/ 	.word	0x000284a0
        /*10ac*/ 	.short	0x0100
        /*10ae*/ 	.byte	0x08
	.zero		1


	//   ....[16]....
        /*10b0*/ 	.word	0x00000770
        /*10b4*/ 	.word	0x000000ff
        /*10b8*/ 	.word	0x00028498
        /*10bc*/ 	.short	0x0100
        /*10be*/ 	.byte	0x08
	.zero		1


	//   ....[17]....
        /*10c0*/ 	.word	0x00000780
        /*10c4*/ 	.word	0x000000ff
        /*10c8*/ 	.word	0x000284a8
        /*10cc*/ 	.short	0x0100
        /*10ce*/ 	.byte	0x08
	.zero		1


	//   ....[18]....
        /*10d0*/ 	.word	0x000008c0
        /*10d4*/ 	.word	0x000000ff
        /*10d8*/ 	.word	0x000284b0
        /*10dc*/ 	.short	0x0100
        /*10de*/ 	.byte	0x08
	.zero		1


	//   ....[19]....
        /*10e0*/ 	.word	0x000008d0
        /*10e4*/ 	.word	0x000000ff
        /*10e8*/ 	.word	0x000284c0
        /*10ec*/ 	.short	0x0100
        /*10ee*/ 	.byte	0x08
	.zero		1


	//   ....[20]....
        /*10f0*/ 	.word	0x000008e0
        /*10f4*/ 	.word	0x000000ff
        /*10f8*/ 	.word	0x000284b8
        /*10fc*/ 	.short	0x0100
        /*10fe*/ 	.byte	0x08
	.zero		1


	//   ....[21]....
        /*1100*/ 	.word	0x000008f0
        /*1104*/ 	.word	0x000000ff
        /*1108*/ 	.word	0x000284c8
        /*110c*/ 	.short	0x0100
        /*110e*/ 	.byte	0x08
	.zero		1


	//   ....[22]....
        /*1110*/ 	.word	0x00002c20
        /*1114*/ 	.word	0x00000048
        /*1118*/ 	.word	0x00028490
        /*111c*/ 	.short	0x010a
        /*111e*/ 	.byte	0x3f
	.zero		1


	//   ....[23]....
        /*1120*/ 	.word	0x00004d70
        /*1124*/ 	.word	0x00000048
        /*1128*/ 	.word	0x00028490
        /*112c*/ 	.short	0x010a
        /*112e*/ 	.byte	0x3f
	.zero		1


	//   ....[24]....
        /*1130*/ 	.word	0x00006de0
        /*1134*/ 	.word	0x00000048
        /*1138*/ 	.word	0x00028490
        /*113c*/ 	.short	0x010a
        /*113e*/ 	.byte	0x3f
	.zero		1


	//   ....[25]....
        /*1140*/ 	.word	0x00007280
        /*1144*/ 	.word	0x00000000
        /*1148*/ 	.word	0x00000000
        /*114c*/ 	.short	0x0101
        /*114e*/ 	.byte	0x3f
	.zero		1


	//   ....[26]....
        /*1150*/ 	.word	0x000072c0
        /*1154*/ 	.word	0x00000048
        /*1158*/ 	.word	0x000284b0
        /*115c*/ 	.short	0x010a
        /*115e*/ 	.byte	0x3f
	.zero		1


	//   ....[27]....
        /*1160*/ 	.word	0x000076f0
        /*1164*/ 	.word	0x00000048
        /*1168*/ 	.word	0x00000000
        /*116c*/ 	.short	0x0101
        /*116e*/ 	.byte	0x3f
	.zero		1


	//   ....[28]....
        /*1170*/ 	.word	0x00008590
        /*1174*/ 	.word	0x000000b8
        /*1178*/ 	.word	0x00028400
        /*117c*/ 	.short	0x010a
        /*117e*/ 	.byte	0x3f
	.zero		1


	//   ....[29]....
        /*1180*/ 	.word	0x000085e0
        /*1184*/ 	.word	0x000000b8
        /*1188*/ 	.word	0x00028400
        /*118c*/ 	.short	0x010a
        /*118e*/ 	.byte	0x3f
	.zero		1


	//   ....[30]....
        /*1190*/ 	.word	0x000092f0
        /*1194*/ 	.word	0x000000b8
        /*1198*/ 	.word	0x00028400
        /*119c*/ 	.short	0x010a
        /*119e*/ 	.byte	0x3f
	.zero		1


	//   ....[31]....
        /*11a0*/ 	.word	0x0000da60
        /*11a4*/ 	.word	0x000000b8
        /*11a8*/ 	.word	0x00028400
        /*11ac*/ 	.short	0x010a
        /*11ae*/ 	.byte	0x3f
	.zero		1


	//   ....[32]....
        /*11b0*/ 	.word	0x00011bd0
        /*11b4*/ 	.word	0x00000006
        /*11b8*/ 	.word	0x00028430
        /*11bc*/ 	.short	0x010a
        /*11be*/ 	.byte	0x3f
	.zero		1


	//   ....[33]....
        /*11c0*/ 	.word	0x00011c10
        /*11c4*/ 	.word	0x00000006
        /*11c8*/ 	.word	0x00028430
        /*11cc*/ 	.short	0x010a
        /*11ce*/ 	.byte	0x3f
	.zero		1


	//   ....[34]....
        /*11d0*/ 	.word	0x00012360
        /*11d4*/ 	.word	0x00000000
        /*11d8*/ 	.word	0x00000000
        /*11dc*/ 	.short	0x0101
        /*11de*/ 	.byte	0x3f
	.zero		1


	//   ....[35]....
        /*11e0*/ 	.word	0x000139a0
        /*11e4*/ 	.word	0x00000006
        /*11e8*/ 	.word	0x00028450
        /*11ec*/ 	.short	0x010a
        /*11ee*/ 	.byte	0x3f
	.zero		1


	//   ....[36]....
        /*11f0*/ 	.word	0x000139f0
        /*11f4*/ 	.word	0x00000006
        /*11f8*/ 	.word	0x00028450
        /*11fc*/ 	.short	0x010a
        /*11fe*/ 	.byte	0x3f
	.zero		1


	//   ....[37]....
        /*1200*/ 	.word	0x00013c10
        /*1204*/ 	.word	0x00000006
        /*1208*/ 	.word	0x00000000
        /*120c*/ 	.short	0x0101
        /*120e*/ 	.byte	0x3f
	.zero		1


	//   ....[38]....
        /*1210*/ 	.word	0x00013f40
        /*1214*/ 	.word	0x0000000c
        /*1218*/ 	.word	0x00028430
        /*121c*/ 	.short	0x010a
        /*121e*/ 	.byte	0x3f
	.zero		1


	//   ....[39]....
        /*1220*/ 	.word	0x00013fc0
        /*1224*/ 	.word	0x0000000c
        /*1228*/ 	.word	0x00028430
        /*122c*/ 	.short	0x010a
        /*122e*/ 	.byte	0x3f
	.zero		1


	//   ....[40]....
        /*1230*/ 	.word	0x00014550
        /*1234*/ 	.word	0x00000008
        /*1238*/ 	.word	0x00000000
        /*123c*/ 	.short	0x0101
        /*123e*/ 	.byte	0x3f
	.zero		1


	//   ....[41]....
        /*1240*/ 	.word	0x00016190
        /*1244*/ 	.word	0x0000000c
        /*1248*/ 	.word	0x00028450
        /*124c*/ 	.short	0x010a
        /*124e*/ 	.byte	0x3f
	.zero		1


	//   ....[42]....
        /*1250*/ 	.word	0x00016200
        /*1254*/ 	.word	0x0000000c
        /*1258*/ 	.word	0x00028450
        /*125c*/ 	.short	0x010a
        /*125e*/ 	.byte	0x3f
	.zero		1


	//   ....[43]....
        /*1260*/ 	.word	0x000163e0
        /*1264*/ 	.word	0x0000000c
        /*1268*/ 	.word	0x00000000
        /*126c*/ 	.short	0x0101
        /*126e*/ 	.byte	0x3f
	.zero		1


	//   ....[44]....
        /*1270*/ 	.word	0x00016790
        /*1274*/ 	.word	0x0000000c
        /*1278*/ 	.word	0x00028430
        /*127c*/ 	.short	0x010a
        /*127e*/ 	.byte	0x3f
	.zero		1


	//   ....[45]....
        /*1280*/ 	.word	0x00016810
        /*1284*/ 	.word	0x0000000c
        /*1288*/ 	.word	0x00028430
        /*128c*/ 	.short	0x010a
        /*128e*/ 	.byte	0x3f
	.zero		1


	//   ....[46]....
        /*1290*/ 	.word	0x00016d30
        /*1294*/ 	.word	0x0000000f
        /*1298*/ 	.word	0x00000000
        /*129c*/ 	.short	0x0101
        /*129e*/ 	.byte	0x3f
	.zero		1


	//   ....[47]....
        /*12a0*/ 	.word	0x00017f20
        /*12a4*/ 	.word	0x0000000c
        /*12a8*/ 	.word	0x00028450
        /*12ac*/ 	.short	0x010a
        /*12ae*/ 	.byte	0x3f
	.zero		1


	//   ....[48]....
        /*12b0*/ 	.word	0x00017f90
        /*12b4*/ 	.word	0x0000000c
        /*12b8*/ 	.word	0x00028450
        /*12bc*/ 	.short	0x010a
        /*12be*/ 	.byte	0x3f
	.zero		1


	//   ....[49]....
        /*12c0*/ 	.word	0x00018150
        /*12c4*/ 	.word	0x0000000c
        /*12c8*/ 	.word	0x00000000
        /*12cc*/ 	.short	0x0101
        /*12ce*/ 	.byte	0x3f
	.zero		1


	//   ....[50]....
        /*12d0*/ 	.word	0x00018270
        /*12d4*/ 	.word	0x0000000a
        /*12d8*/ 	.word	0x00028430
        /*12dc*/ 	.short	0x010a
        /*12de*/ 	.byte	0x3f
	.zero		1


	//   ....[51]....
        /*12e0*/ 	.word	0x000182f0
        /*12e4*/ 	.word	0x0000000a
        /*12e8*/ 	.word	0x00028430
        /*12ec*/ 	.short	0x010a
        /*12ee*/ 	.byte	0x3f
	.zero		1


	//   ....[52]....
        /*12f0*/ 	.word	0x00018840
        /*12f4*/ 	.word	0x00000004
        /*12f8*/ 	.word	0x00000000
        /*12fc*/ 	.short	0x0101
        /*12fe*/ 	.byte	0x3f
	.zero		1


	//   ....[53]....
        /*1300*/ 	.word	0x0001a470
        /*1304*/ 	.word	0x0000000a
        /*1308*/ 	.word	0x00028450
        /*130c*/ 	.short	0x010a
        /*130e*/ 	.byte	0x3f
	.zero		1


	//   ....[54]....
        /*1310*/ 	.word	0x0001a4e0
        /*1314*/ 	.word	0x0000000a
        /*1318*/ 	.word	0x00028450
        /*131c*/ 	.short	0x010a
        /*131e*/ 	.byte	0x3f
	.zero		1


	//   ....[55]....
        /*1320*/ 	.word	0x0001a6c0
        /*1324*/ 	.word	0x0000000a
        /*1328*/ 	.word	0x00000000
        /*132c*/ 	.short	0x0101
        /*132e*/ 	.byte	0x3f
	.zero		1


	//   ....[56]....
        /*1330*/ 	.word	0x0001d920
        /*1334*/ 	.word	0x00000000
        /*1338*/ 	.word	0x00000000
        /*133c*/ 	.short	0x0101
        /*133e*/ 	.byte	0x3f
	.zero		1


	//   ....[57]....
        /*1340*/ 	.word	0x00020670
        /*1344*/ 	.word	0x00000017
        /*1348*/ 	.word	0x00028420
        /*134c*/ 	.short	0x010a
        /*134e*/ 	.byte	0x3f
	.zero		1


	//   ....[58]....
        /*1350*/ 	.word	0x00020700
        /*1354*/ 	.word	0x0000000c
        /*1358*/ 	.word	0x000284a0
        /*135c*/ 	.short	0x010a
        /*135e*/ 	.byte	0x3f
	.zero		1


	//   ....[59]....
        /*1360*/ 	.word	0x00020a50
        /*1364*/ 	.word	0x0000000c
        /*1368*/ 	.word	0x000284c0
        /*136c*/ 	.short	0x010a
        /*136e*/ 	.byte	0x3f
	.zero		1


	//   ....[60]....
        /*1370*/ 	.word	0x00020e70
        /*1374*/ 	.word	0x0000000b
        /*1378*/ 	.word	0x000284a0
        /*137c*/ 	.short	0x010a
        /*137e*/ 	.byte	0x3f
	.zero		1


	//   ....[61]....
        /*1380*/ 	.word	0x000211b0
        /*1384*/ 	.word	0x0000000b
        /*1388*/ 	.word	0x000284c0
        /*138c*/ 	.short	0x010a
        /*138e*/ 	.byte	0x3f
	.zero		1


	//   ....[62]....
        /*1390*/ 	.word	0x00022420
        /*1394*/ 	.word	0x00000006
        /*1398*/ 	.word	0x00028480
        /*139c*/ 	.short	0x010a
        /*139e*/ 	.byte	0x3f
	.zero		1


	//   ....[63]....
        /*13a0*/ 	.word	0x000228b0
        /*13a4*/ 	.word	0x00000006
        /*13a8*/ 	.word	0x00028470
        /*13ac*/ 	.short	0x0107
        /*13ae*/ 	.byte	0x3f
	.zero		1


	//   ....[64]....
        /*13b0*/ 	.word	0x00022960
        /*13b4*/ 	.word	0x00000006
        /*13b8*/ 	.word	0x00028470
        /*13bc*/ 	.short	0x0101
        /*13be*/ 	.byte	0x3f
	.zero		1


	//   ....[65]....
        /*13c0*/ 	.word	0x00022990
        /*13c4*/ 	.word	0x00000006
        /*13c8*/ 	.word	0x00028440
        /*13cc*/ 	.short	0x010a
        /*13ce*/ 	.byte	0x3f
	.zero		1


	//   ....[66]....
        /*13d0*/ 	.word	0x00022dc0
        /*13d4*/ 	.word	0x00000006
        /*13d8*/ 	.word	0x00028430
        /*13dc*/ 	.short	0x0107
        /*13de*/ 	.byte	0x3f
	.zero		1


	//   ....[67]....
        /*13e0*/ 	.word	0x00022e80
        /*13e4*/ 	.word	0x00000006
        /*13e8*/ 	.word	0x00028430
        /*13ec*/ 	.short	0x0101
        /*13ee*/ 	.byte	0x3f
	.zero		1


	//   ....[68]....
        /*13f0*/ 	.word	0x00023a20
        /*13f4*/ 	.word	0x00000017
        /*13f8*/ 	.word	0x00028400
        /*13fc*/ 	.short	0x0107
        /*13fe*/ 	.byte	0x3f
	.zero		1


	//   ....[69]....
        /*1400*/ 	.word	0x00023b30
        /*1404*/ 	.word	0x00000017
        /*1408*/ 	.word	0x00028400
        /*140c*/ 	.short	0x0101
        /*140e*/ 	.byte	0x3f
	.zero		1


	//   ....[70]....
        /*1410*/ 	.word	0x00023b50
        /*1414*/ 	.word	0x00000017
        /*1418*/ 	.word	0x00028420
        /*141c*/ 	.short	0x010a
        /*141e*/ 	.byte	0x3f
	.zero		1


	//   ....[71]....
        /*1420*/ 	.word	0x00023e90
        /*1424*/ 	.word	0x00000000
        /*1428*/ 	.word	0x00028480
        /*142c*/ 	.short	0x010a
        /*142e*/ 	.byte	0x3f
	.zero		1


	//   ....[72]....
        /*1430*/ 	.word	0x00024240
        /*1434*/ 	.word	0x00000000
        /*1438*/ 	.word	0x00028470
        /*143c*/ 	.short	0x0107
        /*143e*/ 	.byte	0x3f
	.zero		1


	//   ....[73]....
        /*1440*/ 	.word	0x000242f0
        /*1444*/ 	.word	0x00000000
        /*1448*/ 	.word	0x00028470
        /*144c*/ 	.short	0x0101
        /*144e*/ 	.byte	0x3f
	.zero		1


	//   ....[74]....
        /*1450*/ 	.word	0x00024320
        /*1454*/ 	.word	0x00000000
        /*1458*/ 	.word	0x00028440
        /*145c*/ 	.short	0x010a
        /*145e*/ 	.byte	0x3f
	.zero		1


	//   ....[75]....
        /*1460*/ 	.word	0x000246a0
        /*1464*/ 	.word	0x00000000
        /*1468*/ 	.word	0x00028430
        /*146c*/ 	.short	0x0107
        /*146e*/ 	.byte	0x3f
	.zero		1


	//   ....[76]....
        /*1470*/ 	.word	0x00024750
        /*1474*/ 	.word	0x00000000
        /*1478*/ 	.word	0x00028430
        /*147c*/ 	.short	0x0101
        /*147e*/ 	.byte	0x3f
	.zero		1


	//   ....[77]....
        /*1480*/ 	.word	0x000247e0
        /*1484*/ 	.word	0x00000003
        /*1488*/ 	.word	0x00028470
        /*148c*/ 	.short	0x010a
        /*148e*/ 	.byte	0x3f
	.zero		1


	//   ....[78]....
        /*1490*/ 	.word	0x00024860
        /*1494*/ 	.word	0x00000003
        /*1498*/ 	.word	0x00028460
        /*149c*/ 	.short	0x010a
        /*149e*/ 	.byte	0x3f
	.zero		1


	//   ....[79]....
        /*14a0*/ 	.word	0x00024df0
        /*14a4*/ 	.word	0x00000003
        /*14a8*/ 	.word	0x00028450
        /*14ac*/ 	.short	0x0101
        /*14ae*/ 	.byte	0x3f
	.zero		1


	//   ....[80]....
        /*14b0*/ 	.word	0x00024e80
        /*14b4*/ 	.word	0x00000003
        /*14b8*/ 	.word	0x00000000
        /*14bc*/ 	.short	0x0101
        /*14be*/ 	.byte	0x3f
	.zero		1


	//   ....[81]....
        /*14c0*/ 	.word	0x00025040
        /*14c4*/ 	.word	0x00000000
        /*14c8*/ 	.word	0x00028470
        /*14cc*/ 	.short	0x010a
        /*14ce*/ 	.byte	0x3f
	.zero		1


	//   ....[82]....
        /*14d0*/ 	.word	0x000250b0
        /*14d4*/ 	.word	0x00000000
        /*14d8*/ 	.word	0x00028460
        /*14dc*/ 	.short	0x010a
        /*14de*/ 	.byte	0x3f
	.zero		1


	//   ....[83]....
        /*14e0*/ 	.word	0x00025650
        /*14e4*/ 	.word	0x00000000
        /*14e8*/ 	.word	0x00028450
        /*14ec*/ 	.short	0x0101
        /*14ee*/ 	.byte	0x3f
	.zero		1


	//   ....[84]....
        /*14f0*/ 	.word	0x00025710
        /*14f4*/ 	.word	0x00000000
        /*14f8*/ 	.word	0x00000000
        /*14fc*/ 	.short	0x0101
        /*14fe*/ 	.byte	0x3f
	.zero		1


	//   ....[85]....
        /*1500*/ 	.word	0x00026410
        /*1504*/ 	.word	0x00000004
        /*1508*/ 	.word	0x00028420
        /*150c*/ 	.short	0x010a
        /*150e*/ 	.byte	0x3f
	.zero		1


	//   ....[86]....
        /*1510*/ 	.word	0x000265a0
        /*1514*/ 	.word	0x00000005
        /*1518*/ 	.word	0x00028440
        /*151c*/ 	.short	0x010a
        /*151e*/ 	.byte	0x3f
	.zero		1


	//   ....[87]....
        /*1520*/ 	.word	0x00026640
        /*1524*/ 	.word	0x00000019
        /*1528*/ 	.word	0x00028440
        /*152c*/ 	.short	0x010a
        /*152e*/ 	.byte	0x3f
	.zero		1


	//   ....[88]....
        /*1530*/ 	.word	0x00026680
        /*1534*/ 	.word	0x00000005
        /*1538*/ 	.word	0x00028460
        /*153c*/ 	.short	0x010a
        /*153e*/ 	.byte	0x3f
	.zero		1


	//   ....[89]....
        /*1540*/ 	.word	0x000266c0
        /*1544*/ 	.word	0x00000019
        /*1548*/ 	.word	0x00028460
        /*154c*/ 	.short	0x010a
        /*154e*/ 	.byte	0x3f
	.zero		1


	//   ....[90]....
        /*1550*/ 	.word	0x00026700
        /*1554*/ 	.word	0x00000005
        /*1558*/ 	.word	0x00028480
        /*155c*/ 	.short	0x010a
        /*155e*/ 	.byte	0x3f
	.zero		1


	//   ....[91]....
        /*1560*/ 	.word	0x00026740
        /*1564*/ 	.word	0x00000019
        /*1568*/ 	.word	0x00028480
        /*156c*/ 	.short	0x010a
        /*156e*/ 	.byte	0x3f
	.zero		1


	//   ....[92]....
        /*1570*/ 	.word	0x000267a0
        /*1574*/ 	.word	0x00000048
        /*1578*/ 	.word	0x00028490
        /*157c*/ 	.short	0x010a
        /*157e*/ 	.byte	0x3f
	.zero		1


	//   ....[93]....
        /*1580*/ 	.word	0x00026a30
        /*1584*/ 	.word	0x00000048
        /*1588*/ 	.word	0x00028490
        /*158c*/ 	.short	0x010a
        /*158e*/ 	.byte	0x3f
	.zero		1


	//   ....[94]....
        /*1590*/ 	.word	0x00026cd0
        /*1594*/ 	.word	0x00000048
        /*1598*/ 	.word	0x00028490
        /*159c*/ 	.short	0x010a
        /*159e*/ 	.byte	0x3f
	.zero		1


	//   ....[95]....
        /*15a0*/ 	.word	0x00026f60
        /*15a4*/ 	.word	0x00000048
        /*15a8*/ 	.word	0x000284b0
        /*15ac*/ 	.short	0x010a
        /*15ae*/ 	.byte	0x3f
	.zero		1


	//   ....[96]....
        /*15b0*/ 	.word	0x000277a0
        /*15b4*/ 	.word	0x000000b8
        /*15b8*/ 	.word	0x00028400
        /*15bc*/ 	.short	0x010a
        /*15be*/ 	.byte	0x3f
	.zero		1


	//   ....[97]....
        /*15c0*/ 	.word	0x00028120
        /*15c4*/ 	.word	0x000000b8
        /*15c8*/ 	.word	0x00028400
        /*15cc*/ 	.short	0x010a
        /*15ce*/ 	.byte	0x3f
	.zero		1


	//   ....[98]....
        /*15d0*/ 	.word	0x00028170
        /*15d4*/ 	.word	0x00000006
        /*15d8*/ 	.word	0x00028430
        /*15dc*/ 	.short	0x010a
        /*15de*/ 	.byte	0x3f
	.zero		1


	//   ....[99]....
        /*15e0*/ 	.word	0x000281c0
        /*15e4*/ 	.word	0x00000006
        /*15e8*/ 	.word	0x00028450
        /*15ec*/ 	.short	0x010a
        /*15ee*/ 	.byte	0x3f
	.zero		1


	//   ....[100]....
        /*15f0*/ 	.word	0x00028210
        /*15f4*/ 	.word	0x0000000c
        /*15f8*/ 	.word	0x00028430
        /*15fc*/ 	.short	0x010a
        /*15fe*/ 	.byte	0x3f
	.zero		1


	//   ....[101]....
        /*1600*/ 	.word	0x00028260
        /*1604*/ 	.word	0x0000000c
        /*1608*/ 	.word	0x00028450
        /*160c*/ 	.short	0x010a
        /*160e*/ 	.byte	0x3f
	.zero		1


	//   ....[102]....
        /*1610*/ 	.word	0x000282b0
        /*1614*/ 	.word	0x0000000c
        /*1618*/ 	.word	0x00028430
        /*161c*/ 	.short	0x010a
        /*161e*/ 	.byte	0x3f
	.zero		1


	//   ....[103]....
        /*1620*/ 	.word	0x00028300
        /*1624*/ 	.word	0x0000000c
        /*1628*/ 	.word	0x00028450
        /*162c*/ 	.short	0x010a
        /*162e*/ 	.byte	0x3f
	.zero		1


	//   ....[104]....
        /*1630*/ 	.word	0x00028350
        /*1634*/ 	.word	0x0000000a
        /*1638*/ 	.word	0x00028430
        /*163c*/ 	.short	0x010a
        /*163e*/ 	.byte	0x3f
	.zero		1


	//   ....[105]....
        /*1640*/ 	.word	0x000283a0
        /*1644*/ 	.word	0x0000000a
        /*1648*/ 	.word	0x00028450
        /*164c*/ 	.short	0x010a
        /*164e*/ 	.byte	0x3f
	.zero		1


	//   ....[106]....
        /*1650*/ 	.word	0x0002a970
        /*1654*/ 	.word	0x00000017
        /*1658*/ 	.word	0x00028420
        /*165c*/ 	.short	0x010a
        /*165e*/ 	.byte	0x3f
	.zero		1


	//   ....[107]....
        /*1660*/ 	.word	0x0002a9c0
        /*1664*/ 	.word	0x0000000c
        /*1668*/ 	.word	0x000284a0
        /*166c*/ 	.short	0x010a
        /*166e*/ 	.byte	0x3f
	.zero		1


	//   ....[108]....
        /*1670*/ 	.word	0x0002aa10
        /*1674*/ 	.word	0x0000000c
        /*1678*/ 	.word	0x000284c0
        /*167c*/ 	.short	0x010a
        /*167e*/ 	.byte	0x3f
	.zero		1


	//   ....[109]....
        /*1680*/ 	.word	0x0002aa60
        /*1684*/ 	.word	0x0000000b
        /*1688*/ 	.word	0x000284a0
        /*168c*/ 	.short	0x010a
        /*168e*/ 	.byte	0x3f
	.zero		1


	//   ....[110]....
        /*1690*/ 	.word	0x0002aab0
        /*1694*/ 	.word	0x0000000b
        /*1698*/ 	.word	0x000284c0
        /*169c*/ 	.short	0x010a
        /*169e*/ 	.byte	0x3f
	.zero		1


	//   ....[111]....
        /*16a0*/ 	.word	0x0002abd0
        /*16a4*/ 	.word	0x00000006
        /*16a8*/ 	.word	0x00028480
        /*16ac*/ 	.short	0x010a
        /*16ae*/ 	.byte	0x3f
	.zero		1


	//   ....[112]....
        /*16b0*/ 	.word	0x0002b210
        /*16b4*/ 	.word	0x00000006
        /*16b8*/ 	.word	0x00028440
        /*16bc*/ 	.short	0x010a
        /*16be*/ 	.byte	0x3f
	.zero		1


	//   ....[113]....
        /*16c0*/ 	.word	0x0002c2d0
        /*16c4*/ 	.word	0x00000017
        /*16c8*/ 	.word	0x00028420
        /*16cc*/ 	.short	0x010a
        /*16ce*/ 	.byte	0x3f
	.zero		1


	//   ....[114]....
        /*16d0*/ 	.word	0x0002c320
        /*16d4*/ 	.word	0x00000000
        /*16d8*/ 	.word	0x00028480
        /*16dc*/ 	.short	0x010a
        /*16de*/ 	.byte	0x3f
	.zero		1


	//   ....[115]....
        /*16e0*/ 	.word	0x0002c810
        /*16e4*/ 	.word	0x00000000
        /*16e8*/ 	.word	0x00028440
        /*16ec*/ 	.short	0x010a
        /*16ee*/ 	.byte	0x3f
	.zero		1


	//   ....[116]....
        /*16f0*/ 	.word	0x0002ccf0
        /*16f4*/ 	.word	0x00000003
        /*16f8*/ 	.word	0x00028470
        /*16fc*/ 	.short	0x010a
        /*16fe*/ 	.byte	0x3f
	.zero		1


	//   ....[117]....
        /*1700*/ 	.word	0x0002cd40
        /*1704*/ 	.word	0x00000003
        /*1708*/ 	.word	0x00028460
        /*170c*/ 	.short	0x010a
        /*170e*/ 	.byte	0x3f
	.zero		1


	//   ....[118]....
        /*1710*/ 	.word	0x0002cd90
        /*1714*/ 	.word	0x00000000
        /*1718*/ 	.word	0x00028470
        /*171c*/ 	.short	0x010a
        /*171e*/ 	.byte	0x3f
	.zero		1


	//   ....[119]....
        /*1720*/ 	.word	0x0002cde0
        /*1724*/ 	.word	0x00000000
        /*1728*/ 	.word	0x00028460
        /*172c*/ 	.short	0x010a
        /*172e*/ 	.byte	0x3f
	.zero		1


	//   ....[120]....
        /*1730*/ 	.word	0x0002d760
        /*1734*/ 	.word	0x00000004
        /*1738*/ 	.word	0x00028420
        /*173c*/ 	.short	0x010a
        /*173e*/ 	.byte	0x3f
	.zero		1


	//   ....[121]....
        /*1740*/ 	.word	0x0002d900
        /*1744*/ 	.word	0x00000005
        /*1748*/ 	.word	0x00028440
        /*174c*/ 	.short	0x010a
        /*174e*/ 	.byte	0x3f
	.zero		1


	//   ....[122]....
        /*1750*/ 	.word	0x0002d950
        /*1754*/ 	.word	0x00000019
        /*1758*/ 	.word	0x00028440
        /*175c*/ 	.short	0x010a
        /*175e*/ 	.byte	0x3f
	.zero		1


	//   ....[123]....
        /*1760*/ 	.word	0x0002d9a0
        /*1764*/ 	.word	0x00000005
        /*1768*/ 	.word	0x00028460
        /*176c*/ 	.short	0x010a
        /*176e*/ 	.byte	0x3f
	.zero		1


	//   ....[124]....
        /*1770*/ 	.word	0x0002d9f0
        /*1774*/ 	.word	0x00000019
        /*1778*/ 	.word	0x00028460
        /*177c*/ 	.short	0x010a
        /*177e*/ 	.byte	0x3f
	.zero		1


	//   ....[125]....
        /*1780*/ 	.word	0x0002da40
        /*1784*/ 	.word	0x00000005
        /*1788*/ 	.word	0x00028480
        /*178c*/ 	.short	0x010a
        /*178e*/ 	.byte	0x3f
	.zero		1


	//----- nvinfo : EIATTR_NUM_MBARRIERS
	.align		4
.L_490:
        /*1790*/ 	.byte	0x03, 0x38
        /*1792*/ 	.short	0x0016


	//----- nvinfo : EIATTR_EXIT_INSTR_OFFSETS
	.align		4
        /*1794*/ 	.byte	0x04, 0x1c
        /*1796*/ 	.short	(.L_492 - .L_491)


	//   ....[0]....
.L_491:
        /*1798*/ 	.word	0x00026790


	//----- nvinfo : EIATTR_MAX_THREADS
	.align		4
.L_492:
        /*179c*/ 	.byte	0x04, 0x05
        /*179e*/ 	.short	(.L_494 - .L_493)
.L_493:
        /*17a0*/ 	.word	0x00000180
        /*17a4*/ 	.word	0x00000001
        /*17a8*/ 	.word	0x00000001


	//----- nvinfo : EIATTR_CRS_STACK_SIZE
	.align		4
.L_494:
        /*17ac*/ 	.byte	0x04, 0x1e
        /*17ae*/ 	.short	(.L_496 - .L_495)
.L_495:
        /*17b0*/ 	.word	0x00000000


	//----- nvinfo : EIATTR_CBANK_PARAM_SIZE
	.align		4
.L_496:
        /*17b4*/ 	.byte	0x03, 0x19
        /*17b6*/ 	.short	0x0af0


	//----- nvinfo : EIATTR_PARAM_CBANK
	.align		4
        /*17b8*/ 	.byte	0x04, 0x0a
        /*17ba*/ 	.short	(.L_498 - .L_497)
	.align		4
.L_497:
        /*17bc*/ 	.word	index@(.nv.constant0._ZN7cutlass13device_kernelIN5flash11enable_sm90INS1_16FlashAttnFwdSm90INS1_25CollectiveMainloopFwdSm90ILi2EN4cute5tupleIJNS5_1CILi1EEES8_S8_EEENS6_IJNS7_ILi128EEENS7_ILi64EEENS7_ILi256EEEEEELi256ENS_12float_e4m3_tEfNS_4arch4Sm90ELb0ELb1ELb0ELb1ELb1ELb1ELb0ELb1ELb0ELb1ELb0ELb0EEENS1_21CollectiveEpilogueFwdINS6_IJSA_SC_SB_EEES9_NS_10bfloat16_tESG_Li256ELb1ELb1ELb0ELb1EEENS1_36VarlenDynamicPersistentTileSchedulerILi128ELi64ELi256ELi128ELb0ELb1ELb1ELb1ELb0ELb1EEEEEEEEEvNT_6ParamsE)
        /*17c0*/ 	.short	0x0210
        /*17c2*/ 	.short	0x0af0


	//----- nvinfo : EIATTR_SW_WAR
	.align		4
.L_498:
        /*17c4*/ 	.byte	0x04, 0x36
        /*17c6*/ 	.short	(.L_500 - .L_499)
.L_499:
        /*17c8*/ 	.word	0x00000008
.L_500:


//--------------------- .nv.info._ZN7cutlass13device_kernelIN5flash11enable_sm90INS1_16FlashAttnFwdSm90INS1_25CollectiveMainloopFwdSm90ILi2EN4cute5tupleIJNS5_1CILi1EEES8_S8_EEENS6_IJNS7_ILi128EEESA_NS7_ILi256EEEEEELi256ENS_12float_e4m3_tEfNS_4arch4Sm90ELb1ELb0ELb0ELb0ELb1ELb0ELb0ELb1ELb0ELb1ELb0ELb0EEENS1_21CollectiveEpilogueFwdINS6_IJSA_SB_SA_EEES9_NS_10bfloat16_tESF_Li256ELb0ELb1ELb0ELb1EEENS1_30DynamicPersistentTileSchedulerILi256ELi128ELb0ELb1ELb1EEEEEEEEEvNT_6ParamsE --------------------------
	.section	.nv.info._ZN7cutlass13device_kernelIN5flash11enable_sm90INS1_16FlashAttnFwdSm90INS1_25CollectiveMainloopFwdSm90ILi2EN4cute5tupleIJNS5_1CILi1EEES8_S8_EEENS6_IJNS7_ILi128EEESA_NS7_ILi256EEEEEELi256ENS_12float_e4m3_tEfNS_4arch4Sm90ELb1ELb0ELb0ELb0ELb1ELb0ELb0ELb1ELb0ELb1ELb0ELb0EEENS1_21CollectiveEpilogueFwdINS6_IJSA_SB_SA_EEES9_NS_10bfloat16_tESF_Li256ELb0ELb1ELb0ELb1EEENS1_30DynamicPersistentTileSchedulerILi256ELi128ELb0ELb1ELb1EEEEEEEEEvNT_6ParamsE,"",@"SHT_CUDA_INFO"
	.sectionflags	@""
	.align	4


	//----- nvinfo : EIATTR_CUDA_API_VERSION
	.align		4
        /*0000*/ 	.byte	0x04, 0x37
        /*0002*/ 	.short	(.L_502 - .L_501)
.L_501:
        /*0004*/ 	.word	0x00000082


	//----- nvinfo : EIATTR_KPARAM_INFO
	.align		4
.L_502:
        /*0008*/ 	.byte	0x04, 0x17
        /*000a*/ 	.short	(.L_504 - .L_503)
.L_503:
        /*000c*/ 	.word	0x00000000
        /*0010*/ 	.short	0x0000
        /*0012*/ 	.short	0x0070
        /*0014*/ 	.byte	0x00, 0xf0, 0x01, 0x2a


	//----- nvinfo : EIATTR_SPARSE_MMA_MASK
	.align		4
.L_504:
        /*0018*/ 	.byte	0x03, 0x50
        /*001a*/ 	.short	0x0000


	//----- nvinfo : EIATTR_MAXREG_COUNT
	.align		4
        /*001c*/ 	.byte	0x03, 0x1b
        /*001e*/ 	.short	0x00a8


	//----- nvinfo : EIATTR_NUM_BARRIERS
	.align		4
        /*0020*/ 	.byte	0x02, 0x4c
        /*0022*/ 	.byte	0x10
	.zero		1


	//----- nvinfo : EIATTR_EXTERNS
	.align		4
        /*0024*/ 	.byte	0x04, 0x0f
        /*0026*/ 	.short	(.L_506 - .L_505)


	//   ....[0]....
	.align		4
.L_505:
        /*0028*/ 	.word	index@(__assertfail)


	//----- nvinfo : EIATTR_ANNOTATIONS
	.align		4
.L_506:
        /*002c*/ 	.byte	0x04, 0x55
        /*002e*/ 	.short	(.L_508 - .L_507)


	//   ....[0]....
.L_507:
        /* <DEDUP_REMOVED lines=10> */


	//----- nvinfo : EIATTR_MERCURY_ISA_VERSION
	.align		4
.L_508:
        /*00c0*/ 	.byte	0x03, 0x5f
        /*00c2*/ 	.short	0x0101


	//----- nvinfo : EIATTR_INT_WARP_WIDE_INSTR_OFFSETS
	.align		4
        /*00c4*/ 	.byte	0x04, 0x31
        /*00c6*/ 	.short	(.L_510 - .L_509)


	//   ....[0]....
.L_509:
        /*00c8*/ 	.word	0x000000c0


	//   ....[1]....
        /*00cc*/ 	.word	0x000000d0


	//   ....[2]....
        /*00d0*/ 	.word	0x00000170


	//   ....[3]....
        /*00d4*/ 	.word	0x0000dbf0


	//   ....[4]....
        /*00d8*/ 	.word	0x0000dc80


	//   ....[5]....
        /*00dc*/ 	.word	0x00011a40


	//   ....[6]....
        /*00e0*/ 	.word	0x00011ad0


	//----- nvinfo : EIATTR_COOP_GROUP_MASK_REGIDS
	.align		4
.L_510:
        /*00e4*/ 	.byte	0x04, 0x29
        /*00e6*/ 	.short	(.L_512 - .L_511)


	//   ....[0]....
.L_511:
        /*00e8*/ 	.word	0xffffffff


	//   ....[1]....
        /*00ec*/ 	.word	0xffffffff


	//   ....[2]....
        /*00f0*/ 	.word	0xffffffff


	//   ....[3]....
        /*00f4*/ 	.word	0xffffffff


	//   ....[4]....
        /*00f8*/ 	.word	0xffffffff


	//   ....[5]....
        /*00fc*/ 	.word	0xffffffff


	//   ....[6]....
        /*0100*/ 	.word	0xffffffff


	//   ....[7]....
        /*0104*/ 	.word	0xffffffff


	//   ....[8]....
        /*0108*/ 	.word	0xffffffff


	//   ....[9]....
        /*010c*/ 	.word	0xffffffff


	//   ....[10]....
        /*0110*/ 	.word	0xffffffff


	//   ....[11]....
        /*0114*/ 	.word	0xffffffff


	//   ....[12]....
        /*0118*/ 	.word	0xffffffff


	//   ....[13]....
        /*011c*/ 	.word	0xffffffff


	//   ....[14]....
        /*0120*/ 	.word	0xffffffff


	//   ....[15]....
        /*0124*/ 	.word	0xffffffff


	//   ....[16]....
        /*0128*/ 	.word	0xffffffff


	//   ....[17]....
        /*012c*/ 	.word	0xffffffff


	//   ....[18]....
        /*0130*/ 	.word	0xffffffff


	//   ....[19]....
        /*0134*/ 	.word	0xffffffff


	//   ....[20]....
        /*0138*/ 	.word	0xffffffff


	//   ....[21]....
        /*013c*/ 	.word	0xffffffff


	//   ....[22]....
        /*0140*/ 	.word	0xffffffff


	//   ....[23]....
        /*0144*/ 	.word	0xffffffff


	//   ....[24]....
        /*0148*/ 	.word	0xffffffff


	//   ....[25]....
        /*014c*/ 	.word	0xffffffff


	//   ....[26]....
        /*0150*/ 	.word	0xffffffff


	//   ....[27]....
        /*0154*/ 	.word	0xffffffff


	//   ....[28]....
        /*0158*/ 	.word	0xffffffff


	//   ....[29]....
        /*015c*/ 	.word	0xffffffff


	//   ....[30]....
        /*0160*/ 	.word	0xffffffff


	//   ....[31]....
        /*0164*/ 	.word	0xffffffff


	//   ....[32]....
        /*0168*/ 	.word	0xffffffff


	//   ....[33]....
        /*016c*/ 	.word	0xffffffff


	//   ....[34]....
        /*0170*/ 	.word	0xffffffff


	//   ....[35]....
        /*0174*/ 	.word	0xffffffff


	//   ....[36]....
        /*0178*/ 	.word	0xffffffff


	//   ....[37]....
        /*017c*/ 	.word	0xffffffff


	//   ....[38]....
        /*0180*/ 	.word	0xffffffff


	//   ....[39]....
        /*0184*/ 	.word	0xffffffff


	//   ....[40]....
        /*0188*/ 	.word	0xffffffff


	//   ....[41]....
        /*018c*/ 	.word	0xffffffff


	//   ....[42]....
        /*0190*/ 	.word	0xffffffff


	//   ....[43]....
        /*0194*/ 	.word	0xffffffff


	//   ....[44]....
        /*0198*/ 	.word	0xffffffff


	//   ....[45]....
        /*019c*/ 	.word	0xffffffff


	//   ....[46]....
        /*01a0*/ 	.word	0xffffffff


	//   ....[47]....
        /*01a4*/ 	.word	0xffffffff


	//   ....[48]....
        /*01a8*/ 	.word	0xffffffff


	//   ....[49]....
        /*01ac*/ 	.word	0xffffffff


	//   ....[50]....
        /*01b0*/ 	.word	0xffffffff


	//   ....[51]....
        /*01b4*/ 	.word	0xffffffff


	//   ....[52]....
        /*01b8*/ 	.word	0xffffffff


	//   ....[53]....
        /*01bc*/ 	.word	0xffffffff


	//   ....[54]....
        /*01c0*/ 	.word	0xffffffff


	//   ....[55]....
        /*01c4*/ 	.word	0xffffffff


	//   ....[56]....
        /*01c8*/ 	.word	0xffffffff


	//   ....[57]....
        /*01cc*/ 	.word	0xffffffff


	//   ....[58]....
        /*01d0*/ 	.word	0xffffffff


	//   ....[59]....
        /*01d4*/ 	.word	0xffffffff


	//   ....[60]....
        /*01d8*/ 	.word	0xffffffff


	//   ....[61]....
        /*01dc*/ 	.word	0xffffffff


	//   ....[62]....
        /*01e0*/ 	.word	0xffffffff


	//   ....[63]....
        /*01e4*/ 	.word	0xffffffff


	//   ....[64]....
        /*01e8*/ 	.word	0xffffffff


	//   ....[65]....
        /*01ec*/ 	.word	0xffffffff


	//   ....[66]....
        /*01f0*/ 	.word	0xffffffff


	//   ....[67]....
        /*01f4*/ 	.word	0xffffffff


	//   ....[68]....
        /*01f8*/ 	.word	0xffffffff


	//   ....[69]....
        /*01fc*/ 	.word	0xffffffff


	//   ....[70]....
        /*0200*/ 	.word	0xffffffff


	//   ....[71]....
        /*0204*/ 	.word	0xffffffff


	//   ....[72]....
        /*0208*/ 	.word	0xffffffff


	//   ....[73]....
        /*020c*/ 	.word	0xffffffff


	//   ....[74]....
        /*0210*/ 	.word	0xffffffff


	//   ....[75]....
        /*0214*/ 	.word	0xffffffff


	//   ....[76]....
        /*0218*/ 	.word	0xffffffff


	//   ....[77]....
        /*021c*/ 	.word	0xffffffff


	//   ....[78]....
        /*0220*/ 	.word	0xffffffff


	//   ....[79]....
        /*0224*/ 	.word	0xffffffff


	//   ....[80]....
        /*0228*/ 	.word	0xffffffff


	//   ....[81]....
        /*022c*/ 	.word	0xffffffff


	//   ....[82]....
        /*0230*/ 	.word	0xffffffff


	//   ....[83]....
        /*0234*/ 	.word	0xffffffff


	//   ....[84]....
        /*0238*/ 	.word	0xffffffff


	//   ....[85]....
        /*023c*/ 	.word	0xffffffff


	//   ....[86]....
        /*0240*/ 	.word	0xffffffff


	//   ....[87]....
        /*0244*/ 	.word	0xffffffff


	//   ....[88]....
        /*0248*/ 	.word	0xffffffff


	//   ....[89]....
        /*024c*/ 	.word	0xffffffff


	//   ....[90]....
        /*0250*/ 	.word	0xffffffff


	//   ....[91]....
        /*0254*/ 	.word	0xffffffff


	//   ....[92]....
        /*0258*/ 	.word	0xffffffff


	//   ....[93]....
        /*025c*/ 	.word	0xffffffff


	//   ....[94]....
        /*0260*/ 	.word	0xffffffff


	//   ....[95]....
        /*0264*/ 	.word	0xffffffff


	//   ....[96]....
        /*0268*/ 	.word	0xffffffff


	//   ....[97]....
        /*026c*/ 	.word	0xffffffff


	//   ....[98]....
        /*0270*/ 	.word	0xffffffff


	//   ....[99]....
        /*0274*/ 	.word	0xffffffff


	//   ....[100]....
        /*0278*/ 	.word	0xffffffff


	//   ....[101]....
        /*027c*/ 	.word	0xffffffff


	//   ....[102]....
        /*0280*/ 	.word	0xffffffff


	//   ....[103]....
        /*0284*/ 	.word	0xffffffff


	//   ....[104]....
        /*0288*/ 	.word	0xffffffff


	//   ....[105]....
        /*028c*/ 	.word	0xffffffff


	//   ....[106]....
        /*0290*/ 	.word	0xffffffff


	//   ....[107]....
        /*0294*/ 	.word	0xffffffff


	//   ....[108]....
        /*0298*/ 	.word	0xffffffff


	//   ....[109]....
        /*029c*/ 	.word	0xffffffff


	//   ....[110]....
        /*02a0*/ 	.word	0xffffffff


	//   ....[111]....
        /*02a4*/ 	.word	0xffffffff


	//   ....[112]....
        /*02a8*/ 	.word	0xffffffff


	//   ....[113]....
        /*02ac*/ 	.word	0xffffffff


	//   ....[114]....
        /*02b0*/ 	.word	0xffffffff


	//   ....[115]....
        /*02b4*/ 	.word	0xffffffff


	//   ....[116]....
        /*02b8*/ 	.word	0xffffffff


	//   ....[117]....
        /*02bc*/ 	.word	0xffffffff


	//   ....[118]....
        /*02c0*/ 	.word	0xffffffff


	//   ....[119]....
        /*02c4*/ 	.word	0xffffffff


	//   ....[120]....
        /*02c8*/ 	.word	0xffffffff


	//   ....[121]....
        /*02cc*/ 	.word	0xffffffff


	//   ....[122]....
        /*02d0*/ 	.word	0xffffffff


	//   ....[123]....
        /*02d4*/ 	.word	0xffffffff


	//   ....[124]....
        /*02d8*/ 	.word	0xffffffff


	//   ....[125]....
        /*02dc*/ 	.word	0xffffffff


	//   ....[126]....
        /*02e0*/ 	.word	0xffffffff


	//   ....[127]....
        /*02e4*/ 	.word	0xffffffff


	//   ....[128]....
        /*02e8*/ 	.word	0xffffffff


	//   ....[129]....
        /*02ec*/ 	.word	0xffffffff


	//   ....[130]....
        /*02f0*/ 	.word	0xffffffff


	//   ....[131]....
        /*02f4*/ 	.word	0xffffffff


	//   ....[132]....
        /*02f8*/ 	.word	0xffffffff


	//   ....[133]....
        /*02fc*/ 	.word	0xffffffff


	//   ....[134]....
        /*0300*/ 	.word	0xffffffff


	//   ....[135]....
        /*0304*/ 	.word	0xffffffff


	//   ....[136]....
        /*0308*/ 	.word	0xffffffff


	//   ....[137]....
        /*030c*/ 	.word	0xffffffff


	//   ....[138]....
        /*0310*/ 	.word	0xffffffff


	//   ....[139]....
        /*0314*/ 	.word	0xffffffff


	//   ....[140]....
        /*0318*/ 	.word	0xffffffff


	//   ....[141]....
        /*031c*/ 	.word	0xffffffff


	//   ....[142]....
        /*0320*/ 	.word	0xffffffff


	//   ....[143]....
        /*0324*/ 	.word	0xffffffff


	//   ....[144]....
        /*0328*/ 	.word	0xffffffff


	//   ....[145]....
        /*032c*/ 	.word	0xffffffff


	//   ....[146]....
        /*0330*/ 	.word	0xffffffff


	//   ....[147]....
        /*0334*/ 	.word	0xffffffff


	//   ....[148]....
        /*0338*/ 	.word	0xffffffff


	//   ....[149]....
        /*033c*/ 	.word	0xffffffff


	//   ....[150]....
        /*0340*/ 	.word	0xffffffff


	//   ....[151]....
        /*0344*/ 	.word	0xffffffff


	//   ....[152]....
        /*0348*/ 	.word	0xffffffff


	//   ....[153]....
        /*034c*/ 	.word	0xffffffff


	//   ....[154]....
        /*0350*/ 	.word	0xffffffff


	//   ....[155]....
        /*0354*/ 	.word	0xffffffff


	//   ....[156]....
        /*0358*/ 	.word	0xffffffff


	//   ....[157]....
        /*035c*/ 	.word	0xffffffff


	//   ....[158]....
        /*0360*/ 	.word	0xffffffff


	//   ....[159]....
        /*0364*/ 	.word	0xffffffff


	//   ....[160]....
        /*0368*/ 	.word	0xffffffff


	//   ....[161]....
        /*036c*/ 	.word	0xffffffff


	//   ....[162]....
        /*0370*/ 	.word	0xffffffff


	//   ....[163]....
        /*0374*/ 	.word	0xffffffff


	//   ....[164]....
        /*0378*/ 	.word	0xffffffff


	//   ....[165]....
        /*037c*/ 	.word	0xffffffff


	//   ....[166]....
        /*0380*/ 	.word	0xffffffff


	//   ....[167]....
        /*0384*/ 	.word	0xffffffff


	//   ....[168]....
        /*0388*/ 	.word	0xffffffff


	//   ....[169]....
        /*038c*/ 	.word	0xffffffff


	//   ....[170]....
        /*0390*/ 	.word	0xffffffff


	//   ....[171]....
        /*0394*/ 	.word	0xffffffff


	//   ....[172]....
        /*0398*/ 	.word	0xffffffff


	//   ....[173]....
        /*039c*/ 	.word	0xffffffff


	//   ....[174]....
        /*03a0*/ 	.word	0xffffffff


	//   ....[175]....
        /*03a4*/ 	.word	0xffffffff


	//   ....[176]....
        /*03a8*/ 	.word	0xffffffff


	//   ....[177]....
        /*03ac*/ 	.word	0xffffffff


	//   ....[178]....
        /*03b0*/ 	.word	0xffffffff


	//   ....[179]....
        /*03b4*/ 	.word	0xffffffff


	//   ....[180]....
        /*03b8*/ 	.word	0xffffffff


	//   ....[181]....
        /*03bc*/ 	.word	0xffffffff


	//   ....[182]....
        /*03c0*/ 	.word	0xffffffff


	//   ....[183]....
        /*03c4*/ 	.word	0xffffffff


	//   ....[184]....
        /*03c8*/ 	.word	0xffffffff


	//   ....[185]....
        /*03cc*/ 	.word	0xffffffff


	//   ....[186]....
        /*03d0*/ 	.word	0xffffffff


	//   ....[187]....
        /*03d4*/ 	.word	0xffffffff


	//   ....[188]....
        /*03d8*/ 	.word	0xffffffff


	//   ....[189]....
        /*03dc*/ 	.word	0xffffffff


	//   ....[190]....
        /*03e0*/ 	.word	0xffffffff


	//   ....[191]....
        /*03e4*/ 	.word	0xffffffff


	//   ....[192]....
        /*03e8*/ 	.word	0xffffffff


	//   ....[193]....
        /*03ec*/ 	.word	0xffffffff


	//   ....[194]....
        /*03f0*/ 	.word	0x0500000f


	//   ....[195]....
        /*03f4*/ 	.word	0x0500000f


	//   ....[196]....
        /*03f8*/ 	.word	0x0500000f


	//   ....[197]....
        /*03fc*/ 	.word	0x0500000f


	//   ....[198]....
        /*0400*/ 	.word	0x0500000f


	//   ....[199]....
        /*0404*/ 	.word	0x0500000f


	//   ....[200]....
        /*0408*/ 	.word	0x0500000f


	//   ....[201]....
        /*040c*/ 	.word	0x0500000f


	//   ....[202]....
        /*0410*/ 	.word	0x0500000f


	//   ....[203]....
        /*0414*/ 	.word	0x0500000f


	//   ....[204]....
        /*0418*/ 	.word	0x0500000f


	//   ....[205]....
        /*041c*/ 	.word	0x0500000f


	//   ....[206]....
        /*0420*/ 	.word	0x0500000f


	//   ....[207]....
        /*0424*/ 	.word	0x0500000f


	//   ....[208]....
        /*0428*/ 	.word	0x0500000f


	//   ....[209]....
        /*042c*/ 	.word	0x0500000f


	//   ....[210]....
        /*0430*/ 	.word	0x0500000f


	//   ....[211]....
        /*0434*/ 	.word	0x0500000f


	//   ....[212]....
        /*0438*/ 	.word	0x0500000f


	//   ....[213]....
        /*043c*/ 	.word	0x0500000f


	//   ....[214]....
        /*0440*/ 	.word	0x0500000f


	//   ....[215]....
        /*0444*/ 	.word	0x0500000f


	//   ....[216]....
        /*0448*/ 	.word	0x0500000f


	//   ....[217]....
        /*044c*/ 	.word	0x0500000f


	//   ....[218]....
        /*0450*/ 	.word	0x0500000f


	//   ....[219]....
        /*0454*/ 	.word	0x0500000f


	//   ....[220]....
        /*0458*/ 	.word	0x0500000f


	//   ....[221]....
        /*045c*/ 	.word	0x0500000f


	//   ....[222]....
        /*0460*/ 	.word	0x0500000f


	//   ....[223]....
        /*0464*/ 	.word	0x0500000f


	//   ....[224]....
        /*0468*/ 	.word	0x0500000f


	//   ....[225]....
        /*046c*/ 	.word	0x0500000f


	//   ....[226]....
        /*0470*/ 	.word	0x0500000f


	//   ....[227]....
        /*0474*/ 	.word	0x0500000f


	//   ....[228]....
        /*0478*/ 	.word	0x0500000f


	//   ....[229]....
        /*047c*/ 	.word	0x0500000f


	//   ....[230]....
        /*0480*/ 	.word	0x0500000f


	//   ....[231]....
        /*0484*/ 	.word	0x0500000f


	//   ....[232]....
        /*0488*/ 	.word	0x0500000f


	//   ....[233]....
        /*048c*/ 	.word	0x0500000f


	//   ....[234]....
        /*0490*/ 	.word	0x0500000f


	//   ....[235]....
        /*0494*/ 	.word	0x0500000f


	//   ....[236]....
        /*0498*/ 	.word	0x0500000f


	//   ....[237]....
        /*049c*/ 	.word	0x0500000f


	//   ....[238]....
        /*04a0*/ 	.word	0x0500000f


	//   ....[239]....
        /*04a4*/ 	.word	0x0500000f


	//   ....[240]....
        /*04a8*/ 	.word	0x0500000f


	//   ....[241]....
        /*04ac*/ 	.word	0x0500000f


	//   ....[242]....
        /*04b0*/ 	.word	0x0500000f


	//   ....[243]....
        /*04b4*/ 	.word	0x0500000f


	//   ....[244]....
        /*04b8*/ 	.word	0x0500000f


	//   ....[245]....
        /*04bc*/ 	.word	0x0500000f


	//   ....[246]....
        /*04c0*/ 	.word	0x0500000f


	//   ....[247]....
        /*04c4*/ 	.word	0x0500000f


	//   ....[248]....
        /*04c8*/ 	.word	0x0500000f


	//   ....[249]....
        /*04cc*/ 	.word	0x0500000f


	//   ....[250]....
        /*04d0*/ 	.word	0x0500000f


	//   ....[251]....
        /*04d4*/ 	.word	0x0500000f


	//   ....[252]....
        /*04d8*/ 	.word	0x0500000f


	//   ....[253]....
        /*04dc*/ 	.word	0x0500000f


	//   ....[254]....
        /*04e0*/ 	.word	0x0500000f


	//   ....[255]....
        /*04e4*/ 	.word	0x0500000f


	//   ....[0]....
        /*04e8*/ 	.word	0x0500000f


	//   ....[1]....
        /*04ec*/ 	.word	0x0500000f


	//   ....[2]....
        /*04f0*/ 	.word	0x0500000f


	//   ....[3]....
        /*04f4*/ 	.word	0x0500000f


	//   ....[4]....
        /*04f8*/ 	.word	0x0500000f


	//   ....[5]....
        /*04fc*/ 	.word	0x0500000f


	//   ....[6]....
        /*0500*/ 	.word	0x0500000f


	//   ....[7]....
        /*0504*/ 	.word	0x0500000f


	//   ....[8]....
        /*0508*/ 	.word	0x0500000f


	//   ....[9]....
        /*050c*/ 	.word	0x0500000f


	//   ....[10]....
        /*0510*/ 	.word	0x0500000f


	//   ....[11]....
        /*0514*/ 	.word	0x0500000f


	//   ....[12]....
        /*0518*/ 	.word	0x0500000f


	//   ....[13]....
        /*051c*/ 	.word	0x0500000f


	//   ....[14]....
        /*0520*/ 	.word	0x0500000f


	//   ....[15]....
        /*0524*/ 	.word	0x0500000f


	//   ....[16]....
        /*0528*/ 	.word	0x0500000f


	//   ....[17]....
        /*052c*/ 	.word	0x0500000f


	//   ....[18]....
        /*0530*/ 	.word	0x0500000f


	//   ....[19]....
        /*0534*/ 	.word	0x0500000f


	//----- nvinfo : EIATTR_COOP_GROUP_INSTR_OFFSETS
	.align		4
.L_512:
        /*0538*/ 	.byte	0x04, 0x28
        /*053a*/ 	.short	(.L_514 - .L_513)


	//   ....[0]....
.L_513:
        /*053c*/ 	.word	0x00000080


	//   ....[1]....
        /*0540*/ 	.word	0x00000090


	//   ....[2]....
        /*0544*/ 	.word	0x000002d0


	//   ....[3]....
        /*0548*/ 	.word	0x00000430


	//   ....[4]....
        /*054c*/ 	.word	0x00000550


	//   ....[5]....
        /*0550*/ 	.word	0x000006b0


	//   ....[6]....
        /*0554*/ 	.word	0x00001920


	//   ....[7]....
        /*0558*/ 	.word	0x00002180


	//   ....[8]....
        /*055c*/ 	.word	0x000021b0


	//   ....[9]....
        /*0560*/ 	.word	0x000028b0


	//   ....[10]....
        /*0564*/ 	.word	0x00002970


	//   ....[11]....
        /*0568*/ 	.word	0x000031c0


	//   ....[12]....
        /*056c*/ 	.word	0x00003230


	//   ....[13]....
        /*0570*/ 	.word	0x00004620


	//   ....[14]....
        /*0574*/ 	.word	0x00004c90


	//   ....[15]....
        /*0578*/ 	.word	0x00004cb0


	//   ....[16]....
        /*057c*/ 	.word	0x00004cc0


	//   ....[17]....
        /*0580*/ 	.word	0x000055c0


	//   ....[18]....
        /*0584*/ 	.word	0x00005630


	//   ....[19]....
        /*0588*/ 	.word	0x000073b0


	//   ....[20]....
        /*058c*/ 	.word	0x000073e0


	//   ....[21]....
        /*0590*/ 	.word	0x00007b60


	//   ....[22]....
        /*0594*/ 	.word	0x00007d30


	//   ....[23]....
        /*0598*/ 	.word	0x00009130


	//   ....[24]....
        /*059c*/ 	.word	0x00009160


	//   ....[25]....
        /*05a0*/ 	.word	0x000091e0


	//   ....[26]....
        /*05a4*/ 	.word	0x00009200


	//   ....[27]....
        /*05a8*/ 	.word	0x0000ac50


	//   ....[28]....
        /*05ac*/ 	.word	0x0000ac90


	//   ....[29]....
        /*05b0*/ 	.word	0x0000acc0


	//   ....[30]....
        /*05b4*/ 	.word	0x0000acf0


	//   ....[31]....
        /*05b8*/ 	.word	0x0000ad20


	//   ....[32]....
        /*05bc*/ 	.word	0x0000ad50


	//   ....[33]....
        /*05c0*/ 	.word	0x0000ad80


	//   ....[34]....
        /*05c4*/ 	.word	0x0000adb0


	//   ....[35]....
        /*05c8*/ 	.word	0x0000ade0


	//   ....[36]....
        /*05cc*/ 	.word	0x0000ae10


	//   ....[37]....
        /*05d0*/ 	.word	0x0000ae40


	//   ....[38]....
        /*05d4*/ 	.word	0x0000ae70


	//   ....[39]....
        /*05d8*/ 	.word	0x0000aea0


	//   ....[40]....
        /*05dc*/ 	.word	0x0000aed0


	//   ....[41]....
        /*05e0*/ 	.word	0x0000af00


	//   ....[42]....
        /*05e4*/ 	.word	0x0000af30


	//   ....[43]....
        /*05e8*/ 	.word	0x0000af60


	//   ....[44]....
        /*05ec*/ 	.word	0x0000af90


	//   ....[45]....
        /*05f0*/ 	.word	0x0000afc0


	//   ....[46]....
        /*05f4*/ 	.word	0x0000aff0


	//   ....[47]....
        /*05f8*/ 	.word	0x0000b030


	//   ....[48]....
        /*05fc*/ 	.word	0x0000b060


	//   ....[49]....
        /*0600*/ 	.word	0x0000b090


	//   ....[50]....
        /*0604*/ 	.word	0x0000b0c0


	//   ....[51]....
        /*0608*/ 	.word	0x0000b0f0


	//   ....[52]....
        /*060c*/ 	.word	0x0000b120


	//   ....[53]....
        /*0610*/ 	.word	0x0000b150


	//   ....[54]....
        /*0614*/ 	.word	0x0000b180


	//   ....[55]....
        /*0618*/ 	.word	0x0000b1b0


	//   ....[56]....
        /*061c*/ 	.word	0x0000b1e0


	//   ....[57]....
        /*0620*/ 	.word	0x0000b220


	//   ....[58]....
        /*0624*/ 	.word	0x0000b250


	//   ....[59]....
        /*0628*/ 	.word	0x0000b290


	//   ....[60]....
        /*062c*/ 	.word	0x0000b2c0


	//   ....[61]....
        /*0630*/ 	.word	0x0000b2f0


	//   ....[62]....
        /*0634*/ 	.word	0x0000b320


	//   ....[63]....
        /*0638*/ 	.word	0x0000b350


	//   ....[64]....
        /*063c*/ 	.word	0x0000b380


	//   ....[65]....
        /*0640*/ 	.word	0x0000b3c0


	//   ....[66]....
        /*0644*/ 	.word	0x0000b3f0


	//   ....[67]....
        /*0648*/ 	.word	0x0000b430


	//   ....[68]....
        /*064c*/ 	.word	0x0000b460


	//   ....[69]....
        /*0650*/ 	.word	0x0000b490


	//   ....[70]....
        /*0654*/ 	.word	0x0000b4d0


	//   ....[71]....
        /*0658*/ 	.word	0x0000b4e0


	//   ....[72]....
        /*065c*/ 	.word	0x0000b4f0


	//   ....[73]....
        /*0660*/ 	.word	0x0000b500


	//   ....[74]....
        /*0664*/ 	.word	0x0000b510


	//   ....[75]....
        /*0668*/ 	.word	0x0000b520


	//   ....[76]....
        /*066c*/ 	.word	0x0000b530


	//   ....[77]....
        /*0670*/ 	.word	0x0000b540


	//   ....[78]....
        /*0674*/ 	.word	0x0000b550


	//   ....[79]....
        /*0678*/ 	.word	0x0000b560


	//   ....[80]....
        /*067c*/ 	.word	0x0000b570


	//   ....[81]....
        /*0680*/ 	.word	0x0000b580


	//   ....[82]....
        /*0684*/ 	.word	0x0000b590


	//   ....[83]....
        /*0688*/ 	.word	0x0000b5a0


	//   ....[84]....
        /*068c*/ 	.word	0x0000b5b0


	//   ....[85]....
        /*0690*/ 	.word	0x0000b5c0


	//   ....[86]....
        /*0694*/ 	.word	0x0000b5d0


	//   ....[87]....
        /*0698*/ 	.word	0x0000b5e0


	//   ....[88]....
        /*069c*/ 	.word	0x0000b5f0


	//   ....[89]....
        /*06a0*/ 	.word	0x0000b600


	//   ....[90]....
        /*06a4*/ 	.word	0x0000b610


	//   ....[91]....
        /*06a8*/ 	.word	0x0000ba10


	//   ....[92]....
        /*06ac*/ 	.word	0x0000ba40


	//   ....[93]....
        /*06b0*/ 	.word	0x0000ba70


	//   ....[94]....
        /*06b4*/ 	.word	0x0000bb10


	//   ....[95]....
        /*06b8*/ 	.word	0x0000c010


	//   ....[96]....
        /*06bc*/ 	.word	0x0000c040


	//   ....[97]....
        /*06c0*/ 	.word	0x0000c190


	//   ....[98]....
        /*06c4*/ 	.word	0x0000c1b0


	//   ....[99]....
        /*06c8*/ 	.word	0x0000c2f0


	//   ....[100]....
        /*06cc*/ 	.word	0x0000c310


	//   ....[101]....
        /*06d0*/ 	.word	0x0000c460


	//   ....[102]....
        /*06d4*/ 	.word	0x0000c480


	//   ....[103]....
        /*06d8*/ 	.word	0x0000cba0


	//   ....[104]....
        /*06dc*/ 	.word	0x0000cbc0


	//   ....[105]....
        /*06e0*/ 	.word	0x0000cd00


	//   ....[106]....
        /*06e4*/ 	.word	0x0000cd20


	//   ....[107]....
        /*06e8*/ 	.word	0x0000ce60


	//   ....[108]....
        /*06ec*/ 	.word	0x0000ce80


	//   ....[109]....
        /*06f0*/ 	.word	0x0000cfd0


	//   ....[110]....
        /*06f4*/ 	.word	0x0000cff0


	//   ....[111]....
        /*06f8*/ 	.word	0x0000d200


	//   ....[112]....
        /*06fc*/ 	.word	0x0000e7c0


	//   ....[113]....
        /*0700*/ 	.word	0x0000e800


	//   ....[114]....
        /*0704*/ 	.word	0x0000e900


	//   ....[115]....
        /*0708*/ 	.word	0x0000e910


	//   ....[116]....
        /*070c*/ 	.word	0x0000e980


	//   ....[117]....
        /*0710*/ 	.word	0x0000e990


	//   ....[118]....
        /*0714*/ 	.word	0x0000ea00


	//   ....[119]....
        /*0718*/ 	.word	0x0000ea10


	//   ....[120]....
        /*071c*/ 	.word	0x0000ea80


	//   ....[121]....
        /*0720*/ 	.word	0x0000ea90


	//   ....[122]....
        /*0724*/ 	.word	0x0000eb00


	//   ....[123]....
        /*0728*/ 	.word	0x0000eb10


	//   ....[124]....
        /*072c*/ 	.word	0x0000eb80


	//   ....[125]....
        /*0730*/ 	.word	0x0000eb90


	//   ....[126]....
        /*0734*/ 	.word	0x0000eba0


	//   ....[127]....
        /*0738*/ 	.word	0x0000ec20


	//   ....[128]....
        /*073c*/ 	.word	0x0000efa0


	//   ....[129]....
        /*0740*/ 	.word	0x0000efd0


	//   ....[130]....
        /*0744*/ 	.word	0x0000f000


	//   ....[131]....
        /*0748*/ 	.word	0x0000f0d0


	//   ....[132]....
        /*074c*/ 	.word	0x0000f0e0


	//   ....[133]....
        /*0750*/ 	.word	0x0000f160


	//   ....[134]....
        /*0754*/ 	.word	0x0000f1a0


	//   ....[135]....
        /*0758*/ 	.word	0x0000f1e0


	//   ....[136]....
        /*075c*/ 	.word	0x0000f230


	//   ....[137]....
        /*0760*/ 	.word	0x0000f260


	//   ....[138]....
        /*0764*/ 	.word	0x0000f2b0


	//   ....[139]....
        /*0768*/ 	.word	0x0000f2e0


	//   ....[140]....
        /*076c*/ 	.word	0x0000f330


	//   ....[141]....
        /*0770*/ 	.word	0x0000f360


	//   ....[142]....
        /*0774*/ 	.word	0x0000f3b0


	//   ....[143]....
        /*0778*/ 	.word	0x0000f3e0


	//   ....[144]....
        /*077c*/ 	.word	0x0000fa40


	//   ....[145]....
        /*0780*/ 	.word	0x0000fa60


	//   ....[146]....
        /*0784*/ 	.word	0x0000fa80


	//   ....[147]....
        /*0788*/ 	.word	0x0000fae0


	//   ....[148]....
        /*078c*/ 	.word	0x0000fb50


	//   ....[149]....
        /*0790*/ 	.word	0x0000fb70


	//   ....[150]....
        /*0794*/ 	.word	0x0000fbf0


	//   ....[151]....
        /*0798*/ 	.word	0x0000fc10


	//   ....[152]....
        /*079c*/ 	.word	0x0000fc90


	//   ....[153]....
        /*07a0*/ 	.word	0x0000fcb0


	//   ....[154]....
        /*07a4*/ 	.word	0x0000fd30


	//   ....[155]....
        /*07a8*/ 	.word	0x0000fd50


	//   ....[156]....
        /*07ac*/ 	.word	0x0000fdd0


	//   ....[157]....
        /*07b0*/ 	.word	0x0000fdf0


	//   ....[158]....
        /*07b4*/ 	.word	0x0000fe40


	//   ....[159]....
        /*07b8*/ 	.word	0x0000fe90


	//   ....[160]....
        /*07bc*/ 	.word	0x00010560


	//   ....[161]....
        /*07c0*/ 	.word	0x00010580


	//   ....[162]....
        /*07c4*/ 	.word	0x000105e0


	//   ....[163]....
        /*07c8*/ 	.word	0x000105f0


	//   ....[164]....
        /*07cc*/ 	.word	0x00010640


	//   ....[165]....
        /*07d0*/ 	.word	0x00010650


	//   ....[166]....
        /*07d4*/ 	.word	0x000106a0


	//   ....[167]....
        /*07d8*/ 	.word	0x000106b0


	//   ....[168]....
        /*07dc*/ 	.word	0x00010700


	//   ....[169]....
        /*07e0*/ 	.word	0x00010710


	//   ....[170]....
        /*07e4*/ 	.word	0x00010760


	//   ....[171]....
        /*07e8*/ 	.word	0x00010770


	//   ....[172]....
        /*07ec*/ 	.word	0x000107c0


	//   ....[173]....
        /*07f0*/ 	.word	0x000107d0


	//   ....[174]....
        /*07f4*/ 	.word	0x000107e0


	//   ....[175]....
        /*07f8*/ 	.word	0x00010830


	//   ....[176]....
        /*07fc*/ 	.word	0x00010b40


	//   ....[177]....
        /*0800*/ 	.word	0x00010b50


	//   ....[178]....
        /*0804*/ 	.word	0x00010b70


	//   ....[179]....
        /*0808*/ 	.word	0x00010bb0


	//   ....[180]....
        /*080c*/ 	.word	0x00010bd0


	//   ....[181]....
        /*0810*/ 	.word	0x00010c10


	//   ....[182]....
        /*0814*/ 	.word	0x00010c30


	//   ....[183]....
        /*0818*/ 	.word	0x00010c70


	//   ....[184]....
        /*081c*/ 	.word	0x00010c90


	//   ....[185]....
        /*0820*/ 	.word	0x00010cd0


	//   ....[186]....
        /*0824*/ 	.word	0x00010cf0


	//   ....[187]....
        /*0828*/ 	.word	0x00010d30


	//   ....[188]....
        /*082c*/ 	.word	0x00010d50


	//   ....[189]....
        /*0830*/ 	.word	0x00010d90


	//   ....[190]....
        /*0834*/ 	.word	0x00010db0


	//   ....[191]....
        /*0838*/ 	.word	0x00010dc0


	//   ....[192]....
        /*083c*/ 	.word	0x000126b0


	//   ....[193]....
        /*0840*/ 	.word	0x00012850


	//   ....[194]....
        /*0844*/ 	.word	0x00012e90


	//   ....[195]....
        /*0848*/ 	.word	0x00012f70


	//   ....[196]....
        /*084c*/ 	.word	0x00013060


	//   ....[197]....
        /*0850*/ 	.word	0x000130d0


	//   ....[198]....
        /*0854*/ 	.word	0x000131b0


	//   ....[199]....
        /*0858*/ 	.word	0x00013210


	//   ....[200]....
        /*085c*/ 	.word	0x000132f0


	//   ....[201]....
        /*0860*/ 	.word	0x00013350


	//   ....[202]....
        /*0864*/ 	.word	0x00013430


	//   ....[203]....
        /*0868*/ 	.word	0x00013490


	//   ....[204]....
        /*086c*/ 	.word	0x00013570


	//   ....[205]....
        /*0870*/ 	.word	0x000135d0


	//   ....[206]....
        /*0874*/ 	.word	0x000136b0


	//   ....[207]....
        /*0878*/ 	.word	0x00013710


	//   ....[208]....
        /*087c*/ 	.word	0x000137f0


	//   ....[209]....
        /*0880*/ 	.word	0x00013850


	//   ....[210]....
        /*0884*/ 	.word	0x00013930


	//   ....[211]....
        /*0888*/ 	.word	0x00013ae0


	//   ....[212]....
        /*088c*/ 	.word	0x00013b90


	//   ....[213]....
        /*0890*/ 	.word	0x00013ca0


	//   ....[214]....
        /*0894*/ 	.word	0x00013cf0


	//   ....[215]....
        /*0898*/ 	.word	0x00013de0


	//   ....[216]....
        /*089c*/ 	.word	0x00013e30


	//   ....[217]....
        /*08a0*/ 	.word	0x00013f20


	//   ....[218]....
        /*08a4*/ 	.word	0x00013f70


	//   ....[219]....
        /*08a8*/ 	.word	0x00013ff0


	//   ....[220]....
        /*08ac*/ 	.word	0x000140c0


	//   ....[221]....
        /*08b0*/ 	.word	0x00014140


	//   ....[222]....
        /*08b4*/ 	.word	0x000141f0


	//   ....[223]....
        /*08b8*/ 	.word	0x00014270


	//   ....[224]....
        /*08bc*/ 	.word	0x00014320


	//   ....[225]....
        /*08c0*/ 	.word	0x000143a0


	//   ....[226]....
        /*08c4*/ 	.word	0x00014450


	//   ....[227]....
        /*08c8*/ 	.word	0x000144e0


	//   ....[228]....
        /*08cc*/ 	.word	0x00014560


	//   ....[229]....
        /*08d0*/ 	.word	0x000145e0


	//   ....[230]....
        /*08d4*/ 	.word	0x00014690


	//   ....[231]....
        /*08d8*/ 	.word	0x00014700


	//   ....[232]....
        /*08dc*/ 	.word	0x000147e0


	//   ....[233]....
        /*08e0*/ 	.word	0x00014850


	//   ....[234]....
        /*08e4*/ 	.word	0x00014930


	//   ....[235]....
        /*08e8*/ 	.word	0x000149a0


	//   ....[236]....
        /*08ec*/ 	.word	0x00014a80


	//   ....[237]....
        /*08f0*/ 	.word	0x00014af0


	//   ....[238]....
        /*08f4*/ 	.word	0x00014bd0


	//   ....[239]....
        /*08f8*/ 	.word	0x00014c40


	//   ....[240]....
        /*08fc*/ 	.word	0x00014d20


	//   ....[241]....
        /*0900*/ 	.word	0x00014d90


	//   ....[242]....
        /*0904*/ 	.word	0x00014e50


	//   ....[243]....
        /*0908*/ 	.word	0x00014f80


	//   ....[244]....
        /*090c*/ 	.word	0x00015020


	//   ....[245]....
        /*0910*/ 	.word	0x00015080


	//   ....[246]....
        /*0914*/ 	.word	0x00015140


	//   ....[247]....
        /*0918*/ 	.word	0x000151a0


	//   ....[248]....
        /*091c*/ 	.word	0x00015260


	//   ....[249]....
        /*0920*/ 	.word	0x000152c0


	//   ....[250]....
        /*0924*/ 	.word	0x00015380


	//   ....[251]....
        /*0928*/ 	.word	0x000153e0


	//   ....[252]....
        /*092c*/ 	.word	0x000154a0


	//   ....[253]....
        /*0930*/ 	.word	0x00015500


	//   ....[254]....
        /*0934*/ 	.word	0x000155c0


	//   ....[255]....
        /*0938*/ 	.word	0x00015620


	//   ....[0]....
        /*093c*/ 	.word	0x000156e0


	//   ....[1]....
        /*0940*/ 	.word	0x00015740


	//   ....[2]....
        /*0944*/ 	.word	0x00015800


	//   ....[3]....
        /*0948*/ 	.word	0x000158f0


	//   ....[4]....
        /*094c*/ 	.word	0x00015980


	//   ....[5]....
        /*0950*/ 	.word	0x000159e0


	//   ....[6]....
        /*0954*/ 	.word	0x00015a90


	//   ....[7]....
        /*0958*/ 	.word	0x00015af0


	//   ....[8]....
        /*095c*/ 	.word	0x00015ba0


	//   ....[9]....
        /*0960*/ 	.word	0x00015c00


	//   ....[10]....
        /*0964*/ 	.word	0x00015cb0


	//   ....[11]....
        /*0968*/ 	.word	0x00015d10


	//   ....[12]....
        /*096c*/ 	.word	0x00015dc0


	//   ....[13]....
        /*0970*/ 	.word	0x00015e20


	//   ....[14]....
        /*0974*/ 	.word	0x00015ed0


	//   ....[15]....
        /*0978*/ 	.word	0x00015f30


	//   ....[16]....
        /*097c*/ 	.word	0x00015fe0


	//   ....[17]....
        /*0980*/ 	.word	0x00016040


	//   ....[18]....
        /*0984*/ 	.word	0x000160f0


	//   ....[19]....
        /*0988*/ 	.word	0x00016340


	//----- nvinfo : EIATTR_REG_RECONFIG
	.align		4
.L_514:
        /*098c*/ 	.byte	0x01, 0x54
	.zero		2


	//----- nvinfo : EIATTR_SYSCALL_OFFSETS
	.align		4
        /*0990*/ 	.byte	0x04, 0x46
        /*0992*/ 	.short	(.L_516 - .L_515)


	//   ....[0]....
.L_515:
        /*0994*/ 	.word	0x00001b00


	//   ....[1]....
        /*0998*/ 	.word	0x0000ddf0


	//   ....[2]....
        /*099c*/ 	.word	0x0000df60


	//   ....[3]....
        /*09a0*/ 	.word	0x0000e0b0


	//   ....[4]....
        /*09a4*/ 	.word	0x0000e1f0


	//   ....[5]....
        /*09a8*/ 	.word	0x0000f6b0


	//----- nvinfo : EIATTR_MBARRIER_INSTR_OFFSETS
	.align		4
.L_516:
        /*09ac*/ 	.byte	0x04, 0x39
        /*09ae*/ 	.short	(.L_518 - .L_517)


	//   ....[0]....
.L_517:
        /*09b0*/ 	.word	0x00000180
        /*09b4*/ 	.word	0x000000ff
        /*09b8*/ 	.word	0x00038800
        /*09bc*/ 	.short	0x0100
        /*09be*/ 	.byte	0x08
	.zero		1


	//   ....[1]....
        /*09c0*/ 	.word	0x00000190
        /*09c4*/ 	.word	0x000000ff
        /*09c8*/ 	.word	0x00038820
        /*09cc*/ 	.short	0x0100
        /*09ce*/ 	.byte	0x08
	.zero		1


	//   ....[2]....
        /*09d0*/ 	.word	0x00000280
        /*09d4*/ 	.word	0x000000ff
        /*09d8*/ 	.word	0x00038830
        /*09dc*/ 	.short	0x0100
        /*09de*/ 	.byte	0x08
	.zero		1


	//   ....[3]....
        /*09e0*/ 	.word	0x00000290
        /*09e4*/ 	.word	0x000000ff
        /*09e8*/ 	.word	0x00038840
        /*09ec*/ 	.short	0x0100
        /*09ee*/ 	.byte	0x08
	.zero		1


	//   ....[4]....
        /*09f0*/ 	.word	0x000002a0
        /*09f4*/ 	.word	0x000000ff
        /*09f8*/ 	.word	0x00038838
        /*09fc*/ 	.short	0x0100
        /*09fe*/ 	.byte	0x08
	.zero		1


	//   ....[5]....
        /*0a00*/ 	.word	0x000002b0
        /*0a04*/ 	.word	0x000000ff
        /*0a08*/ 	.word	0x00038848
        /*0a0c*/ 	.short	0x0100
        /*0a0e*/ 	.byte	0x08
	.zero		1


	//   ....[6]....
        /*0a10*/ 	.word	0x000003e0
        /*0a14*/ 	.word	0x000000ff
        /*0a18*/ 	.word	0x00038850
        /*0a1c*/ 	.short	0x0100
        /*0a1e*/ 	.byte	0x08
	.zero		1


	//   ....[7]....
        /*0a20*/ 	.word	0x000003f0
        /*0a24*/ 	.word	0x000000ff
        /*0a28*/ 	.word	0x00038860
        /*0a2c*/ 	.short	0x0100
        /*0a2e*/ 	.byte	0x08
	.zero		1


	//   ....[8]....
        /*0a30*/ 	.word	0x00000400
        /*0a34*/ 	.word	0x000000ff
        /*0a38*/ 	.word	0x00038858
        /*0a3c*/ 	.short	0x0100
        /*0a3e*/ 	.byte	0x08
	.zero		1


	//   ....[9]....
        /*0a40*/ 	.word	0x00000410
        /*0a44*/ 	.word	0x000000ff
        /*0a48*/ 	.word	0x00038868
        /*0a4c*/ 	.short	0x0100
        /*0a4e*/ 	.byte	0x08
	.zero		1


	//   ....[10]....
        /*0a50*/ 	.word	0x00000500
        /*0a54*/ 	.word	0x000000ff
        /*0a58*/ 	.word	0x00038870
        /*0a5c*/ 	.short	0x0100
        /*0a5e*/ 	.byte	0x06
	.zero		1


	//   ....[11]....
        /*0a60*/ 	.word	0x00000510
        /*0a64*/ 	.word	0x000000ff
        /*0a68*/ 	.word	0x00038880
        /*0a6c*/ 	.short	0x0100
        /*0a6e*/ 	.byte	0x06
	.zero		1


	//   ....[12]....
        /*0a70*/ 	.word	0x00000520
        /*0a74*/ 	.word	0x000000ff
        /*0a78*/ 	.word	0x00038878
        /*0a7c*/ 	.short	0x0100
        /*0a7e*/ 	.byte	0x06
	.zero		1


	//   ....[13]....
        /*0a80*/ 	.word	0x00000530
        /*0a84*/ 	.word	0x000000ff
        /*0a88*/ 	.word	0x00038888
        /*0a8c*/ 	.short	0x0100
        /*0a8e*/ 	.byte	0x06
	.zero		1


	//   ....[14]....
        /*0a90*/ 	.word	0x00000660
        /*0a94*/ 	.word	0x000000ff
        /*0a98*/ 	.word	0x00038890
        /*0a9c*/ 	.short	0x0100
        /*0a9e*/ 	.byte	0x08
	.zero		1


	//   ....[15]....
        /*0aa0*/ 	.word	0x00000670
        /*0aa4*/ 	.word	0x000000ff
        /*0aa8*/ 	.word	0x000388a0
        /*0aac*/ 	.short	0x0100
        /*0aae*/ 	.byte	0x08
	.zero		1


	//   ....[16]....
        /*0ab0*/ 	.word	0x00000680
        /*0ab4*/ 	.word	0x000000ff
        /*0ab8*/ 	.word	0x00038898
        /*0abc*/ 	.short	0x0100
        /*0abe*/ 	.byte	0x08
	.zero		1


	//   ....[17]....
        /*0ac0*/ 	.word	0x00000690
        /*0ac4*/ 	.word	0x000000ff
        /*0ac8*/ 	.word	0x000388a8
        /*0acc*/ 	.short	0x0100
        /*0ace*/ 	.byte	0x08
	.zero		1


	//   ....[18]....
        /*0ad0*/ 	.word	0x000007e0
        /*0ad4*/ 	.word	0x000000ff
        /*0ad8*/ 	.word	0x000388b0
        /*0adc*/ 	.short	0x0100
        /*0ade*/ 	.byte	0x08
	.zero		1


	//   ....[19]....
        /*0ae0*/ 	.word	0x000007f0
        /*0ae4*/ 	.word	0x000000ff
        /*0ae8*/ 	.word	0x000388c0
        /*0aec*/ 	.short	0x0100
        /*0aee*/ 	.byte	0x08
	.zero		1


	//   ....[20]....
        /*0af0*/ 	.word	0x00000800
        /*0af4*/ 	.word	0x000000ff
        /*0af8*/ 	.word	0x000388b8
        /*0afc*/ 	.short	0x0100
        /*0afe*/ 	.byte	0x08
	.zero		1


	//   ....[21]....
        /*0b00*/ 	.word	0x00000810
        /*0b04*/ 	.word	0x000000ff
        /*0b08*/ 	.word	0x000388c8
        /*0b0c*/ 	.short	0x0100
        /*0b0e*/ 	.byte	0x08
	.zero		1


	//   ....[22]....
        /*0b10*/ 	.word	0x00001b70
        /*0b14*/ 	.word	0x000000ff
        /*0b18*/ 	.word	0x00038800
        /*0b1c*/ 	.short	0x010a
        /*0b1e*/ 	.byte	0x30
	.zero		1


	//   ....[23]....
        /*0b20*/ 	.word	0x00001c40
        /*0b24*/ 	.word	0x000000ff
        /*0b28*/ 	.word	0x00038830
        /*0b2c*/ 	.short	0x010a
        /*0b2e*/ 	.byte	0x35
	.zero		1


	//   ....[24]....
        /*0b30*/ 	.word	0x00001c80
        /*0b34*/ 	.word	0x000000ff
        /*0b38*/ 	.word	0x00038830
        /*0b3c*/ 	.short	0x010a
        /*0b3e*/ 	.byte	0x35
	.zero		1


	//   ....[25]....
        /*0b40*/ 	.word	0x00002250
        /*0b44*/ 	.word	0x000000ff
        /*0b48*/ 	.word	0x00000000
        /*0b4c*/ 	.short	0x0101
        /*0b4e*/ 	.byte	0x06
	.zero		1


	//   ....[26]....
        /*0b50*/ 	.word	0x00003d60
        /*0b54*/ 	.word	0x000000ff
        /*0b58*/ 	.word	0x00038850
        /*0b5c*/ 	.short	0x010a
        /*0b5e*/ 	.byte	0x35
	.zero		1


	//   ....[27]....
        /*0b60*/ 	.word	0x00003da0
        /*0b64*/ 	.word	0x000000ff
        /*0b68*/ 	.word	0x00038850
        /*0b6c*/ 	.short	0x010a
        /*0b6e*/ 	.byte	0x35
	.zero		1


	//   ....[28]....
        /*0b70*/ 	.word	0x00004060
        /*0b74*/ 	.word	0x000000ff
        /*0b78*/ 	.word	0x00000000
        /*0b7c*/ 	.short	0x0101
        /*0b7e*/ 	.byte	0x35
	.zero		1


	//   ....[29]....
        /*0b80*/ 	.word	0x00004210
        /*0b84*/ 	.word	0x000000ff
        /*0b88*/ 	.word	0x00038830
        /*0b8c*/ 	.short	0x010a
        /*0b8e*/ 	.byte	0x34
	.zero		1


	//   ....[30]....
        /*0b90*/ 	.word	0x00004260
        /*0b94*/ 	.word	0x000000ff
        /*0b98*/ 	.word	0x00038830
        /*0b9c*/ 	.short	0x010a
        /*0b9e*/ 	.byte	0x34
	.zero		1


	//   ....[31]....
        /*0ba0*/ 	.word	0x00004670
        /*0ba4*/ 	.word	0x000000ff
        /*0ba8*/ 	.word	0x00000000
        /*0bac*/ 	.short	0x0101
        /*0bae*/ 	.byte	0x06
	.zero		1


	//   ....[32]....
        /*0bb0*/ 	.word	0x00006a60
        /*0bb4*/ 	.word	0x000000ff
        /*0bb8*/ 	.word	0x00038850
        /*0bbc*/ 	.short	0x010a
        /*0bbe*/ 	.byte	0x34
	.zero		1


	//   ....[33]....
        /*0bc0*/ 	.word	0x00006ac0
        /*0bc4*/ 	.word	0x000000ff
        /*0bc8*/ 	.word	0x00038850
        /*0bcc*/ 	.short	0x010a
        /*0bce*/ 	.byte	0x34
	.zero		1


	//   ....[34]....
        /*0bd0*/ 	.word	0x00006d00
        /*0bd4*/ 	.word	0x000000ff
        /*0bd8*/ 	.word	0x00000000
        /*0bdc*/ 	.short	0x0101
        /*0bde*/ 	.byte	0x34
	.zero		1


	//   ....[35]....
        /*0be0*/ 	.word	0x00006e30
        /*0be4*/ 	.word	0x000000ff
        /*0be8*/ 	.word	0x00038830
        /*0bec*/ 	.short	0x010a
        /*0bee*/ 	.byte	0x2e
	.zero		1


	//   ....[36]....
        /*0bf0*/ 	.word	0x00006e70
        /*0bf4*/ 	.word	0x000000ff
        /*0bf8*/ 	.word	0x00038830
        /*0bfc*/ 	.short	0x010a
        /*0bfe*/ 	.byte	0x2e
	.zero		1


	//   ....[37]....
        /*0c00*/ 	.word	0x000071e0
        /*0c04*/ 	.word	0x000000ff
        /*0c08*/ 	.word	0x00000000
        /*0c0c*/ 	.short	0x0101
        /*0c0e*/ 	.byte	0x06
	.zero		1


	//   ....[38]....
        /*0c10*/ 	.word	0x00008ce0
        /*0c14*/ 	.word	0x000000ff
        /*0c18*/ 	.word	0x00038850
        /*0c1c*/ 	.short	0x010a
        /*0c1e*/ 	.byte	0x2e
	.zero		1


	//   ....[39]....
        /*0c20*/ 	.word	0x00008d30
        /*0c24*/ 	.word	0x000000ff
        /*0c28*/ 	.word	0x00038850
        /*0c2c*/ 	.short	0x010a
        /*0c2e*/ 	.byte	0x2e
	.zero		1


	//   ....[40]....
        /*0c30*/ 	.word	0x00008f60
        /*0c34*/ 	.word	0x000000ff
        /*0c38*/ 	.word	0x00000000
        /*0c3c*/ 	.short	0x0101
        /*0c3e*/ 	.byte	0x2e
	.zero		1


	//   ....[41]....
        /*0c40*/ 	.word	0x0000c020
        /*0c44*/ 	.word	0x000000ff
        /*0c48*/ 	.word	0x00000000
        /*0c4c*/ 	.short	0x0101
        /*0c4e*/ 	.byte	0x05
	.zero		1


	//   ....[42]....
        /*0c50*/ 	.word	0x0000e5d0
        /*0c54*/ 	.word	0x00000006
        /*0c58*/ 	.word	0x00038880
        /*0c5c*/ 	.short	0x010a
        /*0c5e*/ 	.byte	0x3f
	.zero		1


	//   ....[43]....
        /*0c60*/ 	.word	0x0000ed30
        /*0c64*/ 	.word	0x00000006
        /*0c68*/ 	.word	0x00038870
        /*0c6c*/ 	.short	0x0107
        /*0c6e*/ 	.byte	0x3f
	.zero		1


	//   ....[44]....
        /*0c70*/ 	.word	0x0000edf0
        /*0c74*/ 	.word	0x00000006
        /*0c78*/ 	.word	0x00038870
        /*0c7c*/ 	.short	0x0101
        /*0c7e*/ 	.byte	0x3f
	.zero		1


	//   ....[45]....
        /*0c80*/ 	.word	0x0000ee20
        /*0c84*/ 	.word	0x00000006
        /*0c88*/ 	.word	0x00038840
        /*0c8c*/ 	.short	0x010a
        /*0c8e*/ 	.byte	0x3f
	.zero		1


	//   ....[46]....
        /*0c90*/ 	.word	0x0000f490
        /*0c94*/ 	.word	0x00000006
        /*0c98*/ 	.word	0x00038830
        /*0c9c*/ 	.short	0x0107
        /*0c9e*/ 	.byte	0x3f
	.zero		1


	//   ....[47]....
        /*0ca0*/ 	.word	0x0000f560
        /*0ca4*/ 	.word	0x00000006
        /*0ca8*/ 	.word	0x00038830
        /*0cac*/ 	.short	0x0101
        /*0cae*/ 	.byte	0x3f
	.zero		1


	//   ....[48]....
        /*0cb0*/ 	.word	0x0000ff60
        /*0cb4*/ 	.word	0x00000012
        /*0cb8*/ 	.word	0x00038800
        /*0cbc*/ 	.short	0x0107
        /*0cbe*/ 	.byte	0x3f
	.zero		1


	//   ....[49]....
        /*0cc0*/ 	.word	0x00010050
        /*0cc4*/ 	.word	0x00000012
        /*0cc8*/ 	.word	0x00038800
        /*0ccc*/ 	.short	0x0101
        /*0cce*/ 	.byte	0x3f
	.zero		1


	//   ....[50]....
        /*0cd0*/ 	.word	0x00010070
        /*0cd4*/ 	.word	0x00000012
        /*0cd8*/ 	.word	0x00038820
        /*0cdc*/ 	.short	0x010a
        /*0cde*/ 	.byte	0x3f
	.zero		1


	//   ....[51]....
        /*0ce0*/ 	.word	0x000103d0
        /*0ce4*/ 	.word	0x00000000
        /*0ce8*/ 	.word	0x00038880
        /*0cec*/ 	.short	0x010a
        /*0cee*/ 	.byte	0x3f
	.zero		1


	//   ....[52]....
        /*0cf0*/ 	.word	0x000108c0
        /*0cf4*/ 	.word	0x00000000
        /*0cf8*/ 	.word	0x00038870
        /*0cfc*/ 	.short	0x0107
        /*0cfe*/ 	.byte	0x3f
	.zero		1


	//   ....[53]....
        /*0d00*/ 	.word	0x00010980
        /*0d04*/ 	.word	0x00000000
        /*0d08*/ 	.word	0x00038870
        /*0d0c*/ 	.short	0x0101
        /*0d0e*/ 	.byte	0x3f
	.zero		1


	//   ....[54]....
        /*0d10*/ 	.word	0x000109b0
        /*0d14*/ 	.word	0x00000000
        /*0d18*/ 	.word	0x00038840
        /*0d1c*/ 	.short	0x010a
        /*0d1e*/ 	.byte	0x3f
	.zero		1


	//   ....[55]....
        /*0d20*/ 	.word	0x00010e80
        /*0d24*/ 	.word	0x00000000
        /*0d28*/ 	.word	0x00038830
        /*0d2c*/ 	.short	0x0107
        /*0d2e*/ 	.byte	0x3f
	.zero		1


	//   ....[56]....
        /*0d30*/ 	.word	0x00010f40
        /*0d34*/ 	.word	0x00000000
        /*0d38*/ 	.word	0x00038830
        /*0d3c*/ 	.short	0x0101
        /*0d3e*/ 	.byte	0x3f
	.zero		1


	//   ....[57]....
        /*0d40*/ 	.word	0x00010fd0
        /*0d44*/ 	.word	0x00000000
        /*0d48*/ 	.word	0x00038870
        /*0d4c*/ 	.short	0x010a
        /*0d4e*/ 	.byte	0x3f
	.zero		1


	//   ....[58]....
        /*0d50*/ 	.word	0x00011060
        /*0d54*/ 	.word	0x00000000
        /*0d58*/ 	.word	0x00038860
        /*0d5c*/ 	.short	0x010a
        /*0d5e*/ 	.byte	0x3f
	.zero		1


	//   ....[59]....
        /*0d60*/ 	.word	0x00011930
        /*0d64*/ 	.word	0x00000000
        /*0d68*/ 	.word	0x00038850
        /*0d6c*/ 	.short	0x0101
        /*0d6e*/ 	.byte	0x3f
	.zero		1


	//   ....[60]....
        /*0d70*/ 	.word	0x000119b0
        /*0d74*/ 	.word	0x00000000
        /*0d78*/ 	.word	0x00000000
        /*0d7c*/ 	.short	0x0101
        /*0d7e*/ 	.byte	0x3f
	.zero		1


	//   ....[61]....
        /*0d80*/ 	.word	0x00011b80
        /*0d84*/ 	.word	0x00000002
        /*0d88*/ 	.word	0x00038870
        /*0d8c*/ 	.short	0x010a
        /*0d8e*/ 	.byte	0x3f
	.zero		1


	//   ....[62]....
        /*0d90*/ 	.word	0x00011c00
        /*0d94*/ 	.word	0x00000002
        /*0d98*/ 	.word	0x00038860
        /*0d9c*/ 	.short	0x010a
        /*0d9e*/ 	.byte	0x3f
	.zero		1


	//   ....[63]....
        /*0da0*/ 	.word	0x000124e0
        /*0da4*/ 	.word	0x00000002
        /*0da8*/ 	.word	0x00038850
        /*0dac*/ 	.short	0x0101
        /*0dae*/ 	.byte	0x3f
	.zero		1


	//   ....[64]....
        /*0db0*/ 	.word	0x00012560
        /*0db4*/ 	.word	0x00000002
        /*0db8*/ 	.word	0x00000000
        /*0dbc*/ 	.short	0x0101
        /*0dbe*/ 	.byte	0x3f
	.zero		1


	//   ....[65]....
        /*0dc0*/ 	.word	0x000127d0
        /*0dc4*/ 	.word	0x00000005
        /*0dc8*/ 	.word	0x00038820
        /*0dcc*/ 	.short	0x010a
        /*0dce*/ 	.byte	0x3f
	.zero		1


	//   ....[66]....
        /*0dd0*/ 	.word	0x00012950
        /*0dd4*/ 	.word	0x00000003
        /*0dd8*/ 	.word	0x00038840
        /*0ddc*/ 	.short	0x010a
        /*0dde*/ 	.byte	0x3f
	.zero		1


	//   ....[67]....
        /*0de0*/ 	.word	0x000129f0
        /*0de4*/ 	.word	0x00000005
        /*0de8*/ 	.word	0x00038840
        /*0dec*/ 	.short	0x010a
        /*0dee*/ 	.byte	0x3f
	.zero		1


	//   ....[68]....
        /*0df0*/ 	.word	0x00012a30
        /*0df4*/ 	.word	0x00000003
        /*0df8*/ 	.word	0x00038860
        /*0dfc*/ 	.short	0x010a
        /*0dfe*/ 	.byte	0x3f
	.zero		1


	//   ....[69]....
        /*0e00*/ 	.word	0x00012a70
        /*0e04*/ 	.word	0x00000005
        /*0e08*/ 	.word	0x00038860
        /*0e0c*/ 	.short	0x010a
        /*0e0e*/ 	.byte	0x3f
	.zero		1


	//   ....[70]....
        /*0e10*/ 	.word	0x00012ab0
        /*0e14*/ 	.word	0x00000003
        /*0e18*/ 	.word	0x00038880
        /*0e1c*/ 	.short	0x010a
        /*0e1e*/ 	.byte	0x3f
	.zero		1


	//   ....[71]....
        /*0e20*/ 	.word	0x00012af0
        /*0e24*/ 	.word	0x00000005
        /*0e28*/ 	.word	0x00038880
        /*0e2c*/ 	.short	0x010a
        /*0e2e*/ 	.byte	0x3f
	.zero		1


	//   ....[72]....
        /*0e30*/ 	.word	0x00012b60
        /*0e34*/ 	.word	0x00000003
        /*0e38*/ 	.word	0x00038800
        /*0e3c*/ 	.short	0x010a
        /*0e3e*/ 	.byte	0x3f
	.zero		1


	//   ....[73]....
        /*0e40*/ 	.word	0x00012bc0
        /*0e44*/ 	.word	0x00000000
        /*0e48*/ 	.word	0x00038830
        /*0e4c*/ 	.short	0x010a
        /*0e4e*/ 	.byte	0x3f
	.zero		1


	//   ....[74]....
        /*0e50*/ 	.word	0x00012c20
        /*0e54*/ 	.word	0x00000008
        /*0e58*/ 	.word	0x00038850
        /*0e5c*/ 	.short	0x010a
        /*0e5e*/ 	.byte	0x3f
	.zero		1


	//   ....[75]....
        /*0e60*/ 	.word	0x00012c90
        /*0e64*/ 	.word	0x00000003
        /*0e68*/ 	.word	0x00038830
        /*0e6c*/ 	.short	0x010a
        /*0e6e*/ 	.byte	0x3f
	.zero		1


	//   ....[76]....
        /*0e70*/ 	.word	0x00012d00
        /*0e74*/ 	.word	0x00000007
        /*0e78*/ 	.word	0x00038850
        /*0e7c*/ 	.short	0x010a
        /*0e7e*/ 	.byte	0x3f
	.zero		1


	//   ....[77]....
        /*0e80*/ 	.word	0x00012d60
        /*0e84*/ 	.word	0x00000003
        /*0e88*/ 	.word	0x00038830
        /*0e8c*/ 	.short	0x010a
        /*0e8e*/ 	.byte	0x3f
	.zero		1


	//   ....[78]....
        /*0e90*/ 	.word	0x00012dc0
        /*0e94*/ 	.word	0x00000009
        /*0e98*/ 	.word	0x00038850
        /*0e9c*/ 	.short	0x010a
        /*0e9e*/ 	.byte	0x3f
	.zero		1


	//   ....[79]....
        /*0ea0*/ 	.word	0x00012ec0
        /*0ea4*/ 	.word	0x00000006
        /*0ea8*/ 	.word	0x00038880
        /*0eac*/ 	.short	0x010a
        /*0eae*/ 	.byte	0x3f
	.zero		1


	//   ....[80]....
        /*0eb0*/ 	.word	0x00013a30
        /*0eb4*/ 	.word	0x00000006
        /*0eb8*/ 	.word	0x00038840
        /*0ebc*/ 	.short	0x010a
        /*0ebe*/ 	.byte	0x3f
	.zero		1


	//   ....[81]....
        /*0ec0*/ 	.word	0x00014e80
        /*0ec4*/ 	.word	0x00000012
        /*0ec8*/ 	.word	0x00038820
        /*0ecc*/ 	.short	0x010a
        /*0ece*/ 	.byte	0x3f
	.zero		1


	//   ....[82]....
        /*0ed0*/ 	.word	0x00014ed0
        /*0ed4*/ 	.word	0x00000000
        /*0ed8*/ 	.word	0x00038880
        /*0edc*/ 	.short	0x010a
        /*0ede*/ 	.byte	0x3f
	.zero		1


	//   ....[83]....
        /*0ee0*/ 	.word	0x00015840
        /*0ee4*/ 	.word	0x00000000
        /*0ee8*/ 	.word	0x00038840
        /*0eec*/ 	.short	0x010a
        /*0eee*/ 	.byte	0x3f
	.zero		1


	//   ....[84]....
        /*0ef0*/ 	.word	0x00016120
        /*0ef4*/ 	.word	0x00000000
        /*0ef8*/ 	.word	0x00038870
        /*0efc*/ 	.short	0x010a
        /*0efe*/ 	.byte	0x3f
	.zero		1


	//   ....[85]....
        /*0f00*/ 	.word	0x00016170
        /*0f04*/ 	.word	0x00000000
        /*0f08*/ 	.word	0x00038860
        /*0f0c*/ 	.short	0x010a
        /*0f0e*/ 	.byte	0x3f
	.zero		1


	//   ....[86]....
        /*0f10*/ 	.word	0x000161c0
        /*0f14*/ 	.word	0x00000002
        /*0f18*/ 	.word	0x00038870
        /*0f1c*/ 	.short	0x010a
        /*0f1e*/ 	.byte	0x3f
	.zero		1


	//   ....[87]....
        /*0f20*/ 	.word	0x00016210
        /*0f24*/ 	.word	0x00000002
        /*0f28*/ 	.word	0x00038860
        /*0f2c*/ 	.short	0x010a
        /*0f2e*/ 	.byte	0x3f
	.zero		1


	//   ....[88]....
        /*0f30*/ 	.word	0x00016260
        /*0f34*/ 	.word	0x00000005
        /*0f38*/ 	.word	0x00038820
        /*0f3c*/ 	.short	0x010a
        /*0f3e*/ 	.byte	0x3f
	.zero		1


	//   ....[89]....
        /*0f40*/ 	.word	0x00016400
        /*0f44*/ 	.word	0x00000003
        /*0f48*/ 	.word	0x00038840
        /*0f4c*/ 	.short	0x010a
        /*0f4e*/ 	.byte	0x3f
	.zero		1


	//   ....[90]....
        /*0f50*/ 	.word	0x00016450
        /*0f54*/ 	.word	0x00000005
        /*0f58*/ 	.word	0x00038840
        /*0f5c*/ 	.short	0x010a
        /*0f5e*/ 	.byte	0x3f
	.zero		1


	//   ....[91]....
        /*0f60*/ 	.word	0x000164a0
        /*0f64*/ 	.word	0x00000003
        /*0f68*/ 	.word	0x00038860
        /*0f6c*/ 	.short	0x010a
        /*0f6e*/ 	.byte	0x3f
	.zero		1


	//   ....[92]....
        /*0f70*/ 	.word	0x000164f0
        /*0f74*/ 	.word	0x00000005
        /*0f78*/ 	.word	0x00038860
        /*0f7c*/ 	.short	0x010a
        /*0f7e*/ 	.byte	0x3f
	.zero		1


	//   ....[93]....
        /*0f80*/ 	.word	0x00016540
        /*0f84*/ 	.word	0x00000003
        /*0f88*/ 	.word	0x00038880
        /*0f8c*/ 	.short	0x010a
        /*0f8e*/ 	.byte	0x3f
	.zero		1


	//----- nvinfo : EIATTR_NUM_MBARRIERS
	.align		4
.L_518:
        /*0f90*/ 	.byte	0x03, 0x38
        /*0f92*/ 	.short	0x0016


	//----- nvinfo : EIATTR_EXIT_INSTR_OFFSETS
	.align		4
        /*0f94*/ 	.byte	0x04, 0x1c
        /*0f96*/ 	.short	(.L_520 - .L_519)


	//   ....[0]....
.L_519:
        /*0f98*/ 	.word	0x00000990


	//   ....[1]....
        /*0f9c*/ 	.word	0x0000d170


	//   ....[2]....
        /*0fa0*/ 	.word	0x00012b40


	//----- nvinfo : EIATTR_MAX_THREADS
	.align		4
.L_520:
        /*0fa4*/ 	.byte	0x04, 0x05
        /*0fa6*/ 	.short	(.L_522 - .L_521)
.L_521:
        /*0fa8*/ 	.word	0x00000180
        /*0fac*/ 	.word	0x00000001
        /*0fb0*/ 	.word	0x00000001


	//----- nvinfo : EIATTR_CRS_STACK_SIZE
	.align		4
.L_522:
        /*0fb4*/ 	.byte	0x04, 0x1e
        /*0fb6*/ 	.short	(.L_524 - .L_523)
.L_523:
        /*0fb8*/ 	.word	0x00000000


	//----- nvinfo : EIATTR_CBANK_PARAM_SIZE
	.align		4
.L_524:
        /*0fbc*/ 	.byte	0x03, 0x19
        /*0fbe*/ 	.short	0x0af0


	//----- nvinfo : EIATTR_PARAM_CBANK
	.align		4
        /*0fc0*/ 	.byte	0x04, 0x0a
        /*0fc2*/ 	.short	(.L_526 - .L_525)
	.align		4
.L_525:
        /*0fc4*/ 	.word	index@(.nv.constant0._ZN7cutlass13device_kernelIN5flash11enable_sm90INS1_16FlashAttnFwdSm90INS1_25CollectiveMainloopFwdSm90ILi2EN4cute5tupleIJNS5_1CILi1EEES8_S8_EEENS6_IJNS7_ILi128EEESA_NS7_ILi256EEEEEELi256ENS_12float_e4m3_tEfNS_4arch4Sm90ELb1ELb0ELb0ELb0ELb1ELb0ELb0ELb1ELb0ELb1ELb0ELb0EEENS1_21CollectiveEpilogueFwdINS6_IJSA_SB_SA_EEES9_NS_10bfloat16_tESF_Li256ELb0ELb1ELb0ELb1EEENS1_30DynamicPersistentTileSchedulerILi256ELi128ELb0ELb1ELb1EEEEEEEEEvNT_6ParamsE)
        /*0fc8*/ 	.short	0x0210
        /*0fca*/ 	.short	0x0af0


	//----- nvinfo : EIATTR_SW_WAR
	.align		4
.L_526:
        /*0fcc*/ 	.byte	0x04, 0x36
        /*0fce*/ 	.short	(.L_528 - .L_527)
.L_527:
        /*0fd0*/ 	.word	0x00000008
.L_528:


//--------------------- .nv.info._ZN7cutlass13device_kernelIN5flash11enable_sm90INS1_16FlashAttnFwdSm90INS1_25CollectiveMainloopFwdSm90ILi2EN4cute5tupleIJNS5_1CILi1EEES8_S8_EEENS6_IJNS7_ILi128EEESA_NS7_ILi256EEEEEELi256ENS_12float_e4m3_tEfNS_4arch4Sm90ELb1ELb0ELb0ELb1ELb1ELb0ELb0ELb1ELb0ELb1ELb0ELb0EEENS1_21CollectiveEpilogueFwdINS6_IJSA_SB_SA_EEES9_NS_10bfloat16_tESF_Li256ELb1ELb1ELb0ELb1EEENS1_36VarlenDynamicPersistentTileSchedulerILi128ELi128ELi256ELi128ELb0ELb1ELb1ELb1ELb1ELb1EEEEEEEEEvNT_6ParamsE --------------------------
	.section	.nv.info._ZN7cutlass13device_kernelIN5flash11enable_sm90INS1_16FlashAttnFwdSm90INS1_25CollectiveMainloopFwdSm90ILi2EN4cute5tupleIJNS5_1CILi1EEES8_S8_EEENS6_IJNS7_ILi128EEESA_NS7_ILi256EEEEEELi256ENS_12float_e4m3_tEfNS_4arch4Sm90ELb1ELb0ELb0ELb1ELb1ELb0ELb0ELb1ELb0ELb1ELb0ELb0EEENS1_21CollectiveEpilogueFwdINS6_IJSA_SB_SA_EEES9_NS_10bfloat16_tESF_Li256ELb1ELb1ELb0ELb1EEENS1_36VarlenDynamicPersistentTileSchedulerILi128ELi128ELi256ELi128ELb0ELb1ELb1ELb1ELb1ELb1EEEEEEEEEvNT_6ParamsE,"",@"SHT_CUDA_INFO"
	.sectionflags	@""
	.align	4


	//----- nvinfo : EIATTR_CUDA_API_VERSION
	.align		4
        /*0000*/ 	.byte	0x04, 0x37
        /*0002*/ 	.short	(.L_530 - .L_529)
.L_529:
        /*0004*/ 	.word	0x00000082


	//----- nvinfo : EIATTR_KPARAM_INFO
	.align		4
.L_530:
        /*0008*/ 	.byte	0x04, 0x17
        /*000a*/ 	.short	(.L_532 - .L_531)
.L_531:
        /*000c*/ 	.word	0x00000000
        /*0010*/ 	.short	0x0000
        /*0012*/ 	.short	0x0070
        /*0014*/ 	.byte	0x00, 0xf0, 0x01, 0x2a


	//----- nvinfo : EIATTR_SPARSE_MMA_MASK
	.align		4
.L_532:
        /*0018*/ 	.byte	0x03, 0x50
        /*001a*/ 	.short	0x0000


	//----- nvinfo : EIATTR_MAXREG_COUNT
	.align		4
        /*001c*/ 	.byte	0x03, 0x1b
        /*001e*/ 	.short	0x00a8


	//----- nvinfo : EIATTR_NUM_BARRIERS
	.align		4
        /*0020*/ 	.byte	0x02, 0x4c
        /*0022*/ 	.byte	0x10
	.zero		1


	//----- nvinfo : EIATTR_EXTERNS
	.align		4
        /*0024*/ 	.byte	0x04, 0x0f
        /*0026*/ 	.short	(.L_534 - .L_533)


	//   ....[0]....
	.align		4
.L_533:
        /*0028*/ 	.word	index@(__assertfail)


	//----- nvinfo : EIATTR_ANNOTATIONS
	.align		4
.L_534:
        /*002c*/ 	.byte	0x04, 0x55
        /*002e*/ 	.short	(.L_536 - .L_535)


	//   ....[0]....
.L_535:
        /* <DEDUP_REMOVED lines=8> */


	//----- nvinfo : EIATTR_MERCURY_ISA_VERSION
	.align		4
.L_536:
        /*00a0*/ 	.byte	0x03, 0x5f
        /*00a2*/ 	.short	0x0101


	//----- nvinfo : EIATTR_UNUSED_LOAD_BYTE_OFFSET
	.align		4
        /*00a4*/ 	.byte	0x04, 0x44
        /*00a6*/ 	.short	(.L_538 - .L_537)


	//   ....[0]....
.L_537:
        /*00a8*/ 	.word	0x00000980
        /*00ac*/ 	.word	0x0000fff0


	//   ....[1]....
        /*00b0*/ 	.word	0x00009cf0
        /*00b4*/ 	.word	0x0000fff0


	//----- nvinfo : EIATTR_INT_WARP_WIDE_INSTR_OFFSETS
	.align		4
.L_538:
        /*00b8*/ 	.byte	0x04, 0x31
        /*00ba*/ 	.short	(.L_540 - .L_539)


	//   ....[0]....
.L_539:
        /*00bc*/ 	.word	0x000000c0


	//   ....[1]....
        /*00c0*/ 	.word	0x000000d0


	//   ....[2]....
        /*00c4*/ 	.word	0x00000170


	//   ....[3]....
        /*00c8*/ 	.word	0x0000ec90


	//   ....[4]....
        /*00cc*/ 	.word	0x0000ed20


	//   ....[5]....
        /*00d0*/ 	.word	0x00012d20


	//   ....[6]....
        /*00d4*/ 	.word	0x00012db0


	//----- nvinfo : EIATTR_COOP_GROUP_MASK_REGIDS
	.align		4
.L_540:
        /*00d8*/ 	.byte	0x04, 0x29
        /*00da*/ 	.short	(.L_542 - .L_541)


	//   ....[0]....
.L_541:
        /*00dc*/ 	.word	0xffffffff


	//   ....[1]....
        /*00e0*/ 	.word	0xffffffff


	//   ....[2]....
        /*00e4*/ 	.word	0xffffffff


	//   ....[3]....
        /*00e8*/ 	.word	0xffffffff


	//   ....[4]....
        /*00ec*/ 	.word	0xffffffff


	//   ....[5]....
        /*00f0*/ 	.word	0xffffffff


	//   ....[6]....
        /*00f4*/ 	.word	0xffffffff


	//   ....[7]....
        /*00f8*/ 	.word	0xffffffff


	//   ....[8]....
        /*00fc*/ 	.word	0xffffffff


	//   ....[9]....
        /*0100*/ 	.word	0xffffffff


	//   ....[10]....
        /*0104*/ 	.word	0xffffffff


	//   ....[11]....
        /*0108*/ 	.word	0xffffffff


	//   ....[12]....
        /*010c*/ 	.word	0xffffffff


	//   ....[13]....
        /*0110*/ 	.word	0xffffffff


	//   ....[14]....
        /*0114*/ 	.word	0xffffffff


	//   ....[15]....
        /*0118*/ 	.word	0xffffffff


	//   ....[16]....
        /*011c*/ 	.word	0xffffffff


	//   ....[17]....
        /*0120*/ 	.word	0xffffffff


	//   ....[18]....
        /*0124*/ 	.word	0xffffffff


	//   ....[19]....
        /*0128*/ 	.word	0xffffffff


	//   ....[20]....
        /*012c*/ 	.word	0xffffffff


	//   ....[21]....
        /*0130*/ 	.word	0xffffffff


	//   ....[22]....
        /*0134*/ 	.word	0xffffffff


	//   ....[23]....
        /*0138*/ 	.word	0xffffffff


	//   ....[24]....
        /*013c*/ 	.word	0xffffffff


	//   ....[25]....
        /*0140*/ 	.word	0xffffffff


	//   ....[26]....
        /*0144*/ 	.word	0xffffffff


	//   ....[27]....
        /*0148*/ 	.word	0xffffffff


	//   ....[28]....
        /*014c*/ 	.word	0xffffffff


	//   ....[29]....
        /*0150*/ 	.word	0xffffffff


	//   ....[30]....
        /*0154*/ 	.word	0xffffffff


	//   ....[31]....
        /*0158*/ 	.word	0xffffffff


	//   ....[32]....
        /*015c*/ 	.word	0xffffffff


	//   ....[33]....
        /*0160*/ 	.word	0xffffffff


	//   ....[34]....
        /*0164*/ 	.word	0xffffffff


	//   ....[35]....
        /*0168*/ 	.word	0xffffffff


	//   ....[36]....
        /*016c*/ 	.word	0xffffffff


	//   ....[37]....
        /*0170*/ 	.word	0xffffffff


	//   ....[38]....
        /*0174*/ 	.word	0xffffffff


	//   ....[39]....
        /*0178*/ 	.word	0xffffffff


	//   ....[40]....
        /*017c*/ 	.word	0xffffffff


	//   ....[41]....
        /*0180*/ 	.word	0xffffffff


	//   ....[42]....
        /*0184*/ 	.word	0xffffffff


	//   ....[43]....
        /*0188*/ 	.word	0xffffffff


	//   ....[44]....
        /*018c*/ 	.word	0xffffffff


	//   ....[45]....
        /*0190*/ 	.word	0xffffffff


	//   ....[46]....
        /*0194*/ 	.word	0xffffffff


	//   ....[47]....
        /*0198*/ 	.word	0xffffffff


	//   ....[48]....
        /*019c*/ 	.word	0xffffffff


	//   ....[49]....
        /*01a0*/ 	.word	0xffffffff


	//   ....[50]....
        /*01a4*/ 	.word	0xffffffff


	//   ....[51]....
        /*01a8*/ 	.word	0xffffffff


	//   ....[52]....
        /*01ac*/ 	.word	0xffffffff


	//   ....[53]....
        /*01b0*/ 	.word	0xffffffff


	//   ....[54]....
        /*01b4*/ 	.word	0xffffffff


	//   ....[55]....
        /*01b8*/ 	.word	0xffffffff


	//   ....[56]....
        /*01bc*/ 	.word	0xffffffff


	//   ....[57]....
        /*01c0*/ 	.word	0xffffffff


	//   ....[58]....
        /*01c4*/ 	.word	0xffffffff


	//   ....[59]....
        /*01c8*/ 	.word	0xffffffff


	//   ....[60]....
        /*01cc*/ 	.word	0xffffffff


	//   ....[61]....
        /*01d0*/ 	.word	0xffffffff


	//   ....[62]....
        /*01d4*/ 	.word	0xffffffff


	//   ....[63]....
        /*01d8*/ 	.word	0xffffffff


	//   ....[64]....
        /*01dc*/ 	.word	0xffffffff


	//   ....[65]....
        /*01e0*/ 	.word	0xffffffff


	//   ....[66]....
        /*01e4*/ 	.word	0xffffffff


	//   ....[67]....
        /*01e8*/ 	.word	0xffffffff


	//   ....[68]....
        /*01ec*/ 	.word	0xffffffff


	//   ....[69]....
        /*01f0*/ 	.word	0xffffffff


	//   ....[70]....
        /*01f4*/ 	.word	0xffffffff


	//   ....[71]....
        /*01f8*/ 	.word	0xffffffff


	//   ....[72]....
        /*01fc*/ 	.word	0xffffffff


	//   ....[73]....
        /*0200*/ 	.word	0xffffffff


	//   ....[74]....
        /*0204*/ 	.word	0xffffffff


	//   ....[75]....
        /*0208*/ 	.word	0xffffffff


	//   ....[76]....
        /*020c*/ 	.word	0xffffffff


	//   ....[77]....
        /*0210*/ 	.word	0xffffffff


	//   ....[78]....
        /*0214*/ 	.word	0xffffffff


	//   ....[79]....
        /*0218*/ 	.word	0xffffffff


	//   ....[80]....
        /*021c*/ 	.word	0xffffffff


	//   ....[81]....
        /*0220*/ 	.word	0xffffffff


	//   ....[82]....
        /*0224*/ 	.word	0xffffffff


	//   ....[83]....
        /*0228*/ 	.word	0xffffffff


	//   ....[84]....
        /*022c*/ 	.word	0xffffffff


	//   ....[85]....
        /*0230*/ 	.word	0xffffffff


	//   ....[86]....
        /*0234*/ 	.word	0xffffffff


	//   ....[87]....
        /*0238*/ 	.word	0xffffffff


	//   ....[88]....
        /*023c*/ 	.word	0xffffffff


	//   ....[89]....
        /*0240*/ 	.word	0xffffffff


	//   ....[90]....
        /*0244*/ 	.word	0xffffffff


	//   ....[91]....
        /*0248*/ 	.word	0xffffffff


	//   ....[92]....
        /*024c*/ 	.word	0xffffffff


	//   ....[93]....
        /*0250*/ 	.word	0xffffffff


	//   ....[94]....
        /*0254*/ 	.word	0xffffffff


	//   ....[95]....
        /*0258*/ 	.word	0xffffffff


	//   ....[96]....
        /*025c*/ 	.word	0xffffffff


	//   ....[97]....
        /*0260*/ 	.word	0xffffffff


	//   ....[98]....
        /*0264*/ 	.word	0xffffffff


	//   ....[99]....
        /*0268*/ 	.word	0xffffffff


	//   ....[100]....
        /*026c*/ 	.word	0xffffffff


	//   ....[101]....
        /*0270*/ 	.word	0xffffffff


	//   ....[102]....
        /*0274*/ 	.word	0xffffffff


	//   ....[103]....
        /*0278*/ 	.word	0xffffffff


	//   ....[104]....
        /*027c*/ 	.word	0xffffffff


	//   ....[105]....
        /*0280*/ 	.word	0xffffffff


	//   ....[106]....
        /*0284*/ 	.word	0xffffffff


	//   ....[107]....
        /*0288*/ 	.word	0xffffffff


	//   ....[108]....
        /*028c*/ 	.word	0xffffffff


	//   ....[109]....
        /*0290*/ 	.word	0xffffffff


	//   ....[110]....
        /*0294*/ 	.word	0xffffffff


	//   ....[111]....
        /*0298*/ 	.word	0xffffffff


	//   ....[112]....
        /*029c*/ 	.word	0xffffffff


	//   ....[113]....
        /*02a0*/ 	.word	0xffffffff


	//   ....[114]....
        /*02a4*/ 	.word	0xffffffff


	//   ....[115]....
        /*02a8*/ 	.word	0xffffffff


	//   ....[116]....
        /*02ac*/ 	.word	0xffffffff


	//   ....[117]....
        /*02b0*/ 	.word	0xffffffff


	//   ....[118]....
        /*02b4*/ 	.word	0xffffffff


	//   ....[119]....
        /*02b8*/ 	.word	0xffffffff


	//   ....[120]....
        /*02bc*/ 	.word	0xffffffff


	//   ....[121]....
        /*02c0*/ 	.word	0xffffffff


	//   ....[122]....
        /*02c4*/ 	.word	0xffffffff


	//   ....[123]....
        /*02c8*/ 	.word	0xffffffff


	//   ....[124]....
        /*02cc*/ 	.word	0xffffffff


	//   ....[125]....
        /*02d0*/ 	.word	0xffffffff


	//   ....[126]....
        /*02d4*/ 	.word	0xffffffff


	//   ....[127]....
        /*02d8*/ 	.word	0xffffffff


	//   ....[128]....
        /*02dc*/ 	.word	0xffffffff


	//   ....[129]....
        /*02e0*/ 	.word	0xffffffff


	//   ....[130]....
        /*02e4*/ 	.word	0xffffffff


	//   ....[131]....
        /*02e8*/ 	.word	0xffffffff


	//   ....[132]....
        /*02ec*/ 	.word	0xffffffff


	//   ....[133]....
        /*02f0*/ 	.word	0xffffffff


	//   ....[134]....
        /*02f4*/ 	.word	0xffffffff


	//   ....[135]....
        /*02f8*/ 	.word	0xffffffff


	//   ....[136]....
        /*02fc*/ 	.word	0xffffffff


	//   ....[137]....
        /*0300*/ 	.word	0xffffffff


	//   ....[138]....
        /*0304*/ 	.word	0xffffffff


	//   ....[139]....
        /*0308*/ 	.word	0xffffffff


	//   ....[140]....
        /*030c*/ 	.word	0xffffffff


	//   ....[141]....
        /*0310*/ 	.word	0xffffffff


	//   ....[142]....
        /*0314*/ 	.word	0xffffffff


	//   ....[143]....
        /*0318*/ 	.word	0xffffffff


	//   ....[144]....
        /*031c*/ 	.word	0xffffffff


	//   ....[145]....
        /*0320*/ 	.word	0xffffffff


	//   ....[146]....
        /*0324*/ 	.word	0xffffffff


	//   ....[147]....
        /*0328*/ 	.word	0xffffffff


	//   ....[148]....
        /*032c*/ 	.word	0xffffffff


	//   ....[149]....
        /*0330*/ 	.word	0xffffffff


	//   ....[150]....
        /*0334*/ 	.word	0xffffffff


	//   ....[151]....
        /*0338*/ 	.word	0xffffffff


	//   ....[152]....
        /*033c*/ 	.word	0xffffffff


	//   ....[153]....
        /*0340*/ 	.word	0xffffffff


	//   ....[154]....
        /*0344*/ 	.word	0xffffffff


	//   ....[155]....
        /*0348*/ 	.word	0xffffffff


	//   ....[156]....
        /*034c*/ 	.word	0xffffffff


	//   ....[157]....
        /*0350*/ 	.word	0xffffffff


	//   ....[158]....
        /*0354*/ 	.word	0xffffffff


	//   ....[159]....
        /*0358*/ 	.word	0xffffffff


	//   ....[160]....
        /*035c*/ 	.word	0xffffffff


	//   ....[161]....
        /*0360*/ 	.word	0xffffffff


	//   ....[162]....
        /*0364*/ 	.word	0xffffffff


	//   ....[163]....
        /*0368*/ 	.word	0xffffffff


	//   ....[164]....
        /*036c*/ 	.word	0xffffffff


	//   ....[165]....
        /*0370*/ 	.word	0xffffffff


	//   ....[166]....
        /*0374*/ 	.word	0xffffffff


	//   ....[167]....
        /*0378*/ 	.word	0xffffffff


	//   ....[168]....
        /*037c*/ 	.word	0xffffffff


	//   ....[169]....
        /*0380*/ 	.word	0xffffffff


	//   ....[170]....
        /*0384*/ 	.word	0xffffffff


	//   ....[171]....
        /*0388*/ 	.word	0xffffffff


	//   ....[172]....
        /*038c*/ 	.word	0xffffffff


	//   ....[173]....
        /*0390*/ 	.word	0xffffffff


	//   ....[174]....
        /*0394*/ 	.word	0xffffffff


	//   ....[175]....
        /*0398*/ 	.word	0xffffffff


	//   ....[176]....
        /*039c*/ 	.word	0xffffffff


	//   ....[177]....
        /*03a0*/ 	.word	0xffffffff


	//   ....[178]....
        /*03a4*/ 	.word	0xffffffff


	//   ....[179]....
        /*03a8*/ 	.word	0xffffffff


	//   ....[180]....
        /*03ac*/ 	.word	0xffffffff


	//   ....[181]....
        /*03b0*/ 	.word	0xffffffff


	//   ....[182]....
        /*03b4*/ 	.word	0xffffffff


	//   ....[183]....
        /*03b8*/ 	.word	0xffffffff


	//   ....[184]....
        /*03bc*/ 	.word	0xffffffff


	//   ....[185]....
        /*03c0*/ 	.word	0xffffffff


	//   ....[186]....
        /*03c4*/ 	.word	0xffffffff


	//   ....[187]....
        /*03c8*/ 	.word	0xffffffff


	//   ....[188]....
        /*03cc*/ 	.word	0xffffffff


	//   ....[189]....
        /*03d0*/ 	.word	0xffffffff


	//   ....[190]....
        /*03d4*/ 	.word	0xffffffff


	//   ....[191]....
        /*03d8*/ 	.word	0xffffffff


	//   ....[192]....
        /*03dc*/ 	.word	0xffffffff


	//   ....[193]....
        /*03e0*/ 	.word	0xffffffff


	//   ....[194]....
        /*03e4*/ 	.word	0xffffffff


	//   ....[195]....
        /*03e8*/ 	.word	0xffffffff


	//   ....[196]....
        /*03ec*/ 	.word	0xffffffff


	//   ....[197]....
        /*03f0*/ 	.word	0xffffffff


	//   ....[198]....
        /*03f4*/ 	.word	0xffffffff


	//   ....[199]....
        /*03f8*/ 	.word	0xffffffff


	//   ....[200]....
        /*03fc*/ 	.word	0xffffffff


	//   ....[201]....
        /*0400*/ 	.word	0xffffffff


	//   ....[202]....
        /*0404*/ 	.word	0xffffffff


	//   ....[203]....
        /*0408*/ 	.word	0xffffffff


	//   ....[204]....
        /*040c*/ 	.word	0xffffffff


	//   ....[205]....
        /*0410*/ 	.word	0xffffffff


	//   ....[206]....
        /*0414*/ 	.word	0xffffffff


	//   ....[207]....
        /*0418*/ 	.word	0xffffffff


	//   ....[208]....
        /*041c*/ 	.word	0xffffffff


	//   ....[209]....
        /*0420*/ 	.word	0xffffffff


	//   ....[210]....
        /*0424*/ 	.word	0xffffffff


	//   ....[211]....
        /*0428*/ 	.word	0xffffffff


	//   ....[212]....
        /*042c*/ 	.word	0xffffffff


	//   ....[213]....
        /*0430*/ 	.word	0xffffffff


	//   ....[214]....
        /*0434*/ 	.word	0xffffffff


	//   ....[215]....
        /*0438*/ 	.word	0xffffffff


	//   ....[216]....
        /*043c*/ 	.word	0xffffffff


	//   ....[217]....
        /*0440*/ 	.word	0xffffffff


	//   ....[218]....
        /*0444*/ 	.word	0xffffffff


	//   ....[219]....
        /*0448*/ 	.word	0xffffffff


	//   ....[220]....
        /*044c*/ 	.word	0xffffffff


	//   ....[221]....
        /*0450*/ 	.word	0xffffffff


	//   ....[222]....
        /*0454*/ 	.word	0xffffffff


	//   ....[223]....
        /*0458*/ 	.word	0xffffffff


	//   ....[224]....
        /*045c*/ 	.word	0xffffffff


	//   ....[225]....
        /*0460*/ 	.word	0x0500000f


	//   ....[226]....
        /*0464*/ 	.word	0x0500000f


	//   ....[227]....
        /*0468*/ 	.word	0x0500000f


	//   ....[228]....
        /*046c*/ 	.word	0x0500000f


	//   ....[229]....
        /*0470*/ 	.word	0x0500000f


	//   ....[230]....
        /*0474*/ 	.word	0x0500000f


	//   ....[231]....
        /*0478*/ 	.word	0x0500000f


	//   ....[232]....
        /*047c*/ 	.word	0x0500000f


	//   ....[233]....
        /*0480*/ 	.word	0x0500000f


	//   ....[234]....
        /*0484*/ 	.word	0x0500000f


	//   ....[235]....
        /*0488*/ 	.word	0x0500000f


	//   ....[236]....
        /*048c*/ 	.word	0x0500000f


	//   ....[237]....
        /*0490*/ 	.word	0x0500000f


	//   ....[238]....
        /*0494*/ 	.word	0x0500000f


	//   ....[239]....
        /*0498*/ 	.word	0x0500000f


	//   ....[240]....
        /*049c*/ 	.word	0x0500000f


	//   ....[241]....
        /*04a0*/ 	.word	0x0500000f


	//   ....[242]....
        /*04a4*/ 	.word	0x0500000f


	//   ....[243]....
        /*04a8*/ 	.word	0x0500000f


	//   ....[244]....
        /*04ac*/ 	.word	0x0500000f


	//   ....[245]....
        /*04b0*/ 	.word	0x0500000f


	//   ....[246]....
        /*04b4*/ 	.word	0x0500000f


	//   ....[247]....
        /*04b8*/ 	.word	0x0500000f


	//   ....[248]....
        /*04bc*/ 	.word	0x0500000f


	//   ....[249]....
        /*04c0*/ 	.word	0x0500000f


	//   ....[250]....
        /*04c4*/ 	.word	0x0500000f


	//   ....[251]....
        /*04c8*/ 	.word	0x0500000f


	//   ....[252]....
        /*04cc*/ 	.word	0x0500000f


	//   ....[253]....
        /*04d0*/ 	.word	0x0500000f


	//   ....[254]....
        /*04d4*/ 	.word	0x0500000f


	//   ....[255]....
        /*04d8*/ 	.word	0x0500000f


	//   ....[0]....
        /*04dc*/ 	.word	0x0500000f


	//   ....[1]....
        /*04e0*/ 	.word	0x0500000f


	//   ....[2]....
        /*04e4*/ 	.word	0x0500000f


	//   ....[3]....
        /*04e8*/ 	.word	0x0500000f


	//   ....[4]....
        /*04ec*/ 	.word	0x0500000f


	//   ....[5]....
        /*04f0*/ 	.word	0x0500000f


	//   ....[6]....
        /*04f4*/ 	.word	0x0500000f


	//   ....[7]....
        /*04f8*/ 	.word	0x0500000f


	//   ....[8]....
        /*04fc*/ 	.word	0x0500000f


	//   ....[9]....
        /*0500*/ 	.word	0x0500000f


	//   ....[10]....
        /*0504*/ 	.word	0x0500000f


	//   ....[11]....
        /*0508*/ 	.word	0x0500000f


	//   ....[12]....
        /*050c*/ 	.word	0x0500000f


	//   ....[13]....
        /*0510*/ 	.word	0x0500000f


	//   ....[14]....
        /*0514*/ 	.word	0x0500000f


	//   ....[15]....
        /*0518*/ 	.word	0x0500000f


	//   ....[16]....
        /*051c*/ 	.word	0x0500000f


	//   ....[17]....
        /*0520*/ 	.word	0x0500000f


	//   ....[18]....
        /*0524*/ 	.word	0x0500000f


	//   ....[19]....
        /*0528*/ 	.word	0x0500000f


	//   ....[20]....
        /*052c*/ 	.word	0x0500000f


	//   ....[21]....
        /*0530*/ 	.word	0x0500000f


	//   ....[22]....
        /*0534*/ 	.word	0x0500000f


	//   ....[23]....
        /*0538*/ 	.word	0x0500000f


	//   ....[24]....
        /*053c*/ 	.word	0x0500000f


	//   ....[25]....
        /*0540*/ 	.word	0x0500000f


	//   ....[26]....
        /*0544*/ 	.word	0x0500000f


	//   ....[27]....
        /*0548*/ 	.word	0x0500000f


	//   ....[28]....
        /*054c*/ 	.word	0x0500000f


	//   ....[29]....
        /*0550*/ 	.word	0x0500000f


	//   ....[30]....
        /*0554*/ 	.word	0x0500000f


	//   ....[31]....
        /*0558*/ 	.word	0x0500000f


	//   ....[32]....
        /*055c*/ 	.word	0x0500000f


	//   ....[33]....
        /*0560*/ 	.word	0x0500000f


	//   ....[34]....
        /*0564*/ 	.word	0x0500000f


	//   ....[35]....
        /*0568*/ 	.word	0x0500000f


	//   ....[36]....
        /*056c*/ 	.word	0x0500000f


	//   ....[37]....
        /*0570*/ 	.word	0x0500000f


	//   ....[38]....
        /*0574*/ 	.word	0x0500000f


	//   ....[39]....
        /*0578*/ 	.word	0x0500000f


	//   ....[40]....
        /*057c*/ 	.word	0x0500000f


	//   ....[41]....
        /*0580*/ 	.word	0x0500000f


	//   ....[42]....
        /*0584*/ 	.word	0x0500000f


	//   ....[43]....
        /*0588*/ 	.word	0x0500000f


	//   ....[44]....
        /*058c*/ 	.word	0x0500000f


	//   ....[45]....
        /*0590*/ 	.word	0x0500000f


	//   ....[46]....
        /*0594*/ 	.word	0x0500000f


	//   ....[47]....
        /*0598*/ 	.word	0x0500000f


	//   ....[48]....
        /*059c*/ 	.word	0x0500000f


	//   ....[49]....
        /*05a0*/ 	.word	0x0500000f


	//   ....[50]....
        /*05a4*/ 	.word	0x0500000f


	//----- nvinfo : EIATTR_COOP_GROUP_INSTR_OFFSETS
	.align		4
.L_542:
        /*05a8*/ 	.byte	0x04, 0x28
        /*05aa*/ 	.short	(.L_544 - .L_543)


	//   ....[0]....
.L_543:
        /*05ac*/ 	.word	0x00000080


	//   ....[1]....
        /*05b0*/ 	.word	0x00000090


	//   ....[2]....
        /*05b4*/ 	.word	0x000002d0


	//   ....[3]....
        /*05b8*/ 	.word	0x00000430


	//   ....[4]....
        /*05bc*/ 	.word	0x00000550


	//   ....[5]....
        /*05c0*/ 	.word	0x000006b0


	//   ....[6]....
        /*05c4*/ 	.word	0x00001ae0


	//   ....[7]....
        /*05c8*/ 	.word	0x00002330


	//   ....[8]....
        /*05cc*/ 	.word	0x00002350


	//   ....[9]....
        /*05d0*/ 	.word	0x00002a00


	//   ....[10]....
        /*05d4*/ 	.word	0x00002ad0


	//   ....[11]....
        /*05d8*/ 	.word	0x00003320


	//   ....[12]....
        /*05dc*/ 	.word	0x00003390


	//   ....[13]....
        /*05e0*/ 	.word	0x00004750


	//   ....[14]....
        /*05e4*/ 	.word	0x00004dd0


	//   ....[15]....
        /*05e8*/ 	.word	0x00004df0


	//   ....[16]....
        /*05ec*/ 	.word	0x00004e00


	//   ....[17]....
        /*05f0*/ 	.word	0x00005700


	//   ....[18]....
        /*05f4*/ 	.word	0x00005770


	//   ....[19]....
        /*05f8*/ 	.word	0x000074f0


	//   ....[20]....
        /*05fc*/ 	.word	0x00007520


	//   ....[21]....
        /*0600*/ 	.word	0x00007ca0


	//   ....[22]....
        /*0604*/ 	.word	0x00007e70


	//   ....[23]....
        /*0608*/ 	.word	0x00009250


	//   ....[24]....
        /*060c*/ 	.word	0x00009280


	//   ....[25]....
        /*0610*/ 	.word	0x00009300


	//   ....[26]....
        /*0614*/ 	.word	0x00009320


	//   ....[27]....
        /*0618*/ 	.word	0x0000a8a0


	//   ....[28]....
        /*061c*/ 	.word	0x0000a8d0


	//   ....[29]....
        /*0620*/ 	.word	0x0000a900


	//   ....[30]....
        /*0624*/ 	.word	0x0000a930


	//   ....[31]....
        /*0628*/ 	.word	0x0000a960


	//   ....[32]....
        /*062c*/ 	.word	0x0000a990


	//   ....[33]....
        /*0630*/ 	.word	0x0000a9c0


	//   ....[34]....
        /*0634*/ 	.word	0x0000a9f0


	//   ....[35]....
        /*0638*/ 	.word	0x0000aa20


	//   ....[36]....
        /*063c*/ 	.word	0x0000aa50


	//   ....[37]....
        /*0640*/ 	.word	0x0000aa80


	//   ....[38]....
        /*0644*/ 	.word	0x0000aab0


	//   ....[39]....
        /*0648*/ 	.word	0x0000aaf0


	//   ....[40]....
        /*064c*/ 	.word	0x0000ab20


	//   ....[41]....
        /*0650*/ 	.word	0x0000ab50


	//   ....[42]....
        /*0654*/ 	.word	0x0000ab80


	//   ....[43]....
        /*0658*/ 	.word	0x0000abb0


	//   ....[44]....
        /*065c*/ 	.word	0x0000abe0


	//   ....[45]....
        /*0660*/ 	.word	0x0000ac10


	//   ....[46]....
        /*0664*/ 	.word	0x0000ac40


	//   ....[47]....
        /*0668*/ 	.word	0x0000ac70


	//   ....[48]....
        /*066c*/ 	.word	0x0000aca0


	//   ....[49]....
        /*0670*/ 	.word	0x0000acd0


	//   ....[50]....
        /*0674*/ 	.word	0x0000ad00


	//   ....[51]....
        /*0678*/ 	.word	0x0000ad30


	//   ....[52]....
        /*067c*/ 	.word	0x0000ad70


	//   ....[53]....
        /*0680*/ 	.word	0x0000ada0


	//   ....[54]....
        /*0684*/ 	.word	0x0000add0


	//   ....[55]....
        /*0688*/ 	.word	0x0000ae00


	//   ....[56]....
        /*068c*/ 	.word	0x0000ae30


	//   ....[57]....
        /*0690*/ 	.word	0x0000ae60


	//   ....[58]....
        /*0694*/ 	.word	0x0000ae90


	//   ....[59]....
        /*0698*/ 	.word	0x0000aec0


	//   ....[60]....
        /*069c*/ 	.word	0x0000aef0


	//   ....[61]....
        /*06a0*/ 	.word	0x0000af20


	//   ....[62]....
        /*06a4*/ 	.word	0x0000af50


	//   ....[63]....
        /*06a8*/ 	.word	0x0000af80


	//   ....[64]....
        /*06ac*/ 	.word	0x0000af90


	//   ....[65]....
        /*06b0*/ 	.word	0x0000afa0


	//   ....[66]....
        /*06b4*/ 	.word	0x0000afb0


	//   ....[67]....
        /*06b8*/ 	.word	0x0000afc0


	//   ....[68]....
        /*06bc*/ 	.word	0x0000afd0


	//   ....[69]....
        /*06c0*/ 	.word	0x0000aff0


	//   ....[70]....
        /*06c4*/ 	.word	0x0000b010


	//   ....[71]....
        /*06c8*/ 	.word	0x0000b020


	//   ....[72]....
        /*06cc*/ 	.word	0x0000b040


	//   ....[73]....
        /*06d0*/ 	.word	0x0000b050


	//   ....[74]....
        /*06d4*/ 	.word	0x0000b070


	//   ....[75]....
        /*06d8*/ 	.word	0x0000b080


	//   ....[76]....
        /*06dc*/ 	.word	0x0000b0a0


	//   ....[77]....
        /*06e0*/ 	.word	0x0000b0b0


	//   ....[78]....
        /*06e4*/ 	.word	0x0000b0d0


	//   ....[79]....
        /*06e8*/ 	.word	0x0000b0e0


	//   ....[80]....
        /*06ec*/ 	.word	0x0000b100


	//   ....[81]....
        /*06f0*/ 	.word	0x0000b110


	//   ....[82]....
        /*06f4*/ 	.word	0x0000b130


	//   ....[83]....
        /*06f8*/ 	.word	0x0000b140


	//   ....[84]....
        /*06fc*/ 	.word	0x0000b170


	//   ....[85]....
        /*0700*/ 	.word	0x0000b1a0


	//   ....[86]....
        /*0704*/ 	.word	0x0000b1b0


	//   ....[87]....
        /*0708*/ 	.word	0x0000b1d0


	//   ....[88]....
        /*070c*/ 	.word	0x0000b1e0


	//   ....[89]....
        /*0710*/ 	.word	0x0000b200


	//   ....[90]....
        /*0714*/ 	.word	0x0000b210


	//   ....[91]....
        /*0718*/ 	.word	0x0000ba60


	//   ....[92]....
        /*071c*/ 	.word	0x0000baa0


	//   ....[93]....
        /*0720*/ 	.word	0x0000bad0


	//   ....[94]....
        /*0724*/ 	.word	0x0000bb00


	//   ....[95]....
        /*0728*/ 	.word	0x0000c380


	//   ....[96]....
        /*072c*/ 	.word	0x0000c3c0


	//   ....[97]....
        /*0730*/ 	.word	0x0000c500


	//   ....[98]....
        /*0734*/ 	.word	0x0000c520


	//   ....[99]....
        /*0738*/ 	.word	0x0000c660


	//   ....[100]....
        /*073c*/ 	.word	0x0000c680


	//   ....[101]....
        /*0740*/ 	.word	0x0000c7d0


	//   ....[102]....
        /*0744*/ 	.word	0x0000c7f0


	//   ....[103]....
        /*0748*/ 	.word	0x0000d130


	//   ....[104]....
        /*074c*/ 	.word	0x0000d150


	//   ....[105]....
        /*0750*/ 	.word	0x0000d290


	//   ....[106]....
        /*0754*/ 	.word	0x0000d2b0


	//   ....[107]....
        /*0758*/ 	.word	0x0000d3f0


	//   ....[108]....
        /*075c*/ 	.word	0x0000d410


	//   ....[109]....
        /*0760*/ 	.word	0x0000d560


	//   ....[110]....
        /*0764*/ 	.word	0x0000d580


	//   ....[111]....
        /*0768*/ 	.word	0x0000d750


	//   ....[112]....
        /*076c*/ 	.word	0x0000d900


	//   ....[113]....
        /*0770*/ 	.word	0x0000d930


	//   ....[114]....
        /*0774*/ 	.word	0x0000d960


	//   ....[115]....
        /*0778*/ 	.word	0x0000d990


	//   ....[116]....
        /*077c*/ 	.word	0x0000d9c0


	//   ....[117]....
        /*0780*/ 	.word	0x0000da00


	//   ....[118]....
        /*0784*/ 	.word	0x0000db50


	//   ....[119]....
        /*0788*/ 	.word	0x0000db80


	//   ....[120]....
        /*078c*/ 	.word	0x0000dbb0


	//   ....[121]....
        /*0790*/ 	.word	0x0000dbe0


	//   ....[122]....
        /*0794*/ 	.word	0x0000dc10


	//   ....[123]....
        /*0798*/ 	.word	0x0000dc50


	//   ....[124]....
        /*079c*/ 	.word	0x0000dcd0


	//   ....[125]....
        /*07a0*/ 	.word	0x0000dd70


	//   ....[126]....
        /*07a4*/ 	.word	0x0000de10


	//   ....[127]....
        /*07a8*/ 	.word	0x0000f8a0


	//   ....[128]....
        /*07ac*/ 	.word	0x0000f8e0


	//   ....[129]....
        /*07b0*/ 	.word	0x0000f9f0


	//   ....[130]....
        /*07b4*/ 	.word	0x0000fa00


	//   ....[131]....
        /*07b8*/ 	.word	0x0000fa70


	//   ....[132]....
        /*07bc*/ 	.word	0x0000fa80


	//   ....[133]....
        /*07c0*/ 	.word	0x0000faf0


	//   ....[134]....
        /*07c4*/ 	.word	0x0000fb00


	//   ....[135]....
        /*07c8*/ 	.word	0x0000fb70


	//   ....[136]....
        /*07cc*/ 	.word	0x0000fb80


	//   ....[137]....
        /*07d0*/ 	.word	0x0000fbf0


	//   ....[138]....
        /*07d4*/ 	.word	0x0000fc00


	//   ....[139]....
        /*07d8*/ 	.word	0x0000fc70


	//   ....[140]....
        /*07dc*/ 	.word	0x0000fc80


	//   ....[141]....
        /*07e0*/ 	.word	0x0000fc90


	//   ....[142]....
        /*07e4*/ 	.word	0x0000fd10


	//   ....[143]....
        /*07e8*/ 	.word	0x000100a0


	//   ....[144]....
        /*07ec*/ 	.word	0x000100d0


	//   ....[145]....
        /*07f0*/ 	.word	0x000100f0


	//   ....[146]....
        /*07f4*/ 	.word	0x000101f0


	//   ....[147]....
        /*07f8*/ 	.word	0x00010200


	//   ....[148]....
        /*07fc*/ 	.word	0x00010290


	//   ....[149]....
        /*0800*/ 	.word	0x000102a0


	//   ....[150]....
        /*0804*/ 	.word	0x00010330


	//   ....[151]....
        /*0808*/ 	.word	0x00010340


	//   ....[152]....
        /*080c*/ 	.word	0x000103c0


	//   ....[153]....
        /*0810*/ 	.word	0x000103d0


	//   ....[154]....
        /*0814*/ 	.word	0x00010450


	//   ....[155]....
        /*0818*/ 	.word	0x00010460


	//   ....[156]....
        /*081c*/ 	.word	0x000104e0


	//   ....[157]....
        /*0820*/ 	.word	0x000104f0


	//   ....[158]....
        /*0824*/ 	.word	0x00010500


	//   ....[159]....
        /*0828*/ 	.word	0x00010ca0


	//   ....[160]....
        /*082c*/ 	.word	0x00010cd0


	//   ....[161]....
        /*0830*/ 	.word	0x00010d00


	//   ....[162]....
        /*0834*/ 	.word	0x00010d70


	//   ....[163]....
        /*0838*/ 	.word	0x00010dc0


	//   ....[164]....
        /*083c*/ 	.word	0x00010e10


	//   ....[165]....
        /*0840*/ 	.word	0x00010e60


	//   ....[166]....
        /*0844*/ 	.word	0x00010eb0


	//   ....[167]....
        /*0848*/ 	.word	0x00010f00


	//   ....[168]....
        /*084c*/ 	.word	0x00010f50


	//   ....[169]....
        /*0850*/ 	.word	0x00010fa0


	//   ....[170]....
        /*0854*/ 	.word	0x00010ff0


	//   ....[171]....
        /*0858*/ 	.word	0x00011040


	//   ....[172]....
        /*085c*/ 	.word	0x00011090


	//   ....[173]....
        /*0860*/ 	.word	0x000110b0


	//   ....[174]....
        /*0864*/ 	.word	0x000110f0


	//   ....[175]....
        /*0868*/ 	.word	0x00011800


	//   ....[176]....
        /*086c*/ 	.word	0x00011820


	//   ....[177]....
        /*0870*/ 	.word	0x00011880


	//   ....[178]....
        /*0874*/ 	.word	0x00011890


	//   ....[179]....
        /*0878*/ 	.word	0x000118e0


	//   ....[180]....
        /*087c*/ 	.word	0x000118f0


	//   ....[181]....
        /*0880*/ 	.word	0x00011940


	//   ....[182]....
        /*0884*/ 	.word	0x00011950


	//   ....[183]....
        /*0888*/ 	.word	0x000119a0


	//   ....[184]....
        /*088c*/ 	.word	0x000119b0


	//   ....[185]....
        /*0890*/ 	.word	0x00011a00


	//   ....[186]....
        /*0894*/ 	.word	0x00011a10


	//   ....[187]....
        /*0898*/ 	.word	0x00011a60


	//   ....[188]....
        /*089c*/ 	.word	0x00011a70


	//   ....[189]....
        /*08a0*/ 	.word	0x00011a80


	//   ....[190]....
        /*08a4*/ 	.word	0x00011ad0


	//   ....[191]....
        /*08a8*/ 	.word	0x00011e00


	//   ....[192]....
        /*08ac*/ 	.word	0x00011e10


	//   ....[193]....
        /*08b0*/ 	.word	0x00011e70


	//   ....[194]....
        /*08b4*/ 	.word	0x00011e80


	//   ....[195]....
        /*08b8*/ 	.word	0x00011ed0


	//   ....[196]....
        /*08bc*/ 	.word	0x00011ee0


	//   ....[197]....
        /*08c0*/ 	.word	0x00011f30


	//   ....[198]....
        /*08c4*/ 	.word	0x00011f40


	//   ....[199]....
        /*08c8*/ 	.word	0x00011f90


	//   ....[200]....
        /*08cc*/ 	.word	0x00011fa0


	//   ....[201]....
        /*08d0*/ 	.word	0x00011ff0


	//   ....[202]....
        /*08d4*/ 	.word	0x00012000


	//   ....[203]....
        /*08d8*/ 	.word	0x00012050


	//   ....[204]....
        /*08dc*/ 	.word	0x00012060


	//   ....[205]....
        /*08e0*/ 	.word	0x00012070


	//   ....[206]....
        /*08e4*/ 	.word	0x000120c0


	//   ....[207]....
        /*08e8*/ 	.word	0x00013a20


	//   ....[208]....
        /*08ec*/ 	.word	0x00013a50


	//   ....[209]....
        /*08f0*/ 	.word	0x00013a80


	//   ....[210]....
        /*08f4*/ 	.word	0x00013ab0


	//   ....[211]....
        /*08f8*/ 	.word	0x00013ac0


	//   ....[212]....
        /*08fc*/ 	.word	0x00013ae0


	//   ....[213]....
        /*0900*/ 	.word	0x00013b00


	//   ....[214]....
        /*0904*/ 	.word	0x00013b40


	//   ....[215]....
        /*0908*/ 	.word	0x00013c80


	//   ....[216]....
        /*090c*/ 	.word	0x00013cb0


	//   ....[217]....
        /*0910*/ 	.word	0x00013cf0


	//   ....[218]....
        /*0914*/ 	.word	0x00013d20


	//   ....[219]....
        /*0918*/ 	.word	0x00013d50


	//   ....[220]....
        /*091c*/ 	.word	0x00013d80


	//   ....[221]....
        /*0920*/ 	.word	0x00013e20


	//   ....[222]....
        /*0924*/ 	.word	0x00013ec0


	//   ....[223]....
        /*0928*/ 	.word	0x00013f70


	//   ....[224]....
        /*092c*/ 	.word	0x00014530


	//   ....[225]....
        /*0930*/ 	.word	0x00014b70


	//   ....[226]....
        /*0934*/ 	.word	0x00014c60


	//   ....[227]....
        /*0938*/ 	.word	0x00014d50


	//   ....[228]....
        /*093c*/ 	.word	0x00014e50


	//   ....[229]....
        /*0940*/ 	.word	0x00014f00


	//   ....[230]....
        /*0944*/ 	.word	0x00014f60


	//   ....[231]....
        /*0948*/ 	.word	0x00015040


	//   ....[232]....
        /*094c*/ 	.word	0x000150a0


	//   ....[233]....
        /*0950*/ 	.word	0x00015180


	//   ....[234]....
        /*0954*/ 	.word	0x000151e0


	//   ....[235]....
        /*0958*/ 	.word	0x000152c0


	//   ....[236]....
        /*095c*/ 	.word	0x00015320


	//   ....[237]....
        /*0960*/ 	.word	0x00015400


	//   ....[238]....
        /*0964*/ 	.word	0x00015460


	//   ....[239]....
        /*0968*/ 	.word	0x00015540


	//   ....[240]....
        /*096c*/ 	.word	0x000155a0


	//   ....[241]....
        /*0970*/ 	.word	0x00015670


	//   ....[242]....
        /*0974*/ 	.word	0x00015810


	//   ....[243]....
        /*0978*/ 	.word	0x000158a0


	//   ....[244]....
        /*097c*/ 	.word	0x000159c0


	//   ....[245]....
        /*0980*/ 	.word	0x00015a10


	//   ....[246]....
        /*0984*/ 	.word	0x00015b30


	//   ....[247]....
        /*0988*/ 	.word	0x00015b80


	//   ....[248]....
        /*098c*/ 	.word	0x00015ca0


	//   ....[249]....
        /*0990*/ 	.word	0x00015cf0


	//   ....[250]....
        /*0994*/ 	.word	0x00015df0


	//   ....[251]....
        /*0998*/ 	.word	0x00015e90


	//   ....[252]....
        /*099c*/ 	.word	0x00015ef0


	//   ....[253]....
        /*09a0*/ 	.word	0x00015fe0


	//   ....[254]....
        /*09a4*/ 	.word	0x00016040


	//   ....[255]....
        /*09a8*/ 	.word	0x00016130


	//   ....[0]....
        /*09ac*/ 	.word	0x00016190


	//   ....[1]....
        /*09b0*/ 	.word	0x00016280


	//   ....[2]....
        /*09b4*/ 	.word	0x00016320


	//   ....[3]....
        /*09b8*/ 	.word	0x00016390


	//   ....[4]....
        /*09bc*/ 	.word	0x000163f0


	//   ....[5]....
        /*09c0*/ 	.word	0x000164d0


	//   ....[6]....
        /*09c4*/ 	.word	0x00016550


	//   ....[7]....
        /*09c8*/ 	.word	0x00016620


	//   ....[8]....
        /*09cc*/ 	.word	0x000166a0


	//   ....[9]....
        /*09d0*/ 	.word	0x00016770


	//   ....[10]....
        /*09d4*/ 	.word	0x000167f0


	//   ....[11]....
        /*09d8*/ 	.word	0x000168c0


	//   ....[12]....
        /*09dc*/ 	.word	0x00016940


	//   ....[13]....
        /*09e0*/ 	.word	0x00016a10


	//   ....[14]....
        /*09e4*/ 	.word	0x00016a90


	//   ....[15]....
        /*09e8*/ 	.word	0x00016b60


	//   ....[16]....
        /*09ec*/ 	.word	0x00016be0


	//   ....[17]....
        /*09f0*/ 	.word	0x00016c90


	//   ....[18]....
        /*09f4*/ 	.word	0x00016dc0


	//   ....[19]....
        /*09f8*/ 	.word	0x00016e60


	//   ....[20]....
        /*09fc*/ 	.word	0x00016ec0


	//   ....[21]....
        /*0a00*/ 	.word	0x00016f80


	//   ....[22]....
        /*0a04*/ 	.word	0x00016fe0


	//   ....[23]....
        /*0a08*/ 	.word	0x000170a0


	//   ....[24]....
        /*0a0c*/ 	.word	0x00017100


	//   ....[25]....
        /*0a10*/ 	.word	0x000171c0


	//   ....[26]....
        /*0a14*/ 	.word	0x00017220


	//   ....[27]....
        /*0a18*/ 	.word	0x000172e0


	//   ....[28]....
        /*0a1c*/ 	.word	0x00017340


	//   ....[29]....
        /*0a20*/ 	.word	0x00017400


	//   ....[30]....
        /*0a24*/ 	.word	0x00017460


	//   ....[31]....
        /*0a28*/ 	.word	0x00017520


	//   ....[32]....
        /*0a2c*/ 	.word	0x00017580


	//   ....[33]....
        /*0a30*/ 	.word	0x00017640


	//   ....[34]....
        /*0a34*/ 	.word	0x00017730


	//   ....[35]....
        /*0a38*/ 	.word	0x000177c0


	//   ....[36]....
        /*0a3c*/ 	.word	0x00017820


	//   ....[37]....
        /*0a40*/ 	.word	0x000178e0


	//   ....[38]....
        /*0a44*/ 	.word	0x00017940


	//   ....[39]....
        /*0a48*/ 	.word	0x00017a00


	//   ....[40]....
        /*0a4c*/ 	.word	0x00017a60


	//   ....[41]....
        /*0a50*/ 	.word	0x00017b20


	//   ....[42]....
        /*0a54*/ 	.word	0x00017b80


	//   ....[43]....
        /*0a58*/ 	.word	0x00017c40


	//   ....[44]....
        /*0a5c*/ 	.word	0x00017ca0


	//   ....[45]....
        /*0a60*/ 	.word	0x00017d60


	//   ....[46]....
        /*0a64*/ 	.word	0x00017dc0


	//   ....[47]....
        /*0a68*/ 	.word	0x00017e80


	//   ....[48]....
        /*0a6c*/ 	.word	0x00017ee0


	//   ....[49]....
        /*0a70*/ 	.word	0x00017fa0


	//   ....[50]....
        /*0a74*/ 	.word	0x00018200


	//----- nvinfo : EIATTR_REG_RECONFIG
	.align		4
.L_544:
        /*0a78*/ 	.byte	0x01, 0x54
	.zero		2


	//----- nvinfo : EIATTR_SYSCALL_OFFSETS
	.align		4
        /*0a7c*/ 	.byte	0x04, 0x46
        /*0a7e*/ 	.short	(.L_546 - .L_545)


	//   ....[0]....
.L_545:
        /*0a80*/ 	.word	0x00001cc0


	//   ....[1]....
        /*0a84*/ 	.word	0x0000ee80


	//   ....[2]....
        /*0a88*/ 	.word	0x0000eff0


	//   ....[3]....
        /*0a8c*/ 	.word	0x0000f140


	//   ....[4]....
        /*0a90*/ 	.word	0x0000f280


	//   ....[5]....
        /*0a94*/ 	.word	0x000108f0


	//----- nvinfo : EIATTR_MBARRIER_INSTR_OFFSETS
	.align		4
.L_546:
        /*0a98*/ 	.byte	0x04, 0x39
        /*0a9a*/ 	.short	(.L_548 - .L_547)


	//   ....[0]....
.L_547:
        /*0a9c*/ 	.word	0x00000180
        /*0aa0*/ 	.word	0x000000ff
        /*0aa4*/ 	.word	0x00038800
        /*0aa8*/ 	.short	0x0100
        /*0aaa*/ 	.byte	0x08
	.zero		1


	//   ....[1]....
        /*0aac*/ 	.word	0x00000190
        /*0ab0*/ 	.word	0x000000ff
        /*0ab4*/ 	.word	0x00038820
        /*0ab8*/ 	.short	0x0100
        /*0aba*/ 	.byte	0x08
	.zero		1


	//   ....[2]....
        /*0abc*/ 	.word	0x00000280
        /*0ac0*/ 	.word	0x000000ff
        /*0ac4*/ 	.word	0x00038830
        /*0ac8*/ 	.short	0x0100
        /*0aca*/ 	.byte	0x08
	.zero		1


	//   ....[3]....
        /*0acc*/ 	.word	0x00000290
        /*0ad0*/ 	.word	0x000000ff
        /*0ad4*/ 	.word	0x00038840
        /*0ad8*/ 	.short	0x0100
        /*0ada*/ 	.byte	0x08
	.zero		1


	//   ....[4]....
        /*0adc*/ 	.word	0x000002a0
        /*0ae0*/ 	.word	0x000000ff
        /*0ae4*/ 	.word	0x00038838
        /*0ae8*/ 	.short	0x0100
        /*0aea*/ 	.byte	0x08
	.zero		1


	//   ....[5]....
        /*0aec*/ 	.word	0x000002b0
        /*0af0*/ 	.word	0x000000ff
        /*0af4*/ 	.word	0x00038848
        /*0af8*/ 	.short	0x0100
        /*0afa*/ 	.byte	0x08
	.zero		1


	//   ....[6]....
        /*0afc*/ 	.word	0x000003e0
        /*0b00*/ 	.word	0x000000ff
        /*0b04*/ 	.word	0x00038850
        /*0b08*/ 	.short	0x0100
        /*0b0a*/ 	.byte	0x08
	.zero		1


	//   ....[7]....
        /*0b0c*/ 	.word	0x000003f0
        /*0b10*/ 	.word	0x000000ff
        /*0b14*/ 	.word	0x00038860
        /*0b18*/ 	.short	0x0100
        /*0b1a*/ 	.byte	0x08
	.zero		1


	//   ....[8]....
        /*0b1c*/ 	.word	0x00000400
        /*0b20*/ 	.word	0x000000ff
        /*0b24*/ 	.word	0x00038858
        /*0b28*/ 	.short	0x0100
        /*0b2a*/ 	.byte	0x08
	.zero		1


	//   ....[9]....
        /*0b2c*/ 	.word	0x00000410
        /*0b30*/ 	.word	0x000000ff
        /*0b34*/ 	.word	0x00038868
        /*0b38*/ 	.short	0x0100
        /*0b3a*/ 	.byte	0x08
	.zero		1


	//   ....[10]....
        /*0b3c*/ 	.word	0x00000500
        /*0b40*/ 	.word	0x000000ff
        /*0b44*/ 	.word	0x00038870
        /*0b48*/ 	.short	0x0100
        /*0b4a*/ 	.byte	0x06
	.zero		1


	//   ....[11]....
        /*0b4c*/ 	.word	0x00000510
        /*0b50*/ 	.word	0x000000ff
        /*0b54*/ 	.word	0x00038880
        /*0b58*/ 	.short	0x0100
        /*0b5a*/ 	.byte	0x06
	.zero		1


	//   ....[12]....
        /*0b5c*/ 	.word	0x00000520
        /*0b60*/ 	.word	0x000000ff
        /*0b64*/ 	.word	0x00038878
        /*0b68*/ 	.short	0x0100
        /*0b6a*/ 	.byte	0x06
	.zero		1


	//   ....[13]....
        /*0b6c*/ 	.word	0x00000530
        /*0b70*/ 	.word	0x000000ff
        /*0b74*/ 	.word	0x00038888
        /*0b78*/ 	.short	0x0100
        /*0b7a*/ 	.byte	0x06
	.zero		1


	//   ....[14]....
        /*0b7c*/ 	.word	0x00000660
        /*0b80*/ 	.word	0x000000ff
        /*0b84*/ 	.word	0x00038890
        /*0b88*/ 	.short	0x0100
        /*0b8a*/ 	.byte	0x08
	.zero		1


	//   ....[15]....
        /*0b8c*/ 	.word	0x00000670
        /*0b90*/ 	.word	0x000000ff
        /*0b94*/ 	.word	0x000388a0
        /*0b98*/ 	.short	0x0100
        /*0b9a*/ 	.byte	0x08
	.zero		1


	//   ....[16]....
        /*0b9c*/ 	.word	0x00000680
        /*0ba0*/ 	.word	0x000000ff
        /*0ba4*/ 	.word	0x00038898
        /*0ba8*/ 	.short	0x0100
        /*0baa*/ 	.byte	0x08
	.zero		1


	//   ....[17]....
        /*0bac*/ 	.word	0x00000690
        /*0bb0*/ 	.word	0x000000ff
        /*0bb4*/ 	.word	0x000388a8
        /*0bb8*/ 	.short	0x0100
        /*0bba*/ 	.byte	0x08
	.zero		1


	//   ....[18]....
        /*0bbc*/ 	.word	0x000007e0
        /*0bc0*/ 	.word	0x000000ff
        /*0bc4*/ 	.word	0x000388b0
        /*0bc8*/ 	.short	0x0100
        /*0bca*/ 	.byte	0x08
	.zero		1


	//   ....[19]....
        /*0bcc*/ 	.word	0x000007f0
        /*0bd0*/ 	.word	0x000000ff
        /*0bd4*/ 	.word	0x000388c0
        /*0bd8*/ 	.short	0x0100
        /*0bda*/ 	.byte	0x08
	.zero		1


	//   ....[20]....
        /*0bdc*/ 	.word	0x00000800
        /*0be0*/ 	.word	0x000000ff
        /*0be4*/ 	.word	0x000388b8
        /*0be8*/ 	.short	0x0100
        /*0bea*/ 	.byte	0x08
	.zero		1


	//   ....[21]....
        /*0bec*/ 	.word	0x00000810
        /*0bf0*/ 	.word	0x000000ff
        /*0bf4*/ 	.word	0x000388c8
        /*0bf8*/ 	.short	0x0100
        /*0bfa*/ 	.byte	0x08
	.zero		1


	//   ....[22]....
        /*0bfc*/ 	.word	0x00001d30
        /*0c00*/ 	.word	0x000000ff
        /*0c04*/ 	.word	0x00038800
        /*0c08*/ 	.short	0x010a
        /*0c0a*/ 	.byte	0x33
	.zero		1


	//   ....[23]....
        /*0c0c*/ 	.word	0x00001e00
        /*0c10*/ 	.word	0x000000ff
        /*0c14*/ 	.word	0x00038830
        /*0c18*/ 	.short	0x010a
        /*0c1a*/ 	.byte	0x38
	.zero		1


	//   ....[24]....
        /*0c1c*/ 	.word	0x00001e40
        /*0c20*/ 	.word	0x000000ff
        /*0c24*/ 	.word	0x00038830
        /*0c28*/ 	.short	0x010a
        /*0c2a*/ 	.byte	0x38
	.zero		1


	//   ....[25]....
        /*0c2c*/ 	.word	0x000023c0
        /*0c30*/ 	.word	0x000000ff
        /*0c34*/ 	.word	0x00000000
        /*0c38*/ 	.short	0x0101
        /*0c3a*/ 	.byte	0x06
	.zero		1


	//   ....[26]....
        /*0c3c*/ 	.word	0x00003ec0
        /*0c40*/ 	.word	0x000000ff
        /*0c44*/ 	.word	0x00038850
        /*0c48*/ 	.short	0x010a
        /*0c4a*/ 	.byte	0x38
	.zero		1


	//   ....[27]....
        /*0c4c*/ 	.word	0x00003f00
        /*0c50*/ 	.word	0x000000ff
        /*0c54*/ 	.word	0x00038850
        /*0c58*/ 	.short	0x010a
        /*0c5a*/ 	.byte	0x38
	.zero		1


	//   ....[28]....
        /*0c5c*/ 	.word	0x00004190
        /*0c60*/ 	.word	0x000000ff
        /*0c64*/ 	.word	0x00000000
        /*0c68*/ 	.short	0x0101
        /*0c6a*/ 	.byte	0x38
	.zero		1


	//   ....[29]....
        /*0c6c*/ 	.word	0x00004350
        /*0c70*/ 	.word	0x000000ff
        /*0c74*/ 	.word	0x00038830
        /*0c78*/ 	.short	0x010a
        /*0c7a*/ 	.byte	0x36
	.zero		1


	//   ....[30]....
        /*0c7c*/ 	.word	0x000043a0
        /*0c80*/ 	.word	0x000000ff
        /*0c84*/ 	.word	0x00038830
        /*0c88*/ 	.short	0x010a
        /*0c8a*/ 	.byte	0x36
	.zero		1


	//   ....[31]....
        /*0c8c*/ 	.word	0x000047b0
        /*0c90*/ 	.word	0x000000ff
        /*0c94*/ 	.word	0x00000000
        /*0c98*/ 	.short	0x0101
        /*0c9a*/ 	.byte	0x06
	.zero		1


	//   ....[32]....
        /*0c9c*/ 	.word	0x00006ba0
        /*0ca0*/ 	.word	0x000000ff
        /*0ca4*/ 	.word	0x00038850
        /*0ca8*/ 	.short	0x010a
        /*0caa*/ 	.byte	0x36
	.zero		1


	//   ....[33]....
        /*0cac*/ 	.word	0x00006c00
        /*0cb0*/ 	.word	0x000000ff
        /*0cb4*/ 	.word	0x00038850
        /*0cb8*/ 	.short	0x010a
        /*0cba*/ 	.byte	0x36
	.zero		1


	//   ....[34]....
        /*0cbc*/ 	.word	0x00006e40
        /*0cc0*/ 	.word	0x000000ff
        /*0cc4*/ 	.word	0x00000000
        /*0cc8*/ 	.short	0x0101
        /*0cca*/ 	.byte	0x36
	.zero		1


	//   ....[35]....
        /*0ccc*/ 	.word	0x00006f70
        /*0cd0*/ 	.word	0x000000ff
        /*0cd4*/ 	.word	0x00038830
        /*0cd8*/ 	.short	0x010a
        /*0cda*/ 	.byte	0x2f
	.zero		1


	//   ....[36]....
        /*0cdc*/ 	.word	0x00006fb0
        /*0ce0*/ 	.word	0x000000ff
        /*0ce4*/ 	.word	0x00038830
        /*0ce8*/ 	.short	0x010a
        /*0cea*/ 	.byte	0x2f
	.zero		1


	//   ....[37]....
        /*0cec*/ 	.word	0x00007320
        /*0cf0*/ 	.word	0x000000ff
        /*0cf4*/ 	.word	0x00000000
        /*0cf8*/ 	.short	0x0101
        /*0cfa*/ 	.byte	0x06
	.zero		1


	//   ....[38]....
        /*0cfc*/ 	.word	0x00008e20
        /*0d00*/ 	.word	0x000000ff
        /*0d04*/ 	.word	0x00038850
        /*0d08*/ 	.short	0x010a
        /*0d0a*/ 	.byte	0x2f
	.zero		1


	//   ....[39]....
        /*0d0c*/ 	.word	0x00008e70
        /*0d10*/ 	.word	0x000000ff
        /*0d14*/ 	.word	0x00038850
        /*0d18*/ 	.short	0x010a
        /*0d1a*/ 	.byte	0x2f
	.zero		1


	//   ....[40]....
        /*0d1c*/ 	.word	0x000090a0
        /*0d20*/ 	.word	0x000000ff
        /*0d24*/ 	.word	0x00000000
        /*0d28*/ 	.short	0x0101
        /*0d2a*/ 	.byte	0x2f
	.zero		1


	//   ....[41]....
        /*0d2c*/ 	.word	0x0000c3b0
        /*0d30*/ 	.word	0x000000ff
        /*0d34*/ 	.word	0x00000000
        /*0d38*/ 	.short	0x0101
        /*0d3a*/ 	.byte	0x07
	.zero		1


	//   ....[42]....
        /*0d3c*/ 	.word	0x0000f690
        /*0d40*/ 	.word	0x00000006
        /*0d44*/ 	.word	0x00038880
        /*0d48*/ 	.short	0x010a
        /*0d4a*/ 	.byte	0x3f
	.zero		1


	//   ....[43]....
        /*0d4c*/ 	.word	0x0000fe00
        /*0d50*/ 	.word	0x00000006
        /*0d54*/ 	.word	0x00038870
        /*0d58*/ 	.short	0x0107
        /*0d5a*/ 	.byte	0x3f
	.zero		1


	//   ....[44]....
        /*0d5c*/ 	.word	0x0000fec0
        /*0d60*/ 	.word	0x00000006
        /*0d64*/ 	.word	0x00038870
        /*0d68*/ 	.short	0x0101
        /*0d6a*/ 	.byte	0x3f
	.zero		1


	//   ....[45]....
        /*0d6c*/ 	.word	0x0000ff10
        /*0d70*/ 	.word	0x00000006
        /*0d74*/ 	.word	0x00038840
        /*0d78*/ 	.short	0x010a
        /*0d7a*/ 	.byte	0x3f
	.zero		1


	//   ....[46]....
        /*0d7c*/ 	.word	0x00010620
        /*0d80*/ 	.word	0x00000006
        /*0d84*/ 	.word	0x00038830
        /*0d88*/ 	.short	0x0107
        /*0d8a*/ 	.byte	0x3f
	.zero		1


	//   ....[47]....
        /*0d8c*/ 	.word	0x000106e0
        /*0d90*/ 	.word	0x00000006
        /*0d94*/ 	.word	0x00038830
        /*0d98*/ 	.short	0x0101
        /*0d9a*/ 	.byte	0x3f
	.zero		1


	//   ....[48]....
        /*0d9c*/ 	.word	0x000111e0
        /*0da0*/ 	.word	0x00000017
        /*0da4*/ 	.word	0x00038800
        /*0da8*/ 	.short	0x0107
        /*0daa*/ 	.byte	0x3f
	.zero		1


	//   ....[49]....
        /*0dac*/ 	.word	0x000112e0
        /*0db0*/ 	.word	0x00000017
        /*0db4*/ 	.word	0x00038800
        /*0db8*/ 	.short	0x0101
        /*0dba*/ 	.byte	0x3f
	.zero		1


	//   ....[50]....
        /*0dbc*/ 	.word	0x00011300
        /*0dc0*/ 	.word	0x00000017
        /*0dc4*/ 	.word	0x00038820
        /*0dc8*/ 	.short	0x010a
        /*0dca*/ 	.byte	0x3f
	.zero		1


	//   ....[51]....
        /*0dcc*/ 	.word	0x00011650
        /*0dd0*/ 	.word	0x00000000
        /*0dd4*/ 	.word	0x00038880
        /*0dd8*/ 	.short	0x010a
        /*0dda*/ 	.byte	0x3f
	.zero		1


	//   ....[52]....
        /*0ddc*/ 	.word	0x00011b60
        /*0de0*/ 	.word	0x00000000
        /*0de4*/ 	.word	0x00038870
        /*0de8*/ 	.short	0x0107
        /*0dea*/ 	.byte	0x3f
	.zero		1


	//   ....[53]....
        /*0dec*/ 	.word	0x00011c20
        /*0df0*/ 	.word	0x00000000
        /*0df4*/ 	.word	0x00038870
        /*0df8*/ 	.short	0x0101
        /*0dfa*/ 	.byte	0x3f
	.zero		1


	//   ....[54]....
        /*0dfc*/ 	.word	0x00011c50
        /*0e00*/ 	.word	0x00000000
        /*0e04*/ 	.word	0x00038840
        /*0e08*/ 	.short	0x010a
        /*0e0a*/ 	.byte	0x3f
	.zero		1


	//   ....[55]....
        /*0e0c*/ 	.word	0x00012150
        /*0e10*/ 	.word	0x00000000
        /*0e14*/ 	.word	0x00038830
        /*0e18*/ 	.short	0x0107
        /*0e1a*/ 	.byte	0x3f
	.zero		1


	//   ....[56]....
        /*0e1c*/ 	.word	0x00012210
        /*0e20*/ 	.word	0x00000000
        /*0e24*/ 	.word	0x00038830
        /*0e28*/ 	.short	0x0101
        /*0e2a*/ 	.byte	0x3f
	.zero		1


	//   ....[57]....
        /*0e2c*/ 	.word	0x000122a0
        /*0e30*/ 	.word	0x00000000
        /*0e34*/ 	.word	0x00038870
        /*0e38*/ 	.short	0x010a
        /*0e3a*/ 	.byte	0x3f
	.zero		1


	//   ....[58]....
        /*0e3c*/ 	.word	0x00012330
        /*0e40*/ 	.word	0x00000000
        /*0e44*/ 	.word	0x00038860
        /*0e48*/ 	.short	0x010a
        /*0e4a*/ 	.byte	0x3f
	.zero		1


	//   ....[59]....
        /*0e4c*/ 	.word	0x00012c00
        /*0e50*/ 	.word	0x00000000
        /*0e54*/ 	.word	0x00038850
        /*0e58*/ 	.short	0x0101
        /*0e5a*/ 	.byte	0x3f
	.zero		1


	//   ....[60]....
        /*0e5c*/ 	.word	0x00012c80
        /*0e60*/ 	.word	0x00000000
        /*0e64*/ 	.word	0x00000000
        /*0e68*/ 	.short	0x0101
        /*0e6a*/ 	.byte	0x3f
	.zero		1


	//   ....[61]....
        /*0e6c*/ 	.word	0x00012e40
        /*0e70*/ 	.word	0x00000002
        /*0e74*/ 	.word	0x00038870
        /*0e78*/ 	.short	0x010a
        /*0e7a*/ 	.byte	0x3f
	.zero		1


	//   ....[62]....
        /*0e7c*/ 	.word	0x00012ec0
        /*0e80*/ 	.word	0x00000002
        /*0e84*/ 	.word	0x00038860
        /*0e88*/ 	.short	0x010a
        /*0e8a*/ 	.byte	0x3f
	.zero		1


	//   ....[63]....
        /*0e8c*/ 	.word	0x000137a0
        /*0e90*/ 	.word	0x00000002
        /*0e94*/ 	.word	0x00038850
        /*0e98*/ 	.short	0x0101
        /*0e9a*/ 	.byte	0x3f
	.zero		1


	//   ....[64]....
        /*0e9c*/ 	.word	0x00013820
        /*0ea0*/ 	.word	0x00000002
        /*0ea4*/ 	.word	0x00000000
        /*0ea8*/ 	.short	0x0101
        /*0eaa*/ 	.byte	0x3f
	.zero		1


	//   ....[65]....
        /*0eac*/ 	.word	0x000144b0
        /*0eb0*/ 	.word	0x00000005
        /*0eb4*/ 	.word	0x00038820
        /*0eb8*/ 	.short	0x010a
        /*0eba*/ 	.byte	0x3f
	.zero		1


	//   ....[66]....
        /*0ebc*/ 	.word	0x00014630
        /*0ec0*/ 	.word	0x00000003
        /*0ec4*/ 	.word	0x00038840
        /*0ec8*/ 	.short	0x010a
        /*0eca*/ 	.byte	0x3f
	.zero		1


	//   ....[67]....
        /*0ecc*/ 	.word	0x000146d0
        /*0ed0*/ 	.word	0x00000019
        /*0ed4*/ 	.word	0x00038840
        /*0ed8*/ 	.short	0x010a
        /*0eda*/ 	.byte	0x3f
	.zero		1


	//   ....[68]....
        /*0edc*/ 	.word	0x00014710
        /*0ee0*/ 	.word	0x00000003
        /*0ee4*/ 	.word	0x00038860
        /*0ee8*/ 	.short	0x010a
        /*0eea*/ 	.byte	0x3f
	.zero		1


	//   ....[69]....
        /*0eec*/ 	.word	0x00014750
        /*0ef0*/ 	.word	0x00000019
        /*0ef4*/ 	.word	0x00038860
        /*0ef8*/ 	.short	0x010a
        /*0efa*/ 	.byte	0x3f
	.zero		1


	//   ....[70]....
        /*0efc*/ 	.word	0x00014790
        /*0f00*/ 	.word	0x00000003
        /*0f04*/ 	.word	0x00038880
        /*0f08*/ 	.short	0x010a
        /*0f0a*/ 	.byte	0x3f
	.zero		1


	//   ....[71]....
        /*0f0c*/ 	.word	0x000147d0
        /*0f10*/ 	.word	0x00000019
        /*0f14*/ 	.word	0x00038880
        /*0f18*/ 	.short	0x010a
        /*0f1a*/ 	.byte	0x3f
	.zero		1


	//   ....[72]....
        /*0f1c*/ 	.word	0x00014840
        /*0f20*/ 	.word	0x00000003
        /*0f24*/ 	.word	0x00038800
        /*0f28*/ 	.short	0x010a
        /*0f2a*/ 	.byte	0x3f
	.zero		1


	//   ....[73]....
        /*0f2c*/ 	.word	0x000148a0
        /*0f30*/ 	.word	0x00000000
        /*0f34*/ 	.word	0x00038830
        /*0f38*/ 	.short	0x010a
        /*0f3a*/ 	.byte	0x3f
	.zero		1


	//   ....[74]....
        /*0f3c*/ 	.word	0x00014900
        /*0f40*/ 	.word	0x00000008
        /*0f44*/ 	.word	0x00038850
        /*0f48*/ 	.short	0x010a
        /*0f4a*/ 	.byte	0x3f
	.zero		1


	//   ....[75]....
        /*0f4c*/ 	.word	0x00014970
        /*0f50*/ 	.word	0x00000003
        /*0f54*/ 	.word	0x00038830
        /*0f58*/ 	.short	0x010a
        /*0f5a*/ 	.byte	0x3f
	.zero		1


	//   ....[76]....
        /*0f5c*/ 	.word	0x000149e0
        /*0f60*/ 	.word	0x00000007
        /*0f64*/ 	.word	0x00038850
        /*0f68*/ 	.short	0x010a
        /*0f6a*/ 	.byte	0x3f
	.zero		1


	//   ....[77]....
        /*0f6c*/ 	.word	0x00014a40
        /*0f70*/ 	.word	0x00000003
        /*0f74*/ 	.word	0x00038830
        /*0f78*/ 	.short	0x010a
        /*0f7a*/ 	.byte	0x3f
	.zero		1


	//   ....[78]....
        /*0f7c*/ 	.word	0x00014aa0
        /*0f80*/ 	.word	0x00000009
        /*0f84*/ 	.word	0x00038850
        /*0f88*/ 	.short	0x010a
        /*0f8a*/ 	.byte	0x3f
	.zero		1


	//   ....[79]....
        /*0f8c*/ 	.word	0x00014bb0
        /*0f90*/ 	.word	0x00000006
        /*0f94*/ 	.word	0x00038880
        /*0f98*/ 	.short	0x010a
        /*0f9a*/ 	.byte	0x3f
	.zero		1


	//   ....[80]....
        /*0f9c*/ 	.word	0x00015760
        /*0fa0*/ 	.word	0x00000006
        /*0fa4*/ 	.word	0x00038840
        /*0fa8*/ 	.short	0x010a
        /*0faa*/ 	.byte	0x3f
	.zero		1


	//   ....[81]....
        /*0fac*/ 	.word	0x00016cc0
        /*0fb0*/ 	.word	0x00000017
        /*0fb4*/ 	.word	0x00038820
        /*0fb8*/ 	.short	0x010a
        /*0fba*/ 	.byte	0x3f
	.zero		1


	//   ....[82]....
        /*0fbc*/ 	.word	0x00016d10
        /*0fc0*/ 	.word	0x00000000
        /*0fc4*/ 	.word	0x00038880
        /*0fc8*/ 	.short	0x010a
        /*0fca*/ 	.byte	0x3f
	.zero		1


	//   ....[83]....
        /*0fcc*/ 	.word	0x00017680
        /*0fd0*/ 	.word	0x00000000
        /*0fd4*/ 	.word	0x00038840
        /*0fd8*/ 	.short	0x010a
        /*0fda*/ 	.byte	0x3f
	.zero		1


	//   ....[84]....
        /*0fdc*/ 	.word	0x00017fe0
        /*0fe0*/ 	.word	0x00000000
        /*0fe4*/ 	.word	0x00038870
        /*0fe8*/ 	.short	0x010a
        /*0fea*/ 	.byte	0x3f
	.zero		1


	//   ....[85]....
        /*0fec*/ 	.word	0x00018030
        /*0ff0*/ 	.word	0x00000000
        /*0ff4*/ 	.word	0x00038860
        /*0ff8*/ 	.short	0x010a
        /*0ffa*/ 	.byte	0x3f
	.zero		1


	//   ....[86]....
        /*0ffc*/ 	.word	0x00018080
        /*1000*/ 	.word	0x00000002
        /*1004*/ 	.word	0x00038870
        /*1008*/ 	.short	0x010a
        /*100a*/ 	.byte	0x3f
	.zero		1


	//   ....[87]....
        /*100c*/ 	.word	0x000180d0
        /*1010*/ 	.word	0x00000002
        /*1014*/ 	.word	0x00038860
        /*1018*/ 	.short	0x010a
        /*101a*/ 	.byte	0x3f
	.zero		1


	//   ....[88]....
        /*101c*/ 	.word	0x00018120
        /*1020*/ 	.word	0x00000005
        /*1024*/ 	.word	0x00038820
        /*1028*/ 	.short	0x010a
        /*102a*/ 	.byte	0x3f
	.zero		1


	//   ....[89]....
        /*102c*/ 	.word	0x000182c0
        /*1030*/ 	.word	0x00000003
        /*1034*/ 	.word	0x00038840
        /*1038*/ 	.short	0x010a
        /*103a*/ 	.byte	0x3f
	.zero		1


	//   ....[90]....
        /*103c*/ 	.word	0x00018310
        /*1040*/ 	.word	0x00000019
        /*1044*/ 	.word	0x00038840
        /*1048*/ 	.short	0x010a
        /*104a*/ 	.byte	0x3f
	.zero		1


	//   ....[91]....
        /*104c*/ 	.word	0x00018360
        /*1050*/ 	.word	0x00000003
        /*1054*/ 	.word	0x00038860
        /*1058*/ 	.short	0x010a
        /*105a*/ 	.byte	0x3f
	.zero		1


	//   ....[92]....
        /*105c*/ 	.word	0x000183b0
        /*1060*/ 	.word	0x00000019
        /*1064*/ 	.word	0x00038860
        /*1068*/ 	.short	0x010a
        /*106a*/ 	.byte	0x3f
	.zero		1


	//   ....[93]....
        /*106c*/ 	.word	0x00018400
        /*1070*/ 	.word	0x00000003
        /*1074*/ 	.word	0x00038880
        /*1078*/ 	.short	0x010a
        /*107a*/ 	.byte	0x3f
	.zero		1


	//----- nvinfo : EIATTR_NUM_MBARRIERS
	.align		4
.L_548:
        /*107c*/ 	.byte	0x03, 0x38
        /*107e*/ 	.short	0x0016


	//----- nvinfo : EIATTR_EXIT_INSTR_OFFSETS
	.align		4
        /*1080*/ 	.byte	0x04, 0x1c
        /*1082*/ 	.short	(.L_550 - .L_549)


	//   ....[0]....
.L_549:
        /*1084*/ 	.word	0x000009c0


	//   ....[1]....
        /*1088*/ 	.word	0x0000d700


	//   ....[2]....
        /*108c*/ 	.word	0x00014820


	//----- nvinfo : EIATTR_MAX_THREADS
	.align		4
.L_550:
        /*1090*/ 	.byte	0x04, 0x05
        /*1092*/ 	.short	(.L_552 - .L_551)
.L_551:
        /*1094*/ 	.word	0x00000180
        /*1098*/ 	.word	0x00000001
        /*109c*/ 	.word	0x00000001


	//----- nvinfo : EIATTR_CRS_STACK_SIZE
	.align		4
.L_552:
        /*10a0*/ 	.byte	0x04, 0x1e
        /*10a2*/ 	.short	(.L_554 - .L_553)
.L_553:
        /*10a4*/ 	.word	0x00000000


	//----- nvinfo : EIATTR_CBANK_PARAM_SIZE
	.align		4
.L_554:
        /*10a8*/ 	.byte	0x03, 0x19
        /*10aa*/ 	.short	0x0af0


	//----- nvinfo : EIATTR_PARAM_CBANK
	.align		4
        /*10ac*/ 	.byte	0x04, 0x0a
        /*10ae*/ 	.short	(.L_556 - .L_555)
	.align		4
.L_555:
        /*10b0*/ 	.word	index@(.nv.constant0._ZN7cutlass13device_kernelIN5flash11enable_sm90INS1_16FlashAttnFwdSm90INS1_25CollectiveMainloopFwdSm90ILi2EN4cute5tupleIJNS5_1CILi1EEES8_S8_EEENS6_IJNS7_ILi128EEESA_NS7_ILi256EEEEEELi256ENS_12float_e4m3_tEfNS_4arch4Sm90ELb1ELb0ELb0ELb1ELb1ELb0ELb0ELb1ELb0ELb1ELb0ELb0EEENS1_21CollectiveEpilogueFwdINS6_IJSA_SB_SA_EEES9_NS_10bfloat16_tESF_Li256ELb1ELb1ELb0ELb1EEENS1_36VarlenDynamicPersistentTileSchedulerILi128ELi128ELi256ELi128ELb0ELb1ELb1ELb1ELb1ELb1EEEEEEEEEvNT_6ParamsE)
        /*10b4*/ 	.short	0x0210
        /*10b6*/ 	.short	0x0af0


	//----- nvinfo : EIATTR_SW_WAR
	.align		4
.L_556:
        /*10b8*/ 	.byte	0x04, 0x36
        /*10ba*/ 	.short	(.L_558 - .L_557)
.L_557:
        /*10bc*/ 	.word	0x00000008
.L_558:


//--------------------- .nv.info._ZN7cutlass13device_kernelIN5flash11enable_sm90INS1_16FlashAttnFwdSm90INS1_25CollectiveMainloopFwdSm90ILi2EN4cute5tupleIJNS5_1CILi1EEES8_S8_EEENS6_IJNS7_ILi128EEESA_NS7_ILi256EEEEEELi256ENS_12float_e4m3_tEfNS_4arch4Sm90ELb1ELb0ELb0ELb1ELb1ELb1ELb0ELb1ELb0ELb1ELb0ELb0EEENS1_21CollectiveEpilogueFwdINS6_IJSA_SB_SA_EEES9_NS_10bfloat16_tESF_Li256ELb1ELb1ELb0ELb1EEENS1_36VarlenDynamicPersistentTileSchedulerILi128ELi128ELi256ELi128ELb0ELb1ELb1ELb1ELb1ELb1EEEEEEEEEvNT_6ParamsE --------------------------
	.section	.nv.info._ZN7cutlass13device_kernelIN5flash11enable_sm90INS1_16FlashAttnFwdSm90INS1_25CollectiveMainloopFwdSm90ILi2EN4cute5tupleIJNS5_1CILi1EEES8_S8_EEENS6_IJNS7_ILi128EEESA_NS7_ILi256EEEEEELi256ENS_12float_e4m3_tEfNS_4arch4Sm90ELb1ELb0ELb0ELb1ELb1ELb1ELb0ELb1ELb0ELb1ELb0ELb0EEENS1_21CollectiveEpilogueFwdINS6_IJSA_SB_SA_EEES9_NS_10bfloat16_tESF_Li256ELb1ELb1ELb0ELb1EEENS1_36VarlenDynamicPersistentTileSchedulerILi128ELi128ELi256ELi128ELb0ELb1ELb1ELb1ELb1ELb1EEEEEEEEEvNT_6ParamsE,"",@"SHT_CUDA_INFO"
	.sectionflags	@""
	.align	4


	//----- nvinfo : EIATTR_CUDA_API_VERSION
	.align		4
        /*0000*/ 	.byte	0x04, 0x37
        /*0002*/ 	.short	(.L_560 - .L_559)
.L_559:
        /*0004*/ 	.word	0x00000082


	//----- nvinfo : EIATTR_KPARAM_INFO
	.align		4
.L_560:
        /*0008*/ 	.byte	0x04, 0x17
        /*000a*/ 	.short	(.L_562 - .L_561)
.L_561:
        /*000c*/ 	.word	0x00000000
        /*0010*/ 	.short	0x0000
        /*0012*/ 	.short	0x0070
        /*0014*/ 	.byte	0x00, 0xf0, 0x01, 0x2a


	//----- nvinfo : EIATTR_SPARSE_MMA_MASK
	.align		4
.L_562:
        /*0018*/ 	.byte	0x03, 0x50
        /*001a*/ 	.short	0x0000


	//----- nvinfo : EIATTR_MAXREG_COUNT
	.align		4
        /*001c*/ 	.byte	0x03, 0x1b
        /*001e*/ 	.short	0x00a8


	//----- nvinfo : EIATTR_NUM_BARRIERS
	.align		4
        /*0020*/ 	.byte	0x02, 0x4c
        /*0022*/ 	.byte	0x10
	.zero		1


	//----- nvinfo : EIATTR_EXTERNS
	.align		4
        /*0024*/ 	.byte	0x04, 0x0f
        /*0026*/ 	.short	(.L_564 - .L_563)


	//   ....[0]....
	.align		4
.L_563:
        /*0028*/ 	.word	index@(__assertfail)


	//----- nvinfo : EIATTR_ANNOTATIONS
	.align		4
.L_564:
        /*002c*/ 	.byte	0x04, 0x55
        /*002e*/ 	.short	(.L_566 - .L_565)


	//   ....[0]....
.L_565:
        /* <DEDUP_REMOVED lines=76> */


	//----- nvinfo : EIATTR_MERCURY_ISA_VERSION
	.align		4
.L_566:
        /*04e0*/ 	.byte	0x03, 0x5f
        /*04e2*/ 	.short	0x0101


	//----- nvinfo : EIATTR_UNUSED_LOAD_BYTE_OFFSET
	.align		4
        /*04e4*/ 	.byte	0x04, 0x44
        /*04e6*/ 	.short	(.L_568 - .L_567)


	//   ....[0]....
.L_567:
        /*04e8*/ 	.word	0x00000ab0
        /*04ec*/ 	.word	0x0000fff0


	//   ....[1]....
        /*04f0*/ 	.word	0x0001eed0
        /*04f4*/ 	.word	0x0000fff0


	//----- nvinfo : EIATTR_INT_WARP_WIDE_INSTR_OFFSETS
	.align		4
.L_568:
        /*04f8*/ 	.byte	0x04, 0x31
        /*04fa*/ 	.short	(.L_570 - .L_569)


	//   ....[0]....
.L_569:
        /*04fc*/ 	.word	0x00000130


	//   ....[1]....
        /*0500*/ 	.word	0x00000170


	//   ....[2]....
        /*0504*/ 	.word	0x000001e0


	//   ....[3]....
        /*0508*/ 	.word	0x00025330


	//   ....[4]....
        /*050c*/ 	.word	0x000253c0


	//   ....[5]....
        /*0510*/ 	.word	0x00029610


	//   ....[6]....
        /*0514*/ 	.word	0x000296a0


	//----- nvinfo : EIATTR_COOP_GROUP_MASK_REGIDS
	.align		4
.L_570:
        /*0518*/ 	.byte	0x04, 0x29
        /*051a*/ 	.short	(.L_572 - .L_571)


	//   ....[0]....
.L_571:
        /*051c*/ 	.word	0xffffffff


	//   ....[1]....
        /*0520*/ 	.word	0xffffffff


	//   ....[2]....
        /*0524*/ 	.word	0xffffffff


	//   ....[3]....
        /*0528*/ 	.word	0xffffffff


	//   ....[4]....
        /*052c*/ 	.word	0xffffffff


	//   ....[5]....
        /*0530*/ 	.word	0xffffffff


	//   ....[6]....
        /*0534*/ 	.word	0xffffffff


	//   ....[7]....
        /*0538*/ 	.word	0xffffffff


	//   ....[8]....
        /*053c*/ 	.word	0xffffffff


	//   ....[9]....
        /*0540*/ 	.word	0xffffffff


	//   ....[10]....
        /*0544*/ 	.word	0xffffffff


	//   ....[11]....
        /*0548*/ 	.word	0xffffffff


	//   ....[12]....
        /*054c*/ 	.word	0xffffffff


	//   ....[13]....
        /*0550*/ 	.word	0xffffffff


	//   ....[14]....
        /*0554*/ 	.word	0xffffffff


	//   ....[15]....
        /*0558*/ 	.word	0xffffffff


	//   ....[16]....
        /*055c*/ 	.word	0xffffffff


	//   ....[17]....
        /*0560*/ 	.word	0xffffffff


	//   ....[18]....
        /*0564*/ 	.word	0xffffffff


	//   ....[19]....
        /*0568*/ 	.word	0xffffffff


	//   ....[20]....
        /*056c*/ 	.word	0xffffffff


	//   ....[21]....
        /*0570*/ 	.word	0xffffffff


	//   ....[22]....
        /*0574*/ 	.word	0xffffffff


	//   ....[23]....
        /*0578*/ 	.word	0xffffffff


	//   ....[24]....
        /*057c*/ 	.word	0xffffffff


	//   ....[25]....
        /*0580*/ 	.word	0xffffffff


	//   ....[26]....
        /*0584*/ 	.word	0xffffffff


	//   ....[27]....
        /*0588*/ 	.word	0xffffffff


	//   ....[28]....
        /*058c*/ 	.word	0xffffffff


	//   ....[29]....
        /*0590*/ 	.word	0xffffffff


	//   ....[30]....
        /*0594*/ 	.word	0xffffffff


	//   ....[31]....
        /*0598*/ 	.word	0xffffffff


	//   ....[32]....
        /*059c*/ 	.word	0xffffffff


	//   ....[33]....
        /*05a0*/ 	.word	0xffffffff


	//   ....[34]....
        /*05a4*/ 	.word	0xffffffff


	//   ....[35]....
        /*05a8*/ 	.word	0xffffffff


	//   ....[36]....
        /*05ac*/ 	.word	0xffffffff


	//   ....[37]....
        /*05b0*/ 	.word	0xffffffff


	//   ....[38]....
        /*05b4*/ 	.word	0xffffffff


	//   ....[39]....
        /*05b8*/ 	.word	0xffffffff


	//   ....[40]....
        /*05bc*/ 	.word	0xffffffff


	//   ....[41]....
        /*05c0*/ 	.word	0xffffffff


	//   ....[42]....
        /*05c4*/ 	.word	0xffffffff


	//   ....[43]....
        /*05c8*/ 	.word	0xffffffff


	//   ....[44]....
        /*05cc*/ 	.word	0xffffffff


	//   ....[45]....
        /*05d0*/ 	.word	0xffffffff


	//   ....[46]....
        /*05d4*/ 	.word	0xffffffff


	//   ....[47]....
        /*05d8*/ 	.word	0xffffffff


	//   ....[48]....
        /*05dc*/ 	.word	0xffffffff


	//   ....[49]....
        /*05e0*/ 	.word	0xffffffff


	//   ....[50]....
        /*05e4*/ 	.word	0xffffffff


	//   ....[51]....
        /*05e8*/ 	.word	0xffffffff


	//   ....[52]....
        /*05ec*/ 	.word	0xffffffff


	//   ....[53]....
        /*05f0*/ 	.word	0xffffffff


	//   ....[54]....
        /*05f4*/ 	.word	0xffffffff


	//   ....[55]....
        /*05f8*/ 	.word	0xffffffff


	//   ....[56]....
        /*05fc*/ 	.word	0xffffffff


	//   ....[57]....
        /*0600*/ 	.word	0xffffffff


	//   ....[58]....
        /*0604*/ 	.word	0xffffffff


	//   ....[59]....
        /*0608*/ 	.word	0xffffffff


	//   ....[60]....
        /*060c*/ 	.word	0xffffffff


	//   ....[61]....
        /*0610*/ 	.word	0xffffffff


	//   ....[62]....
        /*0614*/ 	.word	0xffffffff


	//   ....[63]....
        /*0618*/ 	.word	0xffffffff


	//   ....[64]....
        /*061c*/ 	.word	0xffffffff


	//   ....[65]....
        /*0620*/ 	.word	0xffffffff


	//   ....[66]....
        /*0624*/ 	.word	0xffffffff


	//   ....[67]....
        /*0628*/ 	.word	0xffffffff


	//   ....[68]....
        /*062c*/ 	.word	0xffffffff


	//   ....[69]....
        /*0630*/ 	.word	0xffffffff


	//   ....[70]....
        /*0634*/ 	.word	0xffffffff


	//   ....[71]....
        /*0638*/ 	.word	0xffffffff


	//   ....[72]....
        /*063c*/ 	.word	0xffffffff


	//   ....[73]....
        /*0640*/ 	.word	0xffffffff


	//   ....[74]....
        /*0644*/ 	.word	0xffffffff


	//   ....[75]....
        /*0648*/ 	.word	0xffffffff


	//   ....[76]....
        /*064c*/ 	.word	0xffffffff


	//   ....[77]....
        /*0650*/ 	.word	0xffffffff


	//   ....[78]....
        /*0654*/ 	.word	0xffffffff


	//   ....[79]....
        /*0658*/ 	.word	0xffffffff


	//   ....[80]....
        /*065c*/ 	.word	0xffffffff


	//   ....[81]....
        /*0660*/ 	.word	0xffffffff


	//   ....[82]....
        /*0664*/ 	.word	0xffffffff


	//   ....[83]....
        /*0668*/ 	.word	0xffffffff


	//   ....[84]....
        /*066c*/ 	.word	0xffffffff


	//   ....[85]....
        /*0670*/ 	.word	0xffffffff


	//   ....[86]....
        /*0674*/ 	.word	0xffffffff


	//   ....[87]....
        /*0678*/ 	.word	0xffffffff


	//   ....[88]....
        /*067c*/ 	.word	0xffffffff


	//   ....[89]....
        /*0680*/ 	.word	0xffffffff


	//   ....[90]....
        /*0684*/ 	.word	0xffffffff


	//   ....[91]....
        /*0688*/ 	.word	0xffffffff


	//   ....[92]....
        /*068c*/ 	.word	0xffffffff


	//   ....[93]....
        /*0690*/ 	.word	0xffffffff


	//   ....[94]....
        /*0694*/ 	.word	0xffffffff


	//   ....[95]....
        /*0698*/ 	.word	0xffffffff


	//   ....[96]....
        /*069c*/ 	.word	0xffffffff


	//   ....[97]....
        /*06a0*/ 	.word	0xffffffff


	//   ....[98]....
        /*06a4*/ 	.word	0xffffffff


	//   ....[99]....
        /*06a8*/ 	.word	0xffffffff


	//   ....[100]....
        /*06ac*/ 	.word	0xffffffff


	//   ....[101]....
        /*06b0*/ 	.word	0xffffffff


	//   ....[102]....
        /*06b4*/ 	.word	0xffffffff


	//   ....[103]....
        /*06b8*/ 	.word	0xffffffff


	//   ....[104]....
        /*06bc*/ 	.word	0xffffffff


	//   ....[105]....
        /*06c0*/ 	.word	0xffffffff


	//   ....[106]....
        /*06c4*/ 	.word	0xffffffff


	//   ....[107]....
        /*06c8*/ 	.word	0xffffffff


	//   ....[108]....
        /*06cc*/ 	.word	0xffffffff


	//   ....[109]....
        /*06d0*/ 	.word	0xffffffff


	//   ....[110]....
        /*06d4*/ 	.word	0xffffffff


	//   ....[111]....
        /*06d8*/ 	.word	0xffffffff


	//   ....[112]....
        /*06dc*/ 	.word	0xffffffff


	//   ....[113]....
        /*06e0*/ 	.word	0xffffffff


	//   ....[114]....
        /*06e4*/ 	.word	0xffffffff


	//   ....[115]....
        /*06e8*/ 	.word	0xffffffff


	//   ....[116]....
        /*06ec*/ 	.word	0xffffffff


	//   ....[117]....
        /*06f0*/ 	.word	0xffffffff


	//   ....[118]....
        /*06f4*/ 	.word	0xffffffff


	//   ....[119]....
        /*06f8*/ 	.word	0xffffffff


	//   ....[120]....
        /*06fc*/ 	.word	0xffffffff


	//   ....[121]....
        /*0700*/ 	.word	0xffffffff


	//   ....[122]....
        /*0704*/ 	.word	0xffffffff


	//   ....[123]....
        /*0708*/ 	.word	0xffffffff


	//   ....[124]....
        /*070c*/ 	.word	0xffffffff


	//   ....[125]....
        /*0710*/ 	.word	0xffffffff


	//   ....[126]....
        /*0714*/ 	.word	0xffffffff


	//   ....[127]....
        /*0718*/ 	.word	0xffffffff


	//   ....[128]....
        /*071c*/ 	.word	0xffffffff


	//   ....[129]....
        /*0720*/ 	.word	0xffffffff


	//   ....[130]....
        /*0724*/ 	.word	0xffffffff


	//   ....[131]....
        /*0728*/ 	.word	0xffffffff


	//   ....[132]....
        /*072c*/ 	.word	0xffffffff


	//   ....[133]....
        /*0730*/ 	.word	0xffffffff


	//   ....[134]....
        /*0734*/ 	.word	0xffffffff


	//   ....[135]....
        /*0738*/ 	.word	0xffffffff


	//   ....[136]....
        /*073c*/ 	.word	0xffffffff


	//   ....[137]....
        /*0740*/ 	.word	0xffffffff


	//   ....[138]....
        /*0744*/ 	.word	0xffffffff


	//   ....[139]....
        /*0748*/ 	.word	0xffffffff


	//   ....[140]....
        /*074c*/ 	.word	0xffffffff


	//   ....[141]....
        /*0750*/ 	.word	0xffffffff


	//   ....[142]....
        /*0754*/ 	.word	0xffffffff


	//   ....[143]....
        /*0758*/ 	.word	0xffffffff


	//   ....[144]....
        /*075c*/ 	.word	0xffffffff


	//   ....[145]....
        /*0760*/ 	.word	0xffffffff


	//   ....[146]....
        /*0764*/ 	.word	0xffffffff


	//   ....[147]....
        /*0768*/ 	.word	0xffffffff


	//   ....[148]....
        /*076c*/ 	.word	0xffffffff


	//   ....[149]....
        /*0770*/ 	.word	0xffffffff


	//   ....[150]....
        /*0774*/ 	.word	0xffffffff


	//   ....[151]....
        /*0778*/ 	.word	0xffffffff


	//   ....[152]....
        /*077c*/ 	.word	0xffffffff


	//   ....[153]....
        /*0780*/ 	.word	0xffffffff


	//   ....[154]....
        /*0784*/ 	.word	0xffffffff


	//   ....[155]....
        /*0788*/ 	.word	0xffffffff


	//   ....[156]....
        /*078c*/ 	.word	0xffffffff


	//   ....[157]....
        /*0790*/ 	.word	0xffffffff


	//   ....[158]....
        /*0794*/ 	.word	0xffffffff


	//   ....[159]....
        /*0798*/ 	.word	0xffffffff


	//   ....[160]....
        /*079c*/ 	.word	0xffffffff


	//   ....[161]....
        /*07a0*/ 	.word	0xffffffff


	//   ....[162]....
        /*07a4*/ 	.word	0xffffffff


	//   ....[163]....
        /*07a8*/ 	.word	0xffffffff


	//   ....[164]....
        /*07ac*/ 	.word	0xffffffff


	//   ....[165]....
        /*07b0*/ 	.word	0xffffffff


	//   ....[166]....
        /*07b4*/ 	.word	0xffffffff


	//   ....[167]....
        /*07b8*/ 	.word	0xffffffff


	//   ....[168]....
        /*07bc*/ 	.word	0xffffffff


	//   ....[169]....
        /*07c0*/ 	.word	0xffffffff


	//   ....[170]....
        /*07c4*/ 	.word	0xffffffff


	//   ....[171]....
        /*07c8*/ 	.word	0xffffffff


	//   ....[172]....
        /*07cc*/ 	.word	0xffffffff


	//   ....[173]....
        /*07d0*/ 	.word	0xffffffff


	//   ....[174]....
        /*07d4*/ 	.word	0xffffffff


	//   ....[175]....
        /*07d8*/ 	.word	0xffffffff


	//   ....[176]....
        /*07dc*/ 	.word	0xffffffff


	//   ....[177]....
        /*07e0*/ 	.word	0xffffffff


	//   ....[178]....
        /*07e4*/ 	.word	0xffffffff


	//   ....[179]....
        /*07e8*/ 	.word	0xffffffff


	//   ....[180]....
        /*07ec*/ 	.word	0xffffffff


	//   ....[181]....
        /*07f0*/ 	.word	0xffffffff


	//   ....[182]....
        /*07f4*/ 	.word	0xffffffff


	//   ....[183]....
        /*07f8*/ 	.word	0xffffffff


	//   ....[184]....
        /*07fc*/ 	.word	0xffffffff


	//   ....[185]....
        /*0800*/ 	.word	0xffffffff


	//   ....[186]....
        /*0804*/ 	.word	0xffffffff


	//   ....[187]....
        /*0808*/ 	.word	0xffffffff


	//   ....[188]....
        /*080c*/ 	.word	0xffffffff


	//   ....[189]....
        /*0810*/ 	.word	0xffffffff


	//   ....[190]....
        /*0814*/ 	.word	0xffffffff


	//   ....[191]....
        /*0818*/ 	.word	0xffffffff


	//   ....[192]....
        /*081c*/ 	.word	0xffffffff


	//   ....[193]....
        /*0820*/ 	.word	0xffffffff


	//   ....[194]....
        /*0824*/ 	.word	0xffffffff


	//   ....[195]....
        /*0828*/ 	.word	0xffffffff


	//   ....[196]....
        /*082c*/ 	.word	0xffffffff


	//   ....[197]....
        /*0830*/ 	.word	0xffffffff


	//   ....[198]....
        /*0834*/ 	.word	0xffffffff


	//   ....[199]....
        /*0838*/ 	.word	0xffffffff


	//   ....[200]....
        /*083c*/ 	.word	0xffffffff


	//   ....[201]....
        /*0840*/ 	.word	0xffffffff


	//   ....[202]....
        /*0844*/ 	.word	0xffffffff


	//   ....[203]....
        /*0848*/ 	.word	0xffffffff


	//   ....[204]....
        /*084c*/ 	.word	0xffffffff


	//   ....[205]....
        /*0850*/ 	.word	0xffffffff


	//   ....[206]....
        /*0854*/ 	.word	0xffffffff


	//   ....[207]....
        /*0858*/ 	.word	0xffffffff


	//   ....[208]....
        /*085c*/ 	.word	0xffffffff


	//   ....[209]....
        /*0860*/ 	.word	0xffffffff


	//   ....[210]....
        /*0864*/ 	.word	0xffffffff


	//   ....[211]....
        /*0868*/ 	.word	0xffffffff


	//   ....[212]....
        /*086c*/ 	.word	0xffffffff


	//   ....[213]....
        /*0870*/ 	.word	0xffffffff


	//   ....[214]....
        /*0874*/ 	.word	0xffffffff


	//   ....[215]....
        /*0878*/ 	.word	0xffffffff


	//   ....[216]....
        /*087c*/ 	.word	0xffffffff


	//   ....[217]....
        /*0880*/ 	.word	0xffffffff


	//   ....[218]....
        /*0884*/ 	.word	0xffffffff


	//   ....[219]....
        /*0888*/ 	.word	0xffffffff


	//   ....[220]....
        /*088c*/ 	.word	0xffffffff


	//   ....[221]....
        /*0890*/ 	.word	0xffffffff


	//   ....[222]....
        /*0894*/ 	.word	0xffffffff


	//   ....[223]....
        /*0898*/ 	.word	0xffffffff


	//   ....[224]....
        /*089c*/ 	.word	0xffffffff


	//   ....[225]....
        /*08a0*/ 	.word	0xffffffff


	//   ....[226]....
        /*08a4*/ 	.word	0xffffffff


	//   ....[227]....
        /*08a8*/ 	.word	0xffffffff


	//   ....[228]....
        /*08ac*/ 	.word	0xffffffff


	//   ....[229]....
        /*08b0*/ 	.word	0xffffffff


	//   ....[230]....
        /*08b4*/ 	.word	0xffffffff


	//   ....[231]....
        /*08b8*/ 	.word	0xffffffff


	//   ....[232]....
        /*08bc*/ 	.word	0xffffffff


	//   ....[233]....
        /*08c0*/ 	.word	0xffffffff


	//   ....[234]....
        /*08c4*/ 	.word	0xffffffff


	//   ....[235]....
        /*08c8*/ 	.word	0xffffffff


	//   ....[236]....
        /*08cc*/ 	.word	0xffffffff


	//   ....[237]....
        /*08d0*/ 	.word	0xffffffff


	//   ....[238]....
        /*08d4*/ 	.word	0xffffffff


	//   ....[239]....
        /*08d8*/ 	.word	0xffffffff


	//   ....[240]....
        /*08dc*/ 	.word	0xffffffff


	//   ....[241]....
        /*08e0*/ 	.word	0xffffffff


	//   ....[242]....
        /*08e4*/ 	.word	0xffffffff


	//   ....[243]....
        /*08e8*/ 	.word	0xffffffff


	//   ....[244]....
        /*08ec*/ 	.word	0xffffffff


	//   ....[245]....
        /*08f0*/ 	.word	0xffffffff


	//   ....[246]....
        /*08f4*/ 	.word	0xffffffff


	//   ....[247]....
        /*08f8*/ 	.word	0xffffffff


	//   ....[248]....
        /*08fc*/ 	.word	0xffffffff


	//   ....[249]....
        /*0900*/ 	.word	0xffffffff


	//   ....[250]....
        /*0904*/ 	.word	0xffffffff


	//   ....[251]....
        /*0908*/ 	.word	0xffffffff


	//   ....[252]....
        /*090c*/ 	.word	0xffffffff


	//   ....[253]....
        /*0910*/ 	.word	0xffffffff


	//   ....[254]....
        /*0914*/ 	.word	0xffffffff


	//   ....[255]....
        /*0918*/ 	.word	0xffffffff


	//   ....[0]....
        /*091c*/ 	.word	0xffffffff


	//   ....[1]....
        /*0920*/ 	.word	0xffffffff


	//   ....[2]....
        /*0924*/ 	.word	0xffffffff


	//   ....[3]....
        /*0928*/ 	.word	0xffffffff


	//   ....[4]....
        /*092c*/ 	.word	0xffffffff


	//   ....[5]....
        /*0930*/ 	.word	0xffffffff


	//   ....[6]....
        /*0934*/ 	.word	0xffffffff


	//   ....[7]....
        /*0938*/ 	.word	0xffffffff


	//   ....[8]....
        /*093c*/ 	.word	0xffffffff


	//   ....[9]....
        /*0940*/ 	.word	0xffffffff


	//   ....[10]....
        /*0944*/ 	.word	0xffffffff


	//   ....[11]....
        /*0948*/ 	.word	0xffffffff


	//   ....[12]....
        /*094c*/ 	.word	0xffffffff


	//   ....[13]....
        /*0950*/ 	.word	0xffffffff


	//   ....[14]....
        /*0954*/ 	.word	0xffffffff


	//   ....[15]....
        /*0958*/ 	.word	0xffffffff


	//   ....[16]....
        /*095c*/ 	.word	0xffffffff


	//   ....[17]....
        /*0960*/ 	.word	0xffffffff


	//   ....[18]....
        /*0964*/ 	.word	0xffffffff


	//   ....[19]....
        /*0968*/ 	.word	0xffffffff


	//   ....[20]....
        /*096c*/ 	.word	0xffffffff


	//   ....[21]....
        /*0970*/ 	.word	0xffffffff


	//   ....[22]....
        /*0974*/ 	.word	0xffffffff


	//   ....[23]....
        /*0978*/ 	.word	0xffffffff


	//   ....[24]....
        /*097c*/ 	.word	0xffffffff


	//   ....[25]....
        /*0980*/ 	.word	0xffffffff


	//   ....[26]....
        /*0984*/ 	.word	0xffffffff


	//   ....[27]....
        /*0988*/ 	.word	0xffffffff


	//   ....[28]....
        /*098c*/ 	.word	0xffffffff


	//   ....[29]....
        /*0990*/ 	.word	0xffffffff


	//   ....[30]....
        /*0994*/ 	.word	0xffffffff


	//   ....[31]....
        /*0998*/ 	.word	0xffffffff


	//   ....[32]....
        /*099c*/ 	.word	0xffffffff


	//   ....[33]....
        /*09a0*/ 	.word	0xffffffff


	//   ....[34]....
        /*09a4*/ 	.word	0xffffffff


	//   ....[35]....
        /*09a8*/ 	.word	0x0500000f


	//   ....[36]....
        /*09ac*/ 	.word	0x0500000f


	//   ....[37]....
        /*09b0*/ 	.word	0x0500000f


	//   ....[38]....
        /*09b4*/ 	.word	0x0500000f


	//   ....[39]....
        /*09b8*/ 	.word	0x0500000f


	//   ....[40]....
        /*09bc*/ 	.word	0x0500000f


	//   ....[41]....
        /*09c0*/ 	.word	0x0500000f


	//   ....[42]....
        /*09c4*/ 	.word	0x0500000f


	//   ....[43]....
        /*09c8*/ 	.word	0x0500000f


	//   ....[44]....
        /*09cc*/ 	.word	0x0500000f


	//   ....[45]....
        /*09d0*/ 	.word	0x0500000f


	//   ....[46]....
        /*09d4*/ 	.word	0x0500000f


	//   ....[47]....
        /*09d8*/ 	.word	0x0500000f


	//   ....[48]....
        /*09dc*/ 	.word	0x0500000f


	//   ....[49]....
        /*09e0*/ 	.word	0x0500000f


	//   ....[50]....
        /*09e4*/ 	.word	0x0500000f


	//   ....[51]....
        /*09e8*/ 	.word	0x0500000f


	//   ....[52]....
        /*09ec*/ 	.word	0x0500000f


	//   ....[53]....
        /*09f0*/ 	.word	0x0500000f


	//   ....[54]....
        /*09f4*/ 	.word	0x0500000f


	//   ....[55]....
        /*09f8*/ 	.word	0x0500000f


	//   ....[56]....
        /*09fc*/ 	.word	0x0500000f


	//   ....[57]....
        /*0a00*/ 	.word	0x0500000f


	//   ....[58]....
        /*0a04*/ 	.word	0x0500000f


	//   ....[59]....
        /*0a08*/ 	.word	0x0500000f


	//   ....[60]....
        /*0a0c*/ 	.word	0x0500000f


	//   ....[61]....
        /*0a10*/ 	.word	0x0500000f


	//   ....[62]....
        /*0a14*/ 	.word	0x0500000f


	//   ....[63]....
        /*0a18*/ 	.word	0x0500000f


	//   ....[64]....
        /*0a1c*/ 	.word	0x0500000f


	//   ....[65]....
        /*0a20*/ 	.word	0x0500000f


	//   ....[66]....
        /*0a24*/ 	.word	0x0500000f


	//   ....[67]....
        /*0a28*/ 	.word	0x0500000f


	//   ....[68]....
        /*0a2c*/ 	.word	0x0500000f


	//   ....[69]....
        /*0a30*/ 	.word	0x0500000f


	//   ....[70]....
        /*0a34*/ 	.word	0x0500000f


	//   ....[71]....
        /*0a38*/ 	.word	0x0500000f


	//   ....[72]....
        /*0a3c*/ 	.word	0x0500000f


	//   ....[73]....
        /*0a40*/ 	.word	0x0500000f


	//   ....[74]....
        /*0a44*/ 	.word	0x0500000f


	//   ....[75]....
        /*0a48*/ 	.word	0x0500000f


	//   ....[76]....
        /*0a4c*/ 	.word	0x0500000f


	//   ....[77]....
        /*0a50*/ 	.word	0x0500000f


	//   ....[78]....
        /*0a54*/ 	.word	0x0500000f


	//   ....[79]....
        /*0a58*/ 	.word	0x0500000f


	//   ....[80]....
        /*0a5c*/ 	.word	0x0500000f


	//   ....[81]....
        /*0a60*/ 	.word	0x0500000f


	//   ....[82]....
        /*0a64*/ 	.word	0x0500000f


	//   ....[83]....
        /*0a68*/ 	.word	0x0500000f


	//   ....[84]....
        /*0a6c*/ 	.word	0x0500000f


	//   ....[85]....
        /*0a70*/ 	.word	0x0500000f


	//   ....[86]....
        /*0a74*/ 	.word	0x0500000f


	//   ....[87]....
        /*0a78*/ 	.word	0x0500000f


	//   ....[88]....
        /*0a7c*/ 	.word	0x0500000f


	//   ....[89]....
        /*0a80*/ 	.word	0x0500000f


	//   ....[90]....
        /*0a84*/ 	.word	0x0500000f


	//   ....[91]....
        /*0a88*/ 	.word	0x0500000f


	//   ....[92]....
        /*0a8c*/ 	.word	0x0500000f


	//   ....[93]....
        /*0a90*/ 	.word	0x0500000f


	//   ....[94]....
        /*0a94*/ 	.word	0x0500000f


	//   ....[95]....
        /*0a98*/ 	.word	0x0500000f


	//   ....[96]....
        /*0a9c*/ 	.word	0x0500000f


	//   ....[97]....
        /*0aa0*/ 	.word	0x0500000f


	//   ....[98]....
        /*0aa4*/ 	.word	0x0500000f


	//   ....[99]....
        /*0aa8*/ 	.word	0x0500000f


	//   ....[100]....
        /*0aac*/ 	.word	0x0500000f


	//   ....[101]....
        /*0ab0*/ 	.word	0x0500000f


	//   ....[102]....
        /*0ab4*/ 	.word	0x0500000f


	//   ....[103]....
        /*0ab8*/ 	.word	0x0500000f


	//   ....[104]....
        /*0abc*/ 	.word	0x0500000f


	//   ....[105]....
        /*0ac0*/ 	.word	0x0500000f


	//   ....[106]....
        /*0ac4*/ 	.word	0x0500000f


	//   ....[107]....
        /*0ac8*/ 	.word	0x0500000f


	//   ....[108]....
        /*0acc*/ 	.word	0x0500000f


	//   ....[109]....
        /*0ad0*/ 	.word	0x0500000f


	//   ....[110]....
        /*0ad4*/ 	.word	0x0500000f


	//   ....[111]....
        /*0ad8*/ 	.word	0x0500000f


	//   ....[112]....
        /*0adc*/ 	.word	0x0500000f


	//   ....[113]....
        /*0ae0*/ 	.word	0x0500000f


	//   ....[114]....
        /*0ae4*/ 	.word	0x0500000f


	//   ....[115]....
        /*0ae8*/ 	.word	0x0500000f


	//   ....[116]....
        /*0aec*/ 	.word	0x0500000f


	//   ....[117]....
        /*0af0*/ 	.word	0x0500000f


	//   ....[118]....
        /*0af4*/ 	.word	0x0500000f


	//   ....[119]....
        /*0af8*/ 	.word	0x0500000f


	//   ....[120]....
        /*0afc*/ 	.word	0x0500000f


	//   ....[121]....
        /*0b00*/ 	.word	0x0500000f


	//   ....[122]....
        /*0b04*/ 	.word	0x0500000f


	//   ....[123]....
        /*0b08*/ 	.word	0x0500000f


	//   ....[124]....
        /*0b0c*/ 	.word	0x0500000f


	//   ....[125]....
        /*0b10*/ 	.word	0x0500000f


	//   ....[126]....
        /*0b14*/ 	.word	0x0500000f


	//   ....[127]....
        /*0b18*/ 	.word	0x0500000f


	//   ....[128]....
        /*0b1c*/ 	.word	0x0500000f


	//   ....[129]....
        /*0b20*/ 	.word	0x0500000f


	//   ....[130]....
        /*0b24*/ 	.word	0x0500000f


	//   ....[131]....
        /*0b28*/ 	.word	0x0500000f


	//   ....[132]....
        /*0b2c*/ 	.word	0x0500000f


	//   ....[133]....
        /*0b30*/ 	.word	0x0500000f


	//   ....[134]....
        /*0b34*/ 	.word	0x0500000f


	//   ....[135]....
        /*0b38*/ 	.word	0x0500000f


	//   ....[136]....
        /*0b3c*/ 	.word	0x0500000f


	//   ....[137]....
        /*0b40*/ 	.word	0x0500000f


	//   ....[138]....
        /*0b44*/ 	.word	0x0500000f


	//   ....[139]....
        /*0b48*/ 	.word	0x0500000f


	//   ....[140]....
        /*0b4c*/ 	.word	0x0500000f


	//   ....[141]....
        /*0b50*/ 	.word	0x0500000f


	//   ....[142]....
        /*0b54*/ 	.word	0x0500000f


	//   ....[143]....
        /*0b58*/ 	.word	0x0500000f


	//   ....[144]....
        /*0b5c*/ 	.word	0x0500000f


	//   ....[145]....
        /*0b60*/ 	.word	0x0500000f


	//   ....[146]....
        /*0b64*/ 	.word	0x0500000f


	//   ....[147]....
        /*0b68*/ 	.word	0x0500000f


	//   ....[148]....
        /*0b6c*/ 	.word	0x0500000f


	//   ....[149]....
        /*0b70*/ 	.word	0x0500000f


	//   ....[150]....
        /*0b74*/ 	.word	0x0500000f


	//   ....[151]....
        /*0b78*/ 	.word	0x0500000f


	//   ....[152]....
        /*0b7c*/ 	.word	0x0500000f


	//   ....[153]....
        /*0b80*/ 	.word	0x0500000f


	//   ....[154]....
        /*0b84*/ 	.word	0x0500000f


	//   ....[155]....
        /*0b88*/ 	.word	0x0500000f


	//   ....[156]....
        /*0b8c*/ 	.word	0x0500000f


	//   ....[157]....
        /*0b90*/ 	.word	0x0500000f


	//   ....[158]....
        /*0b94*/ 	.word	0x0500000f


	//   ....[159]....
        /*0b98*/ 	.word	0x0500000f


	//   ....[160]....
        /*0b9c*/ 	.word	0x0500000f


	//   ....[161]....
        /*0ba0*/ 	.word	0x0500000f


	//   ....[162]....
        /*0ba4*/ 	.word	0x0500000f


	//   ....[163]....
        /*0ba8*/ 	.word	0x0500000f


	//   ....[164]....
        /*0bac*/ 	.word	0x0500000f


	//   ....[165]....
        /*0bb0*/ 	.word	0x0500000f


	//   ....[166]....
        /*0bb4*/ 	.word	0x0500000f


	//   ....[167]....
        /*0bb8*/ 	.word	0x0500000f


	//   ....[168]....
        /*0bbc*/ 	.word	0x0500000f


	//   ....[169]....
        /*0bc0*/ 	.word	0x0500000f


	//   ....[170]....
        /*0bc4*/ 	.word	0x0500000f


	//   ....[171]....
        /*0bc8*/ 	.word	0x0500000f


	//   ....[172]....
        /*0bcc*/ 	.word	0x0500000f


	//   ....[173]....
        /*0bd0*/ 	.word	0x0500000f


	//   ....[174]....
        /*0bd4*/ 	.word	0x0500000f


	//   ....[175]....
        /*0bd8*/ 	.word	0x0500000f


	//   ....[176]....
        /*0bdc*/ 	.word	0x0500000f


	//   ....[177]....
        /*0be0*/ 	.word	0x0500000f


	//   ....[178]....
        /*0be4*/ 	.word	0x0500000f


	//   ....[179]....
        /*0be8*/ 	.word	0x0500000f


	//   ....[180]....
        /*0bec*/ 	.word	0x0500000f


	//   ....[181]....
        /*0bf0*/ 	.word	0x0500000f


	//   ....[182]....
        /*0bf4*/ 	.word	0x0500000f


	//   ....[183]....
        /*0bf8*/ 	.word	0x0500000f


	//   ....[184]....
        /*0bfc*/ 	.word	0x0500000f


	//   ....[185]....
        /*0c00*/ 	.word	0x0500000f


	//   ....[186]....
        /*0c04*/ 	.word	0x0500000f


	//   ....[187]....
        /*0c08*/ 	.word	0x0500000f


	//   ....[188]....
        /*0c0c*/ 	.word	0x0500000f


	//   ....[189]....
        /*0c10*/ 	.word	0x0500000f


	//   ....[190]....
        /*0c14*/ 	.word	0x0500000f


	//   ....[191]....
        /*0c18*/ 	.word	0x0500000f


	//   ....[192]....
        /*0c1c*/ 	.word	0x0500000f


	//   ....[193]....
        /*0c20*/ 	.word	0x0500000f


	//   ....[194]....
        /*0c24*/ 	.word	0x0500000f


	//   ....[195]....
        /*0c28*/ 	.word	0x0500000f


	//   ....[196]....
        /*0c2c*/ 	.word	0x0500000f


	//   ....[197]....
        /*0c30*/ 	.word	0x0500000f


	//   ....[198]....
        /*0c34*/ 	.word	0x0500000f


	//   ....[199]....
        /*0c38*/ 	.word	0x0500000f


	//   ....[200]....
        /*0c3c*/ 	.word	0x0500000f


	//   ....[201]....
        /*0c40*/ 	.word	0x0500000f


	//   ....[202]....
        /*0c44*/ 	.word	0x0500000f


	//   ....[203]....
        /*0c48*/ 	.word	0x0500000f


	//   ....[204]....
        /*0c4c*/ 	.word	0x0500000f


	//   ....[205]....
        /*0c50*/ 	.word	0x0500000f


	//   ....[206]....
        /*0c54*/ 	.word	0x0500000f


	//   ....[207]....
        /*0c58*/ 	.word	0x0500000f


	//   ....[208]....
        /*0c5c*/ 	.word	0x0500000f


	//   ....[209]....
        /*0c60*/ 	.word	0x0500000f


	//   ....[210]....
        /*0c64*/ 	.word	0x0500000f


	//   ....[211]....
        /*0c68*/ 	.word	0x0500000f


	//   ....[212]....
        /*0c6c*/ 	.word	0x0500000f


	//   ....[213]....
        /*0c70*/ 	.word	0x0500000f


	//   ....[214]....
        /*0c74*/ 	.word	0x0500000f


	//   ....[215]....
        /*0c78*/ 	.word	0x0500000f


	//   ....[216]....
        /*0c7c*/ 	.word	0x0500000f


	//   ....[217]....
        /*0c80*/ 	.word	0x0500000f


	//   ....[218]....
        /*0c84*/ 	.word	0x0500000f


	//   ....[219]....
        /*0c88*/ 	.word	0x0500000f


	//   ....[220]....
        /*0c8c*/ 	.word	0x0500000f


	//   ....[221]....
        /*0c90*/ 	.word	0x0500000f


	//   ....[222]....
        /*0c94*/ 	.word	0x0500000f


	//   ....[223]....
        /*0c98*/ 	.word	0x0500000f


	//   ....[224]....
        /*0c9c*/ 	.word	0x0500000f


	//   ....[225]....
        /*0ca0*/ 	.word	0x0500000f


	//   ....[226]....
        /*0ca4*/ 	.word	0x0500000f


	//   ....[227]....
        /*0ca8*/ 	.word	0x0500000f


	//   ....[228]....
        /*0cac*/ 	.word	0x0500000f


	//   ....[229]....
        /*0cb0*/ 	.word	0x0500000f


	//   ....[230]....
        /*0cb4*/ 	.word	0x0500000f


	//   ....[231]....
        /*0cb8*/ 	.word	0x0500000f


	//   ....[232]....
        /*0cbc*/ 	.word	0x0500000f


	//   ....[233]....
        /*0cc0*/ 	.word	0x0500000f


	//   ....[234]....
        /*0cc4*/ 	.word	0x0500000f


	//   ....[235]....
        /*0cc8*/ 	.word	0x0500000f


	//   ....[236]....
        /*0ccc*/ 	.word	0x0500000f


	//   ....[237]....
        /*0cd0*/ 	.word	0x0500000f


	//   ....[238]....
        /*0cd4*/ 	.word	0x0500000f


	//   ....[239]....
        /*0cd8*/ 	.word	0x0500000f


	//   ....[240]....
        /*0cdc*/ 	.word	0x0500000f


	//   ....[241]....
        /*0ce0*/ 	.word	0x0500000f


	//   ....[242]....
        /*0ce4*/ 	.word	0x0500000f


	//   ....[243]....
        /*0ce8*/ 	.word	0x0500000f


	//   ....[244]....
        /*0cec*/ 	.word	0x0500000f


	//   ....[245]....
        /*0cf0*/ 	.word	0x0500000f


	//   ....[246]....
        /*0cf4*/ 	.word	0x0500000f


	//   ....[247]....
        /*0cf8*/ 	.word	0x0500000f


	//   ....[248]....
        /*0cfc*/ 	.word	0x0500000f


	//   ....[249]....
        /*0d00*/ 	.word	0x0500000f


	//   ....[250]....
        /*0d04*/ 	.word	0x0500000f


	//   ....[251]....
        /*0d08*/ 	.word	0x0500000f


	//   ....[252]....
        /*0d0c*/ 	.word	0x0500000f


	//   ....[253]....
        /*0d10*/ 	.word	0x0500000f


	//   ....[254]....
        /*0d14*/ 	.word	0x0500000f


	//   ....[255]....
        /*0d18*/ 	.word	0x0500000f


	//   ....[0]....
        /*0d1c*/ 	.word	0x0500000f


	//   ....[1]....
        /*0d20*/ 	.word	0x0500000f


	//   ....[2]....
        /*0d24*/ 	.word	0x0500000f


	//   ....[3]....
        /*0d28*/ 	.word	0x0500000f


	//   ....[4]....
        /*0d2c*/ 	.word	0x0500000f


	//   ....[5]....
        /*0d30*/ 	.word	0x0500000f


	//   ....[6]....
        /*0d34*/ 	.word	0x0500000f


	//   ....[7]....
        /*0d38*/ 	.word	0x0500000f


	//----- nvinfo : EIATTR_COOP_GROUP_INSTR_OFFSETS
	.align		4
.L_572:
        /*0d3c*/ 	.byte	0x04, 0x28
        /*0d3e*/ 	.short	(.L_574 - .L_573)


	//   ....[0]....
.L_573:
        /*0d40*/ 	.word	0x00000070


	//   ....[1]....
        /*0d44*/ 	.word	0x00000140


	//   ....[2]....
        /*0d48*/ 	.word	0x00000190


	//   ....[3]....
        /*0d4c*/ 	.word	0x000003c0


	//   ....[4]....
        /*0d50*/ 	.word	0x00000520


	//   ....[5]....
        /*0d54*/ 	.word	0x00000640


	//   ....[6]....
        /*0d58*/ 	.word	0x000007a0


	//   ....[7]....
        /*0d5c*/ 	.word	0x00003110


	//   ....[8]....
        /*0d60*/ 	.word	0x00003120


	//   ....[9]....
        /*0d64*/ 	.word	0x00004040


	//   ....[10]....
        /*0d68*/ 	.word	0x00004050


	//   ....[11]....
        /*0d6c*/ 	.word	0x00004f70


	//   ....[12]....
        /*0d70*/ 	.word	0x00004f80


	//   ....[13]....
        /*0d74*/ 	.word	0x00005ed0


	//   ....[14]....
        /*0d78*/ 	.word	0x00005ee0


	//   ....[15]....
        /*0d7c*/ 	.word	0x00007490


	//   ....[16]....
        /*0d80*/ 	.word	0x000074a0


	//   ....[17]....
        /*0d84*/ 	.word	0x000084d0


	//   ....[18]....
        /*0d88*/ 	.word	0x000084e0


	//   ....[19]....
        /*0d8c*/ 	.word	0x000094f0


	//   ....[20]....
        /*0d90*/ 	.word	0x00009500


	//   ....[21]....
        /*0d94*/ 	.word	0x0000a500


	//   ....[22]....
        /*0d98*/ 	.word	0x0000a510


	//   ....[23]....
        /*0d9c*/ 	.word	0x0000b700


	//   ....[24]....
        /*0da0*/ 	.word	0x0000b710


	//   ....[25]....
        /*0da4*/ 	.word	0x0000b820


	//   ....[26]....
        /*0da8*/ 	.word	0x0000b830


	//   ....[27]....
        /*0dac*/ 	.word	0x0000b950


	//   ....[28]....
        /*0db0*/ 	.word	0x0000b960


	//   ....[29]....
        /*0db4*/ 	.word	0x0000ba80


	//   ....[30]....
        /*0db8*/ 	.word	0x0000ba90


	//   ....[31]....
        /*0dbc*/ 	.word	0x0000be10


	//   ....[32]....
        /*0dc0*/ 	.word	0x0000be30


	//   ....[33]....
        /*0dc4*/ 	.word	0x0000bf10


	//   ....[34]....
        /*0dc8*/ 	.word	0x0000bf30


	//   ....[35]....
        /*0dcc*/ 	.word	0x0000c010


	//   ....[36]....
        /*0dd0*/ 	.word	0x0000c030


	//   ....[37]....
        /*0dd4*/ 	.word	0x0000c110


	//   ....[38]....
        /*0dd8*/ 	.word	0x0000c130


	//   ....[39]....
        /*0ddc*/ 	.word	0x0000cbe0


	//   ....[40]....
        /*0de0*/ 	.word	0x0000d390


	//   ....[41]....
        /*0de4*/ 	.word	0x0000d3a0


	//   ....[42]....
        /*0de8*/ 	.word	0x0000d3b0


	//   ....[43]....
        /*0dec*/ 	.word	0x0000d3c0


	//   ....[44]....
        /*0df0*/ 	.word	0x0000d5c0


	//   ....[45]....
        /*0df4*/ 	.word	0x0000d5d0


	//   ....[46]....
        /*0df8*/ 	.word	0x0000d5e0


	//   ....[47]....
        /*0dfc*/ 	.word	0x0000d5f0


	//   ....[48]....
        /*0e00*/ 	.word	0x0000d7d0


	//   ....[49]....
        /*0e04*/ 	.word	0x0000d7e0


	//   ....[50]....
        /*0e08*/ 	.word	0x0000d7f0


	//   ....[51]....
        /*0e0c*/ 	.word	0x0000d800


	//   ....[52]....
        /*0e10*/ 	.word	0x0000da00


	//   ....[53]....
        /*0e14*/ 	.word	0x0000da10


	//   ....[54]....
        /*0e18*/ 	.word	0x0000da20


	//   ....[55]....
        /*0e1c*/ 	.word	0x0000da30


	//   ....[56]....
        /*0e20*/ 	.word	0x00011d20


	//   ....[57]....
        /*0e24*/ 	.word	0x00011d40


	//   ....[58]....
        /*0e28*/ 	.word	0x00011d50


	//   ....[59]....
        /*0e2c*/ 	.word	0x00011d60


	//   ....[60]....
        /*0e30*/ 	.word	0x00011e50


	//   ....[61]....
        /*0e34*/ 	.word	0x00011e70


	//   ....[62]....
        /*0e38*/ 	.word	0x00011e80


	//   ....[63]....
        /*0e3c*/ 	.word	0x00011e90


	//   ....[64]....
        /*0e40*/ 	.word	0x00012070


	//   ....[65]....
        /*0e44*/ 	.word	0x00012090


	//   ....[66]....
        /*0e48*/ 	.word	0x000120b0


	//   ....[67]....
        /*0e4c*/ 	.word	0x000120c0


	//   ....[68]....
        /*0e50*/ 	.word	0x00012190


	//   ....[69]....
        /*0e54*/ 	.word	0x000121c0


	//   ....[70]....
        /*0e58*/ 	.word	0x000121d0


	//   ....[71]....
        /*0e5c*/ 	.word	0x000121e0


	//   ....[72]....
        /*0e60*/ 	.word	0x00016f20


	//   ....[73]....
        /*0e64*/ 	.word	0x00017520


	//   ....[74]....
        /*0e68*/ 	.word	0x00017570


	//   ....[75]....
        /*0e6c*/ 	.word	0x000175a0


	//   ....[76]....
        /*0e70*/ 	.word	0x00017f10


	//   ....[77]....
        /*0e74*/ 	.word	0x00017f80


	//   ....[78]....
        /*0e78*/ 	.word	0x00019590


	//   ....[79]....
        /*0e7c*/ 	.word	0x000195c0


	//   ....[80]....
        /*0e80*/ 	.word	0x0001a030


	//   ....[81]....
        /*0e84*/ 	.word	0x0001a050


	//   ....[82]....
        /*0e88*/ 	.word	0x0001a8f0


	//   ....[83]....
        /*0e8c*/ 	.word	0x0001aaa0


	//   ....[84]....
        /*0e90*/ 	.word	0x0001c5c0


	//   ....[85]....
        /*0e94*/ 	.word	0x0001c5e0


	//   ....[86]....
        /*0e98*/ 	.word	0x0001cf00


	//   ....[87]....
        /*0e9c*/ 	.word	0x0001d090


	//   ....[88]....
        /*0ea0*/ 	.word	0x0001e400


	//   ....[89]....
        /*0ea4*/ 	.word	0x0001e410


	//   ....[90]....
        /*0ea8*/ 	.word	0x0001e440


	//   ....[91]....
        /*0eac*/ 	.word	0x0001e450


	//   ....[92]....
        /*0eb0*/ 	.word	0x0001faf0


	//   ....[93]....
        /*0eb4*/ 	.word	0x0001fb50


	//   ....[94]....
        /*0eb8*/ 	.word	0x0001fb80


	//   ....[95]....
        /*0ebc*/ 	.word	0x0001fbb0


	//   ....[96]....
        /*0ec0*/ 	.word	0x0001fbe0


	//   ....[97]....
        /*0ec4*/ 	.word	0x0001fc10


	//   ....[98]....
        /*0ec8*/ 	.word	0x0001fc40


	//   ....[99]....
        /*0ecc*/ 	.word	0x0001fc70


	//   ....[100]....
        /*0ed0*/ 	.word	0x0001fca0


	//   ....[101]....
        /*0ed4*/ 	.word	0x0001fcd0


	//   ....[102]....
        /*0ed8*/ 	.word	0x0001fd00


	//   ....[103]....
        /*0edc*/ 	.word	0x0001fd30


	//   ....[104]....
        /*0ee0*/ 	.word	0x0001fd60


	//   ....[105]....
        /*0ee4*/ 	.word	0x0001fd90


	//   ....[106]....
        /*0ee8*/ 	.word	0x0001fdc0


	//   ....[107]....
        /*0eec*/ 	.word	0x0001fdf0


	//   ....[108]....
        /*0ef0*/ 	.word	0x0001fe20


	//   ....[109]....
        /*0ef4*/ 	.word	0x0001fe50


	//   ....[110]....
        /*0ef8*/ 	.word	0x0001fe80


	//   ....[111]....
        /*0efc*/ 	.word	0x0001feb0


	//   ....[112]....
        /*0f00*/ 	.word	0x0001fee0


	//   ....[113]....
        /*0f04*/ 	.word	0x0001ff10


	//   ....[114]....
        /*0f08*/ 	.word	0x0001ff40


	//   ....[115]....
        /*0f0c*/ 	.word	0x0001ff70


	//   ....[116]....
        /*0f10*/ 	.word	0x0001ffa0


	//   ....[117]....
        /*0f14*/ 	.word	0x0001ffd0


	//   ....[118]....
        /*0f18*/ 	.word	0x00020000


	//   ....[119]....
        /*0f1c*/ 	.word	0x00020030


	//   ....[120]....
        /*0f20*/ 	.word	0x00020060


	//   ....[121]....
        /*0f24*/ 	.word	0x00020090


	//   ....[122]....
        /*0f28*/ 	.word	0x000200c0


	//   ....[123]....
        /*0f2c*/ 	.word	0x000200f0


	//   ....[124]....
        /*0f30*/ 	.word	0x00020120


	//   ....[125]....
        /*0f34*/ 	.word	0x00020150


	//   ....[126]....
        /*0f38*/ 	.word	0x00020180


	//   ....[127]....
        /*0f3c*/ 	.word	0x000201b0


	//   ....[128]....
        /*0f40*/ 	.word	0x000201e0


	//   ....[129]....
        /*0f44*/ 	.word	0x00020210


	//   ....[130]....
        /*0f48*/ 	.word	0x00020240


	//   ....[131]....
        /*0f4c*/ 	.word	0x00020270


	//   ....[132]....
        /*0f50*/ 	.word	0x000202a0


	//   ....[133]....
        /*0f54*/ 	.word	0x000202d0


	//   ....[134]....
        /*0f58*/ 	.word	0x00020300


	//   ....[135]....
        /*0f5c*/ 	.word	0x00020320


	//   ....[136]....
        /*0f60*/ 	.word	0x00020330


	//   ....[137]....
        /*0f64*/ 	.word	0x00020340


	//   ....[138]....
        /*0f68*/ 	.word	0x00020350


	//   ....[139]....
        /*0f6c*/ 	.word	0x00020360


	//   ....[140]....
        /*0f70*/ 	.word	0x00020370


	//   ....[141]....
        /*0f74*/ 	.word	0x00020380


	//   ....[142]....
        /*0f78*/ 	.word	0x000203b0


	//   ....[143]....
        /*0f7c*/ 	.word	0x000203e0


	//   ....[144]....
        /*0f80*/ 	.word	0x00020400


	//   ....[145]....
        /*0f84*/ 	.word	0x00020430


	//   ....[146]....
        /*0f88*/ 	.word	0x00020460


	//   ....[147]....
        /*0f8c*/ 	.word	0x00020490


	//   ....[148]....
        /*0f90*/ 	.word	0x000204c0


	//   ....[149]....
        /*0f94*/ 	.word	0x000204f0


	//   ....[150]....
        /*0f98*/ 	.word	0x00020520


	//   ....[151]....
        /*0f9c*/ 	.word	0x00020530


	//   ....[152]....
        /*0fa0*/ 	.word	0x00020540


	//   ....[153]....
        /*0fa4*/ 	.word	0x00020550


	//   ....[154]....
        /*0fa8*/ 	.word	0x00020560


	//   ....[155]....
        /*0fac*/ 	.word	0x00020570


	//   ....[156]....
        /*0fb0*/ 	.word	0x00020cc0


	//   ....[157]....
        /*0fb4*/ 	.word	0x00020d00


	//   ....[158]....
        /*0fb8*/ 	.word	0x00020d30


	//   ....[159]....
        /*0fbc*/ 	.word	0x00020d60


	//   ....[160]....
        /*0fc0*/ 	.word	0x00021700


	//   ....[161]....
        /*0fc4*/ 	.word	0x00021730


	//   ....[162]....
        /*0fc8*/ 	.word	0x000218a0


	//   ....[163]....
        /*0fcc*/ 	.word	0x000218c0


	//   ....[164]....
        /*0fd0*/ 	.word	0x00021a00


	//   ....[165]....
        /*0fd4*/ 	.word	0x00021a20


	//   ....[166]....
        /*0fd8*/ 	.word	0x00021b70


	//   ....[167]....
        /*0fdc*/ 	.word	0x00021b90


	//   ....[168]....
        /*0fe0*/ 	.word	0x000224f0


	//   ....[169]....
        /*0fe4*/ 	.word	0x00022500


	//   ....[170]....
        /*0fe8*/ 	.word	0x00022690


	//   ....[171]....
        /*0fec*/ 	.word	0x000226a0


	//   ....[172]....
        /*0ff0*/ 	.word	0x00022830


	//   ....[173]....
        /*0ff4*/ 	.word	0x00022840


	//   ....[174]....
        /*0ff8*/ 	.word	0x000229d0


	//   ....[175]....
        /*0ffc*/ 	.word	0x000229e0


	//   ....[176]....
        /*1000*/ 	.word	0x00022bc0


	//   ....[177]....
        /*1004*/ 	.word	0x00022d90


	//   ....[178]....
        /*1008*/ 	.word	0x00022dc0


	//   ....[179]....
        /*100c*/ 	.word	0x00022df0


	//   ....[180]....
        /*1010*/ 	.word	0x00022e20


	//   ....[181]....
        /*1014*/ 	.word	0x00022e50


	//   ....[182]....
        /*1018*/ 	.word	0x00022e80


	//   ....[183]....
        /*101c*/ 	.word	0x00022ff0


	//   ....[184]....
        /*1020*/ 	.word	0x00023020


	//   ....[185]....
        /*1024*/ 	.word	0x00023050


	//   ....[186]....
        /*1028*/ 	.word	0x00023080


	//   ....[187]....
        /*102c*/ 	.word	0x000230b0


	//   ....[188]....
        /*1030*/ 	.word	0x000230e0


	//   ....[189]....
        /*1034*/ 	.word	0x00023170


	//   ....[190]....
        /*1038*/ 	.word	0x000231d0


	//   ....[191]....
        /*103c*/ 	.word	0x00023260


	//   ....[192]....
        /*1040*/ 	.word	0x00024200


	//   ....[193]....
        /*1044*/ 	.word	0x00025fb0


	//   ....[194]....
        /*1048*/ 	.word	0x00025fd0


	//   ....[195]....
        /*104c*/ 	.word	0x000260d0


	//   ....[196]....
        /*1050*/ 	.word	0x000260e0


	//   ....[197]....
        /*1054*/ 	.word	0x00026150


	//   ....[198]....
        /*1058*/ 	.word	0x00026160


	//   ....[199]....
        /*105c*/ 	.word	0x000261d0


	//   ....[200]....
        /*1060*/ 	.word	0x000261e0


	//   ....[201]....
        /*1064*/ 	.word	0x00026250


	//   ....[202]....
        /*1068*/ 	.word	0x00026260


	//   ....[203]....
        /*106c*/ 	.word	0x00026310


	//   ....[204]....
        /*1070*/ 	.word	0x00026320


	//   ....[205]....
        /*1074*/ 	.word	0x00026390


	//   ....[206]....
        /*1078*/ 	.word	0x000263a0


	//   ....[207]....
        /*107c*/ 	.word	0x000263b0


	//   ....[208]....
        /*1080*/ 	.word	0x000263c0


	//   ....[209]....
        /*1084*/ 	.word	0x000267f0


	//   ....[210]....
        /*1088*/ 	.word	0x00026820


	//   ....[211]....
        /*108c*/ 	.word	0x00026950


	//   ....[212]....
        /*1090*/ 	.word	0x00026960


	//   ....[213]....
        /*1094*/ 	.word	0x000269f0


	//   ....[214]....
        /*1098*/ 	.word	0x00026a00


	//   ....[215]....
        /*109c*/ 	.word	0x00026a90


	//   ....[216]....
        /*10a0*/ 	.word	0x00026aa0


	//   ....[217]....
        /*10a4*/ 	.word	0x00026b20


	//   ....[218]....
        /*10a8*/ 	.word	0x00026b30


	//   ....[219]....
        /*10ac*/ 	.word	0x00026bb0


	//   ....[220]....
        /*10b0*/ 	.word	0x00026bc0


	//   ....[221]....
        /*10b4*/ 	.word	0x00026c40


	//   ....[222]....
        /*10b8*/ 	.word	0x00026c50


	//   ....[223]....
        /*10bc*/ 	.word	0x00026c60


	//   ....[224]....
        /*10c0*/ 	.word	0x00026c70


	//   ....[225]....
        /*10c4*/ 	.word	0x000273f0


	//   ....[226]....
        /*10c8*/ 	.word	0x00027420


	//   ....[227]....
        /*10cc*/ 	.word	0x000274d0


	//   ....[228]....
        /*10d0*/ 	.word	0x000274f0


	//   ....[229]....
        /*10d4*/ 	.word	0x00027580


	//   ....[230]....
        /*10d8*/ 	.word	0x000275a0


	//   ....[231]....
        /*10dc*/ 	.word	0x00027630


	//   ....[232]....
        /*10e0*/ 	.word	0x00027650


	//   ....[233]....
        /*10e4*/ 	.word	0x000276e0


	//   ....[234]....
        /*10e8*/ 	.word	0x00027700


	//   ....[235]....
        /*10ec*/ 	.word	0x00027790


	//   ....[236]....
        /*10f0*/ 	.word	0x000277b0


	//   ....[237]....
        /*10f4*/ 	.word	0x00027840


	//   ....[238]....
        /*10f8*/ 	.word	0x00027860


	//   ....[239]....
        /*10fc*/ 	.word	0x00027870


	//   ....[240]....
        /*1100*/ 	.word	0x00027880


	//   ....[241]....
        /*1104*/ 	.word	0x00028000


	//   ....[242]....
        /*1108*/ 	.word	0x00028020


	//   ....[243]....
        /*110c*/ 	.word	0x00028080


	//   ....[244]....
        /*1110*/ 	.word	0x00028090


	//   ....[245]....
        /*1114*/ 	.word	0x000280e0


	//   ....[246]....
        /*1118*/ 	.word	0x000280f0


	//   ....[247]....
        /*111c*/ 	.word	0x00028140


	//   ....[248]....
        /*1120*/ 	.word	0x00028150


	//   ....[249]....
        /*1124*/ 	.word	0x000281a0


	//   ....[250]....
        /*1128*/ 	.word	0x000281b0


	//   ....[251]....
        /*112c*/ 	.word	0x00028200


	//   ....[252]....
        /*1130*/ 	.word	0x00028210


	//   ....[253]....
        /*1134*/ 	.word	0x00028260


	//   ....[254]....
        /*1138*/ 	.word	0x00028270


	//   ....[255]....
        /*113c*/ 	.word	0x00028280


	//   ....[0]....
        /*1140*/ 	.word	0x000282d0


	//   ....[1]....
        /*1144*/ 	.word	0x00028610


	//   ....[2]....
        /*1148*/ 	.word	0x00028620


	//   ....[3]....
        /*114c*/ 	.word	0x00028680


	//   ....[4]....
        /*1150*/ 	.word	0x00028690


	//   ....[5]....
        /*1154*/ 	.word	0x000286e0


	//   ....[6]....
        /*1158*/ 	.word	0x000286f0


	//   ....[7]....
        /*115c*/ 	.word	0x00028740


	//   ....[8]....
        /*1160*/ 	.word	0x00028750


	//   ....[9]....
        /*1164*/ 	.word	0x000287a0


	//   ....[10]....
        /*1168*/ 	.word	0x000287b0


	//   ....[11]....
        /*116c*/ 	.word	0x00028800


	//   ....[12]....
        /*1170*/ 	.word	0x00028810


	//   ....[13]....
        /*1174*/ 	.word	0x00028860


	//   ....[14]....
        /*1178*/ 	.word	0x00028870


	//   ....[15]....
        /*117c*/ 	.word	0x00028880


	//   ....[16]....
        /*1180*/ 	.word	0x000288d0


	//   ....[17]....
        /*1184*/ 	.word	0x0002a3d0


	//   ....[18]....
        /*1188*/ 	.word	0x0002a400


	//   ....[19]....
        /*118c*/ 	.word	0x0002a440


	//   ....[20]....
        /*1190*/ 	.word	0x0002a470


	//   ....[21]....
        /*1194*/ 	.word	0x0002a4a0


	//   ....[22]....
        /*1198*/ 	.word	0x0002a4d0


	//   ....[23]....
        /*119c*/ 	.word	0x0002a500


	//   ....[24]....
        /*11a0*/ 	.word	0x0002a530


	//   ....[25]....
        /*11a4*/ 	.word	0x0002a6b0


	//   ....[26]....
        /*11a8*/ 	.word	0x0002a6e0


	//   ....[27]....
        /*11ac*/ 	.word	0x0002a710


	//   ....[28]....
        /*11b0*/ 	.word	0x0002a740


	//   ....[29]....
        /*11b4*/ 	.word	0x0002a770


	//   ....[30]....
        /*11b8*/ 	.word	0x0002a7a0


	//   ....[31]....
        /*11bc*/ 	.word	0x0002a860


	//   ....[32]....
        /*11c0*/ 	.word	0x0002a880


	//   ....[33]....
        /*11c4*/ 	.word	0x0002a8f0


	//   ....[34]....
        /*11c8*/ 	.word	0x0002afb0


	//   ....[35]....
        /*11cc*/ 	.word	0x0002b370


	//   ....[36]....
        /*11d0*/ 	.word	0x0002b400


	//   ....[37]....
        /*11d4*/ 	.word	0x0002b4a0


	//   ....[38]....
        /*11d8*/ 	.word	0x0002b530


	//   ....[39]....
        /*11dc*/ 	.word	0x0002b5d0


	//   ....[40]....
        /*11e0*/ 	.word	0x0002b660


	//   ....[41]....
        /*11e4*/ 	.word	0x0002b700


	//   ....[42]....
        /*11e8*/ 	.word	0x0002b790


	//   ....[43]....
        /*11ec*/ 	.word	0x0002b880


	//   ....[44]....
        /*11f0*/ 	.word	0x0002b910


	//   ....[45]....
        /*11f4*/ 	.word	0x0002b9b0


	//   ....[46]....
        /*11f8*/ 	.word	0x0002ba40


	//   ....[47]....
        /*11fc*/ 	.word	0x0002bae0


	//   ....[48]....
        /*1200*/ 	.word	0x0002bb70


	//   ....[49]....
        /*1204*/ 	.word	0x0002bc10


	//   ....[50]....
        /*1208*/ 	.word	0x0002bca0


	//   ....[51]....
        /*120c*/ 	.word	0x0002bd90


	//   ....[52]....
        /*1210*/ 	.word	0x0002be20


	//   ....[53]....
        /*1214*/ 	.word	0x0002beb0


	//   ....[54]....
        /*1218*/ 	.word	0x0002bf40


	//   ....[55]....
        /*121c*/ 	.word	0x0002bfd0


	//   ....[56]....
        /*1220*/ 	.word	0x0002c060


	//   ....[57]....
        /*1224*/ 	.word	0x0002c0f0


	//   ....[58]....
        /*1228*/ 	.word	0x0002c180


	//   ....[59]....
        /*122c*/ 	.word	0x0002c250


	//   ....[60]....
        /*1230*/ 	.word	0x0002c2f0


	//   ....[61]....
        /*1234*/ 	.word	0x0002c380


	//   ....[62]....
        /*1238*/ 	.word	0x0002c3d0


	//   ....[63]....
        /*123c*/ 	.word	0x0002c420


	//   ....[64]....
        /*1240*/ 	.word	0x0002c4b0


	//   ....[65]....
        /*1244*/ 	.word	0x0002c540


	//   ....[66]....
        /*1248*/ 	.word	0x0002c590


	//   ....[67]....
        /*124c*/ 	.word	0x0002c5e0


	//   ....[68]....
        /*1250*/ 	.word	0x0002c670


	//   ....[69]....
        /*1254*/ 	.word	0x0002c700


	//   ....[70]....
        /*1258*/ 	.word	0x0002c750


	//   ....[71]....
        /*125c*/ 	.word	0x0002c7a0


	//   ....[72]....
        /*1260*/ 	.word	0x0002c830


	//   ....[73]....
        /*1264*/ 	.word	0x0002c8c0


	//   ....[74]....
        /*1268*/ 	.word	0x0002c910


	//   ....[75]....
        /*126c*/ 	.word	0x0002c960


	//   ....[76]....
        /*1270*/ 	.word	0x0002ca50


	//   ....[77]....
        /*1274*/ 	.word	0x0002cb00


	//   ....[78]....
        /*1278*/ 	.word	0x0002cb60


	//   ....[79]....
        /*127c*/ 	.word	0x0002cbe0


	//   ....[80]....
        /*1280*/ 	.word	0x0002ccd0


	//   ....[81]....
        /*1284*/ 	.word	0x0002cd20


	//   ....[82]....
        /*1288*/ 	.word	0x0002cd70


	//   ....[83]....
        /*128c*/ 	.word	0x0002cdc0


	//   ....[84]....
        /*1290*/ 	.word	0x0002cee0


	//   ....[85]....
        /*1294*/ 	.word	0x0002cf80


	//   ....[86]....
        /*1298*/ 	.word	0x0002cfe0


	//   ....[87]....
        /*129c*/ 	.word	0x0002d060


	//   ....[88]....
        /*12a0*/ 	.word	0x0002d160


	//   ....[89]....
        /*12a4*/ 	.word	0x0002d1b0


	//   ....[90]....
        /*12a8*/ 	.word	0x0002d200


	//   ....[91]....
        /*12ac*/ 	.word	0x0002d250


	//   ....[92]....
        /*12b0*/ 	.word	0x0002d610


	//   ....[93]....
        /*12b4*/ 	.word	0x0002d730


	//   ....[94]....
        /*12b8*/ 	.word	0x0002d860


	//   ....[95]....
        /*12bc*/ 	.word	0x0002d990


	//   ....[96]....
        /*12c0*/ 	.word	0x0002dab0


	//   ....[97]....
        /*12c4*/ 	.word	0x0002db80


	//   ....[98]....
        /*12c8*/ 	.word	0x0002dbe0


	//   ....[99]....
        /*12cc*/ 	.word	0x0002dc60


	//   ....[100]....
        /*12d0*/ 	.word	0x0002dcc0


	//   ....[101]....
        /*12d4*/ 	.word	0x0002dd40


	//   ....[102]....
        /*12d8*/ 	.word	0x0002dda0


	//   ....[103]....
        /*12dc*/ 	.word	0x0002de20


	//   ....[104]....
        /*12e0*/ 	.word	0x0002de80


	//   ....[105]....
        /*12e4*/ 	.word	0x0002df00


	//   ....[106]....
        /*12e8*/ 	.word	0x0002df60


	//   ....[107]....
        /*12ec*/ 	.word	0x0002dfc0


	//   ....[108]....
        /*12f0*/ 	.word	0x0002e020


	//   ....[109]....
        /*12f4*/ 	.word	0x0002e080


	//   ....[110]....
        /*12f8*/ 	.word	0x0002e0e0


	//   ....[111]....
        /*12fc*/ 	.word	0x0002e160


	//   ....[112]....
        /*1300*/ 	.word	0x0002e1c0


	//   ....[113]....
        /*1304*/ 	.word	0x0002e240


	//   ....[114]....
        /*1308*/ 	.word	0x0002e2a0


	//   ....[115]....
        /*130c*/ 	.word	0x0002e320


	//   ....[116]....
        /*1310*/ 	.word	0x0002e380


	//   ....[117]....
        /*1314*/ 	.word	0x0002e400


	//   ....[118]....
        /*1318*/ 	.word	0x0002e460


	//   ....[119]....
        /*131c*/ 	.word	0x0002e4e0


	//   ....[120]....
        /*1320*/ 	.word	0x0002e540


	//   ....[121]....
        /*1324*/ 	.word	0x0002e5c0


	//   ....[122]....
        /*1328*/ 	.word	0x0002e620


	//   ....[123]....
        /*132c*/ 	.word	0x0002e6a0


	//   ....[124]....
        /*1330*/ 	.word	0x0002e700


	//   ....[125]....
        /*1334*/ 	.word	0x0002e780


	//   ....[126]....
        /*1338*/ 	.word	0x0002e7e0


	//   ....[127]....
        /*133c*/ 	.word	0x0002e860


	//   ....[128]....
        /*1340*/ 	.word	0x0002e8c0


	//   ....[129]....
        /*1344*/ 	.word	0x0002e920


	//   ....[130]....
        /*1348*/ 	.word	0x0002e980


	//   ....[131]....
        /*134c*/ 	.word	0x0002ea00


	//   ....[132]....
        /*1350*/ 	.word	0x0002ea60


	//   ....[133]....
        /*1354*/ 	.word	0x0002eae0


	//   ....[134]....
        /*1358*/ 	.word	0x0002eb40


	//   ....[135]....
        /*135c*/ 	.word	0x0002ebb0


	//   ....[136]....
        /*1360*/ 	.word	0x0002ec10


	//   ....[137]....
        /*1364*/ 	.word	0x0002ec80


	//   ....[138]....
        /*1368*/ 	.word	0x0002ece0


	//   ....[139]....
        /*136c*/ 	.word	0x0002ed40


	//   ....[140]....
        /*1370*/ 	.word	0x0002eda0


	//   ....[141]....
        /*1374*/ 	.word	0x0002ee20


	//   ....[142]....
        /*1378*/ 	.word	0x0002ee80


	//   ....[143]....
        /*137c*/ 	.word	0x0002ef00


	//   ....[144]....
        /*1380*/ 	.word	0x0002ef60


	//   ....[145]....
        /*1384*/ 	.word	0x0002efe0


	//   ....[146]....
        /*1388*/ 	.word	0x0002f040


	//   ....[147]....
        /*138c*/ 	.word	0x0002f0c0


	//   ....[148]....
        /*1390*/ 	.word	0x0002f120


	//   ....[149]....
        /*1394*/ 	.word	0x0002f190


	//   ....[150]....
        /*1398*/ 	.word	0x0002f1f0


	//   ....[151]....
        /*139c*/ 	.word	0x0002f260


	//   ....[152]....
        /*13a0*/ 	.word	0x0002f2c0


	//   ....[153]....
        /*13a4*/ 	.word	0x0002f320


	//   ....[154]....
        /*13a8*/ 	.word	0x0002f390


	//   ....[155]....
        /*13ac*/ 	.word	0x0002f400


	//   ....[156]....
        /*13b0*/ 	.word	0x0002f580


	//   ....[157]....
        /*13b4*/ 	.word	0x0002f5d0


	//   ....[158]....
        /*13b8*/ 	.word	0x0002f660


	//   ....[159]....
        /*13bc*/ 	.word	0x0002f6f0


	//   ....[160]....
        /*13c0*/ 	.word	0x0002f780


	//   ....[161]....
        /*13c4*/ 	.word	0x0002f810


	//   ....[162]....
        /*13c8*/ 	.word	0x0002f8a0


	//   ....[163]....
        /*13cc*/ 	.word	0x0002f930


	//   ....[164]....
        /*13d0*/ 	.word	0x0002f9f0


	//   ....[165]....
        /*13d4*/ 	.word	0x0002fcd0


	//   ....[166]....
        /*13d8*/ 	.word	0x0002fdc0


	//   ....[167]....
        /*13dc*/ 	.word	0x0002fe70


	//   ....[168]....
        /*13e0*/ 	.word	0x0002fef0


	//   ....[169]....
        /*13e4*/ 	.word	0x00030020


	//   ....[170]....
        /*13e8*/ 	.word	0x00030080


	//   ....[171]....
        /*13ec*/ 	.word	0x00030160


	//   ....[172]....
        /*13f0*/ 	.word	0x000301c0


	//   ....[173]....
        /*13f4*/ 	.word	0x000302a0


	//   ....[174]....
        /*13f8*/ 	.word	0x00030300


	//   ....[175]....
        /*13fc*/ 	.word	0x000303e0


	//   ....[176]....
        /*1400*/ 	.word	0x00030440


	//   ....[177]....
        /*1404*/ 	.word	0x00030560


	//   ....[178]....
        /*1408*/ 	.word	0x000305c0


	//   ....[179]....
        /*140c*/ 	.word	0x000306a0


	//   ....[180]....
        /*1410*/ 	.word	0x00030700


	//   ....[181]....
        /*1414*/ 	.word	0x000307d0


	//   ....[182]....
        /*1418*/ 	.word	0x00030970


	//   ....[183]....
        /*141c*/ 	.word	0x00030a00


	//   ....[184]....
        /*1420*/ 	.word	0x00030b20


	//   ....[185]....
        /*1424*/ 	.word	0x00030b70


	//   ....[186]....
        /*1428*/ 	.word	0x00030c90


	//   ....[187]....
        /*142c*/ 	.word	0x00030ce0


	//   ....[188]....
        /*1430*/ 	.word	0x00030e00


	//   ....[189]....
        /*1434*/ 	.word	0x00030e50


	//   ....[190]....
        /*1438*/ 	.word	0x00030f50


	//   ....[191]....
        /*143c*/ 	.word	0x00030ff0


	//   ....[192]....
        /*1440*/ 	.word	0x00031050


	//   ....[193]....
        /*1444*/ 	.word	0x00031140


	//   ....[194]....
        /*1448*/ 	.word	0x000311a0


	//   ....[195]....
        /*144c*/ 	.word	0x00031290


	//   ....[196]....
        /*1450*/ 	.word	0x000312f0


	//   ....[197]....
        /*1454*/ 	.word	0x00031390


	//   ....[198]....
        /*1458*/ 	.word	0x00031490


	//   ....[199]....
        /*145c*/ 	.word	0x00031500


	//   ....[200]....
        /*1460*/ 	.word	0x00031560


	//   ....[201]....
        /*1464*/ 	.word	0x00031670


	//   ....[202]....
        /*1468*/ 	.word	0x000316d0


	//   ....[203]....
        /*146c*/ 	.word	0x000317e0


	//   ....[204]....
        /*1470*/ 	.word	0x00031840


	//   ....[205]....
        /*1474*/ 	.word	0x00031950


	//   ....[206]....
        /*1478*/ 	.word	0x000319b0


	//   ....[207]....
        /*147c*/ 	.word	0x00031ac0


	//   ....[208]....
        /*1480*/ 	.word	0x00031b20


	//   ....[209]....
        /*1484*/ 	.word	0x00031c30


	//   ....[210]....
        /*1488*/ 	.word	0x00031c90


	//   ....[211]....
        /*148c*/ 	.word	0x00031d90


	//   ....[212]....
        /*1490*/ 	.word	0x00031df0


	//   ....[213]....
        /*1494*/ 	.word	0x00031ed0


	//   ....[214]....
        /*1498*/ 	.word	0x00032050


	//   ....[215]....
        /*149c*/ 	.word	0x000320f0


	//   ....[216]....
        /*14a0*/ 	.word	0x00032150


	//   ....[217]....
        /*14a4*/ 	.word	0x00032210


	//   ....[218]....
        /*14a8*/ 	.word	0x00032270


	//   ....[219]....
        /*14ac*/ 	.word	0x00032330


	//   ....[220]....
        /*14b0*/ 	.word	0x00032390


	//   ....[221]....
        /*14b4*/ 	.word	0x00032450


	//   ....[222]....
        /*14b8*/ 	.word	0x000324b0


	//   ....[223]....
        /*14bc*/ 	.word	0x00032570


	//   ....[224]....
        /*14c0*/ 	.word	0x000325d0


	//   ....[225]....
        /*14c4*/ 	.word	0x00032690


	//   ....[226]....
        /*14c8*/ 	.word	0x000326f0


	//   ....[227]....
        /*14cc*/ 	.word	0x000327b0


	//   ....[228]....
        /*14d0*/ 	.word	0x00032810


	//   ....[229]....
        /*14d4*/ 	.word	0x000328d0


	//   ....[230]....
        /*14d8*/ 	.word	0x000329c0


	//   ....[231]....
        /*14dc*/ 	.word	0x00032a50


	//   ....[232]....
        /*14e0*/ 	.word	0x00032ab0


	//   ....[233]....
        /*14e4*/ 	.word	0x00032b70


	//   ....[234]....
        /*14e8*/ 	.word	0x00032bd0


	//   ....[235]....
        /*14ec*/ 	.word	0x00032c90


	//   ....[236]....
        /*14f0*/ 	.word	0x00032cf0


	//   ....[237]....
        /*14f4*/ 	.word	0x00032db0


	//   ....[238]....
        /*14f8*/ 	.word	0x00032e10


	//   ....[239]....
        /*14fc*/ 	.word	0x00032ed0


	//   ....[240]....
        /*1500*/ 	.word	0x00032f30


	//   ....[241]....
        /*1504*/ 	.word	0x00032ff0


	//   ....[242]....
        /*1508*/ 	.word	0x00033050


	//   ....[243]....
        /*150c*/ 	.word	0x00033110


	//   ....[244]....
        /*1510*/ 	.word	0x00033170


	//   ....[245]....
        /*1514*/ 	.word	0x00033230


	//   ....[246]....
        /*1518*/ 	.word	0x00033410


	//   ....[247]....
        /*151c*/ 	.word	0x000334b0


	//   ....[248]....
        /*1520*/ 	.word	0x000335d0


	//   ....[249]....
        /*1524*/ 	.word	0x00033640


	//   ....[250]....
        /*1528*/ 	.word	0x000336b0


	//   ....[251]....
        /*152c*/ 	.word	0x00033720


	//   ....[252]....
        /*1530*/ 	.word	0x00033790


	//   ....[253]....
        /*1534*/ 	.word	0x00033810


	//   ....[254]....
        /*1538*/ 	.word	0x000338a0


	//   ....[255]....
        /*153c*/ 	.word	0x00033930


	//   ....[0]....
        /*1540*/ 	.word	0x000339a0


	//   ....[1]....
        /*1544*/ 	.word	0x00033a10


	//   ....[2]....
        /*1548*/ 	.word	0x00033a80


	//   ....[3]....
        /*154c*/ 	.word	0x00033b00


	//   ....[4]....
        /*1550*/ 	.word	0x00033b70


	//   ....[5]....
        /*1554*/ 	.word	0x00033c10


	//   ....[6]....
        /*1558*/ 	.word	0x00033ca0


	//   ....[7]....
        /*155c*/ 	.word	0x00033dd0


	//----- nvinfo : EIATTR_REG_RECONFIG
	.align		4
.L_574:
        /*1560*/ 	.byte	0x01, 0x54
	.zero		2


	//----- nvinfo : EIATTR_SYSCALL_OFFSETS
	.align		4
        /*1564*/ 	.byte	0x04, 0x46
        /*1566*/ 	.short	(.L_576 - .L_575)


	//   ....[0]....
.L_575:
        /*1568*/ 	.word	0x00001ab0


	//   ....[1]....
        /*156c*/ 	.word	0x00001c00


	//   ....[2]....
        /*1570*/ 	.word	0x0000cda0


	//   ....[3]....
        /*1574*/ 	.word	0x0000d0a0


	//   ....[4]....
        /*1578*/ 	.word	0x00025520


	//   ....[5]....
        /*157c*/ 	.word	0x000256b0


	//   ....[6]....
        /*1580*/ 	.word	0x00025800


	//   ....[7]....
        /*1584*/ 	.word	0x00025950


	//   ....[8]....
        /*1588*/ 	.word	0x00027080


	//----- nvinfo : EIATTR_MBARRIER_INSTR_OFFSETS
	.align		4
.L_576:
        /*158c*/ 	.byte	0x04, 0x39
        /*158e*/ 	.short	(.L_578 - .L_577)


	//   ....[0]....
.L_577:
        /*1590*/ 	.word	0x00000270
        /*1594*/ 	.word	0x000000ff
        /*1598*/ 	.word	0x00038800
        /*159c*/ 	.short	0x0100
        /*159e*/ 	.byte	0x08
	.zero		1


	//   ....[1]....
        /*15a0*/ 	.word	0x00000280
        /*15a4*/ 	.word	0x000000ff
        /*15a8*/ 	.word	0x00038820
        /*15ac*/ 	.short	0x0100
        /*15ae*/ 	.byte	0x08
	.zero		1


	//   ....[2]....
        /*15b0*/ 	.word	0x00000370
        /*15b4*/ 	.word	0x000000ff
        /*15b8*/ 	.word	0x00038830
        /*15bc*/ 	.short	0x0100
        /*15be*/ 	.byte	0x08
	.zero		1


	//   ....[3]....
        /*15c0*/ 	.word	0x00000380
        /*15c4*/ 	.word	0x000000ff
        /*15c8*/ 	.word	0x00038840
        /*15cc*/ 	.short	0x0100
        /*15ce*/ 	.byte	0x08
	.zero		1


	//   ....[4]....
        /*15d0*/ 	.word	0x00000390
        /*15d4*/ 	.word	0x000000ff
        /*15d8*/ 	.word	0x00038838
        /*15dc*/ 	.short	0x0100
        /*15de*/ 	.byte	0x08
	.zero		1


	//   ....[5]....
        /*15e0*/ 	.word	0x000003a0
        /*15e4*/ 	.word	0x000000ff
        /*15e8*/ 	.word	0x00038848
        /*15ec*/ 	.short	0x0100
        /*15ee*/ 	.byte	0x08
	.zero		1


	//   ....[6]....
        /*15f0*/ 	.word	0x000004d0
        /*15f4*/ 	.word	0x000000ff
        /*15f8*/ 	.word	0x00038850
        /*15fc*/ 	.short	0x0100
        /*15fe*/ 	.byte	0x08
	.zero		1


	//   ....[7]....
        /*1600*/ 	.word	0x000004e0
        /*1604*/ 	.word	0x000000ff
        /*1608*/ 	.word	0x00038860
        /*160c*/ 	.short	0x0100
        /*160e*/ 	.byte	0x08
	.zero		1


	//   ....[8]....
        /*1610*/ 	.word	0x000004f0
        /*1614*/ 	.word	0x000000ff
        /*1618*/ 	.word	0x00038858
        /*161c*/ 	.short	0x0100
        /*161e*/ 	.byte	0x08
	.zero		1


	//   ....[9]....
        /*1620*/ 	.word	0x00000500
        /*1624*/ 	.word	0x000000ff
        /*1628*/ 	.word	0x00038868
        /*162c*/ 	.short	0x0100
        /*162e*/ 	.byte	0x08
	.zero		1


	//   ....[10]....
        /*1630*/ 	.word	0x000005f0
        /*1634*/ 	.word	0x000000ff
        /*1638*/ 	.word	0x00038870
        /*163c*/ 	.short	0x0100
        /*163e*/ 	.byte	0x06
	.zero		1


	//   ....[11]....
        /*1640*/ 	.word	0x00000600
        /*1644*/ 	.word	0x000000ff
        /*1648*/ 	.word	0x00038880
        /*164c*/ 	.short	0x0100
        /*164e*/ 	.byte	0x06
	.zero		1


	//   ....[12]....
        /*1650*/ 	.word	0x00000610
        /*1654*/ 	.word	0x000000ff
        /*1658*/ 	.word	0x00038878
        /*165c*/ 	.short	0x0100
        /*165e*/ 	.byte	0x06
	.zero		1


	//   ....[13]....
        /*1660*/ 	.word	0x00000620
        /*1664*/ 	.word	0x000000ff
        /*1668*/ 	.word	0x00038888
        /*166c*/ 	.short	0x0100
        /*166e*/ 	.byte	0x06
	.zero		1


	//   ....[14]....
        /*1670*/ 	.word	0x00000750
        /*1674*/ 	.word	0x000000ff
        /*1678*/ 	.word	0x00038890
        /*167c*/ 	.short	0x0100
        /*167e*/ 	.byte	0x08
	.zero		1


	//   ....[15]....
        /*1680*/ 	.word	0x00000760
        /*1684*/ 	.word	0x000000ff
        /*1688*/ 	.word	0x000388a0
        /*168c*/ 	.short	0x0100
        /*168e*/ 	.byte	0x08
	.zero		1


	//   ....[16]....
        /*1690*/ 	.word	0x00000770
        /*1694*/ 	.word	0x000000ff
        /*1698*/ 	.word	0x00038898
        /*169c*/ 	.short	0x0100
        /*169e*/ 	.byte	0x08
	.zero		1


	//   ....[17]....
        /*16a0*/ 	.word	0x00000780
        /*16a4*/ 	.word	0x000000ff
        /*16a8*/ 	.word	0x000388a8
        /*16ac*/ 	.short	0x0100
        /*16ae*/ 	.byte	0x08
	.zero		1


	//   ....[18]....
        /*16b0*/ 	.word	0x000008c0
        /*16b4*/ 	.word	0x000000ff
        /*16b8*/ 	.word	0x000388b0
        /*16bc*/ 	.short	0x0100
        /*16be*/ 	.byte	0x08
	.zero		1


	//   ....[19]....
        /*16c0*/ 	.word	0x000008d0
        /*16c4*/ 	.word	0x000000ff
        /*16c8*/ 	.word	0x000388c0
        /*16cc*/ 	.short	0x0100
        /*16ce*/ 	.byte	0x08
	.zero		1


	//   ....[20]....
        /*16d0*/ 	.word	0x000008e0
        /*16d4*/ 	.word	0x000000ff
        /*16d8*/ 	.word	0x000388b8
        /*16dc*/ 	.short	0x0100
        /*16de*/ 	.byte	0x08
	.zero		1


	//   ....[21]....
        /*16e0*/ 	.word	0x000008f0
        /*16e4*/ 	.word	0x000000ff
        /*16e8*/ 	.word	0x000388c8
        /*16ec*/ 	.short	0x0100
        /*16ee*/ 	.byte	0x08
	.zero		1


	//   ....[22]....
        /*16f0*/ 	.word	0x000030c0
        /*16f4*/ 	.word	0x00000050
        /*16f8*/ 	.word	0x00038890
        /*16fc*/ 	.short	0x010a
        /*16fe*/ 	.byte	0x3f
	.zero		1


	//   ....[23]....
        /*1700*/ 	.word	0x00007430
        /*1704*/ 	.word	0x00000050
        /*1708*/ 	.word	0x00038890
        /*170c*/ 	.short	0x010a
        /*170e*/ 	.byte	0x3f
	.zero		1


	//   ....[24]....
        /*1710*/ 	.word	0x0000b550
        /*1714*/ 	.word	0x00000050
        /*1718*/ 	.word	0x00038890
        /*171c*/ 	.short	0x010a
        /*171e*/ 	.byte	0x3f
	.zero		1


	//   ....[25]....
        /*1720*/ 	.word	0x0000bc50
        /*1724*/ 	.word	0x0000000b
        /*1728*/ 	.word	0x00000000
        /*172c*/ 	.short	0x0101
        /*172e*/ 	.byte	0x3f
	.zero		1


	//   ....[26]....
        /*1730*/ 	.word	0x0000bc90
        /*1734*/ 	.word	0x00000050
        /*1738*/ 	.word	0x000388b0
        /*173c*/ 	.short	0x010a
        /*173e*/ 	.byte	0x3f
	.zero		1


	//   ....[27]....
        /*1740*/ 	.word	0x0000c2b0
        /*1744*/ 	.word	0x00000050
        /*1748*/ 	.word	0x00000000
        /*174c*/ 	.short	0x0101
        /*174e*/ 	.byte	0x3f
	.zero		1


	//   ....[28]....
        /*1750*/ 	.word	0x0000ce30
        /*1754*/ 	.word	0x00000016
        /*1758*/ 	.word	0x00038800
        /*175c*/ 	.short	0x010a
        /*175e*/ 	.byte	0x3f
	.zero		1


	//   ....[29]....
        /*1760*/ 	.word	0x0000ce80
        /*1764*/ 	.word	0x00000016
        /*1768*/ 	.word	0x00038800
        /*176c*/ 	.short	0x010a
        /*176e*/ 	.byte	0x3f
	.zero		1


	//   ....[30]....
        /*1770*/ 	.word	0x0000dc40
        /*1774*/ 	.word	0x00000016
        /*1778*/ 	.word	0x00038800
        /*177c*/ 	.short	0x010a
        /*177e*/ 	.byte	0x3f
	.zero		1


	//   ....[31]....
        /*1780*/ 	.word	0x000123f0
        /*1784*/ 	.word	0x00000016
        /*1788*/ 	.word	0x00038800
        /*178c*/ 	.short	0x010a
        /*178e*/ 	.byte	0x3f
	.zero		1


	//   ....[32]....
        /*1790*/ 	.word	0x000167d0
        /*1794*/ 	.word	0x00000006
        /*1798*/ 	.word	0x00038830
        /*179c*/ 	.short	0x010a
        /*179e*/ 	.byte	0x3f
	.zero		1


	//   ....[33]....
        /*17a0*/ 	.word	0x00016810
        /*17a4*/ 	.word	0x00000006
        /*17a8*/ 	.word	0x00038830
        /*17ac*/ 	.short	0x010a
        /*17ae*/ 	.byte	0x3f
	.zero		1


	//   ....[34]....
        /*17b0*/ 	.word	0x000186e0
        /*17b4*/ 	.word	0x0000001e
        /*17b8*/ 	.word	0x00000000
        /*17bc*/ 	.short	0x0101
        /*17be*/ 	.byte	0x3f
	.zero		1


	//   ....[35]....
        /*17c0*/ 	.word	0x00018a90
        /*17c4*/ 	.word	0x00000006
        /*17c8*/ 	.word	0x00038850
        /*17cc*/ 	.short	0x010a
        /*17ce*/ 	.byte	0x3f
	.zero		1


	//   ....[36]....
        /*17d0*/ 	.word	0x00018ae0
        /*17d4*/ 	.word	0x00000006
        /*17d8*/ 	.word	0x00038850
        /*17dc*/ 	.short	0x010a
        /*17de*/ 	.byte	0x3f
	.zero		1


	//   ....[37]....
        /*17e0*/ 	.word	0x00018e40
        /*17e4*/ 	.word	0x00000006
        /*17e8*/ 	.word	0x00000000
        /*17ec*/ 	.short	0x0101
        /*17ee*/ 	.byte	0x3f
	.zero		1


	//   ....[38]....
        /*17f0*/ 	.word	0x00018f80
        /*17f4*/ 	.word	0x00000007
        /*17f8*/ 	.word	0x00038830
        /*17fc*/ 	.short	0x010a
        /*17fe*/ 	.byte	0x3f
	.zero		1


	//   ....[39]....
        /*1800*/ 	.word	0x00019000
        /*1804*/ 	.word	0x00000007
        /*1808*/ 	.word	0x00038830
        /*180c*/ 	.short	0x010a
        /*180e*/ 	.byte	0x3f
	.zero		1


	//   ....[40]....
        /*1810*/ 	.word	0x0001afa0
        /*1814*/ 	.word	0x00000005
        /*1818*/ 	.word	0x00000000
        /*181c*/ 	.short	0x0101
        /*181e*/ 	.byte	0x3f
	.zero		1


	//   ....[41]....
        /*1820*/ 	.word	0x0001ba10
        /*1824*/ 	.word	0x00000007
        /*1828*/ 	.word	0x00038850
        /*182c*/ 	.short	0x010a
        /*182e*/ 	.byte	0x3f
	.zero		1


	//   ....[42]....
        /*1830*/ 	.word	0x0001ba80
        /*1834*/ 	.word	0x00000007
        /*1838*/ 	.word	0x00038850
        /*183c*/ 	.short	0x010a
        /*183e*/ 	.byte	0x3f
	.zero		1


	//   ....[43]....
        /*1840*/ 	.word	0x0001bd60
        /*1844*/ 	.word	0x00000007
        /*1848*/ 	.word	0x00000000
        /*184c*/ 	.short	0x0101
        /*184e*/ 	.byte	0x3f
	.zero		1


	//   ....[44]....
        /*1850*/ 	.word	0x0001be70
        /*1854*/ 	.word	0x00000007
        /*1858*/ 	.word	0x00038830
        /*185c*/ 	.short	0x010a
        /*185e*/ 	.byte	0x3f
	.zero		1


	//   ....[45]....
        /*1860*/ 	.word	0x0001bef0
        /*1864*/ 	.word	0x00000007
        /*1868*/ 	.word	0x00038830
        /*186c*/ 	.short	0x010a
        /*186e*/ 	.byte	0x3f
	.zero		1


	//   ....[46]....
        /*1870*/ 	.word	0x0001d250
        /*1874*/ 	.word	0x0000000e
        /*1878*/ 	.word	0x00000000
        /*187c*/ 	.short	0x0101
        /*187e*/ 	.byte	0x3f
	.zero		1


	//   ....[47]....
        /*1880*/ 	.word	0x0001df10
        /*1884*/ 	.word	0x00000007
        /*1888*/ 	.word	0x00038850
        /*188c*/ 	.short	0x010a
        /*188e*/ 	.byte	0x3f
	.zero		1


	//   ....[48]....
        /*1890*/ 	.word	0x0001df80
        /*1894*/ 	.word	0x00000007
        /*1898*/ 	.word	0x00038850
        /*189c*/ 	.short	0x010a
        /*189e*/ 	.byte	0x3f
	.zero		1


	//   ....[49]....
        /*18a0*/ 	.word	0x0001e260
        /*18a4*/ 	.word	0x00000007
        /*18a8*/ 	.word	0x00000000
        /*18ac*/ 	.short	0x0101
        /*18ae*/ 	.byte	0x3f
	.zero		1


	//   ....[50]....
        /*18b0*/ 	.word	0x000216e0
        /*18b4*/ 	.word	0x00000000
        /*18b8*/ 	.word	0x00000000
        /*18bc*/ 	.short	0x0101
        /*18be*/ 	.byte	0x3f
	.zero		1


	//   ....[51]....
        /*18c0*/ 	.word	0x000242e0
        /*18c4*/ 	.word	0x00000016
        /*18c8*/ 	.word	0x00038820
        /*18cc*/ 	.short	0x010a
        /*18ce*/ 	.byte	0x3f
	.zero		1


	//   ....[52]....
        /*18d0*/ 	.word	0x00024370
        /*18d4*/ 	.word	0x00000008
        /*18d8*/ 	.word	0x000388a0
        /*18dc*/ 	.short	0x010a
        /*18de*/ 	.byte	0x3f
	.zero		1


	//   ....[53]....
        /*18e0*/ 	.word	0x000246c0
        /*18e4*/ 	.word	0x00000008
        /*18e8*/ 	.word	0x000388c0
        /*18ec*/ 	.short	0x010a
        /*18ee*/ 	.byte	0x3f
	.zero		1


	//   ....[54]....
        /*18f0*/ 	.word	0x00024ae0
        /*18f4*/ 	.word	0x00000008
        /*18f8*/ 	.word	0x000388a0
        /*18fc*/ 	.short	0x010a
        /*18fe*/ 	.byte	0x3f
	.zero		1


	//   ....[55]....
        /*1900*/ 	.word	0x00024e20
        /*1904*/ 	.word	0x00000008
        /*1908*/ 	.word	0x000388c0
        /*190c*/ 	.short	0x010a
        /*190e*/ 	.byte	0x3f
	.zero		1


	//   ....[56]....
        /*1910*/ 	.word	0x00025d80
        /*1914*/ 	.word	0x00000006
        /*1918*/ 	.word	0x00038880
        /*191c*/ 	.short	0x010a
        /*191e*/ 	.byte	0x3f
	.zero		1


	//   ....[57]....
        /*1920*/ 	.word	0x00026530
        /*1924*/ 	.word	0x00000006
        /*1928*/ 	.word	0x00038870
        /*192c*/ 	.short	0x0107
        /*192e*/ 	.byte	0x3f
	.zero		1


	//   ....[58]....
        /*1930*/ 	.word	0x000265f0
        /*1934*/ 	.word	0x00000006
        /*1938*/ 	.word	0x00038870
        /*193c*/ 	.short	0x0101
        /*193e*/ 	.byte	0x3f
	.zero		1


	//   ....[59]....
        /*1940*/ 	.word	0x00026620
        /*1944*/ 	.word	0x00000006
        /*1948*/ 	.word	0x00038840
        /*194c*/ 	.short	0x010a
        /*194e*/ 	.byte	0x3f
	.zero		1


	//   ....[60]....
        /*1950*/ 	.word	0x00026da0
        /*1954*/ 	.word	0x00000006
        /*1958*/ 	.word	0x00038830
        /*195c*/ 	.short	0x0107
        /*195e*/ 	.byte	0x3f
	.zero		1


	//   ....[61]....
        /*1960*/ 	.word	0x00026e90
        /*1964*/ 	.word	0x00000006
        /*1968*/ 	.word	0x00038830
        /*196c*/ 	.short	0x0101
        /*196e*/ 	.byte	0x3f
	.zero		1


	//   ....[62]....
        /*1970*/ 	.word	0x000279c0
        /*1974*/ 	.word	0x00000016
        /*1978*/ 	.word	0x00038800
        /*197c*/ 	.short	0x0107
        /*197e*/ 	.byte	0x3f
	.zero		1


	//   ....[63]....
        /*1980*/ 	.word	0x00027ad0
        /*1984*/ 	.word	0x00000016
        /*1988*/ 	.word	0x00038800
        /*198c*/ 	.short	0x0101
        /*198e*/ 	.byte	0x3f
	.zero		1


	//   ....[64]....
        /*1990*/ 	.word	0x00027af0
        /*1994*/ 	.word	0x00000016
        /*1998*/ 	.word	0x00038820
        /*199c*/ 	.short	0x010a
        /*199e*/ 	.byte	0x3f
	.zero		1


	//   ....[65]....
        /*19a0*/ 	.word	0x00027e30
        /*19a4*/ 	.word	0x00000000
        /*19a8*/ 	.word	0x00038880
        /*19ac*/ 	.short	0x010a
        /*19ae*/ 	.byte	0x3f
	.zero		1


	//   ....[66]....
        /*19b0*/ 	.word	0x00028360
        /*19b4*/ 	.word	0x00000000
        /*19b8*/ 	.word	0x00038870
        /*19bc*/ 	.short	0x0107
        /*19be*/ 	.byte	0x3f
	.zero		1


	//   ....[67]....
        /*19c0*/ 	.word	0x00028420
        /*19c4*/ 	.word	0x00000000
        /*19c8*/ 	.word	0x00038870
        /*19cc*/ 	.short	0x0101
        /*19ce*/ 	.byte	0x3f
	.zero		1


	//   ....[68]....
        /*19d0*/ 	.word	0x00028450
        /*19d4*/ 	.word	0x00000000
        /*19d8*/ 	.word	0x00038840
        /*19dc*/ 	.short	0x010a
        /*19de*/ 	.byte	0x3f
	.zero		1


	//   ....[69]....
        /*19e0*/ 	.word	0x00028960
        /*19e4*/ 	.word	0x00000000
        /*19e8*/ 	.word	0x00038830
        /*19ec*/ 	.short	0x0107
        /*19ee*/ 	.byte	0x3f
	.zero		1


	//   ....[70]....
        /*19f0*/ 	.word	0x00028a20
        /*19f4*/ 	.word	0x00000000
        /*19f8*/ 	.word	0x00038830
        /*19fc*/ 	.short	0x0101
        /*19fe*/ 	.byte	0x3f
	.zero		1


	//   ....[71]....
        /*1a00*/ 	.word	0x00028ab0
        /*1a04*/ 	.word	0x00000002
        /*1a08*/ 	.word	0x00038870
        /*1a0c*/ 	.short	0x010a
        /*1a0e*/ 	.byte	0x3f
	.zero		1


	//   ....[72]....
        /*1a10*/ 	.word	0x00028b40
        /*1a14*/ 	.word	0x00000002
        /*1a18*/ 	.word	0x00038860
        /*1a1c*/ 	.short	0x010a
        /*1a1e*/ 	.byte	0x3f
	.zero		1


	//   ....[73]....
        /*1a20*/ 	.word	0x000294e0
        /*1a24*/ 	.word	0x00000002
        /*1a28*/ 	.word	0x00038850
        /*1a2c*/ 	.short	0x0101
        /*1a2e*/ 	.byte	0x3f
	.zero		1


	//   ....[74]....
        /*1a30*/ 	.word	0x00029570
        /*1a34*/ 	.word	0x00000002
        /*1a38*/ 	.word	0x00000000
        /*1a3c*/ 	.short	0x0101
        /*1a3e*/ 	.byte	0x3f
	.zero		1


	//   ....[75]....
        /*1a40*/ 	.word	0x00029730
        /*1a44*/ 	.word	0x00000000
        /*1a48*/ 	.word	0x00038870
        /*1a4c*/ 	.short	0x010a
        /*1a4e*/ 	.byte	0x3f
	.zero		1


	//   ....[76]....
        /*1a50*/ 	.word	0x000297b0
        /*1a54*/ 	.word	0x00000000
        /*1a58*/ 	.word	0x00038860
        /*1a5c*/ 	.short	0x010a
        /*1a5e*/ 	.byte	0x3f
	.zero		1


	//   ....[77]....
        /*1a60*/ 	.word	0x0002a160
        /*1a64*/ 	.word	0x00000000
        /*1a68*/ 	.word	0x00038850
        /*1a6c*/ 	.short	0x0101
        /*1a6e*/ 	.byte	0x3f
	.zero		1


	//   ....[78]....
        /*1a70*/ 	.word	0x0002a220
        /*1a74*/ 	.word	0x00000000
        /*1a78*/ 	.word	0x00000000
        /*1a7c*/ 	.short	0x0101
        /*1a7e*/ 	.byte	0x3f
	.zero		1


	//   ....[79]....
        /*1a80*/ 	.word	0x0002af30
        /*1a84*/ 	.word	0x00000007
        /*1a88*/ 	.word	0x00038820
        /*1a8c*/ 	.short	0x010a
        /*1a8e*/ 	.byte	0x3f
	.zero		1


	//   ....[80]....
        /*1a90*/ 	.word	0x0002b0c0
        /*1a94*/ 	.word	0x00000005
        /*1a98*/ 	.word	0x00038840
        /*1a9c*/ 	.short	0x010a
        /*1a9e*/ 	.byte	0x3f
	.zero		1


	//   ....[81]....
        /*1aa0*/ 	.word	0x0002b160
        /*1aa4*/ 	.word	0x00000003
        /*1aa8*/ 	.word	0x00038840
        /*1aac*/ 	.short	0x010a
        /*1aae*/ 	.byte	0x3f
	.zero		1


	//   ....[82]....
        /*1ab0*/ 	.word	0x0002b1a0
        /*1ab4*/ 	.word	0x00000005
        /*1ab8*/ 	.word	0x00038860
        /*1abc*/ 	.short	0x010a
        /*1abe*/ 	.byte	0x3f
	.zero		1


	//   ....[83]....
        /*1ac0*/ 	.word	0x0002b1e0
        /*1ac4*/ 	.word	0x00000003
        /*1ac8*/ 	.word	0x00038860
        /*1acc*/ 	.short	0x010a
        /*1ace*/ 	.byte	0x3f
	.zero		1


	//   ....[84]....
        /*1ad0*/ 	.word	0x0002b220
        /*1ad4*/ 	.word	0x00000005
        /*1ad8*/ 	.word	0x00038880
        /*1adc*/ 	.short	0x010a
        /*1ade*/ 	.byte	0x3f
	.zero		1


	//   ....[85]....
        /*1ae0*/ 	.word	0x0002b260
        /*1ae4*/ 	.word	0x00000003
        /*1ae8*/ 	.word	0x00038880
        /*1aec*/ 	.short	0x010a
        /*1aee*/ 	.byte	0x3f
	.zero		1


	//   ....[86]....
        /*1af0*/ 	.word	0x0002b2c0
        /*1af4*/ 	.word	0x00000050
        /*1af8*/ 	.word	0x00038890
        /*1afc*/ 	.short	0x010a
        /*1afe*/ 	.byte	0x3f
	.zero		1


	//   ....[87]....
        /*1b00*/ 	.word	0x0002b7d0
        /*1b04*/ 	.word	0x00000050
        /*1b08*/ 	.word	0x00038890
        /*1b0c*/ 	.short	0x010a
        /*1b0e*/ 	.byte	0x3f
	.zero		1


	//   ....[88]....
        /*1b10*/ 	.word	0x0002bce0
        /*1b14*/ 	.word	0x00000050
        /*1b18*/ 	.word	0x00038890
        /*1b1c*/ 	.short	0x010a
        /*1b1e*/ 	.byte	0x3f
	.zero		1


	//   ....[89]....
        /*1b20*/ 	.word	0x0002c1b0
        /*1b24*/ 	.word	0x00000050
        /*1b28*/ 	.word	0x000388b0
        /*1b2c*/ 	.short	0x010a
        /*1b2e*/ 	.byte	0x3f
	.zero		1


	//   ....[90]....
        /*1b30*/ 	.word	0x0002c990
        /*1b34*/ 	.word	0x00000016
        /*1b38*/ 	.word	0x00038800
        /*1b3c*/ 	.short	0x010a
        /*1b3e*/ 	.byte	0x3f
	.zero		1


	//   ....[91]....
        /*1b40*/ 	.word	0x0002d300
        /*1b44*/ 	.word	0x00000016
        /*1b48*/ 	.word	0x00038800
        /*1b4c*/ 	.short	0x010a
        /*1b4e*/ 	.byte	0x3f
	.zero		1


	//   ....[92]....
        /*1b50*/ 	.word	0x0002d350
        /*1b54*/ 	.word	0x00000006
        /*1b58*/ 	.word	0x00038830
        /*1b5c*/ 	.short	0x010a
        /*1b5e*/ 	.byte	0x3f
	.zero		1


	//   ....[93]....
        /*1b60*/ 	.word	0x0002d3a0
        /*1b64*/ 	.word	0x00000006
        /*1b68*/ 	.word	0x00038850
        /*1b6c*/ 	.short	0x010a
        /*1b6e*/ 	.byte	0x3f
	.zero		1


	//   ....[94]....
        /*1b70*/ 	.word	0x0002d3f0
        /*1b74*/ 	.word	0x00000007
        /*1b78*/ 	.word	0x00038830
        /*1b7c*/ 	.short	0x010a
        /*1b7e*/ 	.byte	0x3f
	.zero		1


	//   ....[95]....
        /*1b80*/ 	.word	0x0002d440
        /*1b84*/ 	.word	0x00000007
        /*1b88*/ 	.word	0x00038850
        /*1b8c*/ 	.short	0x010a
        /*1b8e*/ 	.byte	0x3f
	.zero		1


	//   ....[96]....
        /*1b90*/ 	.word	0x0002d490
        /*1b94*/ 	.word	0x00000007
        /*1b98*/ 	.word	0x00038830
        /*1b9c*/ 	.short	0x010a
        /*1b9e*/ 	.byte	0x3f
	.zero		1


	//   ....[97]....
        /*1ba0*/ 	.word	0x0002d4e0
        /*1ba4*/ 	.word	0x00000007
        /*1ba8*/ 	.word	0x00038850
        /*1bac*/ 	.short	0x010a
        /*1bae*/ 	.byte	0x3f
	.zero		1


	//   ....[98]....
        /*1bb0*/ 	.word	0x0002fab0
        /*1bb4*/ 	.word	0x00000016
        /*1bb8*/ 	.word	0x00038820
        /*1bbc*/ 	.short	0x010a
        /*1bbe*/ 	.byte	0x3f
	.zero		1


	//   ....[99]....
        /*1bc0*/ 	.word	0x0002fb00
        /*1bc4*/ 	.word	0x00000008
        /*1bc8*/ 	.word	0x000388a0
        /*1bcc*/ 	.short	0x010a
        /*1bce*/ 	.byte	0x3f
	.zero		1


	//   ....[100]....
        /*1bd0*/ 	.word	0x0002fb50
        /*1bd4*/ 	.word	0x00000008
        /*1bd8*/ 	.word	0x000388c0
        /*1bdc*/ 	.short	0x010a
        /*1bde*/ 	.byte	0x3f
	.zero		1


	//   ....[101]....
        /*1be0*/ 	.word	0x0002fba0
        /*1be4*/ 	.word	0x00000008
        /*1be8*/ 	.word	0x000388a0
        /*1bec*/ 	.short	0x010a
        /*1bee*/ 	.byte	0x3f
	.zero		1


	//   ....[102]....
        /*1bf0*/ 	.word	0x0002fbf0
        /*1bf4*/ 	.word	0x00000008
        /*1bf8*/ 	.word	0x000388c0
        /*1bfc*/ 	.short	0x010a
        /*1bfe*/ 	.byte	0x3f
	.zero		1


	//   ....[103]....
        /*1c00*/ 	.word	0x0002fd10
        /*1c04*/ 	.word	0x00000006
        /*1c08*/ 	.word	0x00038880
        /*1c0c*/ 	.short	0x010a
        /*1c0e*/ 	.byte	0x3f
	.zero		1


	//   ....[104]....
        /*1c10*/ 	.word	0x000308c0
        /*1c14*/ 	.word	0x00000006
        /*1c18*/ 	.word	0x00038840
        /*1c1c*/ 	.short	0x010a
        /*1c1e*/ 	.byte	0x3f
	.zero		1


	//   ....[105]....
        /*1c20*/ 	.word	0x00031f50
        /*1c24*/ 	.word	0x00000016
        /*1c28*/ 	.word	0x00038820
        /*1c2c*/ 	.short	0x010a
        /*1c2e*/ 	.byte	0x3f
	.zero		1


	//   ....[106]....
        /*1c30*/ 	.word	0x00031fa0
        /*1c34*/ 	.word	0x00000000
        /*1c38*/ 	.word	0x00038880
        /*1c3c*/ 	.short	0x010a
        /*1c3e*/ 	.byte	0x3f
	.zero		1


	//   ....[107]....
        /*1c40*/ 	.word	0x00032910
        /*1c44*/ 	.word	0x00000000
        /*1c48*/ 	.word	0x00038840
        /*1c4c*/ 	.short	0x010a
        /*1c4e*/ 	.byte	0x3f
	.zero		1


	//   ....[108]....
        /*1c50*/ 	.word	0x00033270
        /*1c54*/ 	.word	0x00000002
        /*1c58*/ 	.word	0x00038870
        /*1c5c*/ 	.short	0x010a
        /*1c5e*/ 	.byte	0x3f
	.zero		1


	//   ....[109]....
        /*1c60*/ 	.word	0x000332c0
        /*1c64*/ 	.word	0x00000002
        /*1c68*/ 	.word	0x00038860
        /*1c6c*/ 	.short	0x010a
        /*1c6e*/ 	.byte	0x3f
	.zero		1


	//   ....[110]....
        /*1c70*/ 	.word	0x00033310
        /*1c74*/ 	.word	0x00000000
        /*1c78*/ 	.word	0x00038870
        /*1c7c*/ 	.short	0x010a
        /*1c7e*/ 	.byte	0x3f
	.zero		1


	//   ....[111]....
        /*1c80*/ 	.word	0x00033360
        /*1c84*/ 	.word	0x00000000
        /*1c88*/ 	.word	0x00038860
        /*1c8c*/ 	.short	0x010a
        /*1c8e*/ 	.byte	0x3f
	.zero		1


	//   ....[112]....
        /*1c90*/ 	.word	0x00033cf0
        /*1c94*/ 	.word	0x00000007
        /*1c98*/ 	.word	0x00038820
        /*1c9c*/ 	.short	0x010a
        /*1c9e*/ 	.byte	0x3f
	.zero		1


	//   ....[113]....
        /*1ca0*/ 	.word	0x00033e90
        /*1ca4*/ 	.word	0x00000005
        /*1ca8*/ 	.word	0x00038840
        /*1cac*/ 	.short	0x010a
        /*1cae*/ 	.byte	0x3f
	.zero		1


	//   ....[114]....
        /*1cb0*/ 	.word	0x00033ee0
        /*1cb4*/ 	.word	0x00000003
        /*1cb8*/ 	.word	0x00038840
        /*1cbc*/ 	.short	0x010a
        /*1cbe*/ 	.byte	0x3f
	.zero		1


	//   ....[115]....
        /*1cc0*/ 	.word	0x00033f30
        /*1cc4*/ 	.word	0x00000005
        /*1cc8*/ 	.word	0x00038860
        /*1ccc*/ 	.short	0x010a
        /*1cce*/ 	.byte	0x3f
	.zero		1


	//   ....[116]....
        /*1cd0*/ 	.word	0x00033f80
        /*1cd4*/ 	.word	0x00000003
        /*1cd8*/ 	.word	0x00038860
        /*1cdc*/ 	.short	0x010a
        /*1cde*/ 	.byte	0x3f
	.zero		1


	//   ....[117]....
        /*1ce0*/ 	.word	0x00033fd0
        /*1ce4*/ 	.word	0x00000005
        /*1ce8*/ 	.word	0x00038880
        /*1cec*/ 	.short	0x010a
        /*1cee*/ 	.byte	0x3f
	.zero		1


	//----- nvinfo : EIATTR_NUM_MBARRIERS
	.align		4
.L_578:
        /*1cf0*/ 	.byte	0x03, 0x38
        /*1cf2*/ 	.short	0x0016


	//----- nvinfo : EIATTR_EXIT_INSTR_OFFSETS
	.align		4
        /*1cf4*/ 	.byte	0x04, 0x1c
        /*1cf6*/ 	.short	(.L_580 - .L_579)


	//   ....[0]....
.L_579:
        /*1cf8*/ 	.word	0x0002b2b0


	//----- nvinfo : EIATTR_MAX_THREADS
	.align		4
.L_580:
        /*1cfc*/ 	.byte	0x04, 0x05
        /*1cfe*/ 	.short	(.L_582 - .L_581)
.L_581:
        /*1d00*/ 	.word	0x00000180
        /*1d04*/ 	.word	0x00000001
        /*1d08*/ 	.word	0x00000001


	//----- nvinfo : EIATTR_CRS_STACK_SIZE
	.align		4
.L_582:
        /*1d0c*/ 	.byte	0x04, 0x1e
        /*1d0e*/ 	.short	(.L_584 - .L_583)
.L_583:
        /*1d10*/ 	.word	0x00000000


	//----- nvinfo : EIATTR_CBANK_PARAM_SIZE
	.align		4
.L_584:
        /*1d14*/ 	.byte	0x03, 0x19
        /*1d16*/ 	.short	0x0af0


	//----- nvinfo : EIATTR_PARAM_CBANK
	.align		4
        /*1d18*/ 	.byte	0x04, 0x0a
        /*1d1a*/ 	.short	(.L_586 - .L_585)
	.align		4
.L_585:
        /*1d1c*/ 	.word	index@(.nv.constant0._ZN7cutlass13device_kernelIN5flash11enable_sm90INS1_16FlashAttnFwdSm90INS1_25CollectiveMainloopFwdSm90ILi2EN4cute5tupleIJNS5_1CILi1EEES8_S8_EEENS6_IJNS7_ILi128EEESA_NS7_ILi256EEEEEELi256ENS_12float_e4m3_tEfNS_4arch4Sm90ELb1ELb0ELb0ELb1ELb1ELb1ELb0ELb1ELb0ELb1ELb0ELb0EEENS1_21CollectiveEpilogueFwdINS6_IJSA_SB_SA_EEES9_NS_10bfloat16_tESF_Li256ELb1ELb1ELb0ELb1EEENS1_36VarlenDynamicPersistentTileSchedulerILi128ELi128ELi256ELi128ELb0ELb1ELb1ELb1ELb1ELb1EEEEEEEEEvNT_6ParamsE)
        /*1d20*/ 	.short	0x0210
        /*1d22*/ 	.short	0x0af0


	//----- nvinfo : EIATTR_SW_WAR
	.align		4
.L_586:
        /*1d24*/ 	.byte	0x04, 0x36
        /*1d26*/ 	.short	(.L_588 - .L_587)
.L_587:
        /*1d28*/ 	.word	0x00000008
.L_588:


//--------------------- .nv.info._ZN7cutlass13device_kernelIN5flash11enable_sm90INS1_16FlashAttnFwdSm90INS1_25CollectiveMainloopFwdSm90ILi2EN4cute5tupleIJNS5_1CILi1EEES8_S8_EEENS6_IJNS7_ILi128EEENS7_ILi160EEENS7_ILi192EEEEEELi192ENS_12float_e4m3_tEfNS_4arch4Sm90ELb0ELb0ELb0ELb0ELb1ELb0ELb0ELb1ELb1ELb1ELb0ELb0EEENS1_21CollectiveEpilogueFwdINS6_IJSA_SC_SB_EEES9_NS_10bfloat16_tESG_Li256ELb0ELb1ELb0ELb1EEENS1_29StaticPersistentTileSchedulerILb0EEEEEEEEEvNT_6ParamsE --------------------------
	.section	.nv.info._ZN7cutlass13device_kernelIN5flash11enable_sm90INS1_16FlashAttnFwdSm90INS1_25CollectiveMainloopFwdSm90ILi2EN4cute5tupleIJNS5_1CILi1EEES8_S8_EEENS6_IJNS7_ILi128EEENS7_ILi160EEENS7_ILi192EEEEEELi192ENS_12float_e4m3_tEfNS_4arch4Sm90ELb0ELb0ELb0ELb0ELb1ELb0ELb0ELb1ELb1ELb1ELb0ELb0EEENS1_21CollectiveEpilogueFwdINS6_IJSA_SC_SB_EEES9_NS_10bfloat16_tESG_Li256ELb0ELb1ELb0ELb1EEENS1_29StaticPersistentTileSchedulerILb0EEEEEEEEEvNT_6ParamsE,"",@"SHT_CUDA_INFO"
	.sectionflags	@""
	.align	4


	//----- nvinfo : EIATTR_CUDA_API_VERSION
	.align		4
        /*0000*/ 	.byte	0x04, 0x37
        /*0002*/ 	.short	(.L_590 - .L_589)
.L_589:
        /*0004*/ 	.word	0x00000082


	//----- nvinfo : EIATTR_KPARAM_INFO
	.align		4
.L_590:
        /*0008*/ 	.byte	0x04, 0x17
        /*000a*/ 	.short	(.L_592 - .L_591)
.L_591:
        /*000c*/ 	.word	0x00000000
        /*0010*/ 	.short	0x0000
        /*0012*/ 	.short	0x0070
        /*0014*/ 	.byte	0x00, 0xf0, 0x01, 0x28


	//----- nvinfo : EIATTR_SPARSE_MMA_MASK
	.align		4
.L_592:
        /*0018*/ 	.byte	0x03, 0x50
        /*001a*/ 	.short	0x0000


	//----- nvinfo : EIATTR_MAXREG_COUNT
	.align		4
        /*001c*/ 	.byte	0x03, 0x1b
        /*001e*/ 	.short	0x00a8


	//----- nvinfo : EIATTR_NUM_BARRIERS
	.align		4
        /*0020*/ 	.byte	0x02, 0x4c
        /*0022*/ 	.byte	0x10
	.zero		1


	//----- nvinfo : EIATTR_EXTERNS
	.align		4
        /*0024*/ 	.byte	0x04, 0x0f
        /*0026*/ 	.short	(.L_594 - .L_593)


	//   ....[0]....
	.align		4
.L_593:
        /*0028*/ 	.word	index@(__assertfail)


	//----- nvinfo : EIATTR_ANNOTATIONS
	.align		4
.L_594:
        /*002c*/ 	.byte	0x04, 0x55
        /*002e*/ 	.short	(.L_596 - .L_595)


	//   ....[0]....
.L_595:
        /* <DEDUP_REMOVED lines=10> */


	//----- nvinfo : EIATTR_MERCURY_ISA_VERSION
	.align		4
.L_596:
        /*00b8*/ 	.byte	0x03, 0x5f
        /*00ba*/ 	.short	0x0101


	//----- nvinfo : EIATTR_INT_WARP_WIDE_INSTR_OFFSETS
	.align		4
        /*00bc*/ 	.byte	0x04, 0x31
        /*00be*/ 	.short	(.L_598 - .L_597)


	//   ....[0]....
.L_597:
        /*00c0*/ 	.word	0x000000c0


	//   ....[1]....
        /*00c4*/ 	.word	0x000000d0


	//   ....[2]....
        /*00c8*/ 	.word	0x00000170


	//----- nvinfo : EIATTR_COOP_GROUP_MASK_REGIDS
	.align		4
.L_598:
        /*00cc*/ 	.byte	0x04, 0x29
        /*00ce*/ 	.short	(.L_600 - .L_599)


	//   ....[0]....
.L_599:
        /*00d0*/ 	.word	0xffffffff


	//   ....[1]....
        /*00d4*/ 	.word	0xffffffff


	//   ....[2]....
        /*00d8*/ 	.word	0xffffffff


	//   ....[3]....
        /*00dc*/ 	.word	0xffffffff


	//   ....[4]....
        /*00e0*/ 	.word	0xffffffff


	//   ....[5]....
        /*00e4*/ 	.word	0xffffffff


	//   ....[6]....
        /*00e8*/ 	.word	0xffffffff


	//   ....[7]....
        /*00ec*/ 	.word	0xffffffff


	//   ....[8]....
        /*00f0*/ 	.word	0xffffffff


	//   ....[9]....
        /*00f4*/ 	.word	0xffffffff


	//   ....[10]....
        /*00f8*/ 	.word	0xffffffff


	//   ....[11]....
        /*00fc*/ 	.word	0xffffffff


	//   ....[12]....
        /*0100*/ 	.word	0xffffffff


	//   ....[13]....
        /*0104*/ 	.word	0xffffffff


	//   ....[14]....
        /*0108*/ 	.word	0xffffffff


	//   ....[15]....
        /*010c*/ 	.word	0xffffffff


	//   ....[16]....
        /*0110*/ 	.word	0xffffffff


	//   ....[17]....
        /*0114*/ 	.word	0xffffffff


	//   ....[18]....
        /*0118*/ 	.word	0xffffffff


	//   ....[19]....
        /*011c*/ 	.word	0xffffffff


	//   ....[20]....
        /*0120*/ 	.word	0xffffffff


	//   ....[21]....
        /*0124*/ 	.word	0xffffffff


	//   ....[22]....
        /*0128*/ 	.word	0xffffffff


	//   ....[23]....
        /*012c*/ 	.word	0xffffffff


	//   ....[24]....
        /*0130*/ 	.word	0xffffffff


	//   ....[25]....
        /*0134*/ 	.word	0xffffffff


	//   ....[26]....
        /*0138*/ 	.word	0xffffffff


	//   ....[27]....
        /*013c*/ 	.word	0xffffffff


	//   ....[28]....
        /*0140*/ 	.word	0xffffffff


	//   ....[29]....
        /*0144*/ 	.word	0xffffffff


	//   ....[30]....
        /*0148*/ 	.word	0xffffffff


	//   ....[31]....
        /*014c*/ 	.word	0xffffffff


	//   ....[32]....
        /*0150*/ 	.word	0xffffffff


	//   ....[33]....
        /*0154*/ 	.word	0xffffffff


	//   ....[34]....
        /*0158*/ 	.word	0xffffffff


	//   ....[35]....
        /*015c*/ 	.word	0xffffffff


	//   ....[36]....
        /*0160*/ 	.word	0xffffffff


	//   ....[37]....
        /*0164*/ 	.word	0xffffffff


	//   ....[38]....
        /*0168*/ 	.word	0xffffffff


	//   ....[39]....
        /*016c*/ 	.word	0xffffffff


	//   ....[40]....
        /*0170*/ 	.word	0xffffffff


	//   ....[41]....
        /*0174*/ 	.word	0xffffffff


	//   ....[42]....
        /*0178*/ 	.word	0xffffffff


	//   ....[43]....
        /*017c*/ 	.word	0xffffffff


	//   ....[44]....
        /*0180*/ 	.word	0xffffffff


	//   ....[45]....
        /*0184*/ 	.word	0xffffffff


	//   ....[46]....
        /*0188*/ 	.word	0xffffffff


	//   ....[47]....
        /*018c*/ 	.word	0xffffffff


	//   ....[48]....
        /*0190*/ 	.word	0xffffffff


	//   ....[49]....
        /*0194*/ 	.word	0xffffffff


	//   ....[50]....
        /*0198*/ 	.word	0xffffffff


	//   ....[51]....
        /*019c*/ 	.word	0xffffffff


	//   ....[52]....
        /*01a0*/ 	.word	0xffffffff


	//   ....[53]....
        /*01a4*/ 	.word	0xffffffff


	//   ....[54]....
        /*01a8*/ 	.word	0xffffffff


	//   ....[55]....
        /*01ac*/ 	.word	0xffffffff


	//   ....[56]....
        /*01b0*/ 	.word	0xffffffff


	//   ....[57]....
        /*01b4*/ 	.word	0xffffffff


	//   ....[58]....
        /*01b8*/ 	.word	0xffffffff


	//   ....[59]....
        /*01bc*/ 	.word	0xffffffff


	//   ....[60]....
        /*01c0*/ 	.word	0xffffffff


	//   ....[61]....
        /*01c4*/ 	.word	0xffffffff


	//   ....[62]....
        /*01c8*/ 	.word	0xffffffff


	//   ....[63]....
        /*01cc*/ 	.word	0xffffffff


	//   ....[64]....
        /*01d0*/ 	.word	0xffffffff


	//   ....[65]....
        /*01d4*/ 	.word	0xffffffff


	//   ....[66]....
        /*01d8*/ 	.word	0xffffffff


	//   ....[67]....
        /*01dc*/ 	.word	0xffffffff


	//   ....[68]....
        /*01e0*/ 	.word	0xffffffff


	//   ....[69]....
        /*01e4*/ 	.word	0xffffffff


	//   ....[70]....
        /*01e8*/ 	.word	0xffffffff


	//   ....[71]....
        /*01ec*/ 	.word	0xffffffff


	//   ....[72]....
        /*01f0*/ 	.word	0xffffffff


	//   ....[73]....
        /*01f4*/ 	.word	0xffffffff


	//   ....[74]....
        /*01f8*/ 	.word	0xffffffff


	//   ....[75]....
        /*01fc*/ 	.word	0xffffffff


	//   ....[76]....
        /*0200*/ 	.word	0xffffffff


	//   ....[77]....
        /*0204*/ 	.word	0xffffffff


	//   ....[78]....
        /*0208*/ 	.word	0xffffffff


	//   ....[79]....
        /*020c*/ 	.word	0xffffffff


	//   ....[80]....
        /*0210*/ 	.word	0xffffffff


	//   ....[81]....
        /*0214*/ 	.word	0xffffffff


	//   ....[82]....
        /*0218*/ 	.word	0xffffffff


	//   ....[83]....
        /*021c*/ 	.word	0xffffffff


	//   ....[84]....
        /*0220*/ 	.word	0xffffffff


	//   ....[85]....
        /*0224*/ 	.word	0xffffffff


	//   ....[86]....
        /*0228*/ 	.word	0xffffffff


	//   ....[87]....
        /*022c*/ 	.word	0xffffffff


	//   ....[88]....
        /*0230*/ 	.word	0xffffffff


	//   ....[89]....
        /*0234*/ 	.word	0xffffffff


	//   ....[90]....
        /*0238*/ 	.word	0xffffffff


	//   ....[91]....
        /*023c*/ 	.word	0xffffffff


	//   ....[92]....
        /*0240*/ 	.word	0xffffffff


	//   ....[93]....
        /*0244*/ 	.word	0xffffffff


	//   ....[94]....
        /*0248*/ 	.word	0xffffffff


	//   ....[95]....
        /*024c*/ 	.word	0xffffffff


	//   ....[96]....
        /*0250*/ 	.word	0xffffffff


	//   ....[97]....
        /*0254*/ 	.word	0xffffffff


	//   ....[98]....
        /*0258*/ 	.word	0xffffffff


	//   ....[99]....
        /*025c*/ 	.word	0xffffffff


	//   ....[100]....
        /*0260*/ 	.word	0xffffffff


	//   ....[101]....
        /*0264*/ 	.word	0xffffffff


	//   ....[102]....
        /*0268*/ 	.word	0xffffffff


	//   ....[103]....
        /*026c*/ 	.word	0xffffffff


	//   ....[104]....
        /*0270*/ 	.word	0xffffffff


	//   ....[105]....
        /*0274*/ 	.word	0xffffffff


	//   ....[106]....
        /*0278*/ 	.word	0xffffffff


	//   ....[107]....
        /*027c*/ 	.word	0xffffffff


	//   ....[108]....
        /*0280*/ 	.word	0xffffffff


	//   ....[109]....
        /*0284*/ 	.word	0xffffffff


	//   ....[110]....
        /*0288*/ 	.word	0xffffffff


	//   ....[111]....
        /*028c*/ 	.word	0xffffffff


	//   ....[112]....
        /*0290*/ 	.word	0xffffffff


	//   ....[113]....
        /*0294*/ 	.word	0xffffffff


	//   ....[114]....
        /*0298*/ 	.word	0xffffffff


	//   ....[115]....
        /*029c*/ 	.word	0xffffffff


	//   ....[116]....
        /*02a0*/ 	.word	0xffffffff


	//   ....[117]....
        /*02a4*/ 	.word	0xffffffff


	//   ....[118]....
        /*02a8*/ 	.word	0xffffffff


	//   ....[119]....
        /*02ac*/ 	.word	0xffffffff


	//   ....[120]....
        /*02b0*/ 	.word	0xffffffff


	//   ....[121]....
        /*02b4*/ 	.word	0xffffffff


	//   ....[122]....
        /*02b8*/ 	.word	0xffffffff


	//   ....[123]....
        /*02bc*/ 	.word	0xffffffff


	//   ....[124]....
        /*02c0*/ 	.word	0xffffffff


	//   ....[125]....
        /*02c4*/ 	.word	0xffffffff


	//   ....[126]....
        /*02c8*/ 	.word	0xffffffff


	//   ....[127]....
        /*02cc*/ 	.word	0xffffffff


	//   ....[128]....
        /*02d0*/ 	.word	0x0500000f


	//   ....[129]....
        /*02d4*/ 	.word	0x0500000f


	//   ....[130]....
        /*02d8*/ 	.word	0x0500000f


	//   ....[131]....
        /*02dc*/ 	.word	0x0500000f


	//   ....[132]....
        /*02e0*/ 	.word	0x0500000f


	//   ....[133]....
        /*02e4*/ 	.word	0x0500000f


	//   ....[134]....
        /*02e8*/ 	.word	0x0500000f


	//   ....[135]....
        /*02ec*/ 	.word	0x0500000f


	//   ....[136]....
        /*02f0*/ 	.word	0x0500000f


	//   ....[137]....
        /*02f4*/ 	.word	0x0500000f


	//   ....[138]....
        /*02f8*/ 	.word	0x0500000f


	//   ....[139]....
        /*02fc*/ 	.word	0x0500000f


	//   ....[140]....
        /*0300*/ 	.word	0x0500000f


	//   ....[141]....
        /*0304*/ 	.word	0x0500000f


	//   ....[142]....
        /*0308*/ 	.word	0x0500000f


	//   ....[143]....
        /*030c*/ 	.word	0x0500000f


	//   ....[144]....
        /*0310*/ 	.word	0x0500000f


	//   ....[145]....
        /*0314*/ 	.word	0x0500000f


	//   ....[146]....
        /*0318*/ 	.word	0x0500000f


	//   ....[147]....
        /*031c*/ 	.word	0x0500000f


	//   ....[148]....
        /*0320*/ 	.word	0x0500000f


	//   ....[149]....
        /*0324*/ 	.word	0x0500000f


	//   ....[150]....
        /*0328*/ 	.word	0x0500000f


	//   ....[151]....
        /*032c*/ 	.word	0x0500000f


	//   ....[152]....
        /*0330*/ 	.word	0x0500000f


	//   ....[153]....
        /*0334*/ 	.word	0x0500000f


	//   ....[154]....
        /*0338*/ 	.word	0x0500000f


	//   ....[155]....
        /*033c*/ 	.word	0x0500000f


	//   ....[156]....
        /*0340*/ 	.word	0x0500000f


	//   ....[157]....
        /*0344*/ 	.word	0x0500000f


	//   ....[158]....
        /*0348*/ 	.word	0x0500000f


	//   ....[159]....
        /*034c*/ 	.word	0x0500000f


	//   ....[160]....
        /*0350*/ 	.word	0x0500000f


	//   ....[161]....
        /*0354*/ 	.word	0x0500000f


	//   ....[162]....
        /*0358*/ 	.word	0x0500000f


	//   ....[163]....
        /*035c*/ 	.word	0x0500000f


	//   ....[164]....
        /*0360*/ 	.word	0x0500000f


	//   ....[165]....
        /*0364*/ 	.word	0x0500000f


	//   ....[166]....
        /*0368*/ 	.word	0x0500000f


	//   ....[167]....
        /*036c*/ 	.word	0x0500000f


	//   ....[168]....
        /*0370*/ 	.word	0x0500000f


	//   ....[169]....
        /*0374*/ 	.word	0x0500000f


	//   ....[170]....
        /*0378*/ 	.word	0x0500000f


	//   ....[171]....
        /*037c*/ 	.word	0x0500000f


	//   ....[172]....
        /*0380*/ 	.word	0x0500000f


	//   ....[173]....
        /*0384*/ 	.word	0x0500000f


	//   ....[174]....
        /*0388*/ 	.word	0x0500000f


	//   ....[175]....
        /*038c*/ 	.word	0x0500000f


	//   ....[176]....
        /*0390*/ 	.word	0x0500000f


	//----- nvinfo : EIATTR_COOP_GROUP_INSTR_OFFSETS
	.align		4
.L_600:
        /*0394*/ 	.byte	0x04, 0x28
        /*0396*/ 	.short	(.L_602 - .L_601)


	//   ....[0]....
.L_601:
        /*0398*/ 	.word	0x00000080


	//   ....[1]....
        /*039c*/ 	.word	0x00000090


	//   ....[2]....
        /*03a0*/ 	.word	0x000002d0


	//   ....[3]....
        /*03a4*/ 	.word	0x00000430


	//   ....[4]....
        /*03a8*/ 	.word	0x00000550


	//   ....[5]....
        /*03ac*/ 	.word	0x000006b0


	//   ....[6]....
        /*03b0*/ 	.word	0x00000e80


	//   ....[7]....
        /*03b4*/ 	.word	0x00002c90


	//   ....[8]....
        /*03b8*/ 	.word	0x00002d90


	//   ....[9]....
        /*03bc*/ 	.word	0x000034b0


	//   ....[10]....
        /*03c0*/ 	.word	0x00003560


	//   ....[11]....
        /*03c4*/ 	.word	0x00006020


	//   ....[12]....
        /*03c8*/ 	.word	0x00006030


	//   ....[13]....
        /*03cc*/ 	.word	0x00006060


	//   ....[14]....
        /*03d0*/ 	.word	0x00006070


	//   ....[15]....
        /*03d4*/ 	.word	0x00007d80


	//   ....[16]....
        /*03d8*/ 	.word	0x00007d90


	//   ....[17]....
        /*03dc*/ 	.word	0x00007dc0


	//   ....[18]....
        /*03e0*/ 	.word	0x00007dd0


	//   ....[19]....
        /*03e4*/ 	.word	0x00009110


	//   ....[20]....
        /*03e8*/ 	.word	0x00009140


	//   ....[21]....
        /*03ec*/ 	.word	0x00009180


	//   ....[22]....
        /*03f0*/ 	.word	0x000091b0


	//   ....[23]....
        /*03f4*/ 	.word	0x000091c0


	//   ....[24]....
        /*03f8*/ 	.word	0x000091d0


	//   ....[25]....
        /*03fc*/ 	.word	0x000091e0


	//   ....[26]....
        /*0400*/ 	.word	0x000091f0


	//   ....[27]....
        /*0404*/ 	.word	0x00009210


	//   ....[28]....
        /*0408*/ 	.word	0x00009220


	//   ....[29]....
        /*040c*/ 	.word	0x00009230


	//   ....[30]....
        /*0410*/ 	.word	0x00009240


	//   ....[31]....
        /*0414*/ 	.word	0x00009320


	//   ....[32]....
        /*0418*/ 	.word	0x00009380


	//   ....[33]....
        /*041c*/ 	.word	0x000093c0


	//   ....[34]....
        /*0420*/ 	.word	0x00009400


	//   ....[35]....
        /*0424*/ 	.word	0x00009430


	//   ....[36]....
        /*0428*/ 	.word	0x00009450


	//   ....[37]....
        /*042c*/ 	.word	0x00009470


	//   ....[38]....
        /*0430*/ 	.word	0x00009490


	//   ....[39]....
        /*0434*/ 	.word	0x000094b0


	//   ....[40]....
        /*0438*/ 	.word	0x000094d0


	//   ....[41]....
        /*043c*/ 	.word	0x000094e0


	//   ....[42]....
        /*0440*/ 	.word	0x000094f0


	//   ....[43]....
        /*0444*/ 	.word	0x00009510


	//   ....[44]....
        /*0448*/ 	.word	0x00009530


	//   ....[45]....
        /*044c*/ 	.word	0x00009550


	//   ....[46]....
        /*0450*/ 	.word	0x00009560


	//   ....[47]....
        /*0454*/ 	.word	0x00009570


	//   ....[48]....
        /*0458*/ 	.word	0x00009580


	//   ....[49]....
        /*045c*/ 	.word	0x00009590


	//   ....[50]....
        /*0460*/ 	.word	0x000095a0


	//   ....[51]....
        /*0464*/ 	.word	0x000095b0


	//   ....[52]....
        /*0468*/ 	.word	0x000095c0


	//   ....[53]....
        /*046c*/ 	.word	0x000095d0


	//   ....[54]....
        /*0470*/ 	.word	0x000095e0


	//   ....[55]....
        /*0474*/ 	.word	0x00009600


	//   ....[56]....
        /*0478*/ 	.word	0x00009640


	//   ....[57]....
        /*047c*/ 	.word	0x000096e0


	//   ....[58]....
        /*0480*/ 	.word	0x00009700


	//   ....[59]....
        /*0484*/ 	.word	0x00009720


	//   ....[60]....
        /*0488*/ 	.word	0x00009740


	//   ....[61]....
        /*048c*/ 	.word	0x00009760


	//   ....[62]....
        /*0490*/ 	.word	0x00009780


	//   ....[63]....
        /*0494*/ 	.word	0x000097a0


	//   ....[64]....
        /*0498*/ 	.word	0x000097c0


	//   ....[65]....
        /*049c*/ 	.word	0x000097d0


	//   ....[66]....
        /*04a0*/ 	.word	0x000097e0


	//   ....[67]....
        /*04a4*/ 	.word	0x00009d60


	//   ....[68]....
        /*04a8*/ 	.word	0x00009d90


	//   ....[69]....
        /*04ac*/ 	.word	0x00009e80


	//   ....[70]....
        /*04b0*/ 	.word	0x00009ea0


	//   ....[71]....
        /*04b4*/ 	.word	0x0000a3a0


	//   ....[72]....
        /*04b8*/ 	.word	0x0000a3e0


	//   ....[73]....
        /*04bc*/ 	.word	0x0000a4f0


	//   ....[74]....
        /*04c0*/ 	.word	0x0000a510


	//   ....[75]....
        /*04c4*/ 	.word	0x0000a600


	//   ....[76]....
        /*04c8*/ 	.word	0x0000a620


	//   ....[77]....
        /*04cc*/ 	.word	0x0000a720


	//   ....[78]....
        /*04d0*/ 	.word	0x0000a760


	//   ....[79]....
        /*04d4*/ 	.word	0x0000c060


	//   ....[80]....
        /*04d8*/ 	.word	0x0000c090


	//   ....[81]....
        /*04dc*/ 	.word	0x0000c0a0


	//   ....[82]....
        /*04e0*/ 	.word	0x0000c0c0


	//   ....[83]....
        /*04e4*/ 	.word	0x0000c140


	//   ....[84]....
        /*04e8*/ 	.word	0x0000c250


	//   ....[85]....
        /*04ec*/ 	.word	0x0000c260


	//   ....[86]....
        /*04f0*/ 	.word	0x0000c2f0


	//   ....[87]....
        /*04f4*/ 	.word	0x0000c320


	//   ....[88]....
        /*04f8*/ 	.word	0x0000c360


	//   ....[89]....
        /*04fc*/ 	.word	0x0000c7a0


	//   ....[90]....
        /*0500*/ 	.word	0x0000c7d0


	//   ....[91]....
        /*0504*/ 	.word	0x0000c800


	//   ....[92]....
        /*0508*/ 	.word	0x0000c830


	//   ....[93]....
        /*050c*/ 	.word	0x0000c850


	//   ....[94]....
        /*0510*/ 	.word	0x0000c890


	//   ....[95]....
        /*0514*/ 	.word	0x0000c8b0


	//   ....[96]....
        /*0518*/ 	.word	0x0000c8c0


	//   ....[97]....
        /*051c*/ 	.word	0x0000c8e0


	//   ....[98]....
        /*0520*/ 	.word	0x0000c910


	//   ....[99]....
        /*0524*/ 	.word	0x0000d120


	//   ....[100]....
        /*0528*/ 	.word	0x0000d140


	//   ....[101]....
        /*052c*/ 	.word	0x0000d170


	//   ....[102]....
        /*0530*/ 	.word	0x0000d1b0


	//   ....[103]....
        /*0534*/ 	.word	0x0000d230


	//   ....[104]....
        /*0538*/ 	.word	0x0000d260


	//   ....[105]....
        /*053c*/ 	.word	0x0000d2e0


	//   ....[106]....
        /*0540*/ 	.word	0x0000d300


	//   ....[107]....
        /*0544*/ 	.word	0x0000db60


	//   ....[108]....
        /*0548*/ 	.word	0x0000db70


	//   ....[109]....
        /*054c*/ 	.word	0x0000db80


	//   ....[110]....
        /*0550*/ 	.word	0x0000dbc0


	//   ....[111]....
        /*0554*/ 	.word	0x0000dc00


	//   ....[112]....
        /*0558*/ 	.word	0x0000dc10


	//   ....[113]....
        /*055c*/ 	.word	0x0000dc70


	//   ....[114]....
        /*0560*/ 	.word	0x0000dca0


	//   ....[115]....
        /*0564*/ 	.word	0x0000dce0


	//   ....[116]....
        /*0568*/ 	.word	0x0000dd40


	//   ....[117]....
        /*056c*/ 	.word	0x0000e120


	//   ....[118]....
        /*0570*/ 	.word	0x0000e130


	//   ....[119]....
        /*0574*/ 	.word	0x0000e140


	//   ....[120]....
        /*0578*/ 	.word	0x0000e150


	//   ....[121]....
        /*057c*/ 	.word	0x0000e170


	//   ....[122]....
        /*0580*/ 	.word	0x0000e190


	//   ....[123]....
        /*0584*/ 	.word	0x0000e1e0


	//   ....[124]....
        /*0588*/ 	.word	0x0000e210


	//   ....[125]....
        /*058c*/ 	.word	0x0000e220


	//   ....[126]....
        /*0590*/ 	.word	0x0000e230


	//   ....[127]....
        /*0594*/ 	.word	0x0000fd40


	//   ....[128]....
        /*0598*/ 	.word	0x00010270


	//   ....[129]....
        /*059c*/ 	.word	0x00010350


	//   ....[130]....
        /*05a0*/ 	.word	0x00010430


	//   ....[131]....
        /*05a4*/ 	.word	0x00010490


	//   ....[132]....
        /*05a8*/ 	.word	0x000105a0


	//   ....[133]....
        /*05ac*/ 	.word	0x00010600


	//   ....[134]....
        /*05b0*/ 	.word	0x00010700


	//   ....[135]....
        /*05b4*/ 	.word	0x00010760


	//   ....[136]....
        /*05b8*/ 	.word	0x00010840


	//   ....[137]....
        /*05bc*/ 	.word	0x000108a0


	//   ....[138]....
        /*05c0*/ 	.word	0x00010970


	//   ....[139]....
        /*05c4*/ 	.word	0x00010a50


	//   ....[140]....
        /*05c8*/ 	.word	0x00010b20


	//   ....[141]....
        /*05cc*/ 	.word	0x00010b80


	//   ....[142]....
        /*05d0*/ 	.word	0x00010c50


	//   ....[143]....
        /*05d4*/ 	.word	0x00010d30


	//   ....[144]....
        /*05d8*/ 	.word	0x00010de0


	//   ....[145]....
        /*05dc*/ 	.word	0x00010e40


	//   ....[146]....
        /*05e0*/ 	.word	0x00010f30


	//   ....[147]....
        /*05e4*/ 	.word	0x00010f90


	//   ....[148]....
        /*05e8*/ 	.word	0x00011070


	//   ....[149]....
        /*05ec*/ 	.word	0x00011100


	//   ....[150]....
        /*05f0*/ 	.word	0x00011170


	//   ....[151]....
        /*05f4*/ 	.word	0x000111f0


	//   ....[152]....
        /*05f8*/ 	.word	0x000112b0


	//   ....[153]....
        /*05fc*/ 	.word	0x00011320


	//   ....[154]....
        /*0600*/ 	.word	0x00011410


	//   ....[155]....
        /*0604*/ 	.word	0x00011480


	//   ....[156]....
        /*0608*/ 	.word	0x00011550


	//   ....[157]....
        /*060c*/ 	.word	0x00011680


	//   ....[158]....
        /*0610*/ 	.word	0x00011710


	//   ....[159]....
        /*0614*/ 	.word	0x00011770


	//   ....[160]....
        /*0618*/ 	.word	0x00011850


	//   ....[161]....
        /*061c*/ 	.word	0x000118b0


	//   ....[162]....
        /*0620*/ 	.word	0x00011980


	//   ....[163]....
        /*0624*/ 	.word	0x000119e0


	//   ....[164]....
        /*0628*/ 	.word	0x00011ab0


	//   ....[165]....
        /*062c*/ 	.word	0x00011b10


	//   ....[166]....
        /*0630*/ 	.word	0x00011be0


	//   ....[167]....
        /*0634*/ 	.word	0x00011cd0


	//   ....[168]....
        /*0638*/ 	.word	0x00011d60


	//   ....[169]....
        /*063c*/ 	.word	0x00011dc0


	//   ....[170]....
        /*0640*/ 	.word	0x00011e80


	//   ....[171]....
        /*0644*/ 	.word	0x00011ee0


	//   ....[172]....
        /*0648*/ 	.word	0x00011fa0


	//   ....[173]....
        /*064c*/ 	.word	0x00012000


	//   ....[174]....
        /*0650*/ 	.word	0x000120d0


	//   ....[175]....
        /*0654*/ 	.word	0x00012130


	//   ....[176]....
        /*0658*/ 	.word	0x00012200


	//----- nvinfo : EIATTR_REG_RECONFIG
	.align		4
.L_602:
        /*065c*/ 	.byte	0x01, 0x54
	.zero		2


	//----- nvinfo : EIATTR_SYSCALL_OFFSETS
	.align		4
        /*0660*/ 	.byte	0x04, 0x46
        /*0662*/ 	.short	(.L_604 - .L_603)


	//   ....[0]....
.L_603:
        /*0664*/ 	.word	0x000013a0


	//   ....[1]....
        /*0668*/ 	.word	0x0000b540


	//   ....[2]....
        /*066c*/ 	.word	0x0000b6a0


	//   ....[3]....
        /*0670*/ 	.word	0x0000b7e0


	//   ....[4]....
        /*0674*/ 	.word	0x0000b900


	//   ....[5]....
        /*0678*/ 	.word	0x0000cd80


	//----- nvinfo : EIATTR_MBARRIER_INSTR_OFFSETS
	.align		4
.L_604:
        /*067c*/ 	.byte	0x04, 0x39
        /*067e*/ 	.short	(.L_606 - .L_605)


	//   ....[0]....
.L_605:
        /*0680*/ 	.word	0x00000180
        /*0684*/ 	.word	0x000000ff
        /*0688*/ 	.word	0x00033400
        /*068c*/ 	.short	0x0100
        /*068e*/ 	.byte	0x08
	.zero		1


	//   ....[1]....
        /*0690*/ 	.word	0x00000190
        /*0694*/ 	.word	0x000000ff
        /*0698*/ 	.word	0x00033420
        /*069c*/ 	.short	0x0100
        /*069e*/ 	.byte	0x08
	.zero		1


	//   ....[2]....
        /*06a0*/ 	.word	0x00000280
        /*06a4*/ 	.word	0x000000ff
        /*06a8*/ 	.word	0x00033430
        /*06ac*/ 	.short	0x0100
        /*06ae*/ 	.byte	0x08
	.zero		1


	//   ....[3]....
        /*06b0*/ 	.word	0x00000290
        /*06b4*/ 	.word	0x000000ff
        /*06b8*/ 	.word	0x00033440
        /*06bc*/ 	.short	0x0100
        /*06be*/ 	.byte	0x08
	.zero		1


	//   ....[4]....
        /*06c0*/ 	.word	0x000002a0
        /*06c4*/ 	.word	0x000000ff
        /*06c8*/ 	.word	0x00033438
        /*06cc*/ 	.short	0x0100
        /*06ce*/ 	.byte	0x08
	.zero		1


	//   ....[5]....
        /*06d0*/ 	.word	0x000002b0
        /*06d4*/ 	.word	0x000000ff
        /*06d8*/ 	.word	0x00033448
        /*06dc*/ 	.short	0x0100
        /*06de*/ 	.byte	0x08
	.zero		1


	//   ....[6]....
        /*06e0*/ 	.word	0x000003e0
        /*06e4*/ 	.word	0x000000ff
        /*06e8*/ 	.word	0x00033450
        /*06ec*/ 	.short	0x0100
        /*06ee*/ 	.byte	0x08
	.zero		1


	//   ....[7]....
        /*06f0*/ 	.word	0x000003f0
        /*06f4*/ 	.word	0x000000ff
        /*06f8*/ 	.word	0x00033460
        /*06fc*/ 	.short	0x0100
        /*06fe*/ 	.byte	0x08
	.zero		1


	//   ....[8]....
        /*0700*/ 	.word	0x00000400
        /*0704*/ 	.word	0x000000ff
        /*0708*/ 	.word	0x00033458
        /*070c*/ 	.short	0x0100
        /*070e*/ 	.byte	0x08
	.zero		1


	//   ....[9]....
        /*0710*/ 	.word	0x00000410
        /*0714*/ 	.word	0x000000ff
        /*0718*/ 	.word	0x00033468
        /*071c*/ 	.short	0x0100
        /*071e*/ 	.byte	0x08
	.zero		1


	//   ....[10]....
        /*0720*/ 	.word	0x00000500
        /*0724*/ 	.word	0x000000ff
        /*0728*/ 	.word	0x00033470
        /*072c*/ 	.short	0x0100
        /*072e*/ 	.byte	0x06
	.zero		1


	//   ....[11]....
        /*0730*/ 	.word	0x00000510
        /*0734*/ 	.word	0x000000ff
        /*0738*/ 	.word	0x00033480
        /*073c*/ 	.short	0x0100
        /*073e*/ 	.byte	0x06
	.zero		1


	//   ....[12]....
        /*0740*/ 	.word	0x00000520
        /*0744*/ 	.word	0x000000ff
        /*0748*/ 	.word	0x00033478
        /*074c*/ 	.short	0x0100
        /*074e*/ 	.byte	0x06
	.zero		1


	//   ....[13]....
        /*0750*/ 	.word	0x00000530
        /*0754*/ 	.word	0x000000ff
        /*0758*/ 	.word	0x00033488
        /*075c*/ 	.short	0x0100
        /*075e*/ 	.byte	0x06
	.zero		1


	//   ....[14]....
        /*0760*/ 	.word	0x00000660
        /*0764*/ 	.word	0x000000ff
        /*0768*/ 	.word	0x00033490
        /*076c*/ 	.short	0x0100
        /*076e*/ 	.byte	0x08
	.zero		1


	//   ....[15]....
        /*0770*/ 	.word	0x00000670
        /*0774*/ 	.word	0x000000ff
        /*0778*/ 	.word	0x000334a0
        /*077c*/ 	.short	0x0100
        /*077e*/ 	.byte	0x08
	.zero		1


	//   ....[16]....
        /*0780*/ 	.word	0x00000680
        /*0784*/ 	.word	0x000000ff
        /*0788*/ 	.word	0x00033498
        /*078c*/ 	.short	0x0100
        /*078e*/ 	.byte	0x08
	.zero		1


	//   ....[17]....
        /*0790*/ 	.word	0x00000690
        /*0794*/ 	.word	0x000000ff
        /*0798*/ 	.word	0x000334a8
        /*079c*/ 	.short	0x0100
        /*079e*/ 	.byte	0x08
	.zero		1


	//   ....[18]....
        /*07a0*/ 	.word	0x000007e0
        /*07a4*/ 	.word	0x000000ff
        /*07a8*/ 	.word	0x000334b0
        /*07ac*/ 	.short	0x0100
        /*07ae*/ 	.byte	0x08
	.zero		1


	//   ....[19]....
        /*07b0*/ 	.word	0x000007f0
        /*07b4*/ 	.word	0x000000ff
        /*07b8*/ 	.word	0x000334c0
        /*07bc*/ 	.short	0x0100
        /*07be*/ 	.byte	0x08
	.zero		1


	//   ....[20]....
        /*07c0*/ 	.word	0x00000800
        /*07c4*/ 	.word	0x000000ff
        /*07c8*/ 	.word	0x000334b8
        /*07cc*/ 	.short	0x0100
        /*07ce*/ 	.byte	0x08
	.zero		1


	//   ....[21]....
        /*07d0*/ 	.word	0x00000810
        /*07d4*/ 	.word	0x000000ff
        /*07d8*/ 	.word	0x000334c8
        /*07dc*/ 	.short	0x0100
        /*07de*/ 	.byte	0x08
	.zero		1


	//   ....[22]....
        /*07e0*/ 	.word	0x00001400
        /*07e4*/ 	.word	0x000000ff
        /*07e8*/ 	.word	0x00033400
        /*07ec*/ 	.short	0x010a
        /*07ee*/ 	.byte	0x27
	.zero		1


	//   ....[23]....
        /*07f0*/ 	.word	0x00001480
        /*07f4*/ 	.word	0x00000003
        /*07f8*/ 	.word	0x00033430
        /*07fc*/ 	.short	0x010a
        /*07fe*/ 	.byte	0x3f
	.zero		1


	//   ....[24]....
        /*0800*/ 	.word	0x000014d0
        /*0804*/ 	.word	0x00000003
        /*0808*/ 	.word	0x00033430
        /*080c*/ 	.short	0x010a
        /*080e*/ 	.byte	0x3f
	.zero		1


	//   ....[25]....
        /*0810*/ 	.word	0x00002370
        /*0814*/ 	.word	0x000000ff
        /*0818*/ 	.word	0x00000000
        /*081c*/ 	.short	0x0101
        /*081e*/ 	.byte	0x06
	.zero		1


	//   ....[26]....
        /*0820*/ 	.word	0x00004bf0
        /*0824*/ 	.word	0x000000ff
        /*0828*/ 	.word	0x00033430
        /*082c*/ 	.short	0x010a
        /*082e*/ 	.byte	0x06
	.zero		1


	//   ....[27]....
        /*0830*/ 	.word	0x00004c30
        /*0834*/ 	.word	0x000000ff
        /*0838*/ 	.word	0x00033430
        /*083c*/ 	.short	0x010a
        /*083e*/ 	.byte	0x06
	.zero		1


	//   ....[28]....
        /*0840*/ 	.word	0x00005850
        /*0844*/ 	.word	0x000000ff
        /*0848*/ 	.word	0x00033450
        /*084c*/ 	.short	0x010a
        /*084e*/ 	.byte	0x06
	.zero		1


	//   ....[29]....
        /*0850*/ 	.word	0x00005890
        /*0854*/ 	.word	0x000000ff
        /*0858*/ 	.word	0x00033450
        /*085c*/ 	.short	0x010a
        /*085e*/ 	.byte	0x06
	.zero		1


	//   ....[30]....
        /*0860*/ 	.word	0x00005bc0
        /*0864*/ 	.word	0x000000ff
        /*0868*/ 	.word	0x00000000
        /*086c*/ 	.short	0x0101
        /*086e*/ 	.byte	0x06
	.zero		1


	//   ....[31]....
        /*0870*/ 	.word	0x00007170
        /*0874*/ 	.word	0x000000ff
        /*0878*/ 	.word	0x00000000
        /*087c*/ 	.short	0x0101
        /*087e*/ 	.byte	0x06
	.zero		1


	//   ....[32]....
        /*0880*/ 	.word	0x000079f0
        /*0884*/ 	.word	0x000000ff
        /*0888*/ 	.word	0x00033450
        /*088c*/ 	.short	0x010a
        /*088e*/ 	.byte	0x04
	.zero		1


	//   ....[33]....
        /*0890*/ 	.word	0x00007a30
        /*0894*/ 	.word	0x000000ff
        /*0898*/ 	.word	0x00033450
        /*089c*/ 	.short	0x010a
        /*089e*/ 	.byte	0x04
	.zero		1


	//   ....[34]....
        /*08a0*/ 	.word	0x000091a0
        /*08a4*/ 	.word	0x000000ff
        /*08a8*/ 	.word	0x00000000
        /*08ac*/ 	.short	0x0101
        /*08ae*/ 	.byte	0x04
	.zero		1


	//   ....[35]....
        /*08b0*/ 	.word	0x0000a3c0
        /*08b4*/ 	.word	0x000000ff
        /*08b8*/ 	.word	0x00000000
        /*08bc*/ 	.short	0x0101
        /*08be*/ 	.byte	0x27
	.zero		1


	//   ....[36]....
        /*08c0*/ 	.word	0x0000bdf0
        /*08c4*/ 	.word	0x00000004
        /*08c8*/ 	.word	0x00033480
        /*08cc*/ 	.short	0x010a
        /*08ce*/ 	.byte	0x3f
	.zero		1


	//   ....[37]....
        /*08d0*/ 	.word	0x0000c480
        /*08d4*/ 	.word	0x00000004
        /*08d8*/ 	.word	0x00033470
        /*08dc*/ 	.short	0x0107
        /*08de*/ 	.byte	0x3f
	.zero		1


	//   ....[38]....
        /*08e0*/ 	.word	0x0000c540
        /*08e4*/ 	.word	0x00000004
        /*08e8*/ 	.word	0x00033470
        /*08ec*/ 	.short	0x0101
        /*08ee*/ 	.byte	0x3f
	.zero		1


	//   ....[39]....
        /*08f0*/ 	.word	0x0000c570
        /*08f4*/ 	.word	0x00000004
        /*08f8*/ 	.word	0x00033440
        /*08fc*/ 	.short	0x010a
        /*08fe*/ 	.byte	0x3f
	.zero		1


	//   ....[40]....
        /*0900*/ 	.word	0x0000cb50
        /*0904*/ 	.word	0x00000004
        /*0908*/ 	.word	0x00033430
        /*090c*/ 	.short	0x0107
        /*090e*/ 	.byte	0x3f
	.zero		1


	//   ....[41]....
        /*0910*/ 	.word	0x0000cc20
        /*0914*/ 	.word	0x00000004
        /*0918*/ 	.word	0x00033430
        /*091c*/ 	.short	0x0101
        /*091e*/ 	.byte	0x3f
	.zero		1


	//   ....[42]....
        /*0920*/ 	.word	0x0000d3e0
        /*0924*/ 	.word	0x000000ff
        /*0928*/ 	.word	0x00033400
        /*092c*/ 	.short	0x0107
        /*092e*/ 	.byte	0x29
	.zero		1


	//   ....[43]....
        /*0930*/ 	.word	0x0000d430
        /*0934*/ 	.word	0x000000ff
        /*0938*/ 	.word	0x00033400
        /*093c*/ 	.short	0x0101
        /*093e*/ 	.byte	0x29
	.zero		1


	//   ....[44]....
        /*0940*/ 	.word	0x0000d460
        /*0944*/ 	.word	0x000000ff
        /*0948*/ 	.word	0x00033420
        /*094c*/ 	.short	0x010a
        /*094e*/ 	.byte	0x29
	.zero		1


	//   ....[45]....
        /*0950*/ 	.word	0x0000d8e0
        /*0954*/ 	.word	0x00000004
        /*0958*/ 	.word	0x00033480
        /*095c*/ 	.short	0x010a
        /*095e*/ 	.byte	0x3f
	.zero		1


	//   ....[46]....
        /*0960*/ 	.word	0x0000dde0
        /*0964*/ 	.word	0x00000004
        /*0968*/ 	.word	0x00033470
        /*096c*/ 	.short	0x0107
        /*096e*/ 	.byte	0x3f
	.zero		1


	//   ....[47]....
        /*0970*/ 	.word	0x0000dea0
        /*0974*/ 	.word	0x00000004
        /*0978*/ 	.word	0x00033470
        /*097c*/ 	.short	0x0101
        /*097e*/ 	.byte	0x3f
	.zero		1


	//   ....[48]....
        /*0980*/ 	.word	0x0000ded0
        /*0984*/ 	.word	0x00000004
        /*0988*/ 	.word	0x00033440
        /*098c*/ 	.short	0x010a
        /*098e*/ 	.byte	0x3f
	.zero		1


	//   ....[49]....
        /*0990*/ 	.word	0x0000e390
        /*0994*/ 	.word	0x00000004
        /*0998*/ 	.word	0x00033430
        /*099c*/ 	.short	0x0107
        /*099e*/ 	.byte	0x3f
	.zero		1


	//   ....[50]....
        /*09a0*/ 	.word	0x0000e460
        /*09a4*/ 	.word	0x00000004
        /*09a8*/ 	.word	0x00033430
        /*09ac*/ 	.short	0x0101
        /*09ae*/ 	.byte	0x3f
	.zero		1


	//   ....[51]....
        /*09b0*/ 	.word	0x0000e4e0
        /*09b4*/ 	.word	0x00000002
        /*09b8*/ 	.word	0x00033470
        /*09bc*/ 	.short	0x010a
        /*09be*/ 	.byte	0x3f
	.zero		1


	//   ....[52]....
        /*09c0*/ 	.word	0x0000e570
        /*09c4*/ 	.word	0x00000002
        /*09c8*/ 	.word	0x00033460
        /*09cc*/ 	.short	0x010a
        /*09ce*/ 	.byte	0x3f
	.zero		1


	//   ....[53]....
        /*09d0*/ 	.word	0x0000ef90
        /*09d4*/ 	.word	0x00000002
        /*09d8*/ 	.word	0x00033450
        /*09dc*/ 	.short	0x0101
        /*09de*/ 	.byte	0x3f
	.zero		1


	//   ....[54]....
        /*09e0*/ 	.word	0x0000f020
        /*09e4*/ 	.word	0x00000002
        /*09e8*/ 	.word	0x00000000
        /*09ec*/ 	.short	0x0101
        /*09ee*/ 	.byte	0x3f
	.zero		1


	//   ....[55]....
        /*09f0*/ 	.word	0x0000f0c0
        /*09f4*/ 	.word	0x00000002
        /*09f8*/ 	.word	0x00033470
        /*09fc*/ 	.short	0x010a
        /*09fe*/ 	.byte	0x3f
	.zero		1


	//   ....[56]....
        /*0a00*/ 	.word	0x0000f150
        /*0a04*/ 	.word	0x00000002
        /*0a08*/ 	.word	0x00033460
        /*0a0c*/ 	.short	0x010a
        /*0a0e*/ 	.byte	0x3f
	.zero		1


	//   ....[57]....
        /*0a10*/ 	.word	0x0000fb70
        /*0a14*/ 	.word	0x00000002
        /*0a18*/ 	.word	0x00033450
        /*0a1c*/ 	.short	0x0101
        /*0a1e*/ 	.byte	0x3f
	.zero		1


	//   ....[58]....
        /*0a20*/ 	.word	0x0000fc60
        /*0a24*/ 	.word	0x00000002
        /*0a28*/ 	.word	0x00000000
        /*0a2c*/ 	.short	0x0101
        /*0a2e*/ 	.byte	0x3f
	.zero		1


	//   ....[59]....
        /*0a30*/ 	.word	0x0000fcf0
        /*0a34*/ 	.word	0x00000005
        /*0a38*/ 	.word	0x00033420
        /*0a3c*/ 	.short	0x010a
        /*0a3e*/ 	.byte	0x3f
	.zero		1


	//   ....[60]....
        /*0a40*/ 	.word	0x0000fe20
        /*0a44*/ 	.word	0x00000003
        /*0a48*/ 	.word	0x00033440
        /*0a4c*/ 	.short	0x010a
        /*0a4e*/ 	.byte	0x3f
	.zero		1


	//   ....[61]....
        /*0a50*/ 	.word	0x0000fec0
        /*0a54*/ 	.word	0x00000005
        /*0a58*/ 	.word	0x00033440
        /*0a5c*/ 	.short	0x010a
        /*0a5e*/ 	.byte	0x3f
	.zero		1


	//   ....[62]....
        /*0a60*/ 	.word	0x0000ff00
        /*0a64*/ 	.word	0x00000003
        /*0a68*/ 	.word	0x00033460
        /*0a6c*/ 	.short	0x010a
        /*0a6e*/ 	.byte	0x3f
	.zero		1


	//   ....[63]....
        /*0a70*/ 	.word	0x0000ff40
        /*0a74*/ 	.word	0x00000005
        /*0a78*/ 	.word	0x00033460
        /*0a7c*/ 	.short	0x010a
        /*0a7e*/ 	.byte	0x3f
	.zero		1


	//   ....[64]....
        /*0a80*/ 	.word	0x0000ff80
        /*0a84*/ 	.word	0x00000003
        /*0a88*/ 	.word	0x00033480
        /*0a8c*/ 	.short	0x010a
        /*0a8e*/ 	.byte	0x3f
	.zero		1


	//   ....[65]....
        /*0a90*/ 	.word	0x0000ffc0
        /*0a94*/ 	.word	0x00000005
        /*0a98*/ 	.word	0x00033480
        /*0a9c*/ 	.short	0x010a
        /*0a9e*/ 	.byte	0x3f
	.zero		1


	//   ....[66]....
        /*0aa0*/ 	.word	0x00010030
        /*0aa4*/ 	.word	0x00000003
        /*0aa8*/ 	.word	0x00033400
        /*0aac*/ 	.short	0x010a
        /*0aae*/ 	.byte	0x3f
	.zero		1


	//   ....[67]....
        /*0ab0*/ 	.word	0x00010080
        /*0ab4*/ 	.word	0x00000003
        /*0ab8*/ 	.word	0x00033430
        /*0abc*/ 	.short	0x010a
        /*0abe*/ 	.byte	0x3f
	.zero		1


	//   ....[68]....
        /*0ac0*/ 	.word	0x000100e0
        /*0ac4*/ 	.word	0x00000005
        /*0ac8*/ 	.word	0x00033430
        /*0acc*/ 	.short	0x010a
        /*0ace*/ 	.byte	0x3f
	.zero		1


	//   ....[69]....
        /*0ad0*/ 	.word	0x00010140
        /*0ad4*/ 	.word	0x00000005
        /*0ad8*/ 	.word	0x00033450
        /*0adc*/ 	.short	0x010a
        /*0ade*/ 	.byte	0x3f
	.zero		1


	//   ....[70]....
        /*0ae0*/ 	.word	0x000101a0
        /*0ae4*/ 	.word	0x00000007
        /*0ae8*/ 	.word	0x00033450
        /*0aec*/ 	.short	0x010a
        /*0aee*/ 	.byte	0x3f
	.zero		1


	//   ....[71]....
        /*0af0*/ 	.word	0x000102a0
        /*0af4*/ 	.word	0x00000004
        /*0af8*/ 	.word	0x00033480
        /*0afc*/ 	.short	0x010a
        /*0afe*/ 	.byte	0x3f
	.zero		1


	//   ....[72]....
        /*0b00*/ 	.word	0x000109a0
        /*0b04*/ 	.word	0x00000004
        /*0b08*/ 	.word	0x00033440
        /*0b0c*/ 	.short	0x010a
        /*0b0e*/ 	.byte	0x3f
	.zero		1


	//   ....[73]....
        /*0b10*/ 	.word	0x00011580
        /*0b14*/ 	.word	0x0000001d
        /*0b18*/ 	.word	0x00033420
        /*0b1c*/ 	.short	0x010a
        /*0b1e*/ 	.byte	0x3f
	.zero		1


	//   ....[74]....
        /*0b20*/ 	.word	0x000115d0
        /*0b24*/ 	.word	0x00000004
        /*0b28*/ 	.word	0x00033480
        /*0b2c*/ 	.short	0x010a
        /*0b2e*/ 	.byte	0x3f
	.zero		1


	//   ....[75]....
        /*0b30*/ 	.word	0x00011c20
        /*0b34*/ 	.word	0x00000004
        /*0b38*/ 	.word	0x00033440
        /*0b3c*/ 	.short	0x010a
        /*0b3e*/ 	.byte	0x3f
	.zero		1


	//   ....[76]....
        /*0b40*/ 	.word	0x00012230
        /*0b44*/ 	.word	0x00000002
        /*0b48*/ 	.word	0x00033470
        /*0b4c*/ 	.short	0x010a
        /*0b4e*/ 	.byte	0x3f
	.zero		1


	//   ....[77]....
        /*0b50*/ 	.word	0x00012280
        /*0b54*/ 	.word	0x00000002
        /*0b58*/ 	.word	0x00033460
        /*0b5c*/ 	.short	0x010a
        /*0b5e*/ 	.byte	0x3f
	.zero		1


	//   ....[78]....
        /*0b60*/ 	.word	0x000122d0
        /*0b64*/ 	.word	0x00000002
        /*0b68*/ 	.word	0x00033470
        /*0b6c*/ 	.short	0x010a
        /*0b6e*/ 	.byte	0x3f
	.zero		1


	//   ....[79]....
        /*0b70*/ 	.word	0x00012320
        /*0b74*/ 	.word	0x00000002
        /*0b78*/ 	.word	0x00033460
        /*0b7c*/ 	.short	0x010a
        /*0b7e*/ 	.byte	0x3f
	.zero		1


	//   ....[80]....
        /*0b80*/ 	.word	0x00012370
        /*0b84*/ 	.word	0x00000005
        /*0b88*/ 	.word	0x00033420
        /*0b8c*/ 	.short	0x010a
        /*0b8e*/ 	.byte	0x3f
	.zero		1


	//   ....[81]....
        /*0b90*/ 	.word	0x000123c0
        /*0b94*/ 	.word	0x00000003
        /*0b98*/ 	.word	0x00033440
        /*0b9c*/ 	.short	0x010a
        /*0b9e*/ 	.byte	0x3f
	.zero		1


	//   ....[82]....
        /*0ba0*/ 	.word	0x00012410
        /*0ba4*/ 	.word	0x00000005
        /*0ba8*/ 	.word	0x00033440
        /*0bac*/ 	.short	0x010a
        /*0bae*/ 	.byte	0x3f
	.zero		1


	//   ....[83]....
        /*0bb0*/ 	.word	0x00012460
        /*0bb4*/ 	.word	0x00000003
        /*0bb8*/ 	.word	0x00033460
        /*0bbc*/ 	.short	0x010a
        /*0bbe*/ 	.byte	0x3f
	.zero		1


	//   ....[84]....
        /*0bc0*/ 	.word	0x000124b0
        /*0bc4*/ 	.word	0x00000005
        /*0bc8*/ 	.word	0x00033460
        /*0bcc*/ 	.short	0x010a
        /*0bce*/ 	.byte	0x3f
	.zero		1


	//   ....[85]....
        /*0bd0*/ 	.word	0x00012500
        /*0bd4*/ 	.word	0x00000003
        /*0bd8*/ 	.word	0x00033480
        /*0bdc*/ 	.short	0x010a
        /*0bde*/ 	.byte	0x3f
	.zero		1


	//----- nvinfo : EIATTR_NUM_MBARRIERS
	.align		4
.L_606:
        /*0be0*/ 	.byte	0x03, 0x38
        /*0be2*/ 	.short	0x0016


	//----- nvinfo : EIATTR_EXIT_INSTR_OFFSETS
	.align		4
        /*0be4*/ 	.byte	0x04, 0x1c
        /*0be6*/ 	.short	(.L_608 - .L_607)


	//   ....[0]....
.L_607:
        /*0be8*/ 	.word	0x00000970


	//   ....[1]....
        /*0bec*/ 	.word	0x0000a880


	//   ....[2]....
        /*0bf0*/ 	.word	0x0000fd60


	//   ....[3]....
        /*0bf4*/ 	.word	0x00010010


	//----- nvinfo : EIATTR_MAX_THREADS
	.align		4
.L_608:
        /*0bf8*/ 	.byte	0x04, 0x05
        /*0bfa*/ 	.short	(.L_610 - .L_609)
.L_609:
        /*0bfc*/ 	.word	0x00000180
        /*0c00*/ 	.word	0x00000001
        /*0c04*/ 	.word	0x00000001


	//----- nvinfo : EIATTR_CRS_STACK_SIZE
	.align		4
.L_610:
        /*0c08*/ 	.byte	0x04, 0x1e
        /*0c0a*/ 	.short	(.L_612 - .L_611)
.L_611:
        /*0c0c*/ 	.word	0x00000000


	//----- nvinfo : EIATTR_CBANK_PARAM_SIZE
	.align		4
.L_612:
        /*0c10*/ 	.byte	0x03, 0x19
        /*0c12*/ 	.short	0x0a70


	//----- nvinfo : EIATTR_PARAM_CBANK
	.align		4
        /*0c14*/ 	.byte	0x04, 0x0a
        /*0c16*/ 	.short	(.L_614 - .L_613)
	.align		4
.L_613:
        /*0c18*/ 	.word	index@(.nv.constant0._ZN7cutlass13device_kernelIN5flash11enable_sm90INS1_16FlashAttnFwdSm90INS1_25CollectiveMainloopFwdSm90ILi2EN4cute5tupleIJNS5_1CILi1EEES8_S8_EEENS6_IJNS7_ILi128EEENS7_ILi160EEENS7_ILi192EEEEEELi192ENS_12float_e4m3_tEfNS_4arch4Sm90ELb0ELb0ELb0ELb0ELb1ELb0ELb0ELb1ELb1ELb1ELb0ELb0EEENS1_21CollectiveEpilogueFwdINS6_IJSA_SC_SB_EEES9_NS_10bfloat16_tESG_Li256ELb0ELb1ELb0ELb1EEENS1_29StaticPersistentTileSchedulerILb0EEEEEEEEEvNT_6ParamsE)
        /*0c1c*/ 	.short	0x0210
        /*0c1e*/ 	.short	0x0a70


	//----- nvinfo : EIATTR_SW_WAR
	.align		4
.L_614:
        /*0c20*/ 	.byte	0x04, 0x36
        /*0c22*/ 	.short	(.L_616 - .L_615)
.L_615:
        /*0c24*/ 	.word	0x00000008
.L_616:


//--------------------- .nv.info._ZN7cutlass13device_kernelIN5flash11enable_sm90INS1_16FlashAttnFwdSm90INS1_25CollectiveMainloopFwdSm90ILi2EN4cute5tupleIJNS5_1CILi1EEES8_S8_EEENS6_IJNS7_ILi128EEENS7_ILi160EEENS7_ILi192EEEEEELi192ENS_12float_e4m3_tEfNS_4arch4Sm90ELb0ELb0ELb0ELb1ELb1ELb0ELb0ELb1ELb1ELb1ELb0ELb0EEENS1_21CollectiveEpilogueFwdINS6_IJSA_SC_SB_EEES9_NS_10bfloat16_tESG_Li256ELb1ELb1ELb0ELb1EEENS1_36VarlenDynamicPersistentTileSchedulerILi128ELi160ELi256ELi128ELb0ELb1ELb1ELb0ELb1ELb1EEEEEEEEEvNT_6ParamsE --------------------------
	.section	.nv.info._ZN7cutlass13device_kernelIN5flash11enable_sm90INS1_16FlashAttnFwdSm90INS1_25CollectiveMainloopFwdSm90ILi2EN4cute5tupleIJNS5_1CILi1EEES8_S8_EEENS6_IJNS7_ILi128EEENS7_ILi160EEENS7_ILi192EEEEEELi192ENS_12float_e4m3_tEfNS_4arch4Sm90ELb0ELb0ELb0ELb1ELb1ELb0ELb0ELb1ELb1ELb1ELb0ELb0EEENS1_21CollectiveEpilogueFwdINS6_IJSA_SC_SB_EEES9_NS_10bfloat16_tESG_Li256ELb1ELb1ELb0ELb1EEENS1_36VarlenDynamicPersistentTileSchedulerILi128ELi160ELi256ELi128ELb0ELb1ELb1ELb0ELb1ELb1EEEEEEEEEvNT_6ParamsE,"",@"SHT_CUDA_INFO"
	.sectionflags	@""
	.align	4


	//----- nvinfo : EIATTR_CUDA_API_VERSION
	.align		4
        /*0000*/ 	.byte	0x04, 0x37
        /*0002*/ 	.short	(.L_618 - .L_617)
.L_617:
        /*0004*/ 	.word	0x00000082


	//----- nvinfo : EIATTR_KPARAM_INFO
	.align		4
.L_618:
        /*0008*/ 	.byte	0x04, 0x17
        /*000a*/ 	.short	(.L_620 - .L_619)
.L_619:
        /*000c*/ 	.word	0x00000000
        /*0010*/ 	.short	0x0000
        /*0012*/ 	.short	0x0070
        /*0014*/ 	.byte	0x00, 0xf0, 0x01, 0x2a


	//----- nvinfo : EIATTR_SPARSE_MMA_MASK
	.align		4
.L_620:
        /*0018*/ 	.byte	0x03, 0x50
        /*001a*/ 	.short	0x0000


	//----- nvinfo : EIATTR_MAXREG_COUNT
	.align		4
        /*001c*/ 	.byte	0x03, 0x1b
        /*001e*/ 	.short	0x00a8


	//----- nvinfo : EIATTR_NUM_BARRIERS
	.align		4
        /*0020*/ 	.byte	0x02, 0x4c
        /*0022*/ 	.byte	0x10
	.zero		1


	//----- nvinfo : EIATTR_EXTERNS
	.align		4
        /*0024*/ 	.byte	0x04, 0x0f
        /*0026*/ 	.short	(.L_622 - .L_621)


	//   ....[0]....
	.align		4
.L_621:
        /*0028*/ 	.word	index@(__assertfail)


	//----- nvinfo : EIATTR_ANNOTATIONS
	.align		4
.L_622:
        /*002c*/ 	.byte	0x04, 0x55
        /*002e*/ 	.short	(.L_624 - .L_623)


	//   ....[0]....
.L_623:
        /* <DEDUP_REMOVED lines=15> */


	//----- nvinfo : EIATTR_MERCURY_ISA_VERSION
	.align		4
.L_624:
        /*0110*/ 	.byte	0x03, 0x5f
        /*0112*/ 	.short	0x0101


	//----- nvinfo : EIATTR_UNUSED_LOAD_BYTE_OFFSET
	.align		4
        /*0114*/ 	.byte	0x04, 0x44
        /*0116*/ 	.short	(.L_626 - .L_625)


	//   ....[0]....
.L_625:
        /*0118*/ 	.word	0x00000980
        /*011c*/ 	.word	0x0000fff0


	//   ....[1]....
        /*0120*/ 	.word	0x00008d30
        /*0124*/ 	.word	0x0000fff0


	//----- nvinfo : EIATTR_INT_WARP_WIDE_INSTR_OFFSETS
	.align		4
.L_626:
        /*0128*/ 	.byte	0x04, 0x31
        /*012a*/ 	.short	(.L_628 - .L_627)


	//   ....[0]....
.L_627:
        /*012c*/ 	.word	0x000000c0


	//   ....[1]....
        /*0130*/ 	.word	0x000000d0


	//   ....[2]....
        /*0134*/ 	.word	0x00000170


	//   ....[3]....
        /*0138*/ 	.word	0x0000d050


	//   ....[4]....
        /*013c*/ 	.word	0x0000d0e0


	//   ....[5]....
        /*0140*/ 	.word	0x000114e0


	//   ....[6]....
        /*0144*/ 	.word	0x00011570


	//----- nvinfo : EIATTR_COOP_GROUP_MASK_REGIDS
	.align		4
.L_628:
        /*0148*/ 	.byte	0x04, 0x29
        /*014a*/ 	.short	(.L_630 - .L_629)


	//   ....[0]....
.L_629:
        /*014c*/ 	.word	0xffffffff


	//   ....[1]....
        /*0150*/ 	.word	0xffffffff


	//   ....[2]....
        /*0154*/ 	.word	0xffffffff


	//   ....[3]....
        /*0158*/ 	.word	0xffffffff


	//   ....[4]....
        /*015c*/ 	.word	0xffffffff


	//   ....[5]....
        /*0160*/ 	.word	0xffffffff


	//   ....[6]....
        /*0164*/ 	.word	0xffffffff


	//   ....[7]....
        /*0168*/ 	.word	0xffffffff


	//   ....[8]....
        /*016c*/ 	.word	0xffffffff


	//   ....[9]....
        /*0170*/ 	.word	0xffffffff


	//   ....[10]....
        /*0174*/ 	.word	0xffffffff


	//   ....[11]....
        /*0178*/ 	.word	0xffffffff


	//   ....[12]....
        /*017c*/ 	.word	0xffffffff


	//   ....[13]....
        /*0180*/ 	.word	0xffffffff


	//   ....[14]....
        /*0184*/ 	.word	0xffffffff


	//   ....[15]....
        /*0188*/ 	.word	0xffffffff


	//   ....[16]....
        /*018c*/ 	.word	0xffffffff


	//   ....[17]....
        /*0190*/ 	.word	0xffffffff


	//   ....[18]....
        /*0194*/ 	.word	0xffffffff


	//   ....[19]....
        /*0198*/ 	.word	0xffffffff


	//   ....[20]....
        /*019c*/ 	.word	0xffffffff


	//   ....[21]....
        /*01a0*/ 	.word	0xffffffff


	//   ....[22]....
        /*01a4*/ 	.word	0xffffffff


	//   ....[23]....
        /*01a8*/ 	.word	0xffffffff


	//   ....[24]....
        /*01ac*/ 	.word	0xffffffff


	//   ....[25]....
        /*01b0*/ 	.word	0xffffffff


	//   ....[26]....
        /*01b4*/ 	.word	0xffffffff


	//   ....[27]....
        /*01b8*/ 	.word	0xffffffff


	//   ....[28]....
        /*01bc*/ 	.word	0xffffffff


	//   ....[29]....
        /*01c0*/ 	.word	0xffffffff


	//   ....[30]....
        /*01c4*/ 	.word	0xffffffff


	//   ....[31]....
        /*01c8*/ 	.word	0xffffffff


	//   ....[32]....
        /*01cc*/ 	.word	0xffffffff


	//   ....[33]....
        /*01d0*/ 	.word	0xffffffff


	//   ....[34]....
        /*01d4*/ 	.word	0xffffffff


	//   ....[35]....
        /*01d8*/ 	.word	0xffffffff


	//   ....[36]....
        /*01dc*/ 	.word	0xffffffff


	//   ....[37]....
        /*01e0*/ 	.word	0xffffffff


	//   ....[38]....
        /*01e4*/ 	.word	0xffffffff


	//   ....[39]....
        /*01e8*/ 	.word	0xffffffff


	//   ....[40]....
        /*01ec*/ 	.word	0xffffffff


	//   ....[41]....
        /*01f0*/ 	.word	0xffffffff


	//   ....[42]....
        /*01f4*/ 	.word	0xffffffff


	//   ....[43]....
        /*01f8*/ 	.word	0xffffffff


	//   ....[44]....
        /*01fc*/ 	.word	0xffffffff


	//   ....[45]....
        /*0200*/ 	.word	0xffffffff


	//   ....[46]....
        /*0204*/ 	.word	0xffffffff


	//   ....[47]....
        /*0208*/ 	.word	0xffffffff


	//   ....[48]....
        /*020c*/ 	.word	0xffffffff


	//   ....[49]....
        /*0210*/ 	.word	0xffffffff


	//   ....[50]....
        /*0214*/ 	.word	0xffffffff


	//   ....[51]....
        /*0218*/ 	.word	0xffffffff


	//   ....[52]....
        /*021c*/ 	.word	0xffffffff


	//   ....[53]....
        /*0220*/ 	.word	0xffffffff


	//   ....[54]....
        /*0224*/ 	.word	0xffffffff


	//   ....[55]....
        /*0228*/ 	.word	0xffffffff


	//   ....[56]....
        /*022c*/ 	.word	0xffffffff


	//   ....[57]....
        /*0230*/ 	.word	0xffffffff


	//   ....[58]....
        /*0234*/ 	.word	0xffffffff


	//   ....[59]....
        /*0238*/ 	.word	0xffffffff


	//   ....[60]....
        /*023c*/ 	.word	0xffffffff


	//   ....[61]....
        /*0240*/ 	.word	0xffffffff


	//   ....[62]....
        /*0244*/ 	.word	0xffffffff


	//   ....[63]....
        /*0248*/ 	.word	0xffffffff


	//   ....[64]....
        /*024c*/ 	.word	0xffffffff


	//   ....[65]....
        /*0250*/ 	.word	0xffffffff


	//   ....[66]....
        /*0254*/ 	.word	0xffffffff


	//   ....[67]....
        /*0258*/ 	.word	0xffffffff


	//   ....[68]....
        /*025c*/ 	.word	0xffffffff


	//   ....[69]....
        /*0260*/ 	.word	0xffffffff


	//   ....[70]....
        /*0264*/ 	.word	0xffffffff


	//   ....[71]....
        /*0268*/ 	.word	0xffffffff


	//   ....[72]....
        /*026c*/ 	.word	0xffffffff


	//   ....[73]....
        /*0270*/ 	.word	0xffffffff


	//   ....[74]....
        /*0274*/ 	.word	0xffffffff


	//   ....[75]....
        /*0278*/ 	.word	0xffffffff


	//   ....[76]....
        /*027c*/ 	.word	0xffffffff


	//   ....[77]....
        /*0280*/ 	.word	0xffffffff


	//   ....[78]....
        /*0284*/ 	.word	0xffffffff


	//   ....[79]....
        /*0288*/ 	.word	0xffffffff


	//   ....[80]....
        /*028c*/ 	.word	0xffffffff


	//   ....[81]....
        /*0290*/ 	.word	0xffffffff


	//   ....[82]....
        /*0294*/ 	.word	0xffffffff


	//   ....[83]....
        /*0298*/ 	.word	0xffffffff


	//   ....[84]....
        /*029c*/ 	.word	0xffffffff


	//   ....[85]....
        /*02a0*/ 	.word	0xffffffff


	//   ....[86]....
        /*02a4*/ 	.word	0xffffffff


	//   ....[87]....
        /*02a8*/ 	.word	0xffffffff


	//   ....[88]....
        /*02ac*/ 	.word	0xffffffff


	//   ....[89]....
        /*02b0*/ 	.word	0xffffffff


	//   ....[90]....
        /*02b4*/ 	.word	0xffffffff


	//   ....[91]....
        /*02b8*/ 	.word	0xffffffff


	//   ....[92]....
        /*02bc*/ 	.word	0xffffffff


	//   ....[93]....
        /*02c0*/ 	.word	0xffffffff


	//   ....[94]....
        /*02c4*/ 	.word	0xffffffff


	//   ....[95]....
        /*02c8*/ 	.word	0xffffffff


	//   ....[96]....
        /*02cc*/ 	.word	0xffffffff


	//   ....[97]....
        /*02d0*/ 	.word	0xffffffff


	//   ....[98]....
        /*02d4*/ 	.word	0xffffffff


	//   ....[99]....
        /*02d8*/ 	.word	0xffffffff


	//   ....[100]....
        /*02dc*/ 	.word	0xffffffff


	//   ....[101]....
        /*02e0*/ 	.word	0xffffffff


	//   ....[102]....
        /*02e4*/ 	.word	0xffffffff


	//   ....[103]....
        /*02e8*/ 	.word	0xffffffff


	//   ....[104]....
        /*02ec*/ 	.word	0xffffffff


	//   ....[105]....
        /*02f0*/ 	.word	0xffffffff


	//   ....[106]....
        /*02f4*/ 	.word	0xffffffff


	//   ....[107]....
        /*02f8*/ 	.word	0xffffffff


	//   ....[108]....
        /*02fc*/ 	.word	0xffffffff


	//   ....[109]....
        /*0300*/ 	.word	0xffffffff


	//   ....[110]....
        /*0304*/ 	.word	0xffffffff


	//   ....[111]....
        /*0308*/ 	.word	0xffffffff


	//   ....[112]....
        /*030c*/ 	.word	0xffffffff


	//   ....[113]....
        /*0310*/ 	.word	0xffffffff


	//   ....[114]....
        /*0314*/ 	.word	0xffffffff


	//   ....[115]....
        /*0318*/ 	.word	0xffffffff


	//   ....[116]....
        /*031c*/ 	.word	0xffffffff


	//   ....[117]....
        /*0320*/ 	.word	0xffffffff


	//   ....[118]....
        /*0324*/ 	.word	0xffffffff


	//   ....[119]....
        /*0328*/ 	.word	0xffffffff


	//   ....[120]....
        /*032c*/ 	.word	0xffffffff


	//   ....[121]....
        /*0330*/ 	.word	0xffffffff


	//   ....[122]....
        /*0334*/ 	.word	0xffffffff


	//   ....[123]....
        /*0338*/ 	.word	0xffffffff


	//   ....[124]....
        /*033c*/ 	.word	0xffffffff


	//   ....[125]....
        /*0340*/ 	.word	0xffffffff


	//   ....[126]....
        /*0344*/ 	.word	0xffffffff


	//   ....[127]....
        /*0348*/ 	.word	0xffffffff


	//   ....[128]....
        /*034c*/ 	.word	0xffffffff


	//   ....[129]....
        /*0350*/ 	.word	0xffffffff


	//   ....[130]....
        /*0354*/ 	.word	0xffffffff


	//   ....[131]....
        /*0358*/ 	.word	0xffffffff


	//   ....[132]....
        /*035c*/ 	.word	0xffffffff


	//   ....[133]....
        /*0360*/ 	.word	0xffffffff


	//   ....[134]....
        /*0364*/ 	.word	0xffffffff


	//   ....[135]....
        /*0368*/ 	.word	0xffffffff


	//   ....[136]....
        /*036c*/ 	.word	0xffffffff


	//   ....[137]....
        /*0370*/ 	.word	0xffffffff


	//   ....[138]....
        /*0374*/ 	.word	0xffffffff


	//   ....[139]....
        /*0378*/ 	.word	0xffffffff


	//   ....[140]....
        /*037c*/ 	.word	0xffffffff


	//   ....[141]....
        /*0380*/ 	.word	0xffffffff


	//   ....[142]....
        /*0384*/ 	.word	0xffffffff


	//   ....[143]....
        /*0388*/ 	.word	0xffffffff


	//   ....[144]....
        /*038c*/ 	.word	0xffffffff


	//   ....[145]....
        /*0390*/ 	.word	0xffffffff


	//   ....[146]....
        /*0394*/ 	.word	0xffffffff


	//   ....[147]....
        /*0398*/ 	.word	0xffffffff


	//   ....[148]....
        /*039c*/ 	.word	0xffffffff


	//   ....[149]....
        /*03a0*/ 	.word	0xffffffff


	//   ....[150]....
        /*03a4*/ 	.word	0xffffffff


	//   ....[151]....
        /*03a8*/ 	.word	0xffffffff


	//   ....[152]....
        /*03ac*/ 	.word	0xffffffff


	//   ....[153]....
        /*03b0*/ 	.word	0xffffffff


	//   ....[154]....
        /*03b4*/ 	.word	0xffffffff


	//   ....[155]....
        /*03b8*/ 	.word	0xffffffff


	//   ....[156]....
        /*03bc*/ 	.word	0xffffffff


	//   ....[157]....
        /*03c0*/ 	.word	0xffffffff


	//   ....[158]....
        /*03c4*/ 	.word	0xffffffff


	//   ....[159]....
        /*03c8*/ 	.word	0xffffffff


	//   ....[160]....
        /*03cc*/ 	.word	0xffffffff


	//   ....[161]....
        /*03d0*/ 	.word	0xffffffff


	//   ....[162]....
        /*03d4*/ 	.word	0xffffffff


	//   ....[163]....
        /*03d8*/ 	.word	0xffffffff


	//   ....[164]....
        /*03dc*/ 	.word	0xffffffff


	//   ....[165]....
        /*03e0*/ 	.word	0xffffffff


	//   ....[166]....
        /*03e4*/ 	.word	0xffffffff


	//   ....[167]....
        /*03e8*/ 	.word	0xffffffff


	//   ....[168]....
        /*03ec*/ 	.word	0xffffffff


	//   ....[169]....
        /*03f0*/ 	.word	0x0500000f


	//   ....[170]....
        /*03f4*/ 	.word	0x0500000f


	//   ....[171]....
        /*03f8*/ 	.word	0x0500000f


	//   ....[172]....
        /*03fc*/ 	.word	0x0500000f


	//   ....[173]....
        /*0400*/ 	.word	0x0500000f


	//   ....[174]....
        /*0404*/ 	.word	0x0500000f


	//   ....[175]....
        /*0408*/ 	.word	0x0500000f


	//   ....[176]....
        /*040c*/ 	.word	0x0500000f


	//   ....[177]....
        /*0410*/ 	.word	0x0500000f


	//   ....[178]....
        /*0414*/ 	.word	0x0500000f


	//   ....[179]....
        /*0418*/ 	.word	0x0500000f


	//   ....[180]....
        /*041c*/ 	.word	0x0500000f


	//   ....[181]....
        /*0420*/ 	.word	0x0500000f


	//   ....[182]....
        /*0424*/ 	.word	0x0500000f


	//   ....[183]....
        /*0428*/ 	.word	0x0500000f


	//   ....[184]....
        /*042c*/ 	.word	0x0500000f


	//   ....[185]....
        /*0430*/ 	.word	0x0500000f


	//   ....[186]....
        /*0434*/ 	.word	0x0500000f


	//   ....[187]....
        /*0438*/ 	.word	0x0500000f


	//   ....[188]....
        /*043c*/ 	.word	0x0500000f


	//   ....[189]....
        /*0440*/ 	.word	0x0500000f


	//   ....[190]....
        /*0444*/ 	.word	0x0500000f


	//   ....[191]....
        /*0448*/ 	.word	0x0500000f


	//   ....[192]....
        /*044c*/ 	.word	0x0500000f


	//   ....[193]....
        /*0450*/ 	.word	0x0500000f


	//   ....[194]....
        /*0454*/ 	.word	0x0500000f


	//   ....[195]....
        /*0458*/ 	.word	0x0500000f


	//   ....[196]....
        /*045c*/ 	.word	0x0500000f


	//   ....[197]....
        /*0460*/ 	.word	0x0500000f


	//   ....[198]....
        /*0464*/ 	.word	0x0500000f


	//   ....[199]....
        /*0468*/ 	.word	0x0500000f


	//   ....[200]....
        /*046c*/ 	.word	0x0500000f


	//   ....[201]....
        /*0470*/ 	.word	0x0500000f


	//   ....[202]....
        /*0474*/ 	.word	0x0500000f


	//   ....[203]....
        /*0478*/ 	.word	0x0500000f


	//   ....[204]....
        /*047c*/ 	.word	0x0500000f


	//   ....[205]....
        /*0480*/ 	.word	0x0500000f


	//   ....[206]....
        /*0484*/ 	.word	0x0500000f


	//   ....[207]....
        /*0488*/ 	.word	0x0500000f


	//   ....[208]....
        /*048c*/ 	.word	0x0500000f


	//   ....[209]....
        /*0490*/ 	.word	0x0500000f


	//   ....[210]....
        /*0494*/ 	.word	0x0500000f


	//   ....[211]....
        /*0498*/ 	.word	0x0500000f


	//   ....[212]....
        /*049c*/ 	.word	0x0500000f


	//   ....[213]....
        /*04a0*/ 	.word	0x0500000f


	//   ....[214]....
        /*04a4*/ 	.word	0x0500000f


	//   ....[215]....
        /*04a8*/ 	.word	0x0500000f


	//   ....[216]....
        /*04ac*/ 	.word	0x0500000f


	//   ....[217]....
        /*04b0*/ 	.word	0x0500000f


	//   ....[218]....
        /*04b4*/ 	.word	0x0500000f


	//----- nvinfo : EIATTR_COOP_GROUP_INSTR_OFFSETS
	.align		4
.L_630:
        /*04b8*/ 	.byte	0x04, 0x28
        /*04ba*/ 	.short	(.L_632 - .L_631)


	//   ....[0]....
.L_631:
        /*04bc*/ 	.word	0x00000080


	//   ....[1]....
        /*04c0*/ 	.word	0x00000090


	//   ....[2]....
        /*04c4*/ 	.word	0x000002d0


	//   ....[3]....
        /*04c8*/ 	.word	0x00000430


	//   ....[4]....
        /*04cc*/ 	.word	0x00000550


	//   ....[5]....
        /*04d0*/ 	.word	0x000006b0


	//   ....[6]....
        /*04d4*/ 	.word	0x00001740


	//   ....[7]....
        /*04d8*/ 	.word	0x00003240


	//   ....[8]....
        /*04dc*/ 	.word	0x00003340


	//   ....[9]....
        /*04e0*/ 	.word	0x00003a50


	//   ....[10]....
        /*04e4*/ 	.word	0x00003ae0


	//   ....[11]....
        /*04e8*/ 	.word	0x00006650


	//   ....[12]....
        /*04ec*/ 	.word	0x00006660


	//   ....[13]....
        /*04f0*/ 	.word	0x00006690


	//   ....[14]....
        /*04f4*/ 	.word	0x000066a0


	//   ....[15]....
        /*04f8*/ 	.word	0x000083e0


	//   ....[16]....
        /*04fc*/ 	.word	0x000083f0


	//   ....[17]....
        /*0500*/ 	.word	0x00008420


	//   ....[18]....
        /*0504*/ 	.word	0x00008430


	//   ....[19]....
        /*0508*/ 	.word	0x00009880


	//   ....[20]....
        /*050c*/ 	.word	0x000098b0


	//   ....[21]....
        /*0510*/ 	.word	0x000098e0


	//   ....[22]....
        /*0514*/ 	.word	0x00009910


	//   ....[23]....
        /*0518*/ 	.word	0x00009940


	//   ....[24]....
        /*051c*/ 	.word	0x00009970


	//   ....[25]....
        /*0520*/ 	.word	0x00009980


	//   ....[26]....
        /*0524*/ 	.word	0x00009990


	//   ....[27]....
        /*0528*/ 	.word	0x000099a0


	//   ....[28]....
        /*052c*/ 	.word	0x000099b0


	//   ....[29]....
        /*0530*/ 	.word	0x000099c0


	//   ....[30]....
        /*0534*/ 	.word	0x000099f0


	//   ....[31]....
        /*0538*/ 	.word	0x00009a30


	//   ....[32]....
        /*053c*/ 	.word	0x00009a60


	//   ....[33]....
        /*0540*/ 	.word	0x00009a90


	//   ....[34]....
        /*0544*/ 	.word	0x00009aa0


	//   ....[35]....
        /*0548*/ 	.word	0x00009ab0


	//   ....[36]....
        /*054c*/ 	.word	0x00009ae0


	//   ....[37]....
        /*0550*/ 	.word	0x00009b10


	//   ....[38]....
        /*0554*/ 	.word	0x00009b20


	//   ....[39]....
        /*0558*/ 	.word	0x00009b30


	//   ....[40]....
        /*055c*/ 	.word	0x00009b60


	//   ....[41]....
        /*0560*/ 	.word	0x00009b90


	//   ....[42]....
        /*0564*/ 	.word	0x00009ba0


	//   ....[43]....
        /*0568*/ 	.word	0x00009c00


	//   ....[44]....
        /*056c*/ 	.word	0x00009c10


	//   ....[45]....
        /*0570*/ 	.word	0x00009c20


	//   ....[46]....
        /*0574*/ 	.word	0x00009c30


	//   ....[47]....
        /*0578*/ 	.word	0x00009c50


	//   ....[48]....
        /*057c*/ 	.word	0x00009c60


	//   ....[49]....
        /*0580*/ 	.word	0x00009c70


	//   ....[50]....
        /*0584*/ 	.word	0x00009c80


	//   ....[51]....
        /*0588*/ 	.word	0x00009c90


	//   ....[52]....
        /*058c*/ 	.word	0x00009cb0


	//   ....[53]....
        /*0590*/ 	.word	0x00009cc0


	//   ....[54]....
        /*0594*/ 	.word	0x00009cd0


	//   ....[55]....
        /*0598*/ 	.word	0x00009ce0


	//   ....[56]....
        /*059c*/ 	.word	0x00009cf0


	//   ....[57]....
        /*05a0*/ 	.word	0x00009d00


	//   ....[58]....
        /*05a4*/ 	.word	0x00009d10


	//   ....[59]....
        /*05a8*/ 	.word	0x00009d20


	//   ....[60]....
        /*05ac*/ 	.word	0x00009d30


	//   ....[61]....
        /*05b0*/ 	.word	0x00009d40


	//   ....[62]....
        /*05b4*/ 	.word	0x00009d60


	//   ....[63]....
        /*05b8*/ 	.word	0x00009d70


	//   ....[64]....
        /*05bc*/ 	.word	0x00009d90


	//   ....[65]....
        /*05c0*/ 	.word	0x00009da0


	//   ....[66]....
        /*05c4*/ 	.word	0x00009db0


	//   ....[67]....
        /*05c8*/ 	.word	0x0000a4c0


	//   ....[68]....
        /*05cc*/ 	.word	0x0000a500


	//   ....[69]....
        /*05d0*/ 	.word	0x0000a5a0


	//   ....[70]....
        /*05d4*/ 	.word	0x0000a620


	//   ....[71]....
        /*05d8*/ 	.word	0x0000acb0


	//   ....[72]....
        /*05dc*/ 	.word	0x0000ace0


	//   ....[73]....
        /*05e0*/ 	.word	0x0000ade0


	//   ....[74]....
        /*05e4*/ 	.word	0x0000ae00


	//   ....[75]....
        /*05e8*/ 	.word	0x0000af00


	//   ....[76]....
        /*05ec*/ 	.word	0x0000af20


	//   ....[77]....
        /*05f0*/ 	.word	0x0000b030


	//   ....[78]....
        /*05f4*/ 	.word	0x0000b050


	//   ....[79]....
        /*05f8*/ 	.word	0x0000b9a0


	//   ....[80]....
        /*05fc*/ 	.word	0x0000b9c0


	//   ....[81]....
        /*0600*/ 	.word	0x0000bac0


	//   ....[82]....
        /*0604*/ 	.word	0x0000bae0


	//   ....[83]....
        /*0608*/ 	.word	0x0000bbe0


	//   ....[84]....
        /*060c*/ 	.word	0x0000bc00


	//   ....[85]....
        /*0610*/ 	.word	0x0000bd10


	//   ....[86]....
        /*0614*/ 	.word	0x0000bd30


	//   ....[87]....
        /*0618*/ 	.word	0x0000beb0


	//   ....[88]....
        /*061c*/ 	.word	0x0000c060


	//   ....[89]....
        /*0620*/ 	.word	0x0000c090


	//   ....[90]....
        /*0624*/ 	.word	0x0000c0c0


	//   ....[91]....
        /*0628*/ 	.word	0x0000c0f0


	//   ....[92]....
        /*062c*/ 	.word	0x0000c120


	//   ....[93]....
        /*0630*/ 	.word	0x0000c160


	//   ....[94]....
        /*0634*/ 	.word	0x0000c2b0


	//   ....[95]....
        /*0638*/ 	.word	0x0000c2e0


	//   ....[96]....
        /*063c*/ 	.word	0x0000c310


	//   ....[97]....
        /*0640*/ 	.word	0x0000c340


	//   ....[98]....
        /*0644*/ 	.word	0x0000c370


	//   ....[99]....
        /*0648*/ 	.word	0x0000c3b0


	//   ....[100]....
        /*064c*/ 	.word	0x0000c430


	//   ....[101]....
        /*0650*/ 	.word	0x0000c470


	//   ....[102]....
        /*0654*/ 	.word	0x0000c500


	//   ....[103]....
        /*0658*/ 	.word	0x0000dfd0


	//   ....[104]....
        /*065c*/ 	.word	0x0000e000


	//   ....[105]....
        /*0660*/ 	.word	0x0000e030


	//   ....[106]....
        /*0664*/ 	.word	0x0000e140


	//   ....[107]....
        /*0668*/ 	.word	0x0000e150


	//   ....[108]....
        /*066c*/ 	.word	0x0000e1e0


	//   ....[109]....
        /*0670*/ 	.word	0x0000e1f0


	//   ....[110]....
        /*0674*/ 	.word	0x0000e200


	//   ....[111]....
        /*0678*/ 	.word	0x0000e290


	//   ....[112]....
        /*067c*/ 	.word	0x0000e330


	//   ....[113]....
        /*0680*/ 	.word	0x0000e740


	//   ....[114]....
        /*0684*/ 	.word	0x0000e780


	//   ....[115]....
        /*0688*/ 	.word	0x0000e7b0


	//   ....[116]....
        /*068c*/ 	.word	0x0000e7d0


	//   ....[117]....
        /*0690*/ 	.word	0x0000e8a0


	//   ....[118]....
        /*0694*/ 	.word	0x0000e8b0


	//   ....[119]....
        /*0698*/ 	.word	0x0000e940


	//   ....[120]....
        /*069c*/ 	.word	0x0000e950


	//   ....[121]....
        /*06a0*/ 	.word	0x0000e960


	//   ....[122]....
        /*06a4*/ 	.word	0x0000e970


	//   ....[123]....
        /*06a8*/ 	.word	0x0000f240


	//   ....[124]....
        /*06ac*/ 	.word	0x0000f270


	//   ....[125]....
        /*06b0*/ 	.word	0x0000f2d0


	//   ....[126]....
        /*06b4*/ 	.word	0x0000f330


	//   ....[127]....
        /*06b8*/ 	.word	0x0000f380


	//   ....[128]....
        /*06bc*/ 	.word	0x0000f3d0


	//   ....[129]....
        /*06c0*/ 	.word	0x0000f3f0


	//   ....[130]....
        /*06c4*/ 	.word	0x0000f430


	//   ....[131]....
        /*06c8*/ 	.word	0x0000fe40


	//   ....[132]....
        /*06cc*/ 	.word	0x0000fe50


	//   ....[133]....
        /*06d0*/ 	.word	0x0000fe60


	//   ....[134]....
        /*06d4*/ 	.word	0x0000fea0


	//   ....[135]....
        /*06d8*/ 	.word	0x0000fee0


	//   ....[136]....
        /*06dc*/ 	.word	0x0000fef0


	//   ....[137]....
        /*06e0*/ 	.word	0x0000ff50


	//   ....[138]....
        /*06e4*/ 	.word	0x0000ff80


	//   ....[139]....
        /*06e8*/ 	.word	0x0000ffc0


	//   ....[140]....
        /*06ec*/ 	.word	0x00010020


	//   ....[141]....
        /*06f0*/ 	.word	0x00010450


	//   ....[142]....
        /*06f4*/ 	.word	0x00010460


	//   ....[143]....
        /*06f8*/ 	.word	0x00010470


	//   ....[144]....
        /*06fc*/ 	.word	0x00010480


	//   ....[145]....
        /*0700*/ 	.word	0x00010490


	//   ....[146]....
        /*0704*/ 	.word	0x000104f0


	//   ....[147]....
        /*0708*/ 	.word	0x00010500


	//   ....[148]....
        /*070c*/ 	.word	0x00010560


	//   ....[149]....
        /*0710*/ 	.word	0x00010590


	//   ....[150]....
        /*0714*/ 	.word	0x000105d0


	//   ....[151]....
        /*0718*/ 	.word	0x00012440


	//   ....[152]....
        /*071c*/ 	.word	0x00012470


	//   ....[153]....
        /*0720*/ 	.word	0x000124a0


	//   ....[154]....
        /*0724*/ 	.word	0x000124b0


	//   ....[155]....
        /*0728*/ 	.word	0x000124e0


	//   ....[156]....
        /*072c*/ 	.word	0x000124f0


	//   ....[157]....
        /*0730*/ 	.word	0x00012520


	//   ....[158]....
        /*0734*/ 	.word	0x00012560


	//   ....[159]....
        /*0738*/ 	.word	0x000126a0


	//   ....[160]....
        /*073c*/ 	.word	0x000126d0


	//   ....[161]....
        /*0740*/ 	.word	0x00012700


	//   ....[162]....
        /*0744*/ 	.word	0x00012730


	//   ....[163]....
        /*0748*/ 	.word	0x00012760


	//   ....[164]....
        /*074c*/ 	.word	0x000127a0


	//   ....[165]....
        /*0750*/ 	.word	0x00012830


	//   ....[166]....
        /*0754*/ 	.word	0x00012870


	//   ....[167]....
        /*0758*/ 	.word	0x00012900


	//   ....[168]....
        /*075c*/ 	.word	0x00012d20


	//   ....[169]....
        /*0760*/ 	.word	0x00013270


	//   ....[170]....
        /*0764*/ 	.word	0x00013360


	//   ....[171]....
        /*0768*/ 	.word	0x00013420


	//   ....[172]....
        /*076c*/ 	.word	0x000135b0


	//   ....[173]....
        /*0770*/ 	.word	0x00013640


	//   ....[174]....
        /*0774*/ 	.word	0x000136a0


	//   ....[175]....
        /*0778*/ 	.word	0x000137a0


	//   ....[176]....
        /*077c*/ 	.word	0x00013800


	//   ....[177]....
        /*0780*/ 	.word	0x000138d0


	//   ....[178]....
        /*0784*/ 	.word	0x00013990


	//   ....[179]....
        /*0788*/ 	.word	0x00013a60


	//   ....[180]....
        /*078c*/ 	.word	0x00013bf0


	//   ....[181]....
        /*0790*/ 	.word	0x00013cb0


	//   ....[182]....
        /*0794*/ 	.word	0x00013e00


	//   ....[183]....
        /*0798*/ 	.word	0x00013e50


	//   ....[184]....
        /*079c*/ 	.word	0x00013f50


	//   ....[185]....
        /*07a0*/ 	.word	0x00014000


	//   ....[186]....
        /*07a4*/ 	.word	0x00014060


	//   ....[187]....
        /*07a8*/ 	.word	0x00014100


	//   ....[188]....
        /*07ac*/ 	.word	0x000141c0


	//   ....[189]....
        /*07b0*/ 	.word	0x000142b0


	//   ....[190]....
        /*07b4*/ 	.word	0x00014350


	//   ....[191]....
        /*07b8*/ 	.word	0x000143c0


	//   ....[192]....
        /*07bc*/ 	.word	0x00014440


	//   ....[193]....
        /*07c0*/ 	.word	0x00014510


	//   ....[194]....
        /*07c4*/ 	.word	0x00014590


	//   ....[195]....
        /*07c8*/ 	.word	0x00014660


	//   ....[196]....
        /*07cc*/ 	.word	0x000146e0


	//   ....[197]....
        /*07d0*/ 	.word	0x000147a0


	//   ....[198]....
        /*07d4*/ 	.word	0x000148d0


	//   ....[199]....
        /*07d8*/ 	.word	0x00014960


	//   ....[200]....
        /*07dc*/ 	.word	0x000149c0


	//   ....[201]....
        /*07e0*/ 	.word	0x00014aa0


	//   ....[202]....
        /*07e4*/ 	.word	0x00014b00


	//   ....[203]....
        /*07e8*/ 	.word	0x00014bd0


	//   ....[204]....
        /*07ec*/ 	.word	0x00014c30


	//   ....[205]....
        /*07f0*/ 	.word	0x00014d00


	//   ....[206]....
        /*07f4*/ 	.word	0x00014d60


	//   ....[207]....
        /*07f8*/ 	.word	0x00014e30


	//   ....[208]....
        /*07fc*/ 	.word	0x00014f20


	//   ....[209]....
        /*0800*/ 	.word	0x00014fb0


	//   ....[210]....
        /*0804*/ 	.word	0x00015010


	//   ....[211]....
        /*0808*/ 	.word	0x000150e0


	//   ....[212]....
        /*080c*/ 	.word	0x00015140


	//   ....[213]....
        /*0810*/ 	.word	0x00015210


	//   ....[214]....
        /*0814*/ 	.word	0x00015270


	//   ....[215]....
        /*0818*/ 	.word	0x00015340


	//   ....[216]....
        /*081c*/ 	.word	0x000153a0


	//   ....[217]....
        /*0820*/ 	.word	0x00015470


	//   ....[218]....
        /*0824*/ 	.word	0x000156c0


	//----- nvinfo : EIATTR_REG_RECONFIG
	.align		4
.L_632:
        /*0828*/ 	.byte	0x01, 0x54
	.zero		2


	//----- nvinfo : EIATTR_SYSCALL_OFFSETS
	.align		4
        /*082c*/ 	.byte	0x04, 0x46
        /*082e*/ 	.short	(.L_634 - .L_633)


	//   ....[0]....
.L_633:
        /*0830*/ 	.word	0x00001920


	//   ....[1]....
        /*0834*/ 	.word	0x0000d240


	//   ....[2]....
        /*0838*/ 	.word	0x0000d3b0


	//   ....[3]....
        /*083c*/ 	.word	0x0000d500


	//   ....[4]....
        /*0840*/ 	.word	0x0000d640


	//   ....[5]....
        /*0844*/ 	.word	0x0000ee70


	//----- nvinfo : EIATTR_MBARRIER_INSTR_OFFSETS
	.align		4
.L_634:
        /*0848*/ 	.byte	0x04, 0x39
        /*084a*/ 	.short	(.L_636 - .L_635)


	//   ....[0]....
.L_635:
        /*084c*/ 	.word	0x00000180
        /*0850*/ 	.word	0x000000ff
        /*0854*/ 	.word	0x00033400
        /*0858*/ 	.short	0x0100
        /*085a*/ 	.byte	0x08
	.zero		1


	//   ....[1]....
        /*085c*/ 	.word	0x00000190
        /*0860*/ 	.word	0x000000ff
        /*0864*/ 	.word	0x00033420
        /*0868*/ 	.short	0x0100
        /*086a*/ 	.byte	0x08
	.zero		1


	//   ....[2]....
        /*086c*/ 	.word	0x00000280
        /*0870*/ 	.word	0x000000ff
        /*0874*/ 	.word	0x00033430
        /*0878*/ 	.short	0x0100
        /*087a*/ 	.byte	0x08
	.zero		1


	//   ....[3]....
        /*087c*/ 	.word	0x00000290
        /*0880*/ 	.word	0x000000ff
        /*0884*/ 	.word	0x00033440
        /*0888*/ 	.short	0x0100
        /*088a*/ 	.byte	0x08
	.zero		1


	//   ....[4]....
        /*088c*/ 	.word	0x000002a0
        /*0890*/ 	.word	0x000000ff
        /*0894*/ 	.word	0x00033438
        /*0898*/ 	.short	0x0100
        /*089a*/ 	.byte	0x08
	.zero		1


	//   ....[5]....
        /*089c*/ 	.word	0x000002b0
        /*08a0*/ 	.word	0x000000ff
        /*08a4*/ 	.word	0x00033448
        /*08a8*/ 	.short	0x0100
        /*08aa*/ 	.byte	0x08
	.zero		1


	//   ....[6]....
        /*08ac*/ 	.word	0x000003e0
        /*08b0*/ 	.word	0x000000ff
        /*08b4*/ 	.word	0x00033450
        /*08b8*/ 	.short	0x0100
        /*08ba*/ 	.byte	0x08
	.zero		1


	//   ....[7]....
        /*08bc*/ 	.word	0x000003f0
        /*08c0*/ 	.word	0x000000ff
        /*08c4*/ 	.word	0x00033460
        /*08c8*/ 	.short	0x0100
        /*08ca*/ 	.byte	0x08
	.zero		1


	//   ....[8]....
        /*08cc*/ 	.word	0x00000400
        /*08d0*/ 	.word	0x000000ff
        /*08d4*/ 	.word	0x00033458
        /*08d8*/ 	.short	0x0100
        /*08da*/ 	.byte	0x08
	.zero		1


	//   ....[9]....
        /*08dc*/ 	.word	0x00000410
        /*08e0*/ 	.word	0x000000ff
        /*08e4*/ 	.word	0x00033468
        /*08e8*/ 	.short	0x0100
        /*08ea*/ 	.byte	0x08
	.zero		1


	//   ....[10]....
        /*08ec*/ 	.word	0x00000500
        /*08f0*/ 	.word	0x000000ff
        /*08f4*/ 	.word	0x00033470
        /*08f8*/ 	.short	0x0100
        /*08fa*/ 	.byte	0x06
	.zero		1


	//   ....[11]....
        /*08fc*/ 	.word	0x00000510
        /*0900*/ 	.word	0x000000ff
        /*0904*/ 	.word	0x00033480
        /*0908*/ 	.short	0x0100
        /*090a*/ 	.byte	0x06
	.zero		1


	//   ....[12]....
        /*090c*/ 	.word	0x00000520
        /*0910*/ 	.word	0x000000ff
        /*0914*/ 	.word	0x00033478
        /*0918*/ 	.short	0x0100
        /*091a*/ 	.byte	0x06
	.zero		1


	//   ....[13]....
        /*091c*/ 	.word	0x00000530
        /*0920*/ 	.word	0x000000ff
        /*0924*/ 	.word	0x00033488
        /*0928*/ 	.short	0x0100
        /*092a*/ 	.byte	0x06
	.zero		1


	//   ....[14]....
        /*092c*/ 	.word	0x00000660
        /*0930*/ 	.word	0x000000ff
        /*0934*/ 	.word	0x00033490
        /*0938*/ 	.short	0x0100
        /*093a*/ 	.byte	0x08
	.zero		1


	//   ....[15]....
        /*093c*/ 	.word	0x00000670
        /*0940*/ 	.word	0x000000ff
        /*0944*/ 	.word	0x000334a0
        /*0948*/ 	.short	0x0100
        /*094a*/ 	.byte	0x08
	.zero		1


	//   ....[16]....
        /*094c*/ 	.word	0x00000680
        /*0950*/ 	.word	0x000000ff
        /*0954*/ 	.word	0x00033498
        /*0958*/ 	.short	0x0100
        /*095a*/ 	.byte	0x08
	.zero		1


	//   ....[17]....
        /*095c*/ 	.word	0x00000690
        /*0960*/ 	.word	0x000000ff
        /*0964*/ 	.word	0x000334a8
        /*0968*/ 	.short	0x0100
        /*096a*/ 	.byte	0x08
	.zero		1


	//   ....[18]....
        /*096c*/ 	.word	0x000007e0
        /*0970*/ 	.word	0x000000ff
        /*0974*/ 	.word	0x000334b0
        /*0978*/ 	.short	0x0100
        /*097a*/ 	.byte	0x08
	.zero		1


	//   ....[19]....
        /*097c*/ 	.word	0x000007f0
        /*0980*/ 	.word	0x000000ff
        /*0984*/ 	.word	0x000334c0
        /*0988*/ 	.short	0x0100
        /*098a*/ 	.byte	0x08
	.zero		1


	//   ....[20]....
        /*098c*/ 	.word	0x00000800
        /*0990*/ 	.word	0x000000ff
        /*0994*/ 	.word	0x000334b8
        /*0998*/ 	.short	0x0100
        /*099a*/ 	.byte	0x08
	.zero		1


	//   ....[21]....
        /*099c*/ 	.word	0x00000810
        /*09a0*/ 	.word	0x000000ff
        /*09a4*/ 	.word	0x000334c8
        /*09a8*/ 	.short	0x0100
        /*09aa*/ 	.byte	0x08
	.zero		1


	//   ....[22]....
        /*09ac*/ 	.word	0x000019a0
        /*09b0*/ 	.word	0x000000ff
        /*09b4*/ 	.word	0x00033400
        /*09b8*/ 	.short	0x010a
        /*09ba*/ 	.byte	0x30
	.zero		1


	//   ....[23]....
        /*09bc*/ 	.word	0x00001a20
        /*09c0*/ 	.word	0x00000003
        /*09c4*/ 	.word	0x00033430
        /*09c8*/ 	.short	0x010a
        /*09ca*/ 	.byte	0x3f
	.zero		1


	//   ....[24]....
        /*09cc*/ 	.word	0x00001a70
        /*09d0*/ 	.word	0x00000003
        /*09d4*/ 	.word	0x00033430
        /*09d8*/ 	.short	0x010a
        /*09da*/ 	.byte	0x3f
	.zero		1


	//   ....[25]....
        /*09dc*/ 	.word	0x00002910
        /*09e0*/ 	.word	0x000000ff
        /*09e4*/ 	.word	0x00000000
        /*09e8*/ 	.short	0x0101
        /*09ea*/ 	.byte	0x06
	.zero		1


	//   ....[26]....
        /*09ec*/ 	.word	0x000051c0
        /*09f0*/ 	.word	0x000000ff
        /*09f4*/ 	.word	0x00033430
        /*09f8*/ 	.short	0x010a
        /*09fa*/ 	.byte	0x06
	.zero		1


	//   ....[27]....
        /*09fc*/ 	.word	0x00005200
        /*0a00*/ 	.word	0x000000ff
        /*0a04*/ 	.word	0x00033430
        /*0a08*/ 	.short	0x010a
        /*0a0a*/ 	.byte	0x06
	.zero		1


	//   ....[28]....
        /*0a0c*/ 	.word	0x00005e50
        /*0a10*/ 	.word	0x000000ff
        /*0a14*/ 	.word	0x00033450
        /*0a18*/ 	.short	0x010a
        /*0a1a*/ 	.byte	0x06
	.zero		1


	//   ....[29]....
        /*0a1c*/ 	.word	0x00005e90
        /*0a20*/ 	.word	0x000000ff
        /*0a24*/ 	.word	0x00033450
        /*0a28*/ 	.short	0x010a
        /*0a2a*/ 	.byte	0x06
	.zero		1


	//   ....[30]....
        /*0a2c*/ 	.word	0x000061f0
        /*0a30*/ 	.word	0x000000ff
        /*0a34*/ 	.word	0x00000000
        /*0a38*/ 	.short	0x0101
        /*0a3a*/ 	.byte	0x06
	.zero		1


	//   ....[31]....
        /*0a3c*/ 	.word	0x000077a0
        /*0a40*/ 	.word	0x000000ff
        /*0a44*/ 	.word	0x00000000
        /*0a48*/ 	.short	0x0101
        /*0a4a*/ 	.byte	0x06
	.zero		1


	//   ....[32]....
        /*0a4c*/ 	.word	0x00008050
        /*0a50*/ 	.word	0x000000ff
        /*0a54*/ 	.word	0x00033450
        /*0a58*/ 	.short	0x010a
        /*0a5a*/ 	.byte	0x09
	.zero		1


	//   ....[33]....
        /*0a5c*/ 	.word	0x00008090
        /*0a60*/ 	.word	0x000000ff
        /*0a64*/ 	.word	0x00033450
        /*0a68*/ 	.short	0x010a
        /*0a6a*/ 	.byte	0x09
	.zero		1


	//   ....[34]....
        /*0a6c*/ 	.word	0x000088f0
        /*0a70*/ 	.word	0x000000ff
        /*0a74*/ 	.word	0x00000000
        /*0a78*/ 	.short	0x0101
        /*0a7a*/ 	.byte	0x04
	.zero		1


	//   ....[35]....
        /*0a7c*/ 	.word	0x0000acc0
        /*0a80*/ 	.word	0x00000000
        /*0a84*/ 	.word	0x00000000
        /*0a88*/ 	.short	0x0101
        /*0a8a*/ 	.byte	0x3f
	.zero		1


	//   ....[36]....
        /*0a8c*/ 	.word	0x0000dcc0
        /*0a90*/ 	.word	0x00000004
        /*0a94*/ 	.word	0x00033480
        /*0a98*/ 	.short	0x010a
        /*0a9a*/ 	.byte	0x3f
	.zero		1


	//   ....[37]....
        /*0a9c*/ 	.word	0x0000e400
        /*0aa0*/ 	.word	0x00000004
        /*0aa4*/ 	.word	0x00033470
        /*0aa8*/ 	.short	0x0107
        /*0aaa*/ 	.byte	0x3f
	.zero		1


	//   ....[38]....
        /*0aac*/ 	.word	0x0000e4c0
        /*0ab0*/ 	.word	0x00000004
        /*0ab4*/ 	.word	0x00033470
        /*0ab8*/ 	.short	0x0101
        /*0aba*/ 	.byte	0x3f
	.zero		1


	//   ....[39]....
        /*0abc*/ 	.word	0x0000e510
        /*0ac0*/ 	.word	0x00000004
        /*0ac4*/ 	.word	0x00033440
        /*0ac8*/ 	.short	0x010a
        /*0aca*/ 	.byte	0x3f
	.zero		1


	//   ....[40]....
        /*0acc*/ 	.word	0x0000eb90
        /*0ad0*/ 	.word	0x00000004
        /*0ad4*/ 	.word	0x00033430
        /*0ad8*/ 	.short	0x0107
        /*0ada*/ 	.byte	0x3f
	.zero		1


	//   ....[41]....
        /*0adc*/ 	.word	0x0000ec60
        /*0ae0*/ 	.word	0x00000004
        /*0ae4*/ 	.word	0x00033430
        /*0ae8*/ 	.short	0x0101
        /*0aea*/ 	.byte	0x3f
	.zero		1


	//   ....[42]....
        /*0aec*/ 	.word	0x0000f540
        /*0af0*/ 	.word	0x00000012
        /*0af4*/ 	.word	0x00033400
        /*0af8*/ 	.short	0x0107
        /*0afa*/ 	.byte	0x3f
	.zero		1


	//   ....[43]....
        /*0afc*/ 	.word	0x0000f640
        /*0b00*/ 	.word	0x00000012
        /*0b04*/ 	.word	0x00033400
        /*0b08*/ 	.short	0x0101
        /*0b0a*/ 	.byte	0x3f
	.zero		1


	//   ....[44]....
        /*0b0c*/ 	.word	0x0000f660
        /*0b10*/ 	.word	0x00000012
        /*0b14*/ 	.word	0x00033420
        /*0b18*/ 	.short	0x010a
        /*0b1a*/ 	.byte	0x3f
	.zero		1


	//   ....[45]....
        /*0b1c*/ 	.word	0x0000fb80
        /*0b20*/ 	.word	0x00000004
        /*0b24*/ 	.word	0x00033480
        /*0b28*/ 	.short	0x010a
        /*0b2a*/ 	.byte	0x3f
	.zero		1


	//   ....[46]....
        /*0b2c*/ 	.word	0x000100c0
        /*0b30*/ 	.word	0x00000004
        /*0b34*/ 	.word	0x00033470
        /*0b38*/ 	.short	0x0107
        /*0b3a*/ 	.byte	0x3f
	.zero		1


	//   ....[47]....
        /*0b3c*/ 	.word	0x00010180
        /*0b40*/ 	.word	0x00000004
        /*0b44*/ 	.word	0x00033470
        /*0b48*/ 	.short	0x0101
        /*0b4a*/ 	.byte	0x3f
	.zero		1


	//   ....[48]....
        /*0b4c*/ 	.word	0x000101b0
        /*0b50*/ 	.word	0x00000004
        /*0b54*/ 	.word	0x00033440
        /*0b58*/ 	.short	0x010a
        /*0b5a*/ 	.byte	0x3f
	.zero		1


	//   ....[49]....
        /*0b5c*/ 	.word	0x000106c0
        /*0b60*/ 	.word	0x00000004
        /*0b64*/ 	.word	0x00033430
        /*0b68*/ 	.short	0x0107
        /*0b6a*/ 	.byte	0x3f
	.zero		1


	//   ....[50]....
        /*0b6c*/ 	.word	0x00010790
        /*0b70*/ 	.word	0x00000004
        /*0b74*/ 	.word	0x00033430
        /*0b78*/ 	.short	0x0101
        /*0b7a*/ 	.byte	0x3f
	.zero		1


	//   ....[51]....
        /*0b7c*/ 	.word	0x00010810
        /*0b80*/ 	.word	0x00000002
        /*0b84*/ 	.word	0x00033470
        /*0b88*/ 	.short	0x010a
        /*0b8a*/ 	.byte	0x3f
	.zero		1


	//   ....[52]....
        /*0b8c*/ 	.word	0x000108a0
        /*0b90*/ 	.word	0x00000002
        /*0b94*/ 	.word	0x00033460
        /*0b98*/ 	.short	0x010a
        /*0b9a*/ 	.byte	0x3f
	.zero		1


	//   ....[53]....
        /*0b9c*/ 	.word	0x000113b0
        /*0ba0*/ 	.word	0x00000002
        /*0ba4*/ 	.word	0x00033450
        /*0ba8*/ 	.short	0x0101
        /*0baa*/ 	.byte	0x3f
	.zero		1


	//   ....[54]....
        /*0bac*/ 	.word	0x00011440
        /*0bb0*/ 	.word	0x00000002
        /*0bb4*/ 	.word	0x00000000
        /*0bb8*/ 	.short	0x0101
        /*0bba*/ 	.byte	0x3f
	.zero		1


	//   ....[55]....
        /*0bbc*/ 	.word	0x00011600
        /*0bc0*/ 	.word	0x00000000
        /*0bc4*/ 	.word	0x00033470
        /*0bc8*/ 	.short	0x010a
        /*0bca*/ 	.byte	0x3f
	.zero		1


	//   ....[56]....
        /*0bcc*/ 	.word	0x00011680
        /*0bd0*/ 	.word	0x00000000
        /*0bd4*/ 	.word	0x00033460
        /*0bd8*/ 	.short	0x010a
        /*0bda*/ 	.byte	0x3f
	.zero		1


	//   ....[57]....
        /*0bdc*/ 	.word	0x000121a0
        /*0be0*/ 	.word	0x00000000
        /*0be4*/ 	.word	0x00033450
        /*0be8*/ 	.short	0x0101
        /*0bea*/ 	.byte	0x3f
	.zero		1


	//   ....[58]....
        /*0bec*/ 	.word	0x00012260
        /*0bf0*/ 	.word	0x00000000
        /*0bf4*/ 	.word	0x00000000
        /*0bf8*/ 	.short	0x0101
        /*0bfa*/ 	.byte	0x3f
	.zero		1


	//   ....[59]....
        /*0bfc*/ 	.word	0x00012ca0
        /*0c00*/ 	.word	0x00000004
        /*0c04*/ 	.word	0x00033420
        /*0c08*/ 	.short	0x010a
        /*0c0a*/ 	.byte	0x3f
	.zero		1


	//   ....[60]....
        /*0c0c*/ 	.word	0x00012e20
        /*0c10*/ 	.word	0x00000005
        /*0c14*/ 	.word	0x00033440
        /*0c18*/ 	.short	0x010a
        /*0c1a*/ 	.byte	0x3f
	.zero		1


	//   ....[61]....
        /*0c1c*/ 	.word	0x00012ec0
        /*0c20*/ 	.word	0x0000001f
        /*0c24*/ 	.word	0x00033440
        /*0c28*/ 	.short	0x010a
        /*0c2a*/ 	.byte	0x3f
	.zero		1


	//   ....[62]....
        /*0c2c*/ 	.word	0x00012f00
        /*0c30*/ 	.word	0x00000005
        /*0c34*/ 	.word	0x00033460
        /*0c38*/ 	.short	0x010a
        /*0c3a*/ 	.byte	0x3f
	.zero		1


	//   ....[63]....
        /*0c3c*/ 	.word	0x00012f40
        /*0c40*/ 	.word	0x0000001f
        /*0c44*/ 	.word	0x00033460
        /*0c48*/ 	.short	0x010a
        /*0c4a*/ 	.byte	0x3f
	.zero		1


	//   ....[64]....
        /*0c4c*/ 	.word	0x00012f80
        /*0c50*/ 	.word	0x00000005
        /*0c54*/ 	.word	0x00033480
        /*0c58*/ 	.short	0x010a
        /*0c5a*/ 	.byte	0x3f
	.zero		1


	//   ....[65]....
        /*0c5c*/ 	.word	0x00012fc0
        /*0c60*/ 	.word	0x0000001f
        /*0c64*/ 	.word	0x00033480
        /*0c68*/ 	.short	0x010a
        /*0c6a*/ 	.byte	0x3f
	.zero		1


	//   ....[66]....
        /*0c6c*/ 	.word	0x00013030
        /*0c70*/ 	.word	0x00000003
        /*0c74*/ 	.word	0x00033400
        /*0c78*/ 	.short	0x010a
        /*0c7a*/ 	.byte	0x3f
	.zero		1


	//   ....[67]....
        /*0c7c*/ 	.word	0x00013080
        /*0c80*/ 	.word	0x00000003
        /*0c84*/ 	.word	0x00033430
        /*0c88*/ 	.short	0x010a
        /*0c8a*/ 	.byte	0x3f
	.zero		1


	//   ....[68]....
        /*0c8c*/ 	.word	0x000130e0
        /*0c90*/ 	.word	0x00000005
        /*0c94*/ 	.word	0x00033430
        /*0c98*/ 	.short	0x010a
        /*0c9a*/ 	.byte	0x3f
	.zero		1


	//   ....[69]....
        /*0c9c*/ 	.word	0x00013140
        /*0ca0*/ 	.word	0x00000005
        /*0ca4*/ 	.word	0x00033450
        /*0ca8*/ 	.short	0x010a
        /*0caa*/ 	.byte	0x3f
	.zero		1


	//   ....[70]....
        /*0cac*/ 	.word	0x000131a0
        /*0cb0*/ 	.word	0x00000007
        /*0cb4*/ 	.word	0x00033450
        /*0cb8*/ 	.short	0x010a
        /*0cba*/ 	.byte	0x3f
	.zero		1


	//   ....[71]....
        /*0cbc*/ 	.word	0x000132b0
        /*0cc0*/ 	.word	0x00000004
        /*0cc4*/ 	.word	0x00033480
        /*0cc8*/ 	.short	0x010a
        /*0cca*/ 	.byte	0x3f
	.zero		1


	//   ....[72]....
        /*0ccc*/ 	.word	0x00013b40
        /*0cd0*/ 	.word	0x00000004
        /*0cd4*/ 	.word	0x00033440
        /*0cd8*/ 	.short	0x010a
        /*0cda*/ 	.byte	0x3f
	.zero		1


	//   ....[73]....
        /*0cdc*/ 	.word	0x000147d0
        /*0ce0*/ 	.word	0x00000012
        /*0ce4*/ 	.word	0x00033420
        /*0ce8*/ 	.short	0x010a
        /*0cea*/ 	.byte	0x3f
	.zero		1


	//   ....[74]....
        /*0cec*/ 	.word	0x00014820
        /*0cf0*/ 	.word	0x00000004
        /*0cf4*/ 	.word	0x00033480
        /*0cf8*/ 	.short	0x010a
        /*0cfa*/ 	.byte	0x3f
	.zero		1


	//   ....[75]....
        /*0cfc*/ 	.word	0x00014e70
        /*0d00*/ 	.word	0x00000004
        /*0d04*/ 	.word	0x00033440
        /*0d08*/ 	.short	0x010a
        /*0d0a*/ 	.byte	0x3f
	.zero		1


	//   ....[76]....
        /*0d0c*/ 	.word	0x000154a0
        /*0d10*/ 	.word	0x00000002
        /*0d14*/ 	.word	0x00033470
        /*0d18*/ 	.short	0x010a
        /*0d1a*/ 	.byte	0x3f
	.zero		1


	//   ....[77]....
        /*0d1c*/ 	.word	0x000154f0
        /*0d20*/ 	.word	0x00000002
        /*0d24*/ 	.word	0x00033460
        /*0d28*/ 	.short	0x010a
        /*0d2a*/ 	.byte	0x3f
	.zero		1


	//   ....[78]....
        /*0d2c*/ 	.word	0x00015540
        /*0d30*/ 	.word	0x00000000
        /*0d34*/ 	.word	0x00033470
        /*0d38*/ 	.short	0x010a
        /*0d3a*/ 	.byte	0x3f
	.zero		1


	//   ....[79]....
        /*0d3c*/ 	.word	0x00015590
        /*0d40*/ 	.word	0x00000000
        /*0d44*/ 	.word	0x00033460
        /*0d48*/ 	.short	0x010a
        /*0d4a*/ 	.byte	0x3f
	.zero		1


	//   ....[80]....
        /*0d4c*/ 	.word	0x000155e0
        /*0d50*/ 	.word	0x00000004
        /*0d54*/ 	.word	0x00033420
        /*0d58*/ 	.short	0x010a
        /*0d5a*/ 	.byte	0x3f
	.zero		1


	//   ....[81]....
        /*0d5c*/ 	.word	0x00015780
        /*0d60*/ 	.word	0x00000005
        /*0d64*/ 	.word	0x00033440
        /*0d68*/ 	.short	0x010a
        /*0d6a*/ 	.byte	0x3f
	.zero		1


	//   ....[82]....
        /*0d6c*/ 	.word	0x000157d0
        /*0d70*/ 	.word	0x0000001f
        /*0d74*/ 	.word	0x00033440
        /*0d78*/ 	.short	0x010a
        /*0d7a*/ 	.byte	0x3f
	.zero		1


	//   ....[83]....
        /*0d7c*/ 	.word	0x00015820
        /*0d80*/ 	.word	0x00000005
        /*0d84*/ 	.word	0x00033460
        /*0d88*/ 	.short	0x010a
        /*0d8a*/ 	.byte	0x3f
	.zero		1


	//   ....[84]....
        /*0d8c*/ 	.word	0x00015870
        /*0d90*/ 	.word	0x0000001f
        /*0d94*/ 	.word	0x00033460
        /*0d98*/ 	.short	0x010a
        /*0d9a*/ 	.byte	0x3f
	.zero		1


	//   ....[85]....
        /*0d9c*/ 	.word	0x000158c0
        /*0da0*/ 	.word	0x00000005
        /*0da4*/ 	.word	0x00033480
        /*0da8*/ 	.short	0x010a
        /*0daa*/ 	.byte	0x3f
	.zero		1


	//----- nvinfo : EIATTR_NUM_MBARRIERS
	.align		4
.L_636:
        /*0dac*/ 	.byte	0x03, 0x38
        /*0dae*/ 	.short	0x0016


	//----- nvinfo : EIATTR_EXIT_INSTR_OFFSETS
	.align		4
        /*0db0*/ 	.byte	0x04, 0x1c
        /*0db2*/ 	.short	(.L_638 - .L_637)


	//   ....[0]....
.L_637:
        /*0db4*/ 	.word	0x000009c0


	//   ....[1]....
        /*0db8*/ 	.word	0x0000be60


	//   ....[2]....
        /*0dbc*/ 	.word	0x00013010


	//----- nvinfo : EIATTR_MAX_THREADS
	.align		4
.L_638:
        /*0dc0*/ 	.byte	0x04, 0x05
        /*0dc2*/ 	.short	(.L_640 - .L_639)
.L_639:
        /*0dc4*/ 	.word	0x00000180
        /*0dc8*/ 	.word	0x00000001
        /*0dcc*/ 	.word	0x00000001


	//----- nvinfo : EIATTR_CRS_STACK_SIZE
	.align		4
.L_640:
        /*0dd0*/ 	.byte	0x04, 0x1e
        /*0dd2*/ 	.short	(.L_642 - .L_641)
.L_641:
        /*0dd4*/ 	.word	0x00000000


	//----- nvinfo : EIATTR_CBANK_PARAM_SIZE
	.align		4
.L_642:
        /*0dd8*/ 	.byte	0x03, 0x19
        /*0dda*/ 	.short	0x0af0


	//----- nvinfo : EIATTR_PARAM_CBANK
	.align		4
        /*0ddc*/ 	.byte	0x04, 0x0a
        /*0dde*/ 	.short	(.L_644 - .L_643)
	.align		4
.L_643:
        /*0de0*/ 	.word	index@(.nv.constant0._ZN7cutlass13device_kernelIN5flash11enable_sm90INS1_16FlashAttnFwdSm90INS1_25CollectiveMainloopFwdSm90ILi2EN4cute5tupleIJNS5_1CILi1EEES8_S8_EEENS6_IJNS7_ILi128EEENS7_ILi160EEENS7_ILi192EEEEEELi192ENS_12float_e4m3_tEfNS_4arch4Sm90ELb0ELb0ELb0ELb1ELb1ELb0ELb0ELb1ELb1ELb1ELb0ELb0EEENS1_21CollectiveEpilogueFwdINS6_IJSA_SC_SB_EEES9_NS_10bfloat16_tESG_Li256ELb1ELb1ELb0ELb1EEENS1_36VarlenDynamicPersistentTileSchedulerILi128ELi160ELi256ELi128ELb0ELb1ELb1ELb0ELb1ELb1EEEEEEEEEvNT_6ParamsE)
        /*0de4*/ 	.short	0x0210
        /*0de6*/ 	.short	0x0af0


	//----- nvinfo : EIATTR_SW_WAR
	.align		4
.L_644:
        /*0de8*/ 	.byte	0x04, 0x36
        /*0dea*/ 	.short	(.L_646 - .L_645)
.L_645:
        /*0dec*/ 	.word	0x00000008
.L_646:


//--------------------- .nv.info._ZN7cutlass13device_kernelIN5flash11enable_sm90INS1_16FlashAttnFwdSm90INS1_25CollectiveMainloopFwdSm90ILi2EN4cute5tupleIJNS5_1CILi1EEES8_S8_EEENS6_IJNS7_ILi128EEENS7_ILi160EEENS7_ILi192EEEEEELi192ENS_12float_e4m3_tEfNS_4arch4Sm90ELb0ELb0ELb0ELb1ELb1ELb1ELb0ELb1ELb1ELb1ELb0ELb0EEENS1_21CollectiveEpilogueFwdINS6_IJSA_SC_SB_EEES9_NS_10bfloat16_tESG_Li256ELb1ELb1ELb0ELb1EEENS1_36VarlenDynamicPersistentTileSchedulerILi128ELi160ELi256ELi128ELb0ELb1ELb1ELb0ELb1ELb1EEEEEEEEEvNT_6ParamsE --------------------------
	.section	.nv.info._ZN7cutlass13device_kernelIN5flash11enable_sm90INS1_16FlashAttnFwdSm90INS1_25CollectiveMainloopFwdSm90ILi2EN4cute5tupleIJNS5_1CILi1EEES8_S8_EEENS6_IJNS7_ILi128EEENS7_ILi160EEENS7_ILi192EEEEEELi192ENS_12float_e4m3_tEfNS_4arch4Sm90ELb0ELb0ELb0ELb1ELb1ELb1ELb0ELb1ELb1ELb1ELb0ELb0EEENS1_21CollectiveEpilogueFwdINS6_IJSA_SC_SB_EEES9_NS_10bfloat16_tESG_Li256ELb1ELb1ELb0ELb1EEENS1_36VarlenDynamicPersistentTileSchedulerILi128ELi160ELi256ELi128ELb0ELb1ELb1ELb0ELb1ELb1EEEEEEEEEvNT_6ParamsE,"",@"SHT_CUDA_INFO"
	.sectionflags	@""
	.align	4


	//----- nvinfo : EIATTR_CUDA_API_VERSION
	.align		4
        /*0000*/ 	.byte	0x04, 0x37
        /*0002*/ 	.short	(.L_648 - .L_647)
.L_647:
        /*0004*/ 	.word	0x00000082


	//----- nvinfo : EIATTR_KPARAM_INFO
	.align		4
.L_648:
        /*0008*/ 	.byte	0x04, 0x17
        /*000a*/ 	.short	(.L_650 - .L_649)
.L_649:
        /*000c*/ 	.word	0x00000000
        /*0010*/ 	.short	0x0000
        /*0012*/ 	.short	0x0070
        /*0014*/ 	.byte	0x00, 0xf0, 0x01, 0x2a


	//----- nvinfo : EIATTR_SPARSE_MMA_MASK
	.align		4
.L_650:
        /*0018*/ 	.byte	0x03, 0x50
        /*001a*/ 	.short	0x0000


	//----- nvinfo : EIATTR_MAXREG_COUNT
	.align		4
        /*001c*/ 	.byte	0x03, 0x1b
        /*001e*/ 	.short	0x00a8


	//----- nvinfo : EIATTR_NUM_BARRIERS
	.align		4
        /*0020*/ 	.byte	0x02, 0x4c
        /*0022*/ 	.byte	0x10
	.zero		1


	//----- nvinfo : EIATTR_EXTERNS
	.align		4
        /*0024*/ 	.byte	0x04, 0x0f
        /*0026*/ 	.short	(.L_652 - .L_651)


	//   ....[0]....
	.align		4
.L_651:
        /*0028*/ 	.word	index@(__assertfail)


	//----- nvinfo : EIATTR_ANNOTATIONS
	.align		4
.L_652:
        /*002c*/ 	.byte	0x04, 0x55
        /*002e*/ 	.short	(.L_654 - .L_653)


	//   ....[0]....
.L_653:
        /* <DEDUP_REMOVED lines=103> */


	//----- nvinfo : EIATTR_MERCURY_ISA_VERSION
	.align		4
.L_654:
        /*0688*/ 	.byte	0x03, 0x5f
        /*068a*/ 	.short	0x0101


	//----- nvinfo : EIATTR_UNUSED_LOAD_BYTE_OFFSET
	.align		4
        /*068c*/ 	.byte	0x04, 0x44
        /*068e*/ 	.short	(.L_656 - .L_655)


	//   ....[0]....
.L_655:
        /*0690*/ 	.word	0x00000a80
        /*0694*/ 	.word	0x0000fff0


	//   ....[1]....
        /*0698*/ 	.word	0x0001fef0
        /*069c*/ 	.word	0x0000fff0


	//----- nvinfo : EIATTR_INT_WARP_WIDE_INSTR_OFFSETS
	.align		4
.L_656:
        /*06a0*/ 	.byte	0x04, 0x31
        /*06a2*/ 	.short	(.L_658 - .L_657)


	//   ....[0]....
.L_657:
        /*06a4*/ 	.word	0x00000130


	//   ....[1]....
        /*06a8*/ 	.word	0x00000170


	//   ....[2]....
        /*06ac*/ 	.word	0x000001e0


	//   ....[3]....
        /*06b0*/ 	.word	0x00025a70


	//   ....[4]....
        /*06b4*/ 	.word	0x00025b00


	//   ....[5]....
        /*06b8*/ 	.word	0x0002a210


	//   ....[6]....
        /*06bc*/ 	.word	0x0002a2a0


	//----- nvinfo : EIATTR_COOP_GROUP_MASK_REGIDS
	.align		4
.L_658:
        /*06c0*/ 	.byte	0x04, 0x29
        /*06c2*/ 	.short	(.L_660 - .L_659)


	//   ....[0]....
.L_659:
        /*06c4*/ 	.word	0xffffffff


	//   ....[1]....
        /*06c8*/ 	.word	0xffffffff


	//   ....[2]....
        /*06cc*/ 	.word	0xffffffff


	//   ....[3]....
        /*06d0*/ 	.word	0xffffffff


	//   ....[4]....
        /*06d4*/ 	.word	0xffffffff


	//   ....[5]....
        /*06d8*/ 	.word	0xffffffff


	//   ....[6]....
        /*06dc*/ 	.word	0xffffffff


	//   ....[7]....
        /*06e0*/ 	.word	0xffffffff


	//   ....[8]....
        /*06e4*/ 	.word	0xffffffff


	//   ....[9]....
        /*06e8*/ 	.word	0xffffffff


	//   ....[10]....
        /*06ec*/ 	.word	0xffffffff


	//   ....[11]....
        /*06f0*/ 	.word	0xffffffff


	//   ....[12]....
        /*06f4*/ 	.word	0xffffffff


	//   ....[13]....
        /*06f8*/ 	.word	0xffffffff


	//   ....[14]....
        /*06fc*/ 	.word	0xffffffff


	//   ....[15]....
        /*0700*/ 	.word	0xffffffff


	//   ....[16]....
        /*0704*/ 	.word	0xffffffff


	//   ....[17]....
        /*0708*/ 	.word	0xffffffff


	//   ....[18]....
        /*070c*/ 	.word	0xffffffff


	//   ....[19]....
        /*0710*/ 	.word	0xffffffff


	//   ....[20]....
        /*0714*/ 	.word	0xffffffff


	//   ....[21]....
        /*0718*/ 	.word	0xffffffff


	//   ....[22]....
        /*071c*/ 	.word	0xffffffff


	//   ....[23]....
        /*0720*/ 	.word	0xffffffff


	//   ....[24]....
        /*0724*/ 	.word	0xffffffff


	//   ....[25]....
        /*0728*/ 	.word	0xffffffff


	//   ....[26]....
        /*072c*/ 	.word	0xffffffff


	//   ....[27]....
        /*0730*/ 	.word	0xffffffff


	//   ....[28]....
        /*0734*/ 	.word	0xffffffff


	//   ....[29]....
        /*0738*/ 	.word	0xffffffff


	//   ....[30]....
        /*073c*/ 	.word	0xffffffff


	//   ....[31]....
        /*0740*/ 	.word	0xffffffff


	//   ....[32]....
        /*0744*/ 	.word	0xffffffff


	//   ....[33]....
        /*0748*/ 	.word	0xffffffff


	//   ....[34]....
        /*074c*/ 	.word	0xffffffff


	//   ....[35]....
        /*0750*/ 	.word	0xffffffff


	//   ....[36]....
        /*0754*/ 	.word	0xffffffff


	//   ....[37]....
        /*0758*/ 	.word	0xffffffff


	//   ....[38]....
        /*075c*/ 	.word	0xffffffff


	//   ....[39]....
        /*0760*/ 	.word	0xffffffff


	//   ....[40]....
        /*0764*/ 	.word	0xffffffff


	//   ....[41]....
        /*0768*/ 	.word	0xffffffff


	//   ....[42]....
        /*076c*/ 	.word	0xffffffff


	//   ....[43]....
        /*0770*/ 	.word	0xffffffff


	//   ....[44]....
        /*0774*/ 	.word	0xffffffff


	//   ....[45]....
        /*0778*/ 	.word	0xffffffff


	//   ....[46]....
        /*077c*/ 	.word	0xffffffff


	//   ....[47]....
        /*0780*/ 	.word	0xffffffff


	//   ....[48]....
        /*0784*/ 	.word	0xffffffff


	//   ....[49]....
        /*0788*/ 	.word	0xffffffff


	//   ....[50]....
        /*078c*/ 	.word	0xffffffff


	//   ....[51]....
        /*0790*/ 	.word	0xffffffff


	//   ....[52]....
        /*0794*/ 	.word	0xffffffff


	//   ....[53]....
        /*0798*/ 	.word	0xffffffff


	//   ....[54]....
        /*079c*/ 	.word	0xffffffff


	//   ....[55]....
        /*07a0*/ 	.word	0xffffffff


	//   ....[56]....
        /*07a4*/ 	.word	0xffffffff


	//   ....[57]....
        /*07a8*/ 	.word	0xffffffff


	//   ....[58]....
        /*07ac*/ 	.word	0xffffffff


	//   ....[59]....
        /*07b0*/ 	.word	0xffffffff


	//   ....[60]....
        /*07b4*/ 	.word	0xffffffff


	//   ....[61]....
        /*07b8*/ 	.word	0xffffffff


	//   ....[62]....
        /*07bc*/ 	.word	0xffffffff


	//   ....[63]....
        /*07c0*/ 	.word	0xffffffff


	//   ....[64]....
        /*07c4*/ 	.word	0xffffffff


	//   ....[65]....
        /*07c8*/ 	.word	0xffffffff


	//   ....[66]....
        /*07cc*/ 	.word	0xffffffff


	//   ....[67]....
        /*07d0*/ 	.word	0xffffffff


	//   ....[68]....
        /*07d4*/ 	.word	0xffffffff


	//   ....[69]....
        /*07d8*/ 	.word	0xffffffff


	//   ....[70]....
        /*07dc*/ 	.word	0xffffffff


	//   ....[71]....
        /*07e0*/ 	.word	0xffffffff


	//   ....[72]....
        /*07e4*/ 	.word	0xffffffff


	//   ....[73]....
        /*07e8*/ 	.word	0xffffffff


	//   ....[74]....
        /*07ec*/ 	.word	0xffffffff


	//   ....[75]....
        /*07f0*/ 	.word	0xffffffff


	//   ....[76]....
        /*07f4*/ 	.word	0xffffffff


	//   ....[77]....
        /*07f8*/ 	.word	0xffffffff


	//   ....[78]....
        /*07fc*/ 	.word	0xffffffff


	//   ....[79]....
        /*0800*/ 	.word	0xffffffff


	//   ....[80]....
        /*0804*/ 	.word	0xffffffff


	//   ....[81]....
        /*0808*/ 	.word	0xffffffff


	//   ....[82]....
        /*080c*/ 	.word	0xffffffff


	//   ....[83]....
        /*0810*/ 	.word	0xffffffff


	//   ....[84]....
        /*0814*/ 	.word	0xffffffff


	//   ....[85]....
        /*0818*/ 	.word	0xffffffff


	//   ....[86]....
        /*081c*/ 	.word	0xffffffff


	//   ....[87]....
        /*0820*/ 	.word	0xffffffff


	//   ....[88]....
        /*0824*/ 	.word	0xffffffff


	//   ....[89]....
        /*0828*/ 	.word	0xffffffff


	//   ....[90]....
        /*082c*/ 	.word	0xffffffff


	//   ....[91]....
        /*0830*/ 	.word	0xffffffff


	//   ....[92]....
        /*0834*/ 	.word	0xffffffff


	//   ....[93]....
        /*0838*/ 	.word	0xffffffff


	//   ....[94]....
        /*083c*/ 	.word	0xffffffff


	//   ....[95]....
        /*0840*/ 	.word	0xffffffff


	//   ....[96]....
        /*0844*/ 	.word	0xffffffff


	//   ....[97]....
        /*0848*/ 	.word	0xffffffff


	//   ....[98]....
        /*084c*/ 	.word	0xffffffff


	//   ....[99]....
        /*0850*/ 	.word	0xffffffff


	//   ....[100]....
        /*0854*/ 	.word	0xffffffff


	//   ....[101]....
        /*0858*/ 	.word	0xffffffff


	//   ....[102]....
        /*085c*/ 	.word	0xffffffff


	//   ....[103]....
        /*0860*/ 	.word	0xffffffff


	//   ....[104]....
        /*0864*/ 	.word	0xffffffff


	//   ....[105]....
        /*0868*/ 	.word	0xffffffff


	//   ....[106]....
        /*086c*/ 	.word	0xffffffff


	//   ....[107]....
        /*0870*/ 	.word	0xffffffff


	//   ....[108]....
        /*0874*/ 	.word	0xffffffff


	//   ....[109]....
        /*0878*/ 	.word	0xffffffff


	//   ....[110]....
        /*087c*/ 	.word	0xffffffff


	//   ....[111]....
        /*0880*/ 	.word	0xffffffff


	//   ....[112]....
        /*0884*/ 	.word	0xffffffff


	//   ....[113]....
        /*0888*/ 	.word	0xffffffff


	//   ....[114]....
        /*088c*/ 	.word	0xffffffff


	//   ....[115]....
        /*0890*/ 	.word	0xffffffff


	//   ....[116]....
        /*0894*/ 	.word	0xffffffff


	//   ....[117]....
        /*0898*/ 	.word	0xffffffff


	//   ....[118]....
        /*089c*/ 	.word	0xffffffff


	//   ....[119]....
        /*08a0*/ 	.word	0xffffffff


	//   ....[120]....
        /*08a4*/ 	.word	0xffffffff


	//   ....[121]....
        /*08a8*/ 	.word	0xffffffff


	//   ....[122]....
        /*08ac*/ 	.word	0xffffffff


	//   ....[123]....
        /*08b0*/ 	.word	0xffffffff


	//   ....[124]....
        /*08b4*/ 	.word	0xffffffff


	//   ....[125]....
        /*08b8*/ 	.word	0xffffffff


	//   ....[126]....
        /*08bc*/ 	.word	0xffffffff


	//   ....[127]....
        /*08c0*/ 	.word	0xffffffff


	//   ....[128]....
        /*08c4*/ 	.word	0xffffffff


	//   ....[129]....
        /*08c8*/ 	.word	0xffffffff


	//   ....[130]....
        /*08cc*/ 	.word	0xffffffff


	//   ....[131]....
        /*08d0*/ 	.word	0xffffffff


	//   ....[132]....
        /*08d4*/ 	.word	0xffffffff


	//   ....[133]....
        /*08d8*/ 	.word	0xffffffff


	//   ....[134]....
        /*08dc*/ 	.word	0xffffffff


	//   ....[135]....
        /*08e0*/ 	.word	0xffffffff


	//   ....[136]....
        /*08e4*/ 	.word	0xffffffff


	//   ....[137]....
        /*08e8*/ 	.word	0xffffffff


	//   ....[138]....
        /*08ec*/ 	.word	0xffffffff


	//   ....[139]....
        /*08f0*/ 	.word	0xffffffff


	//   ....[140]....
        /*08f4*/ 	.word	0xffffffff


	//   ....[141]....
        /*08f8*/ 	.word	0xffffffff


	//   ....[142]....
        /*08fc*/ 	.word	0xffffffff


	//   ....[143]....
        /*0900*/ 	.word	0xffffffff


	//   ....[144]....
        /*0904*/ 	.word	0xffffffff


	//   ....[145]....
        /*0908*/ 	.word	0xffffffff


	//   ....[146]....
        /*090c*/ 	.word	0xffffffff


	//   ....[147]....
        /*0910*/ 	.word	0xffffffff


	//   ....[148]....
        /*0914*/ 	.word	0xffffffff


	//   ....[149]....
        /*0918*/ 	.word	0xffffffff


	//   ....[150]....
        /*091c*/ 	.word	0xffffffff


	//   ....[151]....
        /*0920*/ 	.word	0xffffffff


	//   ....[152]....
        /*0924*/ 	.word	0xffffffff


	//   ....[153]....
        /*0928*/ 	.word	0xffffffff


	//   ....[154]....
        /*092c*/ 	.word	0xffffffff


	//   ....[155]....
        /*0930*/ 	.word	0xffffffff


	//   ....[156]....
        /*0934*/ 	.word	0xffffffff


	//   ....[157]....
        /*0938*/ 	.word	0xffffffff


	//   ....[158]....
        /*093c*/ 	.word	0xffffffff


	//   ....[159]....
        /*0940*/ 	.word	0xffffffff


	//   ....[160]....
        /*0944*/ 	.word	0xffffffff


	//   ....[161]....
        /*0948*/ 	.word	0xffffffff


	//   ....[162]....
        /*094c*/ 	.word	0xffffffff


	//   ....[163]....
        /*0950*/ 	.word	0xffffffff


	//   ....[164]....
        /*0954*/ 	.word	0xffffffff


	//   ....[165]....
        /*0958*/ 	.word	0xffffffff


	//   ....[166]....
        /*095c*/ 	.word	0xffffffff


	//   ....[167]....
        /*0960*/ 	.word	0xffffffff


	//   ....[168]....
        /*0964*/ 	.word	0xffffffff


	//   ....[169]....
        /*0968*/ 	.word	0xffffffff


	//   ....[170]....
        /*096c*/ 	.word	0xffffffff


	//   ....[171]....
        /*0970*/ 	.word	0xffffffff


	//   ....[172]....
        /*0974*/ 	.word	0xffffffff


	//   ....[173]....
        /*0978*/ 	.word	0xffffffff


	//   ....[174]....
        /*097c*/ 	.word	0xffffffff


	//   ....[175]....
        /*0980*/ 	.word	0xffffffff


	//   ....[176]....
        /*0984*/ 	.word	0xffffffff


	//   ....[177]....
        /*0988*/ 	.word	0xffffffff


	//   ....[178]....
        /*098c*/ 	.word	0xffffffff


	//   ....[179]....
        /*0990*/ 	.word	0xffffffff


	//   ....[180]....
        /*0994*/ 	.word	0xffffffff


	//   ....[181]....
        /*0998*/ 	.word	0xffffffff


	//   ....[182]....
        /*099c*/ 	.word	0xffffffff


	//   ....[183]....
        /*09a0*/ 	.word	0xffffffff


	//   ....[184]....
        /*09a4*/ 	.word	0xffffffff


	//   ....[185]....
        /*09a8*/ 	.word	0xffffffff


	//   ....[186]....
        /*09ac*/ 	.word	0xffffffff


	//   ....[187]....
        /*09b0*/ 	.word	0xffffffff


	//   ....[188]....
        /*09b4*/ 	.word	0xffffffff


	//   ....[189]....
        /*09b8*/ 	.word	0xffffffff


	//   ....[190]....
        /*09bc*/ 	.word	0xffffffff


	//   ....[191]....
        /*09c0*/ 	.word	0xffffffff


	//   ....[192]....
        /*09c4*/ 	.word	0xffffffff


	//   ....[193]....
        /*09c8*/ 	.word	0xffffffff


	//   ....[194]....
        /*09cc*/ 	.word	0xffffffff


	//   ....[195]....
        /*09d0*/ 	.word	0x0500000f


	//   ....[196]....
        /*09d4*/ 	.word	0x0500000f


	//   ....[197]....
        /*09d8*/ 	.word	0x0500000f


	//   ....[198]....
        /*09dc*/ 	.word	0x0500000f


	//   ....[199]....
        /*09e0*/ 	.word	0x0500000f


	//   ....[200]....
        /*09e4*/ 	.word	0x0500000f


	//   ....[201]....
        /*09e8*/ 	.word	0x0500000f


	//   ....[202]....
        /*09ec*/ 	.word	0x0500000f


	//   ....[203]....
        /*09f0*/ 	.word	0x0500000f


	//   ....[204]....
        /*09f4*/ 	.word	0x0500000f


	//   ....[205]....
        /*09f8*/ 	.word	0x0500000f


	//   ....[206]....
        /*09fc*/ 	.word	0x0500000f


	//   ....[207]....
        /*0a00*/ 	.word	0x0500000f


	//   ....[208]....
        /*0a04*/ 	.word	0x0500000f


	//   ....[209]....
        /*0a08*/ 	.word	0x0500000f


	//   ....[210]....
        /*0a0c*/ 	.word	0x0500000f


	//   ....[211]....
        /*0a10*/ 	.word	0x0500000f


	//   ....[212]....
        /*0a14*/ 	.word	0x0500000f


	//   ....[213]....
        /*0a18*/ 	.word	0x0500000f


	//   ....[214]....
        /*0a1c*/ 	.word	0x0500000f


	//   ....[215]....
        /*0a20*/ 	.word	0x0500000f


	//   ....[216]....
        /*0a24*/ 	.word	0x0500000f


	//   ....[217]....
        /*0a28*/ 	.word	0x0500000f


	//   ....[218]....
        /*0a2c*/ 	.word	0x0500000f


	//   ....[219]....
        /*0a30*/ 	.word	0x0500000f


	//   ....[220]....
        /*0a34*/ 	.word	0x0500000f


	//   ....[221]....
        /*0a38*/ 	.word	0x0500000f


	//   ....[222]....
        /*0a3c*/ 	.word	0x0500000f


	//   ....[223]....
        /*0a40*/ 	.word	0x0500000f


	//   ....[224]....
        /*0a44*/ 	.word	0x0500000f


	//   ....[225]....
        /*0a48*/ 	.word	0x0500000f


	//   ....[226]....
        /*0a4c*/ 	.word	0x0500000f


	//   ....[227]....
        /*0a50*/ 	.word	0x0500000f


	//   ....[228]....
        /*0a54*/ 	.word	0x0500000f


	//   ....[229]....
        /*0a58*/ 	.word	0x0500000f


	//   ....[230]....
        /*0a5c*/ 	.word	0x0500000f


	//   ....[231]....
        /*0a60*/ 	.word	0x0500000f


	//   ....[232]....
        /*0a64*/ 	.word	0x0500000f


	//   ....[233]....
        /*0a68*/ 	.word	0x0500000f


	//   ....[234]....
        /*0a6c*/ 	.word	0x0500000f


	//   ....[235]....
        /*0a70*/ 	.word	0x0500000f


	//   ....[236]....
        /*0a74*/ 	.word	0x0500000f


	//   ....[237]....
        /*0a78*/ 	.word	0x0500000f


	//   ....[238]....
        /*0a7c*/ 	.word	0x0500000f


	//   ....[239]....
        /*0a80*/ 	.word	0x0500000f


	//   ....[240]....
        /*0a84*/ 	.word	0x0500000f


	//   ....[241]....
        /*0a88*/ 	.word	0x0500000f


	//   ....[242]....
        /*0a8c*/ 	.word	0x0500000f


	//   ....[243]....
        /*0a90*/ 	.word	0x0500000f


	//   ....[244]....
        /*0a94*/ 	.word	0x0500000f


	//   ....[245]....
        /*0a98*/ 	.word	0x0500000f


	//   ....[246]....
        /*0a9c*/ 	.word	0x0500000f


	//   ....[247]....
        /*0aa0*/ 	.word	0x0500000f


	//   ....[248]....
        /*0aa4*/ 	.word	0x0500000f


	//   ....[249]....
        /*0aa8*/ 	.word	0x0500000f


	//   ....[250]....
        /*0aac*/ 	.word	0x0500000f


	//   ....[251]....
        /*0ab0*/ 	.word	0x0500000f


	//   ....[252]....
        /*0ab4*/ 	.word	0x0500000f


	//   ....[253]....
        /*0ab8*/ 	.word	0x0500000f


	//   ....[254]....
        /*0abc*/ 	.word	0x0500000f


	//   ....[255]....
        /*0ac0*/ 	.word	0x0500000f


	//   ....[0]....
        /*0ac4*/ 	.word	0x0500000f


	//   ....[1]....
        /*0ac8*/ 	.word	0x0500000f


	//   ....[2]....
        /*0acc*/ 	.word	0x0500000f


	//   ....[3]....
        /*0ad0*/ 	.word	0x0500000f


	//   ....[4]....
        /*0ad4*/ 	.word	0x0500000f


	//   ....[5]....
        /*0ad8*/ 	.word	0x0500000f


	//   ....[6]....
        /*0adc*/ 	.word	0x0500000f


	//   ....[7]....
        /*0ae0*/ 	.word	0x0500000f


	//   ....[8]....
        /*0ae4*/ 	.word	0x0500000f


	//   ....[9]....
        /*0ae8*/ 	.word	0x0500000f


	//   ....[10]....
        /*0aec*/ 	.word	0x0500000f


	//   ....[11]....
        /*0af0*/ 	.word	0x0500000f


	//   ....[12]....
        /*0af4*/ 	.word	0x0500000f


	//   ....[13]....
        /*0af8*/ 	.word	0x0500000f


	//   ....[14]....
        /*0afc*/ 	.word	0x0500000f


	//   ....[15]....
        /*0b00*/ 	.word	0x0500000f


	//   ....[16]....
        /*0b04*/ 	.word	0x0500000f


	//   ....[17]....
        /*0b08*/ 	.word	0x0500000f


	//   ....[18]....
        /*0b0c*/ 	.word	0x0500000f


	//   ....[19]....
        /*0b10*/ 	.word	0x0500000f


	//   ....[20]....
        /*0b14*/ 	.word	0x0500000f


	//   ....[21]....
        /*0b18*/ 	.word	0x0500000f


	//   ....[22]....
        /*0b1c*/ 	.word	0x0500000f


	//   ....[23]....
        /*0b20*/ 	.word	0x0500000f


	//   ....[24]....
        /*0b24*/ 	.word	0x0500000f


	//   ....[25]....
        /*0b28*/ 	.word	0x0500000f


	//   ....[26]....
        /*0b2c*/ 	.word	0x0500000f


	//   ....[27]....
        /*0b30*/ 	.word	0x0500000f


	//   ....[28]....
        /*0b34*/ 	.word	0x0500000f


	//   ....[29]....
        /*0b38*/ 	.word	0x0500000f


	//   ....[30]....
        /*0b3c*/ 	.word	0x0500000f


	//   ....[31]....
        /*0b40*/ 	.word	0x0500000f


	//   ....[32]....
        /*0b44*/ 	.word	0x0500000f


	//   ....[33]....
        /*0b48*/ 	.word	0x0500000f


	//   ....[34]....
        /*0b4c*/ 	.word	0x0500000f


	//   ....[35]....
        /*0b50*/ 	.word	0x0500000f


	//   ....[36]....
        /*0b54*/ 	.word	0x0500000f


	//   ....[37]....
        /*0b58*/ 	.word	0x0500000f


	//   ....[38]....
        /*0b5c*/ 	.word	0x0500000f


	//   ....[39]....
        /*0b60*/ 	.word	0x0500000f


	//   ....[40]....
        /*0b64*/ 	.word	0x0500000f


	//   ....[41]....
        /*0b68*/ 	.word	0x0500000f


	//   ....[42]....
        /*0b6c*/ 	.word	0x0500000f


	//   ....[43]....
        /*0b70*/ 	.word	0x0500000f


	//   ....[44]....
        /*0b74*/ 	.word	0x0500000f


	//   ....[45]....
        /*0b78*/ 	.word	0x0500000f


	//   ....[46]....
        /*0b7c*/ 	.word	0x0500000f


	//   ....[47]....
        /*0b80*/ 	.word	0x0500000f


	//   ....[48]....
        /*0b84*/ 	.word	0x0500000f


	//   ....[49]....
        /*0b88*/ 	.word	0x0500000f


	//   ....[50]....
        /*0b8c*/ 	.word	0x0500000f


	//   ....[51]....
        /*0b90*/ 	.word	0x0500000f


	//   ....[52]....
        /*0b94*/ 	.word	0x0500000f


	//   ....[53]....
        /*0b98*/ 	.word	0x0500000f


	//   ....[54]....
        /*0b9c*/ 	.word	0x0500000f


	//   ....[55]....
        /*0ba0*/ 	.word	0x0500000f


	//   ....[56]....
        /*0ba4*/ 	.word	0x0500000f


	//   ....[57]....
        /*0ba8*/ 	.word	0x0500000f


	//   ....[58]....
        /*0bac*/ 	.word	0x0500000f


	//   ....[59]....
        /*0bb0*/ 	.word	0x0500000f


	//   ....[60]....
        /*0bb4*/ 	.word	0x0500000f


	//   ....[61]....
        /*0bb8*/ 	.word	0x0500000f


	//   ....[62]....
        /*0bbc*/ 	.word	0x0500000f


	//   ....[63]....
        /*0bc0*/ 	.word	0x0500000f


	//   ....[64]....
        /*0bc4*/ 	.word	0x0500000f


	//   ....[65]....
        /*0bc8*/ 	.word	0x0500000f


	//   ....[66]....
        /*0bcc*/ 	.word	0x0500000f


	//   ....[67]....
        /*0bd0*/ 	.word	0x0500000f


	//   ....[68]....
        /*0bd4*/ 	.word	0x0500000f


	//   ....[69]....
        /*0bd8*/ 	.word	0x0500000f


	//   ....[70]....
        /*0bdc*/ 	.word	0x0500000f


	//   ....[71]....
        /*0be0*/ 	.word	0x0500000f


	//   ....[72]....
        /*0be4*/ 	.word	0x0500000f


	//   ....[73]....
        /*0be8*/ 	.word	0x0500000f


	//   ....[74]....
        /*0bec*/ 	.word	0x0500000f


	//   ....[75]....
        /*0bf0*/ 	.word	0x0500000f


	//   ....[76]....
        /*0bf4*/ 	.word	0x0500000f


	//   ....[77]....
        /*0bf8*/ 	.word	0x0500000f


	//   ....[78]....
        /*0bfc*/ 	.word	0x0500000f


	//   ....[79]....
        /*0c00*/ 	.word	0x0500000f


	//   ....[80]....
        /*0c04*/ 	.word	0x0500000f


	//   ....[81]....
        /*0c08*/ 	.word	0x0500000f


	//   ....[82]....
        /*0c0c*/ 	.word	0x0500000f


	//   ....[83]....
        /*0c10*/ 	.word	0x0500000f


	//----- nvinfo : EIATTR_COOP_GROUP_INSTR_OFFSETS
	.align		4
.L_660:
        /*0c14*/ 	.byte	0x04, 0x28
        /*0c16*/ 	.short	(.L_662 - .L_661)


	//   ....[0]....
.L_661:
        /*0c18*/ 	.word	0x00000070


	//   ....[1]....
        /*0c1c*/ 	.word	0x00000140


	//   ....[2]....
        /*0c20*/ 	.word	0x00000190


	//   ....[3]....
        /*0c24*/ 	.word	0x000003c0


	//   ....[4]....
        /*0c28*/ 	.word	0x00000520


	//   ....[5]....
        /*0c2c*/ 	.word	0x00000640


	//   ....[6]....
        /*0c30*/ 	.word	0x000007a0


	//   ....[7]....
        /*0c34*/ 	.word	0x00003410


	//   ....[8]....
        /*0c38*/ 	.word	0x00003420


	//   ....[9]....
        /*0c3c*/ 	.word	0x000061f0


	//   ....[10]....
        /*0c40*/ 	.word	0x00006200


	//   ....[11]....
        /*0c44*/ 	.word	0x00009870


	//   ....[12]....
        /*0c48*/ 	.word	0x00009880


	//   ....[13]....
        /*0c4c*/ 	.word	0x0000c850


	//   ....[14]....
        /*0c50*/ 	.word	0x0000c860


	//   ....[15]....
        /*0c54*/ 	.word	0x0000fac0


	//   ....[16]....
        /*0c58*/ 	.word	0x0000fad0


	//   ....[17]....
        /*0c5c*/ 	.word	0x0000fd80


	//   ....[18]....
        /*0c60*/ 	.word	0x0000fd90


	//   ....[19]....
        /*0c64*/ 	.word	0x00010340


	//   ....[20]....
        /*0c68*/ 	.word	0x00010360


	//   ....[21]....
        /*0c6c*/ 	.word	0x000105a0


	//   ....[22]....
        /*0c70*/ 	.word	0x000105c0


	//   ....[23]....
        /*0c74*/ 	.word	0x00011020


	//   ....[24]....
        /*0c78*/ 	.word	0x000115b0


	//   ....[25]....
        /*0c7c*/ 	.word	0x000115c0


	//   ....[26]....
        /*0c80*/ 	.word	0x000115d0


	//   ....[27]....
        /*0c84*/ 	.word	0x000115e0


	//   ....[28]....
        /*0c88*/ 	.word	0x00014bf0


	//   ....[29]....
        /*0c8c*/ 	.word	0x00014c00


	//   ....[30]....
        /*0c90*/ 	.word	0x00014c10


	//   ....[31]....
        /*0c94*/ 	.word	0x00014c20


	//   ....[32]....
        /*0c98*/ 	.word	0x00019e60


	//   ....[33]....
        /*0c9c*/ 	.word	0x00019f10


	//   ....[34]....
        /*0ca0*/ 	.word	0x0001a610


	//   ....[35]....
        /*0ca4*/ 	.word	0x0001a6b0


	//   ....[36]....
        /*0ca8*/ 	.word	0x0001d510


	//   ....[37]....
        /*0cac*/ 	.word	0x0001d530


	//   ....[38]....
        /*0cb0*/ 	.word	0x0001d800


	//   ....[39]....
        /*0cb4*/ 	.word	0x0001d820


	//   ....[40]....
        /*0cb8*/ 	.word	0x0001f510


	//   ....[41]....
        /*0cbc*/ 	.word	0x0001f520


	//   ....[42]....
        /*0cc0*/ 	.word	0x0001f5a0


	//   ....[43]....
        /*0cc4*/ 	.word	0x0001f5b0


	//   ....[44]....
        /*0cc8*/ 	.word	0x00020820


	//   ....[45]....
        /*0ccc*/ 	.word	0x00020860


	//   ....[46]....
        /*0cd0*/ 	.word	0x00020890


	//   ....[47]....
        /*0cd4*/ 	.word	0x000208c0


	//   ....[48]....
        /*0cd8*/ 	.word	0x000208f0


	//   ....[49]....
        /*0cdc*/ 	.word	0x00020920


	//   ....[50]....
        /*0ce0*/ 	.word	0x00020950


	//   ....[51]....
        /*0ce4*/ 	.word	0x00020980


	//   ....[52]....
        /*0ce8*/ 	.word	0x000209b0


	//   ....[53]....
        /*0cec*/ 	.word	0x000209e0


	//   ....[54]....
        /*0cf0*/ 	.word	0x00020a10


	//   ....[55]....
        /*0cf4*/ 	.word	0x00020a40


	//   ....[56]....
        /*0cf8*/ 	.word	0x00020a70


	//   ....[57]....
        /*0cfc*/ 	.word	0x00020aa0


	//   ....[58]....
        /*0d00*/ 	.word	0x00020ad0


	//   ....[59]....
        /*0d04*/ 	.word	0x00020b00


	//   ....[60]....
        /*0d08*/ 	.word	0x00020b30


	//   ....[61]....
        /*0d0c*/ 	.word	0x00020b60


	//   ....[62]....
        /*0d10*/ 	.word	0x00020b90


	//   ....[63]....
        /*0d14*/ 	.word	0x00020bc0


	//   ....[64]....
        /*0d18*/ 	.word	0x00020bf0


	//   ....[65]....
        /*0d1c*/ 	.word	0x00020c20


	//   ....[66]....
        /*0d20*/ 	.word	0x00020c50


	//   ....[67]....
        /*0d24*/ 	.word	0x00020c80


	//   ....[68]....
        /*0d28*/ 	.word	0x00020cb0


	//   ....[69]....
        /*0d2c*/ 	.word	0x00020ce0


	//   ....[70]....
        /*0d30*/ 	.word	0x00020d10


	//   ....[71]....
        /*0d34*/ 	.word	0x00020d40


	//   ....[72]....
        /*0d38*/ 	.word	0x00020d70


	//   ....[73]....
        /*0d3c*/ 	.word	0x00020da0


	//   ....[74]....
        /*0d40*/ 	.word	0x00020dd0


	//   ....[75]....
        /*0d44*/ 	.word	0x00020df0


	//   ....[76]....
        /*0d48*/ 	.word	0x00020e10


	//   ....[77]....
        /*0d4c*/ 	.word	0x00020e20


	//   ....[78]....
        /*0d50*/ 	.word	0x00020e50


	//   ....[79]....
        /*0d54*/ 	.word	0x00020e70


	//   ....[80]....
        /*0d58*/ 	.word	0x00020ea0


	//   ....[81]....
        /*0d5c*/ 	.word	0x00020ec0


	//   ....[82]....
        /*0d60*/ 	.word	0x00020ee0


	//   ....[83]....
        /*0d64*/ 	.word	0x00020f10


	//   ....[84]....
        /*0d68*/ 	.word	0x00020f40


	//   ....[85]....
        /*0d6c*/ 	.word	0x00020f60


	//   ....[86]....
        /*0d70*/ 	.word	0x00020f90


	//   ....[87]....
        /*0d74*/ 	.word	0x00020fc0


	//   ....[88]....
        /*0d78*/ 	.word	0x00020ff0


	//   ....[89]....
        /*0d7c*/ 	.word	0x00021020


	//   ....[90]....
        /*0d80*/ 	.word	0x00021050


	//   ....[91]....
        /*0d84*/ 	.word	0x00021060


	//   ....[92]....
        /*0d88*/ 	.word	0x00021860


	//   ....[93]....
        /*0d8c*/ 	.word	0x000218c0


	//   ....[94]....
        /*0d90*/ 	.word	0x00021a40


	//   ....[95]....
        /*0d94*/ 	.word	0x00021a70


	//   ....[96]....
        /*0d98*/ 	.word	0x00022020


	//   ....[97]....
        /*0d9c*/ 	.word	0x00022050


	//   ....[98]....
        /*0da0*/ 	.word	0x000221a0


	//   ....[99]....
        /*0da4*/ 	.word	0x000221c0


	//   ....[100]....
        /*0da8*/ 	.word	0x000222c0


	//   ....[101]....
        /*0dac*/ 	.word	0x000222e0


	//   ....[102]....
        /*0db0*/ 	.word	0x000223f0


	//   ....[103]....
        /*0db4*/ 	.word	0x00022410


	//   ....[104]....
        /*0db8*/ 	.word	0x00022d30


	//   ....[105]....
        /*0dbc*/ 	.word	0x00022d40


	//   ....[106]....
        /*0dc0*/ 	.word	0x00022ea0


	//   ....[107]....
        /*0dc4*/ 	.word	0x00022eb0


	//   ....[108]....
        /*0dc8*/ 	.word	0x00023000


	//   ....[109]....
        /*0dcc*/ 	.word	0x00023010


	//   ....[110]....
        /*0dd0*/ 	.word	0x00023160


	//   ....[111]....
        /*0dd4*/ 	.word	0x00023170


	//   ....[112]....
        /*0dd8*/ 	.word	0x00023310


	//   ....[113]....
        /*0ddc*/ 	.word	0x000234e0


	//   ....[114]....
        /*0de0*/ 	.word	0x00023510


	//   ....[115]....
        /*0de4*/ 	.word	0x00023540


	//   ....[116]....
        /*0de8*/ 	.word	0x00023570


	//   ....[117]....
        /*0dec*/ 	.word	0x000235a0


	//   ....[118]....
        /*0df0*/ 	.word	0x000235d0


	//   ....[119]....
        /*0df4*/ 	.word	0x00023740


	//   ....[120]....
        /*0df8*/ 	.word	0x00023770


	//   ....[121]....
        /*0dfc*/ 	.word	0x000237a0


	//   ....[122]....
        /*0e00*/ 	.word	0x000237d0


	//   ....[123]....
        /*0e04*/ 	.word	0x00023800


	//   ....[124]....
        /*0e08*/ 	.word	0x00023830


	//   ....[125]....
        /*0e0c*/ 	.word	0x000238c0


	//   ....[126]....
        /*0e10*/ 	.word	0x000238f0


	//   ....[127]....
        /*0e14*/ 	.word	0x00023970


	//   ....[128]....
        /*0e18*/ 	.word	0x000245d0


	//   ....[129]....
        /*0e1c*/ 	.word	0x00026ab0


	//   ....[130]....
        /*0e20*/ 	.word	0x00026ac0


	//   ....[131]....
        /*0e24*/ 	.word	0x00026bf0


	//   ....[132]....
        /*0e28*/ 	.word	0x00026c50


	//   ....[133]....
        /*0e2c*/ 	.word	0x00026c90


	//   ....[134]....
        /*0e30*/ 	.word	0x00026ca0


	//   ....[135]....
        /*0e34*/ 	.word	0x00026d00


	//   ....[136]....
        /*0e38*/ 	.word	0x00026d10


	//   ....[137]....
        /*0e3c*/ 	.word	0x00026e30


	//   ....[138]....
        /*0e40*/ 	.word	0x00026e40


	//   ....[139]....
        /*0e44*/ 	.word	0x00027320


	//   ....[140]....
        /*0e48*/ 	.word	0x00027340


	//   ....[141]....
        /*0e4c*/ 	.word	0x00027370


	//   ....[142]....
        /*0e50*/ 	.word	0x000274a0


	//   ....[143]....
        /*0e54*/ 	.word	0x000274b0


	//   ....[144]....
        /*0e58*/ 	.word	0x00027540


	//   ....[145]....
        /*0e5c*/ 	.word	0x00027550


	//   ....[146]....
        /*0e60*/ 	.word	0x00027560


	//   ....[147]....
        /*0e64*/ 	.word	0x00027570


	//   ....[148]....
        /*0e68*/ 	.word	0x00027650


	//   ....[149]....
        /*0e6c*/ 	.word	0x00027e80


	//   ....[150]....
        /*0e70*/ 	.word	0x00027eb0


	//   ....[151]....
        /*0e74*/ 	.word	0x00027ed0


	//   ....[152]....
        /*0e78*/ 	.word	0x00027f70


	//   ....[153]....
        /*0e7c*/ 	.word	0x00027f90


	//   ....[154]....
        /*0e80*/ 	.word	0x00028030


	//   ....[155]....
        /*0e84*/ 	.word	0x00028050


	//   ....[156]....
        /*0e88*/ 	.word	0x00028060


	//   ....[157]....
        /*0e8c*/ 	.word	0x00028ad0


	//   ....[158]....
        /*0e90*/ 	.word	0x00028ae0


	//   ....[159]....
        /*0e94*/ 	.word	0x00028af0


	//   ....[160]....
        /*0e98*/ 	.word	0x00028b50


	//   ....[161]....
        /*0e9c*/ 	.word	0x00028b90


	//   ....[162]....
        /*0ea0*/ 	.word	0x00028ba0


	//   ....[163]....
        /*0ea4*/ 	.word	0x00028c00


	//   ....[164]....
        /*0ea8*/ 	.word	0x00028c30


	//   ....[165]....
        /*0eac*/ 	.word	0x00028c70


	//   ....[166]....
        /*0eb0*/ 	.word	0x00028cd0


	//   ....[167]....
        /*0eb4*/ 	.word	0x00029180


	//   ....[168]....
        /*0eb8*/ 	.word	0x00029190


	//   ....[169]....
        /*0ebc*/ 	.word	0x000291a0


	//   ....[170]....
        /*0ec0*/ 	.word	0x000291b0


	//   ....[171]....
        /*0ec4*/ 	.word	0x00029210


	//   ....[172]....
        /*0ec8*/ 	.word	0x00029220


	//   ....[173]....
        /*0ecc*/ 	.word	0x00029280


	//   ....[174]....
        /*0ed0*/ 	.word	0x000292b0


	//   ....[175]....
        /*0ed4*/ 	.word	0x000292f0


	//   ....[176]....
        /*0ed8*/ 	.word	0x00029350


	//   ....[177]....
        /*0edc*/ 	.word	0x0002b150


	//   ....[178]....
        /*0ee0*/ 	.word	0x0002b180


	//   ....[179]....
        /*0ee4*/ 	.word	0x0002b1b0


	//   ....[180]....
        /*0ee8*/ 	.word	0x0002b1e0


	//   ....[181]....
        /*0eec*/ 	.word	0x0002b210


	//   ....[182]....
        /*0ef0*/ 	.word	0x0002b240


	//   ....[183]....
        /*0ef4*/ 	.word	0x0002b270


	//   ....[184]....
        /*0ef8*/ 	.word	0x0002b2a0


	//   ....[185]....
        /*0efc*/ 	.word	0x0002b420


	//   ....[186]....
        /*0f00*/ 	.word	0x0002b450


	//   ....[187]....
        /*0f04*/ 	.word	0x0002b480


	//   ....[188]....
        /*0f08*/ 	.word	0x0002b4b0


	//   ....[189]....
        /*0f0c*/ 	.word	0x0002b4e0


	//   ....[190]....
        /*0f10*/ 	.word	0x0002b510


	//   ....[191]....
        /*0f14*/ 	.word	0x0002b5d0


	//   ....[192]....
        /*0f18*/ 	.word	0x0002b5f0


	//   ....[193]....
        /*0f1c*/ 	.word	0x0002b660


	//   ....[194]....
        /*0f20*/ 	.word	0x0002baf0


	//   ....[195]....
        /*0f24*/ 	.word	0x0002be90


	//   ....[196]....
        /*0f28*/ 	.word	0x0002bf20


	//   ....[197]....
        /*0f2c*/ 	.word	0x0002bfc0


	//   ....[198]....
        /*0f30*/ 	.word	0x0002c050


	//   ....[199]....
        /*0f34*/ 	.word	0x0002c140


	//   ....[200]....
        /*0f38*/ 	.word	0x0002c1d0


	//   ....[201]....
        /*0f3c*/ 	.word	0x0002c270


	//   ....[202]....
        /*0f40*/ 	.word	0x0002c300


	//   ....[203]....
        /*0f44*/ 	.word	0x0002c3f0


	//   ....[204]....
        /*0f48*/ 	.word	0x0002c480


	//   ....[205]....
        /*0f4c*/ 	.word	0x0002c520


	//   ....[206]....
        /*0f50*/ 	.word	0x0002c5b0


	//   ....[207]....
        /*0f54*/ 	.word	0x0002c690


	//   ....[208]....
        /*0f58*/ 	.word	0x0002c740


	//   ....[209]....
        /*0f5c*/ 	.word	0x0002c7d0


	//   ....[210]....
        /*0f60*/ 	.word	0x0002c820


	//   ....[211]....
        /*0f64*/ 	.word	0x0002c870


	//   ....[212]....
        /*0f68*/ 	.word	0x0002c950


	//   ....[213]....
        /*0f6c*/ 	.word	0x0002c9e0


	//   ....[214]....
        /*0f70*/ 	.word	0x0002ca30


	//   ....[215]....
        /*0f74*/ 	.word	0x0002ca80


	//   ....[216]....
        /*0f78*/ 	.word	0x0002ccc0


	//   ....[217]....
        /*0f7c*/ 	.word	0x0002cdf0


	//   ....[218]....
        /*0f80*/ 	.word	0x0002cf10


	//   ....[219]....
        /*0f84*/ 	.word	0x0002d040


	//   ....[220]....
        /*0f88*/ 	.word	0x0002d100


	//   ....[221]....
        /*0f8c*/ 	.word	0x0002d180


	//   ....[222]....
        /*0f90*/ 	.word	0x0002d1e0


	//   ....[223]....
        /*0f94*/ 	.word	0x0002d260


	//   ....[224]....
        /*0f98*/ 	.word	0x0002d2c0


	//   ....[225]....
        /*0f9c*/ 	.word	0x0002d340


	//   ....[226]....
        /*0fa0*/ 	.word	0x0002d3a0


	//   ....[227]....
        /*0fa4*/ 	.word	0x0002d420


	//   ....[228]....
        /*0fa8*/ 	.word	0x0002d480


	//   ....[229]....
        /*0fac*/ 	.word	0x0002d500


	//   ....[230]....
        /*0fb0*/ 	.word	0x0002d560


	//   ....[231]....
        /*0fb4*/ 	.word	0x0002d5c0


	//   ....[232]....
        /*0fb8*/ 	.word	0x0002d620


	//   ....[233]....
        /*0fbc*/ 	.word	0x0002d680


	//   ....[234]....
        /*0fc0*/ 	.word	0x0002d6e0


	//   ....[235]....
        /*0fc4*/ 	.word	0x0002d740


	//   ....[236]....
        /*0fc8*/ 	.word	0x0002d7a0


	//   ....[237]....
        /*0fcc*/ 	.word	0x0002d810


	//   ....[238]....
        /*0fd0*/ 	.word	0x0002d870


	//   ....[239]....
        /*0fd4*/ 	.word	0x0002d900


	//   ....[240]....
        /*0fd8*/ 	.word	0x0002d960


	//   ....[241]....
        /*0fdc*/ 	.word	0x0002d9c0


	//   ....[242]....
        /*0fe0*/ 	.word	0x0002da20


	//   ....[243]....
        /*0fe4*/ 	.word	0x0002dac0


	//   ....[244]....
        /*0fe8*/ 	.word	0x0002db20


	//   ....[245]....
        /*0fec*/ 	.word	0x0002dbb0


	//   ....[246]....
        /*0ff0*/ 	.word	0x0002dc10


	//   ....[247]....
        /*0ff4*/ 	.word	0x0002dc90


	//   ....[248]....
        /*0ff8*/ 	.word	0x0002dcf0


	//   ....[249]....
        /*0ffc*/ 	.word	0x0002dd50


	//   ....[250]....
        /*1000*/ 	.word	0x0002ddb0


	//   ....[251]....
        /*1004*/ 	.word	0x0002de30


	//   ....[252]....
        /*1008*/ 	.word	0x0002de90


	//   ....[253]....
        /*100c*/ 	.word	0x0002df10


	//   ....[254]....
        /*1010*/ 	.word	0x0002df70


	//   ....[255]....
        /*1014*/ 	.word	0x0002dfd0


	//   ....[0]....
        /*1018*/ 	.word	0x0002e030


	//   ....[1]....
        /*101c*/ 	.word	0x0002e0a0


	//   ....[2]....
        /*1020*/ 	.word	0x0002e100


	//   ....[3]....
        /*1024*/ 	.word	0x0002e180


	//   ....[4]....
        /*1028*/ 	.word	0x0002e1e0


	//   ....[5]....
        /*102c*/ 	.word	0x0002e250


	//   ....[6]....
        /*1030*/ 	.word	0x0002e2c0


	//   ....[7]....
        /*1034*/ 	.word	0x0002e330


	//   ....[8]....
        /*1038*/ 	.word	0x0002e480


	//   ....[9]....
        /*103c*/ 	.word	0x0002e4d0


	//   ....[10]....
        /*1040*/ 	.word	0x0002e560


	//   ....[11]....
        /*1044*/ 	.word	0x0002e5f0


	//   ....[12]....
        /*1048*/ 	.word	0x0002e680


	//   ....[13]....
        /*104c*/ 	.word	0x0002e710


	//   ....[14]....
        /*1050*/ 	.word	0x0002e7a0


	//   ....[15]....
        /*1054*/ 	.word	0x0002e830


	//   ....[16]....
        /*1058*/ 	.word	0x0002e8f0


	//   ....[17]....
        /*105c*/ 	.word	0x0002ebd0


	//   ....[18]....
        /*1060*/ 	.word	0x0002ecd0


	//   ....[19]....
        /*1064*/ 	.word	0x0002ed70


	//   ....[20]....
        /*1068*/ 	.word	0x0002ef20


	//   ....[21]....
        /*106c*/ 	.word	0x0002efd0


	//   ....[22]....
        /*1070*/ 	.word	0x0002f080


	//   ....[23]....
        /*1074*/ 	.word	0x0002f160


	//   ....[24]....
        /*1078*/ 	.word	0x0002f1e0


	//   ....[25]....
        /*107c*/ 	.word	0x0002f2c0


	//   ....[26]....
        /*1080*/ 	.word	0x0002f3d0


	//   ....[27]....
        /*1084*/ 	.word	0x0002f4a0


	//   ....[28]....
        /*1088*/ 	.word	0x0002f610


	//   ....[29]....
        /*108c*/ 	.word	0x0002f6c0


	//   ....[30]....
        /*1090*/ 	.word	0x0002f870


	//   ....[31]....
        /*1094*/ 	.word	0x0002f8c0


	//   ....[32]....
        /*1098*/ 	.word	0x0002f9c0


	//   ....[33]....
        /*109c*/ 	.word	0x0002fa70


	//   ....[34]....
        /*10a0*/ 	.word	0x0002fad0


	//   ....[35]....
        /*10a4*/ 	.word	0x0002fbb0


	//   ....[36]....
        /*10a8*/ 	.word	0x0002fc60


	//   ....[37]....
        /*10ac*/ 	.word	0x0002fd30


	//   ....[38]....
        /*10b0*/ 	.word	0x0002fde0


	//   ....[39]....
        /*10b4*/ 	.word	0x0002fe50


	//   ....[40]....
        /*10b8*/ 	.word	0x0002feb0


	//   ....[41]....
        /*10bc*/ 	.word	0x0002ffc0


	//   ....[42]....
        /*10c0*/ 	.word	0x00030020


	//   ....[43]....
        /*10c4*/ 	.word	0x00030140


	//   ....[44]....
        /*10c8*/ 	.word	0x000301a0


	//   ....[45]....
        /*10cc*/ 	.word	0x000302a0


	//   ....[46]....
        /*10d0*/ 	.word	0x000303d0


	//   ....[47]....
        /*10d4*/ 	.word	0x00030460


	//   ....[48]....
        /*10d8*/ 	.word	0x000304c0


	//   ....[49]....
        /*10dc*/ 	.word	0x000305b0


	//   ....[50]....
        /*10e0*/ 	.word	0x00030630


	//   ....[51]....
        /*10e4*/ 	.word	0x00030700


	//   ....[52]....
        /*10e8*/ 	.word	0x00030770


	//   ....[53]....
        /*10ec*/ 	.word	0x00030800


	//   ....[54]....
        /*10f0*/ 	.word	0x000308d0


	//   ....[55]....
        /*10f4*/ 	.word	0x00030920


	//   ....[56]....
        /*10f8*/ 	.word	0x00030ab0


	//   ....[57]....
        /*10fc*/ 	.word	0x00030b40


	//   ....[58]....
        /*1100*/ 	.word	0x00030ba0


	//   ....[59]....
        /*1104*/ 	.word	0x00030c70


	//   ....[60]....
        /*1108*/ 	.word	0x00030cd0


	//   ....[61]....
        /*110c*/ 	.word	0x00030da0


	//   ....[62]....
        /*1110*/ 	.word	0x00030e00


	//   ....[63]....
        /*1114*/ 	.word	0x00030ed0


	//   ....[64]....
        /*1118*/ 	.word	0x00030f30


	//   ....[65]....
        /*111c*/ 	.word	0x00031000


	//   ....[66]....
        /*1120*/ 	.word	0x000311e0


	//   ....[67]....
        /*1124*/ 	.word	0x00031280


	//   ....[68]....
        /*1128*/ 	.word	0x000313a0


	//   ....[69]....
        /*112c*/ 	.word	0x00031410


	//   ....[70]....
        /*1130*/ 	.word	0x00031480


	//   ....[71]....
        /*1134*/ 	.word	0x000314f0


	//   ....[72]....
        /*1138*/ 	.word	0x00031560


	//   ....[73]....
        /*113c*/ 	.word	0x000315e0


	//   ....[74]....
        /*1140*/ 	.word	0x00031670


	//   ....[75]....
        /*1144*/ 	.word	0x00031700


	//   ....[76]....
        /*1148*/ 	.word	0x00031770


	//   ....[77]....
        /*114c*/ 	.word	0x000317e0


	//   ....[78]....
        /*1150*/ 	.word	0x00031850


	//   ....[79]....
        /*1154*/ 	.word	0x000318d0


	//   ....[80]....
        /*1158*/ 	.word	0x00031940


	//   ....[81]....
        /*115c*/ 	.word	0x000319e0


	//   ....[82]....
        /*1160*/ 	.word	0x00031a70


	//   ....[83]....
        /*1164*/ 	.word	0x00031b90


	//----- nvinfo : EIATTR_REG_RECONFIG
	.align		4
.L_662:
        /*1168*/ 	.byte	0x01, 0x54
	.zero		2


	//----- nvinfo : EIATTR_SYSCALL_OFFSETS
	.align		4
        /*116c*/ 	.byte	0x04, 0x46
        /*116e*/ 	.short	(.L_664 - .L_663)


	//   ....[0]....
.L_663:
        /*1170*/ 	.word	0x000019d0


	//   ....[1]....
        /*1174*/ 	.word	0x00001b20


	//   ....[2]....
        /*1178*/ 	.word	0x000111b0


	//   ....[3]....
        /*117c*/ 	.word	0x000114e0


	//   ....[4]....
        /*1180*/ 	.word	0x00025c60


	//   ....[5]....
        /*1184*/ 	.word	0x00025df0


	//   ....[6]....
        /*1188*/ 	.word	0x00025f40


	//   ....[7]....
        /*118c*/ 	.word	0x00026080


	//   ....[8]....
        /*1190*/ 	.word	0x00027aa0


	//----- nvinfo : EIATTR_MBARRIER_INSTR_OFFSETS
	.align		4
.L_664:
        /*1194*/ 	.byte	0x04, 0x39
        /*1196*/ 	.short	(.L_666 - .L_665)


	//   ....[0]....
.L_665:
        /*1198*/ 	.word	0x00000270
        /*119c*/ 	.word	0x000000ff
        /*11a0*/ 	.word	0x00033400
        /*11a4*/ 	.short	0x0100
        /*11a6*/ 	.byte	0x08
	.zero		1


	//   ....[1]....
        /*11a8*/ 	.word	0x00000280
        /*11ac*/ 	.word	0x000000ff
        /*11b0*/ 	.word	0x00033420
        /*11b4*/ 	.short	0x0100
        /*11b6*/ 	.byte	0x08
	.zero		1


	//   ....[2]....
        /*11b8*/ 	.word	0x00000370
        /*11bc*/ 	.word	0x000000ff
        /*11c0*/ 	.word	0x00033430
        /*11c4*/ 	.short	0x0100
        /*11c6*/ 	.byte	0x08
	.zero		1


	//   ....[3]....
        /*11c8*/ 	.word	0x00000380
        /*11cc*/ 	.word	0x000000ff
        /*11d0*/ 	.word	0x00033440
        /*11d4*/ 	.short	0x0100
        /*11d6*/ 	.byte	0x08
	.zero		1


	//   ....[4]....
        /*11d8*/ 	.word	0x00000390
        /*11dc*/ 	.word	0x000000ff
        /*11e0*/ 	.word	0x00033438
        /*11e4*/ 	.short	0x0100
        /*11e6*/ 	.byte	0x08
	.zero		1


	//   ....[5]....
        /*11e8*/ 	.word	0x000003a0
        /*11ec*/ 	.word	0x000000ff
        /*11f0*/ 	.word	0x00033448
        /*11f4*/ 	.short	0x0100
        /*11f6*/ 	.byte	0x08
	.zero		1


	//   ....[6]....
        /*11f8*/ 	.word	0x000004d0
        /*11fc*/ 	.word	0x000000ff
        /*1200*/ 	.word	0x00033450
        /*1204*/ 	.short	0x0100
        /*1206*/ 	.byte	0x08
	.zero		1


	//   ....[7]....
        /*1208*/ 	.word	0x000004e0
        /*120c*/ 	.word	0x000000ff
        /*1210*/ 	.word	0x00033460
        /*1214*/ 	.short	0x0100
        /*1216*/ 	.byte	0x08
	.zero		1


	//   ....[8]....
        /*1218*/ 	.word	0x000004f0
        /*121c*/ 	.word	0x000000ff
        /*1220*/ 	.word	0x00033458
        /*1224*/ 	.short	0x0100
        /*1226*/ 	.byte	0x08
	.zero		1


	//   ....[9]....
        /*1228*/ 	.word	0x00000500
        /*122c*/ 	.word	0x000000ff
        /*1230*/ 	.word	0x00033468
        /*1234*/ 	.short	0x0100
        /*1236*/ 	.byte	0x08
	.zero		1


	//   ....[10]....
        /*1238*/ 	.word	0x000005f0
        /*123c*/ 	.word	0x000000ff
        /*1240*/ 	.word	0x00033470
        /*1244*/ 	.short	0x0100
        /*1246*/ 	.byte	0x06
	.zero		1


	//   ....[11]....
        /*1248*/ 	.word	0x00000600
        /*124c*/ 	.word	0x000000ff
        /*1250*/ 	.word	0x00033480
        /*1254*/ 	.short	0x0100
        /*1256*/ 	.byte	0x06
	.zero		1


	//   ....[12]....
        /*1258*/ 	.word	0x00000610
        /*125c*/ 	.word	0x000000ff
        /*1260*/ 	.word	0x00033478
        /*1264*/ 	.short	0x0100
        /*1266*/ 	.byte	0x06
	.zero		1


	//   ....[13]....
        /*1268*/ 	.word	0x00000620
        /*126c*/ 	.word	0x000000ff
        /*1270*/ 	.word	0x00033488
        /*1274*/ 	.short	0x0100
        /*1276*/ 	.byte	0x06
	.zero		1


	//   ....[14]....
        /*1278*/ 	.word	0x00000750
        /*127c*/ 	.word	0x000000ff
        /*1280*/ 	.word	0x00033490
        /*1284*/ 	.short	0x0100
        /*1286*/ 	.byte	0x08
	.zero		1


	//   ....[15]....
        /*1288*/ 	.word	0x00000760
        /*128c*/ 	.word	0x000000ff
        /*1290*/ 	.word	0x000334a0
        /*1294*/ 	.short	0x0100
        /*1296*/ 	.byte	0x08
	.zero		1


	//   ....[16]....
        /*1298*/ 	.word	0x00000770
        /*129c*/ 	.word	0x000000ff
        /*12a0*/ 	.word	0x00033498
        /*12a4*/ 	.short	0x0100
        /*12a6*/ 	.byte	0x08
	.zero		1


	//   ....[17]....
        /*12a8*/ 	.word	0x00000780
        /*12ac*/ 	.word	0x000000ff
        /*12b0*/ 	.word	0x000334a8
        /*12b4*/ 	.short	0x0100
        /*12b6*/ 	.byte	0x08
	.zero		1


	//   ....[18]....
        /*12b8*/ 	.word	0x000008c0
        /*12bc*/ 	.word	0x000000ff
        /*12c0*/ 	.word	0x000334b0
        /*12c4*/ 	.short	0x0100
        /*12c6*/ 	.byte	0x08
	.zero		1


	//   ....[19]....
        /*12c8*/ 	.word	0x000008d0
        /*12cc*/ 	.word	0x000000ff
        /*12d0*/ 	.word	0x000334c0
        /*12d4*/ 	.short	0x0100
        /*12d6*/ 	.byte	0x08
	.zero		1


	//   ....[20]....
        /*12d8*/ 	.word	0x000008e0
        /*12dc*/ 	.word	0x000000ff
        /*12e0*/ 	.word	0x000334b8
        /*12e4*/ 	.short	0x0100
        /*12e6*/ 	.byte	0x08
	.zero		1


	//   ....[21]....
        /*12e8*/ 	.word	0x000008f0
        /*12ec*/ 	.word	0x000000ff
        /*12f0*/ 	.word	0x000334c8
        /*12f4*/ 	.short	0x0100
        /*12f6*/ 	.byte	0x08
	.zero		1


	//   ....[22]....
        /*12f8*/ 	.word	0x000033c0
        /*12fc*/ 	.word	0x0000005d
        /*1300*/ 	.word	0x00033490
        /*1304*/ 	.short	0x010a
        /*1306*/ 	.byte	0x3f
	.zero		1


	//   ....[23]....
        /*1308*/ 	.word	0x00009810
        /*130c*/ 	.word	0x0000005d
        /*1310*/ 	.word	0x00033490
        /*1314*/ 	.short	0x010a
        /*1316*/ 	.byte	0x3f
	.zero		1


	//   ....[24]....
        /*1318*/ 	.word	0x0000f8c0
        /*131c*/ 	.word	0x0000005d
        /*1320*/ 	.word	0x00033490
        /*1324*/ 	.short	0x010a
        /*1326*/ 	.byte	0x3f
	.zero		1


	//   ....[25]....
        /*1328*/ 	.word	0x000100f0
        /*132c*/ 	.word	0x0000000b
        /*1330*/ 	.word	0x00000000
        /*1334*/ 	.short	0x0101
        /*1336*/ 	.byte	0x3f
	.zero		1


	//   ....[26]....
        /*1338*/ 	.word	0x00010130
        /*133c*/ 	.word	0x0000005d
        /*1340*/ 	.word	0x000334b0
        /*1344*/ 	.short	0x010a
        /*1346*/ 	.byte	0x3f
	.zero		1


	//   ....[27]....
        /*1348*/ 	.word	0x000108e0
        /*134c*/ 	.word	0x0000005d
        /*1350*/ 	.word	0x00000000
        /*1354*/ 	.short	0x0101
        /*1356*/ 	.byte	0x3f
	.zero		1


	//   ....[28]....
        /*1358*/ 	.word	0x00011240
        /*135c*/ 	.word	0x00000012
        /*1360*/ 	.word	0x00033400
        /*1364*/ 	.short	0x010a
        /*1366*/ 	.byte	0x3f
	.zero		1


	//   ....[29]....
        /*1368*/ 	.word	0x00011290
        /*136c*/ 	.word	0x00000012
        /*1370*/ 	.word	0x00033400
        /*1374*/ 	.short	0x010a
        /*1376*/ 	.byte	0x3f
	.zero		1


	//   ....[30]....
        /*1378*/ 	.word	0x00011bc0
        /*137c*/ 	.word	0x00000012
        /*1380*/ 	.word	0x00033400
        /*1384*/ 	.short	0x010a
        /*1386*/ 	.byte	0x3f
	.zero		1


	//   ....[31]....
        /*1388*/ 	.word	0x00015050
        /*138c*/ 	.word	0x00000012
        /*1390*/ 	.word	0x00033400
        /*1394*/ 	.short	0x010a
        /*1396*/ 	.byte	0x3f
	.zero		1


	//   ....[32]....
        /*1398*/ 	.word	0x000181e0
        /*139c*/ 	.word	0x00000000
        /*13a0*/ 	.word	0x00033430
        /*13a4*/ 	.short	0x010a
        /*13a6*/ 	.byte	0x3f
	.zero		1


	//   ....[33]....
        /*13a8*/ 	.word	0x00018230
        /*13ac*/ 	.word	0x00000000
        /*13b0*/ 	.word	0x00033430
        /*13b4*/ 	.short	0x010a
        /*13b6*/ 	.byte	0x3f
	.zero		1


	//   ....[34]....
        /*13b8*/ 	.word	0x0001a960
        /*13bc*/ 	.word	0x00000029
        /*13c0*/ 	.word	0x00000000
        /*13c4*/ 	.short	0x0101
        /*13c6*/ 	.byte	0x3f
	.zero		1


	//   ....[35]....
        /*13c8*/ 	.word	0x0001bd90
        /*13cc*/ 	.word	0x00000005
        /*13d0*/ 	.word	0x00033430
        /*13d4*/ 	.short	0x010a
        /*13d6*/ 	.byte	0x3f
	.zero		1


	//   ....[36]....
        /*13d8*/ 	.word	0x0001bde0
        /*13dc*/ 	.word	0x00000005
        /*13e0*/ 	.word	0x00033430
        /*13e4*/ 	.short	0x010a
        /*13e6*/ 	.byte	0x3f
	.zero		1


	//   ....[37]....
        /*13e8*/ 	.word	0x0001cef0
        /*13ec*/ 	.word	0x00000004
        /*13f0*/ 	.word	0x00033450
        /*13f4*/ 	.short	0x010a
        /*13f6*/ 	.byte	0x3f
	.zero		1


	//   ....[38]....
        /*13f8*/ 	.word	0x0001cf30
        /*13fc*/ 	.word	0x00000004
        /*1400*/ 	.word	0x00033450
        /*1404*/ 	.short	0x010a
        /*1406*/ 	.byte	0x3f
	.zero		1


	//   ....[39]....
        /*1408*/ 	.word	0x0001d290
        /*140c*/ 	.word	0x00000003
        /*1410*/ 	.word	0x00000000
        /*1414*/ 	.short	0x0101
        /*1416*/ 	.byte	0x3f
	.zero		1


	//   ....[40]....
        /*1418*/ 	.word	0x0001e8b0
        /*141c*/ 	.word	0x00000000
        /*1420*/ 	.word	0x00000000
        /*1424*/ 	.short	0x0101
        /*1426*/ 	.byte	0x3f
	.zero		1


	//   ....[41]....
        /*1428*/ 	.word	0x0001f170
        /*142c*/ 	.word	0x0000000d
        /*1430*/ 	.word	0x00033450
        /*1434*/ 	.short	0x010a
        /*1436*/ 	.byte	0x3f
	.zero		1


	//   ....[42]....
        /*1438*/ 	.word	0x0001f1f0
        /*143c*/ 	.word	0x0000000d
        /*1440*/ 	.word	0x00033450
        /*1444*/ 	.short	0x010a
        /*1446*/ 	.byte	0x3f
	.zero		1


	//   ....[43]....
        /*1448*/ 	.word	0x0001f860
        /*144c*/ 	.word	0x00000002
        /*1450*/ 	.word	0x00000000
        /*1454*/ 	.short	0x0101
        /*1456*/ 	.byte	0x3f
	.zero		1


	//   ....[44]....
        /*1458*/ 	.word	0x000220a0
        /*145c*/ 	.word	0x00000000
        /*1460*/ 	.word	0x00000000
        /*1464*/ 	.short	0x0101
        /*1466*/ 	.byte	0x3f
	.zero		1


	//   ....[45]....
        /*1468*/ 	.word	0x000246b0
        /*146c*/ 	.word	0x00000017
        /*1470*/ 	.word	0x00033420
        /*1474*/ 	.short	0x010a
        /*1476*/ 	.byte	0x3f
	.zero		1


	//   ....[46]....
        /*1478*/ 	.word	0x00024770
        /*147c*/ 	.word	0x00000009
        /*1480*/ 	.word	0x000334a0
        /*1484*/ 	.short	0x010a
        /*1486*/ 	.byte	0x3f
	.zero		1


	//   ....[47]....
        /*1488*/ 	.word	0x00024ba0
        /*148c*/ 	.word	0x00000009
        /*1490*/ 	.word	0x000334c0
        /*1494*/ 	.short	0x010a
        /*1496*/ 	.byte	0x3f
	.zero		1


	//   ....[48]....
        /*1498*/ 	.word	0x00025100
        /*149c*/ 	.word	0x00000006
        /*14a0*/ 	.word	0x000334a0
        /*14a4*/ 	.short	0x010a
        /*14a6*/ 	.byte	0x3f
	.zero		1


	//   ....[49]....
        /*14a8*/ 	.word	0x00025520
        /*14ac*/ 	.word	0x00000006
        /*14b0*/ 	.word	0x000334c0
        /*14b4*/ 	.short	0x010a
        /*14b6*/ 	.byte	0x3f
	.zero		1


	//   ....[50]....
        /*14b8*/ 	.word	0x00026720
        /*14bc*/ 	.word	0x00000004
        /*14c0*/ 	.word	0x00033480
        /*14c4*/ 	.short	0x010a
        /*14c6*/ 	.byte	0x3f
	.zero		1


	//   ....[51]....
        /*14c8*/ 	.word	0x00026f70
        /*14cc*/ 	.word	0x00000004
        /*14d0*/ 	.word	0x00033470
        /*14d4*/ 	.short	0x0107
        /*14d6*/ 	.byte	0x3f
	.zero		1


	//   ....[52]....
        /*14d8*/ 	.word	0x00027030
        /*14dc*/ 	.word	0x00000004
        /*14e0*/ 	.word	0x00033470
        /*14e4*/ 	.short	0x0101
        /*14e6*/ 	.byte	0x3f
	.zero		1


	//   ....[53]....
        /*14e8*/ 	.word	0x00027080
        /*14ec*/ 	.word	0x00000004
        /*14f0*/ 	.word	0x00033440
        /*14f4*/ 	.short	0x010a
        /*14f6*/ 	.byte	0x3f
	.zero		1


	//   ....[54]....
        /*14f8*/ 	.word	0x000277b0
        /*14fc*/ 	.word	0x00000004
        /*1500*/ 	.word	0x00033430
        /*1504*/ 	.short	0x0107
        /*1506*/ 	.byte	0x3f
	.zero		1


	//   ....[55]....
        /*1508*/ 	.word	0x00027890
        /*150c*/ 	.word	0x00000004
        /*1510*/ 	.word	0x00033430
        /*1514*/ 	.short	0x0101
        /*1516*/ 	.byte	0x3f
	.zero		1


	//   ....[56]....
        /*1518*/ 	.word	0x000281c0
        /*151c*/ 	.word	0x00000017
        /*1520*/ 	.word	0x00033400
        /*1524*/ 	.short	0x0107
        /*1526*/ 	.byte	0x3f
	.zero		1


	//   ....[57]....
        /*1528*/ 	.word	0x000282c0
        /*152c*/ 	.word	0x00000017
        /*1530*/ 	.word	0x00033400
        /*1534*/ 	.short	0x0101
        /*1536*/ 	.byte	0x3f
	.zero		1


	//   ....[58]....
        /*1538*/ 	.word	0x000282e0
        /*153c*/ 	.word	0x00000017
        /*1540*/ 	.word	0x00033420
        /*1544*/ 	.short	0x010a
        /*1546*/ 	.byte	0x3f
	.zero		1


	//   ....[59]....
        /*1548*/ 	.word	0x000287b0
        /*154c*/ 	.word	0x00000004
        /*1550*/ 	.word	0x00033480
        /*1554*/ 	.short	0x010a
        /*1556*/ 	.byte	0x3f
	.zero		1


	//   ....[60]....
        /*1558*/ 	.word	0x00028da0
        /*155c*/ 	.word	0x00000004
        /*1560*/ 	.word	0x00033470
        /*1564*/ 	.short	0x0107
        /*1566*/ 	.byte	0x3f
	.zero		1


	//   ....[61]....
        /*1568*/ 	.word	0x00028e60
        /*156c*/ 	.word	0x00000004
        /*1570*/ 	.word	0x00033470
        /*1574*/ 	.short	0x0101
        /*1576*/ 	.byte	0x3f
	.zero		1


	//   ....[62]....
        /*1578*/ 	.word	0x00028e90
        /*157c*/ 	.word	0x00000004
        /*1580*/ 	.word	0x00033440
        /*1584*/ 	.short	0x010a
        /*1586*/ 	.byte	0x3f
	.zero		1


	//   ....[63]....
        /*1588*/ 	.word	0x000293f0
        /*158c*/ 	.word	0x00000004
        /*1590*/ 	.word	0x00033430
        /*1594*/ 	.short	0x0107
        /*1596*/ 	.byte	0x3f
	.zero		1


	//   ....[64]....
        /*1598*/ 	.word	0x000294c0
        /*159c*/ 	.word	0x00000004
        /*15a0*/ 	.word	0x00033430
        /*15a4*/ 	.short	0x0101
        /*15a6*/ 	.byte	0x3f
	.zero		1


	//   ....[65]....
        /*15a8*/ 	.word	0x00029540
        /*15ac*/ 	.word	0x00000002
        /*15b0*/ 	.word	0x00033470
        /*15b4*/ 	.short	0x010a
        /*15b6*/ 	.byte	0x3f
	.zero		1


	//   ....[66]....
        /*15b8*/ 	.word	0x000295d0
        /*15bc*/ 	.word	0x00000002
        /*15c0*/ 	.word	0x00033460
        /*15c4*/ 	.short	0x010a
        /*15c6*/ 	.byte	0x3f
	.zero		1


	//   ....[67]....
        /*15c8*/ 	.word	0x0002a0e0
        /*15cc*/ 	.word	0x00000002
        /*15d0*/ 	.word	0x00033450
        /*15d4*/ 	.short	0x0101
        /*15d6*/ 	.byte	0x3f
	.zero		1


	//   ....[68]....
        /*15d8*/ 	.word	0x0002a170
        /*15dc*/ 	.word	0x00000002
        /*15e0*/ 	.word	0x00000000
        /*15e4*/ 	.short	0x0101
        /*15e6*/ 	.byte	0x3f
	.zero		1


	//   ....[69]....
        /*15e8*/ 	.word	0x0002a330
        /*15ec*/ 	.word	0x00000000
        /*15f0*/ 	.word	0x00033470
        /*15f4*/ 	.short	0x010a
        /*15f6*/ 	.byte	0x3f
	.zero		1


	//   ....[70]....
        /*15f8*/ 	.word	0x0002a3b0
        /*15fc*/ 	.word	0x00000000
        /*1600*/ 	.word	0x00033460
        /*1604*/ 	.short	0x010a
        /*1606*/ 	.byte	0x3f
	.zero		1


	//   ....[71]....
        /*1608*/ 	.word	0x0002aed0
        /*160c*/ 	.word	0x00000000
        /*1610*/ 	.word	0x00033450
        /*1614*/ 	.short	0x0101
        /*1616*/ 	.byte	0x3f
	.zero		1


	//   ....[72]....
        /*1618*/ 	.word	0x0002af70
        /*161c*/ 	.word	0x00000000
        /*1620*/ 	.word	0x00000000
        /*1624*/ 	.short	0x0101
        /*1626*/ 	.byte	0x3f
	.zero		1


	//   ....[73]....
        /*1628*/ 	.word	0x0002ba70
        /*162c*/ 	.word	0x00000005
        /*1630*/ 	.word	0x00033420
        /*1634*/ 	.short	0x010a
        /*1636*/ 	.byte	0x3f
	.zero		1


	//   ....[74]....
        /*1638*/ 	.word	0x0002bbe0
        /*163c*/ 	.word	0x00000003
        /*1640*/ 	.word	0x00033440
        /*1644*/ 	.short	0x010a
        /*1646*/ 	.byte	0x3f
	.zero		1


	//   ....[75]....
        /*1648*/ 	.word	0x0002bc80
        /*164c*/ 	.word	0x00000005
        /*1650*/ 	.word	0x00033440
        /*1654*/ 	.short	0x010a
        /*1656*/ 	.byte	0x3f
	.zero		1


	//   ....[76]....
        /*1658*/ 	.word	0x0002bcc0
        /*165c*/ 	.word	0x00000003
        /*1660*/ 	.word	0x00033460
        /*1664*/ 	.short	0x010a
        /*1666*/ 	.byte	0x3f
	.zero		1


	//   ....[77]....
        /*1668*/ 	.word	0x0002bd00
        /*166c*/ 	.word	0x00000005
        /*1670*/ 	.word	0x00033460
        /*1674*/ 	.short	0x010a
        /*1676*/ 	.byte	0x3f
	.zero		1


	//   ....[78]....
        /*1678*/ 	.word	0x0002bd40
        /*167c*/ 	.word	0x00000003
        /*1680*/ 	.word	0x00033480
        /*1684*/ 	.short	0x010a
        /*1686*/ 	.byte	0x3f
	.zero		1


	//   ....[79]....
        /*1688*/ 	.word	0x0002bd80
        /*168c*/ 	.word	0x00000005
        /*1690*/ 	.word	0x00033480
        /*1694*/ 	.short	0x010a
        /*1696*/ 	.byte	0x3f
	.zero		1


	//   ....[80]....
        /*1698*/ 	.word	0x0002bde0
        /*169c*/ 	.word	0x0000005d
        /*16a0*/ 	.word	0x00033490
        /*16a4*/ 	.short	0x010a
        /*16a6*/ 	.byte	0x3f
	.zero		1


	//   ....[81]....
        /*16a8*/ 	.word	0x0002c090
        /*16ac*/ 	.word	0x0000005d
        /*16b0*/ 	.word	0x00033490
        /*16b4*/ 	.short	0x010a
        /*16b6*/ 	.byte	0x3f
	.zero		1


	//   ....[82]....
        /*16b8*/ 	.word	0x0002c340
        /*16bc*/ 	.word	0x0000005d
        /*16c0*/ 	.word	0x00033490
        /*16c4*/ 	.short	0x010a
        /*16c6*/ 	.byte	0x3f
	.zero		1


	//   ....[83]....
        /*16c8*/ 	.word	0x0002c5f0
        /*16cc*/ 	.word	0x0000005d
        /*16d0*/ 	.word	0x000334b0
        /*16d4*/ 	.short	0x010a
        /*16d6*/ 	.byte	0x3f
	.zero		1


	//   ....[84]....
        /*16d8*/ 	.word	0x0002c8a0
        /*16dc*/ 	.word	0x00000012
        /*16e0*/ 	.word	0x00033400
        /*16e4*/ 	.short	0x010a
        /*16e6*/ 	.byte	0x3f
	.zero		1


	//   ....[85]....
        /*16e8*/ 	.word	0x0002cab0
        /*16ec*/ 	.word	0x00000012
        /*16f0*/ 	.word	0x00033400
        /*16f4*/ 	.short	0x010a
        /*16f6*/ 	.byte	0x3f
	.zero		1


	//   ....[86]....
        /*16f8*/ 	.word	0x0002cb00
        /*16fc*/ 	.word	0x00000000
        /*1700*/ 	.word	0x00033430
        /*1704*/ 	.short	0x010a
        /*1706*/ 	.byte	0x3f
	.zero		1


	//   ....[87]....
        /*1708*/ 	.word	0x0002cb50
        /*170c*/ 	.word	0x00000005
        /*1710*/ 	.word	0x00033430
        /*1714*/ 	.short	0x010a
        /*1716*/ 	.byte	0x3f
	.zero		1


	//   ....[88]....
        /*1718*/ 	.word	0x0002cba0
        /*171c*/ 	.word	0x00000004
        /*1720*/ 	.word	0x00033450
        /*1724*/ 	.short	0x010a
        /*1726*/ 	.byte	0x3f
	.zero		1


	//   ....[89]....
        /*1728*/ 	.word	0x0002cbf0
        /*172c*/ 	.word	0x0000000d
        /*1730*/ 	.word	0x00033450
        /*1734*/ 	.short	0x010a
        /*1736*/ 	.byte	0x3f
	.zero		1


	//   ....[90]....
        /*1738*/ 	.word	0x0002e9b0
        /*173c*/ 	.word	0x00000017
        /*1740*/ 	.word	0x00033420
        /*1744*/ 	.short	0x010a
        /*1746*/ 	.byte	0x3f
	.zero		1


	//   ....[91]....
        /*1748*/ 	.word	0x0002ea00
        /*174c*/ 	.word	0x00000009
        /*1750*/ 	.word	0x000334a0
        /*1754*/ 	.short	0x010a
        /*1756*/ 	.byte	0x3f
	.zero		1


	//   ....[92]....
        /*1758*/ 	.word	0x0002ea50
        /*175c*/ 	.word	0x00000009
        /*1760*/ 	.word	0x000334c0
        /*1764*/ 	.short	0x010a
        /*1766*/ 	.byte	0x3f
	.zero		1


	//   ....[93]....
        /*1768*/ 	.word	0x0002eaa0
        /*176c*/ 	.word	0x00000006
        /*1770*/ 	.word	0x000334a0
        /*1774*/ 	.short	0x010a
        /*1776*/ 	.byte	0x3f
	.zero		1


	//   ....[94]....
        /*1778*/ 	.word	0x0002eaf0
        /*177c*/ 	.word	0x00000006
        /*1780*/ 	.word	0x000334c0
        /*1784*/ 	.short	0x010a
        /*1786*/ 	.byte	0x3f
	.zero		1


	//   ....[95]....
        /*1788*/ 	.word	0x0002ec20
        /*178c*/ 	.word	0x00000004
        /*1790*/ 	.word	0x00033480
        /*1794*/ 	.short	0x010a
        /*1796*/ 	.byte	0x3f
	.zero		1


	//   ....[96]....
        /*1798*/ 	.word	0x0002f560
        /*179c*/ 	.word	0x00000004
        /*17a0*/ 	.word	0x00033440
        /*17a4*/ 	.short	0x010a
        /*17a6*/ 	.byte	0x3f
	.zero		1


	//   ....[97]....
        /*17a8*/ 	.word	0x000302d0
        /*17ac*/ 	.word	0x00000017
        /*17b0*/ 	.word	0x00033420
        /*17b4*/ 	.short	0x010a
        /*17b6*/ 	.byte	0x3f
	.zero		1


	//   ....[98]....
        /*17b8*/ 	.word	0x00030320
        /*17bc*/ 	.word	0x00000004
        /*17c0*/ 	.word	0x00033480
        /*17c4*/ 	.short	0x010a
        /*17c6*/ 	.byte	0x3f
	.zero		1


	//   ....[99]....
        /*17c8*/ 	.word	0x00030a00
        /*17cc*/ 	.word	0x00000004
        /*17d0*/ 	.word	0x00033440
        /*17d4*/ 	.short	0x010a
        /*17d6*/ 	.byte	0x3f
	.zero		1


	//   ....[100]....
        /*17d8*/ 	.word	0x00031040
        /*17dc*/ 	.word	0x00000002
        /*17e0*/ 	.word	0x00033470
        /*17e4*/ 	.short	0x010a
        /*17e6*/ 	.byte	0x3f
	.zero		1


	//   ....[101]....
        /*17e8*/ 	.word	0x00031090
        /*17ec*/ 	.word	0x00000002
        /*17f0*/ 	.word	0x00033460
        /*17f4*/ 	.short	0x010a
        /*17f6*/ 	.byte	0x3f
	.zero		1


	//   ....[102]....
        /*17f8*/ 	.word	0x000310e0
        /*17fc*/ 	.word	0x00000000
        /*1800*/ 	.word	0x00033470
        /*1804*/ 	.short	0x010a
        /*1806*/ 	.byte	0x3f
	.zero		1


	//   ....[103]....
        /*1808*/ 	.word	0x00031130
        /*180c*/ 	.word	0x00000000
        /*1810*/ 	.word	0x00033460
        /*1814*/ 	.short	0x010a
        /*1816*/ 	.byte	0x3f
	.zero		1


	//   ....[104]....
        /*1818*/ 	.word	0x00031ab0
        /*181c*/ 	.word	0x00000005
        /*1820*/ 	.word	0x00033420
        /*1824*/ 	.short	0x010a
        /*1826*/ 	.byte	0x3f
	.zero		1


	//   ....[105]....
        /*1828*/ 	.word	0x00031c50
        /*182c*/ 	.word	0x00000003
        /*1830*/ 	.word	0x00033440
        /*1834*/ 	.short	0x010a
        /*1836*/ 	.byte	0x3f
	.zero		1


	//   ....[106]....
        /*1838*/ 	.word	0x00031ca0
        /*183c*/ 	.word	0x00000005
        /*1840*/ 	.word	0x00033440
        /*1844*/ 	.short	0x010a
        /*1846*/ 	.byte	0x3f
	.zero		1


	//   ....[107]....
        /*1848*/ 	.word	0x00031cf0
        /*184c*/ 	.word	0x00000003
        /*1850*/ 	.word	0x00033460
        /*1854*/ 	.short	0x010a
        /*1856*/ 	.byte	0x3f
	.zero		1


	//   ....[108]....
        /*1858*/ 	.word	0x00031d40
        /*185c*/ 	.word	0x00000005
        /*1860*/ 	.word	0x00033460
        /*1864*/ 	.short	0x010a
        /*1866*/ 	.byte	0x3f
	.zero		1


	//   ....[109]....
        /*1868*/ 	.word	0x00031d90
        /*186c*/ 	.word	0x00000003
        /*1870*/ 	.word	0x00033480
        /*1874*/ 	.short	0x010a
        /*1876*/ 	.byte	0x3f
	.zero		1


	//----- nvinfo : EIATTR_NUM_MBARRIERS
	.align		4
.L_666:
        /*1878*/ 	.byte	0x03, 0x38
        /*187a*/ 	.short	0x0016


	//----- nvinfo : EIATTR_EXIT_INSTR_OFFSETS
	.align		4
        /*187c*/ 	.byte	0x04, 0x1c
        /*187e*/ 	.short	(.L_668 - .L_667)


	//   ....[0]....
.L_667:
        /*1880*/ 	.word	0x0002bdd0


	//----- nvinfo : EIATTR_MAX_THREADS
	.align		4
.L_668:
        /*1884*/ 	.byte	0x04, 0x05
        /*1886*/ 	.short	(.L_670 - .L_669)
.L_669:
        /*1888*/ 	.word	0x00000180
        /*188c*/ 	.word	0x00000001
        /*1890*/ 	.word	0x00000001


	//----- nvinfo : EIATTR_CRS_STACK_SIZE
	.align		4
.L_670:
        /*1894*/ 	.byte	0x04, 0x1e
        /*1896*/ 	.short	(.L_672 - .L_671)
.L_671:
        /*1898*/ 	.word	0x00000000


	//----- nvinfo : EIATTR_CBANK_PARAM_SIZE
	.align		4
.L_672:
        /*189c*/ 	.byte	0x03, 0x19
        /*189e*/ 	.short	0x0af0


	//----- nvinfo : EIATTR_PARAM_CBANK
	.align		4
        /*18a0*/ 	.byte	0x04, 0x0a
        /*18a2*/ 	.short	(.L_674 - .L_673)
	.align		4
.L_673:
        /*18a4*/ 	.word	index@(.nv.constant0._ZN7cutlass13device_kernelIN5flash11enable_sm90INS1_16FlashAttnFwdSm90INS1_25CollectiveMainloopFwdSm90ILi2EN4cute5tupleIJNS5_1CILi1EEES8_S8_EEENS6_IJNS7_ILi128EEENS7_ILi160EEENS7_ILi192EEEEEELi192ENS_12float_e4m3_tEfNS_4arch4Sm90ELb0ELb0ELb0ELb1ELb1ELb1ELb0ELb1ELb1ELb1ELb0ELb0EEENS1_21CollectiveEpilogueFwdINS6_IJSA_SC_SB_EEES9_NS_10bfloat16_tESG_Li256ELb1ELb1ELb0ELb1EEENS1_36VarlenDynamicPersistentTileSchedulerILi128ELi160ELi256ELi128ELb0ELb1ELb1ELb0ELb1ELb1EEEEEEEEEvNT_6ParamsE)
        /*18a8*/ 	.short	0x0210
        /*18aa*/ 	.short	0x0af0


	//----- nvinfo : EIATTR_SW_WAR
	.align		4
.L_674:
        /*18ac*/ 	.byte	0x04, 0x36
        /*18ae*/ 	.short	(.L_676 - .L_675)
.L_675:
        /*18b0*/ 	.word	0x00000008
.L_676:


//--------------------- .nv.info._ZN7cutlass13device_kernelIN5flash11enable_sm90INS1_16FlashAttnFwdSm90INS1_25CollectiveMainloopFwdSm90ILi2EN4cute5tupleIJNS5_1CILi1EEES8_S8_EEENS6_IJNS7_ILi128EEESA_NS7_ILi192EEEEEELi192ENS_12float_e4m3_tEfNS_4arch4Sm90ELb0ELb1ELb0ELb0ELb1ELb0ELb0ELb1ELb1ELb1ELb0ELb0EEENS1_21CollectiveEpilogueFwdINS6_IJSA_SB_SA_EEES9_NS_10bfloat16_tESF_Li256ELb0ELb1ELb0ELb1EEENS1_30DynamicPersistentTileSchedulerILi256ELi128ELb0ELb1ELb1EEEEEEEEEvNT_6ParamsE --------------------------
	.section	.nv.info._ZN7cutlass13device_kernelIN5flash11enable_sm90INS1_16FlashAttnFwdSm90INS1_25CollectiveMainloopFwdSm90ILi2EN4cute5tupleIJNS5_1CILi1EEES8_S8_EEENS6_IJNS7_ILi128EEESA_NS7_ILi192EEEEEELi192ENS_12float_e4m3_tEfNS_4arch4Sm90ELb0ELb1ELb0ELb0ELb1ELb0ELb0ELb1ELb1ELb1ELb0ELb0EEENS1_21CollectiveEpilogueFwdINS6_IJSA_SB_SA_EEES9_NS_10bfloat16_tESF_Li256ELb0ELb1ELb0ELb1EEENS1_30DynamicPersistentTileSchedulerILi256ELi128ELb0ELb1ELb1EEEEEEEEEvNT_6ParamsE,"",@"SHT_CUDA_INFO"
	.sectionflags	@""
	.align	4


	//----- nvinfo : EIATTR_CUDA_API_VERSION
	.align		4
        /*0000*/ 	.byte	0x04, 0x37
        /*0002*/ 	.short	(.L_678 - .L_677)
.L_677:
        /*0004*/ 	.word	0x00000082


	//----- nvinfo : EIATTR_KPARAM_INFO
	.align		4
.L_678:
        /*0008*/ 	.byte	0x04, 0x17
        /*000a*/ 	.short	(.L_680 - .L_679)
.L_679:
        /*000c*/ 	.word	0x00000000
        /*0010*/ 	.short	0x0000
        /*0012*/ 	.short	0x0070
        /*0014*/ 	.byte	0x00, 0xf0, 0x01, 0x2a


	//----- nvinfo : EIATTR_SPARSE_MMA_MASK
	.align		4
.L_680:
        /*0018*/ 	.byte	0x03, 0x50
        /*001a*/ 	.short	0x0000


	//----- nvinfo : EIATTR_MAXREG_COUNT
	.align		4
        /*001c*/ 	.byte	0x03, 0x1b
        /*001e*/ 	.short	0x00a8


	//----- nvinfo : EIATTR_NUM_BARRIERS
	.align		4
        /*0020*/ 	.byte	0x02, 0x4c
        /*0022*/ 	.byte	0x10
	.zero		1


	//----- nvinfo : EIATTR_EXTERNS
	.align		4
        /*0024*/ 	.byte	0x04, 0x0f
        /*0026*/ 	.short	(.L_682 - .L_681)


	//   ....[0]....
	.align		4
.L_681:
        /*0028*/ 	.word	index@(__assertfail)


	//----- nvinfo : EIATTR_ANNOTATIONS
	.align		4
.L_682:
        /*002c*/ 	.byte	0x04, 0x55
        /*002e*/ 	.short	(.L_684 - .L_683)


	//   ....[0]....
.L_683:
        /* <DEDUP_REMOVED lines=10> */


	//----- nvinfo : EIATTR_MERCURY_ISA_VERSION
	.align		4
.L_684:
        /*00c0*/ 	.byte	0x03, 0x5f
        /*00c2*/ 	.short	0x0101


	//----- nvinfo : EIATTR_INT_WARP_WIDE_INSTR_OFFSETS
	.align		4
        /*00c4*/ 	.byte	0x04, 0x31
        /*00c6*/ 	.short	(.L_686 - .L_685)


	//   ....[0]....
.L_685:
        /*00c8*/ 	.word	0x000000c0


	//   ....[1]....
        /*00cc*/ 	.word	0x000000d0


	//   ....[2]....
        /*00d0*/ 	.word	0x00000170


	//   ....[3]....
        /*00d4*/ 	.word	0x000120b0


	//   ....[4]....
        /*00d8*/ 	.word	0x00012140


	//   ....[5]....
        /*00dc*/ 	.word	0x000154f0


	//   ....[6]....
        /*00e0*/ 	.word	0x00015580


	//----- nvinfo : EIATTR_COOP_GROUP_MASK_REGIDS
	.align		4
.L_686:
        /*00e4*/ 	.byte	0x04, 0x29
        /*00e6*/ 	.short	(.L_688 - .L_687)


	//   ....[0]....
.L_687:
        /*00e8*/ 	.word	0xffffffff


	//   ....[1]....
        /*00ec*/ 	.word	0xffffffff


	//   ....[2]....
        /*00f0*/ 	.word	0xffffffff


	//   ....[3]....
        /*00f4*/ 	.word	0xffffffff


	//   ....[4]....
        /*00f8*/ 	.word	0xffffffff


	//   ....[5]....
        /*00fc*/ 	.word	0xffffffff


	//   ....[6]....
        /*0100*/ 	.word	0xffffffff


	//   ....[7]....
        /*0104*/ 	.word	0xffffffff


	//   ....[8]....
        /*0108*/ 	.word	0xffffffff


	//   ....[9]....
        /*010c*/ 	.word	0xffffffff


	//   ....[10]....
        /*0110*/ 	.word	0xffffffff


	//   ....[11]....
        /*0114*/ 	.word	0xffffffff


	//   ....[12]....
        /*0118*/ 	.word	0xffffffff


	//   ....[13]....
        /*011c*/ 	.word	0xffffffff


	//   ....[14]....
        /*0120*/ 	.word	0xffffffff


	//   ....[15]....
        /*0124*/ 	.word	0xffffffff


	//   ....[16]....
        /*0128*/ 	.word	0xffffffff


	//   ....[17]....
        /*012c*/ 	.word	0xffffffff


	//   ....[18]....
        /*0130*/ 	.word	0xffffffff


	//   ....[19]....
        /*0134*/ 	.word	0xffffffff


	//   ....[20]....
        /*0138*/ 	.word	0xffffffff


	//   ....[21]....
        /*013c*/ 	.word	0xffffffff


	//   ....[22]....
        /*0140*/ 	.word	0xffffffff


	//   ....[23]....
        /*0144*/ 	.word	0xffffffff


	//   ....[24]....
        /*0148*/ 	.word	0xffffffff


	//   ....[25]....
        /*014c*/ 	.word	0xffffffff


	//   ....[26]....
        /*0150*/ 	.word	0xffffffff


	//   ....[27]....
        /*0154*/ 	.word	0xffffffff


	//   ....[28]....
        /*0158*/ 	.word	0xffffffff


	//   ....[29]....
        /*015c*/ 	.word	0xffffffff


	//   ....[30]....
        /*0160*/ 	.word	0xffffffff


	//   ....[31]....
        /*0164*/ 	.word	0xffffffff


	//   ....[32]....
        /*0168*/ 	.word	0xffffffff


	//   ....[33]....
        /*016c*/ 	.word	0xffffffff


	//   ....[34]....
        /*0170*/ 	.word	0xffffffff


	//   ....[35]....
        /*0174*/ 	.word	0xffffffff


	//   ....[36]....
        /*0178*/ 	.word	0xffffffff


	//   ....[37]....
        /*017c*/ 	.word	0xffffffff


	//   ....[38]....
        /*0180*/ 	.word	0xffffffff


	//   ....[39]....
        /*0184*/ 	.word	0xffffffff


	//   ....[40]....
        /*0188*/ 	.word	0xffffffff


	//   ....[41]....
        /*018c*/ 	.word	0xffffffff


	//   ....[42]....
        /*0190*/ 	.word	0xffffffff


	//   ....[43]....
        /*0194*/ 	.word	0xffffffff


	//   ....[44]....
        /*0198*/ 	.word	0xffffffff


	//   ....[45]....
        /*019c*/ 	.word	0xffffffff


	//   ....[46]....
        /*01a0*/ 	.word	0xffffffff


	//   ....[47]....
        /*01a4*/ 	.word	0xffffffff


	//   ....[48]....
        /*01a8*/ 	.word	0xffffffff


	//   ....[49]....
        /*01ac*/ 	.word	0xffffffff


	//   ....[50]....
        /*01b0*/ 	.word	0xffffffff


	//   ....[51]....
        /*01b4*/ 	.word	0xffffffff


	//   ....[52]....
        /*01b8*/ 	.word	0xffffffff


	//   ....[53]....
        /*01bc*/ 	.word	0xffffffff


	//   ....[54]....
        /*01c0*/ 	.word	0xffffffff


	//   ....[55]....
        /*01c4*/ 	.word	0xffffffff


	//   ....[56]....
        /*01c8*/ 	.word	0xffffffff


	//   ....[57]....
        /*01cc*/ 	.word	0xffffffff


	//   ....[58]....
        /*01d0*/ 	.word	0xffffffff


	//   ....[59]....
        /*01d4*/ 	.word	0xffffffff


	//   ....[60]....
        /*01d8*/ 	.word	0xffffffff


	//   ....[61]....
        /*01dc*/ 	.word	0xffffffff


	//   ....[62]....
        /*01e0*/ 	.word	0xffffffff


	//   ....[63]....
        /*01e4*/ 	.word	0xffffffff


	//   ....[64]....
        /*01e8*/ 	.word	0xffffffff


	//   ....[65]....
        /*01ec*/ 	.word	0xffffffff


	//   ....[66]....
        /*01f0*/ 	.word	0xffffffff


	//   ....[67]....
        /*01f4*/ 	.word	0xffffffff


	//   ....[68]....
        /*01f8*/ 	.word	0xffffffff


	//   ....[69]....
        /*01fc*/ 	.word	0xffffffff


	//   ....[70]....
        /*0200*/ 	.word	0xffffffff


	//   ....[71]....
        /*0204*/ 	.word	0xffffffff


	//   ....[72]....
        /*0208*/ 	.word	0xffffffff


	//   ....[73]....
        /*020c*/ 	.word	0xffffffff


	//   ....[74]....
        /*0210*/ 	.word	0xffffffff


	//   ....[75]....
        /*0214*/ 	.word	0xffffffff


	//   ....[76]....
        /*0218*/ 	.word	0xffffffff


	//   ....[77]....
        /*021c*/ 	.word	0xffffffff


	//   ....[78]....
        /*0220*/ 	.word	0xffffffff


	//   ....[79]....
        /*0224*/ 	.word	0xffffffff


	//   ....[80]....
        /*0228*/ 	.word	0xffffffff


	//   ....[81]....
        /*022c*/ 	.word	0xffffffff


	//   ....[82]....
        /*0230*/ 	.word	0xffffffff


	//   ....[83]....
        /*0234*/ 	.word	0xffffffff


	//   ....[84]....
        /*0238*/ 	.word	0xffffffff


	//   ....[85]....
        /*023c*/ 	.word	0xffffffff


	//   ....[86]....
        /*0240*/ 	.word	0xffffffff


	//   ....[87]....
        /*0244*/ 	.word	0xffffffff


	//   ....[88]....
        /*0248*/ 	.word	0xffffffff


	//   ....[89]....
        /*024c*/ 	.word	0xffffffff


	//   ....[90]....
        /*0250*/ 	.word	0xffffffff


	//   ....[91]....
        /*0254*/ 	.word	0xffffffff


	//   ....[92]....
        /*0258*/ 	.word	0xffffffff


	//   ....[93]....
        /*025c*/ 	.word	0xffffffff


	//   ....[94]....
        /*0260*/ 	.word	0xffffffff


	//   ....[95]....
        /*0264*/ 	.word	0xffffffff


	//   ....[96]....
        /*0268*/ 	.word	0xffffffff


	//   ....[97]....
        /*026c*/ 	.word	0xffffffff


	//   ....[98]....
        /*0270*/ 	.word	0xffffffff


	//   ....[99]....
        /*0274*/ 	.word	0xffffffff


	//   ....[100]....
        /*0278*/ 	.word	0xffffffff


	//   ....[101]....
        /*027c*/ 	.word	0xffffffff


	//   ....[102]....
        /*0280*/ 	.word	0xffffffff


	//   ....[103]....
        /*0284*/ 	.word	0xffffffff


	//   ....[104]....
        /*0288*/ 	.word	0xffffffff


	//   ....[105]....
        /*028c*/ 	.word	0xffffffff


	//   ....[106]....
        /*0290*/ 	.word	0xffffffff


	//   ....[107]....
        /*0294*/ 	.word	0xffffffff


	//   ....[108]....
        /*0298*/ 	.word	0xffffffff


	//   ....[109]....
        /*029c*/ 	.word	0xffffffff


	//   ....[110]....
        /*02a0*/ 	.word	0xffffffff


	//   ....[111]....
        /*02a4*/ 	.word	0xffffffff


	//   ....[112]....
        /*02a8*/ 	.word	0xffffffff


	//   ....[113]....
        /*02ac*/ 	.word	0xffffffff


	//   ....[114]....
        /*02b0*/ 	.word	0xffffffff


	//   ....[115]....
        /*02b4*/ 	.word	0xffffffff


	//   ....[116]....
        /*02b8*/ 	.word	0xffffffff


	//   ....[117]....
        /*02bc*/ 	.word	0xffffffff


	//   ....[118]....
        /*02c0*/ 	.word	0xffffffff


	//   ....[119]....
        /*02c4*/ 	.word	0xffffffff


	//   ....[120]....
        /*02c8*/ 	.word	0xffffffff


	//   ....[121]....
        /*02cc*/ 	.word	0xffffffff


	//   ....[122]....
        /*02d0*/ 	.word	0xffffffff


	//   ....[123]....
        /*02d4*/ 	.word	0xffffffff


	//   ....[124]....
        /*02d8*/ 	.word	0xffffffff


	//   ....[125]....
        /*02dc*/ 	.word	0xffffffff


	//   ....[126]....
        /*02e0*/ 	.word	0xffffffff


	//   ....[127]....
        /*02e4*/ 	.word	0xffffffff


	//   ....[128]....
        /*02e8*/ 	.word	0xffffffff


	//   ....[129]....
        /*02ec*/ 	.word	0xffffffff


	//   ....[130]....
        /*02f0*/ 	.word	0xffffffff


	//   ....[131]....
        /*02f4*/ 	.word	0xffffffff


	//   ....[132]....
        /*02f8*/ 	.word	0xffffffff


	//   ....[133]....
        /*02fc*/ 	.word	0xffffffff


	//   ....[134]....
        /*0300*/ 	.word	0xffffffff


	//   ....[135]....
        /*0304*/ 	.word	0xffffffff


	//   ....[136]....
        /*0308*/ 	.word	0xffffffff


	//   ....[137]....
        /*030c*/ 	.word	0xffffffff


	//   ....[138]....
        /*0310*/ 	.word	0xffffffff


	//   ....[139]....
        /*0314*/ 	.word	0xffffffff


	//   ....[140]....
        /*0318*/ 	.word	0xffffffff


	//   ....[141]....
        /*031c*/ 	.word	0xffffffff


	//   ....[142]....
        /*0320*/ 	.word	0xffffffff


	//   ....[143]....
        /*0324*/ 	.word	0xffffffff


	//   ....[144]....
        /*0328*/ 	.word	0x0500000f


	//   ....[145]....
        /*032c*/ 	.word	0x0500000f


	//   ....[146]....
        /*0330*/ 	.word	0x0500000f


	//   ....[147]....
        /*0334*/ 	.word	0x0500000f


	//   ....[148]....
        /*0338*/ 	.word	0x0500000f


	//   ....[149]....
        /*033c*/ 	.word	0x0500000f


	//   ....[150]....
        /*0340*/ 	.word	0x0500000f


	//   ....[151]....
        /*0344*/ 	.word	0x0500000f


	//   ....[152]....
        /*0348*/ 	.word	0x0500000f


	//   ....[153]....
        /*034c*/ 	.word	0x0500000f


	//   ....[154]....
        /*0350*/ 	.word	0x0500000f


	//   ....[155]....
        /*0354*/ 	.word	0x0500000f


	//   ....[156]....
        /*0358*/ 	.word	0x0500000f


	//   ....[157]....
        /*035c*/ 	.word	0x0500000f


	//   ....[158]....
        /*0360*/ 	.word	0x0500000f


	//   ....[159]....
        /*0364*/ 	.word	0x0500000f


	//   ....[160]....
        /*0368*/ 	.word	0x0500000f


	//   ....[161]....
        /*036c*/ 	.word	0x0500000f


	//   ....[162]....
        /*0370*/ 	.word	0x0500000f


	//   ....[163]....
        /*0374*/ 	.word	0x0500000f


	//   ....[164]....
        /*0378*/ 	.word	0x0500000f


	//   ....[165]....
        /*037c*/ 	.word	0x0500000f


	//   ....[166]....
        /*0380*/ 	.word	0x0500000f


	//   ....[167]....
        /*0384*/ 	.word	0x0500000f


	//   ....[168]....
        /*0388*/ 	.word	0x0500000f


	//   ....[169]....
        /*038c*/ 	.word	0x0500000f


	//   ....[170]....
        /*0390*/ 	.word	0x0500000f


	//   ....[171]....
        /*0394*/ 	.word	0x0500000f


	//   ....[172]....
        /*0398*/ 	.word	0x0500000f


	//   ....[173]....
        /*039c*/ 	.word	0x0500000f


	//   ....[174]....
        /*03a0*/ 	.word	0x0500000f


	//   ....[175]....
        /*03a4*/ 	.word	0x0500000f


	//   ....[176]....
        /*03a8*/ 	.word	0x0500000f


	//   ....[177]....
        /*03ac*/ 	.word	0x0500000f


	//   ....[178]....
        /*03b0*/ 	.word	0x0500000f


	//   ....[179]....
        /*03b4*/ 	.word	0x0500000f


	//   ....[180]....
        /*03b8*/ 	.word	0x0500000f


	//   ....[181]....
        /*03bc*/ 	.word	0x0500000f


	//   ....[182]....
        /*03c0*/ 	.word	0x0500000f


	//   ....[183]....
        /*03c4*/ 	.word	0x0500000f


	//   ....[184]....
        /*03c8*/ 	.word	0x0500000f


	//   ....[185]....
        /*03cc*/ 	.word	0x0500000f


	//----- nvinfo : EIATTR_COOP_GROUP_INSTR_OFFSETS
	.align		4
.L_688:
        /*03d0*/ 	.byte	0x04, 0x28
        /*03d2*/ 	.short	(.L_690 - .L_689)


	//   ....[0]....
.L_689:
        /*03d4*/ 	.word	0x00000080


	//   ....[1]....
        /*03d8*/ 	.word	0x00000090


	//   ....[2]....
        /*03dc*/ 	.word	0x000002d0


	//   ....[3]....
        /*03e0*/ 	.word	0x00000430


	//   ....[4]....
        /*03e4*/ 	.word	0x00000550


	//   ....[5]....
        /*03e8*/ 	.word	0x000006b0


	//   ....[6]....
        /*03ec*/ 	.word	0x00001b80


	//   ....[7]....
        /*03f0*/ 	.word	0x00002340


	//   ....[8]....
        /*03f4*/ 	.word	0x00002590


	//   ....[9]....
        /*03f8*/ 	.word	0x00003750


	//   ....[10]....
        /*03fc*/ 	.word	0x00003860


	//   ....[11]....
        /*0400*/ 	.word	0x00004130


	//   ....[12]....
        /*0404*/ 	.word	0x000041a0


	//   ....[13]....
        /*0408*/ 	.word	0x000058c0


	//   ....[14]....
        /*040c*/ 	.word	0x00005ae0


	//   ....[15]....
        /*0410*/ 	.word	0x000066d0


	//   ....[16]....
        /*0414*/ 	.word	0x000067d0


	//   ....[17]....
        /*0418*/ 	.word	0x00007040


	//   ....[18]....
        /*041c*/ 	.word	0x000070c0


	//   ....[19]....
        /*0420*/ 	.word	0x00009010


	//   ....[20]....
        /*0424*/ 	.word	0x00009020


	//   ....[21]....
        /*0428*/ 	.word	0x00009050


	//   ....[22]....
        /*042c*/ 	.word	0x00009060


	//   ....[23]....
        /*0430*/ 	.word	0x0000ad90


	//   ....[24]....
        /*0434*/ 	.word	0x0000afb0


	//   ....[25]....
        /*0438*/ 	.word	0x0000bba0


	//   ....[26]....
        /*043c*/ 	.word	0x0000bca0


	//   ....[27]....
        /*0440*/ 	.word	0x0000c510


	//   ....[28]....
        /*0444*/ 	.word	0x0000c590


	//   ....[29]....
        /*0448*/ 	.word	0x0000db70


	//   ....[30]....
        /*044c*/ 	.word	0x0000db80


	//   ....[31]....
        /*0450*/ 	.word	0x0000dbb0


	//   ....[32]....
        /*0454*/ 	.word	0x0000dbc0


	//   ....[33]....
        /*0458*/ 	.word	0x0000f3e0


	//   ....[34]....
        /*045c*/ 	.word	0x0000f410


	//   ....[35]....
        /*0460*/ 	.word	0x0000f450


	//   ....[36]....
        /*0464*/ 	.word	0x0000f480


	//   ....[37]....
        /*0468*/ 	.word	0x0000f4c0


	//   ....[38]....
        /*046c*/ 	.word	0x0000f4f0


	//   ....[39]....
        /*0470*/ 	.word	0x0000f520


	//   ....[40]....
        /*0474*/ 	.word	0x0000f550


	//   ....[41]....
        /*0478*/ 	.word	0x0000f580


	//   ....[42]....
        /*047c*/ 	.word	0x0000f5b0


	//   ....[43]....
        /*0480*/ 	.word	0x0000f5e0


	//   ....[44]....
        /*0484*/ 	.word	0x0000f610


	//   ....[45]....
        /*0488*/ 	.word	0x0000f650


	//   ....[46]....
        /*048c*/ 	.word	0x0000f680


	//   ....[47]....
        /*0490*/ 	.word	0x0000f690


	//   ....[48]....
        /*0494*/ 	.word	0x0000f6a0


	//   ....[49]....
        /*0498*/ 	.word	0x0000f6c0


	//   ....[50]....
        /*049c*/ 	.word	0x0000f6d0


	//   ....[51]....
        /*04a0*/ 	.word	0x0000f6e0


	//   ....[52]....
        /*04a4*/ 	.word	0x0000f710


	//   ....[53]....
        /*04a8*/ 	.word	0x0000f740


	//   ....[54]....
        /*04ac*/ 	.word	0x0000f750


	//   ....[55]....
        /*04b0*/ 	.word	0x0000f760


	//   ....[56]....
        /*04b4*/ 	.word	0x0000f770


	//   ....[57]....
        /*04b8*/ 	.word	0x0000f780


	//   ....[58]....
        /*04bc*/ 	.word	0x0000f7a0


	//   ....[59]....
        /*04c0*/ 	.word	0x0000f7b0


	//   ....[60]....
        /*04c4*/ 	.word	0x0000f7c0


	//   ....[61]....
        /*04c8*/ 	.word	0x0000f7d0


	//   ....[62]....
        /*04cc*/ 	.word	0x0000f7e0


	//   ....[63]....
        /*04d0*/ 	.word	0x0000f7f0


	//   ....[64]....
        /*04d4*/ 	.word	0x0000f800


	//   ....[65]....
        /*04d8*/ 	.word	0x0000f810


	//   ....[66]....
        /*04dc*/ 	.word	0x0000f820


	//   ....[67]....
        /*04e0*/ 	.word	0x0000f830


	//   ....[68]....
        /*04e4*/ 	.word	0x0000f840


	//   ....[69]....
        /*04e8*/ 	.word	0x0000f850


	//   ....[70]....
        /*04ec*/ 	.word	0x0000f860


	//   ....[71]....
        /*04f0*/ 	.word	0x0000f870


	//   ....[72]....
        /*04f4*/ 	.word	0x0000f880


	//   ....[73]....
        /*04f8*/ 	.word	0x0000f890


	//   ....[74]....
        /*04fc*/ 	.word	0x0000f8a0


	//   ....[75]....
        /*0500*/ 	.word	0x0000f8b0


	//   ....[76]....
        /*0504*/ 	.word	0x0000f8c0


	//   ....[77]....
        /*0508*/ 	.word	0x0000f8d0


	//   ....[78]....
        /*050c*/ 	.word	0x0000f8e0


	//   ....[79]....
        /*0510*/ 	.word	0x0000f8f0


	//   ....[80]....
        /*0514*/ 	.word	0x0000f900


	//   ....[81]....
        /*0518*/ 	.word	0x0000fc10


	//   ....[82]....
        /*051c*/ 	.word	0x0000fc40


	//   ....[83]....
        /*0520*/ 	.word	0x0000fc70


	//   ....[84]....
        /*0524*/ 	.word	0x0000fca0


	//   ....[85]....
        /*0528*/ 	.word	0x000101c0


	//   ....[86]....
        /*052c*/ 	.word	0x000101f0


	//   ....[87]....
        /*0530*/ 	.word	0x000102f0


	//   ....[88]....
        /*0534*/ 	.word	0x00010310


	//   ....[89]....
        /*0538*/ 	.word	0x00010410


	//   ....[90]....
        /*053c*/ 	.word	0x00010430


	//   ....[91]....
        /*0540*/ 	.word	0x00010540


	//   ....[92]....
        /*0544*/ 	.word	0x00010560


	//   ....[93]....
        /*0548*/ 	.word	0x00010c40


	//   ....[94]....
        /*054c*/ 	.word	0x00010c60


	//   ....[95]....
        /*0550*/ 	.word	0x00010d60


	//   ....[96]....
        /*0554*/ 	.word	0x00010d80


	//   ....[97]....
        /*0558*/ 	.word	0x00010e80


	//   ....[98]....
        /*055c*/ 	.word	0x00010ea0


	//   ....[99]....
        /*0560*/ 	.word	0x00010fb0


	//   ....[100]....
        /*0564*/ 	.word	0x00010fd0


	//   ....[101]....
        /*0568*/ 	.word	0x000111a0


	//   ....[102]....
        /*056c*/ 	.word	0x00012c80


	//   ....[103]....
        /*0570*/ 	.word	0x00012cb0


	//   ....[104]....
        /*0574*/ 	.word	0x00012d80


	//   ....[105]....
        /*0578*/ 	.word	0x00012d90


	//   ....[106]....
        /*057c*/ 	.word	0x00012e20


	//   ....[107]....
        /*0580*/ 	.word	0x00012e30


	//   ....[108]....
        /*0584*/ 	.word	0x00012e40


	//   ....[109]....
        /*0588*/ 	.word	0x00012ee0


	//   ....[110]....
        /*058c*/ 	.word	0x00013240


	//   ....[111]....
        /*0590*/ 	.word	0x00013260


	//   ....[112]....
        /*0594*/ 	.word	0x00013320


	//   ....[113]....
        /*0598*/ 	.word	0x00013330


	//   ....[114]....
        /*059c*/ 	.word	0x000133c0


	//   ....[115]....
        /*05a0*/ 	.word	0x000133d0


	//   ....[116]....
        /*05a4*/ 	.word	0x000133e0


	//   ....[117]....
        /*05a8*/ 	.word	0x000133f0


	//   ....[118]....
        /*05ac*/ 	.word	0x00013af0


	//   ....[119]....
        /*05b0*/ 	.word	0x00013b10


	//   ....[120]....
        /*05b4*/ 	.word	0x00013bd0


	//   ....[121]....
        /*05b8*/ 	.word	0x00013bf0


	//   ....[122]....
        /*05bc*/ 	.word	0x00013c90


	//   ....[123]....
        /*05c0*/ 	.word	0x00013cb0


	//   ....[124]....
        /*05c4*/ 	.word	0x00013cc0


	//   ....[125]....
        /*05c8*/ 	.word	0x00013cd0


	//   ....[126]....
        /*05cc*/ 	.word	0x00014420


	//   ....[127]....
        /*05d0*/ 	.word	0x00014430


	//   ....[128]....
        /*05d4*/ 	.word	0x00014470


	//   ....[129]....
        /*05d8*/ 	.word	0x000144b0


	//   ....[130]....
        /*05dc*/ 	.word	0x000144c0


	//   ....[131]....
        /*05e0*/ 	.word	0x00014520


	//   ....[132]....
        /*05e4*/ 	.word	0x00014550


	//   ....[133]....
        /*05e8*/ 	.word	0x00014590


	//   ....[134]....
        /*05ec*/ 	.word	0x000148c0


	//   ....[135]....
        /*05f0*/ 	.word	0x000148d0


	//   ....[136]....
        /*05f4*/ 	.word	0x000148e0


	//   ....[137]....
        /*05f8*/ 	.word	0x00014940


	//   ....[138]....
        /*05fc*/ 	.word	0x00014950


	//   ....[139]....
        /*0600*/ 	.word	0x000149b0


	//   ....[140]....
        /*0604*/ 	.word	0x000149e0


	//   ....[141]....
        /*0608*/ 	.word	0x00014a20


	//   ....[142]....
        /*060c*/ 	.word	0x00015fe0


	//   ....[143]....
        /*0610*/ 	.word	0x00016170


	//   ....[144]....
        /*0614*/ 	.word	0x00016840


	//   ....[145]....
        /*0618*/ 	.word	0x00016920


	//   ....[146]....
        /*061c*/ 	.word	0x000169e0


	//   ....[147]....
        /*0620*/ 	.word	0x00016a40


	//   ....[148]....
        /*0624*/ 	.word	0x00016b50


	//   ....[149]....
        /*0628*/ 	.word	0x00016bb0


	//   ....[150]....
        /*062c*/ 	.word	0x00016cb0


	//   ....[151]....
        /*0630*/ 	.word	0x00016d10


	//   ....[152]....
        /*0634*/ 	.word	0x00016e00


	//   ....[153]....
        /*0638*/ 	.word	0x00016f50


	//   ....[154]....
        /*063c*/ 	.word	0x00017010


	//   ....[155]....
        /*0640*/ 	.word	0x00017110


	//   ....[156]....
        /*0644*/ 	.word	0x000171c0


	//   ....[157]....
        /*0648*/ 	.word	0x00017220


	//   ....[158]....
        /*064c*/ 	.word	0x00017320


	//   ....[159]....
        /*0650*/ 	.word	0x00017380


	//   ....[160]....
        /*0654*/ 	.word	0x00017420


	//   ....[161]....
        /*0658*/ 	.word	0x00017530


	//   ....[162]....
        /*065c*/ 	.word	0x000175a0


	//   ....[163]....
        /*0660*/ 	.word	0x00017600


	//   ....[164]....
        /*0664*/ 	.word	0x00017710


	//   ....[165]....
        /*0668*/ 	.word	0x00017770


	//   ....[166]....
        /*066c*/ 	.word	0x00017890


	//   ....[167]....
        /*0670*/ 	.word	0x000178f0


	//   ....[168]....
        /*0674*/ 	.word	0x00017990


	//   ....[169]....
        /*0678*/ 	.word	0x00017b30


	//   ....[170]....
        /*067c*/ 	.word	0x00017bc0


	//   ....[171]....
        /*0680*/ 	.word	0x00017c20


	//   ....[172]....
        /*0684*/ 	.word	0x00017d00


	//   ....[173]....
        /*0688*/ 	.word	0x00017d60


	//   ....[174]....
        /*068c*/ 	.word	0x00017e30


	//   ....[175]....
        /*0690*/ 	.word	0x00017e90


	//   ....[176]....
        /*0694*/ 	.word	0x00017f60


	//   ....[177]....
        /*0698*/ 	.word	0x00018050


	//   ....[178]....
        /*069c*/ 	.word	0x000180e0


	//   ....[179]....
        /*06a0*/ 	.word	0x00018140


	//   ....[180]....
        /*06a4*/ 	.word	0x00018210


	//   ....[181]....
        /*06a8*/ 	.word	0x00018270


	//   ....[182]....
        /*06ac*/ 	.word	0x00018340


	//   ....[183]....
        /*06b0*/ 	.word	0x000183a0


	//   ....[184]....
        /*06b4*/ 	.word	0x00018470


	//   ....[185]....
        /*06b8*/ 	.word	0x000186d0


	//----- nvinfo : EIATTR_REG_RECONFIG
	.align		4
.L_690:
        /*06bc*/ 	.byte	0x01, 0x54
	.zero		2


	//----- nvinfo : EIATTR_SYSCALL_OFFSETS
	.align		4
        /*06c0*/ 	.byte	0x04, 0x46
        /*06c2*/ 	.short	(.L_692 - .L_691)


	//   ....[0]....
.L_691:
        /*06c4*/ 	.word	0x00001d60


	//   ....[1]....
        /*06c8*/ 	.word	0x000122b0


	//   ....[2]....
        /*06cc*/ 	.word	0x00012420


	//   ....[3]....
        /*06d0*/ 	.word	0x00012570


	//   ....[4]....
        /*06d4*/ 	.word	0x000126b0


	//   ....[5]....
        /*06d8*/ 	.word	0x00013750


	//----- nvinfo : EIATTR_MBARRIER_INSTR_OFFSETS
	.align		4
.L_692:
        /*06dc*/ 	.byte	0x04, 0x39
        /*06de*/ 	.short	(.L_694 - .L_693)


	//   ....[0]....
.L_693:
        /*06e0*/ 	.word	0x00000180
        /*06e4*/ 	.word	0x000000ff
        /*06e8*/ 	.word	0x0002a800
        /*06ec*/ 	.short	0x0100
        /*06ee*/ 	.byte	0x08
	.zero		1


	//   ....[1]....
        /*06f0*/ 	.word	0x00000190
        /*06f4*/ 	.word	0x000000ff
        /*06f8*/ 	.word	0x0002a820
        /*06fc*/ 	.short	0x0100
        /*06fe*/ 	.byte	0x08
	.zero		1


	//   ....[2]....
        /*0700*/ 	.word	0x00000280
        /*0704*/ 	.word	0x000000ff
        /*0708*/ 	.word	0x0002a830
        /*070c*/ 	.short	0x0100
        /*070e*/ 	.byte	0x08
	.zero		1


	//   ....[3]....
        /*0710*/ 	.word	0x00000290
        /*0714*/ 	.word	0x000000ff
        /*0718*/ 	.word	0x0002a840
        /*071c*/ 	.short	0x0100
        /*071e*/ 	.byte	0x08
	.zero		1


	//   ....[4]....
        /*0720*/ 	.word	0x000002a0
        /*0724*/ 	.word	0x000000ff
        /*0728*/ 	.word	0x0002a838
        /*072c*/ 	.short	0x0100
        /*072e*/ 	.byte	0x08
	.zero		1


	//   ....[5]....
        /*0730*/ 	.word	0x000002b0
        /*0734*/ 	.word	0x000000ff
        /*0738*/ 	.word	0x0002a848
        /*073c*/ 	.short	0x0100
        /*073e*/ 	.byte	0x08
	.zero		1


	//   ....[6]....
        /*0740*/ 	.word	0x000003e0
        /*0744*/ 	.word	0x000000ff
        /*0748*/ 	.word	0x0002a850
        /*074c*/ 	.short	0x0100
        /*074e*/ 	.byte	0x08
	.zero		1


	//   ....[7]....
        /*0750*/ 	.word	0x000003f0
        /*0754*/ 	.word	0x000000ff
        /*0758*/ 	.word	0x0002a860
        /*075c*/ 	.short	0x0100
        /*075e*/ 	.byte	0x08
	.zero		1


	//   ....[8]....
        /*0760*/ 	.word	0x00000400
        /*0764*/ 	.word	0x000000ff
        /*0768*/ 	.word	0x0002a858
        /*076c*/ 	.short	0x0100
        /*076e*/ 	.byte	0x08
	.zero		1


	//   ....[9]....
        /*0770*/ 	.word	0x00000410
        /*0774*/ 	.word	0x000000ff
        /*0778*/ 	.word	0x0002a868
        /*077c*/ 	.short	0x0100
        /*077e*/ 	.byte	0x08
	.zero		1


	//   ....[10]....
        /*0780*/ 	.word	0x00000500
        /*0784*/ 	.word	0x000000ff
        /*0788*/ 	.word	0x0002a870
        /*078c*/ 	.short	0x0100
        /*078e*/ 	.byte	0x06
	.zero		1


	//   ....[11]....
        /*0790*/ 	.word	0x00000510
        /*0794*/ 	.word	0x000000ff
        /*0798*/ 	.word	0x0002a880
        /*079c*/ 	.short	0x0100
        /*079e*/ 	.byte	0x06
	.zero		1


	//   ....[12]....
        /*07a0*/ 	.word	0x00000520
        /*07a4*/ 	.word	0x000000ff
        /*07a8*/ 	.word	0x0002a878
        /*07ac*/ 	.short	0x0100
        /*07ae*/ 	.byte	0x06
	.zero		1


	//   ....[13]....
        /*07b0*/ 	.word	0x00000530
        /*07b4*/ 	.word	0x000000ff
        /*07b8*/ 	.word	0x0002a888
        /*07bc*/ 	.short	0x0100
        /*07be*/ 	.byte	0x06
	.zero		1


	//   ....[14]....
        /*07c0*/ 	.word	0x00000660
        /*07c4*/ 	.word	0x000000ff
        /*07c8*/ 	.word	0x0002a890
        /*07cc*/ 	.short	0x0100
        /*07ce*/ 	.byte	0x08
	.zero		1


	//   ....[15]....
        /*07d0*/ 	.word	0x00000670
        /*07d4*/ 	.word	0x000000ff
        /*07d8*/ 	.word	0x0002a8a0
        /*07dc*/ 	.short	0x0100
        /*07de*/ 	.byte	0x08
	.zero		1


	//   ....[16]....
        /*07e0*/ 	.word	0x00000680
        /*07e4*/ 	.word	0x000000ff
        /*07e8*/ 	.word	0x0002a898
        /*07ec*/ 	.short	0x0100
        /*07ee*/ 	.byte	0x08
	.zero		1


	//   ....[17]....
        /*07f0*/ 	.word	0x00000690
        /*07f4*/ 	.word	0x000000ff
        /*07f8*/ 	.word	0x0002a8a8
        /*07fc*/ 	.short	0x0100
        /*07fe*/ 	.byte	0x08
	.zero		1


	//   ....[18]....
        /*0800*/ 	.word	0x000007e0
        /*0804*/ 	.word	0x000000ff
        /*0808*/ 	.word	0x0002a8b0
        /*080c*/ 	.short	0x0100
        /*080e*/ 	.byte	0x08
	.zero		1


	//   ....[19]....
        /*0810*/ 	.word	0x000007f0
        /*0814*/ 	.word	0x000000ff
        /*0818*/ 	.word	0x0002a8c0
        /*081c*/ 	.short	0x0100
        /*081e*/ 	.byte	0x08
	.zero		1


	//   ....[20]....
        /*0820*/ 	.word	0x00000800
        /*0824*/ 	.word	0x000000ff
        /*0828*/ 	.word	0x0002a8b8
        /*082c*/ 	.short	0x0100
        /*082e*/ 	.byte	0x08
	.zero		1


	//   ....[21]....
        /*0830*/ 	.word	0x00000810
        /*0834*/ 	.word	0x000000ff
        /*0838*/ 	.word	0x0002a8c8
        /*083c*/ 	.short	0x0100
        /*083e*/ 	.byte	0x08
	.zero		1


	//   ....[22]....
        /*0840*/ 	.word	0x00001de0
        /*0844*/ 	.word	0x000000ff
        /*0848*/ 	.word	0x0002a800
        /*084c*/ 	.short	0x010a
        /*084e*/ 	.byte	0x24
	.zero		1


	//   ....[23]....
        /*0850*/ 	.word	0x00001e60
        /*0854*/ 	.word	0x00000003
        /*0858*/ 	.word	0x0002a830
        /*085c*/ 	.short	0x010a
        /*085e*/ 	.byte	0x3f
	.zero		1


	//   ....[24]....
        /*0860*/ 	.word	0x00001ea0
        /*0864*/ 	.word	0x00000003
        /*0868*/ 	.word	0x0002a830
        /*086c*/ 	.short	0x010a
        /*086e*/ 	.byte	0x3f
	.zero		1


	//   ....[25]....
        /*0870*/ 	.word	0x00002350
        /*0874*/ 	.word	0x000000ff
        /*0878*/ 	.word	0x00000000
        /*087c*/ 	.short	0x0101
        /*087e*/ 	.byte	0x06
	.zero		1


	//   ....[26]....
        /*0880*/ 	.word	0x00005240
        /*0884*/ 	.word	0x000000ff
        /*0888*/ 	.word	0x0002a830
        /*088c*/ 	.short	0x010a
        /*088e*/ 	.byte	0x06
	.zero		1


	//   ....[27]....
        /*0890*/ 	.word	0x00005280
        /*0894*/ 	.word	0x000000ff
        /*0898*/ 	.word	0x0002a830
        /*089c*/ 	.short	0x010a
        /*089e*/ 	.byte	0x06
	.zero		1


	//   ....[28]....
        /*08a0*/ 	.word	0x00005550
        /*08a4*/ 	.word	0x000000ff
        /*08a8*/ 	.word	0x0002a850
        /*08ac*/ 	.short	0x010a
        /*08ae*/ 	.byte	0x06
	.zero		1


	//   ....[29]....
        /*08b0*/ 	.word	0x00005590
        /*08b4*/ 	.word	0x000000ff
        /*08b8*/ 	.word	0x0002a850
        /*08bc*/ 	.short	0x010a
        /*08be*/ 	.byte	0x06
	.zero		1


	//   ....[30]....
        /*08c0*/ 	.word	0x00005880
        /*08c4*/ 	.word	0x000000ff
        /*08c8*/ 	.word	0x00000000
        /*08cc*/ 	.short	0x0101
        /*08ce*/ 	.byte	0x06
	.zero		1


	//   ....[31]....
        /*08d0*/ 	.word	0x00007b70
        /*08d4*/ 	.word	0x000000ff
        /*08d8*/ 	.word	0x00000000
        /*08dc*/ 	.short	0x0101
        /*08de*/ 	.byte	0x06
	.zero		1


	//   ....[32]....
        /*08e0*/ 	.word	0x00008660
        /*08e4*/ 	.word	0x000000ff
        /*08e8*/ 	.word	0x0002a830
        /*08ec*/ 	.short	0x010a
        /*08ee*/ 	.byte	0x06
	.zero		1


	//   ....[33]....
        /*08f0*/ 	.word	0x000086a0
        /*08f4*/ 	.word	0x000000ff
        /*08f8*/ 	.word	0x0002a830
        /*08fc*/ 	.short	0x010a
        /*08fe*/ 	.byte	0x06
	.zero		1


	//   ....[34]....
        /*0900*/ 	.word	0x00008970
        /*0904*/ 	.word	0x000000ff
        /*0908*/ 	.word	0x0002a850
        /*090c*/ 	.short	0x010a
        /*090e*/ 	.byte	0x06
	.zero		1


	//   ....[35]....
        /*0910*/ 	.word	0x000089b0
        /*0914*/ 	.word	0x000000ff
        /*0918*/ 	.word	0x0002a850
        /*091c*/ 	.short	0x010a
        /*091e*/ 	.byte	0x06
	.zero		1


	//   ....[36]....
        /*0920*/ 	.word	0x00008cb0
        /*0924*/ 	.word	0x000000ff
        /*0928*/ 	.word	0x00000000
        /*092c*/ 	.short	0x0101
        /*092e*/ 	.byte	0x06
	.zero		1


	//   ....[37]....
        /*0930*/ 	.word	0x00009e60
        /*0934*/ 	.word	0x000000ff
        /*0938*/ 	.word	0x00000000
        /*093c*/ 	.short	0x0101
        /*093e*/ 	.byte	0x06
	.zero		1


	//   ....[38]....
        /*0940*/ 	.word	0x0000a750
        /*0944*/ 	.word	0x000000ff
        /*0948*/ 	.word	0x0002a830
        /*094c*/ 	.short	0x010a
        /*094e*/ 	.byte	0x06
	.zero		1


	//   ....[39]....
        /*0950*/ 	.word	0x0000a790
        /*0954*/ 	.word	0x000000ff
        /*0958*/ 	.word	0x0002a830
        /*095c*/ 	.short	0x010a
        /*095e*/ 	.byte	0x06
	.zero		1


	//   ....[40]....
        /*0960*/ 	.word	0x0000aa30
        /*0964*/ 	.word	0x000000ff
        /*0968*/ 	.word	0x0002a850
        /*096c*/ 	.short	0x010a
        /*096e*/ 	.byte	0x06
	.zero		1


	//   ....[41]....
        /*0970*/ 	.word	0x0000aa70
        /*0974*/ 	.word	0x000000ff
        /*0978*/ 	.word	0x0002a850
        /*097c*/ 	.short	0x010a
        /*097e*/ 	.byte	0x06
	.zero		1


	//   ....[42]....
        /*0980*/ 	.word	0x0000ad50
        /*0984*/ 	.word	0x000000ff
        /*0988*/ 	.word	0x00000000
        /*098c*/ 	.short	0x0101
        /*098e*/ 	.byte	0x06
	.zero		1


	//   ....[43]....
        /*0990*/ 	.word	0x0000d040
        /*0994*/ 	.word	0x000000ff
        /*0998*/ 	.word	0x00000000
        /*099c*/ 	.short	0x0101
        /*099e*/ 	.byte	0x06
	.zero		1


	//   ....[44]....
        /*09a0*/ 	.word	0x0000d830
        /*09a4*/ 	.word	0x000000ff
        /*09a8*/ 	.word	0x0002a850
        /*09ac*/ 	.short	0x010a
        /*09ae*/ 	.byte	0x09
	.zero		1


	//   ....[45]....
        /*09b0*/ 	.word	0x0000d870
        /*09b4*/ 	.word	0x000000ff
        /*09b8*/ 	.word	0x0002a850
        /*09bc*/ 	.short	0x010a
        /*09be*/ 	.byte	0x09
	.zero		1


	//   ....[46]....
        /*09c0*/ 	.word	0x0000df40
        /*09c4*/ 	.word	0x000000ff
        /*09c8*/ 	.word	0x00000000
        /*09cc*/ 	.short	0x0101
        /*09ce*/ 	.byte	0x04
	.zero		1


	//   ....[47]....
        /*09d0*/ 	.word	0x000101b0
        /*09d4*/ 	.word	0x00000000
        /*09d8*/ 	.word	0x00000000
        /*09dc*/ 	.short	0x0101
        /*09de*/ 	.byte	0x3f
	.zero		1


	//   ....[48]....
        /*09e0*/ 	.word	0x00012aa0
        /*09e4*/ 	.word	0x00000004
        /*09e8*/ 	.word	0x0002a880
        /*09ec*/ 	.short	0x010a
        /*09ee*/ 	.byte	0x3f
	.zero		1


	//   ....[49]....
        /*09f0*/ 	.word	0x00012fd0
        /*09f4*/ 	.word	0x00000004
        /*09f8*/ 	.word	0x0002a870
        /*09fc*/ 	.short	0x0107
        /*09fe*/ 	.byte	0x3f
	.zero		1


	//   ....[50]....
        /*0a00*/ 	.word	0x00013090
        /*0a04*/ 	.word	0x00000004
        /*0a08*/ 	.word	0x0002a870
        /*0a0c*/ 	.short	0x0101
        /*0a0e*/ 	.byte	0x3f
	.zero		1


	//   ....[51]....
        /*0a10*/ 	.word	0x000130c0
        /*0a14*/ 	.word	0x00000004
        /*0a18*/ 	.word	0x0002a840
        /*0a1c*/ 	.short	0x010a
        /*0a1e*/ 	.byte	0x3f
	.zero		1


	//   ....[52]....
        /*0a20*/ 	.word	0x00013530
        /*0a24*/ 	.word	0x00000004
        /*0a28*/ 	.word	0x0002a830
        /*0a2c*/ 	.short	0x0107
        /*0a2e*/ 	.byte	0x3f
	.zero		1


	//   ....[53]....
        /*0a30*/ 	.word	0x00013600
        /*0a34*/ 	.word	0x00000004
        /*0a38*/ 	.word	0x0002a830
        /*0a3c*/ 	.short	0x0101
        /*0a3e*/ 	.byte	0x3f
	.zero		1


	//   ....[54]....
        /*0a40*/ 	.word	0x00013e10
        /*0a44*/ 	.word	0x00000012
        /*0a48*/ 	.word	0x0002a800
        /*0a4c*/ 	.short	0x0107
        /*0a4e*/ 	.byte	0x3f
	.zero		1


	//   ....[55]....
        /*0a50*/ 	.word	0x00013f00
        /*0a54*/ 	.word	0x00000012
        /*0a58*/ 	.word	0x0002a800
        /*0a5c*/ 	.short	0x0101
        /*0a5e*/ 	.byte	0x3f
	.zero		1


	//   ....[56]....
        /*0a60*/ 	.word	0x00013f20
        /*0a64*/ 	.word	0x00000012
        /*0a68*/ 	.word	0x0002a820
        /*0a6c*/ 	.short	0x010a
        /*0a6e*/ 	.byte	0x3f
	.zero		1


	//   ....[57]....
        /*0a70*/ 	.word	0x00014280
        /*0a74*/ 	.word	0x00000004
        /*0a78*/ 	.word	0x0002a880
        /*0a7c*/ 	.short	0x010a
        /*0a7e*/ 	.byte	0x3f
	.zero		1


	//   ....[58]....
        /*0a80*/ 	.word	0x00014630
        /*0a84*/ 	.word	0x00000004
        /*0a88*/ 	.word	0x0002a870
        /*0a8c*/ 	.short	0x0107
        /*0a8e*/ 	.byte	0x3f
	.zero		1


	//   ....[59]....
        /*0a90*/ 	.word	0x000146f0
        /*0a94*/ 	.word	0x00000004
        /*0a98*/ 	.word	0x0002a870
        /*0a9c*/ 	.short	0x0101
        /*0a9e*/ 	.byte	0x3f
	.zero		1


	//   ....[60]....
        /*0aa0*/ 	.word	0x00014720
        /*0aa4*/ 	.word	0x00000004
        /*0aa8*/ 	.word	0x0002a840
        /*0aac*/ 	.short	0x010a
        /*0aae*/ 	.byte	0x3f
	.zero		1


	//   ....[61]....
        /*0ab0*/ 	.word	0x00014ac0
        /*0ab4*/ 	.word	0x00000004
        /*0ab8*/ 	.word	0x0002a830
        /*0abc*/ 	.short	0x0107
        /*0abe*/ 	.byte	0x3f
	.zero		1


	//   ....[62]....
        /*0ac0*/ 	.word	0x00014b90
        /*0ac4*/ 	.word	0x00000004
        /*0ac8*/ 	.word	0x0002a830
        /*0acc*/ 	.short	0x0101
        /*0ace*/ 	.byte	0x3f
	.zero		1


	//   ....[63]....
        /*0ad0*/ 	.word	0x00014c10
        /*0ad4*/ 	.word	0x00000000
        /*0ad8*/ 	.word	0x0002a870
        /*0adc*/ 	.short	0x010a
        /*0ade*/ 	.byte	0x3f
	.zero		1


	//   ....[64]....
        /*0ae0*/ 	.word	0x00014ca0
        /*0ae4*/ 	.word	0x00000000
        /*0ae8*/ 	.word	0x0002a860
        /*0aec*/ 	.short	0x010a
        /*0aee*/ 	.byte	0x3f
	.zero		1


	//   ....[65]....
        /*0af0*/ 	.word	0x000153e0
        /*0af4*/ 	.word	0x00000000
        /*0af8*/ 	.word	0x0002a850
        /*0afc*/ 	.short	0x0101
        /*0afe*/ 	.byte	0x3f
	.zero		1


	//   ....[66]....
        /*0b00*/ 	.word	0x00015460
        /*0b04*/ 	.word	0x00000003
        /*0b08*/ 	.word	0x00000000
        /*0b0c*/ 	.short	0x0101
        /*0b0e*/ 	.byte	0x3f
	.zero		1


	//   ....[67]....
        /*0b10*/ 	.word	0x00015630
        /*0b14*/ 	.word	0x00000000
        /*0b18*/ 	.word	0x0002a870
        /*0b1c*/ 	.short	0x010a
        /*0b1e*/ 	.byte	0x3f
	.zero		1


	//   ....[68]....
        /*0b20*/ 	.word	0x000156b0
        /*0b24*/ 	.word	0x00000000
        /*0b28*/ 	.word	0x0002a860
        /*0b2c*/ 	.short	0x010a
        /*0b2e*/ 	.byte	0x3f
	.zero		1


	//   ....[69]....
        /*0b30*/ 	.word	0x00015e00
        /*0b34*/ 	.word	0x00000000
        /*0b38*/ 	.word	0x0002a850
        /*0b3c*/ 	.short	0x0101
        /*0b3e*/ 	.byte	0x3f
	.zero		1


	//   ....[70]....
        /*0b40*/ 	.word	0x00015e80
        /*0b44*/ 	.word	0x00000003
        /*0b48*/ 	.word	0x00000000
        /*0b4c*/ 	.short	0x0101
        /*0b4e*/ 	.byte	0x3f
	.zero		1


	//   ....[71]....
        /*0b50*/ 	.word	0x000160f0
        /*0b54*/ 	.word	0x00000004
        /*0b58*/ 	.word	0x0002a820
        /*0b5c*/ 	.short	0x010a
        /*0b5e*/ 	.byte	0x3f
	.zero		1


	//   ....[72]....
        /*0b60*/ 	.word	0x00016270
        /*0b64*/ 	.word	0x00000005
        /*0b68*/ 	.word	0x0002a840
        /*0b6c*/ 	.short	0x010a
        /*0b6e*/ 	.byte	0x3f
	.zero		1


	//   ....[73]....
        /*0b70*/ 	.word	0x00016310
        /*0b74*/ 	.word	0x00000017
        /*0b78*/ 	.word	0x0002a840
        /*0b7c*/ 	.short	0x010a
        /*0b7e*/ 	.byte	0x3f
	.zero		1


	//   ....[74]....
        /*0b80*/ 	.word	0x00016350
        /*0b84*/ 	.word	0x00000005
        /*0b88*/ 	.word	0x0002a860
        /*0b8c*/ 	.short	0x010a
        /*0b8e*/ 	.byte	0x3f
	.zero		1


	//   ....[75]....
        /*0b90*/ 	.word	0x00016390
        /*0b94*/ 	.word	0x00000017
        /*0b98*/ 	.word	0x0002a860
        /*0b9c*/ 	.short	0x010a
        /*0b9e*/ 	.byte	0x3f
	.zero		1


	//   ....[76]....
        /*0ba0*/ 	.word	0x000163d0
        /*0ba4*/ 	.word	0x00000005
        /*0ba8*/ 	.word	0x0002a880
        /*0bac*/ 	.short	0x010a
        /*0bae*/ 	.byte	0x3f
	.zero		1


	//   ....[77]....
        /*0bb0*/ 	.word	0x00016410
        /*0bb4*/ 	.word	0x00000017
        /*0bb8*/ 	.word	0x0002a880
        /*0bbc*/ 	.short	0x010a
        /*0bbe*/ 	.byte	0x3f
	.zero		1


	//   ....[78]....
        /*0bc0*/ 	.word	0x00016480
        /*0bc4*/ 	.word	0x00000003
        /*0bc8*/ 	.word	0x0002a800
        /*0bcc*/ 	.short	0x010a
        /*0bce*/ 	.byte	0x3f
	.zero		1


	//   ....[79]....
        /*0bd0*/ 	.word	0x000164d0
        /*0bd4*/ 	.word	0x00000003
        /*0bd8*/ 	.word	0x0002a830
        /*0bdc*/ 	.short	0x010a
        /*0bde*/ 	.byte	0x3f
	.zero		1


	//   ....[80]....
        /*0be0*/ 	.word	0x00016530
        /*0be4*/ 	.word	0x00000005
        /*0be8*/ 	.word	0x0002a830
        /*0bec*/ 	.short	0x010a
        /*0bee*/ 	.byte	0x3f
	.zero		1


	//   ....[81]....
        /*0bf0*/ 	.word	0x00016590
        /*0bf4*/ 	.word	0x00000005
        /*0bf8*/ 	.word	0x0002a850
        /*0bfc*/ 	.short	0x010a
        /*0bfe*/ 	.byte	0x3f
	.zero		1


	//   ....[82]....
        /*0c00*/ 	.word	0x000165f0
        /*0c04*/ 	.word	0x00000009
        /*0c08*/ 	.word	0x0002a830
        /*0c0c*/ 	.short	0x010a
        /*0c0e*/ 	.byte	0x3f
	.zero		1


	//   ....[83]....
        /*0c10*/ 	.word	0x00016650
        /*0c14*/ 	.word	0x00000009
        /*0c18*/ 	.word	0x0002a850
        /*0c1c*/ 	.short	0x010a
        /*0c1e*/ 	.byte	0x3f
	.zero		1


	//   ....[84]....
        /*0c20*/ 	.word	0x000166b0
        /*0c24*/ 	.word	0x00000007
        /*0c28*/ 	.word	0x0002a830
        /*0c2c*/ 	.short	0x010a
        /*0c2e*/ 	.byte	0x3f
	.zero		1


	//   ....[85]....
        /*0c30*/ 	.word	0x00016710
        /*0c34*/ 	.word	0x00000007
        /*0c38*/ 	.word	0x0002a850
        /*0c3c*/ 	.short	0x010a
        /*0c3e*/ 	.byte	0x3f
	.zero		1


	//   ....[86]....
        /*0c40*/ 	.word	0x00016770
        /*0c44*/ 	.word	0x00000005
        /*0c48*/ 	.word	0x0002a850
        /*0c4c*/ 	.short	0x010a
        /*0c4e*/ 	.byte	0x3f
	.zero		1


	//   ....[87]....
        /*0c50*/ 	.word	0x00016870
        /*0c54*/ 	.word	0x00000004
        /*0c58*/ 	.word	0x0002a880
        /*0c5c*/ 	.short	0x010a
        /*0c5e*/ 	.byte	0x3f
	.zero		1


	//   ....[88]....
        /*0c60*/ 	.word	0x00016ea0
        /*0c64*/ 	.word	0x00000004
        /*0c68*/ 	.word	0x0002a840
        /*0c6c*/ 	.short	0x010a
        /*0c6e*/ 	.byte	0x3f
	.zero		1


	//   ....[89]....
        /*0c70*/ 	.word	0x00017a30
        /*0c74*/ 	.word	0x00000012
        /*0c78*/ 	.word	0x0002a820
        /*0c7c*/ 	.short	0x010a
        /*0c7e*/ 	.byte	0x3f
	.zero		1


	//   ....[90]....
        /*0c80*/ 	.word	0x00017a80
        /*0c84*/ 	.word	0x00000004
        /*0c88*/ 	.word	0x0002a880
        /*0c8c*/ 	.short	0x010a
        /*0c8e*/ 	.byte	0x3f
	.zero		1


	//   ....[91]....
        /*0c90*/ 	.word	0x00017fa0
        /*0c94*/ 	.word	0x00000004
        /*0c98*/ 	.word	0x0002a840
        /*0c9c*/ 	.short	0x010a
        /*0c9e*/ 	.byte	0x3f
	.zero		1


	//   ....[92]....
        /*0ca0*/ 	.word	0x000184b0
        /*0ca4*/ 	.word	0x00000000
        /*0ca8*/ 	.word	0x0002a870
        /*0cac*/ 	.short	0x010a
        /*0cae*/ 	.byte	0x3f
	.zero		1


	//   ....[93]....
        /*0cb0*/ 	.word	0x00018500
        /*0cb4*/ 	.word	0x00000000
        /*0cb8*/ 	.word	0x0002a860
        /*0cbc*/ 	.short	0x010a
        /*0cbe*/ 	.byte	0x3f
	.zero		1


	//   ....[94]....
        /*0cc0*/ 	.word	0x00018550
        /*0cc4*/ 	.word	0x00000000
        /*0cc8*/ 	.word	0x0002a870
        /*0ccc*/ 	.short	0x010a
        /*0cce*/ 	.byte	0x3f
	.zero		1


	//   ....[95]....
        /*0cd0*/ 	.word	0x000185a0
        /*0cd4*/ 	.word	0x00000000
        /*0cd8*/ 	.word	0x0002a860
        /*0cdc*/ 	.short	0x010a
        /*0cde*/ 	.byte	0x3f
	.zero		1


	//   ....[96]....
        /*0ce0*/ 	.word	0x000185f0
        /*0ce4*/ 	.word	0x00000004
        /*0ce8*/ 	.word	0x0002a820
        /*0cec*/ 	.short	0x010a
        /*0cee*/ 	.byte	0x3f
	.zero		1


	//   ....[97]....
        /*0cf0*/ 	.word	0x00018790
        /*0cf4*/ 	.word	0x00000005
        /*0cf8*/ 	.word	0x0002a840
        /*0cfc*/ 	.short	0x010a
        /*0cfe*/ 	.byte	0x3f
	.zero		1


	//   ....[98]....
        /*0d00*/ 	.word	0x000187e0
        /*0d04*/ 	.word	0x00000017
        /*0d08*/ 	.word	0x0002a840
        /*0d0c*/ 	.short	0x010a
        /*0d0e*/ 	.byte	0x3f
	.zero		1


	//   ....[99]....
        /*0d10*/ 	.word	0x00018830
        /*0d14*/ 	.word	0x00000005
        /*0d18*/ 	.word	0x0002a860
        /*0d1c*/ 	.short	0x010a
        /*0d1e*/ 	.byte	0x3f
	.zero		1


	//   ....[100]....
        /*0d20*/ 	.word	0x00018880
        /*0d24*/ 	.word	0x00000017
        /*0d28*/ 	.word	0x0002a860
        /*0d2c*/ 	.short	0x010a
        /*0d2e*/ 	.byte	0x3f
	.zero		1


	//   ....[101]....
        /*0d30*/ 	.word	0x000188d0
        /*0d34*/ 	.word	0x00000005
        /*0d38*/ 	.word	0x0002a880
        /*0d3c*/ 	.short	0x010a
        /*0d3e*/ 	.byte	0x3f
	.zero		1


	//----- nvinfo : EIATTR_NUM_MBARRIERS
	.align		4
.L_694:
        /*0d40*/ 	.byte	0x03, 0x38
        /*0d42*/ 	.short	0x0016


	//----- nvinfo : EIATTR_EXIT_INSTR_OFFSETS
	.align		4
        /*0d44*/ 	.byte	0x04, 0x1c
        /*0d46*/ 	.short	(.L_696 - .L_695)


	//   ....[0]....
.L_695:
        /*0d48*/ 	.word	0x00000990


	//   ....[1]....
        /*0d4c*/ 	.word	0x00011110


	//   ....[2]....
        /*0d50*/ 	.word	0x00016460


	//----- nvinfo : EIATTR_MAX_THREADS
	.align		4
.L_696:
        /*0d54*/ 	.byte	0x04, 0x05
        /*0d56*/ 	.short	(.L_698 - .L_697)
.L_697:
        /*0d58*/ 	.word	0x00000180
        /*0d5c*/ 	.word	0x00000001
        /*0d60*/ 	.word	0x00000001


	//----- nvinfo : EIATTR_CRS_STACK_SIZE
	.align		4
.L_698:
        /*0d64*/ 	.byte	0x04, 0x1e
        /*0d66*/ 	.short	(.L_700 - .L_699)
.L_699:
        /*0d68*/ 	.word	0x00000000


	//----- nvinfo : EIATTR_CBANK_PARAM_SIZE
	.align		4
.L_700:
        /*0d6c*/ 	.byte	0x03, 0x19
        /*0d6e*/ 	.short	0x0af0


	//----- nvinfo : EIATTR_PARAM_CBANK
	.align		4
        /*0d70*/ 	.byte	0x04, 0x0a
        /*0d72*/ 	.short	(.L_702 - .L_701)
	.align		4
.L_701:
        /*0d74*/ 	.word	index@(.nv.constant0._ZN7cutlass13device_kernelIN5flash11enable_sm90INS1_16FlashAttnFwdSm90INS1_25CollectiveMainloopFwdSm90ILi2EN4cute5tupleIJNS5_1CILi1EEES8_S8_EEENS6_IJNS7_ILi128EEESA_NS7_ILi192EEEEEELi192ENS_12float_e4m3_tEfNS_4arch4Sm90ELb0ELb1ELb0ELb0ELb1ELb0ELb0ELb1ELb1ELb1ELb0ELb0EEENS1_21CollectiveEpilogueFwdINS6_IJSA_SB_SA_EEES9_NS_10bfloat16_tESF_Li256ELb0ELb1ELb0ELb1EEENS1_30DynamicPersistentTileSchedulerILi256ELi128ELb0ELb1ELb1EEEEEEEEEvNT_6ParamsE)
        /*0d78*/ 	.short	0x0210
        /*0d7a*/ 	.short	0x0af0


	//----- nvinfo : EIATTR_SW_WAR
	.align		4
.L_702:
        /*0d7c*/ 	.byte	0x04, 0x36
        /*0d7e*/ 	.short	(.L_704 - .L_703)
.L_703:
        /*0d80*/ 	.word	0x00000008
.L_704:


//--------------------- .nv.info._ZN7cutlass13device_kernelIN5flash11enable_sm90INS1_16FlashAttnFwdSm90INS1_25CollectiveMainloopFwdSm90ILi2EN4cute5tupleIJNS5_1CILi1EEES8_S8_EEENS6_IJNS7_ILi128EEESA_NS7_ILi192EEEEEELi192ENS_12float_e4m3_tEfNS_4arch4Sm90ELb0ELb1ELb0ELb1ELb1ELb0ELb0ELb1ELb1ELb1ELb0ELb0EEENS1_21CollectiveEpilogueFwdINS6_IJSA_SB_SA_EEES9_NS_10bfloat16_tESF_Li256ELb1ELb1ELb0ELb1EEENS1_36VarlenDynamicPersistentTileSchedulerILi128ELi128ELi256ELi128ELb0ELb1ELb1ELb1ELb0ELb1EEEEEEEEEvNT_6ParamsE --------------------------
	.section	.nv.info._ZN7cutlass13device_kernelIN5flash11enable_sm90INS1_16FlashAttnFwdSm90INS1_25CollectiveMainloopFwdSm90ILi2EN4cute5tupleIJNS5_1CILi1EEES8_S8_EEENS6_IJNS7_ILi128EEESA_NS7_ILi192EEEEEELi192ENS_12float_e4m3_tEfNS_4arch4Sm90ELb0ELb1ELb0ELb1ELb1ELb0ELb0ELb1ELb1ELb1ELb0ELb0EEENS1_21CollectiveEpilogueFwdINS6_IJSA_SB_SA_EEES9_NS_10bfloat16_tESF_Li256ELb1ELb1ELb0ELb1EEENS1_36VarlenDynamicPersistentTileSchedulerILi128ELi128ELi256ELi128ELb0ELb1ELb1ELb1ELb0ELb1EEEEEEEEEvNT_6ParamsE,"",@"SHT_CUDA_INFO"
	.sectionflags	@""
	.align	4


	//----- nvinfo : EIATTR_CUDA_API_VERSION
	.align		4
        /*0000*/ 	.byte	0x04, 0x37
        /*0002*/ 	.short	(.L_706 - .L_705)
.L_705:
        /*0004*/ 	.word	0x00000082


	//----- nvinfo : EIATTR_KPARAM_INFO
	.align		4
.L_706:
        /*0008*/ 	.byte	0x04, 0x17
        /*000a*/ 	.short	(.L_708 - .L_707)
.L_707:
        /*000c*/ 	.word	0x00000000
        /*0010*/ 	.short	0x0000
        /*0012*/ 	.short	0x0070
        /*0014*/ 	.byte	0x00, 0xf0, 0x01, 0x2a


	//----- nvinfo : EIATTR_SPARSE_MMA_MASK
	.align		4
.L_708:
        /*0018*/ 	.byte	0x03, 0x50
        /*001a*/ 	.short	0x0000


	//----- nvinfo : EIATTR_MAXREG_COUNT
	.align		4
        /*001c*/ 	.byte	0x03, 0x1b
        /*001e*/ 	.short	0x00a8


	//----- nvinfo : EIATTR_NUM_BARRIERS
	.align		4
        /*0020*/ 	.byte	0x02, 0x4c
        /*0022*/ 	.byte	0x10
	.zero		1


	//----- nvinfo : EIATTR_EXTERNS
	.align		4
        /*0024*/ 	.byte	0x04, 0x0f
        /*0026*/ 	.short	(.L_710 - .L_709)


	//   ....[0]....
	.align		4
.L_709:
        /*0028*/ 	.word	index@(__assertfail)


	//----- nvinfo : EIATTR_ANNOTATIONS
	.align		4
.L_710:
        /*002c*/ 	.byte	0x04, 0x55
        /*002e*/ 	.short	(.L_712 - .L_711)


	//   ....[0]....
.L_711:
        /* <DEDUP_REMOVED lines=9> */


	//----- nvinfo : EIATTR_MERCURY_ISA_VERSION
	.align		4
.L_712:
        /*00a8*/ 	.byte	0x03, 0x5f
        /*00aa*/ 	.short	0x0101


	//----- nvinfo : EIATTR_UNUSED_LOAD_BYTE_OFFSET
	.align		4
        /*00ac*/ 	.byte	0x04, 0x44
        /*00ae*/ 	.short	(.L_714 - .L_713)


	//   ....[0]....
.L_713:
        /*00b0*/ 	.word	0x00000980
        /*00b4*/ 	.word	0x0000fff0


	//   ....[1]....
        /*00b8*/ 	.word	0x0000e600
        /*00bc*/ 	.word	0x0000fff0


	//----- nvinfo : EIATTR_INT_WARP_WIDE_INSTR_OFFSETS
	.align		4
.L_714:
        /*00c0*/ 	.byte	0x04, 0x31
        /*00c2*/ 	.short	(.L_716 - .L_715)


	//   ....[0]....
.L_715:
        /*00c4*/ 	.word	0x000000c0


	//   ....[1]....
        /*00c8*/ 	.word	0x000000d0


	//   ....[2]....
        /*00cc*/ 	.word	0x00000170


	//   ....[3]....
        /*00d0*/ 	.word	0x00012f10


	//   ....[4]....
        /*00d4*/ 	.word	0x00012fa0


	//   ....[5]....
        /*00d8*/ 	.word	0x00016590


	//   ....[6]....
        /*00dc*/ 	.word	0x00016620


	//----- nvinfo : EIATTR_COOP_GROUP_MASK_REGIDS
	.align		4
.L_716:
        /*00e0*/ 	.byte	0x04, 0x29
        /*00e2*/ 	.short	(.L_718 - .L_717)


	//   ....[0]....
.L_717:
        /*00e4*/ 	.word	0xffffffff


	//   ....[1]....
        /*00e8*/ 	.word	0xffffffff


	//   ....[2]....
        /*00ec*/ 	.word	0xffffffff


	//   ....[3]....
        /*00f0*/ 	.word	0xffffffff


	//   ....[4]....
        /*00f4*/ 	.word	0xffffffff


	//   ....[5]....
        /*00f8*/ 	.word	0xffffffff


	//   ....[6]....
        /*00fc*/ 	.word	0xffffffff


	//   ....[7]....
        /*0100*/ 	.word	0xffffffff


	//   ....[8]....
        /*0104*/ 	.word	0xffffffff


	//   ....[9]....
        /*0108*/ 	.word	0xffffffff


	//   ....[10]....
        /*010c*/ 	.word	0xffffffff


	//   ....[11]....
        /*0110*/ 	.word	0xffffffff


	//   ....[12]....
        /*0114*/ 	.word	0xffffffff


	//   ....[13]....
        /*0118*/ 	.word	0xffffffff


	//   ....[14]....
        /*011c*/ 	.word	0xffffffff


	//   ....[15]....
        /*0120*/ 	.word	0xffffffff


	//   ....[16]....
        /*0124*/ 	.word	0xffffffff


	//   ....[17]....
        /*0128*/ 	.word	0xffffffff


	//   ....[18]....
        /*012c*/ 	.word	0xffffffff


	//   ....[19]....
        /*0130*/ 	.word	0xffffffff


	//   ....[20]....
        /*0134*/ 	.word	0xffffffff


	//   ....[21]....
        /*0138*/ 	.word	0xffffffff


	//   ....[22]....
        /*013c*/ 	.word	0xffffffff


	//   ....[23]....
        /*0140*/ 	.word	0xffffffff


	//   ....[24]....
        /*0144*/ 	.word	0xffffffff


	//   ....[25]....
        /*0148*/ 	.word	0xffffffff


	//   ....[26]....
        /*014c*/ 	.word	0xffffffff


	//   ....[27]....
        /*0150*/ 	.word	0xffffffff


	//   ....[28]....
        /*0154*/ 	.word	0xffffffff


	//   ....[29]....
        /*0158*/ 	.word	0xffffffff


	//   ....[30]....
        /*015c*/ 	.word	0xffffffff


	//   ....[31]....
        /*0160*/ 	.word	0xffffffff


	//   ....[32]....
        /*0164*/ 	.word	0xffffffff


	//   ....[33]....
        /*0168*/ 	.word	0xffffffff


	//   ....[34]....
        /*016c*/ 	.word	0xffffffff


	//   ....[35]....
        /*0170*/ 	.word	0xffffffff


	//   ....[36]....
        /*0174*/ 	.word	0xffffffff


	//   ....[37]....
        /*0178*/ 	.word	0xffffffff


	//   ....[38]....
        /*017c*/ 	.word	0xffffffff


	//   ....[39]....
        /*0180*/ 	.word	0xffffffff


	//   ....[40]....
        /*0184*/ 	.word	0xffffffff


	//   ....[41]....
        /*0188*/ 	.word	0xffffffff


	//   ....[42]....
        /*018c*/ 	.word	0xffffffff


	//   ....[43]....
        /*0190*/ 	.word	0xffffffff


	//   ....[44]....
        /*0194*/ 	.word	0xffffffff


	//   ....[45]....
        /*0198*/ 	.word	0xffffffff


	//   ....[46]....
        /*019c*/ 	.word	0xffffffff


	//   ....[47]....
        /*01a0*/ 	.word	0xffffffff


	//   ....[48]....
        /*01a4*/ 	.word	0xffffffff


	//   ....[49]....
        /*01a8*/ 	.word	0xffffffff


	//   ....[50]....
        /*01ac*/ 	.word	0xffffffff


	//   ....[51]....
        /*01b0*/ 	.word	0xffffffff


	//   ....[52]....
        /*01b4*/ 	.word	0xffffffff


	//   ....[53]....
        /*01b8*/ 	.word	0xffffffff


	//   ....[54]....
        /*01bc*/ 	.word	0xffffffff


	//   ....[55]....
        /*01c0*/ 	.word	0xffffffff


	//   ....[56]....
        /*01c4*/ 	.word	0xffffffff


	//   ....[57]....
        /*01c8*/ 	.word	0xffffffff


	//   ....[58]....
        /*01cc*/ 	.word	0xffffffff


	//   ....[59]....
        /*01d0*/ 	.word	0xffffffff


	//   ....[60]....
        /*01d4*/ 	.word	0xffffffff


	//   ....[61]....
        /*01d8*/ 	.word	0xffffffff


	//   ....[62]....
        /*01dc*/ 	.word	0xffffffff


	//   ....[63]....
        /*01e0*/ 	.word	0xffffffff


	//   ....[64]....
        /*01e4*/ 	.word	0xffffffff


	//   ....[65]....
        /*01e8*/ 	.word	0xffffffff


	//   ....[66]....
        /*01ec*/ 	.word	0xffffffff


	//   ....[67]....
        /*01f0*/ 	.word	0xffffffff


	//   ....[68]....
        /*01f4*/ 	.word	0xffffffff


	//   ....[69]....
        /*01f8*/ 	.word	0xffffffff


	//   ....[70]....
        /*01fc*/ 	.word	0xffffffff


	//   ....[71]....
        /*0200*/ 	.word	0xffffffff


	//   ....[72]....
        /*0204*/ 	.word	0xffffffff


	//   ....[73]....
        /*0208*/ 	.word	0xffffffff


	//   ....[74]....
        /*020c*/ 	.word	0xffffffff


	//   ....[75]....
        /*0210*/ 	.word	0xffffffff


	//   ....[76]....
        /*0214*/ 	.word	0xffffffff


	//   ....[77]....
        /*0218*/ 	.word	0xffffffff


	//   ....[78]....
        /*021c*/ 	.word	0xffffffff


	//   ....[79]....
        /*0220*/ 	.word	0xffffffff


	//   ....[80]....
        /*0224*/ 	.word	0xffffffff


	//   ....[81]....
        /*0228*/ 	.word	0xffffffff


	//   ....[82]....
        /*022c*/ 	.word	0xffffffff


	//   ....[83]....
        /*0230*/ 	.word	0xffffffff


	//   ....[84]....
        /*0234*/ 	.word	0xffffffff


	//   ....[85]....
        /*0238*/ 	.word	0xffffffff


	//   ....[86]....
        /*023c*/ 	.word	0xffffffff


	//   ....[87]....
        /*0240*/ 	.word	0xffffffff


	//   ....[88]....
        /*0244*/ 	.word	0xffffffff


	//   ....[89]....
        /*0248*/ 	.word	0xffffffff


	//   ....[90]....
        /*024c*/ 	.word	0xffffffff


	//   ....[91]....
        /*0250*/ 	.word	0xffffffff


	//   ....[92]....
        /*0254*/ 	.word	0xffffffff


	//   ....[93]....
        /*0258*/ 	.word	0xffffffff


	//   ....[94]....
        /*025c*/ 	.word	0xffffffff


	//   ....[95]....
        /*0260*/ 	.word	0xffffffff


	//   ....[96]....
        /*0264*/ 	.word	0xffffffff


	//   ....[97]....
        /*0268*/ 	.word	0xffffffff


	//   ....[98]....
        /*026c*/ 	.word	0xffffffff


	//   ....[99]....
        /*0270*/ 	.word	0xffffffff


	//   ....[100]....
        /*0274*/ 	.word	0xffffffff


	//   ....[101]....
        /*0278*/ 	.word	0xffffffff


	//   ....[102]....
        /*027c*/ 	.word	0xffffffff


	//   ....[103]....
        /*0280*/ 	.word	0xffffffff


	//   ....[104]....
        /*0284*/ 	.word	0xffffffff


	//   ....[105]....
        /*0288*/ 	.word	0xffffffff


	//   ....[106]....
        /*028c*/ 	.word	0xffffffff


	//   ....[107]....
        /*0290*/ 	.word	0xffffffff


	//   ....[108]....
        /*0294*/ 	.word	0xffffffff


	//   ....[109]....
        /*0298*/ 	.word	0xffffffff


	//   ....[110]....
        /*029c*/ 	.word	0xffffffff


	//   ....[111]....
        /*02a0*/ 	.word	0xffffffff


	//   ....[112]....
        /*02a4*/ 	.word	0xffffffff


	//   ....[113]....
        /*02a8*/ 	.word	0xffffffff


	//   ....[114]....
        /*02ac*/ 	.word	0xffffffff


	//   ....[115]....
        /*02b0*/ 	.word	0xffffffff


	//   ....[116]....
        /*02b4*/ 	.word	0xffffffff


	//   ....[117]....
        /*02b8*/ 	.word	0xffffffff


	//   ....[118]....
        /*02bc*/ 	.word	0xffffffff


	//   ....[119]....
        /*02c0*/ 	.word	0xffffffff


	//   ....[120]....
        /*02c4*/ 	.word	0xffffffff


	//   ....[121]....
        /*02c8*/ 	.word	0xffffffff


	//   ....[122]....
        /*02cc*/ 	.word	0xffffffff


	//   ....[123]....
        /*02d0*/ 	.word	0xffffffff


	//   ....[124]....
        /*02d4*/ 	.word	0xffffffff


	//   ....[125]....
        /*02d8*/ 	.word	0xffffffff


	//   ....[126]....
        /*02dc*/ 	.word	0xffffffff


	//   ....[127]....
        /*02e0*/ 	.word	0xffffffff


	//   ....[128]....
        /*02e4*/ 	.word	0xffffffff


	//   ....[129]....
        /*02e8*/ 	.word	0xffffffff


	//   ....[130]....
        /*02ec*/ 	.word	0xffffffff


	//   ....[131]....
        /*02f0*/ 	.word	0xffffffff


	//   ....[132]....
        /*02f4*/ 	.word	0xffffffff


	//   ....[133]....
        /*02f8*/ 	.word	0xffffffff


	//   ....[134]....
        /*02fc*/ 	.word	0xffffffff


	//   ....[135]....
        /*0300*/ 	.word	0xffffffff


	//   ....[136]....
        /*0304*/ 	.word	0xffffffff


	//   ....[137]....
        /*0308*/ 	.word	0xffffffff


	//   ....[138]....
        /*030c*/ 	.word	0xffffffff


	//   ....[139]....
        /*0310*/ 	.word	0xffffffff


	//   ....[140]....
        /*0314*/ 	.word	0xffffffff


	//   ....[141]....
        /*0318*/ 	.word	0xffffffff


	//   ....[142]....
        /*031c*/ 	.word	0xffffffff


	//   ....[143]....
        /*0320*/ 	.word	0xffffffff


	//   ....[144]....
        /*0324*/ 	.word	0xffffffff


	//   ....[145]....
        /*0328*/ 	.word	0xffffffff


	//   ....[146]....
        /*032c*/ 	.word	0xffffffff


	//   ....[147]....
        /*0330*/ 	.word	0xffffffff


	//   ....[148]....
        /*0334*/ 	.word	0xffffffff


	//   ....[149]....
        /*0338*/ 	.word	0xffffffff


	//   ....[150]....
        /*033c*/ 	.word	0xffffffff


	//   ....[151]....
        /*0340*/ 	.word	0xffffffff


	//   ....[152]....
        /*0344*/ 	.word	0xffffffff


	//   ....[153]....
        /*0348*/ 	.word	0xffffffff


	//   ....[154]....
        /*034c*/ 	.word	0xffffffff


	//   ....[155]....
        /*0350*/ 	.word	0xffffffff


	//   ....[156]....
        /*0354*/ 	.word	0xffffffff


	//   ....[157]....
        /*0358*/ 	.word	0xffffffff


	//   ....[158]....
        /*035c*/ 	.word	0xffffffff


	//   ....[159]....
        /*0360*/ 	.word	0xffffffff


	//   ....[160]....
        /*0364*/ 	.word	0xffffffff


	//   ....[161]....
        /*0368*/ 	.word	0xffffffff


	//   ....[162]....
        /*036c*/ 	.word	0xffffffff


	//   ....[163]....
        /*0370*/ 	.word	0xffffffff


	//   ....[164]....
        /*0374*/ 	.word	0xffffffff


	//   ....[165]....
        /*0378*/ 	.word	0xffffffff


	//   ....[166]....
        /*037c*/ 	.word	0xffffffff


	//   ....[167]....
        /*0380*/ 	.word	0xffffffff


	//   ....[168]....
        /*0384*/ 	.word	0xffffffff


	//   ....[169]....
        /*0388*/ 	.word	0xffffffff


	//   ....[170]....
        /*038c*/ 	.word	0xffffffff


	//   ....[171]....
        /*0390*/ 	.word	0xffffffff


	//   ....[172]....
        /*0394*/ 	.word	0xffffffff


	//   ....[173]....
        /*0398*/ 	.word	0xffffffff


	//   ....[174]....
        /*039c*/ 	.word	0xffffffff


	//   ....[175]....
        /*03a0*/ 	.word	0x0500000f


	//   ....[176]....
        /*03a4*/ 	.word	0x0500000f


	//   ....[177]....
        /*03a8*/ 	.word	0x0500000f


	//   ....[178]....
        /*03ac*/ 	.word	0x0500000f


	//   ....[179]....
        /*03b0*/ 	.word	0x0500000f


	//   ....[180]....
        /*03b4*/ 	.word	0x0500000f


	//   ....[181]....
        /*03b8*/ 	.word	0x0500000f


	//   ....[182]....
        /*03bc*/ 	.word	0x0500000f


	//   ....[183]....
        /*03c0*/ 	.word	0x0500000f


	//   ....[184]....
        /*03c4*/ 	.word	0x0500000f


	//   ....[185]....
        /*03c8*/ 	.word	0x0500000f


	//   ....[186]....
        /*03cc*/ 	.word	0x0500000f


	//   ....[187]....
        /*03d0*/ 	.word	0x0500000f


	//   ....[188]....
        /*03d4*/ 	.word	0x0500000f


	//   ....[189]....
        /*03d8*/ 	.word	0x0500000f


	//   ....[190]....
        /*03dc*/ 	.word	0x0500000f


	//   ....[191]....
        /*03e0*/ 	.word	0x0500000f


	//   ....[192]....
        /*03e4*/ 	.word	0x0500000f


	//   ....[193]....
        /*03e8*/ 	.word	0x0500000f


	//   ....[194]....
        /*03ec*/ 	.word	0x0500000f


	//   ....[195]....
        /*03f0*/ 	.word	0x0500000f


	//   ....[196]....
        /*03f4*/ 	.word	0x0500000f


	//   ....[197]....
        /*03f8*/ 	.word	0x0500000f


	//   ....[198]....
        /*03fc*/ 	.word	0x0500000f


	//   ....[199]....
        /*0400*/ 	.word	0x0500000f


	//   ....[200]....
        /*0404*/ 	.word	0x0500000f


	//   ....[201]....
        /*0408*/ 	.word	0x0500000f


	//   ....[202]....
        /*040c*/ 	.word	0x0500000f


	//   ....[203]....
        /*0410*/ 	.word	0x0500000f


	//   ....[204]....
        /*0414*/ 	.word	0x0500000f


	//   ....[205]....
        /*0418*/ 	.word	0x0500000f


	//   ....[206]....
        /*041c*/ 	.word	0x0500000f


	//   ....[207]....
        /*0420*/ 	.word	0x0500000f


	//   ....[208]....
        /*0424*/ 	.word	0x0500000f


	//   ....[209]....
        /*0428*/ 	.word	0x0500000f


	//   ....[210]....
        /*042c*/ 	.word	0x0500000f


	//   ....[211]....
        /*0430*/ 	.word	0x0500000f


	//   ....[212]....
        /*0434*/ 	.word	0x0500000f


	//   ....[213]....
        /*0438*/ 	.word	0x0500000f


	//   ....[214]....
        /*043c*/ 	.word	0x0500000f


	//   ....[215]....
        /*0440*/ 	.word	0x0500000f


	//   ....[216]....
        /*0444*/ 	.word	0x0500000f


	//----- nvinfo : EIATTR_COOP_GROUP_INSTR_OFFSETS
	.align		4
.L_718:
        /*0448*/ 	.byte	0x04, 0x28
        /*044a*/ 	.short	(.L_720 - .L_719)


	//   ....[0]....
.L_719:
        /*044c*/ 	.word	0x00000080


	//   ....[1]....
        /*0450*/ 	.word	0x00000090


	//   ....[2]....
        /*0454*/ 	.word	0x000002d0


	//   ....[3]....
        /*0458*/ 	.word	0x00000430


	//   ....[4]....
        /*045c*/ 	.word	0x00000550


	//   ....[5]....
        /*0460*/ 	.word	0x000006b0


	//   ....[6]....
        /*0464*/ 	.word	0x00001d00


	//   ....[7]....
        /*0468*/ 	.word	0x000024b0


	//   ....[8]....
        /*046c*/ 	.word	0x00003080


	//   ....[9]....
        /*0470*/ 	.word	0x000038b0


	//   ....[10]....
        /*0474*/ 	.word	0x000039c0


	//   ....[11]....
        /*0478*/ 	.word	0x00004290


	//   ....[12]....
        /*047c*/ 	.word	0x00004300


	//   ....[13]....
        /*0480*/ 	.word	0x00005a10


	//   ....[14]....
        /*0484*/ 	.word	0x00005c20


	//   ....[15]....
        /*0488*/ 	.word	0x00006810


	//   ....[16]....
        /*048c*/ 	.word	0x00006910


	//   ....[17]....
        /*0490*/ 	.word	0x00007180


	//   ....[18]....
        /*0494*/ 	.word	0x00007200


	//   ....[19]....
        /*0498*/ 	.word	0x00009180


	//   ....[20]....
        /*049c*/ 	.word	0x00009190


	//   ....[21]....
        /*04a0*/ 	.word	0x000091c0


	//   ....[22]....
        /*04a4*/ 	.word	0x000091d0


	//   ....[23]....
        /*04a8*/ 	.word	0x0000aef0


	//   ....[24]....
        /*04ac*/ 	.word	0x0000b100


	//   ....[25]....
        /*04b0*/ 	.word	0x0000bcf0


	//   ....[26]....
        /*04b4*/ 	.word	0x0000bdf0


	//   ....[27]....
        /*04b8*/ 	.word	0x0000c660


	//   ....[28]....
        /*04bc*/ 	.word	0x0000c6e0


	//   ....[29]....
        /*04c0*/ 	.word	0x0000dcb0


	//   ....[30]....
        /*04c4*/ 	.word	0x0000dcc0


	//   ....[31]....
        /*04c8*/ 	.word	0x0000dcf0


	//   ....[32]....
        /*04cc*/ 	.word	0x0000dd00


	//   ....[33]....
        /*04d0*/ 	.word	0x0000f170


	//   ....[34]....
        /*04d4*/ 	.word	0x0000f1a0


	//   ....[35]....
        /*04d8*/ 	.word	0x0000f1d0


	//   ....[36]....
        /*04dc*/ 	.word	0x0000f200


	//   ....[37]....
        /*04e0*/ 	.word	0x0000f230


	//   ....[38]....
        /*04e4*/ 	.word	0x0000f250


	//   ....[39]....
        /*04e8*/ 	.word	0x0000f260


	//   ....[40]....
        /*04ec*/ 	.word	0x0000f270


	//   ....[41]....
        /*04f0*/ 	.word	0x0000f280


	//   ....[42]....
        /*04f4*/ 	.word	0x0000f290


	//   ....[43]....
        /*04f8*/ 	.word	0x0000f2a0


	//   ....[44]....
        /*04fc*/ 	.word	0x0000f2d0


	//   ....[45]....
        /*0500*/ 	.word	0x0000f300


	//   ....[46]....
        /*0504*/ 	.word	0x0000f330


	//   ....[47]....
        /*0508*/ 	.word	0x0000f360


	//   ....[48]....
        /*050c*/ 	.word	0x0000f370


	//   ....[49]....
        /*0510*/ 	.word	0x0000f380


	//   ....[50]....
        /*0514*/ 	.word	0x0000f3b0


	//   ....[51]....
        /*0518*/ 	.word	0x0000f3e0


	//   ....[52]....
        /*051c*/ 	.word	0x0000f3f0


	//   ....[53]....
        /*0520*/ 	.word	0x0000f400


	//   ....[54]....
        /*0524*/ 	.word	0x0000f430


	//   ....[55]....
        /*0528*/ 	.word	0x0000f460


	//   ....[56]....
        /*052c*/ 	.word	0x0000f470


	//   ....[57]....
        /*0530*/ 	.word	0x0000f480


	//   ....[58]....
        /*0534*/ 	.word	0x0000f490


	//   ....[59]....
        /*0538*/ 	.word	0x0000f4a0


	//   ....[60]....
        /*053c*/ 	.word	0x0000f4b0


	//   ....[61]....
        /*0540*/ 	.word	0x0000f4c0


	//   ....[62]....
        /*0544*/ 	.word	0x0000f4d0


	//   ....[63]....
        /*0548*/ 	.word	0x0000f4e0


	//   ....[64]....
        /*054c*/ 	.word	0x0000f4f0


	//   ....[65]....
        /*0550*/ 	.word	0x0000f500


	//   ....[66]....
        /*0554*/ 	.word	0x0000f510


	//   ....[67]....
        /*0558*/ 	.word	0x0000f520


	//   ....[68]....
        /*055c*/ 	.word	0x0000f530


	//   ....[69]....
        /*0560*/ 	.word	0x0000f550


	//   ....[70]....
        /*0564*/ 	.word	0x0000f580


	//   ....[71]....
        /*0568*/ 	.word	0x0000f5b0


	//   ....[72]....
        /*056c*/ 	.word	0x0000f5e0


	//   ....[73]....
        /*0570*/ 	.word	0x0000f610


	//   ....[74]....
        /*0574*/ 	.word	0x0000f630


	//   ....[75]....
        /*0578*/ 	.word	0x0000f640


	//   ....[76]....
        /*057c*/ 	.word	0x0000f650


	//   ....[77]....
        /*0580*/ 	.word	0x0000f680


	//   ....[78]....
        /*0584*/ 	.word	0x0000f690


	//   ....[79]....
        /*0588*/ 	.word	0x0000f6c0


	//   ....[80]....
        /*058c*/ 	.word	0x0000f700


	//   ....[81]....
        /*0590*/ 	.word	0x0000fd90


	//   ....[82]....
        /*0594*/ 	.word	0x0000fdd0


	//   ....[83]....
        /*0598*/ 	.word	0x0000fe00


	//   ....[84]....
        /*059c*/ 	.word	0x0000fe30


	//   ....[85]....
        /*05a0*/ 	.word	0x00010560


	//   ....[86]....
        /*05a4*/ 	.word	0x00010590


	//   ....[87]....
        /*05a8*/ 	.word	0x00010690


	//   ....[88]....
        /*05ac*/ 	.word	0x000106b0


	//   ....[89]....
        /*05b0*/ 	.word	0x000107b0


	//   ....[90]....
        /*05b4*/ 	.word	0x000107d0


	//   ....[91]....
        /*05b8*/ 	.word	0x000108e0


	//   ....[92]....
        /*05bc*/ 	.word	0x00010900


	//   ....[93]....
        /*05c0*/ 	.word	0x00011210


	//   ....[94]....
        /*05c4*/ 	.word	0x00011230


	//   ....[95]....
        /*05c8*/ 	.word	0x00011330


	//   ....[96]....
        /*05cc*/ 	.word	0x00011350


	//   ....[97]....
        /*05d0*/ 	.word	0x00011450


	//   ....[98]....
        /*05d4*/ 	.word	0x00011470


	//   ....[99]....
        /*05d8*/ 	.word	0x00011580


	//   ....[100]....
        /*05dc*/ 	.word	0x000115a0


	//   ....[101]....
        /*05e0*/ 	.word	0x00011730


	//   ....[102]....
        /*05e4*/ 	.word	0x000118c0


	//   ....[103]....
        /*05e8*/ 	.word	0x000118f0


	//   ....[104]....
        /*05ec*/ 	.word	0x00011920


	//   ....[105]....
        /*05f0*/ 	.word	0x00011950


	//   ....[106]....
        /*05f4*/ 	.word	0x00011980


	//   ....[107]....
        /*05f8*/ 	.word	0x000119c0


	//   ....[108]....
        /*05fc*/ 	.word	0x00011b10


	//   ....[109]....
        /*0600*/ 	.word	0x00011b40


	//   ....[110]....
        /*0604*/ 	.word	0x00011b70


	//   ....[111]....
        /*0608*/ 	.word	0x00011ba0


	//   ....[112]....
        /*060c*/ 	.word	0x00011bd0


	//   ....[113]....
        /*0610*/ 	.word	0x00011c10


	//   ....[114]....
        /*0614*/ 	.word	0x00011ca0


	//   ....[115]....
        /*0618*/ 	.word	0x00011d00


	//   ....[116]....
        /*061c*/ 	.word	0x00011d90


	//   ....[117]....
        /*0620*/ 	.word	0x00013b20


	//   ....[118]....
        /*0624*/ 	.word	0x00013b50


	//   ....[119]....
        /*0628*/ 	.word	0x00013c80


	//   ....[120]....
        /*062c*/ 	.word	0x00013c90


	//   ....[121]....
        /*0630*/ 	.word	0x00013d20


	//   ....[122]....
        /*0634*/ 	.word	0x00013d30


	//   ....[123]....
        /*0638*/ 	.word	0x00013d40


	//   ....[124]....
        /*063c*/ 	.word	0x00013de0


	//   ....[125]....
        /*0640*/ 	.word	0x00014160


	//   ....[126]....
        /*0644*/ 	.word	0x00014180


	//   ....[127]....
        /*0648*/ 	.word	0x00014220


	//   ....[128]....
        /*064c*/ 	.word	0x00014230


	//   ....[129]....
        /*0650*/ 	.word	0x000142c0


	//   ....[130]....
        /*0654*/ 	.word	0x000142d0


	//   ....[131]....
        /*0658*/ 	.word	0x000142e0


	//   ....[132]....
        /*065c*/ 	.word	0x000142f0


	//   ....[133]....
        /*0660*/ 	.word	0x00014ac0


	//   ....[134]....
        /*0664*/ 	.word	0x00014af0


	//   ....[135]....
        /*0668*/ 	.word	0x00014bb0


	//   ....[136]....
        /*066c*/ 	.word	0x00014bd0


	//   ....[137]....
        /*0670*/ 	.word	0x00014c70


	//   ....[138]....
        /*0674*/ 	.word	0x00014c90


	//   ....[139]....
        /*0678*/ 	.word	0x00014ca0


	//   ....[140]....
        /*067c*/ 	.word	0x00014cb0


	//   ....[141]....
        /*0680*/ 	.word	0x00015480


	//   ....[142]....
        /*0684*/ 	.word	0x00015490


	//   ....[143]....
        /*0688*/ 	.word	0x000154d0


	//   ....[144]....
        /*068c*/ 	.word	0x00015510


	//   ....[145]....
        /*0690*/ 	.word	0x00015520


	//   ....[146]....
        /*0694*/ 	.word	0x00015580


	//   ....[147]....
        /*0698*/ 	.word	0x000155b0


	//   ....[148]....
        /*069c*/ 	.word	0x000155f0


	//   ....[149]....
        /*06a0*/ 	.word	0x00015950


	//   ....[150]....
        /*06a4*/ 	.word	0x00015960


	//   ....[151]....
        /*06a8*/ 	.word	0x00015970


	//   ....[152]....
        /*06ac*/ 	.word	0x000159d0


	//   ....[153]....
        /*06b0*/ 	.word	0x000159e0


	//   ....[154]....
        /*06b4*/ 	.word	0x00015a40


	//   ....[155]....
        /*06b8*/ 	.word	0x00015a70


	//   ....[156]....
        /*06bc*/ 	.word	0x00015ab0


	//   ....[157]....
        /*06c0*/ 	.word	0x000170f0


	//   ....[158]....
        /*06c4*/ 	.word	0x00017100


	//   ....[159]....
        /*06c8*/ 	.word	0x00017130


	//   ....[160]....
        /*06cc*/ 	.word	0x00017160


	//   ....[161]....
        /*06d0*/ 	.word	0x000171a0


	//   ....[162]....
        /*06d4*/ 	.word	0x000171d0


	//   ....[163]....
        /*06d8*/ 	.word	0x00017200


	//   ....[164]....
        /*06dc*/ 	.word	0x00017210


	//   ....[165]....
        /*06e0*/ 	.word	0x00017340


	//   ....[166]....
        /*06e4*/ 	.word	0x00017370


	//   ....[167]....
        /*06e8*/ 	.word	0x000173a0


	//   ....[168]....
        /*06ec*/ 	.word	0x000173d0


	//   ....[169]....
        /*06f0*/ 	.word	0x00017400


	//   ....[170]....
        /*06f4*/ 	.word	0x00017440


	//   ....[171]....
        /*06f8*/ 	.word	0x000174f0


	//   ....[172]....
        /*06fc*/ 	.word	0x00017530


	//   ....[173]....
        /*0700*/ 	.word	0x00017590


	//   ....[174]....
        /*0704*/ 	.word	0x00017ba0


	//   ....[175]....
        /*0708*/ 	.word	0x00018270


	//   ....[176]....
        /*070c*/ 	.word	0x00018350


	//   ....[177]....
        /*0710*/ 	.word	0x00018410


	//   ....[178]....
        /*0714*/ 	.word	0x00018590


	//   ....[179]....
        /*0718*/ 	.word	0x00018620


	//   ....[180]....
        /*071c*/ 	.word	0x00018680


	//   ....[181]....
        /*0720*/ 	.word	0x00018780


	//   ....[182]....
        /*0724*/ 	.word	0x000187e0


	//   ....[183]....
        /*0728*/ 	.word	0x000188b0


	//   ....[184]....
        /*072c*/ 	.word	0x00018a30


	//   ....[185]....
        /*0730*/ 	.word	0x00018ac0


	//   ....[186]....
        /*0734*/ 	.word	0x00018bc0


	//   ....[187]....
        /*0738*/ 	.word	0x00018c70


	//   ....[188]....
        /*073c*/ 	.word	0x00018cd0


	//   ....[189]....
        /*0740*/ 	.word	0x00018dd0


	//   ....[190]....
        /*0744*/ 	.word	0x00018e30


	//   ....[191]....
        /*0748*/ 	.word	0x00018ed0


	//   ....[192]....
        /*074c*/ 	.word	0x00018fe0


	//   ....[193]....
        /*0750*/ 	.word	0x00019050


	//   ....[194]....
        /*0754*/ 	.word	0x000190b0


	//   ....[195]....
        /*0758*/ 	.word	0x000191c0


	//   ....[196]....
        /*075c*/ 	.word	0x00019220


	//   ....[197]....
        /*0760*/ 	.word	0x00019340


	//   ....[198]....
        /*0764*/ 	.word	0x000193a0


	//   ....[199]....
        /*0768*/ 	.word	0x00019440


	//   ....[200]....
        /*076c*/ 	.word	0x000195e0


	//   ....[201]....
        /*0770*/ 	.word	0x00019670


	//   ....[202]....
        /*0774*/ 	.word	0x000196d0


	//   ....[203]....
        /*0778*/ 	.word	0x000197b0


	//   ....[204]....
        /*077c*/ 	.word	0x00019810


	//   ....[205]....
        /*0780*/ 	.word	0x000198e0


	//   ....[206]....
        /*0784*/ 	.word	0x00019940


	//   ....[207]....
        /*0788*/ 	.word	0x00019a10


	//   ....[208]....
        /*078c*/ 	.word	0x00019b00


	//   ....[209]....
        /*0790*/ 	.word	0x00019b90


	//   ....[210]....
        /*0794*/ 	.word	0x00019bf0


	//   ....[211]....
        /*0798*/ 	.word	0x00019cc0


	//   ....[212]....
        /*079c*/ 	.word	0x00019d20


	//   ....[213]....
        /*07a0*/ 	.word	0x00019df0


	//   ....[214]....
        /*07a4*/ 	.word	0x00019e50


	//   ....[215]....
        /*07a8*/ 	.word	0x00019f20


	//   ....[216]....
        /*07ac*/ 	.word	0x0001a180


	//----- nvinfo : EIATTR_REG_RECONFIG
	.align		4
.L_720:
        /*07b0*/ 	.byte	0x01, 0x54
	.zero		2


	//----- nvinfo : EIATTR_SYSCALL_OFFSETS
	.align		4
        /*07b4*/ 	.byte	0x04, 0x46
        /*07b6*/ 	.short	(.L_722 - .L_721)


	//   ....[0]....
.L_721:
        /*07b8*/ 	.word	0x00001ee0


	//   ....[1]....
        /*07bc*/ 	.word	0x00013100


	//   ....[2]....
        /*07c0*/ 	.word	0x00013270


	//   ....[3]....
        /*07c4*/ 	.word	0x000133c0


	//   ....[4]....
        /*07c8*/ 	.word	0x00013500


	//   ....[5]....
        /*07cc*/ 	.word	0x000146c0


	//----- nvinfo : EIATTR_MBARRIER_INSTR_OFFSETS
	.align		4
.L_722:
        /*07d0*/ 	.byte	0x04, 0x39
        /*07d2*/ 	.short	(.L_724 - .L_723)


	//   ....[0]....
.L_723:
        /*07d4*/ 	.word	0x00000180
        /*07d8*/ 	.word	0x000000ff
        /*07dc*/ 	.word	0x0002a800
        /*07e0*/ 	.short	0x0100
        /*07e2*/ 	.byte	0x08
	.zero		1


	//   ....[1]....
        /*07e4*/ 	.word	0x00000190
        /*07e8*/ 	.word	0x000000ff
        /*07ec*/ 	.word	0x0002a820
        /*07f0*/ 	.short	0x0100
        /*07f2*/ 	.byte	0x08
	.zero		1


	//   ....[2]....
        /*07f4*/ 	.word	0x00000280
        /*07f8*/ 	.word	0x000000ff
        /*07fc*/ 	.word	0x0002a830
        /*0800*/ 	.short	0x0100
        /*0802*/ 	.byte	0x08
	.zero		1


	//   ....[3]....
        /*0804*/ 	.word	0x00000290
        /*0808*/ 	.word	0x000000ff
        /*080c*/ 	.word	0x0002a840
        /*0810*/ 	.short	0x0100
        /*0812*/ 	.byte	0x08
	.zero		1


	//   ....[4]....
        /*0814*/ 	.word	0x000002a0
        /*0818*/ 	.word	0x000000ff
        /*081c*/ 	.word	0x0002a838
        /*0820*/ 	.short	0x0100
        /*0822*/ 	.byte	0x08
	.zero		1


	//   ....[5]....
        /*0824*/ 	.word	0x000002b0
        /*0828*/ 	.word	0x000000ff
        /*082c*/ 	.word	0x0002a848
        /*0830*/ 	.short	0x0100
        /*0832*/ 	.byte	0x08
	.zero		1


	//   ....[6]....
        /*0834*/ 	.word	0x000003e0
        /*0838*/ 	.word	0x000000ff
        /*083c*/ 	.word	0x0002a850
        /*0840*/ 	.short	0x0100
        /*0842*/ 	.byte	0x08
	.zero		1


	//   ....[7]....
        /*0844*/ 	.word	0x000003f0
        /*0848*/ 	.word	0x000000ff
        /*084c*/ 	.word	0x0002a860
        /*0850*/ 	.short	0x0100
        /*0852*/ 	.byte	0x08
	.zero		1


	//   ....[8]....
        /*0854*/ 	.word	0x00000400
        /*0858*/ 	.word	0x000000ff
        /*085c*/ 	.word	0x0002a858
        /*0860*/ 	.short	0x0100
        /*0862*/ 	.byte	0x08
	.zero		1


	//   ....[9]....
        /*0864*/ 	.word	0x00000410
        /*0868*/ 	.word	0x000000ff
        /*086c*/ 	.word	0x0002a868
        /*0870*/ 	.short	0x0100
        /*0872*/ 	.byte	0x08
	.zero		1


	//   ....[10]....
        /*0874*/ 	.word	0x00000500
        /*0878*/ 	.word	0x000000ff
        /*087c*/ 	.word	0x0002a870
        /*0880*/ 	.short	0x0100
        /*0882*/ 	.byte	0x06
	.zero		1


	//   ....[11]....
        /*0884*/ 	.word	0x00000510
        /*0888*/ 	.word	0x000000ff
        /*088c*/ 	.word	0x0002a880
        /*0890*/ 	.short	0x0100
        /*0892*/ 	.byte	0x06
	.zero		1


	//   ....[12]....
        /*0894*/ 	.word	0x00000520
        /*0898*/ 	.word	0x000000ff
        /*089c*/ 	.word	0x0002a878
        /*08a0*/ 	.short	0x0100
        /*08a2*/ 	.byte	0x06
	.zero		1


	//   ....[13]....
        /*08a4*/ 	.word	0x00000530
        /*08a8*/ 	.word	0x000000ff
        /*08ac*/ 	.word	0x0002a888
        /*08b0*/ 	.short	0x0100
        /*08b2*/ 	.byte	0x06
	.zero		1


	//   ....[14]....
        /*08b4*/ 	.word	0x00000660
        /*08b8*/ 	.word	0x000000ff
        /*08bc*/ 	.word	0x0002a890
        /*08c0*/ 	.short	0x0100
        /*08c2*/ 	.byte	0x08
	.zero		1


	//   ....[15]....
        /*08c4*/ 	.word	0x00000670
        /*08c8*/ 	.word	0x000000ff
        /*08cc*/ 	.word	0x0002a8a0
        /*08d0*/ 	.short	0x0100
        /*08d2*/ 	.byte	0x08
	.zero		1


	//   ....[16]....
        /*08d4*/ 	.word	0x00000680
        /*08d8*/ 	.word	0x000000ff
        /*08dc*/ 	.word	0x0002a898
        /*08e0*/ 	.short	0x0100
        /*08e2*/ 	.byte	0x08
	.zero		1


	//   ....[17]....
        /*08e4*/ 	.word	0x00000690
        /*08e8*/ 	.word	0x000000ff
        /*08ec*/ 	.word	0x0002a8a8
        /*08f0*/ 	.short	0x0100
        /*08f2*/ 	.byte	0x08
	.zero		1


	//   ....[18]....
        /*08f4*/ 	.word	0x000007e0
        /*08f8*/ 	.word	0x000000ff
        /*08fc*/ 	.word	0x0002a8b0
        /*0900*/ 	.short	0x0100
        /*0902*/ 	.byte	0x08
	.zero		1


	//   ....[19]....
        /*0904*/ 	.word	0x000007f0
        /*0908*/ 	.word	0x000000ff
        /*090c*/ 	.word	0x0002a8c0
        /*0910*/ 	.short	0x0100
        /*0912*/ 	.byte	0x08
	.zero		1


	//   ....[20]....
        /*0914*/ 	.word	0x00000800
        /*0918*/ 	.word	0x000000ff
        /*091c*/ 	.word	0x0002a8b8
        /*0920*/ 	.short	0x0100
        /*0922*/ 	.byte	0x08
	.zero		1


	//   ....[21]....
        /*0924*/ 	.word	0x00000810
        /*0928*/ 	.word	0x000000ff
        /*092c*/ 	.word	0x0002a8c8
        /*0930*/ 	.short	0x0100
        /*0932*/ 	.byte	0x08
	.zero		1


	//   ....[22]....
        /*0934*/ 	.word	0x00001f60
        /*0938*/ 	.word	0x000000ff
        /*093c*/ 	.word	0x0002a800
        /*0940*/ 	.short	0x010a
        /*0942*/ 	.byte	0x24
	.zero		1


	//   ....[23]....
        /*0944*/ 	.word	0x00001fe0
        /*0948*/ 	.word	0x00000003
        /*094c*/ 	.word	0x0002a830
        /*0950*/ 	.short	0x010a
        /*0952*/ 	.byte	0x3f
	.zero		1


	//   ....[24]....
        /*0954*/ 	.word	0x00002020
        /*0958*/ 	.word	0x00000003
        /*095c*/ 	.word	0x0002a830
        /*0960*/ 	.short	0x010a
        /*0962*/ 	.byte	0x3f
	.zero		1


	//   ....[25]....
        /*0964*/ 	.word	0x000024c0
        /*0968*/ 	.word	0x000000ff
        /*096c*/ 	.word	0x00000000
        /*0970*/ 	.short	0x0101
        /*0972*/ 	.byte	0x06
	.zero		1


	//   ....[26]....
        /*0974*/ 	.word	0x000053a0
        /*0978*/ 	.word	0x000000ff
        /*097c*/ 	.word	0x0002a830
        /*0980*/ 	.short	0x010a
        /*0982*/ 	.byte	0x06
	.zero		1


	//   ....[27]....
        /*0984*/ 	.word	0x000053e0
        /*0988*/ 	.word	0x000000ff
        /*098c*/ 	.word	0x0002a830
        /*0990*/ 	.short	0x010a
        /*0992*/ 	.byte	0x06
	.zero		1


	//   ....[28]....
        /*0994*/ 	.word	0x000056b0
        /*0998*/ 	.word	0x000000ff
        /*099c*/ 	.word	0x0002a850
        /*09a0*/ 	.short	0x010a
        /*09a2*/ 	.byte	0x06
	.zero		1


	//   ....[29]....
        /*09a4*/ 	.word	0x000056f0
        /*09a8*/ 	.word	0x000000ff
        /*09ac*/ 	.word	0x0002a850
        /*09b0*/ 	.short	0x010a
        /*09b2*/ 	.byte	0x06
	.zero		1


	//   ....[30]....
        /*09b4*/ 	.word	0x000059d0
        /*09b8*/ 	.word	0x000000ff
        /*09bc*/ 	.word	0x00000000
        /*09c0*/ 	.short	0x0101
        /*09c2*/ 	.byte	0x06
	.zero		1


	//   ....[31]....
        /*09c4*/ 	.word	0x00007cb0
        /*09c8*/ 	.word	0x000000ff
        /*09cc*/ 	.word	0x00000000
        /*09d0*/ 	.short	0x0101
        /*09d2*/ 	.byte	0x06
	.zero		1


	//   ....[32]....
        /*09d4*/ 	.word	0x000087d0
        /*09d8*/ 	.word	0x000000ff
        /*09dc*/ 	.word	0x0002a830
        /*09e0*/ 	.short	0x010a
        /*09e2*/ 	.byte	0x06
	.zero		1


	//   ....[33]....
        /*09e4*/ 	.word	0x00008810
        /*09e8*/ 	.word	0x000000ff
        /*09ec*/ 	.word	0x0002a830
        /*09f0*/ 	.short	0x010a
        /*09f2*/ 	.byte	0x06
	.zero		1


	//   ....[34]....
        /*09f4*/ 	.word	0x00008ae0
        /*09f8*/ 	.word	0x000000ff
        /*09fc*/ 	.word	0x0002a850
        /*0a00*/ 	.short	0x010a
        /*0a02*/ 	.byte	0x06
	.zero		1


	//   ....[35]....
        /*0a04*/ 	.word	0x00008b20
        /*0a08*/ 	.word	0x000000ff
        /*0a0c*/ 	.word	0x0002a850
        /*0a10*/ 	.short	0x010a
        /*0a12*/ 	.byte	0x06
	.zero		1


	//   ....[36]....
        /*0a14*/ 	.word	0x00008e20
        /*0a18*/ 	.word	0x000000ff
        /*0a1c*/ 	.word	0x00000000
        /*0a20*/ 	.short	0x0101
        /*0a22*/ 	.byte	0x06
	.zero		1


	//   ....[37]....
        /*0a24*/ 	.word	0x00009fd0
        /*0a28*/ 	.word	0x000000ff
        /*0a2c*/ 	.word	0x00000000
        /*0a30*/ 	.short	0x0101
        /*0a32*/ 	.byte	0x06
	.zero		1


	//   ....[38]....
        /*0a34*/ 	.word	0x0000a8b0
        /*0a38*/ 	.word	0x000000ff
        /*0a3c*/ 	.word	0x0002a830
        /*0a40*/ 	.short	0x010a
        /*0a42*/ 	.byte	0x06
	.zero		1


	//   ....[39]....
        /*0a44*/ 	.word	0x0000a8f0
        /*0a48*/ 	.word	0x000000ff
        /*0a4c*/ 	.word	0x0002a830
        /*0a50*/ 	.short	0x010a
        /*0a52*/ 	.byte	0x06
	.zero		1


	//   ....[40]....
        /*0a54*/ 	.word	0x0000ab90
        /*0a58*/ 	.word	0x000000ff
        /*0a5c*/ 	.word	0x0002a850
        /*0a60*/ 	.short	0x010a
        /*0a62*/ 	.byte	0x06
	.zero		1


	//   ....[41]....
        /*0a64*/ 	.word	0x0000abd0
        /*0a68*/ 	.word	0x000000ff
        /*0a6c*/ 	.word	0x0002a850
        /*0a70*/ 	.short	0x010a
        /*0a72*/ 	.byte	0x06
	.zero		1


	//   ....[42]....
        /*0a74*/ 	.word	0x0000aeb0
        /*0a78*/ 	.word	0x000000ff
        /*0a7c*/ 	.word	0x00000000
        /*0a80*/ 	.short	0x0101
        /*0a82*/ 	.byte	0x06
	.zero		1


	//   ....[43]....
        /*0a84*/ 	.word	0x0000d190
        /*0a88*/ 	.word	0x000000ff
        /*0a8c*/ 	.word	0x00000000
        /*0a90*/ 	.short	0x0101
        /*0a92*/ 	.byte	0x06
	.zero		1


	//   ....[44]....
        /*0a94*/ 	.word	0x0000d980
        /*0a98*/ 	.word	0x000000ff
        /*0a9c*/ 	.word	0x0002a850
        /*0aa0*/ 	.short	0x010a
        /*0aa2*/ 	.byte	0x09
	.zero		1


	//   ....[45]....
        /*0aa4*/ 	.word	0x0000d9c0
        /*0aa8*/ 	.word	0x000000ff
        /*0aac*/ 	.word	0x0002a850
        /*0ab0*/ 	.short	0x010a
        /*0ab2*/ 	.byte	0x09
	.zero		1


	//   ....[46]....
        /*0ab4*/ 	.word	0x0000e080
        /*0ab8*/ 	.word	0x000000ff
        /*0abc*/ 	.word	0x00000000
        /*0ac0*/ 	.short	0x0101
        /*0ac2*/ 	.byte	0x04
	.zero		1


	//   ....[47]....
        /*0ac4*/ 	.word	0x00010550
        /*0ac8*/ 	.word	0x00000000
        /*0acc*/ 	.word	0x00000000
        /*0ad0*/ 	.short	0x0101
        /*0ad2*/ 	.byte	0x3f
	.zero		1


	//   ....[48]....
        /*0ad4*/ 	.word	0x00013940
        /*0ad8*/ 	.word	0x00000004
        /*0adc*/ 	.word	0x0002a880
        /*0ae0*/ 	.short	0x010a
        /*0ae2*/ 	.byte	0x3f
	.zero		1


	//   ....[49]....
        /*0ae4*/ 	.word	0x00013eb0
        /*0ae8*/ 	.word	0x00000004
        /*0aec*/ 	.word	0x0002a870
        /*0af0*/ 	.short	0x0107
        /*0af2*/ 	.byte	0x3f
	.zero		1


	//   ....[50]....
        /*0af4*/ 	.word	0x00013f70
        /*0af8*/ 	.word	0x00000004
        /*0afc*/ 	.word	0x0002a870
        /*0b00*/ 	.short	0x0101
        /*0b02*/ 	.byte	0x3f
	.zero		1


	//   ....[51]....
        /*0b04*/ 	.word	0x00013fa0
        /*0b08*/ 	.word	0x00000004
        /*0b0c*/ 	.word	0x0002a840
        /*0b10*/ 	.short	0x010a
        /*0b12*/ 	.byte	0x3f
	.zero		1


	//   ....[52]....
        /*0b14*/ 	.word	0x00014430
        /*0b18*/ 	.word	0x00000004
        /*0b1c*/ 	.word	0x0002a830
        /*0b20*/ 	.short	0x0107
        /*0b22*/ 	.byte	0x3f
	.zero		1


	//   ....[53]....
        /*0b24*/ 	.word	0x000144f0
        /*0b28*/ 	.word	0x00000004
        /*0b2c*/ 	.word	0x0002a830
        /*0b30*/ 	.short	0x0101
        /*0b32*/ 	.byte	0x3f
	.zero		1


	//   ....[54]....
        /*0b34*/ 	.word	0x00014e10
        /*0b38*/ 	.word	0x00000017
        /*0b3c*/ 	.word	0x0002a800
        /*0b40*/ 	.short	0x0107
        /*0b42*/ 	.byte	0x3f
	.zero		1


	//   ....[55]....
        /*0b44*/ 	.word	0x00014f10
        /*0b48*/ 	.word	0x00000017
        /*0b4c*/ 	.word	0x0002a800
        /*0b50*/ 	.short	0x0101
        /*0b52*/ 	.byte	0x3f
	.zero		1


	//   ....[56]....
        /*0b54*/ 	.word	0x00014f30
        /*0b58*/ 	.word	0x00000017
        /*0b5c*/ 	.word	0x0002a820
        /*0b60*/ 	.short	0x010a
        /*0b62*/ 	.byte	0x3f
	.zero		1


	//   ....[57]....
        /*0b64*/ 	.word	0x000152a0
        /*0b68*/ 	.word	0x00000004
        /*0b6c*/ 	.word	0x0002a880
        /*0b70*/ 	.short	0x010a
        /*0b72*/ 	.byte	0x3f
	.zero		1


	//   ....[58]....
        /*0b74*/ 	.word	0x00015690
        /*0b78*/ 	.word	0x00000004
        /*0b7c*/ 	.word	0x0002a870
        /*0b80*/ 	.short	0x0107
        /*0b82*/ 	.byte	0x3f
	.zero		1


	//   ....[59]....
        /*0b84*/ 	.word	0x00015750
        /*0b88*/ 	.word	0x00000004
        /*0b8c*/ 	.word	0x0002a870
        /*0b90*/ 	.short	0x0101
        /*0b92*/ 	.byte	0x3f
	.zero		1


	//   ....[60]....
        /*0b94*/ 	.word	0x00015780
        /*0b98*/ 	.word	0x00000004
        /*0b9c*/ 	.word	0x0002a840
        /*0ba0*/ 	.short	0x010a
        /*0ba2*/ 	.byte	0x3f
	.zero		1


	//   ....[61]....
        /*0ba4*/ 	.word	0x00015b50
        /*0ba8*/ 	.word	0x00000004
        /*0bac*/ 	.word	0x0002a830
        /*0bb0*/ 	.short	0x0107
        /*0bb2*/ 	.byte	0x3f
	.zero		1


	//   ....[62]....
        /*0bb4*/ 	.word	0x00015c20
        /*0bb8*/ 	.word	0x00000004
        /*0bbc*/ 	.word	0x0002a830
        /*0bc0*/ 	.short	0x0101
        /*0bc2*/ 	.byte	0x3f
	.zero		1


	//   ....[63]....
        /*0bc4*/ 	.word	0x00015ca0
        /*0bc8*/ 	.word	0x00000000
        /*0bcc*/ 	.word	0x0002a870
        /*0bd0*/ 	.short	0x010a
        /*0bd2*/ 	.byte	0x3f
	.zero		1


	//   ....[64]....
        /*0bd4*/ 	.word	0x00015d30
        /*0bd8*/ 	.word	0x00000000
        /*0bdc*/ 	.word	0x0002a860
        /*0be0*/ 	.short	0x010a
        /*0be2*/ 	.byte	0x3f
	.zero		1


	//   ....[65]....
        /*0be4*/ 	.word	0x00016470
        /*0be8*/ 	.word	0x00000000
        /*0bec*/ 	.word	0x0002a850
        /*0bf0*/ 	.short	0x0101
        /*0bf2*/ 	.byte	0x3f
	.zero		1


	//   ....[66]....
        /*0bf4*/ 	.word	0x000164f0
        /*0bf8*/ 	.word	0x00000000
        /*0bfc*/ 	.word	0x00000000
        /*0c00*/ 	.short	0x0101
        /*0c02*/ 	.byte	0x3f
	.zero		1


	//   ....[67]....
        /*0c04*/ 	.word	0x000166b0
        /*0c08*/ 	.word	0x00000002
        /*0c0c*/ 	.word	0x0002a870
        /*0c10*/ 	.short	0x010a
        /*0c12*/ 	.byte	0x3f
	.zero		1


	//   ....[68]....
        /*0c14*/ 	.word	0x00016730
        /*0c18*/ 	.word	0x00000002
        /*0c1c*/ 	.word	0x0002a860
        /*0c20*/ 	.short	0x010a
        /*0c22*/ 	.byte	0x3f
	.zero		1


	//   ....[69]....
        /*0c24*/ 	.word	0x00016e80
        /*0c28*/ 	.word	0x00000002
        /*0c2c*/ 	.word	0x0002a850
        /*0c30*/ 	.short	0x0101
        /*0c32*/ 	.byte	0x3f
	.zero		1


	//   ....[70]....
        /*0c34*/ 	.word	0x00016f00
        /*0c38*/ 	.word	0x00000002
        /*0c3c*/ 	.word	0x00000000
        /*0c40*/ 	.short	0x0101
        /*0c42*/ 	.byte	0x3f
	.zero		1


	//   ....[71]....
        /*0c44*/ 	.word	0x00017b20
        /*0c48*/ 	.word	0x00000007
        /*0c4c*/ 	.word	0x0002a820
        /*0c50*/ 	.short	0x010a
        /*0c52*/ 	.byte	0x3f
	.zero		1


	//   ....[72]....
        /*0c54*/ 	.word	0x00017ca0
        /*0c58*/ 	.word	0x00000005
        /*0c5c*/ 	.word	0x0002a840
        /*0c60*/ 	.short	0x010a
        /*0c62*/ 	.byte	0x3f
	.zero		1


	//   ....[73]....
        /*0c64*/ 	.word	0x00017d40
        /*0c68*/ 	.word	0x00000003
        /*0c6c*/ 	.word	0x0002a840
        /*0c70*/ 	.short	0x010a
        /*0c72*/ 	.byte	0x3f
	.zero		1


	//   ....[74]....
        /*0c74*/ 	.word	0x00017d80
        /*0c78*/ 	.word	0x00000005
        /*0c7c*/ 	.word	0x0002a860
        /*0c80*/ 	.short	0x010a
        /*0c82*/ 	.byte	0x3f
	.zero		1


	//   ....[75]....
        /*0c84*/ 	.word	0x00017dc0
        /*0c88*/ 	.word	0x00000003
        /*0c8c*/ 	.word	0x0002a860
        /*0c90*/ 	.short	0x010a
        /*0c92*/ 	.byte	0x3f
	.zero		1


	//   ....[76]....
        /*0c94*/ 	.word	0x00017e00
        /*0c98*/ 	.word	0x00000005
        /*0c9c*/ 	.word	0x0002a880
        /*0ca0*/ 	.short	0x010a
        /*0ca2*/ 	.byte	0x3f
	.zero		1


	//   ....[77]....
        /*0ca4*/ 	.word	0x00017e40
        /*0ca8*/ 	.word	0x00000003
        /*0cac*/ 	.word	0x0002a880
        /*0cb0*/ 	.short	0x010a
        /*0cb2*/ 	.byte	0x3f
	.zero		1


	//   ....[78]....
        /*0cb4*/ 	.word	0x00017eb0
        /*0cb8*/ 	.word	0x00000003
        /*0cbc*/ 	.word	0x0002a800
        /*0cc0*/ 	.short	0x010a
        /*0cc2*/ 	.byte	0x3f
	.zero		1


	//   ....[79]....
        /*0cc4*/ 	.word	0x00017f00
        /*0cc8*/ 	.word	0x00000003
        /*0ccc*/ 	.word	0x0002a830
        /*0cd0*/ 	.short	0x010a
        /*0cd2*/ 	.byte	0x3f
	.zero		1


	//   ....[80]....
        /*0cd4*/ 	.word	0x00017f60
        /*0cd8*/ 	.word	0x00000007
        /*0cdc*/ 	.word	0x0002a830
        /*0ce0*/ 	.short	0x010a
        /*0ce2*/ 	.byte	0x3f
	.zero		1


	//   ....[81]....
        /*0ce4*/ 	.word	0x00017fc0
        /*0ce8*/ 	.word	0x00000007
        /*0cec*/ 	.word	0x0002a850
        /*0cf0*/ 	.short	0x010a
        /*0cf2*/ 	.byte	0x3f
	.zero		1


	//   ....[82]....
        /*0cf4*/ 	.word	0x00018020
        /*0cf8*/ 	.word	0x00000007
        /*0cfc*/ 	.word	0x0002a830
        /*0d00*/ 	.short	0x010a
        /*0d02*/ 	.byte	0x3f
	.zero		1


	//   ....[83]....
        /*0d04*/ 	.word	0x00018080
        /*0d08*/ 	.word	0x00000007
        /*0d0c*/ 	.word	0x0002a850
        /*0d10*/ 	.short	0x010a
        /*0d12*/ 	.byte	0x3f
	.zero		1


	//   ....[84]....
        /*0d14*/ 	.word	0x000180e0
        /*0d18*/ 	.word	0x00000007
        /*0d1c*/ 	.word	0x0002a830
        /*0d20*/ 	.short	0x010a
        /*0d22*/ 	.byte	0x3f
	.zero		1


	//   ....[85]....
        /*0d24*/ 	.word	0x00018140
        /*0d28*/ 	.word	0x00000007
        /*0d2c*/ 	.word	0x0002a850
        /*0d30*/ 	.short	0x010a
        /*0d32*/ 	.byte	0x3f
	.zero		1


	//   ....[86]....
        /*0d34*/ 	.word	0x000181a0
        /*0d38*/ 	.word	0x00000005
        /*0d3c*/ 	.word	0x0002a850
        /*0d40*/ 	.short	0x010a
        /*0d42*/ 	.byte	0x3f
	.zero		1


	//   ....[87]....
        /*0d44*/ 	.word	0x000182a0
        /*0d48*/ 	.word	0x00000004
        /*0d4c*/ 	.word	0x0002a880
        /*0d50*/ 	.short	0x010a
        /*0d52*/ 	.byte	0x3f
	.zero		1


	//   ....[88]....
        /*0d54*/ 	.word	0x00018980
        /*0d58*/ 	.word	0x00000004
        /*0d5c*/ 	.word	0x0002a840
        /*0d60*/ 	.short	0x010a
        /*0d62*/ 	.byte	0x3f
	.zero		1


	//   ....[89]....
        /*0d64*/ 	.word	0x000194e0
        /*0d68*/ 	.word	0x00000017
        /*0d6c*/ 	.word	0x0002a820
        /*0d70*/ 	.short	0x010a
        /*0d72*/ 	.byte	0x3f
	.zero		1


	//   ....[90]....
        /*0d74*/ 	.word	0x00019530
        /*0d78*/ 	.word	0x00000004
        /*0d7c*/ 	.word	0x0002a880
        /*0d80*/ 	.short	0x010a
        /*0d82*/ 	.byte	0x3f
	.zero		1


	//   ....[91]....
        /*0d84*/ 	.word	0x00019a50
        /*0d88*/ 	.word	0x00000004
        /*0d8c*/ 	.word	0x0002a840
        /*0d90*/ 	.short	0x010a
        /*0d92*/ 	.byte	0x3f
	.zero		1


	//   ....[92]....
        /*0d94*/ 	.word	0x00019f60
        /*0d98*/ 	.word	0x00000000
        /*0d9c*/ 	.word	0x0002a870
        /*0da0*/ 	.short	0x010a
        /*0da2*/ 	.byte	0x3f
	.zero		1


	//   ....[93]....
        /*0da4*/ 	.word	0x00019fb0
        /*0da8*/ 	.word	0x00000000
        /*0dac*/ 	.word	0x0002a860
        /*0db0*/ 	.short	0x010a
        /*0db2*/ 	.byte	0x3f
	.zero		1


	//   ....[94]....
        /*0db4*/ 	.word	0x0001a000
        /*0db8*/ 	.word	0x00000002
        /*0dbc*/ 	.word	0x0002a870
        /*0dc0*/ 	.short	0x010a
        /*0dc2*/ 	.byte	0x3f
	.zero		1


	//   ....[95]....
        /*0dc4*/ 	.word	0x0001a050
        /*0dc8*/ 	.word	0x00000002
        /*0dcc*/ 	.word	0x0002a860
        /*0dd0*/ 	.short	0x010a
        /*0dd2*/ 	.byte	0x3f
	.zero		1


	//   ....[96]....
        /*0dd4*/ 	.word	0x0001a0a0
        /*0dd8*/ 	.word	0x00000007
        /*0ddc*/ 	.word	0x0002a820
        /*0de0*/ 	.short	0x010a
        /*0de2*/ 	.byte	0x3f
	.zero		1


	//   ....[97]....
        /*0de4*/ 	.word	0x0001a240
        /*0de8*/ 	.word	0x00000005
        /*0dec*/ 	.word	0x0002a840
        /*0df0*/ 	.short	0x010a
        /*0df2*/ 	.byte	0x3f
	.zero		1


	//   ....[98]....
        /*0df4*/ 	.word	0x0001a290
        /*0df8*/ 	.word	0x00000003
        /*0dfc*/ 	.word	0x0002a840
        /*0e00*/ 	.short	0x010a
        /*0e02*/ 	.byte	0x3f
	.zero		1


	//   ....[99]....
        /*0e04*/ 	.word	0x0001a2e0
        /*0e08*/ 	.word	0x00000005
        /*0e0c*/ 	.word	0x0002a860
        /*0e10*/ 	.short	0x010a
        /*0e12*/ 	.byte	0x3f
	.zero		1


	//   ....[100]....
        /*0e14*/ 	.word	0x0001a330
        /*0e18*/ 	.word	0x00000003
        /*0e1c*/ 	.word	0x0002a860
        /*0e20*/ 	.short	0x010a
        /*0e22*/ 	.byte	0x3f
	.zero		1


	//   ....[101]....
        /*0e24*/ 	.word	0x0001a380
        /*0e28*/ 	.word	0x00000005
        /*0e2c*/ 	.word	0x0002a880
        /*0e30*/ 	.short	0x010a
        /*0e32*/ 	.byte	0x3f
	.zero		1


	//----- nvinfo : EIATTR_NUM_MBARRIERS
	.align		4
.L_724:
        /*0e34*/ 	.byte	0x03, 0x38
        /*0e36*/ 	.short	0x0016


	//----- nvinfo : EIATTR_EXIT_INSTR_OFFSETS
	.align		4
        /*0e38*/ 	.byte	0x04, 0x1c
        /*0e3a*/ 	.short	(.L_726 - .L_725)


	//   ....[0]....
.L_725:
        /*0e3c*/ 	.word	0x000009c0


	//   ....[1]....
        /*0e40*/ 	.word	0x000116e0


	//   ....[2]....
        /*0e44*/ 	.word	0x00017e90


	//----- nvinfo : EIATTR_MAX_THREADS
	.align		4
.L_726:
        /*0e48*/ 	.byte	0x04, 0x05
        /*0e4a*/ 	.short	(.L_728 - .L_727)
.L_727:
        /*0e4c*/ 	.word	0x00000180
        /*0e50*/ 	.word	0x00000001
        /*0e54*/ 	.word	0x00000001


	//----- nvinfo : EIATTR_CRS_STACK_SIZE
	.align		4
.L_728:
        /*0e58*/ 	.byte	0x04, 0x1e
        /*0e5a*/ 	.short	(.L_730 - .L_729)
.L_729:
        /*0e5c*/ 	.word	0x00000000


	//----- nvinfo : EIATTR_CBANK_PARAM_SIZE
	.align		4
.L_730:
        /*0e60*/ 	.byte	0x03, 0x19
        /*0e62*/ 	.short	0x0af0


	//----- nvinfo : EIATTR_PARAM_CBANK
	.align		4
        /*0e64*/ 	.byte	0x04, 0x0a
        /*0e66*/ 	.short	(.L_732 - .L_731)
	.align		4
.L_731:
        /*0e68*/ 	.word	index@(.nv.constant0._ZN7cutlass13device_kernelIN5flash11enable_sm90INS1_16FlashAttnFwdSm90INS1_25CollectiveMainloopFwdSm90ILi2EN4cute5tupleIJNS5_1CILi1EEES8_S8_EEENS6_IJNS7_ILi128EEESA_NS7_ILi192EEEEEELi192ENS_12float_e4m3_tEfNS_4arch4Sm90ELb0ELb1ELb0ELb1ELb1ELb0ELb0ELb1ELb1ELb1ELb0ELb0EEENS1_21CollectiveEpilogueFwdINS6_IJSA_SB_SA_EEES9_NS_10bfloat16_tESF_Li256ELb1ELb1ELb0ELb1EEENS1_36VarlenDynamicPersistentTileSchedulerILi128ELi128ELi256ELi128ELb0ELb1ELb1ELb1ELb0ELb1EEEEEEEEEvNT_6ParamsE)
        /*0e6c*/ 	.short	0x0210
        /*0e6e*/ 	.short	0x0af0


	//----- nvinfo : EIATTR_SW_WAR
	.align		4
.L_732:
        /*0e70*/ 	.byte	0x04, 0x36
        /*0e72*/ 	.short	(.L_734 - .L_733)
.L_733:
        /*0e74*/ 	.word	0x00000008
.L_734:


//--------------------- .nv.info._ZN7cutlass13device_kernelIN5flash11enable_sm90INS1_16FlashAttnFwdSm90INS1_25CollectiveMainloopFwdSm90ILi2EN4cute5tupleIJNS5_1CILi1EEES8_S8_EEENS6_IJNS7_ILi128EEESA_NS7_ILi192EEEEEELi192ENS_12float_e4m3_tEfNS_4arch4Sm90ELb0ELb1ELb0ELb1ELb1ELb1ELb0ELb1ELb1ELb1ELb0ELb0EEENS1_21CollectiveEpilogueFwdINS6_IJSA_SB_SA_EEES9_NS_10bfloat16_tESF_Li256ELb1ELb1ELb0ELb1EEENS1_36VarlenDynamicPersistentTileSchedulerILi128ELi128ELi256ELi128ELb0ELb1ELb1ELb1ELb0ELb1EEEEEEEEEvNT_6ParamsE --------------------------
	.section	.nv.info._ZN7cutlass13device_kernelIN5flash11enable_sm90INS1_16FlashAttnFwdSm90INS1_25CollectiveMainloopFwdSm90ILi2EN4cute5tupleIJNS5_1CILi1EEES8_S8_EEENS6_IJNS7_ILi128EEESA_NS7_ILi192EEEEEELi192ENS_12float_e4m3_tEfNS_4arch4Sm90ELb0ELb1ELb0ELb1ELb1ELb1ELb0ELb1ELb1ELb1ELb0ELb0EEENS1_21CollectiveEpilogueFwdINS6_IJSA_SB_SA_EEES9_NS_10bfloat16_tESF_Li256ELb1ELb1ELb0ELb1EEENS1_36VarlenDynamicPersistentTileSchedulerILi128ELi128ELi256ELi128ELb0ELb1ELb1ELb1ELb0ELb1EEEEEEEEEvNT_6ParamsE,"",@"SHT_CUDA_INFO"
	.sectionflags	@""
	.align	4


	//----- nvinfo : EIATTR_CUDA_API_VERSION
	.align		4
        /*0000*/ 	.byte	0x04, 0x37
        /*0002*/ 	.short	(.L_736 - .L_735)
.L_735:
        /*0004*/ 	.word	0x00000082


	//----- nvinfo : EIATTR_KPARAM_INFO
	.align		4
.L_736:
        /*0008*/ 	.byte	0x04, 0x17
        /*000a*/ 	.short	(.L_738 - .L_737)
.L_737:
        /*000c*/ 	.word	0x00000000
        /*0010*/ 	.short	0x0000
        /*0012*/ 	.short	0x0070
        /*0014*/ 	.byte	0x00, 0xf0, 0x01, 0x2a


	//----- nvinfo : EIATTR_SPARSE_MMA_MASK
	.align		4
.L_738:
        /*0018*/ 	.byte	0x03, 0x50
        /*001a*/ 	.short	0x0000


	//----- nvinfo : EIATTR_MAXREG_COUNT
	.align		4
        /*001c*/ 	.byte	0x03, 0x1b
        /*001e*/ 	.short	0x00a8


	//----- nvinfo : EIATTR_NUM_BARRIERS
	.align		4
        /*0020*/ 	.byte	0x02, 0x4c
        /*0022*/ 	.byte	0x10
	.zero		1


	//----- nvinfo : EIATTR_EXTERNS
	.align		4
        /*0024*/ 	.byte	0x04, 0x0f
        /*0026*/ 	.short	(.L_740 - .L_739)


	//   ....[0]....
	.align		4
.L_739:
        /*0028*/ 	.word	index@(__assertfail)


	//----- nvinfo : EIATTR_ANNOTATIONS
	.align		4
.L_740:
        /*002c*/ 	.byte	0x04, 0x55
        /*002e*/ 	.short	(.L_742 - .L_741)


	//   ....[0]....
.L_741:
        /* <DEDUP_REMOVED lines=45> */


	//----- nvinfo : EIATTR_MERCURY_ISA_VERSION
	.align		4
.L_742:
        /*02e8*/ 	.byte	0x03, 0x5f
        /*02ea*/ 	.short	0x0101


	//----- nvinfo : EIATTR_UNUSED_LOAD_BYTE_OFFSET
	.align		4
        /*02ec*/ 	.byte	0x04, 0x44
        /*02ee*/ 	.short	(.L_744 - .L_743)


	//   ....[0]....
.L_743:
        /*02f0*/ 	.word	0x00000a90
        /*02f4*/ 	.word	0x0000fff0


	//   ....[1]....
        /*02f8*/ 	.word	0x0001e4b0
        /*02fc*/ 	.word	0x0000fff0


	//----- nvinfo : EIATTR_INT_WARP_WIDE_INSTR_OFFSETS
	.align		4
.L_744:
        /*0300*/ 	.byte	0x04, 0x31
        /*0302*/ 	.short	(.L_746 - .L_745)


	//   ....[0]....
.L_745:
        /*0304*/ 	.word	0x00000130


	//   ....[1]....
        /*0308*/ 	.word	0x00000170


	//   ....[2]....
        /*030c*/ 	.word	0x000001e0


	//   ....[3]....
        /*0310*/ 	.word	0x00024a90


	//   ....[4]....
        /*0314*/ 	.word	0x00024b20


	//   ....[5]....
        /*0318*/ 	.word	0x00028170


	//   ....[6]....
        /*031c*/ 	.word	0x00028200


	//----- nvinfo : EIATTR_COOP_GROUP_MASK_REGIDS
	.align		4
.L_746:
        /*0320*/ 	.byte	0x04, 0x29
        /*0322*/ 	.short	(.L_748 - .L_747)


	//   ....[0]....
.L_747:
        /*0324*/ 	.word	0xffffffff


	//   ....[1]....
        /*0328*/ 	.word	0xffffffff


	//   ....[2]....
        /*032c*/ 	.word	0xffffffff


	//   ....[3]....
        /*0330*/ 	.word	0xffffffff


	//   ....[4]....
        /*0334*/ 	.word	0xffffffff


	//   ....[5]....
        /*0338*/ 	.word	0xffffffff


	//   ....[6]....
        /*033c*/ 	.word	0xffffffff


	//   ....[7]....
        /*0340*/ 	.word	0xffffffff


	//   ....[8]....
        /*0344*/ 	.word	0xffffffff


	//   ....[9]....
        /*0348*/ 	.word	0xffffffff


	//   ....[10]....
        /*034c*/ 	.word	0xffffffff


	//   ....[11]....
        /*0350*/ 	.word	0xffffffff


	//   ....[12]....
        /*0354*/ 	.word	0xffffffff


	//   ....[13]....
        /*0358*/ 	.word	0xffffffff


	//   ....[14]....
        /*035c*/ 	.word	0xffffffff


	//   ....[15]....
        /*0360*/ 	.word	0xffffffff


	//   ....[16]....
        /*0364*/ 	.word	0xffffffff


	//   ....[17]....
        /*0368*/ 	.word	0xffffffff


	//   ....[18]....
        /*036c*/ 	.word	0xffffffff


	//   ....[19]....
        /*0370*/ 	.word	0xffffffff


	//   ....[20]....
        /*0374*/ 	.word	0xffffffff


	//   ....[21]....
        /*0378*/ 	.word	0xffffffff


	//   ....[22]....
        /*037c*/ 	.word	0xffffffff


	//   ....[23]....
        /*0380*/ 	.word	0xffffffff


	//   ....[24]....
        /*0384*/ 	.word	0xffffffff


	//   ....[25]....
        /*0388*/ 	.word	0xffffffff


	//   ....[26]....
        /*038c*/ 	.word	0xffffffff


	//   ....[27]....
        /*0390*/ 	.word	0xffffffff


	//   ....[28]....
        /*0394*/ 	.word	0xffffffff


	//   ....[29]....
        /*0398*/ 	.word	0xffffffff


	//   ....[30]....
        /*039c*/ 	.word	0xffffffff


	//   ....[31]....
        /*03a0*/ 	.word	0xffffffff


	//   ....[32]....
        /*03a4*/ 	.word	0xffffffff


	//   ....[33]....
        /*03a8*/ 	.word	0xffffffff


	//   ....[34]....
        /*03ac*/ 	.word	0xffffffff


	//   ....[35]....
        /*03b0*/ 	.word	0xffffffff


	//   ....[36]....
        /*03b4*/ 	.word	0xffffffff


	//   ....[37]....
        /*03b8*/ 	.word	0xffffffff


	//   ....[38]....
        /*03bc*/ 	.word	0xffffffff


	//   ....[39]....
        /*03c0*/ 	.word	0xffffffff


	//   ....[40]....
        /*03c4*/ 	.word	0xffffffff


	//   ....[41]....
        /*03c8*/ 	.word	0xffffffff


	//   ....[42]....
        /*03cc*/ 	.word	0xffffffff


	//   ....[43]....
        /*03d0*/ 	.word	0xffffffff


	//   ....[44]....
        /*03d4*/ 	.word	0xffffffff


	//   ....[45]....
        /*03d8*/ 	.word	0xffffffff


	//   ....[46]....
        /*03dc*/ 	.word	0xffffffff


	//   ....[47]....
        /*03e0*/ 	.word	0xffffffff


	//   ....[48]....
        /*03e4*/ 	.word	0xffffffff


	//   ....[49]....
        /*03e8*/ 	.word	0xffffffff


	//   ....[50]....
        /*03ec*/ 	.word	0xffffffff


	//   ....[51]....
        /*03f0*/ 	.word	0xffffffff


	//   ....[52]....
        /*03f4*/ 	.word	0xffffffff


	//   ....[53]....
        /*03f8*/ 	.word	0xffffffff


	//   ....[54]....
        /*03fc*/ 	.word	0xffffffff


	//   ....[55]....
        /*0400*/ 	.word	0xffffffff


	//   ....[56]....
        /*0404*/ 	.word	0xffffffff


	//   ....[57]....
        /*0408*/ 	.word	0xffffffff


	//   ....[58]....
        /*040c*/ 	.word	0xffffffff


	//   ....[59]....
        /*0410*/ 	.word	0xffffffff


	//   ....[60]....
        /*0414*/ 	.word	0xffffffff


	//   ....[61]....
        /*0418*/ 	.word	0xffffffff


	//   ....[62]....
        /*041c*/ 	.word	0xffffffff


	//   ....[63]....
        /*0420*/ 	.word	0xffffffff


	//   ....[64]....
        /*0424*/ 	.word	0xffffffff


	//   ....[65]....
        /*0428*/ 	.word	0xffffffff


	//   ....[66]....
        /*042c*/ 	.word	0xffffffff


	//   ....[67]....
        /*0430*/ 	.word	0xffffffff


	//   ....[68]....
        /*0434*/ 	.word	0xffffffff


	//   ....[69]....
        /*0438*/ 	.word	0xffffffff


	//   ....[70]....
        /*043c*/ 	.word	0xffffffff


	//   ....[71]....
        /*0440*/ 	.word	0xffffffff


	//   ....[72]....
        /*0444*/ 	.word	0xffffffff


	//   ....[73]....
        /*0448*/ 	.word	0xffffffff


	//   ....[74]....
        /*044c*/ 	.word	0xffffffff


	//   ....[75]....
        /*0450*/ 	.word	0xffffffff


	//   ....[76]....
        /*0454*/ 	.word	0xffffffff


	//   ....[77]....
        /*0458*/ 	.word	0xffffffff


	//   ....[78]....
        /*045c*/ 	.word	0xffffffff


	//   ....[79]....
        /*0460*/ 	.word	0xffffffff


	//   ....[80]....
        /*0464*/ 	.word	0xffffffff


	//   ....[81]....
        /*0468*/ 	.word	0xffffffff


	//   ....[82]....
        /*046c*/ 	.word	0xffffffff


	//   ....[83]....
        /*0470*/ 	.word	0xffffffff


	//   ....[84]....
        /*0474*/ 	.word	0xffffffff


	//   ....[85]....
        /*0478*/ 	.word	0xffffffff


	//   ....[86]....
        /*047c*/ 	.word	0xffffffff


	//   ....[87]....
        /*0480*/ 	.word	0xffffffff


	//   ....[88]....
        /*0484*/ 	.word	0xffffffff


	//   ....[89]....
        /*0488*/ 	.word	0xffffffff


	//   ....[90]....
        /*048c*/ 	.word	0xffffffff


	//   ....[91]....
        /*0490*/ 	.word	0xffffffff


	//   ....[92]....
        /*0494*/ 	.word	0xffffffff


	//   ....[93]....
        /*0498*/ 	.word	0xffffffff


	//   ....[94]....
        /*049c*/ 	.word	0xffffffff


	//   ....[95]....
        /*04a0*/ 	.word	0xffffffff


	//   ....[96]....
        /*04a4*/ 	.word	0xffffffff


	//   ....[97]....
        /*04a8*/ 	.word	0xffffffff


	//   ....[98]....
        /*04ac*/ 	.word	0xffffffff


	//   ....[99]....
        /*04b0*/ 	.word	0xffffffff


	//   ....[100]....
        /*04b4*/ 	.word	0xffffffff


	//   ....[101]....
        /*04b8*/ 	.word	0xffffffff


	//   ....[102]....
        /*04bc*/ 	.word	0xffffffff


	//   ....[103]....
        /*04c0*/ 	.word	0xffffffff


	//   ....[104]....
        /*04c4*/ 	.word	0xffffffff


	//   ....[105]....
        /*04c8*/ 	.word	0xffffffff


	//   ....[106]....
        /*04cc*/ 	.word	0xffffffff


	//   ....[107]....
        /*04d0*/ 	.word	0xffffffff


	//   ....[108]....
        /*04d4*/ 	.word	0xffffffff


	//   ....[109]....
        /*04d8*/ 	.word	0xffffffff


	//   ....[110]....
        /*04dc*/ 	.word	0xffffffff


	//   ....[111]....
        /*04e0*/ 	.word	0xffffffff


	//   ....[112]....
        /*04e4*/ 	.word	0xffffffff


	//   ....[113]....
        /*04e8*/ 	.word	0xffffffff


	//   ....[114]....
        /*04ec*/ 	.word	0xffffffff


	//   ....[115]....
        /*04f0*/ 	.word	0xffffffff


	//   ....[116]....
        /*04f4*/ 	.word	0xffffffff


	//   ....[117]....
        /*04f8*/ 	.word	0xffffffff


	//   ....[118]....
        /*04fc*/ 	.word	0xffffffff


	//   ....[119]....
        /*0500*/ 	.word	0xffffffff


	//   ....[120]....
        /*0504*/ 	.word	0xffffffff


	//   ....[121]....
        /*0508*/ 	.word	0xffffffff


	//   ....[122]....
        /*050c*/ 	.word	0xffffffff


	//   ....[123]....
        /*0510*/ 	.word	0xffffffff


	//   ....[124]....
        /*0514*/ 	.word	0xffffffff


	//   ....[125]....
        /*0518*/ 	.word	0xffffffff


	//   ....[126]....
        /*051c*/ 	.word	0xffffffff


	//   ....[127]....
        /*0520*/ 	.word	0xffffffff


	//   ....[128]....
        /*0524*/ 	.word	0xffffffff


	//   ....[129]....
        /*0528*/ 	.word	0xffffffff


	//   ....[130]....
        /*052c*/ 	.word	0xffffffff


	//   ....[131]....
        /*0530*/ 	.word	0xffffffff


	//   ....[132]....
        /*0534*/ 	.word	0xffffffff


	//   ....[133]....
        /*0538*/ 	.word	0xffffffff


	//   ....[134]....
        /*053c*/ 	.word	0xffffffff


	//   ....[135]....
        /*0540*/ 	.word	0xffffffff


	//   ....[136]....
        /*0544*/ 	.word	0xffffffff


	//   ....[137]....
        /*0548*/ 	.word	0xffffffff


	//   ....[138]....
        /*054c*/ 	.word	0xffffffff


	//   ....[139]....
        /*0550*/ 	.word	0xffffffff


	//   ....[140]....
        /*0554*/ 	.word	0xffffffff


	//   ....[141]....
        /*0558*/ 	.word	0xffffffff


	//   ....[142]....
        /*055c*/ 	.word	0xffffffff


	//   ....[143]....
        /*0560*/ 	.word	0xffffffff


	//   ....[144]....
        /*0564*/ 	.word	0xffffffff


	//   ....[145]....
        /*0568*/ 	.word	0xffffffff


	//   ....[146]....
        /*056c*/ 	.word	0xffffffff


	//   ....[147]....
        /*0570*/ 	.word	0xffffffff


	//   ....[148]....
        /*0574*/ 	.word	0xffffffff


	//   ....[149]....
        /*0578*/ 	.word	0xffffffff


	//   ....[150]....
        /*057c*/ 	.word	0xffffffff


	//   ....[151]....
        /*0580*/ 	.word	0xffffffff


	//   ....[152]....
        /*0584*/ 	.word	0xffffffff


	//   ....[153]....
        /*0588*/ 	.word	0xffffffff


	//   ....[154]....
        /*058c*/ 	.word	0xffffffff


	//   ....[155]....
        /*0590*/ 	.word	0xffffffff


	//   ....[156]....
        /*0594*/ 	.word	0xffffffff


	//   ....[157]....
        /*0598*/ 	.word	0xffffffff


	//   ....[158]....
        /*059c*/ 	.word	0xffffffff


	//   ....[159]....
        /*05a0*/ 	.word	0xffffffff


	//   ....[160]....
        /*05a4*/ 	.word	0xffffffff


	//   ....[161]....
        /*05a8*/ 	.word	0xffffffff


	//   ....[162]....
        /*05ac*/ 	.word	0xffffffff


	//   ....[163]....
        /*05b0*/ 	.word	0xffffffff


	//   ....[164]....
        /*05b4*/ 	.word	0xffffffff


	//   ....[165]....
        /*05b8*/ 	.word	0xffffffff


	//   ....[166]....
        /*05bc*/ 	.word	0xffffffff


	//   ....[167]....
        /*05c0*/ 	.word	0xffffffff


	//   ....[168]....
        /*05c4*/ 	.word	0xffffffff


	//   ....[169]....
        /*05c8*/ 	.word	0xffffffff


	//   ....[170]....
        /*05cc*/ 	.word	0xffffffff


	//   ....[171]....
        /*05d0*/ 	.word	0xffffffff


	//   ....[172]....
        /*05d4*/ 	.word	0xffffffff


	//   ....[173]....
        /*05d8*/ 	.word	0xffffffff


	//   ....[174]....
        /*05dc*/ 	.word	0xffffffff


	//   ....[175]....
        /*05e0*/ 	.word	0xffffffff


	//   ....[176]....
        /*05e4*/ 	.word	0xffffffff


	//   ....[177]....
        /*05e8*/ 	.word	0xffffffff


	//   ....[178]....
        /*05ec*/ 	.word	0xffffffff


	//   ....[179]....
        /*05f0*/ 	.word	0xffffffff


	//   ....[180]....
        /*05f4*/ 	.word	0xffffffff


	//   ....[181]....
        /*05f8*/ 	.word	0xffffffff


	//   ....[182]....
        /*05fc*/ 	.word	0xffffffff


	//   ....[183]....
        /*0600*/ 	.word	0xffffffff


	//   ....[184]....
        /*0604*/ 	.word	0xffffffff


	//   ....[185]....
        /*0608*/ 	.word	0xffffffff


	//   ....[186]....
        /*060c*/ 	.word	0xffffffff


	//   ....[187]....
        /*0610*/ 	.word	0xffffffff


	//   ....[188]....
        /*0614*/ 	.word	0xffffffff


	//   ....[189]....
        /*0618*/ 	.word	0xffffffff


	//   ....[190]....
        /*061c*/ 	.word	0xffffffff


	//   ....[191]....
        /*0620*/ 	.word	0xffffffff


	//   ....[192]....
        /*0624*/ 	.word	0xffffffff


	//   ....[193]....
        /*0628*/ 	.word	0x0500000f


	//   ....[194]....
        /*062c*/ 	.word	0x0500000f


	//   ....[195]....
        /*0630*/ 	.word	0x0500000f


	//   ....[196]....
        /*0634*/ 	.word	0x0500000f


	//   ....[197]....
        /*0638*/ 	.word	0x0500000f


	//   ....[198]....
        /*063c*/ 	.word	0x0500000f


	//   ....[199]....
        /*0640*/ 	.word	0x0500000f


	//   ....[200]....
        /*0644*/ 	.word	0x0500000f


	//   ....[201]....
        /*0648*/ 	.word	0x0500000f


	//   ....[202]....
        /*064c*/ 	.word	0x0500000f


	//   ....[203]....
        /*0650*/ 	.word	0x0500000f


	//   ....[204]....
        /*0654*/ 	.word	0x0500000f


	//   ....[205]....
        /*0658*/ 	.word	0x0500000f


	//   ....[206]....
        /*065c*/ 	.word	0x0500000f


	//   ....[207]....
        /*0660*/ 	.word	0x0500000f


	//   ....[208]....
        /*0664*/ 	.word	0x0500000f


	//   ....[209]....
        /*0668*/ 	.word	0x0500000f


	//   ....[210]....
        /*066c*/ 	.word	0x0500000f


	//   ....[211]....
        /*0670*/ 	.word	0x0500000f


	//   ....[212]....
        /*0674*/ 	.word	0x0500000f


	//   ....[213]....
        /*0678*/ 	.word	0x0500000f


	//   ....[214]....
        /*067c*/ 	.word	0x0500000f


	//   ....[215]....
        /*0680*/ 	.word	0x0500000f


	//   ....[216]....
        /*0684*/ 	.word	0x0500000f


	//   ....[217]....
        /*0688*/ 	.word	0x0500000f


	//   ....[218]....
        /*068c*/ 	.word	0x0500000f


	//   ....[219]....
        /*0690*/ 	.word	0x0500000f


	//   ....[220]....
        /*0694*/ 	.word	0x0500000f


	//   ....[221]....
        /*0698*/ 	.word	0x0500000f


	//   ....[222]....
        /*069c*/ 	.word	0x0500000f


	//   ....[223]....
        /*06a0*/ 	.word	0x0500000f


	//   ....[224]....
        /*06a4*/ 	.word	0x0500000f


	//   ....[225]....
        /*06a8*/ 	.word	0x0500000f


	//   ....[226]....
        /*06ac*/ 	.word	0x0500000f


	//   ....[227]....
        /*06b0*/ 	.word	0x0500000f


	//   ....[228]....
        /*06b4*/ 	.word	0x0500000f


	//   ....[229]....
        /*06b8*/ 	.word	0x0500000f


	//   ....[230]....
        /*06bc*/ 	.word	0x0500000f


	//   ....[231]....
        /*06c0*/ 	.word	0x0500000f


	//   ....[232]....
        /*06c4*/ 	.word	0x0500000f


	//   ....[233]....
        /*06c8*/ 	.word	0x0500000f


	//   ....[234]....
        /*06cc*/ 	.word	0x0500000f


	//   ....[235]....
        /*06d0*/ 	.word	0x0500000f


	//   ....[236]....
        /*06d4*/ 	.word	0x0500000f


	//   ....[237]....
        /*06d8*/ 	.word	0x0500000f


	//   ....[238]....
        /*06dc*/ 	.word	0x0500000f


	//   ....[239]....
        /*06e0*/ 	.word	0x0500000f


	//   ....[240]....
        /*06e4*/ 	.word	0x0500000f


	//   ....[241]....
        /*06e8*/ 	.word	0x0500000f


	//   ....[242]....
        /*06ec*/ 	.word	0x0500000f


	//   ....[243]....
        /*06f0*/ 	.word	0x0500000f


	//   ....[244]....
        /*06f4*/ 	.word	0x0500000f


	//   ....[245]....
        /*06f8*/ 	.word	0x0500000f


	//   ....[246]....
        /*06fc*/ 	.word	0x0500000f


	//   ....[247]....
        /*0700*/ 	.word	0x0500000f


	//   ....[248]....
        /*0704*/ 	.word	0x0500000f


	//   ....[249]....
        /*0708*/ 	.word	0x0500000f


	//   ....[250]....
        /*070c*/ 	.word	0x0500000f


	//   ....[251]....
        /*0710*/ 	.word	0x0500000f


	//   ....[252]....
        /*0714*/ 	.word	0x0500000f


	//   ....[253]....
        /*0718*/ 	.word	0x0500000f


	//   ....[254]....
        /*071c*/ 	.word	0x0500000f


	//   ....[255]....
        /*0720*/ 	.word	0x0500000f


	//   ....[0]....
        /*0724*/ 	.word	0x0500000f


	//   ....[1]....
        /*0728*/ 	.word	0x0500000f


	//   ....[2]....
        /*072c*/ 	.word	0x0500000f


	//   ....[3]....
        /*0730*/ 	.word	0x0500000f


	//   ....[4]....
        /*0734*/ 	.word	0x0500000f


	//   ....[5]....
        /*0738*/ 	.word	0x0500000f


	//   ....[6]....
        /*073c*/ 	.word	0x0500000f


	//   ....[7]....
        /*0740*/ 	.word	0x0500000f


	//   ....[8]....
        /*0744*/ 	.word	0x0500000f


	//   ....[9]....
        /*0748*/ 	.word	0x0500000f


	//   ....[10]....
        /*074c*/ 	.word	0x0500000f


	//   ....[11]....
        /*0750*/ 	.word	0x0500000f


	//   ....[12]....
        /*0754*/ 	.word	0x0500000f


	//   ....[13]....
        /*0758*/ 	.word	0x0500000f


	//   ....[14]....
        /*075c*/ 	.word	0x0500000f


	//   ....[15]....
        /*0760*/ 	.word	0x0500000f


	//   ....[16]....
        /*0764*/ 	.word	0x0500000f


	//   ....[17]....
        /*0768*/ 	.word	0x0500000f


	//   ....[18]....
        /*076c*/ 	.word	0x0500000f


	//   ....[19]....
        /*0770*/ 	.word	0x0500000f


	//   ....[20]....
        /*0774*/ 	.word	0x0500000f


	//   ....[21]....
        /*0778*/ 	.word	0x0500000f


	//   ....[22]....
        /*077c*/ 	.word	0x0500000f


	//   ....[23]....
        /*0780*/ 	.word	0x0500000f


	//   ....[24]....
        /*0784*/ 	.word	0x0500000f


	//   ....[25]....
        /*0788*/ 	.word	0x0500000f


	//   ....[26]....
        /*078c*/ 	.word	0x0500000f


	//   ....[27]....
        /*0790*/ 	.word	0x0500000f


	//   ....[28]....
        /*0794*/ 	.word	0x0500000f


	//   ....[29]....
        /*0798*/ 	.word	0x0500000f


	//   ....[30]....
        /*079c*/ 	.word	0x0500000f


	//   ....[31]....
        /*07a0*/ 	.word	0x0500000f


	//   ....[32]....
        /*07a4*/ 	.word	0x0500000f


	//   ....[33]....
        /*07a8*/ 	.word	0x0500000f


	//   ....[34]....
        /*07ac*/ 	.word	0x0500000f


	//   ....[35]....
        /*07b0*/ 	.word	0x0500000f


	//   ....[36]....
        /*07b4*/ 	.word	0x0500000f


	//   ....[37]....
        /*07b8*/ 	.word	0x0500000f


	//   ....[38]....
        /*07bc*/ 	.word	0x0500000f


	//   ....[39]....
        /*07c0*/ 	.word	0x0500000f


	//   ....[40]....
        /*07c4*/ 	.word	0x0500000f


	//   ....[41]....
        /*07c8*/ 	.word	0x0500000f


	//   ....[42]....
        /*07cc*/ 	.word	0x0500000f


	//   ....[43]....
        /*07d0*/ 	.word	0x0500000f


	//   ....[44]....
        /*07d4*/ 	.word	0x0500000f


	//   ....[45]....
        /*07d8*/ 	.word	0x0500000f


	//   ....[46]....
        /*07dc*/ 	.word	0x0500000f


	//   ....[47]....
        /*07e0*/ 	.word	0x0500000f


	//   ....[48]....
        /*07e4*/ 	.word	0x0500000f


	//   ....[49]....
        /*07e8*/ 	.word	0x0500000f


	//   ....[50]....
        /*07ec*/ 	.word	0x0500000f


	//   ....[51]....
        /*07f0*/ 	.word	0x0500000f


	//   ....[52]....
        /*07f4*/ 	.word	0x0500000f


	//   ....[53]....
        /*07f8*/ 	.word	0x0500000f


	//   ....[54]....
        /*07fc*/ 	.word	0x0500000f


	//   ....[55]....
        /*0800*/ 	.word	0x0500000f


	//   ....[56]....
        /*0804*/ 	.word	0x0500000f


	//   ....[57]....
        /*0808*/ 	.word	0x0500000f


	//   ....[58]....
        /*080c*/ 	.word	0x0500000f


	//   ....[59]....
        /*0810*/ 	.word	0x0500000f


	//   ....[60]....
        /*0814*/ 	.word	0x0500000f


	//   ....[61]....
        /*0818*/ 	.word	0x0500000f


	//   ....[62]....
        /*081c*/ 	.word	0x0500000f


	//   ....[63]....
        /*0820*/ 	.word	0x0500000f


	//   ....[64]....
        /*0824*/ 	.word	0x0500000f


	//   ....[65]....
        /*0828*/ 	.word	0x0500000f


	//   ....[66]....
        /*082c*/ 	.word	0x0500000f


	//   ....[67]....
        /*0830*/ 	.word	0x0500000f


	//----- nvinfo : EIATTR_COOP_GROUP_INSTR_OFFSETS
	.align		4
.L_748:
        /*0834*/ 	.byte	0x04, 0x28
        /*0836*/ 	.short	(.L_750 - .L_749)


	//   ....[0]....
.L_749:
        /*0838*/ 	.word	0x00000070


	//   ....[1]....
        /*083c*/ 	.word	0x00000140


	//   ....[2]....
        /*0840*/ 	.word	0x00000190


	//   ....[3]....
        /*0844*/ 	.word	0x000003c0


	//   ....[4]....
        /*0848*/ 	.word	0x00000520


	//   ....[5]....
        /*084c*/ 	.word	0x00000640


	//   ....[6]....
        /*0850*/ 	.word	0x000007a0


	//   ....[7]....
        /*0854*/ 	.word	0x000030e0


	//   ....[8]....
        /*0858*/ 	.word	0x000030f0


	//   ....[9]....
        /*085c*/ 	.word	0x00006210


	//   ....[10]....
        /*0860*/ 	.word	0x00006220


	//   ....[11]....
        /*0864*/ 	.word	0x000093d0


	//   ....[12]....
        /*0868*/ 	.word	0x000093e0


	//   ....[13]....
        /*086c*/ 	.word	0x00009890


	//   ....[14]....
        /*0870*/ 	.word	0x000098b0


	//   ....[15]....
        /*0874*/ 	.word	0x0000a750


	//   ....[16]....
        /*0878*/ 	.word	0x0000ae10


	//   ....[17]....
        /*087c*/ 	.word	0x0000ae20


	//   ....[18]....
        /*0880*/ 	.word	0x0000ae30


	//   ....[19]....
        /*0884*/ 	.word	0x0000ae40


	//   ....[20]....
        /*0888*/ 	.word	0x0000e490


	//   ....[21]....
        /*088c*/ 	.word	0x0000e4a0


	//   ....[22]....
        /*0890*/ 	.word	0x0000e4b0


	//   ....[23]....
        /*0894*/ 	.word	0x0000e4c0


	//   ....[24]....
        /*0898*/ 	.word	0x00011f30


	//   ....[25]....
        /*089c*/ 	.word	0x00012b50


	//   ....[26]....
        /*08a0*/ 	.word	0x000132b0


	//   ....[27]....
        /*08a4*/ 	.word	0x000133b0


	//   ....[28]....
        /*08a8*/ 	.word	0x00013be0


	//   ....[29]....
        /*08ac*/ 	.word	0x00013c60


	//   ....[30]....
        /*08b0*/ 	.word	0x000154d0


	//   ....[31]....
        /*08b4*/ 	.word	0x00015730


	//   ....[32]....
        /*08b8*/ 	.word	0x00016310


	//   ....[33]....
        /*08bc*/ 	.word	0x000164e0


	//   ....[34]....
        /*08c0*/ 	.word	0x00016ba0


	//   ....[35]....
        /*08c4*/ 	.word	0x00016cd0


	//   ....[36]....
        /*08c8*/ 	.word	0x00018c80


	//   ....[37]....
        /*08cc*/ 	.word	0x00018ca0


	//   ....[38]....
        /*08d0*/ 	.word	0x000191c0


	//   ....[39]....
        /*08d4*/ 	.word	0x00019220


	//   ....[40]....
        /*08d8*/ 	.word	0x0001ad00


	//   ....[41]....
        /*08dc*/ 	.word	0x0001af30


	//   ....[42]....
        /*08e0*/ 	.word	0x0001baf0


	//   ....[43]....
        /*08e4*/ 	.word	0x0001bbf0


	//   ....[44]....
        /*08e8*/ 	.word	0x0001c4f0


	//   ....[45]....
        /*08ec*/ 	.word	0x0001c550


	//   ....[46]....
        /*08f0*/ 	.word	0x0001db00


	//   ....[47]....
        /*08f4*/ 	.word	0x0001db60


	//   ....[48]....
        /*08f8*/ 	.word	0x0001db80


	//   ....[49]....
        /*08fc*/ 	.word	0x0001dba0


	//   ....[50]....
        /*0900*/ 	.word	0x0001ed80


	//   ....[51]....
        /*0904*/ 	.word	0x0001edb0


	//   ....[52]....
        /*0908*/ 	.word	0x0001ede0


	//   ....[53]....
        /*090c*/ 	.word	0x0001ee10


	//   ....[54]....
        /*0910*/ 	.word	0x0001ee40


	//   ....[55]....
        /*0914*/ 	.word	0x0001ee70


	//   ....[56]....
        /*0918*/ 	.word	0x0001eea0


	//   ....[57]....
        /*091c*/ 	.word	0x0001eed0


	//   ....[58]....
        /*0920*/ 	.word	0x0001ef00


	//   ....[59]....
        /*0924*/ 	.word	0x0001ef30


	//   ....[60]....
        /*0928*/ 	.word	0x0001ef60


	//   ....[61]....
        /*092c*/ 	.word	0x0001ef90


	//   ....[62]....
        /*0930*/ 	.word	0x0001efc0


	//   ....[63]....
        /*0934*/ 	.word	0x0001eff0


	//   ....[64]....
        /*0938*/ 	.word	0x0001f020


	//   ....[65]....
        /*093c*/ 	.word	0x0001f050


	//   ....[66]....
        /*0940*/ 	.word	0x0001f080


	//   ....[67]....
        /*0944*/ 	.word	0x0001f0b0


	//   ....[68]....
        /*0948*/ 	.word	0x0001f0e0


	//   ....[69]....
        /*094c*/ 	.word	0x0001f110


	//   ....[70]....
        /*0950*/ 	.word	0x0001f140


	//   ....[71]....
        /*0954*/ 	.word	0x0001f170


	//   ....[72]....
        /*0958*/ 	.word	0x0001f1a0


	//   ....[73]....
        /*095c*/ 	.word	0x0001f1d0


	//   ....[74]....
        /*0960*/ 	.word	0x0001f200


	//   ....[75]....
        /*0964*/ 	.word	0x0001f230


	//   ....[76]....
        /*0968*/ 	.word	0x0001f260


	//   ....[77]....
        /*096c*/ 	.word	0x0001f290


	//   ....[78]....
        /*0970*/ 	.word	0x0001f2c0


	//   ....[79]....
        /*0974*/ 	.word	0x0001f2f0


	//   ....[80]....
        /*0978*/ 	.word	0x0001f320


	//   ....[81]....
        /*097c*/ 	.word	0x0001f350


	//   ....[82]....
        /*0980*/ 	.word	0x0001f380


	//   ....[83]....
        /*0984*/ 	.word	0x0001f3b0


	//   ....[84]....
        /*0988*/ 	.word	0x0001f3e0


	//   ....[85]....
        /*098c*/ 	.word	0x0001f400


	//   ....[86]....
        /*0990*/ 	.word	0x0001f410


	//   ....[87]....
        /*0994*/ 	.word	0x0001f420


	//   ....[88]....
        /*0998*/ 	.word	0x0001f450


	//   ....[89]....
        /*099c*/ 	.word	0x0001f480


	//   ....[90]....
        /*09a0*/ 	.word	0x0001f4b0


	//   ....[91]....
        /*09a4*/ 	.word	0x0001f4e0


	//   ....[92]....
        /*09a8*/ 	.word	0x0001f510


	//   ....[93]....
        /*09ac*/ 	.word	0x0001f540


	//   ....[94]....
        /*09b0*/ 	.word	0x0001f570


	//   ....[95]....
        /*09b4*/ 	.word	0x0001f580


	//   ....[96]....
        /*09b8*/ 	.word	0x0001f590


	//   ....[97]....
        /*09bc*/ 	.word	0x0001f5a0


	//   ....[98]....
        /*09c0*/ 	.word	0x0001fd60


	//   ....[99]....
        /*09c4*/ 	.word	0x0001fda0


	//   ....[100]....
        /*09c8*/ 	.word	0x0001fea0


	//   ....[101]....
        /*09cc*/ 	.word	0x0001ff00


	//   ....[102]....
        /*09d0*/ 	.word	0x000204d0


	//   ....[103]....
        /*09d4*/ 	.word	0x000204f0


	//   ....[104]....
        /*09d8*/ 	.word	0x00020610


	//   ....[105]....
        /*09dc*/ 	.word	0x00020630


	//   ....[106]....
        /*09e0*/ 	.word	0x00020730


	//   ....[107]....
        /*09e4*/ 	.word	0x00020750


	//   ....[108]....
        /*09e8*/ 	.word	0x00020860


	//   ....[109]....
        /*09ec*/ 	.word	0x00020880


	//   ....[110]....
        /*09f0*/ 	.word	0x00021120


	//   ....[111]....
        /*09f4*/ 	.word	0x00021130


	//   ....[112]....
        /*09f8*/ 	.word	0x00021300


	//   ....[113]....
        /*09fc*/ 	.word	0x00021310


	//   ....[114]....
        /*0a00*/ 	.word	0x000214d0


	//   ....[115]....
        /*0a04*/ 	.word	0x000214e0


	//   ....[116]....
        /*0a08*/ 	.word	0x000216a0


	//   ....[117]....
        /*0a0c*/ 	.word	0x000216b0


	//   ....[118]....
        /*0a10*/ 	.word	0x000218c0


	//   ....[119]....
        /*0a14*/ 	.word	0x00021a90


	//   ....[120]....
        /*0a18*/ 	.word	0x00021ac0


	//   ....[121]....
        /*0a1c*/ 	.word	0x00021af0


	//   ....[122]....
        /*0a20*/ 	.word	0x00021b20


	//   ....[123]....
        /*0a24*/ 	.word	0x00021b50


	//   ....[124]....
        /*0a28*/ 	.word	0x00021b80


	//   ....[125]....
        /*0a2c*/ 	.word	0x00021cf0


	//   ....[126]....
        /*0a30*/ 	.word	0x00021d20


	//   ....[127]....
        /*0a34*/ 	.word	0x00021d50


	//   ....[128]....
        /*0a38*/ 	.word	0x00021d80


	//   ....[129]....
        /*0a3c*/ 	.word	0x00021db0


	//   ....[130]....
        /*0a40*/ 	.word	0x00021de0


	//   ....[131]....
        /*0a44*/ 	.word	0x00021e70


	//   ....[132]....
        /*0a48*/ 	.word	0x00021ed0


	//   ....[133]....
        /*0a4c*/ 	.word	0x00021f60


	//   ....[134]....
        /*0a50*/ 	.word	0x00023230


	//   ....[135]....
        /*0a54*/ 	.word	0x000256a0


	//   ....[136]....
        /*0a58*/ 	.word	0x000256c0


	//   ....[137]....
        /*0a5c*/ 	.word	0x000257a0


	//   ....[138]....
        /*0a60*/ 	.word	0x000257c0


	//   ....[139]....
        /*0a64*/ 	.word	0x00025840


	//   ....[140]....
        /*0a68*/ 	.word	0x00025860


	//   ....[141]....
        /*0a6c*/ 	.word	0x000258b0


	//   ....[142]....
        /*0a70*/ 	.word	0x000258e0


	//   ....[143]....
        /*0a74*/ 	.word	0x00025ce0


	//   ....[144]....
        /*0a78*/ 	.word	0x00025d00


	//   ....[145]....
        /*0a7c*/ 	.word	0x00025da0


	//   ....[146]....
        /*0a80*/ 	.word	0x00025db0


	//   ....[147]....
        /*0a84*/ 	.word	0x00025e40


	//   ....[148]....
        /*0a88*/ 	.word	0x00025e50


	//   ....[149]....
        /*0a8c*/ 	.word	0x00025e60


	//   ....[150]....
        /*0a90*/ 	.word	0x00025e70


	//   ....[151]....
        /*0a94*/ 	.word	0x00026690


	//   ....[152]....
        /*0a98*/ 	.word	0x000266c0


	//   ....[153]....
        /*0a9c*/ 	.word	0x00026780


	//   ....[154]....
        /*0aa0*/ 	.word	0x000267a0


	//   ....[155]....
        /*0aa4*/ 	.word	0x00026840


	//   ....[156]....
        /*0aa8*/ 	.word	0x00026860


	//   ....[157]....
        /*0aac*/ 	.word	0x00026870


	//   ....[158]....
        /*0ab0*/ 	.word	0x00026900


	//   ....[159]....
        /*0ab4*/ 	.word	0x00027030


	//   ....[160]....
        /*0ab8*/ 	.word	0x00027040


	//   ....[161]....
        /*0abc*/ 	.word	0x00027080


	//   ....[162]....
        /*0ac0*/ 	.word	0x000270c0


	//   ....[163]....
        /*0ac4*/ 	.word	0x000270d0


	//   ....[164]....
        /*0ac8*/ 	.word	0x00027130


	//   ....[165]....
        /*0acc*/ 	.word	0x00027160


	//   ....[166]....
        /*0ad0*/ 	.word	0x000271a0


	//   ....[167]....
        /*0ad4*/ 	.word	0x00027500


	//   ....[168]....
        /*0ad8*/ 	.word	0x00027510


	//   ....[169]....
        /*0adc*/ 	.word	0x00027520


	//   ....[170]....
        /*0ae0*/ 	.word	0x00027580


	//   ....[171]....
        /*0ae4*/ 	.word	0x00027590


	//   ....[172]....
        /*0ae8*/ 	.word	0x000275f0


	//   ....[173]....
        /*0aec*/ 	.word	0x00027620


	//   ....[174]....
        /*0af0*/ 	.word	0x00027660


	//   ....[175]....
        /*0af4*/ 	.word	0x00028ce0


	//   ....[176]....
        /*0af8*/ 	.word	0x00028d10


	//   ....[177]....
        /*0afc*/ 	.word	0x00028d50


	//   ....[178]....
        /*0b00*/ 	.word	0x00028d80


	//   ....[179]....
        /*0b04*/ 	.word	0x00028db0


	//   ....[180]....
        /*0b08*/ 	.word	0x00028de0


	//   ....[181]....
        /*0b0c*/ 	.word	0x00028e10


	//   ....[182]....
        /*0b10*/ 	.word	0x00028e40


	//   ....[183]....
        /*0b14*/ 	.word	0x00028fc0


	//   ....[184]....
        /*0b18*/ 	.word	0x00028ff0


	//   ....[185]....
        /*0b1c*/ 	.word	0x00029020


	//   ....[186]....
        /*0b20*/ 	.word	0x00029050


	//   ....[187]....
        /*0b24*/ 	.word	0x00029080


	//   ....[188]....
        /*0b28*/ 	.word	0x000290b0


	//   ....[189]....
        /*0b2c*/ 	.word	0x00029170


	//   ....[190]....
        /*0b30*/ 	.word	0x00029190


	//   ....[191]....
        /*0b34*/ 	.word	0x00029200


	//   ....[192]....
        /*0b38*/ 	.word	0x000298a0


	//   ....[193]....
        /*0b3c*/ 	.word	0x00029c40


	//   ....[194]....
        /*0b40*/ 	.word	0x00029cd0


	//   ....[195]....
        /*0b44*/ 	.word	0x00029db0


	//   ....[196]....
        /*0b48*/ 	.word	0x00029e40


	//   ....[197]....
        /*0b4c*/ 	.word	0x00029f20


	//   ....[198]....
        /*0b50*/ 	.word	0x00029fb0


	//   ....[199]....
        /*0b54*/ 	.word	0x0002a0e0


	//   ....[200]....
        /*0b58*/ 	.word	0x0002a180


	//   ....[201]....
        /*0b5c*/ 	.word	0x0002a210


	//   ....[202]....
        /*0b60*/ 	.word	0x0002a260


	//   ....[203]....
        /*0b64*/ 	.word	0x0002a2b0


	//   ....[204]....
        /*0b68*/ 	.word	0x0002a380


	//   ....[205]....
        /*0b6c*/ 	.word	0x0002a410


	//   ....[206]....
        /*0b70*/ 	.word	0x0002a460


	//   ....[207]....
        /*0b74*/ 	.word	0x0002a4b0


	//   ....[208]....
        /*0b78*/ 	.word	0x0002a840


	//   ....[209]....
        /*0b7c*/ 	.word	0x0002a970


	//   ....[210]....
        /*0b80*/ 	.word	0x0002aaa0


	//   ....[211]....
        /*0b84*/ 	.word	0x0002abd0


	//   ....[212]....
        /*0b88*/ 	.word	0x0002ac80


	//   ....[213]....
        /*0b8c*/ 	.word	0x0002ad00


	//   ....[214]....
        /*0b90*/ 	.word	0x0002ad60


	//   ....[215]....
        /*0b94*/ 	.word	0x0002adc0


	//   ....[216]....
        /*0b98*/ 	.word	0x0002ae20


	//   ....[217]....
        /*0b9c*/ 	.word	0x0002aea0


	//   ....[218]....
        /*0ba0*/ 	.word	0x0002af00


	//   ....[219]....
        /*0ba4*/ 	.word	0x0002af80


	//   ....[220]....
        /*0ba8*/ 	.word	0x0002afe0


	//   ....[221]....
        /*0bac*/ 	.word	0x0002b060


	//   ....[222]....
        /*0bb0*/ 	.word	0x0002b0c0


	//   ....[223]....
        /*0bb4*/ 	.word	0x0002b140


	//   ....[224]....
        /*0bb8*/ 	.word	0x0002b1a0


	//   ....[225]....
        /*0bbc*/ 	.word	0x0002b220


	//   ....[226]....
        /*0bc0*/ 	.word	0x0002b280


	//   ....[227]....
        /*0bc4*/ 	.word	0x0002b300


	//   ....[228]....
        /*0bc8*/ 	.word	0x0002b360


	//   ....[229]....
        /*0bcc*/ 	.word	0x0002b3e0


	//   ....[230]....
        /*0bd0*/ 	.word	0x0002b440


	//   ....[231]....
        /*0bd4*/ 	.word	0x0002b4c0


	//   ....[232]....
        /*0bd8*/ 	.word	0x0002b520


	//   ....[233]....
        /*0bdc*/ 	.word	0x0002b5a0


	//   ....[234]....
        /*0be0*/ 	.word	0x0002b600


	//   ....[235]....
        /*0be4*/ 	.word	0x0002b680


	//   ....[236]....
        /*0be8*/ 	.word	0x0002b6e0


	//   ....[237]....
        /*0bec*/ 	.word	0x0002b740


	//   ....[238]....
        /*0bf0*/ 	.word	0x0002b7a0


	//   ....[239]....
        /*0bf4*/ 	.word	0x0002b800


	//   ....[240]....
        /*0bf8*/ 	.word	0x0002b860


	//   ....[241]....
        /*0bfc*/ 	.word	0x0002b8e0


	//   ....[242]....
        /*0c00*/ 	.word	0x0002b940


	//   ....[243]....
        /*0c04*/ 	.word	0x0002b9c0


	//   ....[244]....
        /*0c08*/ 	.word	0x0002ba20


	//   ....[245]....
        /*0c0c*/ 	.word	0x0002baa0


	//   ....[246]....
        /*0c10*/ 	.word	0x0002bb00


	//   ....[247]....
        /*0c14*/ 	.word	0x0002bb80


	//   ....[248]....
        /*0c18*/ 	.word	0x0002bbe0


	//   ....[249]....
        /*0c1c*/ 	.word	0x0002bc60


	//   ....[250]....
        /*0c20*/ 	.word	0x0002bcc0


	//   ....[251]....
        /*0c24*/ 	.word	0x0002bd20


	//   ....[252]....
        /*0c28*/ 	.word	0x0002bd80


	//   ....[253]....
        /*0c2c*/ 	.word	0x0002be00


	//   ....[254]....
        /*0c30*/ 	.word	0x0002be70


	//   ....[255]....
        /*0c34*/ 	.word	0x0002bef0


	//   ....[0]....
        /*0c38*/ 	.word	0x0002c000


	//   ....[1]....
        /*0c3c*/ 	.word	0x0002c050


	//   ....[2]....
        /*0c40*/ 	.word	0x0002c0e0


	//   ....[3]....
        /*0c44*/ 	.word	0x0002c170


	//   ....[4]....
        /*0c48*/ 	.word	0x0002c200


	//   ....[5]....
        /*0c4c*/ 	.word	0x0002c290


	//   ....[6]....
        /*0c50*/ 	.word	0x0002c320


	//   ....[7]....
        /*0c54*/ 	.word	0x0002c3b0


	//   ....[8]....
        /*0c58*/ 	.word	0x0002c470


	//   ....[9]....
        /*0c5c*/ 	.word	0x0002c750


	//   ....[10]....
        /*0c60*/ 	.word	0x0002c840


	//   ....[11]....
        /*0c64*/ 	.word	0x0002c8d0


	//   ....[12]....
        /*0c68*/ 	.word	0x0002ca60


	//   ....[13]....
        /*0c6c*/ 	.word	0x0002caf0


	//   ....[14]....
        /*0c70*/ 	.word	0x0002cb50


	//   ....[15]....
        /*0c74*/ 	.word	0x0002cc20


	//   ....[16]....
        /*0c78*/ 	.word	0x0002cd30


	//   ....[17]....
        /*0c7c*/ 	.word	0x0002cdf0


	//   ....[18]....
        /*0c80*/ 	.word	0x0002cf70


	//   ....[19]....
        /*0c84*/ 	.word	0x0002d000


	//   ....[20]....
        /*0c88*/ 	.word	0x0002d100


	//   ....[21]....
        /*0c8c*/ 	.word	0x0002d1b0


	//   ....[22]....
        /*0c90*/ 	.word	0x0002d210


	//   ....[23]....
        /*0c94*/ 	.word	0x0002d310


	//   ....[24]....
        /*0c98*/ 	.word	0x0002d370


	//   ....[25]....
        /*0c9c*/ 	.word	0x0002d410


	//   ....[26]....
        /*0ca0*/ 	.word	0x0002d520


	//   ....[27]....
        /*0ca4*/ 	.word	0x0002d590


	//   ....[28]....
        /*0ca8*/ 	.word	0x0002d5f0


	//   ....[29]....
        /*0cac*/ 	.word	0x0002d700


	//   ....[30]....
        /*0cb0*/ 	.word	0x0002d760


	//   ....[31]....
        /*0cb4*/ 	.word	0x0002d880


	//   ....[32]....
        /*0cb8*/ 	.word	0x0002d8e0


	//   ....[33]....
        /*0cbc*/ 	.word	0x0002d980


	//   ....[34]....
        /*0cc0*/ 	.word	0x0002db20


	//   ....[35]....
        /*0cc4*/ 	.word	0x0002dbb0


	//   ....[36]....
        /*0cc8*/ 	.word	0x0002dc10


	//   ....[37]....
        /*0ccc*/ 	.word	0x0002dcf0


	//   ....[38]....
        /*0cd0*/ 	.word	0x0002dd50


	//   ....[39]....
        /*0cd4*/ 	.word	0x0002de20


	//   ....[40]....
        /*0cd8*/ 	.word	0x0002de80


	//   ....[41]....
        /*0cdc*/ 	.word	0x0002df50


	//   ....[42]....
        /*0ce0*/ 	.word	0x0002e040


	//   ....[43]....
        /*0ce4*/ 	.word	0x0002e0d0


	//   ....[44]....
        /*0ce8*/ 	.word	0x0002e130


	//   ....[45]....
        /*0cec*/ 	.word	0x0002e200


	//   ....[46]....
        /*0cf0*/ 	.word	0x0002e260


	//   ....[47]....
        /*0cf4*/ 	.word	0x0002e330


	//   ....[48]....
        /*0cf8*/ 	.word	0x0002e390


	//   ....[49]....
        /*0cfc*/ 	.word	0x0002e460


	//   ....[50]....
        /*0d00*/ 	.word	0x0002e640


	//   ....[51]....
        /*0d04*/ 	.word	0x0002e6e0


	//   ....[52]....
        /*0d08*/ 	.word	0x0002e800


	//   ....[53]....
        /*0d0c*/ 	.word	0x0002e870


	//   ....[54]....
        /*0d10*/ 	.word	0x0002e8e0


	//   ....[55]....
        /*0d14*/ 	.word	0x0002e950


	//   ....[56]....
        /*0d18*/ 	.word	0x0002e9c0


	//   ....[57]....
        /*0d1c*/ 	.word	0x0002ea40


	//   ....[58]....
        /*0d20*/ 	.word	0x0002ead0


	//   ....[59]....
        /*0d24*/ 	.word	0x0002eb70


	//   ....[60]....
        /*0d28*/ 	.word	0x0002ebe0


	//   ....[61]....
        /*0d2c*/ 	.word	0x0002ec50


	//   ....[62]....
        /*0d30*/ 	.word	0x0002ecc0


	//   ....[63]....
        /*0d34*/ 	.word	0x0002ed40


	//   ....[64]....
        /*0d38*/ 	.word	0x0002edb0


	//   ....[65]....
        /*0d3c*/ 	.word	0x0002ee50


	//   ....[66]....
        /*0d40*/ 	.word	0x0002eee0


	//   ....[67]....
        /*0d44*/ 	.word	0x0002f010


	//----- nvinfo : EIATTR_REG_RECONFIG
	.align		4
.L_750:
        /*0d48*/ 	.byte	0x01, 0x54
	.zero		2


	//----- nvinfo : EIATTR_SYSCALL_OFFSETS
	.align		4
        /*0d4c*/ 	.byte	0x04, 0x46
        /*0d4e*/ 	.short	(.L_752 - .L_751)


	//   ....[0]....
.L_751:
        /*0d50*/ 	.word	0x00001eb0


	//   ....[1]....
        /*0d54*/ 	.word	0x00002000


	//   ....[2]....
        /*0d58*/ 	.word	0x0000a8e0


	//   ....[3]....
        /*0d5c*/ 	.word	0x0000abf0


	//   ....[4]....
        /*0d60*/ 	.word	0x00024c80


	//   ....[5]....
        /*0d64*/ 	.word	0x00024e10


	//   ....[6]....
        /*0d68*/ 	.word	0x00024f60


	//   ....[7]....
        /*0d6c*/ 	.word	0x000250b0


	//   ....[8]....
        /*0d70*/ 	.word	0x000262e0


	//----- nvinfo : EIATTR_MBARRIER_INSTR_OFFSETS
	.align		4
.L_752:
        /*0d74*/ 	.byte	0x04, 0x39
        /*0d76*/ 	.short	(.L_754 - .L_753)


	//   ....[0]....
.L_753:
        /*0d78*/ 	.word	0x00000270
        /*0d7c*/ 	.word	0x000000ff
        /*0d80*/ 	.word	0x0002a800
        /*0d84*/ 	.short	0x0100
        /*0d86*/ 	.byte	0x08
	.zero		1


	//   ....[1]....
        /*0d88*/ 	.word	0x00000280
        /*0d8c*/ 	.word	0x000000ff
        /*0d90*/ 	.word	0x0002a820
        /*0d94*/ 	.short	0x0100
        /*0d96*/ 	.byte	0x08
	.zero		1


	//   ....[2]....
        /*0d98*/ 	.word	0x00000370
        /*0d9c*/ 	.word	0x000000ff
        /*0da0*/ 	.word	0x0002a830
        /*0da4*/ 	.short	0x0100
        /*0da6*/ 	.byte	0x08
	.zero		1


	//   ....[3]....
        /*0da8*/ 	.word	0x00000380
        /*0dac*/ 	.word	0x000000ff
        /*0db0*/ 	.word	0x0002a840
        /*0db4*/ 	.short	0x0100
        /*0db6*/ 	.byte	0x08
	.zero		1


	//   ....[4]....
        /*0db8*/ 	.word	0x00000390
        /*0dbc*/ 	.word	0x000000ff
        /*0dc0*/ 	.word	0x0002a838
        /*0dc4*/ 	.short	0x0100
        /*0dc6*/ 	.byte	0x08
	.zero		1


	//   ....[5]....
        /*0dc8*/ 	.word	0x000003a0
        /*0dcc*/ 	.word	0x000000ff
        /*0dd0*/ 	.word	0x0002a848
        /*0dd4*/ 	.short	0x0100
        /*0dd6*/ 	.byte	0x08
	.zero		1


	//   ....[6]....
        /*0dd8*/ 	.word	0x000004d0
        /*0ddc*/ 	.word	0x000000ff
        /*0de0*/ 	.word	0x0002a850
        /*0de4*/ 	.short	0x0100
        /*0de6*/ 	.byte	0x08
	.zero		1


	//   ....[7]....
        /*0de8*/ 	.word	0x000004e0
        /*0dec*/ 	.word	0x000000ff
        /*0df0*/ 	.word	0x0002a860
        /*0df4*/ 	.short	0x0100
        /*0df6*/ 	.byte	0x08
	.zero		1


	//   ....[8]....
        /*0df8*/ 	.word	0x000004f0
        /*0dfc*/ 	.word	0x000000ff
        /*0e00*/ 	.word	0x0002a858
        /*0e04*/ 	.short	0x0100
        /*0e06*/ 	.byte	0x08
	.zero		1


	//   ....[9]....
        /*0e08*/ 	.word	0x00000500
        /*0e0c*/ 	.word	0x000000ff
        /*0e10*/ 	.word	0x0002a868
        /*0e14*/ 	.short	0x0100
        /*0e16*/ 	.byte	0x08
	.zero		1


	//   ....[10]....
        /*0e18*/ 	.word	0x000005f0
        /*0e1c*/ 	.word	0x000000ff
        /*0e20*/ 	.word	0x0002a870
        /*0e24*/ 	.short	0x0100
        /*0e26*/ 	.byte	0x06
	.zero		1


	//   ....[11]....
        /*0e28*/ 	.word	0x00000600
        /*0e2c*/ 	.word	0x000000ff
        /*0e30*/ 	.word	0x0002a880
        /*0e34*/ 	.short	0x0100
        /*0e36*/ 	.byte	0x06
	.zero		1


	//   ....[12]....
        /*0e38*/ 	.word	0x00000610
        /*0e3c*/ 	.word	0x000000ff
        /*0e40*/ 	.word	0x0002a878
        /*0e44*/ 	.short	0x0100
        /*0e46*/ 	.byte	0x06
	.zero		1


	//   ....[13]....
        /*0e48*/ 	.word	0x00000620
        /*0e4c*/ 	.word	0x000000ff
        /*0e50*/ 	.word	0x0002a888
        /*0e54*/ 	.short	0x0100
        /*0e56*/ 	.byte	0x06
	.zero		1


	//   ....[14]....
        /*0e58*/ 	.word	0x00000750
        /*0e5c*/ 	.word	0x000000ff
        /*0e60*/ 	.word	0x0002a890
        /*0e64*/ 	.short	0x0100
        /*0e66*/ 	.byte	0x08
	.zero		1


	//   ....[15]....
        /*0e68*/ 	.word	0x00000760
        /*0e6c*/ 	.word	0x000000ff
        /*0e70*/ 	.word	0x0002a8a0
        /*0e74*/ 	.short	0x0100
        /*0e76*/ 	.byte	0x08
	.zero		1


	//   ....[16]....
        /*0e78*/ 	.word	0x00000770
        /*0e7c*/ 	.word	0x000000ff
        /*0e80*/ 	.word	0x0002a898
        /*0e84*/ 	.short	0x0100
        /*0e86*/ 	.byte	0x08
	.zero		1


	//   ....[17]....
        /*0e88*/ 	.word	0x00000780
        /*0e8c*/ 	.word	0x000000ff
        /*0e90*/ 	.word	0x0002a8a8
        /*0e94*/ 	.short	0x0100
        /*0e96*/ 	.byte	0x08
	.zero		1


	//   ....[18]....
        /*0e98*/ 	.word	0x000008c0
        /*0e9c*/ 	.word	0x000000ff
        /*0ea0*/ 	.word	0x0002a8b0
        /*0ea4*/ 	.short	0x0100
        /*0ea6*/ 	.byte	0x08
	.zero		1


	//   ....[19]....
        /*0ea8*/ 	.word	0x000008d0
        /*0eac*/ 	.word	0x000000ff
        /*0eb0*/ 	.word	0x0002a8c0
        /*0eb4*/ 	.short	0x0100
        /*0eb6*/ 	.byte	0x08
	.zero		1


	//   ....[20]....
        /*0eb8*/ 	.word	0x000008e0
        /*0ebc*/ 	.word	0x000000ff
        /*0ec0*/ 	.word	0x0002a8b8
        /*0ec4*/ 	.short	0x0100
        /*0ec6*/ 	.byte	0x08
	.zero		1


	//   ....[21]....
        /*0ec8*/ 	.word	0x000008f0
        /*0ecc*/ 	.word	0x000000ff
        /*0ed0*/ 	.word	0x0002a8c8
        /*0ed4*/ 	.short	0x0100
        /*0ed6*/ 	.byte	0x08
	.zero		1


	//   ....[22]....
        /*0ed8*/ 	.word	0x00003090
        /*0edc*/ 	.word	0x00000052
        /*0ee0*/ 	.word	0x0002a890
        /*0ee4*/ 	.short	0x010a
        /*0ee6*/ 	.byte	0x3f
	.zero		1


	//   ....[23]....
        /*0ee8*/ 	.word	0x000061c0
        /*0eec*/ 	.word	0x00000052
        /*0ef0*/ 	.word	0x0002a890
        /*0ef4*/ 	.short	0x010a
        /*0ef6*/ 	.byte	0x3f
	.zero		1


	//   ....[24]....
        /*0ef8*/ 	.word	0x00009230
        /*0efc*/ 	.word	0x00000052
        /*0f00*/ 	.word	0x0002a890
        /*0f04*/ 	.short	0x010a
        /*0f06*/ 	.byte	0x3f
	.zero		1


	//   ....[25]....
        /*0f08*/ 	.word	0x000096f0
        /*0f0c*/ 	.word	0x00000004
        /*0f10*/ 	.word	0x00000000
        /*0f14*/ 	.short	0x0101
        /*0f16*/ 	.byte	0x3f
	.zero		1


	//   ....[26]....
        /*0f18*/ 	.word	0x00009730
        /*0f1c*/ 	.word	0x00000052
        /*0f20*/ 	.word	0x0002a8b0
        /*0f24*/ 	.short	0x010a
        /*0f26*/ 	.byte	0x3f
	.zero		1


	//   ....[27]....
        /*0f28*/ 	.word	0x00009bd0
        /*0f2c*/ 	.word	0x00000052
        /*0f30*/ 	.word	0x00000000
        /*0f34*/ 	.short	0x0101
        /*0f36*/ 	.byte	0x3f
	.zero		1


	//   ....[28]....
        /*0f38*/ 	.word	0x0000a970
        /*0f3c*/ 	.word	0x00000010
        /*0f40*/ 	.word	0x0002a800
        /*0f44*/ 	.short	0x010a
        /*0f46*/ 	.byte	0x3f
	.zero		1


	//   ....[29]....
        /*0f48*/ 	.word	0x0000a9c0
        /*0f4c*/ 	.word	0x00000010
        /*0f50*/ 	.word	0x0002a800
        /*0f54*/ 	.short	0x010a
        /*0f56*/ 	.byte	0x3f
	.zero		1


	//   ....[30]....
        /*0f58*/ 	.word	0x0000b3b0
        /*0f5c*/ 	.word	0x00000010
        /*0f60*/ 	.word	0x0002a800
        /*0f64*/ 	.short	0x010a
        /*0f66*/ 	.byte	0x3f
	.zero		1


	//   ....[31]....
        /*0f68*/ 	.word	0x0000e8e0
        /*0f6c*/ 	.word	0x00000010
        /*0f70*/ 	.word	0x0002a800
        /*0f74*/ 	.short	0x010a
        /*0f76*/ 	.byte	0x3f
	.zero		1


	//   ....[32]....
        /*0f78*/ 	.word	0x00011a00
        /*0f7c*/ 	.word	0x0000000b
        /*0f80*/ 	.word	0x0002a830
        /*0f84*/ 	.short	0x010a
        /*0f86*/ 	.byte	0x3f
	.zero		1


	//   ....[33]....
        /*0f88*/ 	.word	0x00011a40
        /*0f8c*/ 	.word	0x0000000b
        /*0f90*/ 	.word	0x0002a830
        /*0f94*/ 	.short	0x010a
        /*0f96*/ 	.byte	0x3f
	.zero		1


	//   ....[34]....
        /*0f98*/ 	.word	0x00011f70
        /*0f9c*/ 	.word	0x00000000
        /*0fa0*/ 	.word	0x00000000
        /*0fa4*/ 	.short	0x0101
        /*0fa6*/ 	.byte	0x3f
	.zero		1


	//   ....[35]....
        /*0fa8*/ 	.word	0x00014db0
        /*0fac*/ 	.word	0x00000009
        /*0fb0*/ 	.word	0x0002a830
        /*0fb4*/ 	.short	0x010a
        /*0fb6*/ 	.byte	0x3f
	.zero		1


	//   ....[36]....
        /*0fb8*/ 	.word	0x00014e00
        /*0fbc*/ 	.word	0x00000009
        /*0fc0*/ 	.word	0x0002a830
        /*0fc4*/ 	.short	0x010a
        /*0fc6*/ 	.byte	0x3f
	.zero		1


	//   ....[37]....
        /*0fc8*/ 	.word	0x00015150
        /*0fcc*/ 	.word	0x00000009
        /*0fd0*/ 	.word	0x0002a850
        /*0fd4*/ 	.short	0x010a
        /*0fd6*/ 	.byte	0x3f
	.zero		1


	//   ....[38]....
        /*0fd8*/ 	.word	0x00015190
        /*0fdc*/ 	.word	0x00000009
        /*0fe0*/ 	.word	0x0002a850
        /*0fe4*/ 	.short	0x010a
        /*0fe6*/ 	.byte	0x3f
	.zero		1


	//   ....[39]....
        /*0fe8*/ 	.word	0x00015500
        /*0fec*/ 	.word	0x00000008
        /*0ff0*/ 	.word	0x00000000
        /*0ff4*/ 	.short	0x0101
        /*0ff6*/ 	.byte	0x3f
	.zero		1


	//   ....[40]....
        /*0ff8*/ 	.word	0x000177a0
        /*0ffc*/ 	.word	0x0000000f
        /*1000*/ 	.word	0x00000000
        /*1004*/ 	.short	0x0101
        /*1006*/ 	.byte	0x3f
	.zero		1


	//   ....[41]....
        /*1008*/ 	.word	0x00018390
        /*100c*/ 	.word	0x00000003
        /*1010*/ 	.word	0x0002a830
        /*1014*/ 	.short	0x010a
        /*1016*/ 	.byte	0x3f
	.zero		1


	//   ....[42]....
        /*1018*/ 	.word	0x000183e0
        /*101c*/ 	.word	0x00000003
        /*1020*/ 	.word	0x0002a830
        /*1024*/ 	.short	0x010a
        /*1026*/ 	.byte	0x3f
	.zero		1


	//   ....[43]....
        /*1028*/ 	.word	0x00018760
        /*102c*/ 	.word	0x00000003
        /*1030*/ 	.word	0x0002a850
        /*1034*/ 	.short	0x010a
        /*1036*/ 	.byte	0x3f
	.zero		1


	//   ....[44]....
        /*1038*/ 	.word	0x000187a0
        /*103c*/ 	.word	0x00000003
        /*1040*/ 	.word	0x0002a850
        /*1044*/ 	.short	0x010a
        /*1046*/ 	.byte	0x3f
	.zero		1


	//   ....[45]....
        /*1048*/ 	.word	0x00018a70
        /*104c*/ 	.word	0x00000000
        /*1050*/ 	.word	0x00000000
        /*1054*/ 	.short	0x0101
        /*1056*/ 	.byte	0x3f
	.zero		1


	//   ....[46]....
        /*1058*/ 	.word	0x00019c80
        /*105c*/ 	.word	0x0000000c
        /*1060*/ 	.word	0x00000000
        /*1064*/ 	.short	0x0101
        /*1066*/ 	.byte	0x3f
	.zero		1


	//   ....[47]....
        /*1068*/ 	.word	0x0001a590
        /*106c*/ 	.word	0x00000003
        /*1070*/ 	.word	0x0002a830
        /*1074*/ 	.short	0x010a
        /*1076*/ 	.byte	0x3f
	.zero		1


	//   ....[48]....
        /*1078*/ 	.word	0x0001a5e0
        /*107c*/ 	.word	0x00000003
        /*1080*/ 	.word	0x0002a830
        /*1084*/ 	.short	0x010a
        /*1086*/ 	.byte	0x3f
	.zero		1


	//   ....[49]....
        /*1088*/ 	.word	0x0001a960
        /*108c*/ 	.word	0x00000003
        /*1090*/ 	.word	0x0002a850
        /*1094*/ 	.short	0x010a
        /*1096*/ 	.byte	0x3f
	.zero		1


	//   ....[50]....
        /*1098*/ 	.word	0x0001a9a0
        /*109c*/ 	.word	0x00000003
        /*10a0*/ 	.word	0x0002a850
        /*10a4*/ 	.short	0x010a
        /*10a6*/ 	.byte	0x3f
	.zero		1


	//   ....[51]....
        /*10a8*/ 	.word	0x0001ad20
        /*10ac*/ 	.word	0x00000000
        /*10b0*/ 	.word	0x00000000
        /*10b4*/ 	.short	0x0101
        /*10b6*/ 	.byte	0x3f
	.zero		1


	//   ....[52]....
        /*10b8*/ 	.word	0x0001cfb0
        /*10bc*/ 	.word	0x0000000c
        /*10c0*/ 	.word	0x00000000
        /*10c4*/ 	.short	0x0101
        /*10c6*/ 	.byte	0x3f
	.zero		1


	//   ....[53]....
        /*10c8*/ 	.word	0x0001d7f0
        /*10cc*/ 	.word	0x00000004
        /*10d0*/ 	.word	0x0002a850
        /*10d4*/ 	.short	0x010a
        /*10d6*/ 	.byte	0x3f
	.zero		1


	//   ....[54]....
        /*10d8*/ 	.word	0x0001d870
        /*10dc*/ 	.word	0x00000004
        /*10e0*/ 	.word	0x0002a850
        /*10e4*/ 	.short	0x010a
        /*10e6*/ 	.byte	0x3f
	.zero		1


	//   ....[55]....
        /*10e8*/ 	.word	0x0001de60
        /*10ec*/ 	.word	0x00000002
        /*10f0*/ 	.word	0x00000000
        /*10f4*/ 	.short	0x0101
        /*10f6*/ 	.byte	0x3f
	.zero		1


	//   ....[56]....
        /*10f8*/ 	.word	0x000204e0
        /*10fc*/ 	.word	0x00000000
        /*1100*/ 	.word	0x00000000
        /*1104*/ 	.short	0x0101
        /*1106*/ 	.byte	0x3f
	.zero		1


	//   ....[57]....
        /*1108*/ 	.word	0x00023310
        /*110c*/ 	.word	0x00000017
        /*1110*/ 	.word	0x0002a820
        /*1114*/ 	.short	0x010a
        /*1116*/ 	.byte	0x3f
	.zero		1


	//   ....[58]....
        /*1118*/ 	.word	0x000233a0
        /*111c*/ 	.word	0x0000000c
        /*1120*/ 	.word	0x0002a8a0
        /*1124*/ 	.short	0x010a
        /*1126*/ 	.byte	0x3f
	.zero		1


	//   ....[59]....
        /*1128*/ 	.word	0x000237f0
        /*112c*/ 	.word	0x0000000c
        /*1130*/ 	.word	0x0002a8c0
        /*1134*/ 	.short	0x010a
        /*1136*/ 	.byte	0x3f
	.zero		1


	//   ....[60]....
        /*1138*/ 	.word	0x00023d00
        /*113c*/ 	.word	0x00000006
        /*1140*/ 	.word	0x0002a8a0
        /*1144*/ 	.short	0x010a
        /*1146*/ 	.byte	0x3f
	.zero		1


	//   ....[61]....
        /*1148*/ 	.word	0x00024140
        /*114c*/ 	.word	0x00000006
        /*1150*/ 	.word	0x0002a8c0
        /*1154*/ 	.short	0x010a
        /*1156*/ 	.byte	0x3f
	.zero		1


	//   ....[62]....
        /*1158*/ 	.word	0x000254d0
        /*115c*/ 	.word	0x00000006
        /*1160*/ 	.word	0x0002a880
        /*1164*/ 	.short	0x010a
        /*1166*/ 	.byte	0x3f
	.zero		1


	//   ....[63]....
        /*1168*/ 	.word	0x00025a30
        /*116c*/ 	.word	0x00000006
        /*1170*/ 	.word	0x0002a870
        /*1174*/ 	.short	0x0107
        /*1176*/ 	.byte	0x3f
	.zero		1


	//   ....[64]....
        /*1178*/ 	.word	0x00025af0
        /*117c*/ 	.word	0x00000006
        /*1180*/ 	.word	0x0002a870
        /*1184*/ 	.short	0x0101
        /*1186*/ 	.byte	0x3f
	.zero		1


	//   ....[65]....
        /*1188*/ 	.word	0x00025b20
        /*118c*/ 	.word	0x00000006
        /*1190*/ 	.word	0x0002a840
        /*1194*/ 	.short	0x010a
        /*1196*/ 	.byte	0x3f
	.zero		1


	//   ....[66]....
        /*1198*/ 	.word	0x00025fc0
        /*119c*/ 	.word	0x00000006
        /*11a0*/ 	.word	0x0002a830
        /*11a4*/ 	.short	0x0107
        /*11a6*/ 	.byte	0x3f
	.zero		1


	//   ....[67]....
        /*11a8*/ 	.word	0x00026090
        /*11ac*/ 	.word	0x00000006
        /*11b0*/ 	.word	0x0002a830
        /*11b4*/ 	.short	0x0101
        /*11b6*/ 	.byte	0x3f
	.zero		1


	//   ....[68]....
        /*11b8*/ 	.word	0x000269e0
        /*11bc*/ 	.word	0x00000017
        /*11c0*/ 	.word	0x0002a800
        /*11c4*/ 	.short	0x0107
        /*11c6*/ 	.byte	0x3f
	.zero		1


	//   ....[69]....
        /*11c8*/ 	.word	0x00026ae0
        /*11cc*/ 	.word	0x00000017
        /*11d0*/ 	.word	0x0002a800
        /*11d4*/ 	.short	0x0101
        /*11d6*/ 	.byte	0x3f
	.zero		1


	//   ....[70]....
        /*11d8*/ 	.word	0x00026b00
        /*11dc*/ 	.word	0x00000017
        /*11e0*/ 	.word	0x0002a820
        /*11e4*/ 	.short	0x010a
        /*11e6*/ 	.byte	0x3f
	.zero		1


	//   ....[71]....
        /*11e8*/ 	.word	0x00026e50
        /*11ec*/ 	.word	0x00000004
        /*11f0*/ 	.word	0x0002a880
        /*11f4*/ 	.short	0x010a
        /*11f6*/ 	.byte	0x3f
	.zero		1


	//   ....[72]....
        /*11f8*/ 	.word	0x00027240
        /*11fc*/ 	.word	0x00000004
        /*1200*/ 	.word	0x0002a870
        /*1204*/ 	.short	0x0107
        /*1206*/ 	.byte	0x3f
	.zero		1


	//   ....[73]....
        /*1208*/ 	.word	0x00027300
        /*120c*/ 	.word	0x00000004
        /*1210*/ 	.word	0x0002a870
        /*1214*/ 	.short	0x0101
        /*1216*/ 	.byte	0x3f
	.zero		1


	//   ....[74]....
        /*1218*/ 	.word	0x00027330
        /*121c*/ 	.word	0x00000004
        /*1220*/ 	.word	0x0002a840
        /*1224*/ 	.short	0x010a
        /*1226*/ 	.byte	0x3f
	.zero		1


	//   ....[75]....
        /*1228*/ 	.word	0x00027700
        /*122c*/ 	.word	0x00000004
        /*1230*/ 	.word	0x0002a830
        /*1234*/ 	.short	0x0107
        /*1236*/ 	.byte	0x3f
	.zero		1


	//   ....[76]....
        /*1238*/ 	.word	0x000277d0
        /*123c*/ 	.word	0x00000004
        /*1240*/ 	.word	0x0002a830
        /*1244*/ 	.short	0x0101
        /*1246*/ 	.byte	0x3f
	.zero		1


	//   ....[77]....
        /*1248*/ 	.word	0x00027850
        /*124c*/ 	.word	0x00000002
        /*1250*/ 	.word	0x0002a870
        /*1254*/ 	.short	0x010a
        /*1256*/ 	.byte	0x3f
	.zero		1


	//   ....[78]....
        /*1258*/ 	.word	0x000278e0
        /*125c*/ 	.word	0x00000002
        /*1260*/ 	.word	0x0002a860
        /*1264*/ 	.short	0x010a
        /*1266*/ 	.byte	0x3f
	.zero		1


	//   ....[79]....
        /*1268*/ 	.word	0x00028050
        /*126c*/ 	.word	0x00000002
        /*1270*/ 	.word	0x0002a850
        /*1274*/ 	.short	0x0101
        /*1276*/ 	.byte	0x3f
	.zero		1


	//   ....[80]....
        /*1278*/ 	.word	0x000280d0
        /*127c*/ 	.word	0x00000002
        /*1280*/ 	.word	0x00000000
        /*1284*/ 	.short	0x0101
        /*1286*/ 	.byte	0x3f
	.zero		1


	//   ....[81]....
        /*1288*/ 	.word	0x00028290
        /*128c*/ 	.word	0x00000002
        /*1290*/ 	.word	0x0002a870
        /*1294*/ 	.short	0x010a
        /*1296*/ 	.byte	0x3f
	.zero		1


	//   ....[82]....
        /*1298*/ 	.word	0x00028310
        /*129c*/ 	.word	0x00000002
        /*12a0*/ 	.word	0x0002a860
        /*12a4*/ 	.short	0x010a
        /*12a6*/ 	.byte	0x3f
	.zero		1


	//   ....[83]....
        /*12a8*/ 	.word	0x00028a90
        /*12ac*/ 	.word	0x00000002
        /*12b0*/ 	.word	0x0002a850
        /*12b4*/ 	.short	0x0101
        /*12b6*/ 	.byte	0x3f
	.zero		1


	//   ....[84]....
        /*12b8*/ 	.word	0x00028b10
        /*12bc*/ 	.word	0x00000002
        /*12c0*/ 	.word	0x00000000
        /*12c4*/ 	.short	0x0101
        /*12c6*/ 	.byte	0x3f
	.zero		1


	//   ....[85]....
        /*12c8*/ 	.word	0x00029820
        /*12cc*/ 	.word	0x00000004
        /*12d0*/ 	.word	0x0002a820
        /*12d4*/ 	.short	0x010a
        /*12d6*/ 	.byte	0x3f
	.zero		1


	//   ....[86]....
        /*12d8*/ 	.word	0x00029990
        /*12dc*/ 	.word	0x00000005
        /*12e0*/ 	.word	0x0002a840
        /*12e4*/ 	.short	0x010a
        /*12e6*/ 	.byte	0x3f
	.zero		1


	//   ....[87]....
        /*12e8*/ 	.word	0x00029a30
        /*12ec*/ 	.word	0x00000019
        /*12f0*/ 	.word	0x0002a840
        /*12f4*/ 	.short	0x010a
        /*12f6*/ 	.byte	0x3f
	.zero		1


	//   ....[88]....
        /*12f8*/ 	.word	0x00029a70
        /*12fc*/ 	.word	0x00000005
        /*1300*/ 	.word	0x0002a860
        /*1304*/ 	.short	0x010a
        /*1306*/ 	.byte	0x3f
	.zero		1


	//   ....[89]....
        /*1308*/ 	.word	0x00029ab0
        /*130c*/ 	.word	0x00000019
        /*1310*/ 	.word	0x0002a860
        /*1314*/ 	.short	0x010a
        /*1316*/ 	.byte	0x3f
	.zero		1


	//   ....[90]....
        /*1318*/ 	.word	0x00029af0
        /*131c*/ 	.word	0x00000005
        /*1320*/ 	.word	0x0002a880
        /*1324*/ 	.short	0x010a
        /*1326*/ 	.byte	0x3f
	.zero		1


	//   ....[91]....
        /*1328*/ 	.word	0x00029b30
        /*132c*/ 	.word	0x00000019
        /*1330*/ 	.word	0x0002a880
        /*1334*/ 	.short	0x010a
        /*1336*/ 	.byte	0x3f
	.zero		1


	//   ....[92]....
        /*1338*/ 	.word	0x00029b90
        /*133c*/ 	.word	0x00000052
        /*1340*/ 	.word	0x0002a890
        /*1344*/ 	.short	0x010a
        /*1346*/ 	.byte	0x3f
	.zero		1


	//   ....[93]....
        /*1348*/ 	.word	0x00029d00
        /*134c*/ 	.word	0x00000052
        /*1350*/ 	.word	0x0002a890
        /*1354*/ 	.short	0x010a
        /*1356*/ 	.byte	0x3f
	.zero		1


	//   ....[94]....
        /*1358*/ 	.word	0x00029e80
        /*135c*/ 	.word	0x00000052
        /*1360*/ 	.word	0x0002a890
        /*1364*/ 	.short	0x010a
        /*1366*/ 	.byte	0x3f
	.zero		1


	//   ....[95]....
        /*1368*/ 	.word	0x00029fe0
        /*136c*/ 	.word	0x00000052
        /*1370*/ 	.word	0x0002a8b0
        /*1374*/ 	.short	0x010a
        /*1376*/ 	.byte	0x3f
	.zero		1


	//   ....[96]....
        /*1378*/ 	.word	0x0002a2e0
        /*137c*/ 	.word	0x00000010
        /*1380*/ 	.word	0x0002a800
        /*1384*/ 	.short	0x010a
        /*1386*/ 	.byte	0x3f
	.zero		1


	//   ....[97]....
        /*1388*/ 	.word	0x0002a4f0
        /*138c*/ 	.word	0x00000010
        /*1390*/ 	.word	0x0002a800
        /*1394*/ 	.short	0x010a
        /*1396*/ 	.byte	0x3f
	.zero		1


	//   ....[98]....
        /*1398*/ 	.word	0x0002a540
        /*139c*/ 	.word	0x0000000b
        /*13a0*/ 	.word	0x0002a830
        /*13a4*/ 	.short	0x010a
        /*13a6*/ 	.byte	0x3f
	.zero		1


	//   ....[99]....
        /*13a8*/ 	.word	0x0002a590
        /*13ac*/ 	.word	0x00000009
        /*13b0*/ 	.word	0x0002a830
        /*13b4*/ 	.short	0x010a
        /*13b6*/ 	.byte	0x3f
	.zero		1


	//   ....[100]....
        /*13b8*/ 	.word	0x0002a5e0
        /*13bc*/ 	.word	0x00000009
        /*13c0*/ 	.word	0x0002a850
        /*13c4*/ 	.short	0x010a
        /*13c6*/ 	.byte	0x3f
	.zero		1


	//   ....[101]....
        /*13c8*/ 	.word	0x0002a630
        /*13cc*/ 	.word	0x00000003
        /*13d0*/ 	.word	0x0002a830
        /*13d4*/ 	.short	0x010a
        /*13d6*/ 	.byte	0x3f
	.zero		1


	//   ....[102]....
        /*13d8*/ 	.word	0x0002a680
        /*13dc*/ 	.word	0x00000003
        /*13e0*/ 	.word	0x0002a850
        /*13e4*/ 	.short	0x010a
        /*13e6*/ 	.byte	0x3f
	.zero		1


	//   ....[103]....
        /*13e8*/ 	.word	0x0002a6d0
        /*13ec*/ 	.word	0x00000003
        /*13f0*/ 	.word	0x0002a830
        /*13f4*/ 	.short	0x010a
        /*13f6*/ 	.byte	0x3f
	.zero		1


	//   ....[104]....
        /*13f8*/ 	.word	0x0002a720
        /*13fc*/ 	.word	0x00000003
        /*1400*/ 	.word	0x0002a850
        /*1404*/ 	.short	0x010a
        /*1406*/ 	.byte	0x3f
	.zero		1


	//   ....[105]....
        /*1408*/ 	.word	0x0002a770
        /*140c*/ 	.word	0x00000004
        /*1410*/ 	.word	0x0002a850
        /*1414*/ 	.short	0x010a
        /*1416*/ 	.byte	0x3f
	.zero		1


	//   ....[106]....
        /*1418*/ 	.word	0x0002c530
        /*141c*/ 	.word	0x00000017
        /*1420*/ 	.word	0x0002a820
        /*1424*/ 	.short	0x010a
        /*1426*/ 	.byte	0x3f
	.zero		1


	//   ....[107]....
        /*1428*/ 	.word	0x0002c580
        /*142c*/ 	.word	0x0000000c
        /*1430*/ 	.word	0x0002a8a0
        /*1434*/ 	.short	0x010a
        /*1436*/ 	.byte	0x3f
	.zero		1


	//   ....[108]....
        /*1438*/ 	.word	0x0002c5d0
        /*143c*/ 	.word	0x0000000c
        /*1440*/ 	.word	0x0002a8c0
        /*1444*/ 	.short	0x010a
        /*1446*/ 	.byte	0x3f
	.zero		1


	//   ....[109]....
        /*1448*/ 	.word	0x0002c620
        /*144c*/ 	.word	0x00000006
        /*1450*/ 	.word	0x0002a8a0
        /*1454*/ 	.short	0x010a
        /*1456*/ 	.byte	0x3f
	.zero		1


	//   ....[110]....
        /*1458*/ 	.word	0x0002c670
        /*145c*/ 	.word	0x00000006
        /*1460*/ 	.word	0x0002a8c0
        /*1464*/ 	.short	0x010a
        /*1466*/ 	.byte	0x3f
	.zero		1


	//   ....[111]....
        /*1468*/ 	.word	0x0002c790
        /*146c*/ 	.word	0x00000006
        /*1470*/ 	.word	0x0002a880
        /*1474*/ 	.short	0x010a
        /*1476*/ 	.byte	0x3f
	.zero		1


	//   ....[112]....
        /*1478*/ 	.word	0x0002cec0
        /*147c*/ 	.word	0x00000006
        /*1480*/ 	.word	0x0002a840
        /*1484*/ 	.short	0x010a
        /*1486*/ 	.byte	0x3f
	.zero		1


	//   ....[113]....
        /*1488*/ 	.word	0x0002da20
        /*148c*/ 	.word	0x00000017
        /*1490*/ 	.word	0x0002a820
        /*1494*/ 	.short	0x010a
        /*1496*/ 	.byte	0x3f
	.zero		1


	//   ....[114]....
        /*1498*/ 	.word	0x0002da70
        /*149c*/ 	.word	0x00000004
        /*14a0*/ 	.word	0x0002a880
        /*14a4*/ 	.short	0x010a
        /*14a6*/ 	.byte	0x3f
	.zero		1


	//   ....[115]....
        /*14a8*/ 	.word	0x0002df90
        /*14ac*/ 	.word	0x00000004
        /*14b0*/ 	.word	0x0002a840
        /*14b4*/ 	.short	0x010a
        /*14b6*/ 	.byte	0x3f
	.zero		1


	//   ....[116]....
        /*14b8*/ 	.word	0x0002e4a0
        /*14bc*/ 	.word	0x00000002
        /*14c0*/ 	.word	0x0002a870
        /*14c4*/ 	.short	0x010a
        /*14c6*/ 	.byte	0x3f
	.zero		1


	//   ....[117]....
        /*14c8*/ 	.word	0x0002e4f0
        /*14cc*/ 	.word	0x00000002
        /*14d0*/ 	.word	0x0002a860
        /*14d4*/ 	.short	0x010a
        /*14d6*/ 	.byte	0x3f
	.zero		1


	//   ....[118]....
        /*14d8*/ 	.word	0x0002e540
        /*14dc*/ 	.word	0x00000002
        /*14e0*/ 	.word	0x0002a870
        /*14e4*/ 	.short	0x010a
        /*14e6*/ 	.byte	0x3f
	.zero		1


	//   ....[119]....
        /*14e8*/ 	.word	0x0002e590
        /*14ec*/ 	.word	0x00000002
        /*14f0*/ 	.word	0x0002a860
        /*14f4*/ 	.short	0x010a
        /*14f6*/ 	.byte	0x3f
	.zero		1


	//   ....[120]....
        /*14f8*/ 	.word	0x0002ef30
        /*14fc*/ 	.word	0x00000004
        /*1500*/ 	.word	0x0002a820
        /*1504*/ 	.short	0x010a
        /*1506*/ 	.byte	0x3f
	.zero		1


	//   ....[121]....
        /*1508*/ 	.word	0x0002f0d0
        /*150c*/ 	.word	0x00000005
        /*1510*/ 	.word	0x0002a840
        /*1514*/ 	.short	0x010a
        /*1516*/ 	.byte	0x3f
	.zero		1


	//   ....[122]....
        /*1518*/ 	.word	0x0002f120
        /*151c*/ 	.word	0x00000019
        /*1520*/ 	.word	0x0002a840
        /*1524*/ 	.short	0x010a
        /*1526*/ 	.byte	0x3f
	.zero		1


	//   ....[123]....
        /*1528*/ 	.word	0x0002f170
        /*152c*/ 	.word	0x00000005
        /*1530*/ 	.word	0x0002a860
        /*1534*/ 	.short	0x010a
        /*1536*/ 	.byte	0x3f
	.zero		1


	//   ....[124]....
        /*1538*/ 	.word	0x0002f1c0
        /*153c*/ 	.word	0x00000019
        /*1540*/ 	.word	0x0002a860
        /*1544*/ 	.short	0x010a
        /*1546*/ 	.byte	0x3f
	.zero		1


	//   ....[125]....
        /*1548*/ 	.word	0x0002f210
        /*154c*/ 	.word	0x00000005
        /*1550*/ 	.word	0x0002a880
        /*1554*/ 	.short	0x010a
        /*1556*/ 	.byte	0x3f
	.zero		1


	//----- nvinfo : EIATTR_NUM_MBARRIERS
	.align		4
.L_754:
        /*1558*/ 	.byte	0x03, 0x38
        /*155a*/ 	.short	0x0016


	//----- nvinfo : EIATTR_EXIT_INSTR_OFFSETS
	.align		4
        /*155c*/ 	.byte	0x04, 0x1c
        /*155e*/ 	.short	(.L_756 - .L_755)


	//   ....[0]....
.L_755:
        /*1560*/ 	.word	0x00029b80


	//----- nvinfo : EIATTR_MAX_THREADS
	.align		4
.L_756:
        /*1564*/ 	.byte	0x04, 0x05
        /*1566*/ 	.short	(.L_758 - .L_757)
.L_757:
        /*1568*/ 	.word	0x00000180
        /*156c*/ 	.word	0x00000001
        /*1570*/ 	.word	0x00000001


	//----- nvinfo : EIATTR_CRS_STACK_SIZE
	.align		4
.L_758:
        /*1574*/ 	.byte	0x04, 0x1e
        /*1576*/ 	.short	(.L_760 - .L_759)
.L_759:
        /*1578*/ 	.word	0x00000000


	//----- nvinfo : EIATTR_CBANK_PARAM_SIZE
	.align		4
.L_760:
        /*157c*/ 	.byte	0x03, 0x19
        /*157e*/ 	.short	0x0af0


	//----- nvinfo : EIATTR_PARAM_CBANK
	.align		4
        /*1580*/ 	.byte	0x04, 0x0a
        /*1582*/ 	.short	(.L_762 - .L_761)
	.align		4
.L_761:
        /*1584*/ 	.word	index@(.nv.constant0._ZN7cutlass13device_kernelIN5flash11enable_sm90INS1_16FlashAttnFwdSm90INS1_25CollectiveMainloopFwdSm90ILi2EN4cute5tupleIJNS5_1CILi1EEES8_S8_EEENS6_IJNS7_ILi128EEESA_NS7_ILi192EEEEEELi192ENS_12float_e4m3_tEfNS_4arch4Sm90ELb0ELb1ELb0ELb1ELb1ELb1ELb0ELb1ELb1ELb1ELb0ELb0EEENS1_21CollectiveEpilogueFwdINS6_IJSA_SB_SA_EEES9_NS_10bfloat16_tESF_Li256ELb1ELb1ELb0ELb1EEENS1_36VarlenDynamicPersistentTileSchedulerILi128ELi128ELi256ELi128ELb0ELb1ELb1ELb1ELb0ELb1EEEEEEEEEvNT_6ParamsE)
        /*1588*/ 	.short	0x0210
        /*158a*/ 	.short	0x0af0


	//----- nvinfo : EIATTR_SW_WAR
	.align		4
.L_762:
        /*158c*/ 	.byte	0x04, 0x36
        /*158e*/ 	.short	(.L_764 - .L_763)
.L_763:
        /*1590*/ 	.word	0x00000008
.L_764:


//--------------------- .nv.info._ZN7cutlass13device_kernelIN5flash11enable_sm90INS1_16FlashAttnFwdSm90INS1_25CollectiveMainloopFwdSm90ILi2EN4cute5tupleIJNS5_1CILi1EEES8_S8_EEENS6_IJNS7_ILi128EEENS7_ILi160EEENS7_ILi192EEEEEELi192ENS_12float_e4m3_tEfNS_4arch4Sm90ELb1ELb0ELb0ELb0ELb1ELb0ELb0ELb1ELb1ELb1ELb0ELb0EEENS1_21CollectiveEpilogueFwdINS6_IJSA_SC_SB_EEES9_NS_10bfloat16_tESG_Li256ELb0ELb1ELb0ELb1EEENS1_30DynamicPersistentTileSchedulerILi256ELi128ELb0ELb1ELb1EEEEEEEEEvNT_6ParamsE --------------------------
	.section	.nv.info._ZN7cutlass13device_kernelIN5flash11enable_sm90INS1_16FlashAttnFwdSm90INS1_25CollectiveMainloopFwdSm90ILi2EN4cute5tupleIJNS5_1CILi1EEES8_S8_EEENS6_IJNS7_ILi128EEENS7_ILi160EEENS7_ILi192EEEEEELi192ENS_12float_e4m3_tEfNS_4arch4Sm90ELb1ELb0ELb0ELb0ELb1ELb0ELb0ELb1ELb1ELb1ELb0ELb0EEENS1_21CollectiveEpilogueFwdINS6_IJSA_SC_SB_EEES9_NS_10bfloat16_tESG_Li256ELb0ELb1ELb0ELb1EEENS1_30DynamicPersistentTileSchedulerILi256ELi128ELb0ELb1ELb1EEEEEEEEEvNT_6ParamsE,"",@"SHT_CUDA_INFO"
	.sectionflags	@""
	.align	4


	//----- nvinfo : EIATTR_CUDA_API_VERSION
	.align		4
        /*0000*/ 	.byte	0x04, 0x37
        /*0002*/ 	.short	(.L_766 - .L_765)
.L_765:
        /*0004*/ 	.word	0x00000082


	//----- nvinfo : EIATTR_KPARAM_INFO
	.align		4
.L_766:
        /*0008*/ 	.byte	0x04, 0x17
        /*000a*/ 	.short	(.L_768 - .L_767)
.L_767:
        /*000c*/ 	.word	0x00000000
        /*0010*/ 	.short	0x0000
        /*0012*/ 	.short	0x0070
        /*0014*/ 	.byte	0x00, 0xf0, 0x01, 0x2a


	//----- nvinfo : EIATTR_SPARSE_MMA_MASK
	.align		4
.L_768:
        /*0018*/ 	.byte	0x03, 0x50
        /*001a*/ 	.short	0x0000


	//----- nvinfo : EIATTR_MAXREG_COUNT
	.align		4
        /*001c*/ 	.byte	0x03, 0x1b
        /*001e*/ 	.short	0x00a8


	//----- nvinfo : EIATTR_NUM_BARRIERS
	.align		4
        /*0020*/ 	.byte	0x02, 0x4c
        /*0022*/ 	.byte	0x10
	.zero		1


	//----- nvinfo : EIATTR_EXTERNS
	.align		4
        /*0024*/ 	.byte	0x04, 0x0f
        /*0026*/ 	.short	(.L_770 - .L_769)


	//   ....[0]....
	.align		4
.L_769:
        /*0028*/ 	.word	index@(__assertfail)


	//----- nvinfo : EIATTR_ANNOTATIONS
	.align		4
.L_770:
        /*002c*/ 	.byte	0x04, 0x55
        /*002e*/ 	.short	(.L_772 - .L_771)


	//   ....[0]....
.L_771:
        /* <DEDUP_REMOVED lines=16> */


	//----- nvinfo : EIATTR_MERCURY_ISA_VERSION
	.align		4
.L_772:
        /*0118*/ 	.byte	0x03, 0x5f
        /*011a*/ 	.short	0x0101


	//----- nvinfo : EIATTR_INT_WARP_WIDE_INSTR_OFFSETS
	.align		4
        /*011c*/ 	.byte	0x04, 0x31
        /*011e*/ 	.short	(.L_774 - .L_773)


	//   ....[0]....
.L_773:
        /*0120*/ 	.word	0x000000c0


	//   ....[1]....
        /*0124*/ 	.word	0x000000d0


	//   ....[2]....
        /*0128*/ 	.word	0x00000170


	//   ....[3]....
        /*012c*/ 	.word	0x0000fd90


	//   ....[4]....
        /*0130*/ 	.word	0x0000fe20


	//   ....[5]....
        /*0134*/ 	.word	0x00013ec0


	//   ....[6]....
        /*0138*/ 	.word	0x00013f50


	//----- nvinfo : EIATTR_COOP_GROUP_MASK_REGIDS
	.align		4
.L_774:
        /*013c*/ 	.byte	0x04, 0x29
        /*013e*/ 	.short	(.L_776 - .L_775)


	//   ....[0]....
.L_775:
        /*0140*/ 	.word	0xffffffff


	//   ....[1]....
        /*0144*/ 	.word	0xffffffff


	//   ....[2]....
        /*0148*/ 	.word	0xffffffff


	//   ....[3]....
        /*014c*/ 	.word	0xffffffff


	//   ....[4]....
        /*0150*/ 	.word	0xffffffff


	//   ....[5]....
        /*0154*/ 	.word	0xffffffff


	//   ....[6]....
        /*0158*/ 	.word	0xffffffff


	//   ....[7]....
        /*015c*/ 	.word	0xffffffff


	//   ....[8]....
        /*0160*/ 	.word	0xffffffff


	//   ....[9]....
        /*0164*/ 	.word	0xffffffff


	//   ....[10]....
        /*0168*/ 	.word	0xffffffff


	//   ....[11]....
        /*016c*/ 	.word	0xffffffff


	//   ....[12]....
        /*0170*/ 	.word	0xffffffff


	//   ....[13]....
        /*0174*/ 	.word	0xffffffff


	//   ....[14]....
        /*0178*/ 	.word	0xffffffff


	//   ....[15]....
        /*017c*/ 	.word	0xffffffff


	//   ....[16]....
        /*0180*/ 	.word	0xffffffff


	//   ....[17]....
        /*0184*/ 	.word	0xffffffff


	//   ....[18]....
        /*0188*/ 	.word	0xffffffff


	//   ....[19]....
        /*018c*/ 	.word	0xffffffff


	//   ....[20]....
        /*0190*/ 	.word	0xffffffff


	//   ....[21]....
        /*0194*/ 	.word	0xffffffff


	//   ....[22]....
        /*0198*/ 	.word	0xffffffff


	//   ....[23]....
        /*019c*/ 	.word	0xffffffff


	//   ....[24]....
        /*01a0*/ 	.word	0xffffffff


	//   ....[25]....
        /*01a4*/ 	.word	0xffffffff


	//   ....[26]....
        /*01a8*/ 	.word	0xffffffff


	//   ....[27]....
        /*01ac*/ 	.word	0xffffffff


	//   ....[28]....
        /*01b0*/ 	.word	0xffffffff


	//   ....[29]....
        /*01b4*/ 	.word	0xffffffff


	//   ....[30]....
        /*01b8*/ 	.word	0xffffffff


	//   ....[31]....
        /*01bc*/ 	.word	0xffffffff


	//   ....[32]....
        /*01c0*/ 	.word	0xffffffff


	//   ....[33]....
        /*01c4*/ 	.word	0xffffffff


	//   ....[34]....
        /*01c8*/ 	.word	0xffffffff


	//   ....[35]....
        /*01cc*/ 	.word	0xffffffff


	//   ....[36]....
        /*01d0*/ 	.word	0xffffffff


	//   ....[37]....
        /*01d4*/ 	.word	0xffffffff


	//   ....[38]....
        /*01d8*/ 	.word	0xffffffff


	//   ....[39]....
        /*01dc*/ 	.word	0xffffffff


	//   ....[40]....
        /*01e0*/ 	.word	0xffffffff


	//   ....[41]....
        /*01e4*/ 	.word	0xffffffff


	//   ....[42]....
        /*01e8*/ 	.word	0xffffffff


	//   ....[43]....
        /*01ec*/ 	.word	0xffffffff


	//   ....[44]....
        /*01f0*/ 	.word	0xffffffff


	//   ....[45]....
        /*01f4*/ 	.word	0xffffffff


	//   ....[46]....
        /*01f8*/ 	.word	0xffffffff


	//   ....[47]....
        /*01fc*/ 	.word	0xffffffff


	//   ....[48]....
        /*0200*/ 	.word	0xffffffff


	//   ....[49]....
        /*0204*/ 	.word	0xffffffff


	//   ....[50]....
        /*0208*/ 	.word	0xffffffff


	//   ....[51]....
        /*020c*/ 	.word	0xffffffff


	//   ....[52]....
        /*0210*/ 	.word	0xffffffff


	//   ....[53]....
        /*0214*/ 	.word	0xffffffff


	//   ....[54]....
        /*0218*/ 	.word	0xffffffff


	//   ....[55]....
        /*021c*/ 	.word	0xffffffff


	//   ....[56]....
        /*0220*/ 	.word	0xffffffff


	//   ....[57]....
        /*0224*/ 	.word	0xffffffff


	//   ....[58]....
        /*0228*/ 	.word	0xffffffff


	//   ....[59]....
        /*022c*/ 	.word	0xffffffff


	//   ....[60]....
        /*0230*/ 	.word	0xffffffff


	//   ....[61]....
        /*0234*/ 	.word	0xffffffff


	//   ....[62]....
        /*0238*/ 	.word	0xffffffff


	//   ....[63]....
        /*023c*/ 	.word	0xffffffff


	//   ....[64]....
        /*0240*/ 	.word	0xffffffff


	//   ....[65]....
        /*0244*/ 	.word	0xffffffff


	//   ....[66]....
        /*0248*/ 	.word	0xffffffff


	//   ....[67]....
        /*024c*/ 	.word	0xffffffff


	//   ....[68]....
        /*0250*/ 	.word	0xffffffff


	//   ....[69]....
        /*0254*/ 	.word	0xffffffff


	//   ....[70]....
        /*0258*/ 	.word	0xffffffff


	//   ....[71]....
        /*025c*/ 	.word	0xffffffff


	//   ....[72]....
        /*0260*/ 	.word	0xffffffff


	//   ....[73]....
        /*0264*/ 	.word	0xffffffff


	//   ....[74]....
        /*0268*/ 	.word	0xffffffff


	//   ....[75]....
        /*026c*/ 	.word	0xffffffff


	//   ....[76]....
        /*0270*/ 	.word	0xffffffff


	//   ....[77]....
        /*0274*/ 	.word	0xffffffff


	//   ....[78]....
        /*0278*/ 	.word	0xffffffff


	//   ....[79]....
        /*027c*/ 	.word	0xffffffff


	//   ....[80]....
        /*0280*/ 	.word	0xffffffff


	//   ....[81]....
        /*0284*/ 	.word	0xffffffff


	//   ....[82]....
        /*0288*/ 	.word	0xffffffff


	//   ....[83]....
        /*028c*/ 	.word	0xffffffff


	//   ....[84]....
        /*0290*/ 	.word	0xffffffff


	//   ....[85]....
        /*0294*/ 	.word	0xffffffff


	//   ....[86]....
        /*0298*/ 	.word	0xffffffff


	//   ....[87]....
        /*029c*/ 	.word	0xffffffff


	//   ....[88]....
        /*02a0*/ 	.word	0xffffffff


	//   ....[89]....
        /*02a4*/ 	.word	0xffffffff


	//   ....[90]....
        /*02a8*/ 	.word	0xffffffff


	//   ....[91]....
        /*02ac*/ 	.word	0xffffffff


	//   ....[92]....
        /*02b0*/ 	.word	0xffffffff


	//   ....[93]....
        /*02b4*/ 	.word	0xffffffff


	//   ....[94]....
        /*02b8*/ 	.word	0xffffffff


	//   ....[95]....
        /*02bc*/ 	.word	0xffffffff


	//   ....[96]....
        /*02c0*/ 	.word	0xffffffff


	//   ....[97]....
        /*02c4*/ 	.word	0xffffffff


	//   ....[98]....
        /*02c8*/ 	.word	0xffffffff


	//   ....[99]....
        /*02cc*/ 	.word	0xffffffff


	//   ....[100]....
        /*02d0*/ 	.word	0xffffffff


	//   ....[101]....
        /*02d4*/ 	.word	0xffffffff


	//   ....[102]....
        /*02d8*/ 	.word	0xffffffff


	//   ....[103]....
        /*02dc*/ 	.word	0xffffffff


	//   ....[104]....
        /*02e0*/ 	.word	0xffffffff


	//   ....[105]....
        /*02e4*/ 	.word	0xffffffff


	//   ....[106]....
        /*02e8*/ 	.word	0xffffffff


	//   ....[107]....
        /*02ec*/ 	.word	0xffffffff


	//   ....[108]....
        /*02f0*/ 	.word	0xffffffff


	//   ....[109]....
        /*02f4*/ 	.word	0xffffffff


	//   ....[110]....
        /*02f8*/ 	.word	0xffffffff


	//   ....[111]....
        /*02fc*/ 	.word	0xffffffff


	//   ....[112]....
        /*0300*/ 	.word	0xffffffff


	//   ....[113]....
        /*0304*/ 	.word	0xffffffff


	//   ....[114]....
        /*0308*/ 	.word	0xffffffff


	//   ....[115]....
        /*030c*/ 	.word	0xffffffff


	//   ....[116]....
        /*0310*/ 	.word	0xffffffff


	//   ....[117]....
        /*0314*/ 	.word	0xffffffff


	//   ....[118]....
        /*0318*/ 	.word	0xffffffff


	//   ....[119]....
        /*031c*/ 	.word	0xffffffff


	//   ....[120]....
        /*0320*/ 	.word	0xffffffff


	//   ....[121]....
        /*0324*/ 	.word	0xffffffff


	//   ....[122]....
        /*0328*/ 	.word	0xffffffff


	//   ....[123]....
        /*032c*/ 	.word	0xffffffff


	//   ....[124]....
        /*0330*/ 	.word	0xffffffff


	//   ....[125]....
        /*0334*/ 	.word	0xffffffff


	//   ....[126]....
        /*0338*/ 	.word	0xffffffff


	//   ....[127]....
        /*033c*/ 	.word	0xffffffff


	//   ....[128]....
        /*0340*/ 	.word	0xffffffff


	//   ....[129]....
        /*0344*/ 	.word	0xffffffff


	//   ....[130]....
        /*0348*/ 	.word	0xffffffff


	//   ....[131]....
        /*034c*/ 	.word	0xffffffff


	//   ....[132]....
        /*0350*/ 	.word	0xffffffff


	//   ....[133]....
        /*0354*/ 	.word	0xffffffff


	//   ....[134]....
        /*0358*/ 	.word	0xffffffff


	//   ....[135]....
        /*035c*/ 	.word	0xffffffff


	//   ....[136]....
        /*0360*/ 	.word	0xffffffff


	//   ....[137]....
        /*0364*/ 	.word	0xffffffff


	//   ....[138]....
        /*0368*/ 	.word	0xffffffff


	//   ....[139]....
        /*036c*/ 	.word	0xffffffff


	//   ....[140]....
        /*0370*/ 	.word	0xffffffff


	//   ....[141]....
        /*0374*/ 	.word	0xffffffff


	//   ....[142]....
        /*0378*/ 	.word	0xffffffff


	//   ....[143]....
        /*037c*/ 	.word	0xffffffff


	//   ....[144]....
        /*0380*/ 	.word	0xffffffff


	//   ....[145]....
        /*0384*/ 	.word	0xffffffff


	//   ....[146]....
        /*0388*/ 	.word	0x0500000f


	//   ....[147]....
        /*038c*/ 	.word	0x0500000f


	//   ....[148]....
        /*0390*/ 	.word	0x0500000f


	//   ....[149]....
        /*0394*/ 	.word	0x0500000f


	//   ....[150]....
        /*0398*/ 	.word	0x0500000f


	//   ....[151]....
        /*039c*/ 	.word	0x0500000f


	//   ....[152]....
        /*03a0*/ 	.word	0x0500000f


	//   ....[153]....
        /*03a4*/ 	.word	0x0500000f


	//   ....[154]....
        /*03a8*/ 	.word	0x0500000f


	//   ....[155]....
        /*03ac*/ 	.word	0x0500000f


	//   ....[156]....
        /*03b0*/ 	.word	0x0500000f


	//   ....[157]....
        /*03b4*/ 	.word	0x0500000f


	//   ....[158]....
        /*03b8*/ 	.word	0x0500000f


	//   ....[159]....
        /*03bc*/ 	.word	0x0500000f


	//   ....[160]....
        /*03c0*/ 	.word	0x0500000f


	//   ....[161]....
        /*03c4*/ 	.word	0x0500000f


	//   ....[162]....
        /*03c8*/ 	.word	0x0500000f


	//   ....[163]....
        /*03cc*/ 	.word	0x0500000f


	//   ....[164]....
        /*03d0*/ 	.word	0x0500000f


	//   ....[165]....
        /*03d4*/ 	.word	0x0500000f


	//   ....[166]....
        /*03d8*/ 	.word	0x0500000f


	//   ....[167]....
        /*03dc*/ 	.word	0x0500000f


	//   ....[168]....
        /*03e0*/ 	.word	0x0500000f


	//   ....[169]....
        /*03e4*/ 	.word	0x0500000f


	//   ....[170]....
        /*03e8*/ 	.word	0x0500000f


	//   ....[171]....
        /*03ec*/ 	.word	0x0500000f


	//   ....[172]....
        /*03f0*/ 	.word	0x0500000f


	//   ....[173]....
        /*03f4*/ 	.word	0x0500000f


	//   ....[174]....
        /*03f8*/ 	.word	0x0500000f


	//   ....[175]....
        /*03fc*/ 	.word	0x0500000f


	//   ....[176]....
        /*0400*/ 	.word	0x0500000f


	//   ....[177]....
        /*0404*/ 	.word	0x0500000f


	//   ....[178]....
        /*0408*/ 	.word	0x0500000f


	//   ....[179]....
        /*040c*/ 	.word	0x0500000f


	//   ....[180]....
        /*0410*/ 	.word	0x0500000f


	//   ....[181]....
        /*0414*/ 	.word	0x0500000f


	//   ....[182]....
        /*0418*/ 	.word	0x0500000f


	//   ....[183]....
        /*041c*/ 	.word	0x0500000f


	//   ....[184]....
        /*0420*/ 	.word	0x0500000f


	//   ....[185]....
        /*0424*/ 	.word	0x0500000f


	//   ....[186]....
        /*0428*/ 	.word	0x0500000f


	//   ....[187]....
        /*042c*/ 	.word	0x0500000f


	//   ....[188]....
        /*0430*/ 	.word	0x0500000f


	//   ....[189]....
        /*0434*/ 	.word	0x0500000f


	//   ....[190]....
        /*0438*/ 	.word	0x0500000f


	//   ....[191]....
        /*043c*/ 	.word	0x0500000f


	//   ....[192]....
        /*0440*/ 	.word	0x0500000f


	//   ....[193]....
        /*0444*/ 	.word	0x0500000f


	//   ....[194]....
        /*0448*/ 	.word	0x0500000f


	//   ....[195]....
        /*044c*/ 	.word	0x0500000f


	//----- nvinfo : EIATTR_COOP_GROUP_INSTR_OFFSETS
	.align		4
.L_776:
        /*0450*/ 	.byte	0x04, 0x28
        /*0452*/ 	.short	(.L_778 - .L_777)


	//   ....[0]....
.L_777:
        /*0454*/ 	.word	0x00000080


	//   ....[1]....
        /*0458*/ 	.word	0x00000090


	//   ....[2]....
        /*045c*/ 	.word	0x000002d0


	//   ....[3]....
        /*0460*/ 	.word	0x00000430


	//   ....[4]....
        /*0464*/ 	.word	0x00000550


	//   ....[5]....
        /*0468*/ 	.word	0x000006b0


	//   ....[6]....
        /*046c*/ 	.word	0x00001800


	//   ....[7]....
        /*0470*/ 	.word	0x00002900


	//   ....[8]....
        /*0474*/ 	.word	0x00002930


	//   ....[9]....
        /*0478*/ 	.word	0x00003220


	//   ....[10]....
        /*047c*/ 	.word	0x00003240


	//   ....[11]....
        /*0480*/ 	.word	0x00003f40


	//   ....[12]....
        /*0484*/ 	.word	0x00003fd0


	//   ....[13]....
        /*0488*/ 	.word	0x00006030


	//   ....[14]....
        /*048c*/ 	.word	0x00006050


	//   ....[15]....
        /*0490*/ 	.word	0x00006870


	//   ....[16]....
        /*0494*/ 	.word	0x00006980


	//   ....[17]....
        /*0498*/ 	.word	0x000073e0


	//   ....[18]....
        /*049c*/ 	.word	0x00007460


	//   ....[19]....
        /*04a0*/ 	.word	0x00009f50


	//   ....[20]....
        /*04a4*/ 	.word	0x00009f60


	//   ....[21]....
        /*04a8*/ 	.word	0x00009f90


	//   ....[22]....
        /*04ac*/ 	.word	0x00009fa0


	//   ....[23]....
        /*04b0*/ 	.word	0x0000bcc0


	//   ....[24]....
        /*04b4*/ 	.word	0x0000bcd0


	//   ....[25]....
        /*04b8*/ 	.word	0x0000bd00


	//   ....[26]....
        /*04bc*/ 	.word	0x0000bd10


	//   ....[27]....
        /*04c0*/ 	.word	0x0000d560


	//   ....[28]....
        /*04c4*/ 	.word	0x0000d590


	//   ....[29]....
        /*04c8*/ 	.word	0x0000d5c0


	//   ....[30]....
        /*04cc*/ 	.word	0x0000d600


	//   ....[31]....
        /*04d0*/ 	.word	0x0000d630


	//   ....[32]....
        /*04d4*/ 	.word	0x0000d660


	//   ....[33]....
        /*04d8*/ 	.word	0x0000d690


	//   ....[34]....
        /*04dc*/ 	.word	0x0000d6c0


	//   ....[35]....
        /*04e0*/ 	.word	0x0000d6f0


	//   ....[36]....
        /*04e4*/ 	.word	0x0000d730


	//   ....[37]....
        /*04e8*/ 	.word	0x0000d760


	//   ....[38]....
        /*04ec*/ 	.word	0x0000d790


	//   ....[39]....
        /*04f0*/ 	.word	0x0000d7c0


	//   ....[40]....
        /*04f4*/ 	.word	0x0000d7d0


	//   ....[41]....
        /*04f8*/ 	.word	0x0000d7e0


	//   ....[42]....
        /*04fc*/ 	.word	0x0000d7f0


	//   ....[43]....
        /*0500*/ 	.word	0x0000d810


	//   ....[44]....
        /*0504*/ 	.word	0x0000d820


	//   ....[45]....
        /*0508*/ 	.word	0x0000d830


	//   ....[46]....
        /*050c*/ 	.word	0x0000d860


	//   ....[47]....
        /*0510*/ 	.word	0x0000d890


	//   ....[48]....
        /*0514*/ 	.word	0x0000d8a0


	//   ....[49]....
        /*0518*/ 	.word	0x0000d8b0


	//   ....[50]....
        /*051c*/ 	.word	0x0000d8c0


	//   ....[51]....
        /*0520*/ 	.word	0x0000d8d0


	//   ....[52]....
        /*0524*/ 	.word	0x0000d8f0


	//   ....[53]....
        /*0528*/ 	.word	0x0000d900


	//   ....[54]....
        /*052c*/ 	.word	0x0000d910


	//   ....[55]....
        /*0530*/ 	.word	0x0000d920


	//   ....[56]....
        /*0534*/ 	.word	0x0000d930


	//   ....[57]....
        /*0538*/ 	.word	0x0000d940


	//   ....[58]....
        /*053c*/ 	.word	0x0000d950


	//   ....[59]....
        /*0540*/ 	.word	0x0000d960


	//   ....[60]....
        /*0544*/ 	.word	0x0000d970


	//   ....[61]....
        /*0548*/ 	.word	0x0000d980


	//   ....[62]....
        /*054c*/ 	.word	0x0000d990


	//   ....[63]....
        /*0550*/ 	.word	0x0000d9a0


	//   ....[64]....
        /*0554*/ 	.word	0x0000d9b0


	//   ....[65]....
        /*0558*/ 	.word	0x0000d9c0


	//   ....[66]....
        /*055c*/ 	.word	0x0000d9d0


	//   ....[67]....
        /*0560*/ 	.word	0x0000d9e0


	//   ....[68]....
        /*0564*/ 	.word	0x0000d9f0


	//   ....[69]....
        /*0568*/ 	.word	0x0000da00


	//   ....[70]....
        /*056c*/ 	.word	0x0000da10


	//   ....[71]....
        /*0570*/ 	.word	0x0000da20


	//   ....[72]....
        /*0574*/ 	.word	0x0000da30


	//   ....[73]....
        /*0578*/ 	.word	0x0000da40


	//   ....[74]....
        /*057c*/ 	.word	0x0000da50


	//   ....[75]....
        /*0580*/ 	.word	0x0000dd60


	//   ....[76]....
        /*0584*/ 	.word	0x0000dd90


	//   ....[77]....
        /*0588*/ 	.word	0x0000ddc0


	//   ....[78]....
        /*058c*/ 	.word	0x0000ddf0


	//   ....[79]....
        /*0590*/ 	.word	0x0000e310


	//   ....[80]....
        /*0594*/ 	.word	0x0000e340


	//   ....[81]....
        /*0598*/ 	.word	0x0000e440


	//   ....[82]....
        /*059c*/ 	.word	0x0000e460


	//   ....[83]....
        /*05a0*/ 	.word	0x0000e560


	//   ....[84]....
        /*05a4*/ 	.word	0x0000e580


	//   ....[85]....
        /*05a8*/ 	.word	0x0000e690


	//   ....[86]....
        /*05ac*/ 	.word	0x0000e6b0


	//   ....[87]....
        /*05b0*/ 	.word	0x0000ed90


	//   ....[88]....
        /*05b4*/ 	.word	0x0000edb0


	//   ....[89]....
        /*05b8*/ 	.word	0x0000eeb0


	//   ....[90]....
        /*05bc*/ 	.word	0x0000eed0


	//   ....[91]....
        /*05c0*/ 	.word	0x0000efd0


	//   ....[92]....
        /*05c4*/ 	.word	0x0000eff0


	//   ....[93]....
        /*05c8*/ 	.word	0x0000f100


	//   ....[94]....
        /*05cc*/ 	.word	0x0000f120


	//   ....[95]....
        /*05d0*/ 	.word	0x0000f2f0


	//   ....[96]....
        /*05d4*/ 	.word	0x00010c70


	//   ....[97]....
        /*05d8*/ 	.word	0x00010ca0


	//   ....[98]....
        /*05dc*/ 	.word	0x00010cd0


	//   ....[99]....
        /*05e0*/ 	.word	0x00010d80


	//   ....[100]....
        /*05e4*/ 	.word	0x00010d90


	//   ....[101]....
        /*05e8*/ 	.word	0x00010e20


	//   ....[102]....
        /*05ec*/ 	.word	0x00010e30


	//   ....[103]....
        /*05f0*/ 	.word	0x00010e40


	//   ....[104]....
        /*05f4*/ 	.word	0x00010ed0


	//   ....[105]....
        /*05f8*/ 	.word	0x00010f80


	//   ....[106]....
        /*05fc*/ 	.word	0x00011390


	//   ....[107]....
        /*0600*/ 	.word	0x000113c0


	//   ....[108]....
        /*0604*/ 	.word	0x000113d0


	//   ....[109]....
        /*0608*/ 	.word	0x000113e0


	//   ....[110]....
        /*060c*/ 	.word	0x00011430


	//   ....[111]....
        /*0610*/ 	.word	0x000114b0


	//   ....[112]....
        /*0614*/ 	.word	0x000114d0


	//   ....[113]....
        /*0618*/ 	.word	0x00011540


	//   ....[114]....
        /*061c*/ 	.word	0x00011560


	//   ....[115]....
        /*0620*/ 	.word	0x000115e0


	//   ....[116]....
        /*0624*/ 	.word	0x00011ce0


	//   ....[117]....
        /*0628*/ 	.word	0x00011d00


	//   ....[118]....
        /*062c*/ 	.word	0x00011d20


	//   ....[119]....
        /*0630*/ 	.word	0x00011d80


	//   ....[120]....
        /*0634*/ 	.word	0x00011e00


	//   ....[121]....
        /*0638*/ 	.word	0x00011e30


	//   ....[122]....
        /*063c*/ 	.word	0x00011eb0


	//   ....[123]....
        /*0640*/ 	.word	0x00011ed0


	//   ....[124]....
        /*0644*/ 	.word	0x00012870


	//   ....[125]....
        /*0648*/ 	.word	0x00012880


	//   ....[126]....
        /*064c*/ 	.word	0x00012890


	//   ....[127]....
        /*0650*/ 	.word	0x000128d0


	//   ....[128]....
        /*0654*/ 	.word	0x00012910


	//   ....[129]....
        /*0658*/ 	.word	0x00012920


	//   ....[130]....
        /*065c*/ 	.word	0x00012980


	//   ....[131]....
        /*0660*/ 	.word	0x000129b0


	//   ....[132]....
        /*0664*/ 	.word	0x000129f0


	//   ....[133]....
        /*0668*/ 	.word	0x00012a50


	//   ....[134]....
        /*066c*/ 	.word	0x00012e40


	//   ....[135]....
        /*0670*/ 	.word	0x00012e50


	//   ....[136]....
        /*0674*/ 	.word	0x00012e60


	//   ....[137]....
        /*0678*/ 	.word	0x00012e70


	//   ....[138]....
        /*067c*/ 	.word	0x00012e90


	//   ....[139]....
        /*0680*/ 	.word	0x00012ee0


	//   ....[140]....
        /*0684*/ 	.word	0x00012f00


	//   ....[141]....
        /*0688*/ 	.word	0x00012f10


	//   ....[142]....
        /*068c*/ 	.word	0x00012f50


	//   ....[143]....
        /*0690*/ 	.word	0x00012fd0


	//   ....[144]....
        /*0694*/ 	.word	0x00014dc0


	//   ....[145]....
        /*0698*/ 	.word	0x00014f60


	//   ....[146]....
        /*069c*/ 	.word	0x00015570


	//   ....[147]....
        /*06a0*/ 	.word	0x00015650


	//   ....[148]....
        /*06a4*/ 	.word	0x00015720


	//   ....[149]....
        /*06a8*/ 	.word	0x00015780


	//   ....[150]....
        /*06ac*/ 	.word	0x00015890


	//   ....[151]....
        /*06b0*/ 	.word	0x000158f0


	//   ....[152]....
        /*06b4*/ 	.word	0x000159f0


	//   ....[153]....
        /*06b8*/ 	.word	0x00015a50


	//   ....[154]....
        /*06bc*/ 	.word	0x00015b20


	//   ....[155]....
        /*06c0*/ 	.word	0x00015be0


	//   ....[156]....
        /*06c4*/ 	.word	0x00015cd0


	//   ....[157]....
        /*06c8*/ 	.word	0x00015e40


	//   ....[158]....
        /*06cc*/ 	.word	0x00015ee0


	//   ....[159]....
        /*06d0*/ 	.word	0x00015fd0


	//   ....[160]....
        /*06d4*/ 	.word	0x00016070


	//   ....[161]....
        /*06d8*/ 	.word	0x00016150


	//   ....[162]....
        /*06dc*/ 	.word	0x00016200


	//   ....[163]....
        /*06e0*/ 	.word	0x00016270


	//   ....[164]....
        /*06e4*/ 	.word	0x00016340


	//   ....[165]....
        /*06e8*/ 	.word	0x000163b0


	//   ....[166]....
        /*06ec*/ 	.word	0x00016480


	//   ....[167]....
        /*06f0*/ 	.word	0x00016510


	//   ....[168]....
        /*06f4*/ 	.word	0x00016590


	//   ....[169]....
        /*06f8*/ 	.word	0x00016610


	//   ....[170]....
        /*06fc*/ 	.word	0x000166d0


	//   ....[171]....
        /*0700*/ 	.word	0x00016740


	//   ....[172]....
        /*0704*/ 	.word	0x00016830


	//   ....[173]....
        /*0708*/ 	.word	0x000168a0


	//   ....[174]....
        /*070c*/ 	.word	0x00016970


	//   ....[175]....
        /*0710*/ 	.word	0x00016aa0


	//   ....[176]....
        /*0714*/ 	.word	0x00016b30


	//   ....[177]....
        /*0718*/ 	.word	0x00016b90


	//   ....[178]....
        /*071c*/ 	.word	0x00016c70


	//   ....[179]....
        /*0720*/ 	.word	0x00016cd0


	//   ....[180]....
        /*0724*/ 	.word	0x00016da0


	//   ....[181]....
        /*0728*/ 	.word	0x00016e00


	//   ....[182]....
        /*072c*/ 	.word	0x00016ed0


	//   ....[183]....
        /*0730*/ 	.word	0x00016f30


	//   ....[184]....
        /*0734*/ 	.word	0x00017000


	//   ....[185]....
        /*0738*/ 	.word	0x000170f0


	//   ....[186]....
        /*073c*/ 	.word	0x00017180


	//   ....[187]....
        /*0740*/ 	.word	0x000171e0


	//   ....[188]....
        /*0744*/ 	.word	0x000172a0


	//   ....[189]....
        /*0748*/ 	.word	0x00017300


	//   ....[190]....
        /*074c*/ 	.word	0x000173c0


	//   ....[191]....
        /*0750*/ 	.word	0x00017420


	//   ....[192]....
        /*0754*/ 	.word	0x000174e0


	//   ....[193]....
        /*0758*/ 	.word	0x00017540


	//   ....[194]....
        /*075c*/ 	.word	0x00017600


	//   ....[195]....
        /*0760*/ 	.word	0x00017850


	//----- nvinfo : EIATTR_REG_RECONFIG
	.align		4
.L_778:
        /*0764*/ 	.byte	0x01, 0x54
	.zero		2


	//----- nvinfo : EIATTR_SYSCALL_OFFSETS
	.align		4
        /*0768*/ 	.byte	0x04, 0x46
        /*076a*/ 	.short	(.L_780 - .L_779)


	//   ....[0]....
.L_779:
        /*076c*/ 	.word	0x000019e0


	//   ....[1]....
        /*0770*/ 	.word	0x0000ff90


	//   ....[2]....
        /*0774*/ 	.word	0x00010100


	//   ....[3]....
        /*0778*/ 	.word	0x00010250


	//   ....[4]....
        /*077c*/ 	.word	0x00010390


	//   ....[5]....
        /*0780*/ 	.word	0x00011940


	//----- nvinfo : EIATTR_MBARRIER_INSTR_OFFSETS
	.align		4
.L_780:
        /*0784*/ 	.byte	0x04, 0x39
        /*0786*/ 	.short	(.L_782 - .L_781)


	//   ....[0]....
.L_781:
        /*0788*/ 	.word	0x00000180
        /*078c*/ 	.word	0x000000ff
        /*0790*/ 	.word	0x00033400
        /*0794*/ 	.short	0x0100
        /*0796*/ 	.byte	0x08
	.zero		1


	//   ....[1]....
        /*0798*/ 	.word	0x00000190
        /*079c*/ 	.word	0x000000ff
        /*07a0*/ 	.word	0x00033420
        /*07a4*/ 	.short	0x0100
        /*07a6*/ 	.byte	0x08
	.zero		1


	//   ....[2]....
        /*07a8*/ 	.word	0x00000280
        /*07ac*/ 	.word	0x000000ff
        /*07b0*/ 	.word	0x00033430
        /*07b4*/ 	.short	0x0100
        /*07b6*/ 	.byte	0x08
	.zero		1


	//   ....[3]....
        /*07b8*/ 	.word	0x00000290
        /*07bc*/ 	.word	0x000000ff
        /*07c0*/ 	.word	0x00033440
        /*07c4*/ 	.short	0x0100
        /*07c6*/ 	.byte	0x08
	.zero		1


	//   ....[4]....
        /*07c8*/ 	.word	0x000002a0
        /*07cc*/ 	.word	0x000000ff
        /*07d0*/ 	.word	0x00033438
        /*07d4*/ 	.short	0x0100
        /*07d6*/ 	.byte	0x08
	.zero		1


	//   ....[5]....
        /*07d8*/ 	.word	0x000002b0
        /*07dc*/ 	.word	0x000000ff
        /*07e0*/ 	.word	0x00033448
        /*07e4*/ 	.short	0x0100
        /*07e6*/ 	.byte	0x08
	.zero		1


	//   ....[6]....
        /*07e8*/ 	.word	0x000003e0
        /*07ec*/ 	.word	0x000000ff
        /*07f0*/ 	.word	0x00033450
        /*07f4*/ 	.short	0x0100
        /*07f6*/ 	.byte	0x08
	.zero		1


	//   ....[7]....
        /*07f8*/ 	.word	0x000003f0
        /*07fc*/ 	.word	0x000000ff
        /*0800*/ 	.word	0x00033460
        /*0804*/ 	.short	0x0100
        /*0806*/ 	.byte	0x08
	.zero		1


	//   ....[8]....
        /*0808*/ 	.word	0x00000400
        /*080c*/ 	.word	0x000000ff
        /*0810*/ 	.word	0x00033458
        /*0814*/ 	.short	0x0100
        /*0816*/ 	.byte	0x08
	.zero		1


	//   ....[9]....
        /*0818*/ 	.word	0x00000410
        /*081c*/ 	.word	0x000000ff
        /*0820*/ 	.word	0x00033468
        /*0824*/ 	.short	0x0100
        /*0826*/ 	.byte	0x08
	.zero		1


	//   ....[10]....
        /*0828*/ 	.word	0x00000500
        /*082c*/ 	.word	0x000000ff
        /*0830*/ 	.word	0x00033470
        /*0834*/ 	.short	0x0100
        /*0836*/ 	.byte	0x06
	.zero		1


	//   ....[11]....
        /*0838*/ 	.word	0x00000510
        /*083c*/ 	.word	0x000000ff
        /*0840*/ 	.word	0x00033480
        /*0844*/ 	.short	0x0100
        /*0846*/ 	.byte	0x06
	.zero		1


	//   ....[12]....
        /*0848*/ 	.word	0x00000520
        /*084c*/ 	.word	0x000000ff
        /*0850*/ 	.word	0x00033478
        /*0854*/ 	.short	0x0100
        /*0856*/ 	.byte	0x06
	.zero		1


	//   ....[13]....
        /*0858*/ 	.word	0x00000530
        /*085c*/ 	.word	0x000000ff
        /*0860*/ 	.word	0x00033488
        /*0864*/ 	.short	0x0100
        /*0866*/ 	.byte	0x06
	.zero		1


	//   ....[14]....
        /*0868*/ 	.word	0x00000660
        /*086c*/ 	.word	0x000000ff
        /*0870*/ 	.word	0x00033490
        /*0874*/ 	.short	0x0100
        /*0876*/ 	.byte	0x08
	.zero		1


	//   ....[15]....
        /*0878*/ 	.word	0x00000670
        /*087c*/ 	.word	0x000000ff
        /*0880*/ 	.word	0x000334a0
        /*0884*/ 	.short	0x0100
        /*0886*/ 	.byte	0x08
	.zero		1


	//   ....[16]....
        /*0888*/ 	.word	0x00000680
        /*088c*/ 	.word	0x000000ff
        /*0890*/ 	.word	0x00033498
        /*0894*/ 	.short	0x0100
        /*0896*/ 	.byte	0x08
	.zero		1


	//   ....[17]....
        /*0898*/ 	.word	0x00000690
        /*089c*/ 	.word	0x000000ff
        /*08a0*/ 	.word	0x000334a8
        /*08a4*/ 	.short	0x0100
        /*08a6*/ 	.byte	0x08
	.zero		1


	//   ....[18]....
        /*08a8*/ 	.word	0x000007e0
        /*08ac*/ 	.word	0x000000ff
        /*08b0*/ 	.word	0x000334b0
        /*08b4*/ 	.short	0x0100
        /*08b6*/ 	.byte	0x08
	.zero		1


	//   ....[19]....
        /*08b8*/ 	.word	0x000007f0
        /*08bc*/ 	.word	0x000000ff
        /*08c0*/ 	.word	0x000334c0
        /*08c4*/ 	.short	0x0100
        /*08c6*/ 	.byte	0x08
	.zero		1


	//   ....[20]....
        /*08c8*/ 	.word	0x00000800
        /*08cc*/ 	.word	0x000000ff
        /*08d0*/ 	.word	0x000334b8
        /*08d4*/ 	.short	0x0100
        /*08d6*/ 	.byte	0x08
	.zero		1


	//   ....[21]....
        /*08d8*/ 	.word	0x00000810
        /*08dc*/ 	.word	0x000000ff
        /*08e0*/ 	.word	0x000334c8
        /*08e4*/ 	.short	0x0100
        /*08e6*/ 	.byte	0x08
	.zero		1


	//   ....[22]....
        /*08e8*/ 	.word	0x00001a60
        /*08ec*/ 	.word	0x000000ff
        /*08f0*/ 	.word	0x00033400
        /*08f4*/ 	.short	0x010a
        /*08f6*/ 	.byte	0x29
	.zero		1


	//   ....[23]....
        /*08f8*/ 	.word	0x00001ae0
        /*08fc*/ 	.word	0x00000003
        /*0900*/ 	.word	0x00033430
        /*0904*/ 	.short	0x010a
        /*0906*/ 	.byte	0x3f
	.zero		1


	//   ....[24]....
        /*0908*/ 	.word	0x00001b20
        /*090c*/ 	.word	0x00000003
        /*0910*/ 	.word	0x00033430
        /*0914*/ 	.short	0x010a
        /*0916*/ 	.byte	0x3f
	.zero		1


	//   ....[25]....
        /*0918*/ 	.word	0x00002b40
        /*091c*/ 	.word	0x000000ff
        /*0920*/ 	.word	0x00000000
        /*0924*/ 	.short	0x0101
        /*0926*/ 	.byte	0x06
	.zero		1


	//   ....[26]....
        /*0928*/ 	.word	0x00005050
        /*092c*/ 	.word	0x000000ff
        /*0930*/ 	.word	0x00033430
        /*0934*/ 	.short	0x010a
        /*0936*/ 	.byte	0x06
	.zero		1


	//   ....[27]....
        /*0938*/ 	.word	0x00005090
        /*093c*/ 	.word	0x000000ff
        /*0940*/ 	.word	0x00033430
        /*0944*/ 	.short	0x010a
        /*0946*/ 	.byte	0x06
	.zero		1


	//   ....[28]....
        /*0948*/ 	.word	0x00005cd0
        /*094c*/ 	.word	0x000000ff
        /*0950*/ 	.word	0x00033450
        /*0954*/ 	.short	0x010a
        /*0956*/ 	.byte	0x06
	.zero		1


	//   ....[29]....
        /*0958*/ 	.word	0x00005d10
        /*095c*/ 	.word	0x000000ff
        /*0960*/ 	.word	0x00033450
        /*0964*/ 	.short	0x010a
        /*0966*/ 	.byte	0x06
	.zero		1


	//   ....[30]....
        /*0968*/ 	.word	0x000060a0
        /*096c*/ 	.word	0x000000ff
        /*0970*/ 	.word	0x00000000
        /*0974*/ 	.short	0x0101
        /*0976*/ 	.byte	0x06
	.zero		1


	//   ....[31]....
        /*0978*/ 	.word	0x000081b0
        /*097c*/ 	.word	0x000000ff
        /*0980*/ 	.word	0x00000000
        /*0984*/ 	.short	0x0101
        /*0986*/ 	.byte	0x06
	.zero		1


	//   ....[32]....
        /*0988*/ 	.word	0x00008ae0
        /*098c*/ 	.word	0x000000ff
        /*0990*/ 	.word	0x00033430
        /*0994*/ 	.short	0x010a
        /*0996*/ 	.byte	0x06
	.zero		1


	//   ....[33]....
        /*0998*/ 	.word	0x00008b20
        /*099c*/ 	.word	0x000000ff
        /*09a0*/ 	.word	0x00033430
        /*09a4*/ 	.short	0x010a
        /*09a6*/ 	.byte	0x06
	.zero		1


	//   ....[34]....
        /*09a8*/ 	.word	0x00009760
        /*09ac*/ 	.word	0x000000ff
        /*09b0*/ 	.word	0x00033450
        /*09b4*/ 	.short	0x010a
        /*09b6*/ 	.byte	0x06
	.zero		1


	//   ....[35]....
        /*09b8*/ 	.word	0x000097a0
        /*09bc*/ 	.word	0x000000ff
        /*09c0*/ 	.word	0x00033450
        /*09c4*/ 	.short	0x010a
        /*09c6*/ 	.byte	0x06
	.zero		1


	//   ....[36]....
        /*09c8*/ 	.word	0x00009af0
        /*09cc*/ 	.word	0x000000ff
        /*09d0*/ 	.word	0x00000000
        /*09d4*/ 	.short	0x0101
        /*09d6*/ 	.byte	0x06
	.zero		1


	//   ....[37]....
        /*09d8*/ 	.word	0x0000b0a0
        /*09dc*/ 	.word	0x000000ff
        /*09e0*/ 	.word	0x00000000
        /*09e4*/ 	.short	0x0101
        /*09e6*/ 	.byte	0x06
	.zero		1


	//   ....[38]....
        /*09e8*/ 	.word	0x0000b920
        /*09ec*/ 	.word	0x000000ff
        /*09f0*/ 	.word	0x00033450
        /*09f4*/ 	.short	0x010a
        /*09f6*/ 	.byte	0x09
	.zero		1


	//   ....[39]....
        /*09f8*/ 	.word	0x0000b960
        /*09fc*/ 	.word	0x000000ff
        /*0a00*/ 	.word	0x00033450
        /*0a04*/ 	.short	0x010a
        /*0a06*/ 	.byte	0x09
	.zero		1


	//   ....[40]....
        /*0a08*/ 	.word	0x0000c0b0
        /*0a0c*/ 	.word	0x000000ff
        /*0a10*/ 	.word	0x00000000
        /*0a14*/ 	.short	0x0101
        /*0a16*/ 	.byte	0x04
	.zero		1


	//   ....[41]....
        /*0a18*/ 	.word	0x0000e300
        /*0a1c*/ 	.word	0x00000000
        /*0a20*/ 	.word	0x00000000
        /*0a24*/ 	.short	0x0101
        /*0a26*/ 	.byte	0x3f
	.zero		1


	//   ....[42]....
        /*0a28*/ 	.word	0x00010990
        /*0a2c*/ 	.word	0x00000004
        /*0a30*/ 	.word	0x00033480
        /*0a34*/ 	.short	0x010a
        /*0a36*/ 	.byte	0x3f
	.zero		1


	//   ....[43]....
        /*0a38*/ 	.word	0x00011080
        /*0a3c*/ 	.word	0x00000004
        /*0a40*/ 	.word	0x00033470
        /*0a44*/ 	.short	0x0107
        /*0a46*/ 	.byte	0x3f
	.zero		1


	//   ....[44]....
        /*0a48*/ 	.word	0x00011140
        /*0a4c*/ 	.word	0x00000004
        /*0a50*/ 	.word	0x00033470
        /*0a54*/ 	.short	0x0101
        /*0a56*/ 	.byte	0x3f
	.zero		1


	//   ....[45]....
        /*0a58*/ 	.word	0x00011170
        /*0a5c*/ 	.word	0x00000004
        /*0a60*/ 	.word	0x00033440
        /*0a64*/ 	.short	0x010a
        /*0a66*/ 	.byte	0x3f
	.zero		1


	//   ....[46]....
        /*0a68*/ 	.word	0x00011710
        /*0a6c*/ 	.word	0x00000004
        /*0a70*/ 	.word	0x00033430
        /*0a74*/ 	.short	0x0107
        /*0a76*/ 	.byte	0x3f
	.zero		1


	//   ....[47]....
        /*0a78*/ 	.word	0x000117f0
        /*0a7c*/ 	.word	0x00000004
        /*0a80*/ 	.word	0x00033430
        /*0a84*/ 	.short	0x0101
        /*0a86*/ 	.byte	0x3f
	.zero		1


	//   ....[48]....
        /*0a88*/ 	.word	0x00011fc0
        /*0a8c*/ 	.word	0x00000012
        /*0a90*/ 	.word	0x00033400
        /*0a94*/ 	.short	0x0107
        /*0a96*/ 	.byte	0x3f
	.zero		1


	//   ....[49]....
        /*0a98*/ 	.word	0x000120b0
        /*0a9c*/ 	.word	0x00000012
        /*0aa0*/ 	.word	0x00033400
        /*0aa4*/ 	.short	0x0101
        /*0aa6*/ 	.byte	0x3f
	.zero		1


	//   ....[50]....
        /*0aa8*/ 	.word	0x000120d0
        /*0aac*/ 	.word	0x00000012
        /*0ab0*/ 	.word	0x00033420
        /*0ab4*/ 	.short	0x010a
        /*0ab6*/ 	.byte	0x3f
	.zero		1


	//   ....[51]....
        /*0ab8*/ 	.word	0x000125f0
        /*0abc*/ 	.word	0x00000004
        /*0ac0*/ 	.word	0x00033480
        /*0ac4*/ 	.short	0x010a
        /*0ac6*/ 	.byte	0x3f
	.zero		1


	//   ....[52]....
        /*0ac8*/ 	.word	0x00012af0
        /*0acc*/ 	.word	0x00000004
        /*0ad0*/ 	.word	0x00033470
        /*0ad4*/ 	.short	0x0107
        /*0ad6*/ 	.byte	0x3f
	.zero		1


	//   ....[53]....
        /*0ad8*/ 	.word	0x00012bb0
        /*0adc*/ 	.word	0x00000004
        /*0ae0*/ 	.word	0x00033470
        /*0ae4*/ 	.short	0x0101
        /*0ae6*/ 	.byte	0x3f
	.zero		1


	//   ....[54]....
        /*0ae8*/ 	.word	0x00012be0
        /*0aec*/ 	.word	0x00000004
        /*0af0*/ 	.word	0x00033440
        /*0af4*/ 	.short	0x010a
        /*0af6*/ 	.byte	0x3f
	.zero		1


	//   ....[55]....
        /*0af8*/ 	.word	0x000130b0
        /*0afc*/ 	.word	0x00000004
        /*0b00*/ 	.word	0x00033430
        /*0b04*/ 	.short	0x0107
        /*0b06*/ 	.byte	0x3f
	.zero		1


	//   ....[56]....
        /*0b08*/ 	.word	0x00013180
        /*0b0c*/ 	.word	0x00000004
        /*0b10*/ 	.word	0x00033430
        /*0b14*/ 	.short	0x0101
        /*0b16*/ 	.byte	0x3f
	.zero		1


	//   ....[57]....
        /*0b18*/ 	.word	0x00013200
        /*0b1c*/ 	.word	0x00000002
        /*0b20*/ 	.word	0x00033470
        /*0b24*/ 	.short	0x010a
        /*0b26*/ 	.byte	0x3f
	.zero		1


	//   ....[58]....
        /*0b28*/ 	.word	0x00013290
        /*0b2c*/ 	.word	0x00000002
        /*0b30*/ 	.word	0x00033460
        /*0b34*/ 	.short	0x010a
        /*0b36*/ 	.byte	0x3f
	.zero		1


	//   ....[59]....
        /*0b38*/ 	.word	0x00013da0
        /*0b3c*/ 	.word	0x00000002
        /*0b40*/ 	.word	0x00033450
        /*0b44*/ 	.short	0x0101
        /*0b46*/ 	.byte	0x3f
	.zero		1


	//   ....[60]....
        /*0b48*/ 	.word	0x00013e30
        /*0b4c*/ 	.word	0x00000002
        /*0b50*/ 	.word	0x00000000
        /*0b54*/ 	.short	0x0101
        /*0b56*/ 	.byte	0x3f
	.zero		1


	//   ....[61]....
        /*0b58*/ 	.word	0x00014000
        /*0b5c*/ 	.word	0x00000002
        /*0b60*/ 	.word	0x00033470
        /*0b64*/ 	.short	0x010a
        /*0b66*/ 	.byte	0x3f
	.zero		1


	//   ....[62]....
        /*0b68*/ 	.word	0x00014090
        /*0b6c*/ 	.word	0x00000002
        /*0b70*/ 	.word	0x00033460
        /*0b74*/ 	.short	0x010a
        /*0b76*/ 	.byte	0x3f
	.zero		1


	//   ....[63]....
        /*0b78*/ 	.word	0x00014ba0
        /*0b7c*/ 	.word	0x00000002
        /*0b80*/ 	.word	0x00033450
        /*0b84*/ 	.short	0x0101
        /*0b86*/ 	.byte	0x3f
	.zero		1


	//   ....[64]....
        /*0b88*/ 	.word	0x00014c60
        /*0b8c*/ 	.word	0x00000002
        /*0b90*/ 	.word	0x00000000
        /*0b94*/ 	.short	0x0101
        /*0b96*/ 	.byte	0x3f
	.zero		1


	//   ....[65]....
        /*0b98*/ 	.word	0x00014ee0
        /*0b9c*/ 	.word	0x00000004
        /*0ba0*/ 	.word	0x00033420
        /*0ba4*/ 	.short	0x010a
        /*0ba6*/ 	.byte	0x3f
	.zero		1


	//   ....[66]....
        /*0ba8*/ 	.word	0x00015060
        /*0bac*/ 	.word	0x00000005
        /*0bb0*/ 	.word	0x00033440
        /*0bb4*/ 	.short	0x010a
        /*0bb6*/ 	.byte	0x3f
	.zero		1


	//   ....[67]....
        /*0bb8*/ 	.word	0x00015100
        /*0bbc*/ 	.word	0x0000001f
        /*0bc0*/ 	.word	0x00033440
        /*0bc4*/ 	.short	0x010a
        /*0bc6*/ 	.byte	0x3f
	.zero		1


	//   ....[68]....
        /*0bc8*/ 	.word	0x00015140
        /*0bcc*/ 	.word	0x00000005
        /*0bd0*/ 	.word	0x00033460
        /*0bd4*/ 	.short	0x010a
        /*0bd6*/ 	.byte	0x3f
	.zero		1


	//   ....[69]....
        /*0bd8*/ 	.word	0x00015180
        /*0bdc*/ 	.word	0x0000001f
        /*0be0*/ 	.word	0x00033460
        /*0be4*/ 	.short	0x010a
        /*0be6*/ 	.byte	0x3f
	.zero		1


	//   ....[70]....
        /*0be8*/ 	.word	0x000151c0
        /*0bec*/ 	.word	0x00000005
        /*0bf0*/ 	.word	0x00033480
        /*0bf4*/ 	.short	0x010a
        /*0bf6*/ 	.byte	0x3f
	.zero		1


	//   ....[71]....
        /*0bf8*/ 	.word	0x00015200
        /*0bfc*/ 	.word	0x0000001f
        /*0c00*/ 	.word	0x00033480
        /*0c04*/ 	.short	0x010a
        /*0c06*/ 	.byte	0x3f
	.zero		1


	//   ....[72]....
        /*0c08*/ 	.word	0x00015270
        /*0c0c*/ 	.word	0x00000003
        /*0c10*/ 	.word	0x00033400
        /*0c14*/ 	.short	0x010a
        /*0c16*/ 	.byte	0x3f
	.zero		1


	//   ....[73]....
        /*0c18*/ 	.word	0x000152c0
        /*0c1c*/ 	.word	0x00000003
        /*0c20*/ 	.word	0x00033430
        /*0c24*/ 	.short	0x010a
        /*0c26*/ 	.byte	0x3f
	.zero		1


	//   ....[74]....
        /*0c28*/ 	.word	0x00015320
        /*0c2c*/ 	.word	0x00000007
        /*0c30*/ 	.word	0x00033430
        /*0c34*/ 	.short	0x010a
        /*0c36*/ 	.byte	0x3f
	.zero		1


	//   ....[75]....
        /*0c38*/ 	.word	0x00015380
        /*0c3c*/ 	.word	0x00000007
        /*0c40*/ 	.word	0x00033450
        /*0c44*/ 	.short	0x010a
        /*0c46*/ 	.byte	0x3f
	.zero		1


	//   ....[76]....
        /*0c48*/ 	.word	0x000153e0
        /*0c4c*/ 	.word	0x00000009
        /*0c50*/ 	.word	0x00033430
        /*0c54*/ 	.short	0x010a
        /*0c56*/ 	.byte	0x3f
	.zero		1


	//   ....[77]....
        /*0c58*/ 	.word	0x00015440
        /*0c5c*/ 	.word	0x00000009
        /*0c60*/ 	.word	0x00033450
        /*0c64*/ 	.short	0x010a
        /*0c66*/ 	.byte	0x3f
	.zero		1


	//   ....[78]....
        /*0c68*/ 	.word	0x000154a0
        /*0c6c*/ 	.word	0x00000006
        /*0c70*/ 	.word	0x00033450
        /*0c74*/ 	.short	0x010a
        /*0c76*/ 	.byte	0x3f
	.zero		1


	//   ....[79]....
        /*0c78*/ 	.word	0x000155a0
        /*0c7c*/ 	.word	0x00000004
        /*0c80*/ 	.word	0x00033480
        /*0c84*/ 	.short	0x010a
        /*0c86*/ 	.byte	0x3f
	.zero		1


	//   ....[80]....
        /*0c88*/ 	.word	0x00015d90
        /*0c8c*/ 	.word	0x00000004
        /*0c90*/ 	.word	0x00033440
        /*0c94*/ 	.short	0x010a
        /*0c96*/ 	.byte	0x3f
	.zero		1


	//   ....[81]....
        /*0c98*/ 	.word	0x000169a0
        /*0c9c*/ 	.word	0x00000012
        /*0ca0*/ 	.word	0x00033420
        /*0ca4*/ 	.short	0x010a
        /*0ca6*/ 	.byte	0x3f
	.zero		1


	//   ....[82]....
        /*0ca8*/ 	.word	0x000169f0
        /*0cac*/ 	.word	0x00000004
        /*0cb0*/ 	.word	0x00033480
        /*0cb4*/ 	.short	0x010a
        /*0cb6*/ 	.byte	0x3f
	.zero		1


	//   ....[83]....
        /*0cb8*/ 	.word	0x00017040
        /*0cbc*/ 	.word	0x00000004
        /*0cc0*/ 	.word	0x00033440
        /*0cc4*/ 	.short	0x010a
        /*0cc6*/ 	.byte	0x3f
	.zero		1


	//   ....[84]....
        /*0cc8*/ 	.word	0x00017630
        /*0ccc*/ 	.word	0x00000002
        /*0cd0*/ 	.word	0x00033470
        /*0cd4*/ 	.short	0x010a
        /*0cd6*/ 	.byte	0x3f
	.zero		1


	//   ....[85]....
        /*0cd8*/ 	.word	0x00017680
        /*0cdc*/ 	.word	0x00000002
        /*0ce0*/ 	.word	0x00033460
        /*0ce4*/ 	.short	0x010a
        /*0ce6*/ 	.byte	0x3f
	.zero		1


	//   ....[86]....
        /*0ce8*/ 	.word	0x000176d0
        /*0cec*/ 	.word	0x00000002
        /*0cf0*/ 	.word	0x00033470
        /*0cf4*/ 	.short	0x010a
        /*0cf6*/ 	.byte	0x3f
	.zero		1


	//   ....[87]....
        /*0cf8*/ 	.word	0x00017720
        /*0cfc*/ 	.word	0x00000002
        /*0d00*/ 	.word	0x00033460
        /*0d04*/ 	.short	0x010a
        /*0d06*/ 	.byte	0x3f
	.zero		1


	//   ....[88]....
        /*0d08*/ 	.word	0x00017770
        /*0d0c*/ 	.word	0x00000004
        /*0d10*/ 	.word	0x00033420
        /*0d14*/ 	.short	0x010a
        /*0d16*/ 	.byte	0x3f
	.zero		1


	//   ....[89]....
        /*0d18*/ 	.word	0x00017910
        /*0d1c*/ 	.word	0x00000005
        /*0d20*/ 	.word	0x00033440
        /*0d24*/ 	.short	0x010a
        /*0d26*/ 	.byte	0x3f
	.zero		1


	//   ....[90]....
        /*0d28*/ 	.word	0x00017960
        /*0d2c*/ 	.word	0x0000001f
        /*0d30*/ 	.word	0x00033440
        /*0d34*/ 	.short	0x010a
        /*0d36*/ 	.byte	0x3f
	.zero		1


	//   ....[91]....
        /*0d38*/ 	.word	0x000179b0
        /*0d3c*/ 	.word	0x00000005
        /*0d40*/ 	.word	0x00033460
        /*0d44*/ 	.short	0x010a
        /*0d46*/ 	.byte	0x3f
	.zero		1


	//   ....[92]....
        /*0d48*/ 	.word	0x00017a00
        /*0d4c*/ 	.word	0x0000001f
        /*0d50*/ 	.word	0x00033460
        /*0d54*/ 	.short	0x010a
        /*0d56*/ 	.byte	0x3f
	.zero		1


	//   ....[93]....
        /*0d58*/ 	.word	0x00017a50
        /*0d5c*/ 	.word	0x00000005
        /*0d60*/ 	.word	0x00033480
        /*0d64*/ 	.short	0x010a
        /*0d66*/ 	.byte	0x3f
	.zero		1


	//----- nvinfo : EIATTR_NUM_MBARRIERS
	.align		4
.L_782:
        /*0d68*/ 	.byte	0x03, 0x38
        /*0d6a*/ 	.short	0x0016


	//----- nvinfo : EIATTR_EXIT_INSTR_OFFSETS
	.align		4
        /*0d6c*/ 	.byte	0x04, 0x1c
        /*0d6e*/ 	.short	(.L_784 - .L_783)


	//   ....[0]....
.L_783:
        /*0d70*/ 	.word	0x000009a0


	//   ....[1]....
        /*0d74*/ 	.word	0x0000f260


	//   ....[2]....
        /*0d78*/ 	.word	0x00015250


	//----- nvinfo : EIATTR_MAX_THREADS
	.align		4
.L_784:
        /*0d7c*/ 	.byte	0x04, 0x05
        /*0d7e*/ 	.short	(.L_786 - .L_785)
.L_785:
        /*0d80*/ 	.word	0x00000180
        /*0d84*/ 	.word	0x00000001
        /*0d88*/ 	.word	0x00000001


	//----- nvinfo : EIATTR_CRS_STACK_SIZE
	.align		4
.L_786:
        /*0d8c*/ 	.byte	0x04, 0x1e
        /*0d8e*/ 	.short	(.L_788 - .L_787)
.L_787:
        /*0d90*/ 	.word	0x00000000


	//----- nvinfo : EIATTR_CBANK_PARAM_SIZE
	.align		4
.L_788:
        /*0d94*/ 	.byte	0x03, 0x19
        /*0d96*/ 	.short	0x0af0


	//----- nvinfo : EIATTR_PARAM_CBANK
	.align		4
        /*0d98*/ 	.byte	0x04, 0x0a
        /*0d9a*/ 	.short	(.L_790 - .L_789)
	.align		4
.L_789:
        /*0d9c*/ 	.word	index@(.nv.constant0._ZN7cutlass13device_kernelIN5flash11enable_sm90INS1_16FlashAttnFwdSm90INS1_25CollectiveMainloopFwdSm90ILi2EN4cute5tupleIJNS5_1CILi1EEES8_S8_EEENS6_IJNS7_ILi128EEENS7_ILi160EEENS7_ILi192EEEEEELi192ENS_12float_e4m3_tEfNS_4arch4Sm90ELb1ELb0ELb0ELb0ELb1ELb0ELb0ELb1ELb1ELb1ELb0ELb0EEENS1_21CollectiveEpilogueFwdINS6_IJSA_SC_SB_EEES9_NS_10bfloat16_tESG_Li256ELb0ELb1ELb0ELb1EEENS1_30DynamicPersistentTileSchedulerILi256ELi128ELb0ELb1ELb1EEEEEEEEEvNT_6ParamsE)
        /*0da0*/ 	.short	0x0210
        /*0da2*/ 	.short	0x0af0


	//----- nvinfo : EIATTR_SW_WAR
	.align		4
.L_790:
        /*0da4*/ 	.byte	0x04, 0x36
        /*0da6*/ 	.short	(.L_792 - .L_791)
.L_791:
        /*0da8*/ 	.word	0x00000008
.L_792:


//--------------------- .nv.info._ZN7cutlass13device_kernelIN5flash11enable_sm90INS1_16FlashAttnFwdSm90INS1_25CollectiveMainloopFwdSm90ILi2EN4cute5tupleIJNS5_1CILi1EEES8_S8_EEENS6_IJNS7_ILi128EEENS7_ILi160EEENS7_ILi192EEEEEELi192ENS_12float_e4m3_tEfNS_4arch4Sm90ELb1ELb0ELb0ELb1ELb1ELb0ELb0ELb1ELb1ELb1ELb0ELb0EEENS1_21CollectiveEpilogueFwdINS6_IJSA_SC_SB_EEES9_NS_10bfloat16_tESG_Li256ELb1ELb1ELb0ELb1EEENS1_36VarlenDynamicPersistentTileSchedulerILi128ELi160ELi256ELi128ELb0ELb1ELb1ELb1ELb1ELb1EEEEEEEEEvNT_6ParamsE --------------------------
	.section	.nv.info._ZN7cutlass13device_kernelIN5flash11enable_sm90INS1_16FlashAttnFwdSm90INS1_25CollectiveMainloopFwdSm90ILi2EN4cute5tupleIJNS5_1CILi1EEES8_S8_EEENS6_IJNS7_ILi128EEENS7_ILi160EEENS7_ILi192EEEEEELi192ENS_12float_e4m3_tEfNS_4arch4Sm90ELb1ELb0ELb0ELb1ELb1ELb0ELb0ELb1ELb1ELb1ELb0ELb0EEENS1_21CollectiveEpilogueFwdINS6_IJSA_SC_SB_EEES9_NS_10bfloat16_tESG_Li256ELb1ELb1ELb0ELb1EEENS1_36VarlenDynamicPersistentTileSchedulerILi128ELi160ELi256ELi128ELb0ELb1ELb1ELb1ELb1ELb1EEEEEEEEEvNT_6ParamsE,"",@"SHT_CUDA_INFO"
	.sectionflags	@""
	.align	4


	//----- nvinfo : EIATTR_CUDA_API_VERSION
	.align		4
        /*0000*/ 	.byte	0x04, 0x37
        /*0002*/ 	.short	(.L_794 - .L_793)
.L_793:
        /*0004*/ 	.word	0x00000082


	//----- nvinfo : EIATTR_KPARAM_INFO
	.align		4
.L_794:
        /*0008*/ 	.byte	0x04, 0x17
        /*000a*/ 	.short	(.L_796 - .L_795)
.L_795:
        /*000c*/ 	.word	0x00000000
        /*0010*/ 	.short	0x0000
        /*0012*/ 	.short	0x0070
        /*0014*/ 	.byte	0x00, 0xf0, 0x01, 0x2a


	//----- nvinfo : EIATTR_SPARSE_MMA_MASK
	.align		4
.L_796:
        /*0018*/ 	.byte	0x03, 0x50
        /*001a*/ 	.short	0x0000


	//----- nvinfo : EIATTR_MAXREG_COUNT
	.align		4
        /*001c*/ 	.byte	0x03, 0x1b
        /*001e*/ 	.short	0x00a8


	//----- nvinfo : EIATTR_NUM_BARRIERS
	.align		4
        /*0020*/ 	.byte	0x02, 0x4c
        /*0022*/ 	.byte	0x10
	.zero		1


	//----- nvinfo : EIATTR_EXTERNS
	.align		4
        /*0024*/ 	.byte	0x04, 0x0f
        /*0026*/ 	.short	(.L_798 - .L_797)


	//   ....[0]....
	.align		4
.L_797:
        /*0028*/ 	.word	index@(__assertfail)


	//----- nvinfo : EIATTR_ANNOTATIONS
	.align		4
.L_798:
        /*002c*/ 	.byte	0x04, 0x55
        /*002e*/ 	.short	(.L_800 - .L_799)


	//   ....[0]....
.L_799:
        /* <DEDUP_REMOVED lines=13> */


	//----- nvinfo : EIATTR_MERCURY_ISA_VERSION
	.align		4
.L_800:
        /*00f0*/ 	.byte	0x03, 0x5f
        /*00f2*/ 	.short	0x0101


	//----- nvinfo : EIATTR_UNUSED_LOAD_BYTE_OFFSET
	.align		4
        /*00f4*/ 	.byte	0x04, 0x44
        /*00f6*/ 	.short	(.L_802 - .L_801)


	//   ....[0]....
.L_801:
        /*00f8*/ 	.word	0x00000980
        /*00fc*/ 	.word	0x0000fff0


	//   ....[1]....
        /*0100*/ 	.word	0x0000c6c0
        /*0104*/ 	.word	0x0000fff0


	//----- nvinfo : EIATTR_INT_WARP_WIDE_INSTR_OFFSETS
	.align		4
.L_802:
        /*0108*/ 	.byte	0x04, 0x31
        /*010a*/ 	.short	(.L_804 - .L_803)


	//   ....[0]....
.L_803:
        /*010c*/ 	.word	0x000000c0


	//   ....[1]....
        /*0110*/ 	.word	0x000000d0


	//   ....[2]....
        /*0114*/ 	.word	0x00000170


	//   ....[3]....
        /*0118*/ 	.word	0x00010d00


	//   ....[4]....
        /*011c*/ 	.word	0x00010d90


	//   ....[5]....
        /*0120*/ 	.word	0x00015180


	//   ....[6]....
        /*0124*/ 	.word	0x00015210


	//----- nvinfo : EIATTR_COOP_GROUP_MASK_REGIDS
	.align		4
.L_804:
        /*0128*/ 	.byte	0x04, 0x29
        /*012a*/ 	.short	(.L_806 - .L_805)


	//   ....[0]....
.L_805:
        /*012c*/ 	.word	0xffffffff


	//   ....[1]....
        /*0130*/ 	.word	0xffffffff


	//   ....[2]....
        /*0134*/ 	.word	0xffffffff


	//   ....[3]....
        /*0138*/ 	.word	0xffffffff


	//   ....[4]....
        /*013c*/ 	.word	0xffffffff


	//   ....[5]....
        /*0140*/ 	.word	0xffffffff


	//   ....[6]....
        /*0144*/ 	.word	0xffffffff


	//   ....[7]....
        /*0148*/ 	.word	0xffffffff


	//   ....[8]....
        /*014c*/ 	.word	0xffffffff


	//   ....[9]....
        /*0150*/ 	.word	0xffffffff


	//   ....[10]....
        /*0154*/ 	.word	0xffffffff


	//   ....[11]....
        /*0158*/ 	.word	0xffffffff


	//   ....[12]....
        /*015c*/ 	.word	0xffffffff


	//   ....[13]....
        /*0160*/ 	.word	0xffffffff


	//   ....[14]....
        /*0164*/ 	.word	0xffffffff


	//   ....[15]....
        /*0168*/ 	.word	0xffffffff


	//   ....[16]....
        /*016c*/ 	.word	0xffffffff


	//   ....[17]....
        /*0170*/ 	.word	0xffffffff


	//   ....[18]....
        /*0174*/ 	.word	0xffffffff


	//   ....[19]....
        /*0178*/ 	.word	0xffffffff


	//   ....[20]....
        /*017c*/ 	.word	0xffffffff


	//   ....[21]....
        /*0180*/ 	.word	0xffffffff


	//   ....[22]....
        /*0184*/ 	.word	0xffffffff


	//   ....[23]....
        /*0188*/ 	.word	0xffffffff


	//   ....[24]....
        /*018c*/ 	.word	0xffffffff


	//   ....[25]....
        /*0190*/ 	.word	0xffffffff


	//   ....[26]....
        /*0194*/ 	.word	0xffffffff


	//   ....[27]....
        /*0198*/ 	.word	0xffffffff


	//   ....[28]....
        /*019c*/ 	.word	0xffffffff


	//   ....[29]....
        /*01a0*/ 	.word	0xffffffff


	//   ....[30]....
        /*01a4*/ 	.word	0xffffffff


	//   ....[31]....
        /*01a8*/ 	.word	0xffffffff


	//   ....[32]....
        /*01ac*/ 	.word	0xffffffff


	//   ....[33]....
        /*01b0*/ 	.word	0xffffffff


	//   ....[34]....
        /*01b4*/ 	.word	0xffffffff


	//   ....[35]....
        /*01b8*/ 	.word	0xffffffff


	//   ....[36]....
        /*01bc*/ 	.word	0xffffffff


	//   ....[37]....
        /*01c0*/ 	.word	0xffffffff


	//   ....[38]....
        /*01c4*/ 	.word	0xffffffff


	//   ....[39]....
        /*01c8*/ 	.word	0xffffffff


	//   ....[40]....
        /*01cc*/ 	.word	0xffffffff


	//   ....[41]....
        /*01d0*/ 	.word	0xffffffff


	//   ....[42]....
        /*01d4*/ 	.word	0xffffffff


	//   ....[43]....
        /*01d8*/ 	.word	0xffffffff


	//   ....[44]....
        /*01dc*/ 	.word	0xffffffff


	//   ....[45]....
        /*01e0*/ 	.word	0xffffffff


	//   ....[46]....
        /*01e4*/ 	.word	0xffffffff


	//   ....[47]....
        /*01e8*/ 	.word	0xffffffff


	//   ....[48]....
        /*01ec*/ 	.word	0xffffffff


	//   ....[49]....
        /*01f0*/ 	.word	0xffffffff


	//   ....[50]....
        /*01f4*/ 	.word	0xffffffff


	//   ....[51]....
        /*01f8*/ 	.word	0xffffffff


	//   ....[52]....
        /*01fc*/ 	.word	0xffffffff


	//   ....[53]....
        /*0200*/ 	.word	0xffffffff


	//   ....[54]....
        /*0204*/ 	.word	0xffffffff


	//   ....[55]....
        /*0208*/ 	.word	0xffffffff


	//   ....[56]....
        /*020c*/ 	.word	0xffffffff


	//   ....[57]....
        /*0210*/ 	.word	0xffffffff


	//   ....[58]....
        /*0214*/ 	.word	0xffffffff


	//   ....[59]....
        /*0218*/ 	.word	0xffffffff


	//   ....[60]....
        /*021c*/ 	.word	0xffffffff


	//   ....[61]....
        /*0220*/ 	.word	0xffffffff


	//   ....[62]....
        /*0224*/ 	.word	0xffffffff


	//   ....[63]....
        /*0228*/ 	.word	0xffffffff


	//   ....[64]....
        /*022c*/ 	.word	0xffffffff


	//   ....[65]....
        /*0230*/ 	.word	0xffffffff


	//   ....[66]....
        /*0234*/ 	.word	0xffffffff


	//   ....[67]....
        /*0238*/ 	.word	0xffffffff


	//   ....[68]....
        /*023c*/ 	.word	0xffffffff


	//   ....[69]....
        /*0240*/ 	.word	0xffffffff


	//   ....[70]....
        /*0244*/ 	.word	0xffffffff


	//   ....[71]....
        /*0248*/ 	.word	0xffffffff


	//   ....[72]....
        /*024c*/ 	.word	0xffffffff


	//   ....[73]....
        /*0250*/ 	.word	0xffffffff


	//   ....[74]....
        /*0254*/ 	.word	0xffffffff


	//   ....[75]....
        /*0258*/ 	.word	0xffffffff


	//   ....[76]....
        /*025c*/ 	.word	0xffffffff


	//   ....[77]....
        /*0260*/ 	.word	0xffffffff


	//   ....[78]....
        /*0264*/ 	.word	0xffffffff


	//   ....[79]....
        /*0268*/ 	.word	0xffffffff


	//   ....[80]....
        /*026c*/ 	.word	0xffffffff


	//   ....[81]....
        /*0270*/ 	.word	0xffffffff


	//   ....[82]....
        /*0274*/ 	.word	0xffffffff


	//   ....[83]....
        /*0278*/ 	.word	0xffffffff


	//   ....[84]....
        /*027c*/ 	.word	0xffffffff


	//   ....[85]....
        /*0280*/ 	.word	0xffffffff


	//   ....[86]....
        /*0284*/ 	.word	0xffffffff


	//   ....[87]....
        /*0288*/ 	.word	0xffffffff


	//   ....[88]....
        /*028c*/ 	.word	0xffffffff


	//   ....[89]....
        /*0290*/ 	.word	0xffffffff


	//   ....[90]....
        /*0294*/ 	.word	0xffffffff


	//   ....[91]....
        /*0298*/ 	.word	0xffffffff


	//   ....[92]....
        /*029c*/ 	.word	0xffffffff


	//   ....[93]....
        /*02a0*/ 	.word	0xffffffff


	//   ....[94]....
        /*02a4*/ 	.word	0xffffffff


	//   ....[95]....
        /*02a8*/ 	.word	0xffffffff


	//   ....[96]....
        /*02ac*/ 	.word	0xffffffff


	//   ....[97]....
        /*02b0*/ 	.word	0xffffffff


	//   ....[98]....
        /*02b4*/ 	.word	0xffffffff


	//   ....[99]....
        /*02b8*/ 	.word	0xffffffff


	//   ....[100]....
        /*02bc*/ 	.word	0xffffffff


	//   ....[101]....
        /*02c0*/ 	.word	0xffffffff


	//   ....[102]....
        /*02c4*/ 	.word	0xffffffff


	//   ....[103]....
        /*02c8*/ 	.word	0xffffffff


	//   ....[104]....
        /*02cc*/ 	.word	0xffffffff


	//   ....[105]....
        /*02d0*/ 	.word	0xffffffff


	//   ....[106]....
        /*02d4*/ 	.word	0xffffffff


	//   ....[107]....
        /*02d8*/ 	.word	0xffffffff


	//   ....[108]....
        /*02dc*/ 	.word	0xffffffff


	//   ....[109]....
        /*02e0*/ 	.word	0xffffffff


	//   ....[110]....
        /*02e4*/ 	.word	0xffffffff


	//   ....[111]....
        /*02e8*/ 	.word	0xffffffff


	//   ....[112]....
        /*02ec*/ 	.word	0xffffffff


	//   ....[113]....
        /*02f0*/ 	.word	0xffffffff


	//   ....[114]....
        /*02f4*/ 	.word	0xffffffff


	//   ....[115]....
        /*02f8*/ 	.word	0xffffffff


	//   ....[116]....
        /*02fc*/ 	.word	0xffffffff


	//   ....[117]....
        /*0300*/ 	.word	0xffffffff


	//   ....[118]....
        /*0304*/ 	.word	0xffffffff


	//   ....[119]....
        /*0308*/ 	.word	0xffffffff


	//   ....[120]....
        /*030c*/ 	.word	0xffffffff


	//   ....[121]....
        /*0310*/ 	.word	0xffffffff


	//   ....[122]....
        /*0314*/ 	.word	0xffffffff


	//   ....[123]....
        /*0318*/ 	.word	0xffffffff


	//   ....[124]....
        /*031c*/ 	.word	0xffffffff


	//   ....[125]....
        /*0320*/ 	.word	0xffffffff


	//   ....[126]....
        /*0324*/ 	.word	0xffffffff


	//   ....[127]....
        /*0328*/ 	.word	0xffffffff


	//   ....[128]....
        /*032c*/ 	.word	0xffffffff


	//   ....[129]....
        /*0330*/ 	.word	0xffffffff


	//   ....[130]....
        /*0334*/ 	.word	0xffffffff


	//   ....[131]....
        /*0338*/ 	.word	0xffffffff


	//   ....[132]....
        /*033c*/ 	.word	0xffffffff


	//   ....[133]....
        /*0340*/ 	.word	0xffffffff


	//   ....[134]....
        /*0344*/ 	.word	0xffffffff


	//   ....[135]....
        /*0348*/ 	.word	0xffffffff


	//   ....[136]....
        /*034c*/ 	.word	0xffffffff


	//   ....[137]....
        /*0350*/ 	.word	0xffffffff


	//   ....[138]....
        /*0354*/ 	.word	0xffffffff


	//   ....[139]....
        /*0358*/ 	.word	0xffffffff


	//   ....[140]....
        /*035c*/ 	.word	0xffffffff


	//   ....[141]....
        /*0360*/ 	.word	0xffffffff


	//   ....[142]....
        /*0364*/ 	.word	0xffffffff


	//   ....[143]....
        /*0368*/ 	.word	0xffffffff


	//   ....[144]....
        /*036c*/ 	.word	0xffffffff


	//   ....[145]....
        /*0370*/ 	.word	0xffffffff


	//   ....[146]....
        /*0374*/ 	.word	0xffffffff


	//   ....[147]....
        /*0378*/ 	.word	0xffffffff


	//   ....[148]....
        /*037c*/ 	.word	0xffffffff


	//   ....[149]....
        /*0380*/ 	.word	0xffffffff


	//   ....[150]....
        /*0384*/ 	.word	0xffffffff


	//   ....[151]....
        /*0388*/ 	.word	0xffffffff


	//   ....[152]....
        /*038c*/ 	.word	0xffffffff


	//   ....[153]....
        /*0390*/ 	.word	0xffffffff


	//   ....[154]....
        /*0394*/ 	.word	0xffffffff


	//   ....[155]....
        /*0398*/ 	.word	0xffffffff


	//   ....[156]....
        /*039c*/ 	.word	0xffffffff


	//   ....[157]....
        /*03a0*/ 	.word	0xffffffff


	//   ....[158]....
        /*03a4*/ 	.word	0xffffffff


	//   ....[159]....
        /*03a8*/ 	.word	0xffffffff


	//   ....[160]....
        /*03ac*/ 	.word	0xffffffff


	//   ....[161]....
        /*03b0*/ 	.word	0xffffffff


	//   ....[162]....
        /*03b4*/ 	.word	0xffffffff


	//   ....[163]....
        /*03b8*/ 	.word	0xffffffff


	//   ....[164]....
        /*03bc*/ 	.word	0xffffffff


	//   ....[165]....
        /*03c0*/ 	.word	0xffffffff


	//   ....[166]....
        /*03c4*/ 	.word	0xffffffff


	//   ....[167]....
        /*03c8*/ 	.word	0xffffffff


	//   ....[168]....
        /*03cc*/ 	.word	0xffffffff


	//   ....[169]....
        /*03d0*/ 	.word	0xffffffff


	//   ....[170]....
        /*03d4*/ 	.word	0xffffffff


	//   ....[171]....
        /*03d8*/ 	.word	0xffffffff


	//   ....[172]....
        /*03dc*/ 	.word	0xffffffff


	//   ....[173]....
        /*03e0*/ 	.word	0xffffffff


	//   ....[174]....
        /*03e4*/ 	.word	0xffffffff


	//   ....[175]....
        /*03e8*/ 	.word	0xffffffff


	//   ....[176]....
        /*03ec*/ 	.word	0xffffffff


	//   ....[177]....
        /*03f0*/ 	.word	0x0500000f


	//   ....[178]....
        /*03f4*/ 	.word	0x0500000f


	//   ....[179]....
        /*03f8*/ 	.word	0x0500000f


	//   ....[180]....
        /*03fc*/ 	.word	0x0500000f


	//   ....[181]....
        /*0400*/ 	.word	0x0500000f


	//   ....[182]....
        /*0404*/ 	.word	0x0500000f


	//   ....[183]....
        /*0408*/ 	.word	0x0500000f


	//   ....[184]....
        /*040c*/ 	.word	0x0500000f


	//   ....[185]....
        /*0410*/ 	.word	0x0500000f


	//   ....[186]....
        /*0414*/ 	.word	0x0500000f


	//   ....[187]....
        /*0418*/ 	.word	0x0500000f


	//   ....[188]....
        /*041c*/ 	.word	0x0500000f


	//   ....[189]....
        /*0420*/ 	.word	0x0500000f


	//   ....[190]....
        /*0424*/ 	.word	0x0500000f


	//   ....[191]....
        /*0428*/ 	.word	0x0500000f


	//   ....[192]....
        /*042c*/ 	.word	0x0500000f


	//   ....[193]....
        /*0430*/ 	.word	0x0500000f


	//   ....[194]....
        /*0434*/ 	.word	0x0500000f


	//   ....[195]....
        /*0438*/ 	.word	0x0500000f


	//   ....[196]....
        /*043c*/ 	.word	0x0500000f


	//   ....[197]....
        /*0440*/ 	.word	0x0500000f


	//   ....[198]....
        /*0444*/ 	.word	0x0500000f


	//   ....[199]....
        /*0448*/ 	.word	0x0500000f


	//   ....[200]....
        /*044c*/ 	.word	0x0500000f


	//   ....[201]....
        /*0450*/ 	.word	0x0500000f


	//   ....[202]....
        /*0454*/ 	.word	0x0500000f


	//   ....[203]....
        /*0458*/ 	.word	0x0500000f


	//   ....[204]....
        /*045c*/ 	.word	0x0500000f


	//   ....[205]....
        /*0460*/ 	.word	0x0500000f


	//   ....[206]....
        /*0464*/ 	.word	0x0500000f


	//   ....[207]....
        /*0468*/ 	.word	0x0500000f


	//   ....[208]....
        /*046c*/ 	.word	0x0500000f


	//   ....[209]....
        /*0470*/ 	.word	0x0500000f


	//   ....[210]....
        /*0474*/ 	.word	0x0500000f


	//   ....[211]....
        /*0478*/ 	.word	0x0500000f


	//   ....[212]....
        /*047c*/ 	.word	0x0500000f


	//   ....[213]....
        /*0480*/ 	.word	0x0500000f


	//   ....[214]....
        /*0484*/ 	.word	0x0500000f


	//   ....[215]....
        /*0488*/ 	.word	0x0500000f


	//   ....[216]....
        /*048c*/ 	.word	0x0500000f


	//   ....[217]....
        /*0490*/ 	.word	0x0500000f


	//   ....[218]....
        /*0494*/ 	.word	0x0500000f


	//   ....[219]....
        /*0498*/ 	.word	0x0500000f


	//   ....[220]....
        /*049c*/ 	.word	0x0500000f


	//   ....[221]....
        /*04a0*/ 	.word	0x0500000f


	//   ....[222]....
        /*04a4*/ 	.word	0x0500000f


	//   ....[223]....
        /*04a8*/ 	.word	0x0500000f


	//   ....[224]....
        /*04ac*/ 	.word	0x0500000f


	//   ....[225]....
        /*04b0*/ 	.word	0x0500000f


	//   ....[226]....
        /*04b4*/ 	.word	0x0500000f


	//----- nvinfo : EIATTR_COOP_GROUP_INSTR_OFFSETS
	.align		4
.L_806:
        /*04b8*/ 	.byte	0x04, 0x28
        /*04ba*/ 	.short	(.L_808 - .L_807)


	//   ....[0]....
.L_807:
        /*04bc*/ 	.word	0x00000080


	//   ....[1]....
        /*04c0*/ 	.word	0x00000090


	//   ....[2]....
        /*04c4*/ 	.word	0x000002d0


	//   ....[3]....
        /*04c8*/ 	.word	0x00000430


	//   ....[4]....
        /*04cc*/ 	.word	0x00000550


	//   ....[5]....
        /*04d0*/ 	.word	0x000006b0


	//   ....[6]....
        /*04d4*/ 	.word	0x00001980


	//   ....[7]....
        /*04d8*/ 	.word	0x00002aa0


	//   ....[8]....
        /*04dc*/ 	.word	0x00002ad0


	//   ....[9]....
        /*04e0*/ 	.word	0x00003390


	//   ....[10]....
        /*04e4*/ 	.word	0x00003460


	//   ....[11]....
        /*04e8*/ 	.word	0x00004000


	//   ....[12]....
        /*04ec*/ 	.word	0x00004090


	//   ....[13]....
        /*04f0*/ 	.word	0x00006150


	//   ....[14]....
        /*04f4*/ 	.word	0x00006170


	//   ....[15]....
        /*04f8*/ 	.word	0x000069a0


	//   ....[16]....
        /*04fc*/ 	.word	0x00006ab0


	//   ....[17]....
        /*0500*/ 	.word	0x00007500


	//   ....[18]....
        /*0504*/ 	.word	0x00007560


	//   ....[19]....
        /*0508*/ 	.word	0x0000a030


	//   ....[20]....
        /*050c*/ 	.word	0x0000a040


	//   ....[21]....
        /*0510*/ 	.word	0x0000a070


	//   ....[22]....
        /*0514*/ 	.word	0x0000a080


	//   ....[23]....
        /*0518*/ 	.word	0x0000bd70


	//   ....[24]....
        /*051c*/ 	.word	0x0000bd80


	//   ....[25]....
        /*0520*/ 	.word	0x0000bdb0


	//   ....[26]....
        /*0524*/ 	.word	0x0000bdc0


	//   ....[27]....
        /*0528*/ 	.word	0x0000d220


	//   ....[28]....
        /*052c*/ 	.word	0x0000d250


	//   ....[29]....
        /*0530*/ 	.word	0x0000d280


	//   ....[30]....
        /*0534*/ 	.word	0x0000d2b0


	//   ....[31]....
        /*0538*/ 	.word	0x0000d2e0


	//   ....[32]....
        /*053c*/ 	.word	0x0000d300


	//   ....[33]....
        /*0540*/ 	.word	0x0000d310


	//   ....[34]....
        /*0544*/ 	.word	0x0000d320


	//   ....[35]....
        /*0548*/ 	.word	0x0000d330


	//   ....[36]....
        /*054c*/ 	.word	0x0000d360


	//   ....[37]....
        /*0550*/ 	.word	0x0000d3a0


	//   ....[38]....
        /*0554*/ 	.word	0x0000d3b0


	//   ....[39]....
        /*0558*/ 	.word	0x0000d3c0


	//   ....[40]....
        /*055c*/ 	.word	0x0000d3f0


	//   ....[41]....
        /*0560*/ 	.word	0x0000d420


	//   ....[42]....
        /*0564*/ 	.word	0x0000d430


	//   ....[43]....
        /*0568*/ 	.word	0x0000d440


	//   ....[44]....
        /*056c*/ 	.word	0x0000d470


	//   ....[45]....
        /*0570*/ 	.word	0x0000d4a0


	//   ....[46]....
        /*0574*/ 	.word	0x0000d4b0


	//   ....[47]....
        /*0578*/ 	.word	0x0000d4e0


	//   ....[48]....
        /*057c*/ 	.word	0x0000d4f0


	//   ....[49]....
        /*0580*/ 	.word	0x0000d530


	//   ....[50]....
        /*0584*/ 	.word	0x0000d560


	//   ....[51]....
        /*0588*/ 	.word	0x0000d590


	//   ....[52]....
        /*058c*/ 	.word	0x0000d5a0


	//   ....[53]....
        /*0590*/ 	.word	0x0000d5d0


	//   ....[54]....
        /*0594*/ 	.word	0x0000d5e0


	//   ....[55]....
        /*0598*/ 	.word	0x0000d5f0


	//   ....[56]....
        /*059c*/ 	.word	0x0000d600


	//   ....[57]....
        /*05a0*/ 	.word	0x0000d630


	//   ....[58]....
        /*05a4*/ 	.word	0x0000d640


	//   ....[59]....
        /*05a8*/ 	.word	0x0000d650


	//   ....[60]....
        /*05ac*/ 	.word	0x0000d660


	//   ....[61]....
        /*05b0*/ 	.word	0x0000d670


	//   ....[62]....
        /*05b4*/ 	.word	0x0000d680


	//   ....[63]....
        /*05b8*/ 	.word	0x0000d690


	//   ....[64]....
        /*05bc*/ 	.word	0x0000d6a0


	//   ....[65]....
        /*05c0*/ 	.word	0x0000d6b0


	//   ....[66]....
        /*05c4*/ 	.word	0x0000d6c0


	//   ....[67]....
        /*05c8*/ 	.word	0x0000d6d0


	//   ....[68]....
        /*05cc*/ 	.word	0x0000d6e0


	//   ....[69]....
        /*05d0*/ 	.word	0x0000d6f0


	//   ....[70]....
        /*05d4*/ 	.word	0x0000d700


	//   ....[71]....
        /*05d8*/ 	.word	0x0000d710


	//   ....[72]....
        /*05dc*/ 	.word	0x0000d720


	//   ....[73]....
        /*05e0*/ 	.word	0x0000d730


	//   ....[74]....
        /*05e4*/ 	.word	0x0000d740


	//   ....[75]....
        /*05e8*/ 	.word	0x0000de20


	//   ....[76]....
        /*05ec*/ 	.word	0x0000de50


	//   ....[77]....
        /*05f0*/ 	.word	0x0000df30


	//   ....[78]....
        /*05f4*/ 	.word	0x0000df70


	//   ....[79]....
        /*05f8*/ 	.word	0x0000e600


	//   ....[80]....
        /*05fc*/ 	.word	0x0000e630


	//   ....[81]....
        /*0600*/ 	.word	0x0000e730


	//   ....[82]....
        /*0604*/ 	.word	0x0000e750


	//   ....[83]....
        /*0608*/ 	.word	0x0000e850


	//   ....[84]....
        /*060c*/ 	.word	0x0000e870


	//   ....[85]....
        /*0610*/ 	.word	0x0000e980


	//   ....[86]....
        /*0614*/ 	.word	0x0000e9a0


	//   ....[87]....
        /*0618*/ 	.word	0x0000f2a0


	//   ....[88]....
        /*061c*/ 	.word	0x0000f2c0


	//   ....[89]....
        /*0620*/ 	.word	0x0000f3c0


	//   ....[90]....
        /*0624*/ 	.word	0x0000f3e0


	//   ....[91]....
        /*0628*/ 	.word	0x0000f4e0


	//   ....[92]....
        /*062c*/ 	.word	0x0000f500


	//   ....[93]....
        /*0630*/ 	.word	0x0000f610


	//   ....[94]....
        /*0634*/ 	.word	0x0000f630


	//   ....[95]....
        /*0638*/ 	.word	0x0000f7b0


	//   ....[96]....
        /*063c*/ 	.word	0x0000f960


	//   ....[97]....
        /*0640*/ 	.word	0x0000f990


	//   ....[98]....
        /*0644*/ 	.word	0x0000f9c0


	//   ....[99]....
        /*0648*/ 	.word	0x0000f9f0


	//   ....[100]....
        /*064c*/ 	.word	0x0000fa20


	//   ....[101]....
        /*0650*/ 	.word	0x0000fa60


	//   ....[102]....
        /*0654*/ 	.word	0x0000fbb0


	//   ....[103]....
        /*0658*/ 	.word	0x0000fbe0


	//   ....[104]....
        /*065c*/ 	.word	0x0000fc10


	//   ....[105]....
        /*0660*/ 	.word	0x0000fc40


	//   ....[106]....
        /*0664*/ 	.word	0x0000fc70


	//   ....[107]....
        /*0668*/ 	.word	0x0000fcb0


	//   ....[108]....
        /*066c*/ 	.word	0x0000fd30


	//   ....[109]....
        /*0670*/ 	.word	0x0000fdd0


	//   ....[110]....
        /*0674*/ 	.word	0x0000fe70


	//   ....[111]....
        /*0678*/ 	.word	0x00011c70


	//   ....[112]....
        /*067c*/ 	.word	0x00011ca0


	//   ....[113]....
        /*0680*/ 	.word	0x00011cd0


	//   ....[114]....
        /*0684*/ 	.word	0x00011de0


	//   ....[115]....
        /*0688*/ 	.word	0x00011df0


	//   ....[116]....
        /*068c*/ 	.word	0x00011e80


	//   ....[117]....
        /*0690*/ 	.word	0x00011e90


	//   ....[118]....
        /*0694*/ 	.word	0x00011ea0


	//   ....[119]....
        /*0698*/ 	.word	0x00011f30


	//   ....[120]....
        /*069c*/ 	.word	0x00011fd0


	//   ....[121]....
        /*06a0*/ 	.word	0x000123d0


	//   ....[122]....
        /*06a4*/ 	.word	0x00012410


	//   ....[123]....
        /*06a8*/ 	.word	0x00012440


	//   ....[124]....
        /*06ac*/ 	.word	0x00012460


	//   ....[125]....
        /*06b0*/ 	.word	0x00012530


	//   ....[126]....
        /*06b4*/ 	.word	0x00012540


	//   ....[127]....
        /*06b8*/ 	.word	0x000125d0


	//   ....[128]....
        /*06bc*/ 	.word	0x000125e0


	//   ....[129]....
        /*06c0*/ 	.word	0x000125f0


	//   ....[130]....
        /*06c4*/ 	.word	0x000126c0


	//   ....[131]....
        /*06c8*/ 	.word	0x00012ee0


	//   ....[132]....
        /*06cc*/ 	.word	0x00012f10


	//   ....[133]....
        /*06d0*/ 	.word	0x00012f70


	//   ....[134]....
        /*06d4*/ 	.word	0x00012fc0


	//   ....[135]....
        /*06d8*/ 	.word	0x00013010


	//   ....[136]....
        /*06dc*/ 	.word	0x00013070


	//   ....[137]....
        /*06e0*/ 	.word	0x00013090


	//   ....[138]....
        /*06e4*/ 	.word	0x000130d0


	//   ....[139]....
        /*06e8*/ 	.word	0x00013ae0


	//   ....[140]....
        /*06ec*/ 	.word	0x00013af0


	//   ....[141]....
        /*06f0*/ 	.word	0x00013b00


	//   ....[142]....
        /*06f4*/ 	.word	0x00013b40


	//   ....[143]....
        /*06f8*/ 	.word	0x00013b80


	//   ....[144]....
        /*06fc*/ 	.word	0x00013b90


	//   ....[145]....
        /*0700*/ 	.word	0x00013bf0


	//   ....[146]....
        /*0704*/ 	.word	0x00013c20


	//   ....[147]....
        /*0708*/ 	.word	0x00013c60


	//   ....[148]....
        /*070c*/ 	.word	0x00013cc0


	//   ....[149]....
        /*0710*/ 	.word	0x000140f0


	//   ....[150]....
        /*0714*/ 	.word	0x00014100


	//   ....[151]....
        /*0718*/ 	.word	0x00014110


	//   ....[152]....
        /*071c*/ 	.word	0x00014120


	//   ....[153]....
        /*0720*/ 	.word	0x00014130


	//   ....[154]....
        /*0724*/ 	.word	0x00014190


	//   ....[155]....
        /*0728*/ 	.word	0x000141a0


	//   ....[156]....
        /*072c*/ 	.word	0x00014200


	//   ....[157]....
        /*0730*/ 	.word	0x00014230


	//   ....[158]....
        /*0734*/ 	.word	0x00014270


	//   ....[159]....
        /*0738*/ 	.word	0x000160e0


	//   ....[160]....
        /*073c*/ 	.word	0x00016110


	//   ....[161]....
        /*0740*/ 	.word	0x00016140


	//   ....[162]....
        /*0744*/ 	.word	0x00016170


	//   ....[163]....
        /*0748*/ 	.word	0x00016180


	//   ....[164]....
        /*074c*/ 	.word	0x000161a0


	//   ....[165]....
        /*0750*/ 	.word	0x000161c0


	//   ....[166]....
        /*0754*/ 	.word	0x00016200


	//   ....[167]....
        /*0758*/ 	.word	0x00016340


	//   ....[168]....
        /*075c*/ 	.word	0x00016370


	//   ....[169]....
        /*0760*/ 	.word	0x000163b0


	//   ....[170]....
        /*0764*/ 	.word	0x000163e0


	//   ....[171]....
        /*0768*/ 	.word	0x00016410


	//   ....[172]....
        /*076c*/ 	.word	0x00016440


	//   ....[173]....
        /*0770*/ 	.word	0x000164e0


	//   ....[174]....
        /*0774*/ 	.word	0x00016580


	//   ....[175]....
        /*0778*/ 	.word	0x00016630


	//   ....[176]....
        /*077c*/ 	.word	0x00016c20


	//   ....[177]....
        /*0780*/ 	.word	0x00017230


	//   ....[178]....
        /*0784*/ 	.word	0x00017310


	//   ....[179]....
        /*0788*/ 	.word	0x000173d0


	//   ....[180]....
        /*078c*/ 	.word	0x00017560


	//   ....[181]....
        /*0790*/ 	.word	0x000175f0


	//   ....[182]....
        /*0794*/ 	.word	0x00017650


	//   ....[183]....
        /*0798*/ 	.word	0x00017750


	//   ....[184]....
        /*079c*/ 	.word	0x000177b0


	//   ....[185]....
        /*07a0*/ 	.word	0x00017880


	//   ....[186]....
        /*07a4*/ 	.word	0x00017940


	//   ....[187]....
        /*07a8*/ 	.word	0x00017a10


	//   ....[188]....
        /*07ac*/ 	.word	0x00017b90


	//   ....[189]....
        /*07b0*/ 	.word	0x00017c50


	//   ....[190]....
        /*07b4*/ 	.word	0x00017da0


	//   ....[191]....
        /*07b8*/ 	.word	0x00017df0


	//   ....[192]....
        /*07bc*/ 	.word	0x00017ef0


	//   ....[193]....
        /*07c0*/ 	.word	0x00017fa0


	//   ....[194]....
        /*07c4*/ 	.word	0x00018000


	//   ....[195]....
        /*07c8*/ 	.word	0x000180a0


	//   ....[196]....
        /*07cc*/ 	.word	0x00018170


	//   ....[197]....
        /*07d0*/ 	.word	0x00018240


	//   ....[198]....
        /*07d4*/ 	.word	0x000182e0


	//   ....[199]....
        /*07d8*/ 	.word	0x00018350


	//   ....[200]....
        /*07dc*/ 	.word	0x000183d0


	//   ....[201]....
        /*07e0*/ 	.word	0x00018490


	//   ....[202]....
        /*07e4*/ 	.word	0x00018510


	//   ....[203]....
        /*07e8*/ 	.word	0x000185f0


	//   ....[204]....
        /*07ec*/ 	.word	0x00018670


	//   ....[205]....
        /*07f0*/ 	.word	0x00018730


	//   ....[206]....
        /*07f4*/ 	.word	0x00018860


	//   ....[207]....
        /*07f8*/ 	.word	0x000188f0


	//   ....[208]....
        /*07fc*/ 	.word	0x00018950


	//   ....[209]....
        /*0800*/ 	.word	0x00018a30


	//   ....[210]....
        /*0804*/ 	.word	0x00018a90


	//   ....[211]....
        /*0808*/ 	.word	0x00018b60


	//   ....[212]....
        /*080c*/ 	.word	0x00018bc0


	//   ....[213]....
        /*0810*/ 	.word	0x00018c90


	//   ....[214]....
        /*0814*/ 	.word	0x00018cf0


	//   ....[215]....
        /*0818*/ 	.word	0x00018dc0


	//   ....[216]....
        /*081c*/ 	.word	0x00018eb0


	//   ....[217]....
        /*0820*/ 	.word	0x00018f40


	//   ....[218]....
        /*0824*/ 	.word	0x00018fa0


	//   ....[219]....
        /*0828*/ 	.word	0x00019070


	//   ....[220]....
        /*082c*/ 	.word	0x000190d0


	//   ....[221]....
        /*0830*/ 	.word	0x000191a0


	//   ....[222]....
        /*0834*/ 	.word	0x00019200


	//   ....[223]....
        /*0838*/ 	.word	0x000192d0


	//   ....[224]....
        /*083c*/ 	.word	0x00019330


	//   ....[225]....
        /*0840*/ 	.word	0x00019400


	//   ....[226]....
        /*0844*/ 	.word	0x00019650


	//----- nvinfo : EIATTR_REG_RECONFIG
	.align		4
.L_808:
        /*0848*/ 	.byte	0x01, 0x54
	.zero		2


	//----- nvinfo : EIATTR_SYSCALL_OFFSETS
	.align		4
        /*084c*/ 	.byte	0x04, 0x46
        /*084e*/ 	.short	(.L_810 - .L_809)


	//   ....[0]....
.L_809:
        /*0850*/ 	.word	0x00001b60


	//   ....[1]....
        /*0854*/ 	.word	0x00010ef0


	//   ....[2]....
        /*0858*/ 	.word	0x00011060


	//   ....[3]....
        /*085c*/ 	.word	0x000111b0


	//   ....[4]....
        /*0860*/ 	.word	0x000112f0


	//   ....[5]....
        /*0864*/ 	.word	0x00012b00


	//----- nvinfo : EIATTR_MBARRIER_INSTR_OFFSETS
	.align		4
.L_810:
        /*0868*/ 	.byte	0x04, 0x39
        /*086a*/ 	.short	(.L_812 - .L_811)


	//   ....[0]....
.L_811:
        /*086c*/ 	.word	0x00000180
        /*0870*/ 	.word	0x000000ff
        /*0874*/ 	.word	0x00033400
        /*0878*/ 	.short	0x0100
        /*087a*/ 	.byte	0x08
	.zero		1


	//   ....[1]....
        /*087c*/ 	.word	0x00000190
        /*0880*/ 	.word	0x000000ff
        /*0884*/ 	.word	0x00033420
        /*0888*/ 	.short	0x0100
        /*088a*/ 	.byte	0x08
	.zero		1


	//   ....[2]....
        /*088c*/ 	.word	0x00000280
        /*0890*/ 	.word	0x000000ff
        /*0894*/ 	.word	0x00033430
        /*0898*/ 	.short	0x0100
        /*089a*/ 	.byte	0x08
	.zero		1


	//   ....[3]....
        /*089c*/ 	.word	0x00000290
        /*08a0*/ 	.word	0x000000ff
        /*08a4*/ 	.word	0x00033440
        /*08a8*/ 	.short	0x0100
        /*08aa*/ 	.byte	0x08
	.zero		1


	//   ....[4]....
        /*08ac*/ 	.word	0x000002a0
        /*08b0*/ 	.word	0x000000ff
        /*08b4*/ 	.word	0x00033438
        /*08b8*/ 	.short	0x0100
        /*08ba*/ 	.byte	0x08
	.zero		1


	//   ....[5]....
        /*08bc*/ 	.word	0x000002b0
        /*08c0*/ 	.word	0x000000ff
        /*08c4*/ 	.word	0x00033448
        /*08c8*/ 	.short	0x0100
        /*08ca*/ 	.byte	0x08
	.zero		1


	//   ....[6]....
        /*08cc*/ 	.word	0x000003e0
        /*08d0*/ 	.word	0x000000ff
        /*08d4*/ 	.word	0x00033450
        /*08d8*/ 	.short	0x0100
        /*08da*/ 	.byte	0x08
	.zero		1


	//   ....[7]....
        /*08dc*/ 	.word	0x000003f0
        /*08e0*/ 	.word	0x000000ff
        /*08e4*/ 	.word	0x00033460
        /*08e8*/ 	.short	0x0100
        /*08ea*/ 	.byte	0x08
	.zero		1


	//   ....[8]....
        /*08ec*/ 	.word	0x00000400
        /*08f0*/ 	.word	0x000000ff
        /*08f4*/ 	.word	0x00033458
        /*08f8*/ 	.short	0x0100
        /*08fa*/ 	.byte	0x08
	.zero		1


	//   ....[9]....
        /*08fc*/ 	.word	0x00000410
        /*0900*/ 	.word	0x000000ff
        /*0904*/ 	.word	0x00033468
        /*0908*/ 	.short	0x0100
        /*090a*/ 	.byte	0x08
	.zero		1


	//   ....[10]....
        /*090c*/ 	.word	0x00000500
        /*0910*/ 	.word	0x000000ff
        /*0914*/ 	.word	0x00033470
        /*0918*/ 	.short	0x0100
        /*091a*/ 	.byte	0x06
	.zero		1


	//   ....[11]....
        /*091c*/ 	.word	0x00000510
        /*0920*/ 	.word	0x000000ff
        /*0924*/ 	.word	0x00033480
        /*0928*/ 	.short	0x0100
        /*092a*/ 	.byte	0x06
	.zero		1


	//   ....[12]....
        /*092c*/ 	.word	0x00000520
        /*0930*/ 	.word	0x000000ff
        /*0934*/ 	.word	0x00033478
        /*0938*/ 	.short	0x0100
        /*093a*/ 	.byte	0x06
	.zero		1


	//   ....[13]....
        /*093c*/ 	.word	0x00000530
        /*0940*/ 	.word	0x000000ff
        /*0944*/ 	.word	0x00033488
        /*0948*/ 	.short	0x0100
        /*094a*/ 	.byte	0x06
	.zero		1


	//   ....[14]....
        /*094c*/ 	.word	0x00000660
        /*0950*/ 	.word	0x000000ff
        /*0954*/ 	.word	0x00033490
        /*0958*/ 	.short	0x0100
        /*095a*/ 	.byte	0x08
	.zero		1


	//   ....[15]....
        /*095c*/ 	.word	0x00000670
        /*0960*/ 	.word	0x000000ff
        /*0964*/ 	.word	0x000334a0
        /*0968*/ 	.short	0x0100
        /*096a*/ 	.byte	0x08
	.zero		1


	//   ....[16]....
        /*096c*/ 	.word	0x00000680
        /*0970*/ 	.word	0x000000ff
        /*0974*/ 	.word	0x00033498
        /*0978*/ 	.short	0x0100
        /*097a*/ 	.byte	0x08
	.zero		1


	//   ....[17]....
        /*097c*/ 	.word	0x00000690
        /*0980*/ 	.word	0x000000ff
        /*0984*/ 	.word	0x000334a8
        /*0988*/ 	.short	0x0100
        /*098a*/ 	.byte	0x08
	.zero		1


	//   ....[18]....
        /*098c*/ 	.word	0x000007e0
        /*0990*/ 	.word	0x000000ff
        /*0994*/ 	.word	0x000334b0
        /*0998*/ 	.short	0x0100
        /*099a*/ 	.byte	0x08
	.zero		1


	//   ....[19]....
        /*099c*/ 	.word	0x000007f0
        /*09a0*/ 	.word	0x000000ff
        /*09a4*/ 	.word	0x000334c0
        /*09a8*/ 	.short	0x0100
        /*09aa*/ 	.byte	0x08
	.zero		1


	//   ....[20]....
        /*09ac*/ 	.word	0x00000800
        /*09b0*/ 	.word	0x000000ff
        /*09b4*/ 	.word	0x000334b8
        /*09b8*/ 	.short	0x0100
        /*09ba*/ 	.byte	0x08
	.zero		1


	//   ....[21]....
        /*09bc*/ 	.word	0x00000810
        /*09c0*/ 	.word	0x000000ff
        /*09c4*/ 	.word	0x000334c8
        /*09c8*/ 	.short	0x0100
        /*09ca*/ 	.byte	0x08
	.zero		1


	//   ....[22]....
        /*09cc*/ 	.word	0x00001be0
        /*09d0*/ 	.word	0x000000ff
        /*09d4*/ 	.word	0x00033400
        /*09d8*/ 	.short	0x010a
        /*09da*/ 	.byte	0x29
	.zero		1


	//   ....[23]....
        /*09dc*/ 	.word	0x00001c60
        /*09e0*/ 	.word	0x00000003
        /*09e4*/ 	.word	0x00033430
        /*09e8*/ 	.short	0x010a
        /*09ea*/ 	.byte	0x3f
	.zero		1


	//   ....[24]....
        /*09ec*/ 	.word	0x00001ca0
        /*09f0*/ 	.word	0x00000003
        /*09f4*/ 	.word	0x00033430
        /*09f8*/ 	.short	0x010a
        /*09fa*/ 	.byte	0x3f
	.zero		1


	//   ....[25]....
        /*09fc*/ 	.word	0x00002c90
        /*0a00*/ 	.word	0x000000ff
        /*0a04*/ 	.word	0x00000000
        /*0a08*/ 	.short	0x0101
        /*0a0a*/ 	.byte	0x06
	.zero		1


	//   ....[26]....
        /*0a0c*/ 	.word	0x00005170
        /*0a10*/ 	.word	0x000000ff
        /*0a14*/ 	.word	0x00033430
        /*0a18*/ 	.short	0x010a
        /*0a1a*/ 	.byte	0x06
	.zero		1


	//   ....[27]....
        /*0a1c*/ 	.word	0x000051b0
        /*0a20*/ 	.word	0x000000ff
        /*0a24*/ 	.word	0x00033430
        /*0a28*/ 	.short	0x010a
        /*0a2a*/ 	.byte	0x06
	.zero		1


	//   ....[28]....
        /*0a2c*/ 	.word	0x00005df0
        /*0a30*/ 	.word	0x000000ff
        /*0a34*/ 	.word	0x00033450
        /*0a38*/ 	.short	0x010a
        /*0a3a*/ 	.byte	0x06
	.zero		1


	//   ....[29]....
        /*0a3c*/ 	.word	0x00005e30
        /*0a40*/ 	.word	0x000000ff
        /*0a44*/ 	.word	0x00033450
        /*0a48*/ 	.short	0x010a
        /*0a4a*/ 	.byte	0x06
	.zero		1


	//   ....[30]....
        /*0a4c*/ 	.word	0x000061c0
        /*0a50*/ 	.word	0x000000ff
        /*0a54*/ 	.word	0x00000000
        /*0a58*/ 	.short	0x0101
        /*0a5a*/ 	.byte	0x06
	.zero		1


	//   ....[31]....
        /*0a5c*/ 	.word	0x000082d0
        /*0a60*/ 	.word	0x000000ff
        /*0a64*/ 	.word	0x00000000
        /*0a68*/ 	.short	0x0101
        /*0a6a*/ 	.byte	0x06
	.zero		1


	//   ....[32]....
        /*0a6c*/ 	.word	0x00008bf0
        /*0a70*/ 	.word	0x000000ff
        /*0a74*/ 	.word	0x00033430
        /*0a78*/ 	.short	0x010a
        /*0a7a*/ 	.byte	0x06
	.zero		1


	//   ....[33]....
        /*0a7c*/ 	.word	0x00008c30
        /*0a80*/ 	.word	0x000000ff
        /*0a84*/ 	.word	0x00033430
        /*0a88*/ 	.short	0x010a
        /*0a8a*/ 	.byte	0x06
	.zero		1


	//   ....[34]....
        /*0a8c*/ 	.word	0x00009840
        /*0a90*/ 	.word	0x000000ff
        /*0a94*/ 	.word	0x00033450
        /*0a98*/ 	.short	0x010a
        /*0a9a*/ 	.byte	0x06
	.zero		1


	//   ....[35]....
        /*0a9c*/ 	.word	0x00009880
        /*0aa0*/ 	.word	0x000000ff
        /*0aa4*/ 	.word	0x00033450
        /*0aa8*/ 	.short	0x010a
        /*0aaa*/ 	.byte	0x06
	.zero		1


	//   ....[36]....
        /*0aac*/ 	.word	0x00009bd0
        /*0ab0*/ 	.word	0x000000ff
        /*0ab4*/ 	.word	0x00000000
        /*0ab8*/ 	.short	0x0101
        /*0aba*/ 	.byte	0x06
	.zero		1


	//   ....[37]....
        /*0abc*/ 	.word	0x0000b180
        /*0ac0*/ 	.word	0x000000ff
        /*0ac4*/ 	.word	0x00000000
        /*0ac8*/ 	.short	0x0101
        /*0aca*/ 	.byte	0x06
	.zero		1


	//   ....[38]....
        /*0acc*/ 	.word	0x0000ba00
        /*0ad0*/ 	.word	0x000000ff
        /*0ad4*/ 	.word	0x00033450
        /*0ad8*/ 	.short	0x010a
        /*0ada*/ 	.byte	0x09
	.zero		1


	//   ....[39]....
        /*0adc*/ 	.word	0x0000ba40
        /*0ae0*/ 	.word	0x000000ff
        /*0ae4*/ 	.word	0x00033450
        /*0ae8*/ 	.short	0x010a
        /*0aea*/ 	.byte	0x09
	.zero		1


	//   ....[40]....
        /*0aec*/ 	.word	0x0000c140
        /*0af0*/ 	.word	0x000000ff
        /*0af4*/ 	.word	0x00000000
        /*0af8*/ 	.short	0x0101
        /*0afa*/ 	.byte	0x04
	.zero		1


	//   ....[41]....
        /*0afc*/ 	.word	0x0000e5f0
        /*0b00*/ 	.word	0x00000000
        /*0b04*/ 	.word	0x00000000
        /*0b08*/ 	.short	0x0101
        /*0b0a*/ 	.byte	0x3f
	.zero		1


	//   ....[42]....
        /*0b0c*/ 	.word	0x00011970
        /*0b10*/ 	.word	0x00000004
        /*0b14*/ 	.word	0x00033480
        /*0b18*/ 	.short	0x010a
        /*0b1a*/ 	.byte	0x3f
	.zero		1


	//   ....[43]....
        /*0b1c*/ 	.word	0x000120a0
        /*0b20*/ 	.word	0x00000004
        /*0b24*/ 	.word	0x00033470
        /*0b28*/ 	.short	0x0107
        /*0b2a*/ 	.byte	0x3f
	.zero		1


	//   ....[44]....
        /*0b2c*/ 	.word	0x00012160
        /*0b30*/ 	.word	0x00000004
        /*0b34*/ 	.word	0x00033470
        /*0b38*/ 	.short	0x0101
        /*0b3a*/ 	.byte	0x3f
	.zero		1


	//   ....[45]....
        /*0b3c*/ 	.word	0x00012190
        /*0b40*/ 	.word	0x00000004
        /*0b44*/ 	.word	0x00033440
        /*0b48*/ 	.short	0x010a
        /*0b4a*/ 	.byte	0x3f
	.zero		1


	//   ....[46]....
        /*0b4c*/ 	.word	0x00012820
        /*0b50*/ 	.word	0x00000004
        /*0b54*/ 	.word	0x00033430
        /*0b58*/ 	.short	0x0107
        /*0b5a*/ 	.byte	0x3f
	.zero		1


	//   ....[47]....
        /*0b5c*/ 	.word	0x000128f0
        /*0b60*/ 	.word	0x00000004
        /*0b64*/ 	.word	0x00033430
        /*0b68*/ 	.short	0x0101
        /*0b6a*/ 	.byte	0x3f
	.zero		1


	//   ....[48]....
        /*0b6c*/ 	.word	0x000131e0
        /*0b70*/ 	.word	0x00000012
        /*0b74*/ 	.word	0x00033400
        /*0b78*/ 	.short	0x0107
        /*0b7a*/ 	.byte	0x3f
	.zero		1


	//   ....[49]....
        /*0b7c*/ 	.word	0x000132e0
        /*0b80*/ 	.word	0x00000012
        /*0b84*/ 	.word	0x00033400
        /*0b88*/ 	.short	0x0101
        /*0b8a*/ 	.byte	0x3f
	.zero		1


	//   ....[50]....
        /*0b8c*/ 	.word	0x00013300
        /*0b90*/ 	.word	0x00000012
        /*0b94*/ 	.word	0x00033420
        /*0b98*/ 	.short	0x010a
        /*0b9a*/ 	.byte	0x3f
	.zero		1


	//   ....[51]....
        /*0b9c*/ 	.word	0x00013820
        /*0ba0*/ 	.word	0x00000004
        /*0ba4*/ 	.word	0x00033480
        /*0ba8*/ 	.short	0x010a
        /*0baa*/ 	.byte	0x3f
	.zero		1


	//   ....[52]....
        /*0bac*/ 	.word	0x00013d60
        /*0bb0*/ 	.word	0x00000004
        /*0bb4*/ 	.word	0x00033470
        /*0bb8*/ 	.short	0x0107
        /*0bba*/ 	.byte	0x3f
	.zero		1


	//   ....[53]....
        /*0bbc*/ 	.word	0x00013e20
        /*0bc0*/ 	.word	0x00000004
        /*0bc4*/ 	.word	0x00033470
        /*0bc8*/ 	.short	0x0101
        /*0bca*/ 	.byte	0x3f
	.zero		1


	//   ....[54]....
        /*0bcc*/ 	.word	0x00013e50
        /*0bd0*/ 	.word	0x00000004
        /*0bd4*/ 	.word	0x00033440
        /*0bd8*/ 	.short	0x010a
        /*0bda*/ 	.byte	0x3f
	.zero		1


	//   ....[55]....
        /*0bdc*/ 	.word	0x00014360
        /*0be0*/ 	.word	0x00000004
        /*0be4*/ 	.word	0x00033430
        /*0be8*/ 	.short	0x0107
        /*0bea*/ 	.byte	0x3f
	.zero		1


	//   ....[56]....
        /*0bec*/ 	.word	0x00014430
        /*0bf0*/ 	.word	0x00000004
        /*0bf4*/ 	.word	0x00033430
        /*0bf8*/ 	.short	0x0101
        /*0bfa*/ 	.byte	0x3f
	.zero		1


	//   ....[57]....
        /*0bfc*/ 	.word	0x000144b0
        /*0c00*/ 	.word	0x00000002
        /*0c04*/ 	.word	0x00033470
        /*0c08*/ 	.short	0x010a
        /*0c0a*/ 	.byte	0x3f
	.zero		1


	//   ....[58]....
        /*0c0c*/ 	.word	0x00014540
        /*0c10*/ 	.word	0x00000002
        /*0c14*/ 	.word	0x00033460
        /*0c18*/ 	.short	0x010a
        /*0c1a*/ 	.byte	0x3f
	.zero		1


	//   ....[59]....
        /*0c1c*/ 	.word	0x00015050
        /*0c20*/ 	.word	0x00000002
        /*0c24*/ 	.word	0x00033450
        /*0c28*/ 	.short	0x0101
        /*0c2a*/ 	.byte	0x3f
	.zero		1


	//   ....[60]....
        /*0c2c*/ 	.word	0x000150e0
        /*0c30*/ 	.word	0x00000002
        /*0c34*/ 	.word	0x00000000
        /*0c38*/ 	.short	0x0101
        /*0c3a*/ 	.byte	0x3f
	.zero		1


	//   ....[61]....
        /*0c3c*/ 	.word	0x000152a0
        /*0c40*/ 	.word	0x00000000
        /*0c44*/ 	.word	0x00033470
        /*0c48*/ 	.short	0x010a
        /*0c4a*/ 	.byte	0x3f
	.zero		1


	//   ....[62]....
        /*0c4c*/ 	.word	0x00015320
        /*0c50*/ 	.word	0x00000000
        /*0c54*/ 	.word	0x00033460
        /*0c58*/ 	.short	0x010a
        /*0c5a*/ 	.byte	0x3f
	.zero		1


	//   ....[63]....
        /*0c5c*/ 	.word	0x00015e40
        /*0c60*/ 	.word	0x00000000
        /*0c64*/ 	.word	0x00033450
        /*0c68*/ 	.short	0x0101
        /*0c6a*/ 	.byte	0x3f
	.zero		1


	//   ....[64]....
        /*0c6c*/ 	.word	0x00015f00
        /*0c70*/ 	.word	0x00000000
        /*0c74*/ 	.word	0x00000000
        /*0c78*/ 	.short	0x0101
        /*0c7a*/ 	.byte	0x3f
	.zero		1


	//   ....[65]....
        /*0c7c*/ 	.word	0x00016ba0
        /*0c80*/ 	.word	0x00000004
        /*0c84*/ 	.word	0x00033420
        /*0c88*/ 	.short	0x010a
        /*0c8a*/ 	.byte	0x3f
	.zero		1


	//   ....[66]....
        /*0c8c*/ 	.word	0x00016d20
        /*0c90*/ 	.word	0x00000005
        /*0c94*/ 	.word	0x00033440
        /*0c98*/ 	.short	0x010a
        /*0c9a*/ 	.byte	0x3f
	.zero		1


	//   ....[67]....
        /*0c9c*/ 	.word	0x00016dc0
        /*0ca0*/ 	.word	0x0000001f
        /*0ca4*/ 	.word	0x00033440
        /*0ca8*/ 	.short	0x010a
        /*0caa*/ 	.byte	0x3f
	.zero		1


	//   ....[68]....
        /*0cac*/ 	.word	0x00016e00
        /*0cb0*/ 	.word	0x00000005
        /*0cb4*/ 	.word	0x00033460
        /*0cb8*/ 	.short	0x010a
        /*0cba*/ 	.byte	0x3f
	.zero		1


	//   ....[69]....
        /*0cbc*/ 	.word	0x00016e40
        /*0cc0*/ 	.word	0x0000001f
        /*0cc4*/ 	.word	0x00033460
        /*0cc8*/ 	.short	0x010a
        /*0cca*/ 	.byte	0x3f
	.zero		1


	//   ....[70]....
        /*0ccc*/ 	.word	0x00016e80
        /*0cd0*/ 	.word	0x00000005
        /*0cd4*/ 	.word	0x00033480
        /*0cd8*/ 	.short	0x010a
        /*0cda*/ 	.byte	0x3f
	.zero		1


	//   ....[71]....
        /*0cdc*/ 	.word	0x00016ec0
        /*0ce0*/ 	.word	0x0000001f
        /*0ce4*/ 	.word	0x00033480
        /*0ce8*/ 	.short	0x010a
        /*0cea*/ 	.byte	0x3f
	.zero		1


	//   ....[72]....
        /*0cec*/ 	.word	0x00016f30
        /*0cf0*/ 	.word	0x00000003
        /*0cf4*/ 	.word	0x00033400
        /*0cf8*/ 	.short	0x010a
        /*0cfa*/ 	.byte	0x3f
	.zero		1


	//   ....[73]....
        /*0cfc*/ 	.word	0x00016f80
        /*0d00*/ 	.word	0x00000003
        /*0d04*/ 	.word	0x00033430
        /*0d08*/ 	.short	0x010a
        /*0d0a*/ 	.byte	0x3f
	.zero		1


	//   ....[74]....
        /*0d0c*/ 	.word	0x00016fe0
        /*0d10*/ 	.word	0x00000007
        /*0d14*/ 	.word	0x00033430
        /*0d18*/ 	.short	0x010a
        /*0d1a*/ 	.byte	0x3f
	.zero		1


	//   ....[75]....
        /*0d1c*/ 	.word	0x00017040
        /*0d20*/ 	.word	0x00000007
        /*0d24*/ 	.word	0x00033450
        /*0d28*/ 	.short	0x010a
        /*0d2a*/ 	.byte	0x3f
	.zero		1


	//   ....[76]....
        /*0d2c*/ 	.word	0x000170a0
        /*0d30*/ 	.word	0x00000009
        /*0d34*/ 	.word	0x00033430
        /*0d38*/ 	.short	0x010a
        /*0d3a*/ 	.byte	0x3f
	.zero		1


	//   ....[77]....
        /*0d3c*/ 	.word	0x00017100
        /*0d40*/ 	.word	0x00000009
        /*0d44*/ 	.word	0x00033450
        /*0d48*/ 	.short	0x010a
        /*0d4a*/ 	.byte	0x3f
	.zero		1


	//   ....[78]....
        /*0d4c*/ 	.word	0x00017160
        /*0d50*/ 	.word	0x00000006
        /*0d54*/ 	.word	0x00033450
        /*0d58*/ 	.short	0x010a
        /*0d5a*/ 	.byte	0x3f
	.zero		1


	//   ....[79]....
        /*0d5c*/ 	.word	0x00017260
        /*0d60*/ 	.word	0x00000004
        /*0d64*/ 	.word	0x00033480
        /*0d68*/ 	.short	0x010a
        /*0d6a*/ 	.byte	0x3f
	.zero		1


	//   ....[80]....
        /*0d6c*/ 	.word	0x00017ae0
        /*0d70*/ 	.word	0x00000004
        /*0d74*/ 	.word	0x00033440
        /*0d78*/ 	.short	0x010a
        /*0d7a*/ 	.byte	0x3f
	.zero		1


	//   ....[81]....
        /*0d7c*/ 	.word	0x00018760
        /*0d80*/ 	.word	0x00000012
        /*0d84*/ 	.word	0x00033420
        /*0d88*/ 	.short	0x010a
        /*0d8a*/ 	.byte	0x3f
	.zero		1


	//   ....[82]....
        /*0d8c*/ 	.word	0x000187b0
        /*0d90*/ 	.word	0x00000004
        /*0d94*/ 	.word	0x00033480
        /*0d98*/ 	.short	0x010a
        /*0d9a*/ 	.byte	0x3f
	.zero		1


	//   ....[83]....
        /*0d9c*/ 	.word	0x00018e00
        /*0da0*/ 	.word	0x00000004
        /*0da4*/ 	.word	0x00033440
        /*0da8*/ 	.short	0x010a
        /*0daa*/ 	.byte	0x3f
	.zero		1


	//   ....[84]....
        /*0dac*/ 	.word	0x00019430
        /*0db0*/ 	.word	0x00000002
        /*0db4*/ 	.word	0x00033470
        /*0db8*/ 	.short	0x010a
        /*0dba*/ 	.byte	0x3f
	.zero		1


	//   ....[85]....
        /*0dbc*/ 	.word	0x00019480
        /*0dc0*/ 	.word	0x00000002
        /*0dc4*/ 	.word	0x00033460
        /*0dc8*/ 	.short	0x010a
        /*0dca*/ 	.byte	0x3f
	.zero		1


	//   ....[86]....
        /*0dcc*/ 	.word	0x000194d0
        /*0dd0*/ 	.word	0x00000000
        /*0dd4*/ 	.word	0x00033470
        /*0dd8*/ 	.short	0x010a
        /*0dda*/ 	.byte	0x3f
	.zero		1


	//   ....[87]....
        /*0ddc*/ 	.word	0x00019520
        /*0de0*/ 	.word	0x00000000
        /*0de4*/ 	.word	0x00033460
        /*0de8*/ 	.short	0x010a
        /*0dea*/ 	.byte	0x3f
	.zero		1


	//   ....[88]....
        /*0dec*/ 	.word	0x00019570
        /*0df0*/ 	.word	0x00000004
        /*0df4*/ 	.word	0x00033420
        /*0df8*/ 	.short	0x010a
        /*0dfa*/ 	.byte	0x3f
	.zero		1


	//   ....[89]....
        /*0dfc*/ 	.word	0x00019710
        /*0e00*/ 	.word	0x00000005
        /*0e04*/ 	.word	0x00033440
        /*0e08*/ 	.short	0x010a
        /*0e0a*/ 	.byte	0x3f
	.zero		1


	//   ....[90]....
        /*0e0c*/ 	.word	0x00019760
        /*0e10*/ 	.word	0x0000001f
        /*0e14*/ 	.word	0x00033440
        /*0e18*/ 	.short	0x010a
        /*0e1a*/ 	.byte	0x3f
	.zero		1


	//   ....[91]....
        /*0e1c*/ 	.word	0x000197b0
        /*0e20*/ 	.word	0x00000005
        /*0e24*/ 	.word	0x00033460
        /*0e28*/ 	.short	0x010a
        /*0e2a*/ 	.byte	0x3f
	.zero		1


	//   ....[92]....
        /*0e2c*/ 	.word	0x00019800
        /*0e30*/ 	.word	0x0000001f
        /*0e34*/ 	.word	0x00033460
        /*0e38*/ 	.short	0x010a
        /*0e3a*/ 	.byte	0x3f
	.zero		1


	//   ....[93]....
        /*0e3c*/ 	.word	0x00019850
        /*0e40*/ 	.word	0x00000005
        /*0e44*/ 	.word	0x00033480
        /*0e48*/ 	.short	0x010a
        /*0e4a*/ 	.byte	0x3f
	.zero		1


	//----- nvinfo : EIATTR_NUM_MBARRIERS
	.align		4
.L_812:
        /*0e4c*/ 	.byte	0x03, 0x38
        /*0e4e*/ 	.short	0x0016


	//----- nvinfo : EIATTR_EXIT_INSTR_OFFSETS
	.align		4
        /*0e50*/ 	.byte	0x04, 0x1c
        /*0e52*/ 	.short	(.L_814 - .L_813)


	//   ....[0]....
.L_813:
        /*0e54*/ 	.word	0x000009c0


	//   ....[1]....
        /*0e58*/ 	.word	0x0000f760


	//   ....[2]....
        /*0e5c*/ 	.word	0x00016f10


	//----- nvinfo : EIATTR_MAX_THREADS
	.align		4
.L_814:
        /*0e60*/ 	.byte	0x04, 0x05
        /*0e62*/ 	.short	(.L_816 - .L_815)
.L_815:
        /*0e64*/ 	.word	0x00000180
        /*0e68*/ 	.word	0x00000001
        /*0e6c*/ 	.word	0x00000001


	//----- nvinfo : EIATTR_CRS_STACK_SIZE
	.align		4
.L_816:
        /*0e70*/ 	.byte	0x04, 0x1e
        /*0e72*/ 	.short	(.L_818 - .L_817)
.L_817:
        /*0e74*/ 	.word	0x00000000


	//----- nvinfo : EIATTR_CBANK_PARAM_SIZE
	.align		4
.L_818:
        /*0e78*/ 	.byte	0x03, 0x19
        /*0e7a*/ 	.short	0x0af0


	//----- nvinfo : EIATTR_PARAM_CBANK
	.align		4
        /*0e7c*/ 	.byte	0x04, 0x0a
        /*0e7e*/ 	.short	(.L_820 - .L_819)
	.align		4
.L_819:
        /*0e80*/ 	.word	index@(.nv.constant0._ZN7cutlass13device_kernelIN5flash11enable_sm90INS1_16FlashAttnFwdSm90INS1_25CollectiveMainloopFwdSm90ILi2EN4cute5tupleIJNS5_1CILi1EEES8_S8_EEENS6_IJNS7_ILi128EEENS7_ILi160EEENS7_ILi192EEEEEELi192ENS_12float_e4m3_tEfNS_4arch4Sm90ELb1ELb0ELb0ELb1ELb1ELb0ELb0ELb1ELb1ELb1ELb0ELb0EEENS1_21CollectiveEpilogueFwdINS6_IJSA_SC_SB_EEES9_NS_10bfloat16_tESG_Li256ELb1ELb1ELb0ELb1EEENS1_36VarlenDynamicPersistentTileSchedulerILi128ELi160ELi256ELi128ELb0ELb1ELb1ELb1ELb1ELb1EEEEEEEEEvNT_6ParamsE)
        /*0e84*/ 	.short	0x0210
        /*0e86*/ 	.short	0x0af0


	//----- nvinfo : EIATTR_SW_WAR
	.align		4
.L_820:
        /*0e88*/ 	.byte	0x04, 0x36
        /*0e8a*/ 	.short	(.L_822 - .L_821)
.L_821:
        /*0e8c*/ 	.word	0x00000008
.L_822:


//--------------------- .nv.info._ZN7cutlass13device_kernelIN5flash11enable_sm90INS1_16FlashAttnFwdSm90INS1_25CollectiveMainloopFwdSm90ILi2EN4cute5tupleIJNS5_1CILi1EEES8_S8_EEENS6_IJNS7_ILi128EEENS7_ILi160EEENS7_ILi192EEEEEELi192ENS_12float_e4m3_tEfNS_4arch4Sm90ELb1ELb0ELb0ELb1ELb1ELb1ELb0ELb1ELb1ELb1ELb0ELb0EEENS1_21CollectiveEpilogueFwdINS6_IJSA_SC_SB_EEES9_NS_10bfloat16_tESG_Li256ELb1ELb1ELb0ELb1EEENS1_36VarlenDynamicPersistentTileSchedulerILi128ELi160ELi256ELi128ELb0ELb1ELb1ELb1ELb1ELb1EEEEEEEEEvNT_6ParamsE --------------------------
	.section	.nv.info._ZN7cutlass13device_kernelIN5flash11enable_sm90INS1_16FlashAttnFwdSm90INS1_25CollectiveMainloopFwdSm90ILi2EN4cute5tupleIJNS5_1CILi1EEES8_S8_EEENS6_IJNS7_ILi128EEENS7_ILi160EEENS7_ILi192EEEEEELi192ENS_12float_e4m3_tEfNS_4arch4Sm90ELb1ELb0ELb0ELb1ELb1ELb1ELb0ELb1ELb1ELb1ELb0ELb0EEENS1_21CollectiveEpilogueFwdINS6_IJSA_SC_SB_EEES9_NS_10bfloat16_tESG_Li256ELb1ELb1ELb0ELb1EEENS1_36VarlenDynamicPersistentTileSchedulerILi128ELi160ELi256ELi128ELb0ELb1ELb1ELb1ELb1ELb1EEEEEEEEEvNT_6ParamsE,"",@"SHT_CUDA_INFO"
	.sectionflags	@""
	.align	4


	//----- nvinfo : EIATTR_CUDA_API_VERSION
	.align		4
        /*0000*/ 	.byte	0x04, 0x37
        /*0002*/ 	.short	(.L_824 - .L_823)
.L_823:
        /*0004*/ 	.word	0x00000082


	//----- nvinfo : EIATTR_KPARAM_INFO
	.align		4
.L_824:
        /*0008*/ 	.byte	0x04, 0x17
        /*000a*/ 	.short	(.L_826 - .L_825)
.L_825:
        /*000c*/ 	.word	0x00000000
        /*0010*/ 	.short	0x0000
        /*0012*/ 	.short	0x0070
        /*0014*/ 	.byte	0x00, 0xf0, 0x01, 0x2a


	//----- nvinfo : EIATTR_SPARSE_MMA_MASK
	.align		4
.L_826:
        /*0018*/ 	.byte	0x03, 0x50
        /*001a*/ 	.short	0x0000


	//----- nvinfo : EIATTR_MAXREG_COUNT
	.align		4
        /*001c*/ 	.byte	0x03, 0x1b
        /*001e*/ 	.short	0x00a8


	//----- nvinfo : EIATTR_NUM_BARRIERS
	.align		4
        /*0020*/ 	.byte	0x02, 0x4c
        /*0022*/ 	.byte	0x10
	.zero		1


	//----- nvinfo : EIATTR_EXTERNS
	.align		4
        /*0024*/ 	.byte	0x04, 0x0f
        /*0026*/ 	.short	(.L_828 - .L_827)


	//   ....[0]....
	.align		4
.L_827:
        /*0028*/ 	.word	index@(__assertfail)


	//----- nvinfo : EIATTR_ANNOTATIONS
	.align		4
.L_828:
        /*002c*/ 	.byte	0x04, 0x55
        /*002e*/ 	.short	(.L_830 - .L_829)


	//   ....[0]....
.L_829:
        /* <DEDUP_REMOVED lines=107> */


	//----- nvinfo : EIATTR_MERCURY_ISA_VERSION
	.align		4
.L_830:
        /*06d0*/ 	.byte	0x03, 0x5f
        /*06d2*/ 	.short	0x0101


	//----- nvinfo : EIATTR_UNUSED_LOAD_BYTE_OFFSET
	.align		4
        /*06d4*/ 	.byte	0x04, 0x44
        /*06d6*/ 	.short	(.L_832 - .L_831)


	//   ....[0]....
.L_831:
        /*06d8*/ 	.word	0x00000a90
        /*06dc*/ 	.word	0x0000fff0


	//   ....[1]....
        /*06e0*/ 	.word	0x00024340
        /*06e4*/ 	.word	0x0000fff0


	//----- nvinfo : EIATTR_INT_WARP_WIDE_INSTR_OFFSETS
	.align		4
.L_832:
        /*06e8*/ 	.byte	0x04, 0x31
        /*06ea*/ 	.short	(.L_834 - .L_833)


	//   ....[0]....
.L_833:
        /*06ec*/ 	.word	0x00000130


	//   ....[1]....
        /*06f0*/ 	.word	0x00000170


	//   ....[2]....
        /*06f4*/ 	.word	0x000001e0


	//   ....[3]....
        /*06f8*/ 	.word	0x0002a200


	//   ....[4]....
        /*06fc*/ 	.word	0x0002a290


	//   ....[5]....
        /*0700*/ 	.word	0x0002e970


	//   ....[6]....
        /*0704*/ 	.word	0x0002ea00


	//----- nvinfo : EIATTR_COOP_GROUP_MASK_REGIDS
	.align		4
.L_834:
        /*0708*/ 	.byte	0x04, 0x29
        /*070a*/ 	.short	(.L_836 - .L_835)


	//   ....[0]....
.L_835:
        /*070c*/ 	.word	0xffffffff


	//   ....[1]....
        /*0710*/ 	.word	0xffffffff


	//   ....[2]....
        /*0714*/ 	.word	0xffffffff


	//   ....[3]....
        /*0718*/ 	.word	0xffffffff


	//   ....[4]....
        /*071c*/ 	.word	0xffffffff


	//   ....[5]....
        /*0720*/ 	.word	0xffffffff


	//   ....[6]....
        /*0724*/ 	.word	0xffffffff


	//   ....[7]....
        /*0728*/ 	.word	0xffffffff


	//   ....[8]....
        /*072c*/ 	.word	0xffffffff


	//   ....[9]....
        /*0730*/ 	.word	0xffffffff


	//   ....[10]....
        /*0734*/ 	.word	0xffffffff


	//   ....[11]....
        /*0738*/ 	.word	0xffffffff


	//   ....[12]....
        /*073c*/ 	.word	0xffffffff


	//   ....[13]....
        /*0740*/ 	.word	0xffffffff


	//   ....[14]....
        /*0744*/ 	.word	0xffffffff


	//   ....[15]....
        /*0748*/ 	.word	0xffffffff


	//   ....[16]....
        /*074c*/ 	.word	0xffffffff


	//   ....[17]....
        /*0750*/ 	.word	0xffffffff


	//   ....[18]....
        /*0754*/ 	.word	0xffffffff


	//   ....[19]....
        /*0758*/ 	.word	0xffffffff


	//   ....[20]....
        /*075c*/ 	.word	0xffffffff


	//   ....[21]....
        /*0760*/ 	.word	0xffffffff


	//   ....[22]....
        /*0764*/ 	.word	0xffffffff


	//   ....[23]....
        /*0768*/ 	.word	0xffffffff


	//   ....[24]....
        /*076c*/ 	.word	0xffffffff


	//   ....[25]....
        /*0770*/ 	.word	0xffffffff


	//   ....[26]....
        /*0774*/ 	.word	0xffffffff


	//   ....[27]....
        /*0778*/ 	.word	0xffffffff


	//   ....[28]....
        /*077c*/ 	.word	0xffffffff


	//   ....[29]....
        /*0780*/ 	.word	0xffffffff


	//   ....[30]....
        /*0784*/ 	.word	0xffffffff


	//   ....[31]....
        /*0788*/ 	.word	0xffffffff


	//   ....[32]....
        /*078c*/ 	.word	0xffffffff


	//   ....[33]....
        /*0790*/ 	.word	0xffffffff


	//   ....[34]....
        /*0794*/ 	.word	0xffffffff


	//   ....[35]....
        /*0798*/ 	.word	0xffffffff


	//   ....[36]....
        /*079c*/ 	.word	0xffffffff


	//   ....[37]....
        /*07a0*/ 	.word	0xffffffff


	//   ....[38]....
        /*07a4*/ 	.word	0xffffffff


	//   ....[39]....
        /*07a8*/ 	.word	0xffffffff


	//   ....[40]....
        /*07ac*/ 	.word	0xffffffff


	//   ....[41]....
        /*07b0*/ 	.word	0xffffffff


	//   ....[42]....
        /*07b4*/ 	.word	0xffffffff


	//   ....[43]....
        /*07b8*/ 	.word	0xffffffff


	//   ....[44]....
        /*07bc*/ 	.word	0xffffffff


	//   ....[45]....
        /*07c0*/ 	.word	0xffffffff


	//   ....[46]....
        /*07c4*/ 	.word	0xffffffff


	//   ....[47]....
        /*07c8*/ 	.word	0xffffffff


	//   ....[48]....
        /*07cc*/ 	.word	0xffffffff


	//   ....[49]....
        /*07d0*/ 	.word	0xffffffff


	//   ....[50]....
        /*07d4*/ 	.word	0xffffffff


	//   ....[51]....
        /*07d8*/ 	.word	0xffffffff


	//   ....[52]....
        /*07dc*/ 	.word	0xffffffff


	//   ....[53]....
        /*07e0*/ 	.word	0xffffffff


	//   ....[54]....
        /*07e4*/ 	.word	0xffffffff


	//   ....[55]....
        /*07e8*/ 	.word	0xffffffff


	//   ....[56]....
        /*07ec*/ 	.word	0xffffffff


	//   ....[57]....
        /*07f0*/ 	.word	0xffffffff


	//   ....[58]....
        /*07f4*/ 	.word	0xffffffff


	//   ....[59]....
        /*07f8*/ 	.word	0xffffffff


	//   ....[60]....
        /*07fc*/ 	.word	0xffffffff


	//   ....[61]....
        /*0800*/ 	.word	0xffffffff


	//   ....[62]....
        /*0804*/ 	.word	0xffffffff


	//   ....[63]....
        /*0808*/ 	.word	0xffffffff


	//   ....[64]....
        /*080c*/ 	.word	0xffffffff


	//   ....[65]....
        /*0810*/ 	.word	0xffffffff


	//   ....[66]....
        /*0814*/ 	.word	0xffffffff


	//   ....[67]....
        /*0818*/ 	.word	0xffffffff


	//   ....[68]....
        /*081c*/ 	.word	0xffffffff


	//   ....[69]....
        /*0820*/ 	.word	0xffffffff


	//   ....[70]....
        /*0824*/ 	.word	0xffffffff


	//   ....[71]....
        /*0828*/ 	.word	0xffffffff


	//   ....[72]....
        /*082c*/ 	.word	0xffffffff


	//   ....[73]....
        /*0830*/ 	.word	0xffffffff


	//   ....[74]....
        /*0834*/ 	.word	0xffffffff


	//   ....[75]....
        /*0838*/ 	.word	0xffffffff


	//   ....[76]....
        /*083c*/ 	.word	0xffffffff


	//   ....[77]....
        /*0840*/ 	.word	0xffffffff


	//   ....[78]....
        /*0844*/ 	.word	0xffffffff


	//   ....[79]....
        /*0848*/ 	.word	0xffffffff


	//   ....[80]....
        /*084c*/ 	.word	0xffffffff


	//   ....[81]....
        /*0850*/ 	.word	0xffffffff


	//   ....[82]....
        /*0854*/ 	.word	0xffffffff


	//   ....[83]....
        /*0858*/ 	.word	0xffffffff


	//   ....[84]....
        /*085c*/ 	.word	0xffffffff


	//   ....[85]....
        /*0860*/ 	.word	0xffffffff


	//   ....[86]....
        /*0864*/ 	.word	0xffffffff


	//   ....[87]....
        /*0868*/ 	.word	0xffffffff


	//   ....[88]....
        /*086c*/ 	.word	0xffffffff


	//   ....[89]....
        /*0870*/ 	.word	0xffffffff


	//   ....[90]....
        /*0874*/ 	.word	0xffffffff


	//   ....[91]....
        /*0878*/ 	.word	0xffffffff


	//   ....[92]....
        /*087c*/ 	.word	0xffffffff


	//   ....[93]....
        /*0880*/ 	.word	0xffffffff


	//   ....[94]....
        /*0884*/ 	.word	0xffffffff


	//   ....[95]....
        /*0888*/ 	.word	0xffffffff


	//   ....[96]....
        /*088c*/ 	.word	0xffffffff


	//   ....[97]....
        /*0890*/ 	.word	0xffffffff


	//   ....[98]....
        /*0894*/ 	.word	0xffffffff


	//   ....[99]....
        /*0898*/ 	.word	0xffffffff


	//   ....[100]....
        /*089c*/ 	.word	0xffffffff


	//   ....[101]....
        /*08a0*/ 	.word	0xffffffff


	//   ....[102]....
        /*08a4*/ 	.word	0xffffffff


	//   ....[103]....
        /*08a8*/ 	.word	0xffffffff


	//   ....[104]....
        /*08ac*/ 	.word	0xffffffff


	//   ....[105]....
        /*08b0*/ 	.word	0xffffffff


	//   ....[106]....
        /*08b4*/ 	.word	0xffffffff


	//   ....[107]....
        /*08b8*/ 	.word	0xffffffff


	//   ....[108]....
        /*08bc*/ 	.word	0xffffffff


	//   ....[109]....
        /*08c0*/ 	.word	0xffffffff


	//   ....[110]....
        /*08c4*/ 	.word	0xffffffff


	//   ....[111]....
        /*08c8*/ 	.word	0xffffffff


	//   ....[112]....
        /*08cc*/ 	.word	0xffffffff


	//   ....[113]....
        /*08d0*/ 	.word	0xffffffff


	//   ....[114]....
        /*08d4*/ 	.word	0xffffffff


	//   ....[115]....
        /*08d8*/ 	.word	0xffffffff


	//   ....[116]....
        /*08dc*/ 	.word	0xffffffff


	//   ....[117]....
        /*08e0*/ 	.word	0xffffffff


	//   ....[118]....
        /*08e4*/ 	.word	0xffffffff


	//   ....[119]....
        /*08e8*/ 	.word	0xffffffff


	//   ....[120]....
        /*08ec*/ 	.word	0xffffffff


	//   ....[121]....
        /*08f0*/ 	.word	0xffffffff


	//   ....[122]....
        /*08f4*/ 	.word	0xffffffff


	//   ....[123]....
        /*08f8*/ 	.word	0xffffffff


	//   ....[124]....
        /*08fc*/ 	.word	0xffffffff


	//   ....[125]....
        /*0900*/ 	.word	0xffffffff


	//   ....[126]....
        /*0904*/ 	.word	0xffffffff


	//   ....[127]....
        /*0908*/ 	.word	0xffffffff


	//   ....[128]....
        /*090c*/ 	.word	0xffffffff


	//   ....[129]....
        /*0910*/ 	.word	0xffffffff


	//   ....[130]....
        /*0914*/ 	.word	0xffffffff


	//   ....[131]....
        /*0918*/ 	.word	0xffffffff


	//   ....[132]....
        /*091c*/ 	.word	0xffffffff


	//   ....[133]....
        /*0920*/ 	.word	0xffffffff


	//   ....[134]....
        /*0924*/ 	.word	0xffffffff


	//   ....[135]....
        /*0928*/ 	.word	0xffffffff


	//   ....[136]....
        /*092c*/ 	.word	0xffffffff


	//   ....[137]....
        /*0930*/ 	.word	0xffffffff


	//   ....[138]....
        /*0934*/ 	.word	0xffffffff


	//   ....[139]....
        /*0938*/ 	.word	0xffffffff


	//   ....[140]....
        /*093c*/ 	.word	0xffffffff


	//   ....[141]....
        /*0940*/ 	.word	0xffffffff


	//   ....[142]....
        /*0944*/ 	.word	0xffffffff


	//   ....[143]....
        /*0948*/ 	.word	0xffffffff


	//   ....[144]....
        /*094c*/ 	.word	0xffffffff


	//   ....[145]....
        /*0950*/ 	.word	0xffffffff


	//   ....[146]....
        /*0954*/ 	.word	0xffffffff


	//   ....[147]....
        /*0958*/ 	.word	0xffffffff


	//   ....[148]....
        /*095c*/ 	.word	0xffffffff


	//   ....[149]....
        /*0960*/ 	.word	0xffffffff


	//   ....[150]....
        /*0964*/ 	.word	0xffffffff


	//   ....[151]....
        /*0968*/ 	.word	0xffffffff


	//   ....[152]....
        /*096c*/ 	.word	0xffffffff


	//   ....[153]....
        /*0970*/ 	.word	0xffffffff


	//   ....[154]....
        /*0974*/ 	.word	0xffffffff


	//   ....[155]....
        /*0978*/ 	.word	0xffffffff


	//   ....[156]....
        /*097c*/ 	.word	0xffffffff


	//   ....[157]....
        /*0980*/ 	.word	0xffffffff


	//   ....[158]....
        /*0984*/ 	.word	0xffffffff


	//   ....[159]....
        /*0988*/ 	.word	0xffffffff


	//   ....[160]....
        /*098c*/ 	.word	0xffffffff


	//   ....[161]....
        /*0990*/ 	.word	0xffffffff


	//   ....[162]....
        /*0994*/ 	.word	0xffffffff


	//   ....[163]....
        /*0998*/ 	.word	0xffffffff


	//   ....[164]....
        /*099c*/ 	.word	0xffffffff


	//   ....[165]....
        /*09a0*/ 	.word	0xffffffff


	//   ....[166]....
        /*09a4*/ 	.word	0xffffffff


	//   ....[167]....
        /*09a8*/ 	.word	0xffffffff


	//   ....[168]....
        /*09ac*/ 	.word	0xffffffff


	//   ....[169]....
        /*09b0*/ 	.word	0xffffffff


	//   ....[170]....
        /*09b4*/ 	.word	0xffffffff


	//   ....[171]....
        /*09b8*/ 	.word	0xffffffff


	//   ....[172]....
        /*09bc*/ 	.word	0xffffffff


	//   ....[173]....
        /*09c0*/ 	.word	0xffffffff


	//   ....[174]....
        /*09c4*/ 	.word	0xffffffff


	//   ....[175]....
        /*09c8*/ 	.word	0xffffffff


	//   ....[176]....
        /*09cc*/ 	.word	0xffffffff


	//   ....[177]....
        /*09d0*/ 	.word	0xffffffff


	//   ....[178]....
        /*09d4*/ 	.word	0xffffffff


	//   ....[179]....
        /*09d8*/ 	.word	0xffffffff


	//   ....[180]....
        /*09dc*/ 	.word	0xffffffff


	//   ....[181]....
        /*09e0*/ 	.word	0xffffffff


	//   ....[182]....
        /*09e4*/ 	.word	0xffffffff


	//   ....[183]....
        /*09e8*/ 	.word	0xffffffff


	//   ....[184]....
        /*09ec*/ 	.word	0xffffffff


	//   ....[185]....
        /*09f0*/ 	.word	0xffffffff


	//   ....[186]....
        /*09f4*/ 	.word	0xffffffff


	//   ....[187]....
        /*09f8*/ 	.word	0xffffffff


	//   ....[188]....
        /*09fc*/ 	.word	0xffffffff


	//   ....[189]....
        /*0a00*/ 	.word	0xffffffff


	//   ....[190]....
        /*0a04*/ 	.word	0xffffffff


	//   ....[191]....
        /*0a08*/ 	.word	0xffffffff


	//   ....[192]....
        /*0a0c*/ 	.word	0xffffffff


	//   ....[193]....
        /*0a10*/ 	.word	0xffffffff


	//   ....[194]....
        /*0a14*/ 	.word	0xffffffff


	//   ....[195]....
        /*0a18*/ 	.word	0xffffffff


	//   ....[196]....
        /*0a1c*/ 	.word	0xffffffff


	//   ....[197]....
        /*0a20*/ 	.word	0xffffffff


	//   ....[198]....
        /*0a24*/ 	.word	0xffffffff


	//   ....[199]....
        /*0a28*/ 	.word	0xffffffff


	//   ....[200]....
        /*0a2c*/ 	.word	0xffffffff


	//   ....[201]....
        /*0a30*/ 	.word	0xffffffff


	//   ....[202]....
        /*0a34*/ 	.word	0xffffffff


	//   ....[203]....
        /*0a38*/ 	.word	0x0500000f


	//   ....[204]....
        /*0a3c*/ 	.word	0x0500000f


	//   ....[205]....
        /*0a40*/ 	.word	0x0500000f


	//   ....[206]....
        /*0a44*/ 	.word	0x0500000f


	//   ....[207]....
        /*0a48*/ 	.word	0x0500000f


	//   ....[208]....
        /*0a4c*/ 	.word	0x0500000f


	//   ....[209]....
        /*0a50*/ 	.word	0x0500000f


	//   ....[210]....
        /*0a54*/ 	.word	0x0500000f


	//   ....[211]....
        /*0a58*/ 	.word	0x0500000f


	//   ....[212]....
        /*0a5c*/ 	.word	0x0500000f


	//   ....[213]....
        /*0a60*/ 	.word	0x0500000f


	//   ....[214]....
        /*0a64*/ 	.word	0x0500000f


	//   ....[215]....
        /*0a68*/ 	.word	0x0500000f


	//   ....[216]....
        /*0a6c*/ 	.word	0x0500000f


	//   ....[217]....
        /*0a70*/ 	.word	0x0500000f


	//   ....[218]....
        /*0a74*/ 	.word	0x0500000f


	//   ....[219]....
        /*0a78*/ 	.word	0x0500000f


	//   ....[220]....
        /*0a7c*/ 	.word	0x0500000f


	//   ....[221]....
        /*0a80*/ 	.word	0x0500000f


	//   ....[222]....
        /*0a84*/ 	.word	0x0500000f


	//   ....[223]....
        /*0a88*/ 	.word	0x0500000f


	//   ....[224]....
        /*0a8c*/ 	.word	0x0500000f


	//   ....[225]....
        /*0a90*/ 	.word	0x0500000f


	//   ....[226]....
        /*0a94*/ 	.word	0x0500000f


	//   ....[227]....
        /*0a98*/ 	.word	0x0500000f


	//   ....[228]....
        /*0a9c*/ 	.word	0x0500000f


	//   ....[229]....
        /*0aa0*/ 	.word	0x0500000f


	//   ....[230]....
        /*0aa4*/ 	.word	0x0500000f


	//   ....[231]....
        /*0aa8*/ 	.word	0x0500000f


	//   ....[232]....
        /*0aac*/ 	.word	0x0500000f


	//   ....[233]....
        /*0ab0*/ 	.word	0x0500000f


	//   ....[234]....
        /*0ab4*/ 	.word	0x0500000f


	//   ....[235]....
        /*0ab8*/ 	.word	0x0500000f


	//   ....[236]....
        /*0abc*/ 	.word	0x0500000f


	//   ....[237]....
        /*0ac0*/ 	.word	0x0500000f


	//   ....[238]....
        /*0ac4*/ 	.word	0x0500000f


	//   ....[239]....
        /*0ac8*/ 	.word	0x0500000f


	//   ....[240]....
        /*0acc*/ 	.word	0x0500000f


	//   ....[241]....
        /*0ad0*/ 	.word	0x0500000f


	//   ....[242]....
        /*0ad4*/ 	.word	0x0500000f


	//   ....[243]....
        /*0ad8*/ 	.word	0x0500000f


	//   ....[244]....
        /*0adc*/ 	.word	0x0500000f


	//   ....[245]....
        /*0ae0*/ 	.word	0x0500000f


	//   ....[246]....
        /*0ae4*/ 	.word	0x0500000f


	//   ....[247]....
        /*0ae8*/ 	.word	0x0500000f


	//   ....[248]....
        /*0aec*/ 	.word	0x0500000f


	//   ....[249]....
        /*0af0*/ 	.word	0x0500000f


	//   ....[250]....
        /*0af4*/ 	.word	0x0500000f


	//   ....[251]....
        /*0af8*/ 	.word	0x0500000f


	//   ....[252]....
        /*0afc*/ 	.word	0x0500000f


	//   ....[253]....
        /*0b00*/ 	.word	0x0500000f


	//   ....[254]....
        /*0b04*/ 	.word	0x0500000f


	//   ....[255]....
        /*0b08*/ 	.word	0x0500000f


	//   ....[0]....
        /*0b0c*/ 	.word	0x0500000f


	//   ....[1]....
        /*0b10*/ 	.word	0x0500000f


	//   ....[2]....
        /*0b14*/ 	.word	0x0500000f


	//   ....[3]....
        /*0b18*/ 	.word	0x0500000f


	//   ....[4]....
        /*0b1c*/ 	.word	0x0500000f


	//   ....[5]....
        /*0b20*/ 	.word	0x0500000f


	//   ....[6]....
        /*0b24*/ 	.word	0x0500000f


	//   ....[7]....
        /*0b28*/ 	.word	0x0500000f


	//   ....[8]....
        /*0b2c*/ 	.word	0x0500000f


	//   ....[9]....
        /*0b30*/ 	.word	0x0500000f


	//   ....[10]....
        /*0b34*/ 	.word	0x0500000f


	//   ....[11]....
        /*0b38*/ 	.word	0x0500000f


	//   ....[12]....
        /*0b3c*/ 	.word	0x0500000f


	//   ....[13]....
        /*0b40*/ 	.word	0x0500000f


	//   ....[14]....
        /*0b44*/ 	.word	0x0500000f


	//   ....[15]....
        /*0b48*/ 	.word	0x0500000f


	//   ....[16]....
        /*0b4c*/ 	.word	0x0500000f


	//   ....[17]....
        /*0b50*/ 	.word	0x0500000f


	//   ....[18]....
        /*0b54*/ 	.word	0x0500000f


	//   ....[19]....
        /*0b58*/ 	.word	0x0500000f


	//   ....[20]....
        /*0b5c*/ 	.word	0x0500000f


	//   ....[21]....
        /*0b60*/ 	.word	0x0500000f


	//   ....[22]....
        /*0b64*/ 	.word	0x0500000f


	//   ....[23]....
        /*0b68*/ 	.word	0x0500000f


	//   ....[24]....
        /*0b6c*/ 	.word	0x0500000f


	//   ....[25]....
        /*0b70*/ 	.word	0x0500000f


	//   ....[26]....
        /*0b74*/ 	.word	0x0500000f


	//   ....[27]....
        /*0b78*/ 	.word	0x0500000f


	//   ....[28]....
        /*0b7c*/ 	.word	0x0500000f


	//   ....[29]....
        /*0b80*/ 	.word	0x0500000f


	//   ....[30]....
        /*0b84*/ 	.word	0x0500000f


	//   ....[31]....
        /*0b88*/ 	.word	0x0500000f


	//   ....[32]....
        /*0b8c*/ 	.word	0x0500000f


	//   ....[33]....
        /*0b90*/ 	.word	0x0500000f


	//   ....[34]....
        /*0b94*/ 	.word	0x0500000f


	//   ....[35]....
        /*0b98*/ 	.word	0x0500000f


	//   ....[36]....
        /*0b9c*/ 	.word	0x0500000f


	//   ....[37]....
        /*0ba0*/ 	.word	0x0500000f


	//   ....[38]....
        /*0ba4*/ 	.word	0x0500000f


	//   ....[39]....
        /*0ba8*/ 	.word	0x0500000f


	//   ....[40]....
        /*0bac*/ 	.word	0x0500000f


	//   ....[41]....
        /*0bb0*/ 	.word	0x0500000f


	//   ....[42]....
        /*0bb4*/ 	.word	0x0500000f


	//   ....[43]....
        /*0bb8*/ 	.word	0x0500000f


	//   ....[44]....
        /*0bbc*/ 	.word	0x0500000f


	//   ....[45]....
        /*0bc0*/ 	.word	0x0500000f


	//   ....[46]....
        /*0bc4*/ 	.word	0x0500000f


	//   ....[47]....
        /*0bc8*/ 	.word	0x0500000f


	//   ....[48]....
        /*0bcc*/ 	.word	0x0500000f


	//   ....[49]....
        /*0bd0*/ 	.word	0x0500000f


	//   ....[50]....
        /*0bd4*/ 	.word	0x0500000f


	//   ....[51]....
        /*0bd8*/ 	.word	0x0500000f


	//   ....[52]....
        /*0bdc*/ 	.word	0x0500000f


	//   ....[53]....
        /*0be0*/ 	.word	0x0500000f


	//   ....[54]....
        /*0be4*/ 	.word	0x0500000f


	//   ....[55]....
        /*0be8*/ 	.word	0x0500000f


	//   ....[56]....
        /*0bec*/ 	.word	0x0500000f


	//   ....[57]....
        /*0bf0*/ 	.word	0x0500000f


	//   ....[58]....
        /*0bf4*/ 	.word	0x0500000f


	//   ....[59]....
        /*0bf8*/ 	.word	0x0500000f


	//   ....[60]....
        /*0bfc*/ 	.word	0x0500000f


	//   ....[61]....
        /*0c00*/ 	.word	0x0500000f


	//   ....[62]....
        /*0c04*/ 	.word	0x0500000f


	//   ....[63]....
        /*0c08*/ 	.word	0x0500000f


	//   ....[64]....
        /*0c0c*/ 	.word	0x0500000f


	//   ....[65]....
        /*0c10*/ 	.word	0x0500000f


	//   ....[66]....
        /*0c14*/ 	.word	0x0500000f


	//   ....[67]....
        /*0c18*/ 	.word	0x0500000f


	//   ....[68]....
        /*0c1c*/ 	.word	0x0500000f


	//   ....[69]....
        /*0c20*/ 	.word	0x0500000f


	//   ....[70]....
        /*0c24*/ 	.word	0x0500000f


	//   ....[71]....
        /*0c28*/ 	.word	0x0500000f


	//   ....[72]....
        /*0c2c*/ 	.word	0x0500000f


	//   ....[73]....
        /*0c30*/ 	.word	0x0500000f


	//   ....[74]....
        /*0c34*/ 	.word	0x0500000f


	//   ....[75]....
        /*0c38*/ 	.word	0x0500000f


	//   ....[76]....
        /*0c3c*/ 	.word	0x0500000f


	//   ....[77]....
        /*0c40*/ 	.word	0x0500000f


	//   ....[78]....
        /*0c44*/ 	.word	0x0500000f


	//   ....[79]....
        /*0c48*/ 	.word	0x0500000f


	//   ....[80]....
        /*0c4c*/ 	.word	0x0500000f


	//   ....[81]....
        /*0c50*/ 	.word	0x0500000f


	//   ....[82]....
        /*0c54*/ 	.word	0x0500000f


	//   ....[83]....
        /*0c58*/ 	.word	0x0500000f


	//   ....[84]....
        /*0c5c*/ 	.word	0x0500000f


	//   ....[85]....
        /*0c60*/ 	.word	0x0500000f


	//   ....[86]....
        /*0c64*/ 	.word	0x0500000f


	//   ....[87]....
        /*0c68*/ 	.word	0x0500000f


	//   ....[88]....
        /*0c6c*/ 	.word	0x0500000f


	//   ....[89]....
        /*0c70*/ 	.word	0x0500000f


	//   ....[90]....
        /*0c74*/ 	.word	0x0500000f


	//   ....[91]....
        /*0c78*/ 	.word	0x0500000f


	//----- nvinfo : EIATTR_COOP_GROUP_INSTR_OFFSETS
	.align		4
.L_836:
        /*0c7c*/ 	.byte	0x04, 0x28
        /*0c7e*/ 	.short	(.L_838 - .L_837)


	//   ....[0]....
.L_837:
        /*0c80*/ 	.word	0x00000070


	//   ....[1]....
        /*0c84*/ 	.word	0x00000140


	//   ....[2]....
        /*0c88*/ 	.word	0x00000190


	//   ....[3]....
        /*0c8c*/ 	.word	0x000003c0


	//   ....[4]....
        /*0c90*/ 	.word	0x00000520


	//   ....[5]....
        /*0c94*/ 	.word	0x00000640


	//   ....[6]....
        /*0c98*/ 	.word	0x000007a0


	//   ....[7]....
        /*0c9c*/ 	.word	0x00003680


	//   ....[8]....
        /*0ca0*/ 	.word	0x00003690


	//   ....[9]....
        /*0ca4*/ 	.word	0x00006450


	//   ....[10]....
        /*0ca8*/ 	.word	0x00006460


	//   ....[11]....
        /*0cac*/ 	.word	0x00009ac0


	//   ....[12]....
        /*0cb0*/ 	.word	0x00009ad0


	//   ....[13]....
        /*0cb4*/ 	.word	0x0000ca90


	//   ....[14]....
        /*0cb8*/ 	.word	0x0000caa0


	//   ....[15]....
        /*0cbc*/ 	.word	0x0000fd00


	//   ....[16]....
        /*0cc0*/ 	.word	0x0000fd10


	//   ....[17]....
        /*0cc4*/ 	.word	0x0000ffb0


	//   ....[18]....
        /*0cc8*/ 	.word	0x0000ffc0


	//   ....[19]....
        /*0ccc*/ 	.word	0x00010550


	//   ....[20]....
        /*0cd0*/ 	.word	0x00010570


	//   ....[21]....
        /*0cd4*/ 	.word	0x000107b0


	//   ....[22]....
        /*0cd8*/ 	.word	0x000107d0


	//   ....[23]....
        /*0cdc*/ 	.word	0x00011330


	//   ....[24]....
        /*0ce0*/ 	.word	0x00011a50


	//   ....[25]....
        /*0ce4*/ 	.word	0x00011a60


	//   ....[26]....
        /*0ce8*/ 	.word	0x00011a70


	//   ....[27]....
        /*0cec*/ 	.word	0x00011a80


	//   ....[28]....
        /*0cf0*/ 	.word	0x00015220


	//   ....[29]....
        /*0cf4*/ 	.word	0x00015230


	//   ....[30]....
        /*0cf8*/ 	.word	0x00015240


	//   ....[31]....
        /*0cfc*/ 	.word	0x00015250


	//   ....[32]....
        /*0d00*/ 	.word	0x00019a60


	//   ....[33]....
        /*0d04*/ 	.word	0x0001a280


	//   ....[34]....
        /*0d08*/ 	.word	0x0001a290


	//   ....[35]....
        /*0d0c*/ 	.word	0x0001a2b0


	//   ....[36]....
        /*0d10*/ 	.word	0x0001ab30


	//   ....[37]....
        /*0d14*/ 	.word	0x0001ab60


	//   ....[38]....
        /*0d18*/ 	.word	0x0001d720


	//   ....[39]....
        /*0d1c*/ 	.word	0x0001d750


	//   ....[40]....
        /*0d20*/ 	.word	0x0001e1d0


	//   ....[41]....
        /*0d24*/ 	.word	0x0001e2e0


	//   ....[42]....
        /*0d28*/ 	.word	0x0001ecc0


	//   ....[43]....
        /*0d2c*/ 	.word	0x0001ed60


	//   ....[44]....
        /*0d30*/ 	.word	0x00021990


	//   ....[45]....
        /*0d34*/ 	.word	0x000219c0


	//   ....[46]....
        /*0d38*/ 	.word	0x00021fd0


	//   ....[47]....
        /*0d3c*/ 	.word	0x00022030


	//   ....[48]....
        /*0d40*/ 	.word	0x000239c0


	//   ....[49]....
        /*0d44*/ 	.word	0x000239d0


	//   ....[50]....
        /*0d48*/ 	.word	0x00023a00


	//   ....[51]....
        /*0d4c*/ 	.word	0x00023a10


	//   ....[52]....
        /*0d50*/ 	.word	0x00024c70


	//   ....[53]....
        /*0d54*/ 	.word	0x00024ca0


	//   ....[54]....
        /*0d58*/ 	.word	0x00024cd0


	//   ....[55]....
        /*0d5c*/ 	.word	0x00024d10


	//   ....[56]....
        /*0d60*/ 	.word	0x00024d40


	//   ....[57]....
        /*0d64*/ 	.word	0x00024d70


	//   ....[58]....
        /*0d68*/ 	.word	0x00024da0


	//   ....[59]....
        /*0d6c*/ 	.word	0x00024dd0


	//   ....[60]....
        /*0d70*/ 	.word	0x00024e00


	//   ....[61]....
        /*0d74*/ 	.word	0x00024e30


	//   ....[62]....
        /*0d78*/ 	.word	0x00024e60


	//   ....[63]....
        /*0d7c*/ 	.word	0x00024e90


	//   ....[64]....
        /*0d80*/ 	.word	0x00024ec0


	//   ....[65]....
        /*0d84*/ 	.word	0x00024ef0


	//   ....[66]....
        /*0d88*/ 	.word	0x00024f20


	//   ....[67]....
        /*0d8c*/ 	.word	0x00024f50


	//   ....[68]....
        /*0d90*/ 	.word	0x00024f80


	//   ....[69]....
        /*0d94*/ 	.word	0x00024fb0


	//   ....[70]....
        /*0d98*/ 	.word	0x00024fe0


	//   ....[71]....
        /*0d9c*/ 	.word	0x00025010


	//   ....[72]....
        /*0da0*/ 	.word	0x00025040


	//   ....[73]....
        /*0da4*/ 	.word	0x00025070


	//   ....[74]....
        /*0da8*/ 	.word	0x000250a0


	//   ....[75]....
        /*0dac*/ 	.word	0x000250d0


	//   ....[76]....
        /*0db0*/ 	.word	0x00025100


	//   ....[77]....
        /*0db4*/ 	.word	0x00025130


	//   ....[78]....
        /*0db8*/ 	.word	0x00025160


	//   ....[79]....
        /*0dbc*/ 	.word	0x00025190


	//   ....[80]....
        /*0dc0*/ 	.word	0x000251c0


	//   ....[81]....
        /*0dc4*/ 	.word	0x000251f0


	//   ....[82]....
        /*0dc8*/ 	.word	0x00025220


	//   ....[83]....
        /*0dcc*/ 	.word	0x00025250


	//   ....[84]....
        /*0dd0*/ 	.word	0x00025280


	//   ....[85]....
        /*0dd4*/ 	.word	0x000252b0


	//   ....[86]....
        /*0dd8*/ 	.word	0x000252e0


	//   ....[87]....
        /*0ddc*/ 	.word	0x000252f0


	//   ....[88]....
        /*0de0*/ 	.word	0x00025300


	//   ....[89]....
        /*0de4*/ 	.word	0x00025310


	//   ....[90]....
        /*0de8*/ 	.word	0x00025340


	//   ....[91]....
        /*0dec*/ 	.word	0x00025370


	//   ....[92]....
        /*0df0*/ 	.word	0x000253a0


	//   ....[93]....
        /*0df4*/ 	.word	0x000253d0


	//   ....[94]....
        /*0df8*/ 	.word	0x00025400


	//   ....[95]....
        /*0dfc*/ 	.word	0x00025430


	//   ....[96]....
        /*0e00*/ 	.word	0x00025460


	//   ....[97]....
        /*0e04*/ 	.word	0x00025470


	//   ....[98]....
        /*0e08*/ 	.word	0x00025480


	//   ....[99]....
        /*0e0c*/ 	.word	0x00025490


	//   ....[100]....
        /*0e10*/ 	.word	0x00025c10


	//   ....[101]....
        /*0e14*/ 	.word	0x00025c50


	//   ....[102]....
        /*0e18*/ 	.word	0x00025c90


	//   ....[103]....
        /*0e1c*/ 	.word	0x00025cd0


	//   ....[104]....
        /*0e20*/ 	.word	0x00026440


	//   ....[105]....
        /*0e24*/ 	.word	0x00026460


	//   ....[106]....
        /*0e28*/ 	.word	0x00026580


	//   ....[107]....
        /*0e2c*/ 	.word	0x000265a0


	//   ....[108]....
        /*0e30*/ 	.word	0x000266a0


	//   ....[109]....
        /*0e34*/ 	.word	0x000266c0


	//   ....[110]....
        /*0e38*/ 	.word	0x000267d0


	//   ....[111]....
        /*0e3c*/ 	.word	0x000267f0


	//   ....[112]....
        /*0e40*/ 	.word	0x00027100


	//   ....[113]....
        /*0e44*/ 	.word	0x00027110


	//   ....[114]....
        /*0e48*/ 	.word	0x00027270


	//   ....[115]....
        /*0e4c*/ 	.word	0x00027280


	//   ....[116]....
        /*0e50*/ 	.word	0x000273d0


	//   ....[117]....
        /*0e54*/ 	.word	0x000273e0


	//   ....[118]....
        /*0e58*/ 	.word	0x00027530


	//   ....[119]....
        /*0e5c*/ 	.word	0x00027540


	//   ....[120]....
        /*0e60*/ 	.word	0x000276e0


	//   ....[121]....
        /*0e64*/ 	.word	0x000278b0


	//   ....[122]....
        /*0e68*/ 	.word	0x000278e0


	//   ....[123]....
        /*0e6c*/ 	.word	0x00027910


	//   ....[124]....
        /*0e70*/ 	.word	0x00027940


	//   ....[125]....
        /*0e74*/ 	.word	0x00027970


	//   ....[126]....
        /*0e78*/ 	.word	0x000279a0


	//   ....[127]....
        /*0e7c*/ 	.word	0x00027b10


	//   ....[128]....
        /*0e80*/ 	.word	0x00027b40


	//   ....[129]....
        /*0e84*/ 	.word	0x00027b70


	//   ....[130]....
        /*0e88*/ 	.word	0x00027ba0


	//   ....[131]....
        /*0e8c*/ 	.word	0x00027bd0


	//   ....[132]....
        /*0e90*/ 	.word	0x00027c00


	//   ....[133]....
        /*0e94*/ 	.word	0x00027c90


	//   ....[134]....
        /*0e98*/ 	.word	0x00027cf0


	//   ....[135]....
        /*0e9c*/ 	.word	0x00027d80


	//   ....[136]....
        /*0ea0*/ 	.word	0x00028ca0


	//   ....[137]....
        /*0ea4*/ 	.word	0x0002b240


	//   ....[138]....
        /*0ea8*/ 	.word	0x0002b250


	//   ....[139]....
        /*0eac*/ 	.word	0x0002b3d0


	//   ....[140]....
        /*0eb0*/ 	.word	0x0002b3e0


	//   ....[141]....
        /*0eb4*/ 	.word	0x0002b470


	//   ....[142]....
        /*0eb8*/ 	.word	0x0002b480


	//   ....[143]....
        /*0ebc*/ 	.word	0x0002b490


	//   ....[144]....
        /*0ec0*/ 	.word	0x0002b520


	//   ....[145]....
        /*0ec4*/ 	.word	0x0002b5c0


	//   ....[146]....
        /*0ec8*/ 	.word	0x0002b5d0


	//   ....[147]....
        /*0ecc*/ 	.word	0x0002baa0


	//   ....[148]....
        /*0ed0*/ 	.word	0x0002bac0


	//   ....[149]....
        /*0ed4*/ 	.word	0x0002baf0


	//   ....[150]....
        /*0ed8*/ 	.word	0x0002bc20


	//   ....[151]....
        /*0edc*/ 	.word	0x0002bc30


	//   ....[152]....
        /*0ee0*/ 	.word	0x0002bcc0


	//   ....[153]....
        /*0ee4*/ 	.word	0x0002bcd0


	//   ....[154]....
        /*0ee8*/ 	.word	0x0002bce0


	//   ....[155]....
        /*0eec*/ 	.word	0x0002bcf0


	//   ....[156]....
        /*0ef0*/ 	.word	0x0002bdd0


	//   ....[157]....
        /*0ef4*/ 	.word	0x0002c5e0


	//   ....[158]....
        /*0ef8*/ 	.word	0x0002c610


	//   ....[159]....
        /*0efc*/ 	.word	0x0002c640


	//   ....[160]....
        /*0f00*/ 	.word	0x0002c6f0


	//   ....[161]....
        /*0f04*/ 	.word	0x0002c700


	//   ....[162]....
        /*0f08*/ 	.word	0x0002c7a0


	//   ....[163]....
        /*0f0c*/ 	.word	0x0002c7b0


	//   ....[164]....
        /*0f10*/ 	.word	0x0002c7c0


	//   ....[165]....
        /*0f14*/ 	.word	0x0002d230


	//   ....[166]....
        /*0f18*/ 	.word	0x0002d240


	//   ....[167]....
        /*0f1c*/ 	.word	0x0002d250


	//   ....[168]....
        /*0f20*/ 	.word	0x0002d2b0


	//   ....[169]....
        /*0f24*/ 	.word	0x0002d2f0


	//   ....[170]....
        /*0f28*/ 	.word	0x0002d300


	//   ....[171]....
        /*0f2c*/ 	.word	0x0002d360


	//   ....[172]....
        /*0f30*/ 	.word	0x0002d390


	//   ....[173]....
        /*0f34*/ 	.word	0x0002d3d0


	//   ....[174]....
        /*0f38*/ 	.word	0x0002d430


	//   ....[175]....
        /*0f3c*/ 	.word	0x0002d8e0


	//   ....[176]....
        /*0f40*/ 	.word	0x0002d8f0


	//   ....[177]....
        /*0f44*/ 	.word	0x0002d900


	//   ....[178]....
        /*0f48*/ 	.word	0x0002d910


	//   ....[179]....
        /*0f4c*/ 	.word	0x0002d970


	//   ....[180]....
        /*0f50*/ 	.word	0x0002d980


	//   ....[181]....
        /*0f54*/ 	.word	0x0002d9e0


	//   ....[182]....
        /*0f58*/ 	.word	0x0002da10


	//   ....[183]....
        /*0f5c*/ 	.word	0x0002da50


	//   ....[184]....
        /*0f60*/ 	.word	0x0002dab0


	//   ....[185]....
        /*0f64*/ 	.word	0x0002f8b0


	//   ....[186]....
        /*0f68*/ 	.word	0x0002f900


	//   ....[187]....
        /*0f6c*/ 	.word	0x0002f930


	//   ....[188]....
        /*0f70*/ 	.word	0x0002f960


	//   ....[189]....
        /*0f74*/ 	.word	0x0002f970


	//   ....[190]....
        /*0f78*/ 	.word	0x0002f9a0


	//   ....[191]....
        /*0f7c*/ 	.word	0x0002f9d0


	//   ....[192]....
        /*0f80*/ 	.word	0x0002fa00


	//   ....[193]....
        /*0f84*/ 	.word	0x0002fb80


	//   ....[194]....
        /*0f88*/ 	.word	0x0002fbb0


	//   ....[195]....
        /*0f8c*/ 	.word	0x0002fbe0


	//   ....[196]....
        /*0f90*/ 	.word	0x0002fc10


	//   ....[197]....
        /*0f94*/ 	.word	0x0002fc40


	//   ....[198]....
        /*0f98*/ 	.word	0x0002fc70


	//   ....[199]....
        /*0f9c*/ 	.word	0x0002fd30


	//   ....[200]....
        /*0fa0*/ 	.word	0x0002fd50


	//   ....[201]....
        /*0fa4*/ 	.word	0x0002fdc0


	//   ....[202]....
        /*0fa8*/ 	.word	0x00030480


	//   ....[203]....
        /*0fac*/ 	.word	0x00030820


	//   ....[204]....
        /*0fb0*/ 	.word	0x000308b0


	//   ....[205]....
        /*0fb4*/ 	.word	0x00030950


	//   ....[206]....
        /*0fb8*/ 	.word	0x000309e0


	//   ....[207]....
        /*0fbc*/ 	.word	0x00030ad0


	//   ....[208]....
        /*0fc0*/ 	.word	0x00030b60


	//   ....[209]....
        /*0fc4*/ 	.word	0x00030c00


	//   ....[210]....
        /*0fc8*/ 	.word	0x00030c90


	//   ....[211]....
        /*0fcc*/ 	.word	0x00030d80


	//   ....[212]....
        /*0fd0*/ 	.word	0x00030e10


	//   ....[213]....
        /*0fd4*/ 	.word	0x00030eb0


	//   ....[214]....
        /*0fd8*/ 	.word	0x00030f40


	//   ....[215]....
        /*0fdc*/ 	.word	0x00031020


	//   ....[216]....
        /*0fe0*/ 	.word	0x000310c0


	//   ....[217]....
        /*0fe4*/ 	.word	0x00031150


	//   ....[218]....
        /*0fe8*/ 	.word	0x000311a0


	//   ....[219]....
        /*0fec*/ 	.word	0x000311f0


	//   ....[220]....
        /*0ff0*/ 	.word	0x000312c0


	//   ....[221]....
        /*0ff4*/ 	.word	0x00031350


	//   ....[222]....
        /*0ff8*/ 	.word	0x000313a0


	//   ....[223]....
        /*0ffc*/ 	.word	0x000313f0


	//   ....[224]....
        /*1000*/ 	.word	0x000316e0


	//   ....[225]....
        /*1004*/ 	.word	0x00031810


	//   ....[226]....
        /*1008*/ 	.word	0x00031940


	//   ....[227]....
        /*100c*/ 	.word	0x00031a60


	//   ....[228]....
        /*1010*/ 	.word	0x00031b20


	//   ....[229]....
        /*1014*/ 	.word	0x00031ba0


	//   ....[230]....
        /*1018*/ 	.word	0x00031c00


	//   ....[231]....
        /*101c*/ 	.word	0x00031c80


	//   ....[232]....
        /*1020*/ 	.word	0x00031ce0


	//   ....[233]....
        /*1024*/ 	.word	0x00031d60


	//   ....[234]....
        /*1028*/ 	.word	0x00031dc0


	//   ....[235]....
        /*102c*/ 	.word	0x00031e40


	//   ....[236]....
        /*1030*/ 	.word	0x00031ea0


	//   ....[237]....
        /*1034*/ 	.word	0x00031f20


	//   ....[238]....
        /*1038*/ 	.word	0x00031f80


	//   ....[239]....
        /*103c*/ 	.word	0x00031fe0


	//   ....[240]....
        /*1040*/ 	.word	0x00032040


	//   ....[241]....
        /*1044*/ 	.word	0x000320a0


	//   ....[242]....
        /*1048*/ 	.word	0x00032100


	//   ....[243]....
        /*104c*/ 	.word	0x00032180


	//   ....[244]....
        /*1050*/ 	.word	0x000321e0


	//   ....[245]....
        /*1054*/ 	.word	0x00032260


	//   ....[246]....
        /*1058*/ 	.word	0x000322c0


	//   ....[247]....
        /*105c*/ 	.word	0x00032340


	//   ....[248]....
        /*1060*/ 	.word	0x000323a0


	//   ....[249]....
        /*1064*/ 	.word	0x00032420


	//   ....[250]....
        /*1068*/ 	.word	0x00032480


	//   ....[251]....
        /*106c*/ 	.word	0x00032500


	//   ....[252]....
        /*1070*/ 	.word	0x00032560


	//   ....[253]....
        /*1074*/ 	.word	0x000325d0


	//   ....[254]....
        /*1078*/ 	.word	0x00032630


	//   ....[255]....
        /*107c*/ 	.word	0x000326b0


	//   ....[0]....
        /*1080*/ 	.word	0x00032710


	//   ....[1]....
        /*1084*/ 	.word	0x00032780


	//   ....[2]....
        /*1088*/ 	.word	0x000327e0


	//   ....[3]....
        /*108c*/ 	.word	0x00032850


	//   ....[4]....
        /*1090*/ 	.word	0x000328b0


	//   ....[5]....
        /*1094*/ 	.word	0x00032930


	//   ....[6]....
        /*1098*/ 	.word	0x00032990


	//   ....[7]....
        /*109c*/ 	.word	0x000329f0


	//   ....[8]....
        /*10a0*/ 	.word	0x00032a50


	//   ....[9]....
        /*10a4*/ 	.word	0x00032ad0


	//   ....[10]....
        /*10a8*/ 	.word	0x00032b30


	//   ....[11]....
        /*10ac*/ 	.word	0x00032ba0


	//   ....[12]....
        /*10b0*/ 	.word	0x00032c00


	//   ....[13]....
        /*10b4*/ 	.word	0x00032c60


	//   ....[14]....
        /*10b8*/ 	.word	0x00032cd0


	//   ....[15]....
        /*10bc*/ 	.word	0x00032d40


	//   ....[16]....
        /*10c0*/ 	.word	0x00032ea0


	//   ....[17]....
        /*10c4*/ 	.word	0x00032ef0


	//   ....[18]....
        /*10c8*/ 	.word	0x00032f80


	//   ....[19]....
        /*10cc*/ 	.word	0x00033010


	//   ....[20]....
        /*10d0*/ 	.word	0x000330a0


	//   ....[21]....
        /*10d4*/ 	.word	0x00033130


	//   ....[22]....
        /*10d8*/ 	.word	0x000331c0


	//   ....[23]....
        /*10dc*/ 	.word	0x00033250


	//   ....[24]....
        /*10e0*/ 	.word	0x00033310


	//   ....[25]....
        /*10e4*/ 	.word	0x000335f0


	//   ....[26]....
        /*10e8*/ 	.word	0x000336f0


	//   ....[27]....
        /*10ec*/ 	.word	0x00033790


	//   ....[28]....
        /*10f0*/ 	.word	0x00033950


	//   ....[29]....
        /*10f4*/ 	.word	0x000339f0


	//   ....[30]....
        /*10f8*/ 	.word	0x00033b00


	//   ....[31]....
        /*10fc*/ 	.word	0x00033bc0


	//   ....[32]....
        /*1100*/ 	.word	0x00033cd0


	//   ....[33]....
        /*1104*/ 	.word	0x00033d90


	//   ....[34]....
        /*1108*/ 	.word	0x00033e40


	//   ....[35]....
        /*110c*/ 	.word	0x00033f10


	//   ....[36]....
        /*1110*/ 	.word	0x00034080


	//   ....[37]....
        /*1114*/ 	.word	0x00034130


	//   ....[38]....
        /*1118*/ 	.word	0x000342e0


	//   ....[39]....
        /*111c*/ 	.word	0x00034330


	//   ....[40]....
        /*1120*/ 	.word	0x00034430


	//   ....[41]....
        /*1124*/ 	.word	0x000344e0


	//   ....[42]....
        /*1128*/ 	.word	0x00034540


	//   ....[43]....
        /*112c*/ 	.word	0x000345e0


	//   ....[44]....
        /*1130*/ 	.word	0x000346a0


	//   ....[45]....
        /*1134*/ 	.word	0x00034770


	//   ....[46]....
        /*1138*/ 	.word	0x00034830


	//   ....[47]....
        /*113c*/ 	.word	0x00034890


	//   ....[48]....
        /*1140*/ 	.word	0x000348f0


	//   ....[49]....
        /*1144*/ 	.word	0x00034a10


	//   ....[50]....
        /*1148*/ 	.word	0x00034a70


	//   ....[51]....
        /*114c*/ 	.word	0x00034b80


	//   ....[52]....
        /*1150*/ 	.word	0x00034be0


	//   ....[53]....
        /*1154*/ 	.word	0x00034ce0


	//   ....[54]....
        /*1158*/ 	.word	0x00034e10


	//   ....[55]....
        /*115c*/ 	.word	0x00034ea0


	//   ....[56]....
        /*1160*/ 	.word	0x00034f00


	//   ....[57]....
        /*1164*/ 	.word	0x00034ff0


	//   ....[58]....
        /*1168*/ 	.word	0x00035070


	//   ....[59]....
        /*116c*/ 	.word	0x00035140


	//   ....[60]....
        /*1170*/ 	.word	0x000351b0


	//   ....[61]....
        /*1174*/ 	.word	0x00035240


	//   ....[62]....
        /*1178*/ 	.word	0x00035310


	//   ....[63]....
        /*117c*/ 	.word	0x00035360


	//   ....[64]....
        /*1180*/ 	.word	0x000354f0


	//   ....[65]....
        /*1184*/ 	.word	0x00035580


	//   ....[66]....
        /*1188*/ 	.word	0x000355e0


	//   ....[67]....
        /*118c*/ 	.word	0x000356b0


	//   ....[68]....
        /*1190*/ 	.word	0x00035710


	//   ....[69]....
        /*1194*/ 	.word	0x000357e0


	//   ....[70]....
        /*1198*/ 	.word	0x00035840


	//   ....[71]....
        /*119c*/ 	.word	0x00035910


	//   ....[72]....
        /*11a0*/ 	.word	0x00035970


	//   ....[73]....
        /*11a4*/ 	.word	0x00035a40


	//   ....[74]....
        /*11a8*/ 	.word	0x00035c20


	//   ....[75]....
        /*11ac*/ 	.word	0x00035cc0


	//   ....[76]....
        /*11b0*/ 	.word	0x00035de0


	//   ....[77]....
        /*11b4*/ 	.word	0x00035e50


	//   ....[78]....
        /*11b8*/ 	.word	0x00035ec0


	//   ....[79]....
        /*11bc*/ 	.word	0x00035f30


	//   ....[80]....
        /*11c0*/ 	.word	0x00035fa0


	//   ....[81]....
        /*11c4*/ 	.word	0x00036020


	//   ....[82]....
        /*11c8*/ 	.word	0x000360b0


	//   ....[83]....
        /*11cc*/ 	.word	0x00036140


	//   ....[84]....
        /*11d0*/ 	.word	0x000361b0


	//   ....[85]....
        /*11d4*/ 	.word	0x00036220


	//   ....[86]....
        /*11d8*/ 	.word	0x00036290


	//   ....[87]....
        /*11dc*/ 	.word	0x00036310


	//   ....[88]....
        /*11e0*/ 	.word	0x00036380


	//   ....[89]....
        /*11e4*/ 	.word	0x00036420


	//   ....[90]....
        /*11e8*/ 	.word	0x000364b0


	//   ....[91]....
        /*11ec*/ 	.word	0x000365d0


	//----- nvinfo : EIATTR_REG_RECONFIG
	.align		4
.L_838:
        /*11f0*/ 	.byte	0x01, 0x54
	.zero		2


	//----- nvinfo : EIATTR_SYSCALL_OFFSETS
	.align		4
        /*11f4*/ 	.byte	0x04, 0x46
        /*11f6*/ 	.short	(.L_840 - .L_839)


	//   ....[0]....
.L_839:
        /*11f8*/ 	.word	0x00001c40


	//   ....[1]....
        /*11fc*/ 	.word	0x00001d90


	//   ....[2]....
        /*1200*/ 	.word	0x000114c0


	//   ....[3]....
        /*1204*/ 	.word	0x000117d0


	//   ....[4]....
        /*1208*/ 	.word	0x0002a3f0


	//   ....[5]....
        /*120c*/ 	.word	0x0002a580


	//   ....[6]....
        /*1210*/ 	.word	0x0002a6d0


	//   ....[7]....
        /*1214*/ 	.word	0x0002a810


	//   ....[8]....
        /*1218*/ 	.word	0x0002c220


	//----- nvinfo : EIATTR_MBARRIER_INSTR_OFFSETS
	.align		4
.L_840:
        /*121c*/ 	.byte	0x04, 0x39
        /*121e*/ 	.short	(.L_842 - .L_841)


	//   ....[0]....
.L_841:
        /*1220*/ 	.word	0x00000270
        /*1224*/ 	.word	0x000000ff
        /*1228*/ 	.word	0x00033400
        /*122c*/ 	.short	0x0100
        /*122e*/ 	.byte	0x08
	.zero		1


	//   ....[1]....
        /*1230*/ 	.word	0x00000280
        /*1234*/ 	.word	0x000000ff
        /*1238*/ 	.word	0x00033420
        /*123c*/ 	.short	0x0100
        /*123e*/ 	.byte	0x08
	.zero		1


	//   ....[2]....
        /*1240*/ 	.word	0x00000370
        /*1244*/ 	.word	0x000000ff
        /*1248*/ 	.word	0x00033430
        /*124c*/ 	.short	0x0100
        /*124e*/ 	.byte	0x08
	.zero		1


	//   ....[3]....
        /*1250*/ 	.word	0x00000380
        /*1254*/ 	.word	0x000000ff
        /*1258*/ 	.word	0x00033440
        /*125c*/ 	.short	0x0100
        /*125e*/ 	.byte	0x08
	.zero		1


	//   ....[4]....
        /*1260*/ 	.word	0x00000390
        /*1264*/ 	.word	0x000000ff
        /*1268*/ 	.word	0x00033438
        /*126c*/ 	.short	0x0100
        /*126e*/ 	.byte	0x08
	.zero		1


	//   ....[5]....
        /*1270*/ 	.word	0x000003a0
        /*1274*/ 	.word	0x000000ff
        /*1278*/ 	.word	0x00033448
        /*127c*/ 	.short	0x0100
        /*127e*/ 	.byte	0x08
	.zero		1


	//   ....[6]....
        /*1280*/ 	.word	0x000004d0
        /*1284*/ 	.word	0x000000ff
        /*1288*/ 	.word	0x00033450
        /*128c*/ 	.short	0x0100
        /*128e*/ 	.byte	0x08
	.zero		1


	//   ....[7]....
        /*1290*/ 	.word	0x000004e0
        /*1294*/ 	.word	0x000000ff
        /*1298*/ 	.word	0x00033460
        /*129c*/ 	.short	0x0100
        /*129e*/ 	.byte	0x08
	.zero		1


	//   ....[8]....
        /*12a0*/ 	.word	0x000004f0
        /*12a4*/ 	.word	0x000000ff
        /*12a8*/ 	.word	0x00033458
        /*12ac*/ 	.short	0x0100
        /*12ae*/ 	.byte	0x08
	.zero		1


	//   ....[9]....
        /*12b0*/ 	.word	0x00000500
        /*12b4*/ 	.word	0x000000ff
        /*12b8*/ 	.word	0x00033468
        /*12bc*/ 	.short	0x0100
        /*12be*/ 	.byte	0x08
	.zero		1


	//   ....[10]....
        /*12c0*/ 	.word	0x000005f0
        /*12c4*/ 	.word	0x000000ff
        /*12c8*/ 	.word	0x00033470
        /*12cc*/ 	.short	0x0100
        /*12ce*/ 	.byte	0x06
	.zero		1


	//   ....[11]....
        /*12d0*/ 	.word	0x00000600
        /*12d4*/ 	.word	0x000000ff
        /*12d8*/ 	.word	0x00033480
        /*12dc*/ 	.short	0x0100
        /*12de*/ 	.byte	0x06
	.zero		1


	//   ....[12]....
        /*12e0*/ 	.word	0x00000610
        /*12e4*/ 	.word	0x000000ff
        /*12e8*/ 	.word	0x00033478
        /*12ec*/ 	.short	0x0100
        /*12ee*/ 	.byte	0x06
	.zero		1


	//   ....[13]....
        /*12f0*/ 	.word	0x00000620
        /*12f4*/ 	.word	0x000000ff
        /*12f8*/ 	.word	0x00033488
        /*12fc*/ 	.short	0x0100
        /*12fe*/ 	.byte	0x06
	.zero		1


	//   ....[14]....
        /*1300*/ 	.word	0x00000750
        /*1304*/ 	.word	0x000000ff
        /*1308*/ 	.word	0x00033490
        /*130c*/ 	.short	0x0100
        /*130e*/ 	.byte	0x08
	.zero		1


	//   ....[15]....
        /*1310*/ 	.word	0x00000760
        /*1314*/ 	.word	0x000000ff
        /*1318*/ 	.word	0x000334a0
        /*131c*/ 	.short	0x0100
        /*131e*/ 	.byte	0x08
	.zero		1


	//   ....[16]....
        /*1320*/ 	.word	0x00000770
        /*1324*/ 	.word	0x000000ff
        /*1328*/ 	.word	0x00033498
        /*132c*/ 	.short	0x0100
        /*132e*/ 	.byte	0x08
	.zero		1


	//   ....[17]....
        /*1330*/ 	.word	0x00000780
        /*1334*/ 	.word	0x000000ff
        /*1338*/ 	.word	0x000334a8
        /*133c*/ 	.short	0x0100
        /*133e*/ 	.byte	0x08
	.zero		1


	//   ....[18]....
        /*1340*/ 	.word	0x000008c0
        /*1344*/ 	.word	0x000000ff
        /*1348*/ 	.word	0x000334b0
        /*134c*/ 	.short	0x0100
        /*134e*/ 	.byte	0x08
	.zero		1


	//   ....[19]....
        /*1350*/ 	.word	0x000008d0
        /*1354*/ 	.word	0x000000ff
        /*1358*/ 	.word	0x000334c0
        /*135c*/ 	.short	0x0100
        /*135e*/ 	.byte	0x08
	.zero		1


	//   ....[20]....
        /*1360*/ 	.word	0x000008e0
        /*1364*/ 	.word	0x000000ff
        /*1368*/ 	.word	0x000334b8
        /*136c*/ 	.short	0x0100
        /*136e*/ 	.byte	0x08
	.zero		1


	//   ....[21]....
        /*1370*/ 	.word	0x000008f0
        /*1374*/ 	.word	0x000000ff
        /*1378*/ 	.word	0x000334c8
        /*137c*/ 	.short	0x0100
        /*137e*/ 	.byte	0x08
	.zero		1


	//   ....[22]....
        /*1380*/ 	.word	0x00003630
        /*1384*/ 	.word	0x0000005d
        /*1388*/ 	.word	0x00033490
        /*138c*/ 	.short	0x010a
        /*138e*/ 	.byte	0x3f
	.zero		1


	//   ....[23]....
        /*1390*/ 	.word	0x00009a60
        /*1394*/ 	.word	0x0000005d
        /*1398*/ 	.word	0x00033490
        /*139c*/ 	.short	0x010a
        /*139e*/ 	.byte	0x3f
	.zero		1


	//   ....[24]....
        /*13a0*/ 	.word	0x0000fb00
        /*13a4*/ 	.word	0x0000005d
        /*13a8*/ 	.word	0x00033490
        /*13ac*/ 	.short	0x010a
        /*13ae*/ 	.byte	0x3f
	.zero		1


	//   ....[25]....
        /*13b0*/ 	.word	0x00010310
        /*13b4*/ 	.word	0x0000000b
        /*13b8*/ 	.word	0x00000000
        /*13bc*/ 	.short	0x0101
        /*13be*/ 	.byte	0x3f
	.zero		1


	//   ....[26]....
        /*13c0*/ 	.word	0x00010350
        /*13c4*/ 	.word	0x0000005d
        /*13c8*/ 	.word	0x000334b0
        /*13cc*/ 	.short	0x010a
        /*13ce*/ 	.byte	0x3f
	.zero		1


	//   ....[27]....
        /*13d0*/ 	.word	0x00010af0
        /*13d4*/ 	.word	0x0000005d
        /*13d8*/ 	.word	0x00000000
        /*13dc*/ 	.short	0x0101
        /*13de*/ 	.byte	0x3f
	.zero		1


	//   ....[28]....
        /*13e0*/ 	.word	0x00011550
        /*13e4*/ 	.word	0x00000012
        /*13e8*/ 	.word	0x00033400
        /*13ec*/ 	.short	0x010a
        /*13ee*/ 	.byte	0x3f
	.zero		1


	//   ....[29]....
        /*13f0*/ 	.word	0x000115a0
        /*13f4*/ 	.word	0x00000012
        /*13f8*/ 	.word	0x00033400
        /*13fc*/ 	.short	0x010a
        /*13fe*/ 	.byte	0x3f
	.zero		1


	//   ....[30]....
        /*1400*/ 	.word	0x00012050
        /*1404*/ 	.word	0x00000012
        /*1408*/ 	.word	0x00033400
        /*140c*/ 	.short	0x010a
        /*140e*/ 	.byte	0x3f
	.zero		1


	//   ....[31]....
        /*1410*/ 	.word	0x00015660
        /*1414*/ 	.word	0x00000012
        /*1418*/ 	.word	0x00033400
        /*141c*/ 	.short	0x010a
        /*141e*/ 	.byte	0x3f
	.zero		1


	//   ....[32]....
        /*1420*/ 	.word	0x000187e0
        /*1424*/ 	.word	0x00000003
        /*1428*/ 	.word	0x00033430
        /*142c*/ 	.short	0x010a
        /*142e*/ 	.byte	0x3f
	.zero		1


	//   ....[33]....
        /*1430*/ 	.word	0x00018820
        /*1434*/ 	.word	0x00000003
        /*1438*/ 	.word	0x00033430
        /*143c*/ 	.short	0x010a
        /*143e*/ 	.byte	0x3f
	.zero		1


	//   ....[34]....
        /*1440*/ 	.word	0x0001af30
        /*1444*/ 	.word	0x00000032
        /*1448*/ 	.word	0x00000000
        /*144c*/ 	.short	0x0101
        /*144e*/ 	.byte	0x3f
	.zero		1


	//   ....[35]....
        /*1450*/ 	.word	0x0001c1b0
        /*1454*/ 	.word	0x00000005
        /*1458*/ 	.word	0x00033430
        /*145c*/ 	.short	0x010a
        /*145e*/ 	.byte	0x3f
	.zero		1


	//   ....[36]....
        /*1460*/ 	.word	0x0001c200
        /*1464*/ 	.word	0x00000005
        /*1468*/ 	.word	0x00033430
        /*146c*/ 	.short	0x010a
        /*146e*/ 	.byte	0x3f
	.zero		1


	//   ....[37]....
        /*1470*/ 	.word	0x0001d300
        /*1474*/ 	.word	0x00000005
        /*1478*/ 	.word	0x00033450
        /*147c*/ 	.short	0x010a
        /*147e*/ 	.byte	0x3f
	.zero		1


	//   ....[38]....
        /*1480*/ 	.word	0x0001d340
        /*1484*/ 	.word	0x00000005
        /*1488*/ 	.word	0x00033450
        /*148c*/ 	.short	0x010a
        /*148e*/ 	.byte	0x3f
	.zero		1


	//   ....[39]....
        /*1490*/ 	.word	0x0001e780
        /*1494*/ 	.word	0x0000000a
        /*1498*/ 	.word	0x00000000
        /*149c*/ 	.short	0x0101
        /*149e*/ 	.byte	0x3f
	.zero		1


	//   ....[40]....
        /*14a0*/ 	.word	0x0001f8b0
        /*14a4*/ 	.word	0x00000004
        /*14a8*/ 	.word	0x00000000
        /*14ac*/ 	.short	0x0101
        /*14ae*/ 	.byte	0x3f
	.zero		1


	//   ....[41]....
        /*14b0*/ 	.word	0x00020260
        /*14b4*/ 	.word	0x00000000
        /*14b8*/ 	.word	0x00033430
        /*14bc*/ 	.short	0x010a
        /*14be*/ 	.byte	0x3f
	.zero		1


	//   ....[42]....
        /*14c0*/ 	.word	0x000202b0
        /*14c4*/ 	.word	0x00000000
        /*14c8*/ 	.word	0x00033430
        /*14cc*/ 	.short	0x010a
        /*14ce*/ 	.byte	0x3f
	.zero		1


	//   ....[43]....
        /*14d0*/ 	.word	0x00021380
        /*14d4*/ 	.word	0x00000004
        /*14d8*/ 	.word	0x00033450
        /*14dc*/ 	.short	0x010a
        /*14de*/ 	.byte	0x3f
	.zero		1


	//   ....[44]....
        /*14e0*/ 	.word	0x000213c0
        /*14e4*/ 	.word	0x00000004
        /*14e8*/ 	.word	0x00033450
        /*14ec*/ 	.short	0x010a
        /*14ee*/ 	.byte	0x3f
	.zero		1


	//   ....[45]....
        /*14f0*/ 	.word	0x00021700
        /*14f4*/ 	.word	0x00000000
        /*14f8*/ 	.word	0x00000000
        /*14fc*/ 	.short	0x0101
        /*14fe*/ 	.byte	0x3f
	.zero		1


	//   ....[46]....
        /*1500*/ 	.word	0x00022d50
        /*1504*/ 	.word	0x00000003
        /*1508*/ 	.word	0x00000000
        /*150c*/ 	.short	0x0101
        /*150e*/ 	.byte	0x3f
	.zero		1


	//   ....[47]....
        /*1510*/ 	.word	0x000235e0
        /*1514*/ 	.word	0x0000000c
        /*1518*/ 	.word	0x00033450
        /*151c*/ 	.short	0x010a
        /*151e*/ 	.byte	0x3f
	.zero		1


	//   ....[48]....
        /*1520*/ 	.word	0x00023660
        /*1524*/ 	.word	0x0000000c
        /*1528*/ 	.word	0x00033450
        /*152c*/ 	.short	0x010a
        /*152e*/ 	.byte	0x3f
	.zero		1


	//   ....[49]....
        /*1530*/ 	.word	0x00023cc0
        /*1534*/ 	.word	0x00000002
        /*1538*/ 	.word	0x00000000
        /*153c*/ 	.short	0x0101
        /*153e*/ 	.byte	0x3f
	.zero		1


	//   ....[50]....
        /*1540*/ 	.word	0x00026430
        /*1544*/ 	.word	0x00000000
        /*1548*/ 	.word	0x00000000
        /*154c*/ 	.short	0x0101
        /*154e*/ 	.byte	0x3f
	.zero		1


	//   ....[51]....
        /*1550*/ 	.word	0x00028d80
        /*1554*/ 	.word	0x00000017
        /*1558*/ 	.word	0x00033420
        /*155c*/ 	.short	0x010a
        /*155e*/ 	.byte	0x3f
	.zero		1


	//   ....[52]....
        /*1560*/ 	.word	0x00028e40
        /*1564*/ 	.word	0x0000000a
        /*1568*/ 	.word	0x000334a0
        /*156c*/ 	.short	0x010a
        /*156e*/ 	.byte	0x3f
	.zero		1


	//   ....[53]....
        /*1570*/ 	.word	0x00029270
        /*1574*/ 	.word	0x0000000a
        /*1578*/ 	.word	0x000334c0
        /*157c*/ 	.short	0x010a
        /*157e*/ 	.byte	0x3f
	.zero		1


	//   ....[54]....
        /*1580*/ 	.word	0x000297d0
        /*1584*/ 	.word	0x00000009
        /*1588*/ 	.word	0x000334a0
        /*158c*/ 	.short	0x010a
        /*158e*/ 	.byte	0x3f
	.zero		1


	//   ....[55]....
        /*1590*/ 	.word	0x00029bf0
        /*1594*/ 	.word	0x00000009
        /*1598*/ 	.word	0x000334c0
        /*159c*/ 	.short	0x010a
        /*159e*/ 	.byte	0x3f
	.zero		1


	//   ....[56]....
        /*15a0*/ 	.word	0x0002aec0
        /*15a4*/ 	.word	0x00000004
        /*15a8*/ 	.word	0x00033480
        /*15ac*/ 	.short	0x010a
        /*15ae*/ 	.byte	0x3f
	.zero		1


	//   ....[57]....
        /*15b0*/ 	.word	0x0002b700
        /*15b4*/ 	.word	0x00000004
        /*15b8*/ 	.word	0x00033470
        /*15bc*/ 	.short	0x0107
        /*15be*/ 	.byte	0x3f
	.zero		1


	//   ....[58]....
        /*15c0*/ 	.word	0x0002b7c0
        /*15c4*/ 	.word	0x00000004
        /*15c8*/ 	.word	0x00033470
        /*15cc*/ 	.short	0x0101
        /*15ce*/ 	.byte	0x3f
	.zero		1


	//   ....[59]....
        /*15d0*/ 	.word	0x0002b810
        /*15d4*/ 	.word	0x00000004
        /*15d8*/ 	.word	0x00033440
        /*15dc*/ 	.short	0x010a
        /*15de*/ 	.byte	0x3f
	.zero		1


	//   ....[60]....
        /*15e0*/ 	.word	0x0002bf30
        /*15e4*/ 	.word	0x00000004
        /*15e8*/ 	.word	0x00033430
        /*15ec*/ 	.short	0x0107
        /*15ee*/ 	.byte	0x3f
	.zero		1


	//   ....[61]....
        /*15f0*/ 	.word	0x0002c010
        /*15f4*/ 	.word	0x00000004
        /*15f8*/ 	.word	0x00033430
        /*15fc*/ 	.short	0x0101
        /*15fe*/ 	.byte	0x3f
	.zero		1


	//   ....[62]....
        /*1600*/ 	.word	0x0002c920
        /*1604*/ 	.word	0x00000017
        /*1608*/ 	.word	0x00033400
        /*160c*/ 	.short	0x0107
        /*160e*/ 	.byte	0x3f
	.zero		1


	//   ....[63]....
        /*1610*/ 	.word	0x0002ca20
        /*1614*/ 	.word	0x00000017
        /*1618*/ 	.word	0x00033400
        /*161c*/ 	.short	0x0101
        /*161e*/ 	.byte	0x3f
	.zero		1


	//   ....[64]....
        /*1620*/ 	.word	0x0002ca40
        /*1624*/ 	.word	0x00000017
        /*1628*/ 	.word	0x00033420
        /*162c*/ 	.short	0x010a
        /*162e*/ 	.byte	0x3f
	.zero		1


	//   ....[65]....
        /*1630*/ 	.word	0x0002cf10
        /*1634*/ 	.word	0x00000004
        /*1638*/ 	.word	0x00033480
        /*163c*/ 	.short	0x010a
        /*163e*/ 	.byte	0x3f
	.zero		1


	//   ....[66]....
        /*1640*/ 	.word	0x0002d500
        /*1644*/ 	.word	0x00000004
        /*1648*/ 	.word	0x00033470
        /*164c*/ 	.short	0x0107
        /*164e*/ 	.byte	0x3f
	.zero		1


	//   ....[67]....
        /*1650*/ 	.word	0x0002d5c0
        /*1654*/ 	.word	0x00000004
        /*1658*/ 	.word	0x00033470
        /*165c*/ 	.short	0x0101
        /*165e*/ 	.byte	0x3f
	.zero		1


	//   ....[68]....
        /*1660*/ 	.word	0x0002d5f0
        /*1664*/ 	.word	0x00000004
        /*1668*/ 	.word	0x00033440
        /*166c*/ 	.short	0x010a
        /*166e*/ 	.byte	0x3f
	.zero		1


	//   ....[69]....
        /*1670*/ 	.word	0x0002db50
        /*1674*/ 	.word	0x00000004
        /*1678*/ 	.word	0x00033430
        /*167c*/ 	.short	0x0107
        /*167e*/ 	.byte	0x3f
	.zero		1


	//   ....[70]....
        /*1680*/ 	.word	0x0002dc20
        /*1684*/ 	.word	0x00000004
        /*1688*/ 	.word	0x00033430
        /*168c*/ 	.short	0x0101
        /*168e*/ 	.byte	0x3f
	.zero		1


	//   ....[71]....
        /*1690*/ 	.word	0x0002dca0
        /*1694*/ 	.word	0x00000002
        /*1698*/ 	.word	0x00033470
        /*169c*/ 	.short	0x010a
        /*169e*/ 	.byte	0x3f
	.zero		1


	//   ....[72]....
        /*16a0*/ 	.word	0x0002dd30
        /*16a4*/ 	.word	0x00000002
        /*16a8*/ 	.word	0x00033460
        /*16ac*/ 	.short	0x010a
        /*16ae*/ 	.byte	0x3f
	.zero		1


	//   ....[73]....
        /*16b0*/ 	.word	0x0002e840
        /*16b4*/ 	.word	0x00000002
        /*16b8*/ 	.word	0x00033450
        /*16bc*/ 	.short	0x0101
        /*16be*/ 	.byte	0x3f
	.zero		1


	//   ....[74]....
        /*16c0*/ 	.word	0x0002e8d0
        /*16c4*/ 	.word	0x00000002
        /*16c8*/ 	.word	0x00000000
        /*16cc*/ 	.short	0x0101
        /*16ce*/ 	.byte	0x3f
	.zero		1


	//   ....[75]....
        /*16d0*/ 	.word	0x0002ea90
        /*16d4*/ 	.word	0x00000000
        /*16d8*/ 	.word	0x00033470
        /*16dc*/ 	.short	0x010a
        /*16de*/ 	.byte	0x3f
	.zero		1


	//   ....[76]....
        /*16e0*/ 	.word	0x0002eb10
        /*16e4*/ 	.word	0x00000000
        /*16e8*/ 	.word	0x00033460
        /*16ec*/ 	.short	0x010a
        /*16ee*/ 	.byte	0x3f
	.zero		1


	//   ....[77]....
        /*16f0*/ 	.word	0x0002f630
        /*16f4*/ 	.word	0x00000000
        /*16f8*/ 	.word	0x00033450
        /*16fc*/ 	.short	0x0101
        /*16fe*/ 	.byte	0x3f
	.zero		1


	//   ....[78]....
        /*1700*/ 	.word	0x0002f6d0
        /*1704*/ 	.word	0x00000000
        /*1708*/ 	.word	0x00000000
        /*170c*/ 	.short	0x0101
        /*170e*/ 	.byte	0x3f
	.zero		1


	//   ....[79]....
        /*1710*/ 	.word	0x00030400
        /*1714*/ 	.word	0x00000005
        /*1718*/ 	.word	0x00033420
        /*171c*/ 	.short	0x010a
        /*171e*/ 	.byte	0x3f
	.zero		1


	//   ....[80]....
        /*1720*/ 	.word	0x00030570
        /*1724*/ 	.word	0x00000003
        /*1728*/ 	.word	0x00033440
        /*172c*/ 	.short	0x010a
        /*172e*/ 	.byte	0x3f
	.zero		1


	//   ....[81]....
        /*1730*/ 	.word	0x00030610
        /*1734*/ 	.word	0x00000005
        /*1738*/ 	.word	0x00033440
        /*173c*/ 	.short	0x010a
        /*173e*/ 	.byte	0x3f
	.zero		1


	//   ....[82]....
        /*1740*/ 	.word	0x00030650
        /*1744*/ 	.word	0x00000003
        /*1748*/ 	.word	0x00033460
        /*174c*/ 	.short	0x010a
        /*174e*/ 	.byte	0x3f
	.zero		1


	//   ....[83]....
        /*1750*/ 	.word	0x00030690
        /*1754*/ 	.word	0x00000005
        /*1758*/ 	.word	0x00033460
        /*175c*/ 	.short	0x010a
        /*175e*/ 	.byte	0x3f
	.zero		1


	//   ....[84]....
        /*1760*/ 	.word	0x000306d0
        /*1764*/ 	.word	0x00000003
        /*1768*/ 	.word	0x00033480
        /*176c*/ 	.short	0x010a
        /*176e*/ 	.byte	0x3f
	.zero		1


	//   ....[85]....
        /*1770*/ 	.word	0x00030710
        /*1774*/ 	.word	0x00000005
        /*1778*/ 	.word	0x00033480
        /*177c*/ 	.short	0x010a
        /*177e*/ 	.byte	0x3f
	.zero		1


	//   ....[86]....
        /*1780*/ 	.word	0x00030770
        /*1784*/ 	.word	0x0000005d
        /*1788*/ 	.word	0x00033490
        /*178c*/ 	.short	0x010a
        /*178e*/ 	.byte	0x3f
	.zero		1


	//   ....[87]....
        /*1790*/ 	.word	0x00030a20
        /*1794*/ 	.word	0x0000005d
        /*1798*/ 	.word	0x00033490
        /*179c*/ 	.short	0x010a
        /*179e*/ 	.byte	0x3f
	.zero		1


	//   ....[88]....
        /*17a0*/ 	.word	0x00030cd0
        /*17a4*/ 	.word	0x0000005d
        /*17a8*/ 	.word	0x00033490
        /*17ac*/ 	.short	0x010a
        /*17ae*/ 	.byte	0x3f
	.zero		1


	//   ....[89]....
        /*17b0*/ 	.word	0x00030f80
        /*17b4*/ 	.word	0x0000005d
        /*17b8*/ 	.word	0x000334b0
        /*17bc*/ 	.short	0x010a
        /*17be*/ 	.byte	0x3f
	.zero		1


	//   ....[90]....
        /*17c0*/ 	.word	0x00031220
        /*17c4*/ 	.word	0x00000012
        /*17c8*/ 	.word	0x00033400
        /*17cc*/ 	.short	0x010a
        /*17ce*/ 	.byte	0x3f
	.zero		1


	//   ....[91]....
        /*17d0*/ 	.word	0x00031430
        /*17d4*/ 	.word	0x00000012
        /*17d8*/ 	.word	0x00033400
        /*17dc*/ 	.short	0x010a
        /*17de*/ 	.byte	0x3f
	.zero		1


	//   ....[92]....
        /*17e0*/ 	.word	0x00031480
        /*17e4*/ 	.word	0x00000003
        /*17e8*/ 	.word	0x00033430
        /*17ec*/ 	.short	0x010a
        /*17ee*/ 	.byte	0x3f
	.zero		1


	//   ....[93]....
        /*17f0*/ 	.word	0x000314d0
        /*17f4*/ 	.word	0x00000005
        /*17f8*/ 	.word	0x00033430
        /*17fc*/ 	.short	0x010a
        /*17fe*/ 	.byte	0x3f
	.zero		1


	//   ....[94]....
        /*1800*/ 	.word	0x00031520
        /*1804*/ 	.word	0x00000005
        /*1808*/ 	.word	0x00033450
        /*180c*/ 	.short	0x010a
        /*180e*/ 	.byte	0x3f
	.zero		1


	//   ....[95]....
        /*1810*/ 	.word	0x00031570
        /*1814*/ 	.word	0x00000000
        /*1818*/ 	.word	0x00033430
        /*181c*/ 	.short	0x010a
        /*181e*/ 	.byte	0x3f
	.zero		1


	//   ....[96]....
        /*1820*/ 	.word	0x000315c0
        /*1824*/ 	.word	0x00000004
        /*1828*/ 	.word	0x00033450
        /*182c*/ 	.short	0x010a
        /*182e*/ 	.byte	0x3f
	.zero		1


	//   ....[97]....
        /*1830*/ 	.word	0x00031610
        /*1834*/ 	.word	0x0000000c
        /*1838*/ 	.word	0x00033450
        /*183c*/ 	.short	0x010a
        /*183e*/ 	.byte	0x3f
	.zero		1


	//   ....[98]....
        /*1840*/ 	.word	0x000333d0
        /*1844*/ 	.word	0x00000017
        /*1848*/ 	.word	0x00033420
        /*184c*/ 	.short	0x010a
        /*184e*/ 	.byte	0x3f
	.zero		1


	//   ....[99]....
        /*1850*/ 	.word	0x00033420
        /*1854*/ 	.word	0x0000000a
        /*1858*/ 	.word	0x000334a0
        /*185c*/ 	.short	0x010a
        /*185e*/ 	.byte	0x3f
	.zero		1


	//   ....[100]....
        /*1860*/ 	.word	0x00033470
        /*1864*/ 	.word	0x0000000a
        /*1868*/ 	.word	0x000334c0
        /*186c*/ 	.short	0x010a
        /*186e*/ 	.byte	0x3f
	.zero		1


	//   ....[101]....
        /*1870*/ 	.word	0x000334c0
        /*1874*/ 	.word	0x00000009
        /*1878*/ 	.word	0x000334a0
        /*187c*/ 	.short	0x010a
        /*187e*/ 	.byte	0x3f
	.zero		1


	//   ....[102]....
        /*1880*/ 	.word	0x00033510
        /*1884*/ 	.word	0x00000009
        /*1888*/ 	.word	0x000334c0
        /*188c*/ 	.short	0x010a
        /*188e*/ 	.byte	0x3f
	.zero		1


	//   ....[103]....
        /*1890*/ 	.word	0x00033640
        /*1894*/ 	.word	0x00000004
        /*1898*/ 	.word	0x00033480
        /*189c*/ 	.short	0x010a
        /*189e*/ 	.byte	0x3f
	.zero		1


	//   ....[104]....
        /*18a0*/ 	.word	0x00033fd0
        /*18a4*/ 	.word	0x00000004
        /*18a8*/ 	.word	0x00033440
        /*18ac*/ 	.short	0x010a
        /*18ae*/ 	.byte	0x3f
	.zero		1


	//   ....[105]....
        /*18b0*/ 	.word	0x00034d10
        /*18b4*/ 	.word	0x00000017
        /*18b8*/ 	.word	0x00033420
        /*18bc*/ 	.short	0x010a
        /*18be*/ 	.byte	0x3f
	.zero		1


	//   ....[106]....
        /*18c0*/ 	.word	0x00034d60
        /*18c4*/ 	.word	0x00000004
        /*18c8*/ 	.word	0x00033480
        /*18cc*/ 	.short	0x010a
        /*18ce*/ 	.byte	0x3f
	.zero		1


	//   ....[107]....
        /*18d0*/ 	.word	0x00035440
        /*18d4*/ 	.word	0x00000004
        /*18d8*/ 	.word	0x00033440
        /*18dc*/ 	.short	0x010a
        /*18de*/ 	.byte	0x3f
	.zero		1


	//   ....[108]....
        /*18e0*/ 	.word	0x00035a80
        /*18e4*/ 	.word	0x00000002
        /*18e8*/ 	.word	0x00033470
        /*18ec*/ 	.short	0x010a
        /*18ee*/ 	.byte	0x3f
	.zero		1


	//   ....[109]....
        /*18f0*/ 	.word	0x00035ad0
        /*18f4*/ 	.word	0x00000002
        /*18f8*/ 	.word	0x00033460
        /*18fc*/ 	.short	0x010a
        /*18fe*/ 	.byte	0x3f
	.zero		1


	//   ....[110]....
        /*1900*/ 	.word	0x00035b20
        /*1904*/ 	.word	0x00000000
        /*1908*/ 	.word	0x00033470
        /*190c*/ 	.short	0x010a
        /*190e*/ 	.byte	0x3f
	.zero		1


	//   ....[111]....
        /*1910*/ 	.word	0x00035b70
        /*1914*/ 	.word	0x00000000
        /*1918*/ 	.word	0x00033460
        /*191c*/ 	.short	0x010a
        /*191e*/ 	.byte	0x3f
	.zero		1


	//   ....[112]....
        /*1920*/ 	.word	0x000364f0
        /*1924*/ 	.word	0x00000005
        /*1928*/ 	.word	0x00033420
        /*192c*/ 	.short	0x010a
        /*192e*/ 	.byte	0x3f
	.zero		1


	//   ....[113]....
        /*1930*/ 	.word	0x00036690
        /*1934*/ 	.word	0x00000003
        /*1938*/ 	.word	0x00033440
        /*193c*/ 	.short	0x010a
        /*193e*/ 	.byte	0x3f
	.zero		1


	//   ....[114]....
        /*1940*/ 	.word	0x000366e0
        /*1944*/ 	.word	0x00000005
        /*1948*/ 	.word	0x00033440
        /*194c*/ 	.short	0x010a
        /*194e*/ 	.byte	0x3f
	.zero		1


	//   ....[115]....
        /*1950*/ 	.word	0x00036730
        /*1954*/ 	.word	0x00000003
        /*1958*/ 	.word	0x00033460
        /*195c*/ 	.short	0x010a
        /*195e*/ 	.byte	0x3f
	.zero		1


	//   ....[116]....
        /*1960*/ 	.word	0x00036780
        /*1964*/ 	.word	0x00000005
        /*1968*/ 	.word	0x00033460
        /*196c*/ 	.short	0x010a
        /*196e*/ 	.byte	0x3f
	.zero		1


	//   ....[117]....
        /*1970*/ 	.word	0x000367d0
        /*1974*/ 	.word	0x00000003
        /*1978*/ 	.word	0x00033480
        /*197c*/ 	.short	0x010a
        /*197e*/ 	.byte	0x3f
	.zero		1


	//----- nvinfo : EIATTR_NUM_MBARRIERS
	.align		4
.L_842:
        /*1980*/ 	.byte	0x03, 0x38
        /*1982*/ 	.short	0x0016


	//----- nvinfo : EIATTR_EXIT_INSTR_OFFSETS
	.align		4
        /*1984*/ 	.byte	0x04, 0x1c
        /*1986*/ 	.short	(.L_844 - .L_843)


	//   ....[0]....
.L_843:
        /*1988*/ 	.word	0x00030760


	//----- nvinfo : EIATTR_MAX_THREADS
	.align		4
.L_844:
        /*198c*/ 	.byte	0x04, 0x05
        /*198e*/ 	.short	(.L_846 - .L_845)
.L_845:
        /*1990*/ 	.word	0x00000180
        /*1994*/ 	.word	0x00000001
        /*1998*/ 	.word	0x00000001


	//----- nvinfo : EIATTR_CRS_STACK_SIZE
	.align		4
.L_846:
        /*199c*/ 	.byte	0x04, 0x1e
        /*199e*/ 	.short	(.L_848 - .L_847)
.L_847:
        /*19a0*/ 	.word	0x00000000


	//----- nvinfo : EIATTR_CBANK_PARAM_SIZE
	.align		4
.L_848:
        /*19a4*/ 	.byte	0x03, 0x19
        /*19a6*/ 	.short	0x0af0


	//----- nvinfo : EIATTR_PARAM_CBANK
	.align		4
        /*19a8*/ 	.byte	0x04, 0x0a
        /*19aa*/ 	.short	(.L_850 - .L_849)
	.align		4
.L_849:
        /*19ac*/ 	.word	index@(.nv.constant0._ZN7cutlass13device_kernelIN5flash11enable_sm90INS1_16FlashAttnFwdSm90INS1_25CollectiveMainloopFwdSm90ILi2EN4cute5tupleIJNS5_1CILi1EEES8_S8_EEENS6_IJNS7_ILi128EEENS7_ILi160EEENS7_ILi192EEEEEELi192ENS_12float_e4m3_tEfNS_4arch4Sm90ELb1ELb0ELb0ELb1ELb1ELb1ELb0ELb1ELb1ELb1ELb0ELb0EEENS1_21CollectiveEpilogueFwdINS6_IJSA_SC_SB_EEES9_NS_10bfloat16_tESG_Li256ELb1ELb1ELb0ELb1EEENS1_36VarlenDynamicPersistentTileSchedulerILi128ELi160ELi256ELi128ELb0ELb1ELb1ELb1ELb1ELb1EEEEEEEEEvNT_6ParamsE)
        /*19b0*/ 	.short	0x0210
        /*19b2*/ 	.short	0x0af0


	//----- nvinfo : EIATTR_SW_WAR
	.align		4
.L_850:
        /*19b4*/ 	.byte	0x04, 0x36
        /*19b6*/ 	.short	(.L_852 - .L_851)
.L_851:
        /*19b8*/ 	.word	0x00000008
.L_852:


//--------------------- .nv.info._ZN7cutlass13device_kernelIN5flash11enable_sm90INS1_16FlashAttnFwdSm90INS1_25CollectiveMainloopFwdSm90ILi2EN4cute5tupleIJNS5_1CILi1EEES8_S8_EEENS6_IJNS7_ILi128EEENS7_ILi160EEESA_EEELi128ENS_12float_e4m3_tEfNS_4arch4Sm90ELb0ELb0ELb0ELb0ELb1ELb0ELb0ELb1ELb1ELb1ELb0ELb0EEENS1_21CollectiveEpilogueFwdINS6_IJSA_SA_SB_EEES9_NS_10bfloat16_tESF_Li256ELb0ELb1ELb0ELb1EEENS1_29StaticPersistentTileSchedulerILb0EEEEEEEEEvNT_6ParamsE --------------------------
	.section	.nv.info._ZN7cutlass13device_kernelIN5flash11enable_sm90INS1_16FlashAttnFwdSm90INS1_25CollectiveMainloopFwdSm90ILi2EN4cute5tupleIJNS5_1CILi1EEES8_S8_EEENS6_IJNS7_ILi128EEENS7_ILi160EEESA_EEELi128ENS_12float_e4m3_tEfNS_4arch4Sm90ELb0ELb0ELb0ELb0ELb1ELb0ELb0ELb1ELb1ELb1ELb0ELb0EEENS1_21CollectiveEpilogueFwdINS6_IJSA_SA_SB_EEES9_NS_10bfloat16_tESF_Li256ELb0ELb1ELb0ELb1EEENS1_29StaticPersistentTileSchedulerILb0EEEEEEEEEvNT_6ParamsE,"",@"SHT_CUDA_INFO"
	.sectionflags	@""
	.align	4


	//----- nvinfo : EIATTR_CUDA_API_VERSION
	.align		4
        /*0000*/ 	.byte	0x04, 0x37
        /*0002*/ 	.short	(.L_854 - .L_853)
.L_853:
        /*0004*/ 	.word	0x00000082


	//----- nvinfo : EIATTR_KPARAM_INFO
	.align		4
.L_854:
        /*0008*/ 	.byte	0x04, 0x17
        /*000a*/ 	.short	(.L_856 - .L_855)
.L_855:
        /*000c*/ 	.word	0x00000000
        /*0010*/ 	.short	0x0000
        /*0012*/ 	.short	0x0070
        /*0014*/ 	.byte	0x00, 0xf0, 0x01, 0x28


	//----- nvinfo : EIATTR_SPARSE_MMA_MASK
	.align		4
.L_856:
        /*0018*/ 	.byte	0x03, 0x50
        /*001a*/ 	.short	0x0000


	//----- nvinfo : EIATTR_MAXREG_COUNT
	.align		4
        /*001c*/ 	.byte	0x03, 0x1b
        /*001e*/ 	.short	0x00a8


	//----- nvinfo : EIATTR_NUM_BARRIERS
	.align		4
        /*0020*/ 	.byte	0x02, 0x4c
        /*0022*/ 	.byte	0x10
	.zero		1


	//----- nvinfo : EIATTR_EXTERNS
	.align		4
        /*0024*/ 	.byte	0x04, 0x0f
        /*0026*/ 	.short	(.L_858 - .L_857)


	//   ....[0]....
	.align		4
.L_857:
        /*0028*/ 	.word	index@(__assertfail)


	//----- nvinfo : EIATTR_ANNOTATIONS
	.align		4
.L_858:
        /*002c*/ 	.byte	0x04, 0x55
        /*002e*/ 	.short	(.L_860 - .L_859)


	//   ....[0]....
.L_859:
        /* <DEDUP_REMOVED lines=22> */


	//----- nvinfo : EIATTR_MERCURY_ISA_VERSION
	.align		4
.L_860:
        /*0180*/ 	.byte	0x03, 0x5f
        /*0182*/ 	.short	0x0101


	//----- nvinfo : EIATTR_INT_WARP_WIDE_INSTR_OFFSETS
	.align		4
        /*0184*/ 	.byte	0x04, 0x31
        /*0186*/ 	.short	(.L_862 - .L_861)


	//   ....[0]....
.L_861:
        /*0188*/ 	.word	0x000000c0


	//   ....[1]....
        /*018c*/ 	.word	0x000000d0


	//   ....[2]....
        /*0190*/ 	.word	0x00000170


	//----- nvinfo : EIATTR_COOP_GROUP_MASK_REGIDS
	.align		4
.L_862:
        /*0194*/ 	.byte	0x04, 0x29
        /*0196*/ 	.short	(.L_864 - .L_863)


	//   ....[0]....
.L_863:
        /*0198*/ 	.word	0xffffffff


	//   ....[1]....
        /*019c*/ 	.word	0xffffffff


	//   ....[2]....
        /*01a0*/ 	.word	0xffffffff


	//   ....[3]....
        /*01a4*/ 	.word	0xffffffff


	//   ....[4]....
        /*01a8*/ 	.word	0xffffffff


	//   ....[5]....
        /*01ac*/ 	.word	0xffffffff


	//   ....[6]....
        /*01b0*/ 	.word	0xffffffff


	//   ....[7]....
        /*01b4*/ 	.word	0xffffffff


	//   ....[8]....
        /*01b8*/ 	.word	0xffffffff


	//   ....[9]....
        /*01bc*/ 	.word	0xffffffff


	//   ....[10]....
        /*01c0*/ 	.word	0xffffffff


	//   ....[11]....
        /*01c4*/ 	.word	0xffffffff


	//   ....[12]....
        /*01c8*/ 	.word	0xffffffff


	//   ....[13]....
        /*01cc*/ 	.word	0xffffffff


	//   ....[14]....
        /*01d0*/ 	.word	0xffffffff


	//   ....[15]....
        /*01d4*/ 	.word	0xffffffff


	//   ....[16]....
        /*01d8*/ 	.word	0xffffffff


	//   ....[17]....
        /*01dc*/ 	.word	0xffffffff


	//   ....[18]....
        /*01e0*/ 	.word	0xffffffff


	//   ....[19]....
        /*01e4*/ 	.word	0xffffffff


	//   ....[20]....
        /*01e8*/ 	.word	0xffffffff


	//   ....[21]....
        /*01ec*/ 	.word	0xffffffff


	//   ....[22]....
        /*01f0*/ 	.word	0xffffffff


	//   ....[23]....
        /*01f4*/ 	.word	0xffffffff


	//   ....[24]....
        /*01f8*/ 	.word	0xffffffff


	//   ....[25]....
        /*01fc*/ 	.word	0xffffffff


	//   ....[26]....
        /*0200*/ 	.word	0xffffffff


	//   ....[27]....
        /*0204*/ 	.word	0xffffffff


	//   ....[28]....
        /*0208*/ 	.word	0xffffffff


	//   ....[29]....
        /*020c*/ 	.word	0xffffffff


	//   ....[30]....
        /*0210*/ 	.word	0xffffffff


	//   ....[31]....
        /*0214*/ 	.word	0xffffffff


	//   ....[32]....
        /*0218*/ 	.word	0xffffffff


	//   ....[33]....
        /*021c*/ 	.word	0xffffffff


	//   ....[34]....
        /*0220*/ 	.word	0xffffffff


	//   ....[35]....
        /*0224*/ 	.word	0xffffffff


	//   ....[36]....
        /*0228*/ 	.word	0xffffffff


	//   ....[37]....
        /*022c*/ 	.word	0xffffffff


	//   ....[38]....
        /*0230*/ 	.word	0xffffffff


	//   ....[39]....
        /*0234*/ 	.word	0xffffffff


	//   ....[40]....
        /*0238*/ 	.word	0xffffffff


	//   ....[41]....
        /*023c*/ 	.word	0xffffffff


	//   ....[42]....
        /*0240*/ 	.word	0xffffffff


	//   ....[43]....
        /*0244*/ 	.word	0xffffffff


	//   ....[44]....
        /*0248*/ 	.word	0xffffffff


	//   ....[45]....
        /*024c*/ 	.word	0xffffffff


	//   ....[46]....
        /*0250*/ 	.word	0xffffffff


	//   ....[47]....
        /*0254*/ 	.word	0xffffffff


	//   ....[48]....
        /*0258*/ 	.word	0xffffffff


	//   ....[49]....
        /*025c*/ 	.word	0xffffffff


	//   ....[50]....
        /*0260*/ 	.word	0xffffffff


	//   ....[51]....
        /*0264*/ 	.word	0xffffffff


	//   ....[52]....
        /*0268*/ 	.word	0xffffffff


	//   ....[53]....
        /*026c*/ 	.word	0xffffffff


	//   ....[54]....
        /*0270*/ 	.word	0xffffffff


	//   ....[55]....
        /*0274*/ 	.word	0xffffffff


	//   ....[56]....
        /*0278*/ 	.word	0xffffffff


	//   ....[57]....
        /*027c*/ 	.word	0xffffffff


	//   ....[58]....
        /*0280*/ 	.word	0xffffffff


	//   ....[59]....
        /*0284*/ 	.word	0xffffffff


	//   ....[60]....
        /*0288*/ 	.word	0xffffffff


	//   ....[61]....
        /*028c*/ 	.word	0xffffffff


	//   ....[62]....
        /*0290*/ 	.word	0xffffffff


	//   ....[63]....
        /*0294*/ 	.word	0xffffffff


	//   ....[64]....
        /*0298*/ 	.word	0xffffffff


	//   ....[65]....
        /*029c*/ 	.word	0xffffffff


	//   ....[66]....
        /*02a0*/ 	.word	0xffffffff


	//   ....[67]....
        /*02a4*/ 	.word	0xffffffff


	//   ....[68]....
        /*02a8*/ 	.word	0xffffffff


	//   ....[69]....
        /*02ac*/ 	.word	0xffffffff


	//   ....[70]....
        /*02b0*/ 	.word	0xffffffff


	//   ....[71]....
        /*02b4*/ 	.word	0xffffffff


	//   ....[72]....
        /*02b8*/ 	.word	0xffffffff


	//   ....[73]....
        /*02bc*/ 	.word	0xffffffff


	//   ....[74]....
        /*02c0*/ 	.word	0xffffffff


	//   ....[75]....
        /*02c4*/ 	.word	0xffffffff


	//   ....[76]....
        /*02c8*/ 	.word	0xffffffff


	//   ....[77]....
        /*02cc*/ 	.word	0xffffffff


	//   ....[78]....
        /*02d0*/ 	.word	0xffffffff


	//   ....[79]....
        /*02d4*/ 	.word	0xffffffff


	//   ....[80]....
        /*02d8*/ 	.word	0xffffffff


	//   ....[81]....
        /*02dc*/ 	.word	0xffffffff


	//   ....[82]....
        /*02e0*/ 	.word	0xffffffff


	//   ....[83]....
        /*02e4*/ 	.word	0xffffffff


	//   ....[84]....
        /*02e8*/ 	.word	0xffffffff


	//   ....[85]....
        /*02ec*/ 	.word	0xffffffff


	//   ....[86]....
        /*02f0*/ 	.word	0xffffffff


	//   ....[87]....
        /*02f4*/ 	.word	0xffffffff


	//   ....[88]....
        /*02f8*/ 	.word	0xffffffff


	//   ....[89]....
        /*02fc*/ 	.word	0xffffffff


	//   ....[90]....
        /*0300*/ 	.word	0xffffffff


	//   ....[91]....
        /*0304*/ 	.word	0xffffffff


	//   ....[92]....
        /*0308*/ 	.word	0xffffffff


	//   ....[93]....
        /*030c*/ 	.word	0xffffffff


	//   ....[94]....
        /*0310*/ 	.word	0xffffffff


	//   ....[95]....
        /*0314*/ 	.word	0xffffffff


	//   ....[96]....
        /*0318*/ 	.word	0xffffffff


	//   ....[97]....
        /*031c*/ 	.word	0xffffffff


	//   ....[98]....
        /*0320*/ 	.word	0xffffffff


	//   ....[99]....
        /*0324*/ 	.word	0xffffffff


	//   ....[100]....
        /*0328*/ 	.word	0xffffffff


	//   ....[101]....
        /*032c*/ 	.word	0xffffffff


	//   ....[102]....
        /*0330*/ 	.word	0xffffffff


	//   ....[103]....
        /*0334*/ 	.word	0xffffffff


	//   ....[104]....
        /*0338*/ 	.word	0xffffffff


	//   ....[105]....
        /*033c*/ 	.word	0xffffffff


	//   ....[106]....
        /*0340*/ 	.word	0xffffffff


	//   ....[107]....
        /*0344*/ 	.word	0xffffffff


	//   ....[108]....
        /*0348*/ 	.word	0xffffffff


	//   ....[109]....
        /*034c*/ 	.word	0xffffffff


	//   ....[110]....
        /*0350*/ 	.word	0xffffffff


	//   ....[111]....
        /*0354*/ 	.word	0xffffffff


	//   ....[112]....
        /*0358*/ 	.word	0xffffffff


	//   ....[113]....
        /*035c*/ 	.word	0xffffffff


	//   ....[114]....
        /*0360*/ 	.word	0xffffffff


	//   ....[115]....
        /*0364*/ 	.word	0xffffffff


	//   ....[116]....
        /*0368*/ 	.word	0xffffffff


	//   ....[117]....
        /*036c*/ 	.word	0xffffffff


	//   ....[118]....
        /*0370*/ 	.word	0xffffffff


	//   ....[119]....
        /*0374*/ 	.word	0xffffffff


	//   ....[120]....
        /*0378*/ 	.word	0xffffffff


	//   ....[121]....
        /*037c*/ 	.word	0xffffffff


	//   ....[122]....
        /*0380*/ 	.word	0xffffffff


	//   ....[123]....
        /*0384*/ 	.word	0xffffffff


	//   ....[124]....
        /*0388*/ 	.word	0xffffffff


	//   ....[125]....
        /*038c*/ 	.word	0xffffffff


	//   ....[126]....
        /*0390*/ 	.word	0xffffffff


	//   ....[127]....
        /*0394*/ 	.word	0xffffffff


	//   ....[128]....
        /*0398*/ 	.word	0xffffffff


	//   ....[129]....
        /*039c*/ 	.word	0xffffffff


	//   ....[130]....
        /*03a0*/ 	.word	0xffffffff


	//   ....[131]....
        /*03a4*/ 	.word	0xffffffff


	//   ....[132]....
        /*03a8*/ 	.word	0xffffffff


	//   ....[133]....
        /*03ac*/ 	.word	0xffffffff


	//   ....[134]....
        /*03b0*/ 	.word	0xffffffff


	//   ....[135]....
        /*03b4*/ 	.word	0xffffffff


	//   ....[136]....
        /*03b8*/ 	.word	0xffffffff


	//   ....[137]....
        /*03bc*/ 	.word	0xffffffff


	//   ....[138]....
        /*03c0*/ 	.word	0xffffffff


	//   ....[139]....
        /*03c4*/ 	.word	0xffffffff


	//   ....[140]....
        /*03c8*/ 	.word	0xffffffff


	//   ....[141]....
        /*03cc*/ 	.word	0xffffffff


	//   ....[142]....
        /*03d0*/ 	.word	0xffffffff


	//   ....[143]....
        /*03d4*/ 	.word	0xffffffff


	//   ....[144]....
        /*03d8*/ 	.word	0xffffffff


	//   ....[145]....
        /*03dc*/ 	.word	0xffffffff


	//   ....[146]....
        /*03e0*/ 	.word	0xffffffff


	//   ....[147]....
        /*03e4*/ 	.word	0xffffffff


	//   ....[148]....
        /*03e8*/ 	.word	0xffffffff


	//   ....[149]....
        /*03ec*/ 	.word	0xffffffff


	//   ....[150]....
        /*03f0*/ 	.word	0xffffffff


	//   ....[151]....
        /*03f4*/ 	.word	0xffffffff


	//   ....[152]....
        /*03f8*/ 	.word	0xffffffff


	//   ....[153]....
        /*03fc*/ 	.word	0xffffffff


	//   ....[154]....
        /*0400*/ 	.word	0xffffffff


	//   ....[155]....
        /*0404*/ 	.word	0xffffffff


	//   ....[156]....
        /*0408*/ 	.word	0xffffffff


	//   ....[157]....
        /*040c*/ 	.word	0xffffffff


	//   ....[158]....
        /*0410*/ 	.word	0xffffffff


	//   ....[159]....
        /*0414*/ 	.word	0xffffffff


	//   ....[160]....
        /*0418*/ 	.word	0x0500000f


	//   ....[161]....
        /*041c*/ 	.word	0x0500000f


	//   ....[162]....
        /*0420*/ 	.word	0x0500000f


	//   ....[163]....
        /*0424*/ 	.word	0x0500000f


	//   ....[164]....
        /*0428*/ 	.word	0x0500000f


	//   ....[165]....
        /*042c*/ 	.word	0x0500000f


	//   ....[166]....
        /*0430*/ 	.word	0x0500000f


	//   ....[167]....
        /*0434*/ 	.word	0x0500000f


	//   ....[168]....
        /*0438*/ 	.word	0x0500000f


	//   ....[169]....
        /*043c*/ 	.word	0x0500000f


	//   ....[170]....
        /*0440*/ 	.word	0x0500000f


	//   ....[171]....
        /*0444*/ 	.word	0x0500000f


	//   ....[172]....
        /*0448*/ 	.word	0x0500000f


	//   ....[173]....
        /*044c*/ 	.word	0x0500000f


	//   ....[174]....
        /*0450*/ 	.word	0x0500000f


	//   ....[175]....
        /*0454*/ 	.word	0x0500000f


	//   ....[176]....
        /*0458*/ 	.word	0x0500000f


	//   ....[177]....
        /*045c*/ 	.word	0x0500000f


	//   ....[178]....
        /*0460*/ 	.word	0x0500000f


	//   ....[179]....
        /*0464*/ 	.word	0x0500000f


	//   ....[180]....
        /*0468*/ 	.word	0x0500000f


	//   ....[181]....
        /*046c*/ 	.word	0x0500000f


	//   ....[182]....
        /*0470*/ 	.word	0x0500000f


	//   ....[183]....
        /*0474*/ 	.word	0x0500000f


	//   ....[184]....
        /*0478*/ 	.word	0x0500000f


	//   ....[185]....
        /*047c*/ 	.word	0x0500000f


	//   ....[186]....
        /*0480*/ 	.word	0x0500000f


	//   ....[187]....
        /*0484*/ 	.word	0x0500000f


	//   ....[188]....
        /*0488*/ 	.word	0x0500000f


	//   ....[189]....
        /*048c*/ 	.word	0x0500000f


	//   ....[190]....
        /*0490*/ 	.word	0x0500000f


	//   ....[191]....
        /*0494*/ 	.word	0x0500000f


	//   ....[192]....
        /*0498*/ 	.word	0x0500000f


	//   ....[193]....
        /*049c*/ 	.word	0x0500000f


	//   ....[194]....
        /*04a0*/ 	.word	0x0500000f


	//   ....[195]....
        /*04a4*/ 	.word	0x0500000f


	//   ....[196]....
        /*04a8*/ 	.word	0x0500000f


	//   ....[197]....
        /*04ac*/ 	.word	0x0500000f


	//   ....[198]....
        /*04b0*/ 	.word	0x0500000f


	//   ....[199]....
        /*04b4*/ 	.word	0x0500000f


	//   ....[200]....
        /*04b8*/ 	.word	0x0500000f


	//   ....[201]....
        /*04bc*/ 	.word	0x0500000f


	//   ....[202]....
        /*04c0*/ 	.word	0x0500000f


	//   ....[203]....
        /*04c4*/ 	.word	0x0500000f


	//   ....[204]....
        /*04c8*/ 	.word	0x0500000f


	//   ....[205]....
        /*04cc*/ 	.word	0x0500000f


	//   ....[206]....
        /*04d0*/ 	.word	0x0500000f


	//   ....[207]....
        /*04d4*/ 	.word	0x0500000f


	//   ....[208]....
        /*04d8*/ 	.word	0x0500000f


	//   ....[209]....
        /*04dc*/ 	.word	0x0500000f


	//   ....[210]....
        /*04e0*/ 	.word	0x0500000f


	//   ....[211]....
        /*04e4*/ 	.word	0x0500000f


	//   ....[212]....
        /*04e8*/ 	.word	0x0500000f


	//   ....[213]....
        /*04ec*/ 	.word	0x0500000f


	//   ....[214]....
        /*04f0*/ 	.word	0x0500000f


	//   ....[215]....
        /*04f4*/ 	.word	0x0500000f


	//   ....[216]....
        /*04f8*/ 	.word	0x0500000f


	//   ....[217]....
        /*04fc*/ 	.word	0x0500000f


	//   ....[218]....
        /*0500*/ 	.word	0x0500000f


	//   ....[219]....
        /*0504*/ 	.word	0x0500000f


	//   ....[220]....
        /*0508*/ 	.word	0x0500000f


	//   ....[221]....
        /*050c*/ 	.word	0x0500000f


	//   ....[222]....
        /*0510*/ 	.word	0x0500000f


	//   ....[223]....
        /*0514*/ 	.word	0x0500000f


	//   ....[224]....
        /*0518*/ 	.word	0x0500000f


	//   ....[225]....
        /*051c*/ 	.word	0x0500000f


	//   ....[226]....
        /*0520*/ 	.word	0x0500000f


	//   ....[227]....
        /*0524*/ 	.word	0x0500000f


	//   ....[228]....
        /*0528*/ 	.word	0x0500000f


	//   ....[229]....
        /*052c*/ 	.word	0x0500000f


	//   ....[230]....
        /*0530*/ 	.word	0x0500000f


	//   ....[231]....
        /*0534*/ 	.word	0x0500000f


	//   ....[232]....
        /*0538*/ 	.word	0x0500000f


	//   ....[233]....
        /*053c*/ 	.word	0x0500000f


	//   ....[234]....
        /*0540*/ 	.word	0x0500000f


	//   ....[235]....
        /*0544*/ 	.word	0x0500000f


	//   ....[236]....
        /*0548*/ 	.word	0x0500000f


	//   ....[237]....
        /*054c*/ 	.word	0x0500000f


	//   ....[238]....
        /*0550*/ 	.word	0x0500000f


	//   ....[239]....
        /*0554*/ 	.word	0x0500000f


	//   ....[240]....
        /*0558*/ 	.word	0x0500000f


	//   ....[241]....
        /*055c*/ 	.word	0x0500000f


	//   ....[242]....
        /*0560*/ 	.word	0x0500000f


	//   ....[243]....
        /*0564*/ 	.word	0x0500000f


	//   ....[244]....
        /*0568*/ 	.word	0x0500000f


	//   ....[245]....
        /*056c*/ 	.word	0x0500000f


	//   ....[246]....
        /*0570*/ 	.word	0x0500000f


	//   ....[247]....
        /*0574*/ 	.word	0x0500000f


	//   ....[248]....
        /*0578*/ 	.word	0x0500000f


	//   ....[249]....
        /*057c*/ 	.word	0x0500000f


	//   ....[250]....
        /*0580*/ 	.word	0x0500000f


	//   ....[251]....
        /*0584*/ 	.word	0x0500000f


	//   ....[252]....
        /*0588*/ 	.word	0x0500000f


	//   ....[253]....
        /*058c*/ 	.word	0x0500000f


	//   ....[254]....
        /*0590*/ 	.word	0x0500000f


	//   ....[255]....
        /*0594*/ 	.word	0x0500000f


	//   ....[0]....
        /*0598*/ 	.word	0x0500000f


	//----- nvinfo : EIATTR_COOP_GROUP_INSTR_OFFSETS
	.align		4
.L_864:
        /*059c*/ 	.byte	0x04, 0x28
        /*059e*/ 	.short	(.L_866 - .L_865)


	//   ....[0]....
.L_865:
        /*05a0*/ 	.word	0x00000080


	//   ....[1]....
        /*05a4*/ 	.word	0x00000090


	//   ....[2]....
        /*05a8*/ 	.word	0x000002d0


	//   ....[3]....
        /*05ac*/ 	.word	0x00000430


	//   ....[4]....
        /*05b0*/ 	.word	0x00000550


	//   ....[5]....
        /*05b4*/ 	.word	0x000006b0


	//   ....[6]....
        /*05b8*/ 	.word	0x00000e60


	//   ....[7]....
        /*05bc*/ 	.word	0x00002760


	//   ....[8]....
        /*05c0*/ 	.word	0x00002860


	//   ....[9]....
        /*05c4*/ 	.word	0x00002e60


	//   ....[10]....
        /*05c8*/ 	.word	0x00002ec0


	//   ....[11]....
        /*05cc*/ 	.word	0x00005500


	//   ....[12]....
        /*05d0*/ 	.word	0x00005510


	//   ....[13]....
        /*05d4*/ 	.word	0x00005540


	//   ....[14]....
        /*05d8*/ 	.word	0x00005550


	//   ....[15]....
        /*05dc*/ 	.word	0x00007010


	//   ....[16]....
        /*05e0*/ 	.word	0x00007020


	//   ....[17]....
        /*05e4*/ 	.word	0x000070a0


	//   ....[18]....
        /*05e8*/ 	.word	0x000070b0


	//   ....[19]....
        /*05ec*/ 	.word	0x00008210


	//   ....[20]....
        /*05f0*/ 	.word	0x00008240


	//   ....[21]....
        /*05f4*/ 	.word	0x00008270


	//   ....[22]....
        /*05f8*/ 	.word	0x000082b0


	//   ....[23]....
        /*05fc*/ 	.word	0x000082f0


	//   ....[24]....
        /*0600*/ 	.word	0x00008330


	//   ....[25]....
        /*0604*/ 	.word	0x00008360


	//   ....[26]....
        /*0608*/ 	.word	0x000083a0


	//   ....[27]....
        /*060c*/ 	.word	0x000083e0


	//   ....[28]....
        /*0610*/ 	.word	0x00008410


	//   ....[29]....
        /*0614*/ 	.word	0x00008440


	//   ....[30]....
        /*0618*/ 	.word	0x00008480


	//   ....[31]....
        /*061c*/ 	.word	0x000084d0


	//   ....[32]....
        /*0620*/ 	.word	0x00008500


	//   ....[33]....
        /*0624*/ 	.word	0x00008530


	//   ....[34]....
        /*0628*/ 	.word	0x00008550


	//   ....[35]....
        /*062c*/ 	.word	0x00008570


	//   ....[36]....
        /*0630*/ 	.word	0x00008580


	//   ....[37]....
        /*0634*/ 	.word	0x00008590


	//   ....[38]....
        /*0638*/ 	.word	0x000085a0


	//   ....[39]....
        /*063c*/ 	.word	0x000085b0


	//   ....[40]....
        /*0640*/ 	.word	0x000085c0


	//   ....[41]....
        /*0644*/ 	.word	0x000085d0


	//   ....[42]....
        /*0648*/ 	.word	0x000085e0


	//   ....[43]....
        /*064c*/ 	.word	0x000085f0


	//   ....[44]....
        /*0650*/ 	.word	0x00008600


	//   ....[45]....
        /*0654*/ 	.word	0x00008610


	//   ....[46]....
        /*0658*/ 	.word	0x00008620


	//   ....[47]....
        /*065c*/ 	.word	0x00008630


	//   ....[48]....
        /*0660*/ 	.word	0x00008640


	//   ....[49]....
        /*0664*/ 	.word	0x00008650


	//   ....[50]....
        /*0668*/ 	.word	0x00008680


	//   ....[51]....
        /*066c*/ 	.word	0x00008810


	//   ....[52]....
        /*0670*/ 	.word	0x00008840


	//   ....[53]....
        /*0674*/ 	.word	0x00008870


	//   ....[54]....
        /*0678*/ 	.word	0x00008960


	//   ....[55]....
        /*067c*/ 	.word	0x00008d30


	//   ....[56]....
        /*0680*/ 	.word	0x00008d70


	//   ....[57]....
        /*0684*/ 	.word	0x00008e50


	//   ....[58]....
        /*0688*/ 	.word	0x00008e70


	//   ....[59]....
        /*068c*/ 	.word	0x00008f20


	//   ....[60]....
        /*0690*/ 	.word	0x00008f40


	//   ....[61]....
        /*0694*/ 	.word	0x00009000


	//   ....[62]....
        /*0698*/ 	.word	0x00009040


	//   ....[63]....
        /*069c*/ 	.word	0x0000a8a0


	//   ....[64]....
        /*06a0*/ 	.word	0x0000a8b0


	//   ....[65]....
        /*06a4*/ 	.word	0x0000a8c0


	//   ....[66]....
        /*06a8*/ 	.word	0x0000a8e0


	//   ....[67]....
        /*06ac*/ 	.word	0x0000a900


	//   ....[68]....
        /*06b0*/ 	.word	0x0000a920


	//   ....[69]....
        /*06b4*/ 	.word	0x0000a930


	//   ....[70]....
        /*06b8*/ 	.word	0x0000a960


	//   ....[71]....
        /*06bc*/ 	.word	0x0000a980


	//   ....[72]....
        /*06c0*/ 	.word	0x0000aa00


	//   ....[73]....
        /*06c4*/ 	.word	0x0000aa20


	//   ....[74]....
        /*06c8*/ 	.word	0x0000aa30


	//   ....[75]....
        /*06cc*/ 	.word	0x0000aa90


	//   ....[76]....
        /*06d0*/ 	.word	0x0000aac0


	//   ....[77]....
        /*06d4*/ 	.word	0x0000aaf0


	//   ....[78]....
        /*06d8*/ 	.word	0x0000ab00


	//   ....[79]....
        /*06dc*/ 	.word	0x0000ab80


	//   ....[80]....
        /*06e0*/ 	.word	0x0000abd0


	//   ....[81]....
        /*06e4*/ 	.word	0x0000abe0


	//   ....[82]....
        /*06e8*/ 	.word	0x0000ac20


	//   ....[83]....
        /*06ec*/ 	.word	0x0000b0b0


	//   ....[84]....
        /*06f0*/ 	.word	0x0000b0e0


	//   ....[85]....
        /*06f4*/ 	.word	0x0000b110


	//   ....[86]....
        /*06f8*/ 	.word	0x0000b140


	//   ....[87]....
        /*06fc*/ 	.word	0x0000b160


	//   ....[88]....
        /*0700*/ 	.word	0x0000b180


	//   ....[89]....
        /*0704*/ 	.word	0x0000b1a0


	//   ....[90]....
        /*0708*/ 	.word	0x0000b1b0


	//   ....[91]....
        /*070c*/ 	.word	0x0000b1d0


	//   ....[92]....
        /*0710*/ 	.word	0x0000b1e0


	//   ....[93]....
        /*0714*/ 	.word	0x0000b200


	//   ....[94]....
        /*0718*/ 	.word	0x0000b220


	//   ....[95]....
        /*071c*/ 	.word	0x0000b230


	//   ....[96]....
        /*0720*/ 	.word	0x0000b270


	//   ....[97]....
        /*0724*/ 	.word	0x0000b2b0


	//   ....[98]....
        /*0728*/ 	.word	0x0000b390


	//   ....[99]....
        /*072c*/ 	.word	0x0000b3e0


	//   ....[100]....
        /*0730*/ 	.word	0x0000b410


	//   ....[101]....
        /*0734*/ 	.word	0x0000b420


	//   ....[102]....
        /*0738*/ 	.word	0x0000b4d0


	//   ....[103]....
        /*073c*/ 	.word	0x0000bc00


	//   ....[104]....
        /*0740*/ 	.word	0x0000bc20


	//   ....[105]....
        /*0744*/ 	.word	0x0000bc50


	//   ....[106]....
        /*0748*/ 	.word	0x0000bc90


	//   ....[107]....
        /*074c*/ 	.word	0x0000bce0


	//   ....[108]....
        /*0750*/ 	.word	0x0000bd00


	//   ....[109]....
        /*0754*/ 	.word	0x0000bd50


	//   ....[110]....
        /*0758*/ 	.word	0x0000bd70


	//   ....[111]....
        /*075c*/ 	.word	0x0000bdc0


	//   ....[112]....
        /*0760*/ 	.word	0x0000bde0


	//   ....[113]....
        /*0764*/ 	.word	0x0000be30


	//   ....[114]....
        /*0768*/ 	.word	0x0000be50


	//   ....[115]....
        /*076c*/ 	.word	0x0000bea0


	//   ....[116]....
        /*0770*/ 	.word	0x0000bec0


	//   ....[117]....
        /*0774*/ 	.word	0x0000bf00


	//   ....[118]....
        /*0778*/ 	.word	0x0000bf20


	//   ....[119]....
        /*077c*/ 	.word	0x0000c7f0


	//   ....[120]....
        /*0780*/ 	.word	0x0000c800


	//   ....[121]....
        /*0784*/ 	.word	0x0000c810


	//   ....[122]....
        /*0788*/ 	.word	0x0000c820


	//   ....[123]....
        /*078c*/ 	.word	0x0000c830


	//   ....[124]....
        /*0790*/ 	.word	0x0000c840


	//   ....[125]....
        /*0794*/ 	.word	0x0000c850


	//   ....[126]....
        /*0798*/ 	.word	0x0000c870


	//   ....[127]....
        /*079c*/ 	.word	0x0000c880


	//   ....[128]....
        /*07a0*/ 	.word	0x0000c8b0


	//   ....[129]....
        /*07a4*/ 	.word	0x0000c8d0


	//   ....[130]....
        /*07a8*/ 	.word	0x0000c930


	//   ....[131]....
        /*07ac*/ 	.word	0x0000c960


	//   ....[132]....
        /*07b0*/ 	.word	0x0000c970


	//   ....[133]....
        /*07b4*/ 	.word	0x0000c990


	//   ....[134]....
        /*07b8*/ 	.word	0x0000c9a0


	//   ....[135]....
        /*07bc*/ 	.word	0x0000ca50


	//   ....[136]....
        /*07c0*/ 	.word	0x0000ca60


	//   ....[137]....
        /*07c4*/ 	.word	0x0000ca90


	//   ....[138]....
        /*07c8*/ 	.word	0x0000cb00


	//   ....[139]....
        /*07cc*/ 	.word	0x0000cf10


	//   ....[140]....
        /*07d0*/ 	.word	0x0000cf20


	//   ....[141]....
        /*07d4*/ 	.word	0x0000cf30


	//   ....[142]....
        /*07d8*/ 	.word	0x0000cf40


	//   ....[143]....
        /*07dc*/ 	.word	0x0000cf50


	//   ....[144]....
        /*07e0*/ 	.word	0x0000cf60


	//   ....[145]....
        /*07e4*/ 	.word	0x0000cf80


	//   ....[146]....
        /*07e8*/ 	.word	0x0000cf90


	//   ....[147]....
        /*07ec*/ 	.word	0x0000cfb0


	//   ....[148]....
        /*07f0*/ 	.word	0x0000cfd0


	//   ....[149]....
        /*07f4*/ 	.word	0x0000d020


	//   ....[150]....
        /*07f8*/ 	.word	0x0000d040


	//   ....[151]....
        /*07fc*/ 	.word	0x0000d080


	//   ....[152]....
        /*0800*/ 	.word	0x0000d0b0


	//   ....[153]....
        /*0804*/ 	.word	0x0000d0f0


	//   ....[154]....
        /*0808*/ 	.word	0x0000d100


	//   ....[155]....
        /*080c*/ 	.word	0x0000d110


	//   ....[156]....
        /*0810*/ 	.word	0x0000d130


	//   ....[157]....
        /*0814*/ 	.word	0x0000d190


	//   ....[158]....
        /*0818*/ 	.word	0x0000d1c0


	//   ....[159]....
        /*081c*/ 	.word	0x0000e320


	//   ....[160]....
        /*0820*/ 	.word	0x0000e870


	//   ....[161]....
        /*0824*/ 	.word	0x0000e950


	//   ....[162]....
        /*0828*/ 	.word	0x0000ea20


	//   ....[163]....
        /*082c*/ 	.word	0x0000eaa0


	//   ....[164]....
        /*0830*/ 	.word	0x0000eb60


	//   ....[165]....
        /*0834*/ 	.word	0x0000ebc0


	//   ....[166]....
        /*0838*/ 	.word	0x0000ec80


	//   ....[167]....
        /*083c*/ 	.word	0x0000ece0


	//   ....[168]....
        /*0840*/ 	.word	0x0000eda0


	//   ....[169]....
        /*0844*/ 	.word	0x0000ee00


	//   ....[170]....
        /*0848*/ 	.word	0x0000eec0


	//   ....[171]....
        /*084c*/ 	.word	0x0000ef20


	//   ....[172]....
        /*0850*/ 	.word	0x0000efe0


	//   ....[173]....
        /*0854*/ 	.word	0x0000f040


	//   ....[174]....
        /*0858*/ 	.word	0x0000f100


	//   ....[175]....
        /*085c*/ 	.word	0x0000f160


	//   ....[176]....
        /*0860*/ 	.word	0x0000f210


	//   ....[177]....
        /*0864*/ 	.word	0x0000f270


	//   ....[178]....
        /*0868*/ 	.word	0x0000f320


	//   ....[179]....
        /*086c*/ 	.word	0x0000f380


	//   ....[180]....
        /*0870*/ 	.word	0x0000f430


	//   ....[181]....
        /*0874*/ 	.word	0x0000f510


	//   ....[182]....
        /*0878*/ 	.word	0x0000f5c0


	//   ....[183]....
        /*087c*/ 	.word	0x0000f620


	//   ....[184]....
        /*0880*/ 	.word	0x0000f6c0


	//   ....[185]....
        /*0884*/ 	.word	0x0000f770


	//   ....[186]....
        /*0888*/ 	.word	0x0000f840


	//   ....[187]....
        /*088c*/ 	.word	0x0000f930


	//   ....[188]....
        /*0890*/ 	.word	0x0000f980


	//   ....[189]....
        /*0894*/ 	.word	0x0000fa70


	//   ....[190]....
        /*0898*/ 	.word	0x0000fac0


	//   ....[191]....
        /*089c*/ 	.word	0x0000fb60


	//   ....[192]....
        /*08a0*/ 	.word	0x0000fc00


	//   ....[193]....
        /*08a4*/ 	.word	0x0000fc60


	//   ....[194]....
        /*08a8*/ 	.word	0x0000fd40


	//   ....[195]....
        /*08ac*/ 	.word	0x0000fda0


	//   ....[196]....
        /*08b0*/ 	.word	0x0000fe70


	//   ....[197]....
        /*08b4*/ 	.word	0x0000fed0


	//   ....[198]....
        /*08b8*/ 	.word	0x0000ffb0


	//   ....[199]....
        /*08bc*/ 	.word	0x000100a0


	//   ....[200]....
        /*08c0*/ 	.word	0x000100f0


	//   ....[201]....
        /*08c4*/ 	.word	0x00010180


	//   ....[202]....
        /*08c8*/ 	.word	0x000101f0


	//   ....[203]....
        /*08cc*/ 	.word	0x00010270


	//   ....[204]....
        /*08d0*/ 	.word	0x00010310


	//   ....[205]....
        /*08d4*/ 	.word	0x00010370


	//   ....[206]....
        /*08d8*/ 	.word	0x00010430


	//   ....[207]....
        /*08dc*/ 	.word	0x00010490


	//   ....[208]....
        /*08e0*/ 	.word	0x00010550


	//   ....[209]....
        /*08e4*/ 	.word	0x000105b0


	//   ....[210]....
        /*08e8*/ 	.word	0x00010670


	//   ....[211]....
        /*08ec*/ 	.word	0x000106d0


	//   ....[212]....
        /*08f0*/ 	.word	0x00010790


	//   ....[213]....
        /*08f4*/ 	.word	0x000107f0


	//   ....[214]....
        /*08f8*/ 	.word	0x000108b0


	//   ....[215]....
        /*08fc*/ 	.word	0x00010910


	//   ....[216]....
        /*0900*/ 	.word	0x000109b0


	//   ....[217]....
        /*0904*/ 	.word	0x00010ae0


	//   ....[218]....
        /*0908*/ 	.word	0x00010b80


	//   ....[219]....
        /*090c*/ 	.word	0x00010c00


	//   ....[220]....
        /*0910*/ 	.word	0x00010cb0


	//   ....[221]....
        /*0914*/ 	.word	0x00010d10


	//   ....[222]....
        /*0918*/ 	.word	0x00010dc0


	//   ....[223]....
        /*091c*/ 	.word	0x00010e20


	//   ....[224]....
        /*0920*/ 	.word	0x00010ed0


	//   ....[225]....
        /*0924*/ 	.word	0x00010f30


	//   ....[226]....
        /*0928*/ 	.word	0x00010fe0


	//   ....[227]....
        /*092c*/ 	.word	0x00011040


	//   ....[228]....
        /*0930*/ 	.word	0x000110f0


	//   ....[229]....
        /*0934*/ 	.word	0x00011150


	//   ....[230]....
        /*0938*/ 	.word	0x00011200


	//   ....[231]....
        /*093c*/ 	.word	0x00011260


	//   ....[232]....
        /*0940*/ 	.word	0x00011310


	//   ....[233]....
        /*0944*/ 	.word	0x00011370


	//   ....[234]....
        /*0948*/ 	.word	0x00011420


	//   ....[235]....
        /*094c*/ 	.word	0x00011480


	//   ....[236]....
        /*0950*/ 	.word	0x00011530


	//   ....[237]....
        /*0954*/ 	.word	0x00011620


	//   ....[238]....
        /*0958*/ 	.word	0x000116b0


	//   ....[239]....
        /*095c*/ 	.word	0x00011730


	//   ....[240]....
        /*0960*/ 	.word	0x000117c0


	//   ....[241]....
        /*0964*/ 	.word	0x00011820


	//   ....[242]....
        /*0968*/ 	.word	0x000118c0


	//   ....[243]....
        /*096c*/ 	.word	0x00011920


	//   ....[244]....
        /*0970*/ 	.word	0x000119c0


	//   ....[245]....
        /*0974*/ 	.word	0x00011a20


	//   ....[246]....
        /*0978*/ 	.word	0x00011ad0


	//   ....[247]....
        /*097c*/ 	.word	0x00011b30


	//   ....[248]....
        /*0980*/ 	.word	0x00011be0


	//   ....[249]....
        /*0984*/ 	.word	0x00011c40


	//   ....[250]....
        /*0988*/ 	.word	0x00011cf0


	//   ....[251]....
        /*098c*/ 	.word	0x00011d50


	//   ....[252]....
        /*0990*/ 	.word	0x00011df0


	//   ....[253]....
        /*0994*/ 	.word	0x00011e50


	//   ....[254]....
        /*0998*/ 	.word	0x00011f00


	//   ....[255]....
        /*099c*/ 	.word	0x00011f60


	//   ....[0]....
        /*09a0*/ 	.word	0x00012010


	//----- nvinfo : EIATTR_REG_RECONFIG
	.align		4
.L_866:
        /*09a4*/ 	.byte	0x01, 0x54
	.zero		2


	//----- nvinfo : EIATTR_SYSCALL_OFFSETS
	.align		4
        /*09a8*/ 	.byte	0x04, 0x46
        /*09aa*/ 	.short	(.L_868 - .L_867)


	//   ....[0]....
.L_867:
        /*09ac*/ 	.word	0x00001380


	//   ....[1]....
        /*09b0*/ 	.word	0x00009d40


	//   ....[2]....
        /*09b4*/ 	.word	0x00009ea0


	//   ....[3]....
        /*09b8*/ 	.word	0x00009fe0


	//   ....[4]....
        /*09bc*/ 	.word	0x0000a100


	//   ....[5]....
        /*09c0*/ 	.word	0x0000b850


	//----- nvinfo : EIATTR_MBARRIER_INSTR_OFFSETS
	.align		4
.L_868:
        /*09c4*/ 	.byte	0x04, 0x39
        /*09c6*/ 	.short	(.L_870 - .L_869)


	//   ....[0]....
.L_869:
        /*09c8*/ 	.word	0x00000180
        /*09cc*/ 	.word	0x000000ff
        /*09d0*/ 	.word	0x00022800
        /*09d4*/ 	.short	0x0100
        /*09d6*/ 	.byte	0x08
	.zero		1


	//   ....[1]....
        /*09d8*/ 	.word	0x00000190
        /*09dc*/ 	.word	0x000000ff
        /*09e0*/ 	.word	0x00022820
        /*09e4*/ 	.short	0x0100
        /*09e6*/ 	.byte	0x08
	.zero		1


	//   ....[2]....
        /*09e8*/ 	.word	0x00000280
        /*09ec*/ 	.word	0x000000ff
        /*09f0*/ 	.word	0x00022830
        /*09f4*/ 	.short	0x0100
        /*09f6*/ 	.byte	0x08
	.zero		1


	//   ....[3]....
        /*09f8*/ 	.word	0x00000290
        /*09fc*/ 	.word	0x000000ff
        /*0a00*/ 	.word	0x00022840
        /*0a04*/ 	.short	0x0100
        /*0a06*/ 	.byte	0x08
	.zero		1


	//   ....[4]....
        /*0a08*/ 	.word	0x000002a0
        /*0a0c*/ 	.word	0x000000ff
        /*0a10*/ 	.word	0x00022838
        /*0a14*/ 	.short	0x0100
        /*0a16*/ 	.byte	0x08
	.zero		1


	//   ....[5]....
        /*0a18*/ 	.word	0x000002b0
        /*0a1c*/ 	.word	0x000000ff
        /*0a20*/ 	.word	0x00022848
        /*0a24*/ 	.short	0x0100
        /*0a26*/ 	.byte	0x08
	.zero		1


	//   ....[6]....
        /*0a28*/ 	.word	0x000003e0
        /*0a2c*/ 	.word	0x000000ff
        /*0a30*/ 	.word	0x00022850
        /*0a34*/ 	.short	0x0100
        /*0a36*/ 	.byte	0x08
	.zero		1


	//   ....[7]....
        /*0a38*/ 	.word	0x000003f0
        /*0a3c*/ 	.word	0x000000ff
        /*0a40*/ 	.word	0x00022860
        /*0a44*/ 	.short	0x0100
        /*0a46*/ 	.byte	0x08
	.zero		1


	//   ....[8]....
        /*0a48*/ 	.word	0x00000400
        /*0a4c*/ 	.word	0x000000ff
        /*0a50*/ 	.word	0x00022858
        /*0a54*/ 	.short	0x0100
        /*0a56*/ 	.byte	0x08
	.zero		1


	//   ....[9]....
        /*0a58*/ 	.word	0x00000410
        /*0a5c*/ 	.word	0x000000ff
        /*0a60*/ 	.word	0x00022868
        /*0a64*/ 	.short	0x0100
        /*0a66*/ 	.byte	0x08
	.zero		1


	//   ....[10]....
        /*0a68*/ 	.word	0x00000500
        /*0a6c*/ 	.word	0x000000ff
        /*0a70*/ 	.word	0x00022870
        /*0a74*/ 	.short	0x0100
        /*0a76*/ 	.byte	0x06
	.zero		1


	//   ....[11]....
        /*0a78*/ 	.word	0x00000510
        /*0a7c*/ 	.word	0x000000ff
        /*0a80*/ 	.word	0x00022880
        /*0a84*/ 	.short	0x0100
        /*0a86*/ 	.byte	0x06
	.zero		1


	//   ....[12]....
        /*0a88*/ 	.word	0x00000520
        /*0a8c*/ 	.word	0x000000ff
        /*0a90*/ 	.word	0x00022878
        /*0a94*/ 	.short	0x0100
        /*0a96*/ 	.byte	0x06
	.zero		1


	//   ....[13]....
        /*0a98*/ 	.word	0x00000530
        /*0a9c*/ 	.word	0x000000ff
        /*0aa0*/ 	.word	0x00022888
        /*0aa4*/ 	.short	0x0100
        /*0aa6*/ 	.byte	0x06
	.zero		1


	//   ....[14]....
        /*0aa8*/ 	.word	0x00000660
        /*0aac*/ 	.word	0x000000ff
        /*0ab0*/ 	.word	0x00022890
        /*0ab4*/ 	.short	0x0100
        /*0ab6*/ 	.byte	0x08
	.zero		1


	//   ....[15]....
        /*0ab8*/ 	.word	0x00000670
        /*0abc*/ 	.word	0x000000ff
        /*0ac0*/ 	.word	0x000228a0
        /*0ac4*/ 	.short	0x0100
        /*0ac6*/ 	.byte	0x08
	.zero		1


	//   ....[16]....
        /*0ac8*/ 	.word	0x00000680
        /*0acc*/ 	.word	0x000000ff
        /*0ad0*/ 	.word	0x00022898
        /*0ad4*/ 	.short	0x0100
        /*0ad6*/ 	.byte	0x08
	.zero		1


	//   ....[17]....
        /*0ad8*/ 	.word	0x00000690
        /*0adc*/ 	.word	0x000000ff
        /*0ae0*/ 	.word	0x000228a8
        /*0ae4*/ 	.short	0x0100
        /*0ae6*/ 	.byte	0x08
	.zero		1


	//   ....[18]....
        /*0ae8*/ 	.word	0x000007e0
        /*0aec*/ 	.word	0x000000ff
        /*0af0*/ 	.word	0x000228b0
        /*0af4*/ 	.short	0x0100
        /*0af6*/ 	.byte	0x08
	.zero		1


	//   ....[19]....
        /*0af8*/ 	.word	0x000007f0
        /*0afc*/ 	.word	0x000000ff
        /*0b00*/ 	.word	0x000228c0
        /*0b04*/ 	.short	0x0100
        /*0b06*/ 	.byte	0x08
	.zero		1


	//   ....[20]....
        /*0b08*/ 	.word	0x00000800
        /*0b0c*/ 	.word	0x000000ff
        /*0b10*/ 	.word	0x000228b8
        /*0b14*/ 	.short	0x0100
        /*0b16*/ 	.byte	0x08
	.zero		1


	//   ....[21]....
        /*0b18*/ 	.word	0x00000810
        /*0b1c*/ 	.word	0x000000ff
        /*0b20*/ 	.word	0x000228c8
        /*0b24*/ 	.short	0x0100
        /*0b26*/ 	.byte	0x08
	.zero		1


	//   ....[22]....
        /*0b28*/ 	.word	0x000013e0
        /*0b2c*/ 	.word	0x000000ff
        /*0b30*/ 	.word	0x00022800
        /*0b34*/ 	.short	0x010a
        /*0b36*/ 	.byte	0x29
	.zero		1


	//   ....[23]....
        /*0b38*/ 	.word	0x00001460
        /*0b3c*/ 	.word	0x00000005
        /*0b40*/ 	.word	0x00022830
        /*0b44*/ 	.short	0x010a
        /*0b46*/ 	.byte	0x3f
	.zero		1


	//   ....[24]....
        /*0b48*/ 	.word	0x000014a0
        /*0b4c*/ 	.word	0x00000005
        /*0b50*/ 	.word	0x00022830
        /*0b54*/ 	.short	0x010a
        /*0b56*/ 	.byte	0x3f
	.zero		1


	//   ....[25]....
        /*0b58*/ 	.word	0x00001e80
        /*0b5c*/ 	.word	0x000000ff
        /*0b60*/ 	.word	0x00000000
        /*0b64*/ 	.short	0x0101
        /*0b66*/ 	.byte	0x06
	.zero		1


	//   ....[26]....
        /*0b68*/ 	.word	0x00004480
        /*0b6c*/ 	.word	0x000000ff
        /*0b70*/ 	.word	0x00022830
        /*0b74*/ 	.short	0x010a
        /*0b76*/ 	.byte	0x06
	.zero		1


	//   ....[27]....
        /*0b78*/ 	.word	0x000044c0
        /*0b7c*/ 	.word	0x000000ff
        /*0b80*/ 	.word	0x00022830
        /*0b84*/ 	.short	0x010a
        /*0b86*/ 	.byte	0x06
	.zero		1


	//   ....[28]....
        /*0b88*/ 	.word	0x00004d30
        /*0b8c*/ 	.word	0x000000ff
        /*0b90*/ 	.word	0x00022850
        /*0b94*/ 	.short	0x010a
        /*0b96*/ 	.byte	0x06
	.zero		1


	//   ....[29]....
        /*0b98*/ 	.word	0x00004d70
        /*0b9c*/ 	.word	0x000000ff
        /*0ba0*/ 	.word	0x00022850
        /*0ba4*/ 	.short	0x010a
        /*0ba6*/ 	.byte	0x06
	.zero		1


	//   ....[30]....
        /*0ba8*/ 	.word	0x000050a0
        /*0bac*/ 	.word	0x000000ff
        /*0bb0*/ 	.word	0x00000000
        /*0bb4*/ 	.short	0x0101
        /*0bb6*/ 	.byte	0x06
	.zero		1


	//   ....[31]....
        /*0bb8*/ 	.word	0x00006650
        /*0bbc*/ 	.word	0x000000ff
        /*0bc0*/ 	.word	0x00000000
        /*0bc4*/ 	.short	0x0101
        /*0bc6*/ 	.byte	0x06
	.zero		1


	//   ....[32]....
        /*0bc8*/ 	.word	0x00006cd0
        /*0bcc*/ 	.word	0x000000ff
        /*0bd0*/ 	.word	0x00022850
        /*0bd4*/ 	.short	0x010a
        /*0bd6*/ 	.byte	0x04
	.zero		1


	//   ....[33]....
        /*0bd8*/ 	.word	0x00006d10
        /*0bdc*/ 	.word	0x000000ff
        /*0be0*/ 	.word	0x00022850
        /*0be4*/ 	.short	0x010a
        /*0be6*/ 	.byte	0x04
	.zero		1


	//   ....[34]....
        /*0be8*/ 	.word	0x00007a20
        /*0bec*/ 	.word	0x000000ff
        /*0bf0*/ 	.word	0x00000000
        /*0bf4*/ 	.short	0x0101
        /*0bf6*/ 	.byte	0x04
	.zero		1


	//   ....[35]....
        /*0bf8*/ 	.word	0x00008d50
        /*0bfc*/ 	.word	0x000000ff
        /*0c00*/ 	.word	0x00000000
        /*0c04*/ 	.short	0x0101
        /*0c06*/ 	.byte	0x29
	.zero		1


	//   ....[36]....
        /*0c08*/ 	.word	0x0000a600
        /*0c0c*/ 	.word	0x00000000
        /*0c10*/ 	.word	0x00022880
        /*0c14*/ 	.short	0x010a
        /*0c16*/ 	.byte	0x3f
	.zero		1


	//   ....[37]....
        /*0c18*/ 	.word	0x0000ad40
        /*0c1c*/ 	.word	0x00000000
        /*0c20*/ 	.word	0x00022870
        /*0c24*/ 	.short	0x0107
        /*0c26*/ 	.byte	0x3f
	.zero		1


	//   ....[38]....
        /*0c28*/ 	.word	0x0000ae00
        /*0c2c*/ 	.word	0x00000000
        /*0c30*/ 	.word	0x00022870
        /*0c34*/ 	.short	0x0101
        /*0c36*/ 	.byte	0x3f
	.zero		1


	//   ....[39]....
        /*0c38*/ 	.word	0x0000ae30
        /*0c3c*/ 	.word	0x00000000
        /*0c40*/ 	.word	0x00022840
        /*0c44*/ 	.short	0x010a
        /*0c46*/ 	.byte	0x3f
	.zero		1


	//   ....[40]....
        /*0c48*/ 	.word	0x0000b630
        /*0c4c*/ 	.word	0x00000000
        /*0c50*/ 	.word	0x00022830
        /*0c54*/ 	.short	0x0107
        /*0c56*/ 	.byte	0x3f
	.zero		1


	//   ....[41]....
        /*0c58*/ 	.word	0x0000b6f0
        /*0c5c*/ 	.word	0x00000000
        /*0c60*/ 	.word	0x00022830
        /*0c64*/ 	.short	0x0101
        /*0c66*/ 	.byte	0x3f
	.zero		1


	//   ....[42]....
        /*0c68*/ 	.word	0x0000bfc0
        /*0c6c*/ 	.word	0x000000ff
        /*0c70*/ 	.word	0x00022800
        /*0c74*/ 	.short	0x0107
        /*0c76*/ 	.byte	0x2a
	.zero		1


	//   ....[43]....
        /*0c78*/ 	.word	0x0000c010
        /*0c7c*/ 	.word	0x000000ff
        /*0c80*/ 	.word	0x00022800
        /*0c84*/ 	.short	0x0101
        /*0c86*/ 	.byte	0x2a
	.zero		1


	//   ....[44]....
        /*0c88*/ 	.word	0x0000c040
        /*0c8c*/ 	.word	0x000000ff
        /*0c90*/ 	.word	0x00022820
        /*0c94*/ 	.short	0x010a
        /*0c96*/ 	.byte	0x2a
	.zero		1


	//   ....[45]....
        /*0c98*/ 	.word	0x0000c570
        /*0c9c*/ 	.word	0x00000000
        /*0ca0*/ 	.word	0x00022880
        /*0ca4*/ 	.short	0x010a
        /*0ca6*/ 	.byte	0x3f
	.zero		1


	//   ....[46]....
        /*0ca8*/ 	.word	0x0000cbb0
        /*0cac*/ 	.word	0x00000000
        /*0cb0*/ 	.word	0x00022870
        /*0cb4*/ 	.short	0x0107
        /*0cb6*/ 	.byte	0x3f
	.zero		1


	//   ....[47]....
        /*0cb8*/ 	.word	0x0000cc70
        /*0cbc*/ 	.word	0x00000000
        /*0cc0*/ 	.word	0x00022870
        /*0cc4*/ 	.short	0x0101
        /*0cc6*/ 	.byte	0x3f
	.zero		1


	//   ....[48]....
        /*0cc8*/ 	.word	0x0000cca0
        /*0ccc*/ 	.word	0x00000000
        /*0cd0*/ 	.word	0x00022840
        /*0cd4*/ 	.short	0x010a
        /*0cd6*/ 	.byte	0x3f
	.zero		1


	//   ....[49]....
        /*0cd8*/ 	.word	0x0000d270
        /*0cdc*/ 	.word	0x00000000
        /*0ce0*/ 	.word	0x00022830
        /*0ce4*/ 	.short	0x0107
        /*0ce6*/ 	.byte	0x3f
	.zero		1


	//   ....[50]....
        /*0ce8*/ 	.word	0x0000d330
        /*0cec*/ 	.word	0x00000000
        /*0cf0*/ 	.word	0x00022830
        /*0cf4*/ 	.short	0x0101
        /*0cf6*/ 	.byte	0x3f
	.zero		1


	//   ....[51]....
        /*0cf8*/ 	.word	0x0000d3c0
        /*0cfc*/ 	.word	0x00000000
        /*0d00*/ 	.word	0x00022870
        /*0d04*/ 	.short	0x010a
        /*0d06*/ 	.byte	0x3f
	.zero		1


	//   ....[52]....
        /*0d08*/ 	.word	0x0000d450
        /*0d0c*/ 	.word	0x00000000
        /*0d10*/ 	.word	0x00022860
        /*0d14*/ 	.short	0x010a
        /*0d16*/ 	.byte	0x3f
	.zero		1


	//   ....[53]....
        /*0d18*/ 	.word	0x0000d9d0
        /*0d1c*/ 	.word	0x00000000
        /*0d20*/ 	.word	0x00022850
        /*0d24*/ 	.short	0x0101
        /*0d26*/ 	.byte	0x3f
	.zero		1


	//   ....[54]....
        /*0d28*/ 	.word	0x0000da60
        /*0d2c*/ 	.word	0x00000000
        /*0d30*/ 	.word	0x00000000
        /*0d34*/ 	.short	0x0101
        /*0d36*/ 	.byte	0x3f
	.zero		1


	//   ....[55]....
        /*0d38*/ 	.word	0x0000db10
        /*0d3c*/ 	.word	0x00000003
        /*0d40*/ 	.word	0x00022870
        /*0d44*/ 	.short	0x010a
        /*0d46*/ 	.byte	0x3f
	.zero		1


	//   ....[56]....
        /*0d48*/ 	.word	0x0000dbc0
        /*0d4c*/ 	.word	0x00000003
        /*0d50*/ 	.word	0x00022860
        /*0d54*/ 	.short	0x010a
        /*0d56*/ 	.byte	0x3f
	.zero		1


	//   ....[57]....
        /*0d58*/ 	.word	0x0000e130
        /*0d5c*/ 	.word	0x00000003
        /*0d60*/ 	.word	0x00022850
        /*0d64*/ 	.short	0x0101
        /*0d66*/ 	.byte	0x3f
	.zero		1


	//   ....[58]....
        /*0d68*/ 	.word	0x0000e220
        /*0d6c*/ 	.word	0x00000003
        /*0d70*/ 	.word	0x00000000
        /*0d74*/ 	.short	0x0101
        /*0d76*/ 	.byte	0x3f
	.zero		1


	//   ....[59]....
        /*0d78*/ 	.word	0x0000e2d0
        /*0d7c*/ 	.word	0x00000004
        /*0d80*/ 	.word	0x00022820
        /*0d84*/ 	.short	0x010a
        /*0d86*/ 	.byte	0x3f
	.zero		1


	//   ....[60]....
        /*0d88*/ 	.word	0x0000e430
        /*0d8c*/ 	.word	0x00000003
        /*0d90*/ 	.word	0x00022840
        /*0d94*/ 	.short	0x010a
        /*0d96*/ 	.byte	0x3f
	.zero		1


	//   ....[61]....
        /*0d98*/ 	.word	0x0000e4c0
        /*0d9c*/ 	.word	0x00000025
        /*0da0*/ 	.word	0x00022840
        /*0da4*/ 	.short	0x010a
        /*0da6*/ 	.byte	0x3f
	.zero		1


	//   ....[62]....
        /*0da8*/ 	.word	0x0000e500
        /*0dac*/ 	.word	0x00000003
        /*0db0*/ 	.word	0x00022860
        /*0db4*/ 	.short	0x010a
        /*0db6*/ 	.byte	0x3f
	.zero		1


	//   ....[63]....
        /*0db8*/ 	.word	0x0000e540
        /*0dbc*/ 	.word	0x00000025
        /*0dc0*/ 	.word	0x00022860
        /*0dc4*/ 	.short	0x010a
        /*0dc6*/ 	.byte	0x3f
	.zero		1


	//   ....[64]....
        /*0dc8*/ 	.word	0x0000e580
        /*0dcc*/ 	.word	0x00000003
        /*0dd0*/ 	.word	0x00022880
        /*0dd4*/ 	.short	0x010a
        /*0dd6*/ 	.byte	0x3f
	.zero		1


	//   ....[65]....
        /*0dd8*/ 	.word	0x0000e5c0
        /*0ddc*/ 	.word	0x00000025
        /*0de0*/ 	.word	0x00022880
        /*0de4*/ 	.short	0x010a
        /*0de6*/ 	.byte	0x3f
	.zero		1


	//   ....[66]....
        /*0de8*/ 	.word	0x0000e630
        /*0dec*/ 	.word	0x00000003
        /*0df0*/ 	.word	0x00022800
        /*0df4*/ 	.short	0x010a
        /*0df6*/ 	.byte	0x3f
	.zero		1


	//   ....[67]....
        /*0df8*/ 	.word	0x0000e680
        /*0dfc*/ 	.word	0x00000005
        /*0e00*/ 	.word	0x00022830
        /*0e04*/ 	.short	0x010a
        /*0e06*/ 	.byte	0x3f
	.zero		1


	//   ....[68]....
        /*0e08*/ 	.word	0x0000e6e0
        /*0e0c*/ 	.word	0x00000004
        /*0e10*/ 	.word	0x00022830
        /*0e14*/ 	.short	0x010a
        /*0e16*/ 	.byte	0x3f
	.zero		1


	//   ....[69]....
        /*0e18*/ 	.word	0x0000e740
        /*0e1c*/ 	.word	0x00000004
        /*0e20*/ 	.word	0x00022850
        /*0e24*/ 	.short	0x010a
        /*0e26*/ 	.byte	0x3f
	.zero		1


	//   ....[70]....
        /*0e28*/ 	.word	0x0000e7a0
        /*0e2c*/ 	.word	0x00000007
        /*0e30*/ 	.word	0x00022850
        /*0e34*/ 	.short	0x010a
        /*0e36*/ 	.byte	0x3f
	.zero		1


	//   ....[71]....
        /*0e38*/ 	.word	0x0000e8a0
        /*0e3c*/ 	.word	0x00000000
        /*0e40*/ 	.word	0x00022880
        /*0e44*/ 	.short	0x010a
        /*0e46*/ 	.byte	0x3f
	.zero		1


	//   ....[72]....
        /*0e48*/ 	.word	0x0000f460
        /*0e4c*/ 	.word	0x00000000
        /*0e50*/ 	.word	0x00022840
        /*0e54*/ 	.short	0x010a
        /*0e56*/ 	.byte	0x3f
	.zero		1


	//   ....[73]....
        /*0e58*/ 	.word	0x000109e0
        /*0e5c*/ 	.word	0x00000024
        /*0e60*/ 	.word	0x00022820
        /*0e64*/ 	.short	0x010a
        /*0e66*/ 	.byte	0x3f
	.zero		1


	//   ....[74]....
        /*0e68*/ 	.word	0x00010a30
        /*0e6c*/ 	.word	0x00000000
        /*0e70*/ 	.word	0x00022880
        /*0e74*/ 	.short	0x010a
        /*0e76*/ 	.byte	0x3f
	.zero		1


	//   ....[75]....
        /*0e78*/ 	.word	0x00011570
        /*0e7c*/ 	.word	0x00000000
        /*0e80*/ 	.word	0x00022840
        /*0e84*/ 	.short	0x010a
        /*0e86*/ 	.byte	0x3f
	.zero		1


	//   ....[76]....
        /*0e88*/ 	.word	0x00012050
        /*0e8c*/ 	.word	0x00000000
        /*0e90*/ 	.word	0x00022870
        /*0e94*/ 	.short	0x010a
        /*0e96*/ 	.byte	0x3f
	.zero		1


	//   ....[77]....
        /*0e98*/ 	.word	0x000120a0
        /*0e9c*/ 	.word	0x00000000
        /*0ea0*/ 	.word	0x00022860
        /*0ea4*/ 	.short	0x010a
        /*0ea6*/ 	.byte	0x3f
	.zero		1


	//   ....[78]....
        /*0ea8*/ 	.word	0x000120f0
        /*0eac*/ 	.word	0x00000003
        /*0eb0*/ 	.word	0x00022870
        /*0eb4*/ 	.short	0x010a
        /*0eb6*/ 	.byte	0x3f
	.zero		1


	//   ....[79]....
        /*0eb8*/ 	.word	0x00012140
        /*0ebc*/ 	.word	0x00000003
        /*0ec0*/ 	.word	0x00022860
        /*0ec4*/ 	.short	0x010a
        /*0ec6*/ 	.byte	0x3f
	.zero		1


	//   ....[80]....
        /*0ec8*/ 	.word	0x00012190
        /*0ecc*/ 	.word	0x00000004
        /*0ed0*/ 	.word	0x00022820
        /*0ed4*/ 	.short	0x010a
        /*0ed6*/ 	.byte	0x3f
	.zero		1


	//   ....[81]....
        /*0ed8*/ 	.word	0x000121e0
        /*0edc*/ 	.word	0x00000003
        /*0ee0*/ 	.word	0x00022840
        /*0ee4*/ 	.short	0x010a
        /*0ee6*/ 	.byte	0x3f
	.zero		1


	//   ....[82]....
        /*0ee8*/ 	.word	0x00012230
        /*0eec*/ 	.word	0x00000025
        /*0ef0*/ 	.word	0x00022840
        /*0ef4*/ 	.short	0x010a
        /*0ef6*/ 	.byte	0x3f
	.zero		1


	//   ....[83]....
        /*0ef8*/ 	.word	0x00012280
        /*0efc*/ 	.word	0x00000003
        /*0f00*/ 	.word	0x00022860
        /*0f04*/ 	.short	0x010a
        /*0f06*/ 	.byte	0x3f
	.zero		1


	//   ....[84]....
        /*0f08*/ 	.word	0x000122d0
        /*0f0c*/ 	.word	0x00000025
        /*0f10*/ 	.word	0x00022860
        /*0f14*/ 	.short	0x010a
        /*0f16*/ 	.byte	0x3f
	.zero		1


	//   ....[85]....
        /*0f18*/ 	.word	0x00012320
        /*0f1c*/ 	.word	0x00000003
        /*0f20*/ 	.word	0x00022880
        /*0f24*/ 	.short	0x010a
        /*0f26*/ 	.byte	0x3f
	.zero		1


	//----- nvinfo : EIATTR_NUM_MBARRIERS
	.align		4
.L_870:
        /*0f28*/ 	.byte	0x03, 0x38
        /*0f2a*/ 	.short	0x0016


	//----- nvinfo : EIATTR_EXIT_INSTR_OFFSETS
	.align		4
        /*0f2c*/ 	.byte	0x04, 0x1c
        /*0f2e*/ 	.short	(.L_872 - .L_871)


	//   ....[0]....
.L_871:
        /*0f30*/ 	.word	0x00000970


	//   ....[1]....
        /*0f34*/ 	.word	0x00009120


	//   ....[2]....
        /*0f38*/ 	.word	0x0000e340


	//   ....[3]....
        /*0f3c*/ 	.word	0x0000e610


	//----- nvinfo : EIATTR_MAX_THREADS
	.align		4
.L_872:
        /*0f40*/ 	.byte	0x04, 0x05
        /*0f42*/ 	.short	(.L_874 - .L_873)
.L_873:
        /*0f44*/ 	.word	0x00000180
        /*0f48*/ 	.word	0x00000001
        /*0f4c*/ 	.word	0x00000001


	//----- nvinfo : EIATTR_CRS_STACK_SIZE
	.align		4
.L_874:
        /*0f50*/ 	.byte	0x04, 0x1e
        /*0f52*/ 	.short	(.L_876 - .L_875)
.L_875:
        /*0f54*/ 	.word	0x00000000


	//----- nvinfo : EIATTR_CBANK_PARAM_SIZE
	.align		4
.L_876:
        /*0f58*/ 	.byte	0x03, 0x19
        /*0f5a*/ 	.short	0x0a70


	//----- nvinfo : EIATTR_PARAM_CBANK
	.align		4
        /*0f5c*/ 	.byte	0x04, 0x0a
        /*0f5e*/ 	.short	(.L_878 - .L_877)
	.align		4
.L_877:
        /*0f60*/ 	.word	index@(.nv.constant0._ZN7cutlass13device_kernelIN5flash11enable_sm90INS1_16FlashAttnFwdSm90INS1_25CollectiveMainloopFwdSm90ILi2EN4cute5tupleIJNS5_1CILi1EEES8_S8_EEENS6_IJNS7_ILi128EEENS7_ILi160EEESA_EEELi128ENS_12float_e4m3_tEfNS_4arch4Sm90ELb0ELb0ELb0ELb0ELb1ELb0ELb0ELb1ELb1ELb1ELb0ELb0EEENS1_21CollectiveEpilogueFwdINS6_IJSA_SA_SB_EEES9_NS_10bfloat16_tESF_Li256ELb0ELb1ELb0ELb1EEENS1_29StaticPersistentTileSchedulerILb0EEEEEEEEEvNT_6ParamsE)
        /*0f64*/ 	.short	0x0210
        /*0f66*/ 	.short	0x0a70


	//----- nvinfo : EIATTR_SW_WAR
	.align		4
.L_878:
        /*0f68*/ 	.byte	0x04, 0x36
        /*0f6a*/ 	.short	(.L_880 - .L_879)
.L_879:
        /*0f6c*/ 	.word	0x00000008
.L_880:


//--------------------- .nv.info._ZN7cutlass13device_kernelIN5flash11enable_sm90INS1_16FlashAttnFwdSm90INS1_25CollectiveMainloopFwdSm90ILi2EN4cute5tupleIJNS5_1CILi1EEES8_S8_EEENS6_IJNS7_ILi128EEENS7_ILi160EEESA_EEELi128ENS_12float_e4m3_tEfNS_4arch4Sm90ELb0ELb0ELb0ELb1ELb1ELb0ELb0ELb1ELb1ELb1ELb0ELb0EEENS1_21CollectiveEpilogueFwdINS6_IJSA_SA_SB_EEES9_NS_10bfloat16_tESF_Li256ELb1ELb1ELb0ELb1EEENS1_36VarlenDynamicPersistentTileSchedulerILi128ELi160ELi256ELi128ELb0ELb1ELb1ELb0ELb1ELb1EEEEEEEEEvNT_6ParamsE --------------------------
	.section	.nv.info._ZN7cutlass13device_kernelIN5flash11enable_sm90INS1_16FlashAttnFwdSm90INS1_25CollectiveMainloopFwdSm90ILi2EN4cute5tupleIJNS5_1CILi1EEES8_S8_EEENS6_IJNS7_ILi128EEENS7_ILi160EEESA_EEELi128ENS_12float_e4m3_tEfNS_4arch4Sm90ELb0ELb0ELb0ELb1ELb1ELb0ELb0ELb1ELb1ELb1ELb0ELb0EEENS1_21CollectiveEpilogueFwdINS6_IJSA_SA_SB_EEES9_NS_10bfloat16_tESF_Li256ELb1ELb1ELb0ELb1EEENS1_36VarlenDynamicPersistentTileSchedulerILi128ELi160ELi256ELi128ELb0ELb1ELb1ELb0ELb1ELb1EEEEEEEEEvNT_6ParamsE,"",@"SHT_CUDA_INFO"
	.sectionflags	@""
	.align	4


	//----- nvinfo : EIATTR_CUDA_API_VERSION
	.align		4
        /*0000*/ 	.byte	0x04, 0x37
        /*0002*/ 	.short	(.L_882 - .L_881)
.L_881:
        /*0004*/ 	.word	0x00000082


	//----- nvinfo : EIATTR_KPARAM_INFO
	.align		4
.L_882:
        /*0008*/ 	.byte	0x04, 0x17
        /*000a*/ 	.short	(.L_884 - .L_883)
.L_883:
        /*000c*/ 	.word	0x00000000
        /*0010*/ 	.short	0x0000
        /*0012*/ 	.short	0x0070
        /*0014*/ 	.byte	0x00, 0xf0, 0x01, 0x2a


	//----- nvinfo : EIATTR_SPARSE_MMA_MASK
	.align		4
.L_884:
        /*0018*/ 	.byte	0x03, 0x50
        /*001a*/ 	.short	0x0000


	//----- nvinfo : EIATTR_MAXREG_COUNT
	.align		4
        /*001c*/ 	.byte	0x03, 0x1b
        /*001e*/ 	.short	0x00a8


	//----- nvinfo : EIATTR_NUM_BARRIERS
	.align		4
        /*0020*/ 	.byte	0x02, 0x4c
        /*0022*/ 	.byte	0x10
	.zero		1


	//----- nvinfo : EIATTR_EXTERNS
	.align		4
        /*0024*/ 	.byte	0x04, 0x0f
        /*0026*/ 	.short	(.L_886 - .L_885)


	//   ....[0]....
	.align		4
.L_885:
        /*0028*/ 	.word	index@(__assertfail)


	//----- nvinfo : EIATTR_ANNOTATIONS
	.align		4
.L_886:
        /*002c*/ 	.byte	0x04, 0x55
        /*002e*/ 	.short	(.L_888 - .L_887)


	//   ....[0]....
.L_887:
        /* <DEDUP_REMOVED lines=15> */


	//----- nvinfo : EIATTR_MERCURY_ISA_VERSION
	.align		4
.L_888:
        /*0108*/ 	.byte	0x03, 0x5f
        /*010a*/ 	.short	0x0101


	//----- nvinfo : EIATTR_UNUSED_LOAD_BYTE_OFFSET
	.align		4
        /*010c*/ 	.byte	0x04, 0x44
        /*010e*/ 	.short	(.L_890 - .L_889)


	//   ....[0]....
.L_889:
        /*0110*/ 	.word	0x00000980
        /*0114*/ 	.word	0x0000fff0


	//   ....[1]....
        /*0118*/ 	.word	0x00007d10
        /*011c*/ 	.word	0x0000fff0


	//----- nvinfo : EIATTR_INT_WARP_WIDE_INSTR_OFFSETS
	.align		4
.L_890:
        /*0120*/ 	.byte	0x04, 0x31
        /*0122*/ 	.short	(.L_892 - .L_891)


	//   ....[0]....
.L_891:
        /*0124*/ 	.word	0x000000c0


	//   ....[1]....
        /*0128*/ 	.word	0x000000d0


	//   ....[2]....
        /*012c*/ 	.word	0x00000170


	//   ....[3]....
        /*0130*/ 	.word	0x0000b730


	//   ....[4]....
        /*0134*/ 	.word	0x0000b7c0


	//   ....[5]....
        /*0138*/ 	.word	0x0000f930


	//   ....[6]....
        /*013c*/ 	.word	0x0000f9c0


	//----- nvinfo : EIATTR_COOP_GROUP_MASK_REGIDS
	.align		4
.L_892:
        /*0140*/ 	.byte	0x04, 0x29
        /*0142*/ 	.short	(.L_894 - .L_893)


	//   ....[0]....
.L_893:
        /*0144*/ 	.word	0xffffffff


	//   ....[1]....
        /*0148*/ 	.word	0xffffffff


	//   ....[2]....
        /*014c*/ 	.word	0xffffffff


	//   ....[3]....
        /*0150*/ 	.word	0xffffffff


	//   ....[4]....
        /*0154*/ 	.word	0xffffffff


	//   ....[5]....
        /*0158*/ 	.word	0xffffffff


	//   ....[6]....
        /*015c*/ 	.word	0xffffffff


	//   ....[7]....
        /*0160*/ 	.word	0xffffffff


	//   ....[8]....
        /*0164*/ 	.word	0xffffffff


	//   ....[9]....
        /*0168*/ 	.word	0xffffffff


	//   ....[10]....
        /*016c*/ 	.word	0xffffffff


	//   ....[11]....
        /*0170*/ 	.word	0xffffffff


	//   ....[12]....
        /*0174*/ 	.word	0xffffffff


	//   ....[13]....
        /*0178*/ 	.word	0xffffffff


	//   ....[14]....
        /*017c*/ 	.word	0xffffffff


	//   ....[15]....
        /*0180*/ 	.word	0xffffffff


	//   ....[16]....
        /*0184*/ 	.word	0xffffffff


	//   ....[17]....
        /*0188*/ 	.word	0xffffffff


	//   ....[18]....
        /*018c*/ 	.word	0xffffffff


	//   ....[19]....
        /*0190*/ 	.word	0xffffffff


	//   ....[20]....
        /*0194*/ 	.word	0xffffffff


	//   ....[21]....
        /*0198*/ 	.word	0xffffffff


	//   ....[22]....
        /*019c*/ 	.word	0xffffffff


	//   ....[23]....
        /*01a0*/ 	.word	0xffffffff


	//   ....[24]....
        /*01a4*/ 	.word	0xffffffff


	//   ....[25]....
        /*01a8*/ 	.word	0xffffffff


	//   ....[26]....
        /*01ac*/ 	.word	0xffffffff


	//   ....[27]....
        /*01b0*/ 	.word	0xffffffff


	//   ....[28]....
        /*01b4*/ 	.word	0xffffffff


	//   ....[29]....
        /*01b8*/ 	.word	0xffffffff


	//   ....[30]....
        /*01bc*/ 	.word	0xffffffff


	//   ....[31]....
        /*01c0*/ 	.word	0xffffffff


	//   ....[32]....
        /*01c4*/ 	.word	0xffffffff


	//   ....[33]....
        /*01c8*/ 	.word	0xffffffff


	//   ....[34]....
        /*01cc*/ 	.word	0xffffffff


	//   ....[35]....
        /*01d0*/ 	.word	0xffffffff


	//   ....[36]....
        /*01d4*/ 	.word	0xffffffff


	//   ....[37]....
        /*01d8*/ 	.word	0xffffffff


	//   ....[38]....
        /*01dc*/ 	.word	0xffffffff


	//   ....[39]....
        /*01e0*/ 	.word	0xffffffff


	//   ....[40]....
        /*01e4*/ 	.word	0xffffffff


	//   ....[41]....
        /*01e8*/ 	.word	0xffffffff


	//   ....[42]....
        /*01ec*/ 	.word	0xffffffff


	//   ....[43]....
        /*01f0*/ 	.word	0xffffffff


	//   ....[44]....
        /*01f4*/ 	.word	0xffffffff


	//   ....[45]....
        /*01f8*/ 	.word	0xffffffff


	//   ....[46]....
        /*01fc*/ 	.word	0xffffffff


	//   ....[47]....
        /*0200*/ 	.word	0xffffffff


	//   ....[48]....
        /*0204*/ 	.word	0xffffffff


	//   ....[49]....
        /*0208*/ 	.word	0xffffffff


	//   ....[50]....
        /*020c*/ 	.word	0xffffffff


	//   ....[51]....
        /*0210*/ 	.word	0xffffffff


	//   ....[52]....
        /*0214*/ 	.word	0xffffffff


	//   ....[53]....
        /*0218*/ 	.word	0xffffffff


	//   ....[54]....
        /*021c*/ 	.word	0xffffffff


	//   ....[55]....
        /*0220*/ 	.word	0xffffffff


	//   ....[56]....
        /*0224*/ 	.word	0xffffffff


	//   ....[57]....
        /*0228*/ 	.word	0xffffffff


	//   ....[58]....
        /*022c*/ 	.word	0xffffffff


	//   ....[59]....
        /*0230*/ 	.word	0xffffffff


	//   ....[60]....
        /*0234*/ 	.word	0xffffffff


	//   ....[61]....
        /*0238*/ 	.word	0xffffffff


	//   ....[62]....
        /*023c*/ 	.word	0xffffffff


	//   ....[63]....
        /*0240*/ 	.word	0xffffffff


	//   ....[64]....
        /*0244*/ 	.word	0xffffffff


	//   ....[65]....
        /*0248*/ 	.word	0xffffffff


	//   ....[66]....
        /*024c*/ 	.word	0xffffffff


	//   ....[67]....
        /*0250*/ 	.word	0xffffffff


	//   ....[68]....
        /*0254*/ 	.word	0xffffffff


	//   ....[69]....
        /*0258*/ 	.word	0xffffffff


	//   ....[70]....
        /*025c*/ 	.word	0xffffffff


	//   ....[71]....
        /*0260*/ 	.word	0xffffffff


	//   ....[72]....
        /*0264*/ 	.word	0xffffffff


	//   ....[73]....
        /*0268*/ 	.word	0xffffffff


	//   ....[74]....
        /*026c*/ 	.word	0xffffffff


	//   ....[75]....
        /*0270*/ 	.word	0xffffffff


	//   ....[76]....
        /*0274*/ 	.word	0xffffffff


	//   ....[77]....
        /*0278*/ 	.word	0xffffffff


	//   ....[78]....
        /*027c*/ 	.word	0xffffffff


	//   ....[79]....
        /*0280*/ 	.word	0xffffffff


	//   ....[80]....
        /*0284*/ 	.word	0xffffffff


	//   ....[81]....
        /*0288*/ 	.word	0xffffffff


	//   ....[82]....
        /*028c*/ 	.word	0xffffffff


	//   ....[83]....
        /*0290*/ 	.word	0xffffffff


	//   ....[84]....
        /*0294*/ 	.word	0xffffffff


	//   ....[85]....
        /*0298*/ 	.word	0xffffffff


	//   ....[86]....
        /*029c*/ 	.word	0xffffffff


	//   ....[87]....
        /*02a0*/ 	.word	0xffffffff


	//   ....[88]....
        /*02a4*/ 	.word	0xffffffff


	//   ....[89]....
        /*02a8*/ 	.word	0xffffffff


	//   ....[90]....
        /*02ac*/ 	.word	0xffffffff


	//   ....[91]....
        /*02b0*/ 	.word	0xffffffff


	//   ....[92]....
        /*02b4*/ 	.word	0xffffffff


	//   ....[93]....
        /*02b8*/ 	.word	0xffffffff


	//   ....[94]....
        /*02bc*/ 	.word	0xffffffff


	//   ....[95]....
        /*02c0*/ 	.word	0xffffffff


	//   ....[96]....
        /*02c4*/ 	.word	0xffffffff


	//   ....[97]....
        /*02c8*/ 	.word	0xffffffff


	//   ....[98]....
        /*02cc*/ 	.word	0xffffffff


	//   ....[99]....
        /*02d0*/ 	.word	0xffffffff


	//   ....[100]....
        /*02d4*/ 	.word	0xffffffff


	//   ....[101]....
        /*02d8*/ 	.word	0xffffffff


	//   ....[102]....
        /*02dc*/ 	.word	0xffffffff


	//   ....[103]....
        /*02e0*/ 	.word	0xffffffff


	//   ....[104]....
        /*02e4*/ 	.word	0xffffffff


	//   ....[105]....
        /*02e8*/ 	.word	0xffffffff


	//   ....[106]....
        /*02ec*/ 	.word	0xffffffff


	//   ....[107]....
        /*02f0*/ 	.word	0xffffffff


	//   ....[108]....
        /*02f4*/ 	.word	0xffffffff


	//   ....[109]....
        /*02f8*/ 	.word	0xffffffff


	//   ....[110]....
        /*02fc*/ 	.word	0xffffffff


	//   ....[111]....
        /*0300*/ 	.word	0xffffffff


	//   ....[112]....
        /*0304*/ 	.word	0xffffffff


	//   ....[113]....
        /*0308*/ 	.word	0xffffffff


	//   ....[114]....
        /*030c*/ 	.word	0xffffffff


	//   ....[115]....
        /*0310*/ 	.word	0xffffffff


	//   ....[116]....
        /*0314*/ 	.word	0xffffffff


	//   ....[117]....
        /*0318*/ 	.word	0xffffffff


	//   ....[118]....
        /*031c*/ 	.word	0xffffffff


	//   ....[119]....
        /*0320*/ 	.word	0xffffffff


	//   ....[120]....
        /*0324*/ 	.word	0xffffffff


	//   ....[121]....
        /*0328*/ 	.word	0xffffffff


	//   ....[122]....
        /*032c*/ 	.word	0xffffffff


	//   ....[123]....
        /*0330*/ 	.word	0xffffffff


	//   ....[124]....
        /*0334*/ 	.word	0xffffffff


	//   ....[125]....
        /*0338*/ 	.word	0xffffffff


	//   ....[126]....
        /*033c*/ 	.word	0xffffffff


	//   ....[127]....
        /*0340*/ 	.word	0xffffffff


	//   ....[128]....
        /*0344*/ 	.word	0xffffffff


	//   ....[129]....
        /*0348*/ 	.word	0xffffffff


	//   ....[130]....
        /*034c*/ 	.word	0xffffffff


	//   ....[131]....
        /*0350*/ 	.word	0xffffffff


	//   ....[132]....
        /*0354*/ 	.word	0xffffffff


	//   ....[133]....
        /*0358*/ 	.word	0xffffffff


	//   ....[134]....
        /*035c*/ 	.word	0xffffffff


	//   ....[135]....
        /*0360*/ 	.word	0xffffffff


	//   ....[136]....
        /*0364*/ 	.word	0xffffffff


	//   ....[137]....
        /*0368*/ 	.word	0xffffffff


	//   ....[138]....
        /*036c*/ 	.word	0xffffffff


	//   ....[139]....
        /*0370*/ 	.word	0xffffffff


	//   ....[140]....
        /*0374*/ 	.word	0xffffffff


	//   ....[141]....
        /*0378*/ 	.word	0xffffffff


	//   ....[142]....
        /*037c*/ 	.word	0xffffffff


	//   ....[143]....
        /*0380*/ 	.word	0xffffffff


	//   ....[144]....
        /*0384*/ 	.word	0xffffffff


	//   ....[145]....
        /*0388*/ 	.word	0xffffffff


	//   ....[146]....
        /*038c*/ 	.word	0xffffffff


	//   ....[147]....
        /*0390*/ 	.word	0xffffffff


	//   ....[148]....
        /*0394*/ 	.word	0xffffffff


	//   ....[149]....
        /*0398*/ 	.word	0xffffffff


	//   ....[150]....
        /*039c*/ 	.word	0xffffffff


	//   ....[151]....
        /*03a0*/ 	.word	0xffffffff


	//   ....[152]....
        /*03a4*/ 	.word	0xffffffff


	//   ....[153]....
        /*03a8*/ 	.word	0xffffffff


	//   ....[154]....
        /*03ac*/ 	.word	0xffffffff


	//   ....[155]....
        /*03b0*/ 	.word	0xffffffff


	//   ....[156]....
        /*03b4*/ 	.word	0xffffffff


	//   ....[157]....
        /*03b8*/ 	.word	0xffffffff


	//   ....[158]....
        /*03bc*/ 	.word	0xffffffff


	//   ....[159]....
        /*03c0*/ 	.word	0xffffffff


	//   ....[160]....
        /*03c4*/ 	.word	0xffffffff


	//   ....[161]....
        /*03c8*/ 	.word	0xffffffff


	//   ....[162]....
        /*03cc*/ 	.word	0xffffffff


	//   ....[163]....
        /*03d0*/ 	.word	0xffffffff


	//   ....[164]....
        /*03d4*/ 	.word	0xffffffff


	//   ....[165]....
        /*03d8*/ 	.word	0xffffffff


	//   ....[166]....
        /*03dc*/ 	.word	0xffffffff


	//   ....[167]....
        /*03e0*/ 	.word	0xffffffff


	//   ....[168]....
        /*03e4*/ 	.word	0xffffffff


	//   ....[169]....
        /*03e8*/ 	.word	0xffffffff


	//   ....[170]....
        /*03ec*/ 	.word	0xffffffff


	//   ....[171]....
        /*03f0*/ 	.word	0xffffffff


	//   ....[172]....
        /*03f4*/ 	.word	0xffffffff


	//   ....[173]....
        /*03f8*/ 	.word	0xffffffff


	//   ....[174]....
        /*03fc*/ 	.word	0xffffffff


	//   ....[175]....
        /*0400*/ 	.word	0xffffffff


	//   ....[176]....
        /*0404*/ 	.word	0xffffffff


	//   ....[177]....
        /*0408*/ 	.word	0xffffffff


	//   ....[178]....
        /*040c*/ 	.word	0xffffffff


	//   ....[179]....
        /*0410*/ 	.word	0xffffffff


	//   ....[180]....
        /*0414*/ 	.word	0xffffffff


	//   ....[181]....
        /*0418*/ 	.word	0xffffffff


	//   ....[182]....
        /*041c*/ 	.word	0xffffffff


	//   ....[183]....
        /*0420*/ 	.word	0xffffffff


	//   ....[184]....
        /*0424*/ 	.word	0xffffffff


	//   ....[185]....
        /*0428*/ 	.word	0xffffffff


	//   ....[186]....
        /*042c*/ 	.word	0xffffffff


	//   ....[187]....
        /*0430*/ 	.word	0xffffffff


	//   ....[188]....
        /*0434*/ 	.word	0xffffffff


	//   ....[189]....
        /*0438*/ 	.word	0xffffffff


	//   ....[190]....
        /*043c*/ 	.word	0xffffffff


	//   ....[191]....
        /*0440*/ 	.word	0xffffffff


	//   ....[192]....
        /*0444*/ 	.word	0xffffffff


	//   ....[193]....
        /*0448*/ 	.word	0xffffffff


	//   ....[194]....
        /*044c*/ 	.word	0xffffffff


	//   ....[195]....
        /*0450*/ 	.word	0xffffffff


	//   ....[196]....
        /*0454*/ 	.word	0xffffffff


	//   ....[197]....
        /*0458*/ 	.word	0xffffffff


	//   ....[198]....
        /*045c*/ 	.word	0xffffffff


	//   ....[199]....
        /*0460*/ 	.word	0xffffffff


	//   ....[200]....
        /*0464*/ 	.word	0xffffffff


	//   ....[201]....
        /*0468*/ 	.word	0x0500000f


	//   ....[202]....
        /*046c*/ 	.word	0x0500000f


	//   ....[203]....
        /*0470*/ 	.word	0x0500000f


	//   ....[204]....
        /*0474*/ 	.word	0x0500000f


	//   ....[205]....
        /*0478*/ 	.word	0x0500000f


	//   ....[206]....
        /*047c*/ 	.word	0x0500000f


	//   ....[207]....
        /*0480*/ 	.word	0x0500000f


	//   ....[208]....
        /*0484*/ 	.word	0x0500000f


	//   ....[209]....
        /*0488*/ 	.word	0x0500000f


	//   ....[210]....
        /*048c*/ 	.word	0x0500000f


	//   ....[211]....
        /*0490*/ 	.word	0x0500000f


	//   ....[212]....
        /*0494*/ 	.word	0x0500000f


	//   ....[213]....
        /*0498*/ 	.word	0x0500000f


	//   ....[214]....
        /*049c*/ 	.word	0x0500000f


	//   ....[215]....
        /*04a0*/ 	.word	0x0500000f


	//   ....[216]....
        /*04a4*/ 	.word	0x0500000f


	//   ....[217]....
        /*04a8*/ 	.word	0x0500000f


	//   ....[218]....
        /*04ac*/ 	.word	0x0500000f


	//   ....[219]....
        /*04b0*/ 	.word	0x0500000f


	//   ....[220]....
        /*04b4*/ 	.word	0x0500000f


	//   ....[221]....
        /*04b8*/ 	.word	0x0500000f


	//   ....[222]....
        /*04bc*/ 	.word	0x0500000f


	//   ....[223]....
        /*04c0*/ 	.word	0x0500000f


	//   ....[224]....
        /*04c4*/ 	.word	0x0500000f


	//   ....[225]....
        /*04c8*/ 	.word	0x0500000f


	//   ....[226]....
        /*04cc*/ 	.word	0x0500000f


	//   ....[227]....
        /*04d0*/ 	.word	0x0500000f


	//   ....[228]....
        /*04d4*/ 	.word	0x0500000f


	//   ....[229]....
        /*04d8*/ 	.word	0x0500000f


	//   ....[230]....
        /*04dc*/ 	.word	0x0500000f


	//   ....[231]....
        /*04e0*/ 	.word	0x0500000f


	//   ....[232]....
        /*04e4*/ 	.word	0x0500000f


	//   ....[233]....
        /*04e8*/ 	.word	0x0500000f


	//   ....[234]....
        /*04ec*/ 	.word	0x0500000f


	//   ....[235]....
        /*04f0*/ 	.word	0x0500000f


	//   ....[236]....
        /*04f4*/ 	.word	0x0500000f


	//   ....[237]....
        /*04f8*/ 	.word	0x0500000f


	//   ....[238]....
        /*04fc*/ 	.word	0x0500000f


	//   ....[239]....
        /*0500*/ 	.word	0x0500000f


	//   ....[240]....
        /*0504*/ 	.word	0x0500000f


	//   ....[241]....
        /*0508*/ 	.word	0x0500000f


	//   ....[242]....
        /*050c*/ 	.word	0x0500000f


	//   ....[243]....
        /*0510*/ 	.word	0x0500000f


	//   ....[244]....
        /*0514*/ 	.word	0x0500000f


	//   ....[245]....
        /*0518*/ 	.word	0x0500000f


	//   ....[246]....
        /*051c*/ 	.word	0x0500000f


	//   ....[247]....
        /*0520*/ 	.word	0x0500000f


	//   ....[248]....
        /*0524*/ 	.word	0x0500000f


	//   ....[249]....
        /*0528*/ 	.word	0x0500000f


	//   ....[250]....
        /*052c*/ 	.word	0x0500000f


	//   ....[251]....
        /*0530*/ 	.word	0x0500000f


	//   ....[252]....
        /*0534*/ 	.word	0x0500000f


	//   ....[253]....
        /*0538*/ 	.word	0x0500000f


	//   ....[254]....
        /*053c*/ 	.word	0x0500000f


	//   ....[255]....
        /*0540*/ 	.word	0x0500000f


	//   ....[0]....
        /*0544*/ 	.word	0x0500000f


	//   ....[1]....
        /*0548*/ 	.word	0x0500000f


	//   ....[2]....
        /*054c*/ 	.word	0x0500000f


	//   ....[3]....
        /*0550*/ 	.word	0x0500000f


	//   ....[4]....
        /*0554*/ 	.word	0x0500000f


	//   ....[5]....
        /*0558*/ 	.word	0x0500000f


	//   ....[6]....
        /*055c*/ 	.word	0x0500000f


	//   ....[7]....
        /*0560*/ 	.word	0x0500000f


	//   ....[8]....
        /*0564*/ 	.word	0x0500000f


	//   ....[9]....
        /*0568*/ 	.word	0x0500000f


	//   ....[10]....
        /*056c*/ 	.word	0x0500000f


	//   ....[11]....
        /*0570*/ 	.word	0x0500000f


	//   ....[12]....
        /*0574*/ 	.word	0x0500000f


	//   ....[13]....
        /*0578*/ 	.word	0x0500000f


	//   ....[14]....
        /*057c*/ 	.word	0x0500000f


	//   ....[15]....
        /*0580*/ 	.word	0x0500000f


	//   ....[16]....
        /*0584*/ 	.word	0x0500000f


	//   ....[17]....
        /*0588*/ 	.word	0x0500000f


	//   ....[18]....
        /*058c*/ 	.word	0x0500000f


	//   ....[19]....
        /*0590*/ 	.word	0x0500000f


	//   ....[20]....
        /*0594*/ 	.word	0x0500000f


	//   ....[21]....
        /*0598*/ 	.word	0x0500000f


	//   ....[22]....
        /*059c*/ 	.word	0x0500000f


	//   ....[23]....
        /*05a0*/ 	.word	0x0500000f


	//   ....[24]....
        /*05a4*/ 	.word	0x0500000f


	//   ....[25]....
        /*05a8*/ 	.word	0x0500000f


	//   ....[26]....
        /*05ac*/ 	.word	0x0500000f


	//   ....[27]....
        /*05b0*/ 	.word	0x0500000f


	//   ....[28]....
        /*05b4*/ 	.word	0x0500000f


	//   ....[29]....
        /*05b8*/ 	.word	0x0500000f


	//   ....[30]....
        /*05bc*/ 	.word	0x0500000f


	//   ....[31]....
        /*05c0*/ 	.word	0x0500000f


	//   ....[32]....
        /*05c4*/ 	.word	0x0500000f


	//   ....[33]....
        /*05c8*/ 	.word	0x0500000f


	//   ....[34]....
        /*05cc*/ 	.word	0x0500000f


	//   ....[35]....
        /*05d0*/ 	.word	0x0500000f


	//   ....[36]....
        /*05d4*/ 	.word	0x0500000f


	//   ....[37]....
        /*05d8*/ 	.word	0x0500000f


	//   ....[38]....
        /*05dc*/ 	.word	0x0500000f


	//   ....[39]....
        /*05e0*/ 	.word	0x0500000f


	//   ....[40]....
        /*05e4*/ 	.word	0x0500000f


	//   ....[41]....
        /*05e8*/ 	.word	0x0500000f


	//   ....[42]....
        /*05ec*/ 	.word	0x0500000f


	//----- nvinfo : EIATTR_COOP_GROUP_INSTR_OFFSETS
	.align		4
.L_894:
        /*05f0*/ 	.byte	0x04, 0x28
        /*05f2*/ 	.short	(.L_896 - .L_895)


	//   ....[0]....
.L_895:
        /*05f4*/ 	.word	0x00000080


	//   ....[1]....
        /*05f8*/ 	.word	0x00000090


	//   ....[2]....
        /*05fc*/ 	.word	0x000002d0


	//   ....[3]....
        /*0600*/ 	.word	0x00000430


	//   ....[4]....
        /*0604*/ 	.word	0x00000550


	//   ....[5]....
        /*0608*/ 	.word	0x000006b0


	//   ....[6]....
        /*060c*/ 	.word	0x00001620


	//   ....[7]....
        /*0610*/ 	.word	0x00002c00


	//   ....[8]....
        /*0614*/ 	.word	0x00002d00


	//   ....[9]....
        /*0618*/ 	.word	0x00003330


	//   ....[10]....
        /*061c*/ 	.word	0x00003390


	//   ....[11]....
        /*0620*/ 	.word	0x00005a30


	//   ....[12]....
        /*0624*/ 	.word	0x00005a40


	//   ....[13]....
        /*0628*/ 	.word	0x00005a70


	//   ....[14]....
        /*062c*/ 	.word	0x00005a80


	//   ....[15]....
        /*0630*/ 	.word	0x00007570


	//   ....[16]....
        /*0634*/ 	.word	0x00007580


	//   ....[17]....
        /*0638*/ 	.word	0x00007600


	//   ....[18]....
        /*063c*/ 	.word	0x00007610


	//   ....[19]....
        /*0640*/ 	.word	0x00008580


	//   ....[20]....
        /*0644*/ 	.word	0x00008590


	//   ....[21]....
        /*0648*/ 	.word	0x000085a0


	//   ....[22]....
        /*064c*/ 	.word	0x000085b0


	//   ....[23]....
        /*0650*/ 	.word	0x000085c0


	//   ....[24]....
        /*0654*/ 	.word	0x000085d0


	//   ....[25]....
        /*0658*/ 	.word	0x000085e0


	//   ....[26]....
        /*065c*/ 	.word	0x000085f0


	//   ....[27]....
        /*0660*/ 	.word	0x00008620


	//   ....[28]....
        /*0664*/ 	.word	0x00008630


	//   ....[29]....
        /*0668*/ 	.word	0x00008640


	//   ....[30]....
        /*066c*/ 	.word	0x00008670


	//   ....[31]....
        /*0670*/ 	.word	0x000086a0


	//   ....[32]....
        /*0674*/ 	.word	0x000086b0


	//   ....[33]....
        /*0678*/ 	.word	0x000086c0


	//   ....[34]....
        /*067c*/ 	.word	0x000086f0


	//   ....[35]....
        /*0680*/ 	.word	0x00008750


	//   ....[36]....
        /*0684*/ 	.word	0x00008790


	//   ....[37]....
        /*0688*/ 	.word	0x000087c0


	//   ....[38]....
        /*068c*/ 	.word	0x000087d0


	//   ....[39]....
        /*0690*/ 	.word	0x00008800


	//   ....[40]....
        /*0694*/ 	.word	0x00008810


	//   ....[41]....
        /*0698*/ 	.word	0x00008820


	//   ....[42]....
        /*069c*/ 	.word	0x00008830


	//   ....[43]....
        /*06a0*/ 	.word	0x00008840


	//   ....[44]....
        /*06a4*/ 	.word	0x00008850


	//   ....[45]....
        /*06a8*/ 	.word	0x00008880


	//   ....[46]....
        /*06ac*/ 	.word	0x000088b0


	//   ....[47]....
        /*06b0*/ 	.word	0x000088e0


	//   ....[48]....
        /*06b4*/ 	.word	0x000088f0


	//   ....[49]....
        /*06b8*/ 	.word	0x00008900


	//   ....[50]....
        /*06bc*/ 	.word	0x00008930


	//   ....[51]....
        /*06c0*/ 	.word	0x00008ed0


	//   ....[52]....
        /*06c4*/ 	.word	0x00008f10


	//   ....[53]....
        /*06c8*/ 	.word	0x00008f50


	//   ....[54]....
        /*06cc*/ 	.word	0x00008f90


	//   ....[55]....
        /*06d0*/ 	.word	0x00009540


	//   ....[56]....
        /*06d4*/ 	.word	0x00009570


	//   ....[57]....
        /*06d8*/ 	.word	0x00009630


	//   ....[58]....
        /*06dc*/ 	.word	0x00009650


	//   ....[59]....
        /*06e0*/ 	.word	0x00009710


	//   ....[60]....
        /*06e4*/ 	.word	0x00009730


	//   ....[61]....
        /*06e8*/ 	.word	0x00009800


	//   ....[62]....
        /*06ec*/ 	.word	0x00009820


	//   ....[63]....
        /*06f0*/ 	.word	0x0000a110


	//   ....[64]....
        /*06f4*/ 	.word	0x0000a140


	//   ....[65]....
        /*06f8*/ 	.word	0x0000a210


	//   ....[66]....
        /*06fc*/ 	.word	0x0000a230


	//   ....[67]....
        /*0700*/ 	.word	0x0000a2f0


	//   ....[68]....
        /*0704*/ 	.word	0x0000a310


	//   ....[69]....
        /*0708*/ 	.word	0x0000a3e0


	//   ....[70]....
        /*070c*/ 	.word	0x0000a400


	//   ....[71]....
        /*0710*/ 	.word	0x0000a540


	//   ....[72]....
        /*0714*/ 	.word	0x0000a6f0


	//   ....[73]....
        /*0718*/ 	.word	0x0000a720


	//   ....[74]....
        /*071c*/ 	.word	0x0000a750


	//   ....[75]....
        /*0720*/ 	.word	0x0000a780


	//   ....[76]....
        /*0724*/ 	.word	0x0000a7b0


	//   ....[77]....
        /*0728*/ 	.word	0x0000a7f0


	//   ....[78]....
        /*072c*/ 	.word	0x0000a940


	//   ....[79]....
        /*0730*/ 	.word	0x0000a970


	//   ....[80]....
        /*0734*/ 	.word	0x0000a9a0


	//   ....[81]....
        /*0738*/ 	.word	0x0000a9d0


	//   ....[82]....
        /*073c*/ 	.word	0x0000aa00


	//   ....[83]....
        /*0740*/ 	.word	0x0000aa40


	//   ....[84]....
        /*0744*/ 	.word	0x0000aac0


	//   ....[85]....
        /*0748*/ 	.word	0x0000ab00


	//   ....[86]....
        /*074c*/ 	.word	0x0000ab90


	//   ....[87]....
        /*0750*/ 	.word	0x0000c650


	//   ....[88]....
        /*0754*/ 	.word	0x0000c680


	//   ....[89]....
        /*0758*/ 	.word	0x0000c720


	//   ....[90]....
        /*075c*/ 	.word	0x0000c730


	//   ....[91]....
        /*0760*/ 	.word	0x0000c780


	//   ....[92]....
        /*0764*/ 	.word	0x0000c790


	//   ....[93]....
        /*0768*/ 	.word	0x0000c7e0


	//   ....[94]....
        /*076c*/ 	.word	0x0000c7f0


	//   ....[95]....
        /*0770*/ 	.word	0x0000c840


	//   ....[96]....
        /*0774*/ 	.word	0x0000c850


	//   ....[97]....
        /*0778*/ 	.word	0x0000c8a0


	//   ....[98]....
        /*077c*/ 	.word	0x0000c8b0


	//   ....[99]....
        /*0780*/ 	.word	0x0000c900


	//   ....[100]....
        /*0784*/ 	.word	0x0000c910


	//   ....[101]....
        /*0788*/ 	.word	0x0000c920


	//   ....[102]....
        /*078c*/ 	.word	0x0000c970


	//   ....[103]....
        /*0790*/ 	.word	0x0000c9c0


	//   ....[104]....
        /*0794*/ 	.word	0x0000c9d0


	//   ....[105]....
        /*0798*/ 	.word	0x0000c9e0


	//   ....[106]....
        /*079c*/ 	.word	0x0000ca40


	//   ....[107]....
        /*07a0*/ 	.word	0x0000ced0


	//   ....[108]....
        /*07a4*/ 	.word	0x0000cf00


	//   ....[109]....
        /*07a8*/ 	.word	0x0000cf40


	//   ....[110]....
        /*07ac*/ 	.word	0x0000cf90


	//   ....[111]....
        /*07b0*/ 	.word	0x0000cfb0


	//   ....[112]....
        /*07b4*/ 	.word	0x0000cff0


	//   ....[113]....
        /*07b8*/ 	.word	0x0000d020


	//   ....[114]....
        /*07bc*/ 	.word	0x0000d070


	//   ....[115]....
        /*07c0*/ 	.word	0x0000d0a0


	//   ....[116]....
        /*07c4*/ 	.word	0x0000d100


	//   ....[117]....
        /*07c8*/ 	.word	0x0000d120


	//   ....[118]....
        /*07cc*/ 	.word	0x0000d170


	//   ....[119]....
        /*07d0*/ 	.word	0x0000d190


	//   ....[120]....
        /*07d4*/ 	.word	0x0000d1e0


	//   ....[121]....
        /*07d8*/ 	.word	0x0000d200


	//   ....[122]....
        /*07dc*/ 	.word	0x0000d210


	//   ....[123]....
        /*07e0*/ 	.word	0x0000d2a0


	//   ....[124]....
        /*07e4*/ 	.word	0x0000d2c0


	//   ....[125]....
        /*07e8*/ 	.word	0x0000d2d0


	//   ....[126]....
        /*07ec*/ 	.word	0x0000d310


	//   ....[127]....
        /*07f0*/ 	.word	0x0000da10


	//   ....[128]....
        /*07f4*/ 	.word	0x0000da40


	//   ....[129]....
        /*07f8*/ 	.word	0x0000da70


	//   ....[130]....
        /*07fc*/ 	.word	0x0000dab0


	//   ....[131]....
        /*0800*/ 	.word	0x0000db00


	//   ....[132]....
        /*0804*/ 	.word	0x0000db20


	//   ....[133]....
        /*0808*/ 	.word	0x0000db70


	//   ....[134]....
        /*080c*/ 	.word	0x0000db90


	//   ....[135]....
        /*0810*/ 	.word	0x0000dbe0


	//   ....[136]....
        /*0814*/ 	.word	0x0000dc00


	//   ....[137]....
        /*0818*/ 	.word	0x0000dc50


	//   ....[138]....
        /*081c*/ 	.word	0x0000dc70


	//   ....[139]....
        /*0820*/ 	.word	0x0000dcc0


	//   ....[140]....
        /*0824*/ 	.word	0x0000dce0


	//   ....[141]....
        /*0828*/ 	.word	0x0000dd10


	//   ....[142]....
        /*082c*/ 	.word	0x0000dd30


	//   ....[143]....
        /*0830*/ 	.word	0x0000e650


	//   ....[144]....
        /*0834*/ 	.word	0x0000e670


	//   ....[145]....
        /*0838*/ 	.word	0x0000e680


	//   ....[146]....
        /*083c*/ 	.word	0x0000e690


	//   ....[147]....
        /*0840*/ 	.word	0x0000e6a0


	//   ....[148]....
        /*0844*/ 	.word	0x0000e6b0


	//   ....[149]....
        /*0848*/ 	.word	0x0000e700


	//   ....[150]....
        /*084c*/ 	.word	0x0000e740


	//   ....[151]....
        /*0850*/ 	.word	0x0000e770


	//   ....[152]....
        /*0854*/ 	.word	0x0000e780


	//   ....[153]....
        /*0858*/ 	.word	0x0000e7c0


	//   ....[154]....
        /*085c*/ 	.word	0x0000e7d0


	//   ....[155]....
        /*0860*/ 	.word	0x0000e810


	//   ....[156]....
        /*0864*/ 	.word	0x0000e820


	//   ....[157]....
        /*0868*/ 	.word	0x0000e860


	//   ....[158]....
        /*086c*/ 	.word	0x0000e870


	//   ....[159]....
        /*0870*/ 	.word	0x0000e880


	//   ....[160]....
        /*0874*/ 	.word	0x0000e890


	//   ....[161]....
        /*0878*/ 	.word	0x0000e8a0


	//   ....[162]....
        /*087c*/ 	.word	0x0000e940


	//   ....[163]....
        /*0880*/ 	.word	0x0000ed00


	//   ....[164]....
        /*0884*/ 	.word	0x0000ed10


	//   ....[165]....
        /*0888*/ 	.word	0x0000ed20


	//   ....[166]....
        /*088c*/ 	.word	0x0000ed30


	//   ....[167]....
        /*0890*/ 	.word	0x0000ed40


	//   ....[168]....
        /*0894*/ 	.word	0x0000ed50


	//   ....[169]....
        /*0898*/ 	.word	0x0000ed70


	//   ....[170]....
        /*089c*/ 	.word	0x0000edc0


	//   ....[171]....
        /*08a0*/ 	.word	0x0000ee00


	//   ....[172]....
        /*08a4*/ 	.word	0x0000ee20


	//   ....[173]....
        /*08a8*/ 	.word	0x0000ee30


	//   ....[174]....
        /*08ac*/ 	.word	0x0000ee70


	//   ....[175]....
        /*08b0*/ 	.word	0x0000ee80


	//   ....[176]....
        /*08b4*/ 	.word	0x0000eec0


	//   ....[177]....
        /*08b8*/ 	.word	0x0000eed0


	//   ....[178]....
        /*08bc*/ 	.word	0x0000ef10


	//   ....[179]....
        /*08c0*/ 	.word	0x0000ef20


	//   ....[180]....
        /*08c4*/ 	.word	0x0000ef30


	//   ....[181]....
        /*08c8*/ 	.word	0x0000ef40


	//   ....[182]....
        /*08cc*/ 	.word	0x0000ef50


	//   ....[183]....
        /*08d0*/ 	.word	0x00010340


	//   ....[184]....
        /*08d4*/ 	.word	0x00010370


	//   ....[185]....
        /*08d8*/ 	.word	0x000103a0


	//   ....[186]....
        /*08dc*/ 	.word	0x000103b0


	//   ....[187]....
        /*08e0*/ 	.word	0x000103e0


	//   ....[188]....
        /*08e4*/ 	.word	0x000103f0


	//   ....[189]....
        /*08e8*/ 	.word	0x00010420


	//   ....[190]....
        /*08ec*/ 	.word	0x00010460


	//   ....[191]....
        /*08f0*/ 	.word	0x000105a0


	//   ....[192]....
        /*08f4*/ 	.word	0x000105d0


	//   ....[193]....
        /*08f8*/ 	.word	0x00010600


	//   ....[194]....
        /*08fc*/ 	.word	0x00010630


	//   ....[195]....
        /*0900*/ 	.word	0x00010660


	//   ....[196]....
        /*0904*/ 	.word	0x000106a0


	//   ....[197]....
        /*0908*/ 	.word	0x00010730


	//   ....[198]....
        /*090c*/ 	.word	0x00010770


	//   ....[199]....
        /*0910*/ 	.word	0x00010800


	//   ....[200]....
        /*0914*/ 	.word	0x00010c20


	//   ....[201]....
        /*0918*/ 	.word	0x00011170


	//   ....[202]....
        /*091c*/ 	.word	0x00011250


	//   ....[203]....
        /*0920*/ 	.word	0x00011340


	//   ....[204]....
        /*0924*/ 	.word	0x000113a0


	//   ....[205]....
        /*0928*/ 	.word	0x00011460


	//   ....[206]....
        /*092c*/ 	.word	0x000114c0


	//   ....[207]....
        /*0930*/ 	.word	0x00011580


	//   ....[208]....
        /*0934*/ 	.word	0x000115e0


	//   ....[209]....
        /*0938*/ 	.word	0x000116a0


	//   ....[210]....
        /*093c*/ 	.word	0x00011700


	//   ....[211]....
        /*0940*/ 	.word	0x000117c0


	//   ....[212]....
        /*0944*/ 	.word	0x00011820


	//   ....[213]....
        /*0948*/ 	.word	0x000118e0


	//   ....[214]....
        /*094c*/ 	.word	0x00011940


	//   ....[215]....
        /*0950*/ 	.word	0x00011a00


	//   ....[216]....
        /*0954*/ 	.word	0x00011a60


	//   ....[217]....
        /*0958*/ 	.word	0x00011b20


	//   ....[218]....
        /*095c*/ 	.word	0x00011b80


	//   ....[219]....
        /*0960*/ 	.word	0x00011c40


	//   ....[220]....
        /*0964*/ 	.word	0x00011ca0


	//   ....[221]....
        /*0968*/ 	.word	0x00011d70


	//   ....[222]....
        /*096c*/ 	.word	0x00011f30


	//   ....[223]....
        /*0970*/ 	.word	0x00011fc0


	//   ....[224]....
        /*0974*/ 	.word	0x00012090


	//   ....[225]....
        /*0978*/ 	.word	0x000120e0


	//   ....[226]....
        /*097c*/ 	.word	0x000121b0


	//   ....[227]....
        /*0980*/ 	.word	0x00012200


	//   ....[228]....
        /*0984*/ 	.word	0x00012260


	//   ....[229]....
        /*0988*/ 	.word	0x00012330


	//   ....[230]....
        /*098c*/ 	.word	0x00012390


	//   ....[231]....
        /*0990*/ 	.word	0x00012460


	//   ....[232]....
        /*0994*/ 	.word	0x000124c0


	//   ....[233]....
        /*0998*/ 	.word	0x00012590


	//   ....[234]....
        /*099c*/ 	.word	0x000125f0


	//   ....[235]....
        /*09a0*/ 	.word	0x000126b0


	//   ....[236]....
        /*09a4*/ 	.word	0x00012710


	//   ....[237]....
        /*09a8*/ 	.word	0x000127d0


	//   ....[238]....
        /*09ac*/ 	.word	0x00012840


	//   ....[239]....
        /*09b0*/ 	.word	0x000128f0


	//   ....[240]....
        /*09b4*/ 	.word	0x00012970


	//   ....[241]....
        /*09b8*/ 	.word	0x00012a10


	//   ....[242]....
        /*09bc*/ 	.word	0x00012ab0


	//   ....[243]....
        /*09c0*/ 	.word	0x00012b20


	//   ....[244]....
        /*09c4*/ 	.word	0x00012ba0


	//   ....[245]....
        /*09c8*/ 	.word	0x00012c50


	//   ....[246]....
        /*09cc*/ 	.word	0x00012cb0


	//   ....[247]....
        /*09d0*/ 	.word	0x00012d70


	//   ....[248]....
        /*09d4*/ 	.word	0x00012dd0


	//   ....[249]....
        /*09d8*/ 	.word	0x00012e90


	//   ....[250]....
        /*09dc*/ 	.word	0x00012ef0


	//   ....[251]....
        /*09e0*/ 	.word	0x00012fb0


	//   ....[252]....
        /*09e4*/ 	.word	0x00013010


	//   ....[253]....
        /*09e8*/ 	.word	0x000130c0


	//   ....[254]....
        /*09ec*/ 	.word	0x00013120


	//   ....[255]....
        /*09f0*/ 	.word	0x000131e0


	//   ....[0]....
        /*09f4*/ 	.word	0x00013240


	//   ....[1]....
        /*09f8*/ 	.word	0x000132e0


	//   ....[2]....
        /*09fc*/ 	.word	0x00013410


	//   ....[3]....
        /*0a00*/ 	.word	0x000134b0


	//   ....[4]....
        /*0a04*/ 	.word	0x00013510


	//   ....[5]....
        /*0a08*/ 	.word	0x000135c0


	//   ....[6]....
        /*0a0c*/ 	.word	0x00013640


	//   ....[7]....
        /*0a10*/ 	.word	0x000136d0


	//   ....[8]....
        /*0a14*/ 	.word	0x00013760


	//   ....[9]....
        /*0a18*/ 	.word	0x000137f0


	//   ....[10]....
        /*0a1c*/ 	.word	0x00013850


	//   ....[11]....
        /*0a20*/ 	.word	0x00013900


	//   ....[12]....
        /*0a24*/ 	.word	0x00013960


	//   ....[13]....
        /*0a28*/ 	.word	0x00013a10


	//   ....[14]....
        /*0a2c*/ 	.word	0x00013a70


	//   ....[15]....
        /*0a30*/ 	.word	0x00013b20


	//   ....[16]....
        /*0a34*/ 	.word	0x00013b80


	//   ....[17]....
        /*0a38*/ 	.word	0x00013c30


	//   ....[18]....
        /*0a3c*/ 	.word	0x00013cc0


	//   ....[19]....
        /*0a40*/ 	.word	0x00013d50


	//   ....[20]....
        /*0a44*/ 	.word	0x00013dd0


	//   ....[21]....
        /*0a48*/ 	.word	0x00013e60


	//   ....[22]....
        /*0a4c*/ 	.word	0x00013f50


	//   ....[23]....
        /*0a50*/ 	.word	0x00013fe0


	//   ....[24]....
        /*0a54*/ 	.word	0x00014040


	//   ....[25]....
        /*0a58*/ 	.word	0x000140f0


	//   ....[26]....
        /*0a5c*/ 	.word	0x00014170


	//   ....[27]....
        /*0a60*/ 	.word	0x00014200


	//   ....[28]....
        /*0a64*/ 	.word	0x00014290


	//   ....[29]....
        /*0a68*/ 	.word	0x00014320


	//   ....[30]....
        /*0a6c*/ 	.word	0x00014380


	//   ....[31]....
        /*0a70*/ 	.word	0x00014430


	//   ....[32]....
        /*0a74*/ 	.word	0x00014490


	//   ....[33]....
        /*0a78*/ 	.word	0x00014540


	//   ....[34]....
        /*0a7c*/ 	.word	0x000145a0


	//   ....[35]....
        /*0a80*/ 	.word	0x00014650


	//   ....[36]....
        /*0a84*/ 	.word	0x000146b0


	//   ....[37]....
        /*0a88*/ 	.word	0x00014760


	//   ....[38]....
        /*0a8c*/ 	.word	0x000147c0


	//   ....[39]....
        /*0a90*/ 	.word	0x00014870


	//   ....[40]....
        /*0a94*/ 	.word	0x000148d0


	//   ....[41]....
        /*0a98*/ 	.word	0x00014980


	//   ....[42]....
        /*0a9c*/ 	.word	0x00014bd0


	//----- nvinfo : EIATTR_REG_RECONFIG
	.align		4
.L_896:
        /*0aa0*/ 	.byte	0x01, 0x54
	.zero		2


	//----- nvinfo : EIATTR_SYSCALL_OFFSETS
	.align		4
        /*0aa4*/ 	.byte	0x04, 0x46
        /*0aa6*/ 	.short	(.L_898 - .L_897)


	//   ....[0]....
.L_897:
        /*0aa8*/ 	.word	0x00001800


	//   ....[1]....
        /*0aac*/ 	.word	0x0000b920


	//   ....[2]....
        /*0ab0*/ 	.word	0x0000ba90


	//   ....[3]....
        /*0ab4*/ 	.word	0x0000bbf0


	//   ....[4]....
        /*0ab8*/ 	.word	0x0000bd30


	//   ....[5]....
        /*0abc*/ 	.word	0x0000d690


	//----- nvinfo : EIATTR_MBARRIER_INSTR_OFFSETS
	.align		4
.L_898:
        /*0ac0*/ 	.byte	0x04, 0x39
        /*0ac2*/ 	.short	(.L_900 - .L_899)


	//   ....[0]....
.L_899:
        /*0ac4*/ 	.word	0x00000180
        /*0ac8*/ 	.word	0x000000ff
        /*0acc*/ 	.word	0x00022800
        /*0ad0*/ 	.short	0x0100
        /*0ad2*/ 	.byte	0x08
	.zero		1


	//   ....[1]....
        /*0ad4*/ 	.word	0x00000190
        /*0ad8*/ 	.word	0x000000ff
        /*0adc*/ 	.word	0x00022820
        /*0ae0*/ 	.short	0x0100
        /*0ae2*/ 	.byte	0x08
	.zero		1


	//   ....[2]....
        /*0ae4*/ 	.word	0x00000280
        /*0ae8*/ 	.word	0x000000ff
        /*0aec*/ 	.word	0x00022830
        /*0af0*/ 	.short	0x0100
        /*0af2*/ 	.byte	0x08
	.zero		1


	//   ....[3]....
        /*0af4*/ 	.word	0x00000290
        /*0af8*/ 	.word	0x000000ff
        /*0afc*/ 	.word	0x00022840
        /*0b00*/ 	.short	0x0100
        /*0b02*/ 	.byte	0x08
	.zero		1


	//   ....[4]....
        /*0b04*/ 	.word	0x000002a0
        /*0b08*/ 	.word	0x000000ff
        /*0b0c*/ 	.word	0x00022838
        /*0b10*/ 	.short	0x0100
        /*0b12*/ 	.byte	0x08
	.zero		1


	//   ....[5]....
        /*0b14*/ 	.word	0x000002b0
        /*0b18*/ 	.word	0x000000ff
        /*0b1c*/ 	.word	0x00022848
        /*0b20*/ 	.short	0x0100
        /*0b22*/ 	.byte	0x08
	.zero		1


	//   ....[6]....
        /*0b24*/ 	.word	0x000003e0
        /*0b28*/ 	.word	0x000000ff
        /*0b2c*/ 	.word	0x00022850
        /*0b30*/ 	.short	0x0100
        /*0b32*/ 	.byte	0x08
	.zero		1


	//   ....[7]....
        /*0b34*/ 	.word	0x000003f0
        /*0b38*/ 	.word	0x000000ff
        /*0b3c*/ 	.word	0x00022860
        /*0b40*/ 	.short	0x0100
        /*0b42*/ 	.byte	0x08
	.zero		1


	//   ....[8]....
        /*0b44*/ 	.word	0x00000400
        /*0b48*/ 	.word	0x000000ff
        /*0b4c*/ 	.word	0x00022858
        /*0b50*/ 	.short	0x0100
        /*0b52*/ 	.byte	0x08
	.zero		1


	//   ....[9]....
        /*0b54*/ 	.word	0x00000410
        /*0b58*/ 	.word	0x000000ff
        /*0b5c*/ 	.word	0x00022868
        /*0b60*/ 	.short	0x0100
        /*0b62*/ 	.byte	0x08
	.zero		1


	//   ....[10]....
        /*0b64*/ 	.word	0x00000500
        /*0b68*/ 	.word	0x000000ff
        /*0b6c*/ 	.word	0x00022870
        /*0b70*/ 	.short	0x0100
        /*0b72*/ 	.byte	0x06
	.zero		1


	//   ....[11]....
        /*0b74*/ 	.word	0x00000510
        /*0b78*/ 	.word	0x000000ff
        /*0b7c*/ 	.word	0x00022880
        /*0b80*/ 	.short	0x0100
        /*0b82*/ 	.byte	0x06
	.zero		1


	//   ....[12]....
        /*0b84*/ 	.word	0x00000520
        /*0b88*/ 	.word	0x000000ff
        /*0b8c*/ 	.word	0x00022878
        /*0b90*/ 	.short	0x0100
        /*0b92*/ 	.byte	0x06
	.zero		1


	//   ....[13]....
        /*0b94*/ 	.word	0x00000530
        /*0b98*/ 	.word	0x000000ff
        /*0b9c*/ 	.word	0x00022888
        /*0ba0*/ 	.short	0x0100
        /*0ba2*/ 	.byte	0x06
	.zero		1


	//   ....[14]....
        /*0ba4*/ 	.word	0x00000660
        /*0ba8*/ 	.word	0x000000ff
        /*0bac*/ 	.word	0x00022890
        /*0bb0*/ 	.short	0x0100
        /*0bb2*/ 	.byte	0x08
	.zero		1


	//   ....[15]....
        /*0bb4*/ 	.word	0x00000670
        /*0bb8*/ 	.word	0x000000ff
        /*0bbc*/ 	.word	0x000228a0
        /*0bc0*/ 	.short	0x0100
        /*0bc2*/ 	.byte	0x08
	.zero		1


	//   ....[16]....
        /*0bc4*/ 	.word	0x00000680
        /*0bc8*/ 	.word	0x000000ff
        /*0bcc*/ 	.word	0x00022898
        /*0bd0*/ 	.short	0x0100
        /*0bd2*/ 	.byte	0x08
	.zero		1


	//   ....[17]....
        /*0bd4*/ 	.word	0x00000690
        /*0bd8*/ 	.word	0x000000ff
        /*0bdc*/ 	.word	0x000228a8
        /*0be0*/ 	.short	0x0100
        /*0be2*/ 	.byte	0x08
	.zero		1


	//   ....[18]....
        /*0be4*/ 	.word	0x000007e0
        /*0be8*/ 	.word	0x000000ff
        /*0bec*/ 	.word	0x000228b0
        /*0bf0*/ 	.short	0x0100
        /*0bf2*/ 	.byte	0x08
	.zero		1


	//   ....[19]....
        /*0bf4*/ 	.word	0x000007f0
        /*0bf8*/ 	.word	0x000000ff
        /*0bfc*/ 	.word	0x000228c0
        /*0c00*/ 	.short	0x0100
        /*0c02*/ 	.byte	0x08
	.zero		1


	//   ....[20]....
        /*0c04*/ 	.word	0x00000800
        /*0c08*/ 	.word	0x000000ff
        /*0c0c*/ 	.word	0x000228b8
        /*0c10*/ 	.short	0x0100
        /*0c12*/ 	.byte	0x08
	.zero		1


	//   ....[21]....
        /*0c14*/ 	.word	0x00000810
        /*0c18*/ 	.word	0x000000ff
        /*0c1c*/ 	.word	0x000228c8
        /*0c20*/ 	.short	0x0100
        /*0c22*/ 	.byte	0x08
	.zero		1


	//   ....[22]....
        /*0c24*/ 	.word	0x00001880
        /*0c28*/ 	.word	0x000000ff
        /*0c2c*/ 	.word	0x00022800
        /*0c30*/ 	.short	0x010a
        /*0c32*/ 	.byte	0x33
	.zero		1


	//   ....[23]....
        /*0c34*/ 	.word	0x00001900
        /*0c38*/ 	.word	0x00000005
        /*0c3c*/ 	.word	0x00022830
        /*0c40*/ 	.short	0x010a
        /*0c42*/ 	.byte	0x3f
	.zero		1


	//   ....[24]....
        /*0c44*/ 	.word	0x00001940
        /*0c48*/ 	.word	0x00000005
        /*0c4c*/ 	.word	0x00022830
        /*0c50*/ 	.short	0x010a
        /*0c52*/ 	.byte	0x3f
	.zero		1


	//   ....[25]....
        /*0c54*/ 	.word	0x00002310
        /*0c58*/ 	.word	0x000000ff
        /*0c5c*/ 	.word	0x00000000
        /*0c60*/ 	.short	0x0101
        /*0c62*/ 	.byte	0x06
	.zero		1


	//   ....[26]....
        /*0c64*/ 	.word	0x00004950
        /*0c68*/ 	.word	0x000000ff
        /*0c6c*/ 	.word	0x00022830
        /*0c70*/ 	.short	0x010a
        /*0c72*/ 	.byte	0x06
	.zero		1


	//   ....[27]....
        /*0c74*/ 	.word	0x00004990
        /*0c78*/ 	.word	0x000000ff
        /*0c7c*/ 	.word	0x00022830
        /*0c80*/ 	.short	0x010a
        /*0c82*/ 	.byte	0x06
	.zero		1


	//   ....[28]....
        /*0c84*/ 	.word	0x00005230
        /*0c88*/ 	.word	0x000000ff
        /*0c8c*/ 	.word	0x00022850
        /*0c90*/ 	.short	0x010a
        /*0c92*/ 	.byte	0x06
	.zero		1


	//   ....[29]....
        /*0c94*/ 	.word	0x00005270
        /*0c98*/ 	.word	0x000000ff
        /*0c9c*/ 	.word	0x00022850
        /*0ca0*/ 	.short	0x010a
        /*0ca2*/ 	.byte	0x06
	.zero		1


	//   ....[30]....
        /*0ca4*/ 	.word	0x000055d0
        /*0ca8*/ 	.word	0x000000ff
        /*0cac*/ 	.word	0x00000000
        /*0cb0*/ 	.short	0x0101
        /*0cb2*/ 	.byte	0x06
	.zero		1


	//   ....[31]....
        /*0cb4*/ 	.word	0x00006b80
        /*0cb8*/ 	.word	0x000000ff
        /*0cbc*/ 	.word	0x00000000
        /*0cc0*/ 	.short	0x0101
        /*0cc2*/ 	.byte	0x06
	.zero		1


	//   ....[32]....
        /*0cc4*/ 	.word	0x00007230
        /*0cc8*/ 	.word	0x000000ff
        /*0ccc*/ 	.word	0x00022850
        /*0cd0*/ 	.short	0x010a
        /*0cd2*/ 	.byte	0x09
	.zero		1


	//   ....[33]....
        /*0cd4*/ 	.word	0x00007270
        /*0cd8*/ 	.word	0x000000ff
        /*0cdc*/ 	.word	0x00022850
        /*0ce0*/ 	.short	0x010a
        /*0ce2*/ 	.byte	0x09
	.zero		1


	//   ....[34]....
        /*0ce4*/ 	.word	0x000079d0
        /*0ce8*/ 	.word	0x000000ff
        /*0cec*/ 	.word	0x00000000
        /*0cf0*/ 	.short	0x0101
        /*0cf2*/ 	.byte	0x04
	.zero		1


	//   ....[35]....
        /*0cf4*/ 	.word	0x00009530
        /*0cf8*/ 	.word	0x00000003
        /*0cfc*/ 	.word	0x00000000
        /*0d00*/ 	.short	0x0101
        /*0d02*/ 	.byte	0x3f
	.zero		1


	//   ....[36]....
        /*0d04*/ 	.word	0x0000c310
        /*0d08*/ 	.word	0x00000000
        /*0d0c*/ 	.word	0x00022880
        /*0d10*/ 	.short	0x010a
        /*0d12*/ 	.byte	0x3f
	.zero		1


	//   ....[37]....
        /*0d14*/ 	.word	0x0000cba0
        /*0d18*/ 	.word	0x00000000
        /*0d1c*/ 	.word	0x00022870
        /*0d20*/ 	.short	0x0107
        /*0d22*/ 	.byte	0x3f
	.zero		1


	//   ....[38]....
        /*0d24*/ 	.word	0x0000cc60
        /*0d28*/ 	.word	0x00000000
        /*0d2c*/ 	.word	0x00022870
        /*0d30*/ 	.short	0x0101
        /*0d32*/ 	.byte	0x3f
	.zero		1


	//   ....[39]....
        /*0d34*/ 	.word	0x0000cc90
        /*0d38*/ 	.word	0x00000000
        /*0d3c*/ 	.word	0x00022840
        /*0d40*/ 	.short	0x010a
        /*0d42*/ 	.byte	0x3f
	.zero		1


	//   ....[40]....
        /*0d44*/ 	.word	0x0000d3c0
        /*0d48*/ 	.word	0x00000000
        /*0d4c*/ 	.word	0x00022830
        /*0d50*/ 	.short	0x0107
        /*0d52*/ 	.byte	0x3f
	.zero		1


	//   ....[41]....
        /*0d54*/ 	.word	0x0000d480
        /*0d58*/ 	.word	0x00000000
        /*0d5c*/ 	.word	0x00022830
        /*0d60*/ 	.short	0x0101
        /*0d62*/ 	.byte	0x3f
	.zero		1


	//   ....[42]....
        /*0d64*/ 	.word	0x0000ddf0
        /*0d68*/ 	.word	0x00000016
        /*0d6c*/ 	.word	0x00022800
        /*0d70*/ 	.short	0x0107
        /*0d72*/ 	.byte	0x3f
	.zero		1


	//   ....[43]....
        /*0d74*/ 	.word	0x0000dee0
        /*0d78*/ 	.word	0x00000016
        /*0d7c*/ 	.word	0x00022800
        /*0d80*/ 	.short	0x0101
        /*0d82*/ 	.byte	0x3f
	.zero		1


	//   ....[44]....
        /*0d84*/ 	.word	0x0000df00
        /*0d88*/ 	.word	0x00000016
        /*0d8c*/ 	.word	0x00022820
        /*0d90*/ 	.short	0x010a
        /*0d92*/ 	.byte	0x3f
	.zero		1


	//   ....[45]....
        /*0d94*/ 	.word	0x0000e3e0
        /*0d98*/ 	.word	0x00000000
        /*0d9c*/ 	.word	0x00022880
        /*0da0*/ 	.short	0x010a
        /*0da2*/ 	.byte	0x3f
	.zero		1


	//   ....[46]....
        /*0da4*/ 	.word	0x0000e9c0
        /*0da8*/ 	.word	0x00000000
        /*0dac*/ 	.word	0x00022870
        /*0db0*/ 	.short	0x0107
        /*0db2*/ 	.byte	0x3f
	.zero		1


	//   ....[47]....
        /*0db4*/ 	.word	0x0000ea80
        /*0db8*/ 	.word	0x00000000
        /*0dbc*/ 	.word	0x00022870
        /*0dc0*/ 	.short	0x0101
        /*0dc2*/ 	.byte	0x3f
	.zero		1


	//   ....[48]....
        /*0dc4*/ 	.word	0x0000eab0
        /*0dc8*/ 	.word	0x00000000
        /*0dcc*/ 	.word	0x00022840
        /*0dd0*/ 	.short	0x010a
        /*0dd2*/ 	.byte	0x3f
	.zero		1


	//   ....[49]....
        /*0dd4*/ 	.word	0x0000f060
        /*0dd8*/ 	.word	0x00000000
        /*0ddc*/ 	.word	0x00022830
        /*0de0*/ 	.short	0x0107
        /*0de2*/ 	.byte	0x3f
	.zero		1


	//   ....[50]....
        /*0de4*/ 	.word	0x0000f120
        /*0de8*/ 	.word	0x00000000
        /*0dec*/ 	.word	0x00022830
        /*0df0*/ 	.short	0x0101
        /*0df2*/ 	.byte	0x3f
	.zero		1


	//   ....[51]....
        /*0df4*/ 	.word	0x0000f1b0
        /*0df8*/ 	.word	0x00000000
        /*0dfc*/ 	.word	0x00022870
        /*0e00*/ 	.short	0x010a
        /*0e02*/ 	.byte	0x3f
	.zero		1


	//   ....[52]....
        /*0e04*/ 	.word	0x0000f240
        /*0e08*/ 	.word	0x00000000
        /*0e0c*/ 	.word	0x00022860
        /*0e10*/ 	.short	0x010a
        /*0e12*/ 	.byte	0x3f
	.zero		1


	//   ....[53]....
        /*0e14*/ 	.word	0x0000f800
        /*0e18*/ 	.word	0x00000000
        /*0e1c*/ 	.word	0x00022850
        /*0e20*/ 	.short	0x0101
        /*0e22*/ 	.byte	0x3f
	.zero		1


	//   ....[54]....
        /*0e24*/ 	.word	0x0000f890
        /*0e28*/ 	.word	0x00000000
        /*0e2c*/ 	.word	0x00000000
        /*0e30*/ 	.short	0x0101
        /*0e32*/ 	.byte	0x3f
	.zero		1


	//   ....[55]....
        /*0e34*/ 	.word	0x0000fa50
        /*0e38*/ 	.word	0x00000002
        /*0e3c*/ 	.word	0x00022870
        /*0e40*/ 	.short	0x010a
        /*0e42*/ 	.byte	0x3f
	.zero		1


	//   ....[56]....
        /*0e44*/ 	.word	0x0000fad0
        /*0e48*/ 	.word	0x00000002
        /*0e4c*/ 	.word	0x00022860
        /*0e50*/ 	.short	0x010a
        /*0e52*/ 	.byte	0x3f
	.zero		1


	//   ....[57]....
        /*0e54*/ 	.word	0x000100a0
        /*0e58*/ 	.word	0x00000002
        /*0e5c*/ 	.word	0x00022850
        /*0e60*/ 	.short	0x0101
        /*0e62*/ 	.byte	0x3f
	.zero		1


	//   ....[58]....
        /*0e64*/ 	.word	0x00010160
        /*0e68*/ 	.word	0x00000002
        /*0e6c*/ 	.word	0x00000000
        /*0e70*/ 	.short	0x0101
        /*0e72*/ 	.byte	0x3f
	.zero		1


	//   ....[59]....
        /*0e74*/ 	.word	0x00010ba0
        /*0e78*/ 	.word	0x00000004
        /*0e7c*/ 	.word	0x00022820
        /*0e80*/ 	.short	0x010a
        /*0e82*/ 	.byte	0x3f
	.zero		1


	//   ....[60]....
        /*0e84*/ 	.word	0x00010d20
        /*0e88*/ 	.word	0x00000005
        /*0e8c*/ 	.word	0x00022840
        /*0e90*/ 	.short	0x010a
        /*0e92*/ 	.byte	0x3f
	.zero		1


	//   ....[61]....
        /*0e94*/ 	.word	0x00010dc0
        /*0e98*/ 	.word	0x00000021
        /*0e9c*/ 	.word	0x00022840
        /*0ea0*/ 	.short	0x010a
        /*0ea2*/ 	.byte	0x3f
	.zero		1


	//   ....[62]....
        /*0ea4*/ 	.word	0x00010e00
        /*0ea8*/ 	.word	0x00000005
        /*0eac*/ 	.word	0x00022860
        /*0eb0*/ 	.short	0x010a
        /*0eb2*/ 	.byte	0x3f
	.zero		1


	//   ....[63]....
        /*0eb4*/ 	.word	0x00010e40
        /*0eb8*/ 	.word	0x00000021
        /*0ebc*/ 	.word	0x00022860
        /*0ec0*/ 	.short	0x010a
        /*0ec2*/ 	.byte	0x3f
	.zero		1


	//   ....[64]....
        /*0ec4*/ 	.word	0x00010e80
        /*0ec8*/ 	.word	0x00000005
        /*0ecc*/ 	.word	0x00022880
        /*0ed0*/ 	.short	0x010a
        /*0ed2*/ 	.byte	0x3f
	.zero		1


	//   ....[65]....
        /*0ed4*/ 	.word	0x00010ec0
        /*0ed8*/ 	.word	0x00000021
        /*0edc*/ 	.word	0x00022880
        /*0ee0*/ 	.short	0x010a
        /*0ee2*/ 	.byte	0x3f
	.zero		1


	//   ....[66]....
        /*0ee4*/ 	.word	0x00010f30
        /*0ee8*/ 	.word	0x00000003
        /*0eec*/ 	.word	0x00022800
        /*0ef0*/ 	.short	0x010a
        /*0ef2*/ 	.byte	0x3f
	.zero		1


	//   ....[67]....
        /*0ef4*/ 	.word	0x00010f80
        /*0ef8*/ 	.word	0x00000005
        /*0efc*/ 	.word	0x00022830
        /*0f00*/ 	.short	0x010a
        /*0f02*/ 	.byte	0x3f
	.zero		1


	//   ....[68]....
        /*0f04*/ 	.word	0x00010fe0
        /*0f08*/ 	.word	0x00000004
        /*0f0c*/ 	.word	0x00022830
        /*0f10*/ 	.short	0x010a
        /*0f12*/ 	.byte	0x3f
	.zero		1


	//   ....[69]....
        /*0f14*/ 	.word	0x00011040
        /*0f18*/ 	.word	0x00000004
        /*0f1c*/ 	.word	0x00022850
        /*0f20*/ 	.short	0x010a
        /*0f22*/ 	.byte	0x3f
	.zero		1


	//   ....[70]....
        /*0f24*/ 	.word	0x000110a0
        /*0f28*/ 	.word	0x00000007
        /*0f2c*/ 	.word	0x00022850
        /*0f30*/ 	.short	0x010a
        /*0f32*/ 	.byte	0x3f
	.zero		1


	//   ....[71]....
        /*0f34*/ 	.word	0x000111a0
        /*0f38*/ 	.word	0x00000000
        /*0f3c*/ 	.word	0x00022880
        /*0f40*/ 	.short	0x010a
        /*0f42*/ 	.byte	0x3f
	.zero		1


	//   ....[72]....
        /*0f44*/ 	.word	0x00011e80
        /*0f48*/ 	.word	0x00000000
        /*0f4c*/ 	.word	0x00022840
        /*0f50*/ 	.short	0x010a
        /*0f52*/ 	.byte	0x3f
	.zero		1


	//   ....[73]....
        /*0f54*/ 	.word	0x00013310
        /*0f58*/ 	.word	0x00000016
        /*0f5c*/ 	.word	0x00022820
        /*0f60*/ 	.short	0x010a
        /*0f62*/ 	.byte	0x3f
	.zero		1


	//   ....[74]....
        /*0f64*/ 	.word	0x00013360
        /*0f68*/ 	.word	0x00000000
        /*0f6c*/ 	.word	0x00022880
        /*0f70*/ 	.short	0x010a
        /*0f72*/ 	.byte	0x3f
	.zero		1


	//   ....[75]....
        /*0f74*/ 	.word	0x00013ea0
        /*0f78*/ 	.word	0x00000000
        /*0f7c*/ 	.word	0x00022840
        /*0f80*/ 	.short	0x010a
        /*0f82*/ 	.byte	0x3f
	.zero		1


	//   ....[76]....
        /*0f84*/ 	.word	0x000149b0
        /*0f88*/ 	.word	0x00000000
        /*0f8c*/ 	.word	0x00022870
        /*0f90*/ 	.short	0x010a
        /*0f92*/ 	.byte	0x3f
	.zero		1


	//   ....[77]....
        /*0f94*/ 	.word	0x00014a00
        /*0f98*/ 	.word	0x00000000
        /*0f9c*/ 	.word	0x00022860
        /*0fa0*/ 	.short	0x010a
        /*0fa2*/ 	.byte	0x3f
	.zero		1


	//   ....[78]....
        /*0fa4*/ 	.word	0x00014a50
        /*0fa8*/ 	.word	0x00000002
        /*0fac*/ 	.word	0x00022870
        /*0fb0*/ 	.short	0x010a
        /*0fb2*/ 	.byte	0x3f
	.zero		1


	//   ....[79]....
        /*0fb4*/ 	.word	0x00014aa0
        /*0fb8*/ 	.word	0x00000002
        /*0fbc*/ 	.word	0x00022860
        /*0fc0*/ 	.short	0x010a
        /*0fc2*/ 	.byte	0x3f
	.zero		1


	//   ....[80]....
        /*0fc4*/ 	.word	0x00014af0
        /*0fc8*/ 	.word	0x00000004
        /*0fcc*/ 	.word	0x00022820
        /*0fd0*/ 	.short	0x010a
        /*0fd2*/ 	.byte	0x3f
	.zero		1


	//   ....[81]....
        /*0fd4*/ 	.word	0x00014c90
        /*0fd8*/ 	.word	0x00000005
        /*0fdc*/ 	.word	0x00022840
        /*0fe0*/ 	.short	0x010a
        /*0fe2*/ 	.byte	0x3f
	.zero		1


	//   ....[82]....
        /*0fe4*/ 	.word	0x00014ce0
        /*0fe8*/ 	.word	0x00000021
        /*0fec*/ 	.word	0x00022840
        /*0ff0*/ 	.short	0x010a
        /*0ff2*/ 	.byte	0x3f
	.zero		1


	//   ....[83]....
        /*0ff4*/ 	.word	0x00014d30
        /*0ff8*/ 	.word	0x00000005
        /*0ffc*/ 	.word	0x00022860
        /*1000*/ 	.short	0x010a
        /*1002*/ 	.byte	0x3f
	.zero		1


	//   ....[84]....
        /*1004*/ 	.word	0x00014d80
        /*1008*/ 	.word	0x00000021
        /*100c*/ 	.word	0x00022860
        /*1010*/ 	.short	0x010a
        /*1012*/ 	.byte	0x3f
	.zero		1


	//   ....[85]....
        /*1014*/ 	.word	0x00014dd0
        /*1018*/ 	.word	0x00000005
        /*101c*/ 	.word	0x00022880
        /*1020*/ 	.short	0x010a
        /*1022*/ 	.byte	0x3f
	.zero		1


	//----- nvinfo : EIATTR_NUM_MBARRIERS
	.align		4
.L_900:
        /*1024*/ 	.byte	0x03, 0x38
        /*1026*/ 	.short	0x0016


	//----- nvinfo : EIATTR_EXIT_INSTR_OFFSETS
	.align		4
        /*1028*/ 	.byte	0x04, 0x1c
        /*102a*/ 	.short	(.L_902 - .L_901)


	//   ....[0]....
.L_901:
        /*102c*/ 	.word	0x000009c0


	//   ....[1]....
        /*1030*/ 	.word	0x0000a4f0


	//   ....[2]....
        /*1034*/ 	.word	0x00010f10


	//----- nvinfo : EIATTR_MAX_THREADS
	.align		4
.L_902:
        /*1038*/ 	.byte	0x04, 0x05
        /*103a*/ 	.short	(.L_904 - .L_903)
.L_903:
        /*103c*/ 	.word	0x00000180
        /*1040*/ 	.word	0x00000001
        /*1044*/ 	.word	0x00000001


	//----- nvinfo : EIATTR_CRS_STACK_SIZE
	.align		4
.L_904:
        /*1048*/ 	.byte	0x04, 0x1e
        /*104a*/ 	.short	(.L_906 - .L_905)
.L_905:
        /*104c*/ 	.word	0x00000000


	//----- nvinfo : EIATTR_CBANK_PARAM_SIZE
	.align		4
.L_906:
        /*1050*/ 	.byte	0x03, 0x19
        /*1052*/ 	.short	0x0af0


	//----- nvinfo : EIATTR_PARAM_CBANK
	.align		4
        /*1054*/ 	.byte	0x04, 0x0a
        /*1056*/ 	.short	(.L_908 - .L_907)
	.align		4
.L_907:
        /*1058*/ 	.word	index@(.nv.constant0._ZN7cutlass13device_kernelIN5flash11enable_sm90INS1_16FlashAttnFwdSm90INS1_25CollectiveMainloopFwdSm90ILi2EN4cute5tupleIJNS5_1CILi1EEES8_S8_EEENS6_IJNS7_ILi128EEENS7_ILi160EEESA_EEELi128ENS_12float_e4m3_tEfNS_4arch4Sm90ELb0ELb0ELb0ELb1ELb1ELb0ELb0ELb1ELb1ELb1ELb0ELb0EEENS1_21CollectiveEpilogueFwdINS6_IJSA_SA_SB_EEES9_NS_10bfloat16_tESF_Li256ELb1ELb1ELb0ELb1EEENS1_36VarlenDynamicPersistentTileSchedulerILi128ELi160ELi256ELi128ELb0ELb1ELb1ELb0ELb1ELb1EEEEEEEEEvNT_6ParamsE)
        /*105c*/ 	.short	0x0210
        /*105e*/ 	.short	0x0af0


	//----- nvinfo : EIATTR_SW_WAR
	.align		4
.L_908:
        /*1060*/ 	.byte	0x04, 0x36
        /*1062*/ 	.short	(.L_910 - .L_909)
.L_909:
        /*1064*/ 	.word	0x00000008
.L_910:


//--------------------- .nv.info._ZN7cutlass13device_kernelIN5flash11enable_sm90INS1_16FlashAttnFwdSm90INS1_25CollectiveMainloopFwdSm90ILi2EN4cute5tupleIJNS5_1CILi1EEES8_S8_EEENS6_IJNS7_ILi128EEENS7_ILi160EEESA_EEELi128ENS_12float_e4m3_tEfNS_4arch4Sm90ELb0ELb0ELb0ELb1ELb1ELb1ELb0ELb1ELb1ELb1ELb0ELb0EEENS1_21CollectiveEpilogueFwdINS6_IJSA_SA_SB_EEES9_NS_10bfloat16_tESF_Li256ELb1ELb1ELb0ELb1EEENS1_36VarlenDynamicPersistentTileSchedulerILi128ELi160ELi256ELi128ELb0ELb1ELb1ELb0ELb1ELb1EEEEEEEEEvNT_6ParamsE --------------------------
	.section	.nv.info._ZN7cutlass13device_kernelIN5flash11enable_sm90INS1_16FlashAttnFwdSm90INS1_25CollectiveMainloopFwdSm90ILi2EN4cute5tupleIJNS5_1CILi1EEES8_S8_EEENS6_IJNS7_ILi128EEENS7_ILi160EEESA_EEELi128ENS_12float_e4m3_tEfNS_4arch4Sm90ELb0ELb0ELb0ELb1ELb1ELb1ELb0ELb1ELb1ELb1ELb0ELb0EEENS1_21CollectiveEpilogueFwdINS6_IJSA_SA_SB_EEES9_NS_10bfloat16_tESF_Li256ELb1ELb1ELb0ELb1EEENS1_36VarlenDynamicPersistentTileSchedulerILi128ELi160ELi256ELi128ELb0ELb1ELb1ELb0ELb1ELb1EEEEEEEEEvNT_6ParamsE,"",@"SHT_CUDA_INFO"
	.sectionflags	@""
	.align	4


	//----- nvinfo : EIATTR_CUDA_API_VERSION
	.align		4
        /*0000*/ 	.byte	0x04, 0x37
        /*0002*/ 	.short	(.L_912 - .L_911)
.L_911:
        /*0004*/ 	.word	0x00000082


	//----- nvinfo : EIATTR_KPARAM_INFO
	.align		4
.L_912:
        /*0008*/ 	.byte	0x04, 0x17
        /*000a*/ 	.short	(.L_914 - .L_913)
.L_913:
        /*000c*/ 	.word	0x00000000
        /*0010*/ 	.short	0x0000
        /*0012*/ 	.short	0x0070
        /*0014*/ 	.byte	0x00, 0xf0, 0x01, 0x2a


	//----- nvinfo : EIATTR_SPARSE_MMA_MASK
	.align		4
.L_914:
        /*0018*/ 	.byte	0x03, 0x50
        /*001a*/ 	.short	0x0000


	//----- nvinfo : EIATTR_MAXREG_COUNT
	.align		4
        /*001c*/ 	.byte	0x03, 0x1b
        /*001e*/ 	.short	0x00a8


	//----- nvinfo : EIATTR_NUM_BARRIERS
	.align		4
        /*0020*/ 	.byte	0x02, 0x4c
        /*0022*/ 	.byte	0x10
	.zero		1


	//----- nvinfo : EIATTR_EXTERNS
	.align		4
        /*0024*/ 	.byte	0x04, 0x0f
        /*0026*/ 	.short	(.L_916 - .L_915)


	//   ....[0]....
	.align		4
.L_915:
        /*0028*/ 	.word	index@(__assertfail)


	//----- nvinfo : EIATTR_ANNOTATIONS
	.align		4
.L_916:
        /*002c*/ 	.byte	0x04, 0x55
        /*002e*/ 	.short	(.L_918 - .L_917)


	//   ....[0]....
.L_917:
        /* <DEDUP_REMOVED lines=49> */


	//----- nvinfo : EIATTR_MERCURY_ISA_VERSION
	.align		4
.L_918:
        /*0330*/ 	.byte	0x03, 0x5f
        /*0332*/ 	.short	0x0101


	//----- nvinfo : EIATTR_UNUSED_LOAD_BYTE_OFFSET
	.align		4
        /*0334*/ 	.byte	0x04, 0x44
        /*0336*/ 	.short	(.L_920 - .L_919)


	//   ....[0]....
.L_919:
        /*0338*/ 	.word	0x00000a60
        /*033c*/ 	.word	0x0000fff0


	//   ....[1]....
        /*0340*/ 	.word	0x00014a90
        /*0344*/ 	.word	0x0000fff0


	//----- nvinfo : EIATTR_INT_WARP_WIDE_INSTR_OFFSETS
	.align		4
.L_920:
        /*0348*/ 	.byte	0x04, 0x31
        /*034a*/ 	.short	(.L_922 - .L_921)


	//   ....[0]....
.L_921:
        /*034c*/ 	.word	0x00000120


	//   ....[1]....
        /*0350*/ 	.word	0x000001c0


	//   ....[2]....
        /*0354*/ 	.word	0x00000230


	//   ....[3]....
        /*0358*/ 	.word	0x00019260


	//   ....[4]....
        /*035c*/ 	.word	0x000192f0


	//   ....[5]....
        /*0360*/ 	.word	0x0001d730


	//   ....[6]....
        /*0364*/ 	.word	0x0001d7c0


	//----- nvinfo : EIATTR_COOP_GROUP_MASK_REGIDS
	.align		4
.L_922:
        /*0368*/ 	.byte	0x04, 0x29
        /*036a*/ 	.short	(.L_924 - .L_923)


	//   ....[0]....
.L_923:
        /*036c*/ 	.word	0xffffffff


	//   ....[1]....
        /*0370*/ 	.word	0xffffffff


	//   ....[2]....
        /*0374*/ 	.word	0xffffffff


	//   ....[3]....
        /*0378*/ 	.word	0xffffffff


	//   ....[4]....
        /*037c*/ 	.word	0xffffffff


	//   ....[5]....
        /*0380*/ 	.word	0xffffffff


	//   ....[6]....
        /*0384*/ 	.word	0xffffffff


	//   ....[7]....
        /*0388*/ 	.word	0xffffffff


	//   ....[8]....
        /*038c*/ 	.word	0xffffffff


	//   ....[9]....
        /*0390*/ 	.word	0xffffffff


	//   ....[10]....
        /*0394*/ 	.word	0xffffffff


	//   ....[11]....
        /*0398*/ 	.word	0xffffffff


	//   ....[12]....
        /*039c*/ 	.word	0xffffffff


	//   ....[13]....
        /*03a0*/ 	.word	0xffffffff


	//   ....[14]....
        /*03a4*/ 	.word	0xffffffff


	//   ....[15]....
        /*03a8*/ 	.word	0xffffffff


	//   ....[16]....
        /*03ac*/ 	.word	0xffffffff


	//   ....[17]....
        /*03b0*/ 	.word	0xffffffff


	//   ....[18]....
        /*03b4*/ 	.word	0xffffffff


	//   ....[19]....
        /*03b8*/ 	.word	0xffffffff


	//   ....[20]....
        /*03bc*/ 	.word	0xffffffff


	//   ....[21]....
        /*03c0*/ 	.word	0xffffffff


	//   ....[22]....
        /*03c4*/ 	.word	0xffffffff


	//   ....[23]....
        /*03c8*/ 	.word	0xffffffff


	//   ....[24]....
        /*03cc*/ 	.word	0xffffffff


	//   ....[25]....
        /*03d0*/ 	.word	0xffffffff


	//   ....[26]....
        /*03d4*/ 	.word	0xffffffff


	//   ....[27]....
        /*03d8*/ 	.word	0xffffffff


	//   ....[28]....
        /*03dc*/ 	.word	0xffffffff


	//   ....[29]....
        /*03e0*/ 	.word	0xffffffff


	//   ....[30]....
        /*03e4*/ 	.word	0xffffffff


	//   ....[31]....
        /*03e8*/ 	.word	0xffffffff


	//   ....[32]....
        /*03ec*/ 	.word	0xffffffff


	//   ....[33]....
        /*03f0*/ 	.word	0xffffffff


	//   ....[34]....
        /*03f4*/ 	.word	0xffffffff


	//   ....[35]....
        /*03f8*/ 	.word	0xffffffff


	//   ....[36]....
        /*03fc*/ 	.word	0xffffffff


	//   ....[37]....
        /*0400*/ 	.word	0xffffffff


	//   ....[38]....
        /*0404*/ 	.word	0xffffffff


	//   ....[39]....
        /*0408*/ 	.word	0xffffffff


	//   ....[40]....
        /*040c*/ 	.word	0xffffffff


	//   ....[41]....
        /*0410*/ 	.word	0xffffffff


	//   ....[42]....
        /*0414*/ 	.word	0xffffffff


	//   ....[43]....
        /*0418*/ 	.word	0xffffffff


	//   ....[44]....
        /*041c*/ 	.word	0xffffffff


	//   ....[45]....
        /*0420*/ 	.word	0xffffffff


	//   ....[46]....
        /*0424*/ 	.word	0xffffffff


	//   ....[47]....
        /*0428*/ 	.word	0xffffffff


	//   ....[48]....
        /*042c*/ 	.word	0xffffffff


	//   ....[49]....
        /*0430*/ 	.word	0xffffffff


	//   ....[50]....
        /*0434*/ 	.word	0xffffffff


	//   ....[51]....
        /*0438*/ 	.word	0xffffffff


	//   ....[52]....
        /*043c*/ 	.word	0xffffffff


	//   ....[53]....
        /*0440*/ 	.word	0xffffffff


	//   ....[54]....
        /*0444*/ 	.word	0xffffffff


	//   ....[55]....
        /*0448*/ 	.word	0xffffffff


	//   ....[56]....
        /*044c*/ 	.word	0xffffffff


	//   ....[57]....
        /*0450*/ 	.word	0xffffffff


	//   ....[58]....
        /*0454*/ 	.word	0xffffffff


	//   ....[59]....
        /*0458*/ 	.word	0xffffffff


	//   ....[60]....
        /*045c*/ 	.word	0xffffffff


	//   ....[61]....
        /*0460*/ 	.word	0xffffffff


	//   ....[62]....
        /*0464*/ 	.word	0xffffffff


	//   ....[63]....
        /*0468*/ 	.word	0xffffffff


	//   ....[64]....
        /*046c*/ 	.word	0xffffffff


	//   ....[65]....
        /*0470*/ 	.word	0xffffffff


	//   ....[66]....
        /*0474*/ 	.word	0xffffffff


	//   ....[67]....
        /*0478*/ 	.word	0xffffffff


	//   ....[68]....
        /*047c*/ 	.word	0xffffffff


	//   ....[69]....
        /*0480*/ 	.word	0xffffffff


	//   ....[70]....
        /*0484*/ 	.word	0xffffffff


	//   ....[71]....
        /*0488*/ 	.word	0xffffffff


	//   ....[72]....
        /*048c*/ 	.word	0xffffffff


	//   ....[73]....
        /*0490*/ 	.word	0xffffffff


	//   ....[74]....
        /*0494*/ 	.word	0xffffffff


	//   ....[75]....
        /*0498*/ 	.word	0xffffffff


	//   ....[76]....
        /*049c*/ 	.word	0xffffffff


	//   ....[77]....
        /*04a0*/ 	.word	0xffffffff


	//   ....[78]....
        /*04a4*/ 	.word	0xffffffff


	//   ....[79]....
        /*04a8*/ 	.word	0xffffffff


	//   ....[80]....
        /*04ac*/ 	.word	0xffffffff


	//   ....[81]....
        /*04b0*/ 	.word	0xffffffff


	//   ....[82]....
        /*04b4*/ 	.word	0xffffffff


	//   ....[83]....
        /*04b8*/ 	.word	0xffffffff


	//   ....[84]....
        /*04bc*/ 	.word	0xffffffff


	//   ....[85]....
        /*04c0*/ 	.word	0xffffffff


	//   ....[86]....
        /*04c4*/ 	.word	0xffffffff


	//   ....[87]....
        /*04c8*/ 	.word	0xffffffff


	//   ....[88]....
        /*04cc*/ 	.word	0xffffffff


	//   ....[89]....
        /*04d0*/ 	.word	0xffffffff


	//   ....[90]....
        /*04d4*/ 	.word	0xffffffff


	//   ....[91]....
        /*04d8*/ 	.word	0xffffffff


	//   ....[92]....
        /*04dc*/ 	.word	0xffffffff


	//   ....[93]....
        /*04e0*/ 	.word	0xffffffff


	//   ....[94]....
        /*04e4*/ 	.word	0xffffffff


	//   ....[95]....
        /*04e8*/ 	.word	0xffffffff


	//   ....[96]....
        /*04ec*/ 	.word	0xffffffff


	//   ....[97]....
        /*04f0*/ 	.word	0xffffffff


	//   ....[98]....
        /*04f4*/ 	.word	0xffffffff


	//   ....[99]....
        /*04f8*/ 	.word	0xffffffff


	//   ....[100]....
        /*04fc*/ 	.word	0xffffffff


	//   ....[101]....
        /*0500*/ 	.word	0xffffffff


	//   ....[102]....
        /*0504*/ 	.word	0xffffffff


	//   ....[103]....
        /*0508*/ 	.word	0xffffffff


	//   ....[104]....
        /*050c*/ 	.word	0xffffffff


	//   ....[105]....
        /*0510*/ 	.word	0xffffffff


	//   ....[106]....
        /*0514*/ 	.word	0xffffffff


	//   ....[107]....
        /*0518*/ 	.word	0xffffffff


	//   ....[108]....
        /*051c*/ 	.word	0xffffffff


	//   ....[109]....
        /*0520*/ 	.word	0xffffffff


	//   ....[110]....
        /*0524*/ 	.word	0xffffffff


	//   ....[111]....
        /*0528*/ 	.word	0xffffffff


	//   ....[112]....
        /*052c*/ 	.word	0xffffffff


	//   ....[113]....
        /*0530*/ 	.word	0xffffffff


	//   ....[114]....
        /*0534*/ 	.word	0xffffffff


	//   ....[115]....
        /*0538*/ 	.word	0xffffffff


	//   ....[116]....
        /*053c*/ 	.word	0xffffffff


	//   ....[117]....
        /*0540*/ 	.word	0xffffffff


	//   ....[118]....
        /*0544*/ 	.word	0xffffffff


	//   ....[119]....
        /*0548*/ 	.word	0xffffffff


	//   ....[120]....
        /*054c*/ 	.word	0xffffffff


	//   ....[121]....
        /*0550*/ 	.word	0xffffffff


	//   ....[122]....
        /*0554*/ 	.word	0xffffffff


	//   ....[123]....
        /*0558*/ 	.word	0xffffffff


	//   ....[124]....
        /*055c*/ 	.word	0xffffffff


	//   ....[125]....
        /*0560*/ 	.word	0xffffffff


	//   ....[126]....
        /*0564*/ 	.word	0xffffffff


	//   ....[127]....
        /*0568*/ 	.word	0xffffffff


	//   ....[128]....
        /*056c*/ 	.word	0xffffffff


	//   ....[129]....
        /*0570*/ 	.word	0xffffffff


	//   ....[130]....
        /*0574*/ 	.word	0xffffffff


	//   ....[131]....
        /*0578*/ 	.word	0xffffffff


	//   ....[132]....
        /*057c*/ 	.word	0xffffffff


	//   ....[133]....
        /*0580*/ 	.word	0xffffffff


	//   ....[134]....
        /*0584*/ 	.word	0xffffffff


	//   ....[135]....
        /*0588*/ 	.word	0xffffffff


	//   ....[136]....
        /*058c*/ 	.word	0xffffffff


	//   ....[137]....
        /*0590*/ 	.word	0xffffffff


	//   ....[138]....
        /*0594*/ 	.word	0xffffffff


	//   ....[139]....
        /*0598*/ 	.word	0xffffffff


	//   ....[140]....
        /*059c*/ 	.word	0xffffffff


	//   ....[141]....
        /*05a0*/ 	.word	0xffffffff


	//   ....[142]....
        /*05a4*/ 	.word	0xffffffff


	//   ....[143]....
        /*05a8*/ 	.word	0xffffffff


	//   ....[144]....
        /*05ac*/ 	.word	0xffffffff


	//   ....[145]....
        /*05b0*/ 	.word	0xffffffff


	//   ....[146]....
        /*05b4*/ 	.word	0xffffffff


	//   ....[147]....
        /*05b8*/ 	.word	0xffffffff


	//   ....[148]....
        /*05bc*/ 	.word	0xffffffff


	//   ....[149]....
        /*05c0*/ 	.word	0xffffffff


	//   ....[150]....
        /*05c4*/ 	.word	0xffffffff


	//   ....[151]....
        /*05c8*/ 	.word	0xffffffff


	//   ....[152]....
        /*05cc*/ 	.word	0xffffffff


	//   ....[153]....
        /*05d0*/ 	.word	0xffffffff


	//   ....[154]....
        /*05d4*/ 	.word	0xffffffff


	//   ....[155]....
        /*05d8*/ 	.word	0xffffffff


	//   ....[156]....
        /*05dc*/ 	.word	0xffffffff


	//   ....[157]....
        /*05e0*/ 	.word	0xffffffff


	//   ....[158]....
        /*05e4*/ 	.word	0xffffffff


	//   ....[159]....
        /*05e8*/ 	.word	0xffffffff


	//   ....[160]....
        /*05ec*/ 	.word	0xffffffff


	//   ....[161]....
        /*05f0*/ 	.word	0xffffffff


	//   ....[162]....
        /*05f4*/ 	.word	0xffffffff


	//   ....[163]....
        /*05f8*/ 	.word	0xffffffff


	//   ....[164]....
        /*05fc*/ 	.word	0xffffffff


	//   ....[165]....
        /*0600*/ 	.word	0xffffffff


	//   ....[166]....
        /*0604*/ 	.word	0xffffffff


	//   ....[167]....
        /*0608*/ 	.word	0xffffffff


	//   ....[168]....
        /*060c*/ 	.word	0xffffffff


	//   ....[169]....
        /*0610*/ 	.word	0xffffffff


	//   ....[170]....
        /*0614*/ 	.word	0xffffffff


	//   ....[171]....
        /*0618*/ 	.word	0xffffffff


	//   ....[172]....
        /*061c*/ 	.word	0xffffffff


	//   ....[173]....
        /*0620*/ 	.word	0xffffffff


	//   ....[174]....
        /*0624*/ 	.word	0xffffffff


	//   ....[175]....
        /*0628*/ 	.word	0xffffffff


	//   ....[176]....
        /*062c*/ 	.word	0xffffffff


	//   ....[177]....
        /*0630*/ 	.word	0xffffffff


	//   ....[178]....
        /*0634*/ 	.word	0xffffffff


	//   ....[179]....
        /*0638*/ 	.word	0xffffffff


	//   ....[180]....
        /*063c*/ 	.word	0xffffffff


	//   ....[181]....
        /*0640*/ 	.word	0xffffffff


	//   ....[182]....
        /*0644*/ 	.word	0xffffffff


	//   ....[183]....
        /*0648*/ 	.word	0xffffffff


	//   ....[184]....
        /*064c*/ 	.word	0xffffffff


	//   ....[185]....
        /*0650*/ 	.word	0xffffffff


	//   ....[186]....
        /*0654*/ 	.word	0xffffffff


	//   ....[187]....
        /*0658*/ 	.word	0xffffffff


	//   ....[188]....
        /*065c*/ 	.word	0xffffffff


	//   ....[189]....
        /*0660*/ 	.word	0xffffffff


	//   ....[190]....
        /*0664*/ 	.word	0xffffffff


	//   ....[191]....
        /*0668*/ 	.word	0xffffffff


	//   ....[192]....
        /*066c*/ 	.word	0xffffffff


	//   ....[193]....
        /*0670*/ 	.word	0xffffffff


	//   ....[194]....
        /*0674*/ 	.word	0xffffffff


	//   ....[195]....
        /*0678*/ 	.word	0xffffffff


	//   ....[196]....
        /*067c*/ 	.word	0xffffffff


	//   ....[197]....
        /*0680*/ 	.word	0xffffffff


	//   ....[198]....
        /*0684*/ 	.word	0xffffffff


	//   ....[199]....
        /*0688*/ 	.word	0xffffffff


	//   ....[200]....
        /*068c*/ 	.word	0xffffffff


	//   ....[201]....
        /*0690*/ 	.word	0xffffffff


	//   ....[202]....
        /*0694*/ 	.word	0xffffffff


	//   ....[203]....
        /*0698*/ 	.word	0xffffffff


	//   ....[204]....
        /*069c*/ 	.word	0xffffffff


	//   ....[205]....
        /*06a0*/ 	.word	0xffffffff


	//   ....[206]....
        /*06a4*/ 	.word	0xffffffff


	//   ....[207]....
        /*06a8*/ 	.word	0xffffffff


	//   ....[208]....
        /*06ac*/ 	.word	0xffffffff


	//   ....[209]....
        /*06b0*/ 	.word	0xffffffff


	//   ....[210]....
        /*06b4*/ 	.word	0xffffffff


	//   ....[211]....
        /*06b8*/ 	.word	0xffffffff


	//   ....[212]....
        /*06bc*/ 	.word	0xffffffff


	//   ....[213]....
        /*06c0*/ 	.word	0xffffffff


	//   ....[214]....
        /*06c4*/ 	.word	0xffffffff


	//   ....[215]....
        /*06c8*/ 	.word	0xffffffff


	//   ....[216]....
        /*06cc*/ 	.word	0xffffffff


	//   ....[217]....
        /*06d0*/ 	.word	0xffffffff


	//   ....[218]....
        /*06d4*/ 	.word	0xffffffff


	//   ....[219]....
        /*06d8*/ 	.word	0xffffffff


	//   ....[220]....
        /*06dc*/ 	.word	0xffffffff


	//   ....[221]....
        /*06e0*/ 	.word	0xffffffff


	//   ....[222]....
        /*06e4*/ 	.word	0xffffffff


	//   ....[223]....
        /*06e8*/ 	.word	0xffffffff


	//   ....[224]....
        /*06ec*/ 	.word	0xffffffff


	//   ....[225]....
        /*06f0*/ 	.word	0xffffffff


	//   ....[226]....
        /*06f4*/ 	.word	0xffffffff


	//   ....[227]....
        /*06f8*/ 	.word	0xffffffff


	//   ....[228]....
        /*06fc*/ 	.word	0xffffffff


	//   ....[229]....
        /*0700*/ 	.word	0xffffffff


	//   ....[230]....
        /*0704*/ 	.word	0xffffffff


	//   ....[231]....
        /*0708*/ 	.word	0xffffffff


	//   ....[232]....
        /*070c*/ 	.word	0xffffffff


	//   ....[233]....
        /*0710*/ 	.word	0xffffffff


	//   ....[234]....
        /*0714*/ 	.word	0xffffffff


	//   ....[235]....
        /*0718*/ 	.word	0x0500000f


	//   ....[236]....
        /*071c*/ 	.word	0x0500000f


	//   ....[237]....
        /*0720*/ 	.word	0x0500000f


	//   ....[238]....
        /*0724*/ 	.word	0x0500000f


	//   ....[239]....
        /*0728*/ 	.word	0x0500000f


	//   ....[240]....
        /*072c*/ 	.word	0x0500000f


	//   ....[241]....
        /*0730*/ 	.word	0x0500000f


	//   ....[242]....
        /*0734*/ 	.word	0x0500000f


	//   ....[243]....
        /*0738*/ 	.word	0x0500000f


	//   ....[244]....
        /*073c*/ 	.word	0x0500000f


	//   ....[245]....
        /*0740*/ 	.word	0x0500000f


	//   ....[246]....
        /*0744*/ 	.word	0x0500000f


	//   ....[247]....
        /*0748*/ 	.word	0x0500000f


	//   ....[248]....
        /*074c*/ 	.word	0x0500000f


	//   ....[249]....
        /*0750*/ 	.word	0x0500000f


	//   ....[250]....
        /*0754*/ 	.word	0x0500000f


	//   ....[251]....
        /*0758*/ 	.word	0x0500000f


	//   ....[252]....
        /*075c*/ 	.word	0x0500000f


	//   ....[253]....
        /*0760*/ 	.word	0x0500000f


	//   ....[254]....
        /*0764*/ 	.word	0x0500000f


	//   ....[255]....
        /*0768*/ 	.word	0x0500000f


	//   ....[0]....
        /*076c*/ 	.word	0x0500000f


	//   ....[1]....
        /*0770*/ 	.word	0x0500000f


	//   ....[2]....
        /*0774*/ 	.word	0x0500000f


	//   ....[3]....
        /*0778*/ 	.word	0x0500000f


	//   ....[4]....
        /*077c*/ 	.word	0x0500000f


	//   ....[5]....
        /*0780*/ 	.word	0x0500000f


	//   ....[6]....
        /*0784*/ 	.word	0x0500000f


	//   ....[7]....
        /*0788*/ 	.word	0x0500000f


	//   ....[8]....
        /*078c*/ 	.word	0x0500000f


	//   ....[9]....
        /*0790*/ 	.word	0x0500000f


	//   ....[10]....
        /*0794*/ 	.word	0x0500000f


	//   ....[11]....
        /*0798*/ 	.word	0x0500000f


	//   ....[12]....
        /*079c*/ 	.word	0x0500000f


	//   ....[13]....
        /*07a0*/ 	.word	0x0500000f


	//   ....[14]....
        /*07a4*/ 	.word	0x0500000f


	//   ....[15]....
        /*07a8*/ 	.word	0x0500000f


	//   ....[16]....
        /*07ac*/ 	.word	0x0500000f


	//   ....[17]....
        /*07b0*/ 	.word	0x0500000f


	//   ....[18]....
        /*07b4*/ 	.word	0x0500000f


	//   ....[19]....
        /*07b8*/ 	.word	0x0500000f


	//   ....[20]....
        /*07bc*/ 	.word	0x0500000f


	//   ....[21]....
        /*07c0*/ 	.word	0x0500000f


	//   ....[22]....
        /*07c4*/ 	.word	0x0500000f


	//   ....[23]....
        /*07c8*/ 	.word	0x0500000f


	//   ....[24]....
        /*07cc*/ 	.word	0x0500000f


	//   ....[25]....
        /*07d0*/ 	.word	0x0500000f


	//   ....[26]....
        /*07d4*/ 	.word	0x0500000f


	//   ....[27]....
        /*07d8*/ 	.word	0x0500000f


	//   ....[28]....
        /*07dc*/ 	.word	0x0500000f


	//   ....[29]....
        /*07e0*/ 	.word	0x0500000f


	//   ....[30]....
        /*07e4*/ 	.word	0x0500000f


	//   ....[31]....
        /*07e8*/ 	.word	0x0500000f


	//   ....[32]....
        /*07ec*/ 	.word	0x0500000f


	//   ....[33]....
        /*07f0*/ 	.word	0x0500000f


	//   ....[34]....
        /*07f4*/ 	.word	0x0500000f


	//   ....[35]....
        /*07f8*/ 	.word	0x0500000f


	//   ....[36]....
        /*07fc*/ 	.word	0x0500000f


	//   ....[37]....
        /*0800*/ 	.word	0x0500000f


	//   ....[38]....
        /*0804*/ 	.word	0x0500000f


	//   ....[39]....
        /*0808*/ 	.word	0x0500000f


	//   ....[40]....
        /*080c*/ 	.word	0x0500000f


	//   ....[41]....
        /*0810*/ 	.word	0x0500000f


	//   ....[42]....
        /*0814*/ 	.word	0x0500000f


	//   ....[43]....
        /*0818*/ 	.word	0x0500000f


	//   ....[44]....
        /*081c*/ 	.word	0x0500000f


	//   ....[45]....
        /*0820*/ 	.word	0x0500000f


	//   ....[46]....
        /*0824*/ 	.word	0x0500000f


	//   ....[47]....
        /*0828*/ 	.word	0x0500000f


	//   ....[48]....
        /*082c*/ 	.word	0x0500000f


	//   ....[49]....
        /*0830*/ 	.word	0x0500000f


	//   ....[50]....
        /*0834*/ 	.word	0x0500000f


	//   ....[51]....
        /*0838*/ 	.word	0x0500000f


	//   ....[52]....
        /*083c*/ 	.word	0x0500000f


	//   ....[53]....
        /*0840*/ 	.word	0x0500000f


	//   ....[54]....
        /*0844*/ 	.word	0x0500000f


	//   ....[55]....
        /*0848*/ 	.word	0x0500000f


	//   ....[56]....
        /*084c*/ 	.word	0x0500000f


	//   ....[57]....
        /*0850*/ 	.word	0x0500000f


	//   ....[58]....
        /*0854*/ 	.word	0x0500000f


	//   ....[59]....
        /*0858*/ 	.word	0x0500000f


	//   ....[60]....
        /*085c*/ 	.word	0x0500000f


	//   ....[61]....
        /*0860*/ 	.word	0x0500000f


	//   ....[62]....
        /*0864*/ 	.word	0x0500000f


	//   ....[63]....
        /*0868*/ 	.word	0x0500000f


	//   ....[64]....
        /*086c*/ 	.word	0x0500000f


	//   ....[65]....
        /*0870*/ 	.word	0x0500000f


	//   ....[66]....
        /*0874*/ 	.word	0x0500000f


	//   ....[67]....
        /*0878*/ 	.word	0x0500000f


	//   ....[68]....
        /*087c*/ 	.word	0x0500000f


	//   ....[69]....
        /*0880*/ 	.word	0x0500000f


	//   ....[70]....
        /*0884*/ 	.word	0x0500000f


	//   ....[71]....
        /*0888*/ 	.word	0x0500000f


	//   ....[72]....
        /*088c*/ 	.word	0x0500000f


	//   ....[73]....
        /*0890*/ 	.word	0x0500000f


	//   ....[74]....
        /*0894*/ 	.word	0x0500000f


	//   ....[75]....
        /*0898*/ 	.word	0x0500000f


	//   ....[76]....
        /*089c*/ 	.word	0x0500000f


	//   ....[77]....
        /*08a0*/ 	.word	0x0500000f


	//   ....[78]....
        /*08a4*/ 	.word	0x0500000f


	//   ....[79]....
        /*08a8*/ 	.word	0x0500000f


	//   ....[80]....
        /*08ac*/ 	.word	0x0500000f


	//   ....[81]....
        /*08b0*/ 	.word	0x0500000f


	//   ....[82]....
        /*08b4*/ 	.word	0x0500000f


	//   ....[83]....
        /*08b8*/ 	.word	0x0500000f


	//   ....[84]....
        /*08bc*/ 	.word	0x0500000f


	//   ....[85]....
        /*08c0*/ 	.word	0x0500000f


	//   ....[86]....
        /*08c4*/ 	.word	0x0500000f


	//   ....[87]....
        /*08c8*/ 	.word	0x0500000f


	//   ....[88]....
        /*08cc*/ 	.word	0x0500000f


	//   ....[89]....
        /*08d0*/ 	.word	0x0500000f


	//   ....[90]....
        /*08d4*/ 	.word	0x0500000f


	//   ....[91]....
        /*08d8*/ 	.word	0x0500000f


	//   ....[92]....
        /*08dc*/ 	.word	0x0500000f


	//   ....[93]....
        /*08e0*/ 	.word	0x0500000f


	//   ....[94]....
        /*08e4*/ 	.word	0x0500000f


	//   ....[95]....
        /*08e8*/ 	.word	0x0500000f


	//   ....[96]....
        /*08ec*/ 	.word	0x0500000f


	//   ....[97]....
        /*08f0*/ 	.word	0x0500000f


	//   ....[98]....
        /*08f4*/ 	.word	0x0500000f


	//   ....[99]....
        /*08f8*/ 	.word	0x0500000f


	//   ....[100]....
        /*08fc*/ 	.word	0x0500000f


	//   ....[101]....
        /*0900*/ 	.word	0x0500000f


	//   ....[102]....
        /*0904*/ 	.word	0x0500000f


	//   ....[103]....
        /*0908*/ 	.word	0x0500000f


	//   ....[104]....
        /*090c*/ 	.word	0x0500000f


	//   ....[105]....
        /*0910*/ 	.word	0x0500000f


	//   ....[106]....
        /*0914*/ 	.word	0x0500000f


	//   ....[107]....
        /*0918*/ 	.word	0x0500000f


	//   ....[108]....
        /*091c*/ 	.word	0x0500000f


	//   ....[109]....
        /*0920*/ 	.word	0x0500000f


	//   ....[110]....
        /*0924*/ 	.word	0x0500000f


	//   ....[111]....
        /*0928*/ 	.word	0x0500000f


	//   ....[112]....
        /*092c*/ 	.word	0x0500000f


	//   ....[113]....
        /*0930*/ 	.word	0x0500000f


	//   ....[114]....
        /*0934*/ 	.word	0x0500000f


	//   ....[115]....
        /*0938*/ 	.word	0x0500000f


	//   ....[116]....
        /*093c*/ 	.word	0x0500000f


	//   ....[117]....
        /*0940*/ 	.word	0x0500000f


	//   ....[118]....
        /*0944*/ 	.word	0x0500000f


	//   ....[119]....
        /*0948*/ 	.word	0x0500000f


	//   ....[120]....
        /*094c*/ 	.word	0x0500000f


	//   ....[121]....
        /*0950*/ 	.word	0x0500000f


	//   ....[122]....
        /*0954*/ 	.word	0x0500000f


	//   ....[123]....
        /*0958*/ 	.word	0x0500000f


	//   ....[124]....
        /*095c*/ 	.word	0x0500000f


	//   ....[125]....
        /*0960*/ 	.word	0x0500000f


	//   ....[126]....
        /*0964*/ 	.word	0x0500000f


	//   ....[127]....
        /*0968*/ 	.word	0x0500000f


	//   ....[128]....
        /*096c*/ 	.word	0x0500000f


	//   ....[129]....
        /*0970*/ 	.word	0x0500000f


	//   ....[130]....
        /*0974*/ 	.word	0x0500000f


	//   ....[131]....
        /*0978*/ 	.word	0x0500000f


	//   ....[132]....
        /*097c*/ 	.word	0x0500000f


	//   ....[133]....
        /*0980*/ 	.word	0x0500000f


	//   ....[134]....
        /*0984*/ 	.word	0x0500000f


	//   ....[135]....
        /*0988*/ 	.word	0x0500000f


	//   ....[136]....
        /*098c*/ 	.word	0x0500000f


	//   ....[137]....
        /*0990*/ 	.word	0x0500000f


	//   ....[138]....
        /*0994*/ 	.word	0x0500000f


	//   ....[139]....
        /*0998*/ 	.word	0x0500000f


	//   ....[140]....
        /*099c*/ 	.word	0x0500000f


	//   ....[141]....
        /*09a0*/ 	.word	0x0500000f


	//   ....[142]....
        /*09a4*/ 	.word	0x0500000f


	//   ....[143]....
        /*09a8*/ 	.word	0x0500000f


	//   ....[144]....
        /*09ac*/ 	.word	0x0500000f


	//   ....[145]....
        /*09b0*/ 	.word	0x0500000f


	//   ....[146]....
        /*09b4*/ 	.word	0x0500000f


	//   ....[147]....
        /*09b8*/ 	.word	0x0500000f


	//   ....[148]....
        /*09bc*/ 	.word	0x0500000f


	//   ....[149]....
        /*09c0*/ 	.word	0x0500000f


	//   ....[150]....
        /*09c4*/ 	.word	0x0500000f


	//   ....[151]....
        /*09c8*/ 	.word	0x0500000f


	//   ....[152]....
        /*09cc*/ 	.word	0x0500000f


	//   ....[153]....
        /*09d0*/ 	.word	0x0500000f


	//   ....[154]....
        /*09d4*/ 	.word	0x0500000f


	//   ....[155]....
        /*09d8*/ 	.word	0x0500000f


	//   ....[156]....
        /*09dc*/ 	.word	0x0500000f


	//   ....[157]....
        /*09e0*/ 	.word	0x0500000f


	//   ....[158]....
        /*09e4*/ 	.word	0x0500000f


	//   ....[159]....
        /*09e8*/ 	.word	0x0500000f


	//   ....[160]....
        /*09ec*/ 	.word	0x0500000f


	//   ....[161]....
        /*09f0*/ 	.word	0x0500000f


	//----- nvinfo : EIATTR_COOP_GROUP_INSTR_OFFSETS
	.align		4
.L_924:
        /*09f4*/ 	.byte	0x04, 0x28
        /*09f6*/ 	.short	(.L_926 - .L_925)


	//   ....[0]....
.L_925:
        /*09f8*/ 	.word	0x00000060


	//   ....[1]....
        /*09fc*/ 	.word	0x00000130


	//   ....[2]....
        /*0a00*/ 	.word	0x000001e0


	//   ....[3]....
        /*0a04*/ 	.word	0x000003a0


	//   ....[4]....
        /*0a08*/ 	.word	0x00000500


	//   ....[5]....
        /*0a0c*/ 	.word	0x00000620


	//   ....[6]....
        /*0a10*/ 	.word	0x00000780


	//   ....[7]....
        /*0a14*/ 	.word	0x000029c0


	//   ....[8]....
        /*0a18*/ 	.word	0x000029d0


	//   ....[9]....
        /*0a1c*/ 	.word	0x000038e0


	//   ....[10]....
        /*0a20*/ 	.word	0x000038f0


	//   ....[11]....
        /*0a24*/ 	.word	0x00004830


	//   ....[12]....
        /*0a28*/ 	.word	0x00004840


	//   ....[13]....
        /*0a2c*/ 	.word	0x00005bf0


	//   ....[14]....
        /*0a30*/ 	.word	0x00005c00


	//   ....[15]....
        /*0a34*/ 	.word	0x00006b60


	//   ....[16]....
        /*0a38*/ 	.word	0x00006b70


	//   ....[17]....
        /*0a3c*/ 	.word	0x00007b30


	//   ....[18]....
        /*0a40*/ 	.word	0x00007b40


	//   ....[19]....
        /*0a44*/ 	.word	0x00008cd0


	//   ....[20]....
        /*0a48*/ 	.word	0x00008ce0


	//   ....[21]....
        /*0a4c*/ 	.word	0x00008df0


	//   ....[22]....
        /*0a50*/ 	.word	0x00008e00


	//   ....[23]....
        /*0a54*/ 	.word	0x00008f20


	//   ....[24]....
        /*0a58*/ 	.word	0x00008f30


	//   ....[25]....
        /*0a5c*/ 	.word	0x000092a0


	//   ....[26]....
        /*0a60*/ 	.word	0x000092c0


	//   ....[27]....
        /*0a64*/ 	.word	0x000093b0


	//   ....[28]....
        /*0a68*/ 	.word	0x000093d0


	//   ....[29]....
        /*0a6c*/ 	.word	0x000094c0


	//   ....[30]....
        /*0a70*/ 	.word	0x000094e0


	//   ....[31]....
        /*0a74*/ 	.word	0x00009c50


	//   ....[32]....
        /*0a78*/ 	.word	0x0000a1b0


	//   ....[33]....
        /*0a7c*/ 	.word	0x0000a1c0


	//   ....[34]....
        /*0a80*/ 	.word	0x0000a1d0


	//   ....[35]....
        /*0a84*/ 	.word	0x0000a1e0


	//   ....[36]....
        /*0a88*/ 	.word	0x0000c060


	//   ....[37]....
        /*0a8c*/ 	.word	0x0000c070


	//   ....[38]....
        /*0a90*/ 	.word	0x0000c080


	//   ....[39]....
        /*0a94*/ 	.word	0x0000c090


	//   ....[40]....
        /*0a98*/ 	.word	0x0000f540


	//   ....[41]....
        /*0a9c*/ 	.word	0x0000f5c0


	//   ....[42]....
        /*0aa0*/ 	.word	0x0000fcb0


	//   ....[43]....
        /*0aa4*/ 	.word	0x0000fd60


	//   ....[44]....
        /*0aa8*/ 	.word	0x00012790


	//   ....[45]....
        /*0aac*/ 	.word	0x000127a0


	//   ....[46]....
        /*0ab0*/ 	.word	0x000127d0


	//   ....[47]....
        /*0ab4*/ 	.word	0x000127e0


	//   ....[48]....
        /*0ab8*/ 	.word	0x000142f0


	//   ....[49]....
        /*0abc*/ 	.word	0x00014300


	//   ....[50]....
        /*0ac0*/ 	.word	0x00014380


	//   ....[51]....
        /*0ac4*/ 	.word	0x00014390


	//   ....[52]....
        /*0ac8*/ 	.word	0x000150e0


	//   ....[53]....
        /*0acc*/ 	.word	0x00015110


	//   ....[54]....
        /*0ad0*/ 	.word	0x00015140


	//   ....[55]....
        /*0ad4*/ 	.word	0x00015170


	//   ....[56]....
        /*0ad8*/ 	.word	0x000151a0


	//   ....[57]....
        /*0adc*/ 	.word	0x000151d0


	//   ....[58]....
        /*0ae0*/ 	.word	0x00015200


	//   ....[59]....
        /*0ae4*/ 	.word	0x00015230


	//   ....[60]....
        /*0ae8*/ 	.word	0x00015260


	//   ....[61]....
        /*0aec*/ 	.word	0x00015290


	//   ....[62]....
        /*0af0*/ 	.word	0x000152c0


	//   ....[63]....
        /*0af4*/ 	.word	0x000152f0


	//   ....[64]....
        /*0af8*/ 	.word	0x00015320


	//   ....[65]....
        /*0afc*/ 	.word	0x00015350


	//   ....[66]....
        /*0b00*/ 	.word	0x00015380


	//   ....[67]....
        /*0b04*/ 	.word	0x000153b0


	//   ....[68]....
        /*0b08*/ 	.word	0x000153e0


	//   ....[69]....
        /*0b0c*/ 	.word	0x00015410


	//   ....[70]....
        /*0b10*/ 	.word	0x00015440


	//   ....[71]....
        /*0b14*/ 	.word	0x00015460


	//   ....[72]....
        /*0b18*/ 	.word	0x00015490


	//   ....[73]....
        /*0b1c*/ 	.word	0x000154c0


	//   ....[74]....
        /*0b20*/ 	.word	0x000154f0


	//   ....[75]....
        /*0b24*/ 	.word	0x00015520


	//   ....[76]....
        /*0b28*/ 	.word	0x00015530


	//   ....[77]....
        /*0b2c*/ 	.word	0x00015540


	//   ....[78]....
        /*0b30*/ 	.word	0x00015560


	//   ....[79]....
        /*0b34*/ 	.word	0x00015570


	//   ....[80]....
        /*0b38*/ 	.word	0x00015580


	//   ....[81]....
        /*0b3c*/ 	.word	0x00015590


	//   ....[82]....
        /*0b40*/ 	.word	0x000155c0


	//   ....[83]....
        /*0b44*/ 	.word	0x000155f0


	//   ....[84]....
        /*0b48*/ 	.word	0x00015bb0


	//   ....[85]....
        /*0b4c*/ 	.word	0x00015bf0


	//   ....[86]....
        /*0b50*/ 	.word	0x00015c20


	//   ....[87]....
        /*0b54*/ 	.word	0x00015c60


	//   ....[88]....
        /*0b58*/ 	.word	0x00016230


	//   ....[89]....
        /*0b5c*/ 	.word	0x00016260


	//   ....[90]....
        /*0b60*/ 	.word	0x00016320


	//   ....[91]....
        /*0b64*/ 	.word	0x00016340


	//   ....[92]....
        /*0b68*/ 	.word	0x00016400


	//   ....[93]....
        /*0b6c*/ 	.word	0x00016420


	//   ....[94]....
        /*0b70*/ 	.word	0x000164f0


	//   ....[95]....
        /*0b74*/ 	.word	0x00016510


	//   ....[96]....
        /*0b78*/ 	.word	0x00016cf0


	//   ....[97]....
        /*0b7c*/ 	.word	0x00016d00


	//   ....[98]....
        /*0b80*/ 	.word	0x00016e40


	//   ....[99]....
        /*0b84*/ 	.word	0x00016e50


	//   ....[100]....
        /*0b88*/ 	.word	0x00016f80


	//   ....[101]....
        /*0b8c*/ 	.word	0x00016f90


	//   ....[102]....
        /*0b90*/ 	.word	0x000170c0


	//   ....[103]....
        /*0b94*/ 	.word	0x000170d0


	//   ....[104]....
        /*0b98*/ 	.word	0x00017250


	//   ....[105]....
        /*0b9c*/ 	.word	0x00017400


	//   ....[106]....
        /*0ba0*/ 	.word	0x00017430


	//   ....[107]....
        /*0ba4*/ 	.word	0x00017460


	//   ....[108]....
        /*0ba8*/ 	.word	0x00017490


	//   ....[109]....
        /*0bac*/ 	.word	0x000174c0


	//   ....[110]....
        /*0bb0*/ 	.word	0x000174f0


	//   ....[111]....
        /*0bb4*/ 	.word	0x00017660


	//   ....[112]....
        /*0bb8*/ 	.word	0x00017690


	//   ....[113]....
        /*0bbc*/ 	.word	0x000176c0


	//   ....[114]....
        /*0bc0*/ 	.word	0x000176f0


	//   ....[115]....
        /*0bc4*/ 	.word	0x00017720


	//   ....[116]....
        /*0bc8*/ 	.word	0x00017750


	//   ....[117]....
        /*0bcc*/ 	.word	0x000177e0


	//   ....[118]....
        /*0bd0*/ 	.word	0x00017810


	//   ....[119]....
        /*0bd4*/ 	.word	0x00017890


	//   ....[120]....
        /*0bd8*/ 	.word	0x00018580


	//   ....[121]....
        /*0bdc*/ 	.word	0x0001a1a0


	//   ....[122]....
        /*0be0*/ 	.word	0x0001a1d0


	//   ....[123]....
        /*0be4*/ 	.word	0x0001a200


	//   ....[124]....
        /*0be8*/ 	.word	0x0001a260


	//   ....[125]....
        /*0bec*/ 	.word	0x0001a290


	//   ....[126]....
        /*0bf0*/ 	.word	0x0001a2c0


	//   ....[127]....
        /*0bf4*/ 	.word	0x0001a2f0


	//   ....[128]....
        /*0bf8*/ 	.word	0x0001a320


	//   ....[129]....
        /*0bfc*/ 	.word	0x0001a350


	//   ....[130]....
        /*0c00*/ 	.word	0x0001a370


	//   ....[131]....
        /*0c04*/ 	.word	0x0001a3b0


	//   ....[132]....
        /*0c08*/ 	.word	0x0001a3e0


	//   ....[133]....
        /*0c0c*/ 	.word	0x0001a410


	//   ....[134]....
        /*0c10*/ 	.word	0x0001a440


	//   ....[135]....
        /*0c14*/ 	.word	0x0001a450


	//   ....[136]....
        /*0c18*/ 	.word	0x0001a460


	//   ....[137]....
        /*0c1c*/ 	.word	0x0001a4d0


	//   ....[138]....
        /*0c20*/ 	.word	0x0001a500


	//   ....[139]....
        /*0c24*/ 	.word	0x0001a530


	//   ....[140]....
        /*0c28*/ 	.word	0x0001a560


	//   ....[141]....
        /*0c2c*/ 	.word	0x0001aa60


	//   ....[142]....
        /*0c30*/ 	.word	0x0001aa80


	//   ....[143]....
        /*0c34*/ 	.word	0x0001ab50


	//   ....[144]....
        /*0c38*/ 	.word	0x0001ab80


	//   ....[145]....
        /*0c3c*/ 	.word	0x0001abc0


	//   ....[146]....
        /*0c40*/ 	.word	0x0001abf0


	//   ....[147]....
        /*0c44*/ 	.word	0x0001ac30


	//   ....[148]....
        /*0c48*/ 	.word	0x0001ac60


	//   ....[149]....
        /*0c4c*/ 	.word	0x0001aca0


	//   ....[150]....
        /*0c50*/ 	.word	0x0001acd0


	//   ....[151]....
        /*0c54*/ 	.word	0x0001ad10


	//   ....[152]....
        /*0c58*/ 	.word	0x0001ad30


	//   ....[153]....
        /*0c5c*/ 	.word	0x0001ad70


	//   ....[154]....
        /*0c60*/ 	.word	0x0001ad90


	//   ....[155]....
        /*0c64*/ 	.word	0x0001ada0


	//   ....[156]....
        /*0c68*/ 	.word	0x0001adf0


	//   ....[157]....
        /*0c6c*/ 	.word	0x0001ae00


	//   ....[158]....
        /*0c70*/ 	.word	0x0001ae10


	//   ....[159]....
        /*0c74*/ 	.word	0x0001ae40


	//   ....[160]....
        /*0c78*/ 	.word	0x0001ae70


	//   ....[161]....
        /*0c7c*/ 	.word	0x0001b5d0


	//   ....[162]....
        /*0c80*/ 	.word	0x0001b600


	//   ....[163]....
        /*0c84*/ 	.word	0x0001b620


	//   ....[164]....
        /*0c88*/ 	.word	0x0001b660


	//   ....[165]....
        /*0c8c*/ 	.word	0x0001b6f0


	//   ....[166]....
        /*0c90*/ 	.word	0x0001b710


	//   ....[167]....
        /*0c94*/ 	.word	0x0001b790


	//   ....[168]....
        /*0c98*/ 	.word	0x0001b7b0


	//   ....[169]....
        /*0c9c*/ 	.word	0x0001b830


	//   ....[170]....
        /*0ca0*/ 	.word	0x0001b850


	//   ....[171]....
        /*0ca4*/ 	.word	0x0001b8d0


	//   ....[172]....
        /*0ca8*/ 	.word	0x0001b8f0


	//   ....[173]....
        /*0cac*/ 	.word	0x0001b970


	//   ....[174]....
        /*0cb0*/ 	.word	0x0001b990


	//   ....[175]....
        /*0cb4*/ 	.word	0x0001b9a0


	//   ....[176]....
        /*0cb8*/ 	.word	0x0001ba10


	//   ....[177]....
        /*0cbc*/ 	.word	0x0001c330


	//   ....[178]....
        /*0cc0*/ 	.word	0x0001c350


	//   ....[179]....
        /*0cc4*/ 	.word	0x0001c360


	//   ....[180]....
        /*0cc8*/ 	.word	0x0001c370


	//   ....[181]....
        /*0ccc*/ 	.word	0x0001c380


	//   ....[182]....
        /*0cd0*/ 	.word	0x0001c3d0


	//   ....[183]....
        /*0cd4*/ 	.word	0x0001c3f0


	//   ....[184]....
        /*0cd8*/ 	.word	0x0001c410


	//   ....[185]....
        /*0cdc*/ 	.word	0x0001c420


	//   ....[186]....
        /*0ce0*/ 	.word	0x0001c460


	//   ....[187]....
        /*0ce4*/ 	.word	0x0001c470


	//   ....[188]....
        /*0ce8*/ 	.word	0x0001c4b0


	//   ....[189]....
        /*0cec*/ 	.word	0x0001c4c0


	//   ....[190]....
        /*0cf0*/ 	.word	0x0001c500


	//   ....[191]....
        /*0cf4*/ 	.word	0x0001c510


	//   ....[192]....
        /*0cf8*/ 	.word	0x0001c550


	//   ....[193]....
        /*0cfc*/ 	.word	0x0001c560


	//   ....[194]....
        /*0d00*/ 	.word	0x0001c570


	//   ....[195]....
        /*0d04*/ 	.word	0x0001c5b0


	//   ....[196]....
        /*0d08*/ 	.word	0x0001c620


	//   ....[197]....
        /*0d0c*/ 	.word	0x0001c9f0


	//   ....[198]....
        /*0d10*/ 	.word	0x0001ca00


	//   ....[199]....
        /*0d14*/ 	.word	0x0001ca10


	//   ....[200]....
        /*0d18*/ 	.word	0x0001ca20


	//   ....[201]....
        /*0d1c*/ 	.word	0x0001ca70


	//   ....[202]....
        /*0d20*/ 	.word	0x0001ca90


	//   ....[203]....
        /*0d24*/ 	.word	0x0001cab0


	//   ....[204]....
        /*0d28*/ 	.word	0x0001cac0


	//   ....[205]....
        /*0d2c*/ 	.word	0x0001cb00


	//   ....[206]....
        /*0d30*/ 	.word	0x0001cb10


	//   ....[207]....
        /*0d34*/ 	.word	0x0001cb50


	//   ....[208]....
        /*0d38*/ 	.word	0x0001cb60


	//   ....[209]....
        /*0d3c*/ 	.word	0x0001cba0


	//   ....[210]....
        /*0d40*/ 	.word	0x0001cbb0


	//   ....[211]....
        /*0d44*/ 	.word	0x0001cbf0


	//   ....[212]....
        /*0d48*/ 	.word	0x0001cc00


	//   ....[213]....
        /*0d4c*/ 	.word	0x0001cc10


	//   ....[214]....
        /*0d50*/ 	.word	0x0001cc50


	//   ....[215]....
        /*0d54*/ 	.word	0x0001cc70


	//   ....[216]....
        /*0d58*/ 	.word	0x0001ccd0


	//   ....[217]....
        /*0d5c*/ 	.word	0x0001e250


	//   ....[218]....
        /*0d60*/ 	.word	0x0001e280


	//   ....[219]....
        /*0d64*/ 	.word	0x0001e2c0


	//   ....[220]....
        /*0d68*/ 	.word	0x0001e2f0


	//   ....[221]....
        /*0d6c*/ 	.word	0x0001e320


	//   ....[222]....
        /*0d70*/ 	.word	0x0001e350


	//   ....[223]....
        /*0d74*/ 	.word	0x0001e380


	//   ....[224]....
        /*0d78*/ 	.word	0x0001e3b0


	//   ....[225]....
        /*0d7c*/ 	.word	0x0001e530


	//   ....[226]....
        /*0d80*/ 	.word	0x0001e560


	//   ....[227]....
        /*0d84*/ 	.word	0x0001e590


	//   ....[228]....
        /*0d88*/ 	.word	0x0001e5c0


	//   ....[229]....
        /*0d8c*/ 	.word	0x0001e5f0


	//   ....[230]....
        /*0d90*/ 	.word	0x0001e620


	//   ....[231]....
        /*0d94*/ 	.word	0x0001e6e0


	//   ....[232]....
        /*0d98*/ 	.word	0x0001e700


	//   ....[233]....
        /*0d9c*/ 	.word	0x0001e770


	//   ....[234]....
        /*0da0*/ 	.word	0x0001ec00


	//   ....[235]....
        /*0da4*/ 	.word	0x0001efc0


	//   ....[236]....
        /*0da8*/ 	.word	0x0001f050


	//   ....[237]....
        /*0dac*/ 	.word	0x0001f0e0


	//   ....[238]....
        /*0db0*/ 	.word	0x0001f170


	//   ....[239]....
        /*0db4*/ 	.word	0x0001f200


	//   ....[240]....
        /*0db8*/ 	.word	0x0001f290


	//   ....[241]....
        /*0dbc*/ 	.word	0x0001f370


	//   ....[242]....
        /*0dc0*/ 	.word	0x0001f400


	//   ....[243]....
        /*0dc4*/ 	.word	0x0001f4a0


	//   ....[244]....
        /*0dc8*/ 	.word	0x0001f530


	//   ....[245]....
        /*0dcc*/ 	.word	0x0001f5c0


	//   ....[246]....
        /*0dd0*/ 	.word	0x0001f650


	//   ....[247]....
        /*0dd4*/ 	.word	0x0001f730


	//   ....[248]....
        /*0dd8*/ 	.word	0x0001f7c0


	//   ....[249]....
        /*0ddc*/ 	.word	0x0001f850


	//   ....[250]....
        /*0de0*/ 	.word	0x0001f8e0


	//   ....[251]....
        /*0de4*/ 	.word	0x0001f970


	//   ....[252]....
        /*0de8*/ 	.word	0x0001fa00


	//   ....[253]....
        /*0dec*/ 	.word	0x0001fae0


	//   ....[254]....
        /*0df0*/ 	.word	0x0001fb90


	//   ....[255]....
        /*0df4*/ 	.word	0x0001fc20


	//   ....[0]....
        /*0df8*/ 	.word	0x0001fc70


	//   ....[1]....
        /*0dfc*/ 	.word	0x0001fcc0


	//   ....[2]....
        /*0e00*/ 	.word	0x0001fda0


	//   ....[3]....
        /*0e04*/ 	.word	0x0001fe30


	//   ....[4]....
        /*0e08*/ 	.word	0x0001fe80


	//   ....[5]....
        /*0e0c*/ 	.word	0x0001fed0


	//   ....[6]....
        /*0e10*/ 	.word	0x00020110


	//   ....[7]....
        /*0e14*/ 	.word	0x00020230


	//   ....[8]....
        /*0e18*/ 	.word	0x00020360


	//   ....[9]....
        /*0e1c*/ 	.word	0x00020400


	//   ....[10]....
        /*0e20*/ 	.word	0x00020460


	//   ....[11]....
        /*0e24*/ 	.word	0x000204e0


	//   ....[12]....
        /*0e28*/ 	.word	0x00020540


	//   ....[13]....
        /*0e2c*/ 	.word	0x000205c0


	//   ....[14]....
        /*0e30*/ 	.word	0x00020620


	//   ....[15]....
        /*0e34*/ 	.word	0x000206a0


	//   ....[16]....
        /*0e38*/ 	.word	0x00020700


	//   ....[17]....
        /*0e3c*/ 	.word	0x00020780


	//   ....[18]....
        /*0e40*/ 	.word	0x000207e0


	//   ....[19]....
        /*0e44*/ 	.word	0x00020860


	//   ....[20]....
        /*0e48*/ 	.word	0x000208c0


	//   ....[21]....
        /*0e4c*/ 	.word	0x00020920


	//   ....[22]....
        /*0e50*/ 	.word	0x00020980


	//   ....[23]....
        /*0e54*/ 	.word	0x00020a10


	//   ....[24]....
        /*0e58*/ 	.word	0x00020a70


	//   ....[25]....
        /*0e5c*/ 	.word	0x00020af0


	//   ....[26]....
        /*0e60*/ 	.word	0x00020b50


	//   ....[27]....
        /*0e64*/ 	.word	0x00020bc0


	//   ....[28]....
        /*0e68*/ 	.word	0x00020c20


	//   ....[29]....
        /*0e6c*/ 	.word	0x00020ca0


	//   ....[30]....
        /*0e70*/ 	.word	0x00020d00


	//   ....[31]....
        /*0e74*/ 	.word	0x00020d80


	//   ....[32]....
        /*0e78*/ 	.word	0x00020de0


	//   ....[33]....
        /*0e7c*/ 	.word	0x00020e60


	//   ....[34]....
        /*0e80*/ 	.word	0x00020ec0


	//   ....[35]....
        /*0e84*/ 	.word	0x00020f30


	//   ....[36]....
        /*0e88*/ 	.word	0x00020f90


	//   ....[37]....
        /*0e8c*/ 	.word	0x00020ff0


	//   ....[38]....
        /*0e90*/ 	.word	0x000210e0


	//   ....[39]....
        /*0e94*/ 	.word	0x00021130


	//   ....[40]....
        /*0e98*/ 	.word	0x000211c0


	//   ....[41]....
        /*0e9c*/ 	.word	0x00021250


	//   ....[42]....
        /*0ea0*/ 	.word	0x000212e0


	//   ....[43]....
        /*0ea4*/ 	.word	0x00021370


	//   ....[44]....
        /*0ea8*/ 	.word	0x00021400


	//   ....[45]....
        /*0eac*/ 	.word	0x00021490


	//   ....[46]....
        /*0eb0*/ 	.word	0x00021550


	//   ....[47]....
        /*0eb4*/ 	.word	0x00021830


	//   ....[48]....
        /*0eb8*/ 	.word	0x00021930


	//   ....[49]....
        /*0ebc*/ 	.word	0x00021a00


	//   ....[50]....
        /*0ec0*/ 	.word	0x00021a70


	//   ....[51]....
        /*0ec4*/ 	.word	0x00021b40


	//   ....[52]....
        /*0ec8*/ 	.word	0x00021be0


	//   ....[53]....
        /*0ecc*/ 	.word	0x00021c70


	//   ....[54]....
        /*0ed0*/ 	.word	0x00021d00


	//   ....[55]....
        /*0ed4*/ 	.word	0x00021da0


	//   ....[56]....
        /*0ed8*/ 	.word	0x00021e30


	//   ....[57]....
        /*0edc*/ 	.word	0x00021ed0


	//   ....[58]....
        /*0ee0*/ 	.word	0x00021f60


	//   ....[59]....
        /*0ee4*/ 	.word	0x00022000


	//   ....[60]....
        /*0ee8*/ 	.word	0x00022090


	//   ....[61]....
        /*0eec*/ 	.word	0x00022130


	//   ....[62]....
        /*0ef0*/ 	.word	0x000221d0


	//   ....[63]....
        /*0ef4*/ 	.word	0x00022260


	//   ....[64]....
        /*0ef8*/ 	.word	0x000222c0


	//   ....[65]....
        /*0efc*/ 	.word	0x00022380


	//   ....[66]....
        /*0f00*/ 	.word	0x000223e0


	//   ....[67]....
        /*0f04*/ 	.word	0x000224b0


	//   ....[68]....
        /*0f08*/ 	.word	0x00022680


	//   ....[69]....
        /*0f0c*/ 	.word	0x00022710


	//   ....[70]....
        /*0f10*/ 	.word	0x000227f0


	//   ....[71]....
        /*0f14*/ 	.word	0x00022840


	//   ....[72]....
        /*0f18*/ 	.word	0x00022920


	//   ....[73]....
        /*0f1c*/ 	.word	0x00022970


	//   ....[74]....
        /*0f20*/ 	.word	0x00022a50


	//   ....[75]....
        /*0f24*/ 	.word	0x00022aa0


	//   ....[76]....
        /*0f28*/ 	.word	0x00022b00


	//   ....[77]....
        /*0f2c*/ 	.word	0x00022bd0


	//   ....[78]....
        /*0f30*/ 	.word	0x00022cb0


	//   ....[79]....
        /*0f34*/ 	.word	0x00022d00


	//   ....[80]....
        /*0f38*/ 	.word	0x00022d60


	//   ....[81]....
        /*0f3c*/ 	.word	0x00022e20


	//   ....[82]....
        /*0f40*/ 	.word	0x00022e80


	//   ....[83]....
        /*0f44*/ 	.word	0x00022f40


	//   ....[84]....
        /*0f48*/ 	.word	0x00022fa0


	//   ....[85]....
        /*0f4c*/ 	.word	0x00023050


	//   ....[86]....
        /*0f50*/ 	.word	0x000230b0


	//   ....[87]....
        /*0f54*/ 	.word	0x00023180


	//   ....[88]....
        /*0f58*/ 	.word	0x00023230


	//   ....[89]....
        /*0f5c*/ 	.word	0x00023290


	//   ....[90]....
        /*0f60*/ 	.word	0x000232f0


	//   ....[91]....
        /*0f64*/ 	.word	0x000233e0


	//   ....[92]....
        /*0f68*/ 	.word	0x00023440


	//   ....[93]....
        /*0f6c*/ 	.word	0x00023540


	//   ....[94]....
        /*0f70*/ 	.word	0x000235a0


	//   ....[95]....
        /*0f74*/ 	.word	0x000236a0


	//   ....[96]....
        /*0f78*/ 	.word	0x00023700


	//   ....[97]....
        /*0f7c*/ 	.word	0x00023800


	//   ....[98]....
        /*0f80*/ 	.word	0x00023860


	//   ....[99]....
        /*0f84*/ 	.word	0x00023960


	//   ....[100]....
        /*0f88*/ 	.word	0x000239c0


	//   ....[101]....
        /*0f8c*/ 	.word	0x00023ab0


	//   ....[102]....
        /*0f90*/ 	.word	0x00023b10


	//   ....[103]....
        /*0f94*/ 	.word	0x00023bf0


	//   ....[104]....
        /*0f98*/ 	.word	0x00023d30


	//   ....[105]....
        /*0f9c*/ 	.word	0x00023dd0


	//   ....[106]....
        /*0fa0*/ 	.word	0x00023e30


	//   ....[107]....
        /*0fa4*/ 	.word	0x00023ee0


	//   ....[108]....
        /*0fa8*/ 	.word	0x00023f70


	//   ....[109]....
        /*0fac*/ 	.word	0x00024000


	//   ....[110]....
        /*0fb0*/ 	.word	0x00024060


	//   ....[111]....
        /*0fb4*/ 	.word	0x00024110


	//   ....[112]....
        /*0fb8*/ 	.word	0x00024170


	//   ....[113]....
        /*0fbc*/ 	.word	0x00024220


	//   ....[114]....
        /*0fc0*/ 	.word	0x00024280


	//   ....[115]....
        /*0fc4*/ 	.word	0x00024330


	//   ....[116]....
        /*0fc8*/ 	.word	0x00024390


	//   ....[117]....
        /*0fcc*/ 	.word	0x00024440


	//   ....[118]....
        /*0fd0*/ 	.word	0x000244a0


	//   ....[119]....
        /*0fd4*/ 	.word	0x00024550


	//   ....[120]....
        /*0fd8*/ 	.word	0x000245e0


	//   ....[121]....
        /*0fdc*/ 	.word	0x00024670


	//   ....[122]....
        /*0fe0*/ 	.word	0x000246f0


	//   ....[123]....
        /*0fe4*/ 	.word	0x00024780


	//   ....[124]....
        /*0fe8*/ 	.word	0x00024870


	//   ....[125]....
        /*0fec*/ 	.word	0x00024900


	//   ....[126]....
        /*0ff0*/ 	.word	0x00024960


	//   ....[127]....
        /*0ff4*/ 	.word	0x00024a10


	//   ....[128]....
        /*0ff8*/ 	.word	0x00024a70


	//   ....[129]....
        /*0ffc*/ 	.word	0x00024b20


	//   ....[130]....
        /*1000*/ 	.word	0x00024b80


	//   ....[131]....
        /*1004*/ 	.word	0x00024c30


	//   ....[132]....
        /*1008*/ 	.word	0x00024c90


	//   ....[133]....
        /*100c*/ 	.word	0x00024d40


	//   ....[134]....
        /*1010*/ 	.word	0x00024da0


	//   ....[135]....
        /*1014*/ 	.word	0x00024e50


	//   ....[136]....
        /*1018*/ 	.word	0x00024eb0


	//   ....[137]....
        /*101c*/ 	.word	0x00024f60


	//   ....[138]....
        /*1020*/ 	.word	0x00024fc0


	//   ....[139]....
        /*1024*/ 	.word	0x00025030


	//   ....[140]....
        /*1028*/ 	.word	0x000250d0


	//   ....[141]....
        /*102c*/ 	.word	0x00025180


	//   ....[142]....
        /*1030*/ 	.word	0x000251e0


	//   ....[143]....
        /*1034*/ 	.word	0x00025290


	//   ....[144]....
        /*1038*/ 	.word	0x00025470


	//   ....[145]....
        /*103c*/ 	.word	0x00025510


	//   ....[146]....
        /*1040*/ 	.word	0x00025630


	//   ....[147]....
        /*1044*/ 	.word	0x000256a0


	//   ....[148]....
        /*1048*/ 	.word	0x00025710


	//   ....[149]....
        /*104c*/ 	.word	0x00025780


	//   ....[150]....
        /*1050*/ 	.word	0x000257f0


	//   ....[151]....
        /*1054*/ 	.word	0x00025870


	//   ....[152]....
        /*1058*/ 	.word	0x00025900


	//   ....[153]....
        /*105c*/ 	.word	0x00025990


	//   ....[154]....
        /*1060*/ 	.word	0x00025a00


	//   ....[155]....
        /*1064*/ 	.word	0x00025a70


	//   ....[156]....
        /*1068*/ 	.word	0x00025ae0


	//   ....[157]....
        /*106c*/ 	.word	0x00025b60


	//   ....[158]....
        /*1070*/ 	.word	0x00025bd0


	//   ....[159]....
        /*1074*/ 	.word	0x00025c70


	//   ....[160]....
        /*1078*/ 	.word	0x00025d00


	//   ....[161]....
        /*107c*/ 	.word	0x00025e20


	//----- nvinfo : EIATTR_REG_RECONFIG
	.align		4
.L_926:
        /*1080*/ 	.byte	0x01, 0x54
	.zero		2


	//----- nvinfo : EIATTR_SYSCALL_OFFSETS
	.align		4
        /*1084*/ 	.byte	0x04, 0x46
        /*1086*/ 	.short	(.L_928 - .L_927)


	//   ....[0]....
.L_927:
        /*1088*/ 	.word	0x000017d0


	//   ....[1]....
        /*108c*/ 	.word	0x00001920


	//   ....[2]....
        /*1090*/ 	.word	0x00009df0


	//   ....[3]....
        /*1094*/ 	.word	0x0000a120


	//   ....[4]....
        /*1098*/ 	.word	0x00019450


	//   ....[5]....
        /*109c*/ 	.word	0x000195c0


	//   ....[6]....
        /*10a0*/ 	.word	0x00019710


	//   ....[7]....
        /*10a4*/ 	.word	0x00019850


	//   ....[8]....
        /*10a8*/ 	.word	0x0001b250


	//----- nvinfo : EIATTR_MBARRIER_INSTR_OFFSETS
	.align		4
.L_928:
        /*10ac*/ 	.byte	0x04, 0x39
        /*10ae*/ 	.short	(.L_930 - .L_929)


	//   ....[0]....
.L_929:
        /*10b0*/ 	.word	0x00000250
        /*10b4*/ 	.word	0x000000ff
        /*10b8*/ 	.word	0x00022800
        /*10bc*/ 	.short	0x0100
        /*10be*/ 	.byte	0x08
	.zero		1


	//   ....[1]....
        /*10c0*/ 	.word	0x00000260
        /*10c4*/ 	.word	0x000000ff
        /*10c8*/ 	.word	0x00022820
        /*10cc*/ 	.short	0x0100
        /*10ce*/ 	.byte	0x08
	.zero		1


	//   ....[2]....
        /*10d0*/ 	.word	0x00000350
        /*10d4*/ 	.word	0x000000ff
        /*10d8*/ 	.word	0x00022830
        /*10dc*/ 	.short	0x0100
        /*10de*/ 	.byte	0x08
	.zero		1


	//   ....[3]....
        /*10e0*/ 	.word	0x00000360
        /*10e4*/ 	.word	0x000000ff
        /*10e8*/ 	.word	0x00022840
        /*10ec*/ 	.short	0x0100
        /*10ee*/ 	.byte	0x08
	.zero		1


	//   ....[4]....
        /*10f0*/ 	.word	0x00000370
        /*10f4*/ 	.word	0x000000ff
        /*10f8*/ 	.word	0x00022838
        /*10fc*/ 	.short	0x0100
        /*10fe*/ 	.byte	0x08
	.zero		1


	//   ....[5]....
        /*1100*/ 	.word	0x00000380
        /*1104*/ 	.word	0x000000ff
        /*1108*/ 	.word	0x00022848
        /*110c*/ 	.short	0x0100
        /*110e*/ 	.byte	0x08
	.zero		1


	//   ....[6]....
        /*1110*/ 	.word	0x000004b0
        /*1114*/ 	.word	0x000000ff
        /*1118*/ 	.word	0x00022850
        /*111c*/ 	.short	0x0100
        /*111e*/ 	.byte	0x08
	.zero		1


	//   ....[7]....
        /*1120*/ 	.word	0x000004c0
        /*1124*/ 	.word	0x000000ff
        /*1128*/ 	.word	0x00022860
        /*112c*/ 	.short	0x0100
        /*112e*/ 	.byte	0x08
	.zero		1


	//   ....[8]....
        /*1130*/ 	.word	0x000004d0
        /*1134*/ 	.word	0x000000ff
        /*1138*/ 	.word	0x00022858
        /*113c*/ 	.short	0x0100
        /*113e*/ 	.byte	0x08
	.zero		1


	//   ....[9]....
        /*1140*/ 	.word	0x000004e0
        /*1144*/ 	.word	0x000000ff
        /*1148*/ 	.word	0x00022868
        /*114c*/ 	.short	0x0100
        /*114e*/ 	.byte	0x08
	.zero		1


	//   ....[10]....
        /*1150*/ 	.word	0x000005d0
        /*1154*/ 	.word	0x000000ff
        /*1158*/ 	.word	0x00022870
        /*115c*/ 	.short	0x0100
        /*115e*/ 	.byte	0x06
	.zero		1


	//   ....[11]....
        /*1160*/ 	.word	0x000005e0
        /*1164*/ 	.word	0x000000ff
        /*1168*/ 	.word	0x00022880
        /*116c*/ 	.short	0x0100
        /*116e*/ 	.byte	0x06
	.zero		1


	//   ....[12]....
        /*1170*/ 	.word	0x000005f0
        /*1174*/ 	.word	0x000000ff
        /*1178*/ 	.word	0x00022878
        /*117c*/ 	.short	0x0100
        /*117e*/ 	.byte	0x06
	.zero		1


	//   ....[13]....
        /*1180*/ 	.word	0x00000600
        /*1184*/ 	.word	0x000000ff
        /*1188*/ 	.word	0x00022888
        /*118c*/ 	.short	0x0100
        /*118e*/ 	.byte	0x06
	.zero		1


	//   ....[14]....
        /*1190*/ 	.word	0x00000730
        /*1194*/ 	.word	0x000000ff
        /*1198*/ 	.word	0x00022890
        /*119c*/ 	.short	0x0100
        /*119e*/ 	.byte	0x08
	.zero		1


	//   ....[15]....
        /*11a0*/ 	.word	0x00000740
        /*11a4*/ 	.word	0x000000ff
        /*11a8*/ 	.word	0x000228a0
        /*11ac*/ 	.short	0x0100
        /*11ae*/ 	.byte	0x08
	.zero		1


	//   ....[16]....
        /*11b0*/ 	.word	0x00000750
        /*11b4*/ 	.word	0x000000ff
        /*11b8*/ 	.word	0x00022898
        /*11bc*/ 	.short	0x0100
        /*11be*/ 	.byte	0x08
	.zero		1


	//   ....[17]....
        /*11c0*/ 	.word	0x00000760
        /*11c4*/ 	.word	0x000000ff
        /*11c8*/ 	.word	0x000228a8
        /*11cc*/ 	.short	0x0100
        /*11ce*/ 	.byte	0x08
	.zero		1


	//   ....[18]....
        /*11d0*/ 	.word	0x000008a0
        /*11d4*/ 	.word	0x000000ff
        /*11d8*/ 	.word	0x000228b0
        /*11dc*/ 	.short	0x0100
        /*11de*/ 	.byte	0x08
	.zero		1


	//   ....[19]....
        /*11e0*/ 	.word	0x000008b0
        /*11e4*/ 	.word	0x000000ff
        /*11e8*/ 	.word	0x000228c0
        /*11ec*/ 	.short	0x0100
        /*11ee*/ 	.byte	0x08
	.zero		1


	//   ....[20]....
        /*11f0*/ 	.word	0x000008c0
        /*11f4*/ 	.word	0x000000ff
        /*11f8*/ 	.word	0x000228b8
        /*11fc*/ 	.short	0x0100
        /*11fe*/ 	.byte	0x08
	.zero		1


	//   ....[21]....
        /*1200*/ 	.word	0x000008d0
        /*1204*/ 	.word	0x000000ff
        /*1208*/ 	.word	0x000228c8
        /*120c*/ 	.short	0x0100
        /*120e*/ 	.byte	0x08
	.zero		1


	//   ....[22]....
        /*1210*/ 	.word	0x00002970
        /*1214*/ 	.word	0x00000058
        /*1218*/ 	.word	0x00022890
        /*121c*/ 	.short	0x010a
        /*121e*/ 	.byte	0x3f
	.zero		1


	//   ....[23]....
        /*1220*/ 	.word	0x00005b90
        /*1224*/ 	.word	0x00000058
        /*1228*/ 	.word	0x00022890
        /*122c*/ 	.short	0x010a
        /*122e*/ 	.byte	0x3f
	.zero		1


	//   ....[24]....
        /*1230*/ 	.word	0x00008b20
        /*1234*/ 	.word	0x00000058
        /*1238*/ 	.word	0x00022890
        /*123c*/ 	.short	0x010a
        /*123e*/ 	.byte	0x3f
	.zero		1


	//   ....[25]....
        /*1240*/ 	.word	0x000090f0
        /*1244*/ 	.word	0x00000004
        /*1248*/ 	.word	0x00000000
        /*124c*/ 	.short	0x0101
        /*124e*/ 	.byte	0x3f
	.zero		1


	//   ....[26]....
        /*1250*/ 	.word	0x00009130
        /*1254*/ 	.word	0x00000058
        /*1258*/ 	.word	0x000228b0
        /*125c*/ 	.short	0x010a
        /*125e*/ 	.byte	0x3f
	.zero		1


	//   ....[27]....
        /*1260*/ 	.word	0x00009670
        /*1264*/ 	.word	0x00000058
        /*1268*/ 	.word	0x00000000
        /*126c*/ 	.short	0x0101
        /*126e*/ 	.byte	0x3f
	.zero		1


	//   ....[28]....
        /*1270*/ 	.word	0x00009e80
        /*1274*/ 	.word	0x00000012
        /*1278*/ 	.word	0x00022800
        /*127c*/ 	.short	0x010a
        /*127e*/ 	.byte	0x3f
	.zero		1


	//   ....[29]....
        /*1280*/ 	.word	0x00009ed0
        /*1284*/ 	.word	0x00000012
        /*1288*/ 	.word	0x00022800
        /*128c*/ 	.short	0x010a
        /*128e*/ 	.byte	0x3f
	.zero		1


	//   ....[30]....
        /*1290*/ 	.word	0x0000a4a0
        /*1294*/ 	.word	0x00000012
        /*1298*/ 	.word	0x00022800
        /*129c*/ 	.short	0x010a
        /*129e*/ 	.byte	0x3f
	.zero		1


	//   ....[31]....
        /*12a0*/ 	.word	0x0000c290
        /*12a4*/ 	.word	0x00000012
        /*12a8*/ 	.word	0x00022800
        /*12ac*/ 	.short	0x010a
        /*12ae*/ 	.byte	0x3f
	.zero		1


	//   ....[32]....
        /*12b0*/ 	.word	0x0000ded0
        /*12b4*/ 	.word	0x00000003
        /*12b8*/ 	.word	0x00022830
        /*12bc*/ 	.short	0x010a
        /*12be*/ 	.byte	0x3f
	.zero		1


	//   ....[33]....
        /*12c0*/ 	.word	0x0000df60
        /*12c4*/ 	.word	0x00000003
        /*12c8*/ 	.word	0x00022830
        /*12cc*/ 	.short	0x010a
        /*12ce*/ 	.byte	0x3f
	.zero		1


	//   ....[34]....
        /*12d0*/ 	.word	0x00010000
        /*12d4*/ 	.word	0x0000002d
        /*12d8*/ 	.word	0x00000000
        /*12dc*/ 	.short	0x0101
        /*12de*/ 	.byte	0x3f
	.zero		1


	//   ....[35]....
        /*12e0*/ 	.word	0x00011240
        /*12e4*/ 	.word	0x0000000d
        /*12e8*/ 	.word	0x00022830
        /*12ec*/ 	.short	0x010a
        /*12ee*/ 	.byte	0x3f
	.zero		1


	//   ....[36]....
        /*12f0*/ 	.word	0x00011290
        /*12f4*/ 	.word	0x0000000d
        /*12f8*/ 	.word	0x00022830
        /*12fc*/ 	.short	0x010a
        /*12fe*/ 	.byte	0x3f
	.zero		1


	//   ....[37]....
        /*1300*/ 	.word	0x00011f40
        /*1304*/ 	.word	0x0000000d
        /*1308*/ 	.word	0x00022850
        /*130c*/ 	.short	0x010a
        /*130e*/ 	.byte	0x3f
	.zero		1


	//   ....[38]....
        /*1310*/ 	.word	0x00011f80
        /*1314*/ 	.word	0x0000000d
        /*1318*/ 	.word	0x00022850
        /*131c*/ 	.short	0x010a
        /*131e*/ 	.byte	0x3f
	.zero		1


	//   ....[39]....
        /*1320*/ 	.word	0x00012c60
        /*1324*/ 	.word	0x000000a9
        /*1328*/ 	.word	0x00000000
        /*132c*/ 	.short	0x0101
        /*132e*/ 	.byte	0x3f
	.zero		1


	//   ....[40]....
        /*1330*/ 	.word	0x000138e0
        /*1334*/ 	.word	0x0000005c
        /*1338*/ 	.word	0x00000000
        /*133c*/ 	.short	0x0101
        /*133e*/ 	.byte	0x3f
	.zero		1


	//   ....[41]....
        /*1340*/ 	.word	0x00013f80
        /*1344*/ 	.word	0x0000000b
        /*1348*/ 	.word	0x00022850
        /*134c*/ 	.short	0x010a
        /*134e*/ 	.byte	0x3f
	.zero		1


	//   ....[42]....
        /*1350*/ 	.word	0x00014000
        /*1354*/ 	.word	0x0000000b
        /*1358*/ 	.word	0x00022850
        /*135c*/ 	.short	0x010a
        /*135e*/ 	.byte	0x3f
	.zero		1


	//   ....[43]....
        /*1360*/ 	.word	0x000147c0
        /*1364*/ 	.word	0x00000000
        /*1368*/ 	.word	0x00000000
        /*136c*/ 	.short	0x0101
        /*136e*/ 	.byte	0x3f
	.zero		1


	//   ....[44]....
        /*1370*/ 	.word	0x00016250
        /*1374*/ 	.word	0x00000000
        /*1378*/ 	.word	0x00000000
        /*137c*/ 	.short	0x0101
        /*137e*/ 	.byte	0x3f
	.zero		1


	//   ....[45]....
        /*1380*/ 	.word	0x00018660
        /*1384*/ 	.word	0x00000016
        /*1388*/ 	.word	0x00022820
        /*138c*/ 	.short	0x010a
        /*138e*/ 	.byte	0x3f
	.zero		1


	//   ....[46]....
        /*1390*/ 	.word	0x00018720
        /*1394*/ 	.word	0x00000005
        /*1398*/ 	.word	0x000228a0
        /*139c*/ 	.short	0x010a
        /*139e*/ 	.byte	0x3f
	.zero		1


	//   ....[47]....
        /*13a0*/ 	.word	0x00018950
        /*13a4*/ 	.word	0x00000005
        /*13a8*/ 	.word	0x000228c0
        /*13ac*/ 	.short	0x010a
        /*13ae*/ 	.byte	0x3f
	.zero		1


	//   ....[48]....
        /*13b0*/ 	.word	0x00018cd0
        /*13b4*/ 	.word	0x00000005
        /*13b8*/ 	.word	0x000228a0
        /*13bc*/ 	.short	0x010a
        /*13be*/ 	.byte	0x3f
	.zero		1


	//   ....[49]....
        /*13c0*/ 	.word	0x00018ef0
        /*13c4*/ 	.word	0x00000005
        /*13c8*/ 	.word	0x000228c0
        /*13cc*/ 	.short	0x010a
        /*13ce*/ 	.byte	0x3f
	.zero		1


	//   ....[50]....
        /*13d0*/ 	.word	0x00019e30
        /*13d4*/ 	.word	0x00000006
        /*13d8*/ 	.word	0x00022880
        /*13dc*/ 	.short	0x010a
        /*13de*/ 	.byte	0x3f
	.zero		1


	//   ....[51]....
        /*13e0*/ 	.word	0x0001a6e0
        /*13e4*/ 	.word	0x00000006
        /*13e8*/ 	.word	0x00022870
        /*13ec*/ 	.short	0x0107
        /*13ee*/ 	.byte	0x3f
	.zero		1


	//   ....[52]....
        /*13f0*/ 	.word	0x0001a7a0
        /*13f4*/ 	.word	0x00000006
        /*13f8*/ 	.word	0x00022870
        /*13fc*/ 	.short	0x0101
        /*13fe*/ 	.byte	0x3f
	.zero		1


	//   ....[53]....
        /*1400*/ 	.word	0x0001a7f0
        /*1404*/ 	.word	0x00000006
        /*1408*/ 	.word	0x00022840
        /*140c*/ 	.short	0x010a
        /*140e*/ 	.byte	0x3f
	.zero		1


	//   ....[54]....
        /*1410*/ 	.word	0x0001af70
        /*1414*/ 	.word	0x00000006
        /*1418*/ 	.word	0x00022830
        /*141c*/ 	.short	0x0107
        /*141e*/ 	.byte	0x3f
	.zero		1


	//   ....[55]....
        /*1420*/ 	.word	0x0001b050
        /*1424*/ 	.word	0x00000006
        /*1428*/ 	.word	0x00022830
        /*142c*/ 	.short	0x0101
        /*142e*/ 	.byte	0x3f
	.zero		1


	//   ....[56]....
        /*1430*/ 	.word	0x0001bab0
        /*1434*/ 	.word	0x00000016
        /*1438*/ 	.word	0x00022800
        /*143c*/ 	.short	0x0107
        /*143e*/ 	.byte	0x3f
	.zero		1


	//   ....[57]....
        /*1440*/ 	.word	0x0001bba0
        /*1444*/ 	.word	0x00000016
        /*1448*/ 	.word	0x00022800
        /*144c*/ 	.short	0x0101
        /*144e*/ 	.byte	0x3f
	.zero		1


	//   ....[58]....
        /*1450*/ 	.word	0x0001bbc0
        /*1454*/ 	.word	0x00000016
        /*1458*/ 	.word	0x00022820
        /*145c*/ 	.short	0x010a
        /*145e*/ 	.byte	0x3f
	.zero		1


	//   ....[59]....
        /*1460*/ 	.word	0x0001c0b0
        /*1464*/ 	.word	0x00000000
        /*1468*/ 	.word	0x00022880
        /*146c*/ 	.short	0x010a
        /*146e*/ 	.byte	0x3f
	.zero		1


	//   ....[60]....
        /*1470*/ 	.word	0x0001c6a0
        /*1474*/ 	.word	0x00000000
        /*1478*/ 	.word	0x00022870
        /*147c*/ 	.short	0x0107
        /*147e*/ 	.byte	0x3f
	.zero		1


	//   ....[61]....
        /*1480*/ 	.word	0x0001c760
        /*1484*/ 	.word	0x00000000
        /*1488*/ 	.word	0x00022870
        /*148c*/ 	.short	0x0101
        /*148e*/ 	.byte	0x3f
	.zero		1


	//   ....[62]....
        /*1490*/ 	.word	0x0001c790
        /*1494*/ 	.word	0x00000000
        /*1498*/ 	.word	0x00022840
        /*149c*/ 	.short	0x010a
        /*149e*/ 	.byte	0x3f
	.zero		1


	//   ....[63]....
        /*14a0*/ 	.word	0x0001cd50
        /*14a4*/ 	.word	0x00000000
        /*14a8*/ 	.word	0x00022830
        /*14ac*/ 	.short	0x0107
        /*14ae*/ 	.byte	0x3f
	.zero		1


	//   ....[64]....
        /*14b0*/ 	.word	0x0001ce20
        /*14b4*/ 	.word	0x00000000
        /*14b8*/ 	.word	0x00022830
        /*14bc*/ 	.short	0x0101
        /*14be*/ 	.byte	0x3f
	.zero		1


	//   ....[65]....
        /*14c0*/ 	.word	0x0001cea0
        /*14c4*/ 	.word	0x00000000
        /*14c8*/ 	.word	0x00022870
        /*14cc*/ 	.short	0x010a
        /*14ce*/ 	.byte	0x3f
	.zero		1


	//   ....[66]....
        /*14d0*/ 	.word	0x0001cf30
        /*14d4*/ 	.word	0x00000000
        /*14d8*/ 	.word	0x00022860
        /*14dc*/ 	.short	0x010a
        /*14de*/ 	.byte	0x3f
	.zero		1


	//   ....[67]....
        /*14e0*/ 	.word	0x0001d600
        /*14e4*/ 	.word	0x00000000
        /*14e8*/ 	.word	0x00022850
        /*14ec*/ 	.short	0x0101
        /*14ee*/ 	.byte	0x3f
	.zero		1


	//   ....[68]....
        /*14f0*/ 	.word	0x0001d690
        /*14f4*/ 	.word	0x00000000
        /*14f8*/ 	.word	0x00000000
        /*14fc*/ 	.short	0x0101
        /*14fe*/ 	.byte	0x3f
	.zero		1


	//   ....[69]....
        /*1500*/ 	.word	0x0001d860
        /*1504*/ 	.word	0x00000000
        /*1508*/ 	.word	0x00022870
        /*150c*/ 	.short	0x010a
        /*150e*/ 	.byte	0x3f
	.zero		1


	//   ....[70]....
        /*1510*/ 	.word	0x0001d8f0
        /*1514*/ 	.word	0x00000000
        /*1518*/ 	.word	0x00022860
        /*151c*/ 	.short	0x010a
        /*151e*/ 	.byte	0x3f
	.zero		1


	//   ....[71]....
        /*1520*/ 	.word	0x0001dfd0
        /*1524*/ 	.word	0x00000000
        /*1528*/ 	.word	0x00022850
        /*152c*/ 	.short	0x0101
        /*152e*/ 	.byte	0x3f
	.zero		1


	//   ....[72]....
        /*1530*/ 	.word	0x0001e080
        /*1534*/ 	.word	0x00000000
        /*1538*/ 	.word	0x00000000
        /*153c*/ 	.short	0x0101
        /*153e*/ 	.byte	0x3f
	.zero		1


	//   ....[73]....
        /*1540*/ 	.word	0x0001eb80
        /*1544*/ 	.word	0x00000005
        /*1548*/ 	.word	0x00022820
        /*154c*/ 	.short	0x010a
        /*154e*/ 	.byte	0x3f
	.zero		1


	//   ....[74]....
        /*1550*/ 	.word	0x0001ed20
        /*1554*/ 	.word	0x00000003
        /*1558*/ 	.word	0x00022840
        /*155c*/ 	.short	0x010a
        /*155e*/ 	.byte	0x3f
	.zero		1


	//   ....[75]....
        /*1560*/ 	.word	0x0001edb0
        /*1564*/ 	.word	0x00000005
        /*1568*/ 	.word	0x00022840
        /*156c*/ 	.short	0x010a
        /*156e*/ 	.byte	0x3f
	.zero		1


	//   ....[76]....
        /*1570*/ 	.word	0x0001edf0
        /*1574*/ 	.word	0x00000003
        /*1578*/ 	.word	0x00022860
        /*157c*/ 	.short	0x010a
        /*157e*/ 	.byte	0x3f
	.zero		1


	//   ....[77]....
        /*1580*/ 	.word	0x0001ee30
        /*1584*/ 	.word	0x00000005
        /*1588*/ 	.word	0x00022860
        /*158c*/ 	.short	0x010a
        /*158e*/ 	.byte	0x3f
	.zero		1


	//   ....[78]....
        /*1590*/ 	.word	0x0001ee70
        /*1594*/ 	.word	0x00000003
        /*1598*/ 	.word	0x00022880
        /*159c*/ 	.short	0x010a
        /*159e*/ 	.byte	0x3f
	.zero		1


	//   ....[79]....
        /*15a0*/ 	.word	0x0001eeb0
        /*15a4*/ 	.word	0x00000005
        /*15a8*/ 	.word	0x00022880
        /*15ac*/ 	.short	0x010a
        /*15ae*/ 	.byte	0x3f
	.zero		1


	//   ....[80]....
        /*15b0*/ 	.word	0x0001ef10
        /*15b4*/ 	.word	0x00000058
        /*15b8*/ 	.word	0x00022890
        /*15bc*/ 	.short	0x010a
        /*15be*/ 	.byte	0x3f
	.zero		1


	//   ....[81]....
        /*15c0*/ 	.word	0x0001f2c0
        /*15c4*/ 	.word	0x00000058
        /*15c8*/ 	.word	0x00022890
        /*15cc*/ 	.short	0x010a
        /*15ce*/ 	.byte	0x3f
	.zero		1


	//   ....[82]....
        /*15d0*/ 	.word	0x0001f680
        /*15d4*/ 	.word	0x00000058
        /*15d8*/ 	.word	0x00022890
        /*15dc*/ 	.short	0x010a
        /*15de*/ 	.byte	0x3f
	.zero		1


	//   ....[83]....
        /*15e0*/ 	.word	0x0001fa30
        /*15e4*/ 	.word	0x00000058
        /*15e8*/ 	.word	0x000228b0
        /*15ec*/ 	.short	0x010a
        /*15ee*/ 	.byte	0x3f
	.zero		1


	//   ....[84]....
        /*15f0*/ 	.word	0x0001fcf0
        /*15f4*/ 	.word	0x00000012
        /*15f8*/ 	.word	0x00022800
        /*15fc*/ 	.short	0x010a
        /*15fe*/ 	.byte	0x3f
	.zero		1


	//   ....[85]....
        /*1600*/ 	.word	0x0001ff10
        /*1604*/ 	.word	0x00000012
        /*1608*/ 	.word	0x00022800
        /*160c*/ 	.short	0x010a
        /*160e*/ 	.byte	0x3f
	.zero		1


	//   ....[86]....
        /*1610*/ 	.word	0x0001ff60
        /*1614*/ 	.word	0x00000003
        /*1618*/ 	.word	0x00022830
        /*161c*/ 	.short	0x010a
        /*161e*/ 	.byte	0x3f
	.zero		1


	//   ....[87]....
        /*1620*/ 	.word	0x0001ffb0
        /*1624*/ 	.word	0x0000000d
        /*1628*/ 	.word	0x00022830
        /*162c*/ 	.short	0x010a
        /*162e*/ 	.byte	0x3f
	.zero		1


	//   ....[88]....
        /*1630*/ 	.word	0x00020000
        /*1634*/ 	.word	0x0000000d
        /*1638*/ 	.word	0x00022850
        /*163c*/ 	.short	0x010a
        /*163e*/ 	.byte	0x3f
	.zero		1


	//   ....[89]....
        /*1640*/ 	.word	0x00020050
        /*1644*/ 	.word	0x0000000b
        /*1648*/ 	.word	0x00022850
        /*164c*/ 	.short	0x010a
        /*164e*/ 	.byte	0x3f
	.zero		1


	//   ....[90]....
        /*1650*/ 	.word	0x00021610
        /*1654*/ 	.word	0x00000016
        /*1658*/ 	.word	0x00022820
        /*165c*/ 	.short	0x010a
        /*165e*/ 	.byte	0x3f
	.zero		1


	//   ....[91]....
        /*1660*/ 	.word	0x00021660
        /*1664*/ 	.word	0x00000005
        /*1668*/ 	.word	0x000228a0
        /*166c*/ 	.short	0x010a
        /*166e*/ 	.byte	0x3f
	.zero		1


	//   ....[92]....
        /*1670*/ 	.word	0x000216b0
        /*1674*/ 	.word	0x00000005
        /*1678*/ 	.word	0x000228c0
        /*167c*/ 	.short	0x010a
        /*167e*/ 	.byte	0x3f
	.zero		1


	//   ....[93]....
        /*1680*/ 	.word	0x00021700
        /*1684*/ 	.word	0x00000005
        /*1688*/ 	.word	0x000228a0
        /*168c*/ 	.short	0x010a
        /*168e*/ 	.byte	0x3f
	.zero		1


	//   ....[94]....
        /*1690*/ 	.word	0x00021750
        /*1694*/ 	.word	0x00000005
        /*1698*/ 	.word	0x000228c0
        /*169c*/ 	.short	0x010a
        /*169e*/ 	.byte	0x3f
	.zero		1


	//   ....[95]....
        /*16a0*/ 	.word	0x00021880
        /*16a4*/ 	.word	0x00000006
        /*16a8*/ 	.word	0x00022880
        /*16ac*/ 	.short	0x010a
        /*16ae*/ 	.byte	0x3f
	.zero		1


	//   ....[96]....
        /*16b0*/ 	.word	0x000225d0
        /*16b4*/ 	.word	0x00000006
        /*16b8*/ 	.word	0x00022840
        /*16bc*/ 	.short	0x010a
        /*16be*/ 	.byte	0x3f
	.zero		1


	//   ....[97]....
        /*16c0*/ 	.word	0x00023c30
        /*16c4*/ 	.word	0x00000016
        /*16c8*/ 	.word	0x00022820
        /*16cc*/ 	.short	0x010a
        /*16ce*/ 	.byte	0x3f
	.zero		1


	//   ....[98]....
        /*16d0*/ 	.word	0x00023c80
        /*16d4*/ 	.word	0x00000000
        /*16d8*/ 	.word	0x00022880
        /*16dc*/ 	.short	0x010a
        /*16de*/ 	.byte	0x3f
	.zero		1


	//   ....[99]....
        /*16e0*/ 	.word	0x000247c0
        /*16e4*/ 	.word	0x00000000
        /*16e8*/ 	.word	0x00022840
        /*16ec*/ 	.short	0x010a
        /*16ee*/ 	.byte	0x3f
	.zero		1


	//   ....[100]....
        /*16f0*/ 	.word	0x000252d0
        /*16f4*/ 	.word	0x00000000
        /*16f8*/ 	.word	0x00022870
        /*16fc*/ 	.short	0x010a
        /*16fe*/ 	.byte	0x3f
	.zero		1


	//   ....[101]....
        /*1700*/ 	.word	0x00025320
        /*1704*/ 	.word	0x00000000
        /*1708*/ 	.word	0x00022860
        /*170c*/ 	.short	0x010a
        /*170e*/ 	.byte	0x3f
	.zero		1


	//   ....[102]....
        /*1710*/ 	.word	0x00025370
        /*1714*/ 	.word	0x00000000
        /*1718*/ 	.word	0x00022870
        /*171c*/ 	.short	0x010a
        /*171e*/ 	.byte	0x3f
	.zero		1


	//   ....[103]....
        /*1720*/ 	.word	0x000253c0
        /*1724*/ 	.word	0x00000000
        /*1728*/ 	.word	0x00022860
        /*172c*/ 	.short	0x010a
        /*172e*/ 	.byte	0x3f
	.zero		1


	//   ....[104]....
        /*1730*/ 	.word	0x00025d40
        /*1734*/ 	.word	0x00000005
        /*1738*/ 	.word	0x00022820
        /*173c*/ 	.short	0x010a
        /*173e*/ 	.byte	0x3f
	.zero		1


	//   ....[105]....
        /*1740*/ 	.word	0x00025ee0
        /*1744*/ 	.word	0x00000003
        /*1748*/ 	.word	0x00022840
        /*174c*/ 	.short	0x010a
        /*174e*/ 	.byte	0x3f
	.zero		1


	//   ....[106]....
        /*1750*/ 	.word	0x00025f30
        /*1754*/ 	.word	0x00000005
        /*1758*/ 	.word	0x00022840
        /*175c*/ 	.short	0x010a
        /*175e*/ 	.byte	0x3f
	.zero		1


	//   ....[107]....
        /*1760*/ 	.word	0x00025f80
        /*1764*/ 	.word	0x00000003
        /*1768*/ 	.word	0x00022860
        /*176c*/ 	.short	0x010a
        /*176e*/ 	.byte	0x3f
	.zero		1


	//   ....[108]....
        /*1770*/ 	.word	0x00025fd0
        /*1774*/ 	.word	0x00000005
        /*1778*/ 	.word	0x00022860
        /*177c*/ 	.short	0x010a
        /*177e*/ 	.byte	0x3f
	.zero		1


	//   ....[109]....
        /*1780*/ 	.word	0x00026020
        /*1784*/ 	.word	0x00000003
        /*1788*/ 	.word	0x00022880
        /*178c*/ 	.short	0x010a
        /*178e*/ 	.byte	0x3f
	.zero		1


	//----- nvinfo : EIATTR_NUM_MBARRIERS
	.align		4
.L_930:
        /*1790*/ 	.byte	0x03, 0x38
        /*1792*/ 	.short	0x0016


	//----- nvinfo : EIATTR_EXIT_INSTR_OFFSETS
	.align		4
        /*1794*/ 	.byte	0x04, 0x1c
        /*1796*/ 	.short	(.L_932 - .L_931)


	//   ....[0]....
.L_931:
        /*1798*/ 	.word	0x0001ef00


	//----- nvinfo : EIATTR_MAX_THREADS
	.align		4
.L_932:
        /*179c*/ 	.byte	0x04, 0x05
        /*179e*/ 	.short	(.L_934 - .L_933)
.L_933:
        /*17a0*/ 	.word	0x00000180
        /*17a4*/ 	.word	0x00000001
        /*17a8*/ 	.word	0x00000001


	//----- nvinfo : EIATTR_CRS_STACK_SIZE
	.align		4
.L_934:
        /*17ac*/ 	.byte	0x04, 0x1e
        /*17ae*/ 	.short	(.L_936 - .L_935)
.L_935:
        /*17b0*/ 	.word	0x00000000


	//----- nvinfo : EIATTR_CBANK_PARAM_SIZE
	.align		4
.L_936:
        /*17b4*/ 	.byte	0x03, 0x19
        /*17b6*/ 	.short	0x0af0


	//----- nvinfo : EIATTR_PARAM_CBANK
	.align		4
        /*17b8*/ 	.byte	0x04, 0x0a
        /*17ba*/ 	.short	(.L_938 - .L_937)
	.align		4
.L_937:
        /*17bc*/ 	.word	index@(.nv.constant0._ZN7cutlass13device_kernelIN5flash11enable_sm90INS1_16FlashAttnFwdSm90INS1_25CollectiveMainloopFwdSm90ILi2EN4cute5tupleIJNS5_1CILi1EEES8_S8_EEENS6_IJNS7_ILi128EEENS7_ILi160EEESA_EEELi128ENS_12float_e4m3_tEfNS_4arch4Sm90ELb0ELb0ELb0ELb1ELb1ELb1ELb0ELb1ELb1ELb1ELb0ELb0EEENS1_21CollectiveEpilogueFwdINS6_IJSA_SA_SB_EEES9_NS_10bfloat16_tESF_Li256ELb1ELb1ELb0ELb1EEENS1_36VarlenDynamicPersistentTileSchedulerILi128ELi160ELi256ELi128ELb0ELb1ELb1ELb0ELb1ELb1EEEEEEEEEvNT_6ParamsE)
        /*17c0*/ 	.short	0x0210
        /*17c2*/ 	.short	0x0af0


	//----- nvinfo : EIATTR_SW_WAR
	.align		4
.L_938:
        /*17c4*/ 	.byte	0x04, 0x36
        /*17c6*/ 	.short	(.L_940 - .L_939)
.L_939:
        /*17c8*/ 	.word	0x00000008
.L_940:


//--------------------- .nv.info._ZN7cutlass13device_kernelIN5flash11enable_sm90INS1_16FlashAttnFwdSm90INS1_25CollectiveMainloopFwdSm90ILi2EN4cute5tupleIJNS5_1CILi1EEES8_S8_EEENS6_IJNS7_ILi128EEENS7_ILi160EEESA_EEELi128ENS_12float_e4m3_tEfNS_4arch4Sm90ELb0ELb1ELb0ELb0ELb1ELb0ELb0ELb1ELb1ELb1ELb0ELb0EEENS1_21CollectiveEpilogueFwdINS6_IJSA_SA_SB_EEES9_NS_10bfloat16_tESF_Li256ELb0ELb1ELb0ELb1EEENS1_30DynamicPersistentTileSchedulerILi256ELi128ELb0ELb1ELb1EEEEEEEEEvNT_6ParamsE --------------------------
	.section	.nv.info._ZN7cutlass13device_kernelIN5flash11enable_sm90INS1_16FlashAttnFwdSm90INS1_25CollectiveMainloopFwdSm90ILi2EN4cute5tupleIJNS5_1CILi1EEES8_S8_EEENS6_IJNS7_ILi128EEENS7_ILi160EEESA_EEELi128ENS_12float_e4m3_tEfNS_4arch4Sm90ELb0ELb1ELb0ELb0ELb1ELb0ELb0ELb1ELb1ELb1ELb0ELb0EEENS1_21CollectiveEpilogueFwdINS6_IJSA_SA_SB_EEES9_NS_10bfloat16_tESF_Li256ELb0ELb1ELb0ELb1EEENS1_30DynamicPersistentTileSchedulerILi256ELi128ELb0ELb1ELb1EEEEEEEEEvNT_6ParamsE,"",@"SHT_CUDA_INFO"
	.sectionflags	@""
	.align	4


	//----- nvinfo : EIATTR_CUDA_API_VERSION
	.align		4
        /*0000*/ 	.byte	0x04, 0x37
        /*0002*/ 	.short	(.L_942 - .L_941)
.L_941:
        /*0004*/ 	.word	0x00000082


	//----- nvinfo : EIATTR_KPARAM_INFO
	.align		4
.L_942:
        /*0008*/ 	.byte	0x04, 0x17
        /*000a*/ 	.short	(.L_944 - .L_943)
.L_943:
        /*000c*/ 	.word	0x00000000
        /*0010*/ 	.short	0x0000
        /*0012*/ 	.short	0x0070
        /*0014*/ 	.byte	0x00, 0xf0, 0x01, 0x2a


	//----- nvinfo : EIATTR_SPARSE_MMA_MASK
	.align		4
.L_944:
        /*0018*/ 	.byte	0x03, 0x50
        /*001a*/ 	.short	0x0000


	//----- nvinfo : EIATTR_MAXREG_COUNT
	.align		4
        /*001c*/ 	.byte	0x03, 0x1b
        /*001e*/ 	.short	0x00a8


	//----- nvinfo : EIATTR_NUM_BARRIERS
	.align		4
        /*0020*/ 	.byte	0x02, 0x4c
        /*0022*/ 	.byte	0x10
	.zero		1


	//----- nvinfo : EIATTR_EXTERNS
	.align		4
        /*0024*/ 	.byte	0x04, 0x0f
        /*0026*/ 	.short	(.L_946 - .L_945)


	//   ....[0]....
	.align		4
.L_945:
        /*0028*/ 	.word	index@(__assertfail)


	//----- nvinfo : EIATTR_ANNOTATIONS
	.align		4
.L_946:
        /*002c*/ 	.byte	0x04, 0x55
        /*002e*/ 	.short	(.L_948 - .L_947)


	//   ....[0]....
.L_947:
        /* <DEDUP_REMOVED lines=20> */


	//----- nvinfo : EIATTR_MERCURY_ISA_VERSION
	.align		4
.L_948:
        /*0160*/ 	.byte	0x03, 0x5f
        /*0162*/ 	.short	0x0101


	//----- nvinfo : EIATTR_INT_WARP_WIDE_INSTR_OFFSETS
	.align		4
        /*0164*/ 	.byte	0x04, 0x31
        /*0166*/ 	.short	(.L_950 - .L_949)


	//   ....[0]....
.L_949:
        /*0168*/ 	.word	0x000000c0


	//   ....[1]....
        /*016c*/ 	.word	0x000000d0


	//   ....[2]....
        /*0170*/ 	.word	0x00000170


	//   ....[3]....
        /*0174*/ 	.word	0x000150c0


	//   ....[4]....
        /*0178*/ 	.word	0x00015150


	//   ....[5]....
        /*017c*/ 	.word	0x00019200


	//   ....[6]....
        /*0180*/ 	.word	0x00019290


	//----- nvinfo : EIATTR_COOP_GROUP_MASK_REGIDS
	.align		4
.L_950:
        /*0184*/ 	.byte	0x04, 0x29
        /*0186*/ 	.short	(.L_952 - .L_951)


	//   ....[0]....
.L_951:
        /*0188*/ 	.word	0xffffffff


	//   ....[1]....
        /*018c*/ 	.word	0xffffffff


	//   ....[2]....
        /*0190*/ 	.word	0xffffffff


	//   ....[3]....
        /*0194*/ 	.word	0xffffffff


	//   ....[4]....
        /*0198*/ 	.word	0xffffffff


	//   ....[5]....
        /*019c*/ 	.word	0xffffffff


	//   ....[6]....
        /*01a0*/ 	.word	0xffffffff


	//   ....[7]....
        /*01a4*/ 	.word	0xffffffff


	//   ....[8]....
        /*01a8*/ 	.word	0xffffffff


	//   ....[9]....
        /*01ac*/ 	.word	0xffffffff


	//   ....[10]....
        /*01b0*/ 	.word	0xffffffff


	//   ....[11]....
        /*01b4*/ 	.word	0xffffffff


	//   ....[12]....
        /*01b8*/ 	.word	0xffffffff


	//   ....[13]....
        /*01bc*/ 	.word	0xffffffff


	//   ....[14]....
        /*01c0*/ 	.word	0xffffffff


	//   ....[15]....
        /*01c4*/ 	.word	0xffffffff


	//   ....[16]....
        /*01c8*/ 	.word	0xffffffff


	//   ....[17]....
        /*01cc*/ 	.word	0xffffffff


	//   ....[18]....
        /*01d0*/ 	.word	0xffffffff


	//   ....[19]....
        /*01d4*/ 	.word	0xffffffff


	//   ....[20]....
        /*01d8*/ 	.word	0xffffffff


	//   ....[21]....
        /*01dc*/ 	.word	0xffffffff


	//   ....[22]....
        /*01e0*/ 	.word	0xffffffff


	//   ....[23]....
        /*01e4*/ 	.word	0xffffffff


	//   ....[24]....
        /*01e8*/ 	.word	0xffffffff


	//   ....[25]....
        /*01ec*/ 	.word	0xffffffff


	//   ....[26]....
        /*01f0*/ 	.word	0xffffffff


	//   ....[27]....
        /*01f4*/ 	.word	0xffffffff


	//   ....[28]....
        /*01f8*/ 	.word	0xffffffff


	//   ....[29]....
        /*01fc*/ 	.word	0xffffffff


	//   ....[30]....
        /*0200*/ 	.word	0xffffffff


	//   ....[31]....
        /*0204*/ 	.word	0xffffffff


	//   ....[32]....
        /*0208*/ 	.word	0xffffffff


	//   ....[33]....
        /*020c*/ 	.word	0xffffffff


	//   ....[34]....
        /*0210*/ 	.word	0xffffffff


	//   ....[35]....
        /*0214*/ 	.word	0xffffffff


	//   ....[36]....
        /*0218*/ 	.word	0xffffffff


	//   ....[37]....
        /*021c*/ 	.word	0xffffffff


	//   ....[38]....
        /*0220*/ 	.word	0xffffffff


	//   ....[39]....
        /*0224*/ 	.word	0xffffffff


	//   ....[40]....
        /*0228*/ 	.word	0xffffffff


	//   ....[41]....
        /*022c*/ 	.word	0xffffffff


	//   ....[42]....
        /*0230*/ 	.word	0xffffffff


	//   ....[43]....
        /*0234*/ 	.word	0xffffffff


	//   ....[44]....
        /*0238*/ 	.word	0xffffffff


	//   ....[45]....
        /*023c*/ 	.word	0xffffffff


	//   ....[46]....
        /*0240*/ 	.word	0xffffffff


	//   ....[47]....
        /*0244*/ 	.word	0xffffffff


	//   ....[48]....
        /*0248*/ 	.word	0xffffffff


	//   ....[49]....
        /*024c*/ 	.word	0xffffffff


	//   ....[50]....
        /*0250*/ 	.word	0xffffffff


	//   ....[51]....
        /*0254*/ 	.word	0xffffffff


	//   ....[52]....
        /*0258*/ 	.word	0xffffffff


	//   ....[53]....
        /*025c*/ 	.word	0xffffffff


	//   ....[54]....
        /*0260*/ 	.word	0xffffffff


	//   ....[55]....
        /*0264*/ 	.word	0xffffffff


	//   ....[56]....
        /*0268*/ 	.word	0xffffffff


	//   ....[57]....
        /*026c*/ 	.word	0xffffffff


	//   ....[58]....
        /*0270*/ 	.word	0xffffffff


	//   ....[59]....
        /*0274*/ 	.word	0xffffffff


	//   ....[60]....
        /*0278*/ 	.word	0xffffffff


	//   ....[61]....
        /*027c*/ 	.word	0xffffffff


	//   ....[62]....
        /*0280*/ 	.word	0xffffffff


	//   ....[63]....
        /*0284*/ 	.word	0xffffffff


	//   ....[64]....
        /*0288*/ 	.word	0xffffffff


	//   ....[65]....
        /*028c*/ 	.word	0xffffffff


	//   ....[66]....
        /*0290*/ 	.word	0xffffffff


	//   ....[67]....
        /*0294*/ 	.word	0xffffffff


	//   ....[68]....
        /*0298*/ 	.word	0xffffffff


	//   ....[69]....
        /*029c*/ 	.word	0xffffffff


	//   ....[70]....
        /*02a0*/ 	.word	0xffffffff


	//   ....[71]....
        /*02a4*/ 	.word	0xffffffff


	//   ....[72]....
        /*02a8*/ 	.word	0xffffffff


	//   ....[73]....
        /*02ac*/ 	.word	0xffffffff


	//   ....[74]....
        /*02b0*/ 	.word	0xffffffff


	//   ....[75]....
        /*02b4*/ 	.word	0xffffffff


	//   ....[76]....
        /*02b8*/ 	.word	0xffffffff


	//   ....[77]....
        /*02bc*/ 	.word	0xffffffff


	//   ....[78]....
        /*02c0*/ 	.word	0xffffffff


	//   ....[79]....
        /*02c4*/ 	.word	0xffffffff


	//   ....[80]....
        /*02c8*/ 	.word	0xffffffff


	//   ....[81]....
        /*02cc*/ 	.word	0xffffffff


	//   ....[82]....
        /*02d0*/ 	.word	0xffffffff


	//   ....[83]....
        /*02d4*/ 	.word	0xffffffff


	//   ....[84]....
        /*02d8*/ 	.word	0xffffffff


	//   ....[85]....
        /*02dc*/ 	.word	0xffffffff


	//   ....[86]....
        /*02e0*/ 	.word	0xffffffff


	//   ....[87]....
        /*02e4*/ 	.word	0xffffffff


	//   ....[88]....
        /*02e8*/ 	.word	0xffffffff


	//   ....[89]....
        /*02ec*/ 	.word	0xffffffff


	//   ....[90]....
        /*02f0*/ 	.word	0xffffffff


	//   ....[91]....
        /*02f4*/ 	.word	0xffffffff


	//   ....[92]....
        /*02f8*/ 	.word	0xffffffff


	//   ....[93]....
        /*02fc*/ 	.word	0xffffffff


	//   ....[94]....
        /*0300*/ 	.word	0xffffffff


	//   ....[95]....
        /*0304*/ 	.word	0xffffffff


	//   ....[96]....
        /*0308*/ 	.word	0xffffffff


	//   ....[97]....
        /*030c*/ 	.word	0xffffffff


	//   ....[98]....
        /*0310*/ 	.word	0xffffffff


	//   ....[99]....
        /*0314*/ 	.word	0xffffffff


	//   ....[100]....
        /*0318*/ 	.word	0xffffffff


	//   ....[101]....
        /*031c*/ 	.word	0xffffffff


	//   ....[102]....
        /*0320*/ 	.word	0xffffffff


	//   ....[103]....
        /*0324*/ 	.word	0xffffffff


	//   ....[104]....
        /*0328*/ 	.word	0xffffffff


	//   ....[105]....
        /*032c*/ 	.word	0xffffffff


	//   ....[106]....
        /*0330*/ 	.word	0xffffffff


	//   ....[107]....
        /*0334*/ 	.word	0xffffffff


	//   ....[108]....
        /*0338*/ 	.word	0xffffffff


	//   ....[109]....
        /*033c*/ 	.word	0xffffffff


	//   ....[110]....
        /*0340*/ 	.word	0xffffffff


	//   ....[111]....
        /*0344*/ 	.word	0xffffffff


	//   ....[112]....
        /*0348*/ 	.word	0xffffffff


	//   ....[113]....
        /*034c*/ 	.word	0xffffffff


	//   ....[114]....
        /*0350*/ 	.word	0xffffffff


	//   ....[115]....
        /*0354*/ 	.word	0xffffffff


	//   ....[116]....
        /*0358*/ 	.word	0xffffffff


	//   ....[117]....
        /*035c*/ 	.word	0xffffffff


	//   ....[118]....
        /*0360*/ 	.word	0xffffffff


	//   ....[119]....
        /*0364*/ 	.word	0xffffffff


	//   ....[120]....
        /*0368*/ 	.word	0xffffffff


	//   ....[121]....
        /*036c*/ 	.word	0xffffffff


	//   ....[122]....
        /*0370*/ 	.word	0xffffffff


	//   ....[123]....
        /*0374*/ 	.word	0xffffffff


	//   ....[124]....
        /*0378*/ 	.word	0xffffffff


	//   ....[125]....
        /*037c*/ 	.word	0xffffffff


	//   ....[126]....
        /*0380*/ 	.word	0xffffffff


	//   ....[127]....
        /*0384*/ 	.word	0xffffffff


	//   ....[128]....
        /*0388*/ 	.word	0xffffffff


	//   ....[129]....
        /*038c*/ 	.word	0xffffffff


	//   ....[130]....
        /*0390*/ 	.word	0xffffffff


	//   ....[131]....
        /*0394*/ 	.word	0xffffffff


	//   ....[132]....
        /*0398*/ 	.word	0xffffffff


	//   ....[133]....
        /*039c*/ 	.word	0xffffffff


	//   ....[134]....
        /*03a0*/ 	.word	0xffffffff


	//   ....[135]....
        /*03a4*/ 	.word	0xffffffff


	//   ....[136]....
        /*03a8*/ 	.word	0xffffffff


	//   ....[137]....
        /*03ac*/ 	.word	0xffffffff


	//   ....[138]....
        /*03b0*/ 	.word	0xffffffff


	//   ....[139]....
        /*03b4*/ 	.word	0xffffffff


	//   ....[140]....
        /*03b8*/ 	.word	0xffffffff


	//   ....[141]....
        /*03bc*/ 	.word	0xffffffff


	//   ....[142]....
        /*03c0*/ 	.word	0xffffffff


	//   ....[143]....
        /*03c4*/ 	.word	0xffffffff


	//   ....[144]....
        /*03c8*/ 	.word	0xffffffff


	//   ....[145]....
        /*03cc*/ 	.word	0xffffffff


	//   ....[146]....
        /*03d0*/ 	.word	0xffffffff


	//   ....[147]....
        /*03d4*/ 	.word	0xffffffff


	//   ....[148]....
        /*03d8*/ 	.word	0xffffffff


	//   ....[149]....
        /*03dc*/ 	.word	0xffffffff


	//   ....[150]....
        /*03e0*/ 	.word	0xffffffff


	//   ....[151]....
        /*03e4*/ 	.word	0xffffffff


	//   ....[152]....
        /*03e8*/ 	.word	0xffffffff


	//   ....[153]....
        /*03ec*/ 	.word	0xffffffff


	//   ....[154]....
        /*03f0*/ 	.word	0xffffffff


	//   ....[155]....
        /*03f4*/ 	.word	0xffffffff


	//   ....[156]....
        /*03f8*/ 	.word	0xffffffff


	//   ....[157]....
        /*03fc*/ 	.word	0xffffffff


	//   ....[158]....
        /*0400*/ 	.word	0xffffffff


	//   ....[159]....
        /*0404*/ 	.word	0xffffffff


	//   ....[160]....
        /*0408*/ 	.word	0xffffffff


	//   ....[161]....
        /*040c*/ 	.word	0xffffffff


	//   ....[162]....
        /*0410*/ 	.word	0xffffffff


	//   ....[163]....
        /*0414*/ 	.word	0xffffffff


	//   ....[164]....
        /*0418*/ 	.word	0xffffffff


	//   ....[165]....
        /*041c*/ 	.word	0xffffffff


	//   ....[166]....
        /*0420*/ 	.word	0xffffffff


	//   ....[167]....
        /*0424*/ 	.word	0xffffffff


	//   ....[168]....
        /*0428*/ 	.word	0xffffffff


	//   ....[169]....
        /*042c*/ 	.word	0xffffffff


	//   ....[170]....
        /*0430*/ 	.word	0xffffffff


	//   ....[171]....
        /*0434*/ 	.word	0xffffffff


	//   ....[172]....
        /*0438*/ 	.word	0xffffffff


	//   ....[173]....
        /*043c*/ 	.word	0xffffffff


	//   ....[174]....
        /*0440*/ 	.word	0xffffffff


	//   ....[175]....
        /*0444*/ 	.word	0xffffffff


	//   ....[176]....
        /*0448*/ 	.word	0xffffffff


	//   ....[177]....
        /*044c*/ 	.word	0xffffffff


	//   ....[178]....
        /*0450*/ 	.word	0xffffffff


	//   ....[179]....
        /*0454*/ 	.word	0xffffffff


	//   ....[180]....
        /*0458*/ 	.word	0xffffffff


	//   ....[181]....
        /*045c*/ 	.word	0xffffffff


	//   ....[182]....
        /*0460*/ 	.word	0xffffffff


	//   ....[183]....
        /*0464*/ 	.word	0xffffffff


	//   ....[184]....
        /*0468*/ 	.word	0x0500000f


	//   ....[185]....
        /*046c*/ 	.word	0x0500000f


	//   ....[186]....
        /*0470*/ 	.word	0x0500000f


	//   ....[187]....
        /*0474*/ 	.word	0x0500000f


	//   ....[188]....
        /*0478*/ 	.word	0x0500000f


	//   ....[189]....
        /*047c*/ 	.word	0x0500000f


	//   ....[190]....
        /*0480*/ 	.word	0x0500000f


	//   ....[191]....
        /*0484*/ 	.word	0x0500000f


	//   ....[192]....
        /*0488*/ 	.word	0x0500000f


	//   ....[193]....
        /*048c*/ 	.word	0x0500000f


	//   ....[194]....
        /*0490*/ 	.word	0x0500000f


	//   ....[195]....
        /*0494*/ 	.word	0x0500000f


	//   ....[196]....
        /*0498*/ 	.word	0x0500000f


	//   ....[197]....
        /*049c*/ 	.word	0x0500000f


	//   ....[198]....
        /*04a0*/ 	.word	0x0500000f


	//   ....[199]....
        /*04a4*/ 	.word	0x0500000f


	//   ....[200]....
        /*04a8*/ 	.word	0x0500000f


	//   ....[201]....
        /*04ac*/ 	.word	0x0500000f


	//   ....[202]....
        /*04b0*/ 	.word	0x0500000f


	//   ....[203]....
        /*04b4*/ 	.word	0x0500000f


	//   ....[204]....
        /*04b8*/ 	.word	0x0500000f


	//   ....[205]....
        /*04bc*/ 	.word	0x0500000f


	//   ....[206]....
        /*04c0*/ 	.word	0x0500000f


	//   ....[207]....
        /*04c4*/ 	.word	0x0500000f


	//   ....[208]....
        /*04c8*/ 	.word	0x0500000f


	//   ....[209]....
        /*04cc*/ 	.word	0x0500000f


	//   ....[210]....
        /*04d0*/ 	.word	0x0500000f


	//   ....[211]....
        /*04d4*/ 	.word	0x0500000f


	//   ....[212]....
        /*04d8*/ 	.word	0x0500000f


	//   ....[213]....
        /*04dc*/ 	.word	0x0500000f


	//   ....[214]....
        /*04e0*/ 	.word	0x0500000f


	//   ....[215]....
        /*04e4*/ 	.word	0x0500000f


	//   ....[216]....
        /*04e8*/ 	.word	0x0500000f


	//   ....[217]....
        /*04ec*/ 	.word	0x0500000f


	//   ....[218]....
        /*04f0*/ 	.word	0x0500000f


	//   ....[219]....
        /*04f4*/ 	.word	0x0500000f


	//   ....[220]....
        /*04f8*/ 	.word	0x0500000f


	//   ....[221]....
        /*04fc*/ 	.word	0x0500000f


	//   ....[222]....
        /*0500*/ 	.word	0x0500000f


	//   ....[223]....
        /*0504*/ 	.word	0x0500000f


	//   ....[224]....
        /*0508*/ 	.word	0x0500000f


	//   ....[225]....
        /*050c*/ 	.word	0x0500000f


	//   ....[226]....
        /*0510*/ 	.word	0x0500000f


	//   ....[227]....
        /*0514*/ 	.word	0x0500000f


	//   ....[228]....
        /*0518*/ 	.word	0x0500000f


	//   ....[229]....
        /*051c*/ 	.word	0x0500000f


	//   ....[230]....
        /*0520*/ 	.word	0x0500000f


	//   ....[231]....
        /*0524*/ 	.word	0x0500000f


	//   ....[232]....
        /*0528*/ 	.word	0x0500000f


	//   ....[233]....
        /*052c*/ 	.word	0x0500000f


	//   ....[234]....
        /*0530*/ 	.word	0x0500000f


	//   ....[235]....
        /*0534*/ 	.word	0x0500000f


	//   ....[236]....
        /*0538*/ 	.word	0x0500000f


	//   ....[237]....
        /*053c*/ 	.word	0x0500000f


	//   ....[238]....
        /*0540*/ 	.word	0x0500000f


	//   ....[239]....
        /*0544*/ 	.word	0x0500000f


	//   ....[240]....
        /*0548*/ 	.word	0x0500000f


	//   ....[241]....
        /*054c*/ 	.word	0x0500000f


	//   ....[242]....
        /*0550*/ 	.word	0x0500000f


	//   ....[243]....
        /*0554*/ 	.word	0x0500000f


	//   ....[244]....
        /*0558*/ 	.word	0x0500000f


	//   ....[245]....
        /*055c*/ 	.word	0x0500000f


	//   ....[246]....
        /*0560*/ 	.word	0x0500000f


	//   ....[247]....
        /*0564*/ 	.word	0x0500000f


	//   ....[248]....
        /*0568*/ 	.word	0x0500000f


	//   ....[249]....
        /*056c*/ 	.word	0x0500000f


	//   ....[250]....
        /*0570*/ 	.word	0x0500000f


	//   ....[251]....
        /*0574*/ 	.word	0x0500000f


	//   ....[252]....
        /*0578*/ 	.word	0x0500000f


	//   ....[253]....
        /*057c*/ 	.word	0x0500000f


	//   ....[254]....
        /*0580*/ 	.word	0x0500000f


	//   ....[255]....
        /*0584*/ 	.word	0x0500000f


	//   ....[0]....
        /*0588*/ 	.word	0x0500000f


	//   ....[1]....
        /*058c*/ 	.word	0x0500000f


	//   ....[2]....
        /*0590*/ 	.word	0x0500000f


	//   ....[3]....
        /*0594*/ 	.word	0x0500000f


	//   ....[4]....
        /*0598*/ 	.word	0x0500000f


	//   ....[5]....
        /*059c*/ 	.word	0x0500000f


	//   ....[6]....
        /*05a0*/ 	.word	0x0500000f


	//   ....[7]....
        /*05a4*/ 	.word	0x0500000f


	//   ....[8]....
        /*05a8*/ 	.word	0x0500000f


	//   ....[9]....
        /*05ac*/ 	.word	0x0500000f


	//   ....[10]....
        /*05b0*/ 	.word	0x0500000f


	//   ....[11]....
        /*05b4*/ 	.word	0x0500000f


	//   ....[12]....
        /*05b8*/ 	.word	0x0500000f


	//   ....[13]....
        /*05bc*/ 	.word	0x0500000f


	//   ....[14]....
        /*05c0*/ 	.word	0x0500000f


	//   ....[15]....
        /*05c4*/ 	.word	0x0500000f


	//   ....[16]....
        /*05c8*/ 	.word	0x0500000f


	//   ....[17]....
        /*05cc*/ 	.word	0x0500000f


	//   ....[18]....
        /*05d0*/ 	.word	0x0500000f


	//   ....[19]....
        /*05d4*/ 	.word	0x0500000f


	//   ....[20]....
        /*05d8*/ 	.word	0x0500000f


	//   ....[21]....
        /*05dc*/ 	.word	0x0500000f


	//   ....[22]....
        /*05e0*/ 	.word	0x0500000f


	//   ....[23]....
        /*05e4*/ 	.word	0x0500000f


	//   ....[24]....
        /*05e8*/ 	.word	0x0500000f


	//   ....[25]....
        /*05ec*/ 	.word	0x0500000f


	//----- nvinfo : EIATTR_COOP_GROUP_INSTR_OFFSETS
	.align		4
.L_952:
        /*05f0*/ 	.byte	0x04, 0x28
        /*05f2*/ 	.short	(.L_954 - .L_953)


	//   ....[0]....
.L_953:
        /*05f4*/ 	.word	0x00000080


	//   ....[1]....
        /*05f8*/ 	.word	0x00000090


	//   ....[2]....
        /*05fc*/ 	.word	0x000002d0


	//   ....[3]....
        /*0600*/ 	.word	0x00000430


	//   ....[4]....
        /*0604*/ 	.word	0x00000550


	//   ....[5]....
        /*0608*/ 	.word	0x000006b0


	//   ....[6]....
        /*060c*/ 	.word	0x00001a70


	//   ....[7]....
        /*0610*/ 	.word	0x00002730


	//   ....[8]....
        /*0614*/ 	.word	0x00002980


	//   ....[9]....
        /*0618*/ 	.word	0x00003e70


	//   ....[10]....
        /*061c*/ 	.word	0x00003f90


	//   ....[11]....
        /*0620*/ 	.word	0x00004a40


	//   ....[12]....
        /*0624*/ 	.word	0x00004a90


	//   ....[13]....
        /*0628*/ 	.word	0x00006a70


	//   ....[14]....
        /*062c*/ 	.word	0x00006c70


	//   ....[15]....
        /*0630*/ 	.word	0x000082b0


	//   ....[16]....
        /*0634*/ 	.word	0x000083c0


	//   ....[17]....
        /*0638*/ 	.word	0x00008ee0


	//   ....[18]....
        /*063c*/ 	.word	0x00008f70


	//   ....[19]....
        /*0640*/ 	.word	0x0000b730


	//   ....[20]....
        /*0644*/ 	.word	0x0000b740


	//   ....[21]....
        /*0648*/ 	.word	0x0000b770


	//   ....[22]....
        /*064c*/ 	.word	0x0000b780


	//   ....[23]....
        /*0650*/ 	.word	0x0000dc20


	//   ....[24]....
        /*0654*/ 	.word	0x0000ec40


	//   ....[25]....
        /*0658*/ 	.word	0x0000f450


	//   ....[26]....
        /*065c*/ 	.word	0x0000f560


	//   ....[27]....
        /*0660*/ 	.word	0x000100d0


	//   ....[28]....
        /*0664*/ 	.word	0x00010130


	//   ....[29]....
        /*0668*/ 	.word	0x00011830


	//   ....[30]....
        /*066c*/ 	.word	0x00011840


	//   ....[31]....
        /*0670*/ 	.word	0x000118c0


	//   ....[32]....
        /*0674*/ 	.word	0x000118d0


	//   ....[33]....
        /*0678*/ 	.word	0x00012ca0


	//   ....[34]....
        /*067c*/ 	.word	0x00012cb0


	//   ....[35]....
        /*0680*/ 	.word	0x00012cc0


	//   ....[36]....
        /*0684*/ 	.word	0x00012cd0


	//   ....[37]....
        /*0688*/ 	.word	0x00012ce0


	//   ....[38]....
        /*068c*/ 	.word	0x00012cf0


	//   ....[39]....
        /*0690*/ 	.word	0x00012d00


	//   ....[40]....
        /*0694*/ 	.word	0x00012d10


	//   ....[41]....
        /*0698*/ 	.word	0x00012d20


	//   ....[42]....
        /*069c*/ 	.word	0x00012d50


	//   ....[43]....
        /*06a0*/ 	.word	0x00012d90


	//   ....[44]....
        /*06a4*/ 	.word	0x00012da0


	//   ....[45]....
        /*06a8*/ 	.word	0x00012dd0


	//   ....[46]....
        /*06ac*/ 	.word	0x00012de0


	//   ....[47]....
        /*06b0*/ 	.word	0x00012df0


	//   ....[48]....
        /*06b4*/ 	.word	0x00012e00


	//   ....[49]....
        /*06b8*/ 	.word	0x00012e10


	//   ....[50]....
        /*06bc*/ 	.word	0x00012e20


	//   ....[51]....
        /*06c0*/ 	.word	0x00012e30


	//   ....[52]....
        /*06c4*/ 	.word	0x00012e40


	//   ....[53]....
        /*06c8*/ 	.word	0x00012e50


	//   ....[54]....
        /*06cc*/ 	.word	0x00012e60


	//   ....[55]....
        /*06d0*/ 	.word	0x00012e70


	//   ....[56]....
        /*06d4*/ 	.word	0x00012e80


	//   ....[57]....
        /*06d8*/ 	.word	0x00012e90


	//   ....[58]....
        /*06dc*/ 	.word	0x00012ea0


	//   ....[59]....
        /*06e0*/ 	.word	0x00012ed0


	//   ....[60]....
        /*06e4*/ 	.word	0x00012f00


	//   ....[61]....
        /*06e8*/ 	.word	0x00012f20


	//   ....[62]....
        /*06ec*/ 	.word	0x00012f30


	//   ....[63]....
        /*06f0*/ 	.word	0x00012f40


	//   ....[64]....
        /*06f4*/ 	.word	0x00012f50


	//   ....[65]....
        /*06f8*/ 	.word	0x00013040


	//   ....[66]....
        /*06fc*/ 	.word	0x00013070


	//   ....[67]....
        /*0700*/ 	.word	0x000130a0


	//   ....[68]....
        /*0704*/ 	.word	0x000130d0


	//   ....[69]....
        /*0708*/ 	.word	0x00013590


	//   ....[70]....
        /*070c*/ 	.word	0x000135d0


	//   ....[71]....
        /*0710*/ 	.word	0x00013690


	//   ....[72]....
        /*0714*/ 	.word	0x000136b0


	//   ....[73]....
        /*0718*/ 	.word	0x00013770


	//   ....[74]....
        /*071c*/ 	.word	0x00013790


	//   ....[75]....
        /*0720*/ 	.word	0x00013860


	//   ....[76]....
        /*0724*/ 	.word	0x00013880


	//   ....[77]....
        /*0728*/ 	.word	0x00013f20


	//   ....[78]....
        /*072c*/ 	.word	0x00013f40


	//   ....[79]....
        /*0730*/ 	.word	0x00014000


	//   ....[80]....
        /*0734*/ 	.word	0x00014020


	//   ....[81]....
        /*0738*/ 	.word	0x000140e0


	//   ....[82]....
        /*073c*/ 	.word	0x00014100


	//   ....[83]....
        /*0740*/ 	.word	0x000141d0


	//   ....[84]....
        /*0744*/ 	.word	0x000141f0


	//   ....[85]....
        /*0748*/ 	.word	0x00014380


	//   ....[86]....
        /*074c*/ 	.word	0x00015fc0


	//   ....[87]....
        /*0750*/ 	.word	0x00016000


	//   ....[88]....
        /*0754*/ 	.word	0x000160d0


	//   ....[89]....
        /*0758*/ 	.word	0x000160e0


	//   ....[90]....
        /*075c*/ 	.word	0x00016130


	//   ....[91]....
        /*0760*/ 	.word	0x00016140


	//   ....[92]....
        /*0764*/ 	.word	0x00016190


	//   ....[93]....
        /*0768*/ 	.word	0x000161a0


	//   ....[94]....
        /*076c*/ 	.word	0x000161f0


	//   ....[95]....
        /*0770*/ 	.word	0x00016200


	//   ....[96]....
        /*0774*/ 	.word	0x00016250


	//   ....[97]....
        /*0778*/ 	.word	0x00016260


	//   ....[98]....
        /*077c*/ 	.word	0x000162b0


	//   ....[99]....
        /*0780*/ 	.word	0x000162c0


	//   ....[100]....
        /*0784*/ 	.word	0x000162d0


	//   ....[101]....
        /*0788*/ 	.word	0x00016320


	//   ....[102]....
        /*078c*/ 	.word	0x00016370


	//   ....[103]....
        /*0790*/ 	.word	0x00016380


	//   ....[104]....
        /*0794*/ 	.word	0x00016390


	//   ....[105]....
        /*0798*/ 	.word	0x000163f0


	//   ....[106]....
        /*079c*/ 	.word	0x00016850


	//   ....[107]....
        /*07a0*/ 	.word	0x00016880


	//   ....[108]....
        /*07a4*/ 	.word	0x000168f0


	//   ....[109]....
        /*07a8*/ 	.word	0x00016920


	//   ....[110]....
        /*07ac*/ 	.word	0x00016960


	//   ....[111]....
        /*07b0*/ 	.word	0x00016990


	//   ....[112]....
        /*07b4*/ 	.word	0x000169e0


	//   ....[113]....
        /*07b8*/ 	.word	0x00016a10


	//   ....[114]....
        /*07bc*/ 	.word	0x00016a60


	//   ....[115]....
        /*07c0*/ 	.word	0x00016a90


	//   ....[116]....
        /*07c4*/ 	.word	0x00016ae0


	//   ....[117]....
        /*07c8*/ 	.word	0x00016b00


	//   ....[118]....
        /*07cc*/ 	.word	0x00016b50


	//   ....[119]....
        /*07d0*/ 	.word	0x00016b70


	//   ....[120]....
        /*07d4*/ 	.word	0x00016bb0


	//   ....[121]....
        /*07d8*/ 	.word	0x00016bd0


	//   ....[122]....
        /*07dc*/ 	.word	0x00016bf0


	//   ....[123]....
        /*07e0*/ 	.word	0x00016c30


	//   ....[124]....
        /*07e4*/ 	.word	0x00016c50


	//   ....[125]....
        /*07e8*/ 	.word	0x00016cb0


	//   ....[126]....
        /*07ec*/ 	.word	0x000172e0


	//   ....[127]....
        /*07f0*/ 	.word	0x00017300


	//   ....[128]....
        /*07f4*/ 	.word	0x00017330


	//   ....[129]....
        /*07f8*/ 	.word	0x00017370


	//   ....[130]....
        /*07fc*/ 	.word	0x000173c0


	//   ....[131]....
        /*0800*/ 	.word	0x000173e0


	//   ....[132]....
        /*0804*/ 	.word	0x00017430


	//   ....[133]....
        /*0808*/ 	.word	0x00017450


	//   ....[134]....
        /*080c*/ 	.word	0x000174a0


	//   ....[135]....
        /*0810*/ 	.word	0x000174c0


	//   ....[136]....
        /*0814*/ 	.word	0x00017510


	//   ....[137]....
        /*0818*/ 	.word	0x00017530


	//   ....[138]....
        /*081c*/ 	.word	0x00017580


	//   ....[139]....
        /*0820*/ 	.word	0x000175a0


	//   ....[140]....
        /*0824*/ 	.word	0x000175e0


	//   ....[141]....
        /*0828*/ 	.word	0x00017600


	//   ....[142]....
        /*082c*/ 	.word	0x00017f40


	//   ....[143]....
        /*0830*/ 	.word	0x00017f50


	//   ....[144]....
        /*0834*/ 	.word	0x00017f60


	//   ....[145]....
        /*0838*/ 	.word	0x00017f70


	//   ....[146]....
        /*083c*/ 	.word	0x00017f80


	//   ....[147]....
        /*0840*/ 	.word	0x00017f90


	//   ....[148]....
        /*0844*/ 	.word	0x00017fb0


	//   ....[149]....
        /*0848*/ 	.word	0x00017fd0


	//   ....[150]....
        /*084c*/ 	.word	0x00018090


	//   ....[151]....
        /*0850*/ 	.word	0x000180a0


	//   ....[152]....
        /*0854*/ 	.word	0x000180b0


	//   ....[153]....
        /*0858*/ 	.word	0x000180c0


	//   ....[154]....
        /*085c*/ 	.word	0x00018130


	//   ....[155]....
        /*0860*/ 	.word	0x00018140


	//   ....[156]....
        /*0864*/ 	.word	0x00018150


	//   ....[157]....
        /*0868*/ 	.word	0x00018160


	//   ....[158]....
        /*086c*/ 	.word	0x00018180


	//   ....[159]....
        /*0870*/ 	.word	0x000181a0


	//   ....[160]....
        /*0874*/ 	.word	0x000181e0


	//   ....[161]....
        /*0878*/ 	.word	0x00018230


	//   ....[162]....
        /*087c*/ 	.word	0x000185e0


	//   ....[163]....
        /*0880*/ 	.word	0x000185f0


	//   ....[164]....
        /*0884*/ 	.word	0x00018600


	//   ....[165]....
        /*0888*/ 	.word	0x00018610


	//   ....[166]....
        /*088c*/ 	.word	0x00018620


	//   ....[167]....
        /*0890*/ 	.word	0x00018640


	//   ....[168]....
        /*0894*/ 	.word	0x00018660


	//   ....[169]....
        /*0898*/ 	.word	0x000186c0


	//   ....[170]....
        /*089c*/ 	.word	0x00018700


	//   ....[171]....
        /*08a0*/ 	.word	0x00018710


	//   ....[172]....
        /*08a4*/ 	.word	0x00018730


	//   ....[173]....
        /*08a8*/ 	.word	0x00018750


	//   ....[174]....
        /*08ac*/ 	.word	0x00018760


	//   ....[175]....
        /*08b0*/ 	.word	0x000187b0


	//   ....[176]....
        /*08b4*/ 	.word	0x000187d0


	//   ....[177]....
        /*08b8*/ 	.word	0x000187e0


	//   ....[178]....
        /*08bc*/ 	.word	0x000187f0


	//   ....[179]....
        /*08c0*/ 	.word	0x00018820


	//   ....[180]....
        /*08c4*/ 	.word	0x00018840


	//   ....[181]....
        /*08c8*/ 	.word	0x00018880


	//   ....[182]....
        /*08cc*/ 	.word	0x00019bb0


	//   ....[183]....
        /*08d0*/ 	.word	0x00019d50


	//   ....[184]....
        /*08d4*/ 	.word	0x0001a420


	//   ....[185]....
        /*08d8*/ 	.word	0x0001a500


	//   ....[186]....
        /*08dc*/ 	.word	0x0001a5f0


	//   ....[187]....
        /*08e0*/ 	.word	0x0001a650


	//   ....[188]....
        /*08e4*/ 	.word	0x0001a710


	//   ....[189]....
        /*08e8*/ 	.word	0x0001a770


	//   ....[190]....
        /*08ec*/ 	.word	0x0001a830


	//   ....[191]....
        /*08f0*/ 	.word	0x0001a890


	//   ....[192]....
        /*08f4*/ 	.word	0x0001a950


	//   ....[193]....
        /*08f8*/ 	.word	0x0001a9b0


	//   ....[194]....
        /*08fc*/ 	.word	0x0001aa70


	//   ....[195]....
        /*0900*/ 	.word	0x0001aad0


	//   ....[196]....
        /*0904*/ 	.word	0x0001ab90


	//   ....[197]....
        /*0908*/ 	.word	0x0001abf0


	//   ....[198]....
        /*090c*/ 	.word	0x0001acb0


	//   ....[199]....
        /*0910*/ 	.word	0x0001ad10


	//   ....[200]....
        /*0914*/ 	.word	0x0001add0


	//   ....[201]....
        /*0918*/ 	.word	0x0001ae30


	//   ....[202]....
        /*091c*/ 	.word	0x0001aef0


	//   ....[203]....
        /*0920*/ 	.word	0x0001af50


	//   ....[204]....
        /*0924*/ 	.word	0x0001b040


	//   ....[205]....
        /*0928*/ 	.word	0x0001b1f0


	//   ....[206]....
        /*092c*/ 	.word	0x0001b280


	//   ....[207]....
        /*0930*/ 	.word	0x0001b350


	//   ....[208]....
        /*0934*/ 	.word	0x0001b3a0


	//   ....[209]....
        /*0938*/ 	.word	0x0001b470


	//   ....[210]....
        /*093c*/ 	.word	0x0001b4c0


	//   ....[211]....
        /*0940*/ 	.word	0x0001b5a0


	//   ....[212]....
        /*0944*/ 	.word	0x0001b5f0


	//   ....[213]....
        /*0948*/ 	.word	0x0001b670


	//   ....[214]....
        /*094c*/ 	.word	0x0001b720


	//   ....[215]....
        /*0950*/ 	.word	0x0001b7a0


	//   ....[216]....
        /*0954*/ 	.word	0x0001b850


	//   ....[217]....
        /*0958*/ 	.word	0x0001b8d0


	//   ....[218]....
        /*095c*/ 	.word	0x0001b970


	//   ....[219]....
        /*0960*/ 	.word	0x0001b9f0


	//   ....[220]....
        /*0964*/ 	.word	0x0001ba90


	//   ....[221]....
        /*0968*/ 	.word	0x0001bb00


	//   ....[222]....
        /*096c*/ 	.word	0x0001bbb0


	//   ....[223]....
        /*0970*/ 	.word	0x0001bc20


	//   ....[224]....
        /*0974*/ 	.word	0x0001bcd0


	//   ....[225]....
        /*0978*/ 	.word	0x0001bd60


	//   ....[226]....
        /*097c*/ 	.word	0x0001bdd0


	//   ....[227]....
        /*0980*/ 	.word	0x0001be50


	//   ....[228]....
        /*0984*/ 	.word	0x0001bef0


	//   ....[229]....
        /*0988*/ 	.word	0x0001bf50


	//   ....[230]....
        /*098c*/ 	.word	0x0001c010


	//   ....[231]....
        /*0990*/ 	.word	0x0001c070


	//   ....[232]....
        /*0994*/ 	.word	0x0001c130


	//   ....[233]....
        /*0998*/ 	.word	0x0001c190


	//   ....[234]....
        /*099c*/ 	.word	0x0001c250


	//   ....[235]....
        /*09a0*/ 	.word	0x0001c2b0


	//   ....[236]....
        /*09a4*/ 	.word	0x0001c370


	//   ....[237]....
        /*09a8*/ 	.word	0x0001c3d0


	//   ....[238]....
        /*09ac*/ 	.word	0x0001c490


	//   ....[239]....
        /*09b0*/ 	.word	0x0001c4f0


	//   ....[240]....
        /*09b4*/ 	.word	0x0001c590


	//   ....[241]....
        /*09b8*/ 	.word	0x0001c6c0


	//   ....[242]....
        /*09bc*/ 	.word	0x0001c750


	//   ....[243]....
        /*09c0*/ 	.word	0x0001c7d0


	//   ....[244]....
        /*09c4*/ 	.word	0x0001c870


	//   ....[245]....
        /*09c8*/ 	.word	0x0001c8d0


	//   ....[246]....
        /*09cc*/ 	.word	0x0001c980


	//   ....[247]....
        /*09d0*/ 	.word	0x0001c9e0


	//   ....[248]....
        /*09d4*/ 	.word	0x0001ca90


	//   ....[249]....
        /*09d8*/ 	.word	0x0001caf0


	//   ....[250]....
        /*09dc*/ 	.word	0x0001cb90


	//   ....[251]....
        /*09e0*/ 	.word	0x0001cbf0


	//   ....[252]....
        /*09e4*/ 	.word	0x0001cca0


	//   ....[253]....
        /*09e8*/ 	.word	0x0001cd00


	//   ....[254]....
        /*09ec*/ 	.word	0x0001cda0


	//   ....[255]....
        /*09f0*/ 	.word	0x0001ce00


	//   ....[0]....
        /*09f4*/ 	.word	0x0001ceb0


	//   ....[1]....
        /*09f8*/ 	.word	0x0001cf10


	//   ....[2]....
        /*09fc*/ 	.word	0x0001cfc0


	//   ....[3]....
        /*0a00*/ 	.word	0x0001d020


	//   ....[4]....
        /*0a04*/ 	.word	0x0001d0d0


	//   ....[5]....
        /*0a08*/ 	.word	0x0001d1c0


	//   ....[6]....
        /*0a0c*/ 	.word	0x0001d250


	//   ....[7]....
        /*0a10*/ 	.word	0x0001d2d0


	//   ....[8]....
        /*0a14*/ 	.word	0x0001d360


	//   ....[9]....
        /*0a18*/ 	.word	0x0001d3c0


	//   ....[10]....
        /*0a1c*/ 	.word	0x0001d460


	//   ....[11]....
        /*0a20*/ 	.word	0x0001d4c0


	//   ....[12]....
        /*0a24*/ 	.word	0x0001d570


	//   ....[13]....
        /*0a28*/ 	.word	0x0001d5d0


	//   ....[14]....
        /*0a2c*/ 	.word	0x0001d670


	//   ....[15]....
        /*0a30*/ 	.word	0x0001d6d0


	//   ....[16]....
        /*0a34*/ 	.word	0x0001d780


	//   ....[17]....
        /*0a38*/ 	.word	0x0001d7e0


	//   ....[18]....
        /*0a3c*/ 	.word	0x0001d880


	//   ....[19]....
        /*0a40*/ 	.word	0x0001d8e0


	//   ....[20]....
        /*0a44*/ 	.word	0x0001d990


	//   ....[21]....
        /*0a48*/ 	.word	0x0001d9f0


	//   ....[22]....
        /*0a4c*/ 	.word	0x0001daa0


	//   ....[23]....
        /*0a50*/ 	.word	0x0001db00


	//   ....[24]....
        /*0a54*/ 	.word	0x0001dbb0


	//   ....[25]....
        /*0a58*/ 	.word	0x0001de10


	//----- nvinfo : EIATTR_REG_RECONFIG
	.align		4
.L_954:
        /*0a5c*/ 	.byte	0x01, 0x54
	.zero		2


	//----- nvinfo : EIATTR_SYSCALL_OFFSETS
	.align		4
        /*0a60*/ 	.byte	0x04, 0x46
        /*0a62*/ 	.short	(.L_956 - .L_955)


	//   ....[0]....
.L_955:
        /*0a64*/ 	.word	0x00001c50


	//   ....[1]....
        /*0a68*/ 	.word	0x000152c0


	//   ....[2]....
        /*0a6c*/ 	.word	0x00015430


	//   ....[3]....
        /*0a70*/ 	.word	0x00015590


	//   ....[4]....
        /*0a74*/ 	.word	0x000156d0


	//   ....[5]....
        /*0a78*/ 	.word	0x00016f70


	//----- nvinfo : EIATTR_MBARRIER_INSTR_OFFSETS
	.align		4
.L_956:
        /*0a7c*/ 	.byte	0x04, 0x39
        /*0a7e*/ 	.short	(.L_958 - .L_957)


	//   ....[0]....
.L_957:
        /*0a80*/ 	.word	0x00000180
        /*0a84*/ 	.word	0x000000ff
        /*0a88*/ 	.word	0x00022800
        /*0a8c*/ 	.short	0x0100
        /*0a8e*/ 	.byte	0x08
	.zero		1


	//   ....[1]....
        /*0a90*/ 	.word	0x00000190
        /*0a94*/ 	.word	0x000000ff
        /*0a98*/ 	.word	0x00022820
        /*0a9c*/ 	.short	0x0100
        /*0a9e*/ 	.byte	0x08
	.zero		1


	//   ....[2]....
        /*0aa0*/ 	.word	0x00000280
        /*0aa4*/ 	.word	0x000000ff
        /*0aa8*/ 	.word	0x00022830
        /*0aac*/ 	.short	0x0100
        /*0aae*/ 	.byte	0x08
	.zero		1


	//   ....[3]....
        /*0ab0*/ 	.word	0x00000290
        /*0ab4*/ 	.word	0x000000ff
        /*0ab8*/ 	.word	0x00022840
        /*0abc*/ 	.short	0x0100
        /*0abe*/ 	.byte	0x08
	.zero		1


	//   ....[4]....
        /*0ac0*/ 	.word	0x000002a0
        /*0ac4*/ 	.word	0x000000ff
        /*0ac8*/ 	.word	0x00022838
        /*0acc*/ 	.short	0x0100
        /*0ace*/ 	.byte	0x08
	.zero		1


	//   ....[5]....
        /*0ad0*/ 	.word	0x000002b0
        /*0ad4*/ 	.word	0x000000ff
        /*0ad8*/ 	.word	0x00022848
        /*0adc*/ 	.short	0x0100
        /*0ade*/ 	.byte	0x08
	.zero		1


	//   ....[6]....
        /*0ae0*/ 	.word	0x000003e0
        /*0ae4*/ 	.word	0x000000ff
        /*0ae8*/ 	.word	0x00022850
        /*0aec*/ 	.short	0x0100
        /*0aee*/ 	.byte	0x08
	.zero		1


	//   ....[7]....
        /*0af0*/ 	.word	0x000003f0
        /*0af4*/ 	.word	0x000000ff
        /*0af8*/ 	.word	0x00022860
        /*0afc*/ 	.short	0x0100
        /*0afe*/ 	.byte	0x08
	.zero		1


	//   ....[8]....
        /*0b00*/ 	.word	0x00000400
        /*0b04*/ 	.word	0x000000ff
        /*0b08*/ 	.word	0x00022858
        /*0b0c*/ 	.short	0x0100
        /*0b0e*/ 	.byte	0x08
	.zero		1


	//   ....[9]....
        /*0b10*/ 	.word	0x00000410
        /*0b14*/ 	.word	0x000000ff
        /*0b18*/ 	.word	0x00022868
        /*0b1c*/ 	.short	0x0100
        /*0b1e*/ 	.byte	0x08
	.zero		1


	//   ....[10]....
        /*0b20*/ 	.word	0x00000500
        /*0b24*/ 	.word	0x000000ff
        /*0b28*/ 	.word	0x00022870
        /*0b2c*/ 	.short	0x0100
        /*0b2e*/ 	.byte	0x06
	.zero		1


	//   ....[11]....
        /*0b30*/ 	.word	0x00000510
        /*0b34*/ 	.word	0x000000ff
        /*0b38*/ 	.word	0x00022880
        /*0b3c*/ 	.short	0x0100
        /*0b3e*/ 	.byte	0x06
	.zero		1


	//   ....[12]....
        /*0b40*/ 	.word	0x00000520
        /*0b44*/ 	.word	0x000000ff
        /*0b48*/ 	.word	0x00022878
        /*0b4c*/ 	.short	0x0100
        /*0b4e*/ 	.byte	0x06
	.zero		1


	//   ....[13]....
        /*0b50*/ 	.word	0x00000530
        /*0b54*/ 	.word	0x000000ff
        /*0b58*/ 	.word	0x00022888
        /*0b5c*/ 	.short	0x0100
        /*0b5e*/ 	.byte	0x06
	.zero		1


	//   ....[14]....
        /*0b60*/ 	.word	0x00000660
        /*0b64*/ 	.word	0x000000ff
        /*0b68*/ 	.word	0x00022890
        /*0b6c*/ 	.short	0x0100
        /*0b6e*/ 	.byte	0x08
	.zero		1


	//   ....[15]....
        /*0b70*/ 	.word	0x00000670
        /*0b74*/ 	.word	0x000000ff
        /*0b78*/ 	.word	0x000228a0
        /*0b7c*/ 	.short	0x0100
        /*0b7e*/ 	.byte	0x08
	.zero		1


	//   ....[16]....
        /*0b80*/ 	.word	0x00000680
        /*0b84*/ 	.word	0x000000ff
        /*0b88*/ 	.word	0x00022898
        /*0b8c*/ 	.short	0x0100
        /*0b8e*/ 	.byte	0x08
	.zero		1


	//   ....[17]....
        /*0b90*/ 	.word	0x00000690
        /*0b94*/ 	.word	0x000000ff
        /*0b98*/ 	.word	0x000228a8
        /*0b9c*/ 	.short	0x0100
        /*0b9e*/ 	.byte	0x08
	.zero		1


	//   ....[18]....
        /*0ba0*/ 	.word	0x000007e0
        /*0ba4*/ 	.word	0x000000ff
        /*0ba8*/ 	.word	0x000228b0
        /*0bac*/ 	.short	0x0100
        /*0bae*/ 	.byte	0x08
	.zero		1


	//   ....[19]....
        /*0bb0*/ 	.word	0x000007f0
        /*0bb4*/ 	.word	0x000000ff
        /*0bb8*/ 	.word	0x000228c0
        /*0bbc*/ 	.short	0x0100
        /*0bbe*/ 	.byte	0x08
	.zero		1


	//   ....[20]....
        /*0bc0*/ 	.word	0x00000800
        /*0bc4*/ 	.word	0x000000ff
        /*0bc8*/ 	.word	0x000228b8
        /*0bcc*/ 	.short	0x0100
        /*0bce*/ 	.byte	0x08
	.zero		1


	//   ....[21]....
        /*0bd0*/ 	.word	0x00000810
        /*0bd4*/ 	.word	0x000000ff
        /*0bd8*/ 	.word	0x000228c8
        /*0bdc*/ 	.short	0x0100
        /*0bde*/ 	.byte	0x08
	.zero		1


	//   ....[22]....
        /*0be0*/ 	.word	0x00001cd0
        /*0be4*/ 	.word	0x000000ff
        /*0be8*/ 	.word	0x00022800
        /*0bec*/ 	.short	0x010a
        /*0bee*/ 	.byte	0x2b
	.zero		1


	//   ....[23]....
        /*0bf0*/ 	.word	0x00001d50
        /*0bf4*/ 	.word	0x00000003
        /*0bf8*/ 	.word	0x00022830
        /*0bfc*/ 	.short	0x010a
        /*0bfe*/ 	.byte	0x3f
	.zero		1


	//   ....[24]....
        /*0c00*/ 	.word	0x00001d90
        /*0c04*/ 	.word	0x00000003
        /*0c08*/ 	.word	0x00022830
        /*0c0c*/ 	.short	0x010a
        /*0c0e*/ 	.byte	0x3f
	.zero		1


	//   ....[25]....
        /*0c10*/ 	.word	0x000026c0
        /*0c14*/ 	.word	0x000000ff
        /*0c18*/ 	.word	0x00000000
        /*0c1c*/ 	.short	0x0101
        /*0c1e*/ 	.byte	0x06
	.zero		1


	//   ....[26]....
        /*0c20*/ 	.word	0x00005e20
        /*0c24*/ 	.word	0x000000ff
        /*0c28*/ 	.word	0x00022830
        /*0c2c*/ 	.short	0x010a
        /*0c2e*/ 	.byte	0x06
	.zero		1


	//   ....[27]....
        /*0c30*/ 	.word	0x00005e60
        /*0c34*/ 	.word	0x000000ff
        /*0c38*/ 	.word	0x00022830
        /*0c3c*/ 	.short	0x010a
        /*0c3e*/ 	.byte	0x06
	.zero		1


	//   ....[28]....
        /*0c40*/ 	.word	0x000066f0
        /*0c44*/ 	.word	0x000000ff
        /*0c48*/ 	.word	0x00022850
        /*0c4c*/ 	.short	0x010a
        /*0c4e*/ 	.byte	0x06
	.zero		1


	//   ....[29]....
        /*0c50*/ 	.word	0x00006730
        /*0c54*/ 	.word	0x000000ff
        /*0c58*/ 	.word	0x00022850
        /*0c5c*/ 	.short	0x010a
        /*0c5e*/ 	.byte	0x06
	.zero		1


	//   ....[30]....
        /*0c60*/ 	.word	0x00006a10
        /*0c64*/ 	.word	0x000000ff
        /*0c68*/ 	.word	0x00000000
        /*0c6c*/ 	.short	0x0101
        /*0c6e*/ 	.byte	0x06
	.zero		1


	//   ....[31]....
        /*0c70*/ 	.word	0x00009cd0
        /*0c74*/ 	.word	0x000000ff
        /*0c78*/ 	.word	0x00000000
        /*0c7c*/ 	.short	0x0101
        /*0c7e*/ 	.byte	0x06
	.zero		1


	//   ....[32]....
        /*0c80*/ 	.word	0x0000a680
        /*0c84*/ 	.word	0x000000ff
        /*0c88*/ 	.word	0x00022830
        /*0c8c*/ 	.short	0x010a
        /*0c8e*/ 	.byte	0x06
	.zero		1


	//   ....[33]....
        /*0c90*/ 	.word	0x0000a6c0
        /*0c94*/ 	.word	0x000000ff
        /*0c98*/ 	.word	0x00022830
        /*0c9c*/ 	.short	0x010a
        /*0c9e*/ 	.byte	0x06
	.zero		1


	//   ....[34]....
        /*0ca0*/ 	.word	0x0000af50
        /*0ca4*/ 	.word	0x000000ff
        /*0ca8*/ 	.word	0x00022850
        /*0cac*/ 	.short	0x010a
        /*0cae*/ 	.byte	0x06
	.zero		1


	//   ....[35]....
        /*0cb0*/ 	.word	0x0000af90
        /*0cb4*/ 	.word	0x000000ff
        /*0cb8*/ 	.word	0x00022850
        /*0cbc*/ 	.short	0x010a
        /*0cbe*/ 	.byte	0x06
	.zero		1


	//   ....[36]....
        /*0cc0*/ 	.word	0x0000b2c0
        /*0cc4*/ 	.word	0x000000ff
        /*0cc8*/ 	.word	0x00000000
        /*0ccc*/ 	.short	0x0101
        /*0cce*/ 	.byte	0x06
	.zero		1


	//   ....[37]....
        /*0cd0*/ 	.word	0x0000c890
        /*0cd4*/ 	.word	0x000000ff
        /*0cd8*/ 	.word	0x00000000
        /*0cdc*/ 	.short	0x0101
        /*0cde*/ 	.byte	0x06
	.zero		1


	//   ....[38]....
        /*0ce0*/ 	.word	0x0000d000
        /*0ce4*/ 	.word	0x000000ff
        /*0ce8*/ 	.word	0x00022830
        /*0cec*/ 	.short	0x010a
        /*0cee*/ 	.byte	0x06
	.zero		1


	//   ....[39]....
        /*0cf0*/ 	.word	0x0000d040
        /*0cf4*/ 	.word	0x000000ff
        /*0cf8*/ 	.word	0x00022830
        /*0cfc*/ 	.short	0x010a
        /*0cfe*/ 	.byte	0x06
	.zero		1


	//   ....[40]....
        /*0d00*/ 	.word	0x0000d8a0
        /*0d04*/ 	.word	0x000000ff
        /*0d08*/ 	.word	0x00022850
        /*0d0c*/ 	.short	0x010a
        /*0d0e*/ 	.byte	0x06
	.zero		1


	//   ....[41]....
        /*0d10*/ 	.word	0x0000d8e0
        /*0d14*/ 	.word	0x000000ff
        /*0d18*/ 	.word	0x00022850
        /*0d1c*/ 	.short	0x010a
        /*0d1e*/ 	.byte	0x06
	.zero		1


	//   ....[42]....
        /*0d20*/ 	.word	0x0000dbd0
        /*0d24*/ 	.word	0x000000ff
        /*0d28*/ 	.word	0x00000000
        /*0d2c*/ 	.short	0x0101
        /*0d2e*/ 	.byte	0x06
	.zero		1


	//   ....[43]....
        /*0d30*/ 	.word	0x00010e70
        /*0d34*/ 	.word	0x000000ff
        /*0d38*/ 	.word	0x00000000
        /*0d3c*/ 	.short	0x0101
        /*0d3e*/ 	.byte	0x06
	.zero		1


	//   ....[44]....
        /*0d40*/ 	.word	0x000114e0
        /*0d44*/ 	.word	0x000000ff
        /*0d48*/ 	.word	0x00022850
        /*0d4c*/ 	.short	0x010a
        /*0d4e*/ 	.byte	0x09
	.zero		1


	//   ....[45]....
        /*0d50*/ 	.word	0x00011520
        /*0d54*/ 	.word	0x000000ff
        /*0d58*/ 	.word	0x00022850
        /*0d5c*/ 	.short	0x010a
        /*0d5e*/ 	.byte	0x09
	.zero		1


	//   ....[46]....
        /*0d60*/ 	.word	0x00011bd0
        /*0d64*/ 	.word	0x000000ff
        /*0d68*/ 	.word	0x00000000
        /*0d6c*/ 	.short	0x0101
        /*0d6e*/ 	.byte	0x04
	.zero		1


	//   ....[47]....
        /*0d70*/ 	.word	0x000135c0
        /*0d74*/ 	.word	0x00000004
        /*0d78*/ 	.word	0x00000000
        /*0d7c*/ 	.short	0x0101
        /*0d7e*/ 	.byte	0x3f
	.zero		1


	//   ....[48]....
        /*0d80*/ 	.word	0x00015cd0
        /*0d84*/ 	.word	0x00000000
        /*0d88*/ 	.word	0x00022880
        /*0d8c*/ 	.short	0x010a
        /*0d8e*/ 	.byte	0x3f
	.zero		1


	//   ....[49]....
        /*0d90*/ 	.word	0x00016530
        /*0d94*/ 	.word	0x00000000
        /*0d98*/ 	.word	0x00022870
        /*0d9c*/ 	.short	0x0107
        /*0d9e*/ 	.byte	0x3f
	.zero		1


	//   ....[50]....
        /*0da0*/ 	.word	0x000165f0
        /*0da4*/ 	.word	0x00000000
        /*0da8*/ 	.word	0x00022870
        /*0dac*/ 	.short	0x0101
        /*0dae*/ 	.byte	0x3f
	.zero		1


	//   ....[51]....
        /*0db0*/ 	.word	0x00016620
        /*0db4*/ 	.word	0x00000000
        /*0db8*/ 	.word	0x00022840
        /*0dbc*/ 	.short	0x010a
        /*0dbe*/ 	.byte	0x3f
	.zero		1


	//   ....[52]....
        /*0dc0*/ 	.word	0x00016d50
        /*0dc4*/ 	.word	0x00000000
        /*0dc8*/ 	.word	0x00022830
        /*0dcc*/ 	.short	0x0107
        /*0dce*/ 	.byte	0x3f
	.zero		1


	//   ....[53]....
        /*0dd0*/ 	.word	0x00016e10
        /*0dd4*/ 	.word	0x00000000
        /*0dd8*/ 	.word	0x00022830
        /*0ddc*/ 	.short	0x0101
        /*0dde*/ 	.byte	0x3f
	.zero		1


	//   ....[54]....
        /*0de0*/ 	.word	0x000176b0
        /*0de4*/ 	.word	0x00000011
        /*0de8*/ 	.word	0x00022800
        /*0dec*/ 	.short	0x0107
        /*0dee*/ 	.byte	0x3f
	.zero		1


	//   ....[55]....
        /*0df0*/ 	.word	0x000177a0
        /*0df4*/ 	.word	0x00000011
        /*0df8*/ 	.word	0x00022800
        /*0dfc*/ 	.short	0x0101
        /*0dfe*/ 	.byte	0x3f
	.zero		1


	//   ....[56]....
        /*0e00*/ 	.word	0x000177c0
        /*0e04*/ 	.word	0x00000011
        /*0e08*/ 	.word	0x00022820
        /*0e0c*/ 	.short	0x010a
        /*0e0e*/ 	.byte	0x3f
	.zero		1


	//   ....[57]....
        /*0e10*/ 	.word	0x00017ce0
        /*0e14*/ 	.word	0x00000000
        /*0e18*/ 	.word	0x00022880
        /*0e1c*/ 	.short	0x010a
        /*0e1e*/ 	.byte	0x3f
	.zero		1


	//   ....[58]....
        /*0e20*/ 	.word	0x000182b0
        /*0e24*/ 	.word	0x00000000
        /*0e28*/ 	.word	0x00022870
        /*0e2c*/ 	.short	0x0107
        /*0e2e*/ 	.byte	0x3f
	.zero		1


	//   ....[59]....
        /*0e30*/ 	.word	0x00018370
        /*0e34*/ 	.word	0x00000000
        /*0e38*/ 	.word	0x00022870
        /*0e3c*/ 	.short	0x0101
        /*0e3e*/ 	.byte	0x3f
	.zero		1


	//   ....[60]....
        /*0e40*/ 	.word	0x000183a0
        /*0e44*/ 	.word	0x00000000
        /*0e48*/ 	.word	0x00022840
        /*0e4c*/ 	.short	0x010a
        /*0e4e*/ 	.byte	0x3f
	.zero		1


	//   ....[61]....
        /*0e50*/ 	.word	0x00018940
        /*0e54*/ 	.word	0x00000000
        /*0e58*/ 	.word	0x00022830
        /*0e5c*/ 	.short	0x0107
        /*0e5e*/ 	.byte	0x3f
	.zero		1


	//   ....[62]....
        /*0e60*/ 	.word	0x00018a00
        /*0e64*/ 	.word	0x00000000
        /*0e68*/ 	.word	0x00022830
        /*0e6c*/ 	.short	0x0101
        /*0e6e*/ 	.byte	0x3f
	.zero		1


	//   ....[63]....
        /*0e70*/ 	.word	0x00018a90
        /*0e74*/ 	.word	0x00000003
        /*0e78*/ 	.word	0x00022870
        /*0e7c*/ 	.short	0x010a
        /*0e7e*/ 	.byte	0x3f
	.zero		1


	//   ....[64]....
        /*0e80*/ 	.word	0x00018b20
        /*0e84*/ 	.word	0x00000003
        /*0e88*/ 	.word	0x00022860
        /*0e8c*/ 	.short	0x010a
        /*0e8e*/ 	.byte	0x3f
	.zero		1


	//   ....[65]....
        /*0e90*/ 	.word	0x000190e0
        /*0e94*/ 	.word	0x00000003
        /*0e98*/ 	.word	0x00022850
        /*0e9c*/ 	.short	0x0101
        /*0e9e*/ 	.byte	0x3f
	.zero		1


	//   ....[66]....
        /*0ea0*/ 	.word	0x00019170
        /*0ea4*/ 	.word	0x00000003
        /*0ea8*/ 	.word	0x00000000
        /*0eac*/ 	.short	0x0101
        /*0eae*/ 	.byte	0x3f
	.zero		1


	//   ....[67]....
        /*0eb0*/ 	.word	0x00019340
        /*0eb4*/ 	.word	0x00000003
        /*0eb8*/ 	.word	0x00022870
        /*0ebc*/ 	.short	0x010a
        /*0ebe*/ 	.byte	0x3f
	.zero		1


	//   ....[68]....
        /*0ec0*/ 	.word	0x000193d0
        /*0ec4*/ 	.word	0x00000003
        /*0ec8*/ 	.word	0x00022860
        /*0ecc*/ 	.short	0x010a
        /*0ece*/ 	.byte	0x3f
	.zero		1


	//   ....[69]....
        /*0ed0*/ 	.word	0x00019990
        /*0ed4*/ 	.word	0x00000003
        /*0ed8*/ 	.word	0x00022850
        /*0edc*/ 	.short	0x0101
        /*0ede*/ 	.byte	0x3f
	.zero		1


	//   ....[70]....
        /*0ee0*/ 	.word	0x00019a30
        /*0ee4*/ 	.word	0x00000003
        /*0ee8*/ 	.word	0x00000000
        /*0eec*/ 	.short	0x0101
        /*0eee*/ 	.byte	0x3f
	.zero		1


	//   ....[71]....
        /*0ef0*/ 	.word	0x00019cd0
        /*0ef4*/ 	.word	0x00000004
        /*0ef8*/ 	.word	0x00022820
        /*0efc*/ 	.short	0x010a
        /*0efe*/ 	.byte	0x3f
	.zero		1


	//   ....[72]....
        /*0f00*/ 	.word	0x00019e50
        /*0f04*/ 	.word	0x00000005
        /*0f08*/ 	.word	0x00022840
        /*0f0c*/ 	.short	0x010a
        /*0f0e*/ 	.byte	0x3f
	.zero		1


	//   ....[73]....
        /*0f10*/ 	.word	0x00019ef0
        /*0f14*/ 	.word	0x0000001f
        /*0f18*/ 	.word	0x00022840
        /*0f1c*/ 	.short	0x010a
        /*0f1e*/ 	.byte	0x3f
	.zero		1


	//   ....[74]....
        /*0f20*/ 	.word	0x00019f30
        /*0f24*/ 	.word	0x00000005
        /*0f28*/ 	.word	0x00022860
        /*0f2c*/ 	.short	0x010a
        /*0f2e*/ 	.byte	0x3f
	.zero		1


	//   ....[75]....
        /*0f30*/ 	.word	0x00019f70
        /*0f34*/ 	.word	0x0000001f
        /*0f38*/ 	.word	0x00022860
        /*0f3c*/ 	.short	0x010a
        /*0f3e*/ 	.byte	0x3f
	.zero		1


	//   ....[76]....
        /*0f40*/ 	.word	0x00019fb0
        /*0f44*/ 	.word	0x00000005
        /*0f48*/ 	.word	0x00022880
        /*0f4c*/ 	.short	0x010a
        /*0f4e*/ 	.byte	0x3f
	.zero		1


	//   ....[77]....
        /*0f50*/ 	.word	0x00019ff0
        /*0f54*/ 	.word	0x0000001f
        /*0f58*/ 	.word	0x00022880
        /*0f5c*/ 	.short	0x010a
        /*0f5e*/ 	.byte	0x3f
	.zero		1


	//   ....[78]....
        /*0f60*/ 	.word	0x0001a060
        /*0f64*/ 	.word	0x00000003
        /*0f68*/ 	.word	0x00022800
        /*0f6c*/ 	.short	0x010a
        /*0f6e*/ 	.byte	0x3f
	.zero		1


	//   ....[79]....
        /*0f70*/ 	.word	0x0001a0b0
        /*0f74*/ 	.word	0x00000003
        /*0f78*/ 	.word	0x00022830
        /*0f7c*/ 	.short	0x010a
        /*0f7e*/ 	.byte	0x3f
	.zero		1


	//   ....[80]....
        /*0f80*/ 	.word	0x0001a110
        /*0f84*/ 	.word	0x00000006
        /*0f88*/ 	.word	0x00022830
        /*0f8c*/ 	.short	0x010a
        /*0f8e*/ 	.byte	0x3f
	.zero		1


	//   ....[81]....
        /*0f90*/ 	.word	0x0001a170
        /*0f94*/ 	.word	0x00000006
        /*0f98*/ 	.word	0x00022850
        /*0f9c*/ 	.short	0x010a
        /*0f9e*/ 	.byte	0x3f
	.zero		1


	//   ....[82]....
        /*0fa0*/ 	.word	0x0001a1d0
        /*0fa4*/ 	.word	0x0000000b
        /*0fa8*/ 	.word	0x00022830
        /*0fac*/ 	.short	0x010a
        /*0fae*/ 	.byte	0x3f
	.zero		1


	//   ....[83]....
        /*0fb0*/ 	.word	0x0001a230
        /*0fb4*/ 	.word	0x0000000b
        /*0fb8*/ 	.word	0x00022850
        /*0fbc*/ 	.short	0x010a
        /*0fbe*/ 	.byte	0x3f
	.zero		1


	//   ....[84]....
        /*0fc0*/ 	.word	0x0001a290
        /*0fc4*/ 	.word	0x0000000b
        /*0fc8*/ 	.word	0x00022830
        /*0fcc*/ 	.short	0x010a
        /*0fce*/ 	.byte	0x3f
	.zero		1


	//   ....[85]....
        /*0fd0*/ 	.word	0x0001a2f0
        /*0fd4*/ 	.word	0x0000000b
        /*0fd8*/ 	.word	0x00022850
        /*0fdc*/ 	.short	0x010a
        /*0fde*/ 	.byte	0x3f
	.zero		1


	//   ....[86]....
        /*0fe0*/ 	.word	0x0001a350
        /*0fe4*/ 	.word	0x00000005
        /*0fe8*/ 	.word	0x00022850
        /*0fec*/ 	.short	0x010a
        /*0fee*/ 	.byte	0x3f
	.zero		1


	//   ....[87]....
        /*0ff0*/ 	.word	0x0001a450
        /*0ff4*/ 	.word	0x00000000
        /*0ff8*/ 	.word	0x00022880
        /*0ffc*/ 	.short	0x010a
        /*0ffe*/ 	.byte	0x3f
	.zero		1


	//   ....[88]....
        /*1000*/ 	.word	0x0001b140
        /*1004*/ 	.word	0x00000000
        /*1008*/ 	.word	0x00022840
        /*100c*/ 	.short	0x010a
        /*100e*/ 	.byte	0x3f
	.zero		1


	//   ....[89]....
        /*1010*/ 	.word	0x0001c5c0
        /*1014*/ 	.word	0x00000011
        /*1018*/ 	.word	0x00022820
        /*101c*/ 	.short	0x010a
        /*101e*/ 	.byte	0x3f
	.zero		1


	//   ....[90]....
        /*1020*/ 	.word	0x0001c610
        /*1024*/ 	.word	0x00000000
        /*1028*/ 	.word	0x00022880
        /*102c*/ 	.short	0x010a
        /*102e*/ 	.byte	0x3f
	.zero		1


	//   ....[91]....
        /*1030*/ 	.word	0x0001d110
        /*1034*/ 	.word	0x00000000
        /*1038*/ 	.word	0x00022840
        /*103c*/ 	.short	0x010a
        /*103e*/ 	.byte	0x3f
	.zero		1


	//   ....[92]....
        /*1040*/ 	.word	0x0001dbf0
        /*1044*/ 	.word	0x00000003
        /*1048*/ 	.word	0x00022870
        /*104c*/ 	.short	0x010a
        /*104e*/ 	.byte	0x3f
	.zero		1


	//   ....[93]....
        /*1050*/ 	.word	0x0001dc40
        /*1054*/ 	.word	0x00000003
        /*1058*/ 	.word	0x00022860
        /*105c*/ 	.short	0x010a
        /*105e*/ 	.byte	0x3f
	.zero		1


	//   ....[94]....
        /*1060*/ 	.word	0x0001dc90
        /*1064*/ 	.word	0x00000003
        /*1068*/ 	.word	0x00022870
        /*106c*/ 	.short	0x010a
        /*106e*/ 	.byte	0x3f
	.zero		1


	//   ....[95]....
        /*1070*/ 	.word	0x0001dce0
        /*1074*/ 	.word	0x00000003
        /*1078*/ 	.word	0x00022860
        /*107c*/ 	.short	0x010a
        /*107e*/ 	.byte	0x3f
	.zero		1


	//   ....[96]....
        /*1080*/ 	.word	0x0001dd30
        /*1084*/ 	.word	0x00000004
        /*1088*/ 	.word	0x00022820
        /*108c*/ 	.short	0x010a
        /*108e*/ 	.byte	0x3f
	.zero		1


	//   ....[97]....
        /*1090*/ 	.word	0x0001ded0
        /*1094*/ 	.word	0x00000005
        /*1098*/ 	.word	0x00022840
        /*109c*/ 	.short	0x010a
        /*109e*/ 	.byte	0x3f
	.zero		1


	//   ....[98]....
        /*10a0*/ 	.word	0x0001df20
        /*10a4*/ 	.word	0x0000001f
        /*10a8*/ 	.word	0x00022840
        /*10ac*/ 	.short	0x010a
        /*10ae*/ 	.byte	0x3f
	.zero		1


	//   ....[99]....
        /*10b0*/ 	.word	0x0001df70
        /*10b4*/ 	.word	0x00000005
        /*10b8*/ 	.word	0x00022860
        /*10bc*/ 	.short	0x010a
        /*10be*/ 	.byte	0x3f
	.zero		1


	//   ....[100]....
        /*10c0*/ 	.word	0x0001dfc0
        /*10c4*/ 	.word	0x0000001f
        /*10c8*/ 	.word	0x00022860
        /*10cc*/ 	.short	0x010a
        /*10ce*/ 	.byte	0x3f
	.zero		1


	//   ....[101]....
        /*10d0*/ 	.word	0x0001e010
        /*10d4*/ 	.word	0x00000005
        /*10d8*/ 	.word	0x00022880
        /*10dc*/ 	.short	0x010a
        /*10de*/ 	.byte	0x3f
	.zero		1


	//----- nvinfo : EIATTR_NUM_MBARRIERS
	.align		4
.L_958:
        /*10e0*/ 	.byte	0x03, 0x38
        /*10e2*/ 	.short	0x0016


	//----- nvinfo : EIATTR_EXIT_INSTR_OFFSETS
	.align		4
        /*10e4*/ 	.byte	0x04, 0x1c
        /*10e6*/ 	.short	(.L_960 - .L_959)


	//   ....[0]....
.L_959:
        /*10e8*/ 	.word	0x000009a0


	//   ....[1]....
        /*10ec*/ 	.word	0x000142f0


	//   ....[2]....
        /*10f0*/ 	.word	0x0001a040


	//----- nvinfo : EIATTR_MAX_THREADS
	.align		4
.L_960:
        /*10f4*/ 	.byte	0x04, 0x05
        /*10f6*/ 	.short	(.L_962 - .L_961)
.L_961:
        /*10f8*/ 	.word	0x00000180
        /*10fc*/ 	.word	0x00000001
        /*1100*/ 	.word	0x00000001


	//----- nvinfo : EIATTR_CRS_STACK_SIZE
	.align		4
.L_962:
        /*1104*/ 	.byte	0x04, 0x1e
        /*1106*/ 	.short	(.L_964 - .L_963)
.L_963:
        /*1108*/ 	.word	0x00000000


	//----- nvinfo : EIATTR_CBANK_PARAM_SIZE
	.align		4
.L_964:
        /*110c*/ 	.byte	0x03, 0x19
        /*110e*/ 	.short	0x0af0


	//----- nvinfo : EIATTR_PARAM_CBANK
	.align		4
        /*1110*/ 	.byte	0x04, 0x0a
        /*1112*/ 	.short	(.L_966 - .L_965)
	.align		4
.L_965:
        /*1114*/ 	.word	index@(.nv.constant0._ZN7cutlass13device_kernelIN5flash11enable_sm90INS1_16FlashAttnFwdSm90INS1_25CollectiveMainloopFwdSm90ILi2EN4cute5tupleIJNS5_1CILi1EEES8_S8_EEENS6_IJNS7_ILi128EEENS7_ILi160EEESA_EEELi128ENS_12float_e4m3_tEfNS_4arch4Sm90ELb0ELb1ELb0ELb0ELb1ELb0ELb0ELb1ELb1ELb1ELb0ELb0EEENS1_21CollectiveEpilogueFwdINS6_IJSA_SA_SB_EEES9_NS_10bfloat16_tESF_Li256ELb0ELb1ELb0ELb1EEENS1_30DynamicPersistentTileSchedulerILi256ELi128ELb0ELb1ELb1EEEEEEEEEvNT_6ParamsE)
        /*1118*/ 	.short	0x0210
        /*111a*/ 	.short	0x0af0


	//----- nvinfo : EIATTR_SW_WAR
	.align		4
.L_966:
        /*111c*/ 	.byte	0x04, 0x36
        /*111e*/ 	.short	(.L_968 - .L_967)
.L_967:
        /*1120*/ 	.word	0x00000008
.L_968:


//--------------------- .nv.info._ZN7cutlass13device_kernelIN5flash11enable_sm90INS1_16FlashAttnFwdSm90INS1_25CollectiveMainloopFwdSm90ILi2EN4cute5tupleIJNS5_1CILi1EEES8_S8_EEENS6_IJNS7_ILi128EEENS7_ILi160EEESA_EEELi128ENS_12float_e4m3_tEfNS_4arch4Sm90ELb0ELb1ELb0ELb1ELb1ELb0ELb0ELb1ELb1ELb1ELb0ELb0EEENS1_21CollectiveEpilogueFwdINS6_IJSA_SA_SB_EEES9_NS_10bfloat16_tESF_Li256ELb1ELb1ELb0ELb1EEENS1_36VarlenDynamicPersistentTileSchedulerILi128ELi160ELi256ELi128ELb0ELb1ELb1ELb1ELb0ELb1EEEEEEEEEvNT_6ParamsE --------------------------
	.section	.nv.info._ZN7cutlass13device_kernelIN5flash11enable_sm90INS1_16FlashAttnFwdSm90INS1_25CollectiveMainloopFwdSm90ILi2EN4cute5tupleIJNS5_1CILi1EEES8_S8_EEENS6_IJNS7_ILi128EEENS7_ILi160EEESA_EEELi128ENS_12float_e4m3_tEfNS_4arch4Sm90ELb0ELb1ELb0ELb1ELb1ELb0ELb0ELb1ELb1ELb1ELb0ELb0EEENS1_21CollectiveEpilogueFwdINS6_IJSA_SA_SB_EEES9_NS_10bfloat16_tESF_Li256ELb1ELb1ELb0ELb1EEENS1_36VarlenDynamicPersistentTileSchedulerILi128ELi160ELi256ELi128ELb0ELb1ELb1ELb1ELb0ELb1EEEEEEEEEvNT_6ParamsE,"",@"SHT_CUDA_INFO"
	.sectionflags	@""
	.align	4


	//----- nvinfo : EIATTR_CUDA_API_VERSION
	.align		4
        /*0000*/ 	.byte	0x04, 0x37
        /*0002*/ 	.short	(.L_970 - .L_969)
.L_969:
        /*0004*/ 	.word	0x00000082


	//----- nvinfo : EIATTR_KPARAM_INFO
	.align		4
.L_970:
        /*0008*/ 	.byte	0x04, 0x17
        /*000a*/ 	.short	(.L_972 - .L_971)
.L_971:
        /*000c*/ 	.word	0x00000000
        /*0010*/ 	.short	0x0000
        /*0012*/ 	.short	0x0070
        /*0014*/ 	.byte	0x00, 0xf0, 0x01, 0x2a


	//----- nvinfo : EIATTR_SPARSE_MMA_MASK
	.align		4
.L_972:
        /*0018*/ 	.byte	0x03, 0x50
        /*001a*/ 	.short	0x0000


	//----- nvinfo : EIATTR_MAXREG_COUNT
	.align		4
        /*001c*/ 	.byte	0x03, 0x1b
        /*001e*/ 	.short	0x00a8


	//----- nvinfo : EIATTR_NUM_BARRIERS
	.align		4
        /*0020*/ 	.byte	0x02, 0x4c
        /*0022*/ 	.byte	0x10
	.zero		1


	//----- nvinfo : EIATTR_EXTERNS
	.align		4
        /*0024*/ 	.byte	0x04, 0x0f
        /*0026*/ 	.short	(.L_974 - .L_973)


	//   ....[0]....
	.align		4
.L_973:
        /*0028*/ 	.word	index@(__assertfail)


	//----- nvinfo : EIATTR_ANNOTATIONS
	.align		4
.L_974:
        /*002c*/ 	.byte	0x04, 0x55
        /*002e*/ 	.short	(.L_976 - .L_975)


	//   ....[0]....
.L_975:
        /* <DEDUP_REMOVED lines=24> */


	//----- nvinfo : EIATTR_MERCURY_ISA_VERSION
	.align		4
.L_976:
        /*0198*/ 	.byte	0x03, 0x5f
        /*019a*/ 	.short	0x0101


	//----- nvinfo : EIATTR_UNUSED_LOAD_BYTE_OFFSET
	.align		4
        /*019c*/ 	.byte	0x04, 0x44
        /*019e*/ 	.short	(.L_978 - .L_977)


	//   ....[0]....
.L_977:
        /*01a0*/ 	.word	0x00000980
        /*01a4*/ 	.word	0x0000fff0


	//   ....[1]....
        /*01a8*/ 	.word	0x000120a0
        /*01ac*/ 	.word	0x0000fff0


	//----- nvinfo : EIATTR_INT_WARP_WIDE_INSTR_OFFSETS
	.align		4
.L_978:
        /*01b0*/ 	.byte	0x04, 0x31
        /*01b2*/ 	.short	(.L_980 - .L_979)


	//   ....[0]....
.L_979:
        /*01b4*/ 	.word	0x000000c0


	//   ....[1]....
        /*01b8*/ 	.word	0x000000d0


	//   ....[2]....
        /*01bc*/ 	.word	0x00000170


	//   ....[3]....
        /*01c0*/ 	.word	0x00016060


	//   ....[4]....
        /*01c4*/ 	.word	0x000160f0


	//   ....[5]....
        /*01c8*/ 	.word	0x0001a340


	//   ....[6]....
        /*01cc*/ 	.word	0x0001a3d0


	//----- nvinfo : EIATTR_COOP_GROUP_MASK_REGIDS
	.align		4
.L_980:
        /*01d0*/ 	.byte	0x04, 0x29
        /*01d2*/ 	.short	(.L_982 - .L_981)


	//   ....[0]....
.L_981:
        /*01d4*/ 	.word	0xffffffff


	//   ....[1]....
        /*01d8*/ 	.word	0xffffffff


	//   ....[2]....
        /*01dc*/ 	.word	0xffffffff


	//   ....[3]....
        /*01e0*/ 	.word	0xffffffff


	//   ....[4]....
        /*01e4*/ 	.word	0xffffffff


	//   ....[5]....
        /*01e8*/ 	.word	0xffffffff


	//   ....[6]....
        /*01ec*/ 	.word	0xffffffff


	//   ....[7]....
        /*01f0*/ 	.word	0xffffffff


	//   ....[8]....
        /*01f4*/ 	.word	0xffffffff


	//   ....[9]....
        /*01f8*/ 	.word	0xffffffff


	//   ....[10]....
        /*01fc*/ 	.word	0xffffffff


	//   ....[11]....
        /*0200*/ 	.word	0xffffffff


	//   ....[12]....
        /*0204*/ 	.word	0xffffffff


	//   ....[13]....
        /*0208*/ 	.word	0xffffffff


	//   ....[14]....
        /*020c*/ 	.word	0xffffffff


	//   ....[15]....
        /*0210*/ 	.word	0xffffffff


	//   ....[16]....
        /*0214*/ 	.word	0xffffffff


	//   ....[17]....
        /*0218*/ 	.word	0xffffffff


	//   ....[18]....
        /*021c*/ 	.word	0xffffffff


	//   ....[19]....
        /*0220*/ 	.word	0xffffffff


	//   ....[20]....
        /*0224*/ 	.word	0xffffffff


	//   ....[21]....
        /*0228*/ 	.word	0xffffffff


	//   ....[22]....
        /*022c*/ 	.word	0xffffffff


	//   ....[23]....
        /*0230*/ 	.word	0xffffffff


	//   ....[24]....
        /*0234*/ 	.word	0xffffffff


	//   ....[25]....
        /*0238*/ 	.word	0xffffffff


	//   ....[26]....
        /*023c*/ 	.word	0xffffffff


	//   ....[27]....
        /*0240*/ 	.word	0xffffffff


	//   ....[28]....
        /*0244*/ 	.word	0xffffffff


	//   ....[29]....
        /*0248*/ 	.word	0xffffffff


	//   ....[30]....
        /*024c*/ 	.word	0xffffffff


	//   ....[31]....
        /*0250*/ 	.word	0xffffffff


	//   ....[32]....
        /*0254*/ 	.word	0xffffffff


	//   ....[33]....
        /*0258*/ 	.word	0xffffffff


	//   ....[34]....
        /*025c*/ 	.word	0xffffffff


	//   ....[35]....
        /*0260*/ 	.word	0xffffffff


	//   ....[36]....
        /*0264*/ 	.word	0xffffffff


	//   ....[37]....
        /*0268*/ 	.word	0xffffffff


	//   ....[38]....
        /*026c*/ 	.word	0xffffffff


	//   ....[39]....
        /*0270*/ 	.word	0xffffffff


	//   ....[40]....
        /*0274*/ 	.word	0xffffffff


	//   ....[41]....
        /*0278*/ 	.word	0xffffffff


	//   ....[42]....
        /*027c*/ 	.word	0xffffffff


	//   ....[43]....
        /*0280*/ 	.word	0xffffffff


	//   ....[44]....
        /*0284*/ 	.word	0xffffffff


	//   ....[45]....
        /*0288*/ 	.word	0xffffffff


	//   ....[46]....
        /*028c*/ 	.word	0xffffffff


	//   ....[47]....
        /*0290*/ 	.word	0xffffffff


	//   ....[48]....
        /*0294*/ 	.word	0xffffffff


	//   ....[49]....
        /*0298*/ 	.word	0xffffffff


	//   ....[50]....
        /*029c*/ 	.word	0xffffffff


	//   ....[51]....
        /*02a0*/ 	.word	0xffffffff


	//   ....[52]....
        /*02a4*/ 	.word	0xffffffff


	//   ....[53]....
        /*02a8*/ 	.word	0xffffffff


	//   ....[54]....
        /*02ac*/ 	.word	0xffffffff


	//   ....[55]....
        /*02b0*/ 	.word	0xffffffff


	//   ....[56]....
        /*02b4*/ 	.word	0xffffffff


	//   ....[57]....
        /*02b8*/ 	.word	0xffffffff


	//   ....[58]....
        /*02bc*/ 	.word	0xffffffff


	//   ....[59]....
        /*02c0*/ 	.word	0xffffffff


	//   ....[60]....
        /*02c4*/ 	.word	0xffffffff


	//   ....[61]....
        /*02c8*/ 	.word	0xffffffff


	//   ....[62]....
        /*02cc*/ 	.word	0xffffffff


	//   ....[63]....
        /*02d0*/ 	.word	0xffffffff


	//   ....[64]....
        /*02d4*/ 	.word	0xffffffff


	//   ....[65]....
        /*02d8*/ 	.word	0xffffffff


	//   ....[66]....
        /*02dc*/ 	.word	0xffffffff


	//   ....[67]....
        /*02e0*/ 	.word	0xffffffff


	//   ....[68]....
        /*02e4*/ 	.word	0xffffffff


	//   ....[69]....
        /*02e8*/ 	.word	0xffffffff


	//   ....[70]....
        /*02ec*/ 	.word	0xffffffff


	//   ....[71]....
        /*02f0*/ 	.word	0xffffffff


	//   ....[72]....
        /*02f4*/ 	.word	0xffffffff


	//   ....[73]....
        /*02f8*/ 	.word	0xffffffff


	//   ....[74]....
        /*02fc*/ 	.word	0xffffffff


	//   ....[75]....
        /*0300*/ 	.word	0xffffffff


	//   ....[76]....
        /*0304*/ 	.word	0xffffffff


	//   ....[77]....
        /*0308*/ 	.word	0xffffffff


	//   ....[78]....
        /*030c*/ 	.word	0xffffffff


	//   ....[79]....
        /*0310*/ 	.word	0xffffffff


	//   ....[80]....
        /*0314*/ 	.word	0xffffffff


	//   ....[81]....
        /*0318*/ 	.word	0xffffffff


	//   ....[82]....
        /*031c*/ 	.word	0xffffffff


	//   ....[83]....
        /*0320*/ 	.word	0xffffffff


	//   ....[84]....
        /*0324*/ 	.word	0xffffffff


	//   ....[85]....
        /*0328*/ 	.word	0xffffffff


	//   ....[86]....
        /*032c*/ 	.word	0xffffffff


	//   ....[87]....
        /*0330*/ 	.word	0xffffffff


	//   ....[88]....
        /*0334*/ 	.word	0xffffffff


	//   ....[89]....
        /*0338*/ 	.word	0xffffffff


	//   ....[90]....
        /*033c*/ 	.word	0xffffffff


	//   ....[91]....
        /*0340*/ 	.word	0xffffffff


	//   ....[92]....
        /*0344*/ 	.word	0xffffffff


	//   ....[93]....
        /*0348*/ 	.word	0xffffffff


	//   ....[94]....
        /*034c*/ 	.word	0xffffffff


	//   ....[95]....
        /*0350*/ 	.word	0xffffffff


	//   ....[96]....
        /*0354*/ 	.word	0xffffffff


	//   ....[97]....
        /*0358*/ 	.word	0xffffffff


	//   ....[98]....
        /*035c*/ 	.word	0xffffffff


	//   ....[99]....
        /*0360*/ 	.word	0xffffffff


	//   ....[100]....
        /*0364*/ 	.word	0xffffffff


	//   ....[101]....
        /*0368*/ 	.word	0xffffffff


	//   ....[102]....
        /*036c*/ 	.word	0xffffffff


	//   ....[103]....
        /*0370*/ 	.word	0xffffffff


	//   ....[104]....
        /*0374*/ 	.word	0xffffffff


	//   ....[105]....
        /*0378*/ 	.word	0xffffffff


	//   ....[106]....
        /*037c*/ 	.word	0xffffffff


	//   ....[107]....
        /*0380*/ 	.word	0xffffffff


	//   ....[108]....
        /*0384*/ 	.word	0xffffffff


	//   ....[109]....
        /*0388*/ 	.word	0xffffffff


	//   ....[110]....
        /*038c*/ 	.word	0xffffffff


	//   ....[111]....
        /*0390*/ 	.word	0xffffffff


	//   ....[112]....
        /*0394*/ 	.word	0xffffffff


	//   ....[113]....
        /*0398*/ 	.word	0xffffffff


	//   ....[114]....
        /*039c*/ 	.word	0xffffffff


	//   ....[115]....
        /*03a0*/ 	.word	0xffffffff


	//   ....[116]....
        /*03a4*/ 	.word	0xffffffff


	//   ....[117]....
        /*03a8*/ 	.word	0xffffffff


	//   ....[118]....
        /*03ac*/ 	.word	0xffffffff


	//   ....[119]....
        /*03b0*/ 	.word	0xffffffff


	//   ....[120]....
        /*03b4*/ 	.word	0xffffffff


	//   ....[121]....
        /*03b8*/ 	.word	0xffffffff


	//   ....[122]....
        /*03bc*/ 	.word	0xffffffff


	//   ....[123]....
        /*03c0*/ 	.word	0xffffffff


	//   ....[124]....
        /*03c4*/ 	.word	0xffffffff


	//   ....[125]....
        /*03c8*/ 	.word	0xffffffff


	//   ....[126]....
        /*03cc*/ 	.word	0xffffffff


	//   ....[127]....
        /*03d0*/ 	.word	0xffffffff


	//   ....[128]....
        /*03d4*/ 	.word	0xffffffff


	//   ....[129]....
        /*03d8*/ 	.word	0xffffffff


	//   ....[130]....
        /*03dc*/ 	.word	0xffffffff


	//   ....[131]....
        /*03e0*/ 	.word	0xffffffff


	//   ....[132]....
        /*03e4*/ 	.word	0xffffffff


	//   ....[133]....
        /*03e8*/ 	.word	0xffffffff


	//   ....[134]....
        /*03ec*/ 	.word	0xffffffff


	//   ....[135]....
        /*03f0*/ 	.word	0xffffffff


	//   ....[136]....
        /*03f4*/ 	.word	0xffffffff


	//   ....[137]....
        /*03f8*/ 	.word	0xffffffff


	//   ....[138]....
        /*03fc*/ 	.word	0xffffffff


	//   ....[139]....
        /*0400*/ 	.word	0xffffffff


	//   ....[140]....
        /*0404*/ 	.word	0xffffffff


	//   ....[141]....
        /*0408*/ 	.word	0xffffffff


	//   ....[142]....
        /*040c*/ 	.word	0xffffffff


	//   ....[143]....
        /*0410*/ 	.word	0xffffffff


	//   ....[144]....
        /*0414*/ 	.word	0xffffffff


	//   ....[145]....
        /*0418*/ 	.word	0xffffffff


	//   ....[146]....
        /*041c*/ 	.word	0xffffffff


	//   ....[147]....
        /*0420*/ 	.word	0xffffffff


	//   ....[148]....
        /*0424*/ 	.word	0xffffffff


	//   ....[149]....
        /*0428*/ 	.word	0xffffffff


	//   ....[150]....
        /*042c*/ 	.word	0xffffffff


	//   ....[151]....
        /*0430*/ 	.word	0xffffffff


	//   ....[152]....
        /*0434*/ 	.word	0xffffffff


	//   ....[153]....
        /*0438*/ 	.word	0xffffffff


	//   ....[154]....
        /*043c*/ 	.word	0xffffffff


	//   ....[155]....
        /*0440*/ 	.word	0xffffffff


	//   ....[156]....
        /*0444*/ 	.word	0xffffffff


	//   ....[157]....
        /*0448*/ 	.word	0xffffffff


	//   ....[158]....
        /*044c*/ 	.word	0xffffffff


	//   ....[159]....
        /*0450*/ 	.word	0xffffffff


	//   ....[160]....
        /*0454*/ 	.word	0xffffffff


	//   ....[161]....
        /*0458*/ 	.word	0xffffffff


	//   ....[162]....
        /*045c*/ 	.word	0xffffffff


	//   ....[163]....
        /*0460*/ 	.word	0xffffffff


	//   ....[164]....
        /*0464*/ 	.word	0xffffffff


	//   ....[165]....
        /*0468*/ 	.word	0xffffffff


	//   ....[166]....
        /*046c*/ 	.word	0xffffffff


	//   ....[167]....
        /*0470*/ 	.word	0xffffffff


	//   ....[168]....
        /*0474*/ 	.word	0xffffffff


	//   ....[169]....
        /*0478*/ 	.word	0xffffffff


	//   ....[170]....
        /*047c*/ 	.word	0xffffffff


	//   ....[171]....
        /*0480*/ 	.word	0xffffffff


	//   ....[172]....
        /*0484*/ 	.word	0xffffffff


	//   ....[173]....
        /*0488*/ 	.word	0xffffffff


	//   ....[174]....
        /*048c*/ 	.word	0xffffffff


	//   ....[175]....
        /*0490*/ 	.word	0xffffffff


	//   ....[176]....
        /*0494*/ 	.word	0xffffffff


	//   ....[177]....
        /*0498*/ 	.word	0xffffffff


	//   ....[178]....
        /*049c*/ 	.word	0xffffffff


	//   ....[179]....
        /*04a0*/ 	.word	0xffffffff


	//   ....[180]....
        /*04a4*/ 	.word	0xffffffff


	//   ....[181]....
        /*04a8*/ 	.word	0xffffffff


	//   ....[182]....
        /*04ac*/ 	.word	0xffffffff


	//   ....[183]....
        /*04b0*/ 	.word	0xffffffff


	//   ....[184]....
        /*04b4*/ 	.word	0xffffffff


	//   ....[185]....
        /*04b8*/ 	.word	0xffffffff


	//   ....[186]....
        /*04bc*/ 	.word	0xffffffff


	//   ....[187]....
        /*04c0*/ 	.word	0xffffffff


	//   ....[188]....
        /*04c4*/ 	.word	0xffffffff


	//   ....[189]....
        /*04c8*/ 	.word	0xffffffff


	//   ....[190]....
        /*04cc*/ 	.word	0xffffffff


	//   ....[191]....
        /*04d0*/ 	.word	0xffffffff


	//   ....[192]....
        /*04d4*/ 	.word	0xffffffff


	//   ....[193]....
        /*04d8*/ 	.word	0xffffffff


	//   ....[194]....
        /*04dc*/ 	.word	0xffffffff


	//   ....[195]....
        /*04e0*/ 	.word	0xffffffff


	//   ....[196]....
        /*04e4*/ 	.word	0xffffffff


	//   ....[197]....
        /*04e8*/ 	.word	0xffffffff


	//   ....[198]....
        /*04ec*/ 	.word	0xffffffff


	//   ....[199]....
        /*04f0*/ 	.word	0xffffffff


	//   ....[200]....
        /*04f4*/ 	.word	0xffffffff


	//   ....[201]....
        /*04f8*/ 	.word	0xffffffff


	//   ....[202]....
        /*04fc*/ 	.word	0xffffffff


	//   ....[203]....
        /*0500*/ 	.word	0xffffffff


	//   ....[204]....
        /*0504*/ 	.word	0xffffffff


	//   ....[205]....
        /*0508*/ 	.word	0xffffffff


	//   ....[206]....
        /*050c*/ 	.word	0xffffffff


	//   ....[207]....
        /*0510*/ 	.word	0xffffffff


	//   ....[208]....
        /*0514*/ 	.word	0xffffffff


	//   ....[209]....
        /*0518*/ 	.word	0xffffffff


	//   ....[210]....
        /*051c*/ 	.word	0xffffffff


	//   ....[211]....
        /*0520*/ 	.word	0xffffffff


	//   ....[212]....
        /*0524*/ 	.word	0xffffffff


	//   ....[213]....
        /*0528*/ 	.word	0xffffffff


	//   ....[214]....
        /*052c*/ 	.word	0xffffffff


	//   ....[215]....
        /*0530*/ 	.word	0x0500000f


	//   ....[216]....
        /*0534*/ 	.word	0x0500000f


	//   ....[217]....
        /*0538*/ 	.word	0x0500000f


	//   ....[218]....
        /*053c*/ 	.word	0x0500000f


	//   ....[219]....
        /*0540*/ 	.word	0x0500000f


	//   ....[220]....
        /*0544*/ 	.word	0x0500000f


	//   ....[221]....
        /*0548*/ 	.word	0x0500000f


	//   ....[222]....
        /*054c*/ 	.word	0x0500000f


	//   ....[223]....
        /*0550*/ 	.word	0x0500000f


	//   ....[224]....
        /*0554*/ 	.word	0x0500000f


	//   ....[225]....
        /*0558*/ 	.word	0x0500000f


	//   ....[226]....
        /*055c*/ 	.word	0x0500000f


	//   ....[227]....
        /*0560*/ 	.word	0x0500000f


	//   ....[228]....
        /*0564*/ 	.word	0x0500000f


	//   ....[229]....
        /*0568*/ 	.word	0x0500000f


	//   ....[230]....
        /*056c*/ 	.word	0x0500000f


	//   ....[231]....
        /*0570*/ 	.word	0x0500000f


	//   ....[232]....
        /*0574*/ 	.word	0x0500000f


	//   ....[233]....
        /*0578*/ 	.word	0x0500000f


	//   ....[234]....
        /*057c*/ 	.word	0x0500000f


	//   ....[235]....
        /*0580*/ 	.word	0x0500000f


	//   ....[236]....
        /*0584*/ 	.word	0x0500000f


	//   ....[237]....
        /*0588*/ 	.word	0x0500000f


	//   ....[238]....
        /*058c*/ 	.word	0x0500000f


	//   ....[239]....
        /*0590*/ 	.word	0x0500000f


	//   ....[240]....
        /*0594*/ 	.word	0x0500000f


	//   ....[241]....
        /*0598*/ 	.word	0x0500000f


	//   ....[242]....
        /*059c*/ 	.word	0x0500000f


	//   ....[243]....
        /*05a0*/ 	.word	0x0500000f


	//   ....[244]....
        /*05a4*/ 	.word	0x0500000f


	//   ....[245]....
        /*05a8*/ 	.word	0x0500000f


	//   ....[246]....
        /*05ac*/ 	.word	0x0500000f


	//   ....[247]....
        /*05b0*/ 	.word	0x0500000f


	//   ....[248]....
        /*05b4*/ 	.word	0x0500000f


	//   ....[249]....
        /*05b8*/ 	.word	0x0500000f


	//   ....[250]....
        /*05bc*/ 	.word	0x0500000f


	//   ....[251]....
        /*05c0*/ 	.word	0x0500000f


	//   ....[252]....
        /*05c4*/ 	.word	0x0500000f


	//   ....[253]....
        /*05c8*/ 	.word	0x0500000f


	//   ....[254]....
        /*05cc*/ 	.word	0x0500000f


	//   ....[255]....
        /*05d0*/ 	.word	0x0500000f


	//   ....[0]....
        /*05d4*/ 	.word	0x0500000f


	//   ....[1]....
        /*05d8*/ 	.word	0x0500000f


	//   ....[2]....
        /*05dc*/ 	.word	0x0500000f


	//   ....[3]....
        /*05e0*/ 	.word	0x0500000f


	//   ....[4]....
        /*05e4*/ 	.word	0x0500000f


	//   ....[5]....
        /*05e8*/ 	.word	0x0500000f


	//   ....[6]....
        /*05ec*/ 	.word	0x0500000f


	//   ....[7]....
        /*05f0*/ 	.word	0x0500000f


	//   ....[8]....
        /*05f4*/ 	.word	0x0500000f


	//   ....[9]....
        /*05f8*/ 	.word	0x0500000f


	//   ....[10]....
        /*05fc*/ 	.word	0x0500000f


	//   ....[11]....
        /*0600*/ 	.word	0x0500000f


	//   ....[12]....
        /*0604*/ 	.word	0x0500000f


	//   ....[13]....
        /*0608*/ 	.word	0x0500000f


	//   ....[14]....
        /*060c*/ 	.word	0x0500000f


	//   ....[15]....
        /*0610*/ 	.word	0x0500000f


	//   ....[16]....
        /*0614*/ 	.word	0x0500000f


	//   ....[17]....
        /*0618*/ 	.word	0x0500000f


	//   ....[18]....
        /*061c*/ 	.word	0x0500000f


	//   ....[19]....
        /*0620*/ 	.word	0x0500000f


	//   ....[20]....
        /*0624*/ 	.word	0x0500000f


	//   ....[21]....
        /*0628*/ 	.word	0x0500000f


	//   ....[22]....
        /*062c*/ 	.word	0x0500000f


	//   ....[23]....
        /*0630*/ 	.word	0x0500000f


	//   ....[24]....
        /*0634*/ 	.word	0x0500000f


	//   ....[25]....
        /*0638*/ 	.word	0x0500000f


	//   ....[26]....
        /*063c*/ 	.word	0x0500000f


	//   ....[27]....
        /*0640*/ 	.word	0x0500000f


	//   ....[28]....
        /*0644*/ 	.word	0x0500000f


	//   ....[29]....
        /*0648*/ 	.word	0x0500000f


	//   ....[30]....
        /*064c*/ 	.word	0x0500000f


	//   ....[31]....
        /*0650*/ 	.word	0x0500000f


	//   ....[32]....
        /*0654*/ 	.word	0x0500000f


	//   ....[33]....
        /*0658*/ 	.word	0x0500000f


	//   ....[34]....
        /*065c*/ 	.word	0x0500000f


	//   ....[35]....
        /*0660*/ 	.word	0x0500000f


	//   ....[36]....
        /*0664*/ 	.word	0x0500000f


	//   ....[37]....
        /*0668*/ 	.word	0x0500000f


	//   ....[38]....
        /*066c*/ 	.word	0x0500000f


	//   ....[39]....
        /*0670*/ 	.word	0x0500000f


	//   ....[40]....
        /*0674*/ 	.word	0x0500000f


	//   ....[41]....
        /*0678*/ 	.word	0x0500000f


	//   ....[42]....
        /*067c*/ 	.word	0x0500000f


	//   ....[43]....
        /*0680*/ 	.word	0x0500000f


	//   ....[44]....
        /*0684*/ 	.word	0x0500000f


	//   ....[45]....
        /*0688*/ 	.word	0x0500000f


	//   ....[46]....
        /*068c*/ 	.word	0x0500000f


	//   ....[47]....
        /*0690*/ 	.word	0x0500000f


	//   ....[48]....
        /*0694*/ 	.word	0x0500000f


	//   ....[49]....
        /*0698*/ 	.word	0x0500000f


	//   ....[50]....
        /*069c*/ 	.word	0x0500000f


	//   ....[51]....
        /*06a0*/ 	.word	0x0500000f


	//   ....[52]....
        /*06a4*/ 	.word	0x0500000f


	//   ....[53]....
        /*06a8*/ 	.word	0x0500000f


	//   ....[54]....
        /*06ac*/ 	.word	0x0500000f


	//   ....[55]....
        /*06b0*/ 	.word	0x0500000f


	//   ....[56]....
        /*06b4*/ 	.word	0x0500000f


	//----- nvinfo : EIATTR_COOP_GROUP_INSTR_OFFSETS
	.align		4
.L_982:
        /*06b8*/ 	.byte	0x04, 0x28
        /*06ba*/ 	.short	(.L_984 - .L_983)


	//   ....[0]....
.L_983:
        /*06bc*/ 	.word	0x00000080


	//   ....[1]....
        /*06c0*/ 	.word	0x00000090


	//   ....[2]....
        /*06c4*/ 	.word	0x000002d0


	//   ....[3]....
        /*06c8*/ 	.word	0x00000430


	//   ....[4]....
        /*06cc*/ 	.word	0x00000550


	//   ....[5]....
        /*06d0*/ 	.word	0x000006b0


	//   ....[6]....
        /*06d4*/ 	.word	0x00001b80


	//   ....[7]....
        /*06d8*/ 	.word	0x00002820


	//   ....[8]....
        /*06dc*/ 	.word	0x00003660


	//   ....[9]....
        /*06e0*/ 	.word	0x00003f70


	//   ....[10]....
        /*06e4*/ 	.word	0x00004090


	//   ....[11]....
        /*06e8*/ 	.word	0x00004b40


	//   ....[12]....
        /*06ec*/ 	.word	0x00004ba0


	//   ....[13]....
        /*06f0*/ 	.word	0x00006b70


	//   ....[14]....
        /*06f4*/ 	.word	0x00006d60


	//   ....[15]....
        /*06f8*/ 	.word	0x00008390


	//   ....[16]....
        /*06fc*/ 	.word	0x000084a0


	//   ....[17]....
        /*0700*/ 	.word	0x00008ff0


	//   ....[18]....
        /*0704*/ 	.word	0x00009070


	//   ....[19]....
        /*0708*/ 	.word	0x0000b830


	//   ....[20]....
        /*070c*/ 	.word	0x0000b840


	//   ....[21]....
        /*0710*/ 	.word	0x0000b870


	//   ....[22]....
        /*0714*/ 	.word	0x0000b880


	//   ....[23]....
        /*0718*/ 	.word	0x0000dcf0


	//   ....[24]....
        /*071c*/ 	.word	0x0000def0


	//   ....[25]....
        /*0720*/ 	.word	0x0000f520


	//   ....[26]....
        /*0724*/ 	.word	0x0000f630


	//   ....[27]....
        /*0728*/ 	.word	0x00010180


	//   ....[28]....
        /*072c*/ 	.word	0x00010200


	//   ....[29]....
        /*0730*/ 	.word	0x00011900


	//   ....[30]....
        /*0734*/ 	.word	0x00011910


	//   ....[31]....
        /*0738*/ 	.word	0x00011990


	//   ....[32]....
        /*073c*/ 	.word	0x000119a0


	//   ....[33]....
        /*0740*/ 	.word	0x00012930


	//   ....[34]....
        /*0744*/ 	.word	0x00012940


	//   ....[35]....
        /*0748*/ 	.word	0x00012950


	//   ....[36]....
        /*074c*/ 	.word	0x00012960


	//   ....[37]....
        /*0750*/ 	.word	0x00012970


	//   ....[38]....
        /*0754*/ 	.word	0x00012980


	//   ....[39]....
        /*0758*/ 	.word	0x00012990


	//   ....[40]....
        /*075c*/ 	.word	0x000129a0


	//   ....[41]....
        /*0760*/ 	.word	0x000129d0


	//   ....[42]....
        /*0764*/ 	.word	0x000129e0


	//   ....[43]....
        /*0768*/ 	.word	0x00012a10


	//   ....[44]....
        /*076c*/ 	.word	0x00012a20


	//   ....[45]....
        /*0770*/ 	.word	0x00012a50


	//   ....[46]....
        /*0774*/ 	.word	0x00012a60


	//   ....[47]....
        /*0778*/ 	.word	0x00012a70


	//   ....[48]....
        /*077c*/ 	.word	0x00012aa0


	//   ....[49]....
        /*0780*/ 	.word	0x00012ad0


	//   ....[50]....
        /*0784*/ 	.word	0x00012ae0


	//   ....[51]....
        /*0788*/ 	.word	0x00012af0


	//   ....[52]....
        /*078c*/ 	.word	0x00012b20


	//   ....[53]....
        /*0790*/ 	.word	0x00012b80


	//   ....[54]....
        /*0794*/ 	.word	0x00012b90


	//   ....[55]....
        /*0798*/ 	.word	0x00012ba0


	//   ....[56]....
        /*079c*/ 	.word	0x00012bc0


	//   ....[57]....
        /*07a0*/ 	.word	0x00012bf0


	//   ....[58]....
        /*07a4*/ 	.word	0x00012c10


	//   ....[59]....
        /*07a8*/ 	.word	0x00012c20


	//   ....[60]....
        /*07ac*/ 	.word	0x00012c30


	//   ....[61]....
        /*07b0*/ 	.word	0x00012c40


	//   ....[62]....
        /*07b4*/ 	.word	0x00012c50


	//   ....[63]....
        /*07b8*/ 	.word	0x00012c80


	//   ....[64]....
        /*07bc*/ 	.word	0x00012ca0


	//   ....[65]....
        /*07c0*/ 	.word	0x00013280


	//   ....[66]....
        /*07c4*/ 	.word	0x000132c0


	//   ....[67]....
        /*07c8*/ 	.word	0x00013300


	//   ....[68]....
        /*07cc*/ 	.word	0x00013340


	//   ....[69]....
        /*07d0*/ 	.word	0x000138b0


	//   ....[70]....
        /*07d4*/ 	.word	0x000138f0


	//   ....[71]....
        /*07d8*/ 	.word	0x000139b0


	//   ....[72]....
        /*07dc*/ 	.word	0x000139d0


	//   ....[73]....
        /*07e0*/ 	.word	0x00013a90


	//   ....[74]....
        /*07e4*/ 	.word	0x00013ab0


	//   ....[75]....
        /*07e8*/ 	.word	0x00013b80


	//   ....[76]....
        /*07ec*/ 	.word	0x00013ba0


	//   ....[77]....
        /*07f0*/ 	.word	0x00014470


	//   ....[78]....
        /*07f4*/ 	.word	0x00014490


	//   ....[79]....
        /*07f8*/ 	.word	0x00014550


	//   ....[80]....
        /*07fc*/ 	.word	0x00014570


	//   ....[81]....
        /*0800*/ 	.word	0x00014630


	//   ....[82]....
        /*0804*/ 	.word	0x00014650


	//   ....[83]....
        /*0808*/ 	.word	0x00014720


	//   ....[84]....
        /*080c*/ 	.word	0x00014740


	//   ....[85]....
        /*0810*/ 	.word	0x00014890


	//   ....[86]....
        /*0814*/ 	.word	0x00014a30


	//   ....[87]....
        /*0818*/ 	.word	0x00014a60


	//   ....[88]....
        /*081c*/ 	.word	0x00014a90


	//   ....[89]....
        /*0820*/ 	.word	0x00014ac0


	//   ....[90]....
        /*0824*/ 	.word	0x00014af0


	//   ....[91]....
        /*0828*/ 	.word	0x00014b30


	//   ....[92]....
        /*082c*/ 	.word	0x00014c80


	//   ....[93]....
        /*0830*/ 	.word	0x00014cb0


	//   ....[94]....
        /*0834*/ 	.word	0x00014ce0


	//   ....[95]....
        /*0838*/ 	.word	0x00014d10


	//   ....[96]....
        /*083c*/ 	.word	0x00014d40


	//   ....[97]....
        /*0840*/ 	.word	0x00014d80


	//   ....[98]....
        /*0844*/ 	.word	0x00014e10


	//   ....[99]....
        /*0848*/ 	.word	0x00014e70


	//   ....[100]....
        /*084c*/ 	.word	0x00014f10


	//   ....[101]....
        /*0850*/ 	.word	0x00016f60


	//   ....[102]....
        /*0854*/ 	.word	0x00016f90


	//   ....[103]....
        /*0858*/ 	.word	0x00017030


	//   ....[104]....
        /*085c*/ 	.word	0x00017040


	//   ....[105]....
        /*0860*/ 	.word	0x00017090


	//   ....[106]....
        /*0864*/ 	.word	0x000170a0


	//   ....[107]....
        /*0868*/ 	.word	0x000170f0


	//   ....[108]....
        /*086c*/ 	.word	0x00017100


	//   ....[109]....
        /*0870*/ 	.word	0x00017150


	//   ....[110]....
        /*0874*/ 	.word	0x00017160


	//   ....[111]....
        /*0878*/ 	.word	0x000171b0


	//   ....[112]....
        /*087c*/ 	.word	0x000171c0


	//   ....[113]....
        /*0880*/ 	.word	0x00017210


	//   ....[114]....
        /*0884*/ 	.word	0x00017220


	//   ....[115]....
        /*0888*/ 	.word	0x00017230


	//   ....[116]....
        /*088c*/ 	.word	0x00017280


	//   ....[117]....
        /*0890*/ 	.word	0x000172d0


	//   ....[118]....
        /*0894*/ 	.word	0x000172e0


	//   ....[119]....
        /*0898*/ 	.word	0x000172f0


	//   ....[120]....
        /*089c*/ 	.word	0x00017350


	//   ....[121]....
        /*08a0*/ 	.word	0x000177f0


	//   ....[122]....
        /*08a4*/ 	.word	0x00017820


	//   ....[123]....
        /*08a8*/ 	.word	0x00017840


	//   ....[124]....
        /*08ac*/ 	.word	0x000178d0


	//   ....[125]....
        /*08b0*/ 	.word	0x000178e0


	//   ....[126]....
        /*08b4*/ 	.word	0x00017960


	//   ....[127]....
        /*08b8*/ 	.word	0x00017970


	//   ....[128]....
        /*08bc*/ 	.word	0x000179f0


	//   ....[129]....
        /*08c0*/ 	.word	0x00017a00


	//   ....[130]....
        /*08c4*/ 	.word	0x00017a80


	//   ....[131]....
        /*08c8*/ 	.word	0x00017a90


	//   ....[132]....
        /*08cc*/ 	.word	0x00017b00


	//   ....[133]....
        /*08d0*/ 	.word	0x00017b10


	//   ....[134]....
        /*08d4*/ 	.word	0x00017b80


	//   ....[135]....
        /*08d8*/ 	.word	0x00017b90


	//   ....[136]....
        /*08dc*/ 	.word	0x00017ba0


	//   ....[137]....
        /*08e0*/ 	.word	0x00017c50


	//   ....[138]....
        /*08e4*/ 	.word	0x00017c70


	//   ....[139]....
        /*08e8*/ 	.word	0x00017c80


	//   ....[140]....
        /*08ec*/ 	.word	0x00017cd0


	//   ....[141]....
        /*08f0*/ 	.word	0x00018390


	//   ....[142]....
        /*08f4*/ 	.word	0x000183c0


	//   ....[143]....
        /*08f8*/ 	.word	0x00018420


	//   ....[144]....
        /*08fc*/ 	.word	0x00018460


	//   ....[145]....
        /*0900*/ 	.word	0x000184a0


	//   ....[146]....
        /*0904*/ 	.word	0x000184e0


	//   ....[147]....
        /*0908*/ 	.word	0x00018520


	//   ....[148]....
        /*090c*/ 	.word	0x00018560


	//   ....[149]....
        /*0910*/ 	.word	0x000185a0


	//   ....[150]....
        /*0914*/ 	.word	0x000185e0


	//   ....[151]....
        /*0918*/ 	.word	0x00018620


	//   ....[152]....
        /*091c*/ 	.word	0x00018660


	//   ....[153]....
        /*0920*/ 	.word	0x000186a0


	//   ....[154]....
        /*0924*/ 	.word	0x000186d0


	//   ....[155]....
        /*0928*/ 	.word	0x000186e0


	//   ....[156]....
        /*092c*/ 	.word	0x00018720


	//   ....[157]....
        /*0930*/ 	.word	0x00019050


	//   ....[158]....
        /*0934*/ 	.word	0x00019070


	//   ....[159]....
        /*0938*/ 	.word	0x00019080


	//   ....[160]....
        /*093c*/ 	.word	0x00019090


	//   ....[161]....
        /*0940*/ 	.word	0x000190a0


	//   ....[162]....
        /*0944*/ 	.word	0x000190b0


	//   ....[163]....
        /*0948*/ 	.word	0x00019100


	//   ....[164]....
        /*094c*/ 	.word	0x00019120


	//   ....[165]....
        /*0950*/ 	.word	0x00019150


	//   ....[166]....
        /*0954*/ 	.word	0x00019180


	//   ....[167]....
        /*0958*/ 	.word	0x00019190


	//   ....[168]....
        /*095c*/ 	.word	0x000191d0


	//   ....[169]....
        /*0960*/ 	.word	0x000191e0


	//   ....[170]....
        /*0964*/ 	.word	0x00019220


	//   ....[171]....
        /*0968*/ 	.word	0x00019230


	//   ....[172]....
        /*096c*/ 	.word	0x00019270


	//   ....[173]....
        /*0970*/ 	.word	0x00019280


	//   ....[174]....
        /*0974*/ 	.word	0x00019290


	//   ....[175]....
        /*0978*/ 	.word	0x000192a0


	//   ....[176]....
        /*097c*/ 	.word	0x00019340


	//   ....[177]....
        /*0980*/ 	.word	0x00019710


	//   ....[178]....
        /*0984*/ 	.word	0x00019720


	//   ....[179]....
        /*0988*/ 	.word	0x00019730


	//   ....[180]....
        /*098c*/ 	.word	0x00019740


	//   ....[181]....
        /*0990*/ 	.word	0x00019750


	//   ....[182]....
        /*0994*/ 	.word	0x00019760


	//   ....[183]....
        /*0998*/ 	.word	0x00019780


	//   ....[184]....
        /*099c*/ 	.word	0x000197d0


	//   ....[185]....
        /*09a0*/ 	.word	0x00019810


	//   ....[186]....
        /*09a4*/ 	.word	0x00019830


	//   ....[187]....
        /*09a8*/ 	.word	0x00019840


	//   ....[188]....
        /*09ac*/ 	.word	0x00019880


	//   ....[189]....
        /*09b0*/ 	.word	0x00019890


	//   ....[190]....
        /*09b4*/ 	.word	0x000198d0


	//   ....[191]....
        /*09b8*/ 	.word	0x000198e0


	//   ....[192]....
        /*09bc*/ 	.word	0x00019920


	//   ....[193]....
        /*09c0*/ 	.word	0x00019930


	//   ....[194]....
        /*09c4*/ 	.word	0x00019940


	//   ....[195]....
        /*09c8*/ 	.word	0x00019950


	//   ....[196]....
        /*09cc*/ 	.word	0x00019960


	//   ....[197]....
        /*09d0*/ 	.word	0x0001ad90


	//   ....[198]....
        /*09d4*/ 	.word	0x0001adc0


	//   ....[199]....
        /*09d8*/ 	.word	0x0001adf0


	//   ....[200]....
        /*09dc*/ 	.word	0x0001ae10


	//   ....[201]....
        /*09e0*/ 	.word	0x0001ae40


	//   ....[202]....
        /*09e4*/ 	.word	0x0001ae70


	//   ....[203]....
        /*09e8*/ 	.word	0x0001aea0


	//   ....[204]....
        /*09ec*/ 	.word	0x0001aeb0


	//   ....[205]....
        /*09f0*/ 	.word	0x0001afe0


	//   ....[206]....
        /*09f4*/ 	.word	0x0001b010


	//   ....[207]....
        /*09f8*/ 	.word	0x0001b040


	//   ....[208]....
        /*09fc*/ 	.word	0x0001b070


	//   ....[209]....
        /*0a00*/ 	.word	0x0001b0a0


	//   ....[210]....
        /*0a04*/ 	.word	0x0001b0e0


	//   ....[211]....
        /*0a08*/ 	.word	0x0001b190


	//   ....[212]....
        /*0a0c*/ 	.word	0x0001b200


	//   ....[213]....
        /*0a10*/ 	.word	0x0001b2a0


	//   ....[214]....
        /*0a14*/ 	.word	0x0001b920


	//   ....[215]....
        /*0a18*/ 	.word	0x0001c010


	//   ....[216]....
        /*0a1c*/ 	.word	0x0001c0f0


	//   ....[217]....
        /*0a20*/ 	.word	0x0001c1e0


	//   ....[218]....
        /*0a24*/ 	.word	0x0001c240


	//   ....[219]....
        /*0a28*/ 	.word	0x0001c300


	//   ....[220]....
        /*0a2c*/ 	.word	0x0001c360


	//   ....[221]....
        /*0a30*/ 	.word	0x0001c420


	//   ....[222]....
        /*0a34*/ 	.word	0x0001c480


	//   ....[223]....
        /*0a38*/ 	.word	0x0001c540


	//   ....[224]....
        /*0a3c*/ 	.word	0x0001c5a0


	//   ....[225]....
        /*0a40*/ 	.word	0x0001c660


	//   ....[226]....
        /*0a44*/ 	.word	0x0001c6c0


	//   ....[227]....
        /*0a48*/ 	.word	0x0001c780


	//   ....[228]....
        /*0a4c*/ 	.word	0x0001c7e0


	//   ....[229]....
        /*0a50*/ 	.word	0x0001c8a0


	//   ....[230]....
        /*0a54*/ 	.word	0x0001c900


	//   ....[231]....
        /*0a58*/ 	.word	0x0001c9c0


	//   ....[232]....
        /*0a5c*/ 	.word	0x0001ca20


	//   ....[233]....
        /*0a60*/ 	.word	0x0001cae0


	//   ....[234]....
        /*0a64*/ 	.word	0x0001cb40


	//   ....[235]....
        /*0a68*/ 	.word	0x0001cc10


	//   ....[236]....
        /*0a6c*/ 	.word	0x0001cdd0


	//   ....[237]....
        /*0a70*/ 	.word	0x0001ce60


	//   ....[238]....
        /*0a74*/ 	.word	0x0001cf60


	//   ....[239]....
        /*0a78*/ 	.word	0x0001cfb0


	//   ....[240]....
        /*0a7c*/ 	.word	0x0001d0b0


	//   ....[241]....
        /*0a80*/ 	.word	0x0001d100


	//   ....[242]....
        /*0a84*/ 	.word	0x0001d160


	//   ....[243]....
        /*0a88*/ 	.word	0x0001d250


	//   ....[244]....
        /*0a8c*/ 	.word	0x0001d2b0


	//   ....[245]....
        /*0a90*/ 	.word	0x0001d3a0


	//   ....[246]....
        /*0a94*/ 	.word	0x0001d400


	//   ....[247]....
        /*0a98*/ 	.word	0x0001d4f0


	//   ....[248]....
        /*0a9c*/ 	.word	0x0001d550


	//   ....[249]....
        /*0aa0*/ 	.word	0x0001d630


	//   ....[250]....
        /*0aa4*/ 	.word	0x0001d690


	//   ....[251]....
        /*0aa8*/ 	.word	0x0001d730


	//   ....[252]....
        /*0aac*/ 	.word	0x0001d7e0


	//   ....[253]....
        /*0ab0*/ 	.word	0x0001d890


	//   ....[254]....
        /*0ab4*/ 	.word	0x0001d910


	//   ....[255]....
        /*0ab8*/ 	.word	0x0001d9b0


	//   ....[0]....
        /*0abc*/ 	.word	0x0001da50


	//   ....[1]....
        /*0ac0*/ 	.word	0x0001dac0


	//   ....[2]....
        /*0ac4*/ 	.word	0x0001db40


	//   ....[3]....
        /*0ac8*/ 	.word	0x0001dbf0


	//   ....[4]....
        /*0acc*/ 	.word	0x0001dc70


	//   ....[5]....
        /*0ad0*/ 	.word	0x0001dd20


	//   ....[6]....
        /*0ad4*/ 	.word	0x0001dda0


	//   ....[7]....
        /*0ad8*/ 	.word	0x0001de50


	//   ....[8]....
        /*0adc*/ 	.word	0x0001ded0


	//   ....[9]....
        /*0ae0*/ 	.word	0x0001df80


	//   ....[10]....
        /*0ae4*/ 	.word	0x0001e000


	//   ....[11]....
        /*0ae8*/ 	.word	0x0001e0b0


	//   ....[12]....
        /*0aec*/ 	.word	0x0001e130


	//   ....[13]....
        /*0af0*/ 	.word	0x0001e1d0


	//   ....[14]....
        /*0af4*/ 	.word	0x0001e250


	//   ....[15]....
        /*0af8*/ 	.word	0x0001e2e0


	//   ....[16]....
        /*0afc*/ 	.word	0x0001e410


	//   ....[17]....
        /*0b00*/ 	.word	0x0001e4b0


	//   ....[18]....
        /*0b04*/ 	.word	0x0001e510


	//   ....[19]....
        /*0b08*/ 	.word	0x0001e5c0


	//   ....[20]....
        /*0b0c*/ 	.word	0x0001e640


	//   ....[21]....
        /*0b10*/ 	.word	0x0001e6d0


	//   ....[22]....
        /*0b14*/ 	.word	0x0001e760


	//   ....[23]....
        /*0b18*/ 	.word	0x0001e7f0


	//   ....[24]....
        /*0b1c*/ 	.word	0x0001e850


	//   ....[25]....
        /*0b20*/ 	.word	0x0001e900


	//   ....[26]....
        /*0b24*/ 	.word	0x0001e960


	//   ....[27]....
        /*0b28*/ 	.word	0x0001ea10


	//   ....[28]....
        /*0b2c*/ 	.word	0x0001ea70


	//   ....[29]....
        /*0b30*/ 	.word	0x0001eb20


	//   ....[30]....
        /*0b34*/ 	.word	0x0001eb80


	//   ....[31]....
        /*0b38*/ 	.word	0x0001ec30


	//   ....[32]....
        /*0b3c*/ 	.word	0x0001ecc0


	//   ....[33]....
        /*0b40*/ 	.word	0x0001ed50


	//   ....[34]....
        /*0b44*/ 	.word	0x0001edd0


	//   ....[35]....
        /*0b48*/ 	.word	0x0001ee60


	//   ....[36]....
        /*0b4c*/ 	.word	0x0001ef50


	//   ....[37]....
        /*0b50*/ 	.word	0x0001efe0


	//   ....[38]....
        /*0b54*/ 	.word	0x0001f040


	//   ....[39]....
        /*0b58*/ 	.word	0x0001f0f0


	//   ....[40]....
        /*0b5c*/ 	.word	0x0001f170


	//   ....[41]....
        /*0b60*/ 	.word	0x0001f200


	//   ....[42]....
        /*0b64*/ 	.word	0x0001f290


	//   ....[43]....
        /*0b68*/ 	.word	0x0001f320


	//   ....[44]....
        /*0b6c*/ 	.word	0x0001f380


	//   ....[45]....
        /*0b70*/ 	.word	0x0001f430


	//   ....[46]....
        /*0b74*/ 	.word	0x0001f490


	//   ....[47]....
        /*0b78*/ 	.word	0x0001f540


	//   ....[48]....
        /*0b7c*/ 	.word	0x0001f5a0


	//   ....[49]....
        /*0b80*/ 	.word	0x0001f650


	//   ....[50]....
        /*0b84*/ 	.word	0x0001f6b0


	//   ....[51]....
        /*0b88*/ 	.word	0x0001f760


	//   ....[52]....
        /*0b8c*/ 	.word	0x0001f7c0


	//   ....[53]....
        /*0b90*/ 	.word	0x0001f870


	//   ....[54]....
        /*0b94*/ 	.word	0x0001f8d0


	//   ....[55]....
        /*0b98*/ 	.word	0x0001f980


	//   ....[56]....
        /*0b9c*/ 	.word	0x0001fbd0


	//----- nvinfo : EIATTR_REG_RECONFIG
	.align		4
.L_984:
        /*0ba0*/ 	.byte	0x01, 0x54
	.zero		2


	//----- nvinfo : EIATTR_SYSCALL_OFFSETS
	.align		4
        /*0ba4*/ 	.byte	0x04, 0x46
        /*0ba6*/ 	.short	(.L_986 - .L_985)


	//   ....[0]....
.L_985:
        /*0ba8*/ 	.word	0x00001d60


	//   ....[1]....
        /*0bac*/ 	.word	0x00016250


	//   ....[2]....
        /*0bb0*/ 	.word	0x000163c0


	//   ....[3]....
        /*0bb4*/ 	.word	0x00016520


	//   ....[4]....
        /*0bb8*/ 	.word	0x00016660


	//   ....[5]....
        /*0bbc*/ 	.word	0x00017ff0


	//----- nvinfo : EIATTR_MBARRIER_INSTR_OFFSETS
	.align		4
.L_986:
        /*0bc0*/ 	.byte	0x04, 0x39
        /*0bc2*/ 	.short	(.L_988 - .L_987)


	//   ....[0]....
.L_987:
        /*0bc4*/ 	.word	0x00000180
        /*0bc8*/ 	.word	0x000000ff
        /*0bcc*/ 	.word	0x00022800
        /*0bd0*/ 	.short	0x0100
        /*0bd2*/ 	.byte	0x08
	.zero		1


	//   ....[1]....
        /*0bd4*/ 	.word	0x00000190
        /*0bd8*/ 	.word	0x000000ff
        /*0bdc*/ 	.word	0x00022820
        /*0be0*/ 	.short	0x0100
        /*0be2*/ 	.byte	0x08
	.zero		1


	//   ....[2]....
        /*0be4*/ 	.word	0x00000280
        /*0be8*/ 	.word	0x000000ff
        /*0bec*/ 	.word	0x00022830
        /*0bf0*/ 	.short	0x0100
        /*0bf2*/ 	.byte	0x08
	.zero		1


	//   ....[3]....
        /*0bf4*/ 	.word	0x00000290
        /*0bf8*/ 	.word	0x000000ff
        /*0bfc*/ 	.word	0x00022840
        /*0c00*/ 	.short	0x0100
        /*0c02*/ 	.byte	0x08
	.zero		1


	//   ....[4]....
        /*0c04*/ 	.word	0x000002a0
        /*0c08*/ 	.word	0x000000ff
        /*0c0c*/ 	.word	0x00022838
        /*0c10*/ 	.short	0x0100
        /*0c12*/ 	.byte	0x08
	.zero		1


	//   ....[5]....
        /*0c14*/ 	.word	0x000002b0
        /*0c18*/ 	.word	0x000000ff
        /*0c1c*/ 	.word	0x00022848
        /*0c20*/ 	.short	0x0100
        /*0c22*/ 	.byte	0x08
	.zero		1


	//   ....[6]....
        /*0c24*/ 	.word	0x000003e0
        /*0c28*/ 	.word	0x000000ff
        /*0c2c*/ 	.word	0x00022850
        /*0c30*/ 	.short	0x0100
        /*0c32*/ 	.byte	0x08
	.zero		1


	//   ....[7]....
        /*0c34*/ 	.word	0x000003f0
        /*0c38*/ 	.word	0x000000ff
        /*0c3c*/ 	.word	0x00022860
        /*0c40*/ 	.short	0x0100
        /*0c42*/ 	.byte	0x08
	.zero		1


	//   ....[8]....
        /*0c44*/ 	.word	0x00000400
        /*0c48*/ 	.word	0x000000ff
        /*0c4c*/ 	.word	0x00022858
        /*0c50*/ 	.short	0x0100
        /*0c52*/ 	.byte	0x08
	.zero		1


	//   ....[9]....
        /*0c54*/ 	.word	0x00000410
        /*0c58*/ 	.word	0x000000ff
        /*0c5c*/ 	.word	0x00022868
        /*0c60*/ 	.short	0x0100
        /*0c62*/ 	.byte	0x08
	.zero		1


	//   ....[10]....
        /*0c64*/ 	.word	0x00000500
        /*0c68*/ 	.word	0x000000ff
        /*0c6c*/ 	.word	0x00022870
        /*0c70*/ 	.short	0x0100
        /*0c72*/ 	.byte	0x06
	.zero		1


	//   ....[11]....
        /*0c74*/ 	.word	0x00000510
        /*0c78*/ 	.word	0x000000ff
        /*0c7c*/ 	.word	0x00022880
        /*0c80*/ 	.short	0x0100
        /*0c82*/ 	.byte	0x06
	.zero		1


	//   ....[12]....
        /*0c84*/ 	.word	0x00000520
        /*0c88*/ 	.word	0x000000ff
        /*0c8c*/ 	.word	0x00022878
        /*0c90*/ 	.short	0x0100
        /*0c92*/ 	.byte	0x06
	.zero		1


	//   ....[13]....
        /*0c94*/ 	.word	0x00000530
        /*0c98*/ 	.word	0x000000ff
        /*0c9c*/ 	.word	0x00022888
        /*0ca0*/ 	.short	0x0100
        /*0ca2*/ 	.byte	0x06
	.zero		1


	//   ....[14]....
        /*0ca4*/ 	.word	0x00000660
        /*0ca8*/ 	.word	0x000000ff
        /*0cac*/ 	.word	0x00022890
        /*0cb0*/ 	.short	0x0100
        /*0cb2*/ 	.byte	0x08
	.zero		1


	//   ....[15]....
        /*0cb4*/ 	.word	0x00000670
        /*0cb8*/ 	.word	0x000000ff
        /*0cbc*/ 	.word	0x000228a0
        /*0cc0*/ 	.short	0x0100
        /*0cc2*/ 	.byte	0x08
	.zero		1


	//   ....[16]....
        /*0cc4*/ 	.word	0x00000680
        /*0cc8*/ 	.word	0x000000ff
        /*0ccc*/ 	.word	0x00022898
        /*0cd0*/ 	.short	0x0100
        /*0cd2*/ 	.byte	0x08
	.zero		1


	//   ....[17]....
        /*0cd4*/ 	.word	0x00000690
        /*0cd8*/ 	.word	0x000000ff
        /*0cdc*/ 	.word	0x000228a8
        /*0ce0*/ 	.short	0x0100
        /*0ce2*/ 	.byte	0x08
	.zero		1


	//   ....[18]....
        /*0ce4*/ 	.word	0x000007e0
        /*0ce8*/ 	.word	0x000000ff
        /*0cec*/ 	.word	0x000228b0
        /*0cf0*/ 	.short	0x0100
        /*0cf2*/ 	.byte	0x08
	.zero		1


	//   ....[19]....
        /*0cf4*/ 	.word	0x000007f0
        /*0cf8*/ 	.word	0x000000ff
        /*0cfc*/ 	.word	0x000228c0
        /*0d00*/ 	.short	0x0100
        /*0d02*/ 	.byte	0x08
	.zero		1


	//   ....[20]....
        /*0d04*/ 	.word	0x00000800
        /*0d08*/ 	.word	0x000000ff
        /*0d0c*/ 	.word	0x000228b8
        /*0d10*/ 	.short	0x0100
        /*0d12*/ 	.byte	0x08
	.zero		1


	//   ....[21]....
        /*0d14*/ 	.word	0x00000810
        /*0d18*/ 	.word	0x000000ff
        /*0d1c*/ 	.word	0x000228c8
        /*0d20*/ 	.short	0x0100
        /*0d22*/ 	.byte	0x08
	.zero		1


	//   ....[22]....
        /*0d24*/ 	.word	0x00001de0
        /*0d28*/ 	.word	0x000000ff
        /*0d2c*/ 	.word	0x00022800
        /*0d30*/ 	.short	0x010a
        /*0d32*/ 	.byte	0x2b
	.zero		1


	//   ....[23]....
        /*0d34*/ 	.word	0x00001e60
        /*0d38*/ 	.word	0x00000005
        /*0d3c*/ 	.word	0x00022830
        /*0d40*/ 	.short	0x010a
        /*0d42*/ 	.byte	0x3f
	.zero		1


	//   ....[24]....
        /*0d44*/ 	.word	0x00001ea0
        /*0d48*/ 	.word	0x00000005
        /*0d4c*/ 	.word	0x00022830
        /*0d50*/ 	.short	0x010a
        /*0d52*/ 	.byte	0x3f
	.zero		1


	//   ....[25]....
        /*0d54*/ 	.word	0x000027d0
        /*0d58*/ 	.word	0x000000ff
        /*0d5c*/ 	.word	0x00000000
        /*0d60*/ 	.short	0x0101
        /*0d62*/ 	.byte	0x06
	.zero		1


	//   ....[26]....
        /*0d64*/ 	.word	0x00005f20
        /*0d68*/ 	.word	0x000000ff
        /*0d6c*/ 	.word	0x00022830
        /*0d70*/ 	.short	0x010a
        /*0d72*/ 	.byte	0x06
	.zero		1


	//   ....[27]....
        /*0d74*/ 	.word	0x00005f60
        /*0d78*/ 	.word	0x000000ff
        /*0d7c*/ 	.word	0x00022830
        /*0d80*/ 	.short	0x010a
        /*0d82*/ 	.byte	0x06
	.zero		1


	//   ....[28]....
        /*0d84*/ 	.word	0x000067f0
        /*0d88*/ 	.word	0x000000ff
        /*0d8c*/ 	.word	0x00022850
        /*0d90*/ 	.short	0x010a
        /*0d92*/ 	.byte	0x06
	.zero		1


	//   ....[29]....
        /*0d94*/ 	.word	0x00006830
        /*0d98*/ 	.word	0x000000ff
        /*0d9c*/ 	.word	0x00022850
        /*0da0*/ 	.short	0x010a
        /*0da2*/ 	.byte	0x06
	.zero		1


	//   ....[30]....
        /*0da4*/ 	.word	0x00006b10
        /*0da8*/ 	.word	0x000000ff
        /*0dac*/ 	.word	0x00000000
        /*0db0*/ 	.short	0x0101
        /*0db2*/ 	.byte	0x06
	.zero		1


	//   ....[31]....
        /*0db4*/ 	.word	0x00009dc0
        /*0db8*/ 	.word	0x000000ff
        /*0dbc*/ 	.word	0x00000000
        /*0dc0*/ 	.short	0x0101
        /*0dc2*/ 	.byte	0x06
	.zero		1


	//   ....[32]....
        /*0dc4*/ 	.word	0x0000a770
        /*0dc8*/ 	.word	0x000000ff
        /*0dcc*/ 	.word	0x00022830
        /*0dd0*/ 	.short	0x010a
        /*0dd2*/ 	.byte	0x06
	.zero		1


	//   ....[33]....
        /*0dd4*/ 	.word	0x0000a7b0
        /*0dd8*/ 	.word	0x000000ff
        /*0ddc*/ 	.word	0x00022830
        /*0de0*/ 	.short	0x010a
        /*0de2*/ 	.byte	0x06
	.zero		1


	//   ....[34]....
        /*0de4*/ 	.word	0x0000b040
        /*0de8*/ 	.word	0x000000ff
        /*0dec*/ 	.word	0x00022850
        /*0df0*/ 	.short	0x010a
        /*0df2*/ 	.byte	0x06
	.zero		1


	//   ....[35]....
        /*0df4*/ 	.word	0x0000b080
        /*0df8*/ 	.word	0x000000ff
        /*0dfc*/ 	.word	0x00022850
        /*0e00*/ 	.short	0x010a
        /*0e02*/ 	.byte	0x06
	.zero		1


	//   ....[36]....
        /*0e04*/ 	.word	0x0000b3d0
        /*0e08*/ 	.word	0x000000ff
        /*0e0c*/ 	.word	0x00000000
        /*0e10*/ 	.short	0x0101
        /*0e12*/ 	.byte	0x06
	.zero		1


	//   ....[37]....
        /*0e14*/ 	.word	0x0000c980
        /*0e18*/ 	.word	0x000000ff
        /*0e1c*/ 	.word	0x00000000
        /*0e20*/ 	.short	0x0101
        /*0e22*/ 	.byte	0x06
	.zero		1


	//   ....[38]....
        /*0e24*/ 	.word	0x0000d0e0
        /*0e28*/ 	.word	0x000000ff
        /*0e2c*/ 	.word	0x00022830
        /*0e30*/ 	.short	0x010a
        /*0e32*/ 	.byte	0x06
	.zero		1


	//   ....[39]....
        /*0e34*/ 	.word	0x0000d120
        /*0e38*/ 	.word	0x000000ff
        /*0e3c*/ 	.word	0x00022830
        /*0e40*/ 	.short	0x010a
        /*0e42*/ 	.byte	0x06
	.zero		1


	//   ....[40]....
        /*0e44*/ 	.word	0x0000d980
        /*0e48*/ 	.word	0x000000ff
        /*0e4c*/ 	.word	0x00022850
        /*0e50*/ 	.short	0x010a
        /*0e52*/ 	.byte	0x06
	.zero		1


	//   ....[41]....
        /*0e54*/ 	.word	0x0000d9c0
        /*0e58*/ 	.word	0x000000ff
        /*0e5c*/ 	.word	0x00022850
        /*0e60*/ 	.short	0x010a
        /*0e62*/ 	.byte	0x06
	.zero		1


	//   ....[42]....
        /*0e64*/ 	.word	0x0000dca0
        /*0e68*/ 	.word	0x000000ff
        /*0e6c*/ 	.word	0x00000000
        /*0e70*/ 	.short	0x0101
        /*0e72*/ 	.byte	0x06
	.zero		1


	//   ....[43]....
        /*0e74*/ 	.word	0x00010f50
        /*0e78*/ 	.word	0x000000ff
        /*0e7c*/ 	.word	0x00000000
        /*0e80*/ 	.short	0x0101
        /*0e82*/ 	.byte	0x06
	.zero		1


	//   ....[44]....
        /*0e84*/ 	.word	0x000115c0
        /*0e88*/ 	.word	0x000000ff
        /*0e8c*/ 	.word	0x00022850
        /*0e90*/ 	.short	0x010a
        /*0e92*/ 	.byte	0x09
	.zero		1


	//   ....[45]....
        /*0e94*/ 	.word	0x00011600
        /*0e98*/ 	.word	0x000000ff
        /*0e9c*/ 	.word	0x00022850
        /*0ea0*/ 	.short	0x010a
        /*0ea2*/ 	.byte	0x09
	.zero		1


	//   ....[46]....
        /*0ea4*/ 	.word	0x00011c80
        /*0ea8*/ 	.word	0x000000ff
        /*0eac*/ 	.word	0x00000000
        /*0eb0*/ 	.short	0x0101
        /*0eb2*/ 	.byte	0x04
	.zero		1


	//   ....[47]....
        /*0eb4*/ 	.word	0x000138e0
        /*0eb8*/ 	.word	0x00000003
        /*0ebc*/ 	.word	0x00000000
        /*0ec0*/ 	.short	0x0101
        /*0ec2*/ 	.byte	0x3f
	.zero		1


	//   ....[48]....
        /*0ec4*/ 	.word	0x00016c10
        /*0ec8*/ 	.word	0x00000000
        /*0ecc*/ 	.word	0x00022880
        /*0ed0*/ 	.short	0x010a
        /*0ed2*/ 	.byte	0x3f
	.zero		1


	//   ....[49]....
        /*0ed4*/ 	.word	0x000174b0
        /*0ed8*/ 	.word	0x00000000
        /*0edc*/ 	.word	0x00022870
        /*0ee0*/ 	.short	0x0107
        /*0ee2*/ 	.byte	0x3f
	.zero		1


	//   ....[50]....
        /*0ee4*/ 	.word	0x00017570
        /*0ee8*/ 	.word	0x00000000
        /*0eec*/ 	.word	0x00022870
        /*0ef0*/ 	.short	0x0101
        /*0ef2*/ 	.byte	0x3f
	.zero		1


	//   ....[51]....
        /*0ef4*/ 	.word	0x000175a0
        /*0ef8*/ 	.word	0x00000000
        /*0efc*/ 	.word	0x00022840
        /*0f00*/ 	.short	0x010a
        /*0f02*/ 	.byte	0x3f
	.zero		1


	//   ....[52]....
        /*0f04*/ 	.word	0x00017d70
        /*0f08*/ 	.word	0x00000000
        /*0f0c*/ 	.word	0x00022830
        /*0f10*/ 	.short	0x0107
        /*0f12*/ 	.byte	0x3f
	.zero		1


	//   ....[53]....
        /*0f14*/ 	.word	0x00017e30
        /*0f18*/ 	.word	0x00000000
        /*0f1c*/ 	.word	0x00022830
        /*0f20*/ 	.short	0x0101
        /*0f22*/ 	.byte	0x3f
	.zero		1


	//   ....[54]....
        /*0f24*/ 	.word	0x000187d0
        /*0f28*/ 	.word	0x00000012
        /*0f2c*/ 	.word	0x00022800
        /*0f30*/ 	.short	0x0107
        /*0f32*/ 	.byte	0x3f
	.zero		1


	//   ....[55]....
        /*0f34*/ 	.word	0x000188c0
        /*0f38*/ 	.word	0x00000012
        /*0f3c*/ 	.word	0x00022800
        /*0f40*/ 	.short	0x0101
        /*0f42*/ 	.byte	0x3f
	.zero		1


	//   ....[56]....
        /*0f44*/ 	.word	0x000188e0
        /*0f48*/ 	.word	0x00000012
        /*0f4c*/ 	.word	0x00022820
        /*0f50*/ 	.short	0x010a
        /*0f52*/ 	.byte	0x3f
	.zero		1


	//   ....[57]....
        /*0f54*/ 	.word	0x00018dd0
        /*0f58*/ 	.word	0x00000000
        /*0f5c*/ 	.word	0x00022880
        /*0f60*/ 	.short	0x010a
        /*0f62*/ 	.byte	0x3f
	.zero		1


	//   ....[58]....
        /*0f64*/ 	.word	0x000193c0
        /*0f68*/ 	.word	0x00000000
        /*0f6c*/ 	.word	0x00022870
        /*0f70*/ 	.short	0x0107
        /*0f72*/ 	.byte	0x3f
	.zero		1


	//   ....[59]....
        /*0f74*/ 	.word	0x00019480
        /*0f78*/ 	.word	0x00000000
        /*0f7c*/ 	.word	0x00022870
        /*0f80*/ 	.short	0x0101
        /*0f82*/ 	.byte	0x3f
	.zero		1


	//   ....[60]....
        /*0f84*/ 	.word	0x000194b0
        /*0f88*/ 	.word	0x00000000
        /*0f8c*/ 	.word	0x00022840
        /*0f90*/ 	.short	0x010a
        /*0f92*/ 	.byte	0x3f
	.zero		1


	//   ....[61]....
        /*0f94*/ 	.word	0x00019a70
        /*0f98*/ 	.word	0x00000000
        /*0f9c*/ 	.word	0x00022830
        /*0fa0*/ 	.short	0x0107
        /*0fa2*/ 	.byte	0x3f
	.zero		1


	//   ....[62]....
        /*0fa4*/ 	.word	0x00019b30
        /*0fa8*/ 	.word	0x00000000
        /*0fac*/ 	.word	0x00022830
        /*0fb0*/ 	.short	0x0101
        /*0fb2*/ 	.byte	0x3f
	.zero		1


	//   ....[63]....
        /*0fb4*/ 	.word	0x00019bc0
        /*0fb8*/ 	.word	0x00000003
        /*0fbc*/ 	.word	0x00022870
        /*0fc0*/ 	.short	0x010a
        /*0fc2*/ 	.byte	0x3f
	.zero		1


	//   ....[64]....
        /*0fc4*/ 	.word	0x00019c50
        /*0fc8*/ 	.word	0x00000003
        /*0fcc*/ 	.word	0x00022860
        /*0fd0*/ 	.short	0x010a
        /*0fd2*/ 	.byte	0x3f
	.zero		1


	//   ....[65]....
        /*0fd4*/ 	.word	0x0001a210
        /*0fd8*/ 	.word	0x00000003
        /*0fdc*/ 	.word	0x00022850
        /*0fe0*/ 	.short	0x0101
        /*0fe2*/ 	.byte	0x3f
	.zero		1


	//   ....[66]....
        /*0fe4*/ 	.word	0x0001a2a0
        /*0fe8*/ 	.word	0x00000003
        /*0fec*/ 	.word	0x00000000
        /*0ff0*/ 	.short	0x0101
        /*0ff2*/ 	.byte	0x3f
	.zero		1


	//   ....[67]....
        /*0ff4*/ 	.word	0x0001a470
        /*0ff8*/ 	.word	0x00000002
        /*0ffc*/ 	.word	0x00022870
        /*1000*/ 	.short	0x010a
        /*1002*/ 	.byte	0x3f
	.zero		1


	//   ....[68]....
        /*1004*/ 	.word	0x0001a500
        /*1008*/ 	.word	0x00000002
        /*100c*/ 	.word	0x00022860
        /*1010*/ 	.short	0x010a
        /*1012*/ 	.byte	0x3f
	.zero		1


	//   ....[69]....
        /*1014*/ 	.word	0x0001aad0
        /*1018*/ 	.word	0x00000002
        /*101c*/ 	.word	0x00022850
        /*1020*/ 	.short	0x0101
        /*1022*/ 	.byte	0x3f
	.zero		1


	//   ....[70]....
        /*1024*/ 	.word	0x0001ab90
        /*1028*/ 	.word	0x00000002
        /*102c*/ 	.word	0x00000000
        /*1030*/ 	.short	0x0101
        /*1032*/ 	.byte	0x3f
	.zero		1


	//   ....[71]....
        /*1034*/ 	.word	0x0001b8a0
        /*1038*/ 	.word	0x00000005
        /*103c*/ 	.word	0x00022820
        /*1040*/ 	.short	0x010a
        /*1042*/ 	.byte	0x3f
	.zero		1


	//   ....[72]....
        /*1044*/ 	.word	0x0001ba50
        /*1048*/ 	.word	0x00000003
        /*104c*/ 	.word	0x00022840
        /*1050*/ 	.short	0x010a
        /*1052*/ 	.byte	0x3f
	.zero		1


	//   ....[73]....
        /*1054*/ 	.word	0x0001bae0
        /*1058*/ 	.word	0x00000023
        /*105c*/ 	.word	0x00022840
        /*1060*/ 	.short	0x010a
        /*1062*/ 	.byte	0x3f
	.zero		1


	//   ....[74]....
        /*1064*/ 	.word	0x0001bb20
        /*1068*/ 	.word	0x00000003
        /*106c*/ 	.word	0x00022860
        /*1070*/ 	.short	0x010a
        /*1072*/ 	.byte	0x3f
	.zero		1


	//   ....[75]....
        /*1074*/ 	.word	0x0001bb60
        /*1078*/ 	.word	0x00000023
        /*107c*/ 	.word	0x00022860
        /*1080*/ 	.short	0x010a
        /*1082*/ 	.byte	0x3f
	.zero		1


	//   ....[76]....
        /*1084*/ 	.word	0x0001bba0
        /*1088*/ 	.word	0x00000003
        /*108c*/ 	.word	0x00022880
        /*1090*/ 	.short	0x010a
        /*1092*/ 	.byte	0x3f
	.zero		1


	//   ....[77]....
        /*1094*/ 	.word	0x0001bbe0
        /*1098*/ 	.word	0x00000023
        /*109c*/ 	.word	0x00022880
        /*10a0*/ 	.short	0x010a
        /*10a2*/ 	.byte	0x3f
	.zero		1


	//   ....[78]....
        /*10a4*/ 	.word	0x0001bc50
        /*10a8*/ 	.word	0x00000003
        /*10ac*/ 	.word	0x00022800
        /*10b0*/ 	.short	0x010a
        /*10b2*/ 	.byte	0x3f
	.zero		1


	//   ....[79]....
        /*10b4*/ 	.word	0x0001bca0
        /*10b8*/ 	.word	0x00000005
        /*10bc*/ 	.word	0x00022830
        /*10c0*/ 	.short	0x010a
        /*10c2*/ 	.byte	0x3f
	.zero		1


	//   ....[80]....
        /*10c4*/ 	.word	0x0001bd00
        /*10c8*/ 	.word	0x00000009
        /*10cc*/ 	.word	0x00022830
        /*10d0*/ 	.short	0x010a
        /*10d2*/ 	.byte	0x3f
	.zero		1


	//   ....[81]....
        /*10d4*/ 	.word	0x0001bd60
        /*10d8*/ 	.word	0x00000009
        /*10dc*/ 	.word	0x00022850
        /*10e0*/ 	.short	0x010a
        /*10e2*/ 	.byte	0x3f
	.zero		1


	//   ....[82]....
        /*10e4*/ 	.word	0x0001bdc0
        /*10e8*/ 	.word	0x0000000b
        /*10ec*/ 	.word	0x00022830
        /*10f0*/ 	.short	0x010a
        /*10f2*/ 	.byte	0x3f
	.zero		1


	//   ....[83]....
        /*10f4*/ 	.word	0x0001be20
        /*10f8*/ 	.word	0x0000000b
        /*10fc*/ 	.word	0x00022850
        /*1100*/ 	.short	0x010a
        /*1102*/ 	.byte	0x3f
	.zero		1


	//   ....[84]....
        /*1104*/ 	.word	0x0001be80
        /*1108*/ 	.word	0x00000009
        /*110c*/ 	.word	0x00022830
        /*1110*/ 	.short	0x010a
        /*1112*/ 	.byte	0x3f
	.zero		1


	//   ....[85]....
        /*1114*/ 	.word	0x0001bee0
        /*1118*/ 	.word	0x00000009
        /*111c*/ 	.word	0x00022850
        /*1120*/ 	.short	0x010a
        /*1122*/ 	.byte	0x3f
	.zero		1


	//   ....[86]....
        /*1124*/ 	.word	0x0001bf40
        /*1128*/ 	.word	0x00000006
        /*112c*/ 	.word	0x00022850
        /*1130*/ 	.short	0x010a
        /*1132*/ 	.byte	0x3f
	.zero		1


	//   ....[87]....
        /*1134*/ 	.word	0x0001c040
        /*1138*/ 	.word	0x00000000
        /*113c*/ 	.word	0x00022880
        /*1140*/ 	.short	0x010a
        /*1142*/ 	.byte	0x3f
	.zero		1


	//   ....[88]....
        /*1144*/ 	.word	0x0001cd20
        /*1148*/ 	.word	0x00000000
        /*114c*/ 	.word	0x00022840
        /*1150*/ 	.short	0x010a
        /*1152*/ 	.byte	0x3f
	.zero		1


	//   ....[89]....
        /*1154*/ 	.word	0x0001e310
        /*1158*/ 	.word	0x00000012
        /*115c*/ 	.word	0x00022820
        /*1160*/ 	.short	0x010a
        /*1162*/ 	.byte	0x3f
	.zero		1


	//   ....[90]....
        /*1164*/ 	.word	0x0001e360
        /*1168*/ 	.word	0x00000000
        /*116c*/ 	.word	0x00022880
        /*1170*/ 	.short	0x010a
        /*1172*/ 	.byte	0x3f
	.zero		1


	//   ....[91]....
        /*1174*/ 	.word	0x0001eea0
        /*1178*/ 	.word	0x00000000
        /*117c*/ 	.word	0x00022840
        /*1180*/ 	.short	0x010a
        /*1182*/ 	.byte	0x3f
	.zero		1


	//   ....[92]....
        /*1184*/ 	.word	0x0001f9b0
        /*1188*/ 	.word	0x00000003
        /*118c*/ 	.word	0x00022870
        /*1190*/ 	.short	0x010a
        /*1192*/ 	.byte	0x3f
	.zero		1


	//   ....[93]....
        /*1194*/ 	.word	0x0001fa00
        /*1198*/ 	.word	0x00000003
        /*119c*/ 	.word	0x00022860
        /*11a0*/ 	.short	0x010a
        /*11a2*/ 	.byte	0x3f
	.zero		1


	//   ....[94]....
        /*11a4*/ 	.word	0x0001fa50
        /*11a8*/ 	.word	0x00000002
        /*11ac*/ 	.word	0x00022870
        /*11b0*/ 	.short	0x010a
        /*11b2*/ 	.byte	0x3f
	.zero		1


	//   ....[95]....
        /*11b4*/ 	.word	0x0001faa0
        /*11b8*/ 	.word	0x00000002
        /*11bc*/ 	.word	0x00022860
        /*11c0*/ 	.short	0x010a
        /*11c2*/ 	.byte	0x3f
	.zero		1


	//   ....[96]....
        /*11c4*/ 	.word	0x0001faf0
        /*11c8*/ 	.word	0x00000005
        /*11cc*/ 	.word	0x00022820
        /*11d0*/ 	.short	0x010a
        /*11d2*/ 	.byte	0x3f
	.zero		1


	//   ....[97]....
        /*11d4*/ 	.word	0x0001fc90
        /*11d8*/ 	.word	0x00000003
        /*11dc*/ 	.word	0x00022840
        /*11e0*/ 	.short	0x010a
        /*11e2*/ 	.byte	0x3f
	.zero		1


	//   ....[98]....
        /*11e4*/ 	.word	0x0001fce0
        /*11e8*/ 	.word	0x00000023
        /*11ec*/ 	.word	0x00022840
        /*11f0*/ 	.short	0x010a
        /*11f2*/ 	.byte	0x3f
	.zero		1


	//   ....[99]....
        /*11f4*/ 	.word	0x0001fd30
        /*11f8*/ 	.word	0x00000003
        /*11fc*/ 	.word	0x00022860
        /*1200*/ 	.short	0x010a
        /*1202*/ 	.byte	0x3f
	.zero		1


	//   ....[100]....
        /*1204*/ 	.word	0x0001fd80
        /*1208*/ 	.word	0x00000023
        /*120c*/ 	.word	0x00022860
        /*1210*/ 	.short	0x010a
        /*1212*/ 	.byte	0x3f
	.zero		1


	//   ....[101]....
        /*1214*/ 	.word	0x0001fdd0
        /*1218*/ 	.word	0x00000003
        /*121c*/ 	.word	0x00022880
        /*1220*/ 	.short	0x010a
        /*1222*/ 	.byte	0x3f
	.zero		1


	//----- nvinfo : EIATTR_NUM_MBARRIERS
	.align		4
.L_988:
        /*1224*/ 	.byte	0x03, 0x38
        /*1226*/ 	.short	0x0016


	//----- nvinfo : EIATTR_EXIT_INSTR_OFFSETS
	.align		4
        /*1228*/ 	.byte	0x04, 0x1c
        /*122a*/ 	.short	(.L_990 - .L_989)


	//   ....[0]....
.L_989:
        /*122c*/ 	.word	0x000009c0


	//   ....[1]....
        /*1230*/ 	.word	0x00014840


	//   ....[2]....
        /*1234*/ 	.word	0x0001bc30


	//----- nvinfo : EIATTR_MAX_THREADS
	.align		4
.L_990:
        /*1238*/ 	.byte	0x04, 0x05
        /*123a*/ 	.short	(.L_992 - .L_991)
.L_991:
        /*123c*/ 	.word	0x00000180
        /*1240*/ 	.word	0x00000001
        /*1244*/ 	.word	0x00000001


	//----- nvinfo : EIATTR_CRS_STACK_SIZE
	.align		4
.L_992:
        /*1248*/ 	.byte	0x04, 0x1e
        /*124a*/ 	.short	(.L_994 - .L_993)
.L_993:
        /*124c*/ 	.word	0x00000000


	//----- nvinfo : EIATTR_CBANK_PARAM_SIZE
	.align		4
.L_994:
        /*1250*/ 	.byte	0x03, 0x19
        /*1252*/ 	.short	0x0af0


	//----- nvinfo : EIATTR_PARAM_CBANK
	.align		4
        /*1254*/ 	.byte	0x04, 0x0a
        /*1256*/ 	.short	(.L_996 - .L_995)
	.align		4
.L_995:
        /*1258*/ 	.word	index@(.nv.constant0._ZN7cutlass13device_kernelIN5flash11enable_sm90INS1_16FlashAttnFwdSm90INS1_25CollectiveMainloopFwdSm90ILi2EN4cute5tupleIJNS5_1CILi1EEES8_S8_EEENS6_IJNS7_ILi128EEENS7_ILi160EEESA_EEELi128ENS_12float_e4m3_tEfNS_4arch4Sm90ELb0ELb1ELb0ELb1ELb1ELb0ELb0ELb1ELb1ELb1ELb0ELb0EEENS1_21CollectiveEpilogueFwdINS6_IJSA_SA_SB_EEES9_NS_10bfloat16_tESF_Li256ELb1ELb1ELb0ELb1EEENS1_36VarlenDynamicPersistentTileSchedulerILi128ELi160ELi256ELi128ELb0ELb1ELb1ELb1ELb0ELb1EEEEEEEEEvNT_6ParamsE)
        /*125c*/ 	.short	0x0210
        /*125e*/ 	.short	0x0af0


	//----- nvinfo : EIATTR_SW_WAR
	.align		4
.L_996:
        /*1260*/ 	.byte	0x04, 0x36
        /*1262*/ 	.short	(.L_998 - .L_997)
.L_997:
        /*1264*/ 	.word	0x00000008
.L_998:


//--------------------- .nv.info._ZN7cutlass13device_kernelIN5flash11enable_sm90INS1_16FlashAttnFwdSm90INS1_25CollectiveMainloopFwdSm90ILi2EN4cute5tupleIJNS5_1CILi1EEES8_S8_EEENS6_IJNS7_ILi128EEENS7_ILi160EEESA_EEELi128ENS_12float_e4m3_tEfNS_4arch4Sm90ELb0ELb1ELb0ELb1ELb1ELb1ELb0ELb1ELb1ELb1ELb0ELb0EEENS1_21CollectiveEpilogueFwdINS6_IJSA_SA_SB_EEES9_NS_10bfloat16_tESF_Li256ELb1ELb1ELb0ELb1EEENS1_36VarlenDynamicPersistentTileSchedulerILi128ELi160ELi256ELi128ELb0ELb1ELb1ELb1ELb0ELb1EEEEEEEEEvNT_6ParamsE --------------------------
	.section	.nv.info._ZN7cutlass13device_kernelIN5flash11enable_sm90INS1_16FlashAttnFwdSm90INS1_25CollectiveMainloopFwdSm90ILi2EN4cute5tupleIJNS5_1CILi1EEES8_S8_EEENS6_IJNS7_ILi128EEENS7_ILi160EEESA_EEELi128ENS_12float_e4m3_tEfNS_4arch4Sm90ELb0ELb1ELb0ELb1ELb1ELb1ELb0ELb1ELb1ELb1ELb0ELb0EEENS1_21CollectiveEpilogueFwdINS6_IJSA_SA_SB_EEES9_NS_10bfloat16_tESF_Li256ELb1ELb1ELb0ELb1EEENS1_36VarlenDynamicPersistentTileSchedulerILi128ELi160ELi256ELi128ELb0ELb1ELb1ELb1ELb0ELb1EEEEEEEEEvNT_6ParamsE,"",@"SHT_CUDA_INFO"
	.sectionflags	@""
	.align	4


	//----- nvinfo : EIATTR_CUDA_API_VERSION
	.align		4
        /*0000*/ 	.byte	0x04, 0x37
        /*0002*/ 	.short	(.L_1000 - .L_999)
.L_999:
        /*0004*/ 	.word	0x00000082


	//----- nvinfo : EIATTR_KPARAM_INFO
	.align		4
.L_1000:
        /*0008*/ 	.byte	0x04, 0x17
        /*000a*/ 	.short	(.L_1002 - .L_1001)
.L_1001:
        /*000c*/ 	.word	0x00000000
        /*0010*/ 	.short	0x0000
        /*0012*/ 	.short	0x0070
        /*0014*/ 	.byte	0x00, 0xf0, 0x01, 0x2a


	//----- nvinfo : EIATTR_SPARSE_MMA_MASK
	.align		4
.L_1002:
        /*0018*/ 	.byte	0x03, 0x50
        /*001a*/ 	.short	0x0000


	//----- nvinfo : EIATTR_MAXREG_COUNT
	.align		4
        /*001c*/ 	.byte	0x03, 0x1b
        /*001e*/ 	.short	0x00a8


	//----- nvinfo : EIATTR_NUM_BARRIERS
	.align		4
        /*0020*/ 	.byte	0x02, 0x4c
        /*0022*/ 	.byte	0x10
	.zero		1


	//----- nvinfo : EIATTR_EXTERNS
	.align		4
        /*0024*/ 	.byte	0x04, 0x0f
        /*0026*/ 	.short	(.L_1004 - .L_1003)


	//   ....[0]....
	.align		4
.L_1003:
        /*0028*/ 	.word	index@(__assertfail)


	//----- nvinfo : EIATTR_ANNOTATIONS
	.align		4
.L_1004:
        /*002c*/ 	.byte	0x04, 0x55
        /*002e*/ 	.short	(.L_1006 - .L_1005)


	//   ....[0]....
.L_1005:
        /* <DEDUP_REMOVED lines=50> */


	//----- nvinfo : EIATTR_MERCURY_ISA_VERSION
	.align		4
.L_1006:
        /*0338*/ 	.byte	0x03, 0x5f
        /*033a*/ 	.short	0x0101


	//----- nvinfo : EIATTR_UNUSED_LOAD_BYTE_OFFSET
	.align		4
        /*033c*/ 	.byte	0x04, 0x44
        /*033e*/ 	.short	(.L_1008 - .L_1007)


	//   ....[0]....
.L_1007:
        /*0340*/ 	.word	0x00000a80
        /*0344*/ 	.word	0x0000fff0


	//   ....[1]....
        /*0348*/ 	.word	0x00020ac0
        /*034c*/ 	.word	0x0000fff0


	//----- nvinfo : EIATTR_INT_WARP_WIDE_INSTR_OFFSETS
	.align		4
.L_1008:
        /*0350*/ 	.byte	0x04, 0x31
        /*0352*/ 	.short	(.L_1010 - .L_1009)


	//   ....[0]....
.L_1009:
        /*0354*/ 	.word	0x00000120


	//   ....[1]....
        /*0358*/ 	.word	0x000001c0


	//   ....[2]....
        /*035c*/ 	.word	0x00000230


	//   ....[3]....
        /*0360*/ 	.word	0x00025d60


	//   ....[4]....
        /*0364*/ 	.word	0x00025df0


	//   ....[5]....
        /*0368*/ 	.word	0x0002a180


	//   ....[6]....
        /*036c*/ 	.word	0x0002a210


	//----- nvinfo : EIATTR_COOP_GROUP_MASK_REGIDS
	.align		4
.L_1010:
        /*0370*/ 	.byte	0x04, 0x29
        /*0372*/ 	.short	(.L_1012 - .L_1011)


	//   ....[0]....
.L_1011:
        /*0374*/ 	.word	0xffffffff


	//   ....[1]....
        /*0378*/ 	.word	0xffffffff


	//   ....[2]....
        /*037c*/ 	.word	0xffffffff


	//   ....[3]....
        /*0380*/ 	.word	0xffffffff


	//   ....[4]....
        /*0384*/ 	.word	0xffffffff


	//   ....[5]....
        /*0388*/ 	.word	0xffffffff


	//   ....[6]....
        /*038c*/ 	.word	0xffffffff


	//   ....[7]....
        /*0390*/ 	.word	0xffffffff


	//   ....[8]....
        /*0394*/ 	.word	0xffffffff


	//   ....[9]....
        /*0398*/ 	.word	0xffffffff


	//   ....[10]....
        /*039c*/ 	.word	0xffffffff


	//   ....[11]....
        /*03a0*/ 	.word	0xffffffff


	//   ....[12]....
        /*03a4*/ 	.word	0xffffffff


	//   ....[13]....
        /*03a8*/ 	.word	0xffffffff


	//   ....[14]....
        /*03ac*/ 	.word	0xffffffff


	//   ....[15]....
        /*03b0*/ 	.word	0xffffffff


	//   ....[16]....
        /*03b4*/ 	.word	0xffffffff


	//   ....[17]....
        /*03b8*/ 	.word	0xffffffff


	//   ....[18]....
        /*03bc*/ 	.word	0xffffffff


	//   ....[19]....
        /*03c0*/ 	.word	0xffffffff


	//   ....[20]....
        /*03c4*/ 	.word	0xffffffff


	//   ....[21]....
        /*03c8*/ 	.word	0xffffffff


	//   ....[22]....
        /*03cc*/ 	.word	0xffffffff


	//   ....[23]....
        /*03d0*/ 	.word	0xffffffff


	//   ....[24]....
        /*03d4*/ 	.word	0xffffffff


	//   ....[25]....
        /*03d8*/ 	.word	0xffffffff


	//   ....[26]....
        /*03dc*/ 	.word	0xffffffff


	//   ....[27]....
        /*03e0*/ 	.word	0xffffffff


	//   ....[28]....
        /*03e4*/ 	.word	0xffffffff


	//   ....[29]....
        /*03e8*/ 	.word	0xffffffff


	//   ....[30]....
        /*03ec*/ 	.word	0xffffffff


	//   ....[31]....
        /*03f0*/ 	.word	0xffffffff


	//   ....[32]....
        /*03f4*/ 	.word	0xffffffff


	//   ....[33]....
        /*03f8*/ 	.word	0xffffffff


	//   ....[34]....
        /*03fc*/ 	.word	0xffffffff


	//   ....[35]....
        /*0400*/ 	.word	0xffffffff


	//   ....[36]....
        /*0404*/ 	.word	0xffffffff


	//   ....[37]....
        /*0408*/ 	.word	0xffffffff


	//   ....[38]....
        /*040c*/ 	.word	0xffffffff


	//   ....[39]....
        /*0410*/ 	.word	0xffffffff


	//   ....[40]....
        /*0414*/ 	.word	0xffffffff


	//   ....[41]....
        /*0418*/ 	.word	0xffffffff


	//   ....[42]....
        /*041c*/ 	.word	0xffffffff


	//   ....[43]....
        /*0420*/ 	.word	0xffffffff


	//   ....[44]....
        /*0424*/ 	.word	0xffffffff


	//   ....[45]....
        /*0428*/ 	.word	0xffffffff


	//   ....[46]....
        /*042c*/ 	.word	0xffffffff


	//   ....[47]....
        /*0430*/ 	.word	0xffffffff


	//   ....[48]....
        /*0434*/ 	.word	0xffffffff


	//   ....[49]....
        /*0438*/ 	.word	0xffffffff


	//   ....[50]....
        /*043c*/ 	.word	0xffffffff


	//   ....[51]....
        /*0440*/ 	.word	0xffffffff


	//   ....[52]....
        /*0444*/ 	.word	0xffffffff


	//   ....[53]....
        /*0448*/ 	.word	0xffffffff


	//   ....[54]....
        /*044c*/ 	.word	0xffffffff


	//   ....[55]....
        /*0450*/ 	.word	0xffffffff


	//   ....[56]....
        /*0454*/ 	.word	0xffffffff


	//   ....[57]....
        /*0458*/ 	.word	0xffffffff


	//   ....[58]....
        /*045c*/ 	.word	0xffffffff


	//   ....[59]....
        /*0460*/ 	.word	0xffffffff


	//   ....[60]....
        /*0464*/ 	.word	0xffffffff


	//   ....[61]....
        /*0468*/ 	.word	0xffffffff


	//   ....[62]....
        /*046c*/ 	.word	0xffffffff


	//   ....[63]....
        /*0470*/ 	.word	0xffffffff


	//   ....[64]....
        /*0474*/ 	.word	0xffffffff


	//   ....[65]....
        /*0478*/ 	.word	0xffffffff


	//   ....[66]....
        /*047c*/ 	.word	0xffffffff


	//   ....[67]....
        /*0480*/ 	.word	0xffffffff


	//   ....[68]....
        /*0484*/ 	.word	0xffffffff


	//   ....[69]....
        /*0488*/ 	.word	0xffffffff


	//   ....[70]....
        /*048c*/ 	.word	0xffffffff


	//   ....[71]....
        /*0490*/ 	.word	0xffffffff


	//   ....[72]....
        /*0494*/ 	.word	0xffffffff


	//   ....[73]....
        /*0498*/ 	.word	0xffffffff


	//   ....[74]....
        /*049c*/ 	.word	0xffffffff


	//   ....[75]....
        /*04a0*/ 	.word	0xffffffff


	//   ....[76]....
        /*04a4*/ 	.word	0xffffffff


	//   ....[77]....
        /*04a8*/ 	.word	0xffffffff


	//   ....[78]....
        /*04ac*/ 	.word	0xffffffff


	//   ....[79]....
        /*04b0*/ 	.word	0xffffffff


	//   ....[80]....
        /*04b4*/ 	.word	0xffffffff


	//   ....[81]....
        /*04b8*/ 	.word	0xffffffff


	//   ....[82]....
        /*04bc*/ 	.word	0xffffffff


	//   ....[83]....
        /*04c0*/ 	.word	0xffffffff


	//   ....[84]....
        /*04c4*/ 	.word	0xffffffff


	//   ....[85]....
        /*04c8*/ 	.word	0xffffffff


	//   ....[86]....
        /*04cc*/ 	.word	0xffffffff


	//   ....[87]....
        /*04d0*/ 	.word	0xffffffff


	//   ....[88]....
        /*04d4*/ 	.word	0xffffffff


	//   ....[89]....
        /*04d8*/ 	.word	0xffffffff


	//   ....[90]....
        /*04dc*/ 	.word	0xffffffff


	//   ....[91]....
        /*04e0*/ 	.word	0xffffffff


	//   ....[92]....
        /*04e4*/ 	.word	0xffffffff


	//   ....[93]....
        /*04e8*/ 	.word	0xffffffff


	//   ....[94]....
        /*04ec*/ 	.word	0xffffffff


	//   ....[95]....
        /*04f0*/ 	.word	0xffffffff


	//   ....[96]....
        /*04f4*/ 	.word	0xffffffff


	//   ....[97]....
        /*04f8*/ 	.word	0xffffffff


	//   ....[98]....
        /*04fc*/ 	.word	0xffffffff


	//   ....[99]....
        /*0500*/ 	.word	0xffffffff


	//   ....[100]....
        /*0504*/ 	.word	0xffffffff


	//   ....[101]....
        /*0508*/ 	.word	0xffffffff


	//   ....[102]....
        /*050c*/ 	.word	0xffffffff


	//   ....[103]....
        /*0510*/ 	.word	0xffffffff


	//   ....[104]....
        /*0514*/ 	.word	0xffffffff


	//   ....[105]....
        /*0518*/ 	.word	0xffffffff


	//   ....[106]....
        /*051c*/ 	.word	0xffffffff


	//   ....[107]....
        /*0520*/ 	.word	0xffffffff


	//   ....[108]....
        /*0524*/ 	.word	0xffffffff


	//   ....[109]....
        /*0528*/ 	.word	0xffffffff


	//   ....[110]....
        /*052c*/ 	.word	0xffffffff


	//   ....[111]....
        /*0530*/ 	.word	0xffffffff


	//   ....[112]....
        /*0534*/ 	.word	0xffffffff


	//   ....[113]....
        /*0538*/ 	.word	0xffffffff


	//   ....[114]....
        /*053c*/ 	.word	0xffffffff


	//   ....[115]....
        /*0540*/ 	.word	0xffffffff


	//   ....[116]....
        /*0544*/ 	.word	0xffffffff


	//   ....[117]....
        /*0548*/ 	.word	0xffffffff


	//   ....[118]....
        /*054c*/ 	.word	0xffffffff


	//   ....[119]....
        /*0550*/ 	.word	0xffffffff


	//   ....[120]....
        /*0554*/ 	.word	0xffffffff


	//   ....[121]....
        /*0558*/ 	.word	0xffffffff


	//   ....[122]....
        /*055c*/ 	.word	0xffffffff


	//   ....[123]....
        /*0560*/ 	.word	0xffffffff


	//   ....[124]....
        /*0564*/ 	.word	0xffffffff


	//   ....[125]....
        /*0568*/ 	.word	0xffffffff


	//   ....[126]....
        /*056c*/ 	.word	0xffffffff


	//   ....[127]....
        /*0570*/ 	.word	0xffffffff


	//   ....[128]....
        /*0574*/ 	.word	0xffffffff


	//   ....[129]....
        /*0578*/ 	.word	0xffffffff


	//   ....[130]....
        /*057c*/ 	.word	0xffffffff


	//   ....[131]....
        /*0580*/ 	.word	0xffffffff


	//   ....[132]....
        /*0584*/ 	.word	0xffffffff


	//   ....[133]....
        /*0588*/ 	.word	0xffffffff


	//   ....[134]....
        /*058c*/ 	.word	0xffffffff


	//   ....[135]....
        /*0590*/ 	.word	0xffffffff


	//   ....[136]....
        /*0594*/ 	.word	0xffffffff


	//   ....[137]....
        /*0598*/ 	.word	0xffffffff


	//   ....[138]....
        /*059c*/ 	.word	0xffffffff


	//   ....[139]....
        /*05a0*/ 	.word	0xffffffff


	//   ....[140]....
        /*05a4*/ 	.word	0xffffffff


	//   ....[141]....
        /*05a8*/ 	.word	0xffffffff


	//   ....[142]....
        /*05ac*/ 	.word	0xffffffff


	//   ....[143]....
        /*05b0*/ 	.word	0xffffffff


	//   ....[144]....
        /*05b4*/ 	.word	0xffffffff


	//   ....[145]....
        /*05b8*/ 	.word	0xffffffff


	//   ....[146]....
        /*05bc*/ 	.word	0xffffffff


	//   ....[147]....
        /*05c0*/ 	.word	0xffffffff


	//   ....[148]....
        /*05c4*/ 	.word	0xffffffff


	//   ....[149]....
        /*05c8*/ 	.word	0xffffffff


	//   ....[150]....
        /*05cc*/ 	.word	0xffffffff


	//   ....[151]....
        /*05d0*/ 	.word	0xffffffff


	//   ....[152]....
        /*05d4*/ 	.word	0xffffffff


	//   ....[153]....
        /*05d8*/ 	.word	0xffffffff


	//   ....[154]....
        /*05dc*/ 	.word	0xffffffff


	//   ....[155]....
        /*05e0*/ 	.word	0xffffffff


	//   ....[156]....
        /*05e4*/ 	.word	0xffffffff


	//   ....[157]....
        /*05e8*/ 	.word	0xffffffff


	//   ....[158]....
        /*05ec*/ 	.word	0xffffffff


	//   ....[159]....
        /*05f0*/ 	.word	0xffffffff


	//   ....[160]....
        /*05f4*/ 	.word	0xffffffff


	//   ....[161]....
        /*05f8*/ 	.word	0xffffffff


	//   ....[162]....
        /*05fc*/ 	.word	0xffffffff


	//   ....[163]....
        /*0600*/ 	.word	0xffffffff


	//   ....[164]....
        /*0604*/ 	.word	0xffffffff


	//   ....[165]....
        /*0608*/ 	.word	0xffffffff


	//   ....[166]....
        /*060c*/ 	.word	0xffffffff


	//   ....[167]....
        /*0610*/ 	.word	0xffffffff


	//   ....[168]....
        /*0614*/ 	.word	0xffffffff


	//   ....[169]....
        /*0618*/ 	.word	0xffffffff


	//   ....[170]....
        /*061c*/ 	.word	0xffffffff


	//   ....[171]....
        /*0620*/ 	.word	0xffffffff


	//   ....[172]....
        /*0624*/ 	.word	0xffffffff


	//   ....[173]....
        /*0628*/ 	.word	0xffffffff


	//   ....[174]....
        /*062c*/ 	.word	0xffffffff


	//   ....[175]....
        /*0630*/ 	.word	0xffffffff


	//   ....[176]....
        /*0634*/ 	.word	0xffffffff


	//   ....[177]....
        /*0638*/ 	.word	0xffffffff


	//   ....[178]....
        /*063c*/ 	.word	0xffffffff


	//   ....[179]....
        /*0640*/ 	.word	0xffffffff


	//   ....[180]....
        /*0644*/ 	.word	0xffffffff


	//   ....[181]....
        /*0648*/ 	.word	0xffffffff


	//   ....[182]....
        /*064c*/ 	.word	0xffffffff


	//   ....[183]....
        /*0650*/ 	.word	0xffffffff


	//   ....[184]....
        /*0654*/ 	.word	0xffffffff


	//   ....[185]....
        /*0658*/ 	.word	0xffffffff


	//   ....[186]....
        /*065c*/ 	.word	0xffffffff


	//   ....[187]....
        /*0660*/ 	.word	0xffffffff


	//   ....[188]....
        /*0664*/ 	.word	0xffffffff


	//   ....[189]....
        /*0668*/ 	.word	0xffffffff


	//   ....[190]....
        /*066c*/ 	.word	0xffffffff


	//   ....[191]....
        /*0670*/ 	.word	0xffffffff


	//   ....[192]....
        /*0674*/ 	.word	0xffffffff


	//   ....[193]....
        /*0678*/ 	.word	0xffffffff


	//   ....[194]....
        /*067c*/ 	.word	0xffffffff


	//   ....[195]....
        /*0680*/ 	.word	0xffffffff


	//   ....[196]....
        /*0684*/ 	.word	0xffffffff


	//   ....[197]....
        /*0688*/ 	.word	0xffffffff


	//   ....[198]....
        /*068c*/ 	.word	0xffffffff


	//   ....[199]....
        /*0690*/ 	.word	0xffffffff


	//   ....[200]....
        /*0694*/ 	.word	0xffffffff


	//   ....[201]....
        /*0698*/ 	.word	0xffffffff


	//   ....[202]....
        /*069c*/ 	.word	0xffffffff


	//   ....[203]....
        /*06a0*/ 	.word	0xffffffff


	//   ....[204]....
        /*06a4*/ 	.word	0xffffffff


	//   ....[205]....
        /*06a8*/ 	.word	0xffffffff


	//   ....[206]....
        /*06ac*/ 	.word	0xffffffff


	//   ....[207]....
        /*06b0*/ 	.word	0xffffffff


	//   ....[208]....
        /*06b4*/ 	.word	0xffffffff


	//   ....[209]....
        /*06b8*/ 	.word	0xffffffff


	//   ....[210]....
        /*06bc*/ 	.word	0xffffffff


	//   ....[211]....
        /*06c0*/ 	.word	0xffffffff


	//   ....[212]....
        /*06c4*/ 	.word	0xffffffff


	//   ....[213]....
        /*06c8*/ 	.word	0xffffffff


	//   ....[214]....
        /*06cc*/ 	.word	0xffffffff


	//   ....[215]....
        /*06d0*/ 	.word	0xffffffff


	//   ....[216]....
        /*06d4*/ 	.word	0xffffffff


	//   ....[217]....
        /*06d8*/ 	.word	0xffffffff


	//   ....[218]....
        /*06dc*/ 	.word	0xffffffff


	//   ....[219]....
        /*06e0*/ 	.word	0xffffffff


	//   ....[220]....
        /*06e4*/ 	.word	0xffffffff


	//   ....[221]....
        /*06e8*/ 	.word	0xffffffff


	//   ....[222]....
        /*06ec*/ 	.word	0xffffffff


	//   ....[223]....
        /*06f0*/ 	.word	0xffffffff


	//   ....[224]....
        /*06f4*/ 	.word	0xffffffff


	//   ....[225]....
        /*06f8*/ 	.word	0xffffffff


	//   ....[226]....
        /*06fc*/ 	.word	0xffffffff


	//   ....[227]....
        /*0700*/ 	.word	0xffffffff


	//   ....[228]....
        /*0704*/ 	.word	0xffffffff


	//   ....[229]....
        /*0708*/ 	.word	0xffffffff


	//   ....[230]....
        /*070c*/ 	.word	0xffffffff


	//   ....[231]....
        /*0710*/ 	.word	0xffffffff


	//   ....[232]....
        /*0714*/ 	.word	0xffffffff


	//   ....[233]....
        /*0718*/ 	.word	0xffffffff


	//   ....[234]....
        /*071c*/ 	.word	0xffffffff


	//   ....[235]....
        /*0720*/ 	.word	0xffffffff


	//   ....[236]....
        /*0724*/ 	.word	0xffffffff


	//   ....[237]....
        /*0728*/ 	.word	0xffffffff


	//   ....[238]....
        /*072c*/ 	.word	0xffffffff


	//   ....[239]....
        /*0730*/ 	.word	0xffffffff


	//   ....[240]....
        /*0734*/ 	.word	0xffffffff


	//   ....[241]....
        /*0738*/ 	.word	0xffffffff


	//   ....[242]....
        /*073c*/ 	.word	0xffffffff


	//   ....[243]....
        /*0740*/ 	.word	0xffffffff


	//   ....[244]....
        /*0744*/ 	.word	0xffffffff


	//   ....[245]....
        /*0748*/ 	.word	0xffffffff


	//   ....[246]....
        /*074c*/ 	.word	0xffffffff


	//   ....[247]....
        /*0750*/ 	.word	0xffffffff


	//   ....[248]....
        /*0754*/ 	.word	0xffffffff


	//   ....[249]....
        /*0758*/ 	.word	0xffffffff


	//   ....[250]....
        /*075c*/ 	.word	0xffffffff


	//   ....[251]....
        /*0760*/ 	.word	0xffffffff


	//   ....[252]....
        /*0764*/ 	.word	0xffffffff


	//   ....[253]....
        /*0768*/ 	.word	0xffffffff


	//   ....[254]....
        /*076c*/ 	.word	0xffffffff


	//   ....[255]....
        /*0770*/ 	.word	0xffffffff


	//   ....[0]....
        /*0774*/ 	.word	0xffffffff


	//   ....[1]....
        /*0778*/ 	.word	0x0500000f


	//   ....[2]....
        /*077c*/ 	.word	0x0500000f


	//   ....[3]....
        /*0780*/ 	.word	0x0500000f


	//   ....[4]....
        /*0784*/ 	.word	0x0500000f


	//   ....[5]....
        /*0788*/ 	.word	0x0500000f


	//   ....[6]....
        /*078c*/ 	.word	0x0500000f


	//   ....[7]....
        /*0790*/ 	.word	0x0500000f


	//   ....[8]....
        /*0794*/ 	.word	0x0500000f


	//   ....[9]....
        /*0798*/ 	.word	0x0500000f


	//   ....[10]....
        /*079c*/ 	.word	0x0500000f


	//   ....[11]....
        /*07a0*/ 	.word	0x0500000f


	//   ....[12]....
        /*07a4*/ 	.word	0x0500000f


	//   ....[13]....
        /*07a8*/ 	.word	0x0500000f


	//   ....[14]....
        /*07ac*/ 	.word	0x0500000f


	//   ....[15]....
        /*07b0*/ 	.word	0x0500000f


	//   ....[16]....
        /*07b4*/ 	.word	0x0500000f


	//   ....[17]....
        /*07b8*/ 	.word	0x0500000f


	//   ....[18]....
        /*07bc*/ 	.word	0x0500000f


	//   ....[19]....
        /*07c0*/ 	.word	0x0500000f


	//   ....[20]....
        /*07c4*/ 	.word	0x0500000f


	//   ....[21]....
        /*07c8*/ 	.word	0x0500000f


	//   ....[22]....
        /*07cc*/ 	.word	0x0500000f


	//   ....[23]....
        /*07d0*/ 	.word	0x0500000f


	//   ....[24]....
        /*07d4*/ 	.word	0x0500000f


	//   ....[25]....
        /*07d8*/ 	.word	0x0500000f


	//   ....[26]....
        /*07dc*/ 	.word	0x0500000f


	//   ....[27]....
        /*07e0*/ 	.word	0x0500000f


	//   ....[28]....
        /*07e4*/ 	.word	0x0500000f


	//   ....[29]....
        /*07e8*/ 	.word	0x0500000f


	//   ....[30]....
        /*07ec*/ 	.word	0x0500000f


	//   ....[31]....
        /*07f0*/ 	.word	0x0500000f


	//   ....[32]....
        /*07f4*/ 	.word	0x0500000f


	//   ....[33]....
        /*07f8*/ 	.word	0x0500000f


	//   ....[34]....
        /*07fc*/ 	.word	0x0500000f


	//   ....[35]....
        /*0800*/ 	.word	0x0500000f


	//   ....[36]....
        /*0804*/ 	.word	0x0500000f


	//   ....[37]....
        /*0808*/ 	.word	0x0500000f


	//   ....[38]....
        /*080c*/ 	.word	0x0500000f


	//   ....[39]....
        /*0810*/ 	.word	0x0500000f


	//   ....[40]....
        /*0814*/ 	.word	0x0500000f


	//   ....[41]....
        /*0818*/ 	.word	0x0500000f


	//   ....[42]....
        /*081c*/ 	.word	0x0500000f


	//   ....[43]....
        /*0820*/ 	.word	0x0500000f


	//   ....[44]....
        /*0824*/ 	.word	0x0500000f


	//   ....[45]....
        /*0828*/ 	.word	0x0500000f


	//   ....[46]....
        /*082c*/ 	.word	0x0500000f


	//   ....[47]....
        /*0830*/ 	.word	0x0500000f


	//   ....[48]....
        /*0834*/ 	.word	0x0500000f


	//   ....[49]....
        /*0838*/ 	.word	0x0500000f


	//   ....[50]....
        /*083c*/ 	.word	0x0500000f


	//   ....[51]....
        /*0840*/ 	.word	0x0500000f


	//   ....[52]....
        /*0844*/ 	.word	0x0500000f


	//   ....[53]....
        /*0848*/ 	.word	0x0500000f


	//   ....[54]....
        /*084c*/ 	.word	0x0500000f


	//   ....[55]....
        /*0850*/ 	.word	0x0500000f


	//   ....[56]....
        /*0854*/ 	.word	0x0500000f


	//   ....[57]....
        /*0858*/ 	.word	0x0500000f


	//   ....[58]....
        /*085c*/ 	.word	0x0500000f


	//   ....[59]....
        /*0860*/ 	.word	0x0500000f


	//   ....[60]....
        /*0864*/ 	.word	0x0500000f


	//   ....[61]....
        /*0868*/ 	.word	0x0500000f


	//   ....[62]....
        /*086c*/ 	.word	0x0500000f


	//   ....[63]....
        /*0870*/ 	.word	0x0500000f


	//   ....[64]....
        /*0874*/ 	.word	0x0500000f


	//   ....[65]....
        /*0878*/ 	.word	0x0500000f


	//   ....[66]....
        /*087c*/ 	.word	0x0500000f


	//   ....[67]....
        /*0880*/ 	.word	0x0500000f


	//   ....[68]....
        /*0884*/ 	.word	0x0500000f


	//   ....[69]....
        /*0888*/ 	.word	0x0500000f


	//   ....[70]....
        /*088c*/ 	.word	0x0500000f


	//   ....[71]....
        /*0890*/ 	.word	0x0500000f


	//   ....[72]....
        /*0894*/ 	.word	0x0500000f


	//   ....[73]....
        /*0898*/ 	.word	0x0500000f


	//   ....[74]....
        /*089c*/ 	.word	0x0500000f


	//   ....[75]....
        /*08a0*/ 	.word	0x0500000f


	//   ....[76]....
        /*08a4*/ 	.word	0x0500000f


	//   ....[77]....
        /*08a8*/ 	.word	0x0500000f


	//   ....[78]....
        /*08ac*/ 	.word	0x0500000f


	//   ....[79]....
        /*08b0*/ 	.word	0x0500000f


	//   ....[80]....
        /*08b4*/ 	.word	0x0500000f


	//   ....[81]....
        /*08b8*/ 	.word	0x0500000f


	//   ....[82]....
        /*08bc*/ 	.word	0x0500000f


	//   ....[83]....
        /*08c0*/ 	.word	0x0500000f


	//   ....[84]....
        /*08c4*/ 	.word	0x0500000f


	//   ....[85]....
        /*08c8*/ 	.word	0x0500000f


	//   ....[86]....
        /*08cc*/ 	.word	0x0500000f


	//   ....[87]....
        /*08d0*/ 	.word	0x0500000f


	//   ....[88]....
        /*08d4*/ 	.word	0x0500000f


	//   ....[89]....
        /*08d8*/ 	.word	0x0500000f


	//   ....[90]....
        /*08dc*/ 	.word	0x0500000f


	//   ....[91]....
        /*08e0*/ 	.word	0x0500000f


	//   ....[92]....
        /*08e4*/ 	.word	0x0500000f


	//   ....[93]....
        /*08e8*/ 	.word	0x0500000f


	//   ....[94]....
        /*08ec*/ 	.word	0x0500000f


	//   ....[95]....
        /*08f0*/ 	.word	0x0500000f


	//   ....[96]....
        /*08f4*/ 	.word	0x0500000f


	//   ....[97]....
        /*08f8*/ 	.word	0x0500000f


	//   ....[98]....
        /*08fc*/ 	.word	0x0500000f


	//   ....[99]....
        /*0900*/ 	.word	0x0500000f


	//   ....[100]....
        /*0904*/ 	.word	0x0500000f


	//   ....[101]....
        /*0908*/ 	.word	0x0500000f


	//   ....[102]....
        /*090c*/ 	.word	0x0500000f


	//   ....[103]....
        /*0910*/ 	.word	0x0500000f


	//   ....[104]....
        /*0914*/ 	.word	0x0500000f


	//   ....[105]....
        /*0918*/ 	.word	0x0500000f


	//   ....[106]....
        /*091c*/ 	.word	0x0500000f


	//   ....[107]....
        /*0920*/ 	.word	0x0500000f


	//   ....[108]....
        /*0924*/ 	.word	0x0500000f


	//   ....[109]....
        /*0928*/ 	.word	0x0500000f


	//   ....[110]....
        /*092c*/ 	.word	0x0500000f


	//   ....[111]....
        /*0930*/ 	.word	0x0500000f


	//   ....[112]....
        /*0934*/ 	.word	0x0500000f


	//   ....[113]....
        /*0938*/ 	.word	0x0500000f


	//   ....[114]....
        /*093c*/ 	.word	0x0500000f


	//   ....[115]....
        /*0940*/ 	.word	0x0500000f


	//   ....[116]....
        /*0944*/ 	.word	0x0500000f


	//   ....[117]....
        /*0948*/ 	.word	0x0500000f


	//   ....[118]....
        /*094c*/ 	.word	0x0500000f


	//   ....[119]....
        /*0950*/ 	.word	0x0500000f


	//   ....[120]....
        /*0954*/ 	.word	0x0500000f


	//   ....[121]....
        /*0958*/ 	.word	0x0500000f


	//   ....[122]....
        /*095c*/ 	.word	0x0500000f


	//   ....[123]....
        /*0960*/ 	.word	0x0500000f


	//   ....[124]....
        /*0964*/ 	.word	0x0500000f


	//   ....[125]....
        /*0968*/ 	.word	0x0500000f


	//   ....[126]....
        /*096c*/ 	.word	0x0500000f


	//   ....[127]....
        /*0970*/ 	.word	0x0500000f


	//   ....[128]....
        /*0974*/ 	.word	0x0500000f


	//   ....[129]....
        /*0978*/ 	.word	0x0500000f


	//   ....[130]....
        /*097c*/ 	.word	0x0500000f


	//   ....[131]....
        /*0980*/ 	.word	0x0500000f


	//   ....[132]....
        /*0984*/ 	.word	0x0500000f


	//   ....[133]....
        /*0988*/ 	.word	0x0500000f


	//   ....[134]....
        /*098c*/ 	.word	0x0500000f


	//   ....[135]....
        /*0990*/ 	.word	0x0500000f


	//   ....[136]....
        /*0994*/ 	.word	0x0500000f


	//   ....[137]....
        /*0998*/ 	.word	0x0500000f


	//   ....[138]....
        /*099c*/ 	.word	0x0500000f


	//   ....[139]....
        /*09a0*/ 	.word	0x0500000f


	//   ....[140]....
        /*09a4*/ 	.word	0x0500000f


	//   ....[141]....
        /*09a8*/ 	.word	0x0500000f


	//   ....[142]....
        /*09ac*/ 	.word	0x0500000f


	//   ....[143]....
        /*09b0*/ 	.word	0x0500000f


	//   ....[144]....
        /*09b4*/ 	.word	0x0500000f


	//   ....[145]....
        /*09b8*/ 	.word	0x0500000f


	//   ....[146]....
        /*09bc*/ 	.word	0x0500000f


	//   ....[147]....
        /*09c0*/ 	.word	0x0500000f


	//   ....[148]....
        /*09c4*/ 	.word	0x0500000f


	//   ....[149]....
        /*09c8*/ 	.word	0x0500000f


	//   ....[150]....
        /*09cc*/ 	.word	0x0500000f


	//   ....[151]....
        /*09d0*/ 	.word	0x0500000f


	//   ....[152]....
        /*09d4*/ 	.word	0x0500000f


	//   ....[153]....
        /*09d8*/ 	.word	0x0500000f


	//   ....[154]....
        /*09dc*/ 	.word	0x0500000f


	//   ....[155]....
        /*09e0*/ 	.word	0x0500000f


	//   ....[156]....
        /*09e4*/ 	.word	0x0500000f


	//   ....[157]....
        /*09e8*/ 	.word	0x0500000f


	//   ....[158]....
        /*09ec*/ 	.word	0x0500000f


	//   ....[159]....
        /*09f0*/ 	.word	0x0500000f


	//   ....[160]....
        /*09f4*/ 	.word	0x0500000f


	//   ....[161]....
        /*09f8*/ 	.word	0x0500000f


	//   ....[162]....
        /*09fc*/ 	.word	0x0500000f


	//   ....[163]....
        /*0a00*/ 	.word	0x0500000f


	//   ....[164]....
        /*0a04*/ 	.word	0x0500000f


	//   ....[165]....
        /*0a08*/ 	.word	0x0500000f


	//   ....[166]....
        /*0a0c*/ 	.word	0x0500000f


	//   ....[167]....
        /*0a10*/ 	.word	0x0500000f


	//   ....[168]....
        /*0a14*/ 	.word	0x0500000f


	//   ....[169]....
        /*0a18*/ 	.word	0x0500000f


	//   ....[170]....
        /*0a1c*/ 	.word	0x0500000f


	//   ....[171]....
        /*0a20*/ 	.word	0x0500000f


	//   ....[172]....
        /*0a24*/ 	.word	0x0500000f


	//   ....[173]....
        /*0a28*/ 	.word	0x0500000f


	//   ....[174]....
        /*0a2c*/ 	.word	0x0500000f


	//   ....[175]....
        /*0a30*/ 	.word	0x0500000f


	//   ....[176]....
        /*0a34*/ 	.word	0x0500000f


	//   ....[177]....
        /*0a38*/ 	.word	0x0500000f


	//   ....[178]....
        /*0a3c*/ 	.word	0x0500000f


	//   ....[179]....
        /*0a40*/ 	.word	0x0500000f


	//   ....[180]....
        /*0a44*/ 	.word	0x0500000f


	//   ....[181]....
        /*0a48*/ 	.word	0x0500000f


	//   ....[182]....
        /*0a4c*/ 	.word	0x0500000f


	//   ....[183]....
        /*0a50*/ 	.word	0x0500000f


	//   ....[184]....
        /*0a54*/ 	.word	0x0500000f


	//   ....[185]....
        /*0a58*/ 	.word	0x0500000f


	//   ....[186]....
        /*0a5c*/ 	.word	0x0500000f


	//   ....[187]....
        /*0a60*/ 	.word	0x0500000f


	//   ....[188]....
        /*0a64*/ 	.word	0x0500000f


	//   ....[189]....
        /*0a68*/ 	.word	0x0500000f


	//   ....[190]....
        /*0a6c*/ 	.word	0x0500000f


	//   ....[191]....
        /*0a70*/ 	.word	0x0500000f


	//----- nvinfo : EIATTR_COOP_GROUP_INSTR_OFFSETS
	.align		4
.L_1012:
        /*0a74*/ 	.byte	0x04, 0x28
        /*0a76*/ 	.short	(.L_1014 - .L_1013)


	//   ....[0]....
.L_1013:
        /*0a78*/ 	.word	0x00000060


	//   ....[1]....
        /*0a7c*/ 	.word	0x00000130


	//   ....[2]....
        /*0a80*/ 	.word	0x000001e0


	//   ....[3]....
        /*0a84*/ 	.word	0x000003a0


	//   ....[4]....
        /*0a88*/ 	.word	0x00000500


	//   ....[5]....
        /*0a8c*/ 	.word	0x00000620


	//   ....[6]....
        /*0a90*/ 	.word	0x00000780


	//   ....[7]....
        /*0a94*/ 	.word	0x00002db0


	//   ....[8]....
        /*0a98*/ 	.word	0x00002dc0


	//   ....[9]....
        /*0a9c*/ 	.word	0x00003cd0


	//   ....[10]....
        /*0aa0*/ 	.word	0x00003ce0


	//   ....[11]....
        /*0aa4*/ 	.word	0x00004c20


	//   ....[12]....
        /*0aa8*/ 	.word	0x00004c30


	//   ....[13]....
        /*0aac*/ 	.word	0x00006000


	//   ....[14]....
        /*0ab0*/ 	.word	0x00006010


	//   ....[15]....
        /*0ab4*/ 	.word	0x00006f60


	//   ....[16]....
        /*0ab8*/ 	.word	0x00006f70


	//   ....[17]....
        /*0abc*/ 	.word	0x00007f40


	//   ....[18]....
        /*0ac0*/ 	.word	0x00007f50


	//   ....[19]....
        /*0ac4*/ 	.word	0x000090f0


	//   ....[20]....
        /*0ac8*/ 	.word	0x00009100


	//   ....[21]....
        /*0acc*/ 	.word	0x00009210


	//   ....[22]....
        /*0ad0*/ 	.word	0x00009220


	//   ....[23]....
        /*0ad4*/ 	.word	0x00009340


	//   ....[24]....
        /*0ad8*/ 	.word	0x00009350


	//   ....[25]....
        /*0adc*/ 	.word	0x000096c0


	//   ....[26]....
        /*0ae0*/ 	.word	0x000096e0


	//   ....[27]....
        /*0ae4*/ 	.word	0x000097d0


	//   ....[28]....
        /*0ae8*/ 	.word	0x000097f0


	//   ....[29]....
        /*0aec*/ 	.word	0x000098e0


	//   ....[30]....
        /*0af0*/ 	.word	0x00009900


	//   ....[31]....
        /*0af4*/ 	.word	0x0000a500


	//   ....[32]....
        /*0af8*/ 	.word	0x0000abe0


	//   ....[33]....
        /*0afc*/ 	.word	0x0000abf0


	//   ....[34]....
        /*0b00*/ 	.word	0x0000ac00


	//   ....[35]....
        /*0b04*/ 	.word	0x0000ac10


	//   ....[36]....
        /*0b08*/ 	.word	0x0000ae20


	//   ....[37]....
        /*0b0c*/ 	.word	0x0000ae30


	//   ....[38]....
        /*0b10*/ 	.word	0x0000ae40


	//   ....[39]....
        /*0b14*/ 	.word	0x0000ae50


	//   ....[40]....
        /*0b18*/ 	.word	0x0000d280


	//   ....[41]....
        /*0b1c*/ 	.word	0x0000d2a0


	//   ....[42]....
        /*0b20*/ 	.word	0x0000d2b0


	//   ....[43]....
        /*0b24*/ 	.word	0x0000d2c0


	//   ....[44]....
        /*0b28*/ 	.word	0x0000d3b0


	//   ....[45]....
        /*0b2c*/ 	.word	0x0000d3d0


	//   ....[46]....
        /*0b30*/ 	.word	0x0000d3e0


	//   ....[47]....
        /*0b34*/ 	.word	0x0000d3f0


	//   ....[48]....
        /*0b38*/ 	.word	0x00010470


	//   ....[49]....
        /*0b3c*/ 	.word	0x00010670


	//   ....[50]....
        /*0b40*/ 	.word	0x00011bd0


	//   ....[51]....
        /*0b44*/ 	.word	0x00011f40


	//   ....[52]....
        /*0b48*/ 	.word	0x00012760


	//   ....[53]....
        /*0b4c*/ 	.word	0x000127f0


	//   ....[54]....
        /*0b50*/ 	.word	0x00014aa0


	//   ....[55]....
        /*0b54*/ 	.word	0x00014d00


	//   ....[56]....
        /*0b58*/ 	.word	0x00016940


	//   ....[57]....
        /*0b5c*/ 	.word	0x00016960


	//   ....[58]....
        /*0b60*/ 	.word	0x00016fb0


	//   ....[59]....
        /*0b64*/ 	.word	0x00017020


	//   ....[60]....
        /*0b68*/ 	.word	0x00019ca0


	//   ....[61]....
        /*0b6c*/ 	.word	0x00019cb0


	//   ....[62]....
        /*0b70*/ 	.word	0x00019ce0


	//   ....[63]....
        /*0b74*/ 	.word	0x00019cf0


	//   ....[64]....
        /*0b78*/ 	.word	0x0001c6a0


	//   ....[65]....
        /*0b7c*/ 	.word	0x0001c8e0


	//   ....[66]....
        /*0b80*/ 	.word	0x0001df30


	//   ....[67]....
        /*0b84*/ 	.word	0x0001e040


	//   ....[68]....
        /*0b88*/ 	.word	0x0001eb70


	//   ....[69]....
        /*0b8c*/ 	.word	0x0001ebf0


	//   ....[70]....
        /*0b90*/ 	.word	0x00020330


	//   ....[71]....
        /*0b94*/ 	.word	0x00020340


	//   ....[72]....
        /*0b98*/ 	.word	0x000203c0


	//   ....[73]....
        /*0b9c*/ 	.word	0x000203d0


	//   ....[74]....
        /*0ba0*/ 	.word	0x00021110


	//   ....[75]....
        /*0ba4*/ 	.word	0x00021140


	//   ....[76]....
        /*0ba8*/ 	.word	0x00021170


	//   ....[77]....
        /*0bac*/ 	.word	0x000211a0


	//   ....[78]....
        /*0bb0*/ 	.word	0x000211d0


	//   ....[79]....
        /*0bb4*/ 	.word	0x00021200


	//   ....[80]....
        /*0bb8*/ 	.word	0x00021230


	//   ....[81]....
        /*0bbc*/ 	.word	0x00021260


	//   ....[82]....
        /*0bc0*/ 	.word	0x00021290


	//   ....[83]....
        /*0bc4*/ 	.word	0x000212c0


	//   ....[84]....
        /*0bc8*/ 	.word	0x000212f0


	//   ....[85]....
        /*0bcc*/ 	.word	0x00021320


	//   ....[86]....
        /*0bd0*/ 	.word	0x00021350


	//   ....[87]....
        /*0bd4*/ 	.word	0x00021380


	//   ....[88]....
        /*0bd8*/ 	.word	0x000213b0


	//   ....[89]....
        /*0bdc*/ 	.word	0x000213e0


	//   ....[90]....
        /*0be0*/ 	.word	0x00021410


	//   ....[91]....
        /*0be4*/ 	.word	0x00021440


	//   ....[92]....
        /*0be8*/ 	.word	0x00021470


	//   ....[93]....
        /*0bec*/ 	.word	0x000214a0


	//   ....[94]....
        /*0bf0*/ 	.word	0x000214d0


	//   ....[95]....
        /*0bf4*/ 	.word	0x00021500


	//   ....[96]....
        /*0bf8*/ 	.word	0x00021520


	//   ....[97]....
        /*0bfc*/ 	.word	0x00021550


	//   ....[98]....
        /*0c00*/ 	.word	0x00021560


	//   ....[99]....
        /*0c04*/ 	.word	0x00021570


	//   ....[100]....
        /*0c08*/ 	.word	0x00021590


	//   ....[101]....
        /*0c0c*/ 	.word	0x000215a0


	//   ....[102]....
        /*0c10*/ 	.word	0x000215b0


	//   ....[103]....
        /*0c14*/ 	.word	0x000215c0


	//   ....[104]....
        /*0c18*/ 	.word	0x000215f0


	//   ....[105]....
        /*0c1c*/ 	.word	0x00021620


	//   ....[106]....
        /*0c20*/ 	.word	0x00021c00


	//   ....[107]....
        /*0c24*/ 	.word	0x00021c40


	//   ....[108]....
        /*0c28*/ 	.word	0x00021c80


	//   ....[109]....
        /*0c2c*/ 	.word	0x00021cb0


	//   ....[110]....
        /*0c30*/ 	.word	0x000222e0


	//   ....[111]....
        /*0c34*/ 	.word	0x000222f0


	//   ....[112]....
        /*0c38*/ 	.word	0x000223b0


	//   ....[113]....
        /*0c3c*/ 	.word	0x000223d0


	//   ....[114]....
        /*0c40*/ 	.word	0x00022490


	//   ....[115]....
        /*0c44*/ 	.word	0x000224b0


	//   ....[116]....
        /*0c48*/ 	.word	0x00022580


	//   ....[117]....
        /*0c4c*/ 	.word	0x000225a0


	//   ....[118]....
        /*0c50*/ 	.word	0x00022d80


	//   ....[119]....
        /*0c54*/ 	.word	0x00022d90


	//   ....[120]....
        /*0c58*/ 	.word	0x00022ed0


	//   ....[121]....
        /*0c5c*/ 	.word	0x00022ee0


	//   ....[122]....
        /*0c60*/ 	.word	0x00023010


	//   ....[123]....
        /*0c64*/ 	.word	0x00023020


	//   ....[124]....
        /*0c68*/ 	.word	0x00023150


	//   ....[125]....
        /*0c6c*/ 	.word	0x00023160


	//   ....[126]....
        /*0c70*/ 	.word	0x000232e0


	//   ....[127]....
        /*0c74*/ 	.word	0x00023490


	//   ....[128]....
        /*0c78*/ 	.word	0x000234c0


	//   ....[129]....
        /*0c7c*/ 	.word	0x000234f0


	//   ....[130]....
        /*0c80*/ 	.word	0x00023520


	//   ....[131]....
        /*0c84*/ 	.word	0x00023550


	//   ....[132]....
        /*0c88*/ 	.word	0x00023580


	//   ....[133]....
        /*0c8c*/ 	.word	0x000236f0


	//   ....[134]....
        /*0c90*/ 	.word	0x00023720


	//   ....[135]....
        /*0c94*/ 	.word	0x00023750


	//   ....[136]....
        /*0c98*/ 	.word	0x00023780


	//   ....[137]....
        /*0c9c*/ 	.word	0x000237b0


	//   ....[138]....
        /*0ca0*/ 	.word	0x000237e0


	//   ....[139]....
        /*0ca4*/ 	.word	0x00023870


	//   ....[140]....
        /*0ca8*/ 	.word	0x000238d0


	//   ....[141]....
        /*0cac*/ 	.word	0x00023960


	//   ....[142]....
        /*0cb0*/ 	.word	0x00024be0


	//   ....[143]....
        /*0cb4*/ 	.word	0x00026ca0


	//   ....[144]....
        /*0cb8*/ 	.word	0x00026cd0


	//   ....[145]....
        /*0cbc*/ 	.word	0x00026d00


	//   ....[146]....
        /*0cc0*/ 	.word	0x00026d60


	//   ....[147]....
        /*0cc4*/ 	.word	0x00026d90


	//   ....[148]....
        /*0cc8*/ 	.word	0x00026dc0


	//   ....[149]....
        /*0ccc*/ 	.word	0x00026df0


	//   ....[150]....
        /*0cd0*/ 	.word	0x00026e20


	//   ....[151]....
        /*0cd4*/ 	.word	0x00026e50


	//   ....[152]....
        /*0cd8*/ 	.word	0x00026e80


	//   ....[153]....
        /*0cdc*/ 	.word	0x00026eb0


	//   ....[154]....
        /*0ce0*/ 	.word	0x00026ee0


	//   ....[155]....
        /*0ce4*/ 	.word	0x00026f10


	//   ....[156]....
        /*0ce8*/ 	.word	0x00026f40


	//   ....[157]....
        /*0cec*/ 	.word	0x00026f50


	//   ....[158]....
        /*0cf0*/ 	.word	0x00026f60


	//   ....[159]....
        /*0cf4*/ 	.word	0x00026fd0


	//   ....[160]....
        /*0cf8*/ 	.word	0x00027000


	//   ....[161]....
        /*0cfc*/ 	.word	0x00027030


	//   ....[162]....
        /*0d00*/ 	.word	0x00027060


	//   ....[163]....
        /*0d04*/ 	.word	0x00027560


	//   ....[164]....
        /*0d08*/ 	.word	0x00027590


	//   ....[165]....
        /*0d0c*/ 	.word	0x00027650


	//   ....[166]....
        /*0d10*/ 	.word	0x00027680


	//   ....[167]....
        /*0d14*/ 	.word	0x000276c0


	//   ....[168]....
        /*0d18*/ 	.word	0x000276f0


	//   ....[169]....
        /*0d1c*/ 	.word	0x00027730


	//   ....[170]....
        /*0d20*/ 	.word	0x00027760


	//   ....[171]....
        /*0d24*/ 	.word	0x000277a0


	//   ....[172]....
        /*0d28*/ 	.word	0x000277d0


	//   ....[173]....
        /*0d2c*/ 	.word	0x00027810


	//   ....[174]....
        /*0d30*/ 	.word	0x00027830


	//   ....[175]....
        /*0d34*/ 	.word	0x00027870


	//   ....[176]....
        /*0d38*/ 	.word	0x00027890


	//   ....[177]....
        /*0d3c*/ 	.word	0x000278a0


	//   ....[178]....
        /*0d40*/ 	.word	0x000278f0


	//   ....[179]....
        /*0d44*/ 	.word	0x00027900


	//   ....[180]....
        /*0d48*/ 	.word	0x00027910


	//   ....[181]....
        /*0d4c*/ 	.word	0x00027950


	//   ....[182]....
        /*0d50*/ 	.word	0x00027970


	//   ....[183]....
        /*0d54*/ 	.word	0x00028080


	//   ....[184]....
        /*0d58*/ 	.word	0x000280b0


	//   ....[185]....
        /*0d5c*/ 	.word	0x000280e0


	//   ....[186]....
        /*0d60*/ 	.word	0x00028110


	//   ....[187]....
        /*0d64*/ 	.word	0x000281a0


	//   ....[188]....
        /*0d68*/ 	.word	0x000281b0


	//   ....[189]....
        /*0d6c*/ 	.word	0x00028220


	//   ....[190]....
        /*0d70*/ 	.word	0x00028230


	//   ....[191]....
        /*0d74*/ 	.word	0x000282a0


	//   ....[192]....
        /*0d78*/ 	.word	0x000282b0


	//   ....[193]....
        /*0d7c*/ 	.word	0x00028320


	//   ....[194]....
        /*0d80*/ 	.word	0x00028330


	//   ....[195]....
        /*0d84*/ 	.word	0x000283a0


	//   ....[196]....
        /*0d88*/ 	.word	0x000283b0


	//   ....[197]....
        /*0d8c*/ 	.word	0x000283c0


	//   ....[198]....
        /*0d90*/ 	.word	0x00028400


	//   ....[199]....
        /*0d94*/ 	.word	0x00028d80


	//   ....[200]....
        /*0d98*/ 	.word	0x00028da0


	//   ....[201]....
        /*0d9c*/ 	.word	0x00028db0


	//   ....[202]....
        /*0da0*/ 	.word	0x00028dc0


	//   ....[203]....
        /*0da4*/ 	.word	0x00028dd0


	//   ....[204]....
        /*0da8*/ 	.word	0x00028e20


	//   ....[205]....
        /*0dac*/ 	.word	0x00028e40


	//   ....[206]....
        /*0db0*/ 	.word	0x00028e60


	//   ....[207]....
        /*0db4*/ 	.word	0x00028e70


	//   ....[208]....
        /*0db8*/ 	.word	0x00028eb0


	//   ....[209]....
        /*0dbc*/ 	.word	0x00028ec0


	//   ....[210]....
        /*0dc0*/ 	.word	0x00028f00


	//   ....[211]....
        /*0dc4*/ 	.word	0x00028f10


	//   ....[212]....
        /*0dc8*/ 	.word	0x00028f50


	//   ....[213]....
        /*0dcc*/ 	.word	0x00028f60


	//   ....[214]....
        /*0dd0*/ 	.word	0x00028fa0


	//   ....[215]....
        /*0dd4*/ 	.word	0x00028fb0


	//   ....[216]....
        /*0dd8*/ 	.word	0x00028fc0


	//   ....[217]....
        /*0ddc*/ 	.word	0x00029000


	//   ....[218]....
        /*0de0*/ 	.word	0x00029070


	//   ....[219]....
        /*0de4*/ 	.word	0x00029440


	//   ....[220]....
        /*0de8*/ 	.word	0x00029450


	//   ....[221]....
        /*0dec*/ 	.word	0x00029460


	//   ....[222]....
        /*0df0*/ 	.word	0x00029470


	//   ....[223]....
        /*0df4*/ 	.word	0x000294c0


	//   ....[224]....
        /*0df8*/ 	.word	0x000294e0


	//   ....[225]....
        /*0dfc*/ 	.word	0x00029500


	//   ....[226]....
        /*0e00*/ 	.word	0x00029510


	//   ....[227]....
        /*0e04*/ 	.word	0x00029550


	//   ....[228]....
        /*0e08*/ 	.word	0x00029560


	//   ....[229]....
        /*0e0c*/ 	.word	0x000295a0


	//   ....[230]....
        /*0e10*/ 	.word	0x000295b0


	//   ....[231]....
        /*0e14*/ 	.word	0x000295f0


	//   ....[232]....
        /*0e18*/ 	.word	0x00029600


	//   ....[233]....
        /*0e1c*/ 	.word	0x00029640


	//   ....[234]....
        /*0e20*/ 	.word	0x00029650


	//   ....[235]....
        /*0e24*/ 	.word	0x00029660


	//   ....[236]....
        /*0e28*/ 	.word	0x000296a0


	//   ....[237]....
        /*0e2c*/ 	.word	0x000296c0


	//   ....[238]....
        /*0e30*/ 	.word	0x00029720


	//   ....[239]....
        /*0e34*/ 	.word	0x0002aca0


	//   ....[240]....
        /*0e38*/ 	.word	0x0002ad00


	//   ....[241]....
        /*0e3c*/ 	.word	0x0002ad30


	//   ....[242]....
        /*0e40*/ 	.word	0x0002ad40


	//   ....[243]....
        /*0e44*/ 	.word	0x0002ad70


	//   ....[244]....
        /*0e48*/ 	.word	0x0002ada0


	//   ....[245]....
        /*0e4c*/ 	.word	0x0002add0


	//   ....[246]....
        /*0e50*/ 	.word	0x0002ae00


	//   ....[247]....
        /*0e54*/ 	.word	0x0002af80


	//   ....[248]....
        /*0e58*/ 	.word	0x0002afb0


	//   ....[249]....
        /*0e5c*/ 	.word	0x0002afe0


	//   ....[250]....
        /*0e60*/ 	.word	0x0002b010


	//   ....[251]....
        /*0e64*/ 	.word	0x0002b040


	//   ....[252]....
        /*0e68*/ 	.word	0x0002b070


	//   ....[253]....
        /*0e6c*/ 	.word	0x0002b130


	//   ....[254]....
        /*0e70*/ 	.word	0x0002b150


	//   ....[255]....
        /*0e74*/ 	.word	0x0002b1c0


	//   ....[0]....
        /*0e78*/ 	.word	0x0002b880


	//   ....[1]....
        /*0e7c*/ 	.word	0x0002bc40


	//   ....[2]....
        /*0e80*/ 	.word	0x0002bcd0


	//   ....[3]....
        /*0e84*/ 	.word	0x0002bd60


	//   ....[4]....
        /*0e88*/ 	.word	0x0002bdf0


	//   ....[5]....
        /*0e8c*/ 	.word	0x0002be80


	//   ....[6]....
        /*0e90*/ 	.word	0x0002bf10


	//   ....[7]....
        /*0e94*/ 	.word	0x0002bff0


	//   ....[8]....
        /*0e98*/ 	.word	0x0002c080


	//   ....[9]....
        /*0e9c*/ 	.word	0x0002c120


	//   ....[10]....
        /*0ea0*/ 	.word	0x0002c1b0


	//   ....[11]....
        /*0ea4*/ 	.word	0x0002c240


	//   ....[12]....
        /*0ea8*/ 	.word	0x0002c2d0


	//   ....[13]....
        /*0eac*/ 	.word	0x0002c3b0


	//   ....[14]....
        /*0eb0*/ 	.word	0x0002c440


	//   ....[15]....
        /*0eb4*/ 	.word	0x0002c4d0


	//   ....[16]....
        /*0eb8*/ 	.word	0x0002c560


	//   ....[17]....
        /*0ebc*/ 	.word	0x0002c5f0


	//   ....[18]....
        /*0ec0*/ 	.word	0x0002c680


	//   ....[19]....
        /*0ec4*/ 	.word	0x0002c7b0


	//   ....[20]....
        /*0ec8*/ 	.word	0x0002c860


	//   ....[21]....
        /*0ecc*/ 	.word	0x0002c8f0


	//   ....[22]....
        /*0ed0*/ 	.word	0x0002c940


	//   ....[23]....
        /*0ed4*/ 	.word	0x0002c990


	//   ....[24]....
        /*0ed8*/ 	.word	0x0002ca20


	//   ....[25]....
        /*0edc*/ 	.word	0x0002cab0


	//   ....[26]....
        /*0ee0*/ 	.word	0x0002cb00


	//   ....[27]....
        /*0ee4*/ 	.word	0x0002cb50


	//   ....[28]....
        /*0ee8*/ 	.word	0x0002cc40


	//   ....[29]....
        /*0eec*/ 	.word	0x0002ccf0


	//   ....[30]....
        /*0ef0*/ 	.word	0x0002cd50


	//   ....[31]....
        /*0ef4*/ 	.word	0x0002cdd0


	//   ....[32]....
        /*0ef8*/ 	.word	0x0002cec0


	//   ....[33]....
        /*0efc*/ 	.word	0x0002cf10


	//   ....[34]....
        /*0f00*/ 	.word	0x0002cf60


	//   ....[35]....
        /*0f04*/ 	.word	0x0002cfb0


	//   ....[36]....
        /*0f08*/ 	.word	0x0002d3c0


	//   ....[37]....
        /*0f0c*/ 	.word	0x0002d4f0


	//   ....[38]....
        /*0f10*/ 	.word	0x0002d620


	//   ....[39]....
        /*0f14*/ 	.word	0x0002d6a0


	//   ....[40]....
        /*0f18*/ 	.word	0x0002d700


	//   ....[41]....
        /*0f1c*/ 	.word	0x0002d780


	//   ....[42]....
        /*0f20*/ 	.word	0x0002d7e0


	//   ....[43]....
        /*0f24*/ 	.word	0x0002d860


	//   ....[44]....
        /*0f28*/ 	.word	0x0002d8c0


	//   ....[45]....
        /*0f2c*/ 	.word	0x0002d940


	//   ....[46]....
        /*0f30*/ 	.word	0x0002d9a0


	//   ....[47]....
        /*0f34*/ 	.word	0x0002da20


	//   ....[48]....
        /*0f38*/ 	.word	0x0002da80


	//   ....[49]....
        /*0f3c*/ 	.word	0x0002db00


	//   ....[50]....
        /*0f40*/ 	.word	0x0002db60


	//   ....[51]....
        /*0f44*/ 	.word	0x0002dbc0


	//   ....[52]....
        /*0f48*/ 	.word	0x0002dc20


	//   ....[53]....
        /*0f4c*/ 	.word	0x0002dcb0


	//   ....[54]....
        /*0f50*/ 	.word	0x0002dd10


	//   ....[55]....
        /*0f54*/ 	.word	0x0002dd90


	//   ....[56]....
        /*0f58*/ 	.word	0x0002ddf0


	//   ....[57]....
        /*0f5c*/ 	.word	0x0002de60


	//   ....[58]....
        /*0f60*/ 	.word	0x0002dec0


	//   ....[59]....
        /*0f64*/ 	.word	0x0002df40


	//   ....[60]....
        /*0f68*/ 	.word	0x0002dfa0


	//   ....[61]....
        /*0f6c*/ 	.word	0x0002e020


	//   ....[62]....
        /*0f70*/ 	.word	0x0002e080


	//   ....[63]....
        /*0f74*/ 	.word	0x0002e100


	//   ....[64]....
        /*0f78*/ 	.word	0x0002e160


	//   ....[65]....
        /*0f7c*/ 	.word	0x0002e1d0


	//   ....[66]....
        /*0f80*/ 	.word	0x0002e230


	//   ....[67]....
        /*0f84*/ 	.word	0x0002e290


	//   ....[68]....
        /*0f88*/ 	.word	0x0002e380


	//   ....[69]....
        /*0f8c*/ 	.word	0x0002e3d0


	//   ....[70]....
        /*0f90*/ 	.word	0x0002e460


	//   ....[71]....
        /*0f94*/ 	.word	0x0002e4f0


	//   ....[72]....
        /*0f98*/ 	.word	0x0002e580


	//   ....[73]....
        /*0f9c*/ 	.word	0x0002e610


	//   ....[74]....
        /*0fa0*/ 	.word	0x0002e6a0


	//   ....[75]....
        /*0fa4*/ 	.word	0x0002e730


	//   ....[76]....
        /*0fa8*/ 	.word	0x0002e7f0


	//   ....[77]....
        /*0fac*/ 	.word	0x0002eac0


	//   ....[78]....
        /*0fb0*/ 	.word	0x0002ebc0


	//   ....[79]....
        /*0fb4*/ 	.word	0x0002eca0


	//   ....[80]....
        /*0fb8*/ 	.word	0x0002ed00


	//   ....[81]....
        /*0fbc*/ 	.word	0x0002edd0


	//   ....[82]....
        /*0fc0*/ 	.word	0x0002ee60


	//   ....[83]....
        /*0fc4*/ 	.word	0x0002ef00


	//   ....[84]....
        /*0fc8*/ 	.word	0x0002ef90


	//   ....[85]....
        /*0fcc*/ 	.word	0x0002f030


	//   ....[86]....
        /*0fd0*/ 	.word	0x0002f0c0


	//   ....[87]....
        /*0fd4*/ 	.word	0x0002f160


	//   ....[88]....
        /*0fd8*/ 	.word	0x0002f1f0


	//   ....[89]....
        /*0fdc*/ 	.word	0x0002f290


	//   ....[90]....
        /*0fe0*/ 	.word	0x0002f320


	//   ....[91]....
        /*0fe4*/ 	.word	0x0002f3c0


	//   ....[92]....
        /*0fe8*/ 	.word	0x0002f450


	//   ....[93]....
        /*0fec*/ 	.word	0x0002f4f0


	//   ....[94]....
        /*0ff0*/ 	.word	0x0002f550


	//   ....[95]....
        /*0ff4*/ 	.word	0x0002f610


	//   ....[96]....
        /*0ff8*/ 	.word	0x0002f670


	//   ....[97]....
        /*0ffc*/ 	.word	0x0002f740


	//   ....[98]....
        /*1000*/ 	.word	0x0002f910


	//   ....[99]....
        /*1004*/ 	.word	0x0002f9a0


	//   ....[100]....
        /*1008*/ 	.word	0x0002fa80


	//   ....[101]....
        /*100c*/ 	.word	0x0002fad0


	//   ....[102]....
        /*1010*/ 	.word	0x0002fbb0


	//   ....[103]....
        /*1014*/ 	.word	0x0002fc00


	//   ....[104]....
        /*1018*/ 	.word	0x0002fce0


	//   ....[105]....
        /*101c*/ 	.word	0x0002fd30


	//   ....[106]....
        /*1020*/ 	.word	0x0002fd90


	//   ....[107]....
        /*1024*/ 	.word	0x0002fe60


	//   ....[108]....
        /*1028*/ 	.word	0x0002ff40


	//   ....[109]....
        /*102c*/ 	.word	0x0002ff90


	//   ....[110]....
        /*1030*/ 	.word	0x0002fff0


	//   ....[111]....
        /*1034*/ 	.word	0x000300b0


	//   ....[112]....
        /*1038*/ 	.word	0x00030110


	//   ....[113]....
        /*103c*/ 	.word	0x000301d0


	//   ....[114]....
        /*1040*/ 	.word	0x00030230


	//   ....[115]....
        /*1044*/ 	.word	0x000302e0


	//   ....[116]....
        /*1048*/ 	.word	0x00030340


	//   ....[117]....
        /*104c*/ 	.word	0x00030410


	//   ....[118]....
        /*1050*/ 	.word	0x000304c0


	//   ....[119]....
        /*1054*/ 	.word	0x00030520


	//   ....[120]....
        /*1058*/ 	.word	0x00030580


	//   ....[121]....
        /*105c*/ 	.word	0x00030650


	//   ....[122]....
        /*1060*/ 	.word	0x000306b0


	//   ....[123]....
        /*1064*/ 	.word	0x000307a0


	//   ....[124]....
        /*1068*/ 	.word	0x00030800


	//   ....[125]....
        /*106c*/ 	.word	0x000308e0


	//   ....[126]....
        /*1070*/ 	.word	0x00030940


	//   ....[127]....
        /*1074*/ 	.word	0x00030a20


	//   ....[128]....
        /*1078*/ 	.word	0x00030a80


	//   ....[129]....
        /*107c*/ 	.word	0x00030b60


	//   ....[130]....
        /*1080*/ 	.word	0x00030bc0


	//   ....[131]....
        /*1084*/ 	.word	0x00030c80


	//   ....[132]....
        /*1088*/ 	.word	0x00030d00


	//   ....[133]....
        /*108c*/ 	.word	0x00030dc0


	//   ....[134]....
        /*1090*/ 	.word	0x00030f00


	//   ....[135]....
        /*1094*/ 	.word	0x00030fa0


	//   ....[136]....
        /*1098*/ 	.word	0x00031000


	//   ....[137]....
        /*109c*/ 	.word	0x000310b0


	//   ....[138]....
        /*10a0*/ 	.word	0x00031140


	//   ....[139]....
        /*10a4*/ 	.word	0x000311d0


	//   ....[140]....
        /*10a8*/ 	.word	0x00031230


	//   ....[141]....
        /*10ac*/ 	.word	0x000312e0


	//   ....[142]....
        /*10b0*/ 	.word	0x00031340


	//   ....[143]....
        /*10b4*/ 	.word	0x000313f0


	//   ....[144]....
        /*10b8*/ 	.word	0x00031450


	//   ....[145]....
        /*10bc*/ 	.word	0x00031500


	//   ....[146]....
        /*10c0*/ 	.word	0x00031560


	//   ....[147]....
        /*10c4*/ 	.word	0x00031610


	//   ....[148]....
        /*10c8*/ 	.word	0x00031670


	//   ....[149]....
        /*10cc*/ 	.word	0x00031720


	//   ....[150]....
        /*10d0*/ 	.word	0x000317b0


	//   ....[151]....
        /*10d4*/ 	.word	0x00031840


	//   ....[152]....
        /*10d8*/ 	.word	0x000318c0


	//   ....[153]....
        /*10dc*/ 	.word	0x00031950


	//   ....[154]....
        /*10e0*/ 	.word	0x00031a40


	//   ....[155]....
        /*10e4*/ 	.word	0x00031ad0


	//   ....[156]....
        /*10e8*/ 	.word	0x00031b30


	//   ....[157]....
        /*10ec*/ 	.word	0x00031be0


	//   ....[158]....
        /*10f0*/ 	.word	0x00031c40


	//   ....[159]....
        /*10f4*/ 	.word	0x00031cf0


	//   ....[160]....
        /*10f8*/ 	.word	0x00031d50


	//   ....[161]....
        /*10fc*/ 	.word	0x00031e00


	//   ....[162]....
        /*1100*/ 	.word	0x00031e60


	//   ....[163]....
        /*1104*/ 	.word	0x00031f10


	//   ....[164]....
        /*1108*/ 	.word	0x00031f70


	//   ....[165]....
        /*110c*/ 	.word	0x00032020


	//   ....[166]....
        /*1110*/ 	.word	0x00032080


	//   ....[167]....
        /*1114*/ 	.word	0x00032130


	//   ....[168]....
        /*1118*/ 	.word	0x00032190


	//   ....[169]....
        /*111c*/ 	.word	0x00032240


	//   ....[170]....
        /*1120*/ 	.word	0x000322a0


	//   ....[171]....
        /*1124*/ 	.word	0x00032350


	//   ....[172]....
        /*1128*/ 	.word	0x000323b0


	//   ....[173]....
        /*112c*/ 	.word	0x00032460


	//   ....[174]....
        /*1130*/ 	.word	0x00032640


	//   ....[175]....
        /*1134*/ 	.word	0x000326e0


	//   ....[176]....
        /*1138*/ 	.word	0x00032800


	//   ....[177]....
        /*113c*/ 	.word	0x00032870


	//   ....[178]....
        /*1140*/ 	.word	0x000328e0


	//   ....[179]....
        /*1144*/ 	.word	0x00032950


	//   ....[180]....
        /*1148*/ 	.word	0x000329c0


	//   ....[181]....
        /*114c*/ 	.word	0x00032a40


	//   ....[182]....
        /*1150*/ 	.word	0x00032ad0


	//   ....[183]....
        /*1154*/ 	.word	0x00032b60


	//   ....[184]....
        /*1158*/ 	.word	0x00032bd0


	//   ....[185]....
        /*115c*/ 	.word	0x00032c40


	//   ....[186]....
        /*1160*/ 	.word	0x00032cb0


	//   ....[187]....
        /*1164*/ 	.word	0x00032d30


	//   ....[188]....
        /*1168*/ 	.word	0x00032da0


	//   ....[189]....
        /*116c*/ 	.word	0x00032e40


	//   ....[190]....
        /*1170*/ 	.word	0x00032ed0


	//   ....[191]....
        /*1174*/ 	.word	0x00033000


	//----- nvinfo : EIATTR_REG_RECONFIG
	.align		4
.L_1014:
        /*1178*/ 	.byte	0x01, 0x54
	.zero		2


	//----- nvinfo : EIATTR_SYSCALL_OFFSETS
	.align		4
        /*117c*/ 	.byte	0x04, 0x46
        /*117e*/ 	.short	(.L_1016 - .L_1015)


	//   ....[0]....
.L_1015:
        /*1180*/ 	.word	0x00001b90


	//   ....[1]....
        /*1184*/ 	.word	0x00001ce0


	//   ....[2]....
        /*1188*/ 	.word	0x0000a6a0


	//   ....[3]....
        /*118c*/ 	.word	0x0000a9b0


	//   ....[4]....
        /*1190*/ 	.word	0x00025f50


	//   ....[5]....
        /*1194*/ 	.word	0x000260c0


	//   ....[6]....
        /*1198*/ 	.word	0x00026210


	//   ....[7]....
        /*119c*/ 	.word	0x00026350


	//   ....[8]....
        /*11a0*/ 	.word	0x00027d30


	//----- nvinfo : EIATTR_MBARRIER_INSTR_OFFSETS
	.align		4
.L_1016:
        /*11a4*/ 	.byte	0x04, 0x39
        /*11a6*/ 	.short	(.L_1018 - .L_1017)


	//   ....[0]....
.L_1017:
        /*11a8*/ 	.word	0x00000250
        /*11ac*/ 	.word	0x000000ff
        /*11b0*/ 	.word	0x00022800
        /*11b4*/ 	.short	0x0100
        /*11b6*/ 	.byte	0x08
	.zero		1


	//   ....[1]....
        /*11b8*/ 	.word	0x00000260
        /*11bc*/ 	.word	0x000000ff
        /*11c0*/ 	.word	0x00022820
        /*11c4*/ 	.short	0x0100
        /*11c6*/ 	.byte	0x08
	.zero		1


	//   ....[2]....
        /*11c8*/ 	.word	0x00000350
        /*11cc*/ 	.word	0x000000ff
        /*11d0*/ 	.word	0x00022830
        /*11d4*/ 	.short	0x0100
        /*11d6*/ 	.byte	0x08
	.zero		1


	//   ....[3]....
        /*11d8*/ 	.word	0x00000360
        /*11dc*/ 	.word	0x000000ff
        /*11e0*/ 	.word	0x00022840
        /*11e4*/ 	.short	0x0100
        /*11e6*/ 	.byte	0x08
	.zero		1


	//   ....[4]....
        /*11e8*/ 	.word	0x00000370
        /*11ec*/ 	.word	0x000000ff
        /*11f0*/ 	.word	0x00022838
        /*11f4*/ 	.short	0x0100
        /*11f6*/ 	.byte	0x08
	.zero		1


	//   ....[5]....
        /*11f8*/ 	.word	0x00000380
        /*11fc*/ 	.word	0x000000ff
        /*1200*/ 	.word	0x00022848
        /*1204*/ 	.short	0x0100
        /*1206*/ 	.byte	0x08
	.zero		1


	//   ....[6]....
        /*1208*/ 	.word	0x000004b0
        /*120c*/ 	.word	0x000000ff
        /*1210*/ 	.word	0x00022850
        /*1214*/ 	.short	0x0100
        /*1216*/ 	.byte	0x08
	.zero		1


	//   ....[7]....
        /*1218*/ 	.word	0x000004c0
        /*121c*/ 	.word	0x000000ff
        /*1220*/ 	.word	0x00022860
        /*1224*/ 	.short	0x0100
        /*1226*/ 	.byte	0x08
	.zero		1


	//   ....[8]....
        /*1228*/ 	.word	0x000004d0
        /*122c*/ 	.word	0x000000ff
        /*1230*/ 	.word	0x00022858
        /*1234*/ 	.short	0x0100
        /*1236*/ 	.byte	0x08
	.zero		1


	//   ....[9]....
        /*1238*/ 	.word	0x000004e0
        /*123c*/ 	.word	0x000000ff
        /*1240*/ 	.word	0x00022868
        /*1244*/ 	.short	0x0100
        /*1246*/ 	.byte	0x08
	.zero		1


	//   ....[10]....
        /*1248*/ 	.word	0x000005d0
        /*124c*/ 	.word	0x000000ff
        /*1250*/ 	.word	0x00022870
        /*1254*/ 	.short	0x0100
        /*1256*/ 	.byte	0x06
	.zero		1


	//   ....[11]....
        /*1258*/ 	.word	0x000005e0
        /*125c*/ 	.word	0x000000ff
        /*1260*/ 	.word	0x00022880
        /*1264*/ 	.short	0x0100
        /*1266*/ 	.byte	0x06
	.zero		1


	//   ....[12]....
        /*1268*/ 	.word	0x000005f0
        /*126c*/ 	.word	0x000000ff
        /*1270*/ 	.word	0x00022878
        /*1274*/ 	.short	0x0100
        /*1276*/ 	.byte	0x06
	.zero		1


	//   ....[13]....
        /*1278*/ 	.word	0x00000600
        /*127c*/ 	.word	0x000000ff
        /*1280*/ 	.word	0x00022888
        /*1284*/ 	.short	0x0100
        /*1286*/ 	.byte	0x06
	.zero		1


	//   ....[14]....
        /*1288*/ 	.word	0x00000730
        /*128c*/ 	.word	0x000000ff
        /*1290*/ 	.word	0x00022890
        /*1294*/ 	.short	0x0100
        /*1296*/ 	.byte	0x08
	.zero		1


	//   ....[15]....
        /*1298*/ 	.word	0x00000740
        /*129c*/ 	.word	0x000000ff
        /*12a0*/ 	.word	0x000228a0
        /*12a4*/ 	.short	0x0100
        /*12a6*/ 	.byte	0x08
	.zero		1


	//   ....[16]....
        /*12a8*/ 	.word	0x00000750
        /*12ac*/ 	.word	0x000000ff
        /*12b0*/ 	.word	0x00022898
        /*12b4*/ 	.short	0x0100
        /*12b6*/ 	.byte	0x08
	.zero		1


	//   ....[17]....
        /*12b8*/ 	.word	0x00000760
        /*12bc*/ 	.word	0x000000ff
        /*12c0*/ 	.word	0x000228a8
        /*12c4*/ 	.short	0x0100
        /*12c6*/ 	.byte	0x08
	.zero		1


	//   ....[18]....
        /*12c8*/ 	.word	0x000008a0
        /*12cc*/ 	.word	0x000000ff
        /*12d0*/ 	.word	0x000228b0
        /*12d4*/ 	.short	0x0100
        /*12d6*/ 	.byte	0x08
	.zero		1


	//   ....[19]....
        /*12d8*/ 	.word	0x000008b0
        /*12dc*/ 	.word	0x000000ff
        /*12e0*/ 	.word	0x000228c0
        /*12e4*/ 	.short	0x0100
        /*12e6*/ 	.byte	0x08
	.zero		1


	//   ....[20]....
        /*12e8*/ 	.word	0x000008c0
        /*12ec*/ 	.word	0x000000ff
        /*12f0*/ 	.word	0x000228b8
        /*12f4*/ 	.short	0x0100
        /*12f6*/ 	.byte	0x08
	.zero		1


	//   ....[21]....
        /*12f8*/ 	.word	0x000008d0
        /*12fc*/ 	.word	0x000000ff
        /*1300*/ 	.word	0x000228c8
        /*1304*/ 	.short	0x0100
        /*1306*/ 	.byte	0x08
	.zero		1


	//   ....[22]....
        /*1308*/ 	.word	0x00002d60
        /*130c*/ 	.word	0x00000057
        /*1310*/ 	.word	0x00022890
        /*1314*/ 	.short	0x010a
        /*1316*/ 	.byte	0x3f
	.zero		1


	//   ....[23]....
        /*1318*/ 	.word	0x00005fa0
        /*131c*/ 	.word	0x00000057
        /*1320*/ 	.word	0x00022890
        /*1324*/ 	.short	0x010a
        /*1326*/ 	.byte	0x3f
	.zero		1


	//   ....[24]....
        /*1328*/ 	.word	0x00008f40
        /*132c*/ 	.word	0x00000057
        /*1330*/ 	.word	0x00022890
        /*1334*/ 	.short	0x010a
        /*1336*/ 	.byte	0x3f
	.zero		1


	//   ....[25]....
        /*1338*/ 	.word	0x00009510
        /*133c*/ 	.word	0x00000004
        /*1340*/ 	.word	0x00000000
        /*1344*/ 	.short	0x0101
        /*1346*/ 	.byte	0x3f
	.zero		1


	//   ....[26]....
        /*1348*/ 	.word	0x00009550
        /*134c*/ 	.word	0x00000057
        /*1350*/ 	.word	0x000228b0
        /*1354*/ 	.short	0x010a
        /*1356*/ 	.byte	0x3f
	.zero		1


	//   ....[27]....
        /*1358*/ 	.word	0x00009a90
        /*135c*/ 	.word	0x00000057
        /*1360*/ 	.word	0x00000000
        /*1364*/ 	.short	0x0101
        /*1366*/ 	.byte	0x3f
	.zero		1


	//   ....[28]....
        /*1368*/ 	.word	0x0000a730
        /*136c*/ 	.word	0x00000011
        /*1370*/ 	.word	0x00022800
        /*1374*/ 	.short	0x010a
        /*1376*/ 	.byte	0x3f
	.zero		1


	//   ....[29]....
        /*1378*/ 	.word	0x0000a780
        /*137c*/ 	.word	0x00000011
        /*1380*/ 	.word	0x00022800
        /*1384*/ 	.short	0x010a
        /*1386*/ 	.byte	0x3f
	.zero		1


	//   ....[30]....
        /*1388*/ 	.word	0x0000b060
        /*138c*/ 	.word	0x00000011
        /*1390*/ 	.word	0x00022800
        /*1394*/ 	.short	0x010a
        /*1396*/ 	.byte	0x3f
	.zero		1


	//   ....[31]....
        /*1398*/ 	.word	0x0000d5f0
        /*139c*/ 	.word	0x00000011
        /*13a0*/ 	.word	0x00022800
        /*13a4*/ 	.short	0x010a
        /*13a6*/ 	.byte	0x3f
	.zero		1


	//   ....[32]....
        /*13a8*/ 	.word	0x0000f690
        /*13ac*/ 	.word	0x0000000e
        /*13b0*/ 	.word	0x00022830
        /*13b4*/ 	.short	0x010a
        /*13b6*/ 	.byte	0x3f
	.zero		1


	//   ....[33]....
        /*13b8*/ 	.word	0x0000f720
        /*13bc*/ 	.word	0x0000000e
        /*13c0*/ 	.word	0x00022830
        /*13c4*/ 	.short	0x010a
        /*13c6*/ 	.byte	0x3f
	.zero		1


	//   ....[34]....
        /*13c8*/ 	.word	0x00010490
        /*13cc*/ 	.word	0x00000000
        /*13d0*/ 	.word	0x00000000
        /*13d4*/ 	.short	0x0101
        /*13d6*/ 	.byte	0x3f
	.zero		1


	//   ....[35]....
        /*13d8*/ 	.word	0x000139e0
        /*13dc*/ 	.word	0x00000059
        /*13e0*/ 	.word	0x00022830
        /*13e4*/ 	.short	0x010a
        /*13e6*/ 	.byte	0x3f
	.zero		1


	//   ....[36]....
        /*13e8*/ 	.word	0x00013a30
        /*13ec*/ 	.word	0x00000059
        /*13f0*/ 	.word	0x00022830
        /*13f4*/ 	.short	0x010a
        /*13f6*/ 	.byte	0x3f
	.zero		1


	//   ....[37]....
        /*13f8*/ 	.word	0x000146a0
        /*13fc*/ 	.word	0x000000cc
        /*1400*/ 	.word	0x00022850
        /*1404*/ 	.short	0x010a
        /*1406*/ 	.byte	0x3f
	.zero		1


	//   ....[38]....
        /*1408*/ 	.word	0x000146e0
        /*140c*/ 	.word	0x000000cc
        /*1410*/ 	.word	0x00022850
        /*1414*/ 	.short	0x010a
        /*1416*/ 	.byte	0x3f
	.zero		1


	//   ....[39]....
        /*1418*/ 	.word	0x00014b30
        /*141c*/ 	.word	0x000000a8
        /*1420*/ 	.word	0x00000000
        /*1424*/ 	.short	0x0101
        /*1426*/ 	.byte	0x3f
	.zero		1


	//   ....[40]....
        /*1428*/ 	.word	0x00017d50
        /*142c*/ 	.word	0x00000058
        /*1430*/ 	.word	0x00000000
        /*1434*/ 	.short	0x0101
        /*1436*/ 	.byte	0x3f
	.zero		1


	//   ....[41]....
        /*1438*/ 	.word	0x00018770
        /*143c*/ 	.word	0x00000000
        /*1440*/ 	.word	0x00022830
        /*1444*/ 	.short	0x010a
        /*1446*/ 	.byte	0x3f
	.zero		1


	//   ....[42]....
        /*1448*/ 	.word	0x000187c0
        /*144c*/ 	.word	0x00000000
        /*1450*/ 	.word	0x00022830
        /*1454*/ 	.short	0x010a
        /*1456*/ 	.byte	0x3f
	.zero		1


	//   ....[43]....
        /*1458*/ 	.word	0x00019460
        /*145c*/ 	.word	0x00000003
        /*1460*/ 	.word	0x00022850
        /*1464*/ 	.short	0x010a
        /*1466*/ 	.byte	0x3f
	.zero		1


	//   ....[44]....
        /*1468*/ 	.word	0x000194a0
        /*146c*/ 	.word	0x00000003
        /*1470*/ 	.word	0x00022850
        /*1474*/ 	.short	0x010a
        /*1476*/ 	.byte	0x3f
	.zero		1


	//   ....[45]....
        /*1478*/ 	.word	0x00019f70
        /*147c*/ 	.word	0x000000aa
        /*1480*/ 	.word	0x00000000
        /*1484*/ 	.short	0x0101
        /*1486*/ 	.byte	0x3f
	.zero		1


	//   ....[46]....
        /*1488*/ 	.word	0x0001adf0
        /*148c*/ 	.word	0x0000005c
        /*1490*/ 	.word	0x00000000
        /*1494*/ 	.short	0x0101
        /*1496*/ 	.byte	0x3f
	.zero		1


	//   ....[47]....
        /*1498*/ 	.word	0x0001b580
        /*149c*/ 	.word	0x00000000
        /*14a0*/ 	.word	0x00022830
        /*14a4*/ 	.short	0x010a
        /*14a6*/ 	.byte	0x3f
	.zero		1


	//   ....[48]....
        /*14a8*/ 	.word	0x0001b5d0
        /*14ac*/ 	.word	0x00000000
        /*14b0*/ 	.word	0x00022830
        /*14b4*/ 	.short	0x010a
        /*14b6*/ 	.byte	0x3f
	.zero		1


	//   ....[49]....
        /*14b8*/ 	.word	0x0001c270
        /*14bc*/ 	.word	0x00000003
        /*14c0*/ 	.word	0x00022850
        /*14c4*/ 	.short	0x010a
        /*14c6*/ 	.byte	0x3f
	.zero		1


	//   ....[50]....
        /*14c8*/ 	.word	0x0001c2b0
        /*14cc*/ 	.word	0x00000003
        /*14d0*/ 	.word	0x00022850
        /*14d4*/ 	.short	0x010a
        /*14d6*/ 	.byte	0x3f
	.zero		1


	//   ....[51]....
        /*14d8*/ 	.word	0x0001c700
        /*14dc*/ 	.word	0x00000000
        /*14e0*/ 	.word	0x00000000
        /*14e4*/ 	.short	0x0101
        /*14e6*/ 	.byte	0x3f
	.zero		1


	//   ....[52]....
        /*14e8*/ 	.word	0x0001f950
        /*14ec*/ 	.word	0x00000058
        /*14f0*/ 	.word	0x00000000
        /*14f4*/ 	.short	0x0101
        /*14f6*/ 	.byte	0x3f
	.zero		1


	//   ....[53]....
        /*14f8*/ 	.word	0x0001ffb0
        /*14fc*/ 	.word	0x0000000d
        /*1500*/ 	.word	0x00022850
        /*1504*/ 	.short	0x010a
        /*1506*/ 	.byte	0x3f
	.zero		1


	//   ....[54]....
        /*1508*/ 	.word	0x00020030
        /*150c*/ 	.word	0x0000000d
        /*1510*/ 	.word	0x00022850
        /*1514*/ 	.short	0x010a
        /*1516*/ 	.byte	0x3f
	.zero		1


	//   ....[55]....
        /*1518*/ 	.word	0x00020650
        /*151c*/ 	.word	0x00000000
        /*1520*/ 	.word	0x00000000
        /*1524*/ 	.short	0x0101
        /*1526*/ 	.byte	0x3f
	.zero		1


	//   ....[56]....
        /*1528*/ 	.word	0x000222d0
        /*152c*/ 	.word	0x00000000
        /*1530*/ 	.word	0x00000000
        /*1534*/ 	.short	0x0101
        /*1536*/ 	.byte	0x3f
	.zero		1


	//   ....[57]....
        /*1538*/ 	.word	0x00024cc0
        /*153c*/ 	.word	0x00000011
        /*1540*/ 	.word	0x00022820
        /*1544*/ 	.short	0x010a
        /*1546*/ 	.byte	0x3f
	.zero		1


	//   ....[58]....
        /*1548*/ 	.word	0x00024d90
        /*154c*/ 	.word	0x00000005
        /*1550*/ 	.word	0x000228a0
        /*1554*/ 	.short	0x010a
        /*1556*/ 	.byte	0x3f
	.zero		1


	//   ....[59]....
        /*1558*/ 	.word	0x00024fd0
        /*155c*/ 	.word	0x00000005
        /*1560*/ 	.word	0x000228c0
        /*1564*/ 	.short	0x010a
        /*1566*/ 	.byte	0x3f
	.zero		1


	//   ....[60]....
        /*1568*/ 	.word	0x00025380
        /*156c*/ 	.word	0x00000005
        /*1570*/ 	.word	0x000228a0
        /*1574*/ 	.short	0x010a
        /*1576*/ 	.byte	0x3f
	.zero		1


	//   ....[61]....
        /*1578*/ 	.word	0x000255b0
        /*157c*/ 	.word	0x00000005
        /*1580*/ 	.word	0x000228c0
        /*1584*/ 	.short	0x010a
        /*1586*/ 	.byte	0x3f
	.zero		1


	//   ....[62]....
        /*1588*/ 	.word	0x00026940
        /*158c*/ 	.word	0x00000004
        /*1590*/ 	.word	0x00022880
        /*1594*/ 	.short	0x010a
        /*1596*/ 	.byte	0x3f
	.zero		1


	//   ....[63]....
        /*1598*/ 	.word	0x000271e0
        /*159c*/ 	.word	0x00000004
        /*15a0*/ 	.word	0x00022870
        /*15a4*/ 	.short	0x0107
        /*15a6*/ 	.byte	0x3f
	.zero		1


	//   ....[64]....
        /*15a8*/ 	.word	0x000272a0
        /*15ac*/ 	.word	0x00000004
        /*15b0*/ 	.word	0x00022870
        /*15b4*/ 	.short	0x0101
        /*15b6*/ 	.byte	0x3f
	.zero		1


	//   ....[65]....
        /*15b8*/ 	.word	0x000272f0
        /*15bc*/ 	.word	0x00000004
        /*15c0*/ 	.word	0x00022840
        /*15c4*/ 	.short	0x010a
        /*15c6*/ 	.byte	0x3f
	.zero		1


	//   ....[66]....
        /*15c8*/ 	.word	0x00027a50
        /*15cc*/ 	.word	0x00000004
        /*15d0*/ 	.word	0x00022830
        /*15d4*/ 	.short	0x0107
        /*15d6*/ 	.byte	0x3f
	.zero		1


	//   ....[67]....
        /*15d8*/ 	.word	0x00027b30
        /*15dc*/ 	.word	0x00000004
        /*15e0*/ 	.word	0x00022830
        /*15e4*/ 	.short	0x0101
        /*15e6*/ 	.byte	0x3f
	.zero		1


	//   ....[68]....
        /*15e8*/ 	.word	0x000284b0
        /*15ec*/ 	.word	0x00000011
        /*15f0*/ 	.word	0x00022800
        /*15f4*/ 	.short	0x0107
        /*15f6*/ 	.byte	0x3f
	.zero		1


	//   ....[69]....
        /*15f8*/ 	.word	0x000285a0
        /*15fc*/ 	.word	0x00000011
        /*1600*/ 	.word	0x00022800
        /*1604*/ 	.short	0x0101
        /*1606*/ 	.byte	0x3f
	.zero		1


	//   ....[70]....
        /*1608*/ 	.word	0x000285c0
        /*160c*/ 	.word	0x00000011
        /*1610*/ 	.word	0x00022820
        /*1614*/ 	.short	0x010a
        /*1616*/ 	.byte	0x3f
	.zero		1


	//   ....[71]....
        /*1618*/ 	.word	0x00028b00
        /*161c*/ 	.word	0x00000000
        /*1620*/ 	.word	0x00022880
        /*1624*/ 	.short	0x010a
        /*1626*/ 	.byte	0x3f
	.zero		1


	//   ....[72]....
        /*1628*/ 	.word	0x000290f0
        /*162c*/ 	.word	0x00000000
        /*1630*/ 	.word	0x00022870
        /*1634*/ 	.short	0x0107
        /*1636*/ 	.byte	0x3f
	.zero		1


	//   ....[73]....
        /*1638*/ 	.word	0x000291b0
        /*163c*/ 	.word	0x00000000
        /*1640*/ 	.word	0x00022870
        /*1644*/ 	.short	0x0101
        /*1646*/ 	.byte	0x3f
	.zero		1


	//   ....[74]....
        /*1648*/ 	.word	0x000291e0
        /*164c*/ 	.word	0x00000000
        /*1650*/ 	.word	0x00022840
        /*1654*/ 	.short	0x010a
        /*1656*/ 	.byte	0x3f
	.zero		1


	//   ....[75]....
        /*1658*/ 	.word	0x000297a0
        /*165c*/ 	.word	0x00000000
        /*1660*/ 	.word	0x00022830
        /*1664*/ 	.short	0x0107
        /*1666*/ 	.byte	0x3f
	.zero		1


	//   ....[76]....
        /*1668*/ 	.word	0x00029870
        /*166c*/ 	.word	0x00000000
        /*1670*/ 	.word	0x00022830
        /*1674*/ 	.short	0x0101
        /*1676*/ 	.byte	0x3f
	.zero		1


	//   ....[77]....
        /*1678*/ 	.word	0x000298f0
        /*167c*/ 	.word	0x00000002
        /*1680*/ 	.word	0x00022870
        /*1684*/ 	.short	0x010a
        /*1686*/ 	.byte	0x3f
	.zero		1


	//   ....[78]....
        /*1688*/ 	.word	0x00029980
        /*168c*/ 	.word	0x00000002
        /*1690*/ 	.word	0x00022860
        /*1694*/ 	.short	0x010a
        /*1696*/ 	.byte	0x3f
	.zero		1


	//   ....[79]....
        /*1698*/ 	.word	0x0002a050
        /*169c*/ 	.word	0x00000002
        /*16a0*/ 	.word	0x00022850
        /*16a4*/ 	.short	0x0101
        /*16a6*/ 	.byte	0x3f
	.zero		1


	//   ....[80]....
        /*16a8*/ 	.word	0x0002a0e0
        /*16ac*/ 	.word	0x00000002
        /*16b0*/ 	.word	0x00000000
        /*16b4*/ 	.short	0x0101
        /*16b6*/ 	.byte	0x3f
	.zero		1


	//   ....[81]....
        /*16b8*/ 	.word	0x0002a2b0
        /*16bc*/ 	.word	0x00000000
        /*16c0*/ 	.word	0x00022870
        /*16c4*/ 	.short	0x010a
        /*16c6*/ 	.byte	0x3f
	.zero		1


	//   ....[82]....
        /*16c8*/ 	.word	0x0002a340
        /*16cc*/ 	.word	0x00000000
        /*16d0*/ 	.word	0x00022860
        /*16d4*/ 	.short	0x010a
        /*16d6*/ 	.byte	0x3f
	.zero		1


	//   ....[83]....
        /*16d8*/ 	.word	0x0002aa20
        /*16dc*/ 	.word	0x00000000
        /*16e0*/ 	.word	0x00022850
        /*16e4*/ 	.short	0x0101
        /*16e6*/ 	.byte	0x3f
	.zero		1


	//   ....[84]....
        /*16e8*/ 	.word	0x0002aad0
        /*16ec*/ 	.word	0x00000000
        /*16f0*/ 	.word	0x00000000
        /*16f4*/ 	.short	0x0101
        /*16f6*/ 	.byte	0x3f
	.zero		1


	//   ....[85]....
        /*16f8*/ 	.word	0x0002b800
        /*16fc*/ 	.word	0x00000005
        /*1700*/ 	.word	0x00022820
        /*1704*/ 	.short	0x010a
        /*1706*/ 	.byte	0x3f
	.zero		1


	//   ....[86]....
        /*1708*/ 	.word	0x0002b9a0
        /*170c*/ 	.word	0x00000003
        /*1710*/ 	.word	0x00022840
        /*1714*/ 	.short	0x010a
        /*1716*/ 	.byte	0x3f
	.zero		1


	//   ....[87]....
        /*1718*/ 	.word	0x0002ba30
        /*171c*/ 	.word	0x00000023
        /*1720*/ 	.word	0x00022840
        /*1724*/ 	.short	0x010a
        /*1726*/ 	.byte	0x3f
	.zero		1


	//   ....[88]....
        /*1728*/ 	.word	0x0002ba70
        /*172c*/ 	.word	0x00000003
        /*1730*/ 	.word	0x00022860
        /*1734*/ 	.short	0x010a
        /*1736*/ 	.byte	0x3f
	.zero		1


	//   ....[89]....
        /*1738*/ 	.word	0x0002bab0
        /*173c*/ 	.word	0x00000023
        /*1740*/ 	.word	0x00022860
        /*1744*/ 	.short	0x010a
        /*1746*/ 	.byte	0x3f
	.zero		1


	//   ....[90]....
        /*1748*/ 	.word	0x0002baf0
        /*174c*/ 	.word	0x00000003
        /*1750*/ 	.word	0x00022880
        /*1754*/ 	.short	0x010a
        /*1756*/ 	.byte	0x3f
	.zero		1


	//   ....[91]....
        /*1758*/ 	.word	0x0002bb30
        /*175c*/ 	.word	0x00000023
        /*1760*/ 	.word	0x00022880
        /*1764*/ 	.short	0x010a
        /*1766*/ 	.byte	0x3f
	.zero		1


	//   ....[92]....
        /*1768*/ 	.word	0x0002bb90
        /*176c*/ 	.word	0x00000057
        /*1770*/ 	.word	0x00022890
        /*1774*/ 	.short	0x010a
        /*1776*/ 	.byte	0x3f
	.zero		1


	//   ....[93]....
        /*1778*/ 	.word	0x0002bf40
        /*177c*/ 	.word	0x00000057
        /*1780*/ 	.word	0x00022890
        /*1784*/ 	.short	0x010a
        /*1786*/ 	.byte	0x3f
	.zero		1


	//   ....[94]....
        /*1788*/ 	.word	0x0002c300
        /*178c*/ 	.word	0x00000057
        /*1790*/ 	.word	0x00022890
        /*1794*/ 	.short	0x010a
        /*1796*/ 	.byte	0x3f
	.zero		1


	//   ....[95]....
        /*1798*/ 	.word	0x0002c6b0
        /*179c*/ 	.word	0x00000057
        /*17a0*/ 	.word	0x000228b0
        /*17a4*/ 	.short	0x010a
        /*17a6*/ 	.byte	0x3f
	.zero		1


	//   ....[96]....
        /*17a8*/ 	.word	0x0002cb80
        /*17ac*/ 	.word	0x00000011
        /*17b0*/ 	.word	0x00022800
        /*17b4*/ 	.short	0x010a
        /*17b6*/ 	.byte	0x3f
	.zero		1


	//   ....[97]....
        /*17b8*/ 	.word	0x0002d070
        /*17bc*/ 	.word	0x00000011
        /*17c0*/ 	.word	0x00022800
        /*17c4*/ 	.short	0x010a
        /*17c6*/ 	.byte	0x3f
	.zero		1


	//   ....[98]....
        /*17c8*/ 	.word	0x0002d0c0
        /*17cc*/ 	.word	0x0000000e
        /*17d0*/ 	.word	0x00022830
        /*17d4*/ 	.short	0x010a
        /*17d6*/ 	.byte	0x3f
	.zero		1


	//   ....[99]....
        /*17d8*/ 	.word	0x0002d110
        /*17dc*/ 	.word	0x00000059
        /*17e0*/ 	.word	0x00022830
        /*17e4*/ 	.short	0x010a
        /*17e6*/ 	.byte	0x3f
	.zero		1


	//   ....[100]....
        /*17e8*/ 	.word	0x0002d160
        /*17ec*/ 	.word	0x000000cc
        /*17f0*/ 	.word	0x00022850
        /*17f4*/ 	.short	0x010a
        /*17f6*/ 	.byte	0x3f
	.zero		1


	//   ....[101]....
        /*17f8*/ 	.word	0x0002d1b0
        /*17fc*/ 	.word	0x00000000
        /*1800*/ 	.word	0x00022830
        /*1804*/ 	.short	0x010a
        /*1806*/ 	.byte	0x3f
	.zero		1


	//   ....[102]....
        /*1808*/ 	.word	0x0002d200
        /*180c*/ 	.word	0x00000003
        /*1810*/ 	.word	0x00022850
        /*1814*/ 	.short	0x010a
        /*1816*/ 	.byte	0x3f
	.zero		1


	//   ....[103]....
        /*1818*/ 	.word	0x0002d250
        /*181c*/ 	.word	0x00000000
        /*1820*/ 	.word	0x00022830
        /*1824*/ 	.short	0x010a
        /*1826*/ 	.byte	0x3f
	.zero		1


	//   ....[104]....
        /*1828*/ 	.word	0x0002d2a0
        /*182c*/ 	.word	0x00000003
        /*1830*/ 	.word	0x00022850
        /*1834*/ 	.short	0x010a
        /*1836*/ 	.byte	0x3f
	.zero		1


	//   ....[105]....
        /*1838*/ 	.word	0x0002d2f0
        /*183c*/ 	.word	0x0000000d
        /*1840*/ 	.word	0x00022850
        /*1844*/ 	.short	0x010a
        /*1846*/ 	.byte	0x3f
	.zero		1


	//   ....[106]....
        /*1848*/ 	.word	0x0002e8b0
        /*184c*/ 	.word	0x00000011
        /*1850*/ 	.word	0x00022820
        /*1854*/ 	.short	0x010a
        /*1856*/ 	.byte	0x3f
	.zero		1


	//   ....[107]....
        /*1858*/ 	.word	0x0002e900
        /*185c*/ 	.word	0x00000005
        /*1860*/ 	.word	0x000228a0
        /*1864*/ 	.short	0x010a
        /*1866*/ 	.byte	0x3f
	.zero		1


	//   ....[108]....
        /*1868*/ 	.word	0x0002e950
        /*186c*/ 	.word	0x00000005
        /*1870*/ 	.word	0x000228c0
        /*1874*/ 	.short	0x010a
        /*1876*/ 	.byte	0x3f
	.zero		1


	//   ....[109]....
        /*1878*/ 	.word	0x0002e9a0
        /*187c*/ 	.word	0x00000005
        /*1880*/ 	.word	0x000228a0
        /*1884*/ 	.short	0x010a
        /*1886*/ 	.byte	0x3f
	.zero		1


	//   ....[110]....
        /*1888*/ 	.word	0x0002e9f0
        /*188c*/ 	.word	0x00000005
        /*1890*/ 	.word	0x000228c0
        /*1894*/ 	.short	0x010a
        /*1896*/ 	.byte	0x3f
	.zero		1


	//   ....[111]....
        /*1898*/ 	.word	0x0002eb10
        /*189c*/ 	.word	0x00000004
        /*18a0*/ 	.word	0x00022880
        /*18a4*/ 	.short	0x010a
        /*18a6*/ 	.byte	0x3f
	.zero		1


	//   ....[112]....
        /*18a8*/ 	.word	0x0002f860
        /*18ac*/ 	.word	0x00000004
        /*18b0*/ 	.word	0x00022840
        /*18b4*/ 	.short	0x010a
        /*18b6*/ 	.byte	0x3f
	.zero		1


	//   ....[113]....
        /*18b8*/ 	.word	0x00030e00
        /*18bc*/ 	.word	0x00000011
        /*18c0*/ 	.word	0x00022820
        /*18c4*/ 	.short	0x010a
        /*18c6*/ 	.byte	0x3f
	.zero		1


	//   ....[114]....
        /*18c8*/ 	.word	0x00030e50
        /*18cc*/ 	.word	0x00000000
        /*18d0*/ 	.word	0x00022880
        /*18d4*/ 	.short	0x010a
        /*18d6*/ 	.byte	0x3f
	.zero		1


	//   ....[115]....
        /*18d8*/ 	.word	0x00031990
        /*18dc*/ 	.word	0x00000000
        /*18e0*/ 	.word	0x00022840
        /*18e4*/ 	.short	0x010a
        /*18e6*/ 	.byte	0x3f
	.zero		1


	//   ....[116]....
        /*18e8*/ 	.word	0x000324a0
        /*18ec*/ 	.word	0x00000002
        /*18f0*/ 	.word	0x00022870
        /*18f4*/ 	.short	0x010a
        /*18f6*/ 	.byte	0x3f
	.zero		1


	//   ....[117]....
        /*18f8*/ 	.word	0x000324f0
        /*18fc*/ 	.word	0x00000002
        /*1900*/ 	.word	0x00022860
        /*1904*/ 	.short	0x010a
        /*1906*/ 	.byte	0x3f
	.zero		1


	//   ....[118]....
        /*1908*/ 	.word	0x00032540
        /*190c*/ 	.word	0x00000000
        /*1910*/ 	.word	0x00022870
        /*1914*/ 	.short	0x010a
        /*1916*/ 	.byte	0x3f
	.zero		1


	//   ....[119]....
        /*1918*/ 	.word	0x00032590
        /*191c*/ 	.word	0x00000000
        /*1920*/ 	.word	0x00022860
        /*1924*/ 	.short	0x010a
        /*1926*/ 	.byte	0x3f
	.zero		1


	//   ....[120]....
        /*1928*/ 	.word	0x00032f20
        /*192c*/ 	.word	0x00000005
        /*1930*/ 	.word	0x00022820
        /*1934*/ 	.short	0x010a
        /*1936*/ 	.byte	0x3f
	.zero		1


	//   ....[121]....
        /*1938*/ 	.word	0x000330c0
        /*193c*/ 	.word	0x00000003
        /*1940*/ 	.word	0x00022840
        /*1944*/ 	.short	0x010a
        /*1946*/ 	.byte	0x3f
	.zero		1


	//   ....[122]....
        /*1948*/ 	.word	0x00033110
        /*194c*/ 	.word	0x00000023
        /*1950*/ 	.word	0x00022840
        /*1954*/ 	.short	0x010a
        /*1956*/ 	.byte	0x3f
	.zero		1


	//   ....[123]....
        /*1958*/ 	.word	0x00033160
        /*195c*/ 	.word	0x00000003
        /*1960*/ 	.word	0x00022860
        /*1964*/ 	.short	0x010a
        /*1966*/ 	.byte	0x3f
	.zero		1


	//   ....[124]....
        /*1968*/ 	.word	0x000331b0
        /*196c*/ 	.word	0x00000023
        /*1970*/ 	.word	0x00022860
        /*1974*/ 	.short	0x010a
        /*1976*/ 	.byte	0x3f
	.zero		1


	//   ....[125]....
        /*1978*/ 	.word	0x00033200
        /*197c*/ 	.word	0x00000003
        /*1980*/ 	.word	0x00022880
        /*1984*/ 	.short	0x010a
        /*1986*/ 	.byte	0x3f
	.zero		1


	//----- nvinfo : EIATTR_NUM_MBARRIERS
	.align		4
.L_1018:
        /*1988*/ 	.byte	0x03, 0x38
        /*198a*/ 	.short	0x0016


	//----- nvinfo : EIATTR_EXIT_INSTR_OFFSETS
	.align		4
        /*198c*/ 	.byte	0x04, 0x1c
        /*198e*/ 	.short	(.L_1020 - .L_1019)


	//   ....[0]....
.L_1019:
        /*1990*/ 	.word	0x0002bb80


	//----- nvinfo : EIATTR_MAX_THREADS
	.align		4
.L_1020:
        /*1994*/ 	.byte	0x04, 0x05
        /*1996*/ 	.short	(.L_1022 - .L_1021)
.L_1021:
        /*1998*/ 	.word	0x00000180
        /*199c*/ 	.word	0x00000001
        /*19a0*/ 	.word	0x00000001


	//----- nvinfo : EIATTR_CRS_STACK_SIZE
	.align		4
.L_1022:
        /*19a4*/ 	.byte	0x04, 0x1e
        /*19a6*/ 	.short	(.L_1024 - .L_1023)
.L_1023:
        /*19a8*/ 	.word	0x00000000


	//----- nvinfo : EIATTR_CBANK_PARAM_SIZE
	.align		4
.L_1024:
        /*19ac*/ 	.byte	0x03, 0x19
        /*19ae*/ 	.short	0x0af0


	//----- nvinfo : EIATTR_PARAM_CBANK
	.align		4
        /*19b0*/ 	.byte	0x04, 0x0a
        /*19b2*/ 	.short	(.L_1026 - .L_1025)
	.align		4
.L_1025:
        /*19b4*/ 	.word	index@(.nv.constant0._ZN7cutlass13device_kernelIN5flash11enable_sm90INS1_16FlashAttnFwdSm90INS1_25CollectiveMainloopFwdSm90ILi2EN4cute5tupleIJNS5_1CILi1EEES8_S8_EEENS6_IJNS7_ILi128EEENS7_ILi160EEESA_EEELi128ENS_12float_e4m3_tEfNS_4arch4Sm90ELb0ELb1ELb0ELb1ELb1ELb1ELb0ELb1ELb1ELb1ELb0ELb0EEENS1_21CollectiveEpilogueFwdINS6_IJSA_SA_SB_EEES9_NS_10bfloat16_tESF_Li256ELb1ELb1ELb0ELb1EEENS1_36VarlenDynamicPersistentTileSchedulerILi128ELi160ELi256ELi128ELb0ELb1ELb1ELb1ELb0ELb1EEEEEEEEEvNT_6ParamsE)
        /*19b8*/ 	.short	0x0210
        /*19ba*/ 	.short	0x0af0


	//----- nvinfo : EIATTR_SW_WAR
	.align		4
.L_1026:
        /*19bc*/ 	.byte	0x04, 0x36
        /*19be*/ 	.short	(.L_1028 - .L_1027)
.L_1027:
        /*19c0*/ 	.word	0x00000008
.L_1028:


//--------------------- .nv.info._ZN7cutlass13device_kernelIN5flash11enable_sm90INS1_16FlashAttnFwdSm90INS1_25CollectiveMainloopFwdSm90ILi2EN4cute5tupleIJNS5_1CILi1EEES8_S8_EEENS6_IJNS7_ILi128EEENS7_ILi160EEESA_EEELi128ENS_12float_e4m3_tEfNS_4arch4Sm90ELb1ELb0ELb0ELb0ELb1ELb0ELb0ELb1ELb1ELb1ELb0ELb0EEENS1_21CollectiveEpilogueFwdINS6_IJSA_SA_SB_EEES9_NS_10bfloat16_tESF_Li256ELb0ELb1ELb0ELb1EEENS1_30DynamicPersistentTileSchedulerILi256ELi128ELb0ELb1ELb1EEEEEEEEEvNT_6ParamsE --------------------------
	.section	.nv.info._ZN7cutlass13device_kernelIN5flash11enable_sm90INS1_16FlashAttnFwdSm90INS1_25CollectiveMainloopFwdSm90ILi2EN4cute5tupleIJNS5_1CILi1EEES8_S8_EEENS6_IJNS7_ILi128EEENS7_ILi160EEESA_EEELi128ENS_12float_e4m3_tEfNS_4arch4Sm90ELb1ELb0ELb0ELb0ELb1ELb0ELb0ELb1ELb1ELb1ELb0ELb0EEENS1_21CollectiveEpilogueFwdINS6_IJSA_SA_SB_EEES9_NS_10bfloat16_tESF_Li256ELb0ELb1ELb0ELb1EEENS1_30DynamicPersistentTileSchedulerILi256ELi128ELb0ELb1ELb1EEEEEEEEEvNT_6ParamsE,"",@"SHT_CUDA_INFO"
	.sectionflags	@""
	.align	4


	//----- nvinfo : EIATTR_CUDA_API_VERSION
	.align		4
        /*0000*/ 	.byte	0x04, 0x37
        /*0002*/ 	.short	(.L_1030 - .L_1029)
.L_1029:
        /*0004*/ 	.word	0x00000082


	//----- nvinfo : EIATTR_KPARAM_INFO
	.align		4
.L_1030:
        /*0008*/ 	.byte	0x04, 0x17
        /*000a*/ 	.short	(.L_1032 - .L_1031)
.L_1031:
        /*000c*/ 	.word	0x00000000
        /*0010*/ 	.short	0x0000
        /*0012*/ 	.short	0x0070
        /*0014*/ 	.byte	0x00, 0xf0, 0x01, 0x2a


	//----- nvinfo : EIATTR_SPARSE_MMA_MASK
	.align		4
.L_1032:
        /*0018*/ 	.byte	0x03, 0x50
        /*001a*/ 	.short	0x0000


	//----- nvinfo : EIATTR_MAXREG_COUNT
	.align		4
        /*001c*/ 	.byte	0x03, 0x1b
        /*001e*/ 	.short	0x00a8


	//----- nvinfo : EIATTR_NUM_BARRIERS
	.align		4
        /*0020*/ 	.byte	0x02, 0x4c
        /*0022*/ 	.byte	0x10
	.zero		1


	//----- nvinfo : EIATTR_EXTERNS
	.align		4
        /*0024*/ 	.byte	0x04, 0x0f
        /*0026*/ 	.short	(.L_1034 - .L_1033)


	//   ....[0]....
	.align		4
.L_1033:
        /*0028*/ 	.word	index@(__assertfail)


	//----- nvinfo : EIATTR_ANNOTATIONS
	.align		4
.L_1034:
        /*002c*/ 	.byte	0x04, 0x55
        /*002e*/ 	.short	(.L_1036 - .L_1035)


	//   ....[0]....
.L_1035:
        /* <DEDUP_REMOVED lines=20> */


	//----- nvinfo : EIATTR_MERCURY_ISA_VERSION
	.align		4
.L_1036:
        /*0160*/ 	.byte	0x03, 0x5f
        /*0162*/ 	.short	0x0101


	//----- nvinfo : EIATTR_INT_WARP_WIDE_INSTR_OFFSETS
	.align		4
        /*0164*/ 	.byte	0x04, 0x31
        /*0166*/ 	.short	(.L_1038 - .L_1037)


	//   ....[0]....
.L_1037:
        /*0168*/ 	.word	0x000000c0


	//   ....[1]....
        /*016c*/ 	.word	0x000000d0


	//   ....[2]....
        /*0170*/ 	.word	0x00000170


	//   ....[3]....
        /*0174*/ 	.word	0x0000df90


	//   ....[4]....
        /*0178*/ 	.word	0x0000e020


	//   ....[5]....
        /*017c*/ 	.word	0x000120f0


	//   ....[6]....
        /*0180*/ 	.word	0x00012180


	//----- nvinfo : EIATTR_COOP_GROUP_MASK_REGIDS
	.align		4
.L_1038:
        /*0184*/ 	.byte	0x04, 0x29
        /*0186*/ 	.short	(.L_1040 - .L_1039)


	//   ....[0]....
.L_1039:
        /*0188*/ 	.word	0xffffffff


	//   ....[1]....
        /*018c*/ 	.word	0xffffffff


	//   ....[2]....
        /*0190*/ 	.word	0xffffffff


	//   ....[3]....
        /*0194*/ 	.word	0xffffffff


	//   ....[4]....
        /*0198*/ 	.word	0xffffffff


	//   ....[5]....
        /*019c*/ 	.word	0xffffffff


	//   ....[6]....
        /*01a0*/ 	.word	0xffffffff


	//   ....[7]....
        /*01a4*/ 	.word	0xffffffff


	//   ....[8]....
        /*01a8*/ 	.word	0xffffffff


	//   ....[9]....
        /*01ac*/ 	.word	0xffffffff


	//   ....[10]....
        /*01b0*/ 	.word	0xffffffff


	//   ....[11]....
        /*01b4*/ 	.word	0xffffffff


	//   ....[12]....
        /*01b8*/ 	.word	0xffffffff


	//   ....[13]....
        /*01bc*/ 	.word	0xffffffff


	//   ....[14]....
        /*01c0*/ 	.word	0xffffffff


	//   ....[15]....
        /*01c4*/ 	.word	0xffffffff


	//   ....[16]....
        /*01c8*/ 	.word	0xffffffff


	//   ....[17]....
        /*01cc*/ 	.word	0xffffffff


	//   ....[18]....
        /*01d0*/ 	.word	0xffffffff


	//   ....[19]....
        /*01d4*/ 	.word	0xffffffff


	//   ....[20]....
        /*01d8*/ 	.word	0xffffffff


	//   ....[21]....
        /*01dc*/ 	.word	0xffffffff


	//   ....[22]....
        /*01e0*/ 	.word	0xffffffff


	//   ....[23]....
        /*01e4*/ 	.word	0xffffffff


	//   ....[24]....
        /*01e8*/ 	.word	0xffffffff


	//   ....[25]....
        /*01ec*/ 	.word	0xffffffff


	//   ....[26]....
        /*01f0*/ 	.word	0xffffffff


	//   ....[27]....
        /*01f4*/ 	.word	0xffffffff


	//   ....[28]....
        /*01f8*/ 	.word	0xffffffff


	//   ....[29]....
        /*01fc*/ 	.word	0xffffffff


	//   ....[30]....
        /*0200*/ 	.word	0xffffffff


	//   ....[31]....
        /*0204*/ 	.word	0xffffffff


	//   ....[32]....
        /*0208*/ 	.word	0xffffffff


	//   ....[33]....
        /*020c*/ 	.word	0xffffffff


	//   ....[34]....
        /*0210*/ 	.word	0xffffffff


	//   ....[35]....
        /*0214*/ 	.word	0xffffffff


	//   ....[36]....
        /*0218*/ 	.word	0xffffffff


	//   ....[37]....
        /*021c*/ 	.word	0xffffffff


	//   ....[38]....
        /*0220*/ 	.word	0xffffffff


	//   ....[39]....
        /*0224*/ 	.word	0xffffffff


	//   ....[40]....
        /*0228*/ 	.word	0xffffffff


	//   ....[41]....
        /*022c*/ 	.word	0xffffffff


	//   ....[42]....
        /*0230*/ 	.word	0xffffffff


	//   ....[43]....
        /*0234*/ 	.word	0xffffffff


	//   ....[44]....
        /*0238*/ 	.word	0xffffffff


	//   ....[45]....
        /*023c*/ 	.word	0xffffffff


	//   ....[46]....
        /*0240*/ 	.word	0xffffffff


	//   ....[47]....
        /*0244*/ 	.word	0xffffffff


	//   ....[48]....
        /*0248*/ 	.word	0xffffffff


	//   ....[49]....
        /*024c*/ 	.word	0xffffffff


	//   ....[50]....
        /*0250*/ 	.word	0xffffffff


	//   ....[51]....
        /*0254*/ 	.word	0xffffffff


	//   ....[52]....
        /*0258*/ 	.word	0xffffffff


	//   ....[53]....
        /*025c*/ 	.word	0xffffffff


	//   ....[54]....
        /*0260*/ 	.word	0xffffffff


	//   ....[55]....
        /*0264*/ 	.word	0xffffffff


	//   ....[56]....
        /*0268*/ 	.word	0xffffffff


	//   ....[57]....
        /*026c*/ 	.word	0xffffffff


	//   ....[58]....
        /*0270*/ 	.word	0xffffffff


	//   ....[59]....
        /*0274*/ 	.word	0xffffffff


	//   ....[60]....
        /*0278*/ 	.word	0xffffffff


	//   ....[61]....
        /*027c*/ 	.word	0xffffffff


	//   ....[62]....
        /*0280*/ 	.word	0xffffffff


	//   ....[63]....
        /*0284*/ 	.word	0xffffffff


	//   ....[64]....
        /*0288*/ 	.word	0xffffffff


	//   ....[65]....
        /*028c*/ 	.word	0xffffffff


	//   ....[66]....
        /*0290*/ 	.word	0xffffffff


	//   ....[67]....
        /*0294*/ 	.word	0xffffffff


	//   ....[68]....
        /*0298*/ 	.word	0xffffffff


	//   ....[69]....
        /*029c*/ 	.word	0xffffffff


	//   ....[70]....
        /*02a0*/ 	.word	0xffffffff


	//   ....[71]....
        /*02a4*/ 	.word	0xffffffff


	//   ....[72]....
        /*02a8*/ 	.word	0xffffffff


	//   ....[73]....
        /*02ac*/ 	.word	0xffffffff


	//   ....[74]....
        /*02b0*/ 	.word	0xffffffff


	//   ....[75]....
        /*02b4*/ 	.word	0xffffffff


	//   ....[76]....
        /*02b8*/ 	.word	0xffffffff


	//   ....[77]....
        /*02bc*/ 	.word	0xffffffff


	//   ....[78]....
        /*02c0*/ 	.word	0xffffffff


	//   ....[79]....
        /*02c4*/ 	.word	0xffffffff


	//   ....[80]....
        /*02c8*/ 	.word	0xffffffff


	//   ....[81]....
        /*02cc*/ 	.word	0xffffffff


	//   ....[82]....
        /*02d0*/ 	.word	0xffffffff


	//   ....[83]....
        /*02d4*/ 	.word	0xffffffff


	//   ....[84]....
        /*02d8*/ 	.word	0xffffffff


	//   ....[85]....
        /*02dc*/ 	.word	0xffffffff


	//   ....[86]....
        /*02e0*/ 	.word	0xffffffff


	//   ....[87]....
        /*02e4*/ 	.word	0xffffffff


	//   ....[88]....
        /*02e8*/ 	.word	0xffffffff


	//   ....[89]....
        /*02ec*/ 	.word	0xffffffff


	//   ....[90]....
        /*02f0*/ 	.word	0xffffffff


	//   ....[91]....
        /*02f4*/ 	.word	0xffffffff


	//   ....[92]....
        /*02f8*/ 	.word	0xffffffff


	//   ....[93]....
        /*02fc*/ 	.word	0xffffffff


	//   ....[94]....
        /*0300*/ 	.word	0xffffffff


	//   ....[95]....
        /*0304*/ 	.word	0xffffffff


	//   ....[96]....
        /*0308*/ 	.word	0xffffffff


	//   ....[97]....
        /*030c*/ 	.word	0xffffffff


	//   ....[98]....
        /*0310*/ 	.word	0xffffffff


	//   ....[99]....
        /*0314*/ 	.word	0xffffffff


	//   ....[100]....
        /*0318*/ 	.word	0xffffffff


	//   ....[101]....
        /*031c*/ 	.word	0xffffffff


	//   ....[102]....
        /*0320*/ 	.word	0xffffffff


	//   ....[103]....
        /*0324*/ 	.word	0xffffffff


	//   ....[104]....
        /*0328*/ 	.word	0xffffffff


	//   ....[105]....
        /*032c*/ 	.word	0xffffffff


	//   ....[106]....
        /*0330*/ 	.word	0xffffffff


	//   ....[107]....
        /*0334*/ 	.word	0xffffffff


	//   ....[108]....
        /*0338*/ 	.word	0xffffffff


	//   ....[109]....
        /*033c*/ 	.word	0xffffffff


	//   ....[110]....
        /*0340*/ 	.word	0xffffffff


	//   ....[111]....
        /*0344*/ 	.word	0xffffffff


	//   ....[112]....
        /*0348*/ 	.word	0xffffffff


	//   ....[113]....
        /*034c*/ 	.word	0xffffffff


	//   ....[114]....
        /*0350*/ 	.word	0xffffffff


	//   ....[115]....
        /*0354*/ 	.word	0xffffffff


	//   ....[116]....
        /*0358*/ 	.word	0xffffffff


	//   ....[117]....
        /*035c*/ 	.word	0xffffffff


	//   ....[118]....
        /*0360*/ 	.word	0xffffffff


	//   ....[119]....
        /*0364*/ 	.word	0xffffffff


	//   ....[120]....
        /*0368*/ 	.word	0xffffffff


	//   ....[121]....
        /*036c*/ 	.word	0xffffffff


	//   ....[122]....
        /*0370*/ 	.word	0xffffffff


	//   ....[123]....
        /*0374*/ 	.word	0xffffffff


	//   ....[124]....
        /*0378*/ 	.word	0xffffffff


	//   ....[125]....
        /*037c*/ 	.word	0xffffffff


	//   ....[126]....
        /*0380*/ 	.word	0xffffffff


	//   ....[127]....
        /*0384*/ 	.word	0xffffffff


	//   ....[128]....
        /*0388*/ 	.word	0xffffffff


	//   ....[129]....
        /*038c*/ 	.word	0xffffffff


	//   ....[130]....
        /*0390*/ 	.word	0xffffffff


	//   ....[131]....
        /*0394*/ 	.word	0xffffffff


	//   ....[132]....
        /*0398*/ 	.word	0xffffffff


	//   ....[133]....
        /*039c*/ 	.word	0xffffffff


	//   ....[134]....
        /*03a0*/ 	.word	0xffffffff


	//   ....[135]....
        /*03a4*/ 	.word	0xffffffff


	//   ....[136]....
        /*03a8*/ 	.word	0xffffffff


	//   ....[137]....
        /*03ac*/ 	.word	0xffffffff


	//   ....[138]....
        /*03b0*/ 	.word	0xffffffff


	//   ....[139]....
        /*03b4*/ 	.word	0xffffffff


	//   ....[140]....
        /*03b8*/ 	.word	0xffffffff


	//   ....[141]....
        /*03bc*/ 	.word	0xffffffff


	//   ....[142]....
        /*03c0*/ 	.word	0xffffffff


	//   ....[143]....
        /*03c4*/ 	.word	0xffffffff


	//   ....[144]....
        /*03c8*/ 	.word	0xffffffff


	//   ....[145]....
        /*03cc*/ 	.word	0xffffffff


	//   ....[146]....
        /*03d0*/ 	.word	0xffffffff


	//   ....[147]....
        /*03d4*/ 	.word	0xffffffff


	//   ....[148]....
        /*03d8*/ 	.word	0xffffffff


	//   ....[149]....
        /*03dc*/ 	.word	0xffffffff


	//   ....[150]....
        /*03e0*/ 	.word	0xffffffff


	//   ....[151]....
        /*03e4*/ 	.word	0xffffffff


	//   ....[152]....
        /*03e8*/ 	.word	0xffffffff


	//   ....[153]....
        /*03ec*/ 	.word	0xffffffff


	//   ....[154]....
        /*03f0*/ 	.word	0xffffffff


	//   ....[155]....
        /*03f4*/ 	.word	0xffffffff


	//   ....[156]....
        /*03f8*/ 	.word	0xffffffff


	//   ....[157]....
        /*03fc*/ 	.word	0xffffffff


	//   ....[158]....
        /*0400*/ 	.word	0xffffffff


	//   ....[159]....
        /*0404*/ 	.word	0xffffffff


	//   ....[160]....
        /*0408*/ 	.word	0xffffffff


	//   ....[161]....
        /*040c*/ 	.word	0xffffffff


	//   ....[162]....
        /*0410*/ 	.word	0xffffffff


	//   ....[163]....
        /*0414*/ 	.word	0xffffffff


	//   ....[164]....
        /*0418*/ 	.word	0xffffffff


	//   ....[165]....
        /*041c*/ 	.word	0xffffffff


	//   ....[166]....
        /*0420*/ 	.word	0xffffffff


	//   ....[167]....
        /*0424*/ 	.word	0xffffffff


	//   ....[168]....
        /*0428*/ 	.word	0xffffffff


	//   ....[169]....
        /*042c*/ 	.word	0xffffffff


	//   ....[170]....
        /*0430*/ 	.word	0xffffffff


	//   ....[171]....
        /*0434*/ 	.word	0xffffffff


	//   ....[172]....
        /*0438*/ 	.word	0xffffffff


	//   ....[173]....
        /*043c*/ 	.word	0xffffffff


	//   ....[174]....
        /*0440*/ 	.word	0xffffffff


	//   ....[175]....
        /*0444*/ 	.word	0xffffffff


	//   ....[176]....
        /*0448*/ 	.word	0xffffffff


	//   ....[177]....
        /*044c*/ 	.word	0xffffffff


	//   ....[178]....
        /*0450*/ 	.word	0x0500000f


	//   ....[179]....
        /*0454*/ 	.word	0x0500000f


	//   ....[180]....
        /*0458*/ 	.word	0x0500000f


	//   ....[181]....
        /*045c*/ 	.word	0x0500000f


	//   ....[182]....
        /*0460*/ 	.word	0x0500000f


	//   ....[183]....
        /*0464*/ 	.word	0x0500000f


	//   ....[184]....
        /*0468*/ 	.word	0x0500000f


	//   ....[185]....
        /*046c*/ 	.word	0x0500000f


	//   ....[186]....
        /*0470*/ 	.word	0x0500000f


	//   ....[187]....
        /*0474*/ 	.word	0x0500000f


	//   ....[188]....
        /*0478*/ 	.word	0x0500000f


	//   ....[189]....
        /*047c*/ 	.word	0x0500000f


	//   ....[190]....
        /*0480*/ 	.word	0x0500000f


	//   ....[191]....
        /*0484*/ 	.word	0x0500000f


	//   ....[192]....
        /*0488*/ 	.word	0x0500000f


	//   ....[193]....
        /*048c*/ 	.word	0x0500000f


	//   ....[194]....
        /*0490*/ 	.word	0x0500000f


	//   ....[195]....
        /*0494*/ 	.word	0x0500000f


	//   ....[196]....
        /*0498*/ 	.word	0x0500000f


	//   ....[197]....
        /*049c*/ 	.word	0x0500000f


	//   ....[198]....
        /*04a0*/ 	.word	0x0500000f


	//   ....[199]....
        /*04a4*/ 	.word	0x0500000f


	//   ....[200]....
        /*04a8*/ 	.word	0x0500000f


	//   ....[201]....
        /*04ac*/ 	.word	0x0500000f


	//   ....[202]....
        /*04b0*/ 	.word	0x0500000f


	//   ....[203]....
        /*04b4*/ 	.word	0x0500000f


	//   ....[204]....
        /*04b8*/ 	.word	0x0500000f


	//   ....[205]....
        /*04bc*/ 	.word	0x0500000f


	//   ....[206]....
        /*04c0*/ 	.word	0x0500000f


	//   ....[207]....
        /*04c4*/ 	.word	0x0500000f


	//   ....[208]....
        /*04c8*/ 	.word	0x0500000f


	//   ....[209]....
        /*04cc*/ 	.word	0x0500000f


	//   ....[210]....
        /*04d0*/ 	.word	0x0500000f


	//   ....[211]....
        /*04d4*/ 	.word	0x0500000f


	//   ....[212]....
        /*04d8*/ 	.word	0x0500000f


	//   ....[213]....
        /*04dc*/ 	.word	0x0500000f


	//   ....[214]....
        /*04e0*/ 	.word	0x0500000f


	//   ....[215]....
        /*04e4*/ 	.word	0x0500000f


	//   ....[216]....
        /*04e8*/ 	.word	0x0500000f


	//   ....[217]....
        /*04ec*/ 	.word	0x0500000f


	//   ....[218]....
        /*04f0*/ 	.word	0x0500000f


	//   ....[219]....
        /*04f4*/ 	.word	0x0500000f


	//   ....[220]....
        /*04f8*/ 	.word	0x0500000f


	//   ....[221]....
        /*04fc*/ 	.word	0x0500000f


	//   ....[222]....
        /*0500*/ 	.word	0x0500000f


	//   ....[223]....
        /*0504*/ 	.word	0x0500000f


	//   ....[224]....
        /*0508*/ 	.word	0x0500000f


	//   ....[225]....
        /*050c*/ 	.word	0x0500000f


	//   ....[226]....
        /*0510*/ 	.word	0x0500000f


	//   ....[227]....
        /*0514*/ 	.word	0x0500000f


	//   ....[228]....
        /*0518*/ 	.word	0x0500000f


	//   ....[229]....
        /*051c*/ 	.word	0x0500000f


	//   ....[230]....
        /*0520*/ 	.word	0x0500000f


	//   ....[231]....
        /*0524*/ 	.word	0x0500000f


	//   ....[232]....
        /*0528*/ 	.word	0x0500000f


	//   ....[233]....
        /*052c*/ 	.word	0x0500000f


	//   ....[234]....
        /*0530*/ 	.word	0x0500000f


	//   ....[235]....
        /*0534*/ 	.word	0x0500000f


	//   ....[236]....
        /*0538*/ 	.word	0x0500000f


	//   ....[237]....
        /*053c*/ 	.word	0x0500000f


	//   ....[238]....
        /*0540*/ 	.word	0x0500000f


	//   ....[239]....
        /*0544*/ 	.word	0x0500000f


	//   ....[240]....
        /*0548*/ 	.word	0x0500000f


	//   ....[241]....
        /*054c*/ 	.word	0x0500000f


	//   ....[242]....
        /*0550*/ 	.word	0x0500000f


	//   ....[243]....
        /*0554*/ 	.word	0x0500000f


	//   ....[244]....
        /*0558*/ 	.word	0x0500000f


	//   ....[245]....
        /*055c*/ 	.word	0x0500000f


	//   ....[246]....
        /*0560*/ 	.word	0x0500000f


	//   ....[247]....
        /*0564*/ 	.word	0x0500000f


	//   ....[248]....
        /*0568*/ 	.word	0x0500000f


	//   ....[249]....
        /*056c*/ 	.word	0x0500000f


	//   ....[250]....
        /*0570*/ 	.word	0x0500000f


	//   ....[251]....
        /*0574*/ 	.word	0x0500000f


	//   ....[252]....
        /*0578*/ 	.word	0x0500000f


	//   ....[253]....
        /*057c*/ 	.word	0x0500000f


	//   ....[254]....
        /*0580*/ 	.word	0x0500000f


	//   ....[255]....
        /*0584*/ 	.word	0x0500000f


	//   ....[0]....
        /*0588*/ 	.word	0x0500000f


	//   ....[1]....
        /*058c*/ 	.word	0x0500000f


	//   ....[2]....
        /*0590*/ 	.word	0x0500000f


	//   ....[3]....
        /*0594*/ 	.word	0x0500000f


	//   ....[4]....
        /*0598*/ 	.word	0x0500000f


	//   ....[5]....
        /*059c*/ 	.word	0x0500000f


	//   ....[6]....
        /*05a0*/ 	.word	0x0500000f


	//   ....[7]....
        /*05a4*/ 	.word	0x0500000f


	//   ....[8]....
        /*05a8*/ 	.word	0x0500000f


	//   ....[9]....
        /*05ac*/ 	.word	0x0500000f


	//   ....[10]....
        /*05b0*/ 	.word	0x0500000f


	//   ....[11]....
        /*05b4*/ 	.word	0x0500000f


	//   ....[12]....
        /*05b8*/ 	.word	0x0500000f


	//   ....[13]....
        /*05bc*/ 	.word	0x0500000f


	//   ....[14]....
        /*05c0*/ 	.word	0x0500000f


	//   ....[15]....
        /*05c4*/ 	.word	0x0500000f


	//   ....[16]....
        /*05c8*/ 	.word	0x0500000f


	//   ....[17]....
        /*05cc*/ 	.word	0x0500000f


	//   ....[18]....
        /*05d0*/ 	.word	0x0500000f


	//   ....[19]....
        /*05d4*/ 	.word	0x0500000f


	//----- nvinfo : EIATTR_COOP_GROUP_INSTR_OFFSETS
	.align		4
.L_1040:
        /*05d8*/ 	.byte	0x04, 0x28
        /*05da*/ 	.short	(.L_1042 - .L_1041)


	//   ....[0]....
.L_1041:
        /*05dc*/ 	.word	0x00000080


	//   ....[1]....
        /*05e0*/ 	.word	0x00000090


	//   ....[2]....
        /*05e4*/ 	.word	0x000002d0


	//   ....[3]....
        /*05e8*/ 	.word	0x00000430


	//   ....[4]....
        /*05ec*/ 	.word	0x00000550


	//   ....[5]....
        /*05f0*/ 	.word	0x000006b0


	//   ....[6]....
        /*05f4*/ 	.word	0x000016e0


	//   ....[7]....
        /*05f8*/ 	.word	0x00002390


	//   ....[8]....
        /*05fc*/ 	.word	0x000023c0


	//   ....[9]....
        /*0600*/ 	.word	0x00002cb0


	//   ....[10]....
        /*0604*/ 	.word	0x00002cd0


	//   ....[11]....
        /*0608*/ 	.word	0x00003920


	//   ....[12]....
        /*060c*/ 	.word	0x00003980


	//   ....[13]....
        /*0610*/ 	.word	0x00005610


	//   ....[14]....
        /*0614*/ 	.word	0x00005630


	//   ....[15]....
        /*0618*/ 	.word	0x00005e60


	//   ....[16]....
        /*061c*/ 	.word	0x00005f60


	//   ....[17]....
        /*0620*/ 	.word	0x000069c0


	//   ....[18]....
        /*0624*/ 	.word	0x00006a20


	//   ....[19]....
        /*0628*/ 	.word	0x00008f80


	//   ....[20]....
        /*062c*/ 	.word	0x00008f90


	//   ....[21]....
        /*0630*/ 	.word	0x00008fc0


	//   ....[22]....
        /*0634*/ 	.word	0x00008fd0


	//   ....[23]....
        /*0638*/ 	.word	0x0000aaa0


	//   ....[24]....
        /*063c*/ 	.word	0x0000aab0


	//   ....[25]....
        /*0640*/ 	.word	0x0000ab30


	//   ....[26]....
        /*0644*/ 	.word	0x0000ab40


	//   ....[27]....
        /*0648*/ 	.word	0x0000be90


	//   ....[28]....
        /*064c*/ 	.word	0x0000bea0


	//   ....[29]....
        /*0650*/ 	.word	0x0000beb0


	//   ....[30]....
        /*0654*/ 	.word	0x0000bec0


	//   ....[31]....
        /*0658*/ 	.word	0x0000bed0


	//   ....[32]....
        /*065c*/ 	.word	0x0000bee0


	//   ....[33]....
        /*0660*/ 	.word	0x0000bef0


	//   ....[34]....
        /*0664*/ 	.word	0x0000bf00


	//   ....[35]....
        /*0668*/ 	.word	0x0000bf10


	//   ....[36]....
        /*066c*/ 	.word	0x0000bf20


	//   ....[37]....
        /*0670*/ 	.word	0x0000bf50


	//   ....[38]....
        /*0674*/ 	.word	0x0000bf60


	//   ....[39]....
        /*0678*/ 	.word	0x0000bf70


	//   ....[40]....
        /*067c*/ 	.word	0x0000bf80


	//   ....[41]....
        /*0680*/ 	.word	0x0000bfa0


	//   ....[42]....
        /*0684*/ 	.word	0x0000bfb0


	//   ....[43]....
        /*0688*/ 	.word	0x0000bfe0


	//   ....[44]....
        /*068c*/ 	.word	0x0000bff0


	//   ....[45]....
        /*0690*/ 	.word	0x0000c010


	//   ....[46]....
        /*0694*/ 	.word	0x0000c020


	//   ....[47]....
        /*0698*/ 	.word	0x0000c030


	//   ....[48]....
        /*069c*/ 	.word	0x0000c040


	//   ....[49]....
        /*06a0*/ 	.word	0x0000c050


	//   ....[50]....
        /*06a4*/ 	.word	0x0000c060


	//   ....[51]....
        /*06a8*/ 	.word	0x0000c080


	//   ....[52]....
        /*06ac*/ 	.word	0x0000c0b0


	//   ....[53]....
        /*06b0*/ 	.word	0x0000c0f0


	//   ....[54]....
        /*06b4*/ 	.word	0x0000c130


	//   ....[55]....
        /*06b8*/ 	.word	0x0000c170


	//   ....[56]....
        /*06bc*/ 	.word	0x0000c1b0


	//   ....[57]....
        /*06c0*/ 	.word	0x0000c1c0


	//   ....[58]....
        /*06c4*/ 	.word	0x0000c1d0


	//   ....[59]....
        /*06c8*/ 	.word	0x0000c2c0


	//   ....[60]....
        /*06cc*/ 	.word	0x0000c2f0


	//   ....[61]....
        /*06d0*/ 	.word	0x0000c320


	//   ....[62]....
        /*06d4*/ 	.word	0x0000c380


	//   ....[63]....
        /*06d8*/ 	.word	0x0000c800


	//   ....[64]....
        /*06dc*/ 	.word	0x0000c840


	//   ....[65]....
        /*06e0*/ 	.word	0x0000c900


	//   ....[66]....
        /*06e4*/ 	.word	0x0000c920


	//   ....[67]....
        /*06e8*/ 	.word	0x0000c9e0


	//   ....[68]....
        /*06ec*/ 	.word	0x0000ca00


	//   ....[69]....
        /*06f0*/ 	.word	0x0000cad0


	//   ....[70]....
        /*06f4*/ 	.word	0x0000caf0


	//   ....[71]....
        /*06f8*/ 	.word	0x0000d190


	//   ....[72]....
        /*06fc*/ 	.word	0x0000d1b0


	//   ....[73]....
        /*0700*/ 	.word	0x0000d270


	//   ....[74]....
        /*0704*/ 	.word	0x0000d290


	//   ....[75]....
        /*0708*/ 	.word	0x0000d350


	//   ....[76]....
        /*070c*/ 	.word	0x0000d370


	//   ....[77]....
        /*0710*/ 	.word	0x0000d440


	//   ....[78]....
        /*0714*/ 	.word	0x0000d460


	//   ....[79]....
        /*0718*/ 	.word	0x0000d5f0


	//   ....[80]....
        /*071c*/ 	.word	0x0000ee90


	//   ....[81]....
        /*0720*/ 	.word	0x0000eed0


	//   ....[82]....
        /*0724*/ 	.word	0x0000efa0


	//   ....[83]....
        /*0728*/ 	.word	0x0000efb0


	//   ....[84]....
        /*072c*/ 	.word	0x0000f000


	//   ....[85]....
        /*0730*/ 	.word	0x0000f010


	//   ....[86]....
        /*0734*/ 	.word	0x0000f060


	//   ....[87]....
        /*0738*/ 	.word	0x0000f070


	//   ....[88]....
        /*073c*/ 	.word	0x0000f0c0


	//   ....[89]....
        /*0740*/ 	.word	0x0000f0d0


	//   ....[90]....
        /*0744*/ 	.word	0x0000f120


	//   ....[91]....
        /*0748*/ 	.word	0x0000f130


	//   ....[92]....
        /*074c*/ 	.word	0x0000f180


	//   ....[93]....
        /*0750*/ 	.word	0x0000f190


	//   ....[94]....
        /*0754*/ 	.word	0x0000f1a0


	//   ....[95]....
        /*0758*/ 	.word	0x0000f1f0


	//   ....[96]....
        /*075c*/ 	.word	0x0000f240


	//   ....[97]....
        /*0760*/ 	.word	0x0000f250


	//   ....[98]....
        /*0764*/ 	.word	0x0000f260


	//   ....[99]....
        /*0768*/ 	.word	0x0000f2c0


	//   ....[100]....
        /*076c*/ 	.word	0x0000f720


	//   ....[101]....
        /*0770*/ 	.word	0x0000f750


	//   ....[102]....
        /*0774*/ 	.word	0x0000f7c0


	//   ....[103]....
        /*0778*/ 	.word	0x0000f7f0


	//   ....[104]....
        /*077c*/ 	.word	0x0000f830


	//   ....[105]....
        /*0780*/ 	.word	0x0000f860


	//   ....[106]....
        /*0784*/ 	.word	0x0000f8b0


	//   ....[107]....
        /*0788*/ 	.word	0x0000f8e0


	//   ....[108]....
        /*078c*/ 	.word	0x0000f930


	//   ....[109]....
        /*0790*/ 	.word	0x0000f960


	//   ....[110]....
        /*0794*/ 	.word	0x0000f9b0


	//   ....[111]....
        /*0798*/ 	.word	0x0000f9d0


	//   ....[112]....
        /*079c*/ 	.word	0x0000fa20


	//   ....[113]....
        /*07a0*/ 	.word	0x0000fa40


	//   ....[114]....
        /*07a4*/ 	.word	0x0000fa80


	//   ....[115]....
        /*07a8*/ 	.word	0x0000faa0


	//   ....[116]....
        /*07ac*/ 	.word	0x0000fac0


	//   ....[117]....
        /*07b0*/ 	.word	0x0000fb00


	//   ....[118]....
        /*07b4*/ 	.word	0x0000fb20


	//   ....[119]....
        /*07b8*/ 	.word	0x0000fb80


	//   ....[120]....
        /*07bc*/ 	.word	0x000101c0


	//   ....[121]....
        /*07c0*/ 	.word	0x000101e0


	//   ....[122]....
        /*07c4*/ 	.word	0x00010200


	//   ....[123]....
        /*07c8*/ 	.word	0x00010260


	//   ....[124]....
        /*07cc*/ 	.word	0x000102b0


	//   ....[125]....
        /*07d0*/ 	.word	0x000102d0


	//   ....[126]....
        /*07d4*/ 	.word	0x00010320


	//   ....[127]....
        /*07d8*/ 	.word	0x00010340


	//   ....[128]....
        /*07dc*/ 	.word	0x00010390


	//   ....[129]....
        /*07e0*/ 	.word	0x000103b0


	//   ....[130]....
        /*07e4*/ 	.word	0x00010400


	//   ....[131]....
        /*07e8*/ 	.word	0x00010420


	//   ....[132]....
        /*07ec*/ 	.word	0x00010470


	//   ....[133]....
        /*07f0*/ 	.word	0x00010490


	//   ....[134]....
        /*07f4*/ 	.word	0x000104d0


	//   ....[135]....
        /*07f8*/ 	.word	0x000104f0


	//   ....[136]....
        /*07fc*/ 	.word	0x00010e30


	//   ....[137]....
        /*0800*/ 	.word	0x00010e40


	//   ....[138]....
        /*0804*/ 	.word	0x00010e50


	//   ....[139]....
        /*0808*/ 	.word	0x00010e60


	//   ....[140]....
        /*080c*/ 	.word	0x00010e70


	//   ....[141]....
        /*0810*/ 	.word	0x00010e80


	//   ....[142]....
        /*0814*/ 	.word	0x00010ea0


	//   ....[143]....
        /*0818*/ 	.word	0x00010ec0


	//   ....[144]....
        /*081c*/ 	.word	0x00010f80


	//   ....[145]....
        /*0820*/ 	.word	0x00010f90


	//   ....[146]....
        /*0824*/ 	.word	0x00010fa0


	//   ....[147]....
        /*0828*/ 	.word	0x00010fb0


	//   ....[148]....
        /*082c*/ 	.word	0x00011020


	//   ....[149]....
        /*0830*/ 	.word	0x00011030


	//   ....[150]....
        /*0834*/ 	.word	0x00011040


	//   ....[151]....
        /*0838*/ 	.word	0x00011050


	//   ....[152]....
        /*083c*/ 	.word	0x00011070


	//   ....[153]....
        /*0840*/ 	.word	0x00011090


	//   ....[154]....
        /*0844*/ 	.word	0x000110d0


	//   ....[155]....
        /*0848*/ 	.word	0x00011120


	//   ....[156]....
        /*084c*/ 	.word	0x000114d0


	//   ....[157]....
        /*0850*/ 	.word	0x000114e0


	//   ....[158]....
        /*0854*/ 	.word	0x000114f0


	//   ....[159]....
        /*0858*/ 	.word	0x00011500


	//   ....[160]....
        /*085c*/ 	.word	0x00011510


	//   ....[161]....
        /*0860*/ 	.word	0x00011530


	//   ....[162]....
        /*0864*/ 	.word	0x00011550


	//   ....[163]....
        /*0868*/ 	.word	0x000115b0


	//   ....[164]....
        /*086c*/ 	.word	0x000115f0


	//   ....[165]....
        /*0870*/ 	.word	0x00011600


	//   ....[166]....
        /*0874*/ 	.word	0x00011620


	//   ....[167]....
        /*0878*/ 	.word	0x00011640


	//   ....[168]....
        /*087c*/ 	.word	0x00011650


	//   ....[169]....
        /*0880*/ 	.word	0x000116a0


	//   ....[170]....
        /*0884*/ 	.word	0x000116c0


	//   ....[171]....
        /*0888*/ 	.word	0x000116d0


	//   ....[172]....
        /*088c*/ 	.word	0x000116e0


	//   ....[173]....
        /*0890*/ 	.word	0x00011710


	//   ....[174]....
        /*0894*/ 	.word	0x00011730


	//   ....[175]....
        /*0898*/ 	.word	0x00011770


	//   ....[176]....
        /*089c*/ 	.word	0x00012aa0


	//   ....[177]....
        /*08a0*/ 	.word	0x00012c40


	//   ....[178]....
        /*08a4*/ 	.word	0x00013250


	//   ....[179]....
        /*08a8*/ 	.word	0x00013330


	//   ....[180]....
        /*08ac*/ 	.word	0x00013420


	//   ....[181]....
        /*08b0*/ 	.word	0x00013480


	//   ....[182]....
        /*08b4*/ 	.word	0x00013540


	//   ....[183]....
        /*08b8*/ 	.word	0x000135a0


	//   ....[184]....
        /*08bc*/ 	.word	0x00013660


	//   ....[185]....
        /*08c0*/ 	.word	0x000136c0


	//   ....[186]....
        /*08c4*/ 	.word	0x00013780


	//   ....[187]....
        /*08c8*/ 	.word	0x000137e0


	//   ....[188]....
        /*08cc*/ 	.word	0x000138a0


	//   ....[189]....
        /*08d0*/ 	.word	0x00013900


	//   ....[190]....
        /*08d4*/ 	.word	0x000139c0


	//   ....[191]....
        /*08d8*/ 	.word	0x00013a20


	//   ....[192]....
        /*08dc*/ 	.word	0x00013ae0


	//   ....[193]....
        /*08e0*/ 	.word	0x00013b40


	//   ....[194]....
        /*08e4*/ 	.word	0x00013c00


	//   ....[195]....
        /*08e8*/ 	.word	0x00013c60


	//   ....[196]....
        /*08ec*/ 	.word	0x00013d20


	//   ....[197]....
        /*08f0*/ 	.word	0x00013d80


	//   ....[198]....
        /*08f4*/ 	.word	0x00013e70


	//   ....[199]....
        /*08f8*/ 	.word	0x00014020


	//   ....[200]....
        /*08fc*/ 	.word	0x000140b0


	//   ....[201]....
        /*0900*/ 	.word	0x00014180


	//   ....[202]....
        /*0904*/ 	.word	0x000141d0


	//   ....[203]....
        /*0908*/ 	.word	0x000142a0


	//   ....[204]....
        /*090c*/ 	.word	0x000142f0


	//   ....[205]....
        /*0910*/ 	.word	0x000143d0


	//   ....[206]....
        /*0914*/ 	.word	0x00014420


	//   ....[207]....
        /*0918*/ 	.word	0x000144a0


	//   ....[208]....
        /*091c*/ 	.word	0x00014550


	//   ....[209]....
        /*0920*/ 	.word	0x000145d0


	//   ....[210]....
        /*0924*/ 	.word	0x00014680


	//   ....[211]....
        /*0928*/ 	.word	0x00014700


	//   ....[212]....
        /*092c*/ 	.word	0x000147a0


	//   ....[213]....
        /*0930*/ 	.word	0x00014820


	//   ....[214]....
        /*0934*/ 	.word	0x000148c0


	//   ....[215]....
        /*0938*/ 	.word	0x00014930


	//   ....[216]....
        /*093c*/ 	.word	0x000149e0


	//   ....[217]....
        /*0940*/ 	.word	0x00014a50


	//   ....[218]....
        /*0944*/ 	.word	0x00014b00


	//   ....[219]....
        /*0948*/ 	.word	0x00014b90


	//   ....[220]....
        /*094c*/ 	.word	0x00014c10


	//   ....[221]....
        /*0950*/ 	.word	0x00014c90


	//   ....[222]....
        /*0954*/ 	.word	0x00014d30


	//   ....[223]....
        /*0958*/ 	.word	0x00014d90


	//   ....[224]....
        /*095c*/ 	.word	0x00014e50


	//   ....[225]....
        /*0960*/ 	.word	0x00014eb0


	//   ....[226]....
        /*0964*/ 	.word	0x00014f70


	//   ....[227]....
        /*0968*/ 	.word	0x00014fd0


	//   ....[228]....
        /*096c*/ 	.word	0x00015090


	//   ....[229]....
        /*0970*/ 	.word	0x000150f0


	//   ....[230]....
        /*0974*/ 	.word	0x000151b0


	//   ....[231]....
        /*0978*/ 	.word	0x00015210


	//   ....[232]....
        /*097c*/ 	.word	0x000152d0


	//   ....[233]....
        /*0980*/ 	.word	0x00015330


	//   ....[234]....
        /*0984*/ 	.word	0x000153d0


	//   ....[235]....
        /*0988*/ 	.word	0x00015500


	//   ....[236]....
        /*098c*/ 	.word	0x00015590


	//   ....[237]....
        /*0990*/ 	.word	0x00015610


	//   ....[238]....
        /*0994*/ 	.word	0x000156b0


	//   ....[239]....
        /*0998*/ 	.word	0x00015710


	//   ....[240]....
        /*099c*/ 	.word	0x000157c0


	//   ....[241]....
        /*09a0*/ 	.word	0x00015820


	//   ....[242]....
        /*09a4*/ 	.word	0x000158d0


	//   ....[243]....
        /*09a8*/ 	.word	0x00015930


	//   ....[244]....
        /*09ac*/ 	.word	0x000159d0


	//   ....[245]....
        /*09b0*/ 	.word	0x00015a30


	//   ....[246]....
        /*09b4*/ 	.word	0x00015ae0


	//   ....[247]....
        /*09b8*/ 	.word	0x00015b40


	//   ....[248]....
        /*09bc*/ 	.word	0x00015be0


	//   ....[249]....
        /*09c0*/ 	.word	0x00015c40


	//   ....[250]....
        /*09c4*/ 	.word	0x00015cf0


	//   ....[251]....
        /*09c8*/ 	.word	0x00015d50


	//   ....[252]....
        /*09cc*/ 	.word	0x00015e00


	//   ....[253]....
        /*09d0*/ 	.word	0x00015e60


	//   ....[254]....
        /*09d4*/ 	.word	0x00015f10


	//   ....[255]....
        /*09d8*/ 	.word	0x00016000


	//   ....[0]....
        /*09dc*/ 	.word	0x00016090


	//   ....[1]....
        /*09e0*/ 	.word	0x00016110


	//   ....[2]....
        /*09e4*/ 	.word	0x000161a0


	//   ....[3]....
        /*09e8*/ 	.word	0x00016200


	//   ....[4]....
        /*09ec*/ 	.word	0x000162a0


	//   ....[5]....
        /*09f0*/ 	.word	0x00016300


	//   ....[6]....
        /*09f4*/ 	.word	0x000163b0


	//   ....[7]....
        /*09f8*/ 	.word	0x00016410


	//   ....[8]....
        /*09fc*/ 	.word	0x000164b0


	//   ....[9]....
        /*0a00*/ 	.word	0x00016510


	//   ....[10]....
        /*0a04*/ 	.word	0x000165c0


	//   ....[11]....
        /*0a08*/ 	.word	0x00016620


	//   ....[12]....
        /*0a0c*/ 	.word	0x000166c0


	//   ....[13]....
        /*0a10*/ 	.word	0x00016720


	//   ....[14]....
        /*0a14*/ 	.word	0x000167d0


	//   ....[15]....
        /*0a18*/ 	.word	0x00016830


	//   ....[16]....
        /*0a1c*/ 	.word	0x000168e0


	//   ....[17]....
        /*0a20*/ 	.word	0x00016940


	//   ....[18]....
        /*0a24*/ 	.word	0x000169f0


	//   ....[19]....
        /*0a28*/ 	.word	0x00016c50


	//----- nvinfo : EIATTR_REG_RECONFIG
	.align		4
.L_1042:
        /*0a2c*/ 	.byte	0x01, 0x54
	.zero		2


	//----- nvinfo : EIATTR_SYSCALL_OFFSETS
	.align		4
        /*0a30*/ 	.byte	0x04, 0x46
        /*0a32*/ 	.short	(.L_1044 - .L_1043)


	//   ....[0]....
.L_1043:
        /*0a34*/ 	.word	0x000018c0


	//   ....[1]....
        /*0a38*/ 	.word	0x0000e190


	//   ....[2]....
        /*0a3c*/ 	.word	0x0000e300


	//   ....[3]....
        /*0a40*/ 	.word	0x0000e460


	//   ....[4]....
        /*0a44*/ 	.word	0x0000e5a0


	//   ....[5]....
        /*0a48*/ 	.word	0x0000fe40


	//----- nvinfo : EIATTR_MBARRIER_INSTR_OFFSETS
	.align		4
.L_1044:
        /*0a4c*/ 	.byte	0x04, 0x39
        /*0a4e*/ 	.short	(.L_1046 - .L_1045)


	//   ....[0]....
.L_1045:
        /*0a50*/ 	.word	0x00000180
        /*0a54*/ 	.word	0x000000ff
        /*0a58*/ 	.word	0x00022800
        /*0a5c*/ 	.short	0x0100
        /*0a5e*/ 	.byte	0x08
	.zero		1


	//   ....[1]....
        /*0a60*/ 	.word	0x00000190
        /*0a64*/ 	.word	0x000000ff
        /*0a68*/ 	.word	0x00022820
        /*0a6c*/ 	.short	0x0100
        /*0a6e*/ 	.byte	0x08
	.zero		1


	//   ....[2]....
        /*0a70*/ 	.word	0x00000280
        /*0a74*/ 	.word	0x000000ff
        /*0a78*/ 	.word	0x00022830
        /*0a7c*/ 	.short	0x0100
        /*0a7e*/ 	.byte	0x08
	.zero		1


	//   ....[3]....
        /*0a80*/ 	.word	0x00000290
        /*0a84*/ 	.word	0x000000ff
        /*0a88*/ 	.word	0x00022840
        /*0a8c*/ 	.short	0x0100
        /*0a8e*/ 	.byte	0x08
	.zero		1


	//   ....[4]....
        /*0a90*/ 	.word	0x000002a0
        /*0a94*/ 	.word	0x000000ff
        /*0a98*/ 	.word	0x00022838
        /*0a9c*/ 	.short	0x0100
        /*0a9e*/ 	.byte	0x08
	.zero		1


	//   ....[5]....
        /*0aa0*/ 	.word	0x000002b0
        /*0aa4*/ 	.word	0x000000ff
        /*0aa8*/ 	.word	0x00022848
        /*0aac*/ 	.short	0x0100
        /*0aae*/ 	.byte	0x08
	.zero		1


	//   ....[6]....
        /*0ab0*/ 	.word	0x000003e0
        /*0ab4*/ 	.word	0x000000ff
        /*0ab8*/ 	.word	0x00022850
        /*0abc*/ 	.short	0x0100
        /*0abe*/ 	.byte	0x08
	.zero		1


	//   ....[7]....
        /*0ac0*/ 	.word	0x000003f0
        /*0ac4*/ 	.word	0x000000ff
        /*0ac8*/ 	.word	0x00022860
        /*0acc*/ 	.short	0x0100
        /*0ace*/ 	.byte	0x08
	.zero		1


	//   ....[8]....
        /*0ad0*/ 	.word	0x00000400
        /*0ad4*/ 	.word	0x000000ff
        /*0ad8*/ 	.word	0x00022858
        /*0adc*/ 	.short	0x0100
        /*0ade*/ 	.byte	0x08
	.zero		1


	//   ....[9]....
        /*0ae0*/ 	.word	0x00000410
        /*0ae4*/ 	.word	0x000000ff
        /*0ae8*/ 	.word	0x00022868
        /*0aec*/ 	.short	0x0100
        /*0aee*/ 	.byte	0x08
	.zero		1


	//   ....[10]....
        /*0af0*/ 	.word	0x00000500
        /*0af4*/ 	.word	0x000000ff
        /*0af8*/ 	.word	0x00022870
        /*0afc*/ 	.short	0x0100
        /*0afe*/ 	.byte	0x06
	.zero		1


	//   ....[11]....
        /*0b00*/ 	.word	0x00000510
        /*0b04*/ 	.word	0x000000ff
        /*0b08*/ 	.word	0x00022880
        /*0b0c*/ 	.short	0x0100
        /*0b0e*/ 	.byte	0x06
	.zero		1


	//   ....[12]....
        /*0b10*/ 	.word	0x00000520
        /*0b14*/ 	.word	0x000000ff
        /*0b18*/ 	.word	0x00022878
        /*0b1c*/ 	.short	0x0100
        /*0b1e*/ 	.byte	0x06
	.zero		1


	//   ....[13]....
        /*0b20*/ 	.word	0x00000530
        /*0b24*/ 	.word	0x000000ff
        /*0b28*/ 	.word	0x00022888
        /*0b2c*/ 	.short	0x0100
        /*0b2e*/ 	.byte	0x06
	.zero		1


	//   ....[14]....
        /*0b30*/ 	.word	0x00000660
        /*0b34*/ 	.word	0x000000ff
        /*0b38*/ 	.word	0x00022890
        /*0b3c*/ 	.short	0x0100
        /*0b3e*/ 	.byte	0x08
	.zero		1


	//   ....[15]....
        /*0b40*/ 	.word	0x00000670
        /*0b44*/ 	.word	0x000000ff
        /*0b48*/ 	.word	0x000228a0
        /*0b4c*/ 	.short	0x0100
        /*0b4e*/ 	.byte	0x08
	.zero		1


	//   ....[16]....
        /*0b50*/ 	.word	0x00000680
        /*0b54*/ 	.word	0x000000ff
        /*0b58*/ 	.word	0x00022898
        /*0b5c*/ 	.short	0x0100
        /*0b5e*/ 	.byte	0x08
	.zero		1


	//   ....[17]....
        /*0b60*/ 	.word	0x00000690
        /*0b64*/ 	.word	0x000000ff
        /*0b68*/ 	.word	0x000228a8
        /*0b6c*/ 	.short	0x0100
        /*0b6e*/ 	.byte	0x08
	.zero		1


	//   ....[18]....
        /*0b70*/ 	.word	0x000007e0
        /*0b74*/ 	.word	0x000000ff
        /*0b78*/ 	.word	0x000228b0
        /*0b7c*/ 	.short	0x0100
        /*0b7e*/ 	.byte	0x08
	.zero		1


	//   ....[19]....
        /*0b80*/ 	.word	0x000007f0
        /*0b84*/ 	.word	0x000000ff
        /*0b88*/ 	.word	0x000228c0
        /*0b8c*/ 	.short	0x0100
        /*0b8e*/ 	.byte	0x08
	.zero		1


	//   ....[20]....
        /*0b90*/ 	.word	0x00000800
        /*0b94*/ 	.word	0x000000ff
        /*0b98*/ 	.word	0x000228b8
        /*0b9c*/ 	.short	0x0100
        /*0b9e*/ 	.byte	0x08
	.zero		1


	//   ....[21]....
        /*0ba0*/ 	.word	0x00000810
        /*0ba4*/ 	.word	0x000000ff
        /*0ba8*/ 	.word	0x000228c8
        /*0bac*/ 	.short	0x0100
        /*0bae*/ 	.byte	0x08
	.zero		1


	//   ....[22]....
        /*0bb0*/ 	.word	0x00001940
        /*0bb4*/ 	.word	0x000000ff
        /*0bb8*/ 	.word	0x00022800
        /*0bbc*/ 	.short	0x010a
        /*0bbe*/ 	.byte	0x2b
	.zero		1


	//   ....[23]....
        /*0bc0*/ 	.word	0x000019c0
        /*0bc4*/ 	.word	0x00000000
        /*0bc8*/ 	.word	0x00022830
        /*0bcc*/ 	.short	0x010a
        /*0bce*/ 	.byte	0x3f
	.zero		1


	//   ....[24]....
        /*0bd0*/ 	.word	0x00001a00
        /*0bd4*/ 	.word	0x00000000
        /*0bd8*/ 	.word	0x00022830
        /*0bdc*/ 	.short	0x010a
        /*0bde*/ 	.byte	0x3f
	.zero		1


	//   ....[25]....
        /*0be0*/ 	.word	0x000025d0
        /*0be4*/ 	.word	0x000000ff
        /*0be8*/ 	.word	0x00000000
        /*0bec*/ 	.short	0x0101
        /*0bee*/ 	.byte	0x06
	.zero		1


	//   ....[26]....
        /*0bf0*/ 	.word	0x000049e0
        /*0bf4*/ 	.word	0x000000ff
        /*0bf8*/ 	.word	0x00022830
        /*0bfc*/ 	.short	0x010a
        /*0bfe*/ 	.byte	0x06
	.zero		1


	//   ....[27]....
        /*0c00*/ 	.word	0x00004a20
        /*0c04*/ 	.word	0x000000ff
        /*0c08*/ 	.word	0x00022830
        /*0c0c*/ 	.short	0x010a
        /*0c0e*/ 	.byte	0x06
	.zero		1


	//   ....[28]....
        /*0c10*/ 	.word	0x000052b0
        /*0c14*/ 	.word	0x000000ff
        /*0c18*/ 	.word	0x00022850
        /*0c1c*/ 	.short	0x010a
        /*0c1e*/ 	.byte	0x06
	.zero		1


	//   ....[29]....
        /*0c20*/ 	.word	0x000052f0
        /*0c24*/ 	.word	0x000000ff
        /*0c28*/ 	.word	0x00022850
        /*0c2c*/ 	.short	0x010a
        /*0c2e*/ 	.byte	0x06
	.zero		1


	//   ....[30]....
        /*0c30*/ 	.word	0x00005690
        /*0c34*/ 	.word	0x000000ff
        /*0c38*/ 	.word	0x00000000
        /*0c3c*/ 	.short	0x0101
        /*0c3e*/ 	.byte	0x06
	.zero		1


	//   ....[31]....
        /*0c40*/ 	.word	0x00007790
        /*0c44*/ 	.word	0x000000ff
        /*0c48*/ 	.word	0x00000000
        /*0c4c*/ 	.short	0x0101
        /*0c4e*/ 	.byte	0x06
	.zero		1


	//   ....[32]....
        /*0c50*/ 	.word	0x00007ec0
        /*0c54*/ 	.word	0x000000ff
        /*0c58*/ 	.word	0x00022830
        /*0c5c*/ 	.short	0x010a
        /*0c5e*/ 	.byte	0x06
	.zero		1


	//   ....[33]....
        /*0c60*/ 	.word	0x00007f00
        /*0c64*/ 	.word	0x000000ff
        /*0c68*/ 	.word	0x00022830
        /*0c6c*/ 	.short	0x010a
        /*0c6e*/ 	.byte	0x06
	.zero		1


	//   ....[34]....
        /*0c70*/ 	.word	0x00008790
        /*0c74*/ 	.word	0x000000ff
        /*0c78*/ 	.word	0x00022850
        /*0c7c*/ 	.short	0x010a
        /*0c7e*/ 	.byte	0x06
	.zero		1


	//   ....[35]....
        /*0c80*/ 	.word	0x000087d0
        /*0c84*/ 	.word	0x000000ff
        /*0c88*/ 	.word	0x00022850
        /*0c8c*/ 	.short	0x010a
        /*0c8e*/ 	.byte	0x06
	.zero		1


	//   ....[36]....
        /*0c90*/ 	.word	0x00008b20
        /*0c94*/ 	.word	0x000000ff
        /*0c98*/ 	.word	0x00000000
        /*0c9c*/ 	.short	0x0101
        /*0c9e*/ 	.byte	0x06
	.zero		1


	//   ....[37]....
        /*0ca0*/ 	.word	0x0000a0d0
        /*0ca4*/ 	.word	0x000000ff
        /*0ca8*/ 	.word	0x00000000
        /*0cac*/ 	.short	0x0101
        /*0cae*/ 	.byte	0x06
	.zero		1


	//   ....[38]....
        /*0cb0*/ 	.word	0x0000a750
        /*0cb4*/ 	.word	0x000000ff
        /*0cb8*/ 	.word	0x00022850
        /*0cbc*/ 	.short	0x010a
        /*0cbe*/ 	.byte	0x09
	.zero		1


	//   ....[39]....
        /*0cc0*/ 	.word	0x0000a790
        /*0cc4*/ 	.word	0x000000ff
        /*0cc8*/ 	.word	0x00022850
        /*0ccc*/ 	.short	0x010a
        /*0cce*/ 	.byte	0x09
	.zero		1


	//   ....[40]....
        /*0cd0*/ 	.word	0x0000ae40
        /*0cd4*/ 	.word	0x000000ff
        /*0cd8*/ 	.word	0x00000000
        /*0cdc*/ 	.short	0x0101
        /*0cde*/ 	.byte	0x04
	.zero		1


	//   ....[41]....
        /*0ce0*/ 	.word	0x0000c830
        /*0ce4*/ 	.word	0x00000003
        /*0ce8*/ 	.word	0x00000000
        /*0cec*/ 	.short	0x0101
        /*0cee*/ 	.byte	0x3f
	.zero		1


	//   ....[42]....
        /*0cf0*/ 	.word	0x0000eba0
        /*0cf4*/ 	.word	0x00000000
        /*0cf8*/ 	.word	0x00022880
        /*0cfc*/ 	.short	0x010a
        /*0cfe*/ 	.byte	0x3f
	.zero		1


	//   ....[43]....
        /*0d00*/ 	.word	0x0000f400
        /*0d04*/ 	.word	0x00000000
        /*0d08*/ 	.word	0x00022870
        /*0d0c*/ 	.short	0x0107
        /*0d0e*/ 	.byte	0x3f
	.zero		1


	//   ....[44]....
        /*0d10*/ 	.word	0x0000f4c0
        /*0d14*/ 	.word	0x00000000
        /*0d18*/ 	.word	0x00022870
        /*0d1c*/ 	.short	0x0101
        /*0d1e*/ 	.byte	0x3f
	.zero		1


	//   ....[45]....
        /*0d20*/ 	.word	0x0000f4f0
        /*0d24*/ 	.word	0x00000000
        /*0d28*/ 	.word	0x00022840
        /*0d2c*/ 	.short	0x010a
        /*0d2e*/ 	.byte	0x3f
	.zero		1


	//   ....[46]....
        /*0d30*/ 	.word	0x0000fc20
        /*0d34*/ 	.word	0x00000000
        /*0d38*/ 	.word	0x00022830
        /*0d3c*/ 	.short	0x0107
        /*0d3e*/ 	.byte	0x3f
	.zero		1


	//   ....[47]....
        /*0d40*/ 	.word	0x0000fce0
        /*0d44*/ 	.word	0x00000000
        /*0d48*/ 	.word	0x00022830
        /*0d4c*/ 	.short	0x0101
        /*0d4e*/ 	.byte	0x3f
	.zero		1


	//   ....[48]....
        /*0d50*/ 	.word	0x000105a0
        /*0d54*/ 	.word	0x00000011
        /*0d58*/ 	.word	0x00022800
        /*0d5c*/ 	.short	0x0107
        /*0d5e*/ 	.byte	0x3f
	.zero		1


	//   ....[49]....
        /*0d60*/ 	.word	0x00010690
        /*0d64*/ 	.word	0x00000011
        /*0d68*/ 	.word	0x00022800
        /*0d6c*/ 	.short	0x0101
        /*0d6e*/ 	.byte	0x3f
	.zero		1


	//   ....[50]....
        /*0d70*/ 	.word	0x000106b0
        /*0d74*/ 	.word	0x00000011
        /*0d78*/ 	.word	0x00022820
        /*0d7c*/ 	.short	0x010a
        /*0d7e*/ 	.byte	0x3f
	.zero		1


	//   ....[51]....
        /*0d80*/ 	.word	0x00010bd0
        /*0d84*/ 	.word	0x00000000
        /*0d88*/ 	.word	0x00022880
        /*0d8c*/ 	.short	0x010a
        /*0d8e*/ 	.byte	0x3f
	.zero		1


	//   ....[52]....
        /*0d90*/ 	.word	0x000111a0
        /*0d94*/ 	.word	0x00000000
        /*0d98*/ 	.word	0x00022870
        /*0d9c*/ 	.short	0x0107
        /*0d9e*/ 	.byte	0x3f
	.zero		1


	//   ....[53]....
        /*0da0*/ 	.word	0x00011260
        /*0da4*/ 	.word	0x00000000
        /*0da8*/ 	.word	0x00022870
        /*0dac*/ 	.short	0x0101
        /*0dae*/ 	.byte	0x3f
	.zero		1


	//   ....[54]....
        /*0db0*/ 	.word	0x00011290
        /*0db4*/ 	.word	0x00000000
        /*0db8*/ 	.word	0x00022840
        /*0dbc*/ 	.short	0x010a
        /*0dbe*/ 	.byte	0x3f
	.zero		1


	//   ....[55]....
        /*0dc0*/ 	.word	0x00011830
        /*0dc4*/ 	.word	0x00000000
        /*0dc8*/ 	.word	0x00022830
        /*0dcc*/ 	.short	0x0107
        /*0dce*/ 	.byte	0x3f
	.zero		1


	//   ....[56]....
        /*0dd0*/ 	.word	0x000118f0
        /*0dd4*/ 	.word	0x00000000
        /*0dd8*/ 	.word	0x00022830
        /*0ddc*/ 	.short	0x0101
        /*0dde*/ 	.byte	0x3f
	.zero		1


	//   ....[57]....
        /*0de0*/ 	.word	0x00011980
        /*0de4*/ 	.word	0x00000003
        /*0de8*/ 	.word	0x00022870
        /*0dec*/ 	.short	0x010a
        /*0dee*/ 	.byte	0x3f
	.zero		1


	//   ....[58]....
        /*0df0*/ 	.word	0x00011a10
        /*0df4*/ 	.word	0x00000003
        /*0df8*/ 	.word	0x00022860
        /*0dfc*/ 	.short	0x010a
        /*0dfe*/ 	.byte	0x3f
	.zero		1


	//   ....[59]....
        /*0e00*/ 	.word	0x00011fd0
        /*0e04*/ 	.word	0x00000003
        /*0e08*/ 	.word	0x00022850
        /*0e0c*/ 	.short	0x0101
        /*0e0e*/ 	.byte	0x3f
	.zero		1


	//   ....[60]....
        /*0e10*/ 	.word	0x00012060
        /*0e14*/ 	.word	0x00000003
        /*0e18*/ 	.word	0x00000000
        /*0e1c*/ 	.short	0x0101
        /*0e1e*/ 	.byte	0x3f
	.zero		1


	//   ....[61]....
        /*0e20*/ 	.word	0x00012230
        /*0e24*/ 	.word	0x00000003
        /*0e28*/ 	.word	0x00022870
        /*0e2c*/ 	.short	0x010a
        /*0e2e*/ 	.byte	0x3f
	.zero		1


	//   ....[62]....
        /*0e30*/ 	.word	0x000122c0
        /*0e34*/ 	.word	0x00000003
        /*0e38*/ 	.word	0x00022860
        /*0e3c*/ 	.short	0x010a
        /*0e3e*/ 	.byte	0x3f
	.zero		1


	//   ....[63]....
        /*0e40*/ 	.word	0x00012880
        /*0e44*/ 	.word	0x00000003
        /*0e48*/ 	.word	0x00022850
        /*0e4c*/ 	.short	0x0101
        /*0e4e*/ 	.byte	0x3f
	.zero		1


	//   ....[64]....
        /*0e50*/ 	.word	0x00012920
        /*0e54*/ 	.word	0x00000003
        /*0e58*/ 	.word	0x00000000
        /*0e5c*/ 	.short	0x0101
        /*0e5e*/ 	.byte	0x3f
	.zero		1


	//   ....[65]....
        /*0e60*/ 	.word	0x00012bc0
        /*0e64*/ 	.word	0x00000004
        /*0e68*/ 	.word	0x00022820
        /*0e6c*/ 	.short	0x010a
        /*0e6e*/ 	.byte	0x3f
	.zero		1


	//   ....[66]....
        /*0e70*/ 	.word	0x00012d40
        /*0e74*/ 	.word	0x00000005
        /*0e78*/ 	.word	0x00022840
        /*0e7c*/ 	.short	0x010a
        /*0e7e*/ 	.byte	0x3f
	.zero		1


	//   ....[67]....
        /*0e80*/ 	.word	0x00012de0
        /*0e84*/ 	.word	0x0000001f
        /*0e88*/ 	.word	0x00022840
        /*0e8c*/ 	.short	0x010a
        /*0e8e*/ 	.byte	0x3f
	.zero		1


	//   ....[68]....
        /*0e90*/ 	.word	0x00012e20
        /*0e94*/ 	.word	0x00000005
        /*0e98*/ 	.word	0x00022860
        /*0e9c*/ 	.short	0x010a
        /*0e9e*/ 	.byte	0x3f
	.zero		1


	//   ....[69]....
        /*0ea0*/ 	.word	0x00012e60
        /*0ea4*/ 	.word	0x0000001f
        /*0ea8*/ 	.word	0x00022860
        /*0eac*/ 	.short	0x010a
        /*0eae*/ 	.byte	0x3f
	.zero		1


	//   ....[70]....
        /*0eb0*/ 	.word	0x00012ea0
        /*0eb4*/ 	.word	0x00000005
        /*0eb8*/ 	.word	0x00022880
        /*0ebc*/ 	.short	0x010a
        /*0ebe*/ 	.byte	0x3f
	.zero		1


	//   ....[71]....
        /*0ec0*/ 	.word	0x00012ee0
        /*0ec4*/ 	.word	0x0000001f
        /*0ec8*/ 	.word	0x00022880
        /*0ecc*/ 	.short	0x010a
        /*0ece*/ 	.byte	0x3f
	.zero		1


	//   ....[72]....
        /*0ed0*/ 	.word	0x00012f50
        /*0ed4*/ 	.word	0x00000003
        /*0ed8*/ 	.word	0x00022800
        /*0edc*/ 	.short	0x010a
        /*0ede*/ 	.byte	0x3f
	.zero		1


	//   ....[73]....
        /*0ee0*/ 	.word	0x00012fa0
        /*0ee4*/ 	.word	0x00000000
        /*0ee8*/ 	.word	0x00022830
        /*0eec*/ 	.short	0x010a
        /*0eee*/ 	.byte	0x3f
	.zero		1


	//   ....[74]....
        /*0ef0*/ 	.word	0x00013000
        /*0ef4*/ 	.word	0x00000005
        /*0ef8*/ 	.word	0x00022830
        /*0efc*/ 	.short	0x010a
        /*0efe*/ 	.byte	0x3f
	.zero		1


	//   ....[75]....
        /*0f00*/ 	.word	0x00013060
        /*0f04*/ 	.word	0x00000005
        /*0f08*/ 	.word	0x00022850
        /*0f0c*/ 	.short	0x010a
        /*0f0e*/ 	.byte	0x3f
	.zero		1


	//   ....[76]....
        /*0f10*/ 	.word	0x000130c0
        /*0f14*/ 	.word	0x00000005
        /*0f18*/ 	.word	0x00022830
        /*0f1c*/ 	.short	0x010a
        /*0f1e*/ 	.byte	0x3f
	.zero		1


	//   ....[77]....
        /*0f20*/ 	.word	0x00013120
        /*0f24*/ 	.word	0x00000005
        /*0f28*/ 	.word	0x00022850
        /*0f2c*/ 	.short	0x010a
        /*0f2e*/ 	.byte	0x3f
	.zero		1


	//   ....[78]....
        /*0f30*/ 	.word	0x00013180
        /*0f34*/ 	.word	0x00000006
        /*0f38*/ 	.word	0x00022850
        /*0f3c*/ 	.short	0x010a
        /*0f3e*/ 	.byte	0x3f
	.zero		1


	//   ....[79]....
        /*0f40*/ 	.word	0x00013280
        /*0f44*/ 	.word	0x00000000
        /*0f48*/ 	.word	0x00022880
        /*0f4c*/ 	.short	0x010a
        /*0f4e*/ 	.byte	0x3f
	.zero		1


	//   ....[80]....
        /*0f50*/ 	.word	0x00013f70
        /*0f54*/ 	.word	0x00000000
        /*0f58*/ 	.word	0x00022840
        /*0f5c*/ 	.short	0x010a
        /*0f5e*/ 	.byte	0x3f
	.zero		1


	//   ....[81]....
        /*0f60*/ 	.word	0x00015400
        /*0f64*/ 	.word	0x00000011
        /*0f68*/ 	.word	0x00022820
        /*0f6c*/ 	.short	0x010a
        /*0f6e*/ 	.byte	0x3f
	.zero		1


	//   ....[82]....
        /*0f70*/ 	.word	0x00015450
        /*0f74*/ 	.word	0x00000000
        /*0f78*/ 	.word	0x00022880
        /*0f7c*/ 	.short	0x010a
        /*0f7e*/ 	.byte	0x3f
	.zero		1


	//   ....[83]....
        /*0f80*/ 	.word	0x00015f50
        /*0f84*/ 	.word	0x00000000
        /*0f88*/ 	.word	0x00022840
        /*0f8c*/ 	.short	0x010a
        /*0f8e*/ 	.byte	0x3f
	.zero		1


	//   ....[84]....
        /*0f90*/ 	.word	0x00016a30
        /*0f94*/ 	.word	0x00000003
        /*0f98*/ 	.word	0x00022870
        /*0f9c*/ 	.short	0x010a
        /*0f9e*/ 	.byte	0x3f
	.zero		1


	//   ....[85]....
        /*0fa0*/ 	.word	0x00016a80
        /*0fa4*/ 	.word	0x00000003
        /*0fa8*/ 	.word	0x00022860
        /*0fac*/ 	.short	0x010a
        /*0fae*/ 	.byte	0x3f
	.zero		1


	//   ....[86]....
        /*0fb0*/ 	.word	0x00016ad0
        /*0fb4*/ 	.word	0x00000003
        /*0fb8*/ 	.word	0x00022870
        /*0fbc*/ 	.short	0x010a
        /*0fbe*/ 	.byte	0x3f
	.zero		1


	//   ....[87]....
        /*0fc0*/ 	.word	0x00016b20
        /*0fc4*/ 	.word	0x00000003
        /*0fc8*/ 	.word	0x00022860
        /*0fcc*/ 	.short	0x010a
        /*0fce*/ 	.byte	0x3f
	.zero		1


	//   ....[88]....
        /*0fd0*/ 	.word	0x00016b70
        /*0fd4*/ 	.word	0x00000004
        /*0fd8*/ 	.word	0x00022820
        /*0fdc*/ 	.short	0x010a
        /*0fde*/ 	.byte	0x3f
	.zero		1


	//   ....[89]....
        /*0fe0*/ 	.word	0x00016d10
        /*0fe4*/ 	.word	0x00000005
        /*0fe8*/ 	.word	0x00022840
        /*0fec*/ 	.short	0x010a
        /*0fee*/ 	.byte	0x3f
	.zero		1


	//   ....[90]....
        /*0ff0*/ 	.word	0x00016d60
        /*0ff4*/ 	.word	0x0000001f
        /*0ff8*/ 	.word	0x00022840
        /*0ffc*/ 	.short	0x010a
        /*0ffe*/ 	.byte	0x3f
	.zero		1


	//   ....[91]....
        /*1000*/ 	.word	0x00016db0
        /*1004*/ 	.word	0x00000005
        /*1008*/ 	.word	0x00022860
        /*100c*/ 	.short	0x010a
        /*100e*/ 	.byte	0x3f
	.zero		1


	//   ....[92]....
        /*1010*/ 	.word	0x00016e00
        /*1014*/ 	.word	0x0000001f
        /*1018*/ 	.word	0x00022860
        /*101c*/ 	.short	0x010a
        /*101e*/ 	.byte	0x3f
	.zero		1


	//   ....[93]....
        /*1020*/ 	.word	0x00016e50
        /*1024*/ 	.word	0x00000005
        /*1028*/ 	.word	0x00022880
        /*102c*/ 	.short	0x010a
        /*102e*/ 	.byte	0x3f
	.zero		1


	//----- nvinfo : EIATTR_NUM_MBARRIERS
	.align		4
.L_1046:
        /*1030*/ 	.byte	0x03, 0x38
        /*1032*/ 	.short	0x0016


	//----- nvinfo : EIATTR_EXIT_INSTR_OFFSETS
	.align		4
        /*1034*/ 	.byte	0x04, 0x1c
        /*1036*/ 	.short	(.L_1048 - .L_1047)


	//   ....[0]....
.L_1047:
        /*1038*/ 	.word	0x000009a0


	//   ....[1]....
        /*103c*/ 	.word	0x0000d560


	//   ....[2]....
        /*1040*/ 	.word	0x00012f30


	//----- nvinfo : EIATTR_MAX_THREADS
	.align		4
.L_1048:
        /*1044*/ 	.byte	0x04, 0x05
        /*1046*/ 	.short	(.L_1050 - .L_1049)
.L_1049:
        /*1048*/ 	.word	0x00000180
        /*104c*/ 	.word	0x00000001
        /*1050*/ 	.word	0x00000001


	//----- nvinfo : EIATTR_CRS_STACK_SIZE
	.align		4
.L_1050:
        /*1054*/ 	.byte	0x04, 0x1e
        /*1056*/ 	.short	(.L_1052 - .L_1051)
.L_1051:
        /*1058*/ 	.word	0x00000000


	//----- nvinfo : EIATTR_CBANK_PARAM_SIZE
	.align		4
.L_1052:
        /*105c*/ 	.byte	0x03, 0x19
        /*105e*/ 	.short	0x0af0


	//----- nvinfo : EIATTR_PARAM_CBANK
	.align		4
        /*1060*/ 	.byte	0x04, 0x0a
        /*1062*/ 	.short	(.L_1054 - .L_1053)
	.align		4
.L_1053:
        /*1064*/ 	.word	index@(.nv.constant0._ZN7cutlass13device_kernelIN5flash11enable_sm90INS1_16FlashAttnFwdSm90INS1_25CollectiveMainloopFwdSm90ILi2EN4cute5tupleIJNS5_1CILi1EEES8_S8_EEENS6_IJNS7_ILi128EEENS7_ILi160EEESA_EEELi128ENS_12float_e4m3_tEfNS_4arch4Sm90ELb1ELb0ELb0ELb0ELb1ELb0ELb0ELb1ELb1ELb1ELb0ELb0EEENS1_21CollectiveEpilogueFwdINS6_IJSA_SA_SB_EEES9_NS_10bfloat16_tESF_Li256ELb0ELb1ELb0ELb1EEENS1_30DynamicPersistentTileSchedulerILi256ELi128ELb0ELb1ELb1EEEEEEEEEvNT_6ParamsE)
        /*1068*/ 	.short	0x0210
        /*106a*/ 	.short	0x0af0


	//----- nvinfo : EIATTR_SW_WAR
	.align		4
.L_1054:
        /*106c*/ 	.byte	0x04, 0x36
        /*106e*/ 	.short	(.L_1056 - .L_1055)
.L_1055:
        /*1070*/ 	.word	0x00000008
.L_1056:


//--------------------- .nv.info._ZN7cutlass13device_kernelIN5flash11enable_sm90INS1_16FlashAttnFwdSm90INS1_25CollectiveMainloopFwdSm90ILi2EN4cute5tupleIJNS5_1CILi1EEES8_S8_EEENS6_IJNS7_ILi128EEENS7_ILi160EEESA_EEELi128ENS_12float_e4m3_tEfNS_4arch4Sm90ELb1ELb0ELb0ELb1ELb1ELb0ELb0ELb1ELb1ELb1ELb0ELb0EEENS1_21CollectiveEpilogueFwdINS6_IJSA_SA_SB_EEES9_NS_10bfloat16_tESF_Li256ELb1ELb1ELb0ELb1EEENS1_36VarlenDynamicPersistentTileSchedulerILi128ELi160ELi256ELi128ELb0ELb1ELb1ELb1ELb1ELb1EEEEEEEEEvNT_6ParamsE --------------------------
	.section	.nv.info._ZN7cutlass13device_kernelIN5flash11enable_sm90INS1_16FlashAttnFwdSm90INS1_25CollectiveMainloopFwdSm90ILi2EN4cute5tupleIJNS5_1CILi1EEES8_S8_EEENS6_IJNS7_ILi128EEENS7_ILi160EEESA_EEELi128ENS_12float_e4m3_tEfNS_4arch4Sm90ELb1ELb0ELb0ELb1ELb1ELb0ELb0ELb1ELb1ELb1ELb0ELb0EEENS1_21CollectiveEpilogueFwdINS6_IJSA_SA_SB_EEES9_NS_10bfloat16_tESF_Li256ELb1ELb1ELb0ELb1EEENS1_36VarlenDynamicPersistentTileSchedulerILi128ELi160ELi256ELi128ELb0ELb1ELb1ELb1ELb1ELb1EEEEEEEEEvNT_6ParamsE,"",@"SHT_CUDA_INFO"
	.sectionflags	@""
	.align	4


	//----- nvinfo : EIATTR_CUDA_API_VERSION
	.align		4
        /*0000*/ 	.byte	0x04, 0x37
        /*0002*/ 	.short	(.L_1058 - .L_1057)
.L_1057:
        /*0004*/ 	.word	0x00000082


	//----- nvinfo : EIATTR_KPARAM_INFO
	.align		4
.L_1058:
        /*0008*/ 	.byte	0x04, 0x17
        /*000a*/ 	.short	(.L_1060 - .L_1059)
.L_1059:
        /*000c*/ 	.word	0x00000000
        /*0010*/ 	.short	0x0000
        /*0012*/ 	.short	0x0070
        /*0014*/ 	.byte	0x00, 0xf0, 0x01, 0x2a


	//----- nvinfo : EIATTR_SPARSE_MMA_MASK
	.align		4
.L_1060:
        /*0018*/ 	.byte	0x03, 0x50
        /*001a*/ 	.short	0x0000


	//----- nvinfo : EIATTR_MAXREG_COUNT
	.align		4
        /*001c*/ 	.byte	0x03, 0x1b
        /*001e*/ 	.short	0x00a8


	//----- nvinfo : EIATTR_NUM_BARRIERS
	.align		4
        /*0020*/ 	.byte	0x02, 0x4c
        /*0022*/ 	.byte	0x10
	.zero		1


	//----- nvinfo : EIATTR_EXTERNS
	.align		4
        /*0024*/ 	.byte	0x04, 0x0f
        /*0026*/ 	.short	(.L_1062 - .L_1061)


	//   ....[0]....
	.align		4
.L_1061:
        /*0028*/ 	.word	index@(__assertfail)


	//----- nvinfo : EIATTR_ANNOTATIONS
	.align		4
.L_1062:
        /*002c*/ 	.byte	0x04, 0x55
        /*002e*/ 	.short	(.L_1064 - .L_1063)


	//   ....[0]....
.L_1063:
        /* <DEDUP_REMOVED lines=15> */


	//----- nvinfo : EIATTR_MERCURY_ISA_VERSION
	.align		4
.L_1064:
        /*0108*/ 	.byte	0x03, 0x5f
        /*010a*/ 	.short	0x0101


	//----- nvinfo : EIATTR_UNUSED_LOAD_BYTE_OFFSET
	.align		4
        /*010c*/ 	.byte	0x04, 0x44
        /*010e*/ 	.short	(.L_1066 - .L_1065)


	//   ....[0]....
.L_1065:
        /*0110*/ 	.word	0x00000980
        /*0114*/ 	.word	0x0000fff0


	//   ....[1]....
        /*0118*/ 	.word	0x0000b310
        /*011c*/ 	.word	0x0000fff0


	//----- nvinfo : EIATTR_INT_WARP_WIDE_INSTR_OFFSETS
	.align		4
.L_1066:
        /*0120*/ 	.byte	0x04, 0x31
        /*0122*/ 	.short	(.L_1068 - .L_1067)


	//   ....[0]....
.L_1067:
        /*0124*/ 	.word	0x000000c0


	//   ....[1]....
        /*0128*/ 	.word	0x000000d0


	//   ....[2]....
        /*012c*/ 	.word	0x00000170


	//   ....[3]....
        /*0130*/ 	.word	0x0000f030


	//   ....[4]....
        /*0134*/ 	.word	0x0000f0c0


	//   ....[5]....
        /*0138*/ 	.word	0x00013240


	//   ....[6]....
        /*013c*/ 	.word	0x000132d0


	//----- nvinfo : EIATTR_COOP_GROUP_MASK_REGIDS
	.align		4
.L_1068:
        /*0140*/ 	.byte	0x04, 0x29
        /*0142*/ 	.short	(.L_1070 - .L_1069)


	//   ....[0]....
.L_1069:
        /*0144*/ 	.word	0xffffffff


	//   ....[1]....
        /*0148*/ 	.word	0xffffffff


	//   ....[2]....
        /*014c*/ 	.word	0xffffffff


	//   ....[3]....
        /*0150*/ 	.word	0xffffffff


	//   ....[4]....
        /*0154*/ 	.word	0xffffffff


	//   ....[5]....
        /*0158*/ 	.word	0xffffffff


	//   ....[6]....
        /*015c*/ 	.word	0xffffffff


	//   ....[7]....
        /*0160*/ 	.word	0xffffffff


	//   ....[8]....
        /*0164*/ 	.word	0xffffffff


	//   ....[9]....
        /*0168*/ 	.word	0xffffffff


	//   ....[10]....
        /*016c*/ 	.word	0xffffffff


	//   ....[11]....
        /*0170*/ 	.word	0xffffffff


	//   ....[12]....
        /*0174*/ 	.word	0xffffffff


	//   ....[13]....
        /*0178*/ 	.word	0xffffffff


	//   ....[14]....
        /*017c*/ 	.word	0xffffffff


	//   ....[15]....
        /*0180*/ 	.word	0xffffffff


	//   ....[16]....
        /*0184*/ 	.word	0xffffffff


	//   ....[17]....
        /*0188*/ 	.word	0xffffffff


	//   ....[18]....
        /*018c*/ 	.word	0xffffffff


	//   ....[19]....
        /*0190*/ 	.word	0xffffffff


	//   ....[20]....
        /*0194*/ 	.word	0xffffffff


	//   ....[21]....
        /*0198*/ 	.word	0xffffffff


	//   ....[22]....
        /*019c*/ 	.word	0xffffffff


	//   ....[23]....
        /*01a0*/ 	.word	0xffffffff


	//   ....[24]....
        /*01a4*/ 	.word	0xffffffff


	//   ....[25]....
        /*01a8*/ 	.word	0xffffffff


	//   ....[26]....
        /*01ac*/ 	.word	0xffffffff


	//   ....[27]....
        /*01b0*/ 	.word	0xffffffff


	//   ....[28]....
        /*01b4*/ 	.word	0xffffffff


	//   ....[29]....
        /*01b8*/ 	.word	0xffffffff


	//   ....[30]....
        /*01bc*/ 	.word	0xffffffff


	//   ....[31]....
        /*01c0*/ 	.word	0xffffffff


	//   ....[32]....
        /*01c4*/ 	.word	0xffffffff


	//   ....[33]....
        /*01c8*/ 	.word	0xffffffff


	//   ....[34]....
        /*01cc*/ 	.word	0xffffffff


	//   ....[35]....
        /*01d0*/ 	.word	0xffffffff


	//   ....[36]....
        /*01d4*/ 	.word	0xffffffff


	//   ....[37]....
        /*01d8*/ 	.word	0xffffffff


	//   ....[38]....
        /*01dc*/ 	.word	0xffffffff


	//   ....[39]....
        /*01e0*/ 	.word	0xffffffff


	//   ....[40]....
        /*01e4*/ 	.word	0xffffffff


	//   ....[41]....
        /*01e8*/ 	.word	0xffffffff


	//   ....[42]....
        /*01ec*/ 	.word	0xffffffff


	//   ....[43]....
        /*01f0*/ 	.word	0xffffffff


	//   ....[44]....
        /*01f4*/ 	.word	0xffffffff


	//   ....[45]....
        /*01f8*/ 	.word	0xffffffff


	//   ....[46]....
        /*01fc*/ 	.word	0xffffffff


	//   ....[47]....
        /*0200*/ 	.word	0xffffffff


	//   ....[48]....
        /*0204*/ 	.word	0xffffffff


	//   ....[49]....
        /*0208*/ 	.word	0xffffffff


	//   ....[50]....
        /*020c*/ 	.word	0xffffffff


	//   ....[51]....
        /*0210*/ 	.word	0xffffffff


	//   ....[52]....
        /*0214*/ 	.word	0xffffffff


	//   ....[53]....
        /*0218*/ 	.word	0xffffffff


	//   ....[54]....
        /*021c*/ 	.word	0xffffffff


	//   ....[55]....
        /*0220*/ 	.word	0xffffffff


	//   ....[56]....
        /*0224*/ 	.word	0xffffffff


	//   ....[57]....
        /*0228*/ 	.word	0xffffffff


	//   ....[58]....
        /*022c*/ 	.word	0xffffffff


	//   ....[59]....
        /*0230*/ 	.word	0xffffffff


	//   ....[60]....
        /*0234*/ 	.word	0xffffffff


	//   ....[61]....
        /*0238*/ 	.word	0xffffffff


	//   ....[62]....
        /*023c*/ 	.word	0xffffffff


	//   ....[63]....
        /*0240*/ 	.word	0xffffffff


	//   ....[64]....
        /*0244*/ 	.word	0xffffffff


	//   ....[65]....
        /*0248*/ 	.word	0xffffffff


	//   ....[66]....
        /*024c*/ 	.word	0xffffffff


	//   ....[67]....
        /*0250*/ 	.word	0xffffffff


	//   ....[68]....
        /*0254*/ 	.word	0xffffffff


	//   ....[69]....
        /*0258*/ 	.word	0xffffffff


	//   ....[70]....
        /*025c*/ 	.word	0xffffffff


	//   ....[71]....
        /*0260*/ 	.word	0xffffffff


	//   ....[72]....
        /*0264*/ 	.word	0xffffffff


	//   ....[73]....
        /*0268*/ 	.word	0xffffffff


	//   ....[74]....
        /*026c*/ 	.word	0xffffffff


	//   ....[75]....
        /*0270*/ 	.word	0xffffffff


	//   ....[76]....
        /*0274*/ 	.word	0xffffffff


	//   ....[77]....
        /*0278*/ 	.word	0xffffffff


	//   ....[78]....
        /*027c*/ 	.word	0xffffffff


	//   ....[79]....
        /*0280*/ 	.word	0xffffffff


	//   ....[80]....
        /*0284*/ 	.word	0xffffffff


	//   ....[81]....
        /*0288*/ 	.word	0xffffffff


	//   ....[82]....
        /*028c*/ 	.word	0xffffffff


	//   ....[83]....
        /*0290*/ 	.word	0xffffffff


	//   ....[84]....
        /*0294*/ 	.word	0xffffffff


	//   ....[85]....
        /*0298*/ 	.word	0xffffffff


	//   ....[86]....
        /*029c*/ 	.word	0xffffffff


	//   ....[87]....
        /*02a0*/ 	.word	0xffffffff


	//   ....[88]....
        /*02a4*/ 	.word	0xffffffff


	//   ....[89]....
        /*02a8*/ 	.word	0xffffffff


	//   ....[90]....
        /*02ac*/ 	.word	0xffffffff


	//   ....[91]....
        /*02b0*/ 	.word	0xffffffff


	//   ....[92]....
        /*02b4*/ 	.word	0xffffffff


	//   ....[93]....
        /*02b8*/ 	.word	0xffffffff


	//   ....[94]....
        /*02bc*/ 	.word	0xffffffff


	//   ....[95]....
        /*02c0*/ 	.word	0xffffffff


	//   ....[96]....
        /*02c4*/ 	.word	0xffffffff


	//   ....[97]....
        /*02c8*/ 	.word	0xffffffff


	//   ....[98]....
        /*02cc*/ 	.word	0xffffffff


	//   ....[99]....
        /*02d0*/ 	.word	0xffffffff


	//   ....[100]....
        /*02d4*/ 	.word	0xffffffff


	//   ....[101]....
        /*02d8*/ 	.word	0xffffffff


	//   ....[102]....
        /*02dc*/ 	.word	0xffffffff


	//   ....[103]....
        /*02e0*/ 	.word	0xffffffff


	//   ....[104]....
        /*02e4*/ 	.word	0xffffffff


	//   ....[105]....
        /*02e8*/ 	.word	0xffffffff


	//   ....[106]....
        /*02ec*/ 	.word	0xffffffff


	//   ....[107]....
        /*02f0*/ 	.word	0xffffffff


	//   ....[108]....
        /*02f4*/ 	.word	0xffffffff


	//   ....[109]....
        /*02f8*/ 	.word	0xffffffff


	//   ....[110]....
        /*02fc*/ 	.word	0xffffffff


	//   ....[111]....
        /*0300*/ 	.word	0xffffffff


	//   ....[112]....
        /*0304*/ 	.word	0xffffffff


	//   ....[113]....
        /*0308*/ 	.word	0xffffffff


	//   ....[114]....
        /*030c*/ 	.word	0xffffffff


	//   ....[115]....
        /*0310*/ 	.word	0xffffffff


	//   ....[116]....
        /*0314*/ 	.word	0xffffffff


	//   ....[117]....
        /*0318*/ 	.word	0xffffffff


	//   ....[118]....
        /*031c*/ 	.word	0xffffffff


	//   ....[119]....
        /*0320*/ 	.word	0xffffffff


	//   ....[120]....
        /*0324*/ 	.word	0xffffffff


	//   ....[121]....
        /*0328*/ 	.word	0xffffffff


	//   ....[122]....
        /*032c*/ 	.word	0xffffffff


	//   ....[123]....
        /*0330*/ 	.word	0xffffffff


	//   ....[124]....
        /*0334*/ 	.word	0xffffffff


	//   ....[125]....
        /*0338*/ 	.word	0xffffffff


	//   ....[126]....
        /*033c*/ 	.word	0xffffffff


	//   ....[127]....
        /*0340*/ 	.word	0xffffffff


	//   ....[128]....
        /*0344*/ 	.word	0xffffffff


	//   ....[129]....
        /*0348*/ 	.word	0xffffffff


	//   ....[130]....
        /*034c*/ 	.word	0xffffffff


	//   ....[131]....
        /*0350*/ 	.word	0xffffffff


	//   ....[132]....
        /*0354*/ 	.word	0xffffffff


	//   ....[133]....
        /*0358*/ 	.word	0xffffffff


	//   ....[134]....
        /*035c*/ 	.word	0xffffffff


	//   ....[135]....
        /*0360*/ 	.word	0xffffffff


	//   ....[136]....
        /*0364*/ 	.word	0xffffffff


	//   ....[137]....
        /*0368*/ 	.word	0xffffffff


	//   ....[138]....
        /*036c*/ 	.word	0xffffffff


	//   ....[139]....
        /*0370*/ 	.word	0xffffffff


	//   ....[140]....
        /*0374*/ 	.word	0xffffffff


	//   ....[141]....
        /*0378*/ 	.word	0xffffffff


	//   ....[142]....
        /*037c*/ 	.word	0xffffffff


	//   ....[143]....
        /*0380*/ 	.word	0xffffffff


	//   ....[144]....
        /*0384*/ 	.word	0xffffffff


	//   ....[145]....
        /*0388*/ 	.word	0xffffffff


	//   ....[146]....
        /*038c*/ 	.word	0xffffffff


	//   ....[147]....
        /*0390*/ 	.word	0xffffffff


	//   ....[148]....
        /*0394*/ 	.word	0xffffffff


	//   ....[149]....
        /*0398*/ 	.word	0xffffffff


	//   ....[150]....
        /*039c*/ 	.word	0xffffffff


	//   ....[151]....
        /*03a0*/ 	.word	0xffffffff


	//   ....[152]....
        /*03a4*/ 	.word	0xffffffff


	//   ....[153]....
        /*03a8*/ 	.word	0xffffffff


	//   ....[154]....
        /*03ac*/ 	.word	0xffffffff


	//   ....[155]....
        /*03b0*/ 	.word	0xffffffff


	//   ....[156]....
        /*03b4*/ 	.word	0xffffffff


	//   ....[157]....
        /*03b8*/ 	.word	0xffffffff


	//   ....[158]....
        /*03bc*/ 	.word	0xffffffff


	//   ....[159]....
        /*03c0*/ 	.word	0xffffffff


	//   ....[160]....
        /*03c4*/ 	.word	0xffffffff


	//   ....[161]....
        /*03c8*/ 	.word	0xffffffff


	//   ....[162]....
        /*03cc*/ 	.word	0xffffffff


	//   ....[163]....
        /*03d0*/ 	.word	0xffffffff


	//   ....[164]....
        /*03d4*/ 	.word	0xffffffff


	//   ....[165]....
        /*03d8*/ 	.word	0xffffffff


	//   ....[166]....
        /*03dc*/ 	.word	0xffffffff


	//   ....[167]....
        /*03e0*/ 	.word	0xffffffff


	//   ....[168]....
        /*03e4*/ 	.word	0xffffffff


	//   ....[169]....
        /*03e8*/ 	.word	0xffffffff


	//   ....[170]....
        /*03ec*/ 	.word	0xffffffff


	//   ....[171]....
        /*03f0*/ 	.word	0xffffffff


	//   ....[172]....
        /*03f4*/ 	.word	0xffffffff


	//   ....[173]....
        /*03f8*/ 	.word	0xffffffff


	//   ....[174]....
        /*03fc*/ 	.word	0xffffffff


	//   ....[175]....
        /*0400*/ 	.word	0xffffffff


	//   ....[176]....
        /*0404*/ 	.word	0xffffffff


	//   ....[177]....
        /*0408*/ 	.word	0xffffffff


	//   ....[178]....
        /*040c*/ 	.word	0xffffffff


	//   ....[179]....
        /*0410*/ 	.word	0xffffffff


	//   ....[180]....
        /*0414*/ 	.word	0xffffffff


	//   ....[181]....
        /*0418*/ 	.word	0xffffffff


	//   ....[182]....
        /*041c*/ 	.word	0xffffffff


	//   ....[183]....
        /*0420*/ 	.word	0xffffffff


	//   ....[184]....
        /*0424*/ 	.word	0xffffffff


	//   ....[185]....
        /*0428*/ 	.word	0xffffffff


	//   ....[186]....
        /*042c*/ 	.word	0xffffffff


	//   ....[187]....
        /*0430*/ 	.word	0xffffffff


	//   ....[188]....
        /*0434*/ 	.word	0xffffffff


	//   ....[189]....
        /*0438*/ 	.word	0xffffffff


	//   ....[190]....
        /*043c*/ 	.word	0xffffffff


	//   ....[191]....
        /*0440*/ 	.word	0xffffffff


	//   ....[192]....
        /*0444*/ 	.word	0xffffffff


	//   ....[193]....
        /*0448*/ 	.word	0xffffffff


	//   ....[194]....
        /*044c*/ 	.word	0xffffffff


	//   ....[195]....
        /*0450*/ 	.word	0xffffffff


	//   ....[196]....
        /*0454*/ 	.word	0xffffffff


	//   ....[197]....
        /*0458*/ 	.word	0xffffffff


	//   ....[198]....
        /*045c*/ 	.word	0xffffffff


	//   ....[199]....
        /*0460*/ 	.word	0xffffffff


	//   ....[200]....
        /*0464*/ 	.word	0xffffffff


	//   ....[201]....
        /*0468*/ 	.word	0xffffffff


	//   ....[202]....
        /*046c*/ 	.word	0xffffffff


	//   ....[203]....
        /*0470*/ 	.word	0xffffffff


	//   ....[204]....
        /*0474*/ 	.word	0xffffffff


	//   ....[205]....
        /*0478*/ 	.word	0xffffffff


	//   ....[206]....
        /*047c*/ 	.word	0xffffffff


	//   ....[207]....
        /*0480*/ 	.word	0xffffffff


	//   ....[208]....
        /*0484*/ 	.word	0xffffffff


	//   ....[209]....
        /*0488*/ 	.word	0x0500000f


	//   ....[210]....
        /*048c*/ 	.word	0x0500000f


	//   ....[211]....
        /*0490*/ 	.word	0x0500000f


	//   ....[212]....
        /*0494*/ 	.word	0x0500000f


	//   ....[213]....
        /*0498*/ 	.word	0x0500000f


	//   ....[214]....
        /*049c*/ 	.word	0x0500000f


	//   ....[215]....
        /*04a0*/ 	.word	0x0500000f


	//   ....[216]....
        /*04a4*/ 	.word	0x0500000f


	//   ....[217]....
        /*04a8*/ 	.word	0x0500000f


	//   ....[218]....
        /*04ac*/ 	.word	0x0500000f


	//   ....[219]....
        /*04b0*/ 	.word	0x0500000f


	//   ....[220]....
        /*04b4*/ 	.word	0x0500000f


	//   ....[221]....
        /*04b8*/ 	.word	0x0500000f


	//   ....[222]....
        /*04bc*/ 	.word	0x0500000f


	//   ....[223]....
        /*04c0*/ 	.word	0x0500000f


	//   ....[224]....
        /*04c4*/ 	.word	0x0500000f


	//   ....[225]....
        /*04c8*/ 	.word	0x0500000f


	//   ....[226]....
        /*04cc*/ 	.word	0x0500000f


	//   ....[227]....
        /*04d0*/ 	.word	0x0500000f


	//   ....[228]....
        /*04d4*/ 	.word	0x0500000f


	//   ....[229]....
        /*04d8*/ 	.word	0x0500000f


	//   ....[230]....
        /*04dc*/ 	.word	0x0500000f


	//   ....[231]....
        /*04e0*/ 	.word	0x0500000f


	//   ....[232]....
        /*04e4*/ 	.word	0x0500000f


	//   ....[233]....
        /*04e8*/ 	.word	0x0500000f


	//   ....[234]....
        /*04ec*/ 	.word	0x0500000f


	//   ....[235]....
        /*04f0*/ 	.word	0x0500000f


	//   ....[236]....
        /*04f4*/ 	.word	0x0500000f


	//   ....[237]....
        /*04f8*/ 	.word	0x0500000f


	//   ....[238]....
        /*04fc*/ 	.word	0x0500000f


	//   ....[239]....
        /*0500*/ 	.word	0x0500000f


	//   ....[240]....
        /*0504*/ 	.word	0x0500000f


	//   ....[241]....
        /*0508*/ 	.word	0x0500000f


	//   ....[242]....
        /*050c*/ 	.word	0x0500000f


	//   ....[243]....
        /*0510*/ 	.word	0x0500000f


	//   ....[244]....
        /*0514*/ 	.word	0x0500000f


	//   ....[245]....
        /*0518*/ 	.word	0x0500000f


	//   ....[246]....
        /*051c*/ 	.word	0x0500000f


	//   ....[247]....
        /*0520*/ 	.word	0x0500000f


	//   ....[248]....
        /*0524*/ 	.word	0x0500000f


	//   ....[249]....
        /*0528*/ 	.word	0x0500000f


	//   ....[250]....
        /*052c*/ 	.word	0x0500000f


	//   ....[251]....
        /*0530*/ 	.word	0x0500000f


	//   ....[252]....
        /*0534*/ 	.word	0x0500000f


	//   ....[253]....
        /*0538*/ 	.word	0x0500000f


	//   ....[254]....
        /*053c*/ 	.word	0x0500000f


	//   ....[255]....
        /*0540*/ 	.word	0x0500000f


	//   ....[0]....
        /*0544*/ 	.word	0x0500000f


	//   ....[1]....
        /*0548*/ 	.word	0x0500000f


	//   ....[2]....
        /*054c*/ 	.word	0x0500000f


	//   ....[3]....
        /*0550*/ 	.word	0x0500000f


	//   ....[4]....
        /*0554*/ 	.word	0x0500000f


	//   ....[5]....
        /*0558*/ 	.word	0x0500000f


	//   ....[6]....
        /*055c*/ 	.word	0x0500000f


	//   ....[7]....
        /*0560*/ 	.word	0x0500000f


	//   ....[8]....
        /*0564*/ 	.word	0x0500000f


	//   ....[9]....
        /*0568*/ 	.word	0x0500000f


	//   ....[10]....
        /*056c*/ 	.word	0x0500000f


	//   ....[11]....
        /*0570*/ 	.word	0x0500000f


	//   ....[12]....
        /*0574*/ 	.word	0x0500000f


	//   ....[13]....
        /*0578*/ 	.word	0x0500000f


	//   ....[14]....
        /*057c*/ 	.word	0x0500000f


	//   ....[15]....
        /*0580*/ 	.word	0x0500000f


	//   ....[16]....
        /*0584*/ 	.word	0x0500000f


	//   ....[17]....
        /*0588*/ 	.word	0x0500000f


	//   ....[18]....
        /*058c*/ 	.word	0x0500000f


	//   ....[19]....
        /*0590*/ 	.word	0x0500000f


	//   ....[20]....
        /*0594*/ 	.word	0x0500000f


	//   ....[21]....
        /*0598*/ 	.word	0x0500000f


	//   ....[22]....
        /*059c*/ 	.word	0x0500000f


	//   ....[23]....
        /*05a0*/ 	.word	0x0500000f


	//   ....[24]....
        /*05a4*/ 	.word	0x0500000f


	//   ....[25]....
        /*05a8*/ 	.word	0x0500000f


	//   ....[26]....
        /*05ac*/ 	.word	0x0500000f


	//   ....[27]....
        /*05b0*/ 	.word	0x0500000f


	//   ....[28]....
        /*05b4*/ 	.word	0x0500000f


	//   ....[29]....
        /*05b8*/ 	.word	0x0500000f


	//   ....[30]....
        /*05bc*/ 	.word	0x0500000f


	//   ....[31]....
        /*05c0*/ 	.word	0x0500000f


	//   ....[32]....
        /*05c4*/ 	.word	0x0500000f


	//   ....[33]....
        /*05c8*/ 	.word	0x0500000f


	//   ....[34]....
        /*05cc*/ 	.word	0x0500000f


	//   ....[35]....
        /*05d0*/ 	.word	0x0500000f


	//   ....[36]....
        /*05d4*/ 	.word	0x0500000f


	//   ....[37]....
        /*05d8*/ 	.word	0x0500000f


	//   ....[38]....
        /*05dc*/ 	.word	0x0500000f


	//   ....[39]....
        /*05e0*/ 	.word	0x0500000f


	//   ....[40]....
        /*05e4*/ 	.word	0x0500000f


	//   ....[41]....
        /*05e8*/ 	.word	0x0500000f


	//   ....[42]....
        /*05ec*/ 	.word	0x0500000f


	//   ....[43]....
        /*05f0*/ 	.word	0x0500000f


	//   ....[44]....
        /*05f4*/ 	.word	0x0500000f


	//   ....[45]....
        /*05f8*/ 	.word	0x0500000f


	//   ....[46]....
        /*05fc*/ 	.word	0x0500000f


	//   ....[47]....
        /*0600*/ 	.word	0x0500000f


	//   ....[48]....
        /*0604*/ 	.word	0x0500000f


	//   ....[49]....
        /*0608*/ 	.word	0x0500000f


	//   ....[50]....
        /*060c*/ 	.word	0x0500000f


	//----- nvinfo : EIATTR_COOP_GROUP_INSTR_OFFSETS
	.align		4
.L_1070:
        /*0610*/ 	.byte	0x04, 0x28
        /*0612*/ 	.short	(.L_1072 - .L_1071)


	//   ....[0]....
.L_1071:
        /*0614*/ 	.word	0x00000080


	//   ....[1]....
        /*0618*/ 	.word	0x00000090


	//   ....[2]....
        /*061c*/ 	.word	0x000002d0


	//   ....[3]....
        /*0620*/ 	.word	0x00000430


	//   ....[4]....
        /*0624*/ 	.word	0x00000550


	//   ....[5]....
        /*0628*/ 	.word	0x000006b0


	//   ....[6]....
        /*062c*/ 	.word	0x00001870


	//   ....[7]....
        /*0630*/ 	.word	0x00002530


	//   ....[8]....
        /*0634*/ 	.word	0x00002560


	//   ....[9]....
        /*0638*/ 	.word	0x00002e30


	//   ....[10]....
        /*063c*/ 	.word	0x00002f00


	//   ....[11]....
        /*0640*/ 	.word	0x000039f0


	//   ....[12]....
        /*0644*/ 	.word	0x00003a40


	//   ....[13]....
        /*0648*/ 	.word	0x00005750


	//   ....[14]....
        /*064c*/ 	.word	0x00005770


	//   ....[15]....
        /*0650*/ 	.word	0x00005fa0


	//   ....[16]....
        /*0654*/ 	.word	0x000060a0


	//   ....[17]....
        /*0658*/ 	.word	0x00006ae0


	//   ....[18]....
        /*065c*/ 	.word	0x00006b50


	//   ....[19]....
        /*0660*/ 	.word	0x00009070


	//   ....[20]....
        /*0664*/ 	.word	0x00009080


	//   ....[21]....
        /*0668*/ 	.word	0x000090b0


	//   ....[22]....
        /*066c*/ 	.word	0x000090c0


	//   ....[23]....
        /*0670*/ 	.word	0x0000ab70


	//   ....[24]....
        /*0674*/ 	.word	0x0000ab80


	//   ....[25]....
        /*0678*/ 	.word	0x0000ac00


	//   ....[26]....
        /*067c*/ 	.word	0x0000ac10


	//   ....[27]....
        /*0680*/ 	.word	0x0000bb90


	//   ....[28]....
        /*0684*/ 	.word	0x0000bba0


	//   ....[29]....
        /*0688*/ 	.word	0x0000bbb0


	//   ....[30]....
        /*068c*/ 	.word	0x0000bbc0


	//   ....[31]....
        /*0690*/ 	.word	0x0000bbd0


	//   ....[32]....
        /*0694*/ 	.word	0x0000bbe0


	//   ....[33]....
        /*0698*/ 	.word	0x0000bbf0


	//   ....[34]....
        /*069c*/ 	.word	0x0000bc00


	//   ....[35]....
        /*06a0*/ 	.word	0x0000bc30


	//   ....[36]....
        /*06a4*/ 	.word	0x0000bc40


	//   ....[37]....
        /*06a8*/ 	.word	0x0000bc70


	//   ....[38]....
        /*06ac*/ 	.word	0x0000bc80


	//   ....[39]....
        /*06b0*/ 	.word	0x0000bcb0


	//   ....[40]....
        /*06b4*/ 	.word	0x0000bcc0


	//   ....[41]....
        /*06b8*/ 	.word	0x0000bcf0


	//   ....[42]....
        /*06bc*/ 	.word	0x0000bd00


	//   ....[43]....
        /*06c0*/ 	.word	0x0000bd30


	//   ....[44]....
        /*06c4*/ 	.word	0x0000bd40


	//   ....[45]....
        /*06c8*/ 	.word	0x0000bd70


	//   ....[46]....
        /*06cc*/ 	.word	0x0000bd80


	//   ....[47]....
        /*06d0*/ 	.word	0x0000bda0


	//   ....[48]....
        /*06d4*/ 	.word	0x0000bdb0


	//   ....[49]....
        /*06d8*/ 	.word	0x0000bde0


	//   ....[50]....
        /*06dc*/ 	.word	0x0000be00


	//   ....[51]....
        /*06e0*/ 	.word	0x0000be10


	//   ....[52]....
        /*06e4*/ 	.word	0x0000be40


	//   ....[53]....
        /*06e8*/ 	.word	0x0000be90


	//   ....[54]....
        /*06ec*/ 	.word	0x0000bea0


	//   ....[55]....
        /*06f0*/ 	.word	0x0000bed0


	//   ....[56]....
        /*06f4*/ 	.word	0x0000bf00


	//   ....[57]....
        /*06f8*/ 	.word	0x0000bf20


	//   ....[58]....
        /*06fc*/ 	.word	0x0000bf30


	//   ....[59]....
        /*0700*/ 	.word	0x0000c4d0


	//   ....[60]....
        /*0704*/ 	.word	0x0000c510


	//   ....[61]....
        /*0708*/ 	.word	0x0000c550


	//   ....[62]....
        /*070c*/ 	.word	0x0000c590


	//   ....[63]....
        /*0710*/ 	.word	0x0000cb00


	//   ....[64]....
        /*0714*/ 	.word	0x0000cb40


	//   ....[65]....
        /*0718*/ 	.word	0x0000cc00


	//   ....[66]....
        /*071c*/ 	.word	0x0000cc20


	//   ....[67]....
        /*0720*/ 	.word	0x0000cce0


	//   ....[68]....
        /*0724*/ 	.word	0x0000cd00


	//   ....[69]....
        /*0728*/ 	.word	0x0000cdd0


	//   ....[70]....
        /*072c*/ 	.word	0x0000cdf0


	//   ....[71]....
        /*0730*/ 	.word	0x0000d6b0


	//   ....[72]....
        /*0734*/ 	.word	0x0000d6d0


	//   ....[73]....
        /*0738*/ 	.word	0x0000d790


	//   ....[74]....
        /*073c*/ 	.word	0x0000d7b0


	//   ....[75]....
        /*0740*/ 	.word	0x0000d870


	//   ....[76]....
        /*0744*/ 	.word	0x0000d890


	//   ....[77]....
        /*0748*/ 	.word	0x0000d960


	//   ....[78]....
        /*074c*/ 	.word	0x0000d980


	//   ....[79]....
        /*0750*/ 	.word	0x0000dac0


	//   ....[80]....
        /*0754*/ 	.word	0x0000dc70


	//   ....[81]....
        /*0758*/ 	.word	0x0000dca0


	//   ....[82]....
        /*075c*/ 	.word	0x0000dcd0


	//   ....[83]....
        /*0760*/ 	.word	0x0000dd00


	//   ....[84]....
        /*0764*/ 	.word	0x0000dd30


	//   ....[85]....
        /*0768*/ 	.word	0x0000dd70


	//   ....[86]....
        /*076c*/ 	.word	0x0000dec0


	//   ....[87]....
        /*0770*/ 	.word	0x0000def0


	//   ....[88]....
        /*0774*/ 	.word	0x0000df20


	//   ....[89]....
        /*0778*/ 	.word	0x0000df50


	//   ....[90]....
        /*077c*/ 	.word	0x0000df80


	//   ....[91]....
        /*0780*/ 	.word	0x0000dfc0


	//   ....[92]....
        /*0784*/ 	.word	0x0000e040


	//   ....[93]....
        /*0788*/ 	.word	0x0000e0e0


	//   ....[94]....
        /*078c*/ 	.word	0x0000e180


	//   ....[95]....
        /*0790*/ 	.word	0x0000ff50


	//   ....[96]....
        /*0794*/ 	.word	0x0000ff80


	//   ....[97]....
        /*0798*/ 	.word	0x00010020


	//   ....[98]....
        /*079c*/ 	.word	0x00010030


	//   ....[99]....
        /*07a0*/ 	.word	0x00010080


	//   ....[100]....
        /*07a4*/ 	.word	0x00010090


	//   ....[101]....
        /*07a8*/ 	.word	0x000100e0


	//   ....[102]....
        /*07ac*/ 	.word	0x000100f0


	//   ....[103]....
        /*07b0*/ 	.word	0x00010140


	//   ....[104]....
        /*07b4*/ 	.word	0x00010150


	//   ....[105]....
        /*07b8*/ 	.word	0x000101a0


	//   ....[106]....
        /*07bc*/ 	.word	0x000101b0


	//   ....[107]....
        /*07c0*/ 	.word	0x00010200


	//   ....[108]....
        /*07c4*/ 	.word	0x00010210


	//   ....[109]....
        /*07c8*/ 	.word	0x00010220


	//   ....[110]....
        /*07cc*/ 	.word	0x00010270


	//   ....[111]....
        /*07d0*/ 	.word	0x000102c0


	//   ....[112]....
        /*07d4*/ 	.word	0x000102d0


	//   ....[113]....
        /*07d8*/ 	.word	0x000102e0


	//   ....[114]....
        /*07dc*/ 	.word	0x00010340


	//   ....[115]....
        /*07e0*/ 	.word	0x000107d0


	//   ....[116]....
        /*07e4*/ 	.word	0x00010800


	//   ....[117]....
        /*07e8*/ 	.word	0x00010840


	//   ....[118]....
        /*07ec*/ 	.word	0x00010890


	//   ....[119]....
        /*07f0*/ 	.word	0x000108b0


	//   ....[120]....
        /*07f4*/ 	.word	0x000108f0


	//   ....[121]....
        /*07f8*/ 	.word	0x00010920


	//   ....[122]....
        /*07fc*/ 	.word	0x00010970


	//   ....[123]....
        /*0800*/ 	.word	0x000109a0


	//   ....[124]....
        /*0804*/ 	.word	0x00010a00


	//   ....[125]....
        /*0808*/ 	.word	0x00010a20


	//   ....[126]....
        /*080c*/ 	.word	0x00010a70


	//   ....[127]....
        /*0810*/ 	.word	0x00010a90


	//   ....[128]....
        /*0814*/ 	.word	0x00010ae0


	//   ....[129]....
        /*0818*/ 	.word	0x00010b00


	//   ....[130]....
        /*081c*/ 	.word	0x00010b10


	//   ....[131]....
        /*0820*/ 	.word	0x00010ba0


	//   ....[132]....
        /*0824*/ 	.word	0x00010bc0


	//   ....[133]....
        /*0828*/ 	.word	0x00010bd0


	//   ....[134]....
        /*082c*/ 	.word	0x00010c20


	//   ....[135]....
        /*0830*/ 	.word	0x00011320


	//   ....[136]....
        /*0834*/ 	.word	0x00011350


	//   ....[137]....
        /*0838*/ 	.word	0x00011380


	//   ....[138]....
        /*083c*/ 	.word	0x000113c0


	//   ....[139]....
        /*0840*/ 	.word	0x00011410


	//   ....[140]....
        /*0844*/ 	.word	0x00011430


	//   ....[141]....
        /*0848*/ 	.word	0x00011480


	//   ....[142]....
        /*084c*/ 	.word	0x000114a0


	//   ....[143]....
        /*0850*/ 	.word	0x000114f0


	//   ....[144]....
        /*0854*/ 	.word	0x00011510


	//   ....[145]....
        /*0858*/ 	.word	0x00011560


	//   ....[146]....
        /*085c*/ 	.word	0x00011580


	//   ....[147]....
        /*0860*/ 	.word	0x000115d0


	//   ....[148]....
        /*0864*/ 	.word	0x000115f0


	//   ....[149]....
        /*0868*/ 	.word	0x00011620


	//   ....[150]....
        /*086c*/ 	.word	0x00011640


	//   ....[151]....
        /*0870*/ 	.word	0x00011f60


	//   ....[152]....
        /*0874*/ 	.word	0x00011f80


	//   ....[153]....
        /*0878*/ 	.word	0x00011f90


	//   ....[154]....
        /*087c*/ 	.word	0x00011fa0


	//   ....[155]....
        /*0880*/ 	.word	0x00011fb0


	//   ....[156]....
        /*0884*/ 	.word	0x00011fc0


	//   ....[157]....
        /*0888*/ 	.word	0x00012010


	//   ....[158]....
        /*088c*/ 	.word	0x00012050


	//   ....[159]....
        /*0890*/ 	.word	0x00012080


	//   ....[160]....
        /*0894*/ 	.word	0x00012090


	//   ....[161]....
        /*0898*/ 	.word	0x000120d0


	//   ....[162]....
        /*089c*/ 	.word	0x000120e0


	//   ....[163]....
        /*08a0*/ 	.word	0x00012120


	//   ....[164]....
        /*08a4*/ 	.word	0x00012130


	//   ....[165]....
        /*08a8*/ 	.word	0x00012170


	//   ....[166]....
        /*08ac*/ 	.word	0x00012180


	//   ....[167]....
        /*08b0*/ 	.word	0x00012190


	//   ....[168]....
        /*08b4*/ 	.word	0x000121a0


	//   ....[169]....
        /*08b8*/ 	.word	0x000121b0


	//   ....[170]....
        /*08bc*/ 	.word	0x00012250


	//   ....[171]....
        /*08c0*/ 	.word	0x00012610


	//   ....[172]....
        /*08c4*/ 	.word	0x00012620


	//   ....[173]....
        /*08c8*/ 	.word	0x00012630


	//   ....[174]....
        /*08cc*/ 	.word	0x00012640


	//   ....[175]....
        /*08d0*/ 	.word	0x00012650


	//   ....[176]....
        /*08d4*/ 	.word	0x00012660


	//   ....[177]....
        /*08d8*/ 	.word	0x00012680


	//   ....[178]....
        /*08dc*/ 	.word	0x000126d0


	//   ....[179]....
        /*08e0*/ 	.word	0x00012710


	//   ....[180]....
        /*08e4*/ 	.word	0x00012730


	//   ....[181]....
        /*08e8*/ 	.word	0x00012740


	//   ....[182]....
        /*08ec*/ 	.word	0x00012780


	//   ....[183]....
        /*08f0*/ 	.word	0x00012790


	//   ....[184]....
        /*08f4*/ 	.word	0x000127d0


	//   ....[185]....
        /*08f8*/ 	.word	0x000127e0


	//   ....[186]....
        /*08fc*/ 	.word	0x00012820


	//   ....[187]....
        /*0900*/ 	.word	0x00012830


	//   ....[188]....
        /*0904*/ 	.word	0x00012840


	//   ....[189]....
        /*0908*/ 	.word	0x00012850


	//   ....[190]....
        /*090c*/ 	.word	0x00012860


	//   ....[191]....
        /*0910*/ 	.word	0x00013c50


	//   ....[192]....
        /*0914*/ 	.word	0x00013c80


	//   ....[193]....
        /*0918*/ 	.word	0x00013cb0


	//   ....[194]....
        /*091c*/ 	.word	0x00013cf0


	//   ....[195]....
        /*0920*/ 	.word	0x00013d00


	//   ....[196]....
        /*0924*/ 	.word	0x00013d30


	//   ....[197]....
        /*0928*/ 	.word	0x00013d60


	//   ....[198]....
        /*092c*/ 	.word	0x00013d70


	//   ....[199]....
        /*0930*/ 	.word	0x00013eb0


	//   ....[200]....
        /*0934*/ 	.word	0x00013ee0


	//   ....[201]....
        /*0938*/ 	.word	0x00013f10


	//   ....[202]....
        /*093c*/ 	.word	0x00013f40


	//   ....[203]....
        /*0940*/ 	.word	0x00013f70


	//   ....[204]....
        /*0944*/ 	.word	0x00013fb0


	//   ....[205]....
        /*0948*/ 	.word	0x00014060


	//   ....[206]....
        /*094c*/ 	.word	0x00014100


	//   ....[207]....
        /*0950*/ 	.word	0x000141b0


	//   ....[208]....
        /*0954*/ 	.word	0x000147a0


	//   ....[209]....
        /*0958*/ 	.word	0x00014db0


	//   ....[210]....
        /*095c*/ 	.word	0x00014e90


	//   ....[211]....
        /*0960*/ 	.word	0x00014f80


	//   ....[212]....
        /*0964*/ 	.word	0x00014fe0


	//   ....[213]....
        /*0968*/ 	.word	0x000150a0


	//   ....[214]....
        /*096c*/ 	.word	0x00015100


	//   ....[215]....
        /*0970*/ 	.word	0x000151c0


	//   ....[216]....
        /*0974*/ 	.word	0x00015220


	//   ....[217]....
        /*0978*/ 	.word	0x000152e0


	//   ....[218]....
        /*097c*/ 	.word	0x00015340


	//   ....[219]....
        /*0980*/ 	.word	0x00015400


	//   ....[220]....
        /*0984*/ 	.word	0x00015460


	//   ....[221]....
        /*0988*/ 	.word	0x00015520


	//   ....[222]....
        /*098c*/ 	.word	0x00015580


	//   ....[223]....
        /*0990*/ 	.word	0x00015640


	//   ....[224]....
        /*0994*/ 	.word	0x000156a0


	//   ....[225]....
        /*0998*/ 	.word	0x00015760


	//   ....[226]....
        /*099c*/ 	.word	0x000157c0


	//   ....[227]....
        /*09a0*/ 	.word	0x00015880


	//   ....[228]....
        /*09a4*/ 	.word	0x000158e0


	//   ....[229]....
        /*09a8*/ 	.word	0x000159b0


	//   ....[230]....
        /*09ac*/ 	.word	0x00015b70


	//   ....[231]....
        /*09b0*/ 	.word	0x00015c00


	//   ....[232]....
        /*09b4*/ 	.word	0x00015cd0


	//   ....[233]....
        /*09b8*/ 	.word	0x00015d20


	//   ....[234]....
        /*09bc*/ 	.word	0x00015df0


	//   ....[235]....
        /*09c0*/ 	.word	0x00015e40


	//   ....[236]....
        /*09c4*/ 	.word	0x00015ea0


	//   ....[237]....
        /*09c8*/ 	.word	0x00015f70


	//   ....[238]....
        /*09cc*/ 	.word	0x00015fd0


	//   ....[239]....
        /*09d0*/ 	.word	0x000160a0


	//   ....[240]....
        /*09d4*/ 	.word	0x00016100


	//   ....[241]....
        /*09d8*/ 	.word	0x000161d0


	//   ....[242]....
        /*09dc*/ 	.word	0x00016230


	//   ....[243]....
        /*09e0*/ 	.word	0x000162f0


	//   ....[244]....
        /*09e4*/ 	.word	0x00016350


	//   ....[245]....
        /*09e8*/ 	.word	0x00016410


	//   ....[246]....
        /*09ec*/ 	.word	0x00016480


	//   ....[247]....
        /*09f0*/ 	.word	0x00016530


	//   ....[248]....
        /*09f4*/ 	.word	0x000165b0


	//   ....[249]....
        /*09f8*/ 	.word	0x00016650


	//   ....[250]....
        /*09fc*/ 	.word	0x000166f0


	//   ....[251]....
        /*0a00*/ 	.word	0x00016760


	//   ....[252]....
        /*0a04*/ 	.word	0x000167e0


	//   ....[253]....
        /*0a08*/ 	.word	0x00016890


	//   ....[254]....
        /*0a0c*/ 	.word	0x000168f0


	//   ....[255]....
        /*0a10*/ 	.word	0x000169b0


	//   ....[0]....
        /*0a14*/ 	.word	0x00016a10


	//   ....[1]....
        /*0a18*/ 	.word	0x00016ad0


	//   ....[2]....
        /*0a1c*/ 	.word	0x00016b30


	//   ....[3]....
        /*0a20*/ 	.word	0x00016bf0


	//   ....[4]....
        /*0a24*/ 	.word	0x00016c50


	//   ....[5]....
        /*0a28*/ 	.word	0x00016d00


	//   ....[6]....
        /*0a2c*/ 	.word	0x00016d60


	//   ....[7]....
        /*0a30*/ 	.word	0x00016e20


	//   ....[8]....
        /*0a34*/ 	.word	0x00016e80


	//   ....[9]....
        /*0a38*/ 	.word	0x00016f20


	//   ....[10]....
        /*0a3c*/ 	.word	0x00017050


	//   ....[11]....
        /*0a40*/ 	.word	0x000170f0


	//   ....[12]....
        /*0a44*/ 	.word	0x00017150


	//   ....[13]....
        /*0a48*/ 	.word	0x00017200


	//   ....[14]....
        /*0a4c*/ 	.word	0x00017280


	//   ....[15]....
        /*0a50*/ 	.word	0x00017310


	//   ....[16]....
        /*0a54*/ 	.word	0x000173a0


	//   ....[17]....
        /*0a58*/ 	.word	0x00017430


	//   ....[18]....
        /*0a5c*/ 	.word	0x00017490


	//   ....[19]....
        /*0a60*/ 	.word	0x00017540


	//   ....[20]....
        /*0a64*/ 	.word	0x000175a0


	//   ....[21]....
        /*0a68*/ 	.word	0x00017650


	//   ....[22]....
        /*0a6c*/ 	.word	0x000176b0


	//   ....[23]....
        /*0a70*/ 	.word	0x00017760


	//   ....[24]....
        /*0a74*/ 	.word	0x000177c0


	//   ....[25]....
        /*0a78*/ 	.word	0x00017870


	//   ....[26]....
        /*0a7c*/ 	.word	0x00017900


	//   ....[27]....
        /*0a80*/ 	.word	0x00017990


	//   ....[28]....
        /*0a84*/ 	.word	0x00017a10


	//   ....[29]....
        /*0a88*/ 	.word	0x00017aa0


	//   ....[30]....
        /*0a8c*/ 	.word	0x00017b90


	//   ....[31]....
        /*0a90*/ 	.word	0x00017c20


	//   ....[32]....
        /*0a94*/ 	.word	0x00017c80


	//   ....[33]....
        /*0a98*/ 	.word	0x00017d30


	//   ....[34]....
        /*0a9c*/ 	.word	0x00017db0


	//   ....[35]....
        /*0aa0*/ 	.word	0x00017e40


	//   ....[36]....
        /*0aa4*/ 	.word	0x00017ed0


	//   ....[37]....
        /*0aa8*/ 	.word	0x00017f60


	//   ....[38]....
        /*0aac*/ 	.word	0x00017fc0


	//   ....[39]....
        /*0ab0*/ 	.word	0x00018070


	//   ....[40]....
        /*0ab4*/ 	.word	0x000180d0


	//   ....[41]....
        /*0ab8*/ 	.word	0x00018180


	//   ....[42]....
        /*0abc*/ 	.word	0x000181e0


	//   ....[43]....
        /*0ac0*/ 	.word	0x00018290


	//   ....[44]....
        /*0ac4*/ 	.word	0x000182f0


	//   ....[45]....
        /*0ac8*/ 	.word	0x000183a0


	//   ....[46]....
        /*0acc*/ 	.word	0x00018400


	//   ....[47]....
        /*0ad0*/ 	.word	0x000184b0


	//   ....[48]....
        /*0ad4*/ 	.word	0x00018510


	//   ....[49]....
        /*0ad8*/ 	.word	0x000185c0


	//   ....[50]....
        /*0adc*/ 	.word	0x00018810


	//----- nvinfo : EIATTR_REG_RECONFIG
	.align		4
.L_1072:
        /*0ae0*/ 	.byte	0x01, 0x54
	.zero		2


	//----- nvinfo : EIATTR_SYSCALL_OFFSETS
	.align		4
        /*0ae4*/ 	.byte	0x04, 0x46
        /*0ae6*/ 	.short	(.L_1074 - .L_1073)


	//   ....[0]....
.L_1073:
        /*0ae8*/ 	.word	0x00001a50


	//   ....[1]....
        /*0aec*/ 	.word	0x0000f220


	//   ....[2]....
        /*0af0*/ 	.word	0x0000f390


	//   ....[3]....
        /*0af4*/ 	.word	0x0000f4f0


	//   ....[4]....
        /*0af8*/ 	.word	0x0000f630


	//   ....[5]....
        /*0afc*/ 	.word	0x00010f90


	//----- nvinfo : EIATTR_MBARRIER_INSTR_OFFSETS
	.align		4
.L_1074:
        /*0b00*/ 	.byte	0x04, 0x39
        /*0b02*/ 	.short	(.L_1076 - .L_1075)


	//   ....[0]....
.L_1075:
        /*0b04*/ 	.word	0x00000180
        /*0b08*/ 	.word	0x000000ff
        /*0b0c*/ 	.word	0x00022800
        /*0b10*/ 	.short	0x0100
        /*0b12*/ 	.byte	0x08
	.zero		1


	//   ....[1]....
        /*0b14*/ 	.word	0x00000190
        /*0b18*/ 	.word	0x000000ff
        /*0b1c*/ 	.word	0x00022820
        /*0b20*/ 	.short	0x0100
        /*0b22*/ 	.byte	0x08
	.zero		1


	//   ....[2]....
        /*0b24*/ 	.word	0x00000280
        /*0b28*/ 	.word	0x000000ff
        /*0b2c*/ 	.word	0x00022830
        /*0b30*/ 	.short	0x0100
        /*0b32*/ 	.byte	0x08
	.zero		1


	//   ....[3]....
        /*0b34*/ 	.word	0x00000290
        /*0b38*/ 	.word	0x000000ff
        /*0b3c*/ 	.word	0x00022840
        /*0b40*/ 	.short	0x0100
        /*0b42*/ 	.byte	0x08
	.zero		1


	//   ....[4]....
        /*0b44*/ 	.word	0x000002a0
        /*0b48*/ 	.word	0x000000ff
        /*0b4c*/ 	.word	0x00022838
        /*0b50*/ 	.short	0x0100
        /*0b52*/ 	.byte	0x08
	.zero		1


	//   ....[5]....
        /*0b54*/ 	.word	0x000002b0
        /*0b58*/ 	.word	0x000000ff
        /*0b5c*/ 	.word	0x00022848
        /*0b60*/ 	.short	0x0100
        /*0b62*/ 	.byte	0x08
	.zero		1


	//   ....[6]....
        /*0b64*/ 	.word	0x000003e0
        /*0b68*/ 	.word	0x000000ff
        /*0b6c*/ 	.word	0x00022850
        /*0b70*/ 	.short	0x0100
        /*0b72*/ 	.byte	0x08
	.zero		1


	//   ....[7]....
        /*0b74*/ 	.word	0x000003f0
        /*0b78*/ 	.word	0x000000ff
        /*0b7c*/ 	.word	0x00022860
        /*0b80*/ 	.short	0x0100
        /*0b82*/ 	.byte	0x08
	.zero		1


	//   ....[8]....
        /*0b84*/ 	.word	0x00000400
        /*0b88*/ 	.word	0x000000ff
        /*0b8c*/ 	.word	0x00022858
        /*0b90*/ 	.short	0x0100
        /*0b92*/ 	.byte	0x08
	.zero		1


	//   ....[9]....
        /*0b94*/ 	.word	0x00000410
        /*0b98*/ 	.word	0x000000ff
        /*0b9c*/ 	.word	0x00022868
        /*0ba0*/ 	.short	0x0100
        /*0ba2*/ 	.byte	0x08
	.zero		1


	//   ....[10]....
        /*0ba4*/ 	.word	0x00000500
        /*0ba8*/ 	.word	0x000000ff
        /*0bac*/ 	.word	0x00022870
        /*0bb0*/ 	.short	0x0100
        /*0bb2*/ 	.byte	0x06
	.zero		1


	//   ....[11]....
        /*0bb4*/ 	.word	0x00000510
        /*0bb8*/ 	.word	0x000000ff
        /*0bbc*/ 	.word	0x00022880
        /*0bc0*/ 	.short	0x0100
        /*0bc2*/ 	.byte	0x06
	.zero		1


	//   ....[12]....
        /*0bc4*/ 	.word	0x00000520
        /*0bc8*/ 	.word	0x000000ff
        /*0bcc*/ 	.word	0x00022878
        /*0bd0*/ 	.short	0x0100
        /*0bd2*/ 	.byte	0x06
	.zero		1


	//   ....[13]....
        /*0bd4*/ 	.word	0x00000530
        /*0bd8*/ 	.word	0x000000ff
        /*0bdc*/ 	.word	0x00022888
        /*0be0*/ 	.short	0x0100
        /*0be2*/ 	.byte	0x06
	.zero		1


	//   ....[14]....
        /*0be4*/ 	.word	0x00000660
        /*0be8*/ 	.word	0x000000ff
        /*0bec*/ 	.word	0x00022890
        /*0bf0*/ 	.short	0x0100
        /*0bf2*/ 	.byte	0x08
	.zero		1


	//   ....[15]....
        /*0bf4*/ 	.word	0x00000670
        /*0bf8*/ 	.word	0x000000ff
        /*0bfc*/ 	.word	0x000228a0
        /*0c00*/ 	.short	0x0100
        /*0c02*/ 	.byte	0x08
	.zero		1


	//   ....[16]....
        /*0c04*/ 	.word	0x00000680
        /*0c08*/ 	.word	0x000000ff
        /*0c0c*/ 	.word	0x00022898
        /*0c10*/ 	.short	0x0100
        /*0c12*/ 	.byte	0x08
	.zero		1


	//   ....[17]....
        /*0c14*/ 	.word	0x00000690
        /*0c18*/ 	.word	0x000000ff
        /*0c1c*/ 	.word	0x000228a8
        /*0c20*/ 	.short	0x0100
        /*0c22*/ 	.byte	0x08
	.zero		1


	//   ....[18]....
        /*0c24*/ 	.word	0x000007e0
        /*0c28*/ 	.word	0x000000ff
        /*0c2c*/ 	.word	0x000228b0
        /*0c30*/ 	.short	0x0100
        /*0c32*/ 	.byte	0x08
	.zero		1


	//   ....[19]....
        /*0c34*/ 	.word	0x000007f0
        /*0c38*/ 	.word	0x000000ff
        /*0c3c*/ 	.word	0x000228c0
        /*0c40*/ 	.short	0x0100
        /*0c42*/ 	.byte	0x08
	.zero		1


	//   ....[20]....
        /*0c44*/ 	.word	0x00000800
        /*0c48*/ 	.word	0x000000ff
        /*0c4c*/ 	.word	0x000228b8
        /*0c50*/ 	.short	0x0100
        /*0c52*/ 	.byte	0x08
	.zero		1


	//   ....[21]....
        /*0c54*/ 	.word	0x00000810
        /*0c58*/ 	.word	0x000000ff
        /*0c5c*/ 	.word	0x000228c8
        /*0c60*/ 	.short	0x0100
        /*0c62*/ 	.byte	0x08
	.zero		1


	//   ....[22]....
        /*0c64*/ 	.word	0x00001ad0
        /*0c68*/ 	.word	0x000000ff
        /*0c6c*/ 	.word	0x00022800
        /*0c70*/ 	.short	0x010a
        /*0c72*/ 	.byte	0x2b
	.zero		1


	//   ....[23]....
        /*0c74*/ 	.word	0x00001b50
        /*0c78*/ 	.word	0x00000000
        /*0c7c*/ 	.word	0x00022830
        /*0c80*/ 	.short	0x010a
        /*0c82*/ 	.byte	0x3f
	.zero		1


	//   ....[24]....
        /*0c84*/ 	.word	0x00001b90
        /*0c88*/ 	.word	0x00000000
        /*0c8c*/ 	.word	0x00022830
        /*0c90*/ 	.short	0x010a
        /*0c92*/ 	.byte	0x3f
	.zero		1


	//   ....[25]....
        /*0c94*/ 	.word	0x00002720
        /*0c98*/ 	.word	0x000000ff
        /*0c9c*/ 	.word	0x00000000
        /*0ca0*/ 	.short	0x0101
        /*0ca2*/ 	.byte	0x06
	.zero		1


	//   ....[26]....
        /*0ca4*/ 	.word	0x00004b10
        /*0ca8*/ 	.word	0x000000ff
        /*0cac*/ 	.word	0x00022830
        /*0cb0*/ 	.short	0x010a
        /*0cb2*/ 	.byte	0x06
	.zero		1


	//   ....[27]....
        /*0cb4*/ 	.word	0x00004b50
        /*0cb8*/ 	.word	0x000000ff
        /*0cbc*/ 	.word	0x00022830
        /*0cc0*/ 	.short	0x010a
        /*0cc2*/ 	.byte	0x06
	.zero		1


	//   ....[28]....
        /*0cc4*/ 	.word	0x000053e0
        /*0cc8*/ 	.word	0x000000ff
        /*0ccc*/ 	.word	0x00022850
        /*0cd0*/ 	.short	0x010a
        /*0cd2*/ 	.byte	0x06
	.zero		1


	//   ....[29]....
        /*0cd4*/ 	.word	0x00005420
        /*0cd8*/ 	.word	0x000000ff
        /*0cdc*/ 	.word	0x00022850
        /*0ce0*/ 	.short	0x010a
        /*0ce2*/ 	.byte	0x06
	.zero		1


	//   ....[30]....
        /*0ce4*/ 	.word	0x000057c0
        /*0ce8*/ 	.word	0x000000ff
        /*0cec*/ 	.word	0x00000000
        /*0cf0*/ 	.short	0x0101
        /*0cf2*/ 	.byte	0x06
	.zero		1


	//   ....[31]....
        /*0cf4*/ 	.word	0x000078c0
        /*0cf8*/ 	.word	0x000000ff
        /*0cfc*/ 	.word	0x00000000
        /*0d00*/ 	.short	0x0101
        /*0d02*/ 	.byte	0x06
	.zero		1


	//   ....[32]....
        /*0d04*/ 	.word	0x00007fe0
        /*0d08*/ 	.word	0x000000ff
        /*0d0c*/ 	.word	0x00022830
        /*0d10*/ 	.short	0x010a
        /*0d12*/ 	.byte	0x06
	.zero		1


	//   ....[33]....
        /*0d14*/ 	.word	0x00008020
        /*0d18*/ 	.word	0x000000ff
        /*0d1c*/ 	.word	0x00022830
        /*0d20*/ 	.short	0x010a
        /*0d22*/ 	.byte	0x06
	.zero		1


	//   ....[34]....
        /*0d24*/ 	.word	0x00008880
        /*0d28*/ 	.word	0x000000ff
        /*0d2c*/ 	.word	0x00022850
        /*0d30*/ 	.short	0x010a
        /*0d32*/ 	.byte	0x06
	.zero		1


	//   ....[35]....
        /*0d34*/ 	.word	0x000088c0
        /*0d38*/ 	.word	0x000000ff
        /*0d3c*/ 	.word	0x00022850
        /*0d40*/ 	.short	0x010a
        /*0d42*/ 	.byte	0x06
	.zero		1


	//   ....[36]....
        /*0d44*/ 	.word	0x00008c10
        /*0d48*/ 	.word	0x000000ff
        /*0d4c*/ 	.word	0x00000000
        /*0d50*/ 	.short	0x0101
        /*0d52*/ 	.byte	0x06
	.zero		1


	//   ....[37]....
        /*0d54*/ 	.word	0x0000a1c0
        /*0d58*/ 	.word	0x000000ff
        /*0d5c*/ 	.word	0x00000000
        /*0d60*/ 	.short	0x0101
        /*0d62*/ 	.byte	0x06
	.zero		1


	//   ....[38]....
        /*0d64*/ 	.word	0x0000a840
        /*0d68*/ 	.word	0x000000ff
        /*0d6c*/ 	.word	0x00022850
        /*0d70*/ 	.short	0x010a
        /*0d72*/ 	.byte	0x09
	.zero		1


	//   ....[39]....
        /*0d74*/ 	.word	0x0000a880
        /*0d78*/ 	.word	0x000000ff
        /*0d7c*/ 	.word	0x00022850
        /*0d80*/ 	.short	0x010a
        /*0d82*/ 	.byte	0x09
	.zero		1


	//   ....[40]....
        /*0d84*/ 	.word	0x0000af10
        /*0d88*/ 	.word	0x000000ff
        /*0d8c*/ 	.word	0x00000000
        /*0d90*/ 	.short	0x0101
        /*0d92*/ 	.byte	0x04
	.zero		1


	//   ....[41]....
        /*0d94*/ 	.word	0x0000cb30
        /*0d98*/ 	.word	0x00000003
        /*0d9c*/ 	.word	0x00000000
        /*0da0*/ 	.short	0x0101
        /*0da2*/ 	.byte	0x3f
	.zero		1


	//   ....[42]....
        /*0da4*/ 	.word	0x0000fc10
        /*0da8*/ 	.word	0x00000000
        /*0dac*/ 	.word	0x00022880
        /*0db0*/ 	.short	0x010a
        /*0db2*/ 	.byte	0x3f
	.zero		1


	//   ....[43]....
        /*0db4*/ 	.word	0x000104a0
        /*0db8*/ 	.word	0x00000000
        /*0dbc*/ 	.word	0x00022870
        /*0dc0*/ 	.short	0x0107
        /*0dc2*/ 	.byte	0x3f
	.zero		1


	//   ....[44]....
        /*0dc4*/ 	.word	0x00010560
        /*0dc8*/ 	.word	0x00000000
        /*0dcc*/ 	.word	0x00022870
        /*0dd0*/ 	.short	0x0101
        /*0dd2*/ 	.byte	0x3f
	.zero		1


	//   ....[45]....
        /*0dd4*/ 	.word	0x00010590
        /*0dd8*/ 	.word	0x00000000
        /*0ddc*/ 	.word	0x00022840
        /*0de0*/ 	.short	0x010a
        /*0de2*/ 	.byte	0x3f
	.zero		1


	//   ....[46]....
        /*0de4*/ 	.word	0x00010cc0
        /*0de8*/ 	.word	0x00000000
        /*0dec*/ 	.word	0x00022830
        /*0df0*/ 	.short	0x0107
        /*0df2*/ 	.byte	0x3f
	.zero		1


	//   ....[47]....
        /*0df4*/ 	.word	0x00010d80
        /*0df8*/ 	.word	0x00000000
        /*0dfc*/ 	.word	0x00022830
        /*0e00*/ 	.short	0x0101
        /*0e02*/ 	.byte	0x3f
	.zero		1


	//   ....[48]....
        /*0e04*/ 	.word	0x00011700
        /*0e08*/ 	.word	0x00000016
        /*0e0c*/ 	.word	0x00022800
        /*0e10*/ 	.short	0x0107
        /*0e12*/ 	.byte	0x3f
	.zero		1


	//   ....[49]....
        /*0e14*/ 	.word	0x000117f0
        /*0e18*/ 	.word	0x00000016
        /*0e1c*/ 	.word	0x00022800
        /*0e20*/ 	.short	0x0101
        /*0e22*/ 	.byte	0x3f
	.zero		1


	//   ....[50]....
        /*0e24*/ 	.word	0x00011810
        /*0e28*/ 	.word	0x00000016
        /*0e2c*/ 	.word	0x00022820
        /*0e30*/ 	.short	0x010a
        /*0e32*/ 	.byte	0x3f
	.zero		1


	//   ....[51]....
        /*0e34*/ 	.word	0x00011cf0
        /*0e38*/ 	.word	0x00000000
        /*0e3c*/ 	.word	0x00022880
        /*0e40*/ 	.short	0x010a
        /*0e42*/ 	.byte	0x3f
	.zero		1


	//   ....[52]....
        /*0e44*/ 	.word	0x000122d0
        /*0e48*/ 	.word	0x00000000
        /*0e4c*/ 	.word	0x00022870
        /*0e50*/ 	.short	0x0107
        /*0e52*/ 	.byte	0x3f
	.zero		1


	//   ....[53]....
        /*0e54*/ 	.word	0x00012390
        /*0e58*/ 	.word	0x00000000
        /*0e5c*/ 	.word	0x00022870
        /*0e60*/ 	.short	0x0101
        /*0e62*/ 	.byte	0x3f
	.zero		1


	//   ....[54]....
        /*0e64*/ 	.word	0x000123c0
        /*0e68*/ 	.word	0x00000000
        /*0e6c*/ 	.word	0x00022840
        /*0e70*/ 	.short	0x010a
        /*0e72*/ 	.byte	0x3f
	.zero		1


	//   ....[55]....
        /*0e74*/ 	.word	0x00012970
        /*0e78*/ 	.word	0x00000000
        /*0e7c*/ 	.word	0x00022830
        /*0e80*/ 	.short	0x0107
        /*0e82*/ 	.byte	0x3f
	.zero		1


	//   ....[56]....
        /*0e84*/ 	.word	0x00012a30
        /*0e88*/ 	.word	0x00000000
        /*0e8c*/ 	.word	0x00022830
        /*0e90*/ 	.short	0x0101
        /*0e92*/ 	.byte	0x3f
	.zero		1


	//   ....[57]....
        /*0e94*/ 	.word	0x00012ac0
        /*0e98*/ 	.word	0x00000000
        /*0e9c*/ 	.word	0x00022870
        /*0ea0*/ 	.short	0x010a
        /*0ea2*/ 	.byte	0x3f
	.zero		1


	//   ....[58]....
        /*0ea4*/ 	.word	0x00012b50
        /*0ea8*/ 	.word	0x00000000
        /*0eac*/ 	.word	0x00022860
        /*0eb0*/ 	.short	0x010a
        /*0eb2*/ 	.byte	0x3f
	.zero		1


	//   ....[59]....
        /*0eb4*/ 	.word	0x00013110
        /*0eb8*/ 	.word	0x00000000
        /*0ebc*/ 	.word	0x00022850
        /*0ec0*/ 	.short	0x0101
        /*0ec2*/ 	.byte	0x3f
	.zero		1


	//   ....[60]....
        /*0ec4*/ 	.word	0x000131a0
        /*0ec8*/ 	.word	0x00000000
        /*0ecc*/ 	.word	0x00000000
        /*0ed0*/ 	.short	0x0101
        /*0ed2*/ 	.byte	0x3f
	.zero		1


	//   ....[61]....
        /*0ed4*/ 	.word	0x00013360
        /*0ed8*/ 	.word	0x00000002
        /*0edc*/ 	.word	0x00022870
        /*0ee0*/ 	.short	0x010a
        /*0ee2*/ 	.byte	0x3f
	.zero		1


	//   ....[62]....
        /*0ee4*/ 	.word	0x000133e0
        /*0ee8*/ 	.word	0x00000002
        /*0eec*/ 	.word	0x00022860
        /*0ef0*/ 	.short	0x010a
        /*0ef2*/ 	.byte	0x3f
	.zero		1


	//   ....[63]....
        /*0ef4*/ 	.word	0x000139b0
        /*0ef8*/ 	.word	0x00000002
        /*0efc*/ 	.word	0x00022850
        /*0f00*/ 	.short	0x0101
        /*0f02*/ 	.byte	0x3f
	.zero		1


	//   ....[64]....
        /*0f04*/ 	.word	0x00013a70
        /*0f08*/ 	.word	0x00000002
        /*0f0c*/ 	.word	0x00000000
        /*0f10*/ 	.short	0x0101
        /*0f12*/ 	.byte	0x3f
	.zero		1


	//   ....[65]....
        /*0f14*/ 	.word	0x00014720
        /*0f18*/ 	.word	0x00000004
        /*0f1c*/ 	.word	0x00022820
        /*0f20*/ 	.short	0x010a
        /*0f22*/ 	.byte	0x3f
	.zero		1


	//   ....[66]....
        /*0f24*/ 	.word	0x000148a0
        /*0f28*/ 	.word	0x00000005
        /*0f2c*/ 	.word	0x00022840
        /*0f30*/ 	.short	0x010a
        /*0f32*/ 	.byte	0x3f
	.zero		1


	//   ....[67]....
        /*0f34*/ 	.word	0x00014940
        /*0f38*/ 	.word	0x00000021
        /*0f3c*/ 	.word	0x00022840
        /*0f40*/ 	.short	0x010a
        /*0f42*/ 	.byte	0x3f
	.zero		1


	//   ....[68]....
        /*0f44*/ 	.word	0x00014980
        /*0f48*/ 	.word	0x00000005
        /*0f4c*/ 	.word	0x00022860
        /*0f50*/ 	.short	0x010a
        /*0f52*/ 	.byte	0x3f
	.zero		1


	//   ....[69]....
        /*0f54*/ 	.word	0x000149c0
        /*0f58*/ 	.word	0x00000021
        /*0f5c*/ 	.word	0x00022860
        /*0f60*/ 	.short	0x010a
        /*0f62*/ 	.byte	0x3f
	.zero		1


	//   ....[70]....
        /*0f64*/ 	.word	0x00014a00
        /*0f68*/ 	.word	0x00000005
        /*0f6c*/ 	.word	0x00022880
        /*0f70*/ 	.short	0x010a
        /*0f72*/ 	.byte	0x3f
	.zero		1


	//   ....[71]....
        /*0f74*/ 	.word	0x00014a40
        /*0f78*/ 	.word	0x00000021
        /*0f7c*/ 	.word	0x00022880
        /*0f80*/ 	.short	0x010a
        /*0f82*/ 	.byte	0x3f
	.zero		1


	//   ....[72]....
        /*0f84*/ 	.word	0x00014ab0
        /*0f88*/ 	.word	0x00000003
        /*0f8c*/ 	.word	0x00022800
        /*0f90*/ 	.short	0x010a
        /*0f92*/ 	.byte	0x3f
	.zero		1


	//   ....[73]....
        /*0f94*/ 	.word	0x00014b00
        /*0f98*/ 	.word	0x00000000
        /*0f9c*/ 	.word	0x00022830
        /*0fa0*/ 	.short	0x010a
        /*0fa2*/ 	.byte	0x3f
	.zero		1


	//   ....[74]....
        /*0fa4*/ 	.word	0x00014b60
        /*0fa8*/ 	.word	0x00000005
        /*0fac*/ 	.word	0x00022830
        /*0fb0*/ 	.short	0x010a
        /*0fb2*/ 	.byte	0x3f
	.zero		1


	//   ....[75]....
        /*0fb4*/ 	.word	0x00014bc0
        /*0fb8*/ 	.word	0x00000005
        /*0fbc*/ 	.word	0x00022850
        /*0fc0*/ 	.short	0x010a
        /*0fc2*/ 	.byte	0x3f
	.zero		1


	//   ....[76]....
        /*0fc4*/ 	.word	0x00014c20
        /*0fc8*/ 	.word	0x00000005
        /*0fcc*/ 	.word	0x00022830
        /*0fd0*/ 	.short	0x010a
        /*0fd2*/ 	.byte	0x3f
	.zero		1


	//   ....[77]....
        /*0fd4*/ 	.word	0x00014c80
        /*0fd8*/ 	.word	0x00000005
        /*0fdc*/ 	.word	0x00022850
        /*0fe0*/ 	.short	0x010a
        /*0fe2*/ 	.byte	0x3f
	.zero		1


	//   ....[78]....
        /*0fe4*/ 	.word	0x00014ce0
        /*0fe8*/ 	.word	0x00000006
        /*0fec*/ 	.word	0x00022850
        /*0ff0*/ 	.short	0x010a
        /*0ff2*/ 	.byte	0x3f
	.zero		1


	//   ....[79]....
        /*0ff4*/ 	.word	0x00014de0
        /*0ff8*/ 	.word	0x00000000
        /*0ffc*/ 	.word	0x00022880
        /*1000*/ 	.short	0x010a
        /*1002*/ 	.byte	0x3f
	.zero		1


	//   ....[80]....
        /*1004*/ 	.word	0x00015ac0
        /*1008*/ 	.word	0x00000000
        /*100c*/ 	.word	0x00022840
        /*1010*/ 	.short	0x010a
        /*1012*/ 	.byte	0x3f
	.zero		1


	//   ....[81]....
        /*1014*/ 	.word	0x00016f50
        /*1018*/ 	.word	0x00000016
        /*101c*/ 	.word	0x00022820
        /*1020*/ 	.short	0x010a
        /*1022*/ 	.byte	0x3f
	.zero		1


	//   ....[82]....
        /*1024*/ 	.word	0x00016fa0
        /*1028*/ 	.word	0x00000000
        /*102c*/ 	.word	0x00022880
        /*1030*/ 	.short	0x010a
        /*1032*/ 	.byte	0x3f
	.zero		1


	//   ....[83]....
        /*1034*/ 	.word	0x00017ae0
        /*1038*/ 	.word	0x00000000
        /*103c*/ 	.word	0x00022840
        /*1040*/ 	.short	0x010a
        /*1042*/ 	.byte	0x3f
	.zero		1


	//   ....[84]....
        /*1044*/ 	.word	0x000185f0
        /*1048*/ 	.word	0x00000000
        /*104c*/ 	.word	0x00022870
        /*1050*/ 	.short	0x010a
        /*1052*/ 	.byte	0x3f
	.zero		1


	//   ....[85]....
        /*1054*/ 	.word	0x00018640
        /*1058*/ 	.word	0x00000000
        /*105c*/ 	.word	0x00022860
        /*1060*/ 	.short	0x010a
        /*1062*/ 	.byte	0x3f
	.zero		1


	//   ....[86]....
        /*1064*/ 	.word	0x00018690
        /*1068*/ 	.word	0x00000002
        /*106c*/ 	.word	0x00022870
        /*1070*/ 	.short	0x010a
        /*1072*/ 	.byte	0x3f
	.zero		1


	//   ....[87]....
        /*1074*/ 	.word	0x000186e0
        /*1078*/ 	.word	0x00000002
        /*107c*/ 	.word	0x00022860
        /*1080*/ 	.short	0x010a
        /*1082*/ 	.byte	0x3f
	.zero		1


	//   ....[88]....
        /*1084*/ 	.word	0x00018730
        /*1088*/ 	.word	0x00000004
        /*108c*/ 	.word	0x00022820
        /*1090*/ 	.short	0x010a
        /*1092*/ 	.byte	0x3f
	.zero		1


	//   ....[89]....
        /*1094*/ 	.word	0x000188d0
        /*1098*/ 	.word	0x00000005
        /*109c*/ 	.word	0x00022840
        /*10a0*/ 	.short	0x010a
        /*10a2*/ 	.byte	0x3f
	.zero		1


	//   ....[90]....
        /*10a4*/ 	.word	0x00018920
        /*10a8*/ 	.word	0x00000021
        /*10ac*/ 	.word	0x00022840
        /*10b0*/ 	.short	0x010a
        /*10b2*/ 	.byte	0x3f
	.zero		1


	//   ....[91]....
        /*10b4*/ 	.word	0x00018970
        /*10b8*/ 	.word	0x00000005
        /*10bc*/ 	.word	0x00022860
        /*10c0*/ 	.short	0x010a
        /*10c2*/ 	.byte	0x3f
	.zero		1


	//   ....[92]....
        /*10c4*/ 	.word	0x000189c0
        /*10c8*/ 	.word	0x00000021
        /*10cc*/ 	.word	0x00022860
        /*10d0*/ 	.short	0x010a
        /*10d2*/ 	.byte	0x3f
	.zero		1


	//   ....[93]....
        /*10d4*/ 	.word	0x00018a10
        /*10d8*/ 	.word	0x00000005
        /*10dc*/ 	.word	0x00022880
        /*10e0*/ 	.short	0x010a
        /*10e2*/ 	.byte	0x3f
	.zero		1


	//----- nvinfo : EIATTR_NUM_MBARRIERS
	.align		4
.L_1076:
        /*10e4*/ 	.byte	0x03, 0x38
        /*10e6*/ 	.short	0x0016


	//----- nvinfo : EIATTR_EXIT_INSTR_OFFSETS
	.align		4
        /*10e8*/ 	.byte	0x04, 0x1c
        /*10ea*/ 	.short	(.L_1078 - .L_1077)


	//   ....[0]....
.L_1077:
        /*10ec*/ 	.word	0x000009c0


	//   ....[1]....
        /*10f0*/ 	.word	0x0000da70


	//   ....[2]....
        /*10f4*/ 	.word	0x00014a90


	//----- nvinfo : EIATTR_MAX_THREADS
	.align		4
.L_1078:
        /*10f8*/ 	.byte	0x04, 0x05
        /*10fa*/ 	.short	(.L_1080 - .L_1079)
.L_1079:
        /*10fc*/ 	.word	0x00000180
        /*1100*/ 	.word	0x00000001
        /*1104*/ 	.word	0x00000001


	//----- nvinfo : EIATTR_CRS_STACK_SIZE
	.align		4
.L_1080:
        /*1108*/ 	.byte	0x04, 0x1e
        /*110a*/ 	.short	(.L_1082 - .L_1081)
.L_1081:
        /*110c*/ 	.word	0x00000000


	//----- nvinfo : EIATTR_CBANK_PARAM_SIZE
	.align		4
.L_1082:
        /*1110*/ 	.byte	0x03, 0x19
        /*1112*/ 	.short	0x0af0


	//----- nvinfo : EIATTR_PARAM_CBANK
	.align		4
        /*1114*/ 	.byte	0x04, 0x0a
        /*1116*/ 	.short	(.L_1084 - .L_1083)
	.align		4
.L_1083:
        /*1118*/ 	.word	index@(.nv.constant0._ZN7cutlass13device_kernelIN5flash11enable_sm90INS1_16FlashAttnFwdSm90INS1_25CollectiveMainloopFwdSm90ILi2EN4cute5tupleIJNS5_1CILi1EEES8_S8_EEENS6_IJNS7_ILi128EEENS7_ILi160EEESA_EEELi128ENS_12float_e4m3_tEfNS_4arch4Sm90ELb1ELb0ELb0ELb1ELb1ELb0ELb0ELb1ELb1ELb1ELb0ELb0EEENS1_21CollectiveEpilogueFwdINS6_IJSA_SA_SB_EEES9_NS_10bfloat16_tESF_Li256ELb1ELb1ELb0ELb1EEENS1_36VarlenDynamicPersistentTileSchedulerILi128ELi160ELi256ELi128ELb0ELb1ELb1ELb1ELb1ELb1EEEEEEEEEvNT_6ParamsE)
        /*111c*/ 	.short	0x0210
        /*111e*/ 	.short	0x0af0


	//----- nvinfo : EIATTR_SW_WAR
	.align		4
.L_1084:
        /*1120*/ 	.byte	0x04, 0x36
        /*1122*/ 	.short	(.L_1086 - .L_1085)
.L_1085:
        /*1124*/ 	.word	0x00000008
.L_1086:


//--------------------- .nv.info._ZN7cutlass13device_kernelIN5flash11enable_sm90INS1_16FlashAttnFwdSm90INS1_25CollectiveMainloopFwdSm90ILi2EN4cute5tupleIJNS5_1CILi1EEES8_S8_EEENS6_IJNS7_ILi128EEENS7_ILi160EEESA_EEELi128ENS_12float_e4m3_tEfNS_4arch4Sm90ELb1ELb0ELb0ELb1ELb1ELb1ELb0ELb1ELb1ELb1ELb0ELb0EEENS1_21CollectiveEpilogueFwdINS6_IJSA_SA_SB_EEES9_NS_10bfloat16_tESF_Li256ELb1ELb1ELb0ELb1EEENS1_36VarlenDynamicPersistentTileSchedulerILi128ELi160ELi256ELi128ELb0ELb1ELb1ELb1ELb1ELb1EEEEEEEEEvNT_6ParamsE --------------------------
	.section	.nv.info._ZN7cutlass13device_kernelIN5flash11enable_sm90INS1_16FlashAttnFwdSm90INS1_25CollectiveMainloopFwdSm90ILi2EN4cute5tupleIJNS5_1CILi1EEES8_S8_EEENS6_IJNS7_ILi128EEENS7_ILi160EEESA_EEELi128ENS_12float_e4m3_tEfNS_4arch4Sm90ELb1ELb0ELb0ELb1ELb1ELb1ELb0ELb1ELb1ELb1ELb0ELb0EEENS1_21CollectiveEpilogueFwdINS6_IJSA_SA_SB_EEES9_NS_10bfloat16_tESF_Li256ELb1ELb1ELb0ELb1EEENS1_36VarlenDynamicPersistentTileSchedulerILi128ELi160ELi256ELi128ELb0ELb1ELb1ELb1ELb1ELb1EEEEEEEEEvNT_6ParamsE,"",@"SHT_CUDA_INFO"
	.sectionflags	@""
	.align	4


	//----- nvinfo : EIATTR_CUDA_API_VERSION
	.align		4
        /*0000*/ 	.byte	0x04, 0x37
        /*0002*/ 	.short	(.L_1088 - .L_1087)
.L_1087:
        /*0004*/ 	.word	0x00000082


	//----- nvinfo : EIATTR_KPARAM_INFO
	.align		4
.L_1088:
        /*0008*/ 	.byte	0x04, 0x17
        /*000a*/ 	.short	(.L_1090 - .L_1089)
.L_1089:
        /*000c*/ 	.word	0x00000000
        /*0010*/ 	.short	0x0000
        /*0012*/ 	.short	0x0070
        /*0014*/ 	.byte	0x00, 0xf0, 0x01, 0x2a


	//----- nvinfo : EIATTR_SPARSE_MMA_MASK
	.align		4
.L_1090:
        /*0018*/ 	.byte	0x03, 0x50
        /*001a*/ 	.short	0x0000


	//----- nvinfo : EIATTR_MAXREG_COUNT
	.align		4
        /*001c*/ 	.byte	0x03, 0x1b
        /*001e*/ 	.short	0x00a8


	//----- nvinfo : EIATTR_NUM_BARRIERS
	.align		4
        /*0020*/ 	.byte	0x02, 0x4c
        /*0022*/ 	.byte	0x10
	.zero		1


	//----- nvinfo : EIATTR_EXTERNS
	.align		4
        /*0024*/ 	.byte	0x04, 0x0f
        /*0026*/ 	.short	(.L_1092 - .L_1091)


	//   ....[0]....
	.align		4
.L_1091:
        /*0028*/ 	.word	index@(__assertfail)


	//----- nvinfo : EIATTR_ANNOTATIONS
	.align		4
.L_1092:
        /*002c*/ 	.byte	0x04, 0x55
        /*002e*/ 	.short	(.L_1094 - .L_1093)


	//   ....[0]....
.L_1093:
        /* <DEDUP_REMOVED lines=47> */


	//----- nvinfo : EIATTR_MERCURY_ISA_VERSION
	.align		4
.L_1094:
        /*0308*/ 	.byte	0x03, 0x5f
        /*030a*/ 	.short	0x0101


	//----- nvinfo : EIATTR_UNUSED_LOAD_BYTE_OFFSET
	.align		4
        /*030c*/ 	.byte	0x04, 0x44
        /*030e*/ 	.short	(.L_1096 - .L_1095)


	//   ....[0]....
.L_1095:
        /*0310*/ 	.word	0x00000a60
        /*0314*/ 	.word	0x0000fff0


	//   ....[1]....
        /*0318*/ 	.word	0x000193f0
        /*031c*/ 	.word	0x0000fff0


	//----- nvinfo : EIATTR_INT_WARP_WIDE_INSTR_OFFSETS
	.align		4
.L_1096:
        /*0320*/ 	.byte	0x04, 0x31
        /*0322*/ 	.short	(.L_1098 - .L_1097)


	//   ....[0]....
.L_1097:
        /*0324*/ 	.word	0x00000120


	//   ....[1]....
        /*0328*/ 	.word	0x000001c0


	//   ....[2]....
        /*032c*/ 	.word	0x00000230


	//   ....[3]....
        /*0330*/ 	.word	0x0001df60


	//   ....[4]....
        /*0334*/ 	.word	0x0001dff0


	//   ....[5]....
        /*0338*/ 	.word	0x00022350


	//   ....[6]....
        /*033c*/ 	.word	0x000223e0


	//----- nvinfo : EIATTR_COOP_GROUP_MASK_REGIDS
	.align		4
.L_1098:
        /*0340*/ 	.byte	0x04, 0x29
        /*0342*/ 	.short	(.L_1100 - .L_1099)


	//   ....[0]....
.L_1099:
        /*0344*/ 	.word	0xffffffff


	//   ....[1]....
        /*0348*/ 	.word	0xffffffff


	//   ....[2]....
        /*034c*/ 	.word	0xffffffff


	//   ....[3]....
        /*0350*/ 	.word	0xffffffff


	//   ....[4]....
        /*0354*/ 	.word	0xffffffff


	//   ....[5]....
        /*0358*/ 	.word	0xffffffff


	//   ....[6]....
        /*035c*/ 	.word	0xffffffff


	//   ....[7]....
        /*0360*/ 	.word	0xffffffff


	//   ....[8]....
        /*0364*/ 	.word	0xffffffff


	//   ....[9]....
        /*0368*/ 	.word	0xffffffff


	//   ....[10]....
        /*036c*/ 	.word	0xffffffff


	//   ....[11]....
        /*0370*/ 	.word	0xffffffff


	//   ....[12]....
        /*0374*/ 	.word	0xffffffff


	//   ....[13]....
        /*0378*/ 	.word	0xffffffff


	//   ....[14]....
        /*037c*/ 	.word	0xffffffff


	//   ....[15]....
        /*0380*/ 	.word	0xffffffff


	//   ....[16]....
        /*0384*/ 	.word	0xffffffff


	//   ....[17]....
        /*0388*/ 	.word	0xffffffff


	//   ....[18]....
        /*038c*/ 	.word	0xffffffff


	//   ....[19]....
        /*0390*/ 	.word	0xffffffff


	//   ....[20]....
        /*0394*/ 	.word	0xffffffff


	//   ....[21]....
        /*0398*/ 	.word	0xffffffff


	//   ....[22]....
        /*039c*/ 	.word	0xffffffff


	//   ....[23]....
        /*03a0*/ 	.word	0xffffffff


	//   ....[24]....
        /*03a4*/ 	.word	0xffffffff


	//   ....[25]....
        /*03a8*/ 	.word	0xffffffff


	//   ....[26]....
        /*03ac*/ 	.word	0xffffffff


	//   ....[27]....
        /*03b0*/ 	.word	0xffffffff


	//   ....[28]....
        /*03b4*/ 	.word	0xffffffff


	//   ....[29]....
        /*03b8*/ 	.word	0xffffffff


	//   ....[30]....
        /*03bc*/ 	.word	0xffffffff


	//   ....[31]....
        /*03c0*/ 	.word	0xffffffff


	//   ....[32]....
        /*03c4*/ 	.word	0xffffffff


	//   ....[33]....
        /*03c8*/ 	.word	0xffffffff


	//   ....[34]....
        /*03cc*/ 	.word	0xffffffff


	//   ....[35]....
        /*03d0*/ 	.word	0xffffffff


	//   ....[36]....
        /*03d4*/ 	.word	0xffffffff


	//   ....[37]....
        /*03d8*/ 	.word	0xffffffff


	//   ....[38]....
        /*03dc*/ 	.word	0xffffffff


	//   ....[39]....
        /*03e0*/ 	.word	0xffffffff


	//   ....[40]....
        /*03e4*/ 	.word	0xffffffff


	//   ....[41]....
        /*03e8*/ 	.word	0xffffffff


	//   ....[42]....
        /*03ec*/ 	.word	0xffffffff


	//   ....[43]....
        /*03f0*/ 	.word	0xffffffff


	//   ....[44]....
        /*03f4*/ 	.word	0xffffffff


	//   ....[45]....
        /*03f8*/ 	.word	0xffffffff


	//   ....[46]....
        /*03fc*/ 	.word	0xffffffff


	//   ....[47]....
        /*0400*/ 	.word	0xffffffff


	//   ....[48]....
        /*0404*/ 	.word	0xffffffff


	//   ....[49]....
        /*0408*/ 	.word	0xffffffff


	//   ....[50]....
        /*040c*/ 	.word	0xffffffff


	//   ....[51]....
        /*0410*/ 	.word	0xffffffff


	//   ....[52]....
        /*0414*/ 	.word	0xffffffff


	//   ....[53]....
        /*0418*/ 	.word	0xffffffff


	//   ....[54]....
        /*041c*/ 	.word	0xffffffff


	//   ....[55]....
        /*0420*/ 	.word	0xffffffff


	//   ....[56]....
        /*0424*/ 	.word	0xffffffff


	//   ....[57]....
        /*0428*/ 	.word	0xffffffff


	//   ....[58]....
        /*042c*/ 	.word	0xffffffff


	//   ....[59]....
        /*0430*/ 	.word	0xffffffff


	//   ....[60]....
        /*0434*/ 	.word	0xffffffff


	//   ....[61]....
        /*0438*/ 	.word	0xffffffff


	//   ....[62]....
        /*043c*/ 	.word	0xffffffff


	//   ....[63]....
        /*0440*/ 	.word	0xffffffff


	//   ....[64]....
        /*0444*/ 	.word	0xffffffff


	//   ....[65]....
        /*0448*/ 	.word	0xffffffff


	//   ....[66]....
        /*044c*/ 	.word	0xffffffff


	//   ....[67]....
        /*0450*/ 	.word	0xffffffff


	//   ....[68]....
        /*0454*/ 	.word	0xffffffff


	//   ....[69]....
        /*0458*/ 	.word	0xffffffff


	//   ....[70]....
        /*045c*/ 	.word	0xffffffff


	//   ....[71]....
        /*0460*/ 	.word	0xffffffff


	//   ....[72]....
        /*0464*/ 	.word	0xffffffff


	//   ....[73]....
        /*0468*/ 	.word	0xffffffff


	//   ....[74]....
        /*046c*/ 	.word	0xffffffff


	//   ....[75]....
        /*0470*/ 	.word	0xffffffff


	//   ....[76]....
        /*0474*/ 	.word	0xffffffff


	//   ....[77]....
        /*0478*/ 	.word	0xffffffff


	//   ....[78]....
        /*047c*/ 	.word	0xffffffff


	//   ....[79]....
        /*0480*/ 	.word	0xffffffff


	//   ....[80]....
        /*0484*/ 	.word	0xffffffff


	//   ....[81]....
        /*0488*/ 	.word	0xffffffff


	//   ....[82]....
        /*048c*/ 	.word	0xffffffff


	//   ....[83]....
        /*0490*/ 	.word	0xffffffff


	//   ....[84]....
        /*0494*/ 	.word	0xffffffff


	//   ....[85]....
        /*0498*/ 	.word	0xffffffff


	//   ....[86]....
        /*049c*/ 	.word	0xffffffff


	//   ....[87]....
        /*04a0*/ 	.word	0xffffffff


	//   ....[88]....
        /*04a4*/ 	.word	0xffffffff


	//   ....[89]....
        /*04a8*/ 	.word	0xffffffff


	//   ....[90]....
        /*04ac*/ 	.word	0xffffffff


	//   ....[91]....
        /*04b0*/ 	.word	0xffffffff


	//   ....[92]....
        /*04b4*/ 	.word	0xffffffff


	//   ....[93]....
        /*04b8*/ 	.word	0xffffffff


	//   ....[94]....
        /*04bc*/ 	.word	0xffffffff


	//   ....[95]....
        /*04c0*/ 	.word	0xffffffff


	//   ....[96]....
        /*04c4*/ 	.word	0xffffffff


	//   ....[97]....
        /*04c8*/ 	.word	0xffffffff


	//   ....[98]....
        /*04cc*/ 	.word	0xffffffff


	//   ....[99]....
        /*04d0*/ 	.word	0xffffffff


	//   ....[100]....
        /*04d4*/ 	.word	0xffffffff


	//   ....[101]....
        /*04d8*/ 	.word	0xffffffff


	//   ....[102]....
        /*04dc*/ 	.word	0xffffffff


	//   ....[103]....
        /*04e0*/ 	.word	0xffffffff


	//   ....[104]....
        /*04e4*/ 	.word	0xffffffff


	//   ....[105]....
        /*04e8*/ 	.word	0xffffffff


	//   ....[106]....
        /*04ec*/ 	.word	0xffffffff


	//   ....[107]....
        /*04f0*/ 	.word	0xffffffff


	//   ....[108]....
        /*04f4*/ 	.word	0xffffffff


	//   ....[109]....
        /*04f8*/ 	.word	0xffffffff


	//   ....[110]....
        /*04fc*/ 	.word	0xffffffff


	//   ....[111]....
        /*0500*/ 	.word	0xffffffff


	//   ....[112]....
        /*0504*/ 	.word	0xffffffff


	//   ....[113]....
        /*0508*/ 	.word	0xffffffff


	//   ....[114]....
        /*050c*/ 	.word	0xffffffff


	//   ....[115]....
        /*0510*/ 	.word	0xffffffff


	//   ....[116]....
        /*0514*/ 	.word	0xffffffff


	//   ....[117]....
        /*0518*/ 	.word	0xffffffff


	//   ....[118]....
        /*051c*/ 	.word	0xffffffff


	//   ....[119]....
        /*0520*/ 	.word	0xffffffff


	//   ....[120]....
        /*0524*/ 	.word	0xffffffff


	//   ....[121]....
        /*0528*/ 	.word	0xffffffff


	//   ....[122]....
        /*052c*/ 	.word	0xffffffff


	//   ....[123]....
        /*0530*/ 	.word	0xffffffff


	//   ....[124]....
        /*0534*/ 	.word	0xffffffff


	//   ....[125]....
        /*0538*/ 	.word	0xffffffff


	//   ....[126]....
        /*053c*/ 	.word	0xffffffff


	//   ....[127]....
        /*0540*/ 	.word	0xffffffff


	//   ....[128]....
        /*0544*/ 	.word	0xffffffff


	//   ....[129]....
        /*0548*/ 	.word	0xffffffff


	//   ....[130]....
        /*054c*/ 	.word	0xffffffff


	//   ....[131]....
        /*0550*/ 	.word	0xffffffff


	//   ....[132]....
        /*0554*/ 	.word	0xffffffff


	//   ....[133]....
        /*0558*/ 	.word	0xffffffff


	//   ....[134]....
        /*055c*/ 	.word	0xffffffff


	//   ....[135]....
        /*0560*/ 	.word	0xffffffff


	//   ....[136]....
        /*0564*/ 	.word	0xffffffff


	//   ....[137]....
        /*0568*/ 	.word	0xffffffff


	//   ....[138]....
        /*056c*/ 	.word	0xffffffff


	//   ....[139]....
        /*0570*/ 	.word	0xffffffff


	//   ....[140]....
        /*0574*/ 	.word	0xffffffff


	//   ....[141]....
        /*0578*/ 	.word	0xffffffff


	//   ....[142]....
        /*057c*/ 	.word	0xffffffff


	//   ....[143]....
        /*0580*/ 	.word	0xffffffff


	//   ....[144]....
        /*0584*/ 	.word	0xffffffff


	//   ....[145]....
        /*0588*/ 	.word	0xffffffff


	//   ....[146]....
        /*058c*/ 	.word	0xffffffff


	//   ....[147]....
        /*0590*/ 	.word	0xffffffff


	//   ....[148]....
        /*0594*/ 	.word	0xffffffff


	//   ....[149]....
        /*0598*/ 	.word	0xffffffff


	//   ....[150]....
        /*059c*/ 	.word	0xffffffff


	//   ....[151]....
        /*05a0*/ 	.word	0xffffffff


	//   ....[152]....
        /*05a4*/ 	.word	0xffffffff


	//   ....[153]....
        /*05a8*/ 	.word	0xffffffff


	//   ....[154]....
        /*05ac*/ 	.word	0xffffffff


	//   ....[155]....
        /*05b0*/ 	.word	0xffffffff


	//   ....[156]....
        /*05b4*/ 	.word	0xffffffff


	//   ....[157]....
        /*05b8*/ 	.word	0xffffffff


	//   ....[158]....
        /*05bc*/ 	.word	0xffffffff


	//   ....[159]....
        /*05c0*/ 	.word	0xffffffff


	//   ....[160]....
        /*05c4*/ 	.word	0xffffffff


	//   ....[161]....
        /*05c8*/ 	.word	0xffffffff


	//   ....[162]....
        /*05cc*/ 	.word	0xffffffff


	//   ....[163]....
        /*05d0*/ 	.word	0xffffffff


	//   ....[164]....
        /*05d4*/ 	.word	0xffffffff


	//   ....[165]....
        /*05d8*/ 	.word	0xffffffff


	//   ....[166]....
        /*05dc*/ 	.word	0xffffffff


	//   ....[167]....
        /*05e0*/ 	.word	0xffffffff


	//   ....[168]....
        /*05e4*/ 	.word	0xffffffff


	//   ....[169]....
        /*05e8*/ 	.word	0xffffffff


	//   ....[170]....
        /*05ec*/ 	.word	0xffffffff


	//   ....[171]....
        /*05f0*/ 	.word	0xffffffff


	//   ....[172]....
        /*05f4*/ 	.word	0xffffffff


	//   ....[173]....
        /*05f8*/ 	.word	0xffffffff


	//   ....[174]....
        /*05fc*/ 	.word	0xffffffff


	//   ....[175]....
        /*0600*/ 	.word	0xffffffff


	//   ....[176]....
        /*0604*/ 	.word	0xffffffff


	//   ....[177]....
        /*0608*/ 	.word	0xffffffff


	//   ....[178]....
        /*060c*/ 	.word	0xffffffff


	//   ....[179]....
        /*0610*/ 	.word	0xffffffff


	//   ....[180]....
        /*0614*/ 	.word	0xffffffff


	//   ....[181]....
        /*0618*/ 	.word	0xffffffff


	//   ....[182]....
        /*061c*/ 	.word	0xffffffff


	//   ....[183]....
        /*0620*/ 	.word	0xffffffff


	//   ....[184]....
        /*0624*/ 	.word	0xffffffff


	//   ....[185]....
        /*0628*/ 	.word	0xffffffff


	//   ....[186]....
        /*062c*/ 	.word	0xffffffff


	//   ....[187]....
        /*0630*/ 	.word	0xffffffff


	//   ....[188]....
        /*0634*/ 	.word	0xffffffff


	//   ....[189]....
        /*0638*/ 	.word	0xffffffff


	//   ....[190]....
        /*063c*/ 	.word	0xffffffff


	//   ....[191]....
        /*0640*/ 	.word	0xffffffff


	//   ....[192]....
        /*0644*/ 	.word	0xffffffff


	//   ....[193]....
        /*0648*/ 	.word	0xffffffff


	//   ....[194]....
        /*064c*/ 	.word	0xffffffff


	//   ....[195]....
        /*0650*/ 	.word	0xffffffff


	//   ....[196]....
        /*0654*/ 	.word	0xffffffff


	//   ....[197]....
        /*0658*/ 	.word	0xffffffff


	//   ....[198]....
        /*065c*/ 	.word	0xffffffff


	//   ....[199]....
        /*0660*/ 	.word	0xffffffff


	//   ....[200]....
        /*0664*/ 	.word	0xffffffff


	//   ....[201]....
        /*0668*/ 	.word	0xffffffff


	//   ....[202]....
        /*066c*/ 	.word	0xffffffff


	//   ....[203]....
        /*0670*/ 	.word	0xffffffff


	//   ....[204]....
        /*0674*/ 	.word	0xffffffff


	//   ....[205]....
        /*0678*/ 	.word	0xffffffff


	//   ....[206]....
        /*067c*/ 	.word	0xffffffff


	//   ....[207]....
        /*0680*/ 	.word	0xffffffff


	//   ....[208]....
        /*0684*/ 	.word	0xffffffff


	//   ....[209]....
        /*0688*/ 	.word	0xffffffff


	//   ....[210]....
        /*068c*/ 	.word	0xffffffff


	//   ....[211]....
        /*0690*/ 	.word	0xffffffff


	//   ....[212]....
        /*0694*/ 	.word	0xffffffff


	//   ....[213]....
        /*0698*/ 	.word	0xffffffff


	//   ....[214]....
        /*069c*/ 	.word	0xffffffff


	//   ....[215]....
        /*06a0*/ 	.word	0xffffffff


	//   ....[216]....
        /*06a4*/ 	.word	0xffffffff


	//   ....[217]....
        /*06a8*/ 	.word	0xffffffff


	//   ....[218]....
        /*06ac*/ 	.word	0xffffffff


	//   ....[219]....
        /*06b0*/ 	.word	0xffffffff


	//   ....[220]....
        /*06b4*/ 	.word	0xffffffff


	//   ....[221]....
        /*06b8*/ 	.word	0xffffffff


	//   ....[222]....
        /*06bc*/ 	.word	0xffffffff


	//   ....[223]....
        /*06c0*/ 	.word	0xffffffff


	//   ....[224]....
        /*06c4*/ 	.word	0xffffffff


	//   ....[225]....
        /*06c8*/ 	.word	0xffffffff


	//   ....[226]....
        /*06cc*/ 	.word	0xffffffff


	//   ....[227]....
        /*06d0*/ 	.word	0xffffffff


	//   ....[228]....
        /*06d4*/ 	.word	0xffffffff


	//   ....[229]....
        /*06d8*/ 	.word	0xffffffff


	//   ....[230]....
        /*06dc*/ 	.word	0xffffffff


	//   ....[231]....
        /*06e0*/ 	.word	0xffffffff


	//   ....[232]....
        /*06e4*/ 	.word	0xffffffff


	//   ....[233]....
        /*06e8*/ 	.word	0xffffffff


	//   ....[234]....
        /*06ec*/ 	.word	0xffffffff


	//   ....[235]....
        /*06f0*/ 	.word	0xffffffff


	//   ....[236]....
        /*06f4*/ 	.word	0xffffffff


	//   ....[237]....
        /*06f8*/ 	.word	0xffffffff


	//   ....[238]....
        /*06fc*/ 	.word	0xffffffff


	//   ....[239]....
        /*0700*/ 	.word	0xffffffff


	//   ....[240]....
        /*0704*/ 	.word	0xffffffff


	//   ....[241]....
        /*0708*/ 	.word	0xffffffff


	//   ....[242]....
        /*070c*/ 	.word	0xffffffff


	//   ....[243]....
        /*0710*/ 	.word	0xffffffff


	//   ....[244]....
        /*0714*/ 	.word	0xffffffff


	//   ....[245]....
        /*0718*/ 	.word	0xffffffff


	//   ....[246]....
        /*071c*/ 	.word	0xffffffff


	//   ....[247]....
        /*0720*/ 	.word	0xffffffff


	//   ....[248]....
        /*0724*/ 	.word	0xffffffff


	//   ....[249]....
        /*0728*/ 	.word	0xffffffff


	//   ....[250]....
        /*072c*/ 	.word	0xffffffff


	//   ....[251]....
        /*0730*/ 	.word	0x0500000f


	//   ....[252]....
        /*0734*/ 	.word	0x0500000f


	//   ....[253]....
        /*0738*/ 	.word	0x0500000f


	//   ....[254]....
        /*073c*/ 	.word	0x0500000f


	//   ....[255]....
        /*0740*/ 	.word	0x0500000f


	//   ....[0]....
        /*0744*/ 	.word	0x0500000f


	//   ....[1]....
        /*0748*/ 	.word	0x0500000f


	//   ....[2]....
        /*074c*/ 	.word	0x0500000f


	//   ....[3]....
        /*0750*/ 	.word	0x0500000f


	//   ....[4]....
        /*0754*/ 	.word	0x0500000f


	//   ....[5]....
        /*0758*/ 	.word	0x0500000f


	//   ....[6]....
        /*075c*/ 	.word	0x0500000f


	//   ....[7]....
        /*0760*/ 	.word	0x0500000f


	//   ....[8]....
        /*0764*/ 	.word	0x0500000f


	//   ....[9]....
        /*0768*/ 	.word	0x0500000f


	//   ....[10]....
        /*076c*/ 	.word	0x0500000f


	//   ....[11]....
        /*0770*/ 	.word	0x0500000f


	//   ....[12]....
        /*0774*/ 	.word	0x0500000f


	//   ....[13]....
        /*0778*/ 	.word	0x0500000f


	//   ....[14]....
        /*077c*/ 	.word	0x0500000f


	//   ....[15]....
        /*0780*/ 	.word	0x0500000f


	//   ....[16]....
        /*0784*/ 	.word	0x0500000f


	//   ....[17]....
        /*0788*/ 	.word	0x0500000f


	//   ....[18]....
        /*078c*/ 	.word	0x0500000f


	//   ....[19]....
        /*0790*/ 	.word	0x0500000f


	//   ....[20]....
        /*0794*/ 	.word	0x0500000f


	//   ....[21]....
        /*0798*/ 	.word	0x0500000f


	//   ....[22]....
        /*079c*/ 	.word	0x0500000f


	//   ....[23]....
        /*07a0*/ 	.word	0x0500000f


	//   ....[24]....
        /*07a4*/ 	.word	0x0500000f


	//   ....[25]....
        /*07a8*/ 	.word	0x0500000f


	//   ....[26]....
        /*07ac*/ 	.word	0x0500000f


	//   ....[27]....
        /*07b0*/ 	.word	0x0500000f


	//   ....[28]....
        /*07b4*/ 	.word	0x0500000f


	//   ....[29]....
        /*07b8*/ 	.word	0x0500000f


	//   ....[30]....
        /*07bc*/ 	.word	0x0500000f


	//   ....[31]....
        /*07c0*/ 	.word	0x0500000f


	//   ....[32]....
        /*07c4*/ 	.word	0x0500000f


	//   ....[33]....
        /*07c8*/ 	.word	0x0500000f


	//   ....[34]....
        /*07cc*/ 	.word	0x0500000f


	//   ....[35]....
        /*07d0*/ 	.word	0x0500000f


	//   ....[36]....
        /*07d4*/ 	.word	0x0500000f


	//   ....[37]....
        /*07d8*/ 	.word	0x0500000f


	//   ....[38]....
        /*07dc*/ 	.word	0x0500000f


	//   ....[39]....
        /*07e0*/ 	.word	0x0500000f


	//   ....[40]....
        /*07e4*/ 	.word	0x0500000f


	//   ....[41]....
        /*07e8*/ 	.word	0x0500000f


	//   ....[42]....
        /*07ec*/ 	.word	0x0500000f


	//   ....[43]....
        /*07f0*/ 	.word	0x0500000f


	//   ....[44]....
        /*07f4*/ 	.word	0x0500000f


	//   ....[45]....
        /*07f8*/ 	.word	0x0500000f


	//   ....[46]....
        /*07fc*/ 	.word	0x0500000f


	//   ....[47]....
        /*0800*/ 	.word	0x0500000f


	//   ....[48]....
        /*0804*/ 	.word	0x0500000f


	//   ....[49]....
        /*0808*/ 	.word	0x0500000f


	//   ....[50]....
        /*080c*/ 	.word	0x0500000f


	//   ....[51]....
        /*0810*/ 	.word	0x0500000f


	//   ....[52]....
        /*0814*/ 	.word	0x0500000f


	//   ....[53]....
        /*0818*/ 	.word	0x0500000f


	//   ....[54]....
        /*081c*/ 	.word	0x0500000f


	//   ....[55]....
        /*0820*/ 	.word	0x0500000f


	//   ....[56]....
        /*0824*/ 	.word	0x0500000f


	//   ....[57]....
        /*0828*/ 	.word	0x0500000f


	//   ....[58]....
        /*082c*/ 	.word	0x0500000f


	//   ....[59]....
        /*0830*/ 	.word	0x0500000f


	//   ....[60]....
        /*0834*/ 	.word	0x0500000f


	//   ....[61]....
        /*0838*/ 	.word	0x0500000f


	//   ....[62]....
        /*083c*/ 	.word	0x0500000f


	//   ....[63]....
        /*0840*/ 	.word	0x0500000f


	//   ....[64]....
        /*0844*/ 	.word	0x0500000f


	//   ....[65]....
        /*0848*/ 	.word	0x0500000f


	//   ....[66]....
        /*084c*/ 	.word	0x0500000f


	//   ....[67]....
        /*0850*/ 	.word	0x0500000f


	//   ....[68]....
        /*0854*/ 	.word	0x0500000f


	//   ....[69]....
        /*0858*/ 	.word	0x0500000f


	//   ....[70]....
        /*085c*/ 	.word	0x0500000f


	//   ....[71]....
        /*0860*/ 	.word	0x0500000f


	//   ....[72]....
        /*0864*/ 	.word	0x0500000f


	//   ....[73]....
        /*0868*/ 	.word	0x0500000f


	//   ....[74]....
        /*086c*/ 	.word	0x0500000f


	//   ....[75]....
        /*0870*/ 	.word	0x0500000f


	//   ....[76]....
        /*0874*/ 	.word	0x0500000f


	//   ....[77]....
        /*0878*/ 	.word	0x0500000f


	//   ....[78]....
        /*087c*/ 	.word	0x0500000f


	//   ....[79]....
        /*0880*/ 	.word	0x0500000f


	//   ....[80]....
        /*0884*/ 	.word	0x0500000f


	//   ....[81]....
        /*0888*/ 	.word	0x0500000f


	//   ....[82]....
        /*088c*/ 	.word	0x0500000f


	//   ....[83]....
        /*0890*/ 	.word	0x0500000f


	//   ....[84]....
        /*0894*/ 	.word	0x0500000f


	//   ....[85]....
        /*0898*/ 	.word	0x0500000f


	//   ....[86]....
        /*089c*/ 	.word	0x0500000f


	//   ....[87]....
        /*08a0*/ 	.word	0x0500000f


	//   ....[88]....
        /*08a4*/ 	.word	0x0500000f


	//   ....[89]....
        /*08a8*/ 	.word	0x0500000f


	//   ....[90]....
        /*08ac*/ 	.word	0x0500000f


	//   ....[91]....
        /*08b0*/ 	.word	0x0500000f


	//   ....[92]....
        /*08b4*/ 	.word	0x0500000f


	//   ....[93]....
        /*08b8*/ 	.word	0x0500000f


	//   ....[94]....
        /*08bc*/ 	.word	0x0500000f


	//   ....[95]....
        /*08c0*/ 	.word	0x0500000f


	//   ....[96]....
        /*08c4*/ 	.word	0x0500000f


	//   ....[97]....
        /*08c8*/ 	.word	0x0500000f


	//   ....[98]....
        /*08cc*/ 	.word	0x0500000f


	//   ....[99]....
        /*08d0*/ 	.word	0x0500000f


	//   ....[100]....
        /*08d4*/ 	.word	0x0500000f


	//   ....[101]....
        /*08d8*/ 	.word	0x0500000f


	//   ....[102]....
        /*08dc*/ 	.word	0x0500000f


	//   ....[103]....
        /*08e0*/ 	.word	0x0500000f


	//   ....[104]....
        /*08e4*/ 	.word	0x0500000f


	//   ....[105]....
        /*08e8*/ 	.word	0x0500000f


	//   ....[106]....
        /*08ec*/ 	.word	0x0500000f


	//   ....[107]....
        /*08f0*/ 	.word	0x0500000f


	//   ....[108]....
        /*08f4*/ 	.word	0x0500000f


	//   ....[109]....
        /*08f8*/ 	.word	0x0500000f


	//   ....[110]....
        /*08fc*/ 	.word	0x0500000f


	//   ....[111]....
        /*0900*/ 	.word	0x0500000f


	//   ....[112]....
        /*0904*/ 	.word	0x0500000f


	//   ....[113]....
        /*0908*/ 	.word	0x0500000f


	//   ....[114]....
        /*090c*/ 	.word	0x0500000f


	//   ....[115]....
        /*0910*/ 	.word	0x0500000f


	//   ....[116]....
        /*0914*/ 	.word	0x0500000f


	//   ....[117]....
        /*0918*/ 	.word	0x0500000f


	//   ....[118]....
        /*091c*/ 	.word	0x0500000f


	//   ....[119]....
        /*0920*/ 	.word	0x0500000f


	//   ....[120]....
        /*0924*/ 	.word	0x0500000f


	//   ....[121]....
        /*0928*/ 	.word	0x0500000f


	//   ....[122]....
        /*092c*/ 	.word	0x0500000f


	//   ....[123]....
        /*0930*/ 	.word	0x0500000f


	//   ....[124]....
        /*0934*/ 	.word	0x0500000f


	//   ....[125]....
        /*0938*/ 	.word	0x0500000f


	//   ....[126]....
        /*093c*/ 	.word	0x0500000f


	//   ....[127]....
        /*0940*/ 	.word	0x0500000f


	//   ....[128]....
        /*0944*/ 	.word	0x0500000f


	//   ....[129]....
        /*0948*/ 	.word	0x0500000f


	//   ....[130]....
        /*094c*/ 	.word	0x0500000f


	//   ....[131]....
        /*0950*/ 	.word	0x0500000f


	//   ....[132]....
        /*0954*/ 	.word	0x0500000f


	//   ....[133]....
        /*0958*/ 	.word	0x0500000f


	//   ....[134]....
        /*095c*/ 	.word	0x0500000f


	//   ....[135]....
        /*0960*/ 	.word	0x0500000f


	//   ....[136]....
        /*0964*/ 	.word	0x0500000f


	//   ....[137]....
        /*0968*/ 	.word	0x0500000f


	//   ....[138]....
        /*096c*/ 	.word	0x0500000f


	//   ....[139]....
        /*0970*/ 	.word	0x0500000f


	//   ....[140]....
        /*0974*/ 	.word	0x0500000f


	//   ....[141]....
        /*0978*/ 	.word	0x0500000f


	//   ....[142]....
        /*097c*/ 	.word	0x0500000f


	//   ....[143]....
        /*0980*/ 	.word	0x0500000f


	//   ....[144]....
        /*0984*/ 	.word	0x0500000f


	//   ....[145]....
        /*0988*/ 	.word	0x0500000f


	//   ....[146]....
        /*098c*/ 	.word	0x0500000f


	//   ....[147]....
        /*0990*/ 	.word	0x0500000f


	//   ....[148]....
        /*0994*/ 	.word	0x0500000f


	//   ....[149]....
        /*0998*/ 	.word	0x0500000f


	//   ....[150]....
        /*099c*/ 	.word	0x0500000f


	//   ....[151]....
        /*09a0*/ 	.word	0x0500000f


	//   ....[152]....
        /*09a4*/ 	.word	0x0500000f


	//   ....[153]....
        /*09a8*/ 	.word	0x0500000f


	//   ....[154]....
        /*09ac*/ 	.word	0x0500000f


	//   ....[155]....
        /*09b0*/ 	.word	0x0500000f


	//   ....[156]....
        /*09b4*/ 	.word	0x0500000f


	//   ....[157]....
        /*09b8*/ 	.word	0x0500000f


	//   ....[158]....
        /*09bc*/ 	.word	0x0500000f


	//   ....[159]....
        /*09c0*/ 	.word	0x0500000f


	//   ....[160]....
        /*09c4*/ 	.word	0x0500000f


	//   ....[161]....
        /*09c8*/ 	.word	0x0500000f


	//   ....[162]....
        /*09cc*/ 	.word	0x0500000f


	//   ....[163]....
        /*09d0*/ 	.word	0x0500000f


	//   ....[164]....
        /*09d4*/ 	.word	0x0500000f


	//   ....[165]....
        /*09d8*/ 	.word	0x0500000f


	//   ....[166]....
        /*09dc*/ 	.word	0x0500000f


	//   ....[167]....
        /*09e0*/ 	.word	0x0500000f


	//   ....[168]....
        /*09e4*/ 	.word	0x0500000f


	//   ....[169]....
        /*09e8*/ 	.word	0x0500000f


	//   ....[170]....
        /*09ec*/ 	.word	0x0500000f


	//   ....[171]....
        /*09f0*/ 	.word	0x0500000f


	//   ....[172]....
        /*09f4*/ 	.word	0x0500000f


	//   ....[173]....
        /*09f8*/ 	.word	0x0500000f


	//   ....[174]....
        /*09fc*/ 	.word	0x0500000f


	//   ....[175]....
        /*0a00*/ 	.word	0x0500000f


	//   ....[176]....
        /*0a04*/ 	.word	0x0500000f


	//   ....[177]....
        /*0a08*/ 	.word	0x0500000f


	//   ....[178]....
        /*0a0c*/ 	.word	0x0500000f


	//   ....[179]....
        /*0a10*/ 	.word	0x0500000f


	//   ....[180]....
        /*0a14*/ 	.word	0x0500000f


	//   ....[181]....
        /*0a18*/ 	.word	0x0500000f


	//   ....[182]....
        /*0a1c*/ 	.word	0x0500000f


	//   ....[183]....
        /*0a20*/ 	.word	0x0500000f


	//   ....[184]....
        /*0a24*/ 	.word	0x0500000f


	//   ....[185]....
        /*0a28*/ 	.word	0x0500000f


	//----- nvinfo : EIATTR_COOP_GROUP_INSTR_OFFSETS
	.align		4
.L_1100:
        /*0a2c*/ 	.byte	0x04, 0x28
        /*0a2e*/ 	.short	(.L_1102 - .L_1101)


	//   ....[0]....
.L_1101:
        /*0a30*/ 	.word	0x00000060


	//   ....[1]....
        /*0a34*/ 	.word	0x00000130


	//   ....[2]....
        /*0a38*/ 	.word	0x000001e0


	//   ....[3]....
        /*0a3c*/ 	.word	0x000003a0


	//   ....[4]....
        /*0a40*/ 	.word	0x00000500


	//   ....[5]....
        /*0a44*/ 	.word	0x00000620


	//   ....[6]....
        /*0a48*/ 	.word	0x00000780


	//   ....[7]....
        /*0a4c*/ 	.word	0x00002a80


	//   ....[8]....
        /*0a50*/ 	.word	0x00002a90


	//   ....[9]....
        /*0a54*/ 	.word	0x000039a0


	//   ....[10]....
        /*0a58*/ 	.word	0x000039b0


	//   ....[11]....
        /*0a5c*/ 	.word	0x000048f0


	//   ....[12]....
        /*0a60*/ 	.word	0x00004900


	//   ....[13]....
        /*0a64*/ 	.word	0x00005cd0


	//   ....[14]....
        /*0a68*/ 	.word	0x00005ce0


	//   ....[15]....
        /*0a6c*/ 	.word	0x00006c40


	//   ....[16]....
        /*0a70*/ 	.word	0x00006c50


	//   ....[17]....
        /*0a74*/ 	.word	0x00007c20


	//   ....[18]....
        /*0a78*/ 	.word	0x00007c30


	//   ....[19]....
        /*0a7c*/ 	.word	0x00008dd0


	//   ....[20]....
        /*0a80*/ 	.word	0x00008de0


	//   ....[21]....
        /*0a84*/ 	.word	0x00008ef0


	//   ....[22]....
        /*0a88*/ 	.word	0x00008f00


	//   ....[23]....
        /*0a8c*/ 	.word	0x00009020


	//   ....[24]....
        /*0a90*/ 	.word	0x00009030


	//   ....[25]....
        /*0a94*/ 	.word	0x000093a0


	//   ....[26]....
        /*0a98*/ 	.word	0x000093c0


	//   ....[27]....
        /*0a9c*/ 	.word	0x000094b0


	//   ....[28]....
        /*0aa0*/ 	.word	0x000094d0


	//   ....[29]....
        /*0aa4*/ 	.word	0x000095c0


	//   ....[30]....
        /*0aa8*/ 	.word	0x000095e0


	//   ....[31]....
        /*0aac*/ 	.word	0x00009e60


	//   ....[32]....
        /*0ab0*/ 	.word	0x0000a540


	//   ....[33]....
        /*0ab4*/ 	.word	0x0000a550


	//   ....[34]....
        /*0ab8*/ 	.word	0x0000a560


	//   ....[35]....
        /*0abc*/ 	.word	0x0000a570


	//   ....[36]....
        /*0ac0*/ 	.word	0x0000a780


	//   ....[37]....
        /*0ac4*/ 	.word	0x0000a790


	//   ....[38]....
        /*0ac8*/ 	.word	0x0000a7a0


	//   ....[39]....
        /*0acc*/ 	.word	0x0000a7b0


	//   ....[40]....
        /*0ad0*/ 	.word	0x0000cbe0


	//   ....[41]....
        /*0ad4*/ 	.word	0x0000cc00


	//   ....[42]....
        /*0ad8*/ 	.word	0x0000cc10


	//   ....[43]....
        /*0adc*/ 	.word	0x0000cc20


	//   ....[44]....
        /*0ae0*/ 	.word	0x0000cd10


	//   ....[45]....
        /*0ae4*/ 	.word	0x0000cd30


	//   ....[46]....
        /*0ae8*/ 	.word	0x0000cd40


	//   ....[47]....
        /*0aec*/ 	.word	0x0000cd50


	//   ....[48]....
        /*0af0*/ 	.word	0x0000fd20


	//   ....[49]....
        /*0af4*/ 	.word	0x0000fd50


	//   ....[50]....
        /*0af8*/ 	.word	0x00010520


	//   ....[51]....
        /*0afc*/ 	.word	0x00010560


	//   ....[52]....
        /*0b00*/ 	.word	0x00011100


	//   ....[53]....
        /*0b04*/ 	.word	0x00011220


	//   ....[54]....
        /*0b08*/ 	.word	0x00013350


	//   ....[55]....
        /*0b0c*/ 	.word	0x00013b20


	//   ....[56]....
        /*0b10*/ 	.word	0x00013b40


	//   ....[57]....
        /*0b14*/ 	.word	0x00013b50


	//   ....[58]....
        /*0b18*/ 	.word	0x00014750


	//   ....[59]....
        /*0b1c*/ 	.word	0x000147c0


	//   ....[60]....
        /*0b20*/ 	.word	0x00017100


	//   ....[61]....
        /*0b24*/ 	.word	0x00017110


	//   ....[62]....
        /*0b28*/ 	.word	0x00017140


	//   ....[63]....
        /*0b2c*/ 	.word	0x00017150


	//   ....[64]....
        /*0b30*/ 	.word	0x00018c60


	//   ....[65]....
        /*0b34*/ 	.word	0x00018c70


	//   ....[66]....
        /*0b38*/ 	.word	0x00018cf0


	//   ....[67]....
        /*0b3c*/ 	.word	0x00018d00


	//   ....[68]....
        /*0b40*/ 	.word	0x00019a40


	//   ....[69]....
        /*0b44*/ 	.word	0x00019a70


	//   ....[70]....
        /*0b48*/ 	.word	0x00019aa0


	//   ....[71]....
        /*0b4c*/ 	.word	0x00019ad0


	//   ....[72]....
        /*0b50*/ 	.word	0x00019b00


	//   ....[73]....
        /*0b54*/ 	.word	0x00019b30


	//   ....[74]....
        /*0b58*/ 	.word	0x00019b60


	//   ....[75]....
        /*0b5c*/ 	.word	0x00019b90


	//   ....[76]....
        /*0b60*/ 	.word	0x00019bc0


	//   ....[77]....
        /*0b64*/ 	.word	0x00019bf0


	//   ....[78]....
        /*0b68*/ 	.word	0x00019c20


	//   ....[79]....
        /*0b6c*/ 	.word	0x00019c50


	//   ....[80]....
        /*0b70*/ 	.word	0x00019c80


	//   ....[81]....
        /*0b74*/ 	.word	0x00019cb0


	//   ....[82]....
        /*0b78*/ 	.word	0x00019ce0


	//   ....[83]....
        /*0b7c*/ 	.word	0x00019d10


	//   ....[84]....
        /*0b80*/ 	.word	0x00019d40


	//   ....[85]....
        /*0b84*/ 	.word	0x00019d70


	//   ....[86]....
        /*0b88*/ 	.word	0x00019da0


	//   ....[87]....
        /*0b8c*/ 	.word	0x00019dd0


	//   ....[88]....
        /*0b90*/ 	.word	0x00019e00


	//   ....[89]....
        /*0b94*/ 	.word	0x00019e30


	//   ....[90]....
        /*0b98*/ 	.word	0x00019e60


	//   ....[91]....
        /*0b9c*/ 	.word	0x00019e80


	//   ....[92]....
        /*0ba0*/ 	.word	0x00019e90


	//   ....[93]....
        /*0ba4*/ 	.word	0x00019ea0


	//   ....[94]....
        /*0ba8*/ 	.word	0x00019ec0


	//   ....[95]....
        /*0bac*/ 	.word	0x00019ed0


	//   ....[96]....
        /*0bb0*/ 	.word	0x00019ee0


	//   ....[97]....
        /*0bb4*/ 	.word	0x00019ef0


	//   ....[98]....
        /*0bb8*/ 	.word	0x00019f20


	//   ....[99]....
        /*0bbc*/ 	.word	0x00019f50


	//   ....[100]....
        /*0bc0*/ 	.word	0x0001a500


	//   ....[101]....
        /*0bc4*/ 	.word	0x0001a540


	//   ....[102]....
        /*0bc8*/ 	.word	0x0001a580


	//   ....[103]....
        /*0bcc*/ 	.word	0x0001a5b0


	//   ....[104]....
        /*0bd0*/ 	.word	0x0001aba0


	//   ....[105]....
        /*0bd4*/ 	.word	0x0001abb0


	//   ....[106]....
        /*0bd8*/ 	.word	0x0001ac70


	//   ....[107]....
        /*0bdc*/ 	.word	0x0001ac90


	//   ....[108]....
        /*0be0*/ 	.word	0x0001ad50


	//   ....[109]....
        /*0be4*/ 	.word	0x0001ad70


	//   ....[110]....
        /*0be8*/ 	.word	0x0001ae40


	//   ....[111]....
        /*0bec*/ 	.word	0x0001ae60


	//   ....[112]....
        /*0bf0*/ 	.word	0x0001b630


	//   ....[113]....
        /*0bf4*/ 	.word	0x0001b640


	//   ....[114]....
        /*0bf8*/ 	.word	0x0001b780


	//   ....[115]....
        /*0bfc*/ 	.word	0x0001b790


	//   ....[116]....
        /*0c00*/ 	.word	0x0001b8c0


	//   ....[117]....
        /*0c04*/ 	.word	0x0001b8d0


	//   ....[118]....
        /*0c08*/ 	.word	0x0001ba00


	//   ....[119]....
        /*0c0c*/ 	.word	0x0001ba10


	//   ....[120]....
        /*0c10*/ 	.word	0x0001bb90


	//   ....[121]....
        /*0c14*/ 	.word	0x0001bd40


	//   ....[122]....
        /*0c18*/ 	.word	0x0001bd70


	//   ....[123]....
        /*0c1c*/ 	.word	0x0001bda0


	//   ....[124]....
        /*0c20*/ 	.word	0x0001bdd0


	//   ....[125]....
        /*0c24*/ 	.word	0x0001be00


	//   ....[126]....
        /*0c28*/ 	.word	0x0001be30


	//   ....[127]....
        /*0c2c*/ 	.word	0x0001bfa0


	//   ....[128]....
        /*0c30*/ 	.word	0x0001bfd0


	//   ....[129]....
        /*0c34*/ 	.word	0x0001c000


	//   ....[130]....
        /*0c38*/ 	.word	0x0001c030


	//   ....[131]....
        /*0c3c*/ 	.word	0x0001c060


	//   ....[132]....
        /*0c40*/ 	.word	0x0001c090


	//   ....[133]....
        /*0c44*/ 	.word	0x0001c120


	//   ....[134]....
        /*0c48*/ 	.word	0x0001c180


	//   ....[135]....
        /*0c4c*/ 	.word	0x0001c210


	//   ....[136]....
        /*0c50*/ 	.word	0x0001d1c0


	//   ....[137]....
        /*0c54*/ 	.word	0x0001eea0


	//   ....[138]....
        /*0c58*/ 	.word	0x0001eed0


	//   ....[139]....
        /*0c5c*/ 	.word	0x0001ef00


	//   ....[140]....
        /*0c60*/ 	.word	0x0001ef60


	//   ....[141]....
        /*0c64*/ 	.word	0x0001ef90


	//   ....[142]....
        /*0c68*/ 	.word	0x0001efc0


	//   ....[143]....
        /*0c6c*/ 	.word	0x0001eff0


	//   ....[144]....
        /*0c70*/ 	.word	0x0001f020


	//   ....[145]....
        /*0c74*/ 	.word	0x0001f050


	//   ....[146]....
        /*0c78*/ 	.word	0x0001f080


	//   ....[147]....
        /*0c7c*/ 	.word	0x0001f0b0


	//   ....[148]....
        /*0c80*/ 	.word	0x0001f0e0


	//   ....[149]....
        /*0c84*/ 	.word	0x0001f110


	//   ....[150]....
        /*0c88*/ 	.word	0x0001f140


	//   ....[151]....
        /*0c8c*/ 	.word	0x0001f150


	//   ....[152]....
        /*0c90*/ 	.word	0x0001f160


	//   ....[153]....
        /*0c94*/ 	.word	0x0001f1d0


	//   ....[154]....
        /*0c98*/ 	.word	0x0001f200


	//   ....[155]....
        /*0c9c*/ 	.word	0x0001f230


	//   ....[156]....
        /*0ca0*/ 	.word	0x0001f260


	//   ....[157]....
        /*0ca4*/ 	.word	0x0001f760


	//   ....[158]....
        /*0ca8*/ 	.word	0x0001f780


	//   ....[159]....
        /*0cac*/ 	.word	0x0001f850


	//   ....[160]....
        /*0cb0*/ 	.word	0x0001f880


	//   ....[161]....
        /*0cb4*/ 	.word	0x0001f8c0


	//   ....[162]....
        /*0cb8*/ 	.word	0x0001f8f0


	//   ....[163]....
        /*0cbc*/ 	.word	0x0001f930


	//   ....[164]....
        /*0cc0*/ 	.word	0x0001f960


	//   ....[165]....
        /*0cc4*/ 	.word	0x0001f9a0


	//   ....[166]....
        /*0cc8*/ 	.word	0x0001f9d0


	//   ....[167]....
        /*0ccc*/ 	.word	0x0001fa10


	//   ....[168]....
        /*0cd0*/ 	.word	0x0001fa30


	//   ....[169]....
        /*0cd4*/ 	.word	0x0001fa70


	//   ....[170]....
        /*0cd8*/ 	.word	0x0001fa90


	//   ....[171]....
        /*0cdc*/ 	.word	0x0001faa0


	//   ....[172]....
        /*0ce0*/ 	.word	0x0001faf0


	//   ....[173]....
        /*0ce4*/ 	.word	0x0001fb00


	//   ....[174]....
        /*0ce8*/ 	.word	0x0001fb10


	//   ....[175]....
        /*0cec*/ 	.word	0x0001fb50


	//   ....[176]....
        /*0cf0*/ 	.word	0x0001fb70


	//   ....[177]....
        /*0cf4*/ 	.word	0x000202a0


	//   ....[178]....
        /*0cf8*/ 	.word	0x000202d0


	//   ....[179]....
        /*0cfc*/ 	.word	0x00020300


	//   ....[180]....
        /*0d00*/ 	.word	0x00020340


	//   ....[181]....
        /*0d04*/ 	.word	0x000203c0


	//   ....[182]....
        /*0d08*/ 	.word	0x000203d0


	//   ....[183]....
        /*0d0c*/ 	.word	0x00020440


	//   ....[184]....
        /*0d10*/ 	.word	0x00020450


	//   ....[185]....
        /*0d14*/ 	.word	0x000204c0


	//   ....[186]....
        /*0d18*/ 	.word	0x000204d0


	//   ....[187]....
        /*0d1c*/ 	.word	0x00020540


	//   ....[188]....
        /*0d20*/ 	.word	0x00020550


	//   ....[189]....
        /*0d24*/ 	.word	0x000205c0


	//   ....[190]....
        /*0d28*/ 	.word	0x000205d0


	//   ....[191]....
        /*0d2c*/ 	.word	0x000205e0


	//   ....[192]....
        /*0d30*/ 	.word	0x00020620


	//   ....[193]....
        /*0d34*/ 	.word	0x00020f50


	//   ....[194]....
        /*0d38*/ 	.word	0x00020f70


	//   ....[195]....
        /*0d3c*/ 	.word	0x00020f80


	//   ....[196]....
        /*0d40*/ 	.word	0x00020f90


	//   ....[197]....
        /*0d44*/ 	.word	0x00020fa0


	//   ....[198]....
        /*0d48*/ 	.word	0x00020ff0


	//   ....[199]....
        /*0d4c*/ 	.word	0x00021010


	//   ....[200]....
        /*0d50*/ 	.word	0x00021030


	//   ....[201]....
        /*0d54*/ 	.word	0x00021040


	//   ....[202]....
        /*0d58*/ 	.word	0x00021080


	//   ....[203]....
        /*0d5c*/ 	.word	0x00021090


	//   ....[204]....
        /*0d60*/ 	.word	0x000210d0


	//   ....[205]....
        /*0d64*/ 	.word	0x000210e0


	//   ....[206]....
        /*0d68*/ 	.word	0x00021120


	//   ....[207]....
        /*0d6c*/ 	.word	0x00021130


	//   ....[208]....
        /*0d70*/ 	.word	0x00021170


	//   ....[209]....
        /*0d74*/ 	.word	0x00021180


	//   ....[210]....
        /*0d78*/ 	.word	0x00021190


	//   ....[211]....
        /*0d7c*/ 	.word	0x000211d0


	//   ....[212]....
        /*0d80*/ 	.word	0x00021240


	//   ....[213]....
        /*0d84*/ 	.word	0x00021610


	//   ....[214]....
        /*0d88*/ 	.word	0x00021620


	//   ....[215]....
        /*0d8c*/ 	.word	0x00021630


	//   ....[216]....
        /*0d90*/ 	.word	0x00021640


	//   ....[217]....
        /*0d94*/ 	.word	0x00021690


	//   ....[218]....
        /*0d98*/ 	.word	0x000216b0


	//   ....[219]....
        /*0d9c*/ 	.word	0x000216d0


	//   ....[220]....
        /*0da0*/ 	.word	0x000216e0


	//   ....[221]....
        /*0da4*/ 	.word	0x00021720


	//   ....[222]....
        /*0da8*/ 	.word	0x00021730


	//   ....[223]....
        /*0dac*/ 	.word	0x00021770


	//   ....[224]....
        /*0db0*/ 	.word	0x00021780


	//   ....[225]....
        /*0db4*/ 	.word	0x000217c0


	//   ....[226]....
        /*0db8*/ 	.word	0x000217d0


	//   ....[227]....
        /*0dbc*/ 	.word	0x00021810


	//   ....[228]....
        /*0dc0*/ 	.word	0x00021820


	//   ....[229]....
        /*0dc4*/ 	.word	0x00021830


	//   ....[230]....
        /*0dc8*/ 	.word	0x00021870


	//   ....[231]....
        /*0dcc*/ 	.word	0x00021890


	//   ....[232]....
        /*0dd0*/ 	.word	0x000218f0


	//   ....[233]....
        /*0dd4*/ 	.word	0x00022e70


	//   ....[234]....
        /*0dd8*/ 	.word	0x00022ed0


	//   ....[235]....
        /*0ddc*/ 	.word	0x00022f00


	//   ....[236]....
        /*0de0*/ 	.word	0x00022f30


	//   ....[237]....
        /*0de4*/ 	.word	0x00022f40


	//   ....[238]....
        /*0de8*/ 	.word	0x00022f70


	//   ....[239]....
        /*0dec*/ 	.word	0x00022fa0


	//   ....[240]....
        /*0df0*/ 	.word	0x00022fd0


	//   ....[241]....
        /*0df4*/ 	.word	0x00023150


	//   ....[242]....
        /*0df8*/ 	.word	0x00023180


	//   ....[243]....
        /*0dfc*/ 	.word	0x000231b0


	//   ....[244]....
        /*0e00*/ 	.word	0x000231e0


	//   ....[245]....
        /*0e04*/ 	.word	0x00023210


	//   ....[246]....
        /*0e08*/ 	.word	0x00023240


	//   ....[247]....
        /*0e0c*/ 	.word	0x00023300


	//   ....[248]....
        /*0e10*/ 	.word	0x00023320


	//   ....[249]....
        /*0e14*/ 	.word	0x00023390


	//   ....[250]....
        /*0e18*/ 	.word	0x00023a50


	//   ....[251]....
        /*0e1c*/ 	.word	0x00023e10


	//   ....[252]....
        /*0e20*/ 	.word	0x00023ea0


	//   ....[253]....
        /*0e24*/ 	.word	0x00023f30


	//   ....[254]....
        /*0e28*/ 	.word	0x00023fc0


	//   ....[255]....
        /*0e2c*/ 	.word	0x00024050


	//   ....[0]....
        /*0e30*/ 	.word	0x000240e0


	//   ....[1]....
        /*0e34*/ 	.word	0x000241c0


	//   ....[2]....
        /*0e38*/ 	.word	0x00024250


	//   ....[3]....
        /*0e3c*/ 	.word	0x000242f0


	//   ....[4]....
        /*0e40*/ 	.word	0x00024380


	//   ....[5]....
        /*0e44*/ 	.word	0x00024410


	//   ....[6]....
        /*0e48*/ 	.word	0x000244a0


	//   ....[7]....
        /*0e4c*/ 	.word	0x00024580


	//   ....[8]....
        /*0e50*/ 	.word	0x00024610


	//   ....[9]....
        /*0e54*/ 	.word	0x000246a0


	//   ....[10]....
        /*0e58*/ 	.word	0x00024730


	//   ....[11]....
        /*0e5c*/ 	.word	0x000247c0


	//   ....[12]....
        /*0e60*/ 	.word	0x00024850


	//   ....[13]....
        /*0e64*/ 	.word	0x00024980


	//   ....[14]....
        /*0e68*/ 	.word	0x00024a30


	//   ....[15]....
        /*0e6c*/ 	.word	0x00024ac0


	//   ....[16]....
        /*0e70*/ 	.word	0x00024b10


	//   ....[17]....
        /*0e74*/ 	.word	0x00024b60


	//   ....[18]....
        /*0e78*/ 	.word	0x00024bf0


	//   ....[19]....
        /*0e7c*/ 	.word	0x00024c80


	//   ....[20]....
        /*0e80*/ 	.word	0x00024cd0


	//   ....[21]....
        /*0e84*/ 	.word	0x00024d20


	//   ....[22]....
        /*0e88*/ 	.word	0x00024e10


	//   ....[23]....
        /*0e8c*/ 	.word	0x00024ec0


	//   ....[24]....
        /*0e90*/ 	.word	0x00024f20


	//   ....[25]....
        /*0e94*/ 	.word	0x00024fa0


	//   ....[26]....
        /*0e98*/ 	.word	0x00025090


	//   ....[27]....
        /*0e9c*/ 	.word	0x000250e0


	//   ....[28]....
        /*0ea0*/ 	.word	0x00025130


	//   ....[29]....
        /*0ea4*/ 	.word	0x00025180


	//   ....[30]....
        /*0ea8*/ 	.word	0x000254e0


	//   ....[31]....
        /*0eac*/ 	.word	0x00025610


	//   ....[32]....
        /*0eb0*/ 	.word	0x00025740


	//   ....[33]....
        /*0eb4*/ 	.word	0x000257d0


	//   ....[34]....
        /*0eb8*/ 	.word	0x00025830


	//   ....[35]....
        /*0ebc*/ 	.word	0x000258b0


	//   ....[36]....
        /*0ec0*/ 	.word	0x00025910


	//   ....[37]....
        /*0ec4*/ 	.word	0x00025990


	//   ....[38]....
        /*0ec8*/ 	.word	0x000259f0


	//   ....[39]....
        /*0ecc*/ 	.word	0x00025a70


	//   ....[40]....
        /*0ed0*/ 	.word	0x00025ad0


	//   ....[41]....
        /*0ed4*/ 	.word	0x00025b50


	//   ....[42]....
        /*0ed8*/ 	.word	0x00025bb0


	//   ....[43]....
        /*0edc*/ 	.word	0x00025c30


	//   ....[44]....
        /*0ee0*/ 	.word	0x00025c90


	//   ....[45]....
        /*0ee4*/ 	.word	0x00025cf0


	//   ....[46]....
        /*0ee8*/ 	.word	0x00025d50


	//   ....[47]....
        /*0eec*/ 	.word	0x00025de0


	//   ....[48]....
        /*0ef0*/ 	.word	0x00025e40


	//   ....[49]....
        /*0ef4*/ 	.word	0x00025ec0


	//   ....[50]....
        /*0ef8*/ 	.word	0x00025f20


	//   ....[51]....
        /*0efc*/ 	.word	0x00025f90


	//   ....[52]....
        /*0f00*/ 	.word	0x00025ff0


	//   ....[53]....
        /*0f04*/ 	.word	0x00026070


	//   ....[54]....
        /*0f08*/ 	.word	0x000260d0


	//   ....[55]....
        /*0f0c*/ 	.word	0x00026150


	//   ....[56]....
        /*0f10*/ 	.word	0x000261b0


	//   ....[57]....
        /*0f14*/ 	.word	0x00026230


	//   ....[58]....
        /*0f18*/ 	.word	0x00026290


	//   ....[59]....
        /*0f1c*/ 	.word	0x00026300


	//   ....[60]....
        /*0f20*/ 	.word	0x00026360


	//   ....[61]....
        /*0f24*/ 	.word	0x000263c0


	//   ....[62]....
        /*0f28*/ 	.word	0x000264b0


	//   ....[63]....
        /*0f2c*/ 	.word	0x00026500


	//   ....[64]....
        /*0f30*/ 	.word	0x00026590


	//   ....[65]....
        /*0f34*/ 	.word	0x00026620


	//   ....[66]....
        /*0f38*/ 	.word	0x000266b0


	//   ....[67]....
        /*0f3c*/ 	.word	0x00026740


	//   ....[68]....
        /*0f40*/ 	.word	0x000267d0


	//   ....[69]....
        /*0f44*/ 	.word	0x00026860


	//   ....[70]....
        /*0f48*/ 	.word	0x00026920


	//   ....[71]....
        /*0f4c*/ 	.word	0x00026c00


	//   ....[72]....
        /*0f50*/ 	.word	0x00026d00


	//   ....[73]....
        /*0f54*/ 	.word	0x00026dd0


	//   ....[74]....
        /*0f58*/ 	.word	0x00026e40


	//   ....[75]....
        /*0f5c*/ 	.word	0x00026f10


	//   ....[76]....
        /*0f60*/ 	.word	0x00026fa0


	//   ....[77]....
        /*0f64*/ 	.word	0x00027040


	//   ....[78]....
        /*0f68*/ 	.word	0x000270d0


	//   ....[79]....
        /*0f6c*/ 	.word	0x00027170


	//   ....[80]....
        /*0f70*/ 	.word	0x00027200


	//   ....[81]....
        /*0f74*/ 	.word	0x000272a0


	//   ....[82]....
        /*0f78*/ 	.word	0x00027330


	//   ....[83]....
        /*0f7c*/ 	.word	0x000273d0


	//   ....[84]....
        /*0f80*/ 	.word	0x00027460


	//   ....[85]....
        /*0f84*/ 	.word	0x00027500


	//   ....[86]....
        /*0f88*/ 	.word	0x00027590


	//   ....[87]....
        /*0f8c*/ 	.word	0x00027630


	//   ....[88]....
        /*0f90*/ 	.word	0x00027690


	//   ....[89]....
        /*0f94*/ 	.word	0x00027750


	//   ....[90]....
        /*0f98*/ 	.word	0x000277b0


	//   ....[91]....
        /*0f9c*/ 	.word	0x00027880


	//   ....[92]....
        /*0fa0*/ 	.word	0x00027a50


	//   ....[93]....
        /*0fa4*/ 	.word	0x00027ae0


	//   ....[94]....
        /*0fa8*/ 	.word	0x00027bc0


	//   ....[95]....
        /*0fac*/ 	.word	0x00027c10


	//   ....[96]....
        /*0fb0*/ 	.word	0x00027cf0


	//   ....[97]....
        /*0fb4*/ 	.word	0x00027d40


	//   ....[98]....
        /*0fb8*/ 	.word	0x00027e20


	//   ....[99]....
        /*0fbc*/ 	.word	0x00027e70


	//   ....[100]....
        /*0fc0*/ 	.word	0x00027ed0


	//   ....[101]....
        /*0fc4*/ 	.word	0x00027fa0


	//   ....[102]....
        /*0fc8*/ 	.word	0x00028080


	//   ....[103]....
        /*0fcc*/ 	.word	0x000280d0


	//   ....[104]....
        /*0fd0*/ 	.word	0x00028130


	//   ....[105]....
        /*0fd4*/ 	.word	0x000281f0


	//   ....[106]....
        /*0fd8*/ 	.word	0x00028250


	//   ....[107]....
        /*0fdc*/ 	.word	0x00028310


	//   ....[108]....
        /*0fe0*/ 	.word	0x00028370


	//   ....[109]....
        /*0fe4*/ 	.word	0x00028420


	//   ....[110]....
        /*0fe8*/ 	.word	0x00028480


	//   ....[111]....
        /*0fec*/ 	.word	0x00028550


	//   ....[112]....
        /*0ff0*/ 	.word	0x00028600


	//   ....[113]....
        /*0ff4*/ 	.word	0x00028660


	//   ....[114]....
        /*0ff8*/ 	.word	0x000286c0


	//   ....[115]....
        /*0ffc*/ 	.word	0x00028790


	//   ....[116]....
        /*1000*/ 	.word	0x000287f0


	//   ....[117]....
        /*1004*/ 	.word	0x000288f0


	//   ....[118]....
        /*1008*/ 	.word	0x00028950


	//   ....[119]....
        /*100c*/ 	.word	0x00028a30


	//   ....[120]....
        /*1010*/ 	.word	0x00028a90


	//   ....[121]....
        /*1014*/ 	.word	0x00028b70


	//   ....[122]....
        /*1018*/ 	.word	0x00028bd0


	//   ....[123]....
        /*101c*/ 	.word	0x00028cb0


	//   ....[124]....
        /*1020*/ 	.word	0x00028d10


	//   ....[125]....
        /*1024*/ 	.word	0x00028de0


	//   ....[126]....
        /*1028*/ 	.word	0x00028e40


	//   ....[127]....
        /*102c*/ 	.word	0x00028f00


	//   ....[128]....
        /*1030*/ 	.word	0x00029040


	//   ....[129]....
        /*1034*/ 	.word	0x000290e0


	//   ....[130]....
        /*1038*/ 	.word	0x00029140


	//   ....[131]....
        /*103c*/ 	.word	0x000291f0


	//   ....[132]....
        /*1040*/ 	.word	0x00029280


	//   ....[133]....
        /*1044*/ 	.word	0x00029310


	//   ....[134]....
        /*1048*/ 	.word	0x00029370


	//   ....[135]....
        /*104c*/ 	.word	0x00029420


	//   ....[136]....
        /*1050*/ 	.word	0x00029480


	//   ....[137]....
        /*1054*/ 	.word	0x00029530


	//   ....[138]....
        /*1058*/ 	.word	0x00029590


	//   ....[139]....
        /*105c*/ 	.word	0x00029640


	//   ....[140]....
        /*1060*/ 	.word	0x000296a0


	//   ....[141]....
        /*1064*/ 	.word	0x00029750


	//   ....[142]....
        /*1068*/ 	.word	0x000297b0


	//   ....[143]....
        /*106c*/ 	.word	0x00029860


	//   ....[144]....
        /*1070*/ 	.word	0x000298f0


	//   ....[145]....
        /*1074*/ 	.word	0x00029980


	//   ....[146]....
        /*1078*/ 	.word	0x00029a00


	//   ....[147]....
        /*107c*/ 	.word	0x00029a90


	//   ....[148]....
        /*1080*/ 	.word	0x00029b80


	//   ....[149]....
        /*1084*/ 	.word	0x00029c10


	//   ....[150]....
        /*1088*/ 	.word	0x00029c70


	//   ....[151]....
        /*108c*/ 	.word	0x00029d20


	//   ....[152]....
        /*1090*/ 	.word	0x00029d80


	//   ....[153]....
        /*1094*/ 	.word	0x00029e30


	//   ....[154]....
        /*1098*/ 	.word	0x00029e90


	//   ....[155]....
        /*109c*/ 	.word	0x00029f40


	//   ....[156]....
        /*10a0*/ 	.word	0x00029fa0


	//   ....[157]....
        /*10a4*/ 	.word	0x0002a050


	//   ....[158]....
        /*10a8*/ 	.word	0x0002a0b0


	//   ....[159]....
        /*10ac*/ 	.word	0x0002a160


	//   ....[160]....
        /*10b0*/ 	.word	0x0002a1c0


	//   ....[161]....
        /*10b4*/ 	.word	0x0002a270


	//   ....[162]....
        /*10b8*/ 	.word	0x0002a2d0


	//   ....[163]....
        /*10bc*/ 	.word	0x0002a380


	//   ....[164]....
        /*10c0*/ 	.word	0x0002a3e0


	//   ....[165]....
        /*10c4*/ 	.word	0x0002a490


	//   ....[166]....
        /*10c8*/ 	.word	0x0002a4f0


	//   ....[167]....
        /*10cc*/ 	.word	0x0002a5a0


	//   ....[168]....
        /*10d0*/ 	.word	0x0002a780


	//   ....[169]....
        /*10d4*/ 	.word	0x0002a820


	//   ....[170]....
        /*10d8*/ 	.word	0x0002a940


	//   ....[171]....
        /*10dc*/ 	.word	0x0002a9b0


	//   ....[172]....
        /*10e0*/ 	.word	0x0002aa20


	//   ....[173]....
        /*10e4*/ 	.word	0x0002aa90


	//   ....[174]....
        /*10e8*/ 	.word	0x0002ab00


	//   ....[175]....
        /*10ec*/ 	.word	0x0002ab80


	//   ....[176]....
        /*10f0*/ 	.word	0x0002ac10


	//   ....[177]....
        /*10f4*/ 	.word	0x0002aca0


	//   ....[178]....
        /*10f8*/ 	.word	0x0002ad10


	//   ....[179]....
        /*10fc*/ 	.word	0x0002ad80


	//   ....[180]....
        /*1100*/ 	.word	0x0002adf0


	//   ....[181]....
        /*1104*/ 	.word	0x0002ae70


	//   ....[182]....
        /*1108*/ 	.word	0x0002aee0


	//   ....[183]....
        /*110c*/ 	.word	0x0002af80


	//   ....[184]....
        /*1110*/ 	.word	0x0002b010


	//   ....[185]....
        /*1114*/ 	.word	0x0002b140


	//----- nvinfo : EIATTR_REG_RECONFIG
	.align		4
.L_1102:
        /*1118*/ 	.byte	0x01, 0x54
	.zero		2


	//----- nvinfo : EIATTR_SYSCALL_OFFSETS
	.align		4
        /*111c*/ 	.byte	0x04, 0x46
        /*111e*/ 	.short	(.L_1104 - .L_1103)


	//   ....[0]....
.L_1103:
        /*1120*/ 	.word	0x00001870


	//   ....[1]....
        /*1124*/ 	.word	0x000019c0


	//   ....[2]....
        /*1128*/ 	.word	0x0000a000


	//   ....[3]....
        /*112c*/ 	.word	0x0000a310


	//   ....[4]....
        /*1130*/ 	.word	0x0001e150


	//   ....[5]....
        /*1134*/ 	.word	0x0001e2c0


	//   ....[6]....
        /*1138*/ 	.word	0x0001e410


	//   ....[7]....
        /*113c*/ 	.word	0x0001e550


	//   ....[8]....
        /*1140*/ 	.word	0x0001ff50


	//----- nvinfo : EIATTR_MBARRIER_INSTR_OFFSETS
	.align		4
.L_1104:
        /*1144*/ 	.byte	0x04, 0x39
        /*1146*/ 	.short	(.L_1106 - .L_1105)


	//   ....[0]....
.L_1105:
        /*1148*/ 	.word	0x00000250
        /*114c*/ 	.word	0x000000ff
        /*1150*/ 	.word	0x00022800
        /*1154*/ 	.short	0x0100
        /*1156*/ 	.byte	0x08
	.zero		1


	//   ....[1]....
        /*1158*/ 	.word	0x00000260
        /*115c*/ 	.word	0x000000ff
        /*1160*/ 	.word	0x00022820
        /*1164*/ 	.short	0x0100
        /*1166*/ 	.byte	0x08
	.zero		1


	//   ....[2]....
        /*1168*/ 	.word	0x00000350
        /*116c*/ 	.word	0x000000ff
        /*1170*/ 	.word	0x00022830
        /*1174*/ 	.short	0x0100
        /*1176*/ 	.byte	0x08
	.zero		1


	//   ....[3]....
        /*1178*/ 	.word	0x00000360
        /*117c*/ 	.word	0x000000ff
        /*1180*/ 	.word	0x00022840
        /*1184*/ 	.short	0x0100
        /*1186*/ 	.byte	0x08
	.zero		1


	//   ....[4]....
        /*1188*/ 	.word	0x00000370
        /*118c*/ 	.word	0x000000ff
        /*1190*/ 	.word	0x00022838
        /*1194*/ 	.short	0x0100
        /*1196*/ 	.byte	0x08
	.zero		1


	//   ....[5]....
        /*1198*/ 	.word	0x00000380
        /*119c*/ 	.word	0x000000ff
        /*11a0*/ 	.word	0x00022848
        /*11a4*/ 	.short	0x0100
        /*11a6*/ 	.byte	0x08
	.zero		1


	//   ....[6]....
        /*11a8*/ 	.word	0x000004b0
        /*11ac*/ 	.word	0x000000ff
        /*11b0*/ 	.word	0x00022850
        /*11b4*/ 	.short	0x0100
        /*11b6*/ 	.byte	0x08
	.zero		1


	//   ....[7]....
        /*11b8*/ 	.word	0x000004c0
        /*11bc*/ 	.word	0x000000ff
        /*11c0*/ 	.word	0x00022860
        /*11c4*/ 	.short	0x0100
        /*11c6*/ 	.byte	0x08
	.zero		1


	//   ....[8]....
        /*11c8*/ 	.word	0x000004d0
        /*11cc*/ 	.word	0x000000ff
        /*11d0*/ 	.word	0x00022858
        /*11d4*/ 	.short	0x0100
        /*11d6*/ 	.byte	0x08
	.zero		1


	//   ....[9]....
        /*11d8*/ 	.word	0x000004e0
        /*11dc*/ 	.word	0x000000ff
        /*11e0*/ 	.word	0x00022868
        /*11e4*/ 	.short	0x0100
        /*11e6*/ 	.byte	0x08
	.zero		1


	//   ....[10]....
        /*11e8*/ 	.word	0x000005d0
        /*11ec*/ 	.word	0x000000ff
        /*11f0*/ 	.word	0x00022870
        /*11f4*/ 	.short	0x0100
        /*11f6*/ 	.byte	0x06
	.zero		1


	//   ....[11]....
        /*11f8*/ 	.word	0x000005e0
        /*11fc*/ 	.word	0x000000ff
        /*1200*/ 	.word	0x00022880
        /*1204*/ 	.short	0x0100
        /*1206*/ 	.byte	0x06
	.zero		1


	//   ....[12]....
        /*1208*/ 	.word	0x000005f0
        /*120c*/ 	.word	0x000000ff
        /*1210*/ 	.word	0x00022878
        /*1214*/ 	.short	0x0100
        /*1216*/ 	.byte	0x06
	.zero		1


	//   ....[13]....
        /*1218*/ 	.word	0x00000600
        /*121c*/ 	.word	0x000000ff
        /*1220*/ 	.word	0x00022888
        /*1224*/ 	.short	0x0100
        /*1226*/ 	.byte	0x06
	.zero		1


	//   ....[14]....
        /*1228*/ 	.word	0x00000730
        /*122c*/ 	.word	0x000000ff
        /*1230*/ 	.word	0x00022890
        /*1234*/ 	.short	0x0100
        /*1236*/ 	.byte	0x08
	.zero		1


	//   ....[15]....
        /*1238*/ 	.word	0x00000740
        /*123c*/ 	.word	0x000000ff
        /*1240*/ 	.word	0x000228a0
        /*1244*/ 	.short	0x0100
        /*1246*/ 	.byte	0x08
	.zero		1


	//   ....[16]....
        /*1248*/ 	.word	0x00000750
        /*124c*/ 	.word	0x000000ff
        /*1250*/ 	.word	0x00022898
        /*1254*/ 	.short	0x0100
        /*1256*/ 	.byte	0x08
	.zero		1


	//   ....[17]....
        /*1258*/ 	.word	0x00000760
        /*125c*/ 	.word	0x000000ff
        /*1260*/ 	.word	0x000228a8
        /*1264*/ 	.short	0x0100
        /*1266*/ 	.byte	0x08
	.zero		1


	//   ....[18]....
        /*1268*/ 	.word	0x000008a0
        /*126c*/ 	.word	0x000000ff
        /*1270*/ 	.word	0x000228b0
        /*1274*/ 	.short	0x0100
        /*1276*/ 	.byte	0x08
	.zero		1


	//   ....[19]....
        /*1278*/ 	.word	0x000008b0
        /*127c*/ 	.word	0x000000ff
        /*1280*/ 	.word	0x000228c0
        /*1284*/ 	.short	0x0100
        /*1286*/ 	.byte	0x08
	.zero		1


	//   ....[20]....
        /*1288*/ 	.word	0x000008c0
        /*128c*/ 	.word	0x000000ff
        /*1290*/ 	.word	0x000228b8
        /*1294*/ 	.short	0x0100
        /*1296*/ 	.byte	0x08
	.zero		1


	//   ....[21]....
        /*1298*/ 	.word	0x000008d0
        /*129c*/ 	.word	0x000000ff
        /*12a0*/ 	.word	0x000228c8
        /*12a4*/ 	.short	0x0100
        /*12a6*/ 	.byte	0x08
	.zero		1


	//   ....[22]....
        /*12a8*/ 	.word	0x00002a30
        /*12ac*/ 	.word	0x00000058
        /*12b0*/ 	.word	0x00022890
        /*12b4*/ 	.short	0x010a
        /*12b6*/ 	.byte	0x3f
	.zero		1


	//   ....[23]....
        /*12b8*/ 	.word	0x00005c70
        /*12bc*/ 	.word	0x00000058
        /*12c0*/ 	.word	0x00022890
        /*12c4*/ 	.short	0x010a
        /*12c6*/ 	.byte	0x3f
	.zero		1


	//   ....[24]....
        /*12c8*/ 	.word	0x00008c20
        /*12cc*/ 	.word	0x00000058
        /*12d0*/ 	.word	0x00022890
        /*12d4*/ 	.short	0x010a
        /*12d6*/ 	.byte	0x3f
	.zero		1


	//   ....[25]....
        /*12d8*/ 	.word	0x000091f0
        /*12dc*/ 	.word	0x00000004
        /*12e0*/ 	.word	0x00000000
        /*12e4*/ 	.short	0x0101
        /*12e6*/ 	.byte	0x3f
	.zero		1


	//   ....[26]....
        /*12e8*/ 	.word	0x00009230
        /*12ec*/ 	.word	0x00000058
        /*12f0*/ 	.word	0x000228b0
        /*12f4*/ 	.short	0x010a
        /*12f6*/ 	.byte	0x3f
	.zero		1


	//   ....[27]....
        /*12f8*/ 	.word	0x00009770
        /*12fc*/ 	.word	0x00000058
        /*1300*/ 	.word	0x00000000
        /*1304*/ 	.short	0x0101
        /*1306*/ 	.byte	0x3f
	.zero		1


	//   ....[28]....
        /*1308*/ 	.word	0x0000a090
        /*130c*/ 	.word	0x00000012
        /*1310*/ 	.word	0x00022800
        /*1314*/ 	.short	0x010a
        /*1316*/ 	.byte	0x3f
	.zero		1


	//   ....[29]....
        /*1318*/ 	.word	0x0000a0e0
        /*131c*/ 	.word	0x00000012
        /*1320*/ 	.word	0x00022800
        /*1324*/ 	.short	0x010a
        /*1326*/ 	.byte	0x3f
	.zero		1


	//   ....[30]....
        /*1328*/ 	.word	0x0000a9c0
        /*132c*/ 	.word	0x00000012
        /*1330*/ 	.word	0x00022800
        /*1334*/ 	.short	0x010a
        /*1336*/ 	.byte	0x3f
	.zero		1


	//   ....[31]....
        /*1338*/ 	.word	0x0000cf50
        /*133c*/ 	.word	0x00000012
        /*1340*/ 	.word	0x00022800
        /*1344*/ 	.short	0x010a
        /*1346*/ 	.byte	0x3f
	.zero		1


	//   ....[32]....
        /*1348*/ 	.word	0x0000eff0
        /*134c*/ 	.word	0x00000000
        /*1350*/ 	.word	0x00022830
        /*1354*/ 	.short	0x010a
        /*1356*/ 	.byte	0x3f
	.zero		1


	//   ....[33]....
        /*1358*/ 	.word	0x0000f080
        /*135c*/ 	.word	0x00000000
        /*1360*/ 	.word	0x00022830
        /*1364*/ 	.short	0x010a
        /*1366*/ 	.byte	0x3f
	.zero		1


	//   ....[34]....
        /*1368*/ 	.word	0x000115c0
        /*136c*/ 	.word	0x00000045
        /*1370*/ 	.word	0x00000000
        /*1374*/ 	.short	0x0101
        /*1376*/ 	.byte	0x3f
	.zero		1


	//   ....[35]....
        /*1378*/ 	.word	0x000122c0
        /*137c*/ 	.word	0x00000003
        /*1380*/ 	.word	0x00022830
        /*1384*/ 	.short	0x010a
        /*1386*/ 	.byte	0x3f
	.zero		1


	//   ....[36]....
        /*1388*/ 	.word	0x00012310
        /*138c*/ 	.word	0x00000003
        /*1390*/ 	.word	0x00022830
        /*1394*/ 	.short	0x010a
        /*1396*/ 	.byte	0x3f
	.zero		1


	//   ....[37]....
        /*1398*/ 	.word	0x00012fb0
        /*139c*/ 	.word	0x0000000c
        /*13a0*/ 	.word	0x00022850
        /*13a4*/ 	.short	0x010a
        /*13a6*/ 	.byte	0x3f
	.zero		1


	//   ....[38]....
        /*13a8*/ 	.word	0x00012ff0
        /*13ac*/ 	.word	0x0000000c
        /*13b0*/ 	.word	0x00022850
        /*13b4*/ 	.short	0x010a
        /*13b6*/ 	.byte	0x3f
	.zero		1


	//   ....[39]....
        /*13b8*/ 	.word	0x000149b0
        /*13bc*/ 	.word	0x0000009e
        /*13c0*/ 	.word	0x00000000
        /*13c4*/ 	.short	0x0101
        /*13c6*/ 	.byte	0x3f
	.zero		1


	//   ....[40]....
        /*13c8*/ 	.word	0x000154b0
        /*13cc*/ 	.word	0x00000015
        /*13d0*/ 	.word	0x00000000
        /*13d4*/ 	.short	0x0101
        /*13d6*/ 	.byte	0x3f
	.zero		1


	//   ....[41]....
        /*13d8*/ 	.word	0x00015bf0
        /*13dc*/ 	.word	0x00000003
        /*13e0*/ 	.word	0x00022830
        /*13e4*/ 	.short	0x010a
        /*13e6*/ 	.byte	0x3f
	.zero		1


	//   ....[42]....
        /*13e8*/ 	.word	0x00015c40
        /*13ec*/ 	.word	0x00000003
        /*13f0*/ 	.word	0x00022830
        /*13f4*/ 	.short	0x010a
        /*13f6*/ 	.byte	0x3f
	.zero		1


	//   ....[43]....
        /*13f8*/ 	.word	0x000168c0
        /*13fc*/ 	.word	0x0000000c
        /*1400*/ 	.word	0x00022850
        /*1404*/ 	.short	0x010a
        /*1406*/ 	.byte	0x3f
	.zero		1


	//   ....[44]....
        /*1408*/ 	.word	0x00016900
        /*140c*/ 	.word	0x0000000c
        /*1410*/ 	.word	0x00022850
        /*1414*/ 	.short	0x010a
        /*1416*/ 	.byte	0x3f
	.zero		1


	//   ....[45]....
        /*1418*/ 	.word	0x000175b0
        /*141c*/ 	.word	0x000000a7
        /*1420*/ 	.word	0x00000000
        /*1424*/ 	.short	0x0101
        /*1426*/ 	.byte	0x3f
	.zero		1


	//   ....[46]....
        /*1428*/ 	.word	0x00018250
        /*142c*/ 	.word	0x00000015
        /*1430*/ 	.word	0x00000000
        /*1434*/ 	.short	0x0101
        /*1436*/ 	.byte	0x3f
	.zero		1


	//   ....[47]....
        /*1438*/ 	.word	0x000188f0
        /*143c*/ 	.word	0x0000000f
        /*1440*/ 	.word	0x00022850
        /*1444*/ 	.short	0x010a
        /*1446*/ 	.byte	0x3f
	.zero		1


	//   ....[48]....
        /*1448*/ 	.word	0x00018970
        /*144c*/ 	.word	0x0000000f
        /*1450*/ 	.word	0x00022850
        /*1454*/ 	.short	0x010a
        /*1456*/ 	.byte	0x3f
	.zero		1


	//   ....[49]....
        /*1458*/ 	.word	0x00018f80
        /*145c*/ 	.word	0x00000003
        /*1460*/ 	.word	0x00000000
        /*1464*/ 	.short	0x0101
        /*1466*/ 	.byte	0x3f
	.zero		1


	//   ....[50]....
        /*1468*/ 	.word	0x0001ab90
        /*146c*/ 	.word	0x00000000
        /*1470*/ 	.word	0x00000000
        /*1474*/ 	.short	0x0101
        /*1476*/ 	.byte	0x3f
	.zero		1


	//   ....[51]....
        /*1478*/ 	.word	0x0001d2a0
        /*147c*/ 	.word	0x00000016
        /*1480*/ 	.word	0x00022820
        /*1484*/ 	.short	0x010a
        /*1486*/ 	.byte	0x3f
	.zero		1


	//   ....[52]....
        /*1488*/ 	.word	0x0001d360
        /*148c*/ 	.word	0x00000005
        /*1490*/ 	.word	0x000228a0
        /*1494*/ 	.short	0x010a
        /*1496*/ 	.byte	0x3f
	.zero		1


	//   ....[53]....
        /*1498*/ 	.word	0x0001d590
        /*149c*/ 	.word	0x00000005
        /*14a0*/ 	.word	0x000228c0
        /*14a4*/ 	.short	0x010a
        /*14a6*/ 	.byte	0x3f
	.zero		1


	//   ....[54]....
        /*14a8*/ 	.word	0x0001d910
        /*14ac*/ 	.word	0x00000005
        /*14b0*/ 	.word	0x000228a0
        /*14b4*/ 	.short	0x010a
        /*14b6*/ 	.byte	0x3f
	.zero		1


	//   ....[55]....
        /*14b8*/ 	.word	0x0001db30
        /*14bc*/ 	.word	0x00000005
        /*14c0*/ 	.word	0x000228c0
        /*14c4*/ 	.short	0x010a
        /*14c6*/ 	.byte	0x3f
	.zero		1


	//   ....[56]....
        /*14c8*/ 	.word	0x0001eb30
        /*14cc*/ 	.word	0x00000006
        /*14d0*/ 	.word	0x00022880
        /*14d4*/ 	.short	0x010a
        /*14d6*/ 	.byte	0x3f
	.zero		1


	//   ....[57]....
        /*14d8*/ 	.word	0x0001f3e0
        /*14dc*/ 	.word	0x00000006
        /*14e0*/ 	.word	0x00022870
        /*14e4*/ 	.short	0x0107
        /*14e6*/ 	.byte	0x3f
	.zero		1


	//   ....[58]....
        /*14e8*/ 	.word	0x0001f4a0
        /*14ec*/ 	.word	0x00000006
        /*14f0*/ 	.word	0x00022870
        /*14f4*/ 	.short	0x0101
        /*14f6*/ 	.byte	0x3f
	.zero		1


	//   ....[59]....
        /*14f8*/ 	.word	0x0001f4f0
        /*14fc*/ 	.word	0x00000006
        /*1500*/ 	.word	0x00022840
        /*1504*/ 	.short	0x010a
        /*1506*/ 	.byte	0x3f
	.zero		1


	//   ....[60]....
        /*1508*/ 	.word	0x0001fc70
        /*150c*/ 	.word	0x00000006
        /*1510*/ 	.word	0x00022830
        /*1514*/ 	.short	0x0107
        /*1516*/ 	.byte	0x3f
	.zero		1


	//   ....[61]....
        /*1518*/ 	.word	0x0001fd50
        /*151c*/ 	.word	0x00000006
        /*1520*/ 	.word	0x00022830
        /*1524*/ 	.short	0x0101
        /*1526*/ 	.byte	0x3f
	.zero		1


	//   ....[62]....
        /*1528*/ 	.word	0x000206d0
        /*152c*/ 	.word	0x00000016
        /*1530*/ 	.word	0x00022800
        /*1534*/ 	.short	0x0107
        /*1536*/ 	.byte	0x3f
	.zero		1


	//   ....[63]....
        /*1538*/ 	.word	0x000207c0
        /*153c*/ 	.word	0x00000016
        /*1540*/ 	.word	0x00022800
        /*1544*/ 	.short	0x0101
        /*1546*/ 	.byte	0x3f
	.zero		1


	//   ....[64]....
        /*1548*/ 	.word	0x000207e0
        /*154c*/ 	.word	0x00000016
        /*1550*/ 	.word	0x00022820
        /*1554*/ 	.short	0x010a
        /*1556*/ 	.byte	0x3f
	.zero		1


	//   ....[65]....
        /*1558*/ 	.word	0x00020cd0
        /*155c*/ 	.word	0x00000000
        /*1560*/ 	.word	0x00022880
        /*1564*/ 	.short	0x010a
        /*1566*/ 	.byte	0x3f
	.zero		1


	//   ....[66]....
        /*1568*/ 	.word	0x000212c0
        /*156c*/ 	.word	0x00000000
        /*1570*/ 	.word	0x00022870
        /*1574*/ 	.short	0x0107
        /*1576*/ 	.byte	0x3f
	.zero		1


	//   ....[67]....
        /*1578*/ 	.word	0x00021380
        /*157c*/ 	.word	0x00000000
        /*1580*/ 	.word	0x00022870
        /*1584*/ 	.short	0x0101
        /*1586*/ 	.byte	0x3f
	.zero		1


	//   ....[68]....
        /*1588*/ 	.word	0x000213b0
        /*158c*/ 	.word	0x00000000
        /*1590*/ 	.word	0x00022840
        /*1594*/ 	.short	0x010a
        /*1596*/ 	.byte	0x3f
	.zero		1


	//   ....[69]....
        /*1598*/ 	.word	0x00021970
        /*159c*/ 	.word	0x00000000
        /*15a0*/ 	.word	0x00022830
        /*15a4*/ 	.short	0x0107
        /*15a6*/ 	.byte	0x3f
	.zero		1


	//   ....[70]....
        /*15a8*/ 	.word	0x00021a40
        /*15ac*/ 	.word	0x00000000
        /*15b0*/ 	.word	0x00022830
        /*15b4*/ 	.short	0x0101
        /*15b6*/ 	.byte	0x3f
	.zero		1


	//   ....[71]....
        /*15b8*/ 	.word	0x00021ac0
        /*15bc*/ 	.word	0x00000000
        /*15c0*/ 	.word	0x00022870
        /*15c4*/ 	.short	0x010a
        /*15c6*/ 	.byte	0x3f
	.zero		1


	//   ....[72]....
        /*15c8*/ 	.word	0x00021b50
        /*15cc*/ 	.word	0x00000000
        /*15d0*/ 	.word	0x00022860
        /*15d4*/ 	.short	0x010a
        /*15d6*/ 	.byte	0x3f
	.zero		1


	//   ....[73]....
        /*15d8*/ 	.word	0x00022220
        /*15dc*/ 	.word	0x00000000
        /*15e0*/ 	.word	0x00022850
        /*15e4*/ 	.short	0x0101
        /*15e6*/ 	.byte	0x3f
	.zero		1


	//   ....[74]....
        /*15e8*/ 	.word	0x000222b0
        /*15ec*/ 	.word	0x00000000
        /*15f0*/ 	.word	0x00000000
        /*15f4*/ 	.short	0x0101
        /*15f6*/ 	.byte	0x3f
	.zero		1


	//   ....[75]....
        /*15f8*/ 	.word	0x00022480
        /*15fc*/ 	.word	0x00000000
        /*1600*/ 	.word	0x00022870
        /*1604*/ 	.short	0x010a
        /*1606*/ 	.byte	0x3f
	.zero		1


	//   ....[76]....
        /*1608*/ 	.word	0x00022510
        /*160c*/ 	.word	0x00000000
        /*1610*/ 	.word	0x00022860
        /*1614*/ 	.short	0x010a
        /*1616*/ 	.byte	0x3f
	.zero		1


	//   ....[77]....
        /*1618*/ 	.word	0x00022bf0
        /*161c*/ 	.word	0x00000000
        /*1620*/ 	.word	0x00022850
        /*1624*/ 	.short	0x0101
        /*1626*/ 	.byte	0x3f
	.zero		1


	//   ....[78]....
        /*1628*/ 	.word	0x00022ca0
        /*162c*/ 	.word	0x00000000
        /*1630*/ 	.word	0x00000000
        /*1634*/ 	.short	0x0101
        /*1636*/ 	.byte	0x3f
	.zero		1


	//   ....[79]....
        /*1638*/ 	.word	0x000239d0
        /*163c*/ 	.word	0x00000005
        /*1640*/ 	.word	0x00022820
        /*1644*/ 	.short	0x010a
        /*1646*/ 	.byte	0x3f
	.zero		1


	//   ....[80]....
        /*1648*/ 	.word	0x00023b70
        /*164c*/ 	.word	0x00000003
        /*1650*/ 	.word	0x00022840
        /*1654*/ 	.short	0x010a
        /*1656*/ 	.byte	0x3f
	.zero		1


	//   ....[81]....
        /*1658*/ 	.word	0x00023c00
        /*165c*/ 	.word	0x00000005
        /*1660*/ 	.word	0x00022840
        /*1664*/ 	.short	0x010a
        /*1666*/ 	.byte	0x3f
	.zero		1


	//   ....[82]....
        /*1668*/ 	.word	0x00023c40
        /*166c*/ 	.word	0x00000003
        /*1670*/ 	.word	0x00022860
        /*1674*/ 	.short	0x010a
        /*1676*/ 	.byte	0x3f
	.zero		1


	//   ....[83]....
        /*1678*/ 	.word	0x00023c80
        /*167c*/ 	.word	0x00000005
        /*1680*/ 	.word	0x00022860
        /*1684*/ 	.short	0x010a
        /*1686*/ 	.byte	0x3f
	.zero		1


	//   ....[84]....
        /*1688*/ 	.word	0x00023cc0
        /*168c*/ 	.word	0x00000003
        /*1690*/ 	.word	0x00022880
        /*1694*/ 	.short	0x010a
        /*1696*/ 	.byte	0x3f
	.zero		1


	//   ....[85]....
        /*1698*/ 	.word	0x00023d00
        /*169c*/ 	.word	0x00000005
        /*16a0*/ 	.word	0x00022880
        /*16a4*/ 	.short	0x010a
        /*16a6*/ 	.byte	0x3f
	.zero		1


	//   ....[86]....
        /*16a8*/ 	.word	0x00023d60
        /*16ac*/ 	.word	0x00000058
        /*16b0*/ 	.word	0x00022890
        /*16b4*/ 	.short	0x010a
        /*16b6*/ 	.byte	0x3f
	.zero		1


	//   ....[87]....
        /*16b8*/ 	.word	0x00024110
        /*16bc*/ 	.word	0x00000058
        /*16c0*/ 	.word	0x00022890
        /*16c4*/ 	.short	0x010a
        /*16c6*/ 	.byte	0x3f
	.zero		1


	//   ....[88]....
        /*16c8*/ 	.word	0x000244d0
        /*16cc*/ 	.word	0x00000058
        /*16d0*/ 	.word	0x00022890
        /*16d4*/ 	.short	0x010a
        /*16d6*/ 	.byte	0x3f
	.zero		1


	//   ....[89]....
        /*16d8*/ 	.word	0x00024880
        /*16dc*/ 	.word	0x00000058
        /*16e0*/ 	.word	0x000228b0
        /*16e4*/ 	.short	0x010a
        /*16e6*/ 	.byte	0x3f
	.zero		1


	//   ....[90]....
        /*16e8*/ 	.word	0x00024d50
        /*16ec*/ 	.word	0x00000012
        /*16f0*/ 	.word	0x00022800
        /*16f4*/ 	.short	0x010a
        /*16f6*/ 	.byte	0x3f
	.zero		1


	//   ....[91]....
        /*16f8*/ 	.word	0x00025240
        /*16fc*/ 	.word	0x00000012
        /*1700*/ 	.word	0x00022800
        /*1704*/ 	.short	0x010a
        /*1706*/ 	.byte	0x3f
	.zero		1


	//   ....[92]....
        /*1708*/ 	.word	0x00025290
        /*170c*/ 	.word	0x00000000
        /*1710*/ 	.word	0x00022830
        /*1714*/ 	.short	0x010a
        /*1716*/ 	.byte	0x3f
	.zero		1


	//   ....[93]....
        /*1718*/ 	.word	0x000252e0
        /*171c*/ 	.word	0x00000003
        /*1720*/ 	.word	0x00022830
        /*1724*/ 	.short	0x010a
        /*1726*/ 	.byte	0x3f
	.zero		1


	//   ....[94]....
        /*1728*/ 	.word	0x00025330
        /*172c*/ 	.word	0x0000000c
        /*1730*/ 	.word	0x00022850
        /*1734*/ 	.short	0x010a
        /*1736*/ 	.byte	0x3f
	.zero		1


	//   ....[95]....
        /*1738*/ 	.word	0x00025380
        /*173c*/ 	.word	0x00000003
        /*1740*/ 	.word	0x00022830
        /*1744*/ 	.short	0x010a
        /*1746*/ 	.byte	0x3f
	.zero		1


	//   ....[96]....
        /*1748*/ 	.word	0x000253d0
        /*174c*/ 	.word	0x0000000c
        /*1750*/ 	.word	0x00022850
        /*1754*/ 	.short	0x010a
        /*1756*/ 	.byte	0x3f
	.zero		1


	//   ....[97]....
        /*1758*/ 	.word	0x00025420
        /*175c*/ 	.word	0x0000000f
        /*1760*/ 	.word	0x00022850
        /*1764*/ 	.short	0x010a
        /*1766*/ 	.byte	0x3f
	.zero		1


	//   ....[98]....
        /*1768*/ 	.word	0x000269e0
        /*176c*/ 	.word	0x00000016
        /*1770*/ 	.word	0x00022820
        /*1774*/ 	.short	0x010a
        /*1776*/ 	.byte	0x3f
	.zero		1


	//   ....[99]....
        /*1778*/ 	.word	0x00026a30
        /*177c*/ 	.word	0x00000005
        /*1780*/ 	.word	0x000228a0
        /*1784*/ 	.short	0x010a
        /*1786*/ 	.byte	0x3f
	.zero		1


	//   ....[100]....
        /*1788*/ 	.word	0x00026a80
        /*178c*/ 	.word	0x00000005
        /*1790*/ 	.word	0x000228c0
        /*1794*/ 	.short	0x010a
        /*1796*/ 	.byte	0x3f
	.zero		1


	//   ....[101]....
        /*1798*/ 	.word	0x00026ad0
        /*179c*/ 	.word	0x00000005
        /*17a0*/ 	.word	0x000228a0
        /*17a4*/ 	.short	0x010a
        /*17a6*/ 	.byte	0x3f
	.zero		1


	//   ....[102]....
        /*17a8*/ 	.word	0x00026b20
        /*17ac*/ 	.word	0x00000005
        /*17b0*/ 	.word	0x000228c0
        /*17b4*/ 	.short	0x010a
        /*17b6*/ 	.byte	0x3f
	.zero		1


	//   ....[103]....
        /*17b8*/ 	.word	0x00026c50
        /*17bc*/ 	.word	0x00000006
        /*17c0*/ 	.word	0x00022880
        /*17c4*/ 	.short	0x010a
        /*17c6*/ 	.byte	0x3f
	.zero		1


	//   ....[104]....
        /*17c8*/ 	.word	0x000279a0
        /*17cc*/ 	.word	0x00000006
        /*17d0*/ 	.word	0x00022840
        /*17d4*/ 	.short	0x010a
        /*17d6*/ 	.byte	0x3f
	.zero		1


	//   ....[105]....
        /*17d8*/ 	.word	0x00028f40
        /*17dc*/ 	.word	0x00000016
        /*17e0*/ 	.word	0x00022820
        /*17e4*/ 	.short	0x010a
        /*17e6*/ 	.byte	0x3f
	.zero		1


	//   ....[106]....
        /*17e8*/ 	.word	0x00028f90
        /*17ec*/ 	.word	0x00000000
        /*17f0*/ 	.word	0x00022880
        /*17f4*/ 	.short	0x010a
        /*17f6*/ 	.byte	0x3f
	.zero		1


	//   ....[107]....
        /*17f8*/ 	.word	0x00029ad0
        /*17fc*/ 	.word	0x00000000
        /*1800*/ 	.word	0x00022840
        /*1804*/ 	.short	0x010a
        /*1806*/ 	.byte	0x3f
	.zero		1


	//   ....[108]....
        /*1808*/ 	.word	0x0002a5e0
        /*180c*/ 	.word	0x00000000
        /*1810*/ 	.word	0x00022870
        /*1814*/ 	.short	0x010a
        /*1816*/ 	.byte	0x3f
	.zero		1


	//   ....[109]....
        /*1818*/ 	.word	0x0002a630
        /*181c*/ 	.word	0x00000000
        /*1820*/ 	.word	0x00022860
        /*1824*/ 	.short	0x010a
        /*1826*/ 	.byte	0x3f
	.zero		1


	//   ....[110]....
        /*1828*/ 	.word	0x0002a680
        /*182c*/ 	.word	0x00000000
        /*1830*/ 	.word	0x00022870
        /*1834*/ 	.short	0x010a
        /*1836*/ 	.byte	0x3f
	.zero		1


	//   ....[111]....
        /*1838*/ 	.word	0x0002a6d0
        /*183c*/ 	.word	0x00000000
        /*1840*/ 	.word	0x00022860
        /*1844*/ 	.short	0x010a
        /*1846*/ 	.byte	0x3f
	.zero		1


	//   ....[112]....
        /*1848*/ 	.word	0x0002b060
        /*184c*/ 	.word	0x00000005
        /*1850*/ 	.word	0x00022820
        /*1854*/ 	.short	0x010a
        /*1856*/ 	.byte	0x3f
	.zero		1


	//   ....[113]....
        /*1858*/ 	.word	0x0002b200
        /*185c*/ 	.word	0x00000003
        /*1860*/ 	.word	0x00022840
        /*1864*/ 	.short	0x010a
        /*1866*/ 	.byte	0x3f
	.zero		1


	//   ....[114]....
        /*1868*/ 	.word	0x0002b250
        /*186c*/ 	.word	0x00000005
        /*1870*/ 	.word	0x00022840
        /*1874*/ 	.short	0x010a
        /*1876*/ 	.byte	0x3f
	.zero		1


	//   ....[115]....
        /*1878*/ 	.word	0x0002b2a0
        /*187c*/ 	.word	0x00000003
        /*1880*/ 	.word	0x00022860
        /*1884*/ 	.short	0x010a
        /*1886*/ 	.byte	0x3f
	.zero		1


	//   ....[116]....
        /*1888*/ 	.word	0x0002b2f0
        /*188c*/ 	.word	0x00000005
        /*1890*/ 	.word	0x00022860
        /*1894*/ 	.short	0x010a
        /*1896*/ 	.byte	0x3f
	.zero		1


	//   ....[117]....
        /*1898*/ 	.word	0x0002b340
        /*189c*/ 	.word	0x00000003
        /*18a0*/ 	.word	0x00022880
        /*18a4*/ 	.short	0x010a
        /*18a6*/ 	.byte	0x3f
	.zero		1


	//----- nvinfo : EIATTR_NUM_MBARRIERS
	.align		4
.L_1106:
        /*18a8*/ 	.byte	0x03, 0x38
        /*18aa*/ 	.short	0x0016


	//----- nvinfo : EIATTR_EXIT_INSTR_OFFSETS
	.align		4
        /*18ac*/ 	.byte	0x04, 0x1c
        /*18ae*/ 	.short	(.L_1108 - .L_1107)


	//   ....[0]....
.L_1107:
        /*18b0*/ 	.word	0x00023d50


	//----- nvinfo : EIATTR_MAX_THREADS
	.align		4
.L_1108:
        /*18b4*/ 	.byte	0x04, 0x05
        /*18b6*/ 	.short	(.L_1110 - .L_1109)
.L_1109:
        /*18b8*/ 	.word	0x00000180
        /*18bc*/ 	.word	0x00000001
        /*18c0*/ 	.word	0x00000001


	//----- nvinfo : EIATTR_CRS_STACK_SIZE
	.align		4
.L_1110:
        /*18c4*/ 	.byte	0x04, 0x1e
        /*18c6*/ 	.short	(.L_1112 - .L_1111)
.L_1111:
        /*18c8*/ 	.word	0x00000000


	//----- nvinfo : EIATTR_CBANK_PARAM_SIZE
	.align		4
.L_1112:
        /*18cc*/ 	.byte	0x03, 0x19
        /*18ce*/ 	.short	0x0af0


	//----- nvinfo : EIATTR_PARAM_CBANK
	.align		4
        /*18d0*/ 	.byte	0x04, 0x0a
        /*18d2*/ 	.short	(.L_1114 - .L_1113)
	.align		4
.L_1113:
        /*18d4*/ 	.word	index@(.nv.constant0._ZN7cutlass13device_kernelIN5flash11enable_sm90INS1_16FlashAttnFwdSm90INS1_25CollectiveMainloopFwdSm90ILi2EN4cute5tupleIJNS5_1CILi1EEES8_S8_EEENS6_IJNS7_ILi128EEENS7_ILi160EEESA_EEELi128ENS_12float_e4m3_tEfNS_4arch4Sm90ELb1ELb0ELb0ELb1ELb1ELb1ELb0ELb1ELb1ELb1ELb0ELb0EEENS1_21CollectiveEpilogueFwdINS6_IJSA_SA_SB_EEES9_NS_10bfloat16_tESF_Li256ELb1ELb1ELb0ELb1EEENS1_36VarlenDynamicPersistentTileSchedulerILi128ELi160ELi256ELi128ELb0ELb1ELb1ELb1ELb1ELb1EEEEEEEEEvNT_6ParamsE)
        /*18d8*/ 	.short	0x0210
        /*18da*/ 	.short	0x0af0


	//----- nvinfo : EIATTR_SW_WAR
	.align		4
.L_1114:
        /*18dc*/ 	.byte	0x04, 0x36
        /*18de*/ 	.short	(.L_1116 - .L_1115)
.L_1115:
        /*18e0*/ 	.word	0x00000008
.L_1116:


//--------------------- .nv.info._ZN7cutlass13device_kernelIN5flash11enable_sm90INS1_16FlashAttnFwdSm90INS1_25CollectiveMainloopFwdSm90ILi2EN4cute5tupleIJNS5_1CILi1EEES8_S8_EEENS6_IJNS7_ILi192EEENS7_ILi128EEENS7_ILi96EEEEEELi96ENS_12float_e4m3_tEfNS_4arch4Sm90ELb0ELb0ELb0ELb0ELb1ELb0ELb0ELb1ELb1ELb1ELb0ELb0EEENS1_21CollectiveEpilogueFwdINS6_IJSA_SC_SB_EEES9_NS_10bfloat16_tESG_Li384ELb0ELb1ELb0ELb1EEENS1_29StaticPersistentTileSchedulerILb0EEEEEEEEEvNT_6ParamsE --------------------------
	.section	.nv.info._ZN7cutlass13device_kernelIN5flash11enable_sm90INS1_16FlashAttnFwdSm90INS1_25CollectiveMainloopFwdSm90ILi2EN4cute5tupleIJNS5_1CILi1EEES8_S8_EEENS6_IJNS7_ILi192EEENS7_ILi128EEENS7_ILi96EEEEEELi96ENS_12float_e4m3_tEfNS_4arch4Sm90ELb0ELb0ELb0ELb0ELb1ELb0ELb0ELb1ELb1ELb1ELb0ELb0EEENS1_21CollectiveEpilogueFwdINS6_IJSA_SC_SB_EEES9_NS_10bfloat16_tESG_Li384ELb0ELb1ELb0ELb1EEENS1_29StaticPersistentTileSchedulerILb0EEEEEEEEEvNT_6ParamsE,"",@"SHT_CUDA_INFO"
	.sectionflags	@""
	.align	4


	//----- nvinfo : EIATTR_CUDA_API_VERSION
	.align		4
        /*0000*/ 	.byte	0x04, 0x37
        /*0002*/ 	.short	(.L_1118 - .L_1117)
.L_1117:
        /*0004*/ 	.word	0x00000082


	//----- nvinfo : EIATTR_KPARAM_INFO
	.align		4
.L_1118:
        /*0008*/ 	.byte	0x04, 0x17
        /*000a*/ 	.short	(.L_1120 - .L_1119)
.L_1119:
        /*000c*/ 	.word	0x00000000
        /*0010*/ 	.short	0x0000
        /*0012*/ 	.short	0x0070
        /*0014*/ 	.byte	0x00, 0xf0, 0x01, 0x28


	//----- nvinfo : EIATTR_SPARSE_MMA_MASK
	.align		4
.L_1120:
        /*0018*/ 	.byte	0x03, 0x50
        /*001a*/ 	.short	0x0000


	//----- nvinfo : EIATTR_MAXREG_COUNT
	.align		4
        /*001c*/ 	.byte	0x03, 0x1b
        /*001e*/ 	.short	0x0080


	//----- nvinfo : EIATTR_NUM_BARRIERS
	.align		4
        /*0020*/ 	.byte	0x02, 0x4c
        /*0022*/ 	.byte	0x09
	.zero		1


	//----- nvinfo : EIATTR_EXTERNS
	.align		4
        /*0024*/ 	.byte	0x04, 0x0f
        /*0026*/ 	.short	(.L_1122 - .L_1121)


	//   ....[0]....
	.align		4
.L_1121:
        /*0028*/ 	.word	index@(__assertfail)


	//----- nvinfo : EIATTR_ANNOTATIONS
	.align		4
.L_1122:
        /*002c*/ 	.byte	0x04, 0x55
        /*002e*/ 	.short	(.L_1124 - .L_1123)


	//   ....[0]....
.L_1123:
        /* <DEDUP_REMOVED lines=9> */


	//----- nvinfo : EIATTR_MERCURY_ISA_VERSION
	.align		4
.L_1124:
        /*00b0*/ 	.byte	0x03, 0x5f
        /*00b2*/ 	.short	0x0101


	//----- nvinfo : EIATTR_INT_WARP_WIDE_INSTR_OFFSETS
	.align		4
        /*00b4*/ 	.byte	0x04, 0x31
        /*00b6*/ 	.short	(.L_1126 - .L_1125)


	//   ....[0]....
.L_1125:
        /*00b8*/ 	.word	0x000000c0


	//   ....[1]....
        /*00bc*/ 	.word	0x000000d0


	//   ....[2]....
        /*00c0*/ 	.word	0x00000170


	//----- nvinfo : EIATTR_COOP_GROUP_MASK_REGIDS
	.align		4
.L_1126:
        /*00c4*/ 	.byte	0x04, 0x29
        /*00c6*/ 	.short	(.L_1128 - .L_1127)


	//   ....[0]....
.L_1127:
        /*00c8*/ 	.word	0xffffffff


	//   ....[1]....
        /*00cc*/ 	.word	0xffffffff


	//   ....[2]....
        /*00d0*/ 	.word	0xffffffff


	//   ....[3]....
        /*00d4*/ 	.word	0xffffffff


	//   ....[4]....
        /*00d8*/ 	.word	0xffffffff


	//   ....[5]....
        /*00dc*/ 	.word	0xffffffff


	//   ....[6]....
        /*00e0*/ 	.word	0xffffffff


	//   ....[7]....
        /*00e4*/ 	.word	0xffffffff


	//   ....[8]....
        /*00e8*/ 	.word	0xffffffff


	//   ....[9]....
        /*00ec*/ 	.word	0xffffffff


	//   ....[10]....
        /*00f0*/ 	.word	0xffffffff


	//   ....[11]....
        /*00f4*/ 	.word	0xffffffff


	//   ....[12]....
        /*00f8*/ 	.word	0xffffffff


	//   ....[13]....
        /*00fc*/ 	.word	0xffffffff


	//   ....[14]....
        /*0100*/ 	.word	0xffffffff


	//   ....[15]....
        /*0104*/ 	.word	0xffffffff


	//   ....[16]....
        /*0108*/ 	.word	0xffffffff


	//   ....[17]....
        /*010c*/ 	.word	0xffffffff


	//   ....[18]....
        /*0110*/ 	.word	0xffffffff


	//   ....[19]....
        /*0114*/ 	.word	0xffffffff


	//   ....[20]....
        /*0118*/ 	.word	0xffffffff


	//   ....[21]....
        /*011c*/ 	.word	0xffffffff


	//   ....[22]....
        /*0120*/ 	.word	0xffffffff


	//   ....[23]....
        /*0124*/ 	.word	0xffffffff


	//   ....[24]....
        /*0128*/ 	.word	0xffffffff


	//   ....[25]....
        /*012c*/ 	.word	0xffffffff


	//   ....[26]....
        /*0130*/ 	.word	0xffffffff


	//   ....[27]....
        /*0134*/ 	.word	0xffffffff


	//   ....[28]....
        /*0138*/ 	.word	0xffffffff


	//   ....[29]....
        /*013c*/ 	.word	0xffffffff


	//   ....[30]....
        /*0140*/ 	.word	0xffffffff


	//   ....[31]....
        /*0144*/ 	.word	0xffffffff


	//   ....[32]....
        /*0148*/ 	.word	0xffffffff


	//   ....[33]....
        /*014c*/ 	.word	0xffffffff


	//   ....[34]....
        /*0150*/ 	.word	0xffffffff


	//   ....[35]....
        /*0154*/ 	.word	0xffffffff


	//   ....[36]....
        /*0158*/ 	.word	0xffffffff


	//   ....[37]....
        /*015c*/ 	.word	0xffffffff


	//   ....[38]....
        /*0160*/ 	.word	0xffffffff


	//   ....[39]....
        /*0164*/ 	.word	0xffffffff


	//   ....[40]....
        /*0168*/ 	.word	0xffffffff


	//   ....[41]....
        /*016c*/ 	.word	0xffffffff


	//   ....[42]....
        /*0170*/ 	.word	0xffffffff


	//   ....[43]....
        /*0174*/ 	.word	0xffffffff


	//   ....[44]....
        /*0178*/ 	.word	0xffffffff


	//   ....[45]....
        /*017c*/ 	.word	0xffffffff


	//   ....[46]....
        /*0180*/ 	.word	0xffffffff


	//   ....[47]....
        /*0184*/ 	.word	0xffffffff


	//   ....[48]....
        /*0188*/ 	.word	0xffffffff


	//   ....[49]....
        /*018c*/ 	.word	0xffffffff


	//   ....[50]....
        /*0190*/ 	.word	0xffffffff


	//   ....[51]....
        /*0194*/ 	.word	0xffffffff


	//   ....[52]....
        /*0198*/ 	.word	0xffffffff


	//   ....[53]....
        /*019c*/ 	.word	0xffffffff


	//   ....[54]....
        /*01a0*/ 	.word	0xffffffff


	//   ....[55]....
        /*01a4*/ 	.word	0xffffffff


	//   ....[56]....
        /*01a8*/ 	.word	0xffffffff


	//   ....[57]....
        /*01ac*/ 	.word	0xffffffff


	//   ....[58]....
        /*01b0*/ 	.word	0xffffffff


	//   ....[59]....
        /*01b4*/ 	.word	0xffffffff


	//   ....[60]....
        /*01b8*/ 	.word	0xffffffff


	//   ....[61]....
        /*01bc*/ 	.word	0xffffffff


	//   ....[62]....
        /*01c0*/ 	.word	0xffffffff


	//   ....[63]....
        /*01c4*/ 	.word	0xffffffff


	//   ....[64]....
        /*01c8*/ 	.word	0xffffffff


	//   ....[65]....
        /*01cc*/ 	.word	0xffffffff


	//   ....[66]....
        /*01d0*/ 	.word	0xffffffff


	//   ....[67]....
        /*01d4*/ 	.word	0xffffffff


	//   ....[68]....
        /*01d8*/ 	.word	0xffffffff


	//   ....[69]....
        /*01dc*/ 	.word	0xffffffff


	//   ....[70]....
        /*01e0*/ 	.word	0xffffffff


	//   ....[71]....
        /*01e4*/ 	.word	0xffffffff


	//   ....[72]....
        /*01e8*/ 	.word	0xffffffff


	//   ....[73]....
        /*01ec*/ 	.word	0xffffffff


	//   ....[74]....
        /*01f0*/ 	.word	0x0500000f


	//   ....[75]....
        /*01f4*/ 	.word	0x0500000f


	//   ....[76]....
        /*01f8*/ 	.word	0x0500000f


	//   ....[77]....
        /*01fc*/ 	.word	0x0500000f


	//   ....[78]....
        /*0200*/ 	.word	0x0500000f


	//   ....[79]....
        /*0204*/ 	.word	0x0500000f


	//   ....[80]....
        /*0208*/ 	.word	0x0500000f


	//   ....[81]....
        /*020c*/ 	.word	0x0500000f


	//   ....[82]....
        /*0210*/ 	.word	0x0500000f


	//   ....[83]....
        /*0214*/ 	.word	0x0500000f


	//   ....[84]....
        /*0218*/ 	.word	0x0500000f


	//   ....[85]....
        /*021c*/ 	.word	0x0500000f


	//   ....[86]....
        /*0220*/ 	.word	0x0500000f


	//   ....[87]....
        /*0224*/ 	.word	0x0500000f


	//   ....[88]....
        /*0228*/ 	.word	0x0500000f


	//   ....[89]....
        /*022c*/ 	.word	0x0500000f


	//   ....[90]....
        /*0230*/ 	.word	0x0500000f


	//   ....[91]....
        /*0234*/ 	.word	0x0500000f


	//   ....[92]....
        /*0238*/ 	.word	0x0500000f


	//   ....[93]....
        /*023c*/ 	.word	0x0500000f


	//   ....[94]....
        /*0240*/ 	.word	0x0500000f


	//   ....[95]....
        /*0244*/ 	.word	0x0500000f


	//   ....[96]....
        /*0248*/ 	.word	0x0500000f


	//----- nvinfo : EIATTR_COOP_GROUP_INSTR_OFFSETS
	.align		4
.L_1128:
        /*024c*/ 	.byte	0x04, 0x28
        /*024e*/ 	.short	(.L_1130 - .L_1129)


	//   ....[0]....
.L_1129:
        /*0250*/ 	.word	0x00000070


	//   ....[1]....
        /*0254*/ 	.word	0x000000b0


	//   ....[2]....
        /*0258*/ 	.word	0x000002d0


	//   ....[3]....
        /*025c*/ 	.word	0x00000430


	//   ....[4]....
        /*0260*/ 	.word	0x00000550


	//   ....[5]....
        /*0264*/ 	.word	0x000006b0


	//   ....[6]....
        /*0268*/ 	.word	0x00000e20


	//   ....[7]....
        /*026c*/ 	.word	0x00002160


	//   ....[8]....
        /*0270*/ 	.word	0x00002260


	//   ....[9]....
        /*0274*/ 	.word	0x000027d0


	//   ....[10]....
        /*0278*/ 	.word	0x00002860


	//   ....[11]....
        /*027c*/ 	.word	0x00003e10


	//   ....[12]....
        /*0280*/ 	.word	0x00003e20


	//   ....[13]....
        /*0284*/ 	.word	0x00003e50


	//   ....[14]....
        /*0288*/ 	.word	0x00003e60


	//   ....[15]....
        /*028c*/ 	.word	0x00005470


	//   ....[16]....
        /*0290*/ 	.word	0x00005480


	//   ....[17]....
        /*0294*/ 	.word	0x00005500


	//   ....[18]....
        /*0298*/ 	.word	0x00005510


	//   ....[19]....
        /*029c*/ 	.word	0x00006520


	//   ....[20]....
        /*02a0*/ 	.word	0x00006530


	//   ....[21]....
        /*02a4*/ 	.word	0x00006540


	//   ....[22]....
        /*02a8*/ 	.word	0x00006550


	//   ....[23]....
        /*02ac*/ 	.word	0x00006560


	//   ....[24]....
        /*02b0*/ 	.word	0x00006570


	//   ....[25]....
        /*02b4*/ 	.word	0x00006580


	//   ....[26]....
        /*02b8*/ 	.word	0x00006590


	//   ....[27]....
        /*02bc*/ 	.word	0x000065c0


	//   ....[28]....
        /*02c0*/ 	.word	0x000065d0


	//   ....[29]....
        /*02c4*/ 	.word	0x00006600


	//   ....[30]....
        /*02c8*/ 	.word	0x00006610


	//   ....[31]....
        /*02cc*/ 	.word	0x00006620


	//   ....[32]....
        /*02d0*/ 	.word	0x00006630


	//   ....[33]....
        /*02d4*/ 	.word	0x00006640


	//   ....[34]....
        /*02d8*/ 	.word	0x00006650


	//   ....[35]....
        /*02dc*/ 	.word	0x00006660


	//   ....[36]....
        /*02e0*/ 	.word	0x00006690


	//   ....[37]....
        /*02e4*/ 	.word	0x000066a0


	//   ....[38]....
        /*02e8*/ 	.word	0x000066b0


	//   ....[39]....
        /*02ec*/ 	.word	0x000066e0


	//   ....[40]....
        /*02f0*/ 	.word	0x000066f0


	//   ....[41]....
        /*02f4*/ 	.word	0x00006700


	//   ....[42]....
        /*02f8*/ 	.word	0x00006720


	//   ....[43]....
        /*02fc*/ 	.word	0x00006780


	//   ....[44]....
        /*0300*/ 	.word	0x000067b0


	//   ....[45]....
        /*0304*/ 	.word	0x000067e0


	//   ....[46]....
        /*0308*/ 	.word	0x00006810


	//   ....[47]....
        /*030c*/ 	.word	0x00006cc0


	//   ....[48]....
        /*0310*/ 	.word	0x00006d00


	//   ....[49]....
        /*0314*/ 	.word	0x00006e10


	//   ....[50]....
        /*0318*/ 	.word	0x00006e50


	//   ....[51]....
        /*031c*/ 	.word	0x000082e0


	//   ....[52]....
        /*0320*/ 	.word	0x00008310


	//   ....[53]....
        /*0324*/ 	.word	0x00008330


	//   ....[54]....
        /*0328*/ 	.word	0x000083a0


	//   ....[55]....
        /*032c*/ 	.word	0x00008740


	//   ....[56]....
        /*0330*/ 	.word	0x00008760


	//   ....[57]....
        /*0334*/ 	.word	0x00008770


	//   ....[58]....
        /*0338*/ 	.word	0x00008800


	//   ....[59]....
        /*033c*/ 	.word	0x00008fb0


	//   ....[60]....
        /*0340*/ 	.word	0x00008fd0


	//   ....[61]....
        /*0344*/ 	.word	0x00008ff0


	//   ....[62]....
        /*0348*/ 	.word	0x00009000


	//   ....[63]....
        /*034c*/ 	.word	0x00009010


	//   ....[64]....
        /*0350*/ 	.word	0x00009020


	//   ....[65]....
        /*0354*/ 	.word	0x00009790


	//   ....[66]....
        /*0358*/ 	.word	0x000097b0


	//   ....[67]....
        /*035c*/ 	.word	0x000097d0


	//   ....[68]....
        /*0360*/ 	.word	0x00009830


	//   ....[69]....
        /*0364*/ 	.word	0x00009bc0


	//   ....[70]....
        /*0368*/ 	.word	0x00009bd0


	//   ....[71]....
        /*036c*/ 	.word	0x00009be0


	//   ....[72]....
        /*0370*/ 	.word	0x00009c40


	//   ....[73]....
        /*0374*/ 	.word	0x0000aab0


	//   ....[74]....
        /*0378*/ 	.word	0x0000afe0


	//   ....[75]....
        /*037c*/ 	.word	0x0000b0c0


	//   ....[76]....
        /*0380*/ 	.word	0x0000b180


	//   ....[77]....
        /*0384*/ 	.word	0x0000b1e0


	//   ....[78]....
        /*0388*/ 	.word	0x0000b2c0


	//   ....[79]....
        /*038c*/ 	.word	0x0000b3b0


	//   ....[80]....
        /*0390*/ 	.word	0x0000b450


	//   ....[81]....
        /*0394*/ 	.word	0x0000b4b0


	//   ....[82]....
        /*0398*/ 	.word	0x0000b550


	//   ....[83]....
        /*039c*/ 	.word	0x0000b650


	//   ....[84]....
        /*03a0*/ 	.word	0x0000b6b0


	//   ....[85]....
        /*03a4*/ 	.word	0x0000b710


	//   ....[86]....
        /*03a8*/ 	.word	0x0000b7b0


	//   ....[87]....
        /*03ac*/ 	.word	0x0000b880


	//   ....[88]....
        /*03b0*/ 	.word	0x0000b960


	//   ....[89]....
        /*03b4*/ 	.word	0x0000ba90


	//   ....[90]....
        /*03b8*/ 	.word	0x0000bb40


	//   ....[91]....
        /*03bc*/ 	.word	0x0000bbf0


	//   ....[92]....
        /*03c0*/ 	.word	0x0000bca0


	//   ....[93]....
        /*03c4*/ 	.word	0x0000bd90


	//   ....[94]....
        /*03c8*/ 	.word	0x0000be20


	//   ....[95]....
        /*03cc*/ 	.word	0x0000be80


	//   ....[96]....
        /*03d0*/ 	.word	0x0000bf50


	//----- nvinfo : EIATTR_REG_RECONFIG
	.align		4
.L_1130:
        /*03d4*/ 	.byte	0x01, 0x54
	.zero		2


	//----- nvinfo : EIATTR_SYSCALL_OFFSETS
	.align		4
        /*03d8*/ 	.byte	0x04, 0x46
        /*03da*/ 	.short	(.L_1132 - .L_1131)


	//   ....[0]....
.L_1131:
        /*03dc*/ 	.word	0x00001340


	//   ....[1]....
        /*03e0*/ 	.word	0x000079f0


	//   ....[2]....
        /*03e4*/ 	.word	0x00007b50


	//   ....[3]....
        /*03e8*/ 	.word	0x00007c90


	//   ....[4]....
        /*03ec*/ 	.word	0x00007db0


	//   ....[5]....
        /*03f0*/ 	.word	0x00008ad0


	//----- nvinfo : EIATTR_MBARRIER_INSTR_OFFSETS
	.align		4
.L_1132:
        /*03f4*/ 	.byte	0x04, 0x39
        /*03f6*/ 	.short	(.L_1134 - .L_1133)


	//   ....[0]....
.L_1133:
        /*03f8*/ 	.word	0x00000180
        /*03fc*/ 	.word	0x000000ff
        /*0400*/ 	.word	0x00019c00
        /*0404*/ 	.short	0x0100
        /*0406*/ 	.byte	0x08
	.zero		1


	//   ....[1]....
        /*0408*/ 	.word	0x00000190
        /*040c*/ 	.word	0x000000ff
        /*0410*/ 	.word	0x00019c20
        /*0414*/ 	.short	0x0100
        /*0416*/ 	.byte	0x08
	.zero		1


	//   ....[2]....
        /*0418*/ 	.word	0x00000280
        /*041c*/ 	.word	0x000000ff
        /*0420*/ 	.word	0x00019c30
        /*0424*/ 	.short	0x0100
        /*0426*/ 	.byte	0x08
	.zero		1


	//   ....[3]....
        /*0428*/ 	.word	0x00000290
        /*042c*/ 	.word	0x000000ff
        /*0430*/ 	.word	0x00019c40
        /*0434*/ 	.short	0x0100
        /*0436*/ 	.byte	0x08
	.zero		1


	//   ....[4]....
        /*0438*/ 	.word	0x000002a0
        /*043c*/ 	.word	0x000000ff
        /*0440*/ 	.word	0x00019c38
        /*0444*/ 	.short	0x0100
        /*0446*/ 	.byte	0x08
	.zero		1


	//   ....[5]....
        /*0448*/ 	.word	0x000002b0
        /*044c*/ 	.word	0x000000ff
        /*0450*/ 	.word	0x00019c48
        /*0454*/ 	.short	0x0100
        /*0456*/ 	.byte	0x08
	.zero		1


	//   ....[6]....
        /*0458*/ 	.word	0x000003e0
        /*045c*/ 	.word	0x000000ff
        /*0460*/ 	.word	0x00019c50
        /*0464*/ 	.short	0x0100
        /*0466*/ 	.byte	0x08
	.zero		1


	//   ....[7]....
        /*0468*/ 	.word	0x000003f0
        /*046c*/ 	.word	0x000000ff
        /*0470*/ 	.word	0x00019c60
        /*0474*/ 	.short	0x0100
        /*0476*/ 	.byte	0x08
	.zero		1


	//   ....[8]....
        /*0478*/ 	.word	0x00000400
        /*047c*/ 	.word	0x000000ff
        /*0480*/ 	.word	0x00019c58
        /*0484*/ 	.short	0x0100
        /*0486*/ 	.byte	0x08
	.zero		1


	//   ....[9]....
        /*0488*/ 	.word	0x00000410
        /*048c*/ 	.word	0x000000ff
        /*0490*/ 	.word	0x00019c68
        /*0494*/ 	.short	0x0100
        /*0496*/ 	.byte	0x08
	.zero		1


	//   ....[10]....
        /*0498*/ 	.word	0x00000500
        /*049c*/ 	.word	0x000000ff
        /*04a0*/ 	.word	0x00019c70
        /*04a4*/ 	.short	0x0100
        /*04a6*/ 	.byte	0x06
	.zero		1


	//   ....[11]....
        /*04a8*/ 	.word	0x00000510
        /*04ac*/ 	.word	0x000000ff
        /*04b0*/ 	.word	0x00019c80
        /*04b4*/ 	.short	0x0100
        /*04b6*/ 	.byte	0x06
	.zero		1


	//   ....[12]....
        /*04b8*/ 	.word	0x00000520
        /*04bc*/ 	.word	0x000000ff
        /*04c0*/ 	.word	0x00019c78
        /*04c4*/ 	.short	0x0100
        /*04c6*/ 	.byte	0x06
	.zero		1


	//   ....[13]....
        /*04c8*/ 	.word	0x00000530
        /*04cc*/ 	.word	0x000000ff
        /*04d0*/ 	.word	0x00019c88
        /*04d4*/ 	.short	0x0100
        /*04d6*/ 	.byte	0x06
	.zero		1


	//   ....[14]....
        /*04d8*/ 	.word	0x00000660
        /*04dc*/ 	.word	0x000000ff
        /*04e0*/ 	.word	0x00019c90
        /*04e4*/ 	.short	0x0100
        /*04e6*/ 	.byte	0x08
	.zero		1


	//   ....[15]....
        /*04e8*/ 	.word	0x00000670
        /*04ec*/ 	.word	0x000000ff
        /*04f0*/ 	.word	0x00019ca0
        /*04f4*/ 	.short	0x0100
        /*04f6*/ 	.byte	0x08
	.zero		1


	//   ....[16]....
        /*04f8*/ 	.word	0x00000680
        /*04fc*/ 	.word	0x000000ff
        /*0500*/ 	.word	0x00019c98
        /*0504*/ 	.short	0x0100
        /*0506*/ 	.byte	0x08
	.zero		1


	//   ....[17]....
        /*0508*/ 	.word	0x00000690
        /*050c*/ 	.word	0x000000ff
        /*0510*/ 	.word	0x00019ca8
        /*0514*/ 	.short	0x0100
        /*0516*/ 	.byte	0x08
	.zero		1


	//   ....[18]....
        /*0518*/ 	.word	0x000007e0
        /*051c*/ 	.word	0x000000ff
        /*0520*/ 	.word	0x00019cb0
        /*0524*/ 	.short	0x0100
        /*0526*/ 	.byte	0x08
	.zero		1


	//   ....[19]....
        /*0528*/ 	.word	0x000007f0
        /*052c*/ 	.word	0x000000ff
        /*0530*/ 	.word	0x00019cc0
        /*0534*/ 	.short	0x0100
        /*0536*/ 	.byte	0x08
	.zero		1


	//   ....[20]....
        /*0538*/ 	.word	0x00000800
        /*053c*/ 	.word	0x000000ff
        /*0540*/ 	.word	0x00019cb8
        /*0544*/ 	.short	0x0100
        /*0546*/ 	.byte	0x08
	.zero		1


	//   ....[21]....
        /*0548*/ 	.word	0x00000810
        /*054c*/ 	.word	0x000000ff
        /*0550*/ 	.word	0x00019cc8
        /*0554*/ 	.short	0x0100
        /*0556*/ 	.byte	0x08
	.zero		1


	//   ....[22]....
        /*0558*/ 	.word	0x000013a0
        /*055c*/ 	.word	0x000000ff
        /*0560*/ 	.word	0x00019c00
        /*0564*/ 	.short	0x010a
        /*0566*/ 	.byte	0x32
	.zero		1


	//   ....[23]....
        /*0568*/ 	.word	0x00001420
        /*056c*/ 	.word	0x00000003
        /*0570*/ 	.word	0x00019c30
        /*0574*/ 	.short	0x010a
        /*0576*/ 	.byte	0x3f
	.zero		1


	//   ....[24]....
        /*0578*/ 	.word	0x00001470
        /*057c*/ 	.word	0x00000003
        /*0580*/ 	.word	0x00019c30
        /*0584*/ 	.short	0x010a
        /*0586*/ 	.byte	0x3f
	.zero		1


	//   ....[25]....
        /*0588*/ 	.word	0x00001810
        /*058c*/ 	.word	0x000000ff
        /*0590*/ 	.word	0x00000000
        /*0594*/ 	.short	0x0101
        /*0596*/ 	.byte	0x06
	.zero		1


	//   ....[26]....
        /*0598*/ 	.word	0x00003620
        /*059c*/ 	.word	0x000000ff
        /*05a0*/ 	.word	0x00019c30
        /*05a4*/ 	.short	0x010a
        /*05a6*/ 	.byte	0x14
	.zero		1


	//   ....[27]....
        /*05a8*/ 	.word	0x00003660
        /*05ac*/ 	.word	0x000000ff
        /*05b0*/ 	.word	0x00019c30
        /*05b4*/ 	.short	0x010a
        /*05b6*/ 	.byte	0x14
	.zero		1


	//   ....[28]....
        /*05b8*/ 	.word	0x000037c0
        /*05bc*/ 	.word	0x000000ff
        /*05c0*/ 	.word	0x00019c50
        /*05c4*/ 	.short	0x010a
        /*05c6*/ 	.byte	0x0b
	.zero		1


	//   ....[29]....
        /*05c8*/ 	.word	0x00003800
        /*05cc*/ 	.word	0x000000ff
        /*05d0*/ 	.word	0x00019c50
        /*05d4*/ 	.short	0x010a
        /*05d6*/ 	.byte	0x0b
	.zero		1


	//   ....[30]....
        /*05d8*/ 	.word	0x00003a90
        /*05dc*/ 	.word	0x000000ff
        /*05e0*/ 	.word	0x00000000
        /*05e4*/ 	.short	0x0101
        /*05e6*/ 	.byte	0x06
	.zero		1


	//   ....[31]....
        /*05e8*/ 	.word	0x00004c20
        /*05ec*/ 	.word	0x000000ff
        /*05f0*/ 	.word	0x00000000
        /*05f4*/ 	.short	0x0101
        /*05f6*/ 	.byte	0x06
	.zero		1


	//   ....[32]....
        /*05f8*/ 	.word	0x00005180
        /*05fc*/ 	.word	0x000000ff
        /*0600*/ 	.word	0x00019c50
        /*0604*/ 	.short	0x010a
        /*0606*/ 	.byte	0x08
	.zero		1


	//   ....[33]....
        /*0608*/ 	.word	0x000051c0
        /*060c*/ 	.word	0x000000ff
        /*0610*/ 	.word	0x00019c50
        /*0614*/ 	.short	0x010a
        /*0616*/ 	.byte	0x08
	.zero		1


	//   ....[34]....
        /*0618*/ 	.word	0x00005cd0
        /*061c*/ 	.word	0x000000ff
        /*0620*/ 	.word	0x00000000
        /*0624*/ 	.short	0x0101
        /*0626*/ 	.byte	0x08
	.zero		1


	//   ....[35]....
        /*0628*/ 	.word	0x00006ce0
        /*062c*/ 	.word	0x000000ff
        /*0630*/ 	.word	0x00000000
        /*0634*/ 	.short	0x0101
        /*0636*/ 	.byte	0x04
	.zero		1


	//   ....[36]....
        /*0638*/ 	.word	0x00008120
        /*063c*/ 	.word	0x00000004
        /*0640*/ 	.word	0x00019c80
        /*0644*/ 	.short	0x010a
        /*0646*/ 	.byte	0x3f
	.zero		1


	//   ....[37]....
        /*0648*/ 	.word	0x00008470
        /*064c*/ 	.word	0x00000004
        /*0650*/ 	.word	0x00019c70
        /*0654*/ 	.short	0x0107
        /*0656*/ 	.byte	0x3f
	.zero		1


	//   ....[38]....
        /*0658*/ 	.word	0x00008530
        /*065c*/ 	.word	0x00000004
        /*0660*/ 	.word	0x00019c70
        /*0664*/ 	.short	0x0101
        /*0666*/ 	.byte	0x3f
	.zero		1


	//   ....[39]....
        /*0668*/ 	.word	0x00008560
        /*066c*/ 	.word	0x00000004
        /*0670*/ 	.word	0x00019c40
        /*0674*/ 	.short	0x010a
        /*0676*/ 	.byte	0x3f
	.zero		1


	//   ....[40]....
        /*0678*/ 	.word	0x000088b0
        /*067c*/ 	.word	0x00000004
        /*0680*/ 	.word	0x00019c30
        /*0684*/ 	.short	0x0107
        /*0686*/ 	.byte	0x3f
	.zero		1


	//   ....[41]....
        /*0688*/ 	.word	0x00008970
        /*068c*/ 	.word	0x00000004
        /*0690*/ 	.word	0x00019c30
        /*0694*/ 	.short	0x0101
        /*0696*/ 	.byte	0x3f
	.zero		1


	//   ....[42]....
        /*0698*/ 	.word	0x000091f0
        /*069c*/ 	.word	0x000000ff
        /*06a0*/ 	.word	0x00019c00
        /*06a4*/ 	.short	0x0107
        /*06a6*/ 	.byte	0x2b
	.zero		1


	//   ....[43]....
        /*06a8*/ 	.word	0x00009240
        /*06ac*/ 	.word	0x000000ff
        /*06b0*/ 	.word	0x00019c00
        /*06b4*/ 	.short	0x0101
        /*06b6*/ 	.byte	0x2b
	.zero		1


	//   ....[44]....
        /*06b8*/ 	.word	0x00009270
        /*06bc*/ 	.word	0x000000ff
        /*06c0*/ 	.word	0x00019c20
        /*06c4*/ 	.short	0x010a
        /*06c6*/ 	.byte	0x2b
	.zero		1


	//   ....[45]....
        /*06c8*/ 	.word	0x000095c0
        /*06cc*/ 	.word	0x00000005
        /*06d0*/ 	.word	0x00019c80
        /*06d4*/ 	.short	0x010a
        /*06d6*/ 	.byte	0x3f
	.zero		1


	//   ....[46]....
        /*06d8*/ 	.word	0x00009900
        /*06dc*/ 	.word	0x00000005
        /*06e0*/ 	.word	0x00019c70
        /*06e4*/ 	.short	0x0107
        /*06e6*/ 	.byte	0x3f
	.zero		1


	//   ....[47]....
        /*06e8*/ 	.word	0x000099c0
        /*06ec*/ 	.word	0x00000005
        /*06f0*/ 	.word	0x00019c70
        /*06f4*/ 	.short	0x0101
        /*06f6*/ 	.byte	0x3f
	.zero		1


	//   ....[48]....
        /*06f8*/ 	.word	0x000099f0
        /*06fc*/ 	.word	0x00000005
        /*0700*/ 	.word	0x00019c40
        /*0704*/ 	.short	0x010a
        /*0706*/ 	.byte	0x3f
	.zero		1


	//   ....[49]....
        /*0708*/ 	.word	0x00009ce0
        /*070c*/ 	.word	0x00000005
        /*0710*/ 	.word	0x00019c30
        /*0714*/ 	.short	0x0107
        /*0716*/ 	.byte	0x3f
	.zero		1


	//   ....[50]....
        /*0718*/ 	.word	0x00009db0
        /*071c*/ 	.word	0x00000005
        /*0720*/ 	.word	0x00019c30
        /*0724*/ 	.short	0x0101
        /*0726*/ 	.byte	0x3f
	.zero		1


	//   ....[51]....
        /*0728*/ 	.word	0x00009e30
        /*072c*/ 	.word	0x00000002
        /*0730*/ 	.word	0x00019c70
        /*0734*/ 	.short	0x010a
        /*0736*/ 	.byte	0x3f
	.zero		1


	//   ....[52]....
        /*0738*/ 	.word	0x00009ec0
        /*073c*/ 	.word	0x00000002
        /*0740*/ 	.word	0x00019c60
        /*0744*/ 	.short	0x010a
        /*0746*/ 	.byte	0x3f
	.zero		1


	//   ....[53]....
        /*0748*/ 	.word	0x0000a2f0
        /*074c*/ 	.word	0x00000002
        /*0750*/ 	.word	0x00019c50
        /*0754*/ 	.short	0x0101
        /*0756*/ 	.byte	0x3f
	.zero		1


	//   ....[54]....
        /*0758*/ 	.word	0x0000a380
        /*075c*/ 	.word	0x00000002
        /*0760*/ 	.word	0x00000000
        /*0764*/ 	.short	0x0101
        /*0766*/ 	.byte	0x3f
	.zero		1


	//   ....[55]....
        /*0768*/ 	.word	0x0000a420
        /*076c*/ 	.word	0x00000000
        /*0770*/ 	.word	0x00019c70
        /*0774*/ 	.short	0x010a
        /*0776*/ 	.byte	0x3f
	.zero		1


	//   ....[56]....
        /*0778*/ 	.word	0x0000a4a0
        /*077c*/ 	.word	0x00000000
        /*0780*/ 	.word	0x00019c60
        /*0784*/ 	.short	0x010a
        /*0786*/ 	.byte	0x3f
	.zero		1


	//   ....[57]....
        /*0788*/ 	.word	0x0000a8e0
        /*078c*/ 	.word	0x00000000
        /*0790*/ 	.word	0x00019c50
        /*0794*/ 	.short	0x0101
        /*0796*/ 	.byte	0x3f
	.zero		1


	//   ....[58]....
        /*0798*/ 	.word	0x0000a9d0
        /*079c*/ 	.word	0x00000000
        /*07a0*/ 	.word	0x00000000
        /*07a4*/ 	.short	0x0101
        /*07a6*/ 	.byte	0x3f
	.zero		1


	//   ....[59]....
        /*07a8*/ 	.word	0x0000aa60
        /*07ac*/ 	.word	0x00000004
        /*07b0*/ 	.word	0x00019c20
        /*07b4*/ 	.short	0x010a
        /*07b6*/ 	.byte	0x3f
	.zero		1


	//   ....[60]....
        /*07b8*/ 	.word	0x0000ab90
        /*07bc*/ 	.word	0x00000005
        /*07c0*/ 	.word	0x00019c40
        /*07c4*/ 	.short	0x010a
        /*07c6*/ 	.byte	0x3f
	.zero		1


	//   ....[61]....
        /*07c8*/ 	.word	0x0000ac30
        /*07cc*/ 	.word	0x00000013
        /*07d0*/ 	.word	0x00019c40
        /*07d4*/ 	.short	0x010a
        /*07d6*/ 	.byte	0x3f
	.zero		1


	//   ....[62]....
        /*07d8*/ 	.word	0x0000ac70
        /*07dc*/ 	.word	0x00000005
        /*07e0*/ 	.word	0x00019c60
        /*07e4*/ 	.short	0x010a
        /*07e6*/ 	.byte	0x3f
	.zero		1


	//   ....[63]....
        /*07e8*/ 	.word	0x0000acb0
        /*07ec*/ 	.word	0x00000013
        /*07f0*/ 	.word	0x00019c60
        /*07f4*/ 	.short	0x010a
        /*07f6*/ 	.byte	0x3f
	.zero		1


	//   ....[64]....
        /*07f8*/ 	.word	0x0000acf0
        /*07fc*/ 	.word	0x00000005
        /*0800*/ 	.word	0x00019c80
        /*0804*/ 	.short	0x010a
        /*0806*/ 	.byte	0x3f
	.zero		1


	//   ....[65]....
        /*0808*/ 	.word	0x0000ad30
        /*080c*/ 	.word	0x00000013
        /*0810*/ 	.word	0x00019c80
        /*0814*/ 	.short	0x010a
        /*0816*/ 	.byte	0x3f
	.zero		1


	//   ....[66]....
        /*0818*/ 	.word	0x0000ada0
        /*081c*/ 	.word	0x00000003
        /*0820*/ 	.word	0x00019c00
        /*0824*/ 	.short	0x010a
        /*0826*/ 	.byte	0x3f
	.zero		1


	//   ....[67]....
        /*0828*/ 	.word	0x0000adf0
        /*082c*/ 	.word	0x00000003
        /*0830*/ 	.word	0x00019c30
        /*0834*/ 	.short	0x010a
        /*0836*/ 	.byte	0x3f
	.zero		1


	//   ....[68]....
        /*0838*/ 	.word	0x0000ae50
        /*083c*/ 	.word	0x00000005
        /*0840*/ 	.word	0x00019c30
        /*0844*/ 	.short	0x010a
        /*0846*/ 	.byte	0x3f
	.zero		1


	//   ....[69]....
        /*0848*/ 	.word	0x0000aeb0
        /*084c*/ 	.word	0x00000005
        /*0850*/ 	.word	0x00019c50
        /*0854*/ 	.short	0x010a
        /*0856*/ 	.byte	0x3f
	.zero		1


	//   ....[70]....
        /*0858*/ 	.word	0x0000af10
        /*085c*/ 	.word	0x00000007
        /*0860*/ 	.word	0x00019c50
        /*0864*/ 	.short	0x010a
        /*0866*/ 	.byte	0x3f
	.zero		1


	//   ....[71]....
        /*0868*/ 	.word	0x0000b010
        /*086c*/ 	.word	0x00000004
        /*0870*/ 	.word	0x00019c80
        /*0874*/ 	.short	0x010a
        /*0876*/ 	.byte	0x3f
	.zero		1


	//   ....[72]....
        /*0878*/ 	.word	0x0000b300
        /*087c*/ 	.word	0x00000004
        /*0880*/ 	.word	0x00019c40
        /*0884*/ 	.short	0x010a
        /*0886*/ 	.byte	0x3f
	.zero		1


	//   ....[73]....
        /*0888*/ 	.word	0x0000b990
        /*088c*/ 	.word	0x0000001a
        /*0890*/ 	.word	0x00019c20
        /*0894*/ 	.short	0x010a
        /*0896*/ 	.byte	0x3f
	.zero		1


	//   ....[74]....
        /*0898*/ 	.word	0x0000b9e0
        /*089c*/ 	.word	0x00000005
        /*08a0*/ 	.word	0x00019c80
        /*08a4*/ 	.short	0x010a
        /*08a6*/ 	.byte	0x3f
	.zero		1


	//   ....[75]....
        /*08a8*/ 	.word	0x0000bce0
        /*08ac*/ 	.word	0x00000005
        /*08b0*/ 	.word	0x00019c40
        /*08b4*/ 	.short	0x010a
        /*08b6*/ 	.byte	0x3f
	.zero		1


	//   ....[76]....
        /*08b8*/ 	.word	0x0000bf90
        /*08bc*/ 	.word	0x00000002
        /*08c0*/ 	.word	0x00019c70
        /*08c4*/ 	.short	0x010a
        /*08c6*/ 	.byte	0x3f
	.zero		1


	//   ....[77]....
        /*08c8*/ 	.word	0x0000bfe0
        /*08cc*/ 	.word	0x00000002
        /*08d0*/ 	.word	0x00019c60
        /*08d4*/ 	.short	0x010a
        /*08d6*/ 	.byte	0x3f
	.zero		1


	//   ....[78]....
        /*08d8*/ 	.word	0x0000c030
        /*08dc*/ 	.word	0x00000000
        /*08e0*/ 	.word	0x00019c70
        /*08e4*/ 	.short	0x010a
        /*08e6*/ 	.byte	0x3f
	.zero		1


	//   ....[79]....
        /*08e8*/ 	.word	0x0000c080
        /*08ec*/ 	.word	0x00000000
        /*08f0*/ 	.word	0x00019c60
        /*08f4*/ 	.short	0x010a
        /*08f6*/ 	.byte	0x3f
	.zero		1


	//   ....[80]....
        /*08f8*/ 	.word	0x0000c0d0
        /*08fc*/ 	.word	0x00000004
        /*0900*/ 	.word	0x00019c20
        /*0904*/ 	.short	0x010a
        /*0906*/ 	.byte	0x3f
	.zero		1


	//   ....[81]....
        /*0908*/ 	.word	0x0000c120
        /*090c*/ 	.word	0x00000005
        /*0910*/ 	.word	0x00019c40
        /*0914*/ 	.short	0x010a
        /*0916*/ 	.byte	0x3f
	.zero		1


	//   ....[82]....
        /*0918*/ 	.word	0x0000c170
        /*091c*/ 	.word	0x00000013
        /*0920*/ 	.word	0x00019c40
        /*0924*/ 	.short	0x010a
        /*0926*/ 	.byte	0x3f
	.zero		1


	//   ....[83]....
        /*0928*/ 	.word	0x0000c1c0
        /*092c*/ 	.word	0x00000005
        /*0930*/ 	.word	0x00019c60
        /*0934*/ 	.short	0x010a
        /*0936*/ 	.byte	0x3f
	.zero		1


	//   ....[84]....
        /*0938*/ 	.word	0x0000c210
        /*093c*/ 	.word	0x00000013
        /*0940*/ 	.word	0x00019c60
        /*0944*/ 	.short	0x010a
        /*0946*/ 	.byte	0x3f
	.zero		1


	//   ....[85]....
        /*0948*/ 	.word	0x0000c260
        /*094c*/ 	.word	0x00000005
        /*0950*/ 	.word	0x00019c80
        /*0954*/ 	.short	0x010a
        /*0956*/ 	.byte	0x3f
	.zero		1


	//----- nvinfo : EIATTR_NUM_MBARRIERS
	.align		4
.L_1134:
        /*0958*/ 	.byte	0x03, 0x38
        /*095a*/ 	.short	0x0016


	//----- nvinfo : EIATTR_EXIT_INSTR_OFFSETS
	.align		4
        /*095c*/ 	.byte	0x04, 0x1c
        /*095e*/ 	.short	(.L_1136 - .L_1135)


	//   ....[0]....
.L_1135:
        /*0960*/ 	.word	0x00000930


	//   ....[1]....
        /*0964*/ 	.word	0x00006f70


	//   ....[2]....
        /*0968*/ 	.word	0x0000aad0


	//   ....[3]....
        /*096c*/ 	.word	0x0000ad80


	//----- nvinfo : EIATTR_MAX_THREADS
	.align		4
.L_1136:
        /*0970*/ 	.byte	0x04, 0x05
        /*0972*/ 	.short	(.L_1138 - .L_1137)
.L_1137:
        /*0974*/ 	.word	0x00000200
        /*0978*/ 	.word	0x00000001
        /*097c*/ 	.word	0x00000001


	//----- nvinfo : EIATTR_CRS_STACK_SIZE
	.align		4
.L_1138:
        /*0980*/ 	.byte	0x04, 0x1e
        /*0982*/ 	.short	(.L_1140 - .L_1139)
.L_1139:
        /*0984*/ 	.word	0x00000000


	//----- nvinfo : EIATTR_CBANK_PARAM_SIZE
	.align		4
.L_1140:
        /*0988*/ 	.byte	0x03, 0x19
        /*098a*/ 	.short	0x0a70


	//----- nvinfo : EIATTR_PARAM_CBANK
	.align		4
        /*098c*/ 	.byte	0x04, 0x0a
        /*098e*/ 	.short	(.L_1142 - .L_1141)
	.align		4
.L_1141:
        /*0990*/ 	.word	index@(.nv.constant0._ZN7cutlass13device_kernelIN5flash11enable_sm90INS1_16FlashAttnFwdSm90INS1_25CollectiveMainloopFwdSm90ILi2EN4cute5tupleIJNS5_1CILi1EEES8_S8_EEENS6_IJNS7_ILi192EEENS7_ILi128EEENS7_ILi96EEEEEELi96ENS_12float_e4m3_tEfNS_4arch4Sm90ELb0ELb0ELb0ELb0ELb1ELb0ELb0ELb1ELb1ELb1ELb0ELb0EEENS1_21CollectiveEpilogueFwdINS6_IJSA_SC_SB_EEES9_NS_10bfloat16_tESG_Li384ELb0ELb1ELb0ELb1EEENS1_29StaticPersistentTileSchedulerILb0EEEEEEEEEvNT_6ParamsE)
        /*0994*/ 	.short	0x0210
        /*0996*/ 	.short	0x0a70


	//----- nvinfo : EIATTR_SW_WAR
	.align		4
.L_1142:
        /*0998*/ 	.byte	0x04, 0x36
        /*099a*/ 	.short	(.L_1144 - .L_1143)
.L_1143:
        /*099c*/ 	.word	0x00000008
.L_1144:


//--------------------- .nv.info._ZN7cutlass13device_kernelIN5flash11enable_sm90INS1_16FlashAttnFwdSm90INS1_25CollectiveMainloopFwdSm90ILi2EN4cute5tupleIJNS5_1CILi1EEES8_S8_EEENS6_IJNS7_ILi192EEENS7_ILi128EEENS7_ILi96EEEEEELi96ENS_12float_e4m3_tEfNS_4arch4Sm90ELb0ELb0ELb0ELb1ELb1ELb0ELb0ELb1ELb1ELb1ELb0ELb0EEENS1_21CollectiveEpilogueFwdINS6_IJSA_SC_SB_EEES9_NS_10bfloat16_tESG_Li384ELb1ELb1ELb0ELb1EEENS1_36VarlenDynamicPersistentTileSchedulerILi192ELi128ELi384ELi128ELb0ELb1ELb1ELb0ELb1ELb1EEEEEEEEEvNT_6ParamsE --------------------------
	.section	.nv.info._ZN7cutlass13device_kernelIN5flash11enable_sm90INS1_16FlashAttnFwdSm90INS1_25CollectiveMainloopFwdSm90ILi2EN4cute5tupleIJNS5_1CILi1EEES8_S8_EEENS6_IJNS7_ILi192EEENS7_ILi128EEENS7_ILi96EEEEEELi96ENS_12float_e4m3_tEfNS_4arch4Sm90ELb0ELb0ELb0ELb1ELb1ELb0ELb0ELb1ELb1ELb1ELb0ELb0EEENS1_21CollectiveEpilogueFwdINS6_IJSA_SC_SB_EEES9_NS_10bfloat16_tESG_Li384ELb1ELb1ELb0ELb1EEENS1_36VarlenDynamicPersistentTileSchedulerILi192ELi128ELi384ELi128ELb0ELb1ELb1ELb0ELb1ELb1EEEEEEEEEvNT_6ParamsE,"",@"SHT_CUDA_INFO"
	.sectionflags	@""
	.align	4


	//----- nvinfo : EIATTR_CUDA_API_VERSION
	.align		4
        /*0000*/ 	.byte	0x04, 0x37
        /*0002*/ 	.short	(.L_1146 - .L_1145)
.L_1145:
        /*0004*/ 	.word	0x00000082


	//----- nvinfo : EIATTR_KPARAM_INFO
	.align		4
.L_1146:
        /*0008*/ 	.byte	0x04, 0x17
        /*000a*/ 	.short	(.L_1148 - .L_1147)
.L_1147:
        /*000c*/ 	.word	0x00000000
        /*0010*/ 	.short	0x0000
        /*0012*/ 	.short	0x0070
        /*0014*/ 	.byte	0x00, 0xf0, 0x01, 0x2a


	//----- nvinfo : EIATTR_SPARSE_MMA_MASK
	.align		4
.L_1148:
        /*0018*/ 	.byte	0x03, 0x50
        /*001a*/ 	.short	0x0000


	//----- nvinfo : EIATTR_MAXREG_COUNT
	.align		4
        /*001c*/ 	.byte	0x03, 0x1b
        /*001e*/ 	.short	0x0080


	//----- nvinfo : EIATTR_NUM_BARRIERS
	.align		4
        /*0020*/ 	.byte	0x02, 0x4c
        /*0022*/ 	.byte	0x09
	.zero		1


	//----- nvinfo : EIATTR_EXTERNS
	.align		4
        /*0024*/ 	.byte	0x04, 0x0f
        /*0026*/ 	.short	(.L_1150 - .L_1149)


	//   ....[0]....
	.align		4
.L_1149:
        /*0028*/ 	.word	index@(__assertfail)


	//----- nvinfo : EIATTR_ANNOTATIONS
	.align		4
.L_1150:
        /*002c*/ 	.byte	0x04, 0x55
        /*002e*/ 	.short	(.L_1152 - .L_1151)


	//   ....[0]....
.L_1151:
        /* <DEDUP_REMOVED lines=18> */


	//----- nvinfo : EIATTR_MERCURY_ISA_VERSION
	.align		4
.L_1152:
        /*0138*/ 	.byte	0x03, 0x5f
        /*013a*/ 	.short	0x0101


	//----- nvinfo : EIATTR_UNUSED_LOAD_BYTE_OFFSET
	.align		4
        /*013c*/ 	.byte	0x04, 0x44
        /*013e*/ 	.short	(.L_1154 - .L_1153)


	//   ....[0]....
.L_1153:
        /*0140*/ 	.word	0x00000940
        /*0144*/ 	.word	0x0000fff0


	//   ....[1]....
        /*0148*/ 	.word	0x00005ee0
        /*014c*/ 	.word	0x0000fff0


	//----- nvinfo : EIATTR_INT_WARP_WIDE_INSTR_OFFSETS
	.align		4
.L_1154:
        /*0150*/ 	.byte	0x04, 0x31
        /*0152*/ 	.short	(.L_1156 - .L_1155)


	//   ....[0]....
.L_1155:
        /*0154*/ 	.word	0x000000c0


	//   ....[1]....
        /*0158*/ 	.word	0x000000d0


	//   ....[2]....
        /*015c*/ 	.word	0x00000170


	//   ....[3]....
        /*0160*/ 	.word	0x000092f0


	//   ....[4]....
        /*0164*/ 	.word	0x00009380


	//   ....[5]....
        /*0168*/ 	.word	0x0000c4f0


	//   ....[6]....
        /*016c*/ 	.word	0x0000c580


	//----- nvinfo : EIATTR_COOP_GROUP_MASK_REGIDS
	.align		4
.L_1156:
        /*0170*/ 	.byte	0x04, 0x29
        /*0172*/ 	.short	(.L_1158 - .L_1157)


	//   ....[0]....
.L_1157:
        /*0174*/ 	.word	0xffffffff


	//   ....[1]....
        /*0178*/ 	.word	0xffffffff


	//   ....[2]....
        /*017c*/ 	.word	0xffffffff


	//   ....[3]....
        /*0180*/ 	.word	0xffffffff


	//   ....[4]....
        /*0184*/ 	.word	0xffffffff


	//   ....[5]....
        /*0188*/ 	.word	0xffffffff


	//   ....[6]....
        /*018c*/ 	.word	0xffffffff


	//   ....[7]....
        /*0190*/ 	.word	0xffffffff


	//   ....[8]....
        /*0194*/ 	.word	0xffffffff


	//   ....[9]....
        /*0198*/ 	.word	0xffffffff


	//   ....[10]....
        /*019c*/ 	.word	0xffffffff


	//   ....[11]....
        /*01a0*/ 	.word	0xffffffff


	//   ....[12]....
        /*01a4*/ 	.word	0xffffffff


	//   ....[13]....
        /*01a8*/ 	.word	0xffffffff


	//   ....[14]....
        /*01ac*/ 	.word	0xffffffff


	//   ....[15]....
        /*01b0*/ 	.word	0xffffffff


	//   ....[16]....
        /*01b4*/ 	.word	0xffffffff


	//   ....[17]....
        /*01b8*/ 	.word	0xffffffff


	//   ....[18]....
        /*01bc*/ 	.word	0xffffffff


	//   ....[19]....
        /*01c0*/ 	.word	0xffffffff


	//   ....[20]....
        /*01c4*/ 	.word	0xffffffff


	//   ....[21]....
        /*01c8*/ 	.word	0xffffffff


	//   ....[22]....
        /*01cc*/ 	.word	0xffffffff


	//   ....[23]....
        /*01d0*/ 	.word	0xffffffff


	//   ....[24]....
        /*01d4*/ 	.word	0xffffffff


	//   ....[25]....
        /*01d8*/ 	.word	0xffffffff


	//   ....[26]....
        /*01dc*/ 	.word	0xffffffff


	//   ....[27]....
        /*01e0*/ 	.word	0xffffffff


	//   ....[28]....
        /*01e4*/ 	.word	0xffffffff


	//   ....[29]....
        /*01e8*/ 	.word	0xffffffff


	//   ....[30]....
        /*01ec*/ 	.word	0xffffffff


	//   ....[31]....
        /*01f0*/ 	.word	0xffffffff


	//   ....[32]....
        /*01f4*/ 	.word	0xffffffff


	//   ....[33]....
        /*01f8*/ 	.word	0xffffffff


	//   ....[34]....
        /*01fc*/ 	.word	0xffffffff


	//   ....[35]....
        /*0200*/ 	.word	0xffffffff


	//   ....[36]....
        /*0204*/ 	.word	0xffffffff


	//   ....[37]....
        /*0208*/ 	.word	0xffffffff


	//   ....[38]....
        /*020c*/ 	.word	0xffffffff


	//   ....[39]....
        /*0210*/ 	.word	0xffffffff


	//   ....[40]....
        /*0214*/ 	.word	0xffffffff


	//   ....[41]....
        /*0218*/ 	.word	0xffffffff


	//   ....[42]....
        /*021c*/ 	.word	0xffffffff


	//   ....[43]....
        /*0220*/ 	.word	0xffffffff


	//   ....[44]....
        /*0224*/ 	.word	0xffffffff


	//   ....[45]....
        /*0228*/ 	.word	0xffffffff


	//   ....[46]....
        /*022c*/ 	.word	0xffffffff


	//   ....[47]....
        /*0230*/ 	.word	0xffffffff


	//   ....[48]....
        /*0234*/ 	.word	0xffffffff


	//   ....[49]....
        /*0238*/ 	.word	0xffffffff


	//   ....[50]....
        /*023c*/ 	.word	0xffffffff


	//   ....[51]....
        /*0240*/ 	.word	0xffffffff


	//   ....[52]....
        /*0244*/ 	.word	0xffffffff


	//   ....[53]....
        /*0248*/ 	.word	0xffffffff


	//   ....[54]....
        /*024c*/ 	.word	0xffffffff


	//   ....[55]....
        /*0250*/ 	.word	0xffffffff


	//   ....[56]....
        /*0254*/ 	.word	0xffffffff


	//   ....[57]....
        /*0258*/ 	.word	0xffffffff


	//   ....[58]....
        /*025c*/ 	.word	0xffffffff


	//   ....[59]....
        /*0260*/ 	.word	0xffffffff


	//   ....[60]....
        /*0264*/ 	.word	0xffffffff


	//   ....[61]....
        /*0268*/ 	.word	0xffffffff


	//   ....[62]....
        /*026c*/ 	.word	0xffffffff


	//   ....[63]....
        /*0270*/ 	.word	0xffffffff


	//   ....[64]....
        /*0274*/ 	.word	0xffffffff


	//   ....[65]....
        /*0278*/ 	.word	0xffffffff


	//   ....[66]....
        /*027c*/ 	.word	0xffffffff


	//   ....[67]....
        /*0280*/ 	.word	0xffffffff


	//   ....[68]....
        /*0284*/ 	.word	0xffffffff


	//   ....[69]....
        /*0288*/ 	.word	0xffffffff


	//   ....[70]....
        /*028c*/ 	.word	0xffffffff


	//   ....[71]....
        /*0290*/ 	.word	0xffffffff


	//   ....[72]....
        /*0294*/ 	.word	0xffffffff


	//   ....[73]....
        /*0298*/ 	.word	0xffffffff


	//   ....[74]....
        /*029c*/ 	.word	0xffffffff


	//   ....[75]....
        /*02a0*/ 	.word	0xffffffff


	//   ....[76]....
        /*02a4*/ 	.word	0xffffffff


	//   ....[77]....
        /*02a8*/ 	.word	0xffffffff


	//   ....[78]....
        /*02ac*/ 	.word	0xffffffff


	//   ....[79]....
        /*02b0*/ 	.word	0xffffffff


	//   ....[80]....
        /*02b4*/ 	.word	0xffffffff


	//   ....[81]....
        /*02b8*/ 	.word	0xffffffff


	//   ....[82]....
        /*02bc*/ 	.word	0xffffffff


	//   ....[83]....
        /*02c0*/ 	.word	0xffffffff


	//   ....[84]....
        /*02c4*/ 	.word	0xffffffff


	//   ....[85]....
        /*02c8*/ 	.word	0xffffffff


	//   ....[86]....
        /*02cc*/ 	.word	0xffffffff


	//   ....[87]....
        /*02d0*/ 	.word	0xffffffff


	//   ....[88]....
        /*02d4*/ 	.word	0xffffffff


	//   ....[89]....
        /*02d8*/ 	.word	0xffffffff


	//   ....[90]....
        /*02dc*/ 	.word	0xffffffff


	//   ....[91]....
        /*02e0*/ 	.word	0xffffffff


	//   ....[92]....
        /*02e4*/ 	.word	0xffffffff


	//   ....[93]....
        /*02e8*/ 	.word	0xffffffff


	//   ....[94]....
        /*02ec*/ 	.word	0xffffffff


	//   ....[95]....
        /*02f0*/ 	.word	0xffffffff


	//   ....[96]....
        /*02f4*/ 	.word	0xffffffff


	//   ....[97]....
        /*02f8*/ 	.word	0xffffffff


	//   ....[98]....
        /*02fc*/ 	.word	0xffffffff


	//   ....[99]....
        /*0300*/ 	.word	0xffffffff


	//   ....[100]....
        /*0304*/ 	.word	0xffffffff


	//   ....[101]....
        /*0308*/ 	.word	0xffffffff


	//   ....[102]....
        /*030c*/ 	.word	0xffffffff


	//   ....[103]....
        /*0310*/ 	.word	0xffffffff


	//   ....[104]....
        /*0314*/ 	.word	0xffffffff


	//   ....[105]....
        /*0318*/ 	.word	0xffffffff


	//   ....[106]....
        /*031c*/ 	.word	0xffffffff


	//   ....[107]....
        /*0320*/ 	.word	0xffffffff


	//   ....[108]....
        /*0324*/ 	.word	0xffffffff


	//   ....[109]....
        /*0328*/ 	.word	0xffffffff


	//   ....[110]....
        /*032c*/ 	.word	0xffffffff


	//   ....[111]....
        /*0330*/ 	.word	0x0500000f


	//   ....[112]....
        /*0334*/ 	.word	0x0500000f


	//   ....[113]....
        /*0338*/ 	.word	0x0500000f


	//   ....[114]....
        /*033c*/ 	.word	0x0500000f


	//   ....[115]....
        /*0340*/ 	.word	0x0500000f


	//   ....[116]....
        /*0344*/ 	.word	0x0500000f


	//   ....[117]....
        /*0348*/ 	.word	0x0500000f


	//   ....[118]....
        /*034c*/ 	.word	0x0500000f


	//   ....[119]....
        /*0350*/ 	.word	0x0500000f


	//   ....[120]....
        /*0354*/ 	.word	0x0500000f


	//   ....[121]....
        /*0358*/ 	.word	0x0500000f


	//   ....[122]....
        /*035c*/ 	.word	0x0500000f


	//   ....[123]....
        /*0360*/ 	.word	0x0500000f


	//   ....[124]....
        /*0364*/ 	.word	0x0500000f


	//   ....[125]....
        /*0368*/ 	.word	0x0500000f


	//   ....[126]....
        /*036c*/ 	.word	0x0500000f


	//   ....[127]....
        /*0370*/ 	.word	0x0500000f


	//   ....[128]....
        /*0374*/ 	.word	0x0500000f


	//   ....[129]....
        /*0378*/ 	.word	0x0500000f


	//   ....[130]....
        /*037c*/ 	.word	0x0500000f


	//   ....[131]....
        /*0380*/ 	.word	0x0500000f


	//   ....[132]....
        /*0384*/ 	.word	0x0500000f


	//   ....[133]....
        /*0388*/ 	.word	0x0500000f


	//   ....[134]....
        /*038c*/ 	.word	0x0500000f


	//----- nvinfo : EIATTR_COOP_GROUP_INSTR_OFFSETS
	.align		4
.L_1158:
        /*0390*/ 	.byte	0x04, 0x28
        /*0392*/ 	.short	(.L_1160 - .L_1159)


	//   ....[0]....
.L_1159:
        /*0394*/ 	.word	0x00000070


	//   ....[1]....
        /*0398*/ 	.word	0x000000b0


	//   ....[2]....
        /*039c*/ 	.word	0x000002d0


	//   ....[3]....
        /*03a0*/ 	.word	0x00000430


	//   ....[4]....
        /*03a4*/ 	.word	0x00000550


	//   ....[5]....
        /*03a8*/ 	.word	0x000006b0


	//   ....[6]....
        /*03ac*/ 	.word	0x00001530


	//   ....[7]....
        /*03b0*/ 	.word	0x00002560


	//   ....[8]....
        /*03b4*/ 	.word	0x00002660


	//   ....[9]....
        /*03b8*/ 	.word	0x00002bd0


	//   ....[10]....
        /*03bc*/ 	.word	0x00002c60


	//   ....[11]....
        /*03c0*/ 	.word	0x00004210


	//   ....[12]....
        /*03c4*/ 	.word	0x00004220


	//   ....[13]....
        /*03c8*/ 	.word	0x00004250


	//   ....[14]....
        /*03cc*/ 	.word	0x00004260


	//   ....[15]....
        /*03d0*/ 	.word	0x00005840


	//   ....[16]....
        /*03d4*/ 	.word	0x00005860


	//   ....[17]....
        /*03d8*/ 	.word	0x000058d0


	//   ....[18]....
        /*03dc*/ 	.word	0x000058e0


	//   ....[19]....
        /*03e0*/ 	.word	0x00006580


	//   ....[20]....
        /*03e4*/ 	.word	0x00006590


	//   ....[21]....
        /*03e8*/ 	.word	0x000065a0


	//   ....[22]....
        /*03ec*/ 	.word	0x000065b0


	//   ....[23]....
        /*03f0*/ 	.word	0x000065c0


	//   ....[24]....
        /*03f4*/ 	.word	0x000065d0


	//   ....[25]....
        /*03f8*/ 	.word	0x000065e0


	//   ....[26]....
        /*03fc*/ 	.word	0x000065f0


	//   ....[27]....
        /*0400*/ 	.word	0x00006620


	//   ....[28]....
        /*0404*/ 	.word	0x00006630


	//   ....[29]....
        /*0408*/ 	.word	0x00006640


	//   ....[30]....
        /*040c*/ 	.word	0x00006670


	//   ....[31]....
        /*0410*/ 	.word	0x000066a0


	//   ....[32]....
        /*0414*/ 	.word	0x000066d0


	//   ....[33]....
        /*0418*/ 	.word	0x00006710


	//   ....[34]....
        /*041c*/ 	.word	0x00006730


	//   ....[35]....
        /*0420*/ 	.word	0x00006750


	//   ....[36]....
        /*0424*/ 	.word	0x00006760


	//   ....[37]....
        /*0428*/ 	.word	0x00006780


	//   ....[38]....
        /*042c*/ 	.word	0x00006790


	//   ....[39]....
        /*0430*/ 	.word	0x000067a0


	//   ....[40]....
        /*0434*/ 	.word	0x000067d0


	//   ....[41]....
        /*0438*/ 	.word	0x00006800


	//   ....[42]....
        /*043c*/ 	.word	0x00006820


	//   ....[43]....
        /*0440*/ 	.word	0x00006db0


	//   ....[44]....
        /*0444*/ 	.word	0x00006df0


	//   ....[45]....
        /*0448*/ 	.word	0x00006e30


	//   ....[46]....
        /*044c*/ 	.word	0x00006e70


	//   ....[47]....
        /*0450*/ 	.word	0x00007340


	//   ....[48]....
        /*0454*/ 	.word	0x00007370


	//   ....[49]....
        /*0458*/ 	.word	0x00007470


	//   ....[50]....
        /*045c*/ 	.word	0x00007490


	//   ....[51]....
        /*0460*/ 	.word	0x00007dc0


	//   ....[52]....
        /*0464*/ 	.word	0x00007dd0


	//   ....[53]....
        /*0468*/ 	.word	0x00007ed0


	//   ....[54]....
        /*046c*/ 	.word	0x00007ef0


	//   ....[55]....
        /*0470*/ 	.word	0x00008060


	//   ....[56]....
        /*0474*/ 	.word	0x00008230


	//   ....[57]....
        /*0478*/ 	.word	0x00008260


	//   ....[58]....
        /*047c*/ 	.word	0x00008290


	//   ....[59]....
        /*0480*/ 	.word	0x000082c0


	//   ....[60]....
        /*0484*/ 	.word	0x000082f0


	//   ....[61]....
        /*0488*/ 	.word	0x00008330


	//   ....[62]....
        /*048c*/ 	.word	0x00008480


	//   ....[63]....
        /*0490*/ 	.word	0x000084b0


	//   ....[64]....
        /*0494*/ 	.word	0x000084e0


	//   ....[65]....
        /*0498*/ 	.word	0x00008510


	//   ....[66]....
        /*049c*/ 	.word	0x00008540


	//   ....[67]....
        /*04a0*/ 	.word	0x00008580


	//   ....[68]....
        /*04a4*/ 	.word	0x00008600


	//   ....[69]....
        /*04a8*/ 	.word	0x00008640


	//   ....[70]....
        /*04ac*/ 	.word	0x000086d0


	//   ....[71]....
        /*04b0*/ 	.word	0x00009fd0


	//   ....[72]....
        /*04b4*/ 	.word	0x00009fe0


	//   ....[73]....
        /*04b8*/ 	.word	0x00009ff0


	//   ....[74]....
        /*04bc*/ 	.word	0x0000a110


	//   ....[75]....
        /*04c0*/ 	.word	0x0000a540


	//   ....[76]....
        /*04c4*/ 	.word	0x0000a550


	//   ....[77]....
        /*04c8*/ 	.word	0x0000a560


	//   ....[78]....
        /*04cc*/ 	.word	0x0000a570


	//   ....[79]....
        /*04d0*/ 	.word	0x0000aed0


	//   ....[80]....
        /*04d4*/ 	.word	0x0000af00


	//   ....[81]....
        /*04d8*/ 	.word	0x0000af20


	//   ....[82]....
        /*04dc*/ 	.word	0x0000af30


	//   ....[83]....
        /*04e0*/ 	.word	0x0000af40


	//   ....[84]....
        /*04e4*/ 	.word	0x0000b040


	//   ....[85]....
        /*04e8*/ 	.word	0x0000b800


	//   ....[86]....
        /*04ec*/ 	.word	0x0000b820


	//   ....[87]....
        /*04f0*/ 	.word	0x0000b830


	//   ....[88]....
        /*04f4*/ 	.word	0x0000b890


	//   ....[89]....
        /*04f8*/ 	.word	0x0000bc50


	//   ....[90]....
        /*04fc*/ 	.word	0x0000bc60


	//   ....[91]....
        /*0500*/ 	.word	0x0000bc70


	//   ....[92]....
        /*0504*/ 	.word	0x0000bcd0


	//   ....[93]....
        /*0508*/ 	.word	0x0000cdc0


	//   ....[94]....
        /*050c*/ 	.word	0x0000cdf0


	//   ....[95]....
        /*0510*/ 	.word	0x0000ce20


	//   ....[96]....
        /*0514*/ 	.word	0x0000ce50


	//   ....[97]....
        /*0518*/ 	.word	0x0000ce60


	//   ....[98]....
        /*051c*/ 	.word	0x0000ce90


	//   ....[99]....
        /*0520*/ 	.word	0x0000ceb0


	//   ....[100]....
        /*0524*/ 	.word	0x0000cee0


	//   ....[101]....
        /*0528*/ 	.word	0x0000d020


	//   ....[102]....
        /*052c*/ 	.word	0x0000d050


	//   ....[103]....
        /*0530*/ 	.word	0x0000d080


	//   ....[104]....
        /*0534*/ 	.word	0x0000d0b0


	//   ....[105]....
        /*0538*/ 	.word	0x0000d0e0


	//   ....[106]....
        /*053c*/ 	.word	0x0000d120


	//   ....[107]....
        /*0540*/ 	.word	0x0000d1b0


	//   ....[108]....
        /*0544*/ 	.word	0x0000d1f0


	//   ....[109]....
        /*0548*/ 	.word	0x0000d230


	//   ....[110]....
        /*054c*/ 	.word	0x0000d690


	//   ....[111]....
        /*0550*/ 	.word	0x0000dbe0


	//   ....[112]....
        /*0554*/ 	.word	0x0000dcc0


	//   ....[113]....
        /*0558*/ 	.word	0x0000dd60


	//   ....[114]....
        /*055c*/ 	.word	0x0000df10


	//   ....[115]....
        /*0560*/ 	.word	0x0000dfb0


	//   ....[116]....
        /*0564*/ 	.word	0x0000e0a0


	//   ....[117]....
        /*0568*/ 	.word	0x0000e130


	//   ....[118]....
        /*056c*/ 	.word	0x0000e190


	//   ....[119]....
        /*0570*/ 	.word	0x0000e230


	//   ....[120]....
        /*0574*/ 	.word	0x0000e340


	//   ....[121]....
        /*0578*/ 	.word	0x0000e3a0


	//   ....[122]....
        /*057c*/ 	.word	0x0000e400


	//   ....[123]....
        /*0580*/ 	.word	0x0000e4a0


	//   ....[124]....
        /*0584*/ 	.word	0x0000e560


	//   ....[125]....
        /*0588*/ 	.word	0x0000e5e0


	//   ....[126]....
        /*058c*/ 	.word	0x0000e790


	//   ....[127]....
        /*0590*/ 	.word	0x0000e830


	//   ....[128]....
        /*0594*/ 	.word	0x0000e890


	//   ....[129]....
        /*0598*/ 	.word	0x0000e960


	//   ....[130]....
        /*059c*/ 	.word	0x0000ea50


	//   ....[131]....
        /*05a0*/ 	.word	0x0000eae0


	//   ....[132]....
        /*05a4*/ 	.word	0x0000eb40


	//   ....[133]....
        /*05a8*/ 	.word	0x0000ec10


	//   ....[134]....
        /*05ac*/ 	.word	0x0000ee70


	//----- nvinfo : EIATTR_REG_RECONFIG
	.align		4
.L_1160:
        /*05b0*/ 	.byte	0x01, 0x54
	.zero		2


	//----- nvinfo : EIATTR_SYSCALL_OFFSETS
	.align		4
        /*05b4*/ 	.byte	0x04, 0x46
        /*05b6*/ 	.short	(.L_1162 - .L_1161)


	//   ....[0]....
.L_1161:
        /*05b8*/ 	.word	0x00001720


	//   ....[1]....
        /*05bc*/ 	.word	0x000094e0


	//   ....[2]....
        /*05c0*/ 	.word	0x00009670


	//   ....[3]....
        /*05c4*/ 	.word	0x000097c0


	//   ....[4]....
        /*05c8*/ 	.word	0x00009900


	//   ....[5]....
        /*05cc*/ 	.word	0x0000a980


	//----- nvinfo : EIATTR_MBARRIER_INSTR_OFFSETS
	.align		4
.L_1162:
        /*05d0*/ 	.byte	0x04, 0x39
        /*05d2*/ 	.short	(.L_1164 - .L_1163)


	//   ....[0]....
.L_1163:
        /*05d4*/ 	.word	0x00000180
        /*05d8*/ 	.word	0x000000ff
        /*05dc*/ 	.word	0x00019c00
        /*05e0*/ 	.short	0x0100
        /*05e2*/ 	.byte	0x08
	.zero		1


	//   ....[1]....
        /*05e4*/ 	.word	0x00000190
        /*05e8*/ 	.word	0x000000ff
        /*05ec*/ 	.word	0x00019c20
        /*05f0*/ 	.short	0x0100
        /*05f2*/ 	.byte	0x08
	.zero		1


	//   ....[2]....
        /*05f4*/ 	.word	0x00000280
        /*05f8*/ 	.word	0x000000ff
        /*05fc*/ 	.word	0x00019c30
        /*0600*/ 	.short	0x0100
        /*0602*/ 	.byte	0x08
	.zero		1


	//   ....[3]....
        /*0604*/ 	.word	0x00000290
        /*0608*/ 	.word	0x000000ff
        /*060c*/ 	.word	0x00019c40
        /*0610*/ 	.short	0x0100
        /*0612*/ 	.byte	0x08
	.zero		1


	//   ....[4]....
        /*0614*/ 	.word	0x000002a0
        /*0618*/ 	.word	0x000000ff
        /*061c*/ 	.word	0x00019c38
        /*0620*/ 	.short	0x0100
        /*0622*/ 	.byte	0x08
	.zero		1


	//   ....[5]....
        /*0624*/ 	.word	0x000002b0
        /*0628*/ 	.word	0x000000ff
        /*062c*/ 	.word	0x00019c48
        /*0630*/ 	.short	0x0100
        /*0632*/ 	.byte	0x08
	.zero		1


	//   ....[6]....
        /*0634*/ 	.word	0x000003e0
        /*0638*/ 	.word	0x000000ff
        /*063c*/ 	.word	0x00019c50
        /*0640*/ 	.short	0x0100
        /*0642*/ 	.byte	0x08
	.zero		1


	//   ....[7]....
        /*0644*/ 	.word	0x000003f0
        /*0648*/ 	.word	0x000000ff
        /*064c*/ 	.word	0x00019c60
        /*0650*/ 	.short	0x0100
        /*0652*/ 	.byte	0x08
	.zero		1


	//   ....[8]....
        /*0654*/ 	.word	0x00000400
        /*0658*/ 	.word	0x000000ff
        /*065c*/ 	.word	0x00019c58
        /*0660*/ 	.short	0x0100
        /*0662*/ 	.byte	0x08
	.zero		1


	//   ....[9]....
        /*0664*/ 	.word	0x00000410
        /*0668*/ 	.word	0x000000ff
        /*066c*/ 	.word	0x00019c68
        /*0670*/ 	.short	0x0100
        /*0672*/ 	.byte	0x08
	.zero		1


	//   ....[10]....
        /*0674*/ 	.word	0x00000500
        /*0678*/ 	.word	0x000000ff
        /*067c*/ 	.word	0x00019c70
        /*0680*/ 	.short	0x0100
        /*0682*/ 	.byte	0x06
	.zero		1


	//   ....[11]....
        /*0684*/ 	.word	0x00000510
        /*0688*/ 	.word	0x000000ff
        /*068c*/ 	.word	0x00019c80
        /*0690*/ 	.short	0x0100
        /*0692*/ 	.byte	0x06
	.zero		1


	//   ....[12]....
        /*0694*/ 	.word	0x00000520
        /*0698*/ 	.word	0x000000ff
        /*069c*/ 	.word	0x00019c78
        /*06a0*/ 	.short	0x0100
        /*06a2*/ 	.byte	0x06
	.zero		1


	//   ....[13]....
        /*06a4*/ 	.word	0x00000530
        /*06a8*/ 	.word	0x000000ff
        /*06ac*/ 	.word	0x00019c88
        /*06b0*/ 	.short	0x0100
        /*06b2*/ 	.byte	0x06
	.zero		1


	//   ....[14]....
        /*06b4*/ 	.word	0x00000660
        /*06b8*/ 	.word	0x000000ff
        /*06bc*/ 	.word	0x00019c90
        /*06c0*/ 	.short	0x0100
        /*06c2*/ 	.byte	0x08
	.zero		1


	//   ....[15]....
        /*06c4*/ 	.word	0x00000670
        /*06c8*/ 	.word	0x000000ff
        /*06cc*/ 	.word	0x00019ca0
        /*06d0*/ 	.short	0x0100
        /*06d2*/ 	.byte	0x08
	.zero		1


	//   ....[16]....
        /*06d4*/ 	.word	0x00000680
        /*06d8*/ 	.word	0x000000ff
        /*06dc*/ 	.word	0x00019c98
        /*06e0*/ 	.short	0x0100
        /*06e2*/ 	.byte	0x08
	.zero		1


	//   ....[17]....
        /*06e4*/ 	.word	0x00000690
        /*06e8*/ 	.word	0x000000ff
        /*06ec*/ 	.word	0x00019ca8
        /*06f0*/ 	.short	0x0100
        /*06f2*/ 	.byte	0x08
	.zero		1


	//   ....[18]....
        /*06f4*/ 	.word	0x000007e0
        /*06f8*/ 	.word	0x000000ff
        /*06fc*/ 	.word	0x00019cb0
        /*0700*/ 	.short	0x0100
        /*0702*/ 	.byte	0x08
	.zero		1


	//   ....[19]....
        /*0704*/ 	.word	0x000007f0
        /*0708*/ 	.word	0x000000ff
        /*070c*/ 	.word	0x00019cc0
        /*0710*/ 	.short	0x0100
        /*0712*/ 	.byte	0x08
	.zero		1


	//   ....[20]....
        /*0714*/ 	.word	0x00000800
        /*0718*/ 	.word	0x000000ff
        /*071c*/ 	.word	0x00019cb8
        /*0720*/ 	.short	0x0100
        /*0722*/ 	.byte	0x08
	.zero		1


	//   ....[21]....
        /*0724*/ 	.word	0x00000810
        /*0728*/ 	.word	0x000000ff
        /*072c*/ 	.word	0x00019cc8
        /*0730*/ 	.short	0x0100
        /*0732*/ 	.byte	0x08
	.zero		1


	//   ....[22]....
        /*0734*/ 	.word	0x000017a0
        /*0738*/ 	.word	0x000000ff
        /*073c*/ 	.word	0x00019c00
        /*0740*/ 	.short	0x010a
        /*0742*/ 	.byte	0x34
	.zero		1


	//   ....[23]....
        /*0744*/ 	.word	0x00001820
        /*0748*/ 	.word	0x00000003
        /*074c*/ 	.word	0x00019c30
        /*0750*/ 	.short	0x010a
        /*0752*/ 	.byte	0x3f
	.zero		1


	//   ....[24]....
        /*0754*/ 	.word	0x00001870
        /*0758*/ 	.word	0x00000003
        /*075c*/ 	.word	0x00019c30
        /*0760*/ 	.short	0x010a
        /*0762*/ 	.byte	0x3f
	.zero		1


	//   ....[25]....
        /*0764*/ 	.word	0x00001c10
        /*0768*/ 	.word	0x000000ff
        /*076c*/ 	.word	0x00000000
        /*0770*/ 	.short	0x0101
        /*0772*/ 	.byte	0x06
	.zero		1


	//   ....[26]....
        /*0774*/ 	.word	0x00003a20
        /*0778*/ 	.word	0x000000ff
        /*077c*/ 	.word	0x00019c30
        /*0780*/ 	.short	0x010a
        /*0782*/ 	.byte	0x14
	.zero		1


	//   ....[27]....
        /*0784*/ 	.word	0x00003a60
        /*0788*/ 	.word	0x000000ff
        /*078c*/ 	.word	0x00019c30
        /*0790*/ 	.short	0x010a
        /*0792*/ 	.byte	0x14
	.zero		1


	//   ....[28]....
        /*0794*/ 	.word	0x00003bc0
        /*0798*/ 	.word	0x000000ff
        /*079c*/ 	.word	0x00019c50
        /*07a0*/ 	.short	0x010a
        /*07a2*/ 	.byte	0x0b
	.zero		1


	//   ....[29]....
        /*07a4*/ 	.word	0x00003c00
        /*07a8*/ 	.word	0x000000ff
        /*07ac*/ 	.word	0x00019c50
        /*07b0*/ 	.short	0x010a
        /*07b2*/ 	.byte	0x0b
	.zero		1


	//   ....[30]....
        /*07b4*/ 	.word	0x00003e90
        /*07b8*/ 	.word	0x000000ff
        /*07bc*/ 	.word	0x00000000
        /*07c0*/ 	.short	0x0101
        /*07c2*/ 	.byte	0x06
	.zero		1


	//   ....[31]....
        /*07c4*/ 	.word	0x00005020
        /*07c8*/ 	.word	0x000000ff
        /*07cc*/ 	.word	0x00000000
        /*07d0*/ 	.short	0x0101
        /*07d2*/ 	.byte	0x06
	.zero		1


	//   ....[32]....
        /*07d4*/ 	.word	0x00005580
        /*07d8*/ 	.word	0x000000ff
        /*07dc*/ 	.word	0x00019c50
        /*07e0*/ 	.short	0x010a
        /*07e2*/ 	.byte	0x0e
	.zero		1


	//   ....[33]....
        /*07e4*/ 	.word	0x000055c0
        /*07e8*/ 	.word	0x000000ff
        /*07ec*/ 	.word	0x00019c50
        /*07f0*/ 	.short	0x010a
        /*07f2*/ 	.byte	0x0e
	.zero		1


	//   ....[34]....
        /*07f4*/ 	.word	0x00005bc0
        /*07f8*/ 	.word	0x000000ff
        /*07fc*/ 	.word	0x00000000
        /*0800*/ 	.short	0x0101
        /*0802*/ 	.byte	0x04
	.zero		1


	//   ....[35]....
        /*0804*/ 	.word	0x00007360
        /*0808*/ 	.word	0x00000000
        /*080c*/ 	.word	0x00000000
        /*0810*/ 	.short	0x0101
        /*0812*/ 	.byte	0x3f
	.zero		1


	//   ....[36]....
        /*0814*/ 	.word	0x00009dc0
        /*0818*/ 	.word	0x00000005
        /*081c*/ 	.word	0x00019c80
        /*0820*/ 	.short	0x010a
        /*0822*/ 	.byte	0x3f
	.zero		1


	//   ....[37]....
        /*0824*/ 	.word	0x0000a210
        /*0828*/ 	.word	0x00000005
        /*082c*/ 	.word	0x00019c70
        /*0830*/ 	.short	0x0107
        /*0832*/ 	.byte	0x3f
	.zero		1


	//   ....[38]....
        /*0834*/ 	.word	0x0000a2d0
        /*0838*/ 	.word	0x00000005
        /*083c*/ 	.word	0x00019c70
        /*0840*/ 	.short	0x0101
        /*0842*/ 	.byte	0x3f
	.zero		1


	//   ....[39]....
        /*0844*/ 	.word	0x0000a300
        /*0848*/ 	.word	0x00000005
        /*084c*/ 	.word	0x00019c40
        /*0850*/ 	.short	0x010a
        /*0852*/ 	.byte	0x3f
	.zero		1


	//   ....[40]....
        /*0854*/ 	.word	0x0000a6b0
        /*0858*/ 	.word	0x00000005
        /*085c*/ 	.word	0x00019c30
        /*0860*/ 	.short	0x0107
        /*0862*/ 	.byte	0x3f
	.zero		1


	//   ....[41]....
        /*0864*/ 	.word	0x0000a770
        /*0868*/ 	.word	0x00000005
        /*086c*/ 	.word	0x00019c30
        /*0870*/ 	.short	0x0101
        /*0872*/ 	.byte	0x3f
	.zero		1


	//   ....[42]....
        /*0874*/ 	.word	0x0000b120
        /*0878*/ 	.word	0x00000010
        /*087c*/ 	.word	0x00019c00
        /*0880*/ 	.short	0x0107
        /*0882*/ 	.byte	0x3f
	.zero		1


	//   ....[43]....
        /*0884*/ 	.word	0x0000b220
        /*0888*/ 	.word	0x00000010
        /*088c*/ 	.word	0x00019c00
        /*0890*/ 	.short	0x0101
        /*0892*/ 	.byte	0x3f
	.zero		1


	//   ....[44]....
        /*0894*/ 	.word	0x0000b240
        /*0898*/ 	.word	0x00000010
        /*089c*/ 	.word	0x00019c20
        /*08a0*/ 	.short	0x010a
        /*08a2*/ 	.byte	0x3f
	.zero		1


	//   ....[45]....
        /*08a4*/ 	.word	0x0000b5c0
        /*08a8*/ 	.word	0x00000000
        /*08ac*/ 	.word	0x00019c80
        /*08b0*/ 	.short	0x010a
        /*08b2*/ 	.byte	0x3f
	.zero		1


	//   ....[46]....
        /*08b4*/ 	.word	0x0000b930
        /*08b8*/ 	.word	0x00000000
        /*08bc*/ 	.word	0x00019c70
        /*08c0*/ 	.short	0x0107
        /*08c2*/ 	.byte	0x3f
	.zero		1


	//   ....[47]....
        /*08c4*/ 	.word	0x0000b9f0
        /*08c8*/ 	.word	0x00000000
        /*08cc*/ 	.word	0x00019c70
        /*08d0*/ 	.short	0x0101
        /*08d2*/ 	.byte	0x3f
	.zero		1


	//   ....[48]....
        /*08d4*/ 	.word	0x0000ba20
        /*08d8*/ 	.word	0x00000000
        /*08dc*/ 	.word	0x00019c40
        /*08e0*/ 	.short	0x010a
        /*08e2*/ 	.byte	0x3f
	.zero		1


	//   ....[49]....
        /*08e4*/ 	.word	0x0000bd70
        /*08e8*/ 	.word	0x00000000
        /*08ec*/ 	.word	0x00019c30
        /*08f0*/ 	.short	0x0107
        /*08f2*/ 	.byte	0x3f
	.zero		1


	//   ....[50]....
        /*08f4*/ 	.word	0x0000be30
        /*08f8*/ 	.word	0x00000000
        /*08fc*/ 	.word	0x00019c30
        /*0900*/ 	.short	0x0101
        /*0902*/ 	.byte	0x3f
	.zero		1


	//   ....[51]....
        /*0904*/ 	.word	0x0000bec0
        /*0908*/ 	.word	0x00000002
        /*090c*/ 	.word	0x00019c70
        /*0910*/ 	.short	0x010a
        /*0912*/ 	.byte	0x3f
	.zero		1


	//   ....[52]....
        /*0914*/ 	.word	0x0000bf50
        /*0918*/ 	.word	0x00000002
        /*091c*/ 	.word	0x00019c60
        /*0920*/ 	.short	0x010a
        /*0922*/ 	.byte	0x3f
	.zero		1


	//   ....[53]....
        /*0924*/ 	.word	0x0000c3c0
        /*0928*/ 	.word	0x00000002
        /*092c*/ 	.word	0x00019c50
        /*0930*/ 	.short	0x0101
        /*0932*/ 	.byte	0x3f
	.zero		1


	//   ....[54]....
        /*0934*/ 	.word	0x0000c450
        /*0938*/ 	.word	0x00000002
        /*093c*/ 	.word	0x00000000
        /*0940*/ 	.short	0x0101
        /*0942*/ 	.byte	0x3f
	.zero		1


	//   ....[55]....
        /*0944*/ 	.word	0x0000c610
        /*0948*/ 	.word	0x00000000
        /*094c*/ 	.word	0x00019c70
        /*0950*/ 	.short	0x010a
        /*0952*/ 	.byte	0x3f
	.zero		1


	//   ....[56]....
        /*0954*/ 	.word	0x0000c690
        /*0958*/ 	.word	0x00000000
        /*095c*/ 	.word	0x00019c60
        /*0960*/ 	.short	0x010a
        /*0962*/ 	.byte	0x3f
	.zero		1


	//   ....[57]....
        /*0964*/ 	.word	0x0000cb10
        /*0968*/ 	.word	0x00000000
        /*096c*/ 	.word	0x00019c50
        /*0970*/ 	.short	0x0101
        /*0972*/ 	.byte	0x3f
	.zero		1


	//   ....[58]....
        /*0974*/ 	.word	0x0000cbd0
        /*0978*/ 	.word	0x00000000
        /*097c*/ 	.word	0x00000000
        /*0980*/ 	.short	0x0101
        /*0982*/ 	.byte	0x3f
	.zero		1


	//   ....[59]....
        /*0984*/ 	.word	0x0000d610
        /*0988*/ 	.word	0x00000007
        /*098c*/ 	.word	0x00019c20
        /*0990*/ 	.short	0x010a
        /*0992*/ 	.byte	0x3f
	.zero		1


	//   ....[60]....
        /*0994*/ 	.word	0x0000d790
        /*0998*/ 	.word	0x00000005
        /*099c*/ 	.word	0x00019c40
        /*09a0*/ 	.short	0x010a
        /*09a2*/ 	.byte	0x3f
	.zero		1


	//   ....[61]....
        /*09a4*/ 	.word	0x0000d830
        /*09a8*/ 	.word	0x00000003
        /*09ac*/ 	.word	0x00019c40
        /*09b0*/ 	.short	0x010a
        /*09b2*/ 	.byte	0x3f
	.zero		1


	//   ....[62]....
        /*09b4*/ 	.word	0x0000d870
        /*09b8*/ 	.word	0x00000005
        /*09bc*/ 	.word	0x00019c60
        /*09c0*/ 	.short	0x010a
        /*09c2*/ 	.byte	0x3f
	.zero		1


	//   ....[63]....
        /*09c4*/ 	.word	0x0000d8b0
        /*09c8*/ 	.word	0x00000003
        /*09cc*/ 	.word	0x00019c60
        /*09d0*/ 	.short	0x010a
        /*09d2*/ 	.byte	0x3f
	.zero		1


	//   ....[64]....
        /*09d4*/ 	.word	0x0000d8f0
        /*09d8*/ 	.word	0x00000005
        /*09dc*/ 	.word	0x00019c80
        /*09e0*/ 	.short	0x010a
        /*09e2*/ 	.byte	0x3f
	.zero		1


	//   ....[65]....
        /*09e4*/ 	.word	0x0000d930
        /*09e8*/ 	.word	0x00000003
        /*09ec*/ 	.word	0x00019c80
        /*09f0*/ 	.short	0x010a
        /*09f2*/ 	.byte	0x3f
	.zero		1


	//   ....[66]....
        /*09f4*/ 	.word	0x0000d9a0
        /*09f8*/ 	.word	0x00000003
        /*09fc*/ 	.word	0x00019c00
        /*0a00*/ 	.short	0x010a
        /*0a02*/ 	.byte	0x3f
	.zero		1


	//   ....[67]....
        /*0a04*/ 	.word	0x0000d9f0
        /*0a08*/ 	.word	0x00000003
        /*0a0c*/ 	.word	0x00019c30
        /*0a10*/ 	.short	0x010a
        /*0a12*/ 	.byte	0x3f
	.zero		1


	//   ....[68]....
        /*0a14*/ 	.word	0x0000da50
        /*0a18*/ 	.word	0x00000005
        /*0a1c*/ 	.word	0x00019c30
        /*0a20*/ 	.short	0x010a
        /*0a22*/ 	.byte	0x3f
	.zero		1


	//   ....[69]....
        /*0a24*/ 	.word	0x0000dab0
        /*0a28*/ 	.word	0x00000005
        /*0a2c*/ 	.word	0x00019c50
        /*0a30*/ 	.short	0x010a
        /*0a32*/ 	.byte	0x3f
	.zero		1


	//   ....[70]....
        /*0a34*/ 	.word	0x0000db10
        /*0a38*/ 	.word	0x00000007
        /*0a3c*/ 	.word	0x00019c50
        /*0a40*/ 	.short	0x010a
        /*0a42*/ 	.byte	0x3f
	.zero		1


	//   ....[71]....
        /*0a44*/ 	.word	0x0000dc10
        /*0a48*/ 	.word	0x00000005
        /*0a4c*/ 	.word	0x00019c80
        /*0a50*/ 	.short	0x010a
        /*0a52*/ 	.byte	0x3f
	.zero		1


	//   ....[72]....
        /*0a54*/ 	.word	0x0000dff0
        /*0a58*/ 	.word	0x00000005
        /*0a5c*/ 	.word	0x00019c40
        /*0a60*/ 	.short	0x010a
        /*0a62*/ 	.byte	0x3f
	.zero		1


	//   ....[73]....
        /*0a64*/ 	.word	0x0000e690
        /*0a68*/ 	.word	0x00000010
        /*0a6c*/ 	.word	0x00019c20
        /*0a70*/ 	.short	0x010a
        /*0a72*/ 	.byte	0x3f
	.zero		1


	//   ....[74]....
        /*0a74*/ 	.word	0x0000e6e0
        /*0a78*/ 	.word	0x00000000
        /*0a7c*/ 	.word	0x00019c80
        /*0a80*/ 	.short	0x010a
        /*0a82*/ 	.byte	0x3f
	.zero		1


	//   ....[75]....
        /*0a84*/ 	.word	0x0000e9a0
        /*0a88*/ 	.word	0x00000000
        /*0a8c*/ 	.word	0x00019c40
        /*0a90*/ 	.short	0x010a
        /*0a92*/ 	.byte	0x3f
	.zero		1


	//   ....[76]....
        /*0a94*/ 	.word	0x0000ec50
        /*0a98*/ 	.word	0x00000002
        /*0a9c*/ 	.word	0x00019c70
        /*0aa0*/ 	.short	0x010a
        /*0aa2*/ 	.byte	0x3f
	.zero		1


	//   ....[77]....
        /*0aa4*/ 	.word	0x0000eca0
        /*0aa8*/ 	.word	0x00000002
        /*0aac*/ 	.word	0x00019c60
        /*0ab0*/ 	.short	0x010a
        /*0ab2*/ 	.byte	0x3f
	.zero		1


	//   ....[78]....
        /*0ab4*/ 	.word	0x0000ecf0
        /*0ab8*/ 	.word	0x00000000
        /*0abc*/ 	.word	0x00019c70
        /*0ac0*/ 	.short	0x010a
        /*0ac2*/ 	.byte	0x3f
	.zero		1


	//   ....[79]....
        /*0ac4*/ 	.word	0x0000ed40
        /*0ac8*/ 	.word	0x00000000
        /*0acc*/ 	.word	0x00019c60
        /*0ad0*/ 	.short	0x010a
        /*0ad2*/ 	.byte	0x3f
	.zero		1


	//   ....[80]....
        /*0ad4*/ 	.word	0x0000ed90
        /*0ad8*/ 	.word	0x00000007
        /*0adc*/ 	.word	0x00019c20
        /*0ae0*/ 	.short	0x010a
        /*0ae2*/ 	.byte	0x3f
	.zero		1


	//   ....[81]....
        /*0ae4*/ 	.word	0x0000ef30
        /*0ae8*/ 	.word	0x00000005
        /*0aec*/ 	.word	0x00019c40
        /*0af0*/ 	.short	0x010a
        /*0af2*/ 	.byte	0x3f
	.zero		1


	//   ....[82]....
        /*0af4*/ 	.word	0x0000ef80
        /*0af8*/ 	.word	0x00000003
        /*0afc*/ 	.word	0x00019c40
        /*0b00*/ 	.short	0x010a
        /*0b02*/ 	.byte	0x3f
	.zero		1


	//   ....[83]....
        /*0b04*/ 	.word	0x0000efd0
        /*0b08*/ 	.word	0x00000005
        /*0b0c*/ 	.word	0x00019c60
        /*0b10*/ 	.short	0x010a
        /*0b12*/ 	.byte	0x3f
	.zero		1


	//   ....[84]....
        /*0b14*/ 	.word	0x0000f020
        /*0b18*/ 	.word	0x00000003
        /*0b1c*/ 	.word	0x00019c60
        /*0b20*/ 	.short	0x010a
        /*0b22*/ 	.byte	0x3f
	.zero		1


	//   ....[85]....
        /*0b24*/ 	.word	0x0000f070
        /*0b28*/ 	.word	0x00000005
        /*0b2c*/ 	.word	0x00019c80
        /*0b30*/ 	.short	0x010a
        /*0b32*/ 	.byte	0x3f
	.zero		1


	//----- nvinfo : EIATTR_NUM_MBARRIERS
	.align		4
.L_1164:
        /*0b34*/ 	.byte	0x03, 0x38
        /*0b36*/ 	.short	0x0016


	//----- nvinfo : EIATTR_EXIT_INSTR_OFFSETS
	.align		4
        /*0b38*/ 	.byte	0x04, 0x1c
        /*0b3a*/ 	.short	(.L_1166 - .L_1165)


	//   ....[0]....
.L_1165:
        /*0b3c*/ 	.word	0x00000980


	//   ....[1]....
        /*0b40*/ 	.word	0x00008010


	//   ....[2]....
        /*0b44*/ 	.word	0x0000d980


	//----- nvinfo : EIATTR_MAX_THREADS
	.align		4
.L_1166:
        /*0b48*/ 	.byte	0x04, 0x05
        /*0b4a*/ 	.short	(.L_1168 - .L_1167)
.L_1167:
        /*0b4c*/ 	.word	0x00000200
        /*0b50*/ 	.word	0x00000001
        /*0b54*/ 	.word	0x00000001


	//----- nvinfo : EIATTR_CRS_STACK_SIZE
	.align		4
.L_1168:
        /*0b58*/ 	.byte	0x04, 0x1e
        /*0b5a*/ 	.short	(.L_1170 - .L_1169)
.L_1169:
        /*0b5c*/ 	.word	0x00000000


	//----- nvinfo : EIATTR_CBANK_PARAM_SIZE
	.align		4
.L_1170:
        /*0b60*/ 	.byte	0x03, 0x19
        /*0b62*/ 	.short	0x0af0


	//----- nvinfo : EIATTR_PARAM_CBANK
	.align		4
        /*0b64*/ 	.byte	0x04, 0x0a
        /*0b66*/ 	.short	(.L_1172 - .L_1171)
	.align		4
.L_1171:
        /*0b68*/ 	.word	index@(.nv.constant0._ZN7cutlass13device_kernelIN5flash11enable_sm90INS1_16FlashAttnFwdSm90INS1_25CollectiveMainloopFwdSm90ILi2EN4cute5tupleIJNS5_1CILi1EEES8_S8_EEENS6_IJNS7_ILi192EEENS7_ILi128EEENS7_ILi96EEEEEELi96ENS_12float_e4m3_tEfNS_4arch4Sm90ELb0ELb0ELb0ELb1ELb1ELb0ELb0ELb1ELb1ELb1ELb0ELb0EEENS1_21CollectiveEpilogueFwdINS6_IJSA_SC_SB_EEES9_NS_10bfloat16_tESG_Li384ELb1ELb1ELb0ELb1EEENS1_36VarlenDynamicPersistentTileSchedulerILi192ELi128ELi384ELi128ELb0ELb1ELb1ELb0ELb1ELb1EEEEEEEEEvNT_6ParamsE)
        /*0b6c*/ 	.short	0x0210
        /*0b6e*/ 	.short	0x0af0


	//----- nvinfo : EIATTR_SW_WAR
	.align		4
.L_1172:
        /*0b70*/ 	.byte	0x04, 0x36
        /*0b72*/ 	.short	(.L_1174 - .L_1173)
.L_1173:
        /*0b74*/ 	.word	0x00000008
.L_1174:


//--------------------- .nv.info._ZN7cutlass13device_kernelIN5flash11enable_sm90INS1_16FlashAttnFwdSm90INS1_25CollectiveMainloopFwdSm90ILi2EN4cute5tupleIJNS5_1CILi1EEES8_S8_EEENS6_IJNS7_ILi192EEENS7_ILi128EEENS7_ILi96EEEEEELi96ENS_12float_e4m3_tEfNS_4arch4Sm90ELb0ELb0ELb0ELb1ELb1ELb1ELb0ELb1ELb1ELb1ELb0ELb0EEENS1_21CollectiveEpilogueFwdINS6_IJSA_SC_SB_EEES9_NS_10bfloat16_tESG_Li384ELb1ELb1ELb0ELb1EEENS1_36VarlenDynamicPersistentTileSchedulerILi192ELi128ELi384ELi128ELb0ELb1ELb1ELb0ELb1ELb1EEEEEEEEEvNT_6ParamsE --------------------------
	.section	.nv.info._ZN7cutlass13device_kernelIN5flash11enable_sm90INS1_16FlashAttnFwdSm90INS1_25CollectiveMainloopFwdSm90ILi2EN4cute5tupleIJNS5_1CILi1EEES8_S8_EEENS6_IJNS7_ILi192EEENS7_ILi128EEENS7_ILi96EEEEEELi96ENS_12float_e4m3_tEfNS_4arch4Sm90ELb0ELb0ELb0ELb1ELb1ELb1ELb0ELb1ELb1ELb1ELb0ELb0EEENS1_21CollectiveEpilogueFwdINS6_IJSA_SC_SB_EEES9_NS_10bfloat16_tESG_Li384ELb1ELb1ELb0ELb1EEENS1_36VarlenDynamicPersistentTileSchedulerILi192ELi128ELi384ELi128ELb0ELb1ELb1ELb0ELb1ELb1EEEEEEEEEvNT_6ParamsE,"",@"SHT_CUDA_INFO"
	.sectionflags	@""
	.align	4


	//----- nvinfo : EIATTR_CUDA_API_VERSION
	.align		4
        /*0000*/ 	.byte	0x04, 0x37
        /*0002*/ 	.short	(.L_1176 - .L_1175)
.L_1175:
        /*0004*/ 	.word	0x00000082


	//----- nvinfo : EIATTR_KPARAM_INFO
	.align		4
.L_1176:
        /*0008*/ 	.byte	0x04, 0x17
        /*000a*/ 	.short	(.L_1178 - .L_1177)
.L_1177:
        /*000c*/ 	.word	0x00000000
        /*0010*/ 	.short	0x0000
        /*0012*/ 	.short	0x0070
        /*0014*/ 	.byte	0x00, 0xf0, 0x01, 0x2a


	//----- nvinfo : EIATTR_SPARSE_MMA_MASK
	.align		4
.L_1178:
        /*0018*/ 	.byte	0x03, 0x50
        /*001a*/ 	.short	0x0000


	//----- nvinfo : EIATTR_MAXREG_COUNT
	.align		4
        /*001c*/ 	.byte	0x03, 0x1b
        /*001e*/ 	.short	0x0080


	//----- nvinfo : EIATTR_NUM_BARRIERS
	.align		4
        /*0020*/ 	.byte	0x02, 0x4c
        /*0022*/ 	.byte	0x10
	.zero		1


	//----- nvinfo : EIATTR_EXTERNS
	.align		4
        /*0024*/ 	.byte	0x04, 0x0f
        /*0026*/ 	.short	(.L_1180 - .L_1179)


	//   ....[0]....
	.align		4
.L_1179:
        /*0028*/ 	.word	index@(__assertfail)


	//----- nvinfo : EIATTR_ANNOTATIONS
	.align		4
.L_1180:
        /*002c*/ 	.byte	0x04, 0x55
        /*002e*/ 	.short	(.L_1182 - .L_1181)


	//   ....[0]....
.L_1181:
        /* <DEDUP_REMOVED lines=100> */


	//----- nvinfo : EIATTR_MERCURY_ISA_VERSION
	.align		4
.L_1182:
        /*0658*/ 	.byte	0x03, 0x5f
        /*065a*/ 	.short	0x0101


	//----- nvinfo : EIATTR_UNUSED_LOAD_BYTE_OFFSET
	.align		4
        /*065c*/ 	.byte	0x04, 0x44
        /*065e*/ 	.short	(.L_1184 - .L_1183)


	//   ....[0]....
.L_1183:
        /*0660*/ 	.word	0x00000a50
        /*0664*/ 	.word	0x0000fff0


	//   ....[1]....
        /*0668*/ 	.word	0x0000ffa0
        /*066c*/ 	.word	0x0000fff0


	//----- nvinfo : EIATTR_INT_WARP_WIDE_INSTR_OFFSETS
	.align		4
.L_1184:
        /*0670*/ 	.byte	0x04, 0x31
        /*0672*/ 	.short	(.L_1186 - .L_1185)


	//   ....[0]....
.L_1185:
        /*0674*/ 	.word	0x00000130


	//   ....[1]....
        /*0678*/ 	.word	0x00000170


	//   ....[2]....
        /*067c*/ 	.word	0x000001e0


	//   ....[3]....
        /*0680*/ 	.word	0x00014a50


	//   ....[4]....
        /*0684*/ 	.word	0x00014ae0


	//   ....[5]....
        /*0688*/ 	.word	0x00017da0


	//   ....[6]....
        /*068c*/ 	.word	0x00017e30


	//----- nvinfo : EIATTR_COOP_GROUP_MASK_REGIDS
	.align		4
.L_1186:
        /*0690*/ 	.byte	0x04, 0x29
        /*0692*/ 	.short	(.L_1188 - .L_1187)


	//   ....[0]....
.L_1187:
        /*0694*/ 	.word	0xffffffff


	//   ....[1]....
        /*0698*/ 	.word	0xffffffff


	//   ....[2]....
        /*069c*/ 	.word	0xffffffff


	//   ....[3]....
        /*06a0*/ 	.word	0xffffffff


	//   ....[4]....
        /*06a4*/ 	.word	0xffffffff


	//   ....[5]....
        /*06a8*/ 	.word	0xffffffff


	//   ....[6]....
        /*06ac*/ 	.word	0xffffffff


	//   ....[7]....
        /*06b0*/ 	.word	0xffffffff


	//   ....[8]....
        /*06b4*/ 	.word	0xffffffff


	//   ....[9]....
        /*06b8*/ 	.word	0xffffffff


	//   ....[10]....
        /*06bc*/ 	.word	0xffffffff


	//   ....[11]....
        /*06c0*/ 	.word	0xffffffff


	//   ....[12]....
        /*06c4*/ 	.word	0xffffffff


	//   ....[13]....
        /*06c8*/ 	.word	0xffffffff


	//   ....[14]....
        /*06cc*/ 	.word	0xffffffff


	//   ....[15]....
        /*06d0*/ 	.word	0xffffffff


	//   ....[16]....
        /*06d4*/ 	.word	0xffffffff


	//   ....[17]....
        /*06d8*/ 	.word	0xffffffff


	//   ....[18]....
        /*06dc*/ 	.word	0xffffffff


	//   ....[19]....
        /*06e0*/ 	.word	0xffffffff


	//   ....[20]....
        /*06e4*/ 	.word	0xffffffff


	//   ....[21]....
        /*06e8*/ 	.word	0xffffffff


	//   ....[22]....
        /*06ec*/ 	.word	0xffffffff


	//   ....[23]....
        /*06f0*/ 	.word	0xffffffff


	//   ....[24]....
        /*06f4*/ 	.word	0xffffffff


	//   ....[25]....
        /*06f8*/ 	.word	0xffffffff


	//   ....[26]....
        /*06fc*/ 	.word	0xffffffff


	//   ....[27]....
        /*0700*/ 	.word	0xffffffff


	//   ....[28]....
        /*0704*/ 	.word	0xffffffff


	//   ....[29]....
        /*0708*/ 	.word	0xffffffff


	//   ....[30]....
        /*070c*/ 	.word	0xffffffff


	//   ....[31]....
        /*0710*/ 	.word	0xffffffff


	//   ....[32]....
        /*0714*/ 	.word	0xffffffff


	//   ....[33]....
        /*0718*/ 	.word	0xffffffff


	//   ....[34]....
        /*071c*/ 	.word	0xffffffff


	//   ....[35]....
        /*0720*/ 	.word	0xffffffff


	//   ....[36]....
        /*0724*/ 	.word	0xffffffff


	//   ....[37]....
        /*0728*/ 	.word	0xffffffff


	//   ....[38]....
        /*072c*/ 	.word	0xffffffff


	//   ....[39]....
        /*0730*/ 	.word	0xffffffff


	//   ....[40]....
        /*0734*/ 	.word	0xffffffff


	//   ....[41]....
        /*0738*/ 	.word	0xffffffff


	//   ....[42]....
        /*073c*/ 	.word	0xffffffff


	//   ....[43]....
        /*0740*/ 	.word	0xffffffff


	//   ....[44]....
        /*0744*/ 	.word	0xffffffff


	//   ....[45]....
        /*0748*/ 	.word	0xffffffff


	//   ....[46]....
        /*074c*/ 	.word	0xffffffff


	//   ....[47]....
        /*0750*/ 	.word	0xffffffff


	//   ....[48]....
        /*0754*/ 	.word	0xffffffff


	//   ....[49]....
        /*0758*/ 	.word	0xffffffff


	//   ....[50]....
        /*075c*/ 	.word	0xffffffff


	//   ....[51]....
        /*0760*/ 	.word	0xffffffff


	//   ....[52]....
        /*0764*/ 	.word	0xffffffff


	//   ....[53]....
        /*0768*/ 	.word	0xffffffff


	//   ....[54]....
        /*076c*/ 	.word	0xffffffff


	//   ....[55]....
        /*0770*/ 	.word	0xffffffff


	//   ....[56]....
        /*0774*/ 	.word	0xffffffff


	//   ....[57]....
        /*0778*/ 	.word	0xffffffff


	//   ....[58]....
        /*077c*/ 	.word	0xffffffff


	//   ....[59]....
        /*0780*/ 	.word	0xffffffff


	//   ....[60]....
        /*0784*/ 	.word	0xffffffff


	//   ....[61]....
        /*0788*/ 	.word	0xffffffff


	//   ....[62]....
        /*078c*/ 	.word	0xffffffff


	//   ....[63]....
        /*0790*/ 	.word	0xffffffff


	//   ....[64]....
        /*0794*/ 	.word	0xffffffff


	//   ....[65]....
        /*0798*/ 	.word	0xffffffff


	//   ....[66]....
        /*079c*/ 	.word	0xffffffff


	//   ....[67]....
        /*07a0*/ 	.word	0xffffffff


	//   ....[68]....
        /*07a4*/ 	.word	0xffffffff


	//   ....[69]....
        /*07a8*/ 	.word	0xffffffff


	//   ....[70]....
        /*07ac*/ 	.word	0xffffffff


	//   ....[71]....
        /*07b0*/ 	.word	0xffffffff


	//   ....[72]....
        /*07b4*/ 	.word	0xffffffff


	//   ....[73]....
        /*07b8*/ 	.word	0xffffffff


	//   ....[74]....
        /*07bc*/ 	.word	0xffffffff


	//   ....[75]....
        /*07c0*/ 	.word	0xffffffff


	//   ....[76]....
        /*07c4*/ 	.word	0xffffffff


	//   ....[77]....
        /*07c8*/ 	.word	0xffffffff


	//   ....[78]....
        /*07cc*/ 	.word	0xffffffff


	//   ....[79]....
        /*07d0*/ 	.word	0xffffffff


	//   ....[80]....
        /*07d4*/ 	.word	0xffffffff


	//   ....[81]....
        /*07d8*/ 	.word	0xffffffff


	//   ....[82]....
        /*07dc*/ 	.word	0xffffffff


	//   ....[83]....
        /*07e0*/ 	.word	0xffffffff


	//   ....[84]....
        /*07e4*/ 	.word	0xffffffff


	//   ....[85]....
        /*07e8*/ 	.word	0xffffffff


	//   ....[86]....
        /*07ec*/ 	.word	0xffffffff


	//   ....[87]....
        /*07f0*/ 	.word	0xffffffff


	//   ....[88]....
        /*07f4*/ 	.word	0xffffffff


	//   ....[89]....
        /*07f8*/ 	.word	0xffffffff


	//   ....[90]....
        /*07fc*/ 	.word	0xffffffff


	//   ....[91]....
        /*0800*/ 	.word	0xffffffff


	//   ....[92]....
        /*0804*/ 	.word	0xffffffff


	//   ....[93]....
        /*0808*/ 	.word	0xffffffff


	//   ....[94]....
        /*080c*/ 	.word	0xffffffff


	//   ....[95]....
        /*0810*/ 	.word	0xffffffff


	//   ....[96]....
        /*0814*/ 	.word	0xffffffff


	//   ....[97]....
        /*0818*/ 	.word	0xffffffff


	//   ....[98]....
        /*081c*/ 	.word	0xffffffff


	//   ....[99]....
        /*0820*/ 	.word	0xffffffff


	//   ....[100]....
        /*0824*/ 	.word	0xffffffff


	//   ....[101]....
        /*0828*/ 	.word	0xffffffff


	//   ....[102]....
        /*082c*/ 	.word	0xffffffff


	//   ....[103]....
        /*0830*/ 	.word	0xffffffff


	//   ....[104]....
        /*0834*/ 	.word	0xffffffff


	//   ....[105]....
        /*0838*/ 	.word	0xffffffff


	//   ....[106]....
        /*083c*/ 	.word	0xffffffff


	//   ....[107]....
        /*0840*/ 	.word	0xffffffff


	//   ....[108]....
        /*0844*/ 	.word	0xffffffff


	//   ....[109]....
        /*0848*/ 	.word	0xffffffff


	//   ....[110]....
        /*084c*/ 	.word	0xffffffff


	//   ....[111]....
        /*0850*/ 	.word	0xffffffff


	//   ....[112]....
        /*0854*/ 	.word	0xffffffff


	//   ....[113]....
        /*0858*/ 	.word	0xffffffff


	//   ....[114]....
        /*085c*/ 	.word	0xffffffff


	//   ....[115]....
        /*0860*/ 	.word	0xffffffff


	//   ....[116]....
        /*0864*/ 	.word	0xffffffff


	//   ....[117]....
        /*0868*/ 	.word	0xffffffff


	//   ....[118]....
        /*086c*/ 	.word	0xffffffff


	//   ....[119]....
        /*0870*/ 	.word	0xffffffff


	//   ....[120]....
        /*0874*/ 	.word	0xffffffff


	//   ....[121]....
        /*0878*/ 	.word	0xffffffff


	//   ....[122]....
        /*087c*/ 	.word	0xffffffff


	//   ....[123]....
        /*0880*/ 	.word	0xffffffff


	//   ....[124]....
        /*0884*/ 	.word	0xffffffff


	//   ....[125]....
        /*0888*/ 	.word	0xffffffff


	//   ....[126]....
        /*088c*/ 	.word	0xffffffff


	//   ....[127]....
        /*0890*/ 	.word	0xffffffff


	//   ....[128]....
        /*0894*/ 	.word	0xffffffff


	//   ....[129]....
        /*0898*/ 	.word	0x0500000f


	//   ....[130]....
        /*089c*/ 	.word	0x0500000f


	//   ....[131]....
        /*08a0*/ 	.word	0x0500000f


	//   ....[132]....
        /*08a4*/ 	.word	0x0500000f


	//   ....[133]....
        /*08a8*/ 	.word	0x0500000f


	//   ....[134]....
        /*08ac*/ 	.word	0x0500000f


	//   ....[135]....
        /*08b0*/ 	.word	0x0500000f


	//   ....[136]....
        /*08b4*/ 	.word	0x0500000f


	//   ....[137]....
        /*08b8*/ 	.word	0x0500000f


	//   ....[138]....
        /*08bc*/ 	.word	0x0500000f


	//   ....[139]....
        /*08c0*/ 	.word	0x0500000f


	//   ....[140]....
        /*08c4*/ 	.word	0x0500000f


	//   ....[141]....
        /*08c8*/ 	.word	0x0500000f


	//   ....[142]....
        /*08cc*/ 	.word	0x0500000f


	//   ....[143]....
        /*08d0*/ 	.word	0x0500000f


	//   ....[144]....
        /*08d4*/ 	.word	0x0500000f


	//   ....[145]....
        /*08d8*/ 	.word	0x0500000f


	//   ....[146]....
        /*08dc*/ 	.word	0x0500000f


	//   ....[147]....
        /*08e0*/ 	.word	0x0500000f


	//   ....[148]....
        /*08e4*/ 	.word	0x0500000f


	//   ....[149]....
        /*08e8*/ 	.word	0x0500000f


	//   ....[150]....
        /*08ec*/ 	.word	0x0500000f


	//   ....[151]....
        /*08f0*/ 	.word	0x0500000f


	//   ....[152]....
        /*08f4*/ 	.word	0x0500000f


	//   ....[153]....
        /*08f8*/ 	.word	0x0500000f


	//   ....[154]....
        /*08fc*/ 	.word	0x0500000f


	//   ....[155]....
        /*0900*/ 	.word	0x0500000f


	//   ....[156]....
        /*0904*/ 	.word	0x0500000f


	//   ....[157]....
        /*0908*/ 	.word	0x0500000f


	//   ....[158]....
        /*090c*/ 	.word	0x0500000f


	//   ....[159]....
        /*0910*/ 	.word	0x0500000f


	//   ....[160]....
        /*0914*/ 	.word	0x0500000f


	//   ....[161]....
        /*0918*/ 	.word	0x0500000f


	//   ....[162]....
        /*091c*/ 	.word	0x0500000f


	//   ....[163]....
        /*0920*/ 	.word	0x0500000f


	//   ....[164]....
        /*0924*/ 	.word	0x0500000f


	//   ....[165]....
        /*0928*/ 	.word	0x0500000f


	//   ....[166]....
        /*092c*/ 	.word	0x0500000f


	//   ....[167]....
        /*0930*/ 	.word	0x0500000f


	//   ....[168]....
        /*0934*/ 	.word	0x0500000f


	//   ....[169]....
        /*0938*/ 	.word	0x0500000f


	//   ....[170]....
        /*093c*/ 	.word	0x0500000f


	//   ....[171]....
        /*0940*/ 	.word	0x0500000f


	//   ....[172]....
        /*0944*/ 	.word	0x0500000f


	//   ....[173]....
        /*0948*/ 	.word	0x0500000f


	//   ....[174]....
        /*094c*/ 	.word	0x0500000f


	//   ....[175]....
        /*0950*/ 	.word	0x0500000f


	//   ....[176]....
        /*0954*/ 	.word	0x0500000f


	//   ....[177]....
        /*0958*/ 	.word	0x0500000f


	//   ....[178]....
        /*095c*/ 	.word	0x0500000f


	//   ....[179]....
        /*0960*/ 	.word	0x0500000f


	//   ....[180]....
        /*0964*/ 	.word	0x0500000f


	//   ....[181]....
        /*0968*/ 	.word	0x0500000f


	//   ....[182]....
        /*096c*/ 	.word	0x0500000f


	//   ....[183]....
        /*0970*/ 	.word	0x0500000f


	//   ....[184]....
        /*0974*/ 	.word	0x0500000f


	//----- nvinfo : EIATTR_COOP_GROUP_INSTR_OFFSETS
	.align		4
.L_1188:
        /*0978*/ 	.byte	0x04, 0x28
        /*097a*/ 	.short	(.L_1190 - .L_1189)


	//   ....[0]....
.L_1189:
        /*097c*/ 	.word	0x00000070


	//   ....[1]....
        /*0980*/ 	.word	0x00000140


	//   ....[2]....
        /*0984*/ 	.word	0x00000190


	//   ....[3]....
        /*0988*/ 	.word	0x000003c0


	//   ....[4]....
        /*098c*/ 	.word	0x00000520


	//   ....[5]....
        /*0990*/ 	.word	0x00000640


	//   ....[6]....
        /*0994*/ 	.word	0x000007a0


	//   ....[7]....
        /*0998*/ 	.word	0x00002820


	//   ....[8]....
        /*099c*/ 	.word	0x00002830


	//   ....[9]....
        /*09a0*/ 	.word	0x000041f0


	//   ....[10]....
        /*09a4*/ 	.word	0x00004200


	//   ....[11]....
        /*09a8*/ 	.word	0x00006400


	//   ....[12]....
        /*09ac*/ 	.word	0x00006410


	//   ....[13]....
        /*09b0*/ 	.word	0x00006800


	//   ....[14]....
        /*09b4*/ 	.word	0x00006820


	//   ....[15]....
        /*09b8*/ 	.word	0x00006ff0


	//   ....[16]....
        /*09bc*/ 	.word	0x00007590


	//   ....[17]....
        /*09c0*/ 	.word	0x000075a0


	//   ....[18]....
        /*09c4*/ 	.word	0x000075b0


	//   ....[19]....
        /*09c8*/ 	.word	0x000075c0


	//   ....[20]....
        /*09cc*/ 	.word	0x000090d0


	//   ....[21]....
        /*09d0*/ 	.word	0x000090e0


	//   ....[22]....
        /*09d4*/ 	.word	0x000090f0


	//   ....[23]....
        /*09d8*/ 	.word	0x00009100


	//   ....[24]....
        /*09dc*/ 	.word	0x0000c090


	//   ....[25]....
        /*09e0*/ 	.word	0x0000c0b0


	//   ....[26]....
        /*09e4*/ 	.word	0x0000c510


	//   ....[27]....
        /*09e8*/ 	.word	0x0000c530


	//   ....[28]....
        /*09ec*/ 	.word	0x0000dfe0


	//   ....[29]....
        /*09f0*/ 	.word	0x0000e000


	//   ....[30]....
        /*09f4*/ 	.word	0x0000e520


	//   ....[31]....
        /*09f8*/ 	.word	0x0000e580


	//   ....[32]....
        /*09fc*/ 	.word	0x0000f890


	//   ....[33]....
        /*0a00*/ 	.word	0x0000f8b0


	//   ....[34]....
        /*0a04*/ 	.word	0x0000f930


	//   ....[35]....
        /*0a08*/ 	.word	0x0000f940


	//   ....[36]....
        /*0a0c*/ 	.word	0x00010500


	//   ....[37]....
        /*0a10*/ 	.word	0x00010510


	//   ....[38]....
        /*0a14*/ 	.word	0x00010520


	//   ....[39]....
        /*0a18*/ 	.word	0x00010530


	//   ....[40]....
        /*0a1c*/ 	.word	0x00010540


	//   ....[41]....
        /*0a20*/ 	.word	0x00010550


	//   ....[42]....
        /*0a24*/ 	.word	0x00010560


	//   ....[43]....
        /*0a28*/ 	.word	0x00010570


	//   ....[44]....
        /*0a2c*/ 	.word	0x00010580


	//   ....[45]....
        /*0a30*/ 	.word	0x00010590


	//   ....[46]....
        /*0a34*/ 	.word	0x000105a0


	//   ....[47]....
        /*0a38*/ 	.word	0x000105b0


	//   ....[48]....
        /*0a3c*/ 	.word	0x000105d0


	//   ....[49]....
        /*0a40*/ 	.word	0x000105e0


	//   ....[50]....
        /*0a44*/ 	.word	0x000105f0


	//   ....[51]....
        /*0a48*/ 	.word	0x00010600


	//   ....[52]....
        /*0a4c*/ 	.word	0x00010620


	//   ....[53]....
        /*0a50*/ 	.word	0x00010630


	//   ....[54]....
        /*0a54*/ 	.word	0x00010640


	//   ....[55]....
        /*0a58*/ 	.word	0x00010650


	//   ....[56]....
        /*0a5c*/ 	.word	0x00010670


	//   ....[57]....
        /*0a60*/ 	.word	0x00010680


	//   ....[58]....
        /*0a64*/ 	.word	0x00010690


	//   ....[59]....
        /*0a68*/ 	.word	0x000106a0


	//   ....[60]....
        /*0a6c*/ 	.word	0x00010ed0


	//   ....[61]....
        /*0a70*/ 	.word	0x00010f00


	//   ....[62]....
        /*0a74*/ 	.word	0x00011060


	//   ....[63]....
        /*0a78*/ 	.word	0x00011070


	//   ....[64]....
        /*0a7c*/ 	.word	0x000114c0


	//   ....[65]....
        /*0a80*/ 	.word	0x000114f0


	//   ....[66]....
        /*0a84*/ 	.word	0x000115f0


	//   ....[67]....
        /*0a88*/ 	.word	0x00011610


	//   ....[68]....
        /*0a8c*/ 	.word	0x00011f50


	//   ....[69]....
        /*0a90*/ 	.word	0x00011f60


	//   ....[70]....
        /*0a94*/ 	.word	0x00012060


	//   ....[71]....
        /*0a98*/ 	.word	0x00012080


	//   ....[72]....
        /*0a9c*/ 	.word	0x000121f0


	//   ....[73]....
        /*0aa0*/ 	.word	0x000123c0


	//   ....[74]....
        /*0aa4*/ 	.word	0x000123f0


	//   ....[75]....
        /*0aa8*/ 	.word	0x00012420


	//   ....[76]....
        /*0aac*/ 	.word	0x00012450


	//   ....[77]....
        /*0ab0*/ 	.word	0x00012480


	//   ....[78]....
        /*0ab4*/ 	.word	0x000124b0


	//   ....[79]....
        /*0ab8*/ 	.word	0x00012620


	//   ....[80]....
        /*0abc*/ 	.word	0x00012650


	//   ....[81]....
        /*0ac0*/ 	.word	0x00012680


	//   ....[82]....
        /*0ac4*/ 	.word	0x000126b0


	//   ....[83]....
        /*0ac8*/ 	.word	0x000126e0


	//   ....[84]....
        /*0acc*/ 	.word	0x00012710


	//   ....[85]....
        /*0ad0*/ 	.word	0x000127a0


	//   ....[86]....
        /*0ad4*/ 	.word	0x000127d0


	//   ....[87]....
        /*0ad8*/ 	.word	0x00012850


	//   ....[88]....
        /*0adc*/ 	.word	0x000135a0


	//   ....[89]....
        /*0ae0*/ 	.word	0x000157a0


	//   ....[90]....
        /*0ae4*/ 	.word	0x000157b0


	//   ....[91]....
        /*0ae8*/ 	.word	0x000157c0


	//   ....[92]....
        /*0aec*/ 	.word	0x000158e0


	//   ....[93]....
        /*0af0*/ 	.word	0x00015d20


	//   ....[94]....
        /*0af4*/ 	.word	0x00015d30


	//   ....[95]....
        /*0af8*/ 	.word	0x00015d40


	//   ....[96]....
        /*0afc*/ 	.word	0x00015d50


	//   ....[97]....
        /*0b00*/ 	.word	0x00016710


	//   ....[98]....
        /*0b04*/ 	.word	0x00016740


	//   ....[99]....
        /*0b08*/ 	.word	0x00016760


	//   ....[100]....
        /*0b0c*/ 	.word	0x00016770


	//   ....[101]....
        /*0b10*/ 	.word	0x00016870


	//   ....[102]....
        /*0b14*/ 	.word	0x00016880


	//   ....[103]....
        /*0b18*/ 	.word	0x00017070


	//   ....[104]....
        /*0b1c*/ 	.word	0x00017090


	//   ....[105]....
        /*0b20*/ 	.word	0x000170b0


	//   ....[106]....
        /*0b24*/ 	.word	0x00017110


	//   ....[107]....
        /*0b28*/ 	.word	0x00017500


	//   ....[108]....
        /*0b2c*/ 	.word	0x00017510


	//   ....[109]....
        /*0b30*/ 	.word	0x00017520


	//   ....[110]....
        /*0b34*/ 	.word	0x00017580


	//   ....[111]....
        /*0b38*/ 	.word	0x00018630


	//   ....[112]....
        /*0b3c*/ 	.word	0x00018690


	//   ....[113]....
        /*0b40*/ 	.word	0x000186c0


	//   ....[114]....
        /*0b44*/ 	.word	0x000186f0


	//   ....[115]....
        /*0b48*/ 	.word	0x00018720


	//   ....[116]....
        /*0b4c*/ 	.word	0x00018750


	//   ....[117]....
        /*0b50*/ 	.word	0x00018780


	//   ....[118]....
        /*0b54*/ 	.word	0x00018790


	//   ....[119]....
        /*0b58*/ 	.word	0x00018910


	//   ....[120]....
        /*0b5c*/ 	.word	0x00018940


	//   ....[121]....
        /*0b60*/ 	.word	0x00018970


	//   ....[122]....
        /*0b64*/ 	.word	0x000189a0


	//   ....[123]....
        /*0b68*/ 	.word	0x000189d0


	//   ....[124]....
        /*0b6c*/ 	.word	0x00018a00


	//   ....[125]....
        /*0b70*/ 	.word	0x00018ac0


	//   ....[126]....
        /*0b74*/ 	.word	0x00018ae0


	//   ....[127]....
        /*0b78*/ 	.word	0x00018b50


	//   ....[128]....
        /*0b7c*/ 	.word	0x00018fe0


	//   ....[129]....
        /*0b80*/ 	.word	0x00019380


	//   ....[130]....
        /*0b84*/ 	.word	0x00019410


	//   ....[131]....
        /*0b88*/ 	.word	0x000194f0


	//   ....[132]....
        /*0b8c*/ 	.word	0x00019580


	//   ....[133]....
        /*0b90*/ 	.word	0x00019660


	//   ....[134]....
        /*0b94*/ 	.word	0x000196f0


	//   ....[135]....
        /*0b98*/ 	.word	0x000197d0


	//   ....[136]....
        /*0b9c*/ 	.word	0x00019860


	//   ....[137]....
        /*0ba0*/ 	.word	0x000198b0


	//   ....[138]....
        /*0ba4*/ 	.word	0x00019900


	//   ....[139]....
        /*0ba8*/ 	.word	0x000199e0


	//   ....[140]....
        /*0bac*/ 	.word	0x00019a70


	//   ....[141]....
        /*0bb0*/ 	.word	0x00019ac0


	//   ....[142]....
        /*0bb4*/ 	.word	0x00019b10


	//   ....[143]....
        /*0bb8*/ 	.word	0x00019d70


	//   ....[144]....
        /*0bbc*/ 	.word	0x0001a050


	//   ....[145]....
        /*0bc0*/ 	.word	0x0001a150


	//   ....[146]....
        /*0bc4*/ 	.word	0x0001a1f0


	//   ....[147]....
        /*0bc8*/ 	.word	0x0001a3a0


	//   ....[148]....
        /*0bcc*/ 	.word	0x0001a440


	//   ....[149]....
        /*0bd0*/ 	.word	0x0001a540


	//   ....[150]....
        /*0bd4*/ 	.word	0x0001a5d0


	//   ....[151]....
        /*0bd8*/ 	.word	0x0001a630


	//   ....[152]....
        /*0bdc*/ 	.word	0x0001a6d0


	//   ....[153]....
        /*0be0*/ 	.word	0x0001a7e0


	//   ....[154]....
        /*0be4*/ 	.word	0x0001a840


	//   ....[155]....
        /*0be8*/ 	.word	0x0001a8a0


	//   ....[156]....
        /*0bec*/ 	.word	0x0001a940


	//   ....[157]....
        /*0bf0*/ 	.word	0x0001aa10


	//   ....[158]....
        /*0bf4*/ 	.word	0x0001aaf0


	//   ....[159]....
        /*0bf8*/ 	.word	0x0001ac30


	//   ....[160]....
        /*0bfc*/ 	.word	0x0001ace0


	//   ....[161]....
        /*0c00*/ 	.word	0x0001ad90


	//   ....[162]....
        /*0c04*/ 	.word	0x0001ae40


	//   ....[163]....
        /*0c08*/ 	.word	0x0001af30


	//   ....[164]....
        /*0c0c*/ 	.word	0x0001afc0


	//   ....[165]....
        /*0c10*/ 	.word	0x0001b020


	//   ....[166]....
        /*0c14*/ 	.word	0x0001b0f0


	//   ....[167]....
        /*0c18*/ 	.word	0x0001b2d0


	//   ....[168]....
        /*0c1c*/ 	.word	0x0001b370


	//   ....[169]....
        /*0c20*/ 	.word	0x0001b490


	//   ....[170]....
        /*0c24*/ 	.word	0x0001b510


	//   ....[171]....
        /*0c28*/ 	.word	0x0001b590


	//   ....[172]....
        /*0c2c*/ 	.word	0x0001b610


	//   ....[173]....
        /*0c30*/ 	.word	0x0001b690


	//   ....[174]....
        /*0c34*/ 	.word	0x0001b720


	//   ....[175]....
        /*0c38*/ 	.word	0x0001b7c0


	//   ....[176]....
        /*0c3c*/ 	.word	0x0001b860


	//   ....[177]....
        /*0c40*/ 	.word	0x0001b8e0


	//   ....[178]....
        /*0c44*/ 	.word	0x0001b960


	//   ....[179]....
        /*0c48*/ 	.word	0x0001b9e0


	//   ....[180]....
        /*0c4c*/ 	.word	0x0001ba70


	//   ....[181]....
        /*0c50*/ 	.word	0x0001baf0


	//   ....[182]....
        /*0c54*/ 	.word	0x0001bb90


	//   ....[183]....
        /*0c58*/ 	.word	0x0001bc20


	//   ....[184]....
        /*0c5c*/ 	.word	0x0001bd50


	//----- nvinfo : EIATTR_REG_RECONFIG
	.align		4
.L_1190:
        /*0c60*/ 	.byte	0x01, 0x54
	.zero		2


	//----- nvinfo : EIATTR_SYSCALL_OFFSETS
	.align		4
        /*0c64*/ 	.byte	0x04, 0x46
        /*0c66*/ 	.short	(.L_1192 - .L_1191)


	//   ....[0]....
.L_1191:
        /*0c68*/ 	.word	0x00001920


	//   ....[1]....
        /*0c6c*/ 	.word	0x00001a70


	//   ....[2]....
        /*0c70*/ 	.word	0x00007160


	//   ....[3]....
        /*0c74*/ 	.word	0x000074a0


	//   ....[4]....
        /*0c78*/ 	.word	0x00014c40


	//   ....[5]....
        /*0c7c*/ 	.word	0x00014dd0


	//   ....[6]....
        /*0c80*/ 	.word	0x00014f20


	//   ....[7]....
        /*0c84*/ 	.word	0x00015070


	//   ....[8]....
        /*0c88*/ 	.word	0x000161c0


	//----- nvinfo : EIATTR_MBARRIER_INSTR_OFFSETS
	.align		4
.L_1192:
        /*0c8c*/ 	.byte	0x04, 0x39
        /*0c8e*/ 	.short	(.L_1194 - .L_1193)


	//   ....[0]....
.L_1193:
        /*0c90*/ 	.word	0x00000270
        /*0c94*/ 	.word	0x000000ff
        /*0c98*/ 	.word	0x00019c00
        /*0c9c*/ 	.short	0x0100
        /*0c9e*/ 	.byte	0x08
	.zero		1


	//   ....[1]....
        /*0ca0*/ 	.word	0x00000280
        /*0ca4*/ 	.word	0x000000ff
        /*0ca8*/ 	.word	0x00019c20
        /*0cac*/ 	.short	0x0100
        /*0cae*/ 	.byte	0x08
	.zero		1


	//   ....[2]....
        /*0cb0*/ 	.word	0x00000370
        /*0cb4*/ 	.word	0x000000ff
        /*0cb8*/ 	.word	0x00019c30
        /*0cbc*/ 	.short	0x0100
        /*0cbe*/ 	.byte	0x08
	.zero		1


	//   ....[3]....
        /*0cc0*/ 	.word	0x00000380
        /*0cc4*/ 	.word	0x000000ff
        /*0cc8*/ 	.word	0x00019c40
        /*0ccc*/ 	.short	0x0100
        /*0cce*/ 	.byte	0x08
	.zero		1


	//   ....[4]....
        /*0cd0*/ 	.word	0x00000390
        /*0cd4*/ 	.word	0x000000ff
        /*0cd8*/ 	.word	0x00019c38
        /*0cdc*/ 	.short	0x0100
        /*0cde*/ 	.byte	0x08
	.zero		1


	//   ....[5]....
        /*0ce0*/ 	.word	0x000003a0
        /*0ce4*/ 	.word	0x000000ff
        /*0ce8*/ 	.word	0x00019c48
        /*0cec*/ 	.short	0x0100
        /*0cee*/ 	.byte	0x08
	.zero		1


	//   ....[6]....
        /*0cf0*/ 	.word	0x000004d0
        /*0cf4*/ 	.word	0x000000ff
        /*0cf8*/ 	.word	0x00019c50
        /*0cfc*/ 	.short	0x0100
        /*0cfe*/ 	.byte	0x08
	.zero		1


	//   ....[7]....
        /*0d00*/ 	.word	0x000004e0
        /*0d04*/ 	.word	0x000000ff
        /*0d08*/ 	.word	0x00019c60
        /*0d0c*/ 	.short	0x0100
        /*0d0e*/ 	.byte	0x08
	.zero		1


	//   ....[8]....
        /*0d10*/ 	.word	0x000004f0
        /*0d14*/ 	.word	0x000000ff
        /*0d18*/ 	.word	0x00019c58
        /*0d1c*/ 	.short	0x0100
        /*0d1e*/ 	.byte	0x08
	.zero		1


	//   ....[9]....
        /*0d20*/ 	.word	0x00000500
        /*0d24*/ 	.word	0x000000ff
        /*0d28*/ 	.word	0x00019c68
        /*0d2c*/ 	.short	0x0100
        /*0d2e*/ 	.byte	0x08
	.zero		1


	//   ....[10]....
        /*0d30*/ 	.word	0x000005f0
        /*0d34*/ 	.word	0x000000ff
        /*0d38*/ 	.word	0x00019c70
        /*0d3c*/ 	.short	0x0100
        /*0d3e*/ 	.byte	0x06
	.zero		1


	//   ....[11]....
        /*0d40*/ 	.word	0x00000600
        /*0d44*/ 	.word	0x000000ff
        /*0d48*/ 	.word	0x00019c80
        /*0d4c*/ 	.short	0x0100
        /*0d4e*/ 	.byte	0x06
	.zero		1


	//   ....[12]....
        /*0d50*/ 	.word	0x00000610
        /*0d54*/ 	.word	0x000000ff
        /*0d58*/ 	.word	0x00019c78
        /*0d5c*/ 	.short	0x0100
        /*0d5e*/ 	.byte	0x06
	.zero		1


	//   ....[13]....
        /*0d60*/ 	.word	0x00000620
        /*0d64*/ 	.word	0x000000ff
        /*0d68*/ 	.word	0x00019c88
        /*0d6c*/ 	.short	0x0100
        /*0d6e*/ 	.byte	0x06
	.zero		1


	//   ....[14]....
        /*0d70*/ 	.word	0x00000750
        /*0d74*/ 	.word	0x000000ff
        /*0d78*/ 	.word	0x00019c90
        /*0d7c*/ 	.short	0x0100
        /*0d7e*/ 	.byte	0x08
	.zero		1


	//   ....[15]....
        /*0d80*/ 	.word	0x00000760
        /*0d84*/ 	.word	0x000000ff
        /*0d88*/ 	.word	0x00019ca0
        /*0d8c*/ 	.short	0x0100
        /*0d8e*/ 	.byte	0x08
	.zero		1


	//   ....[16]....
        /*0d90*/ 	.word	0x00000770
        /*0d94*/ 	.word	0x000000ff
        /*0d98*/ 	.word	0x00019c98
        /*0d9c*/ 	.short	0x0100
        /*0d9e*/ 	.byte	0x08
	.zero		1


	//   ....[17]....
        /*0da0*/ 	.word	0x00000780
        /*0da4*/ 	.word	0x000000ff
        /*0da8*/ 	.word	0x00019ca8
        /*0dac*/ 	.short	0x0100
        /*0dae*/ 	.byte	0x08
	.zero		1


	//   ....[18]....
        /*0db0*/ 	.word	0x000008c0
        /*0db4*/ 	.word	0x000000ff
        /*0db8*/ 	.word	0x00019cb0
        /*0dbc*/ 	.short	0x0100
        /*0dbe*/ 	.byte	0x08
	.zero		1


	//   ....[19]....
        /*0dc0*/ 	.word	0x000008d0
        /*0dc4*/ 	.word	0x000000ff
        /*0dc8*/ 	.word	0x00019cc0
        /*0dcc*/ 	.short	0x0100
        /*0dce*/ 	.byte	0x08
	.zero		1


	//   ....[20]....
        /*0dd0*/ 	.word	0x000008e0
        /*0dd4*/ 	.word	0x000000ff
        /*0dd8*/ 	.word	0x00019cb8
        /*0ddc*/ 	.short	0x0100
        /*0dde*/ 	.byte	0x08
	.zero		1


	//   ....[21]....
        /*0de0*/ 	.word	0x000008f0
        /*0de4*/ 	.word	0x000000ff
        /*0de8*/ 	.word	0x00019cc8
        /*0dec*/ 	.short	0x0100
        /*0dee*/ 	.byte	0x08
	.zero		1


	//   ....[22]....
        /*0df0*/ 	.word	0x000027d0
        /*0df4*/ 	.word	0x00000044
        /*0df8*/ 	.word	0x00019c90
        /*0dfc*/ 	.short	0x010a
        /*0dfe*/ 	.byte	0x3f
	.zero		1


	//   ....[23]....
        /*0e00*/ 	.word	0x000041a0
        /*0e04*/ 	.word	0x00000044
        /*0e08*/ 	.word	0x00019c90
        /*0e0c*/ 	.short	0x010a
        /*0e0e*/ 	.byte	0x3f
	.zero		1


	//   ....[24]....
        /*0e10*/ 	.word	0x00006220
        /*0e14*/ 	.word	0x00000044
        /*0e18*/ 	.word	0x00019c90
        /*0e1c*/ 	.short	0x010a
        /*0e1e*/ 	.byte	0x3f
	.zero		1


	//   ....[25]....
        /*0e20*/ 	.word	0x00006640
        /*0e24*/ 	.word	0x00000004
        /*0e28*/ 	.word	0x00000000
        /*0e2c*/ 	.short	0x0101
        /*0e2e*/ 	.byte	0x3f
	.zero		1


	//   ....[26]....
        /*0e30*/ 	.word	0x00006680
        /*0e34*/ 	.word	0x00000044
        /*0e38*/ 	.word	0x00019cb0
        /*0e3c*/ 	.short	0x010a
        /*0e3e*/ 	.byte	0x3f
	.zero		1


	//   ....[27]....
        /*0e40*/ 	.word	0x00006a50
        /*0e44*/ 	.word	0x00000044
        /*0e48*/ 	.word	0x00000000
        /*0e4c*/ 	.short	0x0101
        /*0e4e*/ 	.byte	0x3f
	.zero		1


	//   ....[28]....
        /*0e50*/ 	.word	0x00007200
        /*0e54*/ 	.word	0x00000012
        /*0e58*/ 	.word	0x00019c00
        /*0e5c*/ 	.short	0x010a
        /*0e5e*/ 	.byte	0x3f
	.zero		1


	//   ....[29]....
        /*0e60*/ 	.word	0x00007250
        /*0e64*/ 	.word	0x00000012
        /*0e68*/ 	.word	0x00019c00
        /*0e6c*/ 	.short	0x010a
        /*0e6e*/ 	.byte	0x3f
	.zero		1


	//   ....[30]....
        /*0e70*/ 	.word	0x000078f0
        /*0e74*/ 	.word	0x00000012
        /*0e78*/ 	.word	0x00019c00
        /*0e7c*/ 	.short	0x010a
        /*0e7e*/ 	.byte	0x3f
	.zero		1


	//   ....[31]....
        /*0e80*/ 	.word	0x00009410
        /*0e84*/ 	.word	0x00000012
        /*0e88*/ 	.word	0x00019c00
        /*0e8c*/ 	.short	0x010a
        /*0e8e*/ 	.byte	0x3f
	.zero		1


	//   ....[32]....
        /*0e90*/ 	.word	0x0000b5f0
        /*0e94*/ 	.word	0x00000003
        /*0e98*/ 	.word	0x00019c30
        /*0e9c*/ 	.short	0x010a
        /*0e9e*/ 	.byte	0x3f
	.zero		1


	//   ....[33]....
        /*0ea0*/ 	.word	0x0000b690
        /*0ea4*/ 	.word	0x00000003
        /*0ea8*/ 	.word	0x00019c30
        /*0eac*/ 	.short	0x010a
        /*0eae*/ 	.byte	0x3f
	.zero		1


	//   ....[34]....
        /*0eb0*/ 	.word	0x0000ccf0
        /*0eb4*/ 	.word	0x00000037
        /*0eb8*/ 	.word	0x00000000
        /*0ebc*/ 	.short	0x0101
        /*0ebe*/ 	.byte	0x3f
	.zero		1


	//   ....[35]....
        /*0ec0*/ 	.word	0x0000d890
        /*0ec4*/ 	.word	0x00000000
        /*0ec8*/ 	.word	0x00019c30
        /*0ecc*/ 	.short	0x010a
        /*0ece*/ 	.byte	0x3f
	.zero		1


	//   ....[36]....
        /*0ed0*/ 	.word	0x0000d900
        /*0ed4*/ 	.word	0x00000000
        /*0ed8*/ 	.word	0x00019c30
        /*0edc*/ 	.short	0x010a
        /*0ede*/ 	.byte	0x3f
	.zero		1


	//   ....[37]....
        /*0ee0*/ 	.word	0x0000db00
        /*0ee4*/ 	.word	0x00000007
        /*0ee8*/ 	.word	0x00019c50
        /*0eec*/ 	.short	0x010a
        /*0eee*/ 	.byte	0x3f
	.zero		1


	//   ....[38]....
        /*0ef0*/ 	.word	0x0000db50
        /*0ef4*/ 	.word	0x00000007
        /*0ef8*/ 	.word	0x00019c50
        /*0efc*/ 	.short	0x010a
        /*0efe*/ 	.byte	0x3f
	.zero		1


	//   ....[39]....
        /*0f00*/ 	.word	0x0000ddd0
        /*0f04*/ 	.word	0x00000000
        /*0f08*/ 	.word	0x00000000
        /*0f0c*/ 	.short	0x0101
        /*0f0e*/ 	.byte	0x3f
	.zero		1


	//   ....[40]....
        /*0f10*/ 	.word	0x0000ef90
        /*0f14*/ 	.word	0x00000007
        /*0f18*/ 	.word	0x00000000
        /*0f1c*/ 	.short	0x0101
        /*0f1e*/ 	.byte	0x3f
	.zero		1


	//   ....[41]....
        /*0f20*/ 	.word	0x0000f560
        /*0f24*/ 	.word	0x00000004
        /*0f28*/ 	.word	0x00019c50
        /*0f2c*/ 	.short	0x010a
        /*0f2e*/ 	.byte	0x3f
	.zero		1


	//   ....[42]....
        /*0f30*/ 	.word	0x0000f5b0
        /*0f34*/ 	.word	0x00000004
        /*0f38*/ 	.word	0x00019c50
        /*0f3c*/ 	.short	0x010a
        /*0f3e*/ 	.byte	0x3f
	.zero		1


	//   ....[43]....
        /*0f40*/ 	.word	0x0000fea0
        /*0f44*/ 	.word	0x00000004
        /*0f48*/ 	.word	0x00000000
        /*0f4c*/ 	.short	0x0101
        /*0f4e*/ 	.byte	0x3f
	.zero		1


	//   ....[44]....
        /*0f50*/ 	.word	0x000114e0
        /*0f54*/ 	.word	0x00000000
        /*0f58*/ 	.word	0x00000000
        /*0f5c*/ 	.short	0x0101
        /*0f5e*/ 	.byte	0x3f
	.zero		1


	//   ....[45]....
        /*0f60*/ 	.word	0x00013680
        /*0f64*/ 	.word	0x00000016
        /*0f68*/ 	.word	0x00019c20
        /*0f6c*/ 	.short	0x010a
        /*0f6e*/ 	.byte	0x3f
	.zero		1


	//   ....[46]....
        /*0f70*/ 	.word	0x00013740
        /*0f74*/ 	.word	0x00000007
        /*0f78*/ 	.word	0x00019ca0
        /*0f7c*/ 	.short	0x010a
        /*0f7e*/ 	.byte	0x3f
	.zero		1


	//   ....[47]....
        /*0f80*/ 	.word	0x00013b70
        /*0f84*/ 	.word	0x00000007
        /*0f88*/ 	.word	0x00019cc0
        /*0f8c*/ 	.short	0x010a
        /*0f8e*/ 	.byte	0x3f
	.zero		1


	//   ....[48]....
        /*0f90*/ 	.word	0x000140d0
        /*0f94*/ 	.word	0x00000008
        /*0f98*/ 	.word	0x00019ca0
        /*0f9c*/ 	.short	0x010a
        /*0f9e*/ 	.byte	0x3f
	.zero		1


	//   ....[49]....
        /*0fa0*/ 	.word	0x000144f0
        /*0fa4*/ 	.word	0x00000008
        /*0fa8*/ 	.word	0x00019cc0
        /*0fac*/ 	.short	0x010a
        /*0fae*/ 	.byte	0x3f
	.zero		1


	//   ....[50]....
        /*0fb0*/ 	.word	0x00015570
        /*0fb4*/ 	.word	0x00000004
        /*0fb8*/ 	.word	0x00019c80
        /*0fbc*/ 	.short	0x010a
        /*0fbe*/ 	.byte	0x3f
	.zero		1


	//   ....[51]....
        /*0fc0*/ 	.word	0x000159e0
        /*0fc4*/ 	.word	0x00000004
        /*0fc8*/ 	.word	0x00019c70
        /*0fcc*/ 	.short	0x0107
        /*0fce*/ 	.byte	0x3f
	.zero		1


	//   ....[52]....
        /*0fd0*/ 	.word	0x00015aa0
        /*0fd4*/ 	.word	0x00000004
        /*0fd8*/ 	.word	0x00019c70
        /*0fdc*/ 	.short	0x0101
        /*0fde*/ 	.byte	0x3f
	.zero		1


	//   ....[53]....
        /*0fe0*/ 	.word	0x00015af0
        /*0fe4*/ 	.word	0x00000004
        /*0fe8*/ 	.word	0x00019c40
        /*0fec*/ 	.short	0x010a
        /*0fee*/ 	.byte	0x3f
	.zero		1


	//   ....[54]....
        /*0ff0*/ 	.word	0x00015ea0
        /*0ff4*/ 	.word	0x00000004
        /*0ff8*/ 	.word	0x00019c30
        /*0ffc*/ 	.short	0x0107
        /*0ffe*/ 	.byte	0x3f
	.zero		1


	//   ....[55]....
        /*1000*/ 	.word	0x00015f70
        /*1004*/ 	.word	0x00000004
        /*1008*/ 	.word	0x00019c30
        /*100c*/ 	.short	0x0101
        /*100e*/ 	.byte	0x3f
	.zero		1


	//   ....[56]....
        /*1010*/ 	.word	0x00016960
        /*1014*/ 	.word	0x00000016
        /*1018*/ 	.word	0x00019c00
        /*101c*/ 	.short	0x0107
        /*101e*/ 	.byte	0x3f
	.zero		1


	//   ....[57]....
        /*1020*/ 	.word	0x00016a60
        /*1024*/ 	.word	0x00000016
        /*1028*/ 	.word	0x00019c00
        /*102c*/ 	.short	0x0101
        /*102e*/ 	.byte	0x3f
	.zero		1


	//   ....[58]....
        /*1030*/ 	.word	0x00016a80
        /*1034*/ 	.word	0x00000016
        /*1038*/ 	.word	0x00019c20
        /*103c*/ 	.short	0x010a
        /*103e*/ 	.byte	0x3f
	.zero		1


	//   ....[59]....
        /*1040*/ 	.word	0x00016e10
        /*1044*/ 	.word	0x00000000
        /*1048*/ 	.word	0x00019c80
        /*104c*/ 	.short	0x010a
        /*104e*/ 	.byte	0x3f
	.zero		1


	//   ....[60]....
        /*1050*/ 	.word	0x000171e0
        /*1054*/ 	.word	0x00000000
        /*1058*/ 	.word	0x00019c70
        /*105c*/ 	.short	0x0107
        /*105e*/ 	.byte	0x3f
	.zero		1


	//   ....[61]....
        /*1060*/ 	.word	0x000172a0
        /*1064*/ 	.word	0x00000000
        /*1068*/ 	.word	0x00019c70
        /*106c*/ 	.short	0x0101
        /*106e*/ 	.byte	0x3f
	.zero		1


	//   ....[62]....
        /*1070*/ 	.word	0x000172d0
        /*1074*/ 	.word	0x00000000
        /*1078*/ 	.word	0x00019c40
        /*107c*/ 	.short	0x010a
        /*107e*/ 	.byte	0x3f
	.zero		1


	//   ....[63]....
        /*1080*/ 	.word	0x00017620
        /*1084*/ 	.word	0x00000000
        /*1088*/ 	.word	0x00019c30
        /*108c*/ 	.short	0x0107
        /*108e*/ 	.byte	0x3f
	.zero		1


	//   ....[64]....
        /*1090*/ 	.word	0x000176e0
        /*1094*/ 	.word	0x00000000
        /*1098*/ 	.word	0x00019c30
        /*109c*/ 	.short	0x0101
        /*109e*/ 	.byte	0x3f
	.zero		1


	//   ....[65]....
        /*10a0*/ 	.word	0x00017770
        /*10a4*/ 	.word	0x00000002
        /*10a8*/ 	.word	0x00019c70
        /*10ac*/ 	.short	0x010a
        /*10ae*/ 	.byte	0x3f
	.zero		1


	//   ....[66]....
        /*10b0*/ 	.word	0x00017800
        /*10b4*/ 	.word	0x00000002
        /*10b8*/ 	.word	0x00019c60
        /*10bc*/ 	.short	0x010a
        /*10be*/ 	.byte	0x3f
	.zero		1


	//   ....[67]....
        /*10c0*/ 	.word	0x00017c70
        /*10c4*/ 	.word	0x00000002
        /*10c8*/ 	.word	0x00019c50
        /*10cc*/ 	.short	0x0101
        /*10ce*/ 	.byte	0x3f
	.zero		1


	//   ....[68]....
        /*10d0*/ 	.word	0x00017d00
        /*10d4*/ 	.word	0x00000002
        /*10d8*/ 	.word	0x00000000
        /*10dc*/ 	.short	0x0101
        /*10de*/ 	.byte	0x3f
	.zero		1


	//   ....[69]....
        /*10e0*/ 	.word	0x00017ec0
        /*10e4*/ 	.word	0x00000000
        /*10e8*/ 	.word	0x00019c70
        /*10ec*/ 	.short	0x010a
        /*10ee*/ 	.byte	0x3f
	.zero		1


	//   ....[70]....
        /*10f0*/ 	.word	0x00017f40
        /*10f4*/ 	.word	0x00000000
        /*10f8*/ 	.word	0x00019c60
        /*10fc*/ 	.short	0x010a
        /*10fe*/ 	.byte	0x3f
	.zero		1


	//   ....[71]....
        /*1100*/ 	.word	0x000183c0
        /*1104*/ 	.word	0x00000000
        /*1108*/ 	.word	0x00019c50
        /*110c*/ 	.short	0x0101
        /*110e*/ 	.byte	0x3f
	.zero		1


	//   ....[72]....
        /*1110*/ 	.word	0x00018480
        /*1114*/ 	.word	0x00000000
        /*1118*/ 	.word	0x00000000
        /*111c*/ 	.short	0x0101
        /*111e*/ 	.byte	0x3f
	.zero		1


	//   ....[73]....
        /*1120*/ 	.word	0x00018f60
        /*1124*/ 	.word	0x00000004
        /*1128*/ 	.word	0x00019c20
        /*112c*/ 	.short	0x010a
        /*112e*/ 	.byte	0x3f
	.zero		1


	//   ....[74]....
        /*1130*/ 	.word	0x000190d0
        /*1134*/ 	.word	0x00000005
        /*1138*/ 	.word	0x00019c40
        /*113c*/ 	.short	0x010a
        /*113e*/ 	.byte	0x3f
	.zero		1


	//   ....[75]....
        /*1140*/ 	.word	0x00019170
        /*1144*/ 	.word	0x00000017
        /*1148*/ 	.word	0x00019c40
        /*114c*/ 	.short	0x010a
        /*114e*/ 	.byte	0x3f
	.zero		1


	//   ....[76]....
        /*1150*/ 	.word	0x000191b0
        /*1154*/ 	.word	0x00000005
        /*1158*/ 	.word	0x00019c60
        /*115c*/ 	.short	0x010a
        /*115e*/ 	.byte	0x3f
	.zero		1


	//   ....[77]....
        /*1160*/ 	.word	0x000191f0
        /*1164*/ 	.word	0x00000017
        /*1168*/ 	.word	0x00019c60
        /*116c*/ 	.short	0x010a
        /*116e*/ 	.byte	0x3f
	.zero		1


	//   ....[78]....
        /*1170*/ 	.word	0x00019230
        /*1174*/ 	.word	0x00000005
        /*1178*/ 	.word	0x00019c80
        /*117c*/ 	.short	0x010a
        /*117e*/ 	.byte	0x3f
	.zero		1


	//   ....[79]....
        /*1180*/ 	.word	0x00019270
        /*1184*/ 	.word	0x00000017
        /*1188*/ 	.word	0x00019c80
        /*118c*/ 	.short	0x010a
        /*118e*/ 	.byte	0x3f
	.zero		1


	//   ....[80]....
        /*1190*/ 	.word	0x000192d0
        /*1194*/ 	.word	0x00000044
        /*1198*/ 	.word	0x00019c90
        /*119c*/ 	.short	0x010a
        /*119e*/ 	.byte	0x3f
	.zero		1


	//   ....[81]....
        /*11a0*/ 	.word	0x00019440
        /*11a4*/ 	.word	0x00000044
        /*11a8*/ 	.word	0x00019c90
        /*11ac*/ 	.short	0x010a
        /*11ae*/ 	.byte	0x3f
	.zero		1


	//   ....[82]....
        /*11b0*/ 	.word	0x000195c0
        /*11b4*/ 	.word	0x00000044
        /*11b8*/ 	.word	0x00019c90
        /*11bc*/ 	.short	0x010a
        /*11be*/ 	.byte	0x3f
	.zero		1


	//   ....[83]....
        /*11c0*/ 	.word	0x00019720
        /*11c4*/ 	.word	0x00000044
        /*11c8*/ 	.word	0x00019cb0
        /*11cc*/ 	.short	0x010a
        /*11ce*/ 	.byte	0x3f
	.zero		1


	//   ....[84]....
        /*11d0*/ 	.word	0x00019930
        /*11d4*/ 	.word	0x00000012
        /*11d8*/ 	.word	0x00019c00
        /*11dc*/ 	.short	0x010a
        /*11de*/ 	.byte	0x3f
	.zero		1


	//   ....[85]....
        /*11e0*/ 	.word	0x00019b50
        /*11e4*/ 	.word	0x00000012
        /*11e8*/ 	.word	0x00019c00
        /*11ec*/ 	.short	0x010a
        /*11ee*/ 	.byte	0x3f
	.zero		1


	//   ....[86]....
        /*11f0*/ 	.word	0x00019ba0
        /*11f4*/ 	.word	0x00000003
        /*11f8*/ 	.word	0x00019c30
        /*11fc*/ 	.short	0x010a
        /*11fe*/ 	.byte	0x3f
	.zero		1


	//   ....[87]....
        /*1200*/ 	.word	0x00019bf0
        /*1204*/ 	.word	0x00000000
        /*1208*/ 	.word	0x00019c30
        /*120c*/ 	.short	0x010a
        /*120e*/ 	.byte	0x3f
	.zero		1


	//   ....[88]....
        /*1210*/ 	.word	0x00019c40
        /*1214*/ 	.word	0x00000007
        /*1218*/ 	.word	0x00019c50
        /*121c*/ 	.short	0x010a
        /*121e*/ 	.byte	0x3f
	.zero		1


	//   ....[89]....
        /*1220*/ 	.word	0x00019c90
        /*1224*/ 	.word	0x00000004
        /*1228*/ 	.word	0x00019c50
        /*122c*/ 	.short	0x010a
        /*122e*/ 	.byte	0x3f
	.zero		1


	//   ....[90]....
        /*1230*/ 	.word	0x00019e30
        /*1234*/ 	.word	0x00000016
        /*1238*/ 	.word	0x00019c20
        /*123c*/ 	.short	0x010a
        /*123e*/ 	.byte	0x3f
	.zero		1


	//   ....[91]....
        /*1240*/ 	.word	0x00019e80
        /*1244*/ 	.word	0x00000007
        /*1248*/ 	.word	0x00019ca0
        /*124c*/ 	.short	0x010a
        /*124e*/ 	.byte	0x3f
	.zero		1


	//   ....[92]....
        /*1250*/ 	.word	0x00019ed0
        /*1254*/ 	.word	0x00000007
        /*1258*/ 	.word	0x00019cc0
        /*125c*/ 	.short	0x010a
        /*125e*/ 	.byte	0x3f
	.zero		1


	//   ....[93]....
        /*1260*/ 	.word	0x00019f20
        /*1264*/ 	.word	0x00000008
        /*1268*/ 	.word	0x00019ca0
        /*126c*/ 	.short	0x010a
        /*126e*/ 	.byte	0x3f
	.zero		1


	//   ....[94]....
        /*1270*/ 	.word	0x00019f70
        /*1274*/ 	.word	0x00000008
        /*1278*/ 	.word	0x00019cc0
        /*127c*/ 	.short	0x010a
        /*127e*/ 	.byte	0x3f
	.zero		1


	//   ....[95]....
        /*1280*/ 	.word	0x0001a0a0
        /*1284*/ 	.word	0x00000004
        /*1288*/ 	.word	0x00019c80
        /*128c*/ 	.short	0x010a
        /*128e*/ 	.byte	0x3f
	.zero		1


	//   ....[96]....
        /*1290*/ 	.word	0x0001a490
        /*1294*/ 	.word	0x00000004
        /*1298*/ 	.word	0x00019c40
        /*129c*/ 	.short	0x010a
        /*129e*/ 	.byte	0x3f
	.zero		1


	//   ....[97]....
        /*12a0*/ 	.word	0x0001ab30
        /*12a4*/ 	.word	0x00000016
        /*12a8*/ 	.word	0x00019c20
        /*12ac*/ 	.short	0x010a
        /*12ae*/ 	.byte	0x3f
	.zero		1


	//   ....[98]....
        /*12b0*/ 	.word	0x0001ab80
        /*12b4*/ 	.word	0x00000000
        /*12b8*/ 	.word	0x00019c80
        /*12bc*/ 	.short	0x010a
        /*12be*/ 	.byte	0x3f
	.zero		1


	//   ....[99]....
        /*12c0*/ 	.word	0x0001ae80
        /*12c4*/ 	.word	0x00000000
        /*12c8*/ 	.word	0x00019c40
        /*12cc*/ 	.short	0x010a
        /*12ce*/ 	.byte	0x3f
	.zero		1


	//   ....[100]....
        /*12d0*/ 	.word	0x0001b130
        /*12d4*/ 	.word	0x00000002
        /*12d8*/ 	.word	0x00019c70
        /*12dc*/ 	.short	0x010a
        /*12de*/ 	.byte	0x3f
	.zero		1


	//   ....[101]....
        /*12e0*/ 	.word	0x0001b180
        /*12e4*/ 	.word	0x00000002
        /*12e8*/ 	.word	0x00019c60
        /*12ec*/ 	.short	0x010a
        /*12ee*/ 	.byte	0x3f
	.zero		1


	//   ....[102]....
        /*12f0*/ 	.word	0x0001b1d0
        /*12f4*/ 	.word	0x00000000
        /*12f8*/ 	.word	0x00019c70
        /*12fc*/ 	.short	0x010a
        /*12fe*/ 	.byte	0x3f
	.zero		1


	//   ....[103]....
        /*1300*/ 	.word	0x0001b220
        /*1304*/ 	.word	0x00000000
        /*1308*/ 	.word	0x00019c60
        /*130c*/ 	.short	0x010a
        /*130e*/ 	.byte	0x3f
	.zero		1


	//   ....[104]....
        /*1310*/ 	.word	0x0001bc70
        /*1314*/ 	.word	0x00000004
        /*1318*/ 	.word	0x00019c20
        /*131c*/ 	.short	0x010a
        /*131e*/ 	.byte	0x3f
	.zero		1


	//   ....[105]....
        /*1320*/ 	.word	0x0001be10
        /*1324*/ 	.word	0x00000005
        /*1328*/ 	.word	0x00019c40
        /*132c*/ 	.short	0x010a
        /*132e*/ 	.byte	0x3f
	.zero		1


	//   ....[106]....
        /*1330*/ 	.word	0x0001be60
        /*1334*/ 	.word	0x00000017
        /*1338*/ 	.word	0x00019c40
        /*133c*/ 	.short	0x010a
        /*133e*/ 	.byte	0x3f
	.zero		1


	//   ....[107]....
        /*1340*/ 	.word	0x0001beb0
        /*1344*/ 	.word	0x00000005
        /*1348*/ 	.word	0x00019c60
        /*134c*/ 	.short	0x010a
        /*134e*/ 	.byte	0x3f
	.zero		1


	//   ....[108]....
        /*1350*/ 	.word	0x0001bf00
        /*1354*/ 	.word	0x00000017
        /*1358*/ 	.word	0x00019c60
        /*135c*/ 	.short	0x010a
        /*135e*/ 	.byte	0x3f
	.zero		1


	//   ....[109]....
        /*1360*/ 	.word	0x0001bf50
        /*1364*/ 	.word	0x00000005
        /*1368*/ 	.word	0x00019c80
        /*136c*/ 	.short	0x010a
        /*136e*/ 	.byte	0x3f
	.zero		1


	//----- nvinfo : EIATTR_NUM_MBARRIERS
	.align		4
.L_1194:
        /*1370*/ 	.byte	0x03, 0x38
        /*1372*/ 	.short	0x0016


	//----- nvinfo : EIATTR_EXIT_INSTR_OFFSETS
	.align		4
        /*1374*/ 	.byte	0x04, 0x1c
        /*1376*/ 	.short	(.L_1196 - .L_1195)


	//   ....[0]....
.L_1195:
        /*1378*/ 	.word	0x000192c0


	//----- nvinfo : EIATTR_MAX_THREADS
	.align		4
.L_1196:
        /*137c*/ 	.byte	0x04, 0x05
        /*137e*/ 	.short	(.L_1198 - .L_1197)
.L_1197:
        /*1380*/ 	.word	0x00000200
        /*1384*/ 	.word	0x00000001
        /*1388*/ 	.word	0x00000001


	//----- nvinfo : EIATTR_CRS_STACK_SIZE
	.align		4
.L_1198:
        /*138c*/ 	.byte	0x04, 0x1e
        /*138e*/ 	.short	(.L_1200 - .L_1199)
.L_1199:
        /*1390*/ 	.word	0x00000000


	//----- nvinfo : EIATTR_CBANK_PARAM_SIZE
	.align		4
.L_1200:
        /*1394*/ 	.byte	0x03, 0x19
        /*1396*/ 	.short	0x0af0


	//----- nvinfo : EIATTR_PARAM_CBANK
	.align		4
        /*1398*/ 	.byte	0x04, 0x0a
        /*139a*/ 	.short	(.L_1202 - .L_1201)
	.align		4
.L_1201:
        /*139c*/ 	.word	index@(.nv.constant0._ZN7cutlass13device_kernelIN5flash11enable_sm90INS1_16FlashAttnFwdSm90INS1_25CollectiveMainloopFwdSm90ILi2EN4cute5tupleIJNS5_1CILi1EEES8_S8_EEENS6_IJNS7_ILi192EEENS7_ILi128EEENS7_ILi96EEEEEELi96ENS_12float_e4m3_tEfNS_4arch4Sm90ELb0ELb0ELb0ELb1ELb1ELb1ELb0ELb1ELb1ELb1ELb0ELb0EEENS1_21CollectiveEpilogueFwdINS6_IJSA_SC_SB_EEES9_NS_10bfloat16_tESG_Li384ELb1ELb1ELb0ELb1EEENS1_36VarlenDynamicPersistentTileSchedulerILi192ELi128ELi384ELi128ELb0ELb1ELb1ELb0ELb1ELb1EEEEEEEEEvNT_6ParamsE)
        /*13a0*/ 	.short	0x0210
        /*13a2*/ 	.short	0x0af0


	//----- nvinfo : EIATTR_SW_WAR
	.align		4
.L_1202:
        /*13a4*/ 	.byte	0x04, 0x36
        /*13a6*/ 	.short	(.L_1204 - .L_1203)
.L_1203:
        /*13a8*/ 	.word	0x00000008
.L_1204:


//--------------------- .nv.info._ZN7cutlass13device_kernelIN5flash11enable_sm90INS1_16FlashAttnFwdSm90INS1_25CollectiveMainloopFwdSm90ILi2EN4cute5tupleIJNS5_1CILi1EEES8_S8_EEENS6_IJNS7_ILi192EEENS7_ILi128EEENS7_ILi96EEEEEELi96ENS_12float_e4m3_tEfNS_4arch4Sm90ELb0ELb1ELb0ELb0ELb1ELb0ELb0ELb1ELb1ELb1ELb0ELb0EEENS1_21CollectiveEpilogueFwdINS6_IJSA_SC_SB_EEES9_NS_10bfloat16_tESG_Li384ELb0ELb1ELb0ELb1EEENS1_30DynamicPersistentTileSchedulerILi384ELi128ELb0ELb1ELb1EEEEEEEEEvNT_6ParamsE --------------------------
	.section	.nv.info._ZN7cutlass13device_kernelIN5flash11enable_sm90INS1_16FlashAttnFwdSm90INS1_25CollectiveMainloopFwdSm90ILi2EN4cute5tupleIJNS5_1CILi1EEES8_S8_EEENS6_IJNS7_ILi192EEENS7_ILi128EEENS7_ILi96EEEEEELi96ENS_12float_e4m3_tEfNS_4arch4Sm90ELb0ELb1ELb0ELb0ELb1ELb0ELb0ELb1ELb1ELb1ELb0ELb0EEENS1_21CollectiveEpilogueFwdINS6_IJSA_SC_SB_EEES9_NS_10bfloat16_tESG_Li384ELb0ELb1ELb0ELb1EEENS1_30DynamicPersistentTileSchedulerILi384ELi128ELb0ELb1ELb1EEEEEEEEEvNT_6ParamsE,"",@"SHT_CUDA_INFO"
	.sectionflags	@""
	.align	4


	//----- nvinfo : EIATTR_CUDA_API_VERSION
	.align		4
        /*0000*/ 	.byte	0x04, 0x37
        /*0002*/ 	.short	(.L_1206 - .L_1205)
.L_1205:
        /*0004*/ 	.word	0x00000082


	//----- nvinfo : EIATTR_KPARAM_INFO
	.align		4
.L_1206:
        /*0008*/ 	.byte	0x04, 0x17
        /*000a*/ 	.short	(.L_1208 - .L_1207)
.L_1207:
        /*000c*/ 	.word	0x00000000
        /*0010*/ 	.short	0x0000
        /*0012*/ 	.short	0x0070
        /*0014*/ 	.byte	0x00, 0xf0, 0x01, 0x2a


	//----- nvinfo : EIATTR_SPARSE_MMA_MASK
	.align		4
.L_1208:
        /*0018*/ 	.byte	0x03, 0x50
        /*001a*/ 	.short	0x0000


	//----- nvinfo : EIATTR_MAXREG_COUNT
	.align		4
        /*001c*/ 	.byte	0x03, 0x1b
        /*001e*/ 	.short	0x0080


	//----- nvinfo : EIATTR_NUM_BARRIERS
	.align		4
        /*0020*/ 	.byte	0x02, 0x4c
        /*0022*/ 	.byte	0x09
	.zero		1


	//----- nvinfo : EIATTR_EXTERNS
	.align		4
        /*0024*/ 	.byte	0x04, 0x0f
        /*0026*/ 	.short	(.L_1210 - .L_1209)


	//   ....[0]....
	.align		4
.L_1209:
        /*0028*/ 	.word	index@(__assertfail)


	//----- nvinfo : EIATTR_ANNOTATIONS
	.align		4
.L_1210:
        /*002c*/ 	.byte	0x04, 0x55
        /*002e*/ 	.short	(.L_1212 - .L_1211)


	//   ....[0]....
.L_1211:
        /* <DEDUP_REMOVED lines=17> */


	//----- nvinfo : EIATTR_MERCURY_ISA_VERSION
	.align		4
.L_1212:
        /*0130*/ 	.byte	0x03, 0x5f
        /*0132*/ 	.short	0x0101


	//----- nvinfo : EIATTR_INT_WARP_WIDE_INSTR_OFFSETS
	.align		4
        /*0134*/ 	.byte	0x04, 0x31
        /*0136*/ 	.short	(.L_1214 - .L_1213)


	//   ....[0]....
.L_1213:
        /*0138*/ 	.word	0x000000c0


	//   ....[1]....
        /*013c*/ 	.word	0x000000d0


	//   ....[2]....
        /*0140*/ 	.word	0x00000170


	//   ....[3]....
        /*0144*/ 	.word	0x0000fbe0


	//   ....[4]....
        /*0148*/ 	.word	0x0000fc70


	//   ....[5]....
        /*014c*/ 	.word	0x00012a80


	//   ....[6]....
        /*0150*/ 	.word	0x00012b10


	//----- nvinfo : EIATTR_COOP_GROUP_MASK_REGIDS
	.align		4
.L_1214:
        /*0154*/ 	.byte	0x04, 0x29
        /*0156*/ 	.short	(.L_1216 - .L_1215)


	//   ....[0]....
.L_1215:
        /*0158*/ 	.word	0xffffffff


	//   ....[1]....
        /*015c*/ 	.word	0xffffffff


	//   ....[2]....
        /*0160*/ 	.word	0xffffffff


	//   ....[3]....
        /*0164*/ 	.word	0xffffffff


	//   ....[4]....
        /*0168*/ 	.word	0xffffffff


	//   ....[5]....
        /*016c*/ 	.word	0xffffffff


	//   ....[6]....
        /*0170*/ 	.word	0xffffffff


	//   ....[7]....
        /*0174*/ 	.word	0xffffffff


	//   ....[8]....
        /*0178*/ 	.word	0xffffffff


	//   ....[9]....
        /*017c*/ 	.word	0xffffffff


	//   ....[10]....
        /*0180*/ 	.word	0xffffffff


	//   ....[11]....
        /*0184*/ 	.word	0xffffffff


	//   ....[12]....
        /*0188*/ 	.word	0xffffffff


	//   ....[13]....
        /*018c*/ 	.word	0xffffffff


	//   ....[14]....
        /*0190*/ 	.word	0xffffffff


	//   ....[15]....
        /*0194*/ 	.word	0xffffffff


	//   ....[16]....
        /*0198*/ 	.word	0xffffffff


	//   ....[17]....
        /*019c*/ 	.word	0xffffffff


	//   ....[18]....
        /*01a0*/ 	.word	0xffffffff


	//   ....[19]....
        /*01a4*/ 	.word	0xffffffff


	//   ....[20]....
        /*01a8*/ 	.word	0xffffffff


	//   ....[21]....
        /*01ac*/ 	.word	0xffffffff


	//   ....[22]....
        /*01b0*/ 	.word	0xffffffff


	//   ....[23]....
        /*01b4*/ 	.word	0xffffffff


	//   ....[24]....
        /*01b8*/ 	.word	0xffffffff


	//   ....[25]....
        /*01bc*/ 	.word	0xffffffff


	//   ....[26]....
        /*01c0*/ 	.word	0xffffffff


	//   ....[27]....
        /*01c4*/ 	.word	0xffffffff


	//   ....[28]....
        /*01c8*/ 	.word	0xffffffff


	//   ....[29]....
        /*01cc*/ 	.word	0xffffffff


	//   ....[30]....
        /*01d0*/ 	.word	0xffffffff


	//   ....[31]....
        /*01d4*/ 	.word	0xffffffff


	//   ....[32]....
        /*01d8*/ 	.word	0xffffffff


	//   ....[33]....
        /*01dc*/ 	.word	0xffffffff


	//   ....[34]....
        /*01e0*/ 	.word	0xffffffff


	//   ....[35]....
        /*01e4*/ 	.word	0xffffffff


	//   ....[36]....
        /*01e8*/ 	.word	0xffffffff


	//   ....[37]....
        /*01ec*/ 	.word	0xffffffff


	//   ....[38]....
        /*01f0*/ 	.word	0xffffffff


	//   ....[39]....
        /*01f4*/ 	.word	0xffffffff


	//   ....[40]....
        /*01f8*/ 	.word	0xffffffff


	//   ....[41]....
        /*01fc*/ 	.word	0xffffffff


	//   ....[42]....
        /*0200*/ 	.word	0xffffffff


	//   ....[43]....
        /*0204*/ 	.word	0xffffffff


	//   ....[44]....
        /*0208*/ 	.word	0xffffffff


	//   ....[45]....
        /*020c*/ 	.word	0xffffffff


	//   ....[46]....
        /*0210*/ 	.word	0xffffffff


	//   ....[47]....
        /*0214*/ 	.word	0xffffffff


	//   ....[48]....
        /*0218*/ 	.word	0xffffffff


	//   ....[49]....
        /*021c*/ 	.word	0xffffffff


	//   ....[50]....
        /*0220*/ 	.word	0xffffffff


	//   ....[51]....
        /*0224*/ 	.word	0xffffffff


	//   ....[52]....
        /*0228*/ 	.word	0xffffffff


	//   ....[53]....
        /*022c*/ 	.word	0xffffffff


	//   ....[54]....
        /*0230*/ 	.word	0xffffffff


	//   ....[55]....
        /*0234*/ 	.word	0xffffffff


	//   ....[56]....
        /*0238*/ 	.word	0xffffffff


	//   ....[57]....
        /*023c*/ 	.word	0xffffffff


	//   ....[58]....
        /*0240*/ 	.word	0xffffffff


	//   ....[59]....
        /*0244*/ 	.word	0xffffffff


	//   ....[60]....
        /*0248*/ 	.word	0xffffffff


	//   ....[61]....
        /*024c*/ 	.word	0xffffffff


	//   ....[62]....
        /*0250*/ 	.word	0xffffffff


	//   ....[63]....
        /*0254*/ 	.word	0xffffffff


	//   ....[64]....
        /*0258*/ 	.word	0xffffffff


	//   ....[65]....
        /*025c*/ 	.word	0xffffffff


	//   ....[66]....
        /*0260*/ 	.word	0xffffffff


	//   ....[67]....
        /*0264*/ 	.word	0xffffffff


	//   ....[68]....
        /*0268*/ 	.word	0xffffffff


	//   ....[69]....
        /*026c*/ 	.word	0xffffffff


	//   ....[70]....
        /*0270*/ 	.word	0xffffffff


	//   ....[71]....
        /*0274*/ 	.word	0xffffffff


	//   ....[72]....
        /*0278*/ 	.word	0xffffffff


	//   ....[73]....
        /*027c*/ 	.word	0xffffffff


	//   ....[74]....
        /*0280*/ 	.word	0xffffffff


	//   ....[75]....
        /*0284*/ 	.word	0xffffffff


	//   ....[76]....
        /*0288*/ 	.word	0xffffffff


	//   ....[77]....
        /*028c*/ 	.word	0xffffffff


	//   ....[78]....
        /*0290*/ 	.word	0xffffffff


	//   ....[79]....
        /*0294*/ 	.word	0xffffffff


	//   ....[80]....
        /*0298*/ 	.word	0xffffffff


	//   ....[81]....
        /*029c*/ 	.word	0xffffffff


	//   ....[82]....
        /*02a0*/ 	.word	0xffffffff


	//   ....[83]....
        /*02a4*/ 	.word	0xffffffff


	//   ....[84]....
        /*02a8*/ 	.word	0xffffffff


	//   ....[85]....
        /*02ac*/ 	.word	0xffffffff


	//   ....[86]....
        /*02b0*/ 	.word	0xffffffff


	//   ....[87]....
        /*02b4*/ 	.word	0xffffffff


	//   ....[88]....
        /*02b8*/ 	.word	0xffffffff


	//   ....[89]....
        /*02bc*/ 	.word	0xffffffff


	//   ....[90]....
        /*02c0*/ 	.word	0xffffffff


	//   ....[91]....
        /*02c4*/ 	.word	0xffffffff


	//   ....[92]....
        /*02c8*/ 	.word	0xffffffff


	//   ....[93]....
        /*02cc*/ 	.word	0xffffffff


	//   ....[94]....
        /*02d0*/ 	.word	0x0500000f


	//   ....[95]....
        /*02d4*/ 	.word	0x0500000f


	//   ....[96]....
        /*02d8*/ 	.word	0x0500000f


	//   ....[97]....
        /*02dc*/ 	.word	0x0500000f


	//   ....[98]....
        /*02e0*/ 	.word	0x0500000f


	//   ....[99]....
        /*02e4*/ 	.word	0x0500000f


	//   ....[100]....
        /*02e8*/ 	.word	0x0500000f


	//   ....[101]....
        /*02ec*/ 	.word	0x0500000f


	//   ....[102]....
        /*02f0*/ 	.word	0x0500000f


	//   ....[103]....
        /*02f4*/ 	.word	0x0500000f


	//   ....[104]....
        /*02f8*/ 	.word	0x0500000f


	//   ....[105]....
        /*02fc*/ 	.word	0x0500000f


	//   ....[106]....
        /*0300*/ 	.word	0x0500000f


	//   ....[107]....
        /*0304*/ 	.word	0x0500000f


	//   ....[108]....
        /*0308*/ 	.word	0x0500000f


	//   ....[109]....
        /*030c*/ 	.word	0x0500000f


	//   ....[110]....
        /*0310*/ 	.word	0x0500000f


	//   ....[111]....
        /*0314*/ 	.word	0x0500000f


	//   ....[112]....
        /*0318*/ 	.word	0x0500000f


	//   ....[113]....
        /*031c*/ 	.word	0x0500000f


	//   ....[114]....
        /*0320*/ 	.word	0x0500000f


	//   ....[115]....
        /*0324*/ 	.word	0x0500000f


	//   ....[116]....
        /*0328*/ 	.word	0x0500000f


	//   ....[117]....
        /*032c*/ 	.word	0x0500000f


	//----- nvinfo : EIATTR_COOP_GROUP_INSTR_OFFSETS
	.align		4
.L_1216:
        /*0330*/ 	.byte	0x04, 0x28
        /*0332*/ 	.short	(.L_1218 - .L_1217)


	//   ....[0]....
.L_1217:
        /*0334*/ 	.word	0x00000070


	//   ....[1]....
        /*0338*/ 	.word	0x000000b0


	//   ....[2]....
        /*033c*/ 	.word	0x000002d0


	//   ....[3]....
        /*0340*/ 	.word	0x00000430


	//   ....[4]....
        /*0344*/ 	.word	0x00000550


	//   ....[5]....
        /*0348*/ 	.word	0x000006b0


	//   ....[6]....
        /*034c*/ 	.word	0x00001980


	//   ....[7]....
        /*0350*/ 	.word	0x00001ff0


	//   ....[8]....
        /*0354*/ 	.word	0x00002d80


	//   ....[9]....
        /*0358*/ 	.word	0x000035b0


	//   ....[10]....
        /*035c*/ 	.word	0x000036c0


	//   ....[11]....
        /*0360*/ 	.word	0x00003f80


	//   ....[12]....
        /*0364*/ 	.word	0x00003ff0


	//   ....[13]....
        /*0368*/ 	.word	0x000053c0


	//   ....[14]....
        /*036c*/ 	.word	0x000055e0


	//   ....[15]....
        /*0370*/ 	.word	0x000061d0


	//   ....[16]....
        /*0374*/ 	.word	0x000062d0


	//   ....[17]....
        /*0378*/ 	.word	0x00006b40


	//   ....[18]....
        /*037c*/ 	.word	0x00006bc0


	//   ....[19]....
        /*0380*/ 	.word	0x00008620


	//   ....[20]....
        /*0384*/ 	.word	0x00008630


	//   ....[21]....
        /*0388*/ 	.word	0x00008660


	//   ....[22]....
        /*038c*/ 	.word	0x00008670


	//   ....[23]....
        /*0390*/ 	.word	0x00009ef0


	//   ....[24]....
        /*0394*/ 	.word	0x0000a110


	//   ....[25]....
        /*0398*/ 	.word	0x0000ad00


	//   ....[26]....
        /*039c*/ 	.word	0x0000ae00


	//   ....[27]....
        /*03a0*/ 	.word	0x0000b650


	//   ....[28]....
        /*03a4*/ 	.word	0x0000b6e0


	//   ....[29]....
        /*03a8*/ 	.word	0x0000c950


	//   ....[30]....
        /*03ac*/ 	.word	0x0000c970


	//   ....[31]....
        /*03b0*/ 	.word	0x0000c9e0


	//   ....[32]....
        /*03b4*/ 	.word	0x0000c9f0


	//   ....[33]....
        /*03b8*/ 	.word	0x0000da30


	//   ....[34]....
        /*03bc*/ 	.word	0x0000da40


	//   ....[35]....
        /*03c0*/ 	.word	0x0000da50


	//   ....[36]....
        /*03c4*/ 	.word	0x0000da60


	//   ....[37]....
        /*03c8*/ 	.word	0x0000da70


	//   ....[38]....
        /*03cc*/ 	.word	0x0000da80


	//   ....[39]....
        /*03d0*/ 	.word	0x0000da90


	//   ....[40]....
        /*03d4*/ 	.word	0x0000daa0


	//   ....[41]....
        /*03d8*/ 	.word	0x0000dab0


	//   ....[42]....
        /*03dc*/ 	.word	0x0000dad0


	//   ....[43]....
        /*03e0*/ 	.word	0x0000dae0


	//   ....[44]....
        /*03e4*/ 	.word	0x0000daf0


	//   ....[45]....
        /*03e8*/ 	.word	0x0000db10


	//   ....[46]....
        /*03ec*/ 	.word	0x0000db20


	//   ....[47]....
        /*03f0*/ 	.word	0x0000db50


	//   ....[48]....
        /*03f4*/ 	.word	0x0000db60


	//   ....[49]....
        /*03f8*/ 	.word	0x0000db70


	//   ....[50]....
        /*03fc*/ 	.word	0x0000db80


	//   ....[51]....
        /*0400*/ 	.word	0x0000db90


	//   ....[52]....
        /*0404*/ 	.word	0x0000dba0


	//   ....[53]....
        /*0408*/ 	.word	0x0000dbb0


	//   ....[54]....
        /*040c*/ 	.word	0x0000dbc0


	//   ....[55]....
        /*0410*/ 	.word	0x0000dbd0


	//   ....[56]....
        /*0414*/ 	.word	0x0000dbe0


	//   ....[57]....
        /*0418*/ 	.word	0x0000dce0


	//   ....[58]....
        /*041c*/ 	.word	0x0000dd10


	//   ....[59]....
        /*0420*/ 	.word	0x0000de60


	//   ....[60]....
        /*0424*/ 	.word	0x0000dea0


	//   ....[61]....
        /*0428*/ 	.word	0x0000e1d0


	//   ....[62]....
        /*042c*/ 	.word	0x0000e200


	//   ....[63]....
        /*0430*/ 	.word	0x0000e320


	//   ....[64]....
        /*0434*/ 	.word	0x0000e340


	//   ....[65]....
        /*0438*/ 	.word	0x0000ea20


	//   ....[66]....
        /*043c*/ 	.word	0x0000ea30


	//   ....[67]....
        /*0440*/ 	.word	0x0000eb30


	//   ....[68]....
        /*0444*/ 	.word	0x0000eb50


	//   ....[69]....
        /*0448*/ 	.word	0x0000ed10


	//   ....[70]....
        /*044c*/ 	.word	0x00010820


	//   ....[71]....
        /*0450*/ 	.word	0x00010840


	//   ....[72]....
        /*0454*/ 	.word	0x00010850


	//   ....[73]....
        /*0458*/ 	.word	0x000108f0


	//   ....[74]....
        /*045c*/ 	.word	0x00010c80


	//   ....[75]....
        /*0460*/ 	.word	0x00010c90


	//   ....[76]....
        /*0464*/ 	.word	0x00010ca0


	//   ....[77]....
        /*0468*/ 	.word	0x00010cb0


	//   ....[78]....
        /*046c*/ 	.word	0x00011500


	//   ....[79]....
        /*0470*/ 	.word	0x00011520


	//   ....[80]....
        /*0474*/ 	.word	0x00011540


	//   ....[81]....
        /*0478*/ 	.word	0x00011550


	//   ....[82]....
        /*047c*/ 	.word	0x00011560


	//   ....[83]....
        /*0480*/ 	.word	0x00011660


	//   ....[84]....
        /*0484*/ 	.word	0x00011dc0


	//   ....[85]....
        /*0488*/ 	.word	0x00011de0


	//   ....[86]....
        /*048c*/ 	.word	0x00011e00


	//   ....[87]....
        /*0490*/ 	.word	0x00011e60


	//   ....[88]....
        /*0494*/ 	.word	0x000121f0


	//   ....[89]....
        /*0498*/ 	.word	0x00012200


	//   ....[90]....
        /*049c*/ 	.word	0x00012210


	//   ....[91]....
        /*04a0*/ 	.word	0x00012270


	//   ....[92]....
        /*04a4*/ 	.word	0x000132e0


	//   ....[93]....
        /*04a8*/ 	.word	0x00013480


	//   ....[94]....
        /*04ac*/ 	.word	0x00013b50


	//   ....[95]....
        /*04b0*/ 	.word	0x00013c30


	//   ....[96]....
        /*04b4*/ 	.word	0x00013cd0


	//   ....[97]....
        /*04b8*/ 	.word	0x00013d30


	//   ....[98]....
        /*04bc*/ 	.word	0x00013e10


	//   ....[99]....
        /*04c0*/ 	.word	0x00013f60


	//   ....[100]....
        /*04c4*/ 	.word	0x00013ff0


	//   ....[101]....
        /*04c8*/ 	.word	0x00014050


	//   ....[102]....
        /*04cc*/ 	.word	0x000140f0


	//   ....[103]....
        /*04d0*/ 	.word	0x000141f0


	//   ....[104]....
        /*04d4*/ 	.word	0x00014250


	//   ....[105]....
        /*04d8*/ 	.word	0x000142b0


	//   ....[106]....
        /*04dc*/ 	.word	0x00014350


	//   ....[107]....
        /*04e0*/ 	.word	0x00014410


	//   ....[108]....
        /*04e4*/ 	.word	0x00014490


	//   ....[109]....
        /*04e8*/ 	.word	0x00014640


	//   ....[110]....
        /*04ec*/ 	.word	0x000146f0


	//   ....[111]....
        /*04f0*/ 	.word	0x000147a0


	//   ....[112]....
        /*04f4*/ 	.word	0x00014850


	//   ....[113]....
        /*04f8*/ 	.word	0x00014940


	//   ....[114]....
        /*04fc*/ 	.word	0x000149d0


	//   ....[115]....
        /*0500*/ 	.word	0x00014a30


	//   ....[116]....
        /*0504*/ 	.word	0x00014b00


	//   ....[117]....
        /*0508*/ 	.word	0x00014d60


	//----- nvinfo : EIATTR_REG_RECONFIG
	.align		4
.L_1218:
        /*050c*/ 	.byte	0x01, 0x54
	.zero		2


	//----- nvinfo : EIATTR_SYSCALL_OFFSETS
	.align		4
        /*0510*/ 	.byte	0x04, 0x46
        /*0512*/ 	.short	(.L_1220 - .L_1219)


	//   ....[0]....
.L_1219:
        /*0514*/ 	.word	0x00001b60


	//   ....[1]....
        /*0518*/ 	.word	0x0000fde0


	//   ....[2]....
        /*051c*/ 	.word	0x0000ff50


	//   ....[3]....
        /*0520*/ 	.word	0x000100a0


	//   ....[4]....
        /*0524*/ 	.word	0x000101e0


	//   ....[5]....
        /*0528*/ 	.word	0x00010ff0


	//----- nvinfo : EIATTR_MBARRIER_INSTR_OFFSETS
	.align		4
.L_1220:
        /*052c*/ 	.byte	0x04, 0x39
        /*052e*/ 	.short	(.L_1222 - .L_1221)


	//   ....[0]....
.L_1221:
        /*0530*/ 	.word	0x00000180
        /*0534*/ 	.word	0x000000ff
        /*0538*/ 	.word	0x00019c00
        /*053c*/ 	.short	0x0100
        /*053e*/ 	.byte	0x08
	.zero		1


	//   ....[1]....
        /*0540*/ 	.word	0x00000190
        /*0544*/ 	.word	0x000000ff
        /*0548*/ 	.word	0x00019c20
        /*054c*/ 	.short	0x0100
        /*054e*/ 	.byte	0x08
	.zero		1


	//   ....[2]....
        /*0550*/ 	.word	0x00000280
        /*0554*/ 	.word	0x000000ff
        /*0558*/ 	.word	0x00019c30
        /*055c*/ 	.short	0x0100
        /*055e*/ 	.byte	0x08
	.zero		1


	//   ....[3]....
        /*0560*/ 	.word	0x00000290
        /*0564*/ 	.word	0x000000ff
        /*0568*/ 	.word	0x00019c40
        /*056c*/ 	.short	0x0100
        /*056e*/ 	.byte	0x08
	.zero		1


	//   ....[4]....
        /*0570*/ 	.word	0x000002a0
        /*0574*/ 	.word	0x000000ff
        /*0578*/ 	.word	0x00019c38
        /*057c*/ 	.short	0x0100
        /*057e*/ 	.byte	0x08
	.zero		1


	//   ....[5]....
        /*0580*/ 	.word	0x000002b0
        /*0584*/ 	.word	0x000000ff
        /*0588*/ 	.word	0x00019c48
        /*058c*/ 	.short	0x0100
        /*058e*/ 	.byte	0x08
	.zero		1


	//   ....[6]....
        /*0590*/ 	.word	0x000003e0
        /*0594*/ 	.word	0x000000ff
        /*0598*/ 	.word	0x00019c50
        /*059c*/ 	.short	0x0100
        /*059e*/ 	.byte	0x08
	.zero		1


	//   ....[7]....
        /*05a0*/ 	.word	0x000003f0
        /*05a4*/ 	.word	0x000000ff
        /*05a8*/ 	.word	0x00019c60
        /*05ac*/ 	.short	0x0100
        /*05ae*/ 	.byte	0x08
	.zero		1


	//   ....[8]....
        /*05b0*/ 	.word	0x00000400
        /*05b4*/ 	.word	0x000000ff
        /*05b8*/ 	.word	0x00019c58
        /*05bc*/ 	.short	0x0100
        /*05be*/ 	.byte	0x08
	.zero		1


	//   ....[9]....
        /*05c0*/ 	.word	0x00000410
        /*05c4*/ 	.word	0x000000ff
        /*05c8*/ 	.word	0x00019c68
        /*05cc*/ 	.short	0x0100
        /*05ce*/ 	.byte	0x08
	.zero		1


	//   ....[10]....
        /*05d0*/ 	.word	0x00000500
        /*05d4*/ 	.word	0x000000ff
        /*05d8*/ 	.word	0x00019c70
        /*05dc*/ 	.short	0x0100
        /*05de*/ 	.byte	0x06
	.zero		1


	//   ....[11]....
        /*05e0*/ 	.word	0x00000510
        /*05e4*/ 	.word	0x000000ff
        /*05e8*/ 	.word	0x00019c80
        /*05ec*/ 	.short	0x0100
        /*05ee*/ 	.byte	0x06
	.zero		1


	//   ....[12]....
        /*05f0*/ 	.word	0x00000520
        /*05f4*/ 	.word	0x000000ff
        /*05f8*/ 	.word	0x00019c78
        /*05fc*/ 	.short	0x0100
        /*05fe*/ 	.byte	0x06
	.zero		1


	//   ....[13]....
        /*0600*/ 	.word	0x00000530
        /*0604*/ 	.word	0x000000ff
        /*0608*/ 	.word	0x00019c88
        /*060c*/ 	.short	0x0100
        /*060e*/ 	.byte	0x06
	.zero		1


	//   ....[14]....
        /*0610*/ 	.word	0x00000660
        /*0614*/ 	.word	0x000000ff
        /*0618*/ 	.word	0x00019c90
        /*061c*/ 	.short	0x0100
        /*061e*/ 	.byte	0x08
	.zero		1


	//   ....[15]....
        /*0620*/ 	.word	0x00000670
        /*0624*/ 	.word	0x000000ff
        /*0628*/ 	.word	0x00019ca0
        /*062c*/ 	.short	0x0100
        /*062e*/ 	.byte	0x08
	.zero		1


	//   ....[16]....
        /*0630*/ 	.word	0x00000680
        /*0634*/ 	.word	0x000000ff
        /*0638*/ 	.word	0x00019c98
        /*063c*/ 	.short	0x0100
        /*063e*/ 	.byte	0x08
	.zero		1


	//   ....[17]....
        /*0640*/ 	.word	0x00000690
        /*0644*/ 	.word	0x000000ff
        /*0648*/ 	.word	0x00019ca8
        /*064c*/ 	.short	0x0100
        /*064e*/ 	.byte	0x08
	.zero		1


	//   ....[18]....
        /*0650*/ 	.word	0x000007e0
        /*0654*/ 	.word	0x000000ff
        /*0658*/ 	.word	0x00019cb0
        /*065c*/ 	.short	0x0100
        /*065e*/ 	.byte	0x08
	.zero		1


	//   ....[19]....
        /*0660*/ 	.word	0x000007f0
        /*0664*/ 	.word	0x000000ff
        /*0668*/ 	.word	0x00019cc0
        /*066c*/ 	.short	0x0100
        /*066e*/ 	.byte	0x08
	.zero		1


	//   ....[20]....
        /*0670*/ 	.word	0x00000800
        /*0674*/ 	.word	0x000000ff
        /*0678*/ 	.word	0x00019cb8
        /*067c*/ 	.short	0x0100
        /*067e*/ 	.byte	0x08
	.zero		1


	//   ....[21]....
        /*0680*/ 	.word	0x00000810
        /*0684*/ 	.word	0x000000ff
        /*0688*/ 	.word	0x00019cc8
        /*068c*/ 	.short	0x0100
        /*068e*/ 	.byte	0x08
	.zero		1


	//   ....[22]....
        /*0690*/ 	.word	0x00001be0
        /*0694*/ 	.word	0x000000ff
        /*0698*/ 	.word	0x00019c00
        /*069c*/ 	.short	0x010a
        /*069e*/ 	.byte	0x2e
	.zero		1


	//   ....[23]....
        /*06a0*/ 	.word	0x00001c60
        /*06a4*/ 	.word	0x00000003
        /*06a8*/ 	.word	0x00019c30
        /*06ac*/ 	.short	0x010a
        /*06ae*/ 	.byte	0x3f
	.zero		1


	//   ....[24]....
        /*06b0*/ 	.word	0x00001ca0
        /*06b4*/ 	.word	0x00000003
        /*06b8*/ 	.word	0x00019c30
        /*06bc*/ 	.short	0x010a
        /*06be*/ 	.byte	0x3f
	.zero		1


	//   ....[25]....
        /*06c0*/ 	.word	0x00002000
        /*06c4*/ 	.word	0x000000ff
        /*06c8*/ 	.word	0x00000000
        /*06cc*/ 	.short	0x0101
        /*06ce*/ 	.byte	0x06
	.zero		1


	//   ....[26]....
        /*06d0*/ 	.word	0x00004f00
        /*06d4*/ 	.word	0x000000ff
        /*06d8*/ 	.word	0x00019c30
        /*06dc*/ 	.short	0x010a
        /*06de*/ 	.byte	0x13
	.zero		1


	//   ....[27]....
        /*06e0*/ 	.word	0x00004f40
        /*06e4*/ 	.word	0x000000ff
        /*06e8*/ 	.word	0x00019c30
        /*06ec*/ 	.short	0x010a
        /*06ee*/ 	.byte	0x13
	.zero		1


	//   ....[28]....
        /*06f0*/ 	.word	0x000050a0
        /*06f4*/ 	.word	0x000000ff
        /*06f8*/ 	.word	0x00019c50
        /*06fc*/ 	.short	0x010a
        /*06fe*/ 	.byte	0x0b
	.zero		1


	//   ....[29]....
        /*0700*/ 	.word	0x000050e0
        /*0704*/ 	.word	0x000000ff
        /*0708*/ 	.word	0x00019c50
        /*070c*/ 	.short	0x010a
        /*070e*/ 	.byte	0x0b
	.zero		1


	//   ....[30]....
        /*0710*/ 	.word	0x00005350
        /*0714*/ 	.word	0x000000ff
        /*0718*/ 	.word	0x00000000
        /*071c*/ 	.short	0x0101
        /*071e*/ 	.byte	0x13
	.zero		1


	//   ....[31]....
        /*0720*/ 	.word	0x00007630
        /*0724*/ 	.word	0x000000ff
        /*0728*/ 	.word	0x00000000
        /*072c*/ 	.short	0x0101
        /*072e*/ 	.byte	0x06
	.zero		1


	//   ....[32]....
        /*0730*/ 	.word	0x00007e20
        /*0734*/ 	.word	0x000000ff
        /*0738*/ 	.word	0x00019c30
        /*073c*/ 	.short	0x010a
        /*073e*/ 	.byte	0x06
	.zero		1


	//   ....[33]....
        /*0740*/ 	.word	0x00007e60
        /*0744*/ 	.word	0x000000ff
        /*0748*/ 	.word	0x00019c30
        /*074c*/ 	.short	0x010a
        /*074e*/ 	.byte	0x06
	.zero		1


	//   ....[34]....
        /*0750*/ 	.word	0x00007fc0
        /*0754*/ 	.word	0x000000ff
        /*0758*/ 	.word	0x00019c50
        /*075c*/ 	.short	0x010a
        /*075e*/ 	.byte	0x0b
	.zero		1


	//   ....[35]....
        /*0760*/ 	.word	0x00008000
        /*0764*/ 	.word	0x000000ff
        /*0768*/ 	.word	0x00019c50
        /*076c*/ 	.short	0x010a
        /*076e*/ 	.byte	0x0b
	.zero		1


	//   ....[36]....
        /*0770*/ 	.word	0x000082c0
        /*0774*/ 	.word	0x000000ff
        /*0778*/ 	.word	0x00000000
        /*077c*/ 	.short	0x0101
        /*077e*/ 	.byte	0x06
	.zero		1


	//   ....[37]....
        /*0780*/ 	.word	0x00009430
        /*0784*/ 	.word	0x000000ff
        /*0788*/ 	.word	0x00000000
        /*078c*/ 	.short	0x0101
        /*078e*/ 	.byte	0x06
	.zero		1


	//   ....[38]....
        /*0790*/ 	.word	0x00009a30
        /*0794*/ 	.word	0x000000ff
        /*0798*/ 	.word	0x00019c30
        /*079c*/ 	.short	0x010a
        /*079e*/ 	.byte	0x06
	.zero		1


	//   ....[39]....
        /*07a0*/ 	.word	0x00009a70
        /*07a4*/ 	.word	0x000000ff
        /*07a8*/ 	.word	0x00019c30
        /*07ac*/ 	.short	0x010a
        /*07ae*/ 	.byte	0x06
	.zero		1


	//   ....[40]....
        /*07b0*/ 	.word	0x00009bd0
        /*07b4*/ 	.word	0x000000ff
        /*07b8*/ 	.word	0x00019c50
        /*07bc*/ 	.short	0x010a
        /*07be*/ 	.byte	0x0b
	.zero		1


	//   ....[41]....
        /*07c0*/ 	.word	0x00009c10
        /*07c4*/ 	.word	0x000000ff
        /*07c8*/ 	.word	0x00019c50
        /*07cc*/ 	.short	0x010a
        /*07ce*/ 	.byte	0x0b
	.zero		1


	//   ....[42]....
        /*07d0*/ 	.word	0x00009eb0
        /*07d4*/ 	.word	0x000000ff
        /*07d8*/ 	.word	0x00000000
        /*07dc*/ 	.short	0x0101
        /*07de*/ 	.byte	0x06
	.zero		1


	//   ....[43]....
        /*07e0*/ 	.word	0x0000c160
        /*07e4*/ 	.word	0x000000ff
        /*07e8*/ 	.word	0x00000000
        /*07ec*/ 	.short	0x0101
        /*07ee*/ 	.byte	0x06
	.zero		1


	//   ....[44]....
        /*07f0*/ 	.word	0x0000c680
        /*07f4*/ 	.word	0x000000ff
        /*07f8*/ 	.word	0x00019c50
        /*07fc*/ 	.short	0x010a
        /*07fe*/ 	.byte	0x0e
	.zero		1


	//   ....[45]....
        /*0800*/ 	.word	0x0000c6c0
        /*0804*/ 	.word	0x000000ff
        /*0808*/ 	.word	0x00019c50
        /*080c*/ 	.short	0x010a
        /*080e*/ 	.byte	0x0e
	.zero		1


	//   ....[46]....
        /*0810*/ 	.word	0x0000ccd0
        /*0814*/ 	.word	0x000000ff
        /*0818*/ 	.word	0x00000000
        /*081c*/ 	.short	0x0101
        /*081e*/ 	.byte	0x04
	.zero		1


	//   ....[47]....
        /*0820*/ 	.word	0x0000e1e0
        /*0824*/ 	.word	0x00000000
        /*0828*/ 	.word	0x00000000
        /*082c*/ 	.short	0x0101
        /*082e*/ 	.byte	0x3f
	.zero		1


	//   ....[48]....
        /*0830*/ 	.word	0x000105e0
        /*0834*/ 	.word	0x00000004
        /*0838*/ 	.word	0x00019c80
        /*083c*/ 	.short	0x010a
        /*083e*/ 	.byte	0x3f
	.zero		1


	//   ....[49]....
        /*0840*/ 	.word	0x000109c0
        /*0844*/ 	.word	0x00000004
        /*0848*/ 	.word	0x00019c70
        /*084c*/ 	.short	0x0107
        /*084e*/ 	.byte	0x3f
	.zero		1


	//   ....[50]....
        /*0850*/ 	.word	0x00010a80
        /*0854*/ 	.word	0x00000004
        /*0858*/ 	.word	0x00019c70
        /*085c*/ 	.short	0x0101
        /*085e*/ 	.byte	0x3f
	.zero		1


	//   ....[51]....
        /*0860*/ 	.word	0x00010ab0
        /*0864*/ 	.word	0x00000004
        /*0868*/ 	.word	0x00019c40
        /*086c*/ 	.short	0x010a
        /*086e*/ 	.byte	0x3f
	.zero		1


	//   ....[52]....
        /*0870*/ 	.word	0x00010dd0
        /*0874*/ 	.word	0x00000004
        /*0878*/ 	.word	0x00019c30
        /*087c*/ 	.short	0x0107
        /*087e*/ 	.byte	0x3f
	.zero		1


	//   ....[53]....
        /*0880*/ 	.word	0x00010ea0
        /*0884*/ 	.word	0x00000004
        /*0888*/ 	.word	0x00019c30
        /*088c*/ 	.short	0x0101
        /*088e*/ 	.byte	0x3f
	.zero		1


	//   ....[54]....
        /*0890*/ 	.word	0x00011740
        /*0894*/ 	.word	0x00000010
        /*0898*/ 	.word	0x00019c00
        /*089c*/ 	.short	0x0107
        /*089e*/ 	.byte	0x3f
	.zero		1


	//   ....[55]....
        /*08a0*/ 	.word	0x00011840
        /*08a4*/ 	.word	0x00000010
        /*08a8*/ 	.word	0x00019c00
        /*08ac*/ 	.short	0x0101
        /*08ae*/ 	.byte	0x3f
	.zero		1


	//   ....[56]....
        /*08b0*/ 	.word	0x00011860
        /*08b4*/ 	.word	0x00000010
        /*08b8*/ 	.word	0x00019c20
        /*08bc*/ 	.short	0x010a
        /*08be*/ 	.byte	0x3f
	.zero		1


	//   ....[57]....
        /*08c0*/ 	.word	0x00011bf0
        /*08c4*/ 	.word	0x00000004
        /*08c8*/ 	.word	0x00019c80
        /*08cc*/ 	.short	0x010a
        /*08ce*/ 	.byte	0x3f
	.zero		1


	//   ....[58]....
        /*08d0*/ 	.word	0x00011f30
        /*08d4*/ 	.word	0x00000004
        /*08d8*/ 	.word	0x00019c70
        /*08dc*/ 	.short	0x0107
        /*08de*/ 	.byte	0x3f
	.zero		1


	//   ....[59]....
        /*08e0*/ 	.word	0x00011ff0
        /*08e4*/ 	.word	0x00000004
        /*08e8*/ 	.word	0x00019c70
        /*08ec*/ 	.short	0x0101
        /*08ee*/ 	.byte	0x3f
	.zero		1


	//   ....[60]....
        /*08f0*/ 	.word	0x00012020
        /*08f4*/ 	.word	0x00000004
        /*08f8*/ 	.word	0x00019c40
        /*08fc*/ 	.short	0x010a
        /*08fe*/ 	.byte	0x3f
	.zero		1


	//   ....[61]....
        /*0900*/ 	.word	0x00012310
        /*0904*/ 	.word	0x00000004
        /*0908*/ 	.word	0x00019c30
        /*090c*/ 	.short	0x0107
        /*090e*/ 	.byte	0x3f
	.zero		1


	//   ....[62]....
        /*0910*/ 	.word	0x000123e0
        /*0914*/ 	.word	0x00000004
        /*0918*/ 	.word	0x00019c30
        /*091c*/ 	.short	0x0101
        /*091e*/ 	.byte	0x3f
	.zero		1


	//   ....[63]....
        /*0920*/ 	.word	0x00012460
        /*0924*/ 	.word	0x00000002
        /*0928*/ 	.word	0x00019c70
        /*092c*/ 	.short	0x010a
        /*092e*/ 	.byte	0x3f
	.zero		1


	//   ....[64]....
        /*0930*/ 	.word	0x000124f0
        /*0934*/ 	.word	0x00000002
        /*0938*/ 	.word	0x00019c60
        /*093c*/ 	.short	0x010a
        /*093e*/ 	.byte	0x3f
	.zero		1


	//   ....[65]....
        /*0940*/ 	.word	0x00012960
        /*0944*/ 	.word	0x00000002
        /*0948*/ 	.word	0x00019c50
        /*094c*/ 	.short	0x0101
        /*094e*/ 	.byte	0x3f
	.zero		1


	//   ....[66]....
        /*0950*/ 	.word	0x000129f0
        /*0954*/ 	.word	0x00000002
        /*0958*/ 	.word	0x00000000
        /*095c*/ 	.short	0x0101
        /*095e*/ 	.byte	0x3f
	.zero		1


	//   ....[67]....
        /*0960*/ 	.word	0x00012bc0
        /*0964*/ 	.word	0x00000000
        /*0968*/ 	.word	0x00019c70
        /*096c*/ 	.short	0x010a
        /*096e*/ 	.byte	0x3f
	.zero		1


	//   ....[68]....
        /*0970*/ 	.word	0x00012c40
        /*0974*/ 	.word	0x00000000
        /*0978*/ 	.word	0x00019c60
        /*097c*/ 	.short	0x010a
        /*097e*/ 	.byte	0x3f
	.zero		1


	//   ....[69]....
        /*0980*/ 	.word	0x000130c0
        /*0984*/ 	.word	0x00000000
        /*0988*/ 	.word	0x00019c50
        /*098c*/ 	.short	0x0101
        /*098e*/ 	.byte	0x3f
	.zero		1


	//   ....[70]....
        /*0990*/ 	.word	0x00013180
        /*0994*/ 	.word	0x00000000
        /*0998*/ 	.word	0x00000000
        /*099c*/ 	.short	0x0101
        /*099e*/ 	.byte	0x3f
	.zero		1


	//   ....[71]....
        /*09a0*/ 	.word	0x00013400
        /*09a4*/ 	.word	0x00000005
        /*09a8*/ 	.word	0x00019c20
        /*09ac*/ 	.short	0x010a
        /*09ae*/ 	.byte	0x3f
	.zero		1


	//   ....[72]....
        /*09b0*/ 	.word	0x00013580
        /*09b4*/ 	.word	0x00000003
        /*09b8*/ 	.word	0x00019c40
        /*09bc*/ 	.short	0x010a
        /*09be*/ 	.byte	0x3f
	.zero		1


	//   ....[73]....
        /*09c0*/ 	.word	0x00013620
        /*09c4*/ 	.word	0x00000005
        /*09c8*/ 	.word	0x00019c40
        /*09cc*/ 	.short	0x010a
        /*09ce*/ 	.byte	0x3f
	.zero		1


	//   ....[74]....
        /*09d0*/ 	.word	0x00013660
        /*09d4*/ 	.word	0x00000003
        /*09d8*/ 	.word	0x00019c60
        /*09dc*/ 	.short	0x010a
        /*09de*/ 	.byte	0x3f
	.zero		1


	//   ....[75]....
        /*09e0*/ 	.word	0x000136a0
        /*09e4*/ 	.word	0x00000005
        /*09e8*/ 	.word	0x00019c60
        /*09ec*/ 	.short	0x010a
        /*09ee*/ 	.byte	0x3f
	.zero		1


	//   ....[76]....
        /*09f0*/ 	.word	0x000136e0
        /*09f4*/ 	.word	0x00000003
        /*09f8*/ 	.word	0x00019c80
        /*09fc*/ 	.short	0x010a
        /*09fe*/ 	.byte	0x3f
	.zero		1


	//   ....[77]....
        /*0a00*/ 	.word	0x00013720
        /*0a04*/ 	.word	0x00000005
        /*0a08*/ 	.word	0x00019c80
        /*0a0c*/ 	.short	0x010a
        /*0a0e*/ 	.byte	0x3f
	.zero		1


	//   ....[78]....
        /*0a10*/ 	.word	0x00013790
        /*0a14*/ 	.word	0x00000003
        /*0a18*/ 	.word	0x00019c00
        /*0a1c*/ 	.short	0x010a
        /*0a1e*/ 	.byte	0x3f
	.zero		1


	//   ....[79]....
        /*0a20*/ 	.word	0x000137e0
        /*0a24*/ 	.word	0x00000003
        /*0a28*/ 	.word	0x00019c30
        /*0a2c*/ 	.short	0x010a
        /*0a2e*/ 	.byte	0x3f
	.zero		1


	//   ....[80]....
        /*0a30*/ 	.word	0x00013840
        /*0a34*/ 	.word	0x00000005
        /*0a38*/ 	.word	0x00019c30
        /*0a3c*/ 	.short	0x010a
        /*0a3e*/ 	.byte	0x3f
	.zero		1


	//   ....[81]....
        /*0a40*/ 	.word	0x000138a0
        /*0a44*/ 	.word	0x00000005
        /*0a48*/ 	.word	0x00019c50
        /*0a4c*/ 	.short	0x010a
        /*0a4e*/ 	.byte	0x3f
	.zero		1


	//   ....[82]....
        /*0a50*/ 	.word	0x00013900
        /*0a54*/ 	.word	0x00000009
        /*0a58*/ 	.word	0x00019c30
        /*0a5c*/ 	.short	0x010a
        /*0a5e*/ 	.byte	0x3f
	.zero		1


	//   ....[83]....
        /*0a60*/ 	.word	0x00013960
        /*0a64*/ 	.word	0x00000009
        /*0a68*/ 	.word	0x00019c50
        /*0a6c*/ 	.short	0x010a
        /*0a6e*/ 	.byte	0x3f
	.zero		1


	//   ....[84]....
        /*0a70*/ 	.word	0x000139c0
        /*0a74*/ 	.word	0x00000005
        /*0a78*/ 	.word	0x00019c30
        /*0a7c*/ 	.short	0x010a
        /*0a7e*/ 	.byte	0x3f
	.zero		1


	//   ....[85]....
        /*0a80*/ 	.word	0x00013a20
        /*0a84*/ 	.word	0x00000005
        /*0a88*/ 	.word	0x00019c50
        /*0a8c*/ 	.short	0x010a
        /*0a8e*/ 	.byte	0x3f
	.zero		1


	//   ....[86]....
        /*0a90*/ 	.word	0x00013a80
        /*0a94*/ 	.word	0x00000005
        /*0a98*/ 	.word	0x00019c50
        /*0a9c*/ 	.short	0x010a
        /*0a9e*/ 	.byte	0x3f
	.zero		1


	//   ....[87]....
        /*0aa0*/ 	.word	0x00013b80
        /*0aa4*/ 	.word	0x00000004
        /*0aa8*/ 	.word	0x00019c80
        /*0aac*/ 	.short	0x010a
        /*0aae*/ 	.byte	0x3f
	.zero		1


	//   ....[88]....
        /*0ab0*/ 	.word	0x00013eb0
        /*0ab4*/ 	.word	0x00000004
        /*0ab8*/ 	.word	0x00019c40
        /*0abc*/ 	.short	0x010a
        /*0abe*/ 	.byte	0x3f
	.zero		1


	//   ....[89]....
        /*0ac0*/ 	.word	0x00014540
        /*0ac4*/ 	.word	0x00000010
        /*0ac8*/ 	.word	0x00019c20
        /*0acc*/ 	.short	0x010a
        /*0ace*/ 	.byte	0x3f
	.zero		1


	//   ....[90]....
        /*0ad0*/ 	.word	0x00014590
        /*0ad4*/ 	.word	0x00000004
        /*0ad8*/ 	.word	0x00019c80
        /*0adc*/ 	.short	0x010a
        /*0ade*/ 	.byte	0x3f
	.zero		1


	//   ....[91]....
        /*0ae0*/ 	.word	0x00014890
        /*0ae4*/ 	.word	0x00000004
        /*0ae8*/ 	.word	0x00019c40
        /*0aec*/ 	.short	0x010a
        /*0aee*/ 	.byte	0x3f
	.zero		1


	//   ....[92]....
        /*0af0*/ 	.word	0x00014b40
        /*0af4*/ 	.word	0x00000002
        /*0af8*/ 	.word	0x00019c70
        /*0afc*/ 	.short	0x010a
        /*0afe*/ 	.byte	0x3f
	.zero		1


	//   ....[93]....
        /*0b00*/ 	.word	0x00014b90
        /*0b04*/ 	.word	0x00000002
        /*0b08*/ 	.word	0x00019c60
        /*0b0c*/ 	.short	0x010a
        /*0b0e*/ 	.byte	0x3f
	.zero		1


	//   ....[94]....
        /*0b10*/ 	.word	0x00014be0
        /*0b14*/ 	.word	0x00000000
        /*0b18*/ 	.word	0x00019c70
        /*0b1c*/ 	.short	0x010a
        /*0b1e*/ 	.byte	0x3f
	.zero		1


	//   ....[95]....
        /*0b20*/ 	.word	0x00014c30
        /*0b24*/ 	.word	0x00000000
        /*0b28*/ 	.word	0x00019c60
        /*0b2c*/ 	.short	0x010a
        /*0b2e*/ 	.byte	0x3f
	.zero		1


	//   ....[96]....
        /*0b30*/ 	.word	0x00014c80
        /*0b34*/ 	.word	0x00000005
        /*0b38*/ 	.word	0x00019c20
        /*0b3c*/ 	.short	0x010a
        /*0b3e*/ 	.byte	0x3f
	.zero		1


	//   ....[97]....
        /*0b40*/ 	.word	0x00014e20
        /*0b44*/ 	.word	0x00000003
        /*0b48*/ 	.word	0x00019c40
        /*0b4c*/ 	.short	0x010a
        /*0b4e*/ 	.byte	0x3f
	.zero		1


	//   ....[98]....
        /*0b50*/ 	.word	0x00014e70
        /*0b54*/ 	.word	0x00000005
        /*0b58*/ 	.word	0x00019c40
        /*0b5c*/ 	.short	0x010a
        /*0b5e*/ 	.byte	0x3f
	.zero		1


	//   ....[99]....
        /*0b60*/ 	.word	0x00014ec0
        /*0b64*/ 	.word	0x00000003
        /*0b68*/ 	.word	0x00019c60
        /*0b6c*/ 	.short	0x010a
        /*0b6e*/ 	.byte	0x3f
	.zero		1


	//   ....[100]....
        /*0b70*/ 	.word	0x00014f10
        /*0b74*/ 	.word	0x00000005
        /*0b78*/ 	.word	0x00019c60
        /*0b7c*/ 	.short	0x010a
        /*0b7e*/ 	.byte	0x3f
	.zero		1


	//   ....[101]....
        /*0b80*/ 	.word	0x00014f60
        /*0b84*/ 	.word	0x00000003
        /*0b88*/ 	.word	0x00019c80
        /*0b8c*/ 	.short	0x010a
        /*0b8e*/ 	.byte	0x3f
	.zero		1


	//----- nvinfo : EIATTR_NUM_MBARRIERS
	.align		4
.L_1222:
        /*0b90*/ 	.byte	0x03, 0x38
        /*0b92*/ 	.short	0x0016


	//----- nvinfo : EIATTR_EXIT_INSTR_OFFSETS
	.align		4
        /*0b94*/ 	.byte	0x04, 0x1c
        /*0b96*/ 	.short	(.L_1224 - .L_1223)


	//   ....[0]....
.L_1223:
        /*0b98*/ 	.word	0x00000960


	//   ....[1]....
        /*0b9c*/ 	.word	0x0000ec80


	//   ....[2]....
        /*0ba0*/ 	.word	0x00013770


	//----- nvinfo : EIATTR_MAX_THREADS
	.align		4
.L_1224:
        /*0ba4*/ 	.byte	0x04, 0x05
        /*0ba6*/ 	.short	(.L_1226 - .L_1225)
.L_1225:
        /*0ba8*/ 	.word	0x00000200
        /*0bac*/ 	.word	0x00000001
        /*0bb0*/ 	.word	0x00000001


	//----- nvinfo : EIATTR_CRS_STACK_SIZE
	.align		4
.L_1226:
        /*0bb4*/ 	.byte	0x04, 0x1e
        /*0bb6*/ 	.short	(.L_1228 - .L_1227)
.L_1227:
        /*0bb8*/ 	.word	0x00000000


	//----- nvinfo : EIATTR_CBANK_PARAM_SIZE
	.align		4
.L_1228:
        /*0bbc*/ 	.byte	0x03, 0x19
        /*0bbe*/ 	.short	0x0af0


	//----- nvinfo : EIATTR_PARAM_CBANK
	.align		4
        /*0bc0*/ 	.byte	0x04, 0x0a
        /*0bc2*/ 	.short	(.L_1230 - .L_1229)
	.align		4
.L_1229:
        /*0bc4*/ 	.word	index@(.nv.constant0._ZN7cutlass13device_kernelIN5flash11enable_sm90INS1_16FlashAttnFwdSm90INS1_25CollectiveMainloopFwdSm90ILi2EN4cute5tupleIJNS5_1CILi1EEES8_S8_EEENS6_IJNS7_ILi192EEENS7_ILi128EEENS7_ILi96EEEEEELi96ENS_12float_e4m3_tEfNS_4arch4Sm90ELb0ELb1ELb0ELb0ELb1ELb0ELb0ELb1ELb1ELb1ELb0ELb0EEENS1_21CollectiveEpilogueFwdINS6_IJSA_SC_SB_EEES9_NS_10bfloat16_tESG_Li384ELb0ELb1ELb0ELb1EEENS1_30DynamicPersistentTileSchedulerILi384ELi128ELb0ELb1ELb1EEEEEEEEEvNT_6ParamsE)
        /*0bc8*/ 	.short	0x0210
        /*0bca*/ 	.short	0x0af0


	//----- nvinfo : EIATTR_SW_WAR
	.align		4
.L_1230:
        /*0bcc*/ 	.byte	0x04, 0x36
        /*0bce*/ 	.short	(.L_1232 - .L_1231)
.L_1231:
        /*0bd0*/ 	.word	0x00000008
.L_1232:


//--------------------- .nv.info._ZN7cutlass13device_kernelIN5flash11enable_sm90INS1_16FlashAttnFwdSm90INS1_25CollectiveMainloopFwdSm90ILi2EN4cute5tupleIJNS5_1CILi1EEES8_S8_EEENS6_IJNS7_ILi192EEENS7_ILi128EEENS7_ILi96EEEEEELi96ENS_12float_e4m3_tEfNS_4arch4Sm90ELb0ELb1ELb0ELb1ELb1ELb0ELb0ELb1ELb1ELb1ELb0ELb0EEENS1_21CollectiveEpilogueFwdINS6_IJSA_SC_SB_EEES9_NS_10bfloat16_tESG_Li384ELb1ELb1ELb0ELb1EEENS1_36VarlenDynamicPersistentTileSchedulerILi192ELi128ELi384ELi128ELb0ELb1ELb1ELb1ELb0ELb1EEEEEEEEEvNT_6ParamsE --------------------------
	.section	.nv.info._ZN7cutlass13device_kernelIN5flash11enable_sm90INS1_16FlashAttnFwdSm90INS1_25CollectiveMainloopFwdSm90ILi2EN4cute5tupleIJNS5_1CILi1EEES8_S8_EEENS6_IJNS7_ILi192EEENS7_ILi128EEENS7_ILi96EEEEEELi96ENS_12float_e4m3_tEfNS_4arch4Sm90ELb0ELb1ELb0ELb1ELb1ELb0ELb0ELb1ELb1ELb1ELb0ELb0EEENS1_21CollectiveEpilogueFwdINS6_IJSA_SC_SB_EEES9_NS_10bfloat16_tESG_Li384ELb1ELb1ELb0ELb1EEENS1_36VarlenDynamicPersistentTileSchedulerILi192ELi128ELi384ELi128ELb0ELb1ELb1ELb1ELb0ELb1EEEEEEEEEvNT_6ParamsE,"",@"SHT_CUDA_INFO"
	.sectionflags	@""
	.align	4


	//----- nvinfo : EIATTR_CUDA_API_VERSION
	.align		4
        /*0000*/ 	.byte	0x04, 0x37
        /*0002*/ 	.short	(.L_1234 - .L_1233)
.L_1233:
        /*0004*/ 	.word	0x00000082


	//----- nvinfo : EIATTR_KPARAM_INFO
	.align		4
.L_1234:
        /*0008*/ 	.byte	0x04, 0x17
        /*000a*/ 	.short	(.L_1236 - .L_1235)
.L_1235:
        /*000c*/ 	.word	0x00000000
        /*0010*/ 	.short	0x0000
        /*0012*/ 	.short	0x0070
        /*0014*/ 	.byte	0x00, 0xf0, 0x01, 0x2a


	//----- nvinfo : EIATTR_SPARSE_MMA_MASK
	.align		4
.L_1236:
        /*0018*/ 	.byte	0x03, 0x50
        /*001a*/ 	.short	0x0000


	//----- nvinfo : EIATTR_MAXREG_COUNT
	.align		4
        /*001c*/ 	.byte	0x03, 0x1b
        /*001e*/ 	.short	0x0080


	//----- nvinfo : EIATTR_NUM_BARRIERS
	.align		4
        /*0020*/ 	.byte	0x02, 0x4c
        /*0022*/ 	.byte	0x09
	.zero		1


	//----- nvinfo : EIATTR_EXTERNS
	.align		4
        /*0024*/ 	.byte	0x04, 0x0f
        /*0026*/ 	.short	(.L_1238 - .L_1237)


	//   ....[0]....
	.align		4
.L_1237:
        /*0028*/ 	.word	index@(__assertfail)


	//----- nvinfo : EIATTR_ANNOTATIONS
	.align		4
.L_1238:
        /*002c*/ 	.byte	0x04, 0x55
        /*002e*/ 	.short	(.L_1240 - .L_1239)


	//   ....[0]....
.L_1239:
        /* <DEDUP_REMOVED lines=17> */


	//----- nvinfo : EIATTR_MERCURY_ISA_VERSION
	.align		4
.L_1240:
        /*0128*/ 	.byte	0x03, 0x5f
        /*012a*/ 	.short	0x0101


	//----- nvinfo : EIATTR_UNUSED_LOAD_BYTE_OFFSET
	.align		4
        /*012c*/ 	.byte	0x04, 0x44
        /*012e*/ 	.short	(.L_1242 - .L_1241)


	//   ....[0]....
.L_1241:
        /*0130*/ 	.word	0x00000940
        /*0134*/ 	.word	0x0000fff0


	//   ....[1]....
        /*0138*/ 	.word	0x0000d140
        /*013c*/ 	.word	0x0000fff0


	//----- nvinfo : EIATTR_INT_WARP_WIDE_INSTR_OFFSETS
	.align		4
.L_1242:
        /*0140*/ 	.byte	0x04, 0x31
        /*0142*/ 	.short	(.L_1244 - .L_1243)


	//   ....[0]....
.L_1243:
        /*0144*/ 	.word	0x000000c0


	//   ....[1]....
        /*0148*/ 	.word	0x000000d0


	//   ....[2]....
        /*014c*/ 	.word	0x00000170


	//   ....[3]....
        /*0150*/ 	.word	0x00010b00


	//   ....[4]....
        /*0154*/ 	.word	0x00010b90


	//   ....[5]....
        /*0158*/ 	.word	0x00013d30


	//   ....[6]....
        /*015c*/ 	.word	0x00013dc0


	//----- nvinfo : EIATTR_COOP_GROUP_MASK_REGIDS
	.align		4
.L_1244:
        /*0160*/ 	.byte	0x04, 0x29
        /*0162*/ 	.short	(.L_1246 - .L_1245)


	//   ....[0]....
.L_1245:
        /*0164*/ 	.word	0xffffffff


	//   ....[1]....
        /*0168*/ 	.word	0xffffffff


	//   ....[2]....
        /*016c*/ 	.word	0xffffffff


	//   ....[3]....
        /*0170*/ 	.word	0xffffffff


	//   ....[4]....
        /*0174*/ 	.word	0xffffffff


	//   ....[5]....
        /*0178*/ 	.word	0xffffffff


	//   ....[6]....
        /*017c*/ 	.word	0xffffffff


	//   ....[7]....
        /*0180*/ 	.word	0xffffffff


	//   ....[8]....
        /*0184*/ 	.word	0xffffffff


	//   ....[9]....
        /*0188*/ 	.word	0xffffffff


	//   ....[10]....
        /*018c*/ 	.word	0xffffffff


	//   ....[11]....
        /*0190*/ 	.word	0xffffffff


	//   ....[12]....
        /*0194*/ 	.word	0xffffffff


	//   ....[13]....
        /*0198*/ 	.word	0xffffffff


	//   ....[14]....
        /*019c*/ 	.word	0xffffffff


	//   ....[15]....
        /*01a0*/ 	.word	0xffffffff


	//   ....[16]....
        /*01a4*/ 	.word	0xffffffff


	//   ....[17]....
        /*01a8*/ 	.word	0xffffffff


	//   ....[18]....
        /*01ac*/ 	.word	0xffffffff


	//   ....[19]....
        /*01b0*/ 	.word	0xffffffff


	//   ....[20]....
        /*01b4*/ 	.word	0xffffffff


	//   ....[21]....
        /*01b8*/ 	.word	0xffffffff


	//   ....[22]....
        /*01bc*/ 	.word	0xffffffff


	//   ....[23]....
        /*01c0*/ 	.word	0xffffffff


	//   ....[24]....
        /*01c4*/ 	.word	0xffffffff


	//   ....[25]....
        /*01c8*/ 	.word	0xffffffff


	//   ....[26]....
        /*01cc*/ 	.word	0xffffffff


	//   ....[27]....
        /*01d0*/ 	.word	0xffffffff


	//   ....[28]....
        /*01d4*/ 	.word	0xffffffff


	//   ....[29]....
        /*01d8*/ 	.word	0xffffffff


	//   ....[30]....
        /*01dc*/ 	.word	0xffffffff


	//   ....[31]....
        /*01e0*/ 	.word	0xffffffff


	//   ....[32]....
        /*01e4*/ 	.word	0xffffffff


	//   ....[33]....
        /*01e8*/ 	.word	0xffffffff


	//   ....[34]....
        /*01ec*/ 	.word	0xffffffff


	//   ....[35]....
        /*01f0*/ 	.word	0xffffffff


	//   ....[36]....
        /*01f4*/ 	.word	0xffffffff


	//   ....[37]....
        /*01f8*/ 	.word	0xffffffff


	//   ....[38]....
        /*01fc*/ 	.word	0xffffffff


	//   ....[39]....
        /*0200*/ 	.word	0xffffffff


	//   ....[40]....
        /*0204*/ 	.word	0xffffffff


	//   ....[41]....
        /*0208*/ 	.word	0xffffffff


	//   ....[42]....
        /*020c*/ 	.word	0xffffffff


	//   ....[43]....
        /*0210*/ 	.word	0xffffffff


	//   ....[44]....
        /*0214*/ 	.word	0xffffffff


	//   ....[45]....
        /*0218*/ 	.word	0xffffffff


	//   ....[46]....
        /*021c*/ 	.word	0xffffffff


	//   ....[47]....
        /*0220*/ 	.word	0xffffffff


	//   ....[48]....
        /*0224*/ 	.word	0xffffffff


	//   ....[49]....
        /*0228*/ 	.word	0xffffffff


	//   ....[50]....
        /*022c*/ 	.word	0xffffffff


	//   ....[51]....
        /*0230*/ 	.word	0xffffffff


	//   ....[52]....
        /*0234*/ 	.word	0xffffffff


	//   ....[53]....
        /*0238*/ 	.word	0xffffffff


	//   ....[54]....
        /*023c*/ 	.word	0xffffffff


	//   ....[55]....
        /*0240*/ 	.word	0xffffffff


	//   ....[56]....
        /*0244*/ 	.word	0xffffffff


	//   ....[57]....
        /*0248*/ 	.word	0xffffffff


	//   ....[58]....
        /*024c*/ 	.word	0xffffffff


	//   ....[59]....
        /*0250*/ 	.word	0xffffffff


	//   ....[60]....
        /*0254*/ 	.word	0xffffffff


	//   ....[61]....
        /*0258*/ 	.word	0xffffffff


	//   ....[62]....
        /*025c*/ 	.word	0xffffffff


	//   ....[63]....
        /*0260*/ 	.word	0xffffffff


	//   ....[64]....
        /*0264*/ 	.word	0xffffffff


	//   ....[65]....
        /*0268*/ 	.word	0xffffffff


	//   ....[66]....
        /*026c*/ 	.word	0xffffffff


	//   ....[67]....
        /*0270*/ 	.word	0xffffffff


	//   ....[68]....
        /*0274*/ 	.word	0xffffffff


	//   ....[69]....
        /*0278*/ 	.word	0xffffffff


	//   ....[70]....
        /*027c*/ 	.word	0xffffffff


	//   ....[71]....
        /*0280*/ 	.word	0xffffffff


	//   ....[72]....
        /*0284*/ 	.word	0xffffffff


	//   ....[73]....
        /*0288*/ 	.word	0xffffffff


	//   ....[74]....
        /*028c*/ 	.word	0xffffffff


	//   ....[75]....
        /*0290*/ 	.word	0xffffffff


	//   ....[76]....
        /*0294*/ 	.word	0xffffffff


	//   ....[77]....
        /*0298*/ 	.word	0xffffffff


	//   ....[78]....
        /*029c*/ 	.word	0xffffffff


	//   ....[79]....
        /*02a0*/ 	.word	0xffffffff


	//   ....[80]....
        /*02a4*/ 	.word	0xffffffff


	//   ....[81]....
        /*02a8*/ 	.word	0xffffffff


	//   ....[82]....
        /*02ac*/ 	.word	0xffffffff


	//   ....[83]....
        /*02b0*/ 	.word	0xffffffff


	//   ....[84]....
        /*02b4*/ 	.word	0xffffffff


	//   ....[85]....
        /*02b8*/ 	.word	0xffffffff


	//   ....[86]....
        /*02bc*/ 	.word	0xffffffff


	//   ....[87]....
        /*02c0*/ 	.word	0xffffffff


	//   ....[88]....
        /*02c4*/ 	.word	0xffffffff


	//   ....[89]....
        /*02c8*/ 	.word	0xffffffff


	//   ....[90]....
        /*02cc*/ 	.word	0xffffffff


	//   ....[91]....
        /*02d0*/ 	.word	0xffffffff


	//   ....[92]....
        /*02d4*/ 	.word	0xffffffff


	//   ....[93]....
        /*02d8*/ 	.word	0xffffffff


	//   ....[94]....
        /*02dc*/ 	.word	0xffffffff


	//   ....[95]....
        /*02e0*/ 	.word	0xffffffff


	//   ....[96]....
        /*02e4*/ 	.word	0xffffffff


	//   ....[97]....
        /*02e8*/ 	.word	0xffffffff


	//   ....[98]....
        /*02ec*/ 	.word	0xffffffff


	//   ....[99]....
        /*02f0*/ 	.word	0xffffffff


	//   ....[100]....
        /*02f4*/ 	.word	0xffffffff


	//   ....[101]....
        /*02f8*/ 	.word	0xffffffff


	//   ....[102]....
        /*02fc*/ 	.word	0xffffffff


	//   ....[103]....
        /*0300*/ 	.word	0xffffffff


	//   ....[104]....
        /*0304*/ 	.word	0xffffffff


	//   ....[105]....
        /*0308*/ 	.word	0xffffffff


	//   ....[106]....
        /*030c*/ 	.word	0xffffffff


	//   ....[107]....
        /*0310*/ 	.word	0xffffffff


	//   ....[108]....
        /*0314*/ 	.word	0xffffffff


	//   ....[109]....
        /*0318*/ 	.word	0xffffffff


	//   ....[110]....
        /*031c*/ 	.word	0xffffffff


	//   ....[111]....
        /*0320*/ 	.word	0xffffffff


	//   ....[112]....
        /*0324*/ 	.word	0xffffffff


	//   ....[113]....
        /*0328*/ 	.word	0xffffffff


	//   ....[114]....
        /*032c*/ 	.word	0xffffffff


	//   ....[115]....
        /*0330*/ 	.word	0xffffffff


	//   ....[116]....
        /*0334*/ 	.word	0xffffffff


	//   ....[117]....
        /*0338*/ 	.word	0xffffffff


	//   ....[118]....
        /*033c*/ 	.word	0xffffffff


	//   ....[119]....
        /*0340*/ 	.word	0xffffffff


	//   ....[120]....
        /*0344*/ 	.word	0xffffffff


	//   ....[121]....
        /*0348*/ 	.word	0xffffffff


	//   ....[122]....
        /*034c*/ 	.word	0xffffffff


	//   ....[123]....
        /*0350*/ 	.word	0xffffffff


	//   ....[124]....
        /*0354*/ 	.word	0xffffffff


	//   ....[125]....
        /*0358*/ 	.word	0x0500000f


	//   ....[126]....
        /*035c*/ 	.word	0x0500000f


	//   ....[127]....
        /*0360*/ 	.word	0x0500000f


	//   ....[128]....
        /*0364*/ 	.word	0x0500000f


	//   ....[129]....
        /*0368*/ 	.word	0x0500000f


	//   ....[130]....
        /*036c*/ 	.word	0x0500000f


	//   ....[131]....
        /*0370*/ 	.word	0x0500000f


	//   ....[132]....
        /*0374*/ 	.word	0x0500000f


	//   ....[133]....
        /*0378*/ 	.word	0x0500000f


	//   ....[134]....
        /*037c*/ 	.word	0x0500000f


	//   ....[135]....
        /*0380*/ 	.word	0x0500000f


	//   ....[136]....
        /*0384*/ 	.word	0x0500000f


	//   ....[137]....
        /*0388*/ 	.word	0x0500000f


	//   ....[138]....
        /*038c*/ 	.word	0x0500000f


	//   ....[139]....
        /*0390*/ 	.word	0x0500000f


	//   ....[140]....
        /*0394*/ 	.word	0x0500000f


	//   ....[141]....
        /*0398*/ 	.word	0x0500000f


	//   ....[142]....
        /*039c*/ 	.word	0x0500000f


	//   ....[143]....
        /*03a0*/ 	.word	0x0500000f


	//   ....[144]....
        /*03a4*/ 	.word	0x0500000f


	//   ....[145]....
        /*03a8*/ 	.word	0x0500000f


	//   ....[146]....
        /*03ac*/ 	.word	0x0500000f


	//   ....[147]....
        /*03b0*/ 	.word	0x0500000f


	//   ....[148]....
        /*03b4*/ 	.word	0x0500000f


	//----- nvinfo : EIATTR_COOP_GROUP_INSTR_OFFSETS
	.align		4
.L_1246:
        /*03b8*/ 	.byte	0x04, 0x28
        /*03ba*/ 	.short	(.L_1248 - .L_1247)


	//   ....[0]....
.L_1247:
        /*03bc*/ 	.word	0x00000070


	//   ....[1]....
        /*03c0*/ 	.word	0x000000b0


	//   ....[2]....
        /*03c4*/ 	.word	0x000002d0


	//   ....[3]....
        /*03c8*/ 	.word	0x00000430


	//   ....[4]....
        /*03cc*/ 	.word	0x00000550


	//   ....[5]....
        /*03d0*/ 	.word	0x000006b0


	//   ....[6]....
        /*03d4*/ 	.word	0x00001b10


	//   ....[7]....
        /*03d8*/ 	.word	0x00002170


	//   ....[8]....
        /*03dc*/ 	.word	0x000023b0


	//   ....[9]....
        /*03e0*/ 	.word	0x00003710


	//   ....[10]....
        /*03e4*/ 	.word	0x00003820


	//   ....[11]....
        /*03e8*/ 	.word	0x000040c0


	//   ....[12]....
        /*03ec*/ 	.word	0x00004130


	//   ....[13]....
        /*03f0*/ 	.word	0x00005520


	//   ....[14]....
        /*03f4*/ 	.word	0x00005730


	//   ....[15]....
        /*03f8*/ 	.word	0x00006320


	//   ....[16]....
        /*03fc*/ 	.word	0x00006420


	//   ....[17]....
        /*0400*/ 	.word	0x00006c80


	//   ....[18]....
        /*0404*/ 	.word	0x00006cf0


	//   ....[19]....
        /*0408*/ 	.word	0x00008780


	//   ....[20]....
        /*040c*/ 	.word	0x00008790


	//   ....[21]....
        /*0410*/ 	.word	0x000087c0


	//   ....[22]....
        /*0414*/ 	.word	0x000087d0


	//   ....[23]....
        /*0418*/ 	.word	0x0000a050


	//   ....[24]....
        /*041c*/ 	.word	0x0000a260


	//   ....[25]....
        /*0420*/ 	.word	0x0000ae50


	//   ....[26]....
        /*0424*/ 	.word	0x0000af50


	//   ....[27]....
        /*0428*/ 	.word	0x0000b7b0


	//   ....[28]....
        /*042c*/ 	.word	0x0000b820


	//   ....[29]....
        /*0430*/ 	.word	0x0000caa0


	//   ....[30]....
        /*0434*/ 	.word	0x0000cac0


	//   ....[31]....
        /*0438*/ 	.word	0x0000cb30


	//   ....[32]....
        /*043c*/ 	.word	0x0000cb40


	//   ....[33]....
        /*0440*/ 	.word	0x0000d7f0


	//   ....[34]....
        /*0444*/ 	.word	0x0000d800


	//   ....[35]....
        /*0448*/ 	.word	0x0000d810


	//   ....[36]....
        /*044c*/ 	.word	0x0000d820


	//   ....[37]....
        /*0450*/ 	.word	0x0000d830


	//   ....[38]....
        /*0454*/ 	.word	0x0000d840


	//   ....[39]....
        /*0458*/ 	.word	0x0000d850


	//   ....[40]....
        /*045c*/ 	.word	0x0000d860


	//   ....[41]....
        /*0460*/ 	.word	0x0000d890


	//   ....[42]....
        /*0464*/ 	.word	0x0000d8c0


	//   ....[43]....
        /*0468*/ 	.word	0x0000d900


	//   ....[44]....
        /*046c*/ 	.word	0x0000d910


	//   ....[45]....
        /*0470*/ 	.word	0x0000d930


	//   ....[46]....
        /*0474*/ 	.word	0x0000d940


	//   ....[47]....
        /*0478*/ 	.word	0x0000d970


	//   ....[48]....
        /*047c*/ 	.word	0x0000d980


	//   ....[49]....
        /*0480*/ 	.word	0x0000d9a0


	//   ....[50]....
        /*0484*/ 	.word	0x0000d9b0


	//   ....[51]....
        /*0488*/ 	.word	0x0000d9c0


	//   ....[52]....
        /*048c*/ 	.word	0x0000d9e0


	//   ....[53]....
        /*0490*/ 	.word	0x0000da10


	//   ....[54]....
        /*0494*/ 	.word	0x0000da20


	//   ....[55]....
        /*0498*/ 	.word	0x0000da40


	//   ....[56]....
        /*049c*/ 	.word	0x0000da50


	//   ....[57]....
        /*04a0*/ 	.word	0x0000e020


	//   ....[58]....
        /*04a4*/ 	.word	0x0000e060


	//   ....[59]....
        /*04a8*/ 	.word	0x0000e090


	//   ....[60]....
        /*04ac*/ 	.word	0x0000e0c0


	//   ....[61]....
        /*04b0*/ 	.word	0x0000e580


	//   ....[62]....
        /*04b4*/ 	.word	0x0000e5b0


	//   ....[63]....
        /*04b8*/ 	.word	0x0000e6d0


	//   ....[64]....
        /*04bc*/ 	.word	0x0000e6f0


	//   ....[65]....
        /*04c0*/ 	.word	0x0000f000


	//   ....[66]....
        /*04c4*/ 	.word	0x0000f010


	//   ....[67]....
        /*04c8*/ 	.word	0x0000f110


	//   ....[68]....
        /*04cc*/ 	.word	0x0000f130


	//   ....[69]....
        /*04d0*/ 	.word	0x0000f2b0


	//   ....[70]....
        /*04d4*/ 	.word	0x0000f450


	//   ....[71]....
        /*04d8*/ 	.word	0x0000f480


	//   ....[72]....
        /*04dc*/ 	.word	0x0000f4b0


	//   ....[73]....
        /*04e0*/ 	.word	0x0000f4f0


	//   ....[74]....
        /*04e4*/ 	.word	0x0000f520


	//   ....[75]....
        /*04e8*/ 	.word	0x0000f560


	//   ....[76]....
        /*04ec*/ 	.word	0x0000f6a0


	//   ....[77]....
        /*04f0*/ 	.word	0x0000f6d0


	//   ....[78]....
        /*04f4*/ 	.word	0x0000f700


	//   ....[79]....
        /*04f8*/ 	.word	0x0000f730


	//   ....[80]....
        /*04fc*/ 	.word	0x0000f760


	//   ....[81]....
        /*0500*/ 	.word	0x0000f7a0


	//   ....[82]....
        /*0504*/ 	.word	0x0000f840


	//   ....[83]....
        /*0508*/ 	.word	0x0000f8a0


	//   ....[84]....
        /*050c*/ 	.word	0x0000f950


	//   ....[85]....
        /*0510*/ 	.word	0x000117a0


	//   ....[86]....
        /*0514*/ 	.word	0x000117b0


	//   ....[87]....
        /*0518*/ 	.word	0x000117c0


	//   ....[88]....
        /*051c*/ 	.word	0x000118e0


	//   ....[89]....
        /*0520*/ 	.word	0x00011d10


	//   ....[90]....
        /*0524*/ 	.word	0x00011d20


	//   ....[91]....
        /*0528*/ 	.word	0x00011d30


	//   ....[92]....
        /*052c*/ 	.word	0x00011d40


	//   ....[93]....
        /*0530*/ 	.word	0x000126a0


	//   ....[94]....
        /*0534*/ 	.word	0x000126d0


	//   ....[95]....
        /*0538*/ 	.word	0x000126f0


	//   ....[96]....
        /*053c*/ 	.word	0x00012700


	//   ....[97]....
        /*0540*/ 	.word	0x00012800


	//   ....[98]....
        /*0544*/ 	.word	0x00012810


	//   ....[99]....
        /*0548*/ 	.word	0x00013000


	//   ....[100]....
        /*054c*/ 	.word	0x00013020


	//   ....[101]....
        /*0550*/ 	.word	0x00013040


	//   ....[102]....
        /*0554*/ 	.word	0x000130a0


	//   ....[103]....
        /*0558*/ 	.word	0x00013490


	//   ....[104]....
        /*055c*/ 	.word	0x000134a0


	//   ....[105]....
        /*0560*/ 	.word	0x000134b0


	//   ....[106]....
        /*0564*/ 	.word	0x00013510


	//   ....[107]....
        /*0568*/ 	.word	0x000145f0


	//   ....[108]....
        /*056c*/ 	.word	0x00014620


	//   ....[109]....
        /*0570*/ 	.word	0x00014660


	//   ....[110]....
        /*0574*/ 	.word	0x00014690


	//   ....[111]....
        /*0578*/ 	.word	0x000146a0


	//   ....[112]....
        /*057c*/ 	.word	0x000146d0


	//   ....[113]....
        /*0580*/ 	.word	0x000146f0


	//   ....[114]....
        /*0584*/ 	.word	0x00014710


	//   ....[115]....
        /*0588*/ 	.word	0x00014840


	//   ....[116]....
        /*058c*/ 	.word	0x00014870


	//   ....[117]....
        /*0590*/ 	.word	0x000148a0


	//   ....[118]....
        /*0594*/ 	.word	0x000148d0


	//   ....[119]....
        /*0598*/ 	.word	0x00014900


	//   ....[120]....
        /*059c*/ 	.word	0x00014940


	//   ....[121]....
        /*05a0*/ 	.word	0x000149d0


	//   ....[122]....
        /*05a4*/ 	.word	0x00014a00


	//   ....[123]....
        /*05a8*/ 	.word	0x00014a80


	//   ....[124]....
        /*05ac*/ 	.word	0x00015150


	//   ....[125]....
        /*05b0*/ 	.word	0x00015820


	//   ....[126]....
        /*05b4*/ 	.word	0x00015900


	//   ....[127]....
        /*05b8*/ 	.word	0x000159a0


	//   ....[128]....
        /*05bc*/ 	.word	0x00015b50


	//   ....[129]....
        /*05c0*/ 	.word	0x00015bf0


	//   ....[130]....
        /*05c4*/ 	.word	0x00015ce0


	//   ....[131]....
        /*05c8*/ 	.word	0x00015d70


	//   ....[132]....
        /*05cc*/ 	.word	0x00015dd0


	//   ....[133]....
        /*05d0*/ 	.word	0x00015e70


	//   ....[134]....
        /*05d4*/ 	.word	0x00015f80


	//   ....[135]....
        /*05d8*/ 	.word	0x00015fe0


	//   ....[136]....
        /*05dc*/ 	.word	0x00016040


	//   ....[137]....
        /*05e0*/ 	.word	0x000160e0


	//   ....[138]....
        /*05e4*/ 	.word	0x000161b0


	//   ....[139]....
        /*05e8*/ 	.word	0x00016290


	//   ....[140]....
        /*05ec*/ 	.word	0x000163d0


	//   ....[141]....
        /*05f0*/ 	.word	0x00016480


	//   ....[142]....
        /*05f4*/ 	.word	0x00016530


	//   ....[143]....
        /*05f8*/ 	.word	0x000165e0


	//   ....[144]....
        /*05fc*/ 	.word	0x000166d0


	//   ....[145]....
        /*0600*/ 	.word	0x00016760


	//   ....[146]....
        /*0604*/ 	.word	0x000167c0


	//   ....[147]....
        /*0608*/ 	.word	0x00016890


	//   ....[148]....
        /*060c*/ 	.word	0x00016af0


	//----- nvinfo : EIATTR_REG_RECONFIG
	.align		4
.L_1248:
        /*0610*/ 	.byte	0x01, 0x54
	.zero		2


	//----- nvinfo : EIATTR_SYSCALL_OFFSETS
	.align		4
        /*0614*/ 	.byte	0x04, 0x46
        /*0616*/ 	.short	(.L_1250 - .L_1249)


	//   ....[0]....
.L_1249:
        /*0618*/ 	.word	0x00001cf0


	//   ....[1]....
        /*061c*/ 	.word	0x00010cf0


	//   ....[2]....
        /*0620*/ 	.word	0x00010e60


	//   ....[3]....
        /*0624*/ 	.word	0x00010fb0


	//   ....[4]....
        /*0628*/ 	.word	0x000110f0


	//   ....[5]....
        /*062c*/ 	.word	0x00012110


	//----- nvinfo : EIATTR_MBARRIER_INSTR_OFFSETS
	.align		4
.L_1250:
        /*0630*/ 	.byte	0x04, 0x39
        /*0632*/ 	.short	(.L_1252 - .L_1251)


	//   ....[0]....
.L_1251:
        /*0634*/ 	.word	0x00000180
        /*0638*/ 	.word	0x000000ff
        /*063c*/ 	.word	0x00019c00
        /*0640*/ 	.short	0x0100
        /*0642*/ 	.byte	0x08
	.zero		1


	//   ....[1]....
        /*0644*/ 	.word	0x00000190
        /*0648*/ 	.word	0x000000ff
        /*064c*/ 	.word	0x00019c20
        /*0650*/ 	.short	0x0100
        /*0652*/ 	.byte	0x08
	.zero		1


	//   ....[2]....
        /*0654*/ 	.word	0x00000280
        /*0658*/ 	.word	0x000000ff
        /*065c*/ 	.word	0x00019c30
        /*0660*/ 	.short	0x0100
        /*0662*/ 	.byte	0x08
	.zero		1


	//   ....[3]....
        /*0664*/ 	.word	0x00000290
        /*0668*/ 	.word	0x000000ff
        /*066c*/ 	.word	0x00019c40
        /*0670*/ 	.short	0x0100
        /*0672*/ 	.byte	0x08
	.zero		1


	//   ....[4]....
        /*0674*/ 	.word	0x000002a0
        /*0678*/ 	.word	0x000000ff
        /*067c*/ 	.word	0x00019c38
        /*0680*/ 	.short	0x0100
        /*0682*/ 	.byte	0x08
	.zero		1


	//   ....[5]....
        /*0684*/ 	.word	0x000002b0
        /*0688*/ 	.word	0x000000ff
        /*068c*/ 	.word	0x00019c48
        /*0690*/ 	.short	0x0100
        /*0692*/ 	.byte	0x08
	.zero		1


	//   ....[6]....
        /*0694*/ 	.word	0x000003e0
        /*0698*/ 	.word	0x000000ff
        /*069c*/ 	.word	0x00019c50
        /*06a0*/ 	.short	0x0100
        /*06a2*/ 	.byte	0x08
	.zero		1


	//   ....[7]....
        /*06a4*/ 	.word	0x000003f0
        /*06a8*/ 	.word	0x000000ff
        /*06ac*/ 	.word	0x00019c60
        /*06b0*/ 	.short	0x0100
        /*06b2*/ 	.byte	0x08
	.zero		1


	//   ....[8]....
        /*06b4*/ 	.word	0x00000400
        /*06b8*/ 	.word	0x000000ff
        /*06bc*/ 	.word	0x00019c58
        /*06c0*/ 	.short	0x0100
        /*06c2*/ 	.byte	0x08
	.zero		1


	//   ....[9]....
        /*06c4*/ 	.word	0x00000410
        /*06c8*/ 	.word	0x000000ff
        /*06cc*/ 	.word	0x00019c68
        /*06d0*/ 	.short	0x0100
        /*06d2*/ 	.byte	0x08
	.zero		1


	//   ....[10]....
        /*06d4*/ 	.word	0x00000500
        /*06d8*/ 	.word	0x000000ff
        /*06dc*/ 	.word	0x00019c70
        /*06e0*/ 	.short	0x0100
        /*06e2*/ 	.byte	0x06
	.zero		1


	//   ....[11]....
        /*06e4*/ 	.word	0x00000510
        /*06e8*/ 	.word	0x000000ff
        /*06ec*/ 	.word	0x00019c80
        /*06f0*/ 	.short	0x0100
        /*06f2*/ 	.byte	0x06
	.zero		1


	//   ....[12]....
        /*06f4*/ 	.word	0x00000520
        /*06f8*/ 	.word	0x000000ff
        /*06fc*/ 	.word	0x00019c78
        /*0700*/ 	.short	0x0100
        /*0702*/ 	.byte	0x06
	.zero		1


	//   ....[13]....
        /*0704*/ 	.word	0x00000530
        /*0708*/ 	.word	0x000000ff
        /*070c*/ 	.word	0x00019c88
        /*0710*/ 	.short	0x0100
        /*0712*/ 	.byte	0x06
	.zero		1


	//   ....[14]....
        /*0714*/ 	.word	0x00000660
        /*0718*/ 	.word	0x000000ff
        /*071c*/ 	.word	0x00019c90
        /*0720*/ 	.short	0x0100
        /*0722*/ 	.byte	0x08
	.zero		1


	//   ....[15]....
        /*0724*/ 	.word	0x00000670
        /*0728*/ 	.word	0x000000ff
        /*072c*/ 	.word	0x00019ca0
        /*0730*/ 	.short	0x0100
        /*0732*/ 	.byte	0x08
	.zero		1


	//   ....[16]....
        /*0734*/ 	.word	0x00000680
        /*0738*/ 	.word	0x000000ff
        /*073c*/ 	.word	0x00019c98
        /*0740*/ 	.short	0x0100
        /*0742*/ 	.byte	0x08
	.zero		1


	//   ....[17]....
        /*0744*/ 	.word	0x00000690
        /*0748*/ 	.word	0x000000ff
        /*074c*/ 	.word	0x00019ca8
        /*0750*/ 	.short	0x0100
        /*0752*/ 	.byte	0x08
	.zero		1


	//   ....[18]....
        /*0754*/ 	.word	0x000007e0
        /*0758*/ 	.word	0x000000ff
        /*075c*/ 	.word	0x00019cb0
        /*0760*/ 	.short	0x0100
        /*0762*/ 	.byte	0x08
	.zero		1


	//   ....[19]....
        /*0764*/ 	.word	0x000007f0
        /*0768*/ 	.word	0x000000ff
        /*076c*/ 	.word	0x00019cc0
        /*0770*/ 	.short	0x0100
        /*0772*/ 	.byte	0x08
	.zero		1


	//   ....[20]....
        /*0774*/ 	.word	0x00000800
        /*0778*/ 	.word	0x000000ff
        /*077c*/ 	.word	0x00019cb8
        /*0780*/ 	.short	0x0100
        /*0782*/ 	.byte	0x08
	.zero		1


	//   ....[21]....
        /*0784*/ 	.word	0x00000810
        /*0788*/ 	.word	0x000000ff
        /*078c*/ 	.word	0x00019cc8
        /*0790*/ 	.short	0x0100
        /*0792*/ 	.byte	0x08
	.zero		1


	//   ....[22]....
        /*0794*/ 	.word	0x00001d70
        /*0798*/ 	.word	0x000000ff
        /*079c*/ 	.word	0x00019c00
        /*07a0*/ 	.short	0x010a
        /*07a2*/ 	.byte	0x2e
	.zero		1


	//   ....[23]....
        /*07a4*/ 	.word	0x00001df0
        /*07a8*/ 	.word	0x00000003
        /*07ac*/ 	.word	0x00019c30
        /*07b0*/ 	.short	0x010a
        /*07b2*/ 	.byte	0x3f
	.zero		1


	//   ....[24]....
        /*07b4*/ 	.word	0x00001e30
        /*07b8*/ 	.word	0x00000003
        /*07bc*/ 	.word	0x00019c30
        /*07c0*/ 	.short	0x010a
        /*07c2*/ 	.byte	0x3f
	.zero		1


	//   ....[25]....
        /*07c4*/ 	.word	0x00002180
        /*07c8*/ 	.word	0x000000ff
        /*07cc*/ 	.word	0x00000000
        /*07d0*/ 	.short	0x0101
        /*07d2*/ 	.byte	0x06
	.zero		1


	//   ....[26]....
        /*07d4*/ 	.word	0x00005070
        /*07d8*/ 	.word	0x000000ff
        /*07dc*/ 	.word	0x00019c30
        /*07e0*/ 	.short	0x010a
        /*07e2*/ 	.byte	0x13
	.zero		1


	//   ....[27]....
        /*07e4*/ 	.word	0x000050b0
        /*07e8*/ 	.word	0x000000ff
        /*07ec*/ 	.word	0x00019c30
        /*07f0*/ 	.short	0x010a
        /*07f2*/ 	.byte	0x13
	.zero		1


	//   ....[28]....
        /*07f4*/ 	.word	0x00005210
        /*07f8*/ 	.word	0x000000ff
        /*07fc*/ 	.word	0x00019c50
        /*0800*/ 	.short	0x010a
        /*0802*/ 	.byte	0x0b
	.zero		1


	//   ....[29]....
        /*0804*/ 	.word	0x00005250
        /*0808*/ 	.word	0x000000ff
        /*080c*/ 	.word	0x00019c50
        /*0810*/ 	.short	0x010a
        /*0812*/ 	.byte	0x0b
	.zero		1


	//   ....[30]....
        /*0814*/ 	.word	0x000054b0
        /*0818*/ 	.word	0x000000ff
        /*081c*/ 	.word	0x00000000
        /*0820*/ 	.short	0x0101
        /*0822*/ 	.byte	0x13
	.zero		1


	//   ....[31]....
        /*0824*/ 	.word	0x00007780
        /*0828*/ 	.word	0x000000ff
        /*082c*/ 	.word	0x00000000
        /*0830*/ 	.short	0x0101
        /*0832*/ 	.byte	0x06
	.zero		1


	//   ....[32]....
        /*0834*/ 	.word	0x00007f90
        /*0838*/ 	.word	0x000000ff
        /*083c*/ 	.word	0x00019c30
        /*0840*/ 	.short	0x010a
        /*0842*/ 	.byte	0x06
	.zero		1


	//   ....[33]....
        /*0844*/ 	.word	0x00007fd0
        /*0848*/ 	.word	0x000000ff
        /*084c*/ 	.word	0x00019c30
        /*0850*/ 	.short	0x010a
        /*0852*/ 	.byte	0x06
	.zero		1


	//   ....[34]....
        /*0854*/ 	.word	0x00008130
        /*0858*/ 	.word	0x000000ff
        /*085c*/ 	.word	0x00019c50
        /*0860*/ 	.short	0x010a
        /*0862*/ 	.byte	0x0b
	.zero		1


	//   ....[35]....
        /*0864*/ 	.word	0x00008170
        /*0868*/ 	.word	0x000000ff
        /*086c*/ 	.word	0x00019c50
        /*0870*/ 	.short	0x010a
        /*0872*/ 	.byte	0x0b
	.zero		1


	//   ....[36]....
        /*0874*/ 	.word	0x00008410
        /*0878*/ 	.word	0x000000ff
        /*087c*/ 	.word	0x00000000
        /*0880*/ 	.short	0x0101
        /*0882*/ 	.byte	0x06
	.zero		1


	//   ....[37]....
        /*0884*/ 	.word	0x000095a0
        /*0888*/ 	.word	0x000000ff
        /*088c*/ 	.word	0x00000000
        /*0890*/ 	.short	0x0101
        /*0892*/ 	.byte	0x06
	.zero		1


	//   ....[38]....
        /*0894*/ 	.word	0x00009b90
        /*0898*/ 	.word	0x000000ff
        /*089c*/ 	.word	0x00019c30
        /*08a0*/ 	.short	0x010a
        /*08a2*/ 	.byte	0x06
	.zero		1


	//   ....[39]....
        /*08a4*/ 	.word	0x00009bd0
        /*08a8*/ 	.word	0x000000ff
        /*08ac*/ 	.word	0x00019c30
        /*08b0*/ 	.short	0x010a
        /*08b2*/ 	.byte	0x06
	.zero		1


	//   ....[40]....
        /*08b4*/ 	.word	0x00009d30
        /*08b8*/ 	.word	0x000000ff
        /*08bc*/ 	.word	0x00019c50
        /*08c0*/ 	.short	0x010a
        /*08c2*/ 	.byte	0x0b
	.zero		1


	//   ....[41]....
        /*08c4*/ 	.word	0x00009d70
        /*08c8*/ 	.word	0x000000ff
        /*08cc*/ 	.word	0x00019c50
        /*08d0*/ 	.short	0x010a
        /*08d2*/ 	.byte	0x0b
	.zero		1


	//   ....[42]....
        /*08d4*/ 	.word	0x0000a010
        /*08d8*/ 	.word	0x000000ff
        /*08dc*/ 	.word	0x00000000
        /*08e0*/ 	.short	0x0101
        /*08e2*/ 	.byte	0x06
	.zero		1


	//   ....[43]....
        /*08e4*/ 	.word	0x0000c2b0
        /*08e8*/ 	.word	0x000000ff
        /*08ec*/ 	.word	0x00000000
        /*08f0*/ 	.short	0x0101
        /*08f2*/ 	.byte	0x06
	.zero		1


	//   ....[44]....
        /*08f4*/ 	.word	0x0000c7d0
        /*08f8*/ 	.word	0x000000ff
        /*08fc*/ 	.word	0x00019c50
        /*0900*/ 	.short	0x010a
        /*0902*/ 	.byte	0x0e
	.zero		1


	//   ....[45]....
        /*0904*/ 	.word	0x0000c810
        /*0908*/ 	.word	0x000000ff
        /*090c*/ 	.word	0x00019c50
        /*0910*/ 	.short	0x010a
        /*0912*/ 	.byte	0x0e
	.zero		1


	//   ....[46]....
        /*0914*/ 	.word	0x0000ce20
        /*0918*/ 	.word	0x000000ff
        /*091c*/ 	.word	0x00000000
        /*0920*/ 	.short	0x0101
        /*0922*/ 	.byte	0x04
	.zero		1


	//   ....[47]....
        /*0924*/ 	.word	0x0000e5a0
        /*0928*/ 	.word	0x00000000
        /*092c*/ 	.word	0x00000000
        /*0930*/ 	.short	0x0101
        /*0932*/ 	.byte	0x3f
	.zero		1


	//   ....[48]....
        /*0934*/ 	.word	0x00011590
        /*0938*/ 	.word	0x00000005
        /*093c*/ 	.word	0x00019c80
        /*0940*/ 	.short	0x010a
        /*0942*/ 	.byte	0x3f
	.zero		1


	//   ....[49]....
        /*0944*/ 	.word	0x000119e0
        /*0948*/ 	.word	0x00000005
        /*094c*/ 	.word	0x00019c70
        /*0950*/ 	.short	0x0107
        /*0952*/ 	.byte	0x3f
	.zero		1


	//   ....[50]....
        /*0954*/ 	.word	0x00011aa0
        /*0958*/ 	.word	0x00000005
        /*095c*/ 	.word	0x00019c70
        /*0960*/ 	.short	0x0101
        /*0962*/ 	.byte	0x3f
	.zero		1


	//   ....[51]....
        /*0964*/ 	.word	0x00011ad0
        /*0968*/ 	.word	0x00000005
        /*096c*/ 	.word	0x00019c40
        /*0970*/ 	.short	0x010a
        /*0972*/ 	.byte	0x3f
	.zero		1


	//   ....[52]....
        /*0974*/ 	.word	0x00011e80
        /*0978*/ 	.word	0x00000005
        /*097c*/ 	.word	0x00019c30
        /*0980*/ 	.short	0x0107
        /*0982*/ 	.byte	0x3f
	.zero		1


	//   ....[53]....
        /*0984*/ 	.word	0x00011f40
        /*0988*/ 	.word	0x00000005
        /*098c*/ 	.word	0x00019c30
        /*0990*/ 	.short	0x0101
        /*0992*/ 	.byte	0x3f
	.zero		1


	//   ....[54]....
        /*0994*/ 	.word	0x000128f0
        /*0998*/ 	.word	0x00000016
        /*099c*/ 	.word	0x00019c00
        /*09a0*/ 	.short	0x0107
        /*09a2*/ 	.byte	0x3f
	.zero		1


	//   ....[55]....
        /*09a4*/ 	.word	0x000129f0
        /*09a8*/ 	.word	0x00000016
        /*09ac*/ 	.word	0x00019c00
        /*09b0*/ 	.short	0x0101
        /*09b2*/ 	.byte	0x3f
	.zero		1


	//   ....[56]....
        /*09b4*/ 	.word	0x00012a10
        /*09b8*/ 	.word	0x00000016
        /*09bc*/ 	.word	0x00019c20
        /*09c0*/ 	.short	0x010a
        /*09c2*/ 	.byte	0x3f
	.zero		1


	//   ....[57]....
        /*09c4*/ 	.word	0x00012da0
        /*09c8*/ 	.word	0x00000000
        /*09cc*/ 	.word	0x00019c80
        /*09d0*/ 	.short	0x010a
        /*09d2*/ 	.byte	0x3f
	.zero		1


	//   ....[58]....
        /*09d4*/ 	.word	0x00013170
        /*09d8*/ 	.word	0x00000000
        /*09dc*/ 	.word	0x00019c70
        /*09e0*/ 	.short	0x0107
        /*09e2*/ 	.byte	0x3f
	.zero		1


	//   ....[59]....
        /*09e4*/ 	.word	0x00013230
        /*09e8*/ 	.word	0x00000000
        /*09ec*/ 	.word	0x00019c70
        /*09f0*/ 	.short	0x0101
        /*09f2*/ 	.byte	0x3f
	.zero		1


	//   ....[60]....
        /*09f4*/ 	.word	0x00013260
        /*09f8*/ 	.word	0x00000000
        /*09fc*/ 	.word	0x00019c40
        /*0a00*/ 	.short	0x010a
        /*0a02*/ 	.byte	0x3f
	.zero		1


	//   ....[61]....
        /*0a04*/ 	.word	0x000135b0
        /*0a08*/ 	.word	0x00000000
        /*0a0c*/ 	.word	0x00019c30
        /*0a10*/ 	.short	0x0107
        /*0a12*/ 	.byte	0x3f
	.zero		1


	//   ....[62]....
        /*0a14*/ 	.word	0x00013670
        /*0a18*/ 	.word	0x00000000
        /*0a1c*/ 	.word	0x00019c30
        /*0a20*/ 	.short	0x0101
        /*0a22*/ 	.byte	0x3f
	.zero		1


	//   ....[63]....
        /*0a24*/ 	.word	0x00013700
        /*0a28*/ 	.word	0x00000002
        /*0a2c*/ 	.word	0x00019c70
        /*0a30*/ 	.short	0x010a
        /*0a32*/ 	.byte	0x3f
	.zero		1


	//   ....[64]....
        /*0a34*/ 	.word	0x00013790
        /*0a38*/ 	.word	0x00000002
        /*0a3c*/ 	.word	0x00019c60
        /*0a40*/ 	.short	0x010a
        /*0a42*/ 	.byte	0x3f
	.zero		1


	//   ....[65]....
        /*0a44*/ 	.word	0x00013c00
        /*0a48*/ 	.word	0x00000002
        /*0a4c*/ 	.word	0x00019c50
        /*0a50*/ 	.short	0x0101
        /*0a52*/ 	.byte	0x3f
	.zero		1


	//   ....[66]....
        /*0a54*/ 	.word	0x00013c90
        /*0a58*/ 	.word	0x00000002
        /*0a5c*/ 	.word	0x00000000
        /*0a60*/ 	.short	0x0101
        /*0a62*/ 	.byte	0x3f
	.zero		1


	//   ....[67]....
        /*0a64*/ 	.word	0x00013e50
        /*0a68*/ 	.word	0x00000000
        /*0a6c*/ 	.word	0x00019c70
        /*0a70*/ 	.short	0x010a
        /*0a72*/ 	.byte	0x3f
	.zero		1


	//   ....[68]....
        /*0a74*/ 	.word	0x00013ed0
        /*0a78*/ 	.word	0x00000000
        /*0a7c*/ 	.word	0x00019c60
        /*0a80*/ 	.short	0x010a
        /*0a82*/ 	.byte	0x3f
	.zero		1


	//   ....[69]....
        /*0a84*/ 	.word	0x00014350
        /*0a88*/ 	.word	0x00000000
        /*0a8c*/ 	.word	0x00019c50
        /*0a90*/ 	.short	0x0101
        /*0a92*/ 	.byte	0x3f
	.zero		1


	//   ....[70]....
        /*0a94*/ 	.word	0x00014410
        /*0a98*/ 	.word	0x00000000
        /*0a9c*/ 	.word	0x00000000
        /*0aa0*/ 	.short	0x0101
        /*0aa2*/ 	.byte	0x3f
	.zero		1


	//   ....[71]....
        /*0aa4*/ 	.word	0x000150d0
        /*0aa8*/ 	.word	0x00000007
        /*0aac*/ 	.word	0x00019c20
        /*0ab0*/ 	.short	0x010a
        /*0ab2*/ 	.byte	0x3f
	.zero		1


	//   ....[72]....
        /*0ab4*/ 	.word	0x00015250
        /*0ab8*/ 	.word	0x00000005
        /*0abc*/ 	.word	0x00019c40
        /*0ac0*/ 	.short	0x010a
        /*0ac2*/ 	.byte	0x3f
	.zero		1


	//   ....[73]....
        /*0ac4*/ 	.word	0x000152f0
        /*0ac8*/ 	.word	0x00000003
        /*0acc*/ 	.word	0x00019c40
        /*0ad0*/ 	.short	0x010a
        /*0ad2*/ 	.byte	0x3f
	.zero		1


	//   ....[74]....
        /*0ad4*/ 	.word	0x00015330
        /*0ad8*/ 	.word	0x00000005
        /*0adc*/ 	.word	0x00019c60
        /*0ae0*/ 	.short	0x010a
        /*0ae2*/ 	.byte	0x3f
	.zero		1


	//   ....[75]....
        /*0ae4*/ 	.word	0x00015370
        /*0ae8*/ 	.word	0x00000003
        /*0aec*/ 	.word	0x00019c60
        /*0af0*/ 	.short	0x010a
        /*0af2*/ 	.byte	0x3f
	.zero		1


	//   ....[76]....
        /*0af4*/ 	.word	0x000153b0
        /*0af8*/ 	.word	0x00000005
        /*0afc*/ 	.word	0x00019c80
        /*0b00*/ 	.short	0x010a
        /*0b02*/ 	.byte	0x3f
	.zero		1


	//   ....[77]....
        /*0b04*/ 	.word	0x000153f0
        /*0b08*/ 	.word	0x00000003
        /*0b0c*/ 	.word	0x00019c80
        /*0b10*/ 	.short	0x010a
        /*0b12*/ 	.byte	0x3f
	.zero		1


	//   ....[78]....
        /*0b14*/ 	.word	0x00015460
        /*0b18*/ 	.word	0x00000003
        /*0b1c*/ 	.word	0x00019c00
        /*0b20*/ 	.short	0x010a
        /*0b22*/ 	.byte	0x3f
	.zero		1


	//   ....[79]....
        /*0b24*/ 	.word	0x000154b0
        /*0b28*/ 	.word	0x00000003
        /*0b2c*/ 	.word	0x00019c30
        /*0b30*/ 	.short	0x010a
        /*0b32*/ 	.byte	0x3f
	.zero		1


	//   ....[80]....
        /*0b34*/ 	.word	0x00015510
        /*0b38*/ 	.word	0x00000005
        /*0b3c*/ 	.word	0x00019c30
        /*0b40*/ 	.short	0x010a
        /*0b42*/ 	.byte	0x3f
	.zero		1


	//   ....[81]....
        /*0b44*/ 	.word	0x00015570
        /*0b48*/ 	.word	0x00000005
        /*0b4c*/ 	.word	0x00019c50
        /*0b50*/ 	.short	0x010a
        /*0b52*/ 	.byte	0x3f
	.zero		1


	//   ....[82]....
        /*0b54*/ 	.word	0x000155d0
        /*0b58*/ 	.word	0x00000009
        /*0b5c*/ 	.word	0x00019c30
        /*0b60*/ 	.short	0x010a
        /*0b62*/ 	.byte	0x3f
	.zero		1


	//   ....[83]....
        /*0b64*/ 	.word	0x00015630
        /*0b68*/ 	.word	0x00000009
        /*0b6c*/ 	.word	0x00019c50
        /*0b70*/ 	.short	0x010a
        /*0b72*/ 	.byte	0x3f
	.zero		1


	//   ....[84]....
        /*0b74*/ 	.word	0x00015690
        /*0b78*/ 	.word	0x00000005
        /*0b7c*/ 	.word	0x00019c30
        /*0b80*/ 	.short	0x010a
        /*0b82*/ 	.byte	0x3f
	.zero		1


	//   ....[85]....
        /*0b84*/ 	.word	0x000156f0
        /*0b88*/ 	.word	0x00000005
        /*0b8c*/ 	.word	0x00019c50
        /*0b90*/ 	.short	0x010a
        /*0b92*/ 	.byte	0x3f
	.zero		1


	//   ....[86]....
        /*0b94*/ 	.word	0x00015750
        /*0b98*/ 	.word	0x00000006
        /*0b9c*/ 	.word	0x00019c50
        /*0ba0*/ 	.short	0x010a
        /*0ba2*/ 	.byte	0x3f
	.zero		1


	//   ....[87]....
        /*0ba4*/ 	.word	0x00015850
        /*0ba8*/ 	.word	0x00000005
        /*0bac*/ 	.word	0x00019c80
        /*0bb0*/ 	.short	0x010a
        /*0bb2*/ 	.byte	0x3f
	.zero		1


	//   ....[88]....
        /*0bb4*/ 	.word	0x00015c30
        /*0bb8*/ 	.word	0x00000005
        /*0bbc*/ 	.word	0x00019c40
        /*0bc0*/ 	.short	0x010a
        /*0bc2*/ 	.byte	0x3f
	.zero		1


	//   ....[89]....
        /*0bc4*/ 	.word	0x000162d0
        /*0bc8*/ 	.word	0x00000016
        /*0bcc*/ 	.word	0x00019c20
        /*0bd0*/ 	.short	0x010a
        /*0bd2*/ 	.byte	0x3f
	.zero		1


	//   ....[90]....
        /*0bd4*/ 	.word	0x00016320
        /*0bd8*/ 	.word	0x00000000
        /*0bdc*/ 	.word	0x00019c80
        /*0be0*/ 	.short	0x010a
        /*0be2*/ 	.byte	0x3f
	.zero		1


	//   ....[91]....
        /*0be4*/ 	.word	0x00016620
        /*0be8*/ 	.word	0x00000000
        /*0bec*/ 	.word	0x00019c40
        /*0bf0*/ 	.short	0x010a
        /*0bf2*/ 	.byte	0x3f
	.zero		1


	//   ....[92]....
        /*0bf4*/ 	.word	0x000168d0
        /*0bf8*/ 	.word	0x00000002
        /*0bfc*/ 	.word	0x00019c70
        /*0c00*/ 	.short	0x010a
        /*0c02*/ 	.byte	0x3f
	.zero		1


	//   ....[93]....
        /*0c04*/ 	.word	0x00016920
        /*0c08*/ 	.word	0x00000002
        /*0c0c*/ 	.word	0x00019c60
        /*0c10*/ 	.short	0x010a
        /*0c12*/ 	.byte	0x3f
	.zero		1


	//   ....[94]....
        /*0c14*/ 	.word	0x00016970
        /*0c18*/ 	.word	0x00000000
        /*0c1c*/ 	.word	0x00019c70
        /*0c20*/ 	.short	0x010a
        /*0c22*/ 	.byte	0x3f
	.zero		1


	//   ....[95]....
        /*0c24*/ 	.word	0x000169c0
        /*0c28*/ 	.word	0x00000000
        /*0c2c*/ 	.word	0x00019c60
        /*0c30*/ 	.short	0x010a
        /*0c32*/ 	.byte	0x3f
	.zero		1


	//   ....[96]....
        /*0c34*/ 	.word	0x00016a10
        /*0c38*/ 	.word	0x00000007
        /*0c3c*/ 	.word	0x00019c20
        /*0c40*/ 	.short	0x010a
        /*0c42*/ 	.byte	0x3f
	.zero		1


	//   ....[97]....
        /*0c44*/ 	.word	0x00016bb0
        /*0c48*/ 	.word	0x00000005
        /*0c4c*/ 	.word	0x00019c40
        /*0c50*/ 	.short	0x010a
        /*0c52*/ 	.byte	0x3f
	.zero		1


	//   ....[98]....
        /*0c54*/ 	.word	0x00016c00
        /*0c58*/ 	.word	0x00000003
        /*0c5c*/ 	.word	0x00019c40
        /*0c60*/ 	.short	0x010a
        /*0c62*/ 	.byte	0x3f
	.zero		1


	//   ....[99]....
        /*0c64*/ 	.word	0x00016c50
        /*0c68*/ 	.word	0x00000005
        /*0c6c*/ 	.word	0x00019c60
        /*0c70*/ 	.short	0x010a
        /*0c72*/ 	.byte	0x3f
	.zero		1


	//   ....[100]....
        /*0c74*/ 	.word	0x00016ca0
        /*0c78*/ 	.word	0x00000003
        /*0c7c*/ 	.word	0x00019c60
        /*0c80*/ 	.short	0x010a
        /*0c82*/ 	.byte	0x3f
	.zero		1


	//   ....[101]....
        /*0c84*/ 	.word	0x00016cf0
        /*0c88*/ 	.word	0x00000005
        /*0c8c*/ 	.word	0x00019c80
        /*0c90*/ 	.short	0x010a
        /*0c92*/ 	.byte	0x3f
	.zero		1


	//----- nvinfo : EIATTR_NUM_MBARRIERS
	.align		4
.L_1252:
        /*0c94*/ 	.byte	0x03, 0x38
        /*0c96*/ 	.short	0x0016


	//----- nvinfo : EIATTR_EXIT_INSTR_OFFSETS
	.align		4
        /*0c98*/ 	.byte	0x04, 0x1c
        /*0c9a*/ 	.short	(.L_1254 - .L_1253)


	//   ....[0]....
.L_1253:
        /*0c9c*/ 	.word	0x00000980


	//   ....[1]....
        /*0ca0*/ 	.word	0x0000f260


	//   ....[2]....
        /*0ca4*/ 	.word	0x00015440


	//----- nvinfo : EIATTR_MAX_THREADS
	.align		4
.L_1254:
        /*0ca8*/ 	.byte	0x04, 0x05
        /*0caa*/ 	.short	(.L_1256 - .L_1255)
.L_1255:
        /*0cac*/ 	.word	0x00000200
        /*0cb0*/ 	.word	0x00000001
        /*0cb4*/ 	.word	0x00000001


	//----- nvinfo : EIATTR_CRS_STACK_SIZE
	.align		4
.L_1256:
        /*0cb8*/ 	.byte	0x04, 0x1e
        /*0cba*/ 	.short	(.L_1258 - .L_1257)
.L_1257:
        /*0cbc*/ 	.word	0x00000000


	//----- nvinfo : EIATTR_CBANK_PARAM_SIZE
	.align		4
.L_1258:
        /*0cc0*/ 	.byte	0x03, 0x19
        /*0cc2*/ 	.short	0x0af0


	//----- nvinfo : EIATTR_PARAM_CBANK
	.align		4
        /*0cc4*/ 	.byte	0x04, 0x0a
        /*0cc6*/ 	.short	(.L_1260 - .L_1259)
	.align		4
.L_1259:
        /*0cc8*/ 	.word	index@(.nv.constant0._ZN7cutlass13device_kernelIN5flash11enable_sm90INS1_16FlashAttnFwdSm90INS1_25CollectiveMainloopFwdSm90ILi2EN4cute5tupleIJNS5_1CILi1EEES8_S8_EEENS6_IJNS7_ILi192EEENS7_ILi128EEENS7_ILi96EEEEEELi96ENS_12float_e4m3_tEfNS_4arch4Sm90ELb0ELb1ELb0ELb1ELb1ELb0ELb0ELb1ELb1ELb1ELb0ELb0EEENS1_21CollectiveEpilogueFwdINS6_IJSA_SC_SB_EEES9_NS_10bfloat16_tESG_Li384ELb1ELb1ELb0ELb1EEENS1_36VarlenDynamicPersistentTileSchedulerILi192ELi128ELi384ELi128ELb0ELb1ELb1ELb1ELb0ELb1EEEEEEEEEvNT_6ParamsE)
        /*0ccc*/ 	.short	0x0210
        /*0cce*/ 	.short	0x0af0


	//----- nvinfo : EIATTR_SW_WAR
	.align		4
.L_1260:
        /*0cd0*/ 	.byte	0x04, 0x36
        /*0cd2*/ 	.short	(.L_1262 - .L_1261)
.L_1261:
        /*0cd4*/ 	.word	0x00000008
.L_1262:


//--------------------- .nv.info._ZN7cutlass13device_kernelIN5flash11enable_sm90INS1_16FlashAttnFwdSm90INS1_25CollectiveMainloopFwdSm90ILi2EN4cute5tupleIJNS5_1CILi1EEES8_S8_EEENS6_IJNS7_ILi192EEENS7_ILi128EEENS7_ILi96EEEEEELi96ENS_12float_e4m3_tEfNS_4arch4Sm90ELb0ELb1ELb0ELb1ELb1ELb1ELb0ELb1ELb1ELb1ELb0ELb0EEENS1_21CollectiveEpilogueFwdINS6_IJSA_SC_SB_EEES9_NS_10bfloat16_tESG_Li384ELb1ELb1ELb0ELb1EEENS1_36VarlenDynamicPersistentTileSchedulerILi192ELi128ELi384ELi128ELb0ELb1ELb1ELb1ELb0ELb1EEEEEEEEEvNT_6ParamsE --------------------------
	.section	.nv.info._ZN7cutlass13device_kernelIN5flash11enable_sm90INS1_16FlashAttnFwdSm90INS1_25CollectiveMainloopFwdSm90ILi2EN4cute5tupleIJNS5_1CILi1EEES8_S8_EEENS6_IJNS7_ILi192EEENS7_ILi128EEENS7_ILi96EEEEEELi96ENS_12float_e4m3_tEfNS_4arch4Sm90ELb0ELb1ELb0ELb1ELb1ELb1ELb0ELb1ELb1ELb1ELb0ELb0EEENS1_21CollectiveEpilogueFwdINS6_IJSA_SC_SB_EEES9_NS_10bfloat16_tESG_Li384ELb1ELb1ELb0ELb1EEENS1_36VarlenDynamicPersistentTileSchedulerILi192ELi128ELi384ELi128ELb0ELb1ELb1ELb1ELb0ELb1EEEEEEEEEvNT_6ParamsE,"",@"SHT_CUDA_INFO"
	.sectionflags	@""
	.align	4


	//----- nvinfo : EIATTR_CUDA_API_VERSION
	.align		4
        /*0000*/ 	.byte	0x04, 0x37
        /*0002*/ 	.short	(.L_1264 - .L_1263)
.L_1263:
        /*0004*/ 	.word	0x00000082


	//----- nvinfo : EIATTR_KPARAM_INFO
	.align		4
.L_1264:
        /*0008*/ 	.byte	0x04, 0x17
        /*000a*/ 	.short	(.L_1266 - .L_1265)
.L_1265:
        /*000c*/ 	.word	0x00000000
        /*0010*/ 	.short	0x0000
        /*0012*/ 	.short	0x0070
        /*0014*/ 	.byte	0x00, 0xf0, 0x01, 0x2a


	//----- nvinfo : EIATTR_SPARSE_MMA_MASK
	.align		4
.L_1266:
        /*0018*/ 	.byte	0x03, 0x50
        /*001a*/ 	.short	0x0000


	//----- nvinfo : EIATTR_MAXREG_COUNT
	.align		4
        /*001c*/ 	.byte	0x03, 0x1b
        /*001e*/ 	.short	0x0080


	//----- nvinfo : EIATTR_NUM_BARRIERS
	.align		4
        /*0020*/ 	.byte	0x02, 0x4c
        /*0022*/ 	.byte	0x10
	.zero		1


	//----- nvinfo : EIATTR_EXTERNS
	.align		4
        /*0024*/ 	.byte	0x04, 0x0f
        /*0026*/ 	.short	(.L_1268 - .L_1267)


	//   ....[0]....
	.align		4
.L_1267:
        /*0028*/ 	.word	index@(__assertfail)


	//----- nvinfo : EIATTR_ANNOTATIONS
	.align		4
.L_1268:
        /*002c*/ 	.byte	0x04, 0x55
        /*002e*/ 	.short	(.L_1270 - .L_1269)


	//   ....[0]....
.L_1269:
        /* <DEDUP_REMOVED lines=101> */


	//----- nvinfo : EIATTR_MERCURY_ISA_VERSION
	.align		4
.L_1270:
        /*0670*/ 	.byte	0x03, 0x5f
        /*0672*/ 	.short	0x0101


	//----- nvinfo : EIATTR_UNUSED_LOAD_BYTE_OFFSET
	.align		4
        /*0674*/ 	.byte	0x04, 0x44
        /*0676*/ 	.short	(.L_1272 - .L_1271)


	//   ....[0]....
.L_1271:
        /*0678*/ 	.word	0x00000a50
        /*067c*/ 	.word	0x0000fff0


	//   ....[1]....
        /*0680*/ 	.word	0x00017f20
        /*0684*/ 	.word	0x0000fff0


	//----- nvinfo : EIATTR_INT_WARP_WIDE_INSTR_OFFSETS
	.align		4
.L_1272:
        /*0688*/ 	.byte	0x04, 0x31
        /*068a*/ 	.short	(.L_1274 - .L_1273)


	//   ....[0]....
.L_1273:
        /*068c*/ 	.word	0x00000130


	//   ....[1]....
        /*0690*/ 	.word	0x00000170


	//   ....[2]....
        /*0694*/ 	.word	0x000001e0


	//   ....[3]....
        /*0698*/ 	.word	0x0001d320


	//   ....[4]....
        /*069c*/ 	.word	0x0001d3b0


	//   ....[5]....
        /*06a0*/ 	.word	0x000205c0


	//   ....[6]....
        /*06a4*/ 	.word	0x00020650


	//----- nvinfo : EIATTR_COOP_GROUP_MASK_REGIDS
	.align		4
.L_1274:
        /*06a8*/ 	.byte	0x04, 0x29
        /*06aa*/ 	.short	(.L_1276 - .L_1275)


	//   ....[0]....
.L_1275:
        /*06ac*/ 	.word	0xffffffff


	//   ....[1]....
        /*06b0*/ 	.word	0xffffffff


	//   ....[2]....
        /*06b4*/ 	.word	0xffffffff


	//   ....[3]....
        /*06b8*/ 	.word	0xffffffff


	//   ....[4]....
        /*06bc*/ 	.word	0xffffffff


	//   ....[5]....
        /*06c0*/ 	.word	0xffffffff


	//   ....[6]....
        /*06c4*/ 	.word	0xffffffff


	//   ....[7]....
        /*06c8*/ 	.word	0xffffffff


	//   ....[8]....
        /*06cc*/ 	.word	0xffffffff


	//   ....[9]....
        /*06d0*/ 	.word	0xffffffff


	//   ....[10]....
        /*06d4*/ 	.word	0xffffffff


	//   ....[11]....
        /*06d8*/ 	.word	0xffffffff


	//   ....[12]....
        /*06dc*/ 	.word	0xffffffff


	//   ....[13]....
        /*06e0*/ 	.word	0xffffffff


	//   ....[14]....
        /*06e4*/ 	.word	0xffffffff


	//   ....[15]....
        /*06e8*/ 	.word	0xffffffff


	//   ....[16]....
        /*06ec*/ 	.word	0xffffffff


	//   ....[17]....
        /*06f0*/ 	.word	0xffffffff


	//   ....[18]....
        /*06f4*/ 	.word	0xffffffff


	//   ....[19]....
        /*06f8*/ 	.word	0xffffffff


	//   ....[20]....
        /*06fc*/ 	.word	0xffffffff


	//   ....[21]....
        /*0700*/ 	.word	0xffffffff


	//   ....[22]....
        /*0704*/ 	.word	0xffffffff


	//   ....[23]....
        /*0708*/ 	.word	0xffffffff


	//   ....[24]....
        /*070c*/ 	.word	0xffffffff


	//   ....[25]....
        /*0710*/ 	.word	0xffffffff


	//   ....[26]....
        /*0714*/ 	.word	0xffffffff


	//   ....[27]....
        /*0718*/ 	.word	0xffffffff


	//   ....[28]....
        /*071c*/ 	.word	0xffffffff


	//   ....[29]....
        /*0720*/ 	.word	0xffffffff


	//   ....[30]....
        /*0724*/ 	.word	0xffffffff


	//   ....[31]....
        /*0728*/ 	.word	0xffffffff


	//   ....[32]....
        /*072c*/ 	.word	0xffffffff


	//   ....[33]....
        /*0730*/ 	.word	0xffffffff


	//   ....[34]....
        /*0734*/ 	.word	0xffffffff


	//   ....[35]....
        /*0738*/ 	.word	0xffffffff


	//   ....[36]....
        /*073c*/ 	.word	0xffffffff


	//   ....[37]....
        /*0740*/ 	.word	0xffffffff


	//   ....[38]....
        /*0744*/ 	.word	0xffffffff


	//   ....[39]....
        /*0748*/ 	.word	0xffffffff


	//   ....[40]....
        /*074c*/ 	.word	0xffffffff


	//   ....[41]....
        /*0750*/ 	.word	0xffffffff


	//   ....[42]....
        /*0754*/ 	.word	0xffffffff


	//   ....[43]....
        /*0758*/ 	.word	0xffffffff


	//   ....[44]....
        /*075c*/ 	.word	0xffffffff


	//   ....[45]....
        /*0760*/ 	.word	0xffffffff


	//   ....[46]....
        /*0764*/ 	.word	0xffffffff


	//   ....[47]....
        /*0768*/ 	.word	0xffffffff


	//   ....[48]....
        /*076c*/ 	.word	0xffffffff


	//   ....[49]....
        /*0770*/ 	.word	0xffffffff


	//   ....[50]....
        /*0774*/ 	.word	0xffffffff


	//   ....[51]....
        /*0778*/ 	.word	0xffffffff


	//   ....[52]....
        /*077c*/ 	.word	0xffffffff


	//   ....[53]....
        /*0780*/ 	.word	0xffffffff


	//   ....[54]....
        /*0784*/ 	.word	0xffffffff


	//   ....[55]....
        /*0788*/ 	.word	0xffffffff


	//   ....[56]....
        /*078c*/ 	.word	0xffffffff


	//   ....[57]....
        /*0790*/ 	.word	0xffffffff


	//   ....[58]....
        /*0794*/ 	.word	0xffffffff


	//   ....[59]....
        /*0798*/ 	.word	0xffffffff


	//   ....[60]....
        /*079c*/ 	.word	0xffffffff


	//   ....[61]....
        /*07a0*/ 	.word	0xffffffff


	//   ....[62]....
        /*07a4*/ 	.word	0xffffffff


	//   ....[63]....
        /*07a8*/ 	.word	0xffffffff


	//   ....[64]....
        /*07ac*/ 	.word	0xffffffff


	//   ....[65]....
        /*07b0*/ 	.word	0xffffffff


	//   ....[66]....
        /*07b4*/ 	.word	0xffffffff


	//   ....[67]....
        /*07b8*/ 	.word	0xffffffff


	//   ....[68]....
        /*07bc*/ 	.word	0xffffffff


	//   ....[69]....
        /*07c0*/ 	.word	0xffffffff


	//   ....[70]....
        /*07c4*/ 	.word	0xffffffff


	//   ....[71]....
        /*07c8*/ 	.word	0xffffffff


	//   ....[72]....
        /*07cc*/ 	.word	0xffffffff


	//   ....[73]....
        /*07d0*/ 	.word	0xffffffff


	//   ....[74]....
        /*07d4*/ 	.word	0xffffffff


	//   ....[75]....
        /*07d8*/ 	.word	0xffffffff


	//   ....[76]....
        /*07dc*/ 	.word	0xffffffff


	//   ....[77]....
        /*07e0*/ 	.word	0xffffffff


	//   ....[78]....
        /*07e4*/ 	.word	0xffffffff


	//   ....[79]....
        /*07e8*/ 	.word	0xffffffff


	//   ....[80]....
        /*07ec*/ 	.word	0xffffffff


	//   ....[81]....
        /*07f0*/ 	.word	0xffffffff


	//   ....[82]....
        /*07f4*/ 	.word	0xffffffff


	//   ....[83]....
        /*07f8*/ 	.word	0xffffffff


	//   ....[84]....
        /*07fc*/ 	.word	0xffffffff


	//   ....[85]....
        /*0800*/ 	.word	0xffffffff


	//   ....[86]....
        /*0804*/ 	.word	0xffffffff


	//   ....[87]....
        /*0808*/ 	.word	0xffffffff


	//   ....[88]....
        /*080c*/ 	.word	0xffffffff


	//   ....[89]....
        /*0810*/ 	.word	0xffffffff


	//   ....[90]....
        /*0814*/ 	.word	0xffffffff


	//   ....[91]....
        /*0818*/ 	.word	0xffffffff


	//   ....[92]....
        /*081c*/ 	.word	0xffffffff


	//   ....[93]....
        /*0820*/ 	.word	0xffffffff


	//   ....[94]....
        /*0824*/ 	.word	0xffffffff


	//   ....[95]....
        /*0828*/ 	.word	0xffffffff


	//   ....[96]....
        /*082c*/ 	.word	0xffffffff


	//   ....[97]....
        /*0830*/ 	.word	0xffffffff


	//   ....[98]....
        /*0834*/ 	.word	0xffffffff


	//   ....[99]....
        /*0838*/ 	.word	0xffffffff


	//   ....[100]....
        /*083c*/ 	.word	0xffffffff


	//   ....[101]....
        /*0840*/ 	.word	0xffffffff


	//   ....[102]....
        /*0844*/ 	.word	0xffffffff


	//   ....[103]....
        /*0848*/ 	.word	0xffffffff


	//   ....[104]....
        /*084c*/ 	.word	0xffffffff


	//   ....[105]....
        /*0850*/ 	.word	0xffffffff


	//   ....[106]....
        /*0854*/ 	.word	0xffffffff


	//   ....[107]....
        /*0858*/ 	.word	0xffffffff


	//   ....[108]....
        /*085c*/ 	.word	0xffffffff


	//   ....[109]....
        /*0860*/ 	.word	0xffffffff


	//   ....[110]....
        /*0864*/ 	.word	0xffffffff


	//   ....[111]....
        /*0868*/ 	.word	0xffffffff


	//   ....[112]....
        /*086c*/ 	.word	0xffffffff


	//   ....[113]....
        /*0870*/ 	.word	0xffffffff


	//   ....[114]....
        /*0874*/ 	.word	0xffffffff


	//   ....[115]....
        /*0878*/ 	.word	0xffffffff


	//   ....[116]....
        /*087c*/ 	.word	0xffffffff


	//   ....[117]....
        /*0880*/ 	.word	0xffffffff


	//   ....[118]....
        /*0884*/ 	.word	0xffffffff


	//   ....[119]....
        /*0888*/ 	.word	0xffffffff


	//   ....[120]....
        /*088c*/ 	.word	0xffffffff


	//   ....[121]....
        /*0890*/ 	.word	0xffffffff


	//   ....[122]....
        /*0894*/ 	.word	0xffffffff


	//   ....[123]....
        /*0898*/ 	.word	0xffffffff


	//   ....[124]....
        /*089c*/ 	.word	0xffffffff


	//   ....[125]....
        /*08a0*/ 	.word	0xffffffff


	//   ....[126]....
        /*08a4*/ 	.word	0xffffffff


	//   ....[127]....
        /*08a8*/ 	.word	0xffffffff


	//   ....[128]....
        /*08ac*/ 	.word	0xffffffff


	//   ....[129]....
        /*08b0*/ 	.word	0xffffffff


	//   ....[130]....
        /*08b4*/ 	.word	0xffffffff


	//   ....[131]....
        /*08b8*/ 	.word	0xffffffff


	//   ....[132]....
        /*08bc*/ 	.word	0xffffffff


	//   ....[133]....
        /*08c0*/ 	.word	0xffffffff


	//   ....[134]....
        /*08c4*/ 	.word	0xffffffff


	//   ....[135]....
        /*08c8*/ 	.word	0xffffffff


	//   ....[136]....
        /*08cc*/ 	.word	0xffffffff


	//   ....[137]....
        /*08d0*/ 	.word	0xffffffff


	//   ....[138]....
        /*08d4*/ 	.word	0xffffffff


	//   ....[139]....
        /*08d8*/ 	.word	0xffffffff


	//   ....[140]....
        /*08dc*/ 	.word	0xffffffff


	//   ....[141]....
        /*08e0*/ 	.word	0xffffffff


	//   ....[142]....
        /*08e4*/ 	.word	0xffffffff


	//   ....[143]....
        /*08e8*/ 	.word	0x0500000f


	//   ....[144]....
        /*08ec*/ 	.word	0x0500000f


	//   ....[145]....
        /*08f0*/ 	.word	0x0500000f


	//   ....[146]....
        /*08f4*/ 	.word	0x0500000f


	//   ....[147]....
        /*08f8*/ 	.word	0x0500000f


	//   ....[148]....
        /*08fc*/ 	.word	0x0500000f


	//   ....[149]....
        /*0900*/ 	.word	0x0500000f


	//   ....[150]....
        /*0904*/ 	.word	0x0500000f


	//   ....[151]....
        /*0908*/ 	.word	0x0500000f


	//   ....[152]....
        /*090c*/ 	.word	0x0500000f


	//   ....[153]....
        /*0910*/ 	.word	0x0500000f


	//   ....[154]....
        /*0914*/ 	.word	0x0500000f


	//   ....[155]....
        /*0918*/ 	.word	0x0500000f


	//   ....[156]....
        /*091c*/ 	.word	0x0500000f


	//   ....[157]....
        /*0920*/ 	.word	0x0500000f


	//   ....[158]....
        /*0924*/ 	.word	0x0500000f


	//   ....[159]....
        /*0928*/ 	.word	0x0500000f


	//   ....[160]....
        /*092c*/ 	.word	0x0500000f


	//   ....[161]....
        /*0930*/ 	.word	0x0500000f


	//   ....[162]....
        /*0934*/ 	.word	0x0500000f


	//   ....[163]....
        /*0938*/ 	.word	0x0500000f


	//   ....[164]....
        /*093c*/ 	.word	0x0500000f


	//   ....[165]....
        /*0940*/ 	.word	0x0500000f


	//   ....[166]....
        /*0944*/ 	.word	0x0500000f


	//   ....[167]....
        /*0948*/ 	.word	0x0500000f


	//   ....[168]....
        /*094c*/ 	.word	0x0500000f


	//   ....[169]....
        /*0950*/ 	.word	0x0500000f


	//   ....[170]....
        /*0954*/ 	.word	0x0500000f


	//   ....[171]....
        /*0958*/ 	.word	0x0500000f


	//   ....[172]....
        /*095c*/ 	.word	0x0500000f


	//   ....[173]....
        /*0960*/ 	.word	0x0500000f


	//   ....[174]....
        /*0964*/ 	.word	0x0500000f


	//   ....[175]....
        /*0968*/ 	.word	0x0500000f


	//   ....[176]....
        /*096c*/ 	.word	0x0500000f


	//   ....[177]....
        /*0970*/ 	.word	0x0500000f


	//   ....[178]....
        /*0974*/ 	.word	0x0500000f


	//   ....[179]....
        /*0978*/ 	.word	0x0500000f


	//   ....[180]....
        /*097c*/ 	.word	0x0500000f


	//   ....[181]....
        /*0980*/ 	.word	0x0500000f


	//   ....[182]....
        /*0984*/ 	.word	0x0500000f


	//   ....[183]....
        /*0988*/ 	.word	0x0500000f


	//   ....[184]....
        /*098c*/ 	.word	0x0500000f


	//   ....[185]....
        /*0990*/ 	.word	0x0500000f


	//   ....[186]....
        /*0994*/ 	.word	0x0500000f


	//   ....[187]....
        /*0998*/ 	.word	0x0500000f


	//   ....[188]....
        /*099c*/ 	.word	0x0500000f


	//   ....[189]....
        /*09a0*/ 	.word	0x0500000f


	//   ....[190]....
        /*09a4*/ 	.word	0x0500000f


	//   ....[191]....
        /*09a8*/ 	.word	0x0500000f


	//   ....[192]....
        /*09ac*/ 	.word	0x0500000f


	//   ....[193]....
        /*09b0*/ 	.word	0x0500000f


	//   ....[194]....
        /*09b4*/ 	.word	0x0500000f


	//   ....[195]....
        /*09b8*/ 	.word	0x0500000f


	//   ....[196]....
        /*09bc*/ 	.word	0x0500000f


	//   ....[197]....
        /*09c0*/ 	.word	0x0500000f


	//   ....[198]....
        /*09c4*/ 	.word	0x0500000f


	//----- nvinfo : EIATTR_COOP_GROUP_INSTR_OFFSETS
	.align		4
.L_1276:
        /*09c8*/ 	.byte	0x04, 0x28
        /*09ca*/ 	.short	(.L_1278 - .L_1277)


	//   ....[0]....
.L_1277:
        /*09cc*/ 	.word	0x00000070


	//   ....[1]....
        /*09d0*/ 	.word	0x00000140


	//   ....[2]....
        /*09d4*/ 	.word	0x00000190


	//   ....[3]....
        /*09d8*/ 	.word	0x000003c0


	//   ....[4]....
        /*09dc*/ 	.word	0x00000520


	//   ....[5]....
        /*09e0*/ 	.word	0x00000640


	//   ....[6]....
        /*09e4*/ 	.word	0x000007a0


	//   ....[7]....
        /*09e8*/ 	.word	0x00002c60


	//   ....[8]....
        /*09ec*/ 	.word	0x00002c70


	//   ....[9]....
        /*09f0*/ 	.word	0x00004660


	//   ....[10]....
        /*09f4*/ 	.word	0x00004670


	//   ....[11]....
        /*09f8*/ 	.word	0x00006860


	//   ....[12]....
        /*09fc*/ 	.word	0x00006870


	//   ....[13]....
        /*0a00*/ 	.word	0x00006c70


	//   ....[14]....
        /*0a04*/ 	.word	0x00006c90


	//   ....[15]....
        /*0a08*/ 	.word	0x000078e0


	//   ....[16]....
        /*0a0c*/ 	.word	0x00008010


	//   ....[17]....
        /*0a10*/ 	.word	0x00008020


	//   ....[18]....
        /*0a14*/ 	.word	0x00008030


	//   ....[19]....
        /*0a18*/ 	.word	0x00008040


	//   ....[20]....
        /*0a1c*/ 	.word	0x00009d00


	//   ....[21]....
        /*0a20*/ 	.word	0x00009d10


	//   ....[22]....
        /*0a24*/ 	.word	0x00009d20


	//   ....[23]....
        /*0a28*/ 	.word	0x00009d30


	//   ....[24]....
        /*0a2c*/ 	.word	0x0000c620


	//   ....[25]....
        /*0a30*/ 	.word	0x0000c890


	//   ....[26]....
        /*0a34*/ 	.word	0x0000db20


	//   ....[27]....
        /*0a38*/ 	.word	0x0000dc20


	//   ....[28]....
        /*0a3c*/ 	.word	0x0000e2d0


	//   ....[29]....
        /*0a40*/ 	.word	0x0000e410


	//   ....[30]....
        /*0a44*/ 	.word	0x0000fad0


	//   ....[31]....
        /*0a48*/ 	.word	0x0000fd00


	//   ....[32]....
        /*0a4c*/ 	.word	0x00010cd0


	//   ....[33]....
        /*0a50*/ 	.word	0x00010dd0


	//   ....[34]....
        /*0a54*/ 	.word	0x000111d0


	//   ....[35]....
        /*0a58*/ 	.word	0x00011360


	//   ....[36]....
        /*0a5c*/ 	.word	0x00012f40


	//   ....[37]....
        /*0a60*/ 	.word	0x00012f60


	//   ....[38]....
        /*0a64*/ 	.word	0x00013480


	//   ....[39]....
        /*0a68*/ 	.word	0x000134e0


	//   ....[40]....
        /*0a6c*/ 	.word	0x00014c20


	//   ....[41]....
        /*0a70*/ 	.word	0x00014e30


	//   ....[42]....
        /*0a74*/ 	.word	0x00015a90


	//   ....[43]....
        /*0a78*/ 	.word	0x00015d40


	//   ....[44]....
        /*0a7c*/ 	.word	0x00016480


	//   ....[45]....
        /*0a80*/ 	.word	0x000164e0


	//   ....[46]....
        /*0a84*/ 	.word	0x00017840


	//   ....[47]....
        /*0a88*/ 	.word	0x00017860


	//   ....[48]....
        /*0a8c*/ 	.word	0x000178e0


	//   ....[49]....
        /*0a90*/ 	.word	0x000178f0


	//   ....[50]....
        /*0a94*/ 	.word	0x000184e0


	//   ....[51]....
        /*0a98*/ 	.word	0x00018510


	//   ....[52]....
        /*0a9c*/ 	.word	0x00018530


	//   ....[53]....
        /*0aa0*/ 	.word	0x00018540


	//   ....[54]....
        /*0aa4*/ 	.word	0x00018550


	//   ....[55]....
        /*0aa8*/ 	.word	0x00018560


	//   ....[56]....
        /*0aac*/ 	.word	0x00018570


	//   ....[57]....
        /*0ab0*/ 	.word	0x00018580


	//   ....[58]....
        /*0ab4*/ 	.word	0x00018590


	//   ....[59]....
        /*0ab8*/ 	.word	0x000185a0


	//   ....[60]....
        /*0abc*/ 	.word	0x000185b0


	//   ....[61]....
        /*0ac0*/ 	.word	0x000185c0


	//   ....[62]....
        /*0ac4*/ 	.word	0x000185e0


	//   ....[63]....
        /*0ac8*/ 	.word	0x00018600


	//   ....[64]....
        /*0acc*/ 	.word	0x00018610


	//   ....[65]....
        /*0ad0*/ 	.word	0x00018620


	//   ....[66]....
        /*0ad4*/ 	.word	0x00018630


	//   ....[67]....
        /*0ad8*/ 	.word	0x00018640


	//   ....[68]....
        /*0adc*/ 	.word	0x00018650


	//   ....[69]....
        /*0ae0*/ 	.word	0x00018660


	//   ....[70]....
        /*0ae4*/ 	.word	0x00018670


	//   ....[71]....
        /*0ae8*/ 	.word	0x00018680


	//   ....[72]....
        /*0aec*/ 	.word	0x00018690


	//   ....[73]....
        /*0af0*/ 	.word	0x000186a0


	//   ....[74]....
        /*0af4*/ 	.word	0x00018e20


	//   ....[75]....
        /*0af8*/ 	.word	0x00018e60


	//   ....[76]....
        /*0afc*/ 	.word	0x00018e70


	//   ....[77]....
        /*0b00*/ 	.word	0x00018e80


	//   ....[78]....
        /*0b04*/ 	.word	0x00019420


	//   ....[79]....
        /*0b08*/ 	.word	0x00019450


	//   ....[80]....
        /*0b0c*/ 	.word	0x00019550


	//   ....[81]....
        /*0b10*/ 	.word	0x00019570


	//   ....[82]....
        /*0b14*/ 	.word	0x00019e80


	//   ....[83]....
        /*0b18*/ 	.word	0x00019e90


	//   ....[84]....
        /*0b1c*/ 	.word	0x00019f90


	//   ....[85]....
        /*0b20*/ 	.word	0x00019fb0


	//   ....[86]....
        /*0b24*/ 	.word	0x0001a120


	//   ....[87]....
        /*0b28*/ 	.word	0x0001a2d0


	//   ....[88]....
        /*0b2c*/ 	.word	0x0001a300


	//   ....[89]....
        /*0b30*/ 	.word	0x0001a330


	//   ....[90]....
        /*0b34*/ 	.word	0x0001a360


	//   ....[91]....
        /*0b38*/ 	.word	0x0001a390


	//   ....[92]....
        /*0b3c*/ 	.word	0x0001a3c0


	//   ....[93]....
        /*0b40*/ 	.word	0x0001a530


	//   ....[94]....
        /*0b44*/ 	.word	0x0001a560


	//   ....[95]....
        /*0b48*/ 	.word	0x0001a590


	//   ....[96]....
        /*0b4c*/ 	.word	0x0001a5c0


	//   ....[97]....
        /*0b50*/ 	.word	0x0001a5f0


	//   ....[98]....
        /*0b54*/ 	.word	0x0001a620


	//   ....[99]....
        /*0b58*/ 	.word	0x0001a6c0


	//   ....[100]....
        /*0b5c*/ 	.word	0x0001a720


	//   ....[101]....
        /*0b60*/ 	.word	0x0001a7c0


	//   ....[102]....
        /*0b64*/ 	.word	0x0001ba50


	//   ....[103]....
        /*0b68*/ 	.word	0x0001dfd0


	//   ....[104]....
        /*0b6c*/ 	.word	0x0001dfe0


	//   ....[105]....
        /*0b70*/ 	.word	0x0001dff0


	//   ....[106]....
        /*0b74*/ 	.word	0x0001e110


	//   ....[107]....
        /*0b78*/ 	.word	0x0001e520


	//   ....[108]....
        /*0b7c*/ 	.word	0x0001e530


	//   ....[109]....
        /*0b80*/ 	.word	0x0001e540


	//   ....[110]....
        /*0b84*/ 	.word	0x0001e550


	//   ....[111]....
        /*0b88*/ 	.word	0x0001ef10


	//   ....[112]....
        /*0b8c*/ 	.word	0x0001ef40


	//   ....[113]....
        /*0b90*/ 	.word	0x0001ef60


	//   ....[114]....
        /*0b94*/ 	.word	0x0001ef70


	//   ....[115]....
        /*0b98*/ 	.word	0x0001f070


	//   ....[116]....
        /*0b9c*/ 	.word	0x0001f080


	//   ....[117]....
        /*0ba0*/ 	.word	0x0001f880


	//   ....[118]....
        /*0ba4*/ 	.word	0x0001f8a0


	//   ....[119]....
        /*0ba8*/ 	.word	0x0001f8c0


	//   ....[120]....
        /*0bac*/ 	.word	0x0001f920


	//   ....[121]....
        /*0bb0*/ 	.word	0x0001fd10


	//   ....[122]....
        /*0bb4*/ 	.word	0x0001fd20


	//   ....[123]....
        /*0bb8*/ 	.word	0x0001fd30


	//   ....[124]....
        /*0bbc*/ 	.word	0x0001fd90


	//   ....[125]....
        /*0bc0*/ 	.word	0x00020e50


	//   ....[126]....
        /*0bc4*/ 	.word	0x00020eb0


	//   ....[127]....
        /*0bc8*/ 	.word	0x00020ee0


	//   ....[128]....
        /*0bcc*/ 	.word	0x00020ef0


	//   ....[129]....
        /*0bd0*/ 	.word	0x00020f20


	//   ....[130]....
        /*0bd4*/ 	.word	0x00020f50


	//   ....[131]....
        /*0bd8*/ 	.word	0x00020f80


	//   ....[132]....
        /*0bdc*/ 	.word	0x00020fb0


	//   ....[133]....
        /*0be0*/ 	.word	0x00021130


	//   ....[134]....
        /*0be4*/ 	.word	0x00021160


	//   ....[135]....
        /*0be8*/ 	.word	0x00021190


	//   ....[136]....
        /*0bec*/ 	.word	0x000211c0


	//   ....[137]....
        /*0bf0*/ 	.word	0x000211f0


	//   ....[138]....
        /*0bf4*/ 	.word	0x00021220


	//   ....[139]....
        /*0bf8*/ 	.word	0x000212e0


	//   ....[140]....
        /*0bfc*/ 	.word	0x00021300


	//   ....[141]....
        /*0c00*/ 	.word	0x00021370


	//   ....[142]....
        /*0c04*/ 	.word	0x00021a40


	//   ....[143]....
        /*0c08*/ 	.word	0x00021de0


	//   ....[144]....
        /*0c0c*/ 	.word	0x00021e70


	//   ....[145]....
        /*0c10*/ 	.word	0x00021f50


	//   ....[146]....
        /*0c14*/ 	.word	0x00021fe0


	//   ....[147]....
        /*0c18*/ 	.word	0x000220c0


	//   ....[148]....
        /*0c1c*/ 	.word	0x00022150


	//   ....[149]....
        /*0c20*/ 	.word	0x00022220


	//   ....[150]....
        /*0c24*/ 	.word	0x000222b0


	//   ....[151]....
        /*0c28*/ 	.word	0x00022300


	//   ....[152]....
        /*0c2c*/ 	.word	0x00022350


	//   ....[153]....
        /*0c30*/ 	.word	0x00022420


	//   ....[154]....
        /*0c34*/ 	.word	0x000224b0


	//   ....[155]....
        /*0c38*/ 	.word	0x00022500


	//   ....[156]....
        /*0c3c*/ 	.word	0x00022550


	//   ....[157]....
        /*0c40*/ 	.word	0x000228f0


	//   ....[158]....
        /*0c44*/ 	.word	0x00022bd0


	//   ....[159]....
        /*0c48*/ 	.word	0x00022cd0


	//   ....[160]....
        /*0c4c*/ 	.word	0x00022d60


	//   ....[161]....
        /*0c50*/ 	.word	0x00022f20


	//   ....[162]....
        /*0c54*/ 	.word	0x00022fc0


	//   ....[163]....
        /*0c58*/ 	.word	0x000230c0


	//   ....[164]....
        /*0c5c*/ 	.word	0x00023150


	//   ....[165]....
        /*0c60*/ 	.word	0x000231b0


	//   ....[166]....
        /*0c64*/ 	.word	0x00023250


	//   ....[167]....
        /*0c68*/ 	.word	0x00023360


	//   ....[168]....
        /*0c6c*/ 	.word	0x000233c0


	//   ....[169]....
        /*0c70*/ 	.word	0x00023420


	//   ....[170]....
        /*0c74*/ 	.word	0x000234c0


	//   ....[171]....
        /*0c78*/ 	.word	0x00023590


	//   ....[172]....
        /*0c7c*/ 	.word	0x00023670


	//   ....[173]....
        /*0c80*/ 	.word	0x000237b0


	//   ....[174]....
        /*0c84*/ 	.word	0x00023860


	//   ....[175]....
        /*0c88*/ 	.word	0x00023910


	//   ....[176]....
        /*0c8c*/ 	.word	0x000239c0


	//   ....[177]....
        /*0c90*/ 	.word	0x00023ab0


	//   ....[178]....
        /*0c94*/ 	.word	0x00023b40


	//   ....[179]....
        /*0c98*/ 	.word	0x00023ba0


	//   ....[180]....
        /*0c9c*/ 	.word	0x00023c70


	//   ....[181]....
        /*0ca0*/ 	.word	0x00023e50


	//   ....[182]....
        /*0ca4*/ 	.word	0x00023ef0


	//   ....[183]....
        /*0ca8*/ 	.word	0x00024010


	//   ....[184]....
        /*0cac*/ 	.word	0x00024090


	//   ....[185]....
        /*0cb0*/ 	.word	0x00024110


	//   ....[186]....
        /*0cb4*/ 	.word	0x00024190


	//   ....[187]....
        /*0cb8*/ 	.word	0x00024210


	//   ....[188]....
        /*0cbc*/ 	.word	0x000242a0


	//   ....[189]....
        /*0cc0*/ 	.word	0x00024340


	//   ....[190]....
        /*0cc4*/ 	.word	0x000243e0


	//   ....[191]....
        /*0cc8*/ 	.word	0x00024460


	//   ....[192]....
        /*0ccc*/ 	.word	0x000244e0


	//   ....[193]....
        /*0cd0*/ 	.word	0x00024560


	//   ....[194]....
        /*0cd4*/ 	.word	0x000245f0


	//   ....[195]....
        /*0cd8*/ 	.word	0x00024670


	//   ....[196]....
        /*0cdc*/ 	.word	0x00024710


	//   ....[197]....
        /*0ce0*/ 	.word	0x000247a0


	//   ....[198]....
        /*0ce4*/ 	.word	0x000248d0


	//----- nvinfo : EIATTR_REG_RECONFIG
	.align		4
.L_1278:
        /*0ce8*/ 	.byte	0x01, 0x54
	.zero		2


	//----- nvinfo : EIATTR_SYSCALL_OFFSETS
	.align		4
        /*0cec*/ 	.byte	0x04, 0x46
        /*0cee*/ 	.short	(.L_1280 - .L_1279)


	//   ....[0]....
.L_1279:
        /*0cf0*/ 	.word	0x00001ce0


	//   ....[1]....
        /*0cf4*/ 	.word	0x00001e30


	//   ....[2]....
        /*0cf8*/ 	.word	0x00007a50


	//   ....[3]....
        /*0cfc*/ 	.word	0x00007d70


	//   ....[4]....
        /*0d00*/ 	.word	0x0001d510


	//   ....[5]....
        /*0d04*/ 	.word	0x0001d680


	//   ....[6]....
        /*0d08*/ 	.word	0x0001d7d0


	//   ....[7]....
        /*0d0c*/ 	.word	0x0001d910


	//   ....[8]....
        /*0d10*/ 	.word	0x0001e9c0


	//----- nvinfo : EIATTR_MBARRIER_INSTR_OFFSETS
	.align		4
.L_1280:
        /*0d14*/ 	.byte	0x04, 0x39
        /*0d16*/ 	.short	(.L_1282 - .L_1281)


	//   ....[0]....
.L_1281:
        /*0d18*/ 	.word	0x00000270
        /*0d1c*/ 	.word	0x000000ff
        /*0d20*/ 	.word	0x00019c00
        /*0d24*/ 	.short	0x0100
        /*0d26*/ 	.byte	0x08
	.zero		1


	//   ....[1]....
        /*0d28*/ 	.word	0x00000280
        /*0d2c*/ 	.word	0x000000ff
        /*0d30*/ 	.word	0x00019c20
        /*0d34*/ 	.short	0x0100
        /*0d36*/ 	.byte	0x08
	.zero		1


	//   ....[2]....
        /*0d38*/ 	.word	0x00000370
        /*0d3c*/ 	.word	0x000000ff
        /*0d40*/ 	.word	0x00019c30
        /*0d44*/ 	.short	0x0100
        /*0d46*/ 	.byte	0x08
	.zero		1


	//   ....[3]....
        /*0d48*/ 	.word	0x00000380
        /*0d4c*/ 	.word	0x000000ff
        /*0d50*/ 	.word	0x00019c40
        /*0d54*/ 	.short	0x0100
        /*0d56*/ 	.byte	0x08
	.zero		1


	//   ....[4]....
        /*0d58*/ 	.word	0x00000390
        /*0d5c*/ 	.word	0x000000ff
        /*0d60*/ 	.word	0x00019c38
        /*0d64*/ 	.short	0x0100
        /*0d66*/ 	.byte	0x08
	.zero		1


	//   ....[5]....
        /*0d68*/ 	.word	0x000003a0
        /*0d6c*/ 	.word	0x000000ff
        /*0d70*/ 	.word	0x00019c48
        /*0d74*/ 	.short	0x0100
        /*0d76*/ 	.byte	0x08
	.zero		1


	//   ....[6]....
        /*0d78*/ 	.word	0x000004d0
        /*0d7c*/ 	.word	0x000000ff
        /*0d80*/ 	.word	0x00019c50
        /*0d84*/ 	.short	0x0100
        /*0d86*/ 	.byte	0x08
	.zero		1


	//   ....[7]....
        /*0d88*/ 	.word	0x000004e0
        /*0d8c*/ 	.word	0x000000ff
        /*0d90*/ 	.word	0x00019c60
        /*0d94*/ 	.short	0x0100
        /*0d96*/ 	.byte	0x08
	.zero		1


	//   ....[8]....
        /*0d98*/ 	.word	0x000004f0
        /*0d9c*/ 	.word	0x000000ff
        /*0da0*/ 	.word	0x00019c58
        /*0da4*/ 	.short	0x0100
        /*0da6*/ 	.byte	0x08
	.zero		1


	//   ....[9]....
        /*0da8*/ 	.word	0x00000500
        /*0dac*/ 	.word	0x000000ff
        /*0db0*/ 	.word	0x00019c68
        /*0db4*/ 	.short	0x0100
        /*0db6*/ 	.byte	0x08
	.zero		1


	//   ....[10]....
        /*0db8*/ 	.word	0x000005f0
        /*0dbc*/ 	.word	0x000000ff
        /*0dc0*/ 	.word	0x00019c70
        /*0dc4*/ 	.short	0x0100
        /*0dc6*/ 	.byte	0x06
	.zero		1


	//   ....[11]....
        /*0dc8*/ 	.word	0x00000600
        /*0dcc*/ 	.word	0x000000ff
        /*0dd0*/ 	.word	0x00019c80
        /*0dd4*/ 	.short	0x0100
        /*0dd6*/ 	.byte	0x06
	.zero		1


	//   ....[12]....
        /*0dd8*/ 	.word	0x00000610
        /*0ddc*/ 	.word	0x000000ff
        /*0de0*/ 	.word	0x00019c78
        /*0de4*/ 	.short	0x0100
        /*0de6*/ 	.byte	0x06
	.zero		1


	//   ....[13]....
        /*0de8*/ 	.word	0x00000620
        /*0dec*/ 	.word	0x000000ff
        /*0df0*/ 	.word	0x00019c88
        /*0df4*/ 	.short	0x0100
        /*0df6*/ 	.byte	0x06
	.zero		1


	//   ....[14]....
        /*0df8*/ 	.word	0x00000750
        /*0dfc*/ 	.word	0x000000ff
        /*0e00*/ 	.word	0x00019c90
        /*0e04*/ 	.short	0x0100
        /*0e06*/ 	.byte	0x08
	.zero		1


	//   ....[15]....
        /*0e08*/ 	.word	0x00000760
        /*0e0c*/ 	.word	0x000000ff
        /*0e10*/ 	.word	0x00019ca0
        /*0e14*/ 	.short	0x0100
        /*0e16*/ 	.byte	0x08
	.zero		1


	//   ....[16]....
        /*0e18*/ 	.word	0x00000770
        /*0e1c*/ 	.word	0x000000ff
        /*0e20*/ 	.word	0x00019c98
        /*0e24*/ 	.short	0x0100
        /*0e26*/ 	.byte	0x08
	.zero		1


	//   ....[17]....
        /*0e28*/ 	.word	0x00000780
        /*0e2c*/ 	.word	0x000000ff
        /*0e30*/ 	.word	0x00019ca8
        /*0e34*/ 	.short	0x0100
        /*0e36*/ 	.byte	0x08
	.zero		1


	//   ....[18]....
        /*0e38*/ 	.word	0x000008c0
        /*0e3c*/ 	.word	0x000000ff
        /*0e40*/ 	.word	0x00019cb0
        /*0e44*/ 	.short	0x0100
        /*0e46*/ 	.byte	0x08
	.zero		1


	//   ....[19]....
        /*0e48*/ 	.word	0x000008d0
        /*0e4c*/ 	.word	0x000000ff
        /*0e50*/ 	.word	0x00019cc0
        /*0e54*/ 	.short	0x0100
        /*0e56*/ 	.byte	0x08
	.zero		1


	//   ....[20]....
        /*0e58*/ 	.word	0x000008e0
        /*0e5c*/ 	.word	0x000000ff
        /*0e60*/ 	.word	0x00019cb8
        /*0e64*/ 	.short	0x0100
        /*0e66*/ 	.byte	0x08
	.zero		1


	//   ....[21]....
        /*0e68*/ 	.word	0x000008f0
        /*0e6c*/ 	.word	0x000000ff
        /*0e70*/ 	.word	0x00019cc8
        /*0e74*/ 	.short	0x0100
        /*0e76*/ 	.byte	0x08
	.zero		1


	//   ....[22]....
        /*0e78*/ 	.word	0x00002c10
        /*0e7c*/ 	.word	0x00000044
        /*0e80*/ 	.word	0x00019c90
        /*0e84*/ 	.short	0x010a
        /*0e86*/ 	.byte	0x3f
	.zero		1


	//   ....[23]....
        /*0e88*/ 	.word	0x00004610
        /*0e8c*/ 	.word	0x00000044
        /*0e90*/ 	.word	0x00019c90
        /*0e94*/ 	.short	0x010a
        /*0e96*/ 	.byte	0x3f
	.zero		1


	//   ....[24]....
        /*0e98*/ 	.word	0x00006680
        /*0e9c*/ 	.word	0x00000044
        /*0ea0*/ 	.word	0x00019c90
        /*0ea4*/ 	.short	0x010a
        /*0ea6*/ 	.byte	0x3f
	.zero		1


	//   ....[25]....
        /*0ea8*/ 	.word	0x00006ab0
        /*0eac*/ 	.word	0x00000004
        /*0eb0*/ 	.word	0x00000000
        /*0eb4*/ 	.short	0x0101
        /*0eb6*/ 	.byte	0x3f
	.zero		1


	//   ....[26]....
        /*0eb8*/ 	.word	0x00006af0
        /*0ebc*/ 	.word	0x00000044
        /*0ec0*/ 	.word	0x00019cb0
        /*0ec4*/ 	.short	0x010a
        /*0ec6*/ 	.byte	0x3f
	.zero		1


	//   ....[27]....
        /*0ec8*/ 	.word	0x00006ee0
        /*0ecc*/ 	.word	0x00000044
        /*0ed0*/ 	.word	0x00000000
        /*0ed4*/ 	.short	0x0101
        /*0ed6*/ 	.byte	0x3f
	.zero		1


	//   ....[28]....
        /*0ed8*/ 	.word	0x00007af0
        /*0edc*/ 	.word	0x00000012
        /*0ee0*/ 	.word	0x00019c00
        /*0ee4*/ 	.short	0x010a
        /*0ee6*/ 	.byte	0x3f
	.zero		1


	//   ....[29]....
        /*0ee8*/ 	.word	0x00007b40
        /*0eec*/ 	.word	0x00000012
        /*0ef0*/ 	.word	0x00019c00
        /*0ef4*/ 	.short	0x010a
        /*0ef6*/ 	.byte	0x3f
	.zero		1


	//   ....[30]....
        /*0ef8*/ 	.word	0x00008370
        /*0efc*/ 	.word	0x00000012
        /*0f00*/ 	.word	0x00019c00
        /*0f04*/ 	.short	0x010a
        /*0f06*/ 	.byte	0x3f
	.zero		1


	//   ....[31]....
        /*0f08*/ 	.word	0x0000a030
        /*0f0c*/ 	.word	0x00000012
        /*0f10*/ 	.word	0x00019c00
        /*0f14*/ 	.short	0x010a
        /*0f16*/ 	.byte	0x3f
	.zero		1


	//   ....[32]....
        /*0f18*/ 	.word	0x0000c1f0
        /*0f1c*/ 	.word	0x0000000e
        /*0f20*/ 	.word	0x00019c30
        /*0f24*/ 	.short	0x010a
        /*0f26*/ 	.byte	0x3f
	.zero		1


	//   ....[33]....
        /*0f28*/ 	.word	0x0000c290
        /*0f2c*/ 	.word	0x0000000e
        /*0f30*/ 	.word	0x00019c30
        /*0f34*/ 	.short	0x010a
        /*0f36*/ 	.byte	0x3f
	.zero		1


	//   ....[34]....
        /*0f38*/ 	.word	0x0000c670
        /*0f3c*/ 	.word	0x00000000
        /*0f40*/ 	.word	0x00000000
        /*0f44*/ 	.short	0x0101
        /*0f46*/ 	.byte	0x3f
	.zero		1


	//   ....[35]....
        /*0f48*/ 	.word	0x0000f4b0
        /*0f4c*/ 	.word	0x00000015
        /*0f50*/ 	.word	0x00019c30
        /*0f54*/ 	.short	0x010a
        /*0f56*/ 	.byte	0x3f
	.zero		1


	//   ....[36]....
        /*0f58*/ 	.word	0x0000f520
        /*0f5c*/ 	.word	0x00000015
        /*0f60*/ 	.word	0x00019c30
        /*0f64*/ 	.short	0x010a
        /*0f66*/ 	.byte	0x3f
	.zero		1


	//   ....[37]....
        /*0f68*/ 	.word	0x0000f730
        /*0f6c*/ 	.word	0x00000098
        /*0f70*/ 	.word	0x00019c50
        /*0f74*/ 	.short	0x010a
        /*0f76*/ 	.byte	0x3f
	.zero		1


	//   ....[38]....
        /*0f78*/ 	.word	0x0000f780
        /*0f7c*/ 	.word	0x00000098
        /*0f80*/ 	.word	0x00019c50
        /*0f84*/ 	.short	0x010a
        /*0f86*/ 	.byte	0x3f
	.zero		1


	//   ....[39]....
        /*0f88*/ 	.word	0x0000fb10
        /*0f8c*/ 	.word	0x00000015
        /*0f90*/ 	.word	0x00000000
        /*0f94*/ 	.short	0x0101
        /*0f96*/ 	.byte	0x3f
	.zero		1


	//   ....[40]....
        /*0f98*/ 	.word	0x00011e50
        /*0f9c*/ 	.word	0x00000098
        /*0fa0*/ 	.word	0x00000000
        /*0fa4*/ 	.short	0x0101
        /*0fa6*/ 	.byte	0x3f
	.zero		1


	//   ....[41]....
        /*0fa8*/ 	.word	0x000127d0
        /*0fac*/ 	.word	0x00000003
        /*0fb0*/ 	.word	0x00019c30
        /*0fb4*/ 	.short	0x010a
        /*0fb6*/ 	.byte	0x3f
	.zero		1


	//   ....[42]....
        /*0fb8*/ 	.word	0x00012840
        /*0fbc*/ 	.word	0x00000003
        /*0fc0*/ 	.word	0x00019c30
        /*0fc4*/ 	.short	0x010a
        /*0fc6*/ 	.byte	0x3f
	.zero		1


	//   ....[43]....
        /*0fc8*/ 	.word	0x00012a50
        /*0fcc*/ 	.word	0x0000000f
        /*0fd0*/ 	.word	0x00019c50
        /*0fd4*/ 	.short	0x010a
        /*0fd6*/ 	.byte	0x3f
	.zero		1


	//   ....[44]....
        /*0fd8*/ 	.word	0x00012aa0
        /*0fdc*/ 	.word	0x0000000f
        /*0fe0*/ 	.word	0x00019c50
        /*0fe4*/ 	.short	0x010a
        /*0fe6*/ 	.byte	0x3f
	.zero		1


	//   ....[45]....
        /*0fe8*/ 	.word	0x00012d30
        /*0fec*/ 	.word	0x00000000
        /*0ff0*/ 	.word	0x00000000
        /*0ff4*/ 	.short	0x0101
        /*0ff6*/ 	.byte	0x3f
	.zero		1


	//   ....[46]....
        /*0ff8*/ 	.word	0x00013ff0
        /*0ffc*/ 	.word	0x0000000f
        /*1000*/ 	.word	0x00000000
        /*1004*/ 	.short	0x0101
        /*1006*/ 	.byte	0x3f
	.zero		1


	//   ....[47]....
        /*1008*/ 	.word	0x000145d0
        /*100c*/ 	.word	0x00000003
        /*1010*/ 	.word	0x00019c30
        /*1014*/ 	.short	0x010a
        /*1016*/ 	.byte	0x3f
	.zero		1


	//   ....[48]....
        /*1018*/ 	.word	0x00014640
        /*101c*/ 	.word	0x00000003
        /*1020*/ 	.word	0x00019c30
        /*1024*/ 	.short	0x010a
        /*1026*/ 	.byte	0x3f
	.zero		1


	//   ....[49]....
        /*1028*/ 	.word	0x00014850
        /*102c*/ 	.word	0x00000015
        /*1030*/ 	.word	0x00019c50
        /*1034*/ 	.short	0x010a
        /*1036*/ 	.byte	0x3f
	.zero		1


	//   ....[50]....
        /*1038*/ 	.word	0x000148a0
        /*103c*/ 	.word	0x00000015
        /*1040*/ 	.word	0x00019c50
        /*1044*/ 	.short	0x010a
        /*1046*/ 	.byte	0x3f
	.zero		1


	//   ....[51]....
        /*1048*/ 	.word	0x00014c10
        /*104c*/ 	.word	0x00000000
        /*1050*/ 	.word	0x00000000
        /*1054*/ 	.short	0x0101
        /*1056*/ 	.byte	0x3f
	.zero		1


	//   ....[52]....
        /*1058*/ 	.word	0x00016f70
        /*105c*/ 	.word	0x00000015
        /*1060*/ 	.word	0x00000000
        /*1064*/ 	.short	0x0101
        /*1066*/ 	.byte	0x3f
	.zero		1


	//   ....[53]....
        /*1068*/ 	.word	0x00017530
        /*106c*/ 	.word	0x00000004
        /*1070*/ 	.word	0x00019c50
        /*1074*/ 	.short	0x010a
        /*1076*/ 	.byte	0x3f
	.zero		1


	//   ....[54]....
        /*1078*/ 	.word	0x00017580
        /*107c*/ 	.word	0x00000004
        /*1080*/ 	.word	0x00019c50
        /*1084*/ 	.short	0x010a
        /*1086*/ 	.byte	0x3f
	.zero		1


	//   ....[55]....
        /*1088*/ 	.word	0x00017e70
        /*108c*/ 	.word	0x00000002
        /*1090*/ 	.word	0x00000000
        /*1094*/ 	.short	0x0101
        /*1096*/ 	.byte	0x3f
	.zero		1


	//   ....[56]....
        /*1098*/ 	.word	0x00019440
        /*109c*/ 	.word	0x00000000
        /*10a0*/ 	.word	0x00000000
        /*10a4*/ 	.short	0x0101
        /*10a6*/ 	.byte	0x3f
	.zero		1


	//   ....[57]....
        /*10a8*/ 	.word	0x0001bb30
        /*10ac*/ 	.word	0x00000017
        /*10b0*/ 	.word	0x00019c20
        /*10b4*/ 	.short	0x010a
        /*10b6*/ 	.byte	0x3f
	.zero		1


	//   ....[58]....
        /*10b8*/ 	.word	0x0001bbf0
        /*10bc*/ 	.word	0x00000008
        /*10c0*/ 	.word	0x00019ca0
        /*10c4*/ 	.short	0x010a
        /*10c6*/ 	.byte	0x3f
	.zero		1


	//   ....[59]....
        /*10c8*/ 	.word	0x0001c020
        /*10cc*/ 	.word	0x00000008
        /*10d0*/ 	.word	0x00019cc0
        /*10d4*/ 	.short	0x010a
        /*10d6*/ 	.byte	0x3f
	.zero		1


	//   ....[60]....
        /*10d8*/ 	.word	0x0001c580
        /*10dc*/ 	.word	0x00000008
        /*10e0*/ 	.word	0x00019ca0
        /*10e4*/ 	.short	0x010a
        /*10e6*/ 	.byte	0x3f
	.zero		1


	//   ....[61]....
        /*10e8*/ 	.word	0x0001c9a0
        /*10ec*/ 	.word	0x00000008
        /*10f0*/ 	.word	0x00019cc0
        /*10f4*/ 	.short	0x010a
        /*10f6*/ 	.byte	0x3f
	.zero		1


	//   ....[62]....
        /*10f8*/ 	.word	0x0001ddb0
        /*10fc*/ 	.word	0x00000004
        /*1100*/ 	.word	0x00019c80
        /*1104*/ 	.short	0x010a
        /*1106*/ 	.byte	0x3f
	.zero		1


	//   ....[63]....
        /*1108*/ 	.word	0x0001e1e0
        /*110c*/ 	.word	0x00000004
        /*1110*/ 	.word	0x00019c70
        /*1114*/ 	.short	0x0107
        /*1116*/ 	.byte	0x3f
	.zero		1


	//   ....[64]....
        /*1118*/ 	.word	0x0001e2a0
        /*111c*/ 	.word	0x00000004
        /*1120*/ 	.word	0x00019c70
        /*1124*/ 	.short	0x0101
        /*1126*/ 	.byte	0x3f
	.zero		1


	//   ....[65]....
        /*1128*/ 	.word	0x0001e2f0
        /*112c*/ 	.word	0x00000004
        /*1130*/ 	.word	0x00019c40
        /*1134*/ 	.short	0x010a
        /*1136*/ 	.byte	0x3f
	.zero		1


	//   ....[66]....
        /*1138*/ 	.word	0x0001e6a0
        /*113c*/ 	.word	0x00000004
        /*1140*/ 	.word	0x00019c30
        /*1144*/ 	.short	0x0107
        /*1146*/ 	.byte	0x3f
	.zero		1


	//   ....[67]....
        /*1148*/ 	.word	0x0001e770
        /*114c*/ 	.word	0x00000004
        /*1150*/ 	.word	0x00019c30
        /*1154*/ 	.short	0x0101
        /*1156*/ 	.byte	0x3f
	.zero		1


	//   ....[68]....
        /*1158*/ 	.word	0x0001f160
        /*115c*/ 	.word	0x00000017
        /*1160*/ 	.word	0x00019c00
        /*1164*/ 	.short	0x0107
        /*1166*/ 	.byte	0x3f
	.zero		1


	//   ....[69]....
        /*1168*/ 	.word	0x0001f260
        /*116c*/ 	.word	0x00000017
        /*1170*/ 	.word	0x00019c00
        /*1174*/ 	.short	0x0101
        /*1176*/ 	.byte	0x3f
	.zero		1


	//   ....[70]....
        /*1178*/ 	.word	0x0001f280
        /*117c*/ 	.word	0x00000017
        /*1180*/ 	.word	0x00019c20
        /*1184*/ 	.short	0x010a
        /*1186*/ 	.byte	0x3f
	.zero		1


	//   ....[71]....
        /*1188*/ 	.word	0x0001f620
        /*118c*/ 	.word	0x00000000
        /*1190*/ 	.word	0x00019c80
        /*1194*/ 	.short	0x010a
        /*1196*/ 	.byte	0x3f
	.zero		1


	//   ....[72]....
        /*1198*/ 	.word	0x0001f9f0
        /*119c*/ 	.word	0x00000000
        /*11a0*/ 	.word	0x00019c70
        /*11a4*/ 	.short	0x0107
        /*11a6*/ 	.byte	0x3f
	.zero		1


	//   ....[73]....
        /*11a8*/ 	.word	0x0001fab0
        /*11ac*/ 	.word	0x00000000
        /*11b0*/ 	.word	0x00019c70
        /*11b4*/ 	.short	0x0101
        /*11b6*/ 	.byte	0x3f
	.zero		1


	//   ....[74]....
        /*11b8*/ 	.word	0x0001fae0
        /*11bc*/ 	.word	0x00000000
        /*11c0*/ 	.word	0x00019c40
        /*11c4*/ 	.short	0x010a
        /*11c6*/ 	.byte	0x3f
	.zero		1


	//   ....[75]....
        /*11c8*/ 	.word	0x0001fe30
        /*11cc*/ 	.word	0x00000000
        /*11d0*/ 	.word	0x00019c30
        /*11d4*/ 	.short	0x0107
        /*11d6*/ 	.byte	0x3f
	.zero		1


	//   ....[76]....
        /*11d8*/ 	.word	0x0001fef0
        /*11dc*/ 	.word	0x00000000
        /*11e0*/ 	.word	0x00019c30
        /*11e4*/ 	.short	0x0101
        /*11e6*/ 	.byte	0x3f
	.zero		1


	//   ....[77]....
        /*11e8*/ 	.word	0x0001ff80
        /*11ec*/ 	.word	0x00000002
        /*11f0*/ 	.word	0x00019c70
        /*11f4*/ 	.short	0x010a
        /*11f6*/ 	.byte	0x3f
	.zero		1


	//   ....[78]....
        /*11f8*/ 	.word	0x00020010
        /*11fc*/ 	.word	0x00000002
        /*1200*/ 	.word	0x00019c60
        /*1204*/ 	.short	0x010a
        /*1206*/ 	.byte	0x3f
	.zero		1


	//   ....[79]....
        /*1208*/ 	.word	0x00020490
        /*120c*/ 	.word	0x00000002
        /*1210*/ 	.word	0x00019c50
        /*1214*/ 	.short	0x0101
        /*1216*/ 	.byte	0x3f
	.zero		1


	//   ....[80]....
        /*1218*/ 	.word	0x00020520
        /*121c*/ 	.word	0x00000002
        /*1220*/ 	.word	0x00000000
        /*1224*/ 	.short	0x0101
        /*1226*/ 	.byte	0x3f
	.zero		1


	//   ....[81]....
        /*1228*/ 	.word	0x000206e0
        /*122c*/ 	.word	0x00000000
        /*1230*/ 	.word	0x00019c70
        /*1234*/ 	.short	0x010a
        /*1236*/ 	.byte	0x3f
	.zero		1


	//   ....[82]....
        /*1238*/ 	.word	0x00020760
        /*123c*/ 	.word	0x00000000
        /*1240*/ 	.word	0x00019c60
        /*1244*/ 	.short	0x010a
        /*1246*/ 	.byte	0x3f
	.zero		1


	//   ....[83]....
        /*1248*/ 	.word	0x00020bf0
        /*124c*/ 	.word	0x00000000
        /*1250*/ 	.word	0x00019c50
        /*1254*/ 	.short	0x0101
        /*1256*/ 	.byte	0x3f
	.zero		1


	//   ....[84]....
        /*1258*/ 	.word	0x00020c90
        /*125c*/ 	.word	0x00000000
        /*1260*/ 	.word	0x00000000
        /*1264*/ 	.short	0x0101
        /*1266*/ 	.byte	0x3f
	.zero		1


	//   ....[85]....
        /*1268*/ 	.word	0x000219c0
        /*126c*/ 	.word	0x00000005
        /*1270*/ 	.word	0x00019c20
        /*1274*/ 	.short	0x010a
        /*1276*/ 	.byte	0x3f
	.zero		1


	//   ....[86]....
        /*1278*/ 	.word	0x00021b30
        /*127c*/ 	.word	0x00000003
        /*1280*/ 	.word	0x00019c40
        /*1284*/ 	.short	0x010a
        /*1286*/ 	.byte	0x3f
	.zero		1


	//   ....[87]....
        /*1288*/ 	.word	0x00021bd0
        /*128c*/ 	.word	0x00000005
        /*1290*/ 	.word	0x00019c40
        /*1294*/ 	.short	0x010a
        /*1296*/ 	.byte	0x3f
	.zero		1


	//   ....[88]....
        /*1298*/ 	.word	0x00021c10
        /*129c*/ 	.word	0x00000003
        /*12a0*/ 	.word	0x00019c60
        /*12a4*/ 	.short	0x010a
        /*12a6*/ 	.byte	0x3f
	.zero		1


	//   ....[89]....
        /*12a8*/ 	.word	0x00021c50
        /*12ac*/ 	.word	0x00000005
        /*12b0*/ 	.word	0x00019c60
        /*12b4*/ 	.short	0x010a
        /*12b6*/ 	.byte	0x3f
	.zero		1


	//   ....[90]....
        /*12b8*/ 	.word	0x00021c90
        /*12bc*/ 	.word	0x00000003
        /*12c0*/ 	.word	0x00019c80
        /*12c4*/ 	.short	0x010a
        /*12c6*/ 	.byte	0x3f
	.zero		1


	//   ....[91]....
        /*12c8*/ 	.word	0x00021cd0
        /*12cc*/ 	.word	0x00000005
        /*12d0*/ 	.word	0x00019c80
        /*12d4*/ 	.short	0x010a
        /*12d6*/ 	.byte	0x3f
	.zero		1


	//   ....[92]....
        /*12d8*/ 	.word	0x00021d30
        /*12dc*/ 	.word	0x00000044
        /*12e0*/ 	.word	0x00019c90
        /*12e4*/ 	.short	0x010a
        /*12e6*/ 	.byte	0x3f
	.zero		1


	//   ....[93]....
        /*12e8*/ 	.word	0x00021ea0
        /*12ec*/ 	.word	0x00000044
        /*12f0*/ 	.word	0x00019c90
        /*12f4*/ 	.short	0x010a
        /*12f6*/ 	.byte	0x3f
	.zero		1


	//   ....[94]....
        /*12f8*/ 	.word	0x00022020
        /*12fc*/ 	.word	0x00000044
        /*1300*/ 	.word	0x00019c90
        /*1304*/ 	.short	0x010a
        /*1306*/ 	.byte	0x3f
	.zero		1


	//   ....[95]....
        /*1308*/ 	.word	0x00022180
        /*130c*/ 	.word	0x00000044
        /*1310*/ 	.word	0x00019cb0
        /*1314*/ 	.short	0x010a
        /*1316*/ 	.byte	0x3f
	.zero		1


	//   ....[96]....
        /*1318*/ 	.word	0x00022380
        /*131c*/ 	.word	0x00000012
        /*1320*/ 	.word	0x00019c00
        /*1324*/ 	.short	0x010a
        /*1326*/ 	.byte	0x3f
	.zero		1


	//   ....[97]....
        /*1328*/ 	.word	0x00022590
        /*132c*/ 	.word	0x00000012
        /*1330*/ 	.word	0x00019c00
        /*1334*/ 	.short	0x010a
        /*1336*/ 	.byte	0x3f
	.zero		1


	//   ....[98]....
        /*1338*/ 	.word	0x000225e0
        /*133c*/ 	.word	0x0000000e
        /*1340*/ 	.word	0x00019c30
        /*1344*/ 	.short	0x010a
        /*1346*/ 	.byte	0x3f
	.zero		1


	//   ....[99]....
        /*1348*/ 	.word	0x00022630
        /*134c*/ 	.word	0x00000015
        /*1350*/ 	.word	0x00019c30
        /*1354*/ 	.short	0x010a
        /*1356*/ 	.byte	0x3f
	.zero		1


	//   ....[100]....
        /*1358*/ 	.word	0x00022680
        /*135c*/ 	.word	0x00000098
        /*1360*/ 	.word	0x00019c50
        /*1364*/ 	.short	0x010a
        /*1366*/ 	.byte	0x3f
	.zero		1


	//   ....[101]....
        /*1368*/ 	.word	0x000226d0
        /*136c*/ 	.word	0x00000003
        /*1370*/ 	.word	0x00019c30
        /*1374*/ 	.short	0x010a
        /*1376*/ 	.byte	0x3f
	.zero		1


	//   ....[102]....
        /*1378*/ 	.word	0x00022720
        /*137c*/ 	.word	0x0000000f
        /*1380*/ 	.word	0x00019c50
        /*1384*/ 	.short	0x010a
        /*1386*/ 	.byte	0x3f
	.zero		1


	//   ....[103]....
        /*1388*/ 	.word	0x00022770
        /*138c*/ 	.word	0x00000003
        /*1390*/ 	.word	0x00019c30
        /*1394*/ 	.short	0x010a
        /*1396*/ 	.byte	0x3f
	.zero		1


	//   ....[104]....
        /*1398*/ 	.word	0x000227c0
        /*139c*/ 	.word	0x00000015
        /*13a0*/ 	.word	0x00019c50
        /*13a4*/ 	.short	0x010a
        /*13a6*/ 	.byte	0x3f
	.zero		1


	//   ....[105]....
        /*13a8*/ 	.word	0x00022810
        /*13ac*/ 	.word	0x00000004
        /*13b0*/ 	.word	0x00019c50
        /*13b4*/ 	.short	0x010a
        /*13b6*/ 	.byte	0x3f
	.zero		1


	//   ....[106]....
        /*13b8*/ 	.word	0x000229b0
        /*13bc*/ 	.word	0x00000017
        /*13c0*/ 	.word	0x00019c20
        /*13c4*/ 	.short	0x010a
        /*13c6*/ 	.byte	0x3f
	.zero		1


	//   ....[107]....
        /*13c8*/ 	.word	0x00022a00
        /*13cc*/ 	.word	0x00000008
        /*13d0*/ 	.word	0x00019ca0
        /*13d4*/ 	.short	0x010a
        /*13d6*/ 	.byte	0x3f
	.zero		1


	//   ....[108]....
        /*13d8*/ 	.word	0x00022a50
        /*13dc*/ 	.word	0x00000008
        /*13e0*/ 	.word	0x00019cc0
        /*13e4*/ 	.short	0x010a
        /*13e6*/ 	.byte	0x3f
	.zero		1


	//   ....[109]....
        /*13e8*/ 	.word	0x00022aa0
        /*13ec*/ 	.word	0x00000008
        /*13f0*/ 	.word	0x00019ca0
        /*13f4*/ 	.short	0x010a
        /*13f6*/ 	.byte	0x3f
	.zero		1


	//   ....[110]....
        /*13f8*/ 	.word	0x00022af0
        /*13fc*/ 	.word	0x00000008
        /*1400*/ 	.word	0x00019cc0
        /*1404*/ 	.short	0x010a
        /*1406*/ 	.byte	0x3f
	.zero		1


	//   ....[111]....
        /*1408*/ 	.word	0x00022c20
        /*140c*/ 	.word	0x00000004
        /*1410*/ 	.word	0x00019c80
        /*1414*/ 	.short	0x010a
        /*1416*/ 	.byte	0x3f
	.zero		1


	//   ....[112]....
        /*1418*/ 	.word	0x00023010
        /*141c*/ 	.word	0x00000004
        /*1420*/ 	.word	0x00019c40
        /*1424*/ 	.short	0x010a
        /*1426*/ 	.byte	0x3f
	.zero		1


	//   ....[113]....
        /*1428*/ 	.word	0x000236b0
        /*142c*/ 	.word	0x00000017
        /*1430*/ 	.word	0x00019c20
        /*1434*/ 	.short	0x010a
        /*1436*/ 	.byte	0x3f
	.zero		1


	//   ....[114]....
        /*1438*/ 	.word	0x00023700
        /*143c*/ 	.word	0x00000000
        /*1440*/ 	.word	0x00019c80
        /*1444*/ 	.short	0x010a
        /*1446*/ 	.byte	0x3f
	.zero		1


	//   ....[115]....
        /*1448*/ 	.word	0x00023a00
        /*144c*/ 	.word	0x00000000
        /*1450*/ 	.word	0x00019c40
        /*1454*/ 	.short	0x010a
        /*1456*/ 	.byte	0x3f
	.zero		1


	//   ....[116]....
        /*1458*/ 	.word	0x00023cb0
        /*145c*/ 	.word	0x00000002
        /*1460*/ 	.word	0x00019c70
        /*1464*/ 	.short	0x010a
        /*1466*/ 	.byte	0x3f
	.zero		1


	//   ....[117]....
        /*1468*/ 	.word	0x00023d00
        /*146c*/ 	.word	0x00000002
        /*1470*/ 	.word	0x00019c60
        /*1474*/ 	.short	0x010a
        /*1476*/ 	.byte	0x3f
	.zero		1


	//   ....[118]....
        /*1478*/ 	.word	0x00023d50
        /*147c*/ 	.word	0x00000000
        /*1480*/ 	.word	0x00019c70
        /*1484*/ 	.short	0x010a
        /*1486*/ 	.byte	0x3f
	.zero		1


	//   ....[119]....
        /*1488*/ 	.word	0x00023da0
        /*148c*/ 	.word	0x00000000
        /*1490*/ 	.word	0x00019c60
        /*1494*/ 	.short	0x010a
        /*1496*/ 	.byte	0x3f
	.zero		1


	//   ....[120]....
        /*1498*/ 	.word	0x000247f0
        /*149c*/ 	.word	0x00000005
        /*14a0*/ 	.word	0x00019c20
        /*14a4*/ 	.short	0x010a
        /*14a6*/ 	.byte	0x3f
	.zero		1


	//   ....[121]....
        /*14a8*/ 	.word	0x00024990
        /*14ac*/ 	.word	0x00000003
        /*14b0*/ 	.word	0x00019c40
        /*14b4*/ 	.short	0x010a
        /*14b6*/ 	.byte	0x3f
	.zero		1


	//   ....[122]....
        /*14b8*/ 	.word	0x000249e0
        /*14bc*/ 	.word	0x00000005
        /*14c0*/ 	.word	0x00019c40
        /*14c4*/ 	.short	0x010a
        /*14c6*/ 	.byte	0x3f
	.zero		1


	//   ....[123]....
        /*14c8*/ 	.word	0x00024a30
        /*14cc*/ 	.word	0x00000003
        /*14d0*/ 	.word	0x00019c60
        /*14d4*/ 	.short	0x010a
        /*14d6*/ 	.byte	0x3f
	.zero		1


	//   ....[124]....
        /*14d8*/ 	.word	0x00024a80
        /*14dc*/ 	.word	0x00000005
        /*14e0*/ 	.word	0x00019c60
        /*14e4*/ 	.short	0x010a
        /*14e6*/ 	.byte	0x3f
	.zero		1


	//   ....[125]....
        /*14e8*/ 	.word	0x00024ad0
        /*14ec*/ 	.word	0x00000003
        /*14f0*/ 	.word	0x00019c80
        /*14f4*/ 	.short	0x010a
        /*14f6*/ 	.byte	0x3f
	.zero		1


	//----- nvinfo : EIATTR_NUM_MBARRIERS
	.align		4
.L_1282:
        /*14f8*/ 	.byte	0x03, 0x38
        /*14fa*/ 	.short	0x0016


	//----- nvinfo : EIATTR_EXIT_INSTR_OFFSETS
	.align		4
        /*14fc*/ 	.byte	0x04, 0x1c
        /*14fe*/ 	.short	(.L_1284 - .L_1283)


	//   ....[0]....
.L_1283:
        /*1500*/ 	.word	0x00021d20


	//----- nvinfo : EIATTR_MAX_THREADS
	.align		4
.L_1284:
        /*1504*/ 	.byte	0x04, 0x05
        /*1506*/ 	.short	(.L_1286 - .L_1285)
.L_1285:
        /*1508*/ 	.word	0x00000200
        /*150c*/ 	.word	0x00000001
        /*1510*/ 	.word	0x00000001


	//----- nvinfo : EIATTR_CRS_STACK_SIZE
	.align		4
.L_1286:
        /*1514*/ 	.byte	0x04, 0x1e
        /*1516*/ 	.short	(.L_1288 - .L_1287)
.L_1287:
        /*1518*/ 	.word	0x00000000


	//----- nvinfo : EIATTR_CBANK_PARAM_SIZE
	.align		4
.L_1288:
        /*151c*/ 	.byte	0x03, 0x19
        /*151e*/ 	.short	0x0af0


	//----- nvinfo : EIATTR_PARAM_CBANK
	.align		4
        /*1520*/ 	.byte	0x04, 0x0a
        /*1522*/ 	.short	(.L_1290 - .L_1289)
	.align		4
.L_1289:
        /*1524*/ 	.word	index@(.nv.constant0._ZN7cutlass13device_kernelIN5flash11enable_sm90INS1_16FlashAttnFwdSm90INS1_25CollectiveMainloopFwdSm90ILi2EN4cute5tupleIJNS5_1CILi1EEES8_S8_EEENS6_IJNS7_ILi192EEENS7_ILi128EEENS7_ILi96EEEEEELi96ENS_12float_e4m3_tEfNS_4arch4Sm90ELb0ELb1ELb0ELb1ELb1ELb1ELb0ELb1ELb1ELb1ELb0ELb0EEENS1_21CollectiveEpilogueFwdINS6_IJSA_SC_SB_EEES9_NS_10bfloat16_tESG_Li384ELb1ELb1ELb0ELb1EEENS1_36VarlenDynamicPersistentTileSchedulerILi192ELi128ELi384ELi128ELb0ELb1ELb1ELb1ELb0ELb1EEEEEEEEEvNT_6ParamsE)
        /*1528*/ 	.short	0x0210
        /*152a*/ 	.short	0x0af0


	//----- nvinfo : EIATTR_SW_WAR
	.align		4
.L_1290:
        /*152c*/ 	.byte	0x04, 0x36
        /*152e*/ 	.short	(.L_1292 - .L_1291)
.L_1291:
        /*1530*/ 	.word	0x00000008
.L_1292:


//--------------------- .nv.info._ZN7cutlass13device_kernelIN5flash11enable_sm90INS1_16FlashAttnFwdSm90INS1_25CollectiveMainloopFwdSm90ILi2EN4cute5tupleIJNS5_1CILi1EEES8_S8_EEENS6_IJNS7_ILi192EEENS7_ILi128EEENS7_ILi96EEEEEELi96ENS_12float_e4m3_tEfNS_4arch4Sm90ELb1ELb0ELb0ELb0ELb1ELb0ELb0ELb1ELb1ELb1ELb0ELb0EEENS1_21CollectiveEpilogueFwdINS6_IJSA_SC_SB_EEES9_NS_10bfloat16_tESG_Li384ELb0ELb1ELb0ELb1EEENS1_30DynamicPersistentTileSchedulerILi384ELi128ELb0ELb1ELb1EEEEEEEEEvNT_6ParamsE --------------------------
	.section	.nv.info._ZN7cutlass13device_kernelIN5flash11enable_sm90INS1_16FlashAttnFwdSm90INS1_25CollectiveMainloopFwdSm90ILi2EN4cute5tupleIJNS5_1CILi1EEES8_S8_EEENS6_IJNS7_ILi192EEENS7_ILi128EEENS7_ILi96EEEEEELi96ENS_12float_e4m3_tEfNS_4arch4Sm90ELb1ELb0ELb0ELb0ELb1ELb0ELb0ELb1ELb1ELb1ELb0ELb0EEENS1_21CollectiveEpilogueFwdINS6_IJSA_SC_SB_EEES9_NS_10bfloat16_tESG_Li384ELb0ELb1ELb0ELb1EEENS1_30DynamicPersistentTileSchedulerILi384ELi128ELb0ELb1ELb1EEEEEEEEEvNT_6ParamsE,"",@"SHT_CUDA_INFO"
	.sectionflags	@""
	.align	4


	//----- nvinfo : EIATTR_CUDA_API_VERSION
	.align		4
        /*0000*/ 	.byte	0x04, 0x37
        /*0002*/ 	.short	(.L_1294 - .L_1293)
.L_1293:
        /*0004*/ 	.word	0x00000082


	//----- nvinfo : EIATTR_KPARAM_INFO
	.align		4
.L_1294:
        /*0008*/ 	.byte	0x04, 0x17
        /*000a*/ 	.short	(.L_1296 - .L_1295)
.L_1295:
        /*000c*/ 	.word	0x00000000
        /*0010*/ 	.short	0x0000
        /*0012*/ 	.short	0x0070
        /*0014*/ 	.byte	0x00, 0xf0, 0x01, 0x2a


	//----- nvinfo : EIATTR_SPARSE_MMA_MASK
	.align		4
.L_1296:
        /*0018*/ 	.byte	0x03, 0x50
        /*001a*/ 	.short	0x0000


	//----- nvinfo : EIATTR_MAXREG_COUNT
	.align		4
        /*001c*/ 	.byte	0x03, 0x1b
        /*001e*/ 	.short	0x0080


	//----- nvinfo : EIATTR_NUM_BARRIERS
	.align		4
        /*0020*/ 	.byte	0x02, 0x4c
        /*0022*/ 	.byte	0x09
	.zero		1


	//----- nvinfo : EIATTR_EXTERNS
	.align		4
        /*0024*/ 	.byte	0x04, 0x0f
        /*0026*/ 	.short	(.L_1298 - .L_1297)


	//   ....[0]....
	.align		4
.L_1297:
        /*0028*/ 	.word	index@(__assertfail)


	//----- nvinfo : EIATTR_ANNOTATIONS
	.align		4
.L_1298:
        /*002c*/ 	.byte	0x04, 0x55
        /*002e*/ 	.short	(.L_1300 - .L_1299)


	//   ....[0]....
.L_1299:
        /* <DEDUP_REMOVED lines=17> */


	//----- nvinfo : EIATTR_MERCURY_ISA_VERSION
	.align		4
.L_1300:
        /*0130*/ 	.byte	0x03, 0x5f
        /*0132*/ 	.short	0x0101


	//----- nvinfo : EIATTR_INT_WARP_WIDE_INSTR_OFFSETS
	.align		4
        /*0134*/ 	.byte	0x04, 0x31
        /*0136*/ 	.short	(.L_1302 - .L_1301)


	//   ....[0]....
.L_1301:
        /*0138*/ 	.word	0x000000c0


	//   ....[1]....
        /*013c*/ 	.word	0x000000d0


	//   ....[2]....
        /*0140*/ 	.word	0x00000170


	//   ....[3]....
        /*0144*/ 	.word	0x0000ad60


	//   ....[4]....
        /*0148*/ 	.word	0x0000adf0


	//   ....[5]....
        /*014c*/ 	.word	0x0000dc30


	//   ....[6]....
        /*0150*/ 	.word	0x0000dcc0


	//----- nvinfo : EIATTR_COOP_GROUP_MASK_REGIDS
	.align		4
.L_1302:
        /*0154*/ 	.byte	0x04, 0x29
        /*0156*/ 	.short	(.L_1304 - .L_1303)


	//   ....[0]....
.L_1303:
        /*0158*/ 	.word	0xffffffff


	//   ....[1]....
        /*015c*/ 	.word	0xffffffff


	//   ....[2]....
        /*0160*/ 	.word	0xffffffff


	//   ....[3]....
        /*0164*/ 	.word	0xffffffff


	//   ....[4]....
        /*0168*/ 	.word	0xffffffff


	//   ....[5]....
        /*016c*/ 	.word	0xffffffff


	//   ....[6]....
        /*0170*/ 	.word	0xffffffff


	//   ....[7]....
        /*0174*/ 	.word	0xffffffff


	//   ....[8]....
        /*0178*/ 	.word	0xffffffff


	//   ....[9]....
        /*017c*/ 	.word	0xffffffff


	//   ....[10]....
        /*0180*/ 	.word	0xffffffff


	//   ....[11]....
        /*0184*/ 	.word	0xffffffff


	//   ....[12]....
        /*0188*/ 	.word	0xffffffff


	//   ....[13]....
        /*018c*/ 	.word	0xffffffff


	//   ....[14]....
        /*0190*/ 	.word	0xffffffff


	//   ....[15]....
        /*0194*/ 	.word	0xffffffff


	//   ....[16]....
        /*0198*/ 	.word	0xffffffff


	//   ....[17]....
        /*019c*/ 	.word	0xffffffff


	//   ....[18]....
        /*01a0*/ 	.word	0xffffffff


	//   ....[19]....
        /*01a4*/ 	.word	0xffffffff


	//   ....[20]....
        /*01a8*/ 	.word	0xffffffff


	//   ....[21]....
        /*01ac*/ 	.word	0xffffffff


	//   ....[22]....
        /*01b0*/ 	.word	0xffffffff


	//   ....[23]....
        /*01b4*/ 	.word	0xffffffff


	//   ....[24]....
        /*01b8*/ 	.word	0xffffffff


	//   ....[25]....
        /*01bc*/ 	.word	0xffffffff


	//   ....[26]....
        /*01c0*/ 	.word	0xffffffff


	//   ....[27]....
        /*01c4*/ 	.word	0xffffffff


	//   ....[28]....
        /*01c8*/ 	.word	0xffffffff


	//   ....[29]....
        /*01cc*/ 	.word	0xffffffff


	//   ....[30]....
        /*01d0*/ 	.word	0xffffffff


	//   ....[31]....
        /*01d4*/ 	.word	0xffffffff


	//   ....[32]....
        /*01d8*/ 	.word	0xffffffff


	//   ....[33]....
        /*01dc*/ 	.word	0xffffffff


	//   ....[34]....
        /*01e0*/ 	.word	0xffffffff


	//   ....[35]....
        /*01e4*/ 	.word	0xffffffff


	//   ....[36]....
        /*01e8*/ 	.word	0xffffffff


	//   ....[37]....
        /*01ec*/ 	.word	0xffffffff


	//   ....[38]....
        /*01f0*/ 	.word	0xffffffff


	//   ....[39]....
        /*01f4*/ 	.word	0xffffffff


	//   ....[40]....
        /*01f8*/ 	.word	0xffffffff


	//   ....[41]....
        /*01fc*/ 	.word	0xffffffff


	//   ....[42]....
        /*0200*/ 	.word	0xffffffff


	//   ....[43]....
        /*0204*/ 	.word	0xffffffff


	//   ....[44]....
        /*0208*/ 	.word	0xffffffff


	//   ....[45]....
        /*020c*/ 	.word	0xffffffff


	//   ....[46]....
        /*0210*/ 	.word	0xffffffff


	//   ....[47]....
        /*0214*/ 	.word	0xffffffff


	//   ....[48]....
        /*0218*/ 	.word	0xffffffff


	//   ....[49]....
        /*021c*/ 	.word	0xffffffff


	//   ....[50]....
        /*0220*/ 	.word	0xffffffff


	//   ....[51]....
        /*0224*/ 	.word	0xffffffff


	//   ....[52]....
        /*0228*/ 	.word	0xffffffff


	//   ....[53]....
        /*022c*/ 	.word	0xffffffff


	//   ....[54]....
        /*0230*/ 	.word	0xffffffff


	//   ....[55]....
        /*0234*/ 	.word	0xffffffff


	//   ....[56]....
        /*0238*/ 	.word	0xffffffff


	//   ....[57]....
        /*023c*/ 	.word	0xffffffff


	//   ....[58]....
        /*0240*/ 	.word	0xffffffff


	//   ....[59]....
        /*0244*/ 	.word	0xffffffff


	//   ....[60]....
        /*0248*/ 	.word	0xffffffff


	//   ....[61]....
        /*024c*/ 	.word	0xffffffff


	//   ....[62]....
        /*0250*/ 	.word	0xffffffff


	//   ....[63]....
        /*0254*/ 	.word	0xffffffff


	//   ....[64]....
        /*0258*/ 	.word	0xffffffff


	//   ....[65]....
        /*025c*/ 	.word	0xffffffff


	//   ....[66]....
        /*0260*/ 	.word	0xffffffff


	//   ....[67]....
        /*0264*/ 	.word	0xffffffff


	//   ....[68]....
        /*0268*/ 	.word	0xffffffff


	//   ....[69]....
        /*026c*/ 	.word	0xffffffff


	//   ....[70]....
        /*0270*/ 	.word	0xffffffff


	//   ....[71]....
        /*0274*/ 	.word	0xffffffff


	//   ....[72]....
        /*0278*/ 	.word	0xffffffff


	//   ....[73]....
        /*027c*/ 	.word	0xffffffff


	//   ....[74]....
        /*0280*/ 	.word	0xffffffff


	//   ....[75]....
        /*0284*/ 	.word	0xffffffff


	//   ....[76]....
        /*0288*/ 	.word	0xffffffff


	//   ....[77]....
        /*028c*/ 	.word	0xffffffff


	//   ....[78]....
        /*0290*/ 	.word	0xffffffff


	//   ....[79]....
        /*0294*/ 	.word	0xffffffff


	//   ....[80]....
        /*0298*/ 	.word	0xffffffff


	//   ....[81]....
        /*029c*/ 	.word	0xffffffff


	//   ....[82]....
        /*02a0*/ 	.word	0xffffffff


	//   ....[83]....
        /*02a4*/ 	.word	0xffffffff


	//   ....[84]....
        /*02a8*/ 	.word	0xffffffff


	//   ....[85]....
        /*02ac*/ 	.word	0xffffffff


	//   ....[86]....
        /*02b0*/ 	.word	0xffffffff


	//   ....[87]....
        /*02b4*/ 	.word	0xffffffff


	//   ....[88]....
        /*02b8*/ 	.word	0x0500000f


	//   ....[89]....
        /*02bc*/ 	.word	0x0500000f


	//   ....[90]....
        /*02c0*/ 	.word	0x0500000f


	//   ....[91]....
        /*02c4*/ 	.word	0x0500000f


	//   ....[92]....
        /*02c8*/ 	.word	0x0500000f


	//   ....[93]....
        /*02cc*/ 	.word	0x0500000f


	//   ....[94]....
        /*02d0*/ 	.word	0x0500000f


	//   ....[95]....
        /*02d4*/ 	.word	0x0500000f


	//   ....[96]....
        /*02d8*/ 	.word	0x0500000f


	//   ....[97]....
        /*02dc*/ 	.word	0x0500000f


	//   ....[98]....
        /*02e0*/ 	.word	0x0500000f


	//   ....[99]....
        /*02e4*/ 	.word	0x0500000f


	//   ....[100]....
        /*02e8*/ 	.word	0x0500000f


	//   ....[101]....
        /*02ec*/ 	.word	0x0500000f


	//   ....[102]....
        /*02f0*/ 	.word	0x0500000f


	//   ....[103]....
        /*02f4*/ 	.word	0x0500000f


	//   ....[104]....
        /*02f8*/ 	.word	0x0500000f


	//   ....[105]....
        /*02fc*/ 	.word	0x0500000f


	//   ....[106]....
        /*0300*/ 	.word	0x0500000f


	//   ....[107]....
        /*0304*/ 	.word	0x0500000f


	//   ....[108]....
        /*0308*/ 	.word	0x0500000f


	//   ....[109]....
        /*030c*/ 	.word	0x0500000f


	//   ....[110]....
        /*0310*/ 	.word	0x0500000f


	//   ....[111]....
        /*0314*/ 	.word	0x0500000f


	//----- nvinfo : EIATTR_COOP_GROUP_INSTR_OFFSETS
	.align		4
.L_1304:
        /*0318*/ 	.byte	0x04, 0x28
        /*031a*/ 	.short	(.L_1306 - .L_1305)


	//   ....[0]....
.L_1305:
        /*031c*/ 	.word	0x00000070


	//   ....[1]....
        /*0320*/ 	.word	0x000000b0


	//   ....[2]....
        /*0324*/ 	.word	0x000002d0


	//   ....[3]....
        /*0328*/ 	.word	0x00000430


	//   ....[4]....
        /*032c*/ 	.word	0x00000550


	//   ....[5]....
        /*0330*/ 	.word	0x000006b0


	//   ....[6]....
        /*0334*/ 	.word	0x00001600


	//   ....[7]....
        /*0338*/ 	.word	0x00001ce0


	//   ....[8]....
        /*033c*/ 	.word	0x00001d20


	//   ....[9]....
        /*0340*/ 	.word	0x00002470


	//   ....[10]....
        /*0344*/ 	.word	0x00002490


	//   ....[11]....
        /*0348*/ 	.word	0x00002f40


	//   ....[12]....
        /*034c*/ 	.word	0x00002fb0


	//   ....[13]....
        /*0350*/ 	.word	0x00003fd0


	//   ....[14]....
        /*0354*/ 	.word	0x00003ff0


	//   ....[15]....
        /*0358*/ 	.word	0x00004650


	//   ....[16]....
        /*035c*/ 	.word	0x00004760


	//   ....[17]....
        /*0360*/ 	.word	0x00004f90


	//   ....[18]....
        /*0364*/ 	.word	0x00005010


	//   ....[19]....
        /*0368*/ 	.word	0x00006880


	//   ....[20]....
        /*036c*/ 	.word	0x00006890


	//   ....[21]....
        /*0370*/ 	.word	0x000068c0


	//   ....[22]....
        /*0374*/ 	.word	0x000068d0


	//   ....[23]....
        /*0378*/ 	.word	0x00007e90


	//   ....[24]....
        /*037c*/ 	.word	0x00007eb0


	//   ....[25]....
        /*0380*/ 	.word	0x00007f20


	//   ....[26]....
        /*0384*/ 	.word	0x00007f30


	//   ....[27]....
        /*0388*/ 	.word	0x00008fb0


	//   ....[28]....
        /*038c*/ 	.word	0x00008fc0


	//   ....[29]....
        /*0390*/ 	.word	0x00008fd0


	//   ....[30]....
        /*0394*/ 	.word	0x00008fe0


	//   ....[31]....
        /*0398*/ 	.word	0x00008ff0


	//   ....[32]....
        /*039c*/ 	.word	0x00009000


	//   ....[33]....
        /*03a0*/ 	.word	0x00009010


	//   ....[34]....
        /*03a4*/ 	.word	0x00009020


	//   ....[35]....
        /*03a8*/ 	.word	0x00009050


	//   ....[36]....
        /*03ac*/ 	.word	0x00009060


	//   ....[37]....
        /*03b0*/ 	.word	0x00009090


	//   ....[38]....
        /*03b4*/ 	.word	0x000090a0


	//   ....[39]....
        /*03b8*/ 	.word	0x000090c0


	//   ....[40]....
        /*03bc*/ 	.word	0x000090d0


	//   ....[41]....
        /*03c0*/ 	.word	0x000090e0


	//   ....[42]....
        /*03c4*/ 	.word	0x000090f0


	//   ....[43]....
        /*03c8*/ 	.word	0x00009120


	//   ....[44]....
        /*03cc*/ 	.word	0x00009130


	//   ....[45]....
        /*03d0*/ 	.word	0x00009160


	//   ....[46]....
        /*03d4*/ 	.word	0x00009180


	//   ....[47]....
        /*03d8*/ 	.word	0x000091a0


	//   ....[48]....
        /*03dc*/ 	.word	0x000091b0


	//   ....[49]....
        /*03e0*/ 	.word	0x000091c0


	//   ....[50]....
        /*03e4*/ 	.word	0x000091d0


	//   ....[51]....
        /*03e8*/ 	.word	0x00009200


	//   ....[52]....
        /*03ec*/ 	.word	0x00009230


	//   ....[53]....
        /*03f0*/ 	.word	0x00009270


	//   ....[54]....
        /*03f4*/ 	.word	0x000092a0


	//   ....[55]....
        /*03f8*/ 	.word	0x00009710


	//   ....[56]....
        /*03fc*/ 	.word	0x00009740


	//   ....[57]....
        /*0400*/ 	.word	0x00009850


	//   ....[58]....
        /*0404*/ 	.word	0x00009870


	//   ....[59]....
        /*0408*/ 	.word	0x00009f40


	//   ....[60]....
        /*040c*/ 	.word	0x00009f50


	//   ....[61]....
        /*0410*/ 	.word	0x0000a050


	//   ....[62]....
        /*0414*/ 	.word	0x0000a070


	//   ....[63]....
        /*0418*/ 	.word	0x0000a230


	//   ....[64]....
        /*041c*/ 	.word	0x0000b9a0


	//   ....[65]....
        /*0420*/ 	.word	0x0000b9c0


	//   ....[66]....
        /*0424*/ 	.word	0x0000b9d0


	//   ....[67]....
        /*0428*/ 	.word	0x0000ba70


	//   ....[68]....
        /*042c*/ 	.word	0x0000be00


	//   ....[69]....
        /*0430*/ 	.word	0x0000be10


	//   ....[70]....
        /*0434*/ 	.word	0x0000be20


	//   ....[71]....
        /*0438*/ 	.word	0x0000be30


	//   ....[72]....
        /*043c*/ 	.word	0x0000c6a0


	//   ....[73]....
        /*0440*/ 	.word	0x0000c6c0


	//   ....[74]....
        /*0444*/ 	.word	0x0000c6e0


	//   ....[75]....
        /*0448*/ 	.word	0x0000c700


	//   ....[76]....
        /*044c*/ 	.word	0x0000c710


	//   ....[77]....
        /*0450*/ 	.word	0x0000c810


	//   ....[78]....
        /*0454*/ 	.word	0x0000cf70


	//   ....[79]....
        /*0458*/ 	.word	0x0000cf90


	//   ....[80]....
        /*045c*/ 	.word	0x0000cfb0


	//   ....[81]....
        /*0460*/ 	.word	0x0000d010


	//   ....[82]....
        /*0464*/ 	.word	0x0000d3a0


	//   ....[83]....
        /*0468*/ 	.word	0x0000d3b0


	//   ....[84]....
        /*046c*/ 	.word	0x0000d3c0


	//   ....[85]....
        /*0470*/ 	.word	0x0000d420


	//   ....[86]....
        /*0474*/ 	.word	0x0000e490


	//   ....[87]....
        /*0478*/ 	.word	0x0000e630


	//   ....[88]....
        /*047c*/ 	.word	0x0000ec40


	//   ....[89]....
        /*0480*/ 	.word	0x0000ed20


	//   ....[90]....
        /*0484*/ 	.word	0x0000edc0


	//   ....[91]....
        /*0488*/ 	.word	0x0000ee20


	//   ....[92]....
        /*048c*/ 	.word	0x0000ef00


	//   ....[93]....
        /*0490*/ 	.word	0x0000f050


	//   ....[94]....
        /*0494*/ 	.word	0x0000f0e0


	//   ....[95]....
        /*0498*/ 	.word	0x0000f140


	//   ....[96]....
        /*049c*/ 	.word	0x0000f1e0


	//   ....[97]....
        /*04a0*/ 	.word	0x0000f2e0


	//   ....[98]....
        /*04a4*/ 	.word	0x0000f350


	//   ....[99]....
        /*04a8*/ 	.word	0x0000f3b0


	//   ....[100]....
        /*04ac*/ 	.word	0x0000f450


	//   ....[101]....
        /*04b0*/ 	.word	0x0000f510


	//   ....[102]....
        /*04b4*/ 	.word	0x0000f590


	//   ....[103]....
        /*04b8*/ 	.word	0x0000f740


	//   ....[104]....
        /*04bc*/ 	.word	0x0000f7f0


	//   ....[105]....
        /*04c0*/ 	.word	0x0000f8a0


	//   ....[106]....
        /*04c4*/ 	.word	0x0000f950


	//   ....[107]....
        /*04c8*/ 	.word	0x0000fa40


	//   ....[108]....
        /*04cc*/ 	.word	0x0000fad0


	//   ....[109]....
        /*04d0*/ 	.word	0x0000fb30


	//   ....[110]....
        /*04d4*/ 	.word	0x0000fc00


	//   ....[111]....
        /*04d8*/ 	.word	0x0000fe60


	//----- nvinfo : EIATTR_REG_RECONFIG
	.align		4
.L_1306:
        /*04dc*/ 	.byte	0x01, 0x54
	.zero		2


	//----- nvinfo : EIATTR_SYSCALL_OFFSETS
	.align		4
        /*04e0*/ 	.byte	0x04, 0x46
        /*04e2*/ 	.short	(.L_1308 - .L_1307)


	//   ....[0]....
.L_1307:
        /*04e4*/ 	.word	0x000017e0


	//   ....[1]....
        /*04e8*/ 	.word	0x0000af60


	//   ....[2]....
        /*04ec*/ 	.word	0x0000b0d0


	//   ....[3]....
        /*04f0*/ 	.word	0x0000b220


	//   ....[4]....
        /*04f4*/ 	.word	0x0000b360


	//   ....[5]....
        /*04f8*/ 	.word	0x0000c170


	//----- nvinfo : EIATTR_MBARRIER_INSTR_OFFSETS
	.align		4
.L_1308:
        /*04fc*/ 	.byte	0x04, 0x39
        /*04fe*/ 	.short	(.L_1310 - .L_1309)


	//   ....[0]....
.L_1309:
        /*0500*/ 	.word	0x00000180
        /*0504*/ 	.word	0x000000ff
        /*0508*/ 	.word	0x00019c00
        /*050c*/ 	.short	0x0100
        /*050e*/ 	.byte	0x08
	.zero		1


	//   ....[1]....
        /*0510*/ 	.word	0x00000190
        /*0514*/ 	.word	0x000000ff
        /*0518*/ 	.word	0x00019c20
        /*051c*/ 	.short	0x0100
        /*051e*/ 	.byte	0x08
	.zero		1


	//   ....[2]....
        /*0520*/ 	.word	0x00000280
        /*0524*/ 	.word	0x000000ff
        /*0528*/ 	.word	0x00019c30
        /*052c*/ 	.short	0x0100
        /*052e*/ 	.byte	0x08
	.zero		1


	//   ....[3]....
        /*0530*/ 	.word	0x00000290
        /*0534*/ 	.word	0x000000ff
        /*0538*/ 	.word	0x00019c40
        /*053c*/ 	.short	0x0100
        /*053e*/ 	.byte	0x08
	.zero		1


	//   ....[4]....
        /*0540*/ 	.word	0x000002a0
        /*0544*/ 	.word	0x000000ff
        /*0548*/ 	.word	0x00019c38
        /*054c*/ 	.short	0x0100
        /*054e*/ 	.byte	0x08
	.zero		1


	//   ....[5]....
        /*0550*/ 	.word	0x000002b0
        /*0554*/ 	.word	0x000000ff
        /*0558*/ 	.word	0x00019c48
        /*055c*/ 	.short	0x0100
        /*055e*/ 	.byte	0x08
	.zero		1


	//   ....[6]....
        /*0560*/ 	.word	0x000003e0
        /*0564*/ 	.word	0x000000ff
        /*0568*/ 	.word	0x00019c50
        /*056c*/ 	.short	0x0100
        /*056e*/ 	.byte	0x08
	.zero		1


	//   ....[7]....
        /*0570*/ 	.word	0x000003f0
        /*0574*/ 	.word	0x000000ff
        /*0578*/ 	.word	0x00019c60
        /*057c*/ 	.short	0x0100
        /*057e*/ 	.byte	0x08
	.zero		1


	//   ....[8]....
        /*0580*/ 	.word	0x00000400
        /*0584*/ 	.word	0x000000ff
        /*0588*/ 	.word	0x00019c58
        /*058c*/ 	.short	0x0100
        /*058e*/ 	.byte	0x08
	.zero		1


	//   ....[9]....
        /*0590*/ 	.word	0x00000410
        /*0594*/ 	.word	0x000000ff
        /*0598*/ 	.word	0x00019c68
        /*059c*/ 	.short	0x0100
        /*059e*/ 	.byte	0x08
	.zero		1


	//   ....[10]....
        /*05a0*/ 	.word	0x00000500
        /*05a4*/ 	.word	0x000000ff
        /*05a8*/ 	.word	0x00019c70
        /*05ac*/ 	.short	0x0100
        /*05ae*/ 	.byte	0x06
	.zero		1


	//   ....[11]....
        /*05b0*/ 	.word	0x00000510
        /*05b4*/ 	.word	0x000000ff
        /*05b8*/ 	.word	0x00019c80
        /*05bc*/ 	.short	0x0100
        /*05be*/ 	.byte	0x06
	.zero		1


	//   ....[12]....
        /*05c0*/ 	.word	0x00000520
        /*05c4*/ 	.word	0x000000ff
        /*05c8*/ 	.word	0x00019c78
        /*05cc*/ 	.short	0x0100
        /*05ce*/ 	.byte	0x06
	.zero		1


	//   ....[13]....
        /*05d0*/ 	.word	0x00000530
        /*05d4*/ 	.word	0x000000ff
        /*05d8*/ 	.word	0x00019c88
        /*05dc*/ 	.short	0x0100
        /*05de*/ 	.byte	0x06
	.zero		1


	//   ....[14]....
        /*05e0*/ 	.word	0x00000660
        /*05e4*/ 	.word	0x000000ff
        /*05e8*/ 	.word	0x00019c90
        /*05ec*/ 	.short	0x0100
        /*05ee*/ 	.byte	0x08
	.zero		1


	//   ....[15]....
        /*05f0*/ 	.word	0x00000670
        /*05f4*/ 	.word	0x000000ff
        /*05f8*/ 	.word	0x00019ca0
        /*05fc*/ 	.short	0x0100
        /*05fe*/ 	.byte	0x08
	.zero		1


	//   ....[16]....
        /*0600*/ 	.word	0x00000680
        /*0604*/ 	.word	0x000000ff
        /*0608*/ 	.word	0x00019c98
        /*060c*/ 	.short	0x0100
        /*060e*/ 	.byte	0x08
	.zero		1


	//   ....[17]....
        /*0610*/ 	.word	0x00000690
        /*0614*/ 	.word	0x000000ff
        /*0618*/ 	.word	0x00019ca8
        /*061c*/ 	.short	0x0100
        /*061e*/ 	.byte	0x08
	.zero		1


	//   ....[18]....
        /*0620*/ 	.word	0x000007e0
        /*0624*/ 	.word	0x000000ff
        /*0628*/ 	.word	0x00019cb0
        /*062c*/ 	.short	0x0100
        /*062e*/ 	.byte	0x08
	.zero		1


	//   ....[19]....
        /*0630*/ 	.word	0x000007f0
        /*0634*/ 	.word	0x000000ff
        /*0638*/ 	.word	0x00019cc0
        /*063c*/ 	.short	0x0100
        /*063e*/ 	.byte	0x08
	.zero		1


	//   ....[20]....
        /*0640*/ 	.word	0x00000800
        /*0644*/ 	.word	0x000000ff
        /*0648*/ 	.word	0x00019cb8
        /*064c*/ 	.short	0x0100
        /*064e*/ 	.byte	0x08
	.zero		1


	//   ....[21]....
        /*0650*/ 	.word	0x00000810
        /*0654*/ 	.word	0x000000ff
        /*0658*/ 	.word	0x00019cc8
        /*065c*/ 	.short	0x0100
        /*065e*/ 	.byte	0x08
	.zero		1


	//   ....[22]....
        /*0660*/ 	.word	0x00001860
        /*0664*/ 	.word	0x000000ff
        /*0668*/ 	.word	0x00019c00
        /*066c*/ 	.short	0x010a
        /*066e*/ 	.byte	0x2e
	.zero		1


	//   ....[23]....
        /*0670*/ 	.word	0x000018e0
        /*0674*/ 	.word	0x00000003
        /*0678*/ 	.word	0x00019c30
        /*067c*/ 	.short	0x010a
        /*067e*/ 	.byte	0x3f
	.zero		1


	//   ....[24]....
        /*0680*/ 	.word	0x00001920
        /*0684*/ 	.word	0x00000003
        /*0688*/ 	.word	0x00019c30
        /*068c*/ 	.short	0x010a
        /*068e*/ 	.byte	0x3f
	.zero		1


	//   ....[25]....
        /*0690*/ 	.word	0x00001f20
        /*0694*/ 	.word	0x000000ff
        /*0698*/ 	.word	0x00000000
        /*069c*/ 	.short	0x0101
        /*069e*/ 	.byte	0x06
	.zero		1


	//   ....[26]....
        /*06a0*/ 	.word	0x00003b30
        /*06a4*/ 	.word	0x000000ff
        /*06a8*/ 	.word	0x00019c30
        /*06ac*/ 	.short	0x010a
        /*06ae*/ 	.byte	0x13
	.zero		1


	//   ....[27]....
        /*06b0*/ 	.word	0x00003b70
        /*06b4*/ 	.word	0x000000ff
        /*06b8*/ 	.word	0x00019c30
        /*06bc*/ 	.short	0x010a
        /*06be*/ 	.byte	0x13
	.zero		1


	//   ....[28]....
        /*06c0*/ 	.word	0x00003cd0
        /*06c4*/ 	.word	0x000000ff
        /*06c8*/ 	.word	0x00019c50
        /*06cc*/ 	.short	0x010a
        /*06ce*/ 	.byte	0x0b
	.zero		1


	//   ....[29]....
        /*06d0*/ 	.word	0x00003d10
        /*06d4*/ 	.word	0x000000ff
        /*06d8*/ 	.word	0x00019c50
        /*06dc*/ 	.short	0x010a
        /*06de*/ 	.byte	0x0b
	.zero		1


	//   ....[30]....
        /*06e0*/ 	.word	0x00003f70
        /*06e4*/ 	.word	0x000000ff
        /*06e8*/ 	.word	0x00000000
        /*06ec*/ 	.short	0x0101
        /*06ee*/ 	.byte	0x13
	.zero		1


	//   ....[31]....
        /*06f0*/ 	.word	0x00005ad0
        /*06f4*/ 	.word	0x000000ff
        /*06f8*/ 	.word	0x00000000
        /*06fc*/ 	.short	0x0101
        /*06fe*/ 	.byte	0x06
	.zero		1


	//   ....[32]....
        /*0700*/ 	.word	0x00006080
        /*0704*/ 	.word	0x000000ff
        /*0708*/ 	.word	0x00019c30
        /*070c*/ 	.short	0x010a
        /*070e*/ 	.byte	0x06
	.zero		1


	//   ....[33]....
        /*0710*/ 	.word	0x000060c0
        /*0714*/ 	.word	0x000000ff
        /*0718*/ 	.word	0x00019c30
        /*071c*/ 	.short	0x010a
        /*071e*/ 	.byte	0x06
	.zero		1


	//   ....[34]....
        /*0720*/ 	.word	0x00006220
        /*0724*/ 	.word	0x000000ff
        /*0728*/ 	.word	0x00019c50
        /*072c*/ 	.short	0x010a
        /*072e*/ 	.byte	0x0b
	.zero		1


	//   ....[35]....
        /*0730*/ 	.word	0x00006260
        /*0734*/ 	.word	0x000000ff
        /*0738*/ 	.word	0x00019c50
        /*073c*/ 	.short	0x010a
        /*073e*/ 	.byte	0x0b
	.zero		1


	//   ....[36]....
        /*0740*/ 	.word	0x00006520
        /*0744*/ 	.word	0x000000ff
        /*0748*/ 	.word	0x00000000
        /*074c*/ 	.short	0x0101
        /*074e*/ 	.byte	0x06
	.zero		1


	//   ....[37]....
        /*0750*/ 	.word	0x00007690
        /*0754*/ 	.word	0x000000ff
        /*0758*/ 	.word	0x00000000
        /*075c*/ 	.short	0x0101
        /*075e*/ 	.byte	0x06
	.zero		1


	//   ....[38]....
        /*0760*/ 	.word	0x00007bc0
        /*0764*/ 	.word	0x000000ff
        /*0768*/ 	.word	0x00019c50
        /*076c*/ 	.short	0x010a
        /*076e*/ 	.byte	0x0e
	.zero		1


	//   ....[39]....
        /*0770*/ 	.word	0x00007c00
        /*0774*/ 	.word	0x000000ff
        /*0778*/ 	.word	0x00019c50
        /*077c*/ 	.short	0x010a
        /*077e*/ 	.byte	0x0e
	.zero		1


	//   ....[40]....
        /*0780*/ 	.word	0x00008210
        /*0784*/ 	.word	0x000000ff
        /*0788*/ 	.word	0x00000000
        /*078c*/ 	.short	0x0101
        /*078e*/ 	.byte	0x04
	.zero		1


	//   ....[41]....
        /*0790*/ 	.word	0x00009720
        /*0794*/ 	.word	0x00000000
        /*0798*/ 	.word	0x00000000
        /*079c*/ 	.short	0x0101
        /*079e*/ 	.byte	0x3f
	.zero		1


	//   ....[42]....
        /*07a0*/ 	.word	0x0000b760
        /*07a4*/ 	.word	0x00000004
        /*07a8*/ 	.word	0x00019c80
        /*07ac*/ 	.short	0x010a
        /*07ae*/ 	.byte	0x3f
	.zero		1


	//   ....[43]....
        /*07b0*/ 	.word	0x0000bb40
        /*07b4*/ 	.word	0x00000004
        /*07b8*/ 	.word	0x00019c70
        /*07bc*/ 	.short	0x0107
        /*07be*/ 	.byte	0x3f
	.zero		1


	//   ....[44]....
        /*07c0*/ 	.word	0x0000bc00
        /*07c4*/ 	.word	0x00000004
        /*07c8*/ 	.word	0x00019c70
        /*07cc*/ 	.short	0x0101
        /*07ce*/ 	.byte	0x3f
	.zero		1


	//   ....[45]....
        /*07d0*/ 	.word	0x0000bc30
        /*07d4*/ 	.word	0x00000004
        /*07d8*/ 	.word	0x00019c40
        /*07dc*/ 	.short	0x010a
        /*07de*/ 	.byte	0x3f
	.zero		1


	//   ....[46]....
        /*07e0*/ 	.word	0x0000bf50
        /*07e4*/ 	.word	0x00000004
        /*07e8*/ 	.word	0x00019c30
        /*07ec*/ 	.short	0x0107
        /*07ee*/ 	.byte	0x3f
	.zero		1


	//   ....[47]....
        /*07f0*/ 	.word	0x0000c020
        /*07f4*/ 	.word	0x00000004
        /*07f8*/ 	.word	0x00019c30
        /*07fc*/ 	.short	0x0101
        /*07fe*/ 	.byte	0x3f
	.zero		1


	//   ....[48]....
        /*0800*/ 	.word	0x0000c8f0
        /*0804*/ 	.word	0x00000010
        /*0808*/ 	.word	0x00019c00
        /*080c*/ 	.short	0x0107
        /*080e*/ 	.byte	0x3f
	.zero		1


	//   ....[49]....
        /*0810*/ 	.word	0x0000c9f0
        /*0814*/ 	.word	0x00000010
        /*0818*/ 	.word	0x00019c00
        /*081c*/ 	.short	0x0101
        /*081e*/ 	.byte	0x3f
	.zero		1


	//   ....[50]....
        /*0820*/ 	.word	0x0000ca10
        /*0824*/ 	.word	0x00000010
        /*0828*/ 	.word	0x00019c20
        /*082c*/ 	.short	0x010a
        /*082e*/ 	.byte	0x3f
	.zero		1


	//   ....[51]....
        /*0830*/ 	.word	0x0000cda0
        /*0834*/ 	.word	0x00000004
        /*0838*/ 	.word	0x00019c80
        /*083c*/ 	.short	0x010a
        /*083e*/ 	.byte	0x3f
	.zero		1


	//   ....[52]....
        /*0840*/ 	.word	0x0000d0e0
        /*0844*/ 	.word	0x00000004
        /*0848*/ 	.word	0x00019c70
        /*084c*/ 	.short	0x0107
        /*084e*/ 	.byte	0x3f
	.zero		1


	//   ....[53]....
        /*0850*/ 	.word	0x0000d1a0
        /*0854*/ 	.word	0x00000004
        /*0858*/ 	.word	0x00019c70
        /*085c*/ 	.short	0x0101
        /*085e*/ 	.byte	0x3f
	.zero		1


	//   ....[54]....
        /*0860*/ 	.word	0x0000d1d0
        /*0864*/ 	.word	0x00000004
        /*0868*/ 	.word	0x00019c40
        /*086c*/ 	.short	0x010a
        /*086e*/ 	.byte	0x3f
	.zero		1


	//   ....[55]....
        /*0870*/ 	.word	0x0000d4c0
        /*0874*/ 	.word	0x00000004
        /*0878*/ 	.word	0x00019c30
        /*087c*/ 	.short	0x0107
        /*087e*/ 	.byte	0x3f
	.zero		1


	//   ....[56]....
        /*0880*/ 	.word	0x0000d590
        /*0884*/ 	.word	0x00000004
        /*0888*/ 	.word	0x00019c30
        /*088c*/ 	.short	0x0101
        /*088e*/ 	.byte	0x3f
	.zero		1


	//   ....[57]....
        /*0890*/ 	.word	0x0000d610
        /*0894*/ 	.word	0x00000002
        /*0898*/ 	.word	0x00019c70
        /*089c*/ 	.short	0x010a
        /*089e*/ 	.byte	0x3f
	.zero		1


	//   ....[58]....
        /*08a0*/ 	.word	0x0000d6a0
        /*08a4*/ 	.word	0x00000002
        /*08a8*/ 	.word	0x00019c60
        /*08ac*/ 	.short	0x010a
        /*08ae*/ 	.byte	0x3f
	.zero		1


	//   ....[59]....
        /*08b0*/ 	.word	0x0000db10
        /*08b4*/ 	.word	0x00000002
        /*08b8*/ 	.word	0x00019c50
        /*08bc*/ 	.short	0x0101
        /*08be*/ 	.byte	0x3f
	.zero		1


	//   ....[60]....
        /*08c0*/ 	.word	0x0000dba0
        /*08c4*/ 	.word	0x00000002
        /*08c8*/ 	.word	0x00000000
        /*08cc*/ 	.short	0x0101
        /*08ce*/ 	.byte	0x3f
	.zero		1


	//   ....[61]....
        /*08d0*/ 	.word	0x0000dd70
        /*08d4*/ 	.word	0x00000000
        /*08d8*/ 	.word	0x00019c70
        /*08dc*/ 	.short	0x010a
        /*08de*/ 	.byte	0x3f
	.zero		1


	//   ....[62]....
        /*08e0*/ 	.word	0x0000ddf0
        /*08e4*/ 	.word	0x00000000
        /*08e8*/ 	.word	0x00019c60
        /*08ec*/ 	.short	0x010a
        /*08ee*/ 	.byte	0x3f
	.zero		1


	//   ....[63]....
        /*08f0*/ 	.word	0x0000e270
        /*08f4*/ 	.word	0x00000000
        /*08f8*/ 	.word	0x00019c50
        /*08fc*/ 	.short	0x0101
        /*08fe*/ 	.byte	0x3f
	.zero		1


	//   ....[64]....
        /*0900*/ 	.word	0x0000e330
        /*0904*/ 	.word	0x00000000
        /*0908*/ 	.word	0x00000000
        /*090c*/ 	.short	0x0101
        /*090e*/ 	.byte	0x3f
	.zero		1


	//   ....[65]....
        /*0910*/ 	.word	0x0000e5b0
        /*0914*/ 	.word	0x00000005
        /*0918*/ 	.word	0x00019c20
        /*091c*/ 	.short	0x010a
        /*091e*/ 	.byte	0x3f
	.zero		1


	//   ....[66]....
        /*0920*/ 	.word	0x0000e730
        /*0924*/ 	.word	0x00000003
        /*0928*/ 	.word	0x00019c40
        /*092c*/ 	.short	0x010a
        /*092e*/ 	.byte	0x3f
	.zero		1


	//   ....[67]....
        /*0930*/ 	.word	0x0000e7d0
        /*0934*/ 	.word	0x00000005
        /*0938*/ 	.word	0x00019c40
        /*093c*/ 	.short	0x010a
        /*093e*/ 	.byte	0x3f
	.zero		1


	//   ....[68]....
        /*0940*/ 	.word	0x0000e810
        /*0944*/ 	.word	0x00000003
        /*0948*/ 	.word	0x00019c60
        /*094c*/ 	.short	0x010a
        /*094e*/ 	.byte	0x3f
	.zero		1


	//   ....[69]....
        /*0950*/ 	.word	0x0000e850
        /*0954*/ 	.word	0x00000005
        /*0958*/ 	.word	0x00019c60
        /*095c*/ 	.short	0x010a
        /*095e*/ 	.byte	0x3f
	.zero		1


	//   ....[70]....
        /*0960*/ 	.word	0x0000e890
        /*0964*/ 	.word	0x00000003
        /*0968*/ 	.word	0x00019c80
        /*096c*/ 	.short	0x010a
        /*096e*/ 	.byte	0x3f
	.zero		1


	//   ....[71]....
        /*0970*/ 	.word	0x0000e8d0
        /*0974*/ 	.word	0x00000005
        /*0978*/ 	.word	0x00019c80
        /*097c*/ 	.short	0x010a
        /*097e*/ 	.byte	0x3f
	.zero		1


	//   ....[72]....
        /*0980*/ 	.word	0x0000e940
        /*0984*/ 	.word	0x00000003
        /*0988*/ 	.word	0x00019c00
        /*098c*/ 	.short	0x010a
        /*098e*/ 	.byte	0x3f
	.zero		1


	//   ....[73]....
        /*0990*/ 	.word	0x0000e990
        /*0994*/ 	.word	0x00000003
        /*0998*/ 	.word	0x00019c30
        /*099c*/ 	.short	0x010a
        /*099e*/ 	.byte	0x3f
	.zero		1


	//   ....[74]....
        /*09a0*/ 	.word	0x0000e9f0
        /*09a4*/ 	.word	0x00000007
        /*09a8*/ 	.word	0x00019c30
        /*09ac*/ 	.short	0x010a
        /*09ae*/ 	.byte	0x3f
	.zero		1


	//   ....[75]....
        /*09b0*/ 	.word	0x0000ea50
        /*09b4*/ 	.word	0x00000007
        /*09b8*/ 	.word	0x00019c50
        /*09bc*/ 	.short	0x010a
        /*09be*/ 	.byte	0x3f
	.zero		1


	//   ....[76]....
        /*09c0*/ 	.word	0x0000eab0
        /*09c4*/ 	.word	0x00000009
        /*09c8*/ 	.word	0x00019c30
        /*09cc*/ 	.short	0x010a
        /*09ce*/ 	.byte	0x3f
	.zero		1


	//   ....[77]....
        /*09d0*/ 	.word	0x0000eb10
        /*09d4*/ 	.word	0x00000009
        /*09d8*/ 	.word	0x00019c50
        /*09dc*/ 	.short	0x010a
        /*09de*/ 	.byte	0x3f
	.zero		1


	//   ....[78]....
        /*09e0*/ 	.word	0x0000eb70
        /*09e4*/ 	.word	0x00000006
        /*09e8*/ 	.word	0x00019c50
        /*09ec*/ 	.short	0x010a
        /*09ee*/ 	.byte	0x3f
	.zero		1


	//   ....[79]....
        /*09f0*/ 	.word	0x0000ec70
        /*09f4*/ 	.word	0x00000004
        /*09f8*/ 	.word	0x00019c80
        /*09fc*/ 	.short	0x010a
        /*09fe*/ 	.byte	0x3f
	.zero		1


	//   ....[80]....
        /*0a00*/ 	.word	0x0000efa0
        /*0a04*/ 	.word	0x00000004
        /*0a08*/ 	.word	0x00019c40
        /*0a0c*/ 	.short	0x010a
        /*0a0e*/ 	.byte	0x3f
	.zero		1


	//   ....[81]....
        /*0a10*/ 	.word	0x0000f640
        /*0a14*/ 	.word	0x00000010
        /*0a18*/ 	.word	0x00019c20
        /*0a1c*/ 	.short	0x010a
        /*0a1e*/ 	.byte	0x3f
	.zero		1


	//   ....[82]....
        /*0a20*/ 	.word	0x0000f690
        /*0a24*/ 	.word	0x00000004
        /*0a28*/ 	.word	0x00019c80
        /*0a2c*/ 	.short	0x010a
        /*0a2e*/ 	.byte	0x3f
	.zero		1


	//   ....[83]....
        /*0a30*/ 	.word	0x0000f990
        /*0a34*/ 	.word	0x00000004
        /*0a38*/ 	.word	0x00019c40
        /*0a3c*/ 	.short	0x010a
        /*0a3e*/ 	.byte	0x3f
	.zero		1


	//   ....[84]....
        /*0a40*/ 	.word	0x0000fc40
        /*0a44*/ 	.word	0x00000002
        /*0a48*/ 	.word	0x00019c70
        /*0a4c*/ 	.short	0x010a
        /*0a4e*/ 	.byte	0x3f
	.zero		1


	//   ....[85]....
        /*0a50*/ 	.word	0x0000fc90
        /*0a54*/ 	.word	0x00000002
        /*0a58*/ 	.word	0x00019c60
        /*0a5c*/ 	.short	0x010a
        /*0a5e*/ 	.byte	0x3f
	.zero		1


	//   ....[86]....
        /*0a60*/ 	.word	0x0000fce0
        /*0a64*/ 	.word	0x00000000
        /*0a68*/ 	.word	0x00019c70
        /*0a6c*/ 	.short	0x010a
        /*0a6e*/ 	.byte	0x3f
	.zero		1


	//   ....[87]....
        /*0a70*/ 	.word	0x0000fd30
        /*0a74*/ 	.word	0x00000000
        /*0a78*/ 	.word	0x00019c60
        /*0a7c*/ 	.short	0x010a
        /*0a7e*/ 	.byte	0x3f
	.zero		1


	//   ....[88]....
        /*0a80*/ 	.word	0x0000fd80
        /*0a84*/ 	.word	0x00000005
        /*0a88*/ 	.word	0x00019c20
        /*0a8c*/ 	.short	0x010a
        /*0a8e*/ 	.byte	0x3f
	.zero		1


	//   ....[89]....
        /*0a90*/ 	.word	0x0000ff20
        /*0a94*/ 	.word	0x00000003
        /*0a98*/ 	.word	0x00019c40
        /*0a9c*/ 	.short	0x010a
        /*0a9e*/ 	.byte	0x3f
	.zero		1


	//   ....[90]....
        /*0aa0*/ 	.word	0x0000ff70
        /*0aa4*/ 	.word	0x00000005
        /*0aa8*/ 	.word	0x00019c40
        /*0aac*/ 	.short	0x010a
        /*0aae*/ 	.byte	0x3f
	.zero		1


	//   ....[91]....
        /*0ab0*/ 	.word	0x0000ffc0
        /*0ab4*/ 	.word	0x00000003
        /*0ab8*/ 	.word	0x00019c60
        /*0abc*/ 	.short	0x010a
        /*0abe*/ 	.byte	0x3f
	.zero		1


	//   ....[92]....
        /*0ac0*/ 	.word	0x00010010
        /*0ac4*/ 	.word	0x00000005
        /*0ac8*/ 	.word	0x00019c60
        /*0acc*/ 	.short	0x010a
        /*0ace*/ 	.byte	0x3f
	.zero		1


	//   ....[93]....
        /*0ad0*/ 	.word	0x00010060
        /*0ad4*/ 	.word	0x00000003
        /*0ad8*/ 	.word	0x00019c80
        /*0adc*/ 	.short	0x010a
        /*0ade*/ 	.byte	0x3f
	.zero		1


	//----- nvinfo : EIATTR_NUM_MBARRIERS
	.align		4
.L_1310:
        /*0ae0*/ 	.byte	0x03, 0x38
        /*0ae2*/ 	.short	0x0016


	//----- nvinfo : EIATTR_EXIT_INSTR_OFFSETS
	.align		4
        /*0ae4*/ 	.byte	0x04, 0x1c
        /*0ae6*/ 	.short	(.L_1312 - .L_1311)


	//   ....[0]....
.L_1311:
        /*0ae8*/ 	.word	0x00000960


	//   ....[1]....
        /*0aec*/ 	.word	0x0000a1a0


	//   ....[2]....
        /*0af0*/ 	.word	0x0000e920


	//----- nvinfo : EIATTR_MAX_THREADS
	.align		4
.L_1312:
        /*0af4*/ 	.byte	0x04, 0x05
        /*0af6*/ 	.short	(.L_1314 - .L_1313)
.L_1313:
        /*0af8*/ 	.word	0x00000200
        /*0afc*/ 	.word	0x00000001
        /*0b00*/ 	.word	0x00000001


	//----- nvinfo : EIATTR_CRS_STACK_SIZE
	.align		4
.L_1314:
        /*0b04*/ 	.byte	0x04, 0x1e
        /*0b06*/ 	.short	(.L_1316 - .L_1315)
.L_1315:
        /*0b08*/ 	.word	0x00000000


	//----- nvinfo : EIATTR_CBANK_PARAM_SIZE
	.align		4
.L_1316:
        /*0b0c*/ 	.byte	0x03, 0x19
        /*0b0e*/ 	.short	0x0af0


	//----- nvinfo : EIATTR_PARAM_CBANK
	.align		4
        /*0b10*/ 	.byte	0x04, 0x0a
        /*0b12*/ 	.short	(.L_1318 - .L_1317)
	.align		4
.L_1317:
        /*0b14*/ 	.word	index@(.nv.constant0._ZN7cutlass13device_kernelIN5flash11enable_sm90INS1_16FlashAttnFwdSm90INS1_25CollectiveMainloopFwdSm90ILi2EN4cute5tupleIJNS5_1CILi1EEES8_S8_EEENS6_IJNS7_ILi192EEENS7_ILi128EEENS7_ILi96EEEEEELi96ENS_12float_e4m3_tEfNS_4arch4Sm90ELb1ELb0ELb0ELb0ELb1ELb0ELb0ELb1ELb1ELb1ELb0ELb0EEENS1_21CollectiveEpilogueFwdINS6_IJSA_SC_SB_EEES9_NS_10bfloat16_tESG_Li384ELb0ELb1ELb0ELb1EEENS1_30DynamicPersistentTileSchedulerILi384ELi128ELb0ELb1ELb1EEEEEEEEEvNT_6ParamsE)
        /*0b18*/ 	.short	0x0210
        /*0b1a*/ 	.short	0x0af0


	//----- nvinfo : EIATTR_SW_WAR
	.align		4
.L_1318:
        /*0b1c*/ 	.byte	0x04, 0x36
        /*0b1e*/ 	.short	(.L_1320 - .L_1319)
.L_1319:
        /*0b20*/ 	.word	0x00000008
.L_1320:


//--------------------- .nv.info._ZN7cutlass13device_kernelIN5flash11enable_sm90INS1_16FlashAttnFwdSm90INS1_25CollectiveMainloopFwdSm90ILi2EN4cute5tupleIJNS5_1CILi1EEES8_S8_EEENS6_IJNS7_ILi192EEENS7_ILi128EEENS7_ILi96EEEEEELi96ENS_12float_e4m3_tEfNS_4arch4Sm90ELb1ELb0ELb0ELb1ELb1ELb0ELb0ELb1ELb1ELb1ELb0ELb0EEENS1_21CollectiveEpilogueFwdINS6_IJSA_SC_SB_EEES9_NS_10bfloat16_tESG_Li384ELb1ELb1ELb0ELb1EEENS1_36VarlenDynamicPersistentTileSchedulerILi192ELi128ELi384ELi128ELb0ELb1ELb1ELb1ELb1ELb1EEEEEEEEEvNT_6ParamsE --------------------------
	.section	.nv.info._ZN7cutlass13device_kernelIN5flash11enable_sm90INS1_16FlashAttnFwdSm90INS1_25CollectiveMainloopFwdSm90ILi2EN4cute5tupleIJNS5_1CILi1EEES8_S8_EEENS6_IJNS7_ILi192EEENS7_ILi128EEENS7_ILi96EEEEEELi96ENS_12float_e4m3_tEfNS_4arch4Sm90ELb1ELb0ELb0ELb1ELb1ELb0ELb0ELb1ELb1ELb1ELb0ELb0EEENS1_21CollectiveEpilogueFwdINS6_IJSA_SC_SB_EEES9_NS_10bfloat16_tESG_Li384ELb1ELb1ELb0ELb1EEENS1_36VarlenDynamicPersistentTileSchedulerILi192ELi128ELi384ELi128ELb0ELb1ELb1ELb1ELb1ELb1EEEEEEEEEvNT_6ParamsE,"",@"SHT_CUDA_INFO"
	.sectionflags	@""
	.align	4


	//----- nvinfo : EIATTR_CUDA_API_VERSION
	.align		4
        /*0000*/ 	.byte	0x04, 0x37
        /*0002*/ 	.short	(.L_1322 - .L_1321)
.L_1321:
        /*0004*/ 	.word	0x00000082


	//----- nvinfo : EIATTR_KPARAM_INFO
	.align		4
.L_1322:
        /*0008*/ 	.byte	0x04, 0x17
        /*000a*/ 	.short	(.L_1324 - .L_1323)
.L_1323:
        /*000c*/ 	.word	0x00000000
        /*0010*/ 	.short	0x0000
        /*0012*/ 	.short	0x0070
        /*0014*/ 	.byte	0x00, 0xf0, 0x01, 0x2a


	//----- nvinfo : EIATTR_SPARSE_MMA_MASK
	.align		4
.L_1324:
        /*0018*/ 	.byte	0x03, 0x50
        /*001a*/ 	.short	0x0000


	//----- nvinfo : EIATTR_MAXREG_COUNT
	.align		4
        /*001c*/ 	.byte	0x03, 0x1b
        /*001e*/ 	.short	0x0080


	//----- nvinfo : EIATTR_NUM_BARRIERS
	.align		4
        /*0020*/ 	.byte	0x02, 0x4c
        /*0022*/ 	.byte	0x09
	.zero		1


	//----- nvinfo : EIATTR_EXTERNS
	.align		4
        /*0024*/ 	.byte	0x04, 0x0f
        /*0026*/ 	.short	(.L_1326 - .L_1325)


	//   ....[0]....
	.align		4
.L_1325:
        /*0028*/ 	.word	index@(__assertfail)


	//----- nvinfo : EIATTR_ANNOTATIONS
	.align		4
.L_1326:
        /*002c*/ 	.byte	0x04, 0x55
        /*002e*/ 	.short	(.L_1328 - .L_1327)


	//   ....[0]....
.L_1327:
        /* <DEDUP_REMOVED lines=18> */


	//----- nvinfo : EIATTR_MERCURY_ISA_VERSION
	.align		4
.L_1328:
        /*0138*/ 	.byte	0x03, 0x5f
        /*013a*/ 	.short	0x0101


	//----- nvinfo : EIATTR_UNUSED_LOAD_BYTE_OFFSET
	.align		4
        /*013c*/ 	.byte	0x04, 0x44
        /*013e*/ 	.short	(.L_1330 - .L_1329)


	//   ....[0]....
.L_1329:
        /*0140*/ 	.word	0x00000940
        /*0144*/ 	.word	0x0000fff0


	//   ....[1]....
        /*0148*/ 	.word	0x00008650
        /*014c*/ 	.word	0x0000fff0


	//----- nvinfo : EIATTR_INT_WARP_WIDE_INSTR_OFFSETS
	.align		4
.L_1330:
        /*0150*/ 	.byte	0x04, 0x31
        /*0152*/ 	.short	(.L_1332 - .L_1331)


	//   ....[0]....
.L_1331:
        /*0154*/ 	.word	0x000000c0


	//   ....[1]....
        /*0158*/ 	.word	0x000000d0


	//   ....[2]....
        /*015c*/ 	.word	0x00000170


	//   ....[3]....
        /*0160*/ 	.word	0x0000bd80


	//   ....[4]....
        /*0164*/ 	.word	0x0000be10


	//   ....[5]....
        /*0168*/ 	.word	0x0000efc0


	//   ....[6]....
        /*016c*/ 	.word	0x0000f050


	//----- nvinfo : EIATTR_COOP_GROUP_MASK_REGIDS
	.align		4
.L_1332:
        /*0170*/ 	.byte	0x04, 0x29
        /*0172*/ 	.short	(.L_1334 - .L_1333)


	//   ....[0]....
.L_1333:
        /*0174*/ 	.word	0xffffffff


	//   ....[1]....
        /*0178*/ 	.word	0xffffffff


	//   ....[2]....
        /*017c*/ 	.word	0xffffffff


	//   ....[3]....
        /*0180*/ 	.word	0xffffffff


	//   ....[4]....
        /*0184*/ 	.word	0xffffffff


	//   ....[5]....
        /*0188*/ 	.word	0xffffffff


	//   ....[6]....
        /*018c*/ 	.word	0xffffffff


	//   ....[7]....
        /*0190*/ 	.word	0xffffffff


	//   ....[8]....
        /*0194*/ 	.word	0xffffffff


	//   ....[9]....
        /*0198*/ 	.word	0xffffffff


	//   ....[10]....
        /*019c*/ 	.word	0xffffffff


	//   ....[11]....
        /*01a0*/ 	.word	0xffffffff


	//   ....[12]....
        /*01a4*/ 	.word	0xffffffff


	//   ....[13]....
        /*01a8*/ 	.word	0xffffffff


	//   ....[14]....
        /*01ac*/ 	.word	0xffffffff


	//   ....[15]....
        /*01b0*/ 	.word	0xffffffff


	//   ....[16]....
        /*01b4*/ 	.word	0xffffffff


	//   ....[17]....
        /*01b8*/ 	.word	0xffffffff


	//   ....[18]....
        /*01bc*/ 	.word	0xffffffff


	//   ....[19]....
        /*01c0*/ 	.word	0xffffffff


	//   ....[20]....
        /*01c4*/ 	.word	0xffffffff


	//   ....[21]....
        /*01c8*/ 	.word	0xffffffff


	//   ....[22]....
        /*01cc*/ 	.word	0xffffffff


	//   ....[23]....
        /*01d0*/ 	.word	0xffffffff


	//   ....[24]....
        /*01d4*/ 	.word	0xffffffff


	//   ....[25]....
        /*01d8*/ 	.word	0xffffffff


	//   ....[26]....
        /*01dc*/ 	.word	0xffffffff


	//   ....[27]....
        /*01e0*/ 	.word	0xffffffff


	//   ....[28]....
        /*01e4*/ 	.word	0xffffffff


	//   ....[29]....
        /*01e8*/ 	.word	0xffffffff


	//   ....[30]....
        /*01ec*/ 	.word	0xffffffff


	//   ....[31]....
        /*01f0*/ 	.word	0xffffffff


	//   ....[32]....
        /*01f4*/ 	.word	0xffffffff


	//   ....[33]....
        /*01f8*/ 	.word	0xffffffff


	//   ....[34]....
        /*01fc*/ 	.word	0xffffffff


	//   ....[35]....
        /*0200*/ 	.word	0xffffffff


	//   ....[36]....
        /*0204*/ 	.word	0xffffffff


	//   ....[37]....
        /*0208*/ 	.word	0xffffffff


	//   ....[38]....
        /*020c*/ 	.word	0xffffffff


	//   ....[39]....
        /*0210*/ 	.word	0xffffffff


	//   ....[40]....
        /*0214*/ 	.word	0xffffffff


	//   ....[41]....
        /*0218*/ 	.word	0xffffffff


	//   ....[42]....
        /*021c*/ 	.word	0xffffffff


	//   ....[43]....
        /*0220*/ 	.word	0xffffffff


	//   ....[44]....
        /*0224*/ 	.word	0xffffffff


	//   ....[45]....
        /*0228*/ 	.word	0xffffffff


	//   ....[46]....
        /*022c*/ 	.word	0xffffffff


	//   ....[47]....
        /*0230*/ 	.word	0xffffffff


	//   ....[48]....
        /*0234*/ 	.word	0xffffffff


	//   ....[49]....
        /*0238*/ 	.word	0xffffffff


	//   ....[50]....
        /*023c*/ 	.word	0xffffffff


	//   ....[51]....
        /*0240*/ 	.word	0xffffffff


	//   ....[52]....
        /*0244*/ 	.word	0xffffffff


	//   ....[53]....
        /*0248*/ 	.word	0xffffffff


	//   ....[54]....
        /*024c*/ 	.word	0xffffffff


	//   ....[55]....
        /*0250*/ 	.word	0xffffffff


	//   ....[56]....
        /*0254*/ 	.word	0xffffffff


	//   ....[57]....
        /*0258*/ 	.word	0xffffffff


	//   ....[58]....
        /*025c*/ 	.word	0xffffffff


	//   ....[59]....
        /*0260*/ 	.word	0xffffffff


	//   ....[60]....
        /*0264*/ 	.word	0xffffffff


	//   ....[61]....
        /*0268*/ 	.word	0xffffffff


	//   ....[62]....
        /*026c*/ 	.word	0xffffffff


	//   ....[63]....
        /*0270*/ 	.word	0xffffffff


	//   ....[64]....
        /*0274*/ 	.word	0xffffffff


	//   ....[65]....
        /*0278*/ 	.word	0xffffffff


	//   ....[66]....
        /*027c*/ 	.word	0xffffffff


	//   ....[67]....
        /*0280*/ 	.word	0xffffffff


	//   ....[68]....
        /*0284*/ 	.word	0xffffffff


	//   ....[69]....
        /*0288*/ 	.word	0xffffffff


	//   ....[70]....
        /*028c*/ 	.word	0xffffffff


	//   ....[71]....
        /*0290*/ 	.word	0xffffffff


	//   ....[72]....
        /*0294*/ 	.word	0xffffffff


	//   ....[73]....
        /*0298*/ 	.word	0xffffffff


	//   ....[74]....
        /*029c*/ 	.word	0xffffffff


	//   ....[75]....
        /*02a0*/ 	.word	0xffffffff


	//   ....[76]....
        /*02a4*/ 	.word	0xffffffff


	//   ....[77]....
        /*02a8*/ 	.word	0xffffffff


	//   ....[78]....
        /*02ac*/ 	.word	0xffffffff


	//   ....[79]....
        /*02b0*/ 	.word	0xffffffff


	//   ....[80]....
        /*02b4*/ 	.word	0xffffffff


	//   ....[81]....
        /*02b8*/ 	.word	0xffffffff


	//   ....[82]....
        /*02bc*/ 	.word	0xffffffff


	//   ....[83]....
        /*02c0*/ 	.word	0xffffffff


	//   ....[84]....
        /*02c4*/ 	.word	0xffffffff


	//   ....[85]....
        /*02c8*/ 	.word	0xffffffff


	//   ....[86]....
        /*02cc*/ 	.word	0xffffffff


	//   ....[87]....
        /*02d0*/ 	.word	0xffffffff


	//   ....[88]....
        /*02d4*/ 	.word	0xffffffff


	//   ....[89]....
        /*02d8*/ 	.word	0xffffffff


	//   ....[90]....
        /*02dc*/ 	.word	0xffffffff


	//   ....[91]....
        /*02e0*/ 	.word	0xffffffff


	//   ....[92]....
        /*02e4*/ 	.word	0xffffffff


	//   ....[93]....
        /*02e8*/ 	.word	0xffffffff


	//   ....[94]....
        /*02ec*/ 	.word	0xffffffff


	//   ....[95]....
        /*02f0*/ 	.word	0xffffffff


	//   ....[96]....
        /*02f4*/ 	.word	0xffffffff


	//   ....[97]....
        /*02f8*/ 	.word	0xffffffff


	//   ....[98]....
        /*02fc*/ 	.word	0xffffffff


	//   ....[99]....
        /*0300*/ 	.word	0xffffffff


	//   ....[100]....
        /*0304*/ 	.word	0xffffffff


	//   ....[101]....
        /*0308*/ 	.word	0xffffffff


	//   ....[102]....
        /*030c*/ 	.word	0xffffffff


	//   ....[103]....
        /*0310*/ 	.word	0xffffffff


	//   ....[104]....
        /*0314*/ 	.word	0xffffffff


	//   ....[105]....
        /*0318*/ 	.word	0xffffffff


	//   ....[106]....
        /*031c*/ 	.word	0xffffffff


	//   ....[107]....
        /*0320*/ 	.word	0xffffffff


	//   ....[108]....
        /*0324*/ 	.word	0xffffffff


	//   ....[109]....
        /*0328*/ 	.word	0xffffffff


	//   ....[110]....
        /*032c*/ 	.word	0xffffffff


	//   ....[111]....
        /*0330*/ 	.word	0xffffffff


	//   ....[112]....
        /*0334*/ 	.word	0xffffffff


	//   ....[113]....
        /*0338*/ 	.word	0xffffffff


	//   ....[114]....
        /*033c*/ 	.word	0xffffffff


	//   ....[115]....
        /*0340*/ 	.word	0xffffffff


	//   ....[116]....
        /*0344*/ 	.word	0xffffffff


	//   ....[117]....
        /*0348*/ 	.word	0xffffffff


	//   ....[118]....
        /*034c*/ 	.word	0xffffffff


	//   ....[119]....
        /*0350*/ 	.word	0x0500000f


	//   ....[120]....
        /*0354*/ 	.word	0x0500000f


	//   ....[121]....
        /*0358*/ 	.word	0x0500000f


	//   ....[122]....
        /*035c*/ 	.word	0x0500000f


	//   ....[123]....
        /*0360*/ 	.word	0x0500000f


	//   ....[124]....
        /*0364*/ 	.word	0x0500000f


	//   ....[125]....
        /*0368*/ 	.word	0x0500000f


	//   ....[126]....
        /*036c*/ 	.word	0x0500000f


	//   ....[127]....
        /*0370*/ 	.word	0x0500000f


	//   ....[128]....
        /*0374*/ 	.word	0x0500000f


	//   ....[129]....
        /*0378*/ 	.word	0x0500000f


	//   ....[130]....
        /*037c*/ 	.word	0x0500000f


	//   ....[131]....
        /*0380*/ 	.word	0x0500000f


	//   ....[132]....
        /*0384*/ 	.word	0x0500000f


	//   ....[133]....
        /*0388*/ 	.word	0x0500000f


	//   ....[134]....
        /*038c*/ 	.word	0x0500000f


	//   ....[135]....
        /*0390*/ 	.word	0x0500000f


	//   ....[136]....
        /*0394*/ 	.word	0x0500000f


	//   ....[137]....
        /*0398*/ 	.word	0x0500000f


	//   ....[138]....
        /*039c*/ 	.word	0x0500000f


	//   ....[139]....
        /*03a0*/ 	.word	0x0500000f


	//   ....[140]....
        /*03a4*/ 	.word	0x0500000f


	//   ....[141]....
        /*03a8*/ 	.word	0x0500000f


	//   ....[142]....
        /*03ac*/ 	.word	0x0500000f


	//----- nvinfo : EIATTR_COOP_GROUP_INSTR_OFFSETS
	.align		4
.L_1334:
        /*03b0*/ 	.byte	0x04, 0x28
        /*03b2*/ 	.short	(.L_1336 - .L_1335)


	//   ....[0]....
.L_1335:
        /*03b4*/ 	.word	0x00000070


	//   ....[1]....
        /*03b8*/ 	.word	0x000000b0


	//   ....[2]....
        /*03bc*/ 	.word	0x000002d0


	//   ....[3]....
        /*03c0*/ 	.word	0x00000430


	//   ....[4]....
        /*03c4*/ 	.word	0x00000550


	//   ....[5]....
        /*03c8*/ 	.word	0x000006b0


	//   ....[6]....
        /*03cc*/ 	.word	0x00001790


	//   ....[7]....
        /*03d0*/ 	.word	0x00001e40


	//   ....[8]....
        /*03d4*/ 	.word	0x00001e70


	//   ....[9]....
        /*03d8*/ 	.word	0x000025e0


	//   ....[10]....
        /*03dc*/ 	.word	0x000026b0


	//   ....[11]....
        /*03e0*/ 	.word	0x00003020


	//   ....[12]....
        /*03e4*/ 	.word	0x00003090


	//   ....[13]....
        /*03e8*/ 	.word	0x000040f0


	//   ....[14]....
        /*03ec*/ 	.word	0x00004110


	//   ....[15]....
        /*03f0*/ 	.word	0x00004790


	//   ....[16]....
        /*03f4*/ 	.word	0x000048a0


	//   ....[17]....
        /*03f8*/ 	.word	0x000050b0


	//   ....[18]....
        /*03fc*/ 	.word	0x00005130


	//   ....[19]....
        /*0400*/ 	.word	0x000069b0


	//   ....[20]....
        /*0404*/ 	.word	0x000069c0


	//   ....[21]....
        /*0408*/ 	.word	0x000069f0


	//   ....[22]....
        /*040c*/ 	.word	0x00006a00


	//   ....[23]....
        /*0410*/ 	.word	0x00007fb0


	//   ....[24]....
        /*0414*/ 	.word	0x00007fd0


	//   ....[25]....
        /*0418*/ 	.word	0x00008040


	//   ....[26]....
        /*041c*/ 	.word	0x00008050


	//   ....[27]....
        /*0420*/ 	.word	0x00008cf0


	//   ....[28]....
        /*0424*/ 	.word	0x00008d00


	//   ....[29]....
        /*0428*/ 	.word	0x00008d10


	//   ....[30]....
        /*042c*/ 	.word	0x00008d20


	//   ....[31]....
        /*0430*/ 	.word	0x00008d30


	//   ....[32]....
        /*0434*/ 	.word	0x00008d40


	//   ....[33]....
        /*0438*/ 	.word	0x00008d50


	//   ....[34]....
        /*043c*/ 	.word	0x00008d60


	//   ....[35]....
        /*0440*/ 	.word	0x00008d90


	//   ....[36]....
        /*0444*/ 	.word	0x00008da0


	//   ....[37]....
        /*0448*/ 	.word	0x00008dd0


	//   ....[38]....
        /*044c*/ 	.word	0x00008e00


	//   ....[39]....
        /*0450*/ 	.word	0x00008e40


	//   ....[40]....
        /*0454*/ 	.word	0x00008e60


	//   ....[41]....
        /*0458*/ 	.word	0x00008e90


	//   ....[42]....
        /*045c*/ 	.word	0x00008ea0


	//   ....[43]....
        /*0460*/ 	.word	0x00008ed0


	//   ....[44]....
        /*0464*/ 	.word	0x00008ee0


	//   ....[45]....
        /*0468*/ 	.word	0x00008ef0


	//   ....[46]....
        /*046c*/ 	.word	0x00008f20


	//   ....[47]....
        /*0470*/ 	.word	0x00008f50


	//   ....[48]....
        /*0474*/ 	.word	0x00008f60


	//   ....[49]....
        /*0478*/ 	.word	0x00008f70


	//   ....[50]....
        /*047c*/ 	.word	0x00008f90


	//   ....[51]....
        /*0480*/ 	.word	0x00009510


	//   ....[52]....
        /*0484*/ 	.word	0x00009550


	//   ....[53]....
        /*0488*/ 	.word	0x00009580


	//   ....[54]....
        /*048c*/ 	.word	0x000095c0


	//   ....[55]....
        /*0490*/ 	.word	0x00009a70


	//   ....[56]....
        /*0494*/ 	.word	0x00009aa0


	//   ....[57]....
        /*0498*/ 	.word	0x00009bb0


	//   ....[58]....
        /*049c*/ 	.word	0x00009bd0


	//   ....[59]....
        /*04a0*/ 	.word	0x0000a4e0


	//   ....[60]....
        /*04a4*/ 	.word	0x0000a4f0


	//   ....[61]....
        /*04a8*/ 	.word	0x0000a5f0


	//   ....[62]....
        /*04ac*/ 	.word	0x0000a610


	//   ....[63]....
        /*04b0*/ 	.word	0x0000a780


	//   ....[64]....
        /*04b4*/ 	.word	0x0000a950


	//   ....[65]....
        /*04b8*/ 	.word	0x0000a980


	//   ....[66]....
        /*04bc*/ 	.word	0x0000a9b0


	//   ....[67]....
        /*04c0*/ 	.word	0x0000a9e0


	//   ....[68]....
        /*04c4*/ 	.word	0x0000aa10


	//   ....[69]....
        /*04c8*/ 	.word	0x0000aa50


	//   ....[70]....
        /*04cc*/ 	.word	0x0000aba0


	//   ....[71]....
        /*04d0*/ 	.word	0x0000abd0


	//   ....[72]....
        /*04d4*/ 	.word	0x0000ac00


	//   ....[73]....
        /*04d8*/ 	.word	0x0000ac30


	//   ....[74]....
        /*04dc*/ 	.word	0x0000ac60


	//   ....[75]....
        /*04e0*/ 	.word	0x0000aca0


	//   ....[76]....
        /*04e4*/ 	.word	0x0000ad20


	//   ....[77]....
        /*04e8*/ 	.word	0x0000adc0


	//   ....[78]....
        /*04ec*/ 	.word	0x0000ae70


	//   ....[79]....
        /*04f0*/ 	.word	0x0000ca60


	//   ....[80]....
        /*04f4*/ 	.word	0x0000ca70


	//   ....[81]....
        /*04f8*/ 	.word	0x0000ca80


	//   ....[82]....
        /*04fc*/ 	.word	0x0000cba0


	//   ....[83]....
        /*0500*/ 	.word	0x0000cfd0


	//   ....[84]....
        /*0504*/ 	.word	0x0000cfe0


	//   ....[85]....
        /*0508*/ 	.word	0x0000cff0


	//   ....[86]....
        /*050c*/ 	.word	0x0000d000


	//   ....[87]....
        /*0510*/ 	.word	0x0000d9a0


	//   ....[88]....
        /*0514*/ 	.word	0x0000d9d0


	//   ....[89]....
        /*0518*/ 	.word	0x0000d9f0


	//   ....[90]....
        /*051c*/ 	.word	0x0000da00


	//   ....[91]....
        /*0520*/ 	.word	0x0000da10


	//   ....[92]....
        /*0524*/ 	.word	0x0000db10


	//   ....[93]....
        /*0528*/ 	.word	0x0000e2d0


	//   ....[94]....
        /*052c*/ 	.word	0x0000e2f0


	//   ....[95]....
        /*0530*/ 	.word	0x0000e300


	//   ....[96]....
        /*0534*/ 	.word	0x0000e360


	//   ....[97]....
        /*0538*/ 	.word	0x0000e720


	//   ....[98]....
        /*053c*/ 	.word	0x0000e730


	//   ....[99]....
        /*0540*/ 	.word	0x0000e740


	//   ....[100]....
        /*0544*/ 	.word	0x0000e7a0


	//   ....[101]....
        /*0548*/ 	.word	0x0000f890


	//   ....[102]....
        /*054c*/ 	.word	0x0000f8c0


	//   ....[103]....
        /*0550*/ 	.word	0x0000f8f0


	//   ....[104]....
        /*0554*/ 	.word	0x0000f930


	//   ....[105]....
        /*0558*/ 	.word	0x0000f960


	//   ....[106]....
        /*055c*/ 	.word	0x0000f970


	//   ....[107]....
        /*0560*/ 	.word	0x0000f9a0


	//   ....[108]....
        /*0564*/ 	.word	0x0000f9b0


	//   ....[109]....
        /*0568*/ 	.word	0x0000faf0


	//   ....[110]....
        /*056c*/ 	.word	0x0000fb20


	//   ....[111]....
        /*0570*/ 	.word	0x0000fb50


	//   ....[112]....
        /*0574*/ 	.word	0x0000fb80


	//   ....[113]....
        /*0578*/ 	.word	0x0000fbb0


	//   ....[114]....
        /*057c*/ 	.word	0x0000fbf0


	//   ....[115]....
        /*0580*/ 	.word	0x0000fc90


	//   ....[116]....
        /*0584*/ 	.word	0x0000fd20


	//   ....[117]....
        /*0588*/ 	.word	0x0000fd90


	//   ....[118]....
        /*058c*/ 	.word	0x000103c0


	//   ....[119]....
        /*0590*/ 	.word	0x000109d0


	//   ....[120]....
        /*0594*/ 	.word	0x00010ab0


	//   ....[121]....
        /*0598*/ 	.word	0x00010b50


	//   ....[122]....
        /*059c*/ 	.word	0x00010d00


	//   ....[123]....
        /*05a0*/ 	.word	0x00010da0


	//   ....[124]....
        /*05a4*/ 	.word	0x00010e90


	//   ....[125]....
        /*05a8*/ 	.word	0x00010f20


	//   ....[126]....
        /*05ac*/ 	.word	0x00010f80


	//   ....[127]....
        /*05b0*/ 	.word	0x00011020


	//   ....[128]....
        /*05b4*/ 	.word	0x00011130


	//   ....[129]....
        /*05b8*/ 	.word	0x00011190


	//   ....[130]....
        /*05bc*/ 	.word	0x000111f0


	//   ....[131]....
        /*05c0*/ 	.word	0x00011290


	//   ....[132]....
        /*05c4*/ 	.word	0x00011350


	//   ....[133]....
        /*05c8*/ 	.word	0x000113d0


	//   ....[134]....
        /*05cc*/ 	.word	0x00011580


	//   ....[135]....
        /*05d0*/ 	.word	0x00011620


	//   ....[136]....
        /*05d4*/ 	.word	0x00011680


	//   ....[137]....
        /*05d8*/ 	.word	0x00011750


	//   ....[138]....
        /*05dc*/ 	.word	0x00011840


	//   ....[139]....
        /*05e0*/ 	.word	0x000118d0


	//   ....[140]....
        /*05e4*/ 	.word	0x00011930


	//   ....[141]....
        /*05e8*/ 	.word	0x00011a00


	//   ....[142]....
        /*05ec*/ 	.word	0x00011c60


	//----- nvinfo : EIATTR_REG_RECONFIG
	.align		4
.L_1336:
        /*05f0*/ 	.byte	0x01, 0x54
	.zero		2


	//----- nvinfo : EIATTR_SYSCALL_OFFSETS
	.align		4
        /*05f4*/ 	.byte	0x04, 0x46
        /*05f6*/ 	.short	(.L_1338 - .L_1337)


	//   ....[0]....
.L_1337:
        /*05f8*/ 	.word	0x00001970


	//   ....[1]....
        /*05fc*/ 	.word	0x0000bf70


	//   ....[2]....
        /*0600*/ 	.word	0x0000c100


	//   ....[3]....
        /*0604*/ 	.word	0x0000c250


	//   ....[4]....
        /*0608*/ 	.word	0x0000c390


	//   ....[5]....
        /*060c*/ 	.word	0x0000d410


	//----- nvinfo : EIATTR_MBARRIER_INSTR_OFFSETS
	.align		4
.L_1338:
        /*0610*/ 	.byte	0x04, 0x39
        /*0612*/ 	.short	(.L_1340 - .L_1339)


	//   ....[0]....
.L_1339:
        /*0614*/ 	.word	0x00000180
        /*0618*/ 	.word	0x000000ff
        /*061c*/ 	.word	0x00019c00
        /*0620*/ 	.short	0x0100
        /*0622*/ 	.byte	0x08
	.zero		1


	//   ....[1]....
        /*0624*/ 	.word	0x00000190
        /*0628*/ 	.word	0x000000ff
        /*062c*/ 	.word	0x00019c20
        /*0630*/ 	.short	0x0100
        /*0632*/ 	.byte	0x08
	.zero		1


	//   ....[2]....
        /*0634*/ 	.word	0x00000280
        /*0638*/ 	.word	0x000000ff
        /*063c*/ 	.word	0x00019c30
        /*0640*/ 	.short	0x0100
        /*0642*/ 	.byte	0x08
	.zero		1


	//   ....[3]....
        /*0644*/ 	.word	0x00000290
        /*0648*/ 	.word	0x000000ff
        /*064c*/ 	.word	0x00019c40
        /*0650*/ 	.short	0x0100
        /*0652*/ 	.byte	0x08
	.zero		1


	//   ....[4]....
        /*0654*/ 	.word	0x000002a0
        /*0658*/ 	.word	0x000000ff
        /*065c*/ 	.word	0x00019c38
        /*0660*/ 	.short	0x0100
        /*0662*/ 	.byte	0x08
	.zero		1


	//   ....[5]....
        /*0664*/ 	.word	0x000002b0
        /*0668*/ 	.word	0x000000ff
        /*066c*/ 	.word	0x00019c48
        /*0670*/ 	.short	0x0100
        /*0672*/ 	.byte	0x08
	.zero		1


	//   ....[6]....
        /*0674*/ 	.word	0x000003e0
        /*0678*/ 	.word	0x000000ff
        /*067c*/ 	.word	0x00019c50
        /*0680*/ 	.short	0x0100
        /*0682*/ 	.byte	0x08
	.zero		1


	//   ....[7]....
        /*0684*/ 	.word	0x000003f0
        /*0688*/ 	.word	0x000000ff
        /*068c*/ 	.word	0x00019c60
        /*0690*/ 	.short	0x0100
        /*0692*/ 	.byte	0x08
	.zero		1


	//   ....[8]....
        /*0694*/ 	.word	0x00000400
        /*0698*/ 	.word	0x000000ff
        /*069c*/ 	.word	0x00019c58
        /*06a0*/ 	.short	0x0100
        /*06a2*/ 	.byte	0x08
	.zero		1


	//   ....[9]....
        /*06a4*/ 	.word	0x00000410
        /*06a8*/ 	.word	0x000000ff
        /*06ac*/ 	.word	0x00019c68
        /*06b0*/ 	.short	0x0100
        /*06b2*/ 	.byte	0x08
	.zero		1


	//   ....[10]....
        /*06b4*/ 	.word	0x00000500
        /*06b8*/ 	.word	0x000000ff
        /*06bc*/ 	.word	0x00019c70
        /*06c0*/ 	.short	0x0100
        /*06c2*/ 	.byte	0x06
	.zero		1


	//   ....[11]....
        /*06c4*/ 	.word	0x00000510
        /*06c8*/ 	.word	0x000000ff
        /*06cc*/ 	.word	0x00019c80
        /*06d0*/ 	.short	0x0100
        /*06d2*/ 	.byte	0x06
	.zero		1


	//   ....[12]....
        /*06d4*/ 	.word	0x00000520
        /*06d8*/ 	.word	0x000000ff
        /*06dc*/ 	.word	0x00019c78
        /*06e0*/ 	.short	0x0100
        /*06e2*/ 	.byte	0x06
	.zero		1


	//   ....[13]....
        /*06e4*/ 	.word	0x00000530
        /*06e8*/ 	.word	0x000000ff
        /*06ec*/ 	.word	0x00019c88
        /*06f0*/ 	.short	0x0100
        /*06f2*/ 	.byte	0x06
	.zero		1


	//   ....[14]....
        /*06f4*/ 	.word	0x00000660
        /*06f8*/ 	.word	0x000000ff
        /*06fc*/ 	.word	0x00019c90
        /*0700*/ 	.short	0x0100
        /*0702*/ 	.byte	0x08
	.zero		1


	//   ....[15]....
        /*0704*/ 	.word	0x00000670
        /*0708*/ 	.word	0x000000ff
        /*070c*/ 	.word	0x00019ca0
        /*0710*/ 	.short	0x0100
        /*0712*/ 	.byte	0x08
	.zero		1


	//   ....[16]....
        /*0714*/ 	.word	0x00000680
        /*0718*/ 	.word	0x000000ff
        /*071c*/ 	.word	0x00019c98
        /*0720*/ 	.short	0x0100
        /*0722*/ 	.byte	0x08
	.zero		1


	//   ....[17]....
        /*0724*/ 	.word	0x00000690
        /*0728*/ 	.word	0x000000ff
        /*072c*/ 	.word	0x00019ca8
        /*0730*/ 	.short	0x0100
        /*0732*/ 	.byte	0x08
	.zero		1


	//   ....[18]....
        /*0734*/ 	.word	0x000007e0
        /*0738*/ 	.word	0x000000ff
        /*073c*/ 	.word	0x00019cb0
        /*0740*/ 	.short	0x0100
        /*0742*/ 	.byte	0x08
	.zero		1


	//   ....[19]....
        /*0744*/ 	.word	0x000007f0
        /*0748*/ 	.word	0x000000ff
        /*074c*/ 	.word	0x00019cc0
        /*0750*/ 	.short	0x0100
        /*0752*/ 	.byte	0x08
	.zero		1


	//   ....[20]....
        /*0754*/ 	.word	0x00000800
        /*0758*/ 	.word	0x000000ff
        /*075c*/ 	.word	0x00019cb8
        /*0760*/ 	.short	0x0100
        /*0762*/ 	.byte	0x08
	.zero		1


	//   ....[21]....
        /*0764*/ 	.word	0x00000810
        /*0768*/ 	.word	0x000000ff
        /*076c*/ 	.word	0x00019cc8
        /*0770*/ 	.short	0x0100
        /*0772*/ 	.byte	0x08
	.zero		1


	//   ....[22]....
        /*0774*/ 	.word	0x000019f0
        /*0778*/ 	.word	0x000000ff
        /*077c*/ 	.word	0x00019c00
        /*0780*/ 	.short	0x010a
        /*0782*/ 	.byte	0x2e
	.zero		1


	//   ....[23]....
        /*0784*/ 	.word	0x00001a70
        /*0788*/ 	.word	0x00000003
        /*078c*/ 	.word	0x00019c30
        /*0790*/ 	.short	0x010a
        /*0792*/ 	.byte	0x3f
	.zero		1


	//   ....[24]....
        /*0794*/ 	.word	0x00001ab0
        /*0798*/ 	.word	0x00000003
        /*079c*/ 	.word	0x00019c30
        /*07a0*/ 	.short	0x010a
        /*07a2*/ 	.byte	0x3f
	.zero		1


	//   ....[25]....
        /*07a4*/ 	.word	0x00002050
        /*07a8*/ 	.word	0x000000ff
        /*07ac*/ 	.word	0x00000000
        /*07b0*/ 	.short	0x0101
        /*07b2*/ 	.byte	0x06
	.zero		1


	//   ....[26]....
        /*07b4*/ 	.word	0x00003c60
        /*07b8*/ 	.word	0x000000ff
        /*07bc*/ 	.word	0x00019c30
        /*07c0*/ 	.short	0x010a
        /*07c2*/ 	.byte	0x13
	.zero		1


	//   ....[27]....
        /*07c4*/ 	.word	0x00003ca0
        /*07c8*/ 	.word	0x000000ff
        /*07cc*/ 	.word	0x00019c30
        /*07d0*/ 	.short	0x010a
        /*07d2*/ 	.byte	0x13
	.zero		1


	//   ....[28]....
        /*07d4*/ 	.word	0x00003e00
        /*07d8*/ 	.word	0x000000ff
        /*07dc*/ 	.word	0x00019c50
        /*07e0*/ 	.short	0x010a
        /*07e2*/ 	.byte	0x0b
	.zero		1


	//   ....[29]....
        /*07e4*/ 	.word	0x00003e40
        /*07e8*/ 	.word	0x000000ff
        /*07ec*/ 	.word	0x00019c50
        /*07f0*/ 	.short	0x010a
        /*07f2*/ 	.byte	0x0b
	.zero		1


	//   ....[30]....
        /*07f4*/ 	.word	0x00004090
        /*07f8*/ 	.word	0x000000ff
        /*07fc*/ 	.word	0x00000000
        /*0800*/ 	.short	0x0101
        /*0802*/ 	.byte	0x13
	.zero		1


	//   ....[31]....
        /*0804*/ 	.word	0x00005c00
        /*0808*/ 	.word	0x000000ff
        /*080c*/ 	.word	0x00000000
        /*0810*/ 	.short	0x0101
        /*0812*/ 	.byte	0x06
	.zero		1


	//   ....[32]....
        /*0814*/ 	.word	0x000061b0
        /*0818*/ 	.word	0x000000ff
        /*081c*/ 	.word	0x00019c30
        /*0820*/ 	.short	0x010a
        /*0822*/ 	.byte	0x06
	.zero		1


	//   ....[33]....
        /*0824*/ 	.word	0x000061f0
        /*0828*/ 	.word	0x000000ff
        /*082c*/ 	.word	0x00019c30
        /*0830*/ 	.short	0x010a
        /*0832*/ 	.byte	0x06
	.zero		1


	//   ....[34]....
        /*0834*/ 	.word	0x00006350
        /*0838*/ 	.word	0x000000ff
        /*083c*/ 	.word	0x00019c50
        /*0840*/ 	.short	0x010a
        /*0842*/ 	.byte	0x0b
	.zero		1


	//   ....[35]....
        /*0844*/ 	.word	0x00006390
        /*0848*/ 	.word	0x000000ff
        /*084c*/ 	.word	0x00019c50
        /*0850*/ 	.short	0x010a
        /*0852*/ 	.byte	0x0b
	.zero		1


	//   ....[36]....
        /*0854*/ 	.word	0x00006650
        /*0858*/ 	.word	0x000000ff
        /*085c*/ 	.word	0x00000000
        /*0860*/ 	.short	0x0101
        /*0862*/ 	.byte	0x06
	.zero		1


	//   ....[37]....
        /*0864*/ 	.word	0x000077c0
        /*0868*/ 	.word	0x000000ff
        /*086c*/ 	.word	0x00000000
        /*0870*/ 	.short	0x0101
        /*0872*/ 	.byte	0x06
	.zero		1


	//   ....[38]....
        /*0874*/ 	.word	0x00007cf0
        /*0878*/ 	.word	0x000000ff
        /*087c*/ 	.word	0x00019c50
        /*0880*/ 	.short	0x010a
        /*0882*/ 	.byte	0x0e
	.zero		1


	//   ....[39]....
        /*0884*/ 	.word	0x00007d30
        /*0888*/ 	.word	0x000000ff
        /*088c*/ 	.word	0x00019c50
        /*0890*/ 	.short	0x010a
        /*0892*/ 	.byte	0x0e
	.zero		1


	//   ....[40]....
        /*0894*/ 	.word	0x00008330
        /*0898*/ 	.word	0x000000ff
        /*089c*/ 	.word	0x00000000
        /*08a0*/ 	.short	0x0101
        /*08a2*/ 	.byte	0x04
	.zero		1


	//   ....[41]....
        /*08a4*/ 	.word	0x00009a90
        /*08a8*/ 	.word	0x00000000
        /*08ac*/ 	.word	0x00000000
        /*08b0*/ 	.short	0x0101
        /*08b2*/ 	.byte	0x3f
	.zero		1


	//   ....[42]....
        /*08b4*/ 	.word	0x0000c850
        /*08b8*/ 	.word	0x00000005
        /*08bc*/ 	.word	0x00019c80
        /*08c0*/ 	.short	0x010a
        /*08c2*/ 	.byte	0x3f
	.zero		1


	//   ....[43]....
        /*08c4*/ 	.word	0x0000cca0
        /*08c8*/ 	.word	0x00000005
        /*08cc*/ 	.word	0x00019c70
        /*08d0*/ 	.short	0x0107
        /*08d2*/ 	.byte	0x3f
	.zero		1


	//   ....[44]....
        /*08d4*/ 	.word	0x0000cd60
        /*08d8*/ 	.word	0x00000005
        /*08dc*/ 	.word	0x00019c70
        /*08e0*/ 	.short	0x0101
        /*08e2*/ 	.byte	0x3f
	.zero		1


	//   ....[45]....
        /*08e4*/ 	.word	0x0000cd90
        /*08e8*/ 	.word	0x00000005
        /*08ec*/ 	.word	0x00019c40
        /*08f0*/ 	.short	0x010a
        /*08f2*/ 	.byte	0x3f
	.zero		1


	//   ....[46]....
        /*08f4*/ 	.word	0x0000d140
        /*08f8*/ 	.word	0x00000005
        /*08fc*/ 	.word	0x00019c30
        /*0900*/ 	.short	0x0107
        /*0902*/ 	.byte	0x3f
	.zero		1


	//   ....[47]....
        /*0904*/ 	.word	0x0000d200
        /*0908*/ 	.word	0x00000005
        /*090c*/ 	.word	0x00019c30
        /*0910*/ 	.short	0x0101
        /*0912*/ 	.byte	0x3f
	.zero		1


	//   ....[48]....
        /*0914*/ 	.word	0x0000dbf0
        /*0918*/ 	.word	0x00000010
        /*091c*/ 	.word	0x00019c00
        /*0920*/ 	.short	0x0107
        /*0922*/ 	.byte	0x3f
	.zero		1


	//   ....[49]....
        /*0924*/ 	.word	0x0000dcf0
        /*0928*/ 	.word	0x00000010
        /*092c*/ 	.word	0x00019c00
        /*0930*/ 	.short	0x0101
        /*0932*/ 	.byte	0x3f
	.zero		1


	//   ....[50]....
        /*0934*/ 	.word	0x0000dd10
        /*0938*/ 	.word	0x00000010
        /*093c*/ 	.word	0x00019c20
        /*0940*/ 	.short	0x010a
        /*0942*/ 	.byte	0x3f
	.zero		1


	//   ....[51]....
        /*0944*/ 	.word	0x0000e090
        /*0948*/ 	.word	0x00000000
        /*094c*/ 	.word	0x00019c80
        /*0950*/ 	.short	0x010a
        /*0952*/ 	.byte	0x3f
	.zero		1


	//   ....[52]....
        /*0954*/ 	.word	0x0000e400
        /*0958*/ 	.word	0x00000000
        /*095c*/ 	.word	0x00019c70
        /*0960*/ 	.short	0x0107
        /*0962*/ 	.byte	0x3f
	.zero		1


	//   ....[53]....
        /*0964*/ 	.word	0x0000e4c0
        /*0968*/ 	.word	0x00000000
        /*096c*/ 	.word	0x00019c70
        /*0970*/ 	.short	0x0101
        /*0972*/ 	.byte	0x3f
	.zero		1


	//   ....[54]....
        /*0974*/ 	.word	0x0000e4f0
        /*0978*/ 	.word	0x00000000
        /*097c*/ 	.word	0x00019c40
        /*0980*/ 	.short	0x010a
        /*0982*/ 	.byte	0x3f
	.zero		1


	//   ....[55]....
        /*0984*/ 	.word	0x0000e840
        /*0988*/ 	.word	0x00000000
        /*098c*/ 	.word	0x00019c30
        /*0990*/ 	.short	0x0107
        /*0992*/ 	.byte	0x3f
	.zero		1


	//   ....[56]....
        /*0994*/ 	.word	0x0000e900
        /*0998*/ 	.word	0x00000000
        /*099c*/ 	.word	0x00019c30
        /*09a0*/ 	.short	0x0101
        /*09a2*/ 	.byte	0x3f
	.zero		1


	//   ....[57]....
        /*09a4*/ 	.word	0x0000e990
        /*09a8*/ 	.word	0x00000002
        /*09ac*/ 	.word	0x00019c70
        /*09b0*/ 	.short	0x010a
        /*09b2*/ 	.byte	0x3f
	.zero		1


	//   ....[58]....
        /*09b4*/ 	.word	0x0000ea20
        /*09b8*/ 	.word	0x00000002
        /*09bc*/ 	.word	0x00019c60
        /*09c0*/ 	.short	0x010a
        /*09c2*/ 	.byte	0x3f
	.zero		1


	//   ....[59]....
        /*09c4*/ 	.word	0x0000ee90
        /*09c8*/ 	.word	0x00000002
        /*09cc*/ 	.word	0x00019c50
        /*09d0*/ 	.short	0x0101
        /*09d2*/ 	.byte	0x3f
	.zero		1


	//   ....[60]....
        /*09d4*/ 	.word	0x0000ef20
        /*09d8*/ 	.word	0x00000002
        /*09dc*/ 	.word	0x00000000
        /*09e0*/ 	.short	0x0101
        /*09e2*/ 	.byte	0x3f
	.zero		1


	//   ....[61]....
        /*09e4*/ 	.word	0x0000f0e0
        /*09e8*/ 	.word	0x00000000
        /*09ec*/ 	.word	0x00019c70
        /*09f0*/ 	.short	0x010a
        /*09f2*/ 	.byte	0x3f
	.zero		1


	//   ....[62]....
        /*09f4*/ 	.word	0x0000f160
        /*09f8*/ 	.word	0x00000000
        /*09fc*/ 	.word	0x00019c60
        /*0a00*/ 	.short	0x010a
        /*0a02*/ 	.byte	0x3f
	.zero		1


	//   ....[63]....
        /*0a04*/ 	.word	0x0000f5e0
        /*0a08*/ 	.word	0x00000000
        /*0a0c*/ 	.word	0x00019c50
        /*0a10*/ 	.short	0x0101
        /*0a12*/ 	.byte	0x3f
	.zero		1


	//   ....[64]....
        /*0a14*/ 	.word	0x0000f6a0
        /*0a18*/ 	.word	0x00000000
        /*0a1c*/ 	.word	0x00000000
        /*0a20*/ 	.short	0x0101
        /*0a22*/ 	.byte	0x3f
	.zero		1


	//   ....[65]....
        /*0a24*/ 	.word	0x00010340
        /*0a28*/ 	.word	0x00000007
        /*0a2c*/ 	.word	0x00019c20
        /*0a30*/ 	.short	0x010a
        /*0a32*/ 	.byte	0x3f
	.zero		1


	//   ....[66]....
        /*0a34*/ 	.word	0x000104c0
        /*0a38*/ 	.word	0x00000005
        /*0a3c*/ 	.word	0x00019c40
        /*0a40*/ 	.short	0x010a
        /*0a42*/ 	.byte	0x3f
	.zero		1


	//   ....[67]....
        /*0a44*/ 	.word	0x00010560
        /*0a48*/ 	.word	0x00000003
        /*0a4c*/ 	.word	0x00019c40
        /*0a50*/ 	.short	0x010a
        /*0a52*/ 	.byte	0x3f
	.zero		1


	//   ....[68]....
        /*0a54*/ 	.word	0x000105a0
        /*0a58*/ 	.word	0x00000005
        /*0a5c*/ 	.word	0x00019c60
        /*0a60*/ 	.short	0x010a
        /*0a62*/ 	.byte	0x3f
	.zero		1


	//   ....[69]....
        /*0a64*/ 	.word	0x000105e0
        /*0a68*/ 	.word	0x00000003
        /*0a6c*/ 	.word	0x00019c60
        /*0a70*/ 	.short	0x010a
        /*0a72*/ 	.byte	0x3f
	.zero		1


	//   ....[70]....
        /*0a74*/ 	.word	0x00010620
        /*0a78*/ 	.word	0x00000005
        /*0a7c*/ 	.word	0x00019c80
        /*0a80*/ 	.short	0x010a
        /*0a82*/ 	.byte	0x3f
	.zero		1


	//   ....[71]....
        /*0a84*/ 	.word	0x00010660
        /*0a88*/ 	.word	0x00000003
        /*0a8c*/ 	.word	0x00019c80
        /*0a90*/ 	.short	0x010a
        /*0a92*/ 	.byte	0x3f
	.zero		1


	//   ....[72]....
        /*0a94*/ 	.word	0x000106d0
        /*0a98*/ 	.word	0x00000003
        /*0a9c*/ 	.word	0x00019c00
        /*0aa0*/ 	.short	0x010a
        /*0aa2*/ 	.byte	0x3f
	.zero		1


	//   ....[73]....
        /*0aa4*/ 	.word	0x00010720
        /*0aa8*/ 	.word	0x00000003
        /*0aac*/ 	.word	0x00019c30
        /*0ab0*/ 	.short	0x010a
        /*0ab2*/ 	.byte	0x3f
	.zero		1


	//   ....[74]....
        /*0ab4*/ 	.word	0x00010780
        /*0ab8*/ 	.word	0x00000007
        /*0abc*/ 	.word	0x00019c30
        /*0ac0*/ 	.short	0x010a
        /*0ac2*/ 	.byte	0x3f
	.zero		1


	//   ....[75]....
        /*0ac4*/ 	.word	0x000107e0
        /*0ac8*/ 	.word	0x00000007
        /*0acc*/ 	.word	0x00019c50
        /*0ad0*/ 	.short	0x010a
        /*0ad2*/ 	.byte	0x3f
	.zero		1


	//   ....[76]....
        /*0ad4*/ 	.word	0x00010840
        /*0ad8*/ 	.word	0x00000009
        /*0adc*/ 	.word	0x00019c30
        /*0ae0*/ 	.short	0x010a
        /*0ae2*/ 	.byte	0x3f
	.zero		1


	//   ....[77]....
        /*0ae4*/ 	.word	0x000108a0
        /*0ae8*/ 	.word	0x00000009
        /*0aec*/ 	.word	0x00019c50
        /*0af0*/ 	.short	0x010a
        /*0af2*/ 	.byte	0x3f
	.zero		1


	//   ....[78]....
        /*0af4*/ 	.word	0x00010900
        /*0af8*/ 	.word	0x00000006
        /*0afc*/ 	.word	0x00019c50
        /*0b00*/ 	.short	0x010a
        /*0b02*/ 	.byte	0x3f
	.zero		1


	//   ....[79]....
        /*0b04*/ 	.word	0x00010a00
        /*0b08*/ 	.word	0x00000005
        /*0b0c*/ 	.word	0x00019c80
        /*0b10*/ 	.short	0x010a
        /*0b12*/ 	.byte	0x3f
	.zero		1


	//   ....[80]....
        /*0b14*/ 	.word	0x00010de0
        /*0b18*/ 	.word	0x00000005
        /*0b1c*/ 	.word	0x00019c40
        /*0b20*/ 	.short	0x010a
        /*0b22*/ 	.byte	0x3f
	.zero		1


	//   ....[81]....
        /*0b24*/ 	.word	0x00011480
        /*0b28*/ 	.word	0x00000010
        /*0b2c*/ 	.word	0x00019c20
        /*0b30*/ 	.short	0x010a
        /*0b32*/ 	.byte	0x3f
	.zero		1


	//   ....[82]....
        /*0b34*/ 	.word	0x000114d0
        /*0b38*/ 	.word	0x00000000
        /*0b3c*/ 	.word	0x00019c80
        /*0b40*/ 	.short	0x010a
        /*0b42*/ 	.byte	0x3f
	.zero		1


	//   ....[83]....
        /*0b44*/ 	.word	0x00011790
        /*0b48*/ 	.word	0x00000000
        /*0b4c*/ 	.word	0x00019c40
        /*0b50*/ 	.short	0x010a
        /*0b52*/ 	.byte	0x3f
	.zero		1


	//   ....[84]....
        /*0b54*/ 	.word	0x00011a40
        /*0b58*/ 	.word	0x00000002
        /*0b5c*/ 	.word	0x00019c70
        /*0b60*/ 	.short	0x010a
        /*0b62*/ 	.byte	0x3f
	.zero		1


	//   ....[85]....
        /*0b64*/ 	.word	0x00011a90
        /*0b68*/ 	.word	0x00000002
        /*0b6c*/ 	.word	0x00019c60
        /*0b70*/ 	.short	0x010a
        /*0b72*/ 	.byte	0x3f
	.zero		1


	//   ....[86]....
        /*0b74*/ 	.word	0x00011ae0
        /*0b78*/ 	.word	0x00000000
        /*0b7c*/ 	.word	0x00019c70
        /*0b80*/ 	.short	0x010a
        /*0b82*/ 	.byte	0x3f
	.zero		1


	//   ....[87]....
        /*0b84*/ 	.word	0x00011b30
        /*0b88*/ 	.word	0x00000000
        /*0b8c*/ 	.word	0x00019c60
        /*0b90*/ 	.short	0x010a
        /*0b92*/ 	.byte	0x3f
	.zero		1


	//   ....[88]....
        /*0b94*/ 	.word	0x00011b80
        /*0b98*/ 	.word	0x00000007
        /*0b9c*/ 	.word	0x00019c20
        /*0ba0*/ 	.short	0x010a
        /*0ba2*/ 	.byte	0x3f
	.zero		1


	//   ....[89]....
        /*0ba4*/ 	.word	0x00011d20
        /*0ba8*/ 	.word	0x00000005
        /*0bac*/ 	.word	0x00019c40
        /*0bb0*/ 	.short	0x010a
        /*0bb2*/ 	.byte	0x3f
	.zero		1


	//   ....[90]....
        /*0bb4*/ 	.word	0x00011d70
        /*0bb8*/ 	.word	0x00000003
        /*0bbc*/ 	.word	0x00019c40
        /*0bc0*/ 	.short	0x010a
        /*0bc2*/ 	.byte	0x3f
	.zero		1


	//   ....[91]....
        /*0bc4*/ 	.word	0x00011dc0
        /*0bc8*/ 	.word	0x00000005
        /*0bcc*/ 	.word	0x00019c60
        /*0bd0*/ 	.short	0x010a
        /*0bd2*/ 	.byte	0x3f
	.zero		1


	//   ....[92]....
        /*0bd4*/ 	.word	0x00011e10
        /*0bd8*/ 	.word	0x00000003
        /*0bdc*/ 	.word	0x00019c60
        /*0be0*/ 	.short	0x010a
        /*0be2*/ 	.byte	0x3f
	.zero		1


	//   ....[93]....
        /*0be4*/ 	.word	0x00011e60
        /*0be8*/ 	.word	0x00000005
        /*0bec*/ 	.word	0x00019c80
        /*0bf0*/ 	.short	0x010a
        /*0bf2*/ 	.byte	0x3f
	.zero		1


	//----- nvinfo : EIATTR_NUM_MBARRIERS
	.align		4
.L_1340:
        /*0bf4*/ 	.byte	0x03, 0x38
        /*0bf6*/ 	.short	0x0016


	//----- nvinfo : EIATTR_EXIT_INSTR_OFFSETS
	.align		4
        /*0bf8*/ 	.byte	0x04, 0x1c
        /*0bfa*/ 	.short	(.L_1342 - .L_1341)


	//   ....[0]....
.L_1341:
        /*0bfc*/ 	.word	0x00000980


	//   ....[1]....
        /*0c00*/ 	.word	0x0000a730


	//   ....[2]....
        /*0c04*/ 	.word	0x000106b0


	//----- nvinfo : EIATTR_MAX_THREADS
	.align		4
.L_1342:
        /*0c08*/ 	.byte	0x04, 0x05
        /*0c0a*/ 	.short	(.L_1344 - .L_1343)
.L_1343:
        /*0c0c*/ 	.word	0x00000200
        /*0c10*/ 	.word	0x00000001
        /*0c14*/ 	.word	0x00000001


	//----- nvinfo : EIATTR_CRS_STACK_SIZE
	.align		4
.L_1344:
        /*0c18*/ 	.byte	0x04, 0x1e
        /*0c1a*/ 	.short	(.L_1346 - .L_1345)
.L_1345:
        /*0c1c*/ 	.word	0x00000000


	//----- nvinfo : EIATTR_CBANK_PARAM_SIZE
	.align		4
.L_1346:
        /*0c20*/ 	.byte	0x03, 0x19
        /*0c22*/ 	.short	0x0af0


	//----- nvinfo : EIATTR_PARAM_CBANK
	.align		4
        /*0c24*/ 	.byte	0x04, 0x0a
        /*0c26*/ 	.short	(.L_1348 - .L_1347)
	.align		4
.L_1347:
        /*0c28*/ 	.word	index@(.nv.constant0._ZN7cutlass13device_kernelIN5flash11enable_sm90INS1_16FlashAttnFwdSm90INS1_25CollectiveMainloopFwdSm90ILi2EN4cute5tupleIJNS5_1CILi1EEES8_S8_EEENS6_IJNS7_ILi192EEENS7_ILi128EEENS7_ILi96EEEEEELi96ENS_12float_e4m3_tEfNS_4arch4Sm90ELb1ELb0ELb0ELb1ELb1ELb0ELb0ELb1ELb1ELb1ELb0ELb0EEENS1_21CollectiveEpilogueFwdINS6_IJSA_SC_SB_EEES9_NS_10bfloat16_tESG_Li384ELb1ELb1ELb0ELb1EEENS1_36VarlenDynamicPersistentTileSchedulerILi192ELi128ELi384ELi128ELb0ELb1ELb1ELb1ELb1ELb1EEEEEEEEEvNT_6ParamsE)
        /*0c2c*/ 	.short	0x0210
        /*0c2e*/ 	.short	0x0af0


	//----- nvinfo : EIATTR_SW_WAR
	.align		4
.L_1348:
        /*0c30*/ 	.byte	0x04, 0x36
        /*0c32*/ 	.short	(.L_1350 - .L_1349)
.L_1349:
        /*0c34*/ 	.word	0x00000008
.L_1350:


//--------------------- .nv.info._ZN7cutlass13device_kernelIN5flash11enable_sm90INS1_16FlashAttnFwdSm90INS1_25CollectiveMainloopFwdSm90ILi2EN4cute5tupleIJNS5_1CILi1EEES8_S8_EEENS6_IJNS7_ILi192EEENS7_ILi128EEENS7_ILi96EEEEEELi96ENS_12float_e4m3_tEfNS_4arch4Sm90ELb1ELb0ELb0ELb1ELb1ELb1ELb0ELb1ELb1ELb1ELb0ELb0EEENS1_21CollectiveEpilogueFwdINS6_IJSA_SC_SB_EEES9_NS_10bfloat16_tESG_Li384ELb1ELb1ELb0ELb1EEENS1_36VarlenDynamicPersistentTileSchedulerILi192ELi128ELi384ELi128ELb0ELb1ELb1ELb1ELb1ELb1EEEEEEEEEvNT_6ParamsE --------------------------
	.section	.nv.info._ZN7cutlass13device_kernelIN5flash11enable_sm90INS1_16FlashAttnFwdSm90INS1_25CollectiveMainloopFwdSm90ILi2EN4cute5tupleIJNS5_1CILi1EEES8_S8_EEENS6_IJNS7_ILi192EEENS7_ILi128EEENS7_ILi96EEEEEELi96ENS_12float_e4m3_tEfNS_4arch4Sm90ELb1ELb0ELb0ELb1ELb1ELb1ELb0ELb1ELb1ELb1ELb0ELb0EEENS1_21CollectiveEpilogueFwdINS6_IJSA_SC_SB_EEES9_NS_10bfloat16_tESG_Li384ELb1ELb1ELb0ELb1EEENS1_36VarlenDynamicPersistentTileSchedulerILi192ELi128ELi384ELi128ELb0ELb1ELb1ELb1ELb1ELb1EEEEEEEEEvNT_6ParamsE,"",@"SHT_CUDA_INFO"
	.sectionflags	@""
	.align	4


	//----- nvinfo : EIATTR_CUDA_API_VERSION
	.align		4
        /*0000*/ 	.byte	0x04, 0x37
        /*0002*/ 	.short	(.L_1352 - .L_1351)
.L_1351:
        /*0004*/ 	.word	0x00000082


	//----- nvinfo : EIATTR_KPARAM_INFO
	.align		4
.L_1352:
        /*0008*/ 	.byte	0x04, 0x17
        /*000a*/ 	.short	(.L_1354 - .L_1353)
.L_1353:
        /*000c*/ 	.word	0x00000000
        /*0010*/ 	.short	0x0000
        /*0012*/ 	.short	0x0070
        /*0014*/ 	.byte	0x00, 0xf0, 0x01, 0x2a


	//----- nvinfo : EIATTR_SPARSE_MMA_MASK
	.align		4
.L_1354:
        /*0018*/ 	.byte	0x03, 0x50
        /*001a*/ 	.short	0x0000


	//----- nvinfo : EIATTR_MAXREG_COUNT
	.align		4
        /*001c*/ 	.byte	0x03, 0x1b
        /*001e*/ 	.short	0x0080


	//----- nvinfo : EIATTR_NUM_BARRIERS
	.align		4
        /*0020*/ 	.byte	0x02, 0x4c
        /*0022*/ 	.byte	0x10
	.zero		1


	//----- nvinfo : EIATTR_EXTERNS
	.align		4
        /*0024*/ 	.byte	0x04, 0x0f
        /*0026*/ 	.short	(.L_1356 - .L_1355)


	//   ....[0]....
	.align		4
.L_1355:
        /*0028*/ 	.word	index@(__assertfail)


	//----- nvinfo : EIATTR_ANNOTATIONS
	.align		4
.L_1356:
        /*002c*/ 	.byte	0x04, 0x55
        /*002e*/ 	.short	(.L_1358 - .L_1357)


	//   ....[0]....
.L_1357:
        /* <DEDUP_REMOVED lines=103> */


	//----- nvinfo : EIATTR_MERCURY_ISA_VERSION
	.align		4
.L_1358:
        /*0690*/ 	.byte	0x03, 0x5f
        /*0692*/ 	.short	0x0101


	//----- nvinfo : EIATTR_UNUSED_LOAD_BYTE_OFFSET
	.align		4
        /*0694*/ 	.byte	0x04, 0x44
        /*0696*/ 	.short	(.L_1360 - .L_1359)


	//   ....[0]....
.L_1359:
        /*0698*/ 	.word	0x00000a50
        /*069c*/ 	.word	0x0000fff0


	//   ....[1]....
        /*06a0*/ 	.word	0x00012d80
        /*06a4*/ 	.word	0x0000fff0


	//----- nvinfo : EIATTR_INT_WARP_WIDE_INSTR_OFFSETS
	.align		4
.L_1360:
        /*06a8*/ 	.byte	0x04, 0x31
        /*06aa*/ 	.short	(.L_1362 - .L_1361)


	//   ....[0]....
.L_1361:
        /*06ac*/ 	.word	0x00000130


	//   ....[1]....
        /*06b0*/ 	.word	0x00000170


	//   ....[2]....
        /*06b4*/ 	.word	0x000001e0


	//   ....[3]....
        /*06b8*/ 	.word	0x00017bd0


	//   ....[4]....
        /*06bc*/ 	.word	0x00017c60


	//   ....[5]....
        /*06c0*/ 	.word	0x0001ae80


	//   ....[6]....
        /*06c4*/ 	.word	0x0001af10


	//----- nvinfo : EIATTR_COOP_GROUP_MASK_REGIDS
	.align		4
.L_1362:
        /*06c8*/ 	.byte	0x04, 0x29
        /*06ca*/ 	.short	(.L_1364 - .L_1363)


	//   ....[0]....
.L_1363:
        /*06cc*/ 	.word	0xffffffff


	//   ....[1]....
        /*06d0*/ 	.word	0xffffffff


	//   ....[2]....
        /*06d4*/ 	.word	0xffffffff


	//   ....[3]....
        /*06d8*/ 	.word	0xffffffff


	//   ....[4]....
        /*06dc*/ 	.word	0xffffffff


	//   ....[5]....
        /*06e0*/ 	.word	0xffffffff


	//   ....[6]....
        /*06e4*/ 	.word	0xffffffff


	//   ....[7]....
        /*06e8*/ 	.word	0xffffffff


	//   ....[8]....
        /*06ec*/ 	.word	0xffffffff


	//   ....[9]....
        /*06f0*/ 	.word	0xffffffff


	//   ....[10]....
        /*06f4*/ 	.word	0xffffffff


	//   ....[11]....
        /*06f8*/ 	.word	0xffffffff


	//   ....[12]....
        /*06fc*/ 	.word	0xffffffff


	//   ....[13]....
        /*0700*/ 	.word	0xffffffff


	//   ....[14]....
        /*0704*/ 	.word	0xffffffff


	//   ....[15]....
        /*0708*/ 	.word	0xffffffff


	//   ....[16]....
        /*070c*/ 	.word	0xffffffff


	//   ....[17]....
        /*0710*/ 	.word	0xffffffff


	//   ....[18]....
        /*0714*/ 	.word	0xffffffff


	//   ....[19]....
        /*0718*/ 	.word	0xffffffff


	//   ....[20]....
        /*071c*/ 	.word	0xffffffff


	//   ....[21]....
        /*0720*/ 	.word	0xffffffff


	//   ....[22]....
        /*0724*/ 	.word	0xffffffff


	//   ....[23]....
        /*0728*/ 	.word	0xffffffff


	//   ....[24]....
        /*072c*/ 	.word	0xffffffff


	//   ....[25]....
        /*0730*/ 	.word	0xffffffff


	//   ....[26]....
        /*0734*/ 	.word	0xffffffff


	//   ....[27]....
        /*0738*/ 	.word	0xffffffff


	//   ....[28]....
        /*073c*/ 	.word	0xffffffff


	//   ....[29]....
        /*0740*/ 	.word	0xffffffff


	//   ....[30]....
        /*0744*/ 	.word	0xffffffff


	//   ....[31]....
        /*0748*/ 	.word	0xffffffff


	//   ....[32]....
        /*074c*/ 	.word	0xffffffff


	//   ....[33]....
        /*0750*/ 	.word	0xffffffff


	//   ....[34]....
        /*0754*/ 	.word	0xffffffff


	//   ....[35]....
        /*0758*/ 	.word	0xffffffff


	//   ....[36]....
        /*075c*/ 	.word	0xffffffff


	//   ....[37]....
        /*0760*/ 	.word	0xffffffff


	//   ....[38]....
        /*0764*/ 	.word	0xffffffff


	//   ....[39]....
        /*0768*/ 	.word	0xffffffff


	//   ....[40]....
        /*076c*/ 	.word	0xffffffff


	//   ....[41]....
        /*0770*/ 	.word	0xffffffff


	//   ....[42]....
        /*0774*/ 	.word	0xffffffff


	//   ....[43]....
        /*0778*/ 	.word	0xffffffff


	//   ....[44]....
        /*077c*/ 	.word	0xffffffff


	//   ....[45]....
        /*0780*/ 	.word	0xffffffff


	//   ....[46]....
        /*0784*/ 	.word	0xffffffff


	//   ....[47]....
        /*0788*/ 	.word	0xffffffff


	//   ....[48]....
        /*078c*/ 	.word	0xffffffff


	//   ....[49]....
        /*0790*/ 	.word	0xffffffff


	//   ....[50]....
        /*0794*/ 	.word	0xffffffff


	//   ....[51]....
        /*0798*/ 	.word	0xffffffff


	//   ....[52]....
        /*079c*/ 	.word	0xffffffff


	//   ....[53]....
        /*07a0*/ 	.word	0xffffffff


	//   ....[54]....
        /*07a4*/ 	.word	0xffffffff


	//   ....[55]....
        /*07a8*/ 	.word	0xffffffff


	//   ....[56]....
        /*07ac*/ 	.word	0xffffffff


	//   ....[57]....
        /*07b0*/ 	.word	0xffffffff


	//   ....[58]....
        /*07b4*/ 	.word	0xffffffff


	//   ....[59]....
        /*07b8*/ 	.word	0xffffffff


	//   ....[60]....
        /*07bc*/ 	.word	0xffffffff


	//   ....[61]....
        /*07c0*/ 	.word	0xffffffff


	//   ....[62]....
        /*07c4*/ 	.word	0xffffffff


	//   ....[63]....
        /*07c8*/ 	.word	0xffffffff


	//   ....[64]....
        /*07cc*/ 	.word	0xffffffff


	//   ....[65]....
        /*07d0*/ 	.word	0xffffffff


	//   ....[66]....
        /*07d4*/ 	.word	0xffffffff


	//   ....[67]....
        /*07d8*/ 	.word	0xffffffff


	//   ....[68]....
        /*07dc*/ 	.word	0xffffffff


	//   ....[69]....
        /*07e0*/ 	.word	0xffffffff


	//   ....[70]....
        /*07e4*/ 	.word	0xffffffff


	//   ....[71]....
        /*07e8*/ 	.word	0xffffffff


	//   ....[72]....
        /*07ec*/ 	.word	0xffffffff


	//   ....[73]....
        /*07f0*/ 	.word	0xffffffff


	//   ....[74]....
        /*07f4*/ 	.word	0xffffffff


	//   ....[75]....
        /*07f8*/ 	.word	0xffffffff


	//   ....[76]....
        /*07fc*/ 	.word	0xffffffff


	//   ....[77]....
        /*0800*/ 	.word	0xffffffff


	//   ....[78]....
        /*0804*/ 	.word	0xffffffff


	//   ....[79]....
        /*0808*/ 	.word	0xffffffff


	//   ....[80]....
        /*080c*/ 	.word	0xffffffff


	//   ....[81]....
        /*0810*/ 	.word	0xffffffff


	//   ....[82]....
        /*0814*/ 	.word	0xffffffff


	//   ....[83]....
        /*0818*/ 	.word	0xffffffff


	//   ....[84]....
        /*081c*/ 	.word	0xffffffff


	//   ....[85]....
        /*0820*/ 	.word	0xffffffff


	//   ....[86]....
        /*0824*/ 	.word	0xffffffff


	//   ....[87]....
        /*0828*/ 	.word	0xffffffff


	//   ....[88]....
        /*082c*/ 	.word	0xffffffff


	//   ....[89]....
        /*0830*/ 	.word	0xffffffff


	//   ....[90]....
        /*0834*/ 	.word	0xffffffff


	//   ....[91]....
        /*0838*/ 	.word	0xffffffff


	//   ....[92]....
        /*083c*/ 	.word	0xffffffff


	//   ....[93]....
        /*0840*/ 	.word	0xffffffff


	//   ....[94]....
        /*0844*/ 	.word	0xffffffff


	//   ....[95]....
        /*0848*/ 	.word	0xffffffff


	//   ....[96]....
        /*084c*/ 	.word	0xffffffff


	//   ....[97]....
        /*0850*/ 	.word	0xffffffff


	//   ....[98]....
        /*0854*/ 	.word	0xffffffff


	//   ....[99]....
        /*0858*/ 	.word	0xffffffff


	//   ....[100]....
        /*085c*/ 	.word	0xffffffff


	//   ....[101]....
        /*0860*/ 	.word	0xffffffff


	//   ....[102]....
        /*0864*/ 	.word	0xffffffff


	//   ....[103]....
        /*0868*/ 	.word	0xffffffff


	//   ....[104]....
        /*086c*/ 	.word	0xffffffff


	//   ....[105]....
        /*0870*/ 	.word	0xffffffff


	//   ....[106]....
        /*0874*/ 	.word	0xffffffff


	//   ....[107]....
        /*0878*/ 	.word	0xffffffff


	//   ....[108]....
        /*087c*/ 	.word	0xffffffff


	//   ....[109]....
        /*0880*/ 	.word	0xffffffff


	//   ....[110]....
        /*0884*/ 	.word	0xffffffff


	//   ....[111]....
        /*0888*/ 	.word	0xffffffff


	//   ....[112]....
        /*088c*/ 	.word	0xffffffff


	//   ....[113]....
        /*0890*/ 	.word	0xffffffff


	//   ....[114]....
        /*0894*/ 	.word	0xffffffff


	//   ....[115]....
        /*0898*/ 	.word	0xffffffff


	//   ....[116]....
        /*089c*/ 	.word	0xffffffff


	//   ....[117]....
        /*08a0*/ 	.word	0xffffffff


	//   ....[118]....
        /*08a4*/ 	.word	0xffffffff


	//   ....[119]....
        /*08a8*/ 	.word	0xffffffff


	//   ....[120]....
        /*08ac*/ 	.word	0xffffffff


	//   ....[121]....
        /*08b0*/ 	.word	0xffffffff


	//   ....[122]....
        /*08b4*/ 	.word	0xffffffff


	//   ....[123]....
        /*08b8*/ 	.word	0xffffffff


	//   ....[124]....
        /*08bc*/ 	.word	0xffffffff


	//   ....[125]....
        /*08c0*/ 	.word	0xffffffff


	//   ....[126]....
        /*08c4*/ 	.word	0xffffffff


	//   ....[127]....
        /*08c8*/ 	.word	0xffffffff


	//   ....[128]....
        /*08cc*/ 	.word	0xffffffff


	//   ....[129]....
        /*08d0*/ 	.word	0xffffffff


	//   ....[130]....
        /*08d4*/ 	.word	0xffffffff


	//   ....[131]....
        /*08d8*/ 	.word	0xffffffff


	//   ....[132]....
        /*08dc*/ 	.word	0xffffffff


	//   ....[133]....
        /*08e0*/ 	.word	0xffffffff


	//   ....[134]....
        /*08e4*/ 	.word	0xffffffff


	//   ....[135]....
        /*08e8*/ 	.word	0xffffffff


	//   ....[136]....
        /*08ec*/ 	.word	0xffffffff


	//   ....[137]....
        /*08f0*/ 	.word	0x0500000f


	//   ....[138]....
        /*08f4*/ 	.word	0x0500000f


	//   ....[139]....
        /*08f8*/ 	.word	0x0500000f


	//   ....[140]....
        /*08fc*/ 	.word	0x0500000f


	//   ....[141]....
        /*0900*/ 	.word	0x0500000f


	//   ....[142]....
        /*0904*/ 	.word	0x0500000f


	//   ....[143]....
        /*0908*/ 	.word	0x0500000f


	//   ....[144]....
        /*090c*/ 	.word	0x0500000f


	//   ....[145]....
        /*0910*/ 	.word	0x0500000f


	//   ....[146]....
        /*0914*/ 	.word	0x0500000f


	//   ....[147]....
        /*0918*/ 	.word	0x0500000f


	//   ....[148]....
        /*091c*/ 	.word	0x0500000f


	//   ....[149]....
        /*0920*/ 	.word	0x0500000f


	//   ....[150]....
        /*0924*/ 	.word	0x0500000f


	//   ....[151]....
        /*0928*/ 	.word	0x0500000f


	//   ....[152]....
        /*092c*/ 	.word	0x0500000f


	//   ....[153]....
        /*0930*/ 	.word	0x0500000f


	//   ....[154]....
        /*0934*/ 	.word	0x0500000f


	//   ....[155]....
        /*0938*/ 	.word	0x0500000f


	//   ....[156]....
        /*093c*/ 	.word	0x0500000f


	//   ....[157]....
        /*0940*/ 	.word	0x0500000f


	//   ....[158]....
        /*0944*/ 	.word	0x0500000f


	//   ....[159]....
        /*0948*/ 	.word	0x0500000f


	//   ....[160]....
        /*094c*/ 	.word	0x0500000f


	//   ....[161]....
        /*0950*/ 	.word	0x0500000f


	//   ....[162]....
        /*0954*/ 	.word	0x0500000f


	//   ....[163]....
        /*0958*/ 	.word	0x0500000f


	//   ....[164]....
        /*095c*/ 	.word	0x0500000f


	//   ....[165]....
        /*0960*/ 	.word	0x0500000f


	//   ....[166]....
        /*0964*/ 	.word	0x0500000f


	//   ....[167]....
        /*0968*/ 	.word	0x0500000f


	//   ....[168]....
        /*096c*/ 	.word	0x0500000f


	//   ....[169]....
        /*0970*/ 	.word	0x0500000f


	//   ....[170]....
        /*0974*/ 	.word	0x0500000f


	//   ....[171]....
        /*0978*/ 	.word	0x0500000f


	//   ....[172]....
        /*097c*/ 	.word	0x0500000f


	//   ....[173]....
        /*0980*/ 	.word	0x0500000f


	//   ....[174]....
        /*0984*/ 	.word	0x0500000f


	//   ....[175]....
        /*0988*/ 	.word	0x0500000f


	//   ....[176]....
        /*098c*/ 	.word	0x0500000f


	//   ....[177]....
        /*0990*/ 	.word	0x0500000f


	//   ....[178]....
        /*0994*/ 	.word	0x0500000f


	//   ....[179]....
        /*0998*/ 	.word	0x0500000f


	//   ....[180]....
        /*099c*/ 	.word	0x0500000f


	//   ....[181]....
        /*09a0*/ 	.word	0x0500000f


	//   ....[182]....
        /*09a4*/ 	.word	0x0500000f


	//   ....[183]....
        /*09a8*/ 	.word	0x0500000f


	//   ....[184]....
        /*09ac*/ 	.word	0x0500000f


	//   ....[185]....
        /*09b0*/ 	.word	0x0500000f


	//   ....[186]....
        /*09b4*/ 	.word	0x0500000f


	//   ....[187]....
        /*09b8*/ 	.word	0x0500000f


	//   ....[188]....
        /*09bc*/ 	.word	0x0500000f


	//   ....[189]....
        /*09c0*/ 	.word	0x0500000f


	//   ....[190]....
        /*09c4*/ 	.word	0x0500000f


	//   ....[191]....
        /*09c8*/ 	.word	0x0500000f


	//   ....[192]....
        /*09cc*/ 	.word	0x0500000f


	//----- nvinfo : EIATTR_COOP_GROUP_INSTR_OFFSETS
	.align		4
.L_1364:
        /*09d0*/ 	.byte	0x04, 0x28
        /*09d2*/ 	.short	(.L_1366 - .L_1365)


	//   ....[0]....
.L_1365:
        /*09d4*/ 	.word	0x00000070


	//   ....[1]....
        /*09d8*/ 	.word	0x00000140


	//   ....[2]....
        /*09dc*/ 	.word	0x00000190


	//   ....[3]....
        /*09e0*/ 	.word	0x000003c0


	//   ....[4]....
        /*09e4*/ 	.word	0x00000520


	//   ....[5]....
        /*09e8*/ 	.word	0x00000640


	//   ....[6]....
        /*09ec*/ 	.word	0x000007a0


	//   ....[7]....
        /*09f0*/ 	.word	0x00002980


	//   ....[8]....
        /*09f4*/ 	.word	0x00002990


	//   ....[9]....
        /*09f8*/ 	.word	0x00004380


	//   ....[10]....
        /*09fc*/ 	.word	0x00004390


	//   ....[11]....
        /*0a00*/ 	.word	0x000065c0


	//   ....[12]....
        /*0a04*/ 	.word	0x000065d0


	//   ....[13]....
        /*0a08*/ 	.word	0x000069c0


	//   ....[14]....
        /*0a0c*/ 	.word	0x000069e0


	//   ....[15]....
        /*0a10*/ 	.word	0x000072b0


	//   ....[16]....
        /*0a14*/ 	.word	0x000079e0


	//   ....[17]....
        /*0a18*/ 	.word	0x000079f0


	//   ....[18]....
        /*0a1c*/ 	.word	0x00007a00


	//   ....[19]....
        /*0a20*/ 	.word	0x00007a10


	//   ....[20]....
        /*0a24*/ 	.word	0x000096e0


	//   ....[21]....
        /*0a28*/ 	.word	0x000096f0


	//   ....[22]....
        /*0a2c*/ 	.word	0x00009700


	//   ....[23]....
        /*0a30*/ 	.word	0x00009710


	//   ....[24]....
        /*0a34*/ 	.word	0x0000bfa0


	//   ....[25]....
        /*0a38*/ 	.word	0x0000c610


	//   ....[26]....
        /*0a3c*/ 	.word	0x0000c620


	//   ....[27]....
        /*0a40*/ 	.word	0x0000c640


	//   ....[28]....
        /*0a44*/ 	.word	0x0000cd90


	//   ....[29]....
        /*0a48*/ 	.word	0x0000cdb0


	//   ....[30]....
        /*0a4c*/ 	.word	0x0000e4d0


	//   ....[31]....
        /*0a50*/ 	.word	0x0000ea80


	//   ....[32]....
        /*0a54*/ 	.word	0x0000eb50


	//   ....[33]....
        /*0a58*/ 	.word	0x0000ebc0


	//   ....[34]....
        /*0a5c*/ 	.word	0x0000f230


	//   ....[35]....
        /*0a60*/ 	.word	0x0000f250


	//   ....[36]....
        /*0a64*/ 	.word	0x00010e10


	//   ....[37]....
        /*0a68*/ 	.word	0x00010e30


	//   ....[38]....
        /*0a6c*/ 	.word	0x00011350


	//   ....[39]....
        /*0a70*/ 	.word	0x000113b0


	//   ....[40]....
        /*0a74*/ 	.word	0x000126c0


	//   ....[41]....
        /*0a78*/ 	.word	0x000126d0


	//   ....[42]....
        /*0a7c*/ 	.word	0x00012770


	//   ....[43]....
        /*0a80*/ 	.word	0x00012780


	//   ....[44]....
        /*0a84*/ 	.word	0x00013310


	//   ....[45]....
        /*0a88*/ 	.word	0x00013340


	//   ....[46]....
        /*0a8c*/ 	.word	0x00013360


	//   ....[47]....
        /*0a90*/ 	.word	0x00013380


	//   ....[48]....
        /*0a94*/ 	.word	0x00013390


	//   ....[49]....
        /*0a98*/ 	.word	0x000133a0


	//   ....[50]....
        /*0a9c*/ 	.word	0x000133b0


	//   ....[51]....
        /*0aa0*/ 	.word	0x000133c0


	//   ....[52]....
        /*0aa4*/ 	.word	0x000133d0


	//   ....[53]....
        /*0aa8*/ 	.word	0x000133e0


	//   ....[54]....
        /*0aac*/ 	.word	0x000133f0


	//   ....[55]....
        /*0ab0*/ 	.word	0x00013400


	//   ....[56]....
        /*0ab4*/ 	.word	0x00013420


	//   ....[57]....
        /*0ab8*/ 	.word	0x00013430


	//   ....[58]....
        /*0abc*/ 	.word	0x00013440


	//   ....[59]....
        /*0ac0*/ 	.word	0x00013450


	//   ....[60]....
        /*0ac4*/ 	.word	0x00013460


	//   ....[61]....
        /*0ac8*/ 	.word	0x00013470


	//   ....[62]....
        /*0acc*/ 	.word	0x00013480


	//   ....[63]....
        /*0ad0*/ 	.word	0x00013490


	//   ....[64]....
        /*0ad4*/ 	.word	0x000134a0


	//   ....[65]....
        /*0ad8*/ 	.word	0x000134b0


	//   ....[66]....
        /*0adc*/ 	.word	0x000134c0


	//   ....[67]....
        /*0ae0*/ 	.word	0x000134d0


	//   ....[68]....
        /*0ae4*/ 	.word	0x00013c90


	//   ....[69]....
        /*0ae8*/ 	.word	0x00013cd0


	//   ....[70]....
        /*0aec*/ 	.word	0x00013d00


	//   ....[71]....
        /*0af0*/ 	.word	0x00013d20


	//   ....[72]....
        /*0af4*/ 	.word	0x000142a0


	//   ....[73]....
        /*0af8*/ 	.word	0x000142d0


	//   ....[74]....
        /*0afc*/ 	.word	0x000143d0


	//   ....[75]....
        /*0b00*/ 	.word	0x000143f0


	//   ....[76]....
        /*0b04*/ 	.word	0x00014d20


	//   ....[77]....
        /*0b08*/ 	.word	0x00014d30


	//   ....[78]....
        /*0b0c*/ 	.word	0x00014e30


	//   ....[79]....
        /*0b10*/ 	.word	0x00014e50


	//   ....[80]....
        /*0b14*/ 	.word	0x00014fc0


	//   ....[81]....
        /*0b18*/ 	.word	0x00015170


	//   ....[82]....
        /*0b1c*/ 	.word	0x000151a0


	//   ....[83]....
        /*0b20*/ 	.word	0x000151d0


	//   ....[84]....
        /*0b24*/ 	.word	0x00015200


	//   ....[85]....
        /*0b28*/ 	.word	0x00015230


	//   ....[86]....
        /*0b2c*/ 	.word	0x00015260


	//   ....[87]....
        /*0b30*/ 	.word	0x000153d0


	//   ....[88]....
        /*0b34*/ 	.word	0x00015400


	//   ....[89]....
        /*0b38*/ 	.word	0x00015430


	//   ....[90]....
        /*0b3c*/ 	.word	0x00015460


	//   ....[91]....
        /*0b40*/ 	.word	0x00015490


	//   ....[92]....
        /*0b44*/ 	.word	0x000154c0


	//   ....[93]....
        /*0b48*/ 	.word	0x00015560


	//   ....[94]....
        /*0b4c*/ 	.word	0x000155c0


	//   ....[95]....
        /*0b50*/ 	.word	0x00015660


	//   ....[96]....
        /*0b54*/ 	.word	0x00016650


	//   ....[97]....
        /*0b58*/ 	.word	0x00018880


	//   ....[98]....
        /*0b5c*/ 	.word	0x00018890


	//   ....[99]....
        /*0b60*/ 	.word	0x000188a0


	//   ....[100]....
        /*0b64*/ 	.word	0x000189c0


	//   ....[101]....
        /*0b68*/ 	.word	0x00018e00


	//   ....[102]....
        /*0b6c*/ 	.word	0x00018e10


	//   ....[103]....
        /*0b70*/ 	.word	0x00018e20


	//   ....[104]....
        /*0b74*/ 	.word	0x00018e30


	//   ....[105]....
        /*0b78*/ 	.word	0x000197f0


	//   ....[106]....
        /*0b7c*/ 	.word	0x00019820


	//   ....[107]....
        /*0b80*/ 	.word	0x00019840


	//   ....[108]....
        /*0b84*/ 	.word	0x00019850


	//   ....[109]....
        /*0b88*/ 	.word	0x00019950


	//   ....[110]....
        /*0b8c*/ 	.word	0x00019960


	//   ....[111]....
        /*0b90*/ 	.word	0x0001a140


	//   ....[112]....
        /*0b94*/ 	.word	0x0001a160


	//   ....[113]....
        /*0b98*/ 	.word	0x0001a180


	//   ....[114]....
        /*0b9c*/ 	.word	0x0001a1e0


	//   ....[115]....
        /*0ba0*/ 	.word	0x0001a5d0


	//   ....[116]....
        /*0ba4*/ 	.word	0x0001a5e0


	//   ....[117]....
        /*0ba8*/ 	.word	0x0001a5f0


	//   ....[118]....
        /*0bac*/ 	.word	0x0001a650


	//   ....[119]....
        /*0bb0*/ 	.word	0x0001b710


	//   ....[120]....
        /*0bb4*/ 	.word	0x0001b770


	//   ....[121]....
        /*0bb8*/ 	.word	0x0001b7a0


	//   ....[122]....
        /*0bbc*/ 	.word	0x0001b7b0


	//   ....[123]....
        /*0bc0*/ 	.word	0x0001b7e0


	//   ....[124]....
        /*0bc4*/ 	.word	0x0001b810


	//   ....[125]....
        /*0bc8*/ 	.word	0x0001b840


	//   ....[126]....
        /*0bcc*/ 	.word	0x0001b870


	//   ....[127]....
        /*0bd0*/ 	.word	0x0001b9f0


	//   ....[128]....
        /*0bd4*/ 	.word	0x0001ba20


	//   ....[129]....
        /*0bd8*/ 	.word	0x0001ba50


	//   ....[130]....
        /*0bdc*/ 	.word	0x0001ba80


	//   ....[131]....
        /*0be0*/ 	.word	0x0001bab0


	//   ....[132]....
        /*0be4*/ 	.word	0x0001bae0


	//   ....[133]....
        /*0be8*/ 	.word	0x0001bba0


	//   ....[134]....
        /*0bec*/ 	.word	0x0001bbc0


	//   ....[135]....
        /*0bf0*/ 	.word	0x0001bc30


	//   ....[136]....
        /*0bf4*/ 	.word	0x0001c300


	//   ....[137]....
        /*0bf8*/ 	.word	0x0001c6a0


	//   ....[138]....
        /*0bfc*/ 	.word	0x0001c730


	//   ....[139]....
        /*0c00*/ 	.word	0x0001c810


	//   ....[140]....
        /*0c04*/ 	.word	0x0001c8a0


	//   ....[141]....
        /*0c08*/ 	.word	0x0001c980


	//   ....[142]....
        /*0c0c*/ 	.word	0x0001ca10


	//   ....[143]....
        /*0c10*/ 	.word	0x0001cae0


	//   ....[144]....
        /*0c14*/ 	.word	0x0001cb70


	//   ....[145]....
        /*0c18*/ 	.word	0x0001cbc0


	//   ....[146]....
        /*0c1c*/ 	.word	0x0001cc10


	//   ....[147]....
        /*0c20*/ 	.word	0x0001cce0


	//   ....[148]....
        /*0c24*/ 	.word	0x0001cd70


	//   ....[149]....
        /*0c28*/ 	.word	0x0001cdc0


	//   ....[150]....
        /*0c2c*/ 	.word	0x0001ce10


	//   ....[151]....
        /*0c30*/ 	.word	0x0001d110


	//   ....[152]....
        /*0c34*/ 	.word	0x0001d3f0


	//   ....[153]....
        /*0c38*/ 	.word	0x0001d4f0


	//   ....[154]....
        /*0c3c*/ 	.word	0x0001d590


	//   ....[155]....
        /*0c40*/ 	.word	0x0001d740


	//   ....[156]....
        /*0c44*/ 	.word	0x0001d7e0


	//   ....[157]....
        /*0c48*/ 	.word	0x0001d8e0


	//   ....[158]....
        /*0c4c*/ 	.word	0x0001d970


	//   ....[159]....
        /*0c50*/ 	.word	0x0001d9d0


	//   ....[160]....
        /*0c54*/ 	.word	0x0001da70


	//   ....[161]....
        /*0c58*/ 	.word	0x0001db80


	//   ....[162]....
        /*0c5c*/ 	.word	0x0001dbe0


	//   ....[163]....
        /*0c60*/ 	.word	0x0001dc40


	//   ....[164]....
        /*0c64*/ 	.word	0x0001dce0


	//   ....[165]....
        /*0c68*/ 	.word	0x0001ddb0


	//   ....[166]....
        /*0c6c*/ 	.word	0x0001de90


	//   ....[167]....
        /*0c70*/ 	.word	0x0001dfd0


	//   ....[168]....
        /*0c74*/ 	.word	0x0001e080


	//   ....[169]....
        /*0c78*/ 	.word	0x0001e130


	//   ....[170]....
        /*0c7c*/ 	.word	0x0001e1e0


	//   ....[171]....
        /*0c80*/ 	.word	0x0001e2d0


	//   ....[172]....
        /*0c84*/ 	.word	0x0001e360


	//   ....[173]....
        /*0c88*/ 	.word	0x0001e3c0


	//   ....[174]....
        /*0c8c*/ 	.word	0x0001e490


	//   ....[175]....
        /*0c90*/ 	.word	0x0001e670


	//   ....[176]....
        /*0c94*/ 	.word	0x0001e710


	//   ....[177]....
        /*0c98*/ 	.word	0x0001e830


	//   ....[178]....
        /*0c9c*/ 	.word	0x0001e8b0


	//   ....[179]....
        /*0ca0*/ 	.word	0x0001e930


	//   ....[180]....
        /*0ca4*/ 	.word	0x0001e9b0


	//   ....[181]....
        /*0ca8*/ 	.word	0x0001ea30


	//   ....[182]....
        /*0cac*/ 	.word	0x0001eac0


	//   ....[183]....
        /*0cb0*/ 	.word	0x0001eb60


	//   ....[184]....
        /*0cb4*/ 	.word	0x0001ec00


	//   ....[185]....
        /*0cb8*/ 	.word	0x0001ec80


	//   ....[186]....
        /*0cbc*/ 	.word	0x0001ed00


	//   ....[187]....
        /*0cc0*/ 	.word	0x0001ed80


	//   ....[188]....
        /*0cc4*/ 	.word	0x0001ee10


	//   ....[189]....
        /*0cc8*/ 	.word	0x0001ee90


	//   ....[190]....
        /*0ccc*/ 	.word	0x0001ef30


	//   ....[191]....
        /*0cd0*/ 	.word	0x0001efc0


	//   ....[192]....
        /*0cd4*/ 	.word	0x0001f0f0


	//----- nvinfo : EIATTR_REG_RECONFIG
	.align		4
.L_1366:
        /*0cd8*/ 	.byte	0x01, 0x54
	.zero		2


	//----- nvinfo : EIATTR_SYSCALL_OFFSETS
	.align		4
        /*0cdc*/ 	.byte	0x04, 0x46
        /*0cde*/ 	.short	(.L_1368 - .L_1367)


	//   ....[0]....
.L_1367:
        /*0ce0*/ 	.word	0x00001a20


	//   ....[1]....
        /*0ce4*/ 	.word	0x00001b70


	//   ....[2]....
        /*0ce8*/ 	.word	0x00007420


	//   ....[3]....
        /*0cec*/ 	.word	0x00007740


	//   ....[4]....
        /*0cf0*/ 	.word	0x00017dc0


	//   ....[5]....
        /*0cf4*/ 	.word	0x00017f30


	//   ....[6]....
        /*0cf8*/ 	.word	0x00018080


	//   ....[7]....
        /*0cfc*/ 	.word	0x000181c0


	//   ....[8]....
        /*0d00*/ 	.word	0x000192a0


	//----- nvinfo : EIATTR_MBARRIER_INSTR_OFFSETS
	.align		4
.L_1368:
        /*0d04*/ 	.byte	0x04, 0x39
        /*0d06*/ 	.short	(.L_1370 - .L_1369)


	//   ....[0]....
.L_1369:
        /*0d08*/ 	.word	0x00000270
        /*0d0c*/ 	.word	0x000000ff
        /*0d10*/ 	.word	0x00019c00
        /*0d14*/ 	.short	0x0100
        /*0d16*/ 	.byte	0x08
	.zero		1


	//   ....[1]....
        /*0d18*/ 	.word	0x00000280
        /*0d1c*/ 	.word	0x000000ff
        /*0d20*/ 	.word	0x00019c20
        /*0d24*/ 	.short	0x0100
        /*0d26*/ 	.byte	0x08
	.zero		1


	//   ....[2]....
        /*0d28*/ 	.word	0x00000370
        /*0d2c*/ 	.word	0x000000ff
        /*0d30*/ 	.word	0x00019c30
        /*0d34*/ 	.short	0x0100
        /*0d36*/ 	.byte	0x08
	.zero		1


	//   ....[3]....
        /*0d38*/ 	.word	0x00000380
        /*0d3c*/ 	.word	0x000000ff
        /*0d40*/ 	.word	0x00019c40
        /*0d44*/ 	.short	0x0100
        /*0d46*/ 	.byte	0x08
	.zero		1


	//   ....[4]....
        /*0d48*/ 	.word	0x00000390
        /*0d4c*/ 	.word	0x000000ff
        /*0d50*/ 	.word	0x00019c38
        /*0d54*/ 	.short	0x0100
        /*0d56*/ 	.byte	0x08
	.zero		1


	//   ....[5]....
        /*0d58*/ 	.word	0x000003a0
        /*0d5c*/ 	.word	0x000000ff
        /*0d60*/ 	.word	0x00019c48
        /*0d64*/ 	.short	0x0100
        /*0d66*/ 	.byte	0x08
	.zero		1


	//   ....[6]....
        /*0d68*/ 	.word	0x000004d0
        /*0d6c*/ 	.word	0x000000ff
        /*0d70*/ 	.word	0x00019c50
        /*0d74*/ 	.short	0x0100
        /*0d76*/ 	.byte	0x08
	.zero		1


	//   ....[7]....
        /*0d78*/ 	.word	0x000004e0
        /*0d7c*/ 	.word	0x000000ff
        /*0d80*/ 	.word	0x00019c60
        /*0d84*/ 	.short	0x0100
        /*0d86*/ 	.byte	0x08
	.zero		1


	//   ....[8]....
        /*0d88*/ 	.word	0x000004f0
        /*0d8c*/ 	.word	0x000000ff
        /*0d90*/ 	.word	0x00019c58
        /*0d94*/ 	.short	0x0100
        /*0d96*/ 	.byte	0x08
	.zero		1


	//   ....[9]....
        /*0d98*/ 	.word	0x00000500
        /*0d9c*/ 	.word	0x000000ff
        /*0da0*/ 	.word	0x00019c68
        /*0da4*/ 	.short	0x0100
        /*0da6*/ 	.byte	0x08
	.zero		1


	//   ....[10]....
        /*0da8*/ 	.word	0x000005f0
        /*0dac*/ 	.word	0x000000ff
        /*0db0*/ 	.word	0x00019c70
        /*0db4*/ 	.short	0x0100
        /*0db6*/ 	.byte	0x06
	.zero		1


	//   ....[11]....
        /*0db8*/ 	.word	0x00000600
        /*0dbc*/ 	.word	0x000000ff
        /*0dc0*/ 	.word	0x00019c80
        /*0dc4*/ 	.short	0x0100
        /*0dc6*/ 	.byte	0x06
	.zero		1


	//   ....[12]....
        /*0dc8*/ 	.word	0x00000610
        /*0dcc*/ 	.word	0x000000ff
        /*0dd0*/ 	.word	0x00019c78
        /*0dd4*/ 	.short	0x0100
        /*0dd6*/ 	.byte	0x06
	.zero		1


	//   ....[13]....
        /*0dd8*/ 	.word	0x00000620
        /*0ddc*/ 	.word	0x000000ff
        /*0de0*/ 	.word	0x00019c88
        /*0de4*/ 	.short	0x0100
        /*0de6*/ 	.byte	0x06
	.zero		1


	//   ....[14]....
        /*0de8*/ 	.word	0x00000750
        /*0dec*/ 	.word	0x000000ff
        /*0df0*/ 	.word	0x00019c90
        /*0df4*/ 	.short	0x0100
        /*0df6*/ 	.byte	0x08
	.zero		1


	//   ....[15]....
        /*0df8*/ 	.word	0x00000760
        /*0dfc*/ 	.word	0x000000ff
        /*0e00*/ 	.word	0x00019ca0
        /*0e04*/ 	.short	0x0100
        /*0e06*/ 	.byte	0x08
	.zero		1


	//   ....[16]....
        /*0e08*/ 	.word	0x00000770
        /*0e0c*/ 	.word	0x000000ff
        /*0e10*/ 	.word	0x00019c98
        /*0e14*/ 	.short	0x0100
        /*0e16*/ 	.byte	0x08
	.zero		1


	//   ....[17]....
        /*0e18*/ 	.word	0x00000780
        /*0e1c*/ 	.word	0x000000ff
        /*0e20*/ 	.word	0x00019ca8
        /*0e24*/ 	.short	0x0100
        /*0e26*/ 	.byte	0x08
	.zero		1


	//   ....[18]....
        /*0e28*/ 	.word	0x000008c0
        /*0e2c*/ 	.word	0x000000ff
        /*0e30*/ 	.word	0x00019cb0
        /*0e34*/ 	.short	0x0100
        /*0e36*/ 	.byte	0x08
	.zero		1


	//   ....[19]....
        /*0e38*/ 	.word	0x000008d0
        /*0e3c*/ 	.word	0x000000ff
        /*0e40*/ 	.word	0x00019cc0
        /*0e44*/ 	.short	0x0100
        /*0e46*/ 	.byte	0x08
	.zero		1


	//   ....[20]....
        /*0e48*/ 	.word	0x000008e0
        /*0e4c*/ 	.word	0x000000ff
        /*0e50*/ 	.word	0x00019cb8
        /*0e54*/ 	.short	0x0100
        /*0e56*/ 	.byte	0x08
	.zero		1


	//   ....[21]....
        /*0e58*/ 	.word	0x000008f0
        /*0e5c*/ 	.word	0x000000ff
        /*0e60*/ 	.word	0x00019cc8
        /*0e64*/ 	.short	0x0100
        /*0e66*/ 	.byte	0x08
	.zero		1


	//   ....[22]....
        /*0e68*/ 	.word	0x00002930
        /*0e6c*/ 	.word	0x00000045
        /*0e70*/ 	.word	0x00019c90
        /*0e74*/ 	.short	0x010a
        /*0e76*/ 	.byte	0x3f
	.zero		1


	//   ....[23]....
        /*0e78*/ 	.word	0x00004330
        /*0e7c*/ 	.word	0x00000045
        /*0e80*/ 	.word	0x00019c90
        /*0e84*/ 	.short	0x010a
        /*0e86*/ 	.byte	0x3f
	.zero		1


	//   ....[24]....
        /*0e88*/ 	.word	0x000063e0
        /*0e8c*/ 	.word	0x00000045
        /*0e90*/ 	.word	0x00019c90
        /*0e94*/ 	.short	0x010a
        /*0e96*/ 	.byte	0x3f
	.zero		1


	//   ....[25]....
        /*0e98*/ 	.word	0x00006800
        /*0e9c*/ 	.word	0x00000004
        /*0ea0*/ 	.word	0x00000000
        /*0ea4*/ 	.short	0x0101
        /*0ea6*/ 	.byte	0x3f
	.zero		1


	//   ....[26]....
        /*0ea8*/ 	.word	0x00006840
        /*0eac*/ 	.word	0x00000045
        /*0eb0*/ 	.word	0x00019cb0
        /*0eb4*/ 	.short	0x010a
        /*0eb6*/ 	.byte	0x3f
	.zero		1


	//   ....[27]....
        /*0eb8*/ 	.word	0x00006c20
        /*0ebc*/ 	.word	0x00000045
        /*0ec0*/ 	.word	0x00000000
        /*0ec4*/ 	.short	0x0101
        /*0ec6*/ 	.byte	0x3f
	.zero		1


	//   ....[28]....
        /*0ec8*/ 	.word	0x000074c0
        /*0ecc*/ 	.word	0x00000012
        /*0ed0*/ 	.word	0x00019c00
        /*0ed4*/ 	.short	0x010a
        /*0ed6*/ 	.byte	0x3f
	.zero		1


	//   ....[29]....
        /*0ed8*/ 	.word	0x00007510
        /*0edc*/ 	.word	0x00000012
        /*0ee0*/ 	.word	0x00019c00
        /*0ee4*/ 	.short	0x010a
        /*0ee6*/ 	.byte	0x3f
	.zero		1


	//   ....[30]....
        /*0ee8*/ 	.word	0x00007d50
        /*0eec*/ 	.word	0x00000012
        /*0ef0*/ 	.word	0x00019c00
        /*0ef4*/ 	.short	0x010a
        /*0ef6*/ 	.byte	0x3f
	.zero		1


	//   ....[31]....
        /*0ef8*/ 	.word	0x00009a20
        /*0efc*/ 	.word	0x00000012
        /*0f00*/ 	.word	0x00019c00
        /*0f04*/ 	.short	0x010a
        /*0f06*/ 	.byte	0x3f
	.zero		1


	//   ....[32]....
        /*0f08*/ 	.word	0x0000bbe0
        /*0f0c*/ 	.word	0x00000003
        /*0f10*/ 	.word	0x00019c30
        /*0f14*/ 	.short	0x010a
        /*0f16*/ 	.byte	0x3f
	.zero		1


	//   ....[33]....
        /*0f18*/ 	.word	0x0000bc80
        /*0f1c*/ 	.word	0x00000003
        /*0f20*/ 	.word	0x00019c30
        /*0f24*/ 	.short	0x010a
        /*0f26*/ 	.byte	0x3f
	.zero		1


	//   ....[34]....
        /*0f28*/ 	.word	0x0000d450
        /*0f2c*/ 	.word	0x00000003
        /*0f30*/ 	.word	0x00000000
        /*0f34*/ 	.short	0x0101
        /*0f36*/ 	.byte	0x3f
	.zero		1


	//   ....[35]....
        /*0f38*/ 	.word	0x0000dea0
        /*0f3c*/ 	.word	0x00000000
        /*0f40*/ 	.word	0x00019c30
        /*0f44*/ 	.short	0x010a
        /*0f46*/ 	.byte	0x3f
	.zero		1


	//   ....[36]....
        /*0f48*/ 	.word	0x0000df10
        /*0f4c*/ 	.word	0x00000000
        /*0f50*/ 	.word	0x00019c30
        /*0f54*/ 	.short	0x010a
        /*0f56*/ 	.byte	0x3f
	.zero		1


	//   ....[37]....
        /*0f58*/ 	.word	0x0000e110
        /*0f5c*/ 	.word	0x0000000f
        /*0f60*/ 	.word	0x00019c50
        /*0f64*/ 	.short	0x010a
        /*0f66*/ 	.byte	0x3f
	.zero		1


	//   ....[38]....
        /*0f68*/ 	.word	0x0000e160
        /*0f6c*/ 	.word	0x0000000f
        /*0f70*/ 	.word	0x00019c50
        /*0f74*/ 	.short	0x010a
        /*0f76*/ 	.byte	0x3f
	.zero		1


	//   ....[39]....
        /*0f78*/ 	.word	0x0000e490
        /*0f7c*/ 	.word	0x00000000
        /*0f80*/ 	.word	0x00000000
        /*0f84*/ 	.short	0x0101
        /*0f86*/ 	.byte	0x3f
	.zero		1


	//   ....[40]....
        /*0f88*/ 	.word	0x00010020
        /*0f8c*/ 	.word	0x0000000f
        /*0f90*/ 	.word	0x00000000
        /*0f94*/ 	.short	0x0101
        /*0f96*/ 	.byte	0x3f
	.zero		1


	//   ....[41]....
        /*0f98*/ 	.word	0x000106b0
        /*0f9c*/ 	.word	0x00000005
        /*0fa0*/ 	.word	0x00019c30
        /*0fa4*/ 	.short	0x010a
        /*0fa6*/ 	.byte	0x3f
	.zero		1


	//   ....[42]....
        /*0fa8*/ 	.word	0x00010720
        /*0fac*/ 	.word	0x00000005
        /*0fb0*/ 	.word	0x00019c30
        /*0fb4*/ 	.short	0x010a
        /*0fb6*/ 	.byte	0x3f
	.zero		1


	//   ....[43]....
        /*0fb8*/ 	.word	0x00010920
        /*0fbc*/ 	.word	0x0000000f
        /*0fc0*/ 	.word	0x00019c50
        /*0fc4*/ 	.short	0x010a
        /*0fc6*/ 	.byte	0x3f
	.zero		1


	//   ....[44]....
        /*0fc8*/ 	.word	0x00010970
        /*0fcc*/ 	.word	0x0000000f
        /*0fd0*/ 	.word	0x00019c50
        /*0fd4*/ 	.short	0x010a
        /*0fd6*/ 	.byte	0x3f
	.zero		1


	//   ....[45]....
        /*0fd8*/ 	.word	0x00010c00
        /*0fdc*/ 	.word	0x00000000
        /*0fe0*/ 	.word	0x00000000
        /*0fe4*/ 	.short	0x0101
        /*0fe6*/ 	.byte	0x3f
	.zero		1


	//   ....[46]....
        /*0fe8*/ 	.word	0x00011e40
        /*0fec*/ 	.word	0x0000000f
        /*0ff0*/ 	.word	0x00000000
        /*0ff4*/ 	.short	0x0101
        /*0ff6*/ 	.byte	0x3f
	.zero		1


	//   ....[47]....
        /*0ff8*/ 	.word	0x00012380
        /*0ffc*/ 	.word	0x0000000c
        /*1000*/ 	.word	0x00019c50
        /*1004*/ 	.short	0x010a
        /*1006*/ 	.byte	0x3f
	.zero		1


	//   ....[48]....
        /*1008*/ 	.word	0x000123d0
        /*100c*/ 	.word	0x0000000c
        /*1010*/ 	.word	0x00019c50
        /*1014*/ 	.short	0x010a
        /*1016*/ 	.byte	0x3f
	.zero		1


	//   ....[49]....
        /*1018*/ 	.word	0x00012ce0
        /*101c*/ 	.word	0x00000002
        /*1020*/ 	.word	0x00000000
        /*1024*/ 	.short	0x0101
        /*1026*/ 	.byte	0x3f
	.zero		1


	//   ....[50]....
        /*1028*/ 	.word	0x000142c0
        /*102c*/ 	.word	0x00000000
        /*1030*/ 	.word	0x00000000
        /*1034*/ 	.short	0x0101
        /*1036*/ 	.byte	0x3f
	.zero		1


	//   ....[51]....
        /*1038*/ 	.word	0x00016730
        /*103c*/ 	.word	0x00000016
        /*1040*/ 	.word	0x00019c20
        /*1044*/ 	.short	0x010a
        /*1046*/ 	.byte	0x3f
	.zero		1


	//   ....[52]....
        /*1048*/ 	.word	0x000167f0
        /*104c*/ 	.word	0x00000007
        /*1050*/ 	.word	0x00019ca0
        /*1054*/ 	.short	0x010a
        /*1056*/ 	.byte	0x3f
	.zero		1


	//   ....[53]....
        /*1058*/ 	.word	0x00016c20
        /*105c*/ 	.word	0x00000007
        /*1060*/ 	.word	0x00019cc0
        /*1064*/ 	.short	0x010a
        /*1066*/ 	.byte	0x3f
	.zero		1


	//   ....[54]....
        /*1068*/ 	.word	0x00017180
        /*106c*/ 	.word	0x00000008
        /*1070*/ 	.word	0x00019ca0
        /*1074*/ 	.short	0x010a
        /*1076*/ 	.byte	0x3f
	.zero		1


	//   ....[55]....
        /*1078*/ 	.word	0x000175a0
        /*107c*/ 	.word	0x00000008
        /*1080*/ 	.word	0x00019cc0
        /*1084*/ 	.short	0x010a
        /*1086*/ 	.byte	0x3f
	.zero		1


	//   ....[56]....
        /*1088*/ 	.word	0x00018690
        /*108c*/ 	.word	0x00000004
        /*1090*/ 	.word	0x00019c80
        /*1094*/ 	.short	0x010a
        /*1096*/ 	.byte	0x3f
	.zero		1


	//   ....[57]....
        /*1098*/ 	.word	0x00018ac0
        /*109c*/ 	.word	0x00000004
        /*10a0*/ 	.word	0x00019c70
        /*10a4*/ 	.short	0x0107
        /*10a6*/ 	.byte	0x3f
	.zero		1


	//   ....[58]....
        /*10a8*/ 	.word	0x00018b80
        /*10ac*/ 	.word	0x00000004
        /*10b0*/ 	.word	0x00019c70
        /*10b4*/ 	.short	0x0101
        /*10b6*/ 	.byte	0x3f
	.zero		1


	//   ....[59]....
        /*10b8*/ 	.word	0x00018bd0
        /*10bc*/ 	.word	0x00000004
        /*10c0*/ 	.word	0x00019c40
        /*10c4*/ 	.short	0x010a
        /*10c6*/ 	.byte	0x3f
	.zero		1


	//   ....[60]....
        /*10c8*/ 	.word	0x00018f80
        /*10cc*/ 	.word	0x00000004
        /*10d0*/ 	.word	0x00019c30
        /*10d4*/ 	.short	0x0107
        /*10d6*/ 	.byte	0x3f
	.zero		1


	//   ....[61]....
        /*10d8*/ 	.word	0x00019050
        /*10dc*/ 	.word	0x00000004
        /*10e0*/ 	.word	0x00019c30
        /*10e4*/ 	.short	0x0101
        /*10e6*/ 	.byte	0x3f
	.zero		1


	//   ....[62]....
        /*10e8*/ 	.word	0x00019a40
        /*10ec*/ 	.word	0x00000016
        /*10f0*/ 	.word	0x00019c00
        /*10f4*/ 	.short	0x0107
        /*10f6*/ 	.byte	0x3f
	.zero		1


	//   ....[63]....
        /*10f8*/ 	.word	0x00019b40
        /*10fc*/ 	.word	0x00000016
        /*1100*/ 	.word	0x00019c00
        /*1104*/ 	.short	0x0101
        /*1106*/ 	.byte	0x3f
	.zero		1


	//   ....[64]....
        /*1108*/ 	.word	0x00019b60
        /*110c*/ 	.word	0x00000016
        /*1110*/ 	.word	0x00019c20
        /*1114*/ 	.short	0x010a
        /*1116*/ 	.byte	0x3f
	.zero		1


	//   ....[65]....
        /*1118*/ 	.word	0x00019ee0
        /*111c*/ 	.word	0x00000000
        /*1120*/ 	.word	0x00019c80
        /*1124*/ 	.short	0x010a
        /*1126*/ 	.byte	0x3f
	.zero		1


	//   ....[66]....
        /*1128*/ 	.word	0x0001a2b0
        /*112c*/ 	.word	0x00000000
        /*1130*/ 	.word	0x00019c70
        /*1134*/ 	.short	0x0107
        /*1136*/ 	.byte	0x3f
	.zero		1


	//   ....[67]....
        /*1138*/ 	.word	0x0001a370
        /*113c*/ 	.word	0x00000000
        /*1140*/ 	.word	0x00019c70
        /*1144*/ 	.short	0x0101
        /*1146*/ 	.byte	0x3f
	.zero		1


	//   ....[68]....
        /*1148*/ 	.word	0x0001a3a0
        /*114c*/ 	.word	0x00000000
        /*1150*/ 	.word	0x00019c40
        /*1154*/ 	.short	0x010a
        /*1156*/ 	.byte	0x3f
	.zero		1


	//   ....[69]....
        /*1158*/ 	.word	0x0001a6f0
        /*115c*/ 	.word	0x00000000
        /*1160*/ 	.word	0x00019c30
        /*1164*/ 	.short	0x0107
        /*1166*/ 	.byte	0x3f
	.zero		1


	//   ....[70]....
        /*1168*/ 	.word	0x0001a7b0
        /*116c*/ 	.word	0x00000000
        /*1170*/ 	.word	0x00019c30
        /*1174*/ 	.short	0x0101
        /*1176*/ 	.byte	0x3f
	.zero		1


	//   ....[71]....
        /*1178*/ 	.word	0x0001a840
        /*117c*/ 	.word	0x00000002
        /*1180*/ 	.word	0x00019c70
        /*1184*/ 	.short	0x010a
        /*1186*/ 	.byte	0x3f
	.zero		1


	//   ....[72]....
        /*1188*/ 	.word	0x0001a8d0
        /*118c*/ 	.word	0x00000002
        /*1190*/ 	.word	0x00019c60
        /*1194*/ 	.short	0x010a
        /*1196*/ 	.byte	0x3f
	.zero		1


	//   ....[73]....
        /*1198*/ 	.word	0x0001ad50
        /*119c*/ 	.word	0x00000002
        /*11a0*/ 	.word	0x00019c50
        /*11a4*/ 	.short	0x0101
        /*11a6*/ 	.byte	0x3f
	.zero		1


	//   ....[74]....
        /*11a8*/ 	.word	0x0001ade0
        /*11ac*/ 	.word	0x00000002
        /*11b0*/ 	.word	0x00000000
        /*11b4*/ 	.short	0x0101
        /*11b6*/ 	.byte	0x3f
	.zero		1


	//   ....[75]....
        /*11b8*/ 	.word	0x0001afa0
        /*11bc*/ 	.word	0x00000000
        /*11c0*/ 	.word	0x00019c70
        /*11c4*/ 	.short	0x010a
        /*11c6*/ 	.byte	0x3f
	.zero		1


	//   ....[76]....
        /*11c8*/ 	.word	0x0001b020
        /*11cc*/ 	.word	0x00000000
        /*11d0*/ 	.word	0x00019c60
        /*11d4*/ 	.short	0x010a
        /*11d6*/ 	.byte	0x3f
	.zero		1


	//   ....[77]....
        /*11d8*/ 	.word	0x0001b4b0
        /*11dc*/ 	.word	0x00000000
        /*11e0*/ 	.word	0x00019c50
        /*11e4*/ 	.short	0x0101
        /*11e6*/ 	.byte	0x3f
	.zero		1


	//   ....[78]....
        /*11e8*/ 	.word	0x0001b550
        /*11ec*/ 	.word	0x00000000
        /*11f0*/ 	.word	0x00000000
        /*11f4*/ 	.short	0x0101
        /*11f6*/ 	.byte	0x3f
	.zero		1


	//   ....[79]....
        /*11f8*/ 	.word	0x0001c280
        /*11fc*/ 	.word	0x00000005
        /*1200*/ 	.word	0x00019c20
        /*1204*/ 	.short	0x010a
        /*1206*/ 	.byte	0x3f
	.zero		1


	//   ....[80]....
        /*1208*/ 	.word	0x0001c3f0
        /*120c*/ 	.word	0x00000003
        /*1210*/ 	.word	0x00019c40
        /*1214*/ 	.short	0x010a
        /*1216*/ 	.byte	0x3f
	.zero		1


	//   ....[81]....
        /*1218*/ 	.word	0x0001c490
        /*121c*/ 	.word	0x00000005
        /*1220*/ 	.word	0x00019c40
        /*1224*/ 	.short	0x010a
        /*1226*/ 	.byte	0x3f
	.zero		1


	//   ....[82]....
        /*1228*/ 	.word	0x0001c4d0
        /*122c*/ 	.word	0x00000003
        /*1230*/ 	.word	0x00019c60
        /*1234*/ 	.short	0x010a
        /*1236*/ 	.byte	0x3f
	.zero		1


	//   ....[83]....
        /*1238*/ 	.word	0x0001c510
        /*123c*/ 	.word	0x00000005
        /*1240*/ 	.word	0x00019c60
        /*1244*/ 	.short	0x010a
        /*1246*/ 	.byte	0x3f
	.zero		1


	//   ....[84]....
        /*1248*/ 	.word	0x0001c550
        /*124c*/ 	.word	0x00000003
        /*1250*/ 	.word	0x00019c80
        /*1254*/ 	.short	0x010a
        /*1256*/ 	.byte	0x3f
	.zero		1


	//   ....[85]....
        /*1258*/ 	.word	0x0001c590
        /*125c*/ 	.word	0x00000005
        /*1260*/ 	.word	0x00019c80
        /*1264*/ 	.short	0x010a
        /*1266*/ 	.byte	0x3f
	.zero		1


	//   ....[86]....
        /*1268*/ 	.word	0x0001c5f0
        /*126c*/ 	.word	0x00000045
        /*1270*/ 	.word	0x00019c90
        /*1274*/ 	.short	0x010a
        /*1276*/ 	.byte	0x3f
	.zero		1


	//   ....[87]....
        /*1278*/ 	.word	0x0001c760
        /*127c*/ 	.word	0x00000045
        /*1280*/ 	.word	0x00019c90
        /*1284*/ 	.short	0x010a
        /*1286*/ 	.byte	0x3f
	.zero		1


	//   ....[88]....
        /*1288*/ 	.word	0x0001c8e0
        /*128c*/ 	.word	0x00000045
        /*1290*/ 	.word	0x00019c90
        /*1294*/ 	.short	0x010a
        /*1296*/ 	.byte	0x3f
	.zero		1


	//   ....[89]....
        /*1298*/ 	.word	0x0001ca40
        /*129c*/ 	.word	0x00000045
        /*12a0*/ 	.word	0x00019cb0
        /*12a4*/ 	.short	0x010a
        /*12a6*/ 	.byte	0x3f
	.zero		1


	//   ....[90]....
        /*12a8*/ 	.word	0x0001cc40
        /*12ac*/ 	.word	0x00000012
        /*12b0*/ 	.word	0x00019c00
        /*12b4*/ 	.short	0x010a
        /*12b6*/ 	.byte	0x3f
	.zero		1


	//   ....[91]....
        /*12b8*/ 	.word	0x0001ce50
        /*12bc*/ 	.word	0x00000012
        /*12c0*/ 	.word	0x00019c00
        /*12c4*/ 	.short	0x010a
        /*12c6*/ 	.byte	0x3f
	.zero		1


	//   ....[92]....
        /*12c8*/ 	.word	0x0001cea0
        /*12cc*/ 	.word	0x00000003
        /*12d0*/ 	.word	0x00019c30
        /*12d4*/ 	.short	0x010a
        /*12d6*/ 	.byte	0x3f
	.zero		1


	//   ....[93]....
        /*12d8*/ 	.word	0x0001cef0
        /*12dc*/ 	.word	0x00000000
        /*12e0*/ 	.word	0x00019c30
        /*12e4*/ 	.short	0x010a
        /*12e6*/ 	.byte	0x3f
	.zero		1


	//   ....[94]....
        /*12e8*/ 	.word	0x0001cf40
        /*12ec*/ 	.word	0x0000000f
        /*12f0*/ 	.word	0x00019c50
        /*12f4*/ 	.short	0x010a
        /*12f6*/ 	.byte	0x3f
	.zero		1


	//   ....[95]....
        /*12f8*/ 	.word	0x0001cf90
        /*12fc*/ 	.word	0x00000005
        /*1300*/ 	.word	0x00019c30
        /*1304*/ 	.short	0x010a
        /*1306*/ 	.byte	0x3f
	.zero		1


	//   ....[96]....
        /*1308*/ 	.word	0x0001cfe0
        /*130c*/ 	.word	0x0000000f
        /*1310*/ 	.word	0x00019c50
        /*1314*/ 	.short	0x010a
        /*1316*/ 	.byte	0x3f
	.zero		1


	//   ....[97]....
        /*1318*/ 	.word	0x0001d030
        /*131c*/ 	.word	0x0000000c
        /*1320*/ 	.word	0x00019c50
        /*1324*/ 	.short	0x010a
        /*1326*/ 	.byte	0x3f
	.zero		1


	//   ....[98]....
        /*1328*/ 	.word	0x0001d1d0
        /*132c*/ 	.word	0x00000016
        /*1330*/ 	.word	0x00019c20
        /*1334*/ 	.short	0x010a
        /*1336*/ 	.byte	0x3f
	.zero		1


	//   ....[99]....
        /*1338*/ 	.word	0x0001d220
        /*133c*/ 	.word	0x00000007
        /*1340*/ 	.word	0x00019ca0
        /*1344*/ 	.short	0x010a
        /*1346*/ 	.byte	0x3f
	.zero		1


	//   ....[100]....
        /*1348*/ 	.word	0x0001d270
        /*134c*/ 	.word	0x00000007
        /*1350*/ 	.word	0x00019cc0
        /*1354*/ 	.short	0x010a
        /*1356*/ 	.byte	0x3f
	.zero		1


	//   ....[101]....
        /*1358*/ 	.word	0x0001d2c0
        /*135c*/ 	.word	0x00000008
        /*1360*/ 	.word	0x00019ca0
        /*1364*/ 	.short	0x010a
        /*1366*/ 	.byte	0x3f
	.zero		1


	//   ....[102]....
        /*1368*/ 	.word	0x0001d310
        /*136c*/ 	.word	0x00000008
        /*1370*/ 	.word	0x00019cc0
        /*1374*/ 	.short	0x010a
        /*1376*/ 	.byte	0x3f
	.zero		1


	//   ....[103]....
        /*1378*/ 	.word	0x0001d440
        /*137c*/ 	.word	0x00000004
        /*1380*/ 	.word	0x00019c80
        /*1384*/ 	.short	0x010a
        /*1386*/ 	.byte	0x3f
	.zero		1


	//   ....[104]....
        /*1388*/ 	.word	0x0001d830
        /*138c*/ 	.word	0x00000004
        /*1390*/ 	.word	0x00019c40
        /*1394*/ 	.short	0x010a
        /*1396*/ 	.byte	0x3f
	.zero		1


	//   ....[105]....
        /*1398*/ 	.word	0x0001ded0
        /*139c*/ 	.word	0x00000016
        /*13a0*/ 	.word	0x00019c20
        /*13a4*/ 	.short	0x010a
        /*13a6*/ 	.byte	0x3f
	.zero		1


	//   ....[106]....
        /*13a8*/ 	.word	0x0001df20
        /*13ac*/ 	.word	0x00000000
        /*13b0*/ 	.word	0x00019c80
        /*13b4*/ 	.short	0x010a
        /*13b6*/ 	.byte	0x3f
	.zero		1


	//   ....[107]....
        /*13b8*/ 	.word	0x0001e220
        /*13bc*/ 	.word	0x00000000
        /*13c0*/ 	.word	0x00019c40
        /*13c4*/ 	.short	0x010a
        /*13c6*/ 	.byte	0x3f
	.zero		1


	//   ....[108]....
        /*13c8*/ 	.word	0x0001e4d0
        /*13cc*/ 	.word	0x00000002
        /*13d0*/ 	.word	0x00019c70
        /*13d4*/ 	.short	0x010a
        /*13d6*/ 	.byte	0x3f
	.zero		1


	//   ....[109]....
        /*13d8*/ 	.word	0x0001e520
        /*13dc*/ 	.word	0x00000002
        /*13e0*/ 	.word	0x00019c60
        /*13e4*/ 	.short	0x010a
        /*13e6*/ 	.byte	0x3f
	.zero		1


	//   ....[110]....
        /*13e8*/ 	.word	0x0001e570
        /*13ec*/ 	.word	0x00000000
        /*13f0*/ 	.word	0x00019c70
        /*13f4*/ 	.short	0x010a
        /*13f6*/ 	.byte	0x3f
	.zero		1


	//   ....[111]....
        /*13f8*/ 	.word	0x0001e5c0
        /*13fc*/ 	.word	0x00000000
        /*1400*/ 	.word	0x00019c60
        /*1404*/ 	.short	0x010a
        /*1406*/ 	.byte	0x3f
	.zero		1


	//   ....[112]....
        /*1408*/ 	.word	0x0001f010
        /*140c*/ 	.word	0x00000005
        /*1410*/ 	.word	0x00019c20
        /*1414*/ 	.short	0x010a
        /*1416*/ 	.byte	0x3f
	.zero		1


	//   ....[113]....
        /*1418*/ 	.word	0x0001f1b0
        /*141c*/ 	.word	0x00000003
        /*1420*/ 	.word	0x00019c40
        /*1424*/ 	.short	0x010a
        /*1426*/ 	.byte	0x3f
	.zero		1


	//   ....[114]....
        /*1428*/ 	.word	0x0001f200
        /*142c*/ 	.word	0x00000005
        /*1430*/ 	.word	0x00019c40
        /*1434*/ 	.short	0x010a
        /*1436*/ 	.byte	0x3f
	.zero		1


	//   ....[115]....
        /*1438*/ 	.word	0x0001f250
        /*143c*/ 	.word	0x00000003
        /*1440*/ 	.word	0x00019c60
        /*1444*/ 	.short	0x010a
        /*1446*/ 	.byte	0x3f
	.zero		1


	//   ....[116]....
        /*1448*/ 	.word	0x0001f2a0
        /*144c*/ 	.word	0x00000005
        /*1450*/ 	.word	0x00019c60
        /*1454*/ 	.short	0x010a
        /*1456*/ 	.byte	0x3f
	.zero		1


	//   ....[117]....
        /*1458*/ 	.word	0x0001f2f0
        /*145c*/ 	.word	0x00000003
        /*1460*/ 	.word	0x00019c80
        /*1464*/ 	.short	0x010a
        /*1466*/ 	.byte	0x3f
	.zero		1


	//----- nvinfo : EIATTR_NUM_MBARRIERS
	.align		4
.L_1370:
        /*1468*/ 	.byte	0x03, 0x38
        /*146a*/ 	.short	0x0016


	//----- nvinfo : EIATTR_EXIT_INSTR_OFFSETS
	.align		4
        /*146c*/ 	.byte	0x04, 0x1c
        /*146e*/ 	.short	(.L_1372 - .L_1371)


	//   ....[0]....
.L_1371:
        /*1470*/ 	.word	0x0001c5e0


	//----- nvinfo : EIATTR_MAX_THREADS
	.align		4
.L_1372:
        /*1474*/ 	.byte	0x04, 0x05
        /*1476*/ 	.short	(.L_1374 - .L_1373)
.L_1373:
        /*1478*/ 	.word	0x00000200
        /*147c*/ 	.word	0x00000001
        /*1480*/ 	.word	0x00000001


	//----- nvinfo : EIATTR_CRS_STACK_SIZE
	.align		4
.L_1374:
        /*1484*/ 	.byte	0x04, 0x1e
        /*1486*/ 	.short	(.L_1376 - .L_1375)
.L_1375:
        /*1488*/ 	.word	0x00000000


	//----- nvinfo : EIATTR_CBANK_PARAM_SIZE
	.align		4
.L_1376:
        /*148c*/ 	.byte	0x03, 0x19
        /*148e*/ 	.short	0x0af0


	//----- nvinfo : EIATTR_PARAM_CBANK
	.align		4
        /*1490*/ 	.byte	0x04, 0x0a
        /*1492*/ 	.short	(.L_1378 - .L_1377)
	.align		4
.L_1377:
        /*1494*/ 	.word	index@(.nv.constant0._ZN7cutlass13device_kernelIN5flash11enable_sm90INS1_16FlashAttnFwdSm90INS1_25CollectiveMainloopFwdSm90ILi2EN4cute5tupleIJNS5_1CILi1EEES8_S8_EEENS6_IJNS7_ILi192EEENS7_ILi128EEENS7_ILi96EEEEEELi96ENS_12float_e4m3_tEfNS_4arch4Sm90ELb1ELb0ELb0ELb1ELb1ELb1ELb0ELb1ELb1ELb1ELb0ELb0EEENS1_21CollectiveEpilogueFwdINS6_IJSA_SC_SB_EEES9_NS_10bfloat16_tESG_Li384ELb1ELb1ELb0ELb1EEENS1_36VarlenDynamicPersistentTileSchedulerILi192ELi128ELi384ELi128ELb0ELb1ELb1ELb1ELb1ELb1EEEEEEEEEvNT_6ParamsE)
        /*1498*/ 	.short	0x0210
        /*149a*/ 	.short	0x0af0


	//----- nvinfo : EIATTR_SW_WAR
	.align		4
.L_1378:
        /*149c*/ 	.byte	0x04, 0x36
        /*149e*/ 	.short	(.L_1380 - .L_1379)
.L_1379:
        /*14a0*/ 	.word	0x00000008
.L_1380:


//--------------------- .nv.info._ZN7cutlass13device_kernelIN5flash11enable_sm90INS1_16FlashAttnFwdSm90INS1_25CollectiveMainloopFwdSm90ILi2EN4cute5tupleIJNS5_1CILi1EEES8_S8_EEENS6_IJNS7_ILi192EEENS7_ILi160EEENS7_ILi64EEEEEELi64ENS_12float_e4m3_tEfNS_4arch4Sm90ELb0ELb0ELb0ELb0ELb1ELb0ELb0ELb1ELb1ELb1ELb0ELb0EEENS1_21CollectiveEpilogueFwdINS6_IJSA_SC_SB_EEES9_NS_10bfloat16_tESG_Li384ELb0ELb1ELb0ELb1EEENS1_29StaticPersistentTileSchedulerILb0EEEEEEEEEvNT_6ParamsE --------------------------
	.section	.nv.info._ZN7cutlass13device_kernelIN5flash11enable_sm90INS1_16FlashAttnFwdSm90INS1_25CollectiveMainloopFwdSm90ILi2EN4cute5tupleIJNS5_1CILi1EEES8_S8_EEENS6_IJNS7_ILi192EEENS7_ILi160EEENS7_ILi64EEEEEELi64ENS_12float_e4m3_tEfNS_4arch4Sm90ELb0ELb0ELb0ELb0ELb1ELb0ELb0ELb1ELb1ELb1ELb0ELb0EEENS1_21CollectiveEpilogueFwdINS6_IJSA_SC_SB_EEES9_NS_10bfloat16_tESG_Li384ELb0ELb1ELb0ELb1EEENS1_29StaticPersistentTileSchedulerILb0EEEEEEEEEvNT_6ParamsE,"",@"SHT_CUDA_INFO"
	.sectionflags	@""
	.align	4


	//----- nvinfo : EIATTR_CUDA_API_VERSION
	.align		4
        /*0000*/ 	.byte	0x04, 0x37
        /*0002*/ 	.short	(.L_1382 - .L_1381)
.L_1381:
        /*0004*/ 	.word	0x00000082


	//----- nvinfo : EIATTR_KPARAM_INFO
	.align		4
.L_1382:
        /*0008*/ 	.byte	0x04, 0x17
        /*000a*/ 	.short	(.L_1384 - .L_1383)
.L_1383:
        /*000c*/ 	.word	0x00000000
        /*0010*/ 	.short	0x0000
        /*0012*/ 	.short	0x0070
        /*0014*/ 	.byte	0x00, 0xf0, 0x01, 0x28


	//----- nvinfo : EIATTR_SPARSE_MMA_MASK
	.align		4
.L_1384:
        /*0018*/ 	.byte	0x03, 0x50
        /*001a*/ 	.short	0x0000


	//----- nvinfo : EIATTR_MAXREG_COUNT
	.align		4
        /*001c*/ 	.byte	0x03, 0x1b
        /*001e*/ 	.short	0x0080


	//----- nvinfo : EIATTR_NUM_BARRIERS
	.align		4
        /*0020*/ 	.byte	0x02, 0x4c
        /*0022*/ 	.byte	0x09
	.zero		1


	//----- nvinfo : EIATTR_EXTERNS
	.align		4
        /*0024*/ 	.byte	0x04, 0x0f
        /*0026*/ 	.short	(.L_1386 - .L_1385)


	//   ....[0]....
	.align		4
.L_1385:
        /*0028*/ 	.word	index@(__assertfail)


	//----- nvinfo : EIATTR_ANNOTATIONS
	.align		4
.L_1386:
        /*002c*/ 	.byte	0x04, 0x55
        /*002e*/ 	.short	(.L_1388 - .L_1387)


	//   ....[0]....
.L_1387:
        /* <DEDUP_REMOVED lines=27> */


	//----- nvinfo : EIATTR_MERCURY_ISA_VERSION
	.align		4
.L_1388:
        /*01d0*/ 	.byte	0x03, 0x5f
        /*01d2*/ 	.short	0x0101


	//----- nvinfo : EIATTR_INT_WARP_WIDE_INSTR_OFFSETS
	.align		4
        /*01d4*/ 	.byte	0x04, 0x31
        /*01d6*/ 	.short	(.L_1390 - .L_1389)


	//   ....[0]....
.L_1389:
        /*01d8*/ 	.word	0x000000c0


	//   ....[1]....
        /*01dc*/ 	.word	0x000000d0


	//   ....[2]....
        /*01e0*/ 	.word	0x00000170


	//----- nvinfo : EIATTR_COOP_GROUP_MASK_REGIDS
	.align		4
.L_1390:
        /*01e4*/ 	.byte	0x04, 0x29
        /*01e6*/ 	.short	(.L_1392 - .L_1391)


	//   ....[0]....
.L_1391:
        /*01e8*/ 	.word	0xffffffff


	//   ....[1]....
        /*01ec*/ 	.word	0xffffffff


	//   ....[2]....
        /*01f0*/ 	.word	0xffffffff


	//   ....[3]....
        /*01f4*/ 	.word	0xffffffff


	//   ....[4]....
        /*01f8*/ 	.word	0xffffffff


	//   ....[5]....
        /*01fc*/ 	.word	0xffffffff


	//   ....[6]....
        /*0200*/ 	.word	0xffffffff


	//   ....[7]....
        /*0204*/ 	.word	0xffffffff


	//   ....[8]....
        /*0208*/ 	.word	0xffffffff


	//   ....[9]....
        /*020c*/ 	.word	0xffffffff


	//   ....[10]....
        /*0210*/ 	.word	0xffffffff


	//   ....[11]....
        /*0214*/ 	.word	0xffffffff


	//   ....[12]....
        /*0218*/ 	.word	0xffffffff


	//   ....[13]....
        /*021c*/ 	.word	0xffffffff


	//   ....[14]....
        /*0220*/ 	.word	0xffffffff


	//   ....[15]....
        /*0224*/ 	.word	0xffffffff


	//   ....[16]....
        /*0228*/ 	.word	0xffffffff


	//   ....[17]....
        /*022c*/ 	.word	0xffffffff


	//   ....[18]....
        /*0230*/ 	.word	0xffffffff


	//   ....[19]....
        /*0234*/ 	.word	0xffffffff


	//   ....[20]....
        /*0238*/ 	.word	0xffffffff


	//   ....[21]....
        /*023c*/ 	.word	0xffffffff


	//   ....[22]....
        /*0240*/ 	.word	0xffffffff


	//   ....[23]....
        /*0244*/ 	.word	0xffffffff


	//   ....[24]....
        /*0248*/ 	.word	0xffffffff


	//   ....[25]....
        /*024c*/ 	.word	0xffffffff


	//   ....[26]....
        /*0250*/ 	.word	0xffffffff


	//   ....[27]....
        /*0254*/ 	.word	0xffffffff


	//   ....[28]....
        /*0258*/ 	.word	0xffffffff


	//   ....[29]....
        /*025c*/ 	.word	0xffffffff


	//   ....[30]....
        /*0260*/ 	.word	0xffffffff


	//   ....[31]....
        /*0264*/ 	.word	0xffffffff


	//   ....[32]....
        /*0268*/ 	.word	0xffffffff


	//   ....[33]....
        /*026c*/ 	.word	0xffffffff


	//   ....[34]....
        /*0270*/ 	.word	0xffffffff


	//   ....[35]....
        /*0274*/ 	.word	0xffffffff


	//   ....[36]....
        /*0278*/ 	.word	0xffffffff


	//   ....[37]....
        /*027c*/ 	.word	0xffffffff


	//   ....[38]....
        /*0280*/ 	.word	0xffffffff


	//   ....[39]....
        /*0284*/ 	.word	0xffffffff


	//   ....[40]....
        /*0288*/ 	.word	0xffffffff


	//   ....[41]....
        /*028c*/ 	.word	0xffffffff


	//   ....[42]....
        /*0290*/ 	.word	0xffffffff


	//   ....[43]....
        /*0294*/ 	.word	0xffffffff


	//   ....[44]....
        /*0298*/ 	.word	0xffffffff


	//   ....[45]....
        /*029c*/ 	.word	0xffffffff


	//   ....[46]....
        /*02a0*/ 	.word	0xffffffff


	//   ....[47]....
        /*02a4*/ 	.word	0xffffffff


	//   ....[48]....
        /*02a8*/ 	.word	0xffffffff


	//   ....[49]....
        /*02ac*/ 	.word	0xffffffff


	//   ....[50]....
        /*02b0*/ 	.word	0xffffffff


	//   ....[51]....
        /*02b4*/ 	.word	0xffffffff


	//   ....[52]....
        /*02b8*/ 	.word	0xffffffff


	//   ....[53]....
        /*02bc*/ 	.word	0xffffffff


	//   ....[54]....
        /*02c0*/ 	.word	0xffffffff


	//   ....[55]....
        /*02c4*/ 	.word	0xffffffff


	//   ....[56]....
        /*02c8*/ 	.word	0xffffffff


	//   ....[57]....
        /*02cc*/ 	.word	0xffffffff


	//   ....[58]....
        /*02d0*/ 	.word	0xffffffff


	//   ....[59]....
        /*02d4*/ 	.word	0xffffffff


	//   ....[60]....
        /*02d8*/ 	.word	0xffffffff


	//   ....[61]....
        /*02dc*/ 	.word	0xffffffff


	//   ....[62]....
        /*02e0*/ 	.word	0xffffffff


	//   ....[63]....
        /*02e4*/ 	.word	0xffffffff


	//   ....[64]....
        /*02e8*/ 	.word	0xffffffff


	//   ....[65]....
        /*02ec*/ 	.word	0xffffffff


	//   ....[66]....
        /*02f0*/ 	.word	0xffffffff


	//   ....[67]....
        /*02f4*/ 	.word	0xffffffff


	//   ....[68]....
        /*02f8*/ 	.word	0xffffffff


	//   ....[69]....
        /*02fc*/ 	.word	0xffffffff


	//   ....[70]....
        /*0300*/ 	.word	0xffffffff


	//   ....[71]....
        /*0304*/ 	.word	0xffffffff


	//   ....[72]....
        /*0308*/ 	.word	0xffffffff


	//   ....[73]....
        /*030c*/ 	.word	0xffffffff


	//   ....[74]....
        /*0310*/ 	.word	0xffffffff


	//   ....[75]....
        /*0314*/ 	.word	0xffffffff


	//   ....[76]....
        /*0318*/ 	.word	0xffffffff


	//   ....[77]....
        /*031c*/ 	.word	0xffffffff


	//   ....[78]....
        /*0320*/ 	.word	0xffffffff


	//   ....[79]....
        /*0324*/ 	.word	0xffffffff


	//   ....[80]....
        /*0328*/ 	.word	0xffffffff


	//   ....[81]....
        /*032c*/ 	.word	0xffffffff


	//   ....[82]....
        /*0330*/ 	.word	0xffffffff


	//   ....[83]....
        /*0334*/ 	.word	0xffffffff


	//   ....[84]....
        /*0338*/ 	.word	0xffffffff


	//   ....[85]....
        /*033c*/ 	.word	0xffffffff


	//   ....[86]....
        /*0340*/ 	.word	0xffffffff


	//   ....[87]....
        /*0344*/ 	.word	0xffffffff


	//   ....[88]....
        /*0348*/ 	.word	0xffffffff


	//   ....[89]....
        /*034c*/ 	.word	0xffffffff


	//   ....[90]....
        /*0350*/ 	.word	0xffffffff


	//   ....[91]....
        /*0354*/ 	.word	0xffffffff


	//   ....[92]....
        /*0358*/ 	.word	0xffffffff


	//   ....[93]....
        /*035c*/ 	.word	0xffffffff


	//   ....[94]....
        /*0360*/ 	.word	0xffffffff


	//   ....[95]....
        /*0364*/ 	.word	0xffffffff


	//   ....[96]....
        /*0368*/ 	.word	0xffffffff


	//   ....[97]....
        /*036c*/ 	.word	0xffffffff


	//   ....[98]....
        /*0370*/ 	.word	0xffffffff


	//   ....[99]....
        /*0374*/ 	.word	0xffffffff


	//   ....[100]....
        /*0378*/ 	.word	0x0500000f


	//   ....[101]....
        /*037c*/ 	.word	0x0500000f


	//   ....[102]....
        /*0380*/ 	.word	0x0500000f


	//   ....[103]....
        /*0384*/ 	.word	0x0500000f


	//   ....[104]....
        /*0388*/ 	.word	0x0500000f


	//   ....[105]....
        /*038c*/ 	.word	0x0500000f


	//   ....[106]....
        /*0390*/ 	.word	0x0500000f


	//   ....[107]....
        /*0394*/ 	.word	0x0500000f


	//   ....[108]....
        /*0398*/ 	.word	0x0500000f


	//   ....[109]....
        /*039c*/ 	.word	0x0500000f


	//   ....[110]....
        /*03a0*/ 	.word	0x0500000f


	//   ....[111]....
        /*03a4*/ 	.word	0x0500000f


	//   ....[112]....
        /*03a8*/ 	.word	0x0500000f


	//   ....[113]....
        /*03ac*/ 	.word	0x0500000f


	//   ....[114]....
        /*03b0*/ 	.word	0x0500000f


	//   ....[115]....
        /*03b4*/ 	.word	0x0500000f


	//   ....[116]....
        /*03b8*/ 	.word	0x0500000f


	//   ....[117]....
        /*03bc*/ 	.word	0x0500000f


	//   ....[118]....
        /*03c0*/ 	.word	0x0500000f


	//   ....[119]....
        /*03c4*/ 	.word	0x0500000f


	//   ....[120]....
        /*03c8*/ 	.word	0x0500000f


	//   ....[121]....
        /*03cc*/ 	.word	0x0500000f


	//   ....[122]....
        /*03d0*/ 	.word	0x0500000f


	//   ....[123]....
        /*03d4*/ 	.word	0x0500000f


	//   ....[124]....
        /*03d8*/ 	.word	0x0500000f


	//   ....[125]....
        /*03dc*/ 	.word	0x0500000f


	//   ....[126]....
        /*03e0*/ 	.word	0x0500000f


	//   ....[127]....
        /*03e4*/ 	.word	0x0500000f


	//   ....[128]....
        /*03e8*/ 	.word	0x0500000f


	//   ....[129]....
        /*03ec*/ 	.word	0x0500000f


	//   ....[130]....
        /*03f0*/ 	.word	0x0500000f


	//   ....[131]....
        /*03f4*/ 	.word	0x0500000f


	//   ....[132]....
        /*03f8*/ 	.word	0x0500000f


	//   ....[133]....
        /*03fc*/ 	.word	0x0500000f


	//   ....[134]....
        /*0400*/ 	.word	0x0500000f


	//   ....[135]....
        /*0404*/ 	.word	0x0500000f


	//   ....[136]....
        /*0408*/ 	.word	0x0500000f


	//   ....[137]....
        /*040c*/ 	.word	0x0500000f


	//   ....[138]....
        /*0410*/ 	.word	0x0500000f


	//   ....[139]....
        /*0414*/ 	.word	0x0500000f


	//   ....[140]....
        /*0418*/ 	.word	0x0500000f


	//   ....[141]....
        /*041c*/ 	.word	0x0500000f


	//   ....[142]....
        /*0420*/ 	.word	0x0500000f


	//   ....[143]....
        /*0424*/ 	.word	0x0500000f


	//   ....[144]....
        /*0428*/ 	.word	0x0500000f


	//   ....[145]....
        /*042c*/ 	.word	0x0500000f


	//   ....[146]....
        /*0430*/ 	.word	0x0500000f


	//   ....[147]....
        /*0434*/ 	.word	0x0500000f


	//   ....[148]....
        /*0438*/ 	.word	0x0500000f


	//   ....[149]....
        /*043c*/ 	.word	0x0500000f


	//   ....[150]....
        /*0440*/ 	.word	0x0500000f


	//   ....[151]....
        /*0444*/ 	.word	0x0500000f


	//   ....[152]....
        /*0448*/ 	.word	0x0500000f


	//----- nvinfo : EIATTR_COOP_GROUP_INSTR_OFFSETS
	.align		4
.L_1392:
        /*044c*/ 	.byte	0x04, 0x28
        /*044e*/ 	.short	(.L_1394 - .L_1393)


	//   ....[0]....
.L_1393:
        /*0450*/ 	.word	0x00000070


	//   ....[1]....
        /*0454*/ 	.word	0x000000b0


	//   ....[2]....
        /*0458*/ 	.word	0x000002d0


	//   ....[3]....
        /*045c*/ 	.word	0x00000430


	//   ....[4]....
        /*0460*/ 	.word	0x00000550


	//   ....[5]....
        /*0464*/ 	.word	0x000006b0


	//   ....[6]....
        /*0468*/ 	.word	0x00001020


	//   ....[7]....
        /*046c*/ 	.word	0x00002420


	//   ....[8]....
        /*0470*/ 	.word	0x00002520


	//   ....[9]....
        /*0474*/ 	.word	0x000028c0


	//   ....[10]....
        /*0478*/ 	.word	0x00002a00


	//   ....[11]....
        /*047c*/ 	.word	0x00004970


	//   ....[12]....
        /*0480*/ 	.word	0x00004980


	//   ....[13]....
        /*0484*/ 	.word	0x000049b0


	//   ....[14]....
        /*0488*/ 	.word	0x000049c0


	//   ....[15]....
        /*048c*/ 	.word	0x000062b0


	//   ....[16]....
        /*0490*/ 	.word	0x000062c0


	//   ....[17]....
        /*0494*/ 	.word	0x00006340


	//   ....[18]....
        /*0498*/ 	.word	0x00006360


	//   ....[19]....
        /*049c*/ 	.word	0x00007030


	//   ....[20]....
        /*04a0*/ 	.word	0x00007070


	//   ....[21]....
        /*04a4*/ 	.word	0x00007080


	//   ....[22]....
        /*04a8*/ 	.word	0x000070a0


	//   ....[23]....
        /*04ac*/ 	.word	0x000070c0


	//   ....[24]....
        /*04b0*/ 	.word	0x000070d0


	//   ....[25]....
        /*04b4*/ 	.word	0x000070e0


	//   ....[26]....
        /*04b8*/ 	.word	0x000070f0


	//   ....[27]....
        /*04bc*/ 	.word	0x00007100


	//   ....[28]....
        /*04c0*/ 	.word	0x00007110


	//   ....[29]....
        /*04c4*/ 	.word	0x00007120


	//   ....[30]....
        /*04c8*/ 	.word	0x00007130


	//   ....[31]....
        /*04cc*/ 	.word	0x00007160


	//   ....[32]....
        /*04d0*/ 	.word	0x00007170


	//   ....[33]....
        /*04d4*/ 	.word	0x00007180


	//   ....[34]....
        /*04d8*/ 	.word	0x00007190


	//   ....[35]....
        /*04dc*/ 	.word	0x000071c0


	//   ....[36]....
        /*04e0*/ 	.word	0x000071e0


	//   ....[37]....
        /*04e4*/ 	.word	0x00007200


	//   ....[38]....
        /*04e8*/ 	.word	0x00007210


	//   ....[39]....
        /*04ec*/ 	.word	0x000076e0


	//   ....[40]....
        /*04f0*/ 	.word	0x00007720


	//   ....[41]....
        /*04f4*/ 	.word	0x00007740


	//   ....[42]....
        /*04f8*/ 	.word	0x00007770


	//   ....[43]....
        /*04fc*/ 	.word	0x00007790


	//   ....[44]....
        /*0500*/ 	.word	0x000077a0


	//   ....[45]....
        /*0504*/ 	.word	0x000077b0


	//   ....[46]....
        /*0508*/ 	.word	0x000077c0


	//   ....[47]....
        /*050c*/ 	.word	0x00008e30


	//   ....[48]....
        /*0510*/ 	.word	0x00008e40


	//   ....[49]....
        /*0514*/ 	.word	0x00008e50


	//   ....[50]....
        /*0518*/ 	.word	0x00008f00


	//   ....[51]....
        /*051c*/ 	.word	0x00008f10


	//   ....[52]....
        /*0520*/ 	.word	0x00008f50


	//   ....[53]....
        /*0524*/ 	.word	0x00008f60


	//   ....[54]....
        /*0528*/ 	.word	0x00008f70


	//   ....[55]....
        /*052c*/ 	.word	0x00008fb0


	//   ....[56]....
        /*0530*/ 	.word	0x00008ff0


	//   ....[57]....
        /*0534*/ 	.word	0x00009440


	//   ....[58]....
        /*0538*/ 	.word	0x00009450


	//   ....[59]....
        /*053c*/ 	.word	0x00009470


	//   ....[60]....
        /*0540*/ 	.word	0x000094b0


	//   ....[61]....
        /*0544*/ 	.word	0x00009520


	//   ....[62]....
        /*0548*/ 	.word	0x00009530


	//   ....[63]....
        /*054c*/ 	.word	0x000095b0


	//   ....[64]....
        /*0550*/ 	.word	0x000095c0


	//   ....[65]....
        /*0554*/ 	.word	0x000095d0


	//   ....[66]....
        /*0558*/ 	.word	0x000095e0


	//   ....[67]....
        /*055c*/ 	.word	0x00009ea0


	//   ....[68]....
        /*0560*/ 	.word	0x00009ec0


	//   ....[69]....
        /*0564*/ 	.word	0x00009ef0


	//   ....[70]....
        /*0568*/ 	.word	0x00009f80


	//   ....[71]....
        /*056c*/ 	.word	0x00009f90


	//   ....[72]....
        /*0570*/ 	.word	0x0000a020


	//   ....[73]....
        /*0574*/ 	.word	0x0000a030


	//   ....[74]....
        /*0578*/ 	.word	0x0000a040


	//   ....[75]....
        /*057c*/ 	.word	0x0000a0e0


	//   ....[76]....
        /*0580*/ 	.word	0x0000a120


	//   ....[77]....
        /*0584*/ 	.word	0x0000a140


	//   ....[78]....
        /*0588*/ 	.word	0x0000a170


	//   ....[79]....
        /*058c*/ 	.word	0x0000aa60


	//   ....[80]....
        /*0590*/ 	.word	0x0000aa70


	//   ....[81]....
        /*0594*/ 	.word	0x0000aa90


	//   ....[82]....
        /*0598*/ 	.word	0x0000aae0


	//   ....[83]....
        /*059c*/ 	.word	0x0000aaf0


	//   ....[84]....
        /*05a0*/ 	.word	0x0000ab30


	//   ....[85]....
        /*05a4*/ 	.word	0x0000ab40


	//   ....[86]....
        /*05a8*/ 	.word	0x0000ab50


	//   ....[87]....
        /*05ac*/ 	.word	0x0000ab90


	//   ....[88]....
        /*05b0*/ 	.word	0x0000abd0


	//   ....[89]....
        /*05b4*/ 	.word	0x0000b000


	//   ....[90]....
        /*05b8*/ 	.word	0x0000b010


	//   ....[91]....
        /*05bc*/ 	.word	0x0000b020


	//   ....[92]....
        /*05c0*/ 	.word	0x0000b030


	//   ....[93]....
        /*05c4*/ 	.word	0x0000b070


	//   ....[94]....
        /*05c8*/ 	.word	0x0000b080


	//   ....[95]....
        /*05cc*/ 	.word	0x0000b0c0


	//   ....[96]....
        /*05d0*/ 	.word	0x0000b0d0


	//   ....[97]....
        /*05d4*/ 	.word	0x0000b0e0


	//   ....[98]....
        /*05d8*/ 	.word	0x0000b120


	//   ....[99]....
        /*05dc*/ 	.word	0x0000bf40


	//   ....[100]....
        /*05e0*/ 	.word	0x0000c480


	//   ....[101]....
        /*05e4*/ 	.word	0x0000c560


	//   ....[102]....
        /*05e8*/ 	.word	0x0000c620


	//   ....[103]....
        /*05ec*/ 	.word	0x0000c6d0


	//   ....[104]....
        /*05f0*/ 	.word	0x0000c7e0


	//   ....[105]....
        /*05f4*/ 	.word	0x0000c840


	//   ....[106]....
        /*05f8*/ 	.word	0x0000c8f0


	//   ....[107]....
        /*05fc*/ 	.word	0x0000c950


	//   ....[108]....
        /*0600*/ 	.word	0x0000ca00


	//   ....[109]....
        /*0604*/ 	.word	0x0000ca60


	//   ....[110]....
        /*0608*/ 	.word	0x0000cb10


	//   ....[111]....
        /*060c*/ 	.word	0x0000cc00


	//   ....[112]....
        /*0610*/ 	.word	0x0000ccb0


	//   ....[113]....
        /*0614*/ 	.word	0x0000cd10


	//   ....[114]....
        /*0618*/ 	.word	0x0000ce40


	//   ....[115]....
        /*061c*/ 	.word	0x0000cea0


	//   ....[116]....
        /*0620*/ 	.word	0x0000cf90


	//   ....[117]....
        /*0624*/ 	.word	0x0000cff0


	//   ....[118]....
        /*0628*/ 	.word	0x0000d090


	//   ....[119]....
        /*062c*/ 	.word	0x0000d140


	//   ....[120]....
        /*0630*/ 	.word	0x0000d210


	//   ....[121]....
        /*0634*/ 	.word	0x0000d2a0


	//   ....[122]....
        /*0638*/ 	.word	0x0000d310


	//   ....[123]....
        /*063c*/ 	.word	0x0000d370


	//   ....[124]....
        /*0640*/ 	.word	0x0000d470


	//   ....[125]....
        /*0644*/ 	.word	0x0000d4d0


	//   ....[126]....
        /*0648*/ 	.word	0x0000d5c0


	//   ....[127]....
        /*064c*/ 	.word	0x0000d620


	//   ....[128]....
        /*0650*/ 	.word	0x0000d6d0


	//   ....[129]....
        /*0654*/ 	.word	0x0000d790


	//   ....[130]....
        /*0658*/ 	.word	0x0000d840


	//   ....[131]....
        /*065c*/ 	.word	0x0000d8c0


	//   ....[132]....
        /*0660*/ 	.word	0x0000d950


	//   ....[133]....
        /*0664*/ 	.word	0x0000da80


	//   ....[134]....
        /*0668*/ 	.word	0x0000db30


	//   ....[135]....
        /*066c*/ 	.word	0x0000dbe0


	//   ....[136]....
        /*0670*/ 	.word	0x0000dc80


	//   ....[137]....
        /*0674*/ 	.word	0x0000dd30


	//   ....[138]....
        /*0678*/ 	.word	0x0000ddd0


	//   ....[139]....
        /*067c*/ 	.word	0x0000de80


	//   ....[140]....
        /*0680*/ 	.word	0x0000df20


	//   ....[141]....
        /*0684*/ 	.word	0x0000df90


	//   ....[142]....
        /*0688*/ 	.word	0x0000e050


	//   ....[143]....
        /*068c*/ 	.word	0x0000e140


	//   ....[144]....
        /*0690*/ 	.word	0x0000e1d0


	//   ....[145]....
        /*0694*/ 	.word	0x0000e230


	//   ....[146]....
        /*0698*/ 	.word	0x0000e2e0


	//   ....[147]....
        /*069c*/ 	.word	0x0000e340


	//   ....[148]....
        /*06a0*/ 	.word	0x0000e3f0


	//   ....[149]....
        /*06a4*/ 	.word	0x0000e450


	//   ....[150]....
        /*06a8*/ 	.word	0x0000e500


	//   ....[151]....
        /*06ac*/ 	.word	0x0000e560


	//   ....[152]....
        /*06b0*/ 	.word	0x0000e610


	//----- nvinfo : EIATTR_REG_RECONFIG
	.align		4
.L_1394:
        /*06b4*/ 	.byte	0x01, 0x54
	.zero		2


	//----- nvinfo : EIATTR_SYSCALL_OFFSETS
	.align		4
        /*06b8*/ 	.byte	0x04, 0x46
        /*06ba*/ 	.short	(.L_1396 - .L_1395)


	//   ....[0]....
.L_1395:
        /*06bc*/ 	.word	0x00001330


	//   ....[1]....
        /*06c0*/ 	.word	0x000082a0


	//   ....[2]....
        /*06c4*/ 	.word	0x00008420


	//   ....[3]....
        /*06c8*/ 	.word	0x00008560


	//   ....[4]....
        /*06cc*/ 	.word	0x00008680


	//   ....[5]....
        /*06d0*/ 	.word	0x000099c0


	//----- nvinfo : EIATTR_MBARRIER_INSTR_OFFSETS
	.align		4
.L_1396:
        /*06d4*/ 	.byte	0x04, 0x39
        /*06d6*/ 	.short	(.L_1398 - .L_1397)


	//   ....[0]....
.L_1397:
        /*06d8*/ 	.word	0x00000180
        /*06dc*/ 	.word	0x000000ff
        /*06e0*/ 	.word	0x00013200
        /*06e4*/ 	.short	0x0100
        /*06e6*/ 	.byte	0x08
	.zero		1


	//   ....[1]....
        /*06e8*/ 	.word	0x00000190
        /*06ec*/ 	.word	0x000000ff
        /*06f0*/ 	.word	0x00013220
        /*06f4*/ 	.short	0x0100
        /*06f6*/ 	.byte	0x08
	.zero		1


	//   ....[2]....
        /*06f8*/ 	.word	0x00000280
        /*06fc*/ 	.word	0x000000ff
        /*0700*/ 	.word	0x00013230
        /*0704*/ 	.short	0x0100
        /*0706*/ 	.byte	0x08
	.zero		1


	//   ....[3]....
        /*0708*/ 	.word	0x00000290
        /*070c*/ 	.word	0x000000ff
        /*0710*/ 	.word	0x00013240
        /*0714*/ 	.short	0x0100
        /*0716*/ 	.byte	0x08
	.zero		1


	//   ....[4]....
        /*0718*/ 	.word	0x000002a0
        /*071c*/ 	.word	0x000000ff
        /*0720*/ 	.word	0x00013238
        /*0724*/ 	.short	0x0100
        /*0726*/ 	.byte	0x08
	.zero		1


	//   ....[5]....
        /*0728*/ 	.word	0x000002b0
        /*072c*/ 	.word	0x000000ff
        /*0730*/ 	.word	0x00013248
        /*0734*/ 	.short	0x0100
        /*0736*/ 	.byte	0x08
	.zero		1


	//   ....[6]....
        /*0738*/ 	.word	0x000003e0
        /*073c*/ 	.word	0x000000ff
        /*0740*/ 	.word	0x00013250
        /*0744*/ 	.short	0x0100
        /*0746*/ 	.byte	0x08
	.zero		1


	//   ....[7]....
        /*0748*/ 	.word	0x000003f0
        /*074c*/ 	.word	0x000000ff
        /*0750*/ 	.word	0x00013260
        /*0754*/ 	.short	0x0100
        /*0756*/ 	.byte	0x08
	.zero		1


	//   ....[8]....
        /*0758*/ 	.word	0x00000400
        /*075c*/ 	.word	0x000000ff
        /*0760*/ 	.word	0x00013258
        /*0764*/ 	.short	0x0100
        /*0766*/ 	.byte	0x08
	.zero		1


	//   ....[9]....
        /*0768*/ 	.word	0x00000410
        /*076c*/ 	.word	0x000000ff
        /*0770*/ 	.word	0x00013268
        /*0774*/ 	.short	0x0100
        /*0776*/ 	.byte	0x08
	.zero		1


	//   ....[10]....
        /*0778*/ 	.word	0x00000500
        /*077c*/ 	.word	0x000000ff
        /*0780*/ 	.word	0x00013270
        /*0784*/ 	.short	0x0100
        /*0786*/ 	.byte	0x06
	.zero		1


	//   ....[11]....
        /*0788*/ 	.word	0x00000510
        /*078c*/ 	.word	0x000000ff
        /*0790*/ 	.word	0x00013280
        /*0794*/ 	.short	0x0100
        /*0796*/ 	.byte	0x06
	.zero		1


	//   ....[12]....
        /*0798*/ 	.word	0x00000520
        /*079c*/ 	.word	0x000000ff
        /*07a0*/ 	.word	0x00013278
        /*07a4*/ 	.short	0x0100
        /*07a6*/ 	.byte	0x06
	.zero		1


	//   ....[13]....
        /*07a8*/ 	.word	0x00000530
        /*07ac*/ 	.word	0x000000ff
        /*07b0*/ 	.word	0x00013288
        /*07b4*/ 	.short	0x0100
        /*07b6*/ 	.byte	0x06
	.zero		1


	//   ....[14]....
        /*07b8*/ 	.word	0x00000660
        /*07bc*/ 	.word	0x000000ff
        /*07c0*/ 	.word	0x00013290
        /*07c4*/ 	.short	0x0100
        /*07c6*/ 	.byte	0x08
	.zero		1


	//   ....[15]....
        /*07c8*/ 	.word	0x00000670
        /*07cc*/ 	.word	0x000000ff
        /*07d0*/ 	.word	0x000132a0
        /*07d4*/ 	.short	0x0100
        /*07d6*/ 	.byte	0x08
	.zero		1


	//   ....[16]....
        /*07d8*/ 	.word	0x00000680
        /*07dc*/ 	.word	0x000000ff
        /*07e0*/ 	.word	0x00013298
        /*07e4*/ 	.short	0x0100
        /*07e6*/ 	.byte	0x08
	.zero		1


	//   ....[17]....
        /*07e8*/ 	.word	0x00000690
        /*07ec*/ 	.word	0x000000ff
        /*07f0*/ 	.word	0x000132a8
        /*07f4*/ 	.short	0x0100
        /*07f6*/ 	.byte	0x08
	.zero		1


	//   ....[18]....
        /*07f8*/ 	.word	0x000007e0
        /*07fc*/ 	.word	0x000000ff
        /*0800*/ 	.word	0x000132b0
        /*0804*/ 	.short	0x0100
        /*0806*/ 	.byte	0x08
	.zero		1


	//   ....[19]....
        /*0808*/ 	.word	0x000007f0
        /*080c*/ 	.word	0x000000ff
        /*0810*/ 	.word	0x000132c0
        /*0814*/ 	.short	0x0100
        /*0816*/ 	.byte	0x08
	.zero		1


	//   ....[20]....
        /*0818*/ 	.word	0x00000800
        /*081c*/ 	.word	0x000000ff
        /*0820*/ 	.word	0x000132b8
        /*0824*/ 	.short	0x0100
        /*0826*/ 	.byte	0x08
	.zero		1


	//   ....[21]....
        /*0828*/ 	.word	0x00000810
        /*082c*/ 	.word	0x000000ff
        /*0830*/ 	.word	0x000132c8
        /*0834*/ 	.short	0x0100
        /*0836*/ 	.byte	0x08
	.zero		1


	//   ....[22]....
        /*0838*/ 	.word	0x00001390
        /*083c*/ 	.word	0x00000019
        /*0840*/ 	.word	0x00013200
        /*0844*/ 	.short	0x010a
        /*0846*/ 	.byte	0x3f
	.zero		1


	//   ....[23]....
        /*0848*/ 	.word	0x00001410
        /*084c*/ 	.word	0x00000005
        /*0850*/ 	.word	0x00013230
        /*0854*/ 	.short	0x010a
        /*0856*/ 	.byte	0x3f
	.zero		1


	//   ....[24]....
        /*0858*/ 	.word	0x00001490
        /*085c*/ 	.word	0x00000005
        /*0860*/ 	.word	0x00013230
        /*0864*/ 	.short	0x010a
        /*0866*/ 	.byte	0x3f
	.zero		1


	//   ....[25]....
        /*0868*/ 	.word	0x000019a0
        /*086c*/ 	.word	0x00000028
        /*0870*/ 	.word	0x00000000
        /*0874*/ 	.short	0x0101
        /*0876*/ 	.byte	0x3f
	.zero		1


	//   ....[26]....
        /*0878*/ 	.word	0x00003d40
        /*087c*/ 	.word	0x000000ff
        /*0880*/ 	.word	0x00013230
        /*0884*/ 	.short	0x010a
        /*0886*/ 	.byte	0x12
	.zero		1


	//   ....[27]....
        /*0888*/ 	.word	0x00003d80
        /*088c*/ 	.word	0x000000ff
        /*0890*/ 	.word	0x00013230
        /*0894*/ 	.short	0x010a
        /*0896*/ 	.byte	0x12
	.zero		1


	//   ....[28]....
        /*0898*/ 	.word	0x000041d0
        /*089c*/ 	.word	0x000000ff
        /*08a0*/ 	.word	0x00013250
        /*08a4*/ 	.short	0x010a
        /*08a6*/ 	.byte	0x09
	.zero		1


	//   ....[29]....
        /*08a8*/ 	.word	0x00004210
        /*08ac*/ 	.word	0x000000ff
        /*08b0*/ 	.word	0x00013250
        /*08b4*/ 	.short	0x010a
        /*08b6*/ 	.byte	0x09
	.zero		1


	//   ....[30]....
        /*08b8*/ 	.word	0x000044e0
        /*08bc*/ 	.word	0x000000ff
        /*08c0*/ 	.word	0x00000000
        /*08c4*/ 	.short	0x0101
        /*08c6*/ 	.byte	0x12
	.zero		1


	//   ....[31]....
        /*08c8*/ 	.word	0x00005a90
        /*08cc*/ 	.word	0x000000ff
        /*08d0*/ 	.word	0x00000000
        /*08d4*/ 	.short	0x0101
        /*08d6*/ 	.byte	0x06
	.zero		1


	//   ....[32]....
        /*08d8*/ 	.word	0x00005f70
        /*08dc*/ 	.word	0x000000ff
        /*08e0*/ 	.word	0x00013250
        /*08e4*/ 	.short	0x010a
        /*08e6*/ 	.byte	0x06
	.zero		1


	//   ....[33]....
        /*08e8*/ 	.word	0x00005fb0
        /*08ec*/ 	.word	0x000000ff
        /*08f0*/ 	.word	0x00013250
        /*08f4*/ 	.short	0x010a
        /*08f6*/ 	.byte	0x06
	.zero		1


	//   ....[34]....
        /*08f8*/ 	.word	0x00006a00
        /*08fc*/ 	.word	0x000000ff
        /*0900*/ 	.word	0x00000000
        /*0904*/ 	.short	0x0101
        /*0906*/ 	.byte	0x06
	.zero		1


	//   ....[35]....
        /*0908*/ 	.word	0x000075e0
        /*090c*/ 	.word	0x000000ff
        /*0910*/ 	.word	0x00000000
        /*0914*/ 	.short	0x0101
        /*0916*/ 	.byte	0x04
	.zero		1


	//   ....[36]....
        /*0918*/ 	.word	0x00008ba0
        /*091c*/ 	.word	0x00000004
        /*0920*/ 	.word	0x00013280
        /*0924*/ 	.short	0x010a
        /*0926*/ 	.byte	0x3f
	.zero		1


	//   ....[37]....
        /*0928*/ 	.word	0x000090c0
        /*092c*/ 	.word	0x00000004
        /*0930*/ 	.word	0x00013270
        /*0934*/ 	.short	0x0107
        /*0936*/ 	.byte	0x3f
	.zero		1


	//   ....[38]....
        /*0938*/ 	.word	0x00009180
        /*093c*/ 	.word	0x00000004
        /*0940*/ 	.word	0x00013270
        /*0944*/ 	.short	0x0101
        /*0946*/ 	.byte	0x3f
	.zero		1


	//   ....[39]....
        /*0948*/ 	.word	0x000091b0
        /*094c*/ 	.word	0x00000004
        /*0950*/ 	.word	0x00013240
        /*0954*/ 	.short	0x010a
        /*0956*/ 	.byte	0x3f
	.zero		1


	//   ....[40]....
        /*0958*/ 	.word	0x00009790
        /*095c*/ 	.word	0x00000004
        /*0960*/ 	.word	0x00013230
        /*0964*/ 	.short	0x0107
        /*0966*/ 	.byte	0x3f
	.zero		1


	//   ....[41]....
        /*0968*/ 	.word	0x00009860
        /*096c*/ 	.word	0x00000004
        /*0970*/ 	.word	0x00013230
        /*0974*/ 	.short	0x0101
        /*0976*/ 	.byte	0x3f
	.zero		1


	//   ....[42]....
        /*0978*/ 	.word	0x0000a210
        /*097c*/ 	.word	0x000000ff
        /*0980*/ 	.word	0x00013200
        /*0984*/ 	.short	0x0107
        /*0986*/ 	.byte	0x2a
	.zero		1


	//   ....[43]....
        /*0988*/ 	.word	0x0000a260
        /*098c*/ 	.word	0x000000ff
        /*0990*/ 	.word	0x00013200
        /*0994*/ 	.short	0x0101
        /*0996*/ 	.byte	0x2a
	.zero		1


	//   ....[44]....
        /*0998*/ 	.word	0x0000a290
        /*099c*/ 	.word	0x000000ff
        /*09a0*/ 	.word	0x00013220
        /*09a4*/ 	.short	0x010a
        /*09a6*/ 	.byte	0x2a
	.zero		1


	//   ....[45]....
        /*09a8*/ 	.word	0x0000a7c0
        /*09ac*/ 	.word	0x00000000
        /*09b0*/ 	.word	0x00013280
        /*09b4*/ 	.short	0x010a
        /*09b6*/ 	.byte	0x3f
	.zero		1


	//   ....[46]....
        /*09b8*/ 	.word	0x0000ac80
        /*09bc*/ 	.word	0x00000000
        /*09c0*/ 	.word	0x00013270
        /*09c4*/ 	.short	0x0107
        /*09c6*/ 	.byte	0x3f
	.zero		1


	//   ....[47]....
        /*09c8*/ 	.word	0x0000ad40
        /*09cc*/ 	.word	0x00000000
        /*09d0*/ 	.word	0x00013270
        /*09d4*/ 	.short	0x0101
        /*09d6*/ 	.byte	0x3f
	.zero		1


	//   ....[48]....
        /*09d8*/ 	.word	0x0000ad70
        /*09dc*/ 	.word	0x00000000
        /*09e0*/ 	.word	0x00013240
        /*09e4*/ 	.short	0x010a
        /*09e6*/ 	.byte	0x3f
	.zero		1


	//   ....[49]....
        /*09e8*/ 	.word	0x0000b1d0
        /*09ec*/ 	.word	0x00000000
        /*09f0*/ 	.word	0x00013230
        /*09f4*/ 	.short	0x0107
        /*09f6*/ 	.byte	0x3f
	.zero		1


	//   ....[50]....
        /*09f8*/ 	.word	0x0000b290
        /*09fc*/ 	.word	0x00000000
        /*0a00*/ 	.word	0x00013230
        /*0a04*/ 	.short	0x0101
        /*0a06*/ 	.byte	0x3f
	.zero		1


	//   ....[51]....
        /*0a08*/ 	.word	0x0000b320
        /*0a0c*/ 	.word	0x00000000
        /*0a10*/ 	.word	0x00013270
        /*0a14*/ 	.short	0x010a
        /*0a16*/ 	.byte	0x3f
	.zero		1


	//   ....[52]....
        /*0a18*/ 	.word	0x0000b3b0
        /*0a1c*/ 	.word	0x00000000
        /*0a20*/ 	.word	0x00013260
        /*0a24*/ 	.short	0x010a
        /*0a26*/ 	.byte	0x3f
	.zero		1


	//   ....[53]....
        /*0a28*/ 	.word	0x0000b790
        /*0a2c*/ 	.word	0x00000000
        /*0a30*/ 	.word	0x00013250
        /*0a34*/ 	.short	0x0101
        /*0a36*/ 	.byte	0x3f
	.zero		1


	//   ....[54]....
        /*0a38*/ 	.word	0x0000b820
        /*0a3c*/ 	.word	0x00000000
        /*0a40*/ 	.word	0x00000000
        /*0a44*/ 	.short	0x0101
        /*0a46*/ 	.byte	0x3f
	.zero		1


	//   ....[55]....
        /*0a48*/ 	.word	0x0000b8d0
        /*0a4c*/ 	.word	0x00000002
        /*0a50*/ 	.word	0x00013270
        /*0a54*/ 	.short	0x010a
        /*0a56*/ 	.byte	0x3f
	.zero		1


	//   ....[56]....
        /*0a58*/ 	.word	0x0000b970
        /*0a5c*/ 	.word	0x00000002
        /*0a60*/ 	.word	0x00013260
        /*0a64*/ 	.short	0x010a
        /*0a66*/ 	.byte	0x3f
	.zero		1


	//   ....[57]....
        /*0a68*/ 	.word	0x0000bd50
        /*0a6c*/ 	.word	0x00000002
        /*0a70*/ 	.word	0x00013250
        /*0a74*/ 	.short	0x0101
        /*0a76*/ 	.byte	0x3f
	.zero		1


	//   ....[58]....
        /*0a78*/ 	.word	0x0000be40
        /*0a7c*/ 	.word	0x00000002
        /*0a80*/ 	.word	0x00000000
        /*0a84*/ 	.short	0x0101
        /*0a86*/ 	.byte	0x3f
	.zero		1


	//   ....[59]....
        /*0a88*/ 	.word	0x0000bef0
        /*0a8c*/ 	.word	0x00000004
        /*0a90*/ 	.word	0x00013220
        /*0a94*/ 	.short	0x010a
        /*0a96*/ 	.byte	0x3f
	.zero		1


	//   ....[60]....
        /*0a98*/ 	.word	0x0000c050
        /*0a9c*/ 	.word	0x00000003
        /*0aa0*/ 	.word	0x00013240
        /*0aa4*/ 	.short	0x010a
        /*0aa6*/ 	.byte	0x3f
	.zero		1


	//   ....[61]....
        /*0aa8*/ 	.word	0x0000c0e0
        /*0aac*/ 	.word	0x0000001d
        /*0ab0*/ 	.word	0x00013240
        /*0ab4*/ 	.short	0x010a
        /*0ab6*/ 	.byte	0x3f
	.zero		1


	//   ....[62]....
        /*0ab8*/ 	.word	0x0000c120
        /*0abc*/ 	.word	0x00000003
        /*0ac0*/ 	.word	0x00013260
        /*0ac4*/ 	.short	0x010a
        /*0ac6*/ 	.byte	0x3f
	.zero		1


	//   ....[63]....
        /*0ac8*/ 	.word	0x0000c160
        /*0acc*/ 	.word	0x0000001d
        /*0ad0*/ 	.word	0x00013260
        /*0ad4*/ 	.short	0x010a
        /*0ad6*/ 	.byte	0x3f
	.zero		1


	//   ....[64]....
        /*0ad8*/ 	.word	0x0000c1a0
        /*0adc*/ 	.word	0x00000003
        /*0ae0*/ 	.word	0x00013280
        /*0ae4*/ 	.short	0x010a
        /*0ae6*/ 	.byte	0x3f
	.zero		1


	//   ....[65]....
        /*0ae8*/ 	.word	0x0000c1e0
        /*0aec*/ 	.word	0x0000001d
        /*0af0*/ 	.word	0x00013280
        /*0af4*/ 	.short	0x010a
        /*0af6*/ 	.byte	0x3f
	.zero		1


	//   ....[66]....
        /*0af8*/ 	.word	0x0000c240
        /*0afc*/ 	.word	0x00000019
        /*0b00*/ 	.word	0x00013200
        /*0b04*/ 	.short	0x010a
        /*0b06*/ 	.byte	0x3f
	.zero		1


	//   ....[67]....
        /*0b08*/ 	.word	0x0000c290
        /*0b0c*/ 	.word	0x00000005
        /*0b10*/ 	.word	0x00013230
        /*0b14*/ 	.short	0x010a
        /*0b16*/ 	.byte	0x3f
	.zero		1


	//   ....[68]....
        /*0b18*/ 	.word	0x0000c2f0
        /*0b1c*/ 	.word	0x00000004
        /*0b20*/ 	.word	0x00013230
        /*0b24*/ 	.short	0x010a
        /*0b26*/ 	.byte	0x3f
	.zero		1


	//   ....[69]....
        /*0b28*/ 	.word	0x0000c350
        /*0b2c*/ 	.word	0x00000004
        /*0b30*/ 	.word	0x00013250
        /*0b34*/ 	.short	0x010a
        /*0b36*/ 	.byte	0x3f
	.zero		1


	//   ....[70]....
        /*0b38*/ 	.word	0x0000c3b0
        /*0b3c*/ 	.word	0x00000007
        /*0b40*/ 	.word	0x00013250
        /*0b44*/ 	.short	0x010a
        /*0b46*/ 	.byte	0x3f
	.zero		1


	//   ....[71]....
        /*0b48*/ 	.word	0x0000c4b0
        /*0b4c*/ 	.word	0x00000004
        /*0b50*/ 	.word	0x00013280
        /*0b54*/ 	.short	0x010a
        /*0b56*/ 	.byte	0x3f
	.zero		1


	//   ....[72]....
        /*0b58*/ 	.word	0x0000cb50
        /*0b5c*/ 	.word	0x00000004
        /*0b60*/ 	.word	0x00013240
        /*0b64*/ 	.short	0x010a
        /*0b66*/ 	.byte	0x3f
	.zero		1


	//   ....[73]....
        /*0b68*/ 	.word	0x0000d980
        /*0b6c*/ 	.word	0x0000001c
        /*0b70*/ 	.word	0x00013220
        /*0b74*/ 	.short	0x010a
        /*0b76*/ 	.byte	0x3f
	.zero		1


	//   ....[74]....
        /*0b78*/ 	.word	0x0000d9d0
        /*0b7c*/ 	.word	0x00000000
        /*0b80*/ 	.word	0x00013280
        /*0b84*/ 	.short	0x010a
        /*0b86*/ 	.byte	0x3f
	.zero		1


	//   ....[75]....
        /*0b88*/ 	.word	0x0000e090
        /*0b8c*/ 	.word	0x00000000
        /*0b90*/ 	.word	0x00013240
        /*0b94*/ 	.short	0x010a
        /*0b96*/ 	.byte	0x3f
	.zero		1


	//   ....[76]....
        /*0b98*/ 	.word	0x0000e640
        /*0b9c*/ 	.word	0x00000000
        /*0ba0*/ 	.word	0x00013270
        /*0ba4*/ 	.short	0x010a
        /*0ba6*/ 	.byte	0x3f
	.zero		1


	//   ....[77]....
        /*0ba8*/ 	.word	0x0000e690
        /*0bac*/ 	.word	0x00000000
        /*0bb0*/ 	.word	0x00013260
        /*0bb4*/ 	.short	0x010a
        /*0bb6*/ 	.byte	0x3f
	.zero		1


	//   ....[78]....
        /*0bb8*/ 	.word	0x0000e6e0
        /*0bbc*/ 	.word	0x00000002
        /*0bc0*/ 	.word	0x00013270
        /*0bc4*/ 	.short	0x010a
        /*0bc6*/ 	.byte	0x3f
	.zero		1


	//   ....[79]....
        /*0bc8*/ 	.word	0x0000e730
        /*0bcc*/ 	.word	0x00000002
        /*0bd0*/ 	.word	0x00013260
        /*0bd4*/ 	.short	0x010a
        /*0bd6*/ 	.byte	0x3f
	.zero		1


	//   ....[80]....
        /*0bd8*/ 	.word	0x0000e780
        /*0bdc*/ 	.word	0x00000004
        /*0be0*/ 	.word	0x00013220
        /*0be4*/ 	.short	0x010a
        /*0be6*/ 	.byte	0x3f
	.zero		1


	//   ....[81]....
        /*0be8*/ 	.word	0x0000e7d0
        /*0bec*/ 	.word	0x00000003
        /*0bf0*/ 	.word	0x00013240
        /*0bf4*/ 	.short	0x010a
        /*0bf6*/ 	.byte	0x3f
	.zero		1


	//   ....[82]....
        /*0bf8*/ 	.word	0x0000e820
        /*0bfc*/ 	.word	0x0000001d
        /*0c00*/ 	.word	0x00013240
        /*0c04*/ 	.short	0x010a
        /*0c06*/ 	.byte	0x3f
	.zero		1


	//   ....[83]....
        /*0c08*/ 	.word	0x0000e870
        /*0c0c*/ 	.word	0x00000003
        /*0c10*/ 	.word	0x00013260
        /*0c14*/ 	.short	0x010a
        /*0c16*/ 	.byte	0x3f
	.zero		1


	//   ....[84]....
        /*0c18*/ 	.word	0x0000e8c0
        /*0c1c*/ 	.word	0x0000001d
        /*0c20*/ 	.word	0x00013260
        /*0c24*/ 	.short	0x010a
        /*0c26*/ 	.byte	0x3f
	.zero		1


	//   ....[85]....
        /*0c28*/ 	.word	0x0000e910
        /*0c2c*/ 	.word	0x00000003
        /*0c30*/ 	.word	0x00013280
        /*0c34*/ 	.short	0x010a
        /*0c36*/ 	.byte	0x3f
	.zero		1


	//----- nvinfo : EIATTR_NUM_MBARRIERS
	.align		4
.L_1398:
        /*0c38*/ 	.byte	0x03, 0x38
        /*0c3a*/ 	.short	0x0016


	//----- nvinfo : EIATTR_EXIT_INSTR_OFFSETS
	.align		4
        /*0c3c*/ 	.byte	0x04, 0x1c
        /*0c3e*/ 	.short	(.L_1400 - .L_1399)


	//   ....[0]....
.L_1399:
        /*0c40*/ 	.word	0x00000930


	//   ....[1]....
        /*0c44*/ 	.word	0x00007880


	//   ....[2]....
        /*0c48*/ 	.word	0x0000bf60


	//   ....[3]....
        /*0c4c*/ 	.word	0x0000c230


	//----- nvinfo : EIATTR_MAX_THREADS
	.align		4
.L_1400:
        /*0c50*/ 	.byte	0x04, 0x05
        /*0c52*/ 	.short	(.L_1402 - .L_1401)
.L_1401:
        /*0c54*/ 	.word	0x00000200
        /*0c58*/ 	.word	0x00000001
        /*0c5c*/ 	.word	0x00000001


	//----- nvinfo : EIATTR_CRS_STACK_SIZE
	.align		4
.L_1402:
        /*0c60*/ 	.byte	0x04, 0x1e
        /*0c62*/ 	.short	(.L_1404 - .L_1403)
.L_1403:
        /*0c64*/ 	.word	0x00000000


	//----- nvinfo : EIATTR_CBANK_PARAM_SIZE
	.align		4
.L_1404:
        /*0c68*/ 	.byte	0x03, 0x19
        /*0c6a*/ 	.short	0x0a70


	//----- nvinfo : EIATTR_PARAM_CBANK
	.align		4
        /*0c6c*/ 	.byte	0x04, 0x0a
        /*0c6e*/ 	.short	(.L_1406 - .L_1405)
	.align		4
.L_1405:
        /*0c70*/ 	.word	index@(.nv.constant0._ZN7cutlass13device_kernelIN5flash11enable_sm90INS1_16FlashAttnFwdSm90INS1_25CollectiveMainloopFwdSm90ILi2EN4cute5tupleIJNS5_1CILi1EEES8_S8_EEENS6_IJNS7_ILi192EEENS7_ILi160EEENS7_ILi64EEEEEELi64ENS_12float_e4m3_tEfNS_4arch4Sm90ELb0ELb0ELb0ELb0ELb1ELb0ELb0ELb1ELb1ELb1ELb0ELb0EEENS1_21CollectiveEpilogueFwdINS6_IJSA_SC_SB_EEES9_NS_10bfloat16_tESG_Li384ELb0ELb1ELb0ELb1EEENS1_29StaticPersistentTileSchedulerILb0EEEEEEEEEvNT_6ParamsE)
        /*0c74*/ 	.short	0x0210
        /*0c76*/ 	.short	0x0a70


	//----- nvinfo : EIATTR_SW_WAR
	.align		4
.L_1406:
        /*0c78*/ 	.byte	0x04, 0x36
        /*0c7a*/ 	.short	(.L_1408 - .L_1407)
.L_1407:
        /*0c7c*/ 	.word	0x00000008
.L_1408:


//--------------------- .nv.info._ZN7cutlass13device_kernelIN5flash11enable_sm90INS1_16FlashAttnFwdSm90INS1_25CollectiveMainloopFwdSm90ILi2EN4cute5tupleIJNS5_1CILi1EEES8_S8_EEENS6_IJNS7_ILi192EEENS7_ILi160EEENS7_ILi64EEEEEELi64ENS_12float_e4m3_tEfNS_4arch4Sm90ELb0ELb0ELb0ELb1ELb1ELb0ELb0ELb1ELb1ELb1ELb0ELb0EEENS1_21CollectiveEpilogueFwdINS6_IJSA_SC_SB_EEES9_NS_10bfloat16_tESG_Li384ELb1ELb1ELb0ELb1EEENS1_36VarlenDynamicPersistentTileSchedulerILi192ELi160ELi384ELi128ELb0ELb1ELb1ELb0ELb1ELb1EEEEEEEEEvNT_6ParamsE --------------------------
	.section	.nv.info._ZN7cutlass13device_kernelIN5flash11enable_sm90INS1_16FlashAttnFwdSm90INS1_25CollectiveMainloopFwdSm90ILi2EN4cute5tupleIJNS5_1CILi1EEES8_S8_EEENS6_IJNS7_ILi192EEENS7_ILi160EEENS7_ILi64EEEEEELi64ENS_12float_e4m3_tEfNS_4arch4Sm90ELb0ELb0ELb0ELb1ELb1ELb0ELb0ELb1ELb1ELb1ELb0ELb0EEENS1_21CollectiveEpilogueFwdINS6_IJSA_SC_SB_EEES9_NS_10bfloat16_tESG_Li384ELb1ELb1ELb0ELb1EEENS1_36VarlenDynamicPersistentTileSchedulerILi192ELi160ELi384ELi128ELb0ELb1ELb1ELb0ELb1ELb1EEEEEEEEEvNT_6ParamsE,"",@"SHT_CUDA_INFO"
	.sectionflags	@""
	.align	4


	//----- nvinfo : EIATTR_CUDA_API_VERSION
	.align		4
        /*0000*/ 	.byte	0x04, 0x37
        /*0002*/ 	.short	(.L_1410 - .L_1409)
.L_1409:
        /*0004*/ 	.word	0x00000082


	//----- nvinfo : EIATTR_KPARAM_INFO
	.align		4
.L_1410:
        /*0008*/ 	.byte	0x04, 0x17
        /*000a*/ 	.short	(.L_1412 - .L_1411)
.L_1411:
        /*000c*/ 	.word	0x00000000
        /*0010*/ 	.short	0x0000
        /*0012*/ 	.short	0x0070
        /*0014*/ 	.byte	0x00, 0xf0, 0x01, 0x2a


	//----- nvinfo : EIATTR_SPARSE_MMA_MASK
	.align		4
.L_1412:
        /*0018*/ 	.byte	0x03, 0x50
        /*001a*/ 	.short	0x0000


	//----- nvinfo : EIATTR_MAXREG_COUNT
	.align		4
        /*001c*/ 	.byte	0x03, 0x1b
        /*001e*/ 	.short	0x0080


	//----- nvinfo : EIATTR_NUM_BARRIERS
	.align		4
        /*0020*/ 	.byte	0x02, 0x4c
        /*0022*/ 	.byte	0x09
	.zero		1


	//----- nvinfo : EIATTR_EXTERNS
	.align		4
        /*0024*/ 	.byte	0x04, 0x0f
        /*0026*/ 	.short	(.L_1414 - .L_1413)


	//   ....[0]....
	.align		4
.L_1413:
        /*0028*/ 	.word	index@(__assertfail)


	//----- nvinfo : EIATTR_ANNOTATIONS
	.align		4
.L_1414:
        /*002c*/ 	.byte	0x04, 0x55
        /*002e*/ 	.short	(.L_1416 - .L_1415)


	//   ....[0]....
.L_1415:
        /* <DEDUP_REMOVED lines=44> */


	//----- nvinfo : EIATTR_MERCURY_ISA_VERSION
	.align		4
.L_1416:
        /*02e0*/ 	.byte	0x03, 0x5f
        /*02e2*/ 	.short	0x0101


	//----- nvinfo : EIATTR_UNUSED_LOAD_BYTE_OFFSET
	.align		4
        /*02e4*/ 	.byte	0x04, 0x44
        /*02e6*/ 	.short	(.L_1418 - .L_1417)


	//   ....[0]....
.L_1417:
        /*02e8*/ 	.word	0x00000940
        /*02ec*/ 	.word	0x0000fff0


	//   ....[1]....
        /*02f0*/ 	.word	0x00006b70
        /*02f4*/ 	.word	0x0000fff0


	//----- nvinfo : EIATTR_INT_WARP_WIDE_INSTR_OFFSETS
	.align		4
.L_1418:
        /*02f8*/ 	.byte	0x04, 0x31
        /*02fa*/ 	.short	(.L_1420 - .L_1419)


	//   ....[0]....
.L_1419:
        /*02fc*/ 	.word	0x000000c0


	//   ....[1]....
        /*0300*/ 	.word	0x000000d0


	//   ....[2]....
        /*0304*/ 	.word	0x00000170


	//   ....[3]....
        /*0308*/ 	.word	0x00009ab0


	//   ....[4]....
        /*030c*/ 	.word	0x00009b40


	//   ....[5]....
        /*0310*/ 	.word	0x0000d850


	//   ....[6]....
        /*0314*/ 	.word	0x0000d8e0


	//----- nvinfo : EIATTR_COOP_GROUP_MASK_REGIDS
	.align		4
.L_1420:
        /*0318*/ 	.byte	0x04, 0x29
        /*031a*/ 	.short	(.L_1422 - .L_1421)


	//   ....[0]....
.L_1421:
        /*031c*/ 	.word	0xffffffff


	//   ....[1]....
        /*0320*/ 	.word	0xffffffff


	//   ....[2]....
        /*0324*/ 	.word	0xffffffff


	//   ....[3]....
        /*0328*/ 	.word	0xffffffff


	//   ....[4]....
        /*032c*/ 	.word	0xffffffff


	//   ....[5]....
        /*0330*/ 	.word	0xffffffff


	//   ....[6]....
        /*0334*/ 	.word	0xffffffff


	//   ....[7]....
        /*0338*/ 	.word	0xffffffff


	//   ....[8]....
        /*033c*/ 	.word	0xffffffff


	//   ....[9]....
        /*0340*/ 	.word	0xffffffff


	//   ....[10]....
        /*0344*/ 	.word	0xffffffff


	//   ....[11]....
        /*0348*/ 	.word	0xffffffff


	//   ....[12]....
        /*034c*/ 	.word	0xffffffff


	//   ....[13]....
        /*0350*/ 	.word	0xffffffff


	//   ....[14]....
        /*0354*/ 	.word	0xffffffff


	//   ....[15]....
        /*0358*/ 	.word	0xffffffff


	//   ....[16]....
        /*035c*/ 	.word	0xffffffff


	//   ....[17]....
        /*0360*/ 	.word	0xffffffff


	//   ....[18]....
        /*0364*/ 	.word	0xffffffff


	//   ....[19]....
        /*0368*/ 	.word	0xffffffff


	//   ....[20]....
        /*036c*/ 	.word	0xffffffff


	//   ....[21]....
        /*0370*/ 	.word	0xffffffff


	//   ....[22]....
        /*0374*/ 	.word	0xffffffff


	//   ....[23]....
        /*0378*/ 	.word	0xffffffff


	//   ....[24]....
        /*037c*/ 	.word	0xffffffff


	//   ....[25]....
        /*0380*/ 	.word	0xffffffff


	//   ....[26]....
        /*0384*/ 	.word	0xffffffff


	//   ....[27]....
        /*0388*/ 	.word	0xffffffff


	//   ....[28]....
        /*038c*/ 	.word	0xffffffff


	//   ....[29]....
        /*0390*/ 	.word	0xffffffff


	//   ....[30]....
        /*0394*/ 	.word	0xffffffff


	//   ....[31]....
        /*0398*/ 	.word	0xffffffff


	//   ....[32]....
        /*039c*/ 	.word	0xffffffff


	//   ....[33]....
        /*03a0*/ 	.word	0xffffffff


	//   ....[34]....
        /*03a4*/ 	.word	0xffffffff


	//   ....[35]....
        /*03a8*/ 	.word	0xffffffff


	//   ....[36]....
        /*03ac*/ 	.word	0xffffffff


	//   ....[37]....
        /*03b0*/ 	.word	0xffffffff


	//   ....[38]....
        /*03b4*/ 	.word	0xffffffff


	//   ....[39]....
        /*03b8*/ 	.word	0xffffffff


	//   ....[40]....
        /*03bc*/ 	.word	0xffffffff


	//   ....[41]....
        /*03c0*/ 	.word	0xffffffff


	//   ....[42]....
        /*03c4*/ 	.word	0xffffffff


	//   ....[43]....
        /*03c8*/ 	.word	0xffffffff


	//   ....[44]....
        /*03cc*/ 	.word	0xffffffff


	//   ....[45]....
        /*03d0*/ 	.word	0xffffffff


	//   ....[46]....
        /*03d4*/ 	.word	0xffffffff


	//   ....[47]....
        /*03d8*/ 	.word	0xffffffff


	//   ....[48]....
        /*03dc*/ 	.word	0xffffffff


	//   ....[49]....
        /*03e0*/ 	.word	0xffffffff


	//   ....[50]....
        /*03e4*/ 	.word	0xffffffff


	//   ....[51]....
        /*03e8*/ 	.word	0xffffffff


	//   ....[52]....
        /*03ec*/ 	.word	0xffffffff


	//   ....[53]....
        /*03f0*/ 	.word	0xffffffff


	//   ....[54]....
        /*03f4*/ 	.word	0xffffffff


	//   ....[55]....
        /*03f8*/ 	.word	0xffffffff


	//   ....[56]....
        /*03fc*/ 	.word	0xffffffff


	//   ....[57]....
        /*0400*/ 	.word	0xffffffff


	//   ....[58]....
        /*0404*/ 	.word	0xffffffff


	//   ....[59]....
        /*0408*/ 	.word	0xffffffff


	//   ....[60]....
        /*040c*/ 	.word	0xffffffff


	//   ....[61]....
        /*0410*/ 	.word	0xffffffff


	//   ....[62]....
        /*0414*/ 	.word	0xffffffff


	//   ....[63]....
        /*0418*/ 	.word	0xffffffff


	//   ....[64]....
        /*041c*/ 	.word	0xffffffff


	//   ....[65]....
        /*0420*/ 	.word	0xffffffff


	//   ....[66]....
        /*0424*/ 	.word	0xffffffff


	//   ....[67]....
        /*0428*/ 	.word	0xffffffff


	//   ....[68]....
        /*042c*/ 	.word	0xffffffff


	//   ....[69]....
        /*0430*/ 	.word	0xffffffff


	//   ....[70]....
        /*0434*/ 	.word	0xffffffff


	//   ....[71]....
        /*0438*/ 	.word	0xffffffff


	//   ....[72]....
        /*043c*/ 	.word	0xffffffff


	//   ....[73]....
        /*0440*/ 	.word	0xffffffff


	//   ....[74]....
        /*0444*/ 	.word	0xffffffff


	//   ....[75]....
        /*0448*/ 	.word	0xffffffff


	//   ....[76]....
        /*044c*/ 	.word	0xffffffff


	//   ....[77]....
        /*0450*/ 	.word	0xffffffff


	//   ....[78]....
        /*0454*/ 	.word	0xffffffff


	//   ....[79]....
        /*0458*/ 	.word	0xffffffff


	//   ....[80]....
        /*045c*/ 	.word	0xffffffff


	//   ....[81]....
        /*0460*/ 	.word	0xffffffff


	//   ....[82]....
        /*0464*/ 	.word	0xffffffff


	//   ....[83]....
        /*0468*/ 	.word	0xffffffff


	//   ....[84]....
        /*046c*/ 	.word	0xffffffff


	//   ....[85]....
        /*0470*/ 	.word	0xffffffff


	//   ....[86]....
        /*0474*/ 	.word	0xffffffff


	//   ....[87]....
        /*0478*/ 	.word	0xffffffff


	//   ....[88]....
        /*047c*/ 	.word	0xffffffff


	//   ....[89]....
        /*0480*/ 	.word	0xffffffff


	//   ....[90]....
        /*0484*/ 	.word	0xffffffff


	//   ....[91]....
        /*0488*/ 	.word	0xffffffff


	//   ....[92]....
        /*048c*/ 	.word	0xffffffff


	//   ....[93]....
        /*0490*/ 	.word	0xffffffff


	//   ....[94]....
        /*0494*/ 	.word	0xffffffff


	//   ....[95]....
        /*0498*/ 	.word	0xffffffff


	//   ....[96]....
        /*049c*/ 	.word	0xffffffff


	//   ....[97]....
        /*04a0*/ 	.word	0xffffffff


	//   ....[98]....
        /*04a4*/ 	.word	0xffffffff


	//   ....[99]....
        /*04a8*/ 	.word	0xffffffff


	//   ....[100]....
        /*04ac*/ 	.word	0xffffffff


	//   ....[101]....
        /*04b0*/ 	.word	0xffffffff


	//   ....[102]....
        /*04b4*/ 	.word	0xffffffff


	//   ....[103]....
        /*04b8*/ 	.word	0xffffffff


	//   ....[104]....
        /*04bc*/ 	.word	0xffffffff


	//   ....[105]....
        /*04c0*/ 	.word	0xffffffff


	//   ....[106]....
        /*04c4*/ 	.word	0xffffffff


	//   ....[107]....
        /*04c8*/ 	.word	0xffffffff


	//   ....[108]....
        /*04cc*/ 	.word	0xffffffff


	//   ....[109]....
        /*04d0*/ 	.word	0xffffffff


	//   ....[110]....
        /*04d4*/ 	.word	0xffffffff


	//   ....[111]....
        /*04d8*/ 	.word	0xffffffff


	//   ....[112]....
        /*04dc*/ 	.word	0xffffffff


	//   ....[113]....
        /*04e0*/ 	.word	0xffffffff


	//   ....[114]....
        /*04e4*/ 	.word	0xffffffff


	//   ....[115]....
        /*04e8*/ 	.word	0xffffffff


	//   ....[116]....
        /*04ec*/ 	.word	0xffffffff


	//   ....[117]....
        /*04f0*/ 	.word	0xffffffff


	//   ....[118]....
        /*04f4*/ 	.word	0xffffffff


	//   ....[119]....
        /*04f8*/ 	.word	0xffffffff


	//   ....[120]....
        /*04fc*/ 	.word	0xffffffff


	//   ....[121]....
        /*0500*/ 	.word	0xffffffff


	//   ....[122]....
        /*0504*/ 	.word	0xffffffff


	//   ....[123]....
        /*0508*/ 	.word	0xffffffff


	//   ....[124]....
        /*050c*/ 	.word	0xffffffff


	//   ....[125]....
        /*0510*/ 	.word	0xffffffff


	//   ....[126]....
        /*0514*/ 	.word	0xffffffff


	//   ....[127]....
        /*0518*/ 	.word	0xffffffff


	//   ....[128]....
        /*051c*/ 	.word	0xffffffff


	//   ....[129]....
        /*0520*/ 	.word	0xffffffff


	//   ....[130]....
        /*0524*/ 	.word	0xffffffff


	//   ....[131]....
        /*0528*/ 	.word	0xffffffff


	//   ....[132]....
        /*052c*/ 	.word	0xffffffff


	//   ....[133]....
        /*0530*/ 	.word	0xffffffff


	//   ....[134]....
        /*0534*/ 	.word	0xffffffff


	//   ....[135]....
        /*0538*/ 	.word	0xffffffff


	//   ....[136]....
        /*053c*/ 	.word	0xffffffff


	//   ....[137]....
        /*0540*/ 	.word	0xffffffff


	//   ....[138]....
        /*0544*/ 	.word	0xffffffff


	//   ....[139]....
        /*0548*/ 	.word	0xffffffff


	//   ....[140]....
        /*054c*/ 	.word	0xffffffff


	//   ....[141]....
        /*0550*/ 	.word	0x0500000f


	//   ....[142]....
        /*0554*/ 	.word	0x0500000f


	//   ....[143]....
        /*0558*/ 	.word	0x0500000f


	//   ....[144]....
        /*055c*/ 	.word	0x0500000f


	//   ....[145]....
        /*0560*/ 	.word	0x0500000f


	//   ....[146]....
        /*0564*/ 	.word	0x0500000f


	//   ....[147]....
        /*0568*/ 	.word	0x0500000f


	//   ....[148]....
        /*056c*/ 	.word	0x0500000f


	//   ....[149]....
        /*0570*/ 	.word	0x0500000f


	//   ....[150]....
        /*0574*/ 	.word	0x0500000f


	//   ....[151]....
        /*0578*/ 	.word	0x0500000f


	//   ....[152]....
        /*057c*/ 	.word	0x0500000f


	//   ....[153]....
        /*0580*/ 	.word	0x0500000f


	//   ....[154]....
        /*0584*/ 	.word	0x0500000f


	//   ....[155]....
        /*0588*/ 	.word	0x0500000f


	//   ....[156]....
        /*058c*/ 	.word	0x0500000f


	//   ....[157]....
        /*0590*/ 	.word	0x0500000f


	//   ....[158]....
        /*0594*/ 	.word	0x0500000f


	//   ....[159]....
        /*0598*/ 	.word	0x0500000f


	//   ....[160]....
        /*059c*/ 	.word	0x0500000f


	//   ....[161]....
        /*05a0*/ 	.word	0x0500000f


	//   ....[162]....
        /*05a4*/ 	.word	0x0500000f


	//   ....[163]....
        /*05a8*/ 	.word	0x0500000f


	//   ....[164]....
        /*05ac*/ 	.word	0x0500000f


	//   ....[165]....
        /*05b0*/ 	.word	0x0500000f


	//   ....[166]....
        /*05b4*/ 	.word	0x0500000f


	//   ....[167]....
        /*05b8*/ 	.word	0x0500000f


	//   ....[168]....
        /*05bc*/ 	.word	0x0500000f


	//   ....[169]....
        /*05c0*/ 	.word	0x0500000f


	//   ....[170]....
        /*05c4*/ 	.word	0x0500000f


	//   ....[171]....
        /*05c8*/ 	.word	0x0500000f


	//   ....[172]....
        /*05cc*/ 	.word	0x0500000f


	//   ....[173]....
        /*05d0*/ 	.word	0x0500000f


	//   ....[174]....
        /*05d4*/ 	.word	0x0500000f


	//   ....[175]....
        /*05d8*/ 	.word	0x0500000f


	//   ....[176]....
        /*05dc*/ 	.word	0x0500000f


	//   ....[177]....
        /*05e0*/ 	.word	0x0500000f


	//   ....[178]....
        /*05e4*/ 	.word	0x0500000f


	//   ....[179]....
        /*05e8*/ 	.word	0x0500000f


	//   ....[180]....
        /*05ec*/ 	.word	0x0500000f


	//   ....[181]....
        /*05f0*/ 	.word	0x0500000f


	//   ....[182]....
        /*05f4*/ 	.word	0x0500000f


	//   ....[183]....
        /*05f8*/ 	.word	0x0500000f


	//   ....[184]....
        /*05fc*/ 	.word	0x0500000f


	//   ....[185]....
        /*0600*/ 	.word	0x0500000f


	//   ....[186]....
        /*0604*/ 	.word	0x0500000f


	//   ....[187]....
        /*0608*/ 	.word	0x0500000f


	//   ....[188]....
        /*060c*/ 	.word	0x0500000f


	//   ....[189]....
        /*0610*/ 	.word	0x0500000f


	//   ....[190]....
        /*0614*/ 	.word	0x0500000f


	//   ....[191]....
        /*0618*/ 	.word	0x0500000f


	//   ....[192]....
        /*061c*/ 	.word	0x0500000f


	//   ....[193]....
        /*0620*/ 	.word	0x0500000f


	//   ....[194]....
        /*0624*/ 	.word	0x0500000f


	//----- nvinfo : EIATTR_COOP_GROUP_INSTR_OFFSETS
	.align		4
.L_1422:
        /*0628*/ 	.byte	0x04, 0x28
        /*062a*/ 	.short	(.L_1424 - .L_1423)


	//   ....[0]....
.L_1423:
        /*062c*/ 	.word	0x00000070


	//   ....[1]....
        /*0630*/ 	.word	0x000000b0


	//   ....[2]....
        /*0634*/ 	.word	0x000002d0


	//   ....[3]....
        /*0638*/ 	.word	0x00000430


	//   ....[4]....
        /*063c*/ 	.word	0x00000550


	//   ....[5]....
        /*0640*/ 	.word	0x000006b0


	//   ....[6]....
        /*0644*/ 	.word	0x000014c0


	//   ....[7]....
        /*0648*/ 	.word	0x00002720


	//   ....[8]....
        /*064c*/ 	.word	0x00002820


	//   ....[9]....
        /*0650*/ 	.word	0x00002c30


	//   ....[10]....
        /*0654*/ 	.word	0x00002d40


	//   ....[11]....
        /*0658*/ 	.word	0x00004cb0


	//   ....[12]....
        /*065c*/ 	.word	0x00004cc0


	//   ....[13]....
        /*0660*/ 	.word	0x00004cf0


	//   ....[14]....
        /*0664*/ 	.word	0x00004d00


	//   ....[15]....
        /*0668*/ 	.word	0x000065d0


	//   ....[16]....
        /*066c*/ 	.word	0x000065e0


	//   ....[17]....
        /*0670*/ 	.word	0x00006660


	//   ....[18]....
        /*0674*/ 	.word	0x00006670


	//   ....[19]....
        /*0678*/ 	.word	0x000070d0


	//   ....[20]....
        /*067c*/ 	.word	0x000070e0


	//   ....[21]....
        /*0680*/ 	.word	0x000070f0


	//   ....[22]....
        /*0684*/ 	.word	0x00007100


	//   ....[23]....
        /*0688*/ 	.word	0x00007110


	//   ....[24]....
        /*068c*/ 	.word	0x00007120


	//   ....[25]....
        /*0690*/ 	.word	0x00007130


	//   ....[26]....
        /*0694*/ 	.word	0x00007140


	//   ....[27]....
        /*0698*/ 	.word	0x00007170


	//   ....[28]....
        /*069c*/ 	.word	0x00007180


	//   ....[29]....
        /*06a0*/ 	.word	0x000071a0


	//   ....[30]....
        /*06a4*/ 	.word	0x000071b0


	//   ....[31]....
        /*06a8*/ 	.word	0x000071e0


	//   ....[32]....
        /*06ac*/ 	.word	0x000071f0


	//   ....[33]....
        /*06b0*/ 	.word	0x00007220


	//   ....[34]....
        /*06b4*/ 	.word	0x00007240


	//   ....[35]....
        /*06b8*/ 	.word	0x000076a0


	//   ....[36]....
        /*06bc*/ 	.word	0x000076e0


	//   ....[37]....
        /*06c0*/ 	.word	0x00007710


	//   ....[38]....
        /*06c4*/ 	.word	0x00007740


	//   ....[39]....
        /*06c8*/ 	.word	0x00007c60


	//   ....[40]....
        /*06cc*/ 	.word	0x00007ca0


	//   ....[41]....
        /*06d0*/ 	.word	0x00007cc0


	//   ....[42]....
        /*06d4*/ 	.word	0x00007d00


	//   ....[43]....
        /*06d8*/ 	.word	0x00007d20


	//   ....[44]....
        /*06dc*/ 	.word	0x00007d30


	//   ....[45]....
        /*06e0*/ 	.word	0x00007d50


	//   ....[46]....
        /*06e4*/ 	.word	0x00007d70


	//   ....[47]....
        /*06e8*/ 	.word	0x00008640


	//   ....[48]....
        /*06ec*/ 	.word	0x00008670


	//   ....[49]....
        /*06f0*/ 	.word	0x000086b0


	//   ....[50]....
        /*06f4*/ 	.word	0x000086e0


	//   ....[51]....
        /*06f8*/ 	.word	0x00008710


	//   ....[52]....
        /*06fc*/ 	.word	0x00008720


	//   ....[53]....
        /*0700*/ 	.word	0x00008730


	//   ....[54]....
        /*0704*/ 	.word	0x00008750


	//   ....[55]....
        /*0708*/ 	.word	0x000088a0


	//   ....[56]....
        /*070c*/ 	.word	0x00008a70


	//   ....[57]....
        /*0710*/ 	.word	0x00008aa0


	//   ....[58]....
        /*0714*/ 	.word	0x00008ad0


	//   ....[59]....
        /*0718*/ 	.word	0x00008b00


	//   ....[60]....
        /*071c*/ 	.word	0x00008b30


	//   ....[61]....
        /*0720*/ 	.word	0x00008b70


	//   ....[62]....
        /*0724*/ 	.word	0x00008cc0


	//   ....[63]....
        /*0728*/ 	.word	0x00008cf0


	//   ....[64]....
        /*072c*/ 	.word	0x00008d20


	//   ....[65]....
        /*0730*/ 	.word	0x00008d50


	//   ....[66]....
        /*0734*/ 	.word	0x00008d80


	//   ....[67]....
        /*0738*/ 	.word	0x00008dc0


	//   ....[68]....
        /*073c*/ 	.word	0x00008e40


	//   ....[69]....
        /*0740*/ 	.word	0x00008e80


	//   ....[70]....
        /*0744*/ 	.word	0x00008f10


	//   ....[71]....
        /*0748*/ 	.word	0x0000ab10


	//   ....[72]....
        /*074c*/ 	.word	0x0000ab20


	//   ....[73]....
        /*0750*/ 	.word	0x0000ab80


	//   ....[74]....
        /*0754*/ 	.word	0x0000abb0


	//   ....[75]....
        /*0758*/ 	.word	0x0000abf0


	//   ....[76]....
        /*075c*/ 	.word	0x0000ac10


	//   ....[77]....
        /*0760*/ 	.word	0x0000ac20


	//   ....[78]....
        /*0764*/ 	.word	0x0000ac30


	//   ....[79]....
        /*0768*/ 	.word	0x0000acc0


	//   ....[80]....
        /*076c*/ 	.word	0x0000ace0


	//   ....[81]....
        /*0770*/ 	.word	0x0000b170


	//   ....[82]....
        /*0774*/ 	.word	0x0000b180


	//   ....[83]....
        /*0778*/ 	.word	0x0000b1a0


	//   ....[84]....
        /*077c*/ 	.word	0x0000b230


	//   ....[85]....
        /*0780*/ 	.word	0x0000b240


	//   ....[86]....
        /*0784*/ 	.word	0x0000b2b0


	//   ....[87]....
        /*0788*/ 	.word	0x0000b2c0


	//   ....[88]....
        /*078c*/ 	.word	0x0000b2d0


	//   ....[89]....
        /*0790*/ 	.word	0x0000b2e0


	//   ....[90]....
        /*0794*/ 	.word	0x0000b3a0


	//   ....[91]....
        /*0798*/ 	.word	0x0000bc70


	//   ....[92]....
        /*079c*/ 	.word	0x0000bca0


	//   ....[93]....
        /*07a0*/ 	.word	0x0000bd40


	//   ....[94]....
        /*07a4*/ 	.word	0x0000bd60


	//   ....[95]....
        /*07a8*/ 	.word	0x0000bde0


	//   ....[96]....
        /*07ac*/ 	.word	0x0000be00


	//   ....[97]....
        /*07b0*/ 	.word	0x0000be10


	//   ....[98]....
        /*07b4*/ 	.word	0x0000be20


	//   ....[99]....
        /*07b8*/ 	.word	0x0000bf20


	//   ....[100]....
        /*07bc*/ 	.word	0x0000bf30


	//   ....[101]....
        /*07c0*/ 	.word	0x0000bf40


	//   ....[102]....
        /*07c4*/ 	.word	0x0000bf90


	//   ....[103]....
        /*07c8*/ 	.word	0x0000c990


	//   ....[104]....
        /*07cc*/ 	.word	0x0000c9a0


	//   ....[105]....
        /*07d0*/ 	.word	0x0000c9c0


	//   ....[106]....
        /*07d4*/ 	.word	0x0000ca10


	//   ....[107]....
        /*07d8*/ 	.word	0x0000ca20


	//   ....[108]....
        /*07dc*/ 	.word	0x0000ca60


	//   ....[109]....
        /*07e0*/ 	.word	0x0000ca70


	//   ....[110]....
        /*07e4*/ 	.word	0x0000ca80


	//   ....[111]....
        /*07e8*/ 	.word	0x0000cac0


	//   ....[112]....
        /*07ec*/ 	.word	0x0000cb00


	//   ....[113]....
        /*07f0*/ 	.word	0x0000cf40


	//   ....[114]....
        /*07f4*/ 	.word	0x0000cf50


	//   ....[115]....
        /*07f8*/ 	.word	0x0000cf60


	//   ....[116]....
        /*07fc*/ 	.word	0x0000cfa0


	//   ....[117]....
        /*0800*/ 	.word	0x0000cfb0


	//   ....[118]....
        /*0804*/ 	.word	0x0000cff0


	//   ....[119]....
        /*0808*/ 	.word	0x0000d000


	//   ....[120]....
        /*080c*/ 	.word	0x0000d010


	//   ....[121]....
        /*0810*/ 	.word	0x0000d050


	//   ....[122]....
        /*0814*/ 	.word	0x0000d090


	//   ....[123]....
        /*0818*/ 	.word	0x0000e150


	//   ....[124]....
        /*081c*/ 	.word	0x0000e180


	//   ....[125]....
        /*0820*/ 	.word	0x0000e1b0


	//   ....[126]....
        /*0824*/ 	.word	0x0000e1c0


	//   ....[127]....
        /*0828*/ 	.word	0x0000e1f0


	//   ....[128]....
        /*082c*/ 	.word	0x0000e200


	//   ....[129]....
        /*0830*/ 	.word	0x0000e230


	//   ....[130]....
        /*0834*/ 	.word	0x0000e270


	//   ....[131]....
        /*0838*/ 	.word	0x0000e3b0


	//   ....[132]....
        /*083c*/ 	.word	0x0000e3e0


	//   ....[133]....
        /*0840*/ 	.word	0x0000e410


	//   ....[134]....
        /*0844*/ 	.word	0x0000e440


	//   ....[135]....
        /*0848*/ 	.word	0x0000e470


	//   ....[136]....
        /*084c*/ 	.word	0x0000e4b0


	//   ....[137]....
        /*0850*/ 	.word	0x0000e540


	//   ....[138]....
        /*0854*/ 	.word	0x0000e580


	//   ....[139]....
        /*0858*/ 	.word	0x0000e610


	//   ....[140]....
        /*085c*/ 	.word	0x0000ea30


	//   ....[141]....
        /*0860*/ 	.word	0x0000efa0


	//   ....[142]....
        /*0864*/ 	.word	0x0000f090


	//   ....[143]....
        /*0868*/ 	.word	0x0000f120


	//   ....[144]....
        /*086c*/ 	.word	0x0000f1f0


	//   ....[145]....
        /*0870*/ 	.word	0x0000f2a0


	//   ....[146]....
        /*0874*/ 	.word	0x0000f350


	//   ....[147]....
        /*0878*/ 	.word	0x0000f3f0


	//   ....[148]....
        /*087c*/ 	.word	0x0000f490


	//   ....[149]....
        /*0880*/ 	.word	0x0000f540


	//   ....[150]....
        /*0884*/ 	.word	0x0000f5c0


	//   ....[151]....
        /*0888*/ 	.word	0x0000f690


	//   ....[152]....
        /*088c*/ 	.word	0x0000f7c0


	//   ....[153]....
        /*0890*/ 	.word	0x0000f870


	//   ....[154]....
        /*0894*/ 	.word	0x0000f8e0


	//   ....[155]....
        /*0898*/ 	.word	0x0000f9e0


	//   ....[156]....
        /*089c*/ 	.word	0x0000fa40


	//   ....[157]....
        /*08a0*/ 	.word	0x0000fb20


	//   ....[158]....
        /*08a4*/ 	.word	0x0000fb80


	//   ....[159]....
        /*08a8*/ 	.word	0x0000fc20


	//   ....[160]....
        /*08ac*/ 	.word	0x0000fcc0


	//   ....[161]....
        /*08b0*/ 	.word	0x0000fd90


	//   ....[162]....
        /*08b4*/ 	.word	0x0000fe40


	//   ....[163]....
        /*08b8*/ 	.word	0x0000feb0


	//   ....[164]....
        /*08bc*/ 	.word	0x0000ff10


	//   ....[165]....
        /*08c0*/ 	.word	0x00010000


	//   ....[166]....
        /*08c4*/ 	.word	0x00010060


	//   ....[167]....
        /*08c8*/ 	.word	0x00010160


	//   ....[168]....
        /*08cc*/ 	.word	0x000101c0


	//   ....[169]....
        /*08d0*/ 	.word	0x00010260


	//   ....[170]....
        /*08d4*/ 	.word	0x00010320


	//   ....[171]....
        /*08d8*/ 	.word	0x000103f0


	//   ....[172]....
        /*08dc*/ 	.word	0x00010470


	//   ....[173]....
        /*08e0*/ 	.word	0x00010530


	//   ....[174]....
        /*08e4*/ 	.word	0x00010680


	//   ....[175]....
        /*08e8*/ 	.word	0x00010730


	//   ....[176]....
        /*08ec*/ 	.word	0x000107e0


	//   ....[177]....
        /*08f0*/ 	.word	0x00010880


	//   ....[178]....
        /*08f4*/ 	.word	0x00010930


	//   ....[179]....
        /*08f8*/ 	.word	0x000109d0


	//   ....[180]....
        /*08fc*/ 	.word	0x00010a80


	//   ....[181]....
        /*0900*/ 	.word	0x00010b20


	//   ....[182]....
        /*0904*/ 	.word	0x00010b90


	//   ....[183]....
        /*0908*/ 	.word	0x00010c50


	//   ....[184]....
        /*090c*/ 	.word	0x00010d50


	//   ....[185]....
        /*0910*/ 	.word	0x00010de0


	//   ....[186]....
        /*0914*/ 	.word	0x00010e40


	//   ....[187]....
        /*0918*/ 	.word	0x00010ef0


	//   ....[188]....
        /*091c*/ 	.word	0x00010f50


	//   ....[189]....
        /*0920*/ 	.word	0x00011000


	//   ....[190]....
        /*0924*/ 	.word	0x00011060


	//   ....[191]....
        /*0928*/ 	.word	0x00011110


	//   ....[192]....
        /*092c*/ 	.word	0x00011170


	//   ....[193]....
        /*0930*/ 	.word	0x00011220


	//   ....[194]....
        /*0934*/ 	.word	0x00011480


	//----- nvinfo : EIATTR_REG_RECONFIG
	.align		4
.L_1424:
        /*0938*/ 	.byte	0x01, 0x54
	.zero		2


	//----- nvinfo : EIATTR_SYSCALL_OFFSETS
	.align		4
        /*093c*/ 	.byte	0x04, 0x46
        /*093e*/ 	.short	(.L_1426 - .L_1425)


	//   ....[0]....
.L_1425:
        /*0940*/ 	.word	0x00001680


	//   ....[1]....
        /*0944*/ 	.word	0x00009ca0


	//   ....[2]....
        /*0948*/ 	.word	0x00009e30


	//   ....[3]....
        /*094c*/ 	.word	0x00009f80


	//   ....[4]....
        /*0950*/ 	.word	0x0000a0d0


	//   ....[5]....
        /*0954*/ 	.word	0x0000b7a0


	//----- nvinfo : EIATTR_MBARRIER_INSTR_OFFSETS
	.align		4
.L_1426:
        /*0958*/ 	.byte	0x04, 0x39
        /*095a*/ 	.short	(.L_1428 - .L_1427)


	//   ....[0]....
.L_1427:
        /*095c*/ 	.word	0x00000180
        /*0960*/ 	.word	0x000000ff
        /*0964*/ 	.word	0x00013200
        /*0968*/ 	.short	0x0100
        /*096a*/ 	.byte	0x08
	.zero		1


	//   ....[1]....
        /*096c*/ 	.word	0x00000190
        /*0970*/ 	.word	0x000000ff
        /*0974*/ 	.word	0x00013220
        /*0978*/ 	.short	0x0100
        /*097a*/ 	.byte	0x08
	.zero		1


	//   ....[2]....
        /*097c*/ 	.word	0x00000280
        /*0980*/ 	.word	0x000000ff
        /*0984*/ 	.word	0x00013230
        /*0988*/ 	.short	0x0100
        /*098a*/ 	.byte	0x08
	.zero		1


	//   ....[3]....
        /*098c*/ 	.word	0x00000290
        /*0990*/ 	.word	0x000000ff
        /*0994*/ 	.word	0x00013240
        /*0998*/ 	.short	0x0100
        /*099a*/ 	.byte	0x08
	.zero		1


	//   ....[4]....
        /*099c*/ 	.word	0x000002a0
        /*09a0*/ 	.word	0x000000ff
        /*09a4*/ 	.word	0x00013238
        /*09a8*/ 	.short	0x0100
        /*09aa*/ 	.byte	0x08
	.zero		1


	//   ....[5]....
        /*09ac*/ 	.word	0x000002b0
        /*09b0*/ 	.word	0x000000ff
        /*09b4*/ 	.word	0x00013248
        /*09b8*/ 	.short	0x0100
        /*09ba*/ 	.byte	0x08
	.zero		1


	//   ....[6]....
        /*09bc*/ 	.word	0x000003e0
        /*09c0*/ 	.word	0x000000ff
        /*09c4*/ 	.word	0x00013250
        /*09c8*/ 	.short	0x0100
        /*09ca*/ 	.byte	0x08
	.zero		1


	//   ....[7]....
        /*09cc*/ 	.word	0x000003f0
        /*09d0*/ 	.word	0x000000ff
        /*09d4*/ 	.word	0x00013260
        /*09d8*/ 	.short	0x0100
        /*09da*/ 	.byte	0x08
	.zero		1


	//   ....[8]....
        /*09dc*/ 	.word	0x00000400
        /*09e0*/ 	.word	0x000000ff
        /*09e4*/ 	.word	0x00013258
        /*09e8*/ 	.short	0x0100
        /*09ea*/ 	.byte	0x08
	.zero		1


	//   ....[9]....
        /*09ec*/ 	.word	0x00000410
        /*09f0*/ 	.word	0x000000ff
        /*09f4*/ 	.word	0x00013268
        /*09f8*/ 	.short	0x0100
        /*09fa*/ 	.byte	0x08
	.zero		1


	//   ....[10]....
        /*09fc*/ 	.word	0x00000500
        /*0a00*/ 	.word	0x000000ff
        /*0a04*/ 	.word	0x00013270
        /*0a08*/ 	.short	0x0100
        /*0a0a*/ 	.byte	0x06
	.zero		1


	//   ....[11]....
        /*0a0c*/ 	.word	0x00000510
        /*0a10*/ 	.word	0x000000ff
        /*0a14*/ 	.word	0x00013280
        /*0a18*/ 	.short	0x0100
        /*0a1a*/ 	.byte	0x06
	.zero		1


	//   ....[12]....
        /*0a1c*/ 	.word	0x00000520
        /*0a20*/ 	.word	0x000000ff
        /*0a24*/ 	.word	0x00013278
        /*0a28*/ 	.short	0x0100
        /*0a2a*/ 	.byte	0x06
	.zero		1


	//   ....[13]....
        /*0a2c*/ 	.word	0x00000530
        /*0a30*/ 	.word	0x000000ff
        /*0a34*/ 	.word	0x00013288
        /*0a38*/ 	.short	0x0100
        /*0a3a*/ 	.byte	0x06
	.zero		1


	//   ....[14]....
        /*0a3c*/ 	.word	0x00000660
        /*0a40*/ 	.word	0x000000ff
        /*0a44*/ 	.word	0x00013290
        /*0a48*/ 	.short	0x0100
        /*0a4a*/ 	.byte	0x08
	.zero		1


	//   ....[15]....
        /*0a4c*/ 	.word	0x00000670
        /*0a50*/ 	.word	0x000000ff
        /*0a54*/ 	.word	0x000132a0
        /*0a58*/ 	.short	0x0100
        /*0a5a*/ 	.byte	0x08
	.zero		1


	//   ....[16]....
        /*0a5c*/ 	.word	0x00000680
        /*0a60*/ 	.word	0x000000ff
        /*0a64*/ 	.word	0x00013298
        /*0a68*/ 	.short	0x0100
        /*0a6a*/ 	.byte	0x08
	.zero		1


	//   ....[17]....
        /*0a6c*/ 	.word	0x00000690
        /*0a70*/ 	.word	0x000000ff
        /*0a74*/ 	.word	0x000132a8
        /*0a78*/ 	.short	0x0100
        /*0a7a*/ 	.byte	0x08
	.zero		1


	//   ....[18]....
        /*0a7c*/ 	.word	0x000007e0
        /*0a80*/ 	.word	0x000000ff
        /*0a84*/ 	.word	0x000132b0
        /*0a88*/ 	.short	0x0100
        /*0a8a*/ 	.byte	0x08
	.zero		1


	//   ....[19]....
        /*0a8c*/ 	.word	0x000007f0
        /*0a90*/ 	.word	0x000000ff
        /*0a94*/ 	.word	0x000132c0
        /*0a98*/ 	.short	0x0100
        /*0a9a*/ 	.byte	0x08
	.zero		1


	//   ....[20]....
        /*0a9c*/ 	.word	0x00000800
        /*0aa0*/ 	.word	0x000000ff
        /*0aa4*/ 	.word	0x000132b8
        /*0aa8*/ 	.short	0x0100
        /*0aaa*/ 	.byte	0x08
	.zero		1


	//   ....[21]....
        /*0aac*/ 	.word	0x00000810
        /*0ab0*/ 	.word	0x000000ff
        /*0ab4*/ 	.word	0x000132c8
        /*0ab8*/ 	.short	0x0100
        /*0aba*/ 	.byte	0x08
	.zero		1


	//   ....[22]....
        /*0abc*/ 	.word	0x00001700
        /*0ac0*/ 	.word	0x00000019
        /*0ac4*/ 	.word	0x00013200
        /*0ac8*/ 	.short	0x010a
        /*0aca*/ 	.byte	0x3f
	.zero		1


	//   ....[23]....
        /*0acc*/ 	.word	0x00001780
        /*0ad0*/ 	.word	0x00000004
        /*0ad4*/ 	.word	0x00013230
        /*0ad8*/ 	.short	0x010a
        /*0ada*/ 	.byte	0x3f
	.zero		1


	//   ....[24]....
        /*0adc*/ 	.word	0x00001800
        /*0ae0*/ 	.word	0x00000004
        /*0ae4*/ 	.word	0x00013230
        /*0ae8*/ 	.short	0x010a
        /*0aea*/ 	.byte	0x3f
	.zero		1


	//   ....[25]....
        /*0aec*/ 	.word	0x00002ff0
        /*0af0*/ 	.word	0x00000053
        /*0af4*/ 	.word	0x00000000
        /*0af8*/ 	.short	0x0101
        /*0afa*/ 	.byte	0x3f
	.zero		1


	//   ....[26]....
        /*0afc*/ 	.word	0x00004090
        /*0b00*/ 	.word	0x000000ff
        /*0b04*/ 	.word	0x00013230
        /*0b08*/ 	.short	0x010a
        /*0b0a*/ 	.byte	0x11
	.zero		1


	//   ....[27]....
        /*0b0c*/ 	.word	0x000040d0
        /*0b10*/ 	.word	0x000000ff
        /*0b14*/ 	.word	0x00013230
        /*0b18*/ 	.short	0x010a
        /*0b1a*/ 	.byte	0x11
	.zero		1


	//   ....[28]....
        /*0b1c*/ 	.word	0x00004520
        /*0b20*/ 	.word	0x000000ff
        /*0b24*/ 	.word	0x00013250
        /*0b28*/ 	.short	0x010a
        /*0b2a*/ 	.byte	0x09
	.zero		1


	//   ....[29]....
        /*0b2c*/ 	.word	0x00004560
        /*0b30*/ 	.word	0x000000ff
        /*0b34*/ 	.word	0x00013250
        /*0b38*/ 	.short	0x010a
        /*0b3a*/ 	.byte	0x09
	.zero		1


	//   ....[30]....
        /*0b3c*/ 	.word	0x00004820
        /*0b40*/ 	.word	0x000000ff
        /*0b44*/ 	.word	0x00000000
        /*0b48*/ 	.short	0x0101
        /*0b4a*/ 	.byte	0x11
	.zero		1


	//   ....[31]....
        /*0b4c*/ 	.word	0x00005dd0
        /*0b50*/ 	.word	0x000000ff
        /*0b54*/ 	.word	0x00000000
        /*0b58*/ 	.short	0x0101
        /*0b5a*/ 	.byte	0x06
	.zero		1


	//   ....[32]....
        /*0b5c*/ 	.word	0x000062a0
        /*0b60*/ 	.word	0x000000ff
        /*0b64*/ 	.word	0x00013250
        /*0b68*/ 	.short	0x010a
        /*0b6a*/ 	.byte	0x0e
	.zero		1


	//   ....[33]....
        /*0b6c*/ 	.word	0x000062e0
        /*0b70*/ 	.word	0x000000ff
        /*0b74*/ 	.word	0x00013250
        /*0b78*/ 	.short	0x010a
        /*0b7a*/ 	.byte	0x0e
	.zero		1


	//   ....[34]....
        /*0b7c*/ 	.word	0x00006950
        /*0b80*/ 	.word	0x000000ff
        /*0b84*/ 	.word	0x00000000
        /*0b88*/ 	.short	0x0101
        /*0b8a*/ 	.byte	0x04
	.zero		1


	//   ....[35]....
        /*0b8c*/ 	.word	0x00007b50
        /*0b90*/ 	.word	0x00000003
        /*0b94*/ 	.word	0x00000000
        /*0b98*/ 	.short	0x0101
        /*0b9a*/ 	.byte	0x3f
	.zero		1


	//   ....[36]....
        /*0b9c*/ 	.word	0x0000a720
        /*0ba0*/ 	.word	0x00000007
        /*0ba4*/ 	.word	0x00013280
        /*0ba8*/ 	.short	0x010a
        /*0baa*/ 	.byte	0x3f
	.zero		1


	//   ....[37]....
        /*0bac*/ 	.word	0x0000ae00
        /*0bb0*/ 	.word	0x00000007
        /*0bb4*/ 	.word	0x00013270
        /*0bb8*/ 	.short	0x0107
        /*0bba*/ 	.byte	0x3f
	.zero		1


	//   ....[38]....
        /*0bbc*/ 	.word	0x0000aec0
        /*0bc0*/ 	.word	0x00000007
        /*0bc4*/ 	.word	0x00013270
        /*0bc8*/ 	.short	0x0101
        /*0bca*/ 	.byte	0x3f
	.zero		1


	//   ....[39]....
        /*0bcc*/ 	.word	0x0000af10
        /*0bd0*/ 	.word	0x00000007
        /*0bd4*/ 	.word	0x00013240
        /*0bd8*/ 	.short	0x010a
        /*0bda*/ 	.byte	0x3f
	.zero		1


	//   ....[40]....
        /*0bdc*/ 	.word	0x0000b4b0
        /*0be0*/ 	.word	0x00000007
        /*0be4*/ 	.word	0x00013230
        /*0be8*/ 	.short	0x0107
        /*0bea*/ 	.byte	0x3f
	.zero		1


	//   ....[41]....
        /*0bec*/ 	.word	0x0000b580
        /*0bf0*/ 	.word	0x00000007
        /*0bf4*/ 	.word	0x00013230
        /*0bf8*/ 	.short	0x0101
        /*0bfa*/ 	.byte	0x3f
	.zero		1


	//   ....[42]....
        /*0bfc*/ 	.word	0x0000c030
        /*0c00*/ 	.word	0x00000016
        /*0c04*/ 	.word	0x00013200
        /*0c08*/ 	.short	0x0107
        /*0c0a*/ 	.byte	0x3f
	.zero		1


	//   ....[43]....
        /*0c0c*/ 	.word	0x0000c120
        /*0c10*/ 	.word	0x00000016
        /*0c14*/ 	.word	0x00013200
        /*0c18*/ 	.short	0x0101
        /*0c1a*/ 	.byte	0x3f
	.zero		1


	//   ....[44]....
        /*0c1c*/ 	.word	0x0000c140
        /*0c20*/ 	.word	0x00000016
        /*0c24*/ 	.word	0x00013220
        /*0c28*/ 	.short	0x010a
        /*0c2a*/ 	.byte	0x3f
	.zero		1


	//   ....[45]....
        /*0c2c*/ 	.word	0x0000c6a0
        /*0c30*/ 	.word	0x00000000
        /*0c34*/ 	.word	0x00013280
        /*0c38*/ 	.short	0x010a
        /*0c3a*/ 	.byte	0x3f
	.zero		1


	//   ....[46]....
        /*0c3c*/ 	.word	0x0000cbb0
        /*0c40*/ 	.word	0x00000000
        /*0c44*/ 	.word	0x00013270
        /*0c48*/ 	.short	0x0107
        /*0c4a*/ 	.byte	0x3f
	.zero		1


	//   ....[47]....
        /*0c4c*/ 	.word	0x0000cc70
        /*0c50*/ 	.word	0x00000000
        /*0c54*/ 	.word	0x00013270
        /*0c58*/ 	.short	0x0101
        /*0c5a*/ 	.byte	0x3f
	.zero		1


	//   ....[48]....
        /*0c5c*/ 	.word	0x0000ccc0
        /*0c60*/ 	.word	0x00000000
        /*0c64*/ 	.word	0x00013240
        /*0c68*/ 	.short	0x010a
        /*0c6a*/ 	.byte	0x3f
	.zero		1


	//   ....[49]....
        /*0c6c*/ 	.word	0x0000d110
        /*0c70*/ 	.word	0x00000000
        /*0c74*/ 	.word	0x00013230
        /*0c78*/ 	.short	0x0107
        /*0c7a*/ 	.byte	0x3f
	.zero		1


	//   ....[50]....
        /*0c7c*/ 	.word	0x0000d1d0
        /*0c80*/ 	.word	0x00000000
        /*0c84*/ 	.word	0x00013230
        /*0c88*/ 	.short	0x0101
        /*0c8a*/ 	.byte	0x3f
	.zero		1


	//   ....[51]....
        /*0c8c*/ 	.word	0x0000d260
        /*0c90*/ 	.word	0x00000002
        /*0c94*/ 	.word	0x00013270
        /*0c98*/ 	.short	0x010a
        /*0c9a*/ 	.byte	0x3f
	.zero		1


	//   ....[52]....
        /*0c9c*/ 	.word	0x0000d2f0
        /*0ca0*/ 	.word	0x00000002
        /*0ca4*/ 	.word	0x00013260
        /*0ca8*/ 	.short	0x010a
        /*0caa*/ 	.byte	0x3f
	.zero		1


	//   ....[53]....
        /*0cac*/ 	.word	0x0000d720
        /*0cb0*/ 	.word	0x00000002
        /*0cb4*/ 	.word	0x00013250
        /*0cb8*/ 	.short	0x0101
        /*0cba*/ 	.byte	0x3f
	.zero		1


	//   ....[54]....
        /*0cbc*/ 	.word	0x0000d7b0
        /*0cc0*/ 	.word	0x00000002
        /*0cc4*/ 	.word	0x00000000
        /*0cc8*/ 	.short	0x0101
        /*0cca*/ 	.byte	0x3f
	.zero		1


	//   ....[55]....
        /*0ccc*/ 	.word	0x0000d990
        /*0cd0*/ 	.word	0x00000000
        /*0cd4*/ 	.word	0x00013270
        /*0cd8*/ 	.short	0x010a
        /*0cda*/ 	.byte	0x3f
	.zero		1


	//   ....[56]....
        /*0cdc*/ 	.word	0x0000da20
        /*0ce0*/ 	.word	0x00000000
        /*0ce4*/ 	.word	0x00013260
        /*0ce8*/ 	.short	0x010a
        /*0cea*/ 	.byte	0x3f
	.zero		1


	//   ....[57]....
        /*0cec*/ 	.word	0x0000de70
        /*0cf0*/ 	.word	0x00000000
        /*0cf4*/ 	.word	0x00013250
        /*0cf8*/ 	.short	0x0101
        /*0cfa*/ 	.byte	0x3f
	.zero		1


	//   ....[58]....
        /*0cfc*/ 	.word	0x0000def0
        /*0d00*/ 	.word	0x00000000
        /*0d04*/ 	.word	0x00000000
        /*0d08*/ 	.short	0x0101
        /*0d0a*/ 	.byte	0x3f
	.zero		1


	//   ....[59]....
        /*0d0c*/ 	.word	0x0000e9b0
        /*0d10*/ 	.word	0x00000005
        /*0d14*/ 	.word	0x00013220
        /*0d18*/ 	.short	0x010a
        /*0d1a*/ 	.byte	0x3f
	.zero		1


	//   ....[60]....
        /*0d1c*/ 	.word	0x0000eb50
        /*0d20*/ 	.word	0x00000004
        /*0d24*/ 	.word	0x00013240
        /*0d28*/ 	.short	0x010a
        /*0d2a*/ 	.byte	0x3f
	.zero		1


	//   ....[61]....
        /*0d2c*/ 	.word	0x0000ec00
        /*0d30*/ 	.word	0x00000005
        /*0d34*/ 	.word	0x00013240
        /*0d38*/ 	.short	0x010a
        /*0d3a*/ 	.byte	0x3f
	.zero		1


	//   ....[62]....
        /*0d3c*/ 	.word	0x0000ec40
        /*0d40*/ 	.word	0x00000004
        /*0d44*/ 	.word	0x00013260
        /*0d48*/ 	.short	0x010a
        /*0d4a*/ 	.byte	0x3f
	.zero		1


	//   ....[63]....
        /*0d4c*/ 	.word	0x0000ec80
        /*0d50*/ 	.word	0x00000005
        /*0d54*/ 	.word	0x00013260
        /*0d58*/ 	.short	0x010a
        /*0d5a*/ 	.byte	0x3f
	.zero		1


	//   ....[64]....
        /*0d5c*/ 	.word	0x0000ecc0
        /*0d60*/ 	.word	0x00000004
        /*0d64*/ 	.word	0x00013280
        /*0d68*/ 	.short	0x010a
        /*0d6a*/ 	.byte	0x3f
	.zero		1


	//   ....[65]....
        /*0d6c*/ 	.word	0x0000ed00
        /*0d70*/ 	.word	0x00000005
        /*0d74*/ 	.word	0x00013280
        /*0d78*/ 	.short	0x010a
        /*0d7a*/ 	.byte	0x3f
	.zero		1


	//   ....[66]....
        /*0d7c*/ 	.word	0x0000ed60
        /*0d80*/ 	.word	0x00000019
        /*0d84*/ 	.word	0x00013200
        /*0d88*/ 	.short	0x010a
        /*0d8a*/ 	.byte	0x3f
	.zero		1


	//   ....[67]....
        /*0d8c*/ 	.word	0x0000edb0
        /*0d90*/ 	.word	0x00000004
        /*0d94*/ 	.word	0x00013230
        /*0d98*/ 	.short	0x010a
        /*0d9a*/ 	.byte	0x3f
	.zero		1


	//   ....[68]....
        /*0d9c*/ 	.word	0x0000ee10
        /*0da0*/ 	.word	0x00000006
        /*0da4*/ 	.word	0x00013230
        /*0da8*/ 	.short	0x010a
        /*0daa*/ 	.byte	0x3f
	.zero		1


	//   ....[69]....
        /*0dac*/ 	.word	0x0000ee70
        /*0db0*/ 	.word	0x00000006
        /*0db4*/ 	.word	0x00013250
        /*0db8*/ 	.short	0x010a
        /*0dba*/ 	.byte	0x3f
	.zero		1


	//   ....[70]....
        /*0dbc*/ 	.word	0x0000eed0
        /*0dc0*/ 	.word	0x00000007
        /*0dc4*/ 	.word	0x00013250
        /*0dc8*/ 	.short	0x010a
        /*0dca*/ 	.byte	0x3f
	.zero		1


	//   ....[71]....
        /*0dcc*/ 	.word	0x0000efe0
        /*0dd0*/ 	.word	0x00000007
        /*0dd4*/ 	.word	0x00013280
        /*0dd8*/ 	.short	0x010a
        /*0dda*/ 	.byte	0x3f
	.zero		1


	//   ....[72]....
        /*0ddc*/ 	.word	0x0000f710
        /*0de0*/ 	.word	0x00000007
        /*0de4*/ 	.word	0x00013240
        /*0de8*/ 	.short	0x010a
        /*0dea*/ 	.byte	0x3f
	.zero		1


	//   ....[73]....
        /*0dec*/ 	.word	0x00010570
        /*0df0*/ 	.word	0x00000016
        /*0df4*/ 	.word	0x00013220
        /*0df8*/ 	.short	0x010a
        /*0dfa*/ 	.byte	0x3f
	.zero		1


	//   ....[74]....
        /*0dfc*/ 	.word	0x000105d0
        /*0e00*/ 	.word	0x00000000
        /*0e04*/ 	.word	0x00013280
        /*0e08*/ 	.short	0x010a
        /*0e0a*/ 	.byte	0x3f
	.zero		1


	//   ....[75]....
        /*0e0c*/ 	.word	0x00010ca0
        /*0e10*/ 	.word	0x00000000
        /*0e14*/ 	.word	0x00013240
        /*0e18*/ 	.short	0x010a
        /*0e1a*/ 	.byte	0x3f
	.zero		1


	//   ....[76]....
        /*0e1c*/ 	.word	0x00011260
        /*0e20*/ 	.word	0x00000002
        /*0e24*/ 	.word	0x00013270
        /*0e28*/ 	.short	0x010a
        /*0e2a*/ 	.byte	0x3f
	.zero		1


	//   ....[77]....
        /*0e2c*/ 	.word	0x000112b0
        /*0e30*/ 	.word	0x00000002
        /*0e34*/ 	.word	0x00013260
        /*0e38*/ 	.short	0x010a
        /*0e3a*/ 	.byte	0x3f
	.zero		1


	//   ....[78]....
        /*0e3c*/ 	.word	0x00011300
        /*0e40*/ 	.word	0x00000000
        /*0e44*/ 	.word	0x00013270
        /*0e48*/ 	.short	0x010a
        /*0e4a*/ 	.byte	0x3f
	.zero		1


	//   ....[79]....
        /*0e4c*/ 	.word	0x00011350
        /*0e50*/ 	.word	0x00000000
        /*0e54*/ 	.word	0x00013260
        /*0e58*/ 	.short	0x010a
        /*0e5a*/ 	.byte	0x3f
	.zero		1


	//   ....[80]....
        /*0e5c*/ 	.word	0x000113a0
        /*0e60*/ 	.word	0x00000005
        /*0e64*/ 	.word	0x00013220
        /*0e68*/ 	.short	0x010a
        /*0e6a*/ 	.byte	0x3f
	.zero		1


	//   ....[81]....
        /*0e6c*/ 	.word	0x00011540
        /*0e70*/ 	.word	0x00000004
        /*0e74*/ 	.word	0x00013240
        /*0e78*/ 	.short	0x010a
        /*0e7a*/ 	.byte	0x3f
	.zero		1


	//   ....[82]....
        /*0e7c*/ 	.word	0x00011590
        /*0e80*/ 	.word	0x00000005
        /*0e84*/ 	.word	0x00013240
        /*0e88*/ 	.short	0x010a
        /*0e8a*/ 	.byte	0x3f
	.zero		1


	//   ....[83]....
        /*0e8c*/ 	.word	0x000115e0
        /*0e90*/ 	.word	0x00000004
        /*0e94*/ 	.word	0x00013260
        /*0e98*/ 	.short	0x010a
        /*0e9a*/ 	.byte	0x3f
	.zero		1


	//   ....[84]....
        /*0e9c*/ 	.word	0x00011630
        /*0ea0*/ 	.word	0x00000005
        /*0ea4*/ 	.word	0x00013260
        /*0ea8*/ 	.short	0x010a
        /*0eaa*/ 	.byte	0x3f
	.zero		1


	//   ....[85]....
        /*0eac*/ 	.word	0x00011680
        /*0eb0*/ 	.word	0x00000004
        /*0eb4*/ 	.word	0x00013280
        /*0eb8*/ 	.short	0x010a
        /*0eba*/ 	.byte	0x3f
	.zero		1


	//----- nvinfo : EIATTR_NUM_MBARRIERS
	.align		4
.L_1428:
        /*0ebc*/ 	.byte	0x03, 0x38
        /*0ebe*/ 	.short	0x0016


	//----- nvinfo : EIATTR_EXIT_INSTR_OFFSETS
	.align		4
        /*0ec0*/ 	.byte	0x04, 0x1c
        /*0ec2*/ 	.short	(.L_1430 - .L_1429)


	//   ....[0]....
.L_1429:
        /*0ec4*/ 	.word	0x00000980


	//   ....[1]....
        /*0ec8*/ 	.word	0x00008850


	//   ....[2]....
        /*0ecc*/ 	.word	0x0000ed50


	//----- nvinfo : EIATTR_MAX_THREADS
	.align		4
.L_1430:
        /*0ed0*/ 	.byte	0x04, 0x05
        /*0ed2*/ 	.short	(.L_1432 - .L_1431)
.L_1431:
        /*0ed4*/ 	.word	0x00000200
        /*0ed8*/ 	.word	0x00000001
        /*0edc*/ 	.word	0x00000001


	//----- nvinfo : EIATTR_CRS_STACK_SIZE
	.align		4
.L_1432:
        /*0ee0*/ 	.byte	0x04, 0x1e
        /*0ee2*/ 	.short	(.L_1434 - .L_1433)
.L_1433:
        /*0ee4*/ 	.word	0x00000000


	//----- nvinfo : EIATTR_CBANK_PARAM_SIZE
	.align		4
.L_1434:
        /*0ee8*/ 	.byte	0x03, 0x19
        /*0eea*/ 	.short	0x0af0


	//----- nvinfo : EIATTR_PARAM_CBANK
	.align		4
        /*0eec*/ 	.byte	0x04, 0x0a
        /*0eee*/ 	.short	(.L_1436 - .L_1435)
	.align		4
.L_1435:
        /*0ef0*/ 	.word	index@(.nv.constant0._ZN7cutlass13device_kernelIN5flash11enable_sm90INS1_16FlashAttnFwdSm90INS1_25CollectiveMainloopFwdSm90ILi2EN4cute5tupleIJNS5_1CILi1EEES8_S8_EEENS6_IJNS7_ILi192EEENS7_ILi160EEENS7_ILi64EEEEEELi64ENS_12float_e4m3_tEfNS_4arch4Sm90ELb0ELb0ELb0ELb1ELb1ELb0ELb0ELb1ELb1ELb1ELb0ELb0EEENS1_21CollectiveEpilogueFwdINS6_IJSA_SC_SB_EEES9_NS_10bfloat16_tESG_Li384ELb1ELb1ELb0ELb1EEENS1_36VarlenDynamicPersistentTileSchedulerILi192ELi160ELi384ELi128ELb0ELb1ELb1ELb0ELb1ELb1EEEEEEEEEvNT_6ParamsE)
        /*0ef4*/ 	.short	0x0210
        /*0ef6*/ 	.short	0x0af0


	//----- nvinfo : EIATTR_SW_WAR
	.align		4
.L_1436:
        /*0ef8*/ 	.byte	0x04, 0x36
        /*0efa*/ 	.short	(.L_1438 - .L_1437)
.L_1437:
        /*0efc*/ 	.word	0x00000008
.L_1438:


//--------------------- .nv.info._ZN7cutlass13device_kernelIN5flash11enable_sm90INS1_16FlashAttnFwdSm90INS1_25CollectiveMainloopFwdSm90ILi2EN4cute5tupleIJNS5_1CILi1EEES8_S8_EEENS6_IJNS7_ILi192EEENS7_ILi160EEENS7_ILi64EEEEEELi64ENS_12float_e4m3_tEfNS_4arch4Sm90ELb0ELb0ELb0ELb1ELb1ELb1ELb0ELb1ELb1ELb1ELb0ELb0EEENS1_21CollectiveEpilogueFwdINS6_IJSA_SC_SB_EEES9_NS_10bfloat16_tESG_Li384ELb1ELb1ELb0ELb1EEENS1_36VarlenDynamicPersistentTileSchedulerILi192ELi160ELi384ELi128ELb0ELb1ELb1ELb0ELb1ELb1EEEEEEEEEvNT_6ParamsE --------------------------
	.section	.nv.info._ZN7cutlass13device_kernelIN5flash11enable_sm90INS1_16FlashAttnFwdSm90INS1_25CollectiveMainloopFwdSm90ILi2EN4cute5tupleIJNS5_1CILi1EEES8_S8_EEENS6_IJNS7_ILi192EEENS7_ILi160EEENS7_ILi64EEEEEELi64ENS_12float_e4m3_tEfNS_4arch4Sm90ELb0ELb0ELb0ELb1ELb1ELb1ELb0ELb1ELb1ELb1ELb0ELb0EEENS1_21CollectiveEpilogueFwdINS6_IJSA_SC_SB_EEES9_NS_10bfloat16_tESG_Li384ELb1ELb1ELb0ELb1EEENS1_36VarlenDynamicPersistentTileSchedulerILi192ELi160ELi384ELi128ELb0ELb1ELb1ELb0ELb1ELb1EEEEEEEEEvNT_6ParamsE,"",@"SHT_CUDA_INFO"
	.sectionflags	@""
	.align	4


	//----- nvinfo : EIATTR_CUDA_API_VERSION
	.align		4
        /*0000*/ 	.byte	0x04, 0x37
        /*0002*/ 	.short	(.L_1440 - .L_1439)
.L_1439:
        /*0004*/ 	.word	0x00000082


	//----- nvinfo : EIATTR_KPARAM_INFO
	.align		4
.L_1440:
        /*0008*/ 	.byte	0x04, 0x17
        /*000a*/ 	.short	(.L_1442 - .L_1441)
.L_1441:
        /*000c*/ 	.word	0x00000000
        /*0010*/ 	.short	0x0000
        /*0012*/ 	.short	0x0070
        /*0014*/ 	.byte	0x00, 0xf0, 0x01, 0x2a


	//----- nvinfo : EIATTR_SPARSE_MMA_MASK
	.align		4
.L_1442:
        /*0018*/ 	.byte	0x03, 0x50
        /*001a*/ 	.short	0x0000


	//----- nvinfo : EIATTR_MAXREG_COUNT
	.align		4
        /*001c*/ 	.byte	0x03, 0x1b
        /*001e*/ 	.short	0x0080


	//----- nvinfo : EIATTR_NUM_BARRIERS
	.align		4
        /*0020*/ 	.byte	0x02, 0x4c
        /*0022*/ 	.byte	0x10
	.zero		1


	//----- nvinfo : EIATTR_EXTERNS
	.align		4
        /*0024*/ 	.byte	0x04, 0x0f
        /*0026*/ 	.short	(.L_1444 - .L_1443)


	//   ....[0]....
	.align		4
.L_1443:
        /*0028*/ 	.word	index@(__assertfail)


	//----- nvinfo : EIATTR_ANNOTATIONS
	.align		4
.L_1444:
        /*002c*/ 	.byte	0x04, 0x55
        /*002e*/ 	.short	(.L_1446 - .L_1445)


	//   ....[0]....
.L_1445:
        /* <DEDUP_REMOVED lines=134> */


	//----- nvinfo : EIATTR_MERCURY_ISA_VERSION
	.align		4
.L_1446:
        /*0878*/ 	.byte	0x03, 0x5f
        /*087a*/ 	.short	0x0101


	//----- nvinfo : EIATTR_UNUSED_LOAD_BYTE_OFFSET
	.align		4
        /*087c*/ 	.byte	0x04, 0x44
        /*087e*/ 	.short	(.L_1448 - .L_1447)


	//   ....[0]....
.L_1447:
        /*0880*/ 	.word	0x00000a40
        /*0884*/ 	.word	0x0000fff0


	//   ....[1]....
        /*0888*/ 	.word	0x0000da80
        /*088c*/ 	.word	0x0000fff0


	//----- nvinfo : EIATTR_INT_WARP_WIDE_INSTR_OFFSETS
	.align		4
.L_1448:
        /*0890*/ 	.byte	0x04, 0x31
        /*0892*/ 	.short	(.L_1450 - .L_1449)


	//   ....[0]....
.L_1449:
        /*0894*/ 	.word	0x00000120


	//   ....[1]....
        /*0898*/ 	.word	0x000001c0


	//   ....[2]....
        /*089c*/ 	.word	0x00000230


	//   ....[3]....
        /*08a0*/ 	.word	0x000118c0


	//   ....[4]....
        /*08a4*/ 	.word	0x00011950


	//   ....[5]....
        /*08a8*/ 	.word	0x00015710


	//   ....[6]....
        /*08ac*/ 	.word	0x000157a0


	//----- nvinfo : EIATTR_COOP_GROUP_MASK_REGIDS
	.align		4
.L_1450:
        /*08b0*/ 	.byte	0x04, 0x29
        /*08b2*/ 	.short	(.L_1452 - .L_1451)


	//   ....[0]....
.L_1451:
        /*08b4*/ 	.word	0xffffffff


	//   ....[1]....
        /*08b8*/ 	.word	0xffffffff


	//   ....[2]....
        /*08bc*/ 	.word	0xffffffff


	//   ....[3]....
        /*08c0*/ 	.word	0xffffffff


	//   ....[4]....
        /*08c4*/ 	.word	0xffffffff


	//   ....[5]....
        /*08c8*/ 	.word	0xffffffff


	//   ....[6]....
        /*08cc*/ 	.word	0xffffffff


	//   ....[7]....
        /*08d0*/ 	.word	0xffffffff


	//   ....[8]....
        /*08d4*/ 	.word	0xffffffff


	//   ....[9]....
        /*08d8*/ 	.word	0xffffffff


	//   ....[10]....
        /*08dc*/ 	.word	0xffffffff


	//   ....[11]....
        /*08e0*/ 	.word	0xffffffff


	//   ....[12]....
        /*08e4*/ 	.word	0xffffffff


	//   ....[13]....
        /*08e8*/ 	.word	0xffffffff


	//   ....[14]....
        /*08ec*/ 	.word	0xffffffff


	//   ....[15]....
        /*08f0*/ 	.word	0xffffffff


	//   ....[16]....
        /*08f4*/ 	.word	0xffffffff


	//   ....[17]....
        /*08f8*/ 	.word	0xffffffff


	//   ....[18]....
        /*08fc*/ 	.word	0xffffffff


	//   ....[19]....
        /*0900*/ 	.word	0xffffffff


	//   ....[20]....
        /*0904*/ 	.word	0xffffffff


	//   ....[21]....
        /*0908*/ 	.word	0xffffffff


	//   ....[22]....
        /*090c*/ 	.word	0xffffffff


	//   ....[23]....
        /*0910*/ 	.word	0xffffffff


	//   ....[24]....
        /*0914*/ 	.word	0xffffffff


	//   ....[25]....
        /*0918*/ 	.word	0xffffffff


	//   ....[26]....
        /*091c*/ 	.word	0xffffffff


	//   ....[27]....
        /*0920*/ 	.word	0xffffffff


	//   ....[28]....
        /*0924*/ 	.word	0xffffffff


	//   ....[29]....
        /*0928*/ 	.word	0xffffffff


	//   ....[30]....
        /*092c*/ 	.word	0xffffffff


	//   ....[31]....
        /*0930*/ 	.word	0xffffffff


	//   ....[32]....
        /*0934*/ 	.word	0xffffffff


	//   ....[33]....
        /*0938*/ 	.word	0xffffffff


	//   ....[34]....
        /*093c*/ 	.word	0xffffffff


	//   ....[35]....
        /*0940*/ 	.word	0xffffffff


	//   ....[36]....
        /*0944*/ 	.word	0xffffffff


	//   ....[37]....
        /*0948*/ 	.word	0xffffffff


	//   ....[38]....
        /*094c*/ 	.word	0xffffffff


	//   ....[39]....
        /*0950*/ 	.word	0xffffffff


	//   ....[40]....
        /*0954*/ 	.word	0xffffffff


	//   ....[41]....
        /*0958*/ 	.word	0xffffffff


	//   ....[42]....
        /*095c*/ 	.word	0xffffffff


	//   ....[43]....
        /*0960*/ 	.word	0xffffffff


	//   ....[44]....
        /*0964*/ 	.word	0xffffffff


	//   ....[45]....
        /*0968*/ 	.word	0xffffffff


	//   ....[46]....
        /*096c*/ 	.word	0xffffffff


	//   ....[47]....
        /*0970*/ 	.word	0xffffffff


	//   ....[48]....
        /*0974*/ 	.word	0xffffffff


	//   ....[49]....
        /*0978*/ 	.word	0xffffffff


	//   ....[50]....
        /*097c*/ 	.word	0xffffffff


	//   ....[51]....
        /*0980*/ 	.word	0xffffffff


	//   ....[52]....
        /*0984*/ 	.word	0xffffffff


	//   ....[53]....
        /*0988*/ 	.word	0xffffffff


	//   ....[54]....
        /*098c*/ 	.word	0xffffffff


	//   ....[55]....
        /*0990*/ 	.word	0xffffffff


	//   ....[56]....
        /*0994*/ 	.word	0xffffffff


	//   ....[57]....
        /*0998*/ 	.word	0xffffffff


	//   ....[58]....
        /*099c*/ 	.word	0xffffffff


	//   ....[59]....
        /*09a0*/ 	.word	0xffffffff


	//   ....[60]....
        /*09a4*/ 	.word	0xffffffff


	//   ....[61]....
        /*09a8*/ 	.word	0xffffffff


	//   ....[62]....
        /*09ac*/ 	.word	0xffffffff


	//   ....[63]....
        /*09b0*/ 	.word	0xffffffff


	//   ....[64]....
        /*09b4*/ 	.word	0xffffffff


	//   ....[65]....
        /*09b8*/ 	.word	0xffffffff


	//   ....[66]....
        /*09bc*/ 	.word	0xffffffff


	//   ....[67]....
        /*09c0*/ 	.word	0xffffffff


	//   ....[68]....
        /*09c4*/ 	.word	0xffffffff


	//   ....[69]....
        /*09c8*/ 	.word	0xffffffff


	//   ....[70]....
        /*09cc*/ 	.word	0xffffffff


	//   ....[71]....
        /*09d0*/ 	.word	0xffffffff


	//   ....[72]....
        /*09d4*/ 	.word	0xffffffff


	//   ....[73]....
        /*09d8*/ 	.word	0xffffffff


	//   ....[74]....
        /*09dc*/ 	.word	0xffffffff


	//   ....[75]....
        /*09e0*/ 	.word	0xffffffff


	//   ....[76]....
        /*09e4*/ 	.word	0xffffffff


	//   ....[77]....
        /*09e8*/ 	.word	0xffffffff


	//   ....[78]....
        /*09ec*/ 	.word	0xffffffff


	//   ....[79]....
        /*09f0*/ 	.word	0xffffffff


	//   ....[80]....
        /*09f4*/ 	.word	0xffffffff


	//   ....[81]....
        /*09f8*/ 	.word	0xffffffff


	//   ....[82]....
        /*09fc*/ 	.word	0xffffffff


	//   ....[83]....
        /*0a00*/ 	.word	0xffffffff


	//   ....[84]....
        /*0a04*/ 	.word	0xffffffff


	//   ....[85]....
        /*0a08*/ 	.word	0xffffffff


	//   ....[86]....
        /*0a0c*/ 	.word	0xffffffff


	//   ....[87]....
        /*0a10*/ 	.word	0xffffffff


	//   ....[88]....
        /*0a14*/ 	.word	0xffffffff


	//   ....[89]....
        /*0a18*/ 	.word	0xffffffff


	//   ....[90]....
        /*0a1c*/ 	.word	0xffffffff


	//   ....[91]....
        /*0a20*/ 	.word	0xffffffff


	//   ....[92]....
        /*0a24*/ 	.word	0xffffffff


	//   ....[93]....
        /*0a28*/ 	.word	0xffffffff


	//   ....[94]....
        /*0a2c*/ 	.word	0xffffffff


	//   ....[95]....
        /*0a30*/ 	.word	0xffffffff


	//   ....[96]....
        /*0a34*/ 	.word	0xffffffff


	//   ....[97]....
        /*0a38*/ 	.word	0xffffffff


	//   ....[98]....
        /*0a3c*/ 	.word	0xffffffff


	//   ....[99]....
        /*0a40*/ 	.word	0xffffffff


	//   ....[100]....
        /*0a44*/ 	.word	0xffffffff


	//   ....[101]....
        /*0a48*/ 	.word	0xffffffff


	//   ....[102]....
        /*0a4c*/ 	.word	0xffffffff


	//   ....[103]....
        /*0a50*/ 	.word	0xffffffff


	//   ....[104]....
        /*0a54*/ 	.word	0xffffffff


	//   ....[105]....
        /*0a58*/ 	.word	0xffffffff


	//   ....[106]....
        /*0a5c*/ 	.word	0xffffffff


	//   ....[107]....
        /*0a60*/ 	.word	0xffffffff


	//   ....[108]....
        /*0a64*/ 	.word	0xffffffff


	//   ....[109]....
        /*0a68*/ 	.word	0xffffffff


	//   ....[110]....
        /*0a6c*/ 	.word	0xffffffff


	//   ....[111]....
        /*0a70*/ 	.word	0xffffffff


	//   ....[112]....
        /*0a74*/ 	.word	0xffffffff


	//   ....[113]....
        /*0a78*/ 	.word	0xffffffff


	//   ....[114]....
        /*0a7c*/ 	.word	0xffffffff


	//   ....[115]....
        /*0a80*/ 	.word	0xffffffff


	//   ....[116]....
        /*0a84*/ 	.word	0xffffffff


	//   ....[117]....
        /*0a88*/ 	.word	0xffffffff


	//   ....[118]....
        /*0a8c*/ 	.word	0xffffffff


	//   ....[119]....
        /*0a90*/ 	.word	0xffffffff


	//   ....[120]....
        /*0a94*/ 	.word	0xffffffff


	//   ....[121]....
        /*0a98*/ 	.word	0xffffffff


	//   ....[122]....
        /*0a9c*/ 	.word	0xffffffff


	//   ....[123]....
        /*0aa0*/ 	.word	0xffffffff


	//   ....[124]....
        /*0aa4*/ 	.word	0xffffffff


	//   ....[125]....
        /*0aa8*/ 	.word	0xffffffff


	//   ....[126]....
        /*0aac*/ 	.word	0xffffffff


	//   ....[127]....
        /*0ab0*/ 	.word	0xffffffff


	//   ....[128]....
        /*0ab4*/ 	.word	0xffffffff


	//   ....[129]....
        /*0ab8*/ 	.word	0xffffffff


	//   ....[130]....
        /*0abc*/ 	.word	0xffffffff


	//   ....[131]....
        /*0ac0*/ 	.word	0xffffffff


	//   ....[132]....
        /*0ac4*/ 	.word	0xffffffff


	//   ....[133]....
        /*0ac8*/ 	.word	0xffffffff


	//   ....[134]....
        /*0acc*/ 	.word	0xffffffff


	//   ....[135]....
        /*0ad0*/ 	.word	0xffffffff


	//   ....[136]....
        /*0ad4*/ 	.word	0xffffffff


	//   ....[137]....
        /*0ad8*/ 	.word	0xffffffff


	//   ....[138]....
        /*0adc*/ 	.word	0xffffffff


	//   ....[139]....
        /*0ae0*/ 	.word	0xffffffff


	//   ....[140]....
        /*0ae4*/ 	.word	0xffffffff


	//   ....[141]....
        /*0ae8*/ 	.word	0xffffffff


	//   ....[142]....
        /*0aec*/ 	.word	0xffffffff


	//   ....[143]....
        /*0af0*/ 	.word	0xffffffff


	//   ....[144]....
        /*0af4*/ 	.word	0xffffffff


	//   ....[145]....
        /*0af8*/ 	.word	0xffffffff


	//   ....[146]....
        /*0afc*/ 	.word	0xffffffff


	//   ....[147]....
        /*0b00*/ 	.word	0xffffffff


	//   ....[148]....
        /*0b04*/ 	.word	0xffffffff


	//   ....[149]....
        /*0b08*/ 	.word	0xffffffff


	//   ....[150]....
        /*0b0c*/ 	.word	0xffffffff


	//   ....[151]....
        /*0b10*/ 	.word	0xffffffff


	//   ....[152]....
        /*0b14*/ 	.word	0xffffffff


	//   ....[153]....
        /*0b18*/ 	.word	0xffffffff


	//   ....[154]....
        /*0b1c*/ 	.word	0xffffffff


	//   ....[155]....
        /*0b20*/ 	.word	0xffffffff


	//   ....[156]....
        /*0b24*/ 	.word	0xffffffff


	//   ....[157]....
        /*0b28*/ 	.word	0xffffffff


	//   ....[158]....
        /*0b2c*/ 	.word	0xffffffff


	//   ....[159]....
        /*0b30*/ 	.word	0x0500000f


	//   ....[160]....
        /*0b34*/ 	.word	0x0500000f


	//   ....[161]....
        /*0b38*/ 	.word	0x0500000f


	//   ....[162]....
        /*0b3c*/ 	.word	0x0500000f


	//   ....[163]....
        /*0b40*/ 	.word	0x0500000f


	//   ....[164]....
        /*0b44*/ 	.word	0x0500000f


	//   ....[165]....
        /*0b48*/ 	.word	0x0500000f


	//   ....[166]....
        /*0b4c*/ 	.word	0x0500000f


	//   ....[167]....
        /*0b50*/ 	.word	0x0500000f


	//   ....[168]....
        /*0b54*/ 	.word	0x0500000f


	//   ....[169]....
        /*0b58*/ 	.word	0x0500000f


	//   ....[170]....
        /*0b5c*/ 	.word	0x0500000f


	//   ....[171]....
        /*0b60*/ 	.word	0x0500000f


	//   ....[172]....
        /*0b64*/ 	.word	0x0500000f


	//   ....[173]....
        /*0b68*/ 	.word	0x0500000f


	//   ....[174]....
        /*0b6c*/ 	.word	0x0500000f


	//   ....[175]....
        /*0b70*/ 	.word	0x0500000f


	//   ....[176]....
        /*0b74*/ 	.word	0x0500000f


	//   ....[177]....
        /*0b78*/ 	.word	0x0500000f


	//   ....[178]....
        /*0b7c*/ 	.word	0x0500000f


	//   ....[179]....
        /*0b80*/ 	.word	0x0500000f


	//   ....[180]....
        /*0b84*/ 	.word	0x0500000f


	//   ....[181]....
        /*0b88*/ 	.word	0x0500000f


	//   ....[182]....
        /*0b8c*/ 	.word	0x0500000f


	//   ....[183]....
        /*0b90*/ 	.word	0x0500000f


	//   ....[184]....
        /*0b94*/ 	.word	0x0500000f


	//   ....[185]....
        /*0b98*/ 	.word	0x0500000f


	//   ....[186]....
        /*0b9c*/ 	.word	0x0500000f


	//   ....[187]....
        /*0ba0*/ 	.word	0x0500000f


	//   ....[188]....
        /*0ba4*/ 	.word	0x0500000f


	//   ....[189]....
        /*0ba8*/ 	.word	0x0500000f


	//   ....[190]....
        /*0bac*/ 	.word	0x0500000f


	//   ....[191]....
        /*0bb0*/ 	.word	0x0500000f


	//   ....[192]....
        /*0bb4*/ 	.word	0x0500000f


	//   ....[193]....
        /*0bb8*/ 	.word	0x0500000f


	//   ....[194]....
        /*0bbc*/ 	.word	0x0500000f


	//   ....[195]....
        /*0bc0*/ 	.word	0x0500000f


	//   ....[196]....
        /*0bc4*/ 	.word	0x0500000f


	//   ....[197]....
        /*0bc8*/ 	.word	0x0500000f


	//   ....[198]....
        /*0bcc*/ 	.word	0x0500000f


	//   ....[199]....
        /*0bd0*/ 	.word	0x0500000f


	//   ....[200]....
        /*0bd4*/ 	.word	0x0500000f


	//   ....[201]....
        /*0bd8*/ 	.word	0x0500000f


	//   ....[202]....
        /*0bdc*/ 	.word	0x0500000f


	//   ....[203]....
        /*0be0*/ 	.word	0x0500000f


	//   ....[204]....
        /*0be4*/ 	.word	0x0500000f


	//   ....[205]....
        /*0be8*/ 	.word	0x0500000f


	//   ....[206]....
        /*0bec*/ 	.word	0x0500000f


	//   ....[207]....
        /*0bf0*/ 	.word	0x0500000f


	//   ....[208]....
        /*0bf4*/ 	.word	0x0500000f


	//   ....[209]....
        /*0bf8*/ 	.word	0x0500000f


	//   ....[210]....
        /*0bfc*/ 	.word	0x0500000f


	//   ....[211]....
        /*0c00*/ 	.word	0x0500000f


	//   ....[212]....
        /*0c04*/ 	.word	0x0500000f


	//   ....[213]....
        /*0c08*/ 	.word	0x0500000f


	//   ....[214]....
        /*0c0c*/ 	.word	0x0500000f


	//   ....[215]....
        /*0c10*/ 	.word	0x0500000f


	//   ....[216]....
        /*0c14*/ 	.word	0x0500000f


	//   ....[217]....
        /*0c18*/ 	.word	0x0500000f


	//   ....[218]....
        /*0c1c*/ 	.word	0x0500000f


	//   ....[219]....
        /*0c20*/ 	.word	0x0500000f


	//   ....[220]....
        /*0c24*/ 	.word	0x0500000f


	//   ....[221]....
        /*0c28*/ 	.word	0x0500000f


	//   ....[222]....
        /*0c2c*/ 	.word	0x0500000f


	//   ....[223]....
        /*0c30*/ 	.word	0x0500000f


	//   ....[224]....
        /*0c34*/ 	.word	0x0500000f


	//   ....[225]....
        /*0c38*/ 	.word	0x0500000f


	//   ....[226]....
        /*0c3c*/ 	.word	0x0500000f


	//   ....[227]....
        /*0c40*/ 	.word	0x0500000f


	//   ....[228]....
        /*0c44*/ 	.word	0x0500000f


	//   ....[229]....
        /*0c48*/ 	.word	0x0500000f


	//   ....[230]....
        /*0c4c*/ 	.word	0x0500000f


	//   ....[231]....
        /*0c50*/ 	.word	0x0500000f


	//   ....[232]....
        /*0c54*/ 	.word	0x0500000f


	//   ....[233]....
        /*0c58*/ 	.word	0x0500000f


	//   ....[234]....
        /*0c5c*/ 	.word	0x0500000f


	//   ....[235]....
        /*0c60*/ 	.word	0x0500000f


	//   ....[236]....
        /*0c64*/ 	.word	0x0500000f


	//   ....[237]....
        /*0c68*/ 	.word	0x0500000f


	//   ....[238]....
        /*0c6c*/ 	.word	0x0500000f


	//   ....[239]....
        /*0c70*/ 	.word	0x0500000f


	//   ....[240]....
        /*0c74*/ 	.word	0x0500000f


	//   ....[241]....
        /*0c78*/ 	.word	0x0500000f


	//   ....[242]....
        /*0c7c*/ 	.word	0x0500000f


	//   ....[243]....
        /*0c80*/ 	.word	0x0500000f


	//   ....[244]....
        /*0c84*/ 	.word	0x0500000f


	//----- nvinfo : EIATTR_COOP_GROUP_INSTR_OFFSETS
	.align		4
.L_1452:
        /*0c88*/ 	.byte	0x04, 0x28
        /*0c8a*/ 	.short	(.L_1454 - .L_1453)


	//   ....[0]....
.L_1453:
        /*0c8c*/ 	.word	0x00000060


	//   ....[1]....
        /*0c90*/ 	.word	0x00000130


	//   ....[2]....
        /*0c94*/ 	.word	0x000001e0


	//   ....[3]....
        /*0c98*/ 	.word	0x000003a0


	//   ....[4]....
        /*0c9c*/ 	.word	0x00000500


	//   ....[5]....
        /*0ca0*/ 	.word	0x00000620


	//   ....[6]....
        /*0ca4*/ 	.word	0x00000780


	//   ....[7]....
        /*0ca8*/ 	.word	0x00002690


	//   ....[8]....
        /*0cac*/ 	.word	0x000026a0


	//   ....[9]....
        /*0cb0*/ 	.word	0x000038a0


	//   ....[10]....
        /*0cb4*/ 	.word	0x000038b0


	//   ....[11]....
        /*0cb8*/ 	.word	0x00004a90


	//   ....[12]....
        /*0cbc*/ 	.word	0x00004aa0


	//   ....[13]....
        /*0cc0*/ 	.word	0x00004e50


	//   ....[14]....
        /*0cc4*/ 	.word	0x00004e70


	//   ....[15]....
        /*0cc8*/ 	.word	0x00005560


	//   ....[16]....
        /*0ccc*/ 	.word	0x00005af0


	//   ....[17]....
        /*0cd0*/ 	.word	0x00005b00


	//   ....[18]....
        /*0cd4*/ 	.word	0x00005b10


	//   ....[19]....
        /*0cd8*/ 	.word	0x00005b20


	//   ....[20]....
        /*0cdc*/ 	.word	0x00006e20


	//   ....[21]....
        /*0ce0*/ 	.word	0x00006e30


	//   ....[22]....
        /*0ce4*/ 	.word	0x00006e40


	//   ....[23]....
        /*0ce8*/ 	.word	0x00006e50


	//   ....[24]....
        /*0cec*/ 	.word	0x00009200


	//   ....[25]....
        /*0cf0*/ 	.word	0x00009260


	//   ....[26]....
        /*0cf4*/ 	.word	0x00009700


	//   ....[27]....
        /*0cf8*/ 	.word	0x00009720


	//   ....[28]....
        /*0cfc*/ 	.word	0x0000b880


	//   ....[29]....
        /*0d00*/ 	.word	0x0000b8a0


	//   ....[30]....
        /*0d04*/ 	.word	0x0000bb70


	//   ....[31]....
        /*0d08*/ 	.word	0x0000bb90


	//   ....[32]....
        /*0d0c*/ 	.word	0x0000d460


	//   ....[33]....
        /*0d10*/ 	.word	0x0000d470


	//   ....[34]....
        /*0d14*/ 	.word	0x0000d510


	//   ....[35]....
        /*0d18*/ 	.word	0x0000d520


	//   ....[36]....
        /*0d1c*/ 	.word	0x0000e000


	//   ....[37]....
        /*0d20*/ 	.word	0x0000e010


	//   ....[38]....
        /*0d24*/ 	.word	0x0000e020


	//   ....[39]....
        /*0d28*/ 	.word	0x0000e030


	//   ....[40]....
        /*0d2c*/ 	.word	0x0000e040


	//   ....[41]....
        /*0d30*/ 	.word	0x0000e050


	//   ....[42]....
        /*0d34*/ 	.word	0x0000e060


	//   ....[43]....
        /*0d38*/ 	.word	0x0000e070


	//   ....[44]....
        /*0d3c*/ 	.word	0x0000e080


	//   ....[45]....
        /*0d40*/ 	.word	0x0000e090


	//   ....[46]....
        /*0d44*/ 	.word	0x0000e0a0


	//   ....[47]....
        /*0d48*/ 	.word	0x0000e0b0


	//   ....[48]....
        /*0d4c*/ 	.word	0x0000e0c0


	//   ....[49]....
        /*0d50*/ 	.word	0x0000e0d0


	//   ....[50]....
        /*0d54*/ 	.word	0x0000e0e0


	//   ....[51]....
        /*0d58*/ 	.word	0x0000e0f0


	//   ....[52]....
        /*0d5c*/ 	.word	0x0000e650


	//   ....[53]....
        /*0d60*/ 	.word	0x0000e670


	//   ....[54]....
        /*0d64*/ 	.word	0x0000e690


	//   ....[55]....
        /*0d68*/ 	.word	0x0000e6b0


	//   ....[56]....
        /*0d6c*/ 	.word	0x0000ebf0


	//   ....[57]....
        /*0d70*/ 	.word	0x0000ec00


	//   ....[58]....
        /*0d74*/ 	.word	0x0000ec10


	//   ....[59]....
        /*0d78*/ 	.word	0x0000ec30


	//   ....[60]....
        /*0d7c*/ 	.word	0x0000ec50


	//   ....[61]....
        /*0d80*/ 	.word	0x0000ec70


	//   ....[62]....
        /*0d84*/ 	.word	0x0000ed30


	//   ....[63]....
        /*0d88*/ 	.word	0x0000ed40


	//   ....[64]....
        /*0d8c*/ 	.word	0x0000f600


	//   ....[65]....
        /*0d90*/ 	.word	0x0000f630


	//   ....[66]....
        /*0d94*/ 	.word	0x0000f650


	//   ....[67]....
        /*0d98*/ 	.word	0x0000f660


	//   ....[68]....
        /*0d9c*/ 	.word	0x0000f670


	//   ....[69]....
        /*0da0*/ 	.word	0x0000f680


	//   ....[70]....
        /*0da4*/ 	.word	0x0000f690


	//   ....[71]....
        /*0da8*/ 	.word	0x0000f6a0


	//   ....[72]....
        /*0dac*/ 	.word	0x0000f860


	//   ....[73]....
        /*0db0*/ 	.word	0x0000fa30


	//   ....[74]....
        /*0db4*/ 	.word	0x0000fa60


	//   ....[75]....
        /*0db8*/ 	.word	0x0000fa90


	//   ....[76]....
        /*0dbc*/ 	.word	0x0000fac0


	//   ....[77]....
        /*0dc0*/ 	.word	0x0000faf0


	//   ....[78]....
        /*0dc4*/ 	.word	0x0000fb20


	//   ....[79]....
        /*0dc8*/ 	.word	0x0000fc90


	//   ....[80]....
        /*0dcc*/ 	.word	0x0000fcc0


	//   ....[81]....
        /*0dd0*/ 	.word	0x0000fcf0


	//   ....[82]....
        /*0dd4*/ 	.word	0x0000fd20


	//   ....[83]....
        /*0dd8*/ 	.word	0x0000fd50


	//   ....[84]....
        /*0ddc*/ 	.word	0x0000fd80


	//   ....[85]....
        /*0de0*/ 	.word	0x0000fe10


	//   ....[86]....
        /*0de4*/ 	.word	0x0000fe40


	//   ....[87]....
        /*0de8*/ 	.word	0x0000fec0


	//   ....[88]....
        /*0dec*/ 	.word	0x00010b60


	//   ....[89]....
        /*0df0*/ 	.word	0x00012980


	//   ....[90]....
        /*0df4*/ 	.word	0x00012990


	//   ....[91]....
        /*0df8*/ 	.word	0x000129f0


	//   ....[92]....
        /*0dfc*/ 	.word	0x00012a20


	//   ....[93]....
        /*0e00*/ 	.word	0x00012a90


	//   ....[94]....
        /*0e04*/ 	.word	0x00012ab0


	//   ....[95]....
        /*0e08*/ 	.word	0x00012ac0


	//   ....[96]....
        /*0e0c*/ 	.word	0x00012ad0


	//   ....[97]....
        /*0e10*/ 	.word	0x00012bc0


	//   ....[98]....
        /*0e14*/ 	.word	0x00012bd0


	//   ....[99]....
        /*0e18*/ 	.word	0x00013030


	//   ....[100]....
        /*0e1c*/ 	.word	0x00013050


	//   ....[101]....
        /*0e20*/ 	.word	0x000130b0


	//   ....[102]....
        /*0e24*/ 	.word	0x000130d0


	//   ....[103]....
        /*0e28*/ 	.word	0x00013110


	//   ....[104]....
        /*0e2c*/ 	.word	0x00013130


	//   ....[105]....
        /*0e30*/ 	.word	0x00013140


	//   ....[106]....
        /*0e34*/ 	.word	0x00013150


	//   ....[107]....
        /*0e38*/ 	.word	0x000131e0


	//   ....[108]....
        /*0e3c*/ 	.word	0x00013200


	//   ....[109]....
        /*0e40*/ 	.word	0x00013af0


	//   ....[110]....
        /*0e44*/ 	.word	0x00013b20


	//   ....[111]....
        /*0e48*/ 	.word	0x00013bc0


	//   ....[112]....
        /*0e4c*/ 	.word	0x00013be0


	//   ....[113]....
        /*0e50*/ 	.word	0x00013c60


	//   ....[114]....
        /*0e54*/ 	.word	0x00013c80


	//   ....[115]....
        /*0e58*/ 	.word	0x00013cf0


	//   ....[116]....
        /*0e5c*/ 	.word	0x00013d00


	//   ....[117]....
        /*0e60*/ 	.word	0x00013d40


	//   ....[118]....
        /*0e64*/ 	.word	0x00013d60


	//   ....[119]....
        /*0e68*/ 	.word	0x00013d70


	//   ....[120]....
        /*0e6c*/ 	.word	0x00013d80


	//   ....[121]....
        /*0e70*/ 	.word	0x00014840


	//   ....[122]....
        /*0e74*/ 	.word	0x00014850


	//   ....[123]....
        /*0e78*/ 	.word	0x00014870


	//   ....[124]....
        /*0e7c*/ 	.word	0x000148c0


	//   ....[125]....
        /*0e80*/ 	.word	0x000148d0


	//   ....[126]....
        /*0e84*/ 	.word	0x00014910


	//   ....[127]....
        /*0e88*/ 	.word	0x00014920


	//   ....[128]....
        /*0e8c*/ 	.word	0x00014930


	//   ....[129]....
        /*0e90*/ 	.word	0x00014970


	//   ....[130]....
        /*0e94*/ 	.word	0x000149b0


	//   ....[131]....
        /*0e98*/ 	.word	0x00014e00


	//   ....[132]....
        /*0e9c*/ 	.word	0x00014e10


	//   ....[133]....
        /*0ea0*/ 	.word	0x00014e20


	//   ....[134]....
        /*0ea4*/ 	.word	0x00014e60


	//   ....[135]....
        /*0ea8*/ 	.word	0x00014e70


	//   ....[136]....
        /*0eac*/ 	.word	0x00014eb0


	//   ....[137]....
        /*0eb0*/ 	.word	0x00014ec0


	//   ....[138]....
        /*0eb4*/ 	.word	0x00014ed0


	//   ....[139]....
        /*0eb8*/ 	.word	0x00014f10


	//   ....[140]....
        /*0ebc*/ 	.word	0x00014f50


	//   ....[141]....
        /*0ec0*/ 	.word	0x00015fd0


	//   ....[142]....
        /*0ec4*/ 	.word	0x00016000


	//   ....[143]....
        /*0ec8*/ 	.word	0x00016040


	//   ....[144]....
        /*0ecc*/ 	.word	0x00016070


	//   ....[145]....
        /*0ed0*/ 	.word	0x000160a0


	//   ....[146]....
        /*0ed4*/ 	.word	0x000160d0


	//   ....[147]....
        /*0ed8*/ 	.word	0x00016100


	//   ....[148]....
        /*0edc*/ 	.word	0x00016130


	//   ....[149]....
        /*0ee0*/ 	.word	0x000162b0


	//   ....[150]....
        /*0ee4*/ 	.word	0x000162e0


	//   ....[151]....
        /*0ee8*/ 	.word	0x00016310


	//   ....[152]....
        /*0eec*/ 	.word	0x00016340


	//   ....[153]....
        /*0ef0*/ 	.word	0x00016370


	//   ....[154]....
        /*0ef4*/ 	.word	0x000163a0


	//   ....[155]....
        /*0ef8*/ 	.word	0x00016460


	//   ....[156]....
        /*0efc*/ 	.word	0x00016480


	//   ....[157]....
        /*0f00*/ 	.word	0x000164f0


	//   ....[158]....
        /*0f04*/ 	.word	0x00016980


	//   ....[159]....
        /*0f08*/ 	.word	0x00016d40


	//   ....[160]....
        /*0f0c*/ 	.word	0x00016dd0


	//   ....[161]....
        /*0f10*/ 	.word	0x00016ea0


	//   ....[162]....
        /*0f14*/ 	.word	0x00016f30


	//   ....[163]....
        /*0f18*/ 	.word	0x00017010


	//   ....[164]....
        /*0f1c*/ 	.word	0x000170a0


	//   ....[165]....
        /*0f20*/ 	.word	0x00017180


	//   ....[166]....
        /*0f24*/ 	.word	0x00017210


	//   ....[167]....
        /*0f28*/ 	.word	0x00017260


	//   ....[168]....
        /*0f2c*/ 	.word	0x000172b0


	//   ....[169]....
        /*0f30*/ 	.word	0x00017390


	//   ....[170]....
        /*0f34*/ 	.word	0x00017420


	//   ....[171]....
        /*0f38*/ 	.word	0x00017470


	//   ....[172]....
        /*0f3c*/ 	.word	0x000174c0


	//   ....[173]....
        /*0f40*/ 	.word	0x00017710


	//   ....[174]....
        /*0f44*/ 	.word	0x000179f0


	//   ....[175]....
        /*0f48*/ 	.word	0x00017af0


	//   ....[176]....
        /*0f4c*/ 	.word	0x00017b80


	//   ....[177]....
        /*0f50*/ 	.word	0x00017be0


	//   ....[178]....
        /*0f54*/ 	.word	0x00017cb0


	//   ....[179]....
        /*0f58*/ 	.word	0x00017d10


	//   ....[180]....
        /*0f5c*/ 	.word	0x00017dd0


	//   ....[181]....
        /*0f60*/ 	.word	0x00017e30


	//   ....[182]....
        /*0f64*/ 	.word	0x00017ef0


	//   ....[183]....
        /*0f68*/ 	.word	0x00018000


	//   ....[184]....
        /*0f6c*/ 	.word	0x00018090


	//   ....[185]....
        /*0f70*/ 	.word	0x00018190


	//   ....[186]....
        /*0f74*/ 	.word	0x00018240


	//   ....[187]....
        /*0f78*/ 	.word	0x000182a0


	//   ....[188]....
        /*0f7c*/ 	.word	0x00018390


	//   ....[189]....
        /*0f80*/ 	.word	0x000183f0


	//   ....[190]....
        /*0f84*/ 	.word	0x000184b0


	//   ....[191]....
        /*0f88*/ 	.word	0x00018510


	//   ....[192]....
        /*0f8c*/ 	.word	0x000185d0


	//   ....[193]....
        /*0f90*/ 	.word	0x00018630


	//   ....[194]....
        /*0f94*/ 	.word	0x00018700


	//   ....[195]....
        /*0f98*/ 	.word	0x000187b0


	//   ....[196]....
        /*0f9c*/ 	.word	0x00018820


	//   ....[197]....
        /*0fa0*/ 	.word	0x00018880


	//   ....[198]....
        /*0fa4*/ 	.word	0x00018970


	//   ....[199]....
        /*0fa8*/ 	.word	0x000189d0


	//   ....[200]....
        /*0fac*/ 	.word	0x00018ad0


	//   ....[201]....
        /*0fb0*/ 	.word	0x00018b40


	//   ....[202]....
        /*0fb4*/ 	.word	0x00018c30


	//   ....[203]....
        /*0fb8*/ 	.word	0x00018c90


	//   ....[204]....
        /*0fbc*/ 	.word	0x00018d30


	//   ....[205]....
        /*0fc0*/ 	.word	0x00018df0


	//   ....[206]....
        /*0fc4*/ 	.word	0x00018e80


	//   ....[207]....
        /*0fc8*/ 	.word	0x00019010


	//   ....[208]....
        /*0fcc*/ 	.word	0x000190c0


	//   ....[209]....
        /*0fd0*/ 	.word	0x00019170


	//   ....[210]....
        /*0fd4*/ 	.word	0x00019210


	//   ....[211]....
        /*0fd8*/ 	.word	0x000192c0


	//   ....[212]....
        /*0fdc*/ 	.word	0x00019360


	//   ....[213]....
        /*0fe0*/ 	.word	0x00019410


	//   ....[214]....
        /*0fe4*/ 	.word	0x000194b0


	//   ....[215]....
        /*0fe8*/ 	.word	0x00019520


	//   ....[216]....
        /*0fec*/ 	.word	0x000195e0


	//   ....[217]....
        /*0ff0*/ 	.word	0x000196e0


	//   ....[218]....
        /*0ff4*/ 	.word	0x00019770


	//   ....[219]....
        /*0ff8*/ 	.word	0x000197d0


	//   ....[220]....
        /*0ffc*/ 	.word	0x00019880


	//   ....[221]....
        /*1000*/ 	.word	0x000198e0


	//   ....[222]....
        /*1004*/ 	.word	0x00019990


	//   ....[223]....
        /*1008*/ 	.word	0x000199f0


	//   ....[224]....
        /*100c*/ 	.word	0x00019aa0


	//   ....[225]....
        /*1010*/ 	.word	0x00019b00


	//   ....[226]....
        /*1014*/ 	.word	0x00019bb0


	//   ....[227]....
        /*1018*/ 	.word	0x00019d90


	//   ....[228]....
        /*101c*/ 	.word	0x00019e30


	//   ....[229]....
        /*1020*/ 	.word	0x00019f50


	//   ....[230]....
        /*1024*/ 	.word	0x00019fc0


	//   ....[231]....
        /*1028*/ 	.word	0x0001a030


	//   ....[232]....
        /*102c*/ 	.word	0x0001a0a0


	//   ....[233]....
        /*1030*/ 	.word	0x0001a110


	//   ....[234]....
        /*1034*/ 	.word	0x0001a190


	//   ....[235]....
        /*1038*/ 	.word	0x0001a220


	//   ....[236]....
        /*103c*/ 	.word	0x0001a2c0


	//   ....[237]....
        /*1040*/ 	.word	0x0001a330


	//   ....[238]....
        /*1044*/ 	.word	0x0001a3a0


	//   ....[239]....
        /*1048*/ 	.word	0x0001a410


	//   ....[240]....
        /*104c*/ 	.word	0x0001a490


	//   ....[241]....
        /*1050*/ 	.word	0x0001a500


	//   ....[242]....
        /*1054*/ 	.word	0x0001a5a0


	//   ....[243]....
        /*1058*/ 	.word	0x0001a630


	//   ....[244]....
        /*105c*/ 	.word	0x0001a760


	//----- nvinfo : EIATTR_REG_RECONFIG
	.align		4
.L_1454:
        /*1060*/ 	.byte	0x01, 0x54
	.zero		2


	//----- nvinfo : EIATTR_SYSCALL_OFFSETS
	.align		4
        /*1064*/ 	.byte	0x04, 0x46
        /*1066*/ 	.short	(.L_1456 - .L_1455)


	//   ....[0]....
.L_1455:
        /*1068*/ 	.word	0x000018f0


	//   ....[1]....
        /*106c*/ 	.word	0x00001a40


	//   ....[2]....
        /*1070*/ 	.word	0x000056d0


	//   ....[3]....
        /*1074*/ 	.word	0x00005a10


	//   ....[4]....
        /*1078*/ 	.word	0x00011ab0


	//   ....[5]....
        /*107c*/ 	.word	0x00011c40


	//   ....[6]....
        /*1080*/ 	.word	0x00011d90


	//   ....[7]....
        /*1084*/ 	.word	0x00011ee0


	//   ....[8]....
        /*1088*/ 	.word	0x00013630


	//----- nvinfo : EIATTR_MBARRIER_INSTR_OFFSETS
	.align		4
.L_1456:
        /*108c*/ 	.byte	0x04, 0x39
        /*108e*/ 	.short	(.L_1458 - .L_1457)


	//   ....[0]....
.L_1457:
        /*1090*/ 	.word	0x00000250
        /*1094*/ 	.word	0x000000ff
        /*1098*/ 	.word	0x00013200
        /*109c*/ 	.short	0x0100
        /*109e*/ 	.byte	0x08
	.zero		1


	//   ....[1]....
        /*10a0*/ 	.word	0x00000260
        /*10a4*/ 	.word	0x000000ff
        /*10a8*/ 	.word	0x00013220
        /*10ac*/ 	.short	0x0100
        /*10ae*/ 	.byte	0x08
	.zero		1


	//   ....[2]....
        /*10b0*/ 	.word	0x00000350
        /*10b4*/ 	.word	0x000000ff
        /*10b8*/ 	.word	0x00013230
        /*10bc*/ 	.short	0x0100
        /*10be*/ 	.byte	0x08
	.zero		1


	//   ....[3]....
        /*10c0*/ 	.word	0x00000360
        /*10c4*/ 	.word	0x000000ff
        /*10c8*/ 	.word	0x00013240
        /*10cc*/ 	.short	0x0100
        /*10ce*/ 	.byte	0x08
	.zero		1


	//   ....[4]....
        /*10d0*/ 	.word	0x00000370
        /*10d4*/ 	.word	0x000000ff
        /*10d8*/ 	.word	0x00013238
        /*10dc*/ 	.short	0x0100
        /*10de*/ 	.byte	0x08
	.zero		1


	//   ....[5]....
        /*10e0*/ 	.word	0x00000380
        /*10e4*/ 	.word	0x000000ff
        /*10e8*/ 	.word	0x00013248
        /*10ec*/ 	.short	0x0100
        /*10ee*/ 	.byte	0x08
	.zero		1


	//   ....[6]....
        /*10f0*/ 	.word	0x000004b0
        /*10f4*/ 	.word	0x000000ff
        /*10f8*/ 	.word	0x00013250
        /*10fc*/ 	.short	0x0100
        /*10fe*/ 	.byte	0x08
	.zero		1


	//   ....[7]....
        /*1100*/ 	.word	0x000004c0
        /*1104*/ 	.word	0x000000ff
        /*1108*/ 	.word	0x00013260
        /*110c*/ 	.short	0x0100
        /*110e*/ 	.byte	0x08
	.zero		1


	//   ....[8]....
        /*1110*/ 	.word	0x000004d0
        /*1114*/ 	.word	0x000000ff
        /*1118*/ 	.word	0x00013258
        /*111c*/ 	.short	0x0100
        /*111e*/ 	.byte	0x08
	.zero		1


	//   ....[9]....
        /*1120*/ 	.word	0x000004e0
        /*1124*/ 	.word	0x000000ff
        /*1128*/ 	.word	0x00013268
        /*112c*/ 	.short	0x0100
        /*112e*/ 	.byte	0x08
	.zero		1


	//   ....[10]....
        /*1130*/ 	.word	0x000005d0
        /*1134*/ 	.word	0x000000ff
        /*1138*/ 	.word	0x00013270
        /*113c*/ 	.short	0x0100
        /*113e*/ 	.byte	0x06
	.zero		1


	//   ....[11]....
        /*1140*/ 	.word	0x000005e0
        /*1144*/ 	.word	0x000000ff
        /*1148*/ 	.word	0x00013280
        /*114c*/ 	.short	0x0100
        /*114e*/ 	.byte	0x06
	.zero		1


	//   ....[12]....
        /*1150*/ 	.word	0x000005f0
        /*1154*/ 	.word	0x000000ff
        /*1158*/ 	.word	0x00013278
        /*115c*/ 	.short	0x0100
        /*115e*/ 	.byte	0x06
	.zero		1


	//   ....[13]....
        /*1160*/ 	.word	0x00000600
        /*1164*/ 	.word	0x000000ff
        /*1168*/ 	.word	0x00013288
        /*116c*/ 	.short	0x0100
        /*116e*/ 	.byte	0x06
	.zero		1


	//   ....[14]....
        /*1170*/ 	.word	0x00000730
        /*1174*/ 	.word	0x000000ff
        /*1178*/ 	.word	0x00013290
        /*117c*/ 	.short	0x0100
        /*117e*/ 	.byte	0x08
	.zero		1


	//   ....[15]....
        /*1180*/ 	.word	0x00000740
        /*1184*/ 	.word	0x000000ff
        /*1188*/ 	.word	0x000132a0
        /*118c*/ 	.short	0x0100
        /*118e*/ 	.byte	0x08
	.zero		1


	//   ....[16]....
        /*1190*/ 	.word	0x00000750
        /*1194*/ 	.word	0x000000ff
        /*1198*/ 	.word	0x00013298
        /*119c*/ 	.short	0x0100
        /*119e*/ 	.byte	0x08
	.zero		1


	//   ....[17]....
        /*11a0*/ 	.word	0x00000760
        /*11a4*/ 	.word	0x000000ff
        /*11a8*/ 	.word	0x000132a8
        /*11ac*/ 	.short	0x0100
        /*11ae*/ 	.byte	0x08
	.zero		1


	//   ....[18]....
        /*11b0*/ 	.word	0x000008a0
        /*11b4*/ 	.word	0x000000ff
        /*11b8*/ 	.word	0x000132b0
        /*11bc*/ 	.short	0x0100
        /*11be*/ 	.byte	0x08
	.zero		1


	//   ....[19]....
        /*11c0*/ 	.word	0x000008b0
        /*11c4*/ 	.word	0x000000ff
        /*11c8*/ 	.word	0x000132c0
        /*11cc*/ 	.short	0x0100
        /*11ce*/ 	.byte	0x08
	.zero		1


	//   ....[20]....
        /*11d0*/ 	.word	0x000008c0
        /*11d4*/ 	.word	0x000000ff
        /*11d8*/ 	.word	0x000132b8
        /*11dc*/ 	.short	0x0100
        /*11de*/ 	.byte	0x08
	.zero		1


	//   ....[21]....
        /*11e0*/ 	.word	0x000008d0
        /*11e4*/ 	.word	0x000000ff
        /*11e8*/ 	.word	0x000132c8
        /*11ec*/ 	.short	0x0100
        /*11ee*/ 	.byte	0x08
	.zero		1


	//   ....[22]....
        /*11f0*/ 	.word	0x00002640
        /*11f4*/ 	.word	0x00000042
        /*11f8*/ 	.word	0x00013290
        /*11fc*/ 	.short	0x010a
        /*11fe*/ 	.byte	0x3f
	.zero		1


	//   ....[23]....
        /*1200*/ 	.word	0x00003850
        /*1204*/ 	.word	0x00000042
        /*1208*/ 	.word	0x00013290
        /*120c*/ 	.short	0x010a
        /*120e*/ 	.byte	0x3f
	.zero		1


	//   ....[24]....
        /*1210*/ 	.word	0x000048a0
        /*1214*/ 	.word	0x00000042
        /*1218*/ 	.word	0x00013290
        /*121c*/ 	.short	0x010a
        /*121e*/ 	.byte	0x3f
	.zero		1


	//   ....[25]....
        /*1220*/ 	.word	0x00004c60
        /*1224*/ 	.word	0x00000004
        /*1228*/ 	.word	0x00000000
        /*122c*/ 	.short	0x0101
        /*122e*/ 	.byte	0x3f
	.zero		1


	//   ....[26]....
        /*1230*/ 	.word	0x00004ca0
        /*1234*/ 	.word	0x00000042
        /*1238*/ 	.word	0x000132b0
        /*123c*/ 	.short	0x010a
        /*123e*/ 	.byte	0x3f
	.zero		1


	//   ....[27]....
        /*1240*/ 	.word	0x00005040
        /*1244*/ 	.word	0x00000042
        /*1248*/ 	.word	0x00000000
        /*124c*/ 	.short	0x0101
        /*124e*/ 	.byte	0x3f
	.zero		1


	//   ....[28]....
        /*1250*/ 	.word	0x00005770
        /*1254*/ 	.word	0x00000012
        /*1258*/ 	.word	0x00013200
        /*125c*/ 	.short	0x010a
        /*125e*/ 	.byte	0x3f
	.zero		1


	//   ....[29]....
        /*1260*/ 	.word	0x000057c0
        /*1264*/ 	.word	0x00000012
        /*1268*/ 	.word	0x00013200
        /*126c*/ 	.short	0x010a
        /*126e*/ 	.byte	0x3f
	.zero		1


	//   ....[30]....
        /*1270*/ 	.word	0x00005d80
        /*1274*/ 	.word	0x00000012
        /*1278*/ 	.word	0x00013200
        /*127c*/ 	.short	0x010a
        /*127e*/ 	.byte	0x3f
	.zero		1


	//   ....[31]....
        /*1280*/ 	.word	0x00007010
        /*1284*/ 	.word	0x00000012
        /*1288*/ 	.word	0x00013200
        /*128c*/ 	.short	0x010a
        /*128e*/ 	.byte	0x3f
	.zero		1


	//   ....[32]....
        /*1290*/ 	.word	0x000081b0
        /*1294*/ 	.word	0x00000003
        /*1298*/ 	.word	0x00013230
        /*129c*/ 	.short	0x010a
        /*129e*/ 	.byte	0x3f
	.zero		1


	//   ....[33]....
        /*12a0*/ 	.word	0x00008240
        /*12a4*/ 	.word	0x00000003
        /*12a8*/ 	.word	0x00013230
        /*12ac*/ 	.short	0x010a
        /*12ae*/ 	.byte	0x3f
	.zero		1


	//   ....[34]....
        /*12b0*/ 	.word	0x00009d60
        /*12b4*/ 	.word	0x00000028
        /*12b8*/ 	.word	0x00000000
        /*12bc*/ 	.short	0x0101
        /*12be*/ 	.byte	0x3f
	.zero		1


	//   ....[35]....
        /*12c0*/ 	.word	0x0000ac70
        /*12c4*/ 	.word	0x00000000
        /*12c8*/ 	.word	0x00013230
        /*12cc*/ 	.short	0x010a
        /*12ce*/ 	.byte	0x3f
	.zero		1


	//   ....[36]....
        /*12d0*/ 	.word	0x0000acf0
        /*12d4*/ 	.word	0x00000000
        /*12d8*/ 	.word	0x00013230
        /*12dc*/ 	.short	0x010a
        /*12de*/ 	.byte	0x3f
	.zero		1


	//   ....[37]....
        /*12e0*/ 	.word	0x0000b2b0
        /*12e4*/ 	.word	0x0000000e
        /*12e8*/ 	.word	0x00013250
        /*12ec*/ 	.short	0x010a
        /*12ee*/ 	.byte	0x3f
	.zero		1


	//   ....[38]....
        /*12f0*/ 	.word	0x0000b300
        /*12f4*/ 	.word	0x0000000e
        /*12f8*/ 	.word	0x00013250
        /*12fc*/ 	.short	0x010a
        /*12fe*/ 	.byte	0x3f
	.zero		1


	//   ....[39]....
        /*1300*/ 	.word	0x0000b5f0
        /*1304*/ 	.word	0x00000000
        /*1308*/ 	.word	0x00000000
        /*130c*/ 	.short	0x0101
        /*130e*/ 	.byte	0x3f
	.zero		1


	//   ....[40]....
        /*1310*/ 	.word	0x0000cd00
        /*1314*/ 	.word	0x0000000e
        /*1318*/ 	.word	0x00000000
        /*131c*/ 	.short	0x0101
        /*131e*/ 	.byte	0x3f
	.zero		1


	//   ....[41]....
        /*1320*/ 	.word	0x0000d0c0
        /*1324*/ 	.word	0x0000000a
        /*1328*/ 	.word	0x00013250
        /*132c*/ 	.short	0x010a
        /*132e*/ 	.byte	0x3f
	.zero		1


	//   ....[42]....
        /*1330*/ 	.word	0x0000d110
        /*1334*/ 	.word	0x0000000a
        /*1338*/ 	.word	0x00013250
        /*133c*/ 	.short	0x010a
        /*133e*/ 	.byte	0x3f
	.zero		1


	//   ....[43]....
        /*1340*/ 	.word	0x0000d950
        /*1344*/ 	.word	0x00000000
        /*1348*/ 	.word	0x00000000
        /*134c*/ 	.short	0x0101
        /*134e*/ 	.byte	0x3f
	.zero		1


	//   ....[44]....
        /*1350*/ 	.word	0x0000ed00
        /*1354*/ 	.word	0x00000000
        /*1358*/ 	.word	0x00000000
        /*135c*/ 	.short	0x0101
        /*135e*/ 	.byte	0x3f
	.zero		1


	//   ....[45]....
        /*1360*/ 	.word	0x00010c40
        /*1364*/ 	.word	0x00000016
        /*1368*/ 	.word	0x00013220
        /*136c*/ 	.short	0x010a
        /*136e*/ 	.byte	0x3f
	.zero		1


	//   ....[46]....
        /*1370*/ 	.word	0x00010d10
        /*1374*/ 	.word	0x00000005
        /*1378*/ 	.word	0x000132a0
        /*137c*/ 	.short	0x010a
        /*137e*/ 	.byte	0x3f
	.zero		1


	//   ....[47]....
        /*1380*/ 	.word	0x00010f50
        /*1384*/ 	.word	0x00000005
        /*1388*/ 	.word	0x000132c0
        /*138c*/ 	.short	0x010a
        /*138e*/ 	.byte	0x3f
	.zero		1


	//   ....[48]....
        /*1390*/ 	.word	0x00011300
        /*1394*/ 	.word	0x00000005
        /*1398*/ 	.word	0x000132a0
        /*139c*/ 	.short	0x010a
        /*139e*/ 	.byte	0x3f
	.zero		1


	//   ....[49]....
        /*13a0*/ 	.word	0x00011530
        /*13a4*/ 	.word	0x00000005
        /*13a8*/ 	.word	0x000132c0
        /*13ac*/ 	.short	0x010a
        /*13ae*/ 	.byte	0x3f
	.zero		1


	//   ....[50]....
        /*13b0*/ 	.word	0x00012590
        /*13b4*/ 	.word	0x00000004
        /*13b8*/ 	.word	0x00013280
        /*13bc*/ 	.short	0x010a
        /*13be*/ 	.byte	0x3f
	.zero		1


	//   ....[51]....
        /*13c0*/ 	.word	0x00012ca0
        /*13c4*/ 	.word	0x00000004
        /*13c8*/ 	.word	0x00013270
        /*13cc*/ 	.short	0x0107
        /*13ce*/ 	.byte	0x3f
	.zero		1


	//   ....[52]....
        /*13d0*/ 	.word	0x00012d60
        /*13d4*/ 	.word	0x00000004
        /*13d8*/ 	.word	0x00013270
        /*13dc*/ 	.short	0x0101
        /*13de*/ 	.byte	0x3f
	.zero		1


	//   ....[53]....
        /*13e0*/ 	.word	0x00012db0
        /*13e4*/ 	.word	0x00000004
        /*13e8*/ 	.word	0x00013240
        /*13ec*/ 	.short	0x010a
        /*13ee*/ 	.byte	0x3f
	.zero		1


	//   ....[54]....
        /*13f0*/ 	.word	0x00013310
        /*13f4*/ 	.word	0x00000004
        /*13f8*/ 	.word	0x00013230
        /*13fc*/ 	.short	0x0107
        /*13fe*/ 	.byte	0x3f
	.zero		1


	//   ....[55]....
        /*1400*/ 	.word	0x000133f0
        /*1404*/ 	.word	0x00000004
        /*1408*/ 	.word	0x00013230
        /*140c*/ 	.short	0x0101
        /*140e*/ 	.byte	0x3f
	.zero		1


	//   ....[56]....
        /*1410*/ 	.word	0x00013ed0
        /*1414*/ 	.word	0x00000016
        /*1418*/ 	.word	0x00013200
        /*141c*/ 	.short	0x0107
        /*141e*/ 	.byte	0x3f
	.zero		1


	//   ....[57]....
        /*1420*/ 	.word	0x00013fc0
        /*1424*/ 	.word	0x00000016
        /*1428*/ 	.word	0x00013200
        /*142c*/ 	.short	0x0101
        /*142e*/ 	.byte	0x3f
	.zero		1


	//   ....[58]....
        /*1430*/ 	.word	0x00013fe0
        /*1434*/ 	.word	0x00000016
        /*1438*/ 	.word	0x00013220
        /*143c*/ 	.short	0x010a
        /*143e*/ 	.byte	0x3f
	.zero		1


	//   ....[59]....
        /*1440*/ 	.word	0x00014540
        /*1444*/ 	.word	0x00000006
        /*1448*/ 	.word	0x00013280
        /*144c*/ 	.short	0x010a
        /*144e*/ 	.byte	0x3f
	.zero		1


	//   ....[60]....
        /*1450*/ 	.word	0x00014a60
        /*1454*/ 	.word	0x00000006
        /*1458*/ 	.word	0x00013270
        /*145c*/ 	.short	0x0107
        /*145e*/ 	.byte	0x3f
	.zero		1


	//   ....[61]....
        /*1460*/ 	.word	0x00014b20
        /*1464*/ 	.word	0x00000006
        /*1468*/ 	.word	0x00013270
        /*146c*/ 	.short	0x0101
        /*146e*/ 	.byte	0x3f
	.zero		1


	//   ....[62]....
        /*1470*/ 	.word	0x00014b70
        /*1474*/ 	.word	0x00000006
        /*1478*/ 	.word	0x00013240
        /*147c*/ 	.short	0x010a
        /*147e*/ 	.byte	0x3f
	.zero		1


	//   ....[63]....
        /*1480*/ 	.word	0x00014fd0
        /*1484*/ 	.word	0x00000006
        /*1488*/ 	.word	0x00013230
        /*148c*/ 	.short	0x0107
        /*148e*/ 	.byte	0x3f
	.zero		1


	//   ....[64]....
        /*1490*/ 	.word	0x000150a0
        /*1494*/ 	.word	0x00000006
        /*1498*/ 	.word	0x00013230
        /*149c*/ 	.short	0x0101
        /*149e*/ 	.byte	0x3f
	.zero		1


	//   ....[65]....
        /*14a0*/ 	.word	0x00015120
        /*14a4*/ 	.word	0x00000002
        /*14a8*/ 	.word	0x00013270
        /*14ac*/ 	.short	0x010a
        /*14ae*/ 	.byte	0x3f
	.zero		1


	//   ....[66]....
        /*14b0*/ 	.word	0x000151b0
        /*14b4*/ 	.word	0x00000002
        /*14b8*/ 	.word	0x00013260
        /*14bc*/ 	.short	0x010a
        /*14be*/ 	.byte	0x3f
	.zero		1


	//   ....[67]....
        /*14c0*/ 	.word	0x000155e0
        /*14c4*/ 	.word	0x00000002
        /*14c8*/ 	.word	0x00013250
        /*14cc*/ 	.short	0x0101
        /*14ce*/ 	.byte	0x3f
	.zero		1


	//   ....[68]....
        /*14d0*/ 	.word	0x00015670
        /*14d4*/ 	.word	0x00000002
        /*14d8*/ 	.word	0x00000000
        /*14dc*/ 	.short	0x0101
        /*14de*/ 	.byte	0x3f
	.zero		1


	//   ....[69]....
        /*14e0*/ 	.word	0x00015850
        /*14e4*/ 	.word	0x00000000
        /*14e8*/ 	.word	0x00013270
        /*14ec*/ 	.short	0x010a
        /*14ee*/ 	.byte	0x3f
	.zero		1


	//   ....[70]....
        /*14f0*/ 	.word	0x000158e0
        /*14f4*/ 	.word	0x00000000
        /*14f8*/ 	.word	0x00013260
        /*14fc*/ 	.short	0x010a
        /*14fe*/ 	.byte	0x3f
	.zero		1


	//   ....[71]....
        /*1500*/ 	.word	0x00015d30
        /*1504*/ 	.word	0x00000000
        /*1508*/ 	.word	0x00013250
        /*150c*/ 	.short	0x0101
        /*150e*/ 	.byte	0x3f
	.zero		1


	//   ....[72]....
        /*1510*/ 	.word	0x00015db0
        /*1514*/ 	.word	0x00000000
        /*1518*/ 	.word	0x00000000
        /*151c*/ 	.short	0x0101
        /*151e*/ 	.byte	0x3f
	.zero		1


	//   ....[73]....
        /*1520*/ 	.word	0x00016900
        /*1524*/ 	.word	0x00000005
        /*1528*/ 	.word	0x00013220
        /*152c*/ 	.short	0x010a
        /*152e*/ 	.byte	0x3f
	.zero		1


	//   ....[74]....
        /*1530*/ 	.word	0x00016a90
        /*1534*/ 	.word	0x00000004
        /*1538*/ 	.word	0x00013240
        /*153c*/ 	.short	0x010a
        /*153e*/ 	.byte	0x3f
	.zero		1


	//   ....[75]....
        /*1540*/ 	.word	0x00016b40
        /*1544*/ 	.word	0x00000005
        /*1548*/ 	.word	0x00013240
        /*154c*/ 	.short	0x010a
        /*154e*/ 	.byte	0x3f
	.zero		1


	//   ....[76]....
        /*1550*/ 	.word	0x00016b80
        /*1554*/ 	.word	0x00000004
        /*1558*/ 	.word	0x00013260
        /*155c*/ 	.short	0x010a
        /*155e*/ 	.byte	0x3f
	.zero		1


	//   ....[77]....
        /*1560*/ 	.word	0x00016bc0
        /*1564*/ 	.word	0x00000005
        /*1568*/ 	.word	0x00013260
        /*156c*/ 	.short	0x010a
        /*156e*/ 	.byte	0x3f
	.zero		1


	//   ....[78]....
        /*1570*/ 	.word	0x00016c00
        /*1574*/ 	.word	0x00000004
        /*1578*/ 	.word	0x00013280
        /*157c*/ 	.short	0x010a
        /*157e*/ 	.byte	0x3f
	.zero		1


	//   ....[79]....
        /*1580*/ 	.word	0x00016c40
        /*1584*/ 	.word	0x00000005
        /*1588*/ 	.word	0x00013280
        /*158c*/ 	.short	0x010a
        /*158e*/ 	.byte	0x3f
	.zero		1


	//   ....[80]....
        /*1590*/ 	.word	0x00016ca0
        /*1594*/ 	.word	0x00000042
        /*1598*/ 	.word	0x00013290
        /*159c*/ 	.short	0x010a
        /*159e*/ 	.byte	0x3f
	.zero		1


	//   ....[81]....
        /*15a0*/ 	.word	0x00016e00
        /*15a4*/ 	.word	0x00000042
        /*15a8*/ 	.word	0x00013290
        /*15ac*/ 	.short	0x010a
        /*15ae*/ 	.byte	0x3f
	.zero		1


	//   ....[82]....
        /*15b0*/ 	.word	0x00016f70
        /*15b4*/ 	.word	0x00000042
        /*15b8*/ 	.word	0x00013290
        /*15bc*/ 	.short	0x010a
        /*15be*/ 	.byte	0x3f
	.zero		1


	//   ....[83]....
        /*15c0*/ 	.word	0x000170d0
        /*15c4*/ 	.word	0x00000042
        /*15c8*/ 	.word	0x000132b0
        /*15cc*/ 	.short	0x010a
        /*15ce*/ 	.byte	0x3f
	.zero		1


	//   ....[84]....
        /*15d0*/ 	.word	0x000172e0
        /*15d4*/ 	.word	0x00000012
        /*15d8*/ 	.word	0x00013200
        /*15dc*/ 	.short	0x010a
        /*15de*/ 	.byte	0x3f
	.zero		1


	//   ....[85]....
        /*15e0*/ 	.word	0x000174f0
        /*15e4*/ 	.word	0x00000012
        /*15e8*/ 	.word	0x00013200
        /*15ec*/ 	.short	0x010a
        /*15ee*/ 	.byte	0x3f
	.zero		1


	//   ....[86]....
        /*15f0*/ 	.word	0x00017540
        /*15f4*/ 	.word	0x00000003
        /*15f8*/ 	.word	0x00013230
        /*15fc*/ 	.short	0x010a
        /*15fe*/ 	.byte	0x3f
	.zero		1


	//   ....[87]....
        /*1600*/ 	.word	0x00017590
        /*1604*/ 	.word	0x00000000
        /*1608*/ 	.word	0x00013230
        /*160c*/ 	.short	0x010a
        /*160e*/ 	.byte	0x3f
	.zero		1


	//   ....[88]....
        /*1610*/ 	.word	0x000175e0
        /*1614*/ 	.word	0x0000000e
        /*1618*/ 	.word	0x00013250
        /*161c*/ 	.short	0x010a
        /*161e*/ 	.byte	0x3f
	.zero		1


	//   ....[89]....
        /*1620*/ 	.word	0x00017630
        /*1624*/ 	.word	0x0000000a
        /*1628*/ 	.word	0x00013250
        /*162c*/ 	.short	0x010a
        /*162e*/ 	.byte	0x3f
	.zero		1


	//   ....[90]....
        /*1630*/ 	.word	0x000177d0
        /*1634*/ 	.word	0x00000016
        /*1638*/ 	.word	0x00013220
        /*163c*/ 	.short	0x010a
        /*163e*/ 	.byte	0x3f
	.zero		1


	//   ....[91]....
        /*1640*/ 	.word	0x00017820
        /*1644*/ 	.word	0x00000005
        /*1648*/ 	.word	0x000132a0
        /*164c*/ 	.short	0x010a
        /*164e*/ 	.byte	0x3f
	.zero		1


	//   ....[92]....
        /*1650*/ 	.word	0x00017870
        /*1654*/ 	.word	0x00000005
        /*1658*/ 	.word	0x000132c0
        /*165c*/ 	.short	0x010a
        /*165e*/ 	.byte	0x3f
	.zero		1


	//   ....[93]....
        /*1660*/ 	.word	0x000178c0
        /*1664*/ 	.word	0x00000005
        /*1668*/ 	.word	0x000132a0
        /*166c*/ 	.short	0x010a
        /*166e*/ 	.byte	0x3f
	.zero		1


	//   ....[94]....
        /*1670*/ 	.word	0x00017910
        /*1674*/ 	.word	0x00000005
        /*1678*/ 	.word	0x000132c0
        /*167c*/ 	.short	0x010a
        /*167e*/ 	.byte	0x3f
	.zero		1


	//   ....[95]....
        /*1680*/ 	.word	0x00017a40
        /*1684*/ 	.word	0x00000004
        /*1688*/ 	.word	0x00013280
        /*168c*/ 	.short	0x010a
        /*168e*/ 	.byte	0x3f
	.zero		1


	//   ....[96]....
        /*1690*/ 	.word	0x000180e0
        /*1694*/ 	.word	0x00000004
        /*1698*/ 	.word	0x00013240
        /*169c*/ 	.short	0x010a
        /*169e*/ 	.byte	0x3f
	.zero		1


	//   ....[97]....
        /*16a0*/ 	.word	0x00018f00
        /*16a4*/ 	.word	0x00000016
        /*16a8*/ 	.word	0x00013220
        /*16ac*/ 	.short	0x010a
        /*16ae*/ 	.byte	0x3f
	.zero		1


	//   ....[98]....
        /*16b0*/ 	.word	0x00018f60
        /*16b4*/ 	.word	0x00000006
        /*16b8*/ 	.word	0x00013280
        /*16bc*/ 	.short	0x010a
        /*16be*/ 	.byte	0x3f
	.zero		1


	//   ....[99]....
        /*16c0*/ 	.word	0x00019630
        /*16c4*/ 	.word	0x00000006
        /*16c8*/ 	.word	0x00013240
        /*16cc*/ 	.short	0x010a
        /*16ce*/ 	.byte	0x3f
	.zero		1


	//   ....[100]....
        /*16d0*/ 	.word	0x00019bf0
        /*16d4*/ 	.word	0x00000002
        /*16d8*/ 	.word	0x00013270
        /*16dc*/ 	.short	0x010a
        /*16de*/ 	.byte	0x3f
	.zero		1


	//   ....[101]....
        /*16e0*/ 	.word	0x00019c40
        /*16e4*/ 	.word	0x00000002
        /*16e8*/ 	.word	0x00013260
        /*16ec*/ 	.short	0x010a
        /*16ee*/ 	.byte	0x3f
	.zero		1


	//   ....[102]....
        /*16f0*/ 	.word	0x00019c90
        /*16f4*/ 	.word	0x00000000
        /*16f8*/ 	.word	0x00013270
        /*16fc*/ 	.short	0x010a
        /*16fe*/ 	.byte	0x3f
	.zero		1


	//   ....[103]....
        /*1700*/ 	.word	0x00019ce0
        /*1704*/ 	.word	0x00000000
        /*1708*/ 	.word	0x00013260
        /*170c*/ 	.short	0x010a
        /*170e*/ 	.byte	0x3f
	.zero		1


	//   ....[104]....
        /*1710*/ 	.word	0x0001a680
        /*1714*/ 	.word	0x00000005
        /*1718*/ 	.word	0x00013220
        /*171c*/ 	.short	0x010a
        /*171e*/ 	.byte	0x3f
	.zero		1


	//   ....[105]....
        /*1720*/ 	.word	0x0001a820
        /*1724*/ 	.word	0x00000004
        /*1728*/ 	.word	0x00013240
        /*172c*/ 	.short	0x010a
        /*172e*/ 	.byte	0x3f
	.zero		1


	//   ....[106]....
        /*1730*/ 	.word	0x0001a870
        /*1734*/ 	.word	0x00000005
        /*1738*/ 	.word	0x00013240
        /*173c*/ 	.short	0x010a
        /*173e*/ 	.byte	0x3f
	.zero		1


	//   ....[107]....
        /*1740*/ 	.word	0x0001a8c0
        /*1744*/ 	.word	0x00000004
        /*1748*/ 	.word	0x00013260
        /*174c*/ 	.short	0x010a
        /*174e*/ 	.byte	0x3f
	.zero		1


	//   ....[108]....
        /*1750*/ 	.word	0x0001a910
        /*1754*/ 	.word	0x00000005
        /*1758*/ 	.word	0x00013260
        /*175c*/ 	.short	0x010a
        /*175e*/ 	.byte	0x3f
	.zero		1


	//   ....[109]....
        /*1760*/ 	.word	0x0001a960
        /*1764*/ 	.word	0x00000004
        /*1768*/ 	.word	0x00013280
        /*176c*/ 	.short	0x010a
        /*176e*/ 	.byte	0x3f
	.zero		1


	//----- nvinfo : EIATTR_NUM_MBARRIERS
	.align		4
.L_1458:
        /*1770*/ 	.byte	0x03, 0x38
        /*1772*/ 	.short	0x0016


	//----- nvinfo : EIATTR_EXIT_INSTR_OFFSETS
	.align		4
        /*1774*/ 	.byte	0x04, 0x1c
        /*1776*/ 	.short	(.L_1460 - .L_1459)


	//   ....[0]....
.L_1459:
        /*1778*/ 	.word	0x00016c90


	//----- nvinfo : EIATTR_MAX_THREADS
	.align		4
.L_1460:
        /*177c*/ 	.byte	0x04, 0x05
        /*177e*/ 	.short	(.L_1462 - .L_1461)
.L_1461:
        /*1780*/ 	.word	0x00000200
        /*1784*/ 	.word	0x00000001
        /*1788*/ 	.word	0x00000001


	//----- nvinfo : EIATTR_CRS_STACK_SIZE
	.align		4
.L_1462:
        /*178c*/ 	.byte	0x04, 0x1e
        /*178e*/ 	.short	(.L_1464 - .L_1463)
.L_1463:
        /*1790*/ 	.word	0x00000000


	//----- nvinfo : EIATTR_CBANK_PARAM_SIZE
	.align		4
.L_1464:
        /*1794*/ 	.byte	0x03, 0x19
        /*1796*/ 	.short	0x0af0


	//----- nvinfo : EIATTR_PARAM_CBANK
	.align		4
        /*1798*/ 	.byte	0x04, 0x0a
        /*179a*/ 	.short	(.L_1466 - .L_1465)
	.align		4
.L_1465:
        /*179c*/ 	.word	index@(.nv.constant0._ZN7cutlass13device_kernelIN5flash11enable_sm90INS1_16FlashAttnFwdSm90INS1_25CollectiveMainloopFwdSm90ILi2EN4cute5tupleIJNS5_1CILi1EEES8_S8_EEENS6_IJNS7_ILi192EEENS7_ILi160EEENS7_ILi64EEEEEELi64ENS_12float_e4m3_tEfNS_4arch4Sm90ELb0ELb0ELb0ELb1ELb1ELb1ELb0ELb1ELb1ELb1ELb0ELb0EEENS1_21CollectiveEpilogueFwdINS6_IJSA_SC_SB_EEES9_NS_10bfloat16_tESG_Li384ELb1ELb1ELb0ELb1EEENS1_36VarlenDynamicPersistentTileSchedulerILi192ELi160ELi384ELi128ELb0ELb1ELb1ELb0ELb1ELb1EEEEEEEEEvNT_6ParamsE)
        /*17a0*/ 	.short	0x0210
        /*17a2*/ 	.short	0x0af0


	//----- nvinfo : EIATTR_SW_WAR
	.align		4
.L_1466:
        /*17a4*/ 	.byte	0x04, 0x36
        /*17a6*/ 	.short	(.L_1468 - .L_1467)
.L_1467:
        /*17a8*/ 	.word	0x00000008
.L_1468:


//--------------------- .nv.info._ZN7cutlass13device_kernelIN5flash11enable_sm90INS1_16FlashAttnFwdSm90INS1_25CollectiveMainloopFwdSm90ILi2EN4cute5tupleIJNS5_1CILi1EEES8_S8_EEENS6_IJNS7_ILi192EEENS7_ILi160EEENS7_ILi64EEEEEELi64ENS_12float_e4m3_tEfNS_4arch4Sm90ELb0ELb1ELb0ELb0ELb1ELb0ELb0ELb1ELb1ELb1ELb0ELb0EEENS1_21CollectiveEpilogueFwdINS6_IJSA_SC_SB_EEES9_NS_10bfloat16_tESG_Li384ELb0ELb1ELb0ELb1EEENS1_30DynamicPersistentTileSchedulerILi384ELi128ELb0ELb1ELb1EEEEEEEEEvNT_6ParamsE --------------------------
	.section	.nv.info._ZN7cutlass13device_kernelIN5flash11enable_sm90INS1_16FlashAttnFwdSm90INS1_25CollectiveMainloopFwdSm90ILi2EN4cute5tupleIJNS5_1CILi1EEES8_S8_EEENS6_IJNS7_ILi192EEENS7_ILi160EEENS7_ILi64EEEEEELi64ENS_12float_e4m3_tEfNS_4arch4Sm90ELb0ELb1ELb0ELb0ELb1ELb0ELb0ELb1ELb1ELb1ELb0ELb0EEENS1_21CollectiveEpilogueFwdINS6_IJSA_SC_SB_EEES9_NS_10bfloat16_tESG_Li384ELb0ELb1ELb0ELb1EEENS1_30DynamicPersistentTileSchedulerILi384ELi128ELb0ELb1ELb1EEEEEEEEEvNT_6ParamsE,"",@"SHT_CUDA_INFO"
	.sectionflags	@""
	.align	4


	//----- nvinfo : EIATTR_CUDA_API_VERSION
	.align		4
        /*0000*/ 	.byte	0x04, 0x37
        /*0002*/ 	.short	(.L_1470 - .L_1469)
.L_1469:
        /*0004*/ 	.word	0x00000082


	//----- nvinfo : EIATTR_KPARAM_INFO
	.align		4
.L_1470:
        /*0008*/ 	.byte	0x04, 0x17
        /*000a*/ 	.short	(.L_1472 - .L_1471)
.L_1471:
        /*000c*/ 	.word	0x00000000
        /*0010*/ 	.short	0x0000
        /*0012*/ 	.short	0x0070
        /*0014*/ 	.byte	0x00, 0xf0, 0x01, 0x2a


	//----- nvinfo : EIATTR_SPARSE_MMA_MASK
	.align		4
.L_1472:
        /*0018*/ 	.byte	0x03, 0x50
        /*001a*/ 	.short	0x0000


	//----- nvinfo : EIATTR_MAXREG_COUNT
	.align		4
        /*001c*/ 	.byte	0x03, 0x1b
        /*001e*/ 	.short	0x0080


	//----- nvinfo : EIATTR_NUM_BARRIERS
	.align		4
        /*0020*/ 	.byte	0x02, 0x4c
        /*0022*/ 	.byte	0x09
	.zero		1


	//----- nvinfo : EIATTR_EXTERNS
	.align		4
        /*0024*/ 	.byte	0x04, 0x0f
        /*0026*/ 	.short	(.L_1474 - .L_1473)


	//   ....[0]....
	.align		4
.L_1473:
        /*0028*/ 	.word	index@(__assertfail)


	//----- nvinfo : EIATTR_ANNOTATIONS
	.align		4
.L_1474:
        /*002c*/ 	.byte	0x04, 0x55
        /*002e*/ 	.short	(.L_1476 - .L_1475)


	//   ....[0]....
.L_1475:
        /* <DEDUP_REMOVED lines=40> */


	//----- nvinfo : EIATTR_MERCURY_ISA_VERSION
	.align		4
.L_1476:
        /*02a0*/ 	.byte	0x03, 0x5f
        /*02a2*/ 	.short	0x0101


	//----- nvinfo : EIATTR_INT_WARP_WIDE_INSTR_OFFSETS
	.align		4
        /*02a4*/ 	.byte	0x04, 0x31
        /*02a6*/ 	.short	(.L_1478 - .L_1477)


	//   ....[0]....
.L_1477:
        /*02a8*/ 	.word	0x000000c0


	//   ....[1]....
        /*02ac*/ 	.word	0x000000d0


	//   ....[2]....
        /*02b0*/ 	.word	0x00000170


	//   ....[3]....
        /*02b4*/ 	.word	0x00012c50


	//   ....[4]....
        /*02b8*/ 	.word	0x00012ce0


	//   ....[5]....
        /*02bc*/ 	.word	0x00016790


	//   ....[6]....
        /*02c0*/ 	.word	0x00016820


	//----- nvinfo : EIATTR_COOP_GROUP_MASK_REGIDS
	.align		4
.L_1478:
        /*02c4*/ 	.byte	0x04, 0x29
        /*02c6*/ 	.short	(.L_1480 - .L_1479)


	//   ....[0]....
.L_1479:
        /*02c8*/ 	.word	0xffffffff


	//   ....[1]....
        /*02cc*/ 	.word	0xffffffff


	//   ....[2]....
        /*02d0*/ 	.word	0xffffffff


	//   ....[3]....
        /*02d4*/ 	.word	0xffffffff


	//   ....[4]....
        /*02d8*/ 	.word	0xffffffff


	//   ....[5]....
        /*02dc*/ 	.word	0xffffffff


	//   ....[6]....
        /*02e0*/ 	.word	0xffffffff


	//   ....[7]....
        /*02e4*/ 	.word	0xffffffff


	//   ....[8]....
        /*02e8*/ 	.word	0xffffffff


	//   ....[9]....
        /*02ec*/ 	.word	0xffffffff


	//   ....[10]....
        /*02f0*/ 	.word	0xffffffff


	//   ....[11]....
        /*02f4*/ 	.word	0xffffffff


	//   ....[12]....
        /*02f8*/ 	.word	0xffffffff


	//   ....[13]....
        /*02fc*/ 	.word	0xffffffff


	//   ....[14]....
        /*0300*/ 	.word	0xffffffff


	//   ....[15]....
        /*0304*/ 	.word	0xffffffff


	//   ....[16]....
        /*0308*/ 	.word	0xffffffff


	//   ....[17]....
        /*030c*/ 	.word	0xffffffff


	//   ....[18]....
        /*0310*/ 	.word	0xffffffff


	//   ....[19]....
        /*0314*/ 	.word	0xffffffff


	//   ....[20]....
        /*0318*/ 	.word	0xffffffff


	//   ....[21]....
        /*031c*/ 	.word	0xffffffff


	//   ....[22]....
        /*0320*/ 	.word	0xffffffff


	//   ....[23]....
        /*0324*/ 	.word	0xffffffff


	//   ....[24]....
        /*0328*/ 	.word	0xffffffff


	//   ....[25]....
        /*032c*/ 	.word	0xffffffff


	//   ....[26]....
        /*0330*/ 	.word	0xffffffff


	//   ....[27]....
        /*0334*/ 	.word	0xffffffff


	//   ....[28]....
        /*0338*/ 	.word	0xffffffff


	//   ....[29]....
        /*033c*/ 	.word	0xffffffff


	//   ....[30]....
        /*0340*/ 	.word	0xffffffff


	//   ....[31]....
        /*0344*/ 	.word	0xffffffff


	//   ....[32]....
        /*0348*/ 	.word	0xffffffff


	//   ....[33]....
        /*034c*/ 	.word	0xffffffff


	//   ....[34]....
        /*0350*/ 	.word	0xffffffff


	//   ....[35]....
        /*0354*/ 	.word	0xffffffff


	//   ....[36]....
        /*0358*/ 	.word	0xffffffff


	//   ....[37]....
        /*035c*/ 	.word	0xffffffff


	//   ....[38]....
        /*0360*/ 	.word	0xffffffff


	//   ....[39]....
        /*0364*/ 	.word	0xffffffff


	//   ....[40]....
        /*0368*/ 	.word	0xffffffff


	//   ....[41]....
        /*036c*/ 	.word	0xffffffff


	//   ....[42]....
        /*0370*/ 	.word	0xffffffff


	//   ....[43]....
        /*0374*/ 	.word	0xffffffff


	//   ....[44]....
        /*0378*/ 	.word	0xffffffff


	//   ....[45]....
        /*037c*/ 	.word	0xffffffff


	//   ....[46]....
        /*0380*/ 	.word	0xffffffff


	//   ....[47]....
        /*0384*/ 	.word	0xffffffff


	//   ....[48]....
        /*0388*/ 	.word	0xffffffff


	//   ....[49]....
        /*038c*/ 	.word	0xffffffff


	//   ....[50]....
        /*0390*/ 	.word	0xffffffff


	//   ....[51]....
        /*0394*/ 	.word	0xffffffff


	//   ....[52]....
        /*0398*/ 	.word	0xffffffff


	//   ....[53]....
        /*039c*/ 	.word	0xffffffff


	//   ....[54]....
        /*03a0*/ 	.word	0xffffffff


	//   ....[55]....
        /*03a4*/ 	.word	0xffffffff


	//   ....[56]....
        /*03a8*/ 	.word	0xffffffff


	//   ....[57]....
        /*03ac*/ 	.word	0xffffffff


	//   ....[58]....
        /*03b0*/ 	.word	0xffffffff


	//   ....[59]....
        /*03b4*/ 	.word	0xffffffff


	//   ....[60]....
        /*03b8*/ 	.word	0xffffffff


	//   ....[61]....
        /*03bc*/ 	.word	0xffffffff


	//   ....[62]....
        /*03c0*/ 	.word	0xffffffff


	//   ....[63]....
        /*03c4*/ 	.word	0xffffffff


	//   ....[64]....
        /*03c8*/ 	.word	0xffffffff


	//   ....[65]....
        /*03cc*/ 	.word	0xffffffff


	//   ....[66]....
        /*03d0*/ 	.word	0xffffffff


	//   ....[67]....
        /*03d4*/ 	.word	0xffffffff


	//   ....[68]....
        /*03d8*/ 	.word	0xffffffff


	//   ....[69]....
        /*03dc*/ 	.word	0xffffffff


	//   ....[70]....
        /*03e0*/ 	.word	0xffffffff


	//   ....[71]....
        /*03e4*/ 	.word	0xffffffff


	//   ....[72]....
        /*03e8*/ 	.word	0xffffffff


	//   ....[73]....
        /*03ec*/ 	.word	0xffffffff


	//   ....[74]....
        /*03f0*/ 	.word	0xffffffff


	//   ....[75]....
        /*03f4*/ 	.word	0xffffffff


	//   ....[76]....
        /*03f8*/ 	.word	0xffffffff


	//   ....[77]....
        /*03fc*/ 	.word	0xffffffff


	//   ....[78]....
        /*0400*/ 	.word	0xffffffff


	//   ....[79]....
        /*0404*/ 	.word	0xffffffff


	//   ....[80]....
        /*0408*/ 	.word	0xffffffff


	//   ....[81]....
        /*040c*/ 	.word	0xffffffff


	//   ....[82]....
        /*0410*/ 	.word	0xffffffff


	//   ....[83]....
        /*0414*/ 	.word	0xffffffff


	//   ....[84]....
        /*0418*/ 	.word	0xffffffff


	//   ....[85]....
        /*041c*/ 	.word	0xffffffff


	//   ....[86]....
        /*0420*/ 	.word	0xffffffff


	//   ....[87]....
        /*0424*/ 	.word	0xffffffff


	//   ....[88]....
        /*0428*/ 	.word	0xffffffff


	//   ....[89]....
        /*042c*/ 	.word	0xffffffff


	//   ....[90]....
        /*0430*/ 	.word	0xffffffff


	//   ....[91]....
        /*0434*/ 	.word	0xffffffff


	//   ....[92]....
        /*0438*/ 	.word	0xffffffff


	//   ....[93]....
        /*043c*/ 	.word	0xffffffff


	//   ....[94]....
        /*0440*/ 	.word	0xffffffff


	//   ....[95]....
        /*0444*/ 	.word	0xffffffff


	//   ....[96]....
        /*0448*/ 	.word	0xffffffff


	//   ....[97]....
        /*044c*/ 	.word	0xffffffff


	//   ....[98]....
        /*0450*/ 	.word	0xffffffff


	//   ....[99]....
        /*0454*/ 	.word	0xffffffff


	//   ....[100]....
        /*0458*/ 	.word	0xffffffff


	//   ....[101]....
        /*045c*/ 	.word	0xffffffff


	//   ....[102]....
        /*0460*/ 	.word	0xffffffff


	//   ....[103]....
        /*0464*/ 	.word	0xffffffff


	//   ....[104]....
        /*0468*/ 	.word	0xffffffff


	//   ....[105]....
        /*046c*/ 	.word	0xffffffff


	//   ....[106]....
        /*0470*/ 	.word	0xffffffff


	//   ....[107]....
        /*0474*/ 	.word	0xffffffff


	//   ....[108]....
        /*0478*/ 	.word	0xffffffff


	//   ....[109]....
        /*047c*/ 	.word	0xffffffff


	//   ....[110]....
        /*0480*/ 	.word	0xffffffff


	//   ....[111]....
        /*0484*/ 	.word	0xffffffff


	//   ....[112]....
        /*0488*/ 	.word	0xffffffff


	//   ....[113]....
        /*048c*/ 	.word	0xffffffff


	//   ....[114]....
        /*0490*/ 	.word	0xffffffff


	//   ....[115]....
        /*0494*/ 	.word	0xffffffff


	//   ....[116]....
        /*0498*/ 	.word	0xffffffff


	//   ....[117]....
        /*049c*/ 	.word	0xffffffff


	//   ....[118]....
        /*04a0*/ 	.word	0xffffffff


	//   ....[119]....
        /*04a4*/ 	.word	0xffffffff


	//   ....[120]....
        /*04a8*/ 	.word	0xffffffff


	//   ....[121]....
        /*04ac*/ 	.word	0xffffffff


	//   ....[122]....
        /*04b0*/ 	.word	0xffffffff


	//   ....[123]....
        /*04b4*/ 	.word	0xffffffff


	//   ....[124]....
        /*04b8*/ 	.word	0x0500000f


	//   ....[125]....
        /*04bc*/ 	.word	0x0500000f


	//   ....[126]....
        /*04c0*/ 	.word	0x0500000f


	//   ....[127]....
        /*04c4*/ 	.word	0x0500000f


	//   ....[128]....
        /*04c8*/ 	.word	0x0500000f


	//   ....[129]....
        /*04cc*/ 	.word	0x0500000f


	//   ....[130]....
        /*04d0*/ 	.word	0x0500000f


	//   ....[131]....
        /*04d4*/ 	.word	0x0500000f


	//   ....[132]....
        /*04d8*/ 	.word	0x0500000f


	//   ....[133]....
        /*04dc*/ 	.word	0x0500000f


	//   ....[134]....
        /*04e0*/ 	.word	0x0500000f


	//   ....[135]....
        /*04e4*/ 	.word	0x0500000f


	//   ....[136]....
        /*04e8*/ 	.word	0x0500000f


	//   ....[137]....
        /*04ec*/ 	.word	0x0500000f


	//   ....[138]....
        /*04f0*/ 	.word	0x0500000f


	//   ....[139]....
        /*04f4*/ 	.word	0x0500000f


	//   ....[140]....
        /*04f8*/ 	.word	0x0500000f


	//   ....[141]....
        /*04fc*/ 	.word	0x0500000f


	//   ....[142]....
        /*0500*/ 	.word	0x0500000f


	//   ....[143]....
        /*0504*/ 	.word	0x0500000f


	//   ....[144]....
        /*0508*/ 	.word	0x0500000f


	//   ....[145]....
        /*050c*/ 	.word	0x0500000f


	//   ....[146]....
        /*0510*/ 	.word	0x0500000f


	//   ....[147]....
        /*0514*/ 	.word	0x0500000f


	//   ....[148]....
        /*0518*/ 	.word	0x0500000f


	//   ....[149]....
        /*051c*/ 	.word	0x0500000f


	//   ....[150]....
        /*0520*/ 	.word	0x0500000f


	//   ....[151]....
        /*0524*/ 	.word	0x0500000f


	//   ....[152]....
        /*0528*/ 	.word	0x0500000f


	//   ....[153]....
        /*052c*/ 	.word	0x0500000f


	//   ....[154]....
        /*0530*/ 	.word	0x0500000f


	//   ....[155]....
        /*0534*/ 	.word	0x0500000f


	//   ....[156]....
        /*0538*/ 	.word	0x0500000f


	//   ....[157]....
        /*053c*/ 	.word	0x0500000f


	//   ....[158]....
        /*0540*/ 	.word	0x0500000f


	//   ....[159]....
        /*0544*/ 	.word	0x0500000f


	//   ....[160]....
        /*0548*/ 	.word	0x0500000f


	//   ....[161]....
        /*054c*/ 	.word	0x0500000f


	//   ....[162]....
        /*0550*/ 	.word	0x0500000f


	//   ....[163]....
        /*0554*/ 	.word	0x0500000f


	//   ....[164]....
        /*0558*/ 	.word	0x0500000f


	//   ....[165]....
        /*055c*/ 	.word	0x0500000f


	//   ....[166]....
        /*0560*/ 	.word	0x0500000f


	//   ....[167]....
        /*0564*/ 	.word	0x0500000f


	//   ....[168]....
        /*0568*/ 	.word	0x0500000f


	//   ....[169]....
        /*056c*/ 	.word	0x0500000f


	//   ....[170]....
        /*0570*/ 	.word	0x0500000f


	//   ....[171]....
        /*0574*/ 	.word	0x0500000f


	//   ....[172]....
        /*0578*/ 	.word	0x0500000f


	//   ....[173]....
        /*057c*/ 	.word	0x0500000f


	//   ....[174]....
        /*0580*/ 	.word	0x0500000f


	//   ....[175]....
        /*0584*/ 	.word	0x0500000f


	//   ....[176]....
        /*0588*/ 	.word	0x0500000f


	//   ....[177]....
        /*058c*/ 	.word	0x0500000f


	//----- nvinfo : EIATTR_COOP_GROUP_INSTR_OFFSETS
	.align		4
.L_1480:
        /*0590*/ 	.byte	0x04, 0x28
        /*0592*/ 	.short	(.L_1482 - .L_1481)


	//   ....[0]....
.L_1481:
        /*0594*/ 	.word	0x00000070


	//   ....[1]....
        /*0598*/ 	.word	0x000000b0


	//   ....[2]....
        /*059c*/ 	.word	0x000002d0


	//   ....[3]....
        /*05a0*/ 	.word	0x00000430


	//   ....[4]....
        /*05a4*/ 	.word	0x00000550


	//   ....[5]....
        /*05a8*/ 	.word	0x000006b0


	//   ....[6]....
        /*05ac*/ 	.word	0x000019c0


	//   ....[7]....
        /*05b0*/ 	.word	0x000022a0


	//   ....[8]....
        /*05b4*/ 	.word	0x000024d0


	//   ....[9]....
        /*05b8*/ 	.word	0x00003bf0


	//   ....[10]....
        /*05bc*/ 	.word	0x00003d10


	//   ....[11]....
        /*05c0*/ 	.word	0x000047c0


	//   ....[12]....
        /*05c4*/ 	.word	0x00004850


	//   ....[13]....
        /*05c8*/ 	.word	0x00006260


	//   ....[14]....
        /*05cc*/ 	.word	0x00007280


	//   ....[15]....
        /*05d0*/ 	.word	0x00007a80


	//   ....[16]....
        /*05d4*/ 	.word	0x00007b90


	//   ....[17]....
        /*05d8*/ 	.word	0x000086c0


	//   ....[18]....
        /*05dc*/ 	.word	0x00008770


	//   ....[19]....
        /*05e0*/ 	.word	0x0000a870


	//   ....[20]....
        /*05e4*/ 	.word	0x0000a880


	//   ....[21]....
        /*05e8*/ 	.word	0x0000a8b0


	//   ....[22]....
        /*05ec*/ 	.word	0x0000a8c0


	//   ....[23]....
        /*05f0*/ 	.word	0x0000c6e0


	//   ....[24]....
        /*05f4*/ 	.word	0x0000d700


	//   ....[25]....
        /*05f8*/ 	.word	0x0000df10


	//   ....[26]....
        /*05fc*/ 	.word	0x0000e020


	//   ....[27]....
        /*0600*/ 	.word	0x0000eb60


	//   ....[28]....
        /*0604*/ 	.word	0x0000ebd0


	//   ....[29]....
        /*0608*/ 	.word	0x000100c0


	//   ....[30]....
        /*060c*/ 	.word	0x000100d0


	//   ....[31]....
        /*0610*/ 	.word	0x00010150


	//   ....[32]....
        /*0614*/ 	.word	0x00010160


	//   ....[33]....
        /*0618*/ 	.word	0x00010d20


	//   ....[34]....
        /*061c*/ 	.word	0x00010d60


	//   ....[35]....
        /*0620*/ 	.word	0x00010d90


	//   ....[36]....
        /*0624*/ 	.word	0x00010da0


	//   ....[37]....
        /*0628*/ 	.word	0x00010db0


	//   ....[38]....
        /*062c*/ 	.word	0x00010dc0


	//   ....[39]....
        /*0630*/ 	.word	0x00010dd0


	//   ....[40]....
        /*0634*/ 	.word	0x00010de0


	//   ....[41]....
        /*0638*/ 	.word	0x00010df0


	//   ....[42]....
        /*063c*/ 	.word	0x00010e00


	//   ....[43]....
        /*0640*/ 	.word	0x00010e10


	//   ....[44]....
        /*0644*/ 	.word	0x00010e30


	//   ....[45]....
        /*0648*/ 	.word	0x00010e40


	//   ....[46]....
        /*064c*/ 	.word	0x00010e50


	//   ....[47]....
        /*0650*/ 	.word	0x00010e60


	//   ....[48]....
        /*0654*/ 	.word	0x00010e70


	//   ....[49]....
        /*0658*/ 	.word	0x00010fc0


	//   ....[50]....
        /*065c*/ 	.word	0x00010ff0


	//   ....[51]....
        /*0660*/ 	.word	0x000110c0


	//   ....[52]....
        /*0664*/ 	.word	0x000110e0


	//   ....[53]....
        /*0668*/ 	.word	0x000114a0


	//   ....[54]....
        /*066c*/ 	.word	0x000114c0


	//   ....[55]....
        /*0670*/ 	.word	0x000114d0


	//   ....[56]....
        /*0674*/ 	.word	0x000114f0


	//   ....[57]....
        /*0678*/ 	.word	0x00011510


	//   ....[58]....
        /*067c*/ 	.word	0x00011530


	//   ....[59]....
        /*0680*/ 	.word	0x00011630


	//   ....[60]....
        /*0684*/ 	.word	0x00011640


	//   ....[61]....
        /*0688*/ 	.word	0x00011c90


	//   ....[62]....
        /*068c*/ 	.word	0x00011cd0


	//   ....[63]....
        /*0690*/ 	.word	0x00011d00


	//   ....[64]....
        /*0694*/ 	.word	0x00011d30


	//   ....[65]....
        /*0698*/ 	.word	0x00011d50


	//   ....[66]....
        /*069c*/ 	.word	0x00011d60


	//   ....[67]....
        /*06a0*/ 	.word	0x00011d70


	//   ....[68]....
        /*06a4*/ 	.word	0x00011d90


	//   ....[69]....
        /*06a8*/ 	.word	0x00011f10


	//   ....[70]....
        /*06ac*/ 	.word	0x00013be0


	//   ....[71]....
        /*06b0*/ 	.word	0x00013c10


	//   ....[72]....
        /*06b4*/ 	.word	0x00013c30


	//   ....[73]....
        /*06b8*/ 	.word	0x00013cb0


	//   ....[74]....
        /*06bc*/ 	.word	0x00013ce0


	//   ....[75]....
        /*06c0*/ 	.word	0x00013cf0


	//   ....[76]....
        /*06c4*/ 	.word	0x00013d10


	//   ....[77]....
        /*06c8*/ 	.word	0x00013d20


	//   ....[78]....
        /*06cc*/ 	.word	0x00013dc0


	//   ....[79]....
        /*06d0*/ 	.word	0x00013de0


	//   ....[80]....
        /*06d4*/ 	.word	0x00014210


	//   ....[81]....
        /*06d8*/ 	.word	0x00014220


	//   ....[82]....
        /*06dc*/ 	.word	0x00014230


	//   ....[83]....
        /*06e0*/ 	.word	0x00014250


	//   ....[84]....
        /*06e4*/ 	.word	0x000142d0


	//   ....[85]....
        /*06e8*/ 	.word	0x000142e0


	//   ....[86]....
        /*06ec*/ 	.word	0x00014350


	//   ....[87]....
        /*06f0*/ 	.word	0x00014360


	//   ....[88]....
        /*06f4*/ 	.word	0x00014370


	//   ....[89]....
        /*06f8*/ 	.word	0x00014380


	//   ....[90]....
        /*06fc*/ 	.word	0x00014c20


	//   ....[91]....
        /*0700*/ 	.word	0x00014c40


	//   ....[92]....
        /*0704*/ 	.word	0x00014c60


	//   ....[93]....
        /*0708*/ 	.word	0x00014ce0


	//   ....[94]....
        /*070c*/ 	.word	0x00014d00


	//   ....[95]....
        /*0710*/ 	.word	0x00014d80


	//   ....[96]....
        /*0714*/ 	.word	0x00014da0


	//   ....[97]....
        /*0718*/ 	.word	0x00014db0


	//   ....[98]....
        /*071c*/ 	.word	0x00014dc0


	//   ....[99]....
        /*0720*/ 	.word	0x00014e90


	//   ....[100]....
        /*0724*/ 	.word	0x00014eb0


	//   ....[101]....
        /*0728*/ 	.word	0x00014ec0


	//   ....[102]....
        /*072c*/ 	.word	0x000158f0


	//   ....[103]....
        /*0730*/ 	.word	0x00015900


	//   ....[104]....
        /*0734*/ 	.word	0x00015920


	//   ....[105]....
        /*0738*/ 	.word	0x00015970


	//   ....[106]....
        /*073c*/ 	.word	0x00015980


	//   ....[107]....
        /*0740*/ 	.word	0x000159c0


	//   ....[108]....
        /*0744*/ 	.word	0x000159d0


	//   ....[109]....
        /*0748*/ 	.word	0x000159e0


	//   ....[110]....
        /*074c*/ 	.word	0x00015a20


	//   ....[111]....
        /*0750*/ 	.word	0x00015a60


	//   ....[112]....
        /*0754*/ 	.word	0x00015e90


	//   ....[113]....
        /*0758*/ 	.word	0x00015ea0


	//   ....[114]....
        /*075c*/ 	.word	0x00015eb0


	//   ....[115]....
        /*0760*/ 	.word	0x00015ef0


	//   ....[116]....
        /*0764*/ 	.word	0x00015f00


	//   ....[117]....
        /*0768*/ 	.word	0x00015f40


	//   ....[118]....
        /*076c*/ 	.word	0x00015f50


	//   ....[119]....
        /*0770*/ 	.word	0x00015f60


	//   ....[120]....
        /*0774*/ 	.word	0x00015fa0


	//   ....[121]....
        /*0778*/ 	.word	0x00015fe0


	//   ....[122]....
        /*077c*/ 	.word	0x00017020


	//   ....[123]....
        /*0780*/ 	.word	0x000171c0


	//   ....[124]....
        /*0784*/ 	.word	0x000178c0


	//   ....[125]....
        /*0788*/ 	.word	0x000179b0


	//   ....[126]....
        /*078c*/ 	.word	0x00017a90


	//   ....[127]....
        /*0790*/ 	.word	0x00017b10


	//   ....[128]....
        /*0794*/ 	.word	0x00017bf0


	//   ....[129]....
        /*0798*/ 	.word	0x00017c90


	//   ....[130]....
        /*079c*/ 	.word	0x00017d30


	//   ....[131]....
        /*07a0*/ 	.word	0x00017db0


	//   ....[132]....
        /*07a4*/ 	.word	0x00017e50


	//   ....[133]....
        /*07a8*/ 	.word	0x00017eb0


	//   ....[134]....
        /*07ac*/ 	.word	0x00017f80


	//   ....[135]....
        /*07b0*/ 	.word	0x00018090


	//   ....[136]....
        /*07b4*/ 	.word	0x00018140


	//   ....[137]....
        /*07b8*/ 	.word	0x000181c0


	//   ....[138]....
        /*07bc*/ 	.word	0x000182a0


	//   ....[139]....
        /*07c0*/ 	.word	0x00018300


	//   ....[140]....
        /*07c4*/ 	.word	0x000183e0


	//   ....[141]....
        /*07c8*/ 	.word	0x00018440


	//   ....[142]....
        /*07cc*/ 	.word	0x000184e0


	//   ....[143]....
        /*07d0*/ 	.word	0x00018580


	//   ....[144]....
        /*07d4*/ 	.word	0x00018630


	//   ....[145]....
        /*07d8*/ 	.word	0x000186c0


	//   ....[146]....
        /*07dc*/ 	.word	0x00018730


	//   ....[147]....
        /*07e0*/ 	.word	0x00018790


	//   ....[148]....
        /*07e4*/ 	.word	0x00018880


	//   ....[149]....
        /*07e8*/ 	.word	0x000188e0


	//   ....[150]....
        /*07ec*/ 	.word	0x000189e0


	//   ....[151]....
        /*07f0*/ 	.word	0x00018a40


	//   ....[152]....
        /*07f4*/ 	.word	0x00018ae0


	//   ....[153]....
        /*07f8*/ 	.word	0x00018ba0


	//   ....[154]....
        /*07fc*/ 	.word	0x00018c90


	//   ....[155]....
        /*0800*/ 	.word	0x00018cf0


	//   ....[156]....
        /*0804*/ 	.word	0x00018db0


	//   ....[157]....
        /*0808*/ 	.word	0x00018ef0


	//   ....[158]....
        /*080c*/ 	.word	0x00018fa0


	//   ....[159]....
        /*0810*/ 	.word	0x00019050


	//   ....[160]....
        /*0814*/ 	.word	0x000190f0


	//   ....[161]....
        /*0818*/ 	.word	0x000191a0


	//   ....[162]....
        /*081c*/ 	.word	0x00019240


	//   ....[163]....
        /*0820*/ 	.word	0x000192f0


	//   ....[164]....
        /*0824*/ 	.word	0x00019390


	//   ....[165]....
        /*0828*/ 	.word	0x00019400


	//   ....[166]....
        /*082c*/ 	.word	0x000194c0


	//   ....[167]....
        /*0830*/ 	.word	0x000195c0


	//   ....[168]....
        /*0834*/ 	.word	0x00019650


	//   ....[169]....
        /*0838*/ 	.word	0x000196b0


	//   ....[170]....
        /*083c*/ 	.word	0x00019760


	//   ....[171]....
        /*0840*/ 	.word	0x000197c0


	//   ....[172]....
        /*0844*/ 	.word	0x00019870


	//   ....[173]....
        /*0848*/ 	.word	0x000198d0


	//   ....[174]....
        /*084c*/ 	.word	0x00019980


	//   ....[175]....
        /*0850*/ 	.word	0x000199e0


	//   ....[176]....
        /*0854*/ 	.word	0x00019a90


	//   ....[177]....
        /*0858*/ 	.word	0x00019cf0


	//----- nvinfo : EIATTR_REG_RECONFIG
	.align		4
.L_1482:
        /*085c*/ 	.byte	0x01, 0x54
	.zero		2


	//----- nvinfo : EIATTR_SYSCALL_OFFSETS
	.align		4
        /*0860*/ 	.byte	0x04, 0x46
        /*0862*/ 	.short	(.L_1484 - .L_1483)


	//   ....[0]....
.L_1483:
        /*0864*/ 	.word	0x00001b70


	//   ....[1]....
        /*0868*/ 	.word	0x00012e50


	//   ....[2]....
        /*086c*/ 	.word	0x00012fc0


	//   ....[3]....
        /*0870*/ 	.word	0x00013110


	//   ....[4]....
        /*0874*/ 	.word	0x00013250


	//   ....[5]....
        /*0878*/ 	.word	0x00014730


	//----- nvinfo : EIATTR_MBARRIER_INSTR_OFFSETS
	.align		4
.L_1484:
        /*087c*/ 	.byte	0x04, 0x39
        /*087e*/ 	.short	(.L_1486 - .L_1485)


	//   ....[0]....
.L_1485:
        /*0880*/ 	.word	0x00000180
        /*0884*/ 	.word	0x000000ff
        /*0888*/ 	.word	0x00013200
        /*088c*/ 	.short	0x0100
        /*088e*/ 	.byte	0x08
	.zero		1


	//   ....[1]....
        /*0890*/ 	.word	0x00000190
        /*0894*/ 	.word	0x000000ff
        /*0898*/ 	.word	0x00013220
        /*089c*/ 	.short	0x0100
        /*089e*/ 	.byte	0x08
	.zero		1


	//   ....[2]....
        /*08a0*/ 	.word	0x00000280
        /*08a4*/ 	.word	0x000000ff
        /*08a8*/ 	.word	0x00013230
        /*08ac*/ 	.short	0x0100
        /*08ae*/ 	.byte	0x08
	.zero		1


	//   ....[3]....
        /*08b0*/ 	.word	0x00000290
        /*08b4*/ 	.word	0x000000ff
        /*08b8*/ 	.word	0x00013240
        /*08bc*/ 	.short	0x0100
        /*08be*/ 	.byte	0x08
	.zero		1


	//   ....[4]....
        /*08c0*/ 	.word	0x000002a0
        /*08c4*/ 	.word	0x000000ff
        /*08c8*/ 	.word	0x00013238
        /*08cc*/ 	.short	0x0100
        /*08ce*/ 	.byte	0x08
	.zero		1


	//   ....[5]....
        /*08d0*/ 	.word	0x000002b0
        /*08d4*/ 	.word	0x000000ff
        /*08d8*/ 	.word	0x00013248
        /*08dc*/ 	.short	0x0100
        /*08de*/ 	.byte	0x08
	.zero		1


	//   ....[6]....
        /*08e0*/ 	.word	0x000003e0
        /*08e4*/ 	.word	0x000000ff
        /*08e8*/ 	.word	0x00013250
        /*08ec*/ 	.short	0x0100
        /*08ee*/ 	.byte	0x08
	.zero		1


	//   ....[7]....
        /*08f0*/ 	.word	0x000003f0
        /*08f4*/ 	.word	0x000000ff
        /*08f8*/ 	.word	0x00013260
        /*08fc*/ 	.short	0x0100
        /*08fe*/ 	.byte	0x08
	.zero		1


	//   ....[8]....
        /*0900*/ 	.word	0x00000400
        /*0904*/ 	.word	0x000000ff
        /*0908*/ 	.word	0x00013258
        /*090c*/ 	.short	0x0100
        /*090e*/ 	.byte	0x08
	.zero		1


	//   ....[9]....
        /*0910*/ 	.word	0x00000410
        /*0914*/ 	.word	0x000000ff
        /*0918*/ 	.word	0x00013268
        /*091c*/ 	.short	0x0100
        /*091e*/ 	.byte	0x08
	.zero		1


	//   ....[10]....
        /*0920*/ 	.word	0x00000500
        /*0924*/ 	.word	0x000000ff
        /*0928*/ 	.word	0x00013270
        /*092c*/ 	.short	0x0100
        /*092e*/ 	.byte	0x06
	.zero		1


	//   ....[11]....
        /*0930*/ 	.word	0x00000510
        /*0934*/ 	.word	0x000000ff
        /*0938*/ 	.word	0x00013280
        /*093c*/ 	.short	0x0100
        /*093e*/ 	.byte	0x06
	.zero		1


	//   ....[12]....
        /*0940*/ 	.word	0x00000520
        /*0944*/ 	.word	0x000000ff
        /*0948*/ 	.word	0x00013278
        /*094c*/ 	.short	0x0100
        /*094e*/ 	.byte	0x06
	.zero		1


	//   ....[13]....
        /*0950*/ 	.word	0x00000530
        /*0954*/ 	.word	0x000000ff
        /*0958*/ 	.word	0x00013288
        /*095c*/ 	.short	0x0100
        /*095e*/ 	.byte	0x06
	.zero		1


	//   ....[14]....
        /*0960*/ 	.word	0x00000660
        /*0964*/ 	.word	0x000000ff
        /*0968*/ 	.word	0x00013290
        /*096c*/ 	.short	0x0100
        /*096e*/ 	.byte	0x08
	.zero		1


	//   ....[15]....
        /*0970*/ 	.word	0x00000670
        /*0974*/ 	.word	0x000000ff
        /*0978*/ 	.word	0x000132a0
        /*097c*/ 	.short	0x0100
        /*097e*/ 	.byte	0x08
	.zero		1


	//   ....[16]....
        /*0980*/ 	.word	0x00000680
        /*0984*/ 	.word	0x000000ff
        /*0988*/ 	.word	0x00013298
        /*098c*/ 	.short	0x0100
        /*098e*/ 	.byte	0x08
	.zero		1


	//   ....[17]....
        /*0990*/ 	.word	0x00000690
        /*0994*/ 	.word	0x000000ff
        /*0998*/ 	.word	0x000132a8
        /*099c*/ 	.short	0x0100
        /*099e*/ 	.byte	0x08
	.zero		1


	//   ....[18]....
        /*09a0*/ 	.word	0x000007e0
        /*09a4*/ 	.word	0x000000ff
        /*09a8*/ 	.word	0x000132b0
        /*09ac*/ 	.short	0x0100
        /*09ae*/ 	.byte	0x08
	.zero		1


	//   ....[19]....
        /*09b0*/ 	.word	0x000007f0
        /*09b4*/ 	.word	0x000000ff
        /*09b8*/ 	.word	0x000132c0
        /*09bc*/ 	.short	0x0100
        /*09be*/ 	.byte	0x08
	.zero		1


	//   ....[20]....
        /*09c0*/ 	.word	0x00000800
        /*09c4*/ 	.word	0x000000ff
        /*09c8*/ 	.word	0x000132b8
        /*09cc*/ 	.short	0x0100
        /*09ce*/ 	.byte	0x08
	.zero		1


	//   ....[21]....
        /*09d0*/ 	.word	0x00000810
        /*09d4*/ 	.word	0x000000ff
        /*09d8*/ 	.word	0x000132c8
        /*09dc*/ 	.short	0x0100
        /*09de*/ 	.byte	0x08
	.zero		1


	//   ....[22]....
        /*09e0*/ 	.word	0x00001bf0
        /*09e4*/ 	.word	0x000000ff
        /*09e8*/ 	.word	0x00013200
        /*09ec*/ 	.short	0x010a
        /*09ee*/ 	.byte	0x2d
	.zero		1


	//   ....[23]....
        /*09f0*/ 	.word	0x00001c70
        /*09f4*/ 	.word	0x00000003
        /*09f8*/ 	.word	0x00013230
        /*09fc*/ 	.short	0x010a
        /*09fe*/ 	.byte	0x3f
	.zero		1


	//   ....[24]....
        /*0a00*/ 	.word	0x00001cb0
        /*0a04*/ 	.word	0x00000003
        /*0a08*/ 	.word	0x00013230
        /*0a0c*/ 	.short	0x010a
        /*0a0e*/ 	.byte	0x3f
	.zero		1


	//   ....[25]....
        /*0a10*/ 	.word	0x00002220
        /*0a14*/ 	.word	0x000000ff
        /*0a18*/ 	.word	0x00000000
        /*0a1c*/ 	.short	0x0101
        /*0a1e*/ 	.byte	0x06
	.zero		1


	//   ....[26]....
        /*0a20*/ 	.word	0x00005a80
        /*0a24*/ 	.word	0x000000ff
        /*0a28*/ 	.word	0x00013230
        /*0a2c*/ 	.short	0x010a
        /*0a2e*/ 	.byte	0x17
	.zero		1


	//   ....[27]....
        /*0a30*/ 	.word	0x00005ac0
        /*0a34*/ 	.word	0x000000ff
        /*0a38*/ 	.word	0x00013230
        /*0a3c*/ 	.short	0x010a
        /*0a3e*/ 	.byte	0x17
	.zero		1


	//   ....[28]....
        /*0a40*/ 	.word	0x00005f10
        /*0a44*/ 	.word	0x000000ff
        /*0a48*/ 	.word	0x00013250
        /*0a4c*/ 	.short	0x010a
        /*0a4e*/ 	.byte	0x0b
	.zero		1


	//   ....[29]....
        /*0a50*/ 	.word	0x00005f50
        /*0a54*/ 	.word	0x000000ff
        /*0a58*/ 	.word	0x00013250
        /*0a5c*/ 	.short	0x010a
        /*0a5e*/ 	.byte	0x0b
	.zero		1


	//   ....[30]....
        /*0a60*/ 	.word	0x000061e0
        /*0a64*/ 	.word	0x000000ff
        /*0a68*/ 	.word	0x00000000
        /*0a6c*/ 	.short	0x0101
        /*0a6e*/ 	.byte	0x17
	.zero		1


	//   ....[31]....
        /*0a70*/ 	.word	0x00009470
        /*0a74*/ 	.word	0x000000ff
        /*0a78*/ 	.word	0x00000000
        /*0a7c*/ 	.short	0x0101
        /*0a7e*/ 	.byte	0x06
	.zero		1


	//   ....[32]....
        /*0a80*/ 	.word	0x00009c40
        /*0a84*/ 	.word	0x000000ff
        /*0a88*/ 	.word	0x00013230
        /*0a8c*/ 	.short	0x010a
        /*0a8e*/ 	.byte	0x14
	.zero		1


	//   ....[33]....
        /*0a90*/ 	.word	0x00009c80
        /*0a94*/ 	.word	0x000000ff
        /*0a98*/ 	.word	0x00013230
        /*0a9c*/ 	.short	0x010a
        /*0a9e*/ 	.byte	0x14
	.zero		1


	//   ....[34]....
        /*0aa0*/ 	.word	0x0000a0d0
        /*0aa4*/ 	.word	0x000000ff
        /*0aa8*/ 	.word	0x00013250
        /*0aac*/ 	.short	0x010a
        /*0aae*/ 	.byte	0x0b
	.zero		1


	//   ....[35]....
        /*0ab0*/ 	.word	0x0000a110
        /*0ab4*/ 	.word	0x000000ff
        /*0ab8*/ 	.word	0x00013250
        /*0abc*/ 	.short	0x010a
        /*0abe*/ 	.byte	0x0b
	.zero		1


	//   ....[36]....
        /*0ac0*/ 	.word	0x0000a3f0
        /*0ac4*/ 	.word	0x000000ff
        /*0ac8*/ 	.word	0x00000000
        /*0acc*/ 	.short	0x0101
        /*0ace*/ 	.byte	0x14
	.zero		1


	//   ....[37]....
        /*0ad0*/ 	.word	0x0000b980
        /*0ad4*/ 	.word	0x000000ff
        /*0ad8*/ 	.word	0x00000000
        /*0adc*/ 	.short	0x0101
        /*0ade*/ 	.byte	0x06
	.zero		1


	//   ....[38]....
        /*0ae0*/ 	.word	0x0000bf00
        /*0ae4*/ 	.word	0x000000ff
        /*0ae8*/ 	.word	0x00013230
        /*0aec*/ 	.short	0x010a
        /*0aee*/ 	.byte	0x06
	.zero		1


	//   ....[39]....
        /*0af0*/ 	.word	0x0000bf40
        /*0af4*/ 	.word	0x000000ff
        /*0af8*/ 	.word	0x00013230
        /*0afc*/ 	.short	0x010a
        /*0afe*/ 	.byte	0x06
	.zero		1


	//   ....[40]....
        /*0b00*/ 	.word	0x0000c390
        /*0b04*/ 	.word	0x000000ff
        /*0b08*/ 	.word	0x00013250
        /*0b0c*/ 	.short	0x010a
        /*0b0e*/ 	.byte	0x0b
	.zero		1


	//   ....[41]....
        /*0b10*/ 	.word	0x0000c3d0
        /*0b14*/ 	.word	0x000000ff
        /*0b18*/ 	.word	0x00013250
        /*0b1c*/ 	.short	0x010a
        /*0b1e*/ 	.byte	0x0b
	.zero		1


	//   ....[42]....
        /*0b20*/ 	.word	0x0000c660
        /*0b24*/ 	.word	0x000000ff
        /*0b28*/ 	.word	0x00000000
        /*0b2c*/ 	.short	0x0101
        /*0b2e*/ 	.byte	0x06
	.zero		1


	//   ....[43]....
        /*0b30*/ 	.word	0x0000f8f0
        /*0b34*/ 	.word	0x000000ff
        /*0b38*/ 	.word	0x00000000
        /*0b3c*/ 	.short	0x0101
        /*0b3e*/ 	.byte	0x06
	.zero		1


	//   ....[44]....
        /*0b40*/ 	.word	0x0000fd90
        /*0b44*/ 	.word	0x000000ff
        /*0b48*/ 	.word	0x00013250
        /*0b4c*/ 	.short	0x010a
        /*0b4e*/ 	.byte	0x0e
	.zero		1


	//   ....[45]....
        /*0b50*/ 	.word	0x0000fdd0
        /*0b54*/ 	.word	0x000000ff
        /*0b58*/ 	.word	0x00013250
        /*0b5c*/ 	.short	0x010a
        /*0b5e*/ 	.byte	0x0e
	.zero		1


	//   ....[46]....
        /*0b60*/ 	.word	0x00010440
        /*0b64*/ 	.word	0x000000ff
        /*0b68*/ 	.word	0x00000000
        /*0b6c*/ 	.short	0x0101
        /*0b6e*/ 	.byte	0x04
	.zero		1


	//   ....[47]....
        /*0b70*/ 	.word	0x000115f0
        /*0b74*/ 	.word	0x00000000
        /*0b78*/ 	.word	0x00000000
        /*0b7c*/ 	.short	0x0101
        /*0b7e*/ 	.byte	0x3f
	.zero		1


	//   ....[48]....
        /*0b80*/ 	.word	0x00013890
        /*0b84*/ 	.word	0x00000000
        /*0b88*/ 	.word	0x00013280
        /*0b8c*/ 	.short	0x010a
        /*0b8e*/ 	.byte	0x3f
	.zero		1


	//   ....[49]....
        /*0b90*/ 	.word	0x00013ea0
        /*0b94*/ 	.word	0x00000000
        /*0b98*/ 	.word	0x00013270
        /*0b9c*/ 	.short	0x0107
        /*0b9e*/ 	.byte	0x3f
	.zero		1


	//   ....[50]....
        /*0ba0*/ 	.word	0x00013f60
        /*0ba4*/ 	.word	0x00000000
        /*0ba8*/ 	.word	0x00013270
        /*0bac*/ 	.short	0x0101
        /*0bae*/ 	.byte	0x3f
	.zero		1


	//   ....[51]....
        /*0bb0*/ 	.word	0x00013fb0
        /*0bb4*/ 	.word	0x00000000
        /*0bb8*/ 	.word	0x00013240
        /*0bbc*/ 	.short	0x010a
        /*0bbe*/ 	.byte	0x3f
	.zero		1


	//   ....[52]....
        /*0bc0*/ 	.word	0x00014500
        /*0bc4*/ 	.word	0x00000000
        /*0bc8*/ 	.word	0x00013230
        /*0bcc*/ 	.short	0x0107
        /*0bce*/ 	.byte	0x3f
	.zero		1


	//   ....[53]....
        /*0bd0*/ 	.word	0x000145d0
        /*0bd4*/ 	.word	0x00000000
        /*0bd8*/ 	.word	0x00013230
        /*0bdc*/ 	.short	0x0101
        /*0bde*/ 	.byte	0x3f
	.zero		1


	//   ....[54]....
        /*0be0*/ 	.word	0x00014fc0
        /*0be4*/ 	.word	0x00000011
        /*0be8*/ 	.word	0x00013200
        /*0bec*/ 	.short	0x0107
        /*0bee*/ 	.byte	0x3f
	.zero		1


	//   ....[55]....
        /*0bf0*/ 	.word	0x000150b0
        /*0bf4*/ 	.word	0x00000011
        /*0bf8*/ 	.word	0x00013200
        /*0bfc*/ 	.short	0x0101
        /*0bfe*/ 	.byte	0x3f
	.zero		1


	//   ....[56]....
        /*0c00*/ 	.word	0x000150d0
        /*0c04*/ 	.word	0x00000011
        /*0c08*/ 	.word	0x00013220
        /*0c0c*/ 	.short	0x010a
        /*0c0e*/ 	.byte	0x3f
	.zero		1


	//   ....[57]....
        /*0c10*/ 	.word	0x00015640
        /*0c14*/ 	.word	0x00000000
        /*0c18*/ 	.word	0x00013280
        /*0c1c*/ 	.short	0x010a
        /*0c1e*/ 	.byte	0x3f
	.zero		1


	//   ....[58]....
        /*0c20*/ 	.word	0x00015b10
        /*0c24*/ 	.word	0x00000000
        /*0c28*/ 	.word	0x00013270
        /*0c2c*/ 	.short	0x0107
        /*0c2e*/ 	.byte	0x3f
	.zero		1


	//   ....[59]....
        /*0c30*/ 	.word	0x00015bd0
        /*0c34*/ 	.word	0x00000000
        /*0c38*/ 	.word	0x00013270
        /*0c3c*/ 	.short	0x0101
        /*0c3e*/ 	.byte	0x3f
	.zero		1


	//   ....[60]....
        /*0c40*/ 	.word	0x00015c20
        /*0c44*/ 	.word	0x00000000
        /*0c48*/ 	.word	0x00013240
        /*0c4c*/ 	.short	0x010a
        /*0c4e*/ 	.byte	0x3f
	.zero		1


	//   ....[61]....
        /*0c50*/ 	.word	0x00016060
        /*0c54*/ 	.word	0x00000000
        /*0c58*/ 	.word	0x00013230
        /*0c5c*/ 	.short	0x0107
        /*0c5e*/ 	.byte	0x3f
	.zero		1


	//   ....[62]....
        /*0c60*/ 	.word	0x00016120
        /*0c64*/ 	.word	0x00000000
        /*0c68*/ 	.word	0x00013230
        /*0c6c*/ 	.short	0x0101
        /*0c6e*/ 	.byte	0x3f
	.zero		1


	//   ....[63]....
        /*0c70*/ 	.word	0x000161b0
        /*0c74*/ 	.word	0x00000002
        /*0c78*/ 	.word	0x00013270
        /*0c7c*/ 	.short	0x010a
        /*0c7e*/ 	.byte	0x3f
	.zero		1


	//   ....[64]....
        /*0c80*/ 	.word	0x00016240
        /*0c84*/ 	.word	0x00000002
        /*0c88*/ 	.word	0x00013260
        /*0c8c*/ 	.short	0x010a
        /*0c8e*/ 	.byte	0x3f
	.zero		1


	//   ....[65]....
        /*0c90*/ 	.word	0x00016670
        /*0c94*/ 	.word	0x00000002
        /*0c98*/ 	.word	0x00013250
        /*0c9c*/ 	.short	0x0101
        /*0c9e*/ 	.byte	0x3f
	.zero		1


	//   ....[66]....
        /*0ca0*/ 	.word	0x00016700
        /*0ca4*/ 	.word	0x00000002
        /*0ca8*/ 	.word	0x00000000
        /*0cac*/ 	.short	0x0101
        /*0cae*/ 	.byte	0x3f
	.zero		1


	//   ....[67]....
        /*0cb0*/ 	.word	0x000168f0
        /*0cb4*/ 	.word	0x00000000
        /*0cb8*/ 	.word	0x00013270
        /*0cbc*/ 	.short	0x010a
        /*0cbe*/ 	.byte	0x3f
	.zero		1


	//   ....[68]....
        /*0cc0*/ 	.word	0x00016980
        /*0cc4*/ 	.word	0x00000000
        /*0cc8*/ 	.word	0x00013260
        /*0ccc*/ 	.short	0x010a
        /*0cce*/ 	.byte	0x3f
	.zero		1


	//   ....[69]....
        /*0cd0*/ 	.word	0x00016dd0
        /*0cd4*/ 	.word	0x00000000
        /*0cd8*/ 	.word	0x00013250
        /*0cdc*/ 	.short	0x0101
        /*0cde*/ 	.byte	0x3f
	.zero		1


	//   ....[70]....
        /*0ce0*/ 	.word	0x00016e50
        /*0ce4*/ 	.word	0x00000000
        /*0ce8*/ 	.word	0x00000000
        /*0cec*/ 	.short	0x0101
        /*0cee*/ 	.byte	0x3f
	.zero		1


	//   ....[71]....
        /*0cf0*/ 	.word	0x00017140
        /*0cf4*/ 	.word	0x00000005
        /*0cf8*/ 	.word	0x00013220
        /*0cfc*/ 	.short	0x010a
        /*0cfe*/ 	.byte	0x3f
	.zero		1


	//   ....[72]....
        /*0d00*/ 	.word	0x000172e0
        /*0d04*/ 	.word	0x00000004
        /*0d08*/ 	.word	0x00013240
        /*0d0c*/ 	.short	0x010a
        /*0d0e*/ 	.byte	0x3f
	.zero		1


	//   ....[73]....
        /*0d10*/ 	.word	0x00017390
        /*0d14*/ 	.word	0x00000005
        /*0d18*/ 	.word	0x00013240
        /*0d1c*/ 	.short	0x010a
        /*0d1e*/ 	.byte	0x3f
	.zero		1


	//   ....[74]....
        /*0d20*/ 	.word	0x000173d0
        /*0d24*/ 	.word	0x00000004
        /*0d28*/ 	.word	0x00013260
        /*0d2c*/ 	.short	0x010a
        /*0d2e*/ 	.byte	0x3f
	.zero		1


	//   ....[75]....
        /*0d30*/ 	.word	0x00017410
        /*0d34*/ 	.word	0x00000005
        /*0d38*/ 	.word	0x00013260
        /*0d3c*/ 	.short	0x010a
        /*0d3e*/ 	.byte	0x3f
	.zero		1


	//   ....[76]....
        /*0d40*/ 	.word	0x00017450
        /*0d44*/ 	.word	0x00000004
        /*0d48*/ 	.word	0x00013280
        /*0d4c*/ 	.short	0x010a
        /*0d4e*/ 	.byte	0x3f
	.zero		1


	//   ....[77]....
        /*0d50*/ 	.word	0x00017490
        /*0d54*/ 	.word	0x00000005
        /*0d58*/ 	.word	0x00013280
        /*0d5c*/ 	.short	0x010a
        /*0d5e*/ 	.byte	0x3f
	.zero		1


	//   ....[78]....
        /*0d60*/ 	.word	0x00017500
        /*0d64*/ 	.word	0x00000003
        /*0d68*/ 	.word	0x00013200
        /*0d6c*/ 	.short	0x010a
        /*0d6e*/ 	.byte	0x3f
	.zero		1


	//   ....[79]....
        /*0d70*/ 	.word	0x00017550
        /*0d74*/ 	.word	0x00000003
        /*0d78*/ 	.word	0x00013230
        /*0d7c*/ 	.short	0x010a
        /*0d7e*/ 	.byte	0x3f
	.zero		1


	//   ....[80]....
        /*0d80*/ 	.word	0x000175b0
        /*0d84*/ 	.word	0x00000006
        /*0d88*/ 	.word	0x00013230
        /*0d8c*/ 	.short	0x010a
        /*0d8e*/ 	.byte	0x3f
	.zero		1


	//   ....[81]....
        /*0d90*/ 	.word	0x00017610
        /*0d94*/ 	.word	0x00000006
        /*0d98*/ 	.word	0x00013250
        /*0d9c*/ 	.short	0x010a
        /*0d9e*/ 	.byte	0x3f
	.zero		1


	//   ....[82]....
        /*0da0*/ 	.word	0x00017670
        /*0da4*/ 	.word	0x00000008
        /*0da8*/ 	.word	0x00013230
        /*0dac*/ 	.short	0x010a
        /*0dae*/ 	.byte	0x3f
	.zero		1


	//   ....[83]....
        /*0db0*/ 	.word	0x000176d0
        /*0db4*/ 	.word	0x00000008
        /*0db8*/ 	.word	0x00013250
        /*0dbc*/ 	.short	0x010a
        /*0dbe*/ 	.byte	0x3f
	.zero		1


	//   ....[84]....
        /*0dc0*/ 	.word	0x00017730
        /*0dc4*/ 	.word	0x00000008
        /*0dc8*/ 	.word	0x00013230
        /*0dcc*/ 	.short	0x010a
        /*0dce*/ 	.byte	0x3f
	.zero		1


	//   ....[85]....
        /*0dd0*/ 	.word	0x00017790
        /*0dd4*/ 	.word	0x00000008
        /*0dd8*/ 	.word	0x00013250
        /*0ddc*/ 	.short	0x010a
        /*0dde*/ 	.byte	0x3f
	.zero		1


	//   ....[86]....
        /*0de0*/ 	.word	0x000177f0
        /*0de4*/ 	.word	0x00000007
        /*0de8*/ 	.word	0x00013250
        /*0dec*/ 	.short	0x010a
        /*0dee*/ 	.byte	0x3f
	.zero		1


	//   ....[87]....
        /*0df0*/ 	.word	0x00017900
        /*0df4*/ 	.word	0x00000000
        /*0df8*/ 	.word	0x00013280
        /*0dfc*/ 	.short	0x010a
        /*0dfe*/ 	.byte	0x3f
	.zero		1


	//   ....[88]....
        /*0e00*/ 	.word	0x00017fe0
        /*0e04*/ 	.word	0x00000000
        /*0e08*/ 	.word	0x00013240
        /*0e0c*/ 	.short	0x010a
        /*0e0e*/ 	.byte	0x3f
	.zero		1


	//   ....[89]....
        /*0e10*/ 	.word	0x00018de0
        /*0e14*/ 	.word	0x00000011
        /*0e18*/ 	.word	0x00013220
        /*0e1c*/ 	.short	0x010a
        /*0e1e*/ 	.byte	0x3f
	.zero		1


	//   ....[90]....
        /*0e20*/ 	.word	0x00018e40
        /*0e24*/ 	.word	0x00000000
        /*0e28*/ 	.word	0x00013280
        /*0e2c*/ 	.short	0x010a
        /*0e2e*/ 	.byte	0x3f
	.zero		1


	//   ....[91]....
        /*0e30*/ 	.word	0x00019510
        /*0e34*/ 	.word	0x00000000
        /*0e38*/ 	.word	0x00013240
        /*0e3c*/ 	.short	0x010a
        /*0e3e*/ 	.byte	0x3f
	.zero		1


	//   ....[92]....
        /*0e40*/ 	.word	0x00019ad0
        /*0e44*/ 	.word	0x00000002
        /*0e48*/ 	.word	0x00013270
        /*0e4c*/ 	.short	0x010a
        /*0e4e*/ 	.byte	0x3f
	.zero		1


	//   ....[93]....
        /*0e50*/ 	.word	0x00019b20
        /*0e54*/ 	.word	0x00000002
        /*0e58*/ 	.word	0x00013260
        /*0e5c*/ 	.short	0x010a
        /*0e5e*/ 	.byte	0x3f
	.zero		1


	//   ....[94]....
        /*0e60*/ 	.word	0x00019b70
        /*0e64*/ 	.word	0x00000000
        /*0e68*/ 	.word	0x00013270
        /*0e6c*/ 	.short	0x010a
        /*0e6e*/ 	.byte	0x3f
	.zero		1


	//   ....[95]....
        /*0e70*/ 	.word	0x00019bc0
        /*0e74*/ 	.word	0x00000000
        /*0e78*/ 	.word	0x00013260
        /*0e7c*/ 	.short	0x010a
        /*0e7e*/ 	.byte	0x3f
	.zero		1


	//   ....[96]....
        /*0e80*/ 	.word	0x00019c10
        /*0e84*/ 	.word	0x00000005
        /*0e88*/ 	.word	0x00013220
        /*0e8c*/ 	.short	0x010a
        /*0e8e*/ 	.byte	0x3f
	.zero		1


	//   ....[97]....
        /*0e90*/ 	.word	0x00019db0
        /*0e94*/ 	.word	0x00000004
        /*0e98*/ 	.word	0x00013240
        /*0e9c*/ 	.short	0x010a
        /*0e9e*/ 	.byte	0x3f
	.zero		1


	//   ....[98]....
        /*0ea0*/ 	.word	0x00019e00
        /*0ea4*/ 	.word	0x00000005
        /*0ea8*/ 	.word	0x00013240
        /*0eac*/ 	.short	0x010a
        /*0eae*/ 	.byte	0x3f
	.zero		1


	//   ....[99]....
        /*0eb0*/ 	.word	0x00019e50
        /*0eb4*/ 	.word	0x00000004
        /*0eb8*/ 	.word	0x00013260
        /*0ebc*/ 	.short	0x010a
        /*0ebe*/ 	.byte	0x3f
	.zero		1


	//   ....[100]....
        /*0ec0*/ 	.word	0x00019ea0
        /*0ec4*/ 	.word	0x00000005
        /*0ec8*/ 	.word	0x00013260
        /*0ecc*/ 	.short	0x010a
        /*0ece*/ 	.byte	0x3f
	.zero		1


	//   ....[101]....
        /*0ed0*/ 	.word	0x00019ef0
        /*0ed4*/ 	.word	0x00000004
        /*0ed8*/ 	.word	0x00013280
        /*0edc*/ 	.short	0x010a
        /*0ede*/ 	.byte	0x3f
	.zero		1


	//----- nvinfo : EIATTR_NUM_MBARRIERS
	.align		4
.L_1486:
        /*0ee0*/ 	.byte	0x03, 0x38
        /*0ee2*/ 	.short	0x0016


	//----- nvinfo : EIATTR_EXIT_INSTR_OFFSETS
	.align		4
        /*0ee4*/ 	.byte	0x04, 0x1c
        /*0ee6*/ 	.short	(.L_1488 - .L_1487)


	//   ....[0]....
.L_1487:
        /*0ee8*/ 	.word	0x00000960


	//   ....[1]....
        /*0eec*/ 	.word	0x00011ea0


	//   ....[2]....
        /*0ef0*/ 	.word	0x000174e0


	//----- nvinfo : EIATTR_MAX_THREADS
	.align		4
.L_1488:
        /*0ef4*/ 	.byte	0x04, 0x05
        /*0ef6*/ 	.short	(.L_1490 - .L_1489)
.L_1489:
        /*0ef8*/ 	.word	0x00000200
        /*0efc*/ 	.word	0x00000001
        /*0f00*/ 	.word	0x00000001


	//----- nvinfo : EIATTR_CRS_STACK_SIZE
	.align		4
.L_1490:
        /*0f04*/ 	.byte	0x04, 0x1e
        /*0f06*/ 	.short	(.L_1492 - .L_1491)
.L_1491:
        /*0f08*/ 	.word	0x00000000


	//----- nvinfo : EIATTR_CBANK_PARAM_SIZE
	.align		4
.L_1492:
        /*0f0c*/ 	.byte	0x03, 0x19
        /*0f0e*/ 	.short	0x0af0


	//----- nvinfo : EIATTR_PARAM_CBANK
	.align		4
        /*0f10*/ 	.byte	0x04, 0x0a
        /*0f12*/ 	.short	(.L_1494 - .L_1493)
	.align		4
.L_1493:
        /*0f14*/ 	.word	index@(.nv.constant0._ZN7cutlass13device_kernelIN5flash11enable_sm90INS1_16FlashAttnFwdSm90INS1_25CollectiveMainloopFwdSm90ILi2EN4cute5tupleIJNS5_1CILi1EEES8_S8_EEENS6_IJNS7_ILi192EEENS7_ILi160EEENS7_ILi64EEEEEELi64ENS_12float_e4m3_tEfNS_4arch4Sm90ELb0ELb1ELb0ELb0ELb1ELb0ELb0ELb1ELb1ELb1ELb0ELb0EEENS1_21CollectiveEpilogueFwdINS6_IJSA_SC_SB_EEES9_NS_10bfloat16_tESG_Li384ELb0ELb1ELb0ELb1EEENS1_30DynamicPersistentTileSchedulerILi384ELi128ELb0ELb1ELb1EEEEEEEEEvNT_6ParamsE)
        /*0f18*/ 	.short	0x0210
        /*0f1a*/ 	.short	0x0af0


	//----- nvinfo : EIATTR_SW_WAR
	.align		4
.L_1494:
        /*0f1c*/ 	.byte	0x04, 0x36
        /*0f1e*/ 	.short	(.L_1496 - .L_1495)
.L_1495:
        /*0f20*/ 	.word	0x00000008
.L_1496:


//--------------------- .nv.info._ZN7cutlass13device_kernelIN5flash11enable_sm90INS1_16FlashAttnFwdSm90INS1_25CollectiveMainloopFwdSm90ILi2EN4cute5tupleIJNS5_1CILi1EEES8_S8_EEENS6_IJNS7_ILi192EEENS7_ILi160EEENS7_ILi64EEEEEELi64ENS_12float_e4m3_tEfNS_4arch4Sm90ELb0ELb1ELb0ELb1ELb1ELb0ELb0ELb1ELb1ELb1ELb0ELb0EEENS1_21CollectiveEpilogueFwdINS6_IJSA_SC_SB_EEES9_NS_10bfloat16_tESG_Li384ELb1ELb1ELb0ELb1EEENS1_36VarlenDynamicPersistentTileSchedulerILi192ELi160ELi384ELi128ELb0ELb1ELb1ELb1ELb0ELb1EEEEEEEEEvNT_6ParamsE --------------------------
	.section	.nv.info._ZN7cutlass13device_kernelIN5flash11enable_sm90INS1_16FlashAttnFwdSm90INS1_25CollectiveMainloopFwdSm90ILi2EN4cute5tupleIJNS5_1CILi1EEES8_S8_EEENS6_IJNS7_ILi192EEENS7_ILi160EEENS7_ILi64EEEEEELi64ENS_12float_e4m3_tEfNS_4arch4Sm90ELb0ELb1ELb0ELb1ELb1ELb0ELb0ELb1ELb1ELb1ELb0ELb0EEENS1_21CollectiveEpilogueFwdINS6_IJSA_SC_SB_EEES9_NS_10bfloat16_tESG_Li384ELb1ELb1ELb0ELb1EEENS1_36VarlenDynamicPersistentTileSchedulerILi192ELi160ELi384ELi128ELb0ELb1ELb1ELb1ELb0ELb1EEEEEEEEEvNT_6ParamsE,"",@"SHT_CUDA_INFO"
	.sectionflags	@""
	.align	4


	//----- nvinfo : EIATTR_CUDA_API_VERSION
	.align		4
        /*0000*/ 	.byte	0x04, 0x37
        /*0002*/ 	.short	(.L_1498 - .L_1497)
.L_1497:
        /*0004*/ 	.word	0x00000082


	//----- nvinfo : EIATTR_KPARAM_INFO
	.align		4
.L_1498:
        /*0008*/ 	.byte	0x04, 0x17
        /*000a*/ 	.short	(.L_1500 - .L_1499)
.L_1499:
        /*000c*/ 	.word	0x00000000
        /*0010*/ 	.short	0x0000
        /*0012*/ 	.short	0x0070
        /*0014*/ 	.byte	0x00, 0xf0, 0x01, 0x2a


	//----- nvinfo : EIATTR_SPARSE_MMA_MASK
	.align		4
.L_1500:
        /*0018*/ 	.byte	0x03, 0x50
        /*001a*/ 	.short	0x0000


	//----- nvinfo : EIATTR_MAXREG_COUNT
	.align		4
        /*001c*/ 	.byte	0x03, 0x1b
        /*001e*/ 	.short	0x0080


	//----- nvinfo : EIATTR_NUM_BARRIERS
	.align		4
        /*0020*/ 	.byte	0x02, 0x4c
        /*0022*/ 	.byte	0x09
	.zero		1


	//----- nvinfo : EIATTR_EXTERNS
	.align		4
        /*0024*/ 	.byte	0x04, 0x0f
        /*0026*/ 	.short	(.L_1502 - .L_1501)


	//   ....[0]....
	.align		4
.L_1501:
        /*0028*/ 	.word	index@(__assertfail)


	//----- nvinfo : EIATTR_ANNOTATIONS
	.align		4
.L_1502:
        /*002c*/ 	.byte	0x04, 0x55
        /*002e*/ 	.short	(.L_1504 - .L_1503)


	//   ....[0]....
.L_1503:
        /* <DEDUP_REMOVED lines=41> */


	//----- nvinfo : EIATTR_MERCURY_ISA_VERSION
	.align		4
.L_1504:
        /*02b0*/ 	.byte	0x03, 0x5f
        /*02b2*/ 	.short	0x0101


	//----- nvinfo : EIATTR_UNUSED_LOAD_BYTE_OFFSET
	.align		4
        /*02b4*/ 	.byte	0x04, 0x44
        /*02b6*/ 	.short	(.L_1506 - .L_1505)


	//   ....[0]....
.L_1505:
        /*02b8*/ 	.word	0x00000940
        /*02bc*/ 	.word	0x0000fff0


	//   ....[1]....
        /*02c0*/ 	.word	0x00010740
        /*02c4*/ 	.word	0x0000fff0


	//----- nvinfo : EIATTR_INT_WARP_WIDE_INSTR_OFFSETS
	.align		4
.L_1506:
        /*02c8*/ 	.byte	0x04, 0x31
        /*02ca*/ 	.short	(.L_1508 - .L_1507)


	//   ....[0]....
.L_1507:
        /*02cc*/ 	.word	0x000000c0


	//   ....[1]....
        /*02d0*/ 	.word	0x000000d0


	//   ....[2]....
        /*02d4*/ 	.word	0x00000170


	//   ....[3]....
        /*02d8*/ 	.word	0x00013c10


	//   ....[4]....
        /*02dc*/ 	.word	0x00013ca0


	//   ....[5]....
        /*02e0*/ 	.word	0x000178d0


	//   ....[6]....
        /*02e4*/ 	.word	0x00017960


	//----- nvinfo : EIATTR_COOP_GROUP_MASK_REGIDS
	.align		4
.L_1508:
        /*02e8*/ 	.byte	0x04, 0x29
        /*02ea*/ 	.short	(.L_1510 - .L_1509)


	//   ....[0]....
.L_1509:
        /*02ec*/ 	.word	0xffffffff


	//   ....[1]....
        /*02f0*/ 	.word	0xffffffff


	//   ....[2]....
        /*02f4*/ 	.word	0xffffffff


	//   ....[3]....
        /*02f8*/ 	.word	0xffffffff


	//   ....[4]....
        /*02fc*/ 	.word	0xffffffff


	//   ....[5]....
        /*0300*/ 	.word	0xffffffff


	//   ....[6]....
        /*0304*/ 	.word	0xffffffff


	//   ....[7]....
        /*0308*/ 	.word	0xffffffff


	//   ....[8]....
        /*030c*/ 	.word	0xffffffff


	//   ....[9]....
        /*0310*/ 	.word	0xffffffff


	//   ....[10]....
        /*0314*/ 	.word	0xffffffff


	//   ....[11]....
        /*0318*/ 	.word	0xffffffff


	//   ....[12]....
        /*031c*/ 	.word	0xffffffff


	//   ....[13]....
        /*0320*/ 	.word	0xffffffff


	//   ....[14]....
        /*0324*/ 	.word	0xffffffff


	//   ....[15]....
        /*0328*/ 	.word	0xffffffff


	//   ....[16]....
        /*032c*/ 	.word	0xffffffff


	//   ....[17]....
        /*0330*/ 	.word	0xffffffff


	//   ....[18]....
        /*0334*/ 	.word	0xffffffff


	//   ....[19]....
        /*0338*/ 	.word	0xffffffff


	//   ....[20]....
        /*033c*/ 	.word	0xffffffff


	//   ....[21]....
        /*0340*/ 	.word	0xffffffff


	//   ....[22]....
        /*0344*/ 	.word	0xffffffff


	//   ....[23]....
        /*0348*/ 	.word	0xffffffff


	//   ....[24]....
        /*034c*/ 	.word	0xffffffff


	//   ....[25]....
        /*0350*/ 	.word	0xffffffff


	//   ....[26]....
        /*0354*/ 	.word	0xffffffff


	//   ....[27]....
        /*0358*/ 	.word	0xffffffff


	//   ....[28]....
        /*035c*/ 	.word	0xffffffff


	//   ....[29]....
        /*0360*/ 	.word	0xffffffff


	//   ....[30]....
        /*0364*/ 	.word	0xffffffff


	//   ....[31]....
        /*0368*/ 	.word	0xffffffff


	//   ....[32]....
        /*036c*/ 	.word	0xffffffff


	//   ....[33]....
        /*0370*/ 	.word	0xffffffff


	//   ....[34]....
        /*0374*/ 	.word	0xffffffff


	//   ....[35]....
        /*0378*/ 	.word	0xffffffff


	//   ....[36]....
        /*037c*/ 	.word	0xffffffff


	//   ....[37]....
        /*0380*/ 	.word	0xffffffff


	//   ....[38]....
        /*0384*/ 	.word	0xffffffff


	//   ....[39]....
        /*0388*/ 	.word	0xffffffff


	//   ....[40]....
        /*038c*/ 	.word	0xffffffff


	//   ....[41]....
        /*0390*/ 	.word	0xffffffff


	//   ....[42]....
        /*0394*/ 	.word	0xffffffff


	//   ....[43]....
        /*0398*/ 	.word	0xffffffff


	//   ....[44]....
        /*039c*/ 	.word	0xffffffff


	//   ....[45]....
        /*03a0*/ 	.word	0xffffffff


	//   ....[46]....
        /*03a4*/ 	.word	0xffffffff


	//   ....[47]....
        /*03a8*/ 	.word	0xffffffff


	//   ....[48]....
        /*03ac*/ 	.word	0xffffffff


	//   ....[49]....
        /*03b0*/ 	.word	0xffffffff


	//   ....[50]....
        /*03b4*/ 	.word	0xffffffff


	//   ....[51]....
        /*03b8*/ 	.word	0xffffffff


	//   ....[52]....
        /*03bc*/ 	.word	0xffffffff


	//   ....[53]....
        /*03c0*/ 	.word	0xffffffff


	//   ....[54]....
        /*03c4*/ 	.word	0xffffffff


	//   ....[55]....
        /*03c8*/ 	.word	0xffffffff


	//   ....[56]....
        /*03cc*/ 	.word	0xffffffff


	//   ....[57]....
        /*03d0*/ 	.word	0xffffffff


	//   ....[58]....
        /*03d4*/ 	.word	0xffffffff


	//   ....[59]....
        /*03d8*/ 	.word	0xffffffff


	//   ....[60]....
        /*03dc*/ 	.word	0xffffffff


	//   ....[61]....
        /*03e0*/ 	.word	0xffffffff


	//   ....[62]....
        /*03e4*/ 	.word	0xffffffff


	//   ....[63]....
        /*03e8*/ 	.word	0xffffffff


	//   ....[64]....
        /*03ec*/ 	.word	0xffffffff


	//   ....[65]....
        /*03f0*/ 	.word	0xffffffff


	//   ....[66]....
        /*03f4*/ 	.word	0xffffffff


	//   ....[67]....
        /*03f8*/ 	.word	0xffffffff


	//   ....[68]....
        /*03fc*/ 	.word	0xffffffff


	//   ....[69]....
        /*0400*/ 	.word	0xffffffff


	//   ....[70]....
        /*0404*/ 	.word	0xffffffff


	//   ....[71]....
        /*0408*/ 	.word	0xffffffff


	//   ....[72]....
        /*040c*/ 	.word	0xffffffff


	//   ....[73]....
        /*0410*/ 	.word	0xffffffff


	//   ....[74]....
        /*0414*/ 	.word	0xffffffff


	//   ....[75]....
        /*0418*/ 	.word	0xffffffff


	//   ....[76]....
        /*041c*/ 	.word	0xffffffff


	//   ....[77]....
        /*0420*/ 	.word	0xffffffff


	//   ....[78]....
        /*0424*/ 	.word	0xffffffff


	//   ....[79]....
        /*0428*/ 	.word	0xffffffff


	//   ....[80]....
        /*042c*/ 	.word	0xffffffff


	//   ....[81]....
        /*0430*/ 	.word	0xffffffff


	//   ....[82]....
        /*0434*/ 	.word	0xffffffff


	//   ....[83]....
        /*0438*/ 	.word	0xffffffff


	//   ....[84]....
        /*043c*/ 	.word	0xffffffff


	//   ....[85]....
        /*0440*/ 	.word	0xffffffff


	//   ....[86]....
        /*0444*/ 	.word	0xffffffff


	//   ....[87]....
        /*0448*/ 	.word	0xffffffff


	//   ....[88]....
        /*044c*/ 	.word	0xffffffff


	//   ....[89]....
        /*0450*/ 	.word	0xffffffff


	//   ....[90]....
        /*0454*/ 	.word	0xffffffff


	//   ....[91]....
        /*0458*/ 	.word	0xffffffff


	//   ....[92]....
        /*045c*/ 	.word	0xffffffff


	//   ....[93]....
        /*0460*/ 	.word	0xffffffff


	//   ....[94]....
        /*0464*/ 	.word	0xffffffff


	//   ....[95]....
        /*0468*/ 	.word	0xffffffff


	//   ....[96]....
        /*046c*/ 	.word	0xffffffff


	//   ....[97]....
        /*0470*/ 	.word	0xffffffff


	//   ....[98]....
        /*0474*/ 	.word	0xffffffff


	//   ....[99]....
        /*0478*/ 	.word	0xffffffff


	//   ....[100]....
        /*047c*/ 	.word	0xffffffff


	//   ....[101]....
        /*0480*/ 	.word	0xffffffff


	//   ....[102]....
        /*0484*/ 	.word	0xffffffff


	//   ....[103]....
        /*0488*/ 	.word	0xffffffff


	//   ....[104]....
        /*048c*/ 	.word	0xffffffff


	//   ....[105]....
        /*0490*/ 	.word	0xffffffff


	//   ....[106]....
        /*0494*/ 	.word	0xffffffff


	//   ....[107]....
        /*0498*/ 	.word	0xffffffff


	//   ....[108]....
        /*049c*/ 	.word	0xffffffff


	//   ....[109]....
        /*04a0*/ 	.word	0xffffffff


	//   ....[110]....
        /*04a4*/ 	.word	0xffffffff


	//   ....[111]....
        /*04a8*/ 	.word	0xffffffff


	//   ....[112]....
        /*04ac*/ 	.word	0xffffffff


	//   ....[113]....
        /*04b0*/ 	.word	0xffffffff


	//   ....[114]....
        /*04b4*/ 	.word	0xffffffff


	//   ....[115]....
        /*04b8*/ 	.word	0xffffffff


	//   ....[116]....
        /*04bc*/ 	.word	0xffffffff


	//   ....[117]....
        /*04c0*/ 	.word	0xffffffff


	//   ....[118]....
        /*04c4*/ 	.word	0xffffffff


	//   ....[119]....
        /*04c8*/ 	.word	0xffffffff


	//   ....[120]....
        /*04cc*/ 	.word	0xffffffff


	//   ....[121]....
        /*04d0*/ 	.word	0xffffffff


	//   ....[122]....
        /*04d4*/ 	.word	0xffffffff


	//   ....[123]....
        /*04d8*/ 	.word	0xffffffff


	//   ....[124]....
        /*04dc*/ 	.word	0xffffffff


	//   ....[125]....
        /*04e0*/ 	.word	0xffffffff


	//   ....[126]....
        /*04e4*/ 	.word	0xffffffff


	//   ....[127]....
        /*04e8*/ 	.word	0xffffffff


	//   ....[128]....
        /*04ec*/ 	.word	0xffffffff


	//   ....[129]....
        /*04f0*/ 	.word	0xffffffff


	//   ....[130]....
        /*04f4*/ 	.word	0xffffffff


	//   ....[131]....
        /*04f8*/ 	.word	0xffffffff


	//   ....[132]....
        /*04fc*/ 	.word	0xffffffff


	//   ....[133]....
        /*0500*/ 	.word	0xffffffff


	//   ....[134]....
        /*0504*/ 	.word	0xffffffff


	//   ....[135]....
        /*0508*/ 	.word	0xffffffff


	//   ....[136]....
        /*050c*/ 	.word	0xffffffff


	//   ....[137]....
        /*0510*/ 	.word	0xffffffff


	//   ....[138]....
        /*0514*/ 	.word	0xffffffff


	//   ....[139]....
        /*0518*/ 	.word	0xffffffff


	//   ....[140]....
        /*051c*/ 	.word	0xffffffff


	//   ....[141]....
        /*0520*/ 	.word	0xffffffff


	//   ....[142]....
        /*0524*/ 	.word	0xffffffff


	//   ....[143]....
        /*0528*/ 	.word	0xffffffff


	//   ....[144]....
        /*052c*/ 	.word	0xffffffff


	//   ....[145]....
        /*0530*/ 	.word	0xffffffff


	//   ....[146]....
        /*0534*/ 	.word	0xffffffff


	//   ....[147]....
        /*0538*/ 	.word	0xffffffff


	//   ....[148]....
        /*053c*/ 	.word	0xffffffff


	//   ....[149]....
        /*0540*/ 	.word	0xffffffff


	//   ....[150]....
        /*0544*/ 	.word	0xffffffff


	//   ....[151]....
        /*0548*/ 	.word	0xffffffff


	//   ....[152]....
        /*054c*/ 	.word	0xffffffff


	//   ....[153]....
        /*0550*/ 	.word	0xffffffff


	//   ....[154]....
        /*0554*/ 	.word	0xffffffff


	//   ....[155]....
        /*0558*/ 	.word	0x0500000f


	//   ....[156]....
        /*055c*/ 	.word	0x0500000f


	//   ....[157]....
        /*0560*/ 	.word	0x0500000f


	//   ....[158]....
        /*0564*/ 	.word	0x0500000f


	//   ....[159]....
        /*0568*/ 	.word	0x0500000f


	//   ....[160]....
        /*056c*/ 	.word	0x0500000f


	//   ....[161]....
        /*0570*/ 	.word	0x0500000f


	//   ....[162]....
        /*0574*/ 	.word	0x0500000f


	//   ....[163]....
        /*0578*/ 	.word	0x0500000f


	//   ....[164]....
        /*057c*/ 	.word	0x0500000f


	//   ....[165]....
        /*0580*/ 	.word	0x0500000f


	//   ....[166]....
        /*0584*/ 	.word	0x0500000f


	//   ....[167]....
        /*0588*/ 	.word	0x0500000f


	//   ....[168]....
        /*058c*/ 	.word	0x0500000f


	//   ....[169]....
        /*0590*/ 	.word	0x0500000f


	//   ....[170]....
        /*0594*/ 	.word	0x0500000f


	//   ....[171]....
        /*0598*/ 	.word	0x0500000f


	//   ....[172]....
        /*059c*/ 	.word	0x0500000f


	//   ....[173]....
        /*05a0*/ 	.word	0x0500000f


	//   ....[174]....
        /*05a4*/ 	.word	0x0500000f


	//   ....[175]....
        /*05a8*/ 	.word	0x0500000f


	//   ....[176]....
        /*05ac*/ 	.word	0x0500000f


	//   ....[177]....
        /*05b0*/ 	.word	0x0500000f


	//   ....[178]....
        /*05b4*/ 	.word	0x0500000f


	//   ....[179]....
        /*05b8*/ 	.word	0x0500000f


	//   ....[180]....
        /*05bc*/ 	.word	0x0500000f


	//   ....[181]....
        /*05c0*/ 	.word	0x0500000f


	//   ....[182]....
        /*05c4*/ 	.word	0x0500000f


	//   ....[183]....
        /*05c8*/ 	.word	0x0500000f


	//   ....[184]....
        /*05cc*/ 	.word	0x0500000f


	//   ....[185]....
        /*05d0*/ 	.word	0x0500000f


	//   ....[186]....
        /*05d4*/ 	.word	0x0500000f


	//   ....[187]....
        /*05d8*/ 	.word	0x0500000f


	//   ....[188]....
        /*05dc*/ 	.word	0x0500000f


	//   ....[189]....
        /*05e0*/ 	.word	0x0500000f


	//   ....[190]....
        /*05e4*/ 	.word	0x0500000f


	//   ....[191]....
        /*05e8*/ 	.word	0x0500000f


	//   ....[192]....
        /*05ec*/ 	.word	0x0500000f


	//   ....[193]....
        /*05f0*/ 	.word	0x0500000f


	//   ....[194]....
        /*05f4*/ 	.word	0x0500000f


	//   ....[195]....
        /*05f8*/ 	.word	0x0500000f


	//   ....[196]....
        /*05fc*/ 	.word	0x0500000f


	//   ....[197]....
        /*0600*/ 	.word	0x0500000f


	//   ....[198]....
        /*0604*/ 	.word	0x0500000f


	//   ....[199]....
        /*0608*/ 	.word	0x0500000f


	//   ....[200]....
        /*060c*/ 	.word	0x0500000f


	//   ....[201]....
        /*0610*/ 	.word	0x0500000f


	//   ....[202]....
        /*0614*/ 	.word	0x0500000f


	//   ....[203]....
        /*0618*/ 	.word	0x0500000f


	//   ....[204]....
        /*061c*/ 	.word	0x0500000f


	//   ....[205]....
        /*0620*/ 	.word	0x0500000f


	//   ....[206]....
        /*0624*/ 	.word	0x0500000f


	//   ....[207]....
        /*0628*/ 	.word	0x0500000f


	//   ....[208]....
        /*062c*/ 	.word	0x0500000f


	//----- nvinfo : EIATTR_COOP_GROUP_INSTR_OFFSETS
	.align		4
.L_1510:
        /*0630*/ 	.byte	0x04, 0x28
        /*0632*/ 	.short	(.L_1512 - .L_1511)


	//   ....[0]....
.L_1511:
        /*0634*/ 	.word	0x00000070


	//   ....[1]....
        /*0638*/ 	.word	0x000000b0


	//   ....[2]....
        /*063c*/ 	.word	0x000002d0


	//   ....[3]....
        /*0640*/ 	.word	0x00000430


	//   ....[4]....
        /*0644*/ 	.word	0x00000550


	//   ....[5]....
        /*0648*/ 	.word	0x000006b0


	//   ....[6]....
        /*064c*/ 	.word	0x00001ab0


	//   ....[7]....
        /*0650*/ 	.word	0x00002390


	//   ....[8]....
        /*0654*/ 	.word	0x000025b0


	//   ....[9]....
        /*0658*/ 	.word	0x00003cd0


	//   ....[10]....
        /*065c*/ 	.word	0x00003df0


	//   ....[11]....
        /*0660*/ 	.word	0x00004880


	//   ....[12]....
        /*0664*/ 	.word	0x00004910


	//   ....[13]....
        /*0668*/ 	.word	0x00006330


	//   ....[14]....
        /*066c*/ 	.word	0x00007350


	//   ....[15]....
        /*0670*/ 	.word	0x00007b50


	//   ....[16]....
        /*0674*/ 	.word	0x00007c60


	//   ....[17]....
        /*0678*/ 	.word	0x000087b0


	//   ....[18]....
        /*067c*/ 	.word	0x00008830


	//   ....[19]....
        /*0680*/ 	.word	0x0000a940


	//   ....[20]....
        /*0684*/ 	.word	0x0000a950


	//   ....[21]....
        /*0688*/ 	.word	0x0000a980


	//   ....[22]....
        /*068c*/ 	.word	0x0000a990


	//   ....[23]....
        /*0690*/ 	.word	0x0000c7a0


	//   ....[24]....
        /*0694*/ 	.word	0x0000d7c0


	//   ....[25]....
        /*0698*/ 	.word	0x0000dfc0


	//   ....[26]....
        /*069c*/ 	.word	0x0000e0d0


	//   ....[27]....
        /*06a0*/ 	.word	0x0000ec20


	//   ....[28]....
        /*06a4*/ 	.word	0x0000eca0


	//   ....[29]....
        /*06a8*/ 	.word	0x00010190


	//   ....[30]....
        /*06ac*/ 	.word	0x000101a0


	//   ....[31]....
        /*06b0*/ 	.word	0x00010220


	//   ....[32]....
        /*06b4*/ 	.word	0x00010230


	//   ....[33]....
        /*06b8*/ 	.word	0x00010cc0


	//   ....[34]....
        /*06bc*/ 	.word	0x00010cd0


	//   ....[35]....
        /*06c0*/ 	.word	0x00010ce0


	//   ....[36]....
        /*06c4*/ 	.word	0x00010cf0


	//   ....[37]....
        /*06c8*/ 	.word	0x00010d00


	//   ....[38]....
        /*06cc*/ 	.word	0x00010d10


	//   ....[39]....
        /*06d0*/ 	.word	0x00010d20


	//   ....[40]....
        /*06d4*/ 	.word	0x00010d30


	//   ....[41]....
        /*06d8*/ 	.word	0x00010d60


	//   ....[42]....
        /*06dc*/ 	.word	0x00010d70


	//   ....[43]....
        /*06e0*/ 	.word	0x00010da0


	//   ....[44]....
        /*06e4*/ 	.word	0x00010dc0


	//   ....[45]....
        /*06e8*/ 	.word	0x00010df0


	//   ....[46]....
        /*06ec*/ 	.word	0x00010e00


	//   ....[47]....
        /*06f0*/ 	.word	0x00010e30


	//   ....[48]....
        /*06f4*/ 	.word	0x00010e40


	//   ....[49]....
        /*06f8*/ 	.word	0x000112b0


	//   ....[50]....
        /*06fc*/ 	.word	0x000112c0


	//   ....[51]....
        /*0700*/ 	.word	0x000112d0


	//   ....[52]....
        /*0704*/ 	.word	0x00011320


	//   ....[53]....
        /*0708*/ 	.word	0x00011840


	//   ....[54]....
        /*070c*/ 	.word	0x00011850


	//   ....[55]....
        /*0710*/ 	.word	0x00011860


	//   ....[56]....
        /*0714*/ 	.word	0x00011880


	//   ....[57]....
        /*0718*/ 	.word	0x000118a0


	//   ....[58]....
        /*071c*/ 	.word	0x000118c0


	//   ....[59]....
        /*0720*/ 	.word	0x000119b0


	//   ....[60]....
        /*0724*/ 	.word	0x000119c0


	//   ....[61]....
        /*0728*/ 	.word	0x00012230


	//   ....[62]....
        /*072c*/ 	.word	0x00012260


	//   ....[63]....
        /*0730*/ 	.word	0x000122a0


	//   ....[64]....
        /*0734*/ 	.word	0x000122d0


	//   ....[65]....
        /*0738*/ 	.word	0x000122f0


	//   ....[66]....
        /*073c*/ 	.word	0x00012300


	//   ....[67]....
        /*0740*/ 	.word	0x00012310


	//   ....[68]....
        /*0744*/ 	.word	0x00012330


	//   ....[69]....
        /*0748*/ 	.word	0x00012490


	//   ....[70]....
        /*074c*/ 	.word	0x00012630


	//   ....[71]....
        /*0750*/ 	.word	0x00012660


	//   ....[72]....
        /*0754*/ 	.word	0x00012690


	//   ....[73]....
        /*0758*/ 	.word	0x000126d0


	//   ....[74]....
        /*075c*/ 	.word	0x00012700


	//   ....[75]....
        /*0760*/ 	.word	0x00012740


	//   ....[76]....
        /*0764*/ 	.word	0x00012880


	//   ....[77]....
        /*0768*/ 	.word	0x000128b0


	//   ....[78]....
        /*076c*/ 	.word	0x000128e0


	//   ....[79]....
        /*0770*/ 	.word	0x00012910


	//   ....[80]....
        /*0774*/ 	.word	0x00012940


	//   ....[81]....
        /*0778*/ 	.word	0x00012980


	//   ....[82]....
        /*077c*/ 	.word	0x00012a10


	//   ....[83]....
        /*0780*/ 	.word	0x00012a70


	//   ....[84]....
        /*0784*/ 	.word	0x00012b10


	//   ....[85]....
        /*0788*/ 	.word	0x00014bc0


	//   ....[86]....
        /*078c*/ 	.word	0x00014bf0


	//   ....[87]....
        /*0790*/ 	.word	0x00014c00


	//   ....[88]....
        /*0794*/ 	.word	0x00014ca0


	//   ....[89]....
        /*0798*/ 	.word	0x00014cd0


	//   ....[90]....
        /*079c*/ 	.word	0x00014ce0


	//   ....[91]....
        /*07a0*/ 	.word	0x00014d00


	//   ....[92]....
        /*07a4*/ 	.word	0x00014d10


	//   ....[93]....
        /*07a8*/ 	.word	0x00014d70


	//   ....[94]....
        /*07ac*/ 	.word	0x00014dc0


	//   ....[95]....
        /*07b0*/ 	.word	0x00015210


	//   ....[96]....
        /*07b4*/ 	.word	0x00015220


	//   ....[97]....
        /*07b8*/ 	.word	0x00015240


	//   ....[98]....
        /*07bc*/ 	.word	0x000152d0


	//   ....[99]....
        /*07c0*/ 	.word	0x000152e0


	//   ....[100]....
        /*07c4*/ 	.word	0x00015350


	//   ....[101]....
        /*07c8*/ 	.word	0x00015360


	//   ....[102]....
        /*07cc*/ 	.word	0x00015370


	//   ....[103]....
        /*07d0*/ 	.word	0x00015380


	//   ....[104]....
        /*07d4*/ 	.word	0x00015440


	//   ....[105]....
        /*07d8*/ 	.word	0x00015ce0


	//   ....[106]....
        /*07dc*/ 	.word	0x00015d10


	//   ....[107]....
        /*07e0*/ 	.word	0x00015da0


	//   ....[108]....
        /*07e4*/ 	.word	0x00015db0


	//   ....[109]....
        /*07e8*/ 	.word	0x00015e20


	//   ....[110]....
        /*07ec*/ 	.word	0x00015e30


	//   ....[111]....
        /*07f0*/ 	.word	0x00015e40


	//   ....[112]....
        /*07f4*/ 	.word	0x00015e50


	//   ....[113]....
        /*07f8*/ 	.word	0x00015f30


	//   ....[114]....
        /*07fc*/ 	.word	0x00015f40


	//   ....[115]....
        /*0800*/ 	.word	0x00015f50


	//   ....[116]....
        /*0804*/ 	.word	0x00015f60


	//   ....[117]....
        /*0808*/ 	.word	0x000169f0


	//   ....[118]....
        /*080c*/ 	.word	0x00016a00


	//   ....[119]....
        /*0810*/ 	.word	0x00016a20


	//   ....[120]....
        /*0814*/ 	.word	0x00016a70


	//   ....[121]....
        /*0818*/ 	.word	0x00016a80


	//   ....[122]....
        /*081c*/ 	.word	0x00016ac0


	//   ....[123]....
        /*0820*/ 	.word	0x00016ad0


	//   ....[124]....
        /*0824*/ 	.word	0x00016ae0


	//   ....[125]....
        /*0828*/ 	.word	0x00016b20


	//   ....[126]....
        /*082c*/ 	.word	0x00016b60


	//   ....[127]....
        /*0830*/ 	.word	0x00016fc0


	//   ....[128]....
        /*0834*/ 	.word	0x00016fd0


	//   ....[129]....
        /*0838*/ 	.word	0x00016fe0


	//   ....[130]....
        /*083c*/ 	.word	0x00017020


	//   ....[131]....
        /*0840*/ 	.word	0x00017030


	//   ....[132]....
        /*0844*/ 	.word	0x00017070


	//   ....[133]....
        /*0848*/ 	.word	0x00017080


	//   ....[134]....
        /*084c*/ 	.word	0x00017090


	//   ....[135]....
        /*0850*/ 	.word	0x000170d0


	//   ....[136]....
        /*0854*/ 	.word	0x00017110


	//   ....[137]....
        /*0858*/ 	.word	0x000181c0


	//   ....[138]....
        /*085c*/ 	.word	0x000181d0


	//   ....[139]....
        /*0860*/ 	.word	0x00018200


	//   ....[140]....
        /*0864*/ 	.word	0x00018230


	//   ....[141]....
        /*0868*/ 	.word	0x00018260


	//   ....[142]....
        /*086c*/ 	.word	0x00018270


	//   ....[143]....
        /*0870*/ 	.word	0x000182a0


	//   ....[144]....
        /*0874*/ 	.word	0x000182e0


	//   ....[145]....
        /*0878*/ 	.word	0x00018410


	//   ....[146]....
        /*087c*/ 	.word	0x00018440


	//   ....[147]....
        /*0880*/ 	.word	0x00018470


	//   ....[148]....
        /*0884*/ 	.word	0x000184a0


	//   ....[149]....
        /*0888*/ 	.word	0x000184d0


	//   ....[150]....
        /*088c*/ 	.word	0x00018510


	//   ....[151]....
        /*0890*/ 	.word	0x000185b0


	//   ....[152]....
        /*0894*/ 	.word	0x00018620


	//   ....[153]....
        /*0898*/ 	.word	0x00018660


	//   ....[154]....
        /*089c*/ 	.word	0x00018d30


	//   ....[155]....
        /*08a0*/ 	.word	0x00019430


	//   ....[156]....
        /*08a4*/ 	.word	0x00019520


	//   ....[157]....
        /*08a8*/ 	.word	0x000195f0


	//   ....[158]....
        /*08ac*/ 	.word	0x00019660


	//   ....[159]....
        /*08b0*/ 	.word	0x00019740


	//   ....[160]....
        /*08b4*/ 	.word	0x000197e0


	//   ....[161]....
        /*08b8*/ 	.word	0x00019880


	//   ....[162]....
        /*08bc*/ 	.word	0x00019900


	//   ....[163]....
        /*08c0*/ 	.word	0x000199a0


	//   ....[164]....
        /*08c4*/ 	.word	0x00019a00


	//   ....[165]....
        /*08c8*/ 	.word	0x00019ad0


	//   ....[166]....
        /*08cc*/ 	.word	0x00019bd0


	//   ....[167]....
        /*08d0*/ 	.word	0x00019c80


	//   ....[168]....
        /*08d4*/ 	.word	0x00019d00


	//   ....[169]....
        /*08d8*/ 	.word	0x00019df0


	//   ....[170]....
        /*08dc*/ 	.word	0x00019e50


	//   ....[171]....
        /*08e0*/ 	.word	0x00019f30


	//   ....[172]....
        /*08e4*/ 	.word	0x00019f90


	//   ....[173]....
        /*08e8*/ 	.word	0x0001a030


	//   ....[174]....
        /*08ec*/ 	.word	0x0001a0d0


	//   ....[175]....
        /*08f0*/ 	.word	0x0001a1a0


	//   ....[176]....
        /*08f4*/ 	.word	0x0001a250


	//   ....[177]....
        /*08f8*/ 	.word	0x0001a2c0


	//   ....[178]....
        /*08fc*/ 	.word	0x0001a320


	//   ....[179]....
        /*0900*/ 	.word	0x0001a3f0


	//   ....[180]....
        /*0904*/ 	.word	0x0001a450


	//   ....[181]....
        /*0908*/ 	.word	0x0001a530


	//   ....[182]....
        /*090c*/ 	.word	0x0001a590


	//   ....[183]....
        /*0910*/ 	.word	0x0001a670


	//   ....[184]....
        /*0914*/ 	.word	0x0001a6d0


	//   ....[185]....
        /*0918*/ 	.word	0x0001a7c0


	//   ....[186]....
        /*091c*/ 	.word	0x0001a820


	//   ....[187]....
        /*0920*/ 	.word	0x0001a8e0


	//   ....[188]....
        /*0924*/ 	.word	0x0001aa30


	//   ....[189]....
        /*0928*/ 	.word	0x0001aae0


	//   ....[190]....
        /*092c*/ 	.word	0x0001ab90


	//   ....[191]....
        /*0930*/ 	.word	0x0001ac30


	//   ....[192]....
        /*0934*/ 	.word	0x0001ace0


	//   ....[193]....
        /*0938*/ 	.word	0x0001ad80


	//   ....[194]....
        /*093c*/ 	.word	0x0001ae30


	//   ....[195]....
        /*0940*/ 	.word	0x0001aed0


	//   ....[196]....
        /*0944*/ 	.word	0x0001af40


	//   ....[197]....
        /*0948*/ 	.word	0x0001b000


	//   ....[198]....
        /*094c*/ 	.word	0x0001b100


	//   ....[199]....
        /*0950*/ 	.word	0x0001b190


	//   ....[200]....
        /*0954*/ 	.word	0x0001b1f0


	//   ....[201]....
        /*0958*/ 	.word	0x0001b2a0


	//   ....[202]....
        /*095c*/ 	.word	0x0001b300


	//   ....[203]....
        /*0960*/ 	.word	0x0001b3b0


	//   ....[204]....
        /*0964*/ 	.word	0x0001b410


	//   ....[205]....
        /*0968*/ 	.word	0x0001b4c0


	//   ....[206]....
        /*096c*/ 	.word	0x0001b520


	//   ....[207]....
        /*0970*/ 	.word	0x0001b5d0


	//   ....[208]....
        /*0974*/ 	.word	0x0001b830


	//----- nvinfo : EIATTR_REG_RECONFIG
	.align		4
.L_1512:
        /*0978*/ 	.byte	0x01, 0x54
	.zero		2


	//----- nvinfo : EIATTR_SYSCALL_OFFSETS
	.align		4
        /*097c*/ 	.byte	0x04, 0x46
        /*097e*/ 	.short	(.L_1514 - .L_1513)


	//   ....[0]....
.L_1513:
        /*0980*/ 	.word	0x00001c60


	//   ....[1]....
        /*0984*/ 	.word	0x00013e00


	//   ....[2]....
        /*0988*/ 	.word	0x00013f70


	//   ....[3]....
        /*098c*/ 	.word	0x000140c0


	//   ....[4]....
        /*0990*/ 	.word	0x00014200


	//   ....[5]....
        /*0994*/ 	.word	0x000157d0


	//----- nvinfo : EIATTR_MBARRIER_INSTR_OFFSETS
	.align		4
.L_1514:
        /*0998*/ 	.byte	0x04, 0x39
        /*099a*/ 	.short	(.L_1516 - .L_1515)


	//   ....[0]....
.L_1515:
        /*099c*/ 	.word	0x00000180
        /*09a0*/ 	.word	0x000000ff
        /*09a4*/ 	.word	0x00013200
        /*09a8*/ 	.short	0x0100
        /*09aa*/ 	.byte	0x08
	.zero		1


	//   ....[1]....
        /*09ac*/ 	.word	0x00000190
        /*09b0*/ 	.word	0x000000ff
        /*09b4*/ 	.word	0x00013220
        /*09b8*/ 	.short	0x0100
        /*09ba*/ 	.byte	0x08
	.zero		1


	//   ....[2]....
        /*09bc*/ 	.word	0x00000280
        /*09c0*/ 	.word	0x000000ff
        /*09c4*/ 	.word	0x00013230
        /*09c8*/ 	.short	0x0100
        /*09ca*/ 	.byte	0x08
	.zero		1


	//   ....[3]....
        /*09cc*/ 	.word	0x00000290
        /*09d0*/ 	.word	0x000000ff
        /*09d4*/ 	.word	0x00013240
        /*09d8*/ 	.short	0x0100
        /*09da*/ 	.byte	0x08
	.zero		1


	//   ....[4]....
        /*09dc*/ 	.word	0x000002a0
        /*09e0*/ 	.word	0x000000ff
        /*09e4*/ 	.word	0x00013238
        /*09e8*/ 	.short	0x0100
        /*09ea*/ 	.byte	0x08
	.zero		1


	//   ....[5]....
        /*09ec*/ 	.word	0x000002b0
        /*09f0*/ 	.word	0x000000ff
        /*09f4*/ 	.word	0x00013248
        /*09f8*/ 	.short	0x0100
        /*09fa*/ 	.byte	0x08
	.zero		1


	//   ....[6]....
        /*09fc*/ 	.word	0x000003e0
        /*0a00*/ 	.word	0x000000ff
        /*0a04*/ 	.word	0x00013250
        /*0a08*/ 	.short	0x0100
        /*0a0a*/ 	.byte	0x08
	.zero		1


	//   ....[7]....
        /*0a0c*/ 	.word	0x000003f0
        /*0a10*/ 	.word	0x000000ff
        /*0a14*/ 	.word	0x00013260
        /*0a18*/ 	.short	0x0100
        /*0a1a*/ 	.byte	0x08
	.zero		1


	//   ....[8]....
        /*0a1c*/ 	.word	0x00000400
        /*0a20*/ 	.word	0x000000ff
        /*0a24*/ 	.word	0x00013258
        /*0a28*/ 	.short	0x0100
        /*0a2a*/ 	.byte	0x08
	.zero		1


	//   ....[9]....
        /*0a2c*/ 	.word	0x00000410
        /*0a30*/ 	.word	0x000000ff
        /*0a34*/ 	.word	0x00013268
        /*0a38*/ 	.short	0x0100
        /*0a3a*/ 	.byte	0x08
	.zero		1


	//   ....[10]....
        /*0a3c*/ 	.word	0x00000500
        /*0a40*/ 	.word	0x000000ff
        /*0a44*/ 	.word	0x00013270
        /*0a48*/ 	.short	0x0100
        /*0a4a*/ 	.byte	0x06
	.zero		1


	//   ....[11]....
        /*0a4c*/ 	.word	0x00000510
        /*0a50*/ 	.word	0x000000ff
        /*0a54*/ 	.word	0x00013280
        /*0a58*/ 	.short	0x0100
        /*0a5a*/ 	.byte	0x06
	.zero		1


	//   ....[12]....
        /*0a5c*/ 	.word	0x00000520
        /*0a60*/ 	.word	0x000000ff
        /*0a64*/ 	.word	0x00013278
        /*0a68*/ 	.short	0x0100
        /*0a6a*/ 	.byte	0x06
	.zero		1


	//   ....[13]....
        /*0a6c*/ 	.word	0x00000530
        /*0a70*/ 	.word	0x000000ff
        /*0a74*/ 	.word	0x00013288
        /*0a78*/ 	.short	0x0100
        /*0a7a*/ 	.byte	0x06
	.zero		1


	//   ....[14]....
        /*0a7c*/ 	.word	0x00000660
        /*0a80*/ 	.word	0x000000ff
        /*0a84*/ 	.word	0x00013290
        /*0a88*/ 	.short	0x0100
        /*0a8a*/ 	.byte	0x08
	.zero		1


	//   ....[15]....
        /*0a8c*/ 	.word	0x00000670
        /*0a90*/ 	.word	0x000000ff
        /*0a94*/ 	.word	0x000132a0
        /*0a98*/ 	.short	0x0100
        /*0a9a*/ 	.byte	0x08
	.zero		1


	//   ....[16]....
        /*0a9c*/ 	.word	0x00000680
        /*0aa0*/ 	.word	0x000000ff
        /*0aa4*/ 	.word	0x00013298
        /*0aa8*/ 	.short	0x0100
        /*0aaa*/ 	.byte	0x08
	.zero		1


	//   ....[17]....
        /*0aac*/ 	.word	0x00000690
        /*0ab0*/ 	.word	0x000000ff
        /*0ab4*/ 	.word	0x000132a8
        /*0ab8*/ 	.short	0x0100
        /*0aba*/ 	.byte	0x08
	.zero		1


	//   ....[18]....
        /*0abc*/ 	.word	0x000007e0
        /*0ac0*/ 	.word	0x000000ff
        /*0ac4*/ 	.word	0x000132b0
        /*0ac8*/ 	.short	0x0100
        /*0aca*/ 	.byte	0x08
	.zero		1


	//   ....[19]....
        /*0acc*/ 	.word	0x000007f0
        /*0ad0*/ 	.word	0x000000ff
        /*0ad4*/ 	.word	0x000132c0
        /*0ad8*/ 	.short	0x0100
        /*0ada*/ 	.byte	0x08
	.zero		1


	//   ....[20]....
        /*0adc*/ 	.word	0x00000800
        /*0ae0*/ 	.word	0x000000ff
        /*0ae4*/ 	.word	0x000132b8
        /*0ae8*/ 	.short	0x0100
        /*0aea*/ 	.byte	0x08
	.zero		1


	//   ....[21]....
        /*0aec*/ 	.word	0x00000810
        /*0af0*/ 	.word	0x000000ff
        /*0af4*/ 	.word	0x000132c8
        /*0af8*/ 	.short	0x0100
        /*0afa*/ 	.byte	0x08
	.zero		1


	//   ....[22]....
        /*0afc*/ 	.word	0x00001ce0
        /*0b00*/ 	.word	0x000000ff
        /*0b04*/ 	.word	0x00013200
        /*0b08*/ 	.short	0x010a
        /*0b0a*/ 	.byte	0x2d
	.zero		1


	//   ....[23]....
        /*0b0c*/ 	.word	0x00001d60
        /*0b10*/ 	.word	0x00000003
        /*0b14*/ 	.word	0x00013230
        /*0b18*/ 	.short	0x010a
        /*0b1a*/ 	.byte	0x3f
	.zero		1


	//   ....[24]....
        /*0b1c*/ 	.word	0x00001da0
        /*0b20*/ 	.word	0x00000003
        /*0b24*/ 	.word	0x00013230
        /*0b28*/ 	.short	0x010a
        /*0b2a*/ 	.byte	0x3f
	.zero		1


	//   ....[25]....
        /*0b2c*/ 	.word	0x00002310
        /*0b30*/ 	.word	0x000000ff
        /*0b34*/ 	.word	0x00000000
        /*0b38*/ 	.short	0x0101
        /*0b3a*/ 	.byte	0x06
	.zero		1


	//   ....[26]....
        /*0b3c*/ 	.word	0x00005b60
        /*0b40*/ 	.word	0x000000ff
        /*0b44*/ 	.word	0x00013230
        /*0b48*/ 	.short	0x010a
        /*0b4a*/ 	.byte	0x17
	.zero		1


	//   ....[27]....
        /*0b4c*/ 	.word	0x00005ba0
        /*0b50*/ 	.word	0x000000ff
        /*0b54*/ 	.word	0x00013230
        /*0b58*/ 	.short	0x010a
        /*0b5a*/ 	.byte	0x17
	.zero		1


	//   ....[28]....
        /*0b5c*/ 	.word	0x00005ff0
        /*0b60*/ 	.word	0x000000ff
        /*0b64*/ 	.word	0x00013250
        /*0b68*/ 	.short	0x010a
        /*0b6a*/ 	.byte	0x0b
	.zero		1


	//   ....[29]....
        /*0b6c*/ 	.word	0x00006030
        /*0b70*/ 	.word	0x000000ff
        /*0b74*/ 	.word	0x00013250
        /*0b78*/ 	.short	0x010a
        /*0b7a*/ 	.byte	0x0b
	.zero		1


	//   ....[30]....
        /*0b7c*/ 	.word	0x000062c0
        /*0b80*/ 	.word	0x000000ff
        /*0b84*/ 	.word	0x00000000
        /*0b88*/ 	.short	0x0101
        /*0b8a*/ 	.byte	0x17
	.zero		1


	//   ....[31]....
        /*0b8c*/ 	.word	0x00009540
        /*0b90*/ 	.word	0x000000ff
        /*0b94*/ 	.word	0x00000000
        /*0b98*/ 	.short	0x0101
        /*0b9a*/ 	.byte	0x06
	.zero		1


	//   ....[32]....
        /*0b9c*/ 	.word	0x00009d10
        /*0ba0*/ 	.word	0x000000ff
        /*0ba4*/ 	.word	0x00013230
        /*0ba8*/ 	.short	0x010a
        /*0baa*/ 	.byte	0x14
	.zero		1


	//   ....[33]....
        /*0bac*/ 	.word	0x00009d50
        /*0bb0*/ 	.word	0x000000ff
        /*0bb4*/ 	.word	0x00013230
        /*0bb8*/ 	.short	0x010a
        /*0bba*/ 	.byte	0x14
	.zero		1


	//   ....[34]....
        /*0bbc*/ 	.word	0x0000a1a0
        /*0bc0*/ 	.word	0x000000ff
        /*0bc4*/ 	.word	0x00013250
        /*0bc8*/ 	.short	0x010a
        /*0bca*/ 	.byte	0x0b
	.zero		1


	//   ....[35]....
        /*0bcc*/ 	.word	0x0000a1e0
        /*0bd0*/ 	.word	0x000000ff
        /*0bd4*/ 	.word	0x00013250
        /*0bd8*/ 	.short	0x010a
        /*0bda*/ 	.byte	0x0b
	.zero		1


	//   ....[36]....
        /*0bdc*/ 	.word	0x0000a4c0
        /*0be0*/ 	.word	0x000000ff
        /*0be4*/ 	.word	0x00000000
        /*0be8*/ 	.short	0x0101
        /*0bea*/ 	.byte	0x14
	.zero		1


	//   ....[37]....
        /*0bec*/ 	.word	0x0000ba50
        /*0bf0*/ 	.word	0x000000ff
        /*0bf4*/ 	.word	0x00000000
        /*0bf8*/ 	.short	0x0101
        /*0bfa*/ 	.byte	0x06
	.zero		1


	//   ....[38]....
        /*0bfc*/ 	.word	0x0000bfc0
        /*0c00*/ 	.word	0x000000ff
        /*0c04*/ 	.word	0x00013230
        /*0c08*/ 	.short	0x010a
        /*0c0a*/ 	.byte	0x06
	.zero		1


	//   ....[39]....
        /*0c0c*/ 	.word	0x0000c000
        /*0c10*/ 	.word	0x000000ff
        /*0c14*/ 	.word	0x00013230
        /*0c18*/ 	.short	0x010a
        /*0c1a*/ 	.byte	0x06
	.zero		1


	//   ....[40]....
        /*0c1c*/ 	.word	0x0000c450
        /*0c20*/ 	.word	0x000000ff
        /*0c24*/ 	.word	0x00013250
        /*0c28*/ 	.short	0x010a
        /*0c2a*/ 	.byte	0x0b
	.zero		1


	//   ....[41]....
        /*0c2c*/ 	.word	0x0000c490
        /*0c30*/ 	.word	0x000000ff
        /*0c34*/ 	.word	0x00013250
        /*0c38*/ 	.short	0x010a
        /*0c3a*/ 	.byte	0x0b
	.zero		1


	//   ....[42]....
        /*0c3c*/ 	.word	0x0000c720
        /*0c40*/ 	.word	0x000000ff
        /*0c44*/ 	.word	0x00000000
        /*0c48*/ 	.short	0x0101
        /*0c4a*/ 	.byte	0x06
	.zero		1


	//   ....[43]....
        /*0c4c*/ 	.word	0x0000f9b0
        /*0c50*/ 	.word	0x000000ff
        /*0c54*/ 	.word	0x00000000
        /*0c58*/ 	.short	0x0101
        /*0c5a*/ 	.byte	0x06
	.zero		1


	//   ....[44]....
        /*0c5c*/ 	.word	0x0000fe50
        /*0c60*/ 	.word	0x000000ff
        /*0c64*/ 	.word	0x00013250
        /*0c68*/ 	.short	0x010a
        /*0c6a*/ 	.byte	0x0e
	.zero		1


	//   ....[45]....
        /*0c6c*/ 	.word	0x0000fe90
        /*0c70*/ 	.word	0x000000ff
        /*0c74*/ 	.word	0x00013250
        /*0c78*/ 	.short	0x010a
        /*0c7a*/ 	.byte	0x0e
	.zero		1


	//   ....[46]....
        /*0c7c*/ 	.word	0x00010510
        /*0c80*/ 	.word	0x000000ff
        /*0c84*/ 	.word	0x00000000
        /*0c88*/ 	.short	0x0101
        /*0c8a*/ 	.byte	0x04
	.zero		1


	//   ....[47]....
        /*0c8c*/ 	.word	0x00011930
        /*0c90*/ 	.word	0x00000000
        /*0c94*/ 	.word	0x00000000
        /*0c98*/ 	.short	0x0101
        /*0c9a*/ 	.byte	0x3f
	.zero		1


	//   ....[48]....
        /*0c9c*/ 	.word	0x000147c0
        /*0ca0*/ 	.word	0x00000007
        /*0ca4*/ 	.word	0x00013280
        /*0ca8*/ 	.short	0x010a
        /*0caa*/ 	.byte	0x3f
	.zero		1


	//   ....[49]....
        /*0cac*/ 	.word	0x00014e80
        /*0cb0*/ 	.word	0x00000007
        /*0cb4*/ 	.word	0x00013270
        /*0cb8*/ 	.short	0x0107
        /*0cba*/ 	.byte	0x3f
	.zero		1


	//   ....[50]....
        /*0cbc*/ 	.word	0x00014f40
        /*0cc0*/ 	.word	0x00000007
        /*0cc4*/ 	.word	0x00013270
        /*0cc8*/ 	.short	0x0101
        /*0cca*/ 	.byte	0x3f
	.zero		1


	//   ....[51]....
        /*0ccc*/ 	.word	0x00014f90
        /*0cd0*/ 	.word	0x00000007
        /*0cd4*/ 	.word	0x00013240
        /*0cd8*/ 	.short	0x010a
        /*0cda*/ 	.byte	0x3f
	.zero		1


	//   ....[52]....
        /*0cdc*/ 	.word	0x00015540
        /*0ce0*/ 	.word	0x00000007
        /*0ce4*/ 	.word	0x00013230
        /*0ce8*/ 	.short	0x0107
        /*0cea*/ 	.byte	0x3f
	.zero		1


	//   ....[53]....
        /*0cec*/ 	.word	0x00015610
        /*0cf0*/ 	.word	0x00000007
        /*0cf4*/ 	.word	0x00013230
        /*0cf8*/ 	.short	0x0101
        /*0cfa*/ 	.byte	0x3f
	.zero		1


	//   ....[54]....
        /*0cfc*/ 	.word	0x00016040
        /*0d00*/ 	.word	0x00000011
        /*0d04*/ 	.word	0x00013200
        /*0d08*/ 	.short	0x0107
        /*0d0a*/ 	.byte	0x3f
	.zero		1


	//   ....[55]....
        /*0d0c*/ 	.word	0x00016130
        /*0d10*/ 	.word	0x00000011
        /*0d14*/ 	.word	0x00013200
        /*0d18*/ 	.short	0x0101
        /*0d1a*/ 	.byte	0x3f
	.zero		1


	//   ....[56]....
        /*0d1c*/ 	.word	0x00016150
        /*0d20*/ 	.word	0x00000011
        /*0d24*/ 	.word	0x00013220
        /*0d28*/ 	.short	0x010a
        /*0d2a*/ 	.byte	0x3f
	.zero		1


	//   ....[57]....
        /*0d2c*/ 	.word	0x000166c0
        /*0d30*/ 	.word	0x00000000
        /*0d34*/ 	.word	0x00013280
        /*0d38*/ 	.short	0x010a
        /*0d3a*/ 	.byte	0x3f
	.zero		1


	//   ....[58]....
        /*0d3c*/ 	.word	0x00016c10
        /*0d40*/ 	.word	0x00000000
        /*0d44*/ 	.word	0x00013270
        /*0d48*/ 	.short	0x0107
        /*0d4a*/ 	.byte	0x3f
	.zero		1


	//   ....[59]....
        /*0d4c*/ 	.word	0x00016cd0
        /*0d50*/ 	.word	0x00000000
        /*0d54*/ 	.word	0x00013270
        /*0d58*/ 	.short	0x0101
        /*0d5a*/ 	.byte	0x3f
	.zero		1


	//   ....[60]....
        /*0d5c*/ 	.word	0x00016d20
        /*0d60*/ 	.word	0x00000000
        /*0d64*/ 	.word	0x00013240
        /*0d68*/ 	.short	0x010a
        /*0d6a*/ 	.byte	0x3f
	.zero		1


	//   ....[61]....
        /*0d6c*/ 	.word	0x00017190
        /*0d70*/ 	.word	0x00000000
        /*0d74*/ 	.word	0x00013230
        /*0d78*/ 	.short	0x0107
        /*0d7a*/ 	.byte	0x3f
	.zero		1


	//   ....[62]....
        /*0d7c*/ 	.word	0x00017250
        /*0d80*/ 	.word	0x00000000
        /*0d84*/ 	.word	0x00013230
        /*0d88*/ 	.short	0x0101
        /*0d8a*/ 	.byte	0x3f
	.zero		1


	//   ....[63]....
        /*0d8c*/ 	.word	0x000172e0
        /*0d90*/ 	.word	0x00000002
        /*0d94*/ 	.word	0x00013270
        /*0d98*/ 	.short	0x010a
        /*0d9a*/ 	.byte	0x3f
	.zero		1


	//   ....[64]....
        /*0d9c*/ 	.word	0x00017370
        /*0da0*/ 	.word	0x00000002
        /*0da4*/ 	.word	0x00013260
        /*0da8*/ 	.short	0x010a
        /*0daa*/ 	.byte	0x3f
	.zero		1


	//   ....[65]....
        /*0dac*/ 	.word	0x000177a0
        /*0db0*/ 	.word	0x00000002
        /*0db4*/ 	.word	0x00013250
        /*0db8*/ 	.short	0x0101
        /*0dba*/ 	.byte	0x3f
	.zero		1


	//   ....[66]....
        /*0dbc*/ 	.word	0x00017830
        /*0dc0*/ 	.word	0x00000002
        /*0dc4*/ 	.word	0x00000000
        /*0dc8*/ 	.short	0x0101
        /*0dca*/ 	.byte	0x3f
	.zero		1


	//   ....[67]....
        /*0dcc*/ 	.word	0x00017a10
        /*0dd0*/ 	.word	0x00000000
        /*0dd4*/ 	.word	0x00013270
        /*0dd8*/ 	.short	0x010a
        /*0dda*/ 	.byte	0x3f
	.zero		1


	//   ....[68]....
        /*0ddc*/ 	.word	0x00017aa0
        /*0de0*/ 	.word	0x00000000
        /*0de4*/ 	.word	0x00013260
        /*0de8*/ 	.short	0x010a
        /*0dea*/ 	.byte	0x3f
	.zero		1


	//   ....[69]....
        /*0dec*/ 	.word	0x00017ef0
        /*0df0*/ 	.word	0x00000000
        /*0df4*/ 	.word	0x00013250
        /*0df8*/ 	.short	0x0101
        /*0dfa*/ 	.byte	0x3f
	.zero		1


	//   ....[70]....
        /*0dfc*/ 	.word	0x00017f70
        /*0e00*/ 	.word	0x00000000
        /*0e04*/ 	.word	0x00000000
        /*0e08*/ 	.short	0x0101
        /*0e0a*/ 	.byte	0x3f
	.zero		1


	//   ....[71]....
        /*0e0c*/ 	.word	0x00018cb0
        /*0e10*/ 	.word	0x00000005
        /*0e14*/ 	.word	0x00013220
        /*0e18*/ 	.short	0x010a
        /*0e1a*/ 	.byte	0x3f
	.zero		1


	//   ....[72]....
        /*0e1c*/ 	.word	0x00018e50
        /*0e20*/ 	.word	0x00000004
        /*0e24*/ 	.word	0x00013240
        /*0e28*/ 	.short	0x010a
        /*0e2a*/ 	.byte	0x3f
	.zero		1


	//   ....[73]....
        /*0e2c*/ 	.word	0x00018f00
        /*0e30*/ 	.word	0x00000005
        /*0e34*/ 	.word	0x00013240
        /*0e38*/ 	.short	0x010a
        /*0e3a*/ 	.byte	0x3f
	.zero		1


	//   ....[74]....
        /*0e3c*/ 	.word	0x00018f40
        /*0e40*/ 	.word	0x00000004
        /*0e44*/ 	.word	0x00013260
        /*0e48*/ 	.short	0x010a
        /*0e4a*/ 	.byte	0x3f
	.zero		1


	//   ....[75]....
        /*0e4c*/ 	.word	0x00018f80
        /*0e50*/ 	.word	0x00000005
        /*0e54*/ 	.word	0x00013260
        /*0e58*/ 	.short	0x010a
        /*0e5a*/ 	.byte	0x3f
	.zero		1


	//   ....[76]....
        /*0e5c*/ 	.word	0x00018fc0
        /*0e60*/ 	.word	0x00000004
        /*0e64*/ 	.word	0x00013280
        /*0e68*/ 	.short	0x010a
        /*0e6a*/ 	.byte	0x3f
	.zero		1


	//   ....[77]....
        /*0e6c*/ 	.word	0x00019000
        /*0e70*/ 	.word	0x00000005
        /*0e74*/ 	.word	0x00013280
        /*0e78*/ 	.short	0x010a
        /*0e7a*/ 	.byte	0x3f
	.zero		1


	//   ....[78]....
        /*0e7c*/ 	.word	0x00019070
        /*0e80*/ 	.word	0x00000003
        /*0e84*/ 	.word	0x00013200
        /*0e88*/ 	.short	0x010a
        /*0e8a*/ 	.byte	0x3f
	.zero		1


	//   ....[79]....
        /*0e8c*/ 	.word	0x000190c0
        /*0e90*/ 	.word	0x00000003
        /*0e94*/ 	.word	0x00013230
        /*0e98*/ 	.short	0x010a
        /*0e9a*/ 	.byte	0x3f
	.zero		1


	//   ....[80]....
        /*0e9c*/ 	.word	0x00019120
        /*0ea0*/ 	.word	0x00000006
        /*0ea4*/ 	.word	0x00013230
        /*0ea8*/ 	.short	0x010a
        /*0eaa*/ 	.byte	0x3f
	.zero		1


	//   ....[81]....
        /*0eac*/ 	.word	0x00019180
        /*0eb0*/ 	.word	0x00000006
        /*0eb4*/ 	.word	0x00013250
        /*0eb8*/ 	.short	0x010a
        /*0eba*/ 	.byte	0x3f
	.zero		1


	//   ....[82]....
        /*0ebc*/ 	.word	0x000191e0
        /*0ec0*/ 	.word	0x00000006
        /*0ec4*/ 	.word	0x00013230
        /*0ec8*/ 	.short	0x010a
        /*0eca*/ 	.byte	0x3f
	.zero		1


	//   ....[83]....
        /*0ecc*/ 	.word	0x00019240
        /*0ed0*/ 	.word	0x00000006
        /*0ed4*/ 	.word	0x00013250
        /*0ed8*/ 	.short	0x010a
        /*0eda*/ 	.byte	0x3f
	.zero		1


	//   ....[84]....
        /*0edc*/ 	.word	0x000192a0
        /*0ee0*/ 	.word	0x00000006
        /*0ee4*/ 	.word	0x00013230
        /*0ee8*/ 	.short	0x010a
        /*0eea*/ 	.byte	0x3f
	.zero		1


	//   ....[85]....
        /*0eec*/ 	.word	0x00019300
        /*0ef0*/ 	.word	0x00000006
        /*0ef4*/ 	.word	0x00013250
        /*0ef8*/ 	.short	0x010a
        /*0efa*/ 	.byte	0x3f
	.zero		1


	//   ....[86]....
        /*0efc*/ 	.word	0x00019360
        /*0f00*/ 	.word	0x00000007
        /*0f04*/ 	.word	0x00013250
        /*0f08*/ 	.short	0x010a
        /*0f0a*/ 	.byte	0x3f
	.zero		1


	//   ....[87]....
        /*0f0c*/ 	.word	0x00019470
        /*0f10*/ 	.word	0x00000007
        /*0f14*/ 	.word	0x00013280
        /*0f18*/ 	.short	0x010a
        /*0f1a*/ 	.byte	0x3f
	.zero		1


	//   ....[88]....
        /*0f1c*/ 	.word	0x00019b20
        /*0f20*/ 	.word	0x00000007
        /*0f24*/ 	.word	0x00013240
        /*0f28*/ 	.short	0x010a
        /*0f2a*/ 	.byte	0x3f
	.zero		1


	//   ....[89]....
        /*0f2c*/ 	.word	0x0001a920
        /*0f30*/ 	.word	0x00000011
        /*0f34*/ 	.word	0x00013220
        /*0f38*/ 	.short	0x010a
        /*0f3a*/ 	.byte	0x3f
	.zero		1


	//   ....[90]....
        /*0f3c*/ 	.word	0x0001a980
        /*0f40*/ 	.word	0x00000000
        /*0f44*/ 	.word	0x00013280
        /*0f48*/ 	.short	0x010a
        /*0f4a*/ 	.byte	0x3f
	.zero		1


	//   ....[91]....
        /*0f4c*/ 	.word	0x0001b050
        /*0f50*/ 	.word	0x00000000
        /*0f54*/ 	.word	0x00013240
        /*0f58*/ 	.short	0x010a
        /*0f5a*/ 	.byte	0x3f
	.zero		1


	//   ....[92]....
        /*0f5c*/ 	.word	0x0001b610
        /*0f60*/ 	.word	0x00000002
        /*0f64*/ 	.word	0x00013270
        /*0f68*/ 	.short	0x010a
        /*0f6a*/ 	.byte	0x3f
	.zero		1


	//   ....[93]....
        /*0f6c*/ 	.word	0x0001b660
        /*0f70*/ 	.word	0x00000002
        /*0f74*/ 	.word	0x00013260
        /*0f78*/ 	.short	0x010a
        /*0f7a*/ 	.byte	0x3f
	.zero		1


	//   ....[94]....
        /*0f7c*/ 	.word	0x0001b6b0
        /*0f80*/ 	.word	0x00000000
        /*0f84*/ 	.word	0x00013270
        /*0f88*/ 	.short	0x010a
        /*0f8a*/ 	.byte	0x3f
	.zero		1


	//   ....[95]....
        /*0f8c*/ 	.word	0x0001b700
        /*0f90*/ 	.word	0x00000000
        /*0f94*/ 	.word	0x00013260
        /*0f98*/ 	.short	0x010a
        /*0f9a*/ 	.byte	0x3f
	.zero		1


	//   ....[96]....
        /*0f9c*/ 	.word	0x0001b750
        /*0fa0*/ 	.word	0x00000005
        /*0fa4*/ 	.word	0x00013220
        /*0fa8*/ 	.short	0x010a
        /*0faa*/ 	.byte	0x3f
	.zero		1


	//   ....[97]....
        /*0fac*/ 	.word	0x0001b8f0
        /*0fb0*/ 	.word	0x00000004
        /*0fb4*/ 	.word	0x00013240
        /*0fb8*/ 	.short	0x010a
        /*0fba*/ 	.byte	0x3f
	.zero		1


	//   ....[98]....
        /*0fbc*/ 	.word	0x0001b940
        /*0fc0*/ 	.word	0x00000005
        /*0fc4*/ 	.word	0x00013240
        /*0fc8*/ 	.short	0x010a
        /*0fca*/ 	.byte	0x3f
	.zero		1


	//   ....[99]....
        /*0fcc*/ 	.word	0x0001b990
        /*0fd0*/ 	.word	0x00000004
        /*0fd4*/ 	.word	0x00013260
        /*0fd8*/ 	.short	0x010a
        /*0fda*/ 	.byte	0x3f
	.zero		1


	//   ....[100]....
        /*0fdc*/ 	.word	0x0001b9e0
        /*0fe0*/ 	.word	0x00000005
        /*0fe4*/ 	.word	0x00013260
        /*0fe8*/ 	.short	0x010a
        /*0fea*/ 	.byte	0x3f
	.zero		1


	//   ....[101]....
        /*0fec*/ 	.word	0x0001ba30
        /*0ff0*/ 	.word	0x00000004
        /*0ff4*/ 	.word	0x00013280
        /*0ff8*/ 	.short	0x010a
        /*0ffa*/ 	.byte	0x3f
	.zero		1


	//----- nvinfo : EIATTR_NUM_MBARRIERS
	.align		4
.L_1516:
        /*0ffc*/ 	.byte	0x03, 0x38
        /*0ffe*/ 	.short	0x0016


	//----- nvinfo : EIATTR_EXIT_INSTR_OFFSETS
	.align		4
        /*1000*/ 	.byte	0x04, 0x1c
        /*1002*/ 	.short	(.L_1518 - .L_1517)


	//   ....[0]....
.L_1517:
        /*1004*/ 	.word	0x00000980


	//   ....[1]....
        /*1008*/ 	.word	0x00012440


	//   ....[2]....
        /*100c*/ 	.word	0x00019050


	//----- nvinfo : EIATTR_MAX_THREADS
	.align		4
.L_1518:
        /*1010*/ 	.byte	0x04, 0x05
        /*1012*/ 	.short	(.L_1520 - .L_1519)
.L_1519:
        /*1014*/ 	.word	0x00000200
        /*1018*/ 	.word	0x00000001
        /*101c*/ 	.word	0x00000001


	//----- nvinfo : EIATTR_CRS_STACK_SIZE
	.align		4
.L_1520:
        /*1020*/ 	.byte	0x04, 0x1e
        /*1022*/ 	.short	(.L_1522 - .L_1521)
.L_1521:
        /*1024*/ 	.word	0x00000000


	//----- nvinfo : EIATTR_CBANK_PARAM_SIZE
	.align		4
.L_1522:
        /*1028*/ 	.byte	0x03, 0x19
        /*102a*/ 	.short	0x0af0


	//----- nvinfo : EIATTR_PARAM_CBANK
	.align		4
        /*102c*/ 	.byte	0x04, 0x0a
        /*102e*/ 	.short	(.L_1524 - .L_1523)
	.align		4
.L_1523:
        /*1030*/ 	.word	index@(.nv.constant0._ZN7cutlass13device_kernelIN5flash11enable_sm90INS1_16FlashAttnFwdSm90INS1_25CollectiveMainloopFwdSm90ILi2EN4cute5tupleIJNS5_1CILi1EEES8_S8_EEENS6_IJNS7_ILi192EEENS7_ILi160EEENS7_ILi64EEEEEELi64ENS_12float_e4m3_tEfNS_4arch4Sm90ELb0ELb1ELb0ELb1ELb1ELb0ELb0ELb1ELb1ELb1ELb0ELb0EEENS1_21CollectiveEpilogueFwdINS6_IJSA_SC_SB_EEES9_NS_10bfloat16_tESG_Li384ELb1ELb1ELb0ELb1EEENS1_36VarlenDynamicPersistentTileSchedulerILi192ELi160ELi384ELi128ELb0ELb1ELb1ELb1ELb0ELb1EEEEEEEEEvNT_6ParamsE)
        /*1034*/ 	.short	0x0210
        /*1036*/ 	.short	0x0af0


	//----- nvinfo : EIATTR_SW_WAR
	.align		4
.L_1524:
        /*1038*/ 	.byte	0x04, 0x36
        /*103a*/ 	.short	(.L_1526 - .L_1525)
.L_1525:
        /*103c*/ 	.word	0x00000008
.L_1526:


//--------------------- .nv.info._ZN7cutlass13device_kernelIN5flash11enable_sm90INS1_16FlashAttnFwdSm90INS1_25CollectiveMainloopFwdSm90ILi2EN4cute5tupleIJNS5_1CILi1EEES8_S8_EEENS6_IJNS7_ILi192EEENS7_ILi160EEENS7_ILi64EEEEEELi64ENS_12float_e4m3_tEfNS_4arch4Sm90ELb0ELb1ELb0ELb1ELb1ELb1ELb0ELb1ELb1ELb1ELb0ELb0EEENS1_21CollectiveEpilogueFwdINS6_IJSA_SC_SB_EEES9_NS_10bfloat16_tESG_Li384ELb1ELb1ELb0ELb1EEENS1_36VarlenDynamicPersistentTileSchedulerILi192ELi160ELi384ELi128ELb0ELb1ELb1ELb1ELb0ELb1EEEEEEEEEvNT_6ParamsE --------------------------
	.section	.nv.info._ZN7cutlass13device_kernelIN5flash11enable_sm90INS1_16FlashAttnFwdSm90INS1_25CollectiveMainloopFwdSm90ILi2EN4cute5tupleIJNS5_1CILi1EEES8_S8_EEENS6_IJNS7_ILi192EEENS7_ILi160EEENS7_ILi64EEEEEELi64ENS_12float_e4m3_tEfNS_4arch4Sm90ELb0ELb1ELb0ELb1ELb1ELb1ELb0ELb1ELb1ELb1ELb0ELb0EEENS1_21CollectiveEpilogueFwdINS6_IJSA_SC_SB_EEES9_NS_10bfloat16_tESG_Li384ELb1ELb1ELb0ELb1EEENS1_36VarlenDynamicPersistentTileSchedulerILi192ELi160ELi384ELi128ELb0ELb1ELb1ELb1ELb0ELb1EEEEEEEEEvNT_6ParamsE,"",@"SHT_CUDA_INFO"
	.sectionflags	@""
	.align	4


	//----- nvinfo : EIATTR_CUDA_API_VERSION
	.align		4
        /*0000*/ 	.byte	0x04, 0x37
        /*0002*/ 	.short	(.L_1528 - .L_1527)
.L_1527:
        /*0004*/ 	.word	0x00000082


	//----- nvinfo : EIATTR_KPARAM_INFO
	.align		4
.L_1528:
        /*0008*/ 	.byte	0x04, 0x17
        /*000a*/ 	.short	(.L_1530 - .L_1529)
.L_1529:
        /*000c*/ 	.word	0x00000000
        /*0010*/ 	.short	0x0000
        /*0012*/ 	.short	0x0070
        /*0014*/ 	.byte	0x00, 0xf0, 0x01, 0x2a


	//----- nvinfo : EIATTR_SPARSE_MMA_MASK
	.align		4
.L_1530:
        /*0018*/ 	.byte	0x03, 0x50
        /*001a*/ 	.short	0x0000


	//----- nvinfo : EIATTR_MAXREG_COUNT
	.align		4
        /*001c*/ 	.byte	0x03, 0x1b
        /*001e*/ 	.short	0x0080


	//----- nvinfo : EIATTR_NUM_BARRIERS
	.align		4
        /*0020*/ 	.byte	0x02, 0x4c
        /*0022*/ 	.byte	0x10
	.zero		1


	//----- nvinfo : EIATTR_EXTERNS
	.align		4
        /*0024*/ 	.byte	0x04, 0x0f
        /*0026*/ 	.short	(.L_1532 - .L_1531)


	//   ....[0]....
	.align		4
.L_1531:
        /*0028*/ 	.word	index@(__assertfail)


	//----- nvinfo : EIATTR_ANNOTATIONS
	.align		4
.L_1532:
        /*002c*/ 	.byte	0x04, 0x55
        /*002e*/ 	.short	(.L_1534 - .L_1533)


	//   ....[0]....
.L_1533:
        /* <DEDUP_REMOVED lines=128> */


	//----- nvinfo : EIATTR_MERCURY_ISA_VERSION
	.align		4
.L_1534:
        /*0820*/ 	.byte	0x03, 0x5f
        /*0822*/ 	.short	0x0101


	//----- nvinfo : EIATTR_UNUSED_LOAD_BYTE_OFFSET
	.align		4
        /*0824*/ 	.byte	0x04, 0x44
        /*0826*/ 	.short	(.L_1536 - .L_1535)


	//   ....[0]....
.L_1535:
        /*0828*/ 	.word	0x00000a40
        /*082c*/ 	.word	0x0000fff0


	//   ....[1]....
        /*0830*/ 	.word	0x00018460
        /*0834*/ 	.word	0x0000fff0


	//----- nvinfo : EIATTR_INT_WARP_WIDE_INSTR_OFFSETS
	.align		4
.L_1536:
        /*0838*/ 	.byte	0x04, 0x31
        /*083a*/ 	.short	(.L_1538 - .L_1537)


	//   ....[0]....
.L_1537:
        /*083c*/ 	.word	0x00000120


	//   ....[1]....
        /*0840*/ 	.word	0x00000160


	//   ....[2]....
        /*0844*/ 	.word	0x00000220


	//   ....[3]....
        /*0848*/ 	.word	0x0001cc70


	//   ....[4]....
        /*084c*/ 	.word	0x0001cd00


	//   ....[5]....
        /*0850*/ 	.word	0x00020a00


	//   ....[6]....
        /*0854*/ 	.word	0x00020a90


	//----- nvinfo : EIATTR_COOP_GROUP_MASK_REGIDS
	.align		4
.L_1538:
        /*0858*/ 	.byte	0x04, 0x29
        /*085a*/ 	.short	(.L_1540 - .L_1539)


	//   ....[0]....
.L_1539:
        /*085c*/ 	.word	0xffffffff


	//   ....[1]....
        /*0860*/ 	.word	0xffffffff


	//   ....[2]....
        /*0864*/ 	.word	0xffffffff


	//   ....[3]....
        /*0868*/ 	.word	0xffffffff


	//   ....[4]....
        /*086c*/ 	.word	0xffffffff


	//   ....[5]....
        /*0870*/ 	.word	0xffffffff


	//   ....[6]....
        /*0874*/ 	.word	0xffffffff


	//   ....[7]....
        /*0878*/ 	.word	0xffffffff


	//   ....[8]....
        /*087c*/ 	.word	0xffffffff


	//   ....[9]....
        /*0880*/ 	.word	0xffffffff


	//   ....[10]....
        /*0884*/ 	.word	0xffffffff


	//   ....[11]....
        /*0888*/ 	.word	0xffffffff


	//   ....[12]....
        /*088c*/ 	.word	0xffffffff


	//   ....[13]....
        /*0890*/ 	.word	0xffffffff


	//   ....[14]....
        /*0894*/ 	.word	0xffffffff


	//   ....[15]....
        /*0898*/ 	.word	0xffffffff


	//   ....[16]....
        /*089c*/ 	.word	0xffffffff


	//   ....[17]....
        /*08a0*/ 	.word	0xffffffff


	//   ....[18]....
        /*08a4*/ 	.word	0xffffffff


	//   ....[19]....
        /*08a8*/ 	.word	0xffffffff


	//   ....[20]....
        /*08ac*/ 	.word	0xffffffff


	//   ....[21]....
        /*08b0*/ 	.word	0xffffffff


	//   ....[22]....
        /*08b4*/ 	.word	0xffffffff


	//   ....[23]....
        /*08b8*/ 	.word	0xffffffff


	//   ....[24]....
        /*08bc*/ 	.word	0xffffffff


	//   ....[25]....
        /*08c0*/ 	.word	0xffffffff


	//   ....[26]....
        /*08c4*/ 	.word	0xffffffff


	//   ....[27]....
        /*08c8*/ 	.word	0xffffffff


	//   ....[28]....
        /*08cc*/ 	.word	0xffffffff


	//   ....[29]....
        /*08d0*/ 	.word	0xffffffff


	//   ....[30]....
        /*08d4*/ 	.word	0xffffffff


	//   ....[31]....
        /*08d8*/ 	.word	0xffffffff


	//   ....[32]....
        /*08dc*/ 	.word	0xffffffff


	//   ....[33]....
        /*08e0*/ 	.word	0xffffffff


	//   ....[34]....
        /*08e4*/ 	.word	0xffffffff


	//   ....[35]....
        /*08e8*/ 	.word	0xffffffff


	//   ....[36]....
        /*08ec*/ 	.word	0xffffffff


	//   ....[37]....
        /*08f0*/ 	.word	0xffffffff


	//   ....[38]....
        /*08f4*/ 	.word	0xffffffff


	//   ....[39]....
        /*08f8*/ 	.word	0xffffffff


	//   ....[40]....
        /*08fc*/ 	.word	0xffffffff


	//   ....[41]....
        /*0900*/ 	.word	0xffffffff


	//   ....[42]....
        /*0904*/ 	.word	0xffffffff


	//   ....[43]....
        /*0908*/ 	.word	0xffffffff


	//   ....[44]....
        /*090c*/ 	.word	0xffffffff


	//   ....[45]....
        /*0910*/ 	.word	0xffffffff


	//   ....[46]....
        /*0914*/ 	.word	0xffffffff


	//   ....[47]....
        /*0918*/ 	.word	0xffffffff


	//   ....[48]....
        /*091c*/ 	.word	0xffffffff


	//   ....[49]....
        /*0920*/ 	.word	0xffffffff


	//   ....[50]....
        /*0924*/ 	.word	0xffffffff


	//   ....[51]....
        /*0928*/ 	.word	0xffffffff


	//   ....[52]....
        /*092c*/ 	.word	0xffffffff


	//   ....[53]....
        /*0930*/ 	.word	0xffffffff


	//   ....[54]....
        /*0934*/ 	.word	0xffffffff


	//   ....[55]....
        /*0938*/ 	.word	0xffffffff


	//   ....[56]....
        /*093c*/ 	.word	0xffffffff


	//   ....[57]....
        /*0940*/ 	.word	0xffffffff


	//   ....[58]....
        /*0944*/ 	.word	0xffffffff


	//   ....[59]....
        /*0948*/ 	.word	0xffffffff


	//   ....[60]....
        /*094c*/ 	.word	0xffffffff


	//   ....[61]....
        /*0950*/ 	.word	0xffffffff


	//   ....[62]....
        /*0954*/ 	.word	0xffffffff


	//   ....[63]....
        /*0958*/ 	.word	0xffffffff


	//   ....[64]....
        /*095c*/ 	.word	0xffffffff


	//   ....[65]....
        /*0960*/ 	.word	0xffffffff


	//   ....[66]....
        /*0964*/ 	.word	0xffffffff


	//   ....[67]....
        /*0968*/ 	.word	0xffffffff


	//   ....[68]....
        /*096c*/ 	.word	0xffffffff


	//   ....[69]....
        /*0970*/ 	.word	0xffffffff


	//   ....[70]....
        /*0974*/ 	.word	0xffffffff


	//   ....[71]....
        /*0978*/ 	.word	0xffffffff


	//   ....[72]....
        /*097c*/ 	.word	0xffffffff


	//   ....[73]....
        /*0980*/ 	.word	0xffffffff


	//   ....[74]....
        /*0984*/ 	.word	0xffffffff


	//   ....[75]....
        /*0988*/ 	.word	0xffffffff


	//   ....[76]....
        /*098c*/ 	.word	0xffffffff


	//   ....[77]....
        /*0990*/ 	.word	0xffffffff


	//   ....[78]....
        /*0994*/ 	.word	0xffffffff


	//   ....[79]....
        /*0998*/ 	.word	0xffffffff


	//   ....[80]....
        /*099c*/ 	.word	0xffffffff


	//   ....[81]....
        /*09a0*/ 	.word	0xffffffff


	//   ....[82]....
        /*09a4*/ 	.word	0xffffffff


	//   ....[83]....
        /*09a8*/ 	.word	0xffffffff


	//   ....[84]....
        /*09ac*/ 	.word	0xffffffff


	//   ....[85]....
        /*09b0*/ 	.word	0xffffffff


	//   ....[86]....
        /*09b4*/ 	.word	0xffffffff


	//   ....[87]....
        /*09b8*/ 	.word	0xffffffff


	//   ....[88]....
        /*09bc*/ 	.word	0xffffffff


	//   ....[89]....
        /*09c0*/ 	.word	0xffffffff


	//   ....[90]....
        /*09c4*/ 	.word	0xffffffff


	//   ....[91]....
        /*09c8*/ 	.word	0xffffffff


	//   ....[92]....
        /*09cc*/ 	.word	0xffffffff


	//   ....[93]....
        /*09d0*/ 	.word	0xffffffff


	//   ....[94]....
        /*09d4*/ 	.word	0xffffffff


	//   ....[95]....
        /*09d8*/ 	.word	0xffffffff


	//   ....[96]....
        /*09dc*/ 	.word	0xffffffff


	//   ....[97]....
        /*09e0*/ 	.word	0xffffffff


	//   ....[98]....
        /*09e4*/ 	.word	0xffffffff


	//   ....[99]....
        /*09e8*/ 	.word	0xffffffff


	//   ....[100]....
        /*09ec*/ 	.word	0xffffffff


	//   ....[101]....
        /*09f0*/ 	.word	0xffffffff


	//   ....[102]....
        /*09f4*/ 	.word	0xffffffff


	//   ....[103]....
        /*09f8*/ 	.word	0xffffffff


	//   ....[104]....
        /*09fc*/ 	.word	0xffffffff


	//   ....[105]....
        /*0a00*/ 	.word	0xffffffff


	//   ....[106]....
        /*0a04*/ 	.word	0xffffffff


	//   ....[107]....
        /*0a08*/ 	.word	0xffffffff


	//   ....[108]....
        /*0a0c*/ 	.word	0xffffffff


	//   ....[109]....
        /*0a10*/ 	.word	0xffffffff


	//   ....[110]....
        /*0a14*/ 	.word	0xffffffff


	//   ....[111]....
        /*0a18*/ 	.word	0xffffffff


	//   ....[112]....
        /*0a1c*/ 	.word	0xffffffff


	//   ....[113]....
        /*0a20*/ 	.word	0xffffffff


	//   ....[114]....
        /*0a24*/ 	.word	0xffffffff


	//   ....[115]....
        /*0a28*/ 	.word	0xffffffff


	//   ....[116]....
        /*0a2c*/ 	.word	0xffffffff


	//   ....[117]....
        /*0a30*/ 	.word	0xffffffff


	//   ....[118]....
        /*0a34*/ 	.word	0xffffffff


	//   ....[119]....
        /*0a38*/ 	.word	0xffffffff


	//   ....[120]....
        /*0a3c*/ 	.word	0xffffffff


	//   ....[121]....
        /*0a40*/ 	.word	0xffffffff


	//   ....[122]....
        /*0a44*/ 	.word	0xffffffff


	//   ....[123]....
        /*0a48*/ 	.word	0xffffffff


	//   ....[124]....
        /*0a4c*/ 	.word	0xffffffff


	//   ....[125]....
        /*0a50*/ 	.word	0xffffffff


	//   ....[126]....
        /*0a54*/ 	.word	0xffffffff


	//   ....[127]....
        /*0a58*/ 	.word	0xffffffff


	//   ....[128]....
        /*0a5c*/ 	.word	0xffffffff


	//   ....[129]....
        /*0a60*/ 	.word	0xffffffff


	//   ....[130]....
        /*0a64*/ 	.word	0xffffffff


	//   ....[131]....
        /*0a68*/ 	.word	0xffffffff


	//   ....[132]....
        /*0a6c*/ 	.word	0xffffffff


	//   ....[133]....
        /*0a70*/ 	.word	0xffffffff


	//   ....[134]....
        /*0a74*/ 	.word	0xffffffff


	//   ....[135]....
        /*0a78*/ 	.word	0xffffffff


	//   ....[136]....
        /*0a7c*/ 	.word	0xffffffff


	//   ....[137]....
        /*0a80*/ 	.word	0xffffffff


	//   ....[138]....
        /*0a84*/ 	.word	0xffffffff


	//   ....[139]....
        /*0a88*/ 	.word	0xffffffff


	//   ....[140]....
        /*0a8c*/ 	.word	0xffffffff


	//   ....[141]....
        /*0a90*/ 	.word	0xffffffff


	//   ....[142]....
        /*0a94*/ 	.word	0xffffffff


	//   ....[143]....
        /*0a98*/ 	.word	0xffffffff


	//   ....[144]....
        /*0a9c*/ 	.word	0xffffffff


	//   ....[145]....
        /*0aa0*/ 	.word	0xffffffff


	//   ....[146]....
        /*0aa4*/ 	.word	0xffffffff


	//   ....[147]....
        /*0aa8*/ 	.word	0xffffffff


	//   ....[148]....
        /*0aac*/ 	.word	0xffffffff


	//   ....[149]....
        /*0ab0*/ 	.word	0xffffffff


	//   ....[150]....
        /*0ab4*/ 	.word	0xffffffff


	//   ....[151]....
        /*0ab8*/ 	.word	0xffffffff


	//   ....[152]....
        /*0abc*/ 	.word	0xffffffff


	//   ....[153]....
        /*0ac0*/ 	.word	0xffffffff


	//   ....[154]....
        /*0ac4*/ 	.word	0xffffffff


	//   ....[155]....
        /*0ac8*/ 	.word	0xffffffff


	//   ....[156]....
        /*0acc*/ 	.word	0xffffffff


	//   ....[157]....
        /*0ad0*/ 	.word	0xffffffff


	//   ....[158]....
        /*0ad4*/ 	.word	0xffffffff


	//   ....[159]....
        /*0ad8*/ 	.word	0xffffffff


	//   ....[160]....
        /*0adc*/ 	.word	0xffffffff


	//   ....[161]....
        /*0ae0*/ 	.word	0xffffffff


	//   ....[162]....
        /*0ae4*/ 	.word	0xffffffff


	//   ....[163]....
        /*0ae8*/ 	.word	0xffffffff


	//   ....[164]....
        /*0aec*/ 	.word	0xffffffff


	//   ....[165]....
        /*0af0*/ 	.word	0xffffffff


	//   ....[166]....
        /*0af4*/ 	.word	0xffffffff


	//   ....[167]....
        /*0af8*/ 	.word	0xffffffff


	//   ....[168]....
        /*0afc*/ 	.word	0xffffffff


	//   ....[169]....
        /*0b00*/ 	.word	0xffffffff


	//   ....[170]....
        /*0b04*/ 	.word	0xffffffff


	//   ....[171]....
        /*0b08*/ 	.word	0xffffffff


	//   ....[172]....
        /*0b0c*/ 	.word	0xffffffff


	//   ....[173]....
        /*0b10*/ 	.word	0x0500000f


	//   ....[174]....
        /*0b14*/ 	.word	0x0500000f


	//   ....[175]....
        /*0b18*/ 	.word	0x0500000f


	//   ....[176]....
        /*0b1c*/ 	.word	0x0500000f


	//   ....[177]....
        /*0b20*/ 	.word	0x0500000f


	//   ....[178]....
        /*0b24*/ 	.word	0x0500000f


	//   ....[179]....
        /*0b28*/ 	.word	0x0500000f


	//   ....[180]....
        /*0b2c*/ 	.word	0x0500000f


	//   ....[181]....
        /*0b30*/ 	.word	0x0500000f


	//   ....[182]....
        /*0b34*/ 	.word	0x0500000f


	//   ....[183]....
        /*0b38*/ 	.word	0x0500000f


	//   ....[184]....
        /*0b3c*/ 	.word	0x0500000f


	//   ....[185]....
        /*0b40*/ 	.word	0x0500000f


	//   ....[186]....
        /*0b44*/ 	.word	0x0500000f


	//   ....[187]....
        /*0b48*/ 	.word	0x0500000f


	//   ....[188]....
        /*0b4c*/ 	.word	0x0500000f


	//   ....[189]....
        /*0b50*/ 	.word	0x0500000f


	//   ....[190]....
        /*0b54*/ 	.word	0x0500000f


	//   ....[191]....
        /*0b58*/ 	.word	0x0500000f


	//   ....[192]....
        /*0b5c*/ 	.word	0x0500000f


	//   ....[193]....
        /*0b60*/ 	.word	0x0500000f


	//   ....[194]....
        /*0b64*/ 	.word	0x0500000f


	//   ....[195]....
        /*0b68*/ 	.word	0x0500000f


	//   ....[196]....
        /*0b6c*/ 	.word	0x0500000f


	//   ....[197]....
        /*0b70*/ 	.word	0x0500000f


	//   ....[198]....
        /*0b74*/ 	.word	0x0500000f


	//   ....[199]....
        /*0b78*/ 	.word	0x0500000f


	//   ....[200]....
        /*0b7c*/ 	.word	0x0500000f


	//   ....[201]....
        /*0b80*/ 	.word	0x0500000f


	//   ....[202]....
        /*0b84*/ 	.word	0x0500000f


	//   ....[203]....
        /*0b88*/ 	.word	0x0500000f


	//   ....[204]....
        /*0b8c*/ 	.word	0x0500000f


	//   ....[205]....
        /*0b90*/ 	.word	0x0500000f


	//   ....[206]....
        /*0b94*/ 	.word	0x0500000f


	//   ....[207]....
        /*0b98*/ 	.word	0x0500000f


	//   ....[208]....
        /*0b9c*/ 	.word	0x0500000f


	//   ....[209]....
        /*0ba0*/ 	.word	0x0500000f


	//   ....[210]....
        /*0ba4*/ 	.word	0x0500000f


	//   ....[211]....
        /*0ba8*/ 	.word	0x0500000f


	//   ....[212]....
        /*0bac*/ 	.word	0x0500000f


	//   ....[213]....
        /*0bb0*/ 	.word	0x0500000f


	//   ....[214]....
        /*0bb4*/ 	.word	0x0500000f


	//   ....[215]....
        /*0bb8*/ 	.word	0x0500000f


	//   ....[216]....
        /*0bbc*/ 	.word	0x0500000f


	//   ....[217]....
        /*0bc0*/ 	.word	0x0500000f


	//   ....[218]....
        /*0bc4*/ 	.word	0x0500000f


	//   ....[219]....
        /*0bc8*/ 	.word	0x0500000f


	//   ....[220]....
        /*0bcc*/ 	.word	0x0500000f


	//   ....[221]....
        /*0bd0*/ 	.word	0x0500000f


	//   ....[222]....
        /*0bd4*/ 	.word	0x0500000f


	//   ....[223]....
        /*0bd8*/ 	.word	0x0500000f


	//   ....[224]....
        /*0bdc*/ 	.word	0x0500000f


	//   ....[225]....
        /*0be0*/ 	.word	0x0500000f


	//   ....[226]....
        /*0be4*/ 	.word	0x0500000f


	//   ....[227]....
        /*0be8*/ 	.word	0x0500000f


	//   ....[228]....
        /*0bec*/ 	.word	0x0500000f


	//   ....[229]....
        /*0bf0*/ 	.word	0x0500000f


	//   ....[230]....
        /*0bf4*/ 	.word	0x0500000f


	//   ....[231]....
        /*0bf8*/ 	.word	0x0500000f


	//   ....[232]....
        /*0bfc*/ 	.word	0x0500000f


	//   ....[233]....
        /*0c00*/ 	.word	0x0500000f


	//   ....[234]....
        /*0c04*/ 	.word	0x0500000f


	//   ....[235]....
        /*0c08*/ 	.word	0x0500000f


	//   ....[236]....
        /*0c0c*/ 	.word	0x0500000f


	//   ....[237]....
        /*0c10*/ 	.word	0x0500000f


	//   ....[238]....
        /*0c14*/ 	.word	0x0500000f


	//   ....[239]....
        /*0c18*/ 	.word	0x0500000f


	//   ....[240]....
        /*0c1c*/ 	.word	0x0500000f


	//   ....[241]....
        /*0c20*/ 	.word	0x0500000f


	//   ....[242]....
        /*0c24*/ 	.word	0x0500000f


	//   ....[243]....
        /*0c28*/ 	.word	0x0500000f


	//   ....[244]....
        /*0c2c*/ 	.word	0x0500000f


	//   ....[245]....
        /*0c30*/ 	.word	0x0500000f


	//   ....[246]....
        /*0c34*/ 	.word	0x0500000f


	//   ....[247]....
        /*0c38*/ 	.word	0x0500000f


	//   ....[248]....
        /*0c3c*/ 	.word	0x0500000f


	//   ....[249]....
        /*0c40*/ 	.word	0x0500000f


	//   ....[250]....
        /*0c44*/ 	.word	0x0500000f


	//   ....[251]....
        /*0c48*/ 	.word	0x0500000f


	//   ....[252]....
        /*0c4c*/ 	.word	0x0500000f


	//   ....[253]....
        /*0c50*/ 	.word	0x0500000f


	//   ....[254]....
        /*0c54*/ 	.word	0x0500000f


	//   ....[255]....
        /*0c58*/ 	.word	0x0500000f


	//   ....[0]....
        /*0c5c*/ 	.word	0x0500000f


	//   ....[1]....
        /*0c60*/ 	.word	0x0500000f


	//   ....[2]....
        /*0c64*/ 	.word	0x0500000f


	//----- nvinfo : EIATTR_COOP_GROUP_INSTR_OFFSETS
	.align		4
.L_1540:
        /*0c68*/ 	.byte	0x04, 0x28
        /*0c6a*/ 	.short	(.L_1542 - .L_1541)


	//   ....[0]....
.L_1541:
        /*0c6c*/ 	.word	0x00000060


	//   ....[1]....
        /*0c70*/ 	.word	0x00000130


	//   ....[2]....
        /*0c74*/ 	.word	0x00000230


	//   ....[3]....
        /*0c78*/ 	.word	0x000003a0


	//   ....[4]....
        /*0c7c*/ 	.word	0x00000500


	//   ....[5]....
        /*0c80*/ 	.word	0x00000620


	//   ....[6]....
        /*0c84*/ 	.word	0x00000780


	//   ....[7]....
        /*0c88*/ 	.word	0x00002950


	//   ....[8]....
        /*0c8c*/ 	.word	0x00002960


	//   ....[9]....
        /*0c90*/ 	.word	0x00003b50


	//   ....[10]....
        /*0c94*/ 	.word	0x00003b60


	//   ....[11]....
        /*0c98*/ 	.word	0x00004d50


	//   ....[12]....
        /*0c9c*/ 	.word	0x00004d60


	//   ....[13]....
        /*0ca0*/ 	.word	0x00005110


	//   ....[14]....
        /*0ca4*/ 	.word	0x00005130


	//   ....[15]....
        /*0ca8*/ 	.word	0x00005cc0


	//   ....[16]....
        /*0cac*/ 	.word	0x00006430


	//   ....[17]....
        /*0cb0*/ 	.word	0x00006440


	//   ....[18]....
        /*0cb4*/ 	.word	0x00006450


	//   ....[19]....
        /*0cb8*/ 	.word	0x00006460


	//   ....[20]....
        /*0cbc*/ 	.word	0x00007940


	//   ....[21]....
        /*0cc0*/ 	.word	0x00007950


	//   ....[22]....
        /*0cc4*/ 	.word	0x00007960


	//   ....[23]....
        /*0cc8*/ 	.word	0x00007970


	//   ....[24]....
        /*0ccc*/ 	.word	0x000094b0


	//   ....[25]....
        /*0cd0*/ 	.word	0x0000a560


	//   ....[26]....
        /*0cd4*/ 	.word	0x0000aec0


	//   ....[27]....
        /*0cd8*/ 	.word	0x0000afc0


	//   ....[28]....
        /*0cdc*/ 	.word	0x0000b9c0


	//   ....[29]....
        /*0ce0*/ 	.word	0x0000ba50


	//   ....[30]....
        /*0ce4*/ 	.word	0x0000d6c0


	//   ....[31]....
        /*0ce8*/ 	.word	0x0000d8f0


	//   ....[32]....
        /*0cec*/ 	.word	0x0000f360


	//   ....[33]....
        /*0cf0*/ 	.word	0x0000f530


	//   ....[34]....
        /*0cf4*/ 	.word	0x0000fb80


	//   ....[35]....
        /*0cf8*/ 	.word	0x0000fcc0


	//   ....[36]....
        /*0cfc*/ 	.word	0x00011ef0


	//   ....[37]....
        /*0d00*/ 	.word	0x00011f10


	//   ....[38]....
        /*0d04*/ 	.word	0x00012570


	//   ....[39]....
        /*0d08*/ 	.word	0x000125d0


	//   ....[40]....
        /*0d0c*/ 	.word	0x000142a0


	//   ....[41]....
        /*0d10*/ 	.word	0x000152d0


	//   ....[42]....
        /*0d14*/ 	.word	0x00015e20


	//   ....[43]....
        /*0d18*/ 	.word	0x00015f30


	//   ....[44]....
        /*0d1c*/ 	.word	0x000167f0


	//   ....[45]....
        /*0d20*/ 	.word	0x00016960


	//   ....[46]....
        /*0d24*/ 	.word	0x00017dc0


	//   ....[47]....
        /*0d28*/ 	.word	0x00017df0


	//   ....[48]....
        /*0d2c*/ 	.word	0x00017ef0


	//   ....[49]....
        /*0d30*/ 	.word	0x00017fb0


	//   ....[50]....
        /*0d34*/ 	.word	0x00018aa0


	//   ....[51]....
        /*0d38*/ 	.word	0x00018ab0


	//   ....[52]....
        /*0d3c*/ 	.word	0x00018ac0


	//   ....[53]....
        /*0d40*/ 	.word	0x00018ad0


	//   ....[54]....
        /*0d44*/ 	.word	0x00018ae0


	//   ....[55]....
        /*0d48*/ 	.word	0x00018af0


	//   ....[56]....
        /*0d4c*/ 	.word	0x00018b00


	//   ....[57]....
        /*0d50*/ 	.word	0x00018b20


	//   ....[58]....
        /*0d54*/ 	.word	0x00018b50


	//   ....[59]....
        /*0d58*/ 	.word	0x00018b70


	//   ....[60]....
        /*0d5c*/ 	.word	0x00018ba0


	//   ....[61]....
        /*0d60*/ 	.word	0x00018bc0


	//   ....[62]....
        /*0d64*/ 	.word	0x00018bf0


	//   ....[63]....
        /*0d68*/ 	.word	0x00018c00


	//   ....[64]....
        /*0d6c*/ 	.word	0x00018c30


	//   ....[65]....
        /*0d70*/ 	.word	0x00018c40


	//   ....[66]....
        /*0d74*/ 	.word	0x00019160


	//   ....[67]....
        /*0d78*/ 	.word	0x000191a0


	//   ....[68]....
        /*0d7c*/ 	.word	0x000191e0


	//   ....[69]....
        /*0d80*/ 	.word	0x00019220


	//   ....[70]....
        /*0d84*/ 	.word	0x000196a0


	//   ....[71]....
        /*0d88*/ 	.word	0x000196e0


	//   ....[72]....
        /*0d8c*/ 	.word	0x00019700


	//   ....[73]....
        /*0d90*/ 	.word	0x00019740


	//   ....[74]....
        /*0d94*/ 	.word	0x00019760


	//   ....[75]....
        /*0d98*/ 	.word	0x00019780


	//   ....[76]....
        /*0d9c*/ 	.word	0x000197a0


	//   ....[77]....
        /*0da0*/ 	.word	0x000197d0


	//   ....[78]....
        /*0da4*/ 	.word	0x00019fd0


	//   ....[79]....
        /*0da8*/ 	.word	0x0001a000


	//   ....[80]....
        /*0dac*/ 	.word	0x0001a040


	//   ....[81]....
        /*0db0*/ 	.word	0x0001a070


	//   ....[82]....
        /*0db4*/ 	.word	0x0001a090


	//   ....[83]....
        /*0db8*/ 	.word	0x0001a0a0


	//   ....[84]....
        /*0dbc*/ 	.word	0x0001a0b0


	//   ....[85]....
        /*0dc0*/ 	.word	0x0001a0d0


	//   ....[86]....
        /*0dc4*/ 	.word	0x0001a230


	//   ....[87]....
        /*0dc8*/ 	.word	0x0001a3e0


	//   ....[88]....
        /*0dcc*/ 	.word	0x0001a410


	//   ....[89]....
        /*0dd0*/ 	.word	0x0001a440


	//   ....[90]....
        /*0dd4*/ 	.word	0x0001a470


	//   ....[91]....
        /*0dd8*/ 	.word	0x0001a4a0


	//   ....[92]....
        /*0ddc*/ 	.word	0x0001a4d0


	//   ....[93]....
        /*0de0*/ 	.word	0x0001a640


	//   ....[94]....
        /*0de4*/ 	.word	0x0001a670


	//   ....[95]....
        /*0de8*/ 	.word	0x0001a6a0


	//   ....[96]....
        /*0dec*/ 	.word	0x0001a6d0


	//   ....[97]....
        /*0df0*/ 	.word	0x0001a700


	//   ....[98]....
        /*0df4*/ 	.word	0x0001a730


	//   ....[99]....
        /*0df8*/ 	.word	0x0001a7e0


	//   ....[100]....
        /*0dfc*/ 	.word	0x0001a840


	//   ....[101]....
        /*0e00*/ 	.word	0x0001a8e0


	//   ....[102]....
        /*0e04*/ 	.word	0x0001bae0


	//   ....[103]....
        /*0e08*/ 	.word	0x0001dc80


	//   ....[104]....
        /*0e0c*/ 	.word	0x0001dcb0


	//   ....[105]....
        /*0e10*/ 	.word	0x0001dd10


	//   ....[106]....
        /*0e14*/ 	.word	0x0001dd40


	//   ....[107]....
        /*0e18*/ 	.word	0x0001dd90


	//   ....[108]....
        /*0e1c*/ 	.word	0x0001dda0


	//   ....[109]....
        /*0e20*/ 	.word	0x0001ddc0


	//   ....[110]....
        /*0e24*/ 	.word	0x0001ddd0


	//   ....[111]....
        /*0e28*/ 	.word	0x0001de30


	//   ....[112]....
        /*0e2c*/ 	.word	0x0001de80


	//   ....[113]....
        /*0e30*/ 	.word	0x0001e2d0


	//   ....[114]....
        /*0e34*/ 	.word	0x0001e2f0


	//   ....[115]....
        /*0e38*/ 	.word	0x0001e350


	//   ....[116]....
        /*0e3c*/ 	.word	0x0001e370


	//   ....[117]....
        /*0e40*/ 	.word	0x0001e3b0


	//   ....[118]....
        /*0e44*/ 	.word	0x0001e3d0


	//   ....[119]....
        /*0e48*/ 	.word	0x0001e3e0


	//   ....[120]....
        /*0e4c*/ 	.word	0x0001e3f0


	//   ....[121]....
        /*0e50*/ 	.word	0x0001e480


	//   ....[122]....
        /*0e54*/ 	.word	0x0001e4a0


	//   ....[123]....
        /*0e58*/ 	.word	0x0001ed80


	//   ....[124]....
        /*0e5c*/ 	.word	0x0001edb0


	//   ....[125]....
        /*0e60*/ 	.word	0x0001ee50


	//   ....[126]....
        /*0e64*/ 	.word	0x0001ee70


	//   ....[127]....
        /*0e68*/ 	.word	0x0001eef0


	//   ....[128]....
        /*0e6c*/ 	.word	0x0001ef10


	//   ....[129]....
        /*0e70*/ 	.word	0x0001ef80


	//   ....[130]....
        /*0e74*/ 	.word	0x0001ef90


	//   ....[131]....
        /*0e78*/ 	.word	0x0001efd0


	//   ....[132]....
        /*0e7c*/ 	.word	0x0001eff0


	//   ....[133]....
        /*0e80*/ 	.word	0x0001f000


	//   ....[134]....
        /*0e84*/ 	.word	0x0001f010


	//   ....[135]....
        /*0e88*/ 	.word	0x0001fb20


	//   ....[136]....
        /*0e8c*/ 	.word	0x0001fb30


	//   ....[137]....
        /*0e90*/ 	.word	0x0001fb50


	//   ....[138]....
        /*0e94*/ 	.word	0x0001fba0


	//   ....[139]....
        /*0e98*/ 	.word	0x0001fbb0


	//   ....[140]....
        /*0e9c*/ 	.word	0x0001fbf0


	//   ....[141]....
        /*0ea0*/ 	.word	0x0001fc00


	//   ....[142]....
        /*0ea4*/ 	.word	0x0001fc10


	//   ....[143]....
        /*0ea8*/ 	.word	0x0001fc50


	//   ....[144]....
        /*0eac*/ 	.word	0x0001fc90


	//   ....[145]....
        /*0eb0*/ 	.word	0x000200f0


	//   ....[146]....
        /*0eb4*/ 	.word	0x00020100


	//   ....[147]....
        /*0eb8*/ 	.word	0x00020110


	//   ....[148]....
        /*0ebc*/ 	.word	0x00020150


	//   ....[149]....
        /*0ec0*/ 	.word	0x00020160


	//   ....[150]....
        /*0ec4*/ 	.word	0x000201a0


	//   ....[151]....
        /*0ec8*/ 	.word	0x000201b0


	//   ....[152]....
        /*0ecc*/ 	.word	0x000201c0


	//   ....[153]....
        /*0ed0*/ 	.word	0x00020200


	//   ....[154]....
        /*0ed4*/ 	.word	0x00020240


	//   ....[155]....
        /*0ed8*/ 	.word	0x000212b0


	//   ....[156]....
        /*0edc*/ 	.word	0x00021310


	//   ....[157]....
        /*0ee0*/ 	.word	0x00021340


	//   ....[158]....
        /*0ee4*/ 	.word	0x00021350


	//   ....[159]....
        /*0ee8*/ 	.word	0x00021380


	//   ....[160]....
        /*0eec*/ 	.word	0x000213b0


	//   ....[161]....
        /*0ef0*/ 	.word	0x000213e0


	//   ....[162]....
        /*0ef4*/ 	.word	0x00021410


	//   ....[163]....
        /*0ef8*/ 	.word	0x00021590


	//   ....[164]....
        /*0efc*/ 	.word	0x000215c0


	//   ....[165]....
        /*0f00*/ 	.word	0x000215f0


	//   ....[166]....
        /*0f04*/ 	.word	0x00021620


	//   ....[167]....
        /*0f08*/ 	.word	0x00021650


	//   ....[168]....
        /*0f0c*/ 	.word	0x00021680


	//   ....[169]....
        /*0f10*/ 	.word	0x00021740


	//   ....[170]....
        /*0f14*/ 	.word	0x00021760


	//   ....[171]....
        /*0f18*/ 	.word	0x000217d0


	//   ....[172]....
        /*0f1c*/ 	.word	0x00021e90


	//   ....[173]....
        /*0f20*/ 	.word	0x00022250


	//   ....[174]....
        /*0f24*/ 	.word	0x000222e0


	//   ....[175]....
        /*0f28*/ 	.word	0x000223b0


	//   ....[176]....
        /*0f2c*/ 	.word	0x00022440


	//   ....[177]....
        /*0f30*/ 	.word	0x00022510


	//   ....[178]....
        /*0f34*/ 	.word	0x000225a0


	//   ....[179]....
        /*0f38*/ 	.word	0x00022670


	//   ....[180]....
        /*0f3c*/ 	.word	0x00022700


	//   ....[181]....
        /*0f40*/ 	.word	0x00022750


	//   ....[182]....
        /*0f44*/ 	.word	0x000227a0


	//   ....[183]....
        /*0f48*/ 	.word	0x00022870


	//   ....[184]....
        /*0f4c*/ 	.word	0x00022900


	//   ....[185]....
        /*0f50*/ 	.word	0x00022950


	//   ....[186]....
        /*0f54*/ 	.word	0x000229a0


	//   ....[187]....
        /*0f58*/ 	.word	0x00022d30


	//   ....[188]....
        /*0f5c*/ 	.word	0x00023010


	//   ....[189]....
        /*0f60*/ 	.word	0x00023110


	//   ....[190]....
        /*0f64*/ 	.word	0x000231e0


	//   ....[191]....
        /*0f68*/ 	.word	0x00023250


	//   ....[192]....
        /*0f6c*/ 	.word	0x00023330


	//   ....[193]....
        /*0f70*/ 	.word	0x000233b0


	//   ....[194]....
        /*0f74*/ 	.word	0x00023480


	//   ....[195]....
        /*0f78*/ 	.word	0x00023500


	//   ....[196]....
        /*0f7c*/ 	.word	0x000235d0


	//   ....[197]....
        /*0f80*/ 	.word	0x00023650


	//   ....[198]....
        /*0f84*/ 	.word	0x00023720


	//   ....[199]....
        /*0f88*/ 	.word	0x00023820


	//   ....[200]....
        /*0f8c*/ 	.word	0x000238d0


	//   ....[201]....
        /*0f90*/ 	.word	0x00023940


	//   ....[202]....
        /*0f94*/ 	.word	0x00023a20


	//   ....[203]....
        /*0f98*/ 	.word	0x00023a80


	//   ....[204]....
        /*0f9c*/ 	.word	0x00023b40


	//   ....[205]....
        /*0fa0*/ 	.word	0x00023ba0


	//   ....[206]....
        /*0fa4*/ 	.word	0x00023c60


	//   ....[207]....
        /*0fa8*/ 	.word	0x00023cc0


	//   ....[208]....
        /*0fac*/ 	.word	0x00023d90


	//   ....[209]....
        /*0fb0*/ 	.word	0x00023e40


	//   ....[210]....
        /*0fb4*/ 	.word	0x00023eb0


	//   ....[211]....
        /*0fb8*/ 	.word	0x00023f10


	//   ....[212]....
        /*0fbc*/ 	.word	0x00024000


	//   ....[213]....
        /*0fc0*/ 	.word	0x00024060


	//   ....[214]....
        /*0fc4*/ 	.word	0x00024160


	//   ....[215]....
        /*0fc8*/ 	.word	0x000241d0


	//   ....[216]....
        /*0fcc*/ 	.word	0x000242c0


	//   ....[217]....
        /*0fd0*/ 	.word	0x00024320


	//   ....[218]....
        /*0fd4*/ 	.word	0x000243c0


	//   ....[219]....
        /*0fd8*/ 	.word	0x00024480


	//   ....[220]....
        /*0fdc*/ 	.word	0x00024550


	//   ....[221]....
        /*0fe0*/ 	.word	0x000246a0


	//   ....[222]....
        /*0fe4*/ 	.word	0x00024750


	//   ....[223]....
        /*0fe8*/ 	.word	0x00024800


	//   ....[224]....
        /*0fec*/ 	.word	0x000248a0


	//   ....[225]....
        /*0ff0*/ 	.word	0x00024950


	//   ....[226]....
        /*0ff4*/ 	.word	0x000249f0


	//   ....[227]....
        /*0ff8*/ 	.word	0x00024aa0


	//   ....[228]....
        /*0ffc*/ 	.word	0x00024b40


	//   ....[229]....
        /*1000*/ 	.word	0x00024bb0


	//   ....[230]....
        /*1004*/ 	.word	0x00024c70


	//   ....[231]....
        /*1008*/ 	.word	0x00024d70


	//   ....[232]....
        /*100c*/ 	.word	0x00024e00


	//   ....[233]....
        /*1010*/ 	.word	0x00024e60


	//   ....[234]....
        /*1014*/ 	.word	0x00024f10


	//   ....[235]....
        /*1018*/ 	.word	0x00024f70


	//   ....[236]....
        /*101c*/ 	.word	0x00025020


	//   ....[237]....
        /*1020*/ 	.word	0x00025080


	//   ....[238]....
        /*1024*/ 	.word	0x00025130


	//   ....[239]....
        /*1028*/ 	.word	0x00025190


	//   ....[240]....
        /*102c*/ 	.word	0x00025240


	//   ....[241]....
        /*1030*/ 	.word	0x00025420


	//   ....[242]....
        /*1034*/ 	.word	0x000254c0


	//   ....[243]....
        /*1038*/ 	.word	0x000255e0


	//   ....[244]....
        /*103c*/ 	.word	0x00025650


	//   ....[245]....
        /*1040*/ 	.word	0x000256c0


	//   ....[246]....
        /*1044*/ 	.word	0x00025730


	//   ....[247]....
        /*1048*/ 	.word	0x000257a0


	//   ....[248]....
        /*104c*/ 	.word	0x00025820


	//   ....[249]....
        /*1050*/ 	.word	0x000258b0


	//   ....[250]....
        /*1054*/ 	.word	0x00025950


	//   ....[251]....
        /*1058*/ 	.word	0x000259c0


	//   ....[252]....
        /*105c*/ 	.word	0x00025a30


	//   ....[253]....
        /*1060*/ 	.word	0x00025aa0


	//   ....[254]....
        /*1064*/ 	.word	0x00025b20


	//   ....[255]....
        /*1068*/ 	.word	0x00025b90


	//   ....[0]....
        /*106c*/ 	.word	0x00025c30


	//   ....[1]....
        /*1070*/ 	.word	0x00025cc0


	//   ....[2]....
        /*1074*/ 	.word	0x00025df0


	//----- nvinfo : EIATTR_REG_RECONFIG
	.align		4
.L_1542:
        /*1078*/ 	.byte	0x01, 0x54
	.zero		2


	//----- nvinfo : EIATTR_SYSCALL_OFFSETS
	.align		4
        /*107c*/ 	.byte	0x04, 0x46
        /*107e*/ 	.short	(.L_1544 - .L_1543)


	//   ....[0]....
.L_1543:
        /*1080*/ 	.word	0x00001b00


	//   ....[1]....
        /*1084*/ 	.word	0x00001c50


	//   ....[2]....
        /*1088*/ 	.word	0x00005e30


	//   ....[3]....
        /*108c*/ 	.word	0x00006150


	//   ....[4]....
        /*1090*/ 	.word	0x0001ce60


	//   ....[5]....
        /*1094*/ 	.word	0x0001cfd0


	//   ....[6]....
        /*1098*/ 	.word	0x0001d120


	//   ....[7]....
        /*109c*/ 	.word	0x0001d260


	//   ....[8]....
        /*10a0*/ 	.word	0x0001e8c0


	//----- nvinfo : EIATTR_MBARRIER_INSTR_OFFSETS
	.align		4
.L_1544:
        /*10a4*/ 	.byte	0x04, 0x39
        /*10a6*/ 	.short	(.L_1546 - .L_1545)


	//   ....[0]....
.L_1545:
        /*10a8*/ 	.word	0x00000250
        /*10ac*/ 	.word	0x000000ff
        /*10b0*/ 	.word	0x00013200
        /*10b4*/ 	.short	0x0100
        /*10b6*/ 	.byte	0x08
	.zero		1


	//   ....[1]....
        /*10b8*/ 	.word	0x00000260
        /*10bc*/ 	.word	0x000000ff
        /*10c0*/ 	.word	0x00013220
        /*10c4*/ 	.short	0x0100
        /*10c6*/ 	.byte	0x08
	.zero		1


	//   ....[2]....
        /*10c8*/ 	.word	0x00000350
        /*10cc*/ 	.word	0x000000ff
        /*10d0*/ 	.word	0x00013230
        /*10d4*/ 	.short	0x0100
        /*10d6*/ 	.byte	0x08
	.zero		1


	//   ....[3]....
        /*10d8*/ 	.word	0x00000360
        /*10dc*/ 	.word	0x000000ff
        /*10e0*/ 	.word	0x00013240
        /*10e4*/ 	.short	0x0100
        /*10e6*/ 	.byte	0x08
	.zero		1


	//   ....[4]....
        /*10e8*/ 	.word	0x00000370
        /*10ec*/ 	.word	0x000000ff
        /*10f0*/ 	.word	0x00013238
        /*10f4*/ 	.short	0x0100
        /*10f6*/ 	.byte	0x08
	.zero		1


	//   ....[5]....
        /*10f8*/ 	.word	0x00000380
        /*10fc*/ 	.word	0x000000ff
        /*1100*/ 	.word	0x00013248
        /*1104*/ 	.short	0x0100
        /*1106*/ 	.byte	0x08
	.zero		1


	//   ....[6]....
        /*1108*/ 	.word	0x000004b0
        /*110c*/ 	.word	0x000000ff
        /*1110*/ 	.word	0x00013250
        /*1114*/ 	.short	0x0100
        /*1116*/ 	.byte	0x08
	.zero		1


	//   ....[7]....
        /*1118*/ 	.word	0x000004c0
        /*111c*/ 	.word	0x000000ff
        /*1120*/ 	.word	0x00013260
        /*1124*/ 	.short	0x0100
        /*1126*/ 	.byte	0x08
	.zero		1


	//   ....[8]....
        /*1128*/ 	.word	0x000004d0
        /*112c*/ 	.word	0x000000ff
        /*1130*/ 	.word	0x00013258
        /*1134*/ 	.short	0x0100
        /*1136*/ 	.byte	0x08
	.zero		1


	//   ....[9]....
        /*1138*/ 	.word	0x000004e0
        /*113c*/ 	.word	0x000000ff
        /*1140*/ 	.word	0x00013268
        /*1144*/ 	.short	0x0100
        /*1146*/ 	.byte	0x08
	.zero		1


	//   ....[10]....
        /*1148*/ 	.word	0x000005d0
        /*114c*/ 	.word	0x000000ff
        /*1150*/ 	.word	0x00013270
        /*1154*/ 	.short	0x0100
        /*1156*/ 	.byte	0x06
	.zero		1


	//   ....[11]....
        /*1158*/ 	.word	0x000005e0
        /*115c*/ 	.word	0x000000ff
        /*1160*/ 	.word	0x00013280
        /*1164*/ 	.short	0x0100
        /*1166*/ 	.byte	0x06
	.zero		1


	//   ....[12]....
        /*1168*/ 	.word	0x000005f0
        /*116c*/ 	.word	0x000000ff
        /*1170*/ 	.word	0x00013278
        /*1174*/ 	.short	0x0100
        /*1176*/ 	.byte	0x06
	.zero		1


	//   ....[13]....
        /*1178*/ 	.word	0x00000600
        /*117c*/ 	.word	0x000000ff
        /*1180*/ 	.word	0x00013288
        /*1184*/ 	.short	0x0100
        /*1186*/ 	.byte	0x06
	.zero		1


	//   ....[14]....
        /*1188*/ 	.word	0x00000730
        /*118c*/ 	.word	0x000000ff
        /*1190*/ 	.word	0x00013290
        /*1194*/ 	.short	0x0100
        /*1196*/ 	.byte	0x08
	.zero		1


	//   ....[15]....
        /*1198*/ 	.word	0x00000740
        /*119c*/ 	.word	0x000000ff
        /*11a0*/ 	.word	0x000132a0
        /*11a4*/ 	.short	0x0100
        /*11a6*/ 	.byte	0x08
	.zero		1


	//   ....[16]....
        /*11a8*/ 	.word	0x00000750
        /*11ac*/ 	.word	0x000000ff
        /*11b0*/ 	.word	0x00013298
        /*11b4*/ 	.short	0x0100
        /*11b6*/ 	.byte	0x08
	.zero		1


	//   ....[17]....
        /*11b8*/ 	.word	0x00000760
        /*11bc*/ 	.word	0x000000ff
        /*11c0*/ 	.word	0x000132a8
        /*11c4*/ 	.short	0x0100
        /*11c6*/ 	.byte	0x08
	.zero		1


	//   ....[18]....
        /*11c8*/ 	.word	0x000008a0
        /*11cc*/ 	.word	0x000000ff
        /*11d0*/ 	.word	0x000132b0
        /*11d4*/ 	.short	0x0100
        /*11d6*/ 	.byte	0x08
	.zero		1


	//   ....[19]....
        /*11d8*/ 	.word	0x000008b0
        /*11dc*/ 	.word	0x000000ff
        /*11e0*/ 	.word	0x000132c0
        /*11e4*/ 	.short	0x0100
        /*11e6*/ 	.byte	0x08
	.zero		1


	//   ....[20]....
        /*11e8*/ 	.word	0x000008c0
        /*11ec*/ 	.word	0x000000ff
        /*11f0*/ 	.word	0x000132b8
        /*11f4*/ 	.short	0x0100
        /*11f6*/ 	.byte	0x08
	.zero		1


	//   ....[21]....
        /*11f8*/ 	.word	0x000008d0
        /*11fc*/ 	.word	0x000000ff
        /*1200*/ 	.word	0x000132c8
        /*1204*/ 	.short	0x0100
        /*1206*/ 	.byte	0x08
	.zero		1


	//   ....[22]....
        /*1208*/ 	.word	0x00002900
        /*120c*/ 	.word	0x00000030
        /*1210*/ 	.word	0x00013290
        /*1214*/ 	.short	0x010a
        /*1216*/ 	.byte	0x3f
	.zero		1


	//   ....[23]....
        /*1218*/ 	.word	0x00003b00
        /*121c*/ 	.word	0x00000030
        /*1220*/ 	.word	0x00013290
        /*1224*/ 	.short	0x010a
        /*1226*/ 	.byte	0x3f
	.zero		1


	//   ....[24]....
        /*1228*/ 	.word	0x00004b50
        /*122c*/ 	.word	0x00000030
        /*1230*/ 	.word	0x00013290
        /*1234*/ 	.short	0x010a
        /*1236*/ 	.byte	0x3f
	.zero		1


	//   ....[25]....
        /*1238*/ 	.word	0x00004f30
        /*123c*/ 	.word	0x00000000
        /*1240*/ 	.word	0x00000000
        /*1244*/ 	.short	0x0101
        /*1246*/ 	.byte	0x3f
	.zero		1


	//   ....[26]....
        /*1248*/ 	.word	0x00004f70
        /*124c*/ 	.word	0x00000030
        /*1250*/ 	.word	0x000132b0
        /*1254*/ 	.short	0x010a
        /*1256*/ 	.byte	0x3f
	.zero		1


	//   ....[27]....
        /*1258*/ 	.word	0x00005330
        /*125c*/ 	.word	0x00000030
        /*1260*/ 	.word	0x00000000
        /*1264*/ 	.short	0x0101
        /*1266*/ 	.byte	0x3f
	.zero		1


	//   ....[28]....
        /*1268*/ 	.word	0x00005ed0
        /*126c*/ 	.word	0x00000016
        /*1270*/ 	.word	0x00013200
        /*1274*/ 	.short	0x010a
        /*1276*/ 	.byte	0x3f
	.zero		1


	//   ....[29]....
        /*1278*/ 	.word	0x00005f20
        /*127c*/ 	.word	0x00000016
        /*1280*/ 	.word	0x00013200
        /*1284*/ 	.short	0x010a
        /*1286*/ 	.byte	0x3f
	.zero		1


	//   ....[30]....
        /*1288*/ 	.word	0x000066c0
        /*128c*/ 	.word	0x00000016
        /*1290*/ 	.word	0x00013200
        /*1294*/ 	.short	0x010a
        /*1296*/ 	.byte	0x3f
	.zero		1


	//   ....[31]....
        /*1298*/ 	.word	0x00007b30
        /*129c*/ 	.word	0x00000016
        /*12a0*/ 	.word	0x00013200
        /*12a4*/ 	.short	0x010a
        /*12a6*/ 	.byte	0x3f
	.zero		1


	//   ....[32]....
        /*12a8*/ 	.word	0x00008cc0
        /*12ac*/ 	.word	0x0000000c
        /*12b0*/ 	.word	0x00013230
        /*12b4*/ 	.short	0x010a
        /*12b6*/ 	.byte	0x3f
	.zero		1


	//   ....[33]....
        /*12b8*/ 	.word	0x00008d60
        /*12bc*/ 	.word	0x0000000c
        /*12c0*/ 	.word	0x00013230
        /*12c4*/ 	.short	0x010a
        /*12c6*/ 	.byte	0x3f
	.zero		1


	//   ....[34]....
        /*12c8*/ 	.word	0x00009500
        /*12cc*/ 	.word	0x00000000
        /*12d0*/ 	.word	0x00000000
        /*12d4*/ 	.short	0x0101
        /*12d6*/ 	.byte	0x3f
	.zero		1


	//   ....[35]....
        /*12d8*/ 	.word	0x0000cc50
        /*12dc*/ 	.word	0x0000000e
        /*12e0*/ 	.word	0x00013230
        /*12e4*/ 	.short	0x010a
        /*12e6*/ 	.byte	0x3f
	.zero		1


	//   ....[36]....
        /*12e8*/ 	.word	0x0000cce0
        /*12ec*/ 	.word	0x0000000e
        /*12f0*/ 	.word	0x00013230
        /*12f4*/ 	.short	0x010a
        /*12f6*/ 	.byte	0x3f
	.zero		1


	//   ....[37]....
        /*12f8*/ 	.word	0x0000d2a0
        /*12fc*/ 	.word	0x0000000f
        /*1300*/ 	.word	0x00013250
        /*1304*/ 	.short	0x010a
        /*1306*/ 	.byte	0x3f
	.zero		1


	//   ....[38]....
        /*1308*/ 	.word	0x0000d2f0
        /*130c*/ 	.word	0x0000000f
        /*1310*/ 	.word	0x00013250
        /*1314*/ 	.short	0x010a
        /*1316*/ 	.byte	0x3f
	.zero		1


	//   ....[39]....
        /*1318*/ 	.word	0x0000d6b0
        /*131c*/ 	.word	0x0000000e
        /*1320*/ 	.word	0x00000000
        /*1324*/ 	.short	0x0101
        /*1326*/ 	.byte	0x3f
	.zero		1


	//   ....[40]....
        /*1328*/ 	.word	0x000109b0
        /*132c*/ 	.word	0x0000000f
        /*1330*/ 	.word	0x00000000
        /*1334*/ 	.short	0x0101
        /*1336*/ 	.byte	0x3f
	.zero		1


	//   ....[41]....
        /*1338*/ 	.word	0x000112c0
        /*133c*/ 	.word	0x00000000
        /*1340*/ 	.word	0x00013230
        /*1344*/ 	.short	0x010a
        /*1346*/ 	.byte	0x3f
	.zero		1


	//   ....[42]....
        /*1348*/ 	.word	0x00011350
        /*134c*/ 	.word	0x00000000
        /*1350*/ 	.word	0x00013230
        /*1354*/ 	.short	0x010a
        /*1356*/ 	.byte	0x3f
	.zero		1


	//   ....[43]....
        /*1358*/ 	.word	0x00011910
        /*135c*/ 	.word	0x0000000e
        /*1360*/ 	.word	0x00013250
        /*1364*/ 	.short	0x010a
        /*1366*/ 	.byte	0x3f
	.zero		1


	//   ....[44]....
        /*1368*/ 	.word	0x00011960
        /*136c*/ 	.word	0x0000000e
        /*1370*/ 	.word	0x00013250
        /*1374*/ 	.short	0x010a
        /*1376*/ 	.byte	0x3f
	.zero		1


	//   ....[45]....
        /*1378*/ 	.word	0x00011c60
        /*137c*/ 	.word	0x00000000
        /*1380*/ 	.word	0x00000000
        /*1384*/ 	.short	0x0101
        /*1386*/ 	.byte	0x3f
	.zero		1


	//   ....[46]....
        /*1388*/ 	.word	0x00013250
        /*138c*/ 	.word	0x0000000e
        /*1390*/ 	.word	0x00000000
        /*1394*/ 	.short	0x0101
        /*1396*/ 	.byte	0x3f
	.zero		1


	//   ....[47]....
        /*1398*/ 	.word	0x00013810
        /*139c*/ 	.word	0x00000003
        /*13a0*/ 	.word	0x00013230
        /*13a4*/ 	.short	0x010a
        /*13a6*/ 	.byte	0x3f
	.zero		1


	//   ....[48]....
        /*13a8*/ 	.word	0x000138a0
        /*13ac*/ 	.word	0x00000003
        /*13b0*/ 	.word	0x00013230
        /*13b4*/ 	.short	0x010a
        /*13b6*/ 	.byte	0x3f
	.zero		1


	//   ....[49]....
        /*13b8*/ 	.word	0x00013e60
        /*13bc*/ 	.word	0x00000009
        /*13c0*/ 	.word	0x00013250
        /*13c4*/ 	.short	0x010a
        /*13c6*/ 	.byte	0x3f
	.zero		1


	//   ....[50]....
        /*13c8*/ 	.word	0x00013eb0
        /*13cc*/ 	.word	0x00000009
        /*13d0*/ 	.word	0x00013250
        /*13d4*/ 	.short	0x010a
        /*13d6*/ 	.byte	0x3f
	.zero		1


	//   ....[51]....
        /*13d8*/ 	.word	0x00014290
        /*13dc*/ 	.word	0x00000000
        /*13e0*/ 	.word	0x00000000
        /*13e4*/ 	.short	0x0101
        /*13e6*/ 	.byte	0x3f
	.zero		1


	//   ....[52]....
        /*13e8*/ 	.word	0x000175a0
        /*13ec*/ 	.word	0x00000009
        /*13f0*/ 	.word	0x00000000
        /*13f4*/ 	.short	0x0101
        /*13f6*/ 	.byte	0x3f
	.zero		1


	//   ....[53]....
        /*13f8*/ 	.word	0x00017ac0
        /*13fc*/ 	.word	0x0000000d
        /*1400*/ 	.word	0x00013250
        /*1404*/ 	.short	0x010a
        /*1406*/ 	.byte	0x3f
	.zero		1


	//   ....[54]....
        /*1408*/ 	.word	0x00017b10
        /*140c*/ 	.word	0x0000000d
        /*1410*/ 	.word	0x00013250
        /*1414*/ 	.short	0x010a
        /*1416*/ 	.byte	0x3f
	.zero		1


	//   ....[55]....
        /*1418*/ 	.word	0x000183a0
        /*141c*/ 	.word	0x00000000
        /*1420*/ 	.word	0x00000000
        /*1424*/ 	.short	0x0101
        /*1426*/ 	.byte	0x3f
	.zero		1


	//   ....[56]....
        /*1428*/ 	.word	0x00019770
        /*142c*/ 	.word	0x00000002
        /*1430*/ 	.word	0x00000000
        /*1434*/ 	.short	0x0101
        /*1436*/ 	.byte	0x3f
	.zero		1


	//   ....[57]....
        /*1438*/ 	.word	0x0001bbc0
        /*143c*/ 	.word	0x00000011
        /*1440*/ 	.word	0x00013220
        /*1444*/ 	.short	0x010a
        /*1446*/ 	.byte	0x3f
	.zero		1


	//   ....[58]....
        /*1448*/ 	.word	0x0001bc90
        /*144c*/ 	.word	0x00000005
        /*1450*/ 	.word	0x000132a0
        /*1454*/ 	.short	0x010a
        /*1456*/ 	.byte	0x3f
	.zero		1


	//   ....[59]....
        /*1458*/ 	.word	0x0001bed0
        /*145c*/ 	.word	0x00000005
        /*1460*/ 	.word	0x000132c0
        /*1464*/ 	.short	0x010a
        /*1466*/ 	.byte	0x3f
	.zero		1


	//   ....[60]....
        /*1468*/ 	.word	0x0001c280
        /*146c*/ 	.word	0x00000005
        /*1470*/ 	.word	0x000132a0
        /*1474*/ 	.short	0x010a
        /*1476*/ 	.byte	0x3f
	.zero		1


	//   ....[61]....
        /*1478*/ 	.word	0x0001c4b0
        /*147c*/ 	.word	0x00000005
        /*1480*/ 	.word	0x000132c0
        /*1484*/ 	.short	0x010a
        /*1486*/ 	.byte	0x3f
	.zero		1


	//   ....[62]....
        /*1488*/ 	.word	0x0001d8c0
        /*148c*/ 	.word	0x00000004
        /*1490*/ 	.word	0x00013280
        /*1494*/ 	.short	0x010a
        /*1496*/ 	.byte	0x3f
	.zero		1


	//   ....[63]....
        /*1498*/ 	.word	0x0001df40
        /*149c*/ 	.word	0x00000004
        /*14a0*/ 	.word	0x00013270
        /*14a4*/ 	.short	0x0107
        /*14a6*/ 	.byte	0x3f
	.zero		1


	//   ....[64]....
        /*14a8*/ 	.word	0x0001e000
        /*14ac*/ 	.word	0x00000004
        /*14b0*/ 	.word	0x00013270
        /*14b4*/ 	.short	0x0101
        /*14b6*/ 	.byte	0x3f
	.zero		1


	//   ....[65]....
        /*14b8*/ 	.word	0x0001e050
        /*14bc*/ 	.word	0x00000004
        /*14c0*/ 	.word	0x00013240
        /*14c4*/ 	.short	0x010a
        /*14c6*/ 	.byte	0x3f
	.zero		1


	//   ....[66]....
        /*14c8*/ 	.word	0x0001e5a0
        /*14cc*/ 	.word	0x00000004
        /*14d0*/ 	.word	0x00013230
        /*14d4*/ 	.short	0x0107
        /*14d6*/ 	.byte	0x3f
	.zero		1


	//   ....[67]....
        /*14d8*/ 	.word	0x0001e680
        /*14dc*/ 	.word	0x00000004
        /*14e0*/ 	.word	0x00013230
        /*14e4*/ 	.short	0x0101
        /*14e6*/ 	.byte	0x3f
	.zero		1


	//   ....[68]....
        /*14e8*/ 	.word	0x0001f160
        /*14ec*/ 	.word	0x00000011
        /*14f0*/ 	.word	0x00013200
        /*14f4*/ 	.short	0x0107
        /*14f6*/ 	.byte	0x3f
	.zero		1


	//   ....[69]....
        /*14f8*/ 	.word	0x0001f250
        /*14fc*/ 	.word	0x00000011
        /*1500*/ 	.word	0x00013200
        /*1504*/ 	.short	0x0101
        /*1506*/ 	.byte	0x3f
	.zero		1


	//   ....[70]....
        /*1508*/ 	.word	0x0001f270
        /*150c*/ 	.word	0x00000011
        /*1510*/ 	.word	0x00013220
        /*1514*/ 	.short	0x010a
        /*1516*/ 	.byte	0x3f
	.zero		1


	//   ....[71]....
        /*1518*/ 	.word	0x0001f7f0
        /*151c*/ 	.word	0x00000006
        /*1520*/ 	.word	0x00013280
        /*1524*/ 	.short	0x010a
        /*1526*/ 	.byte	0x3f
	.zero		1


	//   ....[72]....
        /*1528*/ 	.word	0x0001fd40
        /*152c*/ 	.word	0x00000006
        /*1530*/ 	.word	0x00013270
        /*1534*/ 	.short	0x0107
        /*1536*/ 	.byte	0x3f
	.zero		1


	//   ....[73]....
        /*1538*/ 	.word	0x0001fe00
        /*153c*/ 	.word	0x00000006
        /*1540*/ 	.word	0x00013270
        /*1544*/ 	.short	0x0101
        /*1546*/ 	.byte	0x3f
	.zero		1


	//   ....[74]....
        /*1548*/ 	.word	0x0001fe50
        /*154c*/ 	.word	0x00000006
        /*1550*/ 	.word	0x00013240
        /*1554*/ 	.short	0x010a
        /*1556*/ 	.byte	0x3f
	.zero		1


	//   ....[75]....
        /*1558*/ 	.word	0x000202c0
        /*155c*/ 	.word	0x00000006
        /*1560*/ 	.word	0x00013230
        /*1564*/ 	.short	0x0107
        /*1566*/ 	.byte	0x3f
	.zero		1


	//   ....[76]....
        /*1568*/ 	.word	0x00020390
        /*156c*/ 	.word	0x00000006
        /*1570*/ 	.word	0x00013230
        /*1574*/ 	.short	0x0101
        /*1576*/ 	.byte	0x3f
	.zero		1


	//   ....[77]....
        /*1578*/ 	.word	0x00020410
        /*157c*/ 	.word	0x00000002
        /*1580*/ 	.word	0x00013270
        /*1584*/ 	.short	0x010a
        /*1586*/ 	.byte	0x3f
	.zero		1


	//   ....[78]....
        /*1588*/ 	.word	0x000204a0
        /*158c*/ 	.word	0x00000002
        /*1590*/ 	.word	0x00013260
        /*1594*/ 	.short	0x010a
        /*1596*/ 	.byte	0x3f
	.zero		1


	//   ....[79]....
        /*1598*/ 	.word	0x000208d0
        /*159c*/ 	.word	0x00000002
        /*15a0*/ 	.word	0x00013250
        /*15a4*/ 	.short	0x0101
        /*15a6*/ 	.byte	0x3f
	.zero		1


	//   ....[80]....
        /*15a8*/ 	.word	0x00020960
        /*15ac*/ 	.word	0x00000002
        /*15b0*/ 	.word	0x00000000
        /*15b4*/ 	.short	0x0101
        /*15b6*/ 	.byte	0x3f
	.zero		1


	//   ....[81]....
        /*15b8*/ 	.word	0x00020b40
        /*15bc*/ 	.word	0x00000000
        /*15c0*/ 	.word	0x00013270
        /*15c4*/ 	.short	0x010a
        /*15c6*/ 	.byte	0x3f
	.zero		1


	//   ....[82]....
        /*15c8*/ 	.word	0x00020bd0
        /*15cc*/ 	.word	0x00000000
        /*15d0*/ 	.word	0x00013260
        /*15d4*/ 	.short	0x010a
        /*15d6*/ 	.byte	0x3f
	.zero		1


	//   ....[83]....
        /*15d8*/ 	.word	0x00021020
        /*15dc*/ 	.word	0x00000000
        /*15e0*/ 	.word	0x00013250
        /*15e4*/ 	.short	0x0101
        /*15e6*/ 	.byte	0x3f
	.zero		1


	//   ....[84]....
        /*15e8*/ 	.word	0x000210a0
        /*15ec*/ 	.word	0x00000000
        /*15f0*/ 	.word	0x00000000
        /*15f4*/ 	.short	0x0101
        /*15f6*/ 	.byte	0x3f
	.zero		1


	//   ....[85]....
        /*15f8*/ 	.word	0x00021e10
        /*15fc*/ 	.word	0x00000005
        /*1600*/ 	.word	0x00013220
        /*1604*/ 	.short	0x010a
        /*1606*/ 	.byte	0x3f
	.zero		1


	//   ....[86]....
        /*1608*/ 	.word	0x00021fa0
        /*160c*/ 	.word	0x00000004
        /*1610*/ 	.word	0x00013240
        /*1614*/ 	.short	0x010a
        /*1616*/ 	.byte	0x3f
	.zero		1


	//   ....[87]....
        /*1618*/ 	.word	0x00022050
        /*161c*/ 	.word	0x00000005
        /*1620*/ 	.word	0x00013240
        /*1624*/ 	.short	0x010a
        /*1626*/ 	.byte	0x3f
	.zero		1


	//   ....[88]....
        /*1628*/ 	.word	0x00022090
        /*162c*/ 	.word	0x00000004
        /*1630*/ 	.word	0x00013260
        /*1634*/ 	.short	0x010a
        /*1636*/ 	.byte	0x3f
	.zero		1


	//   ....[89]....
        /*1638*/ 	.word	0x000220d0
        /*163c*/ 	.word	0x00000005
        /*1640*/ 	.word	0x00013260
        /*1644*/ 	.short	0x010a
        /*1646*/ 	.byte	0x3f
	.zero		1


	//   ....[90]....
        /*1648*/ 	.word	0x00022110
        /*164c*/ 	.word	0x00000004
        /*1650*/ 	.word	0x00013280
        /*1654*/ 	.short	0x010a
        /*1656*/ 	.byte	0x3f
	.zero		1


	//   ....[91]....
        /*1658*/ 	.word	0x00022150
        /*165c*/ 	.word	0x00000005
        /*1660*/ 	.word	0x00013280
        /*1664*/ 	.short	0x010a
        /*1666*/ 	.byte	0x3f
	.zero		1


	//   ....[92]....
        /*1668*/ 	.word	0x000221b0
        /*166c*/ 	.word	0x00000030
        /*1670*/ 	.word	0x00013290
        /*1674*/ 	.short	0x010a
        /*1676*/ 	.byte	0x3f
	.zero		1


	//   ....[93]....
        /*1678*/ 	.word	0x00022310
        /*167c*/ 	.word	0x00000030
        /*1680*/ 	.word	0x00013290
        /*1684*/ 	.short	0x010a
        /*1686*/ 	.byte	0x3f
	.zero		1


	//   ....[94]....
        /*1688*/ 	.word	0x00022470
        /*168c*/ 	.word	0x00000030
        /*1690*/ 	.word	0x00013290
        /*1694*/ 	.short	0x010a
        /*1696*/ 	.byte	0x3f
	.zero		1


	//   ....[95]....
        /*1698*/ 	.word	0x000225d0
        /*169c*/ 	.word	0x00000030
        /*16a0*/ 	.word	0x000132b0
        /*16a4*/ 	.short	0x010a
        /*16a6*/ 	.byte	0x3f
	.zero		1


	//   ....[96]....
        /*16a8*/ 	.word	0x000227d0
        /*16ac*/ 	.word	0x00000016
        /*16b0*/ 	.word	0x00013200
        /*16b4*/ 	.short	0x010a
        /*16b6*/ 	.byte	0x3f
	.zero		1


	//   ....[97]....
        /*16b8*/ 	.word	0x000229d0
        /*16bc*/ 	.word	0x00000016
        /*16c0*/ 	.word	0x00013200
        /*16c4*/ 	.short	0x010a
        /*16c6*/ 	.byte	0x3f
	.zero		1


	//   ....[98]....
        /*16c8*/ 	.word	0x00022a20
        /*16cc*/ 	.word	0x0000000c
        /*16d0*/ 	.word	0x00013230
        /*16d4*/ 	.short	0x010a
        /*16d6*/ 	.byte	0x3f
	.zero		1


	//   ....[99]....
        /*16d8*/ 	.word	0x00022a70
        /*16dc*/ 	.word	0x0000000e
        /*16e0*/ 	.word	0x00013230
        /*16e4*/ 	.short	0x010a
        /*16e6*/ 	.byte	0x3f
	.zero		1


	//   ....[100]....
        /*16e8*/ 	.word	0x00022ac0
        /*16ec*/ 	.word	0x0000000f
        /*16f0*/ 	.word	0x00013250
        /*16f4*/ 	.short	0x010a
        /*16f6*/ 	.byte	0x3f
	.zero		1


	//   ....[101]....
        /*16f8*/ 	.word	0x00022b10
        /*16fc*/ 	.word	0x00000000
        /*1700*/ 	.word	0x00013230
        /*1704*/ 	.short	0x010a
        /*1706*/ 	.byte	0x3f
	.zero		1


	//   ....[102]....
        /*1708*/ 	.word	0x00022b60
        /*170c*/ 	.word	0x0000000e
        /*1710*/ 	.word	0x00013250
        /*1714*/ 	.short	0x010a
        /*1716*/ 	.byte	0x3f
	.zero		1


	//   ....[103]....
        /*1718*/ 	.word	0x00022bb0
        /*171c*/ 	.word	0x00000003
        /*1720*/ 	.word	0x00013230
        /*1724*/ 	.short	0x010a
        /*1726*/ 	.byte	0x3f
	.zero		1


	//   ....[104]....
        /*1728*/ 	.word	0x00022c00
        /*172c*/ 	.word	0x00000009
        /*1730*/ 	.word	0x00013250
        /*1734*/ 	.short	0x010a
        /*1736*/ 	.byte	0x3f
	.zero		1


	//   ....[105]....
        /*1738*/ 	.word	0x00022c50
        /*173c*/ 	.word	0x0000000d
        /*1740*/ 	.word	0x00013250
        /*1744*/ 	.short	0x010a
        /*1746*/ 	.byte	0x3f
	.zero		1


	//   ....[106]....
        /*1748*/ 	.word	0x00022df0
        /*174c*/ 	.word	0x00000011
        /*1750*/ 	.word	0x00013220
        /*1754*/ 	.short	0x010a
        /*1756*/ 	.byte	0x3f
	.zero		1


	//   ....[107]....
        /*1758*/ 	.word	0x00022e40
        /*175c*/ 	.word	0x00000005
        /*1760*/ 	.word	0x000132a0
        /*1764*/ 	.short	0x010a
        /*1766*/ 	.byte	0x3f
	.zero		1


	//   ....[108]....
        /*1768*/ 	.word	0x00022e90
        /*176c*/ 	.word	0x00000005
        /*1770*/ 	.word	0x000132c0
        /*1774*/ 	.short	0x010a
        /*1776*/ 	.byte	0x3f
	.zero		1


	//   ....[109]....
        /*1778*/ 	.word	0x00022ee0
        /*177c*/ 	.word	0x00000005
        /*1780*/ 	.word	0x000132a0
        /*1784*/ 	.short	0x010a
        /*1786*/ 	.byte	0x3f
	.zero		1


	//   ....[110]....
        /*1788*/ 	.word	0x00022f30
        /*178c*/ 	.word	0x00000005
        /*1790*/ 	.word	0x000132c0
        /*1794*/ 	.short	0x010a
        /*1796*/ 	.byte	0x3f
	.zero		1


	//   ....[111]....
        /*1798*/ 	.word	0x00023060
        /*179c*/ 	.word	0x00000004
        /*17a0*/ 	.word	0x00013280
        /*17a4*/ 	.short	0x010a
        /*17a6*/ 	.byte	0x3f
	.zero		1


	//   ....[112]....
        /*17a8*/ 	.word	0x00023770
        /*17ac*/ 	.word	0x00000004
        /*17b0*/ 	.word	0x00013240
        /*17b4*/ 	.short	0x010a
        /*17b6*/ 	.byte	0x3f
	.zero		1


	//   ....[113]....
        /*17b8*/ 	.word	0x00024590
        /*17bc*/ 	.word	0x00000011
        /*17c0*/ 	.word	0x00013220
        /*17c4*/ 	.short	0x010a
        /*17c6*/ 	.byte	0x3f
	.zero		1


	//   ....[114]....
        /*17c8*/ 	.word	0x000245f0
        /*17cc*/ 	.word	0x00000006
        /*17d0*/ 	.word	0x00013280
        /*17d4*/ 	.short	0x010a
        /*17d6*/ 	.byte	0x3f
	.zero		1


	//   ....[115]....
        /*17d8*/ 	.word	0x00024cc0
        /*17dc*/ 	.word	0x00000006
        /*17e0*/ 	.word	0x00013240
        /*17e4*/ 	.short	0x010a
        /*17e6*/ 	.byte	0x3f
	.zero		1


	//   ....[116]....
        /*17e8*/ 	.word	0x00025280
        /*17ec*/ 	.word	0x00000002
        /*17f0*/ 	.word	0x00013270
        /*17f4*/ 	.short	0x010a
        /*17f6*/ 	.byte	0x3f
	.zero		1


	//   ....[117]....
        /*17f8*/ 	.word	0x000252d0
        /*17fc*/ 	.word	0x00000002
        /*1800*/ 	.word	0x00013260
        /*1804*/ 	.short	0x010a
        /*1806*/ 	.byte	0x3f
	.zero		1


	//   ....[118]....
        /*1808*/ 	.word	0x00025320
        /*180c*/ 	.word	0x00000000
        /*1810*/ 	.word	0x00013270
        /*1814*/ 	.short	0x010a
        /*1816*/ 	.byte	0x3f
	.zero		1


	//   ....[119]....
        /*1818*/ 	.word	0x00025370
        /*181c*/ 	.word	0x00000000
        /*1820*/ 	.word	0x00013260
        /*1824*/ 	.short	0x010a
        /*1826*/ 	.byte	0x3f
	.zero		1


	//   ....[120]....
        /*1828*/ 	.word	0x00025d10
        /*182c*/ 	.word	0x00000005
        /*1830*/ 	.word	0x00013220
        /*1834*/ 	.short	0x010a
        /*1836*/ 	.byte	0x3f
	.zero		1


	//   ....[121]....
        /*1838*/ 	.word	0x00025eb0
        /*183c*/ 	.word	0x00000004
        /*1840*/ 	.word	0x00013240
        /*1844*/ 	.short	0x010a
        /*1846*/ 	.byte	0x3f
	.zero		1


	//   ....[122]....
        /*1848*/ 	.word	0x00025f00
        /*184c*/ 	.word	0x00000005
        /*1850*/ 	.word	0x00013240
        /*1854*/ 	.short	0x010a
        /*1856*/ 	.byte	0x3f
	.zero		1


	//   ....[123]....
        /*1858*/ 	.word	0x00025f50
        /*185c*/ 	.word	0x00000004
        /*1860*/ 	.word	0x00013260
        /*1864*/ 	.short	0x010a
        /*1866*/ 	.byte	0x3f
	.zero		1


	//   ....[124]....
        /*1868*/ 	.word	0x00025fa0
        /*186c*/ 	.word	0x00000005
        /*1870*/ 	.word	0x00013260
        /*1874*/ 	.short	0x010a
        /*1876*/ 	.byte	0x3f
	.zero		1


	//   ....[125]....
        /*1878*/ 	.word	0x00025ff0
        /*187c*/ 	.word	0x00000004
        /*1880*/ 	.word	0x00013280
        /*1884*/ 	.short	0x010a
        /*1886*/ 	.byte	0x3f
	.zero		1


	//----- nvinfo : EIATTR_NUM_MBARRIERS
	.align		4
.L_1546:
        /*1888*/ 	.byte	0x03, 0x38
        /*188a*/ 	.short	0x0016


	//----- nvinfo : EIATTR_EXIT_INSTR_OFFSETS
	.align		4
        /*188c*/ 	.byte	0x04, 0x1c
        /*188e*/ 	.short	(.L_1548 - .L_1547)


	//   ....[0]....
.L_1547:
        /*1890*/ 	.word	0x000221a0


	//----- nvinfo : EIATTR_MAX_THREADS
	.align		4
.L_1548:
        /*1894*/ 	.byte	0x04, 0x05
        /*1896*/ 	.short	(.L_1550 - .L_1549)
.L_1549:
        /*1898*/ 	.word	0x00000200
        /*189c*/ 	.word	0x00000001
        /*18a0*/ 	.word	0x00000001


	//----- nvinfo : EIATTR_CRS_STACK_SIZE
	.align		4
.L_1550:
        /*18a4*/ 	.byte	0x04, 0x1e
        /*18a6*/ 	.short	(.L_1552 - .L_1551)
.L_1551:
        /*18a8*/ 	.word	0x00000000


	//----- nvinfo : EIATTR_CBANK_PARAM_SIZE
	.align		4
.L_1552:
        /*18ac*/ 	.byte	0x03, 0x19
        /*18ae*/ 	.short	0x0af0


	//----- nvinfo : EIATTR_PARAM_CBANK
	.align		4
        /*18b0*/ 	.byte	0x04, 0x0a
        /*18b2*/ 	.short	(.L_1554 - .L_1553)
	.align		4
.L_1553:
        /*18b4*/ 	.word	index@(.nv.constant0._ZN7cutlass13device_kernelIN5flash11enable_sm90INS1_16FlashAttnFwdSm90INS1_25CollectiveMainloopFwdSm90ILi2EN4cute5tupleIJNS5_1CILi1EEES8_S8_EEENS6_IJNS7_ILi192EEENS7_ILi160EEENS7_ILi64EEEEEELi64ENS_12float_e4m3_tEfNS_4arch4Sm90ELb0ELb1ELb0ELb1ELb1ELb1ELb0ELb1ELb1ELb1ELb0ELb0EEENS1_21CollectiveEpilogueFwdINS6_IJSA_SC_SB_EEES9_NS_10bfloat16_tESG_Li384ELb1ELb1ELb0ELb1EEENS1_36VarlenDynamicPersistentTileSchedulerILi192ELi160ELi384ELi128ELb0ELb1ELb1ELb1ELb0ELb1EEEEEEEEEvNT_6ParamsE)
        /*18b8*/ 	.short	0x0210
        /*18ba*/ 	.short	0x0af0


	//----- nvinfo : EIATTR_SW_WAR
	.align		4
.L_1554:
        /*18bc*/ 	.byte	0x04, 0x36
        /*18be*/ 	.short	(.L_1556 - .L_1555)
.L_1555:
        /*18c0*/ 	.word	0x00000008
.L_1556:


//--------------------- .nv.info._ZN7cutlass13device_kernelIN5flash11enable_sm90INS1_16FlashAttnFwdSm90INS1_25CollectiveMainloopFwdSm90ILi2EN4cute5tupleIJNS5_1CILi1EEES8_S8_EEENS6_IJNS7_ILi192EEENS7_ILi160EEENS7_ILi64EEEEEELi64ENS_12float_e4m3_tEfNS_4arch4Sm90ELb1ELb0ELb0ELb0ELb1ELb0ELb0ELb1ELb1ELb1ELb0ELb0EEENS1_21CollectiveEpilogueFwdINS6_IJSA_SC_SB_EEES9_NS_10bfloat16_tESG_Li384ELb0ELb1ELb0ELb1EEENS1_30DynamicPersistentTileSchedulerILi384ELi128ELb0ELb1ELb1EEEEEEEEEvNT_6ParamsE --------------------------
	.section	.nv.info._ZN7cutlass13device_kernelIN5flash11enable_sm90INS1_16FlashAttnFwdSm90INS1_25CollectiveMainloopFwdSm90ILi2EN4cute5tupleIJNS5_1CILi1EEES8_S8_EEENS6_IJNS7_ILi192EEENS7_ILi160EEENS7_ILi64EEEEEELi64ENS_12float_e4m3_tEfNS_4arch4Sm90ELb1ELb0ELb0ELb0ELb1ELb0ELb0ELb1ELb1ELb1ELb0ELb0EEENS1_21CollectiveEpilogueFwdINS6_IJSA_SC_SB_EEES9_NS_10bfloat16_tESG_Li384ELb0ELb1ELb0ELb1EEENS1_30DynamicPersistentTileSchedulerILi384ELi128ELb0ELb1ELb1EEEEEEEEEvNT_6ParamsE,"",@"SHT_CUDA_INFO"
	.sectionflags	@""
	.align	4


	//----- nvinfo : EIATTR_CUDA_API_VERSION
	.align		4
        /*0000*/ 	.byte	0x04, 0x37
        /*0002*/ 	.short	(.L_1558 - .L_1557)
.L_1557:
        /*0004*/ 	.word	0x00000082


	//----- nvinfo : EIATTR_KPARAM_INFO
	.align		4
.L_1558:
        /*0008*/ 	.byte	0x04, 0x17
        /*000a*/ 	.short	(.L_1560 - .L_1559)
.L_1559:
        /*000c*/ 	.word	0x00000000
        /*0010*/ 	.short	0x0000
        /*0012*/ 	.short	0x0070
        /*0014*/ 	.byte	0x00, 0xf0, 0x01, 0x2a


	//----- nvinfo : EIATTR_SPARSE_MMA_MASK
	.align		4
.L_1560:
        /*0018*/ 	.byte	0x03, 0x50
        /*001a*/ 	.short	0x0000


	//----- nvinfo : EIATTR_MAXREG_COUNT
	.align		4
        /*001c*/ 	.byte	0x03, 0x1b
        /*001e*/ 	.short	0x0080


	//----- nvinfo : EIATTR_NUM_BARRIERS
	.align		4
        /*0020*/ 	.byte	0x02, 0x4c
        /*0022*/ 	.byte	0x09
	.zero		1


	//----- nvinfo : EIATTR_EXTERNS
	.align		4
        /*0024*/ 	.byte	0x04, 0x0f
        /*0026*/ 	.short	(.L_1562 - .L_1561)


	//   ....[0]....
	.align		4
.L_1561:
        /*0028*/ 	.word	index@(__assertfail)


	//----- nvinfo : EIATTR_ANNOTATIONS
	.align		4
.L_1562:
        /*002c*/ 	.byte	0x04, 0x55
        /*002e*/ 	.short	(.L_1564 - .L_1563)


	//   ....[0]....
.L_1563:
        /* <DEDUP_REMOVED lines=45> */


	//----- nvinfo : EIATTR_MERCURY_ISA_VERSION
	.align		4
.L_1564:
        /*02e8*/ 	.byte	0x03, 0x5f
        /*02ea*/ 	.short	0x0101


	//----- nvinfo : EIATTR_INT_WARP_WIDE_INSTR_OFFSETS
	.align		4
        /*02ec*/ 	.byte	0x04, 0x31
        /*02ee*/ 	.short	(.L_1566 - .L_1565)


	//   ....[0]....
.L_1565:
        /*02f0*/ 	.word	0x000000c0


	//   ....[1]....
        /*02f4*/ 	.word	0x000000d0


	//   ....[2]....
        /*02f8*/ 	.word	0x00000170


	//   ....[3]....
        /*02fc*/ 	.word	0x0000bef0


	//   ....[4]....
        /*0300*/ 	.word	0x0000bf80


	//   ....[5]....
        /*0304*/ 	.word	0x0000fae0


	//   ....[6]....
        /*0308*/ 	.word	0x0000fb70


	//----- nvinfo : EIATTR_COOP_GROUP_MASK_REGIDS
	.align		4
.L_1566:
        /*030c*/ 	.byte	0x04, 0x29
        /*030e*/ 	.short	(.L_1568 - .L_1567)


	//   ....[0]....
.L_1567:
        /*0310*/ 	.word	0xffffffff


	//   ....[1]....
        /*0314*/ 	.word	0xffffffff


	//   ....[2]....
        /*0318*/ 	.word	0xffffffff


	//   ....[3]....
        /*031c*/ 	.word	0xffffffff


	//   ....[4]....
        /*0320*/ 	.word	0xffffffff


	//   ....[5]....
        /*0324*/ 	.word	0xffffffff


	//   ....[6]....
        /*0328*/ 	.word	0xffffffff


	//   ....[7]....
        /*032c*/ 	.word	0xffffffff


	//   ....[8]....
        /*0330*/ 	.word	0xffffffff


	//   ....[9]....
        /*0334*/ 	.word	0xffffffff


	//   ....[10]....
        /*0338*/ 	.word	0xffffffff


	//   ....[11]....
        /*033c*/ 	.word	0xffffffff


	//   ....[12]....
        /*0340*/ 	.word	0xffffffff


	//   ....[13]....
        /*0344*/ 	.word	0xffffffff


	//   ....[14]....
        /*0348*/ 	.word	0xffffffff


	//   ....[15]....
        /*034c*/ 	.word	0xffffffff


	//   ....[16]....
        /*0350*/ 	.word	0xffffffff


	//   ....[17]....
        /*0354*/ 	.word	0xffffffff


	//   ....[18]....
        /*0358*/ 	.word	0xffffffff


	//   ....[19]....
        /*035c*/ 	.word	0xffffffff


	//   ....[20]....
        /*0360*/ 	.word	0xffffffff


	//   ....[21]....
        /*0364*/ 	.word	0xffffffff


	//   ....[22]....
        /*0368*/ 	.word	0xffffffff


	//   ....[23]....
        /*036c*/ 	.word	0xffffffff


	//   ....[24]....
        /*0370*/ 	.word	0xffffffff


	//   ....[25]....
        /*0374*/ 	.word	0xffffffff


	//   ....[26]....
        /*0378*/ 	.word	0xffffffff


	//   ....[27]....
        /*037c*/ 	.word	0xffffffff


	//   ....[28]....
        /*0380*/ 	.word	0xffffffff


	//   ....[29]....
        /*0384*/ 	.word	0xffffffff


	//   ....[30]....
        /*0388*/ 	.word	0xffffffff


	//   ....[31]....
        /*038c*/ 	.word	0xffffffff


	//   ....[32]....
        /*0390*/ 	.word	0xffffffff


	//   ....[33]....
        /*0394*/ 	.word	0xffffffff


	//   ....[34]....
        /*0398*/ 	.word	0xffffffff


	//   ....[35]....
        /*039c*/ 	.word	0xffffffff


	//   ....[36]....
        /*03a0*/ 	.word	0xffffffff


	//   ....[37]....
        /*03a4*/ 	.word	0xffffffff


	//   ....[38]....
        /*03a8*/ 	.word	0xffffffff


	//   ....[39]....
        /*03ac*/ 	.word	0xffffffff


	//   ....[40]....
        /*03b0*/ 	.word	0xffffffff


	//   ....[41]....
        /*03b4*/ 	.word	0xffffffff


	//   ....[42]....
        /*03b8*/ 	.word	0xffffffff


	//   ....[43]....
        /*03bc*/ 	.word	0xffffffff


	//   ....[44]....
        /*03c0*/ 	.word	0xffffffff


	//   ....[45]....
        /*03c4*/ 	.word	0xffffffff


	//   ....[46]....
        /*03c8*/ 	.word	0xffffffff


	//   ....[47]....
        /*03cc*/ 	.word	0xffffffff


	//   ....[48]....
        /*03d0*/ 	.word	0xffffffff


	//   ....[49]....
        /*03d4*/ 	.word	0xffffffff


	//   ....[50]....
        /*03d8*/ 	.word	0xffffffff


	//   ....[51]....
        /*03dc*/ 	.word	0xffffffff


	//   ....[52]....
        /*03e0*/ 	.word	0xffffffff


	//   ....[53]....
        /*03e4*/ 	.word	0xffffffff


	//   ....[54]....
        /*03e8*/ 	.word	0xffffffff


	//   ....[55]....
        /*03ec*/ 	.word	0xffffffff


	//   ....[56]....
        /*03f0*/ 	.word	0xffffffff


	//   ....[57]....
        /*03f4*/ 	.word	0xffffffff


	//   ....[58]....
        /*03f8*/ 	.word	0xffffffff


	//   ....[59]....
        /*03fc*/ 	.word	0xffffffff


	//   ....[60]....
        /*0400*/ 	.word	0xffffffff


	//   ....[61]....
        /*0404*/ 	.word	0xffffffff


	//   ....[62]....
        /*0408*/ 	.word	0xffffffff


	//   ....[63]....
        /*040c*/ 	.word	0xffffffff


	//   ....[64]....
        /*0410*/ 	.word	0xffffffff


	//   ....[65]....
        /*0414*/ 	.word	0xffffffff


	//   ....[66]....
        /*0418*/ 	.word	0xffffffff


	//   ....[67]....
        /*041c*/ 	.word	0xffffffff


	//   ....[68]....
        /*0420*/ 	.word	0xffffffff


	//   ....[69]....
        /*0424*/ 	.word	0xffffffff


	//   ....[70]....
        /*0428*/ 	.word	0xffffffff


	//   ....[71]....
        /*042c*/ 	.word	0xffffffff


	//   ....[72]....
        /*0430*/ 	.word	0xffffffff


	//   ....[73]....
        /*0434*/ 	.word	0xffffffff


	//   ....[74]....
        /*0438*/ 	.word	0xffffffff


	//   ....[75]....
        /*043c*/ 	.word	0xffffffff


	//   ....[76]....
        /*0440*/ 	.word	0xffffffff


	//   ....[77]....
        /*0444*/ 	.word	0xffffffff


	//   ....[78]....
        /*0448*/ 	.word	0xffffffff


	//   ....[79]....
        /*044c*/ 	.word	0xffffffff


	//   ....[80]....
        /*0450*/ 	.word	0xffffffff


	//   ....[81]....
        /*0454*/ 	.word	0xffffffff


	//   ....[82]....
        /*0458*/ 	.word	0xffffffff


	//   ....[83]....
        /*045c*/ 	.word	0xffffffff


	//   ....[84]....
        /*0460*/ 	.word	0xffffffff


	//   ....[85]....
        /*0464*/ 	.word	0xffffffff


	//   ....[86]....
        /*0468*/ 	.word	0xffffffff


	//   ....[87]....
        /*046c*/ 	.word	0xffffffff


	//   ....[88]....
        /*0470*/ 	.word	0xffffffff


	//   ....[89]....
        /*0474*/ 	.word	0xffffffff


	//   ....[90]....
        /*0478*/ 	.word	0xffffffff


	//   ....[91]....
        /*047c*/ 	.word	0xffffffff


	//   ....[92]....
        /*0480*/ 	.word	0xffffffff


	//   ....[93]....
        /*0484*/ 	.word	0xffffffff


	//   ....[94]....
        /*0488*/ 	.word	0xffffffff


	//   ....[95]....
        /*048c*/ 	.word	0xffffffff


	//   ....[96]....
        /*0490*/ 	.word	0xffffffff


	//   ....[97]....
        /*0494*/ 	.word	0xffffffff


	//   ....[98]....
        /*0498*/ 	.word	0xffffffff


	//   ....[99]....
        /*049c*/ 	.word	0xffffffff


	//   ....[100]....
        /*04a0*/ 	.word	0xffffffff


	//   ....[101]....
        /*04a4*/ 	.word	0xffffffff


	//   ....[102]....
        /*04a8*/ 	.word	0xffffffff


	//   ....[103]....
        /*04ac*/ 	.word	0xffffffff


	//   ....[104]....
        /*04b0*/ 	.word	0xffffffff


	//   ....[105]....
        /*04b4*/ 	.word	0xffffffff


	//   ....[106]....
        /*04b8*/ 	.word	0xffffffff


	//   ....[107]....
        /*04bc*/ 	.word	0xffffffff


	//   ....[108]....
        /*04c0*/ 	.word	0xffffffff


	//   ....[109]....
        /*04c4*/ 	.word	0xffffffff


	//   ....[110]....
        /*04c8*/ 	.word	0xffffffff


	//   ....[111]....
        /*04cc*/ 	.word	0xffffffff


	//   ....[112]....
        /*04d0*/ 	.word	0xffffffff


	//   ....[113]....
        /*04d4*/ 	.word	0xffffffff


	//   ....[114]....
        /*04d8*/ 	.word	0xffffffff


	//   ....[115]....
        /*04dc*/ 	.word	0xffffffff


	//   ....[116]....
        /*04e0*/ 	.word	0xffffffff


	//   ....[117]....
        /*04e4*/ 	.word	0xffffffff


	//   ....[118]....
        /*04e8*/ 	.word	0x0500000f


	//   ....[119]....
        /*04ec*/ 	.word	0x0500000f


	//   ....[120]....
        /*04f0*/ 	.word	0x0500000f


	//   ....[121]....
        /*04f4*/ 	.word	0x0500000f


	//   ....[122]....
        /*04f8*/ 	.word	0x0500000f


	//   ....[123]....
        /*04fc*/ 	.word	0x0500000f


	//   ....[124]....
        /*0500*/ 	.word	0x0500000f


	//   ....[125]....
        /*0504*/ 	.word	0x0500000f


	//   ....[126]....
        /*0508*/ 	.word	0x0500000f


	//   ....[127]....
        /*050c*/ 	.word	0x0500000f


	//   ....[128]....
        /*0510*/ 	.word	0x0500000f


	//   ....[129]....
        /*0514*/ 	.word	0x0500000f


	//   ....[130]....
        /*0518*/ 	.word	0x0500000f


	//   ....[131]....
        /*051c*/ 	.word	0x0500000f


	//   ....[132]....
        /*0520*/ 	.word	0x0500000f


	//   ....[133]....
        /*0524*/ 	.word	0x0500000f


	//   ....[134]....
        /*0528*/ 	.word	0x0500000f


	//   ....[135]....
        /*052c*/ 	.word	0x0500000f


	//   ....[136]....
        /*0530*/ 	.word	0x0500000f


	//   ....[137]....
        /*0534*/ 	.word	0x0500000f


	//   ....[138]....
        /*0538*/ 	.word	0x0500000f


	//   ....[139]....
        /*053c*/ 	.word	0x0500000f


	//   ....[140]....
        /*0540*/ 	.word	0x0500000f


	//   ....[141]....
        /*0544*/ 	.word	0x0500000f


	//   ....[142]....
        /*0548*/ 	.word	0x0500000f


	//   ....[143]....
        /*054c*/ 	.word	0x0500000f


	//   ....[144]....
        /*0550*/ 	.word	0x0500000f


	//   ....[145]....
        /*0554*/ 	.word	0x0500000f


	//   ....[146]....
        /*0558*/ 	.word	0x0500000f


	//   ....[147]....
        /*055c*/ 	.word	0x0500000f


	//   ....[148]....
        /*0560*/ 	.word	0x0500000f


	//   ....[149]....
        /*0564*/ 	.word	0x0500000f


	//   ....[150]....
        /*0568*/ 	.word	0x0500000f


	//   ....[151]....
        /*056c*/ 	.word	0x0500000f


	//   ....[152]....
        /*0570*/ 	.word	0x0500000f


	//   ....[153]....
        /*0574*/ 	.word	0x0500000f


	//   ....[154]....
        /*0578*/ 	.word	0x0500000f


	//   ....[155]....
        /*057c*/ 	.word	0x0500000f


	//   ....[156]....
        /*0580*/ 	.word	0x0500000f


	//   ....[157]....
        /*0584*/ 	.word	0x0500000f


	//   ....[158]....
        /*0588*/ 	.word	0x0500000f


	//   ....[159]....
        /*058c*/ 	.word	0x0500000f


	//   ....[160]....
        /*0590*/ 	.word	0x0500000f


	//   ....[161]....
        /*0594*/ 	.word	0x0500000f


	//   ....[162]....
        /*0598*/ 	.word	0x0500000f


	//   ....[163]....
        /*059c*/ 	.word	0x0500000f


	//   ....[164]....
        /*05a0*/ 	.word	0x0500000f


	//   ....[165]....
        /*05a4*/ 	.word	0x0500000f


	//   ....[166]....
        /*05a8*/ 	.word	0x0500000f


	//   ....[167]....
        /*05ac*/ 	.word	0x0500000f


	//   ....[168]....
        /*05b0*/ 	.word	0x0500000f


	//   ....[169]....
        /*05b4*/ 	.word	0x0500000f


	//   ....[170]....
        /*05b8*/ 	.word	0x0500000f


	//   ....[171]....
        /*05bc*/ 	.word	0x0500000f


	//----- nvinfo : EIATTR_COOP_GROUP_INSTR_OFFSETS
	.align		4
.L_1568:
        /*05c0*/ 	.byte	0x04, 0x28
        /*05c2*/ 	.short	(.L_1570 - .L_1569)


	//   ....[0]....
.L_1569:
        /*05c4*/ 	.word	0x00000070


	//   ....[1]....
        /*05c8*/ 	.word	0x000000b0


	//   ....[2]....
        /*05cc*/ 	.word	0x000002d0


	//   ....[3]....
        /*05d0*/ 	.word	0x00000430


	//   ....[4]....
        /*05d4*/ 	.word	0x00000550


	//   ....[5]....
        /*05d8*/ 	.word	0x000006b0


	//   ....[6]....
        /*05dc*/ 	.word	0x00001580


	//   ....[7]....
        /*05e0*/ 	.word	0x00001e60


	//   ....[8]....
        /*05e4*/ 	.word	0x00001e90


	//   ....[9]....
        /*05e8*/ 	.word	0x00002770


	//   ....[10]....
        /*05ec*/ 	.word	0x00002790


	//   ....[11]....
        /*05f0*/ 	.word	0x000033d0


	//   ....[12]....
        /*05f4*/ 	.word	0x00003490


	//   ....[13]....
        /*05f8*/ 	.word	0x00004b70


	//   ....[14]....
        /*05fc*/ 	.word	0x00005330


	//   ....[15]....
        /*0600*/ 	.word	0x00005350


	//   ....[16]....
        /*0604*/ 	.word	0x00005390


	//   ....[17]....
        /*0608*/ 	.word	0x00005f80


	//   ....[18]....
        /*060c*/ 	.word	0x00005fe0


	//   ....[19]....
        /*0610*/ 	.word	0x00007dd0


	//   ....[20]....
        /*0614*/ 	.word	0x00007de0


	//   ....[21]....
        /*0618*/ 	.word	0x00007e10


	//   ....[22]....
        /*061c*/ 	.word	0x00007e20


	//   ....[23]....
        /*0620*/ 	.word	0x000096c0


	//   ....[24]....
        /*0624*/ 	.word	0x000096d0


	//   ....[25]....
        /*0628*/ 	.word	0x00009750


	//   ....[26]....
        /*062c*/ 	.word	0x00009760


	//   ....[27]....
        /*0630*/ 	.word	0x0000a2a0


	//   ....[28]....
        /*0634*/ 	.word	0x0000a2f0


	//   ....[29]....
        /*0638*/ 	.word	0x0000a350


	//   ....[30]....
        /*063c*/ 	.word	0x0000a390


	//   ....[31]....
        /*0640*/ 	.word	0x0000a3d0


	//   ....[32]....
        /*0644*/ 	.word	0x0000a410


	//   ....[33]....
        /*0648*/ 	.word	0x0000a430


	//   ....[34]....
        /*064c*/ 	.word	0x0000a460


	//   ....[35]....
        /*0650*/ 	.word	0x0000a4a0


	//   ....[36]....
        /*0654*/ 	.word	0x0000a4c0


	//   ....[37]....
        /*0658*/ 	.word	0x0000a4e0


	//   ....[38]....
        /*065c*/ 	.word	0x0000a500


	//   ....[39]....
        /*0660*/ 	.word	0x0000a520


	//   ....[40]....
        /*0664*/ 	.word	0x0000a550


	//   ....[41]....
        /*0668*/ 	.word	0x0000a590


	//   ....[42]....
        /*066c*/ 	.word	0x0000a5a0


	//   ....[43]....
        /*0670*/ 	.word	0x0000a5c0


	//   ....[44]....
        /*0674*/ 	.word	0x0000a600


	//   ....[45]....
        /*0678*/ 	.word	0x0000a630


	//   ....[46]....
        /*067c*/ 	.word	0x0000a660


	//   ....[47]....
        /*0680*/ 	.word	0x0000aad0


	//   ....[48]....
        /*0684*/ 	.word	0x0000ab10


	//   ....[49]....
        /*0688*/ 	.word	0x0000ab40


	//   ....[50]....
        /*068c*/ 	.word	0x0000ab80


	//   ....[51]....
        /*0690*/ 	.word	0x0000ab90


	//   ....[52]....
        /*0694*/ 	.word	0x0000abb0


	//   ....[53]....
        /*0698*/ 	.word	0x0000abd0


	//   ....[54]....
        /*069c*/ 	.word	0x0000ac20


	//   ....[55]....
        /*06a0*/ 	.word	0x0000b290


	//   ....[56]....
        /*06a4*/ 	.word	0x0000b2d0


	//   ....[57]....
        /*06a8*/ 	.word	0x0000b300


	//   ....[58]....
        /*06ac*/ 	.word	0x0000b330


	//   ....[59]....
        /*06b0*/ 	.word	0x0000b350


	//   ....[60]....
        /*06b4*/ 	.word	0x0000b360


	//   ....[61]....
        /*06b8*/ 	.word	0x0000b370


	//   ....[62]....
        /*06bc*/ 	.word	0x0000b390


	//   ....[63]....
        /*06c0*/ 	.word	0x0000b510


	//   ....[64]....
        /*06c4*/ 	.word	0x0000ced0


	//   ....[65]....
        /*06c8*/ 	.word	0x0000cef0


	//   ....[66]....
        /*06cc*/ 	.word	0x0000cf10


	//   ....[67]....
        /*06d0*/ 	.word	0x0000cf70


	//   ....[68]....
        /*06d4*/ 	.word	0x0000cfb0


	//   ....[69]....
        /*06d8*/ 	.word	0x0000cfd0


	//   ....[70]....
        /*06dc*/ 	.word	0x0000cfe0


	//   ....[71]....
        /*06e0*/ 	.word	0x0000cff0


	//   ....[72]....
        /*06e4*/ 	.word	0x0000d090


	//   ....[73]....
        /*06e8*/ 	.word	0x0000d0a0


	//   ....[74]....
        /*06ec*/ 	.word	0x0000d530


	//   ....[75]....
        /*06f0*/ 	.word	0x0000d540


	//   ....[76]....
        /*06f4*/ 	.word	0x0000d550


	//   ....[77]....
        /*06f8*/ 	.word	0x0000d570


	//   ....[78]....
        /*06fc*/ 	.word	0x0000d5f0


	//   ....[79]....
        /*0700*/ 	.word	0x0000d600


	//   ....[80]....
        /*0704*/ 	.word	0x0000d670


	//   ....[81]....
        /*0708*/ 	.word	0x0000d680


	//   ....[82]....
        /*070c*/ 	.word	0x0000d690


	//   ....[83]....
        /*0710*/ 	.word	0x0000d6a0


	//   ....[84]....
        /*0714*/ 	.word	0x0000df60


	//   ....[85]....
        /*0718*/ 	.word	0x0000df80


	//   ....[86]....
        /*071c*/ 	.word	0x0000dfa0


	//   ....[87]....
        /*0720*/ 	.word	0x0000e030


	//   ....[88]....
        /*0724*/ 	.word	0x0000e050


	//   ....[89]....
        /*0728*/ 	.word	0x0000e0d0


	//   ....[90]....
        /*072c*/ 	.word	0x0000e0f0


	//   ....[91]....
        /*0730*/ 	.word	0x0000e100


	//   ....[92]....
        /*0734*/ 	.word	0x0000e110


	//   ....[93]....
        /*0738*/ 	.word	0x0000e1e0


	//   ....[94]....
        /*073c*/ 	.word	0x0000e200


	//   ....[95]....
        /*0740*/ 	.word	0x0000e210


	//   ....[96]....
        /*0744*/ 	.word	0x0000ec40


	//   ....[97]....
        /*0748*/ 	.word	0x0000ec50


	//   ....[98]....
        /*074c*/ 	.word	0x0000ec70


	//   ....[99]....
        /*0750*/ 	.word	0x0000ecc0


	//   ....[100]....
        /*0754*/ 	.word	0x0000ecd0


	//   ....[101]....
        /*0758*/ 	.word	0x0000ed10


	//   ....[102]....
        /*075c*/ 	.word	0x0000ed20


	//   ....[103]....
        /*0760*/ 	.word	0x0000ed30


	//   ....[104]....
        /*0764*/ 	.word	0x0000ed70


	//   ....[105]....
        /*0768*/ 	.word	0x0000edb0


	//   ....[106]....
        /*076c*/ 	.word	0x0000f1e0


	//   ....[107]....
        /*0770*/ 	.word	0x0000f1f0


	//   ....[108]....
        /*0774*/ 	.word	0x0000f200


	//   ....[109]....
        /*0778*/ 	.word	0x0000f240


	//   ....[110]....
        /*077c*/ 	.word	0x0000f250


	//   ....[111]....
        /*0780*/ 	.word	0x0000f290


	//   ....[112]....
        /*0784*/ 	.word	0x0000f2a0


	//   ....[113]....
        /*0788*/ 	.word	0x0000f2b0


	//   ....[114]....
        /*078c*/ 	.word	0x0000f2f0


	//   ....[115]....
        /*0790*/ 	.word	0x0000f330


	//   ....[116]....
        /*0794*/ 	.word	0x00010380


	//   ....[117]....
        /*0798*/ 	.word	0x00010520


	//   ....[118]....
        /*079c*/ 	.word	0x00010b60


	//   ....[119]....
        /*07a0*/ 	.word	0x00010c50


	//   ....[120]....
        /*07a4*/ 	.word	0x00010cf0


	//   ....[121]....
        /*07a8*/ 	.word	0x00010de0


	//   ....[122]....
        /*07ac*/ 	.word	0x00010e90


	//   ....[123]....
        /*07b0*/ 	.word	0x00010f40


	//   ....[124]....
        /*07b4*/ 	.word	0x00010fe0


	//   ....[125]....
        /*07b8*/ 	.word	0x00011080


	//   ....[126]....
        /*07bc*/ 	.word	0x00011130


	//   ....[127]....
        /*07c0*/ 	.word	0x000111b0


	//   ....[128]....
        /*07c4*/ 	.word	0x00011280


	//   ....[129]....
        /*07c8*/ 	.word	0x000113b0


	//   ....[130]....
        /*07cc*/ 	.word	0x00011460


	//   ....[131]....
        /*07d0*/ 	.word	0x000114e0


	//   ....[132]....
        /*07d4*/ 	.word	0x000115c0


	//   ....[133]....
        /*07d8*/ 	.word	0x00011620


	//   ....[134]....
        /*07dc*/ 	.word	0x00011700


	//   ....[135]....
        /*07e0*/ 	.word	0x00011760


	//   ....[136]....
        /*07e4*/ 	.word	0x00011800


	//   ....[137]....
        /*07e8*/ 	.word	0x000118a0


	//   ....[138]....
        /*07ec*/ 	.word	0x00011950


	//   ....[139]....
        /*07f0*/ 	.word	0x000119e0


	//   ....[140]....
        /*07f4*/ 	.word	0x00011a50


	//   ....[141]....
        /*07f8*/ 	.word	0x00011ab0


	//   ....[142]....
        /*07fc*/ 	.word	0x00011bb0


	//   ....[143]....
        /*0800*/ 	.word	0x00011c10


	//   ....[144]....
        /*0804*/ 	.word	0x00011d10


	//   ....[145]....
        /*0808*/ 	.word	0x00011d70


	//   ....[146]....
        /*080c*/ 	.word	0x00011e10


	//   ....[147]....
        /*0810*/ 	.word	0x00011ed0


	//   ....[148]....
        /*0814*/ 	.word	0x00011fc0


	//   ....[149]....
        /*0818*/ 	.word	0x00012020


	//   ....[150]....
        /*081c*/ 	.word	0x000120e0


	//   ....[151]....
        /*0820*/ 	.word	0x00012210


	//   ....[152]....
        /*0824*/ 	.word	0x000122c0


	//   ....[153]....
        /*0828*/ 	.word	0x00012370


	//   ....[154]....
        /*082c*/ 	.word	0x00012410


	//   ....[155]....
        /*0830*/ 	.word	0x000124c0


	//   ....[156]....
        /*0834*/ 	.word	0x00012560


	//   ....[157]....
        /*0838*/ 	.word	0x00012610


	//   ....[158]....
        /*083c*/ 	.word	0x000126b0


	//   ....[159]....
        /*0840*/ 	.word	0x00012720


	//   ....[160]....
        /*0844*/ 	.word	0x000127e0


	//   ....[161]....
        /*0848*/ 	.word	0x000128d0


	//   ....[162]....
        /*084c*/ 	.word	0x00012960


	//   ....[163]....
        /*0850*/ 	.word	0x000129c0


	//   ....[164]....
        /*0854*/ 	.word	0x00012a70


	//   ....[165]....
        /*0858*/ 	.word	0x00012ad0


	//   ....[166]....
        /*085c*/ 	.word	0x00012b80


	//   ....[167]....
        /*0860*/ 	.word	0x00012be0


	//   ....[168]....
        /*0864*/ 	.word	0x00012c90


	//   ....[169]....
        /*0868*/ 	.word	0x00012cf0


	//   ....[170]....
        /*086c*/ 	.word	0x00012da0


	//   ....[171]....
        /*0870*/ 	.word	0x00013000


	//----- nvinfo : EIATTR_REG_RECONFIG
	.align		4
.L_1570:
        /*0874*/ 	.byte	0x01, 0x54
	.zero		2


	//----- nvinfo : EIATTR_SYSCALL_OFFSETS
	.align		4
        /*0878*/ 	.byte	0x04, 0x46
        /*087a*/ 	.short	(.L_1572 - .L_1571)


	//   ....[0]....
.L_1571:
        /*087c*/ 	.word	0x00001760


	//   ....[1]....
        /*0880*/ 	.word	0x0000c0f0


	//   ....[2]....
        /*0884*/ 	.word	0x0000c280


	//   ....[3]....
        /*0888*/ 	.word	0x0000c3d0


	//   ....[4]....
        /*088c*/ 	.word	0x0000c520


	//   ....[5]....
        /*0890*/ 	.word	0x0000da50


	//----- nvinfo : EIATTR_MBARRIER_INSTR_OFFSETS
	.align		4
.L_1572:
        /*0894*/ 	.byte	0x04, 0x39
        /*0896*/ 	.short	(.L_1574 - .L_1573)


	//   ....[0]....
.L_1573:
        /*0898*/ 	.word	0x00000180
        /*089c*/ 	.word	0x000000ff
        /*08a0*/ 	.word	0x00013200
        /*08a4*/ 	.short	0x0100
        /*08a6*/ 	.byte	0x08
	.zero		1


	//   ....[1]....
        /*08a8*/ 	.word	0x00000190
        /*08ac*/ 	.word	0x000000ff
        /*08b0*/ 	.word	0x00013220
        /*08b4*/ 	.short	0x0100
        /*08b6*/ 	.byte	0x08
	.zero		1


	//   ....[2]....
        /*08b8*/ 	.word	0x00000280
        /*08bc*/ 	.word	0x000000ff
        /*08c0*/ 	.word	0x00013230
        /*08c4*/ 	.short	0x0100
        /*08c6*/ 	.byte	0x08
	.zero		1


	//   ....[3]....
        /*08c8*/ 	.word	0x00000290
        /*08cc*/ 	.word	0x000000ff
        /*08d0*/ 	.word	0x00013240
        /*08d4*/ 	.short	0x0100
        /*08d6*/ 	.byte	0x08
	.zero		1


	//   ....[4]....
        /*08d8*/ 	.word	0x000002a0
        /*08dc*/ 	.word	0x000000ff
        /*08e0*/ 	.word	0x00013238
        /*08e4*/ 	.short	0x0100
        /*08e6*/ 	.byte	0x08
	.zero		1


	//   ....[5]....
        /*08e8*/ 	.word	0x000002b0
        /*08ec*/ 	.word	0x000000ff
        /*08f0*/ 	.word	0x00013248
        /*08f4*/ 	.short	0x0100
        /*08f6*/ 	.byte	0x08
	.zero		1


	//   ....[6]....
        /*08f8*/ 	.word	0x000003e0
        /*08fc*/ 	.word	0x000000ff
        /*0900*/ 	.word	0x00013250
        /*0904*/ 	.short	0x0100
        /*0906*/ 	.byte	0x08
	.zero		1


	//   ....[7]....
        /*0908*/ 	.word	0x000003f0
        /*090c*/ 	.word	0x000000ff
        /*0910*/ 	.word	0x00013260
        /*0914*/ 	.short	0x0100
        /*0916*/ 	.byte	0x08
	.zero		1


	//   ....[8]....
        /*0918*/ 	.word	0x00000400
        /*091c*/ 	.word	0x000000ff
        /*0920*/ 	.word	0x00013258
        /*0924*/ 	.short	0x0100
        /*0926*/ 	.byte	0x08
	.zero		1


	//   ....[9]....
        /*0928*/ 	.word	0x00000410
        /*092c*/ 	.word	0x000000ff
        /*0930*/ 	.word	0x00013268
        /*0934*/ 	.short	0x0100
        /*0936*/ 	.byte	0x08
	.zero		1


	//   ....[10]....
        /*0938*/ 	.word	0x00000500
        /*093c*/ 	.word	0x000000ff
        /*0940*/ 	.word	0x00013270
        /*0944*/ 	.short	0x0100
        /*0946*/ 	.byte	0x06
	.zero		1


	//   ....[11]....
        /*0948*/ 	.word	0x00000510
        /*094c*/ 	.word	0x000000ff
        /*0950*/ 	.word	0x00013280
        /*0954*/ 	.short	0x0100
        /*0956*/ 	.byte	0x06
	.zero		1


	//   ....[12]....
        /*0958*/ 	.word	0x00000520
        /*095c*/ 	.word	0x000000ff
        /*0960*/ 	.word	0x00013278
        /*0964*/ 	.short	0x0100
        /*0966*/ 	.byte	0x06
	.zero		1


	//   ....[13]....
        /*0968*/ 	.word	0x00000530
        /*096c*/ 	.word	0x000000ff
        /*0970*/ 	.word	0x00013288
        /*0974*/ 	.short	0x0100
        /*0976*/ 	.byte	0x06
	.zero		1


	//   ....[14]....
        /*0978*/ 	.word	0x00000660
        /*097c*/ 	.word	0x000000ff
        /*0980*/ 	.word	0x00013290
        /*0984*/ 	.short	0x0100
        /*0986*/ 	.byte	0x08
	.zero		1


	//   ....[15]....
        /*0988*/ 	.word	0x00000670
        /*098c*/ 	.word	0x000000ff
        /*0990*/ 	.word	0x000132a0
        /*0994*/ 	.short	0x0100
        /*0996*/ 	.byte	0x08
	.zero		1


	//   ....[16]....
        /*0998*/ 	.word	0x00000680
        /*099c*/ 	.word	0x000000ff
        /*09a0*/ 	.word	0x00013298
        /*09a4*/ 	.short	0x0100
        /*09a6*/ 	.byte	0x08
	.zero		1


	//   ....[17]....
        /*09a8*/ 	.word	0x00000690
        /*09ac*/ 	.word	0x000000ff
        /*09b0*/ 	.word	0x000132a8
        /*09b4*/ 	.short	0x0100
        /*09b6*/ 	.byte	0x08
	.zero		1


	//   ....[18]....
        /*09b8*/ 	.word	0x000007e0
        /*09bc*/ 	.word	0x000000ff
        /*09c0*/ 	.word	0x000132b0
        /*09c4*/ 	.short	0x0100
        /*09c6*/ 	.byte	0x08
	.zero		1


	//   ....[19]....
        /*09c8*/ 	.word	0x000007f0
        /*09cc*/ 	.word	0x000000ff
        /*09d0*/ 	.word	0x000132c0
        /*09d4*/ 	.short	0x0100
        /*09d6*/ 	.byte	0x08
	.zero		1


	//   ....[20]....
        /*09d8*/ 	.word	0x00000800
        /*09dc*/ 	.word	0x000000ff
        /*09e0*/ 	.word	0x000132b8
        /*09e4*/ 	.short	0x0100
        /*09e6*/ 	.byte	0x08
	.zero		1


	//   ....[21]....
        /*09e8*/ 	.word	0x00000810
        /*09ec*/ 	.word	0x000000ff
        /*09f0*/ 	.word	0x000132c8
        /*09f4*/ 	.short	0x0100
        /*09f6*/ 	.byte	0x08
	.zero		1


	//   ....[22]....
        /*09f8*/ 	.word	0x000017e0
        /*09fc*/ 	.word	0x000000ff
        /*0a00*/ 	.word	0x00013200
        /*0a04*/ 	.short	0x010a
        /*0a06*/ 	.byte	0x2d
	.zero		1


	//   ....[23]....
        /*0a08*/ 	.word	0x00001860
        /*0a0c*/ 	.word	0x00000003
        /*0a10*/ 	.word	0x00013230
        /*0a14*/ 	.short	0x010a
        /*0a16*/ 	.byte	0x3f
	.zero		1


	//   ....[24]....
        /*0a18*/ 	.word	0x000018a0
        /*0a1c*/ 	.word	0x00000003
        /*0a20*/ 	.word	0x00013230
        /*0a24*/ 	.short	0x010a
        /*0a26*/ 	.byte	0x3f
	.zero		1


	//   ....[25]....
        /*0a28*/ 	.word	0x000020a0
        /*0a2c*/ 	.word	0x000000ff
        /*0a30*/ 	.word	0x00000000
        /*0a34*/ 	.short	0x0101
        /*0a36*/ 	.byte	0x06
	.zero		1


	//   ....[26]....
        /*0a38*/ 	.word	0x00004380
        /*0a3c*/ 	.word	0x000000ff
        /*0a40*/ 	.word	0x00013230
        /*0a44*/ 	.short	0x010a
        /*0a46*/ 	.byte	0x15
	.zero		1


	//   ....[27]....
        /*0a48*/ 	.word	0x000043c0
        /*0a4c*/ 	.word	0x000000ff
        /*0a50*/ 	.word	0x00013230
        /*0a54*/ 	.short	0x010a
        /*0a56*/ 	.byte	0x15
	.zero		1


	//   ....[28]....
        /*0a58*/ 	.word	0x00004810
        /*0a5c*/ 	.word	0x000000ff
        /*0a60*/ 	.word	0x00013250
        /*0a64*/ 	.short	0x010a
        /*0a66*/ 	.byte	0x0b
	.zero		1


	//   ....[29]....
        /*0a68*/ 	.word	0x00004850
        /*0a6c*/ 	.word	0x000000ff
        /*0a70*/ 	.word	0x00013250
        /*0a74*/ 	.short	0x010a
        /*0a76*/ 	.byte	0x0b
	.zero		1


	//   ....[30]....
        /*0a78*/ 	.word	0x00004b10
        /*0a7c*/ 	.word	0x000000ff
        /*0a80*/ 	.word	0x00000000
        /*0a84*/ 	.short	0x0101
        /*0a86*/ 	.byte	0x15
	.zero		1


	//   ....[31]....
        /*0a88*/ 	.word	0x00006c60
        /*0a8c*/ 	.word	0x000000ff
        /*0a90*/ 	.word	0x00000000
        /*0a94*/ 	.short	0x0101
        /*0a96*/ 	.byte	0x06
	.zero		1


	//   ....[32]....
        /*0a98*/ 	.word	0x000071a0
        /*0a9c*/ 	.word	0x000000ff
        /*0aa0*/ 	.word	0x00013230
        /*0aa4*/ 	.short	0x010a
        /*0aa6*/ 	.byte	0x14
	.zero		1


	//   ....[33]....
        /*0aa8*/ 	.word	0x000071e0
        /*0aac*/ 	.word	0x000000ff
        /*0ab0*/ 	.word	0x00013230
        /*0ab4*/ 	.short	0x010a
        /*0ab6*/ 	.byte	0x14
	.zero		1


	//   ....[34]....
        /*0ab8*/ 	.word	0x00007630
        /*0abc*/ 	.word	0x000000ff
        /*0ac0*/ 	.word	0x00013250
        /*0ac4*/ 	.short	0x010a
        /*0ac6*/ 	.byte	0x0b
	.zero		1


	//   ....[35]....
        /*0ac8*/ 	.word	0x00007670
        /*0acc*/ 	.word	0x000000ff
        /*0ad0*/ 	.word	0x00013250
        /*0ad4*/ 	.short	0x010a
        /*0ad6*/ 	.byte	0x0b
	.zero		1


	//   ....[36]....
        /*0ad8*/ 	.word	0x00007950
        /*0adc*/ 	.word	0x000000ff
        /*0ae0*/ 	.word	0x00000000
        /*0ae4*/ 	.short	0x0101
        /*0ae6*/ 	.byte	0x14
	.zero		1


	//   ....[37]....
        /*0ae8*/ 	.word	0x00008ee0
        /*0aec*/ 	.word	0x000000ff
        /*0af0*/ 	.word	0x00000000
        /*0af4*/ 	.short	0x0101
        /*0af6*/ 	.byte	0x06
	.zero		1


	//   ....[38]....
        /*0af8*/ 	.word	0x00009390
        /*0afc*/ 	.word	0x000000ff
        /*0b00*/ 	.word	0x00013250
        /*0b04*/ 	.short	0x010a
        /*0b06*/ 	.byte	0x0e
	.zero		1


	//   ....[39]....
        /*0b08*/ 	.word	0x000093d0
        /*0b0c*/ 	.word	0x000000ff
        /*0b10*/ 	.word	0x00013250
        /*0b14*/ 	.short	0x010a
        /*0b16*/ 	.byte	0x0e
	.zero		1


	//   ....[40]....
        /*0b18*/ 	.word	0x00009a40
        /*0b1c*/ 	.word	0x000000ff
        /*0b20*/ 	.word	0x00000000
        /*0b24*/ 	.short	0x0101
        /*0b26*/ 	.byte	0x04
	.zero		1


	//   ....[41]....
        /*0b28*/ 	.word	0x0000ab60
        /*0b2c*/ 	.word	0x00000000
        /*0b30*/ 	.word	0x00000000
        /*0b34*/ 	.short	0x0101
        /*0b36*/ 	.byte	0x3f
	.zero		1


	//   ....[42]....
        /*0b38*/ 	.word	0x0000cb90
        /*0b3c*/ 	.word	0x00000000
        /*0b40*/ 	.word	0x00013280
        /*0b44*/ 	.short	0x010a
        /*0b46*/ 	.byte	0x3f
	.zero		1


	//   ....[43]....
        /*0b48*/ 	.word	0x0000d1c0
        /*0b4c*/ 	.word	0x00000000
        /*0b50*/ 	.word	0x00013270
        /*0b54*/ 	.short	0x0107
        /*0b56*/ 	.byte	0x3f
	.zero		1


	//   ....[44]....
        /*0b58*/ 	.word	0x0000d280
        /*0b5c*/ 	.word	0x00000000
        /*0b60*/ 	.word	0x00013270
        /*0b64*/ 	.short	0x0101
        /*0b66*/ 	.byte	0x3f
	.zero		1


	//   ....[45]....
        /*0b68*/ 	.word	0x0000d2d0
        /*0b6c*/ 	.word	0x00000000
        /*0b70*/ 	.word	0x00013240
        /*0b74*/ 	.short	0x010a
        /*0b76*/ 	.byte	0x3f
	.zero		1


	//   ....[46]....
        /*0b78*/ 	.word	0x0000d820
        /*0b7c*/ 	.word	0x00000000
        /*0b80*/ 	.word	0x00013230
        /*0b84*/ 	.short	0x0107
        /*0b86*/ 	.byte	0x3f
	.zero		1


	//   ....[47]....
        /*0b88*/ 	.word	0x0000d8f0
        /*0b8c*/ 	.word	0x00000000
        /*0b90*/ 	.word	0x00013230
        /*0b94*/ 	.short	0x0101
        /*0b96*/ 	.byte	0x3f
	.zero		1


	//   ....[48]....
        /*0b98*/ 	.word	0x0000e310
        /*0b9c*/ 	.word	0x00000010
        /*0ba0*/ 	.word	0x00013200
        /*0ba4*/ 	.short	0x0107
        /*0ba6*/ 	.byte	0x3f
	.zero		1


	//   ....[49]....
        /*0ba8*/ 	.word	0x0000e400
        /*0bac*/ 	.word	0x00000010
        /*0bb0*/ 	.word	0x00013200
        /*0bb4*/ 	.short	0x0101
        /*0bb6*/ 	.byte	0x3f
	.zero		1


	//   ....[50]....
        /*0bb8*/ 	.word	0x0000e420
        /*0bbc*/ 	.word	0x00000010
        /*0bc0*/ 	.word	0x00013220
        /*0bc4*/ 	.short	0x010a
        /*0bc6*/ 	.byte	0x3f
	.zero		1


	//   ....[51]....
        /*0bc8*/ 	.word	0x0000e990
        /*0bcc*/ 	.word	0x00000000
        /*0bd0*/ 	.word	0x00013280
        /*0bd4*/ 	.short	0x010a
        /*0bd6*/ 	.byte	0x3f
	.zero		1


	//   ....[52]....
        /*0bd8*/ 	.word	0x0000ee60
        /*0bdc*/ 	.word	0x00000000
        /*0be0*/ 	.word	0x00013270
        /*0be4*/ 	.short	0x0107
        /*0be6*/ 	.byte	0x3f
	.zero		1


	//   ....[53]....
        /*0be8*/ 	.word	0x0000ef20
        /*0bec*/ 	.word	0x00000000
        /*0bf0*/ 	.word	0x00013270
        /*0bf4*/ 	.short	0x0101
        /*0bf6*/ 	.byte	0x3f
	.zero		1


	//   ....[54]....
        /*0bf8*/ 	.word	0x0000ef50
        /*0bfc*/ 	.word	0x00000000
        /*0c00*/ 	.word	0x00013240
        /*0c04*/ 	.short	0x010a
        /*0c06*/ 	.byte	0x3f
	.zero		1


	//   ....[55]....
        /*0c08*/ 	.word	0x0000f3b0
        /*0c0c*/ 	.word	0x00000000
        /*0c10*/ 	.word	0x00013230
        /*0c14*/ 	.short	0x0107
        /*0c16*/ 	.byte	0x3f
	.zero		1


	//   ....[56]....
        /*0c18*/ 	.word	0x0000f470
        /*0c1c*/ 	.word	0x00000000
        /*0c20*/ 	.word	0x00013230
        /*0c24*/ 	.short	0x0101
        /*0c26*/ 	.byte	0x3f
	.zero		1


	//   ....[57]....
        /*0c28*/ 	.word	0x0000f500
        /*0c2c*/ 	.word	0x00000002
        /*0c30*/ 	.word	0x00013270
        /*0c34*/ 	.short	0x010a
        /*0c36*/ 	.byte	0x3f
	.zero		1


	//   ....[58]....
        /*0c38*/ 	.word	0x0000f590
        /*0c3c*/ 	.word	0x00000002
        /*0c40*/ 	.word	0x00013260
        /*0c44*/ 	.short	0x010a
        /*0c46*/ 	.byte	0x3f
	.zero		1


	//   ....[59]....
        /*0c48*/ 	.word	0x0000f9c0
        /*0c4c*/ 	.word	0x00000002
        /*0c50*/ 	.word	0x00013250
        /*0c54*/ 	.short	0x0101
        /*0c56*/ 	.byte	0x3f
	.zero		1


	//   ....[60]....
        /*0c58*/ 	.word	0x0000fa50
        /*0c5c*/ 	.word	0x00000002
        /*0c60*/ 	.word	0x00000000
        /*0c64*/ 	.short	0x0101
        /*0c66*/ 	.byte	0x3f
	.zero		1


	//   ....[61]....
        /*0c68*/ 	.word	0x0000fc40
        /*0c6c*/ 	.word	0x00000000
        /*0c70*/ 	.word	0x00013270
        /*0c74*/ 	.short	0x010a
        /*0c76*/ 	.byte	0x3f
	.zero		1


	//   ....[62]....
        /*0c78*/ 	.word	0x0000fcd0
        /*0c7c*/ 	.word	0x00000000
        /*0c80*/ 	.word	0x00013260
        /*0c84*/ 	.short	0x010a
        /*0c86*/ 	.byte	0x3f
	.zero		1


	//   ....[63]....
        /*0c88*/ 	.word	0x00010120
        /*0c8c*/ 	.word	0x00000000
        /*0c90*/ 	.word	0x00013250
        /*0c94*/ 	.short	0x0101
        /*0c96*/ 	.byte	0x3f
	.zero		1


	//   ....[64]....
        /*0c98*/ 	.word	0x000101a0
        /*0c9c*/ 	.word	0x00000000
        /*0ca0*/ 	.word	0x00000000
        /*0ca4*/ 	.short	0x0101
        /*0ca6*/ 	.byte	0x3f
	.zero		1


	//   ....[65]....
        /*0ca8*/ 	.word	0x000104a0
        /*0cac*/ 	.word	0x00000005
        /*0cb0*/ 	.word	0x00013220
        /*0cb4*/ 	.short	0x010a
        /*0cb6*/ 	.byte	0x3f
	.zero		1


	//   ....[66]....
        /*0cb8*/ 	.word	0x00010640
        /*0cbc*/ 	.word	0x00000004
        /*0cc0*/ 	.word	0x00013240
        /*0cc4*/ 	.short	0x010a
        /*0cc6*/ 	.byte	0x3f
	.zero		1


	//   ....[67]....
        /*0cc8*/ 	.word	0x000106f0
        /*0ccc*/ 	.word	0x00000005
        /*0cd0*/ 	.word	0x00013240
        /*0cd4*/ 	.short	0x010a
        /*0cd6*/ 	.byte	0x3f
	.zero		1


	//   ....[68]....
        /*0cd8*/ 	.word	0x00010730
        /*0cdc*/ 	.word	0x00000004
        /*0ce0*/ 	.word	0x00013260
        /*0ce4*/ 	.short	0x010a
        /*0ce6*/ 	.byte	0x3f
	.zero		1


	//   ....[69]....
        /*0ce8*/ 	.word	0x00010770
        /*0cec*/ 	.word	0x00000005
        /*0cf0*/ 	.word	0x00013260
        /*0cf4*/ 	.short	0x010a
        /*0cf6*/ 	.byte	0x3f
	.zero		1


	//   ....[70]....
        /*0cf8*/ 	.word	0x000107b0
        /*0cfc*/ 	.word	0x00000004
        /*0d00*/ 	.word	0x00013280
        /*0d04*/ 	.short	0x010a
        /*0d06*/ 	.byte	0x3f
	.zero		1


	//   ....[71]....
        /*0d08*/ 	.word	0x000107f0
        /*0d0c*/ 	.word	0x00000005
        /*0d10*/ 	.word	0x00013280
        /*0d14*/ 	.short	0x010a
        /*0d16*/ 	.byte	0x3f
	.zero		1


	//   ....[72]....
        /*0d18*/ 	.word	0x00010860
        /*0d1c*/ 	.word	0x00000003
        /*0d20*/ 	.word	0x00013200
        /*0d24*/ 	.short	0x010a
        /*0d26*/ 	.byte	0x3f
	.zero		1


	//   ....[73]....
        /*0d28*/ 	.word	0x000108b0
        /*0d2c*/ 	.word	0x00000003
        /*0d30*/ 	.word	0x00013230
        /*0d34*/ 	.short	0x010a
        /*0d36*/ 	.byte	0x3f
	.zero		1


	//   ....[74]....
        /*0d38*/ 	.word	0x00010910
        /*0d3c*/ 	.word	0x00000009
        /*0d40*/ 	.word	0x00013230
        /*0d44*/ 	.short	0x010a
        /*0d46*/ 	.byte	0x3f
	.zero		1


	//   ....[75]....
        /*0d48*/ 	.word	0x00010970
        /*0d4c*/ 	.word	0x00000009
        /*0d50*/ 	.word	0x00013250
        /*0d54*/ 	.short	0x010a
        /*0d56*/ 	.byte	0x3f
	.zero		1


	//   ....[76]....
        /*0d58*/ 	.word	0x000109d0
        /*0d5c*/ 	.word	0x0000000b
        /*0d60*/ 	.word	0x00013230
        /*0d64*/ 	.short	0x010a
        /*0d66*/ 	.byte	0x3f
	.zero		1


	//   ....[77]....
        /*0d68*/ 	.word	0x00010a30
        /*0d6c*/ 	.word	0x0000000b
        /*0d70*/ 	.word	0x00013250
        /*0d74*/ 	.short	0x010a
        /*0d76*/ 	.byte	0x3f
	.zero		1


	//   ....[78]....
        /*0d78*/ 	.word	0x00010a90
        /*0d7c*/ 	.word	0x00000006
        /*0d80*/ 	.word	0x00013250
        /*0d84*/ 	.short	0x010a
        /*0d86*/ 	.byte	0x3f
	.zero		1


	//   ....[79]....
        /*0d88*/ 	.word	0x00010ba0
        /*0d8c*/ 	.word	0x00000000
        /*0d90*/ 	.word	0x00013280
        /*0d94*/ 	.short	0x010a
        /*0d96*/ 	.byte	0x3f
	.zero		1


	//   ....[80]....
        /*0d98*/ 	.word	0x00011300
        /*0d9c*/ 	.word	0x00000000
        /*0da0*/ 	.word	0x00013240
        /*0da4*/ 	.short	0x010a
        /*0da6*/ 	.byte	0x3f
	.zero		1


	//   ....[81]....
        /*0da8*/ 	.word	0x00012110
        /*0dac*/ 	.word	0x00000010
        /*0db0*/ 	.word	0x00013220
        /*0db4*/ 	.short	0x010a
        /*0db6*/ 	.byte	0x3f
	.zero		1


	//   ....[82]....
        /*0db8*/ 	.word	0x00012160
        /*0dbc*/ 	.word	0x00000000
        /*0dc0*/ 	.word	0x00013280
        /*0dc4*/ 	.short	0x010a
        /*0dc6*/ 	.byte	0x3f
	.zero		1


	//   ....[83]....
        /*0dc8*/ 	.word	0x00012820
        /*0dcc*/ 	.word	0x00000000
        /*0dd0*/ 	.word	0x00013240
        /*0dd4*/ 	.short	0x010a
        /*0dd6*/ 	.byte	0x3f
	.zero		1


	//   ....[84]....
        /*0dd8*/ 	.word	0x00012de0
        /*0ddc*/ 	.word	0x00000002
        /*0de0*/ 	.word	0x00013270
        /*0de4*/ 	.short	0x010a
        /*0de6*/ 	.byte	0x3f
	.zero		1


	//   ....[85]....
        /*0de8*/ 	.word	0x00012e30
        /*0dec*/ 	.word	0x00000002
        /*0df0*/ 	.word	0x00013260
        /*0df4*/ 	.short	0x010a
        /*0df6*/ 	.byte	0x3f
	.zero		1


	//   ....[86]....
        /*0df8*/ 	.word	0x00012e80
        /*0dfc*/ 	.word	0x00000000
        /*0e00*/ 	.word	0x00013270
        /*0e04*/ 	.short	0x010a
        /*0e06*/ 	.byte	0x3f
	.zero		1


	//   ....[87]....
        /*0e08*/ 	.word	0x00012ed0
        /*0e0c*/ 	.word	0x00000000
        /*0e10*/ 	.word	0x00013260
        /*0e14*/ 	.short	0x010a
        /*0e16*/ 	.byte	0x3f
	.zero		1


	//   ....[88]....
        /*0e18*/ 	.word	0x00012f20
        /*0e1c*/ 	.word	0x00000005
        /*0e20*/ 	.word	0x00013220
        /*0e24*/ 	.short	0x010a
        /*0e26*/ 	.byte	0x3f
	.zero		1


	//   ....[89]....
        /*0e28*/ 	.word	0x000130c0
        /*0e2c*/ 	.word	0x00000004
        /*0e30*/ 	.word	0x00013240
        /*0e34*/ 	.short	0x010a
        /*0e36*/ 	.byte	0x3f
	.zero		1


	//   ....[90]....
        /*0e38*/ 	.word	0x00013110
        /*0e3c*/ 	.word	0x00000005
        /*0e40*/ 	.word	0x00013240
        /*0e44*/ 	.short	0x010a
        /*0e46*/ 	.byte	0x3f
	.zero		1


	//   ....[91]....
        /*0e48*/ 	.word	0x00013160
        /*0e4c*/ 	.word	0x00000004
        /*0e50*/ 	.word	0x00013260
        /*0e54*/ 	.short	0x010a
        /*0e56*/ 	.byte	0x3f
	.zero		1


	//   ....[92]....
        /*0e58*/ 	.word	0x000131b0
        /*0e5c*/ 	.word	0x00000005
        /*0e60*/ 	.word	0x00013260
        /*0e64*/ 	.short	0x010a
        /*0e66*/ 	.byte	0x3f
	.zero		1


	//   ....[93]....
        /*0e68*/ 	.word	0x00013200
        /*0e6c*/ 	.word	0x00000004
        /*0e70*/ 	.word	0x00013280
        /*0e74*/ 	.short	0x010a
        /*0e76*/ 	.byte	0x3f
	.zero		1


	//----- nvinfo : EIATTR_NUM_MBARRIERS
	.align		4
.L_1574:
        /*0e78*/ 	.byte	0x03, 0x38
        /*0e7a*/ 	.short	0x0016


	//----- nvinfo : EIATTR_EXIT_INSTR_OFFSETS
	.align		4
        /*0e7c*/ 	.byte	0x04, 0x1c
        /*0e7e*/ 	.short	(.L_1576 - .L_1575)


	//   ....[0]....
.L_1575:
        /*0e80*/ 	.word	0x00000960


	//   ....[1]....
        /*0e84*/ 	.word	0x0000b4a0


	//   ....[2]....
        /*0e88*/ 	.word	0x00010840


	//----- nvinfo : EIATTR_MAX_THREADS
	.align		4
.L_1576:
        /*0e8c*/ 	.byte	0x04, 0x05
        /*0e8e*/ 	.short	(.L_1578 - .L_1577)
.L_1577:
        /*0e90*/ 	.word	0x00000200
        /*0e94*/ 	.word	0x00000001
        /*0e98*/ 	.word	0x00000001


	//----- nvinfo : EIATTR_CRS_STACK_SIZE
	.align		4
.L_1578:
        /*0e9c*/ 	.byte	0x04, 0x1e
        /*0e9e*/ 	.short	(.L_1580 - .L_1579)
.L_1579:
        /*0ea0*/ 	.word	0x00000000


	//----- nvinfo : EIATTR_CBANK_PARAM_SIZE
	.align		4
.L_1580:
        /*0ea4*/ 	.byte	0x03, 0x19
        /*0ea6*/ 	.short	0x0af0


	//----- nvinfo : EIATTR_PARAM_CBANK
	.align		4
        /*0ea8*/ 	.byte	0x04, 0x0a
        /*0eaa*/ 	.short	(.L_1582 - .L_1581)
	.align		4
.L_1581:
        /*0eac*/ 	.word	index@(.nv.constant0._ZN7cutlass13device_kernelIN5flash11enable_sm90INS1_16FlashAttnFwdSm90INS1_25CollectiveMainloopFwdSm90ILi2EN4cute5tupleIJNS5_1CILi1EEES8_S8_EEENS6_IJNS7_ILi192EEENS7_ILi160EEENS7_ILi64EEEEEELi64ENS_12float_e4m3_tEfNS_4arch4Sm90ELb1ELb0ELb0ELb0ELb1ELb0ELb0ELb1ELb1ELb1ELb0ELb0EEENS1_21CollectiveEpilogueFwdINS6_IJSA_SC_SB_EEES9_NS_10bfloat16_tESG_Li384ELb0ELb1ELb0ELb1EEENS1_30DynamicPersistentTileSchedulerILi384ELi128ELb0ELb1ELb1EEEEEEEEEvNT_6ParamsE)
        /*0eb0*/ 	.short	0x0210
        /*0eb2*/ 	.short	0x0af0


	//----- nvinfo : EIATTR_SW_WAR
	.align		4
.L_1582:
        /*0eb4*/ 	.byte	0x04, 0x36
        /*0eb6*/ 	.short	(.L_1584 - .L_1583)
.L_1583:
        /*0eb8*/ 	.word	0x00000008
.L_1584:


//--------------------- .nv.info._ZN7cutlass13device_kernelIN5flash11enable_sm90INS1_16FlashAttnFwdSm90INS1_25CollectiveMainloopFwdSm90ILi2EN4cute5tupleIJNS5_1CILi1EEES8_S8_EEENS6_IJNS7_ILi192EEENS7_ILi160EEENS7_ILi64EEEEEELi64ENS_12float_e4m3_tEfNS_4arch4Sm90ELb1ELb0ELb0ELb1ELb1ELb0ELb0ELb1ELb1ELb1ELb0ELb0EEENS1_21CollectiveEpilogueFwdINS6_IJSA_SC_SB_EEES9_NS_10bfloat16_tESG_Li384ELb1ELb1ELb0ELb1EEENS1_36VarlenDynamicPersistentTileSchedulerILi192ELi160ELi384ELi128ELb0ELb1ELb1ELb1ELb1ELb1EEEEEEEEEvNT_6ParamsE --------------------------
	.section	.nv.info._ZN7cutlass13device_kernelIN5flash11enable_sm90INS1_16FlashAttnFwdSm90INS1_25CollectiveMainloopFwdSm90ILi2EN4cute5tupleIJNS5_1CILi1EEES8_S8_EEENS6_IJNS7_ILi192EEENS7_ILi160EEENS7_ILi64EEEEEELi64ENS_12float_e4m3_tEfNS_4arch4Sm90ELb1ELb0ELb0ELb1ELb1ELb0ELb0ELb1ELb1ELb1ELb0ELb0EEENS1_21CollectiveEpilogueFwdINS6_IJSA_SC_SB_EEES9_NS_10bfloat16_tESG_Li384ELb1ELb1ELb0ELb1EEENS1_36VarlenDynamicPersistentTileSchedulerILi192ELi160ELi384ELi128ELb0ELb1ELb1ELb1ELb1ELb1EEEEEEEEEvNT_6ParamsE,"",@"SHT_CUDA_INFO"
	.sectionflags	@""
	.align	4


	//----- nvinfo : EIATTR_CUDA_API_VERSION
	.align		4
        /*0000*/ 	.byte	0x04, 0x37
        /*0002*/ 	.short	(.L_1586 - .L_1585)
.L_1585:
        /*0004*/ 	.word	0x00000082


	//----- nvinfo : EIATTR_KPARAM_INFO
	.align		4
.L_1586:
        /*0008*/ 	.byte	0x04, 0x17
        /*000a*/ 	.short	(.L_1588 - .L_1587)
.L_1587:
        /*000c*/ 	.word	0x00000000
        /*0010*/ 	.short	0x0000
        /*0012*/ 	.short	0x0070
        /*0014*/ 	.byte	0x00, 0xf0, 0x01, 0x2a


	//----- nvinfo : EIATTR_SPARSE_MMA_MASK
	.align		4
.L_1588:
        /*0018*/ 	.byte	0x03, 0x50
        /*001a*/ 	.short	0x0000


	//----- nvinfo : EIATTR_MAXREG_COUNT
	.align		4
        /*001c*/ 	.byte	0x03, 0x1b
        /*001e*/ 	.short	0x0080


	//----- nvinfo : EIATTR_NUM_BARRIERS
	.align		4
        /*0020*/ 	.byte	0x02, 0x4c
        /*0022*/ 	.byte	0x09
	.zero		1


	//----- nvinfo : EIATTR_EXTERNS
	.align		4
        /*0024*/ 	.byte	0x04, 0x0f
        /*0026*/ 	.short	(.L_1590 - .L_1589)


	//   ....[0]....
	.align		4
.L_1589:
        /*0028*/ 	.word	index@(__assertfail)


	//----- nvinfo : EIATTR_ANNOTATIONS
	.align		4
.L_1590:
        /*002c*/ 	.byte	0x04, 0x55
        /*002e*/ 	.short	(.L_1592 - .L_1591)


	//   ....[0]....
.L_1591:
        /* <DEDUP_REMOVED lines=44> */


	//----- nvinfo : EIATTR_MERCURY_ISA_VERSION
	.align		4
.L_1592:
        /*02e0*/ 	.byte	0x03, 0x5f
        /*02e2*/ 	.short	0x0101


	//----- nvinfo : EIATTR_UNUSED_LOAD_BYTE_OFFSET
	.align		4
        /*02e4*/ 	.byte	0x04, 0x44
        /*02e6*/ 	.short	(.L_1594 - .L_1593)


	//   ....[0]....
.L_1593:
        /*02e8*/ 	.word	0x00000940
        /*02ec*/ 	.word	0x0000fff0


	//   ....[1]....
        /*02f0*/ 	.word	0x00009da0
        /*02f4*/ 	.word	0x0000fff0


	//----- nvinfo : EIATTR_INT_WARP_WIDE_INSTR_OFFSETS
	.align		4
.L_1594:
        /*02f8*/ 	.byte	0x04, 0x31
        /*02fa*/ 	.short	(.L_1596 - .L_1595)


	//   ....[0]....
.L_1595:
        /*02fc*/ 	.word	0x000000c0


	//   ....[1]....
        /*0300*/ 	.word	0x000000d0


	//   ....[2]....
        /*0304*/ 	.word	0x00000170


	//   ....[3]....
        /*0308*/ 	.word	0x0000cfd0


	//   ....[4]....
        /*030c*/ 	.word	0x0000d060


	//   ....[5]....
        /*0310*/ 	.word	0x00010db0


	//   ....[6]....
        /*0314*/ 	.word	0x00010e40


	//----- nvinfo : EIATTR_COOP_GROUP_MASK_REGIDS
	.align		4
.L_1596:
        /*0318*/ 	.byte	0x04, 0x29
        /*031a*/ 	.short	(.L_1598 - .L_1597)


	//   ....[0]....
.L_1597:
        /*031c*/ 	.word	0xffffffff


	//   ....[1]....
        /*0320*/ 	.word	0xffffffff


	//   ....[2]....
        /*0324*/ 	.word	0xffffffff


	//   ....[3]....
        /*0328*/ 	.word	0xffffffff


	//   ....[4]....
        /*032c*/ 	.word	0xffffffff


	//   ....[5]....
        /*0330*/ 	.word	0xffffffff


	//   ....[6]....
        /*0334*/ 	.word	0xffffffff


	//   ....[7]....
        /*0338*/ 	.word	0xffffffff


	//   ....[8]....
        /*033c*/ 	.word	0xffffffff


	//   ....[9]....
        /*0340*/ 	.word	0xffffffff


	//   ....[10]....
        /*0344*/ 	.word	0xffffffff


	//   ....[11]....
        /*0348*/ 	.word	0xffffffff


	//   ....[12]....
        /*034c*/ 	.word	0xffffffff


	//   ....[13]....
        /*0350*/ 	.word	0xffffffff


	//   ....[14]....
        /*0354*/ 	.word	0xffffffff


	//   ....[15]....
        /*0358*/ 	.word	0xffffffff


	//   ....[16]....
        /*035c*/ 	.word	0xffffffff


	//   ....[17]....
        /*0360*/ 	.word	0xffffffff


	//   ....[18]....
        /*0364*/ 	.word	0xffffffff


	//   ....[19]....
        /*0368*/ 	.word	0xffffffff


	//   ....[20]....
        /*036c*/ 	.word	0xffffffff


	//   ....[21]....
        /*0370*/ 	.word	0xffffffff


	//   ....[22]....
        /*0374*/ 	.word	0xffffffff


	//   ....[23]....
        /*0378*/ 	.word	0xffffffff


	//   ....[24]....
        /*037c*/ 	.word	0xffffffff


	//   ....[25]....
        /*0380*/ 	.word	0xffffffff


	//   ....[26]....
        /*0384*/ 	.word	0xffffffff


	//   ....[27]....
        /*0388*/ 	.word	0xffffffff


	//   ....[28]....
        /*038c*/ 	.word	0xffffffff


	//   ....[29]....
        /*0390*/ 	.word	0xffffffff


	//   ....[30]....
        /*0394*/ 	.word	0xffffffff


	//   ....[31]....
        /*0398*/ 	.word	0xffffffff


	//   ....[32]....
        /*039c*/ 	.word	0xffffffff


	//   ....[33]....
        /*03a0*/ 	.word	0xffffffff


	//   ....[34]....
        /*03a4*/ 	.word	0xffffffff


	//   ....[35]....
        /*03a8*/ 	.word	0xffffffff


	//   ....[36]....
        /*03ac*/ 	.word	0xffffffff


	//   ....[37]....
        /*03b0*/ 	.word	0xffffffff


	//   ....[38]....
        /*03b4*/ 	.word	0xffffffff


	//   ....[39]....
        /*03b8*/ 	.word	0xffffffff


	//   ....[40]....
        /*03bc*/ 	.word	0xffffffff


	//   ....[41]....
        /*03c0*/ 	.word	0xffffffff


	//   ....[42]....
        /*03c4*/ 	.word	0xffffffff


	//   ....[43]....
        /*03c8*/ 	.word	0xffffffff


	//   ....[44]....
        /*03cc*/ 	.word	0xffffffff


	//   ....[45]....
        /*03d0*/ 	.word	0xffffffff


	//   ....[46]....
        /*03d4*/ 	.word	0xffffffff


	//   ....[47]....
        /*03d8*/ 	.word	0xffffffff


	//   ....[48]....
        /*03dc*/ 	.word	0xffffffff


	//   ....[49]....
        /*03e0*/ 	.word	0xffffffff


	//   ....[50]....
        /*03e4*/ 	.word	0xffffffff


	//   ....[51]....
        /*03e8*/ 	.word	0xffffffff


	//   ....[52]....
        /*03ec*/ 	.word	0xffffffff


	//   ....[53]....
        /*03f0*/ 	.word	0xffffffff


	//   ....[54]....
        /*03f4*/ 	.word	0xffffffff


	//   ....[55]....
        /*03f8*/ 	.word	0xffffffff


	//   ....[56]....
        /*03fc*/ 	.word	0xffffffff


	//   ....[57]....
        /*0400*/ 	.word	0xffffffff


	//   ....[58]....
        /*0404*/ 	.word	0xffffffff


	//   ....[59]....
        /*0408*/ 	.word	0xffffffff


	//   ....[60]....
        /*040c*/ 	.word	0xffffffff


	//   ....[61]....
        /*0410*/ 	.word	0xffffffff


	//   ....[62]....
        /*0414*/ 	.word	0xffffffff


	//   ....[63]....
        /*0418*/ 	.word	0xffffffff


	//   ....[64]....
        /*041c*/ 	.word	0xffffffff


	//   ....[65]....
        /*0420*/ 	.word	0xffffffff


	//   ....[66]....
        /*0424*/ 	.word	0xffffffff


	//   ....[67]....
        /*0428*/ 	.word	0xffffffff


	//   ....[68]....
        /*042c*/ 	.word	0xffffffff


	//   ....[69]....
        /*0430*/ 	.word	0xffffffff


	//   ....[70]....
        /*0434*/ 	.word	0xffffffff


	//   ....[71]....
        /*0438*/ 	.word	0xffffffff


	//   ....[72]....
        /*043c*/ 	.word	0xffffffff


	//   ....[73]....
        /*0440*/ 	.word	0xffffffff


	//   ....[74]....
        /*0444*/ 	.word	0xffffffff


	//   ....[75]....
        /*0448*/ 	.word	0xffffffff


	//   ....[76]....
        /*044c*/ 	.word	0xffffffff


	//   ....[77]....
        /*0450*/ 	.word	0xffffffff


	//   ....[78]....
        /*0454*/ 	.word	0xffffffff


	//   ....[79]....
        /*0458*/ 	.word	0xffffffff


	//   ....[80]....
        /*045c*/ 	.word	0xffffffff


	//   ....[81]....
        /*0460*/ 	.word	0xffffffff


	//   ....[82]....
        /*0464*/ 	.word	0xffffffff


	//   ....[83]....
        /*0468*/ 	.word	0xffffffff


	//   ....[84]....
        /*046c*/ 	.word	0xffffffff


	//   ....[85]....
        /*0470*/ 	.word	0xffffffff


	//   ....[86]....
        /*0474*/ 	.word	0xffffffff


	//   ....[87]....
        /*0478*/ 	.word	0xffffffff


	//   ....[88]....
        /*047c*/ 	.word	0xffffffff


	//   ....[89]....
        /*0480*/ 	.word	0xffffffff


	//   ....[90]....
        /*0484*/ 	.word	0xffffffff


	//   ....[91]....
        /*0488*/ 	.word	0xffffffff


	//   ....[92]....
        /*048c*/ 	.word	0xffffffff


	//   ....[93]....
        /*0490*/ 	.word	0xffffffff


	//   ....[94]....
        /*0494*/ 	.word	0xffffffff


	//   ....[95]....
        /*0498*/ 	.word	0xffffffff


	//   ....[96]....
        /*049c*/ 	.word	0xffffffff


	//   ....[97]....
        /*04a0*/ 	.word	0xffffffff


	//   ....[98]....
        /*04a4*/ 	.word	0xffffffff


	//   ....[99]....
        /*04a8*/ 	.word	0xffffffff


	//   ....[100]....
        /*04ac*/ 	.word	0xffffffff


	//   ....[101]....
        /*04b0*/ 	.word	0xffffffff


	//   ....[102]....
        /*04b4*/ 	.word	0xffffffff


	//   ....[103]....
        /*04b8*/ 	.word	0xffffffff


	//   ....[104]....
        /*04bc*/ 	.word	0xffffffff


	//   ....[105]....
        /*04c0*/ 	.word	0xffffffff


	//   ....[106]....
        /*04c4*/ 	.word	0xffffffff


	//   ....[107]....
        /*04c8*/ 	.word	0xffffffff


	//   ....[108]....
        /*04cc*/ 	.word	0xffffffff


	//   ....[109]....
        /*04d0*/ 	.word	0xffffffff


	//   ....[110]....
        /*04d4*/ 	.word	0xffffffff


	//   ....[111]....
        /*04d8*/ 	.word	0xffffffff


	//   ....[112]....
        /*04dc*/ 	.word	0xffffffff


	//   ....[113]....
        /*04e0*/ 	.word	0xffffffff


	//   ....[114]....
        /*04e4*/ 	.word	0xffffffff


	//   ....[115]....
        /*04e8*/ 	.word	0xffffffff


	//   ....[116]....
        /*04ec*/ 	.word	0xffffffff


	//   ....[117]....
        /*04f0*/ 	.word	0xffffffff


	//   ....[118]....
        /*04f4*/ 	.word	0xffffffff


	//   ....[119]....
        /*04f8*/ 	.word	0xffffffff


	//   ....[120]....
        /*04fc*/ 	.word	0xffffffff


	//   ....[121]....
        /*0500*/ 	.word	0xffffffff


	//   ....[122]....
        /*0504*/ 	.word	0xffffffff


	//   ....[123]....
        /*0508*/ 	.word	0xffffffff


	//   ....[124]....
        /*050c*/ 	.word	0xffffffff


	//   ....[125]....
        /*0510*/ 	.word	0xffffffff


	//   ....[126]....
        /*0514*/ 	.word	0xffffffff


	//   ....[127]....
        /*0518*/ 	.word	0xffffffff


	//   ....[128]....
        /*051c*/ 	.word	0xffffffff


	//   ....[129]....
        /*0520*/ 	.word	0xffffffff


	//   ....[130]....
        /*0524*/ 	.word	0xffffffff


	//   ....[131]....
        /*0528*/ 	.word	0xffffffff


	//   ....[132]....
        /*052c*/ 	.word	0xffffffff


	//   ....[133]....
        /*0530*/ 	.word	0xffffffff


	//   ....[134]....
        /*0534*/ 	.word	0xffffffff


	//   ....[135]....
        /*0538*/ 	.word	0xffffffff


	//   ....[136]....
        /*053c*/ 	.word	0xffffffff


	//   ....[137]....
        /*0540*/ 	.word	0xffffffff


	//   ....[138]....
        /*0544*/ 	.word	0xffffffff


	//   ....[139]....
        /*0548*/ 	.word	0xffffffff


	//   ....[140]....
        /*054c*/ 	.word	0xffffffff


	//   ....[141]....
        /*0550*/ 	.word	0xffffffff


	//   ....[142]....
        /*0554*/ 	.word	0xffffffff


	//   ....[143]....
        /*0558*/ 	.word	0xffffffff


	//   ....[144]....
        /*055c*/ 	.word	0xffffffff


	//   ....[145]....
        /*0560*/ 	.word	0xffffffff


	//   ....[146]....
        /*0564*/ 	.word	0xffffffff


	//   ....[147]....
        /*0568*/ 	.word	0xffffffff


	//   ....[148]....
        /*056c*/ 	.word	0xffffffff


	//   ....[149]....
        /*0570*/ 	.word	0x0500000f


	//   ....[150]....
        /*0574*/ 	.word	0x0500000f


	//   ....[151]....
        /*0578*/ 	.word	0x0500000f


	//   ....[152]....
        /*057c*/ 	.word	0x0500000f


	//   ....[153]....
        /*0580*/ 	.word	0x0500000f


	//   ....[154]....
        /*0584*/ 	.word	0x0500000f


	//   ....[155]....
        /*0588*/ 	.word	0x0500000f


	//   ....[156]....
        /*058c*/ 	.word	0x0500000f


	//   ....[157]....
        /*0590*/ 	.word	0x0500000f


	//   ....[158]....
        /*0594*/ 	.word	0x0500000f


	//   ....[159]....
        /*0598*/ 	.word	0x0500000f


	//   ....[160]....
        /*059c*/ 	.word	0x0500000f


	//   ....[161]....
        /*05a0*/ 	.word	0x0500000f


	//   ....[162]....
        /*05a4*/ 	.word	0x0500000f


	//   ....[163]....
        /*05a8*/ 	.word	0x0500000f


	//   ....[164]....
        /*05ac*/ 	.word	0x0500000f


	//   ....[165]....
        /*05b0*/ 	.word	0x0500000f


	//   ....[166]....
        /*05b4*/ 	.word	0x0500000f


	//   ....[167]....
        /*05b8*/ 	.word	0x0500000f


	//   ....[168]....
        /*05bc*/ 	.word	0x0500000f


	//   ....[169]....
        /*05c0*/ 	.word	0x0500000f


	//   ....[170]....
        /*05c4*/ 	.word	0x0500000f


	//   ....[171]....
        /*05c8*/ 	.word	0x0500000f


	//   ....[172]....
        /*05cc*/ 	.word	0x0500000f


	//   ....[173]....
        /*05d0*/ 	.word	0x0500000f


	//   ....[174]....
        /*05d4*/ 	.word	0x0500000f


	//   ....[175]....
        /*05d8*/ 	.word	0x0500000f


	//   ....[176]....
        /*05dc*/ 	.word	0x0500000f


	//   ....[177]....
        /*05e0*/ 	.word	0x0500000f


	//   ....[178]....
        /*05e4*/ 	.word	0x0500000f


	//   ....[179]....
        /*05e8*/ 	.word	0x0500000f


	//   ....[180]....
        /*05ec*/ 	.word	0x0500000f


	//   ....[181]....
        /*05f0*/ 	.word	0x0500000f


	//   ....[182]....
        /*05f4*/ 	.word	0x0500000f


	//   ....[183]....
        /*05f8*/ 	.word	0x0500000f


	//   ....[184]....
        /*05fc*/ 	.word	0x0500000f


	//   ....[185]....
        /*0600*/ 	.word	0x0500000f


	//   ....[186]....
        /*0604*/ 	.word	0x0500000f


	//   ....[187]....
        /*0608*/ 	.word	0x0500000f


	//   ....[188]....
        /*060c*/ 	.word	0x0500000f


	//   ....[189]....
        /*0610*/ 	.word	0x0500000f


	//   ....[190]....
        /*0614*/ 	.word	0x0500000f


	//   ....[191]....
        /*0618*/ 	.word	0x0500000f


	//   ....[192]....
        /*061c*/ 	.word	0x0500000f


	//   ....[193]....
        /*0620*/ 	.word	0x0500000f


	//   ....[194]....
        /*0624*/ 	.word	0x0500000f


	//   ....[195]....
        /*0628*/ 	.word	0x0500000f


	//   ....[196]....
        /*062c*/ 	.word	0x0500000f


	//   ....[197]....
        /*0630*/ 	.word	0x0500000f


	//   ....[198]....
        /*0634*/ 	.word	0x0500000f


	//   ....[199]....
        /*0638*/ 	.word	0x0500000f


	//   ....[200]....
        /*063c*/ 	.word	0x0500000f


	//   ....[201]....
        /*0640*/ 	.word	0x0500000f


	//   ....[202]....
        /*0644*/ 	.word	0x0500000f


	//----- nvinfo : EIATTR_COOP_GROUP_INSTR_OFFSETS
	.align		4
.L_1598:
        /*0648*/ 	.byte	0x04, 0x28
        /*064a*/ 	.short	(.L_1600 - .L_1599)


	//   ....[0]....
.L_1599:
        /*064c*/ 	.word	0x00000070


	//   ....[1]....
        /*0650*/ 	.word	0x000000b0


	//   ....[2]....
        /*0654*/ 	.word	0x000002d0


	//   ....[3]....
        /*0658*/ 	.word	0x00000430


	//   ....[4]....
        /*065c*/ 	.word	0x00000550


	//   ....[5]....
        /*0660*/ 	.word	0x000006b0


	//   ....[6]....
        /*0664*/ 	.word	0x00001720


	//   ....[7]....
        /*0668*/ 	.word	0x00002030


	//   ....[8]....
        /*066c*/ 	.word	0x00002050


	//   ....[9]....
        /*0670*/ 	.word	0x00002900


	//   ....[10]....
        /*0674*/ 	.word	0x000029d0


	//   ....[11]....
        /*0678*/ 	.word	0x00003490


	//   ....[12]....
        /*067c*/ 	.word	0x00003550


	//   ....[13]....
        /*0680*/ 	.word	0x00004ca0


	//   ....[14]....
        /*0684*/ 	.word	0x00005470


	//   ....[15]....
        /*0688*/ 	.word	0x00005490


	//   ....[16]....
        /*068c*/ 	.word	0x000054d0


	//   ....[17]....
        /*0690*/ 	.word	0x000060e0


	//   ....[18]....
        /*0694*/ 	.word	0x00006130


	//   ....[19]....
        /*0698*/ 	.word	0x00007f10


	//   ....[20]....
        /*069c*/ 	.word	0x00007f20


	//   ....[21]....
        /*06a0*/ 	.word	0x00007f50


	//   ....[22]....
        /*06a4*/ 	.word	0x00007f60


	//   ....[23]....
        /*06a8*/ 	.word	0x00009800


	//   ....[24]....
        /*06ac*/ 	.word	0x00009810


	//   ....[25]....
        /*06b0*/ 	.word	0x00009890


	//   ....[26]....
        /*06b4*/ 	.word	0x000098a0


	//   ....[27]....
        /*06b8*/ 	.word	0x0000a2f0


	//   ....[28]....
        /*06bc*/ 	.word	0x0000a300


	//   ....[29]....
        /*06c0*/ 	.word	0x0000a310


	//   ....[30]....
        /*06c4*/ 	.word	0x0000a320


	//   ....[31]....
        /*06c8*/ 	.word	0x0000a330


	//   ....[32]....
        /*06cc*/ 	.word	0x0000a340


	//   ....[33]....
        /*06d0*/ 	.word	0x0000a360


	//   ....[34]....
        /*06d4*/ 	.word	0x0000a370


	//   ....[35]....
        /*06d8*/ 	.word	0x0000a390


	//   ....[36]....
        /*06dc*/ 	.word	0x0000a3a0


	//   ....[37]....
        /*06e0*/ 	.word	0x0000a3d0


	//   ....[38]....
        /*06e4*/ 	.word	0x0000a3e0


	//   ....[39]....
        /*06e8*/ 	.word	0x0000a400


	//   ....[40]....
        /*06ec*/ 	.word	0x0000a410


	//   ....[41]....
        /*06f0*/ 	.word	0x0000a440


	//   ....[42]....
        /*06f4*/ 	.word	0x0000a450


	//   ....[43]....
        /*06f8*/ 	.word	0x0000a8b0


	//   ....[44]....
        /*06fc*/ 	.word	0x0000a8f0


	//   ....[45]....
        /*0700*/ 	.word	0x0000a930


	//   ....[46]....
        /*0704*/ 	.word	0x0000a960


	//   ....[47]....
        /*0708*/ 	.word	0x0000ae30


	//   ....[48]....
        /*070c*/ 	.word	0x0000ae70


	//   ....[49]....
        /*0710*/ 	.word	0x0000aeb0


	//   ....[50]....
        /*0714*/ 	.word	0x0000aee0


	//   ....[51]....
        /*0718*/ 	.word	0x0000af00


	//   ....[52]....
        /*071c*/ 	.word	0x0000af20


	//   ....[53]....
        /*0720*/ 	.word	0x0000af40


	//   ....[54]....
        /*0724*/ 	.word	0x0000af60


	//   ....[55]....
        /*0728*/ 	.word	0x0000b820


	//   ....[56]....
        /*072c*/ 	.word	0x0000b850


	//   ....[57]....
        /*0730*/ 	.word	0x0000b890


	//   ....[58]....
        /*0734*/ 	.word	0x0000b8c0


	//   ....[59]....
        /*0738*/ 	.word	0x0000b8d0


	//   ....[60]....
        /*073c*/ 	.word	0x0000b8e0


	//   ....[61]....
        /*0740*/ 	.word	0x0000b8f0


	//   ....[62]....
        /*0744*/ 	.word	0x0000b910


	//   ....[63]....
        /*0748*/ 	.word	0x0000ba60


	//   ....[64]....
        /*074c*/ 	.word	0x0000bc30


	//   ....[65]....
        /*0750*/ 	.word	0x0000bc60


	//   ....[66]....
        /*0754*/ 	.word	0x0000bc90


	//   ....[67]....
        /*0758*/ 	.word	0x0000bcc0


	//   ....[68]....
        /*075c*/ 	.word	0x0000bcf0


	//   ....[69]....
        /*0760*/ 	.word	0x0000bd30


	//   ....[70]....
        /*0764*/ 	.word	0x0000be80


	//   ....[71]....
        /*0768*/ 	.word	0x0000beb0


	//   ....[72]....
        /*076c*/ 	.word	0x0000bee0


	//   ....[73]....
        /*0770*/ 	.word	0x0000bf10


	//   ....[74]....
        /*0774*/ 	.word	0x0000bf40


	//   ....[75]....
        /*0778*/ 	.word	0x0000bf80


	//   ....[76]....
        /*077c*/ 	.word	0x0000c000


	//   ....[77]....
        /*0780*/ 	.word	0x0000c0a0


	//   ....[78]....
        /*0784*/ 	.word	0x0000c140


	//   ....[79]....
        /*0788*/ 	.word	0x0000e030


	//   ....[80]....
        /*078c*/ 	.word	0x0000e040


	//   ....[81]....
        /*0790*/ 	.word	0x0000e0b0


	//   ....[82]....
        /*0794*/ 	.word	0x0000e0d0


	//   ....[83]....
        /*0798*/ 	.word	0x0000e110


	//   ....[84]....
        /*079c*/ 	.word	0x0000e130


	//   ....[85]....
        /*07a0*/ 	.word	0x0000e140


	//   ....[86]....
        /*07a4*/ 	.word	0x0000e150


	//   ....[87]....
        /*07a8*/ 	.word	0x0000e1e0


	//   ....[88]....
        /*07ac*/ 	.word	0x0000e200


	//   ....[89]....
        /*07b0*/ 	.word	0x0000e690


	//   ....[90]....
        /*07b4*/ 	.word	0x0000e6a0


	//   ....[91]....
        /*07b8*/ 	.word	0x0000e6c0


	//   ....[92]....
        /*07bc*/ 	.word	0x0000e750


	//   ....[93]....
        /*07c0*/ 	.word	0x0000e760


	//   ....[94]....
        /*07c4*/ 	.word	0x0000e7d0


	//   ....[95]....
        /*07c8*/ 	.word	0x0000e7e0


	//   ....[96]....
        /*07cc*/ 	.word	0x0000e7f0


	//   ....[97]....
        /*07d0*/ 	.word	0x0000e800


	//   ....[98]....
        /*07d4*/ 	.word	0x0000e8c0


	//   ....[99]....
        /*07d8*/ 	.word	0x0000f1d0


	//   ....[100]....
        /*07dc*/ 	.word	0x0000f200


	//   ....[101]....
        /*07e0*/ 	.word	0x0000f2a0


	//   ....[102]....
        /*07e4*/ 	.word	0x0000f2c0


	//   ....[103]....
        /*07e8*/ 	.word	0x0000f340


	//   ....[104]....
        /*07ec*/ 	.word	0x0000f360


	//   ....[105]....
        /*07f0*/ 	.word	0x0000f370


	//   ....[106]....
        /*07f4*/ 	.word	0x0000f380


	//   ....[107]....
        /*07f8*/ 	.word	0x0000f480


	//   ....[108]....
        /*07fc*/ 	.word	0x0000f490


	//   ....[109]....
        /*0800*/ 	.word	0x0000f4a0


	//   ....[110]....
        /*0804*/ 	.word	0x0000f4f0


	//   ....[111]....
        /*0808*/ 	.word	0x0000fef0


	//   ....[112]....
        /*080c*/ 	.word	0x0000ff00


	//   ....[113]....
        /*0810*/ 	.word	0x0000ff20


	//   ....[114]....
        /*0814*/ 	.word	0x0000ff70


	//   ....[115]....
        /*0818*/ 	.word	0x0000ff80


	//   ....[116]....
        /*081c*/ 	.word	0x0000ffc0


	//   ....[117]....
        /*0820*/ 	.word	0x0000ffd0


	//   ....[118]....
        /*0824*/ 	.word	0x0000ffe0


	//   ....[119]....
        /*0828*/ 	.word	0x00010020


	//   ....[120]....
        /*082c*/ 	.word	0x00010060


	//   ....[121]....
        /*0830*/ 	.word	0x000104a0


	//   ....[122]....
        /*0834*/ 	.word	0x000104b0


	//   ....[123]....
        /*0838*/ 	.word	0x000104c0


	//   ....[124]....
        /*083c*/ 	.word	0x00010500


	//   ....[125]....
        /*0840*/ 	.word	0x00010510


	//   ....[126]....
        /*0844*/ 	.word	0x00010550


	//   ....[127]....
        /*0848*/ 	.word	0x00010560


	//   ....[128]....
        /*084c*/ 	.word	0x00010570


	//   ....[129]....
        /*0850*/ 	.word	0x000105b0


	//   ....[130]....
        /*0854*/ 	.word	0x000105f0


	//   ....[131]....
        /*0858*/ 	.word	0x000116b0


	//   ....[132]....
        /*085c*/ 	.word	0x000116e0


	//   ....[133]....
        /*0860*/ 	.word	0x00011710


	//   ....[134]....
        /*0864*/ 	.word	0x00011740


	//   ....[135]....
        /*0868*/ 	.word	0x00011750


	//   ....[136]....
        /*086c*/ 	.word	0x00011770


	//   ....[137]....
        /*0870*/ 	.word	0x00011790


	//   ....[138]....
        /*0874*/ 	.word	0x000117d0


	//   ....[139]....
        /*0878*/ 	.word	0x00011910


	//   ....[140]....
        /*087c*/ 	.word	0x00011940


	//   ....[141]....
        /*0880*/ 	.word	0x00011980


	//   ....[142]....
        /*0884*/ 	.word	0x000119b0


	//   ....[143]....
        /*0888*/ 	.word	0x000119e0


	//   ....[144]....
        /*088c*/ 	.word	0x00011a10


	//   ....[145]....
        /*0890*/ 	.word	0x00011ab0


	//   ....[146]....
        /*0894*/ 	.word	0x00011b50


	//   ....[147]....
        /*0898*/ 	.word	0x00011bf0


	//   ....[148]....
        /*089c*/ 	.word	0x000121e0


	//   ....[149]....
        /*08a0*/ 	.word	0x00012820


	//   ....[150]....
        /*08a4*/ 	.word	0x00012910


	//   ....[151]....
        /*08a8*/ 	.word	0x000129a0


	//   ....[152]....
        /*08ac*/ 	.word	0x00012a70


	//   ....[153]....
        /*08b0*/ 	.word	0x00012b20


	//   ....[154]....
        /*08b4*/ 	.word	0x00012bd0


	//   ....[155]....
        /*08b8*/ 	.word	0x00012c70


	//   ....[156]....
        /*08bc*/ 	.word	0x00012d10


	//   ....[157]....
        /*08c0*/ 	.word	0x00012dc0


	//   ....[158]....
        /*08c4*/ 	.word	0x00012e40


	//   ....[159]....
        /*08c8*/ 	.word	0x00012f10


	//   ....[160]....
        /*08cc*/ 	.word	0x00013040


	//   ....[161]....
        /*08d0*/ 	.word	0x000130f0


	//   ....[162]....
        /*08d4*/ 	.word	0x00013170


	//   ....[163]....
        /*08d8*/ 	.word	0x00013260


	//   ....[164]....
        /*08dc*/ 	.word	0x000132c0


	//   ....[165]....
        /*08e0*/ 	.word	0x000133a0


	//   ....[166]....
        /*08e4*/ 	.word	0x00013400


	//   ....[167]....
        /*08e8*/ 	.word	0x000134a0


	//   ....[168]....
        /*08ec*/ 	.word	0x00013540


	//   ....[169]....
        /*08f0*/ 	.word	0x00013610


	//   ....[170]....
        /*08f4*/ 	.word	0x000136c0


	//   ....[171]....
        /*08f8*/ 	.word	0x00013730


	//   ....[172]....
        /*08fc*/ 	.word	0x00013790


	//   ....[173]....
        /*0900*/ 	.word	0x00013880


	//   ....[174]....
        /*0904*/ 	.word	0x000138e0


	//   ....[175]....
        /*0908*/ 	.word	0x000139e0


	//   ....[176]....
        /*090c*/ 	.word	0x00013a40


	//   ....[177]....
        /*0910*/ 	.word	0x00013ae0


	//   ....[178]....
        /*0914*/ 	.word	0x00013ba0


	//   ....[179]....
        /*0918*/ 	.word	0x00013c70


	//   ....[180]....
        /*091c*/ 	.word	0x00013cf0


	//   ....[181]....
        /*0920*/ 	.word	0x00013db0


	//   ....[182]....
        /*0924*/ 	.word	0x00013f00


	//   ....[183]....
        /*0928*/ 	.word	0x00013fb0


	//   ....[184]....
        /*092c*/ 	.word	0x00014060


	//   ....[185]....
        /*0930*/ 	.word	0x00014100


	//   ....[186]....
        /*0934*/ 	.word	0x000141b0


	//   ....[187]....
        /*0938*/ 	.word	0x00014250


	//   ....[188]....
        /*093c*/ 	.word	0x00014300


	//   ....[189]....
        /*0940*/ 	.word	0x000143a0


	//   ....[190]....
        /*0944*/ 	.word	0x00014410


	//   ....[191]....
        /*0948*/ 	.word	0x000144d0


	//   ....[192]....
        /*094c*/ 	.word	0x000145d0


	//   ....[193]....
        /*0950*/ 	.word	0x00014660


	//   ....[194]....
        /*0954*/ 	.word	0x000146c0


	//   ....[195]....
        /*0958*/ 	.word	0x00014770


	//   ....[196]....
        /*095c*/ 	.word	0x000147d0


	//   ....[197]....
        /*0960*/ 	.word	0x00014880


	//   ....[198]....
        /*0964*/ 	.word	0x000148e0


	//   ....[199]....
        /*0968*/ 	.word	0x00014990


	//   ....[200]....
        /*096c*/ 	.word	0x000149f0


	//   ....[201]....
        /*0970*/ 	.word	0x00014aa0


	//   ....[202]....
        /*0974*/ 	.word	0x00014d00


	//----- nvinfo : EIATTR_REG_RECONFIG
	.align		4
.L_1600:
        /*0978*/ 	.byte	0x01, 0x54
	.zero		2


	//----- nvinfo : EIATTR_SYSCALL_OFFSETS
	.align		4
        /*097c*/ 	.byte	0x04, 0x46
        /*097e*/ 	.short	(.L_1602 - .L_1601)


	//   ....[0]....
.L_1601:
        /*0980*/ 	.word	0x00001900


	//   ....[1]....
        /*0984*/ 	.word	0x0000d1c0


	//   ....[2]....
        /*0988*/ 	.word	0x0000d350


	//   ....[3]....
        /*098c*/ 	.word	0x0000d4a0


	//   ....[4]....
        /*0990*/ 	.word	0x0000d5f0


	//   ....[5]....
        /*0994*/ 	.word	0x0000ecc0


	//----- nvinfo : EIATTR_MBARRIER_INSTR_OFFSETS
	.align		4
.L_1602:
        /*0998*/ 	.byte	0x04, 0x39
        /*099a*/ 	.short	(.L_1604 - .L_1603)


	//   ....[0]....
.L_1603:
        /*099c*/ 	.word	0x00000180
        /*09a0*/ 	.word	0x000000ff
        /*09a4*/ 	.word	0x00013200
        /*09a8*/ 	.short	0x0100
        /*09aa*/ 	.byte	0x08
	.zero		1


	//   ....[1]....
        /*09ac*/ 	.word	0x00000190
        /*09b0*/ 	.word	0x000000ff
        /*09b4*/ 	.word	0x00013220
        /*09b8*/ 	.short	0x0100
        /*09ba*/ 	.byte	0x08
	.zero		1


	//   ....[2]....
        /*09bc*/ 	.word	0x00000280
        /*09c0*/ 	.word	0x000000ff
        /*09c4*/ 	.word	0x00013230
        /*09c8*/ 	.short	0x0100
        /*09ca*/ 	.byte	0x08
	.zero		1


	//   ....[3]....
        /*09cc*/ 	.word	0x00000290
        /*09d0*/ 	.word	0x000000ff
        /*09d4*/ 	.word	0x00013240
        /*09d8*/ 	.short	0x0100
        /*09da*/ 	.byte	0x08
	.zero		1


	//   ....[4]....
        /*09dc*/ 	.word	0x000002a0
        /*09e0*/ 	.word	0x000000ff
        /*09e4*/ 	.word	0x00013238
        /*09e8*/ 	.short	0x0100
        /*09ea*/ 	.byte	0x08
	.zero		1


	//   ....[5]....
        /*09ec*/ 	.word	0x000002b0
        /*09f0*/ 	.word	0x000000ff
        /*09f4*/ 	.word	0x00013248
        /*09f8*/ 	.short	0x0100
        /*09fa*/ 	.byte	0x08
	.zero		1


	//   ....[6]....
        /*09fc*/ 	.word	0x000003e0
        /*0a00*/ 	.word	0x000000ff
        /*0a04*/ 	.word	0x00013250
        /*0a08*/ 	.short	0x0100
        /*0a0a*/ 	.byte	0x08
	.zero		1


	//   ....[7]....
        /*0a0c*/ 	.word	0x000003f0
        /*0a10*/ 	.word	0x000000ff
        /*0a14*/ 	.word	0x00013260
        /*0a18*/ 	.short	0x0100
        /*0a1a*/ 	.byte	0x08
	.zero		1


	//   ....[8]....
        /*0a1c*/ 	.word	0x00000400
        /*0a20*/ 	.word	0x000000ff
        /*0a24*/ 	.word	0x00013258
        /*0a28*/ 	.short	0x0100
        /*0a2a*/ 	.byte	0x08
	.zero		1


	//   ....[9]....
        /*0a2c*/ 	.word	0x00000410
        /*0a30*/ 	.word	0x000000ff
        /*0a34*/ 	.word	0x00013268
        /*0a38*/ 	.short	0x0100
        /*0a3a*/ 	.byte	0x08
	.zero		1


	//   ....[10]....
        /*0a3c*/ 	.word	0x00000500
        /*0a40*/ 	.word	0x000000ff
        /*0a44*/ 	.word	0x00013270
        /*0a48*/ 	.short	0x0100
        /*0a4a*/ 	.byte	0x06
	.zero		1


	//   ....[11]....
        /*0a4c*/ 	.word	0x00000510
        /*0a50*/ 	.word	0x000000ff
        /*0a54*/ 	.word	0x00013280
        /*0a58*/ 	.short	0x0100
        /*0a5a*/ 	.byte	0x06
	.zero		1


	//   ....[12]....
        /*0a5c*/ 	.word	0x00000520
        /*0a60*/ 	.word	0x000000ff
        /*0a64*/ 	.word	0x00013278
        /*0a68*/ 	.short	0x0100
        /*0a6a*/ 	.byte	0x06
	.zero		1


	//   ....[13]....
        /*0a6c*/ 	.word	0x00000530
        /*0a70*/ 	.word	0x000000ff
        /*0a74*/ 	.word	0x00013288
        /*0a78*/ 	.short	0x0100
        /*0a7a*/ 	.byte	0x06
	.zero		1


	//   ....[14]....
        /*0a7c*/ 	.word	0x00000660
        /*0a80*/ 	.word	0x000000ff
        /*0a84*/ 	.word	0x00013290
        /*0a88*/ 	.short	0x0100
        /*0a8a*/ 	.byte	0x08
	.zero		1


	//   ....[15]....
        /*0a8c*/ 	.word	0x00000670
        /*0a90*/ 	.word	0x000000ff
        /*0a94*/ 	.word	0x000132a0
        /*0a98*/ 	.short	0x0100
        /*0a9a*/ 	.byte	0x08
	.zero		1


	//   ....[16]....
        /*0a9c*/ 	.word	0x00000680
        /*0aa0*/ 	.word	0x000000ff
        /*0aa4*/ 	.word	0x00013298
        /*0aa8*/ 	.short	0x0100
        /*0aaa*/ 	.byte	0x08
	.zero		1


	//   ....[17]....
        /*0aac*/ 	.word	0x00000690
        /*0ab0*/ 	.word	0x000000ff
        /*0ab4*/ 	.word	0x000132a8
        /*0ab8*/ 	.short	0x0100
        /*0aba*/ 	.byte	0x08
	.zero		1


	//   ....[18]....
        /*0abc*/ 	.word	0x000007e0
        /*0ac0*/ 	.word	0x000000ff
        /*0ac4*/ 	.word	0x000132b0
        /*0ac8*/ 	.short	0x0100
        /*0aca*/ 	.byte	0x08
	.zero		1


	//   ....[19]....
        /*0acc*/ 	.word	0x000007f0
        /*0ad0*/ 	.word	0x000000ff
        /*0ad4*/ 	.word	0x000132c0
        /*0ad8*/ 	.short	0x0100
        /*0ada*/ 	.byte	0x08
	.zero		1


	//   ....[20]....
        /*0adc*/ 	.word	0x00000800
        /*0ae0*/ 	.word	0x000000ff
        /*0ae4*/ 	.word	0x000132b8
        /*0ae8*/ 	.short	0x0100
        /*0aea*/ 	.byte	0x08
	.zero		1


	//   ....[21]....
        /*0aec*/ 	.word	0x00000810
        /*0af0*/ 	.word	0x000000ff
        /*0af4*/ 	.word	0x000132c8
        /*0af8*/ 	.short	0x0100
        /*0afa*/ 	.byte	0x08
	.zero		1


	//   ....[22]....
        /*0afc*/ 	.word	0x00001980
        /*0b00*/ 	.word	0x000000ff
        /*0b04*/ 	.word	0x00013200
        /*0b08*/ 	.short	0x010a
        /*0b0a*/ 	.byte	0x2d
	.zero		1


	//   ....[23]....
        /*0b0c*/ 	.word	0x00001a00
        /*0b10*/ 	.word	0x00000003
        /*0b14*/ 	.word	0x00013230
        /*0b18*/ 	.short	0x010a
        /*0b1a*/ 	.byte	0x3f
	.zero		1


	//   ....[24]....
        /*0b1c*/ 	.word	0x00001a40
        /*0b20*/ 	.word	0x00000003
        /*0b24*/ 	.word	0x00013230
        /*0b28*/ 	.short	0x010a
        /*0b2a*/ 	.byte	0x3f
	.zero		1


	//   ....[25]....
        /*0b2c*/ 	.word	0x000021f0
        /*0b30*/ 	.word	0x000000ff
        /*0b34*/ 	.word	0x00000000
        /*0b38*/ 	.short	0x0101
        /*0b3a*/ 	.byte	0x06
	.zero		1


	//   ....[26]....
        /*0b3c*/ 	.word	0x000044c0
        /*0b40*/ 	.word	0x000000ff
        /*0b44*/ 	.word	0x00013230
        /*0b48*/ 	.short	0x010a
        /*0b4a*/ 	.byte	0x14
	.zero		1


	//   ....[27]....
        /*0b4c*/ 	.word	0x00004500
        /*0b50*/ 	.word	0x000000ff
        /*0b54*/ 	.word	0x00013230
        /*0b58*/ 	.short	0x010a
        /*0b5a*/ 	.byte	0x14
	.zero		1


	//   ....[28]....
        /*0b5c*/ 	.word	0x00004950
        /*0b60*/ 	.word	0x000000ff
        /*0b64*/ 	.word	0x00013250
        /*0b68*/ 	.short	0x010a
        /*0b6a*/ 	.byte	0x0b
	.zero		1


	//   ....[29]....
        /*0b6c*/ 	.word	0x00004990
        /*0b70*/ 	.word	0x000000ff
        /*0b74*/ 	.word	0x00013250
        /*0b78*/ 	.short	0x010a
        /*0b7a*/ 	.byte	0x0b
	.zero		1


	//   ....[30]....
        /*0b7c*/ 	.word	0x00004c40
        /*0b80*/ 	.word	0x000000ff
        /*0b84*/ 	.word	0x00000000
        /*0b88*/ 	.short	0x0101
        /*0b8a*/ 	.byte	0x14
	.zero		1


	//   ....[31]....
        /*0b8c*/ 	.word	0x00006da0
        /*0b90*/ 	.word	0x000000ff
        /*0b94*/ 	.word	0x00000000
        /*0b98*/ 	.short	0x0101
        /*0b9a*/ 	.byte	0x06
	.zero		1


	//   ....[32]....
        /*0b9c*/ 	.word	0x000072d0
        /*0ba0*/ 	.word	0x000000ff
        /*0ba4*/ 	.word	0x00013230
        /*0ba8*/ 	.short	0x010a
        /*0baa*/ 	.byte	0x06
	.zero		1


	//   ....[33]....
        /*0bac*/ 	.word	0x00007310
        /*0bb0*/ 	.word	0x000000ff
        /*0bb4*/ 	.word	0x00013230
        /*0bb8*/ 	.short	0x010a
        /*0bba*/ 	.byte	0x06
	.zero		1


	//   ....[34]....
        /*0bbc*/ 	.word	0x00007760
        /*0bc0*/ 	.word	0x000000ff
        /*0bc4*/ 	.word	0x00013250
        /*0bc8*/ 	.short	0x010a
        /*0bca*/ 	.byte	0x0b
	.zero		1


	//   ....[35]....
        /*0bcc*/ 	.word	0x000077a0
        /*0bd0*/ 	.word	0x000000ff
        /*0bd4*/ 	.word	0x00013250
        /*0bd8*/ 	.short	0x010a
        /*0bda*/ 	.byte	0x0b
	.zero		1


	//   ....[36]....
        /*0bdc*/ 	.word	0x00007ab0
        /*0be0*/ 	.word	0x000000ff
        /*0be4*/ 	.word	0x00000000
        /*0be8*/ 	.short	0x0101
        /*0bea*/ 	.byte	0x06
	.zero		1


	//   ....[37]....
        /*0bec*/ 	.word	0x00009020
        /*0bf0*/ 	.word	0x000000ff
        /*0bf4*/ 	.word	0x00000000
        /*0bf8*/ 	.short	0x0101
        /*0bfa*/ 	.byte	0x06
	.zero		1


	//   ....[38]....
        /*0bfc*/ 	.word	0x000094d0
        /*0c00*/ 	.word	0x000000ff
        /*0c04*/ 	.word	0x00013250
        /*0c08*/ 	.short	0x010a
        /*0c0a*/ 	.byte	0x0e
	.zero		1


	//   ....[39]....
        /*0c0c*/ 	.word	0x00009510
        /*0c10*/ 	.word	0x000000ff
        /*0c14*/ 	.word	0x00013250
        /*0c18*/ 	.short	0x010a
        /*0c1a*/ 	.byte	0x0e
	.zero		1


	//   ....[40]....
        /*0c1c*/ 	.word	0x00009b80
        /*0c20*/ 	.word	0x000000ff
        /*0c24*/ 	.word	0x00000000
        /*0c28*/ 	.short	0x0101
        /*0c2a*/ 	.byte	0x04
	.zero		1


	//   ....[41]....
        /*0c2c*/ 	.word	0x0000ae90
        /*0c30*/ 	.word	0x00000000
        /*0c34*/ 	.word	0x00000000
        /*0c38*/ 	.short	0x0101
        /*0c3a*/ 	.byte	0x3f
	.zero		1


	//   ....[42]....
        /*0c3c*/ 	.word	0x0000dc40
        /*0c40*/ 	.word	0x00000007
        /*0c44*/ 	.word	0x00013280
        /*0c48*/ 	.short	0x010a
        /*0c4a*/ 	.byte	0x3f
	.zero		1


	//   ....[43]....
        /*0c4c*/ 	.word	0x0000e320
        /*0c50*/ 	.word	0x00000007
        /*0c54*/ 	.word	0x00013270
        /*0c58*/ 	.short	0x0107
        /*0c5a*/ 	.byte	0x3f
	.zero		1


	//   ....[44]....
        /*0c5c*/ 	.word	0x0000e3e0
        /*0c60*/ 	.word	0x00000007
        /*0c64*/ 	.word	0x00013270
        /*0c68*/ 	.short	0x0101
        /*0c6a*/ 	.byte	0x3f
	.zero		1


	//   ....[45]....
        /*0c6c*/ 	.word	0x0000e430
        /*0c70*/ 	.word	0x00000007
        /*0c74*/ 	.word	0x00013240
        /*0c78*/ 	.short	0x010a
        /*0c7a*/ 	.byte	0x3f
	.zero		1


	//   ....[46]....
        /*0c7c*/ 	.word	0x0000e9d0
        /*0c80*/ 	.word	0x00000007
        /*0c84*/ 	.word	0x00013230
        /*0c88*/ 	.short	0x0107
        /*0c8a*/ 	.byte	0x3f
	.zero		1


	//   ....[47]....
        /*0c8c*/ 	.word	0x0000eaa0
        /*0c90*/ 	.word	0x00000007
        /*0c94*/ 	.word	0x00013230
        /*0c98*/ 	.short	0x0101
        /*0c9a*/ 	.byte	0x3f
	.zero		1


	//   ....[48]....
        /*0c9c*/ 	.word	0x0000f590
        /*0ca0*/ 	.word	0x00000016
        /*0ca4*/ 	.word	0x00013200
        /*0ca8*/ 	.short	0x0107
        /*0caa*/ 	.byte	0x3f
	.zero		1


	//   ....[49]....
        /*0cac*/ 	.word	0x0000f680
        /*0cb0*/ 	.word	0x00000016
        /*0cb4*/ 	.word	0x00013200
        /*0cb8*/ 	.short	0x0101
        /*0cba*/ 	.byte	0x3f
	.zero		1


	//   ....[50]....
        /*0cbc*/ 	.word	0x0000f6a0
        /*0cc0*/ 	.word	0x00000016
        /*0cc4*/ 	.word	0x00013220
        /*0cc8*/ 	.short	0x010a
        /*0cca*/ 	.byte	0x3f
	.zero		1


	//   ....[51]....
        /*0ccc*/ 	.word	0x0000fc00
        /*0cd0*/ 	.word	0x00000000
        /*0cd4*/ 	.word	0x00013280
        /*0cd8*/ 	.short	0x010a
        /*0cda*/ 	.byte	0x3f
	.zero		1


	//   ....[52]....
        /*0cdc*/ 	.word	0x00010110
        /*0ce0*/ 	.word	0x00000000
        /*0ce4*/ 	.word	0x00013270
        /*0ce8*/ 	.short	0x0107
        /*0cea*/ 	.byte	0x3f
	.zero		1


	//   ....[53]....
        /*0cec*/ 	.word	0x000101d0
        /*0cf0*/ 	.word	0x00000000
        /*0cf4*/ 	.word	0x00013270
        /*0cf8*/ 	.short	0x0101
        /*0cfa*/ 	.byte	0x3f
	.zero		1


	//   ....[54]....
        /*0cfc*/ 	.word	0x00010220
        /*0d00*/ 	.word	0x00000000
        /*0d04*/ 	.word	0x00013240
        /*0d08*/ 	.short	0x010a
        /*0d0a*/ 	.byte	0x3f
	.zero		1


	//   ....[55]....
        /*0d0c*/ 	.word	0x00010670
        /*0d10*/ 	.word	0x00000000
        /*0d14*/ 	.word	0x00013230
        /*0d18*/ 	.short	0x0107
        /*0d1a*/ 	.byte	0x3f
	.zero		1


	//   ....[56]....
        /*0d1c*/ 	.word	0x00010730
        /*0d20*/ 	.word	0x00000000
        /*0d24*/ 	.word	0x00013230
        /*0d28*/ 	.short	0x0101
        /*0d2a*/ 	.byte	0x3f
	.zero		1


	//   ....[57]....
        /*0d2c*/ 	.word	0x000107c0
        /*0d30*/ 	.word	0x00000002
        /*0d34*/ 	.word	0x00013270
        /*0d38*/ 	.short	0x010a
        /*0d3a*/ 	.byte	0x3f
	.zero		1


	//   ....[58]....
        /*0d3c*/ 	.word	0x00010850
        /*0d40*/ 	.word	0x00000002
        /*0d44*/ 	.word	0x00013260
        /*0d48*/ 	.short	0x010a
        /*0d4a*/ 	.byte	0x3f
	.zero		1


	//   ....[59]....
        /*0d4c*/ 	.word	0x00010c80
        /*0d50*/ 	.word	0x00000002
        /*0d54*/ 	.word	0x00013250
        /*0d58*/ 	.short	0x0101
        /*0d5a*/ 	.byte	0x3f
	.zero		1


	//   ....[60]....
        /*0d5c*/ 	.word	0x00010d10
        /*0d60*/ 	.word	0x00000002
        /*0d64*/ 	.word	0x00000000
        /*0d68*/ 	.short	0x0101
        /*0d6a*/ 	.byte	0x3f
	.zero		1


	//   ....[61]....
        /*0d6c*/ 	.word	0x00010ef0
        /*0d70*/ 	.word	0x00000000
        /*0d74*/ 	.word	0x00013270
        /*0d78*/ 	.short	0x010a
        /*0d7a*/ 	.byte	0x3f
	.zero		1


	//   ....[62]....
        /*0d7c*/ 	.word	0x00010f80
        /*0d80*/ 	.word	0x00000000
        /*0d84*/ 	.word	0x00013260
        /*0d88*/ 	.short	0x010a
        /*0d8a*/ 	.byte	0x3f
	.zero		1


	//   ....[63]....
        /*0d8c*/ 	.word	0x000113d0
        /*0d90*/ 	.word	0x00000000
        /*0d94*/ 	.word	0x00013250
        /*0d98*/ 	.short	0x0101
        /*0d9a*/ 	.byte	0x3f
	.zero		1


	//   ....[64]....
        /*0d9c*/ 	.word	0x00011450
        /*0da0*/ 	.word	0x00000000
        /*0da4*/ 	.word	0x00000000
        /*0da8*/ 	.short	0x0101
        /*0daa*/ 	.byte	0x3f
	.zero		1


	//   ....[65]....
        /*0dac*/ 	.word	0x00012160
        /*0db0*/ 	.word	0x00000005
        /*0db4*/ 	.word	0x00013220
        /*0db8*/ 	.short	0x010a
        /*0dba*/ 	.byte	0x3f
	.zero		1


	//   ....[66]....
        /*0dbc*/ 	.word	0x00012300
        /*0dc0*/ 	.word	0x00000004
        /*0dc4*/ 	.word	0x00013240
        /*0dc8*/ 	.short	0x010a
        /*0dca*/ 	.byte	0x3f
	.zero		1


	//   ....[67]....
        /*0dcc*/ 	.word	0x000123b0
        /*0dd0*/ 	.word	0x00000005
        /*0dd4*/ 	.word	0x00013240
        /*0dd8*/ 	.short	0x010a
        /*0dda*/ 	.byte	0x3f
	.zero		1


	//   ....[68]....
        /*0ddc*/ 	.word	0x000123f0
        /*0de0*/ 	.word	0x00000004
        /*0de4*/ 	.word	0x00013260
        /*0de8*/ 	.short	0x010a
        /*0dea*/ 	.byte	0x3f
	.zero		1


	//   ....[69]....
        /*0dec*/ 	.word	0x00012430
        /*0df0*/ 	.word	0x00000005
        /*0df4*/ 	.word	0x00013260
        /*0df8*/ 	.short	0x010a
        /*0dfa*/ 	.byte	0x3f
	.zero		1


	//   ....[70]....
        /*0dfc*/ 	.word	0x00012470
        /*0e00*/ 	.word	0x00000004
        /*0e04*/ 	.word	0x00013280
        /*0e08*/ 	.short	0x010a
        /*0e0a*/ 	.byte	0x3f
	.zero		1


	//   ....[71]....
        /*0e0c*/ 	.word	0x000124b0
        /*0e10*/ 	.word	0x00000005
        /*0e14*/ 	.word	0x00013280
        /*0e18*/ 	.short	0x010a
        /*0e1a*/ 	.byte	0x3f
	.zero		1


	//   ....[72]....
        /*0e1c*/ 	.word	0x00012520
        /*0e20*/ 	.word	0x00000003
        /*0e24*/ 	.word	0x00013200
        /*0e28*/ 	.short	0x010a
        /*0e2a*/ 	.byte	0x3f
	.zero		1


	//   ....[73]....
        /*0e2c*/ 	.word	0x00012570
        /*0e30*/ 	.word	0x00000003
        /*0e34*/ 	.word	0x00013230
        /*0e38*/ 	.short	0x010a
        /*0e3a*/ 	.byte	0x3f
	.zero		1


	//   ....[74]....
        /*0e3c*/ 	.word	0x000125d0
        /*0e40*/ 	.word	0x00000009
        /*0e44*/ 	.word	0x00013230
        /*0e48*/ 	.short	0x010a
        /*0e4a*/ 	.byte	0x3f
	.zero		1


	//   ....[75]....
        /*0e4c*/ 	.word	0x00012630
        /*0e50*/ 	.word	0x00000009
        /*0e54*/ 	.word	0x00013250
        /*0e58*/ 	.short	0x010a
        /*0e5a*/ 	.byte	0x3f
	.zero		1


	//   ....[76]....
        /*0e5c*/ 	.word	0x00012690
        /*0e60*/ 	.word	0x0000000b
        /*0e64*/ 	.word	0x00013230
        /*0e68*/ 	.short	0x010a
        /*0e6a*/ 	.byte	0x3f
	.zero		1


	//   ....[77]....
        /*0e6c*/ 	.word	0x000126f0
        /*0e70*/ 	.word	0x0000000b
        /*0e74*/ 	.word	0x00013250
        /*0e78*/ 	.short	0x010a
        /*0e7a*/ 	.byte	0x3f
	.zero		1


	//   ....[78]....
        /*0e7c*/ 	.word	0x00012750
        /*0e80*/ 	.word	0x00000006
        /*0e84*/ 	.word	0x00013250
        /*0e88*/ 	.short	0x010a
        /*0e8a*/ 	.byte	0x3f
	.zero		1


	//   ....[79]....
        /*0e8c*/ 	.word	0x00012860
        /*0e90*/ 	.word	0x00000007
        /*0e94*/ 	.word	0x00013280
        /*0e98*/ 	.short	0x010a
        /*0e9a*/ 	.byte	0x3f
	.zero		1


	//   ....[80]....
        /*0e9c*/ 	.word	0x00012f90
        /*0ea0*/ 	.word	0x00000007
        /*0ea4*/ 	.word	0x00013240
        /*0ea8*/ 	.short	0x010a
        /*0eaa*/ 	.byte	0x3f
	.zero		1


	//   ....[81]....
        /*0eac*/ 	.word	0x00013df0
        /*0eb0*/ 	.word	0x00000016
        /*0eb4*/ 	.word	0x00013220
        /*0eb8*/ 	.short	0x010a
        /*0eba*/ 	.byte	0x3f
	.zero		1


	//   ....[82]....
        /*0ebc*/ 	.word	0x00013e50
        /*0ec0*/ 	.word	0x00000000
        /*0ec4*/ 	.word	0x00013280
        /*0ec8*/ 	.short	0x010a
        /*0eca*/ 	.byte	0x3f
	.zero		1


	//   ....[83]....
        /*0ecc*/ 	.word	0x00014520
        /*0ed0*/ 	.word	0x00000000
        /*0ed4*/ 	.word	0x00013240
        /*0ed8*/ 	.short	0x010a
        /*0eda*/ 	.byte	0x3f
	.zero		1


	//   ....[84]....
        /*0edc*/ 	.word	0x00014ae0
        /*0ee0*/ 	.word	0x00000002
        /*0ee4*/ 	.word	0x00013270
        /*0ee8*/ 	.short	0x010a
        /*0eea*/ 	.byte	0x3f
	.zero		1


	//   ....[85]....
        /*0eec*/ 	.word	0x00014b30
        /*0ef0*/ 	.word	0x00000002
        /*0ef4*/ 	.word	0x00013260
        /*0ef8*/ 	.short	0x010a
        /*0efa*/ 	.byte	0x3f
	.zero		1


	//   ....[86]....
        /*0efc*/ 	.word	0x00014b80
        /*0f00*/ 	.word	0x00000000
        /*0f04*/ 	.word	0x00013270
        /*0f08*/ 	.short	0x010a
        /*0f0a*/ 	.byte	0x3f
	.zero		1


	//   ....[87]....
        /*0f0c*/ 	.word	0x00014bd0
        /*0f10*/ 	.word	0x00000000
        /*0f14*/ 	.word	0x00013260
        /*0f18*/ 	.short	0x010a
        /*0f1a*/ 	.byte	0x3f
	.zero		1


	//   ....[88]....
        /*0f1c*/ 	.word	0x00014c20
        /*0f20*/ 	.word	0x00000005
        /*0f24*/ 	.word	0x00013220
        /*0f28*/ 	.short	0x010a
        /*0f2a*/ 	.byte	0x3f
	.zero		1


	//   ....[89]....
        /*0f2c*/ 	.word	0x00014dc0
        /*0f30*/ 	.word	0x00000004
        /*0f34*/ 	.word	0x00013240
        /*0f38*/ 	.short	0x010a
        /*0f3a*/ 	.byte	0x3f
	.zero		1


	//   ....[90]....
        /*0f3c*/ 	.word	0x00014e10
        /*0f40*/ 	.word	0x00000005
        /*0f44*/ 	.word	0x00013240
        /*0f48*/ 	.short	0x010a
        /*0f4a*/ 	.byte	0x3f
	.zero		1


	//   ....[91]....
        /*0f4c*/ 	.word	0x00014e60
        /*0f50*/ 	.word	0x00000004
        /*0f54*/ 	.word	0x00013260
        /*0f58*/ 	.short	0x010a
        /*0f5a*/ 	.byte	0x3f
	.zero		1


	//   ....[92]....
        /*0f5c*/ 	.word	0x00014eb0
        /*0f60*/ 	.word	0x00000005
        /*0f64*/ 	.word	0x00013260
        /*0f68*/ 	.short	0x010a
        /*0f6a*/ 	.byte	0x3f
	.zero		1


	//   ....[93]....
        /*0f6c*/ 	.word	0x00014f00
        /*0f70*/ 	.word	0x00000004
        /*0f74*/ 	.word	0x00013280
        /*0f78*/ 	.short	0x010a
        /*0f7a*/ 	.byte	0x3f
	.zero		1


	//----- nvinfo : EIATTR_NUM_MBARRIERS
	.align		4
.L_1604:
        /*0f7c*/ 	.byte	0x03, 0x38
        /*0f7e*/ 	.short	0x0016


	//----- nvinfo : EIATTR_EXIT_INSTR_OFFSETS
	.align		4
        /*0f80*/ 	.byte	0x04, 0x1c
        /*0f82*/ 	.short	(.L_1606 - .L_1605)


	//   ....[0]....
.L_1605:
        /*0f84*/ 	.word	0x00000980


	//   ....[1]....
        /*0f88*/ 	.word	0x0000ba10


	//   ....[2]....
        /*0f8c*/ 	.word	0x00012500


	//----- nvinfo : EIATTR_MAX_THREADS
	.align		4
.L_1606:
        /*0f90*/ 	.byte	0x04, 0x05
        /*0f92*/ 	.short	(.L_1608 - .L_1607)
.L_1607:
        /*0f94*/ 	.word	0x00000200
        /*0f98*/ 	.word	0x00000001
        /*0f9c*/ 	.word	0x00000001


	//----- nvinfo : EIATTR_CRS_STACK_SIZE
	.align		4
.L_1608:
        /*0fa0*/ 	.byte	0x04, 0x1e
        /*0fa2*/ 	.short	(.L_1610 - .L_1609)
.L_1609:
        /*0fa4*/ 	.word	0x00000000


	//----- nvinfo : EIATTR_CBANK_PARAM_SIZE
	.align		4
.L_1610:
        /*0fa8*/ 	.byte	0x03, 0x19
        /*0faa*/ 	.short	0x0af0


	//----- nvinfo : EIATTR_PARAM_CBANK
	.align		4
        /*0fac*/ 	.byte	0x04, 0x0a
        /*0fae*/ 	.short	(.L_1612 - .L_1611)
	.align		4
.L_1611:
        /*0fb0*/ 	.word	index@(.nv.constant0._ZN7cutlass13device_kernelIN5flash11enable_sm90INS1_16FlashAttnFwdSm90INS1_25CollectiveMainloopFwdSm90ILi2EN4cute5tupleIJNS5_1CILi1EEES8_S8_EEENS6_IJNS7_ILi192EEENS7_ILi160EEENS7_ILi64EEEEEELi64ENS_12float_e4m3_tEfNS_4arch4Sm90ELb1ELb0ELb0ELb1ELb1ELb0ELb0ELb1ELb1ELb1ELb0ELb0EEENS1_21CollectiveEpilogueFwdINS6_IJSA_SC_SB_EEES9_NS_10bfloat16_tESG_Li384ELb1ELb1ELb0ELb1EEENS1_36VarlenDynamicPersistentTileSchedulerILi192ELi160ELi384ELi128ELb0ELb1ELb1ELb1ELb1ELb1EEEEEEEEEvNT_6ParamsE)
        /*0fb4*/ 	.short	0x0210
        /*0fb6*/ 	.short	0x0af0


	//----- nvinfo : EIATTR_SW_WAR
	.align		4
.L_1612:
        /*0fb8*/ 	.byte	0x04, 0x36
        /*0fba*/ 	.short	(.L_1614 - .L_1613)
.L_1613:
        /*0fbc*/ 	.word	0x00000008
.L_1614:


//--------------------- .nv.info._ZN7cutlass13device_kernelIN5flash11enable_sm90INS1_16FlashAttnFwdSm90INS1_25CollectiveMainloopFwdSm90ILi2EN4cute5tupleIJNS5_1CILi1EEES8_S8_EEENS6_IJNS7_ILi192EEENS7_ILi160EEENS7_ILi64EEEEEELi64ENS_12float_e4m3_tEfNS_4arch4Sm90ELb1ELb0ELb0ELb1ELb1ELb1ELb0ELb1ELb1ELb1ELb0ELb0EEENS1_21CollectiveEpilogueFwdINS6_IJSA_SC_SB_EEES9_NS_10bfloat16_tESG_Li384ELb1ELb1ELb0ELb1EEENS1_36VarlenDynamicPersistentTileSchedulerILi192ELi160ELi384ELi128ELb0ELb1ELb1ELb1ELb1ELb1EEEEEEEEEvNT_6ParamsE --------------------------
	.section	.nv.info._ZN7cutlass13device_kernelIN5flash11enable_sm90INS1_16FlashAttnFwdSm90INS1_25CollectiveMainloopFwdSm90ILi2EN4cute5tupleIJNS5_1CILi1EEES8_S8_EEENS6_IJNS7_ILi192EEENS7_ILi160EEENS7_ILi64EEEEEELi64ENS_12float_e4m3_tEfNS_4arch4Sm90ELb1ELb0ELb0ELb1ELb1ELb1ELb0ELb1ELb1ELb1ELb0ELb0EEENS1_21CollectiveEpilogueFwdINS6_IJSA_SC_SB_EEES9_NS_10bfloat16_tESG_Li384ELb1ELb1ELb0ELb1EEENS1_36VarlenDynamicPersistentTileSchedulerILi192ELi160ELi384ELi128ELb0ELb1ELb1ELb1ELb1ELb1EEEEEEEEEvNT_6ParamsE,"",@"SHT_CUDA_INFO"
	.sectionflags	@""
	.align	4


	//----- nvinfo : EIATTR_CUDA_API_VERSION
	.align		4
        /*0000*/ 	.byte	0x04, 0x37
        /*0002*/ 	.short	(.L_1616 - .L_1615)
.L_1615:
        /*0004*/ 	.word	0x00000082


	//----- nvinfo : EIATTR_KPARAM_INFO
	.align		4
.L_1616:
        /*0008*/ 	.byte	0x04, 0x17
        /*000a*/ 	.short	(.L_1618 - .L_1617)
.L_1617:
        /*000c*/ 	.word	0x00000000
        /*0010*/ 	.short	0x0000
        /*0012*/ 	.short	0x0070
        /*0014*/ 	.byte	0x00, 0xf0, 0x01, 0x2a


	//----- nvinfo : EIATTR_SPARSE_MMA_MASK
	.align		4
.L_1618:
        /*0018*/ 	.byte	0x03, 0x50
        /*001a*/ 	.short	0x0000


	//----- nvinfo : EIATTR_MAXREG_COUNT
	.align		4
        /*001c*/ 	.byte	0x03, 0x1b
        /*001e*/ 	.short	0x0080


	//----- nvinfo : EIATTR_NUM_BARRIERS
	.align		4
        /*0020*/ 	.byte	0x02, 0x4c
        /*0022*/ 	.byte	0x10
	.zero		1


	//----- nvinfo : EIATTR_EXTERNS
	.align		4
        /*0024*/ 	.byte	0x04, 0x0f
        /*0026*/ 	.short	(.L_1620 - .L_1619)


	//   ....[0]....
	.align		4
.L_1619:
        /*0028*/ 	.word	index@(__assertfail)


	//----- nvinfo : EIATTR_ANNOTATIONS
	.align		4
.L_1620:
        /*002c*/ 	.byte	0x04, 0x55
        /*002e*/ 	.short	(.L_1622 - .L_1621)


	//   ....[0]....
.L_1621:
        /* <DEDUP_REMOVED lines=140> */


	//----- nvinfo : EIATTR_MERCURY_ISA_VERSION
	.align		4
.L_1622:
        /*08d8*/ 	.byte	0x03, 0x5f
        /*08da*/ 	.short	0x0101


	//----- nvinfo : EIATTR_UNUSED_LOAD_BYTE_OFFSET
	.align		4
        /*08dc*/ 	.byte	0x04, 0x44
        /*08de*/ 	.short	(.L_1624 - .L_1623)


	//   ....[0]....
.L_1623:
        /*08e0*/ 	.word	0x00000a40
        /*08e4*/ 	.word	0x0000fff0


	//   ....[1]....
        /*08e8*/ 	.word	0x000112f0
        /*08ec*/ 	.word	0x0000fff0


	//----- nvinfo : EIATTR_INT_WARP_WIDE_INSTR_OFFSETS
	.align		4
.L_1624:
        /*08f0*/ 	.byte	0x04, 0x31
        /*08f2*/ 	.short	(.L_1626 - .L_1625)


	//   ....[0]....
.L_1625:
        /*08f4*/ 	.word	0x00000120


	//   ....[1]....
        /*08f8*/ 	.word	0x000001c0


	//   ....[2]....
        /*08fc*/ 	.word	0x00000230


	//   ....[3]....
        /*0900*/ 	.word	0x00015500


	//   ....[4]....
        /*0904*/ 	.word	0x00015590


	//   ....[5]....
        /*0908*/ 	.word	0x000192b0


	//   ....[6]....
        /*090c*/ 	.word	0x00019340


	//----- nvinfo : EIATTR_COOP_GROUP_MASK_REGIDS
	.align		4
.L_1626:
        /*0910*/ 	.byte	0x04, 0x29
        /*0912*/ 	.short	(.L_1628 - .L_1627)


	//   ....[0]....
.L_1627:
        /*0914*/ 	.word	0xffffffff


	//   ....[1]....
        /*0918*/ 	.word	0xffffffff


	//   ....[2]....
        /*091c*/ 	.word	0xffffffff


	//   ....[3]....
        /*0920*/ 	.word	0xffffffff


	//   ....[4]....
        /*0924*/ 	.word	0xffffffff


	//   ....[5]....
        /*0928*/ 	.word	0xffffffff


	//   ....[6]....
        /*092c*/ 	.word	0xffffffff


	//   ....[7]....
        /*0930*/ 	.word	0xffffffff


	//   ....[8]....
        /*0934*/ 	.word	0xffffffff


	//   ....[9]....
        /*0938*/ 	.word	0xffffffff


	//   ....[10]....
        /*093c*/ 	.word	0xffffffff


	//   ....[11]....
        /*0940*/ 	.word	0xffffffff


	//   ....[12]....
        /*0944*/ 	.word	0xffffffff


	//   ....[13]....
        /*0948*/ 	.word	0xffffffff


	//   ....[14]....
        /*094c*/ 	.word	0xffffffff


	//   ....[15]....
        /*0950*/ 	.word	0xffffffff


	//   ....[16]....
        /*0954*/ 	.word	0xffffffff


	//   ....[17]....
        /*0958*/ 	.word	0xffffffff


	//   ....[18]....
        /*095c*/ 	.word	0xffffffff


	//   ....[19]....
        /*0960*/ 	.word	0xffffffff


	//   ....[20]....
        /*0964*/ 	.word	0xffffffff


	//   ....[21]....
        /*0968*/ 	.word	0xffffffff


	//   ....[22]....
        /*096c*/ 	.word	0xffffffff


	//   ....[23]....
        /*0970*/ 	.word	0xffffffff


	//   ....[24]....
        /*0974*/ 	.word	0xffffffff


	//   ....[25]....
        /*0978*/ 	.word	0xffffffff


	//   ....[26]....
        /*097c*/ 	.word	0xffffffff


	//   ....[27]....
        /*0980*/ 	.word	0xffffffff


	//   ....[28]....
        /*0984*/ 	.word	0xffffffff


	//   ....[29]....
        /*0988*/ 	.word	0xffffffff


	//   ....[30]....
        /*098c*/ 	.word	0xffffffff


	//   ....[31]....
        /*0990*/ 	.word	0xffffffff


	//   ....[32]....
        /*0994*/ 	.word	0xffffffff


	//   ....[33]....
        /*0998*/ 	.word	0xffffffff


	//   ....[34]....
        /*099c*/ 	.word	0xffffffff


	//   ....[35]....
        /*09a0*/ 	.word	0xffffffff


	//   ....[36]....
        /*09a4*/ 	.word	0xffffffff


	//   ....[37]....
        /*09a8*/ 	.word	0xffffffff


	//   ....[38]....
        /*09ac*/ 	.word	0xffffffff


	//   ....[39]....
        /*09b0*/ 	.word	0xffffffff


	//   ....[40]....
        /*09b4*/ 	.word	0xffffffff


	//   ....[41]....
        /*09b8*/ 	.word	0xffffffff


	//   ....[42]....
        /*09bc*/ 	.word	0xffffffff


	//   ....[43]....
        /*09c0*/ 	.word	0xffffffff


	//   ....[44]....
        /*09c4*/ 	.word	0xffffffff


	//   ....[45]....
        /*09c8*/ 	.word	0xffffffff


	//   ....[46]....
        /*09cc*/ 	.word	0xffffffff


	//   ....[47]....
        /*09d0*/ 	.word	0xffffffff


	//   ....[48]....
        /*09d4*/ 	.word	0xffffffff


	//   ....[49]....
        /*09d8*/ 	.word	0xffffffff


	//   ....[50]....
        /*09dc*/ 	.word	0xffffffff


	//   ....[51]....
        /*09e0*/ 	.word	0xffffffff


	//   ....[52]....
        /*09e4*/ 	.word	0xffffffff


	//   ....[53]....
        /*09e8*/ 	.word	0xffffffff


	//   ....[54]....
        /*09ec*/ 	.word	0xffffffff


	//   ....[55]....
        /*09f0*/ 	.word	0xffffffff


	//   ....[56]....
        /*09f4*/ 	.word	0xffffffff


	//   ....[57]....
        /*09f8*/ 	.word	0xffffffff


	//   ....[58]....
        /*09fc*/ 	.word	0xffffffff


	//   ....[59]....
        /*0a00*/ 	.word	0xffffffff


	//   ....[60]....
        /*0a04*/ 	.word	0xffffffff


	//   ....[61]....
        /*0a08*/ 	.word	0xffffffff


	//   ....[62]....
        /*0a0c*/ 	.word	0xffffffff


	//   ....[63]....
        /*0a10*/ 	.word	0xffffffff


	//   ....[64]....
        /*0a14*/ 	.word	0xffffffff


	//   ....[65]....
        /*0a18*/ 	.word	0xffffffff


	//   ....[66]....
        /*0a1c*/ 	.word	0xffffffff


	//   ....[67]....
        /*0a20*/ 	.word	0xffffffff


	//   ....[68]....
        /*0a24*/ 	.word	0xffffffff


	//   ....[69]....
        /*0a28*/ 	.word	0xffffffff


	//   ....[70]....
        /*0a2c*/ 	.word	0xffffffff


	//   ....[71]....
        /*0a30*/ 	.word	0xffffffff


	//   ....[72]....
        /*0a34*/ 	.word	0xffffffff


	//   ....[73]....
        /*0a38*/ 	.word	0xffffffff


	//   ....[74]....
        /*0a3c*/ 	.word	0xffffffff


	//   ....[75]....
        /*0a40*/ 	.word	0xffffffff


	//   ....[76]....
        /*0a44*/ 	.word	0xffffffff


	//   ....[77]....
        /*0a48*/ 	.word	0xffffffff


	//   ....[78]....
        /*0a4c*/ 	.word	0xffffffff


	//   ....[79]....
        /*0a50*/ 	.word	0xffffffff


	//   ....[80]....
        /*0a54*/ 	.word	0xffffffff


	//   ....[81]....
        /*0a58*/ 	.word	0xffffffff


	//   ....[82]....
        /*0a5c*/ 	.word	0xffffffff


	//   ....[83]....
        /*0a60*/ 	.word	0xffffffff


	//   ....[84]....
        /*0a64*/ 	.word	0xffffffff


	//   ....[85]....
        /*0a68*/ 	.word	0xffffffff


	//   ....[86]....
        /*0a6c*/ 	.word	0xffffffff


	//   ....[87]....
        /*0a70*/ 	.word	0xffffffff


	//   ....[88]....
        /*0a74*/ 	.word	0xffffffff


	//   ....[89]....
        /*0a78*/ 	.word	0xffffffff


	//   ....[90]....
        /*0a7c*/ 	.word	0xffffffff


	//   ....[91]....
        /*0a80*/ 	.word	0xffffffff


	//   ....[92]....
        /*0a84*/ 	.word	0xffffffff


	//   ....[93]....
        /*0a88*/ 	.word	0xffffffff


	//   ....[94]....
        /*0a8c*/ 	.word	0xffffffff


	//   ....[95]....
        /*0a90*/ 	.word	0xffffffff


	//   ....[96]....
        /*0a94*/ 	.word	0xffffffff


	//   ....[97]....
        /*0a98*/ 	.word	0xffffffff


	//   ....[98]....
        /*0a9c*/ 	.word	0xffffffff


	//   ....[99]....
        /*0aa0*/ 	.word	0xffffffff


	//   ....[100]....
        /*0aa4*/ 	.word	0xffffffff


	//   ....[101]....
        /*0aa8*/ 	.word	0xffffffff


	//   ....[102]....
        /*0aac*/ 	.word	0xffffffff


	//   ....[103]....
        /*0ab0*/ 	.word	0xffffffff


	//   ....[104]....
        /*0ab4*/ 	.word	0xffffffff


	//   ....[105]....
        /*0ab8*/ 	.word	0xffffffff


	//   ....[106]....
        /*0abc*/ 	.word	0xffffffff


	//   ....[107]....
        /*0ac0*/ 	.word	0xffffffff


	//   ....[108]....
        /*0ac4*/ 	.word	0xffffffff


	//   ....[109]....
        /*0ac8*/ 	.word	0xffffffff


	//   ....[110]....
        /*0acc*/ 	.word	0xffffffff


	//   ....[111]....
        /*0ad0*/ 	.word	0xffffffff


	//   ....[112]....
        /*0ad4*/ 	.word	0xffffffff


	//   ....[113]....
        /*0ad8*/ 	.word	0xffffffff


	//   ....[114]....
        /*0adc*/ 	.word	0xffffffff


	//   ....[115]....
        /*0ae0*/ 	.word	0xffffffff


	//   ....[116]....
        /*0ae4*/ 	.word	0xffffffff


	//   ....[117]....
        /*0ae8*/ 	.word	0xffffffff


	//   ....[118]....
        /*0aec*/ 	.word	0xffffffff


	//   ....[119]....
        /*0af0*/ 	.word	0xffffffff


	//   ....[120]....
        /*0af4*/ 	.word	0xffffffff


	//   ....[121]....
        /*0af8*/ 	.word	0xffffffff


	//   ....[122]....
        /*0afc*/ 	.word	0xffffffff


	//   ....[123]....
        /*0b00*/ 	.word	0xffffffff


	//   ....[124]....
        /*0b04*/ 	.word	0xffffffff


	//   ....[125]....
        /*0b08*/ 	.word	0xffffffff


	//   ....[126]....
        /*0b0c*/ 	.word	0xffffffff


	//   ....[127]....
        /*0b10*/ 	.word	0xffffffff


	//   ....[128]....
        /*0b14*/ 	.word	0xffffffff


	//   ....[129]....
        /*0b18*/ 	.word	0xffffffff


	//   ....[130]....
        /*0b1c*/ 	.word	0xffffffff


	//   ....[131]....
        /*0b20*/ 	.word	0xffffffff


	//   ....[132]....
        /*0b24*/ 	.word	0xffffffff


	//   ....[133]....
        /*0b28*/ 	.word	0xffffffff


	//   ....[134]....
        /*0b2c*/ 	.word	0xffffffff


	//   ....[135]....
        /*0b30*/ 	.word	0xffffffff


	//   ....[136]....
        /*0b34*/ 	.word	0xffffffff


	//   ....[137]....
        /*0b38*/ 	.word	0xffffffff


	//   ....[138]....
        /*0b3c*/ 	.word	0xffffffff


	//   ....[139]....
        /*0b40*/ 	.word	0xffffffff


	//   ....[140]....
        /*0b44*/ 	.word	0xffffffff


	//   ....[141]....
        /*0b48*/ 	.word	0xffffffff


	//   ....[142]....
        /*0b4c*/ 	.word	0xffffffff


	//   ....[143]....
        /*0b50*/ 	.word	0xffffffff


	//   ....[144]....
        /*0b54*/ 	.word	0xffffffff


	//   ....[145]....
        /*0b58*/ 	.word	0xffffffff


	//   ....[146]....
        /*0b5c*/ 	.word	0xffffffff


	//   ....[147]....
        /*0b60*/ 	.word	0xffffffff


	//   ....[148]....
        /*0b64*/ 	.word	0xffffffff


	//   ....[149]....
        /*0b68*/ 	.word	0xffffffff


	//   ....[150]....
        /*0b6c*/ 	.word	0xffffffff


	//   ....[151]....
        /*0b70*/ 	.word	0xffffffff


	//   ....[152]....
        /*0b74*/ 	.word	0xffffffff


	//   ....[153]....
        /*0b78*/ 	.word	0xffffffff


	//   ....[154]....
        /*0b7c*/ 	.word	0xffffffff


	//   ....[155]....
        /*0b80*/ 	.word	0xffffffff


	//   ....[156]....
        /*0b84*/ 	.word	0xffffffff


	//   ....[157]....
        /*0b88*/ 	.word	0xffffffff


	//   ....[158]....
        /*0b8c*/ 	.word	0xffffffff


	//   ....[159]....
        /*0b90*/ 	.word	0xffffffff


	//   ....[160]....
        /*0b94*/ 	.word	0xffffffff


	//   ....[161]....
        /*0b98*/ 	.word	0xffffffff


	//   ....[162]....
        /*0b9c*/ 	.word	0xffffffff


	//   ....[163]....
        /*0ba0*/ 	.word	0xffffffff


	//   ....[164]....
        /*0ba4*/ 	.word	0xffffffff


	//   ....[165]....
        /*0ba8*/ 	.word	0xffffffff


	//   ....[166]....
        /*0bac*/ 	.word	0xffffffff


	//   ....[167]....
        /*0bb0*/ 	.word	0x0500000f


	//   ....[168]....
        /*0bb4*/ 	.word	0x0500000f


	//   ....[169]....
        /*0bb8*/ 	.word	0x0500000f


	//   ....[170]....
        /*0bbc*/ 	.word	0x0500000f


	//   ....[171]....
        /*0bc0*/ 	.word	0x0500000f


	//   ....[172]....
        /*0bc4*/ 	.word	0x0500000f


	//   ....[173]....
        /*0bc8*/ 	.word	0x0500000f


	//   ....[174]....
        /*0bcc*/ 	.word	0x0500000f


	//   ....[175]....
        /*0bd0*/ 	.word	0x0500000f


	//   ....[176]....
        /*0bd4*/ 	.word	0x0500000f


	//   ....[177]....
        /*0bd8*/ 	.word	0x0500000f


	//   ....[178]....
        /*0bdc*/ 	.word	0x0500000f


	//   ....[179]....
        /*0be0*/ 	.word	0x0500000f


	//   ....[180]....
        /*0be4*/ 	.word	0x0500000f


	//   ....[181]....
        /*0be8*/ 	.word	0x0500000f


	//   ....[182]....
        /*0bec*/ 	.word	0x0500000f


	//   ....[183]....
        /*0bf0*/ 	.word	0x0500000f


	//   ....[184]....
        /*0bf4*/ 	.word	0x0500000f


	//   ....[185]....
        /*0bf8*/ 	.word	0x0500000f


	//   ....[186]....
        /*0bfc*/ 	.word	0x0500000f


	//   ....[187]....
        /*0c00*/ 	.word	0x0500000f


	//   ....[188]....
        /*0c04*/ 	.word	0x0500000f


	//   ....[189]....
        /*0c08*/ 	.word	0x0500000f


	//   ....[190]....
        /*0c0c*/ 	.word	0x0500000f


	//   ....[191]....
        /*0c10*/ 	.word	0x0500000f


	//   ....[192]....
        /*0c14*/ 	.word	0x0500000f


	//   ....[193]....
        /*0c18*/ 	.word	0x0500000f


	//   ....[194]....
        /*0c1c*/ 	.word	0x0500000f


	//   ....[195]....
        /*0c20*/ 	.word	0x0500000f


	//   ....[196]....
        /*0c24*/ 	.word	0x0500000f


	//   ....[197]....
        /*0c28*/ 	.word	0x0500000f


	//   ....[198]....
        /*0c2c*/ 	.word	0x0500000f


	//   ....[199]....
        /*0c30*/ 	.word	0x0500000f


	//   ....[200]....
        /*0c34*/ 	.word	0x0500000f


	//   ....[201]....
        /*0c38*/ 	.word	0x0500000f


	//   ....[202]....
        /*0c3c*/ 	.word	0x0500000f


	//   ....[203]....
        /*0c40*/ 	.word	0x0500000f


	//   ....[204]....
        /*0c44*/ 	.word	0x0500000f


	//   ....[205]....
        /*0c48*/ 	.word	0x0500000f


	//   ....[206]....
        /*0c4c*/ 	.word	0x0500000f


	//   ....[207]....
        /*0c50*/ 	.word	0x0500000f


	//   ....[208]....
        /*0c54*/ 	.word	0x0500000f


	//   ....[209]....
        /*0c58*/ 	.word	0x0500000f


	//   ....[210]....
        /*0c5c*/ 	.word	0x0500000f


	//   ....[211]....
        /*0c60*/ 	.word	0x0500000f


	//   ....[212]....
        /*0c64*/ 	.word	0x0500000f


	//   ....[213]....
        /*0c68*/ 	.word	0x0500000f


	//   ....[214]....
        /*0c6c*/ 	.word	0x0500000f


	//   ....[215]....
        /*0c70*/ 	.word	0x0500000f


	//   ....[216]....
        /*0c74*/ 	.word	0x0500000f


	//   ....[217]....
        /*0c78*/ 	.word	0x0500000f


	//   ....[218]....
        /*0c7c*/ 	.word	0x0500000f


	//   ....[219]....
        /*0c80*/ 	.word	0x0500000f


	//   ....[220]....
        /*0c84*/ 	.word	0x0500000f


	//   ....[221]....
        /*0c88*/ 	.word	0x0500000f


	//   ....[222]....
        /*0c8c*/ 	.word	0x0500000f


	//   ....[223]....
        /*0c90*/ 	.word	0x0500000f


	//   ....[224]....
        /*0c94*/ 	.word	0x0500000f


	//   ....[225]....
        /*0c98*/ 	.word	0x0500000f


	//   ....[226]....
        /*0c9c*/ 	.word	0x0500000f


	//   ....[227]....
        /*0ca0*/ 	.word	0x0500000f


	//   ....[228]....
        /*0ca4*/ 	.word	0x0500000f


	//   ....[229]....
        /*0ca8*/ 	.word	0x0500000f


	//   ....[230]....
        /*0cac*/ 	.word	0x0500000f


	//   ....[231]....
        /*0cb0*/ 	.word	0x0500000f


	//   ....[232]....
        /*0cb4*/ 	.word	0x0500000f


	//   ....[233]....
        /*0cb8*/ 	.word	0x0500000f


	//   ....[234]....
        /*0cbc*/ 	.word	0x0500000f


	//   ....[235]....
        /*0cc0*/ 	.word	0x0500000f


	//   ....[236]....
        /*0cc4*/ 	.word	0x0500000f


	//   ....[237]....
        /*0cc8*/ 	.word	0x0500000f


	//   ....[238]....
        /*0ccc*/ 	.word	0x0500000f


	//   ....[239]....
        /*0cd0*/ 	.word	0x0500000f


	//   ....[240]....
        /*0cd4*/ 	.word	0x0500000f


	//   ....[241]....
        /*0cd8*/ 	.word	0x0500000f


	//   ....[242]....
        /*0cdc*/ 	.word	0x0500000f


	//   ....[243]....
        /*0ce0*/ 	.word	0x0500000f


	//   ....[244]....
        /*0ce4*/ 	.word	0x0500000f


	//   ....[245]....
        /*0ce8*/ 	.word	0x0500000f


	//   ....[246]....
        /*0cec*/ 	.word	0x0500000f


	//   ....[247]....
        /*0cf0*/ 	.word	0x0500000f


	//   ....[248]....
        /*0cf4*/ 	.word	0x0500000f


	//   ....[249]....
        /*0cf8*/ 	.word	0x0500000f


	//   ....[250]....
        /*0cfc*/ 	.word	0x0500000f


	//   ....[251]....
        /*0d00*/ 	.word	0x0500000f


	//   ....[252]....
        /*0d04*/ 	.word	0x0500000f


	//----- nvinfo : EIATTR_COOP_GROUP_INSTR_OFFSETS
	.align		4
.L_1628:
        /*0d08*/ 	.byte	0x04, 0x28
        /*0d0a*/ 	.short	(.L_1630 - .L_1629)


	//   ....[0]....
.L_1629:
        /*0d0c*/ 	.word	0x00000060


	//   ....[1]....
        /*0d10*/ 	.word	0x00000130


	//   ....[2]....
        /*0d14*/ 	.word	0x000001e0


	//   ....[3]....
        /*0d18*/ 	.word	0x000003a0


	//   ....[4]....
        /*0d1c*/ 	.word	0x00000500


	//   ....[5]....
        /*0d20*/ 	.word	0x00000620


	//   ....[6]....
        /*0d24*/ 	.word	0x00000780


	//   ....[7]....
        /*0d28*/ 	.word	0x000027e0


	//   ....[8]....
        /*0d2c*/ 	.word	0x000027f0


	//   ....[9]....
        /*0d30*/ 	.word	0x00003a10


	//   ....[10]....
        /*0d34*/ 	.word	0x00003a20


	//   ....[11]....
        /*0d38*/ 	.word	0x00004c00


	//   ....[12]....
        /*0d3c*/ 	.word	0x00004c10


	//   ....[13]....
        /*0d40*/ 	.word	0x00004fd0


	//   ....[14]....
        /*0d44*/ 	.word	0x00004ff0


	//   ....[15]....
        /*0d48*/ 	.word	0x000057c0


	//   ....[16]....
        /*0d4c*/ 	.word	0x00005ed0


	//   ....[17]....
        /*0d50*/ 	.word	0x00005ee0


	//   ....[18]....
        /*0d54*/ 	.word	0x00005ef0


	//   ....[19]....
        /*0d58*/ 	.word	0x00005f00


	//   ....[20]....
        /*0d5c*/ 	.word	0x000073d0


	//   ....[21]....
        /*0d60*/ 	.word	0x000073e0


	//   ....[22]....
        /*0d64*/ 	.word	0x000073f0


	//   ....[23]....
        /*0d68*/ 	.word	0x00007400


	//   ....[24]....
        /*0d6c*/ 	.word	0x00008eb0


	//   ....[25]....
        /*0d70*/ 	.word	0x000096b0


	//   ....[26]....
        /*0d74*/ 	.word	0x000096c0


	//   ....[27]....
        /*0d78*/ 	.word	0x000096e0


	//   ....[28]....
        /*0d7c*/ 	.word	0x0000a070


	//   ....[29]....
        /*0d80*/ 	.word	0x0000a090


	//   ....[30]....
        /*0d84*/ 	.word	0x0000be30


	//   ....[31]....
        /*0d88*/ 	.word	0x0000c440


	//   ....[32]....
        /*0d8c*/ 	.word	0x0000c7e0


	//   ....[33]....
        /*0d90*/ 	.word	0x0000c8a0


	//   ....[34]....
        /*0d94*/ 	.word	0x0000cec0


	//   ....[35]....
        /*0d98*/ 	.word	0x0000cee0


	//   ....[36]....
        /*0d9c*/ 	.word	0x0000f150


	//   ....[37]....
        /*0da0*/ 	.word	0x0000f170


	//   ....[38]....
        /*0da4*/ 	.word	0x0000f7d0


	//   ....[39]....
        /*0da8*/ 	.word	0x0000f830


	//   ....[40]....
        /*0dac*/ 	.word	0x00010c60


	//   ....[41]....
        /*0db0*/ 	.word	0x00010d50


	//   ....[42]....
        /*0db4*/ 	.word	0x00010d80


	//   ....[43]....
        /*0db8*/ 	.word	0x00010e40


	//   ....[44]....
        /*0dbc*/ 	.word	0x00011870


	//   ....[45]....
        /*0dc0*/ 	.word	0x00011880


	//   ....[46]....
        /*0dc4*/ 	.word	0x00011890


	//   ....[47]....
        /*0dc8*/ 	.word	0x000118a0


	//   ....[48]....
        /*0dcc*/ 	.word	0x000118b0


	//   ....[49]....
        /*0dd0*/ 	.word	0x000118c0


	//   ....[50]....
        /*0dd4*/ 	.word	0x000118d0


	//   ....[51]....
        /*0dd8*/ 	.word	0x000118e0


	//   ....[52]....
        /*0ddc*/ 	.word	0x000118f0


	//   ....[53]....
        /*0de0*/ 	.word	0x00011900


	//   ....[54]....
        /*0de4*/ 	.word	0x00011910


	//   ....[55]....
        /*0de8*/ 	.word	0x00011920


	//   ....[56]....
        /*0dec*/ 	.word	0x00011930


	//   ....[57]....
        /*0df0*/ 	.word	0x00011940


	//   ....[58]....
        /*0df4*/ 	.word	0x00011950


	//   ....[59]....
        /*0df8*/ 	.word	0x00011960


	//   ....[60]....
        /*0dfc*/ 	.word	0x00011ec0


	//   ....[61]....
        /*0e00*/ 	.word	0x00011ef0


	//   ....[62]....
        /*0e04*/ 	.word	0x00011f10


	//   ....[63]....
        /*0e08*/ 	.word	0x00011f20


	//   ....[64]....
        /*0e0c*/ 	.word	0x00012460


	//   ....[65]....
        /*0e10*/ 	.word	0x00012470


	//   ....[66]....
        /*0e14*/ 	.word	0x00012480


	//   ....[67]....
        /*0e18*/ 	.word	0x000124a0


	//   ....[68]....
        /*0e1c*/ 	.word	0x000124c0


	//   ....[69]....
        /*0e20*/ 	.word	0x000124e0


	//   ....[70]....
        /*0e24*/ 	.word	0x000125a0


	//   ....[71]....
        /*0e28*/ 	.word	0x000125b0


	//   ....[72]....
        /*0e2c*/ 	.word	0x00012e60


	//   ....[73]....
        /*0e30*/ 	.word	0x00012e90


	//   ....[74]....
        /*0e34*/ 	.word	0x00012eb0


	//   ....[75]....
        /*0e38*/ 	.word	0x00012ec0


	//   ....[76]....
        /*0e3c*/ 	.word	0x00012ed0


	//   ....[77]....
        /*0e40*/ 	.word	0x00012ee0


	//   ....[78]....
        /*0e44*/ 	.word	0x00012ef0


	//   ....[79]....
        /*0e48*/ 	.word	0x00012f00


	//   ....[80]....
        /*0e4c*/ 	.word	0x000130c0


	//   ....[81]....
        /*0e50*/ 	.word	0x00013270


	//   ....[82]....
        /*0e54*/ 	.word	0x000132a0


	//   ....[83]....
        /*0e58*/ 	.word	0x000132d0


	//   ....[84]....
        /*0e5c*/ 	.word	0x00013300


	//   ....[85]....
        /*0e60*/ 	.word	0x00013330


	//   ....[86]....
        /*0e64*/ 	.word	0x00013360


	//   ....[87]....
        /*0e68*/ 	.word	0x000134d0


	//   ....[88]....
        /*0e6c*/ 	.word	0x00013500


	//   ....[89]....
        /*0e70*/ 	.word	0x00013530


	//   ....[90]....
        /*0e74*/ 	.word	0x00013560


	//   ....[91]....
        /*0e78*/ 	.word	0x00013590


	//   ....[92]....
        /*0e7c*/ 	.word	0x000135c0


	//   ....[93]....
        /*0e80*/ 	.word	0x00013670


	//   ....[94]....
        /*0e84*/ 	.word	0x000136d0


	//   ....[95]....
        /*0e88*/ 	.word	0x00013770


	//   ....[96]....
        /*0e8c*/ 	.word	0x000146c0


	//   ....[97]....
        /*0e90*/ 	.word	0x00016540


	//   ....[98]....
        /*0e94*/ 	.word	0x00016550


	//   ....[99]....
        /*0e98*/ 	.word	0x000165a0


	//   ....[100]....
        /*0e9c*/ 	.word	0x000165c0


	//   ....[101]....
        /*0ea0*/ 	.word	0x00016620


	//   ....[102]....
        /*0ea4*/ 	.word	0x00016640


	//   ....[103]....
        /*0ea8*/ 	.word	0x00016650


	//   ....[104]....
        /*0eac*/ 	.word	0x00016660


	//   ....[105]....
        /*0eb0*/ 	.word	0x00016750


	//   ....[106]....
        /*0eb4*/ 	.word	0x00016760


	//   ....[107]....
        /*0eb8*/ 	.word	0x00016bb0


	//   ....[108]....
        /*0ebc*/ 	.word	0x00016bd0


	//   ....[109]....
        /*0ec0*/ 	.word	0x00016c30


	//   ....[110]....
        /*0ec4*/ 	.word	0x00016c50


	//   ....[111]....
        /*0ec8*/ 	.word	0x00016c90


	//   ....[112]....
        /*0ecc*/ 	.word	0x00016cb0


	//   ....[113]....
        /*0ed0*/ 	.word	0x00016cc0


	//   ....[114]....
        /*0ed4*/ 	.word	0x00016cd0


	//   ....[115]....
        /*0ed8*/ 	.word	0x00016d60


	//   ....[116]....
        /*0edc*/ 	.word	0x00016d80


	//   ....[117]....
        /*0ee0*/ 	.word	0x00017660


	//   ....[118]....
        /*0ee4*/ 	.word	0x00017690


	//   ....[119]....
        /*0ee8*/ 	.word	0x00017730


	//   ....[120]....
        /*0eec*/ 	.word	0x00017750


	//   ....[121]....
        /*0ef0*/ 	.word	0x000177d0


	//   ....[122]....
        /*0ef4*/ 	.word	0x000177f0


	//   ....[123]....
        /*0ef8*/ 	.word	0x00017860


	//   ....[124]....
        /*0efc*/ 	.word	0x00017870


	//   ....[125]....
        /*0f00*/ 	.word	0x000178b0


	//   ....[126]....
        /*0f04*/ 	.word	0x000178d0


	//   ....[127]....
        /*0f08*/ 	.word	0x000178e0


	//   ....[128]....
        /*0f0c*/ 	.word	0x000178f0


	//   ....[129]....
        /*0f10*/ 	.word	0x000183d0


	//   ....[130]....
        /*0f14*/ 	.word	0x000183e0


	//   ....[131]....
        /*0f18*/ 	.word	0x00018400


	//   ....[132]....
        /*0f1c*/ 	.word	0x00018450


	//   ....[133]....
        /*0f20*/ 	.word	0x00018460


	//   ....[134]....
        /*0f24*/ 	.word	0x000184a0


	//   ....[135]....
        /*0f28*/ 	.word	0x000184b0


	//   ....[136]....
        /*0f2c*/ 	.word	0x000184c0


	//   ....[137]....
        /*0f30*/ 	.word	0x00018500


	//   ....[138]....
        /*0f34*/ 	.word	0x00018540


	//   ....[139]....
        /*0f38*/ 	.word	0x000189a0


	//   ....[140]....
        /*0f3c*/ 	.word	0x000189b0


	//   ....[141]....
        /*0f40*/ 	.word	0x000189c0


	//   ....[142]....
        /*0f44*/ 	.word	0x00018a00


	//   ....[143]....
        /*0f48*/ 	.word	0x00018a10


	//   ....[144]....
        /*0f4c*/ 	.word	0x00018a50


	//   ....[145]....
        /*0f50*/ 	.word	0x00018a60


	//   ....[146]....
        /*0f54*/ 	.word	0x00018a70


	//   ....[147]....
        /*0f58*/ 	.word	0x00018ab0


	//   ....[148]....
        /*0f5c*/ 	.word	0x00018af0


	//   ....[149]....
        /*0f60*/ 	.word	0x00019b60


	//   ....[150]....
        /*0f64*/ 	.word	0x00019bc0


	//   ....[151]....
        /*0f68*/ 	.word	0x00019bf0


	//   ....[152]....
        /*0f6c*/ 	.word	0x00019c00


	//   ....[153]....
        /*0f70*/ 	.word	0x00019c30


	//   ....[154]....
        /*0f74*/ 	.word	0x00019c60


	//   ....[155]....
        /*0f78*/ 	.word	0x00019c90


	//   ....[156]....
        /*0f7c*/ 	.word	0x00019cc0


	//   ....[157]....
        /*0f80*/ 	.word	0x00019e40


	//   ....[158]....
        /*0f84*/ 	.word	0x00019e70


	//   ....[159]....
        /*0f88*/ 	.word	0x00019ea0


	//   ....[160]....
        /*0f8c*/ 	.word	0x00019ed0


	//   ....[161]....
        /*0f90*/ 	.word	0x00019f00


	//   ....[162]....
        /*0f94*/ 	.word	0x00019f30


	//   ....[163]....
        /*0f98*/ 	.word	0x00019ff0


	//   ....[164]....
        /*0f9c*/ 	.word	0x0001a010


	//   ....[165]....
        /*0fa0*/ 	.word	0x0001a080


	//   ....[166]....
        /*0fa4*/ 	.word	0x0001a740


	//   ....[167]....
        /*0fa8*/ 	.word	0x0001ab00


	//   ....[168]....
        /*0fac*/ 	.word	0x0001ab90


	//   ....[169]....
        /*0fb0*/ 	.word	0x0001ac60


	//   ....[170]....
        /*0fb4*/ 	.word	0x0001acf0


	//   ....[171]....
        /*0fb8*/ 	.word	0x0001add0


	//   ....[172]....
        /*0fbc*/ 	.word	0x0001ae60


	//   ....[173]....
        /*0fc0*/ 	.word	0x0001af30


	//   ....[174]....
        /*0fc4*/ 	.word	0x0001afc0


	//   ....[175]....
        /*0fc8*/ 	.word	0x0001b010


	//   ....[176]....
        /*0fcc*/ 	.word	0x0001b060


	//   ....[177]....
        /*0fd0*/ 	.word	0x0001b130


	//   ....[178]....
        /*0fd4*/ 	.word	0x0001b1c0


	//   ....[179]....
        /*0fd8*/ 	.word	0x0001b210


	//   ....[180]....
        /*0fdc*/ 	.word	0x0001b260


	//   ....[181]....
        /*0fe0*/ 	.word	0x0001b550


	//   ....[182]....
        /*0fe4*/ 	.word	0x0001b830


	//   ....[183]....
        /*0fe8*/ 	.word	0x0001b930


	//   ....[184]....
        /*0fec*/ 	.word	0x0001b9c0


	//   ....[185]....
        /*0ff0*/ 	.word	0x0001ba20


	//   ....[186]....
        /*0ff4*/ 	.word	0x0001baf0


	//   ....[187]....
        /*0ff8*/ 	.word	0x0001bb50


	//   ....[188]....
        /*0ffc*/ 	.word	0x0001bc10


	//   ....[189]....
        /*1000*/ 	.word	0x0001bc70


	//   ....[190]....
        /*1004*/ 	.word	0x0001bd30


	//   ....[191]....
        /*1008*/ 	.word	0x0001bde0


	//   ....[192]....
        /*100c*/ 	.word	0x0001beb0


	//   ....[193]....
        /*1010*/ 	.word	0x0001bfb0


	//   ....[194]....
        /*1014*/ 	.word	0x0001c060


	//   ....[195]....
        /*1018*/ 	.word	0x0001c0c0


	//   ....[196]....
        /*101c*/ 	.word	0x0001c1b0


	//   ....[197]....
        /*1020*/ 	.word	0x0001c210


	//   ....[198]....
        /*1024*/ 	.word	0x0001c2d0


	//   ....[199]....
        /*1028*/ 	.word	0x0001c330


	//   ....[200]....
        /*102c*/ 	.word	0x0001c3f0


	//   ....[201]....
        /*1030*/ 	.word	0x0001c450


	//   ....[202]....
        /*1034*/ 	.word	0x0001c520


	//   ....[203]....
        /*1038*/ 	.word	0x0001c5d0


	//   ....[204]....
        /*103c*/ 	.word	0x0001c640


	//   ....[205]....
        /*1040*/ 	.word	0x0001c6a0


	//   ....[206]....
        /*1044*/ 	.word	0x0001c790


	//   ....[207]....
        /*1048*/ 	.word	0x0001c7f0


	//   ....[208]....
        /*104c*/ 	.word	0x0001c8f0


	//   ....[209]....
        /*1050*/ 	.word	0x0001c960


	//   ....[210]....
        /*1054*/ 	.word	0x0001ca50


	//   ....[211]....
        /*1058*/ 	.word	0x0001cab0


	//   ....[212]....
        /*105c*/ 	.word	0x0001cb50


	//   ....[213]....
        /*1060*/ 	.word	0x0001cc10


	//   ....[214]....
        /*1064*/ 	.word	0x0001cce0


	//   ....[215]....
        /*1068*/ 	.word	0x0001ce30


	//   ....[216]....
        /*106c*/ 	.word	0x0001cee0


	//   ....[217]....
        /*1070*/ 	.word	0x0001cf90


	//   ....[218]....
        /*1074*/ 	.word	0x0001d030


	//   ....[219]....
        /*1078*/ 	.word	0x0001d0e0


	//   ....[220]....
        /*107c*/ 	.word	0x0001d180


	//   ....[221]....
        /*1080*/ 	.word	0x0001d230


	//   ....[222]....
        /*1084*/ 	.word	0x0001d2d0


	//   ....[223]....
        /*1088*/ 	.word	0x0001d340


	//   ....[224]....
        /*108c*/ 	.word	0x0001d400


	//   ....[225]....
        /*1090*/ 	.word	0x0001d500


	//   ....[226]....
        /*1094*/ 	.word	0x0001d590


	//   ....[227]....
        /*1098*/ 	.word	0x0001d5f0


	//   ....[228]....
        /*109c*/ 	.word	0x0001d6a0


	//   ....[229]....
        /*10a0*/ 	.word	0x0001d700


	//   ....[230]....
        /*10a4*/ 	.word	0x0001d7b0


	//   ....[231]....
        /*10a8*/ 	.word	0x0001d810


	//   ....[232]....
        /*10ac*/ 	.word	0x0001d8c0


	//   ....[233]....
        /*10b0*/ 	.word	0x0001d920


	//   ....[234]....
        /*10b4*/ 	.word	0x0001d9d0


	//   ....[235]....
        /*10b8*/ 	.word	0x0001dbb0


	//   ....[236]....
        /*10bc*/ 	.word	0x0001dc50


	//   ....[237]....
        /*10c0*/ 	.word	0x0001dd70


	//   ....[238]....
        /*10c4*/ 	.word	0x0001dde0


	//   ....[239]....
        /*10c8*/ 	.word	0x0001de50


	//   ....[240]....
        /*10cc*/ 	.word	0x0001dec0


	//   ....[241]....
        /*10d0*/ 	.word	0x0001df30


	//   ....[242]....
        /*10d4*/ 	.word	0x0001dfb0


	//   ....[243]....
        /*10d8*/ 	.word	0x0001e040


	//   ....[244]....
        /*10dc*/ 	.word	0x0001e0e0


	//   ....[245]....
        /*10e0*/ 	.word	0x0001e150


	//   ....[246]....
        /*10e4*/ 	.word	0x0001e1c0


	//   ....[247]....
        /*10e8*/ 	.word	0x0001e230


	//   ....[248]....
        /*10ec*/ 	.word	0x0001e2b0


	//   ....[249]....
        /*10f0*/ 	.word	0x0001e320


	//   ....[250]....
        /*10f4*/ 	.word	0x0001e3c0


	//   ....[251]....
        /*10f8*/ 	.word	0x0001e450


	//   ....[252]....
        /*10fc*/ 	.word	0x0001e580


	//----- nvinfo : EIATTR_REG_RECONFIG
	.align		4
.L_1630:
        /*1100*/ 	.byte	0x01, 0x54
	.zero		2


	//----- nvinfo : EIATTR_SYSCALL_OFFSETS
	.align		4
        /*1104*/ 	.byte	0x04, 0x46
        /*1106*/ 	.short	(.L_1632 - .L_1631)


	//   ....[0]....
.L_1631:
        /*1108*/ 	.word	0x00001a00


	//   ....[1]....
        /*110c*/ 	.word	0x00001b50


	//   ....[2]....
        /*1110*/ 	.word	0x00005930


	//   ....[3]....
        /*1114*/ 	.word	0x00005c50


	//   ....[4]....
        /*1118*/ 	.word	0x000156f0


	//   ....[5]....
        /*111c*/ 	.word	0x00015860


	//   ....[6]....
        /*1120*/ 	.word	0x000159b0


	//   ....[7]....
        /*1124*/ 	.word	0x00015af0


	//   ....[8]....
        /*1128*/ 	.word	0x000171a0


	//----- nvinfo : EIATTR_MBARRIER_INSTR_OFFSETS
	.align		4
.L_1632:
        /*112c*/ 	.byte	0x04, 0x39
        /*112e*/ 	.short	(.L_1634 - .L_1633)


	//   ....[0]....
.L_1633:
        /*1130*/ 	.word	0x00000250
        /*1134*/ 	.word	0x000000ff
        /*1138*/ 	.word	0x00013200
        /*113c*/ 	.short	0x0100
        /*113e*/ 	.byte	0x08
	.zero		1


	//   ....[1]....
        /*1140*/ 	.word	0x00000260
        /*1144*/ 	.word	0x000000ff
        /*1148*/ 	.word	0x00013220
        /*114c*/ 	.short	0x0100
        /*114e*/ 	.byte	0x08
	.zero		1


	//   ....[2]....
        /*1150*/ 	.word	0x00000350
        /*1154*/ 	.word	0x000000ff
        /*1158*/ 	.word	0x00013230
        /*115c*/ 	.short	0x0100
        /*115e*/ 	.byte	0x08
	.zero		1


	//   ....[3]....
        /*1160*/ 	.word	0x00000360
        /*1164*/ 	.word	0x000000ff
        /*1168*/ 	.word	0x00013240
        /*116c*/ 	.short	0x0100
        /*116e*/ 	.byte	0x08
	.zero		1


	//   ....[4]....
        /*1170*/ 	.word	0x00000370
        /*1174*/ 	.word	0x000000ff
        /*1178*/ 	.word	0x00013238
        /*117c*/ 	.short	0x0100
        /*117e*/ 	.byte	0x08
	.zero		1


	//   ....[5]....
        /*1180*/ 	.word	0x00000380
        /*1184*/ 	.word	0x000000ff
        /*1188*/ 	.word	0x00013248
        /*118c*/ 	.short	0x0100
        /*118e*/ 	.byte	0x08
	.zero		1


	//   ....[6]....
        /*1190*/ 	.word	0x000004b0
        /*1194*/ 	.word	0x000000ff
        /*1198*/ 	.word	0x00013250
        /*119c*/ 	.short	0x0100
        /*119e*/ 	.byte	0x08
	.zero		1


	//   ....[7]....
        /*11a0*/ 	.word	0x000004c0
        /*11a4*/ 	.word	0x000000ff
        /*11a8*/ 	.word	0x00013260
        /*11ac*/ 	.short	0x0100
        /*11ae*/ 	.byte	0x08
	.zero		1


	//   ....[8]....
        /*11b0*/ 	.word	0x000004d0
        /*11b4*/ 	.word	0x000000ff
        /*11b8*/ 	.word	0x00013258
        /*11bc*/ 	.short	0x0100
        /*11be*/ 	.byte	0x08
	.zero		1


	//   ....[9]....
        /*11c0*/ 	.word	0x000004e0
        /*11c4*/ 	.word	0x000000ff
        /*11c8*/ 	.word	0x00013268
        /*11cc*/ 	.short	0x0100
        /*11ce*/ 	.byte	0x08
	.zero		1


	//   ....[10]....
        /*11d0*/ 	.word	0x000005d0
        /*11d4*/ 	.word	0x000000ff
        /*11d8*/ 	.word	0x00013270
        /*11dc*/ 	.short	0x0100
        /*11de*/ 	.byte	0x06
	.zero		1


	//   ....[11]....
        /*11e0*/ 	.word	0x000005e0
        /*11e4*/ 	.word	0x000000ff
        /*11e8*/ 	.word	0x00013280
        /*11ec*/ 	.short	0x0100
        /*11ee*/ 	.byte	0x06
	.zero		1


	//   ....[12]....
        /*11f0*/ 	.word	0x000005f0
        /*11f4*/ 	.word	0x000000ff
        /*11f8*/ 	.word	0x00013278
        /*11fc*/ 	.short	0x0100
        /*11fe*/ 	.byte	0x06
	.zero		1


	//   ....[13]....
        /*1200*/ 	.word	0x00000600
        /*1204*/ 	.word	0x000000ff
        /*1208*/ 	.word	0x00013288
        /*120c*/ 	.short	0x0100
        /*120e*/ 	.byte	0x06
	.zero		1


	//   ....[14]....
        /*1210*/ 	.word	0x00000730
        /*1214*/ 	.word	0x000000ff
        /*1218*/ 	.word	0x00013290
        /*121c*/ 	.short	0x0100
        /*121e*/ 	.byte	0x08
	.zero		1


	//   ....[15]....
        /*1220*/ 	.word	0x00000740
        /*1224*/ 	.word	0x000000ff
        /*1228*/ 	.word	0x000132a0
        /*122c*/ 	.short	0x0100
        /*122e*/ 	.byte	0x08
	.zero		1


	//   ....[16]....
        /*1230*/ 	.word	0x00000750
        /*1234*/ 	.word	0x000000ff
        /*1238*/ 	.word	0x00013298
        /*123c*/ 	.short	0x0100
        /*123e*/ 	.byte	0x08
	.zero		1


	//   ....[17]....
        /*1240*/ 	.word	0x00000760
        /*1244*/ 	.word	0x000000ff
        /*1248*/ 	.word	0x000132a8
        /*124c*/ 	.short	0x0100
        /*124e*/ 	.byte	0x08
	.zero		1


	//   ....[18]....
        /*1250*/ 	.word	0x000008a0
        /*1254*/ 	.word	0x000000ff
        /*1258*/ 	.word	0x000132b0
        /*125c*/ 	.short	0x0100
        /*125e*/ 	.byte	0x08
	.zero		1


	//   ....[19]....
        /*1260*/ 	.word	0x000008b0
        /*1264*/ 	.word	0x000000ff
        /*1268*/ 	.word	0x000132c0
        /*126c*/ 	.short	0x0100
        /*126e*/ 	.byte	0x08
	.zero		1


	//   ....[20]....
        /*1270*/ 	.word	0x000008c0
        /*1274*/ 	.word	0x000000ff
        /*1278*/ 	.word	0x000132b8
        /*127c*/ 	.short	0x0100
        /*127e*/ 	.byte	0x08
	.zero		1


	//   ....[21]....
        /*1280*/ 	.word	0x000008d0
        /*1284*/ 	.word	0x000000ff
        /*1288*/ 	.word	0x000132c8
        /*128c*/ 	.short	0x0100
        /*128e*/ 	.byte	0x08
	.zero		1


	//   ....[22]....
        /*1290*/ 	.word	0x00002790
        /*1294*/ 	.word	0x00000041
        /*1298*/ 	.word	0x00013290
        /*129c*/ 	.short	0x010a
        /*129e*/ 	.byte	0x3f
	.zero		1


	//   ....[23]....
        /*12a0*/ 	.word	0x000039c0
        /*12a4*/ 	.word	0x00000041
        /*12a8*/ 	.word	0x00013290
        /*12ac*/ 	.short	0x010a
        /*12ae*/ 	.byte	0x3f
	.zero		1


	//   ....[24]....
        /*12b0*/ 	.word	0x00004a10
        /*12b4*/ 	.word	0x00000041
        /*12b8*/ 	.word	0x00013290
        /*12bc*/ 	.short	0x010a
        /*12be*/ 	.byte	0x3f
	.zero		1


	//   ....[25]....
        /*12c0*/ 	.word	0x00004de0
        /*12c4*/ 	.word	0x00000004
        /*12c8*/ 	.word	0x00000000
        /*12cc*/ 	.short	0x0101
        /*12ce*/ 	.byte	0x3f
	.zero		1


	//   ....[26]....
        /*12d0*/ 	.word	0x00004e20
        /*12d4*/ 	.word	0x00000041
        /*12d8*/ 	.word	0x000132b0
        /*12dc*/ 	.short	0x010a
        /*12de*/ 	.byte	0x3f
	.zero		1


	//   ....[27]....
        /*12e0*/ 	.word	0x000051d0
        /*12e4*/ 	.word	0x00000041
        /*12e8*/ 	.word	0x00000000
        /*12ec*/ 	.short	0x0101
        /*12ee*/ 	.byte	0x3f
	.zero		1


	//   ....[28]....
        /*12f0*/ 	.word	0x000059d0
        /*12f4*/ 	.word	0x00000012
        /*12f8*/ 	.word	0x00013200
        /*12fc*/ 	.short	0x010a
        /*12fe*/ 	.byte	0x3f
	.zero		1


	//   ....[29]....
        /*1300*/ 	.word	0x00005a20
        /*1304*/ 	.word	0x00000012
        /*1308*/ 	.word	0x00013200
        /*130c*/ 	.short	0x010a
        /*130e*/ 	.byte	0x3f
	.zero		1


	//   ....[30]....
        /*1310*/ 	.word	0x00006180
        /*1314*/ 	.word	0x00000012
        /*1318*/ 	.word	0x00013200
        /*131c*/ 	.short	0x010a
        /*131e*/ 	.byte	0x3f
	.zero		1


	//   ....[31]....
        /*1320*/ 	.word	0x000075c0
        /*1324*/ 	.word	0x00000012
        /*1328*/ 	.word	0x00013200
        /*132c*/ 	.short	0x010a
        /*132e*/ 	.byte	0x3f
	.zero		1


	//   ....[32]....
        /*1330*/ 	.word	0x00008730
        /*1334*/ 	.word	0x0000000c
        /*1338*/ 	.word	0x00013230
        /*133c*/ 	.short	0x010a
        /*133e*/ 	.byte	0x3f
	.zero		1


	//   ....[33]....
        /*1340*/ 	.word	0x000087d0
        /*1344*/ 	.word	0x0000000c
        /*1348*/ 	.word	0x00013230
        /*134c*/ 	.short	0x010a
        /*134e*/ 	.byte	0x3f
	.zero		1


	//   ....[34]....
        /*1350*/ 	.word	0x0000a480
        /*1354*/ 	.word	0x00000045
        /*1358*/ 	.word	0x00000000
        /*135c*/ 	.short	0x0101
        /*135e*/ 	.byte	0x3f
	.zero		1


	//   ....[35]....
        /*1360*/ 	.word	0x0000b3d0
        /*1364*/ 	.word	0x00000000
        /*1368*/ 	.word	0x00013230
        /*136c*/ 	.short	0x010a
        /*136e*/ 	.byte	0x3f
	.zero		1


	//   ....[36]....
        /*1370*/ 	.word	0x0000b460
        /*1374*/ 	.word	0x00000000
        /*1378*/ 	.word	0x00013230
        /*137c*/ 	.short	0x010a
        /*137e*/ 	.byte	0x3f
	.zero		1


	//   ....[37]....
        /*1380*/ 	.word	0x0000ba20
        /*1384*/ 	.word	0x0000000f
        /*1388*/ 	.word	0x00013250
        /*138c*/ 	.short	0x010a
        /*138e*/ 	.byte	0x3f
	.zero		1


	//   ....[38]....
        /*1390*/ 	.word	0x0000ba70
        /*1394*/ 	.word	0x0000000f
        /*1398*/ 	.word	0x00013250
        /*139c*/ 	.short	0x010a
        /*139e*/ 	.byte	0x3f
	.zero		1


	//   ....[39]....
        /*13a0*/ 	.word	0x0000bdf0
        /*13a4*/ 	.word	0x00000000
        /*13a8*/ 	.word	0x00000000
        /*13ac*/ 	.short	0x0101
        /*13ae*/ 	.byte	0x3f
	.zero		1


	//   ....[40]....
        /*13b0*/ 	.word	0x0000df20
        /*13b4*/ 	.word	0x0000000f
        /*13b8*/ 	.word	0x00000000
        /*13bc*/ 	.short	0x0101
        /*13be*/ 	.byte	0x3f
	.zero		1


	//   ....[41]....
        /*13c0*/ 	.word	0x0000e520
        /*13c4*/ 	.word	0x0000000c
        /*13c8*/ 	.word	0x00013230
        /*13cc*/ 	.short	0x010a
        /*13ce*/ 	.byte	0x3f
	.zero		1


	//   ....[42]....
        /*13d0*/ 	.word	0x0000e5b0
        /*13d4*/ 	.word	0x0000000c
        /*13d8*/ 	.word	0x00013230
        /*13dc*/ 	.short	0x010a
        /*13de*/ 	.byte	0x3f
	.zero		1


	//   ....[43]....
        /*13e0*/ 	.word	0x0000eb70
        /*13e4*/ 	.word	0x0000000f
        /*13e8*/ 	.word	0x00013250
        /*13ec*/ 	.short	0x010a
        /*13ee*/ 	.byte	0x3f
	.zero		1


	//   ....[44]....
        /*13f0*/ 	.word	0x0000ebc0
        /*13f4*/ 	.word	0x0000000f
        /*13f8*/ 	.word	0x00013250
        /*13fc*/ 	.short	0x010a
        /*13fe*/ 	.byte	0x3f
	.zero		1


	//   ....[45]....
        /*1400*/ 	.word	0x0000eec0
        /*1404*/ 	.word	0x00000000
        /*1408*/ 	.word	0x00000000
        /*140c*/ 	.short	0x0101
        /*140e*/ 	.byte	0x3f
	.zero		1


	//   ....[46]....
        /*1410*/ 	.word	0x000104a0
        /*1414*/ 	.word	0x0000000f
        /*1418*/ 	.word	0x00000000
        /*141c*/ 	.short	0x0101
        /*141e*/ 	.byte	0x3f
	.zero		1


	//   ....[47]....
        /*1420*/ 	.word	0x00010970
        /*1424*/ 	.word	0x0000000a
        /*1428*/ 	.word	0x00013250
        /*142c*/ 	.short	0x010a
        /*142e*/ 	.byte	0x3f
	.zero		1


	//   ....[48]....
        /*1430*/ 	.word	0x000109c0
        /*1434*/ 	.word	0x0000000a
        /*1438*/ 	.word	0x00013250
        /*143c*/ 	.short	0x010a
        /*143e*/ 	.byte	0x3f
	.zero		1


	//   ....[49]....
        /*1440*/ 	.word	0x00011240
        /*1444*/ 	.word	0x00000000
        /*1448*/ 	.word	0x00000000
        /*144c*/ 	.short	0x0101
        /*144e*/ 	.byte	0x3f
	.zero		1


	//   ....[50]....
        /*1450*/ 	.word	0x00012570
        /*1454*/ 	.word	0x00000000
        /*1458*/ 	.word	0x00000000
        /*145c*/ 	.short	0x0101
        /*145e*/ 	.byte	0x3f
	.zero		1


	//   ....[51]....
        /*1460*/ 	.word	0x000147a0
        /*1464*/ 	.word	0x00000016
        /*1468*/ 	.word	0x00013220
        /*146c*/ 	.short	0x010a
        /*146e*/ 	.byte	0x3f
	.zero		1


	//   ....[52]....
        /*1470*/ 	.word	0x00014870
        /*1474*/ 	.word	0x00000005
        /*1478*/ 	.word	0x000132a0
        /*147c*/ 	.short	0x010a
        /*147e*/ 	.byte	0x3f
	.zero		1


	//   ....[53]....
        /*1480*/ 	.word	0x00014ab0
        /*1484*/ 	.word	0x00000005
        /*1488*/ 	.word	0x000132c0
        /*148c*/ 	.short	0x010a
        /*148e*/ 	.byte	0x3f
	.zero		1


	//   ....[54]....
        /*1490*/ 	.word	0x00014e60
        /*1494*/ 	.word	0x00000005
        /*1498*/ 	.word	0x000132a0
        /*149c*/ 	.short	0x010a
        /*149e*/ 	.byte	0x3f
	.zero		1


	//   ....[55]....
        /*14a0*/ 	.word	0x00015090
        /*14a4*/ 	.word	0x00000005
        /*14a8*/ 	.word	0x000132c0
        /*14ac*/ 	.short	0x010a
        /*14ae*/ 	.byte	0x3f
	.zero		1


	//   ....[56]....
        /*14b0*/ 	.word	0x00016150
        /*14b4*/ 	.word	0x00000004
        /*14b8*/ 	.word	0x00013280
        /*14bc*/ 	.short	0x010a
        /*14be*/ 	.byte	0x3f
	.zero		1


	//   ....[57]....
        /*14c0*/ 	.word	0x00016820
        /*14c4*/ 	.word	0x00000004
        /*14c8*/ 	.word	0x00013270
        /*14cc*/ 	.short	0x0107
        /*14ce*/ 	.byte	0x3f
	.zero		1


	//   ....[58]....
        /*14d0*/ 	.word	0x000168e0
        /*14d4*/ 	.word	0x00000004
        /*14d8*/ 	.word	0x00013270
        /*14dc*/ 	.short	0x0101
        /*14de*/ 	.byte	0x3f
	.zero		1


	//   ....[59]....
        /*14e0*/ 	.word	0x00016930
        /*14e4*/ 	.word	0x00000004
        /*14e8*/ 	.word	0x00013240
        /*14ec*/ 	.short	0x010a
        /*14ee*/ 	.byte	0x3f
	.zero		1


	//   ....[60]....
        /*14f0*/ 	.word	0x00016e80
        /*14f4*/ 	.word	0x00000004
        /*14f8*/ 	.word	0x00013230
        /*14fc*/ 	.short	0x0107
        /*14fe*/ 	.byte	0x3f
	.zero		1


	//   ....[61]....
        /*1500*/ 	.word	0x00016f60
        /*1504*/ 	.word	0x00000004
        /*1508*/ 	.word	0x00013230
        /*150c*/ 	.short	0x0101
        /*150e*/ 	.byte	0x3f
	.zero		1


	//   ....[62]....
        /*1510*/ 	.word	0x00017a40
        /*1514*/ 	.word	0x00000016
        /*1518*/ 	.word	0x00013200
        /*151c*/ 	.short	0x0107
        /*151e*/ 	.byte	0x3f
	.zero		1


	//   ....[63]....
        /*1520*/ 	.word	0x00017b30
        /*1524*/ 	.word	0x00000016
        /*1528*/ 	.word	0x00013200
        /*152c*/ 	.short	0x0101
        /*152e*/ 	.byte	0x3f
	.zero		1


	//   ....[64]....
        /*1530*/ 	.word	0x00017b50
        /*1534*/ 	.word	0x00000016
        /*1538*/ 	.word	0x00013220
        /*153c*/ 	.short	0x010a
        /*153e*/ 	.byte	0x3f
	.zero		1


	//   ....[65]....
        /*1540*/ 	.word	0x000180a0
        /*1544*/ 	.word	0x00000006
        /*1548*/ 	.word	0x00013280
        /*154c*/ 	.short	0x010a
        /*154e*/ 	.byte	0x3f
	.zero		1


	//   ....[66]....
        /*1550*/ 	.word	0x000185f0
        /*1554*/ 	.word	0x00000006
        /*1558*/ 	.word	0x00013270
        /*155c*/ 	.short	0x0107
        /*155e*/ 	.byte	0x3f
	.zero		1


	//   ....[67]....
        /*1560*/ 	.word	0x000186b0
        /*1564*/ 	.word	0x00000006
        /*1568*/ 	.word	0x00013270
        /*156c*/ 	.short	0x0101
        /*156e*/ 	.byte	0x3f
	.zero		1


	//   ....[68]....
        /*1570*/ 	.word	0x00018700
        /*1574*/ 	.word	0x00000006
        /*1578*/ 	.word	0x00013240
        /*157c*/ 	.short	0x010a
        /*157e*/ 	.byte	0x3f
	.zero		1


	//   ....[69]....
        /*1580*/ 	.word	0x00018b70
        /*1584*/ 	.word	0x00000006
        /*1588*/ 	.word	0x00013230
        /*158c*/ 	.short	0x0107
        /*158e*/ 	.byte	0x3f
	.zero		1


	//   ....[70]....
        /*1590*/ 	.word	0x00018c40
        /*1594*/ 	.word	0x00000006
        /*1598*/ 	.word	0x00013230
        /*159c*/ 	.short	0x0101
        /*159e*/ 	.byte	0x3f
	.zero		1


	//   ....[71]....
        /*15a0*/ 	.word	0x00018cc0
        /*15a4*/ 	.word	0x00000002
        /*15a8*/ 	.word	0x00013270
        /*15ac*/ 	.short	0x010a
        /*15ae*/ 	.byte	0x3f
	.zero		1


	//   ....[72]....
        /*15b0*/ 	.word	0x00018d50
        /*15b4*/ 	.word	0x00000002
        /*15b8*/ 	.word	0x00013260
        /*15bc*/ 	.short	0x010a
        /*15be*/ 	.byte	0x3f
	.zero		1


	//   ....[73]....
        /*15c0*/ 	.word	0x00019180
        /*15c4*/ 	.word	0x00000002
        /*15c8*/ 	.word	0x00013250
        /*15cc*/ 	.short	0x0101
        /*15ce*/ 	.byte	0x3f
	.zero		1


	//   ....[74]....
        /*15d0*/ 	.word	0x00019210
        /*15d4*/ 	.word	0x00000002
        /*15d8*/ 	.word	0x00000000
        /*15dc*/ 	.short	0x0101
        /*15de*/ 	.byte	0x3f
	.zero		1


	//   ....[75]....
        /*15e0*/ 	.word	0x000193f0
        /*15e4*/ 	.word	0x00000000
        /*15e8*/ 	.word	0x00013270
        /*15ec*/ 	.short	0x010a
        /*15ee*/ 	.byte	0x3f
	.zero		1


	//   ....[76]....
        /*15f0*/ 	.word	0x00019480
        /*15f4*/ 	.word	0x00000000
        /*15f8*/ 	.word	0x00013260
        /*15fc*/ 	.short	0x010a
        /*15fe*/ 	.byte	0x3f
	.zero		1


	//   ....[77]....
        /*1600*/ 	.word	0x000198d0
        /*1604*/ 	.word	0x00000000
        /*1608*/ 	.word	0x00013250
        /*160c*/ 	.short	0x0101
        /*160e*/ 	.byte	0x3f
	.zero		1


	//   ....[78]....
        /*1610*/ 	.word	0x00019950
        /*1614*/ 	.word	0x00000000
        /*1618*/ 	.word	0x00000000
        /*161c*/ 	.short	0x0101
        /*161e*/ 	.byte	0x3f
	.zero		1


	//   ....[79]....
        /*1620*/ 	.word	0x0001a6c0
        /*1624*/ 	.word	0x00000005
        /*1628*/ 	.word	0x00013220
        /*162c*/ 	.short	0x010a
        /*162e*/ 	.byte	0x3f
	.zero		1


	//   ....[80]....
        /*1630*/ 	.word	0x0001a850
        /*1634*/ 	.word	0x00000004
        /*1638*/ 	.word	0x00013240
        /*163c*/ 	.short	0x010a
        /*163e*/ 	.byte	0x3f
	.zero		1


	//   ....[81]....
        /*1640*/ 	.word	0x0001a900
        /*1644*/ 	.word	0x00000005
        /*1648*/ 	.word	0x00013240
        /*164c*/ 	.short	0x010a
        /*164e*/ 	.byte	0x3f
	.zero		1


	//   ....[82]....
        /*1650*/ 	.word	0x0001a940
        /*1654*/ 	.word	0x00000004
        /*1658*/ 	.word	0x00013260
        /*165c*/ 	.short	0x010a
        /*165e*/ 	.byte	0x3f
	.zero		1


	//   ....[83]....
        /*1660*/ 	.word	0x0001a980
        /*1664*/ 	.word	0x00000005
        /*1668*/ 	.word	0x00013260
        /*166c*/ 	.short	0x010a
        /*166e*/ 	.byte	0x3f
	.zero		1


	//   ....[84]....
        /*1670*/ 	.word	0x0001a9c0
        /*1674*/ 	.word	0x00000004
        /*1678*/ 	.word	0x00013280
        /*167c*/ 	.short	0x010a
        /*167e*/ 	.byte	0x3f
	.zero		1


	//   ....[85]....
        /*1680*/ 	.word	0x0001aa00
        /*1684*/ 	.word	0x00000005
        /*1688*/ 	.word	0x00013280
        /*168c*/ 	.short	0x010a
        /*168e*/ 	.byte	0x3f
	.zero		1


	//   ....[86]....
        /*1690*/ 	.word	0x0001aa60
        /*1694*/ 	.word	0x00000041
        /*1698*/ 	.word	0x00013290
        /*169c*/ 	.short	0x010a
        /*169e*/ 	.byte	0x3f
	.zero		1


	//   ....[87]....
        /*16a0*/ 	.word	0x0001abc0
        /*16a4*/ 	.word	0x00000041
        /*16a8*/ 	.word	0x00013290
        /*16ac*/ 	.short	0x010a
        /*16ae*/ 	.byte	0x3f
	.zero		1


	//   ....[88]....
        /*16b0*/ 	.word	0x0001ad30
        /*16b4*/ 	.word	0x00000041
        /*16b8*/ 	.word	0x00013290
        /*16bc*/ 	.short	0x010a
        /*16be*/ 	.byte	0x3f
	.zero		1


	//   ....[89]....
        /*16c0*/ 	.word	0x0001ae90
        /*16c4*/ 	.word	0x00000041
        /*16c8*/ 	.word	0x000132b0
        /*16cc*/ 	.short	0x010a
        /*16ce*/ 	.byte	0x3f
	.zero		1


	//   ....[90]....
        /*16d0*/ 	.word	0x0001b090
        /*16d4*/ 	.word	0x00000012
        /*16d8*/ 	.word	0x00013200
        /*16dc*/ 	.short	0x010a
        /*16de*/ 	.byte	0x3f
	.zero		1


	//   ....[91]....
        /*16e0*/ 	.word	0x0001b290
        /*16e4*/ 	.word	0x00000012
        /*16e8*/ 	.word	0x00013200
        /*16ec*/ 	.short	0x010a
        /*16ee*/ 	.byte	0x3f
	.zero		1


	//   ....[92]....
        /*16f0*/ 	.word	0x0001b2e0
        /*16f4*/ 	.word	0x0000000c
        /*16f8*/ 	.word	0x00013230
        /*16fc*/ 	.short	0x010a
        /*16fe*/ 	.byte	0x3f
	.zero		1


	//   ....[93]....
        /*1700*/ 	.word	0x0001b330
        /*1704*/ 	.word	0x00000000
        /*1708*/ 	.word	0x00013230
        /*170c*/ 	.short	0x010a
        /*170e*/ 	.byte	0x3f
	.zero		1


	//   ....[94]....
        /*1710*/ 	.word	0x0001b380
        /*1714*/ 	.word	0x0000000f
        /*1718*/ 	.word	0x00013250
        /*171c*/ 	.short	0x010a
        /*171e*/ 	.byte	0x3f
	.zero		1


	//   ....[95]....
        /*1720*/ 	.word	0x0001b3d0
        /*1724*/ 	.word	0x0000000c
        /*1728*/ 	.word	0x00013230
        /*172c*/ 	.short	0x010a
        /*172e*/ 	.byte	0x3f
	.zero		1


	//   ....[96]....
        /*1730*/ 	.word	0x0001b420
        /*1734*/ 	.word	0x0000000f
        /*1738*/ 	.word	0x00013250
        /*173c*/ 	.short	0x010a
        /*173e*/ 	.byte	0x3f
	.zero		1


	//   ....[97]....
        /*1740*/ 	.word	0x0001b470
        /*1744*/ 	.word	0x0000000a
        /*1748*/ 	.word	0x00013250
        /*174c*/ 	.short	0x010a
        /*174e*/ 	.byte	0x3f
	.zero		1


	//   ....[98]....
        /*1750*/ 	.word	0x0001b610
        /*1754*/ 	.word	0x00000016
        /*1758*/ 	.word	0x00013220
        /*175c*/ 	.short	0x010a
        /*175e*/ 	.byte	0x3f
	.zero		1


	//   ....[99]....
        /*1760*/ 	.word	0x0001b660
        /*1764*/ 	.word	0x00000005
        /*1768*/ 	.word	0x000132a0
        /*176c*/ 	.short	0x010a
        /*176e*/ 	.byte	0x3f
	.zero		1


	//   ....[100]....
        /*1770*/ 	.word	0x0001b6b0
        /*1774*/ 	.word	0x00000005
        /*1778*/ 	.word	0x000132c0
        /*177c*/ 	.short	0x010a
        /*177e*/ 	.byte	0x3f
	.zero		1


	//   ....[101]....
        /*1780*/ 	.word	0x0001b700
        /*1784*/ 	.word	0x00000005
        /*1788*/ 	.word	0x000132a0
        /*178c*/ 	.short	0x010a
        /*178e*/ 	.byte	0x3f
	.zero		1


	//   ....[102]....
        /*1790*/ 	.word	0x0001b750
        /*1794*/ 	.word	0x00000005
        /*1798*/ 	.word	0x000132c0
        /*179c*/ 	.short	0x010a
        /*179e*/ 	.byte	0x3f
	.zero		1


	//   ....[103]....
        /*17a0*/ 	.word	0x0001b880
        /*17a4*/ 	.word	0x00000004
        /*17a8*/ 	.word	0x00013280
        /*17ac*/ 	.short	0x010a
        /*17ae*/ 	.byte	0x3f
	.zero		1


	//   ....[104]....
        /*17b0*/ 	.word	0x0001bf00
        /*17b4*/ 	.word	0x00000004
        /*17b8*/ 	.word	0x00013240
        /*17bc*/ 	.short	0x010a
        /*17be*/ 	.byte	0x3f
	.zero		1


	//   ....[105]....
        /*17c0*/ 	.word	0x0001cd20
        /*17c4*/ 	.word	0x00000016
        /*17c8*/ 	.word	0x00013220
        /*17cc*/ 	.short	0x010a
        /*17ce*/ 	.byte	0x3f
	.zero		1


	//   ....[106]....
        /*17d0*/ 	.word	0x0001cd80
        /*17d4*/ 	.word	0x00000006
        /*17d8*/ 	.word	0x00013280
        /*17dc*/ 	.short	0x010a
        /*17de*/ 	.byte	0x3f
	.zero		1


	//   ....[107]....
        /*17e0*/ 	.word	0x0001d450
        /*17e4*/ 	.word	0x00000006
        /*17e8*/ 	.word	0x00013240
        /*17ec*/ 	.short	0x010a
        /*17ee*/ 	.byte	0x3f
	.zero		1


	//   ....[108]....
        /*17f0*/ 	.word	0x0001da10
        /*17f4*/ 	.word	0x00000002
        /*17f8*/ 	.word	0x00013270
        /*17fc*/ 	.short	0x010a
        /*17fe*/ 	.byte	0x3f
	.zero		1


	//   ....[109]....
        /*1800*/ 	.word	0x0001da60
        /*1804*/ 	.word	0x00000002
        /*1808*/ 	.word	0x00013260
        /*180c*/ 	.short	0x010a
        /*180e*/ 	.byte	0x3f
	.zero		1


	//   ....[110]....
        /*1810*/ 	.word	0x0001dab0
        /*1814*/ 	.word	0x00000000
        /*1818*/ 	.word	0x00013270
        /*181c*/ 	.short	0x010a
        /*181e*/ 	.byte	0x3f
	.zero		1


	//   ....[111]....
        /*1820*/ 	.word	0x0001db00
        /*1824*/ 	.word	0x00000000
        /*1828*/ 	.word	0x00013260
        /*182c*/ 	.short	0x010a
        /*182e*/ 	.byte	0x3f
	.zero		1


	//   ....[112]....
        /*1830*/ 	.word	0x0001e4a0
        /*1834*/ 	.word	0x00000005
        /*1838*/ 	.word	0x00013220
        /*183c*/ 	.short	0x010a
        /*183e*/ 	.byte	0x3f
	.zero		1


	//   ....[113]....
        /*1840*/ 	.word	0x0001e640
        /*1844*/ 	.word	0x00000004
        /*1848*/ 	.word	0x00013240
        /*184c*/ 	.short	0x010a
        /*184e*/ 	.byte	0x3f
	.zero		1


	//   ....[114]....
        /*1850*/ 	.word	0x0001e690
        /*1854*/ 	.word	0x00000005
        /*1858*/ 	.word	0x00013240
        /*185c*/ 	.short	0x010a
        /*185e*/ 	.byte	0x3f
	.zero		1


	//   ....[115]....
        /*1860*/ 	.word	0x0001e6e0
        /*1864*/ 	.word	0x00000004
        /*1868*/ 	.word	0x00013260
        /*186c*/ 	.short	0x010a
        /*186e*/ 	.byte	0x3f
	.zero		1


	//   ....[116]....
        /*1870*/ 	.word	0x0001e730
        /*1874*/ 	.word	0x00000005
        /*1878*/ 	.word	0x00013260
        /*187c*/ 	.short	0x010a
        /*187e*/ 	.byte	0x3f
	.zero		1


	//   ....[117]....
        /*1880*/ 	.word	0x0001e780
        /*1884*/ 	.word	0x00000004
        /*1888*/ 	.word	0x00013280
        /*188c*/ 	.short	0x010a
        /*188e*/ 	.byte	0x3f
	.zero		1


	//----- nvinfo : EIATTR_NUM_MBARRIERS
	.align		4
.L_1634:
        /*1890*/ 	.byte	0x03, 0x38
        /*1892*/ 	.short	0x0016


	//----- nvinfo : EIATTR_EXIT_INSTR_OFFSETS
	.align		4
        /*1894*/ 	.byte	0x04, 0x1c
        /*1896*/ 	.short	(.L_1636 - .L_1635)


	//   ....[0]....
.L_1635:
        /*1898*/ 	.word	0x0001aa50


	//----- nvinfo : EIATTR_MAX_THREADS
	.align		4
.L_1636:
        /*189c*/ 	.byte	0x04, 0x05
        /*189e*/ 	.short	(.L_1638 - .L_1637)
.L_1637:
        /*18a0*/ 	.word	0x00000200
        /*18a4*/ 	.word	0x00000001
        /*18a8*/ 	.word	0x00000001


	//----- nvinfo : EIATTR_CRS_STACK_SIZE
	.align		4
.L_1638:
        /*18ac*/ 	.byte	0x04, 0x1e
        /*18ae*/ 	.short	(.L_1640 - .L_1639)
.L_1639:
        /*18b0*/ 	.word	0x00000000


	//----- nvinfo : EIATTR_CBANK_PARAM_SIZE
	.align		4
.L_1640:
        /*18b4*/ 	.byte	0x03, 0x19
        /*18b6*/ 	.short	0x0af0


	//----- nvinfo : EIATTR_PARAM_CBANK
	.align		4
        /*18b8*/ 	.byte	0x04, 0x0a
        /*18ba*/ 	.short	(.L_1642 - .L_1641)
	.align		4
.L_1641:
        /*18bc*/ 	.word	index@(.nv.constant0._ZN7cutlass13device_kernelIN5flash11enable_sm90INS1_16FlashAttnFwdSm90INS1_25CollectiveMainloopFwdSm90ILi2EN4cute5tupleIJNS5_1CILi1EEES8_S8_EEENS6_IJNS7_ILi192EEENS7_ILi160EEENS7_ILi64EEEEEELi64ENS_12float_e4m3_tEfNS_4arch4Sm90ELb1ELb0ELb0ELb1ELb1ELb1ELb0ELb1ELb1ELb1ELb0ELb0EEENS1_21CollectiveEpilogueFwdINS6_IJSA_SC_SB_EEES9_NS_10bfloat16_tESG_Li384ELb1ELb1ELb0ELb1EEENS1_36VarlenDynamicPersistentTileSchedulerILi192ELi160ELi384ELi128ELb0ELb1ELb1ELb1ELb1ELb1EEEEEEEEEvNT_6ParamsE)
        /*18c0*/ 	.short	0x0210
        /*18c2*/ 	.short	0x0af0


	//----- nvinfo : EIATTR_SW_WAR
	.align		4
.L_1642:
        /*18c4*/ 	.byte	0x04, 0x36
        /*18c6*/ 	.short	(.L_1644 - .L_1643)
.L_1643:
        /*18c8*/ 	.word	0x00000008
.L_1644:


//--------------------- .nv.callgraph             --------------------------
	.section	.nv.callgraph,"",@"SHT_CUDA_CALLGRAPH"
	.align	4
	.sectionentsize	8
	.align		4
        /*0000*/ 	.word	0x00000000
	.align		4
        /*0004*/ 	.word	0xffffffff
	.align		4
        /*0008*/ 	.word	index@(_ZN7cutlass13device_kernelIN5flash11enable_sm90INS1_16FlashAttnFwdSm90INS1_25CollectiveMainloopFwdSm90ILi2EN4cute5tupleIJNS5_1CILi1EEES8_S8_EEENS6_IJNS7_ILi128EEESA_NS7_ILi256EEEEEELi256ENS_12float_e4m3_tEfNS_4arch4Sm90ELb0ELb0ELb0ELb0ELb1ELb0ELb0ELb1ELb0ELb1ELb0ELb0EEENS1_21CollectiveEpilogueFwdINS6_IJSA_SB_SA_EEES9_NS_10bfloat16_tESF_Li256ELb0ELb1ELb0ELb1EEENS1_29StaticPersistentTileSchedulerILb0EEEEEEEEEvNT_6ParamsE)
	.align		4
        /*000c*/ 	.word	index@(__assertfail)
	.align		4
        /*0010*/ 	.word	index@(_ZN7cutlass13device_kernelIN5flash11enable_sm90INS1_16FlashAttnFwdSm90INS1_25CollectiveMainloopFwdSm90ILi2EN4cute5tupleIJNS5_1CILi1EEES8_S8_EEENS6_IJNS7_ILi128EEESA_NS7_ILi256EEEEEELi256ENS_12float_e4m3_tEfNS_4arch4Sm90ELb0ELb0ELb0ELb1ELb1ELb0ELb0ELb1ELb0ELb1ELb0ELb0EEENS1_21CollectiveEpilogueFwdINS6_IJSA_SB_SA_EEES9_NS_10bfloat16_tESF_Li256ELb1ELb1ELb0ELb1EEENS1_36VarlenDynamicPersistentTileSchedulerILi128ELi128ELi256ELi128ELb0ELb1ELb1ELb0ELb1ELb1EEEEEEEEEvNT_6ParamsE)
	.align		4
        /*0014*/ 	.word	index@(__assertfail)
	.align		4
        /*0018*/ 	.word	index@(_ZN7cutlass13device_kernelIN5flash11enable_sm90INS1_16FlashAttnFwdSm90INS1_25CollectiveMainloopFwdSm90ILi2EN4cute5tupleIJNS5_1CILi1EEES8_S8_EEENS6_IJNS7_ILi128EEESA_NS7_ILi256EEEEEELi256ENS_12float_e4m3_tEfNS_4arch4Sm90ELb0ELb0ELb0ELb1ELb1ELb1ELb0ELb1ELb0ELb1ELb0ELb0EEENS1_21CollectiveEpilogueFwdINS6_IJSA_SB_SA_EEES9_NS_10bfloat16_tESF_Li256ELb1ELb1ELb0ELb1EEENS1_36VarlenDynamicPersistentTileSchedulerILi128ELi128ELi256ELi128ELb0ELb1ELb1ELb0ELb1ELb1EEEEEEEEEvNT_6ParamsE)
	.align		4
        /*001c*/ 	.word	index@(__assertfail)
	.align		4
        /*0020*/ 	.word	index@(_ZN7cutlass13device_kernelIN5flash11enable_sm90INS1_16FlashAttnFwdSm90INS1_25CollectiveMainloopFwdSm90ILi2EN4cute5tupleIJNS5_1CILi1EEES8_S8_EEENS6_IJNS7_ILi128EEENS7_ILi64EEENS7_ILi256EEEEEELi256ENS_12float_e4m3_tEfNS_4arch4Sm90ELb0ELb1ELb0ELb0ELb1ELb0ELb0ELb1ELb0ELb1ELb0ELb0EEENS1_21CollectiveEpilogueFwdINS6_IJSA_SC_SB_EEES9_NS_10bfloat16_tESG_Li256ELb0ELb1ELb0ELb1EEENS1_30DynamicPersistentTileSchedulerILi256ELi128ELb0ELb1ELb1EEEEEEEEEvNT_6ParamsE)
	.align		4
        /*0024*/ 	.word	index@(__assertfail)
	.align		4
        /*0028*/ 	.word	index@(_ZN7cutlass13device_kernelIN5flash11enable_sm90INS1_16FlashAttnFwdSm90INS1_25CollectiveMainloopFwdSm90ILi2EN4cute5tupleIJNS5_1CILi1EEES8_S8_EEENS6_IJNS7_ILi128EEENS7_ILi64EEENS7_ILi256EEEEEELi256ENS_12float_e4m3_tEfNS_4arch4Sm90ELb0ELb1ELb0ELb1ELb1ELb0ELb0ELb1ELb0ELb1ELb0ELb0EEENS1_21CollectiveEpilogueFwdINS6_IJSA_SC_SB_EEES9_NS_10bfloat16_tESG_Li256ELb1ELb1ELb0ELb1EEENS1_36VarlenDynamicPersistentTileSchedulerILi128ELi64ELi256ELi128ELb0ELb1ELb1ELb1ELb0ELb1EEEEEEEEEvNT_6ParamsE)
	.align		4
        /*002c*/ 	.word	index@(__assertfail)
	.align		4
        /*0030*/ 	.word	index@(_ZN7cutlass13device_kernelIN5flash11enable_sm90INS1_16FlashAttnFwdSm90INS1_25CollectiveMainloopFwdSm90ILi2EN4cute5tupleIJNS5_1CILi1EEES8_S8_EEENS6_IJNS7_ILi128EEENS7_ILi64EEENS7_ILi256EEEEEELi256ENS_12float_e4m3_tEfNS_4arch4Sm90ELb0ELb1ELb0ELb1ELb1ELb1ELb0ELb1ELb0ELb1ELb0ELb0EEENS1_21CollectiveEpilogueFwdINS6_IJSA_SC_SB_EEES9_NS_10bfloat16_tESG_Li256ELb1ELb1ELb0ELb1EEENS1_36VarlenDynamicPersistentTileSchedulerILi128ELi64ELi256ELi128ELb0ELb1ELb1ELb1ELb0ELb1EEEEEEEEEvNT_6ParamsE)
	.align		4
        /*0034*/ 	.word	index@(__assertfail)
	.align		4
        /*0038*/ 	.word	index@(_ZN7cutlass13device_kernelIN5flash11enable_sm90INS1_16FlashAttnFwdSm90INS1_25CollectiveMainloopFwdSm90ILi2EN4cute5tupleIJNS5_1CILi1EEES8_S8_EEENS6_IJNS7_ILi128EEESA_NS7_ILi256EEEEEELi256ENS_12float_e4m3_tEfNS_4arch4Sm90ELb1ELb0ELb0ELb0ELb1ELb0ELb0ELb1ELb0ELb1ELb0ELb0EEENS1_21CollectiveEpilogueFwdINS6_IJSA_SB_SA_EEES9_NS_10bfloat16_tESF_Li256ELb0ELb1ELb0ELb1EEENS1_30DynamicPersistentTileSchedulerILi256ELi128ELb0ELb1ELb1EEEEEEEEEvNT_6ParamsE)
	.align		4
        /*003c*/ 	.word	index@(__assertfail)
	.align		4
        /*0040*/ 	.word	index@(_ZN7cutlass13device_kernelIN5flash11enable_sm90INS1_16FlashAttnFwdSm90INS1_25CollectiveMainloopFwdSm90ILi2EN4cute5tupleIJNS5_1CILi1EEES8_S8_EEENS6_IJNS7_ILi128EEESA_NS7_ILi256EEEEEELi256ENS_12float_e4m3_tEfNS_4arch4Sm90ELb1ELb0ELb0ELb1ELb1ELb0ELb0ELb1ELb0ELb1ELb0ELb0EEENS1_21CollectiveEpilogueFwdINS6_IJSA_SB_SA_EEES9_NS_10bfloat16_tESF_Li256ELb1ELb1ELb0ELb1EEENS1_36VarlenDynamicPersistentTileSchedulerILi128ELi128ELi256ELi128ELb0ELb1ELb1ELb1ELb1ELb1EEEEEEEEEvNT_6ParamsE)
	.align		4
        /*0044*/ 	.word	index@(__assertfail)
	.align		4
        /*0048*/ 	.word	index@(_ZN7cutlass13device_kernelIN5flash11enable_sm90INS1_16FlashAttnFwdSm90INS1_25CollectiveMainloopFwdSm90ILi2EN4cute5tupleIJNS5_1CILi1EEES8_S8_EEENS6_IJNS7_ILi128EEESA_NS7_ILi256EEEEEELi256ENS_12float_e4m3_tEfNS_4arch4Sm90ELb1ELb0ELb0ELb1ELb1ELb1ELb0ELb1ELb0ELb1ELb0ELb0EEENS1_21CollectiveEpilogueFwdINS6_IJSA_SB_SA_EEES9_NS_10bfloat16_tESF_Li256ELb1ELb1ELb0ELb1EEENS1_36VarlenDynamicPersistentTileSchedulerILi128ELi128ELi256ELi128ELb0ELb1ELb1ELb1ELb1ELb1EEEEEEEEEvNT_6ParamsE)
	.align		4
        /*004c*/ 	.word	index@(__assertfail)
	.align		4
        /*0050*/ 	.word	index@(_ZN7cutlass13device_kernelIN5flash11enable_sm90INS1_16FlashAttnFwdSm90INS1_25CollectiveMainloopFwdSm90ILi2EN4cute5tupleIJNS5_1CILi1EEES8_S8_EEENS6_IJNS7_ILi128EEENS7_ILi160EEENS7_ILi192EEEEEELi192ENS_12float_e4m3_tEfNS_4arch4Sm90ELb0ELb0ELb0ELb0ELb1ELb0ELb0ELb1ELb1ELb1ELb0ELb0EEENS1_21CollectiveEpilogueFwdINS6_IJSA_SC_SB_EEES9_NS_10bfloat16_tESG_Li256ELb0ELb1ELb0ELb1EEENS1_29StaticPersistentTileSchedulerILb0EEEEEEEEEvNT_6ParamsE)
	.align		4
        /*0054*/ 	.word	index@(__assertfail)
	.align		4
        /*0058*/ 	.word	index@(_ZN7cutlass13device_kernelIN5flash11enable_sm90INS1_16FlashAttnFwdSm90INS1_25CollectiveMainloopFwdSm90ILi2EN4cute5tupleIJNS5_1CILi1EEES8_S8_EEENS6_IJNS7_ILi128EEENS7_ILi160EEENS7_ILi192EEEEEELi192ENS_12float_e4m3_tEfNS_4arch4Sm90ELb0ELb0ELb0ELb1ELb1ELb0ELb0ELb1ELb1ELb1ELb0ELb0EEENS1_21CollectiveEpilogueFwdINS6_IJSA_SC_SB_EEES9_NS_10bfloat16_tESG_Li256ELb1ELb1ELb0ELb1EEENS1_36VarlenDynamicPersistentTileSchedulerILi128ELi160ELi256ELi128ELb0ELb1ELb1ELb0ELb1ELb1EEEEEEEEEvNT_6ParamsE)
	.align		4
        /*005c*/ 	.word	index@(__assertfail)
	.align		4
        /*0060*/ 	.word	index@(_ZN7cutlass13device_kernelIN5flash11enable_sm90INS1_16FlashAttnFwdSm90INS1_25CollectiveMainloopFwdSm90ILi2EN4cute5tupleIJNS5_1CILi1EEES8_S8_EEENS6_IJNS7_ILi128EEENS7_ILi160EEENS7_ILi192EEEEEELi192ENS_12float_e4m3_tEfNS_4arch4Sm90ELb0ELb0ELb0ELb1ELb1ELb1ELb0ELb1ELb1ELb1ELb0ELb0EEENS1_21CollectiveEpilogueFwdINS6_IJSA_SC_SB_EEES9_NS_10bfloat16_tESG_Li256ELb1ELb1ELb0ELb1EEENS1_36VarlenDynamicPersistentTileSchedulerILi128ELi160ELi256ELi128ELb0ELb1ELb1ELb0ELb1ELb1EEEEEEEEEvNT_6ParamsE)
	.align		4
        /*0064*/ 	.word	index@(__assertfail)
	.align		4
        /*0068*/ 	.word	index@(_ZN7cutlass13device_kernelIN5flash11enable_sm90INS1_16FlashAttnFwdSm90INS1_25CollectiveMainloopFwdSm90ILi2EN4cute5tupleIJNS5_1CILi1EEES8_S8_EEENS6_IJNS7_ILi128EEESA_NS7_ILi192EEEEEELi192ENS_12float_e4m3_tEfNS_4arch4Sm90ELb0ELb1ELb0ELb0ELb1ELb0ELb0ELb1ELb1ELb1ELb0ELb0EEENS1_21CollectiveEpilogueFwdINS6_IJSA_SB_SA_EEES9_NS_10bfloat16_tESF_Li256ELb0ELb1ELb0ELb1EEENS1_30DynamicPersistentTileSchedulerILi256ELi128ELb0ELb1ELb1EEEEEEEEEvNT_6ParamsE)
	.align		4
        /*006c*/ 	.word	index@(__assertfail)
	.align		4
        /*0070*/ 	.word	index@(_ZN7cutlass13device_kernelIN5flash11enable_sm90INS1_16FlashAttnFwdSm90INS1_25CollectiveMainloopFwdSm90ILi2EN4cute5tupleIJNS5_1CILi1EEES8_S8_EEENS6_IJNS7_ILi128EEESA_NS7_ILi192EEEEEELi192ENS_12float_e4m3_tEfNS_4arch4Sm90ELb0ELb1ELb0ELb1ELb1ELb0ELb0ELb1ELb1ELb1ELb0ELb0EEENS1_21CollectiveEpilogueFwdINS6_IJSA_SB_SA_EEES9_NS_10bfloat16_tESF_Li256ELb1ELb1ELb0ELb1EEENS1_36VarlenDynamicPersistentTileSchedulerILi128ELi128ELi256ELi128ELb0ELb1ELb1ELb1ELb0ELb1EEEEEEEEEvNT_6ParamsE)
	.align		4
        /*0074*/ 	.word	index@(__assertfail)
	.align		4
        /*0078*/ 	.word	index@(_ZN7cutlass13device_kernelIN5flash11enable_sm90INS1_16FlashAttnFwdSm90INS1_25CollectiveMainloopFwdSm90ILi2EN4cute5tupleIJNS5_1CILi1EEES8_S8_EEENS6_IJNS7_ILi128EEESA_NS7_ILi192EEEEEELi192ENS_12float_e4m3_tEfNS_4arch4Sm90ELb0ELb1ELb0ELb1ELb1ELb1ELb0ELb1ELb1ELb1ELb0ELb0EEENS1_21CollectiveEpilogueFwdINS6_IJSA_SB_SA_EEES9_NS_10bfloat16_tESF_Li256ELb1ELb1ELb0ELb1EEENS1_36VarlenDynamicPersistentTileSchedulerILi128ELi128ELi256ELi128ELb0ELb1ELb1ELb1ELb0ELb1EEEEEEEEEvNT_6ParamsE)
	.align		4
        /*007c*/ 	.word	index@(__assertfail)
	.align		4
        /*0080*/ 	.word	index@(_ZN7cutlass13device_kernelIN5flash11enable_sm90INS1_16FlashAttnFwdSm90INS1_25CollectiveMainloopFwdSm90ILi2EN4cute5tupleIJNS5_1CILi1EEES8_S8_EEENS6_IJNS7_ILi128EEENS7_ILi160EEENS7_ILi192EEEEEELi192ENS_12float_e4m3_tEfNS_4arch4Sm90ELb1ELb0ELb0ELb0ELb1ELb0ELb0ELb1ELb1ELb1ELb0ELb0EEENS1_21CollectiveEpilogueFwdINS6_IJSA_SC_SB_EEES9_NS_10bfloat16_tESG_Li256ELb0ELb1ELb0ELb1EEENS1_30DynamicPersistentTileSchedulerILi256ELi128ELb0ELb1ELb1EEEEEEEEEvNT_6ParamsE)
	.align		4
        /*0084*/ 	.word	index@(__assertfail)
	.align		4
        /*0088*/ 	.word	index@(_ZN7cutlass13device_kernelIN5flash11enable_sm90INS1_16FlashAttnFwdSm90INS1_25CollectiveMainloopFwdSm90ILi2EN4cute5tupleIJNS5_1CILi1EEES8_S8_EEENS6_IJNS7_ILi128EEENS7_ILi160EEENS7_ILi192EEEEEELi192ENS_12float_e4m3_tEfNS_4arch4Sm90ELb1ELb0ELb0ELb1ELb1ELb0ELb0ELb1ELb1ELb1ELb0ELb0EEENS1_21CollectiveEpilogueFwdINS6_IJSA_SC_SB_EEES9_NS_10bfloat16_tESG_Li256ELb1ELb1ELb0ELb1EEENS1_36VarlenDynamicPersistentTileSchedulerILi128ELi160ELi256ELi128ELb0ELb1ELb1ELb1ELb1ELb1EEEEEEEEEvNT_6ParamsE)
	.align		4
        /*008c*/ 	.word	index@(__assertfail)
	.align		4
        /*0090*/ 	.word	index@(_ZN7cutlass13device_kernelIN5flash11enable_sm90INS1_16FlashAttnFwdSm90INS1_25CollectiveMainloopFwdSm90ILi2EN4cute5tupleIJNS5_1CILi1EEES8_S8_EEENS6_IJNS7_ILi128EEENS7_ILi160EEENS7_ILi192EEEEEELi192ENS_12float_e4m3_tEfNS_4arch4Sm90ELb1ELb0ELb0ELb1ELb1ELb1ELb0ELb1ELb1ELb1ELb0ELb0EEENS1_21CollectiveEpilogueFwdINS6_IJSA_SC_SB_EEES9_NS_10bfloat16_tESG_Li256ELb1ELb1ELb0ELb1EEENS1_36VarlenDynamicPersistentTileSchedulerILi128ELi160ELi256ELi128ELb0ELb1ELb1ELb1ELb1ELb1EEEEEEEEEvNT_6ParamsE)
	.align		4
        /*0094*/ 	.word	index@(__assertfail)
	.align		4
        /*0098*/ 	.word	index@(_ZN7cutlass13device_kernelIN5flash11enable_sm90INS1_16FlashAttnFwdSm90INS1_25CollectiveMainloopFwdSm90ILi2EN4cute5tupleIJNS5_1CILi1EEES8_S8_EEENS6_IJNS7_ILi128EEENS7_ILi160EEESA_EEELi128ENS_12float_e4m3_tEfNS_4arch4Sm90ELb0ELb0ELb0ELb0ELb1ELb0ELb0ELb1ELb1ELb1ELb0ELb0EEENS1_21CollectiveEpilogueFwdINS6_IJSA_SA_SB_EEES9_NS_10bfloat16_tESF_Li256ELb0ELb1ELb0ELb1EEENS1_29StaticPersistentTileSchedulerILb0EEEEEEEEEvNT_6ParamsE)
	.align		4
        /*009c*/ 	.word	index@(__assertfail)
	.align		4
        /*00a0*/ 	.word	index@(_ZN7cutlass13device_kernelIN5flash11enable_sm90INS1_16FlashAttnFwdSm90INS1_25CollectiveMainloopFwdSm90ILi2EN4cute5tupleIJNS5_1CILi1EEES8_S8_EEENS6_IJNS7_ILi128EEENS7_ILi160EEESA_EEELi128ENS_12float_e4m3_tEfNS_4arch4Sm90ELb0ELb0ELb0ELb1ELb1ELb0ELb0ELb1ELb1ELb1ELb0ELb0EEENS1_21CollectiveEpilogueFwdINS6_IJSA_SA_SB_EEES9_NS_10bfloat16_tESF_Li256ELb1ELb1ELb0ELb1EEENS1_36VarlenDynamicPersistentTileSchedulerILi128ELi160ELi256ELi128ELb0ELb1ELb1ELb0ELb1ELb1EEEEEEEEEvNT_6ParamsE)
	.align		4
        /*00a4*/ 	.word	index@(__assertfail)
	.align		4
        /*00a8*/ 	.word	index@(_ZN7cutlass13device_kernelIN5flash11enable_sm90INS1_16FlashAttnFwdSm90INS1_25CollectiveMainloopFwdSm90ILi2EN4cute5tupleIJNS5_1CILi1EEES8_S8_EEENS6_IJNS7_ILi128EEENS7_ILi160EEESA_EEELi128ENS_12float_e4m3_tEfNS_4arch4Sm90ELb0ELb0ELb0ELb1ELb1ELb1ELb0ELb1ELb1ELb1ELb0ELb0EEENS1_21CollectiveEpilogueFwdINS6_IJSA_SA_SB_EEES9_NS_10bfloat16_tESF_Li256ELb1ELb1ELb0ELb1EEENS1_36VarlenDynamicPersistentTileSchedulerILi128ELi160ELi256ELi128ELb0ELb1ELb1ELb0ELb1ELb1EEEEEEEEEvNT_6ParamsE)
	.align		4
        /*00ac*/ 	.word	index@(__assertfail)
	.align		4
        /*00b0*/ 	.word	index@(_ZN7cutlass13device_kernelIN5flash11enable_sm90INS1_16FlashAttnFwdSm90INS1_25CollectiveMainloopFwdSm90ILi2EN4cute5tupleIJNS5_1CILi1EEES8_S8_EEENS6_IJNS7_ILi128EEENS7_ILi160EEESA_EEELi128ENS_12float_e4m3_tEfNS_4arch4Sm90ELb0ELb1ELb0ELb0ELb1ELb0ELb0ELb1ELb1ELb1ELb0ELb0EEENS1_21CollectiveEpilogueFwdINS6_IJSA_SA_SB_EEES9_NS_10bfloat16_tESF_Li256ELb0ELb1ELb0ELb1EEENS1_30DynamicPersistentTileSchedulerILi256ELi128ELb0ELb1ELb1EEEEEEEEEvNT_6ParamsE)
	.align		4
        /*00b4*/ 	.word	index@(__assertfail)
	.align		4
        /*00b8*/ 	.word	index@(_ZN7cutlass13device_kernelIN5flash11enable_sm90INS1_16FlashAttnFwdSm90INS1_25CollectiveMainloopFwdSm90ILi2EN4cute5tupleIJNS5_1CILi1EEES8_S8_EEENS6_IJNS7_ILi128EEENS7_ILi160EEESA_EEELi128ENS_12float_e4m3_tEfNS_4arch4Sm90ELb0ELb1ELb0ELb1ELb1ELb0ELb0ELb1ELb1ELb1ELb0ELb0EEENS1_21CollectiveEpilogueFwdINS6_IJSA_SA_SB_EEES9_NS_10bfloat16_tESF_Li256ELb1ELb1ELb0ELb1EEENS1_36VarlenDynamicPersistentTileSchedulerILi128ELi160ELi256ELi128ELb0ELb1ELb1ELb1ELb0ELb1EEEEEEEEEvNT_6ParamsE)
	.align		4
        /*00bc*/ 	.word	index@(__assertfail)
	.align		4
        /*00c0*/ 	.word	index@(_ZN7cutlass13device_kernelIN5flash11enable_sm90INS1_16FlashAttnFwdSm90INS1_25CollectiveMainloopFwdSm90ILi2EN4cute5tupleIJNS5_1CILi1EEES8_S8_EEENS6_IJNS7_ILi128EEENS7_ILi160EEESA_EEELi128ENS_12float_e4m3_tEfNS_4arch4Sm90ELb0ELb1ELb0ELb1ELb1ELb1ELb0ELb1ELb1ELb1ELb0ELb0EEENS1_21CollectiveEpilogueFwdINS6_IJSA_SA_SB_EEES9_NS_10bfloat16_tESF_Li256ELb1ELb1ELb0ELb1EEENS1_36VarlenDynamicPersistentTileSchedulerILi128ELi160ELi256ELi128ELb0ELb1ELb1ELb1ELb0ELb1EEEEEEEEEvNT_6ParamsE)
	.align		4
        /*00c4*/ 	.word	index@(__assertfail)
	.align		4
        /*00c8*/ 	.word	index@(_ZN7cutlass13device_kernelIN5flash11enable_sm90INS1_16FlashAttnFwdSm90INS1_25CollectiveMainloopFwdSm90ILi2EN4cute5tupleIJNS5_1CILi1EEES8_S8_EEENS6_IJNS7_ILi128EEENS7_ILi160EEESA_EEELi128ENS_12float_e4m3_tEfNS_4arch4Sm90ELb1ELb0ELb0ELb0ELb1ELb0ELb0ELb1ELb1ELb1ELb0ELb0EEENS1_21CollectiveEpilogueFwdINS6_IJSA_SA_SB_EEES9_NS_10bfloat16_tESF_Li256ELb0ELb1ELb0ELb1EEENS1_30DynamicPersistentTileSchedulerILi256ELi128ELb0ELb1ELb1EEEEEEEEEvNT_6ParamsE)
	.align		4
        /*00cc*/ 	.word	index@(__assertfail)
	.align		4
        /*00d0*/ 	.word	index@(_ZN7cutlass13device_kernelIN5flash11enable_sm90INS1_16FlashAttnFwdSm90INS1_25CollectiveMainloopFwdSm90ILi2EN4cute5tupleIJNS5_1CILi1EEES8_S8_EEENS6_IJNS7_ILi128EEENS7_ILi160EEESA_EEELi128ENS_12float_e4m3_tEfNS_4arch4Sm90ELb1ELb0ELb0ELb1ELb1ELb0ELb0ELb1ELb1ELb1ELb0ELb0EEENS1_21CollectiveEpilogueFwdINS6_IJSA_SA_SB_EEES9_NS_10bfloat16_tESF_Li256ELb1ELb1ELb0ELb1EEENS1_36VarlenDynamicPersistentTileSchedulerILi128ELi160ELi256ELi128ELb0ELb1ELb1ELb1ELb1ELb1EEEEEEEEEvNT_6ParamsE)
	.align		4
        /*00d4*/ 	.word	index@(__assertfail)
	.align		4
        /*00d8*/ 	.word	index@(_ZN7cutlass13device_kernelIN5flash11enable_sm90INS1_16FlashAttnFwdSm90INS1_25CollectiveMainloopFwdSm90ILi2EN4cute5tupleIJNS5_1CILi1EEES8_S8_EEENS6_IJNS7_ILi128EEENS7_ILi160EEESA_EEELi128ENS_12float_e4m3_tEfNS_4arch4Sm90ELb1ELb0ELb0ELb1ELb1ELb1ELb0ELb1ELb1ELb1ELb0ELb0EEENS1_21CollectiveEpilogueFwdINS6_IJSA_SA_SB_EEES9_NS_10bfloat16_tESF_Li256ELb1ELb1ELb0ELb1EEENS1_36VarlenDynamicPersistentTileSchedulerILi128ELi160ELi256ELi128ELb0ELb1ELb1ELb1ELb1ELb1EEEEEEEEEvNT_6ParamsE)
	.align		4
        /*00dc*/ 	.word	index@(__assertfail)
	.align		4
        /*00e0*/ 	.word	index@(_ZN7cutlass13device_kernelIN5flash11enable_sm90INS1_16FlashAttnFwdSm90INS1_25CollectiveMainloopFwdSm90ILi2EN4cute5tupleIJNS5_1CILi1EEES8_S8_EEENS6_IJNS7_ILi192EEENS7_ILi128EEENS7_ILi96EEEEEELi96ENS_12float_e4m3_tEfNS_4arch4Sm90ELb0ELb0ELb0ELb0ELb1ELb0ELb0ELb1ELb1ELb1ELb0ELb0EEENS1_21CollectiveEpilogueFwdINS6_IJSA_SC_SB_EEES9_NS_10bfloat16_tESG_Li384ELb0ELb1ELb0ELb1EEENS1_29StaticPersistentTileSchedulerILb0EEEEEEEEEvNT_6ParamsE)
	.align		4
        /*00e4*/ 	.word	index@(__assertfail)
	.align		4
        /*00e8*/ 	.word	index@(_ZN7cutlass13device_kernelIN5flash11enable_sm90INS1_16FlashAttnFwdSm90INS1_25CollectiveMainloopFwdSm90ILi2EN4cute5tupleIJNS5_1CILi1EEES8_S8_EEENS6_IJNS7_ILi192EEENS7_ILi128EEENS7_ILi96EEEEEELi96ENS_12float_e4m3_tEfNS_4arch4Sm90ELb0ELb0ELb0ELb1ELb1ELb0ELb0ELb1ELb1ELb1ELb0ELb0EEENS1_21CollectiveEpilogueFwdINS6_IJSA_SC_SB_EEES9_NS_10bfloat16_tESG_Li384ELb1ELb1ELb0ELb1EEENS1_36VarlenDynamicPersistentTileSchedulerILi192ELi128ELi384ELi128ELb0ELb1ELb1ELb0ELb1ELb1EEEEEEEEEvNT_6ParamsE)
	.align		4
        /*00ec*/ 	.word	index@(__assertfail)
	.align		4
        /*00f0*/ 	.word	index@(_ZN7cutlass13device_kernelIN5flash11enable_sm90INS1_16FlashAttnFwdSm90INS1_25CollectiveMainloopFwdSm90ILi2EN4cute5tupleIJNS5_1CILi1EEES8_S8_EEENS6_IJNS7_ILi192EEENS7_ILi128EEENS7_ILi96EEEEEELi96ENS_12float_e4m3_tEfNS_4arch4Sm90ELb0ELb0ELb0ELb1ELb1ELb1ELb0ELb1ELb1ELb1ELb0ELb0EEENS1_21CollectiveEpilogueFwdINS6_IJSA_SC_SB_EEES9_NS_10bfloat16_tESG_Li384ELb1ELb1ELb0ELb1EEENS1_36VarlenDynamicPersistentTileSchedulerILi192ELi128ELi384ELi128ELb0ELb1ELb1ELb0ELb1ELb1EEEEEEEEEvNT_6ParamsE)
	.align		4
        /*00f4*/ 	.word	index@(__assertfail)
	.align		4
        /*00f8*/ 	.word	index@(_ZN7cutlass13device_kernelIN5flash11enable_sm90INS1_16FlashAttnFwdSm90INS1_25CollectiveMainloopFwdSm90ILi2EN4cute5tupleIJNS5_1CILi1EEES8_S8_EEENS6_IJNS7_ILi192EEENS7_ILi128EEENS7_ILi96EEEEEELi96ENS_12float_e4m3_tEfNS_4arch4Sm90ELb0ELb1ELb0ELb0ELb1ELb0ELb0ELb1ELb1ELb1ELb0ELb0EEENS1_21CollectiveEpilogueFwdINS6_IJSA_SC_SB_EEES9_NS_10bfloat16_tESG_Li384ELb0ELb1ELb0ELb1EEENS1_30DynamicPersistentTileSchedulerILi384ELi128ELb0ELb1ELb1EEEEEEEEEvNT_6ParamsE)
	.align		4
        /*00fc*/ 	.word	index@(__assertfail)
	.align		4
        /*0100*/ 	.word	index@(_ZN7cutlass13device_kernelIN5flash11enable_sm90INS1_16FlashAttnFwdSm90INS1_25CollectiveMainloopFwdSm90ILi2EN4cute5tupleIJNS5_1CILi1EEES8_S8_EEENS6_IJNS7_ILi192EEENS7_ILi128EEENS7_ILi96EEEEEELi96ENS_12float_e4m3_tEfNS_4arch4Sm90ELb0ELb1ELb0ELb1ELb1ELb0ELb0ELb1ELb1ELb1ELb0ELb0EEENS1_21CollectiveEpilogueFwdINS6_IJSA_SC_SB_EEES9_NS_10bfloat16_tESG_Li384ELb1ELb1ELb0ELb1EEENS1_36VarlenDynamicPersistentTileSchedulerILi192ELi128ELi384ELi128ELb0ELb1ELb1ELb1ELb0ELb1EEEEEEEEEvNT_6ParamsE)
	.align		4
        /*0104*/ 	.word	index@(__assertfail)
	.align		4
        /*0108*/ 	.word	index@(_ZN7cutlass13device_kernelIN5flash11enable_sm90INS1_16FlashAttnFwdSm90INS1_25CollectiveMainloopFwdSm90ILi2EN4cute5tupleIJNS5_1CILi1EEES8_S8_EEENS6_IJNS7_ILi192EEENS7_ILi128EEENS7_ILi96EEEEEELi96ENS_12float_e4m3_tEfNS_4arch4Sm90ELb0ELb1ELb0ELb1ELb1ELb1ELb0ELb1ELb1ELb1ELb0ELb0EEENS1_21CollectiveEpilogueFwdINS6_IJSA_SC_SB_EEES9_NS_10bfloat16_tESG_Li384ELb1ELb1ELb0ELb1EEENS1_36VarlenDynamicPersistentTileSchedulerILi192ELi128ELi384ELi128ELb0ELb1ELb1ELb1ELb0ELb1EEEEEEEEEvNT_6ParamsE)
	.align		4
        /*010c*/ 	.word	index@(__assertfail)
	.align		4
        /*0110*/ 	.word	index@(_ZN7cutlass13device_kernelIN5flash11enable_sm90INS1_16FlashAttnFwdSm90INS1_25CollectiveMainloopFwdSm90ILi2EN4cute5tupleIJNS5_1CILi1EEES8_S8_EEENS6_IJNS7_ILi192EEENS7_ILi128EEENS7_ILi96EEEEEELi96ENS_12float_e4m3_tEfNS_4arch4Sm90ELb1ELb0ELb0ELb0ELb1ELb0ELb0ELb1ELb1ELb1ELb0ELb0EEENS1_21CollectiveEpilogueFwdINS6_IJSA_SC_SB_EEES9_NS_10bfloat16_tESG_Li384ELb0ELb1ELb0ELb1EEENS1_30DynamicPersistentTileSchedulerILi384ELi128ELb0ELb1ELb1EEEEEEEEEvNT_6ParamsE)
	.align		4
        /*0114*/ 	.word	index@(__assertfail)
	.align		4
        /*0118*/ 	.word	index@(_ZN7cutlass13device_kernelIN5flash11enable_sm90INS1_16FlashAttnFwdSm90INS1_25CollectiveMainloopFwdSm90ILi2EN4cute5tupleIJNS5_1CILi1EEES8_S8_EEENS6_IJNS7_ILi192EEENS7_ILi128EEENS7_ILi96EEEEEELi96ENS_12float_e4m3_tEfNS_4arch4Sm90ELb1ELb0ELb0ELb1ELb1ELb0ELb0ELb1ELb1ELb1ELb0ELb0EEENS1_21CollectiveEpilogueFwdINS6_IJSA_SC_SB_EEES9_NS_10bfloat16_tESG_Li384ELb1ELb1ELb0ELb1EEENS1_36VarlenDynamicPersistentTileSchedulerILi192ELi128ELi384ELi128ELb0ELb1ELb1ELb1ELb1ELb1EEEEEEEEEvNT_6ParamsE)
	.align		4
        /*011c*/ 	.word	index@(__assertfail)
	.align		4
        /*0120*/ 	.word	index@(_ZN7cutlass13device_kernelIN5flash11enable_sm90INS1_16FlashAttnFwdSm90INS1_25CollectiveMainloopFwdSm90ILi2EN4cute5tupleIJNS5_1CILi1EEES8_S8_EEENS6_IJNS7_ILi192EEENS7_ILi128EEENS7_ILi96EEEEEELi96ENS_12float_e4m3_tEfNS_4arch4Sm90ELb1ELb0ELb0ELb1ELb1ELb1ELb0ELb1ELb1ELb1ELb0ELb0EEENS1_21CollectiveEpilogueFwdINS6_IJSA_SC_SB_EEES9_NS_10bfloat16_tESG_Li384ELb1ELb1ELb0ELb1EEENS1_36VarlenDynamicPersistentTileSchedulerILi192ELi128ELi384ELi128ELb0ELb1ELb1ELb1ELb1ELb1EEEEEEEEEvNT_6ParamsE)
	.align		4
        /*0124*/ 	.word	index@(__assertfail)
	.align		4
        /*0128*/ 	.word	index@(_ZN7cutlass13device_kernelIN5flash11enable_sm90INS1_16FlashAttnFwdSm90INS1_25CollectiveMainloopFwdSm90ILi2EN4cute5tupleIJNS5_1CILi1EEES8_S8_EEENS6_IJNS7_ILi192EEENS7_ILi160EEENS7_ILi64EEEEEELi64ENS_12float_e4m3_tEfNS_4arch4Sm90ELb0ELb0ELb0ELb0ELb1ELb0ELb0ELb1ELb1ELb1ELb0ELb0EEENS1_21CollectiveEpilogueFwdINS6_IJSA_SC_SB_EEES9_NS_10bfloat16_tESG_Li384ELb0ELb1ELb0ELb1EEENS1_29StaticPersistentTileSchedulerILb0EEEEEEEEEvNT_6ParamsE)
	.align		4
        /*012c*/ 	.word	index@(__assertfail)
	.align		4
        /*0130*/ 	.word	index@(_ZN7cutlass13device_kernelIN5flash11enable_sm90INS1_16FlashAttnFwdSm90INS1_25CollectiveMainloopFwdSm90ILi2EN4cute5tupleIJNS5_1CILi1EEES8_S8_EEENS6_IJNS7_ILi192EEENS7_ILi160EEENS7_ILi64EEEEEELi64ENS_12float_e4m3_tEfNS_4arch4Sm90ELb0ELb0ELb0ELb1ELb1ELb0ELb0ELb1ELb1ELb1ELb0ELb0EEENS1_21CollectiveEpilogueFwdINS6_IJSA_SC_SB_EEES9_NS_10bfloat16_tESG_Li384ELb1ELb1ELb0ELb1EEENS1_36VarlenDynamicPersistentTileSchedulerILi192ELi160ELi384ELi128ELb0ELb1ELb1ELb0ELb1ELb1EEEEEEEEEvNT_6ParamsE)
	.align		4
        /*0134*/ 	.word	index@(__assertfail)
	.align		4
        /*0138*/ 	.word	index@(_ZN7cutlass13device_kernelIN5flash11enable_sm90INS1_16FlashAttnFwdSm90INS1_25CollectiveMainloopFwdSm90ILi2EN4cute5tupleIJNS5_1CILi1EEES8_S8_EEENS6_IJNS7_ILi192EEENS7_ILi160EEENS7_ILi64EEEEEELi64ENS_12float_e4m3_tEfNS_4arch4Sm90ELb0ELb0ELb0ELb1ELb1ELb1ELb0ELb1ELb1ELb1ELb0ELb0EEENS1_21CollectiveEpilogueFwdINS6_IJSA_SC_SB_EEES9_NS_10bfloat16_tESG_Li384ELb1ELb1ELb0ELb1EEENS1_36VarlenDynamicPersistentTileSchedulerILi192ELi160ELi384ELi128ELb0ELb1ELb1ELb0ELb1ELb1EEEEEEEEEvNT_6ParamsE)
	.align		4
        /*013c*/ 	.word	index@(__assertfail)
	.align		4
        /*0140*/ 	.word	index@(_ZN7cutlass13device_kernelIN5flash11enable_sm90INS1_16FlashAttnFwdSm90INS1_25CollectiveMainloopFwdSm90ILi2EN4cute5tupleIJNS5_1CILi1EEES8_S8_EEENS6_IJNS7_ILi192EEENS7_ILi160EEENS7_ILi64EEEEEELi64ENS_12float_e4m3_tEfNS_4arch4Sm90ELb0ELb1ELb0ELb0ELb1ELb0ELb0ELb1ELb1ELb1ELb0ELb0EEENS1_21CollectiveEpilogueFwdINS6_IJSA_SC_SB_EEES9_NS_10bfloat16_tESG_Li384ELb0ELb1ELb0ELb1EEENS1_30DynamicPersistentTileSchedulerILi384ELi128ELb0ELb1ELb1EEEEEEEEEvNT_6ParamsE)
	.align		4
        /*0144*/ 	.word	index@(__assertfail)
	.align		4
        /*0148*/ 	.word	index@(_ZN7cutlass13device_kernelIN5flash11enable_sm90INS1_16FlashAttnFwdSm90INS1_25CollectiveMainloopFwdSm90ILi2EN4cute5tupleIJNS5_1CILi1EEES8_S8_EEENS6_IJNS7_ILi192EEENS7_ILi160EEENS7_ILi64EEEEEELi64ENS_12float_e4m3_tEfNS_4arch4Sm90ELb0ELb1ELb0ELb1ELb1ELb0ELb0ELb1ELb1ELb1ELb0ELb0EEENS1_21CollectiveEpilogueFwdINS6_IJSA_SC_SB_EEES9_NS_10bfloat16_tESG_Li384ELb1ELb1ELb0ELb1EEENS1_36VarlenDynamicPersistentTileSchedulerILi192ELi160ELi384ELi128ELb0ELb1ELb1ELb1ELb0ELb1EEEEEEEEEvNT_6ParamsE)
	.align		4
        /*014c*/ 	.word	index@(__assertfail)
	.align		4
        /*0150*/ 	.word	index@(_ZN7cutlass13device_kernelIN5flash11enable_sm90INS1_16FlashAttnFwdSm90INS1_25CollectiveMainloopFwdSm90ILi2EN4cute5tupleIJNS5_1CILi1EEES8_S8_EEENS6_IJNS7_ILi192EEENS7_ILi160EEENS7_ILi64EEEEEELi64ENS_12float_e4m3_tEfNS_4arch4Sm90ELb0ELb1ELb0ELb1ELb1ELb1ELb0ELb1ELb1ELb1ELb0ELb0EEENS1_21CollectiveEpilogueFwdINS6_IJSA_SC_SB_EEES9_NS_10bfloat16_tESG_Li384ELb1ELb1ELb0ELb1EEENS1_36VarlenDynamicPersistentTileSchedulerILi192ELi160ELi384ELi128ELb0ELb1ELb1ELb1ELb0ELb1EEEEEEEEEvNT_6ParamsE)
	.align		4
        /*0154*/ 	.word	index@(__assertfail)
	.align		4
        /*0158*/ 	.word	index@(_ZN7cutlass13device_kernelIN5flash11enable_sm90INS1_16FlashAttnFwdSm90INS1_25CollectiveMainloopFwdSm90ILi2EN4cute5tupleIJNS5_1CILi1EEES8_S8_EEENS6_IJNS7_ILi192EEENS7_ILi160EEENS7_ILi64EEEEEELi64ENS_12float_e4m3_tEfNS_4arch4Sm90ELb1ELb0ELb0ELb0ELb1ELb0ELb0ELb1ELb1ELb1ELb0ELb0EEENS1_21CollectiveEpilogueFwdINS6_IJSA_SC_SB_EEES9_NS_10bfloat16_tESG_Li384ELb0ELb1ELb0ELb1EEENS1_30DynamicPersistentTileSchedulerILi384ELi128ELb0ELb1ELb1EEEEEEEEEvNT_6ParamsE)
	.align		4
        /*015c*/ 	.word	index@(__assertfail)
	.align		4
        /*0160*/ 	.word	index@(_ZN7cutlass13device_kernelIN5flash11enable_sm90INS1_16FlashAttnFwdSm90INS1_25CollectiveMainloopFwdSm90ILi2EN4cute5tupleIJNS5_1CILi1EEES8_S8_EEENS6_IJNS7_ILi192EEENS7_ILi160EEENS7_ILi64EEEEEELi64ENS_12float_e4m3_tEfNS_4arch4Sm90ELb1ELb0ELb0ELb1ELb1ELb0ELb0ELb1ELb1ELb1ELb0ELb0EEENS1_21CollectiveEpilogueFwdINS6_IJSA_SC_SB_EEES9_NS_10bfloat16_tESG_Li384ELb1ELb1ELb0ELb1EEENS1_36VarlenDynamicPersistentTileSchedulerILi192ELi160ELi384ELi128ELb0ELb1ELb1ELb1ELb1ELb1EEEEEEEEEvNT_6ParamsE)
	.align		4
        /*0164*/ 	.word	index@(__assertfail)
	.align		4
        /*0168*/ 	.word	index@(_ZN7cutlass13device_kernelIN5flash11enable_sm90INS1_16FlashAttnFwdSm90INS1_25CollectiveMainloopFwdSm90ILi2EN4cute5tupleIJNS5_1CILi1EEES8_S8_EEENS6_IJNS7_ILi192EEENS7_ILi160EEENS7_ILi64EEEEEELi64ENS_12float_e4m3_tEfNS_4arch4Sm90ELb1ELb0ELb0ELb1ELb1ELb1ELb0ELb1ELb1ELb1ELb0ELb0EEENS1_21CollectiveEpilogueFwdINS6_IJSA_SC_SB_EEES9_NS_10bfloat16_tESG_Li384ELb1ELb1ELb0ELb1EEENS1_36VarlenDynamicPersistentTileSchedulerILi192ELi160ELi384ELi128ELb0ELb1ELb1ELb1ELb1ELb1EEEEEEEEEvNT_6ParamsE)
	.align		4
        /*016c*/ 	.word	index@(__assertfail)
	.align		4
        /*0170*/ 	.word	0x00000000
	.align		4
        /*0174*/ 	.word	0xfffffffe
	.align		4
        /*0178*/ 	.word	0x00000000
	.align		4
        /*017c*/ 	.word	0xfffffffd
	.align		4
        /*0180*/ 	.word	0x00000000
	.align		4
        /*0184*/ 	.word	0xfffffffc


//--------------------- .nv.constant4             --------------------------
	.section	.nv.constant4,"a",@progbits
	.align	8
	.align		8
.nv.constant4:
        /*0000*/ 	.dword	__assertfail
	.align		8
        /*0008*/ 	.dword	__unnamed_1
	.align		8
        /*0010*/ 	.dword	__unnamed_2
	.align		8
        /*0018*/ 	.dword	__unnamed_3
	.align		8
        /*0020*/ 	.dword	__unnamed_4
	.align		8
        /*0028*/ 	.dword	__unnamed_5
	.align		8
        /*0030*/ 	.dword	__unnamed_6
	.align		8
        /*0038*/ 	.dword	_ZZN5flash28permute_output_fp8_VcolmajorIN4cute6TensorINS1_11ArrayEngineIN7cutlass10bfloat16_tELm32EEENS1_6LayoutINS1_5tupleIJNS8_IJNS1_1CILi2EEESA_NS9_ILi8EEEEEENS9_ILi1EEESD_EEENS8_IJNS8_IJSD_SA_NS9_ILi4EEEEEENS9_ILi0EEESH_EEEEEEEEEvRT_E9upper_map
	.align		8
        /*0040*/ 	.dword	__unnamed_7
	.align		8
        /*0048*/ 	.dword	__unnamed_8
	.align		8
        /*0050*/ 	.dword	__unnamed_9
	.align		8
        /*0058*/ 	.dword	__unnamed_10
	.align		8
        /*0060*/ 	.dword	__unnamed_11
	.align		8
        /*0068*/ 	.dword	__unnamed_12
	.align		8
        /*0070*/ 	.dword	_ZZN5flash28permute_output_fp8_VcolmajorIN4cute6TensorINS1_11ArrayEngineIN7cutlass10bfloat16_tELm48EEENS1_6LayoutINS1_5tupleIJNS8_IJNS1_1CILi2EEESA_NS9_ILi12EEEEEENS9_ILi1EEESD_EEENS8_IJNS8_IJSD_SA_NS9_ILi4EEEEEENS9_ILi0EEESH_EEEEEEEEEvRT_E9upper_map
	.align		8
        /*0078*/ 	.dword	__unnamed_13
	.align		8
        /*0080*/ 	.dword	__unnamed_14
	.align		8
        /*0088*/ 	.dword	__unnamed_15
	.align		8
        /*0090*/ 	.dword	__unnamed_16
	.align		8
        /*0098*/ 	.dword	__unnamed_17
	.align		8
        /*00a0*/ 	.dword	__unnamed_18
	.align		8
        /*00a8*/ 	.dword	_ZZN5flash28permute_output_fp8_VcolmajorIN4cute6TensorINS1_11ArrayEngineIN7cutlass10bfloat16_tELm64EEENS1_6LayoutINS1_5tupleIJNS8_IJNS1_1CILi2EEESA_NS9_ILi16EEEEEENS9_ILi1EEESD_EEENS8_IJNS8_IJSD_SA_NS9_ILi4EEEEEENS9_ILi0EEESH_EEEEEEEEEvRT_E9upper_map
	.align		8
        /*00b0*/ 	.dword	__unnamed_19
	.align		8
        /*00b8*/ 	.dword	__unnamed_20
	.align		8
        /*00c0*/ 	.dword	__unnamed_21
	.align		8
        /*00c8*/ 	.dword	__unnamed_22
	.align		8
        /*00d0*/ 	.dword	__unnamed_23
	.align		8
        /*00d8*/ 	.dword	_ZZN5flash28permute_output_fp8_VcolmajorIN4cute6TensorINS1_11ArrayEngineIN7cutlass10bfloat16_tELm96EEENS1_6LayoutINS1_5tupleIJNS8_IJNS1_1CILi2EEESA_NS9_ILi24EEEEEENS9_ILi1EEESD_EEENS8_IJNS8_IJSD_SA_NS9_ILi4EEEEEENS9_ILi0EEESH_EEEEEEEEEvRT_E9upper_map
	.align		8
        /*00e0*/ 	.dword	__unnamed_24
	.align		8
        /*00e8*/ 	.dword	__unnamed_25
	.align		8
        /*00f0*/ 	.dword	__unnamed_26
	.align		8
        /*00f8*/ 	.dword	__unnamed_27
	.align		8
        /*0100*/ 	.dword	__unnamed_28
	.align		8
        /*0108*/ 	.dword	__unnamed_29
	.align		8
        /*0110*/ 	.dword	__unnamed_30
	.align		8
        /*0118*/ 	.dword	__unnamed_31
	.align		8
        /*0120*/ 	.dword	__unnamed_32
	.align		8
        /*0128*/ 	.dword	_ZZN5flash28permute_output_fp8_VcolmajorIN4cute6TensorINS1_11ArrayEngineIN7cutlass10bfloat16_tELm128EEENS1_6LayoutINS1_5tupleIJNS8_IJNS1_1CILi2EEESA_NS9_ILi32EEEEEENS9_ILi1EEESD_EEENS8_IJNS8_IJSD_SA_NS9_ILi4EEEEEENS9_ILi0EEESH_EEEEEEEEEvRT_E9upper_map
	.align		8
        /*0130*/ 	.dword	__unnamed_33
	.align		8
        /*0138*/ 	.dword	__unnamed_34
	.align		8
        /*0140*/ 	.dword	__unnamed_35
	.align		8
        /*0148*/ 	.dword	__unnamed_36
	.align		8
        /*0150*/ 	.dword	__unnamed_37
	.align		8
        /*0158*/ 	.dword	_ZN72_INTERNAL_39bee7f1_36_flash_fwd_hdimall_e4m3_paged_sm90_cu_a6473388_36394cuda3std3__45__cpo5beginE
	.align		8
        /*0160*/ 	.dword	_ZN72_INTERNAL_39bee7f1_36_flash_fwd_hdimall_e4m3_paged_sm90_cu_a6473388_36394cuda3std3__45__cpo3endE
	.align		8
        /*0168*/ 	.dword	_ZN72_INTERNAL_39bee7f1_36_flash_fwd_hdimall_e4m3_paged_sm90_cu_a6473388_36394cuda3std3__45__cpo6cbeginE
	.align		8
        /*0170*/ 	.dword	_ZN72_INTERNAL_39bee7f1_36_flash_fwd_hdimall_e4m3_paged_sm90_cu_a6473388_36394cuda3std3__45__cpo4cendE
	.align		8
        /*0178*/ 	.dword	_ZN72_INTERNAL_39bee7f1_36_flash_fwd_hdimall_e4m3_paged_sm90_cu_a6473388_36394cuda3std3__474_GLOBAL__N__39bee7f1_36_flash_fwd_hdimall_e4m3_paged_sm90_cu_a6473388_36396ignoreE
	.align		8
        /*0180*/ 	.dword	_ZN72_INTERNAL_39bee7f1_36_flash_fwd_hdimall_e4m3_paged_sm90_cu_a6473388_36394cuda3std3__419piecewise_constructE
	.align		8
        /*0188*/ 	.dword	_ZN72_INTERNAL_39bee7f1_36_flash_fwd_hdimall_e4m3_paged_sm90_cu_a6473388_36394cuda3std3__48in_placeE
	.align		8
        /*0190*/ 	.dword	_ZN72_INTERNAL_39bee7f1_36_flash_fwd_hdimall_e4m3_paged_sm90_cu_a6473388_36394cuda3std6ranges3__45__cpo4swapE
	.align		8
        /*0198*/ 	.dword	_ZN72_INTERNAL_39bee7f1_36_flash_fwd_hdimall_e4m3_paged_sm90_cu_a6473388_36394cuda3std6ranges3__45__cpo9iter_moveE
	.align		8
        /*01a0*/ 	.dword	_ZN72_INTERNAL_39bee7f1_36_flash_fwd_hdimall_e4m3_paged_sm90_cu_a6473388_36394cute7productE
	.align		8
        /*01a8*/ 	.dword	_ZN72_INTERNAL_39bee7f1_36_flash_fwd_hdimall_e4m3_paged_sm90_cu_a6473388_36394cute1_E
	.align		8
        /*01b0*/ 	.dword	$str$23
	.align		8
        /*01b8*/ 	.dword	$str$24


//--------------------- .text._ZN7cutlass13device_kernelIN5flash11enable_sm90INS1_16FlashAttnFwdSm90INS1_25CollectiveMainloopFwdSm90ILi2EN4cute5tupleIJNS5_1CILi1EEES8_S8_EEENS6_IJNS7_ILi128EEESA_NS7_ILi256EEEEEELi256ENS_12float_e4m3_tEfNS_4arch4Sm90ELb0ELb0ELb0ELb0ELb1ELb0ELb0ELb1ELb0ELb1ELb0ELb0EEENS1_21CollectiveEpilogueFwdINS6_IJSA_SB_SA_EEES9_NS_10bfloat16_tESF_Li256ELb0ELb1ELb0ELb1EEENS1_29StaticPersistentTileSchedulerILb0EEEEEEEEEvNT_6ParamsE --------------------------
	.section	.text._ZN7cutlass13device_kernelIN5flash11enable_sm90INS1_16FlashAttnFwdSm90INS1_25CollectiveMainloopFwdSm90ILi2EN4cute5tupleIJNS5_1CILi1EEES8_S8_EEENS6_IJNS7_ILi128EEESA_NS7_ILi256EEEEEELi256ENS_12float_e4m3_tEfNS_4arch4Sm90ELb0ELb0ELb0ELb0ELb1ELb0ELb0ELb1ELb0ELb1ELb0ELb0EEENS1_21CollectiveEpilogueFwdINS6_IJSA_SB_SA_EEES9_NS_10bfloat16_tESF_Li256ELb0ELb1ELb0ELb1EEENS1_29StaticPersistentTileSchedulerILb0EEEEEEEEEvNT_6ParamsE,"ax",@progbits
	.align	128
.text._ZN7cutlass13device_kernelIN5flash11enable_sm90INS1_16FlashAttnFwdSm90INS1_25CollectiveMainloopFwdSm90ILi2EN4cute5tupleIJNS5_1CILi1EEES8_S8_EEENS6_IJNS7_ILi128EEESA_NS7_ILi256EEEEEELi256ENS_12float_e4m3_tEfNS_4arch4Sm90ELb0ELb0ELb0ELb0ELb1ELb0ELb0ELb1ELb0ELb1ELb0ELb0EEENS1_21CollectiveEpilogueFwdINS6_IJSA_SB_SA_EEES9_NS_10bfloat16_tESF_Li256ELb0ELb1ELb0ELb1EEENS1_29StaticPersistentTileSchedulerILb0EEEEEEEEEvNT_6ParamsE:
        .type           _ZN7cutlass13device_kernelIN5flash11enable_sm90INS1_16FlashAttnFwdSm90INS1_25CollectiveMainloopFwdSm90ILi2EN4cute5tupleIJNS5_1CILi1EEES8_S8_EEENS6_IJNS7_ILi128EEESA_NS7_ILi256EEEEEELi256ENS_12float_e4m3_tEfNS_4arch4Sm90ELb0ELb0ELb0ELb0ELb1ELb0ELb0ELb1ELb0ELb1ELb0ELb0EEENS1_21CollectiveEpilogueFwdINS6_IJSA_SB_SA_EEES9_NS_10bfloat16_tESF_Li256ELb0ELb1ELb0ELb1EEENS1_29StaticPersistentTileSchedulerILb0EEEEEEEEEvNT_6ParamsE,@function
        .size           _ZN7cutlass13device_kernelIN5flash11enable_sm90INS1_16FlashAttnFwdSm90INS1_25CollectiveMainloopFwdSm90ILi2EN4cute5tupleIJNS5_1CILi1EEES8_S8_EEENS6_IJNS7_ILi128EEESA_NS7_ILi256EEEEEELi256ENS_12float_e4m3_tEfNS_4arch4Sm90ELb0ELb0ELb0ELb0ELb1ELb0ELb0ELb1ELb0ELb1ELb0ELb0EEENS1_21CollectiveEpilogueFwdINS6_IJSA_SB_SA_EEES9_NS_10bfloat16_tESF_Li256ELb0ELb1ELb0ELb1EEENS1_29StaticPersistentTileSchedulerILb0EEEEEEEEEvNT_6ParamsE,(.L_x_15825 - _ZN7cutlass13device_kernelIN5flash11enable_sm90INS1_16FlashAttnFwdSm90INS1_25CollectiveMainloopFwdSm90ILi2EN4cute5tupleIJNS5_1CILi1EEES8_S8_EEENS6_IJNS7_ILi128EEESA_NS7_ILi256EEEEEELi256ENS_12float_e4m3_tEfNS_4arch4Sm90ELb0ELb0ELb0ELb0ELb1ELb0ELb0ELb1ELb0ELb1ELb0ELb0EEENS1_21CollectiveEpilogueFwdINS6_IJSA_SB_SA_EEES9_NS_10bfloat16_tESF_Li256ELb0ELb1ELb0ELb1EEENS1_29StaticPersistentTileSchedulerILb0EEEEEEEEEvNT_6ParamsE)
        .other          _ZN7cutlass13device_kernelIN5flash11enable_sm90INS1_16FlashAttnFwdSm90INS1_25CollectiveMainloopFwdSm90ILi2EN4cute5tupleIJNS5_1CILi1EEES8_S8_EEENS6_IJNS7_ILi128EEESA_NS7_ILi256EEEEEELi256ENS_12float_e4m3_tEfNS_4arch4Sm90ELb0ELb0ELb0ELb0ELb1ELb0ELb0ELb1ELb0ELb1ELb0ELb0EEENS1_21CollectiveEpilogueFwdINS6_IJSA_SB_SA_EEES9_NS_10bfloat16_tESF_Li256ELb0ELb1ELb0ELb1EEENS1_29StaticPersistentTileSchedulerILb0EEEEEEEEEvNT_6ParamsE,@"STO_CUDA_ENTRY STV_DEFAULT"
_ZN7cutlass13device_kernelIN5flash11enable_sm90INS1_16FlashAttnFwdSm90INS1_25CollectiveMainloopFwdSm90ILi2EN4cute5tupleIJNS5_1CILi1EEES8_S8_EEENS6_IJNS7_ILi128EEESA_NS7_ILi256EEEEEELi256ENS_12float_e4m3_tEfNS_4arch4Sm90ELb0ELb0ELb0ELb0ELb1ELb0ELb0ELb1ELb0ELb1ELb0ELb0EEENS1_21CollectiveEpilogueFwdINS6_IJSA_SB_SA_EEES9_NS_10bfloat16_tESF_Li256ELb0ELb1ELb0ELb1EEENS1_29StaticPersistentTileSchedulerILb0EEEEEEEEEvNT_6ParamsE:
[----:B------:R-:W0:Y:S02]  /*0000*/  LDC R1, c[0x0][0x28] ;  /* 0x00000a00ff017b82 */ /* 0x000e240000000800 */
[----:B0-----:R-:W-:Y:S01]  /*0010*/  VIADD R1, R1, 0xfffffff0 ;  /* 0xfffffff001017836 */ /* 0x001fe20000000000 */
[----:B------:R-:W0:Y:S01]  /*0020*/  S2R R3, SR_TID.X ;  /* 0x0000000000037919 */ /* 0x000e220000002100 */
[----:B------:R-:W-:Y:S01]  /*0030*/  ELECT P0, URZ, PT ;  /* 0x00000000003f782f */ /* 0x000fe20003800000 */
[----:B------:R-:W-:Y:S01]  /*0040*/  UMOV UR4, 0x80 ;  /* 0x0000008000047882 */ /* 0x000fe20000000000 */
[----:B------:R-:W-:Y:S01]  /*0050*/  UMOV UR7, 0x100 ;  /* 0x0000010000077882 */ /* 0x000fe20000000000 */
[--C-:B0-----:R-:W-:Y:S02]  /*0060*/  SHF.R.U32.HI R0, RZ, 0x5, R3.reuse ;  /* 0x00000005ff007819 */ /* 0x101fe40000011603 */
[----:B------:R-:W-:-:S03]  /*0070*/  SHF.R.U32.HI R3, RZ, 0x7, R3 ;  /* 0x00000007ff037819 */ /* 0x000fc60000011603 */
[----:B------:R-:W0:Y:S04]  /*0080*/  SHFL.IDX PT, R2, R0, RZ, 0x1f ;  /* 0x00001fff00027589 */ /* 0x000e2800000e0000 */
[----:B------:R-:W1:Y:S01]  /*0090*/  SHFL.IDX PT, R3, R3, RZ, 0x1f ;  /* 0x00001fff03037589 */ /* 0x000e6200000e0000 */
[C---:B0-----:R-:W-:Y:S02]  /*00a0*/  ISETP.NE.OR P0, PT, R2.reuse, RZ, !P0 ;  /* 0x000000ff0200720c */ /* 0x041fe40004705670 */
[----:B------:R-:W-:-:S11]  /*00b0*/  ISETP.NE.AND P1, PT, R2, RZ, PT ;  /* 0x000000ff0200720c */ /* 0x000fd60003f25270 */
[----:B------:R-:W-:Y:S01]  /*00c0*/  VOTEU.ALL UP0, P0 ;  /* 0x00000000003f7886 */ /* 0x000fe20000000000 */
[----:B------:R-:W-:-:S04]  /*00d0*/  VOTEU.ALL UP1, P0 ;  /* 0x00000000003f7886 */ /* 0x000fc80000020000 */
[----:B------:R-:W0:Y:S01]  /*00e0*/  @!UP0 S2UR UR8, SR_CgaCtaId ;  /* 0x00000000000889c3 */ /* 0x000e220000008800 */
[----:B------:R-:W-:Y:S01]  /*00f0*/  @!UP0 UMOV UR6, 0x400 ;  /* 0x0000040000068882 */ /* 0x000fe20000000000 */
[----:B------:R-:W-:-:S04]  /*0100*/  @!UP0 UIADD3 UR4, -UR4, 0x100000, URZ ;  /* 0x0010000004048890 */ /* 0x000fc8000fffe13f */
[----:B------:R-:W-:Y:S02]  /*0110*/  @!UP0 USHF.L.U32 UR5, UR4, 0xb, URZ ;  /* 0x0000000b04058899 */ /* 0x000fe4000800063f */
[----:B------:R-:W-:Y:S02]  /*0120*/  @!UP0 USHF.L.U32 UR4, UR4, 0x1, URZ ;  /* 0x0000000104048899 */ /* 0x000fe4000800063f */
[----:B0-----:R-:W-:Y:S02]  /*0130*/  @!UP0 ULEA UR8, UR8, UR6, 0x18 ;  /* 0x0000000608088291 */ /* 0x001fe4000f8ec03f */
[----:B------:R-:W-:-:S04]  /*0140*/  @!UP0 UIADD3 UR6, -UR7, 0x100000, URZ ;  /* 0x0010000007068890 */ /* 0x000fc8000fffe13f */
[----:B------:R-:W-:Y:S02]  /*0150*/  @!UP0 USHF.L.U32 UR7, UR6, 0xb, URZ ;  /* 0x0000000b06078899 */ /* 0x000fe4000800063f */
[----:B------:R-:W-:Y:S01]  /*0160*/  @!UP0 USHF.L.U32 UR6, UR6, 0x1, URZ ;  /* 0x0000000106068899 */ /* 0x000fe2000800063f */
[----:B------:R-:W-:-:S05]  /*0170*/  VOTEU.ALL UP0, P0 ;  /* 0x00000000003f7886 */ /* 0x000fca0000000000 */
[----:B------:R0:W2:Y:S06]  /*0180*/  @!UP0 SYNCS.EXCH.64 URZ, [UR8+0x38800], UR4 ;  /* 0x03880004083f85b2 */ /* 0x0000ac0008000100 */
[----:B------:R0:W3:Y:S02]  /*0190*/  @!UP1 SYNCS.EXCH.64 URZ, [UR8+0x38820], UR6 ;  /* 0x03882006083f95b2 */ /* 0x0000e40008000100 */
[----:B01----:R-:W-:Y:S05]  /*01a0*/  @P1 BRA `(.L_x_0) ;  /* 0x0000000000481947 */ /* 0x003fea0003800000 */
[----:B------:R-:W0:Y:S01]  /*01b0*/  S2UR UR5, SR_CgaCtaId ;  /* 0x00000000000579c3 */ /* 0x000e220000008800 */
[----:B------:R-:W-:Y:S01]  /*01c0*/  UMOV UR4, 0x400 ;  /* 0x0000040000047882 */ /* 0x000fe20000000000 */
[----:B------:R-:W-:Y:S01]  /*01d0*/  UMOV UR6, 0x80 ;  /* 0x0000008000067882 */ /* 0x000fe20000000000 */
[----:B------:R-:W-:Y:S01]  /*01e0*/  UMOV UR7, 0x100 ;  /* 0x0000010000077882 */ /* 0x000fe20000000000 */
[----:B------:R-:W-:Y:S01]  /*01f0*/  ELECT P0, URZ, PT ;  /* 0x00000000003f782f */ /* 0x000fe20003800000 */
[----:B0-----:R-:W-:Y:S02]  /*0200*/  ULEA UR8, UR5, UR4, 0x18 ;  /* 0x0000000405087291 */ /* 0x001fe4000f8ec03f */
[----:B------:R-:W-:-:S04]  /*0210*/  UIADD3 UR4, -UR6, 0x100000, URZ ;  /* 0x0010000006047890 */ /* 0x000fc8000fffe13f */
[----:B------:R-:W-:Y:S02]  /*0220*/  USHF.L.U32 UR5, UR4, 0xb, URZ ;  /* 0x0000000b04057899 */ /* 0x000fe4000800063f */
[----:B------:R-:W-:Y:S02]  /*0230*/  USHF.L.U32 UR4, UR4, 0x1, URZ ;  /* 0x0000000104047899 */ /* 0x000fe4000800063f */
[----:B------:R-:W-:-:S04]  /*0240*/  UIADD3 UR6, -UR7, 0x100000, URZ ;  /* 0x0010000007067890 */ /* 0x000fc8000fffe13f */
[----:B------:R-:W-:Y:S02]  /*0250*/  USHF.L.U32 UR7, UR6, 0xb, URZ ;  /* 0x0000000b06077899 */ /* 0x000fe4000800063f */
[----:B------:R-:W-:Y:S01]  /*0260*/  USHF.L.U32 UR6, UR6, 0x1, URZ ;  /* 0x0000000106067899 */ /* 0x000fe2000800063f */
[----:B------:R-:W0:Y:S03]  /*0270*/  FENCE.VIEW.ASYNC.S ;  /* 0x00000000000073c6 */ /* 0x000e260000000000 */
[----:B0-----:R0:W1:Y:S08]  /*0280*/  SYNCS.EXCH.64 URZ, [UR8+0x38830], UR4 ;  /* 0x03883004083f75b2 */ /* 0x0010700008000100 */
[----:B------:R0:W4:Y:S01]  /*0290*/  SYNCS.EXCH.64 URZ, [UR8+0x38840], UR6 ;  /* 0x03884006083f75b2 */ /* 0x0001220008000100 */
[----:B------:R0:W0:Y:S01]  /*02a0*/  SYNCS.EXCH.64 URZ, [UR8+0x38838], UR4 ;  /* 0x03883804083f75b2 */ /* 0x0000220008000100 */
[----:B------:R0:W0:Y:S01]  /*02b0*/  SYNCS.EXCH.64 URZ, [UR8+0x38848], UR6 ;  /* 0x03884806083f75b2 */ /* 0x0000220008000100 */
[----:B------:R-:W-:Y:S01]  /*02c0*/  NOP ;  /* 0x0000000000007918 */ /* 0x000fe20000000000 */
.L_x_0:
[----:B------:R-:W5:Y:S01]  /*02d0*/  SHFL.IDX PT, R2, R0, RZ, 0x1f ;  /* 0x00001fff00027589 */ /* 0x000f6200000e0000 */
[----:B------:R-:W-:Y:S01]  /*02e0*/  NOP ;  /* 0x0000000000007918 */ /* 0x000fe20000000000 */
[----:B-----5:R-:W-:-:S13]  /*02f0*/  ISETP.NE.AND P0, PT, R2, RZ, PT ;  /* 0x000000ff0200720c */ /* 0x020fda0003f05270 */
[----:B------:R-:W-:Y:S05]  /*0300*/  @P0 BRA `(.L_x_1) ;  /* 0x0000000000480947 */ /* 0x000fea0003800000 */
[----:B0-----:R-:W0:Y:S01]  /*0310*/  S2UR UR5, SR_CgaCtaId ;  /* 0x00000000000579c3 */ /* 0x001e220000008800 */
        /* <DEDUP_REMOVED lines=12> */
[----:B0-----:R0:W0:Y:S08]  /*03e0*/  SYNCS.EXCH.64 URZ, [UR8+0x38850], UR4 ;  /* 0x03885004083f75b2 */ /* 0x0010300008000100 */
[----:B------:R0:W0:Y:S01]  /*03f0*/  SYNCS.EXCH.64 URZ, [UR8+0x38860], UR6 ;  /* 0x03886006083f75b2 */ /* 0x0000220008000100 */
[----:B------:R0:W0:Y:S01]  /*0400*/  SYNCS.EXCH.64 URZ, [UR8+0x38858], UR4 ;  /* 0x03885804083f75b2 */ /* 0x0000220008000100 */
[----:B------:R0:W0:Y:S01]  /*0410*/  SYNCS.EXCH.64 URZ, [UR8+0x38868], UR6 ;  /* 0x03886806083f75b2 */ /* 0x0000220008000100 */
[----:B------:R-:W-:Y:S01]  /*0420*/  NOP ;  /* 0x0000000000007918 */ /* 0x000fe20000000000 */
.L_x_1:
[----:B------:R-:W5:Y:S01]  /*0430*/  SHFL.IDX PT, R2, R0, RZ, 0x1f ;  /* 0x00001fff00027589 */ /* 0x000f6200000e0000 */
[----:B------:R-:W-:Y:S01]  /*0440*/  NOP ;  /* 0x0000000000007918 */ /* 0x000fe20000000000 */
[----:B-----5:R-:W-:-:S13]  /*0450*/  ISETP.NE.AND P0, PT, R2, RZ, PT ;  /* 0x000000ff0200720c */ /* 0x020fda0003f05270 */
[----:B------:R-:W-:Y:S05]  /*0460*/  @P0 BRA `(.L_x_2) ;  /* 0x0000000000380947 */ /* 0x000fea0003800000 */
[----:B0-----:R-:W0:Y:S01]  /*0470*/  S2UR UR5, SR_CgaCtaId ;  /* 0x00000000000579c3 */ /* 0x001e220000008800 */
[----:B------:R-:W-:Y:S01]  /*0480*/  UMOV UR4, 0x400 ;  /* 0x0000040000047882 */ /* 0x000fe20000000000 */
[----:B------:R-:W-:Y:S01]  /*0490*/  UMOV UR7, 0x80 ;  /* 0x0000008000077882 */ /* 0x000fe20000000000 */
[----:B------:R-:W-:Y:S01]  /*04a0*/  ELECT P0, URZ, PT ;  /* 0x00000000003f782f */ /* 0x000fe20003800000 */
[----:B0-----:R-:W-:Y:S02]  /*04b0*/  ULEA UR6, UR5, UR4, 0x18 ;  /* 0x0000000405067291 */ /* 0x001fe4000f8ec03f */
[----:B------:R-:W-:-:S04]  /*04c0*/  UIADD3 UR4, -UR7, 0x100000, URZ ;  /* 0x0010000007047890 */ /* 0x000fc8000fffe13f */
[----:B------:R-:W-:Y:S02]  /*04d0*/  USHF.L.U32 UR5, UR4, 0xb, URZ ;  /* 0x0000000b04057899 */ /* 0x000fe4000800063f */
[----:B------:R-:W-:Y:S01]  /*04e0*/  USHF.L.U32 UR4, UR4, 0x1, URZ ;  /* 0x0000000104047899 */ /* 0x000fe2000800063f */
[----:B------:R-:W0:Y:S11]  /*04f0*/  FENCE.VIEW.ASYNC.S ;  /* 0x00000000000073c6 */ /* 0x000e360000000000 */
[----:B0-----:R0:W0:Y:S01]  /*0500*/  SYNCS.EXCH.64 URZ, [UR6+0x38870], UR4 ;  /* 0x03887004063f75b2 */ /* 0x0010220008000100 */
[----:B------:R0:W0:Y:S01]  /*0510*/  SYNCS.EXCH.64 URZ, [UR6+0x38880], UR4 ;  /* 0x03888004063f75b2 */ /* 0x0000220008000100 */
[----:B------:R0:W0:Y:S01]  /*0520*/  SYNCS.EXCH.64 URZ, [UR6+0x38878], UR4 ;  /* 0x03887804063f75b2 */ /* 0x0000220008000100 */
[----:B------:R0:W0:Y:S01]  /*0530*/  SYNCS.EXCH.64 URZ, [UR6+0x38888], UR4 ;  /* 0x03888804063f75b2 */ /* 0x0000220008000100 */
[----:B------:R-:W-:Y:S01]  /*0540*/  NOP ;  /* 0x0000000000007918 */ /* 0x000fe20000000000 */
.L_x_2:
        /* <DEDUP_REMOVED lines=22> */
.L_x_3:
[----:B------:R-:W5:Y:S01]  /*06b0*/  SHFL.IDX PT, R2, R0, RZ, 0x1f ;  /* 0x00001fff00027589 */ /* 0x000f6200000e0000 */
[----:B------:R-:W0:Y:S01]  /*06c0*/  S2UR UR45, SR_CgaCtaId ;  /* 0x00000000002d79c3 */ /* 0x000e220000008800 */
[----:B------:R-:W-:Y:S01]  /*06d0*/  R2UR UR9, R3 ;  /* 0x00000000030972ca */ /* 0x000fe200000e0000 */
[----:B------:R-:W-:Y:S01]  /*06e0*/  NOP ;  /* 0x0000000000007918 */ /* 0x000fe20000000000 */
[----:B-----5:R-:W-:-:S13]  /*06f0*/  ISETP.NE.AND P0, PT, R2, RZ, PT ;  /* 0x000000ff0200720c */ /* 0x020fda0003f05270 */
[----:B0-----:R-:W-:Y:S05]  /*0700*/  @P0 BRA `(.L_x_4) ;  /* 0x0000000000480947 */ /* 0x001fea0003800000 */
        /* <DEDUP_REMOVED lines=18> */
.L_x_4:
[----:B------:R-:W-:Y:S01]  /*0830*/  UISETP.NE.AND UP0, UPT, UR9, URZ, UPT ;  /* 0x0000003f0900728c */ /* 0x000fe2000bf05270 */
[----:B------:R-:W-:Y:S01]  /*0840*/  NOP ;  /* 0x0000000000007918 */ /* 0x000fe20000000000 */
[----:B------:R-:W-:Y:S01]  /*0850*/  UMOV UR37, 0x1 ;  /* 0x0000000100257882 */ /* 0x000fe20000000000 */
[----:B------:R-:W-:Y:S01]  /*0860*/  ULDC.64 UR50, c[0x0][0x208] ;  /* 0x0000820000327ab9 */ /* 0x000fe20000000a00 */
[----:B------:R-:W-:Y:S01]  /*0870*/  USEL UR37, UR37, 0x2, !UP0 ;  /* 0x0000000225257887 */ /* 0x000fe2000c000000 */
[----:B01234-:R-:W-:Y:S01]  /*0880*/  BAR.SYNC.DEFER_BLOCKING 0x0 ;  /* 0x0000000000007b1d */ /* 0x01ffe20000010000 */
[----:B------:R-:W-:-:S13]  /*0890*/  PLOP3.LUT P0, PT, PT, PT, UP0, 0x80, 0x0 ;  /* 0x000000000000781c */ /* 0x000fda0003f0f008 */
[----:B------:R-:W-:Y:S05]  /*08a0*/  @!P0 BRA `(.L_x_5) ;  /* 0x0000008400a48947 */ /* 0x000fea0003800000 */
.L_x_6:
[----:B------:R-:W-:-:S08]  /*08b0*/  NOP ;  /* 0x0000000000007918 */ /* 0x000fd00000000000 */
[----:B------:R-:W0:Y:S02]  /*08c0*/  USETMAXREG.TRY_ALLOC.CTAPOOL UP0, 0xe8 ;  /* 0x000000e8000079c8 */ /* 0x000e240008000600 */
[----:B0-----:R-:W-:-:S13]  /*08d0*/  PLOP3.LUT P0, PT, PT, PT, UP0, 0x80, 0x0 ;  /* 0x000000000000781c */ /* 0x001fda0003f0f008 */
[----:B------:R-:W-:Y:S05]  /*08e0*/  @!P0 BRA `(.L_x_6) ;  /* 0xfffffffc00f08947 */ /* 0x000fea000383ffff */
[----:B------:R-:W0:Y:S01]  /*08f0*/  S2R R0, SR_TID.X ;  /* 0x0000000000007919 */ /* 0x000e220000002100 */
[----:B------:R-:W1:Y:S08]  /*0900*/  S2UR UR41, SR_CTAID.X ;  /* 0x00000000002979c3 */ /* 0x000e700000002500 */
[----:B------:R-:W-:Y:S06]  /*0910*/  BAR.ARV 0x8, 0x180 ;  /* 0x0206000000007b1d */ /* 0x000fec0000002000 */
[----:B0-----:R-:W-:-:S04]  /*0920*/  SHF.R.U32.HI R0, RZ, 0x7, R0 ;  /* 0x00000007ff007819 */ /* 0x001fc80000011600 */
[----:B------:R-:W-:Y:S02]  /*0930*/  ISETP.NE.AND P0, PT, R0, 0x1, PT ;  /* 0x000000010000780c */ /* 0x000fe40003f05270 */
[----:B------:R-:W1:Y:S11]  /*0940*/  LDC R0, c[0x0][0xc34] ;  /* 0x00030d00ff007b82 */ /* 0x000e760000000800 */
[----:B------:R-:W-:Y:S06]  /*0950*/  @!P0 BAR.ARV 0x9, 0x100 ;  /* 0x0244000000008b1d */ /* 0x000fec0000002000 */
[----:B-1----:R-:W-:-:S13]  /*0960*/  ISETP.LE.AND P0, PT, R0, UR41, PT ;  /* 0x0000002900007c0c */ /* 0x002fda000bf03270 */
[----:B------:R-:W-:Y:S05]  /*0970*/  @P0 EXIT ;  /* 0x000000000000094d */ /* 0x000fea0003800000 */
[----:B------:R-:W0:Y:S01]  /*0980*/  S2R R2, SR_TID.X ;  /* 0x0000000000027919 */ /* 0x000e220000002100 */
[----:B------:R-:W-:Y:S01]  /*0990*/  ULOP3.LUT UR44, UR37, 0x1, URZ, 0xfc, !UPT ;  /* 0x00000001252c7892 */ /* 0x000fe2000f8efc3f */
[----:B------:R-:W-:Y:S01]  /*09a0*/  UMOV UR43, URZ ;  /* 0x0000003f002b7c82 */ /* 0x000fe20008000000 */
[----:B------:R-:W-:Y:S01]  /*09b0*/  UMOV UR42, URZ ;  /* 0x0000003f002a7c82 */ /* 0x000fe20008000000 */
[----:B------:R-:W-:Y:S01]  /*09c0*/  UMOV UR36, URZ ;  /* 0x0000003f00247c82 */ /* 0x000fe20008000000 */
[----:B0-----:R-:W-:-:S05]  /*09d0*/  VIADD R19, R2, 0xffffff80 ;  /* 0xffffff8002137836 */ /* 0x001fca0000000000 */
[----:B------:R-:W-:-:S04]  /*09e0*/  SHF.R.S32.HI R0, RZ, 0x1f, R19 ;  /* 0x0000001fff007819 */ /* 0x000fc80000011413 */
[CC--:B------:R-:W-:Y:S02]  /*09f0*/  LEA.HI R3, R0.reuse, R19.reuse, RZ, 0x7 ;  /* 0x0000001300037211 */ /* 0x0c0fe400078f38ff */
[CC--:B------:R-:W-:Y:S02]  /*0a00*/  LEA.HI R4, R0.reuse, R19.reuse, RZ, 0x5 ;  /* 0x0000001300047211 */ /* 0x0c0fe400078f28ff */
[----:B------:R-:W-:Y:S02]  /*0a10*/  LOP3.LUT R2, R3, 0xffffff80, RZ, 0xc0, !PT ;  /* 0xffffff8003027812 */ /* 0x000fe400078ec0ff */
[-C--:B------:R-:W-:Y:S01]  /*0a20*/  LEA.HI R22, R0, R19.reuse, RZ, 0x3 ;  /* 0x0000001300167211 */ /* 0x080fe200078f18ff */
[----:B------:R-:W-:Y:S01]  /*0a30*/  IMAD.SHL.U32 R6, R4, 0x20, RZ ;  /* 0x0000002004067824 */ /* 0x000fe200078e00ff */
[----:B------:R-:W-:Y:S01]  /*0a40*/  SHF.R.S32.HI R216, RZ, 0x7, R3 ;  /* 0x00000007ffd87819 */ /* 0x000fe20000011403 */
[----:B------:R-:W-:Y:S01]  /*0a50*/  IMAD.IADD R23, R19, 0x1, -R2 ;  /* 0x0000000113177824 */ /* 0x000fe200078e0a02 */
[----:B------:R-:W-:-:S02]  /*0a60*/  LEA.HI R2, R0, R19, RZ, 0x4 ;  /* 0x0000001300027211 */ /* 0x000fc400078f20ff */
[----:B------:R-:W-:Y:S02]  /*0a70*/  LOP3.LUT R7, R6, 0xfffffc00, RZ, 0xc0, !PT ;  /* 0xfffffc0006077812 */ /* 0x000fe400078ec0ff */
[----:B------:R-:W-:Y:S02]  /*0a80*/  SHF.R.S32.HI R8, RZ, 0x1f, R23 ;  /* 0x0000001fff087819 */ /* 0x000fe40000011417 */
[----:B------:R-:W-:Y:S02]  /*0a90*/  LOP3.LUT R4, R2, 0x3fffff0, RZ, 0xc0, !PT ;  /* 0x03fffff002047812 */ /* 0x000fe400078ec0ff */
[----:B------:R-:W-:Y:S02]  /*0aa0*/  LEA.HI R9, R8, R23, RZ, 0x2 ;  /* 0x0000001708097211 */ /* 0x000fe400078f10ff */
[----:B------:R-:W-:Y:S01]  /*0ab0*/  SHF.R.S32.HI R5, RZ, 0x4, R2 ;  /* 0x00000004ff057819 */ /* 0x000fe20000011402 */
[----:B------:R-:W-:Y:S01]  /*0ac0*/  IMAD.IADD R4, R19, 0x1, -R4 ;  /* 0x0000000113047824 */ /* 0x000fe200078e0a04 */
[----:B------:R-:W-:-:S02]  /*0ad0*/  LEA.HI R6, R0, R19, RZ, 0x2 ;  /* 0x0000001300067211 */ /* 0x000fc400078f10ff */
[----:B------:R-:W-:Y:S01]  /*0ae0*/  SHF.R.S32.HI R10, RZ, 0x2, R9 ;  /* 0x00000002ff0a7819 */ /* 0x000fe20000011409 */
[----:B------:R-:W-:Y:S01]  /*0af0*/  IMAD R7, R4, 0x40, R7 ;  /* 0x0000004004077824 */ /* 0x000fe200078e0207 */
[----:B------:R-:W-:Y:S02]  /*0b00*/  SHF.R.S32.HI R11, RZ, 0x1f, R9 ;  /* 0x0000001fff0b7819 */ /* 0x000fe40000011409 */
[----:B------:R-:W-:Y:S02]  /*0b10*/  LEA.HI R2, R2, R5, RZ, 0x1 ;  /* 0x0000000502027211 */ /* 0x000fe400078f08ff */
[----:B------:R-:W-:Y:S02]  /*0b20*/  LOP3.LUT R6, R6, 0xfffffffc, RZ, 0xc0, !PT ;  /* 0xfffffffc06067812 */ /* 0x000fe400078ec0ff */
[----:B------:R-:W-:Y:S02]  /*0b30*/  LEA.HI R11, R11, R10, RZ, 0x3 ;  /* 0x0000000a0b0b7211 */ /* 0x000fe400078f18ff */
[----:B------:R-:W-:Y:S01]  /*0b40*/  LOP3.LUT R2, R2, 0x1ffffffe, RZ, 0xc0, !PT ;  /* 0x1ffffffe02027812 */ /* 0x000fe200078ec0ff */
[----:B------:R-:W-:Y:S01]  /*0b50*/  IMAD.IADD R6, R19, 0x1, -R6 ;  /* 0x0000000113067824 */ /* 0x000fe200078e0a06 */
[----:B------:R-:W-:-:S02]  /*0b60*/  LOP3.LUT R4, R22, 0xfffffff8, RZ, 0xc0, !PT ;  /* 0xfffffff816047812 */ /* 0x000fc400078ec0ff */
[----:B------:R-:W-:Y:S01]  /*0b70*/  LOP3.LUT R11, R11, 0xfffffff8, RZ, 0xc0, !PT ;  /* 0xfffffff80b0b7812 */ /* 0x000fe200078ec0ff */
[----:B------:R-:W-:Y:S01]  /*0b80*/  IMAD.IADD R2, R5, 0x1, -R2 ;  /* 0x0000000105027824 */ /* 0x000fe200078e0a02 */
[----:B------:R-:W-:Y:S01]  /*0b90*/  LEA.HI R8, R8, R23, RZ, 0x5 ;  /* 0x0000001708087211 */ /* 0x000fe200078f28ff */
[----:B------:R-:W-:Y:S01]  /*0ba0*/  IMAD.IADD R19, R19, 0x1, -R4 ;  /* 0x0000000113137824 */ /* 0x000fe200078e0a04 */
[----:B------:R-:W-:Y:S01]  /*0bb0*/  LEA.HI R3, R3, R216, RZ, 0x1 ;  /* 0x000000d803037211 */ /* 0x000fe200078f08ff */
[----:B------:R-:W-:Y:S01]  /*0bc0*/  IMAD.IADD R11, R10, 0x1, -R11 ;  /* 0x000000010a0b7824 */ /* 0x000fe200078e0a0b */
[----:B------:R-:W-:Y:S01]  /*0bd0*/  SHF.R.S32.HI R8, RZ, 0x5, R8 ;  /* 0x00000005ff087819 */ /* 0x000fe20000011408 */
[----:B------:R-:W-:Y:S01]  /*0be0*/  IMAD R220, R2, 0x8, R7 ;  /* 0x0000000802dc7824 */ /* 0x000fe200078e0207 */
[----:B------:R-:W-:Y:S01]  /*0bf0*/  LEA.HI R0, R6, R6, RZ, 0x1 ;  /* 0x0000000606007211 */ /* 0x000fe200078f08ff */
[----:B------:R-:W-:Y:S01]  /*0c00*/  IMAD.SHL.U32 R2, R19, 0x8, RZ ;  /* 0x0000000813027824 */ /* 0x000fe200078e00ff */
[----:B------:R-:W-:Y:S01]  /*0c10*/  LOP3.LUT R3, R3, 0x3fffffe, RZ, 0xc0, !PT ;  /* 0x03fffffe03037812 */ /* 0x000fe200078ec0ff */
[----:B------:R-:W-:Y:S01]  /*0c20*/  IMAD R8, R8, 0x10, R11 ;  /* 0x0000001008087824 */ /* 0x000fe200078e020b */
[----:B------:R-:W-:Y:S01]  /*0c30*/  LOP3.LUT R5, R0, 0x1ffffffe, RZ, 0xc0, !PT ;  /* 0x1ffffffe00057812 */ /* 0x000fe200078ec0ff */
[----:B------:R-:W-:Y:S01]  /*0c40*/  VIADD R18, R2, 0x40 ;  /* 0x0000004002127836 */ /* 0x000fe20000000000 */
[----:B------:R-:W-:Y:S01]  /*0c50*/  LOP3.LUT R218, R9, 0x7ffffffc, RZ, 0xc0, !PT ;  /* 0x7ffffffc09da7812 */ /* 0x000fe200078ec0ff */
[----:B------:R-:W-:Y:S01]  /*0c60*/  IMAD.IADD R3, R216, 0x1, -R3 ;  /* 0x00000001d8037824 */ /* 0x000fe200078e0a03 */
[----:B------:R-:W-:Y:S01]  /*0c70*/  SHF.R.S32.HI R22, RZ, 0x3, R22 ;  /* 0x00000003ff167819 */ /* 0x000fe20000011416 */
[C---:B------:R-:W-:Y:S01]  /*0c80*/  VIADD R17, R2.reuse, 0x80 ;  /* 0x0000008002117836 */ /* 0x040fe20000000000 */
[----:B------:R-:W-:Y:S01]  /*0c90*/  SHF.R.S32.HI R223, RZ, 0x1f, R18 ;  /* 0x0000001fffdf7819 */ /* 0x000fe20000011412 */
[----:B------:R-:W-:-:S02]  /*0ca0*/  VIADD R16, R2, 0xc0 ;  /* 0x000000c002107836 */ /* 0x000fc40000000000 */
[----:B------:R-:W-:Y:S01]  /*0cb0*/  IMAD.IADD R6, R6, 0x1, -R5 ;  /* 0x0000000106067824 */ /* 0x000fe200078e0a05 */
[----:B------:R-:W-:Y:S01]  /*0cc0*/  SHF.R.S32.HI R222, RZ, 0x1f, R17 ;  /* 0x0000001fffde7819 */ /* 0x000fe20000011411 */
[----:B------:R-:W-:Y:S01]  /*0cd0*/  IMAD R217, R3, 0x40, R8 ;  /* 0x0000004003d97824 */ /* 0x000fe200078e0208 */
[----:B------:R-:W-:Y:S01]  /*0ce0*/  SHF.R.S32.HI R221, RZ, 0x1f, R16 ;  /* 0x0000001fffdd7819 */ /* 0x000fe20000011410 */
[----:B------:R-:W-:Y:S02]  /*0cf0*/  IMAD.IADD R218, R23, 0x1, -R218 ;  /* 0x0000000117da7824 */ /* 0x000fe400078e0ada */
[----:B------:R-:W-:-:S07]  /*0d00*/  IMAD R219, R6, 0x8, R217 ;  /* 0x0000000806db7824 */ /* 0x000fce00078e02d9 */
.L_x_39:
[----:B------:R-:W-:Y:S01]  /*0d10*/  ULDC UR4, c[0x0][0xc38] ;  /* 0x00030e0000047ab9 */ /* 0x000fe20000000800 */
[----:B------:R-:W-:Y:S01]  /*0d20*/  ULDC UR15, c[0x0][0xc44] ;  /* 0x00031100000f7ab9 */ /* 0x000fe20000000800 */
[----:B------:R-:W-:Y:S01]  /*0d30*/  UISETP.NE.AND UP3, UPT, UR4, 0x1, UPT ;  /* 0x000000010400788c */ /* 0x000fe2000bf65270 */
[----:B0--3--:R-:W-:Y:S01]  /*0d40*/  IMAD.MOV.U32 R3, RZ, RZ, 0x3f800000 ;  /* 0x3f800000ff037424 */ /* 0x009fe200078e00ff */
[----:B------:R-:W-:Y:S01]  /*0d50*/  UISETP.NE.AND UP2, UPT, UR15, 0x1, UPT ;  /* 0x000000010f00788c */ /* 0x000fe2000bf45270 */
[----:B------:R-:W-:Y:S01]  /*0d60*/  IMAD.MOV.U32 R0, RZ, RZ, 0x3f800000 ;  /* 0x3f800000ff007424 */ /* 0x000fe200078e00ff */
[----:B------:R-:W-:Y:S01]  /*0d70*/  ULDC.64 UR6, c[0x0][0x990] ;  /* 0x0002640000067ab9 */ /* 0x000fe20000000a00 */
[----:B------:R-:W-:Y:S01]  /*0d80*/  ULDC.64 UR4, c[0x0][0x998] ;  /* 0x0002660000047ab9 */ /* 0x000fe20000000a00 */
[----:B------:R-:W-:Y:S02]  /*0d90*/  UISETP.NE.U32.AND UP0, UPT, UR6, URZ, UPT ;  /* 0x0000003f0600728c */ /* 0x000fe4000bf05070 */
[----:B------:R-:W-:Y:S01]  /*0da0*/  UISETP.NE.U32.AND UP1, UPT, UR4, URZ, UPT ;  /* 0x0000003f0400728c */ /* 0x000fe2000bf25070 */
[----:B------:R-:W-:-:S02]  /*0db0*/  UMOV UR38, UR41 ;  /* 0x0000002900267c82 */ /* 0x000fc40008000000 */
[----:B------:R-:W-:Y:S01]  /*0dc0*/  @UP3 ULDC UR8, c[0x0][0xc3c] ;  /* 0x00030f0000083ab9 */ /* 0x000fe20000000800 */
[----:B------:R-:W-:Y:S01]  /*0dd0*/  @UP3 ULDC UR10, c[0x0][0xc40] ;  /* 0x00031000000a3ab9 */ /* 0x000fe20000000800 */
[----:B------:R-:W-:Y:S02]  /*0de0*/  UIMAD.WIDE.U32 UR8, UR41, UR8, URZ ;  /* 0x00000008290872a5 */ /* 0x000fe4000f8e003f */
[----:B------:R-:W-:Y:S02]  /*0df0*/  UISETP.NE.AND.EX UP0, UPT, UR7, URZ, UPT, UP0 ;  /* 0x0000003f0700728c */ /* 0x000fe4000bf05300 */
[----:B------:R-:W-:Y:S02]  /*0e00*/  @UP3 USHF.R.U32.HI UR38, URZ, UR10, UR9 ;  /* 0x0000000a3f263299 */ /* 0x000fe40008011609 */
[----:B------:R-:W-:Y:S01]  /*0e10*/  UISETP.NE.AND.EX UP1, UPT, UR5, URZ, UPT, UP1 ;  /* 0x0000003f0500728c */ /* 0x000fe2000bf25310 */
[----:B------:R-:W-:Y:S01]  /*0e20*/  @UP2 ULDC.64 UR10, c[0x0][0xc48] ;  /* 0x00031200000a2ab9 */ /* 0x000fe20000000a00 */
[----:B------:R-:W-:Y:S01]  /*0e30*/  PLOP3.LUT P0, PT, PT, PT, UP0, 0x80, 0x0 ;  /* 0x000000000000781c */ /* 0x000fe20003f0f008 */
[----:B------:R-:W-:-:S02]  /*0e40*/  UIMAD.WIDE.U32 UR8, UR38, UR10, URZ ;  /* 0x0000000a260872a5 */ /* 0x000fc4000f8e003f */
[----:B------:R-:W-:Y:S02]  /*0e50*/  UMOV UR39, UR38 ;  /* 0x0000002600277c82 */ /* 0x000fe40008000000 */
[----:B------:R-:W-:Y:S01]  /*0e60*/  @UP0 ULDC.64 UR12, c[0x0][0x9a8] ;  /* 0x00026a00000c0ab9 */ /* 0x000fe20000000a00 */
[----:B------:R-:W-:Y:S01]  /*0e70*/  @UP2 USHF.R.U32.HI UR39, URZ, UR11, UR9 ;  /* 0x0000000b3f272299 */ /* 0x000fe20008011609 */
[----:B------:R-:W-:Y:S01]  /*0e80*/  PLOP3.LUT P1, PT, PT, PT, UP1, 0x80, 0x0 ;  /* 0x000000000000781c */ /* 0x000fe20003f2f018 */
[----:B------:R-:W0:Y:S01]  /*0e90*/  SHFL.IDX PT, R8, R216, RZ, 0x1f ;  /* 0x00001fffd8087589 */ /* 0x000e2200000e0000 */
[----:B------:R-:W-:Y:S01]  /*0ea0*/  @UP1 ULDC.64 UR18, c[0x0][0x9b8] ;  /* 0x00026e0000121ab9 */ /* 0x000fe20000000a00 */
[----:B------:R-:W-:Y:S02]  /*0eb0*/  @UP0 USHF.R.S32.HI UR10, URZ, 0x1f, UR39 ;  /* 0x0000001f3f0a0899 */ /* 0x000fe40008011427 */
[----:B------:R-:W-:Y:S02]  /*0ec0*/  @UP1 USHF.R.S32.HI UR11, URZ, 0x1f, UR39 ;  /* 0x0000001f3f0b1899 */ /* 0x000fe40008011427 */
[----:B------:R-:W-:-:S02]  /*0ed0*/  @UP0 UIADD3 UR14, -UR39, URZ, URZ ;  /* 0x0000003f270e0290 */ /* 0x000fc4000fffe13f */
[----:B------:R-:W-:Y:S02]  /*0ee0*/  @UP1 UIADD3 UR20, -UR39, URZ, URZ ;  /* 0x0000003f27141290 */ /* 0x000fe4000fffe13f */
[----:B------:R-:W-:Y:S02]  /*0ef0*/  @UP0 UIMAD.WIDE.U32 UR8, UR39, UR12, URZ ;  /* 0x0000000c270802a5 */ /* 0x000fe4000f8e003f */
[----:B------:R-:W-:Y:S02]  /*0f00*/  @UP0 UIMAD UR10, UR10, UR12, URZ ;  /* 0x0000000c0a0a02a4 */ /* 0x000fe4000f8e023f */
[----:B------:R-:W-:Y:S02]  /*0f10*/  @UP1 UIMAD UR12, UR11, UR18, URZ ;  /* 0x000000120b0c12a4 */ /* 0x000fe4000f8e023f */
[----:B------:R-:W-:Y:S02]  /*0f20*/  @UP0 UIMAD UR14, UR15, UR14, UR38 ;  /* 0x0000000e0f0e02a4 */ /* 0x000fe4000f8e0226 */
[----:B------:R-:W-:-:S02]  /*0f30*/  @UP1 UIMAD UR20, UR15, UR20, UR38 ;  /* 0x000000140f1412a4 */ /* 0x000fc4000f8e0226 */
[----:B------:R-:W-:Y:S02]  /*0f40*/  @UP0 UIMAD UR16, UR39, UR13, UR10 ;  /* 0x0000000d271002a4 */ /* 0x000fe4000f8e020a */
[----:B------:R-:W-:Y:S02]  /*0f50*/  @UP0 USHF.R.S32.HI UR15, URZ, 0x1f, UR14 ;  /* 0x0000001f3f0f0899 */ /* 0x000fe4000801140e */
[----:B------:R-:W-:Y:S02]  /*0f60*/  @UP1 USHF.R.S32.HI UR21, URZ, 0x1f, UR20 ;  /* 0x0000001f3f151899 */ /* 0x000fe40008011414 */
[----:B------:R-:W-:Y:S02]  /*0f70*/  @UP1 UIMAD.WIDE.U32 UR10, UR39, UR18, URZ ;  /* 0x00000012270a12a5 */ /* 0x000fe4000f8e003f */
[----:B------:R-:W-:Y:S02]  /*0f80*/  @UP1 UIMAD UR17, UR39, UR19, UR12 ;  /* 0x00000013271112a4 */ /* 0x000fe4000f8e020c */
[----:B------:R-:W-:Y:S01]  /*0f90*/  @UP0 UIADD3 UR9, UR9, UR16, URZ ;  /* 0x0000001009090290 */ /* 0x000fe2000fffe03f */
[----:B------:R-:W-:Y:S01]  /*0fa0*/  @UP0 ULDC.64 UR18, c[0x0][0x9b0] ;  /* 0x00026c0000120ab9 */ /* 0x000fe20000000a00 */
[----:B------:R-:W-:Y:S01]  /*0fb0*/  @UP1 ULDC.64 UR12, c[0x0][0x9c0] ;  /* 0x00027000000c1ab9 */ /* 0x000fe20000000a00 */
[----:B------:R-:W-:-:S02]  /*0fc0*/  @UP0 UIMAD UR15, UR15, UR18, URZ ;  /* 0x000000120f0f02a4 */ /* 0x000fc4000f8e023f */
[----:B------:R-:W-:Y:S02]  /*0fd0*/  @UP1 UIMAD UR16, UR21, UR12, URZ ;  /* 0x0000000c151012a4 */ /* 0x000fe4000f8e023f */
[----:B------:R-:W-:Y:S02]  /*0fe0*/  @UP1 UIADD3 UR11, UR11, UR17, URZ ;  /* 0x000000110b0b1290 */ /* 0x000fe4000fffe03f */
[----:B------:R-:W-:Y:S02]  /*0ff0*/  @UP0 UIMAD UR15, UR14, UR19, UR15 ;  /* 0x000000130e0f02a4 */ /* 0x000fe4000f8e020f */
[----:B------:R-:W-:Y:S02]  /*1000*/  @UP0 UIMAD.WIDE.U32 UR8, UR14, UR18, UR8 ;  /* 0x000000120e0802a5 */ /* 0x000fe4000f8e0008 */
[----:B------:R-:W-:Y:S02]  /*1010*/  @UP1 UIMAD UR16, UR20, UR13, UR16 ;  /* 0x0000000d141012a4 */ /* 0x000fe4000f8e0210 */
[----:B------:R-:W-:-:S02]  /*1020*/  @UP1 UIMAD.WIDE.U32 UR12, UR20, UR12, UR10 ;  /* 0x0000000c140c12a5 */ /* 0x000fc4000f8e000a */
[----:B------:R-:W-:Y:S02]  /*1030*/  @UP0 UIADD3 UR10, UR9, UR15, URZ ;  /* 0x0000000f090a0290 */ /* 0x000fe4000fffe03f */
[----:B------:R-:W-:Y:S02]  /*1040*/  @UP0 ULEA UR6, UP2, UR8, UR6, 0x2 ;  /* 0x0000000608060291 */ /* 0x000fe4000f84103f */
[----:B------:R-:W-:Y:S02]  /*1050*/  @UP1 UIADD3 UR9, UR13, UR16, URZ ;  /* 0x000000100d091290 */ /* 0x000fe4000fffe03f */
[----:B------:R-:W-:Y:S02]  /*1060*/  @UP1 ULEA UR4, UP3, UR12, UR4, 0x2 ;  /* 0x000000040c041291 */ /* 0x000fe4000f86103f */
[----:B------:R-:W-:Y:S01]  /*1070*/  @UP0 ULEA.HI.X UR7, UR8, UR7, UR10, 0x2, UP2 ;  /* 0x0000000708070291 */ /* 0x000fe200090f140a */
[----:B------:R-:W-:Y:S01]  /*1080*/  IMAD.U32 R4, RZ, RZ, UR6 ;  /* 0x00000006ff047e24 */ /* 0x000fe2000f8e00ff */
[----:B------:R-:W-:-:S02]  /*1090*/  @UP1 ULEA.HI.X UR5, UR12, UR5, UR9, 0x2, UP3 ;  /* 0x000000050c051291 */ /* 0x000fc400098f1409 */
[----:B------:R-:W-:Y:S01]  /*10a0*/  IMAD.U32 R6, RZ, RZ, UR4 ;  /* 0x00000004ff067e24 */ /* 0x000fe2000f8e00ff */
[----:B-1----:R-:W1:Y:S01]  /*10b0*/  S2UR UR45, SR_CgaCtaId ;  /* 0x00000000002d79c3 */ /* 0x002e620000008800 */
[----:B------:R-:W-:Y:S01]  /*10c0*/  IMAD.U32 R5, RZ, RZ, UR7 ;  /* 0x00000007ff057e24 */ /* 0x000fe2000f8e00ff */
[----:B------:R-:W-:Y:S01]  /*10d0*/  ULDC.64 UR6, c[0x0][0x418] ;  /* 0x0001060000067ab9 */ /* 0x000fe20000000a00 */
[----:B------:R-:W-:Y:S01]  /*10e0*/  IMAD.U32 R7, RZ, RZ, UR5 ;  /* 0x00000005ff077e24 */ /* 0x000fe2000f8e00ff */
[----:B------:R-:W-:Y:S02]  /*10f0*/  ULDC UR48, c[0x0][0x424] ;  /* 0x0001090000307ab9 */ /* 0x000fe40000000800 */
[----:B--2---:R-:W2:Y:S04]  /*1100*/  @P0 LDG.E R3, desc[UR50][R4.64] ;  /* 0x0000003204030981 */ /* 0x004ea8000c1e1900 */
[----:B------:R-:W2:Y:S01]  /*1110*/  @P1 LDG.E R0, desc[UR50][R6.64] ;  /* 0x0000003206001981 */ /* 0x000ea2000c1e1900 */
[----:B------:R-:W-:Y:S01]  /*1120*/  UISETP.NE.U32.AND UP0, UPT, UR6, URZ, UPT ;  /* 0x0000003f0600728c */ /* 0x000fe2000bf05070 */
[----:B0-----:R-:W-:Y:S01]  /*1130*/  R2UR UR4, R8 ;  /* 0x00000000080472ca */ /* 0x001fe200000e0000 */
[----:B------:R-:W-:Y:S01]  /*1140*/  UMOV UR49, 0x400 ;  /* 0x0000040000317882 */ /* 0x000fe20000000000 */
[----:B------:R-:W-:Y:S01]  /*1150*/  ULDC UR6, c[0x0][0x2f0] ;  /* 0x0000bc0000067ab9 */ /* 0x000fe20000000800 */
[----:B------:R-:W-:-:S03]  /*1160*/  UISETP.NE.AND.EX UP0, UPT, UR7, URZ, UPT, UP0 ;  /* 0x0000003f0700728c */ /* 0x000fc6000bf05300 */
[----:B------:R-:W-:Y:S01]  /*1170*/  ULDC UR7, c[0x0][0x988] ;  /* 0x0002620000077ab9 */ /* 0x000fe20000000800 */
[----:B------:R-:W-:-:S04]  /*1180*/  USEL UR48, UR48, 0x1, UP0 ;  /* 0x0000000130307887 */ /* 0x000fc80008000000 */
[----:B------:R-:W-:Y:S02]  /*1190*/  UIMAD UR48, UR48, UR6, URZ ;  /* 0x00000006303072a4 */ /* 0x000fe4000f8e023f */
[----:B-1----:R-:W-:Y:S02]  /*11a0*/  ULEA UR49, UR45, UR49, 0x18 ;  /* 0x000000312d317291 */ /* 0x002fe4000f8ec03f */
[----:B------:R-:W-:Y:S02]  /*11b0*/  ULEA.HI UR5, UR4, UR4, URZ, 0x1 ;  /* 0x0000000404057291 */ /* 0x000fe4000f8f083f */
[----:B------:R-:W-:Y:S02]  /*11c0*/  UIADD3 UR6, UR49, 0x20400, URZ ;  /* 0x0002040031067890 */ /* 0x000fe4000fffe03f */
[----:B------:R-:W-:Y:S02]  /*11d0*/  ULOP3.LUT UR5, UR5, 0x1e, URZ, 0xc0, !UPT ;  /* 0x0000001e05057892 */ /* 0x000fe4000f8ec03f */
[----:B------:R-:W-:-:S02]  /*11e0*/  ULOP3.LUT UP0, URZ, UR6, 0x3ff, URZ, 0xc0, !UPT ;  /* 0x000003ff063f7892 */ /* 0x000fc4000f80c03f */
[----:B------:R-:W-:Y:S02]  /*11f0*/  UIADD3 UR5, UR4, -UR5, URZ ;  /* 0x8000000504057290 */ /* 0x000fe4000fffe03f */
[----:B------:R-:W-:Y:S02]  /*1200*/  UIADD3 UR4, UR48, 0x7f, URZ ;  /* 0x0000007f30047890 */ /* 0x000fe4000fffe03f */
[----:B------:R-:W-:Y:S01]  /*1210*/  PLOP3.LUT P0, PT, PT, PT, UP0, 0x80, 0x0 ;  /* 0x000000000000781c */ /* 0x000fe20003f0f008 */
[----:B------:R-:W-:Y:S02]  /*1220*/  ULEA UR5, UR5, UR6, 0xd ;  /* 0x0000000605057291 */ /* 0x000fe4000f8e683f */
[----:B------:R-:W-:Y:S02]  /*1230*/  USHF.R.S32.HI UR6, URZ, 0x1f, UR4 ;  /* 0x0000001f3f067899 */ /* 0x000fe40008011404 */
[----:B------:R-:W-:Y:S02]  /*1240*/  USHF.R.U32.HI UR5, URZ, 0x4, UR5 ;  /* 0x000000043f057899 */ /* 0x000fe40008011605 */
[----:B------:R-:W-:-:S02]  /*1250*/  ULEA.HI UR6, UR6, UR4, URZ, 0x7 ;  /* 0x0000000406067291 */ /* 0x000fc4000f8f383f */
[----:B------:R-:W-:Y:S02]  /*1260*/  ULOP3.LUT UR53, UR5, 0x3fff, URZ, 0xc0, !UPT ;  /* 0x00003fff05357892 */ /* 0x000fe4000f8ec03f */
[----:B------:R-:W-:Y:S01]  /*1270*/  USHF.R.S32.HI UR47, URZ, 0x7, UR6 ;  /* 0x000000073f2f7899 */ /* 0x000fe20008011406 */
[----:B--2---:R-:W-:-:S04]  /*1280*/  FMUL.FTZ R0, R3, R0 ;  /* 0x0000000003007220 */ /* 0x004fc80000410000 */
[----:B------:R-:W-:-:S05]  /*1290*/  FMUL.FTZ R0, R0, UR7 ;  /* 0x0000000700007c20 */ /* 0x000fca0008410000 */
[----:B------:R-:W-:Y:S01]  /*12a0*/  R2UR UR40, R0 ;  /* 0x00000000002872ca */ /* 0x000fe200000e0000 */
[----:B----4-:R-:W-:-:S14]  /*12b0*/  @!P0 BRA `(.L_x_7) ;  /* 0x0000000000408947 */ /* 0x010fdc0003800000 */
[----:B------:R-:W-:Y:S01]  /*12c0*/  MOV R0, 0x0 ;  /* 0x0000000000007802 */ /* 0x000fe20000000f00 */
[----:B------:R-:W-:Y:S01]  /*12d0*/  ULDC.64 UR4, c[0x4][0x1b0] ;  /* 0x01006c0000047ab9 */ /* 0x000fe20000000a00 */
[----:B------:R-:W-:Y:S01]  /*12e0*/  ULDC.64 UR6, c[0x4][0x98] ;  /* 0x0100260000067ab9 */ /* 0x000fe20000000a00 */
[----:B------:R-:W-:Y:S01]  /*12f0*/  IMAD.U32 R4, RZ, RZ, UR4 ;  /* 0x00000004ff047e24 */ /* 0x000fe2000f8e00ff */
[----:B------:R0:W1:Y:S01]  /*1300*/  LDC.64 R14, c[0x4][R0] ;  /* 0x01000000000e7b82 */ /* 0x0000620000000a00 */
[----:B------:R-:W-:Y:S01]  /*1310*/  IMAD.U32 R5, RZ, RZ, UR5 ;  /* 0x00000005ff057e24 */ /* 0x000fe2000f8e00ff */
[----:B------:R-:W-:Y:S01]  /*1320*/  ULDC.64 UR4, c[0x4][0x1b8] ;  /* 0x01006e0000047ab9 */ /* 0x000fe20000000a00 */
[----:B------:R-:W-:Y:S02]  /*1330*/  IMAD.U32 R10, RZ, RZ, UR6 ;  /* 0x00000006ff0a7e24 */ /* 0x000fe4000f8e00ff */
[----:B------:R-:W-:Y:S02]  /*1340*/  IMAD.U32 R6, RZ, RZ, UR4 ;  /* 0x00000004ff067e24 */ /* 0x000fe4000f8e00ff */
[----:B------:R-:W-:-:S02]  /*1350*/  IMAD.U32 R7, RZ, RZ, UR5 ;  /* 0x00000005ff077e24 */ /* 0x000fc4000f8e00ff */
[----:B------:R-:W-:Y:S02]  /*1360*/  IMAD.U32 R11, RZ, RZ, UR7 ;  /* 0x00000007ff0b7e24 */ /* 0x000fe4000f8e00ff */
[----:B------:R-:W-:Y:S02]  /*1370*/  IMAD.MOV.U32 R8, RZ, RZ, 0x70 ;  /* 0x00000070ff087424 */ /* 0x000fe400078e00ff */
[----:B------:R-:W-:Y:S02]  /*1380*/  IMAD.MOV.U32 R12, RZ, RZ, 0x1 ;  /* 0x00000001ff0c7424 */ /* 0x000fe400078e00ff */
[----:B0-----:R-:W-:-:S07]  /*1390*/  IMAD.MOV.U32 R13, RZ, RZ, RZ ;  /* 0x000000ffff0d7224 */ /* 0x001fce00078e00ff */
[----:B------:R-:W-:-:S07]  /*13a0*/  LEPC R20, `(.L_x_7) ;  /* 0x000000001014794e */ /* 0x000fce0000000000 */
[----:B-1----:R-:W-:Y:S05]  /*13b0*/  CALL.ABS.NOINC R14 ;  /* 0x000000000e007343 */ /* 0x002fea0003c00000 */
.L_x_7:
[----:B------:R-:W-:Y:S01]  /*13c0*/  ULOP3.LUT UR4, UR43, 0x1, URZ, 0xc0, !UPT ;  /* 0x000000012b047892 */ /* 0x000fe2000f8ec03f */
[----:B------:R-:W0:Y:S05]  /*13d0*/  S2R R20, SR_TID.X ;  /* 0x0000000000147919 */ /* 0x000e2a0000002100 */
[----:B------:R-:W-:-:S05]  /*13e0*/  IMAD.U32 R0, RZ, RZ, UR4 ;  /* 0x00000004ff007e24 */ /* 0x000fca000f8e00ff */
[----:B------:R-:W-:-:S04]  /*13f0*/  SHF.L.U32 R0, R0, 0x1f, RZ ;  /* 0x0000001f00007819 */ /* 0x000fc800000006ff */
[----:B------:R-:W1:Y:S01]  /*1400*/  SYNCS.PHASECHK.TRANS64.TRYWAIT P0, [UR49+0x38800], R0 ;  /* 0x03880000ff0075a7 */ /* 0x000e620008000171 */
[----:B0-----:R-:W-:-:S05]  /*1410*/  SHF.R.U32.HI R20, RZ, 0x7, R20 ;  /* 0x00000007ff147819 */ /* 0x001fca0000011614 */
[----:B------:R-:W-:Y:S01]  /*1420*/  VIADD R6, R20, 0x8 ;  /* 0x0000000814067836 */ /* 0x000fe20000000000 */
[----:B-1----:R-:W-:Y:S06]  /*1430*/  @!P0 BRA `(.L_x_8) ;  /* 0x000000cc00848947 */ /* 0x002fec0003800000 */
.L_x_105:
[----:B0-----:R-:W-:Y:S01]  /*1440*/  IMAD.U32 R0, RZ, RZ, UR44 ;  /* 0x0000002cff007e24 */ /* 0x001fe2000f8e00ff */
[----:B------:R-:W-:Y:S05]  /*1450*/  WARPSYNC.ALL ;  /* 0x0000000000007948 */ /* 0x000fea0003800000 */
[----:B------:R0:W-:Y:S01]  /*1460*/  BAR.SYNC.DEFER_BLOCKING R6, 0x100 ;  /* 0x000400060000751d */ /* 0x0001e20000010000 */
[----:B------:R-:W-:-:S13]  /*1470*/  ISETP.NE.AND P0, PT, R0, 0x3, PT ;  /* 0x000000030000780c */ /* 0x000fda0003f05270 */
[----:B0-----:R-:W-:Y:S05]  /*1480*/  @!P0 BRA `(.L_x_9) ;  /* 0x0000000000048947 */ /* 0x001fea0003800000 */
[----:B------:R-:W-:Y:S01]  /*1490*/  BPT.TRAP 0x1 ;  /* 0x000000040000795c */ /* 0x000fe20000300000 */
.L_x_9:
[----:B------:R-:W-:Y:S01]  /*14a0*/  ULEA UR52, UR36, UR49, 0x3 ;  /* 0x0000003124347291 */ /* 0x000fe2000f8e183f */
[----:B------:R-:W-:-:S05]  /*14b0*/  IMAD.U32 R7, RZ, RZ, UR42 ;  /* 0x0000002aff077e24 */ /* 0x000fca000f8e00ff */
[----:B------:R-:W-:-:S04]  /*14c0*/  SHF.L.U32 R7, R7, 0x1f, RZ ;  /* 0x0000001f07077819 */ /* 0x000fc800000006ff */
[----:B------:R0:W1:Y:S01]  /*14d0*/  SYNCS.PHASECHK.TRANS64.TRYWAIT P1, [UR52+0x38830], R7 ;  /* 0x03883007ff0075a7 */ /* 0x0000620008020174 */
[----:B------:R-:W-:Y:S05]  /*14e0*/  @!P0 BRA `(.L_x_10) ;  /* 0x0000000000048947 */ /* 0x000fea0003800000 */
[----:B------:R-:W-:Y:S01]  /*14f0*/  BPT.TRAP 0x1 ;  /* 0x000000040000795c */ /* 0x000fe20000300000 */
.L_x_10:
[----:B-1----:R-:W-:Y:S05]  /*1500*/  @P1 BRA `(.L_x_11) ;  /* 0x0000000000081947 */ /* 0x002fea0003800000 */
[----:B------:R-:W1:Y:S02]  /*1510*/  SYNCS.PHASECHK.TRANS64.TRYWAIT P1, [UR52+0x38830], R7 ;  /* 0x03883007ff0075a7 */ /* 0x000e640008020174 */
[----:B-1----:R-:W-:Y:S05]  /*1520*/  @!P1 BRA `(.L_x_12) ;  /* 0x000000cc00609947 */ /* 0x002fea0003800000 */
.L_x_11:
[----:B------:R-:W-:Y:S01]  /*1530*/  UIADD3 UR4, UR49, 0x28400, URZ ;  /* 0x0002840031047890 */ /* 0x000fe2000fffe03f */
[----:B------:R-:W-:Y:S01]  /*1540*/  WARPGROUP.ARRIVE ;  /* 0x00000000000079c5 */ /* 0x000fe20000000000 */
[----:B------:R-:W-:-:S05]  /*1550*/  ULOP3.LUT UR32, UR53, 0x10000, URZ, 0xfc, !UPT ;  /* 0x0001000035207892 */ /* 0x000fca000f8efc3f */
[----:B-1----:R-:W1:Y:S01]  /*1560*/  S2R R0, SR_TID.X ;  /* 0x0000000000007919 */ /* 0x002e620000002100 */
[----:B------:R-:W-:Y:S01]  /*1570*/  USHF.R.U32.HI UR4, URZ, 0x4, UR4 ;  /* 0x000000043f047899 */ /* 0x000fe20008011604 */
[----:B------:R-:W-:Y:S01]  /*1580*/  UMOV UR33, 0x40000040 ;  /* 0x4000004000217882 */ /* 0x000fe20000000000 */
[----:B------:R-:W-:Y:S02]  /*1590*/  UMOV UR35, 0x40000040 ;  /* 0x4000004000237882 */ /* 0x000fe40000000000 */
[----:B------:R-:W-:Y:S01]  /*15a0*/  ULOP3.LUT UR4, UR4, 0x3fff, URZ, 0xc0, !UPT ;  /* 0x00003fff04047892 */ /* 0x000fe2000f8ec03f */
[----:B------:R-:W-:Y:S01]  /*15b0*/  UMOV UR5, 0x40000040 ;  /* 0x4000004000057882 */ /* 0x000fe20000000000 */
[----:B------:R-:W-:Y:S02]  /*15c0*/  UMOV UR7, 0x40000040 ;  /* 0x4000004000077882 */ /* 0x000fe40000000000 */
[----:B------:R-:W-:Y:S02]  /*15d0*/  ULOP3.LUT UR46, UR4, 0x10000, URZ, 0xfc, !UPT ;  /* 0x00010000042e7892 */ /* 0x000fe4000f8efc3f */
[----:B------:R-:W-:-:S02]  /*15e0*/  UIADD3 UR4, UR32, 0x2, URZ ;  /* 0x0000000220047890 */ /* 0x000fc4000fffe03f */
[----:B------:R-:W-:Y:S02]  /*15f0*/  ULEA UR34, UR36, UR46, 0xb ;  /* 0x0000002e24227291 */ /* 0x000fe4000f8e583f */
[----:B------:R-:W-:Y:S02]  /*1600*/  UIADD3 UR8, UR32, 0x4, URZ ;  /* 0x0000000420087890 */ /* 0x000fe4000fffe03f */
[----:B------:R-:W-:Y:S02]  /*1610*/  UIADD3 UR6, UR34, 0x2, URZ ;  /* 0x0000000222067890 */ /* 0x000fe4000fffe03f */
[----:B------:R-:W-:Y:S01]  /*1620*/  UIADD3 UR10, UR34, 0x4, URZ ;  /* 0x00000004220a7890 */ /* 0x000fe2000fffe03f */
[----:B------:R-:W-:Y:S02]  /*1630*/  UMOV UR9, 0x40000040 ;  /* 0x4000004000097882 */ /* 0x000fe40000000000 */
[----:B------:R-:W-:Y:S01]  /*1640*/  QGMMA.64x128x32.F32.E4M3.E4M3 R24, gdesc[UR32], RZ, !UPT, gsb0 ;  /* 0x01e00000201879f3 */ /* 0x000fe2000c0008ff */
[----:B------:R-:W-:Y:S01]  /*1650*/  UMOV UR11, 0x40000040 ;  /* 0x40000040000b7882 */ /* 0x000fe20000000000 */
[----:B------:R-:W-:-:S02]  /*1660*/  UIADD3 UR12, UR32, 0x6, URZ ;  /* 0x00000006200c7890 */ /* 0x000fc4000fffe03f */
[----:B------:R-:W-:Y:S01]  /*1670*/  UIADD3 UR14, UR34, 0x6, URZ ;  /* 0x00000006220e7890 */ /* 0x000fe2000fffe03f */
[----:B------:R-:W-:Y:S01]  /*1680*/  UMOV UR13, 0x40000040 ;  /* 0x40000040000d7882 */ /* 0x000fe20000000000 */
[----:B------:R-:W-:Y:S01]  /*1690*/  UMOV UR15, 0x40000040 ;  /* 0x40000040000f7882 */ /* 0x000fe20000000000 */
[----:B------:R-:W-:Y:S02]  /*16a0*/  UIADD3 UR16, UR32, 0x400, URZ ;  /* 0x0000040020107890 */ /* 0x000fe4000fffe03f */
[----:B------:R-:W-:Y:S01]  /*16b0*/  UIADD3 UR18, UR34, 0x400, URZ ;  /* 0x0000040022127890 */ /* 0x000fe2000fffe03f */
[----:B-1----:R-:W-:Y:S01]  /*16c0*/  SHF.R.U32.HI R0, RZ, 0x7, R0 ;  /* 0x00000007ff007819 */ /* 0x002fe20000011600 */
[----:B------:R-:W-:Y:S01]  /*16d0*/  UMOV UR17, 0x40000040 ;  /* 0x4000004000117882 */ /* 0x000fe20000000000 */
[----:B------:R-:W-:Y:S01]  /*16e0*/  UMOV UR19, 0x40000040 ;  /* 0x4000004000137882 */ /* 0x000fe20000000000 */
[----:B------:R-:W-:Y:S01]  /*16f0*/  UIADD3 UR20, UR32, 0x402, URZ ;  /* 0x0000040220147890 */ /* 0x000fe2000fffe03f */
[----:B------:R-:W-:Y:S01]  /*1700*/  IADD3 R0, -R0, 0xb, RZ ;  /* 0x0000000b00007810 */ /* 0x000fe20007ffe1ff */
[----:B------:R-:W-:Y:S01]  /*1710*/  UIADD3 UR22, UR34, 0x402, URZ ;  /* 0x0000040222167890 */ /* 0x000fe2000fffe03f */
[----:B------:R-:W-:Y:S01]  /*1720*/  UMOV UR21, 0x40000040 ;  /* 0x4000004000157882 */ /* 0x000fe20000000000 */
[----:B------:R-:W-:Y:S01]  /*1730*/  UMOV UR23, 0x40000040 ;  /* 0x4000004000177882 */ /* 0x000fe20000000000 */
[----:B------:R-:W-:-:S02]  /*1740*/  UIADD3 UR24, UR32, 0x404, URZ ;  /* 0x0000040420187890 */ /* 0x000fc4000fffe03f */
[----:B------:R-:W-:Y:S01]  /*1750*/  UIADD3 UR26, UR34, 0x404, URZ ;  /* 0x00000404221a7890 */ /* 0x000fe2000fffe03f */
[----:B------:R-:W-:Y:S01]  /*1760*/  UMOV UR25, 0x40000040 ;  /* 0x4000004000197882 */ /* 0x000fe20000000000 */
[----:B------:R-:W-:Y:S01]  /*1770*/  UMOV UR27, 0x40000040 ;  /* 0x40000040001b7882 */ /* 0x000fe20000000000 */
[----:B------:R-:W-:Y:S02]  /*1780*/  UIADD3 UR28, UR32, 0x406, URZ ;  /* 0x00000406201c7890 */ /* 0x000fe4000fffe03f */
[----:B------:R-:W-:Y:S01]  /*1790*/  UIADD3 UR30, UR34, 0x406, URZ ;  /* 0x00000406221e7890 */ /* 0x000fe2000fffe03f */
[----:B------:R-:W-:Y:S01]  /*17a0*/  UMOV UR29, 0x40000040 ;  /* 0x40000040001d7882 */ /* 0x000fe20000000000 */
[----:B------:R-:W-:Y:S01]  /*17b0*/  UMOV UR31, 0x40000040 ;  /* 0x40000040001f7882 */ /* 0x000fe20000000000 */
[----:B------:R-:W-:Y:S02]  /*17c0*/  WARPGROUP.DEPBAR.LE gsb0, 0x0 ;  /* 0x00008000000079c5 */ /* 0x000fe40000010000 */
[----:B------:R-:W-:-:S06]  /*17d0*/  WARPGROUP.ARRIVE ;  /* 0x00000000000079c5 */ /* 0x000fcc0000000000 */
[----:B------:R-:W-:Y:S03]  /*17e0*/  QGMMA.64x128x32.F32.E4M3.E4M3 R24, gdesc[UR4], R24, gsb0 ;  /* 0x01e00000041879f3 */ /* 0x000fe60008000818 */
[----:B------:R-:W-:Y:S02]  /*17f0*/  WARPGROUP.DEPBAR.LE gsb0, 0x0 ;  /* 0x00008000000079c5 */ /* 0x000fe40000010000 */
[----:B------:R-:W-:-:S07]  /*1800*/  WARPGROUP.ARRIVE ;  /* 0x00000000000079c5 */ /* 0x000fce0000000000 */
        /* <DEDUP_REMOVED lines=17> */
[----:B------:R1:W-:Y:S06]  /*1920*/  BAR.ARV R0, 0x100 ;  /* 0x000400000000751d */ /* 0x0003ec0000002000 */
[----:B------:R-:W-:Y:S05]  /*1930*/  @!P0 BRA `(.L_x_13) ;  /* 0x0000000000048947 */ /* 0x000fea0003800000 */
[----:B------:R-:W-:Y:S01]  /*1940*/  BPT.TRAP 0x1 ;  /* 0x000000040000795c */ /* 0x000fe20000300000 */
.L_x_13:
[----:B------:R-:W-:Y:S01]  /*1950*/  UIMAD UR6, UR47, -0x80, UR48 ;  /* 0xffffff802f0678a4 */ /* 0x000fe2000f8e0230 */
[----:B------:R-:W-:-:S03]  /*1960*/  P2R R15, PR, RZ, 0x1 ;  /* 0x00000001ff0f7803 */ /* 0x000fc60000000000 */
[----:B------:R-:W-:-:S06]  /*1970*/  UIADD3 UR6, UR6, 0x80, URZ ;  /* 0x0000008006067890 */ /* 0x000fcc000fffe03f */
[----:B------:R-:W-:Y:S01]  /*1980*/  IMAD.U32 R3, RZ, RZ, UR6 ;  /* 0x00000006ff037e24 */ /* 0x000fe2000f8e00ff */
[----:B------:R-:W-:-:S03]  /*1990*/  UIADD3 UR6, UR52, 0x38840, URZ ;  /* 0x0003884034067890 */ /* 0x000fc6000fffe03f */
[----:B------:R-:W-:Y:S01]  /*19a0*/  IMAD R4, R218, -0x2, R3 ;  /* 0xfffffffeda047824 */ /* 0x000fe200078e0203 */
[----:B------:R-:W-:-:S04]  /*19b0*/  UPRMT UR6, UR45, 0x654, UR6 ;  /* 0x000006542d067896 */ /* 0x000fc80008000006 */
[C---:B------:R-:W-:Y:S02]  /*19c0*/  ISETP.GT.AND P4, PT, R4.reuse, RZ, PT ;  /* 0x000000ff0400720c */ /* 0x040fe40003f84270 */
[C---:B------:R-:W-:Y:S02]  /*19d0*/  ISETP.GT.AND P3, PT, R4.reuse, 0x1, PT ;  /* 0x000000010400780c */ /* 0x040fe40003f64270 */
[----:B------:R-:W-:Y:S01]  /*19e0*/  ISETP.GT.AND P1, PT, R4, 0x8, PT ;  /* 0x000000080400780c */ /* 0x000fe20003f24270 */
[----:B------:R-:W-:Y:S01]  /*19f0*/  SYNCS.ARRIVE.TRANS64.RED.A1T0 RZ, [UR6], RZ ;  /* 0x000000ffffff79a7 */ /* 0x000fe20008100406 */
[----:B------:R-:W-:Y:S02]  /*1a00*/  FSEL R24, R24, -INF , P4 ;  /* 0xff80000018187808 */ /* 0x000fe40002000000 */
[----:B------:R-:W-:Y:S02]  /*1a10*/  FSEL R25, R25, -INF , P3 ;  /* 0xff80000019197808 */ /* 0x000fe40001800000 */
[----:B------:R-:W-:-:S02]  /*1a20*/  ISETP.GT.AND P2, PT, R4, 0x9, PT ;  /* 0x000000090400780c */ /* 0x000fc40003f44270 */
[----:B------:R-:W-:Y:S02]  /*1a30*/  FSEL R28, R28, -INF , P1 ;  /* 0xff8000001c1c7808 */ /* 0x000fe40000800000 */
[----:B------:R-:W-:Y:S02]  /*1a40*/  FMNMX.FTZ R3, R24, R25, !PT ;  /* 0x0000001918037209 */ /* 0x000fe40007810000 */
[----:B------:R-:W-:Y:S02]  /*1a50*/  ISETP.GT.AND P6, PT, R4, 0x10, PT ;  /* 0x000000100400780c */ /* 0x000fe40003fc4270 */
[----:B------:R-:W-:Y:S02]  /*1a60*/  FSEL R29, R29, -INF , P2 ;  /* 0xff8000001d1d7808 */ /* 0x000fe40001000000 */
[----:B------:R-:W-:Y:S02]  /*1a70*/  FMNMX.FTZ R8, R28, R3, !PT ;  /* 0x000000031c087209 */ /* 0x000fe40007810000 */
[----:B------:R-:W-:-:S02]  /*1a80*/  ISETP.GT.AND P5, PT, R4, 0x11, PT ;  /* 0x000000110400780c */ /* 0x000fc40003fa4270 */
[----:B------:R-:W-:Y:S02]  /*1a90*/  FSEL R32, R32, -INF , P6 ;  /* 0xff80000020207808 */ /* 0x000fe40003000000 */
[----:B------:R-:W-:Y:S02]  /*1aa0*/  FMNMX.FTZ R3, R29, R8, !PT ;  /* 0x000000081d037209 */ /* 0x000fe40007810000 */
[----:B------:R-:W-:Y:S02]  /*1ab0*/  FSEL R26, R26, -INF , P4 ;  /* 0xff8000001a1a7808 */ /* 0x000fe40002000000 */
[----:B------:R-:W-:Y:S02]  /*1ac0*/  ISETP.GT.AND P4, PT, R4, 0x18, PT ;  /* 0x000000180400780c */ /* 0x000fe40003f84270 */
[----:B------:R-:W-:Y:S02]  /*1ad0*/  FSEL R33, R33, -INF , P5 ;  /* 0xff80000021217808 */ /* 0x000fe40002800000 */
[----:B------:R-:W-:-:S02]  /*1ae0*/  FMNMX.FTZ R8, R32, R3, !PT ;  /* 0x0000000320087209 */ /* 0x000fc40007810000 */
[----:B------:R-:W-:Y:S02]  /*1af0*/  FSEL R27, R27, -INF , P3 ;  /* 0xff8000001b1b7808 */ /* 0x000fe40001800000 */
[----:B------:R-:W-:Y:S02]  /*1b00*/  ISETP.GT.AND P3, PT, R4, 0x19, PT ;  /* 0x000000190400780c */ /* 0x000fe40003f64270 */
[----:B------:R-:W-:Y:S02]  /*1b10*/  FSEL R36, R36, -INF , P4 ;  /* 0xff80000024247808 */ /* 0x000fe40002000000 */
[----:B------:R-:W-:Y:S02]  /*1b20*/  FMNMX.FTZ R3, R33, R8, !PT ;  /* 0x0000000821037209 */ /* 0x000fe40007810000 */
[----:B------:R-:W-:Y:S02]  /*1b30*/  FSEL R30, R30, -INF , P1 ;  /* 0xff8000001e1e7808 */ /* 0x000fe40000800000 */
        /* <DEDUP_REMOVED lines=59> */
[----:B------:R-:W-:Y:S02]  /*1ef0*/  ISETP.GT.AND P0, PT, R4, 0x59, PT ;  /* 0x000000590400780c */ /* 0x000fe40003f04270 */
[----:B------:R-:W-:-:S02]  /*1f00*/  FSEL R68, R68, -INF , P6 ;  /* 0xff80000044447808 */ /* 0x000fc40003000000 */
[----:B------:R-:W-:Y:S02]  /*1f10*/  FMNMX.FTZ R3, R65, R8, !PT ;  /* 0x0000000841037209 */ /* 0x000fe40007810000 */
[----:B------:R-:W-:Y:S02]  /*1f20*/  FSEL R59, R59, -INF , P5 ;  /* 0xff8000003b3b7808 */ /* 0x000fe40002800000 */
        /* <DEDUP_REMOVED lines=15> */
[----:B------:R-:W-:-:S02]  /*2020*/  FSEL R77, R77, -INF , P2 ;  /* 0xff8000004d4d7808 */ /* 0x000fc40001000000 */
[----:B------:R-:W-:Y:S02]  /*2030*/  FMNMX.FTZ R8, R76, R3, !PT ;  /* 0x000000034c087209 */ /* 0x000fe40007810000 */
[----:B------:R-:W-:Y:S02]  /*2040*/  ISETP.GT.AND P3, PT, R4, 0x70, PT ;  /* 0x000000700400780c */ /* 0x000fe40003f64270 */
[----:B------:R-:W-:Y:S02]  /*2050*/  FSEL R62, R62, -INF , P4 ;  /* 0xff8000003e3e7808 */ /* 0x000fe40002000000 */
[----:B------:R-:W-:Y:S02]  /*2060*/  FSEL R80, R80, -INF , P3 ;  /* 0xff80000050507808 */ /* 0x000fe40001800000 */
[----:B------:R-:W-:Y:S02]  /*2070*/  FMNMX.FTZ R3, R77, R8, !PT ;  /* 0x000000084d037209 */ /* 0x000fe40007810000 */
[----:B------:R-:W-:-:S02]  /*2080*/  ISETP.GT.AND P4, PT, R4, 0x71, PT ;  /* 0x000000710400780c */ /* 0x000fc40003f84270 */
[----:B------:R-:W-:Y:S02]  /*2090*/  FMNMX.FTZ R8, R80, R3, !PT ;  /* 0x0000000350087209 */ /* 0x000fe40007810000 */
[----:B------:R-:W-:Y:S02]  /*20a0*/  FSEL R81, R81, -INF , P4 ;  /* 0xff80000051517808 */ /* 0x000fe40002000000 */
[----:B------:R-:W-:Y:S02]  /*20b0*/  ISETP.GT.AND P5, PT, R4, 0x78, PT ;  /* 0x000000780400780c */ /* 0x000fe40003fa4270 */
[----:B------:R-:W-:Y:S02]  /*20c0*/  FMNMX.FTZ R3, R81, R8, !PT ;  /* 0x0000000851037209 */ /* 0x000fe40007810000 */
[----:B------:R-:W-:Y:S02]  /*20d0*/  FSEL R84, R84, -INF , P5 ;  /* 0xff80000054547808 */ /* 0x000fe40002800000 */
[----:B------:R-:W-:-:S02]  /*20e0*/  ISETP.GT.AND P6, PT, R4, 0x79, PT ;  /* 0x000000790400780c */ /* 0x000fc40003fc4270 */
[----:B------:R-:W-:Y:S02]  /*20f0*/  FMNMX.FTZ R8, R84, R3, !PT ;  /* 0x0000000354087209 */ /* 0x000fe40007810000 */
[----:B------:R-:W-:Y:S02]  /*2100*/  FSEL R85, R85, -INF , P6 ;  /* 0xff80000055557808 */ /* 0x000fe40003000000 */
[----:B------:R-:W-:Y:S02]  /*2110*/  P2R R11, PR, RZ, 0x8 ;  /* 0x00000008ff0b7803 */ /* 0x000fe40000000000 */
[----:B------:R-:W-:Y:S02]  /*2120*/  FMNMX.FTZ R8, R85, R8, !PT ;  /* 0x0000000855087209 */ /* 0x000fe40007810000 */
[----:B------:R-:W-:Y:S02]  /*2130*/  P2R R13, PR, RZ, 0x2 ;  /* 0x00000002ff0d7803 */ /* 0x000fe40000000000 */
[----:B------:R-:W-:Y:S01]  /*2140*/  ISETP.GT.AND P1, PT, R4, 0x59, PT ;  /* 0x000000590400780c */ /* 0x000fe20003f24270 */
[----:B------:R-:W2:Y:S01]  /*2150*/  SHFL.BFLY PT, R3, R8, 0x2, 0x1f ;  /* 0x0c401f0008037f89 */ /* 0x000ea200000e0000 */
[----:B------:R-:W-:-:S02]  /*2160*/  P2R R14, PR, RZ, 0x1 ;  /* 0x00000001ff0e7803 */ /* 0x000fc40000000000 */
[----:B------:R-:W-:Y:S02]  /*2170*/  FSEL R71, R71, -INF , P1 ;  /* 0xff80000047477808 */ /* 0x000fe40000800000 */
[----:B------:R-:W-:Y:S02]  /*2180*/  ISETP.NE.AND P1, PT, R13, RZ, PT ;  /* 0x000000ff0d00720c */ /* 0x000fe40003f25270 */
[----:B------:R-:W-:Y:S02]  /*2190*/  ISETP.GT.AND P0, PT, R4, 0x60, PT ;  /* 0x000000600400780c */ /* 0x000fe40003f04270 */
[----:B------:R-:W-:Y:S02]  /*21a0*/  P2R R12, PR, RZ, 0x4 ;  /* 0x00000004ff0c7803 */ /* 0x000fe40000000000 */
[----:B------:R-:W-:Y:S02]  /*21b0*/  FSEL R74, R74, -INF , P0 ;  /* 0xff8000004a4a7808 */ /* 0x000fe40000000000 */
[----:B------:R-:W-:-:S02]  /*21c0*/  ISETP.NE.AND P0, PT, R14, RZ, PT ;  /* 0x000000ff0e00720c */ /* 0x000fc40003f05270 */
[----:B------:R-:W-:Y:S02]  /*21d0*/  ISETP.GT.AND P2, PT, R4, 0x58, PT ;  /* 0x000000580400780c */ /* 0x000fe40003f44270 */
[----:B------:R-:W-:Y:S02]  /*21e0*/  FSEL R75, R75, -INF , P0 ;  /* 0xff8000004b4b7808 */ /* 0x000fe40000000000 */
[----:B------:R-:W-:Y:S02]  /*21f0*/  ISETP.NE.AND P0, PT, R15, RZ, PT ;  /* 0x000000ff0f00720c */ /* 0x000fe40003f05270 */
[----:B------:R-:W-:Y:S02]  /*2200*/  FSEL R70, R70, -INF , P2 ;  /* 0xff80000046467808 */ /* 0x000fe40001000000 */
[----:B------:R-:W-:Y:S02]  /*2210*/  ISETP.NE.AND P2, PT, R12, RZ, PT ;  /* 0x000000ff0c00720c */ /* 0x000fe40003f45270 */
[----:B--2---:R-:W-:-:S02]  /*2220*/  FMNMX.FTZ R5, R8, R3, !PT ;  /* 0x0000000308057209 */ /* 0x004fc40007810000 */
[----:B------:R-:W-:Y:S02]  /*2230*/  FSEL R78, R78, -INF , P1 ;  /* 0xff8000004e4e7808 */ /* 0x000fe40000800000 */
[----:B------:R-:W-:Y:S01]  /*2240*/  FSEL R79, R79, -INF , P2 ;  /* 0xff8000004f4f7808 */ /* 0x000fe20001000000 */
[----:B------:R-:W2:Y:S01]  /*2250*/  SHFL.BFLY PT, R10, R5, 0x1, 0x1f ;  /* 0x0c201f00050a7f89 */ /* 0x000ea200000e0000 */
[----:B------:R-:W-:Y:S02]  /*2260*/  FSEL R83, R83, -INF , P4 ;  /* 0xff80000053537808 */ /* 0x000fe40002000000 */
[----:B------:R-:W-:Y:S02]  /*2270*/  FSEL R86, R86, -INF , P5 ;  /* 0xff80000056567808 */ /* 0x000fe40002800000 */
[----:B------:R-:W-:Y:S02]  /*2280*/  FSEL R87, R87, -INF , P6 ;  /* 0xff80000057577808 */ /* 0x000fe40003000000 */
[----:B--2---:R-:W-:Y:S01]  /*2290*/  FMNMX.FTZ R3, R5, R10, !PT ;  /* 0x0000000a05037209 */ /* 0x004fe20007810000 */
[----:B------:R-:W-:Y:S01]  /*22a0*/  IMAD.U32 R10, RZ, RZ, UR40 ;  /* 0x00000028ff0a7e24 */ /* 0x000fe2000f8e00ff */
[----:B------:R-:W-:-:S02]  /*22b0*/  FMNMX.FTZ R5, R26, R27, !PT ;  /* 0x0000001b1a057209 */ /* 0x000fc40007810000 */
[C---:B------:R-:W-:Y:S01]  /*22c0*/  FSETP.NEU.FTZ.AND P3, PT, R3.reuse, -INF , PT ;  /* 0xff8000000300780b */ /* 0x040fe20003f7d000 */
[----:B------:R-:W-:-:S01]  /*22d0*/  FFMA.FTZ R9, R3, R10, -8 ;  /* 0xc100000003097423 */ /* 0x000fc2000001000a */
[----:B------:R-:W-:-:S04]  /*22e0*/  FMNMX.FTZ R8, R30, R5, !PT ;  /* 0x000000051e087209 */ /* 0x000fc80007810000 */
[----:B------:R-:W-:Y:S02]  /*22f0*/  FSEL R88, R9, RZ, P3 ;  /* 0x000000ff09587208 */ /* 0x000fe40001800000 */
[----:B------:R-:W-:Y:S02]  /*2300*/  ISETP.NE.AND P3, PT, R11, RZ, PT ;  /* 0x000000ff0b00720c */ /* 0x000fe40003f65270 */
[----:B------:R-:W-:Y:S01]  /*2310*/  FMNMX.FTZ R11, R31, R8, !PT ;  /* 0x000000081f0b7209 */ /* 0x000fe20007810000 */
[----:B------:R-:W-:-:S01]  /*2320*/  FFMA.FTZ R29, R29, UR40, -R88 ;  /* 0x000000281d1d7c23 */ /* 0x000fc20008010858 */
[--C-:B------:R-:W-:Y:S01]  /*2330*/  FFMA.FTZ R33, R33, UR40, -R88.reuse ;  /* 0x0000002821217c23 */ /* 0x100fe20008010858 */
[----:B------:R-:W-:Y:S01]  /*2340*/  FSEL R82, R82, -INF , P3 ;  /* 0xff80000052527808 */ /* 0x000fe20001800000 */
[--C-:B------:R-:W-:Y:S01]  /*2350*/  FFMA.FTZ R41, R41, UR40, -R88.reuse ;  /* 0x0000002829297c23 */ /* 0x100fe20008010858 */
[----:B------:R-:W-:Y:S01]  /*2360*/  FMNMX.FTZ R8, R34, R11, !PT ;  /* 0x0000000b22087209 */ /* 0x000fe20007810000 */
[----:B------:R-:W-:Y:S01]  /*2370*/  MUFU.EX2 R5, R29 ;  /* 0x0000001d00057308 */ /* 0x000fe20000000800 */
[----:B------:R-:W-:-:S01]  /*2380*/  FFMA.FTZ R152, R24, UR40, -R88 ;  /* 0x0000002818987c23 */ /* 0x000fc20008010858 */
[--C-:B------:R-:W-:Y:S01]  /*2390*/  FFMA.FTZ R9, R25, UR40, -R88.reuse ;  /* 0x0000002819097c23 */ /* 0x100fe20008010858 */
[----:B------:R-:W-:Y:S01]  /*23a0*/  FMNMX.FTZ R11, R35, R8, !PT ;  /* 0x00000008230b7209 */ /* 0x000fe20007810000 */
[--C-:B------:R-:W-:Y:S01]  /*23b0*/  FFMA.FTZ R25, R45, UR40, -R88.reuse ;  /* 0x000000282d197c23 */ /* 0x100fe20008010858 */
[----:B------:R-:W-:-:S01]  /*23c0*/  FFMA.FTZ R49, R49, UR40, -R88 ;  /* 0x0000002831317c23 */ /* 0x000fc20008010858 */
        /* <DEDUP_REMOVED lines=18> */
[----:B------:R-:W2:Y:S01]  /*24f0*/  MUFU.EX2 R9, R9 ;  /* 0x0000000900097308 */ /* 0x000ea20000000800 */
[----:B------:R-:W-:-:S01]  /*2500*/  FFMA.FTZ R162, R64, UR40, -R88 ;  /* 0x0000002840a27c23 */ /* 0x000fc20008010858 */
[--C-:B------:R-:W-:Y:S01]  /*2510*/  FFMA.FTZ R68, R68, UR40, -R88.reuse ;  /* 0x0000002844447c23 */ /* 0x100fe20008010858 */
[----:B------:R-:W-:Y:S01]  /*2520*/  FMNMX.FTZ R15, R47, R10, !PT ;  /* 0x0000000a2f0f7209 */ /* 0x000fe20007810000 */
[--C-:B------:R-:W-:Y:S01]  /*2530*/  FFMA.FTZ R69, R69, UR40, -R88.reuse ;  /* 0x0000002845457c23 */ /* 0x100fe20008010858 */
[----:B------:R-:W-:-:S01]  /*2540*/  FFMA.FTZ R164, R72, UR40, -R88 ;  /* 0x0000002848a47c23 */ /* 0x000fc20008010858 */
[--C-:B------:R-:W-:Y:S01]  /*2550*/  FFMA.FTZ R76, R76, UR40, -R88.reuse ;  /* 0x000000284c4c7c23 */ /* 0x100fe20008010858 */
[----:B------:R-:W-:Y:S01]  /*2560*/  FMNMX.FTZ R10, R50, R15, !PT ;  /* 0x0000000f320a7209 */ /* 0x000fe20007810000 */
[----:B------:R-:W3:Y:S01]  /*2570*/  MUFU.EX2 R4, R4 ;  /* 0x0000000400047308 */ /* 0x000ee20000000800 */
[----:B------:R-:W-:-:S01]  /*2580*/  FFMA.FTZ R77, R77, UR40, -R88 ;  /* 0x000000284d4d7c23 */ /* 0x000fc20008010858 */
[--C-:B------:R-:W-:Y:S01]  /*2590*/  FFMA.FTZ R166, R80, UR40, -R88.reuse ;  /* 0x0000002850a67c23 */ /* 0x100fe20008010858 */
[----:B------:R-:W-:Y:S01]  /*25a0*/  FMNMX.FTZ R15, R51, R10, !PT ;  /* 0x0000000a330f7209 */ /* 0x000fe20007810000 */
[--C-:B------:R-:W-:Y:S01]  /*25b0*/  FFMA.FTZ R84, R84, UR40, -R88.reuse ;  /* 0x0000002854547c23 */ /* 0x100fe20008010858 */
[----:B------:R-:W-:-:S02]  /*25c0*/  FFMA.FTZ R85, R85, UR40, -R88 ;  /* 0x0000002855557c23 */ /* 0x000fc40008010858 */
[----:B------:R-:W-:Y:S01]  /*25d0*/  FMNMX.FTZ R10, R54, R15, !PT ;  /* 0x0000000f360a7209 */ /* 0x000fe20007810000 */
[----:B------:R-:W4:Y:S03]  /*25e0*/  MUFU.EX2 R154, R154 ;  /* 0x0000009a009a7308 */ /* 0x000f260000000800 */
[----:B------:R-:W-:Y:S01]  /*25f0*/  FMNMX.FTZ R21, R55, R10, !PT ;  /* 0x0000000a37157209 */ /* 0x000fe20007810000 */
[----:B------:R-:W-:-:S03]  /*2600*/  FFMA.FTZ R10, R44, UR40, -R88 ;  /* 0x000000282c0a7c23 */ /* 0x000fc60008010858 */
[----:B------:R-:W-:Y:S01]  /*2610*/  FMNMX.FTZ R12, R58, R21, !PT ;  /* 0x000000153a0c7209 */ /* 0x000fe20007810000 */
[----:B------:R-:W-:Y:S03]  /*2620*/  MUFU.EX2 R15, R41 ;  /* 0x00000029000f7308 */ /* 0x000fe60000000800 */
[----:B------:R-:W-:-:S04]  /*2630*/  FMNMX.FTZ R21, R59, R12, !PT ;  /* 0x0000000c3b157209 */ /* 0x000fc80007810000 */
[----:B------:R-:W-:Y:S01]  /*2640*/  FMNMX.FTZ R12, R62, R21, !PT ;  /* 0x000000153e0c7209 */ /* 0x000fe20007810000 */
[----:B------:R-:W5:Y:S03]  /*2650*/  MUFU.EX2 R8, R8 ;  /* 0x0000000800087308 */ /* 0x000f660000000800 */
[----:B------:R-:W-:-:S04]  /*2660*/  FMNMX.FTZ R21, R63, R12, !PT ;  /* 0x0000000c3f157209 */ /* 0x000fc80007810000 */
[----:B------:R-:W-:Y:S01]  /*2670*/  FMNMX.FTZ R12, R66, R21, !PT ;  /* 0x00000015420c7209 */ /* 0x000fe20007810000 */
[----:B------:R0:W-:Y:S03]  /*2680*/  MUFU.EX2 R13, R37 ;  /* 0x00000025000d7308 */ /* 0x0001e60000000800 */
[----:B------:R-:W-:-:S04]  /*2690*/  FMNMX.FTZ R21, R67, R12, !PT ;  /* 0x0000000c43157209 */ /* 0x000fc80007810000 */
[----:B------:R-:W-:Y:S01]  /*26a0*/  FMNMX.FTZ R12, R70, R21, !PT ;  /* 0x00000015460c7209 */ /* 0x000fe20007810000 */
[----:B------:R-:W-:Y:S01]  /*26b0*/  MUFU.EX2 R156, R156 ;  /* 0x0000009c009c7308 */ /* 0x000fe20000000800 */
[----:B0-----:R-:W-:-:S02]  /*26c0*/  FFMA.FTZ R37, R65, UR40, -R88 ;  /* 0x0000002841257c23 */ /* 0x001fc40008010858 */
[----:B------:R-:W-:Y:S01]  /*26d0*/  FMNMX.FTZ R29, R71, R12, !PT ;  /* 0x0000000c471d7209 */ /* 0x000fe20007810000 */
[----:B------:R-:W-:-:S03]  /*26e0*/  FFMA.FTZ R12, R52, UR40, -R88 ;  /* 0x00000028340c7c23 */ /* 0x000fc60008010858 */
[----:B------:R-:W-:Y:S01]  /*26f0*/  FMNMX.FTZ R14, R74, R29, !PT ;  /* 0x0000001d4a0e7209 */ /* 0x000fe20007810000 */
[----:B------:R0:W-:Y:S03]  /*2700*/  MUFU.EX2 R21, R49 ;  /* 0x0000003100157308 */ /* 0x0001e60000000800 */
[----:B------:R-:W-:-:S04]  /*2710*/  FMNMX.FTZ R29, R75, R14, !PT ;  /* 0x0000000e4b1d7209 */ /* 0x000fc80007810000 */
[----:B------:R-:W-:Y:S01]  /*2720*/  FMNMX.FTZ R14, R78, R29, !PT ;  /* 0x0000001d4e0e7209 */ /* 0x000fe20007810000 */
[----:B------:R-:W-:Y:S01]  /*2730*/  MUFU.EX2 R10, R10 ;  /* 0x0000000a000a7308 */ /* 0x000fe20000000800 */
[----:B0-----:R-:W-:Y:S02]  /*2740*/  IMAD.U32 R49, RZ, RZ, UR40 ;  /* 0x00000028ff317e24 */ /* 0x001fe4000f8e00ff */
[----:B------:R-:W-:-:S04]  /*2750*/  FMNMX.FTZ R33, R79, R14, !PT ;  /* 0x0000000e4f217209 */ /* 0x000fc80007810000 */
[----:B------:R-:W-:Y:S01]  /*2760*/  FMNMX.FTZ R14, R82, R33, !PT ;  /* 0x00000021520e7209 */ /* 0x000fe20007810000 */
[----:B------:R-:W-:Y:S03]  /*2770*/  MUFU.EX2 R25, R25 ;  /* 0x0000001900197308 */ /* 0x000fe60000000800 */
[----:B------:R-:W-:-:S04]  /*2780*/  FMNMX.FTZ R33, R83, R14, !PT ;  /* 0x0000000e53217209 */ /* 0x000fc80007810000 */
[----:B------:R-:W-:Y:S01]  /*2790*/  FMNMX.FTZ R14, R86, R33, !PT ;  /* 0x00000021560e7209 */ /* 0x000fe20007810000 */
[----:B------:R-:W-:Y:S03]  /*27a0*/  MUFU.EX2 R158, R158 ;  /* 0x0000009e009e7308 */ /* 0x000fe60000000800 */
[----:B------:R-:W-:-:S05]  /*27b0*/  FMNMX.FTZ R14, R87, R14, !PT ;  /* 0x0000000e570e7209 */ /* 0x000fca0007810000 */
[----:B------:R-:W0:Y:S01]  /*27c0*/  SHFL.BFLY PT, R41, R14, 0x2, 0x1f ;  /* 0x0c401f000e297f89 */ /* 0x000e2200000e0000 */
[----:B------:R-:W-:Y:S08]  /*27d0*/  MUFU.EX2 R12, R12 ;  /* 0x0000000c000c7308 */ /* 0x000ff00000000800 */
[----:B------:R-:W-:Y:S08]  /*27e0*/  MUFU.EX2 R29, R53 ;  /* 0x00000035001d7308 */ /* 0x000ff00000000800 */
[----:B------:R-:W-:Y:S01]  /*27f0*/  MUFU.EX2 R160, R160 ;  /* 0x000000a000a07308 */ /* 0x000fe20000000800 */
[----:B0-----:R-:W-:-:S07]  /*2800*/  FMNMX.FTZ R24, R14, R41, !PT ;  /* 0x000000290e187209 */ /* 0x001fce0007810000 */
[----:B------:R-:W-:Y:S01]  /*2810*/  MUFU.EX2 R33, R57 ;  /* 0x0000003900217308 */ /* 0x000fe20000000800 */
[----:B------:R-:W-:-:S01]  /*2820*/  FFMA.FTZ R41, R73, UR40, -R88 ;  /* 0x0000002849297c23 */ /* 0x000fc20008010858 */
[----:B------:R-:W0:Y:S06]  /*2830*/  SHFL.BFLY PT, R45, R24, 0x1, 0x1f ;  /* 0x0c201f00182d7f89 */ /* 0x000e2c00000e0000 */
[----:B------:R-:W-:Y:S08]  /*2840*/  MUFU.EX2 R20, R20 ;  /* 0x0000001400147308 */ /* 0x000ff00000000800 */
[----:B------:R-:W-:Y:S08]  /*2850*/  MUFU.EX2 R61, R61 ;  /* 0x0000003d003d7308 */ /* 0x000ff00000000800 */
[----:B------:R-:W-:Y:S01]  /*2860*/  MUFU.EX2 R162, R162 ;  /* 0x000000a200a27308 */ /* 0x000fe20000000800 */
[----:B0-----:R-:W-:Y:S01]  /*2870*/  FMNMX.FTZ R14, R24, R45, !PT ;  /* 0x0000002d180e7209 */ /* 0x001fe20007810000 */
[----:B------:R-:W-:-:S03]  /*2880*/  FFMA.FTZ R45, R81, UR40, -R88 ;  /* 0x00000028512d7c23 */ /* 0x000fc60008010858 */
[C---:B------:R-:W-:Y:S01]  /*2890*/  FSETP.NEU.FTZ.AND P1, PT, R14.reuse, -INF , PT ;  /* 0xff8000000e00780b */ /* 0x040fe20003f3d000 */
[----:B------:R-:W-:-:S02]  /*28a0*/  FFMA.FTZ R24, R14, R49, -8 ;  /* 0xc10000000e187423 */ /* 0x000fc40000010031 */
[----:B------:R-:W-:Y:S03]  /*28b0*/  MUFU.EX2 R37, R37 ;  /* 0x0000002500257308 */ /* 0x000fe60000000800 */
[----:B------:R-:W-:-:S05]  /*28c0*/  FSEL R28, R24, RZ, P1 ;  /* 0x000000ff181c7208 */ /* 0x000fca0000800000 */
[----:B------:R-:W-:Y:S01]  /*28d0*/  MUFU.EX2 R68, R68 ;  /* 0x0000004400447308 */ /* 0x000fe20000000800 */
[----:B------:R-:W-:-:S01]  /*28e0*/  FFMA.FTZ R153, R26, UR40, -R28 ;  /* 0x000000281a997c23 */ /* 0x000fc2000801081c */
[--C-:B------:R-:W-:Y:S01]  /*28f0*/  FFMA.FTZ R24, R27, UR40, -R28.reuse ;  /* 0x000000281b187c23 */ /* 0x100fe2000801081c */
[----:B------:R-:W-:-:S01]  /*2900*/  FFMA.FTZ R30, R30, UR40, -R28 ;  /* 0x000000281e1e7c23 */ /* 0x000fc2000801081c */
[--C-:B------:R-:W-:Y:S01]  /*2910*/  FFMA.FTZ R31, R31, UR40, -R28.reuse ;  /* 0x000000281f1f7c23 */ /* 0x100fe2000801081c */
[----:B------:R-:W-:-:S01]  /*2920*/  FFMA.FTZ R34, R34, UR40, -R28 ;  /* 0x0000002822227c23 */ /* 0x000fc2000801081c */
[--C-:B------:R-:W-:Y:S01]  /*2930*/  FFMA.FTZ R35, R35, UR40, -R28.reuse ;  /* 0x0000002823237c23 */ /* 0x100fe2000801081c */
[----:B------:R-:W-:-:S01]  /*2940*/  FFMA.FTZ R38, R38, UR40, -R28 ;  /* 0x0000002826267c23 */ /* 0x000fc2000801081c */
[----:B------:R-:W-:Y:S01]  /*2950*/  MUFU.EX2 R153, R153 ;  /* 0x0000009900997308 */ /* 0x000fe20000000800 */
[----:B--2---:R-:W-:-:S01]  /*2960*/  FADD.FTZ R27, R152, R9 ;  /* 0x00000009981b7221 */ /* 0x004fc20000010000 */
[--C-:B------:R-:W-:Y:S01]  /*2970*/  FFMA.FTZ R39, R39, UR40, -R28.reuse ;  /* 0x0000002827277c23 */ /* 0x100fe2000801081c */
[----:B------:R-:W-:-:S01]  /*2980*/  FFMA.FTZ R42, R42, UR40, -R28 ;  /* 0x000000282a2a7c23 */ /* 0x000fc2000801081c */
[----:B------:R-:W-:Y:S01]  /*2990*/  FFMA.FTZ R43, R43, UR40, -R28 ;  /* 0x000000282b2b7c23 */ /* 0x000fe2000801081c */
[----:B---3--:R-:W-:-:S01]  /*29a0*/  FADD.FTZ R26, R4, R27 ;  /* 0x0000001b041a7221 */ /* 0x008fc20000010000 */
[--C-:B------:R-:W-:Y:S01]  /*29b0*/  FFMA.FTZ R46, R46, UR40, -R28.reuse ;  /* 0x000000282e2e7c23 */ /* 0x100fe2000801081c */
[----:B------:R-:W-:-:S01]  /*29c0*/  FFMA.FTZ R47, R47, UR40, -R28 ;  /* 0x000000282f2f7c23 */ /* 0x000fc2000801081c */
[----:B------:R-:W0:Y:S01]  /*29d0*/  MUFU.EX2 R24, R24 ;  /* 0x0000001800187308 */ /* 0x000e220000000800 */
[----:B------:R-:W-:-:S01]  /*29e0*/  FADD.FTZ R27, R5, R26 ;  /* 0x0000001a051b7221 */ /* 0x000fc20000010000 */
[--C-:B------:R-:W-:Y:S01]  /*29f0*/  FFMA.FTZ R50, R50, UR40, -R28.reuse ;  /* 0x0000002832327c23 */ /* 0x100fe2000801081c */
[----:B------:R-:W-:-:S01]  /*2a00*/  FFMA.FTZ R51, R51, UR40, -R28 ;  /* 0x0000002833337c23 */ /* 0x000fc2000801081c */
[----:B------:R-:W-:Y:S01]  /*2a10*/  FFMA.FTZ R54, R54, UR40, -R28 ;  /* 0x0000002836367c23 */ /* 0x000fe2000801081c */
[----:B----4-:R-:W-:-:S01]  /*2a20*/  FADD.FTZ R26, R154, R27 ;  /* 0x0000001b9a1a7221 */ /* 0x010fc20000010000 */
[--C-:B------:R-:W-:Y:S01]  /*2a30*/  FFMA.FTZ R55, R55, UR40, -R28.reuse ;  /* 0x0000002837377c23 */ /* 0x100fe2000801081c */
[----:B------:R-:W-:-:S01]  /*2a40*/  FFMA.FTZ R58, R58, UR40, -R28 ;  /* 0x000000283a3a7c23 */ /* 0x000fc2000801081c */
[----:B------:R-:W2:Y:S01]  /*2a50*/  MUFU.EX2 R30, R30 ;  /* 0x0000001e001e7308 */ /* 0x000ea20000000800 */
[----:B------:R-:W-:-:S01]  /*2a60*/  FADD.FTZ R27, R11, R26 ;  /* 0x0000001a0b1b7221 */ /* 0x000fc20000010000 */
[--C-:B------:R-:W-:Y:S01]  /*2a70*/  FFMA.FTZ R59, R59, UR40, -R28.reuse ;  /* 0x000000283b3b7c23 */ /* 0x100fe2000801081c */
[----:B------:R-:W-:-:S01]  /*2a80*/  FFMA.FTZ R62, R62, UR40, -R28 ;  /* 0x000000283e3e7c23 */ /* 0x000fc2000801081c */
[----:B------:R-:W-:Y:S01]  /*2a90*/  FFMA.FTZ R63, R63, UR40, -R28 ;  /* 0x000000283f3f7c23 */ /* 0x000fe2000801081c */
[----:B-----5:R-:W-:-:S01]  /*2aa0*/  FADD.FTZ R26, R8, R27 ;  /* 0x0000001b081a7221 */ /* 0x020fc20000010000 */
[--C-:B------:R-:W-:Y:S01]  /*2ab0*/  FFMA.FTZ R66, R66, UR40, -R28.reuse ;  /* 0x0000002842427c23 */ /* 0x100fe2000801081c */
[----:B------:R-:W-:-:S01]  /*2ac0*/  FFMA.FTZ R67, R67, UR40, -R28 ;  /* 0x0000002843437c23 */ /* 0x000fc2000801081c */
[----:B------:R-:W3:Y:S01]  /*2ad0*/  MUFU.EX2 R31, R31 ;  /* 0x0000001f001f7308 */ /* 0x000ee20000000800 */
[----:B0-----:R-:W-:-:S01]  /*2ae0*/  FADD.FTZ R49, R153, R24 ;  /* 0x0000001899317221 */ /* 0x001fc20000010000 */
[----:B------:R-:W-:Y:S01]  /*2af0*/  FADD.FTZ R27, R13, R26 ;  /* 0x0000001a0d1b7221 */ /* 0x000fe20000010000 */
[----:B------:R-:W-:-:S01]  /*2b00*/  FFMA.FTZ R70, R70, UR40, -R28 ;  /* 0x0000002846467c23 */ /* 0x000fc2000801081c */
[--C-:B------:R-:W-:Y:S01]  /*2b10*/  FFMA.FTZ R71, R71, UR40, -R28.reuse ;  /* 0x0000002847477c23 */ /* 0x100fe2000801081c */
[----:B------:R-:W-:-:S01]  /*2b20*/  FFMA.FTZ R74, R74, UR40, -R28 ;  /* 0x000000284a4a7c23 */ /* 0x000fc2000801081c */
[----:B------:R-:W-:Y:S01]  /*2b30*/  FADD.FTZ R26, R156, R27 ;  /* 0x0000001b9c1a7221 */ /* 0x000fe20000010000 */
[----:B------:R-:W-:-:S01]  /*2b40*/  FFMA.FTZ R75, R75, UR40, -R28 ;  /* 0x000000284b4b7c23 */ /* 0x000fc2000801081c */
[----:B------:R-:W0:Y:S01]  /*2b50*/  MUFU.EX2 R34, R34 ;  /* 0x0000002200227308 */ /* 0x000e220000000800 */
[----:B--2---:R-:W-:-:S01]  /*2b60*/  FADD.FTZ R32, R30, R49 ;  /* 0x000000311e207221 */ /* 0x004fc20000010000 */
[----:B------:R-:W-:Y:S01]  /*2b70*/  FADD.FTZ R27, R15, R26 ;  /* 0x0000001a0f1b7221 */ /* 0x000fe20000010000 */
[----:B------:R-:W-:-:S01]  /*2b80*/  FFMA.FTZ R78, R78, UR40, -R28 ;  /* 0x000000284e4e7c23 */ /* 0x000fc2000801081c */
[--C-:B------:R-:W-:Y:S01]  /*2b90*/  FFMA.FTZ R79, R79, UR40, -R28.reuse ;  /* 0x000000284f4f7c23 */ /* 0x100fe2000801081c */
[----:B------:R-:W-:-:S01]  /*2ba0*/  FFMA.FTZ R82, R82, UR40, -R28 ;  /* 0x0000002852527c23 */ /* 0x000fc2000801081c */
[----:B------:R-:W-:Y:S01]  /*2bb0*/  FADD.FTZ R26, R10, R27 ;  /* 0x0000001b0a1a7221 */ /* 0x000fe20000010000 */
[----:B------:R-:W-:-:S01]  /*2bc0*/  FFMA.FTZ R83, R83, UR40, -R28 ;  /* 0x0000002853537c23 */ /* 0x000fc2000801081c */
[----:B------:R-:W2:Y:S01]  /*2bd0*/  MUFU.EX2 R35, R35 ;  /* 0x0000002300237308 */ /* 0x000ea20000000800 */
[----:B---3--:R-:W-:-:S01]  /*2be0*/  FADD.FTZ R49, R31, R32 ;  /* 0x000000201f317221 */ /* 0x008fc20000010000 */
[----:B------:R-:W-:Y:S01]  /*2bf0*/  FADD.FTZ R27, R25, R26 ;  /* 0x0000001a191b7221 */ /* 0x000fe20000010000 */
[----:B------:R-:W-:-:S01]  /*2c00*/  FFMA.FTZ R86, R86, UR40, -R28 ;  /* 0x0000002856567c23 */ /* 0x000fc2000801081c */
[----:B------:R-:W-:Y:S01]  /*2c10*/  FFMA.FTZ R28, R87, UR40, -R28 ;  /* 0x00000028571c7c23 */ /* 0x000fe2000801081c */
[----:B------:R-:W-:Y:S01]  /*2c20*/  F2FP.SATFINITE.E4M3.F32.PACK_AB_MERGE_C R10, R25, R10, RZ ;  /* 0x0000000a190a723e */ /* 0x000fe200048070ff */
[----:B------:R-:W-:Y:S01]  /*2c30*/  FADD.FTZ R26, R158, R27 ;  /* 0x0000001b9e1a7221 */ /* 0x000fe20000010000 */
[----:B------:R-:W-:Y:S01]  /*2c40*/  F2FP.SATFINITE.E4M3.F32.PACK_AB_MERGE_C R30, R31, R30, RZ ;  /* 0x0000001e1f1e723e */ /* 0x000fe200048070ff */
[----:B------:R-:W3:Y:S01]  /*2c50*/  MUFU.EX2 R38, R38 ;  /* 0x0000002600267308 */ /* 0x000ee20000000800 */
[----:B0-----:R-:W-:-:S01]  /*2c60*/  FADD.FTZ R32, R34, R49 ;  /* 0x0000003122207221 */ /* 0x001fc20000010000 */
[----:B------:R-:W-:Y:S01]  /*2c70*/  FADD.FTZ R27, R21, R26 ;  /* 0x0000001a151b7221 */ /* 0x000fe20000010000 */
[----:B------:R-:W-:-:S02]  /*2c80*/  F2FP.SATFINITE.E4M3.F32.PACK_AB_MERGE_C R156, R15, R156, R10 ;  /* 0x0000009c0f9c723e */ /* 0x000fc4000480700a */
[----:B------:R-:W-:Y:S01]  /*2c90*/  F2FP.SATFINITE.E4M3.F32.PACK_AB_MERGE_C R153, R24, R153, R30 ;  /* 0x000000991899723e */ /* 0x000fe2000480701e */
[----:B------:R-:W-:-:S01]  /*2ca0*/  FADD.FTZ R26, R12, R27 ;  /* 0x0000001b0c1a7221 */ /* 0x000fc20000010000 */
[----:B------:R-:W-:Y:S01]  /*2cb0*/  F2FP.SATFINITE.E4M3.F32.PACK_AB_MERGE_C R12, R29, R12, RZ ;  /* 0x0000000c1d0c723e */ /* 0x000fe200048070ff */
[----:B------:R-:W0:Y:S01]  /*2cc0*/  MUFU.EX2 R39, R39 ;  /* 0x0000002700277308 */ /* 0x000e220000000800 */
[----:B--2---:R-:W-:-:S01]  /*2cd0*/  FADD.FTZ R49, R35, R32 ;  /* 0x0000002023317221 */ /* 0x004fc20000010000 */
[----:B------:R-:W-:Y:S01]  /*2ce0*/  FADD.FTZ R27, R29, R26 ;  /* 0x0000001a1d1b7221 */ /* 0x000fe20000010000 */
[----:B------:R-:W-:-:S03]  /*2cf0*/  F2FP.SATFINITE.E4M3.F32.PACK_AB_MERGE_C R158, R21, R158, R12 ;  /* 0x0000009e159e723e */ /* 0x000fc6000480700c */
[----:B------:R-:W-:Y:S02]  /*2d00*/  FADD.FTZ R26, R160, R27 ;  /* 0x0000001ba01a7221 */ /* 0x000fe40000010000 */
[----:B------:R-:W2:Y:S01]  /*2d10*/  MUFU.EX2 R42, R42 ;  /* 0x0000002a002a7308 */ /* 0x000ea20000000800 */
[----:B---3--:R-:W-:-:S01]  /*2d20*/  FADD.FTZ R32, R38, R49 ;  /* 0x0000003126207221 */ /* 0x008fc20000010000 */
[----:B------:R-:W-:-:S04]  /*2d30*/  FADD.FTZ R27, R33, R26 ;  /* 0x0000001a211b7221 */ /* 0x000fc80000010000 */
[----:B------:R-:W-:Y:S01]  /*2d40*/  FADD.FTZ R26, R20, R27 ;  /* 0x0000001b141a7221 */ /* 0x000fe20000010000 */
[----:B------:R-:W-:Y:S01]  /*2d50*/  F2FP.SATFINITE.E4M3.F32.PACK_AB_MERGE_C R20, R61, R20, RZ ;  /* 0x000000143d14723e */ /* 0x000fe200048070ff */
[----:B------:R-:W3:Y:S01]  /*2d60*/  MUFU.EX2 R43, R43 ;  /* 0x0000002b002b7308 */ /* 0x000ee20000000800 */
[----:B0-----:R-:W-:-:S01]  /*2d70*/  FADD.FTZ R49, R39, R32 ;  /* 0x0000002027317221 */ /* 0x001fc20000010000 */
[----:B------:R-:W-:Y:S01]  /*2d80*/  FADD.FTZ R27, R61, R26 ;  /* 0x0000001a3d1b7221 */ /* 0x000fe20000010000 */
[----:B------:R-:W-:Y:S02]  /*2d90*/  F2FP.SATFINITE.E4M3.F32.PACK_AB_MERGE_C R38, R39, R38, RZ ;  /* 0x000000262726723e */ /* 0x000fe400048070ff */
[----:B------:R-:W-:Y:S01]  /*2da0*/  F2FP.SATFINITE.E4M3.F32.PACK_AB_MERGE_C R160, R33, R160, R20 ;  /* 0x000000a021a0723e */ /* 0x000fe20004807014 */
[----:B------:R-:W-:-:S01]  /*2db0*/  FADD.FTZ R26, R162, R27 ;  /* 0x0000001ba21a7221 */ /* 0x000fc20000010000 */
[----:B------:R-:W-:Y:S01]  /*2dc0*/  F2FP.SATFINITE.E4M3.F32.PACK_AB_MERGE_C R27, R5, R4, RZ ;  /* 0x00000004051b723e */ /* 0x000fe200048070ff */
[----:B------:R-:W0:Y:S01]  /*2dd0*/  MUFU.EX2 R46, R46 ;  /* 0x0000002e002e7308 */ /* 0x000e220000000800 */
[----:B--2---:R-:W-:-:S01]  /*2de0*/  FADD.FTZ R32, R42, R49 ;  /* 0x000000312a207221 */ /* 0x004fc20000010000 */
[----:B------:R-:W-:Y:S01]  /*2df0*/  FADD.FTZ R5, R37, R26 ;  /* 0x0000001a25057221 */ /* 0x000fe20000010000 */
[----:B------:R-:W-:-:S02]  /*2e00*/  F2FP.SATFINITE.E4M3.F32.PACK_AB_MERGE_C R26, R13, R8, RZ ;  /* 0x000000080d1a723e */ /* 0x000fc400048070ff */
[----:B------:R-:W-:Y:S02]  /*2e10*/  F2FP.SATFINITE.E4M3.F32.PACK_AB_MERGE_C R152, R9, R152, R27 ;  /* 0x000000980998723e */ /* 0x000fe4000480701b */
[----:B------:R-:W-:Y:S01]  /*2e20*/  F2FP.SATFINITE.E4M3.F32.PACK_AB_MERGE_C R154, R11, R154, R26 ;  /* 0x0000009a0b9a723e */ /* 0x000fe2000480701a */
[----:B------:R-:W2:Y:S01]  /*2e30*/  MUFU.EX2 R47, R47 ;  /* 0x0000002f002f7308 */ /* 0x000ea20000000800 */
[----:B---3--:R-:W-:-:S01]  /*2e40*/  FADD.FTZ R49, R43, R32 ;  /* 0x000000202b317221 */ /* 0x008fc20000010000 */
[----:B------:R-:W-:-:S06]  /*2e50*/  F2FP.SATFINITE.E4M3.F32.PACK_AB_MERGE_C R155, R35, R34, R38 ;  /* 0x00000022239b723e */ /* 0x000fcc0004807026 */
[----:B------:R-:W3:Y:S01]  /*2e60*/  MUFU.EX2 R50, R50 ;  /* 0x0000003200327308 */ /* 0x000ee20000000800 */
[----:B0-----:R-:W-:-:S07]  /*2e70*/  FADD.FTZ R32, R46, R49 ;  /* 0x000000312e207221 */ /* 0x001fce0000010000 */
[----:B------:R-:W0:Y:S01]  /*2e80*/  MUFU.EX2 R51, R51 ;  /* 0x0000003300337308 */ /* 0x000e220000000800 */
[----:B--2---:R-:W-:-:S01]  /*2e90*/  FADD.FTZ R49, R47, R32 ;  /* 0x000000202f317221 */ /* 0x004fc20000010000 */
[----:B------:R-:W-:-:S04]  /*2ea0*/  F2FP.SATFINITE.E4M3.F32.PACK_AB_MERGE_C R46, R47, R46, RZ ;  /* 0x0000002e2f2e723e */ /* 0x000fc800048070ff */
[----:B------:R-:W-:Y:S02]  /*2eb0*/  F2FP.SATFINITE.E4M3.F32.PACK_AB_MERGE_C R157, R43, R42, R46 ;  /* 0x0000002a2b9d723e */ /* 0x000fe4000480702e */
[----:B------:R-:W2:Y:S01]  /*2ec0*/  MUFU.EX2 R54, R54 ;  /* 0x0000003600367308 */ /* 0x000ea20000000800 */
[----:B---3--:R-:W-:-:S07]  /*2ed0*/  FADD.FTZ R32, R50, R49 ;  /* 0x0000003132207221 */ /* 0x008fce0000010000 */
[----:B------:R-:W3:Y:S01]  /*2ee0*/  MUFU.EX2 R55, R55 ;  /* 0x0000003700377308 */ /* 0x000ee20000000800 */
[----:B0-----:R-:W-:-:S07]  /*2ef0*/  FADD.FTZ R49, R51, R32 ;  /* 0x0000002033317221 */ /* 0x001fce0000010000 */
[----:B------:R-:W0:Y:S01]  /*2f00*/  MUFU.EX2 R58, R58 ;  /* 0x0000003a003a7308 */ /* 0x000e220000000800 */
[----:B--2---:R-:W-:-:S07]  /*2f10*/  FADD.FTZ R32, R54, R49 ;  /* 0x0000003136207221 */ /* 0x004fce0000010000 */
[----:B------:R-:W2:Y:S01]  /*2f20*/  MUFU.EX2 R59, R59 ;  /* 0x0000003b003b7308 */ /* 0x000ea20000000800 */
[----:B---3--:R-:W-:-:S01]  /*2f30*/  FADD.FTZ R49, R55, R32 ;  /* 0x0000002037317221 */ /* 0x008fc20000010000 */
[----:B------:R-:W-:-:S04]  /*2f40*/  F2FP.SATFINITE.E4M3.F32.PACK_AB_MERGE_C R54, R55, R54, RZ ;  /* 0x000000363736723e */ /* 0x000fc800048070ff */
[----:B------:R-:W-:Y:S02]  /*2f50*/  F2FP.SATFINITE.E4M3.F32.PACK_AB_MERGE_C R159, R51, R50, R54 ;  /* 0x00000032339f723e */ /* 0x000fe40004807036 */
[----:B------:R-:W3:Y:S01]  /*2f60*/  MUFU.EX2 R62, R62 ;  /* 0x0000003e003e7308 */ /* 0x000ee20000000800 */
[----:B0-----:R-:W-:-:S07]  /*2f70*/  FADD.FTZ R32, R58, R49 ;  /* 0x000000313a207221 */ /* 0x001fce0000010000 */
[----:B------:R-:W0:Y:S01]  /*2f80*/  MUFU.EX2 R63, R63 ;  /* 0x0000003f003f7308 */ /* 0x000e220000000800 */
[----:B--2---:R-:W-:-:S07]  /*2f90*/  FADD.FTZ R49, R59, R32 ;  /* 0x000000203b317221 */ /* 0x004fce0000010000 */
[----:B------:R-:W2:Y:S01]  /*2fa0*/  MUFU.EX2 R66, R66 ;  /* 0x0000004200427308 */ /* 0x000ea20000000800 */
[----:B---3--:R-:W-:-:S07]  /*2fb0*/  FADD.FTZ R32, R62, R49 ;  /* 0x000000313e207221 */ /* 0x008fce0000010000 */
[----:B------:R-:W3:Y:S01]  /*2fc0*/  MUFU.EX2 R67, R67 ;  /* 0x0000004300437308 */ /* 0x000ee20000000800 */
[----:B0-----:R-:W-:-:S01]  /*2fd0*/  FADD.FTZ R49, R63, R32 ;  /* 0x000000203f317221 */ /* 0x001fc20000010000 */
[----:B------:R-:W-:-:S04]  /*2fe0*/  F2FP.SATFINITE.E4M3.F32.PACK_AB_MERGE_C R62, R63, R62, RZ ;  /* 0x0000003e3f3e723e */ /* 0x000fc800048070ff */
[----:B------:R-:W-:Y:S02]  /*2ff0*/  F2FP.SATFINITE.E4M3.F32.PACK_AB_MERGE_C R161, R59, R58, R62 ;  /* 0x0000003a3ba1723e */ /* 0x000fe4000480703e */
[----:B------:R-:W0:Y:S01]  /*3000*/  MUFU.EX2 R70, R70 ;  /* 0x0000004600467308 */ /* 0x000e220000000800 */
[----:B--2---:R-:W-:-:S07]  /*3010*/  FADD.FTZ R4, R66, R49 ;  /* 0x0000003142047221 */ /* 0x004fce0000010000 */
[----:B------:R-:W2:Y:S01]  /*3020*/  MUFU.EX2 R71, R71 ;  /* 0x0000004700477308 */ /* 0x000ea20000000800 */
[----:B---3--:R-:W-:-:S01]  /*3030*/  FADD.FTZ R13, R67, R4 ;  /* 0x00000004430d7221 */ /* 0x008fc20000010000 */
[----:B------:R-:W-:-:S06]  /*3040*/  FADD.FTZ R4, R68, R5 ;  /* 0x0000000544047221 */ /* 0x000fcc0000010000 */
[----:B------:R-:W3:Y:S01]  /*3050*/  MUFU.EX2 R69, R69 ;  /* 0x0000004500457308 */ /* 0x000ee20000000800 */
[----:B0-----:R-:W-:-:S07]  /*3060*/  FADD.FTZ R8, R70, R13 ;  /* 0x0000000d46087221 */ /* 0x001fce0000010000 */
[----:B------:R-:W0:Y:S01]  /*3070*/  MUFU.EX2 R74, R74 ;  /* 0x0000004a004a7308 */ /* 0x000e220000000800 */
[----:B--2---:R-:W-:-:S01]  /*3080*/  FADD.FTZ R13, R71, R8 ;  /* 0x00000008470d7221 */ /* 0x004fc20000010000 */
[----:B------:R-:W-:-:S04]  /*3090*/  F2FP.SATFINITE.E4M3.F32.PACK_AB_MERGE_C R70, R71, R70, RZ ;  /* 0x000000464746723e */ /* 0x000fc800048070ff */
[----:B------:R-:W-:Y:S02]  /*30a0*/  F2FP.SATFINITE.E4M3.F32.PACK_AB_MERGE_C R163, R67, R66, R70 ;  /* 0x0000004243a3723e */ /* 0x000fe40004807046 */
        /* <DEDUP_REMOVED lines=11> */
[----:B0-----:R-:W-:-:S07]  /*3160*/  FADD.FTZ R5, R41, R4 ;  /* 0x0000000429057221 */ /* 0x001fce0000010000 */
[----:B------:R-:W0:Y:S01]  /*3170*/  MUFU.EX2 R77, R77 ;  /* 0x0000004d004d7308 */ /* 0x000e220000000800 */
[----:B--2---:R-:W-:-:S07]  /*3180*/  FADD.FTZ R8, R78, R13 ;  /* 0x0000000d4e087221 */ /* 0x004fce0000010000 */
[----:B------:R-:W2:Y:S01]  /*3190*/  MUFU.EX2 R79, R79 ;  /* 0x0000004f004f7308 */ /* 0x000ea20000000800 */
[----:B---3--:R-:W-:-:S07]  /*31a0*/  FADD.FTZ R4, R76, R5 ;  /* 0x000000054c047221 */ /* 0x008fce0000010000 */
[----:B------:R-:W3:Y:S01]  /*31b0*/  MUFU.EX2 R166, R166 ;  /* 0x000000a600a67308 */ /* 0x000ee20000000800 */
[C---:B0-----:R-:W-:Y:S01]  /*31c0*/  F2FP.SATFINITE.E4M3.F32.PACK_AB_MERGE_C R76, R77.reuse, R76, RZ ;  /* 0x0000004c4d4c723e */ /* 0x041fe200048070ff */
[----:B------:R-:W-:-:S03]  /*31d0*/  FADD.FTZ R77, R77, R4 ;  /* 0x000000044d4d7221 */ /* 0x000fc60000010000 */
[----:B------:R-:W-:-:S03]  /*31e0*/  F2FP.SATFINITE.E4M3.F32.PACK_AB_MERGE_C R164, R41, R164, R76 ;  /* 0x000000a429a4723e */ /* 0x000fc6000480704c */
        /* <DEDUP_REMOVED lines=15> */
[----:B--2---:R-:W-:-:S01]  /*32e0*/  FADD.FTZ R8, R86, R25 ;  /* 0x0000001956087221 */ /* 0x004fc20000010000 */
[C---:B---3--:R-:W-:Y:S01]  /*32f0*/  F2FP.SATFINITE.E4M3.F32.PACK_AB_MERGE_C R84, R85.reuse, R84, RZ ;  /* 0x000000545554723e */ /* 0x048fe200048070ff */
[----:B------:R-:W-:-:S03]  /*3300*/  FADD.FTZ R5, R85, R4 ;  /* 0x0000000455057221 */ /* 0x000fc60000010000 */
[----:B------:R-:W-:Y:S02]  /*3310*/  F2FP.SATFINITE.E4M3.F32.PACK_AB_MERGE_C R166, R45, R166, R84 ;  /* 0x000000a62da6723e */ /* 0x000fe40004807054 */
[C---:B0-----:R-:W-:Y:S01]  /*3320*/  F2FP.SATFINITE.E4M3.F32.PACK_AB_MERGE_C R86, R13.reuse, R86, RZ ;  /* 0x000000560d56723e */ /* 0x041fe200048070ff */
[----:B------:R-:W-:-:S03]  /*3330*/  FADD.FTZ R4, R13, R8 ;  /* 0x000000080d047221 */ /* 0x000fc60000010000 */
[----:B------:R-:W-:Y:S01]  /*3340*/  F2FP.SATFINITE.E4M3.F32.PACK_AB_MERGE_C R167, R83, R82, R86 ;  /* 0x0000005253a7723e */ /* 0x000fe20004807056 */
[----:B------:R-:W-:Y:S06]  /*3350*/  @!P0 BRA `(.L_x_14) ;  /* 0x0000000000048947 */ /* 0x000fec0003800000 */
[----:B------:R-:W-:Y:S01]  /*3360*/  BPT.TRAP 0x1 ;  /* 0x000000040000795c */ /* 0x000fe20000300000 */
.L_x_14:
[----:B------:R0:W2:Y:S01]  /*3370*/  SYNCS.PHASECHK.TRANS64.TRYWAIT P1, [UR52+0x38850], R7 ;  /* 0x03885007ff0075a7 */ /* 0x0000a20008020174 */
[----:B------:R-:W-:Y:S05]  /*3380*/  @!P0 BRA `(.L_x_15) ;  /* 0x0000000000048947 */ /* 0x000fea0003800000 */
[----:B------:R-:W-:Y:S01]  /*3390*/  BPT.TRAP 0x1 ;  /* 0x000000040000795c */ /* 0x000fe20000300000 */
.L_x_15:
[----:B--2---:R-:W-:Y:S05]  /*33a0*/  @P1 BRA `(.L_x_16) ;  /* 0x0000000000081947 */ /* 0x004fea0003800000 */
[----:B------:R-:W2:Y:S02]  /*33b0*/  SYNCS.PHASECHK.TRANS64.TRYWAIT P1, [UR52+0x38850], R7 ;  /* 0x03885007ff0075a7 */ /* 0x000ea40008020174 */
[----:B--2---:R-:W-:Y:S05]  /*33c0*/  @!P1 BRA `(.L_x_17) ;  /* 0x000000ac00d09947 */ /* 0x004fea0003800000 */
.L_x_16:
[----:B------:R3:W-:Y:S01]  /*33d0*/  BAR.SYNC.DEFER_BLOCKING R6, 0x100 ;  /* 0x000400060000751d */ /* 0x0007e20000010000 */
[----:B------:R-:W-:-:S04]  /*33e0*/  UIADD3 UR49, UR49, 0x400, URZ ;  /* 0x0000040031317890 */ /* 0x000fc8000fffe03f */
[----:B------:R-:W-:Y:S01]  /*33f0*/  USHF.R.U32.HI UR49, URZ, 0x4, UR49 ;  /* 0x000000043f317899 */ /* 0x000fe20008011631 */
[----:B------:R-:W-:-:S03]  /*3400*/  UMOV UR7, 0x40000040 ;  /* 0x4000004000077882 */ /* 0x000fc60000000000 */
[----:B------:R-:W-:-:S04]  /*3410*/  ULOP3.LUT UR49, UR49, 0x3fff, URZ, 0xc0, !UPT ;  /* 0x00003fff31317892 */ /* 0x000fc8000f8ec03f */
[----:B------:R-:W-:-:S04]  /*3420*/  ULOP3.LUT UR49, UR49, 0x10000, URZ, 0xfc, !UPT ;  /* 0x0001000031317892 */ /* 0x000fc8000f8efc3f */
[----:B------:R-:W-:Y:S01]  /*3430*/  ULEA UR10, UR36, UR49, 0xb ;  /* 0x00000031240a7291 */ /* 0x000fe2000f8e583f */
[----:B------:R-:W-:-:S06]  /*3440*/  WARPGROUP.ARRIVE ;  /* 0x00000000000079c5 */ /* 0x000fcc0000000000 */
[----:B------:R-:W-:Y:S02]  /*3450*/  UMOV UR6, UR10 ;  /* 0x0000000a00067c82 */ /* 0x000fe40008000000 */
[----:B------:R-:W-:Y:S01]  /*3460*/  QGMMA.64x256x32.F32.E4M3.E4M3 R24, R152, gdesc[UR4], RZ, !UPT, gsb0 ;  /* 0x03e0000498187df3 */ /* 0x000fe2000c0008ff */
[----:B------:R-:W-:Y:S01]  /*3470*/  UIADD3 UR6, UR10, 0x2, URZ ;  /* 0x000000020a067890 */ /* 0x000fe2000fffe03f */
[----:B------:R-:W-:Y:S01]  /*3480*/  UMOV UR7, 0x40000040 ;  /* 0x4000004000077882 */ /* 0x000fe20000000000 */
[----:B------:R-:W-:Y:S02]  /*3490*/  WARPGROUP.DEPBAR.LE gsb0, 0x0 ;  /* 0x00008000000079c5 */ /* 0x000fe40000010000 */
[----:B------:R-:W-:-:S15]  /*34a0*/  WARPGROUP.ARRIVE ;  /* 0x00000000000079c5 */ /* 0x000fde0000000000 */
[----:B------:R-:W-:-:S08]  /*34b0*/  NOP ;  /* 0x0000000000007918 */ /* 0x000fd00000000000 */
[----:B------:R-:W-:Y:S01]  /*34c0*/  QGMMA.64x256x32.F32.E4M3.E4M3 R24, R156, gdesc[UR4], R24, gsb0 ;  /* 0x03e000049c187df3 */ /* 0x000fe20008000818 */
        /* <DEDUP_REMOVED lines=11> */
[----:B------:R-:W-:Y:S03]  /*3580*/  QGMMA.64x256x32.F32.E4M3.E4M3 R24, R164, gdesc[UR4], R24, gsb0 ;  /* 0x03e00004a4187df3 */ /* 0x000fe60008000818 */
[----:B------:R-:W-:Y:S02]  /*3590*/  WARPGROUP.DEPBAR.LE gsb0, 0x0 ;  /* 0x00008000000079c5 */ /* 0x000fe40000010000 */
[----:B---3--:R-:W-:Y:S05]  /*35a0*/  @!P0 BRA `(.L_x_18) ;  /* 0x0000000000048947 */ /* 0x008fea0003800000 */
[----:B------:R-:W-:Y:S01]  /*35b0*/  BPT.TRAP 0x1 ;  /* 0x000000040000795c */ /* 0x000fe20000300000 */
.L_x_18:
[----:B------:R-:W-:Y:S02]  /*35c0*/  UISETP.GE.AND UP0, UPT, UR48, 0x81, UPT ;  /* 0x000000813000788c */ /* 0x000fe4000bf06270 */
[----:B------:R-:W-:-:S04]  /*35d0*/  UIADD3 UR52, UR52, 0x38860, URZ ;  /* 0x0003886034347890 */ /* 0x000fc8000fffe03f */
[----:B------:R-:W-:Y:S01]  /*35e0*/  PLOP3.LUT P1, PT, PT, PT, UP0, 0x80, 0x0 ;  /* 0x000000000000781c */ /* 0x000fe20003f2f008 */
[----:B------:R-:W-:-:S09]  /*35f0*/  UPRMT UR52, UR45, 0x654, UR52 ;  /* 0x000006542d347896 */ /* 0x000fd20008000034 */
[----:B------:R-:W-:Y:S03]  /*3600*/  SYNCS.ARRIVE.TRANS64.RED.A1T0 RZ, [UR52], RZ ;  /* 0x000000ffffff79a7 */ /* 0x000fe60008100434 */
[----:B------:R-:W-:Y:S05]  /*3610*/  @!P1 BRA `(.L_x_19) ;  /* 0x0000002000ac9947 */ /* 0x000fea0003800000 */
[----:B0-2---:R-:W-:Y:S01]  /*3620*/  IMAD.MOV.U32 R7, RZ, RZ, R14 ;  /* 0x000000ffff077224 */ /* 0x005fe200078e000e */
[----:B------:R-:W-:Y:S01]  /*3630*/  UIADD3 UR48, UR47, -0x2, URZ ;  /* 0xfffffffe2f307890 */ /* 0x000fe2000fffe03f */
[----:B------:R-:W-:-:S11]  /*3640*/  IMAD.MOV.U32 R6, RZ, RZ, R3 ;  /* 0x000000ffff067224 */ /* 0x000fd600078e0003 */
.L_x_30:
[----:B------:R-:W-:Y:S01]  /*3650*/  UIADD3 UR36, UR36, 0x1, URZ ;  /* 0x0000000124247890 */ /* 0x000fe2000fffe03f */
[----:B01----:R-:W-:Y:S01]  /*3660*/  IMAD.U32 R0, RZ, RZ, UR48 ;  /* 0x00000030ff007e24 */ /* 0x003fe2000f8e00ff */
[----:B------:R-:W-:Y:S02]  /*3670*/  UIADD3 UR48, UR48, -0x1, URZ ;  /* 0xffffffff30307890 */ /* 0x000fe4000fffe03f */
[----:B------:R-:W-:Y:S02]  /*3680*/  UISETP.NE.AND UP0, UPT, UR36, 0x2, UPT ;  /* 0x000000022400788c */ /* 0x000fe4000bf05270 */
[----:B------:R-:W-:Y:S02]  /*3690*/  ISETP.GT.AND P1, PT, R0, RZ, PT ;  /* 0x000000ff0000720c */ /* 0x000fe40003f24270 */
[----:B------:R-:W-:Y:S02]  /*36a0*/  USEL UR6, URZ, 0x1, UP0 ;  /* 0x000000013f067887 */ /* 0x000fe40008000000 */
[----:B------:R-:W-:-:S02]  /*36b0*/  USEL UR36, UR36, URZ, UP0 ;  /* 0x0000003f24247287 */ /* 0x000fc40008000000 */
[----:B------:R-:W-:Y:S01]  /*36c0*/  ULOP3.LUT UR42, UR42, UR6, URZ, 0x3c, !UPT ;  /* 0x000000062a2a7292 */ /* 0x000fe2000f8e3c3f */
[----:B------:R-:W-:Y:S11]  /*36d0*/  @!P0 BRA `(.L_x_20) ;  /* 0x0000000000048947 */ /* 0x000ff60003800000 */
[----:B------:R-:W-:Y:S01]  /*36e0*/  BPT.TRAP 0x1 ;  /* 0x000000040000795c */ /* 0x000fe20000300000 */
.L_x_20:
[----:B------:R-:W0:Y:S01]  /*36f0*/  S2UR UR47, SR_CgaCtaId ;  /* 0x00000000002f79c3 */ /* 0x000e220000008800 */
[----:B------:R-:W-:Y:S01]  /*3700*/  IMAD.U32 R0, RZ, RZ, UR42 ;  /* 0x0000002aff007e24 */ /* 0x000fe2000f8e00ff */
[----:B------:R-:W-:-:S04]  /*3710*/  UMOV UR6, 0x400 ;  /* 0x0000040000067882 */ /* 0x000fc80000000000 */
[----:B------:R-:W-:-:S04]  /*3720*/  SHF.L.U32 R0, R0, 0x1f, RZ ;  /* 0x0000001f00007819 */ /* 0x000fc800000006ff */
[----:B------:R-:W-:-:S13]  /*3730*/  R2UR UR52, R0 ;  /* 0x00000000003472ca */ /* 0x000fda00000e0000 */
[----:B------:R-:W-:Y:S01]  /*3740*/  IMAD.U32 R0, RZ, RZ, UR52 ;  /* 0x00000034ff007e24 */ /* 0x000fe2000f8e00ff */
[----:B0-----:R-:W-:-:S04]  /*3750*/  ULEA UR6, UR47, UR6, 0x18 ;  /* 0x000000062f067291 */ /* 0x001fc8000f8ec03f */
[----:B------:R-:W-:-:S09]  /*3760*/  ULEA UR45, UR36, UR6, 0x3 ;  /* 0x00000006242d7291 */ /* 0x000fd2000f8e183f */
[----:B------:R0:W1:Y:S01]  /*3770*/  SYNCS.PHASECHK.TRANS64.TRYWAIT P2, [UR45+0x38830], R0 ;  /* 0x03883000ff0075a7 */ /* 0x000062000804016d */
[----:B------:R-:W-:Y:S05]  /*3780*/  @!P0 BRA `(.L_x_21) ;  /* 0x0000000000048947 */ /* 0x000fea0003800000 */
[----:B------:R-:W-:Y:S01]  /*3790*/  BPT.TRAP 0x1 ;  /* 0x000000040000795c */ /* 0x000fe20000300000 */
.L_x_21:
[----:B-1----:R-:W-:Y:S05]  /*37a0*/  @P2 BRA `(.L_x_22) ;  /* 0x00000000000c2947 */ /* 0x002fea0003800000 */
[----:B0-----:R-:W-:-:S04]  /*37b0*/  IMAD.U32 R0, RZ, RZ, UR52 ;  /* 0x00000034ff007e24 */ /* 0x001fc8000f8e00ff */
[----:B------:R-:W0:Y:S02]  /*37c0*/  SYNCS.PHASECHK.TRANS64.TRYWAIT P2, [UR45+0x38830], R0 ;  /* 0x03883000ff0075a7 */ /* 0x000e24000804016d */
[----:B0-----:R-:W-:Y:S05]  /*37d0*/  @!P2 BRA `(.L_x_23) ;  /* 0x000000a800e4a947 */ /* 0x001fea0003800000 */
.L_x_22:
[----:B------:R-:W-:Y:S01]  /*37e0*/  ULEA UR34, UR36, UR46, 0xb ;  /* 0x0000002e24227291 */ /* 0x000fe2000f8e583f */
[----:B------:R-:W-:Y:S01]  /*37f0*/  WARPGROUP.ARRIVE ;  /* 0x00000000000079c5 */ /* 0x000fe20000000000 */
[----:B------:R-:W-:Y:S01]  /*3800*/  UMOV UR35, 0x40000040 ;  /* 0x4000004000237882 */ /* 0x000fe20000000000 */
[----:B------:R-:W-:Y:S01]  /*3810*/  UMOV UR7, 0x40000040 ;  /* 0x4000004000077882 */ /* 0x000fe20000000000 */
[----:B------:R-:W-:-:S03]  /*3820*/  UIADD3 UR6, UR34, 0x2, URZ ;  /* 0x0000000222067890 */ /* 0x000fc6000fffe03f */
[----:B0-----:R-:W0:Y:S01]  /*3830*/  S2R R0, SR_TID.X ;  /* 0x0000000000007919 */ /* 0x001e220000002100 */
[----:B------:R-:W-:Y:S01]  /*3840*/  UIADD3 UR10, UR34, 0x4, URZ ;  /* 0x00000004220a7890 */ /* 0x000fe2000fffe03f */
[----:B------:R-:W-:Y:S01]  /*3850*/  UMOV UR11, 0x40000040 ;  /* 0x40000040000b7882 */ /* 0x000fe20000000000 */
[----:B------:R-:W-:Y:S01]  /*3860*/  QGMMA.64x128x32.F32.E4M3.E4M3 R152, gdesc[UR32], RZ, !UPT, gsb0 ;  /* 0x01e00000209879f3 */ /* 0x000fe2000c0008ff */
[----:B------:R-:W-:Y:S01]  /*3870*/  UIADD3 UR14, UR34, 0x6, URZ ;  /* 0x00000006220e7890 */ /* 0x000fe2000fffe03f */
[----:B------:R-:W-:Y:S01]  /*3880*/  UMOV UR15, 0x40000040 ;  /* 0x40000040000f7882 */ /* 0x000fe20000000000 */
        /* <DEDUP_REMOVED lines=8> */
[----:B0-----:R-:W-:-:S04]  /*3910*/  SHF.R.U32.HI R224, RZ, 0x7, R0 ;  /* 0x00000007ffe07819 */ /* 0x001fc80000011600 */
[----:B------:R-:W-:Y:S01]  /*3920*/  IADD3 R0, -R224, 0xb, RZ ;  /* 0x0000000be0007810 */ /* 0x000fe20007ffe1ff */
        /* <DEDUP_REMOVED lines=25> */
.L_x_24:
[----:B------:R-:W-:Y:S01]  /*3ac0*/  FMNMX.FTZ R8, R152, R6, !PT ;  /* 0x0000000698087209 */ /* 0x000fe20007810000 */
[----:B------:R-:W-:Y:S01]  /*3ad0*/  IMAD.U32 R12, RZ, RZ, UR40 ;  /* 0x00000028ff0c7e24 */ /* 0x000fe2000f8e00ff */
[----:B------:R-:W-:Y:S01]  /*3ae0*/  FMNMX.FTZ R14, R154, R7, !PT ;  /* 0x000000079a0e7209 */ /* 0x000fe20007810000 */
[----:B------:R-:W-:Y:S01]  /*3af0*/  UIADD3 UR6, UR45, 0x38840, URZ ;  /* 0x000388402d067890 */ /* 0x000fe2000fffe03f */
[----:B------:R-:W-:Y:S02]  /*3b00*/  FMNMX.FTZ R3, R153, R8, !PT ;  /* 0x0000000899037209 */ /* 0x000fe40007810000 */
[----:B------:R-:W-:Y:S01]  /*3b10*/  FMNMX.FTZ R15, R155, R14, !PT ;  /* 0x0000000e9b0f7209 */ /* 0x000fe20007810000 */
[----:B------:R-:W-:Y:S01]  /*3b20*/  UPRMT UR6, UR47, 0x654, UR6 ;  /* 0x000006542f067896 */ /* 0x000fe20008000006 */
[----:B------:R-:W-:Y:S02]  /*3b30*/  FMNMX.FTZ R8, R156, R3, !PT ;  /* 0x000000039c087209 */ /* 0x000fe40007810000 */
[----:B------:R-:W-:-:S02]  /*3b40*/  FMNMX.FTZ R14, R158, R15, !PT ;  /* 0x0000000f9e0e7209 */ /* 0x000fc40007810000 */
[----:B------:R-:W-:Y:S02]  /*3b50*/  FMNMX.FTZ R3, R157, R8, !PT ;  /* 0x000000089d037209 */ /* 0x000fe40007810000 */
[----:B------:R-:W-:Y:S02]  /*3b60*/  FMNMX.FTZ R15, R159, R14, !PT ;  /* 0x0000000e9f0f7209 */ /* 0x000fe40007810000 */
[----:B------:R-:W-:Y:S01]  /*3b70*/  FMNMX.FTZ R8, R160, R3, !PT ;  /* 0x00000003a0087209 */ /* 0x000fe20007810000 */
[----:B------:R-:W-:Y:S01]  /*3b80*/  SYNCS.ARRIVE.TRANS64.RED.A1T0 RZ, [UR6], RZ ;  /* 0x000000ffffff79a7 */ /* 0x000fe20008100406 */
[----:B------:R-:W-:Y:S02]  /*3b90*/  FMNMX.FTZ R14, R162, R15, !PT ;  /* 0x0000000fa20e7209 */ /* 0x000fe40007810000 */
[----:B------:R-:W-:Y:S02]  /*3ba0*/  FMNMX.FTZ R3, R161, R8, !PT ;  /* 0x00000008a1037209 */ /* 0x000fe40007810000 */
[----:B------:R-:W-:-:S02]  /*3bb0*/  FMNMX.FTZ R15, R163, R14, !PT ;  /* 0x0000000ea30f7209 */ /* 0x000fc40007810000 */
[----:B------:R-:W-:Y:S02]  /*3bc0*/  FMNMX.FTZ R8, R164, R3, !PT ;  /* 0x00000003a4087209 */ /* 0x000fe40007810000 */
[----:B------:R-:W-:Y:S02]  /*3bd0*/  FMNMX.FTZ R14, R166, R15, !PT ;  /* 0x0000000fa60e7209 */ /* 0x000fe40007810000 */
[----:B------:R-:W-:Y:S02]  /*3be0*/  FMNMX.FTZ R3, R165, R8, !PT ;  /* 0x00000008a5037209 */ /* 0x000fe40007810000 */
        /* <DEDUP_REMOVED lines=15> */
[----:B------:R-:W-:-:S04]  /*3ce0*/  FMNMX.FTZ R3, R181, R8, !PT ;  /* 0x00000008b5037209 */ /* 0x000fc80007810000 */
        /* <DEDUP_REMOVED lines=15> */
[----:B------:R-:W-:-:S05]  /*3de0*/  FMNMX.FTZ R10, R213, R8, !PT ;  /* 0x00000008d50a7209 */ /* 0x000fca0007810000 */
[----:B------:R-:W1:Y:S02]  /*3df0*/  SHFL.BFLY PT, R3, R10, 0x2, 0x1f ;  /* 0x0c401f000a037f89 */ /* 0x000e6400000e0000 */
[----:B-1----:R-:W-:-:S05]  /*3e00*/  FMNMX.FTZ R11, R10, R3, !PT ;  /* 0x000000030a0b7209 */ /* 0x002fca0007810000 */
[----:B------:R-:W1:Y:S02]  /*3e10*/  SHFL.BFLY PT, R8, R11, 0x1, 0x1f ;  /* 0x0c201f000b087f89 */ /* 0x000e6400000e0000 */
[----:B-1----:R-:W-:-:S05]  /*3e20*/  FMNMX.FTZ R3, R11, R8, !PT ;  /* 0x000000080b037209 */ /* 0x002fca0007810000 */
[----:B------:R-:W-:-:S04]  /*3e30*/  FADD.FTZ R6, -R3, R6 ;  /* 0x0000000603067221 */ /* 0x000fc80000010100 */
[----:B------:R-:W-:Y:S01]  /*3e40*/  FMUL.FTZ R8, R6, UR40 ;  /* 0x0000002806087c20 */ /* 0x000fe20008410000 */
[----:B------:R-:W-:-:S04]  /*3e50*/  FFMA.FTZ R6, R3, R12, -8 ;  /* 0xc100000003067423 */ /* 0x000fc8000001000c */
[--C-:B------:R-:W-:Y:S01]  /*3e60*/  FFMA.FTZ R13, R161, UR40, -R6.reuse ;  /* 0x00000028a10d7c23 */ /* 0x100fe20008010806 */
[----:B------:R-:W-:Y:S01]  /*3e70*/  FMNMX.FTZ R161, R183, R14, !PT ;  /* 0x0000000eb7a17209 */ /* 0x000fe20007810000 */
[--C-:B------:R-:W-:Y:S01]  /*3e80*/  FFMA.FTZ R9, R152, UR40, -R6.reuse ;  /* 0x0000002898097c23 */ /* 0x100fe20008010806 */
[----:B------:R-:W-:-:S01]  /*3e90*/  FFMA.FTZ R152, R153, UR40, -R6 ;  /* 0x0000002899987c23 */ /* 0x000fc20008010806 */
        /* <DEDUP_REMOVED lines=8> */
[----:B------:R1:W-:Y:S01]  /*3f20*/  MUFU.EX2 R21, R176 ;  /* 0x000000b000157308 */ /* 0x0003e20000000800 */
        /* <DEDUP_REMOVED lines=9> */
[--C-:B-1----:R-:W-:Y:S01]  /*3fc0*/  FFMA.FTZ R176, R192, UR40, -R6.reuse ;  /* 0x00000028c0b07c23 */ /* 0x102fe20008010806 */
[----:B------:R-:W-:-:S01]  /*3fd0*/  FFMA.FTZ R192, R197, UR40, -R6 ;  /* 0x00000028c5c07c23 */ /* 0x000fc20008010806 */
[--C-:B------:R-:W-:Y:S01]  /*3fe0*/  FFMA.FTZ R180, R181, UR40, -R6.reuse ;  /* 0x00000028b5b47c23 */ /* 0x100fe20008010806 */
[----:B------:R-:W-:Y:S01]  /*3ff0*/  FMNMX.FTZ R161, R195, R14, !PT ;  /* 0x0000000ec3a17209 */ /* 0x000fe20007810000 */
[----:B------:R1:W-:Y:S01]  /*4000*/  MUFU.EX2 R15, R169 ;  /* 0x000000a9000f7308 */ /* 0x0003e20000000800 */
[----:B------:R-:W-:-:S01]  /*4010*/  FFMA.FTZ R157, R172, UR40, -R6 ;  /* 0x00000028ac9d7c23 */ /* 0x000fc20008010806 */
[--C-:B------:R-:W-:Y:S01]  /*4020*/  FFMA.FTZ R164, R185, UR40, -R6.reuse ;  /* 0x00000028b9a47c23 */ /* 0x100fe20008010806 */
[----:B------:R-:W-:Y:S01]  /*4030*/  FMNMX.FTZ R14, R198, R161, !PT ;  /* 0x000000a1c60e7209 */ /* 0x000fe20007810000 */
[--C-:B------:R-:W-:Y:S01]  /*4040*/  FFMA.FTZ R181, R188, UR40, -R6.reuse ;  /* 0x00000028bcb57c23 */ /* 0x100fe20008010806 */
[----:B------:R-:W-:-:S01]  /*4050*/  FFMA.FTZ R188, R189, UR40, -R6 ;  /* 0x00000028bdbc7c23 */ /* 0x000fc20008010806 */
[--C-:B------:R-:W-:Y:S01]  /*4060*/  FFMA.FTZ R172, R193, UR40, -R6.reuse ;  /* 0x00000028c1ac7c23 */ /* 0x100fe20008010806 */
[----:B------:R-:W-:Y:S01]  /*4070*/  FMNMX.FTZ R165, R199, R14, !PT ;  /* 0x0000000ec7a57209 */ /* 0x000fe20007810000 */
[----:B------:R2:W-:Y:S01]  /*4080*/  MUFU.EX2 R161, R184 ;  /* 0x000000b800a17308 */ /* 0x0005e20000000800 */
[----:B------:R-:W-:-:S01]  /*4090*/  FFMA.FTZ R185, R196, UR40, -R6 ;  /* 0x00000028c4b97c23 */ /* 0x000fc20008010806 */
[--C-:B-1----:R-:W-:Y:S01]  /*40a0*/  FFMA.FTZ R169, R200, UR40, -R6.reuse ;  /* 0x00000028c8a97c23 */ /* 0x102fe20008010806 */
[----:B------:R-:W-:Y:S01]  /*40b0*/  FMNMX.FTZ R14, R202, R165, !PT ;  /* 0x000000a5ca0e7209 */ /* 0x000fe20007810000 */
[--C-:B------:R-:W-:Y:S01]  /*40c0*/  FFMA.FTZ R189, R204, UR40, -R6.reuse ;  /* 0x00000028ccbd7c23 */ /* 0x100fe20008010806 */
[----:B------:R-:W-:-:S01]  /*40d0*/  FFMA.FTZ R196, R205, UR40, -R6 ;  /* 0x00000028cdc47c23 */ /* 0x000fc20008010806 */
[--C-:B------:R-:W-:Y:S01]  /*40e0*/  FFMA.FTZ R193, R212, UR40, -R6.reuse ;  /* 0x00000028d4c17c23 */ /* 0x100fe20008010806 */
[----:B------:R-:W-:Y:S01]  /*40f0*/  FMNMX.FTZ R165, R203, R14, !PT ;  /* 0x0000000ecba57209 */ /* 0x000fe20007810000 */
[--C-:B------:R-:W-:Y:S01]  /*4100*/  FFMA.FTZ R200, R213, UR40, -R6.reuse ;  /* 0x00000028d5c87c23 */ /* 0x100fe20008010806 */
[----:B--2---:R-:W-:-:S01]  /*4110*/  FFMA.FTZ R184, R209, UR40, -R6 ;  /* 0x00000028d1b87c23 */ /* 0x004fc20008010806 */
[----:B------:R-:W1:Y:S01]  /*4120*/  MUFU.EX2 R8, R8 ;  /* 0x0000000800087308 */ /* 0x000e620000000800 */
[----:B------:R-:W-:-:S04]  /*4130*/  FMNMX.FTZ R14, R206, R165, !PT ;  /* 0x000000a5ce0e7209 */ /* 0x000fc80007810000 */
[----:B------:R-:W-:-:S03]  /*4140*/  FMNMX.FTZ R165, R207, R14, !PT ;  /* 0x0000000ecfa57209 */ /* 0x000fc60007810000 */
[----:B------:R-:W2:Y:S01]  /*4150*/  MUFU.EX2 R9, R9 ;  /* 0x0000000900097308 */ /* 0x000ea20000000800 */
[----:B------:R-:W-:-:S04]  /*4160*/  FMNMX.FTZ R14, R210, R165, !PT ;  /* 0x000000a5d20e7209 */ /* 0x000fc80007810000 */
[----:B------:R-:W-:-:S03]  /*4170*/  FMNMX.FTZ R165, R211, R14, !PT ;  /* 0x0000000ed3a57209 */ /* 0x000fc60007810000 */
[----:B------:R-:W3:Y:S01]  /*4180*/  MUFU.EX2 R152, R152 ;  /* 0x0000009800987308 */ /* 0x000ee20000000800 */
[----:B------:R-:W-:Y:S01]  /*4190*/  FMNMX.FTZ R14, R214, R165, !PT ;  /* 0x000000a5d60e7209 */ /* 0x000fe20007810000 */
[-C--:B-1----:R-:W-:Y:S01]  /*41a0*/  FMUL.FTZ R24, R24, R8.reuse ;  /* 0x0000000818187220 */ /* 0x082fe20000410000 */
[-C--:B------:R-:W-:Y:S01]  /*41b0*/  FMUL.FTZ R25, R25, R8.reuse ;  /* 0x0000000819197220 */ /* 0x080fe20000410000 */
[----:B------:R-:W-:Y:S01]  /*41c0*/  FMUL.FTZ R28, R28, R8 ;  /* 0x000000081c1c7220 */ /* 0x000fe20000410000 */
[----:B------:R-:W-:Y:S01]  /*41d0*/  FMNMX.FTZ R14, R215, R14, !PT ;  /* 0x0000000ed70e7209 */ /* 0x000fe20007810000 */
[-C--:B------:R-:W-:Y:S01]  /*41e0*/  FMUL.FTZ R29, R29, R8.reuse ;  /* 0x000000081d1d7220 */ /* 0x080fe20000410000 */
[----:B------:R-:W-:Y:S01]  /*41f0*/  FMUL.FTZ R32, R32, R8 ;  /* 0x0000000820207220 */ /* 0x000fe20000410000 */
[----:B------:R1:W-:Y:S01]  /*4200*/  MUFU.EX2 R165, R176 ;  /* 0x000000b000a57308 */ /* 0x0003e20000000800 */
[----:B--2---:R-:W-:-:S01]  /*4210*/  FFMA.FTZ R5, R8, R5, R9 ;  /* 0x0000000508057223 */ /* 0x004fc20000010009 */
[----:B------:R-:W2:Y:S01]  /*4220*/  SHFL.BFLY PT, R177, R14, 0x2, 0x1f ;  /* 0x0c401f000eb17f89 */ /* 0x000ea200000e0000 */
[-C--:B------:R-:W-:Y:S01]  /*4230*/  FMUL.FTZ R33, R33, R8.reuse ;  /* 0x0000000821217220 */ /* 0x080fe20000410000 */
[-C--:B------:R-:W-:Y:S01]  /*4240*/  FMUL.FTZ R36, R36, R8.reuse ;  /* 0x0000000824247220 */ /* 0x080fe20000410000 */
[-C--:B------:R-:W-:Y:S01]  /*4250*/  FMUL.FTZ R37, R37, R8.reuse ;  /* 0x0000000825257220 */ /* 0x080fe20000410000 */
[-C--:B------:R-:W-:Y:S01]  /*4260*/  FMUL.FTZ R40, R40, R8.reuse ;  /* 0x0000000828287220 */ /* 0x080fe20000410000 */
[----:B------:R-:W-:Y:S01]  /*4270*/  FMUL.FTZ R41, R41, R8 ;  /* 0x0000000829297220 */ /* 0x000fe20000410000 */
[----:B------:R-:W4:Y:S01]  /*4280*/  MUFU.EX2 R11, R11 ;  /* 0x0000000b000b7308 */ /* 0x000f220000000800 */
[----:B-1----:R-:W-:-:S01]  /*4290*/  FFMA.FTZ R176, R201, UR40, -R6 ;  /* 0x00000028c9b07c23 */ /* 0x002fc20008010806 */
[-C--:B------:R-:W-:Y:S01]  /*42a0*/  FMUL.FTZ R44, R44, R8.reuse ;  /* 0x000000082c2c7220 */ /* 0x080fe20000410000 */
[-C--:B------:R-:W-:Y:S01]  /*42b0*/  FMUL.FTZ R45, R45, R8.reuse ;  /* 0x000000082d2d7220 */ /* 0x080fe20000410000 */
[-C--:B------:R-:W-:Y:S01]  /*42c0*/  FMUL.FTZ R48, R48, R8.reuse ;  /* 0x0000000830307220 */ /* 0x080fe20000410000 */
[-C--:B------:R-:W-:Y:S01]  /*42d0*/  FMUL.FTZ R49, R49, R8.reuse ;  /* 0x0000000831317220 */ /* 0x080fe20000410000 */
[-C--:B------:R-:W-:Y:S01]  /*42e0*/  FMUL.FTZ R52, R52, R8.reuse ;  /* 0x0000000834347220 */ /* 0x080fe20000410000 */
[-C--:B------:R-:W-:Y:S01]  /*42f0*/  FMUL.FTZ R53, R53, R8.reuse ;  /* 0x0000000835357220 */ /* 0x080fe20000410000 */
[----:B------:R-:W1:Y:S01]  /*4300*/  MUFU.EX2 R12, R12 ;  /* 0x0000000c000c7308 */ /* 0x000e620000000800 */
[-C--:B------:R-:W-:Y:S01]  /*4310*/  FMUL.FTZ R56, R56, R8.reuse ;  /* 0x0000000838387220 */ /* 0x080fe20000410000 */
[-C--:B------:R-:W-:Y:S01]  /*4320*/  FMUL.FTZ R57, R57, R8.reuse ;  /* 0x0000000839397220 */ /* 0x080fe20000410000 */
[-C--:B------:R-:W-:Y:S01]  /*4330*/  FMUL.FTZ R60, R60, R8.reuse ;  /* 0x000000083c3c7220 */ /* 0x080fe20000410000 */
[-C--:B------:R-:W-:Y:S01]  /*4340*/  FMUL.FTZ R61, R61, R8.reuse ;  /* 0x000000083d3d7220 */ /* 0x080fe20000410000 */
[-C--:B------:R-:W-:Y:S01]  /*4350*/  FMUL.FTZ R64, R64, R8.reuse ;  /* 0x0000000840407220 */ /* 0x080fe20000410000 */
[-C--:B------:R-:W-:Y:S01]  /*4360*/  FMUL.FTZ R65, R65, R8.reuse ;  /* 0x0000000841417220 */ /* 0x080fe20000410000 */
[-C--:B------:R-:W-:Y:S01]  /*4370*/  FMUL.FTZ R68, R68, R8.reuse ;  /* 0x0000000844447220 */ /* 0x080fe20000410000 */
[----:B------:R-:W-:Y:S01]  /*4380*/  MUFU.EX2 R10, R10 ;  /* 0x0000000a000a7308 */ /* 0x000fe20000000800 */
[----:B------:R-:W-:Y:S01]  /*4390*/  FMUL.FTZ R69, R69, R8 ;  /* 0x0000000845457220 */ /* 0x000fe20000410000 */
[----:B--2---:R-:W-:Y:S01]  /*43a0*/  FMNMX.FTZ R197, R14, R177, !PT ;  /* 0x000000b10ec57209 */ /* 0x004fe20007810000 */
[----:B------:R-:W-:-:S01]  /*43b0*/  FFMA.FTZ R177, R208, UR40, -R6 ;  /* 0x00000028d0b17c23 */ /* 0x000fc20008010806 */
[-C--:B------:R-:W-:Y:S01]  /*43c0*/  FMUL.FTZ R72, R72, R8.reuse ;  /* 0x0000000848487220 */ /* 0x080fe20000410000 */
[-C--:B------:R-:W-:Y:S01]  /*43d0*/  FMUL.FTZ R73, R73, R8.reuse ;  /* 0x0000000849497220 */ /* 0x080fe20000410000 */
[-C--:B------:R-:W-:Y:S01]  /*43e0*/  FMUL.FTZ R76, R76, R8.reuse ;  /* 0x000000084c4c7220 */ /* 0x080fe20000410000 */
[----:B------:R-:W2:Y:S01]  /*43f0*/  SHFL.BFLY PT, R14, R197, 0x1, 0x1f ;  /* 0x0c201f00c50e7f89 */ /* 0x000ea200000e0000 */
[----:B------:R-:W-:Y:S01]  /*4400*/  MUFU.EX2 R13, R13 ;  /* 0x0000000d000d7308 */ /* 0x000fe20000000800 */
        /* <DEDUP_REMOVED lines=21> */
[----:B------:R-:W-:Y:S01]  /*4560*/  FMUL.FTZ R116, R116, R8 ;  /* 0x0000000874747220 */ /* 0x000fe20000410000 */
[----:B--2---:R-:W-:Y:S01]  /*4570*/  FMNMX.FTZ R14, R197, R14, !PT ;  /* 0x0000000ec50e7209 */ /* 0x004fe20007810000 */
[----:B------:R-:W-:Y:S01]  /*4580*/  IMAD.U32 R197, RZ, RZ, UR40 ;  /* 0x00000028ffc57e24 */ /* 0x000fe2000f8e00ff */
[----:B------:R-:W-:Y:S01]  /*4590*/  MUFU.EX2 R156, R156 ;  /* 0x0000009c009c7308 */ /* 0x000fe20000000800 */
[-C--:B------:R-:W-:Y:S01]  /*45a0*/  FMUL.FTZ R117, R117, R8.reuse ;  /* 0x0000000875757220 */ /* 0x080fe20000410000 */
[----:B------:R-:W-:Y:S01]  /*45b0*/  FMUL.FTZ R120, R120, R8 ;  /* 0x0000000878787220 */ /* 0x000fe20000410000 */
[----:B------:R-:W-:-:S01]  /*45c0*/  FADD.FTZ R6, -R14, R7 ;  /* 0x000000070e067221 */ /* 0x000fc20000010100 */
[-C--:B------:R-:W-:Y:S01]  /*45d0*/  FMUL.FTZ R121, R121, R8.reuse ;  /* 0x0000000879797220 */ /* 0x080fe20000410000 */
[-C--:B------:R-:W-:Y:S01]  /*45e0*/  FMUL.FTZ R124, R124, R8.reuse ;  /* 0x000000087c7c7220 */ /* 0x080fe20000410000 */
[-C--:B------:R-:W-:Y:S01]  /*45f0*/  FMUL.FTZ R125, R125, R8.reuse ;  /* 0x000000087d7d7220 */ /* 0x080fe20000410000 */
[----:B------:R-:W-:Y:S01]  /*4600*/  FMUL.FTZ R7, R6, UR40 ;  /* 0x0000002806077c20 */ /* 0x000fe20008410000 */
[----:B------:R-:W-:Y:S01]  /*4610*/  FFMA.FTZ R6, R14, R197, -8 ;  /* 0xc10000000e067423 */ /* 0x000fe200000100c5 */
[----:B------:R-:W-:Y:S01]  /*4620*/  MUFU.EX2 R157, R157 ;  /* 0x0000009d009d7308 */ /* 0x000fe20000000800 */
[-C--:B------:R-:W-:Y:S01]  /*4630*/  FMUL.FTZ R128, R128, R8.reuse ;  /* 0x0000000880807220 */ /* 0x080fe20000410000 */
[----:B------:R-:W-:Y:S01]  /*4640*/  FMUL.FTZ R129, R129, R8 ;  /* 0x0000000881817220 */ /* 0x000fe20000410000 */
[----:B------:R-:W-:-:S01]  /*4650*/  FFMA.FTZ R154, R154, UR40, -R6 ;  /* 0x000000289a9a7c23 */ /* 0x000fc20008010806 */
[--C-:B------:R-:W-:Y:S01]  /*4660*/  FFMA.FTZ R155, R155, UR40, -R6.reuse ;  /* 0x000000289b9b7c23 */ /* 0x100fe20008010806 */
[----:B------:R-:W-:-:S01]  /*4670*/  FFMA.FTZ R197, R158, UR40, -R6 ;  /* 0x000000289ec57c23 */ /* 0x000fc20008010806 */
[--C-:B------:R-:W-:Y:S01]  /*4680*/  FFMA.FTZ R204, R159, UR40, -R6.reuse ;  /* 0x000000289fcc7c23 */ /* 0x100fe20008010806 */
[----:B------:R-:W-:-:S01]  /*4690*/  FFMA.FTZ R158, R162, UR40, -R6 ;  /* 0x00000028a29e7c23 */ /* 0x000fc20008010806 */
[----:B------:R-:W-:Y:S01]  /*46a0*/  MUFU.EX2 R7, R7 ;  /* 0x0000000700077308 */ /* 0x000fe20000000800 */
[----:B------:R-:W-:-:S01]  /*46b0*/  FFMA.FTZ R159, R163, UR40, -R6 ;  /* 0x00000028a39f7c23 */ /* 0x000fc20008010806 */
[--C-:B------:R-:W-:Y:S01]  /*46c0*/  FFMA.FTZ R163, R171, UR40, -R6.reuse ;  /* 0x00000028aba37c23 */ /* 0x100fe20008010806 */
[----:B------:R-:W-:-:S01]  /*46d0*/  FFMA.FTZ R171, R175, UR40, -R6 ;  /* 0x00000028afab7c23 */ /* 0x000fc20008010806 */
[----:B------:R-:W-:Y:S01]  /*46e0*/  FFMA.FTZ R175, R182, UR40, -R6 ;  /* 0x00000028b6af7c23 */ /* 0x000fe20008010806 */
[----:B---3--:R-:W-:-:S01]  /*46f0*/  FADD.FTZ R182, R152, R5 ;  /* 0x0000000598b67221 */ /* 0x008fc20000010000 */
[--C-:B------:R-:W-:Y:S01]  /*4700*/  FFMA.FTZ R201, R166, UR40, -R6.reuse ;  /* 0x00000028a6c97c23 */ /* 0x100fe20008010806 */
[----:B------:R-:W-:-:S01]  /*4710*/  FFMA.FTZ R208, R167, UR40, -R6 ;  /* 0x00000028a7d07c23 */ /* 0x000fc20008010806 */
[----:B------:R-:W2:Y:S01]  /*4720*/  MUFU.EX2 R154, R154 ;  /* 0x0000009a009a7308 */ /* 0x000ea20000000800 */
[----:B----4-:R-:W-:-:S01]  /*4730*/  FADD.FTZ R5, R11, R182 ;  /* 0x000000b60b057221 */ /* 0x010fc20000010000 */
[--C-:B------:R-:W-:Y:S01]  /*4740*/  FFMA.FTZ R166, R178, UR40, -R6.reuse ;  /* 0x00000028b2a67c23 */ /* 0x100fe20008010806 */
[----:B------:R-:W-:-:S01]  /*4750*/  FFMA.FTZ R178, R183, UR40, -R6 ;  /* 0x00000028b7b27c23 */ /* 0x000fc20008010806 */
[----:B------:R-:W-:Y:S01]  /*4760*/  FFMA.FTZ R162, R170, UR40, -R6 ;  /* 0x00000028aaa27c23 */ /* 0x000fe20008010806 */
[----:B-1----:R-:W-:-:S01]  /*4770*/  FADD.FTZ R183, R12, R5 ;  /* 0x000000050cb77221 */ /* 0x002fc20000010000 */
[--C-:B------:R-:W-:Y:S01]  /*4780*/  FFMA.FTZ R170, R174, UR40, -R6.reuse ;  /* 0x00000028aeaa7c23 */ /* 0x100fe20008010806 */
[----:B------:R-:W-:Y:S01]  /*4790*/  F2FP.SATFINITE.E4M3.F32.PACK_AB_MERGE_C R11, R12, R11, RZ ;  /* 0x0000000b0c0b723e */ /* 0x000fe200048070ff */
[----:B------:R-:W1:Y:S01]  /*47a0*/  MUFU.EX2 R155, R155 ;  /* 0x0000009b009b7308 */ /* 0x000e620000000800 */
[----:B------:R-:W-:-:S01]  /*47b0*/  FFMA.FTZ R167, R179, UR40, -R6 ;  /* 0x00000028b3a77c23 */ /* 0x000fc20008010806 */
[--C-:B------:R-:W-:Y:S01]  /*47c0*/  FFMA.FTZ R174, R186, UR40, -R6.reuse ;  /* 0x00000028baae7c23 */ /* 0x100fe20008010806 */
[----:B------:R-:W-:-:S01]  /*47d0*/  FFMA.FTZ R179, R187, UR40, -R6 ;  /* 0x00000028bbb37c23 */ /* 0x000fc20008010806 */
[--C-:B------:R-:W-:Y:S01]  /*47e0*/  FFMA.FTZ R190, R190, UR40, -R6.reuse ;  /* 0x00000028bebe7c23 */ /* 0x100fe20008010806 */
[----:B------:R-:W-:-:S01]  /*47f0*/  FFMA.FTZ R191, R191, UR40, -R6 ;  /* 0x00000028bfbf7c23 */ /* 0x000fc20008010806 */
[--C-:B------:R-:W-:Y:S01]  /*4800*/  FFMA.FTZ R194, R194, UR40, -R6.reuse ;  /* 0x00000028c2c27c23 */ /* 0x100fe20008010806 */
[----:B------:R-:W-:-:S01]  /*4810*/  FFMA.FTZ R195, R195, UR40, -R6 ;  /* 0x00000028c3c37c23 */ /* 0x000fc20008010806 */
[----:B------:R-:W3:Y:S01]  /*4820*/  MUFU.EX2 R197, R197 ;  /* 0x000000c500c57308 */ /* 0x000ee20000000800 */
[----:B--2---:R-:W-:-:S01]  /*4830*/  FFMA.FTZ R4, R7, R4, R154 ;  /* 0x0000000407047223 */ /* 0x004fc2000001009a */
[--C-:B------:R-:W-:Y:S01]  /*4840*/  FFMA.FTZ R198, R198, UR40, -R6.reuse ;  /* 0x00000028c6c67c23 */ /* 0x100fe20008010806 */
[----:B------:R-:W-:-:S01]  /*4850*/  FFMA.FTZ R199, R199, UR40, -R6 ;  /* 0x00000028c7c77c23 */ /* 0x000fc20008010806 */
[--C-:B------:R-:W-:Y:S01]  /*4860*/  FFMA.FTZ R202, R202, UR40, -R6.reuse ;  /* 0x00000028caca7c23 */ /* 0x100fe20008010806 */
[----:B------:R-:W-:-:S01]  /*4870*/  FFMA.FTZ R203, R203, UR40, -R6 ;  /* 0x00000028cbcb7c23 */ /* 0x000fc20008010806 */
[--C-:B------:R-:W-:Y:S01]  /*4880*/  FFMA.FTZ R206, R206, UR40, -R6.reuse ;  /* 0x00000028cece7c23 */ /* 0x100fe20008010806 */
[----:B------:R-:W-:-:S01]  /*4890*/  FFMA.FTZ R207, R207, UR40, -R6 ;  /* 0x00000028cfcf7c23 */ /* 0x000fc20008010806 */
[----:B------:R-:W2:Y:S01]  /*48a0*/  MUFU.EX2 R204, R204 ;  /* 0x000000cc00cc7308 */ /* 0x000ea20000000800 */
[----:B-1----:R-:W-:-:S01]  /*48b0*/  FADD.FTZ R4, R155, R4 ;  /* 0x000000049b047221 */ /* 0x002fc20000010000 */
[--C-:B------:R-:W-:Y:S01]  /*48c0*/  FFMA.FTZ R210, R210, UR40, -R6.reuse ;  /* 0x00000028d2d27c23 */ /* 0x100fe20008010806 */
[----:B------:R-:W-:-:S01]  /*48d0*/  FFMA.FTZ R211, R211, UR40, -R6 ;  /* 0x00000028d3d37c23 */ /* 0x000fc20008010806 */
[--C-:B------:R-:W-:Y:S01]  /*48e0*/  FFMA.FTZ R214, R214, UR40, -R6.reuse ;  /* 0x00000028d6d67c23 */ /* 0x100fe20008010806 */
[----:B------:R-:W-:-:S01]  /*48f0*/  FFMA.FTZ R6, R215, UR40, -R6 ;  /* 0x00000028d7067c23 */ /* 0x000fc20008010806 */
[-C--:B------:R-:W-:Y:S01]  /*4900*/  FMUL.FTZ R132, R132, R8.reuse ;  /* 0x0000000884847220 */ /* 0x080fe20000410000 */
[----:B------:R-:W-:Y:S01]  /*4910*/  FMUL.FTZ R133, R133, R8 ;  /* 0x0000000885857220 */ /* 0x000fe20000410000 */
[----:B------:R-:W1:Y:S01]  /*4920*/  MUFU.EX2 R158, R158 ;  /* 0x0000009e009e7308 */ /* 0x000e620000000800 */
[----:B---3--:R-:W-:-:S01]  /*4930*/  FADD.FTZ R5, R197, R4 ;  /* 0x00000004c5057221 */ /* 0x008fc20000010000 */
[----:B------:R-:W-:Y:S01]  /*4940*/  FADD.FTZ R4, R10, R183 ;  /* 0x000000b70a047221 */ /* 0x000fe20000010000 */
[-C--:B------:R-:W-:Y:S01]  /*4950*/  FMUL.FTZ R136, R136, R8.reuse ;  /* 0x0000000888887220 */ /* 0x080fe20000410000 */
[-C--:B------:R-:W-:Y:S01]  /*4960*/  FMUL.FTZ R137, R137, R8.reuse ;  /* 0x0000000889897220 */ /* 0x080fe20000410000 */
[-C--:B------:R-:W-:Y:S01]  /*4970*/  FMUL.FTZ R140, R140, R8.reuse ;  /* 0x000000088c8c7220 */ /* 0x080fe20000410000 */
[----:B------:R-:W-:Y:S01]  /*4980*/  FADD.FTZ R183, R13, R4 ;  /* 0x000000040db77221 */ /* 0x000fe20000010000 */
[----:B------:R-:W-:Y:S01]  /*4990*/  FMUL.FTZ R141, R141, R8 ;  /* 0x000000088d8d7220 */ /* 0x000fe20000410000 */
[----:B------:R-:W3:Y:S01]  /*49a0*/  MUFU.EX2 R159, R159 ;  /* 0x0000009f009f7308 */ /* 0x000ee20000000800 */
[----:B--2---:R-:W-:-:S01]  /*49b0*/  FADD.FTZ R5, R204, R5 ;  /* 0x00000005cc057221 */ /* 0x004fc20000010000 */
[----:B------:R-:W-:Y:S01]  /*49c0*/  FADD.FTZ R12, R20, R183 ;  /* 0x000000b7140c7221 */ /* 0x000fe20000010000 */
[C---:B------:R-:W-:Y:S01]  /*49d0*/  F2FP.SATFINITE.E4M3.F32.PACK_AB_MERGE_C R20, R153.reuse, R20, RZ ;  /* 0x000000149914723e */ /* 0x040fe200048070ff */
[-C--:B------:R-:W-:Y:S01]  /*49e0*/  FMUL.FTZ R144, R144, R8.reuse ;  /* 0x0000000890907220 */ /* 0x080fe20000410000 */
[----:B------:R-:W-:Y:S01]  /*49f0*/  F2FP.SATFINITE.E4M3.F32.PACK_AB_MERGE_C R197, R204, R197, RZ ;  /* 0x000000c5ccc5723e */ /* 0x000fe200048070ff */
[----:B------:R-:W-:Y:S01]  /*4a00*/  FADD.FTZ R153, R153, R12 ;  /* 0x0000000c99997221 */ /* 0x000fe20000010000 */
[----:B------:R-:W-:Y:S01]  /*4a10*/  FMUL.FTZ R145, R145, R8 ;  /* 0x0000000891917220 */ /* 0x000fe20000410000 */
[----:B------:R-:W2:Y:S01]  /*4a20*/  MUFU.EX2 R201, R201 ;  /* 0x000000c900c97308 */ /* 0x000ea20000000800 */
[----:B-1----:R-:W-:-:S01]  /*4a30*/  FADD.FTZ R4, R158, R5 ;  /* 0x000000059e047221 */ /* 0x002fc20000010000 */
[-C--:B------:R-:W-:Y:S01]  /*4a40*/  FMUL.FTZ R148, R148, R8.reuse ;  /* 0x0000000894947220 */ /* 0x080fe20000410000 */
[----:B------:R-:W-:Y:S01]  /*4a50*/  FMUL.FTZ R149, R149, R8 ;  /* 0x0000000895957220 */ /* 0x000fe20000410000 */
[-C--:B------:R-:W-:Y:S01]  /*4a60*/  FMUL.FTZ R26, R26, R7.reuse ;  /* 0x000000071a1a7220 */ /* 0x080fe20000410000 */
[-C--:B------:R-:W-:Y:S01]  /*4a70*/  FMUL.FTZ R27, R27, R7.reuse ;  /* 0x000000071b1b7220 */ /* 0x080fe20000410000 */
[-C--:B------:R-:W-:Y:S01]  /*4a80*/  FMUL.FTZ R30, R30, R7.reuse ;  /* 0x000000071e1e7220 */ /* 0x080fe20000410000 */
[----:B------:R-:W-:Y:S01]  /*4a90*/  FMUL.FTZ R31, R31, R7 ;  /* 0x000000071f1f7220 */ /* 0x000fe20000410000 */
[----:B------:R-:W1:Y:S01]  /*4aa0*/  MUFU.EX2 R208, R208 ;  /* 0x000000d000d07308 */ /* 0x000e620000000800 */
[----:B---3--:R-:W-:-:S01]  /*4ab0*/  FADD.FTZ R4, R159, R4 ;  /* 0x000000049f047221 */ /* 0x008fc20000010000 */
[-C--:B------:R-:W-:Y:S01]  /*4ac0*/  FMUL.FTZ R34, R34, R7.reuse ;  /* 0x0000000722227220 */ /* 0x080fe20000410000 */
[-C--:B------:R-:W-:Y:S01]  /*4ad0*/  FMUL.FTZ R35, R35, R7.reuse ;  /* 0x0000000723237220 */ /* 0x080fe20000410000 */
[-C--:B------:R-:W-:Y:S01]  /*4ae0*/  FMUL.FTZ R38, R38, R7.reuse ;  /* 0x0000000726267220 */ /* 0x080fe20000410000 */
[-C--:B------:R-:W-:Y:S01]  /*4af0*/  FMUL.FTZ R39, R39, R7.reuse ;  /* 0x0000000727277220 */ /* 0x080fe20000410000 */
[-C--:B------:R-:W-:Y:S01]  /*4b00*/  FMUL.FTZ R42, R42, R7.reuse ;  /* 0x000000072a2a7220 */ /* 0x080fe20000410000 */
[----:B------:R-:W-:Y:S01]  /*4b10*/  FMUL.FTZ R43, R43, R7 ;  /* 0x000000072b2b7220 */ /* 0x000fe20000410000 */
[----:B------:R-:W3:Y:S01]  /*4b20*/  MUFU.EX2 R162, R162 ;  /* 0x000000a200a27308 */ /* 0x000ee20000000800 */
[----:B--2---:R-:W-:-:S01]  /*4b30*/  FADD.FTZ R5, R201, R4 ;  /* 0x00000004c9057221 */ /* 0x004fc20000010000 */
[----:B------:R-:W-:Y:S01]  /*4b40*/  FADD.FTZ R4, R156, R153 ;  /* 0x000000999c047221 */ /* 0x000fe20000010000 */
[-C--:B------:R-:W-:Y:S01]  /*4b50*/  FMUL.FTZ R46, R46, R7.reuse ;  /* 0x000000072e2e7220 */ /* 0x080fe20000410000 */
[-C--:B------:R-:W-:Y:S01]  /*4b60*/  FMUL.FTZ R47, R47, R7.reuse ;  /* 0x000000072f2f7220 */ /* 0x080fe20000410000 */
[-C--:B------:R-:W-:Y:S01]  /*4b70*/  FMUL.FTZ R50, R50, R7.reuse ;  /* 0x0000000732327220 */ /* 0x080fe20000410000 */
[----:B------:R-:W-:Y:S01]  /*4b80*/  FADD.FTZ R4, R15, R4 ;  /* 0x000000040f047221 */ /* 0x000fe20000010000 */
[----:B------:R-:W-:Y:S01]  /*4b90*/  FMUL.FTZ R51, R51, R7 ;  /* 0x0000000733337220 */ /* 0x000fe20000410000 */
[----:B------:R-:W2:Y:S01]  /*4ba0*/  MUFU.EX2 R163, R163 ;  /* 0x000000a300a37308 */ /* 0x000ea20000000800 */
[----:B-1----:R-:W-:-:S01]  /*4bb0*/  FADD.FTZ R5, R208, R5 ;  /* 0x00000005d0057221 */ /* 0x002fc20000010000 */
[----:B------:R-:W-:Y:S01]  /*4bc0*/  FADD.FTZ R153, R157, R4 ;  /* 0x000000049d997221 */ /* 0x000fe20000010000 */
[----:B------:R-:W-:Y:S01]  /*4bd0*/  F2FP.SATFINITE.E4M3.F32.PACK_AB_MERGE_C R201, R208, R201, RZ ;  /* 0x000000c9d0c9723e */ /* 0x000fe200048070ff */
        /* <DEDUP_REMOVED lines=14> */
[-C--:B------:R-:W-:Y:S01]  /*4cc0*/  FMUL.FTZ R74, R74, R7.reuse ;  /* 0x000000074a4a7220 */ /* 0x080fe20000410000 */
[-C--:B------:R-:W-:Y:S01]  /*4cd0*/  FMUL.FTZ R75, R75, R7.reuse ;  /* 0x000000074b4b7220 */ /* 0x080fe20000410000 */
[-C--:B------:R-:W-:Y:S01]  /*4ce0*/  FMUL.FTZ R78, R78, R7.reuse ;  /* 0x000000074e4e7220 */ /* 0x080fe20000410000 */
[-C--:B------:R-:W-:Y:S01]  /*4cf0*/  FMUL.FTZ R79, R79, R7.reuse ;  /* 0x000000074f4f7220 */ /* 0x080fe20000410000 */
[-C--:B------:R-:W-:Y:S01]  /*4d00*/  FMUL.FTZ R82, R82, R7.reuse ;  /* 0x0000000752527220 */ /* 0x080fe20000410000 */
[----:B------:R-:W-:Y:S01]  /*4d10*/  FMUL.FTZ R83, R83, R7 ;  /* 0x0000000753537220 */ /* 0x000fe20000410000 */
[----:B------:R-:W2:Y:S01]  /*4d20*/  MUFU.EX2 R171, R171 ;  /* 0x000000ab00ab7308 */ /* 0x000ea20000000800 */
[----:B-1----:R-:W-:-:S01]  /*4d30*/  FADD.FTZ R4, R170, R5 ;  /* 0x00000005aa047221 */ /* 0x002fc20000010000 */
[-C--:B------:R-:W-:Y:S01]  /*4d40*/  FMUL.FTZ R86, R86, R7.reuse ;  /* 0x0000000756567220 */ /* 0x080fe20000410000 */
[-C--:B------:R-:W-:Y:S01]  /*4d50*/  FMUL.FTZ R87, R87, R7.reuse ;  /* 0x0000000757577220 */ /* 0x080fe20000410000 */
[-C--:B------:R-:W-:Y:S01]  /*4d60*/  FMUL.FTZ R90, R90, R7.reuse ;  /* 0x000000075a5a7220 */ /* 0x080fe20000410000 */
[-C--:B------:R-:W-:Y:S01]  /*4d70*/  FMUL.FTZ R91, R91, R7.reuse ;  /* 0x000000075b5b7220 */ /* 0x080fe20000410000 */
[-C--:B------:R-:W-:Y:S01]  /*4d80*/  FMUL.FTZ R94, R94, R7.reuse ;  /* 0x000000075e5e7220 */ /* 0x080fe20000410000 */
[----:B------:R-:W-:Y:S01]  /*4d90*/  FMUL.FTZ R95, R95, R7 ;  /* 0x000000075f5f7220 */ /* 0x000fe20000410000 */
[----:B------:R-:W1:Y:S01]  /*4da0*/  MUFU.EX2 R166, R166 ;  /* 0x000000a600a67308 */ /* 0x000e620000000800 */
[----:B---3--:R-:W-:-:S01]  /*4db0*/  FADD.FTZ R12, R168, R153 ;  /* 0x00000099a80c7221 */ /* 0x008fc20000010000 */
[----:B------:R-:W-:Y:S01]  /*4dc0*/  F2FP.SATFINITE.E4M3.F32.PACK_AB_MERGE_C R157, R168, R157, RZ ;  /* 0x0000009da89d723e */ /* 0x000fe200048070ff */
[-C--:B------:R-:W-:Y:S01]  /*4dd0*/  FMUL.FTZ R98, R98, R7.reuse ;  /* 0x0000000762627220 */ /* 0x080fe20000410000 */
[----:B------:R-:W-:Y:S01]  /*4de0*/  FMUL.FTZ R99, R99, R7 ;  /* 0x0000000763637220 */ /* 0x000fe20000410000 */
[----:B------:R-:W-:-:S01]  /*4df0*/  FADD.FTZ R153, R21, R12 ;  /* 0x0000000c15997221 */ /* 0x000fc20000010000 */
[----:B------:R-:W-:Y:S01]  /*4e00*/  F2FP.SATFINITE.E4M3.F32.PACK_AB_MERGE_C R156, R15, R156, R157 ;  /* 0x0000009c0f9c723e */ /* 0x000fe2000480709d */
[----:B------:R-:W-:Y:S01]  /*4e10*/  FMUL.FTZ R102, R102, R7 ;  /* 0x0000000766667220 */ /* 0x000fe20000410000 */
[----:B------:R-:W3:Y:S01]  /*4e20*/  MUFU.EX2 R160, R160 ;  /* 0x000000a000a07308 */ /* 0x000ee20000000800 */
[----:B--2---:R-:W-:-:S01]  /*4e30*/  FADD.FTZ R5, R171, R4 ;  /* 0x00000004ab057221 */ /* 0x004fc20000010000 */
[----:B------:R-:W-:Y:S01]  /*4e40*/  F2FP.SATFINITE.E4M3.F32.PACK_AB_MERGE_C R170, R171, R170, RZ ;  /* 0x000000aaabaa723e */ /* 0x000fe200048070ff */
[-C--:B------:R-:W-:Y:S01]  /*4e50*/  FMUL.FTZ R103, R103, R7.reuse ;  /* 0x0000000767677220 */ /* 0x080fe20000410000 */
[-C--:B------:R-:W-:Y:S01]  /*4e60*/  FMUL.FTZ R106, R106, R7.reuse ;  /* 0x000000076a6a7220 */ /* 0x080fe20000410000 */
[-C--:B------:R-:W-:Y:S01]  /*4e70*/  FMUL.FTZ R107, R107, R7.reuse ;  /* 0x000000076b6b7220 */ /* 0x080fe20000410000 */
[----:B------:R-:W-:Y:S01]  /*4e80*/  F2FP.SATFINITE.E4M3.F32.PACK_AB_MERGE_C R157, R163, R162, R170 ;  /* 0x000000a2a39d723e */ /* 0x000fe200048070aa */
        /* <DEDUP_REMOVED lines=29> */
[----:B------:R-:W-:Y:S01]  /*5060*/  FMUL.FTZ R151, R151, R7 ;  /* 0x0000000797977220 */ /* 0x000fe20000410000 */
[----:B------:R-:W-:-:S03]  /*5070*/  F2FP.SATFINITE.E4M3.F32.PACK_AB_MERGE_C R152, R152, R9, R11 ;  /* 0x000000099898723e */ /* 0x000fc6000480700b */
[----:B------:R-:W1:Y:S01]  /*5080*/  MUFU.EX2 R178, R178 ;  /* 0x000000b200b27308 */ /* 0x000e620000000800 */
[----:B---3--:R-:W-:-:S07]  /*5090*/  FADD.FTZ R153, R175, R4 ;  /* 0x00000004af997221 */ /* 0x008fce0000010000 */
[----:B------:R-:W3:Y:S01]  /*50a0*/  MUFU.EX2 R174, R174 ;  /* 0x000000ae00ae7308 */ /* 0x000ee20000000800 */
[----:B--2---:R-:W-:-:S01]  /*50b0*/  FADD.FTZ R4, R180, R5 ;  /* 0x00000005b4047221 */ /* 0x004fc20000010000 */
[----:B------:R-:W-:-:S03]  /*50c0*/  F2FP.SATFINITE.E4M3.F32.PACK_AB_MERGE_C R173, R180, R173, RZ ;  /* 0x000000adb4ad723e */ /* 0x000fc600048070ff */
[----:B------:R-:W-:-:S03]  /*50d0*/  FADD.FTZ R5, R161, R4 ;  /* 0x00000004a1057221 */ /* 0x000fc60000010000 */
[----:B------:R-:W2:Y:S01]  /*50e0*/  MUFU.EX2 R164, R164 ;  /* 0x000000a400a47308 */ /* 0x000ea20000000800 */
[----:B-1----:R-:W-:-:S01]  /*50f0*/  FADD.FTZ R153, R178, R153 ;  /* 0x00000099b2997221 */ /* 0x002fc20000010000 */
[----:B------:R-:W-:-:S06]  /*5100*/  F2FP.SATFINITE.E4M3.F32.PACK_AB_MERGE_C R175, R178, R175, RZ ;  /* 0x000000afb2af723e */ /* 0x000fcc00048070ff */
[----:B------:R-:W1:Y:S01]  /*5110*/  MUFU.EX2 R179, R179 ;  /* 0x000000b300b37308 */ /* 0x000e620000000800 */
[----:B---3--:R-:W-:-:S07]  /*5120*/  FADD.FTZ R4, R174, R153 ;  /* 0x00000099ae047221 */ /* 0x008fce0000010000 */
[----:B------:R-:W3:Y:S01]  /*5130*/  MUFU.EX2 R190, R190 ;  /* 0x000000be00be7308 */ /* 0x000ee20000000800 */
[----:B--2---:R-:W-:-:S07]  /*5140*/  FADD.FTZ R12, R164, R5 ;  /* 0x00000005a40c7221 */ /* 0x004fce0000010000 */
[----:B------:R-:W2:Y:S01]  /*5150*/  MUFU.EX2 R181, R181 ;  /* 0x000000b500b57308 */ /* 0x000ea20000000800 */
[----:B-1----:R-:W-:-:S07]  /*5160*/  FADD.FTZ R5, R179, R4 ;  /* 0x00000004b3057221 */ /* 0x002fce0000010000 */
[----:B------:R-:W1:Y:S01]  /*5170*/  MUFU.EX2 R191, R191 ;  /* 0x000000bf00bf7308 */ /* 0x000e620000000800 */
[----:B---3--:R-:W-:-:S07]  /*5180*/  FADD.FTZ R4, R190, R5 ;  /* 0x00000005be047221 */ /* 0x008fce0000010000 */
[----:B------:R-:W3:Y:S01]  /*5190*/  MUFU.EX2 R188, R188 ;  /* 0x000000bc00bc7308 */ /* 0x000ee20000000800 */
[----:B--2---:R-:W-:-:S07]  /*51a0*/  FADD.FTZ R153, R181, R12 ;  /* 0x0000000cb5997221 */ /* 0x004fce0000010000 */
[----:B------:R-:W2:Y:S01]  /*51b0*/  MUFU.EX2 R194, R194 ;  /* 0x000000c200c27308 */ /* 0x000ea20000000800 */
[----:B-1----:R-:W-:-:S01]  /*51c0*/  FADD.FTZ R5, R191, R4 ;  /* 0x00000004bf057221 */ /* 0x002fc20000010000 */
[----:B------:R-:W-:-:S06]  /*51d0*/  F2FP.SATFINITE.E4M3.F32.PACK_AB_MERGE_C R190, R191, R190, RZ ;  /* 0x000000bebfbe723e */ /* 0x000fcc00048070ff */
[----:B------:R-:W1:Y:S01]  /*51e0*/  MUFU.EX2 R195, R195 ;  /* 0x000000c300c37308 */ /* 0x000e620000000800 */
[----:B---3--:R-:W-:-:S01]  /*51f0*/  FADD.FTZ R12, R188, R153 ;  /* 0x00000099bc0c7221 */ /* 0x008fc20000010000 */
[----:B------:R-:W-:-:S03]  /*5200*/  F2FP.SATFINITE.E4M3.F32.PACK_AB_MERGE_C R181, R188, R181, RZ ;  /* 0x000000b5bcb5723e */ /* 0x000fc600048070ff */
[----:B------:R-:W-:-:S03]  /*5210*/  FADD.FTZ R153, R165, R12 ;  /* 0x0000000ca5997221 */ /* 0x000fc60000010000 */
        /* <DEDUP_REMOVED lines=9> */
[----:B-1----:R-:W-:-:S07]  /*52b0*/  FADD.FTZ R153, R185, R12 ;  /* 0x0000000cb9997221 */ /* 0x002fce0000010000 */
[----:B------:R-:W1:Y:S01]  /*52c0*/  MUFU.EX2 R202, R202 ;  /* 0x000000ca00ca7308 */ /* 0x000e620000000800 */
[----:B---3--:R-:W-:-:S01]  /*52d0*/  FADD.FTZ R5, R199, R4 ;  /* 0x00000004c7057221 */ /* 0x008fc20000010000 */
[----:B------:R-:W-:-:S04]  /*52e0*/  F2FP.SATFINITE.E4M3.F32.PACK_AB_MERGE_C R198, R199, R198, RZ ;  /* 0x000000c6c7c6723e */ /* 0x000fc800048070ff */
[----:B------:R-:W-:Y:S02]  /*52f0*/  F2FP.SATFINITE.E4M3.F32.PACK_AB_MERGE_C R163, R195, R194, R198 ;  /* 0x000000c2c3a3723e */ /* 0x000fe400048070c6 */
[----:B------:R-:W3:Y:S01]  /*5300*/  MUFU.EX2 R169, R169 ;  /* 0x000000a900a97308 */ /* 0x000ee20000000800 */
[----:B--2---:R-:W-:-:S01]  /*5310*/  FADD.FTZ R12, R192, R153 ;  /* 0x00000099c00c7221 */ /* 0x004fc20000010000 */
[----:B------:R-:W-:-:S04]  /*5320*/  F2FP.SATFINITE.E4M3.F32.PACK_AB_MERGE_C R185, R192, R185, RZ ;  /* 0x000000b9c0b9723e */ /* 0x000fc800048070ff */
[----:B------:R-:W-:Y:S02]  /*5330*/  F2FP.SATFINITE.E4M3.F32.PACK_AB_MERGE_C R162, R172, R165, R185 ;  /* 0x000000a5aca2723e */ /* 0x000fe400048070b9 */
        /* <DEDUP_REMOVED lines=14> */
[----:B------:R-:W-:-:S04]  /*5420*/  F2FP.SATFINITE.E4M3.F32.PACK_AB_MERGE_C R206, R207, R206, RZ ;  /* 0x000000cecfce723e */ /* 0x000fc800048070ff */
[----:B------:R-:W-:Y:S02]  /*5430*/  F2FP.SATFINITE.E4M3.F32.PACK_AB_MERGE_C R165, R203, R202, R206 ;  /* 0x000000cacba5723e */ /* 0x000fe400048070ce */
[----:B------:R-:W1:Y:S01]  /*5440*/  MUFU.EX2 R177, R177 ;  /* 0x000000b100b17308 */ /* 0x000e620000000800 */
[----:B---3--:R-:W-:-:S01]  /*5450*/  FADD.FTZ R12, R196, R171 ;  /* 0x000000abc40c7221 */ /* 0x008fc20000010000 */
[----:B------:R-:W-:-:S06]  /*5460*/  F2FP.SATFINITE.E4M3.F32.PACK_AB_MERGE_C R189, R196, R189, RZ ;  /* 0x000000bdc4bd723e */ /* 0x000fcc00048070ff */
        /* <DEDUP_REMOVED lines=12> */
[C---:B--2---:R-:W-:Y:S01]  /*5530*/  F2FP.SATFINITE.E4M3.F32.PACK_AB_MERGE_C R214, R153.reuse, R214, RZ ;  /* 0x000000d699d6723e */ /* 0x044fe200048070ff */
[----:B------:R-:W-:-:S01]  /*5540*/  FADD.FTZ R4, R153, R4 ;  /* 0x0000000499047221 */ /* 0x000fc20000010000 */
[----:B------:R-:W-:Y:S02]  /*5550*/  F2FP.SATFINITE.E4M3.F32.PACK_AB_MERGE_C R153, R155, R154, R197 ;  /* 0x0000009a9b99723e */ /* 0x000fe400048070c5 */
[----:B------:R-:W-:Y:S02]  /*5560*/  F2FP.SATFINITE.E4M3.F32.PACK_AB_MERGE_C R155, R159, R158, R201 ;  /* 0x0000009e9f9b723e */ /* 0x000fe400048070c9 */
[----:B------:R-:W-:Y:S02]  /*5570*/  F2FP.SATFINITE.E4M3.F32.PACK_AB_MERGE_C R158, R160, R21, R173 ;  /* 0x00000015a09e723e */ /* 0x000fe400048070ad */
[C---:B-1----:R-:W-:Y:S01]  /*5580*/  F2FP.SATFINITE.E4M3.F32.PACK_AB_MERGE_C R193, R200.reuse, R193, RZ ;  /* 0x000000c1c8c1723e */ /* 0x042fe200048070ff */
[----:B------:R-:W-:Y:S01]  /*5590*/  FADD.FTZ R5, R200, R171 ;  /* 0x000000abc8057221 */ /* 0x000fe20000010000 */
[----:B------:R-:W-:-:S02]  /*55a0*/  F2FP.SATFINITE.E4M3.F32.PACK_AB_MERGE_C R159, R167, R166, R175 ;  /* 0x000000a6a79f723e */ /* 0x000fc400048070af */
[----:B------:R-:W-:Y:S02]  /*55b0*/  F2FP.SATFINITE.E4M3.F32.PACK_AB_MERGE_C R160, R164, R161, R181 ;  /* 0x000000a1a4a0723e */ /* 0x000fe400048070b5 */
[----:B------:R-:W-:Y:S02]  /*55c0*/  F2FP.SATFINITE.E4M3.F32.PACK_AB_MERGE_C R154, R13, R10, R20 ;  /* 0x0000000a0d9a723e */ /* 0x000fe40004807014 */
[----:B------:R-:W-:Y:S02]  /*55d0*/  F2FP.SATFINITE.E4M3.F32.PACK_AB_MERGE_C R161, R179, R174, R190 ;  /* 0x000000aeb3a1723e */ /* 0x000fe400048070be */
[----:B------:R-:W-:Y:S02]  /*55e0*/  F2FP.SATFINITE.E4M3.F32.PACK_AB_MERGE_C R164, R176, R169, R189 ;  /* 0x000000a9b0a4723e */ /* 0x000fe400048070bd */
[----:B------:R-:W-:Y:S02]  /*55f0*/  F2FP.SATFINITE.E4M3.F32.PACK_AB_MERGE_C R166, R184, R177, R193 ;  /* 0x000000b1b8a6723e */ /* 0x000fe400048070c1 */
[----:B------:R-:W-:Y:S01]  /*5600*/  F2FP.SATFINITE.E4M3.F32.PACK_AB_MERGE_C R167, R211, R210, R214 ;  /* 0x000000d2d3a7723e */ /* 0x000fe200048070d6 */
[----:B------:R-:W-:Y:S06]  /*5610*/  @!P0 BRA `(.L_x_25) ;  /* 0x0000000000048947 */ /* 0x000fec0003800000 */
[----:B------:R-:W-:Y:S01]  /*5620*/  BPT.TRAP 0x1 ;  /* 0x000000040000795c */ /* 0x000fe20000300000 */
.L_x_25:
[----:B------:R-:W-:-:S04]  /*5630*/  IMAD.U32 R6, RZ, RZ, UR52 ;  /* 0x00000034ff067e24 */ /* 0x000fc8000f8e00ff */
[----:B------:R1:W2:Y:S01]  /*5640*/  SYNCS.PHASECHK.TRANS64.TRYWAIT P2, [UR45+0x38850], R6 ;  /* 0x03885006ff0075a7 */ /* 0x0002a2000804016d */
[----:B------:R-:W-:Y:S05]  /*5650*/  @!P0 BRA `(.L_x_26) ;  /* 0x0000000000048947 */ /* 0x000fea0003800000 */
[----:B------:R-:W-:Y:S01]  /*5660*/  BPT.TRAP 0x1 ;  /* 0x000000040000795c */ /* 0x000fe20000300000 */
.L_x_26:
[----:B-1----:R-:W-:Y:S01]  /*5670*/  VIADD R6, R224, 0x8 ;  /* 0x00000008e0067836 */ /* 0x002fe20000000000 */
[----:B--2---:R-:W-:Y:S06]  /*5680*/  @P2 BRA `(.L_x_27) ;  /* 0x00000000000c2947 */ /* 0x004fec0003800000 */
[----:B------:R-:W-:-:S04]  /*5690*/  IMAD.U32 R7, RZ, RZ, UR52 ;  /* 0x00000034ff077e24 */ /* 0x000fc8000f8e00ff */
[----:B------:R-:W1:Y:S02]  /*56a0*/  SYNCS.PHASECHK.TRANS64.TRYWAIT P2, [UR45+0x38850], R7 ;  /* 0x03885007ff0075a7 */ /* 0x000e64000804016d */
[----:B-1----:R-:W-:Y:S05]  /*56b0*/  @!P2 BRA `(.L_x_28) ;  /* 0x0000008c0048a947 */ /* 0x002fea0003800000 */
.L_x_27:
[----:B------:R2:W-:Y:S01]  /*56c0*/  BAR.SYNC.DEFER_BLOCKING R6, 0x100 ;  /* 0x000400060000751d */ /* 0x0005e20000010000 */
[----:B------:R-:W-:-:S05]  /*56d0*/  ULEA UR10, UR36, UR49, 0xb ;  /* 0x00000031240a7291 */ /* 0x000fca000f8e583f */
[----:B------:R-:W-:Y:S02]  /*56e0*/  UMOV UR7, 0x40000040 ;  /* 0x4000004000077882 */ /* 0x000fe40000000000 */
[----:B------:R-:W-:Y:S01]  /*56f0*/  UMOV UR6, UR10 ;  /* 0x0000000a00067c82 */ /* 0x000fe20008000000 */
[----:B------:R-:W-:-:S06]  /*5700*/  WARPGROUP.ARRIVE ;  /* 0x00000000000079c5 */ /* 0x000fcc0000000000 */
        /* <DEDUP_REMOVED lines=20> */
[----:B--2---:R-:W-:Y:S05]  /*5850*/  @!P0 BRA `(.L_x_29) ;  /* 0x0000000000048947 */ /* 0x004fea0003800000 */
[----:B------:R-:W-:Y:S01]  /*5860*/  BPT.TRAP 0x1 ;  /* 0x000000040000795c */ /* 0x000fe20000300000 */
.L_x_29:
[----:B------:R-:W-:Y:S01]  /*5870*/  UIADD3 UR45, UR45, 0x38860, URZ ;  /* 0x000388602d2d7890 */ /* 0x000fe2000fffe03f */
[----:B-1----:R-:W-:Y:S02]  /*5880*/  IMAD.MOV.U32 R7, RZ, RZ, R14 ;  /* 0x000000ffff077224 */ /* 0x002fe400078e000e */
[----:B------:R-:W-:Y:S01]  /*5890*/  IMAD.MOV.U32 R6, RZ, RZ, R3 ;  /* 0x000000ffff067224 */ /* 0x000fe200078e0003 */
[----:B------:R-:W-:-:S09]  /*58a0*/  UPRMT UR45, UR47, 0x654, UR45 ;  /* 0x000006542f2d7896 */ /* 0x000fd2000800002d */
[----:B------:R-:W-:Y:S01]  /*58b0*/  SYNCS.ARRIVE.TRANS64.RED.A1T0 RZ, [UR45], RZ ;  /* 0x000000ffffff79a7 */ /* 0x000fe2000810042d */
[----:B------:R-:W-:Y:S05]  /*58c0*/  @P1 BRA `(.L_x_30) ;  /* 0xffffffdc00601947 */ /* 0x000fea000383ffff */
.L_x_19:
[----:B------:R-:W-:Y:S01]  /*58d0*/  ULDC.64 UR10, c[0x0][0x9a0] ;  /* 0x00026800000a7ab9 */ /* 0x000fe20000000a00 */
[----:B------:R-:W-:Y:S01]  /*58e0*/  USHF.R.S32.HI UR4, URZ, 0x1f, UR39 ;  /* 0x0000001f3f047899 */ /* 0x000fe20008011427 */
[----:B------:R-:W-:Y:S01]  /*58f0*/  IMAD.MOV.U32 R202, RZ, RZ, 0x3f800000 ;  /* 0x3f800000ffca7424 */ /* 0x000fe200078e00ff */
[----:B------:R-:W-:Y:S02]  /*5900*/  UISETP.NE.U32.AND UP0, UPT, UR10, URZ, UPT ;  /* 0x0000003f0a00728c */ /* 0x000fe4000bf05070 */
[----:B------:R-:W-:Y:S02]  /*5910*/  UIADD3 UR5, -UR39, URZ, URZ ;  /* 0x0000003f27057290 */ /* 0x000fe4000fffe13f */
[----:B------:R-:W-:Y:S01]  /*5920*/  UISETP.NE.AND.EX UP0, UPT, UR11, URZ, UPT, UP0 ;  /* 0x0000003f0b00728c */ /* 0x000fe2000bf05300 */
[----:B--2---:R-:W2:Y:S01]  /*5930*/  SHFL.BFLY PT, R8, R5, 0x2, 0x1f ;  /* 0x0c401f0005087f89 */ /* 0x004ea200000e0000 */
[----:B------:R-:W-:Y:S02]  /*5940*/  ULDC UR6, c[0x0][0xc44] ;  /* 0x0003110000067ab9 */ /* 0x000fe40000000800 */
[----:B------:R-:W-:-:S02]  /*5950*/  UIMAD UR5, UR6, UR5, UR38 ;  /* 0x00000005060572a4 */ /* 0x000fc4000f8e0226 */
[----:B------:R-:W-:-:S05]  /*5960*/  PLOP3.LUT P0, PT, PT, PT, UP0, 0x80, 0x0 ;  /* 0x000000000000781c */ /* 0x000fca0003f0f008 */
[----:B------:R-:W-:Y:S01]  /*5970*/  @UP0 ULDC.64 UR12, c[0x0][0x9c8] ;  /* 0x00027200000c0ab9 */ /* 0x000fe20000000a00 */
[----:B------:R-:W-:Y:S02]  /*5980*/  @UP0 USHF.R.S32.HI UR9, URZ, 0x1f, UR5 ;  /* 0x0000001f3f090899 */ /* 0x000fe40008011405 */
[----:B------:R-:W-:Y:S02]  /*5990*/  @UP0 UIMAD UR8, UR4, UR12, URZ ;  /* 0x0000000c040802a4 */ /* 0x000fe4000f8e023f */
[----:B------:R-:W-:Y:S02]  /*59a0*/  @UP0 UIMAD.WIDE.U32 UR6, UR39, UR12, URZ ;  /* 0x0000000c270602a5 */ /* 0x000fe4000f8e003f */
[----:B------:R-:W-:-:S03]  /*59b0*/  @UP0 UIMAD UR8, UR39, UR13, UR8 ;  /* 0x0000000d270802a4 */ /* 0x000fc6000f8e0208 */
[----:B------:R-:W-:Y:S01]  /*59c0*/  @UP0 ULDC.64 UR12, c[0x0][0x9d0] ;  /* 0x00027400000c0ab9 */ /* 0x000fe20000000a00 */
[----:B------:R-:W-:Y:S02]  /*59d0*/  @UP0 UIADD3 UR7, UR7, UR8, URZ ;  /* 0x0000000807070290 */ /* 0x000fe4000fffe03f */
[----:B------:R-:W-:Y:S02]  /*59e0*/  @UP0 UIMAD UR8, UR9, UR12, URZ ;  /* 0x0000000c090802a4 */ /* 0x000fe4000f8e023f */
[----:B------:R-:W-:Y:S02]  /*59f0*/  @UP0 UIMAD.WIDE.U32 UR6, UR5, UR12, UR6 ;  /* 0x0000000c050602a5 */ /* 0x000fe4000f8e0006 */
[----:B------:R-:W-:-:S04]  /*5a00*/  @UP0 UIMAD UR8, UR5, UR13, UR8 ;  /* 0x0000000d050802a4 */ /* 0x000fc8000f8e0208 */
[----:B------:R-:W-:Y:S02]  /*5a10*/  @UP0 UIADD3 UR7, UR7, UR8, URZ ;  /* 0x0000000807070290 */ /* 0x000fe4000fffe03f */
[----:B------:R-:W-:Y:S01]  /*5a20*/  @UP0 ULEA UR8, UP1, UR6, UR10, 0x2 ;  /* 0x0000000a06080291 */ /* 0x000fe2000f82103f */
[----:B--2---:R-:W-:-:S03]  /*5a30*/  FADD.FTZ R8, R8, R5 ;  /* 0x0000000508087221 */ /* 0x004fc60000010000 */
[----:B------:R-:W-:Y:S01]  /*5a40*/  @UP0 ULEA.HI.X UR9, UR6, UR11, UR7, 0x2, UP1 ;  /* 0x0000000b06090291 */ /* 0x000fe200088f1407 */
[----:B------:R-:W1:Y:S01]  /*5a50*/  S2R R13, SR_TID.X ;  /* 0x00000000000d7919 */ /* 0x000e620000002100 */
[----:B------:R-:W-:Y:S01]  /*5a60*/  IMAD.U32 R6, RZ, RZ, UR8 ;  /* 0x00000008ff067e24 */ /* 0x000fe2000f8e00ff */
[----:B------:R-:W-:Y:S01]  /*5a70*/  ULDC.64 UR10, c[0x4][0x128] ;  /* 0x01004a00000a7ab9 */ /* 0x000fe20000000a00 */
[----:B------:R-:W2:Y:S02]  /*5a80*/  SHFL.BFLY PT, R9, R8, 0x1, 0x1f ;  /* 0x0c201f0008097f89 */ /* 0x000ea400000e0000 */
[----:B0-----:R-:W-:Y:S01]  /*5a90*/  IMAD.U32 R7, RZ, RZ, UR9 ;  /* 0x00000009ff077e24 */ /* 0x001fe2000f8e00ff */
[----:B------:R1:W-:Y:S08]  /*5aa0*/  BAR.ARV R0, 0x100 ;  /* 0x000400000000751d */ /* 0x0003f00000002000 */
[----:B------:R-:W-:Y:S06]  /*5ab0*/  BAR.ARV 0x8, 0x180 ;  /* 0x0206000000007b1d */ /* 0x000fec0000002000 */
[----:B------:R0:W3:Y:S02]  /*5ac0*/  @P0 LDG.E R202, desc[UR50][R6.64] ;  /* 0x0000003206ca0981 */ /* 0x0000e4000c1e1900 */
[----:B------:R-:W4:Y:S01]  /*5ad0*/  S2UR UR8, SR_CgaCtaId ;  /* 0x00000000000879c3 */ /* 0x000f220000008800 */
[----:B------:R-:W-:Y:S01]  /*5ae0*/  UMOV UR6, 0x400 ;  /* 0x0000040000067882 */ /* 0x000fe20000000000 */
[----:B------:R-:W-:Y:S01]  /*5af0*/  IMAD.MOV.U32 R205, RZ, RZ, RZ ;  /* 0x000000ffffcd7224 */ /* 0x000fe200078e00ff */
[----:B------:R-:W4:Y:S01]  /*5b00*/  SHFL.BFLY PT, R11, R4, 0x2, 0x1f ;  /* 0x0c401f00040b7f89 */ /* 0x000f2200000e0000 */
[----:B--2---:R-:W-:Y:S01]  /*5b10*/  FADD.FTZ R9, R8, R9 ;  /* 0x0000000908097221 */ /* 0x004fe20000010000 */
[----:B------:R-:W-:-:S02]  /*5b20*/  IMAD.MOV.U32 R197, RZ, RZ, 0x2 ;  /* 0x00000002ffc57424 */ /* 0x000fc400078e00ff */
[----:B-1----:R-:W-:Y:S01]  /*5b30*/  IMAD.SHL.U32 R0, R13, 0x4, RZ ;  /* 0x000000040d007824 */ /* 0x002fe200078e00ff */
[----:B------:R-:W1:Y:S01]  /*5b40*/  S2UR UR7, SR_SWINHI ;  /* 0x00000000000779c3 */ /* 0x000e620000002f00 */
[C---:B0-----:R-:W-:Y:S01]  /*5b50*/  FMUL.FTZ R7, R9.reuse, 0.00390625 ;  /* 0x3b80000009077820 */ /* 0x041fe20000410000 */
[----:B------:R-:W-:Y:S01]  /*5b60*/  FSETP.NE.FTZ.AND P0, PT, R9, RZ, PT ;  /* 0x000000ff0900720b */ /* 0x000fe20003f15000 */
[----:B------:R-:W-:Y:S01]  /*5b70*/  IMAD.MOV.U32 R207, RZ, RZ, RZ ;  /* 0x000000ffffcf7224 */ /* 0x000fe200078e00ff */
[----:B------:R-:W-:Y:S01]  /*5b80*/  LOP3.LUT R6, R0, 0xc, RZ, 0xc0, !PT ;  /* 0x0000000c00067812 */ /* 0x000fe200078ec0ff */
[----:B------:R-:W-:Y:S01]  /*5b90*/  IMAD.U32 R8, RZ, RZ, UR40 ;  /* 0x00000028ff087e24 */ /* 0x000fe2000f8e00ff */
[----:B------:R-:W-:Y:S02]  /*5ba0*/  FSETP.NE.FTZ.AND P3, PT, R7, RZ, PT ;  /* 0x000000ff0700720b */ /* 0x000fe40003f75000 */
[----:B------:R-:W-:-:S07]  /*5bb0*/  IADD3 R6, P4, R6, UR10, RZ ;  /* 0x0000000a06067c10 */ /* 0x000fce000ff9e0ff */
[----:B------:R-:W-:Y:S01]  /*5bc0*/  @P0 MUFU.RCP R205, R9 ;  /* 0x0000000900cd0308 */ /* 0x000fe20000001000 */
[----:B----4-:R-:W-:Y:S01]  /*5bd0*/  ULEA UR6, UR8, UR6, 0x18 ;  /* 0x0000000608067291 */ /* 0x010fe2000f8ec03f */
[----:B------:R-:W-:Y:S02]  /*5be0*/  FADD.FTZ R11, R11, R4 ;  /* 0x000000040b0b7221 */ /* 0x000fe40000010000 */
[----:B------:R-:W-:-:S04]  /*5bf0*/  @P3 FMUL.FTZ R8, R8, 0.69314718246459960938 ;  /* 0x3f31721808083820 */ /* 0x000fc80000410000 */
[----:B------:R0:W2:Y:S01]  /*5c00*/  @P3 MUFU.LG2 R4, R7 ;  /* 0x0000000700043308 */ /* 0x0000a20000000c00 */
[----:B------:R-:W4:Y:S01]  /*5c10*/  SHFL.BFLY PT, R10, R11, 0x1, 0x1f ;  /* 0x0c201f000b0a7f89 */ /* 0x000f2200000e0000 */
[----:B------:R-:W-:Y:S01]  /*5c20*/  UMOV UR8, UR6 ;  /* 0x0000000600087c82 */ /* 0x000fe20008000000 */
[----:B-1----:R-:W-:Y:S02]  /*5c30*/  UMOV UR9, UR7 ;  /* 0x0000000700097c82 */ /* 0x002fe40008000000 */
[----:B------:R-:W-:-:S04]  /*5c40*/  IMAD.WIDE R196, R220, R197, UR8 ;  /* 0x00000008dcc47e25 */ /* 0x000fc8000f8e02c5 */
[----:B0-----:R-:W-:Y:S02]  /*5c50*/  IMAD.X R7, RZ, RZ, UR11, P4 ;  /* 0x0000000bff077e24 */ /* 0x001fe4000a0e06ff */
[----:B----4-:R-:W-:-:S03]  /*5c60*/  FADD.FTZ R5, R11, R10 ;  /* 0x0000000a0b057221 */ /* 0x010fc60000010000 */
[----:B------:R0:W4:Y:S01]  /*5c70*/  LDG.E.CONSTANT R203, desc[UR50][R6.64] ;  /* 0x0000003206cb7981 */ /* 0x000122000c1e9900 */
[----:B------:R-:W-:Y:S01]  /*5c80*/  IADD3 R11, P1, R196, 0xc060, RZ ;  /* 0x0000c060c40b7810 */ /* 0x000fe20007f3e0ff */
[----:B------:R-:W-:Y:S02]  /*5c90*/  IMAD.U32 R20, RZ, RZ, UR40 ;  /* 0x00000028ff147e24 */ /* 0x000fe4000f8e00ff */
[C---:B------:R-:W-:Y:S01]  /*5ca0*/  FMUL.FTZ R12, R5.reuse, 0.00390625 ;  /* 0x3b800000050c7820 */ /* 0x040fe20000410000 */
[----:B------:R-:W-:Y:S01]  /*5cb0*/  FSETP.NE.FTZ.AND P0, PT, R5, RZ, PT ;  /* 0x000000ff0500720b */ /* 0x000fe20003f15000 */
[----:B------:R-:W-:Y:S01]  /*5cc0*/  IMAD R194, R22, 0x40, R2 ;  /* 0x0000004016c27824 */ /* 0x000fe200078e0202 */
[----:B------:R-:W-:Y:S01]  /*5cd0*/  LOP3.LUT R10, R11, 0x380, RZ, 0xc0, !PT ;  /* 0x000003800b0a7812 */ /* 0x000fe200078ec0ff */
[----:B------:R-:W-:Y:S01]  /*5ce0*/  IMAD.MOV.U32 R195, RZ, RZ, 0x2 ;  /* 0x00000002ffc37424 */ /* 0x000fe200078e00ff */
[----:B------:R-:W-:Y:S01]  /*5cf0*/  FSETP.NE.FTZ.AND P2, PT, R12, RZ, PT ;  /* 0x000000ff0c00720b */ /* 0x000fe20003f55000 */
[----:B------:R-:W-:Y:S01]  /*5d00*/  USHF.R.S32.HI UR12, URZ, 0x1f, UR5 ;  /* 0x0000001f3f0c7899 */ /* 0x000fe20008011405 */
[----:B------:R-:W-:Y:S01]  /*5d10*/  SHF.R.U64 R10, R10, 0x3, RZ ;  /* 0x000000030a0a7819 */ /* 0x000fe200000012ff */
[----:B------:R-:W-:-:S06]  /*5d20*/  ULDC.64 UR10, c[0x0][0xb90] ;  /* 0x0002e400000a7ab9 */ /* 0x000fcc0000000a00 */
[----:B------:R2:W-:Y:S01]  /*5d30*/  @P0 MUFU.RCP R207, R5 ;  /* 0x0000000500cf0308 */ /* 0x0005e20000001000 */
[----:B------:R-:W-:-:S04]  /*5d40*/  LOP3.LUT P0, R0, R13, 0x3, RZ, 0xc0, !PT ;  /* 0x000000030d007812 */ /* 0x000fc8000780c0ff */
[----:B------:R-:W-:Y:S01]  /*5d50*/  ISETP.EQ.OR P0, PT, R0, 0x3, !P0 ;  /* 0x000000030000780c */ /* 0x000fe20004702670 */
[----:B------:R-:W-:Y:S02]  /*5d60*/  IMAD.MOV.U32 R0, RZ, RZ, -0x800000 ;  /* 0xff800000ff007424 */ /* 0x000fe400078e00ff */
[----:B------:R1:W0:Y:S01]  /*5d70*/  @P2 MUFU.LG2 R9, R12 ;  /* 0x0000000c00092308 */ /* 0x0002220000000c00 */
[----:B--2---:R-:W-:Y:S01]  /*5d80*/  @P3 FMUL.FTZ R5, R4, 0.69314718246459960938 ;  /* 0x3f31721804053820 */ /* 0x004fe20000410000 */
[----:B------:R-:W-:Y:S02]  /*5d90*/  LOP3.LUT R4, R10, R11, RZ, 0x3c, !PT ;  /* 0x0000000b0a047212 */ /* 0x000fe400078e3cff */
[----:B------:R-:W-:Y:S01]  /*5da0*/  IADD3 R15, P6, R196, 0xc040, RZ ;  /* 0x0000c040c40f7810 */ /* 0x000fe20007fde0ff */
[----:B------:R-:W-:Y:S01]  /*5db0*/  @P3 FFMA.FTZ R0, R8, R3, R5 ;  /* 0x0000000308003223 */ /* 0x000fe20000010005 */
[----:B------:R-:W-:Y:S01]  /*5dc0*/  IADD3 R11, P3, R196, 0xc000, RZ ;  /* 0x0000c000c40b7810 */ /* 0x000fe20007f7e0ff */
[----:B-1----:R-:W-:Y:S01]  /*5dd0*/  @P2 FMUL.FTZ R12, R20, 0.69314718246459960938 ;  /* 0x3f317218140c2820 */ /* 0x002fe20000410000 */
[----:B------:R-:W-:-:S02]  /*5de0*/  IMAD.MOV.U32 R3, RZ, RZ, -0x800000 ;  /* 0xff800000ff037424 */ /* 0x000fc400078e00ff */
[----:B------:R-:W-:Y:S01]  /*5df0*/  LOP3.LUT R5, R11, 0x380, RZ, 0xc0, !PT ;  /* 0x000003800b057812 */ /* 0x000fe200078ec0ff */
[----:B0-----:R-:W-:-:S04]  /*5e00*/  @P2 FMUL.FTZ R9, R9, 0.69314718246459960938 ;  /* 0x3f31721809092820 */ /* 0x001fc80000410000 */
[----:B------:R-:W-:Y:S01]  /*5e10*/  @P2 FFMA.FTZ R3, R12, R14, R9 ;  /* 0x0000000e0c032223 */ /* 0x000fe20000010009 */
[C---:B------:R-:W-:Y:S01]  /*5e20*/  IADD3 R181, P2, R196.reuse, 0x8060, RZ ;  /* 0x00008060c4b57810 */ /* 0x040fe20007f5e0ff */
[--C-:B------:R-:W-:Y:S01]  /*5e30*/  IMAD.X R9, RZ, RZ, R197.reuse, P6 ;  /* 0x000000ffff097224 */ /* 0x100fe200030e06c5 */
[C---:B------:R-:W-:Y:S02]  /*5e40*/  IADD3 R163, P6, R196.reuse, 0x8020, RZ ;  /* 0x00008020c4a37810 */ /* 0x040fe40007fde0ff */
[----:B------:R-:W-:Y:S01]  /*5e50*/  SHF.R.U64 R6, R5, 0x3, RZ ;  /* 0x0000000305067819 */ /* 0x000fe200000012ff */
[----:B------:R-:W-:Y:S01]  /*5e60*/  IMAD.X R5, RZ, RZ, R197, P1 ;  /* 0x000000ffff057224 */ /* 0x000fe200008e06c5 */
[----:B------:R-:W-:Y:S02]  /*5e70*/  LOP3.LUT R180, R181, 0x380, RZ, 0xc0, !PT ;  /* 0x00000380b5b47812 */ /* 0x000fe400078ec0ff */
[----:B------:R-:W-:Y:S02]  /*5e80*/  IADD3 R177, P1, R196, 0x20, RZ ;  /* 0x00000020c4b17810 */ /* 0x000fe40007f3e0ff */
[----:B------:R-:W-:-:S02]  /*5e90*/  LOP3.LUT R162, R163, 0x380, RZ, 0xc0, !PT ;  /* 0x00000380a3a27812 */ /* 0x000fc400078ec0ff */
[----:B------:R-:W-:Y:S02]  /*5ea0*/  SHF.R.U64 R180, R180, 0x3, RZ ;  /* 0x00000003b4b47819 */ /* 0x000fe400000012ff */
[----:B------:R-:W-:Y:S02]  /*5eb0*/  LOP3.LUT R176, R177, 0x380, RZ, 0xc0, !PT ;  /* 0x00000380b1b07812 */ /* 0x000fe400078ec0ff */
[----:B------:R-:W-:Y:S02]  /*5ec0*/  SHF.R.U64 R162, R162, 0x3, RZ ;  /* 0x00000003a2a27819 */ /* 0x000fe400000012ff */
[----:B------:R-:W-:Y:S02]  /*5ed0*/  IADD3 R13, P4, R196, 0xc020, RZ ;  /* 0x0000c020c40d7810 */ /* 0x000fe40007f9e0ff */
[----:B------:R-:W-:Y:S01]  /*5ee0*/  LOP3.LUT R180, R180, R181, RZ, 0x3c, !PT ;  /* 0x000000b5b4b47212 */ /* 0x000fe200078e3cff */
[----:B------:R-:W-:Y:S01]  /*5ef0*/  IMAD.X R181, RZ, RZ, R197, P2 ;  /* 0x000000ffffb57224 */ /* 0x000fe200010e06c5 */
[----:B------:R-:W-:-:S02]  /*5f00*/  SHF.R.U64 R176, R176, 0x3, RZ ;  /* 0x00000003b0b07819 */ /* 0x000fc400000012ff */
[----:B------:R-:W-:Y:S01]  /*5f10*/  LOP3.LUT R162, R162, R163, RZ, 0x3c, !PT ;  /* 0x000000a3a2a27212 */ /* 0x000fe200078e3cff */
[--C-:B------:R-:W-:Y:S01]  /*5f20*/  IMAD.X R163, RZ, RZ, R197.reuse, P6 ;  /* 0x000000ffffa37224 */ /* 0x100fe200030e06c5 */
[----:B------:R-:W-:Y:S01]  /*5f30*/  LOP3.LUT R6, R6, R11, RZ, 0x3c, !PT ;  /* 0x0000000b06067212 */ /* 0x000fe200078e3cff */
[----:B------:R-:W-:Y:S01]  /*5f40*/  IMAD.X R11, RZ, RZ, R197, P4 ;  /* 0x000000ffff0b7224 */ /* 0x000fe200020e06c5 */
[C---:B------:R-:W-:Y:S02]  /*5f50*/  IADD3 R183, P2, R196.reuse, 0x4040, RZ ;  /* 0x00004040c4b77810 */ /* 0x040fe40007f5e0ff */
[C---:B------:R-:W-:Y:S02]  /*5f60*/  IADD3 R191, P6, R196.reuse, 0x4000, RZ ;  /* 0x00004000c4bf7810 */ /* 0x040fe40007fde0ff */
[C---:B------:R-:W-:Y:S02]  /*5f70*/  IADD3 R179, P5, R196.reuse, 0x8040, RZ ;  /* 0x00008040c4b37810 */ /* 0x040fe40007fbe0ff */
[----:B------:R-:W-:-:S02]  /*5f80*/  IADD3 R185, P4, R196, 0x8000, RZ ;  /* 0x00008000c4b97810 */ /* 0x000fc40007f9e0ff */
[----:B------:R-:W-:Y:S01]  /*5f90*/  LOP3.LUT R176, R176, R177, RZ, 0x3c, !PT ;  /* 0x000000b1b0b07212 */ /* 0x000fe200078e3cff */
[----:B------:R-:W-:Y:S01]  /*5fa0*/  IMAD.X R177, RZ, RZ, R197, P1 ;  /* 0x000000ffffb17224 */ /* 0x000fe200008e06c5 */
[----:B------:R-:W-:Y:S02]  /*5fb0*/  LOP3.LUT R182, R183, 0x380, RZ, 0xc0, !PT ;  /* 0x00000380b7b67812 */ /* 0x000fe400078ec0ff */
[----:B------:R-:W-:Y:S02]  /*5fc0*/  IADD3 R193, P1, R196, 0x4020, RZ ;  /* 0x00004020c4c17810 */ /* 0x000fe40007f3e0ff */
[----:B------:R-:W-:Y:S02]  /*5fd0*/  LOP3.LUT R190, R191, 0x380, RZ, 0xc0, !PT ;  /* 0x00000380bfbe7812 */ /* 0x000fe400078ec0ff */
[----:B------:R-:W-:Y:S02]  /*5fe0*/  LOP3.LUT R178, R179, 0x380, RZ, 0xc0, !PT ;  /* 0x00000380b3b27812 */ /* 0x000fe400078ec0ff */
[----:B------:R-:W-:-:S02]  /*5ff0*/  LOP3.LUT R184, R185, 0x380, RZ, 0xc0, !PT ;  /* 0x00000380b9b87812 */ /* 0x000fc400078ec0ff */
[----:B------:R-:W-:Y:S01]  /*6000*/  LOP3.LUT R8, R15, 0x380, RZ, 0xc0, !PT ;  /* 0x000003800f087812 */ /* 0x000fe200078ec0ff */
[----:B------:R-:W-:Y:S01]  /*6010*/  IMAD.WIDE R194, R194, R195, UR8 ;  /* 0x00000008c2c27e25 */ /* 0x000fe2000f8e02c3 */
[----:B------:R-:W-:Y:S02]  /*6020*/  SHF.R.U64 R182, R182, 0x3, RZ ;  /* 0x00000003b6b67819 */ /* 0x000fe400000012ff */
[----:B------:R-:W-:Y:S02]  /*6030*/  LOP3.LUT R192, R193, 0x380, RZ, 0xc0, !PT ;  /* 0x00000380c1c07812 */ /* 0x000fe400078ec0ff */
[----:B------:R-:W-:Y:S02]  /*6040*/  SHF.R.U64 R190, R190, 0x3, RZ ;  /* 0x00000003bebe7819 */ /* 0x000fe400000012ff */
[----:B------:R-:W-:Y:S02]  /*6050*/  SHF.R.U64 R178, R178, 0x3, RZ ;  /* 0x00000003b2b27819 */ /* 0x000fe400000012ff */
[----:B------:R-:W-:-:S02]  /*6060*/  SHF.R.U64 R184, R184, 0x3, RZ ;  /* 0x00000003b8b87819 */ /* 0x000fc400000012ff */
[----:B------:R-:W-:Y:S02]  /*6070*/  SHF.R.U64 R8, R8, 0x3, RZ ;  /* 0x0000000308087819 */ /* 0x000fe400000012ff */
[----:B------:R-:W-:Y:S01]  /*6080*/  LOP3.LUT R182, R182, R183, RZ, 0x3c, !PT ;  /* 0x000000b7b6b67212 */ /* 0x000fe200078e3cff */
[--C-:B------:R-:W-:Y:S01]  /*6090*/  IMAD.X R183, RZ, RZ, R197.reuse, P2 ;  /* 0x000000ffffb77224 */ /* 0x100fe200010e06c5 */
[----:B------:R-:W-:Y:S01]  /*60a0*/  SHF.R.U64 R192, R192, 0x3, RZ ;  /* 0x00000003c0c07819 */ /* 0x000fe200000012ff */
[--C-:B------:R-:W-:Y:S01]  /*60b0*/  IMAD.X R7, RZ, RZ, R197.reuse, P3 ;  /* 0x000000ffff077224 */ /* 0x100fe200018e06c5 */
[----:B------:R-:W-:Y:S01]  /*60c0*/  LOP3.LUT R190, R190, R191, RZ, 0x3c, !PT ;  /* 0x000000bfbebe7212 */ /* 0x000fe200078e3cff */
[--C-:B------:R-:W-:Y:S01]  /*60d0*/  IMAD.X R191, RZ, RZ, R197.reuse, P6 ;  /* 0x000000ffffbf7224 */ /* 0x100fe200030e06c5 */
[----:B------:R-:W-:Y:S01]  /*60e0*/  LOP3.LUT R178, R178, R179, RZ, 0x3c, !PT ;  /* 0x000000b3b2b27212 */ /* 0x000fe200078e3cff */
[--C-:B------:R-:W-:Y:S01]  /*60f0*/  IMAD.X R179, RZ, RZ, R197.reuse, P5 ;  /* 0x000000ffffb37224 */ /* 0x100fe200028e06c5 */
[----:B------:R-:W-:Y:S01]  /*6100*/  LOP3.LUT R184, R184, R185, RZ, 0x3c, !PT ;  /* 0x000000b9b8b87212 */ /* 0x000fe200078e3cff */
[----:B------:R-:W-:Y:S01]  /*6110*/  IMAD.X R185, RZ, RZ, R197, P4 ;  /* 0x000000ffffb97224 */ /* 0x000fe200020e06c5 */
[----:B------:R-:W-:-:S02]  /*6120*/  IADD3 R21, P2, R194, 0x2000, RZ ;  /* 0x00002000c2157810 */ /* 0x000fc40007f5e0ff */
[----:B------:R-:W-:Y:S02]  /*6130*/  LOP3.LUT R8, R8, R15, RZ, 0x3c, !PT ;  /* 0x0000000f08087212 */ /* 0x000fe400078e3cff */
[----:B------:R-:W-:Y:S02]  /*6140*/  IADD3 R187, P3, R196, 0x4060, RZ ;  /* 0x00004060c4bb7810 */ /* 0x000fe40007f7e0ff */
[----:B------:R-:W-:Y:S02]  /*6150*/  IADD3 R161, P6, R194, 0x5000, RZ ;  /* 0x00005000c2a17810 */ /* 0x000fe40007fde0ff */
[C---:B------:R-:W-:Y:S02]  /*6160*/  IADD3 R189, P5, R196.reuse, 0x40, RZ ;  /* 0x00000040c4bd7810 */ /* 0x040fe40007fbe0ff */
[----:B------:R-:W-:Y:S02]  /*6170*/  IADD3 R15, P4, R196, 0x60, RZ ;  /* 0x00000060c40f7810 */ /* 0x000fe40007f9e0ff */
[----:B------:R-:W-:Y:S01]  /*6180*/  LOP3.LUT R192, R192, R193, RZ, 0x3c, !PT ;  /* 0x000000c1c0c07212 */ /* 0x000fe200078e3cff */
[----:B------:R-:W-:Y:S01]  /*6190*/  IMAD.X R193, RZ, RZ, R197, P1 ;  /* 0x000000ffffc17224 */ /* 0x000fe200008e06c5 */
[----:B------:R-:W-:-:S02]  /*61a0*/  LOP3.LUT R20, R21, 0x380, RZ, 0xc0, !PT ;  /* 0x0000038015147812 */ /* 0x000fc400078ec0ff */
[----:B------:R-:W-:Y:S02]  /*61b0*/  LOP3.LUT R186, R187, 0x380, RZ, 0xc0, !PT ;  /* 0x00000380bbba7812 */ /* 0x000fe400078ec0ff */
[----:B------:R-:W-:Y:S02]  /*61c0*/  IADD3 R157, P1, R194, 0x4000, RZ ;  /* 0x00004000c29d7810 */ /* 0x000fe40007f3e0ff */
[----:B------:R-:W-:Y:S02]  /*61d0*/  LOP3.LUT R160, R161, 0x380, RZ, 0xc0, !PT ;  /* 0x00000380a1a07812 */ /* 0x000fe400078ec0ff */
[----:B------:R-:W-:Y:S02]  /*61e0*/  LOP3.LUT R10, R13, 0x380, RZ, 0xc0, !PT ;  /* 0x000003800d0a7812 */ /* 0x000fe400078ec0ff */
[----:B------:R-:W-:Y:S02]  /*61f0*/  LOP3.LUT R188, R189, 0x380, RZ, 0xc0, !PT ;  /* 0x00000380bdbc7812 */ /* 0x000fe400078ec0ff */
[----:B------:R-:W-:-:S02]  /*6200*/  LOP3.LUT R14, R15, 0x380, RZ, 0xc0, !PT ;  /* 0x000003800f0e7812 */ /* 0x000fc400078ec0ff */
[----:B------:R-:W-:Y:S02]  /*6210*/  SHF.R.U64 R20, R20, 0x3, RZ ;  /* 0x0000000314147819 */ /* 0x000fe400000012ff */
[----:B------:R-:W-:Y:S02]  /*6220*/  SHF.R.U64 R186, R186, 0x3, RZ ;  /* 0x00000003baba7819 */ /* 0x000fe400000012ff */
[----:B------:R-:W-:Y:S02]  /*6230*/  LOP3.LUT R156, R157, 0x380, RZ, 0xc0, !PT ;  /* 0x000003809d9c7812 */ /* 0x000fe400078ec0ff */
[----:B------:R-:W-:Y:S02]  /*6240*/  SHF.R.U64 R160, R160, 0x3, RZ ;  /* 0x00000003a0a07819 */ /* 0x000fe400000012ff */
[----:B------:R-:W-:Y:S02]  /*6250*/  SHF.R.U64 R10, R10, 0x3, RZ ;  /* 0x000000030a0a7819 */ /* 0x000fe400000012ff */
[----:B------:R-:W-:-:S02]  /*6260*/  SHF.R.U64 R188, R188, 0x3, RZ ;  /* 0x00000003bcbc7819 */ /* 0x000fc400000012ff */
[----:B------:R-:W-:Y:S02]  /*6270*/  SHF.R.U64 R14, R14, 0x3, RZ ;  /* 0x000000030e0e7819 */ /* 0x000fe400000012ff */
[----:B------:R-:W-:Y:S01]  /*6280*/  LOP3.LUT R20, R20, R21, RZ, 0x3c, !PT ;  /* 0x0000001514147212 */ /* 0x000fe200078e3cff */
[----:B------:R-:W-:Y:S01]  /*6290*/  IMAD.X R21, RZ, RZ, R195, P2 ;  /* 0x000000ffff157224 */ /* 0x000fe200010e06c3 */
[----:B------:R-:W-:Y:S01]  /*62a0*/  LOP3.LUT R186, R186, R187, RZ, 0x3c, !PT ;  /* 0x000000bbbaba7212 */ /* 0x000fe200078e3cff */
[----:B------:R-:W-:Y:S01]  /*62b0*/  IMAD.X R187, RZ, RZ, R197, P3 ;  /* 0x000000ffffbb7224 */ /* 0x000fe200018e06c5 */
[----:B------:R-:W-:Y:S02]  /*62c0*/  SHF.R.U64 R156, R156, 0x3, RZ ;  /* 0x000000039c9c7819 */ /* 0x000fe400000012ff */
[----:B------:R-:W-:Y:S01]  /*62d0*/  LOP3.LUT R160, R160, R161, RZ, 0x3c, !PT ;  /* 0x000000a1a0a07212 */ /* 0x000fe200078e3cff */
[----:B------:R-:W-:Y:S01]  /*62e0*/  IMAD.X R161, RZ, RZ, R195, P6 ;  /* 0x000000ffffa17224 */ /* 0x000fe200030e06c3 */
[----:B------:R-:W-:-:S02]  /*62f0*/  LOP3.LUT R10, R10, R13, RZ, 0x3c, !PT ;  /* 0x0000000d0a0a7212 */ /* 0x000fc400078e3cff */
[----:B------:R-:W-:Y:S01]  /*6300*/  LOP3.LUT R188, R188, R189, RZ, 0x3c, !PT ;  /* 0x000000bdbcbc7212 */ /* 0x000fe200078e3cff */
[--C-:B------:R-:W-:Y:S01]  /*6310*/  IMAD.X R189, RZ, RZ, R197.reuse, P5 ;  /* 0x000000ffffbd7224 */ /* 0x100fe200028e06c5 */
[----:B------:R-:W-:Y:S01]  /*6320*/  LOP3.LUT R14, R14, R15, RZ, 0x3c, !PT ;  /* 0x0000000f0e0e7212 */ /* 0x000fe200078e3cff */
[----:B------:R-:W-:Y:S01]  /*6330*/  IMAD.X R15, RZ, RZ, R197, P4 ;  /* 0x000000ffff0f7224 */ /* 0x000fe200020e06c5 */
[C---:B------:R-:W-:Y:S02]  /*6340*/  IADD3 R171, P2, R194.reuse, 0x8000, RZ ;  /* 0x00008000c2ab7810 */ /* 0x040fe40007f5e0ff */
[C---:B------:R-:W-:Y:S02]  /*6350*/  IADD3 R13, P3, R194.reuse, 0x1000, RZ ;  /* 0x00001000c20d7810 */ /* 0x040fe40007f7e0ff */
[----:B------:R-:W-:Y:S02]  /*6360*/  IADD3 R159, P6, R194, 0xb000, RZ ;  /* 0x0000b000c29f7810 */ /* 0x000fe40007fde0ff */
[----:B------:R-:W-:-:S02]  /*6370*/  MOV R6, R6 ;  /* 0x0000000600067202 */ /* 0x000fc40000000f00 */
[----:B------:R-:W-:Y:S02]  /*6380*/  IADD3 R155, P5, R194, 0x3000, RZ ;  /* 0x00003000c29b7810 */ /* 0x000fe40007fbe0ff */
[----:B------:R-:W-:Y:S01]  /*6390*/  LOP3.LUT R156, R156, R157, RZ, 0x3c, !PT ;  /* 0x0000009d9c9c7212 */ /* 0x000fe200078e3cff */
[----:B------:R-:W-:Y:S01]  /*63a0*/  IMAD.X R157, RZ, RZ, R195, P1 ;  /* 0x000000ffff9d7224 */ /* 0x000fe200008e06c3 */
[----:B------:R-:W-:Y:S02]  /*63b0*/  LOP3.LUT R170, R171, 0x380, RZ, 0xc0, !PT ;  /* 0x00000380abaa7812 */ /* 0x000fe400078ec0ff */
[----:B------:R-:W-:Y:S02]  /*63c0*/  LOP3.LUT R12, R13, 0x380, RZ, 0xc0, !PT ;  /* 0x000003800d0c7812 */ /* 0x000fe400078ec0ff */
[----:B------:R-:W-:Y:S02]  /*63d0*/  IADD3 R153, P1, R194, 0xa000, RZ ;  /* 0x0000a000c2997810 */ /* 0x000fe40007f3e0ff */
[----:B------:R-:W-:-:S02]  /*63e0*/  LOP3.LUT R158, R159, 0x380, RZ, 0xc0, !PT ;  /* 0x000003809f9e7812 */ /* 0x000fc400078ec0ff */
[----:B------:R-:W-:Y:S02]  /*63f0*/  LOP3.LUT R154, R155, 0x380, RZ, 0xc0, !PT ;  /* 0x000003809b9a7812 */ /* 0x000fe400078ec0ff */
[----:B------:R-:W-:Y:S02]  /*6400*/  MOV R14, R14 ;  /* 0x0000000e000e7202 */ /* 0x000fe40000000f00 */
[----:B------:R-:W-:Y:S02]  /*6410*/  SHF.R.U64 R170, R170, 0x3, RZ ;  /* 0x00000003aaaa7819 */ /* 0x000fe400000012ff */
[----:B------:R-:W-:Y:S02]  /*6420*/  SHF.R.U64 R12, R12, 0x3, RZ ;  /* 0x000000030c0c7819 */ /* 0x000fe400000012ff */
[----:B------:R-:W-:Y:S02]  /*6430*/  LOP3.LUT R152, R153, 0x380, RZ, 0xc0, !PT ;  /* 0x0000038099987812 */ /* 0x000fe400078ec0ff */
[----:B------:R-:W-:-:S02]  /*6440*/  SHF.R.U64 R158, R158, 0x3, RZ ;  /* 0x000000039e9e7819 */ /* 0x000fc400000012ff */
[----:B------:R-:W-:Y:S02]  /*6450*/  SHF.R.U64 R154, R154, 0x3, RZ ;  /* 0x000000039a9a7819 */ /* 0x000fe400000012ff */
[----:B------:R-:W-:Y:S01]  /*6460*/  LOP3.LUT R170, R170, R171, RZ, 0x3c, !PT ;  /* 0x000000abaaaa7212 */ /* 0x000fe200078e3cff */
[--C-:B------:R-:W-:Y:S01]  /*6470*/  IMAD.X R171, RZ, RZ, R195.reuse, P2 ;  /* 0x000000ffffab7224 */ /* 0x100fe200010e06c3 */
[----:B------:R-:W-:Y:S01]  /*6480*/  LOP3.LUT R12, R12, R13, RZ, 0x3c, !PT ;  /* 0x0000000d0c0c7212 */ /* 0x000fe200078e3cff */
[----:B------:R-:W-:Y:S01]  /*6490*/  IMAD.X R13, RZ, RZ, R195, P3 ;  /* 0x000000ffff0d7224 */ /* 0x000fe200018e06c3 */
[----:B------:R-:W-:Y:S02]  /*64a0*/  SHF.R.U64 R152, R152, 0x3, RZ ;  /* 0x0000000398987819 */ /* 0x000fe400000012ff */
[----:B------:R-:W-:Y:S02]  /*64b0*/  LOP3.LUT R158, R158, R159, RZ, 0x3c, !PT ;  /* 0x0000009f9e9e7212 */ /* 0x000fe400078e3cff */
[----:B------:R-:W-:-:S02]  /*64c0*/  LOP3.LUT R201, R196, 0x380, RZ, 0xc0, !PT ;  /* 0x00000380c4c97812 */ /* 0x000fc400078ec0ff */
[----:B------:R-:W-:Y:S01]  /*64d0*/  LOP3.LUT R154, R154, R155, RZ, 0x3c, !PT ;  /* 0x0000009b9a9a7212 */ /* 0x000fe200078e3cff */
[----:B------:R-:W-:Y:S01]  /*64e0*/  IMAD.X R155, RZ, RZ, R195, P5 ;  /* 0x000000ffff9b7224 */ /* 0x000fe200028e06c3 */
[C---:B------:R-:W-:Y:S02]  /*64f0*/  IADD3 R159, P2, R194.reuse, 0xe000, RZ ;  /* 0x0000e000c29f7810 */ /* 0x040fe40007f5e0ff */
[----:B------:R-:W-:Y:S01]  /*6500*/  IADD3 R169, P3, R194, 0x7000, RZ ;  /* 0x00007000c2a97810 */ /* 0x000fe20007f7e0ff */
[-C--:B---3--:R-:W-:Y:S01]  /*6510*/  FMUL.FTZ R205, R205, R202.reuse ;  /* 0x000000cacdcd7220 */ /* 0x088fe20000410000 */
[----:B------:R-:W-:-:S03]  /*6520*/  FMUL.FTZ R207, R207, R202 ;  /* 0x000000cacfcf7220 */ /* 0x000fc60000410000 */
[-C--:B------:R-:W-:Y:S01]  /*6530*/  FMUL.FTZ R7, R32, R205.reuse ;  /* 0x000000cd20077220 */ /* 0x080fe20000410000 */
[-C--:B------:R-:W-:Y:S01]  /*6540*/  FMUL.FTZ R32, R33, R205.reuse ;  /* 0x000000cd21207220 */ /* 0x080fe20000410000 */
[-C--:B------:R-:W-:Y:S01]  /*6550*/  FMUL.FTZ R33, R72, R205.reuse ;  /* 0x000000cd48217220 */ /* 0x080fe20000410000 */
[-C--:B------:R-:W-:Y:S01]  /*6560*/  FMUL.FTZ R72, R73, R205.reuse ;  /* 0x000000cd49487220 */ /* 0x080fe20000410000 */
[-C--:B------:R-:W-:Y:S01]  /*6570*/  FMUL.FTZ R73, R112, R205.reuse ;  /* 0x000000cd70497220 */ /* 0x080fe20000410000 */
[-C--:B------:R-:W-:Y:S01]  /*6580*/  FMUL.FTZ R15, R56, R205.reuse ;  /* 0x000000cd380f7220 */ /* 0x080fe20000410000 */
[-C--:B------:R-:W-:Y:S01]  /*6590*/  FMUL.FTZ R112, R113, R205.reuse ;  /* 0x000000cd71707220 */ /* 0x080fe20000410000 */
[-C--:B------:R-:W-:Y:S01]  /*65a0*/  FMUL.FTZ R61, R61, R205.reuse ;  /* 0x000000cd3d3d7220 */ /* 0x080fe20000410000 */
[----:B------:R-:W-:Y:S01]  /*65b0*/  FMUL.FTZ R56, R57, R205 ;  /* 0x000000cd39387220 */ /* 0x000fe20000410000 */
[----:B------:R-:W-:Y:S01]  /*65c0*/  FMUL.FTZ R113, R26, R207 ;  /* 0x000000cf1a717220 */ /* 0x000fe20000410000 */
[----:B------:R-:W-:Y:S01]  /*65d0*/  FMUL.FTZ R60, R60, R205 ;  /* 0x000000cd3c3c7220 */ /* 0x000fe20000410000 */
[-C--:B------:R-:W-:Y:S01]  /*65e0*/  FMUL.FTZ R26, R27, R207.reuse ;  /* 0x000000cf1b1a7220 */ /* 0x080fe20000410000 */
[-C--:B------:R-:W-:Y:S01]  /*65f0*/  FMUL.FTZ R27, R34, R207.reuse ;  /* 0x000000cf221b7220 */ /* 0x080fe20000410000 */
[-C--:B------:R-:W-:Y:S01]  /*6600*/  FMUL.FTZ R34, R35, R207.reuse ;  /* 0x000000cf23227220 */ /* 0x080fe20000410000 */
[-C--:B------:R-:W-:Y:S01]  /*6610*/  FMUL.FTZ R46, R46, R207.reuse ;  /* 0x000000cf2e2e7220 */ /* 0x080fe20000410000 */
[----:B------:R-:W-:Y:S01]  /*6620*/  FMUL.FTZ R35, R42, R207 ;  /* 0x000000cf2a237220 */ /* 0x000fe20000410000 */
[----:B------:R-:W-:-:S02]  /*6630*/  F2FP.BF16.F32.PACK_AB R56, R61, R56 ;  /* 0x000000383d38723e */ /* 0x000fc400000010ff */
[----:B------:R-:W-:Y:S02]  /*6640*/  F2FP.BF16.F32.PACK_AB R15, R60, R15 ;  /* 0x0000000f3c0f723e */ /* 0x000fe400000010ff */
[C---:B------:R-:W-:Y:S02]  /*6650*/  IADD3 R165, P4, R194.reuse, 0x6000, RZ ;  /* 0x00006000c2a57810 */ /* 0x040fe40007f9e0ff */
[----:B------:R-:W-:Y:S02]  /*6660*/  IADD3 R175, P5, R194, 0x9000, RZ ;  /* 0x00009000c2af7810 */ /* 0x000fe40007fbe0ff */
[----:B------:R-:W-:Y:S02]  /*6670*/  LOP3.LUT R152, R152, R153, RZ, 0x3c, !PT ;  /* 0x0000009998987212 */ /* 0x000fe400078e3cff */
[----:B------:R-:W-:Y:S02]  /*6680*/  SHF.R.U64 R201, R201, 0x3, RZ ;  /* 0x00000003c9c97819 */ /* 0x000fe400000012ff */
[----:B------:R-:W-:-:S02]  /*6690*/  F2FP.BF16.F32.PACK_AB R35, R46, R35 ;  /* 0x000000232e23723e */ /* 0x000fc400000010ff */
[----:B------:R-:W-:Y:S02]  /*66a0*/  LOP3.LUT R153, R159, 0x380, RZ, 0xc0, !PT ;  /* 0x000003809f997812 */ /* 0x000fe400078ec0ff */
[----:B------:R-:W-:Y:S02]  /*66b0*/  SEL R46, R15, R56, P0 ;  /* 0x000000380f2e7207 */ /* 0x000fe40000000000 */
[----:B------:R-:W-:Y:S02]  /*66c0*/  SEL R60, R56, R15, P0 ;  /* 0x0000000f383c7207 */ /* 0x000fe40000000000 */
[----:B------:R-:W-:Y:S01]  /*66d0*/  LOP3.LUT R168, R169, 0x380, RZ, 0xc0, !PT ;  /* 0x00000380a9a87812 */ /* 0x000fe200078ec0ff */
[----:B------:R-:W0:Y:S01]  /*66e0*/  LDC R56, c[0x0][0xbe8] ;  /* 0x0002fa00ff387b82 */ /* 0x000e220000000800 */
[----:B------:R-:W-:Y:S02]  /*66f0*/  LOP3.LUT R164, R165, 0x380, RZ, 0xc0, !PT ;  /* 0x00000380a5a47812 */ /* 0x000fe400078ec0ff */
[----:B------:R-:W-:-:S02]  /*6700*/  LOP3.LUT R174, R175, 0x380, RZ, 0xc0, !PT ;  /* 0x00000380afae7812 */ /* 0x000fc400078ec0ff */
[----:B------:R-:W-:Y:S02]  /*6710*/  LOP3.LUT R200, R201, R196, RZ, 0x3c, !PT ;  /* 0x000000c4c9c87212 */ /* 0x000fe400078e3cff */
[----:B------:R-:W-:Y:S02]  /*6720*/  SHF.R.U64 R196, R153, 0x3, RZ ;  /* 0x0000000399c47819 */ /* 0x000fe400000012ff */
[----:B------:R-:W-:Y:S02]  /*6730*/  SHF.R.U64 R168, R168, 0x3, RZ ;  /* 0x00000003a8a87819 */ /* 0x000fe400000012ff */
[----:B------:R-:W-:Y:S02]  /*6740*/  LOP3.LUT R153, R194, 0x380, RZ, 0xc0, !PT ;  /* 0x00000380c2997812 */ /* 0x000fe400078ec0ff */
[----:B------:R-:W-:Y:S02]  /*6750*/  SHF.R.U64 R164, R164, 0x3, RZ ;  /* 0x00000003a4a47819 */ /* 0x000fe400000012ff */
[----:B------:R-:W-:Y:S01]  /*6760*/  SHF.R.U64 R174, R174, 0x3, RZ ;  /* 0x00000003aeae7819 */ /* 0x000fe200000012ff */
[----:B------:R-:W-:Y:S01]  /*6770*/  FMUL.FTZ R42, R43, R207 ;  /* 0x000000cf2b2a7220 */ /* 0x000fe20000410000 */
[----:B------:R-:W-:Y:S01]  /*6780*/  MOV R4, R4 ;  /* 0x0000000400047202 */ /* 0x000fe20000000f00 */
[----:B------:R-:W-:Y:S01]  /*6790*/  FMUL.FTZ R43, R50, R207 ;  /* 0x000000cf322b7220 */ /* 0x000fe20000410000 */
[----:B------:R-:W-:Y:S01]  /*67a0*/  LOP3.LUT R168, R168, R169, RZ, 0x3c, !PT ;  /* 0x000000a9a8a87212 */ /* 0x000fe200078e3cff */
[--C-:B------:R-:W-:Y:S01]  /*67b0*/  IMAD.X R169, RZ, RZ, R195.reuse, P3 ;  /* 0x000000ffffa97224 */ /* 0x100fe200018e06c3 */
[----:B------:R-:W-:Y:S01]  /*67c0*/  SHF.R.U64 R5, R153, 0x3, RZ ;  /* 0x0000000399057819 */ /* 0x000fe200000012ff */
[----:B------:R-:W-:Y:S01]  /*67d0*/  FMUL.FTZ R50, R51, R207 ;  /* 0x000000cf33327220 */ /* 0x000fe20000410000 */
[----:B------:R-:W-:Y:S01]  /*67e0*/  LOP3.LUT R164, R164, R165, RZ, 0x3c, !PT ;  /* 0x000000a5a4a47212 */ /* 0x000fe200078e3cff */
[--C-:B------:R-:W-:Y:S01]  /*67f0*/  IMAD.X R165, RZ, RZ, R195.reuse, P4 ;  /* 0x000000ffffa57224 */ /* 0x100fe200020e06c3 */
[----:B------:R-:W-:Y:S01]  /*6800*/  LOP3.LUT R174, R174, R175, RZ, 0x3c, !PT ;  /* 0x000000afaeae7212 */ /* 0x000fe200078e3cff */
[--C-:B------:R-:W-:Y:S01]  /*6810*/  IMAD.X R175, RZ, RZ, R195.reuse, P5 ;  /* 0x000000ffffaf7224 */ /* 0x100fe200028e06c3 */
[----:B------:R-:W-:Y:S01]  /*6820*/  IADD3 R173, P3, R194, 0xd000, RZ ;  /* 0x0000d000c2ad7810 */ /* 0x000fe20007f7e0ff */
[-C--:B------:R-:W-:Y:S01]  /*6830*/  FMUL.FTZ R51, R58, R207.reuse ;  /* 0x000000cf3a337220 */ /* 0x080fe20000410000 */
[C---:B------:R-:W-:Y:S01]  /*6840*/  IADD3 R167, P4, R194.reuse, 0xc000, RZ ;  /* 0x0000c000c2a77810 */ /* 0x040fe20007f9e0ff */
[-C--:B------:R-:W-:Y:S01]  /*6850*/  FMUL.FTZ R58, R59, R207.reuse ;  /* 0x000000cf3b3a7220 */ /* 0x080fe20000410000 */
[----:B------:R-:W-:Y:S01]  /*6860*/  IADD3 R199, P5, R194, 0xf000, RZ ;  /* 0x0000f000c2c77810 */ /* 0x000fe20007fbe0ff */
[----:B------:R-:W-:Y:S01]  /*6870*/  FMUL.FTZ R59, R66, R207 ;  /* 0x000000cf423b7220 */ /* 0x000fe20000410000 */
[----:B------:R-:W-:Y:S01]  /*6880*/  LOP3.LUT R194, R5, R194, RZ, 0x3c, !PT ;  /* 0x000000c205c27212 */ /* 0x000fe200078e3cff */
[----:B------:R-:W-:Y:S01]  /*6890*/  FMUL.FTZ R5, R24, R205 ;  /* 0x000000cd18057220 */ /* 0x000fe20000410000 */
[----:B------:R-:W-:Y:S01]  /*68a0*/  FMUL.FTZ R66, R67, R207 ;  /* 0x000000cf43427220 */ /* 0x000fe20000410000 */
[----:B------:R-:W-:Y:S01]  /*68b0*/  LOP3.LUT R172, R173, 0x380, RZ, 0xc0, !PT ;  /* 0x00000380adac7812 */ /* 0x000fe200078ec0ff */
[----:B------:R-:W-:Y:S01]  /*68c0*/  FMUL.FTZ R28, R28, R205 ;  /* 0x000000cd1c1c7220 */ /* 0x000fe20000410000 */
[----:B------:R-:W-:Y:S01]  /*68d0*/  MOV R8, R8 ;  /* 0x0000000800087202 */ /* 0x000fe20000000f00 */
[-C--:B------:R-:W-:Y:S01]  /*68e0*/  FMUL.FTZ R29, R29, R205.reuse ;  /* 0x000000cd1d1d7220 */ /* 0x080fe20000410000 */
[----:B------:R-:W-:Y:S01]  /*68f0*/  FMUL.FTZ R24, R25, R205 ;  /* 0x000000cd19187220 */ /* 0x000fe20000410000 */
[----:B------:R-:W-:Y:S01]  /*6900*/  FMUL.FTZ R67, R74, R207 ;  /* 0x000000cf4a437220 */ /* 0x000fe20000410000 */
[-C--:B------:R-:W-:Y:S01]  /*6910*/  FMUL.FTZ R36, R36, R205.reuse ;  /* 0x000000cd24247220 */ /* 0x080fe20000410000 */
[-C--:B------:R-:W-:Y:S01]  /*6920*/  FMUL.FTZ R37, R37, R205.reuse ;  /* 0x000000cd25257220 */ /* 0x080fe20000410000 */
[----:B------:R-:W-:Y:S01]  /*6930*/  FMUL.FTZ R9, R40, R205 ;  /* 0x000000cd28097220 */ /* 0x000fe20000410000 */
[-C--:B------:R-:W-:Y:S01]  /*6940*/  FMUL.FTZ R30, R30, R207.reuse ;  /* 0x000000cf1e1e7220 */ /* 0x080fe20000410000 */
[-C--:B------:R-:W-:Y:S01]  /*6950*/  FMUL.FTZ R31, R31, R207.reuse ;  /* 0x000000cf1f1f7220 */ /* 0x080fe20000410000 */
[----:B------:R-:W-:Y:S01]  /*6960*/  FMUL.FTZ R74, R75, R207 ;  /* 0x000000cf4b4a7220 */ /* 0x000fe20000410000 */
[-C--:B------:R-:W-:Y:S01]  /*6970*/  FMUL.FTZ R44, R44, R205.reuse ;  /* 0x000000cd2c2c7220 */ /* 0x080fe20000410000 */
[-C--:B------:R-:W-:Y:S01]  /*6980*/  FMUL.FTZ R45, R45, R205.reuse ;  /* 0x000000cd2d2d7220 */ /* 0x080fe20000410000 */
[----:B------:R-:W-:Y:S01]  /*6990*/  FMUL.FTZ R40, R41, R205 ;  /* 0x000000cd29287220 */ /* 0x000fe20000410000 */
[----:B------:R-:W-:Y:S01]  /*69a0*/  FMUL.FTZ R75, R82, R207 ;  /* 0x000000cf524b7220 */ /* 0x000fe20000410000 */
[----:B------:R-:W-:Y:S01]  /*69b0*/  FMUL.FTZ R25, R64, R205 ;  /* 0x000000cd40197220 */ /* 0x000fe20000410000 */
[-C--:B------:R-:W-:Y:S01]  /*69c0*/  FMUL.FTZ R47, R47, R207.reuse ;  /* 0x000000cf2f2f7220 */ /* 0x080fe20000410000 */
[----:B------:R-:W-:Y:S01]  /*69d0*/  FMUL.FTZ R82, R83, R207 ;  /* 0x000000cf53527220 */ /* 0x000fe20000410000 */
[----:B------:R-:W-:Y:S01]  /*69e0*/  SHF.R.U64 R172, R172, 0x3, RZ ;  /* 0x00000003acac7819 */ /* 0x000fe200000012ff */
[----:B------:R-:W-:Y:S01]  /*69f0*/  FMUL.FTZ R68, R68, R205 ;  /* 0x000000cd44447220 */ /* 0x000fe20000410000 */
[----:B------:R-:W-:Y:S01]  /*6a00*/  MOV R10, R10 ;  /* 0x0000000a000a7202 */ /* 0x000fe20000000f00 */
[-C--:B------:R-:W-:Y:S01]  /*6a10*/  FMUL.FTZ R69, R69, R205.reuse ;  /* 0x000000cd45457220 */ /* 0x080fe20000410000 */
[----:B------:R-:W-:Y:S01]  /*6a20*/  FMUL.FTZ R64, R65, R205 ;  /* 0x000000cd41407220 */ /* 0x000fe20000410000 */
[-C--:B------:R-:W-:Y:S01]  /*6a30*/  FMUL.FTZ R94, R94, R207.reuse ;  /* 0x000000cf5e5e7220 */ /* 0x080fe20000410000 */
[----:B------:R-:W-:Y:S01]  /*6a40*/  FMUL.FTZ R83, R90, R207 ;  /* 0x000000cf5a537220 */ /* 0x000fe20000410000 */
[----:B------:R-:W-:Y:S01]  /*6a50*/  FMUL.FTZ R11, R48, R205 ;  /* 0x000000cd300b7220 */ /* 0x000fe20000410000 */
[-C--:B------:R-:W-:Y:S01]  /*6a60*/  FMUL.FTZ R38, R38, R207.reuse ;  /* 0x000000cf26267220 */ /* 0x080fe20000410000 */
[-C--:B------:R-:W-:Y:S01]  /*6a70*/  FMUL.FTZ R39, R39, R207.reuse ;  /* 0x000000cf27277220 */ /* 0x080fe20000410000 */
[----:B------:R-:W-:Y:S01]  /*6a80*/  FMUL.FTZ R90, R91, R207 ;  /* 0x000000cf5b5a7220 */ /* 0x000fe20000410000 */
[----:B------:R-:W-:Y:S01]  /*6a90*/  F2FP.BF16.F32.PACK_AB R5, R28, R5 ;  /* 0x000000051c05723e */ /* 0x000fe200000010ff */
[----:B------:R-:W-:Y:S01]  /*6aa0*/  FMUL.FTZ R48, R49, R205 ;  /* 0x000000cd31307220 */ /* 0x000fe20000410000 */
[----:B------:R-:W-:Y:S01]  /*6ab0*/  F2FP.BF16.F32.PACK_AB R24, R29, R24 ;  /* 0x000000181d18723e */ /* 0x000fe200000010ff */
[-C--:B------:R-:W-:Y:S01]  /*6ac0*/  FMUL.FTZ R102, R102, R207.reuse ;  /* 0x000000cf66667220 */ /* 0x080fe20000410000 */
[----:B------:R-:W-:Y:S01]  /*6ad0*/  FMUL.FTZ R91, R98, R207 ;  /* 0x000000cf625b7220 */ /* 0x000fe20000410000 */
[----:B------:R-:W-:Y:S01]  /*6ae0*/  F2FP.BF16.F32.PACK_AB R30, R30, R113 ;  /* 0x000000711e1e723e */ /* 0x000fe200000010ff */
[-C--:B------:R-:W-:Y:S01]  /*6af0*/  FMUL.FTZ R52, R52, R205.reuse ;  /* 0x000000cd34347220 */ /* 0x080fe20000410000 */
[----:B------:R-:W-:Y:S01]  /*6b00*/  F2FP.BF16.F32.PACK_AB R31, R31, R26 ;  /* 0x0000001a1f1f723e */ /* 0x000fe200000010ff */
        /* <DEDUP_REMOVED lines=9> */
[----:B------:R-:W-:Y:S01]  /*6ba0*/  LOP3.LUT R172, R172, R173, RZ, 0x3c, !PT ;  /* 0x000000adacac7212 */ /* 0x000fe200078e3cff */
[-C--:B------:R-:W-:Y:S01]  /*6bb0*/  FMUL.FTZ R93, R93, R205.reuse ;  /* 0x000000cd5d5d7220 */ /* 0x080fe20000410000 */
[-C--:B------:R-:W-:Y:S01]  /*6bc0*/  FMUL.FTZ R88, R89, R205.reuse ;  /* 0x000000cd59587220 */ /* 0x080fe20000410000 */
[-C--:B------:R-:W-:Y:S01]  /*6bd0*/  FMUL.FTZ R100, R100, R205.reuse ;  /* 0x000000cd64647220 */ /* 0x080fe20000410000 */
[----:B------:R-:W-:Y:S01]  /*6be0*/  FMUL.FTZ R57, R96, R205 ;  /* 0x000000cd60397220 */ /* 0x000fe20000410000 */
[----:B------:R-:W-:Y:S01]  /*6bf0*/  F2FP.BF16.F32.PACK_AB R42, R47, R42 ;  /* 0x0000002a2f2a723e */ /* 0x000fe200000010ff */
[----:B------:R-:W-:-:S02]  /*6c00*/  IMAD.X R173, RZ, RZ, R195, P3 ;  /* 0x000000ffffad7224 */ /* 0x000fc400018e06c3 */
[-C--:B------:R-:W-:Y:S01]  /*6c10*/  FMUL.FTZ R85, R85, R205.reuse ;  /* 0x000000cd55557220 */ /* 0x080fe20000410000 */
[----:B------:R-:W-:Y:S01]  /*6c20*/  FMUL.FTZ R80, R81, R205 ;  /* 0x000000cd51507220 */ /* 0x000fe20000410000 */
[----:B------:R-:W-:Y:S02]  /*6c30*/  F2FP.BF16.F32.PACK_AB R25, R68, R25 ;  /* 0x000000194419723e */ /* 0x000fe400000010ff */
[----:B------:R-:W-:Y:S02]  /*6c40*/  F2FP.BF16.F32.PACK_AB R64, R69, R64 ;  /* 0x000000404540723e */ /* 0x000fe400000010ff */
[----:B------:R-:W-:Y:S02]  /*6c50*/  F2FP.BF16.F32.PACK_AB R83, R94, R83 ;  /* 0x000000535e53723e */ /* 0x000fe400000010ff */
[----:B------:R-:W-:Y:S01]  /*6c60*/  SEL R26, R5, R24, P0 ;  /* 0x00000018051a7207 */ /* 0x000fe20000000000 */
[----:B------:R-:W-:Y:S01]  /*6c70*/  FMUL.FTZ R53, R53, R205 ;  /* 0x000000cd35357220 */ /* 0x000fe20000410000 */
[----:B------:R-:W-:Y:S01]  /*6c80*/  F2FP.BF16.F32.PACK_AB R27, R38, R27 ;  /* 0x0000001b261b723e */ /* 0x000fe200000010ff */
[-C--:B------:R-:W-:Y:S01]  /*6c90*/  FMUL.FTZ R76, R76, R205.reuse ;  /* 0x000000cd4c4c7220 */ /* 0x080fe20000410000 */
[----:B------:R-:W-:Y:S01]  /*6ca0*/  F2FP.BF16.F32.PACK_AB R34, R39, R34 ;  /* 0x000000222722723e */ /* 0x000fe200000010ff */
[----:B------:R-:W-:Y:S01]  /*6cb0*/  FMUL.FTZ R77, R77, R205 ;  /* 0x000000cd4d4d7220 */ /* 0x000fe20000410000 */
[----:B------:R-:W-:-:S02]  /*6cc0*/  SEL R24, R24, R5, P0 ;  /* 0x0000000518187207 */ /* 0x000fc40000000000 */
[----:B------:R-:W-:Y:S02]  /*6cd0*/  SEL R28, R7, R32, P0 ;  /* 0x00000020071c7207 */ /* 0x000fe40000000000 */
[----:B------:R-:W-:Y:S02]  /*6ce0*/  SEL R94, R30, R31, P0 ;  /* 0x0000001f1e5e7207 */ /* 0x000fe40000000000 */
[----:B----4-:R-:W-:Y:S02]  /*6cf0*/  LOP3.LUT R29, R203, 0x2, RZ, 0x3c, !PT ;  /* 0x00000002cb1d7812 */ /* 0x010fe400078e3cff */
[----:B0-----:R-:W-:Y:S01]  /*6d00*/  ISETP.NE.AND P3, PT, R56, 0x1, PT ;  /* 0x000000013800780c */ /* 0x001fe20003f65270 */
[----:B------:R-:W-:Y:S01]  /*6d10*/  FMUL.FTZ R63, R63, R207 ;  /* 0x000000cf3f3f7220 */ /* 0x000fe20000410000 */
[----:B------:R-:W-:Y:S02]  /*6d20*/  F2FP.BF16.F32.PACK_AB R91, R102, R91 ;  /* 0x0000005b665b723e */ /* 0x000fe400000010ff */
[----:B------:R-:W-:-:S02]  /*6d30*/  SEL R32, R32, R7, P0 ;  /* 0x0000000720207207 */ /* 0x000fc40000000000 */
[----:B------:R-:W-:Y:S02]  /*6d40*/  SEL R36, R9, R40, P0 ;  /* 0x0000002809247207 */ /* 0x000fe40000000000 */
[----:B------:R-:W-:Y:S02]  /*6d50*/  SEL R30, R31, R30, P0 ;  /* 0x0000001e1f1e7207 */ /* 0x000fe40000000000 */
[----:B------:R-:W-:Y:S02]  /*6d60*/  F2FP.BF16.F32.PACK_AB R11, R52, R11 ;  /* 0x0000000b340b723e */ /* 0x000fe400000010ff */
[----:B------:R-:W-:Y:S02]  /*6d70*/  F2FP.BF16.F32.PACK_AB R65, R108, R65 ;  /* 0x000000416c41723e */ /* 0x000fe400000010ff */
[----:B------:R-:W-:Y:S02]  /*6d80*/  SEL R38, R40, R9, P0 ;  /* 0x0000000928267207 */ /* 0x000fe40000000000 */
[----:B------:R-:W-:Y:S01]  /*6d90*/  SEL R102, R35, R42, P0 ;  /* 0x0000002a23667207 */ /* 0x000fe20000000000 */
[----:B------:R-:W-:Y:S01]  /*6da0*/  FMUL.FTZ R101, R101, R205 ;  /* 0x000000cd65657220 */ /* 0x000fe20000410000 */
[----:B------:R-:W-:Y:S01]  /*6db0*/  F2FP.BF16.F32.PACK_AB R49, R92, R49 ;  /* 0x000000315c31723e */ /* 0x000fe200000010ff */
[----:B------:R-:W-:Y:S01]  /*6dc0*/  FMUL.FTZ R96, R97, R205 ;  /* 0x000000cd61607220 */ /* 0x000fe20000410000 */
[----:B------:R-:W-:Y:S01]  /*6dd0*/  F2FP.BF16.F32.PACK_AB R88, R93, R88 ;  /* 0x000000585d58723e */ /* 0x000fe200000010ff */
[----:B------:R-:W-:Y:S01]  /*6de0*/  FMUL.FTZ R54, R54, R207 ;  /* 0x000000cf36367220 */ /* 0x000fe20000410000 */
[----:B------:R-:W-:-:S02]  /*6df0*/  F2FP.BF16.F32.PACK_AB R57, R100, R57 ;  /* 0x000000396439723e */ /* 0x000fc400000010ff */
[----:B------:R-:W-:Y:S02]  /*6e00*/  SEL R52, R25, R64, P0 ;  /* 0x0000004019347207 */ /* 0x000fe40000000000 */
[----:B------:R-:W-:Y:S01]  /*6e10*/  SEL R108, R42, R35, P0 ;  /* 0x000000232a6c7207 */ /* 0x000fe20000000000 */
[----:B------:R-:W-:Y:S01]  /*6e20*/  SHFL.IDX PT, R26, R26, R203, 0x1c1f ;  /* 0x001c1fcb1a1a7589 */ /* 0x000fe200000e0000 */
[----:B------:R-:W-:Y:S02]  /*6e30*/  F2FP.BF16.F32.PACK_AB R80, R85, R80 ;  /* 0x000000505550723e */ /* 0x000fe400000010ff */
[----:B------:R-:W-:Y:S01]  /*6e40*/  SEL R64, R64, R25, P0 ;  /* 0x0000001940407207 */ /* 0x000fe20000000000 */
[----:B------:R-:W0:Y:S01]  /*6e50*/  LDC R85, c[0x0][0xc38] ;  /* 0x00030e00ff557b82 */ /* 0x000e220000000800 */
[----:B------:R-:W-:Y:S01]  /*6e60*/  SEL R100, R27, R34, P0 ;  /* 0x000000221b647207 */ /* 0x000fe20000000000 */
[----:B------:R-:W1:Y:S01]  /*6e70*/  SHFL.IDX PT, R25, R24, R29, 0x1c1f ;  /* 0x001c1f1d18197589 */ /* 0x000e6200000e0000 */
[----:B------:R-:W-:Y:S01]  /*6e80*/  SEL R34, R34, R27, P0 ;  /* 0x0000001b22227207 */ /* 0x000fe20000000000 */
[----:B------:R-:W-:Y:S01]  /*6e90*/  FMUL.FTZ R55, R55, R207 ;  /* 0x000000cf37377220 */ /* 0x000fe20000410000 */
[----:B------:R-:W-:Y:S01]  /*6ea0*/  F2FP.BF16.F32.PACK_AB R48, R53, R48 ;  /* 0x000000303530723e */ /* 0x000fe200000010ff */
[----:B------:R-:W-:Y:S01]  /*6eb0*/  SHFL.IDX PT, R28, R28, R203, 0x1c1f ;  /* 0x001c1fcb1c1c7589 */ /* 0x000fe200000e0000 */
[----:B------:R-:W-:Y:S01]  /*6ec0*/  F2FP.BF16.F32.PACK_AB R33, R76, R33 ;  /* 0x000000214c21723e */ /* 0x000fe200000010ff */
[-C--:B------:R-:W-:Y:S01]  /*6ed0*/  FMUL.FTZ R70, R70, R207.reuse ;  /* 0x000000cf46467220 */ /* 0x080fe20000410000 */
[----:B------:R-:W-:Y:S01]  /*6ee0*/  F2FP.BF16.F32.PACK_AB R72, R77, R72 ;  /* 0x000000484d48723e */ /* 0x000fe200000010ff */
[----:B------:R-:W-:Y:S01]  /*6ef0*/  SHFL.IDX PT, R94, R94, R203, 0x1c1f ;  /* 0x001c1fcb5e5e7589 */ /* 0x000fe200000e0000 */
[-C--:B------:R-:W-:Y:S01]  /*6f00*/  FMUL.FTZ R95, R95, R207.reuse ;  /* 0x000000cf5f5f7220 */ /* 0x080fe20000410000 */
[----:B------:R-:W-:Y:S01]  /*6f10*/  FMUL.FTZ R98, R99, R207 ;  /* 0x000000cf63627220 */ /* 0x000fe20000410000 */
[----:B------:R-:W-:Y:S01]  /*6f20*/  F2FP.BF16.F32.PACK_AB R58, R63, R58 ;  /* 0x0000003a3f3a723e */ /* 0x000fe200000010ff */
[----:B------:R-:W-:Y:S01]  /*6f30*/  SHFL.IDX PT, R27, R32, R29, 0x1c1f ;  /* 0x001c1f1d201b7589 */ /* 0x000fe200000e0000 */
[----:B------:R-:W-:Y:S01]  /*6f40*/  SEL R68, R49, R88, P0 ;  /* 0x0000005831447207 */ /* 0x000fe20000000000 */
[----:B------:R-:W-:-:S02]  /*6f50*/  FMUL.FTZ R81, R120, R205 ;  /* 0x000000cd78517220 */ /* 0x000fc40000410000 */
[----:B------:R-:W2:Y:S01]  /*6f60*/  SHFL.IDX PT, R35, R30, R29, 0x1c1f ;  /* 0x001c1f1d1e237589 */ /* 0x000ea200000e0000 */
[-C--:B------:R-:W-:Y:S01]  /*6f70*/  FMUL.FTZ R62, R62, R207.reuse ;  /* 0x000000cf3e3e7220 */ /* 0x080fe20000410000 */
[----:B------:R-:W-:Y:S02]  /*6f80*/  FMUL.FTZ R99, R106, R207 ;  /* 0x000000cf6a637220 */ /* 0x000fe40000410000 */
[----:B------:R-:W-:Y:S01]  /*6f90*/  SHFL.IDX PT, R36, R36, R203, 0x1c1f ;  /* 0x001c1fcb24247589 */ /* 0x000fe200000e0000 */
[----:B------:R-:W-:Y:S01]  /*6fa0*/  FMUL.FTZ R120, R121, R205 ;  /* 0x000000cd79787220 */ /* 0x000fe20000410000 */
[-C--:B------:R-:W-:Y:S02]  /*6fb0*/  FMUL.FTZ R71, R71, R207.reuse ;  /* 0x000000cf47477220 */ /* 0x080fe40000410000 */
[----:B------:R-:W3:Y:S01]  /*6fc0*/  SHFL.IDX PT, R31, R38, R29, 0x1c1f ;  /* 0x001c1f1d261f7589 */ /* 0x000ee200000e0000 */
[----:B------:R-:W-:Y:S01]  /*6fd0*/  FMUL.FTZ R106, R107, R207 ;  /* 0x000000cf6b6a7220 */ /* 0x000fe20000410000 */
[----:B------:R-:W-:-:S02]  /*6fe0*/  F2FP.BF16.F32.PACK_AB R43, R54, R43 ;  /* 0x0000002b362b723e */ /* 0x000fc400000010ff */
[----:B------:R-:W-:Y:S01]  /*6ff0*/  SHFL.IDX PT, R102, R102, R203, 0x1c1f ;  /* 0x001c1fcb66667589 */ /* 0x000fe200000e0000 */
[----:B------:R-:W-:Y:S01]  /*7000*/  F2FP.BF16.F32.PACK_AB R96, R101, R96 ;  /* 0x000000606560723e */ /* 0x000fe200000010ff */
[----:B------:R-:W-:Y:S02]  /*7010*/  FMUL.FTZ R116, R116, R205 ;  /* 0x000000cd74747220 */ /* 0x000fe40000410000 */
[----:B------:R-:W4:Y:S01]  /*7020*/  SHFL.IDX PT, R63, R108, R29, 0x1c1f ;  /* 0x001c1f1d6c3f7589 */ /* 0x000f2200000e0000 */
[-C--:B------:R-:W-:Y:S01]  /*7030*/  FMUL.FTZ R78, R78, R207.reuse ;  /* 0x000000cf4e4e7220 */ /* 0x080fe20000410000 */
[-C--:B------:R-:W-:Y:S01]  /*7040*/  FMUL.FTZ R79, R79, R207.reuse ;  /* 0x000000cf4f4f7220 */ /* 0x080fe20000410000 */
[-C--:B------:R-:W-:Y:S01]  /*7050*/  FMUL.FTZ R110, R110, R207.reuse ;  /* 0x000000cf6e6e7220 */ /* 0x080fe20000410000 */
[-C--:B------:R-:W-:Y:S01]  /*7060*/  FMUL.FTZ R107, R114, R207.reuse ;  /* 0x000000cf726b7220 */ /* 0x080fe20000410000 */
[-C--:B------:R-:W-:Y:S01]  /*7070*/  FMUL.FTZ R134, R134, R207.reuse ;  /* 0x000000cf86867220 */ /* 0x080fe20000410000 */
[----:B------:R-:W-:Y:S01]  /*7080*/  FMUL.FTZ R121, R130, R207 ;  /* 0x000000cf82797220 */ /* 0x000fe20000410000 */
[----:B------:R-:W-:Y:S01]  /*7090*/  SEL R44, R11, R48, P0 ;  /* 0x000000300b2c7207 */ /* 0x000fe20000000000 */
[-C--:B------:R-:W-:Y:S01]  /*70a0*/  FMUL.FTZ R109, R109, R205.reuse ;  /* 0x000000cd6d6d7220 */ /* 0x080fe20000410000 */
[----:B------:R-:W-:Y:S01]  /*70b0*/  SEL R54, R33, R72, P0 ;  /* 0x0000004821367207 */ /* 0x000fe20000000000 */
[----:B------:R-:W-:Y:S01]  /*70c0*/  FMUL.FTZ R104, R105, R205 ;  /* 0x000000cd69687220 */ /* 0x000fe20000410000 */
[----:B------:R-:W-:Y:S01]  /*70d0*/  FMUL.FTZ R114, R115, R207 ;  /* 0x000000cf73727220 */ /* 0x000fe20000410000 */
[----:B------:R-:W-:Y:S01]  /*70e0*/  SEL R48, R48, R11, P0 ;  /* 0x0000000b30307207 */ /* 0x000fe20000000000 */
[----:B------:R-:W-:Y:S01]  /*70f0*/  FMUL.FTZ R118, R118, R207 ;  /* 0x000000cf76767220 */ /* 0x000fe20000410000 */
[----:B------:R-:W-:Y:S01]  /*7100*/  SEL R88, R88, R49, P0 ;  /* 0x0000003158587207 */ /* 0x000fe20000000000 */
[----:B------:R-:W-:Y:S01]  /*7110*/  FMUL.FTZ R115, R122, R207 ;  /* 0x000000cf7a737220 */ /* 0x000fe20000410000 */
[----:B------:R-:W-:Y:S01]  /*7120*/  F2FP.BF16.F32.PACK_AB R50, R55, R50 ;  /* 0x000000323732723e */ /* 0x000fe200000010ff */
[----:B------:R1:W-:Y:S01]  /*7130*/  SHFL.IDX PT, R49, R68, R203, 0x1c1f ;  /* 0x001c1fcb44317589 */ /* 0x0003e200000e0000 */
[----:B------:R-:W-:Y:S01]  /*7140*/  F2FP.BF16.F32.PACK_AB R59, R70, R59 ;  /* 0x0000003b463b723e */ /* 0x000fe200000010ff */
[-C--:B------:R-:W-:Y:S01]  /*7150*/  FMUL.FTZ R124, R124, R205.reuse ;  /* 0x000000cd7c7c7220 */ /* 0x080fe20000410000 */
[----:B------:R-:W-:Y:S01]  /*7160*/  F2FP.BF16.F32.PACK_AB R90, R95, R90 ;  /* 0x0000005a5f5a723e */ /* 0x000fe200000010ff */
[----:B------:R-:W-:Y:S01]  /*7170*/  FMUL.FTZ R89, R128, R205 ;  /* 0x000000cd80597220 */ /* 0x000fe20000410000 */
[-C--:B------:R-:W-:Y:S01]  /*7180*/  FMUL.FTZ R126, R126, R207.reuse ;  /* 0x000000cf7e7e7220 */ /* 0x080fe20000410000 */
[----:B------:R-:W-:Y:S01]  /*7190*/  FMUL.FTZ R122, R123, R207 ;  /* 0x000000cf7b7a7220 */ /* 0x000fe20000410000 */
[----:B------:R-:W-:Y:S01]  /*71a0*/  F2FP.BF16.F32.PACK_AB R51, R62, R51 ;  /* 0x000000333e33723e */ /* 0x000fe200000010ff */
[----:B------:R-:W-:Y:S01]  /*71b0*/  FMUL.FTZ R128, R129, R205 ;  /* 0x000000cd81807220 */ /* 0x000fe20000410000 */
[----:B------:R-:W-:Y:S01]  /*71c0*/  SEL R70, R57, R96, P0 ;  /* 0x0000006039467207 */ /* 0x000fe20000000000 */
[----:B-1----:R-:W1:Y:S01]  /*71d0*/  @P3 LDC R68, c[0x0][0xbec] ;  /* 0x0002fb00ff443b82 */ /* 0x002e620000000800 */
[----:B------:R-:W-:Y:S01]  /*71e0*/  FMUL.FTZ R123, R138, R207 ;  /* 0x000000cf8a7b7220 */ /* 0x000fe20000410000 */
[----:B------:R-:W-:Y:S01]  /*71f0*/  F2FP.BF16.F32.PACK_AB R66, R71, R66 ;  /* 0x000000424742723e */ /* 0x000fe200000010ff */
[----:B------:R-:W-:Y:S01]  /*7200*/  FMUL.FTZ R117, R117, R205 ;  /* 0x000000cd75757220 */ /* 0x000fe20000410000 */
[----:B------:R-:W-:Y:S01]  /*7210*/  SEL R96, R96, R57, P0 ;  /* 0x0000003960607207 */ /* 0x000fe20000000000 */
[-C--:B------:R-:W-:Y:S01]  /*7220*/  FMUL.FTZ R97, R136, R205.reuse ;  /* 0x000000cd88617220 */ /* 0x080fe20000410000 */
[----:B------:R-:W-:Y:S01]  /*7230*/  FMUL.FTZ R105, R144, R205 ;  /* 0x000000cd90697220 */ /* 0x000fe20000410000 */
        /* <DEDUP_REMOVED lines=8> */
[----:B------:R-:W-:Y:S01]  /*72c0*/  F2FP.BF16.F32.PACK_AB R67, R78, R67 ;  /* 0x000000434e43723e */ /* 0x000fe200000010ff */
[----:B------:R-:W-:Y:S01]  /*72d0*/  SHFL.IDX PT, R57, R54, R203, 0x1c1f ;  /* 0x001c1fcb36397589 */ /* 0x000fe200000e0000 */
[----:B------:R-:W-:Y:S01]  /*72e0*/  F2FP.BF16.F32.PACK_AB R74, R79, R74 ;  /* 0x0000004a4f4a723e */ /* 0x000fe200000010ff */
[----:B------:R-:W-:Y:S01]  /*72f0*/  FMUL.FTZ R84, R84, R205 ;  /* 0x000000cd54547220 */ /* 0x000fe20000410000 */
[----:B------:R-:W-:Y:S01]  /*7300*/  F2FP.BF16.F32.PACK_AB R99, R110, R99 ;  /* 0x000000636e63723e */ /* 0x000fe200000010ff */
[----:B------:R-:W-:Y:S01]  /*7310*/  FMUL.FTZ R125, R125, R205 ;  /* 0x000000cd7d7d7220 */ /* 0x000fe20000410000 */
[----:B------:R-:W-:Y:S01]  /*7320*/  F2FP.BF16.F32.PACK_AB R73, R116, R73 ;  /* 0x000000497449723e */ /* 0x000fe200000010ff */
[----:B------:R-:W-:Y:S01]  /*7330*/  FMUL.FTZ R132, R132, R205 ;  /* 0x000000cd84847220 */ /* 0x000fe20000410000 */
[----:B------:R-:W-:Y:S01]  /*7340*/  F2FP.BF16.F32.PACK_AB R121, R134, R121 ;  /* 0x000000798679723e */ /* 0x000fe200000010ff */
[-C--:B------:R-:W-:Y:S01]  /*7350*/  FMUL.FTZ R133, R133, R205.reuse ;  /* 0x000000cd85857220 */ /* 0x080fe20000410000 */
[-C--:B------:R-:W-:Y:S01]  /*7360*/  FMUL.FTZ R140, R140, R205.reuse ;  /* 0x000000cd8c8c7220 */ /* 0x080fe20000410000 */
[-C--:B------:R-:W-:Y:S01]  /*7370*/  FMUL.FTZ R141, R141, R205.reuse ;  /* 0x000000cd8d8d7220 */ /* 0x080fe20000410000 */
[-C--:B------:R-:W-:Y:S01]  /*7380*/  FMUL.FTZ R136, R137, R205.reuse ;  /* 0x000000cd89887220 */ /* 0x080fe20000410000 */
[-C--:B------:R-:W-:Y:S01]  /*7390*/  FMUL.FTZ R148, R148, R205.reuse ;  /* 0x000000cd94947220 */ /* 0x080fe20000410000 */
        /* <DEDUP_REMOVED lines=11> */
[----:B------:R-:W-:-:S02]  /*7450*/  SEL R110, R43, R50, P0 ;  /* 0x000000322b6e7207 */ /* 0x000fc40000000000 */
[----:B------:R-:W-:Y:S01]  /*7460*/  SEL R116, R50, R43, P0 ;  /* 0x0000002b32747207 */ /* 0x000fe20000000000 */
[----:B------:R-:W-:Y:S01]  /*7470*/  SHFL.IDX PT, R100, R100, R203, 0x1c1f ;  /* 0x001c1fcb64647589 */ /* 0x000fe200000e0000 */
[----:B------:R-:W-:Y:S02]  /*7480*/  SEL R134, R83, R90, P0 ;  /* 0x0000005a53867207 */ /* 0x000fe40000000000 */
[----:B------:R-:W-:Y:S01]  /*7490*/  F2FP.BF16.F32.PACK_AB R107, R118, R107 ;  /* 0x0000006b766b723e */ /* 0x000fe200000010ff */
[----:B------:R-:W-:Y:S01]  /*74a0*/  SHFL.IDX PT, R54, R48, R29, 0x1c1f ;  /* 0x001c1f1d30367589 */ /* 0x000fe200000e0000 */
[----:B------:R-:W-:Y:S02]  /*74b0*/  SEL R50, R51, R58, P0 ;  /* 0x0000003a33327207 */ /* 0x000fe40000000000 */
[----:B------:R-:W-:Y:S01]  /*74c0*/  SEL R90, R90, R83, P0 ;  /* 0x000000535a5a7207 */ /* 0x000fe20000000000 */
[----:B------:R-:W1:Y:S01]  /*74d0*/  SHFL.IDX PT, R39, R34, R29, 0x1c1f ;  /* 0x001c1f1d22277589 */ /* 0x000e6200000e0000 */
[----:B------:R-:W-:Y:S01]  /*74e0*/  F2FP.BF16.F32.PACK_AB R81, R124, R81 ;  /* 0x000000517c51723e */ /* 0x000fe200000010ff */
[----:B------:R-:W1:Y:S01]  /*74f0*/  @P3 LDC R83, c[0x0][0xbf0] ;  /* 0x0002fc00ff533b82 */ /* 0x000e620000000800 */
[----:B------:R-:W-:-:S02]  /*7500*/  F2FP.BF16.F32.PACK_AB R115, R126, R115 ;  /* 0x000000737e73723e */ /* 0x000fc400000010ff */
[----:B------:R-:W-:Y:S02]  /*7510*/  SEL R58, R58, R51, P0 ;  /* 0x000000333a3a7207 */ /* 0x000fe40000000000 */
[----:B------:R-:W-:Y:S02]  /*7520*/  SEL R118, R59, R66, P0 ;  /* 0x000000423b767207 */ /* 0x000fe40000000000 */
[----:B------:R-:W-:Y:S02]  /*7530*/  SEL R72, R72, R33, P0 ;  /* 0x0000002148487207 */ /* 0x000fe40000000000 */
[----:B------:R-:W-:Y:S02]  /*7540*/  SEL R124, R66, R59, P0 ;  /* 0x0000003b427c7207 */ /* 0x000fe40000000000 */
[----:B------:R-:W-:Y:S02]  /*7550*/  SEL R126, R67, R74, P0 ;  /* 0x0000004a437e7207 */ /* 0x000fe40000000000 */
[----:B------:R-:W-:-:S02]  /*7560*/  F2FP.BF16.F32.PACK_AB R106, R111, R106 ;  /* 0x0000006a6f6a723e */ /* 0x000fc400000010ff */
[----:B------:R-:W-:Y:S02]  /*7570*/  F2FP.BF16.F32.PACK_AB R112, R117, R112 ;  /* 0x000000707570723e */ /* 0x000fe400000010ff */
[----:B------:R-:W-:Y:S02]  /*7580*/  F2FP.BF16.F32.PACK_AB R122, R127, R122 ;  /* 0x0000007a7f7a723e */ /* 0x000fe400000010ff */
[----:B------:R-:W-:Y:S02]  /*7590*/  F2FP.BF16.F32.PACK_AB R130, R135, R130 ;  /* 0x000000828782723e */ /* 0x000fe400000010ff */
[----:B------:R-:W-:Y:S02]  /*75a0*/  F2FP.BF16.F32.PACK_AB R123, R142, R123 ;  /* 0x0000007b8e7b723e */ /* 0x000fe400000010ff */
[----:B------:R-:W-:Y:S02]  /*75b0*/  F2FP.BF16.F32.PACK_AB R138, R143, R138 ;  /* 0x0000008a8f8a723e */ /* 0x000fe400000010ff */
[----:B------:R-:W-:-:S02]  /*75c0*/  SEL R40, R65, R104, P0 ;  /* 0x0000006841287207 */ /* 0x000fc40000000000 */
[----:B------:R-:W-:Y:S01]  /*75d0*/  SEL R74, R74, R67, P0 ;  /* 0x000000434a4a7207 */ /* 0x000fe20000000000 */
[----:B------:R-:W-:Y:S01]  /*75e0*/  SHFL.IDX PT, R53, R46, R203, 0x1c1f ;  /* 0x001c1fcb2e357589 */ /* 0x000fe200000e0000 */
[----:B------:R-:W-:Y:S02]  /*75f0*/  F2FP.BF16.F32.PACK_AB R41, R84, R41 ;  /* 0x000000295429723e */ /* 0x000fe400000010ff */
[----:B------:R-:W-:Y:S01]  /*7600*/  F2FP.BF16.F32.PACK_AB R75, R86, R75 ;  /* 0x0000004b564b723e */ /* 0x000fe200000010ff */
[----:B------:R-:W-:Y:S01]  /*7610*/  SHFL.IDX PT, R110, R110, R203, 0x1c1f ;  /* 0x001c1fcb6e6e7589 */ /* 0x000fe200000e0000 */
[----:B------:R-:W-:Y:S02]  /*7620*/  F2FP.BF16.F32.PACK_AB R82, R87, R82 ;  /* 0x000000525752723e */ /* 0x000fe400000010ff */
[----:B------:R-:W-:Y:S01]  /*7630*/  F2FP.BF16.F32.PACK_AB R98, R103, R98 ;  /* 0x000000626762723e */ /* 0x000fe200000010ff */
[----:B------:R-:W-:Y:S01]  /*7640*/  SHFL.IDX PT, R60, R60, R29, 0x1c1f ;  /* 0x001c1f1d3c3c7589 */ /* 0x000fe200000e0000 */
[----:B------:R-:W-:-:S02]  /*7650*/  F2FP.BF16.F32.PACK_AB R114, R119, R114 ;  /* 0x000000727772723e */ /* 0x000fc400000010ff */
[----:B------:R-:W-:Y:S02]  /*7660*/  F2FP.BF16.F32.PACK_AB R120, R125, R120 ;  /* 0x000000787d78723e */ /* 0x000fe400000010ff */
[----:B------:R-:W-:Y:S02]  /*7670*/  F2FP.BF16.F32.PACK_AB R89, R132, R89 ;  /* 0x000000598459723e */ /* 0x000fe400000010ff */
[----:B------:R-:W-:Y:S02]  /*7680*/  F2FP.BF16.F32.PACK_AB R128, R133, R128 ;  /* 0x000000808580723e */ /* 0x000fe400000010ff */
[----:B------:R-:W-:Y:S02]  /*7690*/  F2FP.BF16.F32.PACK_AB R97, R140, R97 ;  /* 0x000000618c61723e */ /* 0x000fe400000010ff */
[----:B------:R-:W-:Y:S02]  /*76a0*/  F2FP.BF16.F32.PACK_AB R136, R141, R136 ;  /* 0x000000888d88723e */ /* 0x000fe400000010ff */
[----:B------:R-:W-:-:S02]  /*76b0*/  F2FP.BF16.F32.PACK_AB R105, R148, R105 ;  /* 0x000000699469723e */ /* 0x000fc400000010ff */
[----:B------:R-:W-:Y:S02]  /*76c0*/  F2FP.BF16.F32.PACK_AB R129, R150, R129 ;  /* 0x000000819681723e */ /* 0x000fe400000010ff */
[----:B------:R-:W-:Y:S02]  /*76d0*/  F2FP.BF16.F32.PACK_AB R144, R149, R144 ;  /* 0x000000909590723e */ /* 0x000fe400000010ff */
[----:B------:R-:W-:Y:S02]  /*76e0*/  F2FP.BF16.F32.PACK_AB R146, R151, R146 ;  /* 0x000000929792723e */ /* 0x000fe400000010ff */
[----:B------:R-:W-:Y:S01]  /*76f0*/  SEL R104, R104, R65, P0 ;  /* 0x0000004168687207 */ /* 0x000fe20000000000 */
[----:B------:R-:W-:Y:S01]  /*7700*/  SHFL.IDX PT, R66, R50, R203, 0x1c1f ;  /* 0x001c1fcb32427589 */ /* 0x000fe200000e0000 */
[----:B------:R-:W-:-:S03]  /*7710*/  SEL R76, R73, R112, P0 ;  /* 0x00000070494c7207 */ /* 0x000fc60000000000 */
[----:B------:R-:W1:Y:S01]  /*7720*/  SHFL.IDX PT, R65, R116, R29, 0x1c1f ;  /* 0x001c1f1d74417589 */ /* 0x000e6200000e0000 */
[----:B------:R-:W-:Y:S02]  /*7730*/  SEL R142, R99, R106, P0 ;  /* 0x0000006a638e7207 */ /* 0x000fe40000000000 */
[----:B------:R-:W-:Y:S01]  /*7740*/  SEL R150, R115, R122, P0 ;  /* 0x0000007a73967207 */ /* 0x000fe20000000000 */
[----:B------:R2:W-:Y:S01]  /*7750*/  SHFL.IDX PT, R67, R58, R29, 0x1c1f ;  /* 0x001c1f1d3a437589 */ /* 0x0005e200000e0000 */
[----:B------:R-:W-:Y:S02]  /*7760*/  SEL R202, R121, R130, P0 ;  /* 0x0000008279ca7207 */ /* 0x000fe40000000000 */
[----:B------:R-:W-:Y:S01]  /*7770*/  SEL R204, R123, R138, P0 ;  /* 0x0000008a7bcc7207 */ /* 0x000fe20000000000 */
[----:B------:R-:W-:Y:S01]  /*7780*/  SHFL.IDX PT, R55, R52, R203, 0x1c1f ;  /* 0x001c1fcb34377589 */ /* 0x000fe200000e0000 */
[----:B------:R-:W-:Y:S01]  /*7790*/  SEL R62, R41, R80, P0 ;  /* 0x00000050293e7207 */ /* 0x000fe20000000000 */
[----:B------:R-:W-:Y:S01]  /*77a0*/  IMAD.MOV.U32 R201, RZ, RZ, R197 ;  /* 0x000000ffffc97224 */ /* 0x000fe200078e00c5 */
[----:B------:R-:W-:Y:S01]  /*77b0*/  SEL R112, R112, R73, P0 ;  /* 0x0000004970707207 */ /* 0x000fe20000000000 */
[----:B------:R-:W-:Y:S01]  /*77c0*/  SHFL.IDX PT, R118, R118, R203, 0x1c1f ;  /* 0x001c1fcb76767589 */ /* 0x000fe200000e0000 */
[----:B------:R-:W-:Y:S01]  /*77d0*/  SEL R78, R81, R120, P0 ;  /* 0x00000078514e7207 */ /* 0x000fe20000000000 */
[----:B--2---:R-:W-:Y:S01]  /*77e0*/  IMAD R58, RZ, RZ, -UR38 ;  /* 0x80000026ff3a7e24 */ /* 0x004fe2000f8e02ff */
[----:B------:R-:W-:Y:S01]  /*77f0*/  SEL R84, R89, R128, P0 ;  /* 0x0000008059547207 */ /* 0x000fe20000000000 */
[----:B------:R-:W-:Y:S01]  /*7800*/  SHFL.IDX PT, R64, R64, R29, 0x1c1f ;  /* 0x001c1f1d40407589 */ /* 0x000fe200000e0000 */
[----:B------:R-:W-:-:S02]  /*7810*/  SEL R86, R97, R136, P0 ;  /* 0x0000008861567207 */ /* 0x000fc40000000000 */
[----:B------:R-:W-:Y:S01]  /*7820*/  SEL R92, R105, R144, P0 ;  /* 0x00000090695c7207 */ /* 0x000fe20000000000 */
[----:B------:R-:W-:Y:S01]  /*7830*/  SHFL.IDX PT, R69, R124, R29, 0x1c1f ;  /* 0x001c1f1d7c457589 */ /* 0x000fe200000e0000 */
[----:B------:R-:W-:Y:S02]  /*7840*/  SEL R132, R75, R82, P0 ;  /* 0x000000524b847207 */ /* 0x000fe40000000000 */
[----:B------:R-:W-:Y:S01]  /*7850*/  SEL R140, R91, R98, P0 ;  /* 0x000000625b8c7207 */ /* 0x000fe20000000000 */
[----:B------:R-:W-:Y:S01]  /*7860*/  SHFL.IDX PT, R126, R126, R203, 0x1c1f ;  /* 0x001c1fcb7e7e7589 */ /* 0x000fe200000e0000 */
[----:B------:R-:W-:Y:S02]  /*7870*/  SEL R106, R106, R99, P0 ;  /* 0x000000636a6a7207 */ /* 0x000fe40000000000 */
[----:B------:R-:W-:Y:S01]  /*7880*/  SEL R148, R107, R114, P0 ;  /* 0x000000726b947207 */ /* 0x000fe20000000000 */
[----:B------:R-:W2:Y:S01]  /*7890*/  SHFL.IDX PT, R72, R72, R29, 0x1c1f ;  /* 0x001c1f1d48487589 */ /* 0x000ea200000e0000 */
[----:B------:R-:W-:-:S02]  /*78a0*/  SEL R122, R122, R115, P0 ;  /* 0x000000737a7a7207 */ /* 0x000fc40000000000 */
[----:B------:R-:W-:Y:S01]  /*78b0*/  SEL R130, R130, R121, P0 ;  /* 0x0000007982827207 */ /* 0x000fe20000000000 */
[----:B------:R-:W2:Y:S01]  /*78c0*/  SHFL.IDX PT, R71, R74, R29, 0x1c1f ;  /* 0x001c1f1d4a477589 */ /* 0x000ea200000e0000 */
[----:B------:R-:W-:Y:S02]  /*78d0*/  SEL R138, R138, R123, P0 ;  /* 0x0000007b8a8a7207 */ /* 0x000fe40000000000 */
[----:B------:R-:W-:Y:S02]  /*78e0*/  SEL R206, R129, R146, P0 ;  /* 0x0000009281ce7207 */ /* 0x000fe40000000000 */
[----:B------:R-:W-:Y:S02]  /*78f0*/  SEL R80, R80, R41, P0 ;  /* 0x0000002950507207 */ /* 0x000fe40000000000 */
[----:B------:R-:W-:Y:S02]  /*7900*/  SEL R120, R120, R81, P0 ;  /* 0x0000005178787207 */ /* 0x000fe40000000000 */
[----:B------:R-:W-:-:S02]  /*7910*/  SEL R128, R128, R89, P0 ;  /* 0x0000005980807207 */ /* 0x000fc40000000000 */
[----:B------:R-:W-:Y:S02]  /*7920*/  SEL R136, R136, R97, P0 ;  /* 0x0000006188887207 */ /* 0x000fe40000000000 */
[----:B------:R-:W-:Y:S02]  /*7930*/  SEL R144, R144, R105, P0 ;  /* 0x0000006990907207 */ /* 0x000fe40000000000 */
[----:B------:R-:W-:Y:S02]  /*7940*/  SEL R82, R82, R75, P0 ;  /* 0x0000004b52527207 */ /* 0x000fe40000000000 */
[----:B------:R-:W-:Y:S02]  /*7950*/  SEL R98, R98, R91, P0 ;  /* 0x0000005b62627207 */ /* 0x000fe40000000000 */
[----:B------:R-:W-:Y:S02]  /*7960*/  SEL R114, R114, R107, P0 ;  /* 0x0000006b72727207 */ /* 0x000fe40000000000 */
[----:B------:R-:W-:Y:S01]  /*7970*/  SEL R146, R146, R129, P0 ;  /* 0x0000008192927207 */ /* 0x000fe20000000000 */
[----:B0-----:R-:W-:Y:S01]  /*7980*/  IMAD R58, R85, R58, UR41 ;  /* 0x00000029553a7e24 */ /* 0x001fe2000f8e023a */
[----:B------:R-:W-:-:S02]  /*7990*/  SEL R32, R26, R25, P0 ;  /* 0x000000191a207207 */ /* 0x000fc40000000000 */
[----:B------:R-:W-:Y:S01]  /*79a0*/  SEL R34, R25, R26, P0 ;  /* 0x0000001a19227207 */ /* 0x000fe20000000000 */
[----:B------:R-:W-:Y:S01]  /*79b0*/  SHFL.IDX PT, R59, R80, R29, 0x1c1f ;  /* 0x001c1f1d503b7589 */ /* 0x000fe200000e0000 */
[----:B------:R-:W-:Y:S02]  /*79c0*/  SEL R33, R94, R35, P0 ;  /* 0x000000235e217207 */ /* 0x000fe40000000000 */
[----:B------:R-:W-:Y:S01]  /*79d0*/  SEL R24, R28, R27, P0 ;  /* 0x0000001b1c187207 */ /* 0x000fe20000000000 */
[----:B------:R-:W-:Y:S01]  /*79e0*/  SHFL.IDX PT, R88, R88, R29, 0x1c1f ;  /* 0x001c1f1d58587589 */ /* 0x000fe200000e0000 */
[----:B------:R-:W-:Y:S02]  /*79f0*/  SEL R26, R27, R28, P0 ;  /* 0x0000001c1b1a7207 */ /* 0x000fe40000000000 */
[----:B------:R-:W-:Y:S01]  /*7a00*/  MOV R200, R200 ;  /* 0x000000c800c87202 */ /* 0x000fe20000000f00 */
[----:B------:R-:W-:Y:S01]  /*7a10*/  SHFL.IDX PT, R96, R96, R29, 0x1c1f ;  /* 0x001c1f1d60607589 */ /* 0x000fe200000e0000 */
[----:B------:R-:W-:Y:S01]  /*7a20*/  SEL R35, R35, R94, P0 ;  /* 0x0000005e23237207 */ /* 0x000fe20000000000 */
[----:B------:R-:W-:Y:S01]  /*7a30*/  BAR.SYNC.DEFER_BLOCKING 0x1, 0x100 ;  /* 0x0044000000007b1d */ /* 0x000fe20000010000 */
[----:B---3--:R-:W-:-:S02]  /*7a40*/  SEL R28, R36, R31, P0 ;  /* 0x0000001f241c7207 */ /* 0x008fc40000000000 */
[----:B------:R-:W-:Y:S02]  /*7a50*/  SEL R30, R31, R36, P0 ;  /* 0x000000241f1e7207 */ /* 0x000fe40000000000 */
[----:B----4-:R-:W-:Y:S01]  /*7a60*/  SEL R31, R63, R102, P0 ;  /* 0x000000663f1f7207 */ /* 0x010fe20000000000 */
[----:B------:R-:W-:Y:S04]  /*7a70*/  SHFL.IDX PT, R61, R104, R29, 0x1c1f ;  /* 0x001c1f1d683d7589 */ /* 0x000fe800000e0000 */
        /* <DEDUP_REMOVED lines=13> */
[----:B------:R0:W-:Y:S01]  /*7b50*/  SHFL.IDX PT, R81, R146, R29, 0x1c1f ;  /* 0x001c1f1d92517589 */ /* 0x0001e200000e0000 */
[----:B------:R-:W-:-:S03]  /*7b60*/  UIMAD UR7, UR12, UR10, URZ ;  /* 0x0000000a0c0772a4 */ /* 0x000fc6000f8e023f */
[----:B------:R3:W-:Y:S01]  /*7b70*/  STSM.16.M88.4 [R200], R32 ;  /* 0x00000020c8007844 */ /* 0x0007e20000000200 */
[----:B0-----:R-:W-:Y:S01]  /*7b80*/  SEL R29, R102, R63, P0 ;  /* 0x0000003f661d7207 */ /* 0x001fe20000000000 */
[----:B------:R-:W-:Y:S02]  /*7b90*/  IMAD R63, R58, 0x80, R219 ;  /* 0x000000803a3f7824 */ /* 0x000fe400078e02db */
[----:B------:R-:W0:Y:S01]  /*7ba0*/  SHFL.IDX PT, R62, R62, R203, 0x1c1f ;  /* 0x001c1fcb3e3e7589 */ /* 0x000e2200000e0000 */
[----:B------:R-:W-:Y:S01]  /*7bb0*/  MOV R176, R176 ;  /* 0x000000b000b07202 */ /* 0x000fe20000000f00 */
[----:B------:R-:W-:Y:S02]  /*7bc0*/  UIMAD.WIDE.U32 UR8, UR5, UR10, URZ ;  /* 0x0000000a050872a5 */ /* 0x000fe4000f8e003f */
[----:B------:R-:W4:Y:S01]  /*7bd0*/  SHFL.IDX PT, R132, R132, R203, 0x1c1f ;  /* 0x001c1fcb84847589 */ /* 0x000f2200000e0000 */
[----:B-1----:R-:W-:Y:S01]  /*7be0*/  SEL R25, R100, R39, P0 ;  /* 0x0000002764197207 */ /* 0x002fe20000000000 */
[----:B---3--:R-:W-:-:S02]  /*7bf0*/  @P3 IMAD.HI.U32 R32, R63, R68, RZ ;  /* 0x000000443f203227 */ /* 0x008fc400078e00ff */
[----:B------:R-:W-:Y:S01]  /*7c00*/  SHFL.IDX PT, R40, R40, R203, 0x1c1f ;  /* 0x001c1fcb28287589 */ /* 0x000fe200000e0000 */
[----:B------:R-:W-:Y:S01]  /*7c10*/  SEL R27, R39, R100, P0 ;  /* 0x00000064271b7207 */ /* 0x000fe20000000000 */
[----:B------:R-:W-:Y:S01]  /*7c20*/  UIMAD UR7, UR5, UR11, UR7 ;  /* 0x0000000b050772a4 */ /* 0x000fe2000f8e0207 */
[----:B------:R-:W-:Y:S01]  /*7c30*/  SEL R36, R37, R54, P0 ;  /* 0x0000003625247207 */ /* 0x000fe20000000000 */
[----:B------:R-:W1:Y:S01]  /*7c40*/  SHFL.IDX PT, R134, R134, R203, 0x1c1f ;  /* 0x001c1fcb86867589 */ /* 0x000e6200000e0000 */
[----:B------:R-:W-:Y:S01]  /*7c50*/  SEL R38, R54, R37, P0 ;  /* 0x0000002536267207 */ /* 0x000fe20000000000 */
[----:B------:R-:W-:Y:S02]  /*7c60*/  IMAD.MOV.U32 R54, RZ, RZ, R63 ;  /* 0x000000ffff367224 */ /* 0x000fe400078e003f */
[----:B------:R-:W3:Y:S01]  /*7c70*/  SHFL.IDX PT, R45, R70, R203, 0x1c1f ;  /* 0x001c1fcb462d7589 */ /* 0x000ee200000e0000 */
[----:B------:R-:W-:Y:S01]  /*7c80*/  MOV R188, R188 ;  /* 0x000000bc00bc7202 */ /* 0x000fe20000000f00 */
[----:B------:R-:W-:-:S02]  /*7c90*/  ULDC.64 UR10, c[0x0][0xb98] ;  /* 0x0002e600000a7ab9 */ /* 0x000fc40000000a00 */
[----:B------:R-:W3:Y:S01]  /*7ca0*/  SHFL.IDX PT, R140, R140, R203, 0x1c1f ;  /* 0x001c1fcb8c8c7589 */ /* 0x000ee200000e0000 */
[----:B------:R-:W-:Y:S01]  /*7cb0*/  @P3 SHF.R.U32.HI R54, RZ, R83, R32 ;  /* 0x00000053ff363219 */ /* 0x000fe20000011620 */
[----:B------:R-:W-:Y:S01]  /*7cc0*/  UIADD3 UR9, UR9, UR7, URZ ;  /* 0x0000000709097290 */ /* 0x000fe2000fffe03f */
[----:B------:R-:W-:Y:S01]  /*7cd0*/  SEL R37, R110, R65, P0 ;  /* 0x000000416e257207 */ /* 0x000fe20000000000 */
[----:B------:R-:W3:Y:S01]  /*7ce0*/  SHFL.IDX PT, R47, R142, R203, 0x1c1f ;  /* 0x001c1fcb8e2f7589 */ /* 0x000ee200000e0000 */
[----:B------:R-:W-:Y:S01]  /*7cf0*/  UIMAD UR7, UR4, UR10, URZ ;  /* 0x0000000a040772a4 */ /* 0x000fe2000f8e023f */
[----:B------:R-:W-:Y:S02]  /*7d00*/  SEL R39, R65, R110, P0 ;  /* 0x0000006e41277207 */ /* 0x000fe40000000000 */
[----:B------:R0:W-:Y:S01]  /*7d10*/  STSM.16.M88.4 [R176], R24 ;  /* 0x00000018b0007844 */ /* 0x0001e20000000200 */
[----:B------:R-:W-:Y:S01]  /*7d20*/  MOV R190, R190 ;  /* 0x000000be00be7202 */ /* 0x000fe20000000f00 */
[----:B------:R-:W-:Y:S01]  /*7d30*/  UIMAD UR7, UR39, UR11, UR7 ;  /* 0x0000000b270772a4 */ /* 0x000fe2000f8e0207 */
[----:B------:R-:W-:Y:S01]  /*7d40*/  MOV R192, R192 ;  /* 0x000000c000c07202 */ /* 0x000fe20000000f00 */
[----:B------:R4:W-:Y:S01]  /*7d50*/  STSM.16.M88.4 [R188], R28 ;  /* 0x0000001cbc007844 */ /* 0x0009e20000000200 */
[----:B------:R-:W-:Y:S01]  /*7d60*/  MOV R182, R182 ;  /* 0x000000b600b67202 */ /* 0x000fe20000000f00 */
[----:B------:R-:W-:Y:S01]  /*7d70*/  UIMAD.WIDE.U32 UR8, UR39, UR10, UR8 ;  /* 0x0000000a270872a5 */ /* 0x000fe2000f8e0008 */
[----:B--2---:R-:W-:-:S02]  /*7d80*/  SEL R32, R57, R72, P0 ;  /* 0x0000004839207207 */ /* 0x004fc40000000000 */
[----:B------:R-:W-:Y:S02]  /*7d90*/  SEL R34, R72, R57, P0 ;  /* 0x0000003948227207 */ /* 0x000fe40000000000 */
[----:B------:R-:W-:Y:S02]  /*7da0*/  SEL R33, R126, R71, P0 ;  /* 0x000000477e217207 */ /* 0x000fe40000000000 */
[----:B------:R-:W-:Y:S02]  /*7db0*/  SEL R35, R71, R126, P0 ;  /* 0x0000007e47237207 */ /* 0x000fe40000000000 */
[----:B0-----:R-:W-:Y:S02]  /*7dc0*/  SEL R24, R53, R60, P0 ;  /* 0x0000003c35187207 */ /* 0x001fe40000000000 */
[----:B------:R-:W-:Y:S01]  /*7dd0*/  SEL R26, R60, R53, P0 ;  /* 0x000000353c1a7207 */ /* 0x000fe20000000000 */
[----:B------:R-:W-:Y:S01]  /*7de0*/  IMAD.MOV R53, RZ, RZ, -R54 ;  /* 0x000000ffff357224 */ /* 0x000fe200078e0a36 */
[----:B------:R-:W-:-:S02]  /*7df0*/  SEL R25, R66, R67, P0 ;  /* 0x0000004342197207 */ /* 0x000fc40000000000 */
[----:B------:R-:W-:Y:S02]  /*7e00*/  SEL R27, R67, R66, P0 ;  /* 0x00000042431b7207 */ /* 0x000fe40000000000 */
[----:B----4-:R-:W-:Y:S02]  /*7e10*/  SEL R28, R55, R64, P0 ;  /* 0x00000040371c7207 */ /* 0x010fe40000000000 */
[----:B------:R-:W-:Y:S02]  /*7e20*/  SEL R30, R64, R55, P0 ;  /* 0x00000037401e7207 */ /* 0x000fe40000000000 */
[----:B------:R-:W-:Y:S02]  /*7e30*/  SEL R29, R118, R69, P0 ;  /* 0x00000045761d7207 */ /* 0x000fe40000000000 */
[----:B------:R-:W-:Y:S01]  /*7e40*/  SEL R31, R69, R118, P0 ;  /* 0x00000076451f7207 */ /* 0x000fe20000000000 */
[----:B------:R-:W0:Y:S01]  /*7e50*/  SHFL.IDX PT, R15, R76, R203, 0x1c1f ;  /* 0x001c1fcb4c0f7589 */ /* 0x000e2200000e0000 */
[----:B------:R-:W-:Y:S01]  /*7e60*/  IMAD R53, R56, R53, R63 ;  /* 0x0000003538357224 */ /* 0x000fe200078e023f */
[----:B------:R-:W-:-:S02]  /*7e70*/  ULDC.64 UR10, c[0x0][0xb88] ;  /* 0x0002e200000a7ab9 */ /* 0x000fc40000000a00 */
[----:B------:R-:W2:Y:S04]  /*7e80*/  SHFL.IDX PT, R44, R148, R203, 0x1c1f ;  /* 0x001c1fcb942c7589 */ /* 0x000ea800000e0000 */
[----:B------:R-:W4:Y:S04]  /*7e90*/  SHFL.IDX PT, R41, R150, R203, 0x1c1f ;  /* 0x001c1fcb96297589 */ /* 0x000f2800000e0000 */
[----:B------:R1:W-:Y:S01]  /*7ea0*/  STSM.16.M88.4 [R14], R36 ;  /* 0x000000240e007844 */ /* 0x0003e20000000200 */
[----:B------:R-:W-:-:S03]  /*7eb0*/  IMAD.X R153, RZ, RZ, R195, P1 ;  /* 0x000000ffff997224 */ /* 0x000fc600008e06c3 */
[----:B------:R-:W4:Y:S04]  /*7ec0*/  SHFL.IDX PT, R9, R78, R203, 0x1c1f ;  /* 0x001c1fcb4e097589 */ /* 0x000f2800000e0000 */
[----:B------:R-:W4:Y:S04]  /*7ed0*/  SHFL.IDX PT, R42, R84, R203, 0x1c1f ;  /* 0x001c1fcb542a7589 */ /* 0x000f2800000e0000 */
[----:B------:R-:W4:Y:S04]  /*7ee0*/  SHFL.IDX PT, R43, R202, R203, 0x1c1f ;  /* 0x001c1fcbca2b7589 */ /* 0x000f2800000e0000 */
[----:B------:R-:W-:Y:S01]  /*7ef0*/  STSM.16.M88.4 [R190], R24 ;  /* 0x00000018be007844 */ /* 0x000fe20000000200 */
[----:B-1----:R-:W-:-:S03]  /*7f00*/  SHF.R.S32.HI R14, RZ, 0x1f, R53 ;  /* 0x0000001fff0e7819 */ /* 0x002fc60000011435 */
[----:B------:R-:W-:Y:S04]  /*7f10*/  STSM.16.M88.4 [R192], R28 ;  /* 0x0000001cc0007844 */ /* 0x000fe80000000200 */
[----:B------:R-:W1:Y:S04]  /*7f20*/  SHFL.IDX PT, R7, R86, R203, 0x1c1f ;  /* 0x001c1fcb56077589 */ /* 0x000e6800000e0000 */
[----:B------:R-:W1:Y:S04]  /*7f30*/  SHFL.IDX PT, R11, R204, R203, 0x1c1f ;  /* 0x001c1fcbcc0b7589 */ /* 0x000e6800000e0000 */
[----:B------:R3:W-:Y:S04]  /*7f40*/  STSM.16.M88.4 [R182], R32 ;  /* 0x00000020b6007844 */ /* 0x0007e80000000200 */
[----:B------:R-:W-:Y:S04]  /*7f50*/  SHFL.IDX PT, R5, R92, R203, 0x1c1f ;  /* 0x001c1fcb5c057589 */ /* 0x000fe800000e0000 */
[----:B------:R-:W1:Y:S01]  /*7f60*/  SHFL.IDX PT, R50, R206, R203, 0x1c1f ;  /* 0x001c1fcbce327589 */ /* 0x000e6200000e0000 */
[----:B------:R-:W-:Y:S01]  /*7f70*/  LOP3.LUT R166, R167, 0x380, RZ, 0xc0, !PT ;  /* 0x00000380a7a67812 */ /* 0x000fe200078ec0ff */
[----:B------:R-:W-:-:S02]  /*7f80*/  IMAD R14, R14, UR10, RZ ;  /* 0x0000000a0e0e7c24 */ /* 0x000fc4000f8e02ff */
[----:B---3--:R-:W-:Y:S01]  /*7f90*/  IMAD.U32 R33, RZ, RZ, UR7 ;  /* 0x00000007ff217e24 */ /* 0x008fe2000f8e00ff */
[----:B------:R-:W-:Y:S01]  /*7fa0*/  SHF.R.S32.HI R32, RZ, 0x1f, R54 ;  /* 0x0000001fff207819 */ /* 0x000fe20000011436 */
[----:B------:R-:W-:Y:S01]  /*7fb0*/  ULDC UR7, c[0x0][0xa88] ;  /* 0x0002a20000077ab9 */ /* 0x000fe20000000800 */
[----:B------:R-:W-:Y:S02]  /*7fc0*/  IADD3 R54, P1, R54, UR8, RZ ;  /* 0x0000000836367c10 */ /* 0x000fe4000ff3e0ff */
[----:B------:R-:W-:Y:S02]  /*7fd0*/  MOV R186, R186 ;  /* 0x000000ba00ba7202 */ /* 0x000fe40000000f00 */
[----:B------:R-:W-:Y:S02]  /*7fe0*/  IADD3.X R55, R32, UR9, R33, P1, !PT ;  /* 0x0000000920377c10 */ /* 0x000fe40008ffe421 */
[----:B------:R-:W-:Y:S02]  /*7ff0*/  SEL R36, R62, R59, P0 ;  /* 0x0000003b3e247207 */ /* 0x000fe40000000000 */
[----:B------:R-:W-:-:S02]  /*8000*/  SEL R38, R59, R62, P0 ;  /* 0x0000003e3b267207 */ /* 0x000fc40000000000 */
[----:B------:R-:W-:Y:S02]  /*8010*/  SEL R37, R132, R73, P0 ;  /* 0x0000004984257207 */ /* 0x000fe40000000000 */
[----:B------:R-:W-:Y:S02]  /*8020*/  SEL R39, R73, R132, P0 ;  /* 0x0000008449277207 */ /* 0x000fe40000000000 */
[----:B------:R-:W-:Y:S02]  /*8030*/  MOV R184, R184 ;  /* 0x000000b800b87202 */ /* 0x000fe40000000f00 */
[----:B------:R-:W-:Y:S02]  /*8040*/  SEL R24, R49, R88, P0 ;  /* 0x0000005831187207 */ /* 0x000fe40000000000 */
[----:B------:R-:W-:Y:S02]  /*8050*/  SEL R26, R88, R49, P0 ;  /* 0x00000031581a7207 */ /* 0x000fe40000000000 */
[----:B------:R-:W-:-:S02]  /*8060*/  SEL R25, R134, R75, P0 ;  /* 0x0000004b86197207 */ /* 0x000fc40000000000 */
[----:B------:R-:W-:Y:S02]  /*8070*/  SEL R27, R75, R134, P0 ;  /* 0x000000864b1b7207 */ /* 0x000fe40000000000 */
[----:B------:R-:W-:Y:S02]  /*8080*/  SEL R32, R40, R61, P0 ;  /* 0x0000003d28207207 */ /* 0x000fe40000000000 */
[----:B------:R-:W-:Y:S01]  /*8090*/  SEL R34, R61, R40, P0 ;  /* 0x000000283d227207 */ /* 0x000fe20000000000 */
[----:B------:R-:W-:Y:S01]  /*80a0*/  IMAD R40, R58, 0x80, R217 ;  /* 0x000000803a287824 */ /* 0x000fe200078e02d9 */
[----:B------:R-:W-:Y:S01]  /*80b0*/  SHF.R.U64 R166, R166, 0x3, RZ ;  /* 0x00000003a6a67819 */ /* 0x000fe200000012ff */
[----:B------:R-:W-:Y:S01]  /*80c0*/  IMAD.WIDE.U32 R54, R53, UR10, R54 ;  /* 0x0000000a35367c25 */ /* 0x000fe2000f8e0036 */
[----:B------:R-:W-:Y:S02]  /*80d0*/  MOV R162, R162 ;  /* 0x000000a200a27202 */ /* 0x000fe40000000f00 */
[----:B------:R-:W-:-:S02]  /*80e0*/  SEL R28, R45, R96, P0 ;  /* 0x000000602d1c7207 */ /* 0x000fc40000000000 */
[----:B------:R-:W-:Y:S01]  /*80f0*/  SEL R30, R96, R45, P0 ;  /* 0x0000002d601e7207 */ /* 0x000fe20000000000 */
[----:B------:R-:W-:Y:S01]  /*8100*/  IMAD R45, R53, UR11, R14 ;  /* 0x0000000b352d7c24 */ /* 0x000fe2000f8e020e */
[----:B------:R-:W-:Y:S02]  /*8110*/  SEL R29, R140, R77, P0 ;  /* 0x0000004d8c1d7207 */ /* 0x000fe40000000000 */
[----:B------:R-:W-:Y:S01]  /*8120*/  SEL R31, R77, R140, P0 ;  /* 0x0000008c4d1f7207 */ /* 0x000fe20000000000 */
[----:B------:R-:W-:Y:S01]  /*8130*/  STSM.16.M88.4 [R186], R36 ;  /* 0x00000024ba007844 */ /* 0x000fe20000000200 */
[----:B------:R-:W-:Y:S01]  /*8140*/  IMAD R57, R56, UR7, RZ ;  /* 0x0000000738397c24 */ /* 0x000fe2000f8e02ff */
[----:B------:R-:W-:Y:S01]  /*8150*/  LOP3.LUT R166, R166, R167, RZ, 0x3c, !PT ;  /* 0x000000a7a6a67212 */ /* 0x000fe200078e3cff */
[----:B------:R-:W-:Y:S01]  /*8160*/  ULDC.64 UR8, c[0x0][0xb50] ;  /* 0x0002d40000087ab9 */ /* 0x000fe20000000a00 */
[----:B------:R3:W-:Y:S01]  /*8170*/  STSM.16.M88.4 [R184], R24 ;  /* 0x00000018b8007844 */ /* 0x0007e20000000200 */
[----:B------:R-:W-:Y:S01]  /*8180*/  LOP3.LUT P1, RZ, R23, 0x3, RZ, 0xc0, !PT ;  /* 0x0000000317ff7812 */ /* 0x000fe2000782c0ff */
[----:B------:R-:W-:Y:S01]  /*8190*/  VIADD R14, R40, 0x8 ;  /* 0x00000008280e7836 */ /* 0x000fe20000000000 */
[----:B------:R-:W-:Y:S01]  /*81a0*/  MOV R178, R178 ;  /* 0x000000b200b27202 */ /* 0x000fe20000000f00 */
[--C-:B------:R-:W-:Y:S01]  /*81b0*/  IMAD.X R167, RZ, RZ, R195.reuse, P4 ;  /* 0x000000ffffa77224 */ /* 0x100fe200020e06c3 */
[----:B------:R0:W-:Y:S01]  /*81c0*/  STSM.16.M88.4 [R162], R28 ;  /* 0x0000001ca2007844 */ /* 0x0001e20000000200 */
[----:B------:R-:W-:Y:S01]  /*81d0*/  SEL R33, R47, R106, P0 ;  /* 0x0000006a2f217207 */ /* 0x000fe20000000000 */
[----:B------:R-:W-:Y:S01]  /*81e0*/  IMAD.X R197, RZ, RZ, R195, P2 ;  /* 0x000000ffffc57224 */ /* 0x000fe200010e06c3 */
[----:B------:R-:W-:Y:S01]  /*81f0*/  SEL R35, R106, R47, P0 ;  /* 0x0000002f6a237207 */ /* 0x000fe20000000000 */
[----:B------:R-:W1:Y:S01]  /*8200*/  @P3 LDC R59, c[0x0][0xbf0] ;  /* 0x0002fc00ff3b3b82 */ /* 0x000e620000000800 */
[-C--:B------:R-:W-:Y:S01]  /*8210*/  ISETP.GE.OR P2, PT, R40, R57.reuse, P1 ;  /* 0x000000392800720c */ /* 0x080fe20000f46670 */
[----:B------:R-:W-:Y:S01]  /*8220*/  ULDC.64 UR10, c[0x0][0xae8] ;  /* 0x0002ba00000a7ab9 */ /* 0x000fe20000000a00 */
[----:B------:R-:W-:Y:S01]  /*8230*/  ISETP.GE.OR P1, PT, R14, R57, P1 ;  /* 0x000000390e00720c */ /* 0x000fe20000f26670 */
[----:B---3--:R-:W-:Y:S01]  /*8240*/  IMAD.IADD R25, R55, 0x1, R45 ;  /* 0x0000000137197824 */ /* 0x008fe200078e022d */
[----:B------:R4:W-:Y:S01]  /*8250*/  STSM.16.M88.4 [R178], R32 ;  /* 0x00000020b2007844 */ /* 0x0009e20000000200 */
[----:B0-----:R-:W-:-:S02]  /*8260*/  LEA R28, P4, R54, UR8, 0x2 ;  /* 0x00000008361c7c11 */ /* 0x001fc4000f8810ff */
[----:B------:R-:W-:Y:S02]  /*8270*/  MOV R180, R180 ;  /* 0x000000b400b47202 */ /* 0x000fe40000000f00 */
[----:B------:R-:W-:Y:S02]  /*8280*/  LEA.HI.X R14, R54, UR9, R25, 0x2, P4 ;  /* 0x00000009360e7c11 */ /* 0x000fe4000a0f1419 */
[----:B------:R-:W-:Y:S02]  /*8290*/  SEL R24, R15, R112, P0 ;  /* 0x000000700f187207 */ /* 0x000fe40000000000 */
[----:B------:R-:W-:Y:S02]  /*82a0*/  SEL R26, R112, R15, P0 ;  /* 0x0000000f701a7207 */ /* 0x000fe40000000000 */
[----:B--2---:R-:W-:Y:S02]  /*82b0*/  SEL R25, R44, R79, P0 ;  /* 0x0000004f2c197207 */ /* 0x004fe40000000000 */
[----:B------:R-:W-:-:S02]  /*82c0*/  SEL R27, R79, R44, P0 ;  /* 0x0000002c4f1b7207 */ /* 0x000fc40000000000 */
[----:B----4-:R-:W-:Y:S02]  /*82d0*/  SEL R33, R41, R122, P0 ;  /* 0x0000007a29217207 */ /* 0x010fe40000000000 */
[----:B------:R-:W-:Y:S02]  /*82e0*/  SEL R35, R122, R41, P0 ;  /* 0x000000297a237207 */ /* 0x000fe40000000000 */
[----:B------:R-:W-:Y:S02]  /*82f0*/  SEL R32, R9, R52, P0 ;  /* 0x0000003409207207 */ /* 0x000fe40000000000 */
[----:B------:R-:W-:Y:S02]  /*8300*/  SEL R34, R52, R9, P0 ;  /* 0x0000000934227207 */ /* 0x000fe40000000000 */
[----:B------:R-:W-:Y:S02]  /*8310*/  SEL R40, R42, R51, P0 ;  /* 0x000000332a287207 */ /* 0x000fe40000000000 */
[----:B------:R-:W-:Y:S01]  /*8320*/  SEL R41, R43, R130, P0 ;  /* 0x000000822b297207 */ /* 0x000fe20000000000 */
[----:B------:R-:W-:Y:S01]  /*8330*/  SHFL.IDX PT, R54, R28, RZ, 0x1c1f ;  /* 0x001c1fff1c367589 */ /* 0x000fe200000e0000 */
[----:B------:R-:W-:-:S02]  /*8340*/  SEL R42, R51, R42, P0 ;  /* 0x0000002a332a7207 */ /* 0x000fc40000000000 */
[----:B------:R-:W-:Y:S01]  /*8350*/  SEL R43, R130, R43, P0 ;  /* 0x0000002b822b7207 */ /* 0x000fe20000000000 */
[----:B------:R0:W-:Y:S01]  /*8360*/  SHFL.IDX PT, R64, R28, 0x1, 0x1c1f ;  /* 0x003c1f001c407f89 */ /* 0x0001e200000e0000 */
[----:B-1----:R-:W-:Y:S02]  /*8370*/  SEL R60, R7, R48, P0 ;  /* 0x00000030073c7207 */ /* 0x002fe40000000000 */
[----:B------:R-:W-:Y:S02]  /*8380*/  SEL R62, R48, R7, P0 ;  /* 0x00000007303e7207 */ /* 0x000fe40000000000 */
[----:B------:R-:W-:Y:S02]  /*8390*/  SEL R61, R11, R138, P0 ;  /* 0x0000008a0b3d7207 */ /* 0x000fe40000000000 */
[----:B------:R-:W-:Y:S01]  /*83a0*/  SEL R63, R138, R11, P0 ;  /* 0x0000000b8a3f7207 */ /* 0x000fe20000000000 */
[----:B------:R-:W-:Y:S01]  /*83b0*/  STSM.16.M88.4 [R180], R24 ;  /* 0x00000018b4007844 */ /* 0x000fe20000000200 */
[----:B------:R-:W-:-:S02]  /*83c0*/  SEL R29, R50, R81, P0 ;  /* 0x00000051321d7207 */ /* 0x000fc40000000000 */
[----:B------:R-:W-:Y:S02]  /*83d0*/  SEL R31, R81, R50, P0 ;  /* 0x00000032511f7207 */ /* 0x000fe40000000000 */
[----:B0-----:R-:W-:Y:S02]  /*83e0*/  SEL R28, R5, R46, P0 ;  /* 0x0000002e051c7207 */ /* 0x001fe40000000000 */
[----:B------:R-:W-:Y:S01]  /*83f0*/  SEL R30, R46, R5, P0 ;  /* 0x000000052e1e7207 */ /* 0x000fe20000000000 */
[----:B------:R-:W-:Y:S04]  /*8400*/  STSM.16.M88.4 [R6], R32 ;  /* 0x0000002006007844 */ /* 0x000fe80000000200 */
[----:B------:R-:W-:Y:S04]  /*8410*/  STSM.16.M88.4 [R10], R40 ;  /* 0x000000280a007844 */ /* 0x000fe80000000200 */
[----:B------:R-:W-:Y:S04]  /*8420*/  STSM.16.M88.4 [R8], R60 ;  /* 0x0000003c08007844 */ /* 0x000fe80000000200 */
[----:B------:R-:W-:Y:S04]  /*8430*/  STSM.16.M88.4 [R4], R28 ;  /* 0x0000001c04007844 */ /* 0x000fe80000000200 */
[----:B------:R-:W0:Y:S01]  /*8440*/  SHFL.IDX PT, R55, R14, RZ, 0x1c1f ;  /* 0x001c1fff0e377589 */ /* 0x000e2200000e0000 */
[----:B------:R-:W-:Y:S06]  /*8450*/  BAR.SYNC.DEFER_BLOCKING 0x1, 0x100 ;  /* 0x0044000000007b1d */ /* 0x000fec0000010000 */
[----:B------:R-:W1:Y:S01]  /*8460*/  SHFL.IDX PT, R65, R14, 0x1, 0x1c1f ;  /* 0x003c1f000e417f89 */ /* 0x000e6200000e0000 */
[----:B------:R-:W-:-:S03]  /*8470*/  UIMAD UR7, UR12, UR10, URZ ;  /* 0x0000000a0c0772a4 */ /* 0x000fc6000f8e023f */
[----:B0-----:R-:W-:Y:S04]  /*8480*/  @!P2 ST.E desc[UR50][R54.64], R0 ;  /* 0x000000003600a985 */ /* 0x001fe8000c101932 */
[----:B-1----:R0:W-:Y:S04]  /*8490*/  @!P1 ST.E desc[UR50][R64.64], R3 ;  /* 0x0000000340009985 */ /* 0x0021e8000c101932 */
[----:B------:R1:W5:Y:S01]  /*84a0*/  LD.E.128 R36, desc[UR50][R20.64] ;  /* 0x0000003214247980 */ /* 0x000362000c101d00 */
[----:B------:R-:W-:Y:S01]  /*84b0*/  UIMAD.WIDE.U32 UR8, UR5, UR10, URZ ;  /* 0x0000000a050872a5 */ /* 0x000fe2000f8e003f */
[----:B------:R-:W-:-:S02]  /*84c0*/  LOP3.LUT R198, R199, 0x380, RZ, 0xc0, !PT ;  /* 0x00000380c7c67812 */ /* 0x000fc400078ec0ff */
[----:B------:R-:W-:Y:S01]  /*84d0*/  LOP3.LUT R196, R196, R159, RZ, 0x3c, !PT ;  /* 0x0000009fc4c47212 */ /* 0x000fe200078e3cff */
[----:B------:R-:W5:Y:S01]  /*84e0*/  LD.E.128 R12, desc[UR50][R12.64] ;  /* 0x000000320c0c7980 */ /* 0x000f62000c101d00 */
[----:B0-----:R-:W-:-:S03]  /*84f0*/  IMAD R3, R19, 0x20, R22 ;  /* 0x0000002013037824 */ /* 0x001fc600078e0216 */
[----:B------:R0:W5:Y:S01]  /*8500*/  LD.E.128 R24, desc[UR50][R154.64] ;  /* 0x000000329a187980 */ /* 0x000162000c101d00 */
[----:B-1----:R-:W1:Y:S01]  /*8510*/  @P3 LDC R21, c[0x0][0xbec] ;  /* 0x0002fb00ff153b82 */ /* 0x002e620000000800 */
[----:B------:R-:W-:Y:S01]  /*8520*/  UIMAD UR5, UR5, UR11, UR7 ;  /* 0x0000000b050572a4 */ /* 0x000fe2000f8e0207 */
[----:B------:R-:W-:Y:S01]  /*8530*/  SHF.R.U64 R198, R198, 0x3, RZ ;  /* 0x00000003c6c67819 */ /* 0x000fe200000012ff */
[----:B------:R-:W-:Y:S01]  /*8540*/  IMAD.X R159, RZ, RZ, R195, P6 ;  /* 0x000000ffff9f7224 */ /* 0x000fe200030e06c3 */
[----:B------:R-:W-:Y:S01]  /*8550*/  ULDC.64 UR10, c[0x0][0xaf0] ;  /* 0x0002bc00000a7ab9 */ /* 0x000fe20000000a00 */
[----:B------:R-:W-:Y:S01]  /*8560*/  IMAD R72, R58, 0x80, R3 ;  /* 0x000000803a487824 */ /* 0x000fe200078e0203 */
[----:B------:R-:W-:Y:S01]  /*8570*/  UIMAD UR4, UR4, UR10, URZ ;  /* 0x0000000a040472a4 */ /* 0x000fe2000f8e023f */
[----:B------:R0:W5:Y:S01]  /*8580*/  LD.E.128 R44, desc[UR50][R156.64] ;  /* 0x000000329c2c7980 */ /* 0x000162000c101d00 */
[----:B------:R-:W-:Y:S02]  /*8590*/  UIADD3 UR5, UR9, UR5, URZ ;  /* 0x0000000509057290 */ /* 0x000fe4000fffe03f */
[----:B------:R-:W-:Y:S01]  /*85a0*/  UIMAD UR7, UR39, UR11, UR4 ;  /* 0x0000000b270772a4 */ /* 0x000fe2000f8e0204 */
[----:B------:R-:W-:Y:S01]  /*85b0*/  IMAD.MOV.U32 R3, RZ, RZ, R72 ;  /* 0x000000ffff037224 */ /* 0x000fe200078e0048 */
[----:B------:R-:W-:Y:S01]  /*85c0*/  LOP3.LUT R198, R198, R199, RZ, 0x3c, !PT ;  /* 0x000000c7c6c67212 */ /* 0x000fe200078e3cff */
[----:B------:R-:W-:Y:S01]  /*85d0*/  UMOV UR4, UR8 ;  /* 0x0000000800047c82 */ /* 0x000fe20008000000 */
[----:B------:R-:W5:Y:S01]  /*85e0*/  LD.E.128 R160, desc[UR50][R160.64] ;  /* 0x00000032a0a07980 */ /* 0x000f62000c101d00 */
[----:B------:R-:W-:-:S03]  /*85f0*/  UIMAD.WIDE.U32 UR4, UR39, UR10, UR4 ;  /* 0x0000000a270472a5 */ /* 0x000fc6000f8e0004 */
[----:B------:R0:W5:Y:S04]  /*8600*/  LD.E.128 R8, desc[UR50][R164.64] ;  /* 0x00000032a4087980 */ /* 0x000168000c101d00 */
[----:B------:R0:W5:Y:S01]  /*8610*/  LD.E.128 R4, desc[UR50][R168.64] ;  /* 0x00000032a8047980 */ /* 0x000162000c101d00 */
[----:B-1----:R-:W-:Y:S01]  /*8620*/  @P3 IMAD.HI.U32 R0, R72, R21, RZ ;  /* 0x0000001548003227 */ /* 0x002fe200078e00ff */
[----:B------:R-:W-:Y:S02]  /*8630*/  UIADD3 UR7, UR5, UR7, URZ ;  /* 0x0000000705077290 */ /* 0x000fe4000fffe03f */
[----:B------:R0:W5:Y:S01]  /*8640*/  LD.E.128 R60, desc[UR50][R170.64] ;  /* 0x00000032aa3c7980 */ /* 0x000162000c101d00 */
[----:B------:R-:W-:Y:S01]  /*8650*/  ULDC.64 UR8, c[0x0][0xad8] ;  /* 0x0002b60000087ab9 */ /* 0x000fe20000000a00 */
[----:B------:R-:W-:Y:S01]  /*8660*/  IMAD.X R199, RZ, RZ, R195, P5 ;  /* 0x000000ffffc77224 */ /* 0x000fe200028e06c3 */
[----:B------:R-:W-:Y:S01]  /*8670*/  @P3 SHF.R.U32.HI R3, RZ, R59, R0 ;  /* 0x0000003bff033219 */ /* 0x000fe20000011600 */
[----:B------:R-:W-:Y:S01]  /*8680*/  IMAD.U32 R20, RZ, RZ, UR4 ;  /* 0x00000004ff147e24 */ /* 0x000fe2000f8e00ff */
[----:B------:R-:W5:Y:S01]  /*8690*/  LD.E.128 R192, desc[UR50][R194.64] ;  /* 0x00000032c2c07980 */ /* 0x000f62000c101d00 */
[----:B------:R-:W-:Y:S01]  /*86a0*/  IMAD R78, R58, 0x80, R22 ;  /* 0x000000803a4e7824 */ /* 0x000fe200078e0216 */
[--C-:B------:R-:W-:Y:S01]  /*86b0*/  SHF.R.S32.HI R0, RZ, 0x1f, R3.reuse ;  /* 0x0000001fff007819 */ /* 0x100fe20000011403 */
[----:B------:R-:W-:Y:S01]  /*86c0*/  IMAD.U32 R21, RZ, RZ, UR5 ;  /* 0x00000005ff157e24 */ /* 0x000fe2000f8e00ff */
[----:B------:R-:W-:Y:S01]  /*86d0*/  ULDC.64 UR4, c[0x0][0xae0] ;  /* 0x0002b80000047ab9 */ /* 0x000fe20000000a00 */
[----:B------:R-:W-:Y:S01]  /*86e0*/  IMAD.U32 R21, RZ, RZ, UR7 ;  /* 0x00000007ff157e24 */ /* 0x000fe2000f8e00ff */
[----:B------:R0:W5:Y:S01]  /*86f0*/  LD.E.128 R48, desc[UR50][R174.64] ;  /* 0x00000032ae307980 */ /* 0x000162000c101d00 */
[----:B------:R-:W-:Y:S01]  /*8700*/  IMAD R0, R0, UR4, RZ ;  /* 0x0000000400007c24 */ /* 0x000fe2000f8e02ff */
[----:B------:R-:W-:Y:S01]  /*8710*/  UIADD3 UR6, UR6, 0x38820, URZ ;  /* 0x0003882006067890 */ /* 0x000fe2000fffe03f */
[----:B------:R-:W-:Y:S01]  /*8720*/  IMAD.MOV R73, RZ, RZ, -R3 ;  /* 0x000000ffff497224 */ /* 0x000fe200078e0a03 */
[----:B------:R0:W5:Y:S01]  /*8730*/  LD.E.128 R32, desc[UR50][R152.64] ;  /* 0x0000003298207980 */ /* 0x000162000c101d00 */
[C---:B------:R-:W-:Y:S01]  /*8740*/  IMAD R59, R3.reuse, UR5, R0 ;  /* 0x00000005033b7c24 */ /* 0x040fe2000f8e0200 */
[----:B------:R-:W-:Y:S01]  /*8750*/  UIADD3 UR36, UR36, 0x1, URZ ;  /* 0x0000000124247890 */ /* 0x000fe2000fffe03f */
[----:B------:R-:W-:Y:S01]  /*8760*/  IMAD.WIDE.U32 R20, R3, UR4, R20 ;  /* 0x0000000403147c25 */ /* 0x000fe2000f8e0014 */
[----:B------:R0:W5:Y:S01]  /*8770*/  LD.E.128 R28, desc[UR50][R158.64] ;  /* 0x000000329e1c7980 */ /* 0x000162000c101d00 */
[----:B------:R-:W-:-:S02]  /*8780*/  ULDC.64 UR10, c[0x0][0xa80] ;  /* 0x0002a000000a7ab9 */ /* 0x000fc40000000a00 */
[----:B------:R-:W-:Y:S01]  /*8790*/  IMAD R3, R56, R73, R72 ;  /* 0x0000004938037224 */ /* 0x000fe200078e0248 */
[----:B------:R0:W5:Y:S04]  /*87a0*/  LD.E.128 R68, desc[UR50][R166.64] ;  /* 0x00000032a6447980 */ /* 0x000168000c101d00 */
[----:B------:R0:W5:Y:S01]  /*87b0*/  LD.E.128 R64, desc[UR50][R172.64] ;  /* 0x00000032ac407980 */ /* 0x000162000c101d00 */
[----:B------:R-:W-:-:S03]  /*87c0*/  SHF.R.S32.HI R0, RZ, 0x1f, R3 ;  /* 0x0000001fff007819 */ /* 0x000fc60000011403 */
[----:B------:R0:W5:Y:S04]  /*87d0*/  LD.E.128 R52, desc[UR50][R196.64] ;  /* 0x00000032c4347980 */ /* 0x000168000c101d00 */
[----:B------:R0:W5:Y:S01]  /*87e0*/  LD.E.128 R40, desc[UR50][R198.64] ;  /* 0x00000032c6287980 */ /* 0x000162000c101d00 */
[----:B------:R-:W-:Y:S01]  /*87f0*/  @!PT LDS RZ, [RZ] ;  /* 0x00000000fffff984 */ /* 0x000fe20000000800 */
[----:B------:R-:W-:Y:S01]  /*8800*/  @!PT LDS RZ, [RZ] ;  /* 0x00000000fffff984 */ /* 0x000fe20000000800 */
[----:B------:R-:W-:Y:S01]  /*8810*/  @!PT LDS RZ, [RZ] ;  /* 0x00000000fffff984 */ /* 0x000fe20000000800 */
[----:B------:R-:W-:Y:S01]  /*8820*/  @!PT LDS RZ, [RZ] ;  /* 0x00000000fffff984 */ /* 0x000fe20000000800 */
[----:B------:R1:W-:Y:S06]  /*8830*/  MEMBAR.ALL.CTA ;  /* 0x0000000000007992 */ /* 0x0003ec0000008000 */
[----:B-1----:R-:W1:Y:S01]  /*8840*/  FENCE.VIEW.ASYNC.S ;  /* 0x00000000000073c6 */ /* 0x002e620000000000 */
[----:B------:R-:W-:-:S02]  /*8850*/  IMAD.IADD R21, R21, 0x1, R59 ;  /* 0x0000000115157824 */ /* 0x000fc400078e023b */
[----:B------:R-:W-:Y:S02]  /*8860*/  IMAD R56, R0, UR8, RZ ;  /* 0x0000000800387c24 */ /* 0x000fe4000f8e02ff */
[----:B------:R-:W-:Y:S01]  /*8870*/  IMAD.WIDE.U32 R20, R3, UR8, R20 ;  /* 0x0000000803147c25 */ /* 0x000fe2000f8e0014 */
[----:B------:R-:W-:-:S03]  /*8880*/  ISETP.GE.AND P2, PT, R78, R57, PT ;  /* 0x000000394e00720c */ /* 0x000fc60003f46270 */
[----:B------:R-:W-:Y:S01]  /*8890*/  IMAD R59, R3, UR9, R56 ;  /* 0x00000009033b7c24 */ /* 0x000fe2000f8e0238 */
[----:B------:R-:W-:Y:S01]  /*88a0*/  LEA R56, P3, R20, UR10, 0x1 ;  /* 0x0000000a14387c11 */ /* 0x000fe2000f8608ff */
[----:B------:R-:W-:Y:S02]  /*88b0*/  UPRMT UR6, URZ, 0x654, UR6 ;  /* 0x000006543f067896 */ /* 0x000fe40008000006 */
[----:B------:R-:W-:Y:S01]  /*88c0*/  IMAD.IADD R3, R21, 0x1, R59 ;  /* 0x0000000115037824 */ /* 0x000fe200078e023b */
[----:B------:R-:W-:Y:S01]  /*88d0*/  UISETP.NE.AND UP0, UPT, UR36, 0x2, UPT ;  /* 0x000000022400788c */ /* 0x000fe2000bf05270 */
[----:B------:R-:W-:-:S03]  /*88e0*/  VIADD R0, R78, 0x20 ;  /* 0x000000204e007836 */ /* 0x000fc60000000000 */
[----:B------:R-:W-:Y:S01]  /*88f0*/  LEA.HI.X R3, R20, UR11, R3, 0x1, P3 ;  /* 0x0000000b14037c11 */ /* 0x000fe200098f0c03 */
[----:B------:R-:W-:Y:S01]  /*8900*/  USEL UR5, URZ, 0x1, UP0 ;  /* 0x000000013f057887 */ /* 0x000fe20008000000 */
[-C--:B------:R-:W-:Y:S01]  /*8910*/  ISETP.GE.AND P1, PT, R0, R57.reuse, PT ;  /* 0x000000390000720c */ /* 0x080fe20003f26270 */
[----:B------:R-:W-:Y:S01]  /*8920*/  ULDC UR4, c[0x0][0xc] ;  /* 0x0000030000047ab9 */ /* 0x000fe20000000800 */
[----:B------:R-:W-:Y:S01]  /*8930*/  VIADD R0, R78, 0x40 ;  /* 0x000000404e007836 */ /* 0x000fe20000000000 */
[----:B------:R-:W-:Y:S01]  /*8940*/  UIADD3 UR41, UR4, UR41, URZ ;  /* 0x0000002904297290 */ /* 0x000fe2000fffe03f */
[----:B-1----:R0:W1:Y:S01]  /*8950*/  SHFL.IDX PT, R58, R56, RZ, 0x181f ;  /* 0x00181fff383a7589 */ /* 0x00206200000e0000 */
[----:B------:R-:W-:Y:S01]  /*8960*/  USEL UR36, UR36, URZ, UP0 ;  /* 0x0000003f24247287 */ /* 0x000fe20008000000 */
[----:B------:R-:W-:Y:S01]  /*8970*/  SYNCS.ARRIVE.TRANS64.RED.A1T0 RZ, [UR6], RZ ;  /* 0x000000ffffff79a7 */ /* 0x000fe20008100406 */
[----:B------:R-:W-:Y:S01]  /*8980*/  ULOP3.LUT UR42, UR42, UR5, URZ, 0x3c, !UPT ;  /* 0x000000052a2a7292 */ /* 0x000fe2000f8e3c3f */
[----:B------:R0:W2:Y:S01]  /*8990*/  SHFL.IDX PT, R59, R3, RZ, 0x181f ;  /* 0x00181fff033b7589 */ /* 0x0000a200000e0000 */
[----:B------:R-:W-:Y:S01]  /*89a0*/  BSSY B0, `(.L_x_31) ;  /* 0x0000013000007945 */ /* 0x000fe20003800000 */
[----:B------:R-:W-:-:S03]  /*89b0*/  ISETP.GE.AND P0, PT, R0, R57, PT ;  /* 0x000000390000720c */ /* 0x000fc60003f06270 */
[----:B------:R-:W-:Y:S10]  /*89c0*/  @P2 BRA `(.L_x_32) ;  /* 0x0000000000402947 */ /* 0x000ff40003800000 */
[----:B------:R-:W-:Y:S02]  /*89d0*/  ULDC UR4, c[0x0][0xac8] ;  /* 0x0002b20000047ab9 */ /* 0x000fe40000000800 */
[----:B------:R-:W-:Y:S02]  /*89e0*/  ISETP.GE.AND P4, PT, R18, UR4, PT ;  /* 0x0000000412007c0c */ /* 0x000fe4000bf86270 */
[----:B------:R-:W-:Y:S02]  /*89f0*/  ISETP.GE.AND P3, PT, R17, UR4, PT ;  /* 0x0000000411007c0c */ /* 0x000fe4000bf66270 */
[----:B------:R-:W-:Y:S02]  /*8a00*/  ISETP.GE.AND P2, PT, R16, UR4, PT ;  /* 0x0000000410007c0c */ /* 0x000fe4000bf46270 */
[----:B------:R-:W-:-:S07]  /*8a10*/  ISETP.GE.AND P5, PT, R2, UR4, PT ;  /* 0x0000000402007c0c */ /* 0x000fce000bfa6270 */
[----:B-1----:R-:W-:-:S04]  /*8a20*/  @!P4 LEA R72, P6, R18, R58, 0x1 ;  /* 0x0000003a1248c211 */ /* 0x002fc800078c08ff */
[----:B--2---:R-:W-:Y:S02]  /*8a30*/  @!P4 LEA.HI.X R73, R18, R59, R223, 0x1, P6 ;  /* 0x0000003b1249c211 */ /* 0x004fe400030f0cdf */
[----:B------:R-:W-:Y:S01]  /*8a40*/  @!P3 LEA R74, P6, R17, R58, 0x1 ;  /* 0x0000003a114ab211 */ /* 0x000fe200078c08ff */
[----:B------:R-:W-:-:S03]  /*8a50*/  @!P5 IMAD.WIDE R20, R2, 0x2, R58 ;  /* 0x000000020214d825 */ /* 0x000fc600078e023a */
[-C--:B------:R-:W-:Y:S02]  /*8a60*/  @!P3 LEA.HI.X R75, R17, R59.reuse, R222, 0x1, P6 ;  /* 0x0000003b114bb211 */ /* 0x080fe400030f0cde */
[C---:B------:R-:W-:Y:S01]  /*8a70*/  @!P2 LEA R76, P6, R16.reuse, R58, 0x1 ;  /* 0x0000003a104ca211 */ /* 0x040fe200078c08ff */
[----:B-----5:R3:W-:Y:S03]  /*8a80*/  @!P5 ST.E.128 desc[UR50][R20.64], R192 ;  /* 0x000000c01400d985 */ /* 0x0207e6000c101d32 */
[----:B------:R-:W-:Y:S01]  /*8a90*/  @!P2 LEA.HI.X R77, R16, R59, R221, 0x1, P6 ;  /* 0x0000003b104da211 */ /* 0x000fe200030f0cdd */
[----:B------:R3:W-:Y:S04]  /*8aa0*/  @!P4 ST.E.128 desc[UR50][R72.64], R44 ;  /* 0x0000002c4800c985 */ /* 0x0007e8000c101d32 */
[----:B------:R3:W-:Y:S04]  /*8ab0*/  @!P3 ST.E.128 desc[UR50][R74.64], R60 ;  /* 0x0000003c4a00b985 */ /* 0x0007e8000c101d32 */
[----:B------:R3:W-:Y:S02]  /*8ac0*/  @!P2 ST.E.128 desc[UR50][R76.64], R68 ;  /* 0x000000444c00a985 */ /* 0x0007e4000c101d32 */
.L_x_32:
[----:B------:R-:W-:Y:S05]  /*8ad0*/  BSYNC B0 ;  /* 0x0000000000007941 */ /* 0x000fea0003800000 */
.L_x_31:
[----:B---3-5:R3:W4:Y:S01]  /*8ae0*/  SHFL.IDX PT, R45, R3, 0x1, 0x181f ;  /* 0x00381f00032d7f89 */ /* 0x02872200000e0000 */
[----:B------:R-:W-:Y:S03]  /*8af0*/  BSSY B0, `(.L_x_33) ;  /* 0x0000013000007945 */ /* 0x000fe60003800000 */
[----:B------:R3:W0:Y:S01]  /*8b00*/  SHFL.IDX PT, R44, R56, 0x1, 0x181f ;  /* 0x00381f00382c7f89 */ /* 0x00062200000e0000 */
[----:B------:R-:W-:Y:S05]  /*8b10*/  @P1 BRA `(.L_x_34) ;  /* 0x0000000000401947 */ /* 0x000fea0003800000 */
[----:B------:R-:W-:Y:S02]  /*8b20*/  ULDC UR4, c[0x0][0xac8] ;  /* 0x0002b20000047ab9 */ /* 0x000fe40000000800 */
[----:B------:R-:W-:Y:S02]  /*8b30*/  ISETP.GE.AND P3, PT, R18, UR4, PT ;  /* 0x0000000412007c0c */ /* 0x000fe4000bf66270 */
[----:B------:R-:W-:Y:S02]  /*8b40*/  ISETP.GE.AND P2, PT, R17, UR4, PT ;  /* 0x0000000411007c0c */ /* 0x000fe4000bf46270 */
[----:B------:R-:W-:Y:S02]  /*8b50*/  ISETP.GE.AND P1, PT, R16, UR4, PT ;  /* 0x0000000410007c0c */ /* 0x000fe4000bf26270 */
[----:B------:R-:W-:-:S07]  /*8b60*/  ISETP.GE.AND P4, PT, R2, UR4, PT ;  /* 0x0000000402007c0c */ /* 0x000fce000bf86270 */
[CC--:B0-----:R-:W-:Y:S02]  /*8b70*/  @!P3 LEA R46, P6, R18.reuse, R44.reuse, 0x1 ;  /* 0x0000002c122eb211 */ /* 0x0c1fe400078c08ff */
[CC--:B-1----:R-:W-:Y:S02]  /*8b80*/  @!P2 LEA R58, P5, R17.reuse, R44.reuse, 0x1 ;  /* 0x0000002c113aa211 */ /* 0x0c2fe400078a08ff */
[-C--:B----4-:R-:W-:Y:S02]  /*8b90*/  @!P3 LEA.HI.X R47, R18, R45.reuse, R223, 0x1, P6 ;  /* 0x0000002d122fb211 */ /* 0x090fe400030f0cdf */
[----:B------:R-:W-:Y:S01]  /*8ba0*/  @!P1 LEA R60, P6, R16, R44, 0x1 ;  /* 0x0000002c103c9211 */ /* 0x000fe200078c08ff */
[----:B------:R-:W-:Y:S01]  /*8bb0*/  @!P4 IMAD.WIDE R20, R2, 0x2, R44 ;  /* 0x000000020214c825 */ /* 0x000fe200078e022c */
[-C--:B--2---:R-:W-:Y:S02]  /*8bc0*/  @!P2 LEA.HI.X R59, R17, R45.reuse, R222, 0x1, P5 ;  /* 0x0000002d113ba211 */ /* 0x084fe400028f0cde */
[----:B------:R-:W-:-:S02]  /*8bd0*/  @!P1 LEA.HI.X R61, R16, R45, R221, 0x1, P6 ;  /* 0x0000002d103d9211 */ /* 0x000fc400030f0cdd */
[----:B------:R0:W-:Y:S04]  /*8be0*/  @!P4 ST.E.128 desc[UR50][R20.64], R12 ;  /* 0x0000000c1400c985 */ /* 0x0001e8000c101d32 */
[----:B------:R0:W-:Y:S04]  /*8bf0*/  @!P3 ST.E.128 desc[UR50][R46.64], R160 ;  /* 0x000000a02e00b985 */ /* 0x0001e8000c101d32 */
[----:B------:R0:W-:Y:S04]  /*8c00*/  @!P2 ST.E.128 desc[UR50][R58.64], R48 ;  /* 0x000000303a00a985 */ /* 0x0001e8000c101d32 */
[----:B------:R0:W-:Y:S02]  /*8c10*/  @!P1 ST.E.128 desc[UR50][R60.64], R64 ;  /* 0x000000403c009985 */ /* 0x0001e4000c101d32 */
.L_x_34:
[----:B------:R-:W-:Y:S05]  /*8c20*/  BSYNC B0 ;  /* 0x0000000000007941 */ /* 0x000fea0003800000 */
.L_x_33:
[----:B0-----:R0:W0:Y:S01]  /*8c30*/  SHFL.IDX PT, R15, R3, 0x2, 0x181f ;  /* 0x00581f00030f7f89 */ /* 0x00102200000e0000 */
        /* <DEDUP_REMOVED lines=8> */
[-C--:B0-----:R-:W-:Y:S02]  /*8cc0*/  @!P4 LEA R20, P0, R18, R14.reuse, 0x1 ;  /* 0x0000000e1214c211 */ /* 0x081fe400078008ff */
[CC--:B------:R-:W-:Y:S02]  /*8cd0*/  @!P5 LEA R44, P1, R17.reuse, R14.reuse, 0x1 ;  /* 0x0000000e112cd211 */ /* 0x0c0fe400078208ff */
[----:B------:R-:W-:Y:S02]  /*8ce0*/  @!P6 LEA R46, P2, R16, R14, 0x1 ;  /* 0x0000000e102ee211 */ /* 0x000fe400078408ff */
[----:B------:R-:W-:Y:S01]  /*8cf0*/  @!P3 IMAD.WIDE R12, R2, 0x2, R14 ;  /* 0x00000002020cb825 */ /* 0x000fe200078e020e */
[-C--:B------:R-:W-:Y:S02]  /*8d00*/  @!P4 LEA.HI.X R21, R18, R15.reuse, R223, 0x1, P0 ;  /* 0x0000000f1215c211 */ /* 0x080fe400000f0cdf */
[-C--:B----4-:R-:W-:Y:S02]  /*8d10*/  @!P5 LEA.HI.X R45, R17, R15.reuse, R222, 0x1, P1 ;  /* 0x0000000f112dd211 */ /* 0x090fe400008f0cde */
[----:B------:R-:W-:Y:S01]  /*8d20*/  @!P6 LEA.HI.X R47, R16, R15, R221, 0x1, P2 ;  /* 0x0000000f102fe211 */ /* 0x000fe200010f0cdd */
[----:B------:R0:W-:Y:S04]  /*8d30*/  @!P3 ST.E.128 desc[UR50][R12.64], R36 ;  /* 0x000000240c00b985 */ /* 0x0001e8000c101d32 */
[----:B------:R0:W-:Y:S04]  /*8d40*/  @!P4 ST.E.128 desc[UR50][R20.64], R8 ;  /* 0x000000081400c985 */ /* 0x0001e8000c101d32 */
[----:B------:R0:W-:Y:S04]  /*8d50*/  @!P5 ST.E.128 desc[UR50][R44.64], R32 ;  /* 0x000000202c00d985 */ /* 0x0001e8000c101d32 */
[----:B------:R0:W-:Y:S02]  /*8d60*/  @!P6 ST.E.128 desc[UR50][R46.64], R52 ;  /* 0x000000342e00e985 */ /* 0x0001e4000c101d32 */
.L_x_36:
[----:B------:R-:W-:Y:S05]  /*8d70*/  BSYNC B0 ;  /* 0x0000000000007941 */ /* 0x000fea0003800000 */
.L_x_35:
[----:B------:R-:W-:Y:S01]  /*8d80*/  VIADD R0, R78, 0x60 ;  /* 0x000000604e007836 */ /* 0x000fe20000000000 */
[----:B0-----:R0:W0:Y:S01]  /*8d90*/  SHFL.IDX PT, R11, R3, 0x3, 0x181f ;  /* 0x00781f00030b7f89 */ /* 0x00102200000e0000 */
[----:B------:R-:W-:Y:S01]  /*8da0*/  UIADD3 UR43, UR43, 0x1, URZ ;  /* 0x000000012b2b7890 */ /* 0x000fe2000fffe03f */
[----:B------:R-:W-:Y:S02]  /*8db0*/  BSSY B0, `(.L_x_37) ;  /* 0x0000014000007945 */ /* 0x000fe40003800000 */
[----:B------:R-:W-:Y:S01]  /*8dc0*/  ISETP.GE.AND P0, PT, R0, R57, PT ;  /* 0x000000390000720c */ /* 0x000fe20003f06270 */
[----:B------:R0:W0:-:S12]  /*8dd0*/  SHFL.IDX PT, R10, R56, 0x3, 0x181f ;  /* 0x00781f00380a7f89 */ /* 0x00001800000e0000 */
        /* <DEDUP_REMOVED lines=11> */
[-C--:B------:R-:W-:Y:S02]  /*8e90*/  @!P5 LEA.HI.X R15, R17, R11.reuse, R222, 0x1, P1 ;  /* 0x0000000b110fd211 */ /* 0x080fe400008f0cde */
[----:B------:R-:W-:Y:S01]  /*8ea0*/  @!P6 LEA.HI.X R21, R16, R11, R221, 0x1, P2 ;  /* 0x0000000b1015e211 */ /* 0x000fe200010f0cdd */
[----:B------:R0:W-:Y:S04]  /*8eb0*/  @!P3 ST.E.128 desc[UR50][R8.64], R24 ;  /* 0x000000180800b985 */ /* 0x0001e8000c101d32 */
[----:B------:R0:W-:Y:S04]  /*8ec0*/  @!P4 ST.E.128 desc[UR50][R12.64], R4 ;  /* 0x000000040c00c985 */ /* 0x0001e8000c101d32 */
[----:B------:R0:W-:Y:S04]  /*8ed0*/  @!P5 ST.E.128 desc[UR50][R14.64], R28 ;  /* 0x0000001c0e00d985 */ /* 0x0001e8000c101d32 */
[----:B------:R0:W-:Y:S02]  /*8ee0*/  @!P6 ST.E.128 desc[UR50][R20.64], R40 ;  /* 0x000000281400e985 */ /* 0x0001e4000c101d32 */
.L_x_38:
[----:B------:R-:W-:Y:S05]  /*8ef0*/  BSYNC B0 ;  /* 0x0000000000007941 */ /* 0x000fea0003800000 */
.L_x_37:
[----:B------:R-:W5:Y:S02]  /*8f00*/  LDC R0, c[0x0][0xc34] ;  /* 0x00030d00ff007b82 */ /* 0x000f640000000800 */
[----:B-----5:R-:W-:-:S13]  /*8f10*/  ISETP.LE.AND P0, PT, R0, UR41, PT ;  /* 0x0000002900007c0c */ /* 0x020fda000bf03270 */
[----:B------:R-:W-:Y:S05]  /*8f20*/  @!P0 BRA `(.L_x_39) ;  /* 0xffffff7c00788947 */ /* 0x000fea000383ffff */
[----:B------:R-:W-:Y:S05]  /*8f30*/  EXIT ;  /* 0x000000000000794d */ /* 0x000fea0003800000 */
.L_x_5:
[----:B------:R-:W-:-:S08]  /*8f40*/  NOP ;  /* 0x0000000000007918 */ /* 0x000fd00000000000 */
[----:B------:R-:W0:-:S00]  /*8f50*/  USETMAXREG.DEALLOC.CTAPOOL 0x28 ;  /* 0x00000028000079c8 */ /* 0x000e0000080e0500 */
[----:B------:R-:W1:Y:S01]  /*8f60*/  S2UR UR38, SR_CTAID.X ;  /* 0x00000000002679c3 */ /* 0x000e620000002500 */
[----:B------:R-:W-:Y:S01]  /*8f70*/  UMOV UR36, 0x1 ;  /* 0x0000000100247882 */ /* 0x000fe20000000000 */
[----:B0-----:R-:W-:Y:S02]  /*8f80*/  IMAD.MOV.U32 R29, RZ, RZ, 0x1 ;  /* 0x00000001ff1d7424 */ /* 0x001fe400078e00ff */
[----:B------:R-:W-:-:S04]  /*8f90*/  IMAD.MOV.U32 R25, RZ, RZ, RZ ;  /* 0x000000ffff197224 */ /* 0x000fc800078e00ff */
[----:B------:R-:W1:Y:S02]  /*8fa0*/  LDC R2, c[0x0][0xc34] ;  /* 0x00030d00ff027b82 */ /* 0x000e640000000800 */
[----:B-1----:R-:W-:-:S13]  /*8fb0*/  ISETP.LE.AND P0, PT, R2, UR38, PT ;  /* 0x0000002602007c0c */ /* 0x002fda000bf03270 */
[----:B------:R-:W-:Y:S05]  /*8fc0*/  @P0 BRA `(.L_x_40) ;  /* 0x0000004c00c00947 */ /* 0x000fea0003800000 */
[----:B------:R-:W-:Y:S01]  /*8fd0*/  ULDC.64 UR4, c[0x0][0x418] ;  /* 0x0001060000047ab9 */ /* 0x000fe20000000a00 */
[----:B------:R-:W0:Y:S01]  /*8fe0*/  S2R R4, SR_TID.X ;  /* 0x0000000000047919 */ /* 0x000e220000002100 */
[----:B------:R-:W-:Y:S01]  /*8ff0*/  UISETP.NE.U32.AND UP0, UPT, UR4, URZ, UPT ;  /* 0x0000003f0400728c */ /* 0x000fe2000bf05070 */
[----:B------:R-:W-:Y:S01]  /*9000*/  IMAD.MOV.U32 R36, RZ, RZ, 0x40 ;  /* 0x00000040ff247424 */ /* 0x000fe200078e00ff */
[----:B------:R-:W-:Y:S01]  /*9010*/  ULDC.64 UR6, c[0x0][0x2f0] ;  /* 0x0000bc0000067ab9 */ /* 0x000fe20000000a00 */
[----:B------:R-:W-:Y:S01]  /*9020*/  ULDC UR4, c[0x0][0x424] ;  /* 0x0001090000047ab9 */ /* 0x000fe20000000800 */
[----:B------:R-:W-:Y:S01]  /*9030*/  UISETP.NE.AND.EX UP0, UPT, UR5, URZ, UPT, UP0 ;  /* 0x0000003f0500728c */ /* 0x000fe2000bf05300 */
[----:B------:R-:W-:Y:S01]  /*9040*/  IMAD.MOV.U32 R37, RZ, RZ, 0x20 ;  /* 0x00000020ff257424 */ /* 0x000fe200078e00ff */
[----:B------:R-:W-:Y:S01]  /*9050*/  ULDC UR40, c[0x0][0x448] ;  /* 0x0001120000287ab9 */ /* 0x000fe20000000800 */
[----:B------:R-:W-:Y:S01]  /*9060*/  LOP3.LUT R17, R17, 0xf7ffffff, RZ, 0xc0, !PT ;  /* 0xf7ffffff11117812 */ /* 0x000fe200078ec0ff */
[----:B------:R-:W-:Y:S01]  /*9070*/  USEL UR4, UR4, 0x1, UP0 ;  /* 0x0000000104047887 */ /* 0x000fe20008000000 */
[----:B------:R-:W-:Y:S01]  /*9080*/  IMAD.MOV.U32 R29, RZ, RZ, 0x1 ;  /* 0x00000001ff1d7424 */ /* 0x000fe200078e00ff */
[----:B------:R-:W-:Y:S01]  /*9090*/  ULDC UR8, c[0x0][0x2b8] ;  /* 0x0000ae0000087ab9 */ /* 0x000fe20000000800 */
[----:B------:R-:W-:Y:S01]  /*90a0*/  UMOV UR41, 0x400 ;  /* 0x0000040000297882 */ /* 0x000fe20000000000 */
[----:B------:R-:W-:Y:S01]  /*90b0*/  UIMAD UR39, UR4, UR6, URZ ;  /* 0x00000006042772a4 */ /* 0x000fe2000f8e023f */
[----:B------:R-:W-:Y:S01]  /*90c0*/  IMAD.MOV.U32 R25, RZ, RZ, RZ ;  /* 0x000000ffff197224 */ /* 0x000fe200078e00ff */
[----:B------:R-:W-:-:S02]  /*90d0*/  ULEA UR41, UR45, UR41, 0x18 ;  /* 0x000000292d297291 */ /* 0x000fc4000f8ec03f */
[----:B------:R-:W-:Y:S01]  /*90e0*/  UIADD3 UR5, UR39, 0x7f, URZ ;  /* 0x0000007f27057890 */ /* 0x000fe2000fffe03f */
[----:B------:R-:W-:Y:S01]  /*90f0*/  ULDC UR4, c[0x0][0x288] ;  /* 0x0000a20000047ab9 */ /* 0x000fe20000000800 */
[----:B------:R-:W-:Y:S02]  /*9100*/  ULOP3.LUT UR46, UR37, 0x2, URZ, 0xfc, !UPT ;  /* 0x00000002252e7892 */ /* 0x000fe4000f8efc3f */
[----:B------:R-:W-:Y:S02]  /*9110*/  USHF.R.S32.HI UR6, URZ, 0x1f, UR5 ;  /* 0x0000001f3f067899 */ /* 0x000fe40008011405 */
[----:B------:R-:W-:Y:S02]  /*9120*/  UIMAD UR40, UR40, UR4, URZ ;  /* 0x00000004282872a4 */ /* 0x000fe4000f8e023f */
[----:B------:R-:W-:Y:S02]  /*9130*/  ULEA.HI UR6, UR6, UR5, URZ, 0x7 ;  /* 0x0000000506067291 */ /* 0x000fe4000f8f383f */
[----:B------:R-:W-:-:S02]  /*9140*/  ULOP3.LUT UR47, UR37, 0x1, URZ, 0xfc, !UPT ;  /* 0x00000001252f7892 */ /* 0x000fc4000f8efc3f */
[----:B------:R-:W-:Y:S01]  /*9150*/  ULOP3.LUT UR4, UR6, 0xffffff80, URZ, 0xc0, !UPT ;  /* 0xffffff8006047892 */ /* 0x000fe2000f8ec03f */
[C---:B0-----:R-:W-:Y:S01]  /*9160*/  LOP3.LUT R0, R4.reuse, 0x7f, RZ, 0xc0, !PT ;  /* 0x0000007f04007812 */ /* 0x041fe200078ec0ff */
[C---:B------:R-:W-:Y:S02]  /*9170*/  IMAD.SHL.U32 R5, R4.reuse, 0x10, RZ ;  /* 0x0000001004057824 */ /* 0x040fe400078e00ff */
[----:B------:R-:W-:Y:S01]  /*9180*/  UIADD3 UR4, UR4, -0x80, URZ ;  /* 0xffffff8004047890 */ /* 0x000fe2000fffe03f */
[C---:B------:R-:W-:Y:S01]  /*9190*/  R2P PR, R4.reuse, 0x6 ;  /* 0x0000000604007804 */ /* 0x040fe20000000000 */
[C---:B------:R-:W-:Y:S01]  /*91a0*/  IMAD.SHL.U32 R16, R4.reuse, 0x80, RZ ;  /* 0x0000008004107824 */ /* 0x040fe200078e00ff */
[--C-:B------:R-:W-:Y:S01]  /*91b0*/  SHF.R.U32.HI R2, RZ, 0x5, R0.reuse ;  /* 0x00000005ff027819 */ /* 0x100fe20000011600 */
[----:B------:R-:W-:Y:S01]  /*91c0*/  IMAD.SHL.U32 R9, R4, 0x2, RZ ;  /* 0x0000000204097824 */ /* 0x000fe200078e00ff */
[----:B------:R-:W-:Y:S01]  /*91d0*/  SHF.R.U32.HI R10, RZ, 0x3, R0 ;  /* 0x00000003ff0a7819 */ /* 0x000fe20000011600 */
[----:B------:R-:W-:Y:S01]  /*91e0*/  IMAD.U32 R0, RZ, RZ, UR4 ;  /* 0x00000004ff007e24 */ /* 0x000fe2000f8e00ff */
[----:B------:R-:W-:Y:S01]  /*91f0*/  LOP3.LUT R30, R5, 0x70, RZ, 0xc0, !PT ;  /* 0x00000070051e7812 */ /* 0x000fe200078ec0ff */
[----:B------:R-:W-:Y:S01]  /*9200*/  ULDC UR48, c[0x0][0xc] ;  /* 0x0000030000307ab9 */ /* 0x000fe20000000800 */
[----:B------:R-:W-:Y:S01]  /*9210*/  SEL R36, R36, 0xffffffc0, !P2 ;  /* 0xffffffc024247807 */ /* 0x000fe20005000000 */
[----:B------:R-:W-:Y:S01]  /*9220*/  UMOV UR36, URZ ;  /* 0x0000003f00247c82 */ /* 0x000fe20008000000 */
[----:B------:R-:W-:Y:S01]  /*9230*/  ISETP.GE.AND P0, PT, R30, UR7, PT ;  /* 0x000000071e007c0c */ /* 0x000fe2000bf06270 */
[----:B------:R-:W-:Y:S01]  /*9240*/  ULEA.HI.SX32 UR42, UR6, 0xfffffffe, 0x19 ;  /* 0xfffffffe062a7891 */ /* 0x000fe2000f8fca3f */
[----:B------:R-:W-:-:S02]  /*9250*/  IADD3 R0, -R10, UR39, -R0 ;  /* 0x000000270a007c10 */ /* 0x000fc4000fffe900 */
[----:B------:R-:W-:Y:S02]  /*9260*/  SEL R37, R37, 0xffffffe0, !P1 ;  /* 0xffffffe025257807 */ /* 0x000fe40004800000 */
[C---:B------:R-:W-:Y:S02]  /*9270*/  ISETP.LT.OR P2, PT, R0.reuse, 0x1, P0 ;  /* 0x000000010000780c */ /* 0x040fe40000741670 */
[C---:B------:R-:W-:Y:S02]  /*9280*/  ISETP.LT.OR P1, PT, R0.reuse, 0x11, P0 ;  /* 0x000000110000780c */ /* 0x040fe40000721670 */
[----:B------:R-:W-:Y:S02]  /*9290*/  ISETP.LT.OR P3, PT, R0, 0x21, P0 ;  /* 0x000000210000780c */ /* 0x000fe40000761670 */
[C---:B------:R-:W-:Y:S02]  /*92a0*/  LOP3.LUT R7, R16.reuse, 0x400, RZ, 0xc0, !PT ;  /* 0x0000040010077812 */ /* 0x040fe400078ec0ff */
[----:B------:R-:W-:-:S02]  /*92b0*/  LOP3.LUT R3, R16, 0x380, RZ, 0xc0, !PT ;  /* 0x0000038010037812 */ /* 0x000fc400078ec0ff */
[----:B------:R-:W-:Y:S01]  /*92c0*/  LOP3.LUT R6, R5, 0x3f0, RZ, 0xc0, !PT ;  /* 0x000003f005067812 */ /* 0x000fe200078ec0ff */
[C---:B------:R-:W-:Y:S01]  /*92d0*/  IMAD R7, R2.reuse, 0x800, R7 ;  /* 0x0000080002077824 */ /* 0x040fe200078e0207 */
[----:B------:R-:W-:Y:S01]  /*92e0*/  LOP3.LUT R4, R3, 0x10, R4, 0xf8, !PT ;  /* 0x0000001003047812 */ /* 0x000fe200078ef804 */
[----:B------:R-:W-:Y:S01]  /*92f0*/  IMAD R2, R2, 0x10, R3 ;  /* 0x0000001002027824 */ /* 0x000fe200078e0203 */
[----:B------:R-:W-:Y:S02]  /*9300*/  @P2 LOP3.LUT R17, R17, 0x8000000, RZ, 0xfc, !PT ;  /* 0x0800000011112812 */ /* 0x000fe400078efcff */
[----:B------:R-:W-:Y:S02]  /*9310*/  ISETP.LT.OR P2, PT, R0, 0x31, P0 ;  /* 0x000000310000780c */ /* 0x000fe40000741670 */
[----:B------:R-:W-:Y:S02]  /*9320*/  LOP3.LUT R17, R17, 0xfdffffff, RZ, 0xc0, !PT ;  /* 0xfdffffff11117812 */ /* 0x000fe400078ec0ff */
[----:B------:R-:W-:-:S02]  /*9330*/  LOP3.LUT R3, R2, 0x70, R5, 0x78, !PT ;  /* 0x0000007002037812 */ /* 0x000fc400078e7805 */
[----:B------:R-:W-:Y:S02]  /*9340*/  @P1 LOP3.LUT R17, R17, 0x2000000, RZ, 0xfc, !PT ;  /* 0x0200000011111812 */ /* 0x000fe400078efcff */
[----:B------:R-:W-:Y:S02]  /*9350*/  ISETP.LT.OR P1, PT, R0, 0x41, P0 ;  /* 0x000000410000780c */ /* 0x000fe40000721670 */
[----:B------:R-:W-:Y:S02]  /*9360*/  LOP3.LUT R17, R17, 0xff7fffff, RZ, 0xc0, !PT ;  /* 0xff7fffff11117812 */ /* 0x000fe400078ec0ff */
[----:B------:R-:W-:Y:S02]  /*9370*/  LOP3.LUT R2, R30, 0x80, RZ, 0xfc, !PT ;  /* 0x000000801e027812 */ /* 0x000fe400078efcff */
[----:B------:R-:W-:Y:S02]  /*9380*/  @P3 LOP3.LUT R17, R17, 0x800000, RZ, 0xfc, !PT ;  /* 0x0080000011113812 */ /* 0x000fe400078efcff */
[----:B------:R-:W-:-:S02]  /*9390*/  ISETP.LT.OR P3, PT, R0, 0x51, P0 ;  /* 0x000000510000780c */ /* 0x000fc40000761670 */
[----:B------:R-:W-:Y:S02]  /*93a0*/  LOP3.LUT R17, R17, 0xffdfffff, RZ, 0xc0, !PT ;  /* 0xffdfffff11117812 */ /* 0x000fe400078ec0ff */
[----:B------:R-:W-:Y:S02]  /*93b0*/  LOP3.LUT R4, R4, 0x70, R5, 0x78, !PT ;  /* 0x0000007004047812 */ /* 0x000fe400078e7805 */
[----:B------:R-:W-:Y:S02]  /*93c0*/  @P2 LOP3.LUT R17, R17, 0x200000, RZ, 0xfc, !PT ;  /* 0x0020000011112812 */ /* 0x000fe400078efcff */
[----:B------:R-:W-:Y:S01]  /*93d0*/  ISETP.LT.OR P2, PT, R0, 0x61, P0 ;  /* 0x000000610000780c */ /* 0x000fe20000741670 */
[----:B------:R-:W-:Y:S01]  /*93e0*/  IMAD.IADD R28, R7, 0x1, R4 ;  /* 0x00000001071c7824 */ /* 0x000fe200078e0204 */
[----:B------:R-:W-:Y:S01]  /*93f0*/  LOP3.LUT R17, R17, 0xfff7ffff, RZ, 0xc0, !PT ;  /* 0xfff7ffff11117812 */ /* 0x000fe200078ec0ff */
[----:B------:R-:W-:Y:S01]  /*9400*/  IMAD.IADD R4, R36, 0x1, R37 ;  /* 0x0000000124047824 */ /* 0x000fe200078e0225 */
[----:B------:R-:W-:-:S02]  /*9410*/  LOP3.LUT R6, R6, 0x70, R9, 0x78, !PT ;  /* 0x0000007006067812 */ /* 0x000fc400078e7809 */
[----:B------:R-:W-:Y:S02]  /*9420*/  @P1 LOP3.LUT R17, R17, 0x80000, RZ, 0xfc, !PT ;  /* 0x0008000011111812 */ /* 0x000fe400078efcff */
[----:B------:R-:W-:Y:S01]  /*9430*/  ISETP.LT.OR P1, PT, R0, 0x71, P0 ;  /* 0x000000710000780c */ /* 0x000fe20000721670 */
[----:B------:R0:W-:Y:S01]  /*9440*/  STL [R1], R4 ;  /* 0x0000000401007387 */ /* 0x0001e20000100800 */
[----:B------:R-:W-:Y:S02]  /*9450*/  LOP3.LUT R17, R17, 0xfffdffff, RZ, 0xc0, !PT ;  /* 0xfffdffff11117812 */ /* 0x000fe400078ec0ff */
[----:B------:R-:W-:Y:S02]  /*9460*/  ISETP.GE.AND P0, PT, R2, UR7, PT ;  /* 0x0000000702007c0c */ /* 0x000fe4000bf06270 */
[----:B------:R-:W-:Y:S02]  /*9470*/  @P3 LOP3.LUT R17, R17, 0x20000, RZ, 0xfc, !PT ;  /* 0x0002000011113812 */ /* 0x000fe400078efcff */
[----:B------:R-:W-:-:S02]  /*9480*/  ISETP.LT.OR P3, PT, R0, 0x21, P0 ;  /* 0x000000210000780c */ /* 0x000fc40000761670 */
[----:B------:R-:W-:Y:S02]  /*9490*/  LOP3.LUT R17, R17, 0xffff7fff, RZ, 0xc0, !PT ;  /* 0xffff7fff11117812 */ /* 0x000fe400078ec0ff */
[----:B------:R-:W-:Y:S02]  /*94a0*/  LOP3.LUT R16, R3, 0xc00, R16, 0xf8, !PT ;  /* 0x00000c0003107812 */ /* 0x000fe400078ef810 */
[----:B------:R-:W-:Y:S02]  /*94b0*/  @P2 LOP3.LUT R17, R17, 0x8000, RZ, 0xfc, !PT ;  /* 0x0000800011112812 */ /* 0x000fe400078efcff */
[----:B------:R-:W-:Y:S01]  /*94c0*/  ISETP.LT.OR P2, PT, R0, 0x1, P0 ;  /* 0x000000010000780c */ /* 0x000fe20000741670 */
[----:B0-----:R-:W-:Y:S01]  /*94d0*/  IMAD.IADD R4, R36, 0x1, R16 ;  /* 0x0000000124047824 */ /* 0x001fe200078e0210 */
[----:B------:R-:W-:Y:S02]  /*94e0*/  LOP3.LUT R17, R17, 0xdfffffff, RZ, 0xc0, !PT ;  /* 0xdfffffff11117812 */ /* 0x000fe400078ec0ff */
[----:B------:R-:W-:-:S02]  /*94f0*/  LOP3.LUT R33, R6, 0x400, R5, 0xf8, !PT ;  /* 0x0000040006217812 */ /* 0x000fc400078ef805 */
[----:B------:R-:W-:Y:S01]  /*9500*/  @P1 LOP3.LUT R17, R17, 0x20000000, RZ, 0xfc, !PT ;  /* 0x2000000011111812 */ /* 0x000fe200078efcff */
[----:B------:R0:W-:Y:S01]  /*9510*/  STL [R1+0x8], R4 ;  /* 0x0000080401007387 */ /* 0x0001e20000100800 */
[----:B------:R-:W-:Y:S01]  /*9520*/  ISETP.LT.OR P1, PT, R0, 0x11, P0 ;  /* 0x000000110000780c */ /* 0x000fe20000721670 */
[----:B------:R-:W-:Y:S01]  /*9530*/  VIADD R3, R33, UR41 ;  /* 0x0000002921037c36 */ /* 0x000fe20008000000 */
[----:B------:R-:W-:Y:S01]  /*9540*/  LOP3.LUT R17, R17, 0xfbffffff, RZ, 0xc0, !PT ;  /* 0xfbffffff11117812 */ /* 0x000fe200078ec0ff */
[----:B------:R0:W-:Y:S01]  /*9550*/  STL [R1+0x4], R0 ;  /* 0x0000040001007387 */ /* 0x0001e20000100800 */
[----:B------:R-:W-:Y:S02]  /*9560*/  LOP3.LUT R8, R10, 0x70, R5, 0xf8, !PT ;  /* 0x000000700a087812 */ /* 0x000fe400078ef805 */
[----:B------:R-:W-:Y:S02]  /*9570*/  @P2 LOP3.LUT R17, R17, 0x4000000, RZ, 0xfc, !PT ;  /* 0x0400000011112812 */ /* 0x000fe400078efcff */
[----:B------:R-:W-:-:S02]  /*9580*/  ISETP.LT.OR P2, PT, R0, 0x31, P0 ;  /* 0x000000310000780c */ /* 0x000fc40000741670 */
[----:B------:R-:W-:Y:S02]  /*9590*/  LOP3.LUT R17, R17, 0xfeffffff, RZ, 0xc0, !PT ;  /* 0xfeffffff11117812 */ /* 0x000fe400078ec0ff */
[----:B------:R-:W-:Y:S02]  /*95a0*/  LOP3.LUT R3, R8, UR4, RZ, 0xfc, !PT ;  /* 0x0000000408037c12 */ /* 0x000fe4000f8efcff */
[----:B------:R-:W-:Y:S02]  /*95b0*/  @P1 LOP3.LUT R17, R17, 0x1000000, RZ, 0xfc, !PT ;  /* 0x0100000011111812 */ /* 0x000fe400078efcff */
[----:B------:R-:W-:Y:S01]  /*95c0*/  ISETP.LT.OR P1, PT, R0, 0x41, P0 ;  /* 0x000000410000780c */ /* 0x000fe20000721670 */
[----:B------:R0:W-:Y:S01]  /*95d0*/  STL [R1+0xc], R3 ;  /* 0x00000c0301007387 */ /* 0x0001e20000100800 */
[----:B------:R-:W-:-:S04]  /*95e0*/  LOP3.LUT R17, R17, 0xffbfffff, RZ, 0xc0, !PT ;  /* 0xffbfffff11117812 */ /* 0x000fc800078ec0ff */
[----:B------:R-:W-:Y:S02]  /*95f0*/  @P3 LOP3.LUT R17, R17, 0x400000, RZ, 0xfc, !PT ;  /* 0x0040000011113812 */ /* 0x000fe400078efcff */
[----:B------:R-:W-:Y:S02]  /*9600*/  ISETP.LT.OR P3, PT, R0, 0x51, P0 ;  /* 0x000000510000780c */ /* 0x000fe40000761670 */
[----:B------:R-:W-:-:S04]  /*9610*/  LOP3.LUT R17, R17, 0xffefffff, RZ, 0xc0, !PT ;  /* 0xffefffff11117812 */ /* 0x000fc800078ec0ff */
[----:B------:R-:W-:Y:S02]  /*9620*/  @P2 LOP3.LUT R17, R17, 0x100000, RZ, 0xfc, !PT ;  /* 0x0010000011112812 */ /* 0x000fe400078efcff */
[----:B------:R-:W-:Y:S02]  /*9630*/  ISETP.LT.OR P2, PT, R0, 0x61, P0 ;  /* 0x000000610000780c */ /* 0x000fe40000741670 */
[----:B------:R-:W-:-:S04]  /*9640*/  LOP3.LUT R17, R17, 0xfffbffff, RZ, 0xc0, !PT ;  /* 0xfffbffff11117812 */ /* 0x000fc800078ec0ff */
[----:B------:R-:W-:Y:S02]  /*9650*/  @P1 LOP3.LUT R17, R17, 0x40000, RZ, 0xfc, !PT ;  /* 0x0004000011111812 */ /* 0x000fe400078efcff */
[----:B------:R-:W-:Y:S02]  /*9660*/  ISETP.LT.OR P1, PT, R0, 0x71, P0 ;  /* 0x000000710000780c */ /* 0x000fe40000721670 */
[----:B------:R-:W-:Y:S02]  /*9670*/  LOP3.LUT R17, R17, 0xfffeffff, RZ, 0xc0, !PT ;  /* 0xfffeffff11117812 */ /* 0x000fe400078ec0ff */
[----:B------:R-:W-:Y:S02]  /*9680*/  ISETP.GE.AND P0, PT, R2, UR7, PT ;  /* 0x0000000702007c0c */ /* 0x000fe4000bf06270 */
[----:B------:R-:W-:-:S04]  /*9690*/  @P3 LOP3.LUT R17, R17, 0x10000, RZ, 0xfc, !PT ;  /* 0x0001000011113812 */ /* 0x000fc800078efcff */
[----:B------:R-:W-:-:S04]  /*96a0*/  LOP3.LUT R17, R17, 0xffffbfff, RZ, 0xc0, !PT ;  /* 0xffffbfff11117812 */ /* 0x000fc800078ec0ff */
[----:B------:R-:W-:Y:S02]  /*96b0*/  @P2 LOP3.LUT R17, R17, 0x4000, RZ, 0xfc, !PT ;  /* 0x0000400011112812 */ /* 0x000fe400078efcff */
[----:B------:R-:W-:Y:S02]  /*96c0*/  ISETP.GE.AND P2, PT, R0, 0x11, PT ;  /* 0x000000110000780c */ /* 0x000fe40003f46270 */
[----:B------:R-:W-:-:S04]  /*96d0*/  LOP3.LUT R17, R17, 0xfffffffe, RZ, 0xc0, !PT ;  /* 0xfffffffe11117812 */ /* 0x000fc800078ec0ff */
[----:B------:R-:W-:-:S04]  /*96e0*/  LOP3.LUT R17, R17, 0xefffffff, RZ, 0xc0, !PT ;  /* 0xefffffff11117812 */ /* 0x000fc800078ec0ff */
[----:B------:R-:W-:Y:S02]  /*96f0*/  @P1 LOP3.LUT R17, R17, 0x10000000, RZ, 0xfc, !PT ;  /* 0x1000000011111812 */ /* 0x000fe400078efcff */
[----:B------:R-:W-:Y:S02]  /*9700*/  ISETP.GE.AND P1, PT, R2, UR8, PT ;  /* 0x0000000802007c0c */ /* 0x000fe4000bf26270 */
[----:B------:R-:W-:Y:S02]  /*9710*/  @P0 LOP3.LUT R17, R17, 0x1, RZ, 0xfc, !PT ;  /* 0x0000000111110812 */ /* 0x000fe400078efcff */
[----:B------:R-:W-:Y:S02]  /*9720*/  ISETP.GE.AND P0, PT, R0, 0x1, PT ;  /* 0x000000010000780c */ /* 0x000fe40003f06270 */
[----:B------:R-:W-:-:S07]  /*9730*/  LOP3.LUT R17, R17, 0xfffff7ff, RZ, 0xc0, !PT ;  /* 0xfffff7ff11117812 */ /* 0x000fce00078ec0ff */
[----:B------:R-:W-:Y:S02]  /*9740*/  @P1 LOP3.LUT R17, R17, 0x800, RZ, 0xfc, !PT ;  /* 0x0000080011111812 */ /* 0x000fe400078efcff */
[----:B------:R-:W-:Y:S02]  /*9750*/  ISETP.GE.AND P1, PT, R0, 0x21, PT ;  /* 0x000000210000780c */ /* 0x000fe40003f26270 */
[----:B------:R-:W-:-:S04]  /*9760*/  LOP3.LUT R17, R17, 0xfffffbff, RZ, 0xc0, !PT ;  /* 0xfffffbff11117812 */ /* 0x000fc800078ec0ff */
        /* <DEDUP_REMOVED lines=16> */
[----:B------:R-:W-:Y:S02]  /*9870*/  ISETP.GE.AND P1, PT, R30, UR7, PT ;  /* 0x000000071e007c0c */ /* 0x000fe4000bf26270 */
[----:B------:R-:W-:-:S04]  /*9880*/  LOP3.LUT R17, R17, 0xffffffef, RZ, 0xc0, !PT ;  /* 0xffffffef11117812 */ /* 0x000fc800078ec0ff */
[----:B------:R-:W-:Y:S02]  /*9890*/  @P0 LOP3.LUT R17, R17, 0x10, RZ, 0xfc, !PT ;  /* 0x0000001011110812 */ /* 0x000fe400078efcff */
[----:B------:R-:W-:Y:S02]  /*98a0*/  ISETP.GE.AND P0, PT, R30, UR8, PT ;  /* 0x000000081e007c0c */ /* 0x000fe4000bf06270 */
[----:B------:R-:W-:-:S04]  /*98b0*/  LOP3.LUT R17, R17, 0xffffdfff, RZ, 0xc0, !PT ;  /* 0xffffdfff11117812 */ /* 0x000fc800078ec0ff */
[----:B------:R-:W-:-:S04]  /*98c0*/  @P2 LOP3.LUT R17, R17, 0x2000, RZ, 0xfc, !PT ;  /* 0x0000200011112812 */ /* 0x000fc800078efcff */
[----:B------:R-:W-:-:S04]  /*98d0*/  LOP3.LUT R17, R17, 0xffffefff, RZ, 0xc0, !PT ;  /* 0xffffefff11117812 */ /* 0x000fc800078ec0ff */
[----:B------:R-:W-:-:S04]  /*98e0*/  LOP3.LUT R17, R17, 0xfffffffd, RZ, 0xc0, !PT ;  /* 0xfffffffd11117812 */ /* 0x000fc800078ec0ff */
[----:B------:R-:W-:-:S04]  /*98f0*/  @P1 LOP3.LUT R17, R17, 0x2, RZ, 0xfc, !PT ;  /* 0x0000000211111812 */ /* 0x000fc800078efcff */
[----:B0-----:R-:W-:-:S07]  /*9900*/  @P0 LOP3.LUT R17, R17, 0x1000, RZ, 0xfc, !PT ;  /* 0x0000100011110812 */ /* 0x001fce00078efcff */
.L_x_90:
[----:B------:R-:W-:Y:S01]  /*9910*/  ULDC UR4, c[0x0][0xc38] ;  /* 0x00030e0000047ab9 */ /* 0x000fe20000000800 */
[----:B------:R-:W-:Y:S01]  /*9920*/  ULDC.64 UR8, c[0x0][0xa28] ;  /* 0x00028a0000087ab9 */ /* 0x000fe20000000a00 */
[----:B------:R-:W-:Y:S01]  /*9930*/  UISETP.NE.AND UP0, UPT, UR4, 0x1, UPT ;  /* 0x000000010400788c */ /* 0x000fe2000bf05270 */
[----:B------:R-:W-:Y:S01]  /*9940*/  ISETP.NE.U32.AND P0, PT, RZ, UR8, PT ;  /* 0x00000008ff007c0c */ /* 0x000fe2000bf05070 */
[----:B------:R-:W-:Y:S01]  /*9950*/  UMOV UR43, UR38 ;  /* 0x00000026002b7c82 */ /* 0x000fe20008000000 */
[----:B------:R-:W-:Y:S01]  /*9960*/  ULDC UR4, c[0x0][0xc44] ;  /* 0x0003110000047ab9 */ /* 0x000fe20000000800 */
[----:B------:R-:W-:Y:S01]  /*9970*/  UIADD3 UR11, UR41, 0x28400, URZ ;  /* 0x00028400290b7890 */ /* 0x000fe2000fffe03f */
[----:B------:R-:W-:Y:S01]  /*9980*/  ISETP.NE.AND.EX P0, PT, RZ, UR9, PT, P0 ;  /* 0x00000009ff007c0c */ /* 0x000fe2000bf05300 */
[----:B------:R-:W-:Y:S01]  /*9990*/  UISETP.NE.AND UP1, UPT, UR4, 0x1, UPT ;  /* 0x000000010400788c */ /* 0x000fe2000bf25270 */
[----:B------:R-:W-:-:S04]  /*99a0*/  IMAD.MOV.U32 R35, RZ, RZ, RZ ;  /* 0x000000ffff237224 */ /* 0x000fc800078e00ff */
[----:B------:R-:W-:Y:S01]  /*99b0*/  @UP0 ULDC UR4, c[0x0][0xc3c] ;  /* 0x00030f0000040ab9 */ /* 0x000fe20000000800 */
[----:B------:R-:W-:Y:S01]  /*99c0*/  @UP0 ULDC UR10, c[0x0][0xc40] ;  /* 0x00031000000a0ab9 */ /* 0x000fe20000000800 */
[----:B------:R-:W-:-:S04]  /*99d0*/  UIMAD.WIDE.U32 UR4, UR38, UR4, URZ ;  /* 0x00000004260472a5 */ /* 0x000fc8000f8e003f */
[----:B------:R-:W-:Y:S01]  /*99e0*/  @UP0 USHF.R.U32.HI UR43, URZ, UR10, UR5 ;  /* 0x0000000a3f2b0299 */ /* 0x000fe20008011605 */
[----:B------:R-:W-:Y:S01]  /*99f0*/  @UP1 ULDC.64 UR6, c[0x0][0xc48] ;  /* 0x0003120000061ab9 */ /* 0x000fe20000000a00 */
[----:B------:R-:W-:Y:S02]  /*9a00*/  ULOP3.LUT UP0, URZ, UR11, 0x3ff, URZ, 0xc0, !UPT ;  /* 0x000003ff0b3f7892 */ /* 0x000fe4000f80c03f */
[----:B------:R-:W-:-:S03]  /*9a10*/  UIMAD.WIDE.U32 UR4, UR43, UR6, URZ ;  /* 0x000000062b0472a5 */ /* 0x000fc6000f8e003f */
[----:B------:R-:W-:Y:S01]  /*9a20*/  UMOV UR44, UR43 ;  /* 0x0000002b002c7c82 */ /* 0x000fe20008000000 */
[----:B------:R-:W-:Y:S01]  /*9a30*/  @UP1 USHF.R.U32.HI UR44, URZ, UR7, UR5 ;  /* 0x000000073f2c1299 */ /* 0x000fe20008011605 */
[----:B0-----:R-:W-:Y:S11]  /*9a40*/  @!P0 BRA `(.L_x_41) ;  /* 0x0000000000148947 */ /* 0x001ff60003800000 */
[----:B------:R-:W-:Y:S02]  /*9a50*/  ULDC.64 UR4, c[0x0][0xa28] ;  /* 0x00028a0000047ab9 */ /* 0x000fe40000000a00 */
[----:B------:R-:W-:-:S06]  /*9a60*/  UIMAD.WIDE UR4, UR44, 0x4, UR4 ;  /* 0x000000042c0478a5 */ /* 0x000fcc000f8e0204 */
[----:B------:R-:W-:Y:S02]  /*9a70*/  IMAD.U32 R2, RZ, RZ, UR4 ;  /* 0x00000004ff027e24 */ /* 0x000fe4000f8e00ff */
[----:B------:R-:W-:-:S05]  /*9a80*/  IMAD.U32 R3, RZ, RZ, UR5 ;  /* 0x00000005ff037e24 */ /* 0x000fca000f8e00ff */
[----:B------:R0:W5:Y:S02]  /*9a90*/  LDG.E R35, desc[UR50][R2.64] ;  /* 0x0000003202237981 */ /* 0x000164000c1e1900 */
.L_x_41:
[----:B------:R-:W-:-:S13]  /*9aa0*/  PLOP3.LUT P0, PT, PT, PT, UP0, 0x80, 0x0 ;  /* 0x000000000000781c */ /* 0x000fda0003f0f008 */
[----:B------:R-:W-:Y:S05]  /*9ab0*/  @!P0 BRA `(.L_x_42) ;  /* 0x0000000000408947 */ /* 0x000fea0003800000 */
[----:B0-----:R-:W-:Y:S01]  /*9ac0*/  MOV R2, 0x0 ;  /* 0x0000000000027802 */ /* 0x001fe20000000f00 */
[----:B------:R-:W-:Y:S01]  /*9ad0*/  ULDC.64 UR6, c[0x4][0x1b0] ;  /* 0x01006c0000067ab9 */ /* 0x000fe20000000a00 */
[----:B------:R-:W-:Y:S01]  /*9ae0*/  ULDC.64 UR8, c[0x4][0x1b8] ;  /* 0x01006e0000087ab9 */ /* 0x000fe20000000a00 */
[----:B------:R-:W-:Y:S01]  /*9af0*/  ULDC.64 UR4, c[0x4][0x100] ;  /* 0x0100400000047ab9 */ /* 0x000fe20000000a00 */
[----:B------:R-:W-:Y:S02]  /*9b00*/  IMAD.U32 R4, RZ, RZ, UR6 ;  /* 0x00000006ff047e24 */ /* 0x000fe4000f8e00ff */
[----:B------:R-:W0:Y:S01]  /*9b10*/  LDC.64 R2, c[0x4][R2] ;  /* 0x0100000002027b82 */ /* 0x000e220000000a00 */
[----:B------:R-:W-:Y:S02]  /*9b20*/  IMAD.U32 R5, RZ, RZ, UR7 ;  /* 0x00000007ff057e24 */ /* 0x000fe4000f8e00ff */
[----:B------:R-:W-:Y:S02]  /*9b30*/  IMAD.U32 R6, RZ, RZ, UR8 ;  /* 0x00000008ff067e24 */ /* 0x000fe4000f8e00ff */
[----:B------:R-:W-:-:S02]  /*9b40*/  IMAD.U32 R7, RZ, RZ, UR9 ;  /* 0x00000009ff077e24 */ /* 0x000fc4000f8e00ff */
[----:B------:R-:W-:Y:S02]  /*9b50*/  IMAD.U32 R10, RZ, RZ, UR4 ;  /* 0x00000004ff0a7e24 */ /* 0x000fe4000f8e00ff */
[----:B------:R-:W-:Y:S02]  /*9b60*/  IMAD.U32 R11, RZ, RZ, UR5 ;  /* 0x00000005ff0b7e24 */ /* 0x000fe4000f8e00ff */
[----:B------:R-:W-:Y:S02]  /*9b70*/  IMAD.MOV.U32 R8, RZ, RZ, 0x70 ;  /* 0x00000070ff087424 */ /* 0x000fe400078e00ff */
[----:B------:R-:W-:Y:S02]  /*9b80*/  IMAD.MOV.U32 R12, RZ, RZ, 0x1 ;  /* 0x00000001ff0c7424 */ /* 0x000fe400078e00ff */
[----:B------:R-:W-:-:S07]  /*9b90*/  IMAD.MOV.U32 R13, RZ, RZ, RZ ;  /* 0x000000ffff0d7224 */ /* 0x000fce00078e00ff */
[----:B------:R-:W-:-:S07]  /*9ba0*/  LEPC R20, `(.L_x_42) ;  /* 0x000000001014794e */ /* 0x000fce0000000000 */
[----:B0----5:R-:W-:Y:S05]  /*9bb0*/  CALL.ABS.NOINC R2 ;  /* 0x0000000002007343 */ /* 0x021fea0003c00000 */
.L_x_42:
[----:B------:R-:W-:Y:S01]  /*9bc0*/  UIADD3 UR4, UR41, 0x10400, URZ ;  /* 0x0001040029047890 */ /* 0x000fe2000fffe03f */
[----:B------:R-:W-:-:S05]  /*9bd0*/  LOP3.LUT R17, R17, 0xfffffffb, RZ, 0xc0, !PT ;  /* 0xfffffffb11117812 */ /* 0x000fca00078ec0ff */
[----:B------:R-:W-:-:S05]  /*9be0*/  IMAD.U32 R18, RZ, RZ, UR4 ;  /* 0x00000004ff127e24 */ /* 0x000fca000f8e00ff */
[----:B------:R-:W-:-:S13]  /*9bf0*/  LOP3.LUT P0, RZ, R18, 0x3ff, RZ, 0xc0, !PT ;  /* 0x000003ff12ff7812 */ /* 0x000fda000780c0ff */
[----:B------:R-:W-:Y:S01]  /*9c00*/  @P0 LOP3.LUT R17, R17, 0x4, RZ, 0xfc, !PT ;  /* 0x0000000411110812 */ /* 0x000fe200078efcff */
[----:B------:R-:W-:Y:S06]  /*9c10*/  @!P0 BRA `(.L_x_43) ;  /* 0x0000000000408947 */ /* 0x000fec0003800000 */
        /* <DEDUP_REMOVED lines=16> */
.L_x_43:
[----:B------:R-:W-:-:S04]  /*9d20*/  IMAD.U32 R19, RZ, RZ, UR41 ;  /* 0x00000029ff137e24 */ /* 0x000fc8000f8e00ff */
[----:B------:R-:W-:-:S05]  /*9d30*/  VIADD R26, R19, 0x400 ;  /* 0x00000400131a7836 */ /* 0x000fca0000000000 */
[----:B------:R-:W-:-:S13]  /*9d40*/  LOP3.LUT P0, RZ, R26, 0x3ff, RZ, 0xc0, !PT ;  /* 0x000003ff1aff7812 */ /* 0x000fda000780c0ff */
        /* <DEDUP_REMOVED lines=17> */
.L_x_44:
        /* <DEDUP_REMOVED lines=18> */
.L_x_45:
[----:B------:R-:W-:Y:S01]  /*9f80*/  ULDC.64 UR4, c[0x0][0x9f8] ;  /* 0x00027e0000047ab9 */ /* 0x000fe20000000a00 */
[----:B------:R-:W-:Y:S01]  /*9f90*/  IMAD.U32 R31, RZ, RZ, UR44 ;  /* 0x0000002cff1f7e24 */ /* 0x000fe2000f8e00ff */
[----:B------:R-:W-:Y:S01]  /*9fa0*/  UISETP.NE.U32.AND UP0, UPT, UR4, URZ, UPT ;  /* 0x0000003f0400728c */ /* 0x000fe2000bf05070 */
[----:B------:R-:W1:Y:S03]  /*9fb0*/  LDC R10, c[0x0][0x430] ;  /* 0x00010c00ff0a7b82 */ /* 0x000e660000000800 */
[----:B------:R-:W-:-:S06]  /*9fc0*/  UISETP.NE.AND.EX UP0, UPT, UR5, URZ, UPT, UP0 ;  /* 0x0000003f0500728c */ /* 0x000fcc000bf05300 */
[----:B------:R-:W-:-:S05]  /*9fd0*/  PLOP3.LUT P0, PT, PT, PT, UP0, 0x80, 0x0 ;  /* 0x000000000000781c */ /* 0x000fca0003f0f008 */
[----:B------:R-:W-:Y:S02]  /*9fe0*/  @UP0 ULDC.64 UR4, c[0x0][0x9f8] ;  /* 0x00027e0000040ab9 */ /* 0x000fe40000000a00 */
[----:B------:R-:W-:-:S06]  /*9ff0*/  @UP0 UIMAD.WIDE UR4, UR44, 0x4, UR4 ;  /* 0x000000042c0408a5 */ /* 0x000fcc000f8e0204 */
[----:B0-----:R-:W-:Y:S02]  /*a000*/  IMAD.U32 R2, RZ, RZ, UR4 ;  /* 0x00000004ff027e24 */ /* 0x001fe4000f8e00ff */
[----:B------:R-:W-:-:S05]  /*a010*/  IMAD.U32 R3, RZ, RZ, UR5 ;  /* 0x00000005ff037e24 */ /* 0x000fca000f8e00ff */
[----:B------:R0:W5:Y:S01]  /*a020*/  @P0 LDG.E R31, desc[UR50][R2.64] ;  /* 0x00000032021f0981 */ /* 0x000162000c1e1900 */
[----:B------:R-:W-:-:S03]  /*a030*/  UMOV UR4, 0xffffffff ;  /* 0xffffffff00047882 */ /* 0x000fc60000000000 */
[----:B------:R-:W-:Y:S05]  /*a040*/  BRA.DIV UR4, `(.L_x_46) ;  /* 0x0000004604007947 */ /* 0x000fea000b800000 */
.L_x_107:
[----:B------:R-:W2:Y:S01]  /*a050*/  LDL R0, [R1+0xc] ;  /* 0x00000c0001007983 */ /* 0x000ea20000100800 */
[----:B-1----:R-:W-:Y:S02]  /*a060*/  ISETP.NE.AND P1, PT, R10, 0x1, PT ;  /* 0x000000010a00780c */ /* 0x002fe40003f25270 */
[----:B-----5:R-:W-:Y:S02]  /*a070*/  SHF.R.S32.HI R34, RZ, 0x1f, R31 ;  /* 0x0000001fff227819 */ /* 0x020fe4000001141f */
[----:B------:R-:W-:-:S09]  /*a080*/  LOP3.LUT R17, R17, 0xfffffff7, RZ, 0xc0, !PT ;  /* 0xfffffff711117812 */ /* 0x000fd200078ec0ff */
[----:B------:R-:W1:Y:S01]  /*a090*/  @P1 LDC R5, c[0x0][0x434] ;  /* 0x00010d00ff051b82 */ /* 0x000e620000000800 */
[----:B------:R-:W-:-:S07]  /*a0a0*/  @P1 LOP3.LUT R17, R17, 0x8, RZ, 0xfc, !PT ;  /* 0x0000000811111812 */ /* 0x000fce00078efcff */
[----:B------:R-:W3:Y:S01]  /*a0b0*/  @P1 LDC R7, c[0x0][0x438] ;  /* 0x00010e00ff071b82 */ /* 0x000ee20000000800 */
[----:B------:R-:W-:Y:S01]  /*a0c0*/  IMAD R24, RZ, RZ, -UR44 ;  /* 0x8000002cff187e24 */ /* 0x000fe2000f8e02ff */
[----:B------:R-:W-:Y:S02]  /*a0d0*/  LOP3.LUT R17, R17, 0xfffffffb, RZ, 0xc0, !PT ;  /* 0xfffffffb11117812 */ /* 0x000fe400078ec0ff */
[C---:B--2---:R-:W-:Y:S01]  /*a0e0*/  ISETP.GE.AND P0, PT, R0.reuse, UR39, PT ;  /* 0x0000002700007c0c */ /* 0x044fe2000bf06270 */
[----:B------:R-:W-:-:S04]  /*a0f0*/  IMAD.IADD R8, R0, 0x1, R35 ;  /* 0x0000000100087824 */ /* 0x000fc800078e0223 */
[----:B-1----:R-:W-:-:S04]  /*a100*/  @P1 IMAD.HI.U32 R0, R8, R5, RZ ;  /* 0x0000000508001227 */ /* 0x002fc800078e00ff */
[----:B------:R-:W-:Y:S01]  /*a110*/  IMAD.MOV.U32 R6, RZ, RZ, R8 ;  /* 0x000000ffff067224 */ /* 0x000fe200078e0008 */
[----:B---3--:R-:W-:-:S03]  /*a120*/  @P1 SHF.R.U32.HI R6, RZ, R7, R0 ;  /* 0x00000007ff061219 */ /* 0x008fc60000011600 */
[----:B0-----:R-:W0:Y:S01]  /*a130*/  @!P0 LDC.64 R2, c[0x0][0x428] ;  /* 0x00010a00ff028b82 */ /* 0x001e220000000a00 */
[----:B------:R-:W-:-:S07]  /*a140*/  @!P0 SHF.R.S32.HI R7, RZ, 0x1f, R6 ;  /* 0x0000001fff078819 */ /* 0x000fce0000011406 */
[----:B------:R-:W1:Y:S01]  /*a150*/  @!P0 LDC.64 R4, c[0x0][0x418] ;  /* 0x00010600ff048b82 */ /* 0x000e620000000a00 */
[----:B0-----:R-:W-:-:S04]  /*a160*/  @!P0 IMAD R0, R34, R2, RZ ;  /* 0x0000000222008224 */ /* 0x001fc800078e02ff */
[C---:B------:R-:W-:Y:S02]  /*a170*/  @!P0 IMAD R9, R31.reuse, R3, R0 ;  /* 0x000000031f098224 */ /* 0x040fe400078e0200 */
[----:B------:R-:W-:Y:S02]  /*a180*/  @!P0 IMAD.WIDE.U32 R2, R31, R2, R6 ;  /* 0x000000021f028225 */ /* 0x000fe400078e0006 */
[----:B------:R-:W0:Y:S02]  /*a190*/  LDC R7, c[0x0][0xc44] ;  /* 0x00031100ff077b82 */ /* 0x000e240000000800 */
[----:B------:R-:W-:Y:S01]  /*a1a0*/  @!P0 IMAD.IADD R0, R3, 0x1, R9 ;  /* 0x0000000103008824 */ /* 0x000fe200078e0209 */
[----:B-1----:R-:W-:-:S04]  /*a1b0*/  @!P0 LEA R4, P1, R2, R4, 0x2 ;  /* 0x0000000402048211 */ /* 0x002fc800078210ff */
[----:B------:R-:W-:Y:S01]  /*a1c0*/  @!P0 LEA.HI.X R5, R2, R5, R0, 0x2, P1 ;  /* 0x0000000502058211 */ /* 0x000fe200008f1400 */
[----:B------:R-:W-:Y:S02]  /*a1d0*/  IMAD.U32 R2, RZ, RZ, UR46 ;  /* 0x0000002eff027e24 */ /* 0x000fe4000f8e00ff */
[----:B------:R-:W-:-:S03]  /*a1e0*/  IMAD.MOV.U32 R0, RZ, RZ, RZ ;  /* 0x000000ffff007224 */ /* 0x000fc600078e00ff */
[----:B------:R-:W-:Y:S01]  /*a1f0*/  ISETP.NE.AND P2, PT, R2, 0x3, PT ;  /* 0x000000030200780c */ /* 0x000fe20003f45270 */
[----:B------:R-:W-:Y:S02]  /*a200*/  IMAD.MOV R3, RZ, RZ, -R6 ;  /* 0x000000ffff037224 */ /* 0x000fe400078e0a06 */
[----:B------:R1:W5:Y:S01]  /*a210*/  @!P0 LDG.E R0, desc[UR50][R4.64] ;  /* 0x0000003204008981 */ /* 0x000362000c1e1900 */
[----:B0-----:R-:W-:Y:S02]  /*a220*/  IMAD R24, R7, R24, UR43 ;  /* 0x0000002b07187e24 */ /* 0x001fe4000f8e0218 */
[----:B-1----:R-:W-:-:S07]  /*a230*/  IMAD R4, R10, R3, R8 ;  /* 0x000000030a047224 */ /* 0x002fce00078e0208 */
[----:B------:R-:W-:Y:S02]  /*a240*/  @P2 LOP3.LUT R17, R17, 0x4, RZ, 0xfc, !PT ;  /* 0x0000000411112812 */ /* 0x000fe400078efcff */
[----:B------:R-:W-:Y:S01]  /*a250*/  SHF.R.S32.HI R32, RZ, 0x1f, R24 ;  /* 0x0000001fff207819 */ /* 0x000fe20000011418 */
[----:B------:R-:W-:Y:S06]  /*a260*/  @!P2 BRA `(.L_x_47) ;  /* 0x000000000004a947 */ /* 0x000fec0003800000 */
[----:B------:R-:W-:Y:S01]  /*a270*/  BPT.TRAP 0x1 ;  /* 0x000000040000795c */ /* 0x000fe20000300000 */
.L_x_47:
[----:B------:R-:W-:Y:S01]  /*a280*/  LEA R6, R25, UR41, 0x3 ;  /* 0x0000002919067c11 */ /* 0x000fe2000f8e18ff */
[----:B------:R-:W-:Y:S01]  /*a290*/  BSSY B0, `(.L_x_48) ;  /* 0x0000005000007945 */ /* 0x000fe20003800000 */
[----:B------:R-:W-:Y:S02]  /*a2a0*/  SHF.L.U32 R18, R29, 0x1f, RZ ;  /* 0x0000001f1d127819 */ /* 0x000fe400000006ff */
[----:B------:R-:W-:Y:S02]  /*a2b0*/  SHF.R.S32.HI R9, RZ, 0x1f, R4 ;  /* 0x0000001fff097819 */ /* 0x000fe40000011404 */
[----:B------:R-:W0:Y:S02]  /*a2c0*/  SYNCS.PHASECHK.TRANS64.TRYWAIT P0, [R6+URZ+0x38880], R18 ;  /* 0x03888012060075a7 */ /* 0x000e24000800017f */
[----:B0-----:R-:W-:Y:S05]  /*a2d0*/  @!P0 BRA `(.L_x_49) ;  /* 0x0000004000888947 */ /* 0x001fea0003800000 */
.L_x_108:
[----:B------:R-:W-:Y:S05]  /*a2e0*/  BSYNC B0 ;  /* 0x0000000000007941 */ /* 0x000fea0003800000 */
.L_x_48:
[----:B------:R-:W-:Y:S01]  /*a2f0*/  ULDC.64 UR4, c[0x0][0x328] ;  /* 0x0000ca0000047ab9 */ /* 0x000fe20000000a00 */
[----:B-----5:R-:W-:Y:S01]  /*a300*/  SHF.R.S32.HI R10, RZ, 0x1f, R0 ;  /* 0x0000001fff0a7819 */ /* 0x020fe20000011400 */
[----:B------:R-:W-:Y:S01]  /*a310*/  IMAD R3, R9, UR4, RZ ;  /* 0x0000000409037c24 */ /* 0x000fe2000f8e02ff */
[----:B------:R-:W-:-:S03]  /*a320*/  ULDC.64 UR6, c[0x0][0x318] ;  /* 0x0000c60000067ab9 */ /* 0x000fc60000000a00 */
[C---:B------:R-:W-:Y:S02]  /*a330*/  IMAD R5, R4.reuse, UR5, R3 ;  /* 0x0000000504057c24 */ /* 0x040fe4000f8e0203 */
[----:B------:R-:W-:Y:S01]  /*a340*/  IMAD.WIDE.U32 R2, R4, UR4, RZ ;  /* 0x0000000404027c25 */ /* 0x000fe2000f8e00ff */
[----:B------:R-:W-:-:S03]  /*a350*/  ULDC.64 UR4, c[0x0][0x338] ;  /* 0x0000ce0000047ab9 */ /* 0x000fc60000000a00 */
[----:B------:R-:W-:Y:S02]  /*a360*/  IMAD.IADD R3, R3, 0x1, R5 ;  /* 0x0000000103037824 */ /* 0x000fe400078e0205 */
[----:B------:R-:W-:Y:S02]  /*a370*/  IMAD R5, R10, UR4, RZ ;  /* 0x000000040a057c24 */ /* 0x000fe4000f8e02ff */
[----:B------:R-:W-:-:S04]  /*a380*/  IMAD.WIDE.U32 R2, R0, UR4, R2 ;  /* 0x0000000400027c25 */ /* 0x000fc8000f8e0002 */
[----:B------:R-:W-:Y:S01]  /*a390*/  IMAD R5, R0, UR5, R5 ;  /* 0x0000000500057c24 */ /* 0x000fe2000f8e0205 */
[----:B------:R-:W-:-:S03]  /*a3a0*/  ULDC.64 UR4, c[0x0][0x330] ;  /* 0x0000cc0000047ab9 */ /* 0x000fc60000000a00 */
[----:B------:R-:W-:Y:S02]  /*a3b0*/  IMAD.IADD R3, R3, 0x1, R5 ;  /* 0x0000000103037824 */ /* 0x000fe400078e0205 */
[----:B------:R-:W-:Y:S02]  /*a3c0*/  IMAD R5, R32, UR4, RZ ;  /* 0x0000000420057c24 */ /* 0x000fe4000f8e02ff */
[----:B------:R-:W-:Y:S01]  /*a3d0*/  IMAD.WIDE.U32 R2, R24, UR4, R2 ;  /* 0x0000000418027c25 */ /* 0x000fe2000f8e0002 */
[----:B------:R-:W-:-:S03]  /*a3e0*/  UMOV UR4, 0xffffffff ;  /* 0xffffffff00047882 */ /* 0x000fc60000000000 */
[----:B------:R-:W-:Y:S01]  /*a3f0*/  IMAD R5, R24, UR5, R5 ;  /* 0x0000000518057c24 */ /* 0x000fe2000f8e0205 */
[----:B------:R-:W-:-:S04]  /*a400*/  IADD3 R7, P0, R2, UR6, RZ ;  /* 0x0000000602077c10 */ /* 0x000fc8000ff1e0ff */
[----:B------:R-:W-:Y:S01]  /*a410*/  IADD3.X R8, R3, UR7, R5, P0, !PT ;  /* 0x0000000703087c10 */ /* 0x000fe200087fe405 */
[----:B------:R-:W-:Y:S01]  /*a420*/  IMAD R5, R25, 0x8000, R33 ;  /* 0x0000800019057824 */ /* 0x000fe200078e0221 */
[----:B------:R-:W-:Y:S07]  /*a430*/  BRA.DIV UR4, `(.L_x_50) ;  /* 0x0000004204447947 */ /* 0x000fee000b800000 */
[----:B------:R-:W1:Y:S01]  /*a440*/  SHFL.IDX PT, R14, R7, RZ, 0x181f ;  /* 0x00181fff070e7589 */ /* 0x000e6200000e0000 */
[----:B------:R-:W-:Y:S01]  /*a450*/  LOP3.LUT P3, RZ, R17, 0x8000000, RZ, 0xc0, !PT ;  /* 0x0800000011ff7812 */ /* 0x000fe2000786c0ff */
[----:B------:R-:W-:Y:S01]  /*a460*/  VIADD R5, R5, UR41 ;  /* 0x0000002905057c36 */ /* 0x000fe20008000000 */
[C---:B------:R-:W-:Y:S01]  /*a470*/  LOP3.LUT P2, RZ, R17.reuse, 0x4000000, RZ, 0xc0, !PT ;  /* 0x0400000011ff7812 */ /* 0x040fe2000784c0ff */
[----:B------:R-:W2:Y:S01]  /*a480*/  SHFL.IDX PT, R3, R8, RZ, 0x181f ;  /* 0x00181fff08037589 */ /* 0x000ea200000e0000 */
[C---:B------:R-:W-:Y:S02]  /*a490*/  LOP3.LUT P6, RZ, R17.reuse, 0x80000, RZ, 0xc0, !PT ;  /* 0x0008000011ff7812 */ /* 0x040fe400078cc0ff */
[C---:B------:R-:W-:Y:S02]  /*a4a0*/  LOP3.LUT P1, RZ, R17.reuse, 0x2000000, RZ, 0xc0, !PT ;  /* 0x0200000011ff7812 */ /* 0x040fe4000782c0ff */
[----:B------:R-:W-:-:S09]  /*a4b0*/  LOP3.LUT R17, R17, 0xbfffffff, RZ, 0xc0, !PT ;  /* 0xbfffffff11117812 */ /* 0x000fd200078ec0ff */
[----:B------:R-:W-:-:S04]  /*a4c0*/  @P6 LOP3.LUT R17, R17, 0x40000000, RZ, 0xfc, !PT ;  /* 0x4000000011116812 */ /* 0x000fc800078efcff */
[C---:B------:R-:W-:Y:S02]  /*a4d0*/  LOP3.LUT P6, RZ, R17.reuse, 0x200000, RZ, 0xc0, !PT ;  /* 0x0020000011ff7812 */ /* 0x040fe400078cc0ff */
[----:B-1----:R-:W-:Y:S02]  /*a4e0*/  IADD3 R2, P0, R30, R14, RZ ;  /* 0x0000000e1e027210 */ /* 0x002fe40007f1e0ff */
[----:B------:R-:W1:Y:S01]  /*a4f0*/  SHFL.IDX PT, R14, R7, 0x1, 0x181f ;  /* 0x00381f00070e7f89 */ /* 0x000e6200000e0000 */
[----:B------:R-:W-:Y:S02]  /*a500*/  LOP3.LUT R17, R17, 0x7fffffff, RZ, 0xc0, !PT ;  /* 0x7fffffff11117812 */ /* 0x000fe400078ec0ff */
[----:B--2---:R-:W-:-:S05]  /*a510*/  IMAD.X R3, RZ, RZ, R3, P0 ;  /* 0x000000ffff037224 */ /* 0x004fca00000e0603 */
[----:B------:R-:W-:Y:S01]  /*a520*/  LDGSTS.E.BYPASS.LTC128B.128 [R5+0x10400], desc[UR50][R2.64], !P3 ;  /* 0x1040000002057fae */ /* 0x000fe2000d901d72 */
[----:B------:R-:W-:-:S03]  /*a530*/  @P6 LOP3.LUT R17, R17, 0x80000000, RZ, 0xfc, !PT ;  /* 0x8000000011116812 */ /* 0x000fc600078efcff */
[----:B------:R2:W-:Y:S01]  /*a540*/  LDGSTS.E.BYPASS.LTC128B.128 [R5+0x14400], desc[UR50][R2.64+0x80], !P2 ;  /* 0x1440008002057fae */ /* 0x0005e2000d101d72 */
[C---:B------:R-:W-:Y:S02]  /*a550*/  LOP3.LUT P6, RZ, R17.reuse, 0x800000, RZ, 0xc0, !PT ;  /* 0x0080000011ff7812 */ /* 0x040fe400078cc0ff */
[C---:B------:R-:W-:Y:S02]  /*a560*/  LOP3.LUT P5, RZ, R17.reuse, 0x40000, RZ, 0xc0, !PT ;  /* 0x0004000011ff7812 */ /* 0x040fe400078ac0ff */
[C---:B------:R-:W-:Y:S02]  /*a570*/  LOP3.LUT P4, RZ, R17.reuse, 0x20000, RZ, 0xc0, !PT ;  /* 0x0002000011ff7812 */ /* 0x040fe4000788c0ff */
[C---:B------:R-:W-:Y:S02]  /*a580*/  LOP3.LUT P3, RZ, R17.reuse, 0x10000, RZ, 0xc0, !PT ;  /* 0x0001000011ff7812 */ /* 0x040fe4000786c0ff */
[----:B------:R-:W-:Y:S01]  /*a590*/  LOP3.LUT P2, RZ, R17, 0x8000, RZ, 0xc0, !PT ;  /* 0x0000800011ff7812 */ /* 0x000fe2000784c0ff */
[----:B--2---:R-:W2:Y:S01]  /*a5a0*/  SHFL.IDX PT, R3, R8, 0x1, 0x181f ;  /* 0x00381f0008037f89 */ /* 0x004ea200000e0000 */
[----:B-1----:R-:W-:-:S03]  /*a5b0*/  IADD3 R2, P0, R30, R14, RZ ;  /* 0x0000000e1e027210 */ /* 0x002fc60007f1e0ff */
[----:B------:R-:W1:Y:S02]  /*a5c0*/  SHFL.IDX PT, R14, R7, 0x2, 0x181f ;  /* 0x00581f00070e7f89 */ /* 0x000e6400000e0000 */
[----:B--2---:R-:W-:Y:S01]  /*a5d0*/  IMAD.X R3, RZ, RZ, R3, P0 ;  /* 0x000000ffff037224 */ /* 0x004fe200000e0603 */
[----:B------:R-:W-:-:S04]  /*a5e0*/  LOP3.LUT P0, RZ, R17, 0x1000000, RZ, 0xc0, !PT ;  /* 0x0100000011ff7812 */ /* 0x000fc8000780c0ff */
[----:B------:R-:W-:Y:S01]  /*a5f0*/  LDGSTS.E.BYPASS.LTC128B.128 [R5+0x10c00], desc[UR50][R2.64], !P1 ;  /* 0x10c0000002057fae */ /* 0x000fe2000c901d72 */
[----:B------:R-:W-:-:S08]  /*a600*/  LOP3.LUT P1, RZ, R17, 0x4000, RZ, 0xc0, !PT ;  /* 0x0000400011ff7812 */ /* 0x000fd0000782c0ff */
[----:B------:R2:W-:Y:S04]  /*a610*/  LDGSTS.E.BYPASS.LTC128B.128 [R5+0x14c00], desc[UR50][R2.64+0x80], !P0 ;  /* 0x14c0008002057fae */ /* 0x0005e8000c101d72 */
        /* <DEDUP_REMOVED lines=19> */
[----:B--2---:R-:W-:-:S05]  /*a750*/  IMAD.X R3, RZ, RZ, R3, P0 ;  /* 0x000000ffff037224 */ /* 0x004fca00000e0603 */
[----:B------:R-:W-:Y:S04]  /*a760*/  LDGSTS.E.BYPASS.LTC128B.128 [R5+0x12400], desc[UR50][R2.64], !P6 ;  /* 0x1240000002057fae */ /* 0x000fe8000f101d72 */
        /* <DEDUP_REMOVED lines=9> */
[----:B------:R1:W3:Y:S04]  /*a800*/  SHFL.IDX PT, R14, R7, 0x7, 0x181f ;  /* 0x00f81f00070e7f89 */ /* 0x0002e800000e0000 */
[----:B------:R-:W4:Y:S01]  /*a810*/  SHFL.IDX PT, R8, R8, 0x7, 0x181f ;  /* 0x00f81f0008087f89 */ /* 0x000f2200000e0000 */
[----:B--2---:R-:W-:-:S05]  /*a820*/  IMAD.X R3, RZ, RZ, R3, P0 ;  /* 0x000000ffff037224 */ /* 0x004fca00000e0603 */
[----:B------:R1:W-:Y:S04]  /*a830*/  LDGSTS.E.BYPASS.LTC128B.128 [R5+0x13400], desc[UR50][R2.64], !P2 ;  /* 0x1340000002057fae */ /* 0x0003e8000d101d72 */
[----:B---34-:R1:W-:Y:S02]  /*a840*/  LDGSTS.E.BYPASS.LTC128B.128 [R5+0x17400], desc[UR50][R2.64+0x80], !P1 ;  /* 0x1740008002057fae */ /* 0x0183e4000c901d72 */
.L_x_126:
[C---:B------:R-:W-:Y:S02]  /*a850*/  LOP3.LUT P2, RZ, R17.reuse, 0x20000000, RZ, 0xc0, !PT ;  /* 0x2000000011ff7812 */ /* 0x040fe4000784c0ff */
[----:B------:R-:W-:Y:S02]  /*a860*/  LOP3.LUT P1, RZ, R17, 0x10000000, RZ, 0xc0, !PT ;  /* 0x1000000011ff7812 */ /* 0x000fe4000782c0ff */
[----:B-1----:R-:W-:-:S05]  /*a870*/  IADD3 R2, P0, R30, R14, RZ ;  /* 0x0000000e1e027210 */ /* 0x002fca0007f1e0ff */
[----:B------:R-:W-:Y:S01]  /*a880*/  IMAD.X R3, RZ, RZ, R8, P0 ;  /* 0x000000ffff037224 */ /* 0x000fe200000e0608 */
[----:B------:R-:W-:-:S04]  /*a890*/  PLOP3.LUT P0, PT, PT, PT, PT, 0x80, 0x0 ;  /* 0x000000000000781c */ /* 0x000fc80003f0f070 */
[----:B------:R-:W-:Y:S01]  /*a8a0*/  @!PT LDS RZ, [RZ] ;  /* 0x00000000fffff984 */ /* 0x000fe20000000800 */
[----:B------:R-:W-:Y:S01]  /*a8b0*/  @!PT LDS RZ, [RZ] ;  /* 0x00000000fffff984 */ /* 0x000fe20000000800 */
[----:B------:R-:W-:Y:S01]  /*a8c0*/  @!PT LDS RZ, [RZ] ;  /* 0x00000000fffff984 */ /* 0x000fe20000000800 */
[----:B------:R1:W-:Y:S04]  /*a8d0*/  LDGSTS.E.BYPASS.LTC128B.128 [R5+0x13c00], desc[UR50][R2.64], !P2 ;  /* 0x13c0000002057fae */ /* 0x0003e8000d101d72 */
[----:B------:R1:W-:Y:S01]  /*a8e0*/  LDGSTS.E.BYPASS.LTC128B.128 [R5+0x17c00], desc[UR50][R2.64+0x80], !P1 ;  /* 0x17c0008002057fae */ /* 0x0003e2000c901d72 */
[----:B------:R-:W-:-:S04]  /*a8f0*/  NOP ;  /* 0x0000000000007918 */ /* 0x000fc80000000000 */
.L_x_51:
[----:B------:R-:W-:Y:S02]  /*a900*/  PLOP3.LUT P1, PT, P1, P0, PT, 0xa2, 0x0 ;  /* 0x000000000000781c */ /* 0x000fe40000f21472 */
[----:B------:R-:W-:-:S08]  /*a910*/  @P0 R2UR P1, UR4, R6 ;  /* 0x00000000060402ca */ /* 0x000fd00000020000 */
[----:B------:R-:W-:-:S05]  /*a920*/  @P0 PLOP3.LUT P0, PT, P1, PT, PT, 0x80, 0x0 ;  /* 0x000000000000081c */ /* 0x000fca0000f0f070 */
[----:B------:R-:W-:Y:S01]  /*a930*/  @!P1 SYNCS.ARRIVE.TRANS64.RED.A0T1 RZ, [UR4+0x38870], RZ ;  /* 0x038870ffffff99a7 */ /* 0x000fe20008200404 */
[----:B------:R-:W-:Y:S07]  /*a940*/  @!P1 ARRIVES.LDGSTSBAR.64.TRANSCNT [UR4+0x38870] ;  /* 0x03887000ff0099b0 */ /* 0x000fee0008000a84 */
[----:B------:R-:W-:Y:S05]  /*a950*/  @P0 BRA.U.ANY `(.L_x_51) ;  /* 0xfffffffd00e80947 */ /* 0x000fea000393ffff */
[----:B------:R-:W-:Y:S01]  /*a960*/  NOP ;  /* 0x0000000000007918 */ /* 0x000fe20000000000 */
[----:B-1----:R-:W-:-:S05]  /*a970*/  IMAD.U32 R2, RZ, RZ, UR46 ;  /* 0x0000002eff027e24 */ /* 0x002fca000f8e00ff */
[----:B------:R-:W-:-:S13]  /*a980*/  ISETP.NE.AND P2, PT, R2, 0x3, PT ;  /* 0x000000030200780c */ /* 0x000fda0003f45270 */
[----:B------:R-:W-:Y:S05]  /*a990*/  @!P2 BRA `(.L_x_52) ;  /* 0x000000000004a947 */ /* 0x000fea0003800000 */
[----:B------:R-:W-:Y:S01]  /*a9a0*/  BPT.TRAP 0x1 ;  /* 0x000000040000795c */ /* 0x000fe20000300000 */
.L_x_52:
[----:B------:R1:W-:Y:S01]  /*a9b0*/  SYNCS.ARRIVE.TRANS64.A1T0 RZ, [R6+URZ+0x38870], RZ ;  /* 0x038870ff06ff79a7 */ /* 0x0003e2000810003f */
[----:B------:R-:W-:Y:S05]  /*a9c0*/  @!P2 BRA `(.L_x_53) ;  /* 0x000000000004a947 */ /* 0x000fea0003800000 */
[----:B------:R-:W-:Y:S01]  /*a9d0*/  BPT.TRAP 0x1 ;  /* 0x000000040000795c */ /* 0x000fe20000300000 */
.L_x_53:
[----:B------:R-:W2:Y:S01]  /*a9e0*/  SYNCS.PHASECHK.TRANS64.TRYWAIT P0, [R6+URZ+0x38840], R18 ;  /* 0x03884012060075a7 */ /* 0x000ea2000800017f */
[----:B------:R-:W-:Y:S04]  /*a9f0*/  BSSY B0, `(.L_x_54) ;  /* 0x0000002000007945 */ /* 0x000fe80003800000 */
[----:B--2---:R-:W-:Y:S05]  /*aa00*/  @!P0 BRA `(.L_x_55) ;  /* 0x0000004400308947 */ /* 0x004fea0003800000 */
.L_x_127:
[----:B------:R-:W-:Y:S05]  /*aa10*/  BSYNC B0 ;  /* 0x0000000000007941 */ /* 0x000fea0003800000 */
.L_x_54:
[----:B------:R3:W5:Y:S01]  /*aa20*/  LDL R20, [R1+0x4] ;  /* 0x0000040001147983 */ /* 0x0007620000100800 */
[----:B------:R-:W-:Y:S01]  /*aa30*/  ULDC.64 UR4, c[0x0][0x300] ;  /* 0x0000c00000047ab9 */ /* 0x000fe20000000a00 */
[----:B------:R-:W-:Y:S01]  /*aa40*/  ULDC.64 UR6, c[0x0][0x2e8] ;  /* 0x0000ba0000067ab9 */ /* 0x000fe20000000a00 */
[----:B------:R-:W-:Y:S01]  /*aa50*/  IMAD R9, R9, UR4, RZ ;  /* 0x0000000409097c24 */ /* 0x000fe2000f8e02ff */
[C---:B------:R-:W-:Y:S01]  /*aa60*/  LOP3.LUT P3, RZ, R17.reuse, 0x2, RZ, 0xc0, !PT ;  /* 0x0000000211ff7812 */ /* 0x040fe2000786c0ff */
[----:B------:R-:W-:Y:S01]  /*aa70*/  IMAD.WIDE.U32 R2, R4, UR4, RZ ;  /* 0x0000000404027c25 */ /* 0x000fe2000f8e00ff */
[----:B------:R-:W-:-:S03]  /*aa80*/  LOP3.LUT P1, RZ, R17, 0x1, RZ, 0xc0, !PT ;  /* 0x0000000111ff7812 */ /* 0x000fc6000782c0ff */
[----:B------:R-:W-:Y:S01]  /*aa90*/  IMAD R9, R4, UR5, R9 ;  /* 0x0000000504097c24 */ /* 0x000fe2000f8e0209 */
[----:B------:R-:W-:Y:S02]  /*aaa0*/  ULDC.64 UR4, c[0x0][0x310] ;  /* 0x0000c40000047ab9 */ /* 0x000fe40000000a00 */
[----:B------:R-:W-:Y:S02]  /*aab0*/  IMAD R7, R10, UR4, RZ ;  /* 0x000000040a077c24 */ /* 0x000fe4000f8e02ff */
[----:B------:R-:W-:Y:S02]  /*aac0*/  IMAD.IADD R3, R3, 0x1, R9 ;  /* 0x0000000103037824 */ /* 0x000fe400078e0209 */
[C---:B------:R-:W-:Y:S02]  /*aad0*/  IMAD R7, R0.reuse, UR5, R7 ;  /* 0x0000000500077c24 */ /* 0x040fe4000f8e0207 */
[----:B------:R-:W-:Y:S01]  /*aae0*/  IMAD.WIDE.U32 R2, R0, UR4, R2 ;  /* 0x0000000400027c25 */ /* 0x000fe2000f8e0002 */
        /* <DEDUP_REMOVED lines=8> */
[----:B---3--:R-:W-:Y:S08]  /*ab70*/  BRA.DIV UR4, `(.L_x_56) ;  /* 0x0000004204e87947 */ /* 0x008ff0000b800000 */
[----:B------:R-:W3:Y:S01]  /*ab80*/  SHFL.IDX PT, R14, R4, RZ, 0x181f ;  /* 0x00181fff040e7589 */ /* 0x000ee200000e0000 */
[C---:B-----5:R-:W-:Y:S02]  /*ab90*/  ISETP.GE.AND P4, PT, R20.reuse, 0x1, PT ;  /* 0x000000011400780c */ /* 0x060fe40003f86270 */
[C---:B------:R-:W-:Y:S01]  /*aba0*/  ISETP.GE.AND P2, PT, R20.reuse, 0x11, PT ;  /* 0x000000111400780c */ /* 0x040fe20003f46270 */
[----:B------:R-:W4:Y:S01]  /*abb0*/  SHFL.IDX PT, R9, R0, RZ, 0x181f ;  /* 0x00181fff00097589 */ /* 0x000f2200000e0000 */
[C---:B------:R-:W-:Y:S02]  /*abc0*/  ISETP.GE.AND P5, PT, R20.reuse, 0x21, PT ;  /* 0x000000211400780c */ /* 0x040fe40003fa6270 */
[----:B------:R-:W-:Y:S01]  /*abd0*/  ISETP.GE.AND P6, PT, R20, 0x31, PT ;  /* 0x000000311400780c */ /* 0x000fe20003fc6270 */
[----:B------:R-:W-:Y:S04]  /*abe0*/  SHFL.IDX PT, R2, R0, 0x1, 0x181f ;  /* 0x00381f0000027f89 */ /* 0x000fe800000e0000 */
[----:B------:R-:W-:Y:S04]  /*abf0*/  SHFL.IDX PT, R7, R4, 0x3, 0x181f ;  /* 0x00781f0004077f89 */ /* 0x000fe800000e0000 */
[----:B------:R-:W-:Y:S04]  /*ac00*/  SHFL.IDX PT, R8, R0, 0x3, 0x181f ;  /* 0x00781f0000087f89 */ /* 0x000fe800000e0000 */
[----:B------:R-:W-:Y:S01]  /*ac10*/  SHFL.IDX PT, R10, R0, 0x4, 0x181f ;  /* 0x00981f00000a7f89 */ /* 0x000fe200000e0000 */
[----:B---3--:R-:W-:-:S03]  /*ac20*/  @P4 IADD3 R3, P0, R30, R14, RZ ;  /* 0x0000000e1e034210 */ /* 0x008fc60007f1e0ff */
[----:B------:R-:W3:Y:S02]  /*ac30*/  SHFL.IDX PT, R14, R4, 0x1, 0x181f ;  /* 0x00381f00040e7f89 */ /* 0x000ee400000e0000 */
[----:B----4-:R-:W-:Y:S01]  /*ac40*/  @P4 IMAD.X R9, RZ, RZ, R9, P0 ;  /* 0x000000ffff094224 */ /* 0x010fe200000e0609 */
[C---:B---3--:R-:W-:Y:S02]  /*ac50*/  @P2 IADD3 R12, P0, R30.reuse, R14, RZ ;  /* 0x0000000e1e0c2210 */ /* 0x048fe40007f1e0ff */
[----:B------:R-:W3:Y:S03]  /*ac60*/  SHFL.IDX PT, R14, R4, 0x2, 0x181f ;  /* 0x00581f00040e7f89 */ /* 0x000ee600000e0000 */
[----:B------:R-:W-:Y:S02]  /*ac70*/  @P2 IMAD.X R11, RZ, RZ, R2, P0 ;  /* 0x000000ffff0b2224 */ /* 0x000fe400000e0602 */
[----:B------:R-:W4:Y:S01]  /*ac80*/  SHFL.IDX PT, R2, R0, 0x2, 0x181f ;  /* 0x00581f0000027f89 */ /* 0x000f2200000e0000 */
[----:B---3--:R-:W-:-:S05]  /*ac90*/  @P5 IADD3 R13, P0, R30, R14, RZ ;  /* 0x0000000e1e0d5210 */ /* 0x008fca0007f1e0ff */
[----:B----4-:R-:W-:Y:S01]  /*aca0*/  @P5 IMAD.X R14, RZ, RZ, R2, P0 ;  /* 0x000000ffff0e5224 */ /* 0x010fe200000e0602 */
[----:B------:R-:W-:Y:S01]  /*acb0*/  ISETP.GE.AND P5, PT, R20, 0x41, PT ;  /* 0x000000411400780c */ /* 0x000fe20003fa6270 */
[----:B------:R-:W-:Y:S01]  /*acc0*/  @P4 IMAD.MOV.U32 R2, RZ, RZ, R3 ;  /* 0x000000ffff024224 */ /* 0x000fe200078e0003 */
[----:B------:R-:W-:Y:S01]  /*acd0*/  @P6 IADD3 R7, P0, R30, R7, RZ ;  /* 0x000000071e076210 */ /* 0x000fe20007f1e0ff */
[----:B------:R-:W-:Y:S02]  /*ace0*/  @P4 IMAD.MOV.U32 R3, RZ, RZ, R9 ;  /* 0x000000ffff034224 */ /* 0x000fe400078e0009 */
[----:B------:R-:W3:Y:S02]  /*acf0*/  SHFL.IDX PT, R9, R4, 0x4, 0x181f ;  /* 0x00981f0004097f89 */ /* 0x000ee400000e0000 */
[----:B------:R-:W-:Y:S02]  /*ad00*/  @P6 IMAD.X R8, RZ, RZ, R8, P0 ;  /* 0x000000ffff086224 */ /* 0x000fe400000e0608 */
[----:B------:R-:W-:Y:S04]  /*ad10*/  @P4 LDGSTS.E.BYPASS.LTC128B.128 [R5+0x28400], desc[UR50][R2.64], !P3 ;  /* 0x2840000002054fae */ /* 0x000fe8000d901d72 */
[----:B------:R4:W-:Y:S01]  /*ad20*/  @P4 LDGSTS.E.BYPASS.LTC128B.128 [R5+0x2c400], desc[UR50][R2.64+0x80], !P1 ;  /* 0x2c40008002054fae */ /* 0x0009e2000c901d72 */
[----:B------:R-:W-:Y:S01]  /*ad30*/  ISETP.GE.AND P4, PT, R20, 0x51, PT ;  /* 0x000000511400780c */ /* 0x000fe20003f86270 */
[----:B----4-:R-:W-:-:S02]  /*ad40*/  @P2 IMAD.MOV.U32 R2, RZ, RZ, R12 ;  /* 0x000000ffff022224 */ /* 0x010fc400078e000c */
[----:B------:R-:W-:Y:S02]  /*ad50*/  @P2 IMAD.MOV.U32 R3, RZ, RZ, R11 ;  /* 0x000000ffff032224 */ /* 0x000fe400078e000b */
[----:B------:R-:W4:Y:S01]  /*ad60*/  SHFL.IDX PT, R11, R4, 0x5, 0x181f ;  /* 0x00b81f00040b7f89 */ /* 0x000f2200000e0000 */
[----:B---3--:R-:W-:-:S03]  /*ad70*/  @P5 IADD3 R9, P0, R30, R9, RZ ;  /* 0x000000091e095210 */ /* 0x008fc60007f1e0ff */
[----:B------:R-:W-:Y:S02]  /*ad80*/  @P2 LDGSTS.E.BYPASS.LTC128B.128 [R5+0x28c00], desc[UR50][R2.64], !P3 ;  /* 0x28c0000002052fae */ /* 0x000fe4000d901d72 */
[----:B------:R-:W-:Y:S02]  /*ad90*/  @P5 IMAD.X R10, RZ, RZ, R10, P0 ;  /* 0x000000ffff0a5224 */ /* 0x000fe400000e060a */
[----:B------:R3:W-:Y:S01]  /*ada0*/  @P2 LDGSTS.E.BYPASS.LTC128B.128 [R5+0x2cc00], desc[UR50][R2.64+0x80], !P1 ;  /* 0x2cc0008002052fae */ /* 0x0007e2000c901d72 */
[----:B------:R-:W-:-:S03]  /*adb0*/  ISETP.GE.AND P2, PT, R20, 0x61, PT ;  /* 0x000000611400780c */ /* 0x000fc60003f46270 */
[----:B---3--:R-:W3:Y:S01]  /*adc0*/  SHFL.IDX PT, R2, R0, 0x5, 0x181f ;  /* 0x00b81f0000027f89 */ /* 0x008ee200000e0000 */
[----:B----4-:R-:W-:-:S05]  /*add0*/  @P4 IADD3 R11, P0, R30, R11, RZ ;  /* 0x0000000b1e0b4210 */ /* 0x010fca0007f1e0ff */
[----:B---3--:R-:W-:Y:S01]  /*ade0*/  @P4 IMAD.X R12, RZ, RZ, R2, P0 ;  /* 0x000000ffff0c4224 */ /* 0x008fe200000e0602 */
[----:B------:R-:W-:-:S13]  /*adf0*/  ISETP.GE.AND P0, PT, R20, 0x21, PT ;  /* 0x000000211400780c */ /* 0x000fda0003f06270 */
[----:B------:R-:W-:Y:S02]  /*ae00*/  @P0 IMAD.MOV.U32 R2, RZ, RZ, R13 ;  /* 0x000000ffff020224 */ /* 0x000fe400078e000d */
[----:B------:R-:W-:Y:S01]  /*ae10*/  @P0 IMAD.MOV.U32 R3, RZ, RZ, R14 ;  /* 0x000000ffff030224 */ /* 0x000fe200078e000e */
[----:B------:R-:W3:Y:S04]  /*ae20*/  SHFL.IDX PT, R13, R4, 0x6, 0x181f ;  /* 0x00d81f00040d7f89 */ /* 0x000ee800000e0000 */
[----:B------:R-:W-:Y:S04]  /*ae30*/  @P0 LDGSTS.E.BYPASS.LTC128B.128 [R5+0x29400], desc[UR50][R2.64], !P3 ;  /* 0x2940000002050fae */ /* 0x000fe8000d901d72 */
[----:B------:R4:W-:Y:S04]  /*ae40*/  @P0 LDGSTS.E.BYPASS.LTC128B.128 [R5+0x2d400], desc[UR50][R2.64+0x80], !P1 ;  /* 0x2d40008002050fae */ /* 0x0009e8000c901d72 */
[----:B----4-:R-:W4:Y:S01]  /*ae50*/  SHFL.IDX PT, R2, R0, 0x6, 0x181f ;  /* 0x00d81f0000027f89 */ /* 0x010f2200000e0000 */
[----:B------:R-:W-:Y:S01]  /*ae60*/  @P6 IMAD.MOV.U32 R3, RZ, RZ, R8 ;  /* 0x000000ffff036224 */ /* 0x000fe200078e0008 */
[----:B---3--:R-:W-:-:S02]  /*ae70*/  @P2 IADD3 R13, P0, R30, R13, RZ ;  /* 0x0000000d1e0d2210 */ /* 0x008fc40007f1e0ff */
[----:B------:R-:W3:Y:S03]  /*ae80*/  SHFL.IDX PT, R0, R0, 0x7, 0x181f ;  /* 0x00f81f0000007f89 */ /* 0x000ee600000e0000 */
[----:B----4-:R-:W-:Y:S02]  /*ae90*/  @P2 IMAD.X R14, RZ, RZ, R2, P0 ;  /* 0x000000ffff0e2224 */ /* 0x010fe400000e0602 */
[----:B------:R-:W-:-:S05]  /*aea0*/  @P6 IMAD.MOV.U32 R2, RZ, RZ, R7 ;  /* 0x000000ffff026224 */ /* 0x000fca00078e0007 */
[----:B------:R-:W-:Y:S04]  /*aeb0*/  @P6 LDGSTS.E.BYPASS.LTC128B.128 [R5+0x29c00], desc[UR50][R2.64], !P3 ;  /* 0x29c0000002056fae */ /* 0x000fe8000d901d72 */
[----:B------:R4:W-:Y:S02]  /*aec0*/  @P6 LDGSTS.E.BYPASS.LTC128B.128 [R5+0x2dc00], desc[UR50][R2.64+0x80], !P1 ;  /* 0x2dc0008002056fae */ /* 0x0009e4000c901d72 */
[----:B----4-:R-:W-:Y:S02]  /*aed0*/  @P5 IMAD.MOV.U32 R2, RZ, RZ, R9 ;  /* 0x000000ffff025224 */ /* 0x010fe400078e0009 */
        /* <DEDUP_REMOVED lines=8> */
[----:B------:R-:W-:Y:S02]  /*af60*/  @P2 IMAD.MOV.U32 R3, RZ, RZ, R14 ;  /* 0x000000ffff032224 */ /* 0x000fe400078e000e */
[----:B------:R4:W0:Y:S04]  /*af70*/  SHFL.IDX PT, R14, R4, 0x7, 0x181f ;  /* 0x00f81f00040e7f89 */ /* 0x00082800000e0000 */
[----:B------:R4:W-:Y:S04]  /*af80*/  @P2 LDGSTS.E.BYPASS.LTC128B.128 [R5+0x2b400], desc[UR50][R2.64], !P3 ;  /* 0x2b40000002052fae */ /* 0x0009e8000d901d72 */
[----:B---3--:R4:W-:Y:S02]  /*af90*/  @P2 LDGSTS.E.BYPASS.LTC128B.128 [R5+0x2f400], desc[UR50][R2.64+0x80], !P1 ;  /* 0x2f40008002052fae */ /* 0x0089e4000c901d72 */
.L_x_145:
[----:B------:R-:W-:-:S13]  /*afa0*/  ISETP.GE.AND P2, PT, R20, 0x71, PT ;  /* 0x000000711400780c */ /* 0x000fda0003f46270 */
[----:B0---4-:R-:W-:-:S05]  /*afb0*/  @P2 IADD3 R2, P0, R30, R14, RZ ;  /* 0x0000000e1e022210 */ /* 0x011fca0007f1e0ff */
[----:B------:R-:W-:Y:S01]  /*afc0*/  @P2 IMAD.X R3, RZ, RZ, R0, P0 ;  /* 0x000000ffff032224 */ /* 0x000fe200000e0600 */
[----:B------:R-:W-:-:S04]  /*afd0*/  PLOP3.LUT P0, PT, PT, PT, PT, 0x80, 0x0 ;  /* 0x000000000000781c */ /* 0x000fc80003f0f070 */
[----:B------:R-:W-:Y:S01]  /*afe0*/  @!PT LDS RZ, [RZ] ;  /* 0x00000000fffff984 */ /* 0x000fe20000000800 */
[----:B------:R-:W-:Y:S01]  /*aff0*/  @!PT LDS RZ, [RZ] ;  /* 0x00000000fffff984 */ /* 0x000fe20000000800 */
[----:B------:R-:W-:Y:S01]  /*b000*/  @!PT LDS RZ, [RZ] ;  /* 0x00000000fffff984 */ /* 0x000fe20000000800 */
[----:B------:R0:W-:Y:S04]  /*b010*/  @P2 LDGSTS.E.BYPASS.LTC128B.128 [R5+0x2bc00], desc[UR50][R2.64], !P3 ;  /* 0x2bc0000002052fae */ /* 0x0001e8000d901d72 */
[----:B------:R0:W-:Y:S01]  /*b020*/  @P2 LDGSTS.E.BYPASS.LTC128B.128 [R5+0x2fc00], desc[UR50][R2.64+0x80], !P1 ;  /* 0x2fc0008002052fae */ /* 0x0001e2000c901d72 */
[----:B------:R-:W-:-:S04]  /*b030*/  NOP ;  /* 0x0000000000007918 */ /* 0x000fc80000000000 */
.L_x_57:
[----:B------:R-:W-:Y:S02]  /*b040*/  PLOP3.LUT P1, PT, P1, P0, PT, 0xa2, 0x0 ;  /* 0x000000000000781c */ /* 0x000fe40000f21472 */
[----:B------:R-:W-:-:S08]  /*b050*/  @P0 R2UR P1, UR4, R6 ;  /* 0x00000000060402ca */ /* 0x000fd00000020000 */
[----:B------:R-:W-:-:S05]  /*b060*/  @P0 PLOP3.LUT P0, PT, P1, PT, PT, 0x80, 0x0 ;  /* 0x000000000000081c */ /* 0x000fca0000f0f070 */
[----:B------:R-:W-:Y:S01]  /*b070*/  @!P1 SYNCS.ARRIVE.TRANS64.RED.A0T1 RZ, [UR4+0x38830], RZ ;  /* 0x038830ffffff99a7 */ /* 0x000fe20008200404 */
[----:B------:R-:W-:Y:S07]  /*b080*/  @!P1 ARRIVES.LDGSTSBAR.64.TRANSCNT [UR4+0x38830] ;  /* 0x03883000ff0099b0 */ /* 0x000fee0008000a84 */
[----:B------:R-:W-:Y:S05]  /*b090*/  @P0 BRA.U.ANY `(.L_x_57) ;  /* 0xfffffffd00e80947 */ /* 0x000fea000393ffff */
[----:B------:R-:W-:Y:S01]  /*b0a0*/  NOP ;  /* 0x0000000000007918 */ /* 0x000fe20000000000 */
[----:B------:R-:W-:-:S05]  /*b0b0*/  IMAD.U32 R0, RZ, RZ, UR46 ;  /* 0x0000002eff007e24 */ /* 0x000fca000f8e00ff */
[----:B------:R-:W-:-:S13]  /*b0c0*/  ISETP.NE.AND P2, PT, R0, 0x3, PT ;  /* 0x000000030000780c */ /* 0x000fda0003f45270 */
[----:B------:R-:W-:Y:S05]  /*b0d0*/  @!P2 BRA `(.L_x_58) ;  /* 0x000000000004a947 */ /* 0x000fea0003800000 */
[----:B------:R-:W-:Y:S01]  /*b0e0*/  BPT.TRAP 0x1 ;  /* 0x000000040000795c */ /* 0x000fe20000300000 */
.L_x_58:
[----:B------:R3:W-:Y:S02]  /*b0f0*/  SYNCS.ARRIVE.TRANS64.A1T0 RZ, [R6+URZ+0x38830], RZ ;  /* 0x038830ff06ff79a7 */ /* 0x0007e4000810003f */
[----:B------:R-:W-:Y:S05]  /*b100*/  WARPSYNC.ALL ;  /* 0x0000000000007948 */ /* 0x000fea0003800000 */
[----:B------:R-:W-:-:S04]  /*b110*/  UIADD3 UR4, UR41, 0x20400, URZ ;  /* 0x0002040029047890 */ /* 0x000fc8000fffe03f */
[----:B------:R-:W-:Y:S01]  /*b120*/  ULOP3.LUT UP0, URZ, UR4, 0x3ff, URZ, 0xc0, !UPT ;  /* 0x000003ff043f7892 */ /* 0x000fe2000f80c03f */
[----:B------:R-:W-:Y:S05]  /*b130*/  BAR.SYNC.DEFER_BLOCKING 0x8, 0x180 ;  /* 0x0206000000007b1d */ /* 0x000fea0000010000 */
        /* <DEDUP_REMOVED lines=9> */
[----:B-123--:R-:W-:Y:S02]  /*b1d0*/  IMAD.U32 R6, RZ, RZ, UR8 ;  /* 0x00000008ff067e24 */ /* 0x00efe4000f8e00ff */
[----:B------:R-:W-:-:S02]  /*b1e0*/  IMAD.U32 R7, RZ, RZ, UR9 ;  /* 0x00000009ff077e24 */ /* 0x000fc4000f8e00ff */
[----:B------:R-:W-:Y:S02]  /*b1f0*/  IMAD.U32 R10, RZ, RZ, UR4 ;  /* 0x00000004ff0a7e24 */ /* 0x000fe4000f8e00ff */
[----:B------:R-:W-:Y:S02]  /*b200*/  IMAD.U32 R11, RZ, RZ, UR5 ;  /* 0x00000005ff0b7e24 */ /* 0x000fe4000f8e00ff */
[----:B------:R-:W-:Y:S02]  /*b210*/  IMAD.MOV.U32 R8, RZ, RZ, 0x70 ;  /* 0x00000070ff087424 */ /* 0x000fe400078e00ff */
[----:B------:R-:W-:Y:S02]  /*b220*/  IMAD.MOV.U32 R12, RZ, RZ, 0x1 ;  /* 0x00000001ff0c7424 */ /* 0x000fe400078e00ff */
[----:B------:R-:W-:-:S07]  /*b230*/  IMAD.MOV.U32 R13, RZ, RZ, RZ ;  /* 0x000000ffff0d7224 */ /* 0x000fce00078e00ff */
[----:B------:R-:W-:-:S07]  /*b240*/  LEPC R20, `(.L_x_59) ;  /* 0x000000001014794e */ /* 0x000fce0000000000 */
[----:B0-----:R-:W-:Y:S05]  /*b250*/  CALL.ABS.NOINC R2 ;  /* 0x0000000002007343 */ /* 0x001fea0003c00000 */
.L_x_59:
[----:B------:R-:W4:Y:S01]  /*b260*/  LDC R7, c[0x0][0x448] ;  /* 0x00011200ff077b82 */ /* 0x000f220000000800 */
[----:B0-----:R-:W2:Y:S01]  /*b270*/  S2R R2, SR_TID.X ;  /* 0x0000000000027919 */ /* 0x001ea20000002100 */
[----:B------:R-:W-:Y:S01]  /*b280*/  IMAD R4, RZ, RZ, -UR43 ;  /* 0x8000002bff047e24 */ /* 0x000fe2000f8e02ff */
[----:B------:R-:W-:Y:S01]  /*b290*/  R2UR UR6, R32 ;  /* 0x00000000200672ca */ /* 0x000fe200000e0000 */
[----:B------:R-:W-:Y:S01]  /*b2a0*/  ULDC.64 UR8, c[0x0][0x2d8] ;  /* 0x0000b60000087ab9 */ /* 0x000fe20000000a00 */
[C---:B------:R-:W-:Y:S01]  /*b2b0*/  R2UR UR7, R24.reuse ;  /* 0x00000000180772ca */ /* 0x040fe200000e0000 */
[----:B------:R-:W-:Y:S01]  /*b2c0*/  VIADD R8, R33, UR41 ;  /* 0x0000002921087c36 */ /* 0x000fe20008000000 */
[----:B------:R-:W-:Y:S01]  /*b2d0*/  R2UR UR4, R24 ;  /* 0x00000000180472ca */ /* 0x000fe200000e0000 */
[----:B------:R-:W0:Y:S01]  /*b2e0*/  LDC R5, c[0x0][0xc38] ;  /* 0x00030e00ff057b82 */ /* 0x000e220000000800 */
[C---:B------:R-:W-:Y:S02]  /*b2f0*/  LOP3.LUT P4, RZ, R17.reuse, 0x1000, RZ, 0xc0, !PT ;  /* 0x0000100011ff7812 */ /* 0x040fe4000788c0ff */
[----:B------:R-:W-:-:S05]  /*b300*/  LOP3.LUT P5, RZ, R17, 0x800, RZ, 0xc0, !PT ;  /* 0x0000080011ff7812 */ /* 0x000fca00078ac0ff */
[----:B------:R-:W-:-:S04]  /*b310*/  UIMAD UR6, UR6, UR8, URZ ;  /* 0x00000008060672a4 */ /* 0x000fc8000f8e023f */
[----:B------:R-:W-:Y:S02]  /*b320*/  UIMAD UR7, UR7, UR9, UR6 ;  /* 0x00000009070772a4 */ /* 0x000fe4000f8e0206 */
[----:B------:R-:W-:Y:S01]  /*b330*/  UIMAD.WIDE.U32 UR4, UR4, UR8, URZ ;  /* 0x00000008040472a5 */ /* 0x000fe2000f8e003f */
[----:B----4-:R-:W-:Y:S01]  /*b340*/  ISETP.NE.AND P0, PT, R7, 0x1, PT ;  /* 0x000000010700780c */ /* 0x010fe20003f05270 */
[----:B------:R-:W-:Y:S01]  /*b350*/  USHF.R.S32.HI UR6, URZ, 0x1f, UR44 ;  /* 0x0000001f3f067899 */ /* 0x000fe2000801142c */
[----:B------:R-:W-:Y:S01]  /*b360*/  ULDC.64 UR8, c[0x0][0x2e0] ;  /* 0x0000b80000087ab9 */ /* 0x000fe20000000a00 */
[----:B------:R-:W-:Y:S02]  /*b370*/  UIADD3 UR5, UR5, UR7, URZ ;  /* 0x0000000705057290 */ /* 0x000fe4000fffe03f */
[----:B------:R-:W-:Y:S01]  /*b380*/  UIMAD UR6, UR6, UR8, URZ ;  /* 0x00000008060672a4 */ /* 0x000fe2000f8e023f */
[----:B0-----:R-:W-:Y:S01]  /*b390*/  IMAD R4, R5, R4, UR38 ;  /* 0x0000002605047e24 */ /* 0x001fe2000f8e0204 */
[C---:B--2---:R-:W-:Y:S01]  /*b3a0*/  LOP3.LUT R18, R2.reuse, 0x7f, RZ, 0xc0, !PT ;  /* 0x0000007f02127812 */ /* 0x044fe200078ec0ff */
[----:B------:R-:W-:Y:S01]  /*b3b0*/  IMAD.SHL.U32 R2, R2, 0x10, RZ ;  /* 0x0000001002027824 */ /* 0x000fe200078e00ff */
[----:B------:R-:W-:Y:S01]  /*b3c0*/  UIMAD UR6, UR44, UR9, UR6 ;  /* 0x000000092c0672a4 */ /* 0x000fe2000f8e0206 */
[----:B------:R-:W-:-:S03]  /*b3d0*/  IMAD.SHL.U32 R4, R4, 0x80, RZ ;  /* 0x0000008004047824 */ /* 0x000fc600078e00ff */
[----:B------:R-:W0:Y:S01]  /*b3e0*/  @P0 LDC R0, c[0x0][0x44c] ;  /* 0x00011300ff000b82 */ /* 0x000e220000000800 */
[----:B------:R-:W-:Y:S01]  /*b3f0*/  SHF.R.U32.HI R18, RZ, 0x3, R18 ;  /* 0x00000003ff127819 */ /* 0x000fe20000011612 */
[----:B------:R-:W-:-:S03]  /*b400*/  UIMAD.WIDE.U32 UR4, UR44, UR8, UR4 ;  /* 0x000000082c0472a5 */ /* 0x000fc6000f8e0004 */
[----:B------:R-:W-:Y:S01]  /*b410*/  LOP3.LUT R2, R18, 0x70, R2, 0xf8, !PT ;  /* 0x0000007012027812 */ /* 0x000fe200078ef802 */
[----:B------:R-:W-:Y:S01]  /*b420*/  ULDC.64 UR8, c[0x0][0x2d0] ;  /* 0x0000b40000087ab9 */ /* 0x000fe20000000a00 */
[----:B------:R-:W2:Y:S01]  /*b430*/  S2R R18, SR_TID.X ;  /* 0x0000000000127919 */ /* 0x000ea20000002100 */
[----:B------:R-:W4:Y:S01]  /*b440*/  @P0 LDC R3, c[0x0][0x450] ;  /* 0x00011400ff030b82 */ /* 0x000f220000000800 */
[----:B-1-3--:R-:W-:Y:S01]  /*b450*/  LOP3.LUT R6, R2, R4, RZ, 0xfc, !PT ;  /* 0x0000000402067212 */ /* 0x00afe200078efcff */
[----:B------:R-:W-:Y:S01]  /*b460*/  UIADD3 UR5, UR5, UR6, URZ ;  /* 0x0000000605057290 */ /* 0x000fe2000fffe03f */
[----:B------:R-:W-:-:S03]  /*b470*/  IMAD.U32 R9, RZ, RZ, UR8 ;  /* 0x00000008ff097e24 */ /* 0x000fc6000f8e00ff */
[----:B------:R-:W-:Y:S02]  /*b480*/  IMAD.MOV.U32 R2, RZ, RZ, R6 ;  /* 0x000000ffff027224 */ /* 0x000fe400078e0006 */
[----:B0-----:R-:W-:-:S05]  /*b490*/  @P0 IMAD.HI.U32 R0, R6, R0, RZ ;  /* 0x0000000006000227 */ /* 0x001fca00078e00ff */
[----:B----4-:R-:W-:-:S04]  /*b4a0*/  @P0 SHF.R.U32.HI R2, RZ, R3, R0 ;  /* 0x00000003ff020219 */ /* 0x010fc80000011600 */
[--C-:B------:R-:W-:Y:S01]  /*b4b0*/  SHF.R.S32.HI R0, RZ, 0x1f, R2.reuse ;  /* 0x0000001fff007819 */ /* 0x100fe20000011402 */
[----:B------:R-:W-:Y:S01]  /*b4c0*/  IMAD.MOV R5, RZ, RZ, -R2 ;  /* 0x000000ffff057224 */ /* 0x000fe200078e0a02 */
[----:B--2---:R-:W-:-:S03]  /*b4d0*/  LOP3.LUT R10, R18, 0x7f, RZ, 0xc0, !PT ;  /* 0x0000007f120a7812 */ /* 0x004fc600078ec0ff */
[----:B------:R-:W-:Y:S02]  /*b4e0*/  IMAD R3, R0, UR8, RZ ;  /* 0x0000000800037c24 */ /* 0x000fe4000f8e02ff */
[----:B------:R-:W-:Y:S01]  /*b4f0*/  IMAD R5, R7, R5, R6 ;  /* 0x0000000507057224 */ /* 0x000fe200078e0206 */
[----:B------:R-:W-:Y:S01]  /*b500*/  SHF.R.U32.HI R10, RZ, 0x3, R10 ;  /* 0x00000003ff0a7819 */ /* 0x000fe2000001160a */
[C---:B------:R-:W-:Y:S02]  /*b510*/  IMAD R7, R2.reuse, UR9, R3 ;  /* 0x0000000902077c24 */ /* 0x040fe4000f8e0203 */
[----:B------:R-:W-:Y:S01]  /*b520*/  IMAD.WIDE.U32 R2, R2, R9, UR4 ;  /* 0x0000000402027e25 */ /* 0x000fe2000f8e0009 */
[----:B------:R-:W-:Y:S01]  /*b530*/  SHF.R.S32.HI R0, RZ, 0x1f, R5 ;  /* 0x0000001fff007819 */ /* 0x000fe20000011405 */
[----:B------:R-:W-:Y:S02]  /*b540*/  ULDC.64 UR4, c[0x0][0x2c8] ;  /* 0x0000b20000047ab9 */ /* 0x000fe40000000a00 */
[----:B------:R-:W-:-:S02]  /*b550*/  IMAD.IADD R3, R3, 0x1, R7 ;  /* 0x0000000103037824 */ /* 0x000fc400078e0207 */
[----:B------:R-:W-:Y:S02]  /*b560*/  IMAD R0, R0, UR4, RZ ;  /* 0x0000000400007c24 */ /* 0x000fe4000f8e02ff */
[----:B------:R-:W-:-:S04]  /*b570*/  IMAD.WIDE.U32 R2, R5, UR4, R2 ;  /* 0x0000000405027c25 */ /* 0x000fc8000f8e0002 */
[----:B------:R-:W-:Y:S01]  /*b580*/  IMAD R5, R5, UR5, R0 ;  /* 0x0000000505057c24 */ /* 0x000fe2000f8e0200 */
[----:B------:R-:W-:Y:S02]  /*b590*/  ULDC.64 UR4, c[0x0][0x280] ;  /* 0x0000a00000047ab9 */ /* 0x000fe40000000a00 */
[----:B------:R-:W-:Y:S01]  /*b5a0*/  IADD3 R0, P0, R2, UR4, RZ ;  /* 0x0000000402007c10 */ /* 0x000fe2000ff1e0ff */
[----:B------:R-:W-:-:S03]  /*b5b0*/  UMOV UR4, 0xffffffff ;  /* 0xffffffff00047882 */ /* 0x000fc60000000000 */
[----:B------:R-:W-:Y:S01]  /*b5c0*/  IADD3.X R5, R3, UR5, R5, P0, !PT ;  /* 0x0000000503057c10 */ /* 0x000fe200087fe405 */
[----:B------:R-:W-:Y:S08]  /*b5d0*/  BRA.DIV UR4, `(.L_x_60) ;  /* 0x0000004204f87947 */ /* 0x000ff0000b800000 */
[----:B------:R-:W0:Y:S01]  /*b5e0*/  SHFL.IDX PT, R14, R0, RZ, 0x181f ;  /* 0x00181fff000e7589 */ /* 0x000e2200000e0000 */
[----:B------:R-:W-:-:S03]  /*b5f0*/  IMAD.IADD R4, R10, 0x1, R4 ;  /* 0x000000010a047824 */ /* 0x000fc600078e0204 */
[----:B------:R-:W1:Y:S01]  /*b600*/  SHFL.IDX PT, R2, R5, RZ, 0x181f ;  /* 0x00181fff05027589 */ /* 0x000e6200000e0000 */
[C---:B------:R-:W-:Y:S01]  /*b610*/  VIADD R7, R4.reuse, 0x10 ;  /* 0x0000001004077836 */ /* 0x040fe20000000000 */
[----:B------:R-:W-:Y:S02]  /*b620*/  ISETP.GE.AND P1, PT, R4, UR40, PT ;  /* 0x0000002804007c0c */ /* 0x000fe4000bf26270 */
[----:B------:R-:W-:Y:S11]  /*b630*/  SHFL.IDX PT, R6, R5, 0x1, 0x181f ;  /* 0x00381f0005067f89 */ /* 0x000ff600000e0000 */
[----:B0-----:R-:W-:-:S05]  /*b640*/  @!P1 IADD3 R14, P0, R30, R14, RZ ;  /* 0x0000000e1e0e9210 */ /* 0x001fca0007f1e0ff */
[----:B-1----:R-:W-:Y:S02]  /*b650*/  @!P1 IMAD.X R3, RZ, RZ, R2, P0 ;  /* 0x000000ffff039224 */ /* 0x002fe400000e0602 */
[----:B------:R-:W-:Y:S02]  /*b660*/  @!P1 IMAD.MOV.U32 R2, RZ, RZ, R14 ;  /* 0x000000ffff029224 */ /* 0x000fe400078e000e */
[----:B------:R-:W0:Y:S04]  /*b670*/  SHFL.IDX PT, R14, R0, 0x1, 0x181f ;  /* 0x00381f00000e7f89 */ /* 0x000e2800000e0000 */
[----:B------:R-:W-:Y:S04]  /*b680*/  @!P1 LDGSTS.E.BYPASS.LTC128B.128 [R8+0x20400], desc[UR50][R2.64], !P4 ;  /* 0x2040000002089fae */ /* 0x000fe8000e101d72 */
[----:B------:R1:W-:Y:S01]  /*b690*/  @!P1 LDGSTS.E.BYPASS.LTC128B.128 [R8+0x24400], desc[UR50][R2.64+0x80], !P5 ;  /* 0x2440008002089fae */ /* 0x0003e2000e901d72 */
[----:B------:R-:W-:-:S13]  /*b6a0*/  ISETP.GE.AND P1, PT, R7, UR40, PT ;  /* 0x0000002807007c0c */ /* 0x000fda000bf26270 */
[----:B0-----:R-:W-:-:S05]  /*b6b0*/  @!P1 IADD3 R14, P0, R30, R14, RZ ;  /* 0x0000000e1e0e9210 */ /* 0x001fca0007f1e0ff */
[----:B-1----:R-:W-:Y:S02]  /*b6c0*/  @!P1 IMAD.MOV.U32 R2, RZ, RZ, R14 ;  /* 0x000000ffff029224 */ /* 0x002fe400078e000e */
[----:B------:R-:W-:Y:S01]  /*b6d0*/  @!P1 IMAD.X R7, RZ, RZ, R6, P0 ;  /* 0x000000ffff079224 */ /* 0x000fe200000e0606 */
[----:B------:R-:W0:Y:S03]  /*b6e0*/  SHFL.IDX PT, R14, R0, 0x2, 0x181f ;  /* 0x00581f00000e7f89 */ /* 0x000e2600000e0000 */
[----:B------:R-:W-:Y:S01]  /*b6f0*/  @!P1 IMAD.MOV.U32 R3, RZ, RZ, R7 ;  /* 0x000000ffff039224 */ /* 0x000fe200078e0007 */
[----:B------:R-:W1:Y:S01]  /*b700*/  SHFL.IDX PT, R6, R5, 0x2, 0x181f ;  /* 0x00581f0005067f89 */ /* 0x000e6200000e0000 */
[----:B------:R-:W-:-:S03]  /*b710*/  VIADD R7, R4, 0x20 ;  /* 0x0000002004077836 */ /* 0x000fc60000000000 */
[----:B------:R-:W-:Y:S04]  /*b720*/  @!P1 LDGSTS.E.BYPASS.LTC128B.128 [R8+0x20c00], desc[UR50][R2.64], !P4 ;  /* 0x20c0000002089fae */ /* 0x000fe8000e101d72 */
[----:B------:R2:W-:Y:S01]  /*b730*/  @!P1 LDGSTS.E.BYPASS.LTC128B.128 [R8+0x24c00], desc[UR50][R2.64+0x80], !P5 ;  /* 0x24c0008002089fae */ /* 0x0005e2000e901d72 */
[----:B------:R-:W-:-:S13]  /*b740*/  ISETP.GE.AND P1, PT, R7, UR40, PT ;  /* 0x0000002807007c0c */ /* 0x000fda000bf26270 */
[----:B0-----:R-:W-:-:S05]  /*b750*/  @!P1 IADD3 R14, P0, R30, R14, RZ ;  /* 0x0000000e1e0e9210 */ /* 0x001fca0007f1e0ff */
[----:B--2---:R-:W-:Y:S02]  /*b760*/  @!P1 IMAD.MOV.U32 R2, RZ, RZ, R14 ;  /* 0x000000ffff029224 */ /* 0x004fe400078e000e */
[----:B-1----:R-:W-:Y:S01]  /*b770*/  @!P1 IMAD.X R7, RZ, RZ, R6, P0 ;  /* 0x000000ffff079224 */ /* 0x002fe200000e0606 */
        /* <DEDUP_REMOVED lines=38> */
[----:B-1----:R-:W-:Y:S02]  /*b9e0*/  @!P1 IMAD.X R7, RZ, RZ, R6, P0 ;  /* 0x000000ffff079224 */ /* 0x002fe400000e0606 */
[----:B--2---:R-:W-:Y:S01]  /*b9f0*/  @!P1 IMAD.MOV.U32 R2, RZ, RZ, R14 ;  /* 0x000000ffff029224 */ /* 0x004fe200078e000e */
[----:B------:R0:W1:Y:S01]  /*ba00*/  SHFL.IDX PT, R6, R5, 0x7, 0x181f ;  /* 0x00f81f0005067f89 */ /* 0x00006200000e0000 */
[----:B------:R-:W-:-:S03]  /*ba10*/  @!P1 IMAD.MOV.U32 R3, RZ, RZ, R7 ;  /* 0x000000ffff039224 */ /* 0x000fc600078e0007 */
[----:B------:R0:W2:Y:S04]  /*ba20*/  SHFL.IDX PT, R14, R0, 0x7, 0x181f ;  /* 0x00f81f00000e7f89 */ /* 0x0000a800000e0000 */
[----:B------:R0:W-:Y:S04]  /*ba30*/  @!P1 LDGSTS.E.BYPASS.LTC128B.128 [R8+0x23400], desc[UR50][R2.64], !P4 ;  /* 0x2340000002089fae */ /* 0x0001e8000e101d72 */
[----:B------:R0:W-:Y:S02]  /*ba40*/  @!P1 LDGSTS.E.BYPASS.LTC128B.128 [R8+0x27400], desc[UR50][R2.64+0x80], !P5 ;  /* 0x2740008002089fae */ /* 0x0001e4000e901d72 */
.L_x_162:
[----:B------:R-:W-:-:S05]  /*ba50*/  VIADD R4, R4, 0x70 ;  /* 0x0000007004047836 */ /* 0x000fca0000000000 */
[----:B------:R-:W-:-:S13]  /*ba60*/  ISETP.GE.AND P0, PT, R4, UR40, PT ;  /* 0x0000002804007c0c */ /* 0x000fda000bf06270 */
[----:B0-2---:R-:W-:-:S05]  /*ba70*/  @!P0 IADD3 R2, P1, R30, R14, RZ ;  /* 0x0000000e1e028210 */ /* 0x005fca0007f3e0ff */
[----:B-1----:R-:W-:-:S05]  /*ba80*/  @!P0 IMAD.X R3, RZ, RZ, R6, P1 ;  /* 0x000000ffff038224 */ /* 0x002fca00008e0606 */
[----:B------:R-:W-:Y:S01]  /*ba90*/  @!PT LDS RZ, [RZ] ;  /* 0x00000000fffff984 */ /* 0x000fe20000000800 */
[----:B------:R-:W-:Y:S01]  /*baa0*/  @!PT LDS RZ, [RZ] ;  /* 0x00000000fffff984 */ /* 0x000fe20000000800 */
[----:B------:R-:W-:Y:S01]  /*bab0*/  @!PT LDS RZ, [RZ] ;  /* 0x00000000fffff984 */ /* 0x000fe20000000800 */
[----:B------:R0:W-:Y:S04]  /*bac0*/  @!P0 LDGSTS.E.BYPASS.LTC128B.128 [R8+0x23c00], desc[UR50][R2.64], !P4 ;  /* 0x23c0000002088fae */ /* 0x0001e8000e101d72 */
[----:B------:R0:W-:Y:S01]  /*bad0*/  @!P0 LDGSTS.E.BYPASS.LTC128B.128 [R8+0x27c00], desc[UR50][R2.64+0x80], !P5 ;  /* 0x27c0008002088fae */ /* 0x0001e2000e901d72 */
[----:B------:R-:W-:Y:S01]  /*bae0*/  NOP ;  /* 0x0000000000007918 */ /* 0x000fe20000000000 */
[----:B------:R-:W-:Y:S02]  /*baf0*/  SYNCS.ARRIVE.TRANS64.RED.A0T1 RZ, [UR41+0x38800], RZ ;  /* 0x038800ffffff79a7 */ /* 0x000fe40008200429 */
[----:B------:R-:W-:Y:S01]  /*bb00*/  ARRIVES.LDGSTSBAR.64.TRANSCNT [UR41+0x38800] ;  /* 0x03880000ff0079b0 */ /* 0x000fe20008000aa9 */
[----:B------:R-:W-:Y:S01]  /*bb10*/  NOP ;  /* 0x0000000000007918 */ /* 0x000fe20000000000 */
[----:B------:R-:W-:Y:S01]  /*bb20*/  ULOP3.LUT UR4, UR36, 0x1, URZ, 0xc, !UPT ;  /* 0x0000000124047892 */ /* 0x000fe2000f8e0c3f */
[----:B------:R-:W-:Y:S05]  /*bb30*/  SYNCS.ARRIVE.TRANS64.A1T0 RZ, [UR41+0x38800], RZ ;  /* 0x038800ffffff79a7 */ /* 0x000fea0008100029 */
[----:B------:R-:W-:-:S05]  /*bb40*/  IMAD.U32 R0, RZ, RZ, UR4 ;  /* 0x00000004ff007e24 */ /* 0x000fca000f8e00ff */
[----:B------:R-:W-:-:S04]  /*bb50*/  SHF.L.U32 R0, R0, 0x1f, RZ ;  /* 0x0000001f00007819 */ /* 0x000fc800000006ff */
[----:B------:R-:W1:Y:S02]  /*bb60*/  SYNCS.PHASECHK.TRANS64.TRYWAIT P0, [UR41+0x38820], R0 ;  /* 0x03882000ff0075a7 */ /* 0x000e640008000169 */
[----:B01----:R-:W-:Y:S05]  /*bb70*/  @!P0 BRA `(.L_x_61) ;  /* 0x00000048000c8947 */ /* 0x003fea0003800000 */
.L_x_163:
[----:B0-----:R-:W-:-:S05]  /*bb80*/  IMAD.U32 R0, RZ, RZ, UR39 ;  /* 0x00000027ff007e24 */ /* 0x001fca000f8e00ff */
[----:B------:R-:W-:-:S13]  /*bb90*/  ISETP.GE.AND P0, PT, R0, 0x81, PT ;  /* 0x000000810000780c */ /* 0x000fda0003f06270 */
[----:B------:R-:W-:Y:S05]  /*bba0*/  @!P0 BRA `(.L_x_62) ;  /* 0x0000001800208947 */ /* 0x000fea0003800000 */
[----:B------:R-:W-:Y:S02]  /*bbb0*/  IMAD.MOV.U32 R20, RZ, RZ, R29 ;  /* 0x000000ffff147224 */ /* 0x000fe400078e001d */
[----:B------:R-:W-:Y:S02]  /*bbc0*/  IMAD.MOV.U32 R19, RZ, RZ, R25 ;  /* 0x000000ffff137224 */ /* 0x000fe400078e0019 */
[----:B------:R-:W-:-:S07]  /*bbd0*/  IMAD.U32 R27, RZ, RZ, UR42 ;  /* 0x0000002aff1b7e24 */ /* 0x000fce000f8e00ff */
.L_x_82:
[----:B01----:R-:W0:Y:S01]  /*bbe0*/  LDC R3, c[0x0][0x430] ;  /* 0x00010c00ff037b82 */ /* 0x003e220000000800 */
[----:B------:R-:W1:Y:S01]  /*bbf0*/  S2R R0, SR_TID.X ;  /* 0x0000000000007919 */ /* 0x000e620000002100 */
[----:B------:R-:W-:Y:S01]  /*bc00*/  ULDC.64 UR4, c[0x0][0x428] ;  /* 0x00010a0000047ab9 */ /* 0x000fe20000000a00 */
[----:B------:R-:W-:Y:S01]  /*bc10*/  VIADD R25, R19, 0x1 ;  /* 0x0000000113197836 */ /* 0x000fe20000000000 */
[----:B0-----:R-:W-:Y:S02]  /*bc20*/  ISETP.NE.AND P0, PT, R3, 0x1, PT ;  /* 0x000000010300780c */ /* 0x001fe40003f05270 */
[----:B-1----:R-:W-:-:S11]  /*bc30*/  LOP3.LUT R0, R0, 0x7f, RZ, 0xc0, !PT ;  /* 0x0000007f00007812 */ /* 0x002fd600078ec0ff */
[----:B------:R-:W0:Y:S01]  /*bc40*/  @P0 LDC R3, c[0x0][0x434] ;  /* 0x00010d00ff030b82 */ /* 0x000e220000000800 */
[----:B------:R-:W-:-:S05]  /*bc50*/  SHF.R.U32.HI R0, RZ, 0x3, R0 ;  /* 0x00000003ff007819 */ /* 0x000fca0000011600 */
[----:B------:R-:W-:Y:S02]  /*bc60*/  IMAD R6, R27, 0x80, R0 ;  /* 0x000000801b067824 */ /* 0x000fe400078e0200 */
[----:B------:R-:W1:Y:S03]  /*bc70*/  @P0 LDC R5, c[0x0][0x438] ;  /* 0x00010e00ff050b82 */ /* 0x000e660000000800 */
[----:B------:R-:W-:-:S05]  /*bc80*/  IADD3 R6, R30, R6, R35 ;  /* 0x000000061e067210 */ /* 0x000fca0007ffe023 */
[----:B------:R-:W-:Y:S02]  /*bc90*/  IMAD.MOV.U32 R7, RZ, RZ, R6 ;  /* 0x000000ffff077224 */ /* 0x000fe400078e0006 */
[----:B0-----:R-:W-:-:S05]  /*bca0*/  @P0 IMAD.HI.U32 R0, R6, R3, RZ ;  /* 0x0000000306000227 */ /* 0x001fca00078e00ff */
[----:B-1----:R-:W-:Y:S01]  /*bcb0*/  @P0 SHF.R.U32.HI R7, RZ, R5, R0 ;  /* 0x00000005ff070219 */ /* 0x002fe20000011600 */
[----:B------:R-:W-:-:S03]  /*bcc0*/  IMAD R0, R34, UR4, RZ ;  /* 0x0000000422007c24 */ /* 0x000fc6000f8e02ff */
[--C-:B------:R-:W-:Y:S01]  /*bcd0*/  SHF.R.S32.HI R3, RZ, 0x1f, R7.reuse ;  /* 0x0000001fff037819 */ /* 0x100fe20000011407 */
[----:B------:R-:W-:Y:S02]  /*bce0*/  IMAD.MOV.U32 R2, RZ, RZ, R7 ;  /* 0x000000ffff027224 */ /* 0x000fe400078e0007 */
[C---:B------:R-:W-:Y:S02]  /*bcf0*/  IMAD R5, R31.reuse, UR5, R0 ;  /* 0x000000051f057c24 */ /* 0x040fe4000f8e0200 */
[----:B------:R-:W-:Y:S01]  /*bd00*/  IMAD.WIDE.U32 R2, R31, UR4, R2 ;  /* 0x000000041f027c25 */ /* 0x000fe2000f8e0002 */
[----:B------:R-:W-:-:S03]  /*bd10*/  ULDC.64 UR4, c[0x0][0x418] ;  /* 0x0001060000047ab9 */ /* 0x000fc60000000a00 */
[----:B------:R-:W-:Y:S01]  /*bd20*/  IMAD.IADD R3, R5, 0x1, R3 ;  /* 0x0000000105037824 */ /* 0x000fe200078e0203 */
[C---:B------:R-:W-:Y:S01]  /*bd30*/  LEA R4, P0, R2.reuse, UR4, 0x2 ;  /* 0x0000000402047c11 */ /* 0x040fe2000f8010ff */
[----:B------:R-:W-:Y:S01]  /*bd40*/  IMAD.U32 R8, RZ, RZ, UR46 ;  /* 0x0000002eff087e24 */ /* 0x000fe2000f8e00ff */
[----:B------:R-:W-:Y:S02]  /*bd50*/  ULDC UR4, c[0x0][0x430] ;  /* 0x00010c0000047ab9 */ /* 0x000fe40000000800 */
[----:B------:R-:W-:Y:S02]  /*bd60*/  LEA.HI.X R5, R2, UR5, R3, 0x2, P0 ;  /* 0x0000000502057c11 */ /* 0x000fe400080f1403 */
[----:B------:R-:W-:Y:S01]  /*bd70*/  ISETP.NE.AND P2, PT, R8, 0x3, PT ;  /* 0x000000030800780c */ /* 0x000fe20003f45270 */
[----:B------:R-:W-:Y:S01]  /*bd80*/  IMAD.MOV R3, RZ, RZ, -R7 ;  /* 0x000000ffff037224 */ /* 0x000fe200078e0a07 */
[----:B------:R-:W-:Y:S02]  /*bd90*/  ISETP.NE.AND P0, PT, R25, 0x2, PT ;  /* 0x000000021900780c */ /* 0x000fe40003f05270 */
[----:B------:R-:W2:Y:S01]  /*bda0*/  LDG.E R5, desc[UR50][R4.64] ;  /* 0x0000003204057981 */ /* 0x000ea2000c1e1900 */
[----:B------:R-:W-:Y:S01]  /*bdb0*/  IMAD.MOV.U32 R0, RZ, RZ, R27 ;  /* 0x000000ffff007224 */ /* 0x000fe200078e001b */
[----:B------:R-:W-:Y:S01]  /*bdc0*/  SEL R29, RZ, 0x1, P0 ;  /* 0x00000001ff1d7807 */ /* 0x000fe20000000000 */
[----:B------:R-:W-:Y:S01]  /*bdd0*/  IMAD R6, R3, UR4, R6 ;  /* 0x0000000403067c24 */ /* 0x000fe2000f8e0206 */
[----:B------:R-:W-:Y:S01]  /*bde0*/  SEL R25, R25, RZ, P0 ;  /* 0x000000ff19197207 */ /* 0x000fe20000000000 */
[----:B------:R-:W-:Y:S01]  /*bdf0*/  VIADD R27, R27, 0xffffffff ;  /* 0xffffffff1b1b7836 */ /* 0x000fe20000000000 */
[----:B------:R-:W-:-:S02]  /*be00*/  LOP3.LUT R29, R20, R29, RZ, 0x3c, !PT ;  /* 0x0000001d141d7212 */ /* 0x000fc400078e3cff */
[----:B------:R-:W-:Y:S02]  /*be10*/  ISETP.GT.AND P1, PT, R0, RZ, PT ;  /* 0x000000ff0000720c */ /* 0x000fe40003f24270 */
[----:B--2---:R-:W-:Y:S01]  /*be20*/  SHF.R.S32.HI R10, RZ, 0x1f, R5 ;  /* 0x0000001fff0a7819 */ /* 0x004fe20000011405 */
[----:B------:R-:W-:Y:S10]  /*be30*/  @!P2 BRA `(.L_x_63) ;  /* 0x000000000004a947 */ /* 0x000ff40003800000 */
[----:B------:R-:W-:Y:S01]  /*be40*/  BPT.TRAP 0x1 ;  /* 0x000000040000795c */ /* 0x000fe20000300000 */
.L_x_63:
[----:B------:R-:W-:Y:S01]  /*be50*/  LEA R0, R25, UR41, 0x3 ;  /* 0x0000002919007c11 */ /* 0x000fe2000f8e18ff */
[----:B------:R-:W-:Y:S01]  /*be60*/  BSSY B0, `(.L_x_64) ;  /* 0x0000005000007945 */ /* 0x000fe20003800000 */
[----:B------:R-:W-:Y:S02]  /*be70*/  SHF.L.U32 R18, R29, 0x1f, RZ ;  /* 0x0000001f1d127819 */ /* 0x000fe400000006ff */
[----:B------:R-:W-:Y:S02]  /*be80*/  SHF.R.S32.HI R9, RZ, 0x1f, R6 ;  /* 0x0000001fff097819 */ /* 0x000fe40000011406 */
[----:B------:R-:W0:Y:S02]  /*be90*/  SYNCS.PHASECHK.TRANS64.TRYWAIT P0, [R0+URZ+0x38880], R18 ;  /* 0x03888012000075a7 */ /* 0x000e24000800017f */
[----:B0-----:R-:W-:Y:S05]  /*bea0*/  @!P0 BRA `(.L_x_65) ;  /* 0x0000004400548947 */ /* 0x001fea0003800000 */
.L_x_164:
[----:B------:R-:W-:Y:S05]  /*beb0*/  BSYNC B0 ;  /* 0x0000000000007941 */ /* 0x000fea0003800000 */
.L_x_64:
[----:B------:R-:W-:Y:S01]  /*bec0*/  ULDC.64 UR4, c[0x0][0x328] ;  /* 0x0000ca0000047ab9 */ /* 0x000fe20000000a00 */
[----:B------:R-:W-:Y:S01]  /*bed0*/  ULDC.64 UR6, c[0x0][0x318] ;  /* 0x0000c60000067ab9 */ /* 0x000fe20000000a00 */
[----:B------:R-:W-:Y:S01]  /*bee0*/  IMAD R3, R9, UR4, RZ ;  /* 0x0000000409037c24 */ /* 0x000fe2000f8e02ff */
[C---:B------:R-:W-:Y:S02]  /*bef0*/  LOP3.LUT P3, RZ, R17.reuse, 0x2, RZ, 0xc0, !PT ;  /* 0x0000000211ff7812 */ /* 0x040fe4000786c0ff */
[----:B------:R-:W-:Y:S01]  /*bf00*/  LOP3.LUT P2, RZ, R17, 0x1, RZ, 0xc0, !PT ;  /* 0x0000000111ff7812 */ /* 0x000fe2000784c0ff */
[C---:B------:R-:W-:Y:S02]  /*bf10*/  IMAD R7, R6.reuse, UR5, R3 ;  /* 0x0000000506077c24 */ /* 0x040fe4000f8e0203 */
[----:B------:R-:W-:Y:S01]  /*bf20*/  IMAD.WIDE.U32 R2, R6, UR4, RZ ;  /* 0x0000000406027c25 */ /* 0x000fe2000f8e00ff */
[----:B------:R-:W-:-:S03]  /*bf30*/  ULDC.64 UR4, c[0x0][0x338] ;  /* 0x0000ce0000047ab9 */ /* 0x000fc60000000a00 */
[----:B------:R-:W-:Y:S02]  /*bf40*/  IMAD.IADD R3, R3, 0x1, R7 ;  /* 0x0000000103037824 */ /* 0x000fe400078e0207 */
[----:B------:R-:W-:Y:S02]  /*bf50*/  IMAD R4, R10, UR4, RZ ;  /* 0x000000040a047c24 */ /* 0x000fe4000f8e02ff */
[----:B------:R-:W-:-:S04]  /*bf60*/  IMAD.WIDE.U32 R2, R5, UR4, R2 ;  /* 0x0000000405027c25 */ /* 0x000fc8000f8e0002 */
[----:B------:R-:W-:Y:S01]  /*bf70*/  IMAD R4, R5, UR5, R4 ;  /* 0x0000000505047c24 */ /* 0x000fe2000f8e0204 */
[----:B------:R-:W-:Y:S02]  /*bf80*/  ULDC.64 UR4, c[0x0][0x330] ;  /* 0x0000cc0000047ab9 */ /* 0x000fe40000000a00 */
[----:B------:R-:W-:Y:S02]  /*bf90*/  IMAD R7, R32, UR4, RZ ;  /* 0x0000000420077c24 */ /* 0x000fe4000f8e02ff */
[----:B------:R-:W-:Y:S02]  /*bfa0*/  IMAD.IADD R3, R3, 0x1, R4 ;  /* 0x0000000103037824 */ /* 0x000fe400078e0204 */
[C---:B------:R-:W-:Y:S02]  /*bfb0*/  IMAD R7, R24.reuse, UR5, R7 ;  /* 0x0000000518077c24 */ /* 0x040fe4000f8e0207 */
[----:B------:R-:W-:Y:S01]  /*bfc0*/  IMAD.WIDE.U32 R2, R24, UR4, R2 ;  /* 0x0000000418027c25 */ /* 0x000fe2000f8e0002 */
[----:B------:R-:W-:-:S03]  /*bfd0*/  UMOV UR4, 0xffffffff ;  /* 0xffffffff00047882 */ /* 0x000fc60000000000 */
[----:B------:R-:W-:Y:S01]  /*bfe0*/  IMAD R4, R25, 0x8000, R33 ;  /* 0x0000800019047824 */ /* 0x000fe200078e0221 */
[----:B------:R-:W-:-:S04]  /*bff0*/  IADD3 R8, P0, R2, UR6, RZ ;  /* 0x0000000602087c10 */ /* 0x000fc8000ff1e0ff */
[----:B------:R-:W-:Y:S01]  /*c000*/  IADD3.X R7, R7, UR7, R3, P0, !PT ;  /* 0x0000000707077c10 */ /* 0x000fe200087fe403 */
[----:B------:R-:W-:Y:S08]  /*c010*/  BRA.DIV UR4, `(.L_x_66) ;  /* 0x00000046040c7947 */ /* 0x000ff0000b800000 */
[----:B------:R-:W1:Y:S01]  /*c020*/  SHFL.IDX PT, R2, R8, RZ, 0x181f ;  /* 0x00181fff08027589 */ /* 0x000e6200000e0000 */
[----:B------:R-:W-:-:S03]  /*c030*/  VIADD R4, R4, UR41 ;  /* 0x0000002904047c36 */ /* 0x000fc60008000000 */
[----:B------:R-:W2:Y:S01]  /*c040*/  SHFL.IDX PT, R3, R7, RZ, 0x181f ;  /* 0x00181fff07037589 */ /* 0x000ea200000e0000 */
[----:B-1----:R-:W-:-:S05]  /*c050*/  IADD3 R2, P0, R30, R2, RZ ;  /* 0x000000021e027210 */ /* 0x002fca0007f1e0ff */
[----:B--2---:R-:W-:-:S05]  /*c060*/  IMAD.X R3, RZ, RZ, R3, P0 ;  /* 0x000000ffff037224 */ /* 0x004fca00000e0603 */
[----:B------:R-:W-:Y:S01]  /*c070*/  @!PT LDS RZ, [RZ] ;  /* 0x00000000fffff984 */ /* 0x000fe20000000800 */
[----:B------:R-:W-:Y:S04]  /*c080*/  LDGSTS.E.BYPASS.LTC128B.128 [R4+0x10400], desc[UR50][R2.64], !P3 ;  /* 0x1040000002047fae */ /* 0x000fe8000d901d72 */
[----:B------:R1:W-:Y:S04]  /*c090*/  LDGSTS.E.BYPASS.LTC128B.128 [R4+0x14400], desc[UR50][R2.64+0x80], !P2 ;  /* 0x1440008002047fae */ /* 0x0003e8000d101d72 */
[----:B-1----:R-:W1:Y:S04]  /*c0a0*/  SHFL.IDX PT, R2, R8, 0x1, 0x181f ;  /* 0x00381f0008027f89 */ /* 0x002e6800000e0000 */
[----:B------:R-:W2:Y:S01]  /*c0b0*/  SHFL.IDX PT, R3, R7, 0x1, 0x181f ;  /* 0x00381f0007037f89 */ /* 0x000ea200000e0000 */
[----:B-1----:R-:W-:-:S05]  /*c0c0*/  IADD3 R2, P0, R30, R2, RZ ;  /* 0x000000021e027210 */ /* 0x002fca0007f1e0ff */
[----:B--2---:R-:W-:-:S05]  /*c0d0*/  IMAD.X R3, RZ, RZ, R3, P0 ;  /* 0x000000ffff037224 */ /* 0x004fca00000e0603 */
        /* <DEDUP_REMOVED lines=27> */
[----:B------:R-:W2:Y:S04]  /*c290*/  SHFL.IDX PT, R3, R7, 0x6, 0x181f ;  /* 0x00d81f0007037f89 */ /* 0x000ea800000e0000 */
[----:B------:R-:W3:Y:S01]  /*c2a0*/  SHFL.IDX PT, R7, R7, 0x7, 0x181f ;  /* 0x00f81f0007077f89 */ /* 0x000ee200000e0000 */
[----:B-1----:R-:W-:-:S05]  /*c2b0*/  IADD3 R2, P0, R30, R2, RZ ;  /* 0x000000021e027210 */ /* 0x002fca0007f1e0ff */
[----:B--2---:R-:W-:-:S05]  /*c2c0*/  IMAD.X R3, RZ, RZ, R3, P0 ;  /* 0x000000ffff037224 */ /* 0x004fca00000e0603 */
[----:B------:R-:W-:Y:S04]  /*c2d0*/  LDGSTS.E.BYPASS.LTC128B.128 [R4+0x13400], desc[UR50][R2.64], !P3 ;  /* 0x1340000002047fae */ /* 0x000fe8000d901d72 */
[----:B------:R1:W-:Y:S04]  /*c2e0*/  LDGSTS.E.BYPASS.LTC128B.128 [R4+0x17400], desc[UR50][R2.64+0x80], !P2 ;  /* 0x1740008002047fae */ /* 0x0003e8000d101d72 */
[----:B-1-3--:R1:W2:Y:S02]  /*c2f0*/  SHFL.IDX PT, R2, R8, 0x7, 0x181f ;  /* 0x00f81f0008027f89 */ /* 0x00a2a400000e0000 */
.L_x_182:
[----:B--2---:R-:W-:-:S05]  /*c300*/  IADD3 R2, P0, R30, R2, RZ ;  /* 0x000000021e027210 */ /* 0x004fca0007f1e0ff */
        /* <DEDUP_REMOVED lines=8> */
.L_x_67:
[----:B------:R-:W-:Y:S02]  /*c390*/  PLOP3.LUT P2, PT, P2, P0, PT, 0xa2, 0x0 ;  /* 0x000000000000781c */ /* 0x000fe40001741472 */
[----:B------:R-:W-:-:S08]  /*c3a0*/  @P0 R2UR P2, UR4, R0 ;  /* 0x00000000000402ca */ /* 0x000fd00000040000 */
[----:B------:R-:W-:-:S05]  /*c3b0*/  @P0 PLOP3.LUT P0, PT, P2, PT, PT, 0x80, 0x0 ;  /* 0x000000000000081c */ /* 0x000fca000170f070 */
[----:B------:R-:W-:Y:S01]  /*c3c0*/  @!P2 SYNCS.ARRIVE.TRANS64.RED.A0T1 RZ, [UR4+0x38870], RZ ;  /* 0x038870ffffffa9a7 */ /* 0x000fe20008200404 */
[----:B------:R-:W-:Y:S07]  /*c3d0*/  @!P2 ARRIVES.LDGSTSBAR.64.TRANSCNT [UR4+0x38870] ;  /* 0x03887000ff00a9b0 */ /* 0x000fee0008000a84 */
[----:B------:R-:W-:Y:S05]  /*c3e0*/  @P0 BRA.U.ANY `(.L_x_67) ;  /* 0xfffffffd00e80947 */ /* 0x000fea000393ffff */
[----:B------:R-:W-:Y:S01]  /*c3f0*/  NOP ;  /* 0x0000000000007918 */ /* 0x000fe20000000000 */
[----:B--2---:R-:W-:-:S05]  /*c400*/  IMAD.U32 R2, RZ, RZ, UR46 ;  /* 0x0000002eff027e24 */ /* 0x004fca000f8e00ff */
[----:B------:R-:W-:-:S13]  /*c410*/  ISETP.NE.AND P3, PT, R2, 0x3, PT ;  /* 0x000000030200780c */ /* 0x000fda0003f65270 */
[----:B------:R-:W-:Y:S05]  /*c420*/  @!P3 BRA `(.L_x_68) ;  /* 0x000000000004b947 */ /* 0x000fea0003800000 */
[----:B------:R-:W-:Y:S01]  /*c430*/  BPT.TRAP 0x1 ;  /* 0x000000040000795c */ /* 0x000fe20000300000 */
.L_x_68:
[----:B------:R2:W-:Y:S01]  /*c440*/  SYNCS.ARRIVE.TRANS64.A1T0 RZ, [R0+URZ+0x38870], RZ ;  /* 0x038870ff00ff79a7 */ /* 0x0005e2000810003f */
[----:B------:R-:W-:Y:S05]  /*c450*/  @!P3 BRA `(.L_x_69) ;  /* 0x000000000004b947 */ /* 0x000fea0003800000 */
[----:B------:R-:W-:Y:S01]  /*c460*/  BPT.TRAP 0x1 ;  /* 0x000000040000795c */ /* 0x000fe20000300000 */
.L_x_69:
[----:B------:R-:W3:Y:S01]  /*c470*/  SYNCS.PHASECHK.TRANS64.TRYWAIT P0, [R0+URZ+0x38840], R18 ;  /* 0x03884012000075a7 */ /* 0x000ee2000800017f */
[----:B------:R-:W-:Y:S04]  /*c480*/  BSSY B0, `(.L_x_70) ;  /* 0x0000002000007945 */ /* 0x000fe80003800000 */
[----:B---3--:R-:W-:Y:S05]  /*c490*/  @!P0 BRA `(.L_x_71) ;  /* 0x0000004800348947 */ /* 0x008fea0003800000 */
.L_x_183:
[----:B------:R-:W-:Y:S05]  /*c4a0*/  BSYNC B0 ;  /* 0x0000000000007941 */ /* 0x000fea0003800000 */
.L_x_70:
        /* <DEDUP_REMOVED lines=18> */
[----:B0--3--:R-:W-:-:S04]  /*c5d0*/  IADD3 R18, P0, R2, UR6, RZ ;  /* 0x0000000602127c10 */ /* 0x009fc8000ff1e0ff */
[----:B------:R-:W-:Y:S01]  /*c5e0*/  IADD3.X R5, R5, UR7, R3, P0, !PT ;  /* 0x0000000705057c10 */ /* 0x000fe200087fe403 */
[----:B------:R-:W-:Y:S08]  /*c5f0*/  BRA.DIV UR4, `(.L_x_72) ;  /* 0x0000004604f07947 */ /* 0x000ff0000b800000 */
[----:B------:R-:W0:Y:S04]  /*c600*/  SHFL.IDX PT, R14, R18, RZ, 0x181f ;  /* 0x00181fff120e7589 */ /* 0x000e2800000e0000 */
[----:B------:R-:W3:Y:S04]  /*c610*/  SHFL.IDX PT, R3, R5, RZ, 0x181f ;  /* 0x00181fff05037589 */ /* 0x000ee800000e0000 */
[----:B------:R-:W-:Y:S04]  /*c620*/  SHFL.IDX PT, R12, R18, 0x2, 0x181f ;  /* 0x00581f00120c7f89 */ /* 0x000fe800000e0000 */
[----:B-1----:R-:W-:Y:S04]  /*c630*/  SHFL.IDX PT, R8, R5, 0x2, 0x181f ;  /* 0x00581f0005087f89 */ /* 0x002fe800000e0000 */
[----:B------:R-:W-:Y:S01]  /*c640*/  SHFL.IDX PT, R10, R18, 0x3, 0x181f ;  /* 0x00781f00120a7f89 */ /* 0x000fe200000e0000 */
[----:B0-----:R-:W-:-:S03]  /*c650*/  IADD3 R6, P0, R30, R14, RZ ;  /* 0x0000000e1e067210 */ /* 0x001fc60007f1e0ff */
[----:B------:R-:W0:Y:S02]  /*c660*/  SHFL.IDX PT, R14, R18, 0x1, 0x181f ;  /* 0x00381f00120e7f89 */ /* 0x000e2400000e0000 */
[----:B---3--:R-:W-:Y:S02]  /*c670*/  IMAD.X R7, RZ, RZ, R3, P0 ;  /* 0x000000ffff077224 */ /* 0x008fe400000e0603 */
[----:B------:R-:W1:Y:S04]  /*c680*/  SHFL.IDX PT, R3, R5, 0x1, 0x181f ;  /* 0x00381f0005037f89 */ /* 0x000e6800000e0000 */
[----:B------:R-:W-:Y:S04]  /*c690*/  LDGSTS.E.BYPASS.LTC128B.128 [R4+0x28400], desc[UR50][R6.64], !P3 ;  /* 0x2840000006047fae */ /* 0x000fe8000d901d72 */
[----:B------:R3:W-:Y:S01]  /*c6a0*/  LDGSTS.E.BYPASS.LTC128B.128 [R4+0x2c400], desc[UR50][R6.64+0x80], !P2 ;  /* 0x2c40008006047fae */ /* 0x0007e2000d101d72 */
[----:B0-----:R-:W-:-:S03]  /*c6b0*/  IADD3 R2, P0, R30, R14, RZ ;  /* 0x0000000e1e027210 */ /* 0x001fc60007f1e0ff */
[----:B---3--:R-:W0:Y:S02]  /*c6c0*/  SHFL.IDX PT, R6, R5, 0x3, 0x181f ;  /* 0x00781f0005067f89 */ /* 0x008e2400000e0000 */
[----:B-1----:R-:W-:Y:S01]  /*c6d0*/  IMAD.X R3, RZ, RZ, R3, P0 ;  /* 0x000000ffff037224 */ /* 0x002fe200000e0603 */
[C---:B------:R-:W-:Y:S01]  /*c6e0*/  IADD3 R12, P0, R30.reuse, R12, RZ ;  /* 0x0000000c1e0c7210 */ /* 0x040fe20007f1e0ff */
[----:B------:R-:W-:Y:S04]  /*c6f0*/  SHFL.IDX PT, R14, R18, 0x7, 0x181f ;  /* 0x00f81f00120e7f89 */ /* 0x000fe800000e0000 */
[----:B------:R-:W-:Y:S01]  /*c700*/  LDGSTS.E.BYPASS.LTC128B.128 [R4+0x28c00], desc[UR50][R2.64], !P3 ;  /* 0x28c0000002047fae */ /* 0x000fe2000d901d72 */
[----:B------:R-:W-:Y:S01]  /*c710*/  IMAD.X R13, RZ, RZ, R8, P0 ;  /* 0x000000ffff0d7224 */ /* 0x000fe200000e0608 */
[----:B------:R-:W-:-:S02]  /*c720*/  IADD3 R10, P0, R30, R10, RZ ;  /* 0x0000000a1e0a7210 */ /* 0x000fc40007f1e0ff */
[----:B------:R1:W-:Y:S04]  /*c730*/  LDGSTS.E.BYPASS.LTC128B.128 [R4+0x2cc00], desc[UR50][R2.64+0x80], !P2 ;  /* 0x2cc0008002047fae */ /* 0x0003e8000d101d72 */
[----:B------:R3:W-:Y:S04]  /*c740*/  LDGSTS.E.BYPASS.LTC128B.128 [R4+0x29400], desc[UR50][R12.64], !P3 ;  /* 0x294000000c047fae */ /* 0x0007e8000d901d72 */
[----:B------:R3:W-:Y:S01]  /*c750*/  LDGSTS.E.BYPASS.LTC128B.128 [R4+0x2d400], desc[UR50][R12.64+0x80], !P2 ;  /* 0x2d4000800c047fae */ /* 0x0007e2000d101d72 */
[----:B0-----:R-:W-:-:S03]  /*c760*/  IMAD.X R11, RZ, RZ, R6, P0 ;  /* 0x000000ffff0b7224 */ /* 0x001fc600000e0606 */
[----:B-1----:R-:W0:Y:S04]  /*c770*/  SHFL.IDX PT, R2, R18, 0x4, 0x181f ;  /* 0x00981f0012027f89 */ /* 0x002e2800000e0000 */
[----:B------:R-:W1:Y:S04]  /*c780*/  SHFL.IDX PT, R3, R5, 0x4, 0x181f ;  /* 0x00981f0005037f89 */ /* 0x000e6800000e0000 */
[----:B------:R3:W-:Y:S04]  /*c790*/  LDGSTS.E.BYPASS.LTC128B.128 [R4+0x29c00], desc[UR50][R10.64], !P3 ;  /* 0x29c000000a047fae */ /* 0x0007e8000d901d72 */
[----:B------:R3:W-:Y:S01]  /*c7a0*/  LDGSTS.E.BYPASS.LTC128B.128 [R4+0x2dc00], desc[UR50][R10.64+0x80], !P2 ;  /* 0x2dc000800a047fae */ /* 0x0007e2000d101d72 */
[----:B0-----:R-:W-:-:S03]  /*c7b0*/  IADD3 R8, P0, R30, R2, RZ ;  /* 0x000000021e087210 */ /* 0x001fc60007f1e0ff */
[----:B------:R-:W0:Y:S02]  /*c7c0*/  SHFL.IDX PT, R2, R18, 0x5, 0x181f ;  /* 0x00b81f0012027f89 */ /* 0x000e2400000e0000 */
[----:B-1----:R-:W-:Y:S02]  /*c7d0*/  IMAD.X R9, RZ, RZ, R3, P0 ;  /* 0x000000ffff097224 */ /* 0x002fe400000e0603 */
        /* <DEDUP_REMOVED lines=8> */
[----:B------:R3:W-:Y:S04]  /*c860*/  LDGSTS.E.BYPASS.LTC128B.128 [R4+0x2ec00], desc[UR50][R6.64+0x80], !P2 ;  /* 0x2ec0008006047fae */ /* 0x0007e8000d101d72 */
[----:B------:R-:W4:Y:S01]  /*c870*/  SHFL.IDX PT, R5, R5, 0x7, 0x181f ;  /* 0x00f81f0005057f89 */ /* 0x000f2200000e0000 */
[----:B0-----:R-:W-:-:S05]  /*c880*/  IADD3 R2, P0, R30, R2, RZ ;  /* 0x000000021e027210 */ /* 0x001fca0007f1e0ff */
[----:B-1----:R-:W-:-:S05]  /*c890*/  IMAD.X R3, RZ, RZ, R3, P0 ;  /* 0x000000ffff037224 */ /* 0x002fca00000e0603 */
[----:B------:R3:W-:Y:S04]  /*c8a0*/  LDGSTS.E.BYPASS.LTC128B.128 [R4+0x2b400], desc[UR50][R2.64], !P3 ;  /* 0x2b40000002047fae */ /* 0x0007e8000d901d72 */
[----:B------:R3:W-:Y:S02]  /*c8b0*/  LDGSTS.E.BYPASS.LTC128B.128 [R4+0x2f400], desc[UR50][R2.64+0x80], !P2 ;  /* 0x2f40008002047fae */ /* 0x0007e4000d101d72 */
.L_x_201:
[----:B---3--:R-:W-:-:S05]  /*c8c0*/  IADD3 R2, P0, R30, R14, RZ ;  /* 0x0000000e1e027210 */ /* 0x008fca0007f1e0ff */
[----:B----4-:R-:W-:Y:S01]  /*c8d0*/  IMAD.X R3, RZ, RZ, R5, P0 ;  /* 0x000000ffff037224 */ /* 0x010fe200000e0605 */
[----:B------:R-:W-:-:S04]  /*c8e0*/  PLOP3.LUT P0, PT, PT, PT, PT, 0x80, 0x0 ;  /* 0x000000000000781c */ /* 0x000fc80003f0f070 */
[----:B------:R-:W-:Y:S01]  /*c8f0*/  @!PT LDS RZ, [RZ] ;  /* 0x00000000fffff984 */ /* 0x000fe20000000800 */
[----:B------:R-:W-:Y:S01]  /*c900*/  @!PT LDS RZ, [RZ] ;  /* 0x00000000fffff984 */ /* 0x000fe20000000800 */
[----:B------:R-:W-:Y:S01]  /*c910*/  @!PT LDS RZ, [RZ] ;  /* 0x00000000fffff984 */ /* 0x000fe20000000800 */
[----:B------:R0:W-:Y:S04]  /*c920*/  LDGSTS.E.BYPASS.LTC128B.128 [R4+0x2bc00], desc[UR50][R2.64], !P3 ;  /* 0x2bc0000002047fae */ /* 0x0001e8000d901d72 */
[----:B------:R0:W-:Y:S01]  /*c930*/  LDGSTS.E.BYPASS.LTC128B.128 [R4+0x2fc00], desc[UR50][R2.64+0x80], !P2 ;  /* 0x2fc0008002047fae */ /* 0x0001e2000d101d72 */
[----:B------:R-:W-:-:S04]  /*c940*/  NOP ;  /* 0x0000000000007918 */ /* 0x000fc80000000000 */
.L_x_73:
[----:B------:R-:W-:Y:S02]  /*c950*/  PLOP3.LUT P2, PT, P2, P0, PT, 0xa2, 0x0 ;  /* 0x000000000000781c */ /* 0x000fe40001741472 */
[----:B------:R-:W-:-:S08]  /*c960*/  @P0 R2UR P2, UR4, R0 ;  /* 0x00000000000402ca */ /* 0x000fd00000040000 */
[----:B------:R-:W-:-:S05]  /*c970*/  @P0 PLOP3.LUT P0, PT, P2, PT, PT, 0x80, 0x0 ;  /* 0x000000000000081c */ /* 0x000fca000170f070 */
[----:B------:R-:W-:Y:S01]  /*c980*/  @!P2 SYNCS.ARRIVE.TRANS64.RED.A0T1 RZ, [UR4+0x38830], RZ ;  /* 0x038830ffffffa9a7 */ /* 0x000fe20008200404 */
[----:B------:R-:W-:Y:S07]  /*c990*/  @!P2 ARRIVES.LDGSTSBAR.64.TRANSCNT [UR4+0x38830] ;  /* 0x03883000ff00a9b0 */ /* 0x000fee0008000a84 */
[----:B------:R-:W-:Y:S05]  /*c9a0*/  @P0 BRA.U.ANY `(.L_x_73) ;  /* 0xfffffffd00e80947 */ /* 0x000fea000393ffff */
[----:B------:R-:W-:Y:S01]  /*c9b0*/  NOP ;  /* 0x0000000000007918 */ /* 0x000fe20000000000 */
[----:B0-----:R-:W-:-:S05]  /*c9c0*/  IMAD.U32 R2, RZ, RZ, UR46 ;  /* 0x0000002eff027e24 */ /* 0x001fca000f8e00ff */
[----:B------:R-:W-:-:S13]  /*c9d0*/  ISETP.NE.AND P3, PT, R2, 0x3, PT ;  /* 0x000000030200780c */ /* 0x000fda0003f65270 */
[----:B------:R-:W-:Y:S05]  /*c9e0*/  @!P3 BRA `(.L_x_74) ;  /* 0x000000000004b947 */ /* 0x000fea0003800000 */
[----:B------:R-:W-:Y:S01]  /*c9f0*/  BPT.TRAP 0x1 ;  /* 0x000000040000795c */ /* 0x000fe20000300000 */
.L_x_74:
[----:B------:R2:W-:Y:S02]  /*ca00*/  SYNCS.ARRIVE.TRANS64.A1T0 RZ, [R0+URZ+0x38830], RZ ;  /* 0x038830ff00ff79a7 */ /* 0x0005e4000810003f */
[----:B--2---:R-:W-:-:S05]  /*ca10*/  IMAD.U32 R0, RZ, RZ, UR47 ;  /* 0x0000002fff007e24 */ /* 0x004fca000f8e00ff */
[----:B------:R-:W-:-:S13]  /*ca20*/  ISETP.NE.AND P0, PT, R0, 0x3, PT ;  /* 0x000000030000780c */ /* 0x000fda0003f05270 */
[----:B------:R-:W-:Y:S05]  /*ca30*/  @!P0 BRA `(.L_x_75) ;  /* 0x0000000000048947 */ /* 0x000fea0003800000 */
[----:B------:R-:W-:Y:S01]  /*ca40*/  BPT.TRAP 0x1 ;  /* 0x000000040000795c */ /* 0x000fe20000300000 */
.L_x_75:
[----:B------:R-:W-:Y:S01]  /*ca50*/  LOP3.LUT R0, R20, 0x1, RZ, 0x3c, !PT ;  /* 0x0000000114007812 */ /* 0x000fe200078e3cff */
[----:B------:R-:W-:Y:S01]  /*ca60*/  BSSY B0, `(.L_x_76) ;  /* 0x0000005000007945 */ /* 0x000fe20003800000 */
[----:B------:R-:W-:Y:S02]  /*ca70*/  LEA R3, R19, UR41, 0x3 ;  /* 0x0000002913037c11 */ /* 0x000fe4000f8e18ff */
[----:B------:R-:W-:-:S04]  /*ca80*/  SHF.L.U32 R0, R0, 0x1f, RZ ;  /* 0x0000001f00007819 */ /* 0x000fc800000006ff */
[----:B------:R-:W0:Y:S02]  /*ca90*/  SYNCS.PHASECHK.TRANS64.TRYWAIT P2, [R3+URZ+0x38870], R0 ;  /* 0x03887000030075a7 */ /* 0x000e24000804017f */
[----:B0-----:R-:W-:Y:S05]  /*caa0*/  @!P2 BRA `(.L_x_77) ;  /* 0x0000004800fca947 */ /* 0x001fea0003800000 */
.L_x_202:
[----:B------:R-:W-:Y:S05]  /*cab0*/  BSYNC B0 ;  /* 0x0000000000007941 */ /* 0x000fea0003800000 */
.L_x_76:
[----:B------:R-:W-:-:S05]  /*cac0*/  IMAD.U32 R2, RZ, RZ, UR46 ;  /* 0x0000002eff027e24 */ /* 0x000fca000f8e00ff */
[----:B------:R-:W-:-:S13]  /*cad0*/  ISETP.NE.AND P2, PT, R2, 0x3, PT ;  /* 0x000000030200780c */ /* 0x000fda0003f45270 */
[----:B------:R-:W-:Y:S05]  /*cae0*/  @!P2 BRA `(.L_x_78) ;  /* 0x000000000004a947 */ /* 0x000fea0003800000 */
[----:B------:R-:W-:Y:S01]  /*caf0*/  BPT.TRAP 0x1 ;  /* 0x000000040000795c */ /* 0x000fe20000300000 */
.L_x_78:
[----:B0-----:R-:W-:Y:S01]  /*cb00*/  SHF.L.U32 R0, R20, 0x1f, RZ ;  /* 0x0000001f14007819 */ /* 0x001fe200000006ff */
[----:B------:R-:W-:-:S03]  /*cb10*/  IMAD.SHL.U32 R2, R19, 0x8000, RZ ;  /* 0x0000800013027824 */ /* 0x000fc600078e00ff */
[----:B------:R-:W0:Y:S02]  /*cb20*/  SYNCS.PHASECHK.TRANS64.TRYWAIT P2, [R3+URZ+0x38860], R0 ;  /* 0x03886000030075a7 */ /* 0x000e24000804017f */
[----:B0-----:R-:W-:Y:S05]  /*cb30*/  @!P2 BRA `(.L_x_79) ;  /* 0x0000004800eca947 */ /* 0x001fea0003800000 */
.L_x_203:
[----:B------:R-:W0:Y:S01]  /*cb40*/  LDL R8, [R1+0x8] ;  /* 0x0000080001087983 */ /* 0x000e220000100800 */
[----:B------:R-:W-:Y:S01]  /*cb50*/  LOP3.LUT R6, R2, R16, RZ, 0xfc, !PT ;  /* 0x0000001002067212 */ /* 0x000fe200078efcff */
[----:B------:R-:W-:Y:S05]  /*cb60*/  WARPSYNC.ALL ;  /* 0x0000000000007948 */ /* 0x000fea0003800000 */
[----:B------:R-:W1:Y:S01]  /*cb70*/  LDSM.16.MT88.4 R4, [R6+UR41+0x10400] ;  /* 0x010400290604783b */ /* 0x000e620008004200 */
[----:B------:R-:W-:Y:S02]  /*cb80*/  IADD3 R18, R26, R2, R28 ;  /* 0x000000021a127210 */ /* 0x000fe40007ffe01c */
[----:B-1----:R-:W-:-:S02]  /*cb90*/  PRMT R12, R4, 0x6420, R5 ;  /* 0x00006420040c7816 */ /* 0x002fc40000000005 */
[----:B------:R-:W-:Y:S02]  /*cba0*/  PRMT R13, R4, 0x7531, R5 ;  /* 0x00007531040d7816 */ /* 0x000fe40000000005 */
[C-C-:B------:R-:W-:Y:S02]  /*cbb0*/  PRMT R14, R6.reuse, 0x6420, R7.reuse ;  /* 0x00006420060e7816 */ /* 0x140fe40000000007 */
[----:B------:R-:W-:Y:S02]  /*cbc0*/  PRMT R15, R6, 0x7531, R7 ;  /* 0x00007531060f7816 */ /* 0x000fe40000000007 */
[----:B0-----:R-:W-:-:S05]  /*cbd0*/  IADD3 R0, R8, UR41, R2 ;  /* 0x0000002908007c10 */ /* 0x001fca000fffe002 */
[----:B------:R-:W0:Y:S04]  /*cbe0*/  LDSM.16.MT88.4 R8, [R0+0x10400] ;  /* 0x010400000008783b */ /* 0x000e280000004200 */
[----:B------:R-:W-:Y:S01]  /*cbf0*/  STSM.16.M88.4 [R18], R12 ;  /* 0x0000000c12007844 */ /* 0x000fe20000000200 */
[C-C-:B0-----:R-:W-:Y:S02]  /*cc00*/  PRMT R4, R8.reuse, 0x6420, R9.reuse ;  /* 0x0000642008047816 */ /* 0x141fe40000000009 */
[----:B------:R-:W-:Y:S01]  /*cc10*/  PRMT R5, R8, 0x7531, R9 ;  /* 0x0000753108057816 */ /* 0x000fe20000000009 */
[----:B------:R-:W-:Y:S01]  /*cc20*/  VIADD R9, R2, 0x4000 ;  /* 0x0000400002097836 */ /* 0x000fe20000000000 */
[C-C-:B------:R-:W-:Y:S02]  /*cc30*/  PRMT R6, R10.reuse, 0x6420, R11.reuse ;  /* 0x000064200a067816 */ /* 0x140fe4000000000b */
[----:B------:R-:W-:-:S02]  /*cc40*/  PRMT R7, R10, 0x7531, R11 ;  /* 0x000075310a077816 */ /* 0x000fc4000000000b */
[----:B------:R-:W-:-:S03]  /*cc50*/  LOP3.LUT R19, R9, R16, RZ, 0xfc, !PT ;  /* 0x0000001009137212 */ /* 0x000fc600078efcff */
[----:B------:R-:W-:Y:S04]  /*cc60*/  STSM.16.M88.4 [R18+0x2000], R4 ;  /* 0x0020000412007844 */ /* 0x000fe80000000200 */
[----:B------:R-:W0:Y:S02]  /*cc70*/  LDSM.16.MT88.4 R8, [R19+UR41+0x10400] ;  /* 0x010400291308783b */ /* 0x000e240008004200 */
[C-C-:B0-----:R-:W-:Y:S02]  /*cc80*/  PRMT R4, R8.reuse, 0x6420, R9.reuse ;  /* 0x0000642008047816 */ /* 0x141fe40000000009 */
[----:B------:R-:W-:Y:S02]  /*cc90*/  PRMT R5, R8, 0x7531, R9 ;  /* 0x0000753108057816 */ /* 0x000fe40000000009 */
[----:B------:R-:W-:-:S02]  /*cca0*/  PRMT R6, R10, 0x6420, R11 ;  /* 0x000064200a067816 */ /* 0x000fc4000000000b */
[----:B------:R-:W-:Y:S02]  /*ccb0*/  PRMT R7, R10, 0x7531, R11 ;  /* 0x000075310a077816 */ /* 0x000fe4000000000b */
[----:B------:R-:W0:Y:S04]  /*ccc0*/  LDSM.16.MT88.4 R8, [R0+0x14400] ;  /* 0x014400000008783b */ /* 0x000e280000004200 */
[----:B------:R-:W-:Y:S01]  /*ccd0*/  STSM.16.M88.4 [R18+0x4000], R4 ;  /* 0x0040000412007844 */ /* 0x000fe20000000200 */
[C-C-:B0-----:R-:W-:Y:S02]  /*cce0*/  PRMT R20, R8.reuse, 0x6420, R9.reuse ;  /* 0x0000642008147816 */ /* 0x141fe40000000009 */
[----:B------:R-:W-:Y:S01]  /*ccf0*/  PRMT R21, R8, 0x7531, R9 ;  /* 0x0000753108157816 */ /* 0x000fe20000000009 */
[----:B------:R-:W-:Y:S01]  /*cd00*/  VIADD R9, R2, 0x1000 ;  /* 0x0000100002097836 */ /* 0x000fe20000000000 */
[----:B------:R-:W-:-:S02]  /*cd10*/  PRMT R22, R10, 0x6420, R11 ;  /* 0x000064200a167816 */ /* 0x000fc4000000000b */
[----:B------:R-:W-:Y:S02]  /*cd20*/  PRMT R23, R10, 0x7531, R11 ;  /* 0x000075310a177816 */ /* 0x000fe4000000000b */
[----:B------:R-:W-:-:S03]  /*cd30*/  LOP3.LUT R19, R9, R16, RZ, 0xfc, !PT ;  /* 0x0000001009137212 */ /* 0x000fc600078efcff */
[----:B------:R0:W-:Y:S04]  /*cd40*/  STSM.16.M88.4 [R18+0x6000], R20 ;  /* 0x0060001412007844 */ /* 0x0001e80000000200 */
[----:B------:R-:W1:Y:S04]  /*cd50*/  LDSM.16.MT88.4 R4, [R19+UR41+0x10400] ;  /* 0x010400291304783b */ /* 0x000e680008004200 */
[----:B------:R-:W2:Y:S01]  /*cd60*/  LDSM.16.MT88.4 R8, [R0+0x11400] ;  /* 0x011400000008783b */ /* 0x000ea20000004200 */
[----:B0-----:R-:W-:-:S05]  /*cd70*/  IADD3 R18, R28, R2, R37 ;  /* 0x000000021c127210 */ /* 0x001fca0007ffe025 */
[----:B------:R-:W-:Y:S01]  /*cd80*/  IMAD.IADD R18, R26, 0x1, R18 ;  /* 0x000000011a127824 */ /* 0x000fe200078e0212 */
[C-C-:B-1----:R-:W-:Y:S02]  /*cd90*/  PRMT R12, R4.reuse, 0x6420, R5.reuse ;  /* 0x00006420040c7816 */ /* 0x142fe40000000005 */
[----:B------:R-:W-:Y:S02]  /*cda0*/  PRMT R13, R4, 0x7531, R5 ;  /* 0x00007531040d7816 */ /* 0x000fe40000000005 */
[C-C-:B--2---:R-:W-:Y:S02]  /*cdb0*/  PRMT R4, R8.reuse, 0x6420, R9.reuse ;  /* 0x0000642008047816 */ /* 0x144fe40000000009 */
[----:B------:R-:W-:Y:S01]  /*cdc0*/  PRMT R5, R8, 0x7531, R9 ;  /* 0x0000753108057816 */ /* 0x000fe20000000009 */
[----:B------:R-:W-:Y:S01]  /*cdd0*/  VIADD R9, R2, 0x5000 ;  /* 0x0000500002097836 */ /* 0x000fe20000000000 */
[C-C-:B------:R-:W-:Y:S02]  /*cde0*/  PRMT R14, R6.reuse, 0x6420, R7.reuse ;  /* 0x00006420060e7816 */ /* 0x140fe40000000007 */
[----:B------:R-:W-:-:S02]  /*cdf0*/  PRMT R15, R6, 0x7531, R7 ;  /* 0x00007531060f7816 */ /* 0x000fc40000000007 */
[C-C-:B------:R-:W-:Y:S02]  /*ce00*/  PRMT R6, R10.reuse, 0x6420, R11.reuse ;  /* 0x000064200a067816 */ /* 0x140fe4000000000b */
[----:B------:R-:W-:Y:S01]  /*ce10*/  PRMT R7, R10, 0x7531, R11 ;  /* 0x000075310a077816 */ /* 0x000fe2000000000b */
[----:B------:R-:W-:Y:S01]  /*ce20*/  STSM.16.M88.4 [R18], R12 ;  /* 0x0000000c12007844 */ /* 0x000fe20000000200 */
        /* <DEDUP_REMOVED lines=40> */
[----:B------:R-:W-:Y:S02]  /*d0b0*/  PRMT R21, R8, 0x7531, R9 ;  /* 0x0000753108157816 */ /* 0x000fe40000000009 */
[----:B------:R-:W-:-:S02]  /*d0c0*/  PRMT R22, R10, 0x6420, R11 ;  /* 0x000064200a167816 */ /* 0x000fc4000000000b */
[----:B------:R-:W-:-:S05]  /*d0d0*/  PRMT R23, R10, 0x7531, R11 ;  /* 0x000075310a177816 */ /* 0x000fca000000000b */
[----:B------:R0:W-:Y:S04]  /*d0e0*/  STSM.16.M88.4 [R18+0x6000], R20 ;  /* 0x0060001412007844 */ /* 0x0001e80000000200 */
[----:B0-----:R-:W2:Y:S01]  /*d0f0*/  LDL R18, [R1] ;  /* 0x0000000001127983 */ /* 0x001ea20000100800 */
[----:B------:R-:W-:Y:S02]  /*d100*/  VIADD R9, R2, 0x3000 ;  /* 0x0000300002097836 */ /* 0x000fe40000000000 */
[----:B------:R-:W-:-:S03]  /*d110*/  IMAD.U32 R23, RZ, RZ, UR46 ;  /* 0x0000002eff177e24 */ /* 0x000fc6000f8e00ff */
[----:B------:R-:W-:Y:S02]  /*d120*/  LOP3.LUT R19, R9, R16, RZ, 0xfc, !PT ;  /* 0x0000001009137212 */ /* 0x000fe400078efcff */
[----:B------:R-:W-:Y:S01]  /*d130*/  LDSM.16.MT88.4 R8, [R0+0x13400] ;  /* 0x013400000008783b */ /* 0x000fe20000004200 */
[----:B------:R-:W-:-:S03]  /*d140*/  ISETP.NE.AND P2, PT, R23, 0x3, PT ;  /* 0x000000031700780c */ /* 0x000fc60003f45270 */
[----:B------:R-:W0:Y:S02]  /*d150*/  LDSM.16.MT88.4 R4, [R19+UR41+0x10400] ;  /* 0x010400291304783b */ /* 0x000e240008004200 */
[C-C-:B0-----:R-:W-:Y:S02]  /*d160*/  PRMT R12, R4.reuse, 0x6420, R5.reuse ;  /* 0x00006420040c7816 */ /* 0x141fe40000000005 */
[----:B------:R-:W-:Y:S02]  /*d170*/  PRMT R13, R4, 0x7531, R5 ;  /* 0x00007531040d7816 */ /* 0x000fe40000000005 */
[C-C-:B------:R-:W-:Y:S02]  /*d180*/  PRMT R4, R8.reuse, 0x6420, R9.reuse ;  /* 0x0000642008047816 */ /* 0x140fe40000000009 */
[----:B------:R-:W-:Y:S01]  /*d190*/  PRMT R5, R8, 0x7531, R9 ;  /* 0x0000753108057816 */ /* 0x000fe20000000009 */
[----:B------:R-:W-:Y:S01]  /*d1a0*/  VIADD R9, R2, 0x7000 ;  /* 0x0000700002097836 */ /* 0x000fe20000000000 */
[----:B------:R-:W-:-:S02]  /*d1b0*/  PRMT R14, R6, 0x6420, R7 ;  /* 0x00006420060e7816 */ /* 0x000fc40000000007 */
[----:B------:R-:W-:Y:S02]  /*d1c0*/  PRMT R15, R6, 0x7531, R7 ;  /* 0x00007531060f7816 */ /* 0x000fe40000000007 */
[C-C-:B------:R-:W-:Y:S02]  /*d1d0*/  PRMT R6, R10.reuse, 0x6420, R11.reuse ;  /* 0x000064200a067816 */ /* 0x140fe4000000000b */
[----:B------:R-:W-:Y:S02]  /*d1e0*/  PRMT R7, R10, 0x7531, R11 ;  /* 0x000075310a077816 */ /* 0x000fe4000000000b */
[----:B--2---:R-:W-:Y:S02]  /*d1f0*/  IADD3 R18, R28, R18, R2 ;  /* 0x000000121c127210 */ /* 0x004fe40007ffe002 */
[----:B------:R-:W-:-:S03]  /*d200*/  LOP3.LUT R2, R9, R16, RZ, 0xfc, !PT ;  /* 0x0000001009027212 */ /* 0x000fc600078efcff */
[----:B------:R-:W-:-:S05]  /*d210*/  IMAD.IADD R18, R26, 0x1, R18 ;  /* 0x000000011a127824 */ /* 0x000fca00078e0212 */
[----:B------:R-:W-:Y:S04]  /*d220*/  STSM.16.M88.4 [R18], R12 ;  /* 0x0000000c12007844 */ /* 0x000fe80000000200 */
[----:B------:R-:W-:Y:S04]  /*d230*/  STSM.16.M88.4 [R18+0x2000], R4 ;  /* 0x0020000412007844 */ /* 0x000fe80000000200 */
[----:B------:R-:W0:Y:S04]  /*d240*/  LDSM.16.MT88.4 R4, [R2+UR41+0x10400] ;  /* 0x010400290204783b */ /* 0x000e280008004200 */
[----:B------:R-:W1:Y:S01]  /*d250*/  LDSM.16.MT88.4 R8, [R0+0x17400] ;  /* 0x017400000008783b */ /* 0x000e620000004200 */
[----:B0-----:R-:W-:-:S02]  /*d260*/  PRMT R12, R4, 0x6420, R5 ;  /* 0x00006420040c7816 */ /* 0x001fc40000000005 */
[----:B------:R-:W-:Y:S02]  /*d270*/  PRMT R13, R4, 0x7531, R5 ;  /* 0x00007531040d7816 */ /* 0x000fe40000000005 */
[C-C-:B------:R-:W-:Y:S02]  /*d280*/  PRMT R14, R6.reuse, 0x6420, R7.reuse ;  /* 0x00006420060e7816 */ /* 0x140fe40000000007 */
[----:B------:R-:W-:Y:S02]  /*d290*/  PRMT R15, R6, 0x7531, R7 ;  /* 0x00007531060f7816 */ /* 0x000fe40000000007 */
[C-C-:B-1----:R-:W-:Y:S02]  /*d2a0*/  PRMT R4, R8.reuse, 0x6420, R9.reuse ;  /* 0x0000642008047816 */ /* 0x142fe40000000009 */
[----:B------:R-:W-:Y:S01]  /*d2b0*/  PRMT R5, R8, 0x7531, R9 ;  /* 0x0000753108057816 */ /* 0x000fe20000000009 */
[----:B------:R0:W-:Y:S01]  /*d2c0*/  STSM.16.M88.4 [R18+0x4000], R12 ;  /* 0x0040000c12007844 */ /* 0x0001e20000000200 */
[----:B------:R-:W-:-:S02]  /*d2d0*/  PRMT R6, R10, 0x6420, R11 ;  /* 0x000064200a067816 */ /* 0x000fc4000000000b */
[----:B------:R-:W-:-:S05]  /*d2e0*/  PRMT R7, R10, 0x7531, R11 ;  /* 0x000075310a077816 */ /* 0x000fca000000000b */
[----:B------:R0:W-:Y:S01]  /*d2f0*/  STSM.16.M88.4 [R18+0x6000], R4 ;  /* 0x0060000412007844 */ /* 0x0001e20000000200 */
[----:B------:R-:W-:Y:S01]  /*d300*/  @!PT LDS RZ, [RZ] ;  /* 0x00000000fffff984 */ /* 0x000fe20000000800 */
[----:B------:R-:W-:Y:S01]  /*d310*/  @!PT LDS RZ, [RZ] ;  /* 0x00000000fffff984 */ /* 0x000fe20000000800 */
[----:B------:R-:W-:Y:S01]  /*d320*/  @!PT LDS RZ, [RZ] ;  /* 0x00000000fffff984 */ /* 0x000fe20000000800 */
[----:B------:R-:W-:Y:S01]  /*d330*/  @!PT LDS RZ, [RZ] ;  /* 0x00000000fffff984 */ /* 0x000fe20000000800 */
[----:B------:R1:W-:Y:S06]  /*d340*/  MEMBAR.ALL.CTA ;  /* 0x0000000000007992 */ /* 0x0003ec0000008000 */
[----:B-1----:R-:W1:Y:S01]  /*d350*/  FENCE.VIEW.ASYNC.S ;  /* 0x00000000000073c6 */ /* 0x002e620000000000 */
[----:B------:R-:W-:Y:S05]  /*d360*/  @!P2 BRA `(.L_x_80) ;  /* 0x000000000004a947 */ /* 0x000fea0003800000 */
[----:B------:R-:W-:Y:S01]  /*d370*/  BPT.TRAP 0x1 ;  /* 0x000000040000795c */ /* 0x000fe20000300000 */
.L_x_80:
[----:B-1----:R1:W-:Y:S01]  /*d380*/  SYNCS.ARRIVE.TRANS64.A1T0 RZ, [R3+URZ+0x38850], RZ ;  /* 0x038850ff03ff79a7 */ /* 0x0023e2000810003f */
[----:B------:R-:W-:Y:S06]  /*d390*/  BAR.SYNC.DEFER_BLOCKING 0x2, 0x80 ;  /* 0x0082000000007b1d */ /* 0x000fec0000010000 */
[----:B------:R-:W-:Y:S05]  /*d3a0*/  @!P0 BRA `(.L_x_81) ;  /* 0x0000000000048947 */ /* 0x000fea0003800000 */
[----:B------:R-:W-:Y:S01]  /*d3b0*/  BPT.TRAP 0x1 ;  /* 0x000000040000795c */ /* 0x000fe20000300000 */
.L_x_81:
[----:B-1----:R-:W-:Y:S02]  /*d3c0*/  VIADD R3, R3, 0x38880 ;  /* 0x0003888003037836 */ /* 0x002fe40000000000 */
[----:B------:R-:W-:Y:S02]  /*d3d0*/  IMAD.U32 R0, RZ, RZ, UR45 ;  /* 0x0000002dff007e24 */ /* 0x000fe4000f8e00ff */
[----:B------:R-:W-:Y:S02]  /*d3e0*/  IMAD.MOV.U32 R20, RZ, RZ, R29 ;  /* 0x000000ffff147224 */ /* 0x000fe400078e001d */
[----:B------:R-:W-:Y:S01]  /*d3f0*/  IMAD.MOV.U32 R19, RZ, RZ, R25 ;  /* 0x000000ffff137224 */ /* 0x000fe200078e0019 */
[----:B------:R-:W-:-:S04]  /*d400*/  PRMT R3, R0, 0x654, R3 ;  /* 0x0000065400037816 */ /* 0x000fc80000000003 */
[----:B------:R1:W-:Y:S01]  /*d410*/  SYNCS.ARRIVE.TRANS64.RED.A1T0 RZ, [R3+URZ], RZ ;  /* 0x000000ff03ff79a7 */ /* 0x0003e2000810043f */
[----:B------:R-:W-:Y:S05]  /*d420*/  @P1 BRA `(.L_x_82) ;  /* 0xffffffe400ec1947 */ /* 0x000fea000383ffff */
.L_x_62:
[----:B------:R-:W-:-:S05]  /*d430*/  IMAD.U32 R0, RZ, RZ, UR47 ;  /* 0x0000002fff007e24 */ /* 0x000fca000f8e00ff */
[----:B------:R-:W-:-:S13]  /*d440*/  ISETP.NE.AND P0, PT, R0, 0x3, PT ;  /* 0x000000030000780c */ /* 0x000fda0003f05270 */
[----:B------:R-:W-:Y:S05]  /*d450*/  @!P0 BRA `(.L_x_83) ;  /* 0x0000000000048947 */ /* 0x000fea0003800000 */
[----:B------:R-:W-:Y:S01]  /*d460*/  BPT.TRAP 0x1 ;  /* 0x000000040000795c */ /* 0x000fe20000300000 */
.L_x_83:
[----:B-1----:R-:W-:Y:S01]  /*d470*/  LOP3.LUT R3, R29, 0x1, RZ, 0x3c, !PT ;  /* 0x000000011d037812 */ /* 0x002fe200078e3cff */
[----:B------:R-:W-:Y:S01]  /*d480*/  BSSY B0, `(.L_x_84) ;  /* 0x0000005000007945 */ /* 0x000fe20003800000 */
[----:B0-----:R-:W-:Y:S02]  /*d490*/  LEA R18, R25, UR41, 0x3 ;  /* 0x0000002919127c11 */ /* 0x001fe4000f8e18ff */
[----:B------:R-:W-:-:S04]  /*d4a0*/  SHF.L.U32 R3, R3, 0x1f, RZ ;  /* 0x0000001f03037819 */ /* 0x000fc800000006ff */
[----:B------:R-:W0:Y:S02]  /*d4b0*/  SYNCS.PHASECHK.TRANS64.TRYWAIT P1, [R18+URZ+0x38870], R3 ;  /* 0x03887003120075a7 */ /* 0x000e24000802017f */
[----:B0-----:R-:W-:Y:S05]  /*d4c0*/  @!P1 BRA `(.L_x_85) ;  /* 0x00000040009c9947 */ /* 0x001fea0003800000 */
.L_x_204:
[----:B------:R-:W-:Y:S05]  /*d4d0*/  BSYNC B0 ;  /* 0x0000000000007941 */ /* 0x000fea0003800000 */
.L_x_84:
[----:B------:R-:W-:-:S05]  /*d4e0*/  IMAD.U32 R0, RZ, RZ, UR46 ;  /* 0x0000002eff007e24 */ /* 0x000fca000f8e00ff */
[----:B------:R-:W-:-:S13]  /*d4f0*/  ISETP.NE.AND P1, PT, R0, 0x3, PT ;  /* 0x000000030000780c */ /* 0x000fda0003f25270 */
[----:B------:R-:W-:Y:S05]  /*d500*/  @!P1 BRA `(.L_x_86) ;  /* 0x0000000000049947 */ /* 0x000fea0003800000 */
[----:B------:R-:W-:Y:S01]  /*d510*/  BPT.TRAP 0x1 ;  /* 0x000000040000795c */ /* 0x000fe20000300000 */
.L_x_86:
[----:B0-----:R-:W-:Y:S01]  /*d520*/  SHF.L.U32 R3, R29, 0x1f, RZ ;  /* 0x0000001f1d037819 */ /* 0x001fe200000006ff */
[----:B------:R-:W-:-:S03]  /*d530*/  IMAD.SHL.U32 R0, R25, 0x8000, RZ ;  /* 0x0000800019007824 */ /* 0x000fc600078e00ff */
[----:B------:R-:W0:Y:S02]  /*d540*/  SYNCS.PHASECHK.TRANS64.TRYWAIT P1, [R18+URZ+0x38860], R3 ;  /* 0x03886003120075a7 */ /* 0x000e24000802017f */
[----:B0-----:R-:W-:Y:S05]  /*d550*/  @!P1 BRA `(.L_x_87) ;  /* 0x00000040008c9947 */ /* 0x001fea0003800000 */
.L_x_205:
[----:B------:R-:W0:Y:S01]  /*d560*/  LDL R2, [R1+0x8] ;  /* 0x0000080001027983 */ /* 0x000e220000100800 */
[----:B------:R-:W-:Y:S01]  /*d570*/  LOP3.LUT R6, R0, R16, RZ, 0xfc, !PT ;  /* 0x0000001000067212 */ /* 0x000fe200078efcff */
[----:B------:R-:W-:Y:S05]  /*d580*/  WARPSYNC.ALL ;  /* 0x0000000000007948 */ /* 0x000fea0003800000 */
[----:B------:R-:W1:Y:S04]  /*d590*/  LDSM.16.MT88.4 R4, [R6+UR41+0x10400] ;  /* 0x010400290604783b */ /* 0x000e680008004200 */
[----:B------:R-:W2:Y:S01]  /*d5a0*/  LDL R20, [R1] ;  /* 0x0000000001147983 */ /* 0x000ea20000100800 */
[----:B-1----:R-:W-:-:S02]  /*d5b0*/  PRMT R12, R4, 0x6420, R5 ;  /* 0x00006420040c7816 */ /* 0x002fc40000000005 */
[----:B------:R-:W-:Y:S02]  /*d5c0*/  PRMT R13, R4, 0x7531, R5 ;  /* 0x00007531040d7816 */ /* 0x000fe40000000005 */
[C-C-:B------:R-:W-:Y:S02]  /*d5d0*/  PRMT R14, R6.reuse, 0x6420, R7.reuse ;  /* 0x00006420060e7816 */ /* 0x140fe40000000007 */
[----:B------:R-:W-:Y:S02]  /*d5e0*/  PRMT R15, R6, 0x7531, R7 ;  /* 0x00007531060f7816 */ /* 0x000fe40000000007 */
[----:B------:R-:W-:Y:S02]  /*d5f0*/  IADD3 R21, R28, R0, R37 ;  /* 0x000000001c157210 */ /* 0x000fe40007ffe025 */
[----:B0-----:R-:W-:-:S05]  /*d600*/  IADD3 R3, R2, UR41, R0 ;  /* 0x0000002902037c10 */ /* 0x001fca000fffe000 */
[----:B------:R-:W0:Y:S01]  /*d610*/  LDSM.16.MT88.4 R8, [R3+0x10400] ;  /* 0x010400000308783b */ /* 0x000e220000004200 */
[----:B------:R-:W-:-:S05]  /*d620*/  IADD3 R2, R26, R0, R28 ;  /* 0x000000001a027210 */ /* 0x000fca0007ffe01c */
[----:B------:R-:W-:Y:S01]  /*d630*/  STSM.16.M88.4 [R2], R12 ;  /* 0x0000000c02007844 */ /* 0x000fe20000000200 */
[C-C-:B0-----:R-:W-:Y:S02]  /*d640*/  PRMT R4, R8.reuse, 0x6420, R9.reuse ;  /* 0x0000642008047816 */ /* 0x141fe40000000009 */
[----:B------:R-:W-:Y:S01]  /*d650*/  PRMT R5, R8, 0x7531, R9 ;  /* 0x0000753108057816 */ /* 0x000fe20000000009 */
[----:B------:R-:W-:Y:S01]  /*d660*/  VIADD R9, R0, 0x4000 ;  /* 0x0000400000097836 */ /* 0x000fe20000000000 */
[C-C-:B------:R-:W-:Y:S02]  /*d670*/  PRMT R6, R10.reuse, 0x6420, R11.reuse ;  /* 0x000064200a067816 */ /* 0x140fe4000000000b */
[----:B------:R-:W-:Y:S02]  /*d680*/  PRMT R7, R10, 0x7531, R11 ;  /* 0x000075310a077816 */ /* 0x000fe4000000000b */
[----:B------:R-:W-:-:S03]  /*d690*/  LOP3.LUT R19, R9, R16, RZ, 0xfc, !PT ;  /* 0x0000001009137212 */ /* 0x000fc600078efcff */
[----:B------:R-:W-:Y:S04]  /*d6a0*/  STSM.16.M88.4 [R2+0x2000], R4 ;  /* 0x0020000402007844 */ /* 0x000fe80000000200 */
[----:B------:R-:W0:Y:S04]  /*d6b0*/  LDSM.16.MT88.4 R4, [R19+UR41+0x10400] ;  /* 0x010400291304783b */ /* 0x000e280008004200 */
[----:B------:R-:W1:Y:S01]  /*d6c0*/  LDSM.16.MT88.4 R8, [R3+0x14400] ;  /* 0x014400000308783b */ /* 0x000e620000004200 */
[C-C-:B0-----:R-:W-:Y:S02]  /*d6d0*/  PRMT R12, R4.reuse, 0x6420, R5.reuse ;  /* 0x00006420040c7816 */ /* 0x141fe40000000005 */
[----:B------:R-:W-:-:S02]  /*d6e0*/  PRMT R13, R4, 0x7531, R5 ;  /* 0x00007531040d7816 */ /* 0x000fc40000000005 */
[C-C-:B-1----:R-:W-:Y:S02]  /*d6f0*/  PRMT R4, R8.reuse, 0x6420, R9.reuse ;  /* 0x0000642008047816 */ /* 0x142fe40000000009 */
[----:B------:R-:W-:Y:S01]  /*d700*/  PRMT R5, R8, 0x7531, R9 ;  /* 0x0000753108057816 */ /* 0x000fe20000000009 */
[----:B------:R-:W-:Y:S01]  /*d710*/  VIADD R9, R0, 0x1000 ;  /* 0x0000100000097836 */ /* 0x000fe20000000000 */
[C-C-:B------:R-:W-:Y:S02]  /*d720*/  PRMT R14, R6.reuse, 0x6420, R7.reuse ;  /* 0x00006420060e7816 */ /* 0x140fe40000000007 */
[----:B------:R-:W-:Y:S02]  /*d730*/  PRMT R15, R6, 0x7531, R7 ;  /* 0x00007531060f7816 */ /* 0x000fe40000000007 */
[C-C-:B------:R-:W-:Y:S02]  /*d740*/  PRMT R6, R10.reuse, 0x6420, R11.reuse ;  /* 0x000064200a067816 */ /* 0x140fe4000000000b */
[----:B------:R-:W-:-:S02]  /*d750*/  PRMT R7, R10, 0x7531, R11 ;  /* 0x000075310a077816 */ /* 0x000fc4000000000b */
[----:B------:R-:W-:Y:S01]  /*d760*/  LOP3.LUT R19, R9, R16, RZ, 0xfc, !PT ;  /* 0x0000001009137212 */ /* 0x000fe200078efcff */
[----:B------:R-:W-:Y:S04]  /*d770*/  STSM.16.M88.4 [R2+0x4000], R12 ;  /* 0x0040000c02007844 */ /* 0x000fe80000000200 */
[----:B------:R0:W-:Y:S04]  /*d780*/  STSM.16.M88.4 [R2+0x6000], R4 ;  /* 0x0060000402007844 */ /* 0x0001e80000000200 */
[----:B------:R-:W1:Y:S04]  /*d790*/  LDSM.16.MT88.4 R4, [R19+UR41+0x10400] ;  /* 0x010400291304783b */ /* 0x000e680008004200 */
[----:B------:R-:W3:Y:S01]  /*d7a0*/  LDSM.16.MT88.4 R8, [R3+0x11400] ;  /* 0x011400000308783b */ /* 0x000ee20000004200 */
[----:B0-----:R-:W-:Y:S01]  /*d7b0*/  IMAD.IADD R2, R26, 0x1, R21 ;  /* 0x000000011a027824 */ /* 0x001fe200078e0215 */
[----:B-1----:R-:W-:-:S02]  /*d7c0*/  PRMT R12, R4, 0x6420, R5 ;  /* 0x00006420040c7816 */ /* 0x002fc40000000005 */
[----:B------:R-:W-:Y:S02]  /*d7d0*/  PRMT R13, R4, 0x7531, R5 ;  /* 0x00007531040d7816 */ /* 0x000fe40000000005 */
[C-C-:B---3--:R-:W-:Y:S02]  /*d7e0*/  PRMT R4, R8.reuse, 0x6420, R9.reuse ;  /* 0x0000642008047816 */ /* 0x148fe40000000009 */
[----:B------:R-:W-:Y:S01]  /*d7f0*/  PRMT R5, R8, 0x7531, R9 ;  /* 0x0000753108057816 */ /* 0x000fe20000000009 */
[----:B------:R-:W-:Y:S01]  /*d800*/  VIADD R9, R0, 0x5000 ;  /* 0x0000500000097836 */ /* 0x000fe20000000000 */
[C-C-:B------:R-:W-:Y:S02]  /*d810*/  PRMT R14, R6.reuse, 0x6420, R7.reuse ;  /* 0x00006420060e7816 */ /* 0x140fe40000000007 */
[----:B------:R-:W-:Y:S02]  /*d820*/  PRMT R15, R6, 0x7531, R7 ;  /* 0x00007531060f7816 */ /* 0x000fe40000000007 */
[----:B------:R-:W-:-:S02]  /*d830*/  PRMT R6, R10, 0x6420, R11 ;  /* 0x000064200a067816 */ /* 0x000fc4000000000b */
[----:B------:R-:W-:Y:S02]  /*d840*/  PRMT R7, R10, 0x7531, R11 ;  /* 0x000075310a077816 */ /* 0x000fe4000000000b */
[----:B------:R-:W-:Y:S01]  /*d850*/  LOP3.LUT R19, R9, R16, RZ, 0xfc, !PT ;  /* 0x0000001009137212 */ /* 0x000fe200078efcff */
[----:B------:R-:W-:Y:S04]  /*d860*/  STSM.16.M88.4 [R2], R12 ;  /* 0x0000000c02007844 */ /* 0x000fe80000000200 */
[----:B------:R-:W-:Y:S04]  /*d870*/  STSM.16.M88.4 [R2+0x2000], R4 ;  /* 0x0020000402007844 */ /* 0x000fe80000000200 */
[----:B------:R-:W0:Y:S04]  /*d880*/  LDSM.16.MT88.4 R4, [R19+UR41+0x10400] ;  /* 0x010400291304783b */ /* 0x000e280008004200 */
[----:B------:R-:W1:Y:S01]  /*d890*/  LDSM.16.MT88.4 R8, [R3+0x15400] ;  /* 0x015400000308783b */ /* 0x000e620000004200 */
[----:B0-----:R-:W-:-:S02]  /*d8a0*/  PRMT R12, R4, 0x6420, R5 ;  /* 0x00006420040c7816 */ /* 0x001fc40000000005 */
[----:B------:R-:W-:Y:S02]  /*d8b0*/  PRMT R13, R4, 0x7531, R5 ;  /* 0x00007531040d7816 */ /* 0x000fe40000000005 */
[C-C-:B-1----:R-:W-:Y:S02]  /*d8c0*/  PRMT R4, R8.reuse, 0x6420, R9.reuse ;  /* 0x0000642008047816 */ /* 0x142fe40000000009 */
[----:B------:R-:W-:Y:S01]  /*d8d0*/  PRMT R5, R8, 0x7531, R9 ;  /* 0x0000753108057816 */ /* 0x000fe20000000009 */
[----:B------:R-:W-:Y:S01]  /*d8e0*/  VIADD R9, R0, 0x2000 ;  /* 0x0000200000097836 */ /* 0x000fe20000000000 */
[C-C-:B------:R-:W-:Y:S02]  /*d8f0*/  PRMT R14, R6.reuse, 0x6420, R7.reuse ;  /* 0x00006420060e7816 */ /* 0x140fe40000000007 */
[----:B------:R-:W-:Y:S02]  /*d900*/  PRMT R15, R6, 0x7531, R7 ;  /* 0x00007531060f7816 */ /* 0x000fe40000000007 */
[----:B------:R-:W-:-:S02]  /*d910*/  PRMT R6, R10, 0x6420, R11 ;  /* 0x000064200a067816 */ /* 0x000fc4000000000b */
[----:B------:R-:W-:Y:S02]  /*d920*/  PRMT R7, R10, 0x7531, R11 ;  /* 0x000075310a077816 */ /* 0x000fe4000000000b */
[----:B------:R-:W-:Y:S01]  /*d930*/  LOP3.LUT R19, R9, R16, RZ, 0xfc, !PT ;  /* 0x0000001009137212 */ /* 0x000fe200078efcff */
[----:B------:R-:W-:Y:S04]  /*d940*/  STSM.16.M88.4 [R2+0x4000], R12 ;  /* 0x0040000c02007844 */ /* 0x000fe80000000200 */
[----:B------:R0:W-:Y:S04]  /*d950*/  STSM.16.M88.4 [R2+0x6000], R4 ;  /* 0x0060000402007844 */ /* 0x0001e80000000200 */
[----:B------:R-:W1:Y:S04]  /*d960*/  LDSM.16.MT88.4 R4, [R19+UR41+0x10400] ;  /* 0x010400291304783b */ /* 0x000e680008004200 */
[----:B------:R-:W3:Y:S01]  /*d970*/  LDSM.16.MT88.4 R8, [R3+0x12400] ;  /* 0x012400000308783b */ /* 0x000ee20000004200 */
[----:B------:R-:W-:-:S05]  /*d980*/  IADD3 R21, R28, R0, R36 ;  /* 0x000000001c157210 */ /* 0x000fca0007ffe024 */
[----:B0-----:R-:W-:Y:S01]  /*d990*/  IMAD.IADD R2, R26, 0x1, R21 ;  /* 0x000000011a027824 */ /* 0x001fe200078e0215 */
[C-C-:B-1----:R-:W-:Y:S02]  /*d9a0*/  PRMT R12, R4.reuse, 0x6420, R5.reuse ;  /* 0x00006420040c7816 */ /* 0x142fe40000000005 */
[----:B------:R-:W-:Y:S02]  /*d9b0*/  PRMT R13, R4, 0x7531, R5 ;  /* 0x00007531040d7816 */ /* 0x000fe40000000005 */
[C-C-:B---3--:R-:W-:Y:S02]  /*d9c0*/  PRMT R4, R8.reuse, 0x6420, R9.reuse ;  /* 0x0000642008047816 */ /* 0x148fe40000000009 */
[----:B------:R-:W-:Y:S01]  /*d9d0*/  PRMT R5, R8, 0x7531, R9 ;  /* 0x0000753108057816 */ /* 0x000fe20000000009 */
[----:B------:R-:W-:Y:S01]  /*d9e0*/  VIADD R9, R0, 0x6000 ;  /* 0x0000600000097836 */ /* 0x000fe20000000000 */
[C-C-:B------:R-:W-:Y:S02]  /*d9f0*/  PRMT R14, R6.reuse, 0x6420, R7.reuse ;  /* 0x00006420060e7816 */ /* 0x140fe40000000007 */
[----:B------:R-:W-:-:S02]  /*da00*/  PRMT R15, R6, 0x7531, R7 ;  /* 0x00007531060f7816 */ /* 0x000fc40000000007 */
[C-C-:B------:R-:W-:Y:S02]  /*da10*/  PRMT R6, R10.reuse, 0x6420, R11.reuse ;  /* 0x000064200a067816 */ /* 0x140fe4000000000b */
        /* <DEDUP_REMOVED lines=17> */
[----:B------:R-:W-:Y:S04]  /*db30*/  STSM.16.M88.4 [R2+0x6000], R4 ;  /* 0x0060000402007844 */ /* 0x000fe80000000200 */
[----:B------:R-:W0:Y:S04]  /*db40*/  LDSM.16.MT88.4 R4, [R19+UR41+0x10400] ;  /* 0x010400291304783b */ /* 0x000e280008004200 */
[----:B------:R-:W1:Y:S01]  /*db50*/  LDSM.16.MT88.4 R8, [R3+0x13400] ;  /* 0x013400000308783b */ /* 0x000e620000004200 */
[----:B--2---:R-:W-:-:S05]  /*db60*/  IADD3 R21, R28, R20, R0 ;  /* 0x000000141c157210 */ /* 0x004fca0007ffe000 */
[----:B------:R-:W-:Y:S01]  /*db70*/  IMAD.IADD R26, R26, 0x1, R21 ;  /* 0x000000011a1a7824 */ /* 0x000fe200078e0215 */
[C-C-:B0-----:R-:W-:Y:S02]  /*db80*/  PRMT R12, R4.reuse, 0x6420, R5.reuse ;  /* 0x00006420040c7816 */ /* 0x141fe40000000005 */
[----:B------:R-:W-:Y:S02]  /*db90*/  PRMT R13, R4, 0x7531, R5 ;  /* 0x00007531040d7816 */ /* 0x000fe40000000005 */
[C-C-:B-1----:R-:W-:Y:S02]  /*dba0*/  PRMT R4, R8.reuse, 0x6420, R9.reuse ;  /* 0x0000642008047816 */ /* 0x142fe40000000009 */
        /* <DEDUP_REMOVED lines=11> */
[----:B------:R-:W-:-:S05]  /*dc60*/  IMAD.U32 R20, RZ, RZ, UR46 ;  /* 0x0000002eff147e24 */ /* 0x000fca000f8e00ff */
[----:B------:R-:W-:Y:S02]  /*dc70*/  ISETP.NE.AND P1, PT, R20, 0x3, PT ;  /* 0x000000031400780c */ /* 0x000fe40003f25270 */
[C-C-:B0-----:R-:W-:Y:S02]  /*dc80*/  PRMT R12, R4.reuse, 0x6420, R5.reuse ;  /* 0x00006420040c7816 */ /* 0x141fe40000000005 */
[----:B------:R-:W-:Y:S02]  /*dc90*/  PRMT R13, R4, 0x7531, R5 ;  /* 0x00007531040d7816 */ /* 0x000fe40000000005 */
[C-C-:B------:R-:W-:Y:S02]  /*dca0*/  PRMT R14, R6.reuse, 0x6420, R7.reuse ;  /* 0x00006420060e7816 */ /* 0x140fe40000000007 */
[----:B------:R-:W-:Y:S02]  /*dcb0*/  PRMT R15, R6, 0x7531, R7 ;  /* 0x00007531060f7816 */ /* 0x000fe40000000007 */
[----:B-1----:R-:W-:-:S02]  /*dcc0*/  PRMT R4, R8, 0x6420, R9 ;  /* 0x0000642008047816 */ /* 0x002fc40000000009 */
[----:B------:R-:W-:Y:S02]  /*dcd0*/  PRMT R5, R8, 0x7531, R9 ;  /* 0x0000753108057816 */ /* 0x000fe40000000009 */
[C-C-:B------:R-:W-:Y:S02]  /*dce0*/  PRMT R6, R10.reuse, 0x6420, R11.reuse ;  /* 0x000064200a067816 */ /* 0x140fe4000000000b */
[----:B------:R-:W-:Y:S01]  /*dcf0*/  PRMT R7, R10, 0x7531, R11 ;  /* 0x000075310a077816 */ /* 0x000fe2000000000b */
[----:B------:R0:W-:Y:S04]  /*dd00*/  STSM.16.M88.4 [R26+0x4000], R12 ;  /* 0x0040000c1a007844 */ /* 0x0001e80000000200 */
        /* <DEDUP_REMOVED lines=9> */
.L_x_88:
[----:B-1----:R1:W-:Y:S01]  /*dda0*/  SYNCS.ARRIVE.TRANS64.A1T0 RZ, [R18+URZ+0x38850], RZ ;  /* 0x038850ff12ff79a7 */ /* 0x0023e2000810003f */
[----:B------:R-:W-:Y:S06]  /*ddb0*/  BAR.SYNC.DEFER_BLOCKING 0x2, 0x80 ;  /* 0x0082000000007b1d */ /* 0x000fec0000010000 */
[----:B------:R-:W-:Y:S05]  /*ddc0*/  @!P0 BRA `(.L_x_89) ;  /* 0x0000000000048947 */ /* 0x000fea0003800000 */
[----:B------:R-:W-:Y:S01]  /*ddd0*/  BPT.TRAP 0x1 ;  /* 0x000000040000795c */ /* 0x000fe20000300000 */
.L_x_89:
[----:B------:R-:W2:Y:S01]  /*dde0*/  LDC R2, c[0x0][0xc34] ;  /* 0x00030d00ff027b82 */ /* 0x000ea20000000800 */
[----:B------:R-:W-:Y:S01]  /*ddf0*/  VIADD R25, R25, 0x1 ;  /* 0x0000000119197836 */ /* 0x000fe20000000000 */
[----:B------:R-:W-:Y:S01]  /*de00*/  UIADD3 UR38, UR48, UR38, URZ ;  /* 0x0000002630267290 */ /* 0x000fe2000fffe03f */
[----:B-1----:R-:W-:Y:S01]  /*de10*/  VIADD R18, R18, 0x38880 ;  /* 0x0003888012127836 */ /* 0x002fe20000000000 */
[----:B------:R-:W-:Y:S01]  /*de20*/  UIADD3 UR36, UR36, 0x1, URZ ;  /* 0x0000000124247890 */ /* 0x000fe2000fffe03f */
[----:B------:R-:W-:Y:S01]  /*de30*/  IMAD.U32 R3, RZ, RZ, UR45 ;  /* 0x0000002dff037e24 */ /* 0x000fe2000f8e00ff */
[----:B------:R-:W-:-:S04]  /*de40*/  ISETP.NE.AND P0, PT, R25, 0x2, PT ;  /* 0x000000021900780c */ /* 0x000fc80003f05270 */
[----:B------:R-:W-:Y:S02]  /*de50*/  SEL R25, R25, RZ, P0 ;  /* 0x000000ff19197207 */ /* 0x000fe40000000000 */
[----:B------:R-:W-:Y:S02]  /*de60*/  SEL R0, RZ, 0x1, P0 ;  /* 0x00000001ff007807 */ /* 0x000fe40000000000 */
[----:B------:R-:W-:Y:S02]  /*de70*/  PRMT R18, R3, 0x654, R18 ;  /* 0x0000065403127816 */ /* 0x000fe40000000012 */
[----:B------:R-:W-:Y:S02]  /*de80*/  LOP3.LUT R29, R29, R0, RZ, 0x3c, !PT ;  /* 0x000000001d1d7212 */ /* 0x000fe400078e3cff */
[----:B------:R1:W-:Y:S01]  /*de90*/  SYNCS.ARRIVE.TRANS64.RED.A1T0 RZ, [R18+URZ], RZ ;  /* 0x000000ff12ff79a7 */ /* 0x0003e2000810043f */
[----:B--2---:R-:W-:-:S13]  /*dea0*/  ISETP.LE.AND P0, PT, R2, UR38, PT ;  /* 0x0000002602007c0c */ /* 0x004fda000bf03270 */
[----:B-1----:R-:W-:Y:S05]  /*deb0*/  @!P0 BRA `(.L_x_90) ;  /* 0xffffffb800948947 */ /* 0x002fea000383ffff */
[----:B------:R-:W-:-:S12]  /*dec0*/  ULOP3.LUT UR36, UR36, 0x1, URZ, 0xc, !UPT ;  /* 0x0000000124247892 */ /* 0x000fd8000f8e0c3f */
.L_x_40:
[----:B------:R-:W0:Y:S01]  /*ded0*/  S2R R3, SR_CgaCtaId ;  /* 0x0000000000037919 */ /* 0x000e220000008800 */
[----:B------:R-:W-:Y:S01]  /*dee0*/  MOV R0, 0x400 ;  /* 0x0000040000007802 */ /* 0x000fe20000000f00 */
[----:B------:R-:W-:-:S03]  /*def0*/  IMAD.U32 R2, RZ, RZ, UR36 ;  /* 0x00000024ff027e24 */ /* 0x000fc6000f8e00ff */
[----:B0-----:R-:W-:Y:S02]  /*df00*/  LEA R4, R3, R0, 0x18 ;  /* 0x0000000003047211 */ /* 0x001fe400078ec0ff */
[----:B------:R-:W-:-:S04]  /*df10*/  SHF.L.U32 R0, R2, 0x1f, RZ ;  /* 0x0000001f02007819 */ /* 0x000fc800000006ff */
[----:B------:R-:W0:Y:S02]  /*df20*/  SYNCS.PHASECHK.TRANS64.TRYWAIT P0, [R4+URZ+0x38820], R0 ;  /* 0x03882000040075a7 */ /* 0x000e24000800017f */
[----:B0-----:R-:W-:Y:S05]  /*df30*/  @!P0 BRA `(.L_x_91) ;  /* 0x0000003800288947 */ /* 0x001fea0003800000 */
.L_x_206:
[----:B------:R-:W1:Y:S02]  /*df40*/  S2R R2, SR_TID.X ;  /* 0x0000000000027919 */ /* 0x000e640000002100 */
[----:B-1----:R-:W-:-:S04]  /*df50*/  SHF.R.U32.HI R2, RZ, 0x5, R2 ;  /* 0x00000005ff027819 */ /* 0x002fc80000011602 */
[----:B------:R-:W-:-:S05]  /*df60*/  LOP3.LUT R2, R2, 0x3, RZ, 0xc0, !PT ;  /* 0x0000000302027812 */ /* 0x000fca00078ec0ff */
[----:B0-----:R-:W0:Y:S02]  /*df70*/  SHFL.IDX PT, R0, R2, RZ, 0x1f ;  /* 0x00001fff02007589 */ /* 0x001e2400000e0000 */
[----:B0-----:R-:W-:-:S13]  /*df80*/  ISETP.NE.AND P0, PT, R0, RZ, PT ;  /* 0x000000ff0000720c */ /* 0x001fda0003f05270 */
[----:B------:R-:W-:Y:S05]  /*df90*/  @P0 EXIT ;  /* 0x000000000000094d */ /* 0x000fea0003800000 */
[----:B------:R-:W-:Y:S01]  /*dfa0*/  ELECT P0, URZ, PT ;  /* 0x00000000003f782f */ /* 0x000fe20003800000 */
[----:B------:R-:W-:-:S12]  /*dfb0*/  BSSY B0, `(.L_x_92) ;  /* 0x0000028000007945 */ /* 0x000fd80003800000 */
[----:B------:R-:W-:Y:S05]  /*dfc0*/  @!P0 BRA `(.L_x_93) ;  /* 0x0000000000988947 */ /* 0x000fea0003800000 */
[----:B------:R-:W-:-:S06]  /*dfd0*/  ULOP3.LUT UR4, UR37, 0x2, URZ, 0xfc, !UPT ;  /* 0x0000000225047892 */ /* 0x000fcc000f8efc3f */
[----:B------:R-:W-:-:S05]  /*dfe0*/  IMAD.U32 R0, RZ, RZ, UR4 ;  /* 0x00000004ff007e24 */ /* 0x000fca000f8e00ff */
[----:B------:R-:W-:-:S13]  /*dff0*/  ISETP.NE.AND P0, PT, R0, 0x3, PT ;  /* 0x000000030000780c */ /* 0x000fda0003f05270 */
[----:B------:R-:W-:Y:S05]  /*e000*/  @!P0 BRA `(.L_x_94) ;  /* 0x0000000000048947 */ /* 0x000fea0003800000 */
[----:B------:R-:W-:Y:S01]  /*e010*/  BPT.TRAP 0x1 ;  /* 0x000000040000795c */ /* 0x000fe20000300000 */
.L_x_94:
[----:B------:R-:W-:Y:S01]  /*e020*/  IMAD R3, R25, 0x8, R4 ;  /* 0x0000000819037824 */ /* 0x000fe200078e0204 */
[----:B------:R-:W-:Y:S01]  /*e030*/  SHF.L.U32 R2, R29, 0x1f, RZ ;  /* 0x0000001f1d027819 */ /* 0x000fe200000006ff */
[----:B------:R-:W-:-:S03]  /*e040*/  VIADD R25, R25, 0x1 ;  /* 0x0000000119197836 */ /* 0x000fc60000000000 */
[----:B------:R-:W0:Y:S02]  /*e050*/  SYNCS.PHASECHK.TRANS64.TRYWAIT P1, [R3+URZ+0x38840], R2 ;  /* 0x03884002030075a7 */ /* 0x000e24000802017f */
[----:B------:R-:W-:-:S04]  /*e060*/  ISETP.NE.AND P2, PT, R25, 0x2, PT ;  /* 0x000000021900780c */ /* 0x000fc80003f45270 */
[----:B------:R-:W-:Y:S01]  /*e070*/  SEL R0, RZ, 0x1, P2 ;  /* 0x00000001ff007807 */ /* 0x000fe20001000000 */
[----:B0-----:R-:W-:Y:S08]  /*e080*/  @!P1 BRA `(.L_x_95) ;  /* 0x0000003400e89947 */ /* 0x001ff00003800000 */
.L_x_207:
[----:B------:R-:W-:Y:S02]  /*e090*/  SEL R25, R25, RZ, P2 ;  /* 0x000000ff19197207 */ /* 0x000fe40001000000 */
[----:B------:R-:W-:Y:S01]  /*e0a0*/  LOP3.LUT R0, R29, R0, RZ, 0x3c, !PT ;  /* 0x000000001d007212 */ /* 0x000fe200078e3cff */
[----:B------:R-:W-:Y:S06]  /*e0b0*/  @!P0 BRA `(.L_x_96) ;  /* 0x0000000000048947 */ /* 0x000fec0003800000 */
[----:B------:R-:W-:Y:S01]  /*e0c0*/  BPT.TRAP 0x1 ;  /* 0x000000040000795c */ /* 0x000fe20000300000 */
.L_x_96:
[----:B------:R-:W-:Y:S01]  /*e0d0*/  IMAD R25, R25, 0x8, R4 ;  /* 0x0000000819197824 */ /* 0x000fe200078e0204 */
[----:B------:R-:W-:-:S04]  /*e0e0*/  SHF.L.U32 R0, R0, 0x1f, RZ ;  /* 0x0000001f00007819 */ /* 0x000fc800000006ff */
[----:B------:R-:W1:Y:S02]  /*e0f0*/  SYNCS.PHASECHK.TRANS64.TRYWAIT P1, [R25+URZ+0x38840], R0 ;  /* 0x03884000190075a7 */ /* 0x000e64000802017f */
[----:B-1----:R-:W-:Y:S05]  /*e100*/  @!P1 BRA `(.L_x_97) ;  /* 0x0000003400dc9947 */ /* 0x002fea0003800000 */
.L_x_208:
[----:B------:R-:W-:Y:S05]  /*e110*/  @!P0 BRA `(.L_x_98) ;  /* 0x0000000000048947 */ /* 0x000fea0003800000 */
[----:B------:R-:W-:Y:S01]  /*e120*/  BPT.TRAP 0x1 ;  /* 0x000000040000795c */ /* 0x000fe20000300000 */
.L_x_98:
[----:B------:R-:W2:Y:S02]  /*e130*/  SYNCS.PHASECHK.TRANS64.TRYWAIT P1, [R3+URZ+0x38860], R2 ;  /* 0x03886002030075a7 */ /* 0x000ea4000802017f */
[----:B--2---:R-:W-:Y:S05]  /*e140*/  @!P1 BRA `(.L_x_99) ;  /* 0x0000003400e09947 */ /* 0x004fea0003800000 */
.L_x_209:
[----:B------:R-:W-:Y:S05]  /*e150*/  @!P0 BRA `(.L_x_100) ;  /* 0x0000000000048947 */ /* 0x000fea0003800000 */
[----:B------:R-:W-:Y:S01]  /*e160*/  BPT.TRAP 0x1 ;  /* 0x000000040000795c */ /* 0x000fe20000300000 */
.L_x_100:
[----:B------:R-:W3:Y:S02]  /*e170*/  SYNCS.PHASECHK.TRANS64.TRYWAIT P1, [R25+URZ+0x38860], R0 ;  /* 0x03886000190075a7 */ /* 0x000ee4000802017f */
[----:B---3--:R-:W-:Y:S05]  /*e180*/  @!P1 BRA `(.L_x_101) ;  /* 0x0000003400e49947 */ /* 0x008fea0003800000 */
.L_x_210:
[----:B------:R-:W-:Y:S05]  /*e190*/  @!P0 BRA `(.L_x_102) ;  /* 0x0000000000048947 */ /* 0x000fea0003800000 */
[----:B------:R-:W-:Y:S01]  /*e1a0*/  BPT.TRAP 0x1 ;  /* 0x000000040000795c */ /* 0x000fe20000300000 */
.L_x_102:
[----:B------:R-:W4:Y:S02]  /*e1b0*/  SYNCS.PHASECHK.TRANS64.TRYWAIT P1, [R3+URZ+0x38880], R2 ;  /* 0x03888002030075a7 */ /* 0x000f24000802017f */
[----:B----4-:R-:W-:Y:S05]  /*e1c0*/  @!P1 BRA `(.L_x_103) ;  /* 0x0000003400e89947 */ /* 0x010fea0003800000 */
.L_x_211:
[----:B------:R-:W-:Y:S05]  /*e1d0*/  @!P0 BRA `(.L_x_104) ;  /* 0x0000000000048947 */ /* 0x000fea0003800000 */
[----:B------:R-:W-:Y:S01]  /*e1e0*/  BPT.TRAP 0x1 ;  /* 0x000000040000795c */ /* 0x000fe20000300000 */
.L_x_104:
[----:B------:R0:W0:Y:S02]  /*e1f0*/  SYNCS.PHASECHK.TRANS64.TRYWAIT P0, [R25+URZ+0x38880], R0 ;  /* 0x03888000190075a7 */ /* 0x000024000800017f */
[----:B0-----:R-:W-:Y:S05]  /*e200*/  @!P0 NANOSLEEP.SYNCS 0x989680 ;  /* 0x009896800000895d */ /* 0x001fea0003900000 */
[----:B------:R-:W0:Y:S02]  /*e210*/  @!P0 SYNCS.PHASECHK.TRANS64 P0, [R25+URZ+0x38880], R0 ;  /* 0x03888000190085a7 */ /* 0x000e24000800007f */
[----:B0-----:R-:W-:Y:S05]  /*e220*/  @!P0 BRA `(.L_x_104) ;  /* 0xfffffffc00f08947 */ /* 0x001fea000383ffff */
.L_x_93:
[----:B------:R-:W-:Y:S05]  /*e230*/  BSYNC B0 ;  /* 0x0000000000007941 */ /* 0x000fea0003800000 */
.L_x_92:
[----:B------:R-:W-:Y:S05]  /*e240*/  EXIT ;  /* 0x000000000000794d */ /* 0x000fea0003800000 */
.L_x_8:
[----:B0-----:R-:W-:-:S04]  /*e250*/  IMAD.U32 R3, RZ, RZ, UR49 ;  /* 0x00000031ff037e24 */ /* 0x001fc8000f8e00ff */
[----:B------:R0:W1:Y:S03]  /*e260*/  SYNCS.PHASECHK.TRANS64.TRYWAIT P0, [R3+URZ+0x38800], R0 ;  /* 0x03880000030075a7 */ /* 0x000066000800017f */
[----:B-1----:R-:W-:Y:S05]  /*e270*/  @!P0 NANOSLEEP.SYNCS 0x989680 ;  /* 0x009896800000895d */ /* 0x002fea0003900000 */
[----:B------:R-:W1:Y:S02]  /*e280*/  @!P0 SYNCS.PHASECHK.TRANS64 P0, [R3+URZ+0x38800], R0 ;  /* 0x03880000030085a7 */ /* 0x000e64000800007f */
[----:B-1----:R-:W-:Y:S05]  /*e290*/  @!P0 BRA `(.L_x_8) ;  /* 0xfffffffc00ec8947 */ /* 0x002fea000383ffff */
[----:B------:R-:W-:Y:S05]  /*e2a0*/  BRA `(.L_x_105) ;  /* 0xffffff3000647947 */ /* 0x000fea000383ffff */
.L_x_12:
[----:B-1----:R-:W-:-:S04]  /*e2b0*/  IMAD.U32 R0, RZ, RZ, UR52 ;  /* 0x00000034ff007e24 */ /* 0x002fc8000f8e00ff */
[----:B------:R1:W2:Y:S03]  /*e2c0*/  SYNCS.PHASECHK.TRANS64.TRYWAIT P1, [R0+URZ+0x38830], R7 ;  /* 0x03883007000075a7 */ /* 0x0002a6000802017f */
[----:B--2---:R-:W-:Y:S05]  /*e2d0*/  @!P1 NANOSLEEP.SYNCS 0x989680 ;  /* 0x009896800000995d */ /* 0x004fea0003900000 */
[----:B------:R-:W2:Y:S02]  /*e2e0*/  @!P1 SYNCS.PHASECHK.TRANS64 P1, [R0+URZ+0x38830], R7 ;  /* 0x03883007000095a7 */ /* 0x000ea4000802007f */
[----:B--2---:R-:W-:Y:S05]  /*e2f0*/  @!P1 BRA `(.L_x_12) ;  /* 0xfffffffc00ec9947 */ /* 0x004fea000383ffff */
[----:B------:R-:W-:Y:S05]  /*e300*/  BRA `(.L_x_11) ;  /* 0xffffff3000887947 */ /* 0x000fea000383ffff */
.L_x_17:
[----:B--2---:R-:W-:-:S04]  /*e310*/  IMAD.U32 R8, RZ, RZ, UR52 ;  /* 0x00000034ff087e24 */ /* 0x004fc8000f8e00ff */
[----:B------:R2:W3:Y:S03]  /*e320*/  SYNCS.PHASECHK.TRANS64.TRYWAIT P1, [R8+URZ+0x38850], R7 ;  /* 0x03885007080075a7 */ /* 0x0004e6000802017f */
[----:B---3--:R-:W-:Y:S05]  /*e330*/  @!P1 NANOSLEEP.SYNCS 0x989680 ;  /* 0x009896800000995d */ /* 0x008fea0003900000 */
[----:B------:R-:W3:Y:S02]  /*e340*/  @!P1 SYNCS.PHASECHK.TRANS64 P1, [R8+URZ+0x38850], R7 ;  /* 0x03885007080095a7 */ /* 0x000ee4000802007f */
[----:B---3--:R-:W-:Y:S05]  /*e350*/  @!P1 BRA `(.L_x_17) ;  /* 0xfffffffc00ec9947 */ /* 0x008fea000383ffff */
[----:B------:R-:W-:Y:S05]  /*e360*/  BRA `(.L_x_16) ;  /* 0xffffff5000187947 */ /* 0x000fea000383ffff */
.L_x_23:
[----:B0-----:R-:W-:Y:S02]  /*e370*/  IMAD.U32 R0, RZ, RZ, UR45 ;  /* 0x0000002dff007e24 */ /* 0x001fe4000f8e00ff */
[----:B------:R-:W-:-:S04]  /*e380*/  IMAD.U32 R3, RZ, RZ, UR52 ;  /* 0x00000034ff037e24 */ /* 0x000fc8000f8e00ff */
[----:B------:R0:W1:Y:S03]  /*e390*/  SYNCS.PHASECHK.TRANS64.TRYWAIT P2, [R0+URZ+0x38830], R3 ;  /* 0x03883003000075a7 */ /* 0x000066000804017f */
[----:B-1----:R-:W-:Y:S05]  /*e3a0*/  @!P2 NANOSLEEP.SYNCS 0x989680 ;  /* 0x009896800000a95d */ /* 0x002fea0003900000 */
[----:B------:R-:W1:Y:S02]  /*e3b0*/  @!P2 SYNCS.PHASECHK.TRANS64 P2, [R0+URZ+0x38830], R3 ;  /* 0x038830030000a5a7 */ /* 0x000e64000804007f */
[----:B-1----:R-:W-:Y:S05]  /*e3c0*/  @!P2 BRA `(.L_x_23) ;  /* 0xfffffffc00e8a947 */ /* 0x002fea000383ffff */
[----:B------:R-:W-:Y:S05]  /*e3d0*/  BRA `(.L_x_22) ;  /* 0xffffff5400007947 */ /* 0x000fea000383ffff */
.L_x_28:
[----:B-1----:R-:W-:Y:S02]  /*e3e0*/  IMAD.U32 R7, RZ, RZ, UR45 ;  /* 0x0000002dff077e24 */ /* 0x002fe4000f8e00ff */
[----:B------:R-:W-:-:S04]  /*e3f0*/  IMAD.U32 R8, RZ, RZ, UR52 ;  /* 0x00000034ff087e24 */ /* 0x000fc8000f8e00ff */
[----:B------:R1:W2:Y:S03]  /*e400*/  SYNCS.PHASECHK.TRANS64.TRYWAIT P2, [R7+URZ+0x38850], R8 ;  /* 0x03885008070075a7 */ /* 0x0002a6000804017f */
[----:B--2---:R-:W-:Y:S05]  /*e410*/  @!P2 NANOSLEEP.SYNCS 0x989680 ;  /* 0x009896800000a95d */ /* 0x004fea0003900000 */
[----:B------:R-:W2:Y:S02]  /*e420*/  @!P2 SYNCS.PHASECHK.TRANS64 P2, [R7+URZ+0x38850], R8 ;  /* 0x038850080700a5a7 */ /* 0x000ea4000804007f */
[----:B--2---:R-:W-:Y:S05]  /*e430*/  @!P2 BRA `(.L_x_28) ;  /* 0xfffffffc00e8a947 */ /* 0x004fea000383ffff */
[----:B------:R-:W-:Y:S05]  /*e440*/  BRA `(.L_x_27) ;  /* 0xffffff70009c7947 */ /* 0x000fea000383ffff */
.L_x_46:
[----:B------:R-:W2:Y:S01]  /*e450*/  S2R R18, SR_TID.X ;  /* 0x0000000000127919 */ /* 0x000ea20000002100 */
[----:B------:R-:W-:Y:S02]  /*e460*/  IMAD.MOV.U32 R12, RZ, RZ, RZ ;  /* 0x000000ffff0c7224 */ /* 0x000fe400078e00ff */
[----:B------:R-:W-:Y:S02]  /*e470*/  IMAD.MOV.U32 R11, RZ, RZ, 0x1f ;  /* 0x0000001fff0b7424 */ /* 0x000fe400078e00ff */
[----:B------:R-:W-:Y:S01]  /*e480*/  IMAD.MOV.U32 R15, RZ, RZ, -0x1 ;  /* 0xffffffffff0f7424 */ /* 0x000fe200078e00ff */
[----:B--2---:R-:W-:-:S04]  /*e490*/  SHF.R.U32.HI R18, RZ, 0x5, R18 ;  /* 0x00000005ff127819 */ /* 0x004fc80000011612 */
[----:B------:R-:W-:-:S05]  /*e4a0*/  LOP3.LUT R18, R18, 0x3, RZ, 0xc0, !PT ;  /* 0x0000000312127812 */ /* 0x000fca00078ec0ff */
[----:B------:R-:W-:-:S07]  /*e4b0*/  IMAD.MOV.U32 R13, RZ, RZ, R18 ;  /* 0x000000ffff0d7224 */ /* 0x000fce00078e0012 */
[----:B01---5:R-:W-:Y:S05]  /*e4c0*/  WARPSYNC.COLLECTIVE R15, `(.L_x_106) ;  /* 0x000000000f087348 */ /* 0x023fea0003c00000 */
[----:B------:R2:W3:Y:S02]  /*e4d0*/  SHFL.IDX P6, R14, R13, R12, R11 ;  /* 0x0000000c0d0e7389 */ /* 0x0004e400000c000b */
[----:B0123-5:R-:W-:Y:S01]  /*e4e0*/  ENDCOLLECTIVE ;  /* 0x000000000000791b */ /* 0x02ffe20003800000 */
.L_x_106:
[----:B------:R-:W-:Y:S05]  /*e4f0*/  BRA `(.L_x_107) ;  /* 0xffffffb800d47947 */ /* 0x000fea000383ffff */
.L_x_49:
[----:B0-----:R0:W1:Y:S02]  /*e500*/  SYNCS.PHASECHK.TRANS64.TRYWAIT P0, [R6+URZ+0x38880], R18 ;  /* 0x03888012060075a7 */ /* 0x001064000800017f */
[----:B-1----:R-:W-:Y:S05]  /*e510*/  @!P0 NANOSLEEP.SYNCS 0x989680 ;  /* 0x009896800000895d */ /* 0x002fea0003900000 */
[----:B------:R-:W1:Y:S02]  /*e520*/  @!P0 SYNCS.PHASECHK.TRANS64 P0, [R6+URZ+0x38880], R18 ;  /* 0x03888012060085a7 */ /* 0x000e64000800007f */
[----:B-1----:R-:W-:Y:S05]  /*e530*/  @!P0 BRA `(.L_x_49) ;  /* 0xfffffffc00f08947 */ /* 0x002fea000383ffff */
[----:B------:R-:W-:Y:S05]  /*e540*/  BRA `(.L_x_108) ;  /* 0xffffffbc00647947 */ /* 0x000fea000383ffff */
.L_x_50:
[----:B------:R-:W-:Y:S01]  /*e550*/  BSSY B0, `(.L_x_109) ;  /* 0x0000008000007945 */ /* 0x000fe20003800000 */
[----:B------:R-:W-:Y:S02]  /*e560*/  IMAD.MOV.U32 R13, RZ, RZ, R8 ;  /* 0x000000ffff0d7224 */ /* 0x000fe400078e0008 */
[----:B------:R-:W-:Y:S02]  /*e570*/  IMAD.MOV.U32 R12, RZ, RZ, RZ ;  /* 0x000000ffff0c7224 */ /* 0x000fe400078e00ff */
[----:B------:R-:W-:Y:S02]  /*e580*/  IMAD.MOV.U32 R11, RZ, RZ, 0x181f ;  /* 0x0000181fff0b7424 */ /* 0x000fe400078e00ff */
[----:B------:R-:W-:-:S07]  /*e590*/  IMAD.MOV.U32 R15, RZ, RZ, -0x1 ;  /* 0xffffffffff0f7424 */ /* 0x000fce00078e00ff */
[----:B0-----:R-:W-:Y:S05]  /*e5a0*/  WARPSYNC.COLLECTIVE R15, `(.L_x_110) ;  /* 0x000000000f087348 */ /* 0x001fea0003c00000 */
[----:B------:R1:W2:Y:S02]  /*e5b0*/  SHFL.IDX P6, R14, R13, R12, R11 ;  /* 0x0000000c0d0e7389 */ /* 0x0002a400000c000b */
[----:B012---:R-:W-:Y:S01]  /*e5c0*/  ENDCOLLECTIVE ;  /* 0x000000000000791b */ /* 0x007fe20003800000 */
.L_x_110:
[----:B------:R-:W-:Y:S05]  /*e5d0*/  BSYNC B0 ;  /* 0x0000000000007941 */ /* 0x000fea0003800000 */
.L_x_109:
[----:B------:R-:W-:Y:S01]  /*e5e0*/  IMAD.MOV.U32 R13, RZ, RZ, R7 ;  /* 0x000000ffff0d7224 */ /* 0x000fe200078e0007 */
[C---:B------:R-:W-:Y:S01]  /*e5f0*/  LOP3.LUT P1, RZ, R17.reuse, 0x8000000, RZ, 0xc0, !PT ;  /* 0x0800000011ff7812 */ /* 0x040fe2000782c0ff */
[----:B------:R-:W-:Y:S01]  /*e600*/  IMAD.MOV.U32 R12, RZ, RZ, RZ ;  /* 0x000000ffff0c7224 */ /* 0x000fe200078e00ff */
[C---:B------:R-:W-:Y:S01]  /*e610*/  LOP3.LUT P3, RZ, R17.reuse, 0x4000000, RZ, 0xc0, !PT ;  /* 0x0400000011ff7812 */ /* 0x040fe2000786c0ff */
[----:B------:R-:W-:Y:S01]  /*e620*/  IMAD.MOV.U32 R11, RZ, RZ, 0x181f ;  /* 0x0000181fff0b7424 */ /* 0x000fe200078e00ff */
[C---:B------:R-:W-:Y:S01]  /*e630*/  LOP3.LUT P2, RZ, R17.reuse, 0x2000000, RZ, 0xc0, !PT ;  /* 0x0200000011ff7812 */ /* 0x040fe2000784c0ff */
[----:B------:R-:W-:Y:S01]  /*e640*/  IMAD.MOV.U32 R15, RZ, RZ, -0x1 ;  /* 0xffffffffff0f7424 */ /* 0x000fe200078e00ff */
[----:B------:R-:W-:Y:S01]  /*e650*/  LOP3.LUT P4, RZ, R17, 0x20000, RZ, 0xc0, !PT ;  /* 0x0002000011ff7812 */ /* 0x000fe2000788c0ff */
[----:B------:R-:W-:Y:S02]  /*e660*/  IMAD.MOV.U32 R3, RZ, RZ, R14 ;  /* 0x000000ffff037224 */ /* 0x000fe400078e000e */
[----:B------:R-:W-:-:S10]  /*e670*/  VIADD R5, R5, UR41 ;  /* 0x0000002905057c36 */ /* 0x000fd40008000000 */
[----:B------:R-:W-:Y:S05]  /*e680*/  WARPSYNC.COLLECTIVE R15, `(.L_x_111) ;  /* 0x000000000f087348 */ /* 0x000fea0003c00000 */
[----:B------:R0:W1:Y:S02]  /*e690*/  SHFL.IDX P6, R14, R13, R12, R11 ;  /* 0x0000000c0d0e7389 */ /* 0x00006400000c000b */
[----:B01----:R-:W-:Y:S01]  /*e6a0*/  ENDCOLLECTIVE ;  /* 0x000000000000791b */ /* 0x003fe20003800000 */
.L_x_111:
[----:B------:R-:W-:Y:S02]  /*e6b0*/  IMAD.MOV.U32 R13, RZ, RZ, R8 ;  /* 0x000000ffff0d7224 */ /* 0x000fe400078e0008 */
[----:B------:R-:W-:Y:S01]  /*e6c0*/  IMAD.MOV.U32 R12, RZ, RZ, 0x1 ;  /* 0x00000001ff0c7424 */ /* 0x000fe200078e00ff */
[----:B------:R-:W-:-:S13]  /*e6d0*/  IADD3 R2, P0, R30, R14, RZ ;  /* 0x0000000e1e027210 */ /* 0x000fda0007f1e0ff */
[----:B------:R-:W-:Y:S05]  /*e6e0*/  WARPSYNC.COLLECTIVE R15, `(.L_x_112) ;  /* 0x000000000f087348 */ /* 0x000fea0003c00000 */
[----:B------:R0:W1:Y:S02]  /*e6f0*/  SHFL.IDX P6, R14, R13, R12, R11 ;  /* 0x0000000c0d0e7389 */ /* 0x00006400000c000b */
[----:B01----:R-:W-:Y:S01]  /*e700*/  ENDCOLLECTIVE ;  /* 0x000000000000791b */ /* 0x003fe20003800000 */
.L_x_112:
[----:B------:R-:W-:-:S05]  /*e710*/  IMAD.X R3, RZ, RZ, R3, P0 ;  /* 0x000000ffff037224 */ /* 0x000fca00000e0603 */
[----:B------:R-:W-:Y:S01]  /*e720*/  @!PT LDS RZ, [RZ] ;  /* 0x00000000fffff984 */ /* 0x000fe20000000800 */
[----:B------:R-:W-:Y:S01]  /*e730*/  @!PT LDS RZ, [RZ] ;  /* 0x00000000fffff984 */ /* 0x000fe20000000800 */
[----:B------:R-:W-:Y:S01]  /*e740*/  @!PT LDS RZ, [RZ] ;  /* 0x00000000fffff984 */ /* 0x000fe20000000800 */
[----:B------:R-:W-:Y:S01]  /*e750*/  LDGSTS.E.BYPASS.LTC128B.128 [R5+0x10400], desc[UR50][R2.64], !P1 ;  /* 0x1040000002057fae */ /* 0x000fe2000c901d72 */
[----:B------:R-:W-:-:S03]  /*e760*/  LOP3.LUT P1, RZ, R17, 0x1000000, RZ, 0xc0, !PT ;  /* 0x0100000011ff7812 */ /* 0x000fc6000782c0ff */
[----:B------:R0:W-:Y:S01]  /*e770*/  LDGSTS.E.BYPASS.LTC128B.128 [R5+0x14400], desc[UR50][R2.64+0x80], !P3 ;  /* 0x1440008002057fae */ /* 0x0001e2000d901d72 */
[----:B------:R-:W-:Y:S01]  /*e780*/  LOP3.LUT P3, RZ, R17, 0x800000, RZ, 0xc0, !PT ;  /* 0x0080000011ff7812 */ /* 0x000fe2000786c0ff */
[----:B------:R-:W-:Y:S02]  /*e790*/  IMAD.MOV.U32 R13, RZ, RZ, R7 ;  /* 0x000000ffff0d7224 */ /* 0x000fe400078e0007 */
[----:B0-----:R-:W-:-:S10]  /*e7a0*/  IMAD.MOV.U32 R3, RZ, RZ, R14 ;  /* 0x000000ffff037224 */ /* 0x001fd400078e000e */
[----:B------:R-:W-:Y:S05]  /*e7b0*/  WARPSYNC.COLLECTIVE R15, `(.L_x_113) ;  /* 0x000000000f087348 */ /* 0x000fea0003c00000 */
[----:B------:R0:W1:Y:S02]  /*e7c0*/  SHFL.IDX P6, R14, R13, R12, R11 ;  /* 0x0000000c0d0e7389 */ /* 0x00006400000c000b */
[----:B01----:R-:W-:Y:S01]  /*e7d0*/  ENDCOLLECTIVE ;  /* 0x000000000000791b */ /* 0x003fe20003800000 */
.L_x_113:
[----:B------:R-:W-:Y:S02]  /*e7e0*/  IMAD.MOV.U32 R13, RZ, RZ, R8 ;  /* 0x000000ffff0d7224 */ /* 0x000fe400078e0008 */
[----:B------:R-:W-:Y:S01]  /*e7f0*/  IMAD.MOV.U32 R12, RZ, RZ, 0x2 ;  /* 0x00000002ff0c7424 */ /* 0x000fe200078e00ff */
[----:B------:R-:W-:-:S13]  /*e800*/  IADD3 R2, P0, R30, R14, RZ ;  /* 0x0000000e1e027210 */ /* 0x000fda0007f1e0ff */
[----:B------:R-:W-:Y:S05]  /*e810*/  WARPSYNC.COLLECTIVE R15, `(.L_x_114) ;  /* 0x000000000f087348 */ /* 0x000fea0003c00000 */
[----:B------:R0:W1:Y:S02]  /*e820*/  SHFL.IDX P6, R14, R13, R12, R11 ;  /* 0x0000000c0d0e7389 */ /* 0x00006400000c000b */
[----:B01----:R-:W-:Y:S01]  /*e830*/  ENDCOLLECTIVE ;  /* 0x000000000000791b */ /* 0x003fe20003800000 */
.L_x_114:
        /* <DEDUP_REMOVED lines=13> */
.L_x_115:
[----:B------:R-:W-:Y:S02]  /*e910*/  IMAD.MOV.U32 R13, RZ, RZ, R8 ;  /* 0x000000ffff0d7224 */ /* 0x000fe400078e0008 */
[----:B------:R-:W-:Y:S01]  /*e920*/  IMAD.MOV.U32 R12, RZ, RZ, 0x3 ;  /* 0x00000003ff0c7424 */ /* 0x000fe200078e00ff */
[----:B------:R-:W-:-:S13]  /*e930*/  IADD3 R2, P0, R30, R14, RZ ;  /* 0x0000000e1e027210 */ /* 0x000fda0007f1e0ff */
[----:B------:R-:W-:Y:S05]  /*e940*/  WARPSYNC.COLLECTIVE R15, `(.L_x_116) ;  /* 0x000000000f087348 */ /* 0x000fea0003c00000 */
[----:B------:R0:W1:Y:S02]  /*e950*/  SHFL.IDX P6, R14, R13, R12, R11 ;  /* 0x0000000c0d0e7389 */ /* 0x00006400000c000b */
[----:B01----:R-:W-:Y:S01]  /*e960*/  ENDCOLLECTIVE ;  /* 0x000000000000791b */ /* 0x003fe20003800000 */
.L_x_116:
        /* <DEDUP_REMOVED lines=13> */
.L_x_117:
[----:B------:R-:W-:Y:S02]  /*ea40*/  IMAD.MOV.U32 R13, RZ, RZ, R8 ;  /* 0x000000ffff0d7224 */ /* 0x000fe400078e0008 */
[----:B------:R-:W-:Y:S01]  /*ea50*/  IMAD.MOV.U32 R12, RZ, RZ, 0x4 ;  /* 0x00000004ff0c7424 */ /* 0x000fe200078e00ff */
[----:B------:R-:W-:-:S13]  /*ea60*/  IADD3 R2, P0, R30, R14, RZ ;  /* 0x0000000e1e027210 */ /* 0x000fda0007f1e0ff */
[----:B------:R-:W-:Y:S05]  /*ea70*/  WARPSYNC.COLLECTIVE R15, `(.L_x_118) ;  /* 0x000000000f087348 */ /* 0x000fea0003c00000 */
[----:B------:R0:W1:Y:S02]  /*ea80*/  SHFL.IDX P6, R14, R13, R12, R11 ;  /* 0x0000000c0d0e7389 */ /* 0x00006400000c000b */
[----:B01----:R-:W-:Y:S01]  /*ea90*/  ENDCOLLECTIVE ;  /* 0x000000000000791b */ /* 0x003fe20003800000 */
.L_x_118:
        /* <DEDUP_REMOVED lines=13> */
.L_x_119:
[----:B------:R-:W-:Y:S02]  /*eb70*/  IMAD.MOV.U32 R13, RZ, RZ, R8 ;  /* 0x000000ffff0d7224 */ /* 0x000fe400078e0008 */
[----:B------:R-:W-:Y:S01]  /*eb80*/  IMAD.MOV.U32 R12, RZ, RZ, 0x5 ;  /* 0x00000005ff0c7424 */ /* 0x000fe200078e00ff */
[----:B------:R-:W-:-:S13]  /*eb90*/  IADD3 R2, P0, R30, R14, RZ ;  /* 0x0000000e1e027210 */ /* 0x000fda0007f1e0ff */
[----:B------:R-:W-:Y:S05]  /*eba0*/  WARPSYNC.COLLECTIVE R15, `(.L_x_120) ;  /* 0x000000000f087348 */ /* 0x000fea0003c00000 */
[----:B------:R0:W1:Y:S02]  /*ebb0*/  SHFL.IDX P6, R14, R13, R12, R11 ;  /* 0x0000000c0d0e7389 */ /* 0x00006400000c000b */
[----:B01----:R-:W-:Y:S01]  /*ebc0*/  ENDCOLLECTIVE ;  /* 0x000000000000791b */ /* 0x003fe20003800000 */
.L_x_120:
        /* <DEDUP_REMOVED lines=13> */
.L_x_121:
[----:B------:R-:W-:Y:S02]  /*eca0*/  IMAD.MOV.U32 R13, RZ, RZ, R8 ;  /* 0x000000ffff0d7224 */ /* 0x000fe400078e0008 */
[----:B------:R-:W-:Y:S01]  /*ecb0*/  IMAD.MOV.U32 R12, RZ, RZ, 0x6 ;  /* 0x00000006ff0c7424 */ /* 0x000fe200078e00ff */
[----:B------:R-:W-:-:S13]  /*ecc0*/  IADD3 R2, P0, R30, R14, RZ ;  /* 0x0000000e1e027210 */ /* 0x000fda0007f1e0ff */
[----:B------:R-:W-:Y:S05]  /*ecd0*/  WARPSYNC.COLLECTIVE R15, `(.L_x_122) ;  /* 0x000000000f087348 */ /* 0x000fea0003c00000 */
[----:B------:R0:W1:Y:S02]  /*ece0*/  SHFL.IDX P6, R14, R13, R12, R11 ;  /* 0x0000000c0d0e7389 */ /* 0x00006400000c000b */
[----:B01----:R-:W-:Y:S01]  /*ecf0*/  ENDCOLLECTIVE ;  /* 0x000000000000791b */ /* 0x003fe20003800000 */
.L_x_122:
[----:B------:R-:W-:-:S05]  /*ed00*/  IMAD.X R3, RZ, RZ, R3, P0 ;  /* 0x000000ffff037224 */ /* 0x000fca00000e0603 */
[----:B------:R-:W-:Y:S01]  /*ed10*/  @!PT LDS RZ, [RZ] ;  /* 0x00000000fffff984 */ /* 0x000fe20000000800 */
[----:B------:R-:W-:Y:S01]  /*ed20*/  @!PT LDS RZ, [RZ] ;  /* 0x00000000fffff984 */ /* 0x000fe20000000800 */
[----:B------:R-:W-:Y:S01]  /*ed30*/  @!PT LDS RZ, [RZ] ;  /* 0x00000000fffff984 */ /* 0x000fe20000000800 */
[----:B------:R-:W-:Y:S04]  /*ed40*/  LDGSTS.E.BYPASS.LTC128B.128 [R5+0x12c00], desc[UR50][R2.64], !P4 ;  /* 0x12c0000002057fae */ /* 0x000fe8000e101d72 */
[----:B------:R0:W-:Y:S01]  /*ed50*/  LDGSTS.E.BYPASS.LTC128B.128 [R5+0x16c00], desc[UR50][R2.64+0x80], !P3 ;  /* 0x16c0008002057fae */ /* 0x0001e2000d901d72 */
[----:B------:R-:W-:Y:S02]  /*ed60*/  IMAD.MOV.U32 R13, RZ, RZ, R7 ;  /* 0x000000ffff0d7224 */ /* 0x000fe400078e0007 */
[----:B0-----:R-:W-:-:S07]  /*ed70*/  IMAD.MOV.U32 R3, RZ, RZ, R14 ;  /* 0x000000ffff037224 */ /* 0x001fce00078e000e */
[----:B------:R-:W-:Y:S05]  /*ed80*/  WARPSYNC.COLLECTIVE R15, `(.L_x_123) ;  /* 0x000000000f087348 */ /* 0x000fea0003c00000 */
[----:B------:R0:W1:Y:S02]  /*ed90*/  SHFL.IDX P6, R14, R13, R12, R11 ;  /* 0x0000000c0d0e7389 */ /* 0x00006400000c000b */
[----:B01----:R-:W-:Y:S01]  /*eda0*/  ENDCOLLECTIVE ;  /* 0x000000000000791b */ /* 0x003fe20003800000 */
.L_x_123:
[----:B------:R-:W-:Y:S02]  /*edb0*/  IMAD.MOV.U32 R13, RZ, RZ, R8 ;  /* 0x000000ffff0d7224 */ /* 0x000fe400078e0008 */
[----:B------:R-:W-:Y:S01]  /*edc0*/  IMAD.MOV.U32 R12, RZ, RZ, 0x7 ;  /* 0x00000007ff0c7424 */ /* 0x000fe200078e00ff */
[----:B------:R-:W-:-:S13]  /*edd0*/  IADD3 R2, P0, R30, R14, RZ ;  /* 0x0000000e1e027210 */ /* 0x000fda0007f1e0ff */
[----:B------:R-:W-:Y:S05]  /*ede0*/  WARPSYNC.COLLECTIVE R15, `(.L_x_124) ;  /* 0x000000000f087348 */ /* 0x000fea0003c00000 */
[----:B------:R0:W1:Y:S02]  /*edf0*/  SHFL.IDX P6, R14, R13, R12, R11 ;  /* 0x0000000c0d0e7389 */ /* 0x00006400000c000b */
[----:B01----:R-:W-:Y:S01]  /*ee00*/  ENDCOLLECTIVE ;  /* 0x000000000000791b */ /* 0x003fe20003800000 */
.L_x_124:
[----:B------:R-:W-:-:S05]  /*ee10*/  IMAD.X R3, RZ, RZ, R3, P0 ;  /* 0x000000ffff037224 */ /* 0x000fca00000e0603 */
[----:B------:R-:W-:Y:S01]  /*ee20*/  @!PT LDS RZ, [RZ] ;  /* 0x00000000fffff984 */ /* 0x000fe20000000800 */
[----:B------:R-:W-:Y:S01]  /*ee30*/  @!PT LDS RZ, [RZ] ;  /* 0x00000000fffff984 */ /* 0x000fe20000000800 */
[----:B------:R-:W-:Y:S01]  /*ee40*/  @!PT LDS RZ, [RZ] ;  /* 0x00000000fffff984 */ /* 0x000fe20000000800 */
[----:B------:R0:W-:Y:S04]  /*ee50*/  LDGSTS.E.BYPASS.LTC128B.128 [R5+0x13400], desc[UR50][R2.64], !P2 ;  /* 0x1340000002057fae */ /* 0x0001e8000d101d72 */
[----:B------:R0:W-:Y:S01]  /*ee60*/  LDGSTS.E.BYPASS.LTC128B.128 [R5+0x17400], desc[UR50][R2.64+0x80], !P1 ;  /* 0x1740008002057fae */ /* 0x0001e2000c901d72 */
[----:B------:R-:W-:Y:S02]  /*ee70*/  IMAD.MOV.U32 R13, RZ, RZ, R7 ;  /* 0x000000ffff0d7224 */ /* 0x000fe400078e0007 */
[----:B------:R-:W-:-:S07]  /*ee80*/  IMAD.MOV.U32 R8, RZ, RZ, R14 ;  /* 0x000000ffff087224 */ /* 0x000fce00078e000e */
[----:B0-----:R-:W-:Y:S05]  /*ee90*/  WARPSYNC.COLLECTIVE R15, `(.L_x_125) ;  /* 0x000000000f087348 */ /* 0x001fea0003c00000 */
[----:B------:R1:W2:Y:S02]  /*eea0*/  SHFL.IDX P6, R14, R13, R12, R11 ;  /* 0x0000000c0d0e7389 */ /* 0x0002a400000c000b */
[----:B012---:R-:W-:Y:S01]  /*eeb0*/  ENDCOLLECTIVE ;  /* 0x000000000000791b */ /* 0x007fe20003800000 */
.L_x_125:
[----:B------:R-:W-:Y:S05]  /*eec0*/  BRA `(.L_x_126) ;  /* 0xffffffb800607947 */ /* 0x000fea000383ffff */
.L_x_55:
[----:B--2---:R2:W3:Y:S02]  /*eed0*/  SYNCS.PHASECHK.TRANS64.TRYWAIT P0, [R6+URZ+0x38840], R18 ;  /* 0x03884012060075a7 */ /* 0x0044e4000800017f */
[----:B---3--:R-:W-:Y:S05]  /*eee0*/  @!P0 NANOSLEEP.SYNCS 0x989680 ;  /* 0x009896800000895d */ /* 0x008fea0003900000 */
[----:B------:R-:W3:Y:S02]  /*eef0*/  @!P0 SYNCS.PHASECHK.TRANS64 P0, [R6+URZ+0x38840], R18 ;  /* 0x03884012060085a7 */ /* 0x000ee4000800007f */
[----:B---3--:R-:W-:Y:S05]  /*ef00*/  @!P0 BRA `(.L_x_55) ;  /* 0xfffffffc00f08947 */ /* 0x008fea000383ffff */
[----:B------:R-:W-:Y:S05]  /*ef10*/  BRA `(.L_x_127) ;  /* 0xffffffb800bc7947 */ /* 0x000fea000383ffff */
.L_x_56:
[----:B------:R-:W-:Y:S01]  /*ef20*/  BSSY B0, `(.L_x_128) ;  /* 0x0000008000007945 */ /* 0x000fe20003800000 */
[----:B------:R-:W-:Y:S02]  /*ef30*/  IMAD.MOV.U32 R13, RZ, RZ, R0 ;  /* 0x000000ffff0d7224 */ /* 0x000fe400078e0000 */
[----:B------:R-:W-:Y:S02]  /*ef40*/  IMAD.MOV.U32 R12, RZ, RZ, RZ ;  /* 0x000000ffff0c7224 */ /* 0x000fe400078e00ff */
[----:B------:R-:W-:Y:S02]  /*ef50*/  IMAD.MOV.U32 R11, RZ, RZ, 0x181f ;  /* 0x0000181fff0b7424 */ /* 0x000fe400078e00ff */
[----:B------:R-:W-:-:S07]  /*ef60*/  IMAD.MOV.U32 R15, RZ, RZ, -0x1 ;  /* 0xffffffffff0f7424 */ /* 0x000fce00078e00ff */
[----:B012--5:R-:W-:Y:S05]  /*ef70*/  WARPSYNC.COLLECTIVE R15, `(.L_x_129) ;  /* 0x000000000f087348 */ /* 0x027fea0003c00000 */
[----:B------:R3:W4:Y:S02]  /*ef80*/  SHFL.IDX P6, R14, R13, R12, R11 ;  /* 0x0000000c0d0e7389 */ /* 0x00072400000c000b */
[----:B012345:R-:W-:Y:S01]  /*ef90*/  ENDCOLLECTIVE ;  /* 0x000000000000791b */ /* 0x03ffe20003800000 */
.L_x_129:
[----:B------:R-:W-:Y:S05]  /*efa0*/  BSYNC B0 ;  /* 0x0000000000007941 */ /* 0x000fea0003800000 */
.L_x_128:
[----:B------:R-:W-:Y:S01]  /*efb0*/  IMAD.MOV.U32 R13, RZ, RZ, R4 ;  /* 0x000000ffff0d7224 */ /* 0x000fe200078e0004 */
[----:B------:R-:W-:Y:S01]  /*efc0*/  ISETP.GE.AND P2, PT, R20, 0x1, PT ;  /* 0x000000011400780c */ /* 0x000fe20003f46270 */
[----:B------:R-:W-:Y:S02]  /*efd0*/  IMAD.MOV.U32 R12, RZ, RZ, RZ ;  /* 0x000000ffff0c7224 */ /* 0x000fe400078e00ff */
[----:B------:R-:W-:Y:S02]  /*efe0*/  IMAD.MOV.U32 R11, RZ, RZ, 0x181f ;  /* 0x0000181fff0b7424 */ /* 0x000fe400078e00ff */
[----:B------:R-:W-:Y:S02]  /*eff0*/  IMAD.MOV.U32 R15, RZ, RZ, -0x1 ;  /* 0xffffffffff0f7424 */ /* 0x000fe400078e00ff */
[----:B------:R-:W-:-:S07]  /*f000*/  IMAD.MOV.U32 R9, RZ, RZ, R14 ;  /* 0x000000ffff097224 */ /* 0x000fce00078e000e */
[----:B------:R-:W-:Y:S05]  /*f010*/  WARPSYNC.COLLECTIVE R15, `(.L_x_130) ;  /* 0x000000000f087348 */ /* 0x000fea0003c00000 */
[----:B------:R0:W1:Y:S02]  /*f020*/  SHFL.IDX P6, R14, R13, R12, R11 ;  /* 0x0000000c0d0e7389 */ /* 0x00006400000c000b */
[----:B01----:R-:W-:Y:S01]  /*f030*/  ENDCOLLECTIVE ;  /* 0x000000000000791b */ /* 0x003fe20003800000 */
.L_x_130:
[----:B------:R-:W-:Y:S02]  /*f040*/  IMAD.MOV.U32 R13, RZ, RZ, R0 ;  /* 0x000000ffff0d7224 */ /* 0x000fe400078e0000 */
[----:B------:R-:W-:Y:S01]  /*f050*/  IMAD.MOV.U32 R12, RZ, RZ, 0x1 ;  /* 0x00000001ff0c7424 */ /* 0x000fe200078e00ff */
[----:B------:R-:W-:-:S13]  /*f060*/  @P2 IADD3 R3, P0, R30, R14, RZ ;  /* 0x0000000e1e032210 */ /* 0x000fda0007f1e0ff */
[----:B------:R-:W-:Y:S05]  /*f070*/  WARPSYNC.COLLECTIVE R15, `(.L_x_131) ;  /* 0x000000000f087348 */ /* 0x000fea0003c00000 */
[----:B------:R0:W1:Y:S02]  /*f080*/  SHFL.IDX P6, R14, R13, R12, R11 ;  /* 0x0000000c0d0e7389 */ /* 0x00006400000c000b */
[----:B01----:R-:W-:Y:S01]  /*f090*/  ENDCOLLECTIVE ;  /* 0x000000000000791b */ /* 0x003fe20003800000 */
.L_x_131:
[----:B------:R-:W-:Y:S02]  /*f0a0*/  @P2 IMAD.X R9, RZ, RZ, R9, P0 ;  /* 0x000000ffff092224 */ /* 0x000fe400000e0609 */
[----:B------:R-:W-:Y:S02]  /*f0b0*/  @P2 IMAD.MOV.U32 R2, RZ, RZ, R3 ;  /* 0x000000ffff022224 */ /* 0x000fe400078e0003 */
[----:B------:R-:W-:-:S05]  /*f0c0*/  @P2 IMAD.MOV.U32 R3, RZ, RZ, R9 ;  /* 0x000000ffff032224 */ /* 0x000fca00078e0009 */
[----:B------:R-:W-:Y:S01]  /*f0d0*/  @!PT LDS RZ, [RZ] ;  /* 0x00000000fffff984 */ /* 0x000fe20000000800 */
[----:B------:R-:W-:Y:S01]  /*f0e0*/  @!PT LDS RZ, [RZ] ;  /* 0x00000000fffff984 */ /* 0x000fe20000000800 */
[----:B------:R-:W-:Y:S01]  /*f0f0*/  @!PT LDS RZ, [RZ] ;  /* 0x00000000fffff984 */ /* 0x000fe20000000800 */
[----:B------:R-:W-:Y:S01]  /*f100*/  @P2 LDGSTS.E.BYPASS.LTC128B.128 [R5+0x28400], desc[UR50][R2.64], !P3 ;  /* 0x2840000002052fae */ /* 0x000fe2000d901d72 */
[----:B------:R-:W-:-:S03]  /*f110*/  IMAD.MOV.U32 R13, RZ, RZ, R4 ;  /* 0x000000ffff0d7224 */ /* 0x000fc600078e0004 */
[----:B------:R0:W-:Y:S01]  /*f120*/  @P2 LDGSTS.E.BYPASS.LTC128B.128 [R5+0x2c400], desc[UR50][R2.64+0x80], !P1 ;  /* 0x2c40008002052fae */ /* 0x0001e2000c901d72 */
[----:B------:R-:W-:Y:S01]  /*f130*/  ISETP.GE.AND P2, PT, R20, 0x11, PT ;  /* 0x000000111400780c */ /* 0x000fe20003f46270 */
[----:B0-----:R-:W-:-:S12]  /*f140*/  IMAD.MOV.U32 R2, RZ, RZ, R14 ;  /* 0x000000ffff027224 */ /* 0x001fd800078e000e */
[----:B------:R-:W-:Y:S05]  /*f150*/  WARPSYNC.COLLECTIVE R15, `(.L_x_132) ;  /* 0x000000000f087348 */ /* 0x000fea0003c00000 */
[----:B------:R0:W1:Y:S02]  /*f160*/  SHFL.IDX P6, R14, R13, R12, R11 ;  /* 0x0000000c0d0e7389 */ /* 0x00006400000c000b */
[----:B01----:R-:W-:Y:S01]  /*f170*/  ENDCOLLECTIVE ;  /* 0x000000000000791b */ /* 0x003fe20003800000 */
.L_x_132:
[----:B------:R-:W-:Y:S01]  /*f180*/  IMAD.MOV.U32 R13, RZ, RZ, R0 ;  /* 0x000000ffff0d7224 */ /* 0x000fe200078e0000 */
[----:B------:R-:W-:-:S05]  /*f190*/  @P2 IADD3 R12, P0, R30, R14, RZ ;  /* 0x0000000e1e0c2210 */ /* 0x000fca0007f1e0ff */
[----:B------:R-:W-:Y:S02]  /*f1a0*/  @P2 IMAD.X R11, RZ, RZ, R2, P0 ;  /* 0x000000ffff0b2224 */ /* 0x000fe400000e0602 */
[----:B------:R-:W-:Y:S02]  /*f1b0*/  @P2 IMAD.MOV.U32 R2, RZ, RZ, R12 ;  /* 0x000000ffff022224 */ /* 0x000fe400078e000c */
[----:B------:R-:W-:Y:S02]  /*f1c0*/  @P2 IMAD.MOV.U32 R3, RZ, RZ, R11 ;  /* 0x000000ffff032224 */ /* 0x000fe400078e000b */
[----:B------:R-:W-:Y:S02]  /*f1d0*/  IMAD.MOV.U32 R12, RZ, RZ, 0x2 ;  /* 0x00000002ff0c7424 */ /* 0x000fe400078e00ff */
[----:B------:R-:W-:Y:S01]  /*f1e0*/  IMAD.MOV.U32 R11, RZ, RZ, 0x181f ;  /* 0x0000181fff0b7424 */ /* 0x000fe200078e00ff */
[----:B------:R-:W-:Y:S01]  /*f1f0*/  @!PT LDS RZ, [RZ] ;  /* 0x00000000fffff984 */ /* 0x000fe20000000800 */
[----:B------:R-:W-:Y:S01]  /*f200*/  @!PT LDS RZ, [RZ] ;  /* 0x00000000fffff984 */ /* 0x000fe20000000800 */
[----:B------:R-:W-:Y:S01]  /*f210*/  @!PT LDS RZ, [RZ] ;  /* 0x00000000fffff984 */ /* 0x000fe20000000800 */
[----:B------:R0:W-:Y:S06]  /*f220*/  @P2 LDGSTS.E.BYPASS.LTC128B.128 [R5+0x28c00], desc[UR50][R2.64], !P3 ;  /* 0x28c0000002052fae */ /* 0x0001ec000d901d72 */
[----:B0-----:R-:W-:Y:S05]  /*f230*/  WARPSYNC.COLLECTIVE R15, `(.L_x_133) ;  /* 0x000000000f087348 */ /* 0x001fea0003c00000 */
[----:B------:R1:W2:Y:S02]  /*f240*/  SHFL.IDX P6, R14, R13, R12, R11 ;  /* 0x0000000c0d0e7389 */ /* 0x0002a400000c000b */
[----:B012---:R-:W-:Y:S01]  /*f250*/  ENDCOLLECTIVE ;  /* 0x000000000000791b */ /* 0x007fe20003800000 */
.L_x_133:
[----:B------:R-:W-:Y:S01]  /*f260*/  @!PT LDS RZ, [RZ] ;  /* 0x00000000fffff984 */ /* 0x000fe20000000800 */
[----:B------:R-:W-:Y:S01]  /*f270*/  @!PT LDS RZ, [RZ] ;  /* 0x00000000fffff984 */ /* 0x000fe20000000800 */
[----:B------:R-:W-:Y:S01]  /*f280*/  @!PT LDS RZ, [RZ] ;  /* 0x00000000fffff984 */ /* 0x000fe20000000800 */
[----:B------:R0:W-:Y:S01]  /*f290*/  @P2 LDGSTS.E.BYPASS.LTC128B.128 [R5+0x2cc00], desc[UR50][R2.64+0x80], !P1 ;  /* 0x2cc0008002052fae */ /* 0x0001e2000c901d72 */
[----:B------:R-:W-:Y:S01]  /*f2a0*/  ISETP.GE.AND P2, PT, R20, 0x21, PT ;  /* 0x000000211400780c */ /* 0x000fe20003f46270 */
[----:B------:R-:W-:Y:S02]  /*f2b0*/  IMAD.MOV.U32 R13, RZ, RZ, R4 ;  /* 0x000000ffff0d7224 */ /* 0x000fe400078e0004 */
[----:B0-----:R-:W-:-:S10]  /*f2c0*/  IMAD.MOV.U32 R2, RZ, RZ, R14 ;  /* 0x000000ffff027224 */ /* 0x001fd400078e000e */
[----:B------:R-:W-:Y:S05]  /*f2d0*/  WARPSYNC.COLLECTIVE R15, `(.L_x_134) ;  /* 0x000000000f087348 */ /* 0x000fea0003c00000 */
[----:B------:R0:W1:Y:S02]  /*f2e0*/  SHFL.IDX P6, R14, R13, R12, R11 ;  /* 0x0000000c0d0e7389 */ /* 0x00006400000c000b */
[----:B01----:R-:W-:Y:S01]  /*f2f0*/  ENDCOLLECTIVE ;  /* 0x000000000000791b */ /* 0x003fe20003800000 */
.L_x_134:
[----:B------:R-:W-:Y:S01]  /*f300*/  IMAD.MOV.U32 R12, RZ, RZ, 0x3 ;  /* 0x00000003ff0c7424 */ /* 0x000fe200078e00ff */
[----:B------:R-:W-:-:S05]  /*f310*/  @P2 IADD3 R13, P0, R30, R14, RZ ;  /* 0x0000000e1e0d2210 */ /* 0x000fca0007f1e0ff */
[----:B------:R-:W-:Y:S02]  /*f320*/  @P2 IMAD.X R14, RZ, RZ, R2, P0 ;  /* 0x000000ffff0e2224 */ /* 0x000fe400000e0602 */
[----:B------:R-:W-:Y:S02]  /*f330*/  @P2 IMAD.MOV.U32 R2, RZ, RZ, R13 ;  /* 0x000000ffff022224 */ /* 0x000fe400078e000d */
[----:B------:R-:W-:Y:S02]  /*f340*/  IMAD.MOV.U32 R13, RZ, RZ, R0 ;  /* 0x000000ffff0d7224 */ /* 0x000fe400078e0000 */
[----:B------:R-:W-:-:S07]  /*f350*/  @P2 IMAD.MOV.U32 R3, RZ, RZ, R14 ;  /* 0x000000ffff032224 */ /* 0x000fce00078e000e */
[----:B------:R-:W-:Y:S05]  /*f360*/  WARPSYNC.COLLECTIVE R15, `(.L_x_135) ;  /* 0x000000000f087348 */ /* 0x000fea0003c00000 */
[----:B------:R0:W1:Y:S02]  /*f370*/  SHFL.IDX P6, R14, R13, R12, R11 ;  /* 0x0000000c0d0e7389 */ /* 0x00006400000c000b */
[----:B01----:R-:W-:Y:S01]  /*f380*/  ENDCOLLECTIVE ;  /* 0x000000000000791b */ /* 0x003fe20003800000 */
.L_x_135:
[----:B------:R-:W-:Y:S01]  /*f390*/  @!PT LDS RZ, [RZ] ;  /* 0x00000000fffff984 */ /* 0x000fe20000000800 */
[----:B------:R-:W-:Y:S01]  /*f3a0*/  @!PT LDS RZ, [RZ] ;  /* 0x00000000fffff984 */ /* 0x000fe20000000800 */
[----:B------:R-:W-:Y:S01]  /*f3b0*/  @!PT LDS RZ, [RZ] ;  /* 0x00000000fffff984 */ /* 0x000fe20000000800 */
[----:B------:R0:W-:Y:S04]  /*f3c0*/  @P2 LDGSTS.E.BYPASS.LTC128B.128 [R5+0x29400], desc[UR50][R2.64], !P3 ;  /* 0x2940000002052fae */ /* 0x0001e8000d901d72 */
[----:B------:R0:W-:Y:S01]  /*f3d0*/  @P2 LDGSTS.E.BYPASS.LTC128B.128 [R5+0x2d400], desc[UR50][R2.64+0x80], !P1 ;  /* 0x2d40008002052fae */ /* 0x0001e2000c901d72 */
[----:B------:R-:W-:Y:S01]  /*f3e0*/  ISETP.GE.AND P2, PT, R20, 0x31, PT ;  /* 0x000000311400780c */ /* 0x000fe20003f46270 */
[----:B------:R-:W-:Y:S02]  /*f3f0*/  IMAD.MOV.U32 R13, RZ, RZ, R4 ;  /* 0x000000ffff0d7224 */ /* 0x000fe400078e0004 */
[----:B------:R-:W-:-:S10]  /*f400*/  IMAD.MOV.U32 R8, RZ, RZ, R14 ;  /* 0x000000ffff087224 */ /* 0x000fd400078e000e */
[----:B0-----:R-:W-:Y:S05]  /*f410*/  WARPSYNC.COLLECTIVE R15, `(.L_x_136) ;  /* 0x000000000f087348 */ /* 0x001fea0003c00000 */
[----:B------:R1:W2:Y:S02]  /*f420*/  SHFL.IDX P6, R14, R13, R12, R11 ;  /* 0x0000000c0d0e7389 */ /* 0x0002a400000c000b */
[----:B012---:R-:W-:Y:S01]  /*f430*/  ENDCOLLECTIVE ;  /* 0x000000000000791b */ /* 0x007fe20003800000 */
.L_x_136:
[----:B------:R-:W-:Y:S02]  /*f440*/  IMAD.MOV.U32 R13, RZ, RZ, R0 ;  /* 0x000000ffff0d7224 */ /* 0x000fe400078e0000 */
[----:B------:R-:W-:Y:S02]  /*f450*/  IMAD.MOV.U32 R12, RZ, RZ, 0x4 ;  /* 0x00000004ff0c7424 */ /* 0x000fe400078e00ff */
[----:B------:R-:W-:-:S07]  /*f460*/  IMAD.MOV.U32 R7, RZ, RZ, R14 ;  /* 0x000000ffff077224 */ /* 0x000fce00078e000e */
[----:B------:R-:W-:Y:S05]  /*f470*/  WARPSYNC.COLLECTIVE R15, `(.L_x_137) ;  /* 0x000000000f087348 */ /* 0x000fea0003c00000 */
[----:B------:R0:W1:Y:S02]  /*f480*/  SHFL.IDX P6, R14, R13, R12, R11 ;  /* 0x0000000c0d0e7389 */ /* 0x00006400000c000b */
[----:B01----:R-:W-:Y:S01]  /*f490*/  ENDCOLLECTIVE ;  /* 0x000000000000791b */ /* 0x003fe20003800000 */
.L_x_137:
[----:B------:R-:W-:-:S05]  /*f4a0*/  @P2 IADD3 R7, P0, R30, R7, RZ ;  /* 0x000000071e072210 */ /* 0x000fca0007f1e0ff */
[----:B------:R-:W-:Y:S02]  /*f4b0*/  @P2 IMAD.X R8, RZ, RZ, R8, P0 ;  /* 0x000000ffff082224 */ /* 0x000fe400000e0608 */
[----:B------:R-:W-:Y:S02]  /*f4c0*/  @P2 IMAD.MOV.U32 R2, RZ, RZ, R7 ;  /* 0x000000ffff022224 */ /* 0x000fe400078e0007 */
[----:B------:R-:W-:Y:S02]  /*f4d0*/  @P2 IMAD.MOV.U32 R3, RZ, RZ, R8 ;  /* 0x000000ffff032224 */ /* 0x000fe400078e0008 */
[----:B------:R-:W-:-:S03]  /*f4e0*/  IMAD.MOV.U32 R13, RZ, RZ, R4 ;  /* 0x000000ffff0d7224 */ /* 0x000fc600078e0004 */
[----:B------:R-:W-:Y:S01]  /*f4f0*/  @!PT LDS RZ, [RZ] ;  /* 0x00000000fffff984 */ /* 0x000fe20000000800 */
[----:B------:R-:W-:Y:S01]  /*f500*/  @!PT LDS RZ, [RZ] ;  /* 0x00000000fffff984 */ /* 0x000fe20000000800 */
[----:B------:R-:W-:Y:S01]  /*f510*/  @!PT LDS RZ, [RZ] ;  /* 0x00000000fffff984 */ /* 0x000fe20000000800 */
[----:B------:R0:W-:Y:S04]  /*f520*/  @P2 LDGSTS.E.BYPASS.LTC128B.128 [R5+0x29c00], desc[UR50][R2.64], !P3 ;  /* 0x29c0000002052fae */ /* 0x0001e8000d901d72 */
[----:B------:R0:W-:Y:S01]  /*f530*/  @P2 LDGSTS.E.BYPASS.LTC128B.128 [R5+0x2dc00], desc[UR50][R2.64+0x80], !P1 ;  /* 0x2dc0008002052fae */ /* 0x0001e2000c901d72 */
[----:B------:R-:W-:Y:S01]  /*f540*/  ISETP.GE.AND P2, PT, R20, 0x41, PT ;  /* 0x000000411400780c */ /* 0x000fe20003f46270 */
[----:B------:R-:W-:-:S12]  /*f550*/  IMAD.MOV.U32 R10, RZ, RZ, R14 ;  /* 0x000000ffff0a7224 */ /* 0x000fd800078e000e */
[----:B0-----:R-:W-:Y:S05]  /*f560*/  WARPSYNC.COLLECTIVE R15, `(.L_x_138) ;  /* 0x000000000f087348 */ /* 0x001fea0003c00000 */
[----:B------:R1:W2:Y:S02]  /*f570*/  SHFL.IDX P6, R14, R13, R12, R11 ;  /* 0x0000000c0d0e7389 */ /* 0x0002a400000c000b */
[----:B012---:R-:W-:Y:S01]  /*f580*/  ENDCOLLECTIVE ;  /* 0x000000000000791b */ /* 0x007fe20003800000 */
.L_x_138:
[----:B------:R-:W-:Y:S02]  /*f590*/  IMAD.MOV.U32 R13, RZ, RZ, R0 ;  /* 0x000000ffff0d7224 */ /* 0x000fe400078e0000 */
[----:B------:R-:W-:Y:S02]  /*f5a0*/  IMAD.MOV.U32 R12, RZ, RZ, 0x5 ;  /* 0x00000005ff0c7424 */ /* 0x000fe400078e00ff */
[----:B------:R-:W-:-:S07]  /*f5b0*/  IMAD.MOV.U32 R9, RZ, RZ, R14 ;  /* 0x000000ffff097224 */ /* 0x000fce00078e000e */
[----:B------:R-:W-:Y:S05]  /*f5c0*/  WARPSYNC.COLLECTIVE R15, `(.L_x_139) ;  /* 0x000000000f087348 */ /* 0x000fea0003c00000 */
[----:B------:R0:W1:Y:S02]  /*f5d0*/  SHFL.IDX P6, R14, R13, R12, R11 ;  /* 0x0000000c0d0e7389 */ /* 0x00006400000c000b */
[----:B01----:R-:W-:Y:S01]  /*f5e0*/  ENDCOLLECTIVE ;  /* 0x000000000000791b */ /* 0x003fe20003800000 */
.L_x_139:
        /* <DEDUP_REMOVED lines=8> */
[----:B------:R-:W-:Y:S04]  /*f670*/  @P2 LDGSTS.E.BYPASS.LTC128B.128 [R5+0x2a400], desc[UR50][R2.64], !P3 ;  /* 0x2a40000002052fae */ /* 0x000fe8000d901d72 */
[----:B------:R0:W-:Y:S01]  /*f680*/  @P2 LDGSTS.E.BYPASS.LTC128B.128 [R5+0x2e400], desc[UR50][R2.64+0x80], !P1 ;  /* 0x2e40008002052fae */ /* 0x0001e2000c901d72 */
[----:B------:R-:W-:Y:S01]  /*f690*/  ISETP.GE.AND P2, PT, R20, 0x51, PT ;  /* 0x000000511400780c */ /* 0x000fe20003f46270 */
[----:B0-----:R-:W-:-:S12]  /*f6a0*/  IMAD.MOV.U32 R2, RZ, RZ, R14 ;  /* 0x000000ffff027224 */ /* 0x001fd800078e000e */
[----:B------:R-:W-:Y:S05]  /*f6b0*/  WARPSYNC.COLLECTIVE R15, `(.L_x_140) ;  /* 0x000000000f087348 */ /* 0x000fea0003c00000 */
[----:B------:R0:W1:Y:S02]  /*f6c0*/  SHFL.IDX P6, R14, R13, R12, R11 ;  /* 0x0000000c0d0e7389 */ /* 0x00006400000c000b */
[----:B01----:R-:W-:Y:S01]  /*f6d0*/  ENDCOLLECTIVE ;  /* 0x000000000000791b */ /* 0x003fe20003800000 */
.L_x_140:
[----:B------:R-:W-:Y:S02]  /*f6e0*/  IMAD.MOV.U32 R13, RZ, RZ, R0 ;  /* 0x000000ffff0d7224 */ /* 0x000fe400078e0000 */
[----:B------:R-:W-:-:S05]  /*f6f0*/  IMAD.MOV.U32 R11, RZ, RZ, R14 ;  /* 0x000000ffff0b7224 */ /* 0x000fca00078e000e */
        /* <DEDUP_REMOVED lines=13> */
.L_x_141:
        /* <DEDUP_REMOVED lines=10> */
.L_x_142:
[----:B------:R-:W-:Y:S02]  /*f870*/  IMAD.MOV.U32 R12, RZ, RZ, 0x7 ;  /* 0x00000007ff0c7424 */ /* 0x000fe400078e00ff */
[----:B------:R-:W-:-:S05]  /*f880*/  IMAD.MOV.U32 R13, RZ, RZ, R14 ;  /* 0x000000ffff0d7224 */ /* 0x000fca00078e000e */
        /* <DEDUP_REMOVED lines=8> */
.L_x_143:
[----:B------:R-:W-:Y:S01]  /*f910*/  @!PT LDS RZ, [RZ] ;  /* 0x00000000fffff984 */ /* 0x000fe20000000800 */
[----:B------:R-:W-:Y:S01]  /*f920*/  @!PT LDS RZ, [RZ] ;  /* 0x00000000fffff984 */ /* 0x000fe20000000800 */
[----:B------:R-:W-:Y:S01]  /*f930*/  @!PT LDS RZ, [RZ] ;  /* 0x00000000fffff984 */ /* 0x000fe20000000800 */
[----:B------:R0:W-:Y:S04]  /*f940*/  @P2 LDGSTS.E.BYPASS.LTC128B.128 [R5+0x2b400], desc[UR50][R2.64], !P3 ;  /* 0x2b40000002052fae */ /* 0x0001e8000d901d72 */
[----:B------:R0:W-:Y:S01]  /*f950*/  @P2 LDGSTS.E.BYPASS.LTC128B.128 [R5+0x2f400], desc[UR50][R2.64+0x80], !P1 ;  /* 0x2f40008002052fae */ /* 0x0001e2000c901d72 */
[----:B------:R-:W-:Y:S02]  /*f960*/  IMAD.MOV.U32 R13, RZ, RZ, R4 ;  /* 0x000000ffff0d7224 */ /* 0x000fe400078e0004 */
[----:B------:R-:W-:-:S07]  /*f970*/  IMAD.MOV.U32 R0, RZ, RZ, R14 ;  /* 0x000000ffff007224 */ /* 0x000fce00078e000e */
[----:B0-----:R-:W-:Y:S05]  /*f980*/  WARPSYNC.COLLECTIVE R15, `(.L_x_144) ;  /* 0x000000000f087348 */ /* 0x001fea0003c00000 */
[----:B------:R1:W2:Y:S02]  /*f990*/  SHFL.IDX P6, R14, R13, R12, R11 ;  /* 0x0000000c0d0e7389 */ /* 0x0002a400000c000b */
[----:B012---:R-:W-:Y:S01]  /*f9a0*/  ENDCOLLECTIVE ;  /* 0x000000000000791b */ /* 0x007fe20003800000 */
.L_x_144:
[----:B------:R-:W-:Y:S05]  /*f9b0*/  BRA `(.L_x_145) ;  /* 0xffffffb400787947 */ /* 0x000fea000383ffff */
.L_x_60:
[----:B------:R-:W-:Y:S02]  /*f9c0*/  IMAD.MOV.U32 R13, RZ, RZ, R5 ;  /* 0x000000ffff0d7224 */ /* 0x000fe400078e0005 */
[----:B------:R-:W-:Y:S02]  /*f9d0*/  IMAD.MOV.U32 R12, RZ, RZ, RZ ;  /* 0x000000ffff0c7224 */ /* 0x000fe400078e00ff */
[----:B------:R-:W-:Y:S02]  /*f9e0*/  IMAD.MOV.U32 R11, RZ, RZ, 0x181f ;  /* 0x0000181fff0b7424 */ /* 0x000fe400078e00ff */
[----:B------:R-:W-:Y:S02]  /*f9f0*/  IMAD.MOV.U32 R15, RZ, RZ, -0x1 ;  /* 0xffffffffff0f7424 */ /* 0x000fe400078e00ff */
[----:B------:R-:W-:-:S07]  /*fa00*/  IMAD.IADD R4, R10, 0x1, R4 ;  /* 0x000000010a047824 */ /* 0x000fce00078e0204 */
[----:B------:R-:W-:Y:S05]  /*fa10*/  WARPSYNC.COLLECTIVE R15, `(.L_x_146) ;  /* 0x000000000f087348 */ /* 0x000fea0003c00000 */
[----:B------:R0:W1:Y:S02]  /*fa20*/  SHFL.IDX P6, R14, R13, R12, R11 ;  /* 0x0000000c0d0e7389 */ /* 0x00006400000c000b */
[----:B01----:R-:W-:Y:S01]  /*fa30*/  ENDCOLLECTIVE ;  /* 0x000000000000791b */ /* 0x003fe20003800000 */
.L_x_146:
[C---:B------:R-:W-:Y:S01]  /*fa40*/  VIADD R6, R4.reuse, 0x10 ;  /* 0x0000001004067836 */ /* 0x040fe20000000000 */
[----:B------:R-:W-:Y:S01]  /*fa50*/  ISETP.GE.AND P1, PT, R4, UR40, PT ;  /* 0x0000002804007c0c */ /* 0x000fe2000bf26270 */
[----:B------:R-:W-:Y:S02]  /*fa60*/  IMAD.MOV.U32 R13, RZ, RZ, R0 ;  /* 0x000000ffff0d7224 */ /* 0x000fe400078e0000 */
[----:B------:R-:W-:-:S10]  /*fa70*/  IMAD.MOV.U32 R2, RZ, RZ, R14 ;  /* 0x000000ffff027224 */ /* 0x000fd400078e000e */
[----:B------:R-:W-:Y:S05]  /*fa80*/  WARPSYNC.COLLECTIVE R15, `(.L_x_147) ;  /* 0x000000000f087348 */ /* 0x000fea0003c00000 */
[----:B------:R0:W1:Y:S02]  /*fa90*/  SHFL.IDX P6, R14, R13, R12, R11 ;  /* 0x0000000c0d0e7389 */ /* 0x00006400000c000b */
[----:B01----:R-:W-:Y:S01]  /*faa0*/  ENDCOLLECTIVE ;  /* 0x000000000000791b */ /* 0x003fe20003800000 */
.L_x_147:
[----:B------:R-:W-:Y:S02]  /*fab0*/  IMAD.MOV.U32 R13, RZ, RZ, R5 ;  /* 0x000000ffff0d7224 */ /* 0x000fe400078e0005 */
[----:B------:R-:W-:Y:S01]  /*fac0*/  IMAD.MOV.U32 R12, RZ, RZ, 0x1 ;  /* 0x00000001ff0c7424 */ /* 0x000fe200078e00ff */
[----:B------:R-:W-:-:S05]  /*fad0*/  @!P1 IADD3 R14, P0, R30, R14, RZ ;  /* 0x0000000e1e0e9210 */ /* 0x000fca0007f1e0ff */
[----:B------:R-:W-:Y:S02]  /*fae0*/  @!P1 IMAD.X R3, RZ, RZ, R2, P0 ;  /* 0x000000ffff039224 */ /* 0x000fe400000e0602 */
[----:B------:R-:W-:-:S07]  /*faf0*/  @!P1 IMAD.MOV.U32 R2, RZ, RZ, R14 ;  /* 0x000000ffff029224 */ /* 0x000fce00078e000e */
[----:B------:R-:W-:Y:S05]  /*fb00*/  WARPSYNC.COLLECTIVE R15, `(.L_x_148) ;  /* 0x000000000f087348 */ /* 0x000fea0003c00000 */
[----:B------:R0:W1:Y:S02]  /*fb10*/  SHFL.IDX P6, R14, R13, R12, R11 ;  /* 0x0000000c0d0e7389 */ /* 0x00006400000c000b */
[----:B01----:R-:W-:Y:S01]  /*fb20*/  ENDCOLLECTIVE ;  /* 0x000000000000791b */ /* 0x003fe20003800000 */
.L_x_148:
[----:B------:R-:W-:Y:S01]  /*fb30*/  @!PT LDS RZ, [RZ] ;  /* 0x00000000fffff984 */ /* 0x000fe20000000800 */
[----:B------:R-:W-:Y:S01]  /*fb40*/  @!PT LDS RZ, [RZ] ;  /* 0x00000000fffff984 */ /* 0x000fe20000000800 */
[----:B------:R-:W-:Y:S01]  /*fb50*/  @!PT LDS RZ, [RZ] ;  /* 0x00000000fffff984 */ /* 0x000fe20000000800 */
[----:B------:R0:W-:Y:S04]  /*fb60*/  @!P1 LDGSTS.E.BYPASS.LTC128B.128 [R8+0x20400], desc[UR50][R2.64], !P4 ;  /* 0x2040000002089fae */ /* 0x0001e8000e101d72 */
[----:B------:R0:W-:Y:S01]  /*fb70*/  @!P1 LDGSTS.E.BYPASS.LTC128B.128 [R8+0x24400], desc[UR50][R2.64+0x80], !P5 ;  /* 0x2440008002089fae */ /* 0x0001e2000e901d72 */
[----:B------:R-:W-:Y:S01]  /*fb80*/  ISETP.GE.AND P1, PT, R6, UR40, PT ;  /* 0x0000002806007c0c */ /* 0x000fe2000bf26270 */
[----:B------:R-:W-:Y:S02]  /*fb90*/  IMAD.MOV.U32 R13, RZ, RZ, R0 ;  /* 0x000000ffff0d7224 */ /* 0x000fe400078e0000 */
[----:B------:R-:W-:-:S10]  /*fba0*/  IMAD.MOV.U32 R6, RZ, RZ, R14 ;  /* 0x000000ffff067224 */ /* 0x000fd400078e000e */
[----:B0-----:R-:W-:Y:S05]  /*fbb0*/  WARPSYNC.COLLECTIVE R15, `(.L_x_149) ;  /* 0x000000000f087348 */ /* 0x001fea0003c00000 */
[----:B------:R1:W2:Y:S02]  /*fbc0*/  SHFL.IDX P6, R14, R13, R12, R11 ;  /* 0x0000000c0d0e7389 */ /* 0x0002a400000c000b */
[----:B012---:R-:W-:Y:S01]  /*fbd0*/  ENDCOLLECTIVE ;  /* 0x000000000000791b */ /* 0x007fe20003800000 */
.L_x_149:
[----:B------:R-:W-:Y:S02]  /*fbe0*/  IMAD.MOV.U32 R13, RZ, RZ, R5 ;  /* 0x000000ffff0d7224 */ /* 0x000fe400078e0005 */
[----:B------:R-:W-:Y:S01]  /*fbf0*/  IMAD.MOV.U32 R12, RZ, RZ, 0x2 ;  /* 0x00000002ff0c7424 */ /* 0x000fe200078e00ff */
[----:B------:R-:W-:-:S05]  /*fc00*/  @!P1 IADD3 R14, P0, R30, R14, RZ ;  /* 0x0000000e1e0e9210 */ /* 0x000fca0007f1e0ff */
[----:B------:R-:W-:-:S08]  /*fc10*/  @!P1 IMAD.MOV.U32 R2, RZ, RZ, R14 ;  /* 0x000000ffff029224 */ /* 0x000fd000078e000e */
[----:B------:R-:W-:Y:S05]  /*fc20*/  WARPSYNC.COLLECTIVE R15, `(.L_x_150) ;  /* 0x000000000f087348 */ /* 0x000fea0003c00000 */
[----:B------:R0:W1:Y:S02]  /*fc30*/  SHFL.IDX P6, R14, R13, R12, R11 ;  /* 0x0000000c0d0e7389 */ /* 0x00006400000c000b */
[----:B01----:R-:W-:Y:S01]  /*fc40*/  ENDCOLLECTIVE ;  /* 0x000000000000791b */ /* 0x003fe20003800000 */
.L_x_150:
[----:B------:R-:W-:Y:S02]  /*fc50*/  @!P1 IMAD.X R7, RZ, RZ, R6, P0 ;  /* 0x000000ffff079224 */ /* 0x000fe400000e0606 */
[----:B------:R-:W-:Y:S02]  /*fc60*/  VIADD R6, R4, 0x20 ;  /* 0x0000002004067836 */ /* 0x000fe40000000000 */
[----:B------:R-:W-:-:S05]  /*fc70*/  @!P1 IMAD.MOV.U32 R3, RZ, RZ, R7 ;  /* 0x000000ffff039224 */ /* 0x000fca00078e0007 */
[----:B------:R-:W-:Y:S01]  /*fc80*/  @!PT LDS RZ, [RZ] ;  /* 0x00000000fffff984 */ /* 0x000fe20000000800 */
[----:B------:R-:W-:Y:S01]  /*fc90*/  @!PT LDS RZ, [RZ] ;  /* 0x00000000fffff984 */ /* 0x000fe20000000800 */
[----:B------:R-:W-:Y:S01]  /*fca0*/  @!PT LDS RZ, [RZ] ;  /* 0x00000000fffff984 */ /* 0x000fe20000000800 */
[----:B------:R0:W-:Y:S01]  /*fcb0*/  @!P1 LDGSTS.E.BYPASS.LTC128B.128 [R8+0x20c00], desc[UR50][R2.64], !P4 ;  /* 0x20c0000002089fae */ /* 0x0001e2000e101d72 */
[----:B------:R-:W-:-:S03]  /*fcc0*/  IMAD.MOV.U32 R13, RZ, RZ, R0 ;  /* 0x000000ffff0d7224 */ /* 0x000fc600078e0000 */
[----:B------:R0:W-:Y:S01]  /*fcd0*/  @!P1 LDGSTS.E.BYPASS.LTC128B.128 [R8+0x24c00], desc[UR50][R2.64+0x80], !P5 ;  /* 0x24c0008002089fae */ /* 0x0001e2000e901d72 */
[----:B------:R-:W-:Y:S01]  /*fce0*/  ISETP.GE.AND P1, PT, R6, UR40, PT ;  /* 0x0000002806007c0c */ /* 0x000fe2000bf26270 */
[----:B------:R-:W-:-:S12]  /*fcf0*/  IMAD.MOV.U32 R6, RZ, RZ, R14 ;  /* 0x000000ffff067224 */ /* 0x000fd800078e000e */
[----:B0-----:R-:W-:Y:S05]  /*fd00*/  WARPSYNC.COLLECTIVE R15, `(.L_x_151) ;  /* 0x000000000f087348 */ /* 0x001fea0003c00000 */
[----:B------:R1:W2:Y:S02]  /*fd10*/  SHFL.IDX P6, R14, R13, R12, R11 ;  /* 0x0000000c0d0e7389 */ /* 0x0002a400000c000b */
[----:B012---:R-:W-:Y:S01]  /*fd20*/  ENDCOLLECTIVE ;  /* 0x000000000000791b */ /* 0x007fe20003800000 */
.L_x_151:
[----:B------:R-:W-:Y:S02]  /*fd30*/  IMAD.MOV.U32 R13, RZ, RZ, R5 ;  /* 0x000000ffff0d7224 */ /* 0x000fe400078e0005 */
[----:B------:R-:W-:Y:S01]  /*fd40*/  IMAD.MOV.U32 R12, RZ, RZ, 0x3 ;  /* 0x00000003ff0c7424 */ /* 0x000fe200078e00ff */
[----:B------:R-:W-:-:S05]  /*fd50*/  @!P1 IADD3 R14, P0, R30, R14, RZ ;  /* 0x0000000e1e0e9210 */ /* 0x000fca0007f1e0ff */
[----:B------:R-:W-:-:S08]  /*fd60*/  @!P1 IMAD.MOV.U32 R2, RZ, RZ, R14 ;  /* 0x000000ffff029224 */ /* 0x000fd000078e000e */
[----:B------:R-:W-:Y:S05]  /*fd70*/  WARPSYNC.COLLECTIVE R15, `(.L_x_152) ;  /* 0x000000000f087348 */ /* 0x000fea0003c00000 */
[----:B------:R0:W1:Y:S02]  /*fd80*/  SHFL.IDX P6, R14, R13, R12, R11 ;  /* 0x0000000c0d0e7389 */ /* 0x00006400000c000b */
[----:B01----:R-:W-:Y:S01]  /*fd90*/  ENDCOLLECTIVE ;  /* 0x000000000000791b */ /* 0x003fe20003800000 */
.L_x_152:
        /* <DEDUP_REMOVED lines=14> */
.L_x_153:
[----:B------:R-:W-:Y:S02]  /*fe80*/  IMAD.MOV.U32 R13, RZ, RZ, R5 ;  /* 0x000000ffff0d7224 */ /* 0x000fe400078e0005 */
[----:B------:R-:W-:Y:S01]  /*fe90*/  IMAD.MOV.U32 R12, RZ, RZ, 0x4 ;  /* 0x00000004ff0c7424 */ /* 0x000fe200078e00ff */
[----:B------:R-:W-:-:S05]  /*fea0*/  @!P1 IADD3 R14, P0, R30, R14, RZ ;  /* 0x0000000e1e0e9210 */ /* 0x000fca0007f1e0ff */
[----:B------:R-:W-:-:S08]  /*feb0*/  @!P1 IMAD.MOV.U32 R2, RZ, RZ, R14 ;  /* 0x000000ffff029224 */ /* 0x000fd000078e000e */
[----:B------:R-:W-:Y:S05]  /*fec0*/  WARPSYNC.COLLECTIVE R15, `(.L_x_154) ;  /* 0x000000000f087348 */ /* 0x000fea0003c00000 */
[----:B------:R0:W1:Y:S02]  /*fed0*/  SHFL.IDX P6, R14, R13, R12, R11 ;  /* 0x0000000c0d0e7389 */ /* 0x00006400000c000b */
[----:B01----:R-:W-:Y:S01]  /*fee0*/  ENDCOLLECTIVE ;  /* 0x000000000000791b */ /* 0x003fe20003800000 */
.L_x_154:
        /* <DEDUP_REMOVED lines=14> */
.L_x_155:
[----:B------:R-:W-:Y:S02]  /*ffd0*/  IMAD.MOV.U32 R13, RZ, RZ, R5 ;  /* 0x000000ffff0d7224 */ /* 0x000fe400078e0005 */
[----:B------:R-:W-:Y:S01]  /*ffe0*/  IMAD.MOV.U32 R12, RZ, RZ, 0x5 ;  /* 0x00000005ff0c7424 */ /* 0x000fe200078e00ff */
[----:B------:R-:W-:-:S05]  /*fff0*/  @!P1 IADD3 R14, P0, R30, R14, RZ ;  /* 0x0000000e1e0e9210 */ /* 0x000fca0007f1e0ff */
[----:B------:R-:W-:-:S08]  /*10000*/  @!P1 IMAD.MOV.U32 R2, RZ, RZ, R14 ;  /* 0x000000ffff029224 */ /* 0x000fd000078e000e */
[----:B------:R-:W-:Y:S05]  /*10010*/  WARPSYNC.COLLECTIVE R15, `(.L_x_156) ;  /* 0x000000000f087348 */ /* 0x000fea0003c00000 */
[----:B------:R0:W1:Y:S02]  /*10020*/  SHFL.IDX P6, R14, R13, R12, R11 ;  /* 0x0000000c0d0e7389 */ /* 0x00006400000c000b */
[----:B01----:R-:W-:Y:S01]  /*10030*/  ENDCOLLECTIVE ;  /* 0x000000000000791b */ /* 0x003fe20003800000 */
.L_x_156:
        /* <DEDUP_REMOVED lines=14> */
.L_x_157:
[----:B------:R-:W-:Y:S02]  /*10120*/  IMAD.MOV.U32 R13, RZ, RZ, R5 ;  /* 0x000000ffff0d7224 */ /* 0x000fe400078e0005 */
[----:B------:R-:W-:Y:S01]  /*10130*/  IMAD.MOV.U32 R12, RZ, RZ, 0x6 ;  /* 0x00000006ff0c7424 */ /* 0x000fe200078e00ff */
[----:B------:R-:W-:-:S05]  /*10140*/  @!P1 IADD3 R14, P0, R30, R14, RZ ;  /* 0x0000000e1e0e9210 */ /* 0x000fca0007f1e0ff */
[----:B------:R-:W-:-:S08]  /*10150*/  @!P1 IMAD.MOV.U32 R2, RZ, RZ, R14 ;  /* 0x000000ffff029224 */ /* 0x000fd000078e000e */
[----:B------:R-:W-:Y:S05]  /*10160*/  WARPSYNC.COLLECTIVE R15, `(.L_x_158) ;  /* 0x000000000f087348 */ /* 0x000fea0003c00000 */
[----:B------:R0:W1:Y:S02]  /*10170*/  SHFL.IDX P6, R14, R13, R12, R11 ;  /* 0x0000000c0d0e7389 */ /* 0x00006400000c000b */
[----:B01----:R-:W-:Y:S01]  /*10180*/  ENDCOLLECTIVE ;  /* 0x000000000000791b */ /* 0x003fe20003800000 */
.L_x_158:
        /* <DEDUP_REMOVED lines=14> */
.L_x_159:
[----:B------:R-:W-:Y:S02]  /*10270*/  IMAD.MOV.U32 R13, RZ, RZ, R5 ;  /* 0x000000ffff0d7224 */ /* 0x000fe400078e0005 */
[----:B------:R-:W-:Y:S01]  /*10280*/  IMAD.MOV.U32 R12, RZ, RZ, 0x7 ;  /* 0x00000007ff0c7424 */ /* 0x000fe200078e00ff */
[----:B------:R-:W-:-:S05]  /*10290*/  @!P1 IADD3 R14, P0, R30, R14, RZ ;  /* 0x0000000e1e0e9210 */ /* 0x000fca0007f1e0ff */
[----:B------:R-:W-:-:S08]  /*102a0*/  @!P1 IMAD.MOV.U32 R2, RZ, RZ, R14 ;  /* 0x000000ffff029224 */ /* 0x000fd000078e000e */
[----:B------:R-:W-:Y:S05]  /*102b0*/  WARPSYNC.COLLECTIVE R15, `(.L_x_160) ;  /* 0x000000000f087348 */ /* 0x000fea0003c00000 */
[----:B------:R0:W1:Y:S02]  /*102c0*/  SHFL.IDX P6, R14, R13, R12, R11 ;  /* 0x0000000c0d0e7389 */ /* 0x00006400000c000b */
[----:B01----:R-:W-:Y:S01]  /*102d0*/  ENDCOLLECTIVE ;  /* 0x000000000000791b */ /* 0x003fe20003800000 */
.L_x_160:
[----:B------:R-:W-:-:S04]  /*102e0*/  @!P1 IMAD.X R7, RZ, RZ, R6, P0 ;  /* 0x000000ffff079224 */ /* 0x000fc800000e0606 */
[----:B------:R-:W-:-:S05]  /*102f0*/  @!P1 IMAD.MOV.U32 R3, RZ, RZ, R7 ;  /* 0x000000ffff039224 */ /* 0x000fca00078e0007 */
[----:B------:R-:W-:Y:S01]  /*10300*/  @!PT LDS RZ, [RZ] ;  /* 0x00000000fffff984 */ /* 0x000fe20000000800 */
[----:B------:R-:W-:Y:S01]  /*10310*/  @!PT LDS RZ, [RZ] ;  /* 0x00000000fffff984 */ /* 0x000fe20000000800 */
[----:B------:R-:W-:Y:S01]  /*10320*/  @!PT LDS RZ, [RZ] ;  /* 0x00000000fffff984 */ /* 0x000fe20000000800 */
[----:B------:R0:W-:Y:S01]  /*10330*/  @!P1 LDGSTS.E.BYPASS.LTC128B.128 [R8+0x23400], desc[UR50][R2.64], !P4 ;  /* 0x2340000002089fae */ /* 0x0001e2000e101d72 */
[----:B------:R-:W-:-:S03]  /*10340*/  IMAD.MOV.U32 R13, RZ, RZ, R0 ;  /* 0x000000ffff0d7224 */ /* 0x000fc600078e0000 */
[----:B------:R0:W-:Y:S01]  /*10350*/  @!P1 LDGSTS.E.BYPASS.LTC128B.128 [R8+0x27400], desc[UR50][R2.64+0x80], !P5 ;  /* 0x2740008002089fae */ /* 0x0001e2000e901d72 */
[----:B------:R-:W-:-:S07]  /*10360*/  IMAD.MOV.U32 R6, RZ, RZ, R14 ;  /* 0x000000ffff067224 */ /* 0x000fce00078e000e */
[----:B0-----:R-:W-:Y:S05]  /*10370*/  WARPSYNC.COLLECTIVE R15, `(.L_x_161) ;  /* 0x000000000f087348 */ /* 0x001fea0003c00000 */
[----:B------:R1:W2:Y:S02]  /*10380*/  SHFL.IDX P6, R14, R13, R12, R11 ;  /* 0x0000000c0d0e7389 */ /* 0x0002a400000c000b */
[----:B012---:R-:W-:Y:S01]  /*10390*/  ENDCOLLECTIVE ;  /* 0x000000000000791b */ /* 0x007fe20003800000 */
.L_x_161:
[----:B------:R-:W-:Y:S05]  /*103a0*/  BRA `(.L_x_162) ;  /* 0xffffffb400a87947 */ /* 0x000fea000383ffff */
.L_x_61:
[----:B0-----:R0:W1:Y:S02]  /*103b0*/  SYNCS.PHASECHK.TRANS64.TRYWAIT P0, [R19+URZ+0x38820], R0 ;  /* 0x03882000130075a7 */ /* 0x001064000800017f */
[----:B-1----:R-:W-:Y:S05]  /*103c0*/  @!P0 NANOSLEEP.SYNCS 0x989680 ;  /* 0x009896800000895d */ /* 0x002fea0003900000 */
[----:B------:R-:W1:Y:S02]  /*103d0*/  @!P0 SYNCS.PHASECHK.TRANS64 P0, [R19+URZ+0x38820], R0 ;  /* 0x03882000130085a7 */ /* 0x000e64000800007f */
[----:B-1----:R-:W-:Y:S05]  /*103e0*/  @!P0 BRA `(.L_x_61) ;  /* 0xfffffffc00f08947 */ /* 0x002fea000383ffff */
[----:B------:R-:W-:Y:S05]  /*103f0*/  BRA `(.L_x_163) ;  /* 0xffffffb400e07947 */ /* 0x000fea000383ffff */
.L_x_65:
[----:B0-----:R0:W1:Y:S02]  /*10400*/  SYNCS.PHASECHK.TRANS64.TRYWAIT P0, [R0+URZ+0x38880], R18 ;  /* 0x03888012000075a7 */ /* 0x001064000800017f */
[----:B-1----:R-:W-:Y:S05]  /*10410*/  @!P0 NANOSLEEP.SYNCS 0x989680 ;  /* 0x009896800000895d */ /* 0x002fea0003900000 */
[----:B------:R-:W1:Y:S02]  /*10420*/  @!P0 SYNCS.PHASECHK.TRANS64 P0, [R0+URZ+0x38880], R18 ;  /* 0x03888012000085a7 */ /* 0x000e64000800007f */
[----:B-1----:R-:W-:Y:S05]  /*10430*/  @!P0 BRA `(.L_x_65) ;  /* 0xfffffffc00f08947 */ /* 0x002fea000383ffff */
[----:B------:R-:W-:Y:S05]  /*10440*/  BRA `(.L_x_164) ;  /* 0xffffffb800987947 */ /* 0x000fea000383ffff */
.L_x_66:
        /* <DEDUP_REMOVED lines=8> */
.L_x_166:
[----:B------:R-:W-:Y:S05]  /*104d0*/  BSYNC B0 ;  /* 0x0000000000007941 */ /* 0x000fea0003800000 */
.L_x_165:
[----:B------:R-:W-:Y:S02]  /*104e0*/  IMAD.MOV.U32 R13, RZ, RZ, R8 ;  /* 0x000000ffff0d7224 */ /* 0x000fe400078e0008 */
[----:B------:R-:W-:Y:S02]  /*104f0*/  IMAD.MOV.U32 R12, RZ, RZ, RZ ;  /* 0x000000ffff0c7224 */ /* 0x000fe400078e00ff */
[----:B------:R-:W-:Y:S02]  /*10500*/  IMAD.MOV.U32 R11, RZ, RZ, 0x181f ;  /* 0x0000181fff0b7424 */ /* 0x000fe400078e00ff */
[----:B------:R-:W-:Y:S02]  /*10510*/  IMAD.MOV.U32 R15, RZ, RZ, -0x1 ;  /* 0xffffffffff0f7424 */ /* 0x000fe400078e00ff */
[----:B------:R-:W-:Y:S02]  /*10520*/  IMAD.MOV.U32 R3, RZ, RZ, R14 ;  /* 0x000000ffff037224 */ /* 0x000fe400078e000e */
[----:B------:R-:W-:-:S07]  /*10530*/  VIADD R4, R4, UR41 ;  /* 0x0000002904047c36 */ /* 0x000fce0008000000 */
[----:B------:R-:W-:Y:S05]  /*10540*/  WARPSYNC.COLLECTIVE R15, `(.L_x_167) ;  /* 0x000000000f087348 */ /* 0x000fea0003c00000 */
[----:B------:R0:W1:Y:S02]  /*10550*/  SHFL.IDX P6, R14, R13, R12, R11 ;  /* 0x0000000c0d0e7389 */ /* 0x00006400000c000b */
[----:B01----:R-:W-:Y:S01]  /*10560*/  ENDCOLLECTIVE ;  /* 0x000000000000791b */ /* 0x003fe20003800000 */
.L_x_167:
[----:B------:R-:W-:Y:S02]  /*10570*/  IMAD.MOV.U32 R13, RZ, RZ, R7 ;  /* 0x000000ffff0d7224 */ /* 0x000fe400078e0007 */
[----:B------:R-:W-:Y:S02]  /*10580*/  IMAD.MOV.U32 R12, RZ, RZ, 0x1 ;  /* 0x00000001ff0c7424 */ /* 0x000fe400078e00ff */
[----:B------:R-:W-:-:S07]  /*10590*/  IMAD.MOV.U32 R2, RZ, RZ, R14 ;  /* 0x000000ffff027224 */ /* 0x000fce00078e000e */
[----:B------:R-:W-:Y:S05]  /*105a0*/  WARPSYNC.COLLECTIVE R15, `(.L_x_168) ;  /* 0x000000000f087348 */ /* 0x000fea0003c00000 */
[----:B------:R0:W1:Y:S02]  /*105b0*/  SHFL.IDX P6, R14, R13, R12, R11 ;  /* 0x0000000c0d0e7389 */ /* 0x00006400000c000b */
[----:B01----:R-:W-:Y:S01]  /*105c0*/  ENDCOLLECTIVE ;  /* 0x000000000000791b */ /* 0x003fe20003800000 */
.L_x_168:
[----:B------:R-:W-:-:S05]  /*105d0*/  IADD3 R2, P0, R30, R2, RZ ;  /* 0x000000021e027210 */ /* 0x000fca0007f1e0ff */
[----:B------:R-:W-:-:S05]  /*105e0*/  IMAD.X R3, RZ, RZ, R3, P0 ;  /* 0x000000ffff037224 */ /* 0x000fca00000e0603 */
[----:B------:R-:W-:Y:S01]  /*105f0*/  @!PT LDS RZ, [RZ] ;  /* 0x00000000fffff984 */ /* 0x000fe20000000800 */
[----:B------:R-:W-:Y:S01]  /*10600*/  @!PT LDS RZ, [RZ] ;  /* 0x00000000fffff984 */ /* 0x000fe20000000800 */
[----:B------:R-:W-:Y:S01]  /*10610*/  @!PT LDS RZ, [RZ] ;  /* 0x00000000fffff984 */ /* 0x000fe20000000800 */
[----:B------:R-:W-:Y:S01]  /*10620*/  LDGSTS.E.BYPASS.LTC128B.128 [R4+0x10400], desc[UR50][R2.64], !P3 ;  /* 0x1040000002047fae */ /* 0x000fe2000d901d72 */
[----:B------:R-:W-:-:S03]  /*10630*/  IMAD.MOV.U32 R13, RZ, RZ, R8 ;  /* 0x000000ffff0d7224 */ /* 0x000fc600078e0008 */
[----:B------:R0:W-:Y:S02]  /*10640*/  LDGSTS.E.BYPASS.LTC128B.128 [R4+0x14400], desc[UR50][R2.64+0x80], !P2 ;  /* 0x1440008002047fae */ /* 0x0001e4000d101d72 */
[----:B0-----:R-:W-:-:S07]  /*10650*/  IMAD.MOV.U32 R3, RZ, RZ, R14 ;  /* 0x000000ffff037224 */ /* 0x001fce00078e000e */
[----:B------:R-:W-:Y:S05]  /*10660*/  WARPSYNC.COLLECTIVE R15, `(.L_x_169) ;  /* 0x000000000f087348 */ /* 0x000fea0003c00000 */
[----:B------:R0:W1:Y:S02]  /*10670*/  SHFL.IDX P6, R14, R13, R12, R11 ;  /* 0x0000000c0d0e7389 */ /* 0x00006400000c000b */
[----:B01----:R-:W-:Y:S01]  /*10680*/  ENDCOLLECTIVE ;  /* 0x000000000000791b */ /* 0x003fe20003800000 */
.L_x_169:
[----:B------:R-:W-:Y:S02]  /*10690*/  IMAD.MOV.U32 R13, RZ, RZ, R7 ;  /* 0x000000ffff0d7224 */ /* 0x000fe400078e0007 */
[----:B------:R-:W-:Y:S02]  /*106a0*/  IMAD.MOV.U32 R12, RZ, RZ, 0x2 ;  /* 0x00000002ff0c7424 */ /* 0x000fe400078e00ff */
[----:B------:R-:W-:-:S07]  /*106b0*/  IMAD.MOV.U32 R2, RZ, RZ, R14 ;  /* 0x000000ffff027224 */ /* 0x000fce00078e000e */
[----:B------:R-:W-:Y:S05]  /*106c0*/  WARPSYNC.COLLECTIVE R15, `(.L_x_170) ;  /* 0x000000000f087348 */ /* 0x000fea0003c00000 */
[----:B------:R0:W1:Y:S02]  /*106d0*/  SHFL.IDX P6, R14, R13, R12, R11 ;  /* 0x0000000c0d0e7389 */ /* 0x00006400000c000b */
[----:B01----:R-:W-:Y:S01]  /*106e0*/  ENDCOLLECTIVE ;  /* 0x000000000000791b */ /* 0x003fe20003800000 */
.L_x_170:
        /* <DEDUP_REMOVED lines=12> */
.L_x_171:
[----:B------:R-:W-:Y:S02]  /*107b0*/  IMAD.MOV.U32 R13, RZ, RZ, R7 ;  /* 0x000000ffff0d7224 */ /* 0x000fe400078e0007 */
[----:B------:R-:W-:Y:S02]  /*107c0*/  IMAD.MOV.U32 R12, RZ, RZ, 0x3 ;  /* 0x00000003ff0c7424 */ /* 0x000fe400078e00ff */
[----:B------:R-:W-:-:S07]  /*107d0*/  IMAD.MOV.U32 R2, RZ, RZ, R14 ;  /* 0x000000ffff027224 */ /* 0x000fce00078e000e */
[----:B------:R-:W-:Y:S05]  /*107e0*/  WARPSYNC.COLLECTIVE R15, `(.L_x_172) ;  /* 0x000000000f087348 */ /* 0x000fea0003c00000 */
[----:B------:R0:W1:Y:S02]  /*107f0*/  SHFL.IDX P6, R14, R13, R12, R11 ;  /* 0x0000000c0d0e7389 */ /* 0x00006400000c000b */
[----:B01----:R-:W-:Y:S01]  /*10800*/  ENDCOLLECTIVE ;  /* 0x000000000000791b */ /* 0x003fe20003800000 */
.L_x_172:
        /* <DEDUP_REMOVED lines=12> */
.L_x_173:
[----:B------:R-:W-:Y:S02]  /*108d0*/  IMAD.MOV.U32 R13, RZ, RZ, R7 ;  /* 0x000000ffff0d7224 */ /* 0x000fe400078e0007 */
[----:B------:R-:W-:Y:S02]  /*108e0*/  IMAD.MOV.U32 R12, RZ, RZ, 0x4 ;  /* 0x00000004ff0c7424 */ /* 0x000fe400078e00ff */
[----:B------:R-:W-:-:S07]  /*108f0*/  IMAD.MOV.U32 R2, RZ, RZ, R14 ;  /* 0x000000ffff027224 */ /* 0x000fce00078e000e */
[----:B------:R-:W-:Y:S05]  /*10900*/  WARPSYNC.COLLECTIVE R15, `(.L_x_174) ;  /* 0x000000000f087348 */ /* 0x000fea0003c00000 */
[----:B------:R0:W1:Y:S02]  /*10910*/  SHFL.IDX P6, R14, R13, R12, R11 ;  /* 0x0000000c0d0e7389 */ /* 0x00006400000c000b */
[----:B01----:R-:W-:Y:S01]  /*10920*/  ENDCOLLECTIVE ;  /* 0x000000000000791b */ /* 0x003fe20003800000 */
.L_x_174:
        /* <DEDUP_REMOVED lines=12> */
.L_x_175:
[----:B------:R-:W-:Y:S02]  /*109f0*/  IMAD.MOV.U32 R13, RZ, RZ, R7 ;  /* 0x000000ffff0d7224 */ /* 0x000fe400078e0007 */
[----:B------:R-:W-:Y:S02]  /*10a00*/  IMAD.MOV.U32 R12, RZ, RZ, 0x5 ;  /* 0x00000005ff0c7424 */ /* 0x000fe400078e00ff */
[----:B------:R-:W-:-:S07]  /*10a10*/  IMAD.MOV.U32 R2, RZ, RZ, R14 ;  /* 0x000000ffff027224 */ /* 0x000fce00078e000e */
[----:B------:R-:W-:Y:S05]  /*10a20*/  WARPSYNC.COLLECTIVE R15, `(.L_x_176) ;  /* 0x000000000f087348 */ /* 0x000fea0003c00000 */
[----:B------:R0:W1:Y:S02]  /*10a30*/  SHFL.IDX P6, R14, R13, R12, R11 ;  /* 0x0000000c0d0e7389 */ /* 0x00006400000c000b */
[----:B01----:R-:W-:Y:S01]  /*10a40*/  ENDCOLLECTIVE ;  /* 0x000000000000791b */ /* 0x003fe20003800000 */
.L_x_176:
        /* <DEDUP_REMOVED lines=12> */
.L_x_177:
[----:B------:R-:W-:Y:S02]  /*10b10*/  IMAD.MOV.U32 R13, RZ, RZ, R7 ;  /* 0x000000ffff0d7224 */ /* 0x000fe400078e0007 */
[----:B------:R-:W-:Y:S02]  /*10b20*/  IMAD.MOV.U32 R12, RZ, RZ, 0x6 ;  /* 0x00000006ff0c7424 */ /* 0x000fe400078e00ff */
[----:B------:R-:W-:-:S07]  /*10b30*/  IMAD.MOV.U32 R2, RZ, RZ, R14 ;  /* 0x000000ffff027224 */ /* 0x000fce00078e000e */
[----:B------:R-:W-:Y:S05]  /*10b40*/  WARPSYNC.COLLECTIVE R15, `(.L_x_178) ;  /* 0x000000000f087348 */ /* 0x000fea0003c00000 */
[----:B------:R0:W1:Y:S02]  /*10b50*/  SHFL.IDX P6, R14, R13, R12, R11 ;  /* 0x0000000c0d0e7389 */ /* 0x00006400000c000b */
[----:B01----:R-:W-:Y:S01]  /*10b60*/  ENDCOLLECTIVE ;  /* 0x000000000000791b */ /* 0x003fe20003800000 */
.L_x_178:
        /* <DEDUP_REMOVED lines=12> */
.L_x_179:
[----:B------:R-:W-:Y:S02]  /*10c30*/  IMAD.MOV.U32 R13, RZ, RZ, R7 ;  /* 0x000000ffff0d7224 */ /* 0x000fe400078e0007 */
[----:B------:R-:W-:Y:S02]  /*10c40*/  IMAD.MOV.U32 R12, RZ, RZ, 0x7 ;  /* 0x00000007ff0c7424 */ /* 0x000fe400078e00ff */
[----:B------:R-:W-:-:S07]  /*10c50*/  IMAD.MOV.U32 R2, RZ, RZ, R14 ;  /* 0x000000ffff027224 */ /* 0x000fce00078e000e */
[----:B------:R-:W-:Y:S05]  /*10c60*/  WARPSYNC.COLLECTIVE R15, `(.L_x_180) ;  /* 0x000000000f087348 */ /* 0x000fea0003c00000 */
[----:B------:R0:W1:Y:S02]  /*10c70*/  SHFL.IDX P6, R14, R13, R12, R11 ;  /* 0x0000000c0d0e7389 */ /* 0x00006400000c000b */
[----:B01----:R-:W-:Y:S01]  /*10c80*/  ENDCOLLECTIVE ;  /* 0x000000000000791b */ /* 0x003fe20003800000 */
.L_x_180:
[----:B------:R-:W-:-:S05]  /*10c90*/  IADD3 R2, P0, R30, R2, RZ ;  /* 0x000000021e027210 */ /* 0x000fca0007f1e0ff */
[----:B------:R-:W-:-:S05]  /*10ca0*/  IMAD.X R3, RZ, RZ, R3, P0 ;  /* 0x000000ffff037224 */ /* 0x000fca00000e0603 */
[----:B------:R-:W-:Y:S01]  /*10cb0*/  @!PT LDS RZ, [RZ] ;  /* 0x00000000fffff984 */ /* 0x000fe20000000800 */
[----:B------:R-:W-:Y:S01]  /*10cc0*/  @!PT LDS RZ, [RZ] ;  /* 0x00000000fffff984 */ /* 0x000fe20000000800 */
[----:B------:R-:W-:Y:S01]  /*10cd0*/  @!PT LDS RZ, [RZ] ;  /* 0x00000000fffff984 */ /* 0x000fe20000000800 */
[----:B------:R0:W-:Y:S01]  /*10ce0*/  LDGSTS.E.BYPASS.LTC128B.128 [R4+0x13400], desc[UR50][R2.64], !P3 ;  /* 0x1340000002047fae */ /* 0x0001e2000d901d72 */
[----:B------:R-:W-:-:S03]  /*10cf0*/  IMAD.MOV.U32 R13, RZ, RZ, R8 ;  /* 0x000000ffff0d7224 */ /* 0x000fc600078e0008 */
[----:B------:R0:W-:Y:S01]  /*10d00*/  LDGSTS.E.BYPASS.LTC128B.128 [R4+0x17400], desc[UR50][R2.64+0x80], !P2 ;  /* 0x1740008002047fae */ /* 0x0001e2000d101d72 */
[----:B------:R-:W-:-:S07]  /*10d10*/  IMAD.MOV.U32 R7, RZ, RZ, R14 ;  /* 0x000000ffff077224 */ /* 0x000fce00078e000e */
[----:B0-----:R-:W-:Y:S05]  /*10d20*/  WARPSYNC.COLLECTIVE R15, `(.L_x_181) ;  /* 0x000000000f087348 */ /* 0x001fea0003c00000 */
[----:B------:R1:W2:Y:S02]  /*10d30*/  SHFL.IDX P6, R14, R13, R12, R11 ;  /* 0x0000000c0d0e7389 */ /* 0x0002a400000c000b */
[----:B012---:R-:W-:Y:S01]  /*10d40*/  ENDCOLLECTIVE ;  /* 0x000000000000791b */ /* 0x007fe20003800000 */
.L_x_181:
[----:B------:R-:W-:Y:S01]  /*10d50*/  IMAD.MOV.U32 R2, RZ, RZ, R14 ;  /* 0x000000ffff027224 */ /* 0x000fe200078e000e */
[----:B------:R-:W-:Y:S06]  /*10d60*/  BRA `(.L_x_182) ;  /* 0xffffffb400647947 */ /* 0x000fec000383ffff */
.L_x_71:
[----:B---3--:R3:W4:Y:S02]  /*10d70*/  SYNCS.PHASECHK.TRANS64.TRYWAIT P0, [R0+URZ+0x38840], R18 ;  /* 0x03884012000075a7 */ /* 0x008724000800017f */
[----:B----4-:R-:W-:Y:S05]  /*10d80*/  @!P0 NANOSLEEP.SYNCS 0x989680 ;  /* 0x009896800000895d */ /* 0x010fea0003900000 */
[----:B------:R-:W4:Y:S02]  /*10d90*/  @!P0 SYNCS.PHASECHK.TRANS64 P0, [R0+URZ+0x38840], R18 ;  /* 0x03884012000085a7 */ /* 0x000f24000800007f */
[----:B----4-:R-:W-:Y:S05]  /*10da0*/  @!P0 BRA `(.L_x_71) ;  /* 0xfffffffc00f08947 */ /* 0x010fea000383ffff */
[----:B------:R-:W-:Y:S05]  /*10db0*/  BRA `(.L_x_183) ;  /* 0xffffffb400b87947 */ /* 0x000fea000383ffff */
.L_x_72:
[----:B------:R-:W-:Y:S01]  /*10dc0*/  BSSY B0, `(.L_x_184) ;  /* 0x0000008000007945 */ /* 0x000fe20003800000 */
[----:B------:R-:W-:Y:S02]  /*10dd0*/  IMAD.MOV.U32 R13, RZ, RZ, R5 ;  /* 0x000000ffff0d7224 */ /* 0x000fe400078e0005 */
[----:B------:R-:W-:Y:S02]  /*10de0*/  IMAD.MOV.U32 R12, RZ, RZ, RZ ;  /* 0x000000ffff0c7224 */ /* 0x000fe400078e00ff */
[----:B------:R-:W-:Y:S02]  /*10df0*/  IMAD.MOV.U32 R11, RZ, RZ, 0x181f ;  /* 0x0000181fff0b7424 */ /* 0x000fe400078e00ff */
[----:B------:R-:W-:-:S07]  /*10e00*/  IMAD.MOV.U32 R15, RZ, RZ, -0x1 ;  /* 0xffffffffff0f7424 */ /* 0x000fce00078e00ff */
[----:B-12---:R-:W-:Y:S05]  /*10e10*/  WARPSYNC.COLLECTIVE R15, `(.L_x_185) ;  /* 0x000000000f087348 */ /* 0x006fea0003c00000 */
[----:B------:R0:W3:Y:S02]  /*10e20*/  SHFL.IDX P6, R14, R13, R12, R11 ;  /* 0x0000000c0d0e7389 */ /* 0x0000e400000c000b */
[----:B0123--:R-:W-:Y:S01]  /*10e30*/  ENDCOLLECTIVE ;  /* 0x000000000000791b */ /* 0x00ffe20003800000 */
.L_x_185:
[----:B------:R-:W-:Y:S05]  /*10e40*/  BSYNC B0 ;  /* 0x0000000000007941 */ /* 0x000fea0003800000 */
.L_x_184:
[----:B------:R-:W-:Y:S02]  /*10e50*/  IMAD.MOV.U32 R13, RZ, RZ, R18 ;  /* 0x000000ffff0d7224 */ /* 0x000fe400078e0012 */
[----:B------:R-:W-:Y:S02]  /*10e60*/  IMAD.MOV.U32 R12, RZ, RZ, RZ ;  /* 0x000000ffff0c7224 */ /* 0x000fe400078e00ff */
[----:B------:R-:W-:Y:S02]  /*10e70*/  IMAD.MOV.U32 R11, RZ, RZ, 0x181f ;  /* 0x0000181fff0b7424 */ /* 0x000fe400078e00ff */
[----:B------:R-:W-:Y:S02]  /*10e80*/  IMAD.MOV.U32 R15, RZ, RZ, -0x1 ;  /* 0xffffffffff0f7424 */ /* 0x000fe400078e00ff */
[----:B------:R-:W-:-:S07]  /*10e90*/  IMAD.MOV.U32 R3, RZ, RZ, R14 ;  /* 0x000000ffff037224 */ /* 0x000fce00078e000e */
[----:B------:R-:W-:Y:S05]  /*10ea0*/  WARPSYNC.COLLECTIVE R15, `(.L_x_186) ;  /* 0x000000000f087348 */ /* 0x000fea0003c00000 */
[----:B------:R0:W1:Y:S02]  /*10eb0*/  SHFL.IDX P6, R14, R13, R12, R11 ;  /* 0x0000000c0d0e7389 */ /* 0x00006400000c000b */
[----:B01----:R-:W-:Y:S01]  /*10ec0*/  ENDCOLLECTIVE ;  /* 0x000000000000791b */ /* 0x003fe20003800000 */
.L_x_186:
[----:B------:R-:W-:Y:S02]  /*10ed0*/  IMAD.MOV.U32 R13, RZ, RZ, R5 ;  /* 0x000000ffff0d7224 */ /* 0x000fe400078e0005 */
[----:B------:R-:W-:Y:S01]  /*10ee0*/  IMAD.MOV.U32 R12, RZ, RZ, 0x1 ;  /* 0x00000001ff0c7424 */ /* 0x000fe200078e00ff */
[----:B------:R-:W-:-:S13]  /*10ef0*/  IADD3 R2, P0, R30, R14, RZ ;  /* 0x0000000e1e027210 */ /* 0x000fda0007f1e0ff */
[----:B------:R-:W-:Y:S05]  /*10f00*/  WARPSYNC.COLLECTIVE R15, `(.L_x_187) ;  /* 0x000000000f087348 */ /* 0x000fea0003c00000 */
[----:B------:R0:W1:Y:S02]  /*10f10*/  SHFL.IDX P6, R14, R13, R12, R11 ;  /* 0x0000000c0d0e7389 */ /* 0x00006400000c000b */
[----:B01----:R-:W-:Y:S01]  /*10f20*/  ENDCOLLECTIVE ;  /* 0x000000000000791b */ /* 0x003fe20003800000 */
.L_x_187:
        /* <DEDUP_REMOVED lines=11> */
.L_x_188:
[----:B------:R-:W-:Y:S02]  /*10fe0*/  IMAD.MOV.U32 R13, RZ, RZ, R5 ;  /* 0x000000ffff0d7224 */ /* 0x000fe400078e0005 */
[----:B------:R-:W-:Y:S01]  /*10ff0*/  IMAD.MOV.U32 R12, RZ, RZ, 0x2 ;  /* 0x00000002ff0c7424 */ /* 0x000fe200078e00ff */
[----:B------:R-:W-:-:S13]  /*11000*/  IADD3 R2, P0, R30, R14, RZ ;  /* 0x0000000e1e027210 */ /* 0x000fda0007f1e0ff */
[----:B------:R-:W-:Y:S05]  /*11010*/  WARPSYNC.COLLECTIVE R15, `(.L_x_189) ;  /* 0x000000000f087348 */ /* 0x000fea0003c00000 */
[----:B------:R0:W1:Y:S02]  /*11020*/  SHFL.IDX P6, R14, R13, R12, R11 ;  /* 0x0000000c0d0e7389 */ /* 0x00006400000c000b */
[----:B01----:R-:W-:Y:S01]  /*11030*/  ENDCOLLECTIVE ;  /* 0x000000000000791b */ /* 0x003fe20003800000 */
.L_x_189:
        /* <DEDUP_REMOVED lines=11> */
.L_x_190:
[----:B------:R-:W-:Y:S02]  /*110f0*/  IMAD.MOV.U32 R13, RZ, RZ, R5 ;  /* 0x000000ffff0d7224 */ /* 0x000fe400078e0005 */
[----:B------:R-:W-:-:S05]  /*11100*/  IMAD.MOV.U32 R12, RZ, RZ, R14 ;  /* 0x000000ffff0c7224 */ /* 0x000fca00078e000e */
[----:B------:R-:W-:Y:S01]  /*11110*/  IADD3 R2, P0, R30, R12, RZ ;  /* 0x0000000c1e027210 */ /* 0x000fe20007f1e0ff */
[----:B------:R-:W-:-:S04]  /*11120*/  IMAD.MOV.U32 R12, RZ, RZ, 0x3 ;  /* 0x00000003ff0c7424 */ /* 0x000fc800078e00ff */
[----:B------:R-:W-:-:S08]  /*11130*/  IMAD.X R3, RZ, RZ, R8, P0 ;  /* 0x000000ffff037224 */ /* 0x000fd000000e0608 */
[----:B------:R-:W-:Y:S05]  /*11140*/  WARPSYNC.COLLECTIVE R15, `(.L_x_191) ;  /* 0x000000000f087348 */ /* 0x000fea0003c00000 */
[----:B------:R0:W1:Y:S02]  /*11150*/  SHFL.IDX P6, R14, R13, R12, R11 ;  /* 0x0000000c0d0e7389 */ /* 0x00006400000c000b */
[----:B01----:R-:W-:Y:S01]  /*11160*/  ENDCOLLECTIVE ;  /* 0x000000000000791b */ /* 0x003fe20003800000 */
.L_x_191:
        /* <DEDUP_REMOVED lines=10> */
.L_x_192:
[----:B------:R-:W-:Y:S02]  /*11210*/  IMAD.MOV.U32 R13, RZ, RZ, R5 ;  /* 0x000000ffff0d7224 */ /* 0x000fe400078e0005 */
[----:B------:R-:W-:Y:S02]  /*11220*/  IMAD.MOV.U32 R12, RZ, RZ, 0x4 ;  /* 0x00000004ff0c7424 */ /* 0x000fe400078e00ff */
[----:B------:R-:W-:-:S07]  /*11230*/  IMAD.MOV.U32 R10, RZ, RZ, R14 ;  /* 0x000000ffff0a7224 */ /* 0x000fce00078e000e */
[----:B------:R-:W-:Y:S05]  /*11240*/  WARPSYNC.COLLECTIVE R15, `(.L_x_193) ;  /* 0x000000000f087348 */ /* 0x000fea0003c00000 */
[----:B------:R0:W1:Y:S02]  /*11250*/  SHFL.IDX P6, R14, R13, R12, R11 ;  /* 0x0000000c0d0e7389 */ /* 0x00006400000c000b */
[----:B01----:R-:W-:Y:S01]  /*11260*/  ENDCOLLECTIVE ;  /* 0x000000000000791b */ /* 0x003fe20003800000 */
.L_x_193:
        /* <DEDUP_REMOVED lines=12> */
.L_x_194:
[----:B------:R-:W-:Y:S02]  /*11330*/  IMAD.MOV.U32 R13, RZ, RZ, R5 ;  /* 0x000000ffff0d7224 */ /* 0x000fe400078e0005 */
[----:B------:R-:W-:Y:S02]  /*11340*/  IMAD.MOV.U32 R12, RZ, RZ, 0x5 ;  /* 0x00000005ff0c7424 */ /* 0x000fe400078e00ff */
[----:B------:R-:W-:-:S07]  /*11350*/  IMAD.MOV.U32 R2, RZ, RZ, R14 ;  /* 0x000000ffff027224 */ /* 0x000fce00078e000e */
[----:B------:R-:W-:Y:S05]  /*11360*/  WARPSYNC.COLLECTIVE R15, `(.L_x_195) ;  /* 0x000000000f087348 */ /* 0x000fea0003c00000 */
[----:B------:R0:W1:Y:S02]  /*11370*/  SHFL.IDX P6, R14, R13, R12, R11 ;  /* 0x0000000c0d0e7389 */ /* 0x00006400000c000b */
[----:B01----:R-:W-:Y:S01]  /*11380*/  ENDCOLLECTIVE ;  /* 0x000000000000791b */ /* 0x003fe20003800000 */
.L_x_195:
        /* <DEDUP_REMOVED lines=12> */
.L_x_196:
[----:B------:R-:W-:Y:S02]  /*11450*/  IMAD.MOV.U32 R13, RZ, RZ, R5 ;  /* 0x000000ffff0d7224 */ /* 0x000fe400078e0005 */
[----:B------:R-:W-:Y:S02]  /*11460*/  IMAD.MOV.U32 R12, RZ, RZ, 0x6 ;  /* 0x00000006ff0c7424 */ /* 0x000fe400078e00ff */
[----:B------:R-:W-:-:S07]  /*11470*/  IMAD.MOV.U32 R2, RZ, RZ, R14 ;  /* 0x000000ffff027224 */ /* 0x000fce00078e000e */
[----:B------:R-:W-:Y:S05]  /*11480*/  WARPSYNC.COLLECTIVE R15, `(.L_x_197) ;  /* 0x000000000f087348 */ /* 0x000fea0003c00000 */
[----:B------:R0:W1:Y:S02]  /*11490*/  SHFL.IDX P6, R14, R13, R12, R11 ;  /* 0x0000000c0d0e7389 */ /* 0x00006400000c000b */
[----:B01----:R-:W-:Y:S01]  /*114a0*/  ENDCOLLECTIVE ;  /* 0x000000000000791b */ /* 0x003fe20003800000 */
.L_x_197:
        /* <DEDUP_REMOVED lines=12> */
.L_x_198:
[----:B------:R-:W-:Y:S02]  /*11570*/  IMAD.MOV.U32 R13, RZ, RZ, R5 ;  /* 0x000000ffff0d7224 */ /* 0x000fe400078e0005 */
[----:B------:R-:W-:Y:S02]  /*11580*/  IMAD.MOV.U32 R12, RZ, RZ, 0x7 ;  /* 0x00000007ff0c7424 */ /* 0x000fe400078e00ff */
[----:B------:R-:W-:-:S07]  /*11590*/  IMAD.MOV.U32 R2, RZ, RZ, R14 ;  /* 0x000000ffff027224 */ /* 0x000fce00078e000e */
[----:B------:R-:W-:Y:S05]  /*115a0*/  WARPSYNC.COLLECTIVE R15, `(.L_x_199) ;  /* 0x000000000f087348 */ /* 0x000fea0003c00000 */
[----:B------:R0:W1:Y:S02]  /*115b0*/  SHFL.IDX P6, R14, R13, R12, R11 ;  /* 0x0000000c0d0e7389 */ /* 0x00006400000c000b */
[----:B01----:R-:W-:Y:S01]  /*115c0*/  ENDCOLLECTIVE ;  /* 0x000000000000791b */ /* 0x003fe20003800000 */
.L_x_199:
        /* <DEDUP_REMOVED lines=12> */
.L_x_200:
[----:B------:R-:W-:Y:S05]  /*11690*/  BRA `(.L_x_201) ;  /* 0xffffffb000887947 */ /* 0x000fea000383ffff */
.L_x_77:
[----:B0-----:R0:W1:Y:S02]  /*116a0*/  SYNCS.PHASECHK.TRANS64.TRYWAIT P2, [R3+URZ+0x38870], R0 ;  /* 0x03887000030075a7 */ /* 0x001064000804017f */
[----:B-1----:R-:W-:Y:S05]  /*116b0*/  @!P2 NANOSLEEP.SYNCS 0x989680 ;  /* 0x009896800000a95d */ /* 0x002fea0003900000 */
[----:B------:R-:W1:Y:S02]  /*116c0*/  @!P2 SYNCS.PHASECHK.TRANS64 P2, [R3+URZ+0x38870], R0 ;  /* 0x038870000300a5a7 */ /* 0x000e64000804007f */
[----:B-1----:R-:W-:Y:S05]  /*116d0*/  @!P2 BRA `(.L_x_77) ;  /* 0xfffffffc00f0a947 */ /* 0x002fea000383ffff */
[----:B------:R-:W-:Y:S05]  /*116e0*/  BRA `(.L_x_202) ;  /* 0xffffffb000f07947 */ /* 0x000fea000383ffff */
.L_x_79:
[----:B0-----:R0:W1:Y:S02]  /*116f0*/  SYNCS.PHASECHK.TRANS64.TRYWAIT P2, [R3+URZ+0x38860], R0 ;  /* 0x03886000030075a7 */ /* 0x001064000804017f */
[----:B-1----:R-:W-:Y:S05]  /*11700*/  @!P2 NANOSLEEP.SYNCS 0x989680 ;  /* 0x009896800000a95d */ /* 0x002fea0003900000 */
[----:B------:R-:W1:Y:S02]  /*11710*/  @!P2 SYNCS.PHASECHK.TRANS64 P2, [R3+URZ+0x38860], R0 ;  /* 0x038860000300a5a7 */ /* 0x000e64000804007f */
[----:B-1----:R-:W-:Y:S05]  /*11720*/  @!P2 BRA `(.L_x_79) ;  /* 0xfffffffc00f0a947 */ /* 0x002fea000383ffff */
[----:B------:R-:W-:Y:S05]  /*11730*/  BRA `(.L_x_203) ;  /* 0xffffffb400007947 */ /* 0x000fea000383ffff */
.L_x_85:
[----:B0-----:R0:W1:Y:S02]  /*11740*/  SYNCS.PHASECHK.TRANS64.TRYWAIT P1, [R18+URZ+0x38870], R3 ;  /* 0x03887003120075a7 */ /* 0x001064000802017f */
[----:B-1----:R-:W-:Y:S05]  /*11750*/  @!P1 NANOSLEEP.SYNCS 0x989680 ;  /* 0x009896800000995d */ /* 0x002fea0003900000 */
[----:B------:R-:W1:Y:S02]  /*11760*/  @!P1 SYNCS.PHASECHK.TRANS64 P1, [R18+URZ+0x38870], R3 ;  /* 0x03887003120095a7 */ /* 0x000e64000802007f */
[----:B-1----:R-:W-:Y:S05]  /*11770*/  @!P1 BRA `(.L_x_85) ;  /* 0xfffffffc00f09947 */ /* 0x002fea000383ffff */
[----:B------:R-:W-:Y:S05]  /*11780*/  BRA `(.L_x_204) ;  /* 0xffffffbc00507947 */ /* 0x000fea000383ffff */
.L_x_87:
[----:B0-----:R0:W1:Y:S02]  /*11790*/  SYNCS.PHASECHK.TRANS64.TRYWAIT P1, [R18+URZ+0x38860], R3 ;  /* 0x03886003120075a7 */ /* 0x001064000802017f */
[----:B-1----:R-:W-:Y:S05]  /*117a0*/  @!P1 NANOSLEEP.SYNCS 0x989680 ;  /* 0x009896800000995d */ /* 0x002fea0003900000 */
[----:B------:R-:W1:Y:S02]  /*117b0*/  @!P1 SYNCS.PHASECHK.TRANS64 P1, [R18+URZ+0x38860], R3 ;  /* 0x03886003120095a7 */ /* 0x000e64000802007f */
[----:B-1----:R-:W-:Y:S05]  /*117c0*/  @!P1 BRA `(.L_x_87) ;  /* 0xfffffffc00f09947 */ /* 0x002fea000383ffff */
[----:B------:R-:W-:Y:S05]  /*117d0*/  BRA `(.L_x_205) ;  /* 0xffffffbc00607947 */ /* 0x000fea000383ffff */
.L_x_91:
[----:B0-----:R0:W1:Y:S02]  /*117e0*/  SYNCS.PHASECHK.TRANS64.TRYWAIT P0, [R4+URZ+0x38820], R0 ;  /* 0x03882000040075a7 */ /* 0x001064000800017f */
[----:B-1----:R-:W-:Y:S05]  /*117f0*/  @!P0 NANOSLEEP.SYNCS 0x989680 ;  /* 0x009896800000895d */ /* 0x002fea0003900000 */
[----:B------:R-:W1:Y:S02]  /*11800*/  @!P0 SYNCS.PHASECHK.TRANS64 P0, [R4+URZ+0x38820], R0 ;  /* 0x03882000040085a7 */ /* 0x000e64000800007f */
[----:B-1----:R-:W-:Y:S05]  /*11810*/  @!P0 BRA `(.L_x_91) ;  /* 0xfffffffc00f08947 */ /* 0x002fea000383ffff */
[----:B------:R-:W-:Y:S05]  /*11820*/  BRA `(.L_x_206) ;  /* 0xffffffc400c47947 */ /* 0x000fea000383ffff */
.L_x_95:
[----:B0-----:R0:W1:Y:S02]  /*11830*/  SYNCS.PHASECHK.TRANS64.TRYWAIT P1, [R3+URZ+0x38840], R2 ;  /* 0x03884002030075a7 */ /* 0x001064000802017f */
[----:B-1----:R-:W-:Y:S05]  /*11840*/  @!P1 NANOSLEEP.SYNCS 0x989680 ;  /* 0x009896800000995d */ /* 0x002fea0003900000 */
[----:B------:R-:W1:Y:S02]  /*11850*/  @!P1 SYNCS.PHASECHK.TRANS64 P1, [R3+URZ+0x38840], R2 ;  /* 0x03884002030095a7 */ /* 0x000e64000802007f */
[----:B-1----:R-:W-:Y:S05]  /*11860*/  @!P1 BRA `(.L_x_95) ;  /* 0xfffffffc00f09947 */ /* 0x002fea000383ffff */
[----:B------:R-:W-:Y:S05]  /*11870*/  BRA `(.L_x_207) ;  /* 0xffffffc800047947 */ /* 0x000fea000383ffff */
.L_x_97:
[----:B-1----:R1:W2:Y:S02]  /*11880*/  SYNCS.PHASECHK.TRANS64.TRYWAIT P1, [R25+URZ+0x38840], R0 ;  /* 0x03884000190075a7 */ /* 0x0022a4000802017f */
[----:B--2---:R-:W-:Y:S05]  /*11890*/  @!P1 NANOSLEEP.SYNCS 0x989680 ;  /* 0x009896800000995d */ /* 0x004fea0003900000 */
[----:B------:R-:W2:Y:S02]  /*118a0*/  @!P1 SYNCS.PHASECHK.TRANS64 P1, [R25+URZ+0x38840], R0 ;  /* 0x03884000190095a7 */ /* 0x000ea4000802007f */
[----:B--2---:R-:W-:Y:S05]  /*118b0*/  @!P1 BRA `(.L_x_97) ;  /* 0xfffffffc00f09947 */ /* 0x004fea000383ffff */
[----:B------:R-:W-:Y:S05]  /*118c0*/  BRA `(.L_x_208) ;  /* 0xffffffc800107947 */ /* 0x000fea000383ffff */
.L_x_99:
[----:B--2---:R2:W3:Y:S02]  /*118d0*/  SYNCS.PHASECHK.TRANS64.TRYWAIT P1, [R3+URZ+0x38860], R2 ;  /* 0x03886002030075a7 */ /* 0x0044e4000802017f */
[----:B---3--:R-:W-:Y:S05]  /*118e0*/  @!P1 NANOSLEEP.SYNCS 0x989680 ;  /* 0x009896800000995d */ /* 0x008fea0003900000 */
[----:B------:R-:W3:Y:S02]  /*118f0*/  @!P1 SYNCS.PHASECHK.TRANS64 P1, [R3+URZ+0x38860], R2 ;  /* 0x03886002030095a7 */ /* 0x000ee4000802007f */
[----:B---3--:R-:W-:Y:S05]  /*11900*/  @!P1 BRA `(.L_x_99) ;  /* 0xfffffffc00f09947 */ /* 0x008fea000383ffff */
[----:B------:R-:W-:Y:S05]  /*11910*/  BRA `(.L_x_209) ;  /* 0xffffffc8000c7947 */ /* 0x000fea000383ffff */
.L_x_101:
[----:B---3--:R3:W4:Y:S02]  /*11920*/  SYNCS.PHASECHK.TRANS64.TRYWAIT P1, [R25+URZ+0x38860], R0 ;  /* 0x03886000190075a7 */ /* 0x008724000802017f */
[----:B----4-:R-:W-:Y:S05]  /*11930*/  @!P1 NANOSLEEP.SYNCS 0x989680 ;  /* 0x009896800000995d */ /* 0x010fea0003900000 */
[----:B------:R-:W4:Y:S02]  /*11940*/  @!P1 SYNCS.PHASECHK.TRANS64 P1, [R25+URZ+0x38860], R0 ;  /* 0x03886000190095a7 */ /* 0x000f24000802007f */
[----:B----4-:R-:W-:Y:S05]  /*11950*/  @!P1 BRA `(.L_x_101) ;  /* 0xfffffffc00f09947 */ /* 0x010fea000383ffff */
[----:B------:R-:W-:Y:S05]  /*11960*/  BRA `(.L_x_210) ;  /* 0xffffffc800087947 */ /* 0x000fea000383ffff */
.L_x_103:
[----:B----4-:R4:W0:Y:S02]  /*11970*/  SYNCS.PHASECHK.TRANS64.TRYWAIT P1, [R3+URZ+0x38880], R2 ;  /* 0x03888002030075a7 */ /* 0x010824000802017f */
[----:B0-----:R-:W-:Y:S05]  /*11980*/  @!P1 NANOSLEEP.SYNCS 0x989680 ;  /* 0x009896800000995d */ /* 0x001fea0003900000 */
[----:B------:R-:W0:Y:S02]  /*11990*/  @!P1 SYNCS.PHASECHK.TRANS64 P1, [R3+URZ+0x38880], R2 ;  /* 0x03888002030095a7 */ /* 0x000e24000802007f */
[----:B0-----:R-:W-:Y:S05]  /*119a0*/  @!P1 BRA `(.L_x_103) ;  /* 0xfffffffc00f09947 */ /* 0x001fea000383ffff */
[----:B------:R-:W-:Y:S05]  /*119b0*/  BRA `(.L_x_211) ;  /* 0xffffffc800047947 */ /* 0x000fea000383ffff */
.L_x_212:
[----:B------:R-:W-:-:S00]  /*119c0*/  BRA `(.L_x_212) ;  /* 0xfffffffc00fc7947 */ /* 0x000fc0000383ffff */
[----:B------:R-:W-:-:S00]  /*119d0*/  NOP ;  /* 0x0000000000007918 */ /* 0x000fc00000000000 */
        /* <DEDUP_REMOVED lines=10> */
.L_x_15825:


//--------------------- .text._ZN7cutlass13device_kernelIN5flash11enable_sm90INS1_16FlashAttnFwdSm90INS1_25CollectiveMainloopFwdSm90ILi2EN4cute5tupleIJNS5_1CILi1EEES8_S8_EEENS6_IJNS7_ILi128EEESA_NS7_ILi256EEEEEELi256ENS_12float_e4m3_tEfNS_4arch4Sm90ELb0ELb0ELb0ELb1ELb1ELb0ELb0ELb1ELb0ELb1ELb0ELb0EEENS1_21CollectiveEpilogueFwdINS6_IJSA_SB_SA_EEES9_NS_10bfloat16_tESF_Li256ELb1ELb1ELb0ELb1EEENS1_36VarlenDynamicPersistentTileSchedulerILi128ELi128ELi256ELi128ELb0ELb1ELb1ELb0ELb1ELb1EEEEEEEEEvNT_6ParamsE --------------------------
	.section	.text._ZN7cutlass13device_kernelIN5flash11enable_sm90INS1_16FlashAttnFwdSm90INS1_25CollectiveMainloopFwdSm90ILi2EN4cute5tupleIJNS5_1CILi1EEES8_S8_EEENS6_IJNS7_ILi128EEESA_NS7_ILi256EEEEEELi256ENS_12float_e4m3_tEfNS_4arch4Sm90ELb0ELb0ELb0ELb1ELb1ELb0ELb0ELb1ELb0ELb1ELb0ELb0EEENS1_21CollectiveEpilogueFwdINS6_IJSA_SB_SA_EEES9_NS_10bfloat16_tESF_Li256ELb1ELb1ELb0ELb1EEENS1_36VarlenDynamicPersistentTileSchedulerILi128ELi128ELi256ELi128ELb0ELb1ELb1ELb0ELb1ELb1EEEEEEEEEvNT_6ParamsE,"ax",@progbits
	.align	128
.text._ZN7cutlass13device_kernelIN5flash11enable_sm90INS1_16FlashAttnFwdSm90INS1_25CollectiveMainloopFwdSm90ILi2EN4cute5tupleIJNS5_1CILi1EEES8_S8_EEENS6_IJNS7_ILi128EEESA_NS7_ILi256EEEEEELi256ENS_12float_e4m3_tEfNS_4arch4Sm90ELb0ELb0ELb0ELb1ELb1ELb0ELb0ELb1ELb0ELb1ELb0ELb0EEENS1_21CollectiveEpilogueFwdINS6_IJSA_SB_SA_EEES9_NS_10bfloat16_tESF_Li256ELb1ELb1ELb0ELb1EEENS1_36VarlenDynamicPersistentTileSchedulerILi128ELi128ELi256ELi128ELb0ELb1ELb1ELb0ELb1ELb1EEEEEEEEEvNT_6ParamsE:
        .type           _ZN7cutlass13device_kernelIN5flash11enable_sm90INS1_16FlashAttnFwdSm90INS1_25CollectiveMainloopFwdSm90ILi2EN4cute5tupleIJNS5_1CILi1EEES8_S8_EEENS6_IJNS7_ILi128EEESA_NS7_ILi256EEEEEELi256ENS_12float_e4m3_tEfNS_4arch4Sm90ELb0ELb0ELb0ELb1ELb1ELb0ELb0ELb1ELb0ELb1ELb0ELb0EEENS1_21CollectiveEpilogueFwdINS6_IJSA_SB_SA_EEES9_NS_10bfloat16_tESF_Li256ELb1ELb1ELb0ELb1EEENS1_36VarlenDynamicPersistentTileSchedulerILi128ELi128ELi256ELi128ELb0ELb1ELb1ELb0ELb1ELb1EEEEEEEEEvNT_6ParamsE,@function
        .size           _ZN7cutlass13device_kernelIN5flash11enable_sm90INS1_16FlashAttnFwdSm90INS1_25CollectiveMainloopFwdSm90ILi2EN4cute5tupleIJNS5_1CILi1EEES8_S8_EEENS6_IJNS7_ILi128EEESA_NS7_ILi256EEEEEELi256ENS_12float_e4m3_tEfNS_4arch4Sm90ELb0ELb0ELb0ELb1ELb1ELb0ELb0ELb1ELb0ELb1ELb0ELb0EEENS1_21CollectiveEpilogueFwdINS6_IJSA_SB_SA_EEES9_NS_10bfloat16_tESF_Li256ELb1ELb1ELb0ELb1EEENS1_36VarlenDynamicPersistentTileSchedulerILi128ELi128ELi256ELi128ELb0ELb1ELb1ELb0ELb1ELb1EEEEEEEEEvNT_6ParamsE,(.L_x_15826 - _ZN7cutlass13device_kernelIN5flash11enable_sm90INS1_16FlashAttnFwdSm90INS1_25CollectiveMainloopFwdSm90ILi2EN4cute5tupleIJNS5_1CILi1EEES8_S8_EEENS6_IJNS7_ILi128EEESA_NS7_ILi256EEEEEELi256ENS_12float_e4m3_tEfNS_4arch4Sm90ELb0ELb0ELb0ELb1ELb1ELb0ELb0ELb1ELb0ELb1ELb0ELb0EEENS1_21CollectiveEpilogueFwdINS6_IJSA_SB_SA_EEES9_NS_10bfloat16_tESF_Li256ELb1ELb1ELb0ELb1EEENS1_36VarlenDynamicPersistentTileSchedulerILi128ELi128ELi256ELi128ELb0ELb1ELb1ELb0ELb1ELb1EEEEEEEEEvNT_6ParamsE)
        .other          _ZN7cutlass13device_kernelIN5flash11enable_sm90INS1_16FlashAttnFwdSm90INS1_25CollectiveMainloopFwdSm90ILi2EN4cute5tupleIJNS5_1CILi1EEES8_S8_EEENS6_IJNS7_ILi128EEESA_NS7_ILi256EEEEEELi256ENS_12float_e4m3_tEfNS_4arch4Sm90ELb0ELb0ELb0ELb1ELb1ELb0ELb0ELb1ELb0ELb1ELb0ELb0EEENS1_21CollectiveEpilogueFwdINS6_IJSA_SB_SA_EEES9_NS_10bfloat16_tESF_Li256ELb1ELb1ELb0ELb1EEENS1_36VarlenDynamicPersistentTileSchedulerILi128ELi128ELi256ELi128ELb0ELb1ELb1ELb0ELb1ELb1EEEEEEEEEvNT_6ParamsE,@"STO_CUDA_ENTRY STV_DEFAULT"
_ZN7cutlass13device_kernelIN5flash11enable_sm90INS1_16FlashAttnFwdSm90INS1_25CollectiveMainloopFwdSm90ILi2EN4cute5tupleIJNS5_1CILi1EEES8_S8_EEENS6_IJNS7_ILi128EEESA_NS7_ILi256EEEEEELi256ENS_12float_e4m3_tEfNS_4arch4Sm90ELb0ELb0ELb0ELb1ELb1ELb0ELb0ELb1ELb0ELb1ELb0ELb0EEENS1_21CollectiveEpilogueFwdINS6_IJSA_SB_SA_EEES9_NS_10bfloat16_tESF_Li256ELb1ELb1ELb0ELb1EEENS1_36VarlenDynamicPersistentTileSchedulerILi128ELi128ELi256ELi128ELb0ELb1ELb1ELb0ELb1ELb1EEEEEEEEEvNT_6ParamsE:
        /* <DEDUP_REMOVED lines=9> */
[----:B------:R1:W2:Y:S01]  /*0090*/  SHFL.IDX PT, R4, R3, RZ, 0x1f ;  /* 0x00001fff03047589 */ /* 0x0002a200000e0000 */
        /* <DEDUP_REMOVED lines=14> */
[----:B------:R1:W0:Y:S06]  /*0180*/  @!UP0 SYNCS.EXCH.64 URZ, [UR8+0x38800], UR4 ;  /* 0x03880004083f85b2 */ /* 0x00022c0008000100 */
[----:B------:R1:W3:Y:S02]  /*0190*/  @!UP1 SYNCS.EXCH.64 URZ, [UR8+0x38820], UR6 ;  /* 0x03882006083f95b2 */ /* 0x0002e40008000100 */
[----:B-12---:R-:W-:Y:S05]  /*01a0*/  @P1 BRA `(.L_x_213) ;  /* 0x0000000000481947 */ /* 0x006fea0003800000 */
[----:B------:R-:W1:Y:S01]  /*01b0*/  S2UR UR5, SR_CgaCtaId ;  /* 0x00000000000579c3 */ /* 0x000e620000008800 */
[----:B------:R-:W-:Y:S01]  /*01c0*/  UMOV UR4, 0x400 ;  /* 0x0000040000047882 */ /* 0x000fe20000000000 */
[----:B------:R-:W-:Y:S01]  /*01d0*/  UMOV UR6, 0x80 ;  /* 0x0000008000067882 */ /* 0x000fe20000000000 */
[----:B------:R-:W-:Y:S01]  /*01e0*/  UMOV UR7, 0x100 ;  /* 0x0000010000077882 */ /* 0x000fe20000000000 */
[----:B------:R-:W-:Y:S01]  /*01f0*/  ELECT P0, URZ, PT ;  /* 0x00000000003f782f */ /* 0x000fe20003800000 */
[----:B-1----:R-:W-:Y:S02]  /*0200*/  ULEA UR8, UR5, UR4, 0x18 ;  /* 0x0000000405087291 */ /* 0x002fe4000f8ec03f */
[----:B------:R-:W-:-:S04]  /*0210*/  UIADD3 UR4, -UR6, 0x100000, URZ ;  /* 0x0010000006047890 */ /* 0x000fc8000fffe13f */
[----:B------:R-:W-:Y:S02]  /*0220*/  USHF.L.U32 UR5, UR4, 0xb, URZ ;  /* 0x0000000b04057899 */ /* 0x000fe4000800063f */
[----:B------:R-:W-:Y:S02]  /*0230*/  USHF.L.U32 UR4, UR4, 0x1, URZ ;  /* 0x0000000104047899 */ /* 0x000fe4000800063f */
[----:B------:R-:W-:-:S04]  /*0240*/  UIADD3 UR6, -UR7, 0x100000, URZ ;  /* 0x0010000007067890 */ /* 0x000fc8000fffe13f */
[----:B------:R-:W-:Y:S02]  /*0250*/  USHF.L.U32 UR7, UR6, 0xb, URZ ;  /* 0x0000000b06077899 */ /* 0x000fe4000800063f */
[----:B------:R-:W-:Y:S01]  /*0260*/  USHF.L.U32 UR6, UR6, 0x1, URZ ;  /* 0x0000000106067899 */ /* 0x000fe2000800063f */
[----:B------:R-:W1:Y:S03]  /*0270*/  FENCE.VIEW.ASYNC.S ;  /* 0x00000000000073c6 */ /* 0x000e660000000000 */
[----:B-1----:R1:W2:Y:S08]  /*0280*/  SYNCS.EXCH.64 URZ, [UR8+0x38830], UR4 ;  /* 0x03883004083f75b2 */ /* 0x0022b00008000100 */
[----:B------:R1:W4:Y:S01]  /*0290*/  SYNCS.EXCH.64 URZ, [UR8+0x38840], UR6 ;  /* 0x03884006083f75b2 */ /* 0x0003220008000100 */
[----:B------:R1:W0:Y:S01]  /*02a0*/  SYNCS.EXCH.64 URZ, [UR8+0x38838], UR4 ;  /* 0x03883804083f75b2 */ /* 0x0002220008000100 */
[----:B------:R1:W0:Y:S01]  /*02b0*/  SYNCS.EXCH.64 URZ, [UR8+0x38848], UR6 ;  /* 0x03884806083f75b2 */ /* 0x0002220008000100 */
[----:B------:R-:W-:Y:S01]  /*02c0*/  NOP ;  /* 0x0000000000007918 */ /* 0x000fe20000000000 */
.L_x_213:
[----:B------:R-:W5:Y:S01]  /*02d0*/  SHFL.IDX PT, R2, R0, RZ, 0x1f ;  /* 0x00001fff00027589 */ /* 0x000f6200000e0000 */
[----:B------:R-:W-:Y:S01]  /*02e0*/  NOP ;  /* 0x0000000000007918 */ /* 0x000fe20000000000 */
[----:B-----5:R-:W-:-:S13]  /*02f0*/  ISETP.NE.AND P0, PT, R2, RZ, PT ;  /* 0x000000ff0200720c */ /* 0x020fda0003f05270 */
[----:B------:R-:W-:Y:S05]  /*0300*/  @P0 BRA `(.L_x_214) ;  /* 0x0000000000480947 */ /* 0x000fea0003800000 */
[----:B-1----:R-:W1:Y:S01]  /*0310*/  S2UR UR5, SR_CgaCtaId ;  /* 0x00000000000579c3 */ /* 0x002e620000008800 */
        /* <DEDUP_REMOVED lines=12> */
[----:B-1----:R1:W0:Y:S08]  /*03e0*/  SYNCS.EXCH.64 URZ, [UR8+0x38850], UR4 ;  /* 0x03885004083f75b2 */ /* 0x0022300008000100 */
[----:B------:R1:W0:Y:S01]  /*03f0*/  SYNCS.EXCH.64 URZ, [UR8+0x38860], UR6 ;  /* 0x03886006083f75b2 */ /* 0x0002220008000100 */
[----:B------:R1:W0:Y:S01]  /*0400*/  SYNCS.EXCH.64 URZ, [UR8+0x38858], UR4 ;  /* 0x03885804083f75b2 */ /* 0x0002220008000100 */
[----:B------:R1:W0:Y:S01]  /*0410*/  SYNCS.EXCH.64 URZ, [UR8+0x38868], UR6 ;  /* 0x03886806083f75b2 */ /* 0x0002220008000100 */
[----:B------:R-:W-:Y:S01]  /*0420*/  NOP ;  /* 0x0000000000007918 */ /* 0x000fe20000000000 */
.L_x_214:
[----:B------:R-:W5:Y:S01]  /*0430*/  SHFL.IDX PT, R2, R0, RZ, 0x1f ;  /* 0x00001fff00027589 */ /* 0x000f6200000e0000 */
[----:B------:R-:W-:Y:S01]  /*0440*/  NOP ;  /* 0x0000000000007918 */ /* 0x000fe20000000000 */
[----:B-----5:R-:W-:-:S13]  /*0450*/  ISETP.NE.AND P0, PT, R2, RZ, PT ;  /* 0x000000ff0200720c */ /* 0x020fda0003f05270 */
[----:B------:R-:W-:Y:S05]  /*0460*/  @P0 BRA `(.L_x_215) ;  /* 0x0000000000380947 */ /* 0x000fea0003800000 */
[----:B-1----:R-:W1:Y:S01]  /*0470*/  S2UR UR5, SR_CgaCtaId ;  /* 0x00000000000579c3 */ /* 0x002e620000008800 */
[----:B------:R-:W-:Y:S01]  /*0480*/  UMOV UR4, 0x400 ;  /* 0x0000040000047882 */ /* 0x000fe20000000000 */
[----:B------:R-:W-:Y:S01]  /*0490*/  UMOV UR7, 0x80 ;  /* 0x0000008000077882 */ /* 0x000fe20000000000 */
[----:B------:R-:W-:Y:S01]  /*04a0*/  ELECT P0, URZ, PT ;  /* 0x00000000003f782f */ /* 0x000fe20003800000 */
[----:B-1----:R-:W-:Y:S02]  /*04b0*/  ULEA UR6, UR5, UR4, 0x18 ;  /* 0x0000000405067291 */ /* 0x002fe4000f8ec03f */
[----:B------:R-:W-:-:S04]  /*04c0*/  UIADD3 UR4, -UR7, 0x100000, URZ ;  /* 0x0010000007047890 */ /* 0x000fc8000fffe13f */
[----:B------:R-:W-:Y:S02]  /*04d0*/  USHF.L.U32 UR5, UR4, 0xb, URZ ;  /* 0x0000000b04057899 */ /* 0x000fe4000800063f */
[----:B------:R-:W-:Y:S01]  /*04e0*/  USHF.L.U32 UR4, UR4, 0x1, URZ ;  /* 0x0000000104047899 */ /* 0x000fe2000800063f */
[----:B------:R-:W1:Y:S11]  /*04f0*/  FENCE.VIEW.ASYNC.S ;  /* 0x00000000000073c6 */ /* 0x000e760000000000 */
[----:B-1----:R1:W0:Y:S01]  /*0500*/  SYNCS.EXCH.64 URZ, [UR6+0x38870], UR4 ;  /* 0x03887004063f75b2 */ /* 0x0022220008000100 */
[----:B------:R1:W0:Y:S01]  /*0510*/  SYNCS.EXCH.64 URZ, [UR6+0x38880], UR4 ;  /* 0x03888004063f75b2 */ /* 0x0002220008000100 */
[----:B------:R1:W0:Y:S01]  /*0520*/  SYNCS.EXCH.64 URZ, [UR6+0x38878], UR4 ;  /* 0x03887804063f75b2 */ /* 0x0002220008000100 */
[----:B------:R1:W0:Y:S01]  /*0530*/  SYNCS.EXCH.64 URZ, [UR6+0x38888], UR4 ;  /* 0x03888804063f75b2 */ /* 0x0002220008000100 */
[----:B------:R-:W-:Y:S01]  /*0540*/  NOP ;  /* 0x0000000000007918 */ /* 0x000fe20000000000 */
.L_x_215:
        /* <DEDUP_REMOVED lines=22> */
.L_x_216:
[----:B------:R-:W5:Y:S01]  /*06b0*/  SHFL.IDX PT, R3, R0, RZ, 0x1f ;  /* 0x00001fff00037589 */ /* 0x000f6200000e0000 */
[----:B------:R-:W-:Y:S01]  /*06c0*/  R2UR UR9, R4 ;  /* 0x00000000040972ca */ /* 0x000fe200000e0000 */
[----:B------:R-:W-:Y:S01]  /*06d0*/  NOP ;  /* 0x0000000000007918 */ /* 0x000fe20000000000 */
[----:B------:R-:W0:Y:S01]  /*06e0*/  S2R R2, SR_CgaCtaId ;  /* 0x0000000000027919 */ /* 0x000e220000008800 */
[----:B-----5:R-:W-:-:S13]  /*06f0*/  ISETP.NE.AND P0, PT, R3, RZ, PT ;  /* 0x000000ff0300720c */ /* 0x020fda0003f05270 */
[----:B0-----:R-:W-:Y:S05]  /*0700*/  @P0 BRA `(.L_x_217) ;  /* 0x0000000000480947 */ /* 0x001fea0003800000 */
[----:B-1----:R-:W0:Y:S01]  /*0710*/  S2UR UR5, SR_CgaCtaId ;  /* 0x00000000000579c3 */ /* 0x002e220000008800 */
        /* <DEDUP_REMOVED lines=13> */
[----:B------:R0:W0:Y:S01]  /*07f0*/  SYNCS.EXCH.64 URZ, [UR8+0x388c0], UR6 ;  /* 0x0388c006083f75b2 */ /* 0x0000220008000100 */
[----:B------:R0:W0:Y:S01]  /*0800*/  SYNCS.EXCH.64 URZ, [UR8+0x388b8], UR4 ;  /* 0x0388b804083f75b2 */ /* 0x0000220008000100 */
[----:B------:R0:W0:Y:S01]  /*0810*/  SYNCS.EXCH.64 URZ, [UR8+0x388c8], UR6 ;  /* 0x0388c806083f75b2 */ /* 0x0000220008000100 */
[----:B------:R-:W-:Y:S01]  /*0820*/  NOP ;  /* 0x0000000000007918 */ /* 0x000fe20000000000 */
.L_x_217:
        /* <DEDUP_REMOVED lines=8> */
.L_x_219:
[----:B------:R-:W-:-:S08]  /*08b0*/  NOP ;  /* 0x0000000000007918 */ /* 0x000fd00000000000 */
[----:B------:R-:W0:Y:S02]  /*08c0*/  USETMAXREG.TRY_ALLOC.CTAPOOL UP0, 0xe8 ;  /* 0x000000e8000079c8 */ /* 0x000e240008000600 */
[----:B0-----:R-:W-:-:S13]  /*08d0*/  PLOP3.LUT P0, PT, PT, PT, UP0, 0x80, 0x0 ;  /* 0x000000000000781c */ /* 0x001fda0003f0f008 */
[----:B------:R-:W-:Y:S05]  /*08e0*/  @!P0 BRA `(.L_x_219) ;  /* 0xfffffffc00f08947 */ /* 0x000fea000383ffff */
[----:B------:R-:W0:Y:S01]  /*08f0*/  S2R R0, SR_TID.X ;  /* 0x0000000000007919 */ /* 0x000e220000002100 */
[----:B------:R-:W1:Y:S01]  /*0900*/  S2UR UR5, SR_CgaCtaId ;  /* 0x00000000000579c3 */ /* 0x000e620000008800 */
[----:B------:R-:W-:-:S07]  /*0910*/  UMOV UR4, 0x400 ;  /* 0x0000040000047882 */ /* 0x000fce0000000000 */
[----:B------:R-:W-:Y:S06]  /*0920*/  BAR.ARV 0x8, 0x180 ;  /* 0x0206000000007b1d */ /* 0x000fec0000002000 */
[----:B-1----:R-:W-:Y:S01]  /*0930*/  ULEA UR4, UR5, UR4, 0x18 ;  /* 0x0000000405047291 */ /* 0x002fe2000f8ec03f */
[----:B0-----:R-:W-:-:S04]  /*0940*/  SHF.R.U32.HI R0, RZ, 0x7, R0 ;  /* 0x00000007ff007819 */ /* 0x001fc80000011600 */
[----:B------:R-:W-:-:S13]  /*0950*/  ISETP.NE.AND P0, PT, R0, 0x1, PT ;  /* 0x000000010000780c */ /* 0x000fda0003f05270 */
[----:B------:R-:W-:Y:S08]  /*0960*/  @!P0 BAR.ARV 0x9, 0x100 ;  /* 0x0244000000008b1d */ /* 0x000ff00000002000 */
[----:B------:R-:W-:Y:S06]  /*0970*/  BAR.SYNC.DEFER_BLOCKING 0x5, 0x180 ;  /* 0x0146000000007b1d */ /* 0x000fec0000010000 */
[----:B------:R-:W0:Y:S01]  /*0980*/  LDS.128 R44, [UR4+0x388d0] ;  /* 0x0388d004ff2c7984 */ /* 0x000e220008000c00 */
[----:B------:R-:W-:Y:S01]  /*0990*/  ULDC UR4, c[0x0][0xc3c] ;  /* 0x00030f0000047ab9 */ /* 0x000fe20000000800 */
[----:B------:R-:W-:Y:S06]  /*09a0*/  BAR.ARV 0x4, 0x180 ;  /* 0x0106000000007b1d */ /* 0x000fec0000002000 */
[----:B0-----:R-:W-:-:S13]  /*09b0*/  ISETP.GE.AND P0, PT, R47, UR4, PT ;  /* 0x000000042f007c0c */ /* 0x001fda000bf06270 */
[----:B------:R-:W-:Y:S05]  /*09c0*/  @P0 EXIT ;  /* 0x000000000000094d */ /* 0x000fea0003800000 */
[----:B------:R-:W0:Y:S01]  /*09d0*/  S2R R0, SR_TID.X ;  /* 0x0000000000007919 */ /* 0x000e220000002100 */
[----:B------:R-:W-:Y:S01]  /*09e0*/  R2UR UR5, R45 ;  /* 0x000000002d0572ca */ /* 0x000fe200000e0000 */
[----:B------:R-:W-:Y:S01]  /*09f0*/  ULOP3.LUT UR45, UR36, 0x1, URZ, 0xfc, !UPT ;  /* 0x00000001242d7892 */ /* 0x000fe2000f8efc3f */
[----:B------:R-:W-:Y:S01]  /*0a00*/  R2UR UR46, R46 ;  /* 0x000000002e2e72ca */ /* 0x000fe200000e0000 */
[----:B------:R-:W-:Y:S01]  /*0a10*/  UMOV UR44, URZ ;  /* 0x0000003f002c7c82 */ /* 0x000fe20008000000 */
[----:B------:R-:W-:Y:S01]  /*0a20*/  UMOV UR43, URZ ;  /* 0x0000003f002b7c82 */ /* 0x000fe20008000000 */
[----:B------:R-:W-:Y:S01]  /*0a30*/  UMOV UR42, URZ ;  /* 0x0000003f002a7c82 */ /* 0x000fe20008000000 */
[----:B0-----:R-:W-:-:S05]  /*0a40*/  VIADD R225, R0, 0xffffff80 ;  /* 0xffffff8000e17836 */ /* 0x001fca0000000000 */
[----:B------:R-:W-:-:S04]  /*0a50*/  SHF.R.S32.HI R0, RZ, 0x1f, R225 ;  /* 0x0000001fff007819 */ /* 0x000fc800000114e1 */
[CC--:B------:R-:W-:Y:S02]  /*0a60*/  LEA.HI R3, R0.reuse, R225.reuse, RZ, 0x7 ;  /* 0x000000e100037211 */ /* 0x0c0fe400078f38ff */
[-C--:B------:R-:W-:Y:S02]  /*0a70*/  LEA.HI R4, R0, R225.reuse, RZ, 0x5 ;  /* 0x000000e100047211 */ /* 0x080fe400078f28ff */
[----:B------:R-:W-:Y:S02]  /*0a80*/  LOP3.LUT R2, R3, 0xffffff80, RZ, 0xc0, !PT ;  /* 0xffffff8003027812 */ /* 0x000fe400078ec0ff */
[----:B------:R-:W-:Y:S01]  /*0a90*/  SHF.R.S32.HI R216, RZ, 0x7, R3 ;  /* 0x00000007ffd87819 */ /* 0x000fe20000011403 */
[----:B------:R-:W-:Y:S02]  /*0aa0*/  IMAD.SHL.U32 R6, R4, 0x20, RZ ;  /* 0x0000002004067824 */ /* 0x000fe400078e00ff */
[----:B------:R-:W-:Y:S01]  /*0ab0*/  IMAD.IADD R23, R225, 0x1, -R2 ;  /* 0x00000001e1177824 */ /* 0x000fe200078e0a02 */
[----:B------:R-:W-:-:S02]  /*0ac0*/  LEA.HI R2, R0, R225, RZ, 0x4 ;  /* 0x000000e100027211 */ /* 0x000fc400078f20ff */
[----:B------:R-:W-:Y:S02]  /*0ad0*/  LOP3.LUT R7, R6, 0xfffffc00, RZ, 0xc0, !PT ;  /* 0xfffffc0006077812 */ /* 0x000fe400078ec0ff */
[----:B------:R-:W-:Y:S02]  /*0ae0*/  SHF.R.S32.HI R8, RZ, 0x1f, R23 ;  /* 0x0000001fff087819 */ /* 0x000fe40000011417 */
[----:B------:R-:W-:Y:S02]  /*0af0*/  SHF.R.S32.HI R5, RZ, 0x4, R2 ;  /* 0x00000004ff057819 */ /* 0x000fe40000011402 */
[----:B------:R-:W-:Y:S02]  /*0b00*/  LEA.HI R9, R8, R23, RZ, 0x2 ;  /* 0x0000001708097211 */ /* 0x000fe400078f10ff */
[C---:B------:R-:W-:Y:S02]  /*0b10*/  LOP3.LUT R4, R2.reuse, 0x3fffff0, RZ, 0xc0, !PT ;  /* 0x03fffff002047812 */ /* 0x040fe400078ec0ff */
[----:B------:R-:W-:-:S02]  /*0b20*/  LEA.HI R2, R2, R5, RZ, 0x1 ;  /* 0x0000000502027211 */ /* 0x000fc400078f08ff */
[-C--:B------:R-:W-:Y:S01]  /*0b30*/  LEA.HI R6, R0, R225.reuse, RZ, 0x2 ;  /* 0x000000e100067211 */ /* 0x080fe200078f10ff */
[----:B------:R-:W-:Y:S01]  /*0b40*/  IMAD.IADD R4, R225, 0x1, -R4 ;  /* 0x00000001e1047824 */ /* 0x000fe200078e0a04 */
[--C-:B------:R-:W-:Y:S02]  /*0b50*/  SHF.R.S32.HI R10, RZ, 0x2, R9.reuse ;  /* 0x00000002ff0a7819 */ /* 0x100fe40000011409 */
[----:B------:R-:W-:Y:S01]  /*0b60*/  SHF.R.S32.HI R11, RZ, 0x1f, R9 ;  /* 0x0000001fff0b7819 */ /* 0x000fe20000011409 */
[----:B------:R-:W-:Y:S01]  /*0b70*/  IMAD R7, R4, 0x40, R7 ;  /* 0x0000004004077824 */ /* 0x000fe200078e0207 */
[----:B------:R-:W-:Y:S02]  /*0b80*/  LOP3.LUT R2, R2, 0x1ffffffe, RZ, 0xc0, !PT ;  /* 0x1ffffffe02027812 */ /* 0x000fe400078ec0ff */
[----:B------:R-:W-:Y:S02]  /*0b90*/  LOP3.LUT R6, R6, 0xfffffffc, RZ, 0xc0, !PT ;  /* 0xfffffffc06067812 */ /* 0x000fe400078ec0ff */
[----:B------:R-:W-:Y:S01]  /*0ba0*/  LEA.HI R0, R0, R225, RZ, 0x3 ;  /* 0x000000e100007211 */ /* 0x000fe200078f18ff */
[----:B------:R-:W-:Y:S01]  /*0bb0*/  IMAD.IADD R220, R5, 0x1, -R2 ;  /* 0x0000000105dc7824 */ /* 0x000fe200078e0a02 */
[----:B------:R-:W-:Y:S01]  /*0bc0*/  LEA.HI R11, R11, R10, RZ, 0x3 ;  /* 0x0000000a0b0b7211 */ /* 0x000fe200078f18ff */
[----:B------:R-:W-:Y:S01]  /*0bd0*/  IMAD.IADD R6, R225, 0x1, -R6 ;  /* 0x00000001e1067824 */ /* 0x000fe200078e0a06 */
[----:B------:R-:W-:Y:S01]  /*0be0*/  LOP3.LUT R2, R0, 0xfffffff8, RZ, 0xc0, !PT ;  /* 0xfffffff800027812 */ /* 0x000fe200078ec0ff */
[----:B------:R-:W-:Y:S01]  /*0bf0*/  IMAD R220, R220, 0x8, R7 ;  /* 0x00000008dcdc7824 */ /* 0x000fe200078e0207 */
[----:B------:R-:W-:-:S02]  /*0c00*/  LOP3.LUT R11, R11, 0xfffffff8, RZ, 0xc0, !PT ;  /* 0xfffffff80b0b7812 */ /* 0x000fc400078ec0ff */
[----:B------:R-:W-:Y:S01]  /*0c10*/  LEA.HI R8, R8, R23, RZ, 0x5 ;  /* 0x0000001708087211 */ /* 0x000fe200078f28ff */
[----:B------:R-:W-:Y:S01]  /*0c20*/  IMAD.IADD R19, R225, 0x1, -R2 ;  /* 0x00000001e1137824 */ /* 0x000fe200078e0a02 */
[----:B------:R-:W-:Y:S01]  /*0c30*/  LEA.HI R3, R3, R216, RZ, 0x1 ;  /* 0x000000d803037211 */ /* 0x000fe200078f08ff */
[----:B------:R-:W-:Y:S01]  /*0c40*/  IMAD.IADD R11, R10, 0x1, -R11 ;  /* 0x000000010a0b7824 */ /* 0x000fe200078e0a0b */
[----:B------:R-:W-:Y:S01]  /*0c50*/  SHF.R.S32.HI R8, RZ, 0x5, R8 ;  /* 0x00000005ff087819 */ /* 0x000fe20000011408 */
[----:B------:R-:W-:Y:S01]  /*0c60*/  IMAD.SHL.U32 R2, R19, 0x8, RZ ;  /* 0x0000000813027824 */ /* 0x000fe200078e00ff */
[----:B------:R-:W-:Y:S02]  /*0c70*/  LEA.HI R4, R6, R6, RZ, 0x1 ;  /* 0x0000000606047211 */ /* 0x000fe400078f08ff */
        /* <DEDUP_REMOVED lines=9> */
[----:B------:R-:W-:Y:S01]  /*0d10*/  VIADD R18, R2, 0xc0 ;  /* 0x000000c002127836 */ /* 0x000fe20000000000 */
[----:B------:R-:W-:Y:S01]  /*0d20*/  SHF.R.S32.HI R223, RZ, 0x1f, R17 ;  /* 0x0000001fffdf7819 */ /* 0x000fe20000011411 */
[----:B------:R-:W-:Y:S01]  /*0d30*/  IMAD.IADD R6, R6, 0x1, -R5 ;  /* 0x0000000106067824 */ /* 0x000fe200078e0a05 */
[----:B------:R-:W-:Y:S01]  /*0d40*/  SHF.R.S32.HI R222, RZ, 0x1f, R16 ;  /* 0x0000001fffde7819 */ /* 0x000fe20000011410 */
[----:B------:R-:W-:Y:S01]  /*0d50*/  IMAD R217, R3, 0x40, R8 ;  /* 0x0000004003d97824 */ /* 0x000fe200078e0208 */
[----:B------:R-:W-:Y:S01]  /*0d60*/  SHF.R.S32.HI R221, RZ, 0x1f, R18 ;  /* 0x0000001fffdd7819 */ /* 0x000fe20000011412 */
[----:B------:R-:W-:-:S02]  /*0d70*/  IMAD.IADD R218, R23, 0x1, -R218 ;  /* 0x0000000117da7824 */ /* 0x000fc400078e0ada */
[----:B------:R-:W-:-:S07]  /*0d80*/  IMAD R219, R6, 0x8, R217 ;  /* 0x0000000806db7824 */ /* 0x000fce00078e02d9 */
.L_x_265:
[----:B012---:R-:W0:Y:S01]  /*0d90*/  LDC.64 R4, c[0x0][0xc88] ;  /* 0x00032200ff047b82 */ /* 0x007e220000000a00 */
[----:B------:R-:W-:Y:S01]  /*0da0*/  ULDC.64 UR6, c[0x0][0x990] ;  /* 0x0002640000067ab9 */ /* 0x000fe20000000a00 */
[----:B------:R-:W-:Y:S01]  /*0db0*/  ULDC.64 UR8, c[0x0][0x998] ;  /* 0x0002660000087ab9 */ /* 0x000fe20000000a00 */
[----:B0-----:R-:W-:-:S06]  /*0dc0*/  IMAD.WIDE R4, R47, 0x4, R4 ;  /* 0x000000042f047825 */ /* 0x001fcc00078e0204 */
[----:B------:R-:W2:Y:S01]  /*0dd0*/  LDG.E R4, desc[UR52][R4.64] ;  /* 0x0000003404047981 */ /* 0x000ea2000c1e1900 */
[----:B------:R-:W-:Y:S01]  /*0de0*/  UISETP.NE.U32.AND UP0, UPT, UR6, URZ, UPT ;  /* 0x0000003f0600728c */ /* 0x000fe2000bf05070 */
[----:B------:R-:W-:Y:S01]  /*0df0*/  IMAD.MOV.U32 R3, RZ, RZ, 0x3f800000 ;  /* 0x3f800000ff037424 */ /* 0x000fe200078e00ff */
[----:B------:R-:W-:Y:S01]  /*0e00*/  UISETP.NE.U32.AND UP3, UPT, UR8, URZ, UPT ;  /* 0x0000003f0800728c */ /* 0x000fe2000bf65070 */
[----:B------:R-:W-:Y:S01]  /*0e10*/  IMAD.MOV.U32 R0, RZ, RZ, 0x3f800000 ;  /* 0x3f800000ff007424 */ /* 0x000fe200078e00ff */
[----:B------:R-:W-:Y:S02]  /*0e20*/  UISETP.NE.AND.EX UP0, UPT, UR7, URZ, UPT, UP0 ;  /* 0x0000003f0700728c */ /* 0x000fe4000bf05300 */
[----:B------:R-:W-:-:S04]  /*0e30*/  UISETP.NE.AND.EX UP3, UPT, UR9, URZ, UPT, UP3 ;  /* 0x0000003f0900728c */ /* 0x000fc8000bf65330 */
[----:B------:R-:W-:Y:S02]  /*0e40*/  PLOP3.LUT P2, PT, PT, PT, UP0, 0x80, 0x0 ;  /* 0x000000000000781c */ /* 0x000fe40003f4f008 */
[----:B------:R-:W-:-:S03]  /*0e50*/  PLOP3.LUT P3, PT, PT, PT, UP3, 0x80, 0x0 ;  /* 0x000000000000781c */ /* 0x000fc60003f6f038 */
[----:B------:R-:W-:Y:S01]  /*0e60*/  @UP0 ULDC.64 UR12, c[0x0][0x9a8] ;  /* 0x00026a00000c0ab9 */ /* 0x000fe20000000a00 */
[----:B------:R-:W-:Y:S01]  /*0e70*/  @UP0 ULDC.64 UR14, c[0x0][0x9b0] ;  /* 0x00026c00000e0ab9 */ /* 0x000fe20000000a00 */
[----:B------:R-:W-:Y:S01]  /*0e80*/  @UP3 ULDC.64 UR18, c[0x0][0x9b8] ;  /* 0x00026e0000123ab9 */ /* 0x000fe20000000a00 */
[----:B------:R-:W-:Y:S01]  /*0e90*/  @UP3 ULDC.64 UR20, c[0x0][0x9c0] ;  /* 0x0002700000143ab9 */ /* 0x000fe20000000a00 */
[----:B--2---:R-:W-:-:S13]  /*0ea0*/  R2UR UR37, R4 ;  /* 0x00000000042572ca */ /* 0x004fda00000e0000 */
[----:B------:R-:W-:Y:S02]  /*0eb0*/  USHF.R.S32.HI UR38, URZ, 0x1f, UR37 ;  /* 0x0000001f3f267899 */ /* 0x000fe40008011425 */
[----:B------:R-:W-:Y:S02]  /*0ec0*/  @UP0 UIMAD.WIDE.U32 UR10, UR37, UR12, URZ ;  /* 0x0000000c250a02a5 */ /* 0x000fe4000f8e003f */
[----:B------:R-:W-:Y:S02]  /*0ed0*/  @UP0 UIMAD UR4, UR38, UR12, URZ ;  /* 0x0000000c260402a4 */ /* 0x000fe4000f8e023f */
[----:B------:R-:W-:Y:S02]  /*0ee0*/  @UP3 UIMAD.WIDE.U32 UR16, UR37, UR18, URZ ;  /* 0x00000012251032a5 */ /* 0x000fe4000f8e003f */
[----:B------:R-:W-:Y:S02]  /*0ef0*/  @UP0 UIMAD UR12, UR37, UR13, UR4 ;  /* 0x0000000d250c02a4 */ /* 0x000fe4000f8e0204 */
[----:B------:R-:W-:-:S02]  /*0f00*/  @UP0 USHF.R.S32.HI UR4, URZ, 0x1f, UR46 ;  /* 0x0000001f3f040899 */ /* 0x000fc4000801142e */
[----:B------:R-:W-:Y:S02]  /*0f10*/  @UP3 UIMAD UR13, UR38, UR18, URZ ;  /* 0x00000012260d32a4 */ /* 0x000fe4000f8e023f */
[----:B------:R-:W-:Y:S02]  /*0f20*/  @UP0 UIADD3 UR11, UR11, UR12, URZ ;  /* 0x0000000c0b0b0290 */ /* 0x000fe4000fffe03f */
[----:B------:R-:W-:Y:S02]  /*0f30*/  @UP0 UIMAD UR4, UR4, UR14, URZ ;  /* 0x0000000e040402a4 */ /* 0x000fe4000f8e023f */
[----:B------:R-:W-:Y:S02]  /*0f40*/  @UP3 UIMAD UR18, UR37, UR19, UR13 ;  /* 0x00000013251232a4 */ /* 0x000fe4000f8e020d */
[----:B------:R-:W-:Y:S02]  /*0f50*/  @UP3 USHF.R.S32.HI UR19, URZ, 0x1f, UR46 ;  /* 0x0000001f3f133899 */ /* 0x000fe4000801142e */
[----:B------:R-:W-:-:S02]  /*0f60*/  @UP0 UIMAD UR4, UR46, UR15, UR4 ;  /* 0x0000000f2e0402a4 */ /* 0x000fc4000f8e0204 */
[----:B------:R-:W-:Y:S02]  /*0f70*/  @UP0 UIMAD.WIDE.U32 UR14, UR46, UR14, UR10 ;  /* 0x0000000e2e0e02a5 */ /* 0x000fe4000f8e000a */
[----:B------:R-:W-:Y:S01]  /*0f80*/  @UP3 UIADD3 UR17, UR17, UR18, URZ ;  /* 0x0000001211113290 */ /* 0x000fe2000fffe03f */
[----:B------:R-:W-:Y:S01]  /*0f90*/  ULDC.64 UR10, c[0x0][0xa28] ;  /* 0x00028a00000a7ab9 */ /* 0x000fe20000000a00 */
[----:B------:R-:W-:Y:S01]  /*0fa0*/  ULDC.64 UR12, c[0x0][0xa20] ;  /* 0x00028800000c7ab9 */ /* 0x000fe20000000a00 */
[----:B------:R-:W-:Y:S02]  /*0fb0*/  @UP3 UIMAD UR18, UR19, UR20, URZ ;  /* 0x00000014131232a4 */ /* 0x000fe4000f8e023f */
[----:B------:R-:W-:Y:S02]  /*0fc0*/  UISETP.NE.U32.AND UP1, UPT, UR10, URZ, UPT ;  /* 0x0000003f0a00728c */ /* 0x000fe4000bf25070 */
[----:B------:R-:W-:Y:S02]  /*0fd0*/  UISETP.NE.U32.AND UP2, UPT, UR12, URZ, UPT ;  /* 0x0000003f0c00728c */ /* 0x000fe4000bf45070 */
[----:B------:R-:W-:-:S02]  /*0fe0*/  @UP3 UIMAD UR18, UR46, UR21, UR18 ;  /* 0x000000152e1232a4 */ /* 0x000fc4000f8e0212 */
[----:B------:R-:W-:Y:S02]  /*0ff0*/  @UP3 UIMAD.WIDE.U32 UR16, UR46, UR20, UR16 ;  /* 0x000000142e1032a5 */ /* 0x000fe4000f8e0010 */
[----:B------:R-:W-:Y:S02]  /*1000*/  UISETP.NE.AND.EX UP1, UPT, UR11, URZ, UPT, UP1 ;  /* 0x0000003f0b00728c */ /* 0x000fe4000bf25310 */
[----:B------:R-:W-:Y:S02]  /*1010*/  UISETP.NE.AND.EX UP2, UPT, UR13, URZ, UPT, UP2 ;  /* 0x0000003f0d00728c */ /* 0x000fe4000bf45320 */
[----:B------:R-:W-:Y:S02]  /*1020*/  @UP0 UIADD3 UR15, UR15, UR4, URZ ;  /* 0x000000040f0f0290 */ /* 0x000fe4000fffe03f */
[----:B------:R-:W-:Y:S01]  /*1030*/  @UP0 ULEA UR6, UP4, UR14, UR6, 0x2 ;  /* 0x000000060e060291 */ /* 0x000fe2000f88103f */
[----:B------:R-:W-:Y:S01]  /*1040*/  PLOP3.LUT P0, PT, PT, PT, UP1, 0x80, 0x0 ;  /* 0x000000000000781c */ /* 0x000fe20003f0f018 */
[----:B------:R-:W-:Y:S01]  /*1050*/  @UP3 UIADD3 UR4, UR17, UR18, URZ ;  /* 0x0000001211043290 */ /* 0x000fe2000fffe03f */
[----:B------:R-:W-:Y:S01]  /*1060*/  PLOP3.LUT P1, PT, PT, PT, UP2, 0x80, 0x0 ;  /* 0x000000000000781c */ /* 0x000fe20003f2f028 */
[----:B------:R-:W-:-:S02]  /*1070*/  @UP3 ULEA UR8, UP5, UR16, UR8, 0x2 ;  /* 0x0000000810083291 */ /* 0x000fc4000f8a103f */
[----:B------:R-:W-:Y:S01]  /*1080*/  @UP0 ULEA.HI.X UR7, UR14, UR7, UR15, 0x2, UP4 ;  /* 0x000000070e070291 */ /* 0x000fe2000a0f140f */
[----:B------:R-:W-:Y:S01]  /*1090*/  IMAD.U32 R8, RZ, RZ, UR6 ;  /* 0x00000006ff087e24 */ /* 0x000fe2000f8e00ff */
[----:B------:R-:W-:Y:S02]  /*10a0*/  @UP3 ULEA.HI.X UR9, UR16, UR9, UR4, 0x2, UP5 ;  /* 0x0000000910093291 */ /* 0x000fe4000a8f1404 */
[----:B------:R-:W-:Y:S01]  /*10b0*/  @UP1 ULEA UR10, UP0, UR37, UR10, 0x2 ;  /* 0x0000000a250a1291 */ /* 0x000fe2000f80103f */
[----:B------:R-:W-:Y:S01]  /*10c0*/  IMAD.U32 R10, RZ, RZ, UR8 ;  /* 0x00000008ff0a7e24 */ /* 0x000fe2000f8e00ff */
[----:B------:R-:W-:Y:S01]  /*10d0*/  @UP2 ULEA UR12, UP3, UR37, UR12, 0x2 ;  /* 0x0000000c250c2291 */ /* 0x000fe2000f86103f */
[----:B------:R-:W-:Y:S01]  /*10e0*/  IMAD.U32 R9, RZ, RZ, UR7 ;  /* 0x00000007ff097e24 */ /* 0x000fe2000f8e00ff */
[----:B------:R-:W-:Y:S01]  /*10f0*/  @UP1 ULEA.HI.X UR11, UR37, UR11, UR38, 0x2, UP0 ;  /* 0x0000000b250b1291 */ /* 0x000fe200080f1426 */
[----:B------:R-:W-:Y:S01]  /*1100*/  IMAD.U32 R11, RZ, RZ, UR9 ;  /* 0x00000009ff0b7e24 */ /* 0x000fe2000f8e00ff */
[----:B------:R-:W-:-:S02]  /*1110*/  @UP2 ULEA.HI.X UR13, UR37, UR13, UR38, 0x2, UP3 ;  /* 0x0000000d250d2291 */ /* 0x000fc400098f1426 */
[----:B------:R-:W2:Y:S01]  /*1120*/  @P2 LDG.E R3, desc[UR52][R8.64] ;  /* 0x0000003408032981 */ /* 0x000ea2000c1e1900 */
[----:B------:R-:W-:Y:S01]  /*1130*/  IMAD.U32 R4, RZ, RZ, UR10 ;  /* 0x0000000aff047e24 */ /* 0x000fe2000f8e00ff */
[----:B------:R-:W-:Y:S01]  /*1140*/  ULDC.64 UR6, c[0x0][0x418] ;  /* 0x0001060000067ab9 */ /* 0x000fe20000000a00 */
[----:B------:R-:W-:Y:S01]  /*1150*/  ULDC UR4, c[0x0][0x424] ;  /* 0x0001090000047ab9 */ /* 0x000fe20000000800 */
[----:B------:R0:W2:Y:S01]  /*1160*/  @P3 LDG.E R0, desc[UR52][R10.64] ;  /* 0x000000340a003981 */ /* 0x0000a2000c1e1900 */
[----:B------:R-:W-:Y:S02]  /*1170*/  IMAD.U32 R6, RZ, RZ, UR12 ;  /* 0x0000000cff067e24 */ /* 0x000fe4000f8e00ff */
[----:B------:R-:W-:Y:S02]  /*1180*/  IMAD.U32 R5, RZ, RZ, UR11 ;  /* 0x0000000bff057e24 */ /* 0x000fe4000f8e00ff */
[----:B------:R-:W-:-:S03]  /*1190*/  IMAD.U32 R7, RZ, RZ, UR13 ;  /* 0x0000000dff077e24 */ /* 0x000fc6000f8e00ff */
[----:B---3--:R-:W3:Y:S04]  /*11a0*/  @P0 LDG.E R4, desc[UR52][R4.64] ;  /* 0x0000003404040981 */ /* 0x008ee8000c1e1900 */
[----:B----4-:R1:W4:Y:S01]  /*11b0*/  @P1 LDG.E R6, desc[UR52][R6.64] ;  /* 0x0000003406061981 */ /* 0x010322000c1e1900 */
[----:B------:R-:W-:Y:S01]  /*11c0*/  UISETP.NE.U32.AND UP0, UPT, UR6, URZ, UPT ;  /* 0x0000003f0600728c */ /* 0x000fe2000bf05070 */
[----:B------:R-:W-:Y:S01]  /*11d0*/  CS2R R34, SRZ ;  /* 0x0000000000227805 */ /* 0x000fe2000001ff00 */
[----:B------:R-:W-:Y:S01]  /*11e0*/  UMOV UR49, URZ ;  /* 0x0000003f00317c82 */ /* 0x000fe20008000000 */
[----:B------:R-:W-:Y:S01]  /*11f0*/  ULDC UR6, c[0x0][0x2f0] ;  /* 0x0000bc0000067ab9 */ /* 0x000fe20000000800 */
[----:B------:R-:W-:Y:S01]  /*1200*/  UISETP.NE.AND.EX UP0, UPT, UR7, URZ, UPT, UP0 ;  /* 0x0000003f0700728c */ /* 0x000fe2000bf05300 */
[----:B------:R-:W-:Y:S01]  /*1210*/  CS2R R146, SRZ ;  /* 0x0000000000927805 */ /* 0x000fe2000001ff00 */
[----:B------:R-:W-:Y:S01]  /*1220*/  UMOV UR40, UR5 ;  /* 0x0000000500287c82 */ /* 0x000fe20008000000 */
[----:B------:R-:W-:Y:S01]  /*1230*/  ULDC UR7, c[0x0][0x988] ;  /* 0x0002620000077ab9 */ /* 0x000fe20000000800 */
[----:B------:R-:W-:Y:S01]  /*1240*/  USEL UR4, UR4, 0x1, UP0 ;  /* 0x0000000104047887 */ /* 0x000fe20008000000 */
[----:B------:R-:W-:-:S02]  /*1250*/  CS2R R108, SRZ ;  /* 0x00000000006c7805 */ /* 0x000fc4000001ff00 */
[----:B------:R-:W-:Y:S02]  /*1260*/  CS2R R144, SRZ ;  /* 0x0000000000907805 */ /* 0x000fe4000001ff00 */
[----:B------:R-:W-:Y:S01]  /*1270*/  CS2R R30, SRZ ;  /* 0x00000000001e7805 */ /* 0x000fe2000001ff00 */
[----:B------:R-:W-:Y:S01]  /*1280*/  UIMAD UR4, UR4, UR6, URZ ;  /* 0x00000006040472a4 */ /* 0x000fe2000f8e023f */
[----:B------:R-:W-:Y:S02]  /*1290*/  CS2R R100, SRZ ;  /* 0x0000000000647805 */ /* 0x000fe4000001ff00 */
[----:B------:R-:W-:Y:S02]  /*12a0*/  CS2R R138, SRZ ;  /* 0x00000000008a7805 */ /* 0x000fe4000001ff00 */
[----:B------:R-:W-:Y:S02]  /*12b0*/  CS2R R136, SRZ ;  /* 0x0000000000887805 */ /* 0x000fe4000001ff00 */
[----:B------:R-:W-:-:S02]  /*12c0*/  CS2R R38, SRZ ;  /* 0x0000000000267805 */ /* 0x000fc4000001ff00 */
[----:B------:R-:W-:Y:S02]  /*12d0*/  CS2R R92, SRZ ;  /* 0x00000000005c7805 */ /* 0x000fe4000001ff00 */
[----:B------:R-:W-:Y:S02]  /*12e0*/  CS2R R130, SRZ ;  /* 0x0000000000827805 */ /* 0x000fe4000001ff00 */
        /* <DEDUP_REMOVED lines=20> */
[----:B------:R-:W-:Y:S01]  /*1430*/  CS2R R88, SRZ ;  /* 0x0000000000587805 */ /* 0x000fe2000001ff00 */
[----:B------:R-:W-:Y:S01]  /*1440*/  IMAD.MOV.U32 R33, RZ, RZ, RZ ;  /* 0x000000ffff217224 */ /* 0x000fe200078e00ff */
        /* <DEDUP_REMOVED lines=20> */
[----:B0-----:R-:W-:Y:S02]  /*1590*/  CS2R R10, SRZ ;  /* 0x00000000000a7805 */ /* 0x001fe4000001ff00 */
[----:B------:R-:W-:Y:S02]  /*15a0*/  CS2R R152, SRZ ;  /* 0x0000000000987805 */ /* 0x000fe4000001ff00 */
[----:B------:R-:W-:Y:S02]  /*15b0*/  CS2R R42, SRZ ;  /* 0x00000000002a7805 */ /* 0x000fe4000001ff00 */
[----:B------:R-:W-:Y:S01]  /*15c0*/  CS2R R40, SRZ ;  /* 0x0000000000287805 */ /* 0x000fe2000001ff00 */
[----:B-1----:R-:W-:Y:S02]  /*15d0*/  IMAD.MOV.U32 R7, RZ, RZ, RZ ;  /* 0x000000ffff077224 */ /* 0x002fe400078e00ff */
[----:B------:R-:W-:-:S02]  /*15e0*/  IMAD.MOV.U32 R154, RZ, RZ, RZ ;  /* 0x000000ffff9a7224 */ /* 0x000fc400078e00ff */
[----:B--2---:R-:W-:-:S04]  /*15f0*/  FMUL.FTZ R0, R3, R0 ;  /* 0x0000000003007220 */ /* 0x004fc80000410000 */
[----:B------:R-:W-:Y:S01]  /*1600*/  FMUL.FTZ R0, R0, UR7 ;  /* 0x0000000700007c20 */ /* 0x000fe20008410000 */
[----:B---3--:R-:W-:Y:S01]  /*1610*/  @P0 R2UR UR49, R4 ;  /* 0x00000000043102ca */ /* 0x008fe200000e0000 */
[----:B------:R-:W-:-:S03]  /*1620*/  IMAD.MOV.U32 R4, RZ, RZ, RZ ;  /* 0x000000ffff047224 */ /* 0x000fc600078e00ff */
[----:B------:R-:W-:Y:S01]  /*1630*/  R2UR UR39, R0 ;  /* 0x00000000002772ca */ /* 0x000fe200000e0000 */
[----:B------:R-:W-:Y:S01]  /*1640*/  IMAD.MOV.U32 R0, RZ, RZ, RZ ;  /* 0x000000ffff007224 */ /* 0x000fe200078e00ff */
[----:B----4-:R-:W-:Y:S02]  /*1650*/  @P1 R2UR UR4, R6 ;  /* 0x00000000060412ca */ /* 0x010fe400000e0000 */
[----:B------:R-:W-:Y:S01]  /*1660*/  PLOP3.LUT P0, PT, PT, PT, PT, 0x80, 0x0 ;  /* 0x000000000000781c */ /* 0x000fe20003f0f070 */
[----:B------:R-:W-:-:S12]  /*1670*/  @P1 BRA `(.L_x_220) ;  /* 0x0000000000341947 */ /* 0x000fd80003800000 */
[----:B------:R-:W-:Y:S02]  /*1680*/  ULDC.64 UR6, c[0x0][0xa08] ;  /* 0x0002820000067ab9 */ /* 0x000fe40000000a00 */
[----:B------:R-:W-:-:S04]  /*1690*/  ISETP.NE.U32.AND P1, PT, RZ, UR6, PT ;  /* 0x00000006ff007c0c */ /* 0x000fc8000bf25070 */
[----:B------:R-:W-:-:S13]  /*16a0*/  ISETP.NE.AND.EX P1, PT, RZ, UR7, PT, P1 ;  /* 0x00000007ff007c0c */ /* 0x000fda000bf25310 */
[----:B------:R-:W-:Y:S05]  /*16b0*/  @!P1 BRA `(.L_x_220) ;  /* 0x0000000000249947 */ /* 0x000fea0003800000 */
[----:B------:R-:W-:Y:S02]  /*16c0*/  ULDC.64 UR4, c[0x0][0xa08] ;  /* 0x0002820000047ab9 */ /* 0x000fe40000000a00 */
[----:B------:R-:W-:-:S06]  /*16d0*/  UIMAD.WIDE UR4, UR37, 0x4, UR4 ;  /* 0x00000004250478a5 */ /* 0x000fcc000f8e0204 */
[----:B------:R-:W-:Y:S02]  /*16e0*/  IMAD.U32 R8, RZ, RZ, UR4 ;  /* 0x00000004ff087e24 */ /* 0x000fe4000f8e00ff */
[----:B------:R-:W-:-:S05]  /*16f0*/  IMAD.U32 R9, RZ, RZ, UR5 ;  /* 0x00000005ff097e24 */ /* 0x000fca000f8e00ff */
[----:B------:R-:W2:Y:S04]  /*1700*/  LDG.E R5, desc[UR52][R8.64] ;  /* 0x0000003408057981 */ /* 0x000ea8000c1e1900 */
[----:B------:R-:W3:Y:S01]  /*1710*/  LDG.E R3, desc[UR52][R8.64+0x4] ;  /* 0x0000043408037981 */ /* 0x000ee2000c1e1900 */
[----:B--2---:R-:W-:Y:S02]  /*1720*/  R2UR UR4, R5 ;  /* 0x00000000050472ca */ /* 0x004fe400000e0000 */
[----:B---3--:R-:W-:-:S13]  /*1730*/  R2UR UR5, R3 ;  /* 0x00000000030572ca */ /* 0x008fda00000e0000 */
[----:B------:R-:W-:-:S12]  /*1740*/  UIADD3 UR4, -UR4, UR5, URZ ;  /* 0x0000000504047290 */ /* 0x000fd8000fffe13f */
.L_x_220:
[----:B------:R-:W-:Y:S01]  /*1750*/  UIADD3 UR49, -UR49, UR4, URZ ;  /* 0x0000000431317290 */ /* 0x000fe2000fffe13f */
[----:B------:R-:W-:Y:S01]  /*1760*/  IMAD.MOV.U32 R6, RZ, RZ, RZ ;  /* 0x000000ffff067224 */ /* 0x000fe200078e00ff */
[----:B------:R-:W-:Y:S01]  /*1770*/  UMOV UR41, UR46 ;  /* 0x0000002e00297c82 */ /* 0x000fe20008000000 */
[----:B------:R-:W-:Y:S01]  /*1780*/  IMAD.MOV.U32 R155, RZ, RZ, RZ ;  /* 0x000000ffff9b7224 */ /* 0x000fe200078e00ff */
[----:B------:R-:W-:Y:S01]  /*1790*/  UISETP.GE.AND UP0, UPT, UR49, 0x1, UPT ;  /* 0x000000013100788c */ /* 0x000fe2000bf06270 */
[----:B------:R-:W-:Y:S01]  /*17a0*/  CS2R R156, SRZ ;  /* 0x00000000009c7805 */ /* 0x000fe2000001ff00 */
[----:B------:R-:W-:Y:S01]  /*17b0*/  UIADD3 UR4, UR49, 0x7f, URZ ;  /* 0x0000007f31047890 */ /* 0x000fe2000fffe03f */
[----:B------:R-:W-:Y:S01]  /*17c0*/  CS2R R8, SRZ ;  /* 0x0000000000087805 */ /* 0x000fe2000001ff00 */
[----:B------:R-:W-:Y:S01]  /*17d0*/  IMAD.MOV.U32 R32, RZ, RZ, RZ ;  /* 0x000000ffff207224 */ /* 0x000fe200078e00ff */
[----:B------:R-:W-:Y:S02]  /*17e0*/  CS2R R158, SRZ ;  /* 0x00000000009e7805 */ /* 0x000fe4000001ff00 */
[----:B------:R-:W-:Y:S01]  /*17f0*/  PLOP3.LUT P1, PT, PT, PT, UP0, 0x80, 0x0 ;  /* 0x000000000000781c */ /* 0x000fe20003f2f008 */
[----:B------:R-:W-:Y:S01]  /*1800*/  USHF.R.S32.HI UR5, URZ, 0x1f, UR4 ;  /* 0x0000001f3f057899 */ /* 0x000fe20008011404 */
[----:B------:R-:W-:Y:S01]  /*1810*/  CS2R R24, SRZ ;  /* 0x0000000000187805 */ /* 0x000fe2000001ff00 */
[----:B------:R-:W-:-:S02]  /*1820*/  IMAD.MOV.U32 R160, RZ, RZ, RZ ;  /* 0x000000ffffa07224 */ /* 0x000fc400078e00ff */
[----:B------:R-:W-:Y:S01]  /*1830*/  ULEA.HI UR5, UR5, UR4, URZ, 0x7 ;  /* 0x0000000405057291 */ /* 0x000fe2000f8f383f */
[----:B------:R-:W-:-:S07]  /*1840*/  IMAD.MOV.U32 R5, RZ, RZ, RZ ;  /* 0x000000ffff057224 */ /* 0x000fce00078e00ff */
[----:B------:R-:W-:Y:S05]  /*1850*/  @!P1 BRA `(.L_x_221) ;  /* 0x0000005000c49947 */ /* 0x000fea0003800000 */
[----:B------:R-:W0:Y:S01]  /*1860*/  SHFL.IDX PT, R0, R216, RZ, 0x1f ;  /* 0x00001fffd8007589 */ /* 0x000e2200000e0000 */
[----:B------:R-:W1:Y:S01]  /*1870*/  S2UR UR47, SR_CgaCtaId ;  /* 0x00000000002f79c3 */ /* 0x000e620000008800 */
[----:B------:R-:W-:Y:S01]  /*1880*/  UMOV UR51, 0x400 ;  /* 0x0000040000337882 */ /* 0x000fe20000000000 */
[----:B------:R-:W-:Y:S01]  /*1890*/  USHF.R.S32.HI UR48, URZ, 0x7, UR5 ;  /* 0x000000073f307899 */ /* 0x000fe20008011405 */
[----:B0-----:R-:W-:Y:S01]  /*18a0*/  R2UR UR4, R0 ;  /* 0x00000000000472ca */ /* 0x001fe200000e0000 */
[----:B-1----:R-:W-:-:S04]  /*18b0*/  ULEA UR51, UR47, UR51, 0x18 ;  /* 0x000000332f337291 */ /* 0x002fc8000f8ec03f */
[----:B------:R-:W-:-:S04]  /*18c0*/  UIADD3 UR7, UR51, 0x20400, URZ ;  /* 0x0002040033077890 */ /* 0x000fc8000fffe03f */
[----:B------:R-:W-:-:S04]  /*18d0*/  ULOP3.LUT UP0, URZ, UR7, 0x3ff, URZ, 0xc0, !UPT ;  /* 0x000003ff073f7892 */ /* 0x000fc8000f80c03f */
[----:B------:R-:W-:Y:S02]  /*18e0*/  ULEA.HI UR6, UR4, UR4, URZ, 0x1 ;  /* 0x0000000404067291 */ /* 0x000fe4000f8f083f */
[----:B------:R-:W-:Y:S02]  /*18f0*/  PLOP3.LUT P0, PT, PT, PT, UP0, 0x80, 0x0 ;  /* 0x000000000000781c */ /* 0x000fe40003f0f008 */
[----:B------:R-:W-:-:S04]  /*1900*/  ULOP3.LUT UR6, UR6, 0x1e, URZ, 0xc0, !UPT ;  /* 0x0000001e06067892 */ /* 0x000fc8000f8ec03f */
[----:B------:R-:W-:-:S04]  /*1910*/  UIADD3 UR6, UR4, -UR6, URZ ;  /* 0x8000000604067290 */ /* 0x000fc8000fffe03f */
[----:B------:R-:W-:-:S04]  /*1920*/  ULEA UR6, UR6, UR7, 0xd ;  /* 0x0000000706067291 */ /* 0x000fc8000f8e683f */
[----:B------:R-:W-:-:S04]  /*1930*/  USHF.R.U32.HI UR6, URZ, 0x4, UR6 ;  /* 0x000000043f067899 */ /* 0x000fc80008011606 */
[----:B------:R-:W-:Y:S01]  /*1940*/  ULOP3.LUT UR55, UR6, 0x3fff, URZ, 0xc0, !UPT ;  /* 0x00003fff06377892 */ /* 0x000fe2000f8ec03f */
[----:B------:R-:W-:Y:S11]  /*1950*/  @!P0 BRA `(.L_x_222) ;  /* 0x0000000000408947 */ /* 0x000ff60003800000 */
        /* <DEDUP_REMOVED lines=16> */
.L_x_222:
[----:B------:R-:W-:Y:S01]  /*1a60*/  ULEA.HI UR4, UR44, UR44, URZ, 0x1 ;  /* 0x0000002c2c047291 */ /* 0x000fe2000f8f083f */
[----:B------:R-:W0:Y:S03]  /*1a70*/  S2R R20, SR_TID.X ;  /* 0x0000000000147919 */ /* 0x000e260000002100 */
[----:B------:R-:W-:-:S04]  /*1a80*/  ULOP3.LUT UR4, UR4, 0xfffffffe, URZ, 0xc0, !UPT ;  /* 0xfffffffe04047892 */ /* 0x000fc8000f8ec03f */
[----:B------:R-:W-:-:S06]  /*1a90*/  UIADD3 UR4, UR44, -UR4, URZ ;  /* 0x800000042c047290 */ /* 0x000fcc000fffe03f */
[----:B------:R-:W-:-:S05]  /*1aa0*/  IMAD.U32 R0, RZ, RZ, UR4 ;  /* 0x00000004ff007e24 */ /* 0x000fca000f8e00ff */
[----:B------:R-:W-:-:S04]  /*1ab0*/  SHF.L.U32 R0, R0, 0x1f, RZ ;  /* 0x0000001f00007819 */ /* 0x000fc800000006ff */
[----:B------:R-:W1:Y:S01]  /*1ac0*/  SYNCS.PHASECHK.TRANS64.TRYWAIT P0, [UR51+0x38800], R0 ;  /* 0x03880000ff0075a7 */ /* 0x000e620008000173 */
[----:B0-----:R-:W-:-:S05]  /*1ad0*/  SHF.R.U32.HI R20, RZ, 0x7, R20 ;  /* 0x00000007ff147819 */ /* 0x001fca0000011614 */
[----:B------:R-:W-:Y:S01]  /*1ae0*/  VIADD R6, R20, 0x8 ;  /* 0x0000000814067836 */ /* 0x000fe20000000000 */
[----:B-1----:R-:W-:Y:S06]  /*1af0*/  @!P0 BRA `(.L_x_223) ;  /* 0x000000f400988947 */ /* 0x002fec0003800000 */
.L_x_367:
[----:B0-----:R-:W-:Y:S01]  /*1b00*/  IMAD.U32 R0, RZ, RZ, UR45 ;  /* 0x0000002dff007e24 */ /* 0x001fe2000f8e00ff */
[----:B------:R-:W-:Y:S05]  /*1b10*/  WARPSYNC.ALL ;  /* 0x0000000000007948 */ /* 0x000fea0003800000 */
[----:B------:R0:W-:Y:S01]  /*1b20*/  BAR.SYNC.DEFER_BLOCKING R6, 0x100 ;  /* 0x000400060000751d */ /* 0x0001e20000010000 */
[----:B------:R-:W-:-:S13]  /*1b30*/  ISETP.NE.AND P0, PT, R0, 0x3, PT ;  /* 0x000000030000780c */ /* 0x000fda0003f05270 */
[----:B0-----:R-:W-:Y:S05]  /*1b40*/  @!P0 BRA `(.L_x_224) ;  /* 0x0000000000048947 */ /* 0x001fea0003800000 */
[----:B------:R-:W-:Y:S01]  /*1b50*/  BPT.TRAP 0x1 ;  /* 0x000000040000795c */ /* 0x000fe20000300000 */
.L_x_224:
[----:B------:R-:W-:Y:S01]  /*1b60*/  ULEA UR54, UR42, UR51, 0x3 ;  /* 0x000000332a367291 */ /* 0x000fe2000f8e183f */
[----:B------:R-:W-:-:S05]  /*1b70*/  IMAD.U32 R7, RZ, RZ, UR43 ;  /* 0x0000002bff077e24 */ /* 0x000fca000f8e00ff */
[----:B------:R-:W-:-:S04]  /*1b80*/  SHF.L.U32 R7, R7, 0x1f, RZ ;  /* 0x0000001f07077819 */ /* 0x000fc800000006ff */
[----:B------:R0:W1:Y:S01]  /*1b90*/  SYNCS.PHASECHK.TRANS64.TRYWAIT P1, [UR54+0x38830], R7 ;  /* 0x03883007ff0075a7 */ /* 0x0000620008020176 */
[----:B------:R-:W-:Y:S05]  /*1ba0*/  @!P0 BRA `(.L_x_225) ;  /* 0x0000000000048947 */ /* 0x000fea0003800000 */
[----:B------:R-:W-:Y:S01]  /*1bb0*/  BPT.TRAP 0x1 ;  /* 0x000000040000795c */ /* 0x000fe20000300000 */
.L_x_225:
[----:B-1----:R-:W-:Y:S05]  /*1bc0*/  @P1 BRA `(.L_x_226) ;  /* 0x0000000000081947 */ /* 0x002fea0003800000 */
[----:B------:R-:W1:Y:S02]  /*1bd0*/  SYNCS.PHASECHK.TRANS64.TRYWAIT P1, [UR54+0x38830], R7 ;  /* 0x03883007ff0075a7 */ /* 0x000e640008020176 */
[----:B-1----:R-:W-:Y:S05]  /*1be0*/  @!P1 BRA `(.L_x_227) ;  /* 0x000000f400749947 */ /* 0x002fea0003800000 */
.L_x_226:
        /* <DEDUP_REMOVED lines=66> */
.L_x_228:
        /* <DEDUP_REMOVED lines=195> */
[----:B------:R-:W-:-:S02]  /*2c40*/  FFMA.FTZ R85, R85, UR39, -R88 ;  /* 0x0000002755557c23 */ /* 0x000fc40008010858 */
[----:B------:R-:W-:-:S04]  /*2c50*/  FMNMX.FTZ R15, R51, R10, !PT ;  /* 0x0000000a330f7209 */ /* 0x000fc80007810000 */
        /* <DEDUP_REMOVED lines=8> */
[----:B------:R-:W-:Y:S03]  /*2ce0*/  MUFU.EX2 R8, R8 ;  /* 0x0000000800087308 */ /* 0x000fe60000000800 */
[----:B------:R-:W-:-:S04]  /*2cf0*/  FMNMX.FTZ R21, R63, R12, !PT ;  /* 0x0000000c3f157209 */ /* 0x000fc80007810000 */
[----:B------:R-:W-:Y:S01]  /*2d00*/  FMNMX.FTZ R12, R66, R21, !PT ;  /* 0x00000015420c7209 */ /* 0x000fe20007810000 */
[----:B------:R5:W-:Y:S03]  /*2d10*/  MUFU.EX2 R13, R37 ;  /* 0x00000025000d7308 */ /* 0x000be60000000800 */
[----:B------:R-:W-:-:S04]  /*2d20*/  FMNMX.FTZ R21, R67, R12, !PT ;  /* 0x0000000c43157209 */ /* 0x000fc80007810000 */
[----:B------:R-:W-:Y:S01]  /*2d30*/  FMNMX.FTZ R12, R70, R21, !PT ;  /* 0x00000015460c7209 */ /* 0x000fe20007810000 */
[----:B------:R-:W-:Y:S01]  /*2d40*/  MUFU.EX2 R156, R156 ;  /* 0x0000009c009c7308 */ /* 0x000fe20000000800 */
[----:B-----5:R-:W-:-:S02]  /*2d50*/  FFMA.FTZ R37, R65, UR39, -R88 ;  /* 0x0000002741257c23 */ /* 0x020fc40008010858 */
        /* <DEDUP_REMOVED lines=13> */
[----:B-----5:R-:W-:Y:S02]  /*2e30*/  IMAD.U32 R53, RZ, RZ, UR39 ;  /* 0x00000027ff357e24 */ /* 0x020fe4000f8e00ff */
[----:B------:R-:W-:Y:S01]  /*2e40*/  FMNMX.FTZ R20, R87, R14, !PT ;  /* 0x0000000e57147209 */ /* 0x000fe20007810000 */
[----:B------:R-:W-:-:S04]  /*2e50*/  FFMA.FTZ R14, R60, UR39, -R88 ;  /* 0x000000273c0e7c23 */ /* 0x000fc80008010858 */
[----:B------:R-:W5:Y:S01]  /*2e60*/  SHFL.BFLY PT, R41, R20, 0x2, 0x1f ;  /* 0x0c401f0014297f89 */ /* 0x000f6200000e0000 */
[----:B------:R0:W-:Y:S08]  /*2e70*/  MUFU.EX2 R21, R49 ;  /* 0x0000003100157308 */ /* 0x0001f00000000800 */
[----:B------:R-:W-:Y:S01]  /*2e80*/  MUFU.EX2 R12, R12 ;  /* 0x0000000c000c7308 */ /* 0x000fe20000000800 */
[----:B0-----:R-:W-:-:S07]  /*2e90*/  FFMA.FTZ R49, R61, UR39, -R88 ;  /* 0x000000273d317c23 */ /* 0x001fce0008010858 */
[----:B------:R-:W-:Y:S01]  /*2ea0*/  MUFU.EX2 R160, R160 ;  /* 0x000000a000a07308 */ /* 0x000fe20000000800 */
[----:B-----5:R-:W-:-:S07]  /*2eb0*/  FMNMX.FTZ R24, R20, R41, !PT ;  /* 0x0000002914187209 */ /* 0x020fce0007810000 */
[----:B------:R-:W-:Y:S01]  /*2ec0*/  MUFU.EX2 R33, R57 ;  /* 0x0000003900217308 */ /* 0x000fe20000000800 */
[----:B------:R-:W-:-:S01]  /*2ed0*/  FFMA.FTZ R41, R73, UR39, -R88 ;  /* 0x0000002749297c23 */ /* 0x000fc20008010858 */
[----:B------:R-:W0:Y:S06]  /*2ee0*/  SHFL.BFLY PT, R45, R24, 0x1, 0x1f ;  /* 0x0c201f00182d7f89 */ /* 0x000e2c00000e0000 */
[----:B------:R-:W-:Y:S08]  /*2ef0*/  MUFU.EX2 R14, R14 ;  /* 0x0000000e000e7308 */ /* 0x000ff00000000800 */
[----:B------:R-:W-:Y:S08]  /*2f00*/  MUFU.EX2 R49, R49 ;  /* 0x0000003100317308 */ /* 0x000ff00000000800 */
[----:B------:R-:W-:Y:S01]  /*2f10*/  MUFU.EX2 R162, R162 ;  /* 0x000000a200a27308 */ /* 0x000fe20000000800 */
[----:B0-----:R-:W-:Y:S01]  /*2f20*/  FMNMX.FTZ R172, R24, R45, !PT ;  /* 0x0000002d18ac7209 */ /* 0x001fe20007810000 */
[--C-:B------:R-:W-:Y:S01]  /*2f30*/  FFMA.FTZ R45, R81, UR39, -R88.reuse ;  /* 0x00000027512d7c23 */ /* 0x100fe20008010858 */
[----:B------:R-:W-:-:S02]  /*2f40*/  FFMA.FTZ R24, R84, UR39, -R88 ;  /* 0x0000002754187c23 */ /* 0x000fc40008010858 */
        /* <DEDUP_REMOVED lines=37> */
[----:B------:R-:W-:-:S01]  /*31a0*/  FFMA.FTZ R74, R74, UR39, -R28 ;  /* 0x000000274a4a7c23 */ /* 0x000fc2000801081c */
[--C-:B------:R-:W-:Y:S01]  /*31b0*/  FFMA.FTZ R75, R75, UR39, -R28.reuse ;  /* 0x000000274b4b7c23 */ /* 0x100fe2000801081c */
[----:B------:R-:W-:-:S01]  /*31c0*/  FFMA.FTZ R78, R78, UR39, -R28 ;  /* 0x000000274e4e7c23 */ /* 0x000fc2000801081c */
[--C-:B------:R-:W-:Y:S01]  /*31d0*/  FFMA.FTZ R79, R79, UR39, -R28.reuse ;  /* 0x000000274f4f7c23 */ /* 0x100fe2000801081c */
[----:B------:R-:W-:-:S01]  /*31e0*/  FFMA.FTZ R82, R82, UR39, -R28 ;  /* 0x0000002752527c23 */ /* 0x000fc2000801081c */
[--C-:B------:R-:W-:Y:S01]  /*31f0*/  FFMA.FTZ R83, R83, UR39, -R28.reuse ;  /* 0x0000002753537c23 */ /* 0x100fe2000801081c */
[----:B------:R-:W-:-:S01]  /*3200*/  FFMA.FTZ R86, R86, UR39, -R28 ;  /* 0x0000002756567c23 */ /* 0x000fc2000801081c */
[----:B------:R-:W4:Y:S01]  /*3210*/  MUFU.EX2 R155, R155 ;  /* 0x0000009b009b7308 */ /* 0x000f220000000800 */
[----:B------:R-:W-:-:S07]  /*3220*/  FFMA.FTZ R28, R87, UR39, -R28 ;  /* 0x00000027571c7c23 */ /* 0x000fce000801081c */
[----:B------:R0:W5:Y:S08]  /*3230*/  MUFU.EX2 R26, R35 ;  /* 0x00000023001a7308 */ /* 0x0001700000000800 */
[----:B------:R-:W1:Y:S01]  /*3240*/  MUFU.EX2 R38, R38 ;  /* 0x0000002600267308 */ /* 0x000e620000000800 */
[----:B0-----:R-:W-:-:S04]  /*3250*/  FADD.FTZ R35, R153, R20 ;  /* 0x0000001499237221 */ /* 0x001fc80000010000 */
[----:B--2---:R-:W-:Y:S01]  /*3260*/  FADD.FTZ R34, R30, R35 ;  /* 0x000000231e227221 */ /* 0x004fe20000010000 */
[----:B------:R-:W-:-:S01]  /*3270*/  FADD.FTZ R35, R11, R32 ;  /* 0x000000200b237221 */ /* 0x000fc20000010000 */
[C---:B---3--:R-:W-:Y:S01]  /*3280*/  F2FP.SATFINITE.E4M3.F32.PACK_AB_MERGE_C R30, R31.reuse, R30, RZ ;  /* 0x0000001e1f1e723e */ /* 0x048fe200048070ff */
[----:B------:R-:W0:Y:S01]  /*3290*/  MUFU.EX2 R39, R39 ;  /* 0x0000002700277308 */ /* 0x000e220000000800 */
[----:B------:R-:W-:-:S01]  /*32a0*/  FADD.FTZ R34, R31, R34 ;  /* 0x000000221f227221 */ /* 0x000fc20000010000 */
[----:B------:R-:W-:Y:S01]  /*32b0*/  FADD.FTZ R32, R8, R35 ;  /* 0x0000002308207221 */ /* 0x000fe20000010000 */
[----:B------:R-:W-:Y:S02]  /*32c0*/  F2FP.SATFINITE.E4M3.F32.PACK_AB_MERGE_C R153, R20, R153, R30 ;  /* 0x000000991499723e */ /* 0x000fe4000480701e */
[----:B----4-:R-:W-:-:S03]  /*32d0*/  FADD.FTZ R27, R155, R34 ;  /* 0x000000229b1b7221 */ /* 0x010fc60000010000 */
[----:B------:R-:W2:Y:S01]  /*32e0*/  MUFU.EX2 R42, R42 ;  /* 0x0000002a002a7308 */ /* 0x000ea20000000800 */
[----:B-----5:R-:W-:-:S04]  /*32f0*/  FADD.FTZ R27, R26, R27 ;  /* 0x0000001b1a1b7221 */ /* 0x020fc80000010000 */
[----:B-1----:R-:W-:Y:S01]  /*3300*/  FADD.FTZ R34, R38, R27 ;  /* 0x0000001b26227221 */ /* 0x002fe20000010000 */
[----:B------:R-:W-:-:S02]  /*3310*/  FADD.FTZ R27, R13, R32 ;  /* 0x000000200d1b7221 */ /* 0x000fc40000010000 */
[----:B------:R-:W1:Y:S01]  /*3320*/  MUFU.EX2 R43, R43 ;  /* 0x0000002b002b7308 */ /* 0x000e620000000800 */
[----:B0-----:R-:W-:-:S01]  /*3330*/  FADD.FTZ R35, R39, R34 ;  /* 0x0000002227237221 */ /* 0x001fc20000010000 */
[----:B------:R-:W-:Y:S01]  /*3340*/  FADD.FTZ R32, R156, R27 ;  /* 0x0000001b9c207221 */ /* 0x000fe20000010000 */
[----:B------:R-:W-:-:S03]  /*3350*/  F2FP.SATFINITE.E4M3.F32.PACK_AB_MERGE_C R38, R39, R38, RZ ;  /* 0x000000262726723e */ /* 0x000fc600048070ff */
[----:B------:R-:W-:Y:S01]  /*3360*/  FADD.FTZ R27, R15, R32 ;  /* 0x000000200f1b7221 */ /* 0x000fe20000010000 */
[----:B------:R-:W-:Y:S01]  /*3370*/  F2FP.SATFINITE.E4M3.F32.PACK_AB_MERGE_C R155, R26, R155, R38 ;  /* 0x0000009b1a9b723e */ /* 0x000fe20004807026 */
[----:B------:R-:W0:Y:S01]  /*3380*/  MUFU.EX2 R46, R46 ;  /* 0x0000002e002e7308 */ /* 0x000e220000000800 */
[----:B--2---:R-:W-:-:S01]  /*3390*/  FADD.FTZ R34, R42, R35 ;  /* 0x000000232a227221 */ /* 0x004fc20000010000 */
[----:B------:R-:W-:Y:S01]  /*33a0*/  FADD.FTZ R32, R10, R27 ;  /* 0x0000001b0a207221 */ /* 0x000fe20000010000 */
[----:B------:R-:W-:-:S03]  /*33b0*/  F2FP.SATFINITE.E4M3.F32.PACK_AB_MERGE_C R10, R25, R10, RZ ;  /* 0x0000000a190a723e */ /* 0x000fc600048070ff */
[----:B------:R-:W-:Y:S01]  /*33c0*/  FADD.FTZ R27, R25, R32 ;  /* 0x00000020191b7221 */ /* 0x000fe20000010000 */
[----:B------:R-:W-:Y:S01]  /*33d0*/  F2FP.SATFINITE.E4M3.F32.PACK_AB_MERGE_C R156, R15, R156, R10 ;  /* 0x0000009c0f9c723e */ /* 0x000fe2000480700a */
[----:B------:R-:W2:Y:S01]  /*33e0*/  MUFU.EX2 R47, R47 ;  /* 0x0000002f002f7308 */ /* 0x000ea20000000800 */
[----:B-1----:R-:W-:-:S01]  /*33f0*/  FADD.FTZ R35, R43, R34 ;  /* 0x000000222b237221 */ /* 0x002fc20000010000 */
[----:B------:R-:W-:-:S04]  /*3400*/  FADD.FTZ R32, R158, R27 ;  /* 0x0000001b9e207221 */ /* 0x000fc80000010000 */
[----:B------:R-:W-:Y:S02]  /*3410*/  FADD.FTZ R27, R21, R32 ;  /* 0x00000020151b7221 */ /* 0x000fe40000010000 */
        /* <DEDUP_REMOVED lines=14> */
[----:B------:R-:W-:Y:S01]  /*3500*/  FADD.FTZ R32, R14, R27 ;  /* 0x0000001b0e207221 */ /* 0x000fe20000010000 */
[----:B------:R-:W-:-:S03]  /*3510*/  F2FP.SATFINITE.E4M3.F32.PACK_AB_MERGE_C R14, R49, R14, RZ ;  /* 0x0000000e310e723e */ /* 0x000fc600048070ff */
[----:B------:R-:W-:Y:S01]  /*3520*/  FADD.FTZ R27, R49, R32 ;  /* 0x00000020311b7221 */ /* 0x000fe20000010000 */
[----:B------:R-:W-:Y:S01]  /*3530*/  F2FP.SATFINITE.E4M3.F32.PACK_AB_MERGE_C R160, R33, R160, R14 ;  /* 0x000000a021a0723e */ /* 0x000fe2000480700e */
[----:B------:R-:W1:Y:S01]  /*3540*/  MUFU.EX2 R55, R55 ;  /* 0x0000003700377308 */ /* 0x000e620000000800 */
[----:B0-----:R-:W-:-:S01]  /*3550*/  FADD.FTZ R35, R51, R34 ;  /* 0x0000002233237221 */ /* 0x001fc20000010000 */
[----:B------:R-:W-:Y:S01]  /*3560*/  FADD.FTZ R32, R162, R27 ;  /* 0x0000001ba2207221 */ /* 0x000fe20000010000 */
[----:B------:R-:W-:-:S03]  /*3570*/  F2FP.SATFINITE.E4M3.F32.PACK_AB_MERGE_C R27, R5, R4, RZ ;  /* 0x00000004051b723e */ /* 0x000fc600048070ff */
[----:B------:R-:W-:Y:S01]  /*3580*/  FADD.FTZ R5, R37, R32 ;  /* 0x0000002025057221 */ /* 0x000fe20000010000 */
[----:B------:R-:W-:Y:S01]  /*3590*/  F2FP.SATFINITE.E4M3.F32.PACK_AB_MERGE_C R32, R13, R8, RZ ;  /* 0x000000080d20723e */ /* 0x000fe200048070ff */
[----:B------:R-:W0:Y:S01]  /*35a0*/  MUFU.EX2 R58, R58 ;  /* 0x0000003a003a7308 */ /* 0x000e220000000800 */
[----:B--2---:R-:W-:-:S01]  /*35b0*/  FADD.FTZ R34, R54, R35 ;  /* 0x0000002336227221 */ /* 0x004fc20000010000 */
[----:B------:R-:W-:Y:S02]  /*35c0*/  F2FP.SATFINITE.E4M3.F32.PACK_AB_MERGE_C R152, R9, R152, R27 ;  /* 0x000000980998723e */ /* 0x000fe4000480701b */
[----:B------:R-:W-:-:S04]  /*35d0*/  F2FP.SATFINITE.E4M3.F32.PACK_AB_MERGE_C R154, R11, R154, R32 ;  /* 0x0000009a0b9a723e */ /* 0x000fc80004807020 */
[----:B------:R-:W2:Y:S01]  /*35e0*/  MUFU.EX2 R59, R59 ;  /* 0x0000003b003b7308 */ /* 0x000ea20000000800 */
[----:B-1----:R-:W-:-:S01]  /*35f0*/  FADD.FTZ R35, R55, R34 ;  /* 0x0000002237237221 */ /* 0x002fc20000010000 */
[----:B------:R-:W-:-:S04]  /*3600*/  F2FP.SATFINITE.E4M3.F32.PACK_AB_MERGE_C R54, R55, R54, RZ ;  /* 0x000000363736723e */ /* 0x000fc800048070ff */
[----:B------:R-:W-:Y:S02]  /*3610*/  F2FP.SATFINITE.E4M3.F32.PACK_AB_MERGE_C R159, R51, R50, R54 ;  /* 0x00000032339f723e */ /* 0x000fe40004807036 */
[----:B------:R-:W1:Y:S01]  /*3620*/  MUFU.EX2 R62, R62 ;  /* 0x0000003e003e7308 */ /* 0x000e620000000800 */
[----:B0-----:R-:W-:-:S07]  /*3630*/  FADD.FTZ R34, R58, R35 ;  /* 0x000000233a227221 */ /* 0x001fce0000010000 */
[----:B------:R-:W0:Y:S01]  /*3640*/  MUFU.EX2 R63, R63 ;  /* 0x0000003f003f7308 */ /* 0x000e220000000800 */
[----:B--2---:R-:W-:-:S07]  /*3650*/  FADD.FTZ R35, R59, R34 ;  /* 0x000000223b237221 */ /* 0x004fce0000010000 */
[----:B------:R-:W2:Y:S01]  /*3660*/  MUFU.EX2 R66, R66 ;  /* 0x0000004200427308 */ /* 0x000ea20000000800 */
[----:B-1----:R-:W-:-:S07]  /*3670*/  FADD.FTZ R34, R62, R35 ;  /* 0x000000233e227221 */ /* 0x002fce0000010000 */
[----:B------:R-:W1:Y:S01]  /*3680*/  MUFU.EX2 R67, R67 ;  /* 0x0000004300437308 */ /* 0x000e620000000800 */
[----:B0-----:R-:W-:-:S01]  /*3690*/  FADD.FTZ R35, R63, R34 ;  /* 0x000000223f237221 */ /* 0x001fc20000010000 */
[----:B------:R-:W-:-:S04]  /*36a0*/  F2FP.SATFINITE.E4M3.F32.PACK_AB_MERGE_C R62, R63, R62, RZ ;  /* 0x0000003e3f3e723e */ /* 0x000fc800048070ff */
[----:B------:R-:W-:Y:S02]  /*36b0*/  F2FP.SATFINITE.E4M3.F32.PACK_AB_MERGE_C R161, R59, R58, R62 ;  /* 0x0000003a3ba1723e */ /* 0x000fe4000480703e */
[----:B------:R-:W0:Y:S01]  /*36c0*/  MUFU.EX2 R70, R70 ;  /* 0x0000004600467308 */ /* 0x000e220000000800 */
[----:B--2---:R-:W-:-:S07]  /*36d0*/  FADD.FTZ R4, R66, R35 ;  /* 0x0000002342047221 */ /* 0x004fce0000010000 */
[----:B------:R-:W2:Y:S01]  /*36e0*/  MUFU.EX2 R69, R69 ;  /* 0x0000004500457308 */ /* 0x000ea20000000800 */
[----:B-1----:R-:W-:-:S01]  /*36f0*/  FADD.FTZ R13, R67, R4 ;  /* 0x00000004430d7221 */ /* 0x002fc20000010000 */
[----:B------:R-:W-:-:S06]  /*3700*/  FADD.FTZ R4, R68, R5 ;  /* 0x0000000544047221 */ /* 0x000fcc0000010000 */
[----:B------:R-:W1:Y:S01]  /*3710*/  MUFU.EX2 R71, R71 ;  /* 0x0000004700477308 */ /* 0x000e620000000800 */
[----:B0-----:R-:W-:-:S07]  /*3720*/  FADD.FTZ R8, R70, R13 ;  /* 0x0000000d46087221 */ /* 0x001fce0000010000 */
[----:B------:R-:W0:Y:S01]  /*3730*/  MUFU.EX2 R164, R164 ;  /* 0x000000a400a47308 */ /* 0x000e220000000800 */
[----:B--2---:R-:W-:-:S01]  /*3740*/  FADD.FTZ R5, R69, R4 ;  /* 0x0000000445057221 */ /* 0x004fc20000010000 */
[----:B------:R-:W-:-:S04]  /*3750*/  F2FP.SATFINITE.E4M3.F32.PACK_AB_MERGE_C R68, R69, R68, RZ ;  /* 0x000000444544723e */ /* 0x000fc800048070ff */
[----:B------:R-:W-:Y:S02]  /*3760*/  F2FP.SATFINITE.E4M3.F32.PACK_AB_MERGE_C R162, R37, R162, R68 ;  /* 0x000000a225a2723e */ /* 0x000fe40004807044 */
        /* <DEDUP_REMOVED lines=11> */
[----:B0-----:R-:W-:-:S07]  /*3820*/  FADD.FTZ R13, R75, R8 ;  /* 0x000000084b0d7221 */ /* 0x001fce0000010000 */
[----:B------:R-:W0:Y:S01]  /*3830*/  MUFU.EX2 R77, R77 ;  /* 0x0000004d004d7308 */ /* 0x000e220000000800 */
[----:B--2---:R-:W-:-:S07]  /*3840*/  FADD.FTZ R4, R76, R5 ;  /* 0x000000054c047221 */ /* 0x004fce0000010000 */
[----:B------:R-:W2:Y:S01]  /*3850*/  MUFU.EX2 R79, R79 ;  /* 0x0000004f004f7308 */ /* 0x000ea20000000800 */
[----:B-1----:R-:W-:-:S07]  /*3860*/  FADD.FTZ R8, R78, R13 ;  /* 0x0000000d4e087221 */ /* 0x002fce0000010000 */
[----:B------:R-:W1:Y:S01]  /*3870*/  MUFU.EX2 R166, R166 ;  /* 0x000000a600a67308 */ /* 0x000e620000000800 */
        /* <DEDUP_REMOVED lines=18> */
[----:B--2---:R-:W-:-:S01]  /*39a0*/  FADD.FTZ R8, R86, R25 ;  /* 0x0000001956087221 */ /* 0x004fc20000010000 */
[C---:B-1----:R-:W-:Y:S01]  /*39b0*/  F2FP.SATFINITE.E4M3.F32.PACK_AB_MERGE_C R24, R85.reuse, R24, RZ ;  /* 0x000000185518723e */ /* 0x042fe200048070ff */
[----:B------:R-:W-:-:S03]  /*39c0*/  FADD.FTZ R4, R85, R4 ;  /* 0x0000000455047221 */ /* 0x000fc60000010000 */
[----:B------:R-:W-:Y:S02]  /*39d0*/  F2FP.SATFINITE.E4M3.F32.PACK_AB_MERGE_C R166, R45, R166, R24 ;  /* 0x000000a62da6723e */ /* 0x000fe40004807018 */
[C---:B0-----:R-:W-:Y:S01]  /*39e0*/  F2FP.SATFINITE.E4M3.F32.PACK_AB_MERGE_C R86, R5.reuse, R86, RZ ;  /* 0x000000560556723e */ /* 0x041fe200048070ff */
[----:B------:R-:W-:-:S03]  /*39f0*/  FADD.FTZ R5, R5, R8 ;  /* 0x0000000805057221 */ /* 0x000fc60000010000 */
[----:B------:R-:W-:Y:S01]  /*3a00*/  F2FP.SATFINITE.E4M3.F32.PACK_AB_MERGE_C R167, R83, R82, R86 ;  /* 0x0000005253a7723e */ /* 0x000fe20004807056 */
[----:B------:R-:W-:Y:S06]  /*3a10*/  @!P0 BRA `(.L_x_229) ;  /* 0x0000000000048947 */ /* 0x000fec0003800000 */
[----:B------:R-:W-:Y:S01]  /*3a20*/  BPT.TRAP 0x1 ;  /* 0x000000040000795c */ /* 0x000fe20000300000 */
.L_x_229:
[----:B------:R0:W1:Y:S01]  /*3a30*/  SYNCS.PHASECHK.TRANS64.TRYWAIT P1, [UR54+0x38850], R7 ;  /* 0x03885007ff0075a7 */ /* 0x0000620008020176 */
[----:B------:R-:W-:Y:S05]  /*3a40*/  @!P0 BRA `(.L_x_230) ;  /* 0x0000000000048947 */ /* 0x000fea0003800000 */
[----:B------:R-:W-:Y:S01]  /*3a50*/  BPT.TRAP 0x1 ;  /* 0x000000040000795c */ /* 0x000fe20000300000 */
.L_x_230:
[----:B-1----:R-:W-:Y:S05]  /*3a60*/  @P1 BRA `(.L_x_231) ;  /* 0x0000000000081947 */ /* 0x002fea0003800000 */
[----:B------:R-:W1:Y:S02]  /*3a70*/  SYNCS.PHASECHK.TRANS64.TRYWAIT P1, [UR54+0x38850], R7 ;  /* 0x03885007ff0075a7 */ /* 0x000e640008020176 */
[----:B-1----:R-:W-:Y:S05]  /*3a80*/  @!P1 BRA `(.L_x_232) ;  /* 0x000000d400e49947 */ /* 0x002fea0003800000 */
.L_x_231:
        /* <DEDUP_REMOVED lines=31> */
.L_x_233:
[----:B------:R-:W-:Y:S02]  /*3c80*/  UISETP.GE.AND UP0, UPT, UR49, 0x81, UPT ;  /* 0x000000813100788c */ /* 0x000fe4000bf06270 */
[----:B------:R-:W-:-:S04]  /*3c90*/  UIADD3 UR54, UR54, 0x38860, URZ ;  /* 0x0003886036367890 */ /* 0x000fc8000fffe03f */
[----:B------:R-:W-:Y:S01]  /*3ca0*/  PLOP3.LUT P1, PT, PT, PT, UP0, 0x80, 0x0 ;  /* 0x000000000000781c */ /* 0x000fe20003f2f008 */
[----:B------:R-:W-:-:S09]  /*3cb0*/  UPRMT UR54, UR47, 0x654, UR54 ;  /* 0x000006542f367896 */ /* 0x000fd20008000036 */
[----:B------:R-:W-:Y:S03]  /*3cc0*/  SYNCS.ARRIVE.TRANS64.RED.A1T0 RZ, [UR54], RZ ;  /* 0x000000ffffff79a7 */ /* 0x000fe60008100436 */
[----:B------:R-:W-:Y:S05]  /*3cd0*/  @!P1 BRA `(.L_x_234) ;  /* 0x0000002000ac9947 */ /* 0x000fea0003800000 */
[----:B01----:R-:W-:Y:S01]  /*3ce0*/  IMAD.MOV.U32 R7, RZ, RZ, R172 ;  /* 0x000000ffff077224 */ /* 0x003fe200078e00ac */
[----:B------:R-:W-:Y:S01]  /*3cf0*/  UIADD3 UR49, UR48, -0x2, URZ ;  /* 0xfffffffe30317890 */ /* 0x000fe2000fffe03f */
[----:B------:R-:W-:-:S11]  /*3d00*/  IMAD.MOV.U32 R6, RZ, RZ, R3 ;  /* 0x000000ffff067224 */ /* 0x000fd600078e0003 */
.L_x_245:
[----:B------:R-:W-:Y:S01]  /*3d10*/  UIADD3 UR42, UR42, 0x1, URZ ;  /* 0x000000012a2a7890 */ /* 0x000fe2000fffe03f */
[----:B0-----:R-:W-:Y:S01]  /*3d20*/  IMAD.U32 R0, RZ, RZ, UR49 ;  /* 0x00000031ff007e24 */ /* 0x001fe2000f8e00ff */
        /* <DEDUP_REMOVED lines=8> */
.L_x_235:
        /* <DEDUP_REMOVED lines=11> */
.L_x_236:
[----:B-1----:R-:W-:Y:S05]  /*3e60*/  @P2 BRA `(.L_x_237) ;  /* 0x00000000000c2947 */ /* 0x002fea0003800000 */
[----:B0-----:R-:W-:-:S04]  /*3e70*/  IMAD.U32 R0, RZ, RZ, UR54 ;  /* 0x00000036ff007e24 */ /* 0x001fc8000f8e00ff */
[----:B------:R-:W0:Y:S02]  /*3e80*/  SYNCS.PHASECHK.TRANS64.TRYWAIT P2, [UR47+0x38830], R0 ;  /* 0x03883000ff0075a7 */ /* 0x000e24000804016f */
[----:B0-----:R-:W-:Y:S05]  /*3e90*/  @!P2 BRA `(.L_x_238) ;  /* 0x000000d000f8a947 */ /* 0x001fea0003800000 */
.L_x_237:
        /* <DEDUP_REMOVED lines=46> */
.L_x_239:
[----:B------:R-:W-:Y:S01]  /*4180*/  FMNMX.FTZ R8, R152, R6, !PT ;  /* 0x0000000698087209 */ /* 0x000fe20007810000 */
[----:B------:R-:W-:Y:S01]  /*4190*/  IMAD.U32 R12, RZ, RZ, UR39 ;  /* 0x00000027ff0c7e24 */ /* 0x000fe2000f8e00ff */
[----:B------:R-:W-:Y:S02]  /*41a0*/  UIADD3 UR6, UR47, 0x38840, URZ ;  /* 0x000388402f067890 */ /* 0x000fe4000fffe03f */
[----:B------:R-:W-:Y:S02]  /*41b0*/  FMNMX.FTZ R3, R153, R8, !PT ;  /* 0x0000000899037209 */ /* 0x000fe40007810000 */
[----:B------:R-:W-:Y:S02]  /*41c0*/  UPRMT UR6, UR48, 0x654, UR6 ;  /* 0x0000065430067896 */ /* 0x000fe40008000006 */
[----:B------:R-:W-:-:S04]  /*41d0*/  FMNMX.FTZ R8, R156, R3, !PT ;  /* 0x000000039c087209 */ /* 0x000fc80007810000 */
[----:B------:R-:W-:-:S03]  /*41e0*/  FMNMX.FTZ R3, R157, R8, !PT ;  /* 0x000000089d037209 */ /* 0x000fc60007810000 */
[----:B------:R-:W-:Y:S01]  /*41f0*/  SYNCS.ARRIVE.TRANS64.RED.A1T0 RZ, [UR6], RZ ;  /* 0x000000ffffff79a7 */ /* 0x000fe20008100406 */
        /* <DEDUP_REMOVED lines=34> */
[----:B------:R-:W-:-:S01]  /*4420*/  FFMA.FTZ R6, R3, R12, -8 ;  /* 0xc100000003067423 */ /* 0x000fc2000001000c */
[----:B------:R-:W-:-:S03]  /*4430*/  FMNMX.FTZ R12, R154, R7, !PT ;  /* 0x000000079a0c7209 */ /* 0x000fc60007810000 */
        /* <DEDUP_REMOVED lines=24> */
[----:B------:R-:W1:Y:S01]  /*45c0*/  MUFU.EX2 R9, R9 ;  /* 0x0000000900097308 */ /* 0x000e620000000800 */
[----:B------:R-:W-:-:S04]  /*45d0*/  FMNMX.FTZ R21, R167, R14, !PT ;  /* 0x0000000ea7157209 */ /* 0x000fc80007810000 */
[----:B------:R-:W-:-:S03]  /*45e0*/  FMNMX.FTZ R14, R170, R21, !PT ;  /* 0x00000015aa0e7209 */ /* 0x000fc60007810000 */
[----:B------:R-:W-:Y:S01]  /*45f0*/  MUFU.EX2 R21, R169 ;  /* 0x000000a900157308 */ /* 0x000fe20000000800 */
[----:B------:R-:W-:-:S04]  /*4600*/  FMNMX.FTZ R157, R171, R14, !PT ;  /* 0x0000000eab9d7209 */ /* 0x000fc80007810000 */
[----:B------:R-:W-:-:S03]  /*4610*/  FMNMX.FTZ R14, R174, R157, !PT ;  /* 0x0000009dae0e7209 */ /* 0x000fc60007810000 */
[----:B------:R-:W2:Y:S01]  /*4620*/  MUFU.EX2 R152, R152 ;  /* 0x0000009800987308 */ /* 0x000ea20000000800 */
        /* <DEDUP_REMOVED lines=8> */
[----:B------:R-:W-:Y:S01]  /*46b0*/  FMNMX.FTZ R161, R179, R14, !PT ;  /* 0x0000000eb3a17209 */ /* 0x000fe20007810000 */
[--C-:B------:R-:W-:Y:S01]  /*46c0*/  FFMA.FTZ R14, R176, UR39, -R6.reuse ;  /* 0x00000027b00e7c23 */ /* 0x100fe20008010806 */
[----:B------:R-:W-:-:S01]  /*46d0*/  FFMA.FTZ R176, R180, UR39, -R6 ;  /* 0x00000027b4b07c23 */ /* 0x000fc20008010806 */
[--C-:B------:R-:W-:Y:S01]  /*46e0*/  FFMA.FTZ R180, R209, UR39, -R6.reuse ;  /* 0x00000027d1b47c23 */ /* 0x100fe20008010806 */
[----:B------:R-:W-:Y:S01]  /*46f0*/  FMNMX.FTZ R160, R182, R161, !PT ;  /* 0x000000a1b6a07209 */ /* 0x000fe20007810000 */
[-C--:B------:R-:W-:Y:S01]  /*4700*/  FMUL.FTZ R33, R33, R9.reuse ;  /* 0x0000000921217220 */ /* 0x080fe20000410000 */
[----:B------:R-:W-:Y:S01]  /*4710*/  FMUL.FTZ R36, R36, R9 ;  /* 0x0000000924247220 */ /* 0x000fe20000410000 */
[----:B------:R-:W3:Y:S01]  /*4720*/  MUFU.EX2 R11, R11 ;  /* 0x0000000b000b7308 */ /* 0x000ee20000000800 */
[----:B------:R-:W-:Y:S01]  /*4730*/  FMNMX.FTZ R161, R183, R160, !PT ;  /* 0x000000a0b7a17209 */ /* 0x000fe20007810000 */
[----:B-1----:R-:W-:Y:S01]  /*4740*/  FFMA.FTZ R173, R201, UR39, -R6 ;  /* 0x00000027c9ad7c23 */ /* 0x002fe20008010806 */
[----:B--2---:R-:W-:-:S01]  /*4750*/  FFMA.FTZ R4, R9, R4, R152 ;  /* 0x0000000409047223 */ /* 0x004fc20000010098 */
[----:B------:R-:W-:Y:S01]  /*4760*/  FMUL.FTZ R37, R37, R9 ;  /* 0x0000000925257220 */ /* 0x000fe20000410000 */
[----:B------:R-:W-:Y:S01]  /*4770*/  FMNMX.FTZ R160, R186, R161, !PT ;  /* 0x000000a1baa07209 */ /* 0x000fe20007810000 */
[-C--:B------:R-:W-:Y:S01]  /*4780*/  FMUL.FTZ R40, R40, R9.reuse ;  /* 0x0000000928287220 */ /* 0x080fe20000410000 */
[-C--:B------:R-:W-:Y:S01]  /*4790*/  FMUL.FTZ R41, R41, R9.reuse ;  /* 0x0000000929297220 */ /* 0x080fe20000410000 */
[----:B------:R-:W-:Y:S01]  /*47a0*/  MUFU.EX2 R161, R177 ;  /* 0x000000b100a17308 */ /* 0x000fe20000000800 */
[----:B------:R-:W-:Y:S01]  /*47b0*/  FMNMX.FTZ R165, R187, R160, !PT ;  /* 0x000000a0bba57209 */ /* 0x000fe20007810000 */
[-C--:B------:R-:W-:Y:S01]  /*47c0*/  FMUL.FTZ R44, R44, R9.reuse ;  /* 0x000000092c2c7220 */ /* 0x080fe20000410000 */
[-C--:B------:R-:W-:Y:S01]  /*47d0*/  FMUL.FTZ R45, R45, R9.reuse ;  /* 0x000000092d2d7220 */ /* 0x080fe20000410000 */
[----:B------:R-:W-:Y:S01]  /*47e0*/  FMUL.FTZ R48, R48, R9 ;  /* 0x0000000930307220 */ /* 0x000fe20000410000 */
[----:B------:R-:W-:Y:S01]  /*47f0*/  FMNMX.FTZ R160, R190, R165, !PT ;  /* 0x000000a5bea07209 */ /* 0x000fe20007810000 */
[-C--:B------:R-:W-:Y:S01]  /*4800*/  FMUL.FTZ R49, R49, R9.reuse ;  /* 0x0000000931317220 */ /* 0x080fe20000410000 */
[-C--:B------:R-:W-:Y:S01]  /*4810*/  FMUL.FTZ R52, R52, R9.reuse ;  /* 0x0000000934347220 */ /* 0x080fe20000410000 */
[----:B------:R-:W1:Y:S01]  /*4820*/  MUFU.EX2 R10, R10 ;  /* 0x0000000a000a7308 */ /* 0x000e620000000800 */
[----:B------:R-:W-:Y:S01]  /*4830*/  FMNMX.FTZ R165, R191, R160, !PT ;  /* 0x000000a0bfa57209 */ /* 0x000fe20007810000 */
[-C--:B------:R-:W-:Y:S01]  /*4840*/  FMUL.FTZ R53, R53, R9.reuse ;  /* 0x0000000935357220 */ /* 0x080fe20000410000 */
[-C--:B------:R-:W-:Y:S01]  /*4850*/  FMUL.FTZ R56, R56, R9.reuse ;  /* 0x0000000938387220 */ /* 0x080fe20000410000 */
[----:B------:R-:W-:Y:S01]  /*4860*/  FMUL.FTZ R57, R57, R9 ;  /* 0x0000000939397220 */ /* 0x000fe20000410000 */
[----:B------:R-:W-:Y:S01]  /*4870*/  FMNMX.FTZ R160, R194, R165, !PT ;  /* 0x000000a5c2a07209 */ /* 0x000fe20007810000 */
[-C--:B------:R-:W-:Y:S01]  /*4880*/  FMUL.FTZ R60, R60, R9.reuse ;  /* 0x000000093c3c7220 */ /* 0x080fe20000410000 */
[----:B------:R-:W-:Y:S01]  /*4890*/  FMUL.FTZ R61, R61, R9 ;  /* 0x000000093d3d7220 */ /* 0x000fe20000410000 */
[----:B------:R-:W2:Y:S01]  /*48a0*/  MUFU.EX2 R15, R15 ;  /* 0x0000000f000f7308 */ /* 0x000ea20000000800 */
[----:B------:R-:W-:Y:S01]  /*48b0*/  FMNMX.FTZ R165, R195, R160, !PT ;  /* 0x000000a0c3a57209 */ /* 0x000fe20007810000 */
[--C-:B------:R-:W-:Y:S01]  /*48c0*/  FFMA.FTZ R160, R184, UR39, -R6.reuse ;  /* 0x00000027b8a07c23 */ /* 0x100fe20008010806 */
[----:B------:R-:W-:-:S01]  /*48d0*/  FFMA.FTZ R184, R188, UR39, -R6 ;  /* 0x00000027bcb87c23 */ /* 0x000fc20008010806 */
[--C-:B------:R-:W-:Y:S01]  /*48e0*/  FFMA.FTZ R188, R196, UR39, -R6.reuse ;  /* 0x00000027c4bc7c23 */ /* 0x100fe20008010806 */
[----:B------:R-:W-:Y:S01]  /*48f0*/  FMNMX.FTZ R164, R198, R165, !PT ;  /* 0x000000a5c6a47209 */ /* 0x000fe20007810000 */
[--C-:B------:R-:W-:Y:S01]  /*4900*/  FFMA.FTZ R196, R212, UR39, -R6.reuse ;  /* 0x00000027d4c47c23 */ /* 0x100fe20008010806 */
[-C--:B------:R-:W-:Y:S01]  /*4910*/  FMUL.FTZ R64, R64, R9.reuse ;  /* 0x0000000940407220 */ /* 0x080fe20000410000 */
[----:B------:R-:W4:Y:S01]  /*4920*/  MUFU.EX2 R8, R8 ;  /* 0x0000000800087308 */ /* 0x000f220000000800 */
[----:B------:R-:W-:Y:S01]  /*4930*/  FMNMX.FTZ R165, R199, R164, !PT ;  /* 0x000000a4c7a57209 */ /* 0x000fe20007810000 */
[-C--:B------:R-:W-:Y:S01]  /*4940*/  FMUL.FTZ R65, R65, R9.reuse ;  /* 0x0000000941417220 */ /* 0x080fe20000410000 */
[-C--:B------:R-:W-:Y:S01]  /*4950*/  FMUL.FTZ R68, R68, R9.reuse ;  /* 0x0000000944447220 */ /* 0x080fe20000410000 */
[----:B------:R-:W-:Y:S01]  /*4960*/  FMUL.FTZ R69, R69, R9 ;  /* 0x0000000945457220 */ /* 0x000fe20000410000 */
[----:B------:R-:W-:Y:S01]  /*4970*/  FMNMX.FTZ R164, R202, R165, !PT ;  /* 0x000000a5caa47209 */ /* 0x000fe20007810000 */
[-C--:B------:R-:W-:Y:S01]  /*4980*/  FMUL.FTZ R72, R72, R9.reuse ;  /* 0x0000000948487220 */ /* 0x080fe20000410000 */
[-C--:B------:R-:W-:Y:S01]  /*4990*/  FMUL.FTZ R73, R73, R9.reuse ;  /* 0x0000000949497220 */ /* 0x080fe20000410000 */
[----:B------:R5:W-:Y:S01]  /*49a0*/  MUFU.EX2 R165, R168 ;  /* 0x000000a800a57308 */ /* 0x000be20000000800 */
[----:B------:R-:W-:Y:S01]  /*49b0*/  FMNMX.FTZ R169, R203, R164, !PT ;  /* 0x000000a4cba97209 */ /* 0x000fe20007810000 */
[-C--:B------:R-:W-:Y:S01]  /*49c0*/  FMUL.FTZ R76, R76, R9.reuse ;  /* 0x000000094c4c7220 */ /* 0x080fe20000410000 */
[-C--:B------:R-:W-:Y:S01]  /*49d0*/  FMUL.FTZ R77, R77, R9.reuse ;  /* 0x000000094d4d7220 */ /* 0x080fe20000410000 */
[----:B------:R-:W-:Y:S01]  /*49e0*/  FMUL.FTZ R80, R80, R9 ;  /* 0x0000000950507220 */ /* 0x000fe20000410000 */
[----:B------:R-:W-:Y:S01]  /*49f0*/  FMNMX.FTZ R164, R206, R169, !PT ;  /* 0x000000a9cea47209 */ /* 0x000fe20007810000 */
[-C--:B------:R-:W-:Y:S01]  /*4a00*/  FMUL.FTZ R81, R81, R9.reuse ;  /* 0x0000000951517220 */ /* 0x080fe20000410000 */
[-C--:B------:R-:W-:Y:S01]  /*4a10*/  FMUL.FTZ R84, R84, R9.reuse ;  /* 0x0000000954547220 */ /* 0x080fe20000410000 */
[----:B------:R-:W-:Y:S01]  /*4a20*/  MUFU.EX2 R13, R13 ;  /* 0x0000000d000d7308 */ /* 0x000fe20000000800 */
[----:B------:R-:W-:Y:S01]  /*4a30*/  FMNMX.FTZ R169, R207, R164, !PT ;  /* 0x000000a4cfa97209 */ /* 0x000fe20007810000 */
[--C-:B-----5:R-:W-:Y:S01]  /*4a40*/  FFMA.FTZ R168, R200, UR39, -R6.reuse ;  /* 0x00000027c8a87c23 */ /* 0x120fe20008010806 */
[-C--:B------:R-:W-:Y:S01]  /*4a50*/  FMUL.FTZ R85, R85, R9.reuse ;  /* 0x0000000955557220 */ /* 0x080fe20000410000 */
[----:B------:R-:W-:Y:S01]  /*4a60*/  FMUL.FTZ R88, R88, R9 ;  /* 0x0000000958587220 */ /* 0x000fe20000410000 */
[----:B------:R-:W-:Y:S01]  /*4a70*/  FMNMX.FTZ R164, R210, R169, !PT ;  /* 0x000000a9d2a47209 */ /* 0x000fe20007810000 */
[-C--:B------:R-:W-:Y:S01]  /*4a80*/  FMUL.FTZ R89, R89, R9.reuse ;  /* 0x0000000959597220 */ /* 0x080fe20000410000 */
[----:B------:R-:W-:Y:S01]  /*4a90*/  FMUL.FTZ R92, R92, R9 ;  /* 0x000000095c5c7220 */ /* 0x000fe20000410000 */
[----:B------:R-:W-:Y:S01]  /*4aa0*/  MUFU.EX2 R12, R12 ;  /* 0x0000000c000c7308 */ /* 0x000fe20000000800 */
[----:B------:R-:W-:Y:S01]  /*4ab0*/  FMNMX.FTZ R169, R211, R164, !PT ;  /* 0x000000a4d3a97209 */ /* 0x000fe20007810000 */
[--C-:B------:R-:W-:Y:S01]  /*4ac0*/  FFMA.FTZ R164, R192, UR39, -R6.reuse ;  /* 0x00000027c0a47c23 */ /* 0x100fe20008010806 */
[----:B------:R-:W-:-:S01]  /*4ad0*/  FFMA.FTZ R192, R204, UR39, -R6 ;  /* 0x00000027ccc07c23 */ /* 0x000fc20008010806 */
[----:B------:R-:W-:Y:S01]  /*4ae0*/  FMUL.FTZ R93, R93, R9 ;  /* 0x000000095d5d7220 */ /* 0x000fe20000410000 */
[----:B------:R-:W-:Y:S01]  /*4af0*/  FMNMX.FTZ R172, R214, R169, !PT ;  /* 0x000000a9d6ac7209 */ /* 0x000fe20007810000 */
[--C-:B------:R-:W-:Y:S01]  /*4b00*/  FFMA.FTZ R169, R193, UR39, -R6.reuse ;  /* 0x00000027c1a97c23 */ /* 0x100fe20008010806 */
[----:B------:R-:W-:-:S01]  /*4b10*/  FFMA.FTZ R193, R205, UR39, -R6 ;  /* 0x00000027cdc17c23 */ /* 0x000fc20008010806 */
[----:B------:R-:W-:Y:S01]  /*4b20*/  MUFU.EX2 R153, R153 ;  /* 0x0000009900997308 */ /* 0x000fe20000000800 */
[----:B------:R-:W-:Y:S01]  /*4b30*/  FMNMX.FTZ R172, R215, R172, !PT ;  /* 0x000000acd7ac7209 */ /* 0x000fe20007810000 */
[-C--:B------:R-:W-:Y:S01]  /*4b40*/  FMUL.FTZ R96, R96, R9.reuse ;  /* 0x0000000960607220 */ /* 0x080fe20000410000 */
[-C--:B------:R-:W-:Y:S01]  /*4b50*/  FMUL.FTZ R97, R97, R9.reuse ;  /* 0x0000000961617220 */ /* 0x080fe20000410000 */
[-C--:B------:R-:W-:Y:S01]  /*4b60*/  FMUL.FTZ R100, R100, R9.reuse ;  /* 0x0000000964647220 */ /* 0x080fe20000410000 */
[-C--:B------:R-:W-:Y:S01]  /*4b70*/  FMUL.FTZ R101, R101, R9.reuse ;  /* 0x0000000965657220 */ /* 0x080fe20000410000 */
[----:B------:R-:W5:Y:S01]  /*4b80*/  SHFL.BFLY PT, R177, R172, 0x2, 0x1f ;  /* 0x0c401f00acb17f89 */ /* 0x000f6200000e0000 */
        /* <DEDUP_REMOVED lines=22> */
[----:B------:R-:W-:Y:S01]  /*4cf0*/  FMUL.FTZ R141, R141, R9 ;  /* 0x000000098d8d7220 */ /* 0x000fe20000410000 */
[----:B-----5:R-:W-:Y:S01]  /*4d00*/  FMNMX.FTZ R197, R172, R177, !PT ;  /* 0x000000b1acc57209 */ /* 0x020fe20007810000 */
[----:B------:R-:W-:-:S01]  /*4d10*/  FFMA.FTZ R177, R208, UR39, -R6 ;  /* 0x00000027d0b17c23 */ /* 0x000fc20008010806 */
[----:B------:R-:W-:Y:S01]  /*4d20*/  MUFU.EX2 R176, R176 ;  /* 0x000000b000b07308 */ /* 0x000fe20000000800 */
[-C--:B------:R-:W-:Y:S01]  /*4d30*/  FMUL.FTZ R144, R144, R9.reuse ;  /* 0x0000000990907220 */ /* 0x080fe20000410000 */
[-C--:B------:R-:W-:Y:S01]  /*4d40*/  FMUL.FTZ R145, R145, R9.reuse ;  /* 0x0000000991917220 */ /* 0x080fe20000410000 */
[----:B------:R-:W5:Y:S01]  /*4d50*/  SHFL.BFLY PT, R172, R197, 0x1, 0x1f ;  /* 0x0c201f00c5ac7f89 */ /* 0x000f6200000e0000 */
[-C--:B------:R-:W-:Y:S01]  /*4d60*/  FMUL.FTZ R148, R148, R9.reuse ;  /* 0x0000000994947220 */ /* 0x080fe20000410000 */
[----:B------:R-:W-:-:S03]  /*4d70*/  FMUL.FTZ R149, R149, R9 ;  /* 0x0000000995957220 */ /* 0x000fc60000410000 */
[----:B------:R-:W-:Y:S08]  /*4d80*/  MUFU.EX2 R181, R181 ;  /* 0x000000b500b57308 */ /* 0x000ff00000000800 */
[----:B------:R-:W-:Y:S08]  /*4d90*/  MUFU.EX2 R160, R160 ;  /* 0x000000a000a07308 */ /* 0x000ff00000000800 */
[----:B------:R-:W-:Y:S01]  /*4da0*/  MUFU.EX2 R184, R184 ;  /* 0x000000b800b87308 */ /* 0x000fe20000000800 */
[----:B-----5:R-:W-:-:S05]  /*4db0*/  FMNMX.FTZ R172, R197, R172, !PT ;  /* 0x000000acc5ac7209 */ /* 0x020fca0007810000 */
[----:B------:R-:W-:Y:S01]  /*4dc0*/  FADD.FTZ R6, -R172, R7 ;  /* 0x00000007ac067221 */ /* 0x000fe20000010100 */
[----:B------:R-:W-:Y:S01]  /*4dd0*/  IMAD.U32 R7, RZ, RZ, UR39 ;  /* 0x00000027ff077e24 */ /* 0x000fe2000f8e00ff */
[----:B------:R-:W-:Y:S02]  /*4de0*/  MUFU.EX2 R185, R185 ;  /* 0x000000b900b97308 */ /* 0x000fe40000000800 */
[----:B------:R-:W-:Y:S01]  /*4df0*/  FMUL.FTZ R200, R6, UR39 ;  /* 0x0000002706c87c20 */ /* 0x000fe20008410000 */
[----:B------:R-:W-:-:S04]  /*4e00*/  FFMA.FTZ R6, R172, R7, -8 ;  /* 0xc1000000ac067423 */ /* 0x000fc80000010007 */
[--C-:B------:R-:W-:Y:S01]  /*4e10*/  FFMA.FTZ R7, R154, UR39, -R6.reuse ;  /* 0x000000279a077c23 */ /* 0x100fe20008010806 */
[----:B------:R-:W-:-:S01]  /*4e20*/  FFMA.FTZ R154, R155, UR39, -R6 ;  /* 0x000000279b9a7c23 */ /* 0x000fc20008010806 */
        /* <DEDUP_REMOVED lines=8> */
[----:B------:R-:W5:Y:S01]  /*4eb0*/  MUFU.EX2 R7, R7 ;  /* 0x0000000700077308 */ /* 0x000f620000000800 */
[----:B---3--:R-:W-:-:S01]  /*4ec0*/  FADD.FTZ R183, R11, R4 ;  /* 0x000000040bb77221 */ /* 0x008fc20000010000 */
[--C-:B------:R-:W-:Y:S01]  /*4ed0*/  FFMA.FTZ R204, R166, UR39, -R6.reuse ;  /* 0x00000027a6cc7c23 */ /* 0x100fe20008010806 */
[----:B------:R-:W-:-:S01]  /*4ee0*/  FFMA.FTZ R167, R167, UR39, -R6 ;  /* 0x00000027a7a77c23 */ /* 0x000fc20008010806 */
[----:B------:R-:W-:Y:S01]  /*4ef0*/  FFMA.FTZ R166, R171, UR39, -R6 ;  /* 0x00000027aba67c23 */ /* 0x000fe20008010806 */
[----:B-1----:R-:W-:-:S01]  /*4f00*/  FADD.FTZ R4, R10, R183 ;  /* 0x000000b70a047221 */ /* 0x002fc20000010000 */
[----:B--2---:R-:W-:Y:S01]  /*4f10*/  F2FP.SATFINITE.E4M3.F32.PACK_AB_MERGE_C R10, R15, R10, RZ ;  /* 0x0000000a0f0a723e */ /* 0x004fe200048070ff */
[----:B------:R-:W-:-:S01]  /*4f20*/  FFMA.FTZ R171, R174, UR39, -R6 ;  /* 0x00000027aeab7c23 */ /* 0x000fc20008010806 */
[----:B------:R-:W1:Y:S01]  /*4f30*/  MUFU.EX2 R154, R154 ;  /* 0x0000009a009a7308 */ /* 0x000e620000000800 */
        /* <DEDUP_REMOVED lines=8> */
[----:B-----5:R-:W-:-:S01]  /*4fc0*/  FFMA.FTZ R5, R200, R5, R7 ;  /* 0x00000005c8057223 */ /* 0x020fc20000010007 */
[----:B------:R-:W-:Y:S01]  /*4fd0*/  FADD.FTZ R15, R13, R186 ;  /* 0x000000ba0d0f7221 */ /* 0x000fe20000010000 */
[----:B------:R-:W-:-:S01]  /*4fe0*/  FFMA.FTZ R190, R190, UR39, -R6 ;  /* 0x00000027bebe7c23 */ /* 0x000fc20008010806 */
[--C-:B------:R-:W-:Y:S01]  /*4ff0*/  FFMA.FTZ R191, R191, UR39, -R6.reuse ;  /* 0x00000027bfbf7c23 */ /* 0x100fe20008010806 */
[----:B------:R-:W-:-:S01]  /*5000*/  FFMA.FTZ R194, R194, UR39, -R6 ;  /* 0x00000027c2c27c23 */ /* 0x000fc20008010806 */
[--C-:B------:R-:W-:Y:S01]  /*5010*/  FFMA.FTZ R195, R195, UR39, -R6.reuse ;  /* 0x00000027c3c37c23 */ /* 0x100fe20008010806 */
[----:B------:R-:W-:-:S01]  /*5020*/  FFMA.FTZ R198, R198, UR39, -R6 ;  /* 0x00000027c6c67c23 */ /* 0x000fc20008010806 */
[----:B------:R-:W3:Y:S01]  /*5030*/  MUFU.EX2 R201, R201 ;  /* 0x000000c900c97308 */ /* 0x000ee20000000800 */
[----:B-1----:R-:W-:-:S01]  /*5040*/  FADD.FTZ R5, R154, R5 ;  /* 0x000000059a057221 */ /* 0x002fc20000010000 */
[--C-:B------:R-:W-:Y:S01]  /*5050*/  FFMA.FTZ R199, R199, UR39, -R6.reuse ;  /* 0x00000027c7c77c23 */ /* 0x100fe20008010806 */
[----:B------:R-:W-:-:S01]  /*5060*/  FFMA.FTZ R202, R202, UR39, -R6 ;  /* 0x00000027caca7c23 */ /* 0x000fc20008010806 */
[--C-:B------:R-:W-:Y:S01]  /*5070*/  FFMA.FTZ R203, R203, UR39, -R6.reuse ;  /* 0x00000027cbcb7c23 */ /* 0x100fe20008010806 */
[----:B------:R-:W-:-:S01]  /*5080*/  FFMA.FTZ R206, R206, UR39, -R6 ;  /* 0x00000027cece7c23 */ /* 0x000fc20008010806 */
[--C-:B------:R-:W-:Y:S01]  /*5090*/  FFMA.FTZ R207, R207, UR39, -R6.reuse ;  /* 0x00000027cfcf7c23 */ /* 0x100fe20008010806 */
[----:B------:R-:W-:-:S01]  /*50a0*/  FFMA.FTZ R210, R210, UR39, -R6 ;  /* 0x00000027d2d27c23 */ /* 0x000fc20008010806 */
[----:B------:R-:W1:Y:S01]  /*50b0*/  MUFU.EX2 R155, R155 ;  /* 0x0000009b009b7308 */ /* 0x000e620000000800 */
[----:B--2---:R-:W-:-:S01]  /*50c0*/  FADD.FTZ R4, R158, R5 ;  /* 0x000000059e047221 */ /* 0x004fc20000010000 */
[--C-:B------:R-:W-:Y:S01]  /*50d0*/  FFMA.FTZ R211, R211, UR39, -R6.reuse ;  /* 0x00000027d3d37c23 */ /* 0x100fe20008010806 */
[----:B------:R-:W-:-:S01]  /*50e0*/  FFMA.FTZ R214, R214, UR39, -R6 ;  /* 0x00000027d6d67c23 */ /* 0x000fc20008010806 */
[----:B------:R-:W-:Y:S01]  /*50f0*/  FFMA.FTZ R6, R215, UR39, -R6 ;  /* 0x00000027d7067c23 */ /* 0x000fe20008010806 */
[-C--:B------:R-:W-:Y:S01]  /*5100*/  FMUL.FTZ R26, R26, R200.reuse ;  /* 0x000000c81a1a7220 */ /* 0x080fe20000410000 */
[-C--:B------:R-:W-:Y:S01]  /*5110*/  FMUL.FTZ R27, R27, R200.reuse ;  /* 0x000000c81b1b7220 */ /* 0x080fe20000410000 */
[----:B------:R-:W-:Y:S01]  /*5120*/  FMUL.FTZ R30, R30, R200 ;  /* 0x000000c81e1e7220 */ /* 0x000fe20000410000 */
[----:B------:R-:W2:Y:S01]  /*5130*/  MUFU.EX2 R162, R162 ;  /* 0x000000a200a27308 */ /* 0x000ea20000000800 */
[----:B---3--:R-:W-:-:S01]  /*5140*/  FADD.FTZ R4, R201, R4 ;  /* 0x00000004c9047221 */ /* 0x008fc20000010000 */
[----:B------:R-:W-:Y:S01]  /*5150*/  F2FP.SATFINITE.E4M3.F32.PACK_AB_MERGE_C R158, R201, R158, RZ ;  /* 0x0000009ec99e723e */ /* 0x000fe200048070ff */
[-C--:B------:R-:W-:Y:S01]  /*5160*/  FMUL.FTZ R31, R31, R200.reuse ;  /* 0x000000c81f1f7220 */ /* 0x080fe20000410000 */
[-C--:B------:R-:W-:Y:S01]  /*5170*/  FMUL.FTZ R34, R34, R200.reuse ;  /* 0x000000c822227220 */ /* 0x080fe20000410000 */
[-C--:B------:R-:W-:Y:S01]  /*5180*/  FMUL.FTZ R35, R35, R200.reuse ;  /* 0x000000c823237220 */ /* 0x080fe20000410000 */
[-C--:B------:R-:W-:Y:S01]  /*5190*/  FMUL.FTZ R38, R38, R200.reuse ;  /* 0x000000c826267220 */ /* 0x080fe20000410000 */
[----:B------:R-:W-:Y:S01]  /*51a0*/  FMUL.FTZ R39, R39, R200 ;  /* 0x000000c827277220 */ /* 0x000fe20000410000 */
[----:B------:R-:W3:Y:S01]  /*51b0*/  MUFU.EX2 R204, R204 ;  /* 0x000000cc00cc7308 */ /* 0x000ee20000000800 */
[----:B-1----:R-:W-:-:S01]  /*51c0*/  FADD.FTZ R5, R155, R4 ;  /* 0x000000049b057221 */ /* 0x002fc20000010000 */
[----:B------:R-:W-:Y:S01]  /*51d0*/  FADD.FTZ R4, R12, R15 ;  /* 0x0000000f0c047221 */ /* 0x000fe20000010000 */
[----:B------:R-:W-:Y:S01]  /*51e0*/  F2FP.SATFINITE.E4M3.F32.PACK_AB_MERGE_C R12, R153, R12, RZ ;  /* 0x0000000c990c723e */ /* 0x000fe200048070ff */
[-C--:B------:R-:W-:Y:S01]  /*51f0*/  FMUL.FTZ R42, R42, R200.reuse ;  /* 0x000000c82a2a7220 */ /* 0x080fe20000410000 */
[-C--:B------:R-:W-:Y:S01]  /*5200*/  FMUL.FTZ R43, R43, R200.reuse ;  /* 0x000000c82b2b7220 */ /* 0x080fe20000410000 */
[----:B------:R-:W-:Y:S01]  /*5210*/  FADD.FTZ R153, R153, R4 ;  /* 0x0000000499997221 */ /* 0x000fe20000010000 */
[----:B------:R-:W-:Y:S01]  /*5220*/  FMUL.FTZ R46, R46, R200 ;  /* 0x000000c82e2e7220 */ /* 0x000fe20000410000 */
[----:B------:R-:W1:Y:S01]  /*5230*/  MUFU.EX2 R167, R167 ;  /* 0x000000a700a77308 */ /* 0x000e620000000800 */
        /* <DEDUP_REMOVED lines=8> */
[----:B---3--:R-:W-:-:S01]  /*52c0*/  FADD.FTZ R4, R204, R5 ;  /* 0x00000005cc047221 */ /* 0x008fc20000010000 */
[----:B------:R-:W-:Y:S01]  /*52d0*/  FADD.FTZ R186, R20, R15 ;  /* 0x0000000f14ba7221 */ /* 0x000fe20000010000 */
[----:B------:R-:W-:Y:S01]  /*52e0*/  F2FP.SATFINITE.E4M3.F32.PACK_AB_MERGE_C R20, R157, R20, RZ ;  /* 0x000000149d14723e */ /* 0x000fe200048070ff */
[-C--:B------:R-:W-:Y:S01]  /*52f0*/  FMUL.FTZ R55, R55, R200.reuse ;  /* 0x000000c837377220 */ /* 0x080fe20000410000 */
[-C--:B------:R-:W-:Y:S01]  /*5300*/  FMUL.FTZ R58, R58, R200.reuse ;  /* 0x000000c83a3a7220 */ /* 0x080fe20000410000 */
[----:B------:R-:W-:Y:S01]  /*5310*/  FADD.FTZ R15, R157, R186 ;  /* 0x000000ba9d0f7221 */ /* 0x000fe20000010000 */
[----:B------:R-:W-:Y:S01]  /*5320*/  FMUL.FTZ R59, R59, R200 ;  /* 0x000000c83b3b7220 */ /* 0x000fe20000410000 */
[----:B------:R-:W3:Y:S01]  /*5330*/  MUFU.EX2 R166, R166 ;  /* 0x000000a600a67308 */ /* 0x000ee20000000800 */
[----:B-1----:R-:W-:-:S01]  /*5340*/  FADD.FTZ R4, R167, R4 ;  /* 0x00000004a7047221 */ /* 0x002fc20000010000 */
[----:B------:R-:W-:Y:S01]  /*5350*/  F2FP.SATFINITE.E4M3.F32.PACK_AB_MERGE_C R167, R167, R204, RZ ;  /* 0x000000cca7a7723e */ /* 0x000fe200048070ff */
[-C--:B------:R-:W-:Y:S01]  /*5360*/  FMUL.FTZ R62, R62, R200.reuse ;  /* 0x000000c83e3e7220 */ /* 0x080fe20000410000 */
[-C--:B------:R-:W-:Y:S01]  /*5370*/  FMUL.FTZ R63, R63, R200.reuse ;  /* 0x000000c83f3f7220 */ /* 0x080fe20000410000 */
[-C--:B------:R-:W-:Y:S01]  /*5380*/  FMUL.FTZ R66, R66, R200.reuse ;  /* 0x000000c842427220 */ /* 0x080fe20000410000 */
[----:B------:R-:W-:Y:S01]  /*5390*/  F2FP.SATFINITE.E4M3.F32.PACK_AB_MERGE_C R155, R162, R155, R167 ;  /* 0x0000009ba29b723e */ /* 0x000fe200048070a7 */
[----:B------:R-:W-:Y:S01]  /*53a0*/  FMUL.FTZ R67, R67, R200 ;  /* 0x000000c843437220 */ /* 0x000fe20000410000 */
[----:B------:R-:W1:Y:S01]  /*53b0*/  MUFU.EX2 R171, R171 ;  /* 0x000000ab00ab7308 */ /* 0x000e620000000800 */
        /* <DEDUP_REMOVED lines=24> */
[----:B--2---:R-:W-:-:S01]  /*5540*/  FADD.FTZ R4, R174, R5 ;  /* 0x00000005ae047221 */ /* 0x004fc20000010000 */
[----:B------:R-:W-:Y:S01]  /*5550*/  F2FP.SATFINITE.E4M3.F32.PACK_AB_MERGE_C R157, R174, R171, RZ ;  /* 0x000000abae9d723e */ /* 0x000fe200048070ff */
[----:B------:R-:W-:-:S01]  /*5560*/  FADD.FTZ R174, R14, R15 ;  /* 0x0000000f0eae7221 */ /* 0x000fc20000010000 */
[-C--:B------:R-:W-:Y:S01]  /*5570*/  FMUL.FTZ R106, R106, R200.reuse ;  /* 0x000000c86a6a7220 */ /* 0x080fe20000410000 */
[----:B------:R-:W-:Y:S01]  /*5580*/  FMUL.FTZ R107, R107, R200 ;  /* 0x000000c86b6b7220 */ /* 0x000fe20000410000 */
[----:B------:R-:W-:Y:S01]  /*5590*/  F2FP.SATFINITE.E4M3.F32.PACK_AB_MERGE_C R157, R166, R159, R157 ;  /* 0x0000009fa69d723e */ /* 0x000fe2000480709d */
[----:B------:R-:W-:-:S01]  /*55a0*/  FADD.FTZ R15, R161, R174 ;  /* 0x000000aea10f7221 */ /* 0x000fc20000010000 */
[----:B------:R-:W2:Y:S01]  /*55b0*/  MUFU.EX2 R178, R178 ;  /* 0x000000b200b27308 */ /* 0x000ea20000000800 */
[----:B---3--:R-:W-:-:S01]  /*55c0*/  FADD.FTZ R5, R163, R4 ;  /* 0x00000004a3057221 */ /* 0x008fc20000010000 */
[----:B------:R-:W-:Y:S01]  /*55d0*/  FMUL.FTZ R110, R110, R200 ;  /* 0x000000c86e6e7220 */ /* 0x000fe20000410000 */
[----:B------:R-:W-:-:S01]  /*55e0*/  FADD.FTZ R4, R176, R15 ;  /* 0x0000000fb0047221 */ /* 0x000fc20000010000 */
[----:B------:R-:W-:Y:S01]  /*55f0*/  F2FP.SATFINITE.E4M3.F32.PACK_AB_MERGE_C R176, R181, R176, RZ ;  /* 0x000000b0b5b0723e */ /* 0x000fe200048070ff */
        /* <DEDUP_REMOVED lines=24> */
[----:B------:R-:W-:Y:S01]  /*5780*/  FMUL.FTZ R139, R139, R200 ;  /* 0x000000c88b8b7220 */ /* 0x000fe20000410000 */
[----:B------:R-:W-:Y:S01]  /*5790*/  FADD.FTZ R4, R184, R15 ;  /* 0x0000000fb8047221 */ /* 0x000fe20000010000 */
[----:B------:R-:W-:Y:S01]  /*57a0*/  F2FP.SATFINITE.E4M3.F32.PACK_AB_MERGE_C R184, R185, R184, RZ ;  /* 0x000000b8b9b8723e */ /* 0x000fe200048070ff */
[----:B------:R-:W3:Y:S01]  /*57b0*/  MUFU.EX2 R190, R190 ;  /* 0x000000be00be7308 */ /* 0x000ee20000000800 */
[----:B-1----:R-:W-:-:S01]  /*57c0*/  FADD.FTZ R5, R175, R174 ;  /* 0x000000aeaf057221 */ /* 0x002fc20000010000 */
[----:B------:R-:W-:Y:S01]  /*57d0*/  F2FP.SATFINITE.E4M3.F32.PACK_AB_MERGE_C R159, R170, R163, R178 ;  /* 0x000000a3aa9f723e */ /* 0x000fe200048070b2 */
[----:B------:R-:W-:Y:S01]  /*57e0*/  FMUL.FTZ R142, R142, R200 ;  /* 0x000000c88e8e7220 */ /* 0x000fe20000410000 */
[----:B------:R-:W-:Y:S01]  /*57f0*/  F2FP.SATFINITE.E4M3.F32.PACK_AB_MERGE_C R160, R165, R160, R184 ;  /* 0x000000a0a5a0723e */ /* 0x000fe200048070b8 */
[-C--:B------:R-:W-:Y:S01]  /*5800*/  FMUL.FTZ R143, R143, R200.reuse ;  /* 0x000000c88f8f7220 */ /* 0x080fe20000410000 */
[-C--:B------:R-:W-:Y:S01]  /*5810*/  FMUL.FTZ R146, R146, R200.reuse ;  /* 0x000000c892927220 */ /* 0x080fe20000410000 */
[----:B------:R-:W-:Y:S01]  /*5820*/  FMUL.FTZ R147, R147, R200 ;  /* 0x000000c893937220 */ /* 0x000fe20000410000 */
[----:B------:R-:W1:Y:S01]  /*5830*/  MUFU.EX2 R191, R191 ;  /* 0x000000bf00bf7308 */ /* 0x000e620000000800 */
[----:B--2---:R-:W-:-:S01]  /*5840*/  FADD.FTZ R5, R182, R5 ;  /* 0x00000005b6057221 */ /* 0x004fc20000010000 */
[-C--:B------:R-:W-:Y:S01]  /*5850*/  FMUL.FTZ R150, R150, R200.reuse ;  /* 0x000000c896967220 */ /* 0x080fe20000410000 */
[----:B------:R-:W-:Y:S01]  /*5860*/  FMUL.FTZ R151, R151, R200 ;  /* 0x000000c897977220 */ /* 0x000fe20000410000 */
[----:B------:R-:W-:-:S02]  /*5870*/  F2FP.SATFINITE.E4M3.F32.PACK_AB_MERGE_C R152, R11, R152, R10 ;  /* 0x000000980b98723e */ /* 0x000fc4000480700a */
[----:B------:R-:W-:Y:S02]  /*5880*/  F2FP.SATFINITE.E4M3.F32.PACK_AB_MERGE_C R156, R21, R156, R20 ;  /* 0x0000009c159c723e */ /* 0x000fe40004807014 */
[----:B------:R-:W2:Y:S01]  /*5890*/  MUFU.EX2 R164, R164 ;  /* 0x000000a400a47308 */ /* 0x000ea20000000800 */
[----:B---3--:R-:W-:-:S01]  /*58a0*/  FADD.FTZ R174, R190, R5 ;  /* 0x00000005beae7221 */ /* 0x008fc20000010000 */
[----:B------:R-:W-:-:S06]  /*58b0*/  FADD.FTZ R5, R185, R4 ;  /* 0x00000004b9057221 */ /* 0x000fcc0000010000 */
[----:B------:R-:W3:Y:S01]  /*58c0*/  MUFU.EX2 R194, R194 ;  /* 0x000000c200c27308 */ /* 0x000ee20000000800 */
[----:B-1----:R-:W-:-:S01]  /*58d0*/  FADD.FTZ R15, R191, R174 ;  /* 0x000000aebf0f7221 */ /* 0x002fc20000010000 */
[----:B------:R-:W-:-:S06]  /*58e0*/  F2FP.SATFINITE.E4M3.F32.PACK_AB_MERGE_C R190, R191, R190, RZ ;  /* 0x000000bebfbe723e */ /* 0x000fcc00048070ff */
[----:B------:R-:W1:Y:S01]  /*58f0*/  MUFU.EX2 R169, R169 ;  /* 0x000000a900a97308 */ /* 0x000e620000000800 */
[----:B--2---:R-:W-:-:S07]  /*5900*/  FADD.FTZ R4, R164, R5 ;  /* 0x00000005a4047221 */ /* 0x004fce0000010000 */
[----:B------:R-:W2:Y:S01]  /*5910*/  MUFU.EX2 R195, R195 ;  /* 0x000000c300c37308 */ /* 0x000ea20000000800 */
[----:B---3--:R-:W-:-:S07]  /*5920*/  FADD.FTZ R174, R194, R15 ;  /* 0x0000000fc2ae7221 */ /* 0x008fce0000010000 */
[----:B------:R-:W3:Y:S01]  /*5930*/  MUFU.EX2 R188, R188 ;  /* 0x000000bc00bc7308 */ /* 0x000ee20000000800 */
[----:B-1----:R-:W-:-:S07]  /*5940*/  FADD.FTZ R5, R169, R4 ;  /* 0x00000004a9057221 */ /* 0x002fce0000010000 */
[----:B------:R-:W1:Y:S01]  /*5950*/  MUFU.EX2 R198, R198 ;  /* 0x000000c600c67308 */ /* 0x000e620000000800 */
[----:B--2---:R-:W-:-:S07]  /*5960*/  FADD.FTZ R15, R195, R174 ;  /* 0x000000aec30f7221 */ /* 0x004fce0000010000 */
[----:B------:R-:W2:Y:S01]  /*5970*/  MUFU.EX2 R189, R189 ;  /* 0x000000bd00bd7308 */ /* 0x000ea20000000800 */
[----:B---3--:R-:W-:-:S07]  /*5980*/  FADD.FTZ R4, R188, R5 ;  /* 0x00000005bc047221 */ /* 0x008fce0000010000 */
[----:B------:R-:W3:Y:S01]  /*5990*/  MUFU.EX2 R199, R199 ;  /* 0x000000c700c77308 */ /* 0x000ee20000000800 */
[----:B-1----:R-:W-:-:S07]  /*59a0*/  FADD.FTZ R174, R198, R15 ;  /* 0x0000000fc6ae7221 */ /* 0x002fce0000010000 */
[----:B------:R-:W1:Y:S01]  /*59b0*/  MUFU.EX2 R168, R168 ;  /* 0x000000a800a87308 */ /* 0x000e620000000800 */
        /* <DEDUP_REMOVED lines=20> */
[----:B-1----:R-:W-:-:S01]  /*5b00*/  FADD.FTZ R4, R193, R4 ;  /* 0x00000004c1047221 */ /* 0x002fc20000010000 */
[----:B------:R-:W-:-:S04]  /*5b10*/  F2FP.SATFINITE.E4M3.F32.PACK_AB_MERGE_C R192, R193, R192, RZ ;  /* 0x000000c0c1c0723e */ /* 0x000fc800048070ff */
[----:B------:R-:W-:Y:S02]  /*5b20*/  F2FP.SATFINITE.E4M3.F32.PACK_AB_MERGE_C R164, R173, R168, R192 ;  /* 0x000000a8ada4723e */ /* 0x000fe400048070c0 */
[----:B------:R-:W1:Y:S01]  /*5b30*/  MUFU.EX2 R210, R210 ;  /* 0x000000d200d27308 */ /* 0x000e620000000800 */
[----:B--2---:R-:W-:-:S01]  /*5b40*/  FADD.FTZ R15, R207, R174 ;  /* 0x000000aecf0f7221 */ /* 0x004fc20000010000 */
[----:B------:R-:W-:-:S04]  /*5b50*/  F2FP.SATFINITE.E4M3.F32.PACK_AB_MERGE_C R206, R207, R206, RZ ;  /* 0x000000cecfce723e */ /* 0x000fc800048070ff */
[----:B------:R-:W-:Y:S02]  /*5b60*/  F2FP.SATFINITE.E4M3.F32.PACK_AB_MERGE_C R165, R203, R202, R206 ;  /* 0x000000cacba5723e */ /* 0x000fe400048070ce */
        /* <DEDUP_REMOVED lines=10> */
[----:B------:R-:W-:Y:S02]  /*5c10*/  F2FP.SATFINITE.E4M3.F32.PACK_AB_MERGE_C R153, R154, R7, R158 ;  /* 0x000000079a99723e */ /* 0x000fe4000480709e */
[----:B------:R-:W-:Y:S02]  /*5c20*/  F2FP.SATFINITE.E4M3.F32.PACK_AB_MERGE_C R158, R161, R14, R176 ;  /* 0x0000000ea19e723e */ /* 0x000fe400048070b0 */
[----:B------:R-:W-:Y:S02]  /*5c30*/  F2FP.SATFINITE.E4M3.F32.PACK_AB_MERGE_C R154, R13, R8, R12 ;  /* 0x000000080d9a723e */ /* 0x000fe4000480700c */
[----:B------:R2:W1:Y:S01]  /*5c40*/  MUFU.EX2 R5, R6 ;  /* 0x0000000600057308 */ /* 0x0004620000000800 */
[----:B------:R-:W-:Y:S01]  /*5c50*/  F2FP.SATFINITE.E4M3.F32.PACK_AB_MERGE_C R161, R182, R175, R190 ;  /* 0x000000afb6a1723e */ /* 0x000fe200048070be */
[----:B--2---:R-:W-:Y:S01]  /*5c60*/  FADD.FTZ R6, R214, R15 ;  /* 0x0000000fd6067221 */ /* 0x004fe20000010000 */
[C---:B---3--:R-:W-:Y:S01]  /*5c70*/  F2FP.SATFINITE.E4M3.F32.PACK_AB_MERGE_C R196, R197.reuse, R196, RZ ;  /* 0x000000c4c5c4723e */ /* 0x048fe200048070ff */
[----:B------:R-:W-:-:S03]  /*5c80*/  FADD.FTZ R4, R197, R4 ;  /* 0x00000004c5047221 */ /* 0x000fc60000010000 */
[----:B------:R-:W-:Y:S02]  /*5c90*/  F2FP.SATFINITE.E4M3.F32.PACK_AB_MERGE_C R166, R180, R177, R196 ;  /* 0x000000b1b4a6723e */ /* 0x000fe400048070c4 */
[C---:B-1----:R-:W-:Y:S01]  /*5ca0*/  F2FP.SATFINITE.E4M3.F32.PACK_AB_MERGE_C R214, R5.reuse, R214, RZ ;  /* 0x000000d605d6723e */ /* 0x042fe200048070ff */
[----:B------:R-:W-:-:S03]  /*5cb0*/  FADD.FTZ R5, R5, R6 ;  /* 0x0000000605057221 */ /* 0x000fc60000010000 */
[----:B------:R-:W-:Y:S01]  /*5cc0*/  F2FP.SATFINITE.E4M3.F32.PACK_AB_MERGE_C R167, R211, R210, R214 ;  /* 0x000000d2d3a7723e */ /* 0x000fe200048070d6 */
[----:B------:R-:W-:Y:S06]  /*5cd0*/  @!P0 BRA `(.L_x_240) ;  /* 0x0000000000048947 */ /* 0x000fec0003800000 */
[----:B------:R-:W-:Y:S01]  /*5ce0*/  BPT.TRAP 0x1 ;  /* 0x000000040000795c */ /* 0x000fe20000300000 */
.L_x_240:
[----:B------:R-:W-:-:S04]  /*5cf0*/  IMAD.U32 R6, RZ, RZ, UR54 ;  /* 0x00000036ff067e24 */ /* 0x000fc8000f8e00ff */
[----:B------:R1:W2:Y:S01]  /*5d00*/  SYNCS.PHASECHK.TRANS64.TRYWAIT P2, [UR47+0x38850], R6 ;  /* 0x03885006ff0075a7 */ /* 0x0002a2000804016f */
[----:B------:R-:W-:Y:S05]  /*5d10*/  @!P0 BRA `(.L_x_241) ;  /* 0x0000000000048947 */ /* 0x000fea0003800000 */
[----:B------:R-:W-:Y:S01]  /*5d20*/  BPT.TRAP 0x1 ;  /* 0x000000040000795c */ /* 0x000fe20000300000 */
.L_x_241:
[----:B-1----:R-:W-:Y:S01]  /*5d30*/  VIADD R6, R226, 0x8 ;  /* 0x00000008e2067836 */ /* 0x002fe20000000000 */
[----:B--2---:R-:W-:Y:S06]  /*5d40*/  @P2 BRA `(.L_x_242) ;  /* 0x00000000000c2947 */ /* 0x004fec0003800000 */
[----:B------:R-:W-:-:S04]  /*5d50*/  IMAD.U32 R7, RZ, RZ, UR54 ;  /* 0x00000036ff077e24 */ /* 0x000fc8000f8e00ff */
[----:B------:R-:W1:Y:S02]  /*5d60*/  SYNCS.PHASECHK.TRANS64.TRYWAIT P2, [UR47+0x38850], R7 ;  /* 0x03885007ff0075a7 */ /* 0x000e64000804016f */
[----:B-1----:R-:W-:Y:S05]  /*5d70*/  @!P2 BRA `(.L_x_243) ;  /* 0x000000b4005ca947 */ /* 0x002fea0003800000 */
.L_x_242:
        /* <DEDUP_REMOVED lines=27> */
.L_x_244:
[----:B------:R-:W-:Y:S01]  /*5f30*/  UIADD3 UR47, UR47, 0x38860, URZ ;  /* 0x000388602f2f7890 */ /* 0x000fe2000fffe03f */
[----:B-1----:R-:W-:Y:S02]  /*5f40*/  IMAD.MOV.U32 R7, RZ, RZ, R172 ;  /* 0x000000ffff077224 */ /* 0x002fe400078e00ac */
[----:B------:R-:W-:Y:S01]  /*5f50*/  IMAD.MOV.U32 R6, RZ, RZ, R3 ;  /* 0x000000ffff067224 */ /* 0x000fe200078e0003 */
[----:B------:R-:W-:-:S09]  /*5f60*/  UPRMT UR47, UR48, 0x654, UR47 ;  /* 0x00000654302f7896 */ /* 0x000fd2000800002f */
[----:B------:R-:W-:Y:S01]  /*5f70*/  SYNCS.ARRIVE.TRANS64.RED.A1T0 RZ, [UR47], RZ ;  /* 0x000000ffffff79a7 */ /* 0x000fe2000810042f */
[----:B------:R-:W-:Y:S05]  /*5f80*/  @P1 BRA `(.L_x_245) ;  /* 0xffffffdc00601947 */ /* 0x000fea000383ffff */
.L_x_234:
[----:B------:R-:W-:Y:S01]  /*5f90*/  ULDC.64 UR8, c[0x0][0x9a0] ;  /* 0x0002680000087ab9 */ /* 0x000fe20000000a00 */
[----:B-1----:R-:W-:Y:S01]  /*5fa0*/  IMAD.MOV.U32 R8, RZ, RZ, 0x3f800000 ;  /* 0x3f800000ff087424 */ /* 0x002fe200078e00ff */
[----:B------:R-:W-:Y:S01]  /*5fb0*/  UISETP.NE.U32.AND UP0, UPT, UR8, URZ, UPT ;  /* 0x0000003f0800728c */ /* 0x000fe2000bf05070 */
[----:B------:R1:W-:Y:S06]  /*5fc0*/  BAR.ARV R0, 0x100 ;  /* 0x000400000000751d */ /* 0x0003ec0000002000 */
[----:B------:R-:W-:Y:S02]  /*5fd0*/  UISETP.NE.AND.EX UP0, UPT, UR9, URZ, UPT, UP0 ;  /* 0x0000003f0900728c */ /* 0x000fe4000bf05300 */
[----:B------:R-:W-:Y:S06]  /*5fe0*/  BAR.ARV 0x8, 0x180 ;  /* 0x0206000000007b1d */ /* 0x000fec0000002000 */
[----:B------:R-:W-:-:S03]  /*5ff0*/  PLOP3.LUT P0, PT, PT, PT, UP0, 0x80, 0x0 ;  /* 0x000000000000781c */ /* 0x000fc60003f0f008 */
        /* <DEDUP_REMOVED lines=11> */
[----:B------:R-:W-:-:S04]  /*60b0*/  @UP0 ULEA UR6, UP1, UR4, UR8, 0x2 ;  /* 0x0000000804060291 */ /* 0x000fc8000f82103f */
[----:B------:R-:W-:Y:S02]  /*60c0*/  @UP0 ULEA.HI.X UR7, UR4, UR9, UR5, 0x2, UP1 ;  /* 0x0000000904070291 */ /* 0x000fe400088f1405 */
[----:B------:R-:W-:-:S04]  /*60d0*/  IMAD.U32 R6, RZ, RZ, UR6 ;  /* 0x00000006ff067e24 */ /* 0x000fc8000f8e00ff */
[----:B0-----:R-:W-:-:S05]  /*60e0*/  IMAD.U32 R7, RZ, RZ, UR7 ;  /* 0x00000007ff077e24 */ /* 0x001fca000f8e00ff */
[----:B------:R0:W2:Y:S01]  /*60f0*/  @P0 LDG.E R8, desc[UR52][R6.64] ;  /* 0x0000003406080981 */ /* 0x0000a2000c1e1900 */
[----:B------:R-:W-:Y:S01]  /*6100*/  UIADD3 UR42, UR42, 0x1, URZ ;  /* 0x000000012a2a7890 */ /* 0x000fe2000fffe03f */
[----:B-1----:R-:W-:Y:S01]  /*6110*/  IMAD.MOV.U32 R0, RZ, RZ, -0x800000 ;  /* 0xff800000ff007424 */ /* 0x002fe200078e00ff */
[----:B------:R-:W-:Y:S01]  /*6120*/  UIADD3 UR44, UR44, 0x1, URZ ;  /* 0x000000012c2c7890 */ /* 0x000fe2000fffe03f */
[----:B------:R-:W1:Y:S01]  /*6130*/  SHFL.BFLY PT, R9, R4, 0x2, 0x1f ;  /* 0x0c401f0004097f89 */ /* 0x000e6200000e0000 */
[----:B------:R-:W-:-:S03]  /*6140*/  UISETP.NE.AND UP0, UPT, UR42, 0x2, UPT ;  /* 0x000000022a00788c */ /* 0x000fc6000bf05270 */
[----:B------:R-:W3:Y:S01]  /*6150*/  SHFL.BFLY PT, R12, R5, 0x2, 0x1f ;  /* 0x0c401f00050c7f89 */ /* 0x000ee200000e0000 */
[----:B------:R-:W-:Y:S01]  /*6160*/  USEL UR4, URZ, 0x1, UP0 ;  /* 0x000000013f047887 */ /* 0x000fe20008000000 */
[----:B0-----:R-:W-:Y:S01]  /*6170*/  IMAD.MOV.U32 R7, RZ, RZ, RZ ;  /* 0x000000ffff077224 */ /* 0x001fe200078e00ff */
[----:B------:R-:W-:Y:S01]  /*6180*/  USEL UR42, UR42, URZ, UP0 ;  /* 0x0000003f2a2a7287 */ /* 0x000fe20008000000 */
[----:B------:R-:W-:Y:S01]  /*6190*/  IMAD.U32 R6, RZ, RZ, UR39 ;  /* 0x00000027ff067e24 */ /* 0x000fe2000f8e00ff */
[----:B------:R-:W-:Y:S01]  /*61a0*/  ULOP3.LUT UR43, UR43, UR4, URZ, 0x3c, !UPT ;  /* 0x000000042b2b7292 */ /* 0x000fe2000f8e3c3f */
[----:B-1----:R-:W-:Y:S01]  /*61b0*/  FADD.FTZ R9, R9, R4 ;  /* 0x0000000409097221 */ /* 0x002fe20000010000 */
[----:B------:R-:W-:Y:S02]  /*61c0*/  IMAD.MOV.U32 R4, RZ, RZ, -0x800000 ;  /* 0xff800000ff047424 */ /* 0x000fe400078e00ff */
[----:B---3--:R-:W-:Y:S02]  /*61d0*/  FADD.FTZ R12, R12, R5 ;  /* 0x000000050c0c7221 */ /* 0x008fe40000010000 */
[----:B------:R-:W0:Y:S04]  /*61e0*/  SHFL.BFLY PT, R10, R9, 0x1, 0x1f ;  /* 0x0c201f00090a7f89 */ /* 0x000e2800000e0000 */
[----:B------:R-:W1:Y:S01]  /*61f0*/  SHFL.BFLY PT, R11, R12, 0x1, 0x1f ;  /* 0x0c201f000c0b7f89 */ /* 0x000e6200000e0000 */
[----:B0-----:R-:W-:Y:S01]  /*6200*/  FADD.FTZ R13, R9, R10 ;  /* 0x0000000a090d7221 */ /* 0x001fe20000010000 */
[----:B------:R-:W-:-:S02]  /*6210*/  IMAD.MOV.U32 R9, RZ, RZ, RZ ;  /* 0x000000ffff097224 */ /* 0x000fc400078e00ff */
[----:B-1----:R-:W-:Y:S02]  /*6220*/  FADD.FTZ R14, R12, R11 ;  /* 0x0000000b0c0e7221 */ /* 0x002fe40000010000 */
[C---:B------:R-:W-:Y:S01]  /*6230*/  FSETP.NE.FTZ.AND P0, PT, R13.reuse, RZ, PT ;  /* 0x000000ff0d00720b */ /* 0x040fe20003f15000 */
[----:B------:R-:W-:Y:S01]  /*6240*/  FMUL.FTZ R15, R13, 0.00390625 ;  /* 0x3b8000000d0f7820 */ /* 0x000fe20000410000 */
[----:B------:R-:W-:Y:S02]  /*6250*/  IMAD.U32 R12, RZ, RZ, UR39 ;  /* 0x00000027ff0c7e24 */ /* 0x000fe4000f8e00ff */
[----:B------:R-:W-:Y:S02]  /*6260*/  FMUL.FTZ R10, R14, 0.00390625 ;  /* 0x3b8000000e0a7820 */ /* 0x000fe40000410000 */
[----:B------:R-:W-:-:S03]  /*6270*/  FSETP.NE.FTZ.AND P1, PT, R15, RZ, PT ;  /* 0x000000ff0f00720b */ /* 0x000fc60003f35000 */
[----:B------:R-:W-:-:S04]  /*6280*/  FSETP.NE.FTZ.AND P2, PT, R10, RZ, PT ;  /* 0x000000ff0a00720b */ /* 0x000fc80003f55000 */
[----:B------:R-:W-:Y:S01]  /*6290*/  @P0 MUFU.RCP R7, R13 ;  /* 0x0000000d00070308 */ /* 0x000fe20000001000 */
[----:B------:R-:W-:-:S05]  /*62a0*/  FSETP.NE.FTZ.AND P0, PT, R14, RZ, PT ;  /* 0x000000ff0e00720b */ /* 0x000fca0003f15000 */
[----:B------:R-:W-:Y:S02]  /*62b0*/  @P1 FMUL.FTZ R6, R6, 0.69314718246459960938 ;  /* 0x3f31721806061820 */ /* 0x000fe40000410000 */
[----:B------:R-:W0:Y:S01]  /*62c0*/  @P1 MUFU.LG2 R5, R15 ;  /* 0x0000000f00051308 */ /* 0x000e220000000c00 */
[----:B------:R-:W-:-:S07]  /*62d0*/  @P2 FMUL.FTZ R12, R12, 0.69314718246459960938 ;  /* 0x3f3172180c0c2820 */ /* 0x000fce0000410000 */
[----:B------:R-:W1:Y:S08]  /*62e0*/  @P2 MUFU.LG2 R10, R10 ;  /* 0x0000000a000a2308 */ /* 0x000e700000000c00 */
[----:B------:R-:W3:Y:S01]  /*62f0*/  @P0 MUFU.RCP R9, R14 ;  /* 0x0000000e00090308 */ /* 0x000ee20000001000 */
[----:B0-----:R-:W-:Y:S01]  /*6300*/  @P1 FMUL.FTZ R5, R5, 0.69314718246459960938 ;  /* 0x3f31721805051820 */ /* 0x001fe20000410000 */
[----:B------:R-:W-:-:S03]  /*6310*/  PLOP3.LUT P0, PT, PT, PT, PT, 0x8, 0x0 ;  /* 0x000000000000781c */ /* 0x000fc60003f0e170 */
[----:B------:R-:W-:Y:S01]  /*6320*/  @P1 FFMA.FTZ R0, R6, R3, R5 ;  /* 0x0000000306001223 */ /* 0x000fe20000010005 */
[----:B-1----:R-:W-:-:S04]  /*6330*/  @P2 FMUL.FTZ R11, R10, 0.69314718246459960938 ;  /* 0x3f3172180a0b2820 */ /* 0x002fc80000410000 */
[----:B------:R-:W-:Y:S01]  /*6340*/  @P2 FFMA.FTZ R4, R12, R172, R11 ;  /* 0x000000ac0c042223 */ /* 0x000fe2000001000b */
[-C--:B--2---:R-:W-:Y:S01]  /*6350*/  FMUL.FTZ R152, R7, R8.reuse ;  /* 0x0000000807987220 */ /* 0x084fe20000410000 */
[----:B---3--:R-:W-:-:S03]  /*6360*/  FMUL.FTZ R3, R9, R8 ;  /* 0x0000000809037220 */ /* 0x008fc60000410000 */
        /* <DEDUP_REMOVED lines=127> */
[----:B------:R-:W-:-:S07]  /*6b60*/  FMUL.FTZ R34, R151, R3 ;  /* 0x0000000397227220 */ /* 0x000fce0000410000 */
.L_x_221:
[----:B------:R-:W0:Y:S01]  /*6b70*/  S2R R26, SR_CgaCtaId ;  /* 0x00000000001a7919 */ /* 0x000e220000008800 */
[----:B------:R-:W-:Y:S01]  /*6b80*/  MOV R3, 0x400 ;  /* 0x0000040000037802 */ /* 0x000fe20000000f00 */
[----:B------:R-:W-:Y:S01]  /*6b90*/  BSSY B0, `(.L_x_246) ;  /* 0x00003a4000007945 */ /* 0x000fe20003800000 */
[----:B------:R-:W-:Y:S02]  /*6ba0*/  BAR.SYNC.DEFER_BLOCKING 0x5, 0x180 ;  /* 0x0146000000007b1d */ /* 0x000fe40000010000 */
[----:B0-----:R-:W-:-:S05]  /*6bb0*/  LEA R3, R26, R3, 0x18 ;  /* 0x000000031a037211 */ /* 0x001fca00078ec0ff */
[----:B------:R-:W0:Y:S02]  /*6bc0*/  LDS.128 R44, [R3+0x388d0] ;  /* 0x0388d000032c7984 */ /* 0x000e240000000c00 */
[----:B0-----:R-:W-:Y:S02]  /*6bd0*/  R2UR UR5, R45 ;  /* 0x000000002d0572ca */ /* 0x001fe400000e0000 */
[----:B------:R-:W-:Y:S01]  /*6be0*/  R2UR UR46, R46 ;  /* 0x000000002e2e72ca */ /* 0x000fe200000e0000 */
[----:B------:R-:W-:Y:S06]  /*6bf0*/  BAR.ARV 0x4, 0x180 ;  /* 0x0106000000007b1d */ /* 0x000fec0000002000 */
[----:B------:R-:W-:Y:S08]  /*6c00*/  @P0 BRA `(.L_x_247) ;  /* 0x0000002c00080947 */ /* 0x000ff00003800000 */
[----:B------:R-:W0:Y:S01]  /*6c10*/  S2R R94, SR_TID.X ;  /* 0x00000000005e7919 */ /* 0x000e220000002100 */
[----:B------:R-:W-:Y:S01]  /*6c20*/  ULDC.64 UR6, c[0x4][0x128] ;  /* 0x01004a0000067ab9 */ /* 0x000fe20000000a00 */
[----:B0-----:R-:W-:-:S05]  /*6c30*/  IMAD.SHL.U32 R26, R94, 0x4, RZ ;  /* 0x000000045e1a7824 */ /* 0x001fca00078e00ff */
[----:B------:R-:W-:-:S04]  /*6c40*/  LOP3.LUT R26, R26, 0xc, RZ, 0xc0, !PT ;  /* 0x0000000c1a1a7812 */ /* 0x000fc800078ec0ff */
[----:B------:R-:W-:-:S05]  /*6c50*/  IADD3 R26, P0, R26, UR6, RZ ;  /* 0x000000061a1a7c10 */ /* 0x000fca000ff1e0ff */
[----:B------:R-:W-:Y:S01]  /*6c60*/  IMAD.X R27, RZ, RZ, UR7, P0 ;  /* 0x00000007ff1b7e24 */ /* 0x000fe200080e06ff */
[----:B------:R-:W-:Y:S01]  /*6c70*/  F2FP.BF16.F32.PACK_AB R40, R7, R40 ;  /* 0x000000280728723e */ /* 0x000fe200000010ff */
[----:B------:R-:W-:-:S04]  /*6c80*/  ULDC.64 UR6, c[0x0][0xc00] ;  /* 0x0003000000067ab9 */ /* 0x000fc80000000a00 */
[----:B------:R0:W2:Y:S01]  /*6c90*/  LDG.E.CONSTANT R27, desc[UR52][R26.64] ;  /* 0x000000341a1b7981 */ /* 0x0000a2000c1e9900 */
[----:B------:R-:W-:Y:S01]  /*6ca0*/  F2FP.BF16.F32.PACK_AB R7, R153, R42 ;  /* 0x0000002a9907723e */ /* 0x000fe200000010ff */
[----:B------:R-:W-:Y:S01]  /*6cb0*/  UISETP.NE.U32.AND UP0, UPT, UR6, URZ, UPT ;  /* 0x0000003f0600728c */ /* 0x000fe2000bf05070 */
[----:B------:R-:W-:Y:S02]  /*6cc0*/  F2FP.BF16.F32.PACK_AB R42, R20, R65 ;  /* 0x00000041142a723e */ /* 0x000fe400000010ff */
[----:B------:R-:W-:Y:S01]  /*6cd0*/  LOP3.LUT P0, R20, R94, 0x3, RZ, 0xc0, !PT ;  /* 0x000000035e147812 */ /* 0x000fe2000780c0ff */
[----:B------:R-:W-:Y:S01]  /*6ce0*/  UISETP.NE.AND.EX UP0, UPT, UR7, URZ, UPT, UP0 ;  /* 0x0000003f0700728c */ /* 0x000fe2000bf05300 */
[----:B------:R-:W-:Y:S02]  /*6cf0*/  F2FP.BF16.F32.PACK_AB R12, R12, R49 ;  /* 0x000000310c0c723e */ /* 0x000fe400000010ff */
[----:B------:R-:W-:Y:S01]  /*6d00*/  F2FP.BF16.F32.PACK_AB R11, R11, R48 ;  /* 0x000000300b0b723e */ /* 0x000fe200000010ff */
[----:B------:R-:W-:Y:S01]  /*6d10*/  ULDC.64 UR6, c[0x0][0xc00] ;  /* 0x0003000000067ab9 */ /* 0x000fe20000000a00 */
[----:B------:R-:W-:Y:S01]  /*6d20*/  ISETP.EQ.OR P0, PT, R20, 0x3, !P0 ;  /* 0x000000031400780c */ /* 0x000fe20004702670 */
[----:B------:R-:W-:Y:S01]  /*6d30*/  UIMAD.WIDE UR6, UR37, 0x4, UR6 ;  /* 0x00000004250678a5 */ /* 0x000fe2000f8e0206 */
[----:B------:R-:W-:-:S02]  /*6d40*/  F2FP.BF16.F32.PACK_AB R15, R15, R64 ;  /* 0x000000400f0f723e */ /* 0x000fc400000010ff */
[----:B------:R-:W-:Y:S02]  /*6d50*/  F2FP.BF16.F32.PACK_AB R64, R84, R121 ;  /* 0x000000795440723e */ /* 0x000fe400000010ff */
[----:B------:R-:W-:Y:S02]  /*6d60*/  SEL R84, R11, R12, P0 ;  /* 0x0000000c0b547207 */ /* 0x000fe40000000000 */
[----:B------:R-:W-:Y:S02]  /*6d70*/  SEL R20, R12, R11, P0 ;  /* 0x0000000b0c147207 */ /* 0x000fe40000000000 */
[----:B------:R-:W1:Y:S01]  /*6d80*/  S2R R12, SR_SWINHI ;  /* 0x00000000000c7919 */ /* 0x000e620000002f00 */
[----:B------:R-:W-:Y:S02]  /*6d90*/  F2FP.BF16.F32.PACK_AB R32, R9, R32 ;  /* 0x000000200920723e */ /* 0x000fe400000010ff */
[----:B------:R-:W-:Y:S02]  /*6da0*/  F2FP.BF16.F32.PACK_AB R37, R37, R6 ;  /* 0x000000062525723e */ /* 0x000fe400000010ff */
        /* <DEDUP_REMOVED lines=9> */
[----:B------:R-:W-:Y:S02]  /*6e40*/  SEL R118, R9, R6, P0 ;  /* 0x0000000609767207 */ /* 0x000fe40000000000 */
[----:B------:R-:W-:Y:S02]  /*6e50*/  SEL R81, R6, R9, P0 ;  /* 0x0000000906517207 */ /* 0x000fe40000000000 */
[----:B------:R-:W-:Y:S02]  /*6e60*/  SEL R112, R7, R10, P0 ;  /* 0x0000000a07707207 */ /* 0x000fe40000000000 */
[----:B------:R-:W-:-:S02]  /*6e70*/  SEL R79, R10, R7, P0 ;  /* 0x000000070a4f7207 */ /* 0x000fc40000000000 */
[----:B------:R-:W-:Y:S02]  /*6e80*/  F2FP.BF16.F32.PACK_AB R77, R77, R120 ;  /* 0x000000784d4d723e */ /* 0x000fe400000010ff */
[----:B------:R-:W-:Y:S02]  /*6e90*/  MOV R6, R3 ;  /* 0x0000000300067202 */ /* 0x000fe40000000f00 */
[----:B-1----:R-:W-:Y:S02]  /*6ea0*/  MOV R7, R12 ;  /* 0x0000000c00077202 */ /* 0x002fe40000000f00 */
[----:B------:R-:W-:Y:S02]  /*6eb0*/  F2FP.BF16.F32.PACK_AB R43, R29, R80 ;  /* 0x000000501d2b723e */ /* 0x000fe400000010ff */
[----:B------:R-:W-:Y:S02]  /*6ec0*/  F2FP.BF16.F32.PACK_AB R109, R109, R90 ;  /* 0x0000005a6d6d723e */ /* 0x000fe400000010ff */
[----:B------:R-:W-:-:S02]  /*6ed0*/  F2FP.BF16.F32.PACK_AB R33, R33, R88 ;  /* 0x000000582121723e */ /* 0x000fc400000010ff */
[----:B------:R-:W-:Y:S02]  /*6ee0*/  F2FP.BF16.F32.PACK_AB R52, R52, R89 ;  /* 0x000000593434723e */ /* 0x000fe400000010ff */
[----:B------:R-:W-:Y:S02]  /*6ef0*/  SEL R90, R35, R44, P0 ;  /* 0x0000002c235a7207 */ /* 0x000fe40000000000 */
[----:B------:R-:W-:Y:S02]  /*6f00*/  SEL R29, R44, R35, P0 ;  /* 0x000000232c1d7207 */ /* 0x000fe40000000000 */
[----:B------:R-:W-:Y:S02]  /*6f10*/  F2FP.BF16.F32.PACK_AB R53, R53, R96 ;  /* 0x000000603535723e */ /* 0x000fe400000010ff */
[----:B------:R-:W-:Y:S02]  /*6f20*/  F2FP.BF16.F32.PACK_AB R61, R61, R104 ;  /* 0x000000683d3d723e */ /* 0x000fe400000010ff */
[----:B------:R-:W-:-:S02]  /*6f30*/  F2FP.BF16.F32.PACK_AB R68, R68, R105 ;  /* 0x000000694444723e */ /* 0x000fc400000010ff */
[----:B------:R-:W-:Y:S02]  /*6f40*/  SEL R106, R77, R64, P0 ;  /* 0x000000404d6a7207 */ /* 0x000fe40000000000 */
[----:B------:R-:W-:Y:S01]  /*6f50*/  SEL R35, R64, R77, P0 ;  /* 0x0000004d40237207 */ /* 0x000fe20000000000 */
[----:B------:R-:W-:Y:S01]  /*6f60*/  IMAD.WIDE R64, R220, 0x2, R6 ;  /* 0x00000002dc407825 */ /* 0x000fe200078e0206 */
        /* <DEDUP_REMOVED lines=8> */
[----:B------:R-:W-:Y:S02]  /*6ff0*/  F2FP.BF16.F32.PACK_AB R110, R108, R145 ;  /* 0x000000916c6e723e */ /* 0x000fe400000010ff */
[----:B------:R-:W-:-:S02]  /*7000*/  SEL R92, R43, R36, P0 ;  /* 0x000000242b5c7207 */ /* 0x000fc40000000000 */
[----:B------:R-:W-:Y:S02]  /*7010*/  SEL R30, R36, R43, P0 ;  /* 0x0000002b241e7207 */ /* 0x000fe40000000000 */
[----:B------:R-:W-:Y:S02]  /*7020*/  SEL R98, R61, R68, P0 ;  /* 0x000000443d627207 */ /* 0x000fe40000000000 */
[----:B------:R-:W-:Y:S02]  /*7030*/  SEL R33, R68, R61, P0 ;  /* 0x0000003d44217207 */ /* 0x000fe40000000000 */
[----:B------:R-:W-:Y:S02]  /*7040*/  F2FP.BF16.F32.PACK_AB R24, R5, R24 ;  /* 0x000000180518723e */ /* 0x000fe400000010ff */
[----:B------:R-:W-:Y:S02]  /*7050*/  F2FP.BF16.F32.PACK_AB R25, R8, R25 ;  /* 0x000000190819723e */ /* 0x000fe400000010ff */
[----:B------:R-:W-:-:S02]  /*7060*/  F2FP.BF16.F32.PACK_AB R59, R140, R59 ;  /* 0x0000003b8c3b723e */ /* 0x000fc400000010ff */
[----:B------:R-:W-:Y:S02]  /*7070*/  F2FP.BF16.F32.PACK_AB R76, R76, R113 ;  /* 0x000000714c4c723e */ /* 0x000fe400000010ff */
        /* <DEDUP_REMOVED lines=13> */
[C---:B------:R-:W-:Y:S02]  /*7150*/  IADD3 R10, P2, R64.reuse, 0x20, RZ ;  /* 0x00000020400a7810 */ /* 0x040fe40007f5e0ff */
[C---:B------:R-:W-:Y:S02]  /*7160*/  IADD3 R85, P3, R64.reuse, 0x40, RZ ;  /* 0x0000004040557810 */ /* 0x040fe40007f7e0ff */
[----:B------:R-:W-:Y:S02]  /*7170*/  IADD3 R87, P4, R64, 0x60, RZ ;  /* 0x0000006040577810 */ /* 0x000fe40007f9e0ff */
[----:B------:R-:W-:-:S02]  /*7180*/  F2FP.BF16.F32.PACK_AB R93, R93, R136 ;  /* 0x000000885d5d723e */ /* 0x000fc400000010ff */
[----:B------:R-:W-:Y:S02]  /*7190*/  F2FP.BF16.F32.PACK_AB R38, R100, R137 ;  /* 0x000000896426723e */ /* 0x000fe400000010ff */
[----:B------:R-:W-:Y:S02]  /*71a0*/  F2FP.BF16.F32.PACK_AB R13, R13, R56 ;  /* 0x000000380d0d723e */ /* 0x000fe400000010ff */
[----:B------:R-:W-:Y:S02]  /*71b0*/  F2FP.BF16.F32.PACK_AB R147, R34, R147 ;  /* 0x000000932293723e */ /* 0x000fe400000010ff */
[----:B------:R-:W-:Y:S02]  /*71c0*/  F2FP.BF16.F32.PACK_AB R56, R116, R83 ;  /* 0x000000537438723e */ /* 0x000fe400000010ff */
[----:B------:R-:W-:Y:S02]  /*71d0*/  F2FP.BF16.F32.PACK_AB R138, R39, R138 ;  /* 0x0000008a278a723e */ /* 0x000fe400000010ff */
[----:B------:R-:W-:-:S02]  /*71e0*/  SEL R102, R69, R76, P0 ;  /* 0x0000004c45667207 */ /* 0x000fc40000000000 */
[----:B------:R-:W-:Y:S02]  /*71f0*/  SEL R34, R76, R69, P0 ;  /* 0x000000454c227207 */ /* 0x000fe40000000000 */
[----:B------:R-:W-:Y:S02]  /*7200*/  F2FP.BF16.F32.PACK_AB R125, R125, R74 ;  /* 0x0000004a7d7d723e */ /* 0x000fe400000010ff */
[----:B------:R-:W-:Y:S02]  /*7210*/  F2FP.BF16.F32.PACK_AB R117, R117, R82 ;  /* 0x000000527575723e */ /* 0x000fe400000010ff */
[----:B------:R-:W-:Y:S02]  /*7220*/  SEL R80, R32, R37, P0 ;  /* 0x0000002520507207 */ /* 0x000fe40000000000 */
[----:B------:R-:W-:Y:S02]  /*7230*/  SEL R72, R37, R32, P0 ;  /* 0x0000002025487207 */ /* 0x000fe40000000000 */
[----:B------:R-:W-:-:S02]  /*7240*/  SEL R122, R5, R8, P0 ;  /* 0x00000008057a7207 */ /* 0x000fc40000000000 */
[----:B------:R-:W-:Y:S02]  /*7250*/  SEL R83, R8, R5, P0 ;  /* 0x0000000508537207 */ /* 0x000fe40000000000 */
[----:B------:R-:W-:Y:S02]  /*7260*/  SEL R116, R66, R67, P0 ;  /* 0x0000004342747207 */ /* 0x000fe40000000000 */
[----:B------:R-:W-:Y:S01]  /*7270*/  SEL R39, R67, R66, P0 ;  /* 0x0000004243277207 */ /* 0x000fe20000000000 */
[--C-:B------:R-:W-:Y:S01]  /*7280*/  IMAD.X R67, RZ, RZ, R65.reuse, P3 ;  /* 0x000000ffff437224 */ /* 0x100fe200018e0641 */
[----:B------:R-:W-:Y:S02]  /*7290*/  SEL R132, R71, R62, P0 ;  /* 0x0000003e47847207 */ /* 0x000fe40000000000 */
[----:B------:R-:W-:Y:S01]  /*72a0*/  SEL R69, R62, R71, P0 ;  /* 0x000000473e457207 */ /* 0x000fe20000000000 */
[----:B------:R-:W-:Y:S01]  /*72b0*/  IMAD.X R71, RZ, RZ, R65, P2 ;  /* 0x000000ffff477224 */ /* 0x000fe200010e0641 */
[----:B------:R-:W-:-:S02]  /*72c0*/  SEL R134, R63, R54, P0 ;  /* 0x000000363f867207 */ /* 0x000fc40000000000 */
[----:B------:R-:W-:Y:S01]  /*72d0*/  SEL R73, R54, R63, P0 ;  /* 0x0000003f36497207 */ /* 0x000fe20000000000 */
[----:B------:R-:W-:Y:S01]  /*72e0*/  IMAD.X R63, RZ, RZ, R65, P4 ;  /* 0x000000ffff3f7224 */ /* 0x000fe200020e0641 */
[----:B------:R-:W-:Y:S02]  /*72f0*/  F2FP.BF16.F32.PACK_AB R46, R86, R91 ;  /* 0x0000005b562e723e */ /* 0x000fe400000010ff */
[----:B------:R-:W-:Y:S02]  /*7300*/  F2FP.BF16.F32.PACK_AB R101, R101, R144 ;  /* 0x000000906565723e */ /* 0x000fe400000010ff */
[----:B------:R-:W-:Y:S02]  /*7310*/  SEL R78, R24, R25, P0 ;  /* 0x00000019184e7207 */ /* 0x000fe40000000000 */
[----:B------:R-:W-:Y:S02]  /*7320*/  SEL R74, R25, R24, P0 ;  /* 0x00000018194a7207 */ /* 0x000fe40000000000 */
[----:B------:R-:W-:-:S02]  /*7330*/  SEL R82, R40, R41, P0 ;  /* 0x0000002928527207 */ /* 0x000fc40000000000 */
[----:B0-----:R-:W-:Y:S02]  /*7340*/  SEL R26, R41, R40, P0 ;  /* 0x00000028291a7207 */ /* 0x001fe40000000000 */
[----:B------:R-:W-:Y:S02]  /*7350*/  SEL R104, R93, R38, P0 ;  /* 0x000000265d687207 */ /* 0x000fe40000000000 */
[----:B------:R-:W-:Y:S02]  /*7360*/  SEL R37, R38, R93, P0 ;  /* 0x0000005d26257207 */ /* 0x000fe40000000000 */
[----:B------:R-:W-:Y:S02]  /*7370*/  LOP3.LUT R5, R64, 0x380, RZ, 0xc0, !PT ;  /* 0x0000038040057812 */ /* 0x000fe400078ec0ff */
[----:B------:R-:W-:Y:S02]  /*7380*/  F2FP.BF16.F32.PACK_AB R50, R149, R50 ;  /* 0x000000329532723e */ /* 0x000fe400000010ff */
[----:B------:R-:W-:-:S02]  /*7390*/  F2FP.BF16.F32.PACK_AB R51, R148, R51 ;  /* 0x000000339433723e */ /* 0x000fc400000010ff */
[----:B------:R-:W-:Y:S02]  /*73a0*/  F2FP.BF16.F32.PACK_AB R58, R141, R58 ;  /* 0x0000003a8d3a723e */ /* 0x000fe400000010ff */
[----:B------:R-:W-:Y:S02]  /*73b0*/  F2FP.BF16.F32.PACK_AB R55, R55, R130 ;  /* 0x000000823737723e */ /* 0x000fe400000010ff */
[C---:B------:R-:W-:Y:S02]  /*73c0*/  IADD3 R24, P5, R64.reuse, 0x4000, RZ ;  /* 0x0000400040187810 */ /* 0x040fe40007fbe0ff */
[C---:B------:R-:W-:Y:S02]  /*73d0*/  IADD3 R89, P6, R64.reuse, 0x4020, RZ ;  /* 0x0000402040597810 */ /* 0x040fe40007fde0ff */
[C---:B------:R-:W-:Y:S02]  /*73e0*/  IADD3 R91, P1, R64.reuse, 0x4040, RZ ;  /* 0x00004040405b7810 */ /* 0x040fe40007f3e0ff */
[----:B------:R-:W-:-:S02]  /*73f0*/  IADD3 R93, P2, R64, 0x4060, RZ ;  /* 0x00004060405d7810 */ /* 0x000fc40007f5e0ff */
[C---:B------:R-:W-:Y:S02]  /*7400*/  IADD3 R40, P3, R64.reuse, 0x8000, RZ ;  /* 0x0000800040287810 */ /* 0x040fe40007f7e0ff */
[----:B------:R-:W-:Y:S01]  /*7410*/  IADD3 R95, P4, R64, 0x8020, RZ ;  /* 0x00008020405f7810 */ /* 0x000fe20007f9e0ff */
[--C-:B------:R-:W-:Y:S01]  /*7420*/  IMAD.X R43, RZ, RZ, R65.reuse, P2 ;  /* 0x000000ffff2b7224 */ /* 0x100fe200010e0641 */
[----:B------:R-:W-:Y:S01]  /*7430*/  F2FP.BF16.F32.PACK_AB R14, R14, R57 ;  /* 0x000000390e0e723e */ /* 0x000fe200000010ff */
[--C-:B------:R-:W-:Y:S01]  /*7440*/  IMAD.X R49, RZ, RZ, R65.reuse, P3 ;  /* 0x000000ffff317224 */ /* 0x100fe200018e0641 */
[----:B------:R-:W-:Y:S01]  /*7450*/  F2FP.BF16.F32.PACK_AB R124, R124, R75 ;  /* 0x0000004b7c7c723e */ /* 0x000fe200000010ff */
[----:B------:R-:W-:Y:S01]  /*7460*/  IMAD.X R41, RZ, RZ, R65, P4 ;  /* 0x000000ffff297224 */ /* 0x000fe200020e0641 */
[----:B------:R-:W-:Y:S02]  /*7470*/  SEL R96, R101, R110, P0 ;  /* 0x0000006e65607207 */ /* 0x000fe40000000000 */
[----:B------:R-:W-:-:S02]  /*7480*/  SEL R38, R110, R101, P0 ;  /* 0x000000656e267207 */ /* 0x000fc40000000000 */
[----:B------:R-:W-:Y:S02]  /*7490*/  SHF.R.U64 R5, R5, 0x3, RZ ;  /* 0x0000000305057819 */ /* 0x000fe400000012ff */
        /* <DEDUP_REMOVED lines=9> */
[----:B------:R-:W-:Y:S02]  /*7530*/  LOP3.LUT R8, R10, 0x380, RZ, 0xc0, !PT ;  /* 0x000003800a087812 */ /* 0x000fe400078ec0ff */
[----:B------:R-:W-:Y:S02]  /*7540*/  F2FP.BF16.F32.PACK_AB R60, R60, R97 ;  /* 0x000000613c3c723e */ /* 0x000fe400000010ff */
[----:B------:R-:W-:Y:S02]  /*7550*/  LOP3.LUT R12, R85, 0x380, RZ, 0xc0, !PT ;  /* 0x00000380550c7812 */ /* 0x000fe400078ec0ff */
[C---:B------:R-:W-:Y:S02]  /*7560*/  IADD3 R97, P5, R64.reuse, 0x8040, RZ ;  /* 0x0000804040617810 */ /* 0x040fe40007fbe0ff */
[----:B------:R-:W-:-:S02]  /*7570*/  IADD3 R99, P6, R64, 0x8060, RZ ;  /* 0x0000806040637810 */ /* 0x000fc40007fde0ff */
[C---:B------:R-:W-:Y:S01]  /*7580*/  IADD3 R44, P1, R64.reuse, 0xc000, RZ ;  /* 0x0000c000402c7810 */ /* 0x040fe20007f3e0ff */
[--C-:B------:R-:W-:Y:S01]  /*7590*/  IMAD.X R25, RZ, RZ, R65.reuse, P5 ;  /* 0x000000ffff197224 */ /* 0x100fe200028e0641 */
[C---:B------:R-:W-:Y:S02]  /*75a0*/  IADD3 R101, P2, R64.reuse, 0xc020, RZ ;  /* 0x0000c02040657810 */ /* 0x040fe40007f5e0ff */
[C---:B------:R-:W-:Y:S02]  /*75b0*/  IADD3 R103, P3, R64.reuse, 0xc040, RZ ;  /* 0x0000c04040677810 */ /* 0x040fe40007f7e0ff */
[----:B------:R-:W-:Y:S02]  /*75c0*/  IADD3 R105, P4, R64, 0xc060, RZ ;  /* 0x0000c06040697810 */ /* 0x000fe40007f9e0ff */
[----:B------:R-:W-:Y:S01]  /*75d0*/  F2FP.BF16.F32.PACK_AB R70, R70, R107 ;  /* 0x0000006b4646723e */ /* 0x000fe200000010ff */
[--C-:B------:R-:W-:Y:S01]  /*75e0*/  IMAD.X R11, RZ, RZ, R65.reuse, P3 ;  /* 0x000000ffff0b7224 */ /* 0x100fe200018e0641 */
[----:B------:R-:W-:Y:S01]  /*75f0*/  LOP3.LUT R64, R5, R64, RZ, 0x3c, !PT ;  /* 0x0000004005407212 */ /* 0x000fe200078e3cff */
[----:B------:R-:W-:Y:S01]  /*7600*/  IMAD.X R9, RZ, RZ, R65, P4 ;  /* 0x000000ffff097224 */ /* 0x000fe200020e0641 */
[----:B------:R-:W-:-:S02]  /*7610*/  SHF.R.U64 R5, R8, 0x3, RZ ;  /* 0x0000000308057819 */ /* 0x000fc400000012ff */
[----:B------:R-:W-:Y:S02]  /*7620*/  SHF.R.U64 R8, R12, 0x3, RZ ;  /* 0x000000030c087819 */ /* 0x000fe400000012ff */
[----:B------:R-:W-:Y:S02]  /*7630*/  SEL R130, R45, R70, P0 ;  /* 0x000000462d827207 */ /* 0x000fe40000000000 */
[----:B------:R-:W-:Y:S01]  /*7640*/  SEL R68, R70, R45, P0 ;  /* 0x0000002d46447207 */ /* 0x000fe20000000000 */
[--C-:B------:R-:W-:Y:S01]  /*7650*/  IMAD.X R45, RZ, RZ, R65.reuse, P1 ;  /* 0x000000ffff2d7224 */ /* 0x100fe200008e0641 */
[----:B------:R-:W-:Y:S02]  /*7660*/  SEL R86, R13, R14, P0 ;  /* 0x0000000e0d567207 */ /* 0x000fe40000000000 */
[----:B------:R-:W-:Y:S01]  /*7670*/  SEL R21, R14, R13, P0 ;  /* 0x0000000d0e157207 */ /* 0x000fe20000000000 */
[----:B------:R-:W-:Y:S01]  /*7680*/  IMAD.X R13, RZ, RZ, R65, P2 ;  /* 0x000000ffff0d7224 */ /* 0x000fe200010e0641 */
[----:B------:R-:W-:-:S02]  /*7690*/  LOP3.LUT R70, R5, R10, RZ, 0x3c, !PT ;  /* 0x0000000a05467212 */ /* 0x000fc400078e3cff */
[----:B------:R-:W-:Y:S02]  /*76a0*/  LOP3.LUT R14, R87, 0x380, RZ, 0xc0, !PT ;  /* 0x00000380570e7812 */ /* 0x000fe400078ec0ff */
[----:B------:R-:W-:Y:S02]  /*76b0*/  LOP3.LUT R66, R8, R85, RZ, 0x3c, !PT ;  /* 0x0000005508427212 */ /* 0x000fe400078e3cff */
[----:B------:R-:W-:Y:S02]  /*76c0*/  LOP3.LUT R5, R24, 0x380, RZ, 0xc0, !PT ;  /* 0x0000038018057812 */ /* 0x000fe400078ec0ff */
[----:B------:R-:W-:Y:S02]  /*76d0*/  LOP3.LUT R8, R89, 0x380, RZ, 0xc0, !PT ;  /* 0x0000038059087812 */ /* 0x000fe400078ec0ff */
[----:B------:R-:W-:Y:S02]  /*76e0*/  SHF.R.U64 R12, R14, 0x3, RZ ;  /* 0x000000030e0c7819 */ /* 0x000fe400000012ff */
[----:B------:R-:W-:-:S02]  /*76f0*/  SHF.R.U64 R5, R5, 0x3, RZ ;  /* 0x0000000305057819 */ /* 0x000fc400000012ff */
[----:B------:R-:W-:Y:S02]  /*7700*/  SHF.R.U64 R8, R8, 0x3, RZ ;  /* 0x0000000308087819 */ /* 0x000fe400000012ff */
[----:B------:R-:W-:Y:S02]  /*7710*/  LOP3.LUT R62, R12, R87, RZ, 0x3c, !PT ;  /* 0x000000570c3e7212 */ /* 0x000fe400078e3cff */
[----:B------:R-:W-:Y:S02]  /*7720*/  LOP3.LUT R58, R5, R24, RZ, 0x3c, !PT ;  /* 0x00000018053a7212 */ /* 0x000fe400078e3cff */
[----:B------:R-:W-:Y:S02]  /*7730*/  LOP3.LUT R12, R93, 0x380, RZ, 0xc0, !PT ;  /* 0x000003805d0c7812 */ /* 0x000fe400078ec0ff */
[----:B------:R-:W-:Y:S01]  /*7740*/  LOP3.LUT R54, R8, R89, RZ, 0x3c, !PT ;  /* 0x0000005908367212 */ /* 0x000fe200078e3cff */
[----:B--2---:R-:W-:Y:S01]  /*7750*/  SHFL.IDX PT, R80, R80, R27, 0x1c1f ;  /* 0x001c1f1b50507589 */ /* 0x004fe200000e0000 */
[----:B------:R-:W-:-:S02]  /*7760*/  LOP3.LUT R5, R40, 0x380, RZ, 0xc0, !PT ;  /* 0x0000038028057812 */ /* 0x000fc400078ec0ff */
[----:B------:R-:W-:Y:S01]  /*7770*/  LOP3.LUT R10, R91, 0x380, RZ, 0xc0, !PT ;  /* 0x000003805b0a7812 */ /* 0x000fe200078ec0ff */
[----:B------:R-:W-:Y:S01]  /*7780*/  SHFL.IDX PT, R82, R82, R27, 0x1c1f ;  /* 0x001c1f1b52527589 */ /* 0x000fe200000e0000 */
[----:B------:R-:W-:Y:S02]  /*7790*/  LOP3.LUT R8, R95, 0x380, RZ, 0xc0, !PT ;  /* 0x000003805f087812 */ /* 0x000fe400078ec0ff */
[----:B------:R-:W-:Y:S01]  /*77a0*/  SHF.R.U64 R12, R12, 0x3, RZ ;  /* 0x000000030c0c7819 */ /* 0x000fe200000012ff */
[----:B------:R-:W-:Y:S01]  /*77b0*/  SHFL.IDX PT, R118, R118, R27, 0x1c1f ;  /* 0x001c1f1b76767589 */ /* 0x000fe200000e0000 */
[----:B------:R-:W-:Y:S02]  /*77c0*/  SHF.R.U64 R5, R5, 0x3, RZ ;  /* 0x0000000305057819 */ /* 0x000fe400000012ff */
[----:B------:R-:W-:Y:S01]  /*77d0*/  SHF.R.U64 R10, R10, 0x3, RZ ;  /* 0x000000030a0a7819 */ /* 0x000fe200000012ff */
[----:B------:R-:W-:Y:S01]  /*77e0*/  SHFL.IDX PT, R112, R112, R27, 0x1c1f ;  /* 0x001c1f1b70707589 */ /* 0x000fe200000e0000 */
[----:B------:R-:W-:-:S02]  /*77f0*/  SHF.R.U64 R8, R8, 0x3, RZ ;  /* 0x0000000308087819 */ /* 0x000fc400000012ff */
[----:B------:R-:W-:Y:S01]  /*7800*/  SEL R88, R15, R42, P0 ;  /* 0x0000002a0f587207 */ /* 0x000fe20000000000 */
[----:B------:R-:W-:Y:S01]  /*7810*/  SHFL.IDX PT, R78, R78, R27, 0x1c1f ;  /* 0x001c1f1b4e4e7589 */ /* 0x000fe200000e0000 */
[----:B------:R-:W-:Y:S01]  /*7820*/  SEL R28, R42, R15, P0 ;  /* 0x0000000f2a1c7207 */ /* 0x000fe20000000000 */
[----:B------:R-:W-:Y:S01]  /*7830*/  IMAD.X R15, RZ, RZ, R65, P6 ;  /* 0x000000ffff0f7224 */ /* 0x000fe200030e0641 */
[----:B------:R-:W-:Y:S01]  /*7840*/  LOP3.LUT R42, R12, R93, RZ, 0x3c, !PT ;  /* 0x0000005d0c2a7212 */ /* 0x000fe200078e3cff */
[----:B------:R-:W-:Y:S01]  /*7850*/  SHFL.IDX PT, R122, R122, R27, 0x1c1f ;  /* 0x001c1f1b7a7a7589 */ /* 0x000fe200000e0000 */
[----:B------:R-:W-:Y:S02]  /*7860*/  LOP3.LUT R48, R5, R40, RZ, 0x3c, !PT ;  /* 0x0000002805307212 */ /* 0x000fe400078e3cff */
[----:B------:R-:W-:Y:S01]  /*7870*/  LOP3.LUT R50, R10, R91, RZ, 0x3c, !PT ;  /* 0x0000005b0a327212 */ /* 0x000fe200078e3cff */
[----:B------:R-:W-:Y:S01]  /*7880*/  SHFL.IDX PT, R84, R84, R27, 0x1c1f ;  /* 0x001c1f1b54547589 */ /* 0x000fe200000e0000 */
[----:B------:R-:W-:-:S02]  /*7890*/  LOP3.LUT R12, R99, 0x380, RZ, 0xc0, !PT ;  /* 0x00000380630c7812 */ /* 0x000fc400078ec0ff */
[----:B------:R-:W-:Y:S01]  /*78a0*/  LOP3.LUT R40, R8, R95, RZ, 0x3c, !PT ;  /* 0x0000005f08287212 */ /* 0x000fe200078e3cff */
[----:B------:R-:W-:Y:S01]  /*78b0*/  SHFL.IDX PT, R110, R110, R27, 0x1c1f ;  /* 0x001c1f1b6e6e7589 */ /* 0x000fe200000e0000 */
[----:B------:R-:W-:Y:S02]  /*78c0*/  SEL R100, R53, R60, P0 ;  /* 0x0000003c35647207 */ /* 0x000fe40000000000 */
[----:B------:R-:W-:Y:S01]  /*78d0*/  SEL R32, R60, R53, P0 ;  /* 0x000000353c207207 */ /* 0x000fe20000000000 */
[----:B------:R-:W-:Y:S01]  /*78e0*/  SHFL.IDX PT, R86, R86, R27, 0x1c1f ;  /* 0x001c1f1b56567589 */ /* 0x000fe200000e0000 */
[----:B------:R-:W-:Y:S02]  /*78f0*/  LOP3.LUT R10, R97, 0x380, RZ, 0xc0, !PT ;  /* 0x00000380610a7812 */ /* 0x000fe400078ec0ff */
[----:B------:R-:W-:Y:S01]  /*7900*/  LOP3.LUT R8, R101, 0x380, RZ, 0xc0, !PT ;  /* 0x0000038065087812 */ /* 0x000fe200078ec0ff */
[----:B------:R-:W-:Y:S01]  /*7910*/  SHFL.IDX PT, R114, R114, R27, 0x1c1f ;  /* 0x001c1f1b72727589 */ /* 0x000fe200000e0000 */
[----:B------:R-:W-:-:S02]  /*7920*/  SEL R126, R109, R46, P0 ;  /* 0x0000002e6d7e7207 */ /* 0x000fc40000000000 */
[----:B------:R-:W-:Y:S01]  /*7930*/  SEL R60, R46, R109, P0 ;  /* 0x0000006d2e3c7207 */ /* 0x000fe20000000000 */
[----:B------:R-:W-:Y:S01]  /*7940*/  SHFL.IDX PT, R88, R88, R27, 0x1c1f ;  /* 0x001c1f1b58587589 */ /* 0x000fe200000e0000 */
[----:B------:R-:W-:Y:S02]  /*7950*/  LOP3.LUT R46, R105, 0x380, RZ, 0xc0, !PT ;  /* 0x00000380692e7812 */ /* 0x000fe400078ec0ff */
[----:B------:R-:W-:Y:S01]  /*7960*/  SHF.R.U64 R12, R12, 0x3, RZ ;  /* 0x000000030c0c7819 */ /* 0x000fe200000012ff */
[----:B------:R-:W-:Y:S01]  /*7970*/  SHFL.IDX PT, R116, R116, R27, 0x1c1f ;  /* 0x001c1f1b74747589 */ /* 0x000fe200000e0000 */
[----:B------:R-:W-:Y:S02]  /*7980*/  LOP3.LUT R5, R44, 0x380, RZ, 0xc0, !PT ;  /* 0x000003802c057812 */ /* 0x000fe400078ec0ff */
[----:B------:R-:W-:Y:S01]  /*7990*/  SHF.R.U64 R10, R10, 0x3, RZ ;  /* 0x000000030a0a7819 */ /* 0x000fe200000012ff */
[----:B------:R-:W-:Y:S01]  /*79a0*/  SHFL.IDX PT, R90, R90, R27, 0x1c1f ;  /* 0x001c1f1b5a5a7589 */ /* 0x000fe200000e0000 */
[----:B------:R-:W-:-:S02]  /*79b0*/  SHF.R.U64 R8, R8, 0x3, RZ ;  /* 0x0000000308087819 */ /* 0x000fc400000012ff */
[----:B------:R-:W-:Y:S01]  /*79c0*/  SHF.R.U64 R46, R46, 0x3, RZ ;  /* 0x000000032e2e7819 */ /* 0x000fe200000012ff */
[----:B------:R-:W-:Y:S01]  /*79d0*/  SHFL.IDX PT, R92, R92, R27, 0x1c1f ;  /* 0x001c1f1b5c5c7589 */ /* 0x000fe200000e0000 */
[----:B------:R-:W-:Y:S02]  /*79e0*/  MOV R48, R48 ;  /* 0x0000003000307202 */ /* 0x000fe40000000f00 */
[----:B------:R-:W-:Y:S01]  /*79f0*/  LOP3.LUT R14, R12, R99, RZ, 0x3c, !PT ;  /* 0x000000630c0e7212 */ /* 0x000fe200078e3cff */
[----:B------:R-:W-:Y:S01]  /*7a00*/  SHFL.IDX PT, R94, R94, R27, 0x1c1f ;  /* 0x001c1f1b5e5e7589 */ /* 0x000fe200000e0000 */
[----:B------:R-:W-:Y:S02]  /*7a10*/  SHF.R.U64 R5, R5, 0x3, RZ ;  /* 0x0000000305057819 */ /* 0x000fe400000012ff */
[----:B------:R-:W-:Y:S01]  /*7a20*/  MOV R49, R40 ;  /* 0x0000002800317202 */ /* 0x000fe20000000f00 */
[----:B------:R-:W-:Y:S01]  /*7a30*/  SHFL.IDX PT, R126, R126, R27, 0x1c1f ;  /* 0x001c1f1b7e7e7589 */ /* 0x000fe200000e0000 */
[----:B------:R-:W-:-:S02]  /*7a40*/  LOP3.LUT R24, R10, R97, RZ, 0x3c, !PT ;  /* 0x000000610a187212 */ /* 0x000fc400078e3cff */
[----:B------:R-:W-:Y:S01]  /*7a50*/  LOP3.LUT R12, R8, R101, RZ, 0x3c, !PT ;  /* 0x00000065080c7212 */ /* 0x000fe200078e3cff */
[----:B------:R-:W-:Y:S01]  /*7a60*/  SHFL.IDX PT, R100, R100, R27, 0x1c1f ;  /* 0x001c1f1b64647589 */ /* 0x000fe200000e0000 */
[----:B------:R-:W-:Y:S02]  /*7a70*/  LOP3.LUT R40, R27, 0x2, RZ, 0x3c, !PT ;  /* 0x000000021b287812 */ /* 0x000fe400078e3cff */
[----:B------:R-:W-:Y:S01]  /*7a80*/  LOP3.LUT R8, R46, R105, RZ, 0x3c, !PT ;  /* 0x000000692e087212 */ /* 0x000fe200078e3cff */
[----:B------:R-:W-:Y:S01]  /*7a90*/  SHFL.IDX PT, R128, R128, R27, 0x1c1f ;  /* 0x001c1f1b80807589 */ /* 0x000fe200000e0000 */
[----:B------:R-:W-:Y:S02]  /*7aa0*/  MOV R99, R70 ;  /* 0x0000004600637202 */ /* 0x000fe40000000f00 */
[----:B------:R-:W-:Y:S01]  /*7ab0*/  LOP3.LUT R44, R5, R44, RZ, 0x3c, !PT ;  /* 0x0000002c052c7212 */ /* 0x000fe200078e3cff */
[----:B------:R-:W-:Y:S01]  /*7ac0*/  SHFL.IDX PT, R81, R81, R40, 0x1c1f ;  /* 0x001c1f2851517589 */ /* 0x000fe200000e0000 */
[----:B------:R-:W-:-:S02]  /*7ad0*/  MOV R70, R58 ;  /* 0x0000003a00467202 */ /* 0x000fc40000000f00 */
[----:B------:R-:W-:Y:S01]  /*7ae0*/  MOV R58, R24 ;  /* 0x00000018003a7202 */ /* 0x000fe20000000f00 */
[----:B------:R-:W-:Y:S01]  /*7af0*/  SHFL.IDX PT, R79, R79, R40, 0x1c1f ;  /* 0x001c1f284f4f7589 */ /* 0x000fe200000e0000 */
[----:B------:R-:W-:Y:S02]  /*7b00*/  MOV R5, R12 ;  /* 0x0000000c00057202 */ /* 0x000fe40000000f00 */
[----:B------:R-:W-:Y:S01]  /*7b10*/  MOV R46, R8 ;  /* 0x00000008002e7202 */ /* 0x000fe20000000f00 */
[----:B------:R-:W0:Y:S01]  /*7b20*/  SHFL.IDX PT, R13, R72, R40, 0x1c1f ;  /* 0x001c1f28480d7589 */ /* 0x000e2200000e0000 */
[----:B------:R-:W-:Y:S02]  /*7b30*/  SEL R120, R125, R124, P0 ;  /* 0x0000007c7d787207 */ /* 0x000fe40000000000 */
[----:B------:R-:W-:Y:S01]  /*7b40*/  SEL R53, R124, R125, P0 ;  /* 0x0000007d7c357207 */ /* 0x000fe20000000000 */
[----:B------:R-:W1:Y:S01]  /*7b50*/  SHFL.IDX PT, R25, R26, R40, 0x1c1f ;  /* 0x001c1f281a197589 */ /* 0x000e6200000e0000 */
[----:B------:R-:W-:-:S02]  /*7b60*/  SEL R124, R117, R56, P0 ;  /* 0x00000038757c7207 */ /* 0x000fc40000000000 */
[----:B------:R-:W-:Y:S01]  /*7b70*/  LOP3.LUT R10, R103, 0x380, RZ, 0xc0, !PT ;  /* 0x00000380670a7812 */ /* 0x000fe200078ec0ff */
[----:B------:R-:W2:Y:S01]  /*7b80*/  SHFL.IDX PT, R9, R74, R40, 0x1c1f ;  /* 0x001c1f284a097589 */ /* 0x000ea200000e0000 */
[----:B------:R-:W-:Y:S02]  /*7b90*/  SEL R56, R56, R117, P0 ;  /* 0x0000007538387207 */ /* 0x000fe40000000000 */
[----:B------:R-:W-:Y:S01]  /*7ba0*/  MOV R95, R62 ;  /* 0x0000003e005f7202 */ /* 0x000fe20000000f00 */
[----:B------:R-:W3:Y:S01]  /*7bb0*/  SHFL.IDX PT, R83, R83, R40, 0x1c1f ;  /* 0x001c1f2853537589 */ /* 0x000ee200000e0000 */
[----:B------:R-:W-:Y:S02]  /*7bc0*/  MOV R101, R64 ;  /* 0x0000004000657202 */ /* 0x000fe40000000f00 */
[----:B------:R-:W-:Y:S01]  /*7bd0*/  MOV R62, R42 ;  /* 0x0000002a003e7202 */ /* 0x000fe20000000f00 */
[----:B------:R-:W4:Y:S01]  /*7be0*/  SHFL.IDX PT, R41, R20, R40, 0x1c1f ;  /* 0x001c1f2814297589 */ /* 0x000f2200000e0000 */
[----:B------:R-:W-:-:S02]  /*7bf0*/  SEL R140, R138, R139, P0 ;  /* 0x0000008b8a8c7207 */ /* 0x000fc40000000000 */
[----:B------:R-:W-:Y:S01]  /*7c00*/  SEL R76, R139, R138, P0 ;  /* 0x0000008a8b4c7207 */ /* 0x000fe20000000000 */
[----:B------:R-:W4:Y:S01]  /*7c10*/  SHFL.IDX PT, R57, R57, R40, 0x1c1f ;  /* 0x001c1f2839397589 */ /* 0x000f2200000e0000 */
[----:B------:R-:W-:Y:S02]  /*7c20*/  SHF.R.U64 R10, R10, 0x3, RZ ;  /* 0x000000030a0a7819 */ /* 0x000fe400000012ff */
[----:B------:R-:W-:Y:S01]  /*7c30*/  MOV R97, R66 ;  /* 0x0000004200617202 */ /* 0x000fe20000000f00 */
[----:B------:R-:W4:Y:S01]  /*7c40*/  SHFL.IDX PT, R21, R21, R40, 0x1c1f ;  /* 0x001c1f2815157589 */ /* 0x000f2200000e0000 */
[----:B------:R-:W-:Y:S02]  /*7c50*/  MOV R64, R50 ;  /* 0x0000003200407202 */ /* 0x000fe40000000f00 */
[----:B------:R-:W-:Y:S01]  /*7c60*/  SEL R138, R146, R147, P0 ;  /* 0x00000093928a7207 */ /* 0x000fe20000000000 */
[----:B------:R-:W-:Y:S01]  /*7c70*/  SHFL.IDX PT, R85, R52, R40, 0x1c1f ;  /* 0x001c1f2834557589 */ /* 0x000fe200000e0000 */
[----:B------:R-:W-:-:S02]  /*7c80*/  MOV R66, R54 ;  /* 0x0000003600427202 */ /* 0x000fc40000000f00 */
[----:B------:R-:W-:Y:S01]  /*7c90*/  LOP3.LUT R10, R10, R103, RZ, 0x3c, !PT ;  /* 0x000000670a0a7212 */ /* 0x000fe200078e3cff */
[----:B------:R4:W-:Y:S01]  /*7ca0*/  SHFL.IDX PT, R43, R28, R40, 0x1c1f ;  /* 0x001c1f281c2b7589 */ /* 0x0009e200000e0000 */
[----:B------:R-:W-:Y:S02]  /*7cb0*/  SEL R77, R147, R146, P0 ;  /* 0x00000092934d7207 */ /* 0x000fe40000000000 */
[----:B------:R-:W-:Y:S01]  /*7cc0*/  MOV R54, R14 ;  /* 0x0000000e00367202 */ /* 0x000fe20000000f00 */
[----:B------:R-:W-:Y:S01]  /*7cd0*/  SHFL.IDX PT, R39, R39, R40, 0x1c1f ;  /* 0x001c1f2827277589 */ /* 0x000fe200000e0000 */
[----:B------:R-:W-:Y:S02]  /*7ce0*/  MOV R44, R44 ;  /* 0x0000002c002c7202 */ /* 0x000fe40000000f00 */
[----:B0-----:R-:W-:Y:S01]  /*7cf0*/  SEL R12, R80, R13, P0 ;  /* 0x0000000d500c7207 */ /* 0x001fe20000000000 */
[----:B------:R-:W-:Y:S01]  /*7d00*/  SHFL.IDX PT, R120, R120, R27, 0x1c1f ;  /* 0x001c1f1b78787589 */ /* 0x000fe200000e0000 */
[----:B------:R-:W-:-:S02]  /*7d10*/  SEL R14, R13, R80, P0 ;  /* 0x000000500d0e7207 */ /* 0x000fc40000000000 */
[----:B-1----:R-:W-:Y:S01]  /*7d20*/  SEL R24, R82, R25, P0 ;  /* 0x0000001952187207 */ /* 0x002fe20000000000 */
[----:B------:R0:W-:Y:S01]  /*7d30*/  SHFL.IDX PT, R51, R29, R40, 0x1c1f ;  /* 0x001c1f281d337589 */ /* 0x0001e200000e0000 */
[----:B------:R-:W-:Y:S01]  /*7d40*/  SEL R26, R25, R82, P0 ;  /* 0x00000052191a7207 */ /* 0x000fe20000000000 */
[----:B------:R-:W-:Y:S01]  /*7d50*/  ULDC UR8, c[0x0][0xa88] ;  /* 0x0002a20000087ab9 */ /* 0x000fe20000000800 */
[----:B------:R-:W-:Y:S01]  /*7d60*/  MOV R45, R10 ;  /* 0x0000000a002d7202 */ /* 0x000fe20000000f00 */
[----:B------:R-:W-:Y:S01]  /*7d70*/  SHFL.IDX PT, R53, R53, R40, 0x1c1f ;  /* 0x001c1f2835357589 */ /* 0x000fe200000e0000 */
[----:B------:R-:W-:Y:S01]  /*7d80*/  SEL R13, R118, R81, P0 ;  /* 0x00000051760d7207 */ /* 0x000fe20000000000 */
[----:B------:R-:W1:Y:S01]  /*7d90*/  LDC R80, c[0x0][0xbe8] ;  /* 0x0002fa00ff507b82 */ /* 0x000e620000000800 */
[----:B------:R-:W-:Y:S01]  /*7da0*/  SEL R15, R81, R118, P0 ;  /* 0x00000076510f7207 */ /* 0x000fe20000000000 */
[----:B------:R-:W-:Y:S01]  /*7db0*/  SHFL.IDX PT, R124, R124, R27, 0x1c1f ;  /* 0x001c1f1b7c7c7589 */ /* 0x000fe200000e0000 */
[----:B------:R-:W-:-:S02]  /*7dc0*/  SEL R25, R112, R79, P0 ;  /* 0x0000004f70197207 */ /* 0x000fc40000000000 */
[----:B--2---:R-:W-:Y:S01]  /*7dd0*/  SEL R8, R78, R9, P0 ;  /* 0x000000094e087207 */ /* 0x004fe20000000000 */
[----:B------:R2:W-:Y:S01]  /*7de0*/  SHFL.IDX PT, R55, R30, R40, 0x1c1f ;  /* 0x001c1f281e377589 */ /* 0x0005e200000e0000 */
[----:B------:R-:W-:Y:S02]  /*7df0*/  SEL R10, R9, R78, P0 ;  /* 0x0000004e090a7207 */ /* 0x000fe40000000000 */
[----:B---3--:R-:W-:Y:S01]  /*7e00*/  SEL R9, R122, R83, P0 ;  /* 0x000000537a097207 */ /* 0x008fe20000000000 */
[----:B------:R-:W-:Y:S01]  /*7e10*/  SHFL.IDX PT, R87, R56, R40, 0x1c1f ;  /* 0x001c1f2838577589 */ /* 0x000fe200000e0000 */
[----:B------:R-:W-:Y:S02]  /*7e20*/  SEL R11, R83, R122, P0 ;  /* 0x0000007a530b7207 */ /* 0x000fe40000000000 */
[----:B----4-:R-:W-:Y:S01]  /*7e30*/  SEL R28, R84, R41, P0 ;  /* 0x00000029541c7207 */ /* 0x010fe20000000000 */
[----:B------:R-:W-:Y:S01]  /*7e40*/  BAR.SYNC.DEFER_BLOCKING 0x1, 0x100 ;  /* 0x0044000000007b1d */ /* 0x000fe20000010000 */
[----:B0-----:R-:W-:-:S02]  /*7e50*/  SEL R29, R110, R57, P0 ;  /* 0x000000396e1d7207 */ /* 0x001fc40000000000 */
[----:B--2---:R-:W-:Y:S02]  /*7e60*/  SEL R30, R41, R84, P0 ;  /* 0x00000054291e7207 */ /* 0x004fe40000000000 */
[----:B------:R-:W-:Y:S01]  /*7e70*/  PLOP3.LUT P2, PT, PT, PT, UP0, 0x80, 0x0 ;  /* 0x000000000000781c */ /* 0x000fe20003f4f008 */
[----:B------:R0:W-:Y:S04]  /*7e80*/  SHFL.IDX PT, R59, R31, R40, 0x1c1f ;  /* 0x001c1f281f3b7589 */ /* 0x0001e800000e0000 */
[----:B------:R-:W-:Y:S04]  /*7e90*/  SHFL.IDX PT, R89, R60, R40, 0x1c1f ;  /* 0x001c1f283c597589 */ /* 0x000fe800000e0000 */
[----:B------:R2:W3:Y:S01]  /*7ea0*/  SHFL.IDX PT, R63, R32, R40, 0x1c1f ;  /* 0x001c1f28203f7589 */ /* 0x0004e200000e0000 */
[----:B0-----:R-:W-:-:S03]  /*7eb0*/  SEL R31, R57, R110, P0 ;  /* 0x0000006e391f7207 */ /* 0x001fc60000000000 */
[----:B------:R-:W0:Y:S04]  /*7ec0*/  SHFL.IDX PT, R61, R61, R40, 0x1c1f ;  /* 0x001c1f283d3d7589 */ /* 0x000e2800000e0000 */
[----:B------:R-:W-:Y:S01]  /*7ed0*/  SHFL.IDX PT, R98, R98, R27, 0x1c1f ;  /* 0x001c1f1b62627589 */ /* 0x000fe200000e0000 */
[----:B--2---:R-:W-:-:S03]  /*7ee0*/  SEL R32, R86, R21, P0 ;  /* 0x0000001556207207 */ /* 0x004fc60000000000 */
[----:B------:R-:W-:Y:S04]  /*7ef0*/  SHFL.IDX PT, R102, R102, R27, 0x1c1f ;  /* 0x001c1f1b66667589 */ /* 0x000fe800000e0000 */
[----:B------:R-:W-:Y:S04]  /*7f00*/  SHFL.IDX PT, R130, R130, R27, 0x1c1f ;  /* 0x001c1f1b82827589 */ /* 0x000fe800000e0000 */
[----:B------:R2:W-:Y:S04]  /*7f10*/  SHFL.IDX PT, R65, R33, R40, 0x1c1f ;  /* 0x001c1f2821417589 */ /* 0x0005e800000e0000 */
[----:B------:R4:W-:Y:S01]  /*7f20*/  SHFL.IDX PT, R67, R34, R40, 0x1c1f ;  /* 0x001c1f2822437589 */ /* 0x0009e200000e0000 */
[----:B---3--:R-:W-:-:S03]  /*7f30*/  SEL R42, R63, R100, P0 ;  /* 0x000000643f2a7207 */ /* 0x008fc60000000000 */
[----:B------:R-:W-:Y:S01]  /*7f40*/  SHFL.IDX PT, R91, R68, R40, 0x1c1f ;  /* 0x001c1f28445b7589 */ /* 0x000fe200000e0000 */
[----:B0-----:R-:W-:Y:S02]  /*7f50*/  SEL R41, R128, R61, P0 ;  /* 0x0000003d80297207 */ /* 0x001fe40000000000 */
[----:B--2---:R-:W-:Y:S01]  /*7f60*/  SEL R33, R114, R85, P0 ;  /* 0x0000005572217207 */ /* 0x004fe20000000000 */
[----:B------:R-:W-:Y:S01]  /*7f70*/  SHFL.IDX PT, R106, R106, R27, 0x1c1f ;  /* 0x001c1f1b6a6a7589 */ /* 0x000fe200000e0000 */
[----:B----4-:R-:W-:-:S03]  /*7f80*/  SEL R34, R21, R86, P0 ;  /* 0x0000005615227207 */ /* 0x010fc60000000000 */
[----:B------:R-:W-:Y:S04]  /*7f90*/  SHFL.IDX PT, R108, R108, R27, 0x1c1f ;  /* 0x001c1f1b6c6c7589 */ /* 0x000fe800000e0000 */
[----:B------:R-:W-:Y:S04]  /*7fa0*/  SHFL.IDX PT, R50, R104, R27, 0x1c1f ;  /* 0x001c1f1b68327589 */ /* 0x000fe800000e0000 */
[----:B------:R-:W-:Y:S04]  /*7fb0*/  SHFL.IDX PT, R96, R96, R27, 0x1c1f ;  /* 0x001c1f1b60607589 */ /* 0x000fe800000e0000 */
[----:B------:R-:W-:Y:S04]  /*7fc0*/  SHFL.IDX PT, R132, R132, R27, 0x1c1f ;  /* 0x001c1f1b84847589 */ /* 0x000fe800000e0000 */
[----:B------:R-:W-:Y:S04]  /*7fd0*/  SHFL.IDX PT, R134, R134, R27, 0x1c1f ;  /* 0x001c1f1b86867589 */ /* 0x000fe800000e0000 */
[----:B------:R-:W-:Y:S04]  /*7fe0*/  SHFL.IDX PT, R136, R136, R27, 0x1c1f ;  /* 0x001c1f1b88887589 */ /* 0x000fe800000e0000 */
[----:B------:R-:W-:Y:S04]  /*7ff0*/  SHFL.IDX PT, R140, R140, R27, 0x1c1f ;  /* 0x001c1f1b8c8c7589 */ /* 0x000fe800000e0000 */
[----:B------:R0:W-:Y:S04]  /*8000*/  SHFL.IDX PT, R138, R138, R27, 0x1c1f ;  /* 0x001c1f1b8a8a7589 */ /* 0x0001e800000e0000 */
[----:B------:R2:W3:Y:S04]  /*8010*/  SHFL.IDX PT, R71, R35, R40, 0x1c1f ;  /* 0x001c1f2823477589 */ /* 0x0004e800000e0000 */
[----:B------:R-:W4:Y:S01]  /*8020*/  SHFL.IDX PT, R69, R69, R40, 0x1c1f ;  /* 0x001c1f2845457589 */ /* 0x000f2200000e0000 */
[----:B0-----:R-:W-:-:S03]  /*8030*/  SEL R27, R79, R112, P0 ;  /* 0x000000704f1b7207 */ /* 0x001fc60000000000 */
[----:B------:R-:W0:Y:S01]  /*8040*/  SHFL.IDX PT, R73, R73, R40, 0x1c1f ;  /* 0x001c1f2849497589 */ /* 0x000e2200000e0000 */
[----:B--2---:R-:W-:-:S03]  /*8050*/  SEL R35, R85, R114, P0 ;  /* 0x0000007255237207 */ /* 0x004fc60000000000 */
[----:B------:R2:W1:Y:S04]  /*8060*/  SHFL.IDX PT, R79, R36, R40, 0x1c1f ;  /* 0x001c1f28244f7589 */ /* 0x00046800000e0000 */
[----:B------:R4:W-:Y:S04]  /*8070*/  SHFL.IDX PT, R81, R37, R40, 0x1c1f ;  /* 0x001c1f2825517589 */ /* 0x0009e800000e0000 */
[----:B------:R-:W1:Y:S01]  /*8080*/  SHFL.IDX PT, R75, R75, R40, 0x1c1f ;  /* 0x001c1f284b4b7589 */ /* 0x000e6200000e0000 */
[----:B--2---:R-:W-:-:S03]  /*8090*/  SEL R36, R94, R59, P0 ;  /* 0x0000003b5e247207 */ /* 0x004fc60000000000 */
[----:B------:R-:W2:Y:S01]  /*80a0*/  SHFL.IDX PT, R93, R76, R40, 0x1c1f ;  /* 0x001c1f284c5d7589 */ /* 0x000ea200000e0000 */
[----:B---3--:R-:W-:Y:S02]  /*80b0*/  SEL R104, R106, R71, P0 ;  /* 0x000000476a687207 */ /* 0x008fe40000000000 */
[----:B----4-:R-:W-:Y:S01]  /*80c0*/  SEL R37, R126, R89, P0 ;  /* 0x000000597e257207 */ /* 0x010fe20000000000 */
[----:B------:R3:W-:Y:S01]  /*80d0*/  SHFL.IDX PT, R83, R38, R40, 0x1c1f ;  /* 0x001c1f2826537589 */ /* 0x0007e200000e0000 */
[----:B------:R-:W-:Y:S02]  /*80e0*/  SEL R103, R69, R132, P0 ;  /* 0x0000008445677207 */ /* 0x000fe40000000000 */
[----:B------:R-:W-:Y:S01]  /*80f0*/  SEL R106, R71, R106, P0 ;  /* 0x0000006a476a7207 */ /* 0x000fe20000000000 */
[----:B------:R4:W2:Y:S01]  /*8100*/  SHFL.IDX PT, R77, R77, R40, 0x1c1f ;  /* 0x001c1f284d4d7589 */ /* 0x0008a200000e0000 */
[----:B0-----:R-:W-:Y:S02]  /*8110*/  SEL R105, R134, R73, P0 ;  /* 0x0000004986697207 */ /* 0x001fe40000000000 */
[----:B------:R-:W-:Y:S01]  /*8120*/  SEL R107, R73, R134, P0 ;  /* 0x00000086496b7207 */ /* 0x000fe20000000000 */
[----:B------:R0:W-:Y:S01]  /*8130*/  STSM.16.M88.4 [R101], R8 ;  /* 0x0000000865007844 */ /* 0x0001e20000000200 */
[----:B---3--:R-:W-:-:S03]  /*8140*/  SEL R38, R59, R94, P0 ;  /* 0x0000005e3b267207 */ /* 0x008fc60000000000 */
[----:B------:R3:W-:Y:S01]  /*8150*/  STSM.16.M88.4 [R99], R12 ;  /* 0x0000000c63007844 */ /* 0x0007e20000000200 */
[----:B----4-:R-:W-:-:S03]  /*8160*/  SEL R40, R100, R63, P0 ;  /* 0x0000003f64287207 */ /* 0x010fc60000000000 */
[----:B------:R4:W-:Y:S01]  /*8170*/  STSM.16.M88.4 [R97], R24 ;  /* 0x0000001861007844 */ /* 0x0009e20000000200 */
[----:B------:R-:W-:Y:S02]  /*8180*/  SEL R100, R102, R67, P0 ;  /* 0x0000004366647207 */ /* 0x000fe40000000000 */
[----:B------:R-:W-:Y:S01]  /*8190*/  SEL R102, R67, R102, P0 ;  /* 0x0000006643667207 */ /* 0x000fe20000000000 */
[----:B------:R-:W-:Y:S01]  /*81a0*/  STSM.16.M88.4 [R95], R28 ;  /* 0x0000001c5f007844 */ /* 0x000fe20000000200 */
[----:B0-----:R-:W-:-:S03]  /*81b0*/  SEL R8, R88, R43, P0 ;  /* 0x0000002b58087207 */ /* 0x001fc60000000000 */
[----:B------:R-:W-:Y:S01]  /*81c0*/  STSM.16.M88.4 [R70], R32 ;  /* 0x0000002046007844 */ /* 0x000fe20000000200 */
[----:B------:R-:W-:Y:S02]  /*81d0*/  SEL R10, R43, R88, P0 ;  /* 0x000000582b0a7207 */ /* 0x000fe40000000000 */
[----:B------:R-:W-:Y:S02]  /*81e0*/  SEL R9, R116, R39, P0 ;  /* 0x0000002774097207 */ /* 0x000fe40000000000 */
[----:B------:R-:W-:Y:S02]  /*81f0*/  SEL R11, R39, R116, P0 ;  /* 0x00000074270b7207 */ /* 0x000fe40000000000 */
[----:B---3--:R-:W-:Y:S02]  /*8200*/  SEL R12, R90, R51, P0 ;  /* 0x000000335a0c7207 */ /* 0x008fe40000000000 */
[----:B------:R-:W-:Y:S01]  /*8210*/  SEL R14, R51, R90, P0 ;  /* 0x0000005a330e7207 */ /* 0x000fe20000000000 */
[----:B------:R0:W-:Y:S01]  /*8220*/  STSM.16.M88.4 [R66], R8 ;  /* 0x0000000842007844 */ /* 0x0001e20000000200 */
[----:B------:R-:W-:-:S02]  /*8230*/  SEL R13, R120, R53, P0 ;  /* 0x00000035780d7207 */ /* 0x000fc40000000000 */
[----:B------:R-:W-:Y:S02]  /*8240*/  SEL R15, R53, R120, P0 ;  /* 0x00000078350f7207 */ /* 0x000fe40000000000 */
[----:B----4-:R-:W-:Y:S02]  /*8250*/  SEL R24, R92, R55, P0 ;  /* 0x000000375c187207 */ /* 0x010fe40000000000 */
[----:B------:R-:W-:Y:S01]  /*8260*/  SEL R26, R55, R92, P0 ;  /* 0x0000005c371a7207 */ /* 0x000fe20000000000 */
[----:B------:R1:W-:Y:S01]  /*8270*/  STSM.16.M88.4 [R64], R12 ;  /* 0x0000000c40007844 */ /* 0x0003e20000000200 */
[----:B------:R-:W-:Y:S02]  /*8280*/  SEL R25, R124, R87, P0 ;  /* 0x000000577c197207 */ /* 0x000fe40000000000 */
[----:B------:R-:W-:Y:S02]  /*8290*/  SEL R27, R87, R124, P0 ;  /* 0x0000007c571b7207 */ /* 0x000fe40000000000 */
[----:B------:R-:W-:-:S02]  /*82a0*/  SEL R39, R89, R126, P0 ;  /* 0x0000007e59277207 */ /* 0x000fc40000000000 */
[----:B------:R-:W-:Y:S01]  /*82b0*/  SEL R43, R61, R128, P0 ;  /* 0x000000803d2b7207 */ /* 0x000fe20000000000 */
[----:B------:R-:W-:Y:S01]  /*82c0*/  STSM.16.M88.4 [R62], R24 ;  /* 0x000000183e007844 */ /* 0x000fe20000000200 */
[----:B0-----:R-:W-:Y:S02]  /*82d0*/  SEL R8, R98, R65, P0 ;  /* 0x0000004162087207 */ /* 0x001fe40000000000 */
[----:B------:R-:W-:Y:S01]  /*82e0*/  SEL R10, R65, R98, P0 ;  /* 0x00000062410a7207 */ /* 0x000fe20000000000 */
[----:B------:R0:W-:Y:S01]  /*82f0*/  STSM.16.M88.4 [R48], R36 ;  /* 0x0000002430007844 */ /* 0x0001e20000000200 */
[----:B------:R-:W-:Y:S02]  /*8300*/  SEL R9, R130, R91, P0 ;  /* 0x0000005b82097207 */ /* 0x000fe40000000000 */
[----:B------:R-:W-:Y:S01]  /*8310*/  SEL R11, R91, R130, P0 ;  /* 0x000000825b0b7207 */ /* 0x000fe20000000000 */
[----:B------:R3:W-:Y:S01]  /*8320*/  STSM.16.M88.4 [R49], R40 ;  /* 0x0000002831007844 */ /* 0x0007e20000000200 */
[----:B------:R-:W-:-:S02]  /*8330*/  SEL R101, R132, R69, P0 ;  /* 0x0000004584657207 */ /* 0x000fc40000000000 */
[----:B-1----:R-:W-:Y:S01]  /*8340*/  SEL R12, R108, R79, P0 ;  /* 0x0000004f6c0c7207 */ /* 0x002fe20000000000 */
[----:B------:R1:W-:Y:S01]  /*8350*/  STSM.16.M88.4 [R58], R8 ;  /* 0x000000083a007844 */ /* 0x0003e20000000200 */
[----:B------:R-:W-:Y:S02]  /*8360*/  SEL R14, R79, R108, P0 ;  /* 0x0000006c4f0e7207 */ /* 0x000fe40000000000 */
[----:B------:R-:W-:Y:S01]  /*8370*/  SEL R13, R136, R75, P0 ;  /* 0x0000004b880d7207 */ /* 0x000fe20000000000 */
[----:B------:R-:W-:Y:S01]  /*8380*/  STSM.16.M88.4 [R54], R100 ;  /* 0x0000006436007844 */ /* 0x000fe20000000200 */
[----:B------:R-:W-:Y:S02]  /*8390*/  SEL R15, R75, R136, P0 ;  /* 0x000000884b0f7207 */ /* 0x000fe40000000000 */
[----:B--2---:R-:W-:Y:S01]  /*83a0*/  SEL R51, R93, R140, P0 ;  /* 0x0000008c5d337207 */ /* 0x004fe20000000000 */
[----:B------:R-:W-:Y:S01]  /*83b0*/  STSM.16.M88.4 [R44], R104 ;  /* 0x000000682c007844 */ /* 0x000fe20000000200 */
[----:B0-----:R-:W-:-:S02]  /*83c0*/  SEL R48, R50, R81, P0 ;  /* 0x0000005132307207 */ /* 0x001fc40000000000 */
[----:B------:R-:W-:Y:S01]  /*83d0*/  SEL R50, R81, R50, P0 ;  /* 0x0000003251327207 */ /* 0x000fe20000000000 */
[----:B------:R0:W-:Y:S01]  /*83e0*/  STSM.16.M88.4 [R5], R12 ;  /* 0x0000000c05007844 */ /* 0x0001e20000000200 */
[----:B---3--:R-:W-:Y:S02]  /*83f0*/  SEL R49, R140, R93, P0 ;  /* 0x0000005d8c317207 */ /* 0x008fe40000000000 */
[----:B------:R-:W-:Y:S01]  /*8400*/  SEL R25, R138, R77, P0 ;  /* 0x0000004d8a197207 */ /* 0x000fe20000000000 */
[----:B-1----:R-:W-:Y:S01]  /*8410*/  IMAD.U32 R8, RZ, RZ, UR6 ;  /* 0x00000006ff087e24 */ /* 0x002fe2000f8e00ff */
[----:B------:R-:W-:Y:S01]  /*8420*/  SEL R27, R77, R138, P0 ;  /* 0x0000008a4d1b7207 */ /* 0x000fe20000000000 */
[----:B------:R-:W-:Y:S01]  /*8430*/  IMAD.U32 R9, RZ, RZ, UR7 ;  /* 0x00000007ff097e24 */ /* 0x000fe2000f8e00ff */
[----:B------:R-:W-:Y:S01]  /*8440*/  SEL R24, R96, R83, P0 ;  /* 0x0000005360187207 */ /* 0x000fe20000000000 */
[----:B------:R1:W-:Y:S01]  /*8450*/  STSM.16.M88.4 [R45], R48 ;  /* 0x000000302d007844 */ /* 0x0003e20000000200 */
[----:B------:R-:W-:Y:S01]  /*8460*/  SEL R26, R83, R96, P0 ;  /* 0x00000060531a7207 */ /* 0x000fe20000000000 */
[----:B------:R-:W-:-:S02]  /*8470*/  ULDC.64 UR6, c[0x0][0xc08] ;  /* 0x0003020000067ab9 */ /* 0x000fc40000000a00 */
[----:B------:R-:W-:Y:S02]  /*8480*/  UISETP.NE.U32.AND UP1, UPT, UR6, URZ, UPT ;  /* 0x0000003f0600728c */ /* 0x000fe4000bf25070 */
[----:B------:R1:W-:Y:S01]  /*8490*/  STSM.16.M88.4 [R46], R24 ;  /* 0x000000182e007844 */ /* 0x0003e20000000200 */
[----:B------:R-:W-:Y:S01]  /*84a0*/  BAR.SYNC.DEFER_BLOCKING 0x1, 0x100 ;  /* 0x0044000000007b1d */ /* 0x000fe20000010000 */
[----:B------:R-:W-:-:S06]  /*84b0*/  UISETP.NE.AND.EX UP1, UPT, UR7, URZ, UPT, UP1 ;  /* 0x0000003f0700728c */ /* 0x000fcc000bf25310 */
[----:B------:R-:W-:-:S05]  /*84c0*/  PLOP3.LUT P0, PT, PT, PT, UP1, 0x80, 0x0 ;  /* 0x000000000000781c */ /* 0x000fca0003f0f018 */
[----:B------:R-:W-:-:S04]  /*84d0*/  @UP1 ULEA UR6, UP2, UR37, UR6, 0x2 ;  /* 0x0000000625061291 */ /* 0x000fc8000f84103f */
[----:B------:R-:W-:Y:S01]  /*84e0*/  @UP1 ULEA.HI.X UR7, UR37, UR7, UR38, 0x2, UP2 ;  /* 0x0000000725071291 */ /* 0x000fe200090f1426 */
[----:B0-----:R-:W-:Y:S02]  /*84f0*/  IMAD.U32 R5, RZ, RZ, UR8 ;  /* 0x00000008ff057e24 */ /* 0x001fe4000f8e00ff */
[----:B------:R-:W-:-:S03]  /*8500*/  IMAD.U32 R20, RZ, RZ, UR6 ;  /* 0x00000006ff147e24 */ /* 0x000fc6000f8e00ff */
[----:B------:R-:W-:Y:S01]  /*8510*/  IMAD.U32 R21, RZ, RZ, UR7 ;  /* 0x00000007ff157e24 */ /* 0x000fe2000f8e00ff */
[----:B------:R-:W2:Y:S01]  /*8520*/  @P2 LDG.E R10, desc[UR52][R8.64] ;  /* 0x00000034080a2981 */ /* 0x000ea2000c1e1900 */
[----:B------:R-:W-:Y:S01]  /*8530*/  ISETP.NE.AND P1, PT, R80, 0x1, PT ;  /* 0x000000015000780c */ /* 0x000fe20003f25270 */
[----:B------:R-:W-:Y:S01]  /*8540*/  UMOV UR4, URZ ;  /* 0x0000003f00047c82 */ /* 0x000fe20008000000 */
[----:B------:R-:W-:Y:S01]  /*8550*/  IMAD.U32 R14, RZ, RZ, UR40 ;  /* 0x00000028ff0e7e24 */ /* 0x000fe2000f8e00ff */
[----:B------:R1:W5:Y:S10]  /*8560*/  @P0 LDG.E R5, desc[UR52][R20.64] ;  /* 0x0000003414050981 */ /* 0x000374000c1e1900 */
[----:B------:R-:W0:Y:S08]  /*8570*/  @P1 LDC R11, c[0x0][0xbec] ;  /* 0x0002fb00ff0b1b82 */ /* 0x000e300000000800 */
[----:B------:R-:W3:Y:S01]  /*8580*/  @P1 LDC R12, c[0x0][0xbf0] ;  /* 0x0002fc00ff0c1b82 */ /* 0x000ee20000000800 */
[----:B--2---:R-:W-:Y:S01]  /*8590*/  @P2 R2UR UR4, R10 ;  /* 0x000000000a0422ca */ /* 0x004fe200000e0000 */
[----:B01-3--:R-:W-:-:S14]  /*85a0*/  @P0 BRA `(.L_x_248) ;  /* 0x0000000000100947 */ /* 0x00bfdc0003800000 */
[----:B------:R-:W-:Y:S05]  /*85b0*/  @!P2 BRA `(.L_x_248) ;  /* 0x00000000000ca947 */ /* 0x000fea0003800000 */
[----:B------:R-:W2:Y:S04]  /*85c0*/  LDG.E R10, desc[UR52][R8.64] ;  /* 0x00000034080a7981 */ /* 0x000ea8000c1e1900 */
[----:B-----5:R-:W2:Y:S02]  /*85d0*/  LDG.E R5, desc[UR52][R8.64+0x4] ;  /* 0x0000043408057981 */ /* 0x020ea4000c1e1900 */
[----:B--2---:R-:W-:-:S07]  /*85e0*/  IMAD.IADD R5, R5, 0x1, -R10 ;  /* 0x0000000105057824 */ /* 0x004fce00078e0a0a */
.L_x_248:
[----:B------:R-:W-:Y:S01]  /*85f0*/  USHF.R.S32.HI UR14, URZ, 0x1f, UR41 ;  /* 0x0000001f3f0e7899 */ /* 0x000fe20008011429 */
[----:B------:R-:W-:Y:S01]  /*8600*/  IMAD R10, R14, 0x80, R219 ;  /* 0x000000800e0a7824 */ /* 0x000fe200078e02db */
[----:B------:R-:W-:Y:S01]  /*8610*/  ULDC.64 UR12, c[0x0][0xb90] ;  /* 0x0002e400000c7ab9 */ /* 0x000fe20000000a00 */
[----:B------:R-:W-:Y:S01]  /*8620*/  USHF.R.S32.HI UR9, URZ, 0x1f, UR4 ;  /* 0x0000001f3f097899 */ /* 0x000fe20008011404 */
[----:B------:R-:W-:Y:S01]  /*8630*/  IMAD.U32 R26, RZ, RZ, UR40 ;  /* 0x00000028ff1a7e24 */ /* 0x000fe2000f8e00ff */
[----:B------:R-:W-:Y:S01]  /*8640*/  UIMAD UR10, UR14, UR12, URZ ;  /* 0x0000000c0e0a72a4 */ /* 0x000fe2000f8e023f */
[----:B------:R-:W-:Y:S01]  /*8650*/  @P1 IMAD.HI.U32 R9, R10, R11, RZ ;  /* 0x0000000b0a091227 */ /* 0x000fe200078e00ff */
[----:B------:R-:W-:Y:S01]  /*8660*/  UMOV UR8, UR4 ;  /* 0x0000000400087c82 */ /* 0x000fe20008000000 */
[----:B------:R-:W-:Y:S01]  /*8670*/  USEL UR38, UR38, URZ, !UP0 ;  /* 0x0000003f26267287 */ /* 0x000fe2000c000000 */
[----:B------:R-:W0:Y:S01]  /*8680*/  @P1 LDC R81, c[0x0][0xbec] ;  /* 0x0002fb00ff511b82 */ /* 0x000e220000000800 */
[----:B------:R-:W-:Y:S01]  /*8690*/  UIMAD.WIDE.U32 UR6, UR41, UR12, UR8 ;  /* 0x0000000c290672a5 */ /* 0x000fe2000f8e0008 */
[----:B------:R-:W-:Y:S01]  /*86a0*/  IMAD.MOV.U32 R8, RZ, RZ, R10 ;  /* 0x000000ffff087224 */ /* 0x000fe200078e000a */
[----:B------:R-:W-:Y:S01]  /*86b0*/  UIMAD UR10, UR41, UR13, UR10 ;  /* 0x0000000d290a72a4 */ /* 0x000fe2000f8e020a */
[----:B------:R-:W-:Y:S01]  /*86c0*/  @P1 SHF.R.U32.HI R8, RZ, R12, R9 ;  /* 0x0000000cff081219 */ /* 0x000fe20000011609 */
[----:B------:R-:W-:Y:S01]  /*86d0*/  USEL UR37, UR37, URZ, !UP0 ;  /* 0x0000003f25257287 */ /* 0x000fe2000c000000 */
[----:B------:R-:W-:Y:S01]  /*86e0*/  IMAD R9, R22, 0x40, R2 ;  /* 0x0000004016097824 */ /* 0x000fe200078e0202 */
[----:B------:R-:W-:Y:S01]  /*86f0*/  ULDC.64 UR12, c[0x0][0xb98] ;  /* 0x0002e600000c7ab9 */ /* 0x000fe20000000a00 */
[----:B------:R-:W-:Y:S01]  /*8700*/  UIADD3 UR7, UR7, UR10, URZ ;  /* 0x0000000a07077290 */ /* 0x000fe2000fffe03f */
[----:B------:R-:W-:Y:S01]  /*8710*/  IMAD.MOV R11, RZ, RZ, -R8 ;  /* 0x000000ffff0b7224 */ /* 0x000fe200078e0a08 */
[----:B------:R-:W-:Y:S01]  /*8720*/  UIMAD UR8, UR38, UR12, URZ ;  /* 0x0000000c260872a4 */ /* 0x000fe2000f8e023f */
[----:B------:R-:W-:Y:S01]  /*8730*/  IMAD.WIDE R6, R9, 0x2, R6 ;  /* 0x0000000209067825 */ /* 0x000fe200078e0206 */
[----:B------:R-:W-:Y:S01]  /*8740*/  UIMAD.WIDE.U32 UR6, UR37, UR12, UR6 ;  /* 0x0000000c250672a5 */ /* 0x000fe2000f8e0006 */
[----:B------:R-:W-:Y:S01]  /*8750*/  SHF.R.S32.HI R9, RZ, 0x1f, R8 ;  /* 0x0000001fff097819 */ /* 0x000fe20000011408 */
[----:B------:R-:W-:Y:S01]  /*8760*/  UIMAD UR8, UR37, UR13, UR8 ;  /* 0x0000000d250872a4 */ /* 0x000fe2000f8e0208 */
[----:B------:R-:W-:Y:S01]  /*8770*/  IMAD R11, R80, R11, R10 ;  /* 0x0000000b500b7224 */ /* 0x000fe200078e020a */
[----:B------:R-:W-:Y:S01]  /*8780*/  IADD3 R13, P5, R6, 0x1000, RZ ;  /* 0x00001000060d7810 */ /* 0x000fe20007fbe0ff */
[----:B------:R-:W-:Y:S01]  /*8790*/  IMAD R26, R26, 0x80, R217 ;  /* 0x000000801a1a7824 */ /* 0x000fe200078e02d9 */
[----:B------:R-:W-:Y:S01]  /*87a0*/  IADD3 R8, P0, R8, UR6, RZ ;  /* 0x0000000608087c10 */ /* 0x000fe2000ff1e0ff */
[----:B-----5:R-:W-:Y:S01]  /*87b0*/  IMAD R85, R5, R80, RZ ;  /* 0x0000005005557224 */ /* 0x020fe200078e02ff */
[----:B------:R-:W-:Y:S01]  /*87c0*/  LOP3.LUT R12, R13, 0x380, RZ, 0xc0, !PT ;  /* 0x000003800d0c7812 */ /* 0x000fe200078ec0ff */
[----:B------:R-:W-:Y:S01]  /*87d0*/  IMAD.U32 R10, RZ, RZ, UR8 ;  /* 0x00000008ff0a7e24 */ /* 0x000fe2000f8e00ff */
[----:B------:R-:W-:Y:S01]  /*87e0*/  IADD3 R33, P2, R6, 0x5000, RZ ;  /* 0x0000500006217810 */ /* 0x000fe20007f5e0ff */
[----:B------:R-:W-:Y:S01]  /*87f0*/  ULDC.64 UR10, c[0x0][0xaa0] ;  /* 0x0002a800000a7ab9 */ /* 0x000fe20000000a00 */
[----:B------:R-:W-:-:S02]  /*8800*/  SHF.R.U64 R12, R12, 0x3, RZ ;  /* 0x000000030c0c7819 */ /* 0x000fc400000012ff */
[----:B------:R-:W-:Y:S01]  /*8810*/  IADD3.X R9, R9, UR7, R10, P0, !PT ;  /* 0x0000000709097c10 */ /* 0x000fe200087fe40a */
[----:B------:R-:W-:Y:S01]  /*8820*/  ULDC.64 UR6, c[0x0][0xb88] ;  /* 0x0002e20000067ab9 */ /* 0x000fe20000000a00 */
[----:B------:R-:W-:Y:S02]  /*8830*/  SHF.R.S32.HI R10, RZ, 0x1f, R11 ;  /* 0x0000001fff0a7819 */ /* 0x000fe4000001140b */
[C---:B------:R-:W-:Y:S01]  /*8840*/  IADD3 R29, P0, R6.reuse, 0x3000, RZ ;  /* 0x00003000061d7810 */ /* 0x040fe20007f1e0ff */
[----:B------:R-:W-:Y:S01]  /*8850*/  IMAD.WIDE.U32 R8, R11, UR6, R8 ;  /* 0x000000060b087c25 */ /* 0x000fe2000f8e0008 */
[----:B------:R-:W-:Y:S02]  /*8860*/  IADD3 R25, P4, R6, 0x2000, RZ ;  /* 0x0000200006197810 */ /* 0x000fe40007f9e0ff */
[----:B------:R-:W-:Y:S01]  /*8870*/  LOP3.LUT R28, R29, 0x380, RZ, 0xc0, !PT ;  /* 0x000003801d1c7812 */ /* 0x000fe200078ec0ff */
[----:B------:R-:W-:Y:S01]  /*8880*/  IMAD R10, R10, UR6, RZ ;  /* 0x000000060a0a7c24 */ /* 0x000fe2000f8e02ff */
[----:B------:R-:W-:-:S02]  /*8890*/  IADD3 R57, P3, R6, 0x4000, RZ ;  /* 0x0000400006397810 */ /* 0x000fc40007f7e0ff */
[----:B------:R-:W-:Y:S01]  /*88a0*/  LOP3.LUT R12, R12, R13, RZ, 0x3c, !PT ;  /* 0x0000000d0c0c7212 */ /* 0x000fe200078e3cff */
[----:B------:R-:W-:Y:S01]  /*88b0*/  IMAD R13, R11, UR7, R10 ;  /* 0x000000070b0d7c24 */ /* 0x000fe2000f8e020a */
[----:B------:R-:W-:Y:S01]  /*88c0*/  SHF.R.U64 R28, R28, 0x3, RZ ;  /* 0x000000031c1c7819 */ /* 0x000fe200000012ff */
[----:B------:R-:W-:Y:S01]  /*88d0*/  ULDC.64 UR6, c[0x0][0xb50] ;  /* 0x0002d40000067ab9 */ /* 0x000fe20000000a00 */
[----:B------:R-:W-:Y:S01]  /*88e0*/  LOP3.LUT R32, R33, 0x380, RZ, 0xc0, !PT ;  /* 0x0000038021207812 */ /* 0x000fe200078ec0ff */
[----:B------:R-:W-:Y:S01]  /*88f0*/  IMAD.IADD R9, R9, 0x1, R13 ;  /* 0x0000000109097824 */ /* 0x000fe200078e020d */
[----:B------:R-:W-:Y:S01]  /*8900*/  LOP3.LUT R24, R25, 0x380, RZ, 0xc0, !PT ;  /* 0x0000038019187812 */ /* 0x000fe200078ec0ff */
[----:B------:R-:W-:Y:S01]  /*8910*/  IMAD.X R13, RZ, RZ, R7, P5 ;  /* 0x000000ffff0d7224 */ /* 0x000fe200028e0607 */
[----:B------:R-:W-:Y:S02]  /*8920*/  LOP3.LUT R56, R57, 0x380, RZ, 0xc0, !PT ;  /* 0x0000038039387812 */ /* 0x000fe400078ec0ff */
[----:B------:R-:W-:-:S02]  /*8930*/  LEA R11, P6, R8, UR6, 0x2 ;  /* 0x00000006080b7c11 */ /* 0x000fc4000f8c10ff */
[----:B------:R-:W-:Y:S01]  /*8940*/  LOP3.LUT R28, R28, R29, RZ, 0x3c, !PT ;  /* 0x0000001d1c1c7212 */ /* 0x000fe200078e3cff */
[----:B------:R-:W-:Y:S01]  /*8950*/  IMAD.X R29, RZ, RZ, R7, P0 ;  /* 0x000000ffff1d7224 */ /* 0x000fe200000e0607 */
[----:B------:R-:W-:Y:S01]  /*8960*/  SHF.R.U64 R32, R32, 0x3, RZ ;  /* 0x0000000320207819 */ /* 0x000fe200000012ff */
[----:B------:R-:W-:Y:S01]  /*8970*/  SHFL.IDX PT, R44, R11, RZ, 0x1c1f ;  /* 0x001c1fff0b2c7589 */ /* 0x000fe200000e0000 */
[----:B------:R-:W-:Y:S02]  /*8980*/  SHF.R.U64 R24, R24, 0x3, RZ ;  /* 0x0000000318187819 */ /* 0x000fe400000012ff */
[----:B------:R-:W-:Y:S01]  /*8990*/  SHF.R.U64 R56, R56, 0x3, RZ ;  /* 0x0000000338387819 */ /* 0x000fe200000012ff */
[----:B------:R-:W-:Y:S01]  /*89a0*/  SHFL.IDX PT, R50, R11, 0x1, 0x1c1f ;  /* 0x003c1f000b327f89 */ /* 0x000fe200000e0000 */
[----:B------:R-:W-:Y:S02]  /*89b0*/  IADD3 R61, P0, R6, 0x9000, RZ ;  /* 0x00009000063d7810 */ /* 0x000fe40007f1e0ff */
[----:B------:R-:W-:Y:S01]  /*89c0*/  LEA.HI.X R14, R8, UR7, R9, 0x2, P6 ;  /* 0x00000007080e7c11 */ /* 0x000fe2000b0f1409 */
[----:B------:R-:W-:Y:S01]  /*89d0*/  VIADD R8, R26, 0x8 ;  /* 0x000000081a087836 */ /* 0x000fe20000000000 */
[----:B------:R-:W-:Y:S01]  /*89e0*/  LOP3.LUT R32, R32, R33, RZ, 0x3c, !PT ;  /* 0x0000002120207212 */ /* 0x000fe200078e3cff */
[--C-:B------:R-:W-:Y:S01]  /*89f0*/  IMAD.X R33, RZ, RZ, R7.reuse, P2 ;  /* 0x000000ffff217224 */ /* 0x100fe200010e0607 */
[----:B------:R-:W-:Y:S01]  /*8a00*/  LOP3.LUT R24, R24, R25, RZ, 0x3c, !PT ;  /* 0x0000001918187212 */ /* 0x000fe200078e3cff */
[--C-:B------:R-:W-:Y:S01]  /*8a10*/  IMAD.X R25, RZ, RZ, R7.reuse, P4 ;  /* 0x000000ffff197224 */ /* 0x100fe200020e0607 */
[----:B------:R-:W-:Y:S01]  /*8a20*/  LOP3.LUT R56, R56, R57, RZ, 0x3c, !PT ;  /* 0x0000003938387212 */ /* 0x000fe200078e3cff */
[----:B------:R-:W-:Y:S01]  /*8a30*/  IMAD.X R57, RZ, RZ, R7, P3 ;  /* 0x000000ffff397224 */ /* 0x000fe200018e0607 */
[----:B------:R-:W-:Y:S01]  /*8a40*/  LOP3.LUT R60, R61, 0x380, RZ, 0xc0, !PT ;  /* 0x000003803d3c7812 */ /* 0x000fe200078ec0ff */
[----:B------:R-:W1:Y:S01]  /*8a50*/  SHFL.IDX PT, R45, R14, RZ, 0x1c1f ;  /* 0x001c1fff0e2d7589 */ /* 0x000e6200000e0000 */
[----:B------:R-:W-:-:S02]  /*8a60*/  IADD3 R49, P2, R6, 0xb000, RZ ;  /* 0x0000b00006317810 */ /* 0x000fc40007f5e0ff */
[C---:B------:R-:W-:Y:S01]  /*8a70*/  IADD3 R37, P6, R6.reuse, 0x6000, RZ ;  /* 0x0000600006257810 */ /* 0x040fe20007fde0ff */
[----:B------:R-:W2:Y:S01]  /*8a80*/  SHFL.IDX PT, R51, R14, 0x1, 0x1c1f ;  /* 0x003c1f000e337f89 */ /* 0x000ea200000e0000 */
[C---:B------:R-:W-:Y:S02]  /*8a90*/  IADD3 R41, P5, R6.reuse, 0x7000, RZ ;  /* 0x0000700006297810 */ /* 0x040fe40007fbe0ff */
[C---:B------:R-:W-:Y:S02]  /*8aa0*/  IADD3 R69, P4, R6.reuse, 0x8000, RZ ;  /* 0x0000800006457810 */ /* 0x040fe40007f9e0ff */
[----:B------:R-:W-:Y:S02]  /*8ab0*/  IADD3 R21, P3, R6, 0xa000, RZ ;  /* 0x0000a00006157810 */ /* 0x000fe40007f7e0ff */
[----:B------:R-:W-:Y:S02]  /*8ac0*/  SHF.R.U64 R60, R60, 0x3, RZ ;  /* 0x000000033c3c7819 */ /* 0x000fe400000012ff */
[----:B------:R-:W-:-:S02]  /*8ad0*/  LOP3.LUT R48, R49, 0x380, RZ, 0xc0, !PT ;  /* 0x0000038031307812 */ /* 0x000fc400078ec0ff */
[----:B------:R-:W-:Y:S02]  /*8ae0*/  LOP3.LUT R36, R37, 0x380, RZ, 0xc0, !PT ;  /* 0x0000038025247812 */ /* 0x000fe400078ec0ff */
[----:B------:R-:W-:Y:S02]  /*8af0*/  LOP3.LUT R40, R41, 0x380, RZ, 0xc0, !PT ;  /* 0x0000038029287812 */ /* 0x000fe400078ec0ff */
[----:B------:R-:W-:Y:S02]  /*8b00*/  LOP3.LUT R68, R69, 0x380, RZ, 0xc0, !PT ;  /* 0x0000038045447812 */ /* 0x000fe400078ec0ff */
[----:B------:R-:W-:Y:S02]  /*8b10*/  LOP3.LUT R20, R21, 0x380, RZ, 0xc0, !PT ;  /* 0x0000038015147812 */ /* 0x000fe400078ec0ff */
[----:B------:R-:W-:Y:S01]  /*8b20*/  LOP3.LUT R60, R60, R61, RZ, 0x3c, !PT ;  /* 0x0000003d3c3c7212 */ /* 0x000fe200078e3cff */
[----:B------:R-:W-:Y:S01]  /*8b30*/  IMAD.X R61, RZ, RZ, R7, P0 ;  /* 0x000000ffff3d7224 */ /* 0x000fe200000e0607 */
[----:B------:R-:W-:-:S02]  /*8b40*/  SHF.R.U64 R48, R48, 0x3, RZ ;  /* 0x0000000330307819 */ /* 0x000fc400000012ff */
[----:B------:R-:W-:Y:S02]  /*8b50*/  SHF.R.U64 R36, R36, 0x3, RZ ;  /* 0x0000000324247819 */ /* 0x000fe400000012ff */
[----:B------:R-:W-:Y:S02]  /*8b60*/  SHF.R.U64 R40, R40, 0x3, RZ ;  /* 0x0000000328287819 */ /* 0x000fe400000012ff */
[----:B------:R-:W-:Y:S02]  /*8b70*/  SHF.R.U64 R68, R68, 0x3, RZ ;  /* 0x0000000344447819 */ /* 0x000fe400000012ff */
[----:B------:R-:W-:Y:S02]  /*8b80*/  SHF.R.U64 R20, R20, 0x3, RZ ;  /* 0x0000000314147819 */ /* 0x000fe400000012ff */
[----:B------:R-:W-:Y:S02]  /*8b90*/  LOP3.LUT P0, RZ, R23, 0x3, RZ, 0xc0, !PT ;  /* 0x0000000317ff7812 */ /* 0x000fe4000780c0ff */
[----:B------:R-:W-:Y:S01]  /*8ba0*/  LOP3.LUT R48, R48, R49, RZ, 0x3c, !PT ;  /* 0x0000003130307212 */ /* 0x000fe200078e3cff */
[--C-:B------:R-:W-:Y:S01]  /*8bb0*/  IMAD.X R49, RZ, RZ, R7.reuse, P2 ;  /* 0x000000ffff317224 */ /* 0x100fe200010e0607 */
[----:B------:R-:W-:Y:S01]  /*8bc0*/  LOP3.LUT R36, R36, R37, RZ, 0x3c, !PT ;  /* 0x0000002524247212 */ /* 0x000fe200078e3cff */
[--C-:B------:R-:W-:Y:S01]  /*8bd0*/  IMAD.X R37, RZ, RZ, R7.reuse, P6 ;  /* 0x000000ffff257224 */ /* 0x100fe200030e0607 */
[----:B------:R-:W-:Y:S01]  /*8be0*/  LOP3.LUT R40, R40, R41, RZ, 0x3c, !PT ;  /* 0x0000002928287212 */ /* 0x000fe200078e3cff */
[--C-:B------:R-:W-:Y:S01]  /*8bf0*/  IMAD.X R41, RZ, RZ, R7.reuse, P5 ;  /* 0x000000ffff297224 */ /* 0x100fe200028e0607 */
[----:B------:R-:W-:Y:S01]  /*8c00*/  LOP3.LUT R68, R68, R69, RZ, 0x3c, !PT ;  /* 0x0000004544447212 */ /* 0x000fe200078e3cff */
[--C-:B------:R-:W-:Y:S01]  /*8c10*/  IMAD.X R69, RZ, RZ, R7.reuse, P4 ;  /* 0x000000ffff457224 */ /* 0x100fe200020e0607 */
[----:B------:R-:W-:Y:S01]  /*8c20*/  LOP3.LUT R20, R20, R21, RZ, 0x3c, !PT ;  /* 0x0000001514147212 */ /* 0x000fe200078e3cff */
[----:B------:R-:W-:Y:S01]  /*8c30*/  IMAD.X R21, RZ, RZ, R7, P3 ;  /* 0x000000ffff157224 */ /* 0x000fe200018e0607 */
[----:B------:R-:W-:-:S02]  /*8c40*/  ISETP.GE.OR P2, PT, R26, R85, P0 ;  /* 0x000000551a00720c */ /* 0x000fc40000746670 */
[C---:B------:R-:W-:Y:S02]  /*8c50*/  IADD3 R77, P6, R6.reuse, 0xc000, RZ ;  /* 0x0000c000064d7810 */ /* 0x040fe40007fde0ff */
[C---:B------:R-:W-:Y:S02]  /*8c60*/  IADD3 R73, P5, R6.reuse, 0xd000, RZ ;  /* 0x0000d00006497810 */ /* 0x040fe40007fbe0ff */
[C---:B------:R-:W-:Y:S02]  /*8c70*/  IADD3 R65, P4, R6.reuse, 0xe000, RZ ;  /* 0x0000e00006417810 */ /* 0x040fe40007f9e0ff */
[----:B------:R-:W-:Y:S02]  /*8c80*/  IADD3 R10, P3, R6, 0xf000, RZ ;  /* 0x0000f000060a7810 */ /* 0x000fe40007f7e0ff */
[----:B------:R-:W-:Y:S02]  /*8c90*/  ISETP.GE.OR P0, PT, R8, R85, P0 ;  /* 0x000000550800720c */ /* 0x000fe40000706670 */
[----:B------:R-:W-:Y:S01]  /*8ca0*/  LOP3.LUT R76, R77, 0x380, RZ, 0xc0, !PT ;  /* 0x000003804d4c7812 */ /* 0x000fe200078ec0ff */
[----:B-1----:R1:W-:Y:S01]  /*8cb0*/  @!P2 ST.E desc[UR52][R44.64], R0 ;  /* 0x000000002c00a985 */ /* 0x0023e2000c101934 */
[----:B------:R-:W-:Y:S01]  /*8cc0*/  LOP3.LUT R72, R73, 0x380, RZ, 0xc0, !PT ;  /* 0x0000038049487812 */ /* 0x000fe200078ec0ff */
[----:B------:R-:W-:Y:S01]  /*8cd0*/  IMAD.X R53, RZ, RZ, R7, P3 ;  /* 0x000000ffff357224 */ /* 0x000fe200018e0607 */
[----:B------:R-:W-:-:S02]  /*8ce0*/  LOP3.LUT R64, R65, 0x380, RZ, 0xc0, !PT ;  /* 0x0000038041407812 */ /* 0x000fc400078ec0ff */
[----:B------:R-:W-:Y:S02]  /*8cf0*/  LOP3.LUT R9, R6, 0x380, RZ, 0xc0, !PT ;  /* 0x0000038006097812 */ /* 0x000fe400078ec0ff */
[----:B------:R-:W-:Y:S02]  /*8d00*/  LOP3.LUT R5, R10, 0x380, RZ, 0xc0, !PT ;  /* 0x000003800a057812 */ /* 0x000fe400078ec0ff */
[----:B------:R-:W-:Y:S01]  /*8d10*/  SHF.R.U64 R76, R76, 0x3, RZ ;  /* 0x000000034c4c7819 */ /* 0x000fe200000012ff */
[----:B--2---:R2:W-:Y:S01]  /*8d20*/  @!P0 ST.E desc[UR52][R50.64], R4 ;  /* 0x0000000432008985 */ /* 0x0045e2000c101934 */
[----:B------:R-:W-:Y:S02]  /*8d30*/  SHF.R.U64 R72, R72, 0x3, RZ ;  /* 0x0000000348487819 */ /* 0x000fe400000012ff */
[----:B------:R-:W-:Y:S01]  /*8d40*/  SHF.R.U64 R64, R64, 0x3, RZ ;  /* 0x0000000340407819 */ /* 0x000fe200000012ff */
[----:B------:R-:W-:Y:S01]  /*8d50*/  UIMAD UR8, UR9, UR10, URZ ;  /* 0x0000000a090872a4 */ /* 0x000fe2000f8e023f */
[----:B------:R-:W-:Y:S01]  /*8d60*/  SHF.R.U64 R9, R9, 0x3, RZ ;  /* 0x0000000309097819 */ /* 0x000fe200000012ff */
[----:B------:R-:W-:Y:S01]  /*8d70*/  UIMAD.WIDE.U32 UR6, UR4, UR10, URZ ;  /* 0x0000000a040672a5 */ /* 0x000fe2000f8e003f */
[----:B------:R-:W-:Y:S01]  /*8d80*/  SHF.R.U64 R5, R5, 0x3, RZ ;  /* 0x0000000305057819 */ /* 0x000fe200000012ff */
[----:B-1----:R-:W-:Y:S01]  /*8d90*/  IMAD R0, R19, 0x20, R22 ;  /* 0x0000002013007824 */ /* 0x002fe200078e0216 */
[----:B------:R-:W-:Y:S01]  /*8da0*/  LOP3.LUT R76, R76, R77, RZ, 0x3c, !PT ;  /* 0x0000004d4c4c7212 */ /* 0x000fe200078e3cff */
[--C-:B------:R-:W-:Y:S01]  /*8db0*/  IMAD.X R77, RZ, RZ, R7.reuse, P6 ;  /* 0x000000ffff4d7224 */ /* 0x100fe200030e0607 */
[----:B------:R-:W-:Y:S01]  /*8dc0*/  LOP3.LUT R72, R72, R73, RZ, 0x3c, !PT ;  /* 0x0000004948487212 */ /* 0x000fe200078e3cff */
[--C-:B------:R-:W-:Y:S01]  /*8dd0*/  IMAD.X R73, RZ, RZ, R7.reuse, P5 ;  /* 0x000000ffff497224 */ /* 0x100fe200028e0607 */
[----:B------:R-:W-:Y:S01]  /*8de0*/  LOP3.LUT R64, R64, R65, RZ, 0x3c, !PT ;  /* 0x0000004140407212 */ /* 0x000fe200078e3cff */
[--C-:B------:R-:W-:Y:S01]  /*8df0*/  IMAD.X R65, RZ, RZ, R7.reuse, P4 ;  /* 0x000000ffff417224 */ /* 0x100fe200020e0607 */
[----:B------:R-:W-:Y:S01]  /*8e00*/  LOP3.LUT R8, R9, R6, RZ, 0x3c, !PT ;  /* 0x0000000609087212 */ /* 0x000fe200078e3cff */
[----:B------:R-:W-:Y:S01]  /*8e10*/  IMAD.MOV.U32 R9, RZ, RZ, R7 ;  /* 0x000000ffff097224 */ /* 0x000fe200078e0007 */
[----:B------:R-:W-:Y:S01]  /*8e20*/  LOP3.LUT R52, R5, R10, RZ, 0x3c, !PT ;  /* 0x0000000a05347212 */ /* 0x000fe200078e3cff */
[----:B------:R-:W-:Y:S01]  /*8e30*/  UIMAD UR8, UR4, UR11, UR8 ;  /* 0x0000000b040872a4 */ /* 0x000fe2000f8e0208 */
[----:B--2---:R1:W5:Y:S01]  /*8e40*/  LD.E.128 R4, desc[UR52][R20.64] ;  /* 0x0000003414047980 */ /* 0x004362000c101d00 */
[----:B------:R-:W-:Y:S01]  /*8e50*/  IMAD.U32 R45, RZ, RZ, UR40 ;  /* 0x00000028ff2d7e24 */ /* 0x000fe2000f8e00ff */
[----:B------:R-:W-:-:S02]  /*8e60*/  ULDC.64 UR10, c[0x0][0xae8] ;  /* 0x0002ba00000a7ab9 */ /* 0x000fc40000000a00 */
[----:B------:R-:W5:Y:S04]  /*8e70*/  LD.E.128 R8, desc[UR52][R8.64] ;  /* 0x0000003408087980 */ /* 0x000f68000c101d00 */
[----:B------:R-:W5:Y:S01]  /*8e80*/  LD.E.128 R12, desc[UR52][R12.64] ;  /* 0x000000340c0c7980 */ /* 0x000f62000c101d00 */
[----:B-1----:R-:W1:Y:S01]  /*8e90*/  @P1 LDC R21, c[0x0][0xbf0] ;  /* 0x0002fc00ff151b82 */ /* 0x002e620000000800 */
[----:B------:R-:W-:Y:S02]  /*8ea0*/  UIADD3 UR7, UR7, UR8, URZ ;  /* 0x0000000807077290 */ /* 0x000fe4000fffe03f */
[----:B------:R-:W5:Y:S01]  /*8eb0*/  LD.E.128 R24, desc[UR52][R24.64] ;  /* 0x0000003418187980 */ /* 0x000f62000c101d00 */
[----:B------:R-:W-:Y:S01]  /*8ec0*/  UIMAD UR4, UR14, UR10, URZ ;  /* 0x0000000a0e0472a4 */ /* 0x000fe2000f8e023f */
[----:B------:R-:W-:Y:S01]  /*8ed0*/  IMAD R44, R45, 0x80, R0 ;  /* 0x000000802d2c7824 */ /* 0x000fe200078e0200 */
[----:B------:R-:W-:Y:S01]  /*8ee0*/  UIMAD.WIDE.U32 UR6, UR41, UR10, UR6 ;  /* 0x0000000a290672a5 */ /* 0x000fe2000f8e0006 */
[----:B------:R-:W5:Y:S01]  /*8ef0*/  LD.E.128 R28, desc[UR52][R28.64] ;  /* 0x000000341c1c7980 */ /* 0x000f62000c101d00 */
[----:B------:R-:W-:Y:S01]  /*8f00*/  UIMAD UR4, UR41, UR11, UR4 ;  /* 0x0000000b290472a4 */ /* 0x000fe2000f8e0204 */
[----:B0-----:R-:W-:Y:S01]  /*8f10*/  @P1 IMAD.HI.U32 R0, R44, R81, RZ ;  /* 0x000000512c001227 */ /* 0x001fe200078e00ff */
[----:B------:R-:W-:Y:S01]  /*8f20*/  ULDC.64 UR8, c[0x0][0xaf0] ;  /* 0x0002bc0000087ab9 */ /* 0x000fe20000000a00 */
[----:B------:R-:W5:Y:S01]  /*8f30*/  LD.E.128 R56, desc[UR52][R56.64] ;  /* 0x0000003438387980 */ /* 0x000f62000c101d00 */
[----:B------:R-:W-:-:S02]  /*8f40*/  UIADD3 UR7, UR7, UR4, URZ ;  /* 0x0000000407077290 */ /* 0x000fc4000fffe03f */
[----:B------:R-:W-:Y:S01]  /*8f50*/  UIMAD UR4, UR38, UR8, URZ ;  /* 0x00000008260472a4 */ /* 0x000fe2000f8e023f */
[----:B------:R-:W-:Y:S01]  /*8f60*/  IMAD.MOV.U32 R45, RZ, RZ, R44 ;  /* 0x000000ffff2d7224 */ /* 0x000fe200078e002c */
[----:B------:R-:W-:Y:S01]  /*8f70*/  UIMAD.WIDE.U32 UR6, UR37, UR8, UR6 ;  /* 0x00000008250672a5 */ /* 0x000fe2000f8e0006 */
[----:B------:R-:W5:Y:S01]  /*8f80*/  LD.E.128 R32, desc[UR52][R32.64] ;  /* 0x0000003420207980 */ /* 0x000f62000c101d00 */
[----:B------:R-:W-:-:S03]  /*8f90*/  UIMAD UR4, UR37, UR9, UR4 ;  /* 0x00000009250472a4 */ /* 0x000fc6000f8e0204 */
[----:B------:R-:W5:Y:S01]  /*8fa0*/  LD.E.128 R36, desc[UR52][R36.64] ;  /* 0x0000003424247980 */ /* 0x000f62000c101d00 */
[----:B-1----:R-:W-:Y:S01]  /*8fb0*/  @P1 SHF.R.U32.HI R45, RZ, R21, R0 ;  /* 0x00000015ff2d1219 */ /* 0x002fe20000011600 */
[----:B------:R-:W-:Y:S01]  /*8fc0*/  UIADD3 UR4, UR7, UR4, URZ ;  /* 0x0000000407047290 */ /* 0x000fe2000fffe03f */
[----:B------:R-:W-:Y:S01]  /*8fd0*/  IMAD.U32 R20, RZ, RZ, UR6 ;  /* 0x00000006ff147e24 */ /* 0x000fe2000f8e00ff */
[----:B------:R-:W5:Y:S01]  /*8fe0*/  LD.E.128 R40, desc[UR52][R40.64] ;  /* 0x0000003428287980 */ /* 0x000f62000c101d00 */
[--C-:B------:R-:W-:Y:S01]  /*8ff0*/  SHF.R.S32.HI R0, RZ, 0x1f, R45.reuse ;  /* 0x0000001fff007819 */ /* 0x100fe2000001142d */
[----:B------:R-:W-:Y:S02]  /*9000*/  IMAD.MOV R81, RZ, RZ, -R45 ;  /* 0x000000ffff517224 */ /* 0x000fe400078e0a2d */
[----:B------:R-:W-:Y:S01]  /*9010*/  IMAD.U32 R21, RZ, RZ, UR7 ;  /* 0x00000007ff157e24 */ /* 0x000fe2000f8e00ff */
[----:B------:R-:W-:Y:S01]  /*9020*/  ULDC.64 UR6, c[0x0][0xae0] ;  /* 0x0002b80000067ab9 */ /* 0x000fe20000000a00 */
[----:B------:R-:W-:Y:S01]  /*9030*/  IMAD R81, R80, R81, R44 ;  /* 0x0000005150517224 */ /* 0x000fe200078e022c */
[----:B------:R-:W5:Y:S01]  /*9040*/  LD.E.128 R68, desc[UR52][R68.64] ;  /* 0x0000003444447980 */ /* 0x000f62000c101d00 */
[----:B------:R-:W-:-:S02]  /*9050*/  IMAD R0, R0, UR6, RZ ;  /* 0x0000000600007c24 */ /* 0x000fc4000f8e02ff */
[----:B------:R-:W-:Y:S01]  /*9060*/  IMAD.U32 R21, RZ, RZ, UR4 ;  /* 0x00000004ff157e24 */ /* 0x000fe2000f8e00ff */
[----:B------:R-:W5:Y:S01]  /*9070*/  LD.E.128 R60, desc[UR52][R60.64] ;  /* 0x000000343c3c7980 */ /* 0x000f62000c101d00 */
[----:B------:R-:W-:-:S03]  /*9080*/  IMAD R83, R45, UR7, R0 ;  /* 0x000000072d537c24 */ /* 0x000fc6000f8e0200 */
[----:B------:R-:W5:Y:S01]  /*9090*/  LD.E.128 R48, desc[UR52][R48.64] ;  /* 0x0000003430307980 */ /* 0x000f62000c101d00 */
[----:B------:R-:W-:-:S03]  /*90a0*/  SHF.R.S32.HI R0, RZ, 0x1f, R81 ;  /* 0x0000001fff007819 */ /* 0x000fc60000011451 */
[----:B------:R-:W5:Y:S04]  /*90b0*/  LD.E.128 R76, desc[UR52][R76.64] ;  /* 0x000000344c4c7980 */ /* 0x000f68000c101d00 */
[----:B------:R-:W5:Y:S04]  /*90c0*/  LD.E.128 R72, desc[UR52][R72.64] ;  /* 0x0000003448487980 */ /* 0x000f68000c101d00 */
[----:B------:R-:W5:Y:S04]  /*90d0*/  LD.E.128 R64, desc[UR52][R64.64] ;  /* 0x0000003440407980 */ /* 0x000f68000c101d00 */
[----:B------:R-:W5:Y:S01]  /*90e0*/  LD.E.128 R52, desc[UR52][R52.64] ;  /* 0x0000003434347980 */ /* 0x000f62000c101d00 */
[----:B------:R-:W-:Y:S01]  /*90f0*/  IMAD.WIDE.U32 R20, R45, UR6, R20 ;  /* 0x000000062d147c25 */ /* 0x000fe2000f8e0014 */
[----:B------:R-:W-:Y:S01]  /*9100*/  ULDC.64 UR6, c[0x0][0xad8] ;  /* 0x0002b60000067ab9 */ /* 0x000fe20000000a00 */
[----:B------:R-:W-:Y:S01]  /*9110*/  @!PT LDS RZ, [RZ] ;  /* 0x00000000fffff984 */ /* 0x000fe20000000800 */
[----:B------:R-:W-:Y:S01]  /*9120*/  @!PT LDS RZ, [RZ] ;  /* 0x00000000fffff984 */ /* 0x000fe20000000800 */
[----:B------:R-:W-:Y:S01]  /*9130*/  @!PT LDS RZ, [RZ] ;  /* 0x00000000fffff984 */ /* 0x000fe20000000800 */
[----:B------:R-:W-:Y:S01]  /*9140*/  @!PT LDS RZ, [RZ] ;  /* 0x00000000fffff984 */ /* 0x000fe20000000800 */
[----:B------:R0:W-:Y:S06]  /*9150*/  MEMBAR.ALL.CTA ;  /* 0x0000000000007992 */ /* 0x0001ec0000008000 */
[----:B0-----:R-:W0:Y:S01]  /*9160*/  FENCE.VIEW.ASYNC.S ;  /* 0x00000000000073c6 */ /* 0x001e220000000000 */
[----:B------:R-:W-:-:S02]  /*9170*/  IMAD.U32 R87, RZ, RZ, UR40 ;  /* 0x00000028ff577e24 */ /* 0x000fc4000f8e00ff */
[----:B------:R-:W-:Y:S02]  /*9180*/  IMAD.IADD R21, R21, 0x1, R83 ;  /* 0x0000000115157824 */ /* 0x000fe400078e0253 */
[----:B------:R-:W-:Y:S02]  /*9190*/  IMAD R44, R0, UR6, RZ ;  /* 0x00000006002c7c24 */ /* 0x000fe4000f8e02ff */
[----:B------:R-:W-:Y:S02]  /*91a0*/  IMAD R86, R87, 0x80, R22 ;  /* 0x0000008057567824 */ /* 0x000fe400078e0216 */
[C---:B------:R-:W-:Y:S02]  /*91b0*/  IMAD R45, R81.reuse, UR7, R44 ;  /* 0x00000007512d7c24 */ /* 0x040fe4000f8e022c */
[----:B------:R-:W-:Y:S01]  /*91c0*/  IMAD.WIDE.U32 R20, R81, UR6, R20 ;  /* 0x0000000651147c25 */ /* 0x000fe2000f8e0014 */
[----:B------:R-:W-:Y:S01]  /*91d0*/  ISETP.GE.AND P2, PT, R86, R85, PT ;  /* 0x000000555600720c */ /* 0x000fe20003f46270 */
[----:B------:R-:W-:-:S02]  /*91e0*/  ULDC.64 UR6, c[0x0][0xa80] ;  /* 0x0002a00000067ab9 */ /* 0x000fc40000000a00 */
[----:B------:R-:W-:Y:S01]  /*91f0*/  VIADD R3, R3, 0x38820 ;  /* 0x0003882003037836 */ /* 0x000fe20000000000 */
[----:B------:R-:W-:Y:S01]  /*9200*/  LEA R46, P3, R20, UR6, 0x1 ;  /* 0x00000006142e7c11 */ /* 0x000fe2000f8608ff */
[----:B------:R-:W-:Y:S02]  /*9210*/  IMAD.IADD R21, R21, 0x1, R45 ;  /* 0x0000000115157824 */ /* 0x000fe400078e022d */
[----:B------:R-:W-:Y:S01]  /*9220*/  VIADD R0, R86, 0x20 ;  /* 0x0000002056007836 */ /* 0x000fe20000000000 */
[----:B------:R-:W-:Y:S02]  /*9230*/  PRMT R3, RZ, 0x654, R3 ;  /* 0x00000654ff037816 */ /* 0x000fe40000000003 */
[----:B------:R-:W-:Y:S02]  /*9240*/  LEA.HI.X R84, R20, UR7, R21, 0x1, P3 ;  /* 0x0000000714547c11 */ /* 0x000fe400098f0c15 */
[-C--:B------:R-:W-:Y:S01]  /*9250*/  ISETP.GE.AND P1, PT, R0, R85.reuse, PT ;  /* 0x000000550000720c */ /* 0x080fe20003f26270 */
[----:B------:R-:W-:Y:S01]  /*9260*/  VIADD R0, R86, 0x40 ;  /* 0x0000004056007836 */ /* 0x000fe20000000000 */
[----:B0-----:R0:W-:Y:S01]  /*9270*/  SYNCS.ARRIVE.TRANS64.RED.A1T0 RZ, [R3+URZ], RZ ;  /* 0x000000ff03ff79a7 */ /* 0x0011e2000810043f */
[----:B------:R1:W2:Y:S01]  /*9280*/  SHFL.IDX PT, R83, R46, RZ, 0x181f ;  /* 0x00181fff2e537589 */ /* 0x0002a200000e0000 */
[----:B------:R-:W-:Y:S02]  /*9290*/  BSSY B1, `(.L_x_249) ;  /* 0x0000015000017945 */ /* 0x000fe40003800000 */
[----:B------:R-:W-:Y:S01]  /*92a0*/  ISETP.GE.AND P0, PT, R0, R85, PT ;  /* 0x000000550000720c */ /* 0x000fe20003f06270 */
[----:B0-----:R1:W0:Y:S01]  /*92b0*/  SHFL.IDX PT, R3, R84, RZ, 0x181f ;  /* 0x00181fff54037589 */ /* 0x00122200000e0000 */
[----:B------:R-:W-:Y:S11]  /*92c0*/  @P2 BRA `(.L_x_250) ;  /* 0x0000000000442947 */ /* 0x000ff60003800000 */
[----:B------:R-:W-:Y:S02]  /*92d0*/  ULDC UR4, c[0x0][0xac8] ;  /* 0x0002b20000047ab9 */ /* 0x000fe40000000800 */
[----:B------:R-:W-:Y:S02]  /*92e0*/  ISETP.GE.AND P5, PT, R2, UR4, PT ;  /* 0x0000000402007c0c */ /* 0x000fe4000bfa6270 */
[----:B------:R-:W-:Y:S02]  /*92f0*/  ISETP.GE.AND P4, PT, R17, UR4, PT ;  /* 0x0000000411007c0c */ /* 0x000fe4000bf86270 */
[----:B------:R-:W-:Y:S02]  /*9300*/  ISETP.GE.AND P3, PT, R16, UR4, PT ;  /* 0x0000000410007c0c */ /* 0x000fe4000bf66270 */
[----:B------:R-:W-:-:S07]  /*9310*/  ISETP.GE.AND P2, PT, R18, UR4, PT ;  /* 0x0000000412007c0c */ /* 0x000fce000bf46270 */
[----:B--2---:R-:W-:-:S04]  /*9320*/  @!P5 LEA R20, P6, R2, R83, 0x1 ;  /* 0x000000530214d211 */ /* 0x004fc800078c08ff */
[----:B0-----:R-:W-:Y:S02]  /*9330*/  @!P5 LEA.HI.X R21, R2, R3, R224, 0x1, P6 ;  /* 0x000000030215d211 */ /* 0x001fe400030f0ce0 */
[----:B------:R-:W-:-:S03]  /*9340*/  @!P4 LEA R44, P6, R17, R83, 0x1 ;  /* 0x00000053112cc211 */ /* 0x000fc600078c08ff */
[----:B-----5:R3:W-:Y:S01]  /*9350*/  @!P5 ST.E.128 desc[UR52][R20.64], R8 ;  /* 0x000000081400d985 */ /* 0x0207e2000c101d34 */
[----:B------:R-:W-:Y:S02]  /*9360*/  @!P4 LEA.HI.X R45, R17, R3, R223, 0x1, P6 ;  /* 0x00000003112dc211 */ /* 0x000fe400030f0cdf */
[----:B------:R-:W-:-:S03]  /*9370*/  @!P3 LEA R80, P6, R16, R83, 0x1 ;  /* 0x000000531050b211 */ /* 0x000fc600078c08ff */
[----:B------:R3:W-:Y:S01]  /*9380*/  @!P4 ST.E.128 desc[UR52][R44.64], R56 ;  /* 0x000000382c00c985 */ /* 0x0007e2000c101d34 */
[----:B------:R-:W-:Y:S02]  /*9390*/  @!P3 LEA.HI.X R81, R16, R3, R222, 0x1, P6 ;  /* 0x000000031051b211 */ /* 0x000fe400030f0cde */
[----:B------:R-:W-:-:S03]  /*93a0*/  @!P2 LEA R82, P6, R18, R83, 0x1 ;  /* 0x000000531252a211 */ /* 0x000fc600078c08ff */
[----:B------:R3:W-:Y:S01]  /*93b0*/  @!P3 ST.E.128 desc[UR52][R80.64], R68 ;  /* 0x000000445000b985 */ /* 0x0007e2000c101d34 */
[----:B------:R-:W-:-:S05]  /*93c0*/  @!P2 LEA.HI.X R83, R18, R3, R221, 0x1, P6 ;  /* 0x000000031253a211 */ /* 0x000fca00030f0cdd */
[----:B------:R3:W-:Y:S04]  /*93d0*/  @!P2 ST.E.128 desc[UR52][R82.64], R76 ;  /* 0x0000004c5200a985 */ /* 0x0007e8000c101d34 */
.L_x_250:
[----:B------:R-:W-:Y:S05]  /*93e0*/  BSYNC B1 ;  /* 0x0000000000017941 */ /* 0x000fea0003800000 */
.L_x_249:
[----:B0-----:R0:W4:Y:S01]  /*93f0*/  SHFL.IDX PT, R3, R84, 0x1, 0x181f ;  /* 0x00381f0054037f89 */ /* 0x00112200000e0000 */
[----:B------:R-:W-:Y:S03]  /*9400*/  BSSY B1, `(.L_x_251) ;  /* 0x0000014000017945 */ /* 0x000fe60003800000 */
[----:B---3--:R0:W3:Y:S01]  /*9410*/  SHFL.IDX PT, R45, R46, 0x1, 0x181f ;  /* 0x00381f002e2d7f89 */ /* 0x0080e200000e0000 */
[----:B------:R-:W-:Y:S05]  /*9420*/  @P1 BRA `(.L_x_252) ;  /* 0x0000000000441947 */ /* 0x000fea0003800000 */
[----:B------:R-:W-:Y:S02]  /*9430*/  ULDC UR4, c[0x0][0xac8] ;  /* 0x0002b20000047ab9 */ /* 0x000fe40000000800 */
[----:B------:R-:W-:Y:S02]  /*9440*/  ISETP.GE.AND P4, PT, R2, UR4, PT ;  /* 0x0000000402007c0c */ /* 0x000fe4000bf86270 */
[----:B------:R-:W-:Y:S02]  /*9450*/  ISETP.GE.AND P3, PT, R17, UR4, PT ;  /* 0x0000000411007c0c */ /* 0x000fe4000bf66270 */
[----:B------:R-:W-:Y:S02]  /*9460*/  ISETP.GE.AND P2, PT, R16, UR4, PT ;  /* 0x0000000410007c0c */ /* 0x000fe4000bf46270 */
[----:B------:R-:W-:-:S07]  /*9470*/  ISETP.GE.AND P1, PT, R18, UR4, PT ;  /* 0x0000000412007c0c */ /* 0x000fce000bf26270 */
[CC--:B---3-5:R-:W-:Y:S02]  /*9480*/  @!P4 LEA R8, P6, R2.reuse, R45.reuse, 0x1 ;  /* 0x0000002d0208c211 */ /* 0x0e8fe400078c08ff */
[C---:B------:R-:W-:Y:S02]  /*9490*/  @!P3 LEA R10, P5, R17.reuse, R45, 0x1 ;  /* 0x0000002d110ab211 */ /* 0x040fe400078a08ff */
[----:B----4-:R-:W-:Y:S02]  /*94a0*/  @!P4 LEA.HI.X R9, R2, R3, R224, 0x1, P6 ;  /* 0x000000030209c211 */ /* 0x010fe400030f0ce0 */
[----:B------:R-:W-:Y:S02]  /*94b0*/  @!P2 LEA R20, P6, R16, R45, 0x1 ;  /* 0x0000002d1014a211 */ /* 0x000fe400078c08ff */
[----:B------:R-:W-:Y:S01]  /*94c0*/  @!P3 LEA.HI.X R11, R17, R3, R223, 0x1, P5 ;  /* 0x00000003110bb211 */ /* 0x000fe200028f0cdf */
[----:B------:R3:W-:Y:S01]  /*94d0*/  @!P4 ST.E.128 desc[UR52][R8.64], R12 ;  /* 0x0000000c0800c985 */ /* 0x0007e2000c101d34 */
[----:B------:R-:W-:-:S02]  /*94e0*/  @!P1 LEA R44, P5, R18, R45, 0x1 ;  /* 0x0000002d122c9211 */ /* 0x000fc400078a08ff */
[-C--:B------:R-:W-:Y:S01]  /*94f0*/  @!P2 LEA.HI.X R21, R16, R3.reuse, R222, 0x1, P6 ;  /* 0x000000031015a211 */ /* 0x080fe200030f0cde */
[----:B------:R3:W-:Y:S01]  /*9500*/  @!P3 ST.E.128 desc[UR52][R10.64], R32 ;  /* 0x000000200a00b985 */ /* 0x0007e2000c101d34 */
[----:B------:R-:W-:-:S03]  /*9510*/  @!P1 LEA.HI.X R45, R18, R3, R221, 0x1, P5 ;  /* 0x00000003122d9211 */ /* 0x000fc600028f0cdd */
[----:B------:R3:W-:Y:S04]  /*9520*/  @!P2 ST.E.128 desc[UR52][R20.64], R60 ;  /* 0x0000003c1400a985 */ /* 0x0007e8000c101d34 */
[----:B------:R3:W-:Y:S02]  /*9530*/  @!P1 ST.E.128 desc[UR52][R44.64], R72 ;  /* 0x000000482c009985 */ /* 0x0007e4000c101d34 */
.L_x_252:
[----:B------:R-:W-:Y:S05]  /*9540*/  BSYNC B1 ;  /* 0x0000000000017941 */ /* 0x000fea0003800000 */
.L_x_251:
[----:B----4-:R4:W0:Y:S01]  /*9550*/  SHFL.IDX PT, R3, R84, 0x2, 0x181f ;  /* 0x00581f0054037f89 */ /* 0x01082200000e0000 */
[----:B------:R-:W-:Y:S03]  /*9560*/  BSSY B1, `(.L_x_253) ;  /* 0x0000014000017945 */ /* 0x000fe60003800000 */
[----:B---3-5:R4:W3:Y:S01]  /*9570*/  SHFL.IDX PT, R15, R46, 0x2, 0x181f ;  /* 0x00581f002e0f7f89 */ /* 0x0288e200000e0000 */
[----:B------:R-:W-:Y:S05]  /*9580*/  @P0 BRA `(.L_x_254) ;  /* 0x0000000000440947 */ /* 0x000fea0003800000 */
[----:B------:R-:W-:Y:S02]  /*9590*/  ULDC UR4, c[0x0][0xac8] ;  /* 0x0002b20000047ab9 */ /* 0x000fe40000000800 */
[----:B------:R-:W-:Y:S02]  /*95a0*/  ISETP.GE.AND P3, PT, R2, UR4, PT ;  /* 0x0000000402007c0c */ /* 0x000fe4000bf66270 */
[----:B------:R-:W-:Y:S02]  /*95b0*/  ISETP.GE.AND P2, PT, R17, UR4, PT ;  /* 0x0000000411007c0c */ /* 0x000fe4000bf46270 */
[----:B------:R-:W-:Y:S02]  /*95c0*/  ISETP.GE.AND P1, PT, R16, UR4, PT ;  /* 0x0000000410007c0c */ /* 0x000fe4000bf26270 */
[----:B------:R-:W-:-:S07]  /*95d0*/  ISETP.GE.AND P0, PT, R18, UR4, PT ;  /* 0x0000000412007c0c */ /* 0x000fce000bf06270 */
[-C--:B---3--:R-:W-:Y:S02]  /*95e0*/  @!P3 LEA R8, P6, R2, R15.reuse, 0x1 ;  /* 0x0000000f0208b211 */ /* 0x088fe400078c08ff */
[CC--:B------:R-:W-:Y:S02]  /*95f0*/  @!P2 LEA R10, P5, R17.reuse, R15.reuse, 0x1 ;  /* 0x0000000f110aa211 */ /* 0x0c0fe400078a08ff */
[----:B------:R-:W-:Y:S02]  /*9600*/  @!P1 LEA R12, P4, R16, R15, 0x1 ;  /* 0x0000000f100c9211 */ /* 0x000fe400078808ff */
[----:B0-----:R-:W-:Y:S02]  /*9610*/  @!P3 LEA.HI.X R9, R2, R3, R224, 0x1, P6 ;  /* 0x000000030209b211 */ /* 0x001fe400030f0ce0 */
[----:B------:R-:W-:Y:S02]  /*9620*/  @!P0 LEA R14, P6, R18, R15, 0x1 ;  /* 0x0000000f120e8211 */ /* 0x000fe400078c08ff */
[-C--:B------:R-:W-:Y:S01]  /*9630*/  @!P2 LEA.HI.X R11, R17, R3.reuse, R223, 0x1, P5 ;  /* 0x00000003110ba211 */ /* 0x080fe200028f0cdf */
[----:B------:R0:W-:Y:S01]  /*9640*/  @!P3 ST.E.128 desc[UR52][R8.64], R24 ;  /* 0x000000180800b985 */ /* 0x0001e2000c101d34 */
[----:B------:R-:W-:-:S02]  /*9650*/  @!P1 LEA.HI.X R13, R16, R3, R222, 0x1, P4 ;  /* 0x00000003100d9211 */ /* 0x000fc400020f0cde */
[----:B------:R-:W-:Y:S01]  /*9660*/  @!P0 LEA.HI.X R15, R18, R3, R221, 0x1, P6 ;  /* 0x00000003120f8211 */ /* 0x000fe200030f0cdd */
[----:B------:R0:W-:Y:S04]  /*9670*/  @!P2 ST.E.128 desc[UR52][R10.64], R36 ;  /* 0x000000240a00a985 */ /* 0x0001e8000c101d34 */
[----:B------:R0:W-:Y:S04]  /*9680*/  @!P1 ST.E.128 desc[UR52][R12.64], R4 ;  /* 0x000000040c009985 */ /* 0x0001e8000c101d34 */
[----:B------:R0:W-:Y:S02]  /*9690*/  @!P0 ST.E.128 desc[UR52][R14.64], R64 ;  /* 0x000000400e008985 */ /* 0x0001e4000c101d34 */
.L_x_254:
[----:B------:R-:W-:Y:S05]  /*96a0*/  BSYNC B1 ;  /* 0x0000000000017941 */ /* 0x000fea0003800000 */
.L_x_253:
[----:B------:R-:W-:Y:S01]  /*96b0*/  VIADD R0, R86, 0x60 ;  /* 0x0000006056007836 */ /* 0x000fe20000000000 */
[----:B0-----:R0:W0:Y:S04]  /*96c0*/  SHFL.IDX PT, R3, R84, 0x3, 0x181f ;  /* 0x00781f0054037f89 */ /* 0x00102800000e0000 */
[----:B------:R-:W-:Y:S01]  /*96d0*/  ISETP.GE.AND P0, PT, R0, R85, PT ;  /* 0x000000550000720c */ /* 0x000fe20003f06270 */
[----:B------:R0:W0:-:S12]  /*96e0*/  SHFL.IDX PT, R11, R46, 0x3, 0x181f ;  /* 0x00781f002e0b7f89 */ /* 0x00001800000e0000 */
[----:B------:R-:W-:Y:S05]  /*96f0*/  @P0 BRA `(.L_x_255) ;  /* 0x0000000c00b40947 */ /* 0x000fea0003800000 */
[----:B------:R-:W-:Y:S02]  /*9700*/  ULDC UR4, c[0x0][0xac8] ;  /* 0x0002b20000047ab9 */ /* 0x000fe40000000800 */
[----:B------:R-:W-:Y:S02]  /*9710*/  ISETP.GE.AND P3, PT, R2, UR4, PT ;  /* 0x0000000402007c0c */ /* 0x000fe4000bf66270 */
[----:B------:R-:W-:Y:S02]  /*9720*/  ISETP.GE.AND P4, PT, R17, UR4, PT ;  /* 0x0000000411007c0c */ /* 0x000fe4000bf86270 */
[----:B------:R-:W-:-:S09]  /*9730*/  ISETP.GE.AND P5, PT, R16, UR4, PT ;  /* 0x0000000410007c0c */ /* 0x000fd2000bfa6270 */
[-C--:B0-----:R-:W-:Y:S02]  /*9740*/  @!P3 LEA R4, P0, R2, R11.reuse, 0x1 ;  /* 0x0000000b0204b211 */ /* 0x081fe400078008ff */
[CC--:B------:R-:W-:Y:S02]  /*9750*/  @!P4 LEA R6, P1, R17.reuse, R11.reuse, 0x1 ;  /* 0x0000000b1106c211 */ /* 0x0c0fe400078208ff */
[----:B------:R-:W-:Y:S02]  /*9760*/  @!P5 LEA R8, P2, R16, R11, 0x1 ;  /* 0x0000000b1008d211 */ /* 0x000fe400078408ff */
[-C--:B------:R-:W-:Y:S02]  /*9770*/  @!P3 LEA.HI.X R5, R2, R3.reuse, R224, 0x1, P0 ;  /* 0x000000030205b211 */ /* 0x080fe400000f0ce0 */
[-C--:B------:R-:W-:Y:S02]  /*9780*/  @!P4 LEA.HI.X R7, R17, R3.reuse, R223, 0x1, P1 ;  /* 0x000000031107c211 */ /* 0x080fe400008f0cdf */
[----:B------:R-:W-:Y:S01]  /*9790*/  @!P5 LEA.HI.X R9, R16, R3, R222, 0x1, P2 ;  /* 0x000000031009d211 */ /* 0x000fe200010f0cde */
[----:B------:R0:W-:Y:S01]  /*97a0*/  @!P3 ST.E.128 desc[UR52][R4.64], R28 ;  /* 0x0000001c0400b985 */ /* 0x0001e2000c101d34 */
[----:B------:R-:W-:-:S03]  /*97b0*/  ISETP.GE.AND P0, PT, R18, UR4, PT ;  /* 0x0000000412007c0c */ /* 0x000fc6000bf06270 */
[----:B------:R0:W-:Y:S04]  /*97c0*/  @!P4 ST.E.128 desc[UR52][R6.64], R40 ;  /* 0x000000280600c985 */ /* 0x0001e8000c101d34 */
[----:B------:R0:W-:Y:S06]  /*97d0*/  @!P5 ST.E.128 desc[UR52][R8.64], R48 ;  /* 0x000000300800d985 */ /* 0x0001ec000c101d34 */
[----:B------:R-:W-:Y:S05]  /*97e0*/  @P0 BRA `(.L_x_255) ;  /* 0x0000000c00780947 */ /* 0x000fea0003800000 */
[----:B0-----:R-:W-:-:S04]  /*97f0*/  LEA R4, P0, R18, R11, 0x1 ;  /* 0x0000000b12047211 */ /* 0x001fc800078008ff */
[----:B------:R-:W-:-:S05]  /*9800*/  LEA.HI.X R5, R18, R3, R221, 0x1, P0 ;  /* 0x0000000312057211 */ /* 0x000fca00000f0cdd */
[----:B------:R0:W-:Y:S01]  /*9810*/  ST.E.128 desc[UR52][R4.64], R52 ;  /* 0x0000003404007985 */ /* 0x0001e2000c101d34 */
[----:B------:R-:W-:Y:S05]  /*9820*/  BRA `(.L_x_255) ;  /* 0x0000000c00687947 */ /* 0x000fea0003800000 */
.L_x_247:
[----:B------:R-:W-:Y:S01]  /*9830*/  ULDC.64 UR6, c[0x0][0xc00] ;  /* 0x0003000000067ab9 */ /* 0x000fe20000000a00 */
[----:B------:R-:W0:Y:S01]  /*9840*/  LDC R11, c[0x0][0xbe8] ;  /* 0x0002fa00ff0b7b82 */ /* 0x000e220000000800 */
[----:B------:R-:W-:Y:S02]  /*9850*/  UISETP.NE.U32.AND UP0, UPT, UR6, URZ, UPT ;  /* 0x0000003f0600728c */ /* 0x000fe4000bf05070 */
[----:B------:R-:W-:Y:S02]  /*9860*/  ULEA UR4, UP1, UR37, UR6, 0x2 ;  /* 0x0000000625047291 */ /* 0x000fe4000f82103f */
[----:B------:R-:W-:Y:S02]  /*9870*/  UISETP.NE.AND.EX UP0, UPT, UR7, URZ, UPT, UP0 ;  /* 0x0000003f0700728c */ /* 0x000fe4000bf05300 */
[----:B------:R-:W-:Y:S02]  /*9880*/  ULEA.HI.X UR6, UR37, UR7, UR38, 0x2, UP1 ;  /* 0x0000000725067291 */ /* 0x000fe400088f1426 */
[----:B------:R-:W-:-:S02]  /*9890*/  IMAD.U32 R4, RZ, RZ, UR4 ;  /* 0x00000004ff047e24 */ /* 0x000fc4000f8e00ff */
[----:B------:R-:W-:Y:S02]  /*98a0*/  PLOP3.LUT P2, PT, PT, PT, UP0, 0x80, 0x0 ;  /* 0x000000000000781c */ /* 0x000fe40003f4f008 */
[----:B------:R-:W-:Y:S01]  /*98b0*/  IMAD.U32 R5, RZ, RZ, UR6 ;  /* 0x00000006ff057e24 */ /* 0x000fe2000f8e00ff */
[----:B------:R-:W-:Y:S02]  /*98c0*/  ULDC.64 UR6, c[0x0][0xc08] ;  /* 0x0003020000067ab9 */ /* 0x000fe40000000a00 */
[----:B------:R-:W-:-:S04]  /*98d0*/  UISETP.NE.U32.AND UP1, UPT, UR6, URZ, UPT ;  /* 0x0000003f0600728c */ /* 0x000fc8000bf25070 */
[----:B------:R-:W-:-:S04]  /*98e0*/  UISETP.NE.AND.EX UP1, UPT, UR7, URZ, UPT, UP1 ;  /* 0x0000003f0700728c */ /* 0x000fc8000bf25310 */
[----:B------:R-:W2:Y:S01]  /*98f0*/  @P2 LDG.E R3, desc[UR52][R4.64] ;  /* 0x0000003404032981 */ /* 0x000ea2000c1e1900 */
[----:B------:R-:W-:Y:S01]  /*9900*/  ULDC UR4, c[0x0][0xa88] ;  /* 0x0002a20000047ab9 */ /* 0x000fe20000000800 */
[----:B------:R-:W-:Y:S01]  /*9910*/  PLOP3.LUT P3, PT, PT, PT, UP1, 0x80, 0x0 ;  /* 0x000000000000781c */ /* 0x000fe20003f6f018 */
[----:B------:R-:W-:-:S04]  /*9920*/  IMAD.U32 R0, RZ, RZ, UR4 ;  /* 0x00000004ff007e24 */ /* 0x000fc8000f8e00ff */
[----:B------:R-:W-:Y:S02]  /*9930*/  @UP1 ULDC.64 UR6, c[0x0][0xc08] ;  /* 0x0003020000061ab9 */ /* 0x000fe40000000a00 */
[----:B------:R-:W-:-:S06]  /*9940*/  @UP1 UIMAD.WIDE UR6, UR37, 0x4, UR6 ;  /* 0x00000004250618a5 */ /* 0x000fcc000f8e0206 */
[----:B------:R-:W-:Y:S02]  /*9950*/  IMAD.U32 R6, RZ, RZ, UR6 ;  /* 0x00000006ff067e24 */ /* 0x000fe4000f8e00ff */
[----:B------:R-:W-:-:S05]  /*9960*/  IMAD.U32 R7, RZ, RZ, UR7 ;  /* 0x00000007ff077e24 */ /* 0x000fca000f8e00ff */
[----:B------:R1:W5:Y:S01]  /*9970*/  @P3 LDG.E R0, desc[UR52][R6.64] ;  /* 0x0000003406003981 */ /* 0x000362000c1e1900 */
[----:B0-----:R-:W-:Y:S01]  /*9980*/  ISETP.NE.AND P0, PT, R11, 0x1, PT ;  /* 0x000000010b00780c */ /* 0x001fe20003f05270 */
[----:B------:R-:W-:Y:S01]  /*9990*/  UMOV UR4, URZ ;  /* 0x0000003f00047c82 */ /* 0x000fe20008000000 */
[----:B------:R-:W-:Y:S01]  /*99a0*/  USHF.R.S32.HI UR10, URZ, 0x1f, UR41 ;  /* 0x0000001f3f0a7899 */ /* 0x000fe20008011429 */
[----:B------:R-:W-:-:S10]  /*99b0*/  ISETP.GE.AND P1, PT, R225, 0x80, PT ;  /* 0x00000080e100780c */ /* 0x000fd40003f26270 */
[----:B------:R-:W0:Y:S01]  /*99c0*/  @P0 LDC R9, c[0x0][0xbec] ;  /* 0x0002fb00ff090b82 */ /* 0x000e220000000800 */
[----:B--2---:R-:W-:-:S13]  /*99d0*/  @P2 R2UR UR4, R3 ;  /* 0x00000000030422ca */ /* 0x004fda00000e0000 */
[----:B------:R-:W-:Y:S01]  /*99e0*/  USHF.R.S32.HI UR9, URZ, 0x1f, UR4 ;  /* 0x0000001f3f097899 */ /* 0x000fe20008011404 */
[----:B01----:R-:W-:Y:S11]  /*99f0*/  @P3 BRA `(.L_x_256) ;  /* 0x0000000000103947 */ /* 0x003ff60003800000 */
[----:B------:R-:W-:Y:S05]  /*9a00*/  @!P2 BRA `(.L_x_256) ;  /* 0x00000000000ca947 */ /* 0x000fea0003800000 */
[----:B------:R-:W2:Y:S04]  /*9a10*/  LDG.E R3, desc[UR52][R4.64] ;  /* 0x0000003404037981 */ /* 0x000ea8000c1e1900 */
[----:B-----5:R-:W2:Y:S02]  /*9a20*/  LDG.E R0, desc[UR52][R4.64+0x4] ;  /* 0x0000043404007981 */ /* 0x020ea4000c1e1900 */
[----:B--2---:R-:W-:-:S07]  /*9a30*/  IMAD.IADD R0, R0, 0x1, -R3 ;  /* 0x0000000100007824 */ /* 0x004fce00078e0a03 */
.L_x_256:
[----:B------:R-:W-:Y:S01]  /*9a40*/  USEL UR37, UR37, URZ, !UP0 ;  /* 0x0000003f25257287 */ /* 0x000fe2000c000000 */
[----:B------:R-:W-:Y:S01]  /*9a50*/  BSSY B1, `(.L_x_257) ;  /* 0x000002d000017945 */ /* 0x000fe20003800000 */
[----:B------:R-:W-:-:S03]  /*9a60*/  USEL UR38, UR38, URZ, !UP0 ;  /* 0x0000003f26267287 */ /* 0x000fc6000c000000 */
[----:B------:R-:W-:Y:S09]  /*9a70*/  @P1 BRA `(.L_x_258) ;  /* 0x0000000000a81947 */ /* 0x000ff20003800000 */
[----:B------:R-:W0:Y:S01]  /*9a80*/  S2R R4, SR_TID.X ;  /* 0x0000000000047919 */ /* 0x000e220000002100 */
[----:B------:R-:W1:Y:S01]  /*9a90*/  LDC R6, c[0x0][0xbe8] ;  /* 0x0002fa00ff067b82 */ /* 0x000e620000000800 */
[----:B------:R-:W-:-:S04]  /*9aa0*/  IMAD.U32 R3, RZ, RZ, UR40 ;  /* 0x00000028ff037e24 */ /* 0x000fc8000f8e00ff */
[----:B0-----:R-:W-:Y:S02]  /*9ab0*/  IMAD R3, R3, 0x80, R4 ;  /* 0x0000008003037824 */ /* 0x001fe400078e0204 */
[----:B-1---5:R-:W-:Y:S02]  /*9ac0*/  IMAD R4, R0, R6, RZ ;  /* 0x0000000600047224 */ /* 0x022fe400078e02ff */
[----:B------:R-:W-:-:S05]  /*9ad0*/  VIADD R5, R3, 0xffffff80 ;  /* 0xffffff8003057836 */ /* 0x000fca0000000000 */
[----:B------:R-:W-:-:S13]  /*9ae0*/  ISETP.GE.AND P1, PT, R5, R4, PT ;  /* 0x000000040500720c */ /* 0x000fda0003f26270 */
[----:B------:R-:W-:Y:S05]  /*9af0*/  @P1 BRA `(.L_x_258) ;  /* 0x0000000000881947 */ /* 0x000fea0003800000 */
[----:B------:R-:W-:Y:S01]  /*9b00*/  ISETP.NE.AND P1, PT, R6, 0x1, PT ;  /* 0x000000010600780c */ /* 0x000fe20003f25270 */
[----:B------:R-:W-:Y:S01]  /*9b10*/  ULDC.64 UR12, c[0x0][0xb90] ;  /* 0x0002e400000c7ab9 */ /* 0x000fe20000000a00 */
[----:B------:R-:W-:Y:S01]  /*9b20*/  UMOV UR6, UR4 ;  /* 0x0000000400067c82 */ /* 0x000fe20008000000 */
[----:B------:R-:W-:Y:S01]  /*9b30*/  UIMAD UR8, UR10, UR12, URZ ;  /* 0x0000000c0a0872a4 */ /* 0x000fe2000f8e023f */
[----:B------:R-:W-:Y:S02]  /*9b40*/  UMOV UR7, UR9 ;  /* 0x0000000900077c82 */ /* 0x000fe40008000000 */
[----:B------:R-:W-:Y:S02]  /*9b50*/  UIMAD.WIDE.U32 UR6, UR41, UR12, UR6 ;  /* 0x0000000c290672a5 */ /* 0x000fe4000f8e0006 */
[----:B------:R-:W-:-:S03]  /*9b60*/  UIMAD UR8, UR41, UR13, UR8 ;  /* 0x0000000d290872a4 */ /* 0x000fc6000f8e0208 */
[----:B------:R-:W-:Y:S02]  /*9b70*/  ULDC.64 UR12, c[0x0][0xb98] ;  /* 0x0002e600000c7ab9 */ /* 0x000fe40000000a00 */
[----:B------:R-:W0:Y:S01]  /*9b80*/  @P1 LDC R4, c[0x0][0xbec] ;  /* 0x0002fb00ff041b82 */ /* 0x000e220000000800 */
[----:B------:R-:W-:Y:S02]  /*9b90*/  UIADD3 UR7, UR7, UR8, URZ ;  /* 0x0000000807077290 */ /* 0x000fe4000fffe03f */
[----:B------:R-:W-:Y:S02]  /*9ba0*/  UIMAD UR8, UR38, UR12, URZ ;  /* 0x0000000c260872a4 */ /* 0x000fe4000f8e023f */
[----:B------:R-:W-:Y:S02]  /*9bb0*/  UIMAD.WIDE.U32 UR6, UR37, UR12, UR6 ;  /* 0x0000000c250672a5 */ /* 0x000fe4000f8e0006 */
[----:B------:R-:W-:Y:S01]  /*9bc0*/  UIMAD UR8, UR37, UR13, UR8 ;  /* 0x0000000d250872a4 */ /* 0x000fe2000f8e0208 */
[----:B------:R-:W1:Y:S02]  /*9bd0*/  @P1 LDC R8, c[0x0][0xbf0] ;  /* 0x0002fc00ff081b82 */ /* 0x000e640000000800 */
[----:B------:R-:W-:Y:S01]  /*9be0*/  ULDC.64 UR12, c[0x0][0xb88] ;  /* 0x0002e200000c7ab9 */ /* 0x000fe20000000a00 */
[----:B0-----:R-:W-:-:S04]  /*9bf0*/  @P1 IMAD.HI.U32 R3, R5, R4, RZ ;  /* 0x0000000405031227 */ /* 0x001fc800078e00ff */
[----:B------:R-:W-:Y:S01]  /*9c00*/  IMAD.MOV.U32 R4, RZ, RZ, R5 ;  /* 0x000000ffff047224 */ /* 0x000fe200078e0005 */
[----:B-1----:R-:W-:Y:S01]  /*9c10*/  @P1 SHF.R.U32.HI R4, RZ, R8, R3 ;  /* 0x00000008ff041219 */ /* 0x002fe20000011603 */
[----:B------:R-:W-:-:S04]  /*9c20*/  IMAD.U32 R8, RZ, RZ, UR8 ;  /* 0x00000008ff087e24 */ /* 0x000fc8000f8e00ff */
[----:B------:R-:W-:-:S04]  /*9c30*/  IMAD.MOV R3, RZ, RZ, -R4 ;  /* 0x000000ffff037224 */ /* 0x000fc800078e0a04 */
[----:B------:R-:W-:Y:S01]  /*9c40*/  IMAD R3, R6, R3, R5 ;  /* 0x0000000306037224 */ /* 0x000fe200078e0205 */
[----:B------:R-:W-:Y:S02]  /*9c50*/  SHF.R.S32.HI R5, RZ, 0x1f, R4 ;  /* 0x0000001fff057819 */ /* 0x000fe40000011404 */
[----:B------:R-:W-:Y:S02]  /*9c60*/  IADD3 R4, P1, R4, UR6, RZ ;  /* 0x0000000604047c10 */ /* 0x000fe4000ff3e0ff */
[----:B------:R-:W-:Y:S02]  /*9c70*/  SHF.R.S32.HI R6, RZ, 0x1f, R3 ;  /* 0x0000001fff067819 */ /* 0x000fe40000011403 */
[----:B------:R-:W-:Y:S01]  /*9c80*/  IADD3.X R5, R5, UR7, R8, P1, !PT ;  /* 0x0000000705057c10 */ /* 0x000fe20008ffe408 */
[----:B------:R-:W-:Y:S02]  /*9c90*/  ULDC.64 UR6, c[0x0][0xb50] ;  /* 0x0002d40000067ab9 */ /* 0x000fe40000000a00 */
[----:B------:R-:W-:-:S02]  /*9ca0*/  IMAD R6, R6, UR12, RZ ;  /* 0x0000000c06067c24 */ /* 0x000fc4000f8e02ff */
[----:B------:R-:W-:-:S04]  /*9cb0*/  IMAD.WIDE.U32 R4, R3, UR12, R4 ;  /* 0x0000000c03047c25 */ /* 0x000fc8000f8e0004 */
[----:B------:R-:W-:Y:S01]  /*9cc0*/  IMAD R7, R3, UR13, R6 ;  /* 0x0000000d03077c24 */ /* 0x000fe2000f8e0206 */
[----:B------:R-:W-:-:S03]  /*9cd0*/  LEA R6, P1, R4, UR6, 0x2 ;  /* 0x0000000604067c11 */ /* 0x000fc6000f8210ff */
[----:B------:R-:W-:-:S05]  /*9ce0*/  IMAD.IADD R3, R5, 0x1, R7 ;  /* 0x0000000105037824 */ /* 0x000fca00078e0207 */
[----:B------:R-:W-:Y:S01]  /*9cf0*/  LEA.HI.X R7, R4, UR7, R3, 0x2, P1 ;  /* 0x0000000704077c11 */ /* 0x000fe200088f1403 */
[----:B------:R-:W-:-:S05]  /*9d00*/  IMAD.MOV.U32 R3, RZ, RZ, -0x800000 ;  /* 0xff800000ff037424 */ /* 0x000fca00078e00ff */
[----:B------:R0:W-:Y:S02]  /*9d10*/  STG.E desc[UR52][R6.64], R3 ;  /* 0x0000000306007986 */ /* 0x0001e4000c101934 */
.L_x_258:
[----:B------:R-:W-:Y:S05]  /*9d20*/  BSYNC B1 ;  /* 0x0000000000017941 */ /* 0x000fea0003800000 */
.L_x_257:
[----:B------:R-:W1:Y:S01]  /*9d30*/  @P0 LDC R5, c[0x0][0xbf0] ;  /* 0x0002fc00ff050b82 */ /* 0x000e620000000800 */
[----:B------:R-:W-:Y:S01]  /*9d40*/  ULDC.64 UR12, c[0x0][0xaa0] ;  /* 0x0002a800000c7ab9 */ /* 0x000fe20000000a00 */
[----:B0-----:R-:W-:Y:S01]  /*9d50*/  IMAD R3, R19, 0x20, R22 ;  /* 0x0000002013037824 */ /* 0x001fe200078e0216 */
[----:B------:R-:W-:Y:S01]  /*9d60*/  UIMAD UR8, UR9, UR12, URZ ;  /* 0x0000000c090872a4 */ /* 0x000fe2000f8e023f */
[----:B------:R-:W-:Y:S01]  /*9d70*/  IMAD.U32 R8, RZ, RZ, UR40 ;  /* 0x00000028ff087e24 */ /* 0x000fe2000f8e00ff */
[----:B------:R-:W-:Y:S01]  /*9d80*/  UIMAD.WIDE.U32 UR6, UR4, UR12, URZ ;  /* 0x0000000c040672a5 */ /* 0x000fe2000f8e003f */
[----:B------:R-:W-:Y:S01]  /*9d90*/  IMAD.U32 R13, RZ, RZ, UR40 ;  /* 0x00000028ff0d7e24 */ /* 0x000fe2000f8e00ff */
[----:B------:R-:W-:Y:S01]  /*9da0*/  UIMAD UR8, UR4, UR13, UR8 ;  /* 0x0000000d040872a4 */ /* 0x000fe2000f8e0208 */
[----:B------:R-:W-:Y:S01]  /*9db0*/  IMAD R8, R8, 0x80, R3 ;  /* 0x0000008008087824 */ /* 0x000fe200078e0203 */
[----:B------:R-:W-:Y:S01]  /*9dc0*/  BSSY B1, `(.L_x_259) ;  /* 0x000003e000017945 */ /* 0x000fe20003800000 */
[----:B------:R-:W-:Y:S01]  /*9dd0*/  ULDC.64 UR12, c[0x0][0xae8] ;  /* 0x0002ba00000c7ab9 */ /* 0x000fe20000000a00 */
[----:B------:R-:W-:Y:S01]  /*9de0*/  UIADD3 UR7, UR7, UR8, URZ ;  /* 0x0000000807077290 */ /* 0x000fe2000fffe03f */
[----:B------:R-:W-:Y:S01]  /*9df0*/  @P0 IMAD.HI.U32 R4, R8, R9, RZ ;  /* 0x0000000908040227 */ /* 0x000fe200078e00ff */
[----:B------:R-:W-:-:S02]  /*9e00*/  UIMAD UR4, UR10, UR12, URZ ;  /* 0x0000000c0a0472a4 */ /* 0x000fc4000f8e023f */
[----:B------:R-:W-:Y:S01]  /*9e10*/  UIMAD.WIDE.U32 UR6, UR41, UR12, UR6 ;  /* 0x0000000c290672a5 */ /* 0x000fe2000f8e0006 */
[----:B------:R-:W-:Y:S01]  /*9e20*/  IMAD.MOV.U32 R3, RZ, RZ, R8 ;  /* 0x000000ffff037224 */ /* 0x000fe200078e0008 */
[----:B------:R-:W-:Y:S01]  /*9e30*/  UIMAD UR4, UR41, UR13, UR4 ;  /* 0x0000000d290472a4 */ /* 0x000fe2000f8e0204 */
[----:B------:R-:W-:-:S03]  /*9e40*/  ULDC.64 UR8, c[0x0][0xaf0] ;  /* 0x0002bc0000087ab9 */ /* 0x000fc60000000a00 */
[----:B------:R-:W-:Y:S02]  /*9e50*/  UIADD3 UR7, UR7, UR4, URZ ;  /* 0x0000000407077290 */ /* 0x000fe4000fffe03f */
[----:B------:R-:W-:Y:S01]  /*9e60*/  UIMAD UR4, UR38, UR8, URZ ;  /* 0x00000008260472a4 */ /* 0x000fe2000f8e023f */
[----:B-1----:R-:W-:Y:S01]  /*9e70*/  @P0 SHF.R.U32.HI R3, RZ, R5, R4 ;  /* 0x00000005ff030219 */ /* 0x002fe20000011604 */
[----:B------:R-:W-:Y:S02]  /*9e80*/  UIMAD.WIDE.U32 UR6, UR37, UR8, UR6 ;  /* 0x00000008250672a5 */ /* 0x000fe4000f8e0006 */
[----:B------:R-:W-:Y:S01]  /*9e90*/  UIMAD UR4, UR37, UR9, UR4 ;  /* 0x00000009250472a4 */ /* 0x000fe2000f8e0204 */
[--C-:B------:R-:W-:Y:S01]  /*9ea0*/  SHF.R.S32.HI R4, RZ, 0x1f, R3.reuse ;  /* 0x0000001fff047819 */ /* 0x100fe20000011403 */
[----:B------:R-:W-:Y:S01]  /*9eb0*/  IMAD.MOV R7, RZ, RZ, -R3 ;  /* 0x000000ffff077224 */ /* 0x000fe200078e0a03 */
[----:B------:R-:W-:Y:S01]  /*9ec0*/  ULDC.64 UR8, c[0x0][0xae0] ;  /* 0x0002b80000087ab9 */ /* 0x000fe20000000a00 */
[----:B------:R-:W-:-:S02]  /*9ed0*/  UIADD3 UR4, UR7, UR4, URZ ;  /* 0x0000000407047290 */ /* 0x000fc4000fffe03f */
[----:B------:R-:W-:Y:S02]  /*9ee0*/  IMAD.U32 R5, RZ, RZ, UR7 ;  /* 0x00000007ff057e24 */ /* 0x000fe4000f8e00ff */
[----:B------:R-:W-:Y:S02]  /*9ef0*/  IMAD R6, R4, UR8, RZ ;  /* 0x0000000804067c24 */ /* 0x000fe4000f8e02ff */
[----:B------:R-:W-:Y:S01]  /*9f00*/  IMAD.U32 R4, RZ, RZ, UR6 ;  /* 0x00000006ff047e24 */ /* 0x000fe2000f8e00ff */
[----:B------:R-:W-:Y:S01]  /*9f10*/  ULDC.64 UR6, c[0x0][0xad8] ;  /* 0x0002b60000067ab9 */ /* 0x000fe20000000a00 */
[----:B------:R-:W-:Y:S02]  /*9f20*/  IMAD.U32 R5, RZ, RZ, UR4 ;  /* 0x00000004ff057e24 */ /* 0x000fe4000f8e00ff */
[----:B------:R-:W-:Y:S02]  /*9f30*/  IMAD R7, R11, R7, R8 ;  /* 0x000000070b077224 */ /* 0x000fe400078e0208 */
[----:B------:R-:W-:-:S02]  /*9f40*/  IMAD R9, R3, UR9, R6 ;  /* 0x0000000903097c24 */ /* 0x000fc4000f8e0206 */
[----:B------:R-:W-:Y:S01]  /*9f50*/  IMAD.WIDE.U32 R4, R3, UR8, R4 ;  /* 0x0000000803047c25 */ /* 0x000fe2000f8e0004 */
[----:B------:R-:W-:-:S03]  /*9f60*/  SHF.R.S32.HI R3, RZ, 0x1f, R7 ;  /* 0x0000001fff037819 */ /* 0x000fc60000011407 */
[----:B------:R-:W-:Y:S02]  /*9f70*/  IMAD.IADD R5, R5, 0x1, R9 ;  /* 0x0000000105057824 */ /* 0x000fe400078e0209 */
[----:B------:R-:W-:Y:S02]  /*9f80*/  IMAD R6, R3, UR6, RZ ;  /* 0x0000000603067c24 */ /* 0x000fe4000f8e02ff */
[----:B------:R-:W-:Y:S02]  /*9f90*/  IMAD R8, R13, 0x80, R22 ;  /* 0x000000800d087824 */ /* 0x000fe400078e0216 */
[----:B-----5:R-:W-:Y:S02]  /*9fa0*/  IMAD R11, R0, R11, RZ ;  /* 0x0000000b000b7224 */ /* 0x020fe400078e02ff */
[C---:B------:R-:W-:Y:S02]  /*9fb0*/  IMAD R3, R7.reuse, UR7, R6 ;  /* 0x0000000707037c24 */ /* 0x040fe4000f8e0206 */
[----:B------:R-:W-:Y:S01]  /*9fc0*/  IMAD.WIDE.U32 R4, R7, UR6, R4 ;  /* 0x0000000607047c25 */ /* 0x000fe2000f8e0004 */
[----:B------:R-:W-:Y:S01]  /*9fd0*/  ISETP.GE.AND P2, PT, R8, R11, PT ;  /* 0x0000000b0800720c */ /* 0x000fe20003f46270 */
[----:B------:R-:W-:-:S02]  /*9fe0*/  ULDC.64 UR6, c[0x0][0xa80] ;  /* 0x0002a00000067ab9 */ /* 0x000fc40000000a00 */
[----:B------:R-:W-:Y:S01]  /*9ff0*/  IMAD.IADD R3, R5, 0x1, R3 ;  /* 0x0000000105037824 */ /* 0x000fe200078e0203 */
[----:B------:R-:W-:Y:S01]  /*a000*/  LEA R6, P3, R4, UR6, 0x1 ;  /* 0x0000000604067c11 */ /* 0x000fe2000f8608ff */
[----:B------:R-:W-:-:S03]  /*a010*/  VIADD R0, R8, 0x20 ;  /* 0x0000002008007836 */ /* 0x000fc60000000000 */
[----:B------:R-:W-:Y:S01]  /*a020*/  LEA.HI.X R3, R4, UR7, R3, 0x1, P3 ;  /* 0x0000000704037c11 */ /* 0x000fe200098f0c03 */
[----:B------:R0:W1:Y:S01]  /*a030*/  SHFL.IDX PT, R7, R6, RZ, 0x181f ;  /* 0x00181fff06077589 */ /* 0x00006200000e0000 */
[-C--:B------:R-:W-:Y:S01]  /*a040*/  ISETP.GE.AND P1, PT, R0, R11.reuse, PT ;  /* 0x0000000b0000720c */ /* 0x080fe20003f26270 */
[----:B------:R-:W-:Y:S02]  /*a050*/  VIADD R0, R8, 0x40 ;  /* 0x0000004008007836 */ /* 0x000fe40000000000 */
[----:B------:R0:W2:Y:S03]  /*a060*/  SHFL.IDX PT, R5, R3, RZ, 0x181f ;  /* 0x00181fff03057589 */ /* 0x0000a600000e0000 */
[----:B------:R-:W-:Y:S01]  /*a070*/  ISETP.GE.AND P0, PT, R0, R11, PT ;  /* 0x0000000b0000720c */ /* 0x000fe20003f06270 */
[----:B------:R-:W-:-:S12]  /*a080*/  @P2 BRA `(.L_x_260) ;  /* 0x0000000000442947 */ /* 0x000fd80003800000 */
[----:B------:R-:W-:Y:S02]  /*a090*/  ULDC UR4, c[0x0][0xac8] ;  /* 0x0002b20000047ab9 */ /* 0x000fe40000000800 */
[----:B------:R-:W-:Y:S02]  /*a0a0*/  ISETP.GE.AND P5, PT, R2, UR4, PT ;  /* 0x0000000402007c0c */ /* 0x000fe4000bfa6270 */
[----:B------:R-:W-:Y:S02]  /*a0b0*/  ISETP.GE.AND P4, PT, R17, UR4, PT ;  /* 0x0000000411007c0c */ /* 0x000fe4000bf86270 */
[----:B------:R-:W-:Y:S02]  /*a0c0*/  ISETP.GE.AND P3, PT, R16, UR4, PT ;  /* 0x0000000410007c0c */ /* 0x000fe4000bf66270 */
[----:B------:R-:W-:-:S07]  /*a0d0*/  ISETP.GE.AND P2, PT, R18, UR4, PT ;  /* 0x0000000412007c0c */ /* 0x000fce000bf46270 */
[----:B-1----:R-:W-:-:S04]  /*a0e0*/  @!P5 LEA R12, P6, R2, R7, 0x1 ;  /* 0x00000007020cd211 */ /* 0x002fc800078c08ff */
[----:B--2---:R-:W-:Y:S02]  /*a0f0*/  @!P5 LEA.HI.X R13, R2, R5, R224, 0x1, P6 ;  /* 0x00000005020dd211 */ /* 0x004fe400030f0ce0 */
[----:B------:R-:W-:-:S03]  /*a100*/  @!P4 LEA R14, P6, R17, R7, 0x1 ;  /* 0x00000007110ec211 */ /* 0x000fc600078c08ff */
[----:B------:R3:W-:Y:S01]  /*a110*/  @!P5 ST.E.128 desc[UR52][R12.64], RZ ;  /* 0x000000ff0c00d985 */ /* 0x0007e2000c101d34 */
[----:B------:R-:W-:Y:S02]  /*a120*/  @!P4 LEA.HI.X R15, R17, R5, R223, 0x1, P6 ;  /* 0x00000005110fc211 */ /* 0x000fe400030f0cdf */
[----:B------:R-:W-:-:S03]  /*a130*/  @!P3 LEA R20, P6, R16, R7, 0x1 ;  /* 0x000000071014b211 */ /* 0x000fc600078c08ff */
[----:B------:R3:W-:Y:S01]  /*a140*/  @!P4 ST.E.128 desc[UR52][R14.64], RZ ;  /* 0x000000ff0e00c985 */ /* 0x0007e2000c101d34 */
[----:B------:R-:W-:Y:S02]  /*a150*/  @!P3 LEA.HI.X R21, R16, R5, R222, 0x1, P6 ;  /* 0x000000051015b211 */ /* 0x000fe400030f0cde */
[----:B------:R-:W-:-:S03]  /*a160*/  @!P2 LEA R4, P6, R18, R7, 0x1 ;  /* 0x000000071204a211 */ /* 0x000fc600078c08ff */
[----:B------:R3:W-:Y:S01]  /*a170*/  @!P3 ST.E.128 desc[UR52][R20.64], RZ ;  /* 0x000000ff1400b985 */ /* 0x0007e2000c101d34 */
[----:B------:R-:W-:-:S05]  /*a180*/  @!P2 LEA.HI.X R5, R18, R5, R221, 0x1, P6 ;  /* 0x000000051205a211 */ /* 0x000fca00030f0cdd */
[----:B------:R3:W-:Y:S04]  /*a190*/  @!P2 ST.E.128 desc[UR52][R4.64], RZ ;  /* 0x000000ff0400a985 */ /* 0x0007e8000c101d34 */
.L_x_260:
[----:B------:R-:W-:Y:S05]  /*a1a0*/  BSYNC B1 ;  /* 0x0000000000017941 */ /* 0x000fea0003800000 */
.L_x_259:
[----:B--23--:R2:W3:Y:S01]  /*a1b0*/  SHFL.IDX PT, R5, R3, 0x1, 0x181f ;  /* 0x00381f0003057f89 */ /* 0x00c4e200000e0000 */
[----:B------:R-:W-:Y:S03]  /*a1c0*/  BSSY B1, `(.L_x_261) ;  /* 0x0000014000017945 */ /* 0x000fe60003800000 */
[----:B-1----:R2:W1:Y:S01]  /*a1d0*/  SHFL.IDX PT, R7, R6, 0x1, 0x181f ;  /* 0x00381f0006077f89 */ /* 0x00246200000e0000 */
[----:B------:R-:W-:Y:S05]  /*a1e0*/  @P1 BRA `(.L_x_262) ;  /* 0x0000000000441947 */ /* 0x000fea0003800000 */
[----:B------:R-:W-:Y:S02]  /*a1f0*/  ULDC UR4, c[0x0][0xac8] ;  /* 0x0002b20000047ab9 */ /* 0x000fe40000000800 */
[----:B------:R-:W-:Y:S02]  /*a200*/  ISETP.GE.AND P4, PT, R2, UR4, PT ;  /* 0x0000000402007c0c */ /* 0x000fe4000bf86270 */
[----:B------:R-:W-:Y:S02]  /*a210*/  ISETP.GE.AND P3, PT, R17, UR4, PT ;  /* 0x0000000411007c0c */ /* 0x000fe4000bf66270 */
[----:B------:R-:W-:Y:S02]  /*a220*/  ISETP.GE.AND P2, PT, R16, UR4, PT ;  /* 0x0000000410007c0c */ /* 0x000fe4000bf46270 */
[----:B------:R-:W-:-:S07]  /*a230*/  ISETP.GE.AND P1, PT, R18, UR4, PT ;  /* 0x0000000412007c0c */ /* 0x000fce000bf26270 */
[CC--:B-1----:R-:W-:Y:S02]  /*a240*/  @!P4 LEA R12, P6, R2.reuse, R7.reuse, 0x1 ;  /* 0x00000007020cc211 */ /* 0x0c2fe400078c08ff */
[C---:B------:R-:W-:Y:S02]  /*a250*/  @!P3 LEA R14, P5, R17.reuse, R7, 0x1 ;  /* 0x00000007110eb211 */ /* 0x040fe400078a08ff */
[----:B---3--:R-:W-:Y:S02]  /*a260*/  @!P4 LEA.HI.X R13, R2, R5, R224, 0x1, P6 ;  /* 0x00000005020dc211 */ /* 0x008fe400030f0ce0 */
[----:B------:R-:W-:Y:S02]  /*a270*/  @!P2 LEA R20, P6, R16, R7, 0x1 ;  /* 0x000000071014a211 */ /* 0x000fe400078c08ff */
[----:B------:R-:W-:Y:S01]  /*a280*/  @!P3 LEA.HI.X R15, R17, R5, R223, 0x1, P5 ;  /* 0x00000005110fb211 */ /* 0x000fe200028f0cdf */
[----:B------:R4:W-:Y:S01]  /*a290*/  @!P4 ST.E.128 desc[UR52][R12.64], RZ ;  /* 0x000000ff0c00c985 */ /* 0x0009e2000c101d34 */
[----:B------:R-:W-:-:S02]  /*a2a0*/  @!P1 LEA R4, P5, R18, R7, 0x1 ;  /* 0x0000000712049211 */ /* 0x000fc400078a08ff */
[-C--:B------:R-:W-:Y:S01]  /*a2b0*/  @!P2 LEA.HI.X R21, R16, R5.reuse, R222, 0x1, P6 ;  /* 0x000000051015a211 */ /* 0x080fe200030f0cde */
[----:B------:R4:W-:Y:S01]  /*a2c0*/  @!P3 ST.E.128 desc[UR52][R14.64], RZ ;  /* 0x000000ff0e00b985 */ /* 0x0009e2000c101d34 */
[----:B------:R-:W-:-:S03]  /*a2d0*/  @!P1 LEA.HI.X R5, R18, R5, R221, 0x1, P5 ;  /* 0x0000000512059211 */ /* 0x000fc600028f0cdd */
[----:B------:R4:W-:Y:S04]  /*a2e0*/  @!P2 ST.E.128 desc[UR52][R20.64], RZ ;  /* 0x000000ff1400a985 */ /* 0x0009e8000c101d34 */
[----:B------:R4:W-:Y:S02]  /*a2f0*/  @!P1 ST.E.128 desc[UR52][R4.64], RZ ;  /* 0x000000ff04009985 */ /* 0x0009e4000c101d34 */
.L_x_262:
[----:B------:R-:W-:Y:S05]  /*a300*/  BSYNC B1 ;  /* 0x0000000000017941 */ /* 0x000fea0003800000 */
.L_x_261:
[----:B---34-:R3:W4:Y:S01]  /*a310*/  SHFL.IDX PT, R5, R3, 0x2, 0x181f ;  /* 0x00581f0003057f89 */ /* 0x01872200000e0000 */
        /* <DEDUP_REMOVED lines=8> */
[-C--:B-1----:R-:W-:Y:S02]  /*a3a0*/  @!P3 LEA R12, P6, R2, R7.reuse, 0x1 ;  /* 0x00000007020cb211 */ /* 0x082fe400078c08ff */
[CC--:B------:R-:W-:Y:S02]  /*a3b0*/  @!P2 LEA R14, P5, R17.reuse, R7.reuse, 0x1 ;  /* 0x00000007110ea211 */ /* 0x0c0fe400078a08ff */
[----:B------:R-:W-:Y:S02]  /*a3c0*/  @!P1 LEA R20, P4, R16, R7, 0x1 ;  /* 0x0000000710149211 */ /* 0x000fe400078808ff */
[----:B----4-:R-:W-:Y:S02]  /*a3d0*/  @!P3 LEA.HI.X R13, R2, R5, R224, 0x1, P6 ;  /* 0x00000005020db211 */ /* 0x010fe400030f0ce0 */
[----:B------:R-:W-:Y:S02]  /*a3e0*/  @!P0 LEA R4, P6, R18, R7, 0x1 ;  /* 0x0000000712048211 */ /* 0x000fe400078c08ff */
[-C--:B------:R-:W-:Y:S01]  /*a3f0*/  @!P2 LEA.HI.X R15, R17, R5.reuse, R223, 0x1, P5 ;  /* 0x00000005110fa211 */ /* 0x080fe200028f0cdf */
[----:B------:R1:W-:Y:S01]  /*a400*/  @!P3 ST.E.128 desc[UR52][R12.64], RZ ;  /* 0x000000ff0c00b985 */ /* 0x0003e2000c101d34 */
[----:B------:R-:W-:-:S02]  /*a410*/  @!P1 LEA.HI.X R21, R16, R5, R222, 0x1, P4 ;  /* 0x0000000510159211 */ /* 0x000fc400020f0cde */
[----:B------:R-:W-:Y:S01]  /*a420*/  @!P0 LEA.HI.X R5, R18, R5, R221, 0x1, P6 ;  /* 0x0000000512058211 */ /* 0x000fe200030f0cdd */
[----:B------:R1:W-:Y:S04]  /*a430*/  @!P2 ST.E.128 desc[UR52][R14.64], RZ ;  /* 0x000000ff0e00a985 */ /* 0x0003e8000c101d34 */
[----:B------:R1:W-:Y:S04]  /*a440*/  @!P1 ST.E.128 desc[UR52][R20.64], RZ ;  /* 0x000000ff14009985 */ /* 0x0003e8000c101d34 */
[----:B------:R1:W-:Y:S02]  /*a450*/  @!P0 ST.E.128 desc[UR52][R4.64], RZ ;  /* 0x000000ff04008985 */ /* 0x0003e4000c101d34 */
.L_x_264:
[----:B------:R-:W-:Y:S05]  /*a460*/  BSYNC B1 ;  /* 0x0000000000017941 */ /* 0x000fea0003800000 */
.L_x_263:
[----:B------:R-:W-:Y:S01]  /*a470*/  VIADD R0, R8, 0x60 ;  /* 0x0000006008007836 */ /* 0x000fe20000000000 */
[----:B0-23--:R-:W0:Y:S04]  /*a480*/  SHFL.IDX PT, R3, R3, 0x3, 0x181f ;  /* 0x00781f0003037f89 */ /* 0x00de2800000e0000 */
[----:B------:R-:W-:Y:S01]  /*a490*/  ISETP.GE.AND P0, PT, R0, R11, PT ;  /* 0x0000000b0000720c */ /* 0x000fe20003f06270 */
[----:B-1--4-:R1:W2:-:S12]  /*a4a0*/  SHFL.IDX PT, R5, R6, 0x3, 0x181f ;  /* 0x00781f0006057f89 */ /* 0x01229800000e0000 */
[----:B-1----:R-:W-:Y:S05]  /*a4b0*/  @P0 BRA `(.L_x_255) ;  /* 0x0000000000440947 */ /* 0x002fea0003800000 */
[----:B------:R-:W-:Y:S02]  /*a4c0*/  ULDC UR4, c[0x0][0xac8] ;  /* 0x0002b20000047ab9 */ /* 0x000fe40000000800 */
[----:B------:R-:W-:Y:S02]  /*a4d0*/  ISETP.GE.AND P3, PT, R2, UR4, PT ;  /* 0x0000000402007c0c */ /* 0x000fe4000bf66270 */
[----:B------:R-:W-:Y:S02]  /*a4e0*/  ISETP.GE.AND P2, PT, R17, UR4, PT ;  /* 0x0000000411007c0c */ /* 0x000fe4000bf46270 */
[----:B------:R-:W-:Y:S02]  /*a4f0*/  ISETP.GE.AND P1, PT, R16, UR4, PT ;  /* 0x0000000410007c0c */ /* 0x000fe4000bf26270 */
[----:B------:R-:W-:-:S07]  /*a500*/  ISETP.GE.AND P0, PT, R18, UR4, PT ;  /* 0x0000000412007c0c */ /* 0x000fce000bf06270 */
[-C--:B--2---:R-:W-:Y:S02]  /*a510*/  @!P3 LEA R6, P6, R2, R5.reuse, 0x1 ;  /* 0x000000050206b211 */ /* 0x084fe400078c08ff */
[CC--:B------:R-:W-:Y:S02]  /*a520*/  @!P2 LEA R8, P5, R17.reuse, R5.reuse, 0x1 ;  /* 0x000000051108a211 */ /* 0x0c0fe400078a08ff */
[----:B------:R-:W-:Y:S02]  /*a530*/  @!P1 LEA R10, P4, R16, R5, 0x1 ;  /* 0x00000005100a9211 */ /* 0x000fe400078808ff */
[----:B0-----:R-:W-:Y:S02]  /*a540*/  @!P3 LEA.HI.X R7, R2, R3, R224, 0x1, P6 ;  /* 0x000000030207b211 */ /* 0x001fe400030f0ce0 */
        /* <DEDUP_REMOVED lines=8> */
.L_x_255:
[----:B------:R-:W-:Y:S05]  /*a5d0*/  BSYNC B0 ;  /* 0x0000000000007941 */ /* 0x000fea0003800000 */
.L_x_246:
[----:B------:R-:W-:Y:S02]  /*a5e0*/  ULDC UR4, c[0x0][0xc3c] ;  /* 0x00030f0000047ab9 */ /* 0x000fe40000000800 */
[----:B------:R-:W-:-:S13]  /*a5f0*/  ISETP.GE.AND P0, PT, R47, UR4, PT ;  /* 0x000000042f007c0c */ /* 0x000fda000bf06270 */
[----:B------:R-:W-:Y:S05]  /*a600*/  @!P0 BRA `(.L_x_265) ;  /* 0xffffff6400e08947 */ /* 0x000fea000383ffff */
[----:B------:R-:W-:Y:S05]  /*a610*/  EXIT ;  /* 0x000000000000794d */ /* 0x000fea0003800000 */
.L_x_218:
[----:B------:R-:W-:-:S08]  /*a620*/  NOP ;  /* 0x0000000000007918 */ /* 0x000fd00000000000 */
[----:B------:R-:W0:-:S00]  /*a630*/  USETMAXREG.DEALLOC.CTAPOOL 0x28 ;  /* 0x00000028000079c8 */ /* 0x000e0000080e0500 */
[----:B0-----:R-:W-:Y:S02]  /*a640*/  LOP3.LUT R0, R0, 0x3, RZ, 0xc0, !PT ;  /* 0x0000000300007812 */ /* 0x001fe400078ec0ff */
[----:B------:R-:W-:-:S04]  /*a650*/  LOP3.LUT R26, R26, 0xfffffeff, RZ, 0xc0, !PT ;  /* 0xfffffeff1a1a7812 */ /* 0x000fc800078ec0ff */
[----:B------:R-:W0:Y:S02]  /*a660*/  SHFL.IDX PT, R0, R0, RZ, 0x1f ;  /* 0x00001fff00007589 */ /* 0x000e2400000e0000 */
[----:B0-----:R-:W-:-:S13]  /*a670*/  ISETP.NE.AND P0, PT, R0, RZ, PT ;  /* 0x000000ff0000720c */ /* 0x001fda0003f05270 */
[----:B------:R-:W-:Y:S01]  /*a680*/  @P0 BAR.SYNC.DEFER_BLOCKING 0x5, 0x180 ;  /* 0x0146000000000b1d */ /* 0x000fe20000010000 */
[----:B------:R-:W-:Y:S02]  /*a690*/  @P0 MOV R3, 0x400 ;  /* 0x0000040000030802 */ /* 0x000fe40000000f00 */
[----:B------:R-:W-:Y:S02]  /*a6a0*/  @P0 LOP3.LUT R26, R26, 0x100, RZ, 0xfc, !PT ;  /* 0x000001001a1a0812 */ /* 0x000fe400078efcff */
[----:B------:R-:W-:-:S05]  /*a6b0*/  @P0 LEA R2, R2, R3, 0x18 ;  /* 0x0000000302020211 */ /* 0x000fca00078ec0ff */
[----:B------:R-:W0:Y:S02]  /*a6c0*/  @P0 LDS.128 R16, [R2+0x388d0] ;  /* 0x0388d00002100984 */ /* 0x000e240000000c00 */
[----:B0-----:R-:W-:Y:S01]  /*a6d0*/  @P0 R2UR UR40, R19 ;  /* 0x00000000132802ca */ /* 0x001fe200000e0000 */
[----:B------:R-:W-:Y:S06]  /*a6e0*/  @P0 BAR.ARV 0x4, 0x180 ;  /* 0x0106000000000b1d */ /* 0x000fec0000002000 */
[----:B------:R-:W-:Y:S08]  /*a6f0*/  @P0 BRA `(.L_x_266) ;  /* 0x00000008000c0947 */ /* 0x000ff00003800000 */
[----:B------:R-:W0:Y:S01]  /*a700*/  S2R R4, SR_TID.X ;  /* 0x0000000000047919 */ /* 0x000e220000002100 */
[----:B------:R-:W-:Y:S01]  /*a710*/  ULDC UR4, c[0x0][0xc3c] ;  /* 0x00030f0000047ab9 */ /* 0x000fe20000000800 */
[----:B------:R-:W-:Y:S01]  /*a720*/  IMAD.MOV.U32 R0, RZ, RZ, RZ ;  /* 0x000000ffff007224 */ /* 0x000fe200078e00ff */
[----:B------:R-:W1:Y:S01]  /*a730*/  LDC R11, c[0x0][0xc38] ;  /* 0x00030e00ff0b7b82 */ /* 0x000e620000000800 */
[----:B0-----:R-:W-:-:S04]  /*a740*/  LOP3.LUT R5, R4, 0x1f, RZ, 0xc0, !PT ;  /* 0x0000001f04057812 */ /* 0x001fc800078ec0ff */
[----:B------:R-:W-:-:S04]  /*a750*/  ISETP.NE.AND P0, PT, R5, 0x1f, PT ;  /* 0x0000001f0500780c */ /* 0x000fc80003f05270 */
[----:B------:R-:W-:-:S13]  /*a760*/  ISETP.GE.OR P1, PT, R5, UR4, !P0 ;  /* 0x0000000405007c0c */ /* 0x000fda000c726670 */
[----:B------:R-:W0:Y:S02]  /*a770*/  @!P1 LDC.64 R2, c[0x0][0xc80] ;  /* 0x00032000ff029b82 */ /* 0x000e240000000a00 */
[----:B0-----:R-:W-:-:S05]  /*a780*/  @!P1 IMAD.WIDE.U32 R2, R5, 0x4, R2 ;  /* 0x0000000405029825 */ /* 0x001fca00078e0002 */
[----:B------:R-:W2:Y:S01]  /*a790*/  @!P1 LDG.E R0, desc[UR52][R2.64] ;  /* 0x0000003402009981 */ /* 0x000ea2000c1e1900 */
[C---:B------:R-:W-:Y:S01]  /*a7a0*/  ISETP.NE.AND P1, PT, R5.reuse, RZ, PT ;  /* 0x000000ff0500720c */ /* 0x040fe20003f25270 */
[----:B------:R-:W-:Y:S01]  /*a7b0*/  UMOV UR4, URZ ;  /* 0x0000003f00047c82 */ /* 0x000fe20008000000 */
[C---:B------:R-:W-:Y:S01]  /*a7c0*/  ISETP.GE.U32.AND P2, PT, R5.reuse, 0x2, PT ;  /* 0x000000020500780c */ /* 0x040fe20003f46070 */
[----:B------:R-:W-:Y:S01]  /*a7d0*/  IMAD.MOV.U32 R16, RZ, RZ, RZ ;  /* 0x000000ffff107224 */ /* 0x000fe200078e00ff */
[C---:B------:R-:W-:Y:S02]  /*a7e0*/  ISETP.GE.U32.AND P3, PT, R5.reuse, 0x4, PT ;  /* 0x000000040500780c */ /* 0x040fe40003f66070 */
[C---:B------:R-:W-:Y:S02]  /*a7f0*/  ISETP.GE.U32.AND P4, PT, R5.reuse, 0x8, PT ;  /* 0x000000080500780c */ /* 0x040fe40003f86070 */
[----:B------:R-:W-:Y:S01]  /*a800*/  ISETP.GE.U32.AND P5, PT, R5, 0x10, PT ;  /* 0x000000100500780c */ /* 0x000fe20003fa6070 */
[----:B--2---:R-:W0:Y:S02]  /*a810*/  SHFL.UP PT, R4, R0, 0x1, RZ ;  /* 0x0420000000047989 */ /* 0x004e2400000e00ff */
[----:B0-----:R-:W-:-:S05]  /*a820*/  SEL R7, R4, RZ, P1 ;  /* 0x000000ff04077207 */ /* 0x001fca0000800000 */
[----:B------:R-:W-:-:S05]  /*a830*/  IMAD.IADD R7, R0, 0x1, R7 ;  /* 0x0000000100077824 */ /* 0x000fca00078e0207 */
[----:B------:R-:W0:Y:S02]  /*a840*/  SHFL.UP PT, R4, R7, 0x2, RZ ;  /* 0x0440000007047989 */ /* 0x000e2400000e00ff */
        /* <DEDUP_REMOVED lines=10> */
[----:B------:R-:W-:Y:S02]  /*a8f0*/  IMAD.IADD R6, R2, 0x1, R7 ;  /* 0x0000000102067824 */ /* 0x000fe400078e0207 */
[----:B------:R-:W0:Y:S03]  /*a900*/  S2R R7, SR_CTAID.X ;  /* 0x0000000000077919 */ /* 0x000e260000002500 */
[----:B------:R-:W1:Y:S02]  /*a910*/  SHFL.IDX PT, R4, R6, 0x1f, 0x1f ;  /* 0x03e01f0006047f89 */ /* 0x000e6400000e0000 */
[----:B-1----:R-:W-:-:S04]  /*a920*/  IMAD R4, R4, R11, RZ ;  /* 0x0000000b04047224 */ /* 0x002fc800078e02ff */
[----:B------:R-:W-:Y:S01]  /*a930*/  IMAD.MOV.U32 R3, RZ, RZ, R4 ;  /* 0x000000ffff037224 */ /* 0x000fe200078e0004 */
[----:B0-----:R-:W-:-:S13]  /*a940*/  ISETP.GT.AND P6, PT, R4, R7, PT ;  /* 0x000000070400720c */ /* 0x001fda0003fc4270 */
[----:B------:R-:W-:Y:S05]  /*a950*/  @P6 BRA `(.L_x_267) ;  /* 0x0000000000946947 */ /* 0x000fea0003800000 */
[----:B------:R-:W-:Y:S01]  /*a960*/  IMAD.MOV.U32 R4, RZ, RZ, R3 ;  /* 0x000000ffff047224 */ /* 0x000fe200078e0003 */
[----:B------:R-:W-:Y:S01]  /*a970*/  UMOV UR4, URZ ;  /* 0x0000003f00047c82 */ /* 0x000fe20008000000 */
[----:B------:R-:W-:-:S05]  /*a980*/  ULDC UR5, c[0x0][0xc3c] ;  /* 0x00030f0000057ab9 */ /* 0x000fca0000000800 */
.L_x_271:
[----:B------:R-:W-:-:S04]  /*a990*/  UIADD3 UR4, UR4, 0x1f, URZ ;  /* 0x0000001f04047890 */ /* 0x000fc8000fffe03f */
[----:B------:R-:W-:-:S06]  /*a9a0*/  UISETP.GE.AND UP0, UPT, UR4, UR5, UPT ;  /* 0x000000050400728c */ /* 0x000fcc000bf06270 */
[----:B------:R-:W-:-:S13]  /*a9b0*/  PLOP3.LUT P6, PT, PT, PT, UP0, 0x40, 0x0 ;  /* 0x000000000000781c */ /* 0x000fda0003fce808 */
[----:B------:R-:W-:Y:S05]  /*a9c0*/  @!P6 BRA `(.L_x_268) ;  /* 0x00000004002ce947 */ /* 0x000fea0003800000 */
[----:B------:R-:W-:Y:S01]  /*a9d0*/  VIADD R9, R5, UR4 ;  /* 0x0000000405097c36 */ /* 0x000fe20008000000 */
[----:B------:R-:W-:Y:S01]  /*a9e0*/  BSSY B0, `(.L_x_269) ;  /* 0x0000007000007945 */ /* 0x000fe20003800000 */
[----:B------:R-:W-:-:S03]  /*a9f0*/  IMAD.MOV.U32 R0, RZ, RZ, RZ ;  /* 0x000000ffff007224 */ /* 0x000fc600078e00ff */
[----:B------:R-:W-:-:S13]  /*aa00*/  ISETP.GE.OR P6, PT, R9, UR5, !P0 ;  /* 0x0000000509007c0c */ /* 0x000fda000c7c6670 */
[----:B------:R-:W-:Y:S05]  /*aa10*/  @P6 BRA `(.L_x_270) ;  /* 0x00000000000c6947 */ /* 0x000fea0003800000 */
[----:B------:R-:W0:Y:S02]  /*aa20*/  LDC.64 R2, c[0x0][0xc80] ;  /* 0x00032000ff027b82 */ /* 0x000e240000000a00 */
[----:B0-----:R-:W-:-:S05]  /*aa30*/  IMAD.WIDE R2, R9, 0x4, R2 ;  /* 0x0000000409027825 */ /* 0x001fca00078e0202 */
[----:B------:R0:W5:Y:S02]  /*aa40*/  LDG.E R0, desc[UR52][R2.64] ;  /* 0x0000003402007981 */ /* 0x000164000c1e1900 */
.L_x_270:
[----:B------:R-:W-:Y:S05]  /*aa50*/  BSYNC B0 ;  /* 0x0000000000007941 */ /* 0x000fea0003800000 */
.L_x_269:
[----:B0----5:R-:W0:Y:S02]  /*aa60*/  SHFL.UP PT, R2, R0, 0x1, RZ ;  /* 0x0420000000027989 */ /* 0x021e2400000e00ff */
        /* <DEDUP_REMOVED lines=14> */
[----:B------:R-:W0:Y:S03]  /*ab50*/  LDC R11, c[0x0][0xc38] ;  /* 0x00030e00ff0b7b82 */ /* 0x000e260000000800 */
[----:B------:R-:W0:Y:S02]  /*ab60*/  SHFL.IDX PT, R3, R6, 0x1f, 0x1f ;  /* 0x03e01f0006037f89 */ /* 0x000e2400000e0000 */
[----:B0-----:R-:W-:-:S04]  /*ab70*/  IMAD R3, R3, R11, RZ ;  /* 0x0000000b03037224 */ /* 0x001fc800078e02ff */
[----:B------:R-:W-:-:S05]  /*ab80*/  IMAD.IADD R4, R3, 0x1, R4 ;  /* 0x0000000103047824 */ /* 0x000fca00078e0204 */
[----:B------:R-:W-:-:S13]  /*ab90*/  ISETP.GT.AND P6, PT, R4, R7, PT ;  /* 0x000000070400720c */ /* 0x000fda0003fc4270 */
[----:B------:R-:W-:Y:S05]  /*aba0*/  @!P6 BRA `(.L_x_271) ;  /* 0xfffffffc0078e947 */ /* 0x000fea000383ffff */
.L_x_267:
[----:B------:R-:W-:-:S04]  /*abb0*/  IMAD.IADD R8, R4, 0x1, -R3 ;  /* 0x0000000104087824 */ /* 0x000fc800078e0a03 */
[----:B------:R-:W-:-:S05]  /*abc0*/  IMAD R2, R6, R11, R8 ;  /* 0x0000000b06027224 */ /* 0x000fca00078e0208 */
[----:B------:R-:W-:-:S13]  /*abd0*/  ISETP.GT.AND P0, PT, R2, R7, PT ;  /* 0x000000070200720c */ /* 0x000fda0003f04270 */
[----:B------:R-:W-:Y:S02]  /*abe0*/  VOTEU.ANY UR5, UPT, !P0 ;  /* 0x0000000000057886 */ /* 0x000fe400040e0100 */
[----:B------:R-:W-:Y:S02]  /*abf0*/  UPOPC UR40, UR5 ;  /* 0x00000005002872bf */ /* 0x000fe40008000000 */
[----:B------:R-:W-:-:S04]  /*ac00*/  ISETP.NE.AND P0, PT, RZ, UR5, PT ;  /* 0x00000005ff007c0c */ /* 0x000fc8000bf05270 */
[----:B------:R-:W-:-:S05]  /*ac10*/  IMAD.U32 R13, RZ, RZ, UR40 ;  /* 0x00000028ff0d7e24 */ /* 0x000fca000f8e00ff */
[----:B------:R-:W0:Y:S02]  /*ac20*/  SHFL.IDX PT, R10, R0, R13, 0x1f ;  /* 0x00001f0d000a7589 */ /* 0x000e2400000e0000 */
[----:B0-----:R-:W-:-:S04]  /*ac30*/  IABS R9, R10 ;  /* 0x0000000a00097213 */ /* 0x001fc80000000000 */
[----:B------:R-:W0:Y:S08]  /*ac40*/  I2F.RP R4, R9 ;  /* 0x0000000900047306 */ /* 0x000e300000209400 */
[----:B0-----:R-:W0:Y:S02]  /*ac50*/  MUFU.RCP R4, R4 ;  /* 0x0000000400047308 */ /* 0x001e240000001000 */
[----:B0-----:R-:W-:-:S06]  /*ac60*/  VIADD R2, R4, 0xffffffe ;  /* 0x0ffffffe04027836 */ /* 0x001fcc0000000000 */
[----:B------:R0:W1:Y:S01]  /*ac70*/  F2I.FTZ.U32.TRUNC.NTZ R3, R2 ;  /* 0x0000000200037305 */ /* 0x000062000021f000 */
[----:B------:R-:W-:Y:S05]  /*ac80*/  @!P0 BRA `(.L_x_272) ;  /* 0x00000000000c8947 */ /* 0x000fea0003800000 */
[----:B------:R-:W-:-:S06]  /*ac90*/  UIADD3 UR5, UR40, -0x1, URZ ;  /* 0xffffffff28057890 */ /* 0x000fcc000fffe03f */
[----:B------:R-:W-:-:S05]  /*aca0*/  IMAD.U32 R13, RZ, RZ, UR5 ;  /* 0x00000005ff0d7e24 */ /* 0x000fca000f8e00ff */
[----:B------:R2:W3:Y:S02]  /*acb0*/  SHFL.IDX PT, R16, R6, R13, 0x1f ;  /* 0x00001f0d06107589 */ /* 0x0004e400000e0000 */
.L_x_272:
[----:B---3--:R-:W-:Y:S01]  /*acc0*/  IMAD R16, R16, R11, R8 ;  /* 0x0000000b10107224 */ /* 0x008fe200078e0208 */
[----:B0-----:R-:W-:Y:S01]  /*acd0*/  IABS R2, R10 ;  /* 0x0000000a00027213 */ /* 0x001fe20000000000 */
[----:B-1----:R-:W-:Y:S01]  /*ace0*/  IMAD.MOV R0, RZ, RZ, -R3 ;  /* 0x000000ffff007224 */ /* 0x002fe200078e0a03 */
[----:B------:R-:W-:Y:S01]  /*acf0*/  UIADD3 UR40, UR40, UR4, URZ ;  /* 0x0000000428287290 */ /* 0x000fe2000fffe03f */
[----:B------:R-:W-:Y:S02]  /*ad00*/  IMAD.IADD R11, R7, 0x1, -R16 ;  /* 0x00000001070b7824 */ /* 0x000fe400078e0a10 */
[----:B------:R-:W-:Y:S02]  /*ad10*/  IMAD.MOV R4, RZ, RZ, -R2 ;  /* 0x000000ffff047224 */ /* 0x000fe400078e0a02 */
[----:B------:R-:W-:Y:S01]  /*ad20*/  IMAD R7, R0, R9, RZ ;  /* 0x0000000900077224 */ /* 0x000fe200078e02ff */
[----:B------:R-:W-:Y:S01]  /*ad30*/  IABS R0, R11 ;  /* 0x0000000b00007213 */ /* 0x000fe20000000000 */
[----:B------:R-:W-:-:S04]  /*ad40*/  IMAD.MOV.U32 R2, RZ, RZ, RZ ;  /* 0x000000ffff027224 */ /* 0x000fc800078e00ff */
[----:B------:R-:W-:-:S04]  /*ad50*/  IMAD.HI.U32 R2, R3, R7, R2 ;  /* 0x0000000703027227 */ /* 0x000fc800078e0002 */
[----:B------:R-:W-:Y:S02]  /*ad60*/  IMAD.MOV.U32 R3, RZ, RZ, R0 ;  /* 0x000000ffff037224 */ /* 0x000fe400078e0000 */
[----:B------:R-:W-:Y:S02]  /*ad70*/  IMAD.MOV.U32 R0, RZ, RZ, R4 ;  /* 0x000000ffff007224 */ /* 0x000fe400078e0004 */
[----:B------:R-:W-:-:S04]  /*ad80*/  IMAD.HI.U32 R2, R2, R3, RZ ;  /* 0x0000000302027227 */ /* 0x000fc800078e00ff */
[----:B------:R-:W-:-:S05]  /*ad90*/  IMAD R0, R2, R0, R3 ;  /* 0x0000000002007224 */ /* 0x000fca00078e0203 */
[----:B------:R-:W-:-:S13]  /*ada0*/  ISETP.GT.U32.AND P1, PT, R9, R0, PT ;  /* 0x000000000900720c */ /* 0x000fda0003f24070 */
[----:B------:R-:W-:Y:S02]  /*adb0*/  @!P1 IMAD.IADD R0, R0, 0x1, -R9 ;  /* 0x0000000100009824 */ /* 0x000fe400078e0a09 */
[----:B------:R-:W-:Y:S01]  /*adc0*/  @!P1 VIADD R2, R2, 0x1 ;  /* 0x0000000102029836 */ /* 0x000fe20000000000 */
[----:B------:R-:W-:Y:S02]  /*add0*/  ISETP.NE.AND P1, PT, R10, RZ, PT ;  /* 0x000000ff0a00720c */ /* 0x000fe40003f25270 */
[----:B------:R-:W-:Y:S02]  /*ade0*/  ISETP.GE.U32.AND P0, PT, R0, R9, PT ;  /* 0x000000090000720c */ /* 0x000fe40003f06070 */
[----:B------:R-:W-:-:S04]  /*adf0*/  LOP3.LUT R0, R11, R10, RZ, 0x3c, !PT ;  /* 0x0000000a0b007212 */ /* 0x000fc800078e3cff */
[----:B------:R-:W-:-:S07]  /*ae00*/  ISETP.GE.AND P2, PT, R0, RZ, PT ;  /* 0x000000ff0000720c */ /* 0x000fce0003f46270 */
[----:B------:R-:W-:-:S06]  /*ae10*/  @P0 VIADD R2, R2, 0x1 ;  /* 0x0000000102020836 */ /* 0x000fcc0000000000 */
[----:B------:R-:W-:Y:S01]  /*ae20*/  @!P2 IMAD.MOV R2, RZ, RZ, -R2 ;  /* 0x000000ffff02a224 */ /* 0x000fe200078e0a02 */
[----:B------:R-:W-:-:S05]  /*ae30*/  @!P1 LOP3.LUT R2, RZ, R10, RZ, 0x33, !PT ;  /* 0x0000000aff029212 */ /* 0x000fca00078e33ff */
[--C-:B------:R-:W-:Y:S02]  /*ae40*/  IMAD.MOV R17, RZ, RZ, -R2.reuse ;  /* 0x000000ffff117224 */ /* 0x100fe400078e0a02 */
[----:B------:R-:W-:Y:S02]  /*ae50*/  IMAD.MOV.U32 R18, RZ, RZ, R2 ;  /* 0x000000ffff127224 */ /* 0x000fe400078e0002 */
[----:B------:R-:W-:Y:S01]  /*ae60*/  IMAD R17, R10, R17, R11 ;  /* 0x000000110a117224 */ /* 0x000fe200078e020b */
[----:B------:R-:W-:Y:S06]  /*ae70*/  BRA `(.L_x_273) ;  /* 0x0000000000107947 */ /* 0x000fec0003800000 */
.L_x_268:
[----:B------:R-:W-:Y:S01]  /*ae80*/  IMAD.MOV.U32 R16, RZ, RZ, R7 ;  /* 0x000000ffff107224 */ /* 0x000fe200078e0007 */
[----:B------:R-:W-:Y:S01]  /*ae90*/  ULDC UR40, c[0x0][0xc3c] ;  /* 0x00030f0000287ab9 */ /* 0x000fe20000000800 */
[----:B------:R-:W-:Y:S02]  /*aea0*/  IMAD.MOV.U32 R17, RZ, RZ, RZ ;  /* 0x000000ffff117224 */ /* 0x000fe400078e00ff */
[----:B------:R-:W-:-:S07]  /*aeb0*/  IMAD.MOV.U32 R18, RZ, RZ, RZ ;  /* 0x000000ffff127224 */ /* 0x000fce00078e00ff */
.L_x_273:
[----:B------:R-:W-:Y:S01]  /*aec0*/  ISETP.NE.AND P0, PT, R5, RZ, PT ;  /* 0x000000ff0500720c */ /* 0x000fe20003f05270 */
[----:B------:R-:W-:-:S12]  /*aed0*/  IMAD.U32 R19, RZ, RZ, UR40 ;  /* 0x00000028ff137e24 */ /* 0x000fd8000f8e00ff */
[----:B------:R-:W0:Y:S01]  /*aee0*/  @!P0 S2R R3, SR_CgaCtaId ;  /* 0x0000000000038919 */ /* 0x000e220000008800 */
[----:B------:R-:W-:-:S04]  /*aef0*/  @!P0 MOV R0, 0x400 ;  /* 0x0000040000008802 */ /* 0x000fc80000000f00 */
[----:B0-----:R-:W-:-:S05]  /*af00*/  @!P0 LEA R0, R3, R0, 0x18 ;  /* 0x0000000003008211 */ /* 0x001fca00078ec0ff */
[----:B------:R0:W-:Y:S01]  /*af10*/  @!P0 STS.128 [R0+0x388d0], R16 ;  /* 0x0388d01000008388 */ /* 0x0001e20000000c00 */
[----:B------:R-:W-:Y:S06]  /*af20*/  BAR.ARV 0x5, 0x180 ;  /* 0x0146000000007b1d */ /* 0x000fec0000002000 */
.L_x_266:
[----:B------:R-:W-:Y:S01]  /*af30*/  ULDC UR4, c[0x0][0xc3c] ;  /* 0x00030f0000047ab9 */ /* 0x000fe20000000800 */
[----:B------:R1:W-:Y:S01]  /*af40*/  STL [R1+0xc], RZ ;  /* 0x00000cff01007387 */ /* 0x0003e20000100800 */
[----:B------:R-:W-:Y:S01]  /*af50*/  UISETP.GE.AND UP0, UPT, UR40, UR4, UPT ;  /* 0x000000042800728c */ /* 0x000fe2000bf06270 */
[----:B------:R-:W-:Y:S02]  /*af60*/  IMAD.MOV.U32 R29, RZ, RZ, 0x1 ;  /* 0x00000001ff1d7424 */ /* 0x000fe400078e00ff */
[----:B------:R-:W-:-:S03]  /*af70*/  IMAD.MOV.U32 R25, RZ, RZ, RZ ;  /* 0x000000ffff197224 */ /* 0x000fc600078e00ff */
[----:B------:R-:W-:-:S13]  /*af80*/  PLOP3.LUT P0, PT, PT, PT, UP0, 0x80, 0x0 ;  /* 0x000000000000781c */ /* 0x000fda0003f0f008 */
[----:B-1----:R-:W-:Y:S05]  /*af90*/  @P0 BRA `(.L_x_274) ;  /* 0x0000005c00680947 */ /* 0x002fea0003800000 */
[----:B------:R-:W1:Y:S01]  /*afa0*/  S2R R8, SR_TID.X ;  /* 0x0000000000087919 */ /* 0x000e620000002100 */
[----:B------:R-:W3:Y:S01]  /*afb0*/  S2UR UR4, SR_CgaCtaId ;  /* 0x00000000000479c3 */ /* 0x000ee20000008800 */
[----:B------:R-:W-:Y:S01]  /*afc0*/  IMAD.MOV.U32 R34, RZ, RZ, 0x40 ;  /* 0x00000040ff227424 */ /* 0x000fe200078e00ff */
[----:B------:R-:W-:Y:S01]  /*afd0*/  ULOP3.LUT UR46, UR36, 0x2, URZ, 0xfc, !UPT ;  /* 0x00000002242e7892 */ /* 0x000fe2000f8efc3f */
[----:B------:R4:W-:Y:S01]  /*afe0*/  STL [R1+0xc], RZ ;  /* 0x00000cff01007387 */ /* 0x0009e20000100800 */
[----:B------:R-:W-:Y:S01]  /*aff0*/  IMAD.MOV.U32 R35, RZ, RZ, 0x20 ;  /* 0x00000020ff237424 */ /* 0x000fe200078e00ff */
[----:B------:R-:W-:Y:S01]  /*b000*/  ULOP3.LUT UR48, UR36, 0x1, URZ, 0xfc, !UPT ;  /* 0x0000000124307892 */ /* 0x000fe2000f8efc3f */
[----:B------:R-:W-:Y:S01]  /*b010*/  IMAD.MOV.U32 R29, RZ, RZ, 0x1 ;  /* 0x00000001ff1d7424 */ /* 0x000fe200078e00ff */
[----:B------:R-:W-:Y:S01]  /*b020*/  ULDC UR49, c[0x0][0xc] ;  /* 0x0000030000317ab9 */ /* 0x000fe20000000800 */
[----:B------:R-:W-:Y:S02]  /*b030*/  IMAD.MOV.U32 R25, RZ, RZ, RZ ;  /* 0x000000ffff197224 */ /* 0x000fe400078e00ff */
[----:B---3--:R-:W-:-:S02]  /*b040*/  IMAD.U32 R33, RZ, RZ, UR4 ;  /* 0x00000004ff217e24 */ /* 0x008fc4000f8e00ff */
[C---:B-1----:R-:W-:Y:S01]  /*b050*/  IMAD.SHL.U32 R22, R8.reuse, 0x80, RZ ;  /* 0x0000008008167824 */ /* 0x042fe200078e00ff */
[C---:B--2---:R-:W-:Y:S01]  /*b060*/  LOP3.LUT R6, R8.reuse, 0x7f, RZ, 0xc0, !PT ;  /* 0x0000007f08067812 */ /* 0x044fe200078ec0ff */
[C---:B------:R-:W-:Y:S01]  /*b070*/  IMAD.SHL.U32 R5, R8.reuse, 0x10, RZ ;  /* 0x0000001008057824 */ /* 0x040fe200078e00ff */
[C---:B------:R-:W-:Y:S01]  /*b080*/  R2P PR, R8.reuse, 0x6 ;  /* 0x0000000608007804 */ /* 0x040fe20000000000 */
[----:B------:R-:W-:Y:S01]  /*b090*/  IMAD.SHL.U32 R9, R8, 0x2, RZ ;  /* 0x0000000208097824 */ /* 0x000fe200078e00ff */
[----:B0-----:R-:W-:Y:S02]  /*b0a0*/  SHF.R.U32.HI R0, RZ, 0x5, R6 ;  /* 0x00000005ff007819 */ /* 0x001fe40000011606 */
[C---:B------:R-:W-:Y:S02]  /*b0b0*/  LOP3.LUT R7, R22.reuse, 0x400, RZ, 0xc0, !PT ;  /* 0x0000040016077812 */ /* 0x040fe400078ec0ff */
[----:B------:R-:W-:Y:S02]  /*b0c0*/  LOP3.LUT R3, R22, 0x380, RZ, 0xc0, !PT ;  /* 0x0000038016037812 */ /* 0x000fe400078ec0ff */
[----:B------:R-:W-:Y:S01]  /*b0d0*/  LOP3.LUT R4, R5, 0x3f0, RZ, 0xc0, !PT ;  /* 0x000003f005047812 */ /* 0x000fe200078ec0ff */
[C---:B------:R-:W-:Y:S01]  /*b0e0*/  IMAD R7, R0.reuse, 0x800, R7 ;  /* 0x0000080000077824 */ /* 0x040fe200078e0207 */
[----:B------:R-:W-:Y:S01]  /*b0f0*/  LOP3.LUT R2, R3, 0x10, R8, 0xf8, !PT ;  /* 0x0000001003027812 */ /* 0x000fe200078ef808 */
[----:B------:R-:W-:Y:S01]  /*b100*/  IMAD R0, R0, 0x10, R3 ;  /* 0x0000001000007824 */ /* 0x000fe200078e0203 */
[----:B------:R-:W-:-:S02]  /*b110*/  LOP3.LUT R4, R4, 0x70, R9, 0x78, !PT ;  /* 0x0000007004047812 */ /* 0x000fc400078e7809 */
[--C-:B------:R-:W-:Y:S02]  /*b120*/  LOP3.LUT R2, R2, 0x70, R5.reuse, 0x78, !PT ;  /* 0x0000007002027812 */ /* 0x100fe400078e7805 */
[--C-:B------:R-:W-:Y:S02]  /*b130*/  LOP3.LUT R3, R0, 0x70, R5.reuse, 0x78, !PT ;  /* 0x0000007000037812 */ /* 0x100fe400078e7805 */
[----:B------:R-:W-:Y:S01]  /*b140*/  MOV R0, 0x400 ;  /* 0x0000040000007802 */ /* 0x000fe20000000f00 */
[----:B------:R-:W-:Y:S01]  /*b150*/  IMAD.IADD R27, R7, 0x1, R2 ;  /* 0x00000001071b7824 */ /* 0x000fe200078e0202 */
[----:B------:R-:W-:Y:S02]  /*b160*/  SHF.R.U32.HI R2, RZ, 0x3, R6 ;  /* 0x00000003ff027819 */ /* 0x000fe40000011606 */
[----:B------:R-:W-:Y:S02]  /*b170*/  LEA R23, R33, R0, 0x18 ;  /* 0x0000000021177211 */ /* 0x000fe400078ec0ff */
[----:B------:R-:W-:-:S02]  /*b180*/  LOP3.LUT R37, R4, 0x400, R5, 0xf8, !PT ;  /* 0x0000040004257812 */ /* 0x000fc400078ef805 */
[----:B------:R-:W-:Y:S02]  /*b190*/  LOP3.LUT R22, R3, 0xc00, R22, 0xf8, !PT ;  /* 0x00000c0003167812 */ /* 0x000fe400078ef816 */
[----:B------:R-:W-:Y:S02]  /*b1a0*/  SEL R34, R34, 0xffffffc0, !P2 ;  /* 0xffffffc022227807 */ /* 0x000fe40005000000 */
[----:B------:R-:W-:Y:S01]  /*b1b0*/  LOP3.LUT R0, R2, 0x70, R5, 0xf8, !PT ;  /* 0x0000007002007812 */ /* 0x000fe200078ef805 */
[----:B------:R-:W-:Y:S01]  /*b1c0*/  IMAD.IADD R2, R23, 0x1, R37 ;  /* 0x0000000117027824 */ /* 0x000fe200078e0225 */
[----:B------:R-:W-:Y:S01]  /*b1d0*/  SEL R35, R35, 0xffffffe0, !P1 ;  /* 0xffffffe023237807 */ /* 0x000fe20004800000 */
[C---:B------:R-:W-:Y:S01]  /*b1e0*/  IMAD.IADD R0, R34.reuse, 0x1, R22 ;  /* 0x0000000122007824 */ /* 0x040fe200078e0216 */
[----:B------:R-:W-:Y:S02]  /*b1f0*/  LOP3.LUT R28, R5, 0x70, RZ, 0xc0, !PT ;  /* 0x00000070051c7812 */ /* 0x000fe400078ec0ff */
[----:B------:R4:W-:Y:S01]  /*b200*/  STL [R1+0x4], R2 ;  /* 0x0000040201007387 */ /* 0x0009e20000100800 */
[----:B------:R-:W-:Y:S01]  /*b210*/  IMAD.IADD R36, R34, 0x1, R35 ;  /* 0x0000000122247824 */ /* 0x000fe200078e0223 */
[----:B------:R-:W-:-:S02]  /*b220*/  LOP3.LUT R3, R28, 0x80, RZ, 0xfc, !PT ;  /* 0x000000801c037812 */ /* 0x000fc400078efcff */
[----:B------:R4:W-:Y:S05]  /*b230*/  STL [R1], R0 ;  /* 0x0000000001007387 */ /* 0x0009ea0000100800 */
.L_x_349:
[----:B------:R-:W-:Y:S01]  /*b240*/  ULDC.64 UR4, c[0x0][0xc88] ;  /* 0x0003220000047ab9 */ /* 0x000fe20000000a00 */
[----:B------:R-:W-:Y:S01]  /*b250*/  ULDC.64 UR6, c[0x0][0xa18] ;  /* 0x0002860000067ab9 */ /* 0x000fe20000000a00 */
[----:B------:R-:W-:Y:S01]  /*b260*/  UIMAD.WIDE UR4, UR40, 0x4, UR4 ;  /* 0x00000004280478a5 */ /* 0x000fe2000f8e0204 */
[----:B------:R-:W-:-:S05]  /*b270*/  ULDC.64 UR8, c[0x0][0xa00] ;  /* 0x0002800000087ab9 */ /* 0x000fca0000000a00 */
[----:B-1--4-:R-:W-:Y:S02]  /*b280*/  IMAD.U32 R2, RZ, RZ, UR4 ;  /* 0x00000004ff027e24 */ /* 0x012fe4000f8e00ff */
[----:B------:R-:W-:Y:S01]  /*b290*/  IMAD.U32 R3, RZ, RZ, UR5 ;  /* 0x00000005ff037e24 */ /* 0x000fe2000f8e00ff */
[----:B------:R-:W-:-:S04]  /*b2a0*/  ULDC.64 UR4, c[0x0][0xa28] ;  /* 0x00028a0000047ab9 */ /* 0x000fc80000000a00 */
[----:B--2---:R-:W2:Y:S01]  /*b2b0*/  LDG.E R2, desc[UR52][R2.64] ;  /* 0x0000003402027981 */ /* 0x004ea2000c1e1900 */
[----:B------:R-:W-:Y:S02]  /*b2c0*/  UISETP.NE.U32.AND UP1, UPT, UR4, URZ, UPT ;  /* 0x0000003f0400728c */ /* 0x000fe4000bf25070 */
[----:B------:R-:W-:Y:S02]  /*b2d0*/  UISETP.NE.U32.AND UP0, UPT, UR6, URZ, UPT ;  /* 0x0000003f0600728c */ /* 0x000fe4000bf05070 */
[----:B------:R-:W-:Y:S02]  /*b2e0*/  UISETP.NE.AND.EX UP2, UPT, UR5, URZ, UPT, UP1 ;  /* 0x0000003f0500728c */ /* 0x000fe4000bf45310 */
[----:B------:R-:W-:Y:S02]  /*b2f0*/  UISETP.NE.AND.EX UP0, UPT, UR7, URZ, UPT, UP0 ;  /* 0x0000003f0700728c */ /* 0x000fe4000bf05300 */
[----:B------:R-:W-:Y:S02]  /*b300*/  UISETP.NE.U32.AND UP1, UPT, UR8, URZ, UPT ;  /* 0x0000003f0800728c */ /* 0x000fe4000bf25070 */
[----:B------:R-:W-:-:S02]  /*b310*/  PLOP3.LUT P0, PT, PT, PT, UP2, 0x80, 0x0 ;  /* 0x000000000000781c */ /* 0x000fc40003f0f028 */
[----:B------:R-:W-:Y:S01]  /*b320*/  PLOP3.LUT P1, PT, PT, PT, UP0, 0x80, 0x0 ;  /* 0x000000000000781c */ /* 0x000fe20003f2f008 */
[----:B------:R-:W-:Y:S01]  /*b330*/  UISETP.NE.AND.EX UP5, UPT, UR9, URZ, UPT, UP1 ;  /* 0x0000003f0900728c */ /* 0x000fe2000bfa5310 */
[----:B------:R-:W-:-:S03]  /*b340*/  IMAD.MOV.U32 R19, RZ, RZ, RZ ;  /* 0x000000ffff137224 */ /* 0x000fc600078e00ff */
[----:B------:R-:W-:Y:S02]  /*b350*/  UP2UR UR47, UPR, URZ, 0x20 ;  /* 0x000000203f2f7883 */ /* 0x000fe40008000000 */
[----:B------:R-:W-:Y:S02]  /*b360*/  PLOP3.LUT P2, PT, PT, PT, UP5, 0x80, 0x0 ;  /* 0x000000000000781c */ /* 0x000fe40003f4f058 */
[----:B--2---:R-:W-:-:S13]  /*b370*/  R2UR UR44, R2 ;  /* 0x00000000022c72ca */ /* 0x004fda00000e0000 */
[----:B------:R-:W-:Y:S02]  /*b380*/  USHF.R.S32.HI UR45, URZ, 0x1f, UR44 ;  /* 0x0000001f3f2d7899 */ /* 0x000fe4000801142c */
[----:B------:R-:W-:Y:S02]  /*b390*/  @UP2 ULEA UR4, UP3, UR44, UR4, 0x2 ;  /* 0x000000042c042291 */ /* 0x000fe4000f86103f */
[----:B------:R-:W-:Y:S02]  /*b3a0*/  USHF.L.U32 UR38, UR44, 0x2, URZ ;  /* 0x000000022c267899 */ /* 0x000fe4000800063f */
[----:B------:R-:W-:Y:S02]  /*b3b0*/  @UP2 ULEA.HI.X UR5, UR44, UR5, UR45, 0x2, UP3 ;  /* 0x000000052c052291 */ /* 0x000fe400098f142d */
[----:B------:R-:W-:Y:S01]  /*b3c0*/  USHF.L.U64.HI UR39, UR44, 0x2, UR45 ;  /* 0x000000022c277899 */ /* 0x000fe2000801022d */
[----:B------:R-:W-:Y:S01]  /*b3d0*/  IMAD.U32 R2, RZ, RZ, UR4 ;  /* 0x00000004ff027e24 */ /* 0x000fe2000f8e00ff */
[----:B------:R-:W-:-:S02]  /*b3e0*/  @UP0 UIADD3 UR6, UP4, UR38, UR6, URZ ;  /* 0x0000000626060290 */ /* 0x000fc4000ff9e03f */
[----:B------:R-:W-:Y:S02]  /*b3f0*/  IMAD.U32 R3, RZ, RZ, UR5 ;  /* 0x00000005ff037e24 */ /* 0x000fe4000f8e00ff */
[----:B------:R-:W-:Y:S02]  /*b400*/  @UP0 UIADD3.X UR7, UR39, UR7, URZ, UP4, !UPT ;  /* 0x0000000727070290 */ /* 0x000fe4000a7fe43f */
[----:B------:R-:W-:Y:S01]  /*b410*/  UIADD3 UR8, UP0, UR38, UR8, URZ ;  /* 0x0000000826087290 */ /* 0x000fe2000ff1e03f */
[----:B0-----:R0:W5:Y:S03]  /*b420*/  @P0 LDG.E R0, desc[UR52][R2.64] ;  /* 0x0000003402000981 */ /* 0x001166000c1e1900 */
[----:B------:R-:W-:Y:S01]  /*b430*/  UIADD3.X UR4, UR39, UR9, URZ, UP0, !UPT ;  /* 0x0000000927047290 */ /* 0x000fe200087fe43f */
[----:B0-----:R-:W-:Y:S02]  /*b440*/  IMAD.U32 R2, RZ, RZ, UR6 ;  /* 0x00000006ff027e24 */ /* 0x001fe4000f8e00ff */
[----:B------:R-:W-:-:S05]  /*b450*/  IMAD.U32 R3, RZ, RZ, UR7 ;  /* 0x00000007ff037e24 */ /* 0x000fca000f8e00ff */
[----:B------:R0:W2:Y:S02]  /*b460*/  @P1 LDG.E R4, desc[UR52][R2.64] ;  /* 0x0000003402041981 */ /* 0x0000a4000c1e1900 */
[----:B0-----:R-:W-:Y:S02]  /*b470*/  IMAD.U32 R2, RZ, RZ, UR8 ;  /* 0x00000008ff027e24 */ /* 0x001fe4000f8e00ff */
[----:B------:R-:W-:-:S05]  /*b480*/  IMAD.U32 R3, RZ, RZ, UR4 ;  /* 0x00000004ff037e24 */ /* 0x000fca000f8e00ff */
[----:B------:R0:W5:Y:S01]  /*b490*/  @P2 LDG.E R19, desc[UR52][R2.64] ;  /* 0x0000003402132981 */ /* 0x000162000c1e1900 */
[----:B--2---:R-:W-:Y:S01]  /*b4a0*/  @P1 R2UR UR41, R4 ;  /* 0x00000000042912ca */ /* 0x004fe200000e0000 */
[----:B0-----:R-:W-:-:S14]  /*b4b0*/  @P1 BRA `(.L_x_275) ;  /* 0x0000000000241947 */ /* 0x001fdc0003800000 */
[----:B------:R-:W-:Y:S01]  /*b4c0*/  UISETP.NE.AND UP0, UPT, UR47, URZ, UPT ;  /* 0x0000003f2f00728c */ /* 0x000fe2000bf05270 */
[----:B------:R-:W-:-:S05]  /*b4d0*/  ULDC UR41, c[0x0][0x288] ;  /* 0x0000a20000297ab9 */ /* 0x000fca0000000800 */
[----:B------:R-:W-:-:S13]  /*b4e0*/  PLOP3.LUT P1, PT, PT, PT, UP0, 0x40, 0x0 ;  /* 0x000000000000781c */ /* 0x000fda0003f2e808 */
[----:B------:R-:W-:Y:S05]  /*b4f0*/  @P1 BRA `(.L_x_275) ;  /* 0x0000000000141947 */ /* 0x000fea0003800000 */
[----:B------:R-:W2:Y:S04]  /*b500*/  LDG.E R5, desc[UR52][R2.64] ;  /* 0x0000003402057981 */ /* 0x000ea8000c1e1900 */
[----:B------:R-:W3:Y:S01]  /*b510*/  LDG.E R4, desc[UR52][R2.64+0x4] ;  /* 0x0000043402047981 */ /* 0x000ee2000c1e1900 */
[----:B--2---:R-:W-:Y:S02]  /*b520*/  R2UR UR4, R5 ;  /* 0x00000000050472ca */ /* 0x004fe400000e0000 */
[----:B---3--:R-:W-:-:S13]  /*b530*/  R2UR UR41, R4 ;  /* 0x00000000042972ca */ /* 0x008fda00000e0000 */
[----:B------:R-:W-:-:S12]  /*b540*/  UIADD3 UR41, -UR4, UR41, URZ ;  /* 0x0000002904297290 */ /* 0x000fd8000fffe13f */
.L_x_275:
[----:B------:R-:W-:Y:S01]  /*b550*/  UMOV UR37, URZ ;  /* 0x0000003f00257c82 */ /* 0x000fe20008000000 */
[----:B------:R-:W-:Y:S01]  /*b560*/  ULDC.64 UR6, c[0x0][0xa20] ;  /* 0x0002880000067ab9 */ /* 0x000fe20000000a00 */
[----:B-----5:R-:W-:Y:S01]  /*b570*/  @P0 R2UR UR37, R0 ;  /* 0x00000000002502ca */ /* 0x020fe200000e0000 */
[----:B------:R-:W-:Y:S01]  /*b580*/  ULDC.64 UR4, c[0x0][0x418] ;  /* 0x0001060000047ab9 */ /* 0x000fe20000000a00 */
[----:B------:R-:W-:Y:S01]  /*b590*/  ISETP.NE.U32.AND P0, PT, RZ, UR6, PT ;  /* 0x00000006ff007c0c */ /* 0x000fe2000bf05070 */
[----:B------:R-:W-:Y:S01]  /*b5a0*/  UISETP.NE.U32.AND UP0, UPT, UR4, URZ, UPT ;  /* 0x0000003f0400728c */ /* 0x000fe2000bf05070 */
[----:B------:R-:W-:Y:S01]  /*b5b0*/  IMAD.U32 R30, RZ, RZ, UR44 ;  /* 0x0000002cff1e7e24 */ /* 0x000fe2000f8e00ff */
[----:B------:R-:W-:Y:S01]  /*b5c0*/  ULDC UR42, c[0x0][0x2f0] ;  /* 0x0000bc00002a7ab9 */ /* 0x000fe20000000800 */
[----:B------:R-:W-:Y:S01]  /*b5d0*/  ISETP.NE.AND.EX P0, PT, RZ, UR7, PT, P0 ;  /* 0x00000007ff007c0c */ /* 0x000fe2000bf05300 */
[----:B------:R-:W-:Y:S01]  /*b5e0*/  UISETP.NE.AND.EX UP0, UPT, UR5, URZ, UPT, UP0 ;  /* 0x0000003f0500728c */ /* 0x000fe2000bf05300 */
[----:B------:R-:W-:-:S03]  /*b5f0*/  ULDC UR4, c[0x0][0x424] ;  /* 0x0001090000047ab9 */ /* 0x000fc60000000800 */
[----:B------:R-:W-:-:S04]  /*b600*/  USEL UR4, UR4, 0x1, UP0 ;  /* 0x0000000104047887 */ /* 0x000fc80008000000 */
[----:B------:R-:W-:-:S04]  /*b610*/  UIMAD UR42, UR4, UR42, URZ ;  /* 0x0000002a042a72a4 */ /* 0x000fc8000f8e023f */
[----:B------:R-:W-:Y:S08]  /*b620*/  @!P0 BRA `(.L_x_276) ;  /* 0x00000000001c8947 */ /* 0x000ff00003800000 */
[----:B------:R-:W-:-:S04]  /*b630*/  UIADD3 UR4, UP0, UR38, UR6, URZ ;  /* 0x0000000626047290 */ /* 0x000fc8000ff1e03f */
[----:B------:R-:W-:Y:S02]  /*b640*/  UIADD3.X UR5, UR39, UR7, URZ, UP0, !UPT ;  /* 0x0000000727057290 */ /* 0x000fe400087fe43f */
[----:B------:R-:W-:-:S04]  /*b650*/  IMAD.U32 R2, RZ, RZ, UR4 ;  /* 0x00000004ff027e24 */ /* 0x000fc8000f8e00ff */
[----:B------:R-:W-:-:S05]  /*b660*/  IMAD.U32 R3, RZ, RZ, UR5 ;  /* 0x00000005ff037e24 */ /* 0x000fca000f8e00ff */
[----:B------:R-:W2:Y:S02]  /*b670*/  LDG.E R2, desc[UR52][R2.64] ;  /* 0x0000003402027981 */ /* 0x000ea4000c1e1900 */
[----:B--2---:R-:W-:Y:S01]  /*b680*/  R2UR UR42, R2 ;  /* 0x00000000022a72ca */ /* 0x004fe200000e0000 */
[----:B------:R-:W-:-:S14]  /*b690*/  BRA `(.L_x_277) ;  /* 0x00000000002c7947 */ /* 0x000fdc0003800000 */
.L_x_276:
[----:B------:R-:W-:Y:S02]  /*b6a0*/  ULDC.64 UR4, c[0x0][0xa08] ;  /* 0x0002820000047ab9 */ /* 0x000fe40000000a00 */
[----:B------:R-:W-:-:S04]  /*b6b0*/  ISETP.NE.U32.AND P0, PT, RZ, UR4, PT ;  /* 0x00000004ff007c0c */ /* 0x000fc8000bf05070 */
[----:B------:R-:W-:-:S13]  /*b6c0*/  ISETP.NE.AND.EX P0, PT, RZ, UR5, PT, P0 ;  /* 0x00000005ff007c0c */ /* 0x000fda000bf05300 */
[----:B------:R-:W-:Y:S05]  /*b6d0*/  @!P0 BRA `(.L_x_277) ;  /* 0x00000000001c8947 */ /* 0x000fea0003800000 */
[----:B------:R-:W0:Y:S02]  /*b6e0*/  LDC.64 R2, c[0x0][0xa08] ;  /* 0x00028200ff027b82 */ /* 0x000e240000000a00 */
[----:B0-----:R-:W-:-:S05]  /*b6f0*/  IMAD.WIDE R2, R30, 0x4, R2 ;  /* 0x000000041e027825 */ /* 0x001fca00078e0202 */
[----:B------:R-:W2:Y:S04]  /*b700*/  LDG.E R4, desc[UR52][R2.64] ;  /* 0x0000003402047981 */ /* 0x000ea8000c1e1900 */
[----:B------:R-:W3:Y:S01]  /*b710*/  LDG.E R0, desc[UR52][R2.64+0x4] ;  /* 0x0000043402007981 */ /* 0x000ee2000c1e1900 */
[----:B--2---:R-:W-:Y:S02]  /*b720*/  R2UR UR42, R4 ;  /* 0x00000000042a72ca */ /* 0x004fe400000e0000 */
[----:B---3--:R-:W-:-:S13]  /*b730*/  R2UR UR4, R0 ;  /* 0x00000000000472ca */ /* 0x008fda00000e0000 */
[----:B------:R-:W-:-:S12]  /*b740*/  UIADD3 UR42, -UR42, UR4, URZ ;  /* 0x000000042a2a7290 */ /* 0x000fd8000fffe13f */
.L_x_277:
[----:B------:R-:W-:Y:S01]  /*b750*/  UIADD3 UR42, -UR37, UR42, URZ ;  /* 0x0000002a252a7290 */ /* 0x000fe2000fffe13f */
[----:B------:R-:W-:Y:S03]  /*b760*/  BSSY B7, `(.L_x_278) ;  /* 0x00004c8000077945 */ /* 0x000fe60003800000 */
[----:B------:R-:W-:Y:S02]  /*b770*/  UIADD3 UR4, UR42, 0x7f, URZ ;  /* 0x0000007f2a047890 */ /* 0x000fe4000fffe03f */
[----:B------:R-:W-:Y:S02]  /*b780*/  ISETP.LT.AND P0, PT, RZ, UR42, PT ;  /* 0x0000002aff007c0c */ /* 0x000fe4000bf01270 */
[----:B------:R-:W-:-:S04]  /*b790*/  USHF.R.S32.HI UR5, URZ, 0x1f, UR4 ;  /* 0x0000001f3f057899 */ /* 0x000fc80008011404 */
[----:B------:R-:W-:-:S04]  /*b7a0*/  ULEA.HI UR5, UR5, UR4, URZ, 0x7 ;  /* 0x0000000405057291 */ /* 0x000fc8000f8f383f */
[----:B------:R-:W-:-:S03]  /*b7b0*/  USHF.R.S32.HI UR43, URZ, 0x7, UR5 ;  /* 0x000000073f2b7899 */ /* 0x000fc60008011405 */
[----:B------:R-:W-:Y:S09]  /*b7c0*/  @P0 BRA `(.L_x_279) ;  /* 0x0000000000440947 */ /* 0x000ff20003800000 */
[----:B------:R-:W0:Y:S02]  /*b7d0*/  S2R R0, SR_TID.X ;  /* 0x0000000000007919 */ /* 0x000e240000002100 */
[----:B0-----:R-:W-:-:S04]  /*b7e0*/  LOP3.LUT R0, R0, 0x7f, RZ, 0xc0, !PT ;  /* 0x0000007f00007812 */ /* 0x001fc800078ec0ff */
[----:B------:R-:W-:-:S13]  /*b7f0*/  ISETP.NE.AND P0, PT, R0, RZ, PT ;  /* 0x000000ff0000720c */ /* 0x000fda0003f05270 */
[----:B------:R-:W-:Y:S05]  /*b800*/  @P0 BRA `(.L_x_280) ;  /* 0x0000004800f40947 */ /* 0x000fea0003800000 */
[----:B------:R-:W0:Y:S01]  /*b810*/  S2R R5, SR_LANEID ;  /* 0x0000000000057919 */ /* 0x000e220000000000 */
[----:B------:R-:W-:Y:S01]  /*b820*/  VOTEU.ANY UR4, UPT, PT ;  /* 0x0000000000047886 */ /* 0x000fe200038e0100 */
[----:B------:R-:W1:Y:S01]  /*b830*/  LDC.64 R2, c[0x0][0xc60] ;  /* 0x00031800ff027b82 */ /* 0x000e620000000a00 */
[----:B------:R-:W0:Y:S02]  /*b840*/  FLO.U32 R0, UR4 ;  /* 0x0000000400007d00 */ /* 0x000e2400080e0000 */
[----:B0-----:R-:W-:-:S06]  /*b850*/  ISETP.EQ.U32.AND P0, PT, R0, R5, PT ;  /* 0x000000050000720c */ /* 0x001fcc0003f02070 */
[----:B------:R-:W1:Y:S07]  /*b860*/  POPC R5, UR4 ;  /* 0x0000000400057d09 */ /* 0x000e6e0008000000 */
[----:B-1----:R-:W2:Y:S01]  /*b870*/  @P0 ATOMG.E.ADD.STRONG.GPU PT, R3, desc[UR52][R2.64], R5 ;  /* 0x00000005020309a8 */ /* 0x002ea200081ee1f4 */
[----:B------:R-:W0:Y:S02]  /*b880*/  S2R R4, SR_LTMASK ;  /* 0x0000000000047919 */ /* 0x000e240000003900 */
[----:B0-----:R-:W-:-:S04]  /*b890*/  LOP3.LUT R4, R4, UR4, RZ, 0xc0, !PT ;  /* 0x0000000404047c12 */ /* 0x001fc8000f8ec0ff */
[----:B------:R-:W0:Y:S01]  /*b8a0*/  POPC R7, R4 ;  /* 0x0000000400077309 */ /* 0x000e220000000000 */
[----:B--2---:R-:W0:Y:S02]  /*b8b0*/  SHFL.IDX PT, R0, R3, R0, 0x1f ;  /* 0x00001f0003007589 */ /* 0x004e2400000e0000 */
[----:B0-----:R-:W-:Y:S01]  /*b8c0*/  IADD3 R16, R0, UR49, R7 ;  /* 0x0000003100107c10 */ /* 0x001fe2000fffe007 */
[----:B------:R-:W-:Y:S06]  /*b8d0*/  BRA `(.L_x_280) ;  /* 0x0000004800c07947 */ /* 0x000fec0003800000 */
.L_x_279:
[----:B------:R-:W-:Y:S01]  /*b8e0*/  VIADD R0, R23, 0x28400 ;  /* 0x0002840017007836 */ /* 0x000fe20000000000 */
[----:B------:R-:W-:Y:S04]  /*b8f0*/  BSSY B6, `(.L_x_281) ;  /* 0x0000013000067945 */ /* 0x000fe80003800000 */
[----:B------:R-:W-:-:S13]  /*b900*/  LOP3.LUT P0, RZ, R0, 0x3ff, RZ, 0xc0, !PT ;  /* 0x000003ff00ff7812 */ /* 0x000fda000780c0ff */
[----:B------:R-:W-:Y:S05]  /*b910*/  @!P0 BRA `(.L_x_282) ;  /* 0x0000000000408947 */ /* 0x000fea0003800000 */
[----:B------:R-:W-:Y:S01]  /*b920*/  MOV R2, 0x0 ;  /* 0x0000000000027802 */ /* 0x000fe20000000f00 */
        /* <DEDUP_REMOVED lines=15> */
.L_x_282:
[----:B------:R-:W-:Y:S05]  /*ba20*/  BSYNC B6 ;  /* 0x0000000000067941 */ /* 0x000fea0003800000 */
.L_x_281:
[----:B------:R-:W-:Y:S01]  /*ba30*/  VIADD R0, R23, 0x10400 ;  /* 0x0001040017007836 */ /* 0x000fe20000000000 */
[----:B------:R-:W-:Y:S01]  /*ba40*/  LOP3.LUT R26, R26, 0xfffffffe, RZ, 0xc0, !PT ;  /* 0xfffffffe1a1a7812 */ /* 0x000fe200078ec0ff */
[----:B------:R-:W-:Y:S03]  /*ba50*/  BSSY B6, `(.L_x_283) ;  /* 0x0000014000067945 */ /* 0x000fe60003800000 */
[----:B------:R-:W-:-:S13]  /*ba60*/  LOP3.LUT P0, RZ, R0, 0x3ff, RZ, 0xc0, !PT ;  /* 0x000003ff00ff7812 */ /* 0x000fda000780c0ff */
[----:B------:R-:W-:Y:S01]  /*ba70*/  @P0 LOP3.LUT R26, R26, 0x1, RZ, 0xfc, !PT ;  /* 0x000000011a1a0812 */ /* 0x000fe200078efcff */
[----:B------:R-:W-:Y:S06]  /*ba80*/  @!P0 BRA `(.L_x_284) ;  /* 0x0000000000408947 */ /* 0x000fec0003800000 */
        /* <DEDUP_REMOVED lines=16> */
.L_x_284:
[----:B------:R-:W-:Y:S05]  /*bb90*/  BSYNC B6 ;  /* 0x0000000000067941 */ /* 0x000fea0003800000 */
.L_x_283:
        /* <DEDUP_REMOVED lines=20> */
.L_x_286:
[----:B------:R-:W-:Y:S05]  /*bce0*/  BSYNC B6 ;  /* 0x0000000000067941 */ /* 0x000fea0003800000 */
.L_x_285:
[----:B------:R-:W-:Y:S01]  /*bcf0*/  LOP3.LUT P6, RZ, R26, 0x1, RZ, 0xc0, !PT ;  /* 0x000000011aff7812 */ /* 0x000fe200078cc0ff */
[----:B------:R-:W-:-:S12]  /*bd00*/  BSSY B6, `(.L_x_287) ;  /* 0x0000012000067945 */ /* 0x000fd80003800000 */
        /* <DEDUP_REMOVED lines=17> */
.L_x_288:
[----:B------:R-:W-:Y:S05]  /*be20*/  BSYNC B6 ;  /* 0x0000000000067941 */ /* 0x000fea0003800000 */
.L_x_287:
[----:B------:R-:W-:Y:S01]  /*be30*/  ULDC.64 UR4, c[0x0][0x9f8] ;  /* 0x00027e0000047ab9 */ /* 0x000fe20000000a00 */
[----:B------:R-:W0:Y:S01]  /*be40*/  S2R R20, SR_TID.X ;  /* 0x0000000000147919 */ /* 0x000e220000002100 */
[----:B------:R-:W-:Y:S01]  /*be50*/  UISETP.NE.U32.AND UP0, UPT, UR4, URZ, UPT ;  /* 0x0000003f0400728c */ /* 0x000fe2000bf05070 */
[----:B------:R-:W1:Y:S03]  /*be60*/  LDC R8, c[0x0][0x430] ;  /* 0x00010c00ff087b82 */ /* 0x000e660000000800 */
[----:B------:R-:W-:-:S06]  /*be70*/  UISETP.NE.AND.EX UP0, UPT, UR5, URZ, UPT, UP0 ;  /* 0x0000003f0500728c */ /* 0x000fcc000bf05300 */
[----:B------:R-:W-:-:S05]  /*be80*/  PLOP3.LUT P0, PT, PT, PT, UP0, 0x80, 0x0 ;  /* 0x000000000000781c */ /* 0x000fca0003f0f008 */
[----:B------:R-:W-:-:S04]  /*be90*/  @UP0 UIADD3 UR4, UP1, UR38, UR4, URZ ;  /* 0x0000000426040290 */ /* 0x000fc8000ff3e03f */
[----:B------:R-:W-:Y:S02]  /*bea0*/  @UP0 UIADD3.X UR5, UR39, UR5, URZ, UP1, !UPT ;  /* 0x0000000527050290 */ /* 0x000fe40008ffe43f */
[----:B------:R-:W-:-:S04]  /*beb0*/  IMAD.U32 R2, RZ, RZ, UR4 ;  /* 0x00000004ff027e24 */ /* 0x000fc8000f8e00ff */
[----:B------:R-:W-:-:S05]  /*bec0*/  IMAD.U32 R3, RZ, RZ, UR5 ;  /* 0x00000005ff037e24 */ /* 0x000fca000f8e00ff */
[----:B------:R2:W3:Y:S01]  /*bed0*/  @P0 LDG.E R30, desc[UR52][R2.64] ;  /* 0x00000034021e0981 */ /* 0x0004e2000c1e1900 */
[----:B-1----:R-:W-:Y:S01]  /*bee0*/  ISETP.NE.AND P1, PT, R8, 0x1, PT ;  /* 0x000000010800780c */ /* 0x002fe20003f25270 */
[----:B------:R-:W-:Y:S01]  /*bef0*/  IMAD.U32 R10, RZ, RZ, UR43 ;  /* 0x0000002bff0a7e24 */ /* 0x000fe2000f8e00ff */
[C---:B0-----:R-:W-:Y:S01]  /*bf00*/  LOP3.LUT R21, R20.reuse, 0x7f, RZ, 0xc0, !PT ;  /* 0x0000007f14157812 */ /* 0x041fe200078ec0ff */
[----:B------:R-:W-:Y:S01]  /*bf10*/  IMAD.SHL.U32 R20, R20, 0x10, RZ ;  /* 0x0000001014147824 */ /* 0x000fe200078e00ff */
[----:B------:R-:W-:Y:S02]  /*bf20*/  LOP3.LUT R26, R26, 0xfffffff7, RZ, 0xc0, !PT ;  /* 0xfffffff71a1a7812 */ /* 0x000fe400078ec0ff */
[----:B------:R-:W-:Y:S02]  /*bf30*/  SHF.R.U32.HI R21, RZ, 0x3, R21 ;  /* 0x00000003ff157819 */ /* 0x000fe40000011615 */
[----:B------:R-:W-:Y:S02]  /*bf40*/  LEA R10, R10, 0xffffff80, 0x7 ;  /* 0xffffff800a0a7811 */ /* 0x000fe400078e38ff */
[----:B------:R-:W-:-:S03]  /*bf50*/  LOP3.LUT R20, R21, 0x70, R20, 0xf8, !PT ;  /* 0x0000007015147812 */ /* 0x000fc600078ef814 */
[----:B------:R-:W0:Y:S01]  /*bf60*/  @P1 LDC R0, c[0x0][0x434] ;  /* 0x00010d00ff001b82 */ /* 0x000e220000000800 */
[----:B------:R-:W-:Y:S02]  /*bf70*/  LOP3.LUT R4, R20, R10, RZ, 0xfc, !PT ;  /* 0x0000000a14047212 */ /* 0x000fe400078efcff */
[----:B------:R-:W-:Y:S02]  /*bf80*/  @P1 LOP3.LUT R26, R26, 0x8, RZ, 0xfc, !PT ;  /* 0x000000081a1a1812 */ /* 0x000fe400078efcff */
[C---:B------:R-:W-:Y:S01]  /*bf90*/  ISETP.GE.AND P0, PT, R4.reuse, UR42, PT ;  /* 0x0000002a04007c0c */ /* 0x040fe2000bf06270 */
[----:B------:R-:W-:Y:S02]  /*bfa0*/  VIADD R7, R4, UR37 ;  /* 0x0000002504077c36 */ /* 0x000fe40008000000 */
[----:B------:R-:W1:Y:S02]  /*bfb0*/  @P1 LDC R5, c[0x0][0x438] ;  /* 0x00010e00ff051b82 */ /* 0x000e640000000800 */
[----:B------:R-:W-:-:S08]  /*bfc0*/  IMAD.MOV.U32 R6, RZ, RZ, R7 ;  /* 0x000000ffff067224 */ /* 0x000fd000078e0007 */
[----:B--2---:R-:W2:Y:S01]  /*bfd0*/  @!P0 LDC.64 R2, c[0x0][0x428] ;  /* 0x00010a00ff028b82 */ /* 0x004ea20000000a00 */
[----:B0-----:R-:W-:-:S05]  /*bfe0*/  @P1 IMAD.HI.U32 R0, R7, R0, RZ ;  /* 0x0000000007001227 */ /* 0x001fca00078e00ff */
[----:B-1----:R-:W-:Y:S02]  /*bff0*/  @P1 SHF.R.U32.HI R6, RZ, R5, R0 ;  /* 0x00000005ff061219 */ /* 0x002fe40000011600 */
[----:B------:R-:W0:Y:S03]  /*c000*/  @!P0 LDC.64 R4, c[0x0][0x418] ;  /* 0x00010600ff048b82 */ /* 0x000e260000000a00 */
[----:B------:R-:W-:-:S04]  /*c010*/  IMAD.MOV R0, RZ, RZ, -R6 ;  /* 0x000000ffff007224 */ /* 0x000fc800078e0a06 */
[----:B------:R-:W-:Y:S01]  /*c020*/  IMAD R0, R8, R0, R7 ;  /* 0x0000000008007224 */ /* 0x000fe200078e0207 */
[----:B------:R-:W-:Y:S01]  /*c030*/  @!P0 SHF.R.S32.HI R7, RZ, 0x1f, R6 ;  /* 0x0000001fff078819 */ /* 0x000fe20000011406 */
[----:B------:R-:W1:Y:S01]  /*c040*/  LDC R8, c[0x0][0x2f4] ;  /* 0x0000bd00ff087b82 */ /* 0x000e620000000800 */
[----:B------:R-:W-:Y:S02]  /*c050*/  LOP3.LUT R20, R28, 0x80, RZ, 0xfc, !PT ;  /* 0x000000801c147812 */ /* 0x000fe400078efcff */
[----:B------:R-:W-:Y:S01]  /*c060*/  LOP3.LUT R26, R26, 0xfffffffd, RZ, 0xc0, !PT ;  /* 0xfffffffd1a1a7812 */ /* 0x000fe200078ec0ff */
[----:B------:R-:W-:-:S05]  /*c070*/  IMAD.U32 R9, RZ, RZ, UR46 ;  /* 0x0000002eff097e24 */ /* 0x000fca000f8e00ff */
[----:B------:R-:W-:Y:S01]  /*c080*/  ISETP.NE.AND P2, PT, R9, 0x3, PT ;  /* 0x000000030900780c */ /* 0x000fe20003f45270 */
[----:B------:R-:W-:Y:S01]  /*c090*/  UMOV UR4, 0xffffffff ;  /* 0xffffffff00047882 */ /* 0x000fe20000000000 */
[----:B---3--:R-:W-:Y:S01]  /*c0a0*/  SHF.R.S32.HI R32, RZ, 0x1f, R30 ;  /* 0x0000001fff207819 */ /* 0x008fe2000001141e */
[----:B--2---:R-:W-:-:S04]  /*c0b0*/  @!P0 IMAD.WIDE.U32 R6, R30, R2, R6 ;  /* 0x000000021e068225 */ /* 0x004fc800078e0006 */
[----:B------:R-:W-:-:S04]  /*c0c0*/  @!P0 IMAD R2, R32, R2, RZ ;  /* 0x0000000220028224 */ /* 0x000fc800078e02ff */
[----:B------:R-:W-:Y:S01]  /*c0d0*/  @!P0 IMAD R3, R30, R3, R2 ;  /* 0x000000031e038224 */ /* 0x000fe200078e0202 */
[----:B0-----:R-:W-:Y:S01]  /*c0e0*/  @!P0 LEA R2, P1, R6, R4, 0x2 ;  /* 0x0000000406028211 */ /* 0x001fe200078210ff */
[----:B------:R-:W-:Y:S02]  /*c0f0*/  IMAD.MOV.U32 R4, RZ, RZ, RZ ;  /* 0x000000ffff047224 */ /* 0x000fe400078e00ff */
[----:B------:R-:W-:-:S05]  /*c100*/  @!P0 IMAD.IADD R3, R7, 0x1, R3 ;  /* 0x0000000107038824 */ /* 0x000fca00078e0203 */
[----:B------:R-:W-:Y:S02]  /*c110*/  @!P0 LEA.HI.X R3, R6, R5, R3, 0x2, P1 ;  /* 0x0000000506038211 */ /* 0x000fe400008f1403 */
[----:B-1----:R-:W-:-:S03]  /*c120*/  ISETP.GE.AND P1, PT, R28, R8, PT ;  /* 0x000000081c00720c */ /* 0x002fc60003f26270 */
[----:B------:R0:W5:Y:S01]  /*c130*/  @!P0 LDG.E R4, desc[UR52][R2.64] ;  /* 0x0000003402048981 */ /* 0x000162000c1e1900 */
[----:B------:R-:W-:-:S09]  /*c140*/  ISETP.GE.AND P0, PT, R20, R8, PT ;  /* 0x000000081400720c */ /* 0x000fd20003f06270 */
[----:B------:R-:W-:-:S04]  /*c150*/  @P1 LOP3.LUT R26, R26, 0x2, RZ, 0xfc, !PT ;  /* 0x000000021a1a1812 */ /* 0x000fc800078efcff */
[----:B------:R-:W-:-:S04]  /*c160*/  LOP3.LUT R26, R26, 0xfffffffb, RZ, 0xc0, !PT ;  /* 0xfffffffb1a1a7812 */ /* 0x000fc800078ec0ff */
[----:B------:R-:W-:-:S04]  /*c170*/  LOP3.LUT R26, R26, 0xfffffffe, RZ, 0xc0, !PT ;  /* 0xfffffffe1a1a7812 */ /* 0x000fc800078ec0ff */
[----:B------:R-:W-:-:S04]  /*c180*/  @P0 LOP3.LUT R26, R26, 0x1, RZ, 0xfc, !PT ;  /* 0x000000011a1a0812 */ /* 0x000fc800078efcff */
[----:B------:R-:W-:Y:S01]  /*c190*/  @P2 LOP3.LUT R26, R26, 0x4, RZ, 0xfc, !PT ;  /* 0x000000041a1a2812 */ /* 0x000fe200078efcff */
[----:B0-----:R-:W-:Y:S06]  /*c1a0*/  BRA.DIV UR4, `(.L_x_289) ;  /* 0x00000052046c7947 */ /* 0x001fec000b800000 */
.L_x_369:
[----:B------:R-:W-:Y:S01]  /*c1b0*/  SHF.R.S32.HI R31, RZ, 0x1f, R18 ;  /* 0x0000001fff1f7819 */ /* 0x000fe20000011412 */
[----:B------:R-:W-:Y:S06]  /*c1c0*/  @!P2 BRA `(.L_x_290) ;  /* 0x000000000004a947 */ /* 0x000fec0003800000 */
[----:B------:R-:W-:Y:S01]  /*c1d0*/  BPT.TRAP 0x1 ;  /* 0x000000040000795c */ /* 0x000fe20000300000 */
.L_x_290:
[----:B------:R-:W-:Y:S01]  /*c1e0*/  IMAD R6, R25, 0x8, R23 ;  /* 0x0000000819067824 */ /* 0x000fe200078e0217 */
[----:B------:R-:W-:Y:S01]  /*c1f0*/  SHF.L.U32 R2, R29, 0x1f, RZ ;  /* 0x0000001f1d027819 */ /* 0x000fe200000006ff */
[----:B------:R-:W-:Y:S01]  /*c200*/  BSSY B0, `(.L_x_291) ;  /* 0x0000005000007945 */ /* 0x000fe20003800000 */
[----:B------:R-:W-:Y:S02]  /*c210*/  SHF.R.S32.HI R20, RZ, 0x1f, R0 ;  /* 0x0000001fff147819 */ /* 0x000fe40000011400 */
[----:B------:R-:W0:Y:S01]  /*c220*/  SYNCS.PHASECHK.TRANS64.TRYWAIT P0, [R6+URZ+0x38880], R2 ;  /* 0x03888002060075a7 */ /* 0x000e22000800017f */
[----:B------:R1:W-:Y:S02]  /*c230*/  STL [R1+0x8], R2 ;  /* 0x0000080201007387 */ /* 0x0003e40000100800 */
[----:B01----:R-:W-:Y:S05]  /*c240*/  @!P0 BRA `(.L_x_292) ;  /* 0x0000005000708947 */ /* 0x003fea0003800000 */
.L_x_370:
[----:B------:R-:W-:Y:S05]  /*c250*/  BSYNC B0 ;  /* 0x0000000000007941 */ /* 0x000fea0003800000 */
.L_x_291:
[----:B------:R-:W1:Y:S01]  /*c260*/  S2R R7, SR_TID.X ;  /* 0x0000000000077919 */ /* 0x000e620000002100 */
[----:B------:R-:W-:Y:S01]  /*c270*/  ULDC.64 UR4, c[0x0][0x328] ;  /* 0x0000ca0000047ab9 */ /* 0x000fe20000000a00 */
[----:B-----5:R-:W-:Y:S01]  /*c280*/  SHF.R.S32.HI R21, RZ, 0x1f, R4 ;  /* 0x0000001fff157819 */ /* 0x020fe20000011404 */
[----:B------:R-:W-:Y:S01]  /*c290*/  IMAD R5, R20, UR4, RZ ;  /* 0x0000000414057c24 */ /* 0x000fe2000f8e02ff */
[----:B------:R-:W-:Y:S01]  /*c2a0*/  ULDC.64 UR6, c[0x0][0x318] ;  /* 0x0000c60000067ab9 */ /* 0x000fe20000000a00 */
[----:B0-----:R-:W-:Y:S01]  /*c2b0*/  IMAD.WIDE.U32 R2, R0, UR4, RZ ;  /* 0x0000000400027c25 */ /* 0x001fe2000f8e00ff */
[----:B------:R-:W-:-:S03]  /*c2c0*/  LOP3.LUT R26, R26, 0xffffff7f, RZ, 0xc0, !PT ;  /* 0xffffff7f1a1a7812 */ /* 0x000fc600078ec0ff */
[----:B------:R-:W-:Y:S01]  /*c2d0*/  IMAD R5, R0, UR5, R5 ;  /* 0x0000000500057c24 */ /* 0x000fe2000f8e0205 */
        /* <DEDUP_REMOVED lines=10> */
[----:B------:R-:W-:Y:S01]  /*c380*/  UMOV UR4, 0xffffffff ;  /* 0xffffffff00047882 */ /* 0x000fe20000000000 */
[----:B-1----:R-:W-:-:S02]  /*c390*/  LOP3.LUT R7, R7, 0x7f, RZ, 0xc0, !PT ;  /* 0x0000007f07077812 */ /* 0x002fc400078ec0ff */
[----:B------:R-:W-:Y:S01]  /*c3a0*/  IMAD R5, R25, 0x8000, R37 ;  /* 0x0000800019057824 */ /* 0x000fe200078e0225 */
[----:B------:R-:W-:Y:S02]  /*c3b0*/  IADD3 R8, P0, R2, UR6, RZ ;  /* 0x0000000602087c10 */ /* 0x000fe4000ff1e0ff */
[----:B------:R-:W-:Y:S02]  /*c3c0*/  SHF.R.U32.HI R7, RZ, 0x3, R7 ;  /* 0x00000003ff077819 */ /* 0x000fe40000011607 */
[----:B------:R-:W-:Y:S02]  /*c3d0*/  IADD3.X R9, R3, UR7, R9, P0, !PT ;  /* 0x0000000703097c10 */ /* 0x000fe400087fe409 */
[----:B------:R-:W-:-:S04]  /*c3e0*/  IADD3 R7, -R7, UR42, -R10 ;  /* 0x0000002a07077c10 */ /* 0x000fc8000fffe90a */
[----:B------:R-:W-:-:S13]  /*c3f0*/  ISETP.GE.AND P0, PT, R7, 0x1, PT ;  /* 0x000000010700780c */ /* 0x000fda0003f06270 */
[----:B------:R-:W-:Y:S01]  /*c400*/  @P0 LOP3.LUT R26, R26, 0x80, RZ, 0xfc, !PT ;  /* 0x000000801a1a0812 */ /* 0x000fe200078efcff */
[----:B------:R-:W-:Y:S06]  /*c410*/  BRA.DIV UR4, `(.L_x_293) ;  /* 0x0000005204147947 */ /* 0x000fec000b800000 */
[----:B------:R-:W0:Y:S01]  /*c420*/  LDC R11, c[0x0][0x2f4] ;  /* 0x0000bd00ff0b7b82 */ /* 0x000e220000000800 */
[----:B------:R-:W1:Y:S01]  /*c430*/  SHFL.IDX PT, R2, R8, RZ, 0x181f ;  /* 0x00181fff08027589 */ /* 0x000e6200000e0000 */
[----:B------:R-:W-:Y:S01]  /*c440*/  LOP3.LUT R10, R28, 0x80, RZ, 0xfc, !PT ;  /* 0x000000801c0a7812 */ /* 0x000fe200078efcff */
[----:B------:R-:W-:Y:S01]  /*c450*/  IMAD.IADD R5, R23, 0x1, R5 ;  /* 0x0000000117057824 */ /* 0x000fe200078e0205 */
[C---:B------:R-:W-:Y:S01]  /*c460*/  ISETP.GE.AND P3, PT, R7.reuse, 0x11, PT ;  /* 0x000000110700780c */ /* 0x040fe20003f66270 */
[----:B------:R-:W2:Y:S01]  /*c470*/  SHFL.IDX PT, R3, R9, RZ, 0x181f ;  /* 0x00181fff09037589 */ /* 0x000ea200000e0000 */
[----:B------:R-:W-:Y:S02]  /*c480*/  LOP3.LUT R26, R26, 0xffffffdf, RZ, 0xc0, !PT ;  /* 0xffffffdf1a1a7812 */ /* 0x000fe400078ec0ff */
[C---:B------:R-:W-:Y:S02]  /*c490*/  ISETP.GE.AND P6, PT, R7.reuse, 0x71, PT ;  /* 0x000000710700780c */ /* 0x040fe40003fc6270 */
[----:B------:R-:W-:-:S02]  /*c4a0*/  ISETP.GE.AND P5, PT, R7, 0x31, PT ;  /* 0x000000310700780c */ /* 0x000fc40003fa6270 */
[----:B------:R-:W-:-:S05]  /*c4b0*/  ISETP.GE.AND P4, PT, R7, 0x41, PT ;  /* 0x000000410700780c */ /* 0x000fca0003f86270 */
[----:B------:R-:W-:Y:S02]  /*c4c0*/  @P3 LOP3.LUT R26, R26, 0x20, RZ, 0xfc, !PT ;  /* 0x000000201a1a3812 */ /* 0x000fe400078efcff */
[C---:B------:R-:W-:Y:S02]  /*c4d0*/  ISETP.GE.AND P3, PT, R7.reuse, 0x51, PT ;  /* 0x000000510700780c */ /* 0x040fe40003f66270 */
[----:B------:R-:W-:Y:S02]  /*c4e0*/  LOP3.LUT R26, R26, 0xffffffef, RZ, 0xc0, !PT ;  /* 0xffffffef1a1a7812 */ /* 0x000fe400078ec0ff */
[C---:B0-----:R-:W-:Y:S02]  /*c4f0*/  ISETP.GE.AND P1, PT, R28.reuse, R11, PT ;  /* 0x0000000b1c00720c */ /* 0x041fe40003f26270 */
[----:B-1----:R-:W-:Y:S02]  /*c500*/  IADD3 R2, P0, R28, R2, RZ ;  /* 0x000000021c027210 */ /* 0x002fe40007f1e0ff */
[----:B------:R-:W-:-:S03]  /*c510*/  ISETP.LT.OR P2, PT, R7, 0x1, P1 ;  /* 0x000000010700780c */ /* 0x000fc60000f41670 */
[----:B--2---:R-:W-:Y:S01]  /*c520*/  IMAD.X R3, RZ, RZ, R3, P0 ;  /* 0x000000ffff037224 */ /* 0x004fe200000e0603 */
[----:B------:R-:W-:-:S09]  /*c530*/  ISETP.GE.AND P0, PT, R10, R11, PT ;  /* 0x0000000b0a00720c */ /* 0x000fd20003f06270 */
[----:B------:R-:W-:Y:S01]  /*c540*/  @!PT LDS RZ, [RZ] ;  /* 0x00000000fffff984 */ /* 0x000fe20000000800 */
[----:B------:R-:W-:Y:S01]  /*c550*/  LDGSTS.E.BYPASS.LTC128B.128 [R5+0x10400], desc[UR52][R2.64], !P2 ;  /* 0x1040000002057fae */ /* 0x000fe2000d101d74 */
[----:B------:R-:W-:-:S13]  /*c560*/  ISETP.LT.OR P2, PT, R7, 0x1, P0 ;  /* 0x000000010700780c */ /* 0x000fda0000741670 */
[----:B------:R0:W-:Y:S04]  /*c570*/  LDGSTS.E.BYPASS.LTC128B.128 [R5+0x14400], desc[UR52][R2.64+0x80], !P2 ;  /* 0x1440008002057fae */ /* 0x0001e8000d101d74 */
[----:B0-----:R-:W0:Y:S04]  /*c580*/  SHFL.IDX PT, R2, R8, 0x1, 0x181f ;  /* 0x00381f0008027f89 */ /* 0x001e2800000e0000 */
[----:B------:R-:W1:Y:S01]  /*c590*/  SHFL.IDX PT, R3, R9, 0x1, 0x181f ;  /* 0x00381f0009037f89 */ /* 0x000e6200000e0000 */
[----:B0-----:R-:W-:-:S05]  /*c5a0*/  IADD3 R2, P2, R28, R2, RZ ;  /* 0x000000021c027210 */ /* 0x001fca0007f5e0ff */
[----:B-1----:R-:W-:Y:S01]  /*c5b0*/  IMAD.X R3, RZ, RZ, R3, P2 ;  /* 0x000000ffff037224 */ /* 0x002fe200010e0603 */
[----:B------:R-:W-:-:S13]  /*c5c0*/  ISETP.LT.OR P2, PT, R7, 0x11, P1 ;  /* 0x000000110700780c */ /* 0x000fda0000f41670 */
        /* <DEDUP_REMOVED lines=36> */
[----:B------:R-:W1:Y:S04]  /*c810*/  SHFL.IDX PT, R3, R9, 0x6, 0x181f ;  /* 0x00d81f0009037f89 */ /* 0x000e6800000e0000 */
[----:B------:R-:W2:Y:S01]  /*c820*/  SHFL.IDX PT, R9, R9, 0x7, 0x181f ;  /* 0x00f81f0009097f89 */ /* 0x000ea200000e0000 */
[----:B0-----:R-:W-:-:S05]  /*c830*/  IADD3 R2, P2, R28, R2, RZ ;  /* 0x000000021c027210 */ /* 0x001fca0007f5e0ff */
[----:B-1----:R-:W-:Y:S01]  /*c840*/  IMAD.X R3, RZ, RZ, R3, P2 ;  /* 0x000000ffff037224 */ /* 0x002fe200010e0603 */
[----:B------:R-:W-:-:S13]  /*c850*/  ISETP.LT.OR P2, PT, R7, 0x61, P1 ;  /* 0x000000610700780c */ /* 0x000fda0000f41670 */
[----:B------:R-:W-:Y:S01]  /*c860*/  LDGSTS.E.BYPASS.LTC128B.128 [R5+0x13400], desc[UR52][R2.64], !P2 ;  /* 0x1340000002057fae */ /* 0x000fe2000d101d74 */
[----:B------:R-:W-:-:S13]  /*c870*/  ISETP.LT.OR P2, PT, R7, 0x61, P0 ;  /* 0x000000610700780c */ /* 0x000fda0000741670 */
[----:B------:R0:W-:Y:S01]  /*c880*/  LDGSTS.E.BYPASS.LTC128B.128 [R5+0x17400], desc[UR52][R2.64+0x80], !P2 ;  /* 0x1740008002057fae */ /* 0x0001e2000d101d74 */
[----:B------:R-:W-:-:S03]  /*c890*/  ISETP.GE.AND P2, PT, R7, 0x21, PT ;  /* 0x000000210700780c */ /* 0x000fc60003f46270 */
[----:B0-----:R0:W1:Y:S10]  /*c8a0*/  SHFL.IDX PT, R2, R8, 0x7, 0x181f ;  /* 0x00f81f0008027f89 */ /* 0x00107400000e0000 */
[----:B------:R-:W-:-:S02]  /*c8b0*/  @P2 LOP3.LUT R26, R26, 0x10, RZ, 0xfc, !PT ;  /* 0x000000101a1a2812 */ /* 0x000fc400078efcff */
[----:B------:R-:W-:Y:S02]  /*c8c0*/  ISETP.GE.AND P2, PT, R7, 0x61, PT ;  /* 0x000000610700780c */ /* 0x000fe40003f46270 */
[----:B------:R-:W-:-:S04]  /*c8d0*/  LOP3.LUT R26, R26, 0xffffffbf, RZ, 0xc0, !PT ;  /* 0xffffffbf1a1a7812 */ /* 0x000fc800078ec0ff */
[----:B0-2---:R-:W-:-:S07]  /*c8e0*/  @P6 LOP3.LUT R26, R26, 0x40, RZ, 0xfc, !PT ;  /* 0x000000401a1a6812 */ /* 0x005fce00078efcff */
.L_x_388:
[C---:B------:R-:W-:Y:S02]  /*c8f0*/  ISETP.LT.OR P1, PT, R7.reuse, 0x71, P1 ;  /* 0x000000710700780c */ /* 0x040fe40000f21670 */
[----:B------:R-:W-:Y:S02]  /*c900*/  ISETP.LT.OR P0, PT, R7, 0x71, P0 ;  /* 0x000000710700780c */ /* 0x000fe40000701670 */
[----:B-1----:R-:W-:-:S05]  /*c910*/  IADD3 R2, P6, R28, R2, RZ ;  /* 0x000000021c027210 */ /* 0x002fca0007fde0ff */
[----:B------:R-:W-:-:S05]  /*c920*/  IMAD.X R3, RZ, RZ, R9, P6 ;  /* 0x000000ffff037224 */ /* 0x000fca00030e0609 */
[----:B------:R-:W-:Y:S01]  /*c930*/  @!PT LDS RZ, [RZ] ;  /* 0x00000000fffff984 */ /* 0x000fe20000000800 */
[----:B------:R-:W-:Y:S01]  /*c940*/  @!PT LDS RZ, [RZ] ;  /* 0x00000000fffff984 */ /* 0x000fe20000000800 */
[----:B------:R-:W-:Y:S01]  /*c950*/  @!PT LDS RZ, [RZ] ;  /* 0x00000000fffff984 */ /* 0x000fe20000000800 */
[----:B------:R0:W-:Y:S04]  /*c960*/  LDGSTS.E.BYPASS.LTC128B.128 [R5+0x13c00], desc[UR52][R2.64], !P1 ;  /* 0x13c0000002057fae */ /* 0x0001e8000c901d74 */
[----:B------:R0:W-:Y:S01]  /*c970*/  LDGSTS.E.BYPASS.LTC128B.128 [R5+0x17c00], desc[UR52][R2.64+0x80], !P0 ;  /* 0x17c0008002057fae */ /* 0x0001e2000c101d74 */
[----:B------:R-:W-:Y:S01]  /*c980*/  PLOP3.LUT P0, PT, PT, PT, PT, 0x80, 0x0 ;  /* 0x000000000000781c */ /* 0x000fe20003f0f070 */
[----:B------:R-:W-:-:S12]  /*c990*/  NOP ;  /* 0x0000000000007918 */ /* 0x000fd80000000000 */
.L_x_294:
        /* <DEDUP_REMOVED lines=11> */
.L_x_295:
[----:B------:R0:W-:Y:S01]  /*ca50*/  SYNCS.ARRIVE.TRANS64.A1T0 RZ, [R6+URZ+0x38870], RZ ;  /* 0x038870ff06ff79a7 */ /* 0x0001e2000810003f */
[----:B------:R-:W-:Y:S05]  /*ca60*/  @!P6 BRA `(.L_x_296) ;  /* 0x000000000004e947 */ /* 0x000fea0003800000 */
[----:B------:R-:W-:Y:S01]  /*ca70*/  BPT.TRAP 0x1 ;  /* 0x000000040000795c */ /* 0x000fe20000300000 */
.L_x_296:
[----:B------:R-:W2:Y:S01]  /*ca80*/  LDL R2, [R1+0x8] ;  /* 0x0000080001027983 */ /* 0x000ea20000100800 */
[----:B------:R-:W-:Y:S01]  /*ca90*/  BSSY B0, `(.L_x_297) ;  /* 0x0000003000007945 */ /* 0x000fe20003800000 */
[----:B--2---:R-:W1:Y:S03]  /*caa0*/  SYNCS.PHASECHK.TRANS64.TRYWAIT P0, [R6+URZ+0x38840], R2 ;  /* 0x03884002060075a7 */ /* 0x004e66000800017f */
[----:B-1----:R-:W-:Y:S05]  /*cab0*/  @!P0 BRA `(.L_x_298) ;  /* 0x0000005400408947 */ /* 0x002fea0003800000 */
.L_x_389:
[----:B------:R-:W-:Y:S05]  /*cac0*/  BSYNC B0 ;  /* 0x0000000000007941 */ /* 0x000fea0003800000 */
.L_x_297:
[----:B------:R-:W-:Y:S01]  /*cad0*/  ULDC.64 UR4, c[0x0][0x300] ;  /* 0x0000c00000047ab9 */ /* 0x000fe20000000a00 */
[----:B------:R-:W2:Y:S01]  /*cae0*/  LDC R8, c[0x0][0x2f4] ;  /* 0x0000bd00ff087b82 */ /* 0x000ea20000000800 */
[----:B------:R-:W-:Y:S01]  /*caf0*/  IMAD R7, R20, UR4, RZ ;  /* 0x0000000414077c24 */ /* 0x000fe2000f8e02ff */
[----:B------:R-:W-:Y:S01]  /*cb00*/  ULDC.64 UR6, c[0x0][0x2e8] ;  /* 0x0000ba0000067ab9 */ /* 0x000fe20000000a00 */
[----:B-1----:R-:W-:Y:S01]  /*cb10*/  IMAD.WIDE.U32 R2, R0, UR4, RZ ;  /* 0x0000000400027c25 */ /* 0x002fe2000f8e00ff */
[----:B------:R-:W-:-:S03]  /*cb20*/  LOP3.LUT R9, R28, 0x80, RZ, 0xfc, !PT ;  /* 0x000000801c097812 */ /* 0x000fc600078efcff */
        /* <DEDUP_REMOVED lines=9> */
[C---:B------:R-:W-:Y:S01]  /*cbc0*/  IMAD.WIDE.U32 R2, R18.reuse, UR4, R2 ;  /* 0x0000000412027c25 */ /* 0x040fe2000f8e0002 */
[----:B------:R-:W-:Y:S01]  /*cbd0*/  UMOV UR4, 0xffffffff ;  /* 0xffffffff00047882 */ /* 0x000fe20000000000 */
[----:B--2---:R-:W-:Y:S02]  /*cbe0*/  ISETP.GE.AND P1, PT, R9, R8, PT ;  /* 0x000000080900720c */ /* 0x004fe40003f26270 */
[----:B------:R-:W-:Y:S01]  /*cbf0*/  IMAD R0, R18, UR5, R7 ;  /* 0x0000000512007c24 */ /* 0x000fe2000f8e0207 */
[----:B------:R-:W-:-:S04]  /*cc00*/  IADD3 R4, P0, R2, UR6, RZ ;  /* 0x0000000602047c10 */ /* 0x000fc8000ff1e0ff */
[----:B------:R-:W-:Y:S01]  /*cc10*/  IADD3.X R0, R3, UR7, R0, P0, !PT ;  /* 0x0000000703007c10 */ /* 0x000fe200087fe400 */
[----:B------:R-:W-:Y:S08]  /*cc20*/  BRA.DIV UR4, `(.L_x_299) ;  /* 0x0000005204fc7947 */ /* 0x000ff0000b800000 */
[----:B------:R-:W1:Y:S01]  /*cc30*/  SHFL.IDX PT, R3, R4, RZ, 0x181f ;  /* 0x00181fff04037589 */ /* 0x000e6200000e0000 */
[----:B------:R-:W-:Y:S02]  /*cc40*/  LOP3.LUT R26, R26, 0xfffff7ff, RZ, 0xc0, !PT ;  /* 0xfffff7ff1a1a7812 */ /* 0x000fe400078ec0ff */
[----:B------:R-:W-:Y:S01]  /*cc50*/  ISETP.GE.AND P6, PT, R28, R8, PT ;  /* 0x000000081c00720c */ /* 0x000fe20003fc6270 */
[----:B------:R-:W2:Y:S01]  /*cc60*/  SHFL.IDX PT, R2, R0, RZ, 0x181f ;  /* 0x00181fff00027589 */ /* 0x000ea200000e0000 */
[----:B------:R-:W-:-:S03]  /*cc70*/  @P4 LOP3.LUT R26, R26, 0x800, RZ, 0xfc, !PT ;  /* 0x000008001a1a4812 */ /* 0x000fc600078efcff */
[----:B------:R-:W-:Y:S01]  /*cc80*/  SHFL.IDX PT, R14, R4, 0x7, 0x181f ;  /* 0x00f81f00040e7f89 */ /* 0x000fe200000e0000 */
[C---:B------:R-:W-:Y:S02]  /*cc90*/  LOP3.LUT P4, RZ, R26.reuse, 0x80, RZ, 0xc0, !PT ;  /* 0x000000801aff7812 */ /* 0x040fe4000788c0ff */
[----:B------:R-:W-:-:S04]  /*cca0*/  LOP3.LUT R26, R26, 0xfffffbff, RZ, 0xc0, !PT ;  /* 0xfffffbff1a1a7812 */ /* 0x000fc800078ec0ff */
[----:B------:R-:W-:-:S04]  /*ccb0*/  @P3 LOP3.LUT R26, R26, 0x400, RZ, 0xfc, !PT ;  /* 0x000004001a1a3812 */ /* 0x000fc800078efcff */
[C---:B------:R-:W-:Y:S02]  /*ccc0*/  LOP3.LUT P3, RZ, R26.reuse, 0x20, RZ, 0xc0, !PT ;  /* 0x000000201aff7812 */ /* 0x040fe4000786c0ff */
[----:B------:R-:W-:Y:S02]  /*ccd0*/  LOP3.LUT R26, R26, 0xfffffdff, RZ, 0xc0, !PT ;  /* 0xfffffdff1a1a7812 */ /* 0x000fe400078ec0ff */
[----:B-1----:R-:W-:Y:S02]  /*cce0*/  @P4 IADD3 R3, P0, R28, R3, RZ ;  /* 0x000000031c034210 */ /* 0x002fe40007f1e0ff */
[----:B------:R-:W-:-:S03]  /*ccf0*/  @P2 LOP3.LUT R26, R26, 0x200, RZ, 0xfc, !PT ;  /* 0x000002001a1a2812 */ /* 0x000fc600078efcff */
[----:B--2---:R-:W-:Y:S01]  /*cd00*/  @P4 IMAD.X R2, RZ, RZ, R2, P0 ;  /* 0x000000ffff024224 */ /* 0x004fe200000e0602 */
[----:B------:R-:W-:-:S04]  /*cd10*/  LOP3.LUT P2, RZ, R26, 0x10, RZ, 0xc0, !PT ;  /* 0x000000101aff7812 */ /* 0x000fc8000784c0ff */
[----:B------:R-:W-:-:S04]  /*cd20*/  @P4 LOP3.LUT R3, R3, R2, RZ, 0x3c, !PT ;  /* 0x0000000203034212 */ /* 0x000fc800078e3cff */
[----:B------:R-:W-:-:S04]  /*cd30*/  @P4 LOP3.LUT R2, R3, R2, RZ, 0x3c, !PT ;  /* 0x0000000203024212 */ /* 0x000fc800078e3cff */
[----:B------:R-:W-:-:S05]  /*cd40*/  @P4 LOP3.LUT R3, R3, R2, RZ, 0x3c, !PT ;  /* 0x0000000203034212 */ /* 0x000fca00078e3cff */
[----:B------:R-:W-:Y:S04]  /*cd50*/  @P4 LDGSTS.E.BYPASS.LTC128B.128 [R5+0x28400], desc[UR52][R2.64], !P6 ;  /* 0x2840000002054fae */ /* 0x000fe8000f101d74 */
[----:B------:R1:W-:Y:S01]  /*cd60*/  @P4 LDGSTS.E.BYPASS.LTC128B.128 [R5+0x2c400], desc[UR52][R2.64+0x80], !P1 ;  /* 0x2c40008002054fae */ /* 0x0003e2000c901d74 */
[----:B------:R-:W-:-:S03]  /*cd70*/  LOP3.LUT P4, RZ, R26, 0x800, RZ, 0xc0, !PT ;  /* 0x000008001aff7812 */ /* 0x000fc6000788c0ff */
[----:B-1----:R-:W1:Y:S04]  /*cd80*/  SHFL.IDX PT, R3, R4, 0x1, 0x181f ;  /* 0x00381f0004037f89 */ /* 0x002e6800000e0000 */
[----:B------:R-:W2:Y:S01]  /*cd90*/  SHFL.IDX PT, R2, R0, 0x1, 0x181f ;  /* 0x00381f0000027f89 */ /* 0x000ea200000e0000 */
[----:B-1----:R-:W-:-:S05]  /*cda0*/  @P3 IADD3 R3, P0, R28, R3, RZ ;  /* 0x000000031c033210 */ /* 0x002fca0007f1e0ff */
[----:B--2---:R-:W-:-:S05]  /*cdb0*/  @P3 IMAD.X R2, RZ, RZ, R2, P0 ;  /* 0x000000ffff023224 */ /* 0x004fca00000e0602 */
        /* <DEDUP_REMOVED lines=24> */
[----:B------:R1:W-:Y:S04]  /*cf40*/  @P5 LDGSTS.E.BYPASS.LTC128B.128 [R5+0x2dc00], desc[UR52][R2.64+0x80], !P1 ;  /* 0x2dc0008002055fae */ /* 0x0003e8000c901d74 */
        /* <DEDUP_REMOVED lines=19> */
[----:B------:R-:W2:Y:S04]  /*d080*/  SHFL.IDX PT, R2, R0, 0x6, 0x181f ;  /* 0x00d81f0000027f89 */ /* 0x000ea800000e0000 */
[----:B------:R-:W3:Y:S01]  /*d090*/  SHFL.IDX PT, R0, R0, 0x7, 0x181f ;  /* 0x00f81f0000007f89 */ /* 0x000ee200000e0000 */
[----:B-1----:R-:W-:-:S05]  /*d0a0*/  @P2 IADD3 R3, P0, R28, R3, RZ ;  /* 0x000000031c032210 */ /* 0x002fca0007f1e0ff */
[----:B--2---:R-:W-:-:S05]  /*d0b0*/  @P2 IMAD.X R2, RZ, RZ, R2, P0 ;  /* 0x000000ffff022224 */ /* 0x004fca00000e0602 */
[----:B------:R-:W-:-:S04]  /*d0c0*/  @P2 LOP3.LUT R3, R3, R2, RZ, 0x3c, !PT ;  /* 0x0000000203032212 */ /* 0x000fc800078e3cff */
[----:B------:R-:W-:-:S04]  /*d0d0*/  @P2 LOP3.LUT R2, R3, R2, RZ, 0x3c, !PT ;  /* 0x0000000203022212 */ /* 0x000fc800078e3cff */
[----:B------:R-:W-:-:S05]  /*d0e0*/  @P2 LOP3.LUT R3, R3, R2, RZ, 0x3c, !PT ;  /* 0x0000000203032212 */ /* 0x000fca00078e3cff */
[----:B------:R1:W-:Y:S04]  /*d0f0*/  @P2 LDGSTS.E.BYPASS.LTC128B.128 [R5+0x2b400], desc[UR52][R2.64], !P6 ;  /* 0x2b40000002052fae */ /* 0x0003e8000f101d74 */
[----:B---3--:R1:W-:Y:S02]  /*d100*/  @P2 LDGSTS.E.BYPASS.LTC128B.128 [R5+0x2f400], desc[UR52][R2.64+0x80], !P1 ;  /* 0x2f40008002052fae */ /* 0x0083e4000c901d74 */
.L_x_407:
[----:B------:R-:W-:Y:S02]  /*d110*/  LOP3.LUT P2, RZ, R26, 0x40, RZ, 0xc0, !PT ;  /* 0x000000401aff7812 */ /* 0x000fe4000784c0ff */
[----:B------:R-:W-:-:S11]  /*d120*/  ISETP.GE.AND P3, PT, R28, R8, PT ;  /* 0x000000081c00720c */ /* 0x000fd60003f66270 */
[----:B-1----:R-:W-:-:S05]  /*d130*/  @P2 IADD3 R2, P0, R28, R14, RZ ;  /* 0x0000000e1c022210 */ /* 0x002fca0007f1e0ff */
        /* <DEDUP_REMOVED lines=8> */
.L_x_300:
        /* <DEDUP_REMOVED lines=11> */
.L_x_301:
[----:B------:R2:W-:Y:S02]  /*d270*/  SYNCS.ARRIVE.TRANS64.A1T0 RZ, [R6+URZ+0x38830], RZ ;  /* 0x038830ff06ff79a7 */ /* 0x0005e4000810003f */
[----:B------:R-:W-:Y:S05]  /*d280*/  WARPSYNC.ALL ;  /* 0x0000000000007948 */ /* 0x000fea0003800000 */
[----:B------:R-:W-:Y:S01]  /*d290*/  R2UR UR5, R19 ;  /* 0x00000000130572ca */ /* 0x000fe200000e0000 */
[----:B------:R-:W-:Y:S01]  /*d2a0*/  VIADD R0, R23, 0x20400 ;  /* 0x0002040017007836 */ /* 0x000fe20000000000 */
[----:B------:R-:W-:Y:S01]  /*d2b0*/  R2UR UR38, R19 ;  /* 0x00000000132672ca */ /* 0x000fe200000e0000 */
[----:B------:R-:W-:Y:S01]  /*d2c0*/  ULDC.64 UR6, c[0x0][0x298] ;  /* 0x0000a60000067ab9 */ /* 0x000fe20000000a00 */
[----:B------:R-:W-:Y:S01]  /*d2d0*/  UISETP.NE.AND UP0, UPT, UR47, URZ, UPT ;  /* 0x0000003f2f00728c */ /* 0x000fe2000bf05270 */
[----:B------:R-:W-:Y:S01]  /*d2e0*/  BSSY B6, `(.L_x_302) ;  /* 0x000001b000067945 */ /* 0x000fe20003800000 */
[----:B------:R-:W-:Y:S01]  /*d2f0*/  BAR.SYNC.DEFER_BLOCKING 0x8, 0x180 ;  /* 0x0206000000007b1d */ /* 0x000fe20000010000 */
[----:B------:R-:W-:Y:S01]  /*d300*/  LOP3.LUT P0, RZ, R0, 0x3ff, RZ, 0xc0, !PT ;  /* 0x000003ff00ff7812 */ /* 0x000fe2000780c0ff */
[----:B------:R-:W-:-:S02]  /*d310*/  USEL UR44, UR44, URZ, !UP0 ;  /* 0x0000003f2c2c7287 */ /* 0x000fc4000c000000 */
[----:B------:R-:W-:-:S03]  /*d320*/  USEL UR45, UR45, URZ, !UP0 ;  /* 0x0000003f2d2d7287 */ /* 0x000fc6000c000000 */
[----:B------:R-:W-:Y:S02]  /*d330*/  USHF.R.S32.HI UR4, URZ, 0x1f, UR5 ;  /* 0x0000001f3f047899 */ /* 0x000fe40008011405 */
[----:B------:R-:W-:Y:S02]  /*d340*/  UIMAD.WIDE.U32 UR38, UR38, UR6, URZ ;  /* 0x00000006262672a5 */ /* 0x000fe4000f8e003f */
[----:B------:R-:W-:-:S04]  /*d350*/  UIMAD UR4, UR4, UR6, URZ ;  /* 0x00000006040472a4 */ /* 0x000fc8000f8e023f */
[----:B------:R-:W-:-:S04]  /*d360*/  UIMAD UR4, UR5, UR7, UR4 ;  /* 0x00000007050472a4 */ /* 0x000fc8000f8e0204 */
[----:B------:R-:W-:Y:S01]  /*d370*/  UIADD3 UR47, UR39, UR4, URZ ;  /* 0x00000004272f7290 */ /* 0x000fe2000fffe03f */
[----:B------:R-:W-:Y:S11]  /*d380*/  @!P0 BRA `(.L_x_303) ;  /* 0x0000000000408947 */ /* 0x000ff60003800000 */
[----:B-1----:R-:W-:Y:S01]  /*d390*/  MOV R2, 0x0 ;  /* 0x0000000000027802 */ /* 0x002fe20000000f00 */
[----:B------:R-:W-:Y:S01]  /*d3a0*/  ULDC.64 UR6, c[0x4][0x1b0] ;  /* 0x01006c0000067ab9 */ /* 0x000fe20000000a00 */
[----:B------:R-:W-:Y:S01]  /*d3b0*/  ULDC.64 UR8, c[0x4][0x1b8] ;  /* 0x01006e0000087ab9 */ /* 0x000fe20000000a00 */
[----:B------:R-:W-:Y:S01]  /*d3c0*/  ULDC.64 UR4, c[0x4][0x120] ;  /* 0x0100480000047ab9 */ /* 0x000fe20000000a00 */
[----:B------:R-:W-:Y:S02]  /*d3d0*/  IMAD.U32 R4, RZ, RZ, UR6 ;  /* 0x00000006ff047e24 */ /* 0x000fe4000f8e00ff */
[----:B------:R-:W1:Y:S01]  /*d3e0*/  LDC.64 R2, c[0x4][R2] ;  /* 0x0100000002027b82 */ /* 0x000e620000000a00 */
[----:B------:R-:W-:Y:S02]  /*d3f0*/  IMAD.U32 R5, RZ, RZ, UR7 ;  /* 0x00000007ff057e24 */ /* 0x000fe4000f8e00ff */
[----:B0-2---:R-:W-:Y:S02]  /*d400*/  IMAD.U32 R6, RZ, RZ, UR8 ;  /* 0x00000008ff067e24 */ /* 0x005fe4000f8e00ff */
[----:B------:R-:W-:-:S02]  /*d410*/  IMAD.U32 R7, RZ, RZ, UR9 ;  /* 0x00000009ff077e24 */ /* 0x000fc4000f8e00ff */
[----:B------:R-:W-:Y:S02]  /*d420*/  IMAD.U32 R10, RZ, RZ, UR4 ;  /* 0x00000004ff0a7e24 */ /* 0x000fe4000f8e00ff */
[----:B------:R-:W-:Y:S02]  /*d430*/  IMAD.U32 R11, RZ, RZ, UR5 ;  /* 0x00000005ff0b7e24 */ /* 0x000fe4000f8e00ff */
[----:B------:R-:W-:Y:S02]  /*d440*/  IMAD.MOV.U32 R8, RZ, RZ, 0x70 ;  /* 0x00000070ff087424 */ /* 0x000fe400078e00ff */
[----:B------:R-:W-:Y:S02]  /*d450*/  IMAD.MOV.U32 R12, RZ, RZ, 0x1 ;  /* 0x00000001ff0c7424 */ /* 0x000fe400078e00ff */
[----:B------:R-:W-:-:S07]  /*d460*/  IMAD.MOV.U32 R13, RZ, RZ, RZ ;  /* 0x000000ffff0d7224 */ /* 0x000fce00078e00ff */
[----:B------:R-:W-:-:S07]  /*d470*/  LEPC R20, `(.L_x_303) ;  /* 0x000000001014794e */ /* 0x000fce0000000000 */
[----:B-1----:R-:W-:Y:S05]  /*d480*/  CALL.ABS.NOINC R2 ;  /* 0x0000000002007343 */ /* 0x002fea0003c00000 */
.L_x_303:
[----:B------:R-:W-:Y:S05]  /*d490*/  BSYNC B6 ;  /* 0x0000000000067941 */ /* 0x000fea0003800000 */
.L_x_302:
[----:B------:R3:W5:Y:S01]  /*d4a0*/  LDL R9, [R1+0x4] ;  /* 0x0000040001097983 */ /* 0x0007620000100800 */
[----:B-1----:R-:W1:Y:S01]  /*d4b0*/  LDC R5, c[0x0][0x448] ;  /* 0x00011200ff057b82 */ /* 0x002e620000000800 */
[----:B------:R-:W-:Y:S01]  /*d4c0*/  R2UR UR6, R31 ;  /* 0x000000001f0672ca */ /* 0x000fe200000e0000 */
[----:B------:R-:W-:Y:S01]  /*d4d0*/  IMAD.SHL.U32 R4, R17, 0x80, RZ ;  /* 0x0000008011047824 */ /* 0x000fe200078e00ff */
[----:B------:R-:W4:Y:S01]  /*d4e0*/  S2R R2, SR_TID.X ;  /* 0x0000000000027919 */ /* 0x000f220000002100 */
[C---:B------:R-:W-:Y:S01]  /*d4f0*/  R2UR UR7, R18.reuse ;  /* 0x00000000120772ca */ /* 0x040fe200000e0000 */
[----:B------:R-:W-:Y:S01]  /*d500*/  ULDC.64 UR8, c[0x0][0x2d8] ;  /* 0x0000b60000087ab9 */ /* 0x000fe20000000a00 */
[----:B-1----:R-:W-:Y:S02]  /*d510*/  ISETP.NE.AND P0, PT, R5, 0x1, PT ;  /* 0x000000010500780c */ /* 0x002fe40003f05270 */
[----:B------:R-:W-:Y:S02]  /*d520*/  R2UR UR10, R18 ;  /* 0x00000000120a72ca */ /* 0x000fe400000e0000 */
[C---:B----4-:R-:W-:Y:S01]  /*d530*/  LOP3.LUT R19, R2.reuse, 0x7f, RZ, 0xc0, !PT ;  /* 0x0000007f02137812 */ /* 0x050fe200078ec0ff */
[----:B------:R-:W-:-:S08]  /*d540*/  IMAD.SHL.U32 R2, R2, 0x10, RZ ;  /* 0x0000001002027824 */ /* 0x000fd000078e00ff */
[----:B------:R-:W0:Y:S01]  /*d550*/  @P0 LDC R7, c[0x0][0x44c] ;  /* 0x00011300ff070b82 */ /* 0x000e220000000800 */
[----:B------:R-:W-:-:S04]  /*d560*/  SHF.R.U32.HI R19, RZ, 0x3, R19 ;  /* 0x00000003ff137819 */ /* 0x000fc80000011613 */
[----:B------:R-:W-:-:S03]  /*d570*/  LOP3.LUT R2, R19, 0x70, R2, 0xf8, !PT ;  /* 0x0000007013027812 */ /* 0x000fc600078ef802 */
[----:B------:R-:W1:Y:S01]  /*d580*/  @P0 LDC R3, c[0x0][0x450] ;  /* 0x00011400ff030b82 */ /* 0x000e620000000800 */
[----:B------:R-:W-:Y:S01]  /*d590*/  UIMAD UR6, UR6, UR8, URZ ;  /* 0x00000008060672a4 */ /* 0x000fe2000f8e023f */
[----:B------:R-:W-:Y:S01]  /*d5a0*/  LOP3.LUT R0, R2, R4, RZ, 0xfc, !PT ;  /* 0x0000000402007212 */ /* 0x000fe200078efcff */
[----:B------:R-:W-:Y:S01]  /*d5b0*/  UMOV UR4, UR38 ;  /* 0x0000002600047c82 */ /* 0x000fe20008000000 */
[----:B------:R-:W-:Y:S01]  /*d5c0*/  UMOV UR5, UR47 ;  /* 0x0000002f00057c82 */ /* 0x000fe20008000000 */
[----:B------:R-:W-:Y:S02]  /*d5d0*/  UIMAD UR6, UR10, UR9, UR6 ;  /* 0x000000090a0672a4 */ /* 0x000fe4000f8e0206 */
[----:B------:R-:W-:Y:S01]  /*d5e0*/  UIMAD.WIDE.U32 UR4, UR7, UR8, UR4 ;  /* 0x00000008070472a5 */ /* 0x000fe2000f8e0004 */
[----:B------:R-:W-:Y:S02]  /*d5f0*/  IMAD.MOV.U32 R2, RZ, RZ, R0 ;  /* 0x000000ffff027224 */ /* 0x000fe400078e0000 */
[----:B------:R-:W-:Y:S01]  /*d600*/  ULDC.64 UR8, c[0x0][0x2e0] ;  /* 0x0000b80000087ab9 */ /* 0x000fe20000000a00 */
[----:B------:R-:W-:Y:S01]  /*d610*/  UIADD3 UR5, UR5, UR6, URZ ;  /* 0x0000000605057290 */ /* 0x000fe2000fffe03f */
[----:B0-2---:R-:W-:Y:S01]  /*d620*/  @P0 IMAD.HI.U32 R6, R0, R7, RZ ;  /* 0x0000000700060227 */ /* 0x005fe200078e00ff */
[----:B------:R-:W-:Y:S01]  /*d630*/  UIMAD UR6, UR45, UR8, URZ ;  /* 0x000000082d0672a4 */ /* 0x000fe2000f8e023f */
[----:B------:R-:W0:Y:S01]  /*d640*/  S2R R8, SR_TID.X ;  /* 0x0000000000087919 */ /* 0x000e220000002100 */
[----:B------:R-:W-:-:S02]  /*d650*/  UIMAD.WIDE.U32 UR4, UR44, UR8, UR4 ;  /* 0x000000082c0472a5 */ /* 0x000fc4000f8e0004 */
[----:B-1----:R-:W-:Y:S01]  /*d660*/  @P0 SHF.R.U32.HI R2, RZ, R3, R6 ;  /* 0x00000003ff020219 */ /* 0x002fe20000011606 */
[----:B------:R-:W-:-:S03]  /*d670*/  UIMAD UR6, UR44, UR9, UR6 ;  /* 0x000000092c0672a4 */ /* 0x000fc6000f8e0206 */
[--C-:B------:R-:W-:Y:S01]  /*d680*/  SHF.R.S32.HI R3, RZ, 0x1f, R2.reuse ;  /* 0x0000001fff037819 */ /* 0x100fe20000011402 */
[----:B------:R-:W-:Y:S01]  /*d690*/  IMAD.MOV R6, RZ, RZ, -R2 ;  /* 0x000000ffff067224 */ /* 0x000fe200078e0a02 */
[----:B------:R-:W-:Y:S01]  /*d6a0*/  ULDC.64 UR8, c[0x0][0x2d0] ;  /* 0x0000b40000087ab9 */ /* 0x000fe20000000a00 */
[----:B------:R-:W-:Y:S02]  /*d6b0*/  UIADD3 UR5, UR5, UR6, URZ ;  /* 0x0000000605057290 */ /* 0x000fe4000fffe03f */
[----:B------:R-:W-:Y:S02]  /*d6c0*/  IMAD R7, R3, UR8, RZ ;  /* 0x0000000803077c24 */ /* 0x000fe4000f8e02ff */
[----:B------:R-:W-:Y:S02]  /*d6d0*/  IMAD.U32 R3, RZ, RZ, UR8 ;  /* 0x00000008ff037e24 */ /* 0x000fe4000f8e00ff */
[----:B------:R-:W-:Y:S02]  /*d6e0*/  IMAD R0, R5, R6, R0 ;  /* 0x0000000605007224 */ /* 0x000fe400078e0200 */
[----:B------:R-:W-:-:S02]  /*d6f0*/  IMAD R7, R2, UR9, R7 ;  /* 0x0000000902077c24 */ /* 0x000fc4000f8e0207 */
[----:B------:R-:W-:Y:S01]  /*d700*/  IMAD.WIDE.U32 R2, R2, R3, UR4 ;  /* 0x0000000402027e25 */ /* 0x000fe2000f8e0003 */
[----:B------:R-:W-:Y:S01]  /*d710*/  SHF.R.S32.HI R6, RZ, 0x1f, R0 ;  /* 0x0000001fff067819 */ /* 0x000fe20000011400 */
[----:B------:R-:W-:Y:S02]  /*d720*/  ULDC.64 UR4, c[0x0][0x2c8] ;  /* 0x0000b20000047ab9 */ /* 0x000fe40000000a00 */
[----:B------:R-:W-:Y:S02]  /*d730*/  IMAD.IADD R3, R3, 0x1, R7 ;  /* 0x0000000103037824 */ /* 0x000fe400078e0207 */
[----:B------:R-:W-:Y:S02]  /*d740*/  IMAD R6, R6, UR4, RZ ;  /* 0x0000000406067c24 */ /* 0x000fe4000f8e02ff */
[----:B------:R-:W-:-:S04]  /*d750*/  IMAD.WIDE.U32 R2, R0, UR4, R2 ;  /* 0x0000000400027c25 */ /* 0x000fc8000f8e0002 */
[----:B------:R-:W-:Y:S01]  /*d760*/  IMAD R7, R0, UR5, R6 ;  /* 0x0000000500077c24 */ /* 0x000fe2000f8e0206 */
[----:B------:R-:W-:Y:S01]  /*d770*/  ULDC.64 UR4, c[0x0][0x280] ;  /* 0x0000a00000047ab9 */ /* 0x000fe20000000a00 */
[----:B------:R-:W-:Y:S02]  /*d780*/  LOP3.LUT R10, R28, 0x80, RZ, 0xfc, !PT ;  /* 0x000000801c0a7812 */ /* 0x000fe400078efcff */
[----:B------:R-:W-:Y:S01]  /*d790*/  IADD3 R0, P0, R2, UR4, RZ ;  /* 0x0000000402007c10 */ /* 0x000fe2000ff1e0ff */
[----:B------:R-:W-:Y:S02]  /*d7a0*/  ULDC UR4, c[0x0][0x2b8] ;  /* 0x0000ae0000047ab9 */ /* 0x000fe40000000800 */
[----:B------:R-:W-:Y:S02]  /*d7b0*/  ISETP.GE.AND P1, PT, R10, UR4, PT ;  /* 0x000000040a007c0c */ /* 0x000fe4000bf26270 */
[----:B------:R-:W-:Y:S02]  /*d7c0*/  IADD3.X R6, R3, UR5, R7, P0, !PT ;  /* 0x0000000503067c10 */ /* 0x000fe400087fe407 */
[----:B------:R-:W-:Y:S01]  /*d7d0*/  ISETP.GE.AND P0, PT, R28, UR4, PT ;  /* 0x000000041c007c0c */ /* 0x000fe2000bf06270 */
[----:B------:R-:W-:Y:S01]  /*d7e0*/  UMOV UR4, 0xffffffff ;  /* 0xffffffff00047882 */ /* 0x000fe20000000000 */
[----:B0-----:R-:W-:-:S04]  /*d7f0*/  LOP3.LUT R19, R8, 0x7f, RZ, 0xc0, !PT ;  /* 0x0000007f08137812 */ /* 0x001fc800078ec0ff */
[----:B------:R-:W-:Y:S01]  /*d800*/  SHF.R.U32.HI R10, RZ, 0x3, R19 ;  /* 0x00000003ff0a7819 */ /* 0x000fe20000011613 */
[----:B---3--:R-:W-:Y:S06]  /*d810*/  BRA.DIV UR4, `(.L_x_304) ;  /* 0x0000005204c07947 */ /* 0x008fec000b800000 */
[----:B------:R-:W0:Y:S01]  /*d820*/  SHFL.IDX PT, R3, R0, RZ, 0x181f ;  /* 0x00181fff00037589 */ /* 0x000e2200000e0000 */
[----:B------:R-:W-:Y:S02]  /*d830*/  IMAD R5, R5, UR41, RZ ;  /* 0x0000002905057c24 */ /* 0x000fe4000f8e02ff */
[----:B------:R-:W-:Y:S01]  /*d840*/  IMAD.IADD R4, R10, 0x1, R4 ;  /* 0x000000010a047824 */ /* 0x000fe200078e0204 */
[----:B------:R-:W1:Y:S03]  /*d850*/  SHFL.IDX PT, R2, R6, RZ, 0x181f ;  /* 0x00181fff06027589 */ /* 0x000e6600000e0000 */
[C---:B------:R-:W-:Y:S01]  /*d860*/  VIADD R8, R4.reuse, 0x10 ;  /* 0x0000001004087836 */ /* 0x040fe20000000000 */
[----:B------:R-:W-:Y:S01]  /*d870*/  ISETP.GE.AND P2, PT, R4, R5, PT ;  /* 0x000000050400720c */ /* 0x000fe20003f46270 */
[----:B------:R-:W2:-:S12]  /*d880*/  SHFL.IDX PT, R14, R0, 0x1, 0x181f ;  /* 0x00381f00000e7f89 */ /* 0x000e9800000e0000 */
[----:B0-----:R-:W-:-:S05]  /*d890*/  @!P2 IADD3 R7, P3, R28, R3, RZ ;  /* 0x000000031c07a210 */ /* 0x001fca0007f7e0ff */
[----:B-1----:R-:W-:Y:S02]  /*d8a0*/  @!P2 IMAD.X R3, RZ, RZ, R2, P3 ;  /* 0x000000ffff03a224 */ /* 0x002fe400018e0602 */
[----:B------:R-:W-:-:S05]  /*d8b0*/  @!P2 IMAD.MOV.U32 R2, RZ, RZ, R7 ;  /* 0x000000ffff02a224 */ /* 0x000fca00078e0007 */
[----:B-----5:R-:W-:Y:S04]  /*d8c0*/  @!P2 LDGSTS.E.BYPASS.LTC128B.128 [R9+0x20400], desc[UR52][R2.64], !P0 ;  /* 0x204000000209afae */ /* 0x020fe8000c101d74 */
[----:B------:R0:W-:Y:S01]  /*d8d0*/  @!P2 LDGSTS.E.BYPASS.LTC128B.128 [R9+0x24400], desc[UR52][R2.64+0x80], !P1 ;  /* 0x244000800209afae */ /* 0x0001e2000c901d74 */
[----:B------:R-:W-:Y:S01]  /*d8e0*/  ISETP.GE.AND P2, PT, R8, R5, PT ;  /* 0x000000050800720c */ /* 0x000fe20003f46270 */
[----:B------:R-:W-:Y:S02]  /*d8f0*/  VIADD R8, R4, 0x20 ;  /* 0x0000002004087836 */ /* 0x000fe40000000000 */
[----:B0-----:R-:W0:Y:S10]  /*d900*/  SHFL.IDX PT, R2, R6, 0x1, 0x181f ;  /* 0x00381f0006027f89 */ /* 0x001e3400000e0000 */
[----:B--2---:R-:W-:-:S05]  /*d910*/  @!P2 IADD3 R14, P3, R28, R14, RZ ;  /* 0x0000000e1c0ea210 */ /* 0x004fca0007f7e0ff */
[----:B0-----:R-:W-:Y:S02]  /*d920*/  @!P2 IMAD.X R7, RZ, RZ, R2, P3 ;  /* 0x000000ffff07a224 */ /* 0x001fe400018e0602 */
[----:B------:R-:W-:Y:S02]  /*d930*/  @!P2 IMAD.MOV.U32 R2, RZ, RZ, R14 ;  /* 0x000000ffff02a224 */ /* 0x000fe400078e000e */
[----:B------:R-:W-:Y:S01]  /*d940*/  @!P2 IMAD.MOV.U32 R3, RZ, RZ, R7 ;  /* 0x000000ffff03a224 */ /* 0x000fe200078e0007 */
[----:B------:R-:W0:Y:S04]  /*d950*/  SHFL.IDX PT, R14, R0, 0x2, 0x181f ;  /* 0x00581f00000e7f89 */ /* 0x000e2800000e0000 */
[----:B------:R-:W-:Y:S04]  /*d960*/  @!P2 LDGSTS.E.BYPASS.LTC128B.128 [R9+0x20c00], desc[UR52][R2.64], !P0 ;  /* 0x20c000000209afae */ /* 0x000fe8000c101d74 */
[----:B------:R1:W-:Y:S01]  /*d970*/  @!P2 LDGSTS.E.BYPASS.LTC128B.128 [R9+0x24c00], desc[UR52][R2.64+0x80], !P1 ;  /* 0x24c000800209afae */ /* 0x0003e2000c901d74 */
[----:B------:R-:W-:Y:S01]  /*d980*/  ISETP.GE.AND P2, PT, R8, R5, PT ;  /* 0x000000050800720c */ /* 0x000fe20003f46270 */
[----:B------:R-:W-:-:S02]  /*d990*/  VIADD R8, R4, 0x30 ;  /* 0x0000003004087836 */ /* 0x000fc40000000000 */
[----:B-1----:R-:W1:Y:S10]  /*d9a0*/  SHFL.IDX PT, R2, R6, 0x2, 0x181f ;  /* 0x00581f0006027f89 */ /* 0x002e7400000e0000 */
[----:B0-----:R-:W-:-:S05]  /*d9b0*/  @!P2 IADD3 R14, P3, R28, R14, RZ ;  /* 0x0000000e1c0ea210 */ /* 0x001fca0007f7e0ff */
[----:B-1----:R-:W-:Y:S02]  /*d9c0*/  @!P2 IMAD.X R7, RZ, RZ, R2, P3 ;  /* 0x000000ffff07a224 */ /* 0x002fe400018e0602 */
        /* <DEDUP_REMOVED lines=35> */
[----:B------:R-:W-:-:S03]  /*dc00*/  ISETP.GE.AND P2, PT, R8, R5, PT ;  /* 0x000000050800720c */ /* 0x000fc60003f46270 */
[----:B-1----:R-:W1:Y:S10]  /*dc10*/  SHFL.IDX PT, R2, R6, 0x6, 0x181f ;  /* 0x00d81f0006027f89 */ /* 0x002e7400000e0000 */
[----:B0-----:R-:W-:Y:S01]  /*dc20*/  @!P2 IADD3 R14, P3, R28, R14, RZ ;  /* 0x0000000e1c0ea210 */ /* 0x001fe20007f7e0ff */
[----:B------:R-:W0:Y:S04]  /*dc30*/  SHFL.IDX PT, R6, R6, 0x7, 0x181f ;  /* 0x00f81f0006067f89 */ /* 0x000e2800000e0000 */
[----:B-1----:R-:W-:-:S02]  /*dc40*/  @!P2 IMAD.X R7, RZ, RZ, R2, P3 ;  /* 0x000000ffff07a224 */ /* 0x002fc400018e0602 */
[----:B------:R-:W-:Y:S02]  /*dc50*/  @!P2 IMAD.MOV.U32 R2, RZ, RZ, R14 ;  /* 0x000000ffff02a224 */ /* 0x000fe400078e000e */
[----:B------:R-:W-:Y:S01]  /*dc60*/  @!P2 IMAD.MOV.U32 R3, RZ, RZ, R7 ;  /* 0x000000ffff03a224 */ /* 0x000fe200078e0007 */
[----:B------:R1:W2:Y:S04]  /*dc70*/  SHFL.IDX PT, R14, R0, 0x7, 0x181f ;  /* 0x00f81f00000e7f89 */ /* 0x0002a800000e0000 */
[----:B------:R1:W-:Y:S04]  /*dc80*/  @!P2 LDGSTS.E.BYPASS.LTC128B.128 [R9+0x23400], desc[UR52][R2.64], !P0 ;  /* 0x234000000209afae */ /* 0x0003e8000c101d74 */
[----:B0-----:R1:W-:Y:S02]  /*dc90*/  @!P2 LDGSTS.E.BYPASS.LTC128B.128 [R9+0x27400], desc[UR52][R2.64+0x80], !P1 ;  /* 0x274000800209afae */ /* 0x0013e4000c901d74 */
.L_x_424:
[----:B------:R-:W-:Y:S01]  /*dca0*/  VIADD R4, R4, 0x70 ;  /* 0x0000007004047836 */ /* 0x000fe20000000000 */
[----:B------:R-:W-:Y:S04]  /*dcb0*/  BSSY B0, `(.L_x_305) ;  /* 0x000000a000007945 */ /* 0x000fe80003800000 */
[----:B------:R-:W-:-:S13]  /*dcc0*/  ISETP.GE.AND P2, PT, R4, R5, PT ;  /* 0x000000050400720c */ /* 0x000fda0003f46270 */
[----:B------:R-:W-:Y:S05]  /*dcd0*/  @P2 BRA `(.L_x_306) ;  /* 0x00000000001c2947 */ /* 0x000fea0003800000 */
[----:B-12---:R-:W-:-:S05]  /*dce0*/  IADD3 R2, P2, R28, R14, RZ ;  /* 0x0000000e1c027210 */ /* 0x006fca0007f5e0ff */
[----:B------:R-:W-:-:S05]  /*dcf0*/  IMAD.X R3, RZ, RZ, R6, P2 ;  /* 0x000000ffff037224 */ /* 0x000fca00010e0606 */
[----:B------:R-:W-:Y:S01]  /*dd00*/  @!PT LDS RZ, [RZ] ;  /* 0x00000000fffff984 */ /* 0x000fe20000000800 */
[----:B------:R-:W-:Y:S01]  /*dd10*/  @!PT LDS RZ, [RZ] ;  /* 0x00000000fffff984 */ /* 0x000fe20000000800 */
[----:B------:R-:W-:Y:S01]  /*dd20*/  @!PT LDS RZ, [RZ] ;  /* 0x00000000fffff984 */ /* 0x000fe20000000800 */
[----:B------:R0:W-:Y:S04]  /*dd30*/  LDGSTS.E.BYPASS.LTC128B.128 [R9+0x23c00], desc[UR52][R2.64], !P0 ;  /* 0x23c0000002097fae */ /* 0x0001e8000c101d74 */
[----:B------:R0:W-:Y:S02]  /*dd40*/  LDGSTS.E.BYPASS.LTC128B.128 [R9+0x27c00], desc[UR52][R2.64+0x80], !P1 ;  /* 0x27c0008002097fae */ /* 0x0001e4000c901d74 */
.L_x_306:
[----:B------:R-:W-:Y:S05]  /*dd50*/  BSYNC B0 ;  /* 0x0000000000007941 */ /* 0x000fea0003800000 */
.L_x_305:
[----:B------:R-:W-:Y:S01]  /*dd60*/  NOP ;  /* 0x0000000000007918 */ /* 0x000fe20000000000 */
[----:B------:R-:W-:-:S13]  /*dd70*/  PLOP3.LUT P0, PT, PT, PT, PT, 0x80, 0x0 ;  /* 0x000000000000781c */ /* 0x000fda0003f0f070 */
.L_x_307:
[----:B------:R-:W-:Y:S02]  /*dd80*/  PLOP3.LUT P1, PT, P1, P0, PT, 0xa2, 0x0 ;  /* 0x000000000000781c */ /* 0x000fe40000f21472 */
[----:B------:R-:W-:-:S08]  /*dd90*/  @P0 R2UR P1, UR4, R23 ;  /* 0x00000000170402ca */ /* 0x000fd00000020000 */
[----:B------:R-:W-:-:S05]  /*dda0*/  @P0 PLOP3.LUT P0, PT, P1, PT, PT, 0x80, 0x0 ;  /* 0x000000000000081c */ /* 0x000fca0000f0f070 */
[----:B------:R-:W-:Y:S01]  /*ddb0*/  @!P1 SYNCS.ARRIVE.TRANS64.RED.A0T1 RZ, [UR4+0x38800], RZ ;  /* 0x038800ffffff99a7 */ /* 0x000fe20008200404 */
[----:B------:R-:W-:Y:S07]  /*ddc0*/  @!P1 ARRIVES.LDGSTSBAR.64.TRANSCNT [UR4+0x38800] ;  /* 0x03880000ff0099b0 */ /* 0x000fee0008000a84 */
[----:B------:R-:W-:Y:S05]  /*ddd0*/  @P0 BRA.U.ANY `(.L_x_307) ;  /* 0xfffffffd00e80947 */ /* 0x000fea000393ffff */
[----:B01----:R-:W3:Y:S02]  /*dde0*/  LDL.LU R2, [R1+0xc] ;  /* 0x00000c0001027983 */ /* 0x003ee40000300800 */
[----:B---3--:R-:W-:-:S05]  /*ddf0*/  VIADD R2, R2, 0x1 ;  /* 0x0000000102027836 */ /* 0x008fca0000000000 */
[----:B------:R0:W-:Y:S01]  /*de00*/  STL [R1+0xc], R2 ;  /* 0x00000c0201007387 */ /* 0x0001e20000100800 */
[----:B------:R-:W-:-:S04]  /*de10*/  LEA.HI R0, R2, R2, RZ, 0x1 ;  /* 0x0000000202007211 */ /* 0x000fc800078f08ff */
[----:B------:R-:W-:-:S05]  /*de20*/  LOP3.LUT R0, R0, 0xfffffffe, RZ, 0xc0, !PT ;  /* 0xfffffffe00007812 */ /* 0x000fca00078ec0ff */
[----:B------:R-:W-:-:S05]  /*de30*/  IMAD.IADD R0, R2, 0x1, -R0 ;  /* 0x0000000102007824 */ /* 0x000fca00078e0a00 */
[----:B------:R-:W-:Y:S01]  /*de40*/  SHF.L.U32 R0, R0, 0x1f, RZ ;  /* 0x0000001f00007819 */ /* 0x000fe200000006ff */
[----:B------:R-:W-:Y:S01]  /*de50*/  NOP ;  /* 0x0000000000007918 */ /* 0x000fe20000000000 */
[----:B------:R0:W-:Y:S01]  /*de60*/  SYNCS.ARRIVE.TRANS64.A1T0 RZ, [R23+URZ+0x38800], RZ ;  /* 0x038800ff17ff79a7 */ /* 0x0001e2000810003f */
[----:B------:R-:W-:Y:S01]  /*de70*/  BSSY B0, `(.L_x_308) ;  /* 0x0000003000007945 */ /* 0x000fe20003800000 */
[----:B------:R-:W1:Y:S03]  /*de80*/  SYNCS.PHASECHK.TRANS64.TRYWAIT P0, [R23+URZ+0x38820], R0 ;  /* 0x03882000170075a7 */ /* 0x000e66000800017f */
[----:B01----:R-:W-:Y:S05]  /*de90*/  @!P0 BRA `(.L_x_309) ;  /* 0x0000005400a48947 */ /* 0x003fea0003800000 */
.L_x_425:
[----:B------:R-:W-:Y:S05]  /*dea0*/  BSYNC B0 ;  /* 0x0000000000007941 */ /* 0x000fea0003800000 */
.L_x_308:
[----:B------:R-:W-:-:S06]  /*deb0*/  UISETP.GE.AND UP0, UPT, UR42, 0x81, UPT ;  /* 0x000000812a00788c */ /* 0x000fcc000bf06270 */
[----:B------:R-:W-:-:S13]  /*dec0*/  PLOP3.LUT P0, PT, PT, PT, UP0, 0x80, 0x0 ;  /* 0x000000000000781c */ /* 0x000fda0003f0f008 */
[----:B------:R-:W-:Y:S05]  /*ded0*/  @!P0 BRA `(.L_x_310) ;  /* 0x0000001800508947 */ /* 0x000fea0003800000 */
[----:B------:R-:W-:Y:S01]  /*dee0*/  UIADD3 UR4, UR43, -0x2, URZ ;  /* 0xfffffffe2b047890 */ /* 0x000fe2000fffe03f */
[----:B------:R-:W-:Y:S02]  /*def0*/  IMAD.MOV.U32 R10, RZ, RZ, R29 ;  /* 0x000000ffff0a7224 */ /* 0x000fe400078e001d */
[----:B------:R-:W-:-:S03]  /*df00*/  IMAD.MOV.U32 R9, RZ, RZ, R25 ;  /* 0x000000ffff097224 */ /* 0x000fc600078e0019 */
[----:B------:R-:W-:-:S07]  /*df10*/  IMAD.U32 R21, RZ, RZ, UR4 ;  /* 0x00000004ff157e24 */ /* 0x000fce000f8e00ff */
.L_x_330:
[----:B-1----:R-:W1:Y:S01]  /*df20*/  LDC R2, c[0x0][0x430] ;  /* 0x00010c00ff027b82 */ /* 0x002e620000000800 */
[----:B0-----:R-:W0:Y:S01]  /*df30*/  S2R R0, SR_TID.X ;  /* 0x0000000000007919 */ /* 0x001e220000002100 */
[----:B------:R-:W-:Y:S05]  /*df40*/  YIELD ;  /* 0x0000000000007946 */ /* 0x000fea0003800000 */
[----:B------:R-:W-:Y:S01]  /*df50*/  ULDC.64 UR4, c[0x0][0x428] ;  /* 0x00010a0000047ab9 */ /* 0x000fe20000000a00 */
[----:B-1----:R-:W-:Y:S02]  /*df60*/  ISETP.NE.AND P0, PT, R2, 0x1, PT ;  /* 0x000000010200780c */ /* 0x002fe40003f05270 */
[----:B0-----:R-:W-:-:S11]  /*df70*/  LOP3.LUT R0, R0, 0x7f, RZ, 0xc0, !PT ;  /* 0x0000007f00007812 */ /* 0x001fd600078ec0ff */
[----:B------:R-:W0:Y:S01]  /*df80*/  @P0 LDC R5, c[0x0][0x434] ;  /* 0x00010d00ff050b82 */ /* 0x000e220000000800 */
[----:B------:R-:W-:-:S05]  /*df90*/  SHF.R.U32.HI R0, RZ, 0x3, R0 ;  /* 0x00000003ff007819 */ /* 0x000fca0000011600 */
[----:B------:R-:W-:Y:S02]  /*dfa0*/  IMAD R3, R21, 0x80, R0 ;  /* 0x0000008015037824 */ /* 0x000fe400078e0200 */
[----:B------:R-:W1:Y:S03]  /*dfb0*/  @P0 LDC R7, c[0x0][0x438] ;  /* 0x00010e00ff070b82 */ /* 0x000e660000000800 */
[----:B------:R-:W-:-:S05]  /*dfc0*/  IADD3 R6, R28, UR37, R3 ;  /* 0x000000251c067c10 */ /* 0x000fca000fffe003 */
[----:B------:R-:W-:Y:S02]  /*dfd0*/  IMAD.MOV.U32 R0, RZ, RZ, R6 ;  /* 0x000000ffff007224 */ /* 0x000fe400078e0006 */
[----:B0-----:R-:W-:-:S04]  /*dfe0*/  @P0 IMAD.HI.U32 R2, R6, R5, RZ ;  /* 0x0000000506020227 */ /* 0x001fc800078e00ff */
[----:B------:R-:W-:Y:S01]  /*dff0*/  IMAD R5, R32, UR4, RZ ;  /* 0x0000000420057c24 */ /* 0x000fe2000f8e02ff */
[----:B-1----:R-:W-:-:S03]  /*e000*/  @P0 SHF.R.U32.HI R0, RZ, R7, R2 ;  /* 0x00000007ff000219 */ /* 0x002fc60000011602 */
[----:B------:R-:W-:Y:S01]  /*e010*/  IMAD R4, R30, UR5, R5 ;  /* 0x000000051e047c24 */ /* 0x000fe2000f8e0205 */
[--C-:B------:R-:W-:Y:S01]  /*e020*/  SHF.R.S32.HI R3, RZ, 0x1f, R0.reuse ;  /* 0x0000001fff037819 */ /* 0x100fe20000011400 */
[----:B------:R-:W-:-:S04]  /*e030*/  IMAD.MOV.U32 R2, RZ, RZ, R0 ;  /* 0x000000ffff027224 */ /* 0x000fc800078e0000 */
[----:B------:R-:W-:Y:S01]  /*e040*/  IMAD.WIDE.U32 R2, R30, UR4, R2 ;  /* 0x000000041e027c25 */ /* 0x000fe2000f8e0002 */
[----:B------:R-:W-:-:S03]  /*e050*/  ULDC.64 UR4, c[0x0][0x418] ;  /* 0x0001060000047ab9 */ /* 0x000fc60000000a00 */
[----:B------:R-:W-:Y:S01]  /*e060*/  IMAD.IADD R3, R4, 0x1, R3 ;  /* 0x0000000104037824 */ /* 0x000fe200078e0203 */
[C---:B------:R-:W-:Y:S01]  /*e070*/  LEA R4, P0, R2.reuse, UR4, 0x2 ;  /* 0x0000000402047c11 */ /* 0x040fe2000f8010ff */
[----:B------:R-:W-:Y:S01]  /*e080*/  IMAD.U32 R8, RZ, RZ, UR46 ;  /* 0x0000002eff087e24 */ /* 0x000fe2000f8e00ff */
[----:B------:R-:W-:Y:S02]  /*e090*/  ULDC UR4, c[0x0][0x430] ;  /* 0x00010c0000047ab9 */ /* 0x000fe40000000800 */
[----:B------:R-:W-:-:S06]  /*e0a0*/  LEA.HI.X R5, R2, UR5, R3, 0x2, P0 ;  /* 0x0000000502057c11 */ /* 0x000fcc00080f1403 */
[----:B------:R-:W3:Y:S01]  /*e0b0*/  LDG.E R5, desc[UR52][R4.64] ;  /* 0x0000003404057981 */ /* 0x000ee2000c1e1900 */
[----:B------:R-:W-:Y:S01]  /*e0c0*/  ISETP.NE.AND P2, PT, R8, 0x3, PT ;  /* 0x000000030800780c */ /* 0x000fe20003f45270 */
[----:B------:R-:W-:Y:S01]  /*e0d0*/  VIADD R25, R9, 0x1 ;  /* 0x0000000109197836 */ /* 0x000fe20000000000 */
[C---:B------:R-:W-:Y:S01]  /*e0e0*/  ISETP.GT.AND P1, PT, R21.reuse, RZ, PT ;  /* 0x000000ff1500720c */ /* 0x040fe20003f24270 */
[----:B------:R-:W-:Y:S02]  /*e0f0*/  IMAD.MOV R3, RZ, RZ, -R0 ;  /* 0x000000ffff037224 */ /* 0x000fe400078e0a00 */
[----:B------:R-:W-:Y:S01]  /*e100*/  VIADD R21, R21, 0xffffffff ;  /* 0xffffffff15157836 */ /* 0x000fe20000000000 */
[----:B------:R-:W-:Y:S01]  /*e110*/  ISETP.NE.AND P0, PT, R25, 0x2, PT ;  /* 0x000000021900780c */ /* 0x000fe20003f05270 */
[----:B------:R-:W-:-:S03]  /*e120*/  IMAD R6, R3, UR4, R6 ;  /* 0x0000000403067c24 */ /* 0x000fc6000f8e0206 */
[----:B------:R-:W-:Y:S02]  /*e130*/  SEL R29, RZ, 0x1, P0 ;  /* 0x00000001ff1d7807 */ /* 0x000fe40000000000 */
[----:B------:R-:W-:Y:S02]  /*e140*/  SEL R25, R25, RZ, P0 ;  /* 0x000000ff19197207 */ /* 0x000fe40000000000 */
[----:B------:R-:W-:Y:S02]  /*e150*/  LOP3.LUT R29, R10, R29, RZ, 0x3c, !PT ;  /* 0x0000001d0a1d7212 */ /* 0x000fe400078e3cff */
[----:B---3--:R-:W-:Y:S01]  /*e160*/  SHF.R.S32.HI R19, RZ, 0x1f, R5 ;  /* 0x0000001fff137819 */ /* 0x008fe20000011405 */
[----:B------:R-:W-:Y:S06]  /*e170*/  @!P2 BRA `(.L_x_311) ;  /* 0x000000000004a947 */ /* 0x000fec0003800000 */
[----:B------:R-:W-:Y:S01]  /*e180*/  BPT.TRAP 0x1 ;  /* 0x000000040000795c */ /* 0x000fe20000300000 */
.L_x_311:
[----:B------:R-:W-:Y:S01]  /*e190*/  IMAD R0, R25, 0x8, R23 ;  /* 0x0000000819007824 */ /* 0x000fe200078e0217 */
[----:B------:R-:W-:Y:S01]  /*e1a0*/  SHF.L.U32 R20, R29, 0x1f, RZ ;  /* 0x0000001f1d147819 */ /* 0x000fe200000006ff */
[----:B------:R-:W-:Y:S01]  /*e1b0*/  BSSY B0, `(.L_x_312) ;  /* 0x0000004000007945 */ /* 0x000fe20003800000 */
[----:B------:R-:W-:Y:S02]  /*e1c0*/  SHF.R.S32.HI R17, RZ, 0x1f, R6 ;  /* 0x0000001fff117819 */ /* 0x000fe40000011406 */
[----:B------:R-:W0:Y:S02]  /*e1d0*/  SYNCS.PHASECHK.TRANS64.TRYWAIT P0, [R0+URZ+0x38880], R20 ;  /* 0x03888014000075a7 */ /* 0x000e24000800017f */
[----:B0-----:R-:W-:Y:S05]  /*e1e0*/  @!P0 BRA `(.L_x_313) ;  /* 0x0000005000e48947 */ /* 0x001fea0003800000 */
.L_x_426:
[----:B------:R-:W-:Y:S05]  /*e1f0*/  BSYNC B0 ;  /* 0x0000000000007941 */ /* 0x000fea0003800000 */
.L_x_312:
[----:B------:R-:W-:Y:S01]  /*e200*/  ULDC.64 UR4, c[0x0][0x328] ;  /* 0x0000ca0000047ab9 */ /* 0x000fe20000000a00 */
[----:B------:R-:W1:Y:S01]  /*e210*/  LDC R11, c[0x0][0x2f4] ;  /* 0x0000bd00ff0b7b82 */ /* 0x000e620000000800 */
[----:B------:R-:W-:Y:S01]  /*e220*/  IMAD R4, R17, UR4, RZ ;  /* 0x0000000411047c24 */ /* 0x000fe2000f8e02ff */
[----:B------:R-:W-:Y:S01]  /*e230*/  ULDC.64 UR6, c[0x0][0x318] ;  /* 0x0000c60000067ab9 */ /* 0x000fe20000000a00 */
[----:B------:R-:W-:Y:S01]  /*e240*/  IMAD.WIDE.U32 R2, R6, UR4, RZ ;  /* 0x0000000406027c25 */ /* 0x000fe2000f8e00ff */
        /* <DEDUP_REMOVED lines=9> */
[----:B------:R-:W-:Y:S01]  /*e2e0*/  IMAD.IADD R3, R3, 0x1, R4 ;  /* 0x0000000103037824 */ /* 0x000fe200078e0204 */
[-C--:B-1----:R-:W-:Y:S01]  /*e2f0*/  ISETP.GE.AND P2, PT, R12, R11.reuse, PT ;  /* 0x0000000b0c00720c */ /* 0x082fe20003f46270 */
[----:B------:R-:W-:Y:S01]  /*e300*/  IMAD R7, R18, UR5, R7 ;  /* 0x0000000512077c24 */ /* 0x000fe2000f8e0207 */
[----:B------:R-:W-:Y:S01]  /*e310*/  ISETP.GE.AND P3, PT, R28, R11, PT ;  /* 0x0000000b1c00720c */ /* 0x000fe20003f66270 */
[----:B------:R-:W-:Y:S01]  /*e320*/  IMAD.WIDE.U32 R2, R18, UR4, R2 ;  /* 0x0000000412027c25 */ /* 0x000fe2000f8e0002 */
[----:B------:R-:W-:-:S03]  /*e330*/  UMOV UR4, 0xffffffff ;  /* 0xffffffff00047882 */ /* 0x000fc60000000000 */
[----:B------:R-:W-:Y:S01]  /*e340*/  IMAD R4, R25, 0x8000, R37 ;  /* 0x0000800019047824 */ /* 0x000fe200078e0225 */
[----:B------:R-:W-:-:S04]  /*e350*/  IADD3 R8, P0, R2, UR6, RZ ;  /* 0x0000000602087c10 */ /* 0x000fc8000ff1e0ff */
[----:B------:R-:W-:Y:S01]  /*e360*/  IADD3.X R7, R7, UR7, R3, P0, !PT ;  /* 0x0000000707077c10 */ /* 0x000fe200087fe403 */
[----:B------:R-:W-:Y:S08]  /*e370*/  BRA.DIV UR4, `(.L_x_314) ;  /* 0x0000005204947947 */ /* 0x000ff0000b800000 */
[----:B------:R-:W1:Y:S01]  /*e380*/  SHFL.IDX PT, R2, R8, RZ, 0x181f ;  /* 0x00181fff08027589 */ /* 0x000e6200000e0000 */
[----:B------:R-:W-:-:S03]  /*e390*/  IMAD.IADD R4, R23, 0x1, R4 ;  /* 0x0000000117047824 */ /* 0x000fc600078e0204 */
[----:B------:R-:W3:Y:S01]  /*e3a0*/  SHFL.IDX PT, R3, R7, RZ, 0x181f ;  /* 0x00181fff07037589 */ /* 0x000ee200000e0000 */
[----:B-1----:R-:W-:-:S05]  /*e3b0*/  IADD3 R2, P0, R28, R2, RZ ;  /* 0x000000021c027210 */ /* 0x002fca0007f1e0ff */
[----:B---3--:R-:W-:-:S05]  /*e3c0*/  IMAD.X R3, RZ, RZ, R3, P0 ;  /* 0x000000ffff037224 */ /* 0x008fca00000e0603 */
[----:B------:R-:W-:Y:S01]  /*e3d0*/  @!PT LDS RZ, [RZ] ;  /* 0x00000000fffff984 */ /* 0x000fe20000000800 */
[----:B------:R-:W-:Y:S04]  /*e3e0*/  LDGSTS.E.BYPASS.LTC128B.128 [R4+0x10400], desc[UR52][R2.64], !P3 ;  /* 0x1040000002047fae */ /* 0x000fe8000d901d74 */
[----:B------:R1:W-:Y:S04]  /*e3f0*/  LDGSTS.E.BYPASS.LTC128B.128 [R4+0x14400], desc[UR52][R2.64+0x80], !P2 ;  /* 0x1440008002047fae */ /* 0x0003e8000d101d74 */
[----:B-1----:R-:W1:Y:S04]  /*e400*/  SHFL.IDX PT, R2, R8, 0x1, 0x181f ;  /* 0x00381f0008027f89 */ /* 0x002e6800000e0000 */
[----:B------:R-:W3:Y:S01]  /*e410*/  SHFL.IDX PT, R3, R7, 0x1, 0x181f ;  /* 0x00381f0007037f89 */ /* 0x000ee200000e0000 */
[----:B-1----:R-:W-:-:S05]  /*e420*/  IADD3 R2, P0, R28, R2, RZ ;  /* 0x000000021c027210 */ /* 0x002fca0007f1e0ff */
[----:B---3--:R-:W-:-:S05]  /*e430*/  IMAD.X R3, RZ, RZ, R3, P0 ;  /* 0x000000ffff037224 */ /* 0x008fca00000e0603 */
        /* <DEDUP_REMOVED lines=27> */
[----:B------:R-:W3:Y:S04]  /*e5f0*/  SHFL.IDX PT, R3, R7, 0x6, 0x181f ;  /* 0x00d81f0007037f89 */ /* 0x000ee800000e0000 */
[----:B------:R-:W4:Y:S01]  /*e600*/  SHFL.IDX PT, R7, R7, 0x7, 0x181f ;  /* 0x00f81f0007077f89 */ /* 0x000f2200000e0000 */
[----:B-1----:R-:W-:-:S05]  /*e610*/  IADD3 R2, P0, R28, R2, RZ ;  /* 0x000000021c027210 */ /* 0x002fca0007f1e0ff */
[----:B---3--:R-:W-:-:S05]  /*e620*/  IMAD.X R3, RZ, RZ, R3, P0 ;  /* 0x000000ffff037224 */ /* 0x008fca00000e0603 */
[----:B------:R-:W-:Y:S04]  /*e630*/  LDGSTS.E.BYPASS.LTC128B.128 [R4+0x13400], desc[UR52][R2.64], !P3 ;  /* 0x1340000002047fae */ /* 0x000fe8000d901d74 */
[----:B------:R1:W-:Y:S04]  /*e640*/  LDGSTS.E.BYPASS.LTC128B.128 [R4+0x17400], desc[UR52][R2.64+0x80], !P2 ;  /* 0x1740008002047fae */ /* 0x0003e8000d101d74 */
[----:B-1--4-:R1:W3:Y:S02]  /*e650*/  SHFL.IDX PT, R2, R8, 0x7, 0x181f ;  /* 0x00f81f0008027f89 */ /* 0x0122e400000e0000 */
.L_x_444:
[----:B---3--:R-:W-:-:S05]  /*e660*/  IADD3 R2, P0, R28, R2, RZ ;  /* 0x000000021c027210 */ /* 0x008fca0007f1e0ff */
        /* <DEDUP_REMOVED lines=8> */
.L_x_315:
[----:B------:R-:W-:Y:S02]  /*e6f0*/  PLOP3.LUT P2, PT, P2, P0, PT, 0xa2, 0x0 ;  /* 0x000000000000781c */ /* 0x000fe40001741472 */
[----:B------:R-:W-:-:S08]  /*e700*/  @P0 R2UR P2, UR4, R0 ;  /* 0x00000000000402ca */ /* 0x000fd00000040000 */
[----:B------:R-:W-:-:S05]  /*e710*/  @P0 PLOP3.LUT P0, PT, P2, PT, PT, 0x80, 0x0 ;  /* 0x000000000000081c */ /* 0x000fca000170f070 */
[----:B------:R-:W-:Y:S01]  /*e720*/  @!P2 SYNCS.ARRIVE.TRANS64.RED.A0T1 RZ, [UR4+0x38870], RZ ;  /* 0x038870ffffffa9a7 */ /* 0x000fe20008200404 */
[----:B------:R-:W-:Y:S07]  /*e730*/  @!P2 ARRIVES.LDGSTSBAR.64.TRANSCNT [UR4+0x38870] ;  /* 0x03887000ff00a9b0 */ /* 0x000fee0008000a84 */
[----:B------:R-:W-:Y:S05]  /*e740*/  @P0 BRA.U.ANY `(.L_x_315) ;  /* 0xfffffffd00e80947 */ /* 0x000fea000393ffff */
[----:B------:R-:W-:Y:S01]  /*e750*/  NOP ;  /* 0x0000000000007918 */ /* 0x000fe20000000000 */
[----:B---3--:R-:W-:-:S05]  /*e760*/  IMAD.U32 R2, RZ, RZ, UR46 ;  /* 0x0000002eff027e24 */ /* 0x008fca000f8e00ff */
[----:B------:R-:W-:-:S13]  /*e770*/  ISETP.NE.AND P3, PT, R2, 0x3, PT ;  /* 0x000000030200780c */ /* 0x000fda0003f65270 */
[----:B------:R-:W-:Y:S05]  /*e780*/  @!P3 BRA `(.L_x_316) ;  /* 0x000000000004b947 */ /* 0x000fea0003800000 */
[----:B------:R-:W-:Y:S01]  /*e790*/  BPT.TRAP 0x1 ;  /* 0x000000040000795c */ /* 0x000fe20000300000 */
.L_x_316:
[----:B------:R3:W-:Y:S01]  /*e7a0*/  SYNCS.ARRIVE.TRANS64.A1T0 RZ, [R0+URZ+0x38870], RZ ;  /* 0x038870ff00ff79a7 */ /* 0x0007e2000810003f */
[----:B------:R-:W-:Y:S05]  /*e7b0*/  @!P3 BRA `(.L_x_317) ;  /* 0x000000000004b947 */ /* 0x000fea0003800000 */
[----:B------:R-:W-:Y:S01]  /*e7c0*/  BPT.TRAP 0x1 ;  /* 0x000000040000795c */ /* 0x000fe20000300000 */
.L_x_317:
[----:B------:R-:W4:Y:S01]  /*e7d0*/  SYNCS.PHASECHK.TRANS64.TRYWAIT P0, [R0+URZ+0x38840], R20 ;  /* 0x03884014000075a7 */ /* 0x000f22000800017f */
[----:B------:R-:W-:Y:S04]  /*e7e0*/  BSSY B0, `(.L_x_318) ;  /* 0x0000002000007945 */ /* 0x000fe80003800000 */
[----:B----4-:R-:W-:Y:S05]  /*e7f0*/  @!P0 BRA `(.L_x_319) ;  /* 0x0000005400bc8947 */ /* 0x010fea0003800000 */
.L_x_445:
[----:B------:R-:W-:Y:S05]  /*e800*/  BSYNC B0 ;  /* 0x0000000000007941 */ /* 0x000fea0003800000 */
.L_x_318:
[----:B------:R-:W-:Y:S01]  /*e810*/  ULDC.64 UR4, c[0x0][0x300] ;  /* 0x0000c00000047ab9 */ /* 0x000fe20000000a00 */
[----:B-1----:R-:W1:Y:S01]  /*e820*/  LDC R8, c[0x0][0x2f4] ;  /* 0x0000bd00ff087b82 */ /* 0x002e620000000800 */
[----:B------:R-:W-:Y:S01]  /*e830*/  IMAD R7, R17, UR4, RZ ;  /* 0x0000000411077c24 */ /* 0x000fe2000f8e02ff */
[----:B------:R-:W-:Y:S01]  /*e840*/  ULDC.64 UR6, c[0x0][0x2e8] ;  /* 0x0000ba0000067ab9 */ /* 0x000fe20000000a00 */
[----:B------:R-:W-:Y:S01]  /*e850*/  IMAD.WIDE.U32 R2, R6, UR4, RZ ;  /* 0x0000000406027c25 */ /* 0x000fe2000f8e00ff */
        /* <DEDUP_REMOVED lines=12> */
[-C--:B-1----:R-:W-:Y:S02]  /*e920*/  ISETP.GE.AND P2, PT, R11, R8.reuse, PT ;  /* 0x000000080b00720c */ /* 0x082fe40003f46270 */
[----:B------:R-:W-:Y:S01]  /*e930*/  IMAD R5, R18, UR5, R5 ;  /* 0x0000000512057c24 */ /* 0x000fe2000f8e0205 */
[----:B------:R-:W-:Y:S02]  /*e940*/  IADD3 R6, P0, R2, UR6, RZ ;  /* 0x0000000602067c10 */ /* 0x000fe4000ff1e0ff */
[----:B------:R-:W-:-:S02]  /*e950*/  ISETP.GE.AND P3, PT, R28, R8, PT ;  /* 0x000000081c00720c */ /* 0x000fc40003f66270 */
[----:B------:R-:W-:Y:S01]  /*e960*/  IADD3.X R5, R5, UR7, R3, P0, !PT ;  /* 0x0000000705057c10 */ /* 0x000fe200087fe403 */
[----:B------:R-:W-:Y:S10]  /*e970*/  BRA.DIV UR4, `(.L_x_320) ;  /* 0x0000005604707947 */ /* 0x000ff4000b800000 */
[----:B------:R-:W1:Y:S04]  /*e980*/  SHFL.IDX PT, R2, R6, RZ, 0x181f ;  /* 0x00181fff06027589 */ /* 0x000e6800000e0000 */
[----:B------:R-:W5:Y:S01]  /*e990*/  SHFL.IDX PT, R3, R5, RZ, 0x181f ;  /* 0x00181fff05037589 */ /* 0x000f6200000e0000 */
[----:B-1----:R-:W-:-:S05]  /*e9a0*/  IADD3 R2, P0, R28, R2, RZ ;  /* 0x000000021c027210 */ /* 0x002fca0007f1e0ff */
[----:B-----5:R-:W-:-:S05]  /*e9b0*/  IMAD.X R3, RZ, RZ, R3, P0 ;  /* 0x000000ffff037224 */ /* 0x020fca00000e0603 */
[----:B------:R-:W-:Y:S01]  /*e9c0*/  @!PT LDS RZ, [RZ] ;  /* 0x00000000fffff984 */ /* 0x000fe20000000800 */
[----:B------:R-:W-:Y:S04]  /*e9d0*/  LDGSTS.E.BYPASS.LTC128B.128 [R4+0x28400], desc[UR52][R2.64], !P3 ;  /* 0x2840000002047fae */ /* 0x000fe8000d901d74 */
[----:B------:R1:W-:Y:S04]  /*e9e0*/  LDGSTS.E.BYPASS.LTC128B.128 [R4+0x2c400], desc[UR52][R2.64+0x80], !P2 ;  /* 0x2c40008002047fae */ /* 0x0003e8000d101d74 */
[----:B-1----:R-:W1:Y:S04]  /*e9f0*/  SHFL.IDX PT, R2, R6, 0x1, 0x181f ;  /* 0x00381f0006027f89 */ /* 0x002e6800000e0000 */
[----:B------:R-:W5:Y:S01]  /*ea00*/  SHFL.IDX PT, R3, R5, 0x1, 0x181f ;  /* 0x00381f0005037f89 */ /* 0x000f6200000e0000 */
[----:B-1----:R-:W-:-:S05]  /*ea10*/  IADD3 R2, P0, R28, R2, RZ ;  /* 0x000000021c027210 */ /* 0x002fca0007f1e0ff */
[----:B-----5:R-:W-:-:S05]  /*ea20*/  IMAD.X R3, RZ, RZ, R3, P0 ;  /* 0x000000ffff037224 */ /* 0x020fca00000e0603 */
        /* <DEDUP_REMOVED lines=27> */
[----:B------:R-:W5:Y:S04]  /*ebe0*/  SHFL.IDX PT, R3, R5, 0x6, 0x181f ;  /* 0x00d81f0005037f89 */ /* 0x000f6800000e0000 */
[----:B------:R-:W0:Y:S01]  /*ebf0*/  SHFL.IDX PT, R5, R5, 0x7, 0x181f ;  /* 0x00f81f0005057f89 */ /* 0x000e2200000e0000 */
[----:B-1----:R-:W-:-:S05]  /*ec00*/  IADD3 R2, P0, R28, R2, RZ ;  /* 0x000000021c027210 */ /* 0x002fca0007f1e0ff */
[----:B-----5:R-:W-:-:S05]  /*ec10*/  IMAD.X R3, RZ, RZ, R3, P0 ;  /* 0x000000ffff037224 */ /* 0x020fca00000e0603 */
[----:B------:R-:W-:Y:S04]  /*ec20*/  LDGSTS.E.BYPASS.LTC128B.128 [R4+0x2b400], desc[UR52][R2.64], !P3 ;  /* 0x2b40000002047fae */ /* 0x000fe8000d901d74 */
[----:B------:R1:W-:Y:S04]  /*ec30*/  LDGSTS.E.BYPASS.LTC128B.128 [R4+0x2f400], desc[UR52][R2.64+0x80], !P2 ;  /* 0x2f40008002047fae */ /* 0x0003e8000d101d74 */
[----:B-1----:R1:W0:Y:S02]  /*ec40*/  SHFL.IDX PT, R2, R6, 0x7, 0x181f ;  /* 0x00f81f0006027f89 */ /* 0x00222400000e0000 */
.L_x_463:
[----:B0-----:R-:W-:-:S05]  /*ec50*/  IADD3 R2, P0, R28, R2, RZ ;  /* 0x000000021c027210 */ /* 0x001fca0007f1e0ff */
        /* <DEDUP_REMOVED lines=8> */
.L_x_321:
        /* <DEDUP_REMOVED lines=11> */
.L_x_322:
[----:B------:R3:W-:Y:S02]  /*ed90*/  SYNCS.ARRIVE.TRANS64.A1T0 RZ, [R0+URZ+0x38830], RZ ;  /* 0x038830ff00ff79a7 */ /* 0x0007e4000810003f */
[----:B---34-:R-:W-:-:S05]  /*eda0*/  IMAD.U32 R0, RZ, RZ, UR48 ;  /* 0x00000030ff007e24 */ /* 0x018fca000f8e00ff */
[----:B------:R-:W-:-:S13]  /*edb0*/  ISETP.NE.AND P0, PT, R0, 0x3, PT ;  /* 0x000000030000780c */ /* 0x000fda0003f05270 */
[----:B------:R-:W-:Y:S05]  /*edc0*/  @!P0 BRA `(.L_x_323) ;  /* 0x0000000000048947 */ /* 0x000fea0003800000 */
[----:B------:R-:W-:Y:S01]  /*edd0*/  BPT.TRAP 0x1 ;  /* 0x000000040000795c */ /* 0x000fe20000300000 */
.L_x_323:
[----:B------:R-:W-:Y:S01]  /*ede0*/  LOP3.LUT R3, R10, 0x1, RZ, 0x3c, !PT ;  /* 0x000000010a037812 */ /* 0x000fe200078e3cff */
[----:B------:R-:W-:Y:S01]  /*edf0*/  IMAD R0, R9, 0x8, R23 ;  /* 0x0000000809007824 */ /* 0x000fe200078e0217 */
[----:B------:R-:W-:Y:S02]  /*ee00*/  BSSY B0, `(.L_x_324) ;  /* 0x0000004000007945 */ /* 0x000fe40003800000 */
[----:B------:R-:W-:-:S04]  /*ee10*/  SHF.L.U32 R3, R3, 0x1f, RZ ;  /* 0x0000001f03037819 */ /* 0x000fc800000006ff */
[----:B------:R-:W0:Y:S02]  /*ee20*/  SYNCS.PHASECHK.TRANS64.TRYWAIT P2, [R0+URZ+0x38870], R3 ;  /* 0x03887003000075a7 */ /* 0x000e24000804017f */
[----:B0-----:R-:W-:Y:S05]  /*ee30*/  @!P2 BRA `(.L_x_325) ;  /* 0x000000580084a947 */ /* 0x001fea0003800000 */
.L_x_464:
[----:B------:R-:W-:Y:S05]  /*ee40*/  BSYNC B0 ;  /* 0x0000000000007941 */ /* 0x000fea0003800000 */
.L_x_324:
[----:B------:R-:W-:-:S05]  /*ee50*/  IMAD.U32 R2, RZ, RZ, UR46 ;  /* 0x0000002eff027e24 */ /* 0x000fca000f8e00ff */
[----:B------:R-:W-:-:S13]  /*ee60*/  ISETP.NE.AND P2, PT, R2, 0x3, PT ;  /* 0x000000030200780c */ /* 0x000fda0003f45270 */
[----:B------:R-:W-:Y:S05]  /*ee70*/  @!P2 BRA `(.L_x_326) ;  /* 0x000000000004a947 */ /* 0x000fea0003800000 */
[----:B------:R-:W-:Y:S01]  /*ee80*/  BPT.TRAP 0x1 ;  /* 0x000000040000795c */ /* 0x000fe20000300000 */
.L_x_326:
[----:B0-----:R-:W-:Y:S01]  /*ee90*/  SHF.L.U32 R3, R10, 0x1f, RZ ;  /* 0x0000001f0a037819 */ /* 0x001fe200000006ff */
[----:B------:R-:W-:-:S03]  /*eea0*/  IMAD.SHL.U32 R2, R9, 0x8000, RZ ;  /* 0x0000800009027824 */ /* 0x000fc600078e00ff */
[----:B------:R-:W0:Y:S02]  /*eeb0*/  SYNCS.PHASECHK.TRANS64.TRYWAIT P2, [R0+URZ+0x38860], R3 ;  /* 0x03886003000075a7 */ /* 0x000e24000804017f */
[----:B0-----:R-:W-:Y:S05]  /*eec0*/  @!P2 BRA `(.L_x_327) ;  /* 0x000000580074a947 */ /* 0x001fea0003800000 */
.L_x_465:
[----:B------:R-:W0:Y:S01]  /*eed0*/  LDL R12, [R1] ;  /* 0x00000000010c7983 */ /* 0x000e220000100800 */
[----:B------:R-:W-:Y:S01]  /*eee0*/  LOP3.LUT R4, R2, R22, RZ, 0xfc, !PT ;  /* 0x0000001602047212 */ /* 0x000fe200078efcff */
[----:B------:R-:W-:Y:S05]  /*eef0*/  WARPSYNC.ALL ;  /* 0x0000000000007948 */ /* 0x000fea0003800000 */
[----:B--2---:R-:W-:Y:S01]  /*ef00*/  IMAD.IADD R14, R23, 0x1, R4 ;  /* 0x00000001170e7824 */ /* 0x004fe200078e0204 */
[----:B------:R-:W-:Y:S01]  /*ef10*/  IADD3 R17, R24, R2, R27 ;  /* 0x0000000218117210 */ /* 0x000fe20007ffe01b */
[----:B------:R-:W-:-:S03]  /*ef20*/  IMAD.U32 R20, RZ, RZ, UR46 ;  /* 0x0000002eff147e24 */ /* 0x000fc6000f8e00ff */
[----:B-1----:R-:W1:Y:S02]  /*ef30*/  LDSM.16.MT88.4 R4, [R14+0x10400] ;  /* 0x010400000e04783b */ /* 0x002e640000004200 */
[----:B------:R-:W-:Y:S02]  /*ef40*/  ISETP.NE.AND P2, PT, R20, 0x3, PT ;  /* 0x000000031400780c */ /* 0x000fe40003f45270 */
[C-C-:B-1----:R-:W-:Y:S02]  /*ef50*/  PRMT R8, R4.reuse, 0x6420, R5.reuse ;  /* 0x0000642004087816 */ /* 0x142fe40000000005 */
[----:B------:R-:W-:Y:S02]  /*ef60*/  PRMT R9, R4, 0x7531, R5 ;  /* 0x0000753104097816 */ /* 0x000fe40000000005 */
[C-C-:B------:R-:W-:Y:S02]  /*ef70*/  PRMT R10, R6.reuse, 0x6420, R7.reuse ;  /* 0x00006420060a7816 */ /* 0x140fe40000000007 */
[----:B------:R-:W-:-:S02]  /*ef80*/  PRMT R11, R6, 0x7531, R7 ;  /* 0x00007531060b7816 */ /* 0x000fc40000000007 */
[----:B0-----:R-:W-:-:S05]  /*ef90*/  IADD3 R3, R23, R12, R2 ;  /* 0x0000000c17037210 */ /* 0x001fca0007ffe002 */
        /* <DEDUP_REMOVED lines=8> */
[----:B------:R-:W-:Y:S02]  /*f020*/  STSM.16.M88.4 [R17+0x2000], R12 ;  /* 0x0020000c11007844 */ /* 0x000fe40000000200 */
[----:B------:R-:W-:-:S05]  /*f030*/  IMAD.IADD R19, R23, 0x1, R4 ;  /* 0x0000000117137824 */ /* 0x000fca00078e0204 */
[----:B------:R-:W0:Y:S02]  /*f040*/  LDSM.16.MT88.4 R8, [R19+0x10400] ;  /* 0x010400001308783b */ /* 0x000e240000004200 */
[C-C-:B0-----:R-:W-:Y:S02]  /*f050*/  PRMT R4, R8.reuse, 0x6420, R9.reuse ;  /* 0x0000642008047816 */ /* 0x141fe40000000009 */
[----:B------:R-:W-:Y:S02]  /*f060*/  PRMT R5, R8, 0x7531, R9 ;  /* 0x0000753108057816 */ /* 0x000fe40000000009 */
[C-C-:B------:R-:W-:Y:S02]  /*f070*/  PRMT R6, R10.reuse, 0x6420, R11.reuse ;  /* 0x000064200a067816 */ /* 0x140fe4000000000b */
[----:B------:R-:W-:Y:S02]  /*f080*/  PRMT R7, R10, 0x7531, R11 ;  /* 0x000075310a077816 */ /* 0x000fe4000000000b */
[----:B------:R-:W0:Y:S04]  /*f090*/  LDSM.16.MT88.4 R8, [R3+0x14400] ;  /* 0x014400000308783b */ /* 0x000e280000004200 */
[----:B------:R-:W-:Y:S01]  /*f0a0*/  STSM.16.M88.4 [R17+0x4000], R4 ;  /* 0x0040000411007844 */ /* 0x000fe20000000200 */
[----:B0-----:R-:W-:-:S02]  /*f0b0*/  PRMT R12, R8, 0x6420, R9 ;  /* 0x00006420080c7816 */ /* 0x001fc40000000009 */
[----:B------:R-:W-:Y:S01]  /*f0c0*/  PRMT R13, R8, 0x7531, R9 ;  /* 0x00007531080d7816 */ /* 0x000fe20000000009 */
[----:B------:R-:W-:Y:S01]  /*f0d0*/  VIADD R9, R2, 0x1000 ;  /* 0x0000100002097836 */ /* 0x000fe20000000000 */
[C-C-:B------:R-:W-:Y:S02]  /*f0e0*/  PRMT R14, R10.reuse, 0x6420, R11.reuse ;  /* 0x000064200a0e7816 */ /* 0x140fe4000000000b */
[----:B------:R-:W-:Y:S02]  /*f0f0*/  PRMT R15, R10, 0x7531, R11 ;  /* 0x000075310a0f7816 */ /* 0x000fe4000000000b */
[----:B------:R-:W-:-:S03]  /*f100*/  LOP3.LUT R8, R9, R22, RZ, 0xfc, !PT ;  /* 0x0000001609087212 */ /* 0x000fc600078efcff */
[----:B------:R0:W-:Y:S02]  /*f110*/  STSM.16.M88.4 [R17+0x6000], R12 ;  /* 0x0060000c11007844 */ /* 0x0001e40000000200 */
[----:B------:R-:W-:-:S05]  /*f120*/  IMAD.IADD R19, R23, 0x1, R8 ;  /* 0x0000000117137824 */ /* 0x000fca00078e0208 */
[----:B------:R-:W1:Y:S01]  /*f130*/  LDSM.16.MT88.4 R8, [R19+0x10400] ;  /* 0x010400001308783b */ /* 0x000e620000004200 */
[----:B0-----:R-:W-:-:S05]  /*f140*/  IADD3 R17, R27, R2, R35 ;  /* 0x000000021b117210 */ /* 0x001fca0007ffe023 */
[----:B------:R-:W-:Y:S01]  /*f150*/  IMAD.IADD R17, R24, 0x1, R17 ;  /* 0x0000000118117824 */ /* 0x000fe200078e0211 */
[C-C-:B-1----:R-:W-:Y:S02]  /*f160*/  PRMT R4, R8.reuse, 0x6420, R9.reuse ;  /* 0x0000642008047816 */ /* 0x142fe40000000009 */
[----:B------:R-:W-:Y:S02]  /*f170*/  PRMT R5, R8, 0x7531, R9 ;  /* 0x0000753108057816 */ /* 0x000fe40000000009 */
[C-C-:B------:R-:W-:Y:S02]  /*f180*/  PRMT R6, R10.reuse, 0x6420, R11.reuse ;  /* 0x000064200a067816 */ /* 0x140fe4000000000b */
[----:B------:R-:W-:Y:S02]  /*f190*/  PRMT R7, R10, 0x7531, R11 ;  /* 0x000075310a077816 */ /* 0x000fe4000000000b */
[----:B------:R-:W0:Y:S04]  /*f1a0*/  LDSM.16.MT88.4 R8, [R3+0x11400] ;  /* 0x011400000308783b */ /* 0x000e280000004200 */
[----:B------:R-:W-:Y:S01]  /*f1b0*/  STSM.16.M88.4 [R17], R4 ;  /* 0x0000000411007844 */ /* 0x000fe20000000200 */
[----:B0-----:R-:W-:-:S02]  /*f1c0*/  PRMT R12, R8, 0x6420, R9 ;  /* 0x00006420080c7816 */ /* 0x001fc40000000009 */
[----:B------:R-:W-:Y:S01]  /*f1d0*/  PRMT R13, R8, 0x7531, R9 ;  /* 0x00007531080d7816 */ /* 0x000fe20000000009 */
[----:B------:R-:W-:Y:S01]  /*f1e0*/  VIADD R9, R2, 0x5000 ;  /* 0x0000500002097836 */ /* 0x000fe20000000000 */
[C-C-:B------:R-:W-:Y:S02]  /*f1f0*/  PRMT R14, R10.reuse, 0x6420, R11.reuse ;  /* 0x000064200a0e7816 */ /* 0x140fe4000000000b */
[----:B------:R-:W-:Y:S02]  /*f200*/  PRMT R15, R10, 0x7531, R11 ;  /* 0x000075310a0f7816 */ /* 0x000fe4000000000b */
        /* <DEDUP_REMOVED lines=58> */
[----:B------:R0:W-:Y:S02]  /*f5b0*/  STSM.16.M88.4 [R12], R4 ;  /* 0x000000040c007844 */ /* 0x0001e40000000200 */
        /* <DEDUP_REMOVED lines=14> */
[----:B------:R0:W-:Y:S02]  /*f6a0*/  STSM.16.M88.4 [R12+0x4000], R4 ;  /* 0x004000040c007844 */ /* 0x0001e40000000200 */
[----:B0-----:R-:W-:-:S02]  /*f6b0*/  PRMT R4, R8, 0x6420, R9 ;  /* 0x0000642008047816 */ /* 0x001fc40000000009 */
[----:B------:R-:W-:Y:S02]  /*f6c0*/  PRMT R5, R8, 0x7531, R9 ;  /* 0x0000753108057816 */ /* 0x000fe40000000009 */
[C-C-:B------:R-:W-:Y:S02]  /*f6d0*/  PRMT R6, R10.reuse, 0x6420, R11.reuse ;  /* 0x000064200a067816 */ /* 0x140fe4000000000b */
        /* <DEDUP_REMOVED lines=10> */
.L_x_328:
[----:B-1----:R1:W-:Y:S01]  /*f780*/  SYNCS.ARRIVE.TRANS64.A1T0 RZ, [R0+URZ+0x38850], RZ ;  /* 0x038850ff00ff79a7 */ /* 0x0023e2000810003f */
[----:B------:R-:W-:Y:S06]  /*f790*/  BAR.SYNC.DEFER_BLOCKING 0x2, 0x80 ;  /* 0x0082000000007b1d */ /* 0x000fec0000010000 */
[----:B------:R-:W-:Y:S05]  /*f7a0*/  @!P0 BRA `(.L_x_329) ;  /* 0x0000000000048947 */ /* 0x000fea0003800000 */
[----:B------:R-:W-:Y:S01]  /*f7b0*/  BPT.TRAP 0x1 ;  /* 0x000000040000795c */ /* 0x000fe20000300000 */
.L_x_329:
[----:B-1----:R-:W-:Y:S02]  /*f7c0*/  VIADD R0, R0, 0x38880 ;  /* 0x0003888000007836 */ /* 0x002fe40000000000 */
[----:B------:R-:W-:Y:S02]  /*f7d0*/  IMAD.MOV.U32 R10, RZ, RZ, R29 ;  /* 0x000000ffff0a7224 */ /* 0x000fe400078e001d */
[----:B------:R-:W-:Y:S01]  /*f7e0*/  IMAD.MOV.U32 R9, RZ, RZ, R25 ;  /* 0x000000ffff097224 */ /* 0x000fe200078e0019 */
[----:B------:R-:W-:-:S04]  /*f7f0*/  PRMT R0, R33, 0x654, R0 ;  /* 0x0000065421007816 */ /* 0x000fc80000000000 */
[----:B------:R1:W-:Y:S01]  /*f800*/  SYNCS.ARRIVE.TRANS64.RED.A1T0 RZ, [R0+URZ], RZ ;  /* 0x000000ff00ff79a7 */ /* 0x0003e2000810043f */
[----:B------:R-:W-:Y:S05]  /*f810*/  @P1 BRA `(.L_x_330) ;  /* 0xffffffe400c01947 */ /* 0x000fea000383ffff */
.L_x_310:
[----:B01----:R-:W0:Y:S01]  /*f820*/  S2R R0, SR_TID.X ;  /* 0x0000000000007919 */ /* 0x003e220000002100 */
[----:B------:R-:W-:Y:S01]  /*f830*/  BSSY B0, `(.L_x_331) ;  /* 0x0000012000007945 */ /* 0x000fe20003800000 */
[----:B0-----:R-:W-:Y:S01]  /*f840*/  LOP3.LUT R2, R0, 0x7f, RZ, 0xc0, !PT ;  /* 0x0000007f00027812 */ /* 0x001fe200078ec0ff */
[----:B------:R-:W-:-:S03]  /*f850*/  IMAD.U32 R0, RZ, RZ, UR48 ;  /* 0x00000030ff007e24 */ /* 0x000fc6000f8e00ff */
[----:B------:R-:W-:Y:S02]  /*f860*/  ISETP.NE.AND P1, PT, R2, RZ, PT ;  /* 0x000000ff0200720c */ /* 0x000fe40003f25270 */
[----:B------:R-:W-:-:S11]  /*f870*/  ISETP.NE.AND P0, PT, R0, 0x3, PT ;  /* 0x000000030000780c */ /* 0x000fd60003f05270 */
[----:B------:R-:W-:Y:S05]  /*f880*/  @P1 BRA `(.L_x_332) ;  /* 0x0000000000301947 */ /* 0x000fea0003800000 */
[----:B------:R-:W0:Y:S01]  /*f890*/  S2R R5, SR_LANEID ;  /* 0x0000000000057919 */ /* 0x000e220000000000 */
[----:B------:R-:W-:Y:S01]  /*f8a0*/  VOTEU.ANY UR4, UPT, PT ;  /* 0x0000000000047886 */ /* 0x000fe200038e0100 */
[----:B------:R-:W1:Y:S01]  /*f8b0*/  LDC.64 R2, c[0x0][0xc60] ;  /* 0x00031800ff027b82 */ /* 0x000e620000000a00 */
[----:B------:R-:W0:Y:S02]  /*f8c0*/  FLO.U32 R0, UR4 ;  /* 0x0000000400007d00 */ /* 0x000e2400080e0000 */
[----:B0-----:R-:W-:-:S06]  /*f8d0*/  ISETP.EQ.U32.AND P1, PT, R0, R5, PT ;  /* 0x000000050000720c */ /* 0x001fcc0003f22070 */
[----:B------:R-:W1:Y:S07]  /*f8e0*/  POPC R5, UR4 ;  /* 0x0000000400057d09 */ /* 0x000e6e0008000000 */
[----:B-1----:R-:W3:Y:S01]  /*f8f0*/  @P1 ATOMG.E.ADD.STRONG.GPU PT, R3, desc[UR52][R2.64], R5 ;  /* 0x00000005020319a8 */ /* 0x002ee200081ee1f4 */
[----:B------:R-:W0:Y:S02]  /*f900*/  S2R R4, SR_LTMASK ;  /* 0x0000000000047919 */ /* 0x000e240000003900 */
[----:B0-----:R-:W-:-:S04]  /*f910*/  LOP3.LUT R4, R4, UR4, RZ, 0xc0, !PT ;  /* 0x0000000404047c12 */ /* 0x001fc8000f8ec0ff */
[----:B------:R-:W0:Y:S01]  /*f920*/  POPC R7, R4 ;  /* 0x0000000400077309 */ /* 0x000e220000000000 */
[----:B---3--:R-:W0:Y:S02]  /*f930*/  SHFL.IDX PT, R0, R3, R0, 0x1f ;  /* 0x00001f0003007589 */ /* 0x008e2400000e0000 */
[----:B0-----:R-:W-:-:S07]  /*f940*/  IADD3 R16, R0, UR49, R7 ;  /* 0x0000003100107c10 */ /* 0x001fce000fffe007 */
.L_x_332:
[----:B------:R-:W-:Y:S05]  /*f950*/  BSYNC B0 ;  /* 0x0000000000007941 */ /* 0x000fea0003800000 */
.L_x_331:
[----:B------:R-:W-:Y:S05]  /*f960*/  @!P0 BRA `(.L_x_333) ;  /* 0x0000000000048947 */ /* 0x000fea0003800000 */
[----:B------:R-:W-:Y:S01]  /*f970*/  BPT.TRAP 0x1 ;  /* 0x000000040000795c */ /* 0x000fe20000300000 */
.L_x_333:
[----:B------:R-:W-:Y:S01]  /*f980*/  LOP3.LUT R3, R29, 0x1, RZ, 0x3c, !PT ;  /* 0x000000011d037812 */ /* 0x000fe200078e3cff */
[----:B------:R-:W-:Y:S01]  /*f990*/  IMAD R2, R25, 0x8, R23 ;  /* 0x0000000819027824 */ /* 0x000fe200078e0217 */
[----:B------:R-:W-:Y:S02]  /*f9a0*/  BSSY B0, `(.L_x_334) ;  /* 0x0000004000007945 */ /* 0x000fe40003800000 */
[----:B------:R-:W-:-:S04]  /*f9b0*/  SHF.L.U32 R3, R3, 0x1f, RZ ;  /* 0x0000001f03037819 */ /* 0x000fc800000006ff */
[----:B------:R-:W0:Y:S02]  /*f9c0*/  SYNCS.PHASECHK.TRANS64.TRYWAIT P1, [R2+URZ+0x38870], R3 ;  /* 0x03887003020075a7 */ /* 0x000e24000802017f */
[----:B0-----:R-:W-:Y:S05]  /*f9d0*/  @!P1 BRA `(.L_x_335) ;  /* 0x0000004c00c49947 */ /* 0x001fea0003800000 */
.L_x_466:
[----:B------:R-:W-:Y:S05]  /*f9e0*/  BSYNC B0 ;  /* 0x0000000000007941 */ /* 0x000fea0003800000 */
.L_x_334:
[----:B------:R-:W-:-:S05]  /*f9f0*/  IMAD.U32 R0, RZ, RZ, UR46 ;  /* 0x0000002eff007e24 */ /* 0x000fca000f8e00ff */
[----:B------:R-:W-:-:S13]  /*fa00*/  ISETP.NE.AND P1, PT, R0, 0x3, PT ;  /* 0x000000030000780c */ /* 0x000fda0003f25270 */
[----:B------:R-:W-:Y:S05]  /*fa10*/  @!P1 BRA `(.L_x_336) ;  /* 0x0000000000049947 */ /* 0x000fea0003800000 */
[----:B------:R-:W-:Y:S01]  /*fa20*/  BPT.TRAP 0x1 ;  /* 0x000000040000795c */ /* 0x000fe20000300000 */
.L_x_336:
[----:B0-----:R-:W-:-:S04]  /*fa30*/  SHF.L.U32 R3, R29, 0x1f, RZ ;  /* 0x0000001f1d037819 */ /* 0x001fc800000006ff */
[----:B------:R-:W0:Y:S02]  /*fa40*/  SYNCS.PHASECHK.TRANS64.TRYWAIT P1, [R2+URZ+0x38860], R3 ;  /* 0x03886003020075a7 */ /* 0x000e24000802017f */
[----:B0-----:R-:W-:Y:S05]  /*fa50*/  @!P1 BRA `(.L_x_337) ;  /* 0x0000004c00b89947 */ /* 0x001fea0003800000 */
.L_x_467:
[----:B------:R-:W0:Y:S01]  /*fa60*/  LDL R4, [R1] ;  /* 0x0000000001047983 */ /* 0x000e220000100800 */
[----:B------:R-:W-:Y:S01]  /*fa70*/  IMAD.SHL.U32 R17, R25, 0x8000, RZ ;  /* 0x0000800019117824 */ /* 0x000fe200078e00ff */
[----:B------:R-:W-:Y:S05]  /*fa80*/  WARPSYNC.ALL ;  /* 0x0000000000007948 */ /* 0x000fea0003800000 */
[----:B------:R-:W-:Y:S01]  /*fa90*/  LOP3.LUT R0, R17, R22, RZ, 0xfc, !PT ;  /* 0x0000001611007212 */ /* 0x000fe200078efcff */
[----:B------:R-:W-:Y:S01]  /*faa0*/  IMAD.U32 R20, RZ, RZ, UR46 ;  /* 0x0000002eff147e24 */ /* 0x000fe2000f8e00ff */
[----:B------:R-:W-:-:S03]  /*fab0*/  IADD3 R19, R27, R17, R35 ;  /* 0x000000111b137210 */ /* 0x000fc60007ffe023 */
[----:B------:R-:W-:Y:S01]  /*fac0*/  IMAD.IADD R10, R23, 0x1, R0 ;  /* 0x00000001170a7824 */ /* 0x000fe200078e0200 */
[----:B------:R-:W-:Y:S02]  /*fad0*/  IADD3 R0, R24, R17, R27 ;  /* 0x0000001118007210 */ /* 0x000fe40007ffe01b */
[----:B------:R-:W-:-:S03]  /*fae0*/  ISETP.NE.AND P1, PT, R20, 0x3, PT ;  /* 0x000000031400780c */ /* 0x000fc60003f25270 */
[----:B------:R-:W1:Y:S02]  /*faf0*/  LDSM.16.MT88.4 R8, [R10+0x10400] ;  /* 0x010400000a08783b */ /* 0x000e640000004200 */
[C-C-:B-1----:R-:W-:Y:S02]  /*fb00*/  PRMT R12, R8.reuse, 0x6420, R9.reuse ;  /* 0x00006420080c7816 */ /* 0x142fe40000000009 */
[----:B------:R-:W-:Y:S02]  /*fb10*/  PRMT R13, R8, 0x7531, R9 ;  /* 0x00007531080d7816 */ /* 0x000fe40000000009 */
[C-C-:B--2---:R-:W-:Y:S02]  /*fb20*/  PRMT R14, R10.reuse, 0x6420, R11.reuse ;  /* 0x000064200a0e7816 */ /* 0x144fe4000000000b */
[----:B------:R-:W-:Y:S02]  /*fb30*/  PRMT R15, R10, 0x7531, R11 ;  /* 0x000075310a0f7816 */ /* 0x000fe4000000000b */
        /* <DEDUP_REMOVED lines=25> */
[----:B------:R-:W-:Y:S02]  /*fcd0*/  IMAD.IADD R18, R23, 0x1, R4 ;  /* 0x0000000117127824 */ /* 0x000fe400078e0204 */
[----:B------:R-:W-:Y:S04]  /*fce0*/  LDSM.16.MT88.4 R4, [R3+0x11400] ;  /* 0x011400000304783b */ /* 0x000fe80000004200 */
[----:B------:R-:W1:Y:S01]  /*fcf0*/  LDSM.16.MT88.4 R8, [R18+0x10400] ;  /* 0x010400001208783b */ /* 0x000e620000004200 */
[----:B0-----:R-:W-:Y:S01]  /*fd00*/  IMAD.IADD R0, R24, 0x1, R19 ;  /* 0x0000000118007824 */ /* 0x001fe200078e0213 */
[----:B------:R-:W-:-:S02]  /*fd10*/  IADD3 R19, R27, R17, R34 ;  /* 0x000000111b137210 */ /* 0x000fc40007ffe022 */
[C-C-:B-1----:R-:W-:Y:S02]  /*fd20*/  PRMT R12, R8.reuse, 0x6420, R9.reuse ;  /* 0x00006420080c7816 */ /* 0x142fe40000000009 */
[----:B------:R-:W-:Y:S02]  /*fd30*/  PRMT R13, R8, 0x7531, R9 ;  /* 0x00007531080d7816 */ /* 0x000fe40000000009 */
[C-C-:B------:R-:W-:Y:S02]  /*fd40*/  PRMT R8, R4.reuse, 0x6420, R5.reuse ;  /* 0x0000642004087816 */ /* 0x140fe40000000005 */
[----:B------:R-:W-:Y:S01]  /*fd50*/  PRMT R9, R4, 0x7531, R5 ;  /* 0x0000753104097816 */ /* 0x000fe20000000005 */
[----:B------:R-:W-:Y:S01]  /*fd60*/  VIADD R5, R17, 0x5000 ;  /* 0x0000500011057836 */ /* 0x000fe20000000000 */
[C-C-:B------:R-:W-:Y:S02]  /*fd70*/  PRMT R14, R10.reuse, 0x6420, R11.reuse ;  /* 0x000064200a0e7816 */ /* 0x140fe4000000000b */
[----:B------:R-:W-:-:S02]  /*fd80*/  PRMT R15, R10, 0x7531, R11 ;  /* 0x000075310a0f7816 */ /* 0x000fc4000000000b */
[----:B------:R-:W-:Y:S02]  /*fd90*/  LOP3.LUT R4, R5, R22, RZ, 0xfc, !PT ;  /* 0x0000001605047212 */ /* 0x000fe400078efcff */
[C-C-:B------:R-:W-:Y:S01]  /*fda0*/  PRMT R10, R6.reuse, 0x6420, R7.reuse ;  /* 0x00006420060a7816 */ /* 0x140fe20000000007 */
[----:B------:R-:W-:Y:S01]  /*fdb0*/  STSM.16.M88.4 [R0], R12 ;  /* 0x0000000c00007844 */ /* 0x000fe20000000200 */
[----:B------:R-:W-:Y:S01]  /*fdc0*/  PRMT R11, R6, 0x7531, R7 ;  /* 0x00007531060b7816 */ /* 0x000fe20000000007 */
[----:B------:R-:W-:-:S04]  /*fdd0*/  IMAD.IADD R18, R23, 0x1, R4 ;  /* 0x0000000117127824 */ /* 0x000fc800078e0204 */
[----:B------:R-:W-:Y:S04]  /*fde0*/  STSM.16.M88.4 [R0+0x2000], R8 ;  /* 0x0020000800007844 */ /* 0x000fe80000000200 */
[----:B------:R-:W0:Y:S02]  /*fdf0*/  LDSM.16.MT88.4 R4, [R18+0x10400] ;  /* 0x010400001204783b */ /* 0x000e240000004200 */
        /* <DEDUP_REMOVED lines=12> */
[----:B------:R0:W-:Y:S02]  /*fec0*/  STSM.16.M88.4 [R0+0x6000], R8 ;  /* 0x0060000800007844 */ /* 0x0001e40000000200 */
[----:B------:R-:W-:Y:S02]  /*fed0*/  IMAD.IADD R18, R23, 0x1, R4 ;  /* 0x0000000117127824 */ /* 0x000fe400078e0204 */
[----:B------:R-:W-:Y:S04]  /*fee0*/  LDSM.16.MT88.4 R4, [R3+0x12400] ;  /* 0x012400000304783b */ /* 0x000fe80000004200 */
[----:B------:R-:W1:Y:S01]  /*fef0*/  LDSM.16.MT88.4 R8, [R18+0x10400] ;  /* 0x010400001208783b */ /* 0x000e620000004200 */
[----:B0-----:R-:W-:Y:S01]  /*ff00*/  IMAD.IADD R0, R24, 0x1, R19 ;  /* 0x0000000118007824 */ /* 0x001fe200078e0213 */
[----:B------:R-:W-:-:S05]  /*ff10*/  IADD3 R19, R27, R36, R17 ;  /* 0x000000241b137210 */ /* 0x000fca0007ffe011 */
[----:B------:R-:W-:Y:S01]  /*ff20*/  IMAD.IADD R24, R24, 0x1, R19 ;  /* 0x0000000118187824 */ /* 0x000fe200078e0213 */
        /* <DEDUP_REMOVED lines=22> */
[C---:B------:R-:W-:Y:S01]  /*10090*/  VIADD R5, R17.reuse, 0x3000 ;  /* 0x0000300011057836 */ /* 0x040fe20000000000 */
[C-C-:B------:R-:W-:Y:S01]  /*100a0*/  PRMT R10, R6.reuse, 0x6420, R7.reuse ;  /* 0x00006420060a7816 */ /* 0x140fe20000000007 */
[----:B------:R-:W-:Y:S01]  /*100b0*/  VIADD R17, R17, 0x7000 ;  /* 0x0000700011117836 */ /* 0x000fe20000000000 */
[----:B------:R-:W-:-:S02]  /*100c0*/  PRMT R11, R6, 0x7531, R7 ;  /* 0x00007531060b7816 */ /* 0x000fc40000000007 */
[----:B------:R-:W-:-:S03]  /*100d0*/  LOP3.LUT R4, R5, R22, RZ, 0xfc, !PT ;  /* 0x0000001605047212 */ /* 0x000fc600078efcff */
[----:B------:R0:W-:Y:S02]  /*100e0*/  STSM.16.M88.4 [R0+0x6000], R8 ;  /* 0x0060000800007844 */ /* 0x0001e40000000200 */
[----:B------:R-:W-:Y:S02]  /*100f0*/  IMAD.IADD R18, R23, 0x1, R4 ;  /* 0x0000000117127824 */ /* 0x000fe400078e0204 */
[----:B------:R-:W-:Y:S04]  /*10100*/  LDSM.16.MT88.4 R4, [R3+0x13400] ;  /* 0x013400000304783b */ /* 0x000fe80000004200 */
[----:B------:R-:W1:Y:S01]  /*10110*/  LDSM.16.MT88.4 R8, [R18+0x10400] ;  /* 0x010400001208783b */ /* 0x000e620000004200 */
[----:B0-----:R-:W-:-:S05]  /*10120*/  LOP3.LUT R0, R17, R22, RZ, 0xfc, !PT ;  /* 0x0000001611007212 */ /* 0x001fca00078efcff */
[----:B------:R-:W-:Y:S01]  /*10130*/  IMAD.IADD R0, R23, 0x1, R0 ;  /* 0x0000000117007824 */ /* 0x000fe200078e0200 */
[C-C-:B-1----:R-:W-:Y:S02]  /*10140*/  PRMT R12, R8.reuse, 0x6420, R9.reuse ;  /* 0x00006420080c7816 */ /* 0x142fe40000000009 */
[----:B------:R-:W-:Y:S02]  /*10150*/  PRMT R13, R8, 0x7531, R9 ;  /* 0x00007531080d7816 */ /* 0x000fe40000000009 */
[C-C-:B------:R-:W-:Y:S02]  /*10160*/  PRMT R14, R10.reuse, 0x6420, R11.reuse ;  /* 0x000064200a0e7816 */ /* 0x140fe4000000000b */
[----:B------:R-:W-:Y:S02]  /*10170*/  PRMT R15, R10, 0x7531, R11 ;  /* 0x000075310a0f7816 */ /* 0x000fe4000000000b */
[C-C-:B------:R-:W-:Y:S02]  /*10180*/  PRMT R8, R4.reuse, 0x6420, R5.reuse ;  /* 0x0000642004087816 */ /* 0x140fe40000000005 */
[----:B------:R-:W-:Y:S01]  /*10190*/  PRMT R9, R4, 0x7531, R5 ;  /* 0x0000753104097816 */ /* 0x000fe20000000005 */
[----:B------:R-:W-:Y:S01]  /*101a0*/  STSM.16.M88.4 [R24], R12 ;  /* 0x0000000c18007844 */ /* 0x000fe20000000200 */
[----:B------:R-:W-:-:S02]  /*101b0*/  PRMT R10, R6, 0x6420, R7 ;  /* 0x00006420060a7816 */ /* 0x000fc40000000007 */
[----:B------:R-:W-:-:S05]  /*101c0*/  PRMT R11, R6, 0x7531, R7 ;  /* 0x00007531060b7816 */ /* 0x000fca0000000007 */
[----:B------:R-:W-:Y:S04]  /*101d0*/  STSM.16.M88.4 [R24+0x2000], R8 ;  /* 0x0020000818007844 */ /* 0x000fe80000000200 */
[----:B------:R-:W0:Y:S04]  /*101e0*/  LDSM.16.MT88.4 R8, [R0+0x10400] ;  /* 0x010400000008783b */ /* 0x000e280000004200 */
[----:B------:R-:W1:Y:S01]  /*101f0*/  LDSM.16.MT88.4 R4, [R3+0x17400] ;  /* 0x017400000304783b */ /* 0x000e620000004200 */
[C-C-:B0-----:R-:W-:Y:S02]  /*10200*/  PRMT R12, R8.reuse, 0x6420, R9.reuse ;  /* 0x00006420080c7816 */ /* 0x141fe40000000009 */
[----:B------:R-:W-:-:S02]  /*10210*/  PRMT R13, R8, 0x7531, R9 ;  /* 0x00007531080d7816 */ /* 0x000fc40000000009 */
[C-C-:B------:R-:W-:Y:S02]  /*10220*/  PRMT R14, R10.reuse, 0x6420, R11.reuse ;  /* 0x000064200a0e7816 */ /* 0x140fe4000000000b */
[----:B------:R-:W-:Y:S02]  /*10230*/  PRMT R15, R10, 0x7531, R11 ;  /* 0x000075310a0f7816 */ /* 0x000fe4000000000b */
[C-C-:B-1----:R-:W-:Y:S02]  /*10240*/  PRMT R8, R4.reuse, 0x6420, R5.reuse ;  /* 0x0000642004087816 */ /* 0x142fe40000000005 */
[----:B------:R-:W-:Y:S01]  /*10250*/  PRMT R9, R4, 0x7531, R5 ;  /* 0x0000753104097816 */ /* 0x000fe20000000005 */
[----:B------:R0:W-:Y:S01]  /*10260*/  STSM.16.M88.4 [R24+0x4000], R12 ;  /* 0x0040000c18007844 */ /* 0x0001e20000000200 */
        /* <DEDUP_REMOVED lines=11> */
.L_x_338:
[----:B-1----:R1:W-:Y:S01]  /*10320*/  SYNCS.ARRIVE.TRANS64.A1T0 RZ, [R2+URZ+0x38850], RZ ;  /* 0x038850ff02ff79a7 */ /* 0x0023e2000810003f */
[----:B------:R-:W-:Y:S06]  /*10330*/  BAR.SYNC.DEFER_BLOCKING 0x2, 0x80 ;  /* 0x0082000000007b1d */ /* 0x000fec0000010000 */
[----:B------:R-:W-:Y:S05]  /*10340*/  @!P0 BRA `(.L_x_339) ;  /* 0x0000000000048947 */ /* 0x000fea0003800000 */
[----:B------:R-:W-:Y:S01]  /*10350*/  BPT.TRAP 0x1 ;  /* 0x000000040000795c */ /* 0x000fe20000300000 */
.L_x_339:
[----:B-1----:R-:W-:Y:S02]  /*10360*/  VIADD R2, R2, 0x38880 ;  /* 0x0003888002027836 */ /* 0x002fe40000000000 */
[----:B------:R-:W-:-:S03]  /*10370*/  VIADD R25, R25, 0x1 ;  /* 0x0000000119197836 */ /* 0x000fc60000000000 */
[----:B------:R-:W-:Y:S02]  /*10380*/  PRMT R2, R33, 0x654, R2 ;  /* 0x0000065421027816 */ /* 0x000fe40000000002 */
[C---:B------:R-:W-:Y:S02]  /*10390*/  ISETP.NE.AND P0, PT, R25.reuse, 0x2, PT ;  /* 0x000000021900780c */ /* 0x040fe40003f05270 */
[----:B------:R1:W-:Y:S02]  /*103a0*/  SYNCS.ARRIVE.TRANS64.RED.A1T0 RZ, [R2+URZ], RZ ;  /* 0x000000ff02ff79a7 */ /* 0x0003e4000810043f */
[----:B------:R-:W-:Y:S02]  /*103b0*/  SEL R0, RZ, 0x1, P0 ;  /* 0x00000001ff007807 */ /* 0x000fe40000000000 */
[----:B------:R-:W-:Y:S02]  /*103c0*/  SEL R25, R25, RZ, P0 ;  /* 0x000000ff19197207 */ /* 0x000fe40000000000 */
[----:B------:R-:W-:-:S07]  /*103d0*/  LOP3.LUT R29, R29, R0, RZ, 0x3c, !PT ;  /* 0x000000001d1d7212 */ /* 0x000fce00078e3cff */
.L_x_280:
[----:B------:R-:W-:Y:S05]  /*103e0*/  BSYNC B7 ;  /* 0x0000000000077941 */ /* 0x000fea0003800000 */
.L_x_278:
[----:B------:R-:W-:-:S13]  /*103f0*/  LOP3.LUT P0, RZ, R26, 0x100, RZ, 0xc0, !PT ;  /* 0x000001001aff7812 */ /* 0x000fda000780c0ff */
[----:B------:R-:W-:Y:S05]  /*10400*/  @!P0 BRA `(.L_x_340) ;  /* 0x0000000000248947 */ /* 0x000fea0003800000 */
[----:B------:R-:W2:Y:S08]  /*10410*/  S2UR UR4, SR_CgaCtaId ;  /* 0x00000000000479c3 */ /* 0x000eb00000008800 */
[----:B------:R-:W-:Y:S01]  /*10420*/  BAR.SYNC.DEFER_BLOCKING 0x5, 0x180 ;  /* 0x0146000000007b1d */ /* 0x000fe20000010000 */
[----:B------:R-:W-:Y:S01]  /*10430*/  MOV R0, 0x400 ;  /* 0x0000040000007802 */ /* 0x000fe20000000f00 */
[----:B--2---:R-:W-:-:S05]  /*10440*/  IMAD.U32 R33, RZ, RZ, UR4 ;  /* 0x00000004ff217e24 */ /* 0x004fca000f8e00ff */
[----:B------:R-:W-:-:S05]  /*10450*/  LEA R23, R33, R0, 0x18 ;  /* 0x0000000021177211 */ /* 0x000fca00078ec0ff */
[----:B------:R-:W2:Y:S02]  /*10460*/  LDS.128 R16, [R23+0x388d0] ;  /* 0x0388d00017107984 */ /* 0x000ea40000000c00 */
[----:B--2---:R-:W-:Y:S01]  /*10470*/  R2UR UR40, R19 ;  /* 0x00000000132872ca */ /* 0x004fe200000e0000 */
[----:B------:R-:W-:Y:S06]  /*10480*/  BAR.ARV 0x4, 0x180 ;  /* 0x0106000000007b1d */ /* 0x000fec0000002000 */
[----:B------:R-:W-:Y:S08]  /*10490*/  BRA `(.L_x_341) ;  /* 0x0000000800187947 */ /* 0x000ff00003800000 */
.L_x_340:
[----:B------:R-:W0:Y:S01]  /*104a0*/  S2R R0, SR_TID.X ;  /* 0x0000000000007919 */ /* 0x000e220000002100 */
[----:B------:R-:W-:Y:S01]  /*104b0*/  ULDC UR4, c[0x0][0xc3c] ;  /* 0x00030f0000047ab9 */ /* 0x000fe20000000800 */
[----:B0-----:R-:W-:Y:S01]  /*104c0*/  LOP3.LUT R8, R0, 0x1f, RZ, 0xc0, !PT ;  /* 0x0000001f00087812 */ /* 0x001fe200078ec0ff */
[----:B------:R-:W-:-:S03]  /*104d0*/  IMAD.MOV.U32 R0, RZ, RZ, RZ ;  /* 0x000000ffff007224 */ /* 0x000fc600078e00ff */
[C---:B------:R-:W-:Y:S01]  /*104e0*/  ISETP.NE.AND P0, PT, R8.reuse, 0x1f, PT ;  /* 0x0000001f0800780c */ /* 0x040fe20003f05270 */
[----:B------:R-:W-:-:S05]  /*104f0*/  VIADD R5, R8, UR40 ;  /* 0x0000002808057c36 */ /* 0x000fca0008000000 */
[----:B------:R-:W-:Y:S01]  /*10500*/  ISETP.GE.OR P1, PT, R5, UR4, !P0 ;  /* 0x0000000405007c0c */ /* 0x000fe2000c726670 */
[----:B------:R-:W-:-:S12]  /*10510*/  ULDC UR4, c[0x0][0xc3c] ;  /* 0x00030f0000047ab9 */ /* 0x000fd80000000800 */
[----:B-1----:R-:W0:Y:S02]  /*10520*/  @!P1 LDC.64 R2, c[0x0][0xc80] ;  /* 0x00032000ff029b82 */ /* 0x002e240000000a00 */
[----:B0-----:R-:W-:-:S05]  /*10530*/  @!P1 IMAD.WIDE R2, R5, 0x4, R2 ;  /* 0x0000000405029825 */ /* 0x001fca00078e0202 */
[----:B------:R-:W2:Y:S01]  /*10540*/  @!P1 LDG.E R0, desc[UR52][R2.64] ;  /* 0x0000003402009981 */ /* 0x000ea2000c1e1900 */
[C---:B------:R-:W-:Y:S02]  /*10550*/  ISETP.NE.AND P1, PT, R8.reuse, RZ, PT ;  /* 0x000000ff0800720c */ /* 0x040fe40003f25270 */
[C---:B------:R-:W-:Y:S02]  /*10560*/  ISETP.GE.U32.AND P2, PT, R8.reuse, 0x2, PT ;  /* 0x000000020800780c */ /* 0x040fe40003f46070 */
        /* <DEDUP_REMOVED lines=8> */
[----:B------:R-:W-:Y:S02]  /*105f0*/  IMAD.IADD R4, R5, 0x1, R4 ;  /* 0x0000000105047824 */ /* 0x000fe400078e0204 */
[----:B------:R-:W-:Y:S04]  /*10600*/  SHFL.IDX PT, R5, R16, RZ, 0x1f ;  /* 0x00001fff10057589 */ /* 0x000fe800000e0000 */
[----:B------:R-:W0:Y:S02]  /*10610*/  SHFL.UP PT, R6, R4, 0x4, RZ ;  /* 0x0480000004067989 */ /* 0x000e2400000e00ff */
[----:B0-----:R-:W-:-:S05]  /*10620*/  SEL R3, R6, RZ, P3 ;  /* 0x000000ff06037207 */ /* 0x001fca0001800000 */
[----:B------:R-:W-:Y:S02]  /*10630*/  IMAD.IADD R6, R4, 0x1, R3 ;  /* 0x0000000104067824 */ /* 0x000fe400078e0203 */
[----:B------:R-:W-:Y:S04]  /*10640*/  SHFL.IDX PT, R4, R16, 0x1, 0x1f ;  /* 0x00201f0010047f89 */ /* 0x000fe800000e0000 */
        /* <DEDUP_REMOVED lines=11> */
[----:B------:R-:W-:Y:S05]  /*10700*/  @P6 BRA `(.L_x_342) ;  /* 0x0000000000906947 */ /* 0x000fea0003800000 */
.L_x_346:
[----:B------:R-:W-:-:S04]  /*10710*/  UIADD3 UR40, UR40, 0x1f, URZ ;  /* 0x0000001f28287890 */ /* 0x000fc8000fffe03f */
[----:B------:R-:W-:-:S06]  /*10720*/  UISETP.GE.AND UP0, UPT, UR40, UR4, UPT ;  /* 0x000000042800728c */ /* 0x000fcc000bf06270 */
[----:B------:R-:W-:-:S13]  /*10730*/  PLOP3.LUT P6, PT, PT, PT, UP0, 0x40, 0x0 ;  /* 0x000000000000781c */ /* 0x000fda0003fce808 */
[----:B------:R-:W-:Y:S05]  /*10740*/  @!P6 BRA `(.L_x_343) ;  /* 0x000000040034e947 */ /* 0x000fea0003800000 */
[----:B------:R-:W0:Y:S01]  /*10750*/  S2R R0, SR_TID.X ;  /* 0x0000000000007919 */ /* 0x000e220000002100 */
[----:B------:R-:W-:Y:S01]  /*10760*/  BSSY B0, `(.L_x_344) ;  /* 0x0000009000007945 */ /* 0x000fe20003800000 */
[----:B0-----:R-:W-:-:S05]  /*10770*/  LOP3.LUT R0, R0, 0x1f, RZ, 0xc0, !PT ;  /* 0x0000001f00007812 */ /* 0x001fca00078ec0ff */
[----:B------:R-:W-:Y:S02]  /*10780*/  VIADD R7, R0, UR40 ;  /* 0x0000002800077c36 */ /* 0x000fe40008000000 */
[----:B------:R-:W-:-:S03]  /*10790*/  IMAD.MOV.U32 R0, RZ, RZ, RZ ;  /* 0x000000ffff007224 */ /* 0x000fc600078e00ff */
[----:B------:R-:W-:-:S13]  /*107a0*/  ISETP.GE.OR P6, PT, R7, UR4, !P0 ;  /* 0x0000000407007c0c */ /* 0x000fda000c7c6670 */
[----:B------:R-:W-:Y:S05]  /*107b0*/  @P6 BRA `(.L_x_345) ;  /* 0x00000000000c6947 */ /* 0x000fea0003800000 */
[----:B------:R-:W0:Y:S02]  /*107c0*/  LDC.64 R2, c[0x0][0xc80] ;  /* 0x00032000ff027b82 */ /* 0x000e240000000a00 */
[----:B0-----:R-:W-:-:S05]  /*107d0*/  IMAD.WIDE R2, R7, 0x4, R2 ;  /* 0x0000000407027825 */ /* 0x001fca00078e0202 */
[----:B------:R0:W5:Y:S02]  /*107e0*/  LDG.E R0, desc[UR52][R2.64] ;  /* 0x0000003402007981 */ /* 0x000164000c1e1900 */
.L_x_345:
[----:B------:R-:W-:Y:S05]  /*107f0*/  BSYNC B0 ;  /* 0x0000000000007941 */ /* 0x000fea0003800000 */
.L_x_344:
        /* <DEDUP_REMOVED lines=13> */
[----:B0-----:R-:W-:Y:S02]  /*108d0*/  SEL R9, R2, RZ, P5 ;  /* 0x000000ff02097207 */ /* 0x001fe40002800000 */
[----:B------:R-:W0:Y:S03]  /*108e0*/  LDC R2, c[0x0][0xc38] ;  /* 0x00030e00ff027b82 */ /* 0x000e260000000800 */
[----:B------:R-:W-:-:S05]  /*108f0*/  IMAD.IADD R3, R8, 0x1, R9 ;  /* 0x0000000108037824 */ /* 0x000fca00078e0209 */
[----:B------:R-:W0:Y:S02]  /*10900*/  SHFL.IDX PT, R9, R3, 0x1f, 0x1f ;  /* 0x03e01f0003097f89 */ /* 0x000e2400000e0000 */
[----:B0-----:R-:W-:-:S04]  /*10910*/  IMAD R9, R9, R2, RZ ;  /* 0x0000000209097224 */ /* 0x001fc800078e02ff */
[----:B------:R-:W-:-:S05]  /*10920*/  IMAD.IADD R4, R9, 0x1, R4 ;  /* 0x0000000109047824 */ /* 0x000fca00078e0204 */
[----:B------:R-:W-:-:S13]  /*10930*/  ISETP.GT.AND P6, PT, R4, R5, PT ;  /* 0x000000050400720c */ /* 0x000fda0003fc4270 */
[----:B------:R-:W-:Y:S05]  /*10940*/  @!P6 BRA `(.L_x_346) ;  /* 0xfffffffc0070e947 */ /* 0x000fea000383ffff */
.L_x_342:
[----:B------:R-:W-:Y:S02]  /*10950*/  IMAD.IADD R16, R4, 0x1, -R9 ;  /* 0x0000000104107824 */ /* 0x000fe400078e0a09 */
[----:B------:R-:W-:Y:S02]  /*10960*/  IMAD.MOV.U32 R7, RZ, RZ, RZ ;  /* 0x000000ffff077224 */ /* 0x000fe400078e00ff */
        /* <DEDUP_REMOVED lines=16> */
.L_x_347:
[--C-:B-12---:R-:W-:Y:S01]  /*10a70*/  IMAD.MOV R3, RZ, RZ, -R9.reuse ;  /* 0x000000ffff037224 */ /* 0x106fe200078e0a09 */
[----:B------:R-:W-:Y:S01]  /*10a80*/  UIADD3 UR40, UR4, UR40, URZ ;  /* 0x0000002804287290 */ /* 0x000fe2000fffe03f */
[----:B---3--:R-:W-:Y:S02]  /*10a90*/  IMAD R16, R7, R2, R16 ;  /* 0x0000000207107224 */ /* 0x008fe400078e0210 */
[----:B------:R-:W-:Y:S02]  /*10aa0*/  IMAD R6, R3, R4, RZ ;  /* 0x0000000403067224 */ /* 0x000fe400078e02ff */
[----:B------:R-:W-:Y:S02]  /*10ab0*/  IMAD.MOV.U32 R2, RZ, RZ, RZ ;  /* 0x000000ffff027224 */ /* 0x000fe400078e00ff */
[----:B------:R-:W-:Y:S02]  /*10ac0*/  IMAD.MOV.U32 R3, RZ, RZ, R9 ;  /* 0x000000ffff037224 */ /* 0x000fe400078e0009 */
[----:B------:R-:W-:-:S02]  /*10ad0*/  IMAD.IADD R5, R5, 0x1, -R16 ;  /* 0x0000000105057824 */ /* 0x000fc400078e0a10 */
[----:B------:R-:W-:Y:S01]  /*10ae0*/  IMAD.HI.U32 R9, R9, R6, R2 ;  /* 0x0000000609097227 */ /* 0x000fe200078e0002 */
[----:B------:R-:W-:Y:S02]  /*10af0*/  IABS R3, R0 ;  /* 0x0000000000037213 */ /* 0x000fe40000000000 */
[----:B------:R-:W-:-:S03]  /*10b00*/  IABS R2, R5 ;  /* 0x0000000500027213 */ /* 0x000fc60000000000 */
[----:B------:R-:W-:Y:S02]  /*10b10*/  IMAD.MOV R3, RZ, RZ, -R3 ;  /* 0x000000ffff037224 */ /* 0x000fe400078e0a03 */
[----:B------:R-:W-:-:S04]  /*10b20*/  IMAD.HI.U32 R9, R9, R2, RZ ;  /* 0x0000000209097227 */ /* 0x000fc800078e00ff */
[----:B------:R-:W-:Y:S01]  /*10b30*/  IMAD R3, R9, R3, R2 ;  /* 0x0000000309037224 */ /* 0x000fe200078e0202 */
[----:B------:R-:W-:-:S04]  /*10b40*/  LOP3.LUT R2, R5, R0, RZ, 0x3c, !PT ;  /* 0x0000000005027212 */ /* 0x000fc800078e3cff */
[----:B------:R-:W-:Y:S02]  /*10b50*/  ISETP.GT.U32.AND P1, PT, R4, R3, PT ;  /* 0x000000030400720c */ /* 0x000fe40003f24070 */
[----:B------:R-:W-:-:S11]  /*10b60*/  ISETP.GE.AND P2, PT, R2, RZ, PT ;  /* 0x000000ff0200720c */ /* 0x000fd60003f46270 */
[----:B------:R-:W-:Y:S02]  /*10b70*/  @!P1 IMAD.IADD R3, R3, 0x1, -R4 ;  /* 0x0000000103039824 */ /* 0x000fe400078e0a04 */
[----:B------:R-:W-:Y:S01]  /*10b80*/  @!P1 VIADD R9, R9, 0x1 ;  /* 0x0000000109099836 */ /* 0x000fe20000000000 */
[----:B------:R-:W-:Y:S02]  /*10b90*/  ISETP.NE.AND P1, PT, R0, RZ, PT ;  /* 0x000000ff0000720c */ /* 0x000fe40003f25270 */
[----:B------:R-:W-:-:S13]  /*10ba0*/  ISETP.GE.U32.AND P0, PT, R3, R4, PT ;  /* 0x000000040300720c */ /* 0x000fda0003f06070 */
[----:B------:R-:W-:-:S04]  /*10bb0*/  @P0 VIADD R9, R9, 0x1 ;  /* 0x0000000109090836 */ /* 0x000fc80000000000 */
[----:B------:R-:W-:Y:S01]  /*10bc0*/  @!P2 IMAD.MOV R9, RZ, RZ, -R9 ;  /* 0x000000ffff09a224 */ /* 0x000fe200078e0a09 */
[----:B------:R-:W-:-:S05]  /*10bd0*/  @!P1 LOP3.LUT R9, RZ, R0, RZ, 0x33, !PT ;  /* 0x00000000ff099212 */ /* 0x000fca00078e33ff */
[--C-:B------:R-:W-:Y:S02]  /*10be0*/  IMAD.MOV R17, RZ, RZ, -R9.reuse ;  /* 0x000000ffff117224 */ /* 0x100fe400078e0a09 */
[----:B------:R-:W-:Y:S02]  /*10bf0*/  IMAD.MOV.U32 R18, RZ, RZ, R9 ;  /* 0x000000ffff127224 */ /* 0x000fe400078e0009 */
[----:B------:R-:W-:Y:S01]  /*10c00*/  IMAD R17, R0, R17, R5 ;  /* 0x0000001100117224 */ /* 0x000fe200078e0205 */
[----:B------:R-:W-:Y:S06]  /*10c10*/  BRA `(.L_x_348) ;  /* 0x0000000000107947 */ /* 0x000fec0003800000 */
.L_x_343:
[----:B------:R-:W-:Y:S01]  /*10c20*/  IMAD.MOV.U32 R16, RZ, RZ, R5 ;  /* 0x000000ffff107224 */ /* 0x000fe200078e0005 */
[----:B------:R-:W-:Y:S01]  /*10c30*/  ULDC UR40, c[0x0][0xc3c] ;  /* 0x00030f0000287ab9 */ /* 0x000fe20000000800 */
[----:B------:R-:W-:Y:S02]  /*10c40*/  IMAD.MOV.U32 R17, RZ, RZ, RZ ;  /* 0x000000ffff117224 */ /* 0x000fe400078e00ff */
[----:B------:R-:W-:-:S07]  /*10c50*/  IMAD.MOV.U32 R18, RZ, RZ, RZ ;  /* 0x000000ffff127224 */ /* 0x000fce00078e00ff */
.L_x_348:
[----:B------:R-:W1:Y:S01]  /*10c60*/  S2R R0, SR_TID.X ;  /* 0x0000000000007919 */ /* 0x000e620000002100 */
[----:B------:R-:W-:Y:S01]  /*10c70*/  IMAD.U32 R19, RZ, RZ, UR40 ;  /* 0x00000028ff137e24 */ /* 0x000fe2000f8e00ff */
[----:B------:R-:W-:Y:S01]  /*10c80*/  BAR.SYNC.DEFER_BLOCKING 0x4, 0x180 ;  /* 0x0106000000007b1d */ /* 0x000fe20000010000 */
[----:B-1----:R-:W-:-:S04]  /*10c90*/  LOP3.LUT R0, R0, 0x1f, RZ, 0xc0, !PT ;  /* 0x0000001f00007812 */ /* 0x002fc800078ec0ff */
[----:B------:R-:W-:-:S13]  /*10ca0*/  ISETP.NE.AND P0, PT, R0, RZ, PT ;  /* 0x000000ff0000720c */ /* 0x000fda0003f05270 */
[----:B------:R-:W1:Y:S01]  /*10cb0*/  @!P0 S2R R33, SR_CgaCtaId ;  /* 0x0000000000218919 */ /* 0x000e620000008800 */
[----:B------:R-:W-:-:S04]  /*10cc0*/  @!P0 MOV R0, 0x400 ;  /* 0x0000040000008802 */ /* 0x000fc80000000f00 */
[----:B-1----:R-:W-:-:S05]  /*10cd0*/  @!P0 LEA R23, R33, R0, 0x18 ;  /* 0x0000000021178211 */ /* 0x002fca00078ec0ff */
[----:B------:R2:W-:Y:S01]  /*10ce0*/  @!P0 STS.128 [R23+0x388d0], R16 ;  /* 0x0388d01017008388 */ /* 0x0005e20000000c00 */
[----:B------:R-:W-:Y:S06]  /*10cf0*/  BAR.ARV 0x5, 0x180 ;  /* 0x0146000000007b1d */ /* 0x000fec0000002000 */
.L_x_341:
[----:B------:R-:W-:Y:S02]  /*10d00*/  ULDC UR4, c[0x0][0xc3c] ;  /* 0x00030f0000047ab9 */ /* 0x000fe40000000800 */
[----:B------:R-:W-:-:S06]  /*10d10*/  UISETP.GE.AND UP0, UPT, UR40, UR4, UPT ;  /* 0x000000042800728c */ /* 0x000fcc000bf06270 */
[----:B------:R-:W-:-:S13]  /*10d20*/  PLOP3.LUT P0, PT, PT, PT, UP0, 0x80, 0x0 ;  /* 0x000000000000781c */ /* 0x000fda0003f0f008 */
[----:B------:R-:W-:Y:S05]  /*10d30*/  @!P0 BRA `(.L_x_349) ;  /* 0xffffffa400408947 */ /* 0x000fea000383ffff */
.L_x_274:
[----:B0-----:R-:W3:Y:S01]  /*10d40*/  LDL.LU R0, [R1+0xc] ;  /* 0x00000c0001007983 */ /* 0x001ee20000300800 */
[----:B------:R-:W-:Y:S01]  /*10d50*/  BSSY B0, `(.L_x_350) ;  /* 0x000000b000007945 */ /* 0x000fe20003800000 */
[----:B------:R-:W0:Y:S01]  /*10d60*/  S2R R5, SR_CgaCtaId ;  /* 0x0000000000057919 */ /* 0x000e220000008800 */
[----:B---3--:R-:W-:-:S05]  /*10d70*/  VIADD R0, R0, 0x1 ;  /* 0x0000000100007836 */ /* 0x008fca0000000000 */
[----:B-1----:R-:W-:-:S04]  /*10d80*/  LEA.HI R2, R0, R0, RZ, 0x1 ;  /* 0x0000000000027211 */ /* 0x002fc800078f08ff */
[----:B------:R-:W-:Y:S02]  /*10d90*/  LOP3.LUT R3, R2, 0xfffffffe, RZ, 0xc0, !PT ;  /* 0xfffffffe02037812 */ /* 0x000fe400078ec0ff */
[----:B------:R-:W-:-:S03]  /*10da0*/  MOV R2, 0x400 ;  /* 0x0000040000027802 */ /* 0x000fc60000000f00 */
[----:B------:R-:W-:Y:S01]  /*10db0*/  IMAD.IADD R0, R0, 0x1, -R3 ;  /* 0x0000000100007824 */ /* 0x000fe200078e0a03 */
[----:B0-----:R-:W-:-:S04]  /*10dc0*/  LEA R5, R5, R2, 0x18 ;  /* 0x0000000205057211 */ /* 0x001fc800078ec0ff */
[----:B------:R-:W-:-:S04]  /*10dd0*/  SHF.L.U32 R0, R0, 0x1f, RZ ;  /* 0x0000001f00007819 */ /* 0x000fc800000006ff */
[----:B------:R-:W0:Y:S02]  /*10de0*/  SYNCS.PHASECHK.TRANS64.TRYWAIT P0, [R5+URZ+0x38820], R0 ;  /* 0x03882000050075a7 */ /* 0x000e24000800017f */
[----:B0-----:R-:W-:Y:S05]  /*10df0*/  @!P0 BRA `(.L_x_351) ;  /* 0x0000003800e48947 */ /* 0x001fea0003800000 */
.L_x_468:
[----:B------:R-:W-:Y:S05]  /*10e00*/  BSYNC B0 ;  /* 0x0000000000007941 */ /* 0x000fea0003800000 */
.L_x_350:
[----:B------:R-:W-:-:S03]  /*10e10*/  UMOV UR4, 0xffffffff ;  /* 0xffffffff00047882 */ /* 0x000fc60000000000 */
[----:B------:R-:W-:Y:S05]  /*10e20*/  BRA.DIV UR4, `(.L_x_352) ;  /* 0x0000003a04ec7947 */ /* 0x000fea000b800000 */
[----:B0-----:R-:W0:Y:S02]  /*10e30*/  S2R R0, SR_TID.X ;  /* 0x0000000000007919 */ /* 0x001e240000002100 */
[----:B0-----:R-:W-:-:S04]  /*10e40*/  SHF.R.U32.HI R0, RZ, 0x5, R0 ;  /* 0x00000005ff007819 */ /* 0x001fc80000011600 */
[----:B------:R-:W-:-:S05]  /*10e50*/  LOP3.LUT R0, R0, 0x3, RZ, 0xc0, !PT ;  /* 0x0000000300007812 */ /* 0x000fca00078ec0ff */
[----:B------:R0:W1:Y:S02]  /*10e60*/  SHFL.IDX PT, R14, R0, RZ, 0x1f ;  /* 0x00001fff000e7589 */ /* 0x00006400000e0000 */
.L_x_471:
[----:B-1----:R-:W-:Y:S01]  /*10e70*/  ISETP.NE.AND P0, PT, R14, RZ, PT ;  /* 0x000000ff0e00720c */ /* 0x002fe20003f05270 */
[----:B------:R-:W-:-:S12]  /*10e80*/  BSSY B0, `(.L_x_353) ;  /* 0x000002c000007945 */ /* 0x000fd80003800000 */
[----:B------:R-:W-:Y:S05]  /*10e90*/  @P0 BRA `(.L_x_354) ;  /* 0x0000000000a80947 */ /* 0x000fea0003800000 */
[----:B------:R-:W-:-:S03]  /*10ea0*/  UMOV UR4, 0xffffffff ;  /* 0xffffffff00047882 */ /* 0x000fc60000000000 */
[----:B------:R-:W-:Y:S05]  /*10eb0*/  BRA.DIV UR4, `(.L_x_355) ;  /* 0x0000003a04fc7947 */ /* 0x000fea000b800000 */
[----:B------:R-:W-:-:S13]  /*10ec0*/  ELECT P6, URZ, PT ;  /* 0x00000000003f782f */ /* 0x000fda00038c0000 */
.L_x_474:
[----:B------:R-:W-:Y:S05]  /*10ed0*/  @!P6 BRA `(.L_x_354) ;  /* 0x000000000098e947 */ /* 0x000fea0003800000 */
[----:B------:R-:W-:-:S06]  /*10ee0*/  ULOP3.LUT UR4, UR36, 0x2, URZ, 0xfc, !UPT ;  /* 0x0000000224047892 */ /* 0x000fcc000f8efc3f */
[----:B0-----:R-:W-:-:S05]  /*10ef0*/  IMAD.U32 R0, RZ, RZ, UR4 ;  /* 0x00000004ff007e24 */ /* 0x001fca000f8e00ff */
[----:B------:R-:W-:-:S13]  /*10f00*/  ISETP.NE.AND P0, PT, R0, 0x3, PT ;  /* 0x000000030000780c */ /* 0x000fda0003f05270 */
[----:B------:R-:W-:Y:S05]  /*10f10*/  @!P0 BRA `(.L_x_356) ;  /* 0x0000000000048947 */ /* 0x000fea0003800000 */
[----:B------:R-:W-:Y:S01]  /*10f20*/  BPT.TRAP 0x1 ;  /* 0x000000040000795c */ /* 0x000fe20000300000 */
.L_x_356:
[----:B------:R-:W-:Y:S01]  /*10f30*/  IMAD R3, R25, 0x8, R5 ;  /* 0x0000000819037824 */ /* 0x000fe200078e0205 */
[----:B------:R-:W-:Y:S01]  /*10f40*/  SHF.L.U32 R2, R29, 0x1f, RZ ;  /* 0x0000001f1d027819 */ /* 0x000fe200000006ff */
[----:B------:R-:W-:-:S03]  /*10f50*/  VIADD R25, R25, 0x1 ;  /* 0x0000000119197836 */ /* 0x000fc60000000000 */
[----:B------:R-:W0:Y:S02]  /*10f60*/  SYNCS.PHASECHK.TRANS64.TRYWAIT P1, [R3+URZ+0x38840], R2 ;  /* 0x03884002030075a7 */ /* 0x000e24000802017f */
[----:B------:R-:W-:-:S04]  /*10f70*/  ISETP.NE.AND P2, PT, R25, 0x2, PT ;  /* 0x000000021900780c */ /* 0x000fc80003f45270 */
[----:B------:R-:W-:Y:S01]  /*10f80*/  SEL R0, RZ, 0x1, P2 ;  /* 0x00000001ff007807 */ /* 0x000fe20001000000 */
[----:B0-----:R-:W-:Y:S08]  /*10f90*/  @!P1 BRA `(.L_x_357) ;  /* 0x0000003800e49947 */ /* 0x001ff00003800000 */
.L_x_475:
[----:B------:R-:W-:Y:S02]  /*10fa0*/  SEL R25, R25, RZ, P2 ;  /* 0x000000ff19197207 */ /* 0x000fe40001000000 */
[----:B------:R-:W-:Y:S01]  /*10fb0*/  LOP3.LUT R0, R29, R0, RZ, 0x3c, !PT ;  /* 0x000000001d007212 */ /* 0x000fe200078e3cff */
[----:B------:R-:W-:Y:S06]  /*10fc0*/  @!P0 BRA `(.L_x_358) ;  /* 0x0000000000048947 */ /* 0x000fec0003800000 */
[----:B------:R-:W-:Y:S01]  /*10fd0*/  BPT.TRAP 0x1 ;  /* 0x000000040000795c */ /* 0x000fe20000300000 */
.L_x_358:
[----:B------:R-:W-:Y:S01]  /*10fe0*/  IMAD R25, R25, 0x8, R5 ;  /* 0x0000000819197824 */ /* 0x000fe200078e0205 */
[----:B------:R-:W-:-:S04]  /*10ff0*/  SHF.L.U32 R0, R0, 0x1f, RZ ;  /* 0x0000001f00007819 */ /* 0x000fc800000006ff */
[----:B------:R-:W1:Y:S02]  /*11000*/  SYNCS.PHASECHK.TRANS64.TRYWAIT P1, [R25+URZ+0x38840], R0 ;  /* 0x03884000190075a7 */ /* 0x000e64000802017f */
[----:B-1----:R-:W-:Y:S05]  /*11010*/  @!P1 BRA `(.L_x_359) ;  /* 0x0000003800d89947 */ /* 0x002fea0003800000 */
.L_x_476:
[----:B------:R-:W-:Y:S05]  /*11020*/  @!P0 BRA `(.L_x_360) ;  /* 0x0000000000048947 */ /* 0x000fea0003800000 */
[----:B------:R-:W-:Y:S01]  /*11030*/  BPT.TRAP 0x1 ;  /* 0x000000040000795c */ /* 0x000fe20000300000 */
.L_x_360:
[----:B------:R-:W3:Y:S02]  /*11040*/  SYNCS.PHASECHK.TRANS64.TRYWAIT P1, [R3+URZ+0x38860], R2 ;  /* 0x03886002030075a7 */ /* 0x000ee4000802017f */
[----:B---3--:R-:W-:Y:S05]  /*11050*/  @!P1 BRA `(.L_x_361) ;  /* 0x0000003800dc9947 */ /* 0x008fea0003800000 */
.L_x_477:
[----:B------:R-:W-:Y:S05]  /*11060*/  @!P0 BRA `(.L_x_362) ;  /* 0x0000000000048947 */ /* 0x000fea0003800000 */
[----:B------:R-:W-:Y:S01]  /*11070*/  BPT.TRAP 0x1 ;  /* 0x000000040000795c */ /* 0x000fe20000300000 */
.L_x_362:
[----:B------:R-:W4:Y:S02]  /*11080*/  SYNCS.PHASECHK.TRANS64.TRYWAIT P1, [R25+URZ+0x38860], R0 ;  /* 0x03886000190075a7 */ /* 0x000f24000802017f */
[----:B----4-:R-:W-:Y:S05]  /*11090*/  @!P1 BRA `(.L_x_363) ;  /* 0x0000003800e09947 */ /* 0x010fea0003800000 */
.L_x_478:
[----:B------:R-:W-:Y:S05]  /*110a0*/  @!P0 BRA `(.L_x_364) ;  /* 0x0000000000048947 */ /* 0x000fea0003800000 */
[----:B------:R-:W-:Y:S01]  /*110b0*/  BPT.TRAP 0x1 ;  /* 0x000000040000795c */ /* 0x000fe20000300000 */
.L_x_364:
[----:B------:R-:W5:Y:S02]  /*110c0*/  SYNCS.PHASECHK.TRANS64.TRYWAIT P1, [R3+URZ+0x38880], R2 ;  /* 0x03888002030075a7 */ /* 0x000f64000802017f */
[----:B-----5:R-:W-:Y:S05]  /*110d0*/  @!P1 BRA `(.L_x_365) ;  /* 0x0000003800e49947 */ /* 0x020fea0003800000 */
.L_x_479:
[----:B------:R-:W-:Y:S05]  /*110e0*/  @!P0 BRA `(.L_x_366) ;  /* 0x0000000000048947 */ /* 0x000fea0003800000 */
[----:B------:R-:W-:Y:S01]  /*110f0*/  BPT.TRAP 0x1 ;  /* 0x000000040000795c */ /* 0x000fe20000300000 */
.L_x_366:
[----:B------:R0:W0:Y:S02]  /*11100*/  SYNCS.PHASECHK.TRANS64.TRYWAIT P0, [R25+URZ+0x38880], R0 ;  /* 0x03888000190075a7 */ /* 0x000024000800017f */
[----:B0-----:R-:W-:Y:S05]  /*11110*/  @!P0 NANOSLEEP.SYNCS 0x989680 ;  /* 0x009896800000895d */ /* 0x001fea0003900000 */
[----:B------:R-:W0:Y:S02]  /*11120*/  @!P0 SYNCS.PHASECHK.TRANS64 P0, [R25+URZ+0x38880], R0 ;  /* 0x03888000190085a7 */ /* 0x000e24000800007f */
[----:B0-----:R-:W-:Y:S05]  /*11130*/  @!P0 BRA `(.L_x_366) ;  /* 0xfffffffc00f08947 */ /* 0x001fea000383ffff */
.L_x_354:
[----:B------:R-:W-:Y:S05]  /*11140*/  BSYNC B0 ;  /* 0x0000000000007941 */ /* 0x000fea0003800000 */
.L_x_353:
[----:B------:R-:W-:Y:S05]  /*11150*/  EXIT ;  /* 0x000000000000794d */ /* 0x000fea0003800000 */
.L_x_223:
[----:B0-----:R-:W-:-:S04]  /*11160*/  IMAD.U32 R3, RZ, RZ, UR51 ;  /* 0x00000033ff037e24 */ /* 0x001fc8000f8e00ff */
[----:B------:R0:W1:Y:S03]  /*11170*/  SYNCS.PHASECHK.TRANS64.TRYWAIT P0, [R3+URZ+0x38800], R0 ;  /* 0x03880000030075a7 */ /* 0x000066000800017f */
[----:B-1----:R-:W-:Y:S05]  /*11180*/  @!P0 NANOSLEEP.SYNCS 0x989680 ;  /* 0x009896800000895d */ /* 0x002fea0003900000 */
[----:B------:R-:W1:Y:S02]  /*11190*/  @!P0 SYNCS.PHASECHK.TRANS64 P0, [R3+URZ+0x38800], R0 ;  /* 0x03880000030085a7 */ /* 0x000e64000800007f */
[----:B-1----:R-:W-:Y:S05]  /*111a0*/  @!P0 BRA `(.L_x_223) ;  /* 0xfffffffc00ec8947 */ /* 0x002fea000383ffff */
[----:B------:R-:W-:Y:S05]  /*111b0*/  BRA `(.L_x_367) ;  /* 0xffffff0800507947 */ /* 0x000fea000383ffff */
.L_x_227:
[----:B-1----:R-:W-:-:S04]  /*111c0*/  IMAD.U32 R0, RZ, RZ, UR54 ;  /* 0x00000036ff007e24 */ /* 0x002fc8000f8e00ff */
[----:B------:R1:W2:Y:S03]  /*111d0*/  SYNCS.PHASECHK.TRANS64.TRYWAIT P1, [R0+URZ+0x38830], R7 ;  /* 0x03883007000075a7 */ /* 0x0002a6000802017f */
[----:B--2---:R-:W-:Y:S05]  /*111e0*/  @!P1 NANOSLEEP.SYNCS 0x989680 ;  /* 0x009896800000995d */ /* 0x004fea0003900000 */
[----:B------:R-:W2:Y:S02]  /*111f0*/  @!P1 SYNCS.PHASECHK.TRANS64 P1, [R0+URZ+0x38830], R7 ;  /* 0x03883007000095a7 */ /* 0x000ea4000802007f */
[----:B--2---:R-:W-:Y:S05]  /*11200*/  @!P1 BRA `(.L_x_227) ;  /* 0xfffffffc00ec9947 */ /* 0x004fea000383ffff */
[----:B------:R-:W-:Y:S05]  /*11210*/  BRA `(.L_x_226) ;  /* 0xffffff0800747947 */ /* 0x000fea000383ffff */
.L_x_232:
[----:B-1----:R-:W-:-:S04]  /*11220*/  IMAD.U32 R8, RZ, RZ, UR54 ;  /* 0x00000036ff087e24 */ /* 0x002fc8000f8e00ff */
[----:B------:R1:W2:Y:S03]  /*11230*/  SYNCS.PHASECHK.TRANS64.TRYWAIT P1, [R8+URZ+0x38850], R7 ;  /* 0x03885007080075a7 */ /* 0x0002a6000802017f */
[----:B--2---:R-:W-:Y:S05]  /*11240*/  @!P1 NANOSLEEP.SYNCS 0x989680 ;  /* 0x009896800000995d */ /* 0x004fea0003900000 */
[----:B------:R-:W2:Y:S02]  /*11250*/  @!P1 SYNCS.PHASECHK.TRANS64 P1, [R8+URZ+0x38850], R7 ;  /* 0x03885007080095a7 */ /* 0x000ea4000802007f */
[----:B--2---:R-:W-:Y:S05]  /*11260*/  @!P1 BRA `(.L_x_232) ;  /* 0xfffffffc00ec9947 */ /* 0x004fea000383ffff */
[----:B------:R-:W-:Y:S05]  /*11270*/  BRA `(.L_x_231) ;  /* 0xffffff2800047947 */ /* 0x000fea000383ffff */
.L_x_238:
[----:B0-----:R-:W-:Y:S02]  /*11280*/  IMAD.U32 R0, RZ, RZ, UR47 ;  /* 0x0000002fff007e24 */ /* 0x001fe4000f8e00ff */
[----:B------:R-:W-:-:S04]  /*11290*/  IMAD.U32 R3, RZ, RZ, UR54 ;  /* 0x00000036ff037e24 */ /* 0x000fc8000f8e00ff */
[----:B------:R0:W1:Y:S03]  /*112a0*/  SYNCS.PHASECHK.TRANS64.TRYWAIT P2, [R0+URZ+0x38830], R3 ;  /* 0x03883003000075a7 */ /* 0x000066000804017f */
[----:B-1----:R-:W-:Y:S05]  /*112b0*/  @!P2 NANOSLEEP.SYNCS 0x989680 ;  /* 0x009896800000a95d */ /* 0x002fea0003900000 */
[----:B------:R-:W1:Y:S02]  /*112c0*/  @!P2 SYNCS.PHASECHK.TRANS64 P2, [R0+URZ+0x38830], R3 ;  /* 0x038830030000a5a7 */ /* 0x000e64000804007f */
[----:B-1----:R-:W-:Y:S05]  /*112d0*/  @!P2 BRA `(.L_x_238) ;  /* 0xfffffffc00e8a947 */ /* 0x002fea000383ffff */
[----:B------:R-:W-:Y:S05]  /*112e0*/  BRA `(.L_x_237) ;  /* 0xffffff2800ec7947 */ /* 0x000fea000383ffff */
.L_x_243:
[----:B-1----:R-:W-:Y:S02]  /*112f0*/  IMAD.U32 R7, RZ, RZ, UR47 ;  /* 0x0000002fff077e24 */ /* 0x002fe4000f8e00ff */
[----:B------:R-:W-:-:S04]  /*11300*/  IMAD.U32 R8, RZ, RZ, UR54 ;  /* 0x00000036ff087e24 */ /* 0x000fc8000f8e00ff */
[----:B------:R1:W2:Y:S03]  /*11310*/  SYNCS.PHASECHK.TRANS64.TRYWAIT P2, [R7+URZ+0x38850], R8 ;  /* 0x03885008070075a7 */ /* 0x0002a6000804017f */
[----:B--2---:R-:W-:Y:S05]  /*11320*/  @!P2 NANOSLEEP.SYNCS 0x989680 ;  /* 0x009896800000a95d */ /* 0x004fea0003900000 */
[----:B------:R-:W2:Y:S02]  /*11330*/  @!P2 SYNCS.PHASECHK.TRANS64 P2, [R7+URZ+0x38850], R8 ;  /* 0x038850080700a5a7 */ /* 0x000ea4000804007f */
[----:B--2---:R-:W-:Y:S05]  /*11340*/  @!P2 BRA `(.L_x_243) ;  /* 0xfffffffc00e8a947 */ /* 0x004fea000383ffff */
[----:B------:R-:W-:Y:S05]  /*11350*/  BRA `(.L_x_242) ;  /* 0xffffff4800887947 */ /* 0x000fea000383ffff */
.L_x_289:
[----:B------:R-:W0:Y:S01]  /*11360*/  S2R R20, SR_TID.X ;  /* 0x0000000000147919 */ /* 0x000e220000002100 */
[----:B------:R-:W-:Y:S02]  /*11370*/  IMAD.MOV.U32 R12, RZ, RZ, RZ ;  /* 0x000000ffff0c7224 */ /* 0x000fe400078e00ff */
[----:B------:R-:W-:Y:S02]  /*11380*/  IMAD.MOV.U32 R11, RZ, RZ, 0x1f ;  /* 0x0000001fff0b7424 */ /* 0x000fe400078e00ff */
[----:B------:R-:W-:Y:S01]  /*11390*/  IMAD.MOV.U32 R15, RZ, RZ, -0x1 ;  /* 0xffffffffff0f7424 */ /* 0x000fe200078e00ff */
[----:B0-----:R-:W-:-:S04]  /*113a0*/  SHF.R.U32.HI R8, RZ, 0x5, R20 ;  /* 0x00000005ff087819 */ /* 0x001fc80000011614 */
[----:B------:R-:W-:-:S05]  /*113b0*/  LOP3.LUT R8, R8, 0x3, RZ, 0xc0, !PT ;  /* 0x0000000308087812 */ /* 0x000fca00078ec0ff */
[----:B------:R-:W-:-:S07]  /*113c0*/  IMAD.MOV.U32 R13, RZ, RZ, R8 ;  /* 0x000000ffff0d7224 */ /* 0x000fce00078e0008 */
[----:B-----5:R-:W-:Y:S05]  /*113d0*/  WARPSYNC.COLLECTIVE R15, `(.L_x_368) ;  /* 0x000000000f087348 */ /* 0x020fea0003c00000 */
[----:B------:R0:W1:Y:S02]  /*113e0*/  SHFL.IDX P6, R14, R13, R12, R11 ;  /* 0x0000000c0d0e7389 */ /* 0x00006400000c000b */
[----:B01---5:R-:W-:Y:S01]  /*113f0*/  ENDCOLLECTIVE ;  /* 0x000000000000791b */ /* 0x023fe20003800000 */
.L_x_368:
[----:B------:R-:W-:Y:S05]  /*11400*/  BRA `(.L_x_369) ;  /* 0xffffffac00687947 */ /* 0x000fea000383ffff */
.L_x_292:
[----:B0-----:R-:W2:Y:S02]  /*11410*/  LDL R2, [R1+0x8] ;  /* 0x0000080001027983 */ /* 0x001ea40000100800 */
[----:B--2---:R0:W1:Y:S02]  /*11420*/  SYNCS.PHASECHK.TRANS64.TRYWAIT P0, [R6+URZ+0x38880], R2 ;  /* 0x03888002060075a7 */ /* 0x004064000800017f */
[----:B-1----:R-:W-:Y:S05]  /*11430*/  @!P0 NANOSLEEP.SYNCS 0x989680 ;  /* 0x009896800000895d */ /* 0x002fea0003900000 */
[----:B------:R-:W1:Y:S02]  /*11440*/  @!P0 SYNCS.PHASECHK.TRANS64 P0, [R6+URZ+0x38880], R2 ;  /* 0x03888002060085a7 */ /* 0x000e64000800007f */
[----:B-1----:R-:W-:Y:S05]  /*11450*/  @!P0 BRA `(.L_x_292) ;  /* 0xfffffffc00ec8947 */ /* 0x002fea000383ffff */
[----:B------:R-:W-:Y:S05]  /*11460*/  BRA `(.L_x_370) ;  /* 0xffffffac00787947 */ /* 0x000fea000383ffff */
.L_x_293:
[----:B------:R-:W-:Y:S01]  /*11470*/  BSSY B0, `(.L_x_371) ;  /* 0x0000008000007945 */ /* 0x000fe20003800000 */
[----:B------:R-:W-:Y:S02]  /*11480*/  IMAD.MOV.U32 R13, RZ, RZ, R9 ;  /* 0x000000ffff0d7224 */ /* 0x000fe400078e0009 */
[----:B------:R-:W-:Y:S02]  /*11490*/  IMAD.MOV.U32 R12, RZ, RZ, RZ ;  /* 0x000000ffff0c7224 */ /* 0x000fe400078e00ff */
[----:B------:R-:W-:Y:S02]  /*114a0*/  IMAD.MOV.U32 R11, RZ, RZ, 0x181f ;  /* 0x0000181fff0b7424 */ /* 0x000fe400078e00ff */
[----:B------:R-:W-:-:S07]  /*114b0*/  IMAD.MOV.U32 R15, RZ, RZ, -0x1 ;  /* 0xffffffffff0f7424 */ /* 0x000fce00078e00ff */
[----:B------:R-:W-:Y:S05]  /*114c0*/  WARPSYNC.COLLECTIVE R15, `(.L_x_372) ;  /* 0x000000000f087348 */ /* 0x000fea0003c00000 */
[----:B------:R0:W1:Y:S02]  /*114d0*/  SHFL.IDX P6, R14, R13, R12, R11 ;  /* 0x0000000c0d0e7389 */ /* 0x00006400000c000b */
[----:B01----:R-:W-:Y:S01]  /*114e0*/  ENDCOLLECTIVE ;  /* 0x000000000000791b */ /* 0x003fe20003800000 */
.L_x_372:
[----:B------:R-:W-:Y:S05]  /*114f0*/  BSYNC B0 ;  /* 0x0000000000007941 */ /* 0x000fea0003800000 */
.L_x_371:
[----:B------:R-:W-:Y:S01]  /*11500*/  IMAD.MOV.U32 R13, RZ, RZ, R8 ;  /* 0x000000ffff0d7224 */ /* 0x000fe200078e0008 */
[----:B------:R-:W-:Y:S01]  /*11510*/  LOP3.LUT R10, R28, 0x80, RZ, 0xfc, !PT ;  /* 0x000000801c0a7812 */ /* 0x000fe200078efcff */
[----:B------:R-:W-:Y:S01]  /*11520*/  IMAD.MOV.U32 R12, RZ, RZ, RZ ;  /* 0x000000ffff0c7224 */ /* 0x000fe200078e00ff */
[C---:B------:R-:W-:Y:S01]  /*11530*/  ISETP.GE.AND P3, PT, R7.reuse, 0x11, PT ;  /* 0x000000110700780c */ /* 0x040fe20003f66270 */
[----:B------:R-:W-:Y:S01]  /*11540*/  IMAD.MOV.U32 R11, RZ, RZ, 0x181f ;  /* 0x0000181fff0b7424 */ /* 0x000fe200078e00ff */
[----:B------:R-:W-:Y:S01]  /*11550*/  LOP3.LUT R26, R26, 0xffffffdf, RZ, 0xc0, !PT ;  /* 0xffffffdf1a1a7812 */ /* 0x000fe200078ec0ff */
[----:B------:R-:W-:Y:S01]  /*11560*/  IMAD.MOV.U32 R15, RZ, RZ, -0x1 ;  /* 0xffffffffff0f7424 */ /* 0x000fe200078e00ff */
[C---:B------:R-:W-:Y:S01]  /*11570*/  ISETP.GE.AND P5, PT, R7.reuse, 0x31, PT ;  /* 0x000000310700780c */ /* 0x040fe20003fa6270 */
[----:B------:R-:W-:Y:S01]  /*11580*/  IMAD.MOV.U32 R3, RZ, RZ, R14 ;  /* 0x000000ffff037224 */ /* 0x000fe200078e000e */
[----:B------:R-:W-:Y:S01]  /*11590*/  ISETP.GE.AND P4, PT, R7, 0x41, PT ;  /* 0x000000410700780c */ /* 0x000fe20003f86270 */
[----:B------:R-:W-:-:S12]  /*115a0*/  IMAD.IADD R5, R23, 0x1, R5 ;  /* 0x0000000117057824 */ /* 0x000fd800078e0205 */
[----:B------:R-:W-:Y:S05]  /*115b0*/  WARPSYNC.COLLECTIVE R15, `(.L_x_373) ;  /* 0x000000000f087348 */ /* 0x000fea0003c00000 */
[----:B------:R0:W1:Y:S02]  /*115c0*/  SHFL.IDX P6, R14, R13, R12, R11 ;  /* 0x0000000c0d0e7389 */ /* 0x00006400000c000b */
[----:B01----:R-:W-:Y:S01]  /*115d0*/  ENDCOLLECTIVE ;  /* 0x000000000000791b */ /* 0x003fe20003800000 */
.L_x_373:
[----:B------:R-:W-:Y:S02]  /*115e0*/  @P3 LOP3.LUT R26, R26, 0x20, RZ, 0xfc, !PT ;  /* 0x000000201a1a3812 */ /* 0x000fe400078efcff */
[----:B------:R-:W-:Y:S02]  /*115f0*/  ISETP.GE.AND P3, PT, R7, 0x51, PT ;  /* 0x000000510700780c */ /* 0x000fe40003f66270 */
[----:B------:R-:W-:Y:S01]  /*11600*/  LOP3.LUT R26, R26, 0xffffffef, RZ, 0xc0, !PT ;  /* 0xffffffef1a1a7812 */ /* 0x000fe200078ec0ff */
[----:B------:R-:W0:Y:S01]  /*11610*/  LDC R15, c[0x0][0x2f4] ;  /* 0x0000bd00ff0f7b82 */ /* 0x000e220000000800 */
[----:B------:R-:W-:Y:S02]  /*11620*/  IMAD.MOV.U32 R13, RZ, RZ, R9 ;  /* 0x000000ffff0d7224 */ /* 0x000fe400078e0009 */
[----:B------:R-:W-:Y:S02]  /*11630*/  IMAD.MOV.U32 R12, RZ, RZ, 0x1 ;  /* 0x00000001ff0c7424 */ /* 0x000fe400078e00ff */
[----:B------:R-:W-:-:S05]  /*11640*/  IMAD.MOV.U32 R2, RZ, RZ, R14 ;  /* 0x000000ffff027224 */ /* 0x000fca00078e000e */
[----:B------:R-:W-:-:S05]  /*11650*/  IADD3 R2, P0, R28, R2, RZ ;  /* 0x000000021c027210 */ /* 0x000fca0007f1e0ff */
[----:B------:R-:W-:Y:S01]  /*11660*/  IMAD.X R3, RZ, RZ, R3, P0 ;  /* 0x000000ffff037224 */ /* 0x000fe200000e0603 */
[-C--:B0-----:R-:W-:Y:S02]  /*11670*/  ISETP.GE.AND P1, PT, R28, R15.reuse, PT ;  /* 0x0000000f1c00720c */ /* 0x081fe40003f26270 */
[----:B------:R-:W-:Y:S01]  /*11680*/  ISETP.GE.AND P0, PT, R10, R15, PT ;  /* 0x0000000f0a00720c */ /* 0x000fe20003f06270 */
[----:B------:R-:W-:Y:S01]  /*11690*/  IMAD.MOV.U32 R15, RZ, RZ, -0x1 ;  /* 0xffffffffff0f7424 */ /* 0x000fe200078e00ff */
[----:B------:R-:W-:-:S13]  /*116a0*/  ISETP.LT.OR P2, PT, R7, 0x1, P1 ;  /* 0x000000010700780c */ /* 0x000fda0000f41670 */
[----:B------:R-:W-:Y:S05]  /*116b0*/  WARPSYNC.COLLECTIVE R15, `(.L_x_374) ;  /* 0x000000000f087348 */ /* 0x000fea0003c00000 */
[----:B------:R0:W1:Y:S02]  /*116c0*/  SHFL.IDX P6, R14, R13, R12, R11 ;  /* 0x0000000c0d0e7389 */ /* 0x00006400000c000b */
[----:B01----:R-:W-:Y:S01]  /*116d0*/  ENDCOLLECTIVE ;  /* 0x000000000000791b */ /* 0x003fe20003800000 */
.L_x_374:
[----:B------:R-:W-:Y:S01]  /*116e0*/  @!PT LDS RZ, [RZ] ;  /* 0x00000000fffff984 */ /* 0x000fe20000000800 */
[----:B------:R-:W-:Y:S01]  /*116f0*/  @!PT LDS RZ, [RZ] ;  /* 0x00000000fffff984 */ /* 0x000fe20000000800 */
[----:B------:R-:W-:Y:S01]  /*11700*/  @!PT LDS RZ, [RZ] ;  /* 0x00000000fffff984 */ /* 0x000fe20000000800 */
[----:B------:R-:W-:Y:S01]  /*11710*/  LDGSTS.E.BYPASS.LTC128B.128 [R5+0x10400], desc[UR52][R2.64], !P2 ;  /* 0x1040000002057fae */ /* 0x000fe2000d101d74 */
[----:B------:R-:W-:Y:S01]  /*11720*/  ISETP.LT.OR P2, PT, R7, 0x1, P0 ;  /* 0x000000010700780c */ /* 0x000fe20000741670 */
[----:B------:R-:W-:-:S12]  /*11730*/  IMAD.MOV.U32 R13, RZ, RZ, R8 ;  /* 0x000000ffff0d7224 */ /* 0x000fd800078e0008 */
[----:B------:R0:W-:Y:S02]  /*11740*/  LDGSTS.E.BYPASS.LTC128B.128 [R5+0x14400], desc[UR52][R2.64+0x80], !P2 ;  /* 0x1440008002057fae */ /* 0x0001e4000d101d74 */
[----:B0-----:R-:W-:-:S07]  /*11750*/  IMAD.MOV.U32 R3, RZ, RZ, R14 ;  /* 0x000000ffff037224 */ /* 0x001fce00078e000e */
[----:B------:R-:W-:Y:S05]  /*11760*/  WARPSYNC.COLLECTIVE R15, `(.L_x_375) ;  /* 0x000000000f087348 */ /* 0x000fea0003c00000 */
[----:B------:R0:W1:Y:S02]  /*11770*/  SHFL.IDX P6, R14, R13, R12, R11 ;  /* 0x0000000c0d0e7389 */ /* 0x00006400000c000b */
[----:B01----:R-:W-:Y:S01]  /*11780*/  ENDCOLLECTIVE ;  /* 0x000000000000791b */ /* 0x003fe20003800000 */
.L_x_375:
[----:B------:R-:W-:Y:S02]  /*11790*/  IMAD.MOV.U32 R13, RZ, RZ, R9 ;  /* 0x000000ffff0d7224 */ /* 0x000fe400078e0009 */
[----:B------:R-:W-:Y:S02]  /*117a0*/  IMAD.MOV.U32 R12, RZ, RZ, 0x2 ;  /* 0x00000002ff0c7424 */ /* 0x000fe400078e00ff */
[----:B------:R-:W-:-:S07]  /*117b0*/  IMAD.MOV.U32 R2, RZ, RZ, R14 ;  /* 0x000000ffff027224 */ /* 0x000fce00078e000e */
[----:B------:R-:W-:Y:S05]  /*117c0*/  WARPSYNC.COLLECTIVE R15, `(.L_x_376) ;  /* 0x000000000f087348 */ /* 0x000fea0003c00000 */
[----:B------:R0:W1:Y:S02]  /*117d0*/  SHFL.IDX P6, R14, R13, R12, R11 ;  /* 0x0000000c0d0e7389 */ /* 0x00006400000c000b */
[----:B01----:R-:W-:Y:S01]  /*117e0*/  ENDCOLLECTIVE ;  /* 0x000000000000791b */ /* 0x003fe20003800000 */
.L_x_376:
[----:B------:R-:W-:-:S05]  /*117f0*/  IADD3 R2, P2, R28, R2, RZ ;  /* 0x000000021c027210 */ /* 0x000fca0007f5e0ff */
[----:B------:R-:W-:Y:S01]  /*11800*/  IMAD.X R3, RZ, RZ, R3, P2 ;  /* 0x000000ffff037224 */ /* 0x000fe200010e0603 */
[----:B------:R-:W-:Y:S01]  /*11810*/  ISETP.LT.OR P2, PT, R7, 0x11, P1 ;  /* 0x000000110700780c */ /* 0x000fe20000f41670 */
[----:B------:R-:W-:-:S12]  /*11820*/  IMAD.MOV.U32 R13, RZ, RZ, R8 ;  /* 0x000000ffff0d7224 */ /* 0x000fd800078e0008 */
[----:B------:R-:W-:Y:S01]  /*11830*/  @!PT LDS RZ, [RZ] ;  /* 0x00000000fffff984 */ /* 0x000fe20000000800 */
[----:B------:R-:W-:Y:S01]  /*11840*/  @!PT LDS RZ, [RZ] ;  /* 0x00000000fffff984 */ /* 0x000fe20000000800 */
[----:B------:R-:W-:Y:S01]  /*11850*/  @!PT LDS RZ, [RZ] ;  /* 0x00000000fffff984 */ /* 0x000fe20000000800 */
[----:B------:R-:W-:Y:S01]  /*11860*/  LDGSTS.E.BYPASS.LTC128B.128 [R5+0x10c00], desc[UR52][R2.64], !P2 ;  /* 0x10c0000002057fae */ /* 0x000fe2000d101d74 */
[----:B------:R-:W-:-:S13]  /*11870*/  ISETP.LT.OR P2, PT, R7, 0x11, P0 ;  /* 0x000000110700780c */ /* 0x000fda0000741670 */
[----:B------:R0:W-:Y:S02]  /*11880*/  LDGSTS.E.BYPASS.LTC128B.128 [R5+0x14c00], desc[UR52][R2.64+0x80], !P2 ;  /* 0x14c0008002057fae */ /* 0x0001e4000d101d74 */
[----:B0-----:R-:W-:-:S07]  /*11890*/  IMAD.MOV.U32 R3, RZ, RZ, R14 ;  /* 0x000000ffff037224 */ /* 0x001fce00078e000e */
[----:B------:R-:W-:Y:S05]  /*118a0*/  WARPSYNC.COLLECTIVE R15, `(.L_x_377) ;  /* 0x000000000f087348 */ /* 0x000fea0003c00000 */
[----:B------:R0:W1:Y:S02]  /*118b0*/  SHFL.IDX P6, R14, R13, R12, R11 ;  /* 0x0000000c0d0e7389 */ /* 0x00006400000c000b */
[----:B01----:R-:W-:Y:S01]  /*118c0*/  ENDCOLLECTIVE ;  /* 0x000000000000791b */ /* 0x003fe20003800000 */
.L_x_377:
[----:B------:R-:W-:Y:S02]  /*118d0*/  IMAD.MOV.U32 R13, RZ, RZ, R9 ;  /* 0x000000ffff0d7224 */ /* 0x000fe400078e0009 */
[----:B------:R-:W-:Y:S02]  /*118e0*/  IMAD.MOV.U32 R12, RZ, RZ, 0x3 ;  /* 0x00000003ff0c7424 */ /* 0x000fe400078e00ff */
[----:B------:R-:W-:-:S07]  /*118f0*/  IMAD.MOV.U32 R2, RZ, RZ, R14 ;  /* 0x000000ffff027224 */ /* 0x000fce00078e000e */
[----:B------:R-:W-:Y:S05]  /*11900*/  WARPSYNC.COLLECTIVE R15, `(.L_x_378) ;  /* 0x000000000f087348 */ /* 0x000fea0003c00000 */
[----:B------:R0:W1:Y:S02]  /*11910*/  SHFL.IDX P6, R14, R13, R12, R11 ;  /* 0x0000000c0d0e7389 */ /* 0x00006400000c000b */
[----:B01----:R-:W-:Y:S01]  /*11920*/  ENDCOLLECTIVE ;  /* 0x000000000000791b */ /* 0x003fe20003800000 */
.L_x_378:
        /* <DEDUP_REMOVED lines=14> */
.L_x_379:
[----:B------:R-:W-:Y:S02]  /*11a10*/  IMAD.MOV.U32 R13, RZ, RZ, R9 ;  /* 0x000000ffff0d7224 */ /* 0x000fe400078e0009 */
[----:B------:R-:W-:Y:S02]  /*11a20*/  IMAD.MOV.U32 R12, RZ, RZ, 0x4 ;  /* 0x00000004ff0c7424 */ /* 0x000fe400078e00ff */
[----:B------:R-:W-:-:S07]  /*11a30*/  IMAD.MOV.U32 R2, RZ, RZ, R14 ;  /* 0x000000ffff027224 */ /* 0x000fce00078e000e */
[----:B------:R-:W-:Y:S05]  /*11a40*/  WARPSYNC.COLLECTIVE R15, `(.L_x_380) ;  /* 0x000000000f087348 */ /* 0x000fea0003c00000 */
[----:B------:R0:W1:Y:S02]  /*11a50*/  SHFL.IDX P6, R14, R13, R12, R11 ;  /* 0x0000000c0d0e7389 */ /* 0x00006400000c000b */
[----:B01----:R-:W-:Y:S01]  /*11a60*/  ENDCOLLECTIVE ;  /* 0x000000000000791b */ /* 0x003fe20003800000 */
.L_x_380:
        /* <DEDUP_REMOVED lines=14> */
.L_x_381:
[----:B------:R-:W-:Y:S02]  /*11b50*/  IMAD.MOV.U32 R13, RZ, RZ, R9 ;  /* 0x000000ffff0d7224 */ /* 0x000fe400078e0009 */
[----:B------:R-:W-:Y:S02]  /*11b60*/  IMAD.MOV.U32 R12, RZ, RZ, 0x5 ;  /* 0x00000005ff0c7424 */ /* 0x000fe400078e00ff */
[----:B------:R-:W-:-:S07]  /*11b70*/  IMAD.MOV.U32 R2, RZ, RZ, R14 ;  /* 0x000000ffff027224 */ /* 0x000fce00078e000e */
[----:B------:R-:W-:Y:S05]  /*11b80*/  WARPSYNC.COLLECTIVE R15, `(.L_x_382) ;  /* 0x000000000f087348 */ /* 0x000fea0003c00000 */
[----:B------:R0:W1:Y:S02]  /*11b90*/  SHFL.IDX P6, R14, R13, R12, R11 ;  /* 0x0000000c0d0e7389 */ /* 0x00006400000c000b */
[----:B01----:R-:W-:Y:S01]  /*11ba0*/  ENDCOLLECTIVE ;  /* 0x000000000000791b */ /* 0x003fe20003800000 */
.L_x_382:
        /* <DEDUP_REMOVED lines=14> */
.L_x_383:
[----:B------:R-:W-:Y:S02]  /*11c90*/  IMAD.MOV.U32 R13, RZ, RZ, R9 ;  /* 0x000000ffff0d7224 */ /* 0x000fe400078e0009 */
[----:B------:R-:W-:Y:S02]  /*11ca0*/  IMAD.MOV.U32 R12, RZ, RZ, 0x6 ;  /* 0x00000006ff0c7424 */ /* 0x000fe400078e00ff */
[----:B------:R-:W-:-:S07]  /*11cb0*/  IMAD.MOV.U32 R2, RZ, RZ, R14 ;  /* 0x000000ffff027224 */ /* 0x000fce00078e000e */
[----:B------:R-:W-:Y:S05]  /*11cc0*/  WARPSYNC.COLLECTIVE R15, `(.L_x_384) ;  /* 0x000000000f087348 */ /* 0x000fea0003c00000 */
[----:B------:R0:W1:Y:S02]  /*11cd0*/  SHFL.IDX P6, R14, R13, R12, R11 ;  /* 0x0000000c0d0e7389 */ /* 0x00006400000c000b */
[----:B01----:R-:W-:Y:S01]  /*11ce0*/  ENDCOLLECTIVE ;  /* 0x000000000000791b */ /* 0x003fe20003800000 */
.L_x_384:
        /* <DEDUP_REMOVED lines=14> */
.L_x_385:
[----:B------:R-:W-:Y:S02]  /*11dd0*/  IMAD.MOV.U32 R13, RZ, RZ, R9 ;  /* 0x000000ffff0d7224 */ /* 0x000fe400078e0009 */
[----:B------:R-:W-:Y:S02]  /*11de0*/  IMAD.MOV.U32 R12, RZ, RZ, 0x7 ;  /* 0x00000007ff0c7424 */ /* 0x000fe400078e00ff */
[----:B------:R-:W-:-:S07]  /*11df0*/  IMAD.MOV.U32 R2, RZ, RZ, R14 ;  /* 0x000000ffff027224 */ /* 0x000fce00078e000e */
[----:B------:R-:W-:Y:S05]  /*11e00*/  WARPSYNC.COLLECTIVE R15, `(.L_x_386) ;  /* 0x000000000f087348 */ /* 0x000fea0003c00000 */
[----:B------:R0:W1:Y:S02]  /*11e10*/  SHFL.IDX P6, R14, R13, R12, R11 ;  /* 0x0000000c0d0e7389 */ /* 0x00006400000c000b */
[----:B01----:R-:W-:Y:S01]  /*11e20*/  ENDCOLLECTIVE ;  /* 0x000000000000791b */ /* 0x003fe20003800000 */
.L_x_386:
[----:B------:R-:W-:-:S05]  /*11e30*/  IADD3 R2, P2, R28, R2, RZ ;  /* 0x000000021c027210 */ /* 0x000fca0007f5e0ff */
[----:B------:R-:W-:Y:S01]  /*11e40*/  IMAD.X R3, RZ, RZ, R3, P2 ;  /* 0x000000ffff037224 */ /* 0x000fe200010e0603 */
[----:B------:R-:W-:Y:S01]  /*11e50*/  ISETP.LT.OR P2, PT, R7, 0x61, P1 ;  /* 0x000000610700780c */ /* 0x000fe20000f41670 */
[----:B------:R-:W-:-:S12]  /*11e60*/  IMAD.MOV.U32 R13, RZ, RZ, R8 ;  /* 0x000000ffff0d7224 */ /* 0x000fd800078e0008 */
[----:B------:R-:W-:Y:S01]  /*11e70*/  @!PT LDS RZ, [RZ] ;  /* 0x00000000fffff984 */ /* 0x000fe20000000800 */
[----:B------:R-:W-:Y:S01]  /*11e80*/  @!PT LDS RZ, [RZ] ;  /* 0x00000000fffff984 */ /* 0x000fe20000000800 */
[----:B------:R-:W-:Y:S01]  /*11e90*/  @!PT LDS RZ, [RZ] ;  /* 0x00000000fffff984 */ /* 0x000fe20000000800 */
[----:B------:R0:W-:Y:S01]  /*11ea0*/  LDGSTS.E.BYPASS.LTC128B.128 [R5+0x13400], desc[UR52][R2.64], !P2 ;  /* 0x1340000002057fae */ /* 0x0001e2000d101d74 */
[----:B------:R-:W-:Y:S01]  /*11eb0*/  ISETP.LT.OR P2, PT, R7, 0x61, P0 ;  /* 0x000000610700780c */ /* 0x000fe20000741670 */
[----:B------:R-:W-:-:S12]  /*11ec0*/  IMAD.MOV.U32 R9, RZ, RZ, R14 ;  /* 0x000000ffff097224 */ /* 0x000fd800078e000e */
[----:B0-----:R-:W-:Y:S05]  /*11ed0*/  WARPSYNC.COLLECTIVE R15, `(.L_x_387) ;  /* 0x000000000f087348 */ /* 0x001fea0003c00000 */
[----:B------:R1:W2:Y:S02]  /*11ee0*/  SHFL.IDX P6, R14, R13, R12, R11 ;  /* 0x0000000c0d0e7389 */ /* 0x0002a400000c000b */
[----:B012---:R-:W-:Y:S01]  /*11ef0*/  ENDCOLLECTIVE ;  /* 0x000000000000791b */ /* 0x007fe20003800000 */
.L_x_387:
[----:B------:R-:W-:Y:S01]  /*11f00*/  @!PT LDS RZ, [RZ] ;  /* 0x00000000fffff984 */ /* 0x000fe20000000800 */
[----:B------:R-:W-:Y:S01]  /*11f10*/  @!PT LDS RZ, [RZ] ;  /* 0x00000000fffff984 */ /* 0x000fe20000000800 */
[----:B------:R-:W-:Y:S01]  /*11f20*/  @!PT LDS RZ, [RZ] ;  /* 0x00000000fffff984 */ /* 0x000fe20000000800 */
[----:B------:R0:W-:Y:S01]  /*11f30*/  LDGSTS.E.BYPASS.LTC128B.128 [R5+0x17400], desc[UR52][R2.64+0x80], !P2 ;  /* 0x1740008002057fae */ /* 0x0001e2000d101d74 */
[C---:B------:R-:W-:Y:S02]  /*11f40*/  ISETP.GE.AND P2, PT, R7.reuse, 0x21, PT ;  /* 0x000000210700780c */ /* 0x040fe40003f46270 */
[----:B------:R-:W-:Y:S01]  /*11f50*/  ISETP.GE.AND P6, PT, R7, 0x71, PT ;  /* 0x000000710700780c */ /* 0x000fe20003fc6270 */
[----:B0-----:R-:W-:-:S10]  /*11f60*/  IMAD.MOV.U32 R2, RZ, RZ, R14 ;  /* 0x000000ffff027224 */ /* 0x001fd400078e000e */
[----:B------:R-:W-:Y:S02]  /*11f70*/  @P2 LOP3.LUT R26, R26, 0x10, RZ, 0xfc, !PT ;  /* 0x000000101a1a2812 */ /* 0x000fe400078efcff */
[----:B------:R-:W-:Y:S02]  /*11f80*/  ISETP.GE.AND P2, PT, R7, 0x61, PT ;  /* 0x000000610700780c */ /* 0x000fe40003f46270 */
[----:B------:R-:W-:-:S04]  /*11f90*/  LOP3.LUT R26, R26, 0xffffffbf, RZ, 0xc0, !PT ;  /* 0xffffffbf1a1a7812 */ /* 0x000fc800078ec0ff */
[----:B------:R-:W-:Y:S01]  /*11fa0*/  @P6 LOP3.LUT R26, R26, 0x40, RZ, 0xfc, !PT ;  /* 0x000000401a1a6812 */ /* 0x000fe200078efcff */
[----:B------:R-:W-:Y:S06]  /*11fb0*/  BRA `(.L_x_388) ;  /* 0xffffffa8004c7947 */ /* 0x000fec000383ffff */
.L_x_298:
[----:B-1----:R-:W2:Y:S02]  /*11fc0*/  LDL R2, [R1+0x8] ;  /* 0x0000080001027983 */ /* 0x002ea40000100800 */
[----:B--2---:R1:W2:Y:S02]  /*11fd0*/  SYNCS.PHASECHK.TRANS64.TRYWAIT P0, [R6+URZ+0x38840], R2 ;  /* 0x03884002060075a7 */ /* 0x0042a4000800017f */
[----:B--2---:R-:W-:Y:S05]  /*11fe0*/  @!P0 NANOSLEEP.SYNCS 0x989680 ;  /* 0x009896800000895d */ /* 0x004fea0003900000 */
[----:B------:R-:W2:Y:S02]  /*11ff0*/  @!P0 SYNCS.PHASECHK.TRANS64 P0, [R6+URZ+0x38840], R2 ;  /* 0x03884002060085a7 */ /* 0x000ea4000800007f */
[----:B--2---:R-:W-:Y:S05]  /*12000*/  @!P0 BRA `(.L_x_298) ;  /* 0xfffffffc00ec8947 */ /* 0x004fea000383ffff */
[----:B------:R-:W-:Y:S05]  /*12010*/  BRA `(.L_x_389) ;  /* 0xffffffa800a87947 */ /* 0x000fea000383ffff */
.L_x_299:
        /* <DEDUP_REMOVED lines=8> */
.L_x_391:
[----:B------:R-:W-:Y:S05]  /*120a0*/  BSYNC B0 ;  /* 0x0000000000007941 */ /* 0x000fea0003800000 */
.L_x_390:
        /* <DEDUP_REMOVED lines=8> */
.L_x_392:
[----:B------:R-:W-:Y:S02]  /*12130*/  IMAD.MOV.U32 R13, RZ, RZ, R0 ;  /* 0x000000ffff0d7224 */ /* 0x000fe400078e0000 */
[----:B------:R-:W-:Y:S01]  /*12140*/  IMAD.MOV.U32 R12, RZ, RZ, 0x1 ;  /* 0x00000001ff0c7424 */ /* 0x000fe200078e00ff */
[----:B------:R-:W-:Y:S01]  /*12150*/  LOP3.LUT P6, RZ, R26, 0x80, RZ, 0xc0, !PT ;  /* 0x000000801aff7812 */ /* 0x000fe200078cc0ff */
[----:B------:R-:W-:-:S12]  /*12160*/  IMAD.MOV.U32 R3, RZ, RZ, R14 ;  /* 0x000000ffff037224 */ /* 0x000fd800078e000e */
[----:B------:R-:W-:-:S05]  /*12170*/  @P6 IADD3 R3, P0, R28, R3, RZ ;  /* 0x000000031c036210 */ /* 0x000fca0007f1e0ff */
[----:B------:R-:W-:Y:S01]  /*12180*/  @P6 IMAD.X R2, RZ, RZ, R2, P0 ;  /* 0x000000ffff026224 */ /* 0x000fe200000e0602 */
[----:B------:R-:W-:-:S04]  /*12190*/  ISETP.GE.AND P0, PT, R28, R8, PT ;  /* 0x000000081c00720c */ /* 0x000fc80003f06270 */
[----:B------:R-:W-:-:S04]  /*121a0*/  @P6 LOP3.LUT R3, R3, R2, RZ, 0x3c, !PT ;  /* 0x0000000203036212 */ /* 0x000fc800078e3cff */
[----:B------:R-:W-:-:S04]  /*121b0*/  @P6 LOP3.LUT R2, R3, R2, RZ, 0x3c, !PT ;  /* 0x0000000203026212 */ /* 0x000fc800078e3cff */
[----:B------:R-:W-:-:S05]  /*121c0*/  @P6 LOP3.LUT R3, R3, R2, RZ, 0x3c, !PT ;  /* 0x0000000203036212 */ /* 0x000fca00078e3cff */
[----:B------:R-:W-:Y:S01]  /*121d0*/  @!PT LDS RZ, [RZ] ;  /* 0x00000000fffff984 */ /* 0x000fe20000000800 */
[----:B------:R-:W-:Y:S01]  /*121e0*/  @!PT LDS RZ, [RZ] ;  /* 0x00000000fffff984 */ /* 0x000fe20000000800 */
[----:B------:R-:W-:Y:S01]  /*121f0*/  @!PT LDS RZ, [RZ] ;  /* 0x00000000fffff984 */ /* 0x000fe20000000800 */
[----:B------:R0:W-:Y:S04]  /*12200*/  @P6 LDGSTS.E.BYPASS.LTC128B.128 [R5+0x28400], desc[UR52][R2.64], !P0 ;  /* 0x2840000002056fae */ /* 0x0001e8000c101d74 */
[----:B------:R0:W-:Y:S02]  /*12210*/  @P6 LDGSTS.E.BYPASS.LTC128B.128 [R5+0x2c400], desc[UR52][R2.64+0x80], !P1 ;  /* 0x2c40008002056fae */ /* 0x0001e4000c901d74 */
[----:B0-----:R-:W-:Y:S05]  /*12220*/  WARPSYNC.COLLECTIVE R15, `(.L_x_393) ;  /* 0x000000000f087348 */ /* 0x001fea0003c00000 */
[----:B------:R1:W2:Y:S02]  /*12230*/  SHFL.IDX P6, R14, R13, R12, R11 ;  /* 0x0000000c0d0e7389 */ /* 0x0002a400000c000b */
[----:B012---:R-:W-:Y:S01]  /*12240*/  ENDCOLLECTIVE ;  /* 0x000000000000791b */ /* 0x007fe20003800000 */
.L_x_393:
[----:B------:R-:W-:Y:S02]  /*12250*/  IMAD.MOV.U32 R13, RZ, RZ, R4 ;  /* 0x000000ffff0d7224 */ /* 0x000fe400078e0004 */
[----:B------:R-:W-:-:S07]  /*12260*/  IMAD.MOV.U32 R2, RZ, RZ, R14 ;  /* 0x000000ffff027224 */ /* 0x000fce00078e000e */
[----:B------:R-:W-:Y:S05]  /*12270*/  WARPSYNC.COLLECTIVE R15, `(.L_x_394) ;  /* 0x000000000f087348 */ /* 0x000fea0003c00000 */
[----:B------:R0:W1:Y:S02]  /*12280*/  SHFL.IDX P6, R14, R13, R12, R11 ;  /* 0x0000000c0d0e7389 */ /* 0x00006400000c000b */
[----:B01----:R-:W-:Y:S01]  /*12290*/  ENDCOLLECTIVE ;  /* 0x000000000000791b */ /* 0x003fe20003800000 */
.L_x_394:
        /* <DEDUP_REMOVED lines=18> */
.L_x_395:
[----:B------:R-:W-:Y:S02]  /*123c0*/  IMAD.MOV.U32 R13, RZ, RZ, R4 ;  /* 0x000000ffff0d7224 */ /* 0x000fe400078e0004 */
[----:B------:R-:W-:-:S07]  /*123d0*/  IMAD.MOV.U32 R2, RZ, RZ, R14 ;  /* 0x000000ffff027224 */ /* 0x000fce00078e000e */
[----:B------:R-:W-:Y:S05]  /*123e0*/  WARPSYNC.COLLECTIVE R15, `(.L_x_396) ;  /* 0x000000000f087348 */ /* 0x000fea0003c00000 */
[----:B------:R0:W1:Y:S02]  /*123f0*/  SHFL.IDX P6, R14, R13, R12, R11 ;  /* 0x0000000c0d0e7389 */ /* 0x00006400000c000b */
[----:B01----:R-:W-:Y:S01]  /*12400*/  ENDCOLLECTIVE ;  /* 0x000000000000791b */ /* 0x003fe20003800000 */
.L_x_396:
        /* <DEDUP_REMOVED lines=18> */
.L_x_397:
[----:B------:R-:W-:Y:S02]  /*12530*/  IMAD.MOV.U32 R13, RZ, RZ, R4 ;  /* 0x000000ffff0d7224 */ /* 0x000fe400078e0004 */
[----:B------:R-:W-:-:S07]  /*12540*/  IMAD.MOV.U32 R2, RZ, RZ, R14 ;  /* 0x000000ffff027224 */ /* 0x000fce00078e000e */
[----:B------:R-:W-:Y:S05]  /*12550*/  WARPSYNC.COLLECTIVE R15, `(.L_x_398) ;  /* 0x000000000f087348 */ /* 0x000fea0003c00000 */
[----:B------:R0:W1:Y:S02]  /*12560*/  SHFL.IDX P6, R14, R13, R12, R11 ;  /* 0x0000000c0d0e7389 */ /* 0x00006400000c000b */
[----:B01----:R-:W-:Y:S01]  /*12570*/  ENDCOLLECTIVE ;  /* 0x000000000000791b */ /* 0x003fe20003800000 */
.L_x_398:
[----:B------:R-:W-:Y:S02]  /*12580*/  IMAD.MOV.U32 R13, RZ, RZ, R0 ;  /* 0x000000ffff0d7224 */ /* 0x000fe400078e0000 */
[----:B------:R-:W-:Y:S02]  /*12590*/  IMAD.MOV.U32 R12, RZ, RZ, 0x4 ;  /* 0x00000004ff0c7424 */ /* 0x000fe400078e00ff */
[----:B------:R-:W-:Y:S01]  /*125a0*/  IMAD.MOV.U32 R3, RZ, RZ, R14 ;  /* 0x000000ffff037224 */ /* 0x000fe200078e000e */
[----:B------:R-:W-:-:S04]  /*125b0*/  ISETP.GE.AND P6, PT, R28, R8, PT ;  /* 0x000000081c00720c */ /* 0x000fc80003fc6270 */
[----:B------:R-:W-:-:S05]  /*125c0*/  @P5 IADD3 R3, P0, R28, R3, RZ ;  /* 0x000000031c035210 */ /* 0x000fca0007f1e0ff */
[----:B------:R-:W-:-:S05]  /*125d0*/  @P5 IMAD.X R2, RZ, RZ, R2, P0 ;  /* 0x000000ffff025224 */ /* 0x000fca00000e0602 */
[----:B------:R-:W-:-:S04]  /*125e0*/  @P5 LOP3.LUT R3, R3, R2, RZ, 0x3c, !PT ;  /* 0x0000000203035212 */ /* 0x000fc800078e3cff */
[----:B------:R-:W-:-:S04]  /*125f0*/  @P5 LOP3.LUT R2, R3, R2, RZ, 0x3c, !PT ;  /* 0x0000000203025212 */ /* 0x000fc800078e3cff */
[----:B------:R-:W-:-:S05]  /*12600*/  @P5 LOP3.LUT R3, R3, R2, RZ, 0x3c, !PT ;  /* 0x0000000203035212 */ /* 0x000fca00078e3cff */
[----:B------:R-:W-:Y:S01]  /*12610*/  @!PT LDS RZ, [RZ] ;  /* 0x00000000fffff984 */ /* 0x000fe20000000800 */
[----:B------:R-:W-:Y:S01]  /*12620*/  @!PT LDS RZ, [RZ] ;  /* 0x00000000fffff984 */ /* 0x000fe20000000800 */
[----:B------:R-:W-:Y:S01]  /*12630*/  @!PT LDS RZ, [RZ] ;  /* 0x00000000fffff984 */ /* 0x000fe20000000800 */
[----:B------:R0:W-:Y:S02]  /*12640*/  @P5 LDGSTS.E.BYPASS.LTC128B.128 [R5+0x29c00], desc[UR52][R2.64], !P6 ;  /* 0x29c0000002055fae */ /* 0x0001e4000f101d74 */
[----:B0-----:R-:W-:Y:S05]  /*12650*/  WARPSYNC.COLLECTIVE R15, `(.L_x_399) ;  /* 0x000000000f087348 */ /* 0x001fea0003c00000 */
[----:B------:R1:W2:Y:S02]  /*12660*/  SHFL.IDX P6, R14, R13, R12, R11 ;  /* 0x0000000c0d0e7389 */ /* 0x0002a400000c000b */
[----:B012---:R-:W-:Y:S01]  /*12670*/  ENDCOLLECTIVE ;  /* 0x000000000000791b */ /* 0x007fe20003800000 */
.L_x_399:
[----:B------:R-:W-:Y:S01]  /*12680*/  @!PT LDS RZ, [RZ] ;  /* 0x00000000fffff984 */ /* 0x000fe20000000800 */
[----:B------:R-:W-:Y:S01]  /*12690*/  @!PT LDS RZ, [RZ] ;  /* 0x00000000fffff984 */ /* 0x000fe20000000800 */
[----:B------:R-:W-:Y:S01]  /*126a0*/  @!PT LDS RZ, [RZ] ;  /* 0x00000000fffff984 */ /* 0x000fe20000000800 */
[----:B------:R0:W-:Y:S01]  /*126b0*/  @P5 LDGSTS.E.BYPASS.LTC128B.128 [R5+0x2dc00], desc[UR52][R2.64+0x80], !P1 ;  /* 0x2dc0008002055fae */ /* 0x0001e2000c901d74 */
[----:B------:R-:W-:Y:S01]  /*126c0*/  ISETP.GE.AND P5, PT, R28, R8, PT ;  /* 0x000000081c00720c */ /* 0x000fe20003fa6270 */
[----:B------:R-:W-:Y:S02]  /*126d0*/  IMAD.MOV.U32 R13, RZ, RZ, R4 ;  /* 0x000000ffff0d7224 */ /* 0x000fe400078e0004 */
[----:B0-----:R-:W-:-:S10]  /*126e0*/  IMAD.MOV.U32 R2, RZ, RZ, R14 ;  /* 0x000000ffff027224 */ /* 0x001fd400078e000e */
[----:B------:R-:W-:Y:S05]  /*126f0*/  WARPSYNC.COLLECTIVE R15, `(.L_x_400) ;  /* 0x000000000f087348 */ /* 0x000fea0003c00000 */
[----:B------:R0:W1:Y:S02]  /*12700*/  SHFL.IDX P6, R14, R13, R12, R11 ;  /* 0x0000000c0d0e7389 */ /* 0x00006400000c000b */
[----:B01----:R-:W-:Y:S01]  /*12710*/  ENDCOLLECTIVE ;  /* 0x000000000000791b */ /* 0x003fe20003800000 */
.L_x_400:
[----:B------:R-:W-:Y:S02]  /*12720*/  IMAD.MOV.U32 R13, RZ, RZ, R0 ;  /* 0x000000ffff0d7224 */ /* 0x000fe400078e0000 */
[----:B------:R-:W-:Y:S02]  /*12730*/  IMAD.MOV.U32 R12, RZ, RZ, 0x5 ;  /* 0x00000005ff0c7424 */ /* 0x000fe400078e00ff */
[----:B------:R-:W-:-:S07]  /*12740*/  IMAD.MOV.U32 R3, RZ, RZ, R14 ;  /* 0x000000ffff037224 */ /* 0x000fce00078e000e */
[----:B------:R-:W-:Y:S05]  /*12750*/  WARPSYNC.COLLECTIVE R15, `(.L_x_401) ;  /* 0x000000000f087348 */ /* 0x000fea0003c00000 */
[----:B------:R0:W1:Y:S02]  /*12760*/  SHFL.IDX P6, R14, R13, R12, R11 ;  /* 0x0000000c0d0e7389 */ /* 0x00006400000c000b */
[----:B01----:R-:W-:Y:S01]  /*12770*/  ENDCOLLECTIVE ;  /* 0x000000000000791b */ /* 0x003fe20003800000 */
.L_x_401:
[----:B------:R-:W-:-:S05]  /*12780*/  @P4 IADD3 R3, P0, R28, R3, RZ ;  /* 0x000000031c034210 */ /* 0x000fca0007f1e0ff */
[----:B------:R-:W-:-:S05]  /*12790*/  @P4 IMAD.X R2, RZ, RZ, R2, P0 ;  /* 0x000000ffff024224 */ /* 0x000fca00000e0602 */
[----:B------:R-:W-:Y:S01]  /*127a0*/  @P4 LOP3.LUT R3, R3, R2, RZ, 0x3c, !PT ;  /* 0x0000000203034212 */ /* 0x000fe200078e3cff */
[----:B------:R-:W-:-:S03]  /*127b0*/  IMAD.MOV.U32 R13, RZ, RZ, R4 ;  /* 0x000000ffff0d7224 */ /* 0x000fc600078e0004 */
[----:B------:R-:W-:-:S04]  /*127c0*/  @P4 LOP3.LUT R2, R3, R2, RZ, 0x3c, !PT ;  /* 0x0000000203024212 */ /* 0x000fc800078e3cff */
[----:B------:R-:W-:-:S05]  /*127d0*/  @P4 LOP3.LUT R3, R3, R2, RZ, 0x3c, !PT ;  /* 0x0000000203034212 */ /* 0x000fca00078e3cff */
[----:B------:R-:W-:Y:S01]  /*127e0*/  @!PT LDS RZ, [RZ] ;  /* 0x00000000fffff984 */ /* 0x000fe20000000800 */
[----:B------:R-:W-:Y:S01]  /*127f0*/  @!PT LDS RZ, [RZ] ;  /* 0x00000000fffff984 */ /* 0x000fe20000000800 */
[----:B------:R-:W-:Y:S01]  /*12800*/  @!PT LDS RZ, [RZ] ;  /* 0x00000000fffff984 */ /* 0x000fe20000000800 */
[----:B------:R-:W-:Y:S04]  /*12810*/  @P4 LDGSTS.E.BYPASS.LTC128B.128 [R5+0x2a400], desc[UR52][R2.64], !P5 ;  /* 0x2a40000002054fae */ /* 0x000fe8000e901d74 */
[----:B------:R0:W-:Y:S02]  /*12820*/  @P4 LDGSTS.E.BYPASS.LTC128B.128 [R5+0x2e400], desc[UR52][R2.64+0x80], !P1 ;  /* 0x2e40008002054fae */ /* 0x0001e4000c901d74 */
[----:B0-----:R-:W-:-:S07]  /*12830*/  IMAD.MOV.U32 R2, RZ, RZ, R14 ;  /* 0x000000ffff027224 */ /* 0x001fce00078e000e */
[----:B------:R-:W-:Y:S05]  /*12840*/  WARPSYNC.COLLECTIVE R15, `(.L_x_402) ;  /* 0x000000000f087348 */ /* 0x000fea0003c00000 */
[----:B------:R0:W1:Y:S02]  /*12850*/  SHFL.IDX P6, R14, R13, R12, R11 ;  /* 0x0000000c0d0e7389 */ /* 0x00006400000c000b */
[----:B01----:R-:W-:Y:S01]  /*12860*/  ENDCOLLECTIVE ;  /* 0x000000000000791b */ /* 0x003fe20003800000 */
.L_x_402:
[----:B------:R-:W-:Y:S02]  /*12870*/  IMAD.MOV.U32 R13, RZ, RZ, R0 ;  /* 0x000000ffff0d7224 */ /* 0x000fe400078e0000 */
[----:B------:R-:W-:Y:S02]  /*12880*/  IMAD.MOV.U32 R12, RZ, RZ, 0x6 ;  /* 0x00000006ff0c7424 */ /* 0x000fe400078e00ff */
[----:B------:R-:W-:-:S07]  /*12890*/  IMAD.MOV.U32 R3, RZ, RZ, R14 ;  /* 0x000000ffff037224 */ /* 0x000fce00078e000e */
[----:B------:R-:W-:Y:S05]  /*128a0*/  WARPSYNC.COLLECTIVE R15, `(.L_x_403) ;  /* 0x000000000f087348 */ /* 0x000fea0003c00000 */
[----:B------:R0:W1:Y:S02]  /*128b0*/  SHFL.IDX P6, R14, R13, R12, R11 ;  /* 0x0000000c0d0e7389 */ /* 0x00006400000c000b */
[----:B01----:R-:W-:Y:S01]  /*128c0*/  ENDCOLLECTIVE ;  /* 0x000000000000791b */ /* 0x003fe20003800000 */
.L_x_403:
        /* <DEDUP_REMOVED lines=15> */
.L_x_404:
[----:B------:R-:W-:Y:S02]  /*129c0*/  IMAD.MOV.U32 R13, RZ, RZ, R0 ;  /* 0x000000ffff0d7224 */ /* 0x000fe400078e0000 */
[----:B------:R-:W-:Y:S02]  /*129d0*/  IMAD.MOV.U32 R12, RZ, RZ, 0x7 ;  /* 0x00000007ff0c7424 */ /* 0x000fe400078e00ff */
[----:B------:R-:W-:-:S07]  /*129e0*/  IMAD.MOV.U32 R3, RZ, RZ, R14 ;  /* 0x000000ffff037224 */ /* 0x000fce00078e000e */
[----:B------:R-:W-:Y:S05]  /*129f0*/  WARPSYNC.COLLECTIVE R15, `(.L_x_405) ;  /* 0x000000000f087348 */ /* 0x000fea0003c00000 */
[----:B------:R0:W1:Y:S02]  /*12a00*/  SHFL.IDX P6, R14, R13, R12, R11 ;  /* 0x0000000c0d0e7389 */ /* 0x00006400000c000b */
[----:B01----:R-:W-:Y:S01]  /*12a10*/  ENDCOLLECTIVE ;  /* 0x000000000000791b */ /* 0x003fe20003800000 */
.L_x_405:
[----:B------:R-:W-:-:S05]  /*12a20*/  @P2 IADD3 R3, P0, R28, R3, RZ ;  /* 0x000000031c032210 */ /* 0x000fca0007f1e0ff */
[----:B------:R-:W-:-:S05]  /*12a30*/  @P2 IMAD.X R2, RZ, RZ, R2, P0 ;  /* 0x000000ffff022224 */ /* 0x000fca00000e0602 */
[----:B------:R-:W-:Y:S01]  /*12a40*/  @P2 LOP3.LUT R3, R3, R2, RZ, 0x3c, !PT ;  /* 0x0000000203032212 */ /* 0x000fe200078e3cff */
[----:B------:R-:W-:-:S03]  /*12a50*/  IMAD.MOV.U32 R13, RZ, RZ, R4 ;  /* 0x000000ffff0d7224 */ /* 0x000fc600078e0004 */
[----:B------:R-:W-:-:S04]  /*12a60*/  @P2 LOP3.LUT R2, R3, R2, RZ, 0x3c, !PT ;  /* 0x0000000203022212 */ /* 0x000fc800078e3cff */
[----:B------:R-:W-:Y:S01]  /*12a70*/  @P2 LOP3.LUT R3, R3, R2, RZ, 0x3c, !PT ;  /* 0x0000000203032212 */ /* 0x000fe200078e3cff */
[----:B------:R-:W-:-:S04]  /*12a80*/  IMAD.MOV.U32 R0, RZ, RZ, R14 ;  /* 0x000000ffff007224 */ /* 0x000fc800078e000e */
        /* <DEDUP_REMOVED lines=8> */
.L_x_406:
[----:B------:R-:W-:Y:S05]  /*12b10*/  BRA `(.L_x_407) ;  /* 0xffffffa4007c7947 */ /* 0x000fea000383ffff */
.L_x_304:
[----:B------:R-:W-:Y:S02]  /*12b20*/  IMAD.MOV.U32 R13, RZ, RZ, R6 ;  /* 0x000000ffff0d7224 */ /* 0x000fe400078e0006 */
[----:B------:R-:W-:Y:S02]  /*12b30*/  IMAD.MOV.U32 R12, RZ, RZ, RZ ;  /* 0x000000ffff0c7224 */ /* 0x000fe400078e00ff */
[----:B------:R-:W-:Y:S02]  /*12b40*/  IMAD.MOV.U32 R11, RZ, RZ, 0x181f ;  /* 0x0000181fff0b7424 */ /* 0x000fe400078e00ff */
[----:B------:R-:W-:Y:S02]  /*12b50*/  IMAD.MOV.U32 R15, RZ, RZ, -0x1 ;  /* 0xffffffffff0f7424 */ /* 0x000fe400078e00ff */
[----:B------:R-:W-:Y:S02]  /*12b60*/  IMAD R5, R5, UR41, RZ ;  /* 0x0000002905057c24 */ /* 0x000fe4000f8e02ff */
[----:B------:R-:W-:-:S07]  /*12b70*/  IMAD.IADD R4, R10, 0x1, R4 ;  /* 0x000000010a047824 */ /* 0x000fce00078e0204 */
[----:B-----5:R-:W-:Y:S05]  /*12b80*/  WARPSYNC.COLLECTIVE R15, `(.L_x_408) ;  /* 0x000000000f087348 */ /* 0x020fea0003c00000 */
[----:B------:R0:W1:Y:S02]  /*12b90*/  SHFL.IDX P6, R14, R13, R12, R11 ;  /* 0x0000000c0d0e7389 */ /* 0x00006400000c000b */
[----:B01---5:R-:W-:Y:S01]  /*12ba0*/  ENDCOLLECTIVE ;  /* 0x000000000000791b */ /* 0x023fe20003800000 */
.L_x_408:
[C---:B------:R-:W-:Y:S01]  /*12bb0*/  VIADD R8, R4.reuse, 0x10 ;  /* 0x0000001004087836 */ /* 0x040fe20000000000 */
[----:B------:R-:W-:Y:S01]  /*12bc0*/  ISETP.GE.AND P2, PT, R4, R5, PT ;  /* 0x000000050400720c */ /* 0x000fe20003f46270 */
[----:B------:R-:W-:Y:S02]  /*12bd0*/  IMAD.MOV.U32 R13, RZ, RZ, R0 ;  /* 0x000000ffff0d7224 */ /* 0x000fe400078e0000 */
[----:B------:R-:W-:-:S10]  /*12be0*/  IMAD.MOV.U32 R2, RZ, RZ, R14 ;  /* 0x000000ffff027224 */ /* 0x000fd400078e000e */
[----:B------:R-:W-:Y:S05]  /*12bf0*/  WARPSYNC.COLLECTIVE R15, `(.L_x_409) ;  /* 0x000000000f087348 */ /* 0x000fea0003c00000 */
[----:B------:R0:W1:Y:S02]  /*12c00*/  SHFL.IDX P6, R14, R13, R12, R11 ;  /* 0x0000000c0d0e7389 */ /* 0x00006400000c000b */
[----:B01----:R-:W-:Y:S01]  /*12c10*/  ENDCOLLECTIVE ;  /* 0x000000000000791b */ /* 0x003fe20003800000 */
.L_x_409:
[----:B------:R-:W-:Y:S02]  /*12c20*/  IMAD.MOV.U32 R13, RZ, RZ, R6 ;  /* 0x000000ffff0d7224 */ /* 0x000fe400078e0006 */
[----:B------:R-:W-:Y:S02]  /*12c30*/  IMAD.MOV.U32 R12, RZ, RZ, 0x1 ;  /* 0x00000001ff0c7424 */ /* 0x000fe400078e00ff */
[----:B------:R-:W-:-:S07]  /*12c40*/  IMAD.MOV.U32 R3, RZ, RZ, R14 ;  /* 0x000000ffff037224 */ /* 0x000fce00078e000e */
[----:B------:R-:W-:Y:S05]  /*12c50*/  WARPSYNC.COLLECTIVE R15, `(.L_x_410) ;  /* 0x000000000f087348 */ /* 0x000fea0003c00000 */
[----:B------:R0:W1:Y:S02]  /*12c60*/  SHFL.IDX P6, R14, R13, R12, R11 ;  /* 0x0000000c0d0e7389 */ /* 0x00006400000c000b */
[----:B01----:R-:W-:Y:S01]  /*12c70*/  ENDCOLLECTIVE ;  /* 0x000000000000791b */ /* 0x003fe20003800000 */
.L_x_410:
[----:B------:R-:W-:-:S05]  /*12c80*/  @!P2 IADD3 R7, P3, R28, R3, RZ ;  /* 0x000000031c07a210 */ /* 0x000fca0007f7e0ff */
[----:B------:R-:W-:Y:S02]  /*12c90*/  @!P2 IMAD.X R3, RZ, RZ, R2, P3 ;  /* 0x000000ffff03a224 */ /* 0x000fe400018e0602 */
[----:B------:R-:W-:Y:S02]  /*12ca0*/  @!P2 IMAD.MOV.U32 R2, RZ, RZ, R7 ;  /* 0x000000ffff02a224 */ /* 0x000fe400078e0007 */
[----:B------:R-:W-:-:S03]  /*12cb0*/  IMAD.MOV.U32 R13, RZ, RZ, R0 ;  /* 0x000000ffff0d7224 */ /* 0x000fc600078e0000 */
[----:B------:R-:W-:Y:S01]  /*12cc0*/  @!PT LDS RZ, [RZ] ;  /* 0x00000000fffff984 */ /* 0x000fe20000000800 */
[----:B------:R-:W-:Y:S01]  /*12cd0*/  @!PT LDS RZ, [RZ] ;  /* 0x00000000fffff984 */ /* 0x000fe20000000800 */
[----:B------:R-:W-:Y:S01]  /*12ce0*/  @!PT LDS RZ, [RZ] ;  /* 0x00000000fffff984 */ /* 0x000fe20000000800 */
[----:B------:R-:W-:Y:S04]  /*12cf0*/  @!P2 LDGSTS.E.BYPASS.LTC128B.128 [R9+0x20400], desc[UR52][R2.64], !P0 ;  /* 0x204000000209afae */ /* 0x000fe8000c101d74 */
[----:B------:R0:W-:Y:S01]  /*12d00*/  @!P2 LDGSTS.E.BYPASS.LTC128B.128 [R9+0x24400], desc[UR52][R2.64+0x80], !P1 ;  /* 0x244000800209afae */ /* 0x0001e2000c901d74 */
[----:B------:R-:W-:Y:S01]  /*12d10*/  ISETP.GE.AND P2, PT, R8, R5, PT ;  /* 0x000000050800720c */ /* 0x000fe20003f46270 */
[----:B------:R-:W-:Y:S02]  /*12d20*/  VIADD R8, R4, 0x20 ;  /* 0x0000002004087836 */ /* 0x000fe40000000000 */
[----:B0-----:R-:W-:-:S10]  /*12d30*/  IMAD.MOV.U32 R2, RZ, RZ, R14 ;  /* 0x000000ffff027224 */ /* 0x001fd400078e000e */
[----:B------:R-:W-:Y:S05]  /*12d40*/  WARPSYNC.COLLECTIVE R15, `(.L_x_411) ;  /* 0x000000000f087348 */ /* 0x000fea0003c00000 */
[----:B------:R0:W1:Y:S02]  /*12d50*/  SHFL.IDX P6, R14, R13, R12, R11 ;  /* 0x0000000c0d0e7389 */ /* 0x00006400000c000b */
[----:B01----:R-:W-:Y:S01]  /*12d60*/  ENDCOLLECTIVE ;  /* 0x000000000000791b */ /* 0x003fe20003800000 */
.L_x_411:
        /* <DEDUP_REMOVED lines=8> */
.L_x_412:
[----:B------:R-:W-:-:S05]  /*12df0*/  @!P2 IMAD.MOV.U32 R3, RZ, RZ, R7 ;  /* 0x000000ffff03a224 */ /* 0x000fca00078e0007 */
[----:B------:R-:W-:Y:S01]  /*12e00*/  @!PT LDS RZ, [RZ] ;  /* 0x00000000fffff984 */ /* 0x000fe20000000800 */
[----:B------:R-:W-:Y:S01]  /*12e10*/  @!PT LDS RZ, [RZ] ;  /* 0x00000000fffff984 */ /* 0x000fe20000000800 */
[----:B------:R-:W-:Y:S01]  /*12e20*/  @!PT LDS RZ, [RZ] ;  /* 0x00000000fffff984 */ /* 0x000fe20000000800 */
[----:B------:R-:W-:Y:S04]  /*12e30*/  @!P2 LDGSTS.E.BYPASS.LTC128B.128 [R9+0x20c00], desc[UR52][R2.64], !P0 ;  /* 0x20c000000209afae */ /* 0x000fe8000c101d74 */
[----:B------:R0:W-:Y:S01]  /*12e40*/  @!P2 LDGSTS.E.BYPASS.LTC128B.128 [R9+0x24c00], desc[UR52][R2.64+0x80], !P1 ;  /* 0x24c000800209afae */ /* 0x0001e2000c901d74 */
[----:B------:R-:W-:Y:S01]  /*12e50*/  ISETP.GE.AND P2, PT, R8, R5, PT ;  /* 0x000000050800720c */ /* 0x000fe20003f46270 */
[----:B------:R-:W-:Y:S02]  /*12e60*/  VIADD R8, R4, 0x30 ;  /* 0x0000003004087836 */ /* 0x000fe40000000000 */
[----:B------:R-:W-:Y:S02]  /*12e70*/  IMAD.MOV.U32 R13, RZ, RZ, R0 ;  /* 0x000000ffff0d7224 */ /* 0x000fe400078e0000 */
[----:B0-----:R-:W-:-:S08]  /*12e80*/  IMAD.MOV.U32 R2, RZ, RZ, R14 ;  /* 0x000000ffff027224 */ /* 0x001fd000078e000e */
[----:B------:R-:W-:Y:S05]  /*12e90*/  WARPSYNC.COLLECTIVE R15, `(.L_x_413) ;  /* 0x000000000f087348 */ /* 0x000fea0003c00000 */
[----:B------:R0:W1:Y:S02]  /*12ea0*/  SHFL.IDX P6, R14, R13, R12, R11 ;  /* 0x0000000c0d0e7389 */ /* 0x00006400000c000b */
[----:B01----:R-:W-:Y:S01]  /*12eb0*/  ENDCOLLECTIVE ;  /* 0x000000000000791b */ /* 0x003fe20003800000 */
.L_x_413:
        /* <DEDUP_REMOVED lines=8> */
.L_x_414:
        /* <DEDUP_REMOVED lines=13> */
.L_x_415:
        /* <DEDUP_REMOVED lines=8> */
.L_x_416:
        /* <DEDUP_REMOVED lines=13> */
.L_x_417:
        /* <DEDUP_REMOVED lines=8> */
.L_x_418:
        /* <DEDUP_REMOVED lines=13> */
.L_x_419:
        /* <DEDUP_REMOVED lines=8> */
.L_x_420:
[----:B------:R-:W-:-:S05]  /*13330*/  @!P2 IMAD.MOV.U32 R3, RZ, RZ, R7 ;  /* 0x000000ffff03a224 */ /* 0x000fca00078e0007 */
[----:B------:R-:W-:Y:S01]  /*13340*/  @!PT LDS RZ, [RZ] ;  /* 0x00000000fffff984 */ /* 0x000fe20000000800 */
[----:B------:R-:W-:Y:S01]  /*13350*/  @!PT LDS RZ, [RZ] ;  /* 0x00000000fffff984 */ /* 0x000fe20000000800 */
[----:B------:R-:W-:Y:S01]  /*13360*/  @!PT LDS RZ, [RZ] ;  /* 0x00000000fffff984 */ /* 0x000fe20000000800 */
[----:B------:R-:W-:Y:S04]  /*13370*/  @!P2 LDGSTS.E.BYPASS.LTC128B.128 [R9+0x22c00], desc[UR52][R2.64], !P0 ;  /* 0x22c000000209afae */ /* 0x000fe8000c101d74 */
[----:B------:R0:W-:Y:S01]  /*13380*/  @!P2 LDGSTS.E.BYPASS.LTC128B.128 [R9+0x26c00], desc[UR52][R2.64+0x80], !P1 ;  /* 0x26c000800209afae */ /* 0x0001e2000c901d74 */
[----:B------:R-:W-:Y:S01]  /*13390*/  ISETP.GE.AND P2, PT, R8, R5, PT ;  /* 0x000000050800720c */ /* 0x000fe20003f46270 */
[----:B------:R-:W-:Y:S02]  /*133a0*/  IMAD.MOV.U32 R13, RZ, RZ, R0 ;  /* 0x000000ffff0d7224 */ /* 0x000fe400078e0000 */
[----:B0-----:R-:W-:-:S10]  /*133b0*/  IMAD.MOV.U32 R2, RZ, RZ, R14 ;  /* 0x000000ffff027224 */ /* 0x001fd400078e000e */
[----:B------:R-:W-:Y:S05]  /*133c0*/  WARPSYNC.COLLECTIVE R15, `(.L_x_421) ;  /* 0x000000000f087348 */ /* 0x000fea0003c00000 */
[----:B------:R0:W1:Y:S02]  /*133d0*/  SHFL.IDX P6, R14, R13, R12, R11 ;  /* 0x0000000c0d0e7389 */ /* 0x00006400000c000b */
[----:B01----:R-:W-:Y:S01]  /*133e0*/  ENDCOLLECTIVE ;  /* 0x000000000000791b */ /* 0x003fe20003800000 */
.L_x_421:
        /* <DEDUP_REMOVED lines=8> */
.L_x_422:
[----:B------:R-:W-:-:S05]  /*13470*/  @!P2 IMAD.MOV.U32 R3, RZ, RZ, R7 ;  /* 0x000000ffff03a224 */ /* 0x000fca00078e0007 */
[----:B------:R-:W-:Y:S01]  /*13480*/  @!PT LDS RZ, [RZ] ;  /* 0x00000000fffff984 */ /* 0x000fe20000000800 */
[----:B------:R-:W-:Y:S01]  /*13490*/  @!PT LDS RZ, [RZ] ;  /* 0x00000000fffff984 */ /* 0x000fe20000000800 */
[----:B------:R-:W-:Y:S01]  /*134a0*/  @!PT LDS RZ, [RZ] ;  /* 0x00000000fffff984 */ /* 0x000fe20000000800 */
[----:B------:R0:W-:Y:S04]  /*134b0*/  @!P2 LDGSTS.E.BYPASS.LTC128B.128 [R9+0x23400], desc[UR52][R2.64], !P0 ;  /* 0x234000000209afae */ /* 0x0001e8000c101d74 */
[----:B------:R0:W-:Y:S01]  /*134c0*/  @!P2 LDGSTS.E.BYPASS.LTC128B.128 [R9+0x27400], desc[UR52][R2.64+0x80], !P1 ;  /* 0x274000800209afae */ /* 0x0001e2000c901d74 */
[----:B------:R-:W-:Y:S02]  /*134d0*/  IMAD.MOV.U32 R13, RZ, RZ, R0 ;  /* 0x000000ffff0d7224 */ /* 0x000fe400078e0000 */
[----:B------:R-:W-:-:S07]  /*134e0*/  IMAD.MOV.U32 R6, RZ, RZ, R14 ;  /* 0x000000ffff067224 */ /* 0x000fce00078e000e */
[----:B0-----:R-:W-:Y:S05]  /*134f0*/  WARPSYNC.COLLECTIVE R15, `(.L_x_423) ;  /* 0x000000000f087348 */ /* 0x001fea0003c00000 */
[----:B------:R1:W2:Y:S02]  /*13500*/  SHFL.IDX P6, R14, R13, R12, R11 ;  /* 0x0000000c0d0e7389 */ /* 0x0002a400000c000b */
[----:B012---:R-:W-:Y:S01]  /*13510*/  ENDCOLLECTIVE ;  /* 0x000000000000791b */ /* 0x007fe20003800000 */
.L_x_423:
[----:B------:R-:W-:Y:S05]  /*13520*/  BRA `(.L_x_424) ;  /* 0xffffffa400dc7947 */ /* 0x000fea000383ffff */
.L_x_309:
[----:B0-----:R0:W1:Y:S02]  /*13530*/  SYNCS.PHASECHK.TRANS64.TRYWAIT P0, [R23+URZ+0x38820], R0 ;  /* 0x03882000170075a7 */ /* 0x001064000800017f */
[----:B-1----:R-:W-:Y:S05]  /*13540*/  @!P0 NANOSLEEP.SYNCS 0x989680 ;  /* 0x009896800000895d */ /* 0x002fea0003900000 */
[----:B------:R-:W1:Y:S02]  /*13550*/  @!P0 SYNCS.PHASECHK.TRANS64 P0, [R23+URZ+0x38820], R0 ;  /* 0x03882000170085a7 */ /* 0x000e64000800007f */
[----:B-1----:R-:W-:Y:S05]  /*13560*/  @!P0 BRA `(.L_x_309) ;  /* 0xfffffffc00f08947 */ /* 0x002fea000383ffff */
[----:B------:R-:W-:Y:S05]  /*13570*/  BRA `(.L_x_425) ;  /* 0xffffffa800487947 */ /* 0x000fea000383ffff */
.L_x_313:
[----:B0-----:R0:W1:Y:S02]  /*13580*/  SYNCS.PHASECHK.TRANS64.TRYWAIT P0, [R0+URZ+0x38880], R20 ;  /* 0x03888014000075a7 */ /* 0x001064000800017f */
[----:B-1----:R-:W-:Y:S05]  /*13590*/  @!P0 NANOSLEEP.SYNCS 0x989680 ;  /* 0x009896800000895d */ /* 0x002fea0003900000 */
[----:B------:R-:W1:Y:S02]  /*135a0*/  @!P0 SYNCS.PHASECHK.TRANS64 P0, [R0+URZ+0x38880], R20 ;  /* 0x03888014000085a7 */ /* 0x000e64000800007f */
[----:B-1----:R-:W-:Y:S05]  /*135b0*/  @!P0 BRA `(.L_x_313) ;  /* 0xfffffffc00f08947 */ /* 0x002fea000383ffff */
[----:B------:R-:W-:Y:S05]  /*135c0*/  BRA `(.L_x_426) ;  /* 0xffffffac00087947 */ /* 0x000fea000383ffff */
.L_x_314:
[----:B------:R-:W-:Y:S01]  /*135d0*/  BSSY B0, `(.L_x_427) ;  /* 0x0000008000007945 */ /* 0x000fe20003800000 */
[----:B------:R-:W-:Y:S02]  /*135e0*/  IMAD.MOV.U32 R13, RZ, RZ, R7 ;  /* 0x000000ffff0d7224 */ /* 0x000fe400078e0007 */
[----:B------:R-:W-:Y:S02]  /*135f0*/  IMAD.MOV.U32 R12, RZ, RZ, RZ ;  /* 0x000000ffff0c7224 */ /* 0x000fe400078e00ff */
[----:B------:R-:W-:Y:S02]  /*13600*/  IMAD.MOV.U32 R11, RZ, RZ, 0x181f ;  /* 0x0000181fff0b7424 */ /* 0x000fe400078e00ff */
[----:B------:R-:W-:-:S07]  /*13610*/  IMAD.MOV.U32 R15, RZ, RZ, -0x1 ;  /* 0xffffffffff0f7424 */ /* 0x000fce00078e00ff */
[----:B0-2---:R-:W-:Y:S05]  /*13620*/  WARPSYNC.COLLECTIVE R15, `(.L_x_428) ;  /* 0x000000000f087348 */ /* 0x005fea0003c00000 */
[----:B--2---:R1:W2:Y:S02]  /*13630*/  SHFL.IDX P6, R14, R13, R12, R11 ;  /* 0x0000000c0d0e7389 */ /* 0x0042a400000c000b */
[----:B012---:R-:W-:Y:S01]  /*13640*/  ENDCOLLECTIVE ;  /* 0x000000000000791b */ /* 0x007fe20003800000 */
.L_x_428:
[----:B------:R-:W-:Y:S05]  /*13650*/  BSYNC B0 ;  /* 0x0000000000007941 */ /* 0x000fea0003800000 */
.L_x_427:
[----:B------:R-:W-:Y:S02]  /*13660*/  IMAD.MOV.U32 R13, RZ, RZ, R8 ;  /* 0x000000ffff0d7224 */ /* 0x000fe400078e0008 */
[----:B------:R-:W-:Y:S02]  /*13670*/  IMAD.MOV.U32 R12, RZ, RZ, RZ ;  /* 0x000000ffff0c7224 */ /* 0x000fe400078e00ff */
[----:B------:R-:W-:Y:S02]  /*13680*/  IMAD.MOV.U32 R11, RZ, RZ, 0x181f ;  /* 0x0000181fff0b7424 */ /* 0x000fe400078e00ff */
[----:B------:R-:W-:Y:S02]  /*13690*/  IMAD.MOV.U32 R15, RZ, RZ, -0x1 ;  /* 0xffffffffff0f7424 */ /* 0x000fe400078e00ff */
[----:B------:R-:W-:Y:S02]  /*136a0*/  IMAD.MOV.U32 R3, RZ, RZ, R14 ;  /* 0x000000ffff037224 */ /* 0x000fe400078e000e */
[----:B------:R-:W-:-:S07]  /*136b0*/  IMAD.IADD R4, R23, 0x1, R4 ;  /* 0x0000000117047824 */ /* 0x000fce00078e0204 */
[----:B------:R-:W-:Y:S05]  /*136c0*/  WARPSYNC.COLLECTIVE R15, `(.L_x_429) ;  /* 0x000000000f087348 */ /* 0x000fea0003c00000 */
[----:B------:R0:W1:Y:S02]  /*136d0*/  SHFL.IDX P6, R14, R13, R12, R11 ;  /* 0x0000000c0d0e7389 */ /* 0x00006400000c000b */
[----:B01----:R-:W-:Y:S01]  /*136e0*/  ENDCOLLECTIVE ;  /* 0x000000000000791b */ /* 0x003fe20003800000 */
.L_x_429:
[----:B------:R-:W-:Y:S02]  /*136f0*/  IMAD.MOV.U32 R13, RZ, RZ, R7 ;  /* 0x000000ffff0d7224 */ /* 0x000fe400078e0007 */
[----:B------:R-:W-:Y:S02]  /*13700*/  IMAD.MOV.U32 R12, RZ, RZ, 0x1 ;  /* 0x00000001ff0c7424 */ /* 0x000fe400078e00ff */
[----:B------:R-:W-:-:S07]  /*13710*/  IMAD.MOV.U32 R2, RZ, RZ, R14 ;  /* 0x000000ffff027224 */ /* 0x000fce00078e000e */
[----:B------:R-:W-:Y:S05]  /*13720*/  WARPSYNC.COLLECTIVE R15, `(.L_x_430) ;  /* 0x000000000f087348 */ /* 0x000fea0003c00000 */
[----:B------:R0:W1:Y:S02]  /*13730*/  SHFL.IDX P6, R14, R13, R12, R11 ;  /* 0x0000000c0d0e7389 */ /* 0x00006400000c000b */
[----:B01----:R-:W-:Y:S01]  /*13740*/  ENDCOLLECTIVE ;  /* 0x000000000000791b */ /* 0x003fe20003800000 */
.L_x_430:
        /* <DEDUP_REMOVED lines=12> */
.L_x_431:
[----:B------:R-:W-:Y:S02]  /*13810*/  IMAD.MOV.U32 R13, RZ, RZ, R7 ;  /* 0x000000ffff0d7224 */ /* 0x000fe400078e0007 */
[----:B------:R-:W-:Y:S02]  /*13820*/  IMAD.MOV.U32 R12, RZ, RZ, 0x2 ;  /* 0x00000002ff0c7424 */ /* 0x000fe400078e00ff */
[----:B------:R-:W-:-:S07]  /*13830*/  IMAD.MOV.U32 R2, RZ, RZ, R14 ;  /* 0x000000ffff027224 */ /* 0x000fce00078e000e */
[----:B------:R-:W-:Y:S05]  /*13840*/  WARPSYNC.COLLECTIVE R15, `(.L_x_432) ;  /* 0x000000000f087348 */ /* 0x000fea0003c00000 */
[----:B------:R0:W1:Y:S02]  /*13850*/  SHFL.IDX P6, R14, R13, R12, R11 ;  /* 0x0000000c0d0e7389 */ /* 0x00006400000c000b */
[----:B01----:R-:W-:Y:S01]  /*13860*/  ENDCOLLECTIVE ;  /* 0x000000000000791b */ /* 0x003fe20003800000 */
.L_x_432:
        /* <DEDUP_REMOVED lines=12> */
.L_x_433:
[----:B------:R-:W-:Y:S02]  /*13930*/  IMAD.MOV.U32 R13, RZ, RZ, R7 ;  /* 0x000000ffff0d7224 */ /* 0x000fe400078e0007 */
[----:B------:R-:W-:Y:S02]  /*13940*/  IMAD.MOV.U32 R12, RZ, RZ, 0x3 ;  /* 0x00000003ff0c7424 */ /* 0x000fe400078e00ff */
[----:B------:R-:W-:-:S07]  /*13950*/  IMAD.MOV.U32 R2, RZ, RZ, R14 ;  /* 0x000000ffff027224 */ /* 0x000fce00078e000e */
[----:B------:R-:W-:Y:S05]  /*13960*/  WARPSYNC.COLLECTIVE R15, `(.L_x_434) ;  /* 0x000000000f087348 */ /* 0x000fea0003c00000 */
[----:B------:R0:W1:Y:S02]  /*13970*/  SHFL.IDX P6, R14, R13, R12, R11 ;  /* 0x0000000c0d0e7389 */ /* 0x00006400000c000b */
[----:B01----:R-:W-:Y:S01]  /*13980*/  ENDCOLLECTIVE ;  /* 0x000000000000791b */ /* 0x003fe20003800000 */
.L_x_434:
        /* <DEDUP_REMOVED lines=12> */
.L_x_435:
[----:B------:R-:W-:Y:S02]  /*13a50*/  IMAD.MOV.U32 R13, RZ, RZ, R7 ;  /* 0x000000ffff0d7224 */ /* 0x000fe400078e0007 */
[----:B------:R-:W-:Y:S02]  /*13a60*/  IMAD.MOV.U32 R12, RZ, RZ, 0x4 ;  /* 0x00000004ff0c7424 */ /* 0x000fe400078e00ff */
[----:B------:R-:W-:-:S07]  /*13a70*/  IMAD.MOV.U32 R2, RZ, RZ, R14 ;  /* 0x000000ffff027224 */ /* 0x000fce00078e000e */
[----:B------:R-:W-:Y:S05]  /*13a80*/  WARPSYNC.COLLECTIVE R15, `(.L_x_436) ;  /* 0x000000000f087348 */ /* 0x000fea0003c00000 */
[----:B------:R0:W1:Y:S02]  /*13a90*/  SHFL.IDX P6, R14, R13, R12, R11 ;  /* 0x0000000c0d0e7389 */ /* 0x00006400000c000b */
[----:B01----:R-:W-:Y:S01]  /*13aa0*/  ENDCOLLECTIVE ;  /* 0x000000000000791b */ /* 0x003fe20003800000 */
.L_x_436:
        /* <DEDUP_REMOVED lines=12> */
.L_x_437:
[----:B------:R-:W-:Y:S02]  /*13b70*/  IMAD.MOV.U32 R13, RZ, RZ, R7 ;  /* 0x000000ffff0d7224 */ /* 0x000fe400078e0007 */
[----:B------:R-:W-:Y:S02]  /*13b80*/  IMAD.MOV.U32 R12, RZ, RZ, 0x5 ;  /* 0x00000005ff0c7424 */ /* 0x000fe400078e00ff */
[----:B------:R-:W-:-:S07]  /*13b90*/  IMAD.MOV.U32 R2, RZ, RZ, R14 ;  /* 0x000000ffff027224 */ /* 0x000fce00078e000e */
[----:B------:R-:W-:Y:S05]  /*13ba0*/  WARPSYNC.COLLECTIVE R15, `(.L_x_438) ;  /* 0x000000000f087348 */ /* 0x000fea0003c00000 */
[----:B------:R0:W1:Y:S02]  /*13bb0*/  SHFL.IDX P6, R14, R13, R12, R11 ;  /* 0x0000000c0d0e7389 */ /* 0x00006400000c000b */
[----:B01----:R-:W-:Y:S01]  /*13bc0*/  ENDCOLLECTIVE ;  /* 0x000000000000791b */ /* 0x003fe20003800000 */
.L_x_438:
        /* <DEDUP_REMOVED lines=12> */
.L_x_439:
[----:B------:R-:W-:Y:S02]  /*13c90*/  IMAD.MOV.U32 R13, RZ, RZ, R7 ;  /* 0x000000ffff0d7224 */ /* 0x000fe400078e0007 */
[----:B------:R-:W-:Y:S02]  /*13ca0*/  IMAD.MOV.U32 R12, RZ, RZ, 0x6 ;  /* 0x00000006ff0c7424 */ /* 0x000fe400078e00ff */
[----:B------:R-:W-:-:S07]  /*13cb0*/  IMAD.MOV.U32 R2, RZ, RZ, R14 ;  /* 0x000000ffff027224 */ /* 0x000fce00078e000e */
[----:B------:R-:W-:Y:S05]  /*13cc0*/  WARPSYNC.COLLECTIVE R15, `(.L_x_440) ;  /* 0x000000000f087348 */ /* 0x000fea0003c00000 */
[----:B------:R0:W1:Y:S02]  /*13cd0*/  SHFL.IDX P6, R14, R13, R12, R11 ;  /* 0x0000000c0d0e7389 */ /* 0x00006400000c000b */
[----:B01----:R-:W-:Y:S01]  /*13ce0*/  ENDCOLLECTIVE ;  /* 0x000000000000791b */ /* 0x003fe20003800000 */
.L_x_440:
        /* <DEDUP_REMOVED lines=12> */
.L_x_441:
[----:B------:R-:W-:Y:S02]  /*13db0*/  IMAD.MOV.U32 R13, RZ, RZ, R7 ;  /* 0x000000ffff0d7224 */ /* 0x000fe400078e0007 */
[----:B------:R-:W-:Y:S02]  /*13dc0*/  IMAD.MOV.U32 R12, RZ, RZ, 0x7 ;  /* 0x00000007ff0c7424 */ /* 0x000fe400078e00ff */
[----:B------:R-:W-:-:S07]  /*13dd0*/  IMAD.MOV.U32 R2, RZ, RZ, R14 ;  /* 0x000000ffff027224 */ /* 0x000fce00078e000e */
[----:B------:R-:W-:Y:S05]  /*13de0*/  WARPSYNC.COLLECTIVE R15, `(.L_x_442) ;  /* 0x000000000f087348 */ /* 0x000fea0003c00000 */
[----:B------:R0:W1:Y:S02]  /*13df0*/  SHFL.IDX P6, R14, R13, R12, R11 ;  /* 0x0000000c0d0e7389 */ /* 0x00006400000c000b */
[----:B01----:R-:W-:Y:S01]  /*13e00*/  ENDCOLLECTIVE ;  /* 0x000000000000791b */ /* 0x003fe20003800000 */
.L_x_442:
        /* <DEDUP_REMOVED lines=12> */
.L_x_443:
[----:B------:R-:W-:Y:S01]  /*13ed0*/  IMAD.MOV.U32 R2, RZ, RZ, R14 ;  /* 0x000000ffff027224 */ /* 0x000fe200078e000e */
[----:B------:R-:W-:Y:S06]  /*13ee0*/  BRA `(.L_x_444) ;  /* 0xffffffa400dc7947 */ /* 0x000fec000383ffff */
.L_x_319:
[----:B----4-:R4:W0:Y:S02]  /*13ef0*/  SYNCS.PHASECHK.TRANS64.TRYWAIT P0, [R0+URZ+0x38840], R20 ;  /* 0x03884014000075a7 */ /* 0x010824000800017f */
[----:B0-----:R-:W-:Y:S05]  /*13f00*/  @!P0 NANOSLEEP.SYNCS 0x989680 ;  /* 0x009896800000895d */ /* 0x001fea0003900000 */
[----:B------:R-:W0:Y:S02]  /*13f10*/  @!P0 SYNCS.PHASECHK.TRANS64 P0, [R0+URZ+0x38840], R20 ;  /* 0x03884014000085a7 */ /* 0x000e24000800007f */
[----:B0-----:R-:W-:Y:S05]  /*13f20*/  @!P0 BRA `(.L_x_319) ;  /* 0xfffffffc00f08947 */ /* 0x001fea000383ffff */
[----:B------:R-:W-:Y:S05]  /*13f30*/  BRA `(.L_x_445) ;  /* 0xffffffa800307947 */ /* 0x000fea000383ffff */
.L_x_320:
[----:B------:R-:W-:Y:S01]  /*13f40*/  BSSY B0, `(.L_x_446) ;  /* 0x0000008000007945 */ /* 0x000fe20003800000 */
[----:B------:R-:W-:Y:S02]  /*13f50*/  IMAD.MOV.U32 R13, RZ, RZ, R5 ;  /* 0x000000ffff0d7224 */ /* 0x000fe400078e0005 */
[----:B------:R-:W-:Y:S02]  /*13f60*/  IMAD.MOV.U32 R12, RZ, RZ, RZ ;  /* 0x000000ffff0c7224 */ /* 0x000fe400078e00ff */
[----:B------:R-:W-:Y:S02]  /*13f70*/  IMAD.MOV.U32 R11, RZ, RZ, 0x181f ;  /* 0x0000181fff0b7424 */ /* 0x000fe400078e00ff */
[----:B------:R-:W-:-:S07]  /*13f80*/  IMAD.MOV.U32 R15, RZ, RZ, -0x1 ;  /* 0xffffffffff0f7424 */ /* 0x000fce00078e00ff */
[----:B0-234-:R-:W-:Y:S05]  /*13f90*/  WARPSYNC.COLLECTIVE R15, `(.L_x_447) ;  /* 0x000000000f087348 */ /* 0x01dfea0003c00000 */
[----:B--2---:R1:W2:Y:S02]  /*13fa0*/  SHFL.IDX P6, R14, R13, R12, R11 ;  /* 0x0000000c0d0e7389 */ /* 0x0042a400000c000b */
[----:B01234-:R-:W-:Y:S01]  /*13fb0*/  ENDCOLLECTIVE ;  /* 0x000000000000791b */ /* 0x01ffe20003800000 */
.L_x_447:
[----:B------:R-:W-:Y:S05]  /*13fc0*/  BSYNC B0 ;  /* 0x0000000000007941 */ /* 0x000fea0003800000 */
.L_x_446:
        /* <DEDUP_REMOVED lines=8> */
.L_x_448:
[----:B------:R-:W-:Y:S02]  /*14050*/  IMAD.MOV.U32 R13, RZ, RZ, R5 ;  /* 0x000000ffff0d7224 */ /* 0x000fe400078e0005 */
[----:B------:R-:W-:Y:S02]  /*14060*/  IMAD.MOV.U32 R12, RZ, RZ, 0x1 ;  /* 0x00000001ff0c7424 */ /* 0x000fe400078e00ff */
[----:B------:R-:W-:-:S07]  /*14070*/  IMAD.MOV.U32 R2, RZ, RZ, R14 ;  /* 0x000000ffff027224 */ /* 0x000fce00078e000e */
[----:B------:R-:W-:Y:S05]  /*14080*/  WARPSYNC.COLLECTIVE R15, `(.L_x_449) ;  /* 0x000000000f087348 */ /* 0x000fea0003c00000 */
[----:B------:R0:W1:Y:S02]  /*14090*/  SHFL.IDX P6, R14, R13, R12, R11 ;  /* 0x0000000c0d0e7389 */ /* 0x00006400000c000b */
[----:B01----:R-:W-:Y:S01]  /*140a0*/  ENDCOLLECTIVE ;  /* 0x000000000000791b */ /* 0x003fe20003800000 */
.L_x_449:
        /* <DEDUP_REMOVED lines=12> */
.L_x_450:
[----:B------:R-:W-:Y:S02]  /*14170*/  IMAD.MOV.U32 R13, RZ, RZ, R5 ;  /* 0x000000ffff0d7224 */ /* 0x000fe400078e0005 */
[----:B------:R-:W-:Y:S02]  /*14180*/  IMAD.MOV.U32 R12, RZ, RZ, 0x2 ;  /* 0x00000002ff0c7424 */ /* 0x000fe400078e00ff */
[----:B------:R-:W-:-:S07]  /*14190*/  IMAD.MOV.U32 R2, RZ, RZ, R14 ;  /* 0x000000ffff027224 */ /* 0x000fce00078e000e */
[----:B------:R-:W-:Y:S05]  /*141a0*/  WARPSYNC.COLLECTIVE R15, `(.L_x_451) ;  /* 0x000000000f087348 */ /* 0x000fea0003c00000 */
[----:B------:R0:W1:Y:S02]  /*141b0*/  SHFL.IDX P6, R14, R13, R12, R11 ;  /* 0x0000000c0d0e7389 */ /* 0x00006400000c000b */
[----:B01----:R-:W-:Y:S01]  /*141c0*/  ENDCOLLECTIVE ;  /* 0x000000000000791b */ /* 0x003fe20003800000 */
.L_x_451:
        /* <DEDUP_REMOVED lines=12> */
.L_x_452:
[----:B------:R-:W-:Y:S02]  /*14290*/  IMAD.MOV.U32 R13, RZ, RZ, R5 ;  /* 0x000000ffff0d7224 */ /* 0x000fe400078e0005 */
[----:B------:R-:W-:Y:S02]  /*142a0*/  IMAD.MOV.U32 R12, RZ, RZ, 0x3 ;  /* 0x00000003ff0c7424 */ /* 0x000fe400078e00ff */
[----:B------:R-:W-:-:S07]  /*142b0*/  IMAD.MOV.U32 R2, RZ, RZ, R14 ;  /* 0x000000ffff027224 */ /* 0x000fce00078e000e */
[----:B------:R-:W-:Y:S05]  /*142c0*/  WARPSYNC.COLLECTIVE R15, `(.L_x_453) ;  /* 0x000000000f087348 */ /* 0x000fea0003c00000 */
[----:B------:R0:W1:Y:S02]  /*142d0*/  SHFL.IDX P6, R14, R13, R12, R11 ;  /* 0x0000000c0d0e7389 */ /* 0x00006400000c000b */
[----:B01----:R-:W-:Y:S01]  /*142e0*/  ENDCOLLECTIVE ;  /* 0x000000000000791b */ /* 0x003fe20003800000 */
.L_x_453:
        /* <DEDUP_REMOVED lines=12> */
.L_x_454:
[----:B------:R-:W-:Y:S02]  /*143b0*/  IMAD.MOV.U32 R13, RZ, RZ, R5 ;  /* 0x000000ffff0d7224 */ /* 0x000fe400078e0005 */
[----:B------:R-:W-:Y:S02]  /*143c0*/  IMAD.MOV.U32 R12, RZ, RZ, 0x4 ;  /* 0x00000004ff0c7424 */ /* 0x000fe400078e00ff */
[----:B------:R-:W-:-:S07]  /*143d0*/  IMAD.MOV.U32 R2, RZ, RZ, R14 ;  /* 0x000000ffff027224 */ /* 0x000fce00078e000e */
[----:B------:R-:W-:Y:S05]  /*143e0*/  WARPSYNC.COLLECTIVE R15, `(.L_x_455) ;  /* 0x000000000f087348 */ /* 0x000fea0003c00000 */
[----:B------:R0:W1:Y:S02]  /*143f0*/  SHFL.IDX P6, R14, R13, R12, R11 ;  /* 0x0000000c0d0e7389 */ /* 0x00006400000c000b */
[----:B01----:R-:W-:Y:S01]  /*14400*/  ENDCOLLECTIVE ;  /* 0x000000000000791b */ /* 0x003fe20003800000 */
.L_x_455:
        /* <DEDUP_REMOVED lines=12> */
.L_x_456:
[----:B------:R-:W-:Y:S02]  /*144d0*/  IMAD.MOV.U32 R13, RZ, RZ, R5 ;  /* 0x000000ffff0d7224 */ /* 0x000fe400078e0005 */
[----:B------:R-:W-:Y:S02]  /*144e0*/  IMAD.MOV.U32 R12, RZ, RZ, 0x5 ;  /* 0x00000005ff0c7424 */ /* 0x000fe400078e00ff */
[----:B------:R-:W-:-:S07]  /*144f0*/  IMAD.MOV.U32 R2, RZ, RZ, R14 ;  /* 0x000000ffff027224 */ /* 0x000fce00078e000e */
[----:B------:R-:W-:Y:S05]  /*14500*/  WARPSYNC.COLLECTIVE R15, `(.L_x_457) ;  /* 0x000000000f087348 */ /* 0x000fea0003c00000 */
[----:B------:R0:W1:Y:S02]  /*14510*/  SHFL.IDX P6, R14, R13, R12, R11 ;  /* 0x0000000c0d0e7389 */ /* 0x00006400000c000b */
[----:B01----:R-:W-:Y:S01]  /*14520*/  ENDCOLLECTIVE ;  /* 0x000000000000791b */ /* 0x003fe20003800000 */
.L_x_457:
        /* <DEDUP_REMOVED lines=12> */
.L_x_458:
[----:B------:R-:W-:Y:S02]  /*145f0*/  IMAD.MOV.U32 R13, RZ, RZ, R5 ;  /* 0x000000ffff0d7224 */ /* 0x000fe400078e0005 */
[----:B------:R-:W-:Y:S02]  /*14600*/  IMAD.MOV.U32 R12, RZ, RZ, 0x6 ;  /* 0x00000006ff0c7424 */ /* 0x000fe400078e00ff */
[----:B------:R-:W-:-:S07]  /*14610*/  IMAD.MOV.U32 R2, RZ, RZ, R14 ;  /* 0x000000ffff027224 */ /* 0x000fce00078e000e */
[----:B------:R-:W-:Y:S05]  /*14620*/  WARPSYNC.COLLECTIVE R15, `(.L_x_459) ;  /* 0x000000000f087348 */ /* 0x000fea0003c00000 */
[----:B------:R0:W1:Y:S02]  /*14630*/  SHFL.IDX P6, R14, R13, R12, R11 ;  /* 0x0000000c0d0e7389 */ /* 0x00006400000c000b */
[----:B01----:R-:W-:Y:S01]  /*14640*/  ENDCOLLECTIVE ;  /* 0x000000000000791b */ /* 0x003fe20003800000 */
.L_x_459:
        /* <DEDUP_REMOVED lines=12> */
.L_x_460:
[----:B------:R-:W-:Y:S02]  /*14710*/  IMAD.MOV.U32 R13, RZ, RZ, R5 ;  /* 0x000000ffff0d7224 */ /* 0x000fe400078e0005 */
[----:B------:R-:W-:Y:S02]  /*14720*/  IMAD.MOV.U32 R12, RZ, RZ, 0x7 ;  /* 0x00000007ff0c7424 */ /* 0x000fe400078e00ff */
[----:B------:R-:W-:-:S07]  /*14730*/  IMAD.MOV.U32 R2, RZ, RZ, R14 ;  /* 0x000000ffff027224 */ /* 0x000fce00078e000e */
[----:B------:R-:W-:Y:S05]  /*14740*/  WARPSYNC.COLLECTIVE R15, `(.L_x_461) ;  /* 0x000000000f087348 */ /* 0x000fea0003c00000 */
[----:B------:R0:W1:Y:S02]  /*14750*/  SHFL.IDX P6, R14, R13, R12, R11 ;  /* 0x0000000c0d0e7389 */ /* 0x00006400000c000b */
[----:B01----:R-:W-:Y:S01]  /*14760*/  ENDCOLLECTIVE ;  /* 0x000000000000791b */ /* 0x003fe20003800000 */
.L_x_461:
        /* <DEDUP_REMOVED lines=12> */
.L_x_462:
[----:B------:R-:W-:Y:S01]  /*14830*/  IMAD.MOV.U32 R2, RZ, RZ, R14 ;  /* 0x000000ffff027224 */ /* 0x000fe200078e000e */
[----:B------:R-:W-:Y:S06]  /*14840*/  BRA `(.L_x_463) ;  /* 0xffffffa400007947 */ /* 0x000fec000383ffff */
.L_x_325:
[----:B0-----:R0:W3:Y:S02]  /*14850*/  SYNCS.PHASECHK.TRANS64.TRYWAIT P2, [R0+URZ+0x38870], R3 ;  /* 0x03887003000075a7 */ /* 0x0010e4000804017f */
[----:B---3--:R-:W-:Y:S05]  /*14860*/  @!P2 NANOSLEEP.SYNCS 0x989680 ;  /* 0x009896800000a95d */ /* 0x008fea0003900000 */
[----:B------:R-:W3:Y:S02]  /*14870*/  @!P2 SYNCS.PHASECHK.TRANS64 P2, [R0+URZ+0x38870], R3 ;  /* 0x038870030000a5a7 */ /* 0x000ee4000804007f */
[----:B---3--:R-:W-:Y:S05]  /*14880*/  @!P2 BRA `(.L_x_325) ;  /* 0xfffffffc00f0a947 */ /* 0x008fea000383ffff */
[----:B------:R-:W-:Y:S05]  /*14890*/  BRA `(.L_x_464) ;  /* 0xffffffa400687947 */ /* 0x000fea000383ffff */
.L_x_327:
[----:B0-----:R0:W3:Y:S02]  /*148a0*/  SYNCS.PHASECHK.TRANS64.TRYWAIT P2, [R0+URZ+0x38860], R3 ;  /* 0x03886003000075a7 */ /* 0x0010e4000804017f */
[----:B---3--:R-:W-:Y:S05]  /*148b0*/  @!P2 NANOSLEEP.SYNCS 0x989680 ;  /* 0x009896800000a95d */ /* 0x008fea0003900000 */
[----:B------:R-:W3:Y:S02]  /*148c0*/  @!P2 SYNCS.PHASECHK.TRANS64 P2, [R0+URZ+0x38860], R3 ;  /* 0x038860030000a5a7 */ /* 0x000ee4000804007f */
[----:B---3--:R-:W-:Y:S05]  /*148d0*/  @!P2 BRA `(.L_x_327) ;  /* 0xfffffffc00f0a947 */ /* 0x008fea000383ffff */
[----:B------:R-:W-:Y:S05]  /*148e0*/  BRA `(.L_x_465) ;  /* 0xffffffa400787947 */ /* 0x000fea000383ffff */
.L_x_335:
[----:B0-----:R0:W1:Y:S02]  /*148f0*/  SYNCS.PHASECHK.TRANS64.TRYWAIT P1, [R2+URZ+0x38870], R3 ;  /* 0x03887003020075a7 */ /* 0x001064000802017f */
[----:B-1----:R-:W-:Y:S05]  /*14900*/  @!P1 NANOSLEEP.SYNCS 0x989680 ;  /* 0x009896800000995d */ /* 0x002fea0003900000 */
[----:B------:R-:W1:Y:S02]  /*14910*/  @!P1 SYNCS.PHASECHK.TRANS64 P1, [R2+URZ+0x38870], R3 ;  /* 0x03887003020095a7 */ /* 0x000e64000802007f */
[----:B-1----:R-:W-:Y:S05]  /*14920*/  @!P1 BRA `(.L_x_335) ;  /* 0xfffffffc00f09947 */ /* 0x002fea000383ffff */
[----:B------:R-:W-:Y:S05]  /*14930*/  BRA `(.L_x_466) ;  /* 0xffffffb000287947 */ /* 0x000fea000383ffff */
.L_x_337:
[----:B0-----:R0:W1:Y:S02]  /*14940*/  SYNCS.PHASECHK.TRANS64.TRYWAIT P1, [R2+URZ+0x38860], R3 ;  /* 0x03886003020075a7 */ /* 0x001064000802017f */
[----:B-1----:R-:W-:Y:S05]  /*14950*/  @!P1 NANOSLEEP.SYNCS 0x989680 ;  /* 0x009896800000995d */ /* 0x002fea0003900000 */
[----:B------:R-:W1:Y:S02]  /*14960*/  @!P1 SYNCS.PHASECHK.TRANS64 P1, [R2+URZ+0x38860], R3 ;  /* 0x03886003020095a7 */ /* 0x000e64000802007f */
[----:B-1----:R-:W-:Y:S05]  /*14970*/  @!P1 BRA `(.L_x_337) ;  /* 0xfffffffc00f09947 */ /* 0x002fea000383ffff */
[----:B------:R-:W-:Y:S05]  /*14980*/  BRA `(.L_x_467) ;  /* 0xffffffb000347947 */ /* 0x000fea000383ffff */
.L_x_351:
[----:B0-----:R0:W1:Y:S02]  /*14990*/  SYNCS.PHASECHK.TRANS64.TRYWAIT P0, [R5+URZ+0x38820], R0 ;  /* 0x03882000050075a7 */ /* 0x001064000800017f */
[----:B-1----:R-:W-:Y:S05]  /*149a0*/  @!P0 NANOSLEEP.SYNCS 0x989680 ;  /* 0x009896800000895d */ /* 0x002fea0003900000 */
[----:B------:R-:W1:Y:S02]  /*149b0*/  @!P0 SYNCS.PHASECHK.TRANS64 P0, [R5+URZ+0x38820], R0 ;  /* 0x03882000050085a7 */ /* 0x000e64000800007f */
[----:B-1----:R-:W-:Y:S05]  /*149c0*/  @!P0 BRA `(.L_x_351) ;  /* 0xfffffffc00f08947 */ /* 0x002fea000383ffff */
[----:B------:R-:W-:Y:S05]  /*149d0*/  BRA `(.L_x_468) ;  /* 0xffffffc400087947 */ /* 0x000fea000383ffff */
.L_x_352:
[----:B------:R-:W1:Y:S01]  /*149e0*/  S2R R2, SR_TID.X ;  /* 0x0000000000027919 */ /* 0x000e620000002100 */
[----:B------:R-:W-:Y:S01]  /*149f0*/  BSSY B0, `(.L_x_469) ;  /* 0x000000a000007945 */ /* 0x000fe20003800000 */
[----:B------:R-:W-:Y:S02]  /*14a00*/  IMAD.MOV.U32 R12, RZ, RZ, RZ ;  /* 0x000000ffff0c7224 */ /* 0x000fe400078e00ff */
[----:B------:R-:W-:Y:S02]  /*14a10*/  IMAD.MOV.U32 R11, RZ, RZ, 0x1f ;  /* 0x0000001fff0b7424 */ /* 0x000fe400078e00ff */
[----:B------:R-:W-:Y:S01]  /*14a20*/  IMAD.MOV.U32 R15, RZ, RZ, -0x1 ;  /* 0xffffffffff0f7424 */ /* 0x000fe200078e00ff */
[----:B-1----:R-:W-:-:S04]  /*14a30*/  SHF.R.U32.HI R2, RZ, 0x5, R2 ;  /* 0x00000005ff027819 */ /* 0x002fc80000011602 */
[----:B------:R-:W-:-:S05]  /*14a40*/  LOP3.LUT R2, R2, 0x3, RZ, 0xc0, !PT ;  /* 0x0000000302027812 */ /* 0x000fca00078ec0ff */
[----:B--2---:R-:W-:-:S07]  /*14a50*/  IMAD.MOV.U32 R13, RZ, RZ, R2 ;  /* 0x000000ffff0d7224 */ /* 0x004fce00078e0002 */
[----:B0-----:R-:W-:Y:S05]  /*14a60*/  WARPSYNC.COLLECTIVE R15, `(.L_x_470) ;  /* 0x000000000f087348 */ /* 0x001fea0003c00000 */
[----:B------:R1:W2:Y:S02]  /*14a70*/  SHFL.IDX P6, R14, R13, R12, R11 ;  /* 0x0000000c0d0e7389 */ /* 0x0002a400000c000b */
[----:B012---:R-:W-:Y:S01]  /*14a80*/  ENDCOLLECTIVE ;  /* 0x000000000000791b */ /* 0x007fe20003800000 */
.L_x_470:
[----:B------:R-:W-:Y:S05]  /*14a90*/  BSYNC B0 ;  /* 0x0000000000007941 */ /* 0x000fea0003800000 */
.L_x_469:
[----:B------:R-:W-:Y:S05]  /*14aa0*/  BRA `(.L_x_471) ;  /* 0xffffffc000f07947 */ /* 0x000fea000383ffff */
.L_x_355:
[----:B------:R-:W-:Y:S01]  /*14ab0*/  BSSY B1, `(.L_x_472) ;  /* 0x0000006000017945 */ /* 0x000fe20003800000 */
[----:B------:R-:W-:-:S07]  /*14ac0*/  IMAD.MOV.U32 R15, RZ, RZ, -0x1 ;  /* 0xffffffffff0f7424 */ /* 0x000fce00078e00ff */
[----:B0-2---:R-:W-:Y:S05]  /*14ad0*/  WARPSYNC.COLLECTIVE R15, `(.L_x_473) ;  /* 0x000000000f0c7348 */ /* 0x005fea0003c00000 */
[----:B------:R-:W-:Y:S02]  /*14ae0*/  ELECT P6, UR62, PT ;  /* 0x00000000003e782f */ /* 0x000fe400038c0000 */
[----:B------:R-:W-:Y:S01]  /*14af0*/  MOV R14, UR62 ;  /* 0x0000003e000e7c02 */ /* 0x000fe20008000f00 */
[----:B0-2---:R-:W-:Y:S10]  /*14b00*/  ENDCOLLECTIVE ;  /* 0x000000000000791b */ /* 0x005ff40003800000 */
.L_x_473:
[----:B------:R-:W-:Y:S05]  /*14b10*/  BSYNC B1 ;  /* 0x0000000000017941 */ /* 0x000fea0003800000 */
.L_x_472:
[----:B------:R-:W-:Y:S05]  /*14b20*/  BRA `(.L_x_474) ;  /* 0xffffffc000e87947 */ /* 0x000fea000383ffff */
.L_x_357:
[----:B0-----:R0:W1:Y:S02]  /*14b30*/  SYNCS.PHASECHK.TRANS64.TRYWAIT P1, [R3+URZ+0x38840], R2 ;  /* 0x03884002030075a7 */ /* 0x001064000802017f */
[----:B-1----:R-:W-:Y:S05]  /*14b40*/  @!P1 NANOSLEEP.SYNCS 0x989680 ;  /* 0x009896800000995d */ /* 0x002fea0003900000 */
[----:B------:R-:W1:Y:S02]  /*14b50*/  @!P1 SYNCS.PHASECHK.TRANS64 P1, [R3+URZ+0x38840], R2 ;  /* 0x03884002030095a7 */ /* 0x000e64000802007f */
[----:B-1----:R-:W-:Y:S05]  /*14b60*/  @!P1 BRA `(.L_x_357) ;  /* 0xfffffffc00f09947 */ /* 0x002fea000383ffff */
[----:B------:R-:W-:Y:S05]  /*14b70*/  BRA `(.L_x_475) ;  /* 0xffffffc400087947 */ /* 0x000fea000383ffff */
.L_x_359:
[----:B-1----:R1:W3:Y:S02]  /*14b80*/  SYNCS.PHASECHK.TRANS64.TRYWAIT P1, [R25+URZ+0x38840], R0 ;  /* 0x03884000190075a7 */ /* 0x0022e4000802017f */
[----:B---3--:R-:W-:Y:S05]  /*14b90*/  @!P1 NANOSLEEP.SYNCS 0x989680 ;  /* 0x009896800000995d */ /* 0x008fea0003900000 */
[----:B------:R-:W3:Y:S02]  /*14ba0*/  @!P1 SYNCS.PHASECHK.TRANS64 P1, [R25+URZ+0x38840], R0 ;  /* 0x03884000190095a7 */ /* 0x000ee4000802007f */
[----:B---3--:R-:W-:Y:S05]  /*14bb0*/  @!P1 BRA `(.L_x_359) ;  /* 0xfffffffc00f09947 */ /* 0x008fea000383ffff */
[----:B------:R-:W-:Y:S05]  /*14bc0*/  BRA `(.L_x_476) ;  /* 0xffffffc400147947 */ /* 0x000fea000383ffff */
.L_x_361:
[----:B---3--:R3:W4:Y:S02]  /*14bd0*/  SYNCS.PHASECHK.TRANS64.TRYWAIT P1, [R3+URZ+0x38860], R2 ;  /* 0x03886002030075a7 */ /* 0x008724000802017f */
[----:B----4-:R-:W-:Y:S05]  /*14be0*/  @!P1 NANOSLEEP.SYNCS 0x989680 ;  /* 0x009896800000995d */ /* 0x010fea0003900000 */
[----:B------:R-:W4:Y:S02]  /*14bf0*/  @!P1 SYNCS.PHASECHK.TRANS64 P1, [R3+URZ+0x38860], R2 ;  /* 0x03886002030095a7 */ /* 0x000f24000802007f */
[----:B----4-:R-:W-:Y:S05]  /*14c00*/  @!P1 BRA `(.L_x_361) ;  /* 0xfffffffc00f09947 */ /* 0x010fea000383ffff */
[----:B------:R-:W-:Y:S05]  /*14c10*/  BRA `(.L_x_477) ;  /* 0xffffffc400107947 */ /* 0x000fea000383ffff */
.L_x_363:
[----:B----4-:R4:W0:Y:S02]  /*14c20*/  SYNCS.PHASECHK.TRANS64.TRYWAIT P1, [R25+URZ+0x38860], R0 ;  /* 0x03886000190075a7 */ /* 0x010824000802017f */
[----:B0-----:R-:W-:Y:S05]  /*14c30*/  @!P1 NANOSLEEP.SYNCS 0x989680 ;  /* 0x009896800000995d */ /* 0x001fea0003900000 */
[----:B------:R-:W0:Y:S02]  /*14c40*/  @!P1 SYNCS.PHASECHK.TRANS64 P1, [R25+URZ+0x38860], R0 ;  /* 0x03886000190095a7 */ /* 0x000e24000802007f */
[----:B0-----:R-:W-:Y:S05]  /*14c50*/  @!P1 BRA `(.L_x_363) ;  /* 0xfffffffc00f09947 */ /* 0x001fea000383ffff */
[----:B------:R-:W-:Y:S05]  /*14c60*/  BRA `(.L_x_478) ;  /* 0xffffffc4000c7947 */ /* 0x000fea000383ffff */
.L_x_365:
[----:B------:R0:W0:Y:S02]  /*14c70*/  SYNCS.PHASECHK.TRANS64.TRYWAIT P1, [R3+URZ+0x38880], R2 ;  /* 0x03888002030075a7 */ /* 0x000024000802017f */
[----:B0-----:R-:W-:Y:S05]  /*14c80*/  @!P1 NANOSLEEP.SYNCS 0x989680 ;  /* 0x009896800000995d */ /* 0x001fea0003900000 */
[----:B------:R-:W0:Y:S02]  /*14c90*/  @!P1 SYNCS.PHASECHK.TRANS64 P1, [R3+URZ+0x38880], R2 ;  /* 0x03888002030095a7 */ /* 0x000e24000802007f */
[----:B0-----:R-:W-:Y:S05]  /*14ca0*/  @!P1 BRA `(.L_x_365) ;  /* 0xfffffffc00f09947 */ /* 0x001fea000383ffff */
[----:B------:R-:W-:Y:S05]  /*14cb0*/  BRA `(.L_x_479) ;  /* 0xffffffc400087947 */ /* 0x000fea000383ffff */
.L_x_480:
        /* <DEDUP_REMOVED lines=12> */
.L_x_15826:


//--------------------- .text._ZN7cutlass13device_kernelIN5flash11enable_sm90INS1_16FlashAttnFwdSm90INS1_25CollectiveMainloopFwdSm90ILi2EN4cute5tupleIJNS5_1CILi1EEES8_S8_EEENS6_IJNS7_ILi128EEESA_NS7_ILi256EEEEEELi256ENS_12float_e4m3_tEfNS_4arch4Sm90ELb0ELb0ELb0ELb1ELb1ELb1ELb0ELb1ELb0ELb1ELb0ELb0EEENS1_21CollectiveEpilogueFwdINS6_IJSA_SB_SA_EEES9_NS_10bfloat16_tESF_Li256ELb1ELb1ELb0ELb1EEENS1_36VarlenDynamicPersistentTileSchedulerILi128ELi128ELi256ELi128ELb0ELb1ELb1ELb0ELb1ELb1EEEEEEEEEvNT_6ParamsE --------------------------
	.section	.text._ZN7cutlass13device_kernelIN5flash11enable_sm90INS1_16FlashAttnFwdSm90INS1_25CollectiveMainloopFwdSm90ILi2EN4cute5tupleIJNS5_1CILi1EEES8_S8_EEENS6_IJNS7_ILi128EEESA_NS7_ILi256EEEEEELi256ENS_12float_e4m3_tEfNS_4arch4Sm90ELb0ELb0ELb0ELb1ELb1ELb1ELb0ELb1ELb0ELb1ELb0ELb0EEENS1_21CollectiveEpilogueFwdINS6_IJSA_SB_SA_EEES9_NS_10bfloat16_tESF_Li256ELb1ELb1ELb0ELb1EEENS1_36VarlenDynamicPersistentTileSchedulerILi128ELi128ELi256ELi128ELb0ELb1ELb1ELb0ELb1ELb1EEEEEEEEEvNT_6ParamsE,"ax",@progbits
	.align	128
.text._ZN7cutlass13device_kernelIN5flash11enable_sm90INS1_16FlashAttnFwdSm90INS1_25CollectiveMainloopFwdSm90ILi2EN4cute5tupleIJNS5_1CILi1EEES8_S8_EEENS6_IJNS7_ILi128EEESA_NS7_ILi256EEEEEELi256ENS_12float_e4m3_tEfNS_4arch4Sm90ELb0ELb0ELb0ELb1ELb1ELb1ELb0ELb1ELb0ELb1ELb0ELb0EEENS1_21CollectiveEpilogueFwdINS6_IJSA_SB_SA_EEES9_NS_10bfloat16_tESF_Li256ELb1ELb1ELb0ELb1EEENS1_36VarlenDynamicPersistentTileSchedulerILi128ELi128ELi256ELi128ELb0ELb1ELb1ELb0ELb1ELb1EEEEEEEEEvNT_6ParamsE:
        .type           _ZN7cutlass13device_kernelIN5flash11enable_sm90INS1_16FlashAttnFwdSm90INS1_25CollectiveMainloopFwdSm90ILi2EN4cute5tupleIJNS5_1CILi1EEES8_S8_EEENS6_IJNS7_ILi128EEESA_NS7_ILi256EEEEEELi256ENS_12float_e4m3_tEfNS_4arch4Sm90ELb0ELb0ELb0ELb1ELb1ELb1ELb0ELb1ELb0ELb1ELb0ELb0EEENS1_21CollectiveEpilogueFwdINS6_IJSA_SB_SA_EEES9_NS_10bfloat16_tESF_Li256ELb1ELb1ELb0ELb1EEENS1_36VarlenDynamicPersistentTileSchedulerILi128ELi128ELi256ELi128ELb0ELb1ELb1ELb0ELb1ELb1EEEEEEEEEvNT_6ParamsE,@function
        .size           _ZN7cutlass13device_kernelIN5flash11enable_sm90INS1_16FlashAttnFwdSm90INS1_25CollectiveMainloopFwdSm90ILi2EN4cute5tupleIJNS5_1CILi1EEES8_S8_EEENS6_IJNS7_ILi128EEESA_NS7_ILi256EEEEEELi256ENS_12float_e4m3_tEfNS_4arch4Sm90ELb0ELb0ELb0ELb1ELb1ELb1ELb0ELb1ELb0ELb1ELb0ELb0EEENS1_21CollectiveEpilogueFwdINS6_IJSA_SB_SA_EEES9_NS_10bfloat16_tESF_Li256ELb1ELb1ELb0ELb1EEENS1_36VarlenDynamicPersistentTileSchedulerILi128ELi128ELi256ELi128ELb0ELb1ELb1ELb0ELb1ELb1EEEEEEEEEvNT_6ParamsE,(.L_x_15827 - _ZN7cutlass13device_kernelIN5flash11enable_sm90INS1_16FlashAttnFwdSm90INS1_25CollectiveMainloopFwdSm90ILi2EN4cute5tupleIJNS5_1CILi1EEES8_S8_EEENS6_IJNS7_ILi128EEESA_NS7_ILi256EEEEEELi256ENS_12float_e4m3_tEfNS_4arch4Sm90ELb0ELb0ELb0ELb1ELb1ELb1ELb0ELb1ELb0ELb1ELb0ELb0EEENS1_21CollectiveEpilogueFwdINS6_IJSA_SB_SA_EEES9_NS_10bfloat16_tESF_Li256ELb1ELb1ELb0ELb1EEENS1_36VarlenDynamicPersistentTileSchedulerILi128ELi128ELi256ELi128ELb0ELb1ELb1ELb0ELb1ELb1EEEEEEEEEvNT_6ParamsE)
        .other          _ZN7cutlass13device_kernelIN5flash11enable_sm90INS1_16FlashAttnFwdSm90INS1_25CollectiveMainloopFwdSm90ILi2EN4cute5tupleIJNS5_1CILi1EEES8_S8_EEENS6_IJNS7_ILi128EEESA_NS7_ILi256EEEEEELi256ENS_12float_e4m3_tEfNS_4arch4Sm90ELb0ELb0ELb0ELb1ELb1ELb1ELb0ELb1ELb0ELb1ELb0ELb0EEENS1_21CollectiveEpilogueFwdINS6_IJSA_SB_SA_EEES9_NS_10bfloat16_tESF_Li256ELb1ELb1ELb0ELb1EEENS1_36VarlenDynamicPersistentTileSchedulerILi128ELi128ELi256ELi128ELb0ELb1ELb1ELb0ELb1ELb1EEEEEEEEEvNT_6ParamsE,@"STO_CUDA_ENTRY STV_DEFAULT"
_ZN7cutlass13device_kernelIN5flash11enable_sm90INS1_16FlashAttnFwdSm90INS1_25CollectiveMainloopFwdSm90ILi2EN4cute5tupleIJNS5_1CILi1EEES8_S8_EEENS6_IJNS7_ILi128EEESA_NS7_ILi256EEEEEELi256ENS_12float_e4m3_tEfNS_4arch4Sm90ELb0ELb0ELb0ELb1ELb1ELb1ELb0ELb1ELb0ELb1ELb0ELb0EEENS1_21CollectiveEpilogueFwdINS6_IJSA_SB_SA_EEES9_NS_10bfloat16_tESF_Li256ELb1ELb1ELb0ELb1EEENS1_36VarlenDynamicPersistentTileSchedulerILi128ELi128ELi256ELi128ELb0ELb1ELb1ELb0ELb1ELb1EEEEEEEEEvNT_6ParamsE:
[----:B------:R-:W0:Y:S02]  /*0000*/  LDC R1, c[0x0][0x28] ;  /* 0x00000a00ff017b82 */ /* 0x000e240000000800 */
[----:B0-----:R-:W-:Y:S01]  /*0010*/  VIADD R1, R1, 0xffffffa0 ;  /* 0xffffffa001017836 */ /* 0x001fe20000000000 */
[----:B------:R-:W0:Y:S01]  /*0020*/  S2R R3, SR_TID.X ;  /* 0x0000000000037919 */ /* 0x000e220000002100 */
[----:B------:R-:W-:Y:S01]  /*0030*/  ELECT P0, URZ, PT ;  /* 0x00000000003f782f */ /* 0x000fe20003800000 */
[----:B------:R-:W-:Y:S01]  /*0040*/  BSSY B0, `(.L_x_481) ;  /* 0x000000e000007945 */ /* 0x000fe20003800000 */
[--C-:B0-----:R-:W-:Y:S02]  /*0050*/  SHF.R.U32.HI R0, RZ, 0x5, R3.reuse ;  /* 0x00000005ff007819 */ /* 0x101fe40000011603 */
[----:B------:R-:W-:-:S03]  /*0060*/  SHF.R.U32.HI R3, RZ, 0x7, R3 ;  /* 0x00000007ff037819 */ /* 0x000fc60000011603 */
[----:B------:R-:W0:Y:S02]  /*0070*/  SHFL.IDX PT, R2, R0, RZ, 0x1f ;  /* 0x00001fff00027589 */ /* 0x000e2400000e0000 */
[----:B0-----:R-:W-:-:S13]  /*0080*/  ISETP.EQ.AND P0, PT, R2, RZ, P0 ;  /* 0x000000ff0200720c */ /* 0x001fda0000702270 */
[----:B------:R-:W-:Y:S05]  /*0090*/  @!P0 BRA `(.L_x_482) ;  /* 0x0000000000208947 */ /* 0x000fea0003800000 */
[----:B------:R-:W-:Y:S02]  /*00a0*/  ULDC.64 UR4, c[0x0][0x198] ;  /* 0x0000660000047ab9 */ /* 0x000fe40000000a00 */
[----:B------:R-:W-:Y:S02]  /*00b0*/  UIADD3 UR6, UP0, UR4, 0x570, URZ ;  /* 0x0000057004067890 */ /* 0x000fe4000ff1e03f */
[----:B------:R-:W-:Y:S02]  /*00c0*/  UIADD3 UR4, UP1, UR4, 0x670, URZ ;  /* 0x0000067004047890 */ /* 0x000fe4000ff3e03f */
[----:B------:R-:W-:Y:S02]  /*00d0*/  UIADD3.X UR7, URZ, UR5, URZ, UP0, !UPT ;  /* 0x000000053f077290 */ /* 0x000fe400087fe43f */
[----:B------:R-:W-:-:S07]  /*00e0*/  UIADD3.X UR5, URZ, UR5, URZ, UP1, !UPT ;  /* 0x000000053f057290 */ /* 0x000fce0008ffe43f */
[----:B------:R0:W-:Y:S02]  /*00f0*/  UTMACCTL.PF [UR6] ;  /* 0x00000000060079b9 */ /* 0x0001e40008040000 */
[----:B------:R0:W-:Y:S02]  /*0100*/  UTMACCTL.PF [UR4] ;  /* 0x00000000040079b9 */ /* 0x0001e40008040000 */
[----:B0-----:R-:W-:Y:S01]  /*0110*/  NOP ;  /* 0x0000000000007918 */ /* 0x001fe20000000000 */
.L_x_482:
[----:B------:R-:W-:Y:S05]  /*0120*/  BSYNC B0 ;  /* 0x0000000000007941 */ /* 0x000fea0003800000 */
.L_x_481:
[----:B------:R-:W-:Y:S01]  /*0130*/  VOTEU.ANY UP0, P0 ;  /* 0x00000000003f7886 */ /* 0x000fe20000000100 */
[----:B------:R-:W0:Y:S01]  /*0140*/  SHFL.IDX PT, R3, R3, RZ, 0x1f ;  /* 0x00001fff03037589 */ /* 0x000e2200000e0000 */
[----:B------:R-:W-:Y:S01]  /*0150*/  UMOV UR4, 0x80 ;  /* 0x0000008000047882 */ /* 0x000fe20000000000 */
[----:B------:R-:W-:Y:S01]  /*0160*/  UMOV UR7, 0x100 ;  /* 0x0000010000077882 */ /* 0x000fe20000000000 */
[----:B------:R-:W-:Y:S01]  /*0170*/  VOTEU.ANY UP1, P0 ;  /* 0x00000000003f7886 */ /* 0x000fe20000020100 */
[----:B------:R-:W1:Y:S01]  /*0180*/  @UP0 S2UR UR8, SR_CgaCtaId ;  /* 0x00000000000809c3 */ /* 0x000e620000008800 */
[----:B------:R-:W2:Y:S01]  /*0190*/  SHFL.IDX PT, R2, R0, RZ, 0x1f ;  /* 0x00001fff00027589 */ /* 0x000ea200000e0000 */
[----:B------:R-:W-:Y:S01]  /*01a0*/  @UP0 UMOV UR6, 0x400 ;  /* 0x0000040000060882 */ /* 0x000fe20000000000 */
[----:B------:R-:W-:-:S04]  /*01b0*/  @UP0 UIADD3 UR4, -UR4, 0x100000, URZ ;  /* 0x0010000004040890 */ /* 0x000fc8000fffe13f */
[----:B------:R-:W-:Y:S02]  /*01c0*/  @UP0 USHF.L.U32 UR5, UR4, 0xb, URZ ;  /* 0x0000000b04050899 */ /* 0x000fe4000800063f */
[----:B------:R-:W-:Y:S01]  /*01d0*/  @UP0 USHF.L.U32 UR4, UR4, 0x1, URZ ;  /* 0x0000000104040899 */ /* 0x000fe2000800063f */
[----:B------:R-:W-:Y:S01]  /*01e0*/  VOTEU.ANY UP2, P0 ;  /* 0x00000000003f7886 */ /* 0x000fe20000040100 */
[----:B0-----:R-:W-:Y:S01]  /*01f0*/  R2UR UR9, R3 ;  /* 0x00000000030972ca */ /* 0x001fe200000e0000 */
[----:B-1----:R-:W-:Y:S01]  /*0200*/  @UP0 ULEA UR8, UR8, UR6, 0x18 ;  /* 0x0000000608080291 */ /* 0x002fe2000f8ec03f */
[----:B--2---:R-:W-:Y:S01]  /*0210*/  ISETP.NE.AND P1, PT, R2, RZ, PT ;  /* 0x000000ff0200720c */ /* 0x004fe20003f25270 */
[----:B------:R-:W-:-:S04]  /*0220*/  @UP0 UIADD3 UR6, -UR7, 0x100000, URZ ;  /* 0x0010000007060890 */ /* 0x000fc8000fffe13f */
[----:B------:R-:W-:Y:S02]  /*0230*/  @UP0 USHF.L.U32 UR7, UR6, 0xb, URZ ;  /* 0x0000000b06070899 */ /* 0x000fe4000800063f */
[----:B------:R-:W-:-:S04]  /*0240*/  @UP0 USHF.L.U32 UR6, UR6, 0x1, URZ ;  /* 0x0000000106060899 */ /* 0x000fc8000800063f */
[----:B------:R-:W-:Y:S01]  /*0250*/  UISETP.NE.AND UP0, UPT, UR9, URZ, UPT ;  /* 0x0000003f0900728c */ /* 0x000fe2000bf05270 */
[----:B------:R-:W0:Y:S02]  /*0260*/  FENCE.VIEW.ASYNC.S ;  /* 0x00000000000073c6 */ /* 0x000e240000000000 */
[----:B0-----:R0:W1:Y:S05]  /*0270*/  @UP1 SYNCS.EXCH.64 URZ, [UR8+0x38800], UR4 ;  /* 0x03880004083f15b2 */ /* 0x00106a0008000100 */
[----:B------:R0:W2:Y:S01]  /*0280*/  @UP2 SYNCS.EXCH.64 URZ, [UR8+0x38820], UR6 ;  /* 0x03882006083f25b2 */ /* 0x0000a20008000100 */
        /* <DEDUP_REMOVED lines=14> */
[----:B0-----:R3:W4:Y:S08]  /*0370*/  SYNCS.EXCH.64 URZ, [UR8+0x38830], UR4 ;  /* 0x03883004083f75b2 */ /* 0x0017300008000100 */
[----:B------:R3:W0:Y:S01]  /*0380*/  SYNCS.EXCH.64 URZ, [UR8+0x38840], UR6 ;  /* 0x03884006083f75b2 */ /* 0x0006220008000100 */
[----:B------:R3:W0:Y:S01]  /*0390*/  SYNCS.EXCH.64 URZ, [UR8+0x38838], UR4 ;  /* 0x03883804083f75b2 */ /* 0x0006220008000100 */
[----:B------:R3:W0:Y:S02]  /*03a0*/  SYNCS.EXCH.64 URZ, [UR8+0x38848], UR6 ;  /* 0x03884806083f75b2 */ /* 0x0006240008000100 */
[----:B---3--:R-:W-:Y:S01]  /*03b0*/  NOP ;  /* 0x0000000000007918 */ /* 0x008fe20000000000 */
.L_x_483:
[----:B------:R-:W3:Y:S01]  /*03c0*/  SHFL.IDX PT, R2, R0, RZ, 0x1f ;  /* 0x00001fff00027589 */ /* 0x000ee200000e0000 */
[----:B------:R-:W-:Y:S01]  /*03d0*/  NOP ;  /* 0x0000000000007918 */ /* 0x000fe20000000000 */
[----:B---3--:R-:W-:-:S13]  /*03e0*/  ISETP.NE.AND P0, PT, R2, RZ, PT ;  /* 0x000000ff0200720c */ /* 0x008fda0003f05270 */
        /* <DEDUP_REMOVED lines=17> */
[----:B------:R3:W0:Y:S02]  /*0500*/  SYNCS.EXCH.64 URZ, [UR8+0x38868], UR6 ;  /* 0x03886806083f75b2 */ /* 0x0006240008000100 */
[----:B---3--:R-:W-:Y:S01]  /*0510*/  NOP ;  /* 0x0000000000007918 */ /* 0x008fe20000000000 */
.L_x_484:
[----:B------:R-:W3:Y:S01]  /*0520*/  SHFL.IDX PT, R2, R0, RZ, 0x1f ;  /* 0x00001fff00027589 */ /* 0x000ee200000e0000 */
[----:B------:R-:W-:Y:S01]  /*0530*/  NOP ;  /* 0x0000000000007918 */ /* 0x000fe20000000000 */
[----:B---3--:R-:W-:-:S13]  /*0540*/  ISETP.NE.AND P0, PT, R2, RZ, PT ;  /* 0x000000ff0200720c */ /* 0x008fda0003f05270 */
        /* <DEDUP_REMOVED lines=13> */
[----:B------:R3:W0:Y:S02]  /*0620*/  SYNCS.EXCH.64 URZ, [UR6+0x38888], UR4 ;  /* 0x03888804063f75b2 */ /* 0x0006240008000100 */
[----:B---3--:R-:W-:Y:S01]  /*0630*/  NOP ;  /* 0x0000000000007918 */ /* 0x008fe20000000000 */
.L_x_485:
        /* <DEDUP_REMOVED lines=22> */
.L_x_486:
[----:B------:R-:W3:Y:S01]  /*07a0*/  SHFL.IDX PT, R3, R0, RZ, 0x1f ;  /* 0x00001fff00037589 */ /* 0x000ee200000e0000 */
[----:B------:R-:W-:Y:S01]  /*07b0*/  NOP ;  /* 0x0000000000007918 */ /* 0x000fe20000000000 */
[----:B------:R-:W0:Y:S01]  /*07c0*/  S2R R2, SR_CgaCtaId ;  /* 0x0000000000027919 */ /* 0x000e220000008800 */
[----:B---3--:R-:W-:-:S13]  /*07d0*/  ISETP.NE.AND P0, PT, R3, RZ, PT ;  /* 0x000000ff0300720c */ /* 0x008fda0003f05270 */
        /* <DEDUP_REMOVED lines=14> */
[----:B0-----:R0:W3:Y:S08]  /*08c0*/  SYNCS.EXCH.64 URZ, [UR8+0x388b0], UR4 ;  /* 0x0388b004083f75b2 */ /* 0x0010f00008000100 */
[----:B------:R0:W0:Y:S01]  /*08d0*/  SYNCS.EXCH.64 URZ, [UR8+0x388c0], UR6 ;  /* 0x0388c006083f75b2 */ /* 0x0000220008000100 */
[----:B------:R0:W0:Y:S01]  /*08e0*/  SYNCS.EXCH.64 URZ, [UR8+0x388b8], UR4 ;  /* 0x0388b804083f75b2 */ /* 0x0000220008000100 */
[----:B------:R0:W0:Y:S01]  /*08f0*/  SYNCS.EXCH.64 URZ, [UR8+0x388c8], UR6 ;  /* 0x0388c806083f75b2 */ /* 0x0000220008000100 */
[----:B------:R-:W-:Y:S01]  /*0900*/  NOP ;  /* 0x0000000000007918 */ /* 0x000fe20000000000 */
.L_x_487:
[----:B0-----:R-:W-:Y:S01]  /*0910*/  UMOV UR4, 0x1 ;  /* 0x0000000100047882 */ /* 0x001fe20000000000 */
[----:B------:R-:W-:Y:S01]  /*0920*/  PLOP3.LUT P0, PT, PT, PT, UP0, 0x80, 0x0 ;  /* 0x000000000000781c */ /* 0x000fe20003f0f008 */
[----:B------:R-:W-:Y:S01]  /*0930*/  USEL UR4, UR4, 0x2, !UP0 ;  /* 0x0000000204047887 */ /* 0x000fe2000c000000 */
[----:B------:R-:W-:Y:S01]  /*0940*/  NOP ;  /* 0x0000000000007918 */ /* 0x000fe20000000000 */
[----:B------:R-:W-:Y:S01]  /*0950*/  ULDC.64 UR36, c[0x0][0x208] ;  /* 0x0000820000247ab9 */ /* 0x000fe20000000a00 */
[----:B------:R-:W-:Y:S03]  /*0960*/  BSSY B8, `(.L_x_488) ;  /* 0x000245b000087945 */ /* 0x000fe60003800000 */
[----:B------:R-:W-:-:S05]  /*0970*/  IMAD.U32 R3, RZ, RZ, UR4 ;  /* 0x00000004ff037e24 */ /* 0x000fca000f8e00ff */
[----:B------:R0:W-:Y:S01]  /*0980*/  STL [R1+0x5c], R3 ;  /* 0x00005c0301007387 */ /* 0x0001e20000100800 */
[----:B-1234-:R-:W-:Y:S06]  /*0990*/  BAR.SYNC.DEFER_BLOCKING 0x0 ;  /* 0x0000000000007b1d */ /* 0x01efec0000010000 */
[----:B------:R-:W-:Y:S05]  /*09a0*/  @!P0 BRA `(.L_x_489) ;  /* 0x000001c400648947 */ /* 0x000fea0003800000 */
.L_x_490:
[----:B------:R-:W-:-:S08]  /*09b0*/  NOP ;  /* 0x0000000000007918 */ /* 0x000fd00000000000 */
[----:B------:R-:W1:Y:S02]  /*09c0*/  USETMAXREG.TRY_ALLOC.CTAPOOL UP0, 0xe8 ;  /* 0x000000e8000079c8 */ /* 0x000e640008000600 */
[----:B-1----:R-:W-:-:S13]  /*09d0*/  PLOP3.LUT P0, PT, PT, PT, UP0, 0x80, 0x0 ;  /* 0x000000000000781c */ /* 0x002fda0003f0f008 */
[----:B------:R-:W-:Y:S05]  /*09e0*/  @!P0 BRA `(.L_x_490) ;  /* 0xfffffffc00f08947 */ /* 0x000fea000383ffff */
[----:B------:R-:W1:Y:S01]  /*09f0*/  S2R R0, SR_TID.X ;  /* 0x0000000000007919 */ /* 0x000e620000002100 */
[----:B------:R-:W2:Y:S01]  /*0a00*/  S2UR UR60, SR_CgaCtaId ;  /* 0x00000000003c79c3 */ /* 0x000ea20000008800 */
[----:B------:R-:W-:-:S07]  /*0a10*/  UMOV UR4, 0x400 ;  /* 0x0000040000047882 */ /* 0x000fce0000000000 */
[----:B------:R-:W-:Y:S06]  /*0a20*/  BAR.ARV 0x8, 0x180 ;  /* 0x0206000000007b1d */ /* 0x000fec0000002000 */
[----:B--2---:R-:W-:-:S06]  /*0a30*/  ULEA UR4, UR60, UR4, 0x18 ;  /* 0x000000043c047291 */ /* 0x004fcc000f8ec03f */
[----:B------:R-:W-:Y:S01]  /*0a40*/  IMAD.U32 R23, RZ, RZ, UR4 ;  /* 0x00000004ff177e24 */ /* 0x000fe2000f8e00ff */
[----:B-1----:R-:W-:Y:S01]  /*0a50*/  SHF.R.U32.HI R0, RZ, 0x7, R0 ;  /* 0x00000007ff007819 */ /* 0x002fe20000011600 */
[----:B------:R-:W-:-:S03]  /*0a60*/  ULDC UR4, c[0x0][0xc3c] ;  /* 0x00030f0000047ab9 */ /* 0x000fc60000000800 */
[----:B------:R-:W-:-:S13]  /*0a70*/  ISETP.NE.AND P0, PT, R0, 0x1, PT ;  /* 0x000000010000780c */ /* 0x000fda0003f05270 */
[----:B------:R-:W-:Y:S08]  /*0a80*/  @!P0 BAR.ARV 0x9, 0x100 ;  /* 0x0244000000008b1d */ /* 0x000ff00000002000 */
[----:B------:R-:W-:Y:S06]  /*0a90*/  BAR.SYNC.DEFER_BLOCKING 0x5, 0x180 ;  /* 0x0146000000007b1d */ /* 0x000fec0000010000 */
[----:B------:R-:W1:Y:S02]  /*0aa0*/  LDS.128 R220, [R23+0x388d0] ;  /* 0x0388d00017dc7984 */ /* 0x000e640000000c00 */
[----:B------:R-:W-:Y:S06]  /*0ab0*/  BAR.ARV 0x4, 0x180 ;  /* 0x0106000000007b1d */ /* 0x000fec0000002000 */
[----:B-1----:R-:W-:-:S13]  /*0ac0*/  ISETP.GE.AND P0, PT, R223, UR4, PT ;  /* 0x00000004df007c0c */ /* 0x002fda000bf06270 */
[----:B------:R-:W-:Y:S05]  /*0ad0*/  @P0 BRA `(.L_x_491) ;  /* 0x00000244000c0947 */ /* 0x000fea0003800000 */
[----:B------:R-:W2:Y:S01]  /*0ae0*/  LDL R2, [R1+0x5c] ;  /* 0x00005c0001027983 */ /* 0x000ea20000100800 */
[----:B------:R-:W-:Y:S01]  /*0af0*/  IMAD.MOV.U32 R216, RZ, RZ, RZ ;  /* 0x000000ffffd87224 */ /* 0x000fe200078e00ff */
[----:B------:R-:W-:Y:S01]  /*0b00*/  CS2R R224, SRZ ;  /* 0x0000000000e07805 */ /* 0x000fe2000001ff00 */
[----:B------:R-:W-:Y:S01]  /*0b10*/  IMAD.MOV.U32 R226, RZ, RZ, RZ ;  /* 0x000000ffffe27224 */ /* 0x000fe200078e00ff */
[----:B------:R-:W1:Y:S02]  /*0b20*/  S2R R0, SR_TID.X ;  /* 0x0000000000007919 */ /* 0x000e640000002100 */
[----:B-1----:R-:W-:-:S05]  /*0b30*/  VIADD R14, R0, 0xffffff80 ;  /* 0xffffff80000e7836 */ /* 0x002fca0000000000 */
[----:B------:R-:W-:-:S04]  /*0b40*/  SHF.R.S32.HI R0, RZ, 0x1f, R14 ;  /* 0x0000001fff007819 */ /* 0x000fc8000001140e */
[CC--:B0-----:R-:W-:Y:S02]  /*0b50*/  LEA.HI R3, R0.reuse, R14.reuse, RZ, 0x5 ;  /* 0x0000000e00037211 */ /* 0x0c1fe400078f28ff */
[----:B------:R-:W-:Y:S02]  /*0b60*/  LEA.HI R219, R0, R14, RZ, 0x3 ;  /* 0x0000000e00db7211 */ /* 0x000fe400078f18ff */
[----:B------:R-:W-:-:S04]  /*0b70*/  SHF.L.U32 R4, R3, 0x5, RZ ;  /* 0x0000000503047819 */ /* 0x000fc800000006ff */
[----:B------:R-:W-:Y:S02]  /*0b80*/  LOP3.LUT R6, R4, 0xfffffc00, RZ, 0xc0, !PT ;  /* 0xfffffc0004067812 */ /* 0x000fe400078ec0ff */
[----:B--2---:R-:W-:Y:S02]  /*0b90*/  R2UR UR4, R2 ;  /* 0x00000000020472ca */ /* 0x004fe400000e0000 */
[CC--:B------:R-:W-:Y:S02]  /*0ba0*/  LEA.HI R2, R0.reuse, R14.reuse, RZ, 0x4 ;  /* 0x0000000e00027211 */ /* 0x0c0fe400078f20ff */
[----:B------:R-:W-:Y:S02]  /*0bb0*/  LEA.HI R0, R0, R14, RZ, 0x6 ;  /* 0x0000000e00007211 */ /* 0x000fe400078f30ff */
[----:B------:R-:W-:Y:S02]  /*0bc0*/  SHF.R.S32.HI R5, RZ, 0x4, R2 ;  /* 0x00000004ff057819 */ /* 0x000fe40000011402 */
[----:B------:R-:W-:Y:S01]  /*0bd0*/  LOP3.LUT R3, R2, 0x3fffff0, RZ, 0xc0, !PT ;  /* 0x03fffff002037812 */ /* 0x000fe200078ec0ff */
[----:B------:R-:W-:Y:S01]  /*0be0*/  IMAD.SHL.U32 R0, R0, 0x10, RZ ;  /* 0x0000001000007824 */ /* 0x000fe200078e00ff */
[----:B------:R-:W-:-:S03]  /*0bf0*/  LEA.HI R2, R2, R5, RZ, 0x1 ;  /* 0x0000000502027211 */ /* 0x000fc600078f08ff */
[----:B------:R-:W-:Y:S01]  /*0c00*/  IMAD.IADD R3, R14, 0x1, -R3 ;  /* 0x000000010e037824 */ /* 0x000fe200078e0a03 */
[----:B------:R-:W-:Y:S01]  /*0c10*/  LOP3.LUT R4, R2, 0x1ffffffe, RZ, 0xc0, !PT ;  /* 0x1ffffffe02047812 */ /* 0x000fe200078ec0ff */
[----:B------:R-:W-:Y:S01]  /*0c20*/  ULOP3.LUT UR39, UR4, 0x1, URZ, 0xfc, !UPT ;  /* 0x0000000104277892 */ /* 0x000fe2000f8efc3f */
[----:B------:R-:W-:Y:S01]  /*0c30*/  LOP3.LUT R2, R219, 0xfffffff8, RZ, 0xc0, !PT ;  /* 0xfffffff8db027812 */ /* 0x000fe200078ec0ff */
[----:B------:R-:W-:Y:S01]  /*0c40*/  IMAD R3, R3, 0x40, R6 ;  /* 0x0000004003037824 */ /* 0x000fe200078e0206 */
[----:B------:R-:W-:Y:S01]  /*0c50*/  SHF.R.S32.HI R219, RZ, 0x3, R219 ;  /* 0x00000003ffdb7819 */ /* 0x000fe200000114db */
[----:B------:R-:W-:Y:S01]  /*0c60*/  IMAD.IADD R4, R5, 0x1, -R4 ;  /* 0x0000000105047824 */ /* 0x000fe200078e0a04 */
[----:B------:R-:W-:Y:S01]  /*0c70*/  R2UR UR4, R23 ;  /* 0x00000000170472ca */ /* 0x000fe200000e0000 */
[----:B------:R-:W-:Y:S01]  /*0c80*/  IMAD.IADD R12, R14, 0x1, -R2 ;  /* 0x000000010e0c7824 */ /* 0x000fe200078e0a02 */
[C---:B------:R-:W-:Y:S01]  /*0c90*/  IADD3 R10, R219.reuse, 0x20, RZ ;  /* 0x00000020db0a7810 */ /* 0x040fe20007ffe0ff */
[C---:B------:R-:W-:Y:S01]  /*0ca0*/  VIADD R9, R219.reuse, 0x40 ;  /* 0x00000040db097836 */ /* 0x040fe20000000000 */
[----:B------:R-:W-:Y:S01]  /*0cb0*/  LEA R3, R4, R3, 0x3 ;  /* 0x0000000304037211 */ /* 0x000fe200078e18ff */
[C---:B------:R-:W-:Y:S01]  /*0cc0*/  VIADD R11, R219.reuse, 0x60 ;  /* 0x00000060db0b7836 */ /* 0x040fe20000000000 */
[----:B------:R-:W-:Y:S01]  /*0cd0*/  SHF.R.S32.HI R5, RZ, 0x1f, R10 ;  /* 0x0000001fff057819 */ /* 0x000fe2000001140a */
[----:B------:R-:W-:Y:S01]  /*0ce0*/  IMAD.SHL.U32 R227, R219, 0x80, RZ ;  /* 0x00000080dbe37824 */ /* 0x000fe200078e00ff */
[----:B------:R-:W-:Y:S01]  /*0cf0*/  SHF.R.S32.HI R7, RZ, 0x1f, R9 ;  /* 0x0000001fff077819 */ /* 0x000fe20000011409 */
[----:B------:R-:W-:Y:S01]  /*0d00*/  IMAD.SHL.U32 R2, R10, 0x80, RZ ;  /* 0x000000800a027824 */ /* 0x000fe200078e00ff */
[----:B------:R-:W-:Y:S01]  /*0d10*/  LEA.HI R5, R5, R10, RZ, 0x3 ;  /* 0x0000000a05057211 */ /* 0x000fe200078f18ff */
[----:B------:R-:W-:Y:S01]  /*0d20*/  IMAD.SHL.U32 R16, R12, 0x10, RZ ;  /* 0x000000100c107824 */ /* 0x000fe200078e00ff */
[----:B------:R-:W-:Y:S01]  /*0d30*/  SHF.R.S32.HI R8, RZ, 0x1f, R11 ;  /* 0x0000001fff087819 */ /* 0x000fe2000001140b */
[----:B------:R-:W-:Y:S01]  /*0d40*/  IMAD.SHL.U32 R229, R11, 0x80, RZ ;  /* 0x000000800be57824 */ /* 0x000fe200078e00ff */
[----:B------:R-:W-:Y:S01]  /*0d50*/  LEA.HI R7, R7, R9, RZ, 0x3 ;  /* 0x0000000907077211 */ /* 0x000fe200078f18ff */
[----:B------:R-:W-:Y:S01]  /*0d60*/  IMAD.SHL.U32 R5, R5, 0x80, RZ ;  /* 0x0000008005057824 */ /* 0x000fe200078e00ff */
[----:B------:R-:W-:Y:S01]  /*0d70*/  LEA.HI R8, R8, R11, RZ, 0x3 ;  /* 0x0000000b08087211 */ /* 0x000fe200078f18ff */
[----:B------:R-:W-:Y:S01]  /*0d80*/  UIADD3 UR4, UR4, 0x20400, URZ ;  /* 0x0002040004047890 */ /* 0x000fe2000fffe03f */
[----:B------:R-:W-:Y:S01]  /*0d90*/  LOP3.LUT R227, R227, 0x380, RZ, 0xc0, !PT ;  /* 0x00000380e3e37812 */ /* 0x000fe200078ec0ff */
[----:B------:R-:W-:Y:S01]  /*0da0*/  IMAD.SHL.U32 R7, R7, 0x80, RZ ;  /* 0x0000008007077824 */ /* 0x000fe200078e00ff */
[----:B------:R-:W-:Y:S01]  /*0db0*/  LOP3.LUT R5, R5, 0xfffffc00, RZ, 0xc0, !PT ;  /* 0xfffffc0005057812 */ /* 0x000fe200078ec0ff */
[----:B------:R-:W-:Y:S01]  /*0dc0*/  IMAD.SHL.U32 R8, R8, 0x80, RZ ;  /* 0x0000008008087824 */ /* 0x000fe200078e00ff */
[----:B------:R-:W-:Y:S01]  /*0dd0*/  SHF.L.U32 R6, R9, 0x7, RZ ;  /* 0x0000000709067819 */ /* 0x000fe200000006ff */
[----:B------:R-:W-:Y:S01]  /*0de0*/  VIADD R22, R16, 0x80 ;  /* 0x0000008010167836 */ /* 0x000fe20000000000 */
[----:B------:R-:W-:Y:S01]  /*0df0*/  LOP3.LUT R10, R2, 0x380, RZ, 0xc0, !PT ;  /* 0x00000380020a7812 */ /* 0x000fe200078ec0ff */
[----:B------:R-:W-:Y:S01]  /*0e00*/  STL [R1+0x2c], R5 ;  /* 0x00002c0501007387 */ /* 0x000fe20000100800 */
[----:B------:R-:W-:-:S02]  /*0e10*/  LOP3.LUT R228, R0, 0xfffffc00, RZ, 0xc0, !PT ;  /* 0xfffffc0000e47812 */ /* 0x000fc400078ec0ff */
[----:B------:R-:W-:Y:S01]  /*0e20*/  SHF.R.U32.HI R4, RZ, 0x3, R227 ;  /* 0x00000003ff047819 */ /* 0x000fe200000116e3 */
[----:B------:R0:W-:Y:S01]  /*0e30*/  STL [R1+0x54], R3 ;  /* 0x0000540301007387 */ /* 0x0001e20000100800 */
[----:B------:R-:W-:Y:S02]  /*0e40*/  LOP3.LUT R9, R6, 0x380, RZ, 0xc0, !PT ;  /* 0x0000038006097812 */ /* 0x000fe400078ec0ff */
[----:B------:R-:W-:Y:S02]  /*0e50*/  LOP3.LUT R229, R229, 0x380, RZ, 0xc0, !PT ;  /* 0x00000380e5e57812 */ /* 0x000fe400078ec0ff */
[----:B------:R-:W-:Y:S02]  /*0e60*/  SHF.R.U32.HI R2, RZ, 0x3, R10 ;  /* 0x00000003ff027819 */ /* 0x000fe4000001160a */
[----:B------:R-:W-:Y:S02]  /*0e70*/  LOP3.LUT R11, R10, 0x70, R16, 0xf8, !PT ;  /* 0x000000700a0b7812 */ /* 0x000fe400078ef810 */
[----:B------:R-:W-:-:S02]  /*0e80*/  SHF.R.U32.HI R6, RZ, 0x3, R9 ;  /* 0x00000003ff067819 */ /* 0x000fc40000011609 */
[--C-:B0-----:R-:W-:Y:S02]  /*0e90*/  LOP3.LUT R3, R227, 0x70, R16.reuse, 0xf8, !PT ;  /* 0x00000070e3037812 */ /* 0x101fe400078ef810 */
[----:B------:R-:W-:Y:S02]  /*0ea0*/  LOP3.LUT R13, R9, 0x70, R16, 0xf8, !PT ;  /* 0x00000070090d7812 */ /* 0x000fe400078ef810 */
[----:B------:R-:W-:Y:S02]  /*0eb0*/  LOP3.LUT R0, R228, R3, R4, 0xf6, !PT ;  /* 0x00000003e4007212 */ /* 0x000fe400078ef604 */
[----:B------:R-:W-:Y:S02]  /*0ec0*/  LOP3.LUT R7, R7, 0xfffffc00, RZ, 0xc0, !PT ;  /* 0xfffffc0007077812 */ /* 0x000fe400078ec0ff */
[----:B------:R-:W-:Y:S01]  /*0ed0*/  SHF.R.U32.HI R9, RZ, 0x3, R229 ;  /* 0x00000003ff097819 */ /* 0x000fe200000116e5 */
[----:B------:R-:W-:Y:S01]  /*0ee0*/  IMAD.IADD R0, R23, 0x1, R0 ;  /* 0x0000000117007824 */ /* 0x000fe200078e0200 */
[----:B------:R-:W-:Y:S01]  /*0ef0*/  LOP3.LUT R10, R229, 0x70, R16, 0xf8, !PT ;  /* 0x00000070e50a7812 */ /* 0x000fe200078ef810 */
[----:B------:R-:W-:Y:S01]  /*0f00*/  STL [R1+0x28], R7 ;  /* 0x0000280701007387 */ /* 0x000fe20000100800 */
[----:B------:R-:W-:-:S02]  /*0f10*/  LOP3.LUT R8, R8, 0xfffffc00, RZ, 0xc0, !PT ;  /* 0xfffffc0008087812 */ /* 0x000fc400078ec0ff */
[----:B------:R-:W-:Y:S01]  /*0f20*/  LOP3.LUT R2, R5, R11, R2, 0xf6, !PT ;  /* 0x0000000b05027212 */ /* 0x000fe200078ef602 */
[----:B------:R-:W-:Y:S01]  /*0f30*/  IMAD.U32 R5, RZ, RZ, UR4 ;  /* 0x00000004ff057e24 */ /* 0x000fe2000f8e00ff */
[----:B------:R-:W-:Y:S01]  /*0f40*/  LOP3.LUT R10, R8, R10, R9, 0xf6, !PT ;  /* 0x0000000a080a7212 */ /* 0x000fe200078ef609 */
[----:B------:R-:W-:Y:S01]  /*0f50*/  STL [R1+0x24], R8 ;  /* 0x0000240801007387 */ /* 0x000fe20000100800 */
[----:B------:R-:W-:Y:S02]  /*0f60*/  LOP3.LUT R6, R7, R13, R6, 0xf6, !PT ;  /* 0x0000000d07067212 */ /* 0x000fe400078ef606 */
[C---:B------:R-:W-:Y:S01]  /*0f70*/  IADD3 R3, R23.reuse, R2, RZ ;  /* 0x0000000217037210 */ /* 0x040fe20007ffe0ff */
[----:B------:R-:W-:Y:S01]  /*0f80*/  STL [R1+0x40], RZ ;  /* 0x000040ff01007387 */ /* 0x000fe20000100800 */
[----:B------:R-:W-:Y:S01]  /*0f90*/  SHF.L.U32 R18, R12, 0x3, RZ ;  /* 0x000000030c127819 */ /* 0x000fe200000006ff */
[----:B------:R-:W-:Y:S01]  /*0fa0*/  IMAD.IADD R2, R23, 0x1, R6 ;  /* 0x0000000117027824 */ /* 0x000fe200078e0206 */
[----:B------:R-:W-:Y:S01]  /*0fb0*/  SHF.R.S32.HI R17, RZ, 0x1f, R16 ;  /* 0x0000001fff117819 */ /* 0x000fe20000011410 */
[----:B------:R-:W-:Y:S01]  /*0fc0*/  STL [R1+0x58], R5 ;  /* 0x0000580501007387 */ /* 0x000fe20000100800 */
[----:B------:R-:W-:Y:S01]  /*0fd0*/  SHF.R.S32.HI R217, RZ, 0x1f, R22 ;  /* 0x0000001fffd97819 */ /* 0x000fe20000011416 */
[----:B------:R-:W-:-:S02]  /*0fe0*/  VIADD R218, R18, 0x40 ;  /* 0x0000004012da7836 */ /* 0x000fc40000000000 */
[----:B------:R0:W-:Y:S04]  /*0ff0*/  STL [R1+0x30], R0 ;  /* 0x0000300001007387 */ /* 0x0001e80000100800 */
[----:B------:R1:W-:Y:S01]  /*1000*/  STL [R1+0x50], R3 ;  /* 0x0000500301007387 */ /* 0x0003e20000100800 */
[----:B0-----:R-:W-:-:S05]  /*1010*/  IMAD.IADD R0, R23, 0x1, R10 ;  /* 0x0000000117007824 */ /* 0x001fca00078e020a */
[----:B------:R1:W-:Y:S04]  /*1020*/  STL [R1+0x48], R0 ;  /* 0x0000480001007387 */ /* 0x0003e80000100800 */
[----:B------:R1:W-:Y:S02]  /*1030*/  STL [R1+0x4c], R2 ;  /* 0x00004c0201007387 */ /* 0x0003e40000100800 */
.L_x_687:
[----:B01----:R-:W0:Y:S02]  /*1040*/  LDC.64 R2, c[0x0][0xc88] ;  /* 0x00032200ff027b82 */ /* 0x003e240000000a00 */
[----:B0-----:R-:W-:-:S05]  /*1050*/  IMAD.WIDE R2, R223, 0x4, R2 ;  /* 0x00000004df027825 */ /* 0x001fca00078e0202 */
[----:B--2---:R-:W2:Y:S01]  /*1060*/  LDG.E R10, desc[UR36][R2.64] ;  /* 0x00000024020a7981 */ /* 0x004ea2000c1e1900 */
[----:B------:R-:W-:Y:S05]  /*1070*/  YIELD ;  /* 0x0000000000007946 */ /* 0x000fea0003800000 */
[----:B------:R-:W-:Y:S01]  /*1080*/  ULDC.64 UR4, c[0x0][0xa28] ;  /* 0x00028a0000047ab9 */ /* 0x000fe20000000a00 */
[----:B------:R-:W-:Y:S01]  /*1090*/  ULDC.64 UR8, c[0x0][0xa18] ;  /* 0x0002860000087ab9 */ /* 0x000fe20000000a00 */
[----:B------:R-:W-:Y:S01]  /*10a0*/  ISETP.NE.U32.AND P1, PT, RZ, UR4, PT ;  /* 0x00000004ff007c0c */ /* 0x000fe2000bf25070 */
[----:B------:R-:W-:Y:S01]  /*10b0*/  ULDC.64 UR6, c[0x0][0xa08] ;  /* 0x0002820000067ab9 */ /* 0x000fe20000000a00 */
[----:B------:R-:W-:-:S02]  /*10c0*/  MOV R28, RZ ;  /* 0x000000ff001c7202 */ /* 0x000fc40000000f00 */
[----:B------:R-:W-:Y:S02]  /*10d0*/  ISETP.NE.AND.EX P1, PT, RZ, UR5, PT, P1 ;  /* 0x00000005ff007c0c */ /* 0x000fe4000bf25310 */
[----:B------:R-:W-:-:S04]  /*10e0*/  ISETP.NE.U32.AND P0, PT, RZ, UR6, PT ;  /* 0x00000006ff007c0c */ /* 0x000fc8000bf05070 */
[----:B------:R-:W-:Y:S02]  /*10f0*/  ISETP.NE.AND.EX P0, PT, RZ, UR7, PT, P0 ;  /* 0x00000007ff007c0c */ /* 0x000fe4000bf05300 */
[----:B--2---:R-:W-:Y:S01]  /*1100*/  SHF.R.S32.HI R0, RZ, 0x1f, R10 ;  /* 0x0000001fff007819 */ /* 0x004fe2000001140a */
[----:B------:R-:W-:Y:S04]  /*1110*/  STL [R1+0x20], R10 ;  /* 0x0000200a01007387 */ /* 0x000fe80000100800 */
[C---:B------:R-:W-:Y:S01]  /*1120*/  @P1 LEA R4, P2, R10.reuse, UR4, 0x2 ;  /* 0x000000040a041c11 */ /* 0x040fe2000f8410ff */
[C---:B------:R-:W-:Y:S01]  /*1130*/  IMAD.SHL.U32 R29, R10.reuse, 0x4, RZ ;  /* 0x000000040a1d7824 */ /* 0x040fe200078e00ff */
[C-C-:B------:R-:W-:Y:S01]  /*1140*/  SHF.L.U64.HI R30, R10.reuse, 0x2, R0.reuse ;  /* 0x000000020a1e7819 */ /* 0x140fe20000010200 */
[----:B------:R0:W-:Y:S01]  /*1150*/  STL [R1+0x3c], R0 ;  /* 0x00003c0001007387 */ /* 0x0001e20000100800 */
[----:B------:R-:W-:-:S02]  /*1160*/  @P1 LEA.HI.X R5, R10, UR5, R0, 0x2, P2 ;  /* 0x000000050a051c11 */ /* 0x000fc400090f1400 */
[----:B------:R-:W-:Y:S01]  /*1170*/  ISETP.NE.U32.AND P2, PT, RZ, UR8, PT ;  /* 0x00000008ff007c0c */ /* 0x000fe2000bf45070 */
[----:B------:R-:W-:Y:S01]  /*1180*/  ULDC UR4, c[0x0][0x288] ;  /* 0x0000a20000047ab9 */ /* 0x000fe20000000800 */
[----:B------:R-:W-:Y:S02]  /*1190*/  IADD3 R8, P3, R29, UR6, RZ ;  /* 0x000000061d087c10 */ /* 0x000fe4000ff7e0ff */
[----:B------:R-:W-:Y:S01]  /*11a0*/  ISETP.NE.AND.EX P2, PT, RZ, UR9, PT, P2 ;  /* 0x00000009ff007c0c */ /* 0x000fe2000bf45320 */
[----:B0-----:R-:W-:Y:S01]  /*11b0*/  IMAD.MOV.U32 R0, RZ, RZ, RZ ;  /* 0x000000ffff007224 */ /* 0x001fe200078e00ff */
[----:B------:R-:W-:Y:S01]  /*11c0*/  IADD3.X R9, R30, UR7, RZ, P3, !PT ;  /* 0x000000071e097c10 */ /* 0x000fe20009ffe4ff */
[----:B------:R-:W-:Y:S01]  /*11d0*/  IMAD.U32 R93, RZ, RZ, UR4 ;  /* 0x00000004ff5d7e24 */ /* 0x000fe2000f8e00ff */
[----:B------:R-:W-:-:S03]  /*11e0*/  ULDC.64 UR4, c[0x0][0x418] ;  /* 0x0001060000047ab9 */ /* 0x000fc60000000a00 */
[----:B------:R0:W5:Y:S06]  /*11f0*/  @P1 LDG.E R0, desc[UR36][R4.64] ;  /* 0x0000002404001981 */ /* 0x00016c000c1e1900 */
[----:B------:R-:W-:Y:S01]  /*1200*/  @P2 IADD3 R6, P1, R29, UR8, RZ ;  /* 0x000000081d062c10 */ /* 0x000fe2000ff3e0ff */
[----:B------:R0:W5:Y:S03]  /*1210*/  @P0 LDG.E R28, desc[UR36][R8.64] ;  /* 0x00000024081c0981 */ /* 0x000166000c1e1900 */
[----:B------:R-:W-:-:S05]  /*1220*/  @P2 IADD3.X R7, R30, UR9, RZ, P1, !PT ;  /* 0x000000091e072c10 */ /* 0x000fca0008ffe4ff */
[----:B------:R0:W5:Y:S01]  /*1230*/  @P2 LDG.E R93, desc[UR36][R6.64] ;  /* 0x00000024065d2981 */ /* 0x000162000c1e1900 */
[----:B------:R-:W-:Y:S01]  /*1240*/  UISETP.NE.U32.AND UP0, UPT, UR4, URZ, UPT ;  /* 0x0000003f0400728c */ /* 0x000fe2000bf05070 */
[----:B------:R-:W-:Y:S02]  /*1250*/  IMAD.MOV.U32 R24, RZ, RZ, R10 ;  /* 0x000000ffff187224 */ /* 0x000fe400078e000a */
[----:B------:R-:W-:Y:S01]  /*1260*/  ULDC UR4, c[0x0][0x424] ;  /* 0x0001090000047ab9 */ /* 0x000fe20000000800 */
[----:B------:R-:W-:-:S03]  /*1270*/  UISETP.NE.AND.EX UP0, UPT, UR5, URZ, UPT, UP0 ;  /* 0x0000003f0500728c */ /* 0x000fc6000bf05300 */
[----:B------:R-:W-:Y:S01]  /*1280*/  ULDC UR5, c[0x0][0x2f0] ;  /* 0x0000bc0000057ab9 */ /* 0x000fe20000000800 */
[----:B------:R-:W-:-:S04]  /*1290*/  USEL UR4, UR4, 0x1, UP0 ;  /* 0x0000000104047887 */ /* 0x000fc80008000000 */
[----:B------:R-:W-:-:S03]  /*12a0*/  UIMAD UR4, UR4, UR5, URZ ;  /* 0x00000005040472a4 */ /* 0x000fc6000f8e023f */
[----:B------:R-:W-:Y:S02]  /*12b0*/  ULDC UR5, c[0x0][0x348] ;  /* 0x0000d20000057ab9 */ /* 0x000fe40000000800 */
[----:B------:R-:W-:Y:S02]  /*12c0*/  IMAD.U32 R2, RZ, RZ, UR5 ;  /* 0x00000005ff027e24 */ /* 0x000fe4000f8e00ff */
[----:B------:R-:W-:Y:S01]  /*12d0*/  IMAD.U32 R27, RZ, RZ, UR4 ;  /* 0x00000004ff1b7e24 */ /* 0x000fe2000f8e00ff */
[----:B0--34-:R-:W-:Y:S06]  /*12e0*/  @P2 BRA `(.L_x_492) ;  /* 0x0000000000242947 */ /* 0x019fec0003800000 */
[----:B------:R-:W-:Y:S02]  /*12f0*/  ULDC.64 UR4, c[0x0][0xa00] ;  /* 0x0002800000047ab9 */ /* 0x000fe40000000a00 */
[----:B------:R-:W-:-:S04]  /*1300*/  ISETP.NE.U32.AND P1, PT, RZ, UR4, PT ;  /* 0x00000004ff007c0c */ /* 0x000fc8000bf25070 */
[----:B------:R-:W-:-:S13]  /*1310*/  ISETP.NE.AND.EX P1, PT, RZ, UR5, PT, P1 ;  /* 0x00000005ff007c0c */ /* 0x000fda000bf25310 */
[----:B------:R-:W-:Y:S05]  /*1320*/  @!P1 BRA `(.L_x_492) ;  /* 0x0000000000149947 */ /* 0x000fea0003800000 */
[----:B------:R-:W0:Y:S02]  /*1330*/  LDC.64 R4, c[0x0][0xa00] ;  /* 0x00028000ff047b82 */ /* 0x000e240000000a00 */
[----:B0-----:R-:W-:-:S05]  /*1340*/  IMAD.WIDE R4, R24, 0x4, R4 ;  /* 0x0000000418047825 */ /* 0x001fca00078e0204 */
[----:B-----5:R-:W2:Y:S04]  /*1350*/  LDG.E R93, desc[UR36][R4.64] ;  /* 0x00000024045d7981 */ /* 0x020ea8000c1e1900 */
[----:B------:R-:W2:Y:S02]  /*1360*/  LDG.E R6, desc[UR36][R4.64+0x4] ;  /* 0x0000042404067981 */ /* 0x000ea4000c1e1900 */
[----:B--2---:R-:W-:-:S07]  /*1370*/  IADD3 R93, -R93, R6, RZ ;  /* 0x000000065d5d7210 */ /* 0x004fce0007ffe1ff */
.L_x_492:
[----:B------:R-:W-:Y:S01]  /*1380*/  ULDC.64 UR4, c[0x0][0xa20] ;  /* 0x0002880000047ab9 */ /* 0x000fe20000000a00 */
[----:B------:R0:W-:Y:S01]  /*1390*/  STL [R1+0x44], R221 ;  /* 0x000044dd01007387 */ /* 0x0001e20000100800 */
[----:B------:R-:W-:-:S03]  /*13a0*/  ISETP.NE.U32.AND P1, PT, RZ, UR4, PT ;  /* 0x00000004ff007c0c */ /* 0x000fc6000bf25070 */
[----:B------:R0:W-:Y:S01]  /*13b0*/  STL [R1+0x38], R222 ;  /* 0x000038de01007387 */ /* 0x0001e20000100800 */
[----:B------:R-:W-:-:S13]  /*13c0*/  ISETP.NE.AND.EX P1, PT, RZ, UR5, PT, P1 ;  /* 0x00000005ff007c0c */ /* 0x000fda000bf25310 */
[----:B0-----:R-:W-:Y:S05]  /*13d0*/  @!P1 BRA `(.L_x_493) ;  /* 0x0000000000109947 */ /* 0x001fea0003800000 */
[----:B------:R-:W-:-:S04]  /*13e0*/  IADD3 R4, P0, R29, UR4, RZ ;  /* 0x000000041d047c10 */ /* 0x000fc8000ff1e0ff */
[----:B------:R-:W-:-:S05]  /*13f0*/  IADD3.X R5, R30, UR5, RZ, P0, !PT ;  /* 0x000000051e057c10 */ /* 0x000fca00087fe4ff */
[----:B------:R0:W5:Y:S01]  /*1400*/  LDG.E R27, desc[UR36][R4.64] ;  /* 0x00000024041b7981 */ /* 0x000162000c1e1900 */
[----:B------:R-:W-:Y:S05]  /*1410*/  BRA `(.L_x_494) ;  /* 0x0000000000107947 */ /* 0x000fea0003800000 */
.L_x_493:
[----:B------:R-:W-:Y:S05]  /*1420*/  @!P0 BRA `(.L_x_494) ;  /* 0x00000000000c8947 */ /* 0x000fea0003800000 */
[----:B------:R-:W2:Y:S04]  /*1430*/  LDG.E R4, desc[UR36][R8.64] ;  /* 0x0000002408047981 */ /* 0x000ea8000c1e1900 */
[----:B------:R-:W2:Y:S02]  /*1440*/  LDG.E R27, desc[UR36][R8.64+0x4] ;  /* 0x00000424081b7981 */ /* 0x000ea4000c1e1900 */
[----:B--2---:R-:W-:-:S07]  /*1450*/  IMAD.IADD R27, R27, 0x1, -R4 ;  /* 0x000000011b1b7824 */ /* 0x004fce00078e0a04 */
.L_x_494:
[----:B------:R-:W-:Y:S02]  /*1460*/  ULDC.64 UR4, c[0x0][0xa10] ;  /* 0x0002840000047ab9 */ /* 0x000fe40000000a00 */
[----:B------:R-:W-:-:S04]  /*1470*/  ISETP.NE.U32.AND P0, PT, RZ, UR4, PT ;  /* 0x00000004ff007c0c */ /* 0x000fc8000bf05070 */
[----:B------:R-:W-:Y:S01]  /*1480*/  ISETP.NE.AND.EX P0, PT, RZ, UR5, PT, P0 ;  /* 0x00000005ff007c0c */ /* 0x000fe2000bf05300 */
[----:B-----5:R-:W-:Y:S01]  /*1490*/  IMAD.IADD R9, R27, 0x1, -R0 ;  /* 0x000000011b097824 */ /* 0x020fe200078e0a00 */
[----:B------:R-:W-:-:S11]  /*14a0*/  ULDC.64 UR4, c[0x0][0xa30] ;  /* 0x00028c0000047ab9 */ /* 0x000fd60000000a00 */
[----:B0-----:R-:W0:Y:S02]  /*14b0*/  @P0 LDC.64 R4, c[0x0][0xa10] ;  /* 0x00028400ff040b82 */ /* 0x001e240000000a00 */
[----:B0-----:R-:W-:-:S05]  /*14c0*/  @P0 IMAD.WIDE R4, R24, 0x4, R4 ;  /* 0x0000000418040825 */ /* 0x001fca00078e0204 */
[----:B------:R-:W2:Y:S04]  /*14d0*/  @P0 LDG.E R3, desc[UR36][R4.64] ;  /* 0x0000002404030981 */ /* 0x000ea8000c1e1900 */
[----:B------:R-:W2:Y:S01]  /*14e0*/  @P0 LDG.E R8, desc[UR36][R4.64+0x4] ;  /* 0x0000042404080981 */ /* 0x000ea2000c1e1900 */
[----:B------:R-:W-:Y:S01]  /*14f0*/  IMAD.MOV R25, RZ, RZ, -R9 ;  /* 0x000000ffff197224 */ /* 0x000fe200078e0a09 */
[----:B------:R-:W-:Y:S01]  /*1500*/  ISETP.NE.U32.AND P1, PT, RZ, UR4, PT ;  /* 0x00000004ff007c0c */ /* 0x000fe2000bf25070 */
[----:B------:R-:W-:-:S03]  /*1510*/  IMAD.MOV.U32 R83, RZ, RZ, R27 ;  /* 0x000000ffff537224 */ /* 0x000fc600078e001b */
[----:B------:R-:W-:Y:S02]  /*1520*/  VIMNMX R25, RZ, R25, !PT ;  /* 0x00000019ff197248 */ /* 0x000fe40007fe0100 */
[----:B------:R-:W-:-:S13]  /*1530*/  ISETP.NE.AND.EX P1, PT, RZ, UR5, PT, P1 ;  /* 0x00000005ff007c0c */ /* 0x000fda000bf25310 */
[----:B------:R-:W-:-:S04]  /*1540*/  @P1 IADD3 R6, P2, R29, UR4, RZ ;  /* 0x000000041d061c10 */ /* 0x000fc8000ff5e0ff */
[----:B------:R-:W-:-:S05]  /*1550*/  @P1 IADD3.X R7, R30, UR5, RZ, P2, !PT ;  /* 0x000000051e071c10 */ /* 0x000fca00097fe4ff */
[----:B------:R0:W5:Y:S01]  /*1560*/  @P1 LDG.E R83, desc[UR36][R6.64] ;  /* 0x0000002406531981 */ /* 0x000162000c1e1900 */
[----:B--2---:R-:W-:-:S05]  /*1570*/  @P0 IMAD.IADD R2, R8, 0x1, -R3 ;  /* 0x0000000108020824 */ /* 0x004fca00078e0a03 */
[----:B------:R-:W-:-:S05]  /*1580*/  IADD3 R168, R9, R2, RZ ;  /* 0x0000000209a87210 */ /* 0x000fca0007ffe0ff */
[----:B------:R-:W-:-:S05]  /*1590*/  VIADD R0, R168, 0x7f ;  /* 0x0000007fa8007836 */ /* 0x000fca0000000000 */
[----:B------:R-:W-:-:S04]  /*15a0*/  SHF.R.S32.HI R3, RZ, 0x1f, R0 ;  /* 0x0000001fff037819 */ /* 0x000fc80000011400 */
[----:B------:R-:W-:-:S04]  /*15b0*/  LEA.HI R3, R3, R0, RZ, 0x7 ;  /* 0x0000000003037211 */ /* 0x000fc800078f38ff */
[----:B------:R-:W-:Y:S02]  /*15c0*/  LOP3.LUT R5, R3, 0xffffff80, RZ, 0xc0, !PT ;  /* 0xffffff8003057812 */ /* 0x000fe400078ec0ff */
[----:B------:R-:W-:Y:S02]  /*15d0*/  SHF.R.S32.HI R169, RZ, 0x7, R3 ;  /* 0x00000007ffa97819 */ /* 0x000fe40000011403 */
[----:B------:R-:W-:-:S04]  /*15e0*/  VIADDMNMX R0, R5, -R9, R2, PT ;  /* 0x8000000905007246 */ /* 0x000fc80003800102 */
[----:B------:R-:W-:Y:S02]  /*15f0*/  ISETP.GT.AND P0, PT, R0, R25, PT ;  /* 0x000000190000720c */ /* 0x000fe40003f04270 */
[----:B------:R-:W-:-:S05]  /*1600*/  SHF.R.U32.HI R25, RZ, 0x7, R25 ;  /* 0x00000007ff197819 */ /* 0x000fca0000011619 */
[----:B------:R-:W-:-:S06]  /*1610*/  IMAD.MOV.U32 R26, RZ, RZ, R25 ;  /* 0x000000ffff1a7224 */ /* 0x000fcc00078e0019 */
[----:B------:R-:W-:-:S05]  /*1620*/  @P0 VIADD R0, R0, 0x7f ;  /* 0x0000007f00000836 */ /* 0x000fca0000000000 */
[----:B------:R-:W-:-:S04]  /*1630*/  @P0 SHF.R.S32.HI R5, RZ, 0x1f, R0 ;  /* 0x0000001fff050819 */ /* 0x000fc80000011400 */
[----:B------:R-:W-:-:S04]  /*1640*/  @P0 LEA.HI R5, R5, R0, RZ, 0x7 ;  /* 0x0000000005050211 */ /* 0x000fc800078f38ff */
[----:B------:R-:W-:Y:S02]  /*1650*/  @P0 SHF.R.S32.HI R26, RZ, 0x7, R5 ;  /* 0x00000007ff1a0819 */ /* 0x000fe40000011405 */
[----:B------:R-:W-:Y:S02]  /*1660*/  PLOP3.LUT P0, PT, PT, PT, PT, 0x80, 0x0 ;  /* 0x000000000000781c */ /* 0x000fe40003f0f070 */
[----:B------:R-:W-:-:S13]  /*1670*/  ISETP.GT.AND P1, PT, R26, R25, PT ;  /* 0x000000191a00720c */ /* 0x000fda0003f24270 */
[----:B0-----:R-:W-:Y:S05]  /*1680*/  @!P1 BRA `(.L_x_495) ;  /* 0x000000a800649947 */ /* 0x001fea0003800000 */
[----:B------:R-:W-:Y:S01]  /*1690*/  IADD3 R0, R23, 0x28400, RZ ;  /* 0x0002840017007810 */ /* 0x000fe20007ffe0ff */
[----:B------:R-:W-:Y:S03]  /*16a0*/  BSSY B6, `(.L_x_496) ;  /* 0x0000013000067945 */ /* 0x000fe60003800000 */
[----:B------:R-:W-:-:S13]  /*16b0*/  LOP3.LUT P0, RZ, R0, 0x3ff, RZ, 0xc0, !PT ;  /* 0x000003ff00ff7812 */ /* 0x000fda000780c0ff */
[----:B------:R-:W-:Y:S05]  /*16c0*/  @!P0 BRA `(.L_x_497) ;  /* 0x0000000000408947 */ /* 0x000fea0003800000 */
[----:B------:R-:W-:Y:S01]  /*16d0*/  MOV R0, 0x0 ;  /* 0x0000000000007802 */ /* 0x000fe20000000f00 */
[----:B------:R-:W-:Y:S01]  /*16e0*/  ULDC.64 UR4, c[0x4][0x1b0] ;  /* 0x01006c0000047ab9 */ /* 0x000fe20000000a00 */
[----:B------:R-:W-:Y:S01]  /*16f0*/  ULDC.64 UR6, c[0x4][0x118] ;  /* 0x0100460000067ab9 */ /* 0x000fe20000000a00 */
[----:B------:R-:W-:Y:S01]  /*1700*/  IMAD.U32 R4, RZ, RZ, UR4 ;  /* 0x00000004ff047e24 */ /* 0x000fe2000f8e00ff */
[----:B------:R0:W1:Y:S01]  /*1710*/  LDC.64 R14, c[0x4][R0] ;  /* 0x01000000000e7b82 */ /* 0x0000620000000a00 */
[----:B------:R-:W-:Y:S01]  /*1720*/  IMAD.U32 R5, RZ, RZ, UR5 ;  /* 0x00000005ff057e24 */ /* 0x000fe2000f8e00ff */
[----:B------:R-:W-:Y:S01]  /*1730*/  ULDC.64 UR4, c[0x4][0x1b8] ;  /* 0x01006e0000047ab9 */ /* 0x000fe20000000a00 */
[----:B------:R-:W-:Y:S01]  /*1740*/  MOV R10, UR6 ;  /* 0x00000006000a7c02 */ /* 0x000fe20008000f00 */
[----:B------:R-:W-:Y:S02]  /*1750*/  IMAD.U32 R6, RZ, RZ, UR4 ;  /* 0x00000004ff067e24 */ /* 0x000fe4000f8e00ff */
[----:B------:R-:W-:-:S02]  /*1760*/  IMAD.U32 R7, RZ, RZ, UR5 ;  /* 0x00000005ff077e24 */ /* 0x000fc4000f8e00ff */
[----:B------:R-:W-:Y:S02]  /*1770*/  IMAD.U32 R11, RZ, RZ, UR7 ;  /* 0x00000007ff0b7e24 */ /* 0x000fe4000f8e00ff */
[----:B------:R-:W-:Y:S02]  /*1780*/  IMAD.MOV.U32 R8, RZ, RZ, 0x70 ;  /* 0x00000070ff087424 */ /* 0x000fe400078e00ff */
[----:B------:R-:W-:Y:S02]  /*1790*/  IMAD.MOV.U32 R12, RZ, RZ, 0x1 ;  /* 0x00000001ff0c7424 */ /* 0x000fe400078e00ff */
[----:B0-----:R-:W-:-:S07]  /*17a0*/  IMAD.MOV.U32 R13, RZ, RZ, RZ ;  /* 0x000000ffff0d7224 */ /* 0x001fce00078e00ff */
[----:B------:R-:W-:-:S07]  /*17b0*/  LEPC R20, `(.L_x_497) ;  /* 0x000000001014794e */ /* 0x000fce0000000000 */
[----:B-1---5:R-:W-:Y:S05]  /*17c0*/  CALL.ABS.NOINC R14 ;  /* 0x000000000e007343 */ /* 0x022fea0003c00000 */
.L_x_497:
[----:B------:R-:W-:Y:S05]  /*17d0*/  BSYNC B6 ;  /* 0x0000000000067941 */ /* 0x000fea0003800000 */
.L_x_496:
        /* <DEDUP_REMOVED lines=20> */
.L_x_499:
[----:B------:R-:W-:Y:S05]  /*1920*/  BSYNC B6 ;  /* 0x0000000000067941 */ /* 0x000fea0003800000 */
.L_x_498:
[----:B------:R-:W2:Y:S01]  /*1930*/  LDL R34, [R1+0x2c] ;  /* 0x00002c0001227983 */ /* 0x000ea20000100800 */
[----:B------:R-:W-:Y:S01]  /*1940*/  ULDC.64 UR4, c[0x0][0x9f8] ;  /* 0x00027e0000047ab9 */ /* 0x000fe20000000a00 */
[----:B------:R-:W0:Y:S01]  /*1950*/  LDC R35, c[0x0][0x3f4] ;  /* 0x0000fd00ff237b82 */ /* 0x000e220000000800 */
[----:B------:R-:W-:Y:S01]  /*1960*/  ISETP.NE.U32.AND P0, PT, RZ, UR4, PT ;  /* 0x00000004ff007c0c */ /* 0x000fe2000bf05070 */
[----:B------:R-:W3:Y:S03]  /*1970*/  LDL R21, [R1+0x28] ;  /* 0x0000280001157983 */ /* 0x000ee60000100800 */
[----:B------:R-:W-:Y:S01]  /*1980*/  ISETP.NE.AND.EX P0, PT, RZ, UR5, PT, P0 ;  /* 0x00000005ff007c0c */ /* 0x000fe2000bf05300 */
[----:B------:R-:W4:Y:S02]  /*1990*/  LDL R20, [R1+0x24] ;  /* 0x0000240001147983 */ /* 0x000f240000100800 */
[----:B------:R-:W1:Y:S10]  /*19a0*/  LDC.64 R32, c[0x0][0x408] ;  /* 0x00010200ff207b82 */ /* 0x000e740000000a00 */
[----:B------:R-:W-:-:S04]  /*19b0*/  @P0 IADD3 R4, P1, R29, UR4, RZ ;  /* 0x000000041d040c10 */ /* 0x000fc8000ff3e0ff */
[----:B------:R-:W-:Y:S02]  /*19c0*/  @P0 IADD3.X R5, R30, UR5, RZ, P1, !PT ;  /* 0x000000051e050c10 */ /* 0x000fe40008ffe4ff */
[----:B------:R-:W1:Y:S03]  /*19d0*/  LDC.64 R30, c[0x0][0x3f8] ;  /* 0x0000fe00ff1e7b82 */ /* 0x000e660000000a00 */
[----:B------:R1:W4:Y:S01]  /*19e0*/  @P0 LDG.E R24, desc[UR36][R4.64] ;  /* 0x0000002404180981 */ /* 0x000322000c1e1900 */
[----:B------:R-:W-:Y:S01]  /*19f0*/  SHF.R.S32.HI R3, RZ, 0x1f, R219 ;  /* 0x0000001fff037819 */ /* 0x000fe200000114db */
[----:B------:R-:W-:Y:S01]  /*1a00*/  VIADD R36, R219, 0x20 ;  /* 0x00000020db247836 */ /* 0x000fe20000000000 */
[----:B0-----:R-:W-:Y:S02]  /*1a10*/  ISETP.GE.AND P0, PT, R16, R35, PT ;  /* 0x000000231000720c */ /* 0x001fe40003f06270 */
[----:B------:R-:W-:Y:S01]  /*1a20*/  SHF.R.S32.HI R19, RZ, 0x1f, R18 ;  /* 0x0000001fff137819 */ /* 0x000fe20000011412 */
[-C--:B-1----:R-:W-:Y:S01]  /*1a30*/  IMAD R10, R3, R32.reuse, RZ ;  /* 0x00000020030a7224 */ /* 0x082fe200078e02ff */
[C---:B------:R-:W-:Y:S01]  /*1a40*/  IADD3 R37, R219.reuse, 0x40, RZ ;  /* 0x00000040db257810 */ /* 0x040fe20007ffe0ff */
[----:B------:R-:W-:Y:S01]  /*1a50*/  IMAD.SHL.U32 R36, R36, 0x80, RZ ;  /* 0x0000008024247824 */ /* 0x000fe200078e00ff */
[----:B------:R-:W-:Y:S01]  /*1a60*/  SHF.R.U32.HI R95, RZ, 0x3, R229 ;  /* 0x00000003ff5f7819 */ /* 0x000fe200000116e5 */
[----:B------:R-:W-:Y:S01]  /*1a70*/  IMAD R91, R219, R33, R10 ;  /* 0x00000021db5b7224 */ /* 0x000fe200078e020a */
[----:B------:R-:W-:Y:S01]  /*1a80*/  IADD3 R0, R28, R27, RZ ;  /* 0x0000001b1c007210 */ /* 0x000fe20007ffe0ff */
[----:B------:R-:W-:Y:S01]  /*1a90*/  IMAD.SHL.U32 R37, R37, 0x80, RZ ;  /* 0x0000008025257824 */ /* 0x000fe200078e00ff */
[----:B------:R-:W-:Y:S01]  /*1aa0*/  LOP3.LUT R36, R36, 0x380, RZ, 0xc0, !PT ;  /* 0x0000038024247812 */ /* 0x000fe200078ec0ff */
[----:B------:R-:W-:Y:S01]  /*1ab0*/  IMAD.WIDE.U32 R10, R219, R32, R16 ;  /* 0x00000020db0a7225 */ /* 0x000fe200078e0010 */
[----:B------:R-:W-:-:S02]  /*1ac0*/  SHF.L.U64.HI R27, R32, 0x5, R33 ;  /* 0x00000005201b7819 */ /* 0x000fc40000010221 */
[----:B------:R-:W-:Y:S01]  /*1ad0*/  SHF.R.U32.HI R97, RZ, 0x3, R36 ;  /* 0x00000003ff617819 */ /* 0x000fe20000011624 */
[----:B------:R-:W-:Y:S01]  /*1ae0*/  IMAD.MOV.U32 R90, RZ, RZ, R10 ;  /* 0x000000ffff5a7224 */ /* 0x000fe200078e000a */
[----:B------:R-:W-:Y:S01]  /*1af0*/  LOP3.LUT R37, R37, 0x380, RZ, 0xc0, !PT ;  /* 0x0000038025257812 */ /* 0x000fe200078ec0ff */
[-C--:B------:R-:W-:Y:S01]  /*1b00*/  IMAD R6, R3, R30.reuse, RZ ;  /* 0x0000001e03067224 */ /* 0x080fe200078e02ff */
[----:B------:R-:W-:Y:S01]  /*1b10*/  SEL R3, R35, RZ, P0 ;  /* 0x000000ff23037207 */ /* 0x000fe20000000000 */
[----:B------:R-:W-:Y:S01]  /*1b20*/  IMAD.WIDE.U32 R4, R219, R30, R18 ;  /* 0x0000001edb047225 */ /* 0x000fe200078e0012 */
[----:B------:R-:W-:Y:S02]  /*1b30*/  SHF.R.U32.HI R96, RZ, 0x3, R37 ;  /* 0x00000003ff607819 */ /* 0x000fe40000011625 */
[----:B------:R-:W-:Y:S01]  /*1b40*/  SHF.L.U64.HI R28, R32, 0x6, R33 ;  /* 0x00000006201c7819 */ /* 0x000fe20000010221 */
[----:B------:R-:W-:Y:S01]  /*1b50*/  IMAD.IADD R3, R16, 0x1, R3 ;  /* 0x0000000110037824 */ /* 0x000fe200078e0203 */
[----:B------:R-:W-:Y:S01]  /*1b60*/  SHF.L.U64.HI R29, R32, 0x7, R33 ;  /* 0x00000007201d7819 */ /* 0x000fe20000010221 */
[----:B------:R-:W-:Y:S01]  /*1b70*/  IMAD.MOV.U32 R84, RZ, RZ, R4 ;  /* 0x000000ffff547224 */ /* 0x000fe200078e0004 */
[----:B------:R-:W-:Y:S01]  /*1b80*/  SHF.L.U32 R35, R35, 0x1, RZ ;  /* 0x0000000123237819 */ /* 0x000fe200000006ff */
[C---:B------:R-:W-:Y:S01]  /*1b90*/  IMAD R87, R219.reuse, R31, R6 ;  /* 0x0000001fdb577224 */ /* 0x040fe200078e0206 */
[----:B------:R-:W-:Y:S01]  /*1ba0*/  SHF.R.S32.HI R4, RZ, 0x1f, R3 ;  /* 0x0000001fff047819 */ /* 0x000fe20000011403 */
[----:B------:R-:W-:-:S03]  /*1bb0*/  IMAD.WIDE.U32 R6, R219, R32, R18 ;  /* 0x00000020db067225 */ /* 0x000fc600078e0012 */
[CC--:B------:R-:W-:Y:S01]  /*1bc0*/  LEA.HI R12, R4.reuse, R3.reuse, RZ, 0x4 ;  /* 0x00000003040c7211 */ /* 0x0c0fe200078f20ff */
[----:B------:R-:W-:Y:S01]  /*1bd0*/  IMAD.MOV.U32 R88, RZ, RZ, R6 ;  /* 0x000000ffff587224 */ /* 0x000fe200078e0006 */
[----:B------:R-:W-:Y:S01]  /*1be0*/  LEA.HI R3, R4, R3, RZ, 0x7 ;  /* 0x0000000304037211 */ /* 0x000fe200078f38ff */
[----:B------:R-:W-:Y:S01]  /*1bf0*/  IMAD.IADD R89, R7, 0x1, R91 ;  /* 0x0000000107597824 */ /* 0x000fe200078e025b */
[----:B------:R-:W-:Y:S01]  /*1c00*/  LOP3.LUT R6, R36, 0x70, R12, 0xf8, !PT ;  /* 0x0000007024067812 */ /* 0x000fe200078ef80c */
[-C--:B------:R-:W-:Y:S01]  /*1c10*/  IMAD.WIDE.U32 R8, R219, R30.reuse, R16 ;  /* 0x0000001edb087225 */ /* 0x080fe200078e0010 */
[----:B------:R-:W-:Y:S02]  /*1c20*/  SHF.R.U32.HI R36, RZ, 0x3, R227 ;  /* 0x00000003ff247819 */ /* 0x000fe400000116e3 */
[----:B------:R-:W-:Y:S01]  /*1c30*/  IADD3 R91, R91, R11, RZ ;  /* 0x0000000b5b5b7210 */ /* 0x000fe20007ffe0ff */
[----:B------:R-:W-:Y:S01]  /*1c40*/  IMAD.SHL.U32 R4, R3, 0x80, RZ ;  /* 0x0000008003047824 */ /* 0x000fe200078e00ff */
[----:B------:R-:W-:Y:S01]  /*1c50*/  LOP3.LUT R3, R227, 0x70, R12, 0xf8, !PT ;  /* 0x00000070e3037812 */ /* 0x000fe200078ef80c */
[----:B------:R-:W-:Y:S01]  /*1c60*/  IMAD.IADD R85, R5, 0x1, R87 ;  /* 0x0000000105557824 */ /* 0x000fe200078e0257 */
[----:B-----5:R-:W-:Y:S01]  /*1c70*/  SHF.R.S32.HI R11, RZ, 0x1f, R83 ;  /* 0x0000001fff0b7819 */ /* 0x020fe20000011453 */
[----:B------:R-:W-:Y:S01]  /*1c80*/  IMAD.MOV.U32 R86, RZ, RZ, R8 ;  /* 0x000000ffff567224 */ /* 0x000fe200078e0008 */
[----:B------:R-:W-:Y:S01]  /*1c90*/  LOP3.LUT R7, R4, 0xffffc000, RZ, 0xc0, !PT ;  /* 0xffffc00004077812 */ /* 0x000fe200078ec0ff */
[----:B------:R-:W-:Y:S01]  /*1ca0*/  IMAD.IADD R87, R87, 0x1, R9 ;  /* 0x0000000157577824 */ /* 0x000fe200078e0209 */
[----:B------:R-:W-:Y:S01]  /*1cb0*/  LOP3.LUT R4, R6, R97, RZ, 0x3c, !PT ;  /* 0x0000006106047212 */ /* 0x000fe200078e3cff */
[----:B------:R-:W-:Y:S01]  /*1cc0*/  IMAD R10, R11, R30, RZ ;  /* 0x0000001e0b0a7224 */ /* 0x000fe200078e02ff */
[----:B------:R-:W-:Y:S01]  /*1cd0*/  LOP3.LUT R3, R3, R36, RZ, 0x3c, !PT ;  /* 0x0000002403037212 */ /* 0x000fe200078e3cff */
[----:B------:R-:W-:Y:S01]  /*1ce0*/  IMAD R14, R11, R32, RZ ;  /* 0x000000200b0e7224 */ /* 0x000fe200078e02ff */
[----:B------:R-:W-:Y:S01]  /*1cf0*/  LOP3.LUT R5, R37, 0x70, R12, 0xf8, !PT ;  /* 0x0000007025057812 */ /* 0x000fe200078ef80c */
[----:B------:R-:W-:Y:S01]  /*1d00*/  IMAD R37, R83, R31, R10 ;  /* 0x0000001f53257224 */ /* 0x000fe200078e020a */
[----:B------:R-:W-:Y:S01]  /*1d10*/  LOP3.LUT R8, R229, 0x70, R12, 0xf8, !PT ;  /* 0x00000070e5087812 */ /* 0x000fe200078ef80c */
[----:B------:R-:W-:Y:S01]  /*1d20*/  IMAD.WIDE.U32 R84, R83, R30, R84 ;  /* 0x0000001e53547225 */ /* 0x000fe200078e0054 */
[----:B------:R-:W-:-:S02]  /*1d30*/  LOP3.LUT R6, R5, R96, RZ, 0x3c, !PT ;  /* 0x0000006005067212 */ /* 0x000fc400078e3cff */
[----:B------:R-:W-:Y:S01]  /*1d40*/  LOP3.LUT R8, R8, R95, RZ, 0x3c, !PT ;  /* 0x0000005f08087212 */ /* 0x000fe200078e3cff */
[C---:B------:R-:W-:Y:S01]  /*1d50*/  IMAD R11, R83.reuse, R33, R14 ;  /* 0x00000021530b7224 */ /* 0x040fe200078e020e */
[----:B------:R-:W-:Y:S01]  /*1d60*/  LOP3.LUT R39, R12, 0xfffffff0, RZ, 0xc0, !PT ;  /* 0xfffffff00c277812 */ /* 0x000fe200078ec0ff */
[----:B------:R-:W-:Y:S01]  /*1d70*/  IMAD.WIDE.U32 R90, R83, R32, R90 ;  /* 0x00000020535a7225 */ /* 0x000fe200078e005a */
[----:B------:R-:W-:Y:S02]  /*1d80*/  IADD3 R3, R3, R7, R228 ;  /* 0x0000000703037210 */ /* 0x000fe40007ffe0e4 */
[C---:B------:R-:W-:Y:S01]  /*1d90*/  SHF.L.U64.HI R9, R30.reuse, 0x7, R31 ;  /* 0x000000071e097819 */ /* 0x040fe2000001021f */
[C---:B------:R-:W-:Y:S01]  /*1da0*/  IMAD.WIDE.U32 R86, R83.reuse, R30, R86 ;  /* 0x0000001e53567225 */ /* 0x040fe200078e0056 */
[----:B------:R-:W-:Y:S02]  /*1db0*/  SHF.L.U32 R10, R30, 0x5, RZ ;  /* 0x000000051e0a7819 */ /* 0x000fe400000006ff */
[----:B------:R-:W-:Y:S01]  /*1dc0*/  SHF.R.S32.HI R33, RZ, 0x1f, R222 ;  /* 0x0000001fff217819 */ /* 0x000fe200000114de */
[----:B------:R-:W-:Y:S01]  /*1dd0*/  IMAD.WIDE.U32 R88, R83, R32, R88 ;  /* 0x0000002053587225 */ /* 0x000fe200078e0058 */
[----:B------:R-:W-:-:S02]  /*1de0*/  IADD3 R40, R11, R91, RZ ;  /* 0x0000005b0b287210 */ /* 0x000fc40007ffe0ff */
[----:B------:R-:W-:Y:S01]  /*1df0*/  SHF.R.S32.HI R41, RZ, 0x4, R12 ;  /* 0x00000004ff297819 */ /* 0x000fe2000001140c */
[----:B------:R-:W-:Y:S01]  /*1e00*/  IMAD.IADD R38, R89, 0x1, R11 ;  /* 0x0000000159267824 */ /* 0x000fe200078e020b */
[----:B------:R-:W-:Y:S02]  /*1e10*/  SHF.R.S32.HI R43, RZ, 0x1f, R39 ;  /* 0x0000001fff2b7819 */ /* 0x000fe40000011427 */
[-C--:B--2---:R-:W-:Y:S02]  /*1e20*/  IADD3 R4, R4, R7.reuse, R34 ;  /* 0x0000000704047210 */ /* 0x084fe40007ffe022 */
[----:B------:R-:W0:Y:S01]  /*1e30*/  S2R R34, SR_TID.X ;  /* 0x0000000000227919 */ /* 0x000e220000002100 */
[-C--:B---3--:R-:W-:Y:S01]  /*1e40*/  IADD3 R5, R6, R7.reuse, R21 ;  /* 0x0000000706057210 */ /* 0x088fe20007ffe015 */
[----:B------:R-:W-:Y:S01]  /*1e50*/  IMAD.SHL.U32 R21, R30, 0x80, RZ ;  /* 0x000000801e157824 */ /* 0x000fe200078e00ff */
[----:B----4-:R-:W-:Y:S01]  /*1e60*/  IADD3 R6, R8, R7, R20 ;  /* 0x0000000708067210 */ /* 0x010fe20007ffe014 */
[C---:B------:R-:W-:Y:S01]  /*1e70*/  IMAD.SHL.U32 R20, R30.reuse, 0x40, RZ ;  /* 0x000000401e147824 */ /* 0x040fe200078e00ff */
[----:B------:R-:W-:-:S02]  /*1e80*/  SHF.L.U64.HI R7, R30, 0x5, R31 ;  /* 0x000000051e077819 */ /* 0x000fc4000001021f */
[----:B------:R-:W-:Y:S01]  /*1e90*/  SHF.L.U64.HI R8, R30, 0x6, R31 ;  /* 0x000000061e087819 */ /* 0x000fe2000001021f */
[C---:B------:R-:W-:Y:S02]  /*1ea0*/  IMAD.SHL.U32 R30, R32.reuse, 0x20, RZ ;  /* 0x00000020201e7824 */ /* 0x040fe400078e00ff */
[C---:B------:R-:W-:Y:S02]  /*1eb0*/  IMAD.SHL.U32 R31, R32.reuse, 0x40, RZ ;  /* 0x00000040201f7824 */ /* 0x040fe400078e00ff */
[----:B------:R-:W-:Y:S01]  /*1ec0*/  IMAD.SHL.U32 R32, R32, 0x80, RZ ;  /* 0x0000008020207824 */ /* 0x000fe200078e00ff */
[----:B------:R-:W-:Y:S02]  /*1ed0*/  SHF.R.S32.HI R42, RZ, 0x1f, R24 ;  /* 0x0000001fff2a7819 */ /* 0x000fe40000011418 */
[----:B0-----:R-:W-:Y:S02]  /*1ee0*/  SHF.R.U32.HI R36, RZ, 0x7, R34 ;  /* 0x00000007ff247819 */ /* 0x001fe40000011622 */
[----:B------:R-:W-:-:S02]  /*1ef0*/  IADD3 R34, R34, -0x80, RZ ;  /* 0xffffff8022227810 */ /* 0x000fc40007ffe0ff */
[C---:B------:R-:W-:Y:S01]  /*1f00*/  ISETP.NE.AND P6, PT, R36.reuse, 0x1, PT ;  /* 0x000000012400780c */ /* 0x040fe20003fc5270 */
[----:B------:R-:W-:Y:S01]  /*1f10*/  VIADD R94, R36, 0x8 ;  /* 0x00000008245e7836 */ /* 0x000fe20000000000 */
[----:B------:R-:W-:Y:S01]  /*1f20*/  SHF.R.S32.HI R13, RZ, 0x1f, R34 ;  /* 0x0000001fff0d7819 */ /* 0x000fe20000011422 */
[----:B------:R-:W-:Y:S02]  /*1f30*/  IMAD.IADD R36, R85, 0x1, R37 ;  /* 0x0000000155247824 */ /* 0x000fe400078e0225 */
[----:B------:R-:W-:Y:S01]  /*1f40*/  IMAD.IADD R37, R37, 0x1, R87 ;  /* 0x0000000125257824 */ /* 0x000fe200078e0257 */
[----:B------:R-:W-:-:S04]  /*1f50*/  LEA.HI R13, R13, R34, RZ, 0x3 ;  /* 0x000000220d0d7211 */ /* 0x000fc800078f18ff */
[----:B------:R-:W-:-:S03]  /*1f60*/  LOP3.LUT R13, R13, 0xfffffff8, RZ, 0xc0, !PT ;  /* 0xfffffff80d0d7812 */ /* 0x000fc600078ec0ff */
[----:B------:R-:W-:Y:S05]  /*1f70*/  @!P6 WARPSYNC.ALL ;  /* 0x000000000000e948 */ /* 0x000fea0003800000 */
[----:B------:R-:W-:Y:S01]  /*1f80*/  ULDC UR4, c[0x0][0x2f4] ;  /* 0x0000bd0000047ab9 */ /* 0x000fe20000000800 */
[----:B------:R-:W-:Y:S01]  /*1f90*/  IMAD.IADD R13, R34, 0x1, -R13 ;  /* 0x00000001220d7824 */ /* 0x000fe200078e0a0d */
[----:B------:R-:W-:Y:S01]  /*1fa0*/  @!P6 BAR.SYNC.DEFER_BLOCKING 0x9, 0x100 ;  /* 0x024400000000eb1d */ /* 0x000fe20000010000 */
[----:B------:R-:W-:Y:S02]  /*1fb0*/  ISETP.GE.AND P2, PT, R22, UR4, PT ;  /* 0x0000000416007c0c */ /* 0x000fe4000bf46270 */
[----:B------:R-:W-:Y:S01]  /*1fc0*/  IMAD R34, R13, 0x20, R219 ;  /* 0x000000200d227824 */ /* 0x000fe200078e02db */
[----:B------:R-:W-:-:S02]  /*1fd0*/  ISETP.GE.AND P1, PT, R16, UR4, PT ;  /* 0x0000000410007c0c */ /* 0x000fc4000bf26270 */
[----:B------:R-:W-:-:S11]  /*1fe0*/  P2R R81, PR, RZ, 0x4 ;  /* 0x00000004ff517803 */ /* 0x000fd60000000000 */
.L_x_595:
[----:B0-----:R-:W0:Y:S01]  /*1ff0*/  LDC R99, c[0x0][0x430] ;  /* 0x00010c00ff637b82 */ /* 0x001e220000000800 */
[----:B------:R-:W-:Y:S02]  /*2000*/  VIADD R26, R26, 0xffffffff ;  /* 0xffffffff1a1a7836 */ /* 0x000fe40000000000 */
[----:B------:R-:W-:Y:S02]  /*2010*/  IMAD.MOV.U32 R98, RZ, RZ, RZ ;  /* 0x000000ffff627224 */ /* 0x000fe400078e00ff */
[----:B------:R-:W-:-:S03]  /*2020*/  IMAD R11, R26, 0x80, R34 ;  /* 0x000000801a0b7824 */ /* 0x000fc600078e0222 */
[----:B-1----:R-:W1:Y:S01]  /*2030*/  LDC R104, c[0x0][0x3f4] ;  /* 0x0000fd00ff687b82 */ /* 0x002e620000000800 */
[----:B------:R-:W-:Y:S01]  /*2040*/  IMAD.IADD R45, R0, 0x1, R11 ;  /* 0x00000001002d7824 */ /* 0x000fe200078e020b */
[----:B------:R-:W-:-:S04]  /*2050*/  ISETP.GE.AND P2, PT, R11, R2, PT ;  /* 0x000000020b00720c */ /* 0x000fc80003f46270 */
[----:B------:R-:W-:Y:S02]  /*2060*/  ISETP.GT.OR P2, PT, R34, 0x7f, P2 ;  /* 0x0000007f2200780c */ /* 0x000fe40001744670 */
[----:B------:R-:W-:Y:S02]  /*2070*/  MOV R11, R45 ;  /* 0x0000002d000b7202 */ /* 0x000fe40000000f00 */
[----:B0-----:R-:W-:-:S09]  /*2080*/  ISETP.NE.AND P3, PT, R99, 0x1, PT ;  /* 0x000000016300780c */ /* 0x001fd20003f65270 */
[----:B------:R-:W0:Y:S08]  /*2090*/  @!P2 LDC.64 R14, c[0x0][0x428] ;  /* 0x00010a00ff0eab82 */ /* 0x000e300000000a00 */
[----:B--2---:R-:W2:Y:S08]  /*20a0*/  @!P2 LDC.64 R46, c[0x0][0x418] ;  /* 0x00010600ff2eab82 */ /* 0x004eb00000000a00 */
[----:B------:R-:W3:Y:S08]  /*20b0*/  @P3 LDC R12, c[0x0][0x434] ;  /* 0x00010d00ff0c3b82 */ /* 0x000ef00000000800 */
[----:B------:R-:W4:Y:S01]  /*20c0*/  @P3 LDC R13, c[0x0][0x438] ;  /* 0x00010e00ff0d3b82 */ /* 0x000f220000000800 */
[----:B---3--:R-:W-:-:S05]  /*20d0*/  @P3 IMAD.HI.U32 R12, R45, R12, RZ ;  /* 0x0000000c2d0c3227 */ /* 0x008fca00078e00ff */
[----:B----4-:R-:W-:Y:S01]  /*20e0*/  @P3 SHF.R.U32.HI R11, RZ, R13, R12 ;  /* 0x0000000dff0b3219 */ /* 0x010fe2000001160c */
[----:B0-----:R-:W-:-:S03]  /*20f0*/  @!P2 IMAD R12, R42, R14, RZ ;  /* 0x0000000e2a0ca224 */ /* 0x001fc600078e02ff */
[--C-:B------:R-:W-:Y:S01]  /*2100*/  @!P2 SHF.R.S32.HI R13, RZ, 0x1f, R11.reuse ;  /* 0x0000001fff0da819 */ /* 0x100fe2000001140b */
[----:B------:R-:W-:Y:S02]  /*2110*/  @!P2 IMAD R15, R24, R15, R12 ;  /* 0x0000000f180fa224 */ /* 0x000fe400078e020c */
[----:B------:R-:W-:-:S04]  /*2120*/  @!P2 IMAD.MOV.U32 R12, RZ, RZ, R11 ;  /* 0x000000ffff0ca224 */ /* 0x000fc800078e000b */
[----:B------:R-:W-:-:S04]  /*2130*/  @!P2 IMAD.WIDE.U32 R12, R24, R14, R12 ;  /* 0x0000000e180ca225 */ /* 0x000fc800078e000c */
[----:B------:R-:W-:Y:S01]  /*2140*/  @!P2 IMAD.IADD R13, R13, 0x1, R15 ;  /* 0x000000010d0da824 */ /* 0x000fe200078e020f */
[----:B--2---:R-:W-:-:S04]  /*2150*/  @!P2 LEA R14, P3, R12, R46, 0x2 ;  /* 0x0000002e0c0ea211 */ /* 0x004fc800078610ff */
[----:B------:R-:W-:Y:S02]  /*2160*/  @!P2 LEA.HI.X R15, R12, R47, R13, 0x2, P3 ;  /* 0x0000002f0c0fa211 */ /* 0x000fe400018f140d */
[----:B------:R-:W-:-:S03]  /*2170*/  SHF.R.U32.HI R44, RZ, 0x3, R227 ;  /* 0x00000003ff2c7819 */ /* 0x000fc600000116e3 */
[----:B------:R0:W5:Y:S01]  /*2180*/  @!P2 LDG.E R98, desc[UR36][R14.64] ;  /* 0x000000240e62a981 */ /* 0x000162000c1e1900 */
[----:B-1----:R-:W-:Y:S01]  /*2190*/  ISETP.GE.AND P2, PT, R104, 0x1, PT ;  /* 0x000000016800780c */ /* 0x002fe20003f46270 */
[----:B------:R-:W-:Y:S05]  /*21a0*/  YIELD ;  /* 0x0000000000007946 */ /* 0x000fea0003800000 */
[----:B------:R-:W-:Y:S01]  /*21b0*/  LOP3.LUT R13, R227, 0x70, R16, 0xf8, !PT ;  /* 0x00000070e30d7812 */ /* 0x000fe200078ef810 */
[----:B------:R-:W-:Y:S01]  /*21c0*/  BSSY B0, `(.L_x_500) ;  /* 0x0000967000007945 */ /* 0x000fe20003800000 */
[----:B------:R-:W-:Y:S02]  /*21d0*/  IADD3 R12, -R11, RZ, RZ ;  /* 0x000000ff0b0c7210 */ /* 0x000fe40007ffe1ff */
[----:B------:R-:W-:-:S02]  /*21e0*/  LOP3.LUT R13, R228, R13, R44, 0xf6, !PT ;  /* 0x0000000de40d7212 */ /* 0x000fc400078ef62c */
[----:B------:R-:W-:Y:S01]  /*21f0*/  ISETP.GT.AND P3, PT, R26, R25, PT ;  /* 0x000000191a00720c */ /* 0x000fe20003f64270 */
[----:B------:R-:W-:Y:S02]  /*2200*/  IMAD R99, R99, R12, R45 ;  /* 0x0000000c63637224 */ /* 0x000fe400078e022d */
[----:B------:R-:W-:Y:S01]  /*2210*/  IMAD R92, R216, 0x8000, R13 ;  /* 0x00008000d85c7824 */ /* 0x000fe200078e020d */
[----:B------:R-:W-:-:S03]  /*2220*/  P2R R82, PR, RZ, 0x8 ;  /* 0x00000008ff527803 */ /* 0x000fc60000000000 */
[----:B------:R-:W-:Y:S01]  /*2230*/  IMAD.IADD R92, R23, 0x1, R92 ;  /* 0x00000001175c7824 */ /* 0x000fe200078e025c */
[----:B0-----:R-:W-:Y:S06]  /*2240*/  @!P2 BRA `(.L_x_501) ;  /* 0x0000008c00d0a947 */ /* 0x001fec0003800000 */
[----:B------:R-:W-:Y:S01]  /*2250*/  SHF.R.S32.HI R100, RZ, 0x1f, R99 ;  /* 0x0000001fff647819 */ /* 0x000fe20000011463 */
[----:B------:R-:W-:Y:S01]  /*2260*/  ULDC.64 UR4, c[0x0][0x300] ;  /* 0x0000c00000047ab9 */ /* 0x000fe20000000a00 */
[----:B-----5:R-:W-:Y:S01]  /*2270*/  SHF.R.S32.HI R101, RZ, 0x1f, R98 ;  /* 0x0000001fff657819 */ /* 0x020fe20000011462 */
[----:B------:R-:W-:Y:S01]  /*2280*/  IMAD.WIDE.U32 R12, R99, UR4, RZ ;  /* 0x00000004630c7c25 */ /* 0x000fe2000f8e00ff */
[----:B------:R-:W-:Y:S02]  /*2290*/  ULDC.U8 UR6, c[0x0][0x410] ;  /* 0x0001040000067ab9 */ /* 0x000fe40000000000 */
[----:B------:R-:W-:Y:S01]  /*22a0*/  ISETP.NE.AND P2, PT, RZ, UR6, PT ;  /* 0x00000006ff007c0c */ /* 0x000fe2000bf45270 */
[----:B------:R-:W-:Y:S02]  /*22b0*/  IMAD R14, R100, UR4, RZ ;  /* 0x00000004640e7c24 */ /* 0x000fe4000f8e02ff */
[-C--:B------:R-:W-:Y:S02]  /*22c0*/  IMAD R44, R29, R26.reuse, RZ ;  /* 0x0000001a1d2c7224 */ /* 0x080fe400078e02ff */
[----:B------:R-:W-:Y:S01]  /*22d0*/  IMAD R11, R99, UR5, R14 ;  /* 0x00000005630b7c24 */ /* 0x000fe2000f8e020e */
[----:B------:R-:W-:Y:S01]  /*22e0*/  ULDC.64 UR4, c[0x0][0x310] ;  /* 0x0000c40000047ab9 */ /* 0x000fe20000000a00 */
[----:B------:R-:W-:-:S02]  /*22f0*/  IMAD R14, R9, R26, RZ ;  /* 0x0000001a090e7224 */ /* 0x000fc400078e02ff */
[----:B------:R-:W-:Y:S02]  /*2300*/  IMAD R15, R101, UR4, RZ ;  /* 0x00000004650f7c24 */ /* 0x000fe4000f8e02ff */
[----:B------:R-:W-:Y:S01]  /*2310*/  IMAD.IADD R13, R13, 0x1, R11 ;  /* 0x000000010d0d7824 */ /* 0x000fe200078e020b */
[----:B------:R-:W-:Y:S01]  /*2320*/  SHF.R.S32.HI R11, RZ, 0x1f, R26 ;  /* 0x0000001fff0b7819 */ /* 0x000fe2000001141a */
[C---:B------:R-:W-:Y:S02]  /*2330*/  IMAD R15, R98.reuse, UR5, R15 ;  /* 0x00000005620f7c24 */ /* 0x040fe4000f8e020f */
[----:B------:R-:W-:Y:S01]  /*2340*/  IMAD.WIDE.U32 R12, R98, UR4, R12 ;  /* 0x00000004620c7c25 */ /* 0x000fe2000f8e000c */
[----:B------:R-:W-:-:S03]  /*2350*/  ULDC.64 UR4, c[0x0][0x308] ;  /* 0x0000c20000047ab9 */ /* 0x000fc60000000a00 */
[----:B------:R-:W-:Y:S01]  /*2360*/  IMAD R47, R11, R21, R14 ;  /* 0x000000150b2f7224 */ /* 0x000fe200078e020e */
[----:B------:R-:W-:Y:S01]  /*2370*/  IADD3 R13, R13, R15, RZ ;  /* 0x0000000f0d0d7210 */ /* 0x000fe20007ffe0ff */
[----:B------:R-:W-:Y:S02]  /*2380*/  IMAD R15, R33, UR4, RZ ;  /* 0x00000004210f7c24 */ /* 0x000fe4000f8e02ff */
[----:B------:R-:W-:Y:S02]  /*2390*/  IMAD R11, R11, R32, R44 ;  /* 0x000000200b0b7224 */ /* 0x000fe400078e022c */
[----:B------:R-:W-:-:S04]  /*23a0*/  IMAD.WIDE.U32 R44, R222, UR4, R12 ;  /* 0x00000004de2c7c25 */ /* 0x000fc8000f8e000c */
[----:B------:R-:W-:Y:S01]  /*23b0*/  IMAD R107, R222, UR5, R15 ;  /* 0x00000005de6b7c24 */ /* 0x000fe2000f8e020f */
[----:B------:R-:W-:Y:S01]  /*23c0*/  ULDC.64 UR4, c[0x0][0x2e8] ;  /* 0x0000ba0000047ab9 */ /* 0x000fe20000000a00 */
[----:B------:R-:W-:Y:S01]  /*23d0*/  IMAD R102, R26, -0x80, R2 ;  /* 0xffffff801a667824 */ /* 0x000fe200078e0202 */
[----:B------:R-:W-:Y:S01]  /*23e0*/  IADD3 R106, P3, R44, UR4, RZ ;  /* 0x000000042c6a7c10 */ /* 0x000fe2000ff7e0ff */
[----:B------:R-:W-:-:S03]  /*23f0*/  IMAD.WIDE.U32 R12, R21, R26, RZ ;  /* 0x0000001a150c7225 */ /* 0x000fc600078e00ff */
[----:B------:R-:W-:Y:S01]  /*2400*/  IADD3.X R107, R45, UR5, R107, P3, !PT ;  /* 0x000000052d6b7c10 */ /* 0x000fe20009ffe46b */
[----:B------:R-:W-:Y:S01]  /*2410*/  IMAD.WIDE.U32 R14, R32, R26, RZ ;  /* 0x0000001a200e7225 */ /* 0x000fe200078e00ff */
[----:B------:R-:W-:-:S03]  /*2420*/  VIMNMX R102, R102, 0x80, PT ;  /* 0x0000008066667848 */ /* 0x000fc60003fe0100 */
[----:B------:R-:W-:Y:S02]  /*2430*/  IMAD.IADD R103, R13, 0x1, R47 ;  /* 0x000000010d677824 */ /* 0x000fe400078e022f */
[----:B------:R-:W-:Y:S01]  /*2440*/  IMAD.IADD R105, R15, 0x1, R11 ;  /* 0x000000010f697824 */ /* 0x000fe200078e020b */
[----:B------:R-:W-:Y:S06]  /*2450*/  @!P2 BRA `(.L_x_502) ;  /* 0x00000044007ca947 */ /* 0x000fec0003800000 */
[----:B------:R-:W-:Y:S01]  /*2460*/  ISETP.GE.AND P2, PT, R219, R102, PT ;  /* 0x00000066db00720c */ /* 0x000fe20003f46270 */
[----:B------:R-:W-:Y:S01]  /*2470*/  BSSY B1, `(.L_x_503) ;  /* 0x0000018000017945 */ /* 0x000fe20003800000 */
[----:B------:R-:W-:Y:S02]  /*2480*/  CS2R R60, SRZ ;  /* 0x00000000003c7805 */ /* 0x000fe4000001ff00 */
[----:B------:R-:W-:Y:S02]  /*2490*/  CS2R R68, SRZ ;  /* 0x0000000000447805 */ /* 0x000fe4000001ff00 */
[----:B------:R-:W-:Y:S02]  /*24a0*/  CS2R R72, SRZ ;  /* 0x0000000000487805 */ /* 0x000fe4000001ff00 */
[----:B------:R-:W-:Y:S02]  /*24b0*/  P2R R122, PR, RZ, 0x4 ;  /* 0x00000004ff7a7803 */ /* 0x000fe40000000000 */
[----:B------:R-:W-:-:S02]  /*24c0*/  CS2R R70, SRZ ;  /* 0x0000000000467805 */ /* 0x000fc4000001ff00 */
[----:B------:R-:W-:Y:S01]  /*24d0*/  CS2R R74, SRZ ;  /* 0x00000000004a7805 */ /* 0x000fe2000001ff00 */
[----:B------:R-:W-:Y:S06]  /*24e0*/  @P2 BRA `(.L_x_504) ;  /* 0x0000000000402947 */ /* 0x000fec0003800000 */
[----:B------:R-:W-:Y:S01]  /*24f0*/  ULDC.64 UR4, c[0x0][0x3e8] ;  /* 0x0000fa0000047ab9 */ /* 0x000fe20000000a00 */
[----:B------:R-:W-:Y:S02]  /*2500*/  CS2R R72, SRZ ;  /* 0x0000000000487805 */ /* 0x000fe4000001ff00 */
[----:B------:R-:W-:Y:S02]  /*2510*/  IADD3 R44, P2, P3, R84, UR4, R12 ;  /* 0x00000004542c7c10 */ /* 0x000fe4000fb5e00c */
[----:B------:R-:W-:Y:S02]  /*2520*/  CS2R R74, SRZ ;  /* 0x00000000004a7805 */ /* 0x000fe4000001ff00 */
[----:B------:R-:W-:Y:S01]  /*2530*/  IADD3.X R45, R36, UR5, R103, P2, P3 ;  /* 0x00000005242d7c10 */ /* 0x000fe200097e6467 */
[----:B------:R-:W-:Y:S02]  /*2540*/  ULDC.64 UR4, c[0x0][0x400] ;  /* 0x0001000000047ab9 */ /* 0x000fe40000000a00 */
[----:B------:R-:W-:-:S04]  /*2550*/  IADD3 R46, P2, P3, R88, UR4, R14 ;  /* 0x00000004582e7c10 */ /* 0x000fc8000fb5e00e */
[----:B------:R-:W-:Y:S02]  /*2560*/  IADD3.X R47, R38, UR5, R105, P2, P3 ;  /* 0x00000005262f7c10 */ /* 0x000fe400097e6469 */
[----:B------:R-:W-:Y:S02]  /*2570*/  ISETP.GE.AND P2, PT, R18, R104, PT ;  /* 0x000000681200720c */ /* 0x000fe40003f46270 */
[----:B------:R-:W-:Y:S02]  /*2580*/  CS2R R68, SRZ ;  /* 0x0000000000447805 */ /* 0x000fe4000001ff00 */
[----:B------:R-:W-:-:S09]  /*2590*/  CS2R R70, SRZ ;  /* 0x0000000000467805 */ /* 0x000fd2000001ff00 */
[----:B------:R0:W5:Y:S04]  /*25a0*/  @!P2 LDG.E.64 R72, desc[UR36][R44.64] ;  /* 0x000000242c48a981 */ /* 0x000168000c1e1b00 */
[----:B------:R0:W5:Y:S01]  /*25b0*/  @!P2 LDG.E.64 R74, desc[UR36][R46.64] ;  /* 0x000000242e4aa981 */ /* 0x000162000c1e1b00 */
[----:B------:R-:W-:-:S13]  /*25c0*/  ISETP.GE.AND P2, PT, R218, R104, PT ;  /* 0x00000068da00720c */ /* 0x000fda0003f46270 */
[----:B------:R0:W5:Y:S04]  /*25d0*/  @!P2 LDG.E.64 R68, desc[UR36][R44.64+0x40] ;  /* 0x000040242c44a981 */ /* 0x000168000c1e1b00 */
[----:B------:R0:W5:Y:S02]  /*25e0*/  @!P2 LDG.E.64 R70, desc[UR36][R46.64+0x40] ;  /* 0x000040242e46a981 */ /* 0x000164000c1e1b00 */
.L_x_504:
[----:B------:R-:W-:Y:S05]  /*25f0*/  BSYNC B1 ;  /* 0x0000000000017941 */ /* 0x000fea0003800000 */
.L_x_503:
[----:B------:R-:W-:Y:S01]  /*2600*/  VIADD R11, R219, 0x20 ;  /* 0x00000020db0b7836 */ /* 0x000fe20000000000 */
[----:B------:R-:W-:Y:S01]  /*2610*/  BSSY B1, `(.L_x_505) ;  /* 0x0000024000017945 */ /* 0x000fe20003800000 */
[----:B------:R-:W-:Y:S02]  /*2620*/  CS2R R64, SRZ ;  /* 0x0000000000407805 */ /* 0x000fe4000001ff00 */
[----:B------:R-:W-:Y:S02]  /*2630*/  CS2R R62, SRZ ;  /* 0x00000000003e7805 */ /* 0x000fe4000001ff00 */
[----:B0-----:R-:W-:Y:S02]  /*2640*/  CS2R R44, SRZ ;  /* 0x00000000002c7805 */ /* 0x001fe4000001ff00 */
[----:B------:R-:W-:Y:S02]  /*2650*/  ISETP.GE.AND P2, PT, R11, R102, PT ;  /* 0x000000660b00720c */ /* 0x000fe40003f46270 */
[----:B------:R-:W-:-:S02]  /*2660*/  CS2R R52, SRZ ;  /* 0x0000000000347805 */ /* 0x000fc4000001ff00 */
[----:B------:R-:W-:Y:S02]  /*2670*/  CS2R R56, SRZ ;  /* 0x0000000000387805 */ /* 0x000fe4000001ff00 */
[----:B------:R-:W-:Y:S02]  /*2680*/  CS2R R54, SRZ ;  /* 0x0000000000367805 */ /* 0x000fe4000001ff00 */
[----:B------:R-:W-:Y:S02]  /*2690*/  CS2R R58, SRZ ;  /* 0x00000000003a7805 */ /* 0x000fe4000001ff00 */
[----:B------:R-:W-:Y:S02]  /*26a0*/  CS2R R48, SRZ ;  /* 0x0000000000307805 */ /* 0x000fe4000001ff00 */
[----:B------:R-:W-:Y:S02]  /*26b0*/  CS2R R46, SRZ ;  /* 0x00000000002e7805 */ /* 0x000fe4000001ff00 */
[----:B------:R-:W-:-:S02]  /*26c0*/  CS2R R50, SRZ ;  /* 0x0000000000327805 */ /* 0x000fc4000001ff00 */
[----:B-----5:R-:W-:Y:S01]  /*26d0*/  MOV R113, R68 ;  /* 0x0000004400717202 */ /* 0x020fe20000000f00 */
[----:B------:R-:W-:Y:S01]  /*26e0*/  IMAD.MOV.U32 R121, RZ, RZ, R72 ;  /* 0x000000ffff797224 */ /* 0x000fe200078e0048 */
[----:B------:R-:W-:Y:S01]  /*26f0*/  CS2R R66, SRZ ;  /* 0x0000000000427805 */ /* 0x000fe2000001ff00 */
[----:B------:R-:W-:Y:S06]  /*2700*/  @P2 BRA `(.L_x_506) ;  /* 0x0000000000502947 */ /* 0x000fec0003800000 */
[----:B------:R-:W-:Y:S01]  /*2710*/  IADD3 R76, P3, P4, R84, R12, R10 ;  /* 0x0000000c544c7210 */ /* 0x000fe20007c7e00a */
[----:B------:R-:W-:Y:S01]  /*2720*/  ULDC.64 UR4, c[0x0][0x3e8] ;  /* 0x0000fa0000047ab9 */ /* 0x000fe20000000a00 */
[----:B------:R-:W-:Y:S02]  /*2730*/  CS2R R64, SRZ ;  /* 0x0000000000407805 */ /* 0x000fe4000001ff00 */
[----:B------:R-:W-:Y:S02]  /*2740*/  CS2R R66, SRZ ;  /* 0x0000000000427805 */ /* 0x000fe4000001ff00 */
[----:B------:R-:W-:Y:S02]  /*2750*/  IADD3.X R60, R36, R103, R7, P3, P4 ;  /* 0x00000067243c7210 */ /* 0x000fe40001fe8407 */
[----:B------:R-:W-:-:S04]  /*2760*/  IADD3 R78, P3, P4, R88, R14, R30 ;  /* 0x0000000e584e7210 */ /* 0x000fc80007c7e01e */
[----:B------:R-:W-:Y:S02]  /*2770*/  IADD3.X R11, R38, R105, R27, P3, P4 ;  /* 0x00000069260b7210 */ /* 0x000fe40001fe841b */
[----:B------:R-:W-:-:S04]  /*2780*/  IADD3 R76, P3, R76, UR4, RZ ;  /* 0x000000044c4c7c10 */ /* 0x000fc8000ff7e0ff */
[----:B------:R-:W-:Y:S01]  /*2790*/  IADD3.X R77, R60, UR5, RZ, P3, !PT ;  /* 0x000000053c4d7c10 */ /* 0x000fe20009ffe4ff */
[----:B------:R-:W-:Y:S02]  /*27a0*/  ULDC.64 UR4, c[0x0][0x400] ;  /* 0x0001000000047ab9 */ /* 0x000fe40000000a00 */
[----:B------:R-:W-:-:S04]  /*27b0*/  IADD3 R78, P3, R78, UR4, RZ ;  /* 0x000000044e4e7c10 */ /* 0x000fc8000ff7e0ff */
[----:B------:R-:W-:Y:S02]  /*27c0*/  IADD3.X R79, R11, UR5, RZ, P3, !PT ;  /* 0x000000050b4f7c10 */ /* 0x000fe40009ffe4ff */
        /* <DEDUP_REMOVED lines=8> */
.L_x_506:
[----:B------:R-:W-:Y:S05]  /*2850*/  BSYNC B1 ;  /* 0x0000000000017941 */ /* 0x000fea0003800000 */
.L_x_505:
[----:B------:R-:W-:Y:S01]  /*2860*/  VIADD R11, R219, 0x40 ;  /* 0x00000040db0b7836 */ /* 0x000fe20000000000 */
[----:B------:R-:W-:Y:S04]  /*2870*/  BSSY B1, `(.L_x_507) ;  /* 0x0000017000017945 */ /* 0x000fe80003800000 */
[----:B------:R-:W-:-:S13]  /*2880*/  ISETP.GE.AND P3, PT, R11, R102, PT ;  /* 0x000000660b00720c */ /* 0x000fda0003f66270 */
[----:B------:R-:W-:Y:S05]  /*2890*/  @P3 BRA `(.L_x_508) ;  /* 0x0000000000503947 */ /* 0x000fea0003800000 */
[----:B0-----:R-:W-:Y:S01]  /*28a0*/  IADD3 R76, P4, P5, R84, R20, R12 ;  /* 0x00000014544c7210 */ /* 0x001fe20007d9e00c */
        /* <DEDUP_REMOVED lines=19> */
.L_x_508:
[----:B------:R-:W-:Y:S05]  /*29e0*/  BSYNC B1 ;  /* 0x0000000000017941 */ /* 0x000fea0003800000 */
.L_x_507:
[----:B------:R-:W-:Y:S01]  /*29f0*/  VIADD R11, R219, 0x60 ;  /* 0x00000060db0b7836 */ /* 0x000fe20000000000 */
[----:B------:R-:W-:Y:S04]  /*2a00*/  BSSY B1, `(.L_x_509) ;  /* 0x000001d000017945 */ /* 0x000fe80003800000 */
[----:B------:R-:W-:-:S13]  /*2a10*/  ISETP.GE.AND P4, PT, R11, R102, PT ;  /* 0x000000660b00720c */ /* 0x000fda0003f86270 */
[----:B------:R-:W-:Y:S05]  /*2a20*/  @P4 BRA `(.L_x_510) ;  /* 0x0000000000684947 */ /* 0x000fea0003800000 */
[----:B------:R-:W2:Y:S01]  /*2a30*/  LDC.64 R44, c[0x0][0x3f8] ;  /* 0x0000fe00ff2c7b82 */ /* 0x000ea20000000a00 */
[----:B------:R-:W-:Y:S01]  /*2a40*/  MOV R13, R103 ;  /* 0x00000067000d7202 */ /* 0x000fe20000000f00 */
[----:B------:R-:W-:Y:S01]  /*2a50*/  ULDC.64 UR4, c[0x0][0x3e8] ;  /* 0x0000fa0000047ab9 */ /* 0x000fe20000000a00 */
[----:B------:R-:W-:Y:S01]  /*2a60*/  IMAD.MOV.U32 R15, RZ, RZ, R105 ;  /* 0x000000ffff0f7224 */ /* 0x000fe200078e0069 */
[----:B------:R-:W-:Y:S02]  /*2a70*/  CS2R R48, SRZ ;  /* 0x0000000000307805 */ /* 0x000fe4000001ff00 */
[----:B------:R-:W-:Y:S01]  /*2a80*/  CS2R R50, SRZ ;  /* 0x0000000000327805 */ /* 0x000fe2000001ff00 */
[----:B--2---:R-:W-:-:S04]  /*2a90*/  IMAD.WIDE.U32 R12, R44, 0x60, R12 ;  /* 0x000000602c0c7825 */ /* 0x004fc800078e000c */
[----:B------:R-:W-:Y:S01]  /*2aa0*/  IMAD R11, R45, 0x60, RZ ;  /* 0x000000602d0b7824 */ /* 0x000fe200078e02ff */
[----:B------:R-:W-:Y:S01]  /*2ab0*/  IADD3 R12, P5, P6, R84, UR4, R12 ;  /* 0x00000004540c7c10 */ /* 0x000fe2000febe00c */
[----:B------:R-:W2:Y:S02]  /*2ac0*/  LDC.64 R44, c[0x0][0x408] ;  /* 0x00010200ff2c7b82 */ /* 0x000ea40000000a00 */
[----:B------:R-:W-:-:S05]  /*2ad0*/  IMAD.IADD R11, R13, 0x1, R11 ;  /* 0x000000010d0b7824 */ /* 0x000fca00078e020b */
[----:B------:R-:W-:Y:S01]  /*2ae0*/  IADD3.X R13, R36, UR5, R11, P5, P6 ;  /* 0x00000005240d7c10 */ /* 0x000fe2000afec40b */
[----:B------:R-:W-:Y:S01]  /*2af0*/  ULDC.64 UR4, c[0x0][0x400] ;  /* 0x0001000000047ab9 */ /* 0x000fe20000000a00 */
[----:B--2---:R-:W-:-:S04]  /*2b00*/  IMAD.WIDE.U32 R14, R44, 0x60, R14 ;  /* 0x000000602c0e7825 */ /* 0x004fc800078e000e */
[----:B------:R-:W-:Y:S01]  /*2b10*/  IMAD R11, R45, 0x60, RZ ;  /* 0x000000602d0b7824 */ /* 0x000fe200078e02ff */
[----:B------:R-:W-:-:S03]  /*2b20*/  IADD3 R14, P5, P6, R88, UR4, R14 ;  /* 0x00000004580e7c10 */ /* 0x000fc6000febe00e */
[----:B------:R-:W-:-:S05]  /*2b30*/  IMAD.IADD R11, R15, 0x1, R11 ;  /* 0x000000010f0b7824 */ /* 0x000fca00078e020b */
        /* <DEDUP_REMOVED lines=9> */
.L_x_510:
[----:B------:R-:W-:Y:S05]  /*2bd0*/  BSYNC B1 ;  /* 0x0000000000017941 */ /* 0x000fea0003800000 */
.L_x_509:
[----:B------:R-:W-:Y:S01]  /*2be0*/  UISETP.NE.AND UP0, UPT, UR39, 0x3, UPT ;  /* 0x000000032700788c */ /* 0x000fe2000bf05270 */
[----:B------:R-:W-:Y:S01]  /*2bf0*/  MOV R120, R70 ;  /* 0x0000004600787202 */ /* 0x000fe20000000f00 */
[----:B------:R-:W-:Y:S01]  /*2c00*/  IMAD.MOV.U32 R128, RZ, RZ, R74 ;  /* 0x000000ffff807224 */ /* 0x000fe200078e004a */
[----:B-----5:R-:W-:Y:S01]  /*2c10*/  MOV R117, R62 ;  /* 0x0000003e00757202 */ /* 0x020fe20000000f00 */
[----:B------:R-:W-:Y:S01]  /*2c20*/  IMAD.MOV.U32 R116, RZ, RZ, R60 ;  /* 0x000000ffff747224 */ /* 0x000fe200078e003c */
[----:B------:R-:W-:Y:S01]  /*2c30*/  MOV R112, R54 ;  /* 0x0000003600707202 */ /* 0x000fe20000000f00 */
[----:B------:R-:W-:Y:S01]  /*2c40*/  IMAD.MOV.U32 R118, RZ, RZ, R64 ;  /* 0x000000ffff767224 */ /* 0x000fe200078e0040 */
[----:B------:R-:W-:Y:S01]  /*2c50*/  PLOP3.LUT P5, PT, PT, PT, UP0, 0x80, 0x0 ;  /* 0x000000000000781c */ /* 0x000fe20003faf008 */
[----:B------:R-:W-:Y:S01]  /*2c60*/  IMAD.MOV.U32 R119, RZ, RZ, R66 ;  /* 0x000000ffff777224 */ /* 0x000fe200078e0042 */
[----:B------:R-:W-:Y:S01]  /*2c70*/  MOV R108, R46 ;  /* 0x0000002e006c7202 */ /* 0x000fe20000000f00 */
[----:B------:R-:W-:-:S02]  /*2c80*/  IMAD.MOV.U32 R111, RZ, RZ, R52 ;  /* 0x000000ffff6f7224 */ /* 0x000fc400078e0034 */
[----:B------:R-:W-:Y:S02]  /*2c90*/  IMAD.MOV.U32 R114, RZ, RZ, R56 ;  /* 0x000000ffff727224 */ /* 0x000fe400078e0038 */
[----:B------:R-:W-:Y:S02]  /*2ca0*/  IMAD.MOV.U32 R115, RZ, RZ, R58 ;  /* 0x000000ffff737224 */ /* 0x000fe400078e003a */
[----:B------:R-:W-:Y:S02]  /*2cb0*/  IMAD.MOV.U32 R105, RZ, RZ, R44 ;  /* 0x000000ffff697224 */ /* 0x000fe400078e002c */
[----:B------:R-:W-:Y:S02]  /*2cc0*/  IMAD.MOV.U32 R109, RZ, RZ, R48 ;  /* 0x000000ffff6d7224 */ /* 0x000fe400078e0030 */
[----:B------:R-:W-:Y:S01]  /*2cd0*/  IMAD.MOV.U32 R110, RZ, RZ, R50 ;  /* 0x000000ffff6e7224 */ /* 0x000fe200078e0032 */
[----:B------:R-:W-:Y:S06]  /*2ce0*/  @!P5 BRA `(.L_x_511) ;  /* 0x000000000004d947 */ /* 0x000fec0003800000 */
[----:B------:R-:W-:Y:S01]  /*2cf0*/  BPT.TRAP 0x1 ;  /* 0x000000040000795c */ /* 0x000fe20000300000 */
.L_x_511:
[----:B------:R-:W-:Y:S01]  /*2d00*/  IMAD R80, R216, 0x8, R23 ;  /* 0x00000008d8507824 */ /* 0x000fe200078e0217 */
[----:B------:R-:W-:Y:S01]  /*2d10*/  SHF.L.U32 R103, R224, 0x1f, RZ ;  /* 0x0000001fe0677819 */ /* 0x000fe200000006ff */
[----:B------:R-:W-:Y:S03]  /*2d20*/  BSSY B1, `(.L_x_512) ;  /* 0x0000003000017945 */ /* 0x000fe60003800000 */
[----:B------:R-:W3:Y:S02]  /*2d30*/  SYNCS.PHASECHK.TRANS64.TRYWAIT P6, [R80+URZ+0x38890], R103 ;  /* 0x03889067500075a7 */ /* 0x000ee400080c017f */
[----:B---3--:R-:W-:Y:S05]  /*2d40*/  @!P6 BRA `(.L_x_513) ;  /* 0x000002200078e947 */ /* 0x008fea0003800000 */
.L_x_826:
[----:B------:R-:W-:Y:S05]  /*2d50*/  BSYNC B1 ;  /* 0x0000000000017941 */ /* 0x000fea0003800000 */
.L_x_512:
[----:B------:R-:W-:-:S03]  /*2d60*/  UMOV UR4, 0xffffffff ;  /* 0xffffffff00047882 */ /* 0x000fc60000000000 */
[----:B------:R-:W-:Y:S05]  /*2d70*/  BRA.DIV UR4, `(.L_x_514) ;  /* 0x0000022204807947 */ /* 0x000fea000b800000 */
[----:B01----:R0:W1:Y:S04]  /*2d80*/  SHFL.IDX PT, R78, R107, RZ, 0x181f ;  /* 0x00181fff6b4e7589 */ /* 0x00306800000e0000 */
[----:B------:R0:W4:Y:S02]  /*2d90*/  SHFL.IDX PT, R79, R106, RZ, 0x181f ;  /* 0x00181fff6a4f7589 */ /* 0x00012400000e0000 */
.L_x_830:
[----:B------:R-:W-:Y:S01]  /*2da0*/  ISETP.NE.AND P6, PT, R122, RZ, PT ;  /* 0x000000ff7a00720c */ /* 0x000fe20003fc5270 */
[----:B------:R-:W-:-:S12]  /*2db0*/  BSSY B1, `(.L_x_515) ;  /* 0x00000ec000017945 */ /* 0x000fd80003800000 */
[----:B------:R-:W-:Y:S05]  /*2dc0*/  @P6 BRA `(.L_x_516) ;  /* 0x0000000c00a86947 */ /* 0x000fea0003800000 */
[----:B------:R-:W-:Y:S04]  /*2dd0*/  BSSY B2, `(.L_x_517) ;  /* 0x0000075000027945 */ /* 0x000fe80003800000 */
[----:B------:R-:W-:Y:S05]  /*2de0*/  @P1 BRA `(.L_x_518) ;  /* 0x0000000400cc1947 */ /* 0x000fea0003800000 */
[----:B--2---:R2:W0:Y:S01]  /*2df0*/  LDS.128 R12, [R92+0x28400] ;  /* 0x028400005c0c7984 */ /* 0x0044220000000c00 */
[----:B----4-:R-:W-:Y:S01]  /*2e00*/  IADD3 R76, P6, R16, R79, RZ ;  /* 0x0000004f104c7210 */ /* 0x010fe20007fde0ff */
[----:B------:R-:W-:Y:S04]  /*2e10*/  BSSY B3, `(.L_x_519) ;  /* 0x000006f000037945 */ /* 0x000fe80003800000 */
[----:B-1----:R-:W-:Y:S01]  /*2e20*/  IMAD.X R77, R78, 0x1, R17, P6 ;  /* 0x000000014e4d7824 */ /* 0x002fe200030e0611 */
[----:B------:R-:W-:-:S13]  /*2e30*/  ISETP.GE.AND P6, PT, R18, R104, PT ;  /* 0x000000681200720c */ /* 0x000fda0003fc6270 */
[----:B--2---:R-:W-:Y:S05]  /*2e40*/  @P6 BRA `(.L_x_520) ;  /* 0x0000000400ac6947 */ /* 0x004fea0003800000 */
[----:B------:R-:W-:Y:S02]  /*2e50*/  LOP3.LUT R11, R73, 0xff, RZ, 0xc0, !PT ;  /* 0x000000ff490b7812 */ /* 0x000fe400078ec0ff */
[----:B------:R-:W-:Y:S02]  /*2e60*/  SHF.R.U32.HI R74, RZ, 0x18, R73 ;  /* 0x00000018ff4a7819 */ /* 0x000fe40000011649 */
[----:B------:R-:W-:Y:S02]  /*2e70*/  SHF.R.U32.HI R123, RZ, 0x8, R75 ;  /* 0x00000008ff7b7819 */ /* 0x000fe4000001164b */
[--C-:B------:R-:W-:Y:S02]  /*2e80*/  SHF.R.U32.HI R126, RZ, 0x10, R73.reuse ;  /* 0x00000010ff7e7819 */ /* 0x100fe40000011649 */
[----:B------:R-:W-:Y:S02]  /*2e90*/  SHF.R.U32.HI R125, RZ, 0x8, R73 ;  /* 0x00000008ff7d7819 */ /* 0x000fe40000011649 */
[----:B------:R-:W-:-:S02]  /*2ea0*/  LOP3.LUT R72, R75, 0xff, RZ, 0xc0, !PT ;  /* 0x000000ff4b487812 */ /* 0x000fc400078ec0ff */
[--C-:B------:R-:W-:Y:S02]  /*2eb0*/  SHF.R.U32.HI R73, RZ, 0x18, R75.reuse ;  /* 0x00000018ff497819 */ /* 0x100fe4000001164b */
[----:B------:R-:W-:Y:S01]  /*2ec0*/  SHF.R.U32.HI R124, RZ, 0x10, R75 ;  /* 0x00000010ff7c7819 */ /* 0x000fe2000001164b */
[----:B------:R-:W-:Y:S01]  /*2ed0*/  IMAD.SHL.U32 R75, R123, 0x100, RZ ;  /* 0x000001007b4b7824 */ /* 0x000fe200078e00ff */
[----:B------:R-:W-:Y:S02]  /*2ee0*/  PRMT R74, R74, 0x654, R11 ;  /* 0x000006544a4a7816 */ /* 0x000fe4000000000b */
[----:B------:R-:W-:Y:S02]  /*2ef0*/  SHF.L.U32 R11, R125, 0x8, RZ ;  /* 0x000000087d0b7819 */ /* 0x000fe400000006ff */
[----:B------:R-:W-:Y:S01]  /*2f00*/  PRMT R122, R73, 0x654, R72 ;  /* 0x00000654497a7816 */ /* 0x000fe20000000048 */
[----:B0-----:R-:W-:Y:S01]  /*2f10*/  IMAD.MOV.U32 R72, RZ, RZ, R12 ;  /* 0x000000ffff487224 */ /* 0x001fe200078e000c */
[----:B------:R-:W-:Y:S01]  /*2f20*/  LOP3.LUT R73, R74, 0xff00, R11, 0xf8, !PT ;  /* 0x0000ff004a497812 */ /* 0x000fe200078ef80b */
[----:B------:R-:W-:Y:S01]  /*2f30*/  IMAD.U32 R12, R126, 0x10000, RZ ;  /* 0x000100007e0c7824 */ /* 0x000fe200078e00ff */
[----:B------:R-:W-:-:S02]  /*2f40*/  LOP3.LUT R123, R122, 0xff00, R75, 0xf8, !PT ;  /* 0x0000ff007a7b7812 */ /* 0x000fc400078ef84b */
[----:B------:R-:W-:Y:S02]  /*2f50*/  SHF.L.U32 R74, R124, 0x10, RZ ;  /* 0x000000107c4a7819 */ /* 0x000fe400000006ff */
[----:B------:R-:W-:Y:S02]  /*2f60*/  F2FP.F16.E4M3.UNPACK_B R75, R128.H1 ;  /* 0x00000080ff4b723e */ /* 0x000fe400030006ff */
[----:B------:R-:W-:Y:S02]  /*2f70*/  F2FP.F16.E4M3.UNPACK_B R11, R13 ;  /* 0x0000000dff0b723e */ /* 0x000fe400020006ff */
[----:B------:R-:W-:Y:S01]  /*2f80*/  LOP3.LUT R125, R123, 0xff0000, R74, 0xf8, !PT ;  /* 0x00ff00007b7d7812 */ /* 0x000fe200078ef84a */
[----:B------:R-:W-:Y:S01]  /*2f90*/  HADD2.F32 R123, -RZ, R75.H0_H0 ;  /* 0x2000004bff7b7230 */ /* 0x000fe20000004100 */
[----:B------:R-:W-:Y:S01]  /*2fa0*/  LOP3.LUT R122, R73, 0xff0000, R12, 0xf8, !PT ;  /* 0x00ff0000497a7812 */ /* 0x000fe200078ef80c */
[----:B------:R-:W-:Y:S01]  /*2fb0*/  HADD2.F32 R12, -RZ, R11.H1_H1 ;  /* 0x3000000bff0c7230 */ /* 0x000fe20000004100 */
[----:B------:R-:W-:Y:S01]  /*2fc0*/  F2FP.F16.E4M3.UNPACK_B R74, R121.H1 ;  /* 0x00000079ff4a723e */ /* 0x000fe200030006ff */
[----:B------:R-:W-:Y:S01]  /*2fd0*/  HADD2.F32 R124, -RZ, R75.H1_H1 ;  /* 0x3000004bff7c7230 */ /* 0x000fe20000004100 */
[----:B------:R-:W-:Y:S01]  /*2fe0*/  F2FP.F16.E4M3.UNPACK_B R13, R13.H1 ;  /* 0x0000000dff0d723e */ /* 0x000fe200030006ff */
[----:B------:R-:W-:-:S02]  /*2ff0*/  HADD2.F32 R11, -RZ, R11.H0_H0 ;  /* 0x2000000bff0b7230 */ /* 0x000fc40000004100 */
[C---:B------:R-:W-:Y:S01]  /*3000*/  FMUL.FTZ R126, R12.reuse, R123 ;  /* 0x0000007b0c7e7220 */ /* 0x040fe20000410000 */
[--C-:B------:R-:W-:Y:S01]  /*3010*/  HADD2.F32 R75, -RZ, R74.reuse.H0_H0 ;  /* 0x2000004aff4b7230 */ /* 0x100fe20000004100 */
[----:B------:R-:W-:Y:S01]  /*3020*/  F2FP.F16.E4M3.UNPACK_B R121, R121 ;  /* 0x00000079ff79723e */ /* 0x000fe200020006ff */
[--C-:B------:R-:W-:Y:S02]  /*3030*/  HADD2.F32 R73, -RZ, R13.reuse.H1_H1 ;  /* 0x3000000dff497230 */ /* 0x100fe40000004100 */
[C---:B------:R-:W-:Y:S01]  /*3040*/  FMUL.FTZ R127, R11.reuse, R123 ;  /* 0x0000007b0b7f7220 */ /* 0x040fe20000410000 */
[----:B------:R-:W-:Y:S02]  /*3050*/  HADD2.F32 R13, -RZ, R13.H0_H0 ;  /* 0x2000000dff0d7230 */ /* 0x000fe40000004100 */
[-C--:B------:R-:W-:Y:S01]  /*3060*/  FFMA.FTZ R11, R11, R75.reuse, -R126 ;  /* 0x0000004b0b0b7223 */ /* 0x080fe2000001087e */
[----:B------:R-:W-:Y:S02]  /*3070*/  HADD2.F32 R74, -RZ, R74.H1_H1 ;  /* 0x3000004aff4a7230 */ /* 0x000fe40000004100 */
[----:B------:R-:W-:Y:S01]  /*3080*/  FMUL.FTZ R126, R73, R124 ;  /* 0x0000007c497e7220 */ /* 0x000fe20000410000 */
[----:B------:R-:W-:Y:S01]  /*3090*/  F2FP.F16.E4M3.UNPACK_B R123, R128 ;  /* 0x00000080ff7b723e */ /* 0x000fe200020006ff */
[C---:B------:R-:W-:Y:S01]  /*30a0*/  FMUL.FTZ R124, R13.reuse, R124 ;  /* 0x0000007c0d7c7220 */ /* 0x040fe20000410000 */
[----:B------:R-:W-:Y:S01]  /*30b0*/  FFMA.FTZ R12, R12, R75, R127 ;  /* 0x0000004b0c0c7223 */ /* 0x000fe2000001007f */
[----:B------:R-:W-:Y:S01]  /*30c0*/  FFMA.FTZ R129, R13, R74, -R126 ;  /* 0x0000004a0d817223 */ /* 0x000fe2000001087e */
[----:B------:R-:W-:Y:S01]  /*30d0*/  F2FP.F16.E4M3.UNPACK_B R13, R72.H1 ;  /* 0x00000048ff0d723e */ /* 0x000fe200030006ff */
[----:B------:R-:W-:Y:S01]  /*30e0*/  FFMA.FTZ R130, R73, R74, R124 ;  /* 0x0000004a49827223 */ /* 0x000fe2000001007c */
[----:B------:R-:W-:Y:S01]  /*30f0*/  F2FP.F16.E4M3.UNPACK_B R72, R72 ;  /* 0x00000048ff48723e */ /* 0x000fe200020006ff */
[----:B------:R-:W-:-:S02]  /*3100*/  HADD2.F32 R124, -RZ, R123.H1_H1 ;  /* 0x3000007bff7c7230 */ /* 0x000fc40000004100 */
[--C-:B------:R-:W-:Y:S01]  /*3110*/  HADD2.F32 R73, -RZ, R13.reuse.H0_H0 ;  /* 0x2000000dff497230 */ /* 0x100fe20000004100 */
[----:B------:R-:W-:Y:S01]  /*3120*/  F2FP.SATFINITE.E4M3.F32.PACK_AB_MERGE_C R133, R130, R129, RZ ;  /* 0x000000818285723e */ /* 0x000fe200048070ff */
[----:B------:R-:W-:Y:S02]  /*3130*/  HADD2.F32 R74, -RZ, R13.H1_H1 ;  /* 0x3000000dff4a7230 */ /* 0x000fe40000004100 */
[--C-:B------:R-:W-:Y:S02]  /*3140*/  HADD2.F32 R13, -RZ, R72.reuse.H0_H0 ;  /* 0x20000048ff0d7230 */ /* 0x100fe40000004100 */
[-C--:B------:R-:W-:Y:S01]  /*3150*/  FMUL.FTZ R127, R73, R124.reuse ;  /* 0x0000007c497f7220 */ /* 0x080fe20000410000 */
[----:B------:R-:W-:Y:S02]  /*3160*/  HADD2.F32 R123, -RZ, R123.H0_H0 ;  /* 0x2000007bff7b7230 */ /* 0x000fe40000004100 */
[----:B------:R-:W-:Y:S01]  /*3170*/  FMUL.FTZ R126, R74, R124 ;  /* 0x0000007c4a7e7220 */ /* 0x000fe20000410000 */
[----:B------:R-:W-:-:S02]  /*3180*/  HADD2.F32 R72, -RZ, R72.H1_H1 ;  /* 0x30000048ff487230 */ /* 0x000fc40000004100 */
[--C-:B------:R-:W-:Y:S02]  /*3190*/  HADD2.F32 R75, -RZ, R121.reuse.H1_H1 ;  /* 0x30000079ff4b7230 */ /* 0x100fe40000004100 */
[----:B------:R-:W-:Y:S02]  /*31a0*/  HADD2.F32 R121, -RZ, R121.H0_H0 ;  /* 0x20000079ff797230 */ /* 0x000fe40000004100 */
[-C--:B------:R-:W-:Y:S01]  /*31b0*/  FMUL.FTZ R124, R72, R123.reuse ;  /* 0x0000007b487c7220 */ /* 0x080fe20000410000 */
[----:B------:R-:W-:Y:S01]  /*31c0*/  FMUL.FTZ R123, R13, R123 ;  /* 0x0000007b0d7b7220 */ /* 0x000fe20000410000 */
[-C--:B------:R-:W-:Y:S01]  /*31d0*/  FFMA.FTZ R126, R73, R75.reuse, -R126 ;  /* 0x0000004b497e7223 */ /* 0x080fe2000001087e */
[----:B------:R-:W-:Y:S01]  /*31e0*/  FFMA.FTZ R75, R74, R75, R127 ;  /* 0x0000004b4a4b7223 */ /* 0x000fe2000001007f */
[-C--:B------:R-:W-:Y:S01]  /*31f0*/  FFMA.FTZ R127, R13, R121.reuse, -R124 ;  /* 0x000000790d7f7223 */ /* 0x080fe2000001087c */
[----:B------:R-:W-:Y:S01]  /*3200*/  FFMA.FTZ R128, R72, R121, R123 ;  /* 0x0000007948807223 */ /* 0x000fe2000001007b */
[----:B------:R-:W-:-:S02]  /*3210*/  F2FP.F16.E4M3.UNPACK_B R72, R15.H1 ;  /* 0x0000000fff48723e */ /* 0x000fc400030006ff */
[-C--:B------:R-:W-:Y:S02]  /*3220*/  F2FP.F16.E4M3.UNPACK_B R123, R125.reuse.H1 ;  /* 0x0000007dff7b723e */ /* 0x080fe400030006ff */
[----:B------:R-:W-:Y:S01]  /*3230*/  F2FP.SATFINITE.E4M3.F32.PACK_AB_MERGE_C R132, R75, R126, RZ ;  /* 0x0000007e4b84723e */ /* 0x000fe200048070ff */
[--C-:B------:R-:W-:Y:S01]  /*3240*/  HADD2.F32 R74, -RZ, R72.reuse.H1_H1 ;  /* 0x30000048ff4a7230 */ /* 0x100fe20000004100 */
[----:B------:R-:W-:Y:S01]  /*3250*/  F2FP.F16.E4M3.UNPACK_B R75, R122.H1 ;  /* 0x0000007aff4b723e */ /* 0x000fe200030006ff */
[----:B------:R-:W-:Y:S01]  /*3260*/  HADD2.F32 R126, -RZ, R123.H1_H1 ;  /* 0x3000007bff7e7230 */ /* 0x000fe20000004100 */
[----:B------:R-:W-:Y:S01]  /*3270*/  F2FP.F16.E4M3.UNPACK_B R13, R14.H1 ;  /* 0x0000000eff0d723e */ /* 0x000fe200030006ff */
[----:B------:R-:W-:Y:S01]  /*3280*/  HADD2.F32 R73, -RZ, R72.H0_H0 ;  /* 0x20000048ff497230 */ /* 0x000fe20000004100 */
[----:B------:R-:W-:Y:S01]  /*3290*/  F2FP.F16.E4M3.UNPACK_B R125, R125 ;  /* 0x0000007dff7d723e */ /* 0x000fe200020006ff */
[----:B------:R-:W-:Y:S01]  /*32a0*/  HADD2.F32 R121, -RZ, R75.H1_H1 ;  /* 0x3000004bff797230 */ /* 0x000fe20000004100 */
[----:B------:R-:W-:Y:S01]  /*32b0*/  F2FP.F16.E4M3.UNPACK_B R122, R122 ;  /* 0x0000007aff7a723e */ /* 0x000fe200020006ff */
[----:B------:R-:W-:Y:S01]  /*32c0*/  FMUL.FTZ R130, R74, R126 ;  /* 0x0000007e4a827220 */ /* 0x000fe20000410000 */
[----:B------:R-:W-:-:S02]  /*32d0*/  HADD2.F32 R72, -RZ, R13.H1_H1 ;  /* 0x3000000dff487230 */ /* 0x000fc40000004100 */
[C---:B------:R-:W-:Y:S01]  /*32e0*/  FMUL.FTZ R131, R73.reuse, R126 ;  /* 0x0000007e49837220 */ /* 0x040fe20000410000 */
[----:B------:R-:W-:Y:S02]  /*32f0*/  HADD2.F32 R124, -RZ, R125.H1_H1 ;  /* 0x3000007dff7c7230 */ /* 0x000fe40000004100 */
[----:B------:R-:W-:Y:S01]  /*3300*/  FFMA.FTZ R130, R73, R121, -R130 ;  /* 0x0000007949827223 */ /* 0x000fe20000010882 */
[----:B------:R-:W-:Y:S01]  /*3310*/  HADD2.F32 R13, -RZ, R13.H0_H0 ;  /* 0x2000000dff0d7230 */ /* 0x000fe20000004100 */
[----:B------:R-:W-:Y:S01]  /*3320*/  F2FP.F16.E4M3.UNPACK_B R14, R14 ;  /* 0x0000000eff0e723e */ /* 0x000fe200020006ff */
[----:B------:R-:W-:Y:S02]  /*3330*/  HADD2.F32 R73, -RZ, R122.H1_H1 ;  /* 0x3000007aff497230 */ /* 0x000fe40000004100 */
[-C--:B------:R-:W-:Y:S01]  /*3340*/  FMUL.FTZ R126, R72, R124.reuse ;  /* 0x0000007c487e7220 */ /* 0x080fe20000410000 */
[----:B------:R-:W-:Y:S01]  /*3350*/  F2FP.F16.E4M3.UNPACK_B R15, R15 ;  /* 0x0000000fff0f723e */ /* 0x000fe200020006ff */
[----:B------:R-:W-:Y:S01]  /*3360*/  FMUL.FTZ R129, R13, R124 ;  /* 0x0000007c0d817220 */ /* 0x000fe20000410000 */
[----:B------:R-:W-:-:S02]  /*3370*/  HADD2.F32 R125, -RZ, R125.H0_H0 ;  /* 0x2000007dff7d7230 */ /* 0x000fc40000004100 */
[-C--:B------:R-:W-:Y:S01]  /*3380*/  FFMA.FTZ R126, R13, R73.reuse, -R126 ;  /* 0x000000490d7e7223 */ /* 0x080fe2000001087e */
[--C-:B------:R-:W-:Y:S02]  /*3390*/  HADD2.F32 R13, -RZ, R14.reuse.H0_H0 ;  /* 0x2000000eff0d7230 */ /* 0x100fe40000004100 */
[----:B------:R-:W-:Y:S01]  /*33a0*/  FFMA.FTZ R129, R72, R73, R129 ;  /* 0x0000004948817223 */ /* 0x000fe20000010081 */
[--C-:B------:R-:W-:Y:S02]  /*33b0*/  HADD2.F32 R72, -RZ, R15.reuse.H0_H0 ;  /* 0x2000000fff487230 */ /* 0x100fe40000004100 */
[----:B------:R-:W-:Y:S01]  /*33c0*/  FFMA.FTZ R131, R74, R121, R131 ;  /* 0x000000794a837223 */ /* 0x000fe20000010083 */
[----:B------:R-:W-:Y:S02]  /*33d0*/  HADD2.F32 R14, -RZ, R14.H1_H1 ;  /* 0x3000000eff0e7230 */ /* 0x000fe40000004100 */
[----:B------:R-:W-:Y:S01]  /*33e0*/  HADD2.F32 R15, -RZ, R15.H1_H1 ;  /* 0x3000000fff0f7230 */ /* 0x000fe20000004100 */
[----:B------:R-:W-:Y:S01]  /*33f0*/  F2FP.SATFINITE.E4M3.F32.PACK_AB_MERGE_C R126, R129, R126, RZ ;  /* 0x0000007e817e723e */ /* 0x000fe200048070ff */
[----:B------:R-:W-:-:S02]  /*3400*/  HADD2.F32 R123, -RZ, R123.H0_H0 ;  /* 0x2000007bff7b7230 */ /* 0x000fc40000004100 */
[-C--:B------:R-:W-:Y:S01]  /*3410*/  FMUL.FTZ R74, R14, R125.reuse ;  /* 0x0000007d0e4a7220 */ /* 0x080fe20000410000 */
[----:B------:R-:W-:Y:S02]  /*3420*/  HADD2.F32 R75, -RZ, R75.H0_H0 ;  /* 0x2000004bff4b7230 */ /* 0x000fe40000004100 */
[----:B------:R-:W-:Y:S01]  /*3430*/  FMUL.FTZ R125, R13, R125 ;  /* 0x0000007d0d7d7220 */ /* 0x000fe20000410000 */
[----:B------:R-:W-:Y:S02]  /*3440*/  HADD2.F32 R122, -RZ, R122.H0_H0 ;  /* 0x2000007aff7a7230 */ /* 0x000fe40000004100 */
[-C--:B------:R-:W-:Y:S01]  /*3450*/  FMUL.FTZ R73, R15, R123.reuse ;  /* 0x0000007b0f497220 */ /* 0x080fe20000410000 */
[C---:B------:R-:W-:Y:S01]  /*3460*/  FMUL.FTZ R124, R72.reuse, R123 ;  /* 0x0000007b487c7220 */ /* 0x040fe20000410000 */
[----:B------:R-:W-:Y:S02]  /*3470*/  F2FP.SATFINITE.E4M3.F32.PACK_AB_MERGE_C R130, R131, R130, RZ ;  /* 0x000000828382723e */ /* 0x000fe400048070ff */
[-C--:B------:R-:W-:Y:S01]  /*3480*/  FFMA.FTZ R73, R72, R75.reuse, -R73 ;  /* 0x0000004b48497223 */ /* 0x080fe20000010849 */
[----:B------:R-:W-:Y:S01]  /*3490*/  FFMA.FTZ R124, R15, R75, R124 ;  /* 0x0000004b0f7c7223 */ /* 0x000fe2000001007c */
[-C--:B------:R-:W-:Y:S01]  /*34a0*/  FFMA.FTZ R74, R13, R122.reuse, -R74 ;  /* 0x0000007a0d4a7223 */ /* 0x080fe2000001084a */
[----:B------:R-:W-:Y:S01]  /*34b0*/  FFMA.FTZ R125, R14, R122, R125 ;  /* 0x0000007a0e7d7223 */ /* 0x000fe2000001007d */
[----:B------:R-:W-:-:S02]  /*34c0*/  F2FP.SATFINITE.E4M3.F32.PACK_AB_MERGE_C R13, R12, R11, R133 ;  /* 0x0000000b0c0d723e */ /* 0x000fc40004807085 */
[----:B------:R-:W-:Y:S02]  /*34d0*/  F2FP.SATFINITE.E4M3.F32.PACK_AB_MERGE_C R12, R128, R127, R132 ;  /* 0x0000007f800c723e */ /* 0x000fe40004807084 */
[----:B------:R-:W-:Y:S02]  /*34e0*/  F2FP.SATFINITE.E4M3.F32.PACK_AB_MERGE_C R14, R125, R74, R126 ;  /* 0x0000004a7d0e723e */ /* 0x000fe4000480707e */
[----:B------:R-:W-:-:S07]  /*34f0*/  F2FP.SATFINITE.E4M3.F32.PACK_AB_MERGE_C R15, R124, R73, R130 ;  /* 0x000000497c0f723e */ /* 0x000fce0004807082 */
.L_x_520:
[----:B------:R-:W-:Y:S05]  /*3500*/  BSYNC B3 ;  /* 0x0000000000037941 */ /* 0x000fea0003800000 */
.L_x_519:
[----:B0-----:R0:W-:Y:S02]  /*3510*/  ST.E.128 desc[UR36][R76.64], R12 ;  /* 0x0000000c4c007985 */ /* 0x0011e4000c101d24 */
.L_x_518:
[----:B------:R-:W-:Y:S05]  /*3520*/  BSYNC B2 ;  /* 0x0000000000027941 */ /* 0x000fea0003800000 */
.L_x_517:
[----:B------:R-:W-:-:S13]  /*3530*/  ISETP.NE.AND P6, PT, R81, RZ, PT ;  /* 0x000000ff5100720c */ /* 0x000fda0003fc5270 */
[----:B------:R-:W-:Y:S05]  /*3540*/  @P6 BRA `(.L_x_516) ;  /* 0x0000000400c86947 */ /* 0x000fea0003800000 */
[----:B0-2---:R0:W2:Y:S01]  /*3550*/  LDS.128 R12, [R92+0x2c400] ;  /* 0x02c400005c0c7984 */ /* 0x0050a20000000c00 */
[----:B----4-:R-:W-:Y:S01]  /*3560*/  IADD3 R72, P6, R22, R79, RZ ;  /* 0x0000004f16487210 */ /* 0x010fe20007fde0ff */
[----:B------:R-:W-:Y:S04]  /*3570*/  BSSY B2, `(.L_x_521) ;  /* 0x000006e000027945 */ /* 0x000fe80003800000 */
[----:B-1----:R-:W-:Y:S01]  /*3580*/  IMAD.X R73, R78, 0x1, R217, P6 ;  /* 0x000000014e497824 */ /* 0x002fe200030e06d9 */
[----:B------:R-:W-:-:S13]  /*3590*/  ISETP.GE.AND P6, PT, R218, R104, PT ;  /* 0x00000068da00720c */ /* 0x000fda0003fc6270 */
[----:B0-----:R-:W-:Y:S05]  /*35a0*/  @P6 BRA `(.L_x_522) ;  /* 0x0000000400a86947 */ /* 0x001fea0003800000 */
[--C-:B------:R-:W-:Y:S02]  /*35b0*/  SHF.R.U32.HI R78, RZ, 0x18, R69.reuse ;  /* 0x00000018ff4e7819 */ /* 0x100fe40000011645 */
[----:B------:R-:W-:Y:S02]  /*35c0*/  LOP3.LUT R11, R69, 0xff, RZ, 0xc0, !PT ;  /* 0x000000ff450b7812 */ /* 0x000fe400078ec0ff */
[--C-:B------:R-:W-:Y:S02]  /*35d0*/  SHF.R.U32.HI R76, RZ, 0x8, R69.reuse ;  /* 0x00000008ff4c7819 */ /* 0x100fe40000011645 */
[----:B------:R-:W-:Y:S02]  /*35e0*/  SHF.R.U32.HI R74, RZ, 0x10, R69 ;  /* 0x00000010ff4a7819 */ /* 0x000fe40000011645 */
[----:B------:R-:W-:Y:S02]  /*35f0*/  SHF.R.U32.HI R69, RZ, 0x18, R71 ;  /* 0x00000018ff457819 */ /* 0x000fe40000011647 */
[----:B------:R-:W-:-:S02]  /*3600*/  LOP3.LUT R68, R71, 0xff, RZ, 0xc0, !PT ;  /* 0x000000ff47447812 */ /* 0x000fc400078ec0ff */
[--C-:B------:R-:W-:Y:S02]  /*3610*/  SHF.R.U32.HI R70, RZ, 0x8, R71.reuse ;  /* 0x00000008ff467819 */ /* 0x100fe40000011647 */
[----:B------:R-:W-:Y:S02]  /*3620*/  SHF.R.U32.HI R75, RZ, 0x10, R71 ;  /* 0x00000010ff4b7819 */ /* 0x000fe40000011647 */
[----:B------:R-:W-:Y:S01]  /*3630*/  PRMT R69, R69, 0x654, R68 ;  /* 0x0000065445457816 */ /* 0x000fe20000000044 */
[----:B------:R-:W-:Y:S01]  /*3640*/  IMAD.SHL.U32 R68, R76, 0x100, RZ ;  /* 0x000001004c447824 */ /* 0x000fe200078e00ff */
[----:B------:R-:W-:Y:S01]  /*3650*/  PRMT R11, R78, 0x654, R11 ;  /* 0x000006544e0b7816 */ /* 0x000fe2000000000b */
[----:B------:R-:W-:Y:S01]  /*3660*/  IMAD.SHL.U32 R70, R70, 0x100, RZ ;  /* 0x0000010046467824 */ /* 0x000fe200078e00ff */
[----:B------:R-:W-:Y:S01]  /*3670*/  F2FP.F16.E4M3.UNPACK_B R71, R120.H1 ;  /* 0x00000078ff47723e */ /* 0x000fe200030006ff */
[----:B------:R-:W-:Y:S01]  /*3680*/  IMAD.U32 R75, R75, 0x10000, RZ ;  /* 0x000100004b4b7824 */ /* 0x000fe200078e00ff */
[----:B------:R-:W-:-:S02]  /*3690*/  LOP3.LUT R68, R11, 0xff00, R68, 0xf8, !PT ;  /* 0x0000ff000b447812 */ /* 0x000fc400078ef844 */
[----:B------:R-:W-:Y:S01]  /*36a0*/  LOP3.LUT R70, R69, 0xff00, R70, 0xf8, !PT ;  /* 0x0000ff0045467812 */ /* 0x000fe200078ef846 */
[--C-:B------:R-:W-:Y:S01]  /*36b0*/  HADD2.F32 R76, -RZ, R71.reuse.H1_H1 ;  /* 0x30000047ff4c7230 */ /* 0x100fe20000004100 */
[----:B------:R-:W-:Y:S02]  /*36c0*/  SHF.L.U32 R69, R74, 0x10, RZ ;  /* 0x000000104a457819 */ /* 0x000fe400000006ff */
[----:B--2---:R-:W-:Y:S02]  /*36d0*/  F2FP.F16.E4M3.UNPACK_B R11, R13 ;  /* 0x0000000dff0b723e */ /* 0x004fe400020006ff */
[----:B------:R-:W-:Y:S01]  /*36e0*/  LOP3.LUT R77, R70, 0xff0000, R75, 0xf8, !PT ;  /* 0x00ff0000464d7812 */ /* 0x000fe200078ef84b */
[----:B------:R-:W-:Y:S01]  /*36f0*/  HADD2.F32 R75, -RZ, R71.H0_H0 ;  /* 0x20000047ff4b7230 */ /* 0x000fe20000004100 */
[----:B------:R-:W-:Y:S01]  /*3700*/  LOP3.LUT R74, R68, 0xff0000, R69, 0xf8, !PT ;  /* 0x00ff0000444a7812 */ /* 0x000fe200078ef845 */
[--C-:B------:R-:W-:Y:S01]  /*3710*/  HADD2.F32 R68, -RZ, R11.reuse.H1_H1 ;  /* 0x3000000bff447230 */ /* 0x100fe20000004100 */
[----:B------:R-:W-:Y:S01]  /*3720*/  F2FP.F16.E4M3.UNPACK_B R70, R113.H1 ;  /* 0x00000071ff46723e */ /* 0x000fe200030006ff */
[----:B------:R-:W-:Y:S01]  /*3730*/  HADD2.F32 R11, -RZ, R11.H0_H0 ;  /* 0x2000000bff0b7230 */ /* 0x000fe20000004100 */
[----:B------:R-:W-:-:S02]  /*3740*/  F2FP.F16.E4M3.UNPACK_B R13, R13.H1 ;  /* 0x0000000dff0d723e */ /* 0x000fc400030006ff */
[CC--:B------:R-:W-:Y:S01]  /*3750*/  FMUL.FTZ R78, R68.reuse, R75.reuse ;  /* 0x0000004b444e7220 */ /* 0x0c0fe20000410000 */
[--C-:B------:R-:W-:Y:S02]  /*3760*/  HADD2.F32 R71, -RZ, R70.reuse.H0_H0 ;  /* 0x20000046ff477230 */ /* 0x100fe40000004100 */
[C---:B------:R-:W-:Y:S01]  /*3770*/  FMUL.FTZ R75, R11.reuse, R75 ;  /* 0x0000004b0b4b7220 */ /* 0x040fe20000410000 */
[--C-:B------:R-:W-:Y:S01]  /*3780*/  HADD2.F32 R69, -RZ, R13.reuse.H1_H1 ;  /* 0x3000000dff457230 */ /* 0x100fe20000004100 */
[----:B------:R-:W-:Y:S01]  /*3790*/  F2FP.F16.E4M3.UNPACK_B R120, R120 ;  /* 0x00000078ff78723e */ /* 0x000fe200020006ff */
[----:B------:R-:W-:Y:S02]  /*37a0*/  HADD2.F32 R13, -RZ, R13.H0_H0 ;  /* 0x2000000dff0d7230 */ /* 0x000fe40000004100 */
[-C--:B------:R-:W-:Y:S01]  /*37b0*/  FFMA.FTZ R11, R11, R71.reuse, -R78 ;  /* 0x000000470b0b7223 */ /* 0x080fe2000001084e */
[----:B------:R-:W-:Y:S02]  /*37c0*/  HADD2.F32 R70, -RZ, R70.H1_H1 ;  /* 0x30000046ff467230 */ /* 0x000fe40000004100 */
[-C--:B------:R-:W-:Y:S01]  /*37d0*/  FMUL.FTZ R78, R69, R76.reuse ;  /* 0x0000004c454e7220 */ /* 0x080fe20000410000 */
[----:B------:R-:W-:Y:S01]  /*37e0*/  FFMA.FTZ R122, R68, R71, R75 ;  /* 0x00000047447a7223 */ /* 0x000fe2000001004b */
[C---:B------:R-:W-:Y:S01]  /*37f0*/  FMUL.FTZ R76, R13.reuse, R76 ;  /* 0x0000004c0d4c7220 */ /* 0x040fe20000410000 */
[----:B------:R-:W-:Y:S01]  /*3800*/  F2FP.F16.E4M3.UNPACK_B R113, R113 ;  /* 0x00000071ff71723e */ /* 0x000fe200020006ff */
        /* <DEDUP_REMOVED lines=8> */
[----:B------:R-:W-:Y:S02]  /*3890*/  HADD2.F32 R13, -RZ, R12.H0_H0 ;  /* 0x2000000cff0d7230 */ /* 0x000fe40000004100 */
[-C--:B------:R-:W-:Y:S01]  /*38a0*/  FMUL.FTZ R78, R68, R71.reuse ;  /* 0x00000047444e7220 */ /* 0x080fe20000410000 */
[----:B------:R-:W-:Y:S02]  /*38b0*/  HADD2.F32 R70, -RZ, R113.H1_H1 ;  /* 0x30000071ff467230 */ /* 0x000fe40000004100 */
[----:B------:R-:W-:Y:S01]  /*38c0*/  FMUL.FTZ R75, R69, R71 ;  /* 0x00000047454b7220 */ /* 0x000fe20000410000 */
[----:B------:R-:W-:-:S02]  /*38d0*/  HADD2.F32 R120, -RZ, R120.H0_H0 ;  /* 0x20000078ff787230 */ /* 0x000fc40000004100 */
[----:B------:R-:W-:Y:S02]  /*38e0*/  HADD2.F32 R12, -RZ, R12.H1_H1 ;  /* 0x3000000cff0c7230 */ /* 0x000fe40000004100 */
[-C--:B------:R-:W-:Y:S01]  /*38f0*/  FFMA.FTZ R75, R68, R70.reuse, -R75 ;  /* 0x00000046444b7223 */ /* 0x080fe2000001084b */
[----:B------:R-:W-:Y:S02]  /*3900*/  HADD2.F32 R113, -RZ, R113.H0_H0 ;  /* 0x20000071ff717230 */ /* 0x000fe40000004100 */
[----:B------:R-:W-:Y:S01]  /*3910*/  FFMA.FTZ R78, R69, R70, R78 ;  /* 0x00000046454e7223 */ /* 0x000fe2000001004e */
[CC--:B------:R-:W-:Y:S01]  /*3920*/  FMUL.FTZ R71, R13.reuse, R120.reuse ;  /* 0x000000780d477220 */ /* 0x0c0fe20000410000 */
[----:B------:R-:W-:Y:S01]  /*3930*/  FMUL.FTZ R76, R12, R120 ;  /* 0x000000780c4c7220 */ /* 0x000fe20000410000 */
[----:B------:R-:W-:Y:S02]  /*3940*/  F2FP.F16.E4M3.UNPACK_B R70, R74.H1 ;  /* 0x0000004aff46723e */ /* 0x000fe400030006ff */
[----:B------:R-:W-:Y:S01]  /*3950*/  F2FP.SATFINITE.E4M3.F32.PACK_AB_MERGE_C R123, R78, R75, RZ ;  /* 0x0000004b4e7b723e */ /* 0x000fe200048070ff */
[----:B------:R-:W-:Y:S01]  /*3960*/  FFMA.FTZ R79, R13, R113, -R76 ;  /* 0x000000710d4f7223 */ /* 0x000fe2000001084c */
[----:B------:R-:W-:Y:S01]  /*3970*/  F2FP.F16.E4M3.UNPACK_B R13, R15.H1 ;  /* 0x0000000fff0d723e */ /* 0x000fe200030006ff */
[----:B------:R-:W-:Y:S01]  /*3980*/  FFMA.FTZ R120, R12, R113, R71 ;  /* 0x000000710c787223 */ /* 0x000fe20000010047 */
[-C--:B------:R-:W-:Y:S01]  /*3990*/  F2FP.F16.E4M3.UNPACK_B R75, R77.reuse.H1 ;  /* 0x0000004dff4b723e */ /* 0x080fe200030006ff */
[----:B------:R-:W-:Y:S01]  /*39a0*/  HADD2.F32 R71, -RZ, R70.H1_H1 ;  /* 0x30000046ff477230 */ /* 0x000fe20000004100 */
[----:B------:R-:W-:Y:S01]  /*39b0*/  F2FP.F16.E4M3.UNPACK_B R12, R14.H1 ;  /* 0x0000000eff0c723e */ /* 0x000fe200030006ff */
[----:B------:R-:W-:Y:S01]  /*39c0*/  HADD2.F32 R69, -RZ, R13.H1_H1 ;  /* 0x3000000dff457230 */ /* 0x000fe20000004100 */
[----:B------:R-:W-:Y:S01]  /*39d0*/  F2FP.F16.E4M3.UNPACK_B R77, R77 ;  /* 0x0000004dff4d723e */ /* 0x000fe200020006ff */
[----:B------:R-:W-:Y:S01]  /*39e0*/  HADD2.F32 R78, -RZ, R75.H1_H1 ;  /* 0x3000004bff4e7230 */ /* 0x000fe20000004100 */
[----:B------:R-:W-:Y:S01]  /*39f0*/  F2FP.F16.E4M3.UNPACK_B R74, R74 ;  /* 0x0000004aff4a723e */ /* 0x000fe200020006ff */
[----:B------:R-:W-:Y:S01]  /*3a00*/  HADD2.F32 R68, -RZ, R13.H0_H0 ;  /* 0x2000000dff447230 */ /* 0x000fe20000004100 */
[----:B------:R-:W-:Y:S01]  /*3a10*/  F2FP.F16.E4M3.UNPACK_B R15, R15 ;  /* 0x0000000fff0f723e */ /* 0x000fe200020006ff */
[----:B------:R-:W-:-:S02]  /*3a20*/  HADD2.F32 R13, -RZ, R12.H1_H1 ;  /* 0x3000000cff0d7230 */ /* 0x000fc40000004100 */
[-C--:B------:R-:W-:Y:S01]  /*3a30*/  FMUL.FTZ R113, R69, R78.reuse ;  /* 0x0000004e45717220 */ /* 0x080fe20000410000 */
[--C-:B------:R-:W-:Y:S02]  /*3a40*/  HADD2.F32 R76, -RZ, R77.reuse.H1_H1 ;  /* 0x3000004dff4c7230 */ /* 0x100fe40000004100 */
[C---:B------:R-:W-:Y:S01]  /*3a50*/  FMUL.FTZ R124, R68.reuse, R78 ;  /* 0x0000004e447c7220 */ /* 0x040fe20000410000 */
[----:B------:R-:W-:Y:S02]  /*3a60*/  HADD2.F32 R12, -RZ, R12.H0_H0 ;  /* 0x2000000cff0c7230 */ /* 0x000fe40000004100 */
[----:B------:R-:W-:Y:S01]  /*3a70*/  FFMA.FTZ R78, R68, R71, -R113 ;  /* 0x00000047444e7223 */ /* 0x000fe20000010871 */
[----:B------:R-:W-:Y:S02]  /*3a80*/  HADD2.F32 R68, -RZ, R74.H1_H1 ;  /* 0x3000004aff447230 */ /* 0x000fe40000004100 */
[----:B------:R-:W-:Y:S01]  /*3a90*/  FMUL.FTZ R113, R13, R76 ;  /* 0x0000004c0d717220 */ /* 0x000fe20000410000 */
[----:B------:R-:W-:Y:S01]  /*3aa0*/  F2FP.F16.E4M3.UNPACK_B R14, R14 ;  /* 0x0000000eff0e723e */ /* 0x000fe200020006ff */
[----:B------:R-:W-:Y:S01]  /*3ab0*/  FMUL.FTZ R76, R12, R76 ;  /* 0x0000004c0c4c7220 */ /* 0x000fe20000410000 */
[----:B------:R-:W-:-:S02]  /*3ac0*/  HADD2.F32 R77, -RZ, R77.H0_H0 ;  /* 0x2000004dff4d7230 */ /* 0x000fc40000004100 */
[-C--:B------:R-:W-:Y:S01]  /*3ad0*/  FFMA.FTZ R113, R12, R68.reuse, -R113 ;  /* 0x000000440c717223 */ /* 0x080fe20000010871 */
[----:B------:R-:W-:Y:S01]  /*3ae0*/  FFMA.FTZ R121, R69, R71, R124 ;  /* 0x0000004745797223 */ /* 0x000fe2000001007c */
[----:B------:R-:W-:Y:S01]  /*3af0*/  FFMA.FTZ R76, R13, R68, R76 ;  /* 0x000000440d4c7223 */ /* 0x000fe2000001004c */
[--C-:B------:R-:W-:Y:S02]  /*3b00*/  HADD2.F32 R13, -RZ, R15.reuse.H0_H0 ;  /* 0x2000000fff0d7230 */ /* 0x100fe40000004100 */
[--C-:B------:R-:W-:Y:S01]  /*3b10*/  HADD2.F32 R12, -RZ, R14.reuse.H0_H0 ;  /* 0x2000000eff0c7230 */ /* 0x100fe20000004100 */
[----:B------:R-:W-:Y:S01]  /*3b20*/  F2FP.SATFINITE.E4M3.F32.PACK_AB_MERGE_C R78, R121, R78, RZ ;  /* 0x0000004e794e723e */ /* 0x000fe200048070ff */
[----:B------:R-:W-:Y:S01]  /*3b30*/  HADD2.F32 R15, -RZ, R15.H1_H1 ;  /* 0x3000000fff0f7230 */ /* 0x000fe20000004100 */
[----:B------:R-:W-:Y:S01]  /*3b40*/  F2FP.SATFINITE.E4M3.F32.PACK_AB_MERGE_C R76, R76, R113, RZ ;  /* 0x000000714c4c723e */ /* 0x000fe200048070ff */
[----:B------:R-:W-:Y:S02]  /*3b50*/  HADD2.F32 R68, -RZ, R75.H0_H0 ;  /* 0x2000004bff447230 */ /* 0x000fe40000004100 */
[----:B------:R-:W-:-:S02]  /*3b60*/  HADD2.F32 R14, -RZ, R14.H1_H1 ;  /* 0x3000000eff0e7230 */ /* 0x000fc40000004100 */
[----:B------:R-:W-:Y:S02]  /*3b70*/  HADD2.F32 R69, -RZ, R74.H0_H0 ;  /* 0x2000004aff457230 */ /* 0x000fe40000004100 */
[-C--:B------:R-:W-:Y:S01]  /*3b80*/  FMUL.FTZ R74, R15, R68.reuse ;  /* 0x000000440f4a7220 */ /* 0x080fe20000410000 */
[----:B------:R-:W-:Y:S02]  /*3b90*/  HADD2.F32 R70, -RZ, R70.H0_H0 ;  /* 0x20000046ff467230 */ /* 0x000fe40000004100 */
[-C--:B------:R-:W-:Y:S01]  /*3ba0*/  FMUL.FTZ R71, R14, R77.reuse ;  /* 0x0000004d0e477220 */ /* 0x080fe20000410000 */
[C---:B------:R-:W-:Y:S01]  /*3bb0*/  FMUL.FTZ R68, R13.reuse, R68 ;  /* 0x000000440d447220 */ /* 0x040fe20000410000 */
[C---:B------:R-:W-:Y:S01]  /*3bc0*/  FMUL.FTZ R77, R12.reuse, R77 ;  /* 0x0000004d0c4d7220 */ /* 0x040fe20000410000 */
[-C--:B------:R-:W-:Y:S02]  /*3bd0*/  FFMA.FTZ R74, R13, R70.reuse, -R74 ;  /* 0x000000460d4a7223 */ /* 0x080fe4000001084a */
[----:B------:R-:W-:Y:S01]  /*3be0*/  FFMA.FTZ R15, R15, R70, R68 ;  /* 0x000000460f0f7223 */ /* 0x000fe20000010044 */
[-C--:B------:R-:W-:Y:S01]  /*3bf0*/  FFMA.FTZ R71, R12, R69.reuse, -R71 ;  /* 0x000000450c477223 */ /* 0x080fe20000010847 */
[----:B------:R-:W-:Y:S01]  /*3c00*/  FFMA.FTZ R14, R14, R69, R77 ;  /* 0x000000450e0e7223 */ /* 0x000fe2000001004d */
[----:B------:R-:W-:-:S02]  /*3c10*/  F2FP.SATFINITE.E4M3.F32.PACK_AB_MERGE_C R13, R122, R11, R125 ;  /* 0x0000000b7a0d723e */ /* 0x000fc4000480707d */
[----:B------:R-:W-:Y:S02]  /*3c20*/  F2FP.SATFINITE.E4M3.F32.PACK_AB_MERGE_C R12, R120, R79, R123 ;  /* 0x0000004f780c723e */ /* 0x000fe4000480707b */
[----:B------:R-:W-:Y:S02]  /*3c30*/  F2FP.SATFINITE.E4M3.F32.PACK_AB_MERGE_C R14, R14, R71, R76 ;  /* 0x000000470e0e723e */ /* 0x000fe4000480704c */
[----:B------:R-:W-:-:S07]  /*3c40*/  F2FP.SATFINITE.E4M3.F32.PACK_AB_MERGE_C R15, R15, R74, R78 ;  /* 0x0000004a0f0f723e */ /* 0x000fce000480704e */
.L_x_522:
[----:B------:R-:W-:Y:S05]  /*3c50*/  BSYNC B2 ;  /* 0x0000000000027941 */ /* 0x000fea0003800000 */
.L_x_521:
[----:B--2---:R0:W-:Y:S02]  /*3c60*/  ST.E.128 desc[UR36][R72.64], R12 ;  /* 0x0000000c48007985 */ /* 0x0041e4000c101d24 */
.L_x_516:
[----:B------:R-:W-:Y:S05]  /*3c70*/  BSYNC B1 ;  /* 0x0000000000017941 */ /* 0x000fea0003800000 */
.L_x_515:
[----:B------:R-:W-:-:S03]  /*3c80*/  UMOV UR4, 0xffffffff ;  /* 0xffffffff00047882 */ /* 0x000fc60000000000 */
[----:B------:R-:W-:Y:S05]  /*3c90*/  BRA.DIV UR4, `(.L_x_523) ;  /* 0x0000021604047947 */ /* 0x000fea000b800000 */
[----:B------:R0:W0:Y:S04]  /*3ca0*/  SHFL.IDX PT, R70, R107, 0x1, 0x181f ;  /* 0x00381f006b467f89 */ /* 0x00002800000e0000 */
[----:B------:R0:W0:Y:S02]  /*3cb0*/  SHFL.IDX PT, R71, R106, 0x1, 0x181f ;  /* 0x00381f006a477f89 */ /* 0x00002400000e0000 */
.L_x_834:
[----:B------:R-:W-:Y:S04]  /*3cc0*/  BSSY B1, `(.L_x_524) ;  /* 0x00000ef000017945 */ /* 0x000fe80003800000 */
[----:B------:R-:W-:Y:S05]  /*3cd0*/  @P2 BRA `(.L_x_525) ;  /* 0x0000000c00b42947 */ /* 0x000fea0003800000 */
[----:B------:R-:W-:Y:S04]  /*3ce0*/  BSSY B2, `(.L_x_526) ;  /* 0x0000075000027945 */ /* 0x000fe80003800000 */
[----:B------:R-:W-:Y:S05]  /*3cf0*/  @P1 BRA `(.L_x_527) ;  /* 0x0000000400cc1947 */ /* 0x000fea0003800000 */
[----:B0-2---:R0:W2:Y:S01]  /*3d00*/  LDS.128 R12, [R92+0x29400] ;  /* 0x029400005c0c7984 */ /* 0x0050a20000000c00 */
[----:B------:R-:W-:Y:S01]  /*3d10*/  IADD3 R68, P2, R16, R71, RZ ;  /* 0x0000004710447210 */ /* 0x000fe20007f5e0ff */
[----:B------:R-:W-:Y:S04]  /*3d20*/  BSSY B3, `(.L_x_528) ;  /* 0x000006f000037945 */ /* 0x000fe80003800000 */
[----:B------:R-:W-:Y:S01]  /*3d30*/  IMAD.X R69, R70, 0x1, R17, P2 ;  /* 0x0000000146457824 */ /* 0x000fe200010e0611 */
        /* <DEDUP_REMOVED lines=12> */
[----:B------:R-:W-:Y:S01]  /*3e00*/  SHF.L.U32 R66, R66, 0x8, RZ ;  /* 0x0000000842427819 */ /* 0x000fe200000006ff */
[----:B------:R-:W-:Y:S01]  /*3e10*/  IMAD.U32 R73, R73, 0x10000, RZ ;  /* 0x0001000049497824 */ /* 0x000fe200078e00ff */
[----:B------:R-:W-:Y:S02]  /*3e20*/  PRMT R11, R76, 0x654, R11 ;  /* 0x000006544c0b7816 */ /* 0x000fe4000000000b */
[----:B------:R-:W-:Y:S01]  /*3e30*/  LOP3.LUT R66, R65, 0xff00, R66, 0xf8, !PT ;  /* 0x0000ff0041427812 */ /* 0x000fe200078ef842 */
[----:B------:R-:W-:Y:S01]  /*3e40*/  IMAD.U32 R65, R72, 0x10000, RZ ;  /* 0x0001000048417824 */ /* 0x000fe200078e00ff */
[----:B------:R-:W-:-:S02]  /*3e50*/  LOP3.LUT R64, R11, 0xff00, R64, 0xf8, !PT ;  /* 0x0000ff000b407812 */ /* 0x000fc400078ef840 */
[----:B------:R-:W-:Y:S02]  /*3e60*/  F2FP.F16.E4M3.UNPACK_B R67, R119.H1 ;  /* 0x00000077ff43723e */ /* 0x000fe400030006ff */
[-C--:B--2---:R-:W-:Y:S02]  /*3e70*/  F2FP.F16.E4M3.UNPACK_B R11, R13.reuse ;  /* 0x0000000dff0b723e */ /* 0x084fe400020006ff */
        /* <DEDUP_REMOVED lines=17> */
[----:B------:R-:W-:Y:S01]  /*3f90*/  F2FP.F16.E4M3.UNPACK_B R11, R12.H1 ;  /* 0x0000000cff0b723e */ /* 0x000fe200030006ff */
[C---:B------:R-:W-:Y:S01]  /*3fa0*/  FMUL.FTZ R74, R13.reuse, R74 ;  /* 0x0000004a0d4a7220 */ /* 0x040fe20000410000 */
[----:B-1----:R-:W-:Y:S01]  /*3fb0*/  FFMA.FTZ R78, R64, R67, R73 ;  /* 0x00000043404e7223 */ /* 0x002fe20000010049 */
[----:B------:R-:W-:Y:S01]  /*3fc0*/  F2FP.F16.E4M3.UNPACK_B R12, R12 ;  /* 0x0000000cff0c723e */ /* 0x000fe200020006ff */
[-C--:B------:R-:W-:Y:S01]  /*3fd0*/  FFMA.FTZ R73, R13, R66.reuse, -R76 ;  /* 0x000000420d497223 */ /* 0x080fe2000001084c */
        /* <DEDUP_REMOVED lines=10> */
[----:B------:R-:W-:Y:S01]  /*4080*/  HADD2.F32 R12, -RZ, R12.H1_H1 ;  /* 0x3000000cff0c7230 */ /* 0x000fe20000004100 */
[----:B------:R-:W-:Y:S01]  /*4090*/  F2FP.SATFINITE.E4M3.F32.PACK_AB_MERGE_C R77, R78, R77, R120 ;  /* 0x0000004d4e4d723e */ /* 0x000fe20004807078 */
[----:B------:R-:W-:-:S02]  /*40a0*/  HADD2.F32 R65, -RZ, R118.H1_H1 ;  /* 0x30000076ff417230 */ /* 0x000fc40000004100 */
[----:B------:R-:W-:Y:S02]  /*40b0*/  HADD2.F32 R118, -RZ, R118.H0_H0 ;  /* 0x20000076ff767230 */ /* 0x000fe40000004100 */
[-C--:B------:R-:W-:Y:S01]  /*40c0*/  FMUL.FTZ R66, R12, R119.reuse ;  /* 0x000000770c427220 */ /* 0x080fe20000410000 */
[----:B------:R-:W-:Y:S01]  /*40d0*/  FMUL.FTZ R119, R11, R119 ;  /* 0x000000770b777220 */ /* 0x000fe20000410000 */
[-C--:B------:R-:W-:Y:S01]  /*40e0*/  FFMA.FTZ R74, R13, R65.reuse, -R74 ;  /* 0x000000410d4a7223 */ /* 0x080fe2000001084a */
[----:B------:R-:W-:Y:S01]  /*40f0*/  FFMA.FTZ R67, R64, R65, R67 ;  /* 0x0000004140437223 */ /* 0x000fe20000010043 */
[-C--:B------:R-:W-:Y:S01]  /*4100*/  FFMA.FTZ R76, R11, R118.reuse, -R66 ;  /* 0x000000760b4c7223 */ /* 0x080fe20000010842 */
[----:B------:R-:W-:Y:S01]  /*4110*/  FFMA.FTZ R119, R12, R118, R119 ;  /* 0x000000760c777223 */ /* 0x000fe20000010077 */
[----:B------:R-:W-:Y:S02]  /*4120*/  F2FP.F16.E4M3.UNPACK_B R12, R15.H1 ;  /* 0x0000000fff0c723e */ /* 0x000fe400030006ff */
[----:B------:R-:W-:-:S02]  /*4130*/  F2FP.SATFINITE.E4M3.F32.PACK_AB_MERGE_C R113, R67, R74, RZ ;  /* 0x0000004a4371723e */ /* 0x000fc400048070ff */
[-C--:B------:R-:W-:Y:S01]  /*4140*/  F2FP.F16.E4M3.UNPACK_B R67, R75.reuse.H1 ;  /* 0x0000004bff43723e */ /* 0x080fe200030006ff */
[--C-:B------:R-:W-:Y:S01]  /*4150*/  HADD2.F32 R64, -RZ, R12.reuse.H1_H1 ;  /* 0x3000000cff407230 */ /* 0x100fe20000004100 */
[----:B------:R-:W-:Y:S01]  /*4160*/  F2FP.F16.E4M3.UNPACK_B R65, R72.H1 ;  /* 0x00000048ff41723e */ /* 0x000fe200030006ff */
[----:B------:R-:W-:Y:S01]  /*4170*/  HADD2.F32 R13, -RZ, R12.H0_H0 ;  /* 0x2000000cff0d7230 */ /* 0x000fe20000004100 */
[----:B------:R-:W-:Y:S01]  /*4180*/  F2FP.F16.E4M3.UNPACK_B R11, R14.H1 ;  /* 0x0000000eff0b723e */ /* 0x000fe200030006ff */
[----:B------:R-:W-:Y:S01]  /*4190*/  HADD2.F32 R74, -RZ, R67.H1_H1 ;  /* 0x30000043ff4a7230 */ /* 0x000fe20000004100 */
[----:B------:R-:W-:Y:S01]  /*41a0*/  F2FP.F16.E4M3.UNPACK_B R75, R75 ;  /* 0x0000004bff4b723e */ /* 0x000fe200020006ff */
[----:B------:R-:W-:Y:S01]  /*41b0*/  HADD2.F32 R66, -RZ, R65.H1_H1 ;  /* 0x30000041ff427230 */ /* 0x000fe20000004100 */
[----:B------:R-:W-:Y:S01]  /*41c0*/  F2FP.F16.E4M3.UNPACK_B R72, R72 ;  /* 0x00000048ff48723e */ /* 0x000fe200020006ff */
[----:B------:R-:W-:Y:S02]  /*41d0*/  HADD2.F32 R12, -RZ, R11.H1_H1 ;  /* 0x3000000bff0c7230 */ /* 0x000fe40000004100 */
[----:B------:R-:W-:Y:S01]  /*41e0*/  FMUL.FTZ R118, R64, R74 ;  /* 0x0000004a40767220 */ /* 0x000fe20000410000 */
[----:B------:R-:W-:-:S02]  /*41f0*/  HADD2.F32 R73, -RZ, R75.H1_H1 ;  /* 0x3000004bff497230 */ /* 0x000fc40000004100 */
[C---:B----4-:R-:W-:Y:S01]  /*4200*/  FMUL.FTZ R79, R13.reuse, R74 ;  /* 0x0000004a0d4f7220 */ /* 0x050fe20000410000 */
[----:B------:R-:W-:Y:S02]  /*4210*/  HADD2.F32 R11, -RZ, R11.H0_H0 ;  /* 0x2000000bff0b7230 */ /* 0x000fe40000004100 */
[----:B------:R-:W-:Y:S01]  /*4220*/  FFMA.FTZ R118, R13, R66, -R118 ;  /* 0x000000420d767223 */ /* 0x000fe20000010876 */
[----:B------:R-:W-:Y:S02]  /*4230*/  HADD2.F32 R13, -RZ, R72.H1_H1 ;  /* 0x30000048ff0d7230 */ /* 0x000fe40000004100 */
[----:B------:R-:W-:Y:S01]  /*4240*/  FMUL.FTZ R74, R12, R73 ;  /* 0x000000490c4a7220 */ /* 0x000fe20000410000 */
[----:B------:R-:W-:Y:S01]  /*4250*/  F2FP.F16.E4M3.UNPACK_B R15, R15 ;  /* 0x0000000fff0f723e */ /* 0x000fe200020006ff */
[C---:B------:R-:W-:Y:S01]  /*4260*/  FMUL.FTZ R73, R11.reuse, R73 ;  /* 0x000000490b497220 */ /* 0x040fe20000410000 */
[----:B------:R-:W-:Y:S01]  /*4270*/  F2FP.F16.E4M3.UNPACK_B R14, R14 ;  /* 0x0000000eff0e723e */ /* 0x000fe200020006ff */
[----:B------:R-:W-:Y:S01]  /*4280*/  FFMA.FTZ R74, R11, R13, -R74 ;  /* 0x0000000d0b4a7223 */ /* 0x000fe2000001084a */
[----:B------:R-:W-:-:S02]  /*4290*/  HADD2.F32 R67, -RZ, R67.H0_H0 ;  /* 0x20000043ff437230 */ /* 0x000fc40000004100 */
[----:B------:R-:W-:Y:S01]  /*42a0*/  FFMA.FTZ R73, R12, R13, R73 ;  /* 0x0000000d0c497223 */ /* 0x000fe20000010049 */
[--C-:B------:R-:W-:Y:S02]  /*42b0*/  HADD2.F32 R12, -RZ, R15.reuse.H0_H0 ;  /* 0x2000000fff0c7230 */ /* 0x100fe40000004100 */
[----:B------:R-:W-:Y:S01]  /*42c0*/  FFMA.FTZ R79, R64, R66, R79 ;  /* 0x00000042404f7223 */ /* 0x000fe2000001004f */
[--C-:B------:R-:W-:Y:S02]  /*42d0*/  HADD2.F32 R11, -RZ, R14.reuse.H0_H0 ;  /* 0x2000000eff0b7230 */ /* 0x100fe40000004100 */
[----:B------:R-:W-:Y:S02]  /*42e0*/  HADD2.F32 R15, -RZ, R15.H1_H1 ;  /* 0x3000000fff0f7230 */ /* 0x000fe40000004100 */
[----:B------:R-:W-:Y:S01]  /*42f0*/  FMUL.FTZ R66, R12, R67 ;  /* 0x000000430c427220 */ /* 0x000fe20000410000 */
[----:B------:R-:W-:Y:S01]  /*4300*/  HADD2.F32 R14, -RZ, R14.H1_H1 ;  /* 0x3000000eff0e7230 */ /* 0x000fe20000004100 */
[----:B------:R-:W-:Y:S01]  /*4310*/  F2FP.SATFINITE.E4M3.F32.PACK_AB_MERGE_C R79, R79, R118, RZ ;  /* 0x000000764f4f723e */ /* 0x000fe200048070ff */
[----:B------:R-:W-:-:S02]  /*4320*/  HADD2.F32 R75, -RZ, R75.H0_H0 ;  /* 0x2000004bff4b7230 */ /* 0x000fc40000004100 */
[----:B------:R-:W-:Y:S01]  /*4330*/  FMUL.FTZ R13, R15, R67 ;  /* 0x000000430f0d7220 */ /* 0x000fe20000410000 */
[----:B------:R-:W-:Y:S01]  /*4340*/  HADD2.F32 R65, -RZ, R65.H0_H0 ;  /* 0x20000041ff417230 */ /* 0x000fe20000004100 */
[----:B------:R-:W-:Y:S01]  /*4350*/  F2FP.SATFINITE.E4M3.F32.PACK_AB_MERGE_C R73, R73, R74, RZ ;  /* 0x0000004a4949723e */ /* 0x000fe200048070ff */
[----:B------:R-:W-:Y:S02]  /*4360*/  HADD2.F32 R72, -RZ, R72.H0_H0 ;  /* 0x20000048ff487230 */ /* 0x000fe40000004100 */
[-C--:B------:R-:W-:Y:S01]  /*4370*/  FMUL.FTZ R64, R14, R75.reuse ;  /* 0x0000004b0e407220 */ /* 0x080fe20000410000 */
[----:B------:R-:W-:Y:S01]  /*4380*/  FMUL.FTZ R75, R11, R75 ;  /* 0x0000004b0b4b7220 */ /* 0x000fe20000410000 */
[-C--:B------:R-:W-:Y:S01]  /*4390*/  FFMA.FTZ R13, R12, R65.reuse, -R13 ;  /* 0x000000410c0d7223 */ /* 0x080fe2000001080d */
[----:B------:R-:W-:Y:S01]  /*43a0*/  FFMA.FTZ R66, R15, R65, R66 ;  /* 0x000000410f427223 */ /* 0x000fe20000010042 */
[-C--:B------:R-:W-:Y:S01]  /*43b0*/  FFMA.FTZ R64, R11, R72.reuse, -R64 ;  /* 0x000000480b407223 */ /* 0x080fe20000010840 */
[----:B------:R-:W-:Y:S01]  /*43c0*/  FFMA.FTZ R75, R14, R72, R75 ;  /* 0x000000480e4b7223 */ /* 0x000fe2000001004b */
[----:B------:R-:W-:-:S02]  /*43d0*/  F2FP.SATFINITE.E4M3.F32.PACK_AB_MERGE_C R12, R119, R76, R113 ;  /* 0x0000004c770c723e */ /* 0x000fc40004807071 */
[----:B------:R-:W-:Y:S01]  /*43e0*/  F2FP.SATFINITE.E4M3.F32.PACK_AB_MERGE_C R15, R66, R13, R79 ;  /* 0x0000000d420f723e */ /* 0x000fe2000480704f */
[----:B------:R-:W-:Y:S01]  /*43f0*/  IMAD.MOV.U32 R13, RZ, RZ, R77 ;  /* 0x000000ffff0d7224 */ /* 0x000fe200078e004d */
[----:B------:R-:W-:-:S07]  /*4400*/  F2FP.SATFINITE.E4M3.F32.PACK_AB_MERGE_C R14, R75, R64, R73 ;  /* 0x000000404b0e723e */ /* 0x000fce0004807049 */
.L_x_529:
[----:B------:R-:W-:Y:S05]  /*4410*/  BSYNC B3 ;  /* 0x0000000000037941 */ /* 0x000fea0003800000 */
.L_x_528:
[----:B--2---:R0:W-:Y:S02]  /*4420*/  ST.E.128 desc[UR36][R68.64], R12 ;  /* 0x0000000c44007985 */ /* 0x0041e4000c101d24 */
.L_x_527:
[----:B------:R-:W-:Y:S05]  /*4430*/  BSYNC B2 ;  /* 0x0000000000027941 */ /* 0x000fea0003800000 */
.L_x_526:
[----:B------:R-:W-:-:S13]  /*4440*/  ISETP.NE.AND P2, PT, R81, RZ, PT ;  /* 0x000000ff5100720c */ /* 0x000fda0003f45270 */
[----:B------:R-:W-:Y:S05]  /*4450*/  @P2 BRA `(.L_x_525) ;  /* 0x0000000400d42947 */ /* 0x000fea0003800000 */
[----:B0-2---:R0:W2:Y:S01]  /*4460*/  LDS.128 R12, [R92+0x2d400] ;  /* 0x02d400005c0c7984 */ /* 0x0050a20000000c00 */
[----:B------:R-:W-:Y:S01]  /*4470*/  IADD3 R64, P2, R22, R71, RZ ;  /* 0x0000004716407210 */ /* 0x000fe20007f5e0ff */
[----:B------:R-:W-:Y:S03]  /*4480*/  BSSY B2, `(.L_x_530) ;  /* 0x0000071000027945 */ /* 0x000fe60003800000 */
[----:B------:R-:W-:Y:S02]  /*4490*/  IADD3.X R65, R70, R217, RZ, P2, !PT ;  /* 0x000000d946417210 */ /* 0x000fe400017fe4ff */
[----:B------:R-:W-:-:S13]  /*44a0*/  ISETP.GE.AND P2, PT, R218, R104, PT ;  /* 0x00000068da00720c */ /* 0x000fda0003f46270 */
[----:B0-----:R-:W-:Y:S05]  /*44b0*/  @P2 BRA `(.L_x_531) ;  /* 0x0000000400b42947 */ /* 0x001fea0003800000 */
[--C-:B------:R-:W-:Y:S01]  /*44c0*/  SHF.R.U32.HI R68, RZ, 0x10, R63.reuse ;  /* 0x00000010ff447819 */ /* 0x100fe2000001163f */
[----:B--2---:R-:W-:Y:S01]  /*44d0*/  IMAD.MOV.U32 R60, RZ, RZ, R14 ;  /* 0x000000ffff3c7224 */ /* 0x004fe200078e000e */
[----:B------:R-:W-:Y:S02]  /*44e0*/  SHF.R.U32.HI R66, RZ, 0x8, R63 ;  /* 0x00000008ff427819 */ /* 0x000fe4000001163f */
[----:B------:R-:W-:Y:S02]  /*44f0*/  LOP3.LUT R62, R63, 0xff, RZ, 0xc0, !PT ;  /* 0x000000ff3f3e7812 */ /* 0x000fe400078ec0ff */
[--C-:B------:R-:W-:Y:S02]  /*4500*/  SHF.R.U32.HI R67, RZ, 0x8, R61.reuse ;  /* 0x00000008ff437819 */ /* 0x100fe4000001163d */
[----:B------:R-:W-:Y:S02]  /*4510*/  LOP3.LUT R11, R61, 0xff, RZ, 0xc0, !PT ;  /* 0x000000ff3d0b7812 */ /* 0x000fe400078ec0ff */
[----:B------:R-:W-:-:S02]  /*4520*/  SHF.R.U32.HI R70, RZ, 0x18, R61 ;  /* 0x00000018ff467819 */ /* 0x000fc4000001163d */
[----:B------:R-:W-:Y:S02]  /*4530*/  SHF.R.U32.HI R63, RZ, 0x18, R63 ;  /* 0x00000018ff3f7819 */ /* 0x000fe4000001163f */
[----:B------:R-:W-:Y:S01]  /*4540*/  PRMT R14, R70, 0x654, R11 ;  /* 0x00000654460e7816 */ /* 0x000fe2000000000b */
[----:B------:R-:W-:Y:S01]  /*4550*/  IMAD.SHL.U32 R11, R67, 0x100, RZ ;  /* 0x00000100430b7824 */ /* 0x000fe200078e00ff */
[----:B------:R-:W-:Y:S02]  /*4560*/  PRMT R63, R63, 0x654, R62 ;  /* 0x000006543f3f7816 */ /* 0x000fe4000000003e */
[----:B------:R-:W-:Y:S02]  /*4570*/  SHF.L.U32 R62, R66, 0x8, RZ ;  /* 0x00000008423e7819 */ /* 0x000fe400000006ff */
[----:B------:R-:W-:Y:S01]  /*4580*/  SHF.R.U32.HI R69, RZ, 0x10, R61 ;  /* 0x00000010ff457819 */ /* 0x000fe2000001163d */
[----:B------:R-:W-:Y:S01]  /*4590*/  IMAD.MOV.U32 R61, RZ, RZ, R15 ;  /* 0x000000ffff3d7224 */ /* 0x000fe200078e000f */
[----:B------:R-:W-:Y:S01]  /*45a0*/  LOP3.LUT R67, R63, 0xff00, R62, 0xf8, !PT ;  /* 0x0000ff003f437812 */ /* 0x000fe200078ef83e */
[----:B------:R-:W-:Y:S01]  /*45b0*/  IMAD.U32 R62, R68, 0x10000, RZ ;  /* 0x00010000443e7824 */ /* 0x000fe200078e00ff */
[----:B------:R-:W-:Y:S01]  /*45c0*/  LOP3.LUT R15, R14, 0xff00, R11, 0xf8, !PT ;  /* 0x0000ff000e0f7812 */ /* 0x000fe200078ef80b */
[----:B------:R-:W-:Y:S01]  /*45d0*/  IMAD.U32 R14, R69, 0x10000, RZ ;  /* 0x00010000450e7824 */ /* 0x000fe200078e00ff */
[----:B------:R-:W-:-:S02]  /*45e0*/  F2FP.F16.E4M3.UNPACK_B R63, R117.H1 ;  /* 0x00000075ff3f723e */ /* 0x000fc400030006ff */
[-C--:B------:R-:W-:Y:S02]  /*45f0*/  F2FP.F16.E4M3.UNPACK_B R11, R13.reuse ;  /* 0x0000000dff0b723e */ /* 0x080fe400020006ff */
[----:B------:R-:W-:Y:S01]  /*4600*/  LOP3.LUT R69, R67, 0xff0000, R62, 0xf8, !PT ;  /* 0x00ff000043457812 */ /* 0x000fe200078ef83e */
[----:B------:R-:W-:Y:S01]  /*4610*/  HADD2.F32 R67, -RZ, R63.H0_H0 ;  /* 0x2000003fff437230 */ /* 0x000fe20000004100 */
[----:B------:R-:W-:Y:S01]  /*4620*/  LOP3.LUT R66, R15, 0xff0000, R14, 0xf8, !PT ;  /* 0x00ff00000f427812 */ /* 0x000fe200078ef80e */
[----:B------:R-:W-:Y:S01]  /*4630*/  HADD2.F32 R14, -RZ, R11.H1_H1 ;  /* 0x3000000bff0e7230 */ /* 0x000fe20000004100 */
[----:B------:R-:W-:Y:S01]  /*4640*/  F2FP.F16.E4M3.UNPACK_B R62, R116.H1 ;  /* 0x00000074ff3e723e */ /* 0x000fe200030006ff */
[----:B------:R-:W-:Y:S01]  /*4650*/  HADD2.F32 R68, -RZ, R63.H1_H1 ;  /* 0x3000003fff447230 */ /* 0x000fe20000004100 */
[----:B------:R-:W-:Y:S01]  /*4660*/  F2FP.F16.E4M3.UNPACK_B R13, R13.H1 ;  /* 0x0000000dff0d723e */ /* 0x000fe200030006ff */
[----:B------:R-:W-:Y:S02]  /*4670*/  HADD2.F32 R11, -RZ, R11.H0_H0 ;  /* 0x2000000bff0b7230 */ /* 0x000fe40000004100 */
[----:B------:R-:W-:Y:S01]  /*4680*/  FMUL.FTZ R70, R14, R67 ;  /* 0x000000430e467220 */ /* 0x000fe20000410000 */
[----:B------:R-:W-:Y:S01]  /*4690*/  HADD2.F32 R63, -RZ, R62.H0_H0 ;  /* 0x2000003eff3f7230 */ /* 0x000fe20000004100 */
[----:B------:R-:W-:Y:S01]  /*46a0*/  F2FP.F16.E4M3.UNPACK_B R117, R117 ;  /* 0x00000075ff75723e */ /* 0x000fe200020006ff */
[----:B------:R-:W-:-:S02]  /*46b0*/  HADD2.F32 R15, -RZ, R13.H1_H1 ;  /* 0x3000000dff0f7230 */ /* 0x000fc40000004100 */
[C---:B------:R-:W-:Y:S01]  /*46c0*/  FMUL.FTZ R67, R11.reuse, R67 ;  /* 0x000000430b437220 */ /* 0x040fe20000410000 */
[----:B------:R-:W-:Y:S02]  /*46d0*/  HADD2.F32 R13, -RZ, R13.H0_H0 ;  /* 0x2000000dff0d7230 */ /* 0x000fe40000004100 */
[-C--:B------:R-:W-:Y:S01]  /*46e0*/  FFMA.FTZ R71, R11, R63.reuse, -R70 ;  /* 0x0000003f0b477223 */ /* 0x080fe20000010846 */
[----:B------:R-:W-:Y:S02]  /*46f0*/  HADD2.F32 R62, -RZ, R62.H1_H1 ;  /* 0x3000003eff3e7230 */ /* 0x000fe40000004100 */
[----:B------:R-:W-:Y:S01]  /*4700*/  FMUL.FTZ R70, R15, R68 ;  /* 0x000000440f467220 */ /* 0x000fe20000410000 */
[----:B------:R-:W-:Y:S01]  /*4710*/  F2FP.F16.E4M3.UNPACK_B R11, R12.H1 ;  /* 0x0000000cff0b723e */ /* 0x000fe200030006ff */
[C---:B------:R-:W-:Y:S01]  /*4720*/  FMUL.FTZ R68, R13.reuse, R68 ;  /* 0x000000440d447220 */ /* 0x040fe20000410000 */
[----:B------:R-:W-:Y:S01]  /*4730*/  FFMA.FTZ R72, R14, R63, R67 ;  /* 0x0000003f0e487223 */ /* 0x000fe20000010043 */
        /* <DEDUP_REMOVED lines=36> */
[C---:B------:R-:W-:Y:S01]  /*4980*/  FMUL.FTZ R73, R13.reuse, R68 ;  /* 0x000000440d497220 */ /* 0x040fe20000410000 */
        /* <DEDUP_REMOVED lines=32> */
.L_x_531:
[----:B------:R-:W-:Y:S05]  /*4b90*/  BSYNC B2 ;  /* 0x0000000000027941 */ /* 0x000fea0003800000 */
.L_x_530:
[----:B--2---:R0:W-:Y:S02]  /*4ba0*/  ST.E.128 desc[UR36][R64.64], R12 ;  /* 0x0000000c40007985 */ /* 0x0041e4000c101d24 */
.L_x_525:
[----:B------:R-:W-:Y:S05]  /*4bb0*/  BSYNC B1 ;  /* 0x0000000000017941 */ /* 0x000fea0003800000 */
.L_x_524:
[----:B------:R-:W-:-:S03]  /*4bc0*/  UMOV UR4, 0xffffffff ;  /* 0xffffffff00047882 */ /* 0x000fc60000000000 */
[----:B------:R-:W-:Y:S05]  /*4bd0*/  BRA.DIV UR4, `(.L_x_532) ;  /* 0x0000020604807947 */ /* 0x000fea000b800000 */
[----:B------:R0:W0:Y:S04]  /*4be0*/  SHFL.IDX PT, R60, R107, 0x2, 0x181f ;  /* 0x00581f006b3c7f89 */ /* 0x00002800000e0000 */
[----:B------:R0:W0:Y:S02]  /*4bf0*/  SHFL.IDX PT, R61, R106, 0x2, 0x181f ;  /* 0x00581f006a3d7f89 */ /* 0x00002400000e0000 */
.L_x_838:
[----:B------:R-:W-:Y:S04]  /*4c00*/  BSSY B1, `(.L_x_533) ;  /* 0x00000f1000017945 */ /* 0x000fe80003800000 */
[----:B------:R-:W-:Y:S05]  /*4c10*/  @P3 BRA `(.L_x_534) ;  /* 0x0000000c00bc3947 */ /* 0x000fea0003800000 */
[----:B------:R-:W-:Y:S04]  /*4c20*/  BSSY B2, `(.L_x_535) ;  /* 0x0000077000027945 */ /* 0x000fe80003800000 */
        /* <DEDUP_REMOVED lines=116> */
.L_x_538:
[----:B------:R-:W-:Y:S05]  /*5370*/  BSYNC B3 ;  /* 0x0000000000037941 */ /* 0x000fea0003800000 */
.L_x_537:
[----:B--2---:R0:W-:Y:S02]  /*5380*/  ST.E.128 desc[UR36][R62.64], R12 ;  /* 0x0000000c3e007985 */ /* 0x0041e4000c101d24 */
.L_x_536:
[----:B------:R-:W-:Y:S05]  /*5390*/  BSYNC B2 ;  /* 0x0000000000027941 */ /* 0x000fea0003800000 */
.L_x_535:
        /* <DEDUP_REMOVED lines=8> */
[----:B------:R-:W-:Y:S01]  /*5420*/  SHF.R.U32.HI R62, RZ, 0x8, R53 ;  /* 0x00000008ff3e7819 */ /* 0x000fe20000011635 */
[----:B--2---:R-:W-:Y:S01]  /*5430*/  IMAD.MOV.U32 R52, RZ, RZ, R14 ;  /* 0x000000ffff347224 */ /* 0x004fe200078e000e */
[--C-:B------:R-:W-:Y:S02]  /*5440*/  SHF.R.U32.HI R61, RZ, 0x18, R55.reuse ;  /* 0x00000018ff3d7819 */ /* 0x100fe40000011637 */
[----:B------:R-:W-:Y:S01]  /*5450*/  LOP3.LUT R54, R55, 0xff, RZ, 0xc0, !PT ;  /* 0x000000ff37367812 */ /* 0x000fe200078ec0ff */
[----:B------:R-:W-:Y:S01]  /*5460*/  IMAD.SHL.U32 R14, R62, 0x100, RZ ;  /* 0x000001003e0e7824 */ /* 0x000fe200078e00ff */
[----:B------:R-:W-:Y:S02]  /*5470*/  SHF.R.U32.HI R58, RZ, 0x8, R55 ;  /* 0x00000008ff3a7819 */ /* 0x000fe40000011637 */
[----:B------:R-:W-:Y:S02]  /*5480*/  SHF.R.U32.HI R64, RZ, 0x18, R53 ;  /* 0x00000018ff407819 */ /* 0x000fe40000011635 */
[----:B------:R-:W-:-:S02]  /*5490*/  LOP3.LUT R11, R53, 0xff, RZ, 0xc0, !PT ;  /* 0x000000ff350b7812 */ /* 0x000fc400078ec0ff */
[----:B------:R-:W-:Y:S01]  /*54a0*/  SHF.R.U32.HI R60, RZ, 0x10, R53 ;  /* 0x00000010ff3c7819 */ /* 0x000fe20000011635 */
[----:B------:R-:W-:Y:S01]  /*54b0*/  IMAD.MOV.U32 R53, RZ, RZ, R15 ;  /* 0x000000ffff357224 */ /* 0x000fe200078e000f */
[----:B------:R-:W-:Y:S02]  /*54c0*/  SHF.R.U32.HI R59, RZ, 0x10, R55 ;  /* 0x00000010ff3b7819 */ /* 0x000fe40000011637 */
[----:B------:R-:W-:Y:S02]  /*54d0*/  PRMT R54, R61, 0x654, R54 ;  /* 0x000006543d367816 */ /* 0x000fe40000000036 */
[----:B------:R-:W-:Y:S01]  /*54e0*/  SHF.L.U32 R15, R58, 0x8, RZ ;  /* 0x000000083a0f7819 */ /* 0x000fe200000006ff */
[----:B------:R-:W-:Y:S01]  /*54f0*/  IMAD.U32 R59, R59, 0x10000, RZ ;  /* 0x000100003b3b7824 */ /* 0x000fe200078e00ff */
[----:B------:R-:W-:Y:S02]  /*5500*/  PRMT R11, R64, 0x654, R11 ;  /* 0x00000654400b7816 */ /* 0x000fe4000000000b */
[----:B------:R-:W-:Y:S01]  /*5510*/  LOP3.LUT R54, R54, 0xff00, R15, 0xf8, !PT ;  /* 0x0000ff0036367812 */ /* 0x000fe200078ef80f */
[----:B------:R-:W-:Y:S01]  /*5520*/  IMAD.U32 R15, R60, 0x10000, RZ ;  /* 0x000100003c0f7824 */ /* 0x000fe200078e00ff */
[----:B------:R-:W-:-:S02]  /*5530*/  LOP3.LUT R14, R11, 0xff00, R14, 0xf8, !PT ;  /* 0x0000ff000b0e7812 */ /* 0x000fc400078ef80e */
        /* <DEDUP_REMOVED lines=10> */
[CC--:B------:R-:W-:Y:S01]  /*55e0*/  FMUL.FTZ R62, R14.reuse, R59.reuse ;  /* 0x0000003b0e3e7220 */ /* 0x0c0fe20000410000 */
        /* <DEDUP_REMOVED lines=10> */
[----:B------:R-:W-:Y:S01]  /*5690*/  F2FP.F16.E4M3.UNPACK_B R12, R12 ;  /* 0x0000000cff0c723e */ /* 0x000fe200020006ff */
[----:B------:R-:W-:Y:S01]  /*56a0*/  FFMA.FTZ R64, R14, R55, R59 ;  /* 0x000000370e407223 */ /* 0x000fe2000001003b */
[-C--:B------:R-:W-:Y:S01]  /*56b0*/  FFMA.FTZ R65, R13, R54.reuse, -R62 ;  /* 0x000000360d417223 */ /* 0x080fe2000001083e */
[----:B------:R-:W-:Y:S01]  /*56c0*/  FFMA.FTZ R66, R15, R54, R60 ;  /* 0x000000360f427223 */ /* 0x000fe2000001003c */
[----:B------:R-:W-:Y:S01]  /*56d0*/  F2FP.F16.E4M3.UNPACK_B R111, R111 ;  /* 0x0000006fff6f723e */ /* 0x000fe200020006ff */
[----:B------:R-:W-:-:S02]  /*56e0*/  HADD2.F32 R13, -RZ, R11.H0_H0 ;  /* 0x2000000bff0d7230 */ /* 0x000fc40000004100 */
[----:B------:R-:W-:Y:S01]  /*56f0*/  HADD2.F32 R14, -RZ, R11.H1_H1 ;  /* 0x3000000bff0e7230 */ /* 0x000fe20000004100 */
[----:B------:R-:W-:Y:S01]  /*5700*/  F2FP.SATFINITE.E4M3.F32.PACK_AB_MERGE_C R68, R66, R65, RZ ;  /* 0x000000414244723e */ /* 0x000fe200048070ff */
[----:B------:R-:W-:Y:S02]  /*5710*/  HADD2.F32 R54, -RZ, R112.H1_H1 ;  /* 0x30000070ff367230 */ /* 0x000fe40000004100 */
[----:B------:R-:W-:Y:S01]  /*5720*/  HADD2.F32 R11, -RZ, R12.H0_H0 ;  /* 0x2000000cff0b7230 */ /* 0x000fe20000004100 */
[----:B------:R-:W-:Y:S01]  /*5730*/  F2FP.SATFINITE.E4M3.F32.PACK_AB_MERGE_C R63, R64, R63, R68 ;  /* 0x0000003f403f723e */ /* 0x000fe20004807044 */
[----:B------:R-:W-:Y:S02]  /*5740*/  HADD2.F32 R112, -RZ, R112.H0_H0 ;  /* 0x20000070ff707230 */ /* 0x000fe40000004100 */
[-C--:B------:R-:W-:Y:S01]  /*5750*/  FMUL.FTZ R60, R14, R54.reuse ;  /* 0x000000360e3c7220 */ /* 0x080fe20000410000 */
[----:B------:R-:W-:Y:S02]  /*5760*/  HADD2.F32 R12, -RZ, R12.H1_H1 ;  /* 0x3000000cff0c7230 */ /* 0x000fe40000004100 */
[----:B------:R-:W-:Y:S01]  /*5770*/  FMUL.FTZ R59, R13, R54 ;  /* 0x000000360d3b7220 */ /* 0x000fe20000410000 */
[----:B------:R-:W-:-:S02]  /*5780*/  HADD2.F32 R15, -RZ, R111.H1_H1 ;  /* 0x3000006fff0f7230 */ /* 0x000fc40000004100 */
[-C--:B------:R-:W-:Y:S01]  /*5790*/  FMUL.FTZ R55, R11, R112.reuse ;  /* 0x000000700b377220 */ /* 0x080fe20000410000 */
[----:B------:R-:W-:Y:S02]  /*57a0*/  HADD2.F32 R111, -RZ, R111.H0_H0 ;  /* 0x2000006fff6f7230 */ /* 0x000fe40000004100 */
[----:B------:R-:W-:Y:S01]  /*57b0*/  FMUL.FTZ R54, R12, R112 ;  /* 0x000000700c367220 */ /* 0x000fe20000410000 */
[-C--:B------:R-:W-:Y:S01]  /*57c0*/  FFMA.FTZ R60, R13, R15.reuse, -R60 ;  /* 0x0000000f0d3c7223 */ /* 0x080fe2000001083c */
[----:B------:R-:W-:Y:S02]  /*57d0*/  FFMA.FTZ R59, R14, R15, R59 ;  /* 0x0000000f0e3b7223 */ /* 0x000fe4000001003b */
[-C--:B------:R-:W-:Y:S01]  /*57e0*/  FFMA.FTZ R62, R11, R111.reuse, -R54 ;  /* 0x0000006f0b3e7223 */ /* 0x080fe20000010836 */
[----:B------:R-:W-:Y:S01]  /*57f0*/  FFMA.FTZ R111, R12, R111, R55 ;  /* 0x0000006f0c6f7223 */ /* 0x000fe20000010037 */
[----:B------:R-:W-:Y:S02]  /*5800*/  F2FP.F16.E4M3.UNPACK_B R12, R53.H1 ;  /* 0x00000035ff0c723e */ /* 0x000fe400030006ff */
[----:B------:R-:W-:-:S02]  /*5810*/  F2FP.F16.E4M3.UNPACK_B R55, R61.H1 ;  /* 0x0000003dff37723e */ /* 0x000fc400030006ff */
        /* <DEDUP_REMOVED lines=45> */
.L_x_540:
[----:B------:R-:W-:Y:S05]  /*5af0*/  BSYNC B2 ;  /* 0x0000000000027941 */ /* 0x000fea0003800000 */
.L_x_539:
[----:B--2---:R0:W-:Y:S02]  /*5b00*/  ST.E.128 desc[UR36][R56.64], R12 ;  /* 0x0000000c38007985 */ /* 0x0041e4000c101d24 */
.L_x_534:
[----:B------:R-:W-:Y:S05]  /*5b10*/  BSYNC B1 ;  /* 0x0000000000017941 */ /* 0x000fea0003800000 */
.L_x_533:
[----:B------:R-:W-:-:S03]  /*5b20*/  UMOV UR4, 0xffffffff ;  /* 0xffffffff00047882 */ /* 0x000fc60000000000 */
[----:B------:R-:W-:Y:S05]  /*5b30*/  BRA.DIV UR4, `(.L_x_541) ;  /* 0x000001f604f47947 */ /* 0x000fea000b800000 */
[----:B0-----:R-:W0:Y:S04]  /*5b40*/  SHFL.IDX PT, R107, R107, 0x3, 0x181f ;  /* 0x00781f006b6b7f89 */ /* 0x001e2800000e0000 */
[----:B------:R0:W0:Y:S02]  /*5b50*/  SHFL.IDX PT, R53, R106, 0x3, 0x181f ;  /* 0x00781f006a357f89 */ /* 0x00002400000e0000 */
.L_x_842:
[----:B------:R-:W-:Y:S05]  /*5b60*/  @P4 BRA `(.L_x_542) ;  /* 0x0000005c00304947 */ /* 0x000fea0003800000 */
[----:B------:R-:W-:Y:S04]  /*5b70*/  BSSY B1, `(.L_x_543) ;  /* 0x0000077000017945 */ /* 0x000fe80003800000 */
[----:B------:R-:W-:Y:S05]  /*5b80*/  @P1 BRA `(.L_x_544) ;  /* 0x0000000400d41947 */ /* 0x000fea0003800000 */
[----:B--2---:R2:W1:Y:S01]  /*5b90*/  LDS.128 R12, [R92+0x2b400] ;  /* 0x02b400005c0c7984 */ /* 0x0044620000000c00 */
[----:B0-----:R-:W-:Y:S01]  /*5ba0*/  IADD3 R54, P2, R16, R53, RZ ;  /* 0x0000003510367210 */ /* 0x001fe20007f5e0ff */
[----:B------:R-:W-:Y:S03]  /*5bb0*/  BSSY B2, `(.L_x_545) ;  /* 0x0000071000027945 */ /* 0x000fe60003800000 */
[----:B------:R-:W-:Y:S02]  /*5bc0*/  IADD3.X R55, R107, R17, RZ, P2, !PT ;  /* 0x000000116b377210 */ /* 0x000fe400017fe4ff */
[----:B------:R-:W-:-:S13]  /*5bd0*/  ISETP.GE.AND P2, PT, R18, R104, PT ;  /* 0x000000681200720c */ /* 0x000fda0003f46270 */
[----:B--2---:R-:W-:Y:S05]  /*5be0*/  @P2 BRA `(.L_x_546) ;  /* 0x0000000400b42947 */ /* 0x004fea0003800000 */
[----:B------:R-:W-:Y:S01]  /*5bf0*/  SHF.R.U32.HI R58, RZ, 0x8, R49 ;  /* 0x00000008ff3a7819 */ /* 0x000fe20000011631 */
[----:B-1----:R-:W-:Y:S01]  /*5c00*/  IMAD.MOV.U32 R48, RZ, RZ, R14 ;  /* 0x000000ffff307224 */ /* 0x002fe200078e000e */
        /* <DEDUP_REMOVED lines=42> */
[----:B------:R-:W-:-:S02]  /*5eb0*/  HADD2.F32 R50, -RZ, R110.H1_H1 ;  /* 0x3000006eff327230 */ /* 0x000fc40000004100 */
[--C-:B------:R-:W-:Y:S01]  /*5ec0*/  HADD2.F32 R14, -RZ, R11.reuse.H1_H1 ;  /* 0x3000000bff0e7230 */ /* 0x100fe20000004100 */
[----:B------:R-:W-:Y:S01]  /*5ed0*/  F2FP.SATFINITE.E4M3.F32.PACK_AB_MERGE_C R67, R63, R58, RZ ;  /* 0x0000003a3f43723e */ /* 0x000fe200048070ff */
[----:B------:R-:W-:Y:S02]  /*5ee0*/  HADD2.F32 R13, -RZ, R11.H0_H0 ;  /* 0x2000000bff0d7230 */ /* 0x000fe40000004100 */
[----:B------:R-:W-:Y:S02]  /*5ef0*/  HADD2.F32 R110, -RZ, R110.H0_H0 ;  /* 0x2000006eff6e7230 */ /* 0x000fe40000004100 */
[-C--:B------:R-:W-:Y:S01]  /*5f00*/  FMUL.FTZ R56, R14, R50.reuse ;  /* 0x000000320e387220 */ /* 0x080fe20000410000 */
[--C-:B------:R-:W-:Y:S02]  /*5f10*/  HADD2.F32 R11, -RZ, R12.reuse.H0_H0 ;  /* 0x2000000cff0b7230 */ /* 0x100fe40000004100 */
[----:B------:R-:W-:Y:S01]  /*5f20*/  FMUL.FTZ R59, R13, R50 ;  /* 0x000000320d3b7220 */ /* 0x000fe20000410000 */
[----:B------:R-:W-:Y:S01]  /*5f30*/  HADD2.F32 R15, -RZ, R109.H1_H1 ;  /* 0x3000006dff0f7230 */ /* 0x000fe20000004100 */
[----:B------:R-:W-:Y:S01]  /*5f40*/  F2FP.SATFINITE.E4M3.F32.PACK_AB_MERGE_C R61, R62, R61, R67 ;  /* 0x0000003d3e3d723e */ /* 0x000fe20004807043 */
[----:B------:R-:W-:-:S02]  /*5f50*/  HADD2.F32 R12, -RZ, R12.H1_H1 ;  /* 0x3000000cff0c7230 */ /* 0x000fc40000004100 */
[-C--:B------:R-:W-:Y:S01]  /*5f60*/  FMUL.FTZ R51, R11, R110.reuse ;  /* 0x0000006e0b337220 */ /* 0x080fe20000410000 */
[----:B------:R-:W-:Y:S02]  /*5f70*/  HADD2.F32 R109, -RZ, R109.H0_H0 ;  /* 0x2000006dff6d7230 */ /* 0x000fe40000004100 */
[-C--:B------:R-:W-:Y:S01]  /*5f80*/  FFMA.FTZ R56, R13, R15.reuse, -R56 ;  /* 0x0000000f0d387223 */ /* 0x080fe20000010838 */
[----:B------:R-:W-:Y:S01]  /*5f90*/  FFMA.FTZ R15, R14, R15, R59 ;  /* 0x0000000f0e0f7223 */ /* 0x000fe2000001003b */
[C---:B------:R-:W-:Y:S01]  /*5fa0*/  FMUL.FTZ R50, R12.reuse, R110 ;  /* 0x0000006e0c327220 */ /* 0x040fe20000410000 */
[----:B------:R-:W-:Y:S01]  /*5fb0*/  FFMA.FTZ R60, R12, R109, R51 ;  /* 0x0000006d0c3c7223 */ /* 0x000fe20000010033 */
[----:B------:R-:W-:Y:S02]  /*5fc0*/  F2FP.F16.E4M3.UNPACK_B R12, R49.H1 ;  /* 0x00000031ff0c723e */ /* 0x000fe400030006ff */
[----:B------:R-:W-:Y:S01]  /*5fd0*/  FFMA.FTZ R59, R11, R109, -R50 ;  /* 0x0000006d0b3b7223 */ /* 0x000fe20000010832 */
        /* <DEDUP_REMOVED lines=17> */
[-C--:B------:R-:W-:Y:S01]  /*60f0*/  FMUL.FTZ R58, R12, R56.reuse ;  /* 0x000000380c3a7220 */ /* 0x080fe20000410000 */
        /* <DEDUP_REMOVED lines=28> */
.L_x_546:
[----:B------:R-:W-:Y:S05]  /*62c0*/  BSYNC B2 ;  /* 0x0000000000027941 */ /* 0x000fea0003800000 */
.L_x_545:
[----:B-1----:R0:W-:Y:S02]  /*62d0*/  ST.E.128 desc[UR36][R54.64], R12 ;  /* 0x0000000c36007985 */ /* 0x0021e4000c101d24 */
.L_x_544:
[----:B------:R-:W-:Y:S05]  /*62e0*/  BSYNC B1 ;  /* 0x0000000000017941 */ /* 0x000fea0003800000 */
.L_x_543:
        /* <DEDUP_REMOVED lines=10> */
[----:B------:R-:W-:Y:S02]  /*6390*/  LOP3.LUT R11, R45, 0xff, RZ, 0xc0, !PT ;  /* 0x000000ff2d0b7812 */ /* 0x000fe400078ec0ff */
[----:B------:R-:W-:Y:S02]  /*63a0*/  SHF.R.U32.HI R52, RZ, 0x18, R45 ;  /* 0x00000018ff347819 */ /* 0x000fe4000001162d */
[--C-:B------:R-:W-:Y:S02]  /*63b0*/  SHF.R.U32.HI R46, RZ, 0x8, R47.reuse ;  /* 0x00000008ff2e7819 */ /* 0x100fe4000001162f */
[----:B------:R-:W-:Y:S02]  /*63c0*/  SHF.R.U32.HI R50, RZ, 0x10, R47 ;  /* 0x00000010ff327819 */ /* 0x000fe4000001162f */
[----:B------:R-:W-:Y:S01]  /*63d0*/  PRMT R14, R52, 0x654, R11 ;  /* 0x00000654340e7816 */ /* 0x000fe2000000000b */
[----:B------:R-:W-:Y:S01]  /*63e0*/  IMAD.SHL.U32 R11, R51, 0x100, RZ ;  /* 0x00000100330b7824 */ /* 0x000fe200078e00ff */
[----:B------:R-:W-:-:S02]  /*63f0*/  LOP3.LUT R47, R47, 0xff0000ff, RZ, 0xc0, !PT ;  /* 0xff0000ff2f2f7812 */ /* 0x000fc400078ec0ff */
[----:B------:R-:W-:Y:S02]  /*6400*/  SHF.L.U32 R46, R46, 0x8, RZ ;  /* 0x000000082e2e7819 */ /* 0x000fe400000006ff */
[----:B------:R-:W-:Y:S01]  /*6410*/  SHF.R.U32.HI R53, RZ, 0x10, R45 ;  /* 0x00000010ff357819 */ /* 0x000fe2000001162d */
[----:B------:R-:W-:Y:S01]  /*6420*/  IMAD.MOV.U32 R45, RZ, RZ, R15 ;  /* 0x000000ffff2d7224 */ /* 0x000fe200078e000f */
[----:B------:R-:W-:Y:S01]  /*6430*/  LOP3.LUT R51, R47, 0xff00, R46, 0xf8, !PT ;  /* 0x0000ff002f337812 */ /* 0x000fe200078ef82e */
[----:B------:R-:W-:Y:S01]  /*6440*/  IMAD.U32 R46, R50, 0x10000, RZ ;  /* 0x00010000322e7824 */ /* 0x000fe200078e00ff */
[----:B------:R-:W-:Y:S01]  /*6450*/  LOP3.LUT R15, R14, 0xff00, R11, 0xf8, !PT ;  /* 0x0000ff000e0f7812 */ /* 0x000fe200078ef80b */
[----:B------:R-:W-:Y:S01]  /*6460*/  IMAD.U32 R14, R53, 0x10000, RZ ;  /* 0x00010000350e7824 */ /* 0x000fe200078e00ff */
[----:B------:R-:W-:Y:S02]  /*6470*/  F2FP.F16.E4M3.UNPACK_B R47, R108.H1 ;  /* 0x0000006cff2f723e */ /* 0x000fe400030006ff */
[----:B------:R-:W-:-:S02]  /*6480*/  F2FP.F16.E4M3.UNPACK_B R11, R13 ;  /* 0x0000000dff0b723e */ /* 0x000fc400020006ff */
        /* <DEDUP_REMOVED lines=89> */
.L_x_548:
[----:B------:R-:W-:Y:S05]  /*6a20*/  BSYNC B1 ;  /* 0x0000000000017941 */ /* 0x000fea0003800000 */
.L_x_547:
[----:B--2---:R0:W-:Y:S01]  /*6a30*/  ST.E.128 desc[UR36][R48.64], R12 ;  /* 0x0000000c30007985 */ /* 0x0041e2000c101d24 */
[----:B------:R-:W-:Y:S05]  /*6a40*/  BRA `(.L_x_542) ;  /* 0x0000004c00787947 */ /* 0x000fea0003800000 */
.L_x_502:
[C---:B------:R-:W-:Y:S01]  /*6a50*/  ISETP.GE.AND P5, PT, R219.reuse, R102, PT ;  /* 0x00000066db00720c */ /* 0x040fe20003fa6270 */
[C---:B------:R-:W-:Y:S01]  /*6a60*/  VIADD R48, R219.reuse, 0x20 ;  /* 0x00000020db307836 */ /* 0x040fe20000000000 */
[C---:B------:R-:W-:Y:S01]  /*6a70*/  IADD3 R44, R219.reuse, 0x60, RZ ;  /* 0x00000060db2c7810 */ /* 0x040fe20007ffe0ff */
[----:B------:R-:W-:Y:S01]  /*6a80*/  VIADD R49, R219, 0x40 ;  /* 0x00000040db317836 */ /* 0x000fe20000000000 */
[----:B------:R-:W-:Y:S02]  /*6a90*/  ISETP.GE.OR P5, PT, R16, R104, P5 ;  /* 0x000000681000720c */ /* 0x000fe40002fa6670 */
[----:B------:R-:W-:-:S11]  /*6aa0*/  P2R R11, PR, RZ, 0x1 ;  /* 0x00000001ff0b7803 */ /* 0x000fd60000000000 */
[----:B------:R-:W0:Y:S08]  /*6ab0*/  @!P5 LDC.64 R64, c[0x0][0x3e8] ;  /* 0x0000fa00ff40db82 */ /* 0x000e300000000a00 */
[----:B------:R-:W1:Y:S01]  /*6ac0*/  @!P5 LDC.64 R68, c[0x0][0x400] ;  /* 0x00010000ff44db82 */ /* 0x000e620000000a00 */
[----:B0-----:R-:W-:-:S04]  /*6ad0*/  @!P5 IADD3 R64, P2, P3, R86, R64, R12 ;  /* 0x000000405640d210 */ /* 0x001fc80007b5e00c */
[----:B------:R-:W-:Y:S02]  /*6ae0*/  @!P5 IADD3.X R65, R37, R65, R103, P2, P3 ;  /* 0x000000412541d210 */ /* 0x000fe400017e6467 */
[----:B------:R-:W-:-:S04]  /*6af0*/  ISETP.GE.AND P2, PT, R44, R102, PT ;  /* 0x000000662c00720c */ /* 0x000fc80003f46270 */
[----:B------:R-:W-:-:S13]  /*6b00*/  ISETP.GE.OR P2, PT, R16, R104, P2 ;  /* 0x000000681000720c */ /* 0x000fda0001746670 */
[----:B------:R-:W0:Y:S01]  /*6b10*/  @!P2 LDC.64 R44, c[0x0][0x3f8] ;  /* 0x0000fe00ff2cab82 */ /* 0x000e220000000a00 */
[----:B------:R-:W-:Y:S02]  /*6b20*/  @!P2 IMAD.MOV.U32 R13, RZ, RZ, R103 ;  /* 0x000000ffff0da224 */ /* 0x000fe400078e0067 */
[----:B------:R-:W-:-:S05]  /*6b30*/  @!P2 IMAD.MOV.U32 R15, RZ, RZ, R105 ;  /* 0x000000ffff0fa224 */ /* 0x000fca00078e0069 */
[----:B------:R-:W2:Y:S01]  /*6b40*/  @!P2 LDC.64 R46, c[0x0][0x3e8] ;  /* 0x0000fa00ff2eab82 */ /* 0x000ea20000000a00 */
[----:B0-----:R-:W-:-:S04]  /*6b50*/  @!P2 IMAD.WIDE.U32 R76, R44, 0x60, R12 ;  /* 0x000000602c4ca825 */ /* 0x001fc800078e000c */
[----:B------:R-:W-:-:S04]  /*6b60*/  @!P2 IMAD R45, R45, 0x60, RZ ;  /* 0x000000602d2da824 */ /* 0x000fc800078e02ff */
[----:B------:R-:W-:Y:S01]  /*6b70*/  @!P2 IMAD.IADD R44, R77, 0x1, R45 ;  /* 0x000000014d2ca824 */ /* 0x000fe200078e022d */
[----:B--2---:R-:W-:-:S04]  /*6b80*/  @!P2 IADD3 R76, P3, P4, R86, R46, R76 ;  /* 0x0000002e564ca210 */ /* 0x004fc80007c7e04c */
[----:B------:R-:W-:Y:S02]  /*6b90*/  @!P2 IADD3.X R77, R37, R47, R44, P3, P4 ;  /* 0x0000002f254da210 */ /* 0x000fe40001fe842c */
[----:B------:R-:W0:Y:S08]  /*6ba0*/  @!P2 LDC.64 R44, c[0x0][0x408] ;  /* 0x00010200ff2cab82 */ /* 0x000e300000000a00 */
[----:B------:R-:W2:Y:S01]  /*6bb0*/  @!P2 LDC.64 R46, c[0x0][0x400] ;  /* 0x00010000ff2eab82 */ /* 0x000ea20000000a00 */
[----:B0-----:R-:W-:-:S04]  /*6bc0*/  @!P2 IMAD.WIDE.U32 R78, R44, 0x60, R14 ;  /* 0x000000602c4ea825 */ /* 0x001fc800078e000e */
[----:B------:R-:W-:Y:S01]  /*6bd0*/  @!P2 IMAD R45, R45, 0x60, RZ ;  /* 0x000000602d2da824 */ /* 0x000fe200078e02ff */
[----:B--2---:R-:W-:-:S04]  /*6be0*/  @!P2 IADD3 R78, P3, P4, R90, R46, R78 ;  /* 0x0000002e5a4ea210 */ /* 0x004fc80007c7e04e */
[----:B------:R-:W-:-:S04]  /*6bf0*/  @!P2 IADD3 R45, R79, R45, RZ ;  /* 0x0000002d4f2da210 */ /* 0x000fc80007ffe0ff */
[----:B------:R-:W-:Y:S02]  /*6c00*/  @!P2 IADD3.X R79, R40, R47, R45, P3, P4 ;  /* 0x0000002f284fa210 */ /* 0x000fe40001fe842d */
[----:B-1----:R-:W-:-:S04]  /*6c10*/  @!P5 IADD3 R68, P3, P4, R90, R68, R14 ;  /* 0x000000445a44d210 */ /* 0x002fc80007c7e00e */
[----:B------:R-:W-:Y:S02]  /*6c20*/  @!P5 IADD3.X R69, R40, R69, R105, P3, P4 ;  /* 0x000000452845d210 */ /* 0x000fe40001fe8469 */
[----:B------:R-:W-:-:S04]  /*6c30*/  ISETP.GE.AND P4, PT, R48, R102, PT ;  /* 0x000000663000720c */ /* 0x000fc80003f86270 */
[----:B------:R-:W-:-:S13]  /*6c40*/  ISETP.GE.OR P4, PT, R16, R104, P4 ;  /* 0x000000681000720c */ /* 0x000fda0002786670 */
[----:B------:R-:W-:Y:S01]  /*6c50*/  @!P4 IADD3 R109, P3, P6, R86, R12, R10 ;  /* 0x0000000c566dc210 */ /* 0x000fe20007e7e00a */
[----:B------:R-:W0:Y:S03]  /*6c60*/  @!P4 LDC.64 R50, c[0x0][0x3e8] ;  /* 0x0000fa00ff32cb82 */ /* 0x000e260000000a00 */
[----:B------:R-:W-:Y:S02]  /*6c70*/  @!P4 IADD3.X R48, R37, R103, R7, P3, P6 ;  /* 0x000000672530c210 */ /* 0x000fe40001fec407 */
[----:B------:R-:W-:-:S04]  /*6c80*/  ISETP.GE.AND P3, PT, R49, R102, PT ;  /* 0x000000663100720c */ /* 0x000fc80003f66270 */
[----:B------:R-:W-:-:S13]  /*6c90*/  ISETP.GE.OR P3, PT, R16, R104, P3 ;  /* 0x000000681000720c */ /* 0x000fda0001f66670 */
[----:B------:R-:W-:-:S04]  /*6ca0*/  @!P3 IADD3 R15, P0, P6, R86, R20, R12 ;  /* 0x00000014560fb210 */ /* 0x000fc80007e1e00c */
[----:B------:R-:W-:Y:S02]  /*6cb0*/  @!P3 IADD3.X R12, R37, R8, R103, P0, P6 ;  /* 0x00000008250cb210 */ /* 0x000fe400007ec467 */
[----:B------:R-:W-:-:S04]  /*6cc0*/  @!P4 IADD3 R111, P0, P6, R90, R14, R30 ;  /* 0x0000000e5a6fc210 */ /* 0x000fc80007e1e01e */
[----:B------:R-:W-:Y:S02]  /*6cd0*/  @!P4 IADD3.X R46, R40, R105, R27, P0, P6 ;  /* 0x00000069282ec210 */ /* 0x000fe400007ec41b */
[----:B------:R-:W-:-:S04]  /*6ce0*/  @!P3 IADD3 R13, P0, P6, R90, R31, R14 ;  /* 0x0000001f5a0db210 */ /* 0x000fc80007e1e00e */
[----:B------:R-:W-:Y:S02]  /*6cf0*/  @!P3 IADD3.X R44, R40, R28, R105, P0, P6 ;  /* 0x0000001c282cb210 */ /* 0x000fe400007ec469 */
[----:B0-----:R-:W-:Y:S02]  /*6d00*/  @!P4 IADD3 R108, P6, R109, R50, RZ ;  /* 0x000000326d6cc210 */ /* 0x001fe40007fde0ff */
[----:B------:R-:W-:Y:S02]  /*6d10*/  CS2R R54, SRZ ;  /* 0x0000000000367805 */ /* 0x000fe4000001ff00 */
[----:B------:R-:W-:Y:S02]  /*6d20*/  CS2R R52, SRZ ;  /* 0x0000000000347805 */ /* 0x000fe4000001ff00 */
[----:B------:R-:W-:Y:S02]  /*6d30*/  CS2R R58, SRZ ;  /* 0x00000000003a7805 */ /* 0x000fe4000001ff00 */
[----:B------:R-:W-:Y:S01]  /*6d40*/  CS2R R56, SRZ ;  /* 0x0000000000387805 */ /* 0x000fe2000001ff00 */
[----:B------:R-:W-:Y:S01]  /*6d50*/  @!P4 IMAD.X R109, R48, 0x1, R51, P6 ;  /* 0x00000001306dc824 */ /* 0x000fe200030e0633 */
[----:B------:R-:W-:Y:S01]  /*6d60*/  CS2R R50, SRZ ;  /* 0x0000000000327805 */ /* 0x000fe2000001ff00 */
[----:B------:R-:W0:Y:S01]  /*6d70*/  @!P4 LDC.64 R48, c[0x0][0x400] ;  /* 0x00010000ff30cb82 */ /* 0x000e220000000a00 */
[----:B------:R-:W-:-:S02]  /*6d80*/  CS2R R62, SRZ ;  /* 0x00000000003e7805 */ /* 0x000fc4000001ff00 */
[----:B------:R-:W-:Y:S02]  /*6d90*/  CS2R R60, SRZ ;  /* 0x00000000003c7805 */ /* 0x000fe4000001ff00 */
[----:B------:R-:W-:Y:S02]  /*6da0*/  CS2R R66, SRZ ;  /* 0x0000000000427805 */ /* 0x000fe4000001ff00 */
[----:B------:R-:W-:Y:S02]  /*6db0*/  CS2R R70, SRZ ;  /* 0x0000000000467805 */ /* 0x000fe4000001ff00 */
[----:B------:R-:W-:Y:S02]  /*6dc0*/  CS2R R74, SRZ ;  /* 0x00000000004a7805 */ /* 0x000fe4000001ff00 */
[----:B------:R-:W-:Y:S01]  /*6dd0*/  CS2R R72, SRZ ;  /* 0x0000000000487805 */ /* 0x000fe2000001ff00 */
[----:B------:R-:W2:Y:S01]  /*6de0*/  @!P4 LDG.E.128 R52, desc[UR36][R108.64] ;  /* 0x000000246c34c981 */ /* 0x000ea2000c1e1d00 */
[----:B------:R-:W-:Y:S01]  /*6df0*/  UISETP.NE.AND UP0, UPT, UR39, 0x3, UPT ;  /* 0x000000032700788c */ /* 0x000fe2000bf05270 */
[----:B------:R-:W-:-:S03]  /*6e00*/  ISETP.NE.AND P0, PT, R11, RZ, PT ;  /* 0x000000ff0b00720c */ /* 0x000fc60003f05270 */
[----:B------:R-:W3:Y:S01]  /*6e10*/  @!P2 LDG.E.128 R72, desc[UR36][R78.64] ;  /* 0x000000244e48a981 */ /* 0x000ee2000c1e1d00 */
[----:B0-----:R-:W-:-:S04]  /*6e20*/  @!P4 IADD3 R110, P6, R111, R48, RZ ;  /* 0x000000306f6ec210 */ /* 0x001fc80007fde0ff */
[----:B------:R-:W-:Y:S02]  /*6e30*/  @!P4 IADD3.X R111, R46, R49, RZ, P6, !PT ;  /* 0x000000312e6fc210 */ /* 0x000fe400037fe4ff */
[----:B------:R-:W-:Y:S01]  /*6e40*/  CS2R R48, SRZ ;  /* 0x0000000000307805 */ /* 0x000fe2000001ff00 */
[----:B------:R-:W0:Y:S02]  /*6e50*/  @!P3 LDC.64 R46, c[0x0][0x3e8] ;  /* 0x0000fa00ff2ebb82 */ /* 0x000e240000000a00 */
[----:B------:R-:W4:Y:S04]  /*6e60*/  @!P4 LDG.E.128 R56, desc[UR36][R110.64] ;  /* 0x000000246e38c981 */ /* 0x000f28000c1e1d00 */
[----:B------:R1:W5:Y:S01]  /*6e70*/  @!P5 LDG.E.128 R48, desc[UR36][R68.64] ;  /* 0x000000244430d981 */ /* 0x000362000c1e1d00 */
[----:B0-----:R-:W-:-:S05]  /*6e80*/  @!P3 IADD3 R14, P6, R15, R46, RZ ;  /* 0x0000002e0f0eb210 */ /* 0x001fca0007fde0ff */
[----:B------:R-:W-:Y:S02]  /*6e90*/  @!P3 IMAD.X R15, R12, 0x1, R47, P6 ;  /* 0x000000010c0fb824 */ /* 0x000fe400030e062f */
[----:B------:R-:W0:Y:S01]  /*6ea0*/  @!P3 LDC.64 R46, c[0x0][0x400] ;  /* 0x00010000ff2ebb82 */ /* 0x000e220000000a00 */
[----:B-1----:R-:W-:Y:S02]  /*6eb0*/  CS2R R68, SRZ ;  /* 0x0000000000447805 */ /* 0x002fe4000001ff00 */
[----:B------:R-:W5:Y:S04]  /*6ec0*/  @!P3 LDG.E.128 R60, desc[UR36][R14.64] ;  /* 0x000000240e3cb981 */ /* 0x000f68000c1e1d00 */
[----:B------:R-:W5:Y:S01]  /*6ed0*/  @!P2 LDG.E.128 R68, desc[UR36][R76.64] ;  /* 0x000000244c44a981 */ /* 0x000f62000c1e1d00 */
[----:B0-----:R-:W-:-:S05]  /*6ee0*/  @!P3 IADD3 R12, P6, R13, R46, RZ ;  /* 0x0000002e0d0cb210 */ /* 0x001fca0007fde0ff */
[----:B------:R-:W-:Y:S01]  /*6ef0*/  @!P3 IMAD.X R13, R44, 0x1, R47, P6 ;  /* 0x000000012c0db824 */ /* 0x000fe200030e062f */
[----:B------:R-:W-:Y:S02]  /*6f00*/  CS2R R46, SRZ ;  /* 0x00000000002e7805 */ /* 0x000fe4000001ff00 */
[----:B------:R-:W-:-:S06]  /*6f10*/  CS2R R44, SRZ ;  /* 0x00000000002c7805 */ /* 0x000fcc000001ff00 */
[----:B------:R0:W5:Y:S02]  /*6f20*/  @!P5 LDG.E.128 R44, desc[UR36][R64.64] ;  /* 0x00000024402cd981 */ /* 0x000164000c1e1d00 */
[----:B0-----:R-:W-:-:S06]  /*6f30*/  CS2R R64, SRZ ;  /* 0x0000000000407805 */ /* 0x001fcc000001ff00 */
[----:B------:R-:W5:Y:S01]  /*6f40*/  @!P3 LDG.E.128 R64, desc[UR36][R12.64] ;  /* 0x000000240c40b981 */ /* 0x000f62000c1e1d00 */
[----:B------:R-:W-:Y:S02]  /*6f50*/  PLOP3.LUT P5, PT, PT, PT, UP0, 0x80, 0x0 ;  /* 0x000000000000781c */ /* 0x000fe40003faf008 */
[----:B------:R-:W-:Y:S01]  /*6f60*/  ISETP.GE.AND P2, PT, R16, R104, PT ;  /* 0x000000681000720c */ /* 0x000fe20003f46270 */
[----:B--2---:R-:W-:Y:S01]  /*6f70*/  IMAD.MOV.U32 R120, RZ, RZ, R54 ;  /* 0x000000ffff787224 */ /* 0x004fe200078e0036 */
[----:B------:R-:W-:Y:S01]  /*6f80*/  MOV R121, R52 ;  /* 0x0000003400797202 */ /* 0x000fe20000000f00 */
[----:B---3--:R-:W-:Y:S02]  /*6f90*/  IMAD.MOV.U32 R112, RZ, RZ, R74 ;  /* 0x000000ffff707224 */ /* 0x008fe400078e004a */
[----:B------:R-:W-:Y:S02]  /*6fa0*/  IMAD.MOV.U32 R113, RZ, RZ, R72 ;  /* 0x000000ffff717224 */ /* 0x000fe400078e0048 */
[----:B----4-:R-:W-:-:S02]  /*6fb0*/  IMAD.MOV.U32 R122, RZ, RZ, R58 ;  /* 0x000000ffff7a7224 */ /* 0x010fc400078e003a */
[----:B------:R-:W-:Y:S02]  /*6fc0*/  IMAD.MOV.U32 R123, RZ, RZ, R56 ;  /* 0x000000ffff7b7224 */ /* 0x000fe400078e0038 */
[----:B-----5:R-:W-:Y:S02]  /*6fd0*/  IMAD.MOV.U32 R125, RZ, RZ, R50 ;  /* 0x000000ffff7d7224 */ /* 0x020fe400078e0032 */
[----:B------:R-:W-:Y:S02]  /*6fe0*/  IMAD.MOV.U32 R127, RZ, RZ, R48 ;  /* 0x000000ffff7f7224 */ /* 0x000fe400078e0030 */
[----:B------:R-:W-:Y:S01]  /*6ff0*/  IMAD.MOV.U32 R115, RZ, RZ, R62 ;  /* 0x000000ffff737224 */ /* 0x000fe200078e003e */
[----:B------:R-:W-:Y:S01]  /*7000*/  MOV R117, R60 ;  /* 0x0000003c00757202 */ /* 0x000fe20000000f00 */
[----:B------:R-:W-:Y:S01]  /*7010*/  IMAD.MOV.U32 R109, RZ, RZ, R70 ;  /* 0x000000ffff6d7224 */ /* 0x000fe200078e0046 */
[----:B------:R-:W-:Y:S01]  /*7020*/  MOV R111, R68 ;  /* 0x00000044006f7202 */ /* 0x000fe20000000f00 */
[----:B------:R-:W-:Y:S01]  /*7030*/  IMAD.MOV.U32 R124, RZ, RZ, R46 ;  /* 0x000000ffff7c7224 */ /* 0x000fe200078e002e */
[----:B------:R-:W-:Y:S01]  /*7040*/  MOV R126, R44 ;  /* 0x0000002c007e7202 */ /* 0x000fe20000000f00 */
[----:B------:R-:W-:-:S02]  /*7050*/  IMAD.MOV.U32 R118, RZ, RZ, R66 ;  /* 0x000000ffff767224 */ /* 0x000fc400078e0042 */
[----:B------:R-:W-:Y:S01]  /*7060*/  IMAD.MOV.U32 R119, RZ, RZ, R64 ;  /* 0x000000ffff777224 */ /* 0x000fe200078e0040 */
[----:B------:R-:W-:Y:S06]  /*7070*/  @!P5 BRA `(.L_x_549) ;  /* 0x000000000004d947 */ /* 0x000fec0003800000 */
[----:B------:R-:W-:Y:S01]  /*7080*/  BPT.TRAP 0x1 ;  /* 0x000000040000795c */ /* 0x000fe20000300000 */
.L_x_549:
[----:B------:R-:W-:Y:S01]  /*7090*/  IMAD R80, R216, 0x8, R23 ;  /* 0x00000008d8507824 */ /* 0x000fe200078e0217 */
[----:B------:R-:W-:Y:S01]  /*70a0*/  SHF.L.U32 R103, R224, 0x1f, RZ ;  /* 0x0000001fe0677819 */ /* 0x000fe200000006ff */
[----:B------:R-:W0:Y:S01]  /*70b0*/  LDC R114, c[0x0][0x2f4] ;  /* 0x0000bd00ff727b82 */ /* 0x000e220000000800 */
[----:B------:R-:W-:Y:S02]  /*70c0*/  BSSY B1, `(.L_x_550) ;  /* 0x0000003000017945 */ /* 0x000fe40003800000 */
[----:B------:R-:W1:Y:S02]  /*70d0*/  SYNCS.PHASECHK.TRANS64.TRYWAIT P3, [R80+URZ+0x38890], R103 ;  /* 0x03889067500075a7 */ /* 0x000e64000806017f */
[----:B-1----:R-:W-:Y:S05]  /*70e0*/  @!P3 BRA `(.L_x_551) ;  /* 0x000001e000d4b947 */ /* 0x002fea0003800000 */
.L_x_843:
[----:B------:R-:W-:Y:S05]  /*70f0*/  BSYNC B1 ;  /* 0x0000000000017941 */ /* 0x000fea0003800000 */
.L_x_550:
[----:B------:R-:W-:Y:S01]  /*7100*/  UMOV UR4, 0xffffffff ;  /* 0xffffffff00047882 */ /* 0x000fe20000000000 */
[----:B0-----:R-:W-:Y:S02]  /*7110*/  IADD3 R116, -R35, R114, RZ ;  /* 0x0000007223747210 */ /* 0x001fe40007ffe1ff */
[----:B------:R-:W-:Y:S05]  /*7120*/  BRA.DIV UR4, `(.L_x_552) ;  /* 0x000001e204d87947 */ /* 0x000fea000b800000 */
[----:B------:R0:W2:Y:S04]  /*7130*/  SHFL.IDX PT, R108, R107, RZ, 0x181f ;  /* 0x00181fff6b6c7589 */ /* 0x0000a800000e0000 */
[----:B------:R0:W3:Y:S02]  /*7140*/  SHFL.IDX PT, R110, R106, RZ, 0x181f ;  /* 0x00181fff6a6e7589 */ /* 0x0000e400000e0000 */
.L_x_847:
[----:B------:R-:W-:Y:S01]  /*7150*/  ISETP.GE.OR P3, PT, R219, R102, P1 ;  /* 0x00000066db00720c */ /* 0x000fe20000f66670 */
[----:B------:R-:W-:-:S12]  /*7160*/  BSSY B1, `(.L_x_553) ;  /* 0x00000f8000017945 */ /* 0x000fd80003800000 */
[----:B------:R-:W-:Y:S05]  /*7170*/  @P3 BRA `(.L_x_554) ;  /* 0x0000000c00d83947 */ /* 0x000fea0003800000 */
[----:B------:R-:W-:Y:S01]  /*7180*/  SEL R11, R35, R116, !P0 ;  /* 0x00000074230b7207 */ /* 0x000fe20004000000 */
[----:B------:R-:W-:Y:S01]  /*7190*/  BSSY B2, `(.L_x_555) ;  /* 0x00000ef000027945 */ /* 0x000fe20003800000 */
[----:B------:R-:W-:Y:S02]  /*71a0*/  SHF.R.U32.HI R14, RZ, 0x3, R227 ;  /* 0x00000003ff0e7819 */ /* 0x000fe400000116e3 */
[----:B------:R-:W-:Y:S02]  /*71b0*/  SHF.R.S32.HI R12, RZ, 0x1f, R11 ;  /* 0x0000001fff0c7819 */ /* 0x000fe4000001140b */
[----:B---3--:R-:W-:Y:S02]  /*71c0*/  IADD3 R104, P3, R39, R110, RZ ;  /* 0x0000006e27687210 */ /* 0x008fe40007f7e0ff */
[----:B------:R-:W-:-:S03]  /*71d0*/  LEA.HI R12, R12, R11, RZ, 0x5 ;  /* 0x0000000b0c0c7211 */ /* 0x000fc600078f28ff */
[----:B--2---:R-:W-:Y:S01]  /*71e0*/  IMAD.X R105, R108, 0x1, R43, P3 ;  /* 0x000000016c697824 */ /* 0x004fe200018e062b */
[----:B------:R-:W-:-:S04]  /*71f0*/  LEA.HI.SX32 R12, R12, R41, 0x1b ;  /* 0x000000290c0c7211 */ /* 0x000fc800078fdaff */
[----:B------:R-:W-:Y:S01]  /*7200*/  SHF.R.S32.HI R13, RZ, 0x1f, R12 ;  /* 0x0000001fff0d7819 */ /* 0x000fe2000001140c */
[----:B------:R-:W-:-:S03]  /*7210*/  IMAD.SHL.U32 R11, R12, 0x10, RZ ;  /* 0x000000100c0b7824 */ /* 0x000fc600078e00ff */
[----:B------:R-:W-:Y:S02]  /*7220*/  LEA.HI R13, R13, R12, RZ, 0x3 ;  /* 0x0000000c0d0d7211 */ /* 0x000fe400078f18ff */
[----:B------:R-:W-:-:S03]  /*7230*/  LOP3.LUT R12, R227, 0x70, R11, 0xf8, !PT ;  /* 0x00000070e30c7812 */ /* 0x000fc600078ef80b */
[----:B------:R-:W-:Y:S01]  /*7240*/  IMAD.SHL.U32 R13, R13, 0x800, RZ ;  /* 0x000008000d0d7824 */ /* 0x000fe200078e00ff */
[----:B------:R-:W-:-:S04]  /*7250*/  LOP3.LUT R12, R12, R14, RZ, 0x3c, !PT ;  /* 0x0000000e0c0c7212 */ /* 0x000fc800078e3cff */
[----:B------:R-:W-:-:S04]  /*7260*/  LOP3.LUT R13, R13, 0xffffc000, RZ, 0xc0, !PT ;  /* 0xffffc0000d0d7812 */ /* 0x000fc800078ec0ff */
[----:B------:R-:W-:Y:S02]  /*7270*/  IADD3 R13, R12, R13, R228 ;  /* 0x0000000d0c0d7210 */ /* 0x000fe40007ffe0e4 */
[----:B------:R-:W-:-:S03]  /*7280*/  LEA R12, R216, R3, 0xf ;  /* 0x00000003d80c7211 */ /* 0x000fc600078e78ff */
[----:B------:R-:W-:Y:S02]  /*7290*/  IMAD R14, R216, 0x8000, R13 ;  /* 0x00008000d80e7824 */ /* 0x000fe400078e020d */
[C---:B------:R-:W-:Y:S02]  /*72a0*/  IMAD.IADD R12, R23.reuse, 0x1, R12 ;  /* 0x00000001170c7824 */ /* 0x040fe400078e020c */
[----:B------:R-:W-:-:S04]  /*72b0*/  IMAD.IADD R76, R23, 0x1, R14 ;  /* 0x00000001174c7824 */ /* 0x000fc800078e020e */
[----:B------:R-:W2:Y:S04]  /*72c0*/  LDS.128 R12, [R12+0x28400] ;  /* 0x028400000c0c7984 */ /* 0x000ea80000000c00 */
[----:B------:R-:W3:Y:S01]  /*72d0*/  LDS.128 R76, [R76+0x28400] ;  /* 0x028400004c4c7984 */ /* 0x000ee20000000c00 */
[----:B------:R-:W-:Y:S05]  /*72e0*/  @P2 BRA `(.L_x_556) ;  /* 0x0000000c00642947 */ /* 0x000fea0003800000 */
[--C-:B------:R-:W-:Y:S01]  /*72f0*/  SHF.R.U32.HI R137, RZ, 0x8, R45.reuse ;  /* 0x00000008ff897819 */ /* 0x100fe2000001162d */
[----:B--2---:R-:W-:Y:S01]  /*7300*/  IMAD.MOV.U32 R46, RZ, RZ, R14 ;  /* 0x000000ffff2e7224 */ /* 0x004fe200078e000e */
[--C-:B------:R-:W-:Y:S02]  /*7310*/  SHF.R.U32.HI R139, RZ, 0x18, R45.reuse ;  /* 0x00000018ff8b7819 */ /* 0x100fe4000001162d */
[----:B------:R-:W-:Y:S02]  /*7320*/  LOP3.LUT R48, R45, 0xff, RZ, 0xc0, !PT ;  /* 0x000000ff2d307812 */ /* 0x000fe400078ec0ff */
[----:B------:R-:W-:Y:S02]  /*7330*/  SHF.R.U32.HI R135, RZ, 0x10, R45 ;  /* 0x00000010ff877819 */ /* 0x000fe4000001162d */
[--C-:B------:R-:W-:Y:S02]  /*7340*/  SHF.R.U32.HI R128, RZ, 0x8, R51.reuse ;  /* 0x00000008ff807819 */ /* 0x100fe40000011633 */
[----:B------:R-:W-:Y:S01]  /*7350*/  MOV R44, R13 ;  /* 0x0000000d002c7202 */ /* 0x000fe20000000f00 */
[----:B------:R-:W-:Y:S01]  /*7360*/  IMAD.SHL.U32 R13, R137, 0x100, RZ ;  /* 0x00000100890d7824 */ /* 0x000fe200078e00ff */
[----:B------:R-:W-:Y:S01]  /*7370*/  SHF.R.U32.HI R129, RZ, 0x18, R51 ;  /* 0x00000018ff817819 */ /* 0x000fe20000011633 */
[----:B------:R-:W-:Y:S01]  /*7380*/  IMAD.U32 R14, R135, 0x10000, RZ ;  /* 0x00010000870e7824 */ /* 0x000fe200078e00ff */
[----:B------:R-:W-:-:S02]  /*7390*/  LOP3.LUT R50, R51, 0xff, RZ, 0xc0, !PT ;  /* 0x000000ff33327812 */ /* 0x000fc400078ec0ff */
[----:B------:R-:W-:Y:S02]  /*73a0*/  PRMT R48, R139, 0x654, R48 ;  /* 0x000006548b307816 */ /* 0x000fe40000000030 */
[--C-:B------:R-:W-:Y:S02]  /*73b0*/  SHF.R.U32.HI R138, RZ, 0x18, R47.reuse ;  /* 0x00000018ff8a7819 */ /* 0x100fe4000001162f */
[----:B------:R-:W-:Y:S02]  /*73c0*/  LOP3.LUT R45, R47, 0xff, RZ, 0xc0, !PT ;  /* 0x000000ff2f2d7812 */ /* 0x000fe400078ec0ff */
[--C-:B------:R-:W-:Y:S02]  /*73d0*/  SHF.R.U32.HI R131, RZ, 0x8, R47.reuse ;  /* 0x00000008ff837819 */ /* 0x100fe4000001162f */
[----:B------:R-:W-:Y:S02]  /*73e0*/  SHF.R.U32.HI R133, RZ, 0x10, R47 ;  /* 0x00000010ff857819 */ /* 0x000fe4000001162f */
[----:B------:R-:W-:Y:S01]  /*73f0*/  SHF.R.U32.HI R134, RZ, 0x10, R51 ;  /* 0x00000010ff867819 */ /* 0x000fe20000011633 */
[----:B------:R-:W-:Y:S01]  /*7400*/  IMAD.SHL.U32 R51, R128, 0x100, RZ ;  /* 0x0000010080337824 */ /* 0x000fe200078e00ff */
[----:B------:R-:W-:-:S02]  /*7410*/  SHF.R.U32.HI R136, RZ, 0x18, R49 ;  /* 0x00000018ff887819 */ /* 0x000fc40000011631 */
[----:B------:R-:W-:Y:S01]  /*7420*/  LOP3.LUT R47, R49, 0xff, RZ, 0xc0, !PT ;  /* 0x000000ff312f7812 */ /* 0x000fe200078ec0ff */
[----:B------:R-:W-:Y:S01]  /*7430*/  IMAD.U32 R134, R134, 0x10000, RZ ;  /* 0x0001000086867824 */ /* 0x000fe200078e00ff */
[--C-:B------:R-:W-:Y:S02]  /*7440*/  SHF.R.U32.HI R130, RZ, 0x8, R49.reuse ;  /* 0x00000008ff827819 */ /* 0x100fe40000011631 */
[----:B------:R-:W-:Y:S01]  /*7450*/  SHF.R.U32.HI R132, RZ, 0x10, R49 ;  /* 0x00000010ff847819 */ /* 0x000fe20000011631 */
[----:B------:R-:W-:Y:S01]  /*7460*/  IMAD.MOV.U32 R49, RZ, RZ, R12 ;  /* 0x000000ffff317224 */ /* 0x000fe200078e000c */
[----:B------:R-:W-:Y:S02]  /*7470*/  PRMT R50, R129, 0x654, R50 ;  /* 0x0000065481327816 */ /* 0x000fe40000000032 */
[----:B------:R-:W-:Y:S01]  /*7480*/  LOP3.LUT R13, R48, 0xff00, R13, 0xf8, !PT ;  /* 0x0000ff00300d7812 */ /* 0x000fe200078ef80d */
[----:B------:R-:W-:Y:S01]  /*7490*/  IMAD.SHL.U32 R48, R130, 0x100, RZ ;  /* 0x0000010082307824 */ /* 0x000fe200078e00ff */
[----:B------:R-:W-:Y:S01]  /*74a0*/  PRMT R45, R138, 0x654, R45 ;  /* 0x000006548a2d7816 */ /* 0x000fe2000000002d */
[----:B------:R-:W-:Y:S01]  /*74b0*/  IMAD.U32 R132, R132, 0x10000, RZ ;  /* 0x0001000084847824 */ /* 0x000fe200078e00ff */
[----:B------:R-:W-:-:S02]  /*74c0*/  SHF.L.U32 R12, R131, 0x8, RZ ;  /* 0x00000008830c7819 */ /* 0x000fc400000006ff */
[----:B------:R-:W-:Y:S02]  /*74d0*/  LOP3.LUT R131, R50, 0xff00, R51, 0xf8, !PT ;  /* 0x0000ff0032837812 */ /* 0x000fe400078ef833 */
[----:B------:R-:W-:Y:S02]  /*74e0*/  LOP3.LUT R14, R13, 0xff0000, R14, 0xf8, !PT ;  /* 0x00ff00000d0e7812 */ /* 0x000fe400078ef80e */
[----:B------:R-:W-:Y:S02]  /*74f0*/  PRMT R47, R136, 0x654, R47 ;  /* 0x00000654882f7816 */ /* 0x000fe4000000002f */
[----:B------:R-:W-:Y:S02]  /*7500*/  LOP3.LUT R12, R45, 0xff00, R12, 0xf8, !PT ;  /* 0x0000ff002d0c7812 */ /* 0x000fe400078ef80c */
[----:B------:R-:W-:Y:S02]  /*7510*/  SHF.L.U32 R13, R133, 0x10, RZ ;  /* 0x00000010850d7819 */ /* 0x000fe400000006ff */
[----:B------:R-:W-:-:S02]  /*7520*/  F2FP.F16.E4M3.UNPACK_B R130, R127.H1 ;  /* 0x0000007fff82723e */ /* 0x000fc400030006ff */
[----:B---3--:R-:W-:Y:S02]  /*7530*/  F2FP.F16.E4M3.UNPACK_B R51, R76.H1 ;  /* 0x0000004cff33723e */ /* 0x008fe400030006ff */
[----:B------:R-:W-:Y:S02]  /*7540*/  F2FP.F16.E4M3.UNPACK_B R50, R49.H1 ;  /* 0x00000031ff32723e */ /* 0x000fe400030006ff */
[----:B------:R-:W-:Y:S01]  /*7550*/  LOP3.LUT R45, R47, 0xff00, R48, 0xf8, !PT ;  /* 0x0000ff002f2d7812 */ /* 0x000fe200078ef830 */
[----:B------:R-:W-:Y:S01]  /*7560*/  HADD2.F32 R48, -RZ, R51.H0_H0 ;  /* 0x20000033ff307230 */ /* 0x000fe20000004100 */
[----:B------:R-:W-:Y:S01]  /*7570*/  LOP3.LUT R12, R12, 0xff0000, R13, 0xf8, !PT ;  /* 0x00ff00000c0c7812 */ /* 0x000fe200078ef80d */
[----:B------:R-:W-:Y:S01]  /*7580*/  HADD2.F32 R13, -RZ, R130.H0_H0 ;  /* 0x20000082ff0d7230 */ /* 0x000fe20000004100 */
[----:B------:R-:W-:Y:S01]  /*7590*/  F2FP.F16.E4M3.UNPACK_B R128, R126.H1 ;  /* 0x0000007eff80723e */ /* 0x000fe200030006ff */
[----:B------:R-:W-:Y:S01]  /*75a0*/  HADD2.F32 R47, -RZ, R50.H0_H0 ;  /* 0x20000032ff2f7230 */ /* 0x000fe20000004100 */
[----:B------:R-:W-:Y:S01]  /*75b0*/  LOP3.LUT R45, R45, 0xff0000, R132, 0xf8, !PT ;  /* 0x00ff00002d2d7812 */ /* 0x000fe200078ef884 */
[----:B------:R-:W-:-:S02]  /*75c0*/  HADD2.F32 R132, -RZ, R130.H1_H1 ;  /* 0x30000082ff847230 */ /* 0x000fc40000004100 */
[CC--:B------:R-:W-:Y:S01]  /*75d0*/  FMUL.FTZ R136, R48.reuse, R13.reuse ;  /* 0x0000000d30887220 */ /* 0x0c0fe20000410000 */
[----:B------:R-:W-:Y:S02]  /*75e0*/  HADD2.F32 R129, -RZ, R128.H0_H0 ;  /* 0x20000080ff817230 */ /* 0x000fe40000004100 */
[C---:B------:R-:W-:Y:S01]  /*75f0*/  FMUL.FTZ R133, R47.reuse, R13 ;  /* 0x0000000d2f857220 */ /* 0x040fe20000410000 */
[----:B------:R-:W-:Y:S01]  /*7600*/  F2FP.F16.E4M3.UNPACK_B R130, R127 ;  /* 0x0000007fff82723e */ /* 0x000fe200020006ff */
[----:B------:R-:W-:Y:S01]  /*7610*/  HADD2.F32 R127, -RZ, R51.H1_H1 ;  /* 0x30000033ff7f7230 */ /* 0x000fe20000004100 */
[----:B------:R-:W-:Y:S01]  /*7620*/  F2FP.F16.E4M3.UNPACK_B R76, R76 ;  /* 0x0000004cff4c723e */ /* 0x000fe200020006ff */
[----:B------:R-:W-:Y:S01]  /*7630*/  HADD2.F32 R50, -RZ, R50.H1_H1 ;  /* 0x30000032ff327230 */ /* 0x000fe20000004100 */
[----:B------:R-:W-:Y:S01]  /*7640*/  F2FP.F16.E4M3.UNPACK_B R49, R49 ;  /* 0x00000031ff31723e */ /* 0x000fe200020006ff */
[-C--:B------:R-:W-:Y:S01]  /*7650*/  FFMA.FTZ R47, R47, R129.reuse, -R136 ;  /* 0x000000812f2f7223 */ /* 0x080fe20000010888 */
[----:B------:R-:W-:Y:S01]  /*7660*/  FFMA.FTZ R48, R48, R129, R133 ;  /* 0x0000008130307223 */ /* 0x000fe20000010085 */
[----:B------:R-:W-:Y:S01]  /*7670*/  HADD2.F32 R129, -RZ, R128.H1_H1 ;  /* 0x30000080ff817230 */ /* 0x000fe20000004100 */
[----:B------:R-:W-:Y:S01]  /*7680*/  LOP3.LUT R13, R131, 0xff0000, R134, 0xf8, !PT ;  /* 0x00ff0000830d7812 */ /* 0x000fe200078ef886 */
[----:B------:R-:W-:Y:S01]  /*7690*/  FMUL.FTZ R133, R127, R132 ;  /* 0x000000847f857220 */ /* 0x000fe20000410000 */
[----:B------:R-:W-:Y:S01]  /*76a0*/  F2FP.F16.E4M3.UNPACK_B R128, R126 ;  /* 0x0000007eff80723e */ /* 0x000fe200020006ff */
[----:B------:R-:W-:-:S02]  /*76b0*/  HADD2.F32 R131, -RZ, R130.H0_H0 ;  /* 0x20000082ff837230 */ /* 0x000fc40000004100 */
[C---:B------:R-:W-:Y:S01]  /*76c0*/  FMUL.FTZ R132, R50.reuse, R132 ;  /* 0x0000008432847220 */ /* 0x040fe20000410000 */
[----:B------:R-:W-:Y:S02]  /*76d0*/  HADD2.F32 R126, -RZ, R76.H0_H0 ;  /* 0x2000004cff7e7230 */ /* 0x000fe40000004100 */
[-C--:B------:R-:W-:Y:S01]  /*76e0*/  FFMA.FTZ R50, R50, R129.reuse, -R133 ;  /* 0x0000008132327223 */ /* 0x080fe20000010885 */
[----:B------:R-:W-:Y:S02]  /*76f0*/  HADD2.F32 R51, -RZ, R49.H0_H0 ;  /* 0x20000031ff337230 */ /* 0x000fe40000004100 */
[----:B------:R-:W-:Y:S01]  /*7700*/  FFMA.FTZ R137, R127, R129, R132 ;  /* 0x000000817f897223 */ /* 0x000fe20000010084 */
[----:B------:R-:W-:Y:S02]  /*7710*/  HADD2.F32 R127, -RZ, R128.H0_H0 ;  /* 0x20000080ff7f7230 */ /* 0x000fe40000004100 */
[----:B------:R-:W-:Y:S01]  /*7720*/  FMUL.FTZ R132, R126, R131 ;  /* 0x000000837e847220 */ /* 0x000fe20000410000 */
[----:B------:R-:W-:-:S02]  /*7730*/  HADD2.F32 R130, -RZ, R130.H1_H1 ;  /* 0x30000082ff827230 */ /* 0x000fc40000004100 */
[C---:B------:R-:W-:Y:S01]  /*7740*/  FMUL.FTZ R131, R51.reuse, R131 ;  /* 0x0000008333837220 */ /* 0x040fe20000410000 */
[----:B------:R-:W-:Y:S02]  /*7750*/  HADD2.F32 R76, -RZ, R76.H1_H1 ;  /* 0x3000004cff4c7230 */ /* 0x000fe40000004100 */
[-C--:B------:R-:W-:Y:S01]  /*7760*/  FFMA.FTZ R132, R51, R127.reuse, -R132 ;  /* 0x0000007f33847223 */ /* 0x080fe20000010884 */
[----:B------:R-:W-:Y:S02]  /*7770*/  HADD2.F32 R49, -RZ, R49.H1_H1 ;  /* 0x30000031ff317230 */ /* 0x000fe40000004100 */
[----:B------:R-:W-:Y:S01]  /*7780*/  FFMA.FTZ R131, R126, R127, R131 ;  /* 0x0000007f7e837223 */ /* 0x000fe20000010083 */
[----:B------:R-:W-:Y:S02]  /*7790*/  HADD2.F32 R128, -RZ, R128.H1_H1 ;  /* 0x30000080ff807230 */ /* 0x000fe40000004100 */
[-C--:B------:R-:W-:Y:S01]  /*77a0*/  FMUL.FTZ R134, R76, R130.reuse ;  /* 0x000000824c867220 */ /* 0x080fe20000410000 */
[----:B------:R-:W-:Y:S01]  /*77b0*/  F2FP.F16.E4M3.UNPACK_B R51, R125.H1 ;  /* 0x0000007dff33723e */ /* 0x000fe200030006ff */
[C---:B------:R-:W-:Y:S01]  /*77c0*/  FMUL.FTZ R135, R49.reuse, R130 ;  /* 0x0000008231877220 */ /* 0x040fe20000410000 */
[----:B------:R-:W-:Y:S01]  /*77d0*/  F2FP.F16.E4M3.UNPACK_B R126, R78.H1 ;  /* 0x0000004eff7e723e */ /* 0x000fe200030006ff */
[----:B------:R-:W-:Y:S01]  /*77e0*/  FFMA.FTZ R133, R49, R128, -R134 ;  /* 0x0000008031857223 */ /* 0x000fe20000010886 */
[----:B------:R-:W-:Y:S01]  /*77f0*/  F2FP.F16.E4M3.UNPACK_B R129, R124.H1 ;  /* 0x0000007cff81723e */ /* 0x000fe200030006ff */
[----:B------:R-:W-:Y:S01]  /*7800*/  HADD2.F32 R130, -RZ, R51.H0_H0 ;  /* 0x20000033ff827230 */ /* 0x000fe20000004100 */
[----:B------:R-:W-:Y:S01]  /*7810*/  F2FP.F16.E4M3.UNPACK_B R49, R46.H1 ;  /* 0x0000002eff31723e */ /* 0x000fe200030006ff */
[----:B------:R-:W-:-:S02]  /*7820*/  HADD2.F32 R127, -RZ, R126.H0_H0 ;  /* 0x2000007eff7f7230 */ /* 0x000fc40000004100 */
[----:B------:R-:W-:Y:S01]  /*7830*/  FFMA.FTZ R134, R76, R128, R135 ;  /* 0x000000804c867223 */ /* 0x000fe20000010087 */
[----:B------:R-:W-:Y:S01]  /*7840*/  HADD2.F32 R128, -RZ, R51.H1_H1 ;  /* 0x30000033ff807230 */ /* 0x000fe20000004100 */
[----:B------:R-:W-:Y:S01]  /*7850*/  F2FP.F16.E4M3.UNPACK_B R125, R125 ;  /* 0x0000007dff7d723e */ /* 0x000fe200020006ff */
[----:B------:R-:W-:Y:S02]  /*7860*/  HADD2.F32 R51, -RZ, R49.H0_H0 ;  /* 0x20000031ff337230 */ /* 0x000fe40000004100 */
[----:B------:R-:W-:Y:S01]  /*7870*/  FMUL.FTZ R136, R127, R130 ;  /* 0x000000827f887220 */ /* 0x000fe20000410000 */
[----:B------:R-:W-:Y:S01]  /*7880*/  HADD2.F32 R76, -RZ, R129.H0_H0 ;  /* 0x20000081ff4c7230 */ /* 0x000fe20000004100 */
[----:B------:R-:W-:Y:S01]  /*7890*/  F2FP.F16.E4M3.UNPACK_B R78, R78 ;  /* 0x0000004eff4e723e */ /* 0x000fe200020006ff */
[----:B------:R-:W-:Y:S02]  /*78a0*/  HADD2.F32 R49, -RZ, R49.H1_H1 ;  /* 0x30000031ff317230 */ /* 0x000fe40000004100 */
[----:B------:R-:W-:Y:S01]  /*78b0*/  FMUL.FTZ R130, R51, R130 ;  /* 0x0000008233827220 */ /* 0x000fe20000410000 */
[----:B------:R-:W-:-:S02]  /*78c0*/  HADD2.F32 R126, -RZ, R126.H1_H1 ;  /* 0x3000007eff7e7230 */ /* 0x000fc40000004100 */
[----:B------:R-:W-:Y:S01]  /*78d0*/  FFMA.FTZ R136, R51, R76, -R136 ;  /* 0x0000004c33887223 */ /* 0x000fe20000010888 */
[----:B------:R-:W-:Y:S02]  /*78e0*/  HADD2.F32 R129, -RZ, R129.H1_H1 ;  /* 0x30000081ff817230 */ /* 0x000fe40000004100 */
[C---:B------:R-:W-:Y:S01]  /*78f0*/  FMUL.FTZ R51, R49.reuse, R128 ;  /* 0x0000008031337220 */ /* 0x040fe20000410000 */
[----:B------:R-:W-:Y:S01]  /*7900*/  F2FP.F16.E4M3.UNPACK_B R46, R46 ;  /* 0x0000002eff2e723e */ /* 0x000fe200020006ff */
[C---:B------:R-:W-:Y:S01]  /*7910*/  FMUL.FTZ R138, R126.reuse, R128 ;  /* 0x000000807e8a7220 */ /* 0x040fe20000410000 */
[----:B------:R-:W-:Y:S01]  /*7920*/  F2FP.F16.E4M3.UNPACK_B R124, R124 ;  /* 0x0000007cff7c723e */ /* 0x000fe200020006ff */
[-C--:B------:R-:W-:Y:S01]  /*7930*/  FFMA.FTZ R141, R126, R129.reuse, R51 ;  /* 0x000000817e8d7223 */ /* 0x080fe20000010033 */
[----:B------:R-:W-:Y:S02]  /*7940*/  HADD2.F32 R126, -RZ, R125.H0_H0 ;  /* 0x2000007dff7e7230 */ /* 0x000fe40000004100 */
[----:B------:R-:W-:Y:S01]  /*7950*/  FFMA.FTZ R139, R49, R129, -R138 ;  /* 0x00000081318b7223 */ /* 0x000fe2000001088a */
[----:B------:R-:W-:-:S02]  /*7960*/  HADD2.F32 R51, -RZ, R78.H0_H0 ;  /* 0x2000004eff337230 */ /* 0x000fc40000004100 */
[----:B------:R-:W-:Y:S01]  /*7970*/  FFMA.FTZ R130, R127, R76, R130 ;  /* 0x0000004c7f827223 */ /* 0x000fe20000010082 */
[----:B------:R-:W-:Y:S01]  /*7980*/  HADD2.F32 R49, -RZ, R46.H0_H0 ;  /* 0x2000002eff317230 */ /* 0x000fe20000004100 */
[----:B------:R-:W-:Y:S01]  /*7990*/  F2FP.SATFINITE.E4M3.F32.PACK_AB_MERGE_C R47, R50, R47, RZ ;  /* 0x0000002f322f723e */ /* 0x000fe200048070ff */
[----:B------:R-:W-:Y:S01]  /*79a0*/  HADD2.F32 R127, -RZ, R125.H1_H1 ;  /* 0x3000007dff7f7230 */ /* 0x000fe20000004100 */
[----:B------:R-:W-:Y:S01]  /*79b0*/  F2FP.F16.E4M3.UNPACK_B R50, R77 ;  /* 0x0000004dff32723e */ /* 0x000fe200020006ff */
[--C-:B------:R-:W-:Y:S01]  /*79c0*/  HADD2.F32 R76, -RZ, R124.reuse.H0_H0 ;  /* 0x2000007cff4c7230 */ /* 0x100fe20000004100 */
[----:B------:R-:W-:Y:S01]  /*79d0*/  F2FP.SATFINITE.E4M3.F32.PACK_AB_MERGE_C R48, R137, R48, RZ ;  /* 0x000000308930723e */ /* 0x000fe200048070ff */
[----:B------:R-:W-:Y:S02]  /*79e0*/  HADD2.F32 R125, -RZ, R124.H1_H1 ;  /* 0x3000007cff7d7230 */ /* 0x000fe40000004100 */
[----:B------:R-:W-:Y:S01]  /*79f0*/  FMUL.FTZ R124, R51, R126 ;  /* 0x0000007e337c7220 */ /* 0x000fe20000410000 */
[----:B------:R-:W-:-:S02]  /*7a00*/  HADD2.F32 R46, -RZ, R46.H1_H1 ;  /* 0x3000002eff2e7230 */ /* 0x000fc40000004100 */
[----:B------:R-:W-:Y:S01]  /*7a10*/  FMUL.FTZ R126, R49, R126 ;  /* 0x0000007e317e7220 */ /* 0x000fe20000410000 */
[----:B------:R-:W-:Y:S01]  /*7a20*/  HADD2.F32 R78, -RZ, R78.H1_H1 ;  /* 0x3000004eff4e7230 */ /* 0x000fe20000004100 */
[----:B------:R-:W-:Y:S01]  /*7a30*/  F2FP.SATFINITE.E4M3.F32.PACK_AB_MERGE_C R136, R139, R136, RZ ;  /* 0x000000888b88723e */ /* 0x000fe200048070ff */
[-C--:B------:R-:W-:Y:S01]  /*7a40*/  FMUL.FTZ R135, R46, R127.reuse ;  /* 0x0000007f2e877220 */ /* 0x080fe20000410000 */
[-C--:B------:R-:W-:Y:S02]  /*7a50*/  FFMA.FTZ R128, R51, R76.reuse, R126 ;  /* 0x0000004c33807223 */ /* 0x080fe4000001007e */
[C---:B------:R-:W-:Y:S01]  /*7a60*/  FMUL.FTZ R129, R78.reuse, R127 ;  /* 0x0000007f4e817220 */ /* 0x040fe20000410000 */
[----:B------:R-:W-:Y:S01]  /*7a70*/  FFMA.FTZ R127, R49, R76, -R124 ;  /* 0x0000004c317f7223 */ /* 0x000fe2000001087c */
[----:B------:R-:W-:Y:S01]  /*7a80*/  F2FP.F16.E4M3.UNPACK_B R51, R45 ;  /* 0x0000002dff33723e */ /* 0x000fe200020006ff */
[-C--:B------:R-:W-:Y:S01]  /*7a90*/  FFMA.FTZ R135, R78, R125.reuse, R135 ;  /* 0x0000007d4e877223 */ /* 0x080fe20000010087 */
[----:B------:R-:W-:Y:S01]  /*7aa0*/  F2FP.F16.E4M3.UNPACK_B R49, R44 ;  /* 0x0000002cff31723e */ /* 0x000fe200020006ff */
[----:B------:R-:W-:Y:S01]  /*7ab0*/  FFMA.FTZ R46, R46, R125, -R129 ;  /* 0x0000007d2e2e7223 */ /* 0x000fe20000010881 */
[----:B------:R-:W-:Y:S01]  /*7ac0*/  F2FP.SATFINITE.E4M3.F32.PACK_AB_MERGE_C R78, R141, R130, RZ ;  /* 0x000000828d4e723e */ /* 0x000fe200048070ff */
[--C-:B------:R-:W-:Y:S01]  /*7ad0*/  HADD2.F32 R124, -RZ, R50.reuse.H0_H0 ;  /* 0x20000032ff7c7230 */ /* 0x100fe20000004100 */
[----:B------:R-:W-:Y:S01]  /*7ae0*/  F2FP.SATFINITE.E4M3.F32.PACK_AB_MERGE_C R76, R134, R131, R48 ;  /* 0x00000083864c723e */ /* 0x000fe20004807030 */
[----:B------:R-:W-:Y:S01]  /*7af0*/  HADD2.F32 R129, -RZ, R51.H0_H0 ;  /* 0x20000033ff817230 */ /* 0x000fe20000004100 */
[----:B------:R-:W-:Y:S01]  /*7b00*/  F2FP.F16.E4M3.UNPACK_B R126, R14 ;  /* 0x0000000eff7e723e */ /* 0x000fe200020006ff */
[----:B------:R-:W-:Y:S01]  /*7b10*/  HADD2.F32 R48, -RZ, R49.H0_H0 ;  /* 0x20000031ff307230 */ /* 0x000fe20000004100 */
[----:B------:R-:W-:Y:S01]  /*7b20*/  F2FP.SATFINITE.E4M3.F32.PACK_AB_MERGE_C R46, R46, R127, R136 ;  /* 0x0000007f2e2e723e */ /* 0x000fe20004807088 */
[----:B------:R-:W-:Y:S01]  /*7b30*/  HADD2.F32 R125, -RZ, R50.H1_H1 ;  /* 0x30000032ff7d7230 */ /* 0x000fe20000004100 */
[----:B------:R-:W-:Y:S01]  /*7b40*/  F2FP.SATFINITE.E4M3.F32.PACK_AB_MERGE_C R78, R135, R128, R78 ;  /* 0x00000080874e723e */ /* 0x000fe2000480704e */
[----:B------:R-:W-:-:S02]  /*7b50*/  HADD2.F32 R127, -RZ, R126.H0_H0 ;  /* 0x2000007eff7f7230 */ /* 0x000fc40000004100 */
[-C--:B------:R-:W-:Y:S01]  /*7b60*/  FMUL.FTZ R131, R124, R129.reuse ;  /* 0x000000817c837220 */ /* 0x080fe20000410000 */
[----:B------:R-:W-:Y:S02]  /*7b70*/  HADD2.F32 R128, -RZ, R51.H1_H1 ;  /* 0x30000033ff807230 */ /* 0x000fe40000004100 */
[C---:B------:R-:W-:Y:S01]  /*7b80*/  FMUL.FTZ R129, R48.reuse, R129 ;  /* 0x0000008130817220 */ /* 0x040fe20000410000 */
[----:B------:R-:W-:Y:S02]  /*7b90*/  HADD2.F32 R51, -RZ, R49.H1_H1 ;  /* 0x30000031ff337230 */ /* 0x000fe40000004100 */
[-C--:B------:R-:W-:Y:S01]  /*7ba0*/  FFMA.FTZ R48, R48, R127.reuse, -R131 ;  /* 0x0000007f30307223 */ /* 0x080fe20000010883 */
[----:B------:R-:W-:Y:S02]  /*7bb0*/  HADD2.F32 R126, -RZ, R126.H1_H1 ;  /* 0x3000007eff7e7230 */ /* 0x000fe40000004100 */
[----:B------:R-:W-:Y:S01]  /*7bc0*/  FFMA.FTZ R49, R124, R127, R129 ;  /* 0x0000007f7c317223 */ /* 0x000fe20000010081 */
[----:B------:R-:W-:Y:S01]  /*7bd0*/  F2FP.F16.E4M3.UNPACK_B R50, R44.H1 ;  /* 0x0000002cff32723e */ /* 0x000fe200030006ff */
[-C--:B------:R-:W-:Y:S01]  /*7be0*/  FMUL.FTZ R124, R125, R128.reuse ;  /* 0x000000807d7c7220 */ /* 0x080fe20000410000 */
[----:B------:R-:W-:Y:S01]  /*7bf0*/  FMUL.FTZ R44, R51, R128 ;  /* 0x00000080332c7220 */ /* 0x000fe20000410000 */
[----:B------:R-:W-:-:S02]  /*7c00*/  F2FP.F16.E4M3.UNPACK_B R77, R77.H1 ;  /* 0x0000004dff4d723e */ /* 0x000fc400030006ff */
[----:B------:R-:W-:Y:S01]  /*7c10*/  F2FP.F16.E4M3.UNPACK_B R127, R45.H1 ;  /* 0x0000002dff7f723e */ /* 0x000fe200030006ff */
[-C--:B------:R-:W-:Y:S01]  /*7c20*/  FFMA.FTZ R51, R51, R126.reuse, -R124 ;  /* 0x0000007e33337223 */ /* 0x080fe2000001087c */
[----:B------:R-:W-:Y:S01]  /*7c30*/  FFMA.FTZ R44, R125, R126, R44 ;  /* 0x0000007e7d2c7223 */ /* 0x000fe2000001002c */
[----:B------:R-:W-:Y:S01]  /*7c40*/  F2FP.F16.E4M3.UNPACK_B R14, R14.H1 ;  /* 0x0000000eff0e723e */ /* 0x000fe200030006ff */
[----:B------:R-:W-:Y:S01]  /*7c50*/  HADD2.F32 R124, -RZ, R77.H0_H0 ;  /* 0x2000004dff7c7230 */ /* 0x000fe20000004100 */
[----:B------:R-:W-:Y:S01]  /*7c60*/  F2FP.SATFINITE.E4M3.F32.PACK_AB_MERGE_C R47, R133, R132, R47 ;  /* 0x00000084852f723e */ /* 0x000fe2000480702f */
[----:B------:R-:W-:Y:S02]  /*7c70*/  HADD2.F32 R126, -RZ, R127.H0_H0 ;  /* 0x2000007fff7e7230 */ /* 0x000fe40000004100 */
[----:B------:R-:W-:Y:S02]  /*7c80*/  HADD2.F32 R45, -RZ, R50.H0_H0 ;  /* 0x20000032ff2d7230 */ /* 0x000fe40000004100 */
[----:B------:R-:W-:-:S02]  /*7c90*/  HADD2.F32 R125, -RZ, R14.H0_H0 ;  /* 0x2000000eff7d7230 */ /* 0x000fc40000004100 */
[CC--:B------:R-:W-:Y:S01]  /*7ca0*/  FMUL.FTZ R128, R124.reuse, R126.reuse ;  /* 0x0000007e7c807220 */ /* 0x0c0fe20000410000 */
[----:B------:R-:W-:Y:S02]  /*7cb0*/  HADD2.F32 R50, -RZ, R50.H1_H1 ;  /* 0x30000032ff327230 */ /* 0x000fe40000004100 */
[C---:B------:R-:W-:Y:S01]  /*7cc0*/  FMUL.FTZ R129, R45.reuse, R126 ;  /* 0x0000007e2d817220 */ /* 0x040fe20000410000 */
[----:B------:R-:W-:Y:S02]  /*7cd0*/  HADD2.F32 R127, -RZ, R127.H1_H1 ;  /* 0x3000007fff7f7230 */ /* 0x000fe40000004100 */
[-C--:B------:R-:W-:Y:S01]  /*7ce0*/  FFMA.FTZ R132, R45, R125.reuse, -R128 ;  /* 0x0000007d2d847223 */ /* 0x080fe20000010880 */
[----:B------:R-:W-:Y:S02]  /*7cf0*/  HADD2.F32 R77, -RZ, R77.H1_H1 ;  /* 0x3000004dff4d7230 */ /* 0x000fe40000004100 */
[----:B------:R-:W-:Y:S01]  /*7d00*/  FFMA.FTZ R133, R124, R125, R129 ;  /* 0x0000007d7c857223 */ /* 0x000fe20000010081 */
[----:B------:R-:W-:-:S02]  /*7d10*/  HADD2.F32 R126, -RZ, R14.H1_H1 ;  /* 0x3000000eff7e7230 */ /* 0x000fc40000004100 */
[C---:B------:R-:W-:Y:S01]  /*7d20*/  FMUL.FTZ R128, R50.reuse, R127 ;  /* 0x0000007f32807220 */ /* 0x040fe20000410000 */
[----:B------:R-:W-:Y:S01]  /*7d30*/  F2FP.F16.E4M3.UNPACK_B R124, R79 ;  /* 0x0000004fff7c723e */ /* 0x000fe200020006ff */
[C---:B------:R-:W-:Y:S01]  /*7d40*/  FMUL.FTZ R131, R77.reuse, R127 ;  /* 0x0000007f4d837220 */ /* 0x040fe20000410000 */
[----:B------:R-:W-:Y:S01]  /*7d50*/  F2FP.F16.E4M3.UNPACK_B R79, R79.H1 ;  /* 0x0000004fff4f723e */ /* 0x000fe200030006ff */
[-C--:B------:R-:W-:Y:S01]  /*7d60*/  FFMA.FTZ R134, R77, R126.reuse, R128 ;  /* 0x0000007e4d867223 */ /* 0x080fe20000010080 */
[----:B------:R-:W-:Y:S01]  /*7d70*/  F2FP.F16.E4M3.UNPACK_B R129, R13.H1 ;  /* 0x0000000dff81723e */ /* 0x000fe200030006ff */
[----:B------:R-:W-:Y:S01]  /*7d80*/  FFMA.FTZ R135, R50, R126, -R131 ;  /* 0x0000007e32877223 */ /* 0x000fe20000010883 */
[----:B------:R-:W-:Y:S01]  /*7d90*/  F2FP.F16.E4M3.UNPACK_B R14, R15 ;  /* 0x0000000fff0e723e */ /* 0x000fe200020006ff */
[----:B------:R-:W-:Y:S01]  /*7da0*/  HADD2.F32 R77, -RZ, R124.H0_H0 ;  /* 0x2000007cff4d7230 */ /* 0x000fe20000004100 */
[----:B------:R-:W-:Y:S01]  /*7db0*/  F2FP.F16.E4M3.UNPACK_B R128, R13 ;  /* 0x0000000dff80723e */ /* 0x000fe200020006ff */
[----:B------:R-:W-:Y:S01]  /*7dc0*/  HADD2.F32 R131, -RZ, R129.H0_H0 ;  /* 0x20000081ff837230 */ /* 0x000fe20000004100 */
[----:B------:R-:W-:Y:S01]  /*7dd0*/  F2FP.F16.E4M3.UNPACK_B R15, R15.H1 ;  /* 0x0000000fff0f723e */ /* 0x000fe200030006ff */
[----:B------:R-:W-:Y:S01]  /*7de0*/  HADD2.F32 R45, -RZ, R14.H0_H0 ;  /* 0x2000000eff2d7230 */ /* 0x000fe20000004100 */
[-C--:B------:R-:W-:Y:S01]  /*7df0*/  F2FP.F16.E4M3.UNPACK_B R13, R12.reuse ;  /* 0x0000000cff0d723e */ /* 0x080fe200020006ff */
[----:B------:R-:W-:Y:S01]  /*7e00*/  HADD2.F32 R130, -RZ, R128.H0_H0 ;  /* 0x20000080ff827230 */ /* 0x000fe20000004100 */
[----:B------:R-:W-:Y:S01]  /*7e10*/  F2FP.F16.E4M3.UNPACK_B R125, R12.H1 ;  /* 0x0000000cff7d723e */ /* 0x000fe200030006ff */
[----:B------:R-:W-:Y:S01]  /*7e20*/  HADD2.F32 R12, -RZ, R79.H0_H0 ;  /* 0x2000004fff0c7230 */ /* 0x000fe20000004100 */
[----:B------:R-:W-:Y:S01]  /*7e30*/  F2FP.SATFINITE.E4M3.F32.PACK_AB_MERGE_C R132, R135, R132, RZ ;  /* 0x000000848784723e */ /* 0x000fe200048070ff */
[----:B------:R-:W-:-:S02]  /*7e40*/  HADD2.F32 R50, -RZ, R15.H0_H0 ;  /* 0x2000000fff327230 */ /* 0x000fc40000004100 */
[-C--:B------:R-:W-:Y:S01]  /*7e50*/  FMUL.FTZ R136, R77, R130.reuse ;  /* 0x000000824d887220 */ /* 0x080fe20000410000 */
[----:B------:R-:W-:Y:S02]  /*7e60*/  HADD2.F32 R127, -RZ, R125.H0_H0 ;  /* 0x2000007dff7f7230 */ /* 0x000fe40000004100 */
[-C--:B------:R-:W-:Y:S01]  /*7e70*/  FMUL.FTZ R137, R12, R131.reuse ;  /* 0x000000830c897220 */ /* 0x080fe20000410000 */
[----:B------:R-:W-:Y:S02]  /*7e80*/  HADD2.F32 R126, -RZ, R13.H0_H0 ;  /* 0x2000000dff7e7230 */ /* 0x000fe40000004100 */
[C---:B------:R-:W-:Y:S01]  /*7e90*/  FMUL.FTZ R131, R50.reuse, R131 ;  /* 0x0000008332837220 */ /* 0x040fe20000410000 */
[C---:B------:R-:W-:Y:S01]  /*7ea0*/  FMUL.FTZ R130, R45.reuse, R130 ;  /* 0x000000822d827220 */ /* 0x040fe20000410000 */
[----:B------:R-:W-:Y:S01]  /*7eb0*/  FFMA.FTZ R137, R50, R127, -R137 ;  /* 0x0000007f32897223 */ /* 0x000fe20000010889 */
[----:B------:R-:W-:Y:S02]  /*7ec0*/  HADD2.F32 R79, -RZ, R79.H1_H1 ;  /* 0x3000004fff4f7230 */ /* 0x000fe40000004100 */
[----:B------:R-:W-:Y:S01]  /*7ed0*/  FFMA.FTZ R136, R45, R126, -R136 ;  /* 0x0000007e2d887223 */ /* 0x000fe20000010888 */
[----:B------:R-:W-:-:S02]  /*7ee0*/  HADD2.F32 R50, -RZ, R129.H1_H1 ;  /* 0x30000081ff327230 */ /* 0x000fc40000004100 */
[----:B------:R-:W-:Y:S01]  /*7ef0*/  FFMA.FTZ R131, R12, R127, R131 ;  /* 0x0000007f0c837223 */ /* 0x000fe20000010083 */
[----:B------:R-:W-:Y:S02]  /*7f00*/  HADD2.F32 R15, -RZ, R15.H1_H1 ;  /* 0x3000000fff0f7230 */ /* 0x000fe40000004100 */
[----:B------:R-:W-:Y:S01]  /*7f10*/  FFMA.FTZ R130, R77, R126, R130 ;  /* 0x0000007e4d827223 */ /* 0x000fe20000010082 */
[----:B------:R-:W-:Y:S02]  /*7f20*/  HADD2.F32 R124, -RZ, R124.H1_H1 ;  /* 0x3000007cff7c7230 */ /* 0x000fe40000004100 */
[-C--:B------:R-:W-:Y:S01]  /*7f30*/  FMUL.FTZ R126, R79, R50.reuse ;  /* 0x000000324f7e7220 */ /* 0x080fe20000410000 */
[----:B------:R-:W-:Y:S02]  /*7f40*/  HADD2.F32 R45, -RZ, R128.H1_H1 ;  /* 0x30000080ff2d7230 */ /* 0x000fe40000004100 */
[----:B------:R-:W-:Y:S01]  /*7f50*/  FMUL.FTZ R50, R15, R50 ;  /* 0x000000320f327220 */ /* 0x000fe20000410000 */
[----:B------:R-:W-:Y:S01]  /*7f60*/  HADD2.F32 R12, -RZ, R125.H1_H1 ;  /* 0x3000007dff0c7230 */ /* 0x000fe20000004100 */
[----:B------:R-:W-:Y:S01]  /*7f70*/  F2FP.SATFINITE.E4M3.F32.PACK_AB_MERGE_C R133, R134, R133, RZ ;  /* 0x000000858685723e */ /* 0x000fe200048070ff */
[----:B------:R-:W-:-:S02]  /*7f80*/  HADD2.F32 R14, -RZ, R14.H1_H1 ;  /* 0x3000000eff0e7230 */ /* 0x000fc40000004100 */
[-C--:B------:R-:W-:Y:S01]  /*7f90*/  FMUL.FTZ R77, R124, R45.reuse ;  /* 0x0000002d7c4d7220 */ /* 0x080fe20000410000 */
[----:B------:R-:W-:Y:S02]  /*7fa0*/  HADD2.F32 R13, -RZ, R13.H1_H1 ;  /* 0x3000000dff0d7230 */ /* 0x000fe40000004100 */
[-C--:B------:R-:W-:Y:S01]  /*7fb0*/  FFMA.FTZ R126, R15, R12.reuse, -R126 ;  /* 0x0000000c0f7e7223 */ /* 0x080fe2000001087e */
[----:B------:R-:W-:Y:S01]  /*7fc0*/  FFMA.FTZ R50, R79, R12, R50 ;  /* 0x0000000c4f327223 */ /* 0x000fe20000010032 */
[C---:B------:R-:W-:Y:S01]  /*7fd0*/  FMUL.FTZ R45, R14.reuse, R45 ;  /* 0x0000002d0e2d7220 */ /* 0x040fe20000410000 */
[----:B------:R-:W-:Y:S02]  /*7fe0*/  IMAD.MOV.U32 R12, RZ, RZ, R47 ;  /* 0x000000ffff0c7224 */ /* 0x000fe400078e002f */
[----:B------:R-:W-:Y:S01]  /*7ff0*/  FFMA.FTZ R77, R14, R13, -R77 ;  /* 0x0000000d0e4d7223 */ /* 0x000fe2000001084d */
[----:B------:R-:W-:Y:S01]  /*8000*/  F2FP.SATFINITE.E4M3.F32.PACK_AB_MERGE_C R126, R126, R137, RZ ;  /* 0x000000897e7e723e */ /* 0x000fe200048070ff */
[----:B------:R-:W-:Y:S01]  /*8010*/  FFMA.FTZ R45, R124, R13, R45 ;  /* 0x0000000d7c2d7223 */ /* 0x000fe2000001002d */
[----:B------:R-:W-:-:S02]  /*8020*/  F2FP.SATFINITE.E4M3.F32.PACK_AB_MERGE_C R50, R50, R131, RZ ;  /* 0x000000833232723e */ /* 0x000fc400048070ff */
[----:B------:R-:W-:Y:S02]  /*8030*/  F2FP.SATFINITE.E4M3.F32.PACK_AB_MERGE_C R15, R77, R136, R126 ;  /* 0x000000884d0f723e */ /* 0x000fe4000480707e */
[----:B------:R-:W-:Y:S02]  /*8040*/  F2FP.SATFINITE.E4M3.F32.PACK_AB_MERGE_C R13, R51, R48, R132 ;  /* 0x00000030330d723e */ /* 0x000fe40004807084 */
[----:B------:R-:W-:Y:S02]  /*8050*/  F2FP.SATFINITE.E4M3.F32.PACK_AB_MERGE_C R77, R44, R49, R133 ;  /* 0x000000312c4d723e */ /* 0x000fe40004807085 */
[----:B------:R-:W-:Y:S02]  /*8060*/  F2FP.SATFINITE.E4M3.F32.PACK_AB_MERGE_C R79, R45, R130, R50 ;  /* 0x000000822d4f723e */ /* 0x000fe40004807032 */
[----:B------:R-:W-:-:S07]  /*8070*/  MOV R14, R46 ;  /* 0x0000002e000e7202 */ /* 0x000fce0000000f00 */
.L_x_556:
[----:B------:R-:W-:Y:S05]  /*8080*/  BSYNC B2 ;  /* 0x0000000000027941 */ /* 0x000fea0003800000 */
.L_x_555:
[----:B------:R-:W-:Y:S01]  /*8090*/  ISETP.GE.AND P3, PT, R11, R114, PT ;  /* 0x000000720b00720c */ /* 0x000fe20003f66270 */
[----:B--2---:R4:W-:-:S12]  /*80a0*/  ST.E.128 desc[UR36][R104.64], R12 ;  /* 0x0000000c68007985 */ /* 0x0049d8000c101d24 */
[----:B------:R-:W-:-:S04]  /*80b0*/  @!P3 IADD3 R44, P4, R110, R11, RZ ;  /* 0x0000000b6e2cb210 */ /* 0x000fc80007f9e0ff */
[----:B------:R-:W-:-:S05]  /*80c0*/  @!P3 LEA.HI.X.SX32 R45, R11, R108, 0x1, P4 ;  /* 0x0000006c0b2db211 */ /* 0x000fca00020f0eff */
[----:B---3--:R4:W-:Y:S04]  /*80d0*/  @!P3 ST.E.128 desc[UR36][R44.64], R76 ;  /* 0x0000004c2c00b985 */ /* 0x0089e8000c101d24 */
.L_x_554:
[----:B------:R-:W-:Y:S05]  /*80e0*/  BSYNC B1 ;  /* 0x0000000000017941 */ /* 0x000fea0003800000 */
.L_x_553:
[----:B------:R-:W-:-:S03]  /*80f0*/  UMOV UR4, 0xffffffff ;  /* 0xffffffff00047882 */ /* 0x000fc60000000000 */
[----:B------:R-:W-:Y:S05]  /*8100*/  BRA.DIV UR4, `(.L_x_557) ;  /* 0x000001d6042c7947 */ /* 0x000fea000b800000 */
[----:B----4-:R4:W0:Y:S04]  /*8110*/  SHFL.IDX PT, R76, R107, 0x1, 0x181f ;  /* 0x00381f006b4c7f89 */ /* 0x01082800000e0000 */
[----:B------:R4:W0:Y:S02]  /*8120*/  SHFL.IDX PT, R50, R106, 0x1, 0x181f ;  /* 0x00381f006a327f89 */ /* 0x00082400000e0000 */
.L_x_851:
[----:B------:R-:W-:Y:S01]  /*8130*/  VIADD R11, R219, 0x20 ;  /* 0x00000020db0b7836 */ /* 0x000fe20000000000 */
[----:B------:R-:W-:Y:S04]  /*8140*/  BSSY B1, `(.L_x_558) ;  /* 0x00000ff000017945 */ /* 0x000fe80003800000 */
[----:B------:R-:W-:-:S13]  /*8150*/  ISETP.GE.OR P3, PT, R11, R102, P1 ;  /* 0x000000660b00720c */ /* 0x000fda0000f66670 */
[----:B------:R-:W-:Y:S05]  /*8160*/  @P3 BRA `(.L_x_559) ;  /* 0x0000000c00f03947 */ /* 0x000fea0003800000 */
[----:B------:R-:W5:Y:S01]  /*8170*/  LDL R14, [R1+0x2c] ;  /* 0x00002c00010e7983 */ /* 0x000f620000100800 */
[----:B------:R-:W-:Y:S01]  /*8180*/  SEL R11, R35, R116, !P0 ;  /* 0x00000074230b7207 */ /* 0x000fe20004000000 */
[----:B------:R-:W-:Y:S01]  /*8190*/  VIADD R15, R219, 0x20 ;  /* 0x00000020db0f7836 */ /* 0x000fe20000000000 */
[----:B0-----:R-:W-:Y:S01]  /*81a0*/  IADD3 R48, P3, R39, R50, RZ ;  /* 0x0000003227307210 */ /* 0x001fe20007f7e0ff */
[----:B------:R-:W-:Y:S01]  /*81b0*/  BSSY B2, `(.L_x_560) ;  /* 0x00000f2000027945 */ /* 0x000fe20003800000 */
[----:B------:R-:W-:Y:S02]  /*81c0*/  SHF.R.S32.HI R12, RZ, 0x1f, R11 ;  /* 0x0000001fff0c7819 */ /* 0x000fe4000001140b */
[----:B------:R-:W-:Y:S01]  /*81d0*/  SHF.L.U32 R15, R15, 0x7, RZ ;  /* 0x000000070f0f7819 */ /* 0x000fe200000006ff */
[----:B------:R-:W-:Y:S01]  /*81e0*/  IMAD.X R49, R76, 0x1, R43, P3 ;  /* 0x000000014c317824 */ /* 0x000fe200018e062b */
[----:B------:R-:W-:Y:S02]  /*81f0*/  LEA.HI R12, R12, R11, RZ, 0x5 ;  /* 0x0000000b0c0c7211 */ /* 0x000fe400078f28ff */
[----:B------:R-:W-:-:S02]  /*8200*/  LOP3.LUT R15, R15, 0x380, RZ, 0xc0, !PT ;  /* 0x000003800f0f7812 */ /* 0x000fc400078ec0ff */
        /* <DEDUP_REMOVED lines=8> */
[----:B-----5:R-:W-:Y:S01]  /*8290*/  IADD3 R13, R12, R13, R14 ;  /* 0x0000000d0c0d7210 */ /* 0x020fe20007ffe00e */
[----:B------:R-:W-:-:S03]  /*82a0*/  IMAD R12, R216, 0x8000, R4 ;  /* 0x00008000d80c7824 */ /* 0x000fc600078e0204 */
[----:B------:R-:W-:Y:S01]  /*82b0*/  LEA R14, R216, R13, 0xf ;  /* 0x0000000dd80e7211 */ /* 0x000fe200078e78ff */
[----:B------:R-:W-:-:S04]  /*82c0*/  IMAD.IADD R12, R23, 0x1, R12 ;  /* 0x00000001170c7824 */ /* 0x000fc800078e020c */
[----:B------:R-:W-:Y:S02]  /*82d0*/  IMAD.IADD R44, R23, 0x1, R14 ;  /* 0x00000001172c7824 */ /* 0x000fe400078e020e */
[----:B------:R-:W0:Y:S04]  /*82e0*/  LDS.128 R12, [R12+0x28400] ;  /* 0x028400000c0c7984 */ /* 0x000e280000000c00 */
[----:B------:R-:W0:Y:S01]  /*82f0*/  LDS.128 R44, [R44+0x28400] ;  /* 0x028400002c2c7984 */ /* 0x000e220000000c00 */
[----:B------:R-:W-:Y:S05]  /*8300*/  @P2 BRA `(.L_x_561) ;  /* 0x0000000c00702947 */ /* 0x000fea0003800000 */
[--C-:B------:R-:W-:Y:S01]  /*8310*/  SHF.R.U32.HI R127, RZ, 0x8, R53.reuse ;  /* 0x00000008ff7f7819 */ /* 0x100fe20000011635 */
[----:B0-----:R-:W-:Y:S01]  /*8320*/  IMAD.MOV.U32 R52, RZ, RZ, R46 ;  /* 0x000000ffff347224 */ /* 0x001fe200078e002e */
[--C-:B------:R-:W-:Y:S01]  /*8330*/  SHF.R.U32.HI R128, RZ, 0x10, R53.reuse ;  /* 0x00000010ff807819 */ /* 0x100fe20000011635 */
[----:B------:R-:W-:Y:S01]  /*8340*/  IMAD.MOV.U32 R51, RZ, RZ, R14 ;  /* 0x000000ffff337224 */ /* 0x000fe200078e000e */
[----:B------:R-:W-:Y:S02]  /*8350*/  LOP3.LUT R54, R53, 0xff, RZ, 0xc0, !PT ;  /* 0x000000ff35367812 */ /* 0x000fe400078ec0ff */
[----:B------:R-:W-:Y:S02]  /*8360*/  SHF.R.U32.HI R53, RZ, 0x18, R53 ;  /* 0x00000018ff357819 */ /* 0x000fe40000011635 */
[--C-:B------:R-:W-:Y:S02]  /*8370*/  SHF.R.U32.HI R126, RZ, 0x10, R55.reuse ;  /* 0x00000010ff7e7819 */ /* 0x100fe40000011637 */
[----:B------:R-:W-:-:S02]  /*8380*/  SHF.R.U32.HI R124, RZ, 0x8, R55 ;  /* 0x00000008ff7c7819 */ /* 0x000fc40000011637 */
[----:B------:R-:W-:Y:S02]  /*8390*/  LOP3.LUT R56, R55, 0xff, RZ, 0xc0, !PT ;  /* 0x000000ff37387812 */ /* 0x000fe400078ec0ff */
[----:B------:R-:W-:Y:S01]  /*83a0*/  SHF.R.U32.HI R125, RZ, 0x18, R55 ;  /* 0x00000018ff7d7819 */ /* 0x000fe20000011637 */
[----:B------:R-:W-:Y:S01]  /*83b0*/  IMAD.MOV.U32 R55, RZ, RZ, R12 ;  /* 0x000000ffff377224 */ /* 0x000fe200078e000c */
[--C-:B------:R-:W-:Y:S01]  /*83c0*/  SHF.R.U32.HI R79, RZ, 0x8, R59.reuse ;  /* 0x00000008ff4f7819 */ /* 0x100fe2000001163b */
[----:B------:R-:W-:Y:S01]  /*83d0*/  IMAD.SHL.U32 R12, R127, 0x100, RZ ;  /* 0x000001007f0c7824 */ /* 0x000fe200078e00ff */
[----:B------:R-:W-:Y:S02]  /*83e0*/  PRMT R53, R53, 0x654, R54 ;  /* 0x0000065435357816 */ /* 0x000fe40000000036 */
[----:B------:R-:W-:Y:S01]  /*83f0*/  SHF.R.U32.HI R104, RZ, 0x10, R59 ;  /* 0x00000010ff687819 */ /* 0x000fe2000001163b */
[----:B------:R-:W-:Y:S01]  /*8400*/  IMAD.SHL.U32 R46, R79, 0x100, RZ ;  /* 0x000001004f2e7824 */ /* 0x000fe200078e00ff */
[----:B------:R-:W-:-:S02]  /*8410*/  LOP3.LUT R78, R59, 0xff, RZ, 0xc0, !PT ;  /* 0x000000ff3b4e7812 */ /* 0x000fc400078ec0ff */
[----:B------:R-:W-:Y:S02]  /*8420*/  SHF.R.U32.HI R59, RZ, 0x18, R59 ;  /* 0x00000018ff3b7819 */ /* 0x000fe4000001163b */
[--C-:B---3--:R-:W-:Y:S02]  /*8430*/  SHF.R.U32.HI R110, RZ, 0x10, R57.reuse ;  /* 0x00000010ff6e7819 */ /* 0x108fe40000011639 */
[--C-:B------:R-:W-:Y:S02]  /*8440*/  SHF.R.U32.HI R105, RZ, 0x8, R57.reuse ;  /* 0x00000008ff697819 */ /* 0x100fe40000011639 */
[----:B------:R-:W-:Y:S02]  /*8450*/  LOP3.LUT R77, R57, 0xff, RZ, 0xc0, !PT ;  /* 0x000000ff394d7812 */ /* 0x000fe400078ec0ff */
[----:B--2---:R-:W-:Y:S01]  /*8460*/  SHF.R.U32.HI R108, RZ, 0x18, R57 ;  /* 0x00000018ff6c7819 */ /* 0x004fe20000011639 */
[----:B------:R-:W-:Y:S01]  /*8470*/  IMAD.SHL.U32 R14, R105, 0x100, RZ ;  /* 0x00000100690e7824 */ /* 0x000fe200078e00ff */
[----:B------:R-:W-:-:S02]  /*8480*/  LOP3.LUT R53, R53, 0xff00, R12, 0xf8, !PT ;  /* 0x0000ff0035357812 */ /* 0x000fc400078ef80c */
[----:B------:R-:W-:Y:S02]  /*8490*/  PRMT R57, R125, 0x654, R56 ;  /* 0x000006547d397816 */ /* 0x000fe40000000038 */
[----:B------:R-:W-:Y:S02]  /*84a0*/  SHF.L.U32 R12, R124, 0x8, RZ ;  /* 0x000000087c0c7819 */ /* 0x000fe400000006ff */
[----:B------:R-:W-:Y:S01]  /*84b0*/  PRMT R59, R59, 0x654, R78 ;  /* 0x000006543b3b7816 */ /* 0x000fe2000000004e */
[----:B------:R-:W-:Y:S01]  /*84c0*/  IMAD.U32 R78, R104, 0x10000, RZ ;  /* 0x00010000684e7824 */ /* 0x000fe200078e00ff */
[----:B------:R-:W-:Y:S01]  /*84d0*/  MOV R58, R44 ;  /* 0x0000002c003a7202 */ /* 0x000fe20000000f00 */
[----:B------:R-:W-:Y:S01]  /*84e0*/  IMAD.U32 R44, R128, 0x10000, RZ ;  /* 0x00010000802c7824 */ /* 0x000fe200078e00ff */
[----:B------:R-:W-:Y:S02]  /*84f0*/  LOP3.LUT R57, R57, 0xff00, R12, 0xf8, !PT ;  /* 0x0000ff0039397812 */ /* 0x000fe400078ef80c */
[----:B------:R-:W-:Y:S01]  /*8500*/  LOP3.LUT R125, R59, 0xff00, R46, 0xf8, !PT ;  /* 0x0000ff003b7d7812 */ /* 0x000fe200078ef82e */
[----:B------:R-:W-:Y:S01]  /*8510*/  IMAD.U32 R46, R110, 0x10000, RZ ;  /* 0x000100006e2e7824 */ /* 0x000fe200078e00ff */
[----:B------:R-:W-:-:S02]  /*8520*/  SHF.L.U32 R12, R126, 0x10, RZ ;  /* 0x000000107e0c7819 */ /* 0x000fc400000006ff */
[----:B------:R-:W-:Y:S02]  /*8530*/  PRMT R77, R108, 0x654, R77 ;  /* 0x000006546c4d7816 */ /* 0x000fe4000000004d */
[----:B------:R-:W-:Y:S02]  /*8540*/  F2FP.F16.E4M3.UNPACK_B R79, R123.H1 ;  /* 0x0000007bff4f723e */ /* 0x000fe400030006ff */
[----:B------:R-:W-:Y:S02]  /*8550*/  F2FP.F16.E4M3.UNPACK_B R59, R58.H1 ;  /* 0x0000003aff3b723e */ /* 0x000fe400030006ff */
[----:B------:R-:W-:Y:S02]  /*8560*/  F2FP.F16.E4M3.UNPACK_B R56, R55.H1 ;  /* 0x00000037ff38723e */ /* 0x000fe400030006ff */
[----:B------:R-:W-:Y:S01]  /*8570*/  LOP3.LUT R12, R57, 0xff0000, R12, 0xf8, !PT ;  /* 0x00ff0000390c7812 */ /* 0x000fe200078ef80c */
[----:B------:R-:W-:Y:S01]  /*8580*/  HADD2.F32 R54, -RZ, R59.H0_H0 ;  /* 0x2000003bff367230 */ /* 0x000fe20000004100 */
[----:B------:R-:W-:Y:S01]  /*8590*/  LOP3.LUT R105, R77, 0xff00, R14, 0xf8, !PT ;  /* 0x0000ff004d697812 */ /* 0x000fe200078ef80e */
[----:B------:R-:W-:Y:S01]  /*85a0*/  HADD2.F32 R14, -RZ, R79.H0_H0 ;  /* 0x2000004fff0e7230 */ /* 0x000fe20000004100 */
[----:B------:R-:W-:Y:S01]  /*85b0*/  LOP3.LUT R44, R53, 0xff0000, R44, 0xf8, !PT ;  /* 0x00ff0000352c7812 */ /* 0x000fe200078ef82c */
[----:B------:R-:W-:Y:S01]  /*85c0*/  HADD2.F32 R53, -RZ, R56.H0_H0 ;  /* 0x20000038ff357230 */ /* 0x000fe20000004100 */
[----:B------:R-:W-:-:S02]  /*85d0*/  F2FP.F16.E4M3.UNPACK_B R57, R121.H1 ;  /* 0x00000079ff39723e */ /* 0x000fc400030006ff */
[CC--:B------:R-:W-:Y:S01]  /*85e0*/  FMUL.FTZ R104, R54.reuse, R14.reuse ;  /* 0x0000000e36687220 */ /* 0x0c0fe20000410000 */
[----:B------:R-:W-:Y:S01]  /*85f0*/  F2FP.F16.E4M3.UNPACK_B R123, R123 ;  /* 0x0000007bff7b723e */ /* 0x000fe200020006ff */
[----:B------:R-:W-:Y:S01]  /*8600*/  FMUL.FTZ R127, R53, R14 ;  /* 0x0000000e357f7220 */ /* 0x000fe20000410000 */
[--C-:B------:R-:W-:Y:S01]  /*8610*/  HADD2.F32 R77, -RZ, R57.reuse.H0_H0 ;  /* 0x20000039ff4d7230 */ /* 0x100fe20000004100 */
[----:B------:R-:W-:Y:S01]  /*8620*/  LOP3.LUT R14, R125, 0xff0000, R78, 0xf8, !PT ;  /* 0x00ff00007d0e7812 */ /* 0x000fe200078ef84e */
[----:B------:R-:W-:Y:S01]  /*8630*/  HADD2.F32 R78, -RZ, R57.H1_H1 ;  /* 0x30000039ff4e7230 */ /* 0x000fe20000004100 */
[----:B------:R-:W-:Y:S01]  /*8640*/  F2FP.F16.E4M3.UNPACK_B R55, R55 ;  /* 0x00000037ff37723e */ /* 0x000fe200020006ff */
[----:B------:R-:W-:Y:S02]  /*8650*/  HADD2.F32 R57, -RZ, R56.H1_H1 ;  /* 0x30000038ff397230 */ /* 0x000fe40000004100 */
[-C--:B------:R-:W-:Y:S01]  /*8660*/  FFMA.FTZ R53, R53, R77.reuse, -R104 ;  /* 0x0000004d35357223 */ /* 0x080fe20000010868 */
[----:B------:R-:W-:Y:S01]  /*8670*/  FFMA.FTZ R54, R54, R77, R127 ;  /* 0x0000004d36367223 */ /* 0x000fe2000001007f */
[----:B------:R-:W-:Y:S01]  /*8680*/  HADD2.F32 R104, -RZ, R79.H1_H1 ;  /* 0x3000004fff687230 */ /* 0x000fe20000004100 */
[----:B------:R-:W-:Y:S01]  /*8690*/  F2FP.F16.E4M3.UNPACK_B R58, R58 ;  /* 0x0000003aff3a723e */ /* 0x000fe200020006ff */
[----:B------:R-:W-:Y:S01]  /*86a0*/  HADD2.F32 R77, -RZ, R59.H1_H1 ;  /* 0x3000003bff4d7230 */ /* 0x000fe20000004100 */
[----:B------:R-:W-:Y:S01]  /*86b0*/  F2FP.F16.E4M3.UNPACK_B R121, R121 ;  /* 0x00000079ff79723e */ /* 0x000fe200020006ff */
[----:B------:R-:W-:Y:S01]  /*86c0*/  HADD2.F32 R79, -RZ, R123.H0_H0 ;  /* 0x2000007bff4f7230 */ /* 0x000fe20000004100 */
[----:B------:R-:W-:Y:S01]  /*86d0*/  LOP3.LUT R46, R105, 0xff0000, R46, 0xf8, !PT ;  /* 0x00ff0000692e7812 */ /* 0x000fe200078ef82e */
[----:B------:R-:W-:-:S02]  /*86e0*/  HADD2.F32 R56, -RZ, R55.H0_H0 ;  /* 0x20000037ff387230 */ /* 0x000fc40000004100 */
[-C--:B------:R-:W-:Y:S01]  /*86f0*/  FMUL.FTZ R108, R77, R104.reuse ;  /* 0x000000684d6c7220 */ /* 0x080fe20000410000 */
[C---:B------:R-:W-:Y:S01]  /*8700*/  FMUL.FTZ R104, R57.reuse, R104 ;  /* 0x0000006839687220 */ /* 0x040fe20000410000 */
[--C-:B------:R-:W-:Y:S02]  /*8710*/  HADD2.F32 R59, -RZ, R58.reuse.H0_H0 ;  /* 0x2000003aff3b7230 */ /* 0x100fe40000004100 */
[-C--:B------:R-:W-:Y:S01]  /*8720*/  FFMA.FTZ R124, R57, R78.reuse, -R108 ;  /* 0x0000004e397c7223 */ /* 0x080fe2000001086c */
[----:B------:R-:W-:Y:S01]  /*8730*/  FFMA.FTZ R125, R77, R78, R104 ;  /* 0x0000004e4d7d7223 */ /* 0x000fe20000010068 */
[----:B------:R-:W-:Y:S02]  /*8740*/  HADD2.F32 R57, -RZ, R121.H0_H0 ;  /* 0x20000079ff397230 */ /* 0x000fe40000004100 */
[-C--:B------:R-:W-:Y:S01]  /*8750*/  FMUL.FTZ R78, R56, R79.reuse ;  /* 0x0000004f384e7220 */ /* 0x080fe20000410000 */
[----:B------:R-:W-:Y:S02]  /*8760*/  HADD2.F32 R123, -RZ, R123.H1_H1 ;  /* 0x3000007bff7b7230 */ /* 0x000fe40000004100 */
[----:B------:R-:W-:Y:S01]  /*8770*/  FMUL.FTZ R77, R59, R79 ;  /* 0x0000004f3b4d7220 */ /* 0x000fe20000410000 */
[----:B------:R-:W-:-:S02]  /*8780*/  HADD2.F32 R58, -RZ, R58.H1_H1 ;  /* 0x3000003aff3a7230 */ /* 0x000fc40000004100 */
[-C--:B------:R-:W-:Y:S01]  /*8790*/  FFMA.FTZ R105, R59, R57.reuse, R78 ;  /* 0x000000393b697223 */ /* 0x080fe2000001004e */
[----:B------:R-:W-:Y:S02]  /*87a0*/  HADD2.F32 R55, -RZ, R55.H1_H1 ;  /* 0x30000037ff377230 */ /* 0x000fe40000004100 */
[----:B------:R-:W-:Y:S01]  /*87b0*/  FFMA.FTZ R79, R56, R57, -R77 ;  /* 0x00000039384f7223 */ /* 0x000fe2000001084d */
        /* <DEDUP_REMOVED lines=14> */
[-C--:B------:R-:W-:Y:S01]  /*88a0*/  FMUL.FTZ R121, R59, R78.reuse ;  /* 0x0000004e3b797220 */ /* 0x080fe20000410000 */
[----:B------:R-:W-:Y:S01]  /*88b0*/  HADD2.F32 R58, -RZ, R77.H0_H0 ;  /* 0x2000004dff3a7230 */ /* 0x000fe20000004100 */
[----:B------:R-:W-:Y:S01]  /*88c0*/  F2FP.F16.E4M3.UNPACK_B R51, R51 ;  /* 0x00000033ff33723e */ /* 0x000fe200020006ff */
[----:B------:R-:W-:Y:S02]  /*88d0*/  HADD2.F32 R57, -RZ, R57.H1_H1 ;  /* 0x30000039ff397230 */ /* 0x000fe40000004100 */
[----:B------:R-:W-:Y:S01]  /*88e0*/  FMUL.FTZ R78, R56, R78 ;  /* 0x0000004e384e7220 */ /* 0x000fe20000410000 */
[----:B------:R-:W-:-:S02]  /*88f0*/  HADD2.F32 R55, -RZ, R55.H1_H1 ;  /* 0x30000037ff377230 */ /* 0x000fc40000004100 */
[----:B------:R-:W-:Y:S01]  /*8900*/  FFMA.FTZ R121, R56, R58, -R121 ;  /* 0x0000003a38797223 */ /* 0x000fe20000010879 */
[----:B------:R-:W-:Y:S02]  /*8910*/  HADD2.F32 R56, -RZ, R77.H1_H1 ;  /* 0x3000004dff387230 */ /* 0x000fe40000004100 */
[----:B------:R-:W-:Y:S01]  /*8920*/  FMUL.FTZ R126, R57, R104 ;  /* 0x00000068397e7220 */ /* 0x000fe20000410000 */
[----:B------:R-:W-:Y:S01]  /*8930*/  FFMA.FTZ R78, R59, R58, R78 ;  /* 0x0000003a3b4e7223 */ /* 0x000fe2000001004e */
[C---:B------:R-:W-:Y:S01]  /*8940*/  FMUL.FTZ R104, R55.reuse, R104 ;  /* 0x0000006837687220 */ /* 0x040fe20000410000 */
[----:B------:R-:W-:Y:S01]  /*8950*/  F2FP.F16.E4M3.UNPACK_B R120, R120 ;  /* 0x00000078ff78723e */ /* 0x000fe200020006ff */
[----:B------:R-:W-:Y:S01]  /*8960*/  FFMA.FTZ R126, R55, R56, -R126 ;  /* 0x00000038377e7223 */ /* 0x000fe2000001087e */
[----:B------:R-:W-:Y:S01]  /*8970*/  F2FP.F16.E4M3.UNPACK_B R55, R52 ;  /* 0x00000034ff37723e */ /* 0x000fe200020006ff */
[----:B------:R-:W-:Y:S01]  /*8980*/  FFMA.FTZ R123, R57, R56, R104 ;  /* 0x00000038397b7223 */ /* 0x000fe20000010068 */
[--C-:B------:R-:W-:Y:S01]  /*8990*/  HADD2.F32 R59, -RZ, R122.reuse.H0_H0 ;  /* 0x2000007aff3b7230 */ /* 0x100fe20000004100 */
[----:B------:R-:W-:Y:S01]  /*89a0*/  F2FP.SATFINITE.E4M3.F32.PACK_AB_MERGE_C R53, R124, R53, RZ ;  /* 0x000000357c35723e */ /* 0x000fe200048070ff */
[----:B------:R-:W-:Y:S01]  /*89b0*/  HADD2.F32 R122, -RZ, R122.H1_H1 ;  /* 0x3000007aff7a7230 */ /* 0x000fe20000004100 */
[----:B------:R-:W-:Y:S01]  /*89c0*/  F2FP.SATFINITE.E4M3.F32.PACK_AB_MERGE_C R125, R125, R54, RZ ;  /* 0x000000367d7d723e */ /* 0x000fe200048070ff */
[----:B------:R-:W-:Y:S01]  /*89d0*/  HADD2.F32 R56, -RZ, R55.H0_H0 ;  /* 0x20000037ff387230 */ /* 0x000fe20000004100 */
[----:B------:R-:W-:Y:S01]  /*89e0*/  F2FP.SATFINITE.E4M3.F32.PACK_AB_MERGE_C R54, R108, R79, R53 ;  /* 0x0000004f6c36723e */ /* 0x000fe20004807035 */
[----:B------:R-:W-:Y:S01]  /*89f0*/  HADD2.F32 R52, -RZ, R51.H0_H0 ;  /* 0x20000033ff347230 */ /* 0x000fe20000004100 */
[----:B------:R-:W-:Y:S01]  /*8a00*/  F2FP.SATFINITE.E4M3.F32.PACK_AB_MERGE_C R121, R126, R121, RZ ;  /* 0x000000797e79723e */ /* 0x000fe200048070ff */
[----:B------:R-:W-:-:S02]  /*8a10*/  HADD2.F32 R55, -RZ, R55.H1_H1 ;  /* 0x30000037ff377230 */ /* 0x000fc40000004100 */
[-C--:B------:R-:W-:Y:S01]  /*8a20*/  FMUL.FTZ R77, R56, R59.reuse ;  /* 0x0000003b384d7220 */ /* 0x080fe20000410000 */
[----:B------:R-:W-:Y:S02]  /*8a30*/  HADD2.F32 R51, -RZ, R51.H1_H1 ;  /* 0x30000033ff337230 */ /* 0x000fe40000004100 */
[C---:B------:R-:W-:Y:S01]  /*8a40*/  FMUL.FTZ R59, R52.reuse, R59 ;  /* 0x0000003b343b7220 */ /* 0x040fe20000410000 */
[--C-:B------:R-:W-:Y:S02]  /*8a50*/  HADD2.F32 R57, -RZ, R120.reuse.H0_H0 ;  /* 0x20000078ff397230 */ /* 0x100fe40000004100 */
[-C--:B------:R-:W-:Y:S01]  /*8a60*/  FMUL.FTZ R58, R55, R122.reuse ;  /* 0x0000007a373a7220 */ /* 0x080fe20000410000 */
[----:B------:R-:W-:Y:S02]  /*8a70*/  HADD2.F32 R120, -RZ, R120.H1_H1 ;  /* 0x30000078ff787230 */ /* 0x000fe40000004100 */
[C---:B------:R-:W-:Y:S01]  /*8a80*/  FMUL.FTZ R122, R51.reuse, R122 ;  /* 0x0000007a337a7220 */ /* 0x040fe20000410000 */
[----:B------:R-:W-:Y:S01]  /*8a90*/  F2FP.F16.E4M3.UNPACK_B R79, R46 ;  /* 0x0000002eff4f723e */ /* 0x000fe200020006ff */
[-C--:B------:R-:W-:Y:S01]  /*8aa0*/  FFMA.FTZ R52, R52, R57.reuse, -R77 ;  /* 0x0000003934347223 */ /* 0x080fe2000001084d */
[----:B------:R-:W-:Y:S01]  /*8ab0*/  FFMA.FTZ R59, R56, R57, R59 ;  /* 0x00000039383b7223 */ /* 0x000fe2000001003b */
[-C--:B------:R-:W-:Y:S01]  /*8ac0*/  FFMA.FTZ R51, R51, R120.reuse, -R58 ;  /* 0x0000007833337223 */ /* 0x080fe2000001083a */
[----:B------:R-:W-:Y:S01]  /*8ad0*/  FFMA.FTZ R122, R55, R120, R122 ;  /* 0x00000078377a7223 */ /* 0x000fe2000001007a */
[----:B------:R-:W-:Y:S01]  /*8ae0*/  F2FP.F16.E4M3.UNPACK_B R57, R45 ;  /* 0x0000002dff39723e */ /* 0x000fe200020006ff */
[--C-:B------:R-:W-:Y:S01]  /*8af0*/  HADD2.F32 R104, -RZ, R79.reuse.H0_H0 ;  /* 0x2000004fff687230 */ /* 0x100fe20000004100 */
[----:B------:R-:W-:Y:S01]  /*8b00*/  F2FP.F16.E4M3.UNPACK_B R56, R13 ;  /* 0x0000000dff38723e */ /* 0x000fe200020006ff */
[----:B------:R-:W-:Y:S01]  /*8b10*/  HADD2.F32 R79, -RZ, R79.H1_H1 ;  /* 0x3000004fff4f7230 */ /* 0x000fe20000004100 */
[----:B------:R-:W-:Y:S01]  /*8b20*/  F2FP.SATFINITE.E4M3.F32.PACK_AB_MERGE_C R78, R123, R78, RZ ;  /* 0x0000004e7b4e723e */ /* 0x000fe200048070ff */
[--C-:B------:R-:W-:Y:S01]  /*8b30*/  HADD2.F32 R58, -RZ, R57.reuse.H0_H0 ;  /* 0x20000039ff3a7230 */ /* 0x100fe20000004100 */
[----:B------:R-:W-:Y:S01]  /*8b40*/  F2FP.F16.E4M3.UNPACK_B R77, R44 ;  /* 0x0000002cff4d723e */ /* 0x000fe200020006ff */
[--C-:B------:R-:W-:Y:S01]  /*8b50*/  HADD2.F32 R55, -RZ, R56.reuse.H0_H0 ;  /* 0x20000038ff377230 */ /* 0x100fe20000004100 */
[----:B------:R-:W-:Y:S01]  /*8b60*/  F2FP.SATFINITE.E4M3.F32.PACK_AB_MERGE_C R52, R51, R52, R121 ;  /* 0x000000343334723e */ /* 0x000fe20004807079 */
[----:B------:R-:W-:Y:S01]  /*8b70*/  HADD2.F32 R56, -RZ, R56.H1_H1 ;  /* 0x30000038ff387230 */ /* 0x000fe20000004100 */
[----:B------:R-:W-:Y:S01]  /*8b80*/  F2FP.SATFINITE.E4M3.F32.PACK_AB_MERGE_C R51, R122, R59, R78 ;  /* 0x0000003b7a33723e */ /* 0x000fe2000480704e */
[----:B------:R-:W-:-:S02]  /*8b90*/  HADD2.F32 R59, -RZ, R57.H1_H1 ;  /* 0x30000039ff3b7230 */ /* 0x000fc40000004100 */
[-C--:B------:R-:W-:Y:S01]  /*8ba0*/  FMUL.FTZ R108, R58, R104.reuse ;  /* 0x000000683a6c7220 */ /* 0x080fe20000410000 */
[--C-:B------:R-:W-:Y:S02]  /*8bb0*/  HADD2.F32 R78, -RZ, R77.reuse.H0_H0 ;  /* 0x2000004dff4e7230 */ /* 0x100fe40000004100 */
[----:B------:R-:W-:Y:S01]  /*8bc0*/  FMUL.FTZ R57, R55, R104 ;  /* 0x0000006837397220 */ /* 0x000fe20000410000 */
[----:B------:R-:W-:Y:S02]  /*8bd0*/  HADD2.F32 R77, -RZ, R77.H1_H1 ;  /* 0x3000004dff4d7230 */ /* 0x000fe40000004100 */
[----:B------:R-:W-:Y:S01]  /*8be0*/  FMUL.FTZ R121, R59, R79 ;  /* 0x0000004f3b797220 */ /* 0x000fe20000410000 */
[----:B------:R-:W-:Y:S01]  /*8bf0*/  F2FP.SATFINITE.E4M3.F32.PACK_AB_MERGE_C R53, R110, R105, R125 ;  /* 0x000000696e35723e */ /* 0x000fe2000480707d */
[-C--:B------:R-:W-:Y:S01]  /*8c00*/  FFMA.FTZ R55, R55, R78.reuse, -R108 ;  /* 0x0000004e37377223 */ /* 0x080fe2000001086c */
[----:B------:R-:W-:Y:S01]  /*8c10*/  FFMA.FTZ R105, R58, R78, R57 ;  /* 0x0000004e3a697223 */ /* 0x000fe20000010039 */
[C---:B------:R-:W-:Y:S01]  /*8c20*/  FMUL.FTZ R58, R56.reuse, R79 ;  /* 0x0000004f383a7220 */ /* 0x040fe20000410000 */
[----:B------:R-:W-:Y:S01]  /*8c30*/  FFMA.FTZ R108, R56, R77, -R121 ;  /* 0x0000004d386c7223 */ /* 0x000fe20000010879 */
[----:B------:R-:W-:-:S02]  /*8c40*/  F2FP.F16.E4M3.UNPACK_B R13, R13.H1 ;  /* 0x0000000dff0d723e */ /* 0x000fc400030006ff */
[----:B------:R-:W-:Y:S01]  /*8c50*/  F2FP.F16.E4M3.UNPACK_B R57, R45.H1 ;  /* 0x0000002dff39723e */ /* 0x000fe200030006ff */
[----:B------:R-:W-:Y:S01]  /*8c60*/  FFMA.FTZ R110, R59, R77, R58 ;  /* 0x0000004d3b6e7223 */ /* 0x000fe2000001003a */
[----:B------:R-:W-:Y:S01]  /*8c70*/  F2FP.F16.E4M3.UNPACK_B R56, R46.H1 ;  /* 0x0000002eff38723e */ /* 0x000fe200030006ff */
[----:B------:R-:W-:Y:S01]  /*8c80*/  HADD2.F32 R45, -RZ, R13.H0_H0 ;  /* 0x2000000dff2d7230 */ /* 0x000fe20000004100 */
[----:B------:R-:W-:Y:S01]  /*8c90*/  F2FP.F16.E4M3.UNPACK_B R44, R44.H1 ;  /* 0x0000002cff2c723e */ /* 0x000fe200030006ff */
[--C-:B------:R-:W-:Y:S01]  /*8ca0*/  HADD2.F32 R46, -RZ, R57.reuse.H0_H0 ;  /* 0x20000039ff2e7230 */ /* 0x100fe20000004100 */
[----:B------:R-:W-:Y:S01]  /*8cb0*/  F2FP.F16.E4M3.UNPACK_B R77, R14 ;  /* 0x0000000eff4d723e */ /* 0x000fe200020006ff */
[--C-:B------:R-:W-:Y:S02]  /*8cc0*/  HADD2.F32 R58, -RZ, R56.reuse.H0_H0 ;  /* 0x20000038ff3a7230 */ /* 0x100fe40000004100 */
[----:B------:R-:W-:Y:S02]  /*8cd0*/  HADD2.F32 R57, -RZ, R57.H1_H1 ;  /* 0x30000039ff397230 */ /* 0x000fe40000004100 */
[----:B------:R-:W-:-:S02]  /*8ce0*/  HADD2.F32 R78, -RZ, R56.H1_H1 ;  /* 0x30000038ff4e7230 */ /* 0x000fc40000004100 */
[-C--:B------:R-:W-:Y:S01]  /*8cf0*/  FMUL.FTZ R104, R46, R58.reuse ;  /* 0x0000003a2e687220 */ /* 0x080fe20000410000 */
[----:B------:R-:W-:Y:S02]  /*8d00*/  HADD2.F32 R13, -RZ, R13.H1_H1 ;  /* 0x3000000dff0d7230 */ /* 0x000fe40000004100 */
[----:B------:R-:W-:Y:S01]  /*8d10*/  FMUL.FTZ R59, R45, R58 ;  /* 0x0000003a2d3b7220 */ /* 0x000fe20000410000 */
[--C-:B------:R-:W-:Y:S02]  /*8d20*/  HADD2.F32 R56, -RZ, R44.reuse.H0_H0 ;  /* 0x2000002cff387230 */ /* 0x100fe40000004100 */
[-C--:B------:R-:W-:Y:S01]  /*8d30*/  FMUL.FTZ R58, R57, R78.reuse ;  /* 0x0000004e393a7220 */ /* 0x080fe20000410000 */
[----:B------:R-:W-:Y:S02]  /*8d40*/  HADD2.F32 R44, -RZ, R44.H1_H1 ;  /* 0x3000002cff2c7230 */ /* 0x000fe40000004100 */
[----:B------:R-:W-:Y:S01]  /*8d50*/  FMUL.FTZ R78, R13, R78 ;  /* 0x0000004e0d4e7220 */ /* 0x000fe20000410000 */
[----:B------:R-:W-:-:S02]  /*8d60*/  HADD2.F32 R79, -RZ, R77.H0_H0 ;  /* 0x2000004dff4f7230 */ /* 0x000fc40000004100 */
[----:B------:R-:W-:Y:S01]  /*8d70*/  FFMA.FTZ R121, R46, R56, R59 ;  /* 0x000000382e797223 */ /* 0x000fe2000001003b */
[----:B------:R-:W-:Y:S01]  /*8d80*/  F2FP.F16.E4M3.UNPACK_B R46, R47 ;  /* 0x0000002fff2e723e */ /* 0x000fe200020006ff */
[-C--:B------:R-:W-:Y:S01]  /*8d90*/  FFMA.FTZ R123, R13, R44.reuse, -R58 ;  /* 0x0000002c0d7b7223 */ /* 0x080fe2000001083a */
[-C--:B------:R-:W-:Y:S01]  /*8da0*/  F2FP.F16.E4M3.UNPACK_B R13, R15.reuse ;  /* 0x0000000fff0d723e */ /* 0x080fe200020006ff */
[----:B------:R-:W-:Y:S01]  /*8db0*/  FFMA.FTZ R122, R57, R44, R78 ;  /* 0x0000002c397a7223 */ /* 0x000fe2000001004e */
[----:B------:R-:W-:Y:S01]  /*8dc0*/  F2FP.F16.E4M3.UNPACK_B R15, R15.H1 ;  /* 0x0000000fff0f723e */ /* 0x000fe200030006ff */
[----:B------:R-:W-:Y:S01]  /*8dd0*/  FFMA.FTZ R120, R45, R56, -R104 ;  /* 0x000000382d787223 */ /* 0x000fe20000010868 */
[----:B------:R-:W-:Y:S01]  /*8de0*/  F2FP.F16.E4M3.UNPACK_B R78, R14.H1 ;  /* 0x0000000eff4e723e */ /* 0x000fe200030006ff */
[----:B------:R-:W-:Y:S01]  /*8df0*/  HADD2.F32 R56, -RZ, R46.H0_H0 ;  /* 0x2000002eff387230 */ /* 0x000fe20000004100 */
[----:B------:R-:W-:Y:S01]  /*8e00*/  F2FP.F16.E4M3.UNPACK_B R47, R47.H1 ;  /* 0x0000002fff2f723e */ /* 0x000fe200030006ff */
[----:B------:R-:W-:Y:S01]  /*8e10*/  HADD2.F32 R44, -RZ, R13.H0_H0 ;  /* 0x2000000dff2c7230 */ /* 0x000fe20000004100 */
[-C--:B------:R-:W-:Y:S01]  /*8e20*/  F2FP.F16.E4M3.UNPACK_B R14, R12.reuse ;  /* 0x0000000cff0e723e */ /* 0x080fe200020006ff */
[----:B------:R-:W-:Y:S01]  /*8e30*/  HADD2.F32 R45, -RZ, R15.H0_H0 ;  /* 0x2000000fff2d7230 */ /* 0x000fe20000004100 */
[----:B------:R-:W-:Y:S01]  /*8e40*/  F2FP.F16.E4M3.UNPACK_B R57, R12.H1 ;  /* 0x0000000cff39723e */ /* 0x000fe200030006ff */
[----:B------:R-:W-:-:S02]  /*8e50*/  HADD2.F32 R104, -RZ, R78.H0_H0 ;  /* 0x2000004eff687230 */ /* 0x000fc40000004100 */
[-C--:B------:R-:W-:Y:S01]  /*8e60*/  FMUL.FTZ R125, R56, R79.reuse ;  /* 0x0000004f387d7220 */ /* 0x080fe20000410000 */
[----:B------:R-:W-:Y:S02]  /*8e70*/  HADD2.F32 R12, -RZ, R47.H0_H0 ;  /* 0x2000002fff0c7230 */ /* 0x000fe40000004100 */
[----:B------:R-:W-:Y:S01]  /*8e80*/  FMUL.FTZ R79, R44, R79 ;  /* 0x0000004f2c4f7220 */ /* 0x000fe20000410000 */
[----:B------:R-:W-:Y:S02]  /*8e90*/  HADD2.F32 R59, -RZ, R14.H0_H0 ;  /* 0x2000000eff3b7230 */ /* 0x000fe40000004100 */
[-C--:B------:R-:W-:Y:S01]  /*8ea0*/  FMUL.FTZ R127, R45, R104.reuse ;  /* 0x000000682d7f7220 */ /* 0x080fe20000410000 */
[----:B------:R-:W-:Y:S02]  /*8eb0*/  HADD2.F32 R58, -RZ, R57.H0_H0 ;  /* 0x20000039ff3a7230 */ /* 0x000fe40000004100 */
[----:B------:R-:W-:Y:S01]  /*8ec0*/  FMUL.FTZ R124, R12, R104 ;  /* 0x000000680c7c7220 */ /* 0x000fe20000410000 */
[----:B------:R-:W-:-:S02]  /*8ed0*/  HADD2.F32 R47, -RZ, R47.H1_H1 ;  /* 0x3000002fff2f7230 */ /* 0x000fc40000004100 */
[-C--:B------:R-:W-:Y:S01]  /*8ee0*/  FFMA.FTZ R79, R56, R59.reuse, R79 ;  /* 0x0000003b384f7223 */ /* 0x080fe2000001004f */
[----:B------:R-:W-:Y:S02]  /*8ef0*/  HADD2.F32 R78, -RZ, R78.H1_H1 ;  /* 0x3000004eff4e7230 */ /* 0x000fe40000004100 */
[----:B------:R-:W-:Y:S01]  /*8f00*/  FFMA.FTZ R127, R12, R58, R127 ;  /* 0x0000003a0c7f7223 */ /* 0x000fe2000001007f */
[----:B------:R-:W-:Y:S02]  /*8f10*/  HADD2.F32 R15, -RZ, R15.H1_H1 ;  /* 0x3000000fff0f7230 */ /* 0x000fe40000004100 */
[----:B------:R-:W-:Y:S01]  /*8f20*/  FFMA.FTZ R125, R44, R59, -R125 ;  /* 0x0000003b2c7d7223 */ /* 0x000fe2000001087d */
[----:B------:R-:W-:Y:S02]  /*8f30*/  HADD2.F32 R46, -RZ, R46.H1_H1 ;  /* 0x3000002eff2e7230 */ /* 0x000fe40000004100 */
[----:B------:R-:W-:Y:S01]  /*8f40*/  FMUL.FTZ R56, R47, R78 ;  /* 0x0000004e2f387220 */ /* 0x000fe20000410000 */
[----:B------:R-:W-:-:S02]  /*8f50*/  HADD2.F32 R77, -RZ, R77.H1_H1 ;  /* 0x3000004dff4d7230 */ /* 0x000fc40000004100 */
[----:B------:R-:W-:Y:S01]  /*8f60*/  FMUL.FTZ R78, R15, R78 ;  /* 0x0000004e0f4e7220 */ /* 0x000fe20000410000 */
[----:B------:R-:W-:Y:S02]  /*8f70*/  HADD2.F32 R13, -RZ, R13.H1_H1 ;  /* 0x3000000dff0d7230 */ /* 0x000fe40000004100 */
[----:B------:R-:W-:Y:S01]  /*8f80*/  FFMA.FTZ R124, R45, R58, -R124 ;  /* 0x0000003a2d7c7223 */ /* 0x000fe2000001087c */
[----:B------:R-:W-:Y:S02]  /*8f90*/  HADD2.F32 R12, -RZ, R57.H1_H1 ;  /* 0x30000039ff0c7230 */ /* 0x000fe40000004100 */
[CC--:B------:R-:W-:Y:S01]  /*8fa0*/  FMUL.FTZ R44, R46.reuse, R77.reuse ;  /* 0x0000004d2e2c7220 */ /* 0x0c0fe20000410000 */
[----:B------:R-:W-:Y:S02]  /*8fb0*/  HADD2.F32 R14, -RZ, R14.H1_H1 ;  /* 0x3000000eff0e7230 */ /* 0x000fe40000004100 */
[----:B------:R-:W-:Y:S01]  /*8fc0*/  FMUL.FTZ R77, R13, R77 ;  /* 0x0000004d0d4d7220 */ /* 0x000fe20000410000 */
[----:B------:R-:W-:Y:S01]  /*8fd0*/  F2FP.SATFINITE.E4M3.F32.PACK_AB_MERGE_C R120, R123, R120, RZ ;  /* 0x000000787b78723e */ /* 0x000fe200048070ff */
[-C--:B------:R-:W-:Y:S01]  /*8fe0*/  FFMA.FTZ R15, R15, R12.reuse, -R56 ;  /* 0x0000000c0f0f7223 */ /* 0x080fe20000010838 */
[----:B------:R-:W-:Y:S01]  /*8ff0*/  FFMA.FTZ R78, R47, R12, R78 ;  /* 0x0000000c2f4e7223 */ /* 0x000fe2000001004e */
[-C--:B------:R-:W-:Y:S01]  /*9000*/  FFMA.FTZ R44, R13, R14.reuse, -R44 ;  /* 0x0000000e0d2c7223 */ /* 0x080fe2000001082c */
[----:B------:R-:W-:Y:S01]  /*9010*/  FFMA.FTZ R14, R46, R14, R77 ;  /* 0x0000000e2e0e7223 */ /* 0x000fe2000001004d */
[----:B------:R-:W-:Y:S01]  /*9020*/  F2FP.SATFINITE.E4M3.F32.PACK_AB_MERGE_C R121, R122, R121, RZ ;  /* 0x000000797a79723e */ /* 0x000fe200048070ff */
[----:B------:R-:W-:Y:S01]  /*9030*/  IMAD.MOV.U32 R12, RZ, RZ, R54 ;  /* 0x000000ffff0c7224 */ /* 0x000fe200078e0036 */
[----:B------:R-:W-:Y:S01]  /*9040*/  F2FP.SATFINITE.E4M3.F32.PACK_AB_MERGE_C R15, R15, R124, RZ ;  /* 0x0000007c0f0f723e */ /* 0x000fe200048070ff */
[----:B------:R-:W-:Y:S01]  /*9050*/  IMAD.MOV.U32 R46, RZ, RZ, R51 ;  /* 0x000000ffff2e7224 */ /* 0x000fe200078e0033 */
[----:B------:R-:W-:-:S02]  /*9060*/  F2FP.SATFINITE.E4M3.F32.PACK_AB_MERGE_C R78, R78, R127, RZ ;  /* 0x0000007f4e4e723e */ /* 0x000fc400048070ff */
[----:B------:R-:W-:Y:S02]  /*9070*/  F2FP.SATFINITE.E4M3.F32.PACK_AB_MERGE_C R15, R44, R125, R15 ;  /* 0x0000007d2c0f723e */ /* 0x000fe4000480700f */
[----:B------:R-:W-:Y:S01]  /*9080*/  F2FP.SATFINITE.E4M3.F32.PACK_AB_MERGE_C R47, R14, R79, R78 ;  /* 0x0000004f0e2f723e */ /* 0x000fe2000480704e */
[----:B------:R-:W-:Y:S01]  /*9090*/  IMAD.MOV.U32 R14, RZ, RZ, R52 ;  /* 0x000000ffff0e7224 */ /* 0x000fe200078e0034 */
[----:B------:R-:W-:Y:S02]  /*90a0*/  F2FP.SATFINITE.E4M3.F32.PACK_AB_MERGE_C R13, R108, R55, R120 ;  /* 0x000000376c0d723e */ /* 0x000fe40004807078 */
[----:B------:R-:W-:Y:S02]  /*90b0*/  F2FP.SATFINITE.E4M3.F32.PACK_AB_MERGE_C R45, R110, R105, R121 ;  /* 0x000000696e2d723e */ /* 0x000fe40004807079 */
[----:B------:R-:W-:-:S07]  /*90c0*/  MOV R44, R53 ;  /* 0x00000035002c7202 */ /* 0x000fce0000000f00 */
.L_x_561:
[----:B------:R-:W-:Y:S05]  /*90d0*/  BSYNC B2 ;  /* 0x0000000000027941 */ /* 0x000fea0003800000 */
.L_x_560:
[----:B------:R-:W-:Y:S01]  /*90e0*/  ISETP.GE.AND P3, PT, R11, R114, PT ;  /* 0x000000720b00720c */ /* 0x000fe20003f66270 */
[----:B0-----:R0:W-:-:S12]  /*90f0*/  ST.E.128 desc[UR36][R48.64], R12 ;  /* 0x0000000c30007985 */ /* 0x0011d8000c101d24 */
[----:B------:R-:W-:-:S04]  /*9100*/  @!P3 IADD3 R50, P4, R11, R50, RZ ;  /* 0x000000320b32b210 */ /* 0x000fc80007f9e0ff */
[----:B------:R-:W-:-:S05]  /*9110*/  @!P3 LEA.HI.X.SX32 R51, R11, R76, 0x1, P4 ;  /* 0x0000004c0b33b211 */ /* 0x000fca00020f0eff */
[----:B------:R0:W-:Y:S04]  /*9120*/  @!P3 ST.E.128 desc[UR36][R50.64], R44 ;  /* 0x0000002c3200b985 */ /* 0x0001e8000c101d24 */
.L_x_559:
[----:B------:R-:W-:Y:S05]  /*9130*/  BSYNC B1 ;  /* 0x0000000000017941 */ /* 0x000fea0003800000 */
.L_x_558:
[----:B------:R-:W-:-:S03]  /*9140*/  UMOV UR4, 0xffffffff ;  /* 0xffffffff00047882 */ /* 0x000fc60000000000 */
[----:B------:R-:W-:Y:S05]  /*9150*/  BRA.DIV UR4, `(.L_x_562) ;  /* 0x000001c604647947 */ /* 0x000fea000b800000 */
[----:B0-----:R0:W0:Y:S04]  /*9160*/  SHFL.IDX PT, R48, R107, 0x2, 0x181f ;  /* 0x00581f006b307f89 */ /* 0x00102800000e0000 */
[----:B------:R0:W0:Y:S02]  /*9170*/  SHFL.IDX PT, R52, R106, 0x2, 0x181f ;  /* 0x00581f006a347f89 */ /* 0x00002400000e0000 */
.L_x_855:
        /* <DEDUP_REMOVED lines=9> */
[----:B------:R-:W-:Y:S01]  /*9210*/  SHF.R.S32.HI R12, RZ, 0x1f, R11 ;  /* 0x0000001fff0c7819 */ /* 0x000fe2000001140b */
[----:B------:R-:W-:Y:S01]  /*9220*/  IMAD.SHL.U32 R15, R15, 0x80, RZ ;  /* 0x000000800f0f7824 */ /* 0x000fe200078e00ff */
[----:B------:R-:W-:Y:S02]  /*9230*/  IADD3.X R51, R48, R43, RZ, P3, !PT ;  /* 0x0000002b30337210 */ /* 0x000fe40001ffe4ff */
[----:B------:R-:W-:Y:S02]  /*9240*/  LEA.HI R12, R12, R11, RZ, 0x5 ;  /* 0x0000000b0c0c7211 */ /* 0x000fe400078f28ff */
[----:B------:R-:W-:-:S02]  /*9250*/  LOP3.LUT R15, R15, 0x380, RZ, 0xc0, !PT ;  /* 0x000003800f0f7812 */ /* 0x000fc400078ec0ff */
[----:B------:R-:W-:-:S04]  /*9260*/  LEA.HI.SX32 R12, R12, R41, 0x1b ;  /* 0x000000290c0c7211 */ /* 0x000fc800078fdaff */
[----:B------:R-:W-:Y:S01]  /*9270*/  SHF.R.S32.HI R13, RZ, 0x1f, R12 ;  /* 0x0000001fff0d7819 */ /* 0x000fe2000001140c */
[----:B------:R-:W-:-:S03]  /*9280*/  IMAD.SHL.U32 R11, R12, 0x10, RZ ;  /* 0x000000100c0b7824 */ /* 0x000fc600078e00ff */
[----:B------:R-:W-:Y:S02]  /*9290*/  LEA.HI R12, R13, R12, RZ, 0x3 ;  /* 0x0000000c0d0c7211 */ /* 0x000fe400078f18ff */
[----:B------:R-:W-:Y:S02]  /*92a0*/  LOP3.LUT R13, R15, 0x70, R11, 0xf8, !PT ;  /* 0x000000700f0d7812 */ /* 0x000fe400078ef80b */
[----:B------:R-:W-:Y:S02]  /*92b0*/  SHF.L.U32 R12, R12, 0xb, RZ ;  /* 0x0000000b0c0c7819 */ /* 0x000fe400000006ff */
[----:B------:R-:W-:Y:S02]  /*92c0*/  LOP3.LUT R13, R13, R96, RZ, 0x3c, !PT ;  /* 0x000000600d0d7212 */ /* 0x000fe400078e3cff */
[----:B------:R-:W-:-:S04]  /*92d0*/  LOP3.LUT R12, R12, 0xffffc000, RZ, 0xc0, !PT ;  /* 0xffffc0000c0c7812 */ /* 0x000fc800078ec0ff */
[----:B-----5:R-:W-:Y:S01]  /*92e0*/  IADD3 R13, R13, R12, R14 ;  /* 0x0000000c0d0d7210 */ /* 0x020fe20007ffe00e */
[----:B------:R-:W-:-:S04]  /*92f0*/  IMAD R12, R216, 0x8000, R5 ;  /* 0x00008000d80c7824 */ /* 0x000fc800078e0205 */
[----:B------:R-:W-:Y:S02]  /*9300*/  IMAD R14, R216, 0x8000, R13 ;  /* 0x00008000d80e7824 */ /* 0x000fe400078e020d */
[----:B------:R-:W-:-:S03]  /*9310*/  IMAD.IADD R44, R23, 0x1, R12 ;  /* 0x00000001172c7824 */ /* 0x000fc600078e020c */
[----:B------:R-:W-:-:S03]  /*9320*/  IADD3 R14, R23, R14, RZ ;  /* 0x0000000e170e7210 */ /* 0x000fc60007ffe0ff */
[----:B------:R-:W0:Y:S04]  /*9330*/  LDS.128 R44, [R44+0x28400] ;  /* 0x028400002c2c7984 */ /* 0x000e280000000c00 */
[----:B------:R-:W0:Y:S01]  /*9340*/  LDS.128 R12, [R14+0x28400] ;  /* 0x028400000e0c7984 */ /* 0x000e220000000c00 */
[----:B------:R-:W-:Y:S05]  /*9350*/  @P2 BRA `(.L_x_566) ;  /* 0x0000000c00702947 */ /* 0x000fea0003800000 */
[--C-:B------:R-:W-:Y:S01]  /*9360*/  SHF.R.U32.HI R78, RZ, 0x8, R61.reuse ;  /* 0x00000008ff4e7819 */ /* 0x100fe2000001163d */
[----:B0-----:R-:W-:Y:S01]  /*9370*/  IMAD.MOV.U32 R57, RZ, RZ, R12 ;  /* 0x000000ffff397224 */ /* 0x001fe200078e000c */
[----:B------:R-:W-:Y:S01]  /*9380*/  SHF.R.U32.HI R104, RZ, 0x18, R61 ;  /* 0x00000018ff687819 */ /* 0x000fe2000001163d */
[----:B------:R-:W-:Y:S01]  /*9390*/  IMAD.MOV.U32 R54, RZ, RZ, R44 ;  /* 0x000000ffff367224 */ /* 0x000fe200078e002c */
[----:B------:R-:W-:Y:S01]  /*93a0*/  LOP3.LUT R55, R61, 0xff, RZ, 0xc0, !PT ;  /* 0x000000ff3d377812 */ /* 0x000fe200078ec0ff */
[----:B------:R-:W-:Y:S01]  /*93b0*/  IMAD.SHL.U32 R12, R78, 0x100, RZ ;  /* 0x000001004e0c7824 */ /* 0x000fe200078e00ff */
[----:B------:R-:W-:Y:S01]  /*93c0*/  SHF.R.U32.HI R64, RZ, 0x8, R63 ;  /* 0x00000008ff407819 */ /* 0x000fe2000001163f */
[----:B------:R-:W-:Y:S01]  /*93d0*/  IMAD.MOV.U32 R49, RZ, RZ, R46 ;  /* 0x000000ffff317224 */ /* 0x000fe200078e002e */
[----:B------:R-:W-:Y:S02]  /*93e0*/  SHF.R.U32.HI R60, RZ, 0x18, R67 ;  /* 0x00000018ff3c7819 */ /* 0x000fe40000011643 */
[----:B------:R-:W-:-:S02]  /*93f0*/  LOP3.LUT R59, R67, 0xff, RZ, 0xc0, !PT ;  /* 0x000000ff433b7812 */ /* 0x000fc400078ec0ff */
[----:B------:R-:W-:Y:S02]  /*9400*/  SHF.R.U32.HI R76, RZ, 0x10, R61 ;  /* 0x00000010ff4c7819 */ /* 0x000fe4000001163d */
[----:B------:R-:W-:Y:S02]  /*9410*/  PRMT R55, R104, 0x654, R55 ;  /* 0x0000065468377816 */ /* 0x000fe40000000037 */
[----:B------:R-:W-:Y:S02]  /*9420*/  SHF.R.U32.HI R79, RZ, 0x18, R63 ;  /* 0x00000018ff4f7819 */ /* 0x000fe4000001163f */
[----:B------:R-:W-:Y:S02]  /*9430*/  LOP3.LUT R56, R63, 0xff, RZ, 0xc0, !PT ;  /* 0x000000ff3f387812 */ /* 0x000fe400078ec0ff */
[----:B------:R-:W-:Y:S02]  /*9440*/  SHF.R.U32.HI R61, RZ, 0x8, R65 ;  /* 0x00000008ff3d7819 */ /* 0x000fe40000011641 */
[----:B------:R-:W-:-:S02]  /*9450*/  MOV R53, R14 ;  /* 0x0000000e00357202 */ /* 0x000fc40000000f00 */
[----:B------:R-:W-:Y:S01]  /*9460*/  SHF.R.U32.HI R77, RZ, 0x18, R65 ;  /* 0x00000018ff4d7819 */ /* 0x000fe20000011641 */
[----:B------:R-:W-:Y:S01]  /*9470*/  IMAD.SHL.U32 R61, R61, 0x100, RZ ;  /* 0x000001003d3d7824 */ /* 0x000fe200078e00ff */
[----:B------:R-:W-:Y:S02]  /*9480*/  LOP3.LUT R58, R65, 0xff, RZ, 0xc0, !PT ;  /* 0x000000ff413a7812 */ /* 0x000fe400078ec0ff */
[----:B------:R-:W-:Y:S01]  /*9490*/  PRMT R14, R60, 0x654, R59 ;  /* 0x000006543c0e7816 */ /* 0x000fe2000000003b */
[----:B------:R-:W-:Y:S01]  /*94a0*/  IMAD.SHL.U32 R59, R64, 0x100, RZ ;  /* 0x00000100403b7824 */ /* 0x000fe200078e00ff */
[----:B------:R-:W-:Y:S01]  /*94b0*/  LOP3.LUT R12, R55, 0xff00, R12, 0xf8, !PT ;  /* 0x0000ff00370c7812 */ /* 0x000fe200078ef80c */
[----:B------:R-:W-:Y:S01]  /*94c0*/  IMAD.U32 R55, R76, 0x10000, RZ ;  /* 0x000100004c377824 */ /* 0x000fe200078e00ff */
[----:B------:R-:W-:Y:S02]  /*94d0*/  SHF.R.U32.HI R62, RZ, 0x10, R63 ;  /* 0x00000010ff3e7819 */ /* 0x000fe4000001163f */
[----:B------:R-:W-:-:S02]  /*94e0*/  PRMT R56, R79, 0x654, R56 ;  /* 0x000006544f387816 */ /* 0x000fc40000000038 */
[----:B------:R-:W-:Y:S02]  /*94f0*/  SHF.R.U32.HI R63, RZ, 0x8, R67 ;  /* 0x00000008ff3f7819 */ /* 0x000fe40000011643 */
[----:B------:R-:W-:Y:S02]  /*9500*/  PRMT R58, R77, 0x654, R58 ;  /* 0x000006544d3a7816 */ /* 0x000fe4000000003a */
[----:B------:R-:W-:Y:S01]  /*9510*/  LOP3.LUT R56, R56, 0xff00, R59, 0xf8, !PT ;  /* 0x0000ff0038387812 */ /* 0x000fe200078ef83b */
[----:B------:R-:W-:Y:S01]  /*9520*/  IMAD.U32 R59, R62, 0x10000, RZ ;  /* 0x000100003e3b7824 */ /* 0x000fe200078e00ff */
[----:B------:R-:W-:Y:S02]  /*9530*/  LOP3.LUT R44, R12, 0xff0000, R55, 0xf8, !PT ;  /* 0x00ff00000c2c7812 */ /* 0x000fe400078ef837 */
[----:B------:R-:W-:Y:S02]  /*9540*/  SHF.L.U32 R63, R63, 0x8, RZ ;  /* 0x000000083f3f7819 */ /* 0x000fe400000006ff */
[----:B------:R-:W-:-:S02]  /*9550*/  LOP3.LUT R46, R58, 0xff00, R61, 0xf8, !PT ;  /* 0x0000ff003a2e7812 */ /* 0x000fc400078ef83d */
[----:B------:R-:W-:Y:S02]  /*9560*/  F2FP.F16.E4M3.UNPACK_B R62, R119.H1 ;  /* 0x00000077ff3e723e */ /* 0x000fe400030006ff */
[----:B------:R-:W-:Y:S02]  /*9570*/  F2FP.F16.E4M3.UNPACK_B R55, R54.H1 ;  /* 0x00000036ff37723e */ /* 0x000fe400030006ff */
[----:B------:R-:W-:Y:S02]  /*9580*/  F2FP.F16.E4M3.UNPACK_B R58, R57.H1 ;  /* 0x00000039ff3a723e */ /* 0x000fe400030006ff */
[----:B------:R-:W-:Y:S02]  /*9590*/  SHF.R.U32.HI R66, RZ, 0x10, R65 ;  /* 0x00000010ff427819 */ /* 0x000fe40000011641 */
[----:B------:R-:W-:Y:S01]  /*95a0*/  LOP3.LUT R64, R14, 0xff00, R63, 0xf8, !PT ;  /* 0x0000ff000e407812 */ /* 0x000fe200078ef83f */
[----:B------:R-:W-:Y:S01]  /*95b0*/  HADD2.F32 R14, -RZ, R62.H0_H0 ;  /* 0x2000003eff0e7230 */ /* 0x000fe20000004100 */
[----:B------:R-:W-:Y:S01]  /*95c0*/  LOP3.LUT R12, R56, 0xff0000, R59, 0xf8, !PT ;  /* 0x00ff0000380c7812 */ /* 0x000fe200078ef83b */
[----:B------:R-:W-:Y:S01]  /*95d0*/  HADD2.F32 R56, -RZ, R55.H0_H0 ;  /* 0x20000037ff387230 */ /* 0x000fe20000004100 */
[----:B------:R-:W-:Y:S01]  /*95e0*/  F2FP.F16.E4M3.UNPACK_B R60, R117.H1 ;  /* 0x00000075ff3c723e */ /* 0x000fe200030006ff */
[----:B------:R-:W-:Y:S01]  /*95f0*/  HADD2.F32 R59, -RZ, R58.H0_H0 ;  /* 0x2000003aff3b7230 */ /* 0x000fe20000004100 */
[----:B------:R-:W-:Y:S01]  /*9600*/  SHF.R.U32.HI R65, RZ, 0x10, R67 ;  /* 0x00000010ff417819 */ /* 0x000fe20000011643 */
[----:B------:R-:W-:-:S02]  /*9610*/  IMAD.U32 R63, R66, 0x10000, RZ ;  /* 0x00010000423f7824 */ /* 0x000fc400078e00ff */
[CC--:B------:R-:W-:Y:S01]  /*9620*/  FMUL.FTZ R66, R56.reuse, R14.reuse ;  /* 0x0000000e38427220 */ /* 0x0c0fe20000410000 */
[----:B------:R-:W-:Y:S02]  /*9630*/  HADD2.F32 R61, -RZ, R60.H0_H0 ;  /* 0x2000003cff3d7230 */ /* 0x000fe40000004100 */
[C---:B------:R-:W-:Y:S01]  /*9640*/  FMUL.FTZ R67, R59.reuse, R14 ;  /* 0x0000000e3b437220 */ /* 0x040fe20000410000 */
[----:B------:R-:W-:Y:S01]  /*9650*/  HADD2.F32 R62, -RZ, R62.H1_H1 ;  /* 0x3000003eff3e7230 */ /* 0x000fe20000004100 */
[----:B------:R-:W-:Y:S01]  /*9660*/  F2FP.F16.E4M3.UNPACK_B R119, R119 ;  /* 0x00000077ff77723e */ /* 0x000fe200020006ff */
[----:B------:R-:W-:Y:S02]  /*9670*/  HADD2.F32 R60, -RZ, R60.H1_H1 ;  /* 0x3000003cff3c7230 */ /* 0x000fe40000004100 */
[-C--:B------:R-:W-:Y:S01]  /*9680*/  FFMA.FTZ R66, R59, R61.reuse, R66 ;  /* 0x0000003d3b427223 */ /* 0x080fe20000010042 */
[----:B------:R-:W-:Y:S01]  /*9690*/  FFMA.FTZ R67, R56, R61, -R67 ;  /* 0x0000003d38437223 */ /* 0x000fe20000010843 */
[----:B------:R-:W-:Y:S01]  /*96a0*/  HADD2.F32 R59, -RZ, R58.H1_H1 ;  /* 0x3000003aff3b7230 */ /* 0x000fe20000004100 */
[----:B------:R-:W-:Y:S01]  /*96b0*/  F2FP.F16.E4M3.UNPACK_B R57, R57 ;  /* 0x00000039ff39723e */ /* 0x000fe200020006ff */
[----:B------:R-:W-:Y:S01]  /*96c0*/  HADD2.F32 R56, -RZ, R55.H1_H1 ;  /* 0x30000037ff387230 */ /* 0x000fe20000004100 */
[----:B------:R-:W-:Y:S01]  /*96d0*/  F2FP.F16.E4M3.UNPACK_B R54, R54 ;  /* 0x00000036ff36723e */ /* 0x000fe200020006ff */
[----:B------:R-:W-:Y:S01]  /*96e0*/  HADD2.F32 R61, -RZ, R119.H0_H0 ;  /* 0x20000077ff3d7230 */ /* 0x000fe20000004100 */
[----:B------:R-:W-:Y:S01]  /*96f0*/  LOP3.LUT R46, R46, 0xff0000, R63, 0xf8, !PT ;  /* 0x00ff00002e2e7812 */ /* 0x000fe200078ef83f */
[-C--:B------:R-:W-:Y:S01]  /*9700*/  FMUL.FTZ R63, R59, R62.reuse ;  /* 0x0000003e3b3f7220 */ /* 0x080fe20000410000 */
[----:B------:R-:W-:Y:S01]  /*9710*/  F2FP.F16.E4M3.UNPACK_B R117, R117 ;  /* 0x00000075ff75723e */ /* 0x000fe200020006ff */
[----:B------:R-:W-:Y:S01]  /*9720*/  FMUL.FTZ R62, R56, R62 ;  /* 0x0000003e383e7220 */ /* 0x000fe20000410000 */
[----:B------:R-:W-:-:S02]  /*9730*/  HADD2.F32 R58, -RZ, R57.H0_H0 ;  /* 0x20000039ff3a7230 */ /* 0x000fc40000004100 */
[-C--:B------:R-:W-:Y:S01]  /*9740*/  FFMA.FTZ R76, R56, R60.reuse, -R63 ;  /* 0x0000003c384c7223 */ /* 0x080fe2000001083f */
[--C-:B------:R-:W-:Y:S02]  /*9750*/  HADD2.F32 R55, -RZ, R54.reuse.H0_H0 ;  /* 0x20000036ff377230 */ /* 0x100fe40000004100 */
[----:B------:R-:W-:Y:S01]  /*9760*/  FFMA.FTZ R77, R59, R60, R62 ;  /* 0x0000003c3b4d7223 */ /* 0x000fe2000001003e */
[----:B------:R-:W-:Y:S02]  /*9770*/  HADD2.F32 R56, -RZ, R117.H0_H0 ;  /* 0x20000075ff387230 */ /* 0x000fe40000004100 */
[-C--:B------:R-:W-:Y:S01]  /*9780*/  FMUL.FTZ R60, R58, R61.reuse ;  /* 0x0000003d3a3c7220 */ /* 0x080fe20000410000 */
[----:B------:R-:W-:Y:S02]  /*9790*/  HADD2.F32 R119, -RZ, R119.H1_H1 ;  /* 0x30000077ff777230 */ /* 0x000fe40000004100 */
[----:B------:R-:W-:Y:S01]  /*97a0*/  FMUL.FTZ R61, R55, R61 ;  /* 0x0000003d373d7220 */ /* 0x000fe20000410000 */
[----:B------:R-:W-:Y:S01]  /*97b0*/  HADD2.F32 R57, -RZ, R57.H1_H1 ;  /* 0x30000039ff397230 */ /* 0x000fe20000004100 */
[----:B------:R-:W-:Y:S01]  /*97c0*/  SHF.L.U32 R65, R65, 0x10, RZ ;  /* 0x0000001041417819 */ /* 0x000fe200000006ff */
[----:B------:R-:W-:-:S02]  /*97d0*/  HADD2.F32 R54, -RZ, R54.H1_H1 ;  /* 0x30000036ff367230 */ /* 0x000fc40000004100 */
[-C--:B------:R-:W-:Y:S01]  /*97e0*/  FFMA.FTZ R62, R55, R56.reuse, -R60 ;  /* 0x00000038373e7223 */ /* 0x080fe2000001083c */
[----:B------:R-:W-:Y:S02]  /*97f0*/  HADD2.F32 R117, -RZ, R117.H1_H1 ;  /* 0x30000075ff757230 */ /* 0x000fe40000004100 */
[----:B------:R-:W-:Y:S01]  /*9800*/  FFMA.FTZ R63, R58, R56, R61 ;  /* 0x000000383a3f7223 */ /* 0x000fe2000001003d */
[----:B------:R-:W-:Y:S01]  /*9810*/  FMUL.FTZ R59, R57, R119 ;  /* 0x00000077393b7220 */ /* 0x000fe20000410000 */
[----:B------:R-:W-:Y:S02]  /*9820*/  F2FP.F16.E4M3.UNPACK_B R55, R118.H1 ;  /* 0x00000076ff37723e */ /* 0x000fe400030006ff */
[----:B------:R-:W-:Y:S02]  /*9830*/  F2FP.F16.E4M3.UNPACK_B R56, R53.H1 ;  /* 0x00000035ff38723e */ /* 0x000fe400030006ff */
[----:B------:R-:W-:Y:S01]  /*9840*/  LOP3.LUT R14, R64, 0xff0000, R65, 0xf8, !PT ;  /* 0x00ff0000400e7812 */ /* 0x000fe200078ef841 */
[C---:B------:R-:W-:Y:S01]  /*9850*/  FMUL.FTZ R64, R54.reuse, R119 ;  /* 0x0000007736407220 */ /* 0x040fe20000410000 */
        /* <DEDUP_REMOVED lines=21> */
[----:B--2---:R-:W-:Y:S01]  /*99b0*/  FFMA.FTZ R108, R54, R59, -R55 ;  /* 0x0000003b366c7223 */ /* 0x004fe20000010837 */
[----:B------:R-:W-:Y:S01]  /*99c0*/  F2FP.F16.E4M3.UNPACK_B R54, R53 ;  /* 0x00000035ff36723e */ /* 0x000fe200020006ff */
[--C-:B------:R-:W-:Y:S02]  /*99d0*/  HADD2.F32 R58, -RZ, R118.reuse.H0_H0 ;  /* 0x20000076ff3a7230 */ /* 0x100fe40000004100 */
[----:B---3--:R-:W-:Y:S01]  /*99e0*/  FFMA.FTZ R110, R56, R59, R61 ;  /* 0x0000003b386e7223 */ /* 0x008fe2000001003d */
[----:B------:R-:W-:Y:S01]  /*99f0*/  HADD2.F32 R118, -RZ, R118.H1_H1 ;  /* 0x30000076ff767230 */ /* 0x000fe20000004100 */
[----:B------:R-:W-:Y:S01]  /*9a00*/  F2FP.F16.E4M3.UNPACK_B R61, R46 ;  /* 0x0000002eff3d723e */ /* 0x000fe200020006ff */
[----:B------:R-:W-:-:S02]  /*9a10*/  HADD2.F32 R55, -RZ, R54.H0_H0 ;  /* 0x20000036ff377230 */ /* 0x000fc40000004100 */
[----:B------:R-:W-:Y:S02]  /*9a20*/  HADD2.F32 R53, -RZ, R49.H0_H0 ;  /* 0x20000031ff357230 */ /* 0x000fe40000004100 */
[----:B------:R-:W-:Y:S02]  /*9a30*/  HADD2.F32 R54, -RZ, R54.H1_H1 ;  /* 0x30000036ff367230 */ /* 0x000fe40000004100 */
[-C--:B------:R-:W-:Y:S01]  /*9a40*/  FMUL.FTZ R60, R55, R58.reuse ;  /* 0x0000003a373c7220 */ /* 0x080fe20000410000 */
[----:B------:R-:W-:Y:S02]  /*9a50*/  HADD2.F32 R56, -RZ, R115.H0_H0 ;  /* 0x20000073ff387230 */ /* 0x000fe40000004100 */
[----:B------:R-:W-:Y:S01]  /*9a60*/  FMUL.FTZ R58, R53, R58 ;  /* 0x0000003a353a7220 */ /* 0x000fe20000410000 */
[----:B------:R-:W-:Y:S02]  /*9a70*/  HADD2.F32 R49, -RZ, R49.H1_H1 ;  /* 0x30000031ff317230 */ /* 0x000fe40000004100 */
[----:B------:R-:W-:Y:S01]  /*9a80*/  FMUL.FTZ R104, R54, R118 ;  /* 0x0000007636687220 */ /* 0x000fe20000410000 */
[----:B------:R-:W-:-:S02]  /*9a90*/  HADD2.F32 R115, -RZ, R115.H1_H1 ;  /* 0x30000073ff737230 */ /* 0x000fc40000004100 */
[-C--:B------:R-:W-:Y:S01]  /*9aa0*/  FFMA.FTZ R78, R55, R56.reuse, R58 ;  /* 0x00000038374e7223 */ /* 0x080fe2000001003a */
[----:B------:R-:W-:Y:S01]  /*9ab0*/  FFMA.FTZ R57, R53, R56, -R60 ;  /* 0x0000003835397223 */ /* 0x000fe2000001083c */
[C---:B------:R-:W-:Y:S01]  /*9ac0*/  FMUL.FTZ R59, R49.reuse, R118 ;  /* 0x00000076313b7220 */ /* 0x040fe20000410000 */
[----:B------:R-:W-:Y:S01]  /*9ad0*/  F2FP.F16.E4M3.UNPACK_B R58, R13 ;  /* 0x0000000dff3a723e */ /* 0x000fe200020006ff */
[-C--:B------:R-:W-:Y:S01]  /*9ae0*/  FFMA.FTZ R104, R49, R115.reuse, -R104 ;  /* 0x0000007331687223 */ /* 0x080fe20000010868 */
[----:B------:R-:W-:Y:S01]  /*9af0*/  F2FP.SATFINITE.E4M3.F32.PACK_AB_MERGE_C R49, R77, R66, RZ ;  /* 0x000000424d31723e */ /* 0x000fe200048070ff */
[----:B------:R-:W-:Y:S01]  /*9b00*/  FFMA.FTZ R115, R54, R115, R59 ;  /* 0x0000007336737223 */ /* 0x000fe2000001003b */
[----:B------:R-:W-:Y:S01]  /*9b10*/  F2FP.SATFINITE.E4M3.F32.PACK_AB_MERGE_C R55, R108, R79, RZ ;  /* 0x0000004f6c37723e */ /* 0x000fe200048070ff */
[--C-:B------:R-:W-:Y:S01]  /*9b20*/  HADD2.F32 R59, -RZ, R58.reuse.H0_H0 ;  /* 0x2000003aff3b7230 */ /* 0x100fe20000004100 */
[----:B------:R-:W-:Y:S01]  /*9b30*/  F2FP.F16.E4M3.UNPACK_B R56, R45 ;  /* 0x0000002dff38723e */ /* 0x000fe200020006ff */
[----:B------:R-:W-:Y:S01]  /*9b40*/  HADD2.F32 R58, -RZ, R58.H1_H1 ;  /* 0x3000003aff3a7230 */ /* 0x000fe20000004100 */
[----:B------:R-:W-:Y:S01]  /*9b50*/  F2FP.SATFINITE.E4M3.F32.PACK_AB_MERGE_C R49, R64, R63, R49 ;  /* 0x0000003f4031723e */ /* 0x000fe20004807031 */
[--C-:B------:R-:W-:Y:S01]  /*9b60*/  HADD2.F32 R64, -RZ, R61.reuse.H0_H0 ;  /* 0x2000003dff407230 */ /* 0x100fe20000004100 */
[----:B------:R-:W-:Y:S01]  /*9b70*/  F2FP.SATFINITE.E4M3.F32.PACK_AB_MERGE_C R53, R76, R67, RZ ;  /* 0x000000434c35723e */ /* 0x000fe200048070ff */
[----:B------:R-:W-:Y:S01]  /*9b80*/  HADD2.F32 R61, -RZ, R61.H1_H1 ;  /* 0x3000003dff3d7230 */ /* 0x000fe20000004100 */
[----:B------:R-:W-:-:S02]  /*9b90*/  F2FP.F16.E4M3.UNPACK_B R60, R44 ;  /* 0x0000002cff3c723e */ /* 0x000fc400020006ff */
[----:B------:R-:W-:Y:S01]  /*9ba0*/  F2FP.SATFINITE.E4M3.F32.PACK_AB_MERGE_C R55, R104, R57, R55 ;  /* 0x000000396837723e */ /* 0x000fe20004807037 */
[----:B------:R-:W-:Y:S01]  /*9bb0*/  HADD2.F32 R57, -RZ, R56.H0_H0 ;  /* 0x20000038ff397230 */ /* 0x000fe20000004100 */
[----:B------:R-:W-:Y:S01]  /*9bc0*/  F2FP.SATFINITE.E4M3.F32.PACK_AB_MERGE_C R53, R65, R62, R53 ;  /* 0x0000003e4135723e */ /* 0x000fe20004807035 */
[----:B------:R-:W-:Y:S02]  /*9bd0*/  HADD2.F32 R62, -RZ, R60.H0_H0 ;  /* 0x2000003cff3e7230 */ /* 0x000fe40000004100 */
[-C--:B------:R-:W-:Y:S01]  /*9be0*/  FMUL.FTZ R66, R59, R64.reuse ;  /* 0x000000403b427220 */ /* 0x080fe20000410000 */
[----:B------:R-:W-:Y:S02]  /*9bf0*/  HADD2.F32 R56, -RZ, R56.H1_H1 ;  /* 0x30000038ff387230 */ /* 0x000fe40000004100 */
[C---:B------:R-:W-:Y:S01]  /*9c00*/  FMUL.FTZ R64, R57.reuse, R64 ;  /* 0x0000004039407220 */ /* 0x040fe20000410000 */
[----:B------:R-:W-:Y:S01]  /*9c10*/  FMUL.FTZ R63, R58, R61 ;  /* 0x0000003d3a3f7220 */ /* 0x000fe20000410000 */
[-C--:B------:R-:W-:Y:S01]  /*9c20*/  FFMA.FTZ R66, R57, R62.reuse, -R66 ;  /* 0x0000003e39427223 */ /* 0x080fe20000010842 */
[----:B------:R-:W-:Y:S01]  /*9c30*/  F2FP.F16.E4M3.UNPACK_B R45, R45.H1 ;  /* 0x0000002dff2d723e */ /* 0x000fe200030006ff */
[----:B------:R-:W-:Y:S01]  /*9c40*/  FFMA.FTZ R64, R59, R62, R64 ;  /* 0x0000003e3b407223 */ /* 0x000fe20000010040 */
[----:B------:R-:W-:-:S02]  /*9c50*/  HADD2.F32 R59, -RZ, R60.H1_H1 ;  /* 0x3000003cff3b7230 */ /* 0x000fc40000004100 */
[C---:B------:R-:W-:Y:S01]  /*9c60*/  FMUL.FTZ R61, R56.reuse, R61 ;  /* 0x0000003d383d7220 */ /* 0x040fe20000410000 */
[----:B------:R-:W-:Y:S01]  /*9c70*/  F2FP.F16.E4M3.UNPACK_B R57, R13.H1 ;  /* 0x0000000dff39723e */ /* 0x000fe200030006ff */
[----:B------:R-:W-:Y:S01]  /*9c80*/  HADD2.F32 R13, -RZ, R45.H0_H0 ;  /* 0x2000002dff0d7230 */ /* 0x000fe20000004100 */
[----:B------:R-:W-:Y:S01]  /*9c90*/  F2FP.F16.E4M3.UNPACK_B R44, R44.H1 ;  /* 0x0000002cff2c723e */ /* 0x000fe200030006ff */
[-C--:B------:R-:W-:Y:S01]  /*9ca0*/  FFMA.FTZ R65, R56, R59.reuse, -R63 ;  /* 0x0000003b38417223 */ /* 0x080fe2000001083f */
[----:B------:R-:W-:Y:S01]  /*9cb0*/  F2FP.F16.E4M3.UNPACK_B R56, R46.H1 ;  /* 0x0000002eff38723e */ /* 0x000fe200030006ff */
[----:B------:R-:W-:Y:S01]  /*9cc0*/  FFMA.FTZ R67, R58, R59, R61 ;  /* 0x0000003b3a437223 */ /* 0x000fe2000001003d */
[--C-:B------:R-:W-:Y:S01]  /*9cd0*/  HADD2.F32 R46, -RZ, R57.reuse.H0_H0 ;  /* 0x20000039ff2e7230 */ /* 0x100fe20000004100 */
[----:B------:R-:W-:Y:S01]  /*9ce0*/  F2FP.SATFINITE.E4M3.F32.PACK_AB_MERGE_C R54, R110, R105, RZ ;  /* 0x000000696e36723e */ /* 0x000fe200048070ff */
[----:B------:R-:W-:Y:S01]  /*9cf0*/  HADD2.F32 R57, -RZ, R57.H1_H1 ;  /* 0x30000039ff397230 */ /* 0x000fe20000004100 */
[----:B------:R-:W-:Y:S01]  /*9d00*/  F2FP.F16.E4M3.UNPACK_B R61, R14.H1 ;  /* 0x0000000eff3d723e */ /* 0x000fe200030006ff */
[--C-:B------:R-:W-:Y:S01]  /*9d10*/  HADD2.F32 R58, -RZ, R56.reuse.H0_H0 ;  /* 0x20000038ff3a7230 */ /* 0x100fe20000004100 */
[----:B------:R-:W-:Y:S01]  /*9d20*/  F2FP.SATFINITE.E4M3.F32.PACK_AB_MERGE_C R54, R115, R78, R54 ;  /* 0x0000004e7336723e */ /* 0x000fe20004807036 */
[----:B------:R-:W-:-:S02]  /*9d30*/  HADD2.F32 R60, -RZ, R56.H1_H1 ;  /* 0x30000038ff3c7230 */ /* 0x000fc40000004100 */
[----:B------:R-:W-:Y:S02]  /*9d40*/  HADD2.F32 R45, -RZ, R45.H1_H1 ;  /* 0x3000002dff2d7230 */ /* 0x000fe40000004100 */
[-C--:B------:R-:W-:Y:S01]  /*9d50*/  FMUL.FTZ R59, R13, R58.reuse ;  /* 0x0000003a0d3b7220 */ /* 0x080fe20000410000 */
[--C-:B------:R-:W-:Y:S02]  /*9d60*/  HADD2.F32 R56, -RZ, R44.reuse.H0_H0 ;  /* 0x2000002cff387230 */ /* 0x100fe40000004100 */
[C---:B------:R-:W-:Y:S01]  /*9d70*/  FMUL.FTZ R62, R46.reuse, R58 ;  /* 0x0000003a2e3e7220 */ /* 0x040fe20000410000 */
[----:B------:R-:W-:Y:S02]  /*9d80*/  HADD2.F32 R44, -RZ, R44.H1_H1 ;  /* 0x3000002cff2c7230 */ /* 0x000fe40000004100 */
[-C--:B------:R-:W-:Y:S01]  /*9d90*/  FMUL.FTZ R58, R57, R60.reuse ;  /* 0x0000003c393a7220 */ /* 0x080fe20000410000 */
[----:B------:R-:W-:Y:S01]  /*9da0*/  FMUL.FTZ R60, R45, R60 ;  /* 0x0000003c2d3c7220 */ /* 0x000fe20000410000 */
[-C--:B------:R-:W-:Y:S01]  /*9db0*/  FFMA.FTZ R77, R46, R56.reuse, R59 ;  /* 0x000000382e4d7223 */ /* 0x080fe2000001003b */
[----:B------:R-:W-:Y:S01]  /*9dc0*/  F2FP.F16.E4M3.UNPACK_B R46, R15.H1 ;  /* 0x0000000fff2e723e */ /* 0x000fe200030006ff */
[----:B------:R-:W-:Y:S01]  /*9dd0*/  FFMA.FTZ R76, R13, R56, -R62 ;  /* 0x000000380d4c7223 */ /* 0x000fe2000001083e */
[----:B------:R-:W-:Y:S01]  /*9de0*/  FFMA.FTZ R78, R57, R44, R60 ;  /* 0x0000002c394e7223 */ /* 0x000fe2000001003c */
[-C--:B------:R-:W-:Y:S01]  /*9df0*/  F2FP.F16.E4M3.UNPACK_B R13, R47.reuse ;  /* 0x0000002fff0d723e */ /* 0x080fe200020006ff */
[--C-:B------:R-:W-:Y:S01]  /*9e00*/  HADD2.F32 R63, -RZ, R61.reuse.H0_H0 ;  /* 0x2000003dff3f7230 */ /* 0x100fe20000004100 */
[----:B------:R-:W-:Y:S01]  /*9e10*/  F2FP.F16.E4M3.UNPACK_B R60, R14 ;  /* 0x0000000eff3c723e */ /* 0x000fe200020006ff */
[----:B------:R-:W-:Y:S01]  /*9e20*/  FFMA.FTZ R79, R45, R44, -R58 ;  /* 0x0000002c2d4f7223 */ /* 0x000fe2000001083a */
[----:B------:R-:W-:Y:S01]  /*9e30*/  F2FP.F16.E4M3.UNPACK_B R47, R47.H1 ;  /* 0x0000002fff2f723e */ /* 0x000fe200030006ff */
[----:B------:R-:W-:Y:S01]  /*9e40*/  HADD2.F32 R61, -RZ, R61.H1_H1 ;  /* 0x3000003dff3d7230 */ /* 0x000fe20000004100 */
[-C--:B------:R-:W-:Y:S01]  /*9e50*/  F2FP.F16.E4M3.UNPACK_B R14, R12.reuse ;  /* 0x0000000cff0e723e */ /* 0x080fe200020006ff */
[----:B------:R-:W-:Y:S01]  /*9e60*/  HADD2.F32 R62, -RZ, R60.H0_H0 ;  /* 0x2000003cff3e7230 */ /* 0x000fe20000004100 */
[----:B------:R-:W-:Y:S01]  /*9e70*/  F2FP.F16.E4M3.UNPACK_B R57, R12.H1 ;  /* 0x0000000cff39723e */ /* 0x000fe200030006ff */
[----:B------:R-:W-:Y:S01]  /*9e80*/  HADD2.F32 R12, -RZ, R46.H0_H0 ;  /* 0x2000002eff0c7230 */ /* 0x000fe20000004100 */
[----:B------:R-:W-:Y:S01]  /*9e90*/  F2FP.F16.E4M3.UNPACK_B R45, R15 ;  /* 0x0000000fff2d723e */ /* 0x000fe200020006ff */
[----:B------:R-:W-:Y:S01]  /*9ea0*/  HADD2.F32 R44, -RZ, R47.H0_H0 ;  /* 0x2000002fff2c7230 */ /* 0x000fe20000004100 */
[----:B------:R-:W-:Y:S01]  /*9eb0*/  F2FP.SATFINITE.E4M3.F32.PACK_AB_MERGE_C R76, R79, R76, RZ ;  /* 0x0000004c4f4c723e */ /* 0x000fe200048070ff */
[----:B------:R-:W-:-:S02]  /*9ec0*/  HADD2.F32 R59, -RZ, R57.H0_H0 ;  /* 0x20000039ff3b7230 */ /* 0x000fc40000004100 */
[-C--:B------:R-:W-:Y:S01]  /*9ed0*/  FMUL.FTZ R115, R12, R63.reuse ;  /* 0x0000003f0c737220 */ /* 0x080fe20000410000 */
[----:B------:R-:W-:Y:S02]  /*9ee0*/  HADD2.F32 R46, -RZ, R46.H1_H1 ;  /* 0x3000002eff2e7230 */ /* 0x000fe40000004100 */
[C---:B------:R-:W-:Y:S01]  /*9ef0*/  FMUL.FTZ R63, R44.reuse, R63 ;  /* 0x0000003f2c3f7220 */ /* 0x040fe20000410000 */
[----:B------:R-:W-:Y:S02]  /*9f00*/  HADD2.F32 R47, -RZ, R47.H1_H1 ;  /* 0x3000002fff2f7230 */ /* 0x000fe40000004100 */
[----:B------:R-:W-:Y:S01]  /*9f10*/  FFMA.FTZ R115, R44, R59, -R115 ;  /* 0x0000003b2c737223 */ /* 0x000fe20000010873 */
[----:B------:R-:W-:Y:S02]  /*9f20*/  HADD2.F32 R56, -RZ, R45.H0_H0 ;  /* 0x2000002dff387230 */ /* 0x000fe40000004100 */
[----:B------:R-:W-:Y:S01]  /*9f30*/  FMUL.FTZ R44, R46, R61 ;  /* 0x0000003d2e2c7220 */ /* 0x000fe20000410000 */
[----:B------:R-:W-:-:S02]  /*9f40*/  HADD2.F32 R15, -RZ, R13.H0_H0 ;  /* 0x2000000dff0f7230 */ /* 0x000fc40000004100 */
[----:B------:R-:W-:Y:S01]  /*9f50*/  FMUL.FTZ R61, R47, R61 ;  /* 0x0000003d2f3d7220 */ /* 0x000fe20000410000 */
[----:B------:R-:W-:Y:S02]  /*9f60*/  HADD2.F32 R45, -RZ, R45.H1_H1 ;  /* 0x3000002dff2d7230 */ /* 0x000fe40000004100 */
[----:B------:R-:W-:Y:S01]  /*9f70*/  FFMA.FTZ R63, R12, R59, R63 ;  /* 0x0000003b0c3f7223 */ /* 0x000fe2000001003f */
[----:B------:R-:W-:Y:S02]  /*9f80*/  HADD2.F32 R60, -RZ, R60.H1_H1 ;  /* 0x3000003cff3c7230 */ /* 0x000fe40000004100 */
[-C--:B------:R-:W-:Y:S01]  /*9f90*/  FMUL.FTZ R104, R56, R62.reuse ;  /* 0x0000003e38687220 */ /* 0x080fe20000410000 */
[----:B------:R-:W-:Y:S02]  /*9fa0*/  HADD2.F32 R13, -RZ, R13.H1_H1 ;  /* 0x3000000dff0d7230 */ /* 0x000fe40000004100 */
[----:B------:R-:W-:Y:S01]  /*9fb0*/  FMUL.FTZ R105, R15, R62 ;  /* 0x0000003e0f697220 */ /* 0x000fe20000410000 */
[----:B------:R-:W-:-:S02]  /*9fc0*/  HADD2.F32 R57, -RZ, R57.H1_H1 ;  /* 0x30000039ff397230 */ /* 0x000fc40000004100 */
[-C--:B------:R-:W-:Y:S01]  /*9fd0*/  FMUL.FTZ R12, R45, R60.reuse ;  /* 0x0000003c2d0c7220 */ /* 0x080fe20000410000 */
[--C-:B------:R-:W-:Y:S02]  /*9fe0*/  HADD2.F32 R58, -RZ, R14.reuse.H0_H0 ;  /* 0x2000000eff3a7230 */ /* 0x100fe40000004100 */
[----:B------:R-:W-:Y:S01]  /*9ff0*/  FMUL.FTZ R60, R13, R60 ;  /* 0x0000003c0d3c7220 */ /* 0x000fe20000410000 */
[----:B------:R-:W-:Y:S02]  /*a000*/  HADD2.F32 R14, -RZ, R14.H1_H1 ;  /* 0x3000000eff0e7230 */ /* 0x000fe40000004100 */
[-C--:B------:R-:W-:Y:S01]  /*a010*/  FFMA.FTZ R44, R47, R57.reuse, -R44 ;  /* 0x000000392f2c7223 */ /* 0x080fe2000001082c */
[----:B------:R-:W-:Y:S01]  /*a020*/  FFMA.FTZ R46, R46, R57, R61 ;  /* 0x000000392e2e7223 */ /* 0x000fe2000001003d */
[-C--:B------:R-:W-:Y:S01]  /*a030*/  FFMA.FTZ R104, R15, R58.reuse, -R104 ;  /* 0x0000003a0f687223 */ /* 0x080fe20000010868 */
[----:B------:R-:W-:Y:S01]  /*a040*/  FFMA.FTZ R105, R56, R58, R105 ;  /* 0x0000003a38697223 */ /* 0x000fe20000010069 */
[-C--:B------:R-:W-:Y:S01]  /*a050*/  FFMA.FTZ R13, R13, R14.reuse, -R12 ;  /* 0x0000000e0d0d7223 */ /* 0x080fe2000001080c */
[----:B------:R-:W-:Y:S01]  /*a060*/  FFMA.FTZ R60, R45, R14, R60 ;  /* 0x0000000e2d3c7223 */ /* 0x000fe2000001003c */
[----:B------:R-:W-:Y:S01]  /*a070*/  F2FP.SATFINITE.E4M3.F32.PACK_AB_MERGE_C R44, R44, R115, RZ ;  /* 0x000000732c2c723e */ /* 0x000fe200048070ff */
[----:B------:R-:W-:Y:S01]  /*a080*/  IMAD.MOV.U32 R12, RZ, RZ, R49 ;  /* 0x000000ffff0c7224 */ /* 0x000fe200078e0031 */
[----:B------:R-:W-:-:S02]  /*a090*/  F2FP.SATFINITE.E4M3.F32.PACK_AB_MERGE_C R46, R46, R63, RZ ;  /* 0x0000003f2e2e723e */ /* 0x000fc400048070ff */
[----:B------:R-:W-:Y:S02]  /*a0a0*/  F2FP.SATFINITE.E4M3.F32.PACK_AB_MERGE_C R77, R78, R77, RZ ;  /* 0x0000004d4e4d723e */ /* 0x000fe400048070ff */
[----:B------:R-:W-:Y:S01]  /*a0b0*/  F2FP.SATFINITE.E4M3.F32.PACK_AB_MERGE_C R47, R13, R104, R44 ;  /* 0x000000680d2f723e */ /* 0x000fe2000480702c */
[----:B------:R-:W-:Y:S01]  /*a0c0*/  IMAD.MOV.U32 R44, RZ, RZ, R53 ;  /* 0x000000ffff2c7224 */ /* 0x000fe200078e0035 */
[----:B------:R-:W-:Y:S01]  /*a0d0*/  F2FP.SATFINITE.E4M3.F32.PACK_AB_MERGE_C R15, R60, R105, R46 ;  /* 0x000000693c0f723e */ /* 0x000fe2000480702e */
[----:B------:R-:W-:Y:S01]  /*a0e0*/  IMAD.MOV.U32 R46, RZ, RZ, R55 ;  /* 0x000000ffff2e7224 */ /* 0x000fe200078e0037 */
[----:B------:R-:W-:Y:S02]  /*a0f0*/  F2FP.SATFINITE.E4M3.F32.PACK_AB_MERGE_C R45, R65, R66, R76 ;  /* 0x00000042412d723e */ /* 0x000fe4000480704c */
[----:B------:R-:W-:Y:S02]  /*a100*/  F2FP.SATFINITE.E4M3.F32.PACK_AB_MERGE_C R13, R67, R64, R77 ;  /* 0x00000040430d723e */ /* 0x000fe4000480704d */
[----:B------:R-:W-:-:S07]  /*a110*/  MOV R14, R54 ;  /* 0x00000036000e7202 */ /* 0x000fce0000000f00 */
.L_x_566:
[----:B------:R-:W-:Y:S05]  /*a120*/  BSYNC B2 ;  /* 0x0000000000027941 */ /* 0x000fea0003800000 */
.L_x_565:
[----:B------:R-:W-:Y:S01]  /*a130*/  ISETP.GE.AND P3, PT, R11, R114, PT ;  /* 0x000000720b00720c */ /* 0x000fe20003f66270 */
[----:B0-----:R0:W-:-:S12]  /*a140*/  ST.E.128 desc[UR36][R50.64], R44 ;  /* 0x0000002c32007985 */ /* 0x0011d8000c101d24 */
[----:B------:R-:W-:-:S04]  /*a150*/  @!P3 IADD3 R52, P4, R11, R52, RZ ;  /* 0x000000340b34b210 */ /* 0x000fc80007f9e0ff */
[----:B------:R-:W-:-:S05]  /*a160*/  @!P3 LEA.HI.X.SX32 R53, R11, R48, 0x1, P4 ;  /* 0x000000300b35b211 */ /* 0x000fca00020f0eff */
[----:B------:R0:W-:Y:S04]  /*a170*/  @!P3 ST.E.128 desc[UR36][R52.64], R12 ;  /* 0x0000000c3400b985 */ /* 0x0001e8000c101d24 */
.L_x_564:
[----:B------:R-:W-:Y:S05]  /*a180*/  BSYNC B1 ;  /* 0x0000000000017941 */ /* 0x000fea0003800000 */
.L_x_563:
[----:B------:R-:W-:-:S03]  /*a190*/  UMOV UR4, 0xffffffff ;  /* 0xffffffff00047882 */ /* 0x000fc60000000000 */
[----:B------:R-:W-:Y:S05]  /*a1a0*/  BRA.DIV UR4, `(.L_x_567) ;  /* 0x000001b6049c7947 */ /* 0x000fea000b800000 */
[----:B0-----:R0:W0:Y:S04]  /*a1b0*/  SHFL.IDX PT, R48, R107, 0x3, 0x181f ;  /* 0x00781f006b307f89 */ /* 0x00102800000e0000 */
[----:B----4-:R-:W4:Y:S02]  /*a1c0*/  SHFL.IDX PT, R106, R106, 0x3, 0x181f ;  /* 0x00781f006a6a7f89 */ /* 0x010f2400000e0000 */
.L_x_859:
[----:B------:R-:W-:-:S05]  /*a1d0*/  VIADD R11, R219, 0x60 ;  /* 0x00000060db0b7836 */ /* 0x000fca0000000000 */
[----:B------:R-:W-:-:S13]  /*a1e0*/  ISETP.GE.OR P3, PT, R11, R102, P1 ;  /* 0x000000660b00720c */ /* 0x000fda0000f66670 */
[----:B------:R-:W-:Y:S05]  /*a1f0*/  @P3 BRA `(.L_x_542) ;  /* 0x00000014008c3947 */ /* 0x000fea0003800000 */
[----:B------:R-:W5:Y:S01]  /*a200*/  LDL R14, [R1+0x24] ;  /* 0x00002400010e7983 */ /* 0x000f620000100800 */
[----:B------:R-:W-:Y:S01]  /*a210*/  SEL R116, R35, R116, !P0 ;  /* 0x0000007423747207 */ /* 0x000fe20004000000 */
[----:B------:R-:W-:Y:S01]  /*a220*/  BSSY B1, `(.L_x_568) ;  /* 0x00000ef000017945 */ /* 0x000fe20003800000 */
[----:B----4-:R-:W-:Y:S02]  /*a230*/  IADD3 R50, P3, R39, R106, RZ ;  /* 0x0000006a27327210 */ /* 0x010fe40007f7e0ff */
[----:B------:R-:W-:-:S03]  /*a240*/  SHF.R.S32.HI R11, RZ, 0x1f, R116 ;  /* 0x0000001fff0b7819 */ /* 0x000fc60000011474 */
[----:B0-----:R-:W-:Y:S01]  /*a250*/  IMAD.X R51, R48, 0x1, R43, P3 ;  /* 0x0000000130337824 */ /* 0x001fe200018e062b */
[----:B------:R-:W-:-:S04]  /*a260*/  LEA.HI R116, R11, R116, RZ, 0x5 ;  /* 0x000000740b747211 */ /* 0x000fc800078f28ff */
        /* <DEDUP_REMOVED lines=14> */
[----:B------:R-:W4:Y:S01]  /*a350*/  LDS.128 R44, [R44+0x28400] ;  /* 0x028400002c2c7984 */ /* 0x000f220000000c00 */
[----:B------:R-:W-:Y:S05]  /*a360*/  @P2 BRA `(.L_x_569) ;  /* 0x0000000c00682947 */ /* 0x000fea0003800000 */
[--C-:B------:R-:W-:Y:S01]  /*a370*/  SHF.R.U32.HI R58, RZ, 0x8, R69.reuse ;  /* 0x00000008ff3a7819 */ /* 0x100fe20000011645 */
[----:B0-----:R-:W-:Y:S01]  /*a380*/  IMAD.MOV.U32 R49, RZ, RZ, R12 ;  /* 0x000000ffff317224 */ /* 0x001fe200078e000c */
[----:B------:R-:W-:Y:S01]  /*a390*/  LOP3.LUT R52, R69, 0xff, RZ, 0xc0, !PT ;  /* 0x000000ff45347812 */ /* 0x000fe200078ec0ff */
[----:B----4-:R-:W-:Y:S01]  /*a3a0*/  IMAD.MOV.U32 R55, RZ, RZ, R44 ;  /* 0x000000ffff377224 */ /* 0x010fe200078e002c */
[----:B------:R-:W-:Y:S01]  /*a3b0*/  SHF.R.U32.HI R53, RZ, 0x18, R69 ;  /* 0x00000018ff357819 */ /* 0x000fe20000011645 */
[----:B------:R-:W-:Y:S01]  /*a3c0*/  IMAD.MOV.U32 R54, RZ, RZ, R14 ;  /* 0x000000ffff367224 */ /* 0x000fe200078e000e */
[----:B------:R-:W-:Y:S02]  /*a3d0*/  SHF.R.U32.HI R65, RZ, 0x8, R71 ;  /* 0x00000008ff417819 */ /* 0x000fe40000011647 */
[----:B------:R-:W-:Y:S02]  /*a3e0*/  PRMT R53, R53, 0x654, R52 ;  /* 0x0000065435357816 */ /* 0x000fe40000000034 */
[----:B------:R-:W-:Y:S01]  /*a3f0*/  SHF.L.U32 R12, R58, 0x8, RZ ;  /* 0x000000083a0c7819 */ /* 0x000fe200000006ff */
[----:B------:R-:W-:Y:S01]  /*a400*/  IMAD.MOV.U32 R58, RZ, RZ, R46 ;  /* 0x000000ffff3a7224 */ /* 0x000fe200078e002e */
[----:B------:R-:W-:-:S02]  /*a410*/  LOP3.LUT R56, R71, 0xff, RZ, 0xc0, !PT ;  /* 0x000000ff47387812 */ /* 0x000fc400078ec0ff */
[----:B------:R-:W-:Y:S02]  /*a420*/  SHF.R.U32.HI R57, RZ, 0x18, R71 ;  /* 0x00000018ff397819 */ /* 0x000fe40000011647 */
[----:B------:R-:W-:Y:S02]  /*a430*/  SHF.R.U32.HI R60, RZ, 0x8, R75 ;  /* 0x00000008ff3c7819 */ /* 0x000fe4000001164b */
[----:B------:R-:W-:Y:S02]  /*a440*/  SHF.R.U32.HI R63, RZ, 0x8, R73 ;  /* 0x00000008ff3f7819 */ /* 0x000fe40000011649 */
[----:B------:R-:W-:Y:S01]  /*a450*/  LOP3.LUT R53, R53, 0xff00, R12, 0xf8, !PT ;  /* 0x0000ff0035357812 */ /* 0x000fe200078ef80c */
[----:B------:R-:W-:Y:S01]  /*a460*/  IMAD.SHL.U32 R12, R65, 0x100, RZ ;  /* 0x00000100410c7824 */ /* 0x000fe200078e00ff */
[----:B------:R-:W-:Y:S01]  /*a470*/  SHF.R.U32.HI R68, RZ, 0x10, R69 ;  /* 0x00000010ff447819 */ /* 0x000fe20000011645 */
[----:B------:R-:W-:Y:S01]  /*a480*/  IMAD.SHL.U32 R14, R63, 0x100, RZ ;  /* 0x000001003f0e7824 */ /* 0x000fe200078e00ff */
[----:B------:R-:W-:-:S02]  /*a490*/  SHF.R.U32.HI R67, RZ, 0x10, R71 ;  /* 0x00000010ff437819 */ /* 0x000fc40000011647 */
[----:B------:R-:W-:Y:S01]  /*a4a0*/  LOP3.LUT R59, R73, 0xff, RZ, 0xc0, !PT ;  /* 0x000000ff493b7812 */ /* 0x000fe200078ec0ff */
[----:B------:R-:W-:Y:S01]  /*a4b0*/  IMAD.U32 R44, R68, 0x10000, RZ ;  /* 0x00010000442c7824 */ /* 0x000fe200078e00ff */
[----:B------:R-:W-:Y:S02]  /*a4c0*/  SHF.R.U32.HI R64, RZ, 0x18, R73 ;  /* 0x00000018ff407819 */ /* 0x000fe40000011649 */
[----:B------:R-:W-:Y:S02]  /*a4d0*/  LOP3.LUT R61, R75, 0xff0000ff, RZ, 0xc0, !PT ;  /* 0xff0000ff4b3d7812 */ /* 0x000fe400078ec0ff */
[----:B------:R-:W-:Y:S02]  /*a4e0*/  PRMT R57, R57, 0x654, R56 ;  /* 0x0000065439397816 */ /* 0x000fe40000000038 */
[----:B------:R-:W-:Y:S02]  /*a4f0*/  SHF.L.U32 R46, R60, 0x8, RZ ;  /* 0x000000083c2e7819 */ /* 0x000fe400000006ff */
[----:B------:R-:W-:-:S02]  /*a500*/  PRMT R59, R64, 0x654, R59 ;  /* 0x00000654403b7816 */ /* 0x000fc4000000003b */
[----:B------:R-:W-:Y:S01]  /*a510*/  LOP3.LUT R57, R57, 0xff00, R12, 0xf8, !PT ;  /* 0x0000ff0039397812 */ /* 0x000fe200078ef80c */
[----:B------:R-:W-:Y:S01]  /*a520*/  IMAD.U32 R12, R67, 0x10000, RZ ;  /* 0x00010000430c7824 */ /* 0x000fe200078e00ff */
[----:B------:R-:W-:Y:S02]  /*a530*/  LOP3.LUT R65, R61, 0xff00, R46, 0xf8, !PT ;  /* 0x0000ff003d417812 */ /* 0x000fe400078ef82e */
[----:B------:R-:W-:Y:S02]  /*a540*/  F2FP.F16.E4M3.UNPACK_B R61, R113.H1 ;  /* 0x00000071ff3d723e */ /* 0x000fe400030006ff */
[----:B------:R-:W-:Y:S02]  /*a550*/  F2FP.F16.E4M3.UNPACK_B R52, R49.H1 ;  /* 0x00000031ff34723e */ /* 0x000fe400030006ff */
[----:B------:R-:W-:Y:S02]  /*a560*/  F2FP.F16.E4M3.UNPACK_B R56, R55.H1 ;  /* 0x00000037ff38723e */ /* 0x000fe400030006ff */
[----:B------:R-:W-:Y:S01]  /*a570*/  LOP3.LUT R63, R59, 0xff00, R14, 0xf8, !PT ;  /* 0x0000ff003b3f7812 */ /* 0x000fe200078ef80e */
[----:B------:R-:W-:Y:S01]  /*a580*/  HADD2.F32 R14, -RZ, R61.H0_H0 ;  /* 0x2000003dff0e7230 */ /* 0x000fe20000004100 */
[----:B------:R-:W-:Y:S01]  /*a590*/  LOP3.LUT R44, R53, 0xff0000, R44, 0xf8, !PT ;  /* 0x00ff0000352c7812 */ /* 0x000fe200078ef82c */
[----:B------:R-:W-:Y:S01]  /*a5a0*/  HADD2.F32 R53, -RZ, R52.H0_H0 ;  /* 0x20000034ff357230 */ /* 0x000fe20000004100 */
[----:B------:R-:W-:-:S02]  /*a5b0*/  F2FP.F16.E4M3.UNPACK_B R59, R111.H1 ;  /* 0x0000006fff3b723e */ /* 0x000fc400030006ff */
[----:B------:R-:W-:Y:S01]  /*a5c0*/  LOP3.LUT R12, R57, 0xff0000, R12, 0xf8, !PT ;  /* 0x00ff0000390c7812 */ /* 0x000fe200078ef80c */
[--C-:B------:R-:W-:Y:S01]  /*a5d0*/  HADD2.F32 R57, -RZ, R56.reuse.H0_H0 ;  /* 0x20000038ff397230 */ /* 0x100fe20000004100 */
[----:B------:R-:W-:Y:S01]  /*a5e0*/  SHF.R.U32.HI R62, RZ, 0x10, R75 ;  /* 0x00000010ff3e7819 */ /* 0x000fe2000001164b */
[----:B------:R-:W-:Y:S01]  /*a5f0*/  HADD2.F32 R60, -RZ, R59.H0_H0 ;  /* 0x2000003bff3c7230 */ /* 0x000fe20000004100 */
[----:B------:R-:W-:Y:S01]  /*a600*/  SHF.R.U32.HI R66, RZ, 0x10, R73 ;  /* 0x00000010ff427819 */ /* 0x000fe20000011649 */
[-C--:B------:R-:W-:Y:S01]  /*a610*/  FMUL.FTZ R68, R53, R14.reuse ;  /* 0x0000000e35447220 */ /* 0x080fe20000410000 */
[----:B------:R-:W-:Y:S01]  /*a620*/  SHF.L.U32 R62, R62, 0x10, RZ ;  /* 0x000000103e3e7819 */ /* 0x000fe200000006ff */
[----:B------:R-:W-:Y:S01]  /*a630*/  FMUL.FTZ R64, R57, R14 ;  /* 0x0000000e39407220 */ /* 0x000fe20000410000 */
[----:B------:R-:W-:Y:S01]  /*a640*/  F2FP.F16.E4M3.UNPACK_B R113, R113 ;  /* 0x00000071ff71723e */ /* 0x000fe200020006ff */
[----:B------:R-:W-:Y:S01]  /*a650*/  IMAD.U32 R46, R66, 0x10000, RZ ;  /* 0x00010000422e7824 */ /* 0x000fe200078e00ff */
[----:B------:R-:W-:Y:S01]  /*a660*/  LOP3.LUT R14, R65, 0xff0000, R62, 0xf8, !PT ;  /* 0x00ff0000410e7812 */ /* 0x000fe200078ef83e */
[-C--:B------:R-:W-:Y:S01]  /*a670*/  FFMA.FTZ R68, R57, R60.reuse, R68 ;  /* 0x0000003c39447223 */ /* 0x080fe20000010044 */
[----:B------:R-:W-:Y:S01]  /*a680*/  FFMA.FTZ R66, R53, R60, -R64 ;  /* 0x0000003c35427223 */ /* 0x000fe20000010840 */
[----:B------:R-:W-:Y:S01]  /*a690*/  HADD2.F32 R62, -RZ, R61.H1_H1 ;  /* 0x3000003dff3e7230 */ /* 0x000fe20000004100 */
[----:B------:R-:W-:Y:S01]  /*a6a0*/  F2FP.F16.E4M3.UNPACK_B R55, R55 ;  /* 0x00000037ff37723e */ /* 0x000fe200020006ff */
[----:B------:R-:W-:Y:S01]  /*a6b0*/  HADD2.F32 R57, -RZ, R56.H1_H1 ;  /* 0x30000038ff397230 */ /* 0x000fe20000004100 */
[----:B------:R-:W-:Y:S01]  /*a6c0*/  F2FP.F16.E4M3.UNPACK_B R49, R49 ;  /* 0x00000031ff31723e */ /* 0x000fe200020006ff */
[----:B------:R-:W-:Y:S01]  /*a6d0*/  HADD2.F32 R53, -RZ, R52.H1_H1 ;  /* 0x30000034ff357230 */ /* 0x000fe20000004100 */
[----:B------:R-:W-:Y:S01]  /*a6e0*/  F2FP.F16.E4M3.UNPACK_B R111, R111 ;  /* 0x0000006fff6f723e */ /* 0x000fe200020006ff */
[----:B------:R-:W-:-:S02]  /*a6f0*/  HADD2.F32 R60, -RZ, R59.H1_H1 ;  /* 0x3000003bff3c7230 */ /* 0x000fc40000004100 */
[-C--:B------:R-:W-:Y:S01]  /*a700*/  FMUL.FTZ R64, R57, R62.reuse ;  /* 0x0000003e39407220 */ /* 0x080fe20000410000 */
[----:B------:R-:W-:Y:S02]  /*a710*/  HADD2.F32 R59, -RZ, R113.H0_H0 ;  /* 0x20000071ff3b7230 */ /* 0x000fe40000004100 */
[C---:B------:R-:W-:Y:S01]  /*a720*/  FMUL.FTZ R62, R53.reuse, R62 ;  /* 0x0000003e353e7220 */ /* 0x040fe20000410000 */
[----:B------:R-:W-:Y:S02]  /*a730*/  HADD2.F32 R56, -RZ, R55.H0_H0 ;  /* 0x20000037ff387230 */ /* 0x000fe40000004100 */
[-C--:B------:R-:W-:Y:S01]  /*a740*/  FFMA.FTZ R67, R53, R60.reuse, -R64 ;  /* 0x0000003c35437223 */ /* 0x080fe20000010840 */
[----:B------:R-:W-:Y:S02]  /*a750*/  HADD2.F32 R52, -RZ, R49.H0_H0 ;  /* 0x20000031ff347230 */ /* 0x000fe40000004100 */
[----:B------:R-:W-:Y:S01]  /*a760*/  FFMA.FTZ R69, R57, R60, R62 ;  /* 0x0000003c39457223 */ /* 0x000fe2000001003e */
[----:B------:R-:W-:-:S02]  /*a770*/  HADD2.F32 R53, -RZ, R111.H0_H0 ;  /* 0x2000006fff357230 */ /* 0x000fc40000004100 */
[-C--:B------:R-:W-:Y:S01]  /*a780*/  FMUL.FTZ R57, R56, R59.reuse ;  /* 0x0000003b38397220 */ /* 0x080fe20000410000 */
[----:B------:R-:W-:Y:S02]  /*a790*/  HADD2.F32 R60, -RZ, R113.H1_H1 ;  /* 0x30000071ff3c7230 */ /* 0x000fe40000004100 */
[C---:B------:R-:W-:Y:S01]  /*a7a0*/  FMUL.FTZ R59, R52.reuse, R59 ;  /* 0x0000003b343b7220 */ /* 0x040fe20000410000 */
[----:B------:R-:W-:Y:S01]  /*a7b0*/  HADD2.F32 R55, -RZ, R55.H1_H1 ;  /* 0x30000037ff377230 */ /* 0x000fe20000004100 */
[----:B------:R-:W-:Y:S01]  /*a7c0*/  LOP3.LUT R46, R63, 0xff0000, R46, 0xf8, !PT ;  /* 0x00ff00003f2e7812 */ /* 0x000fe200078ef82e */
[-C--:B------:R-:W-:Y:S01]  /*a7d0*/  FFMA.FTZ R62, R52, R53.reuse, -R57 ;  /* 0x00000035343e7223 */ /* 0x080fe20000010839 */
[----:B------:R-:W-:Y:S01]  /*a7e0*/  FFMA.FTZ R63, R56, R53, R59 ;  /* 0x00000035383f7223 */ /* 0x000fe2000001003b */
[----:B------:R-:W-:Y:S02]  /*a7f0*/  HADD2.F32 R49, -RZ, R49.H1_H1 ;  /* 0x30000031ff317230 */ /* 0x000fe40000004100 */
[----:B------:R-:W-:Y:S01]  /*a800*/  FMUL.FTZ R56, R55, R60 ;  /* 0x0000003c37387220 */ /* 0x000fe20000410000 */
[----:B------:R-:W-:Y:S01]  /*a810*/  HADD2.F32 R52, -RZ, R111.H1_H1 ;  /* 0x3000006fff347230 */ /* 0x000fe20000004100 */
[----:B------:R-:W-:-:S02]  /*a820*/  F2FP.F16.E4M3.UNPACK_B R59, R112.H1 ;  /* 0x00000070ff3b723e */ /* 0x000fc400030006ff */
[----:B------:R-:W-:Y:S01]  /*a830*/  F2FP.F16.E4M3.UNPACK_B R53, R58.H1 ;  /* 0x0000003aff35723e */ /* 0x000fe200030006ff */
[C---:B------:R-:W-:Y:S01]  /*a840*/  FMUL.FTZ R60, R49.reuse, R60 ;  /* 0x0000003c313c7220 */ /* 0x040fe20000410000 */
[----:B------:R-:W-:Y:S01]  /*a850*/  FFMA.FTZ R65, R49, R52, -R56 ;  /* 0x0000003431417223 */ /* 0x000fe20000010838 */
[----:B------:R-:W-:Y:S01]  /*a860*/  F2FP.F16.E4M3.UNPACK_B R57, R109.H1 ;  /* 0x0000006dff39723e */ /* 0x000fe200030006ff */
[----:B------:R-:W-:Y:S01]  /*a870*/  HADD2.F32 R61, -RZ, R59.H0_H0 ;  /* 0x2000003bff3d7230 */ /* 0x000fe20000004100 */
[----:B------:R-:W-:Y:S01]  /*a880*/  F2FP.F16.E4M3.UNPACK_B R49, R54.H1 ;  /* 0x00000036ff31723e */ /* 0x000fe200030006ff */
[----:B------:R-:W-:Y:S02]  /*a890*/  HADD2.F32 R56, -RZ, R53.H0_H0 ;  /* 0x20000035ff387230 */ /* 0x000fe40000004100 */
[----:B------:R-:W-:Y:S01]  /*a8a0*/  FFMA.FTZ R64, R55, R52, R60 ;  /* 0x0000003437407223 */ /* 0x000fe2000001003c */
[----:B------:R-:W-:Y:S01]  /*a8b0*/  HADD2.F32 R60, -RZ, R59.H1_H1 ;  /* 0x3000003bff3c7230 */ /* 0x000fe20000004100 */
[----:B------:R-:W-:Y:S01]  /*a8c0*/  F2FP.F16.E4M3.UNPACK_B R112, R112 ;  /* 0x00000070ff70723e */ /* 0x000fe200020006ff */
[----:B------:R-:W-:-:S02]  /*a8d0*/  HADD2.F32 R52, -RZ, R49.H0_H0 ;  /* 0x20000031ff347230 */ /* 0x000fc40000004100 */
[-C--:B------:R-:W-:Y:S01]  /*a8e0*/  FMUL.FTZ R59, R56, R61.reuse ;  /* 0x0000003d383b7220 */ /* 0x080fe20000410000 */
[----:B------:R-:W-:Y:S01]  /*a8f0*/  HADD2.F32 R55, -RZ, R57.H0_H0 ;  /* 0x20000039ff377230 */ /* 0x000fe20000004100 */
[----:B------:R-:W-:Y:S01]  /*a900*/  F2FP.F16.E4M3.UNPACK_B R58, R58 ;  /* 0x0000003aff3a723e */ /* 0x000fe200020006ff */
[----:B------:R-:W-:Y:S02]  /*a910*/  HADD2.F32 R53, -RZ, R53.H1_H1 ;  /* 0x30000035ff357230 */ /* 0x000fe40000004100 */
[C---:B------:R-:W-:Y:S01]  /*a920*/  FMUL.FTZ R61, R52.reuse, R61 ;  /* 0x0000003d343d7220 */ /* 0x040fe20000410000 */
[----:B------:R-:W-:Y:S02]  /*a930*/  HADD2.F32 R49, -RZ, R49.H1_H1 ;  /* 0x30000031ff317230 */ /* 0x000fe40000004100 */
[-C--:B------:R-:W-:Y:S01]  /*a940*/  FFMA.FTZ R70, R52, R55.reuse, -R59 ;  /* 0x0000003734467223 */ /* 0x080fe2000001083b */
[----:B------:R-:W-:Y:S02]  /*a950*/  HADD2.F32 R52, -RZ, R57.H1_H1 ;  /* 0x30000039ff347230 */ /* 0x000fe40000004100 */
[----:B------:R-:W-:Y:S01]  /*a960*/  FMUL.FTZ R72, R53, R60 ;  /* 0x0000003c35487220 */ /* 0x000fe20000410000 */
[----:B------:R-:W-:Y:S01]  /*a970*/  F2FP.F16.E4M3.UNPACK_B R54, R54 ;  /* 0x00000036ff36723e */ /* 0x000fe200020006ff */
[C---:B------:R-:W-:Y:S01]  /*a980*/  FMUL.FTZ R60, R49.reuse, R60 ;  /* 0x0000003c313c7220 */ /* 0x040fe20000410000 */
[----:B------:R-:W-:Y:S01]  /*a990*/  FFMA.FTZ R71, R56, R55, R61 ;  /* 0x0000003738477223 */ /* 0x000fe2000001003d */
[----:B------:R-:W-:Y:S01]  /*a9a0*/  FFMA.FTZ R73, R49, R52, -R72 ;  /* 0x0000003431497223 */ /* 0x000fe20000010848 */
[----:B------:R-:W-:-:S02]  /*a9b0*/  HADD2.F32 R55, -RZ, R112.H0_H0 ;  /* 0x20000070ff377230 */ /* 0x000fc40000004100 */
[----:B------:R-:W-:Y:S01]  /*a9c0*/  FFMA.FTZ R72, R53, R52, R60 ;  /* 0x0000003435487223 */ /* 0x000fe2000001003c */
[----:B------:R-:W-:Y:S01]  /*a9d0*/  F2FP.F16.E4M3.UNPACK_B R109, R109 ;  /* 0x0000006dff6d723e */ /* 0x000fe200020006ff */
[----:B------:R-:W-:Y:S01]  /*a9e0*/  HADD2.F32 R52, -RZ, R58.H0_H0 ;  /* 0x2000003aff347230 */ /* 0x000fe20000004100 */
[----:B------:R-:W-:Y:S01]  /*a9f0*/  F2FP.SATFINITE.E4M3.F32.PACK_AB_MERGE_C R70, R73, R70, RZ ;  /* 0x000000464946723e */ /* 0x000fe200048070ff */
[----:B------:R-:W-:Y:S01]  /*aa00*/  HADD2.F32 R49, -RZ, R54.H0_H0 ;  /* 0x20000036ff317230 */ /* 0x000fe20000004100 */
[----:B------:R-:W-:Y:S01]  /*aa10*/  F2FP.SATFINITE.E4M3.F32.PACK_AB_MERGE_C R66, R67, R66, RZ ;  /* 0x000000424342723e */ /* 0x000fe200048070ff */
[----:B------:R-:W-:Y:S02]  /*aa20*/  HADD2.F32 R57, -RZ, R112.H1_H1 ;  /* 0x30000070ff397230 */ /* 0x000fe40000004100 */
[-C--:B------:R-:W-:Y:S01]  /*aa30*/  FMUL.FTZ R56, R52, R55.reuse ;  /* 0x0000003734387220 */ /* 0x080fe20000410000 */
[----:B------:R-:W-:Y:S02]  /*aa40*/  HADD2.F32 R58, -RZ, R58.H1_H1 ;  /* 0x3000003aff3a7230 */ /* 0x000fe40000004100 */
[----:B------:R-:W-:Y:S01]  /*aa50*/  FMUL.FTZ R55, R49, R55 ;  /* 0x0000003731377220 */ /* 0x000fe20000410000 */
[----:B------:R-:W-:Y:S01]  /*aa60*/  HADD2.F32 R54, -RZ, R54.H1_H1 ;  /* 0x30000036ff367230 */ /* 0x000fe20000004100 */
[----:B------:R-:W-:Y:S01]  /*aa70*/  F2FP.SATFINITE.E4M3.F32.PACK_AB_MERGE_C R68, R69, R68, RZ ;  /* 0x000000444544723e */ /* 0x000fe200048070ff */
[----:B------:R-:W-:-:S02]  /*aa80*/  HADD2.F32 R53, -RZ, R109.H0_H0 ;  /* 0x2000006dff357230 */ /* 0x000fc40000004100 */
[-C--:B------:R-:W-:Y:S01]  /*aa90*/  FMUL.FTZ R59, R58, R57.reuse ;  /* 0x000000393a3b7220 */ /* 0x080fe20000410000 */
[----:B------:R-:W-:Y:S02]  /*aaa0*/  HADD2.F32 R109, -RZ, R109.H1_H1 ;  /* 0x3000006dff6d7230 */ /* 0x000fe40000004100 */
[----:B------:R-:W-:Y:S01]  /*aab0*/  FMUL.FTZ R61, R54, R57 ;  /* 0x00000039363d7220 */ /* 0x000fe20000410000 */
[----:B------:R-:W-:Y:S01]  /*aac0*/  F2FP.SATFINITE.E4M3.F32.PACK_AB_MERGE_C R69, R65, R62, R66 ;  /* 0x0000003e4145723e */ /* 0x000fe20004807042 */
[-C--:B------:R-:W-:Y:S01]  /*aad0*/  FFMA.FTZ R57, R49, R53.reuse, -R56 ;  /* 0x0000003531397223 */ /* 0x080fe20000010838 */
[----:B------:R-:W-:Y:S01]  /*aae0*/  FFMA.FTZ R60, R52, R53, R55 ;  /* 0x00000035343c7223 */ /* 0x000fe20000010037 */
[----:B------:R-:W-:Y:S01]  /*aaf0*/  FFMA.FTZ R52, R54, R109, -R59 ;  /* 0x0000006d36347223 */ /* 0x000fe2000001083b */
[----:B------:R-:W-:Y:S01]  /*ab00*/  F2FP.F16.E4M3.UNPACK_B R53, R45 ;  /* 0x0000002dff35723e */ /* 0x000fe200020006ff */
[----:B------:R-:W-:Y:S01]  /*ab10*/  FFMA.FTZ R61, R58, R109, R61 ;  /* 0x0000006d3a3d7223 */ /* 0x000fe2000001003d */
[----:B------:R-:W-:-:S02]  /*ab20*/  F2FP.F16.E4M3.UNPACK_B R56, R46 ;  /* 0x0000002eff38723e */ /* 0x000fc400020006ff */
[----:B------:R-:W-:Y:S01]  /*ab30*/  F2FP.F16.E4M3.UNPACK_B R49, R13 ;  /* 0x0000000dff31723e */ /* 0x000fe200020006ff */
[--C-:B------:R-:W-:Y:S01]  /*ab40*/  HADD2.F32 R54, -RZ, R53.reuse.H0_H0 ;  /* 0x20000035ff367230 */ /* 0x100fe20000004100 */
[----:B------:R-:W-:Y:S01]  /*ab50*/  F2FP.SATFINITE.E4M3.F32.PACK_AB_MERGE_C R58, R72, R71, RZ ;  /* 0x00000047483a723e */ /* 0x000fe200048070ff */
[--C-:B------:R-:W-:Y:S01]  /*ab60*/  HADD2.F32 R59, -RZ, R56.reuse.H0_H0 ;  /* 0x20000038ff3b7230 */ /* 0x100fe20000004100 */
[----:B------:R-:W-:Y:S01]  /*ab70*/  F2FP.F16.E4M3.UNPACK_B R55, R44 ;  /* 0x0000002cff37723e */ /* 0x000fe200020006ff */
[----:B------:R-:W-:Y:S01]  /*ab80*/  HADD2.F32 R53, -RZ, R53.H1_H1 ;  /* 0x30000035ff357230 */ /* 0x000fe20000004100 */
[----:B------:R-:W-:Y:S01]  /*ab90*/  F2FP.SATFINITE.E4M3.F32.PACK_AB_MERGE_C R71, R52, R57, R70 ;  /* 0x000000393447723e */ /* 0x000fe20004807046 */
[----:B------:R-:W-:Y:S01]  /*aba0*/  HADD2.F32 R52, -RZ, R49.H0_H0 ;  /* 0x20000031ff347230 */ /* 0x000fe20000004100 */
[----:B------:R-:W-:Y:S01]  /*abb0*/  F2FP.SATFINITE.E4M3.F32.PACK_AB_MERGE_C R73, R61, R60, R58 ;  /* 0x0000003c3d49723e */ /* 0x000fe2000480703a */
[----:B------:R-:W-:Y:S02]  /*abc0*/  HADD2.F32 R57, -RZ, R55.H0_H0 ;  /* 0x20000037ff397230 */ /* 0x000fe40000004100 */
[----:B------:R-:W-:Y:S01]  /*abd0*/  FMUL.FTZ R61, R54, R59 ;  /* 0x0000003b363d7220 */ /* 0x000fe20000410000 */
[----:B------:R-:W-:-:S02]  /*abe0*/  HADD2.F32 R56, -RZ, R56.H1_H1 ;  /* 0x30000038ff387230 */ /* 0x000fc40000004100 */
[C---:B------:R-:W-:Y:S01]  /*abf0*/  FMUL.FTZ R59, R52.reuse, R59 ;  /* 0x0000003b343b7220 */ /* 0x040fe20000410000 */
[----:B------:R-:W-:Y:S02]  /*ac00*/  HADD2.F32 R49, -RZ, R49.H1_H1 ;  /* 0x30000031ff317230 */ /* 0x000fe40000004100 */
[----:B------:R-:W-:Y:S01]  /*ac10*/  FFMA.FTZ R61, R52, R57, -R61 ;  /* 0x00000039343d7223 */ /* 0x000fe2000001083d */
[----:B------:R-:W-:Y:S01]  /*ac20*/  F2FP.F16.E4M3.UNPACK_B R52, R45.H1 ;  /* 0x0000002dff34723e */ /* 0x000fe200030006ff */
[----:B------:R-:W-:Y:S01]  /*ac30*/  FFMA.FTZ R59, R54, R57, R59 ;  /* 0x00000039363b7223 */ /* 0x000fe2000001003b */
[----:B------:R-:W-:Y:S02]  /*ac40*/  HADD2.F32 R54, -RZ, R55.H1_H1 ;  /* 0x30000037ff367230 */ /* 0x000fe40000004100 */
[-C--:B------:R-:W-:Y:S01]  /*ac50*/  FMUL.FTZ R58, R53, R56.reuse ;  /* 0x00000038353a7220 */ /* 0x080fe20000410000 */
[----:B------:R-:W-:Y:S01]  /*ac60*/  FMUL.FTZ R56, R49, R56 ;  /* 0x0000003831387220 */ /* 0x000fe20000410000 */
[----:B------:R-:W-:-:S02]  /*ac70*/  F2FP.F16.E4M3.UNPACK_B R13, R13.H1 ;  /* 0x0000000dff0d723e */ /* 0x000fc400030006ff */
[----:B------:R-:W-:Y:S01]  /*ac80*/  FFMA.FTZ R60, R49, R54, -R58 ;  /* 0x00000036313c7223 */ /* 0x000fe2000001083a */
[----:B------:R-:W-:Y:S01]  /*ac90*/  F2FP.F16.E4M3.UNPACK_B R49, R46.H1 ;  /* 0x0000002eff31723e */ /* 0x000fe200030006ff */
[----:B------:R-:W-:Y:S01]  /*aca0*/  FFMA.FTZ R62, R53, R54, R56 ;  /* 0x00000036353e7223 */ /* 0x000fe20000010038 */
[--C-:B------:R-:W-:Y:S01]  /*acb0*/  HADD2.F32 R46, -RZ, R52.reuse.H0_H0 ;  /* 0x20000034ff2e7230 */ /* 0x100fe20000004100 */
[----:B------:R-:W-:Y:S01]  /*acc0*/  F2FP.F16.E4M3.UNPACK_B R44, R44.H1 ;  /* 0x0000002cff2c723e */ /* 0x000fe200030006ff */
[----:B------:R-:W-:Y:S01]  /*acd0*/  HADD2.F32 R45, -RZ, R13.H0_H0 ;  /* 0x2000000dff2d7230 */ /* 0x000fe20000004100 */
[----:B------:R-:W-:Y:S01]  /*ace0*/  F2FP.SATFINITE.E4M3.F32.PACK_AB_MERGE_C R72, R64, R63, R68 ;  /* 0x0000003f4048723e */ /* 0x000fe20004807044 */
[--C-:B------:R-:W-:Y:S01]  /*acf0*/  HADD2.F32 R53, -RZ, R49.reuse.H0_H0 ;  /* 0x20000031ff357230 */ /* 0x100fe20000004100 */
[----:B------:R-:W-:Y:S01]  /*ad00*/  F2FP.F16.E4M3.UNPACK_B R55, R14 ;  /* 0x0000000eff37723e */ /* 0x000fe200020006ff */
[----:B------:R-:W-:Y:S02]  /*ad10*/  HADD2.F32 R52, -RZ, R52.H1_H1 ;  /* 0x30000034ff347230 */ /* 0x000fe40000004100 */
[----:B------:R-:W-:-:S02]  /*ad20*/  HADD2.F32 R54, -RZ, R49.H1_H1 ;  /* 0x30000031ff367230 */ /* 0x000fc40000004100 */
[-C--:B------:R-:W-:Y:S01]  /*ad30*/  FMUL.FTZ R56, R46, R53.reuse ;  /* 0x000000352e387220 */ /* 0x080fe20000410000 */
[--C-:B------:R-:W-:Y:S02]  /*ad40*/  HADD2.F32 R49, -RZ, R44.reuse.H0_H0 ;  /* 0x2000002cff317230 */ /* 0x100fe40000004100 */
[C---:B------:R-:W-:Y:S01]  /*ad50*/  FMUL.FTZ R53, R45.reuse, R53 ;  /* 0x000000352d357220 */ /* 0x040fe20000410000 */
[----:B------:R-:W-:Y:S02]  /*ad60*/  HADD2.F32 R13, -RZ, R13.H1_H1 ;  /* 0x3000000dff0d7230 */ /* 0x000fe40000004100 */
[-C--:B------:R-:W-:Y:S01]  /*ad70*/  FMUL.FTZ R58, R52, R54.reuse ;  /* 0x00000036343a7220 */ /* 0x080fe20000410000 */
[----:B------:R-:W-:Y:S02]  /*ad80*/  HADD2.F32 R44, -RZ, R44.H1_H1 ;  /* 0x3000002cff2c7230 */ /* 0x000fe40000004100 */
[----:B------:R-:W-:Y:S01]  /*ad90*/  FFMA.FTZ R64, R46, R49, R53 ;  /* 0x000000312e407223 */ /* 0x000fe20000010035 */
[----:B------:R-:W-:Y:S01]  /*ada0*/  F2FP.F16.E4M3.UNPACK_B R46, R47 ;  /* 0x0000002fff2e723e */ /* 0x000fe200020006ff */
[----:B------:R-:W-:Y:S01]  /*adb0*/  FFMA.FTZ R63, R45, R49, -R56 ;  /* 0x000000312d3f7223 */ /* 0x000fe20000010838 */
[C---:B------:R-:W-:Y:S01]  /*adc0*/  FMUL.FTZ R45, R13.reuse, R54 ;  /* 0x000000360d2d7220 */ /* 0x040fe20000410000 */
[----:B------:R-:W-:Y:S01]  /*add0*/  FFMA.FTZ R66, R13, R44, -R58 ;  /* 0x0000002c0d427223 */ /* 0x000fe2000001083a */
[-C--:B------:R-:W-:Y:S01]  /*ade0*/  F2FP.F16.E4M3.UNPACK_B R13, R15.reuse ;  /* 0x0000000fff0d723e */ /* 0x080fe200020006ff */
[----:B------:R-:W-:Y:S01]  /*adf0*/  HADD2.F32 R49, -RZ, R46.H0_H0 ;  /* 0x2000002eff317230 */ /* 0x000fe20000004100 */
[----:B------:R-:W-:Y:S01]  /*ae00*/  F2FP.F16.E4M3.UNPACK_B R56, R14.H1 ;  /* 0x0000000eff38723e */ /* 0x000fe200030006ff */
[----:B------:R-:W-:Y:S01]  /*ae10*/  HADD2.F32 R57, -RZ, R55.H0_H0 ;  /* 0x20000037ff397230 */ /* 0x000fe20000004100 */
[----:B------:R-:W-:Y:S01]  /*ae20*/  F2FP.F16.E4M3.UNPACK_B R15, R15.H1 ;  /* 0x0000000fff0f723e */ /* 0x000fe200030006ff */
[----:B------:R-:W-:Y:S01]  /*ae30*/  FFMA.FTZ R65, R52, R44, R45 ;  /* 0x0000002c34417223 */ /* 0x000fe2000001002d */
        /* <DEDUP_REMOVED lines=9> */
[----:B------:R-:W-:Y:S01]  /*aed0*/  HADD2.F32 R53, -RZ, R14.H0_H0 ;  /* 0x2000000eff357230 */ /* 0x000fe20000004100 */
[----:B------:R-:W-:Y:S01]  /*aee0*/  F2FP.SATFINITE.E4M3.F32.PACK_AB_MERGE_C R63, R66, R63, RZ ;  /* 0x0000003f423f723e */ /* 0x000fe200048070ff */
[----:B------:R-:W-:Y:S02]  /*aef0*/  HADD2.F32 R47, -RZ, R47.H1_H1 ;  /* 0x3000002fff2f7230 */ /* 0x000fe40000004100 */
[----:B------:R-:W-:Y:S01]  /*af00*/  FMUL.FTZ R57, R45, R58 ;  /* 0x0000003a2d397220 */ /* 0x000fe20000410000 */
[----:B------:R-:W-:Y:S02]  /*af10*/  HADD2.F32 R56, -RZ, R56.H1_H1 ;  /* 0x30000038ff387230 */ /* 0x000fe40000004100 */
[----:B------:R-:W-:Y:S01]  /*af20*/  FFMA.FTZ R67, R44, R53, -R67 ;  /* 0x000000352c437223 */ /* 0x000fe20000010843 */
[----:B------:R-:W-:-:S02]  /*af30*/  HADD2.F32 R15, -RZ, R15.H1_H1 ;  /* 0x3000000fff0f7230 */ /* 0x000fc40000004100 */
[C---:B------:R-:W-:Y:S01]  /*af40*/  FMUL.FTZ R70, R12.reuse, R58 ;  /* 0x0000003a0c467220 */ /* 0x040fe20000410000 */
[----:B------:R-:W-:Y:S02]  /*af50*/  HADD2.F32 R54, -RZ, R52.H0_H0 ;  /* 0x20000034ff367230 */ /* 0x000fe40000004100 */
[-C--:B------:R-:W-:Y:S01]  /*af60*/  FMUL.FTZ R44, R47, R56.reuse ;  /* 0x000000382f2c7220 */ /* 0x080fe20000410000 */
[----:B------:R-:W-:Y:S02]  /*af70*/  HADD2.F32 R46, -RZ, R46.H1_H1 ;  /* 0x3000002eff2e7230 */ /* 0x000fe40000004100 */
[----:B------:R-:W-:Y:S01]  /*af80*/  FMUL.FTZ R56, R15, R56 ;  /* 0x000000380f387220 */ /* 0x000fe20000410000 */
[----:B------:R-:W-:Y:S02]  /*af90*/  HADD2.F32 R55, -RZ, R55.H1_H1 ;  /* 0x30000037ff377230 */ /* 0x000fe40000004100 */
[----:B------:R-:W-:Y:S01]  /*afa0*/  FFMA.FTZ R57, R12, R54, R57 ;  /* 0x000000360c397223 */ /* 0x000fe20000010039 */
[----:B------:R-:W-:-:S02]  /*afb0*/  HADD2.F32 R52, -RZ, R52.H1_H1 ;  /* 0x30000034ff347230 */ /* 0x000fc40000004100 */
[----:B------:R-:W-:Y:S01]  /*afc0*/  FFMA.FTZ R70, R45, R54, -R70 ;  /* 0x000000362d467223 */ /* 0x000fe20000010846 */
[----:B------:R-:W-:Y:S02]  /*afd0*/  HADD2.F32 R13, -RZ, R13.H1_H1 ;  /* 0x3000000dff0d7230 */ /* 0x000fe40000004100 */
[CC--:B------:R-:W-:Y:S01]  /*afe0*/  FMUL.FTZ R12, R46.reuse, R55.reuse ;  /* 0x000000372e0c7220 */ /* 0x0c0fe20000410000 */
[----:B------:R-:W-:Y:S02]  /*aff0*/  HADD2.F32 R14, -RZ, R14.H1_H1 ;  /* 0x3000000eff0e7230 */ /* 0x000fe40000004100 */
[-C--:B------:R-:W-:Y:S01]  /*b000*/  FFMA.FTZ R15, R15, R52.reuse, -R44 ;  /* 0x000000340f0f7223 */ /* 0x080fe2000001082c */
[----:B------:R-:W-:Y:S01]  /*b010*/  FFMA.FTZ R56, R47, R52, R56 ;  /* 0x000000342f387223 */ /* 0x000fe20000010038 */
[----:B------:R-:W-:Y:S01]  /*b020*/  FMUL.FTZ R55, R13, R55 ;  /* 0x000000370d377220 */ /* 0x000fe20000410000 */
[----:B------:R-:W-:Y:S01]  /*b030*/  FFMA.FTZ R68, R49, R53, R68 ;  /* 0x0000003531447223 */ /* 0x000fe20000010044 */
[----:B------:R-:W-:Y:S01]  /*b040*/  FFMA.FTZ R12, R13, R14, -R12 ;  /* 0x0000000e0d0c7223 */ /* 0x000fe2000001080c */
[----:B------:R-:W-:Y:S01]  /*b050*/  F2FP.SATFINITE.E4M3.F32.PACK_AB_MERGE_C R15, R15, R70, RZ ;  /* 0x000000460f0f723e */ /* 0x000fe200048070ff */
[----:B------:R-:W-:Y:S01]  /*b060*/  FFMA.FTZ R55, R46, R14, R55 ;  /* 0x0000000e2e377223 */ /* 0x000fe20000010037 */
[----:B------:R-:W-:Y:S01]  /*b070*/  F2FP.SATFINITE.E4M3.F32.PACK_AB_MERGE_C R64, R65, R64, RZ ;  /* 0x000000404140723e */ /* 0x000fe200048070ff */
[----:B------:R-:W-:Y:S01]  /*b080*/  IMAD.MOV.U32 R44, RZ, RZ, R72 ;  /* 0x000000ffff2c7224 */ /* 0x000fe200078e0048 */
[----:B------:R-:W-:Y:S01]  /*b090*/  F2FP.SATFINITE.E4M3.F32.PACK_AB_MERGE_C R56, R56, R57, RZ ;  /* 0x000000393838723e */ /* 0x000fe200048070ff */
[----:B------:R-:W-:Y:S01]  /*b0a0*/  IMAD.MOV.U32 R14, RZ, RZ, R71 ;  /* 0x000000ffff0e7224 */ /* 0x000fe200078e0047 */
[----:B------:R-:W-:Y:S01]  /*b0b0*/  F2FP.SATFINITE.E4M3.F32.PACK_AB_MERGE_C R15, R12, R67, R15 ;  /* 0x000000430c0f723e */ /* 0x000fe2000480700f */
[----:B------:R-:W-:Y:S01]  /*b0c0*/  IMAD.MOV.U32 R12, RZ, RZ, R69 ;  /* 0x000000ffff0c7224 */ /* 0x000fe200078e0045 */
[----:B------:R-:W-:-:S02]  /*b0d0*/  F2FP.SATFINITE.E4M3.F32.PACK_AB_MERGE_C R13, R60, R61, R63 ;  /* 0x0000003d3c0d723e */ /* 0x000fc4000480703f */
[----:B------:R-:W-:Y:S02]  /*b0e0*/  F2FP.SATFINITE.E4M3.F32.PACK_AB_MERGE_C R45, R62, R59, R64 ;  /* 0x0000003b3e2d723e */ /* 0x000fe40004807040 */
[----:B------:R-:W-:Y:S02]  /*b0f0*/  F2FP.SATFINITE.E4M3.F32.PACK_AB_MERGE_C R47, R55, R68, R56 ;  /* 0x00000044372f723e */ /* 0x000fe40004807038 */
[----:B------:R-:W-:-:S07]  /*b100*/  MOV R46, R73 ;  /* 0x00000049002e7202 */ /* 0x000fce0000000f00 */
.L_x_569:
[----:B------:R-:W-:Y:S05]  /*b110*/  BSYNC B1 ;  /* 0x0000000000017941 */ /* 0x000fea0003800000 */
.L_x_568:
[----:B0-----:R0:W-:Y:S01]  /*b120*/  ST.E.128 desc[UR36][R50.64], R12 ;  /* 0x0000000c32007985 */ /* 0x0011e2000c101d24 */
[----:B------:R-:W-:-:S13]  /*b130*/  ISETP.GE.AND P2, PT, R11, R114, PT ;  /* 0x000000720b00720c */ /* 0x000fda0003f46270 */
[----:B------:R-:W-:Y:S05]  /*b140*/  @P2 BRA `(.L_x_542) ;  /* 0x0000000400b82947 */ /* 0x000fea0003800000 */
[----:B------:R-:W-:-:S04]  /*b150*/  IADD3 R106, P2, R11, R106, RZ ;  /* 0x0000006a0b6a7210 */ /* 0x000fc80007f5e0ff */
[----:B------:R-:W-:-:S05]  /*b160*/  LEA.HI.X.SX32 R107, R11, R48, 0x1, P2 ;  /* 0x000000300b6b7211 */ /* 0x000fca00010f0eff */
[----:B----4-:R4:W-:Y:S01]  /*b170*/  ST.E.128 desc[UR36][R106.64], R44 ;  /* 0x0000002c6a007985 */ /* 0x0109e2000c101d24 */
[----:B------:R-:W-:Y:S05]  /*b180*/  BRA `(.L_x_542) ;  /* 0x0000000400a87947 */ /* 0x000fea0003800000 */
.L_x_501:
[----:B------:R-:W-:-:S06]  /*b190*/  UISETP.NE.AND UP0, UPT, UR39, 0x3, UPT ;  /* 0x000000032700788c */ /* 0x000fcc000bf05270 */
[----:B------:R-:W-:-:S13]  /*b1a0*/  PLOP3.LUT P5, PT, PT, PT, UP0, 0x80, 0x0 ;  /* 0x000000000000781c */ /* 0x000fda0003faf008 */
[----:B------:R-:W-:Y:S05]  /*b1b0*/  @!P5 BRA `(.L_x_570) ;  /* 0x000000000004d947 */ /* 0x000fea0003800000 */
[----:B------:R-:W-:Y:S01]  /*b1c0*/  BPT.TRAP 0x1 ;  /* 0x000000040000795c */ /* 0x000fe20000300000 */
.L_x_570:
[----:B------:R-:W-:Y:S01]  /*b1d0*/  IMAD R80, R216, 0x8, R23 ;  /* 0x00000008d8507824 */ /* 0x000fe200078e0217 */
[----:B------:R-:W-:Y:S01]  /*b1e0*/  SHF.L.U32 R103, R224, 0x1f, RZ ;  /* 0x0000001fe0677819 */ /* 0x000fe200000006ff */
[----:B------:R-:W-:Y:S01]  /*b1f0*/  BSSY B1, `(.L_x_571) ;  /* 0x0000004000017945 */ /* 0x000fe20003800000 */
[----:B------:R-:W-:Y:S02]  /*b200*/  SHF.R.S32.HI R100, RZ, 0x1f, R99 ;  /* 0x0000001fff647819 */ /* 0x000fe40000011463 */
[----:B------:R-:W0:Y:S02]  /*b210*/  SYNCS.PHASECHK.TRANS64.TRYWAIT P2, [R80+URZ+0x38890], R103 ;  /* 0x03889067500075a7 */ /* 0x000e24000804017f */
[----:B0-----:R-:W-:Y:S05]  /*b220*/  @!P2 BRA `(.L_x_572) ;  /* 0x000001a400c8a947 */ /* 0x001fea0003800000 */
.L_x_860:
[----:B------:R-:W-:Y:S05]  /*b230*/  BSYNC B1 ;  /* 0x0000000000017941 */ /* 0x000fea0003800000 */
.L_x_571:
[----:B------:R-:W-:Y:S01]  /*b240*/  ULDC.64 UR4, c[0x0][0x300] ;  /* 0x0000c00000047ab9 */ /* 0x000fe20000000a00 */
[----:B-----5:R-:W-:Y:S01]  /*b250*/  SHF.R.S32.HI R101, RZ, 0x1f, R98 ;  /* 0x0000001fff657819 */ /* 0x020fe20000011462 */
[----:B------:R-:W-:Y:S01]  /*b260*/  IMAD R14, R100, UR4, RZ ;  /* 0x00000004640e7c24 */ /* 0x000fe2000f8e02ff */
[----:B------:R-:W-:Y:S01]  /*b270*/  ULDC.64 UR6, c[0x0][0x2e8] ;  /* 0x0000ba0000067ab9 */ /* 0x000fe20000000a00 */
[----:B------:R-:W-:-:S04]  /*b280*/  IMAD.WIDE.U32 R12, R99, UR4, RZ ;  /* 0x00000004630c7c25 */ /* 0x000fc8000f8e00ff */
[----:B------:R-:W-:Y:S01]  /*b290*/  IMAD R11, R99, UR5, R14 ;  /* 0x00000005630b7c24 */ /* 0x000fe2000f8e020e */
[----:B------:R-:W-:Y:S01]  /*b2a0*/  ULDC.64 UR4, c[0x0][0x310] ;  /* 0x0000c40000047ab9 */ /* 0x000fe20000000a00 */
[----:B------:R-:W-:Y:S02]  /*b2b0*/  IMAD R102, R26, -0x80, R2 ;  /* 0xffffff801a667824 */ /* 0x000fe400078e0202 */
[----:B------:R-:W-:Y:S02]  /*b2c0*/  IMAD R15, R101, UR4, RZ ;  /* 0x00000004650f7c24 */ /* 0x000fe4000f8e02ff */
[----:B------:R-:W-:Y:S01]  /*b2d0*/  IMAD.IADD R13, R13, 0x1, R11 ;  /* 0x000000010d0d7824 */ /* 0x000fe200078e020b */
[----:B------:R-:W-:Y:S01]  /*b2e0*/  VIMNMX R102, R102, 0x80, PT ;  /* 0x0000008066667848 */ /* 0x000fe20003fe0100 */
[C---:B------:R-:W-:Y:S02]  /*b2f0*/  IMAD R15, R98.reuse, UR5, R15 ;  /* 0x00000005620f7c24 */ /* 0x040fe4000f8e020f */
[----:B------:R-:W-:Y:S01]  /*b300*/  IMAD.WIDE.U32 R12, R98, UR4, R12 ;  /* 0x00000004620c7c25 */ /* 0x000fe2000f8e000c */
[----:B------:R-:W-:Y:S01]  /*b310*/  ULDC.64 UR4, c[0x0][0x308] ;  /* 0x0000c20000047ab9 */ /* 0x000fe20000000a00 */
[----:B------:R-:W-:-:S02]  /*b320*/  IADD3 R47, -R219, R102, RZ ;  /* 0x00000066db2f7210 */ /* 0x000fc40007ffe1ff */
[----:B------:R-:W-:Y:S02]  /*b330*/  IMAD.IADD R13, R13, 0x1, R15 ;  /* 0x000000010d0d7824 */ /* 0x000fe400078e020f */
[----:B------:R-:W-:Y:S02]  /*b340*/  IMAD R11, R33, UR4, RZ ;  /* 0x00000004210b7c24 */ /* 0x000fe4000f8e02ff */
[----:B------:R-:W-:Y:S01]  /*b350*/  IMAD.WIDE.U32 R12, R222, UR4, R12 ;  /* 0x00000004de0c7c25 */ /* 0x000fe2000f8e000c */
[----:B------:R-:W-:-:S03]  /*b360*/  UMOV UR4, 0xffffffff ;  /* 0xffffffff00047882 */ /* 0x000fc60000000000 */
[----:B------:R-:W-:Y:S01]  /*b370*/  IMAD R11, R222, UR5, R11 ;  /* 0x00000005de0b7c24 */ /* 0x000fe2000f8e020b */
[----:B------:R-:W-:-:S04]  /*b380*/  IADD3 R45, P2, R12, UR6, RZ ;  /* 0x000000060c2d7c10 */ /* 0x000fc8000ff5e0ff */
[----:B------:R-:W-:Y:S02]  /*b390*/  IADD3.X R46, R13, UR7, R11, P2, !PT ;  /* 0x000000070d2e7c10 */ /* 0x000fe400097fe40b */
[----:B------:R-:W-:Y:S01]  /*b3a0*/  ISETP.GE.AND P2, PT, R47, 0x1, PT ;  /* 0x000000012f00780c */ /* 0x000fe20003f46270 */
[----:B------:R-:W-:-:S12]  /*b3b0*/  BRA.DIV UR4, `(.L_x_573) ;  /* 0x000001a604787947 */ /* 0x000fd8000b800000 */
[----:B------:R1:W2:Y:S04]  /*b3c0*/  SHFL.IDX PT, R44, R46, RZ, 0x181f ;  /* 0x00181fff2e2c7589 */ /* 0x0002a800000e0000 */
[----:B------:R1:W3:Y:S02]  /*b3d0*/  SHFL.IDX PT, R14, R45, RZ, 0x181f ;  /* 0x00181fff2d0e7589 */ /* 0x0002e400000e0000 */
.L_x_864:
[----:B------:R-:W-:Y:S04]  /*b3e0*/  BSSY B1, `(.L_x_574) ;  /* 0x000000d000017945 */ /* 0x000fe80003800000 */
[----:B------:R-:W-:Y:S05]  /*b3f0*/  @!P2 BRA `(.L_x_575) ;  /* 0x00000000002ca947 */ /* 0x000fea0003800000 */
[----:B------:R-:W-:Y:S02]  /*b400*/  ULDC UR4, c[0x0][0x2f4] ;  /* 0x0000bd0000047ab9 */ /* 0x000fe40000000800 */
[----:B------:R-:W-:-:S13]  /*b410*/  ISETP.GE.AND P2, PT, R16, UR4, PT ;  /* 0x0000000410007c0c */ /* 0x000fda000bf46270 */
[----:B---3--:R-:W-:-:S05]  /*b420*/  @!P2 IADD3 R48, P3, R16, R14, RZ ;  /* 0x0000000e1030a210 */ /* 0x008fca0007f7e0ff */
[----:B--2---:R-:W-:Y:S01]  /*b430*/  @!P2 IMAD.X R49, R44, 0x1, R17, P3 ;  /* 0x000000012c31a824 */ /* 0x004fe200018e0611 */
[----:B------:R-:W-:-:S13]  /*b440*/  ISETP.GE.AND P3, PT, R22, UR4, PT ;  /* 0x0000000416007c0c */ /* 0x000fda000bf66270 */
[----:B------:R-:W-:Y:S02]  /*b450*/  @!P3 IADD3 R50, P4, R22, R14, RZ ;  /* 0x0000000e1632b210 */ /* 0x000fe40007f9e0ff */
[----:B------:R-:W2:Y:S03]  /*b460*/  @!P2 LDS.128 R12, [R92+0x28400] ;  /* 0x028400005c0ca984 */ /* 0x000ea60000000c00 */
[----:B------:R-:W-:Y:S01]  /*b470*/  @!P3 IMAD.X R51, R44, 0x1, R217, P4 ;  /* 0x000000012c33b824 */ /* 0x000fe200020e06d9 */
[----:B--2---:R-:W-:Y:S04]  /*b480*/  @!P2 ST.E.128 desc[UR36][R48.64], R12 ;  /* 0x0000000c3000a985 */ /* 0x004fe8000c101d24 */
[----:B------:R-:W2:Y:S04]  /*b490*/  @!P3 LDS.128 R12, [R92+0x2c400] ;  /* 0x02c400005c0cb984 */ /* 0x000ea80000000c00 */
[----:B--2---:R4:W-:Y:S02]  /*b4a0*/  @!P3 ST.E.128 desc[UR36][R50.64], R12 ;  /* 0x0000000c3200b985 */ /* 0x0049e4000c101d24 */
.L_x_575:
[----:B------:R-:W-:Y:S05]  /*b4b0*/  BSYNC B1 ;  /* 0x0000000000017941 */ /* 0x000fea0003800000 */
.L_x_574:
[----:B------:R-:W-:-:S03]  /*b4c0*/  UMOV UR4, 0xffffffff ;  /* 0xffffffff00047882 */ /* 0x000fc60000000000 */
[----:B------:R-:W-:Y:S05]  /*b4d0*/  BRA.DIV UR4, `(.L_x_576) ;  /* 0x000001a604787947 */ /* 0x000fea000b800000 */
[----:B--2---:R2:W0:Y:S04]  /*b4e0*/  SHFL.IDX PT, R44, R46, 0x1, 0x181f ;  /* 0x00381f002e2c7f89 */ /* 0x00442800000e0000 */
[----:B---34-:R2:W3:Y:S02]  /*b4f0*/  SHFL.IDX PT, R14, R45, 0x1, 0x181f ;  /* 0x00381f002d0e7f89 */ /* 0x0184e400000e0000 */
.L_x_868:
[----:B------:R-:W-:Y:S01]  /*b500*/  ISETP.GE.AND P2, PT, R47, 0x21, PT ;  /* 0x000000212f00780c */ /* 0x000fe20003f46270 */
[----:B------:R-:W-:-:S12]  /*b510*/  BSSY B1, `(.L_x_577) ;  /* 0x000000d000017945 */ /* 0x000fd80003800000 */
[----:B------:R-:W-:Y:S05]  /*b520*/  @!P2 BRA `(.L_x_578) ;  /* 0x00000000002ca947 */ /* 0x000fea0003800000 */
[----:B------:R-:W-:Y:S02]  /*b530*/  ULDC UR4, c[0x0][0x2f4] ;  /* 0x0000bd0000047ab9 */ /* 0x000fe40000000800 */
[----:B------:R-:W-:-:S13]  /*b540*/  ISETP.GE.AND P2, PT, R16, UR4, PT ;  /* 0x0000000410007c0c */ /* 0x000fda000bf46270 */
[----:B---3--:R-:W-:-:S05]  /*b550*/  @!P2 IADD3 R48, P3, R16, R14, RZ ;  /* 0x0000000e1030a210 */ /* 0x008fca0007f7e0ff */
[----:B0-----:R-:W-:Y:S01]  /*b560*/  @!P2 IMAD.X R49, R44, 0x1, R17, P3 ;  /* 0x000000012c31a824 */ /* 0x001fe200018e0611 */
[----:B------:R-:W-:-:S13]  /*b570*/  ISETP.GE.AND P3, PT, R22, UR4, PT ;  /* 0x0000000416007c0c */ /* 0x000fda000bf66270 */
[----:B------:R-:W-:Y:S02]  /*b580*/  @!P3 IADD3 R50, P4, R22, R14, RZ ;  /* 0x0000000e1632b210 */ /* 0x000fe40007f9e0ff */
[----:B------:R-:W0:Y:S02]  /*b590*/  @!P2 LDS.128 R12, [R92+0x29400] ;  /* 0x029400005c0ca984 */ /* 0x000e240000000c00 */
[----:B------:R-:W-:Y:S02]  /*b5a0*/  @!P3 IADD3.X R51, R44, R217, RZ, P4, !PT ;  /* 0x000000d92c33b210 */ /* 0x000fe400027fe4ff */
[----:B0-----:R-:W-:Y:S04]  /*b5b0*/  @!P2 ST.E.128 desc[UR36][R48.64], R12 ;  /* 0x0000000c3000a985 */ /* 0x001fe8000c101d24 */
[----:B------:R-:W0:Y:S04]  /*b5c0*/  @!P3 LDS.128 R12, [R92+0x2d400] ;  /* 0x02d400005c0cb984 */ /* 0x000e280000000c00 */
[----:B0-----:R4:W-:Y:S02]  /*b5d0*/  @!P3 ST.E.128 desc[UR36][R50.64], R12 ;  /* 0x0000000c3200b985 */ /* 0x0019e4000c101d24 */
.L_x_578:
[----:B------:R-:W-:Y:S05]  /*b5e0*/  BSYNC B1 ;  /* 0x0000000000017941 */ /* 0x000fea0003800000 */
.L_x_577:
[----:B------:R-:W-:-:S03]  /*b5f0*/  UMOV UR4, 0xffffffff ;  /* 0xffffffff00047882 */ /* 0x000fc60000000000 */
[----:B------:R-:W-:Y:S05]  /*b600*/  BRA.DIV UR4, `(.L_x_579) ;  /* 0x000001a604747947 */ /* 0x000fea000b800000 */
[----:B0-----:R0:W0:Y:S04]  /*b610*/  SHFL.IDX PT, R44, R46, 0x2, 0x181f ;  /* 0x00581f002e2c7f89 */ /* 0x00102800000e0000 */
[----:B---34-:R3:W4:Y:S02]  /*b620*/  SHFL.IDX PT, R14, R45, 0x2, 0x181f ;  /* 0x00581f002d0e7f89 */ /* 0x01872400000e0000 */
.L_x_872:
[----:B------:R-:W-:Y:S01]  /*b630*/  ISETP.GE.AND P2, PT, R47, 0x41, PT ;  /* 0x000000412f00780c */ /* 0x000fe20003f46270 */
[----:B------:R-:W-:-:S12]  /*b640*/  BSSY B1, `(.L_x_580) ;  /* 0x000000d000017945 */ /* 0x000fd80003800000 */
[----:B------:R-:W-:Y:S05]  /*b650*/  @!P2 BRA `(.L_x_581) ;  /* 0x00000000002ca947 */ /* 0x000fea0003800000 */
[----:B------:R-:W-:Y:S02]  /*b660*/  ULDC UR4, c[0x0][0x2f4] ;  /* 0x0000bd0000047ab9 */ /* 0x000fe40000000800 */
[----:B------:R-:W-:-:S13]  /*b670*/  ISETP.GE.AND P2, PT, R16, UR4, PT ;  /* 0x0000000410007c0c */ /* 0x000fda000bf46270 */
[----:B----4-:R-:W-:-:S05]  /*b680*/  @!P2 IADD3 R48, P3, R16, R14, RZ ;  /* 0x0000000e1030a210 */ /* 0x010fca0007f7e0ff */
[----:B0-----:R-:W-:Y:S01]  /*b690*/  @!P2 IMAD.X R49, R44, 0x1, R17, P3 ;  /* 0x000000012c31a824 */ /* 0x001fe200018e0611 */
[----:B------:R-:W-:-:S13]  /*b6a0*/  ISETP.GE.AND P3, PT, R22, UR4, PT ;  /* 0x0000000416007c0c */ /* 0x000fda000bf66270 */
[----:B------:R-:W-:Y:S02]  /*b6b0*/  @!P3 IADD3 R50, P4, R22, R14, RZ ;  /* 0x0000000e1632b210 */ /* 0x000fe40007f9e0ff */
[----:B------:R-:W0:Y:S03]  /*b6c0*/  @!P2 LDS.128 R12, [R92+0x2a400] ;  /* 0x02a400005c0ca984 */ /* 0x000e260000000c00 */
[----:B------:R-:W-:Y:S01]  /*b6d0*/  @!P3 IMAD.X R51, R44, 0x1, R217, P4 ;  /* 0x000000012c33b824 */ /* 0x000fe200020e06d9 */
[----:B0-----:R-:W-:Y:S04]  /*b6e0*/  @!P2 ST.E.128 desc[UR36][R48.64], R12 ;  /* 0x0000000c3000a985 */ /* 0x001fe8000c101d24 */
[----:B------:R-:W0:Y:S04]  /*b6f0*/  @!P3 LDS.128 R12, [R92+0x2e400] ;  /* 0x02e400005c0cb984 */ /* 0x000e280000000c00 */
[----:B0-----:R0:W-:Y:S02]  /*b700*/  @!P3 ST.E.128 desc[UR36][R50.64], R12 ;  /* 0x0000000c3200b985 */ /* 0x0011e4000c101d24 */
.L_x_581:
[----:B------:R-:W-:Y:S05]  /*b710*/  BSYNC B1 ;  /* 0x0000000000017941 */ /* 0x000fea0003800000 */
.L_x_580:
[----:B------:R-:W-:-:S03]  /*b720*/  UMOV UR4, 0xffffffff ;  /* 0xffffffff00047882 */ /* 0x000fc60000000000 */
[----:B------:R-:W-:Y:S05]  /*b730*/  BRA.DIV UR4, `(.L_x_582) ;  /* 0x000001a604707947 */ /* 0x000fea000b800000 */
[----:B0-----:R0:W0:Y:S04]  /*b740*/  SHFL.IDX PT, R44, R46, 0x3, 0x181f ;  /* 0x00781f002e2c7f89 */ /* 0x00102800000e0000 */
[----:B----4-:R4:W0:Y:S02]  /*b750*/  SHFL.IDX PT, R14, R45, 0x3, 0x181f ;  /* 0x00781f002d0e7f89 */ /* 0x01082400000e0000 */
.L_x_876:
[----:B------:R-:W-:-:S13]  /*b760*/  ISETP.GE.AND P2, PT, R47, 0x61, PT ;  /* 0x000000612f00780c */ /* 0x000fda0003f46270 */
[----:B------:R-:W-:Y:S05]  /*b770*/  @!P2 BRA `(.L_x_542) ;  /* 0x00000000002ca947 */ /* 0x000fea0003800000 */
[----:B------:R-:W-:Y:S02]  /*b780*/  ULDC UR4, c[0x0][0x2f4] ;  /* 0x0000bd0000047ab9 */ /* 0x000fe40000000800 */
[----:B------:R-:W-:-:S13]  /*b790*/  ISETP.GE.AND P2, PT, R16, UR4, PT ;  /* 0x0000000410007c0c */ /* 0x000fda000bf46270 */
[----:B012---:R-:W-:-:S05]  /*b7a0*/  @!P2 IADD3 R46, P3, R16, R14, RZ ;  /* 0x0000000e102ea210 */ /* 0x007fca0007f7e0ff */
[----:B------:R-:W-:Y:S01]  /*b7b0*/  @!P2 IMAD.X R47, R44, 0x1, R17, P3 ;  /* 0x000000012c2fa824 */ /* 0x000fe200018e0611 */
[----:B------:R-:W-:-:S13]  /*b7c0*/  ISETP.GE.AND P3, PT, R22, UR4, PT ;  /* 0x0000000416007c0c */ /* 0x000fda000bf66270 */
[----:B------:R-:W-:Y:S02]  /*b7d0*/  @!P3 IADD3 R48, P4, R22, R14, RZ ;  /* 0x0000000e1630b210 */ /* 0x000fe40007f9e0ff */
[----:B------:R-:W0:Y:S02]  /*b7e0*/  @!P2 LDS.128 R12, [R92+0x2b400] ;  /* 0x02b400005c0ca984 */ /* 0x000e240000000c00 */
[----:B------:R-:W-:Y:S02]  /*b7f0*/  @!P3 IADD3.X R49, R44, R217, RZ, P4, !PT ;  /* 0x000000d92c31b210 */ /* 0x000fe400027fe4ff */
[----:B0-----:R-:W-:Y:S04]  /*b800*/  @!P2 ST.E.128 desc[UR36][R46.64], R12 ;  /* 0x0000000c2e00a985 */ /* 0x001fe8000c101d24 */
[----:B------:R-:W0:Y:S04]  /*b810*/  @!P3 LDS.128 R12, [R92+0x2f400] ;  /* 0x02f400005c0cb984 */ /* 0x000e280000000c00 */
[----:B0-----:R0:W-:Y:S02]  /*b820*/  @!P3 ST.E.128 desc[UR36][R48.64], R12 ;  /* 0x0000000c3000b985 */ /* 0x0011e4000c101d24 */
.L_x_542:
[----:B------:R-:W-:Y:S05]  /*b830*/  BSYNC B0 ;  /* 0x0000000000007941 */ /* 0x000fea0003800000 */
.L_x_500:
[----:B------:R-:W5:Y:S01]  /*b840*/  S2R R11, SR_TID.X ;  /* 0x00000000000b7919 */ /* 0x000f620000002100 */
[----:B------:R-:W-:Y:S01]  /*b850*/  @!PT LDS RZ, [RZ] ;  /* 0x00000000fffff984 */ /* 0x000fe20000000800 */
[----:B------:R-:W-:Y:S01]  /*b860*/  @!PT LDS RZ, [RZ] ;  /* 0x00000000fffff984 */ /* 0x000fe20000000800 */
[----:B------:R-:W-:Y:S01]  /*b870*/  @!PT LDS RZ, [RZ] ;  /* 0x00000000fffff984 */ /* 0x000fe20000000800 */
[----:B------:R-:W-:Y:S01]  /*b880*/  @!PT LDS RZ, [RZ] ;  /* 0x00000000fffff984 */ /* 0x000fe20000000800 */
[----:B------:R1:W-:Y:S06]  /*b890*/  MEMBAR.ALL.CTA ;  /* 0x0000000000007992 */ /* 0x0003ec0000008000 */
[----:B-1----:R-:W1:Y:S01]  /*b8a0*/  FENCE.VIEW.ASYNC.S ;  /* 0x00000000000073c6 */ /* 0x002e620000000000 */
[----:B------:R-:W-:Y:S05]  /*b8b0*/  WARPSYNC.ALL ;  /* 0x0000000000007948 */ /* 0x000fea0003800000 */
[----:B------:R-:W-:Y:S01]  /*b8c0*/  BSSY B0, `(.L_x_583) ;  /* 0x0000008000007945 */ /* 0x000fe20003800000 */
[----:B-1----:R1:W-:Y:S01]  /*b8d0*/  BAR.SYNC.DEFER_BLOCKING R94, 0x80 ;  /* 0x0002005e0000751d */ /* 0x0023e20000010000 */
[----:B-----5:R-:W-:-:S13]  /*b8e0*/  LOP3.LUT P2, RZ, R11, 0x7f, RZ, 0xc0, !PT ;  /* 0x0000007f0bff7812 */ /* 0x020fda000784c0ff */
[----:B------:R-:W-:-:S05]  /*b8f0*/  @!P2 VIADD R11, R80, 0x388a0 ;  /* 0x000388a0500ba836 */ /* 0x000fca0000000000 */
[----:B------:R-:W-:-:S04]  /*b900*/  @!P2 PRMT R11, RZ, 0x654, R11 ;  /* 0x00000654ff0ba816 */ /* 0x000fc8000000000b */
[----:B------:R1:W-:Y:S01]  /*b910*/  @!P2 SYNCS.ARRIVE.TRANS64.RED.A1T0 RZ, [R11+URZ], RZ ;  /* 0x000000ff0bffa9a7 */ /* 0x0003e2000810043f */
[----:B------:R-:W-:Y:S05]  /*b920*/  @!P5 BRA `(.L_x_584) ;  /* 0x000000000004d947 */ /* 0x000fea0003800000 */
[----:B------:R-:W-:Y:S01]  /*b930*/  BPT.TRAP 0x1 ;  /* 0x000000040000795c */ /* 0x000fe20000300000 */
.L_x_584:
[----:B------:R-:W-:Y:S05]  /*b940*/  BSYNC B0 ;  /* 0x0000000000007941 */ /* 0x000fea0003800000 */
.L_x_583:
[----:B------:R-:W5:Y:S01]  /*b950*/  SYNCS.PHASECHK.TRANS64.TRYWAIT P3, [R80+URZ+0x388b0], R103 ;  /* 0x0388b067500075a7 */ /* 0x000f62000806017f */
[----:B------:R-:W-:Y:S01]  /*b960*/  ULDC UR38, c[0x0][0x2f4] ;  /* 0x0000bd0000267ab9 */ /* 0x000fe20000000800 */
[----:B------:R-:W-:Y:S04]  /*b970*/  BSSY B0, `(.L_x_585) ;  /* 0x0000002000007945 */ /* 0x000fe80003800000 */
[----:B-----5:R-:W-:Y:S05]  /*b980*/  @!P3 BRA `(.L_x_586) ;  /* 0x000001a40024b947 */ /* 0x020fea0003800000 */
.L_x_877:
[----:B------:R-:W-:Y:S05]  /*b990*/  BSYNC B0 ;  /* 0x0000000000007941 */ /* 0x000fea0003800000 */
.L_x_585:
[----:B------:R-:W-:Y:S01]  /*b9a0*/  ULDC.64 UR4, c[0x0][0x328] ;  /* 0x0000ca0000047ab9 */ /* 0x000fe20000000a00 */
[----:B------:R-:W-:Y:S01]  /*b9b0*/  ULDC.64 UR6, c[0x0][0x318] ;  /* 0x0000c60000067ab9 */ /* 0x000fe20000000a00 */
[----:B------:R-:W-:Y:S01]  /*b9c0*/  IMAD R100, R100, UR4, RZ ;  /* 0x0000000464647c24 */ /* 0x000fe2000f8e02ff */
[----:B------:R-:W-:Y:S01]  /*b9d0*/  IADD3 R102, -R219, R102, RZ ;  /* 0x00000066db667210 */ /* 0x000fe20007ffe1ff */
[C---:B0-2---:R-:W-:Y:S01]  /*b9e0*/  IMAD.WIDE.U32 R12, R99.reuse, UR4, RZ ;  /* 0x00000004630c7c25 */ /* 0x045fe2000f8e00ff */
[----:B------:R-:W-:Y:S03]  /*b9f0*/  BSSY B0, `(.L_x_587) ;  /* 0x000001c000007945 */ /* 0x000fe60003800000 */
[----:B------:R-:W-:Y:S01]  /*ba00*/  IMAD R99, R99, UR5, R100 ;  /* 0x0000000563637c24 */ /* 0x000fe2000f8e0264 */
[----:B------:R-:W-:Y:S02]  /*ba10*/  ULDC.64 UR4, c[0x0][0x338] ;  /* 0x0000ce0000047ab9 */ /* 0x000fe40000000a00 */
[----:B------:R-:W-:-:S02]  /*ba20*/  IMAD R101, R101, UR4, RZ ;  /* 0x0000000465657c24 */ /* 0x000fc4000f8e02ff */
[----:B------:R-:W-:Y:S02]  /*ba30*/  IMAD.IADD R13, R13, 0x1, R99 ;  /* 0x000000010d0d7824 */ /* 0x000fe400078e0263 */
[C---:B------:R-:W-:Y:S02]  /*ba40*/  IMAD R101, R98.reuse, UR5, R101 ;  /* 0x0000000562657c24 */ /* 0x040fe4000f8e0265 */
[----:B------:R-:W-:Y:S01]  /*ba50*/  IMAD.WIDE.U32 R98, R98, UR4, R12 ;  /* 0x0000000462627c25 */ /* 0x000fe2000f8e000c */
[----:B------:R-:W-:-:S03]  /*ba60*/  ULDC.64 UR4, c[0x0][0x330] ;  /* 0x0000cc0000047ab9 */ /* 0x000fc60000000a00 */
[----:B------:R-:W-:Y:S02]  /*ba70*/  IMAD.IADD R99, R99, 0x1, R101 ;  /* 0x0000000163637824 */ /* 0x000fe400078e0265 */
[----:B-1----:R-:W-:Y:S02]  /*ba80*/  IMAD R11, R33, UR4, RZ ;  /* 0x00000004210b7c24 */ /* 0x002fe4000f8e02ff */
[----:B------:R-:W-:-:S04]  /*ba90*/  IMAD.WIDE.U32 R12, R222, UR4, R98 ;  /* 0x00000004de0c7c25 */ /* 0x000fc8000f8e0062 */
[----:B------:R-:W-:Y:S01]  /*baa0*/  IMAD R11, R222, UR5, R11 ;  /* 0x00000005de0b7c24 */ /* 0x000fe2000f8e020b */
[----:B------:R-:W-:-:S04]  /*bab0*/  IADD3 R48, P3, R12, UR6, RZ ;  /* 0x000000060c307c10 */ /* 0x000fc8000ff7e0ff */
[----:B------:R-:W-:Y:S01]  /*bac0*/  IADD3.X R11, R13, UR7, R11, P3, !PT ;  /* 0x000000070d0b7c10 */ /* 0x000fe20009ffe40b */
[----:B----4-:R0:W1:Y:S01]  /*bad0*/  SHFL.IDX PT, R47, R48, RZ, 0x181f ;  /* 0x00181fff302f7589 */ /* 0x01006200000e0000 */
[----:B------:R-:W-:-:S03]  /*bae0*/  ISETP.GE.AND P3, PT, R102, 0x1, PT ;  /* 0x000000016600780c */ /* 0x000fc60003f66270 */
[----:B------:R0:W2:Y:S10]  /*baf0*/  SHFL.IDX PT, R12, R11, RZ, 0x181f ;  /* 0x00181fff0b0c7589 */ /* 0x0000b400000e0000 */
[----:B0-----:R-:W-:Y:S05]  /*bb00*/  @!P3 BRA `(.L_x_588) ;  /* 0x000000000028b947 */ /* 0x001fea0003800000 */
[----:B------:R-:W-:-:S13]  /*bb10*/  ISETP.GE.AND P3, PT, R16, UR38, PT ;  /* 0x0000002610007c0c */ /* 0x000fda000bf66270 */
[----:B-1----:R-:W-:-:S05]  /*bb20*/  @!P3 IADD3 R44, P4, R16, R47, RZ ;  /* 0x0000002f102cb210 */ /* 0x002fca0007f9e0ff */
[----:B--23--:R-:W-:Y:S01]  /*bb30*/  @!P3 IMAD.X R45, R12, 0x1, R17, P4 ;  /* 0x000000010c2db824 */ /* 0x00cfe200020e0611 */
[----:B------:R-:W-:-:S13]  /*bb40*/  ISETP.GE.AND P4, PT, R22, UR38, PT ;  /* 0x0000002616007c0c */ /* 0x000fda000bf86270 */
[----:B------:R-:W-:-:S05]  /*bb50*/  @!P4 IADD3 R46, P5, R22, R47, RZ ;  /* 0x0000002f162ec210 */ /* 0x000fca0007fbe0ff */
[----:B------:R-:W-:Y:S02]  /*bb60*/  @!P4 IMAD.X R47, R12, 0x1, R217, P5 ;  /* 0x000000010c2fc824 */ /* 0x000fe400028e06d9 */
[----:B------:R-:W0:Y:S04]  /*bb70*/  @!P3 LDS.128 R12, [R92+0x10400] ;  /* 0x010400005c0cb984 */ /* 0x000e280000000c00 */
[----:B0-----:R-:W-:Y:S04]  /*bb80*/  @!P3 ST.E.128 desc[UR36][R44.64], R12 ;  /* 0x0000000c2c00b985 */ /* 0x001fe8000c101d24 */
[----:B------:R-:W0:Y:S04]  /*bb90*/  @!P4 LDS.128 R12, [R92+0x14400] ;  /* 0x014400005c0cc984 */ /* 0x000e280000000c00 */
[----:B0-----:R0:W-:Y:S02]  /*bba0*/  @!P4 ST.E.128 desc[UR36][R46.64], R12 ;  /* 0x0000000c2e00c985 */ /* 0x0011e4000c101d24 */
.L_x_588:
[----:B------:R-:W-:Y:S05]  /*bbb0*/  BSYNC B0 ;  /* 0x0000000000007941 */ /* 0x000fea0003800000 */
.L_x_587:
[----:B------:R-:W-:Y:S01]  /*bbc0*/  ISETP.GE.AND P3, PT, R102, 0x21, PT ;  /* 0x000000216600780c */ /* 0x000fe20003f66270 */
[----:B0-2---:R0:W2:Y:S01]  /*bbd0*/  SHFL.IDX PT, R12, R11, 0x1, 0x181f ;  /* 0x00381f000b0c7f89 */ /* 0x0050a200000e0000 */
[----:B------:R-:W-:Y:S03]  /*bbe0*/  BSSY B0, `(.L_x_589) ;  /* 0x000000d000007945 */ /* 0x000fe60003800000 */
[----:B-1----:R0:W1:Y:S08]  /*bbf0*/  SHFL.IDX PT, R47, R48, 0x1, 0x181f ;  /* 0x00381f00302f7f89 */ /* 0x00207000000e0000 */
[----:B0-----:R-:W-:Y:S05]  /*bc00*/  @!P3 BRA `(.L_x_590) ;  /* 0x000000000028b947 */ /* 0x001fea0003800000 */
[----:B------:R-:W-:-:S13]  /*bc10*/  ISETP.GE.AND P3, PT, R16, UR38, PT ;  /* 0x0000002610007c0c */ /* 0x000fda000bf66270 */
[----:B-1----:R-:W-:-:S05]  /*bc20*/  @!P3 IADD3 R44, P4, R16, R47, RZ ;  /* 0x0000002f102cb210 */ /* 0x002fca0007f9e0ff */
[----:B--23--:R-:W-:Y:S01]  /*bc30*/  @!P3 IMAD.X R45, R12, 0x1, R17, P4 ;  /* 0x000000010c2db824 */ /* 0x00cfe200020e0611 */
[----:B------:R-:W-:-:S13]  /*bc40*/  ISETP.GE.AND P4, PT, R22, UR38, PT ;  /* 0x0000002616007c0c */ /* 0x000fda000bf86270 */
[----:B------:R-:W-:-:S04]  /*bc50*/  @!P4 IADD3 R46, P5, R22, R47, RZ ;  /* 0x0000002f162ec210 */ /* 0x000fc80007fbe0ff */
[----:B------:R-:W-:Y:S02]  /*bc60*/  @!P4 IADD3.X R47, R12, R217, RZ, P5, !PT ;  /* 0x000000d90c2fc210 */ /* 0x000fe40002ffe4ff */
[----:B------:R-:W0:Y:S04]  /*bc70*/  @!P3 LDS.128 R12, [R92+0x11400] ;  /* 0x011400005c0cb984 */ /* 0x000e280000000c00 */
[----:B0-----:R-:W-:Y:S04]  /*bc80*/  @!P3 ST.E.128 desc[UR36][R44.64], R12 ;  /* 0x0000000c2c00b985 */ /* 0x001fe8000c101d24 */
[----:B------:R-:W0:Y:S04]  /*bc90*/  @!P4 LDS.128 R12, [R92+0x15400] ;  /* 0x015400005c0cc984 */ /* 0x000e280000000c00 */
[----:B0-----:R0:W-:Y:S02]  /*bca0*/  @!P4 ST.E.128 desc[UR36][R46.64], R12 ;  /* 0x0000000c2e00c985 */ /* 0x0011e4000c101d24 */
.L_x_590:
[----:B------:R-:W-:Y:S05]  /*bcb0*/  BSYNC B0 ;  /* 0x0000000000007941 */ /* 0x000fea0003800000 */
.L_x_589:
        /* <DEDUP_REMOVED lines=15> */
.L_x_592:
[----:B------:R-:W-:Y:S05]  /*bdb0*/  BSYNC B0 ;  /* 0x0000000000007941 */ /* 0x000fea0003800000 */
.L_x_591:
[----:B------:R-:W-:Y:S01]  /*bdc0*/  ISETP.GE.AND P3, PT, R102, 0x61, PT ;  /* 0x000000616600780c */ /* 0x000fe20003f66270 */
[----:B------:R-:W4:Y:S01]  /*bdd0*/  SHFL.IDX PT, R11, R11, 0x3, 0x181f ;  /* 0x00781f000b0b7f89 */ /* 0x000f2200000e0000 */
[----:B------:R-:W-:Y:S03]  /*bde0*/  BSSY B0, `(.L_x_593) ;  /* 0x000000d000007945 */ /* 0x000fe60003800000 */
[----:B01----:R0:W1:Y:S08]  /*bdf0*/  SHFL.IDX PT, R47, R48, 0x3, 0x181f ;  /* 0x00781f00302f7f89 */ /* 0x00307000000e0000 */
[----:B0-----:R-:W-:Y:S05]  /*be00*/  @!P3 BRA `(.L_x_594) ;  /* 0x000000000028b947 */ /* 0x001fea0003800000 */
[----:B------:R-:W-:-:S13]  /*be10*/  ISETP.GE.AND P3, PT, R16, UR38, PT ;  /* 0x0000002610007c0c */ /* 0x000fda000bf66270 */
[----:B--2---:R-:W0:Y:S01]  /*be20*/  @!P3 LDS.128 R12, [R92+0x13400] ;  /* 0x013400005c0cb984 */ /* 0x004e220000000c00 */
[----:B-1----:R-:W-:-:S05]  /*be30*/  @!P3 IADD3 R44, P4, R16, R47, RZ ;  /* 0x0000002f102cb210 */ /* 0x002fca0007f9e0ff */
[----:B---34-:R-:W-:Y:S01]  /*be40*/  @!P3 IMAD.X R45, R11, 0x1, R17, P4 ;  /* 0x000000010b2db824 */ /* 0x018fe200020e0611 */
[----:B------:R-:W-:-:S13]  /*be50*/  ISETP.GE.AND P4, PT, R22, UR38, PT ;  /* 0x0000002616007c0c */ /* 0x000fda000bf86270 */
[----:B------:R-:W-:-:S04]  /*be60*/  @!P4 IADD3 R46, P5, R22, R47, RZ ;  /* 0x0000002f162ec210 */ /* 0x000fc80007fbe0ff */
[----:B------:R-:W-:Y:S01]  /*be70*/  @!P4 IADD3.X R47, R11, R217, RZ, P5, !PT ;  /* 0x000000d90b2fc210 */ /* 0x000fe20002ffe4ff */
[----:B0-----:R-:W-:Y:S04]  /*be80*/  @!P3 ST.E.128 desc[UR36][R44.64], R12 ;  /* 0x0000000c2c00b985 */ /* 0x001fe8000c101d24 */
[----:B------:R-:W0:Y:S04]  /*be90*/  @!P4 LDS.128 R12, [R92+0x17400] ;  /* 0x017400005c0cc984 */ /* 0x000e280000000c00 */
[----:B0-----:R0:W-:Y:S02]  /*bea0*/  @!P4 ST.E.128 desc[UR36][R46.64], R12 ;  /* 0x0000000c2e00c985 */ /* 0x0011e4000c101d24 */
.L_x_594:
[----:B------:R-:W-:Y:S05]  /*beb0*/  BSYNC B0 ;  /* 0x0000000000007941 */ /* 0x000fea0003800000 */
.L_x_593:
[----:B------:R-:W-:Y:S01]  /*bec0*/  @!PT LDS RZ, [RZ] ;  /* 0x00000000fffff984 */ /* 0x000fe20000000800 */
[----:B------:R-:W-:Y:S01]  /*bed0*/  @!PT LDS RZ, [RZ] ;  /* 0x00000000fffff984 */ /* 0x000fe20000000800 */
[----:B------:R-:W-:Y:S01]  /*bee0*/  @!PT LDS RZ, [RZ] ;  /* 0x00000000fffff984 */ /* 0x000fe20000000800 */
[----:B------:R-:W-:Y:S01]  /*bef0*/  @!PT LDS RZ, [RZ] ;  /* 0x00000000fffff984 */ /* 0x000fe20000000800 */
[----:B------:R5:W-:Y:S06]  /*bf00*/  MEMBAR.ALL.CTA ;  /* 0x0000000000007992 */ /* 0x000bec0000008000 */
[----:B-----5:R-:W5:Y:S01]  /*bf10*/  FENCE.VIEW.ASYNC.S ;  /* 0x00000000000073c6 */ /* 0x020f620000000000 */
[----:B---3--:R-:W-:Y:S01]  /*bf20*/  @!P2 VIADD R80, R80, 0x388c0 ;  /* 0x000388c05050a836 */ /* 0x008fe20000000000 */
[----:B-----5:R3:W-:Y:S01]  /*bf30*/  BAR.SYNC.DEFER_BLOCKING R94, 0x80 ;  /* 0x0002005e0000751d */ /* 0x0207e20000010000 */
[----:B------:R-:W-:Y:S01]  /*bf40*/  ISETP.NE.AND P3, PT, R82, RZ, PT ;  /* 0x000000ff5200720c */ /* 0x000fe20003f65270 */
[----:B------:R-:W-:-:S02]  /*bf50*/  VIADD R216, R216, 0x1 ;  /* 0x00000001d8d87836 */ /* 0x000fc40000000000 */
[----:B------:R-:W-:-:S04]  /*bf60*/  @!P2 PRMT R80, RZ, 0x654, R80 ;  /* 0x00000654ff50a816 */ /* 0x000fc80000000050 */
[----:B------:R3:W-:Y:S01]  /*bf70*/  @!P2 SYNCS.ARRIVE.TRANS64.RED.A1T0 RZ, [R80+URZ], RZ ;  /* 0x000000ff50ffa9a7 */ /* 0x0007e2000810043f */
[----:B------:R-:W-:-:S04]  /*bf80*/  ISETP.NE.AND P2, PT, R216, 0x2, PT ;  /* 0x00000002d800780c */ /* 0x000fc80003f45270 */
[----:B----4-:R-:W-:Y:S02]  /*bf90*/  SEL R11, RZ, 0x1, P2 ;  /* 0x00000001ff0b7807 */ /* 0x010fe40001000000 */
[----:B------:R-:W-:Y:S02]  /*bfa0*/  SEL R216, R216, RZ, P2 ;  /* 0x000000ffd8d87207 */ /* 0x000fe40001000000 */
[----:B------:R-:W-:Y:S01]  /*bfb0*/  LOP3.LUT R224, R224, R11, RZ, 0x3c, !PT ;  /* 0x0000000be0e07212 */ /* 0x000fe200078e3cff */
[----:B---3--:R-:W-:Y:S06]  /*bfc0*/  @P3 BRA `(.L_x_595) ;  /* 0xffffff6000083947 */ /* 0x008fec000383ffff */
[----:B0-2---:R-:W0:Y:S01]  /*bfd0*/  S2R R12, SR_TID.X ;  /* 0x00000000000c7919 */ /* 0x005e220000002100 */
[----:B------:R-:W-:Y:S02]  /*bfe0*/  PLOP3.LUT P0, PT, PT, PT, PT, 0x8, 0x0 ;  /* 0x000000000000781c */ /* 0x000fe40003f0e170 */
[----:B0-----:R-:W-:-:S04]  /*bff0*/  SHF.R.U32.HI R12, RZ, 0x7, R12 ;  /* 0x00000007ff0c7819 */ /* 0x001fc8000001160c */
[----:B------:R-:W-:-:S13]  /*c000*/  ISETP.NE.AND P3, PT, R12, 0x1, PT ;  /* 0x000000010c00780c */ /* 0x000fda0003f65270 */
[----:B------:R-:W-:Y:S06]  /*c010*/  @!P3 BAR.ARV 0x9, 0x100 ;  /* 0x024400000000bb1d */ /* 0x000fec0000002000 */
.L_x_495:
[----:B------:R-:W-:Y:S05]  /*c020*/  @P0 BRA `(.L_x_596) ;  /* 0x00000000000c0947 */ /* 0x000fea0003800000 */
[----:B------:R-:W0:Y:S01]  /*c030*/  FENCE.VIEW.ASYNC.G ;  /* 0x00000000000073c6 */ /* 0x000e220000000100 */
[----:B------:R-:W-:Y:S05]  /*c040*/  WARPSYNC.ALL ;  /* 0x0000000000007948 */ /* 0x000fea0003800000 */
[----:B0-----:R-:W-:Y:S06]  /*c050*/  BAR.ARV 0xc, 0x180 ;  /* 0x0306000000007b1d */ /* 0x001fec0000002000 */
.L_x_596:
[----:B------:R-:W2:Y:S01]  /*c060*/  LDL R0, [R1+0x3c] ;  /* 0x00003c0001007983 */ /* 0x000ea20000100800 */
[----:B------:R-:W-:Y:S01]  /*c070*/  ULDC.64 UR6, c[0x0][0x998] ;  /* 0x0002660000067ab9 */ /* 0x000fe20000000a00 */
[----:B------:R-:W-:Y:S02]  /*c080*/  ULDC.64 UR4, c[0x0][0x990] ;  /* 0x0002640000047ab9 */ /* 0x000fe40000000a00 */
[----:B------:R-:W3:Y:S01]  /*c090*/  LDL R3, [R1+0x20] ;  /* 0x0000200001037983 */ /* 0x000ee20000100800 */
[----:B------:R-:W-:Y:S02]  /*c0a0*/  ISETP.NE.U32.AND P1, PT, RZ, UR6, PT ;  /* 0x00000006ff007c0c */ /* 0x000fe4000bf25070 */
[----:B------:R-:W-:Y:S02]  /*c0b0*/  ISETP.NE.U32.AND P0, PT, RZ, UR4, PT ;  /* 0x00000004ff007c0c */ /* 0x000fe4000bf05070 */
[----:B------:R-:W-:Y:S02]  /*c0c0*/  ISETP.NE.AND.EX P1, PT, RZ, UR7, PT, P1 ;  /* 0x00000007ff007c0c */ /* 0x000fe4000bf25310 */
[----:B------:R-:W-:-:S11]  /*c0d0*/  ISETP.NE.AND.EX P0, PT, RZ, UR5, PT, P0 ;  /* 0x00000005ff007c0c */ /* 0x000fd6000bf05300 */
[----:B------:R-:W2:Y:S01]  /*c0e0*/  @P1 LDC.64 R8, c[0x0][0x9b8] ;  /* 0x00026e00ff081b82 */ /* 0x000ea20000000a00 */
[----:B------:R-:W-:-:S07]  /*c0f0*/  @P1 SHF.R.S32.HI R15, RZ, 0x1f, R222 ;  /* 0x0000001fff0f1819 */ /* 0x000fce00000114de */
[----:B------:R-:W0:Y:S08]  /*c100*/  @P0 LDC.64 R6, c[0x0][0x9a8] ;  /* 0x00026a00ff060b82 */ /* 0x000e300000000a00 */
[----:B------:R-:W4:Y:S08]  /*c110*/  @P1 LDC.64 R10, c[0x0][0x9c0] ;  /* 0x00027000ff0a1b82 */ /* 0x000f300000000a00 */
[----:B------:R-:W1:Y:S01]  /*c120*/  @P0 LDC.64 R12, c[0x0][0x9b0] ;  /* 0x00026c00ff0c0b82 */ /* 0x000e620000000a00 */
[----:B--2---:R-:W-:-:S02]  /*c130*/  @P1 IMAD R2, R0, R8, RZ ;  /* 0x0000000800021224 */ /* 0x004fc400078e02ff */
[----:B0-----:R-:W-:Y:S02]  /*c140*/  @P0 IMAD R0, R0, R6, RZ ;  /* 0x0000000600000224 */ /* 0x001fe400078e02ff */
[C---:B---3--:R-:W-:Y:S02]  /*c150*/  @P1 IMAD R9, R3.reuse, R9, R2 ;  /* 0x0000000903091224 */ /* 0x048fe400078e0202 */
[----:B------:R-:W-:-:S04]  /*c160*/  @P1 IMAD.WIDE.U32 R4, R3, R8, RZ ;  /* 0x0000000803041225 */ /* 0x000fc800078e00ff */
[C---:B------:R-:W-:Y:S02]  /*c170*/  @P0 IMAD R7, R3.reuse, R7, R0 ;  /* 0x0000000703070224 */ /* 0x040fe400078e0200 */
[----:B------:R-:W-:-:S04]  /*c180*/  @P0 IMAD.WIDE.U32 R2, R3, R6, RZ ;  /* 0x0000000603020225 */ /* 0x000fc800078e00ff */
[----:B------:R-:W-:Y:S01]  /*c190*/  @P1 IMAD.IADD R5, R5, 0x1, R9 ;  /* 0x0000000105051824 */ /* 0x000fe200078e0209 */
[----:B------:R-:W-:Y:S01]  /*c1a0*/  @P0 SHF.R.S32.HI R9, RZ, 0x1f, R222 ;  /* 0x0000001fff090819 */ /* 0x000fe200000114de */
[----:B----4-:R-:W-:Y:S01]  /*c1b0*/  @P1 IMAD R6, R15, R10, RZ ;  /* 0x0000000a0f061224 */ /* 0x010fe200078e02ff */
[----:B------:R-:W-:-:S03]  /*c1c0*/  @P0 IADD3 R3, R3, R7, RZ ;  /* 0x0000000703030210 */ /* 0x000fc60007ffe0ff */
[----:B-1----:R-:W-:Y:S02]  /*c1d0*/  @P0 IMAD R0, R9, R12, RZ ;  /* 0x0000000c09000224 */ /* 0x002fe400078e02ff */
[C---:B------:R-:W-:Y:S02]  /*c1e0*/  @P1 IMAD R11, R222.reuse, R11, R6 ;  /* 0x0000000bde0b1224 */ /* 0x040fe400078e0206 */
[----:B------:R-:W-:-:S04]  /*c1f0*/  @P1 IMAD.WIDE.U32 R6, R222, R10, R4 ;  /* 0x0000000ade061225 */ /* 0x000fc800078e0004 */
[----:B------:R-:W-:Y:S01]  /*c200*/  @P0 IMAD R9, R222, R13, R0 ;  /* 0x0000000dde090224 */ /* 0x000fe200078e0200 */
[----:B------:R-:W-:Y:S01]  /*c210*/  @P1 LEA R8, P3, R6, UR6, 0x2 ;  /* 0x0000000606081c11 */ /* 0x000fe2000f8610ff */
[----:B------:R-:W-:-:S04]  /*c220*/  @P0 IMAD.WIDE.U32 R2, R222, R12, R2 ;  /* 0x0000000cde020225 */ /* 0x000fc800078e0002 */
[----:B------:R-:W-:Y:S01]  /*c230*/  @P1 IMAD.IADD R5, R7, 0x1, R11 ;  /* 0x0000000107051824 */ /* 0x000fe200078e020b */
[----:B------:R-:W-:Y:S01]  /*c240*/  @P0 LEA R4, P2, R2, UR4, 0x2 ;  /* 0x0000000402040c11 */ /* 0x000fe2000f8410ff */
[----:B------:R-:W-:Y:S01]  /*c250*/  @P0 IMAD.IADD R3, R3, 0x1, R9 ;  /* 0x0000000103030824 */ /* 0x000fe200078e0209 */
[----:B------:R-:W-:Y:S01]  /*c260*/  ULDC UR4, c[0x0][0x988] ;  /* 0x0002620000047ab9 */ /* 0x000fe20000000800 */
[----:B------:R-:W-:Y:S01]  /*c270*/  IMAD.MOV.U32 R0, RZ, RZ, 0x3f800000 ;  /* 0x3f800000ff007424 */ /* 0x000fe200078e00ff */
[----:B------:R-:W-:Y:S02]  /*c280*/  @P1 LEA.HI.X R9, R6, UR7, R5, 0x2, P3 ;  /* 0x0000000706091c11 */ /* 0x000fe400098f1405 */
[----:B------:R-:W-:Y:S02]  /*c290*/  @P0 LEA.HI.X R5, R2, UR5, R3, 0x2, P2 ;  /* 0x0000000502050c11 */ /* 0x000fe400090f1403 */
[----:B------:R-:W-:Y:S01]  /*c2a0*/  MOV R3, 0x3f800000 ;  /* 0x3f80000000037802 */ /* 0x000fe20000000f00 */
[----:B------:R0:W2:Y:S05]  /*c2b0*/  @P1 LDG.E R0, desc[UR36][R8.64] ;  /* 0x0000002408001981 */ /* 0x0000aa000c1e1900 */
[----:B------:R1:W2:Y:S01]  /*c2c0*/  @P0 LDG.E R3, desc[UR36][R4.64] ;  /* 0x0000002404030981 */ /* 0x0002a2000c1e1900 */
[----:B------:R-:W-:-:S02]  /*c2d0*/  ISETP.GE.AND P1, PT, R168, 0x1, PT ;  /* 0x00000001a800780c */ /* 0x000fc40003f26270 */
[----:B------:R-:W-:Y:S02]  /*c2e0*/  CS2R R20, SRZ ;  /* 0x0000000000147805 */ /* 0x000fe4000001ff00 */
[----:B------:R-:W-:Y:S02]  /*c2f0*/  PLOP3.LUT P0, PT, PT, PT, PT, 0x80, 0x0 ;  /* 0x000000000000781c */ /* 0x000fe40003f0f070 */
[----:B------:R-:W-:Y:S02]  /*c300*/  CS2R R134, SRZ ;  /* 0x0000000000867805 */ /* 0x000fe4000001ff00 */
[----:B------:R-:W-:Y:S02]  /*c310*/  CS2R R146, SRZ ;  /* 0x0000000000927805 */ /* 0x000fe4000001ff00 */
[----:B------:R-:W-:Y:S02]  /*c320*/  CS2R R100, SRZ ;  /* 0x0000000000647805 */ /* 0x000fe4000001ff00 */
[----:B------:R-:W-:Y:S01]  /*c330*/  CS2R R144, SRZ ;  /* 0x0000000000907805 */ /* 0x000fe2000001ff00 */
[----:B------:R-:W-:Y:S01]  /*c340*/  IMAD.MOV.U32 R141, RZ, RZ, RZ ;  /* 0x000000ffff8d7224 */ /* 0x000fe200078e00ff */
[----:B------:R-:W-:-:S02]  /*c350*/  CS2R R132, SRZ ;  /* 0x0000000000847805 */ /* 0x000fc4000001ff00 */
[----:B------:R-:W-:Y:S01]  /*c360*/  CS2R R138, SRZ ;  /* 0x00000000008a7805 */ /* 0x000fe2000001ff00 */
[----:B------:R-:W-:Y:S01]  /*c370*/  IMAD.MOV.U32 R92, RZ, RZ, RZ ;  /* 0x000000ffff5c7224 */ /* 0x000fe200078e00ff */
        /* <DEDUP_REMOVED lines=18> */
[----:B------:R-:W-:Y:S02]  /*c4a0*/  MOV R102, RZ ;  /* 0x000000ff00667202 */ /* 0x000fe40000000f00 */
[----:B------:R-:W-:Y:S02]  /*c4b0*/  CS2R R98, SRZ ;  /* 0x0000000000627805 */ /* 0x000fe4000001ff00 */
[----:B------:R-:W-:Y:S02]  /*c4c0*/  CS2R R96, SRZ ;  /* 0x0000000000607805 */ /* 0x000fe4000001ff00 */
[----:B------:R-:W-:Y:S02]  /*c4d0*/  CS2R R94, SRZ ;  /* 0x00000000005e7805 */ /* 0x000fe4000001ff00 */
[----:B------:R-:W-:-:S02]  /*c4e0*/  CS2R R44, SRZ ;  /* 0x00000000002c7805 */ /* 0x000fc4000001ff00 */
[----:B------:R-:W-:Y:S02]  /*c4f0*/  CS2R R90, SRZ ;  /* 0x00000000005a7805 */ /* 0x000fe4000001ff00 */
[----:B------:R-:W-:Y:S02]  /*c500*/  CS2R R88, SRZ ;  /* 0x0000000000587805 */ /* 0x000fe4000001ff00 */
[----:B------:R-:W-:Y:S02]  /*c510*/  CS2R R86, SRZ ;  /* 0x0000000000567805 */ /* 0x000fe4000001ff00 */
[----:B------:R-:W-:Y:S01]  /*c520*/  CS2R R36, SRZ ;  /* 0x0000000000247805 */ /* 0x000fe2000001ff00 */
[----:B------:R-:W-:Y:S01]  /*c530*/  IMAD.MOV.U32 R79, RZ, RZ, RZ ;  /* 0x000000ffff4f7224 */ /* 0x000fe200078e00ff */
        /* <DEDUP_REMOVED lines=20> */
[----:B0-----:R-:W-:-:S02]  /*c680*/  CS2R R8, SRZ ;  /* 0x0000000000087805 */ /* 0x001fc4000001ff00 */
[----:B------:R-:W-:Y:S02]  /*c690*/  CS2R R40, SRZ ;  /* 0x0000000000287805 */ /* 0x000fe4000001ff00 */
[----:B------:R-:W-:Y:S02]  /*c6a0*/  CS2R R38, SRZ ;  /* 0x0000000000267805 */ /* 0x000fe4000001ff00 */
[----:B------:R-:W-:Y:S02]  /*c6b0*/  CS2R R34, SRZ ;  /* 0x0000000000227805 */ /* 0x000fe4000001ff00 */
[----:B------:R-:W-:Y:S02]  /*c6c0*/  CS2R R6, SRZ ;  /* 0x0000000000067805 */ /* 0x000fe4000001ff00 */
[----:B------:R-:W-:Y:S02]  /*c6d0*/  CS2R R32, SRZ ;  /* 0x0000000000207805 */ /* 0x000fe4000001ff00 */
[----:B------:R-:W-:-:S02]  /*c6e0*/  CS2R R30, SRZ ;  /* 0x00000000001e7805 */ /* 0x000fc4000001ff00 */
[----:B------:R-:W-:Y:S02]  /*c6f0*/  CS2R R108, SRZ ;  /* 0x00000000006c7805 */ /* 0x000fe4000001ff00 */
[----:B-1----:R-:W-:Y:S02]  /*c700*/  CS2R R4, SRZ ;  /* 0x0000000000047805 */ /* 0x002fe4000001ff00 */
[----:B------:R-:W-:Y:S01]  /*c710*/  CS2R R24, SRZ ;  /* 0x0000000000187805 */ /* 0x000fe2000001ff00 */
[----:B--2---:R-:W-:Y:S01]  /*c720*/  FMUL.FTZ R0, R3, R0 ;  /* 0x0000000003007220 */ /* 0x004fe20000410000 */
[----:B------:R-:W-:-:S03]  /*c730*/  IMAD.MOV.U32 R3, RZ, RZ, RZ ;  /* 0x000000ffff037224 */ /* 0x000fc600078e00ff */
[----:B------:R-:W-:Y:S01]  /*c740*/  FMUL.FTZ R2, R0, UR4 ;  /* 0x0000000400027c20 */ /* 0x000fe20008410000 */
[----:B------:R-:W-:Y:S06]  /*c750*/  @!P1 BRA `(.L_x_597) ;  /* 0x000000c8009c9947 */ /* 0x000fec0003800000 */
[----:B------:R-:W0:Y:S01]  /*c760*/  S2R R26, SR_TID.X ;  /* 0x00000000001a7919 */ /* 0x000e220000002100 */
[----:B------:R-:W-:Y:S01]  /*c770*/  UMOV UR4, 0xffffffff ;  /* 0xffffffff00047882 */ /* 0x000fe20000000000 */
[----:B0-----:R-:W-:-:S05]  /*c780*/  VIADD R26, R26, 0xffffff80 ;  /* 0xffffff801a1a7836 */ /* 0x001fca0000000000 */
[----:B------:R-:W-:-:S04]  /*c790*/  SHF.R.S32.HI R88, RZ, 0x1f, R26 ;  /* 0x0000001fff587819 */ /* 0x000fc8000001141a */
[----:B------:R-:W-:-:S04]  /*c7a0*/  LEA.HI R88, R88, R26, RZ, 0x7 ;  /* 0x0000001a58587211 */ /* 0x000fc800078f38ff */
[----:B------:R-:W-:Y:S01]  /*c7b0*/  SHF.R.S32.HI R13, RZ, 0x7, R88 ;  /* 0x00000007ff0d7819 */ /* 0x000fe20000011458 */
[----:B------:R-:W-:Y:S06]  /*c7c0*/  BRA.DIV UR4, `(.L_x_598) ;  /* 0x0000019604a87947 */ /* 0x000fec000b800000 */
[----:B------:R0:W1:Y:S02]  /*c7d0*/  SHFL.IDX PT, R14, R13, RZ, 0x1f ;  /* 0x00001fff0d0e7589 */ /* 0x00006400000e0000 */
.L_x_880:
[----:B------:R-:W2:Y:S02]  /*c7e0*/  LDL R0, [R1+0x58] ;  /* 0x0000580001007983 */ /* 0x000ea40000100800 */
[----:B--2---:R-:W-:Y:S02]  /*c7f0*/  R2UR UR4, R0 ;  /* 0x00000000000472ca */ /* 0x004fe400000e0000 */
[----:B-1----:R-:W-:-:S04]  /*c800*/  LEA.HI R0, R14, R14, RZ, 0x1 ;  /* 0x0000000e0e007211 */ /* 0x002fc800078f08ff */
[----:B------:R-:W-:-:S04]  /*c810*/  LOP3.LUT R3, R0, 0x1e, RZ, 0xc0, !PT ;  /* 0x0000001e00037812 */ /* 0x000fc800078ec0ff */
[----:B------:R-:W-:-:S03]  /*c820*/  IADD3 R3, R14, -R3, RZ ;  /* 0x800000030e037210 */ /* 0x000fc60007ffe0ff */
[----:B------:R-:W-:Y:S01]  /*c830*/  IMAD.U32 R0, RZ, RZ, UR4 ;  /* 0x00000004ff007e24 */ /* 0x000fe2000f8e00ff */
[----:B------:R-:W-:-:S04]  /*c840*/  LEA R3, R3, UR4, 0xd ;  /* 0x0000000403037c11 */ /* 0x000fc8000f8e68ff */
[----:B------:R-:W-:Y:S02]  /*c850*/  LOP3.LUT P0, RZ, R0, 0x3ff, RZ, 0xc0, !PT ;  /* 0x000003ff00ff7812 */ /* 0x000fe4000780c0ff */
[----:B------:R-:W-:Y:S02]  /*c860*/  SHF.R.U32.HI R3, RZ, 0x4, R3 ;  /* 0x00000004ff037819 */ /* 0x000fe40000011603 */
[----:B------:R-:W-:Y:S02]  /*c870*/  P2R R24, PR, RZ, 0x1 ;  /* 0x00000001ff187803 */ /* 0x000fe40000000000 */
[----:B------:R-:W-:-:S07]  /*c880*/  LOP3.LUT R30, R3, 0x3fff, RZ, 0xc0, !PT ;  /* 0x00003fff031e7812 */ /* 0x000fce00078ec0ff */
[----:B------:R-:W-:Y:S05]  /*c890*/  @!P0 BRA `(.L_x_599) ;  /* 0x0000000000408947 */ /* 0x000fea0003800000 */
[----:B------:R-:W-:Y:S01]  /*c8a0*/  MOV R0, 0x0 ;  /* 0x0000000000007802 */ /* 0x000fe20000000f00 */
[----:B------:R-:W-:Y:S01]  /*c8b0*/  ULDC.64 UR4, c[0x4][0x1b0] ;  /* 0x01006c0000047ab9 */ /* 0x000fe20000000a00 */
[----:B------:R-:W-:Y:S01]  /*c8c0*/  ULDC.64 UR6, c[0x4][0x1b8] ;  /* 0x01006e0000067ab9 */ /* 0x000fe20000000a00 */
[----:B------:R-:W-:Y:S01]  /*c8d0*/  IMAD.U32 R4, RZ, RZ, UR4 ;  /* 0x00000004ff047e24 */ /* 0x000fe2000f8e00ff */
[----:B------:R1:W2:Y:S01]  /*c8e0*/  LDC.64 R14, c[0x4][R0] ;  /* 0x01000000000e7b82 */ /* 0x0002a20000000a00 */
[----:B------:R-:W-:Y:S01]  /*c8f0*/  IMAD.U32 R5, RZ, RZ, UR5 ;  /* 0x00000005ff057e24 */ /* 0x000fe2000f8e00ff */
[----:B------:R-:W-:Y:S01]  /*c900*/  ULDC.64 UR4, c[0x4][0x98] ;  /* 0x0100260000047ab9 */ /* 0x000fe20000000a00 */
[----:B------:R-:W-:Y:S01]  /*c910*/  MOV R6, UR6 ;  /* 0x0000000600067c02 */ /* 0x000fe20008000f00 */
[----:B------:R-:W-:Y:S01]  /*c920*/  IMAD.U32 R7, RZ, RZ, UR7 ;  /* 0x00000007ff077e24 */ /* 0x000fe2000f8e00ff */
[----:B------:R-:W-:Y:S01]  /*c930*/  MOV R8, 0x70 ;  /* 0x0000007000087802 */ /* 0x000fe20000000f00 */
[----:B------:R-:W-:-:S02]  /*c940*/  IMAD.U32 R10, RZ, RZ, UR4 ;  /* 0x00000004ff0a7e24 */ /* 0x000fc4000f8e00ff */
[----:B------:R-:W-:Y:S02]  /*c950*/  IMAD.U32 R11, RZ, RZ, UR5 ;  /* 0x00000005ff0b7e24 */ /* 0x000fe4000f8e00ff */
[----:B------:R-:W-:Y:S02]  /*c960*/  IMAD.MOV.U32 R12, RZ, RZ, 0x1 ;  /* 0x00000001ff0c7424 */ /* 0x000fe400078e00ff */
[----:B01----:R-:W-:-:S07]  /*c970*/  IMAD.MOV.U32 R13, RZ, RZ, RZ ;  /* 0x000000ffff0d7224 */ /* 0x003fce00078e00ff */
[----:B------:R-:W-:-:S07]  /*c980*/  LEPC R20, `(.L_x_599) ;  /* 0x000000001014794e */ /* 0x000fce0000000000 */
[----:B--2--5:R-:W-:Y:S05]  /*c990*/  CALL.ABS.NOINC R14 ;  /* 0x000000000e007343 */ /* 0x024fea0003c00000 */
.L_x_599:
[----:B------:R-:W-:Y:S02]  /*c9a0*/  ULDC UR4, c[0x0][0x3f4] ;  /* 0x0000fd0000047ab9 */ /* 0x000fe40000000800 */
[----:B------:R-:W-:-:S13]  /*c9b0*/  ISETP.LT.AND P0, PT, RZ, UR4, PT ;  /* 0x00000004ff007c0c */ /* 0x000fda000bf01270 */
[----:B------:R-:W-:Y:S05]  /*c9c0*/  @P0 BRA `(.L_x_600) ;  /* 0x0000000000400947 */ /* 0x000fea0003800000 */
[----:B------:R-:W2:Y:S02]  /*c9d0*/  LDL R20, [R1+0x40] ;  /* 0x0000400001147983 */ /* 0x000ea40000100800 */
[----:B--2---:R-:W-:-:S04]  /*c9e0*/  LEA.HI R0, R20, R20, RZ, 0x1 ;  /* 0x0000001414007211 */ /* 0x004fc800078f08ff */
[----:B------:R-:W-:-:S05]  /*c9f0*/  LOP3.LUT R0, R0, 0xfffffffe, RZ, 0xc0, !PT ;  /* 0xfffffffe00007812 */ /* 0x000fca00078ec0ff */
[----:B------:R-:W-:-:S05]  /*ca00*/  IMAD.IADD R0, R20, 0x1, -R0 ;  /* 0x0000000114007824 */ /* 0x000fca00078e0a00 */
[----:B------:R-:W-:-:S04]  /*ca10*/  SHF.L.U32 R0, R0, 0x1f, RZ ;  /* 0x0000001f00007819 */ /* 0x000fc800000006ff */
[----:B------:R1:W2:Y:S03]  /*ca20*/  SYNCS.PHASECHK.TRANS64.TRYWAIT P0, [R23+URZ+0x38800], R0 ;  /* 0x03880000170075a7 */ /* 0x0002a6000800017f */
[----:B--2---:R-:W-:Y:S05]  /*ca30*/  @!P0 NANOSLEEP.SYNCS 0x989680 ;  /* 0x009896800000895d */ /* 0x004fea0003900000 */
[----:B------:R-:W2:Y:S01]  /*ca40*/  @!P0 SYNCS.PHASECHK.TRANS64 P0, [R23+URZ+0x38800], R0 ;  /* 0x03880000170085a7 */ /* 0x000ea2000800007f */
[----:B------:R-:W-:Y:S04]  /*ca50*/  BSSY B0, `(.L_x_601) ;  /* 0x0000006000007945 */ /* 0x000fe80003800000 */
[----:B--2---:R-:W-:Y:S05]  /*ca60*/  @P0 BRA `(.L_x_602) ;  /* 0x0000000000100947 */ /* 0x004fea0003800000 */
.L_x_603:
[----:B--2---:R2:W3:Y:S02]  /*ca70*/  SYNCS.PHASECHK.TRANS64.TRYWAIT P0, [R23+URZ+0x38800], R0 ;  /* 0x03880000170075a7 */ /* 0x0044e4000800017f */
[----:B---3--:R-:W-:Y:S05]  /*ca80*/  @!P0 NANOSLEEP.SYNCS 0x989680 ;  /* 0x009896800000895d */ /* 0x008fea0003900000 */
[----:B------:R-:W3:Y:S02]  /*ca90*/  @!P0 SYNCS.PHASECHK.TRANS64 P0, [R23+URZ+0x38800], R0 ;  /* 0x03880000170085a7 */ /* 0x000ee4000800007f */
[----:B---3--:R-:W-:Y:S05]  /*caa0*/  @!P0 BRA `(.L_x_603) ;  /* 0xfffffffc00f08947 */ /* 0x008fea000383ffff */
.L_x_602:
[----:B------:R-:W-:Y:S05]  /*cab0*/  BSYNC B0 ;  /* 0x0000000000007941 */ /* 0x000fea0003800000 */
.L_x_601:
[----:B------:R-:W-:Y:S05]  /*cac0*/  BRA `(.L_x_604) ;  /* 0x0000007000507947 */ /* 0x000fea0003800000 */
.L_x_600:
[----:B------:R-:W-:Y:S01]  /*cad0*/  ISETP.NE.AND P0, PT, R24, RZ, PT ;  /* 0x000000ff1800720c */ /* 0x000fe20003f05270 */
[----:B------:R-:W1:Y:S01]  /*cae0*/  LDC.64 R28, c[0x0][0x400] ;  /* 0x00010000ff1c7b82 */ /* 0x000e620000000a00 */
[----:B-----5:R-:W-:Y:S01]  /*caf0*/  SHF.R.S32.HI R0, RZ, 0x1f, R83 ;  /* 0x0000001fff007819 */ /* 0x020fe20000011453 */
[----:B------:R-:W-:Y:S01]  /*cb00*/  ULDC.64 UR4, c[0x0][0x3f8] ;  /* 0x0000fe0000047ab9 */ /* 0x000fe20000000a00 */
[----:B------:R-:W-:-:S03]  /*cb10*/  ULDC.64 UR6, c[0x0][0x408] ;  /* 0x0001020000067ab9 */ /* 0x000fc60000000a00 */
[C---:B------:R-:W-:Y:S02]  /*cb20*/  IMAD R4, R0.reuse, UR4, RZ ;  /* 0x0000000400047c24 */ /* 0x040fe4000f8e02ff */
[----:B------:R-:W2:Y:S01]  /*cb30*/  LDC.64 R24, c[0x0][0x3e8] ;  /* 0x0000fa00ff187b82 */ /* 0x000ea20000000a00 */
[----:B------:R-:W-:Y:S02]  /*cb40*/  IMAD R0, R0, UR6, RZ ;  /* 0x0000000600007c24 */ /* 0x000fe4000f8e02ff */
[C---:B------:R-:W-:Y:S02]  /*cb50*/  IMAD R3, R83.reuse, UR5, R4 ;  /* 0x0000000553037c24 */ /* 0x040fe4000f8e0204 */
[C---:B------:R-:W-:Y:S02]  /*cb60*/  IMAD R27, R83.reuse, UR7, R0 ;  /* 0x00000007531b7c24 */ /* 0x040fe4000f8e0200 */
[----:B-1----:R-:W-:-:S04]  /*cb70*/  IMAD.WIDE.U32 R28, R83, UR6, R28 ;  /* 0x00000006531c7c25 */ /* 0x002fc8000f8e001c */
[----:B------:R-:W-:Y:S02]  /*cb80*/  IMAD.IADD R27, R27, 0x1, R29 ;  /* 0x000000011b1b7824 */ /* 0x000fe400078e021d */
[----:B--2---:R-:W-:-:S05]  /*cb90*/  IMAD.WIDE.U32 R24, R83, UR4, R24 ;  /* 0x0000000453187c25 */ /* 0x004fca000f8e0018 */
[----:B------:R-:W-:Y:S01]  /*cba0*/  IADD3 R26, R3, R25, RZ ;  /* 0x00000019031a7210 */ /* 0x000fe20007ffe0ff */
[----:B------:R-:W-:Y:S06]  /*cbb0*/  @!P0 BRA `(.L_x_605) ;  /* 0x0000000000408947 */ /* 0x000fec0003800000 */
        /* <DEDUP_REMOVED lines=15> */
[----:B--2---:R-:W-:Y:S05]  /*ccb0*/  CALL.ABS.NOINC R14 ;  /* 0x000000000e007343 */ /* 0x004fea0003c00000 */
.L_x_605:
[----:B------:R-:W-:Y:S01]  /*ccc0*/  ULDC.U8 UR4, c[0x0][0x410] ;  /* 0x0001040000047ab9 */ /* 0x000fe20000000000 */
[----:B------:R-:W-:Y:S01]  /*ccd0*/  BSSY B0, `(.L_x_606) ;  /* 0x00006eb000007945 */ /* 0x000fe20003800000 */
[----:B------:R-:W-:Y:S01]  /*cce0*/  ISETP.NE.AND P0, PT, RZ, UR4, PT ;  /* 0x00000004ff007c0c */ /* 0x000fe2000bf05270 */
[----:B------:R-:W-:-:S12]  /*ccf0*/  IMAD R6, R221, 0x80, R219 ;  /* 0x00000080dd067824 */ /* 0x000fd800078e02db */
[----:B------:R-:W-:Y:S05]  /*cd00*/  @!P0 BRA `(.L_x_607) ;  /* 0x0000003400a08947 */ /* 0x000fea0003800000 */
[----:B------:R-:W-:-:S03]  /*cd10*/  UMOV UR4, 0xffffffff ;  /* 0xffffffff00047882 */ /* 0x000fc60000000000 */
[----:B------:R-:W-:Y:S05]  /*cd20*/  BRA.DIV UR4, `(.L_x_608) ;  /* 0x0000019204747947 */ /* 0x000fea000b800000 */
[----:B------:R1:W2:Y:S04]  /*cd30*/  SHFL.IDX PT, R3, R24, RZ, 0x181f ;  /* 0x00181fff18037589 */ /* 0x0002a800000e0000 */
[----:B------:R1:W3:Y:S04]  /*cd40*/  SHFL.IDX PT, R14, R28, RZ, 0x181f ;  /* 0x00181fff1c0e7589 */ /* 0x0002e800000e0000 */
[----:B------:R1:W4:Y:S04]  /*cd50*/  SHFL.IDX PT, R0, R26, RZ, 0x181f ;  /* 0x00181fff1a007589 */ /* 0x00032800000e0000 */
[----:B------:R1:W0:Y:S02]  /*cd60*/  SHFL.IDX PT, R4, R27, RZ, 0x181f ;  /* 0x00181fff1b047589 */ /* 0x00022400000e0000 */
.L_x_886:
[----:B------:R-:W5:Y:S01]  /*cd70*/  LDL R7, [R1+0x40] ;  /* 0x0000400001077983 */ /* 0x000f620000100800 */
[----:B------:R-:W-:Y:S01]  /*cd80*/  ULDC UR4, c[0x0][0x448] ;  /* 0x0001120000047ab9 */ /* 0x000fe20000000800 */
[----:B------:R-:W-:Y:S01]  /*cd90*/  BSSY B1, `(.L_x_609) ;  /* 0x0000020000017945 */ /* 0x000fe20003800000 */
[----:B------:R-:W-:Y:S01]  /*cda0*/  IMAD R32, R93, UR4, RZ ;  /* 0x000000045d207c24 */ /* 0x000fe2000f8e02ff */
[----:B0-----:R-:W-:Y:S02]  /*cdb0*/  CS2R R12, SRZ ;  /* 0x00000000000c7805 */ /* 0x001fe4000001ff00 */
[----:B------:R-:W-:Y:S02]  /*cdc0*/  CS2R R8, SRZ ;  /* 0x0000000000087805 */ /* 0x000fe4000001ff00 */
[----:B------:R-:W-:Y:S02]  /*cdd0*/  CS2R R20, SRZ ;  /* 0x0000000000147805 */ /* 0x000fe4000001ff00 */
[----:B------:R-:W-:Y:S01]  /*cde0*/  ISETP.GE.AND P0, PT, R6, R32, PT ;  /* 0x000000200600720c */ /* 0x000fe20003f06270 */
[----:B------:R-:W-:Y:S01]  /*cdf0*/  IMAD R32, R221, -0x80, R32 ;  /* 0xffffff80dd207824 */ /* 0x000fe200078e0220 */
[----:B-----5:R-:W-:-:S04]  /*ce00*/  LEA.HI R5, R7, R7, RZ, 0x1 ;  /* 0x0000000707057211 */ /* 0x020fc800078f08ff */
[----:B------:R-:W-:-:S04]  /*ce10*/  LOP3.LUT R5, R5, 0xfffffffe, RZ, 0xc0, !PT ;  /* 0xfffffffe05057812 */ /* 0x000fc800078ec0ff */
[----:B------:R-:W-:Y:S02]  /*ce20*/  IADD3 R5, R7, -R5, RZ ;  /* 0x8000000507057210 */ /* 0x000fe40007ffe0ff */
[----:B------:R-:W-:Y:S02]  /*ce30*/  CS2R R6, SRZ ;  /* 0x0000000000067805 */ /* 0x000fe4000001ff00 */
[----:B------:R-:W-:Y:S01]  /*ce40*/  SHF.L.U32 R34, R5, 0x1f, RZ ;  /* 0x0000001f05227819 */ /* 0x000fe200000006ff */
[----:B------:R-:W-:Y:S06]  /*ce50*/  @P0 BRA `(.L_x_610) ;  /* 0x00000000004c0947 */ /* 0x000fec0003800000 */
[----:B------:R-:W-:Y:S01]  /*ce60*/  ULDC UR4, c[0x0][0x3f4] ;  /* 0x0000fd0000047ab9 */ /* 0x000fe20000000800 */
[----:B------:R-:W-:Y:S02]  /*ce70*/  SHF.R.S32.HI R7, RZ, 0x1f, R18 ;  /* 0x0000001fff077819 */ /* 0x000fe40000011412 */
[----:B------:R-:W-:Y:S02]  /*ce80*/  ISETP.GE.AND P4, PT, R18, UR4, PT ;  /* 0x0000000412007c0c */ /* 0x000fe4000bf86270 */
[----:B------:R-:W-:Y:S02]  /*ce90*/  ISETP.GE.AND P5, PT, R218, UR4, PT ;  /* 0x00000004da007c0c */ /* 0x000fe4000bfa6270 */
[----:B------:R-:W-:Y:S02]  /*cea0*/  SHF.R.S32.HI R5, RZ, 0x1f, R218 ;  /* 0x0000001fff057819 */ /* 0x000fe400000114da */
[----:B------:R-:W-:-:S07]  /*ceb0*/  CS2R R12, SRZ ;  /* 0x00000000000c7805 */ /* 0x000fce000001ff00 */
[CC--:B--2---:R-:W-:Y:S02]  /*cec0*/  @!P4 IADD3 R10, P0, R18.reuse, R3.reuse, RZ ;  /* 0x00000003120ac210 */ /* 0x0c4fe40007f1e0ff */
[-C--:B-1-3--:R-:W-:Y:S02]  /*ced0*/  @!P4 IADD3 R24, P1, R18, R14.reuse, RZ ;  /* 0x0000000e1218c210 */ /* 0x08afe40007f3e0ff */
[----:B------:R-:W-:Y:S01]  /*cee0*/  @!P5 IADD3 R26, P2, R218, R3, RZ ;  /* 0x00000003da1ad210 */ /* 0x000fe20007f5e0ff */
[--C-:B----4-:R-:W-:Y:S01]  /*cef0*/  @!P4 IMAD.X R11, R0, 0x1, R7.reuse, P0 ;  /* 0x00000001000bc824 */ /* 0x110fe200000e0607 */
[----:B------:R-:W-:Y:S01]  /*cf00*/  @!P5 IADD3 R14, P3, R218, R14, RZ ;  /* 0x0000000eda0ed210 */ /* 0x000fe20007f7e0ff */
[----:B------:R-:W-:Y:S01]  /*cf10*/  @!P4 IMAD.X R25, R4, 0x1, R7, P1 ;  /* 0x000000010419c824 */ /* 0x000fe200008e0607 */
[----:B------:R-:W-:Y:S01]  /*cf20*/  CS2R R6, SRZ ;  /* 0x0000000000067805 */ /* 0x000fe2000001ff00 */
[----:B------:R-:W-:Y:S01]  /*cf30*/  @!P5 IMAD.X R27, R0, 0x1, R5, P2 ;  /* 0x00000001001bd824 */ /* 0x000fe200010e0605 */
[----:B------:R-:W-:Y:S01]  /*cf40*/  @!P5 IADD3.X R15, R4, R5, RZ, P3, !PT ;  /* 0x00000005040fd210 */ /* 0x000fe20001ffe4ff */
[----:B------:R0:W5:Y:S04]  /*cf50*/  @!P4 LD.E.64 R8, desc[UR36][R10.64] ;  /* 0x000000240a08c980 */ /* 0x000168000c101b00 */
[----:B------:R0:W5:Y:S04]  /*cf60*/  @!P4 LD.E.64 R20, desc[UR36][R24.64] ;  /* 0x000000241814c980 */ /* 0x000168000c101b00 */
[----:B------:R0:W5:Y:S04]  /*cf70*/  @!P5 LD.E.64 R12, desc[UR36][R26.64] ;  /* 0x000000241a0cd980 */ /* 0x000168000c101b00 */
[----:B------:R0:W5:Y:S02]  /*cf80*/  @!P5 LD.E.64 R6, desc[UR36][R14.64] ;  /* 0x000000240e06d980 */ /* 0x000164000c101b00 */
.L_x_610:
[----:B------:R-:W-:Y:S05]  /*cf90*/  BSYNC B1 ;  /* 0x0000000000017941 */ /* 0x000fea0003800000 */
.L_x_609:
[----:B------:R-:W4:Y:S01]  /*cfa0*/  SYNCS.PHASECHK.TRANS64.TRYWAIT P0, [R23+URZ+0x38800], R34 ;  /* 0x03880022170075a7 */ /* 0x000f22000800017f */
[----:B--2--5:R-:W-:Y:S01]  /*cfb0*/  SHF.R.U32.HI R3, RZ, 0x8, R12 ;  /* 0x00000008ff037819 */ /* 0x024fe2000001160c */
[----:B------:R-:W-:Y:S01]  /*cfc0*/  BSSY B1, `(.L_x_611) ;  /* 0x000002e000017945 */ /* 0x000fe20003800000 */
[----:B0-----:R-:W-:Y:S02]  /*cfd0*/  SHF.R.U32.HI R25, RZ, 0x8, R13 ;  /* 0x00000008ff197819 */ /* 0x001fe4000001160d */
[----:B---3--:R-:W-:Y:S02]  /*cfe0*/  LOP3.LUT R14, R12, 0xff, RZ, 0xc0, !PT ;  /* 0x000000ff0c0e7812 */ /* 0x008fe400078ec0ff */
[----:B------:R-:W-:Y:S02]  /*cff0*/  LOP3.LUT R3, R3, 0xff, RZ, 0xc0, !PT ;  /* 0x000000ff03037812 */ /* 0x000fe400078ec0ff */
[----:B-1----:R-:W-:Y:S02]  /*d000*/  LOP3.LUT R24, R13, 0xff, RZ, 0xc0, !PT ;  /* 0x000000ff0d187812 */ /* 0x002fe400078ec0ff */
[----:B------:R-:W-:-:S02]  /*d010*/  LOP3.LUT R25, R25, 0xff, RZ, 0xc0, !PT ;  /* 0x000000ff19197812 */ /* 0x000fc400078ec0ff */
[----:B------:R-:W-:Y:S02]  /*d020*/  PRMT R15, R3, 0x7604, R14 ;  /* 0x00007604030f7816 */ /* 0x000fe4000000000e */
[----:B------:R-:W-:Y:S02]  /*d030*/  PRMT R24, R25, 0x7604, R24 ;  /* 0x0000760419187816 */ /* 0x000fe40000000018 */
[----:B------:R-:W-:Y:S02]  /*d040*/  SHF.R.U32.HI R3, RZ, 0x8, R6 ;  /* 0x00000008ff037819 */ /* 0x000fe40000011606 */
[----:B------:R-:W-:Y:S02]  /*d050*/  SHF.R.U32.HI R25, RZ, 0x8, R21 ;  /* 0x00000008ff197819 */ /* 0x000fe40000011615 */
[----:B------:R-:W-:Y:S02]  /*d060*/  SHF.R.U32.HI R29, RZ, 0x8, R7 ;  /* 0x00000008ff1d7819 */ /* 0x000fe40000011607 */
[----:B------:R-:W-:-:S02]  /*d070*/  LOP3.LUT R26, R6, 0xff, RZ, 0xc0, !PT ;  /* 0x000000ff061a7812 */ /* 0x000fc400078ec0ff */
[----:B------:R-:W-:Y:S02]  /*d080*/  LOP3.LUT R3, R3, 0xff, RZ, 0xc0, !PT ;  /* 0x000000ff03037812 */ /* 0x000fe400078ec0ff */
[----:B----4-:R-:W-:Y:S02]  /*d090*/  SHF.R.U32.HI R0, RZ, 0x8, R8 ;  /* 0x00000008ff007819 */ /* 0x010fe40000011608 */
[----:B------:R-:W-:Y:S02]  /*d0a0*/  SHF.R.U32.HI R11, RZ, 0x8, R9 ;  /* 0x00000008ff0b7819 */ /* 0x000fe40000011609 */
[----:B------:R-:W-:Y:S02]  /*d0b0*/  LOP3.LUT R14, R21, 0xff, RZ, 0xc0, !PT ;  /* 0x000000ff150e7812 */ /* 0x000fe400078ec0ff */
[----:B------:R-:W-:Y:S02]  /*d0c0*/  LOP3.LUT R28, R7, 0xff, RZ, 0xc0, !PT ;  /* 0x000000ff071c7812 */ /* 0x000fe400078ec0ff */
[----:B------:R-:W-:-:S02]  /*d0d0*/  LOP3.LUT R25, R25, 0xff, RZ, 0xc0, !PT ;  /* 0x000000ff19197812 */ /* 0x000fc400078ec0ff */
[----:B------:R-:W-:Y:S02]  /*d0e0*/  LOP3.LUT R29, R29, 0xff, RZ, 0xc0, !PT ;  /* 0x000000ff1d1d7812 */ /* 0x000fe400078ec0ff */
[----:B------:R-:W-:Y:S02]  /*d0f0*/  PRMT R31, R3, 0x7604, R26 ;  /* 0x00007604031f7816 */ /* 0x000fe4000000001a */
[----:B------:R-:W-:Y:S02]  /*d100*/  LOP3.LUT R4, R8, 0xff, RZ, 0xc0, !PT ;  /* 0x000000ff08047812 */ /* 0x000fe400078ec0ff */
[----:B------:R-:W-:Y:S02]  /*d110*/  LOP3.LUT R10, R9, 0xff, RZ, 0xc0, !PT ;  /* 0x000000ff090a7812 */ /* 0x000fe400078ec0ff */
[----:B------:R-:W-:Y:S02]  /*d120*/  LOP3.LUT R5, R0, 0xff, RZ, 0xc0, !PT ;  /* 0x000000ff00057812 */ /* 0x000fe400078ec0ff */
[----:B------:R-:W-:-:S02]  /*d130*/  LOP3.LUT R11, R11, 0xff, RZ, 0xc0, !PT ;  /* 0x000000ff0b0b7812 */ /* 0x000fc400078ec0ff */
[----:B------:R-:W-:Y:S02]  /*d140*/  PRMT R14, R25, 0x7604, R14 ;  /* 0x00007604190e7816 */ /* 0x000fe4000000000e */
[----:B------:R-:W-:Y:S02]  /*d150*/  PRMT R28, R29, 0x7604, R28 ;  /* 0x000076041d1c7816 */ /* 0x000fe4000000001c */
[----:B------:R-:W-:Y:S02]  /*d160*/  SHF.R.U32.HI R3, RZ, 0x10, R9 ;  /* 0x00000010ff037819 */ /* 0x000fe40000011609 */
[----:B------:R-:W-:Y:S02]  /*d170*/  SHF.R.U32.HI R0, RZ, 0x8, R20 ;  /* 0x00000008ff007819 */ /* 0x000fe40000011614 */
[----:B------:R-:W-:Y:S01]  /*d180*/  SHF.R.U32.HI R25, RZ, 0x10, R13 ;  /* 0x00000010ff197819 */ /* 0x000fe2000001160d */
[----:B------:R-:W-:Y:S01]  /*d190*/  IMAD.U32 R3, R3, 0x10000, RZ ;  /* 0x0001000003037824 */ /* 0x000fe200078e00ff */
[----:B------:R-:W-:-:S02]  /*d1a0*/  SHF.R.U32.HI R29, RZ, 0x10, R21 ;  /* 0x00000010ff1d7819 */ /* 0x000fc40000011615 */
[----:B------:R-:W-:Y:S01]  /*d1b0*/  SHF.R.U32.HI R33, RZ, 0x10, R7 ;  /* 0x00000010ff217819 */ /* 0x000fe20000011607 */
[----:B------:R-:W-:Y:S01]  /*d1c0*/  IMAD.U32 R25, R25, 0x10000, RZ ;  /* 0x0001000019197824 */ /* 0x000fe200078e00ff */
[----:B------:R-:W-:Y:S01]  /*d1d0*/  PRMT R5, R5, 0x7604, R4 ;  /* 0x0000760405057816 */ /* 0x000fe20000000004 */
[----:B------:R-:W-:Y:S01]  /*d1e0*/  IMAD.U32 R29, R29, 0x10000, RZ ;  /* 0x000100001d1d7824 */ /* 0x000fe200078e00ff */
[----:B------:R-:W-:Y:S02]  /*d1f0*/  PRMT R10, R11, 0x7604, R10 ;  /* 0x000076040b0a7816 */ /* 0x000fe4000000000a */
[----:B------:R-:W-:Y:S02]  /*d200*/  LOP3.LUT R4, R20, 0xff, RZ, 0xc0, !PT ;  /* 0x000000ff14047812 */ /* 0x000fe400078ec0ff */
[----:B------:R-:W-:Y:S02]  /*d210*/  LOP3.LUT R11, R0, 0xff, RZ, 0xc0, !PT ;  /* 0x000000ff000b7812 */ /* 0x000fe400078ec0ff */
[----:B------:R-:W-:-:S02]  /*d220*/  SHF.L.U32 R33, R33, 0x10, RZ ;  /* 0x0000001021217819 */ /* 0x000fc400000006ff */
[----:B------:R-:W-:Y:S02]  /*d230*/  PRMT R27, R11, 0x7604, R4 ;  /* 0x000076040b1b7816 */ /* 0x000fe40000000004 */
[----:B------:R-:W-:Y:S02]  /*d240*/  LOP3.LUT R11, R10, 0xff0000, R3, 0xf8, !PT ;  /* 0x00ff00000a0b7812 */ /* 0x000fe400078ef803 */
[----:B------:R-:W-:Y:S02]  /*d250*/  LOP3.LUT R25, R24, 0xff0000, R25, 0xf8, !PT ;  /* 0x00ff000018197812 */ /* 0x000fe400078ef819 */
[----:B------:R-:W-:Y:S02]  /*d260*/  LOP3.LUT R29, R14, 0xff0000, R29, 0xf8, !PT ;  /* 0x00ff00000e1d7812 */ /* 0x000fe400078ef81d */
[----:B------:R-:W-:Y:S02]  /*d270*/  LOP3.LUT R33, R28, 0xff0000, R33, 0xf8, !PT ;  /* 0x00ff00001c217812 */ /* 0x000fe400078ef821 */
[----:B------:R-:W-:Y:S01]  /*d280*/  LOP3.LUT R3, R5, 0xff0000, R8, 0xf8, !PT ;  /* 0x00ff000005037812 */ /* 0x000fe200078ef808 */
[----:B------:R-:W-:Y:S06]  /*d290*/  @!P0 BRA `(.L_x_612) ;  /* 0x0000018c00888947 */ /* 0x000fec0003800000 */
.L_x_887:
[----:B------:R-:W-:Y:S05]  /*d2a0*/  BSYNC B1 ;  /* 0x0000000000017941 */ /* 0x000fea0003800000 */
.L_x_611:
[----:B------:R-:W-:Y:S01]  /*d2b0*/  VIMNMX R10, R32, 0x80, PT ;  /* 0x00000080200a7848 */ /* 0x000fe20003fe0100 */
[----:B------:R-:W-:Y:S01]  /*d2c0*/  BSSY B1, `(.L_x_613) ;  /* 0x00000ca000017945 */ /* 0x000fe20003800000 */
[----:B------:R-:W-:Y:S02]  /*d2d0*/  LOP3.LUT R9, R11, 0xff000000, R9, 0xf8, !PT ;  /* 0xff0000000b097812 */ /* 0x000fe400078ef809 */
[----:B------:R-:W-:Y:S02]  /*d2e0*/  ISETP.GE.AND P0, PT, R219, R10, PT ;  /* 0x0000000adb00720c */ /* 0x000fe40003f06270 */
[----:B------:R-:W-:Y:S02]  /*d2f0*/  LOP3.LUT R15, R15, 0xff0000, R12, 0xf8, !PT ;  /* 0x00ff00000f0f7812 */ /* 0x000fe400078ef80c */
[----:B------:R-:W-:Y:S02]  /*d300*/  LOP3.LUT R27, R27, 0xff0000, R20, 0xf8, !PT ;  /* 0x00ff00001b1b7812 */ /* 0x000fe400078ef814 */
[----:B------:R-:W-:-:S02]  /*d310*/  LOP3.LUT R11, R31, 0xff0000, R6, 0xf8, !PT ;  /* 0x00ff00001f0b7812 */ /* 0x000fc400078ef806 */
[----:B------:R-:W-:Y:S02]  /*d320*/  LOP3.LUT R3, R3, 0xff000000, R8, 0xf8, !PT ;  /* 0xff00000003037812 */ /* 0x000fe400078ef808 */
[----:B------:R-:W-:Y:S02]  /*d330*/  LOP3.LUT R0, R15, 0xff000000, R12, 0xf8, !PT ;  /* 0xff0000000f007812 */ /* 0x000fe400078ef80c */
[----:B------:R-:W-:Y:S02]  /*d340*/  LOP3.LUT R8, R25, 0xff000000, R13, 0xf8, !PT ;  /* 0xff00000019087812 */ /* 0x000fe400078ef80d */
[----:B------:R-:W-:Y:S02]  /*d350*/  LOP3.LUT R13, R27, 0xff000000, R20, 0xf8, !PT ;  /* 0xff0000001b0d7812 */ /* 0x000fe400078ef814 */
[----:B------:R-:W-:Y:S02]  /*d360*/  LOP3.LUT R14, R29, 0xff000000, R21, 0xf8, !PT ;  /* 0xff0000001d0e7812 */ /* 0x000fe400078ef815 */
[----:B------:R-:W-:-:S02]  /*d370*/  LOP3.LUT R11, R11, 0xff000000, R6, 0xf8, !PT ;  /* 0xff0000000b0b7812 */ /* 0x000fc400078ef806 */
[----:B------:R-:W-:Y:S01]  /*d380*/  LOP3.LUT R12, R33, 0xff000000, R7, 0xf8, !PT ;  /* 0xff000000210c7812 */ /* 0x000fe200078ef807 */
[----:B------:R-:W-:Y:S06]  /*d390*/  @P0 BRA `(.L_x_614) ;  /* 0x0000000800f00947 */ /* 0x000fec0003800000 */
[----:B------:R1:W5:Y:S01]  /*d3a0*/  LDL R39, [R1+0x30] ;  /* 0x0000300001277983 */ /* 0x0003620000100800 */
[----:B------:R-:W2:Y:S01]  /*d3b0*/  LDC R5, c[0x0][0x3f4] ;  /* 0x0000fd00ff057b82 */ /* 0x000ea20000000800 */
[----:B------:R-:W-:Y:S01]  /*d3c0*/  BSSY B2, `(.L_x_615) ;  /* 0x000005e000027945 */ /* 0x000fe20003800000 */
[-C--:B--2---:R-:W-:Y:S02]  /*d3d0*/  ISETP.GE.AND P0, PT, R18, R5.reuse, PT ;  /* 0x000000051200720c */ /* 0x084fe40003f06270 */
[----:B------:R-:W-:-:S11]  /*d3e0*/  ISETP.GE.AND P1, PT, R218, R5, PT ;  /* 0x00000005da00720c */ /* 0x000fd60003f26270 */
[----:B-1----:R-:W-:Y:S05]  /*d3f0*/  @P0 BRA `(.L_x_616) ;  /* 0x0000000400680947 */ /* 0x002fea0003800000 */
[----:B-----5:R-:W1:Y:S01]  /*d400*/  LDS.128 R4, [R39+0x20400] ;  /* 0x0204000027047984 */ /* 0x020e620000000c00 */
[----:B------:R-:W-:Y:S02]  /*d410*/  F2FP.F16.E4M3.UNPACK_B R28, R13 ;  /* 0x0000000dff1c723e */ /* 0x000fe400020006ff */
[----:B------:R-:W-:-:S03]  /*d420*/  F2FP.F16.E4M3.UNPACK_B R26, R3 ;  /* 0x00000003ff1a723e */ /* 0x000fc600020006ff */
[----:B------:R-:W-:Y:S02]  /*d430*/  HADD2.F32 R29, -RZ, R28.H1_H1 ;  /* 0x3000001cff1d7230 */ /* 0x000fe40000004100 */
[----:B------:R-:W-:Y:S02]  /*d440*/  HADD2.F32 R27, -RZ, R26.H1_H1 ;  /* 0x3000001aff1b7230 */ /* 0x000fe40000004100 */
[----:B------:R-:W-:Y:S02]  /*d450*/  HADD2.F32 R28, -RZ, R28.H0_H0 ;  /* 0x2000001cff1c7230 */ /* 0x000fe40000004100 */
[----:B------:R-:W-:Y:S01]  /*d460*/  HADD2.F32 R26, -RZ, R26.H0_H0 ;  /* 0x2000001aff1a7230 */ /* 0x000fe20000004100 */
[-C--:B-1----:R-:W-:Y:S02]  /*d470*/  F2FP.F16.E4M3.UNPACK_B R15, R4.reuse.H1 ;  /* 0x00000004ff0f723e */ /* 0x082fe400030006ff */
[-C--:B------:R-:W-:Y:S02]  /*d480*/  F2FP.F16.E4M3.UNPACK_B R21, R5.reuse ;  /* 0x00000005ff15723e */ /* 0x080fe400020006ff */
[----:B------:R-:W-:Y:S01]  /*d490*/  F2FP.F16.E4M3.UNPACK_B R24, R5.H1 ;  /* 0x00000005ff18723e */ /* 0x000fe200030006ff */
[--C-:B------:R-:W-:Y:S01]  /*d4a0*/  HADD2.F32 R20, -RZ, R15.reuse.H0_H0 ;  /* 0x2000000fff147230 */ /* 0x100fe20000004100 */
[----:B------:R-:W-:Y:S01]  /*d4b0*/  F2FP.F16.E4M3.UNPACK_B R4, R4 ;  /* 0x00000004ff04723e */ /* 0x000fe200020006ff */
[----:B------:R-:W-:Y:S01]  /*d4c0*/  HADD2.F32 R15, -RZ, R15.H1_H1 ;  /* 0x3000000fff0f7230 */ /* 0x000fe20000004100 */
[----:B------:R-:W-:-:S02]  /*d4d0*/  F2FP.F16.E4M3.UNPACK_B R25, R6 ;  /* 0x00000006ff19723e */ /* 0x000fc400020006ff */
[----:B------:R-:W-:Y:S02]  /*d4e0*/  F2FP.F16.E4M3.UNPACK_B R6, R6.H1 ;  /* 0x00000006ff06723e */ /* 0x000fe400030006ff */
[C---:B------:R-:W-:Y:S01]  /*d4f0*/  FMUL.FTZ R5, R15.reuse, R29 ;  /* 0x0000001d0f057220 */ /* 0x040fe20000410000 */
[----:B------:R-:W-:Y:S01]  /*d500*/  FMUL.FTZ R32, R15, R27 ;  /* 0x0000001b0f207220 */ /* 0x000fe20000410000 */
[----:B------:R-:W-:Y:S02]  /*d510*/  F2FP.F16.E4M3.UNPACK_B R15, R7 ;  /* 0x00000007ff0f723e */ /* 0x000fe400020006ff */
[C---:B0-----:R-:W-:Y:S01]  /*d520*/  FFMA.FTZ R34, R20.reuse, R27, -R5 ;  /* 0x0000001b14227223 */ /* 0x041fe20000010805 */
[--C-:B------:R-:W-:Y:S01]  /*d530*/  HADD2.F32 R5, -RZ, R4.reuse.H1_H1 ;  /* 0x30000004ff057230 */ /* 0x100fe20000004100 */
[----:B------:R-:W-:Y:S01]  /*d540*/  F2FP.F16.E4M3.UNPACK_B R27, R13.H1 ;  /* 0x0000000dff1b723e */ /* 0x000fe200030006ff */
[----:B------:R-:W-:Y:S01]  /*d550*/  FFMA.FTZ R35, R20, R29, R32 ;  /* 0x0000001d14237223 */ /* 0x000fe20000010020 */
[----:B------:R-:W-:Y:S01]  /*d560*/  HADD2.F32 R4, -RZ, R4.H0_H0 ;  /* 0x20000004ff047230 */ /* 0x000fe20000004100 */
[----:B------:R-:W-:Y:S01]  /*d570*/  F2FP.F16.E4M3.UNPACK_B R20, R3.H1 ;  /* 0x00000003ff14723e */ /* 0x000fe200030006ff */
[C---:B------:R-:W-:Y:S01]  /*d580*/  FMUL.FTZ R31, R5.reuse, R28 ;  /* 0x0000001c051f7220 */ /* 0x040fe20000410000 */
[----:B------:R-:W-:Y:S01]  /*d590*/  FMUL.FTZ R33, R5, R26 ;  /* 0x0000001a05217220 */ /* 0x000fe20000410000 */
[----:B------:R-:W-:Y:S01]  /*d5a0*/  HADD2.F32 R29, -RZ, R27.H1_H1 ;  /* 0x3000001bff1d7230 */ /* 0x000fe20000004100 */
[----:B------:R-:W-:Y:S01]  /*d5b0*/  F2FP.F16.E4M3.UNPACK_B R7, R7.H1 ;  /* 0x00000007ff07723e */ /* 0x000fe200030006ff */
[----:B------:R-:W-:-:S02]  /*d5c0*/  HADD2.F32 R5, -RZ, R24.H1_H1 ;  /* 0x30000018ff057230 */ /* 0x000fc40000004100 */
[C---:B------:R-:W-:Y:S01]  /*d5d0*/  FFMA.FTZ R31, R4.reuse, R26, -R31 ;  /* 0x0000001a041f7223 */ /* 0x040fe2000001081f */
[----:B------:R-:W-:Y:S01]  /*d5e0*/  FFMA.FTZ R32, R4, R28, R33 ;  /* 0x0000001c04207223 */ /* 0x000fe20000010021 */
[----:B------:R-:W-:Y:S02]  /*d5f0*/  HADD2.F32 R26, -RZ, R20.H1_H1 ;  /* 0x30000014ff1a7230 */ /* 0x000fe40000004100 */
[----:B------:R-:W-:Y:S02]  /*d600*/  HADD2.F32 R24, -RZ, R24.H0_H0 ;  /* 0x20000018ff187230 */ /* 0x000fe40000004100 */
[C---:B------:R-:W-:Y:S01]  /*d610*/  FMUL.FTZ R33, R5.reuse, R29 ;  /* 0x0000001d05217220 */ /* 0x040fe20000410000 */
[----:B------:R-:W-:Y:S02]  /*d620*/  HADD2.F32 R27, -RZ, R27.H0_H0 ;  /* 0x2000001bff1b7230 */ /* 0x000fe40000004100 */
[----:B------:R-:W-:Y:S01]  /*d630*/  FMUL.FTZ R5, R5, R26 ;  /* 0x0000001a05057220 */ /* 0x000fe20000410000 */
[----:B------:R-:W-:-:S02]  /*d640*/  HADD2.F32 R4, -RZ, R21.H1_H1 ;  /* 0x30000015ff047230 */ /* 0x000fc40000004100 */
[----:B------:R-:W-:Y:S01]  /*d650*/  FFMA.FTZ R33, R24, R26, -R33 ;  /* 0x0000001a18217223 */ /* 0x000fe20000010821 */
[----:B------:R-:W-:Y:S01]  /*d660*/  HADD2.F32 R20, -RZ, R20.H0_H0 ;  /* 0x20000014ff147230 */ /* 0x000fe20000004100 */
[----:B------:R-:W-:Y:S01]  /*d670*/  F2FP.F16.E4M3.UNPACK_B R26, R14 ;  /* 0x0000000eff1a723e */ /* 0x000fe200020006ff */
[----:B------:R-:W-:Y:S02]  /*d680*/  HADD2.F32 R21, -RZ, R21.H0_H0 ;  /* 0x20000015ff157230 */ /* 0x000fe40000004100 */
[----:B------:R-:W-:Y:S01]  /*d690*/  FMUL.FTZ R28, R4, R27 ;  /* 0x0000001b041c7220 */ /* 0x000fe20000410000 */
[----:B------:R-:W-:Y:S01]  /*d6a0*/  FFMA.FTZ R38, R24, R29, R5 ;  /* 0x0000001d18267223 */ /* 0x000fe20000010005 */
[----:B------:R-:W-:Y:S01]  /*d6b0*/  F2FP.F16.E4M3.UNPACK_B R24, R9 ;  /* 0x00000009ff18723e */ /* 0x000fe200020006ff */
[-C--:B------:R-:W-:Y:S01]  /*d6c0*/  FMUL.FTZ R4, R4, R20.reuse ;  /* 0x0000001404047220 */ /* 0x080fe20000410000 */
[----:B------:R-:W-:Y:S01]  /*d6d0*/  FFMA.FTZ R29, R21, R20, -R28 ;  /* 0x00000014151d7223 */ /* 0x000fe2000001081c */
[----:B------:R-:W-:Y:S01]  /*d6e0*/  HADD2.F32 R28, -RZ, R26.H1_H1 ;  /* 0x3000001aff1c7230 */ /* 0x000fe20000004100 */
[----:B------:R-:W-:Y:S01]  /*d6f0*/  F2FP.SATFINITE.E4M3.F32.PACK_AB_MERGE_C R33, R38, R33, RZ ;  /* 0x000000212621723e */ /* 0x000fe200048070ff */
[----:B------:R-:W-:-:S02]  /*d700*/  HADD2.F32 R5, -RZ, R6.H1_H1 ;  /* 0x30000006ff057230 */ /* 0x000fc40000004100 */
[----:B------:R-:W-:Y:S01]  /*d710*/  FFMA.FTZ R36, R21, R27, R4 ;  /* 0x0000001b15247223 */ /* 0x000fe20000010004 */
[----:B------:R-:W-:Y:S02]  /*d720*/  HADD2.F32 R20, -RZ, R24.H1_H1 ;  /* 0x30000018ff147230 */ /* 0x000fe40000004100 */
[----:B------:R-:W-:Y:S02]  /*d730*/  HADD2.F32 R6, -RZ, R6.H0_H0 ;  /* 0x20000006ff067230 */ /* 0x000fe40000004100 */
[C---:B------:R-:W-:Y:S01]  /*d740*/  FMUL.FTZ R21, R5.reuse, R28 ;  /* 0x0000001c05157220 */ /* 0x040fe20000410000 */
[----:B------:R-:W-:Y:S02]  /*d750*/  HADD2.F32 R24, -RZ, R24.H0_H0 ;  /* 0x20000018ff187230 */ /* 0x000fe40000004100 */
[-C--:B------:R-:W-:Y:S01]  /*d760*/  FMUL.FTZ R27, R5, R20.reuse ;  /* 0x00000014051b7220 */ /* 0x080fe20000410000 */
[----:B------:R-:W-:Y:S02]  /*d770*/  HADD2.F32 R26, -RZ, R26.H0_H0 ;  /* 0x2000001aff1a7230 */ /* 0x000fe40000004100 */
[----:B------:R-:W-:Y:S01]  /*d780*/  FFMA.FTZ R37, R6, R20, -R21 ;  /* 0x0000001406257223 */ /* 0x000fe20000010815 */
[--C-:B------:R-:W-:Y:S01]  /*d790*/  HADD2.F32 R4, -RZ, R25.reuse.H1_H1 ;  /* 0x30000019ff047230 */ /* 0x100fe20000004100 */
[----:B------:R-:W-:Y:S01]  /*d7a0*/  F2FP.F16.E4M3.UNPACK_B R5, R9.H1 ;  /* 0x00000009ff05723e */ /* 0x000fe200030006ff */
[----:B------:R-:W-:-:S02]  /*d7b0*/  HADD2.F32 R25, -RZ, R25.H0_H0 ;  /* 0x20000019ff197230 */ /* 0x000fc40000004100 */
[----:B------:R-:W-:Y:S01]  /*d7c0*/  FFMA.FTZ R28, R6, R28, R27 ;  /* 0x0000001c061c7223 */ /* 0x000fe2000001001b */
[C---:B------:R-:W-:Y:S01]  /*d7d0*/  FMUL.FTZ R20, R4.reuse, R26 ;  /* 0x0000001a04147220 */ /* 0x040fe20000410000 */
[----:B------:R-:W-:Y:S01]  /*d7e0*/  FMUL.FTZ R21, R4, R24 ;  /* 0x0000001804157220 */ /* 0x000fe20000410000 */
[----:B------:R-:W-:Y:S01]  /*d7f0*/  F2FP.F16.E4M3.UNPACK_B R4, R14.H1 ;  /* 0x0000000eff04723e */ /* 0x000fe200030006ff */
[--C-:B------:R-:W-:Y:S02]  /*d800*/  HADD2.F32 R6, -RZ, R5.reuse.H0_H0 ;  /* 0x20000005ff067230 */ /* 0x100fe40000004100 */
[C---:B------:R-:W-:Y:S01]  /*d810*/  FFMA.FTZ R27, R25.reuse, R24, -R20 ;  /* 0x00000018191b7223 */ /* 0x040fe20000010814 */
[----:B------:R-:W-:Y:S02]  /*d820*/  HADD2.F32 R20, -RZ, R5.H1_H1 ;  /* 0x30000005ff147230 */ /* 0x000fe40000004100 */
[----:B------:R-:W-:Y:S01]  /*d830*/  FFMA.FTZ R26, R25, R26, R21 ;  /* 0x0000001a191a7223 */ /* 0x000fe20000010015 */
[----:B------:R-:W-:-:S02]  /*d840*/  HADD2.F32 R24, -RZ, R4.H1_H1 ;  /* 0x30000004ff187230 */ /* 0x000fc40000004100 */
[----:B------:R-:W-:Y:S02]  /*d850*/  HADD2.F32 R5, -RZ, R7.H1_H1 ;  /* 0x30000007ff057230 */ /* 0x000fe40000004100 */
[----:B------:R-:W-:Y:S02]  /*d860*/  HADD2.F32 R21, -RZ, R4.H0_H0 ;  /* 0x20000004ff157230 */ /* 0x000fe40000004100 */
[----:B------:R-:W-:Y:S02]  /*d870*/  HADD2.F32 R4, -RZ, R15.H1_H1 ;  /* 0x3000000fff047230 */ /* 0x000fe40000004100 */
[C---:B------:R-:W-:Y:S01]  /*d880*/  FMUL.FTZ R42, R5.reuse, R24 ;  /* 0x00000018052a7220 */ /* 0x040fe20000410000 */
[----:B------:R-:W-:Y:S02]  /*d890*/  HADD2.F32 R7, -RZ, R7.H0_H0 ;  /* 0x20000007ff077230 */ /* 0x000fe40000004100 */
[----:B------:R-:W-:Y:S01]  /*d8a0*/  FMUL.FTZ R5, R5, R20 ;  /* 0x0000001405057220 */ /* 0x000fe20000410000 */
[----:B------:R-:W-:-:S02]  /*d8b0*/  HADD2.F32 R15, -RZ, R15.H0_H0 ;  /* 0x2000000fff0f7230 */ /* 0x000fc40000004100 */
[CC--:B------:R-:W-:Y:S01]  /*d8c0*/  FMUL.FTZ R40, R4.reuse, R21.reuse ;  /* 0x0000001504287220 */ /* 0x0c0fe20000410000 */
[----:B------:R-:W-:Y:S01]  /*d8d0*/  FMUL.FTZ R4, R4, R6 ;  /* 0x0000000604047220 */ /* 0x000fe20000410000 */
[C---:B------:R-:W-:Y:S01]  /*d8e0*/  FFMA.FTZ R42, R7.reuse, R20, -R42 ;  /* 0x00000014072a7223 */ /* 0x040fe2000001082a */
[----:B------:R-:W-:Y:S01]  /*d8f0*/  FFMA.FTZ R5, R7, R24, R5 ;  /* 0x0000001807057223 */ /* 0x000fe20000010005 */
[C---:B------:R-:W-:Y:S01]  /*d900*/  FFMA.FTZ R7, R15.reuse, R6, -R40 ;  /* 0x000000060f077223 */ /* 0x040fe20000010828 */
[----:B------:R-:W-:Y:S01]  /*d910*/  FFMA.FTZ R20, R15, R21, R4 ;  /* 0x000000150f147223 */ /* 0x000fe20000010004 */
[----:B------:R-:W-:Y:S02]  /*d920*/  F2FP.SATFINITE.E4M3.F32.PACK_AB_MERGE_C R4, R35, R34, RZ ;  /* 0x000000222304723e */ /* 0x000fe400048070ff */
[----:B------:R-:W-:Y:S02]  /*d930*/  F2FP.SATFINITE.E4M3.F32.PACK_AB_MERGE_C R6, R28, R37, RZ ;  /* 0x000000251c06723e */ /* 0x000fe400048070ff */
[----:B------:R-:W-:-:S02]  /*d940*/  F2FP.SATFINITE.E4M3.F32.PACK_AB_MERGE_C R42, R5, R42, RZ ;  /* 0x0000002a052a723e */ /* 0x000fc400048070ff */
[----:B------:R-:W-:Y:S02]  /*d950*/  F2FP.SATFINITE.E4M3.F32.PACK_AB_MERGE_C R4, R32, R31, R4 ;  /* 0x0000001f2004723e */ /* 0x000fe40004807004 */
[----:B------:R-:W-:Y:S02]  /*d960*/  F2FP.SATFINITE.E4M3.F32.PACK_AB_MERGE_C R5, R36, R29, R33 ;  /* 0x0000001d2405723e */ /* 0x000fe40004807021 */
[----:B------:R-:W-:Y:S02]  /*d970*/  F2FP.SATFINITE.E4M3.F32.PACK_AB_MERGE_C R6, R26, R27, R6 ;  /* 0x0000001b1a06723e */ /* 0x000fe40004807006 */
[----:B------:R-:W-:-:S05]  /*d980*/  F2FP.SATFINITE.E4M3.F32.PACK_AB_MERGE_C R7, R20, R7, R42 ;  /* 0x000000071407723e */ /* 0x000fca000480702a */
[----:B------:R1:W-:Y:S02]  /*d990*/  STS.128 [R39+0x20400], R4 ;  /* 0x0204000427007388 */ /* 0x0003e40000000c00 */
.L_x_616:
[----:B------:R-:W-:Y:S05]  /*d9a0*/  BSYNC B2 ;  /* 0x0000000000027941 */ /* 0x000fea0003800000 */
.L_x_615:
[----:B------:R-:W-:Y:S05]  /*d9b0*/  @P1 BRA `(.L_x_614) ;  /* 0x0000000400681947 */ /* 0x000fea0003800000 */
[----:B-1---5:R-:W1:Y:S01]  /*d9c0*/  LDS.128 R4, [R39+0x24400] ;  /* 0x0244000027047984 */ /* 0x022e620000000c00 */
        /* <DEDUP_REMOVED lines=89> */
.L_x_614:
[----:B------:R-:W-:Y:S05]  /*df60*/  BSYNC B1 ;  /* 0x0000000000017941 */ /* 0x000fea0003800000 */
.L_x_613:
[----:B-12---:R-:W-:Y:S01]  /*df70*/  VIADD R4, R219, 0x20 ;  /* 0x00000020db047836 */ /* 0x006fe20000000000 */
[----:B------:R-:W-:Y:S04]  /*df80*/  BSSY B1, `(.L_x_617) ;  /* 0x00000bf000017945 */ /* 0x000fe80003800000 */
[----:B------:R-:W-:-:S13]  /*df90*/  ISETP.GE.AND P0, PT, R4, R10, PT ;  /* 0x0000000a0400720c */ /* 0x000fda0003f06270 */
[----:B------:R-:W-:Y:S05]  /*dfa0*/  @P0 BRA `(.L_x_618) ;  /* 0x0000000800f00947 */ /* 0x000fea0003800000 */
        /* <DEDUP_REMOVED lines=8> */
[-C--:B------:R-:W-:Y:S02]  /*e030*/  F2FP.F16.E4M3.UNPACK_B R29, R13.reuse ;  /* 0x0000000dff1d723e */ /* 0x080fe400020006ff */
[----:B------:R-:W-:Y:S01]  /*e040*/  F2FP.F16.E4M3.UNPACK_B R33, R13.H1 ;  /* 0x0000000dff21723e */ /* 0x000fe200030006ff */
[----:B------:R-:W-:Y:S01]  /*e050*/  HADD2.F32 R26, -RZ, R28.H1_H1 ;  /* 0x3000001cff1a7230 */ /* 0x000fe20000004100 */
[----:B------:R-:W-:Y:S01]  /*e060*/  F2FP.F16.E4M3.UNPACK_B R36, R14 ;  /* 0x0000000eff24723e */ /* 0x000fe200020006ff */
[----:B------:R-:W-:Y:S02]  /*e070*/  HADD2.F32 R32, -RZ, R29.H1_H1 ;  /* 0x3000001dff207230 */ /* 0x000fe40000004100 */
[----:B0-----:R-:W-:-:S02]  /*e080*/  HADD2.F32 R34, -RZ, R33.H1_H1 ;  /* 0x30000021ff227230 */ /* 0x001fc40000004100 */
[----:B------:R-:W-:Y:S02]  /*e090*/  HADD2.F32 R35, -RZ, R33.H0_H0 ;  /* 0x20000021ff237230 */ /* 0x000fe40000004100 */
[--C-:B------:R-:W-:Y:S02]  /*e0a0*/  HADD2.F32 R38, -RZ, R36.reuse.H1_H1 ;  /* 0x30000024ff267230 */ /* 0x100fe40000004100 */
[----:B------:R-:W-:Y:S01]  /*e0b0*/  HADD2.F32 R39, -RZ, R36.H0_H0 ;  /* 0x20000024ff277230 */ /* 0x000fe20000004100 */
[----:B------:R-:W-:-:S05]  /*e0c0*/  F2FP.F16.E4M3.UNPACK_B R36, R14.H1 ;  /* 0x0000000eff24723e */ /* 0x000fca00030006ff */
[----:B------:R-:W-:Y:S01]  /*e0d0*/  HADD2.F32 R41, -RZ, R36.H1_H1 ;  /* 0x30000024ff297230 */ /* 0x000fe20000004100 */
[-C--:B-1----:R-:W-:Y:S02]  /*e0e0*/  F2FP.F16.E4M3.UNPACK_B R15, R4.reuse.H1 ;  /* 0x00000004ff0f723e */ /* 0x082fe400030006ff */
[-C--:B------:R-:W-:Y:S02]  /*e0f0*/  F2FP.F16.E4M3.UNPACK_B R21, R5.reuse ;  /* 0x00000005ff15723e */ /* 0x080fe400020006ff */
[----:B------:R-:W-:Y:S01]  /*e100*/  F2FP.F16.E4M3.UNPACK_B R24, R5.H1 ;  /* 0x00000005ff18723e */ /* 0x000fe200030006ff */
[--C-:B------:R-:W-:Y:S01]  /*e110*/  HADD2.F32 R20, -RZ, R15.reuse.H0_H0 ;  /* 0x2000000fff147230 */ /* 0x100fe20000004100 */
[----:B------:R-:W-:Y:S01]  /*e120*/  F2FP.F16.E4M3.UNPACK_B R4, R4 ;  /* 0x00000004ff04723e */ /* 0x000fe200020006ff */
[----:B------:R-:W-:Y:S01]  /*e130*/  HADD2.F32 R15, -RZ, R15.H1_H1 ;  /* 0x3000000fff0f7230 */ /* 0x000fe20000004100 */
[-C--:B------:R-:W-:Y:S02]  /*e140*/  F2FP.F16.E4M3.UNPACK_B R25, R6.reuse ;  /* 0x00000006ff19723e */ /* 0x080fe400020006ff */
[----:B------:R-:W-:-:S02]  /*e150*/  F2FP.F16.E4M3.UNPACK_B R6, R6.H1 ;  /* 0x00000006ff06723e */ /* 0x000fc400030006ff */
[-C--:B------:R-:W-:Y:S01]  /*e160*/  FMUL.FTZ R5, R32, R15.reuse ;  /* 0x0000000f20057220 */ /* 0x080fe20000410000 */
[C---:B------:R-:W-:Y:S01]  /*e170*/  FMUL.FTZ R27, R26.reuse, R15 ;  /* 0x0000000f1a1b7220 */ /* 0x040fe20000410000 */
[-C--:B------:R-:W-:Y:S02]  /*e180*/  F2FP.F16.E4M3.UNPACK_B R15, R7.reuse ;  /* 0x00000007ff0f723e */ /* 0x080fe400020006ff */
[-C--:B------:R-:W-:Y:S01]  /*e190*/  FFMA.FTZ R26, R26, R20.reuse, -R5 ;  /* 0x000000141a1a7223 */ /* 0x080fe20000010805 */
[----:B------:R-:W-:Y:S01]  /*e1a0*/  FFMA.FTZ R31, R32, R20, R27 ;  /* 0x00000014201f7223 */ /* 0x000fe2000001001b */
[----:B------:R-:W-:Y:S01]  /*e1b0*/  HADD2.F32 R32, -RZ, R29.H0_H0 ;  /* 0x2000001dff207230 */ /* 0x000fe20000004100 */
[----:B------:R-:W-:Y:S01]  /*e1c0*/  F2FP.F16.E4M3.UNPACK_B R7, R7.H1 ;  /* 0x00000007ff07723e */ /* 0x000fe200030006ff */
[----:B------:R-:W-:Y:S02]  /*e1d0*/  HADD2.F32 R5, -RZ, R4.H1_H1 ;  /* 0x30000004ff057230 */ /* 0x000fe40000004100 */
[----:B------:R-:W-:Y:S01]  /*e1e0*/  HADD2.F32 R20, -RZ, R28.H0_H0 ;  /* 0x2000001cff147230 */ /* 0x000fe20000004100 */
[----:B------:R-:W-:Y:S01]  /*e1f0*/  F2FP.F16.E4M3.UNPACK_B R28, R3.H1 ;  /* 0x00000003ff1c723e */ /* 0x000fe200030006ff */
[----:B------:R-:W-:-:S02]  /*e200*/  HADD2.F32 R4, -RZ, R4.H0_H0 ;  /* 0x20000004ff047230 */ /* 0x000fc40000004100 */
[-C--:B------:R-:W-:Y:S01]  /*e210*/  FMUL.FTZ R27, R32, R5.reuse ;  /* 0x00000005201b7220 */ /* 0x080fe20000410000 */
[C---:B------:R-:W-:Y:S01]  /*e220*/  FMUL.FTZ R29, R20.reuse, R5 ;  /* 0x00000005141d7220 */ /* 0x040fe20000410000 */
[--C-:B------:R-:W-:Y:S02]  /*e230*/  HADD2.F32 R5, -RZ, R24.reuse.H1_H1 ;  /* 0x30000018ff057230 */ /* 0x100fe40000004100 */
[-C--:B------:R-:W-:Y:S01]  /*e240*/  FFMA.FTZ R27, R20, R4.reuse, -R27 ;  /* 0x00000004141b7223 */ /* 0x080fe2000001081b */
[----:B------:R-:W-:Y:S02]  /*e250*/  HADD2.F32 R24, -RZ, R24.H0_H0 ;  /* 0x20000018ff187230 */ /* 0x000fe40000004100 */
[----:B------:R-:W-:Y:S01]  /*e260*/  FFMA.FTZ R20, R32, R4, R29 ;  /* 0x0000000420147223 */ /* 0x000fe2000001001d */
[----:B------:R-:W-:Y:S02]  /*e270*/  HADD2.F32 R32, -RZ, R28.H1_H1 ;  /* 0x3000001cff207230 */ /* 0x000fe40000004100 */
[----:B------:R-:W-:Y:S01]  /*e280*/  FMUL.FTZ R29, R34, R5 ;  /* 0x00000005221d7220 */ /* 0x000fe20000410000 */
[----:B------:R-:W-:-:S02]  /*e290*/  HADD2.F32 R4, -RZ, R21.H1_H1 ;  /* 0x30000015ff047230 */ /* 0x000fc40000004100 */
[----:B------:R-:W-:Y:S02]  /*e2a0*/  HADD2.F32 R33, -RZ, R28.H0_H0 ;  /* 0x2000001cff217230 */ /* 0x000fe40000004100 */
[C---:B------:R-:W-:Y:S01]  /*e2b0*/  FMUL.FTZ R5, R32.reuse, R5 ;  /* 0x0000000520057220 */ /* 0x040fe20000410000 */
[----:B------:R-:W-:Y:S01]  /*e2c0*/  FFMA.FTZ R29, R32, R24, -R29 ;  /* 0x00000018201d7223 */ /* 0x000fe2000001081d */
[----:B------:R-:W-:Y:S02]  /*e2d0*/  HADD2.F32 R21, -RZ, R21.H0_H0 ;  /* 0x20000015ff157230 */ /* 0x000fe40000004100 */
[-C--:B------:R-:W-:Y:S01]  /*e2e0*/  FMUL.FTZ R28, R35, R4.reuse ;  /* 0x00000004231c7220 */ /* 0x080fe20000410000 */
[----:B------:R-:W-:Y:S01]  /*e2f0*/  F2FP.F16.E4M3.UNPACK_B R32, R9 ;  /* 0x00000009ff20723e */ /* 0x000fe200020006ff */
[C---:B------:R-:W-:Y:S01]  /*e300*/  FMUL.FTZ R4, R33.reuse, R4 ;  /* 0x0000000421047220 */ /* 0x040fe20000410000 */
[----:B------:R-:W-:Y:S01]  /*e310*/  FFMA.FTZ R24, R34, R24, R5 ;  /* 0x0000001822187223 */ /* 0x000fe20000010005 */
[----:B------:R-:W-:Y:S01]  /*e320*/  FFMA.FTZ R28, R33, R21, -R28 ;  /* 0x00000015211c7223 */ /* 0x000fe2000001081c */
[----:B------:R-:W-:-:S02]  /*e330*/  HADD2.F32 R5, -RZ, R6.H1_H1 ;  /* 0x30000006ff057230 */ /* 0x000fc40000004100 */
[----:B------:R-:W-:Y:S01]  /*e340*/  FFMA.FTZ R21, R35, R21, R4 ;  /* 0x0000001523157223 */ /* 0x000fe20000010004 */
[----:B------:R-:W-:Y:S01]  /*e350*/  HADD2.F32 R34, -RZ, R32.H1_H1 ;  /* 0x30000020ff227230 */ /* 0x000fe20000004100 */
[----:B------:R-:W-:Y:S01]  /*e360*/  F2FP.F16.E4M3.UNPACK_B R35, R9.H1 ;  /* 0x00000009ff23723e */ /* 0x000fe200030006ff */
[--C-:B------:R-:W-:Y:S02]  /*e370*/  HADD2.F32 R4, -RZ, R25.reuse.H1_H1 ;  /* 0x30000019ff047230 */ /* 0x100fe40000004100 */
[-C--:B------:R-:W-:Y:S01]  /*e380*/  FMUL.FTZ R33, R38, R5.reuse ;  /* 0x0000000526217220 */ /* 0x080fe20000410000 */
[----:B------:R-:W-:Y:S02]  /*e390*/  HADD2.F32 R6, -RZ, R6.H0_H0 ;  /* 0x20000006ff067230 */ /* 0x000fe40000004100 */
[----:B------:R-:W-:Y:S01]  /*e3a0*/  FMUL.FTZ R5, R34, R5 ;  /* 0x0000000522057220 */ /* 0x000fe20000410000 */
[----:B------:R-:W-:Y:S02]  /*e3b0*/  HADD2.F32 R37, -RZ, R32.H0_H0 ;  /* 0x20000020ff257230 */ /* 0x000fe40000004100 */
[----:B------:R-:W-:Y:S01]  /*e3c0*/  FMUL.FTZ R32, R39, R4 ;  /* 0x0000000427207220 */ /* 0x000fe20000410000 */
[----:B------:R-:W-:-:S02]  /*e3d0*/  HADD2.F32 R25, -RZ, R25.H0_H0 ;  /* 0x20000019ff197230 */ /* 0x000fc40000004100 */
[-C--:B------:R-:W-:Y:S01]  /*e3e0*/  FFMA.FTZ R33, R34, R6.reuse, -R33 ;  /* 0x0000000622217223 */ /* 0x080fe20000010821 */
[----:B------:R-:W-:Y:S01]  /*e3f0*/  FFMA.FTZ R34, R38, R6, R5 ;  /* 0x0000000626227223 */ /* 0x000fe20000010005 */
[C---:B------:R-:W-:Y:S01]  /*e400*/  FMUL.FTZ R4, R37.reuse, R4 ;  /* 0x0000000425047220 */ /* 0x040fe20000410000 */
[----:B------:R-:W-:Y:S02]  /*e410*/  HADD2.F32 R5, -RZ, R7.H1_H1 ;  /* 0x30000007ff057230 */ /* 0x000fe40000004100 */
[-C--:B------:R-:W-:Y:S01]  /*e420*/  FFMA.FTZ R6, R37, R25.reuse, -R32 ;  /* 0x0000001925067223 */ /* 0x080fe20000010820 */
[----:B------:R-:W-:Y:S02]  /*e430*/  HADD2.F32 R37, -RZ, R35.H1_H1 ;  /* 0x30000023ff257230 */ /* 0x000fe40000004100 */
[----:B------:R-:W-:Y:S01]  /*e440*/  FFMA.FTZ R25, R39, R25, R4 ;  /* 0x0000001927197223 */ /* 0x000fe20000010004 */
[----:B------:R-:W-:Y:S02]  /*e450*/  HADD2.F32 R39, -RZ, R36.H0_H0 ;  /* 0x20000024ff277230 */ /* 0x000fe40000004100 */
[----:B------:R-:W-:Y:S01]  /*e460*/  FMUL.FTZ R36, R41, R5 ;  /* 0x0000000529247220 */ /* 0x000fe20000410000 */
[----:B------:R-:W-:-:S02]  /*e470*/  HADD2.F32 R4, -RZ, R15.H1_H1 ;  /* 0x3000000fff047230 */ /* 0x000fc40000004100 */
[----:B------:R-:W-:Y:S01]  /*e480*/  FMUL.FTZ R38, R37, R5 ;  /* 0x0000000525267220 */ /* 0x000fe20000410000 */
[----:B------:R-:W-:Y:S01]  /*e490*/  HADD2.F32 R35, -RZ, R35.H0_H0 ;  /* 0x20000023ff237230 */ /* 0x000fe20000004100 */
[----:B------:R-:W-:Y:S01]  /*e4a0*/  F2FP.SATFINITE.E4M3.F32.PACK_AB_MERGE_C R24, R24, R29, RZ ;  /* 0x0000001d1818723e */ /* 0x000fe200048070ff */
[----:B------:R-:W-:Y:S02]  /*e4b0*/  HADD2.F32 R7, -RZ, R7.H0_H0 ;  /* 0x20000007ff077230 */ /* 0x000fe40000004100 */
[-C--:B------:R-:W-:Y:S01]  /*e4c0*/  FMUL.FTZ R32, R39, R4.reuse ;  /* 0x0000000427207220 */ /* 0x080fe20000410000 */
[----:B------:R-:W-:Y:S02]  /*e4d0*/  HADD2.F32 R15, -RZ, R15.H0_H0 ;  /* 0x2000000fff0f7230 */ /* 0x000fe40000004100 */
[----:B------:R-:W-:Y:S01]  /*e4e0*/  FMUL.FTZ R4, R35, R4 ;  /* 0x0000000423047220 */ /* 0x000fe20000410000 */
[----:B------:R-:W-:Y:S01]  /*e4f0*/  F2FP.SATFINITE.E4M3.F32.PACK_AB_MERGE_C R33, R34, R33, RZ ;  /* 0x000000212221723e */ /* 0x000fe200048070ff */
[-C--:B------:R-:W-:Y:S01]  /*e500*/  FFMA.FTZ R36, R37, R7.reuse, -R36 ;  /* 0x0000000725247223 */ /* 0x080fe20000010824 */
[----:B------:R-:W-:Y:S01]  /*e510*/  FFMA.FTZ R5, R41, R7, R38 ;  /* 0x0000000729057223 */ /* 0x000fe20000010026 */
[-C--:B------:R-:W-:Y:S01]  /*e520*/  FFMA.FTZ R7, R35, R15.reuse, -R32 ;  /* 0x0000000f23077223 */ /* 0x080fe20000010820 */
[----:B------:R-:W-:Y:S01]  /*e530*/  FFMA.FTZ R32, R39, R15, R4 ;  /* 0x0000000f27207223 */ /* 0x000fe20000010004 */
[----:B------:R-:W-:-:S02]  /*e540*/  F2FP.SATFINITE.E4M3.F32.PACK_AB_MERGE_C R4, R31, R26, RZ ;  /* 0x0000001a1f04723e */ /* 0x000fc400048070ff */
[----:B------:R-:W-:Y:S02]  /*e550*/  F2FP.SATFINITE.E4M3.F32.PACK_AB_MERGE_C R36, R5, R36, RZ ;  /* 0x000000240524723e */ /* 0x000fe400048070ff */
[----:B------:R-:W-:Y:S02]  /*e560*/  F2FP.SATFINITE.E4M3.F32.PACK_AB_MERGE_C R4, R20, R27, R4 ;  /* 0x0000001b1404723e */ /* 0x000fe40004807004 */
[----:B------:R-:W-:Y:S02]  /*e570*/  F2FP.SATFINITE.E4M3.F32.PACK_AB_MERGE_C R5, R21, R28, R24 ;  /* 0x0000001c1505723e */ /* 0x000fe40004807018 */
[----:B------:R-:W-:Y:S02]  /*e580*/  F2FP.SATFINITE.E4M3.F32.PACK_AB_MERGE_C R6, R25, R6, R33 ;  /* 0x000000061906723e */ /* 0x000fe40004807021 */
[----:B------:R-:W-:-:S05]  /*e590*/  F2FP.SATFINITE.E4M3.F32.PACK_AB_MERGE_C R7, R32, R7, R36 ;  /* 0x000000072007723e */ /* 0x000fca0004807024 */
[----:B------:R1:W-:Y:S02]  /*e5a0*/  STS.128 [R40+0x21400], R4 ;  /* 0x0214000428007388 */ /* 0x0003e40000000c00 */
.L_x_620:
[----:B------:R-:W-:Y:S05]  /*e5b0*/  BSYNC B2 ;  /* 0x0000000000027941 */ /* 0x000fea0003800000 */
.L_x_619:
[----:B------:R-:W-:Y:S05]  /*e5c0*/  @P1 BRA `(.L_x_618) ;  /* 0x0000000400681947 */ /* 0x000fea0003800000 */
[----:B-1---5:R-:W1:Y:S01]  /*e5d0*/  LDS.128 R4, [R40+0x25400] ;  /* 0x0254000028047984 */ /* 0x022e620000000c00 */
        /* <DEDUP_REMOVED lines=44> */
[----:B------:R-:W-:Y:S01]  /*e8a0*/  FMUL.FTZ R28, R35, R4 ;  /* 0x00000004231c7220 */ /* 0x000fe20000410000 */
        /* <DEDUP_REMOVED lines=44> */
.L_x_618:
[----:B------:R-:W-:Y:S05]  /*eb70*/  BSYNC B1 ;  /* 0x0000000000017941 */ /* 0x000fea0003800000 */
.L_x_617:
[----:B-12---:R-:W-:Y:S01]  /*eb80*/  VIADD R4, R219, 0x40 ;  /* 0x00000040db047836 */ /* 0x006fe20000000000 */
[----:B------:R-:W-:Y:S04]  /*eb90*/  BSSY B1, `(.L_x_621) ;  /* 0x00000bf000017945 */ /* 0x000fe80003800000 */
[----:B------:R-:W-:-:S13]  /*eba0*/  ISETP.GE.AND P0, PT, R4, R10, PT ;  /* 0x0000000a0400720c */ /* 0x000fda0003f06270 */
[----:B------:R-:W-:Y:S05]  /*ebb0*/  @P0 BRA `(.L_x_622) ;  /* 0x0000000800f00947 */ /* 0x000fea0003800000 */
[----:B-----5:R1:W5:Y:S01]  /*ebc0*/  LDL R40, [R1+0x30] ;  /* 0x0000300001287983 */ /* 0x0203620000100800 */
        /* <DEDUP_REMOVED lines=95> */
.L_x_624:
[----:B------:R-:W-:Y:S05]  /*f1c0*/  BSYNC B2 ;  /* 0x0000000000027941 */ /* 0x000fea0003800000 */
.L_x_623:
        /* <DEDUP_REMOVED lines=91> */
.L_x_622:
[----:B------:R-:W-:Y:S05]  /*f780*/  BSYNC B1 ;  /* 0x0000000000017941 */ /* 0x000fea0003800000 */
.L_x_621:
[----:B-12---:R-:W-:-:S05]  /*f790*/  VIADD R4, R219, 0x60 ;  /* 0x00000060db047836 */ /* 0x006fca0000000000 */
        /* <DEDUP_REMOVED lines=13> */
[----:B------:R-:W-:Y:S01]  /*f870*/  HADD2.F32 R32, -RZ, R29.H0_H0 ;  /* 0x2000001dff207230 */ /* 0x000fe20000004100 */
[----:B------:R-:W-:-:S05]  /*f880*/  F2FP.F16.E4M3.UNPACK_B R29, R13.H1 ;  /* 0x0000000dff1d723e */ /* 0x000fca00030006ff */
[----:B0-----:R-:W-:Y:S01]  /*f890*/  HADD2.F32 R34, -RZ, R29.H0_H0 ;  /* 0x2000001dff227230 */ /* 0x001fe20000004100 */
[-C--:B-1----:R-:W-:Y:S02]  /*f8a0*/  F2FP.F16.E4M3.UNPACK_B R10, R4.reuse.H1 ;  /* 0x00000004ff0a723e */ /* 0x082fe400030006ff */
[----:B------:R-:W-:Y:S02]  /*f8b0*/  F2FP.F16.E4M3.UNPACK_B R4, R4 ;  /* 0x00000004ff04723e */ /* 0x000fe400020006ff */
[-C--:B------:R-:W-:Y:S01]  /*f8c0*/  F2FP.F16.E4M3.UNPACK_B R20, R5.reuse ;  /* 0x00000005ff14723e */ /* 0x080fe200020006ff */
[--C-:B------:R-:W-:Y:S01]  /*f8d0*/  HADD2.F32 R15, -RZ, R10.reuse.H0_H0 ;  /* 0x2000000aff0f7230 */ /* 0x100fe20000004100 */
[----:B------:R-:W-:Y:S01]  /*f8e0*/  F2FP.F16.E4M3.UNPACK_B R21, R5.H1 ;  /* 0x00000005ff15723e */ /* 0x000fe200030006ff */
[----:B------:R-:W-:Y:S01]  /*f8f0*/  HADD2.F32 R10, -RZ, R10.H1_H1 ;  /* 0x3000000aff0a7230 */ /* 0x000fe20000004100 */
[-C--:B------:R-:W-:Y:S01]  /*f900*/  F2FP.F16.E4M3.UNPACK_B R24, R6.reuse ;  /* 0x00000006ff18723e */ /* 0x080fe200020006ff */
[--C-:B------:R-:W-:Y:S01]  /*f910*/  HADD2.F32 R5, -RZ, R4.reuse.H1_H1 ;  /* 0x30000004ff057230 */ /* 0x100fe20000004100 */
[----:B------:R-:W-:Y:S01]  /*f920*/  F2FP.F16.E4M3.UNPACK_B R6, R6.H1 ;  /* 0x00000006ff06723e */ /* 0x000fe200030006ff */
[----:B------:R-:W-:-:S02]  /*f930*/  HADD2.F32 R4, -RZ, R4.H0_H0 ;  /* 0x20000004ff047230 */ /* 0x000fc40000004100 */
[-C--:B------:R-:W-:Y:S01]  /*f940*/  FMUL.FTZ R26, R31, R10.reuse ;  /* 0x0000000a1f1a7220 */ /* 0x080fe20000410000 */
[C---:B------:R-:W-:Y:S01]  /*f950*/  FMUL.FTZ R28, R25.reuse, R10 ;  /* 0x0000000a191c7220 */ /* 0x040fe20000410000 */
[----:B------:R-:W-:Y:S02]  /*f960*/  F2FP.F16.E4M3.UNPACK_B R10, R7 ;  /* 0x00000007ff0a723e */ /* 0x000fe400020006ff */
[----:B------:R-:W-:Y:S01]  /*f970*/  FFMA.FTZ R25, R25, R15, -R26 ;  /* 0x0000000f19197223 */ /* 0x000fe2000001081a */
[----:B------:R-:W-:Y:S01]  /*f980*/  HADD2.F32 R26, -RZ, R27.H0_H0 ;  /* 0x2000001bff1a7230 */ /* 0x000fe20000004100 */
[----:B------:R-:W-:Y:S01]  /*f990*/  F2FP.F16.E4M3.UNPACK_B R27, R3.H1 ;  /* 0x00000003ff1b723e */ /* 0x000fe200030006ff */
[----:B------:R-:W-:Y:S01]  /*f9a0*/  FFMA.FTZ R28, R31, R15, R28 ;  /* 0x0000000f1f1c7223 */ /* 0x000fe2000001001c */
[-C--:B------:R-:W-:Y:S01]  /*f9b0*/  FMUL.FTZ R3, R32, R5.reuse ;  /* 0x0000000520037220 */ /* 0x080fe20000410000 */
[----:B------:R-:W-:Y:S02]  /*f9c0*/  HADD2.F32 R31, -RZ, R29.H1_H1 ;  /* 0x3000001dff1f7230 */ /* 0x000fe40000004100 */
[----:B------:R-:W-:Y:S01]  /*f9d0*/  FMUL.FTZ R15, R26, R5 ;  /* 0x000000051a0f7220 */ /* 0x000fe20000410000 */
[----:B------:R-:W-:-:S02]  /*f9e0*/  HADD2.F32 R5, -RZ, R21.H1_H1 ;  /* 0x30000015ff057230 */ /* 0x000fc40000004100 */
[-C--:B------:R-:W-:Y:S01]  /*f9f0*/  FFMA.FTZ R13, R26, R4.reuse, -R3 ;  /* 0x000000041a0d7223 */ /* 0x080fe20000010803 */
[----:B------:R-:W-:Y:S02]  /*fa00*/  HADD2.F32 R21, -RZ, R21.H0_H0 ;  /* 0x20000015ff157230 */ /* 0x000fe40000004100 */
[----:B------:R-:W-:Y:S01]  /*fa10*/  FFMA.FTZ R26, R32, R4, R15 ;  /* 0x00000004201a7223 */ /* 0x000fe2000001000f */
[--C-:B------:R-:W-:Y:S02]  /*fa20*/  HADD2.F32 R15, -RZ, R27.reuse.H1_H1 ;  /* 0x3000001bff0f7230 */ /* 0x100fe40000004100 */
[----:B------:R-:W-:Y:S01]  /*fa30*/  FMUL.FTZ R4, R31, R5 ;  /* 0x000000051f047220 */ /* 0x000fe20000410000 */
[--C-:B------:R-:W-:Y:S01]  /*fa40*/  HADD2.F32 R3, -RZ, R20.reuse.H1_H1 ;  /* 0x30000014ff037230 */ /* 0x100fe20000004100 */
[----:B------:R-:W-:Y:S01]  /*fa50*/  F2FP.F16.E4M3.UNPACK_B R7, R7.H1 ;  /* 0x00000007ff07723e */ /* 0x000fe200030006ff */
[----:B------:R-:W-:Y:S02]  /*fa60*/  HADD2.F32 R20, -RZ, R20.H0_H0 ;  /* 0x20000014ff147230 */ /* 0x000fe40000004100 */
[C---:B------:R-:W-:Y:S01]  /*fa70*/  FMUL.FTZ R32, R15.reuse, R5 ;  /* 0x000000050f207220 */ /* 0x040fe20000410000 */
[----:B------:R-:W-:Y:S01]  /*fa80*/  FFMA.FTZ R15, R15, R21, -R4 ;  /* 0x000000150f0f7223 */ /* 0x000fe20000010804 */
[----:B------:R-:W-:-:S02]  /*fa90*/  HADD2.F32 R4, -RZ, R27.H0_H0 ;  /* 0x2000001bff047230 */ /* 0x000fc40000004100 */
[----:B------:R-:W-:Y:S01]  /*faa0*/  FMUL.FTZ R5, R34, R3 ;  /* 0x0000000322057220 */ /* 0x000fe20000410000 */
[----:B------:R-:W-:Y:S01]  /*fab0*/  FFMA.FTZ R32, R31, R21, R32 ;  /* 0x000000151f207223 */ /* 0x000fe20000010020 */
[----:B------:R-:W-:Y:S02]  /*fac0*/  F2FP.F16.E4M3.UNPACK_B R27, R14 ;  /* 0x0000000eff1b723e */ /* 0x000fe400020006ff */
[----:B------:R-:W-:Y:S01]  /*fad0*/  F2FP.F16.E4M3.UNPACK_B R21, R9 ;  /* 0x00000009ff15723e */ /* 0x000fe200020006ff */
[C---:B------:R-:W-:Y:S01]  /*fae0*/  FMUL.FTZ R3, R4.reuse, R3 ;  /* 0x0000000304037220 */ /* 0x040fe20000410000 */
[----:B------:R-:W-:Y:S01]  /*faf0*/  FFMA.FTZ R5, R4, R20, -R5 ;  /* 0x0000001404057223 */ /* 0x000fe20000010805 */
[----:B------:R-:W-:Y:S01]  /*fb00*/  HADD2.F32 R40, -RZ, R27.H1_H1 ;  /* 0x3000001bff287230 */ /* 0x000fe20000004100 */
[----:B------:R-:W-:Y:S01]  /*fb10*/  F2FP.F16.E4M3.UNPACK_B R14, R14.H1 ;  /* 0x0000000eff0e723e */ /* 0x000fe200030006ff */
[----:B------:R-:W-:Y:S01]  /*fb20*/  FFMA.FTZ R20, R34, R20, R3 ;  /* 0x0000001422147223 */ /* 0x000fe20000010003 */
[----:B------:R-:W-:Y:S01]  /*fb30*/  HADD2.F32 R4, -RZ, R6.H1_H1 ;  /* 0x30000006ff047230 */ /* 0x000fe20000004100 */
[----:B------:R-:W-:Y:S01]  /*fb40*/  F2FP.SATFINITE.E4M3.F32.PACK_AB_MERGE_C R15, R32, R15, RZ ;  /* 0x0000000f200f723e */ /* 0x000fe200048070ff */
[----:B------:R-:W-:-:S02]  /*fb50*/  HADD2.F32 R34, -RZ, R21.H1_H1 ;  /* 0x30000015ff227230 */ /* 0x000fc40000004100 */
[----:B------:R-:W-:Y:S01]  /*fb60*/  HADD2.F32 R38, -RZ, R27.H0_H0 ;  /* 0x2000001bff267230 */ /* 0x000fe20000004100 */
[----:B------:R-:W-:Y:S01]  /*fb70*/  F2FP.SATFINITE.E4M3.F32.PACK_AB_MERGE_C R5, R20, R5, R15 ;  /* 0x000000051405723e */ /* 0x000fe2000480700f */
[----:B------:R-:W-:Y:S02]  /*fb80*/  HADD2.F32 R3, -RZ, R24.H1_H1 ;  /* 0x30000018ff037230 */ /* 0x000fe40000004100 */
[-C--:B------:R-:W-:Y:S01]  /*fb90*/  FMUL.FTZ R27, R34, R4.reuse ;  /* 0x00000004221b7220 */ /* 0x080fe20000410000 */
[----:B------:R-:W-:Y:S02]  /*fba0*/  HADD2.F32 R36, -RZ, R21.H0_H0 ;  /* 0x20000015ff247230 */ /* 0x000fe40000004100 */
[----:B------:R-:W-:Y:S01]  /*fbb0*/  FMUL.FTZ R21, R40, R4 ;  /* 0x0000000428157220 */ /* 0x000fe20000410000 */
[----:B------:R-:W-:Y:S01]  /*fbc0*/  HADD2.F32 R6, -RZ, R6.H0_H0 ;  /* 0x20000006ff067230 */ /* 0x000fe20000004100 */
[----:B------:R-:W-:Y:S01]  /*fbd0*/  F2FP.F16.E4M3.UNPACK_B R4, R9.H1 ;  /* 0x00000009ff04723e */ /* 0x000fe200030006ff */
[----:B------:R-:W-:-:S02]  /*fbe0*/  HADD2.F32 R24, -RZ, R24.H0_H0 ;  /* 0x20000018ff187230 */ /* 0x000fc40000004100 */
[-C--:B------:R-:W-:Y:S01]  /*fbf0*/  FMUL.FTZ R9, R38, R3.reuse ;  /* 0x0000000326097220 */ /* 0x080fe20000410000 */
[----:B------:R-:W-:Y:S01]  /*fc00*/  FMUL.FTZ R3, R36, R3 ;  /* 0x0000000324037220 */ /* 0x000fe20000410000 */
[-C--:B------:R-:W-:Y:S01]  /*fc10*/  FFMA.FTZ R21, R34, R6.reuse, -R21 ;  /* 0x0000000622157223 */ /* 0x080fe20000010815 */
[----:B------:R-:W-:Y:S01]  /*fc20*/  FFMA.FTZ R34, R40, R6, R27 ;  /* 0x0000000628227223 */ /* 0x000fe2000001001b */
[-C--:B------:R-:W-:Y:S01]  /*fc30*/  FFMA.FTZ R6, R36, R24.reuse, -R9 ;  /* 0x0000001824067223 */ /* 0x080fe20000010809 */
[----:B------:R-:W-:Y:S01]  /*fc40*/  FFMA.FTZ R9, R38, R24, R3 ;  /* 0x0000001826097223 */ /* 0x000fe20000010003 */
[--C-:B------:R-:W-:Y:S02]  /*fc50*/  HADD2.F32 R29, -RZ, R4.reuse.H1_H1 ;  /* 0x30000004ff1d7230 */ /* 0x100fe40000004100 */
[----:B------:R-:W-:Y:S01]  /*fc60*/  HADD2.F32 R24, -RZ, R4.H0_H0 ;  /* 0x20000004ff187230 */ /* 0x000fe20000004100 */
[----:B------:R-:W-:Y:S01]  /*fc70*/  F2FP.SATFINITE.E4M3.F32.PACK_AB_MERGE_C R21, R34, R21, RZ ;  /* 0x000000152215723e */ /* 0x000fe200048070ff */
[----:B------:R-:W-:-:S02]  /*fc80*/  HADD2.F32 R31, -RZ, R14.H1_H1 ;  /* 0x3000000eff1f7230 */ /* 0x000fc40000004100 */
[--C-:B------:R-:W-:Y:S01]  /*fc90*/  HADD2.F32 R4, -RZ, R7.reuse.H1_H1 ;  /* 0x30000007ff047230 */ /* 0x100fe20000004100 */
[----:B------:R-:W-:Y:S01]  /*fca0*/  F2FP.SATFINITE.E4M3.F32.PACK_AB_MERGE_C R6, R9, R6, R21 ;  /* 0x000000060906723e */ /* 0x000fe20004807015 */
[----:B------:R-:W-:Y:S02]  /*fcb0*/  HADD2.F32 R36, -RZ, R14.H0_H0 ;  /* 0x2000000eff247230 */ /* 0x000fe40000004100 */
[--C-:B------:R-:W-:Y:S02]  /*fcc0*/  HADD2.F32 R3, -RZ, R10.reuse.H1_H1 ;  /* 0x3000000aff037230 */ /* 0x100fe40000004100 */
[-C--:B------:R-:W-:Y:S01]  /*fcd0*/  FMUL.FTZ R14, R31, R4.reuse ;  /* 0x000000041f0e7220 */ /* 0x080fe20000410000 */
[----:B------:R-:W-:Y:S02]  /*fce0*/  HADD2.F32 R7, -RZ, R7.H0_H0 ;  /* 0x20000007ff077230 */ /* 0x000fe40000004100 */
[----:B------:R-:W-:Y:S01]  /*fcf0*/  FMUL.FTZ R4, R29, R4 ;  /* 0x000000041d047220 */ /* 0x000fe20000410000 */
[----:B------:R-:W-:-:S02]  /*fd00*/  HADD2.F32 R10, -RZ, R10.H0_H0 ;  /* 0x2000000aff0a7230 */ /* 0x000fc40000004100 */
[-C--:B------:R-:W-:Y:S01]  /*fd10*/  FMUL.FTZ R27, R36, R3.reuse ;  /* 0x00000003241b7220 */ /* 0x080fe20000410000 */
[C---:B------:R-:W-:Y:S01]  /*fd20*/  FMUL.FTZ R3, R24.reuse, R3 ;  /* 0x0000000318037220 */ /* 0x040fe20000410000 */
[-C--:B------:R-:W-:Y:S01]  /*fd30*/  FFMA.FTZ R14, R29, R7.reuse, -R14 ;  /* 0x000000071d0e7223 */ /* 0x080fe2000001080e */
[----:B------:R-:W-:Y:S01]  /*fd40*/  FFMA.FTZ R29, R31, R7, R4 ;  /* 0x000000071f1d7223 */ /* 0x000fe20000010004 */
[-C--:B------:R-:W-:Y:S01]  /*fd50*/  FFMA.FTZ R7, R24, R10.reuse, -R27 ;  /* 0x0000000a18077223 */ /* 0x080fe2000001081b */
[----:B------:R-:W-:Y:S01]  /*fd60*/  FFMA.FTZ R10, R36, R10, R3 ;  /* 0x0000000a240a7223 */ /* 0x000fe20000010003 */
[----:B------:R-:W-:Y:S02]  /*fd70*/  F2FP.SATFINITE.E4M3.F32.PACK_AB_MERGE_C R4, R28, R25, RZ ;  /* 0x000000191c04723e */ /* 0x000fe400048070ff */
[----:B------:R-:W-:Y:S02]  /*fd80*/  F2FP.SATFINITE.E4M3.F32.PACK_AB_MERGE_C R14, R29, R14, RZ ;  /* 0x0000000e1d0e723e */ /* 0x000fe400048070ff */
[----:B------:R-:W-:-:S02]  /*fd90*/  F2FP.SATFINITE.E4M3.F32.PACK_AB_MERGE_C R4, R26, R13, R4 ;  /* 0x0000000d1a04723e */ /* 0x000fc40004807004 */
[----:B------:R-:W-:-:S05]  /*fda0*/  F2FP.SATFINITE.E4M3.F32.PACK_AB_MERGE_C R7, R10, R7, R14 ;  /* 0x000000070a07723e */ /* 0x000fca000480700e */
[----:B------:R1:W-:Y:S02]  /*fdb0*/  STS.128 [R33+0x23400], R4 ;  /* 0x0234000421007388 */ /* 0x0003e40000000c00 */
.L_x_627:
[----:B------:R-:W-:Y:S05]  /*fdc0*/  BSYNC B1 ;  /* 0x0000000000017941 */ /* 0x000fea0003800000 */
.L_x_626:
[----:B------:R-:W-:Y:S05]  /*fdd0*/  @P1 BRA `(.L_x_625) ;  /* 0x0000003c00681947 */ /* 0x000fea0003800000 */
[----:B-1---5:R-:W1:Y:S01]  /*fde0*/  LDS.128 R4, [R33+0x27400] ;  /* 0x0274000021047984 */ /* 0x022e620000000c00 */
[-C--:B------:R-:W-:Y:S02]  /*fdf0*/  F2FP.F16.E4M3.UNPACK_B R25, R11.reuse ;  /* 0x0000000bff19723e */ /* 0x080fe400020006ff */
[----:B------:R-:W-:Y:S02]  /*fe00*/  F2FP.F16.E4M3.UNPACK_B R21, R0 ;  /* 0x00000000ff15723e */ /* 0x000fe400020006ff */
[-C--:B------:R-:W-:Y:S01]  /*fe10*/  F2FP.F16.E4M3.UNPACK_B R29, R12.reuse ;  /* 0x0000000cff1d723e */ /* 0x080fe200020006ff */
[----:B------:R-:W-:Y:S01]  /*fe20*/  HADD2.F32 R27, -RZ, R25.H1_H1 ;  /* 0x30000019ff1b7230 */ /* 0x000fe20000004100 */
[----:B------:R-:W-:Y:S01]  /*fe30*/  F2FP.F16.E4M3.UNPACK_B R12, R12.H1 ;  /* 0x0000000cff0c723e */ /* 0x000fe200030006ff */
[----:B------:R-:W-:Y:S02]  /*fe40*/  HADD2.F32 R15, -RZ, R21.H1_H1 ;  /* 0x30000015ff0f7230 */ /* 0x000fe40000004100 */
[----:B------:R-:W-:Y:S01]  /*fe50*/  HADD2.F32 R26, -RZ, R25.H0_H0 ;  /* 0x20000019ff1a7230 */ /* 0x000fe20000004100 */
[----:B------:R-:W-:-:S05]  /*fe60*/  F2FP.F16.E4M3.UNPACK_B R25, R11.H1 ;  /* 0x0000000bff19723e */ /* 0x000fca00030006ff */
[----:B------:R-:W-:Y:S01]  /*fe70*/  HADD2.F32 R32, -RZ, R25.H0_H0 ;  /* 0x20000019ff207230 */ /* 0x000fe20000004100 */
[-C--:B-1----:R-:W-:Y:S02]  /*fe80*/  F2FP.F16.E4M3.UNPACK_B R3, R4.reuse.H1 ;  /* 0x00000004ff03723e */ /* 0x082fe400030006ff */
[----:B------:R-:W-:Y:S02]  /*fe90*/  F2FP.F16.E4M3.UNPACK_B R4, R4 ;  /* 0x00000004ff04723e */ /* 0x000fe400020006ff */
[-C--:B------:R-:W-:Y:S01]  /*fea0*/  F2FP.F16.E4M3.UNPACK_B R10, R5.reuse ;  /* 0x00000005ff0a723e */ /* 0x080fe200020006ff */
[--C-:B------:R-:W-:Y:S01]  /*feb0*/  HADD2.F32 R9, -RZ, R3.reuse.H0_H0 ;  /* 0x20000003ff097230 */ /* 0x100fe20000004100 */
[----:B------:R-:W-:Y:S01]  /*fec0*/  F2FP.F16.E4M3.UNPACK_B R5, R5.H1 ;  /* 0x00000005ff05723e */ /* 0x000fe200030006ff */
[----:B------:R-:W-:Y:S01]  /*fed0*/  HADD2.F32 R3, -RZ, R3.H1_H1 ;  /* 0x30000003ff037230 */ /* 0x000fe20000004100 */
[-C--:B------:R-:W-:Y:S02]  /*fee0*/  F2FP.F16.E4M3.UNPACK_B R13, R6.reuse ;  /* 0x00000006ff0d723e */ /* 0x080fe400020006ff */
[----:B------:R-:W-:-:S02]  /*fef0*/  F2FP.F16.E4M3.UNPACK_B R6, R6.H1 ;  /* 0x00000006ff06723e */ /* 0x000fc400030006ff */
[-C--:B------:R-:W-:Y:S01]  /*ff00*/  FMUL.FTZ R20, R27, R3.reuse ;  /* 0x000000031b147220 */ /* 0x080fe20000410000 */
[C---:B------:R-:W-:Y:S01]  /*ff10*/  FMUL.FTZ R24, R15.reuse, R3 ;  /* 0x000000030f187220 */ /* 0x040fe20000410000 */
[--C-:B------:R-:W-:Y:S01]  /*ff20*/  HADD2.F32 R3, -RZ, R4.reuse.H1_H1 ;  /* 0x30000004ff037230 */ /* 0x100fe20000004100 */
[----:B------:R-:W-:Y:S01]  /*ff30*/  F2FP.F16.E4M3.UNPACK_B R14, R7 ;  /* 0x00000007ff0e723e */ /* 0x000fe200020006ff */
[-C--:B------:R-:W-:Y:S01]  /*ff40*/  FFMA.FTZ R20, R15, R9.reuse, -R20 ;  /* 0x000000090f147223 */ /* 0x080fe20000010814 */
[----:B------:R-:W-:Y:S01]  /*ff50*/  FFMA.FTZ R15, R27, R9, R24 ;  /* 0x000000091b0f7223 */ /* 0x000fe20000010018 */
[----:B------:R-:W-:Y:S02]  /*ff60*/  HADD2.F32 R24, -RZ, R21.H0_H0 ;  /* 0x20000015ff187230 */ /* 0x000fe40000004100 */
[----:B------:R-:W-:Y:S01]  /*ff70*/  FMUL.FTZ R9, R26, R3 ;  /* 0x000000031a097220 */ /* 0x000fe20000410000 */
[----:B------:R-:W-:Y:S01]  /*ff80*/  HADD2.F32 R4, -RZ, R4.H0_H0 ;  /* 0x20000004ff047230 */ /* 0x000fe20000004100 */
[----:B------:R-:W-:Y:S01]  /*ff90*/  F2FP.F16.E4M3.UNPACK_B R21, R0.H1 ;  /* 0x00000000ff15723e */ /* 0x000fe200030006ff */
[----:B------:R-:W-:-:S02]  /*ffa0*/  HADD2.F32 R27, -RZ, R25.H1_H1 ;  /* 0x30000019ff1b7230 */ /* 0x000fc40000004100 */
[C---:B------:R-:W-:Y:S01]  /*ffb0*/  FMUL.FTZ R11, R24.reuse, R3 ;  /* 0x00000003180b7220 */ /* 0x040fe20000410000 */
[----:B------:R-:W-:Y:S02]  /*ffc0*/  HADD2.F32 R3, -RZ, R5.H1_H1 ;  /* 0x30000005ff037230 */ /* 0x000fe40000004100 */
[-C--:B------:R-:W-:Y:S01]  /*ffd0*/  FFMA.FTZ R9, R24, R4.reuse, -R9 ;  /* 0x0000000418097223 */ /* 0x080fe20000010809 */
[----:B------:R-:W-:Y:S02]  /*ffe0*/  HADD2.F32 R0, -RZ, R10.H1_H1 ;  /* 0x3000000aff007230 */ /* 0x000fe40000004100 */
[----:B------:R-:W-:Y:S01]  /*fff0*/  FFMA.FTZ R4, R26, R4, R11 ;  /* 0x000000041a047223 */ /* 0x000fe2000001000b */
[----:B------:R-:W-:Y:S02]  /*10000*/  HADD2.F32 R11, -RZ, R21.H1_H1 ;  /* 0x30000015ff0b7230 */ /* 0x000fe40000004100 */
[----:B------:R-:W-:Y:S01]  /*10010*/  FMUL.FTZ R24, R27, R3 ;  /* 0x000000031b187220 */ /* 0x000fe20000410000 */
[----:B------:R-:W-:Y:S01]  /*10020*/  HADD2.F32 R5, -RZ, R5.H0_H0 ;  /* 0x20000005ff057230 */ /* 0x000fe20000004100 */
[----:B------:R-:W-:Y:S01]  /*10030*/  F2FP.F16.E4M3.UNPACK_B R25, R8 ;  /* 0x00000008ff19723e */ /* 0x000fe200020006ff */
[----:B------:R-:W-:-:S02]  /*10040*/  HADD2.F32 R28, -RZ, R21.H0_H0 ;  /* 0x20000015ff1c7230 */ /* 0x000fc40000004100 */
[C---:B------:R-:W-:Y:S01]  /*10050*/  FMUL.FTZ R26, R11.reuse, R3 ;  /* 0x000000030b1a7220 */ /* 0x040fe20000410000 */
[----:B------:R-:W-:Y:S02]  /*10060*/  HADD2.F32 R10, -RZ, R10.H0_H0 ;  /* 0x2000000aff0a7230 */ /* 0x000fe40000004100 */
[-C--:B------:R-:W-:Y:S01]  /*10070*/  FMUL.FTZ R3, R32, R0.reuse ;  /* 0x0000000020037220 */ /* 0x080fe20000410000 */
[-C--:B------:R-:W-:Y:S01]  /*10080*/  FFMA.FTZ R24, R11, R5.reuse, -R24 ;  /* 0x000000050b187223 */ /* 0x080fe20000010818 */
[----:B------:R-:W-:Y:S01]  /*10090*/  FFMA.FTZ R21, R27, R5, R26 ;  /* 0x000000051b157223 */ /* 0x000fe2000001001a */
[C---:B------:R-:W-:Y:S01]  /*100a0*/  FMUL.FTZ R11, R28.reuse, R0 ;  /* 0x000000001c0b7220 */ /* 0x040fe20000410000 */
[----:B------:R-:W-:Y:S01]  /*100b0*/  FFMA.FTZ R5, R28, R10, -R3 ;  /* 0x0000000a1c057223 */ /* 0x000fe20000010803 */
[----:B------:R-:W-:Y:S01]  /*100c0*/  HADD2.F32 R28, -RZ, R29.H1_H1 ;  /* 0x3000001dff1c7230 */ /* 0x000fe20000004100 */
[----:B------:R-:W-:Y:S01]  /*100d0*/  F2FP.F16.E4M3.UNPACK_B R7, R7.H1 ;  /* 0x00000007ff07723e */ /* 0x000fe200030006ff */
[----:B------:R-:W-:-:S02]  /*100e0*/  HADD2.F32 R3, -RZ, R6.H1_H1 ;  /* 0x30000006ff037230 */ /* 0x000fc40000004100 */
[----:B------:R-:W-:Y:S01]  /*100f0*/  FFMA.FTZ R10, R32, R10, R11 ;  /* 0x0000000a200a7223 */ /* 0x000fe2000001000b */
[----:B------:R-:W-:Y:S01]  /*10100*/  HADD2.F32 R29, -RZ, R29.H0_H0 ;  /* 0x2000001dff1d7230 */ /* 0x000fe20000004100 */
[----:B------:R-:W-:Y:S01]  /*10110*/  F2FP.SATFINITE.E4M3.F32.PACK_AB_MERGE_C R15, R15, R20, RZ ;  /* 0x000000140f0f723e */ /* 0x000fe200048070ff */
[----:B------:R-:W-:Y:S02]  /*10120*/  HADD2.F32 R0, -RZ, R13.H1_H1 ;  /* 0x3000000dff007230 */ /* 0x000fe40000004100 */
[----:B------:R-:W-:Y:S01]  /*10130*/  FMUL.FTZ R11, R28, R3 ;  /* 0x000000031c0b7220 */ /* 0x000fe20000410000 */
[--C-:B------:R-:W-:Y:S01]  /*10140*/  HADD2.F32 R26, -RZ, R25.reuse.H1_H1 ;  /* 0x30000019ff1a7230 */ /* 0x100fe20000004100 */
[----:B------:R-:W-:Y:S01]  /*10150*/  F2FP.SATFINITE.E4M3.F32.PACK_AB_MERGE_C R21, R21, R24, RZ ;  /* 0x000000181515723e */ /* 0x000fe200048070ff */
[----:B------:R-:W-:Y:S01]  /*10160*/  HADD2.F32 R27, -RZ, R25.H0_H0 ;  /* 0x20000019ff1b7230 */ /* 0x000fe20000004100 */
[----:B------:R-:W-:Y:S01]  /*10170*/  F2FP.F16.E4M3.UNPACK_B R25, R8.H1 ;  /* 0x00000008ff19723e */ /* 0x000fe200030006ff */
[----:B------:R-:W-:-:S02]  /*10180*/  HADD2.F32 R6, -RZ, R6.H0_H0 ;  /* 0x20000006ff067230 */ /* 0x000fc40000004100 */
[-C--:B------:R-:W-:Y:S01]  /*10190*/  FMUL.FTZ R8, R29, R0.reuse ;  /* 0x000000001d087220 */ /* 0x080fe20000410000 */
[----:B------:R-:W-:Y:S02]  /*101a0*/  HADD2.F32 R13, -RZ, R13.H0_H0 ;  /* 0x2000000dff0d7230 */ /* 0x000fe40000004100 */
[C---:B------:R-:W-:Y:S01]  /*101b0*/  FMUL.FTZ R3, R26.reuse, R3 ;  /* 0x000000031a037220 */ /* 0x040fe20000410000 */
[C---:B------:R-:W-:Y:S01]  /*101c0*/  FMUL.FTZ R0, R27.reuse, R0 ;  /* 0x000000001b007220 */ /* 0x040fe20000410000 */
[-C--:B------:R-:W-:Y:S01]  /*101d0*/  FFMA.FTZ R11, R26, R6.reuse, -R11 ;  /* 0x000000061a0b7223 */ /* 0x080fe2000001080b */
[--C-:B------:R-:W-:Y:S02]  /*101e0*/  HADD2.F32 R32, -RZ, R12.reuse.H0_H0 ;  /* 0x2000000cff207230 */ /* 0x100fe40000004100 */
[-C--:B------:R-:W-:Y:S01]  /*101f0*/  FFMA.FTZ R8, R27, R13.reuse, -R8 ;  /* 0x0000000d1b087223 */ /* 0x080fe20000010808 */
[----:B------:R-:W-:Y:S01]  /*10200*/  FFMA.FTZ R6, R28, R6, R3 ;  /* 0x000000061c067223 */ /* 0x000fe20000010003 */
[----:B------:R-:W-:Y:S01]  /*10210*/  FFMA.FTZ R13, R29, R13, R0 ;  /* 0x0000000d1d0d7223 */ /* 0x000fe20000010000 */
[----:B------:R-:W-:Y:S01]  /*10220*/  HADD2.F32 R29, -RZ, R12.H1_H1 ;  /* 0x3000000cff1d7230 */ /* 0x000fe20000004100 */
[----:B------:R-:W-:Y:S01]  /*10230*/  F2FP.SATFINITE.E4M3.F32.PACK_AB_MERGE_C R4, R4, R9, R15 ;  /* 0x000000090404723e */ /* 0x000fe2000480700f */
[----:B------:R-:W-:Y:S01]  /*10240*/  HADD2.F32 R3, -RZ, R7.H1_H1 ;  /* 0x30000007ff037230 */ /* 0x000fe20000004100 */
[----:B------:R-:W-:Y:S01]  /*10250*/  F2FP.SATFINITE.E4M3.F32.PACK_AB_MERGE_C R6, R6, R11, RZ ;  /* 0x0000000b0606723e */ /* 0x000fe200048070ff */
[----:B------:R-:W-:Y:S01]  /*10260*/  HADD2.F32 R27, -RZ, R25.H1_H1 ;  /* 0x30000019ff1b7230 */ /* 0x000fe20000004100 */
[----:B------:R-:W-:Y:S01]  /*10270*/  F2FP.SATFINITE.E4M3.F32.PACK_AB_MERGE_C R5, R10, R5, R21 ;  /* 0x000000050a05723e */ /* 0x000fe20004807015 */
[----:B------:R-:W-:-:S02]  /*10280*/  HADD2.F32 R0, -RZ, R14.H1_H1 ;  /* 0x3000000eff007230 */ /* 0x000fc40000004100 */
[-C--:B------:R-:W-:Y:S01]  /*10290*/  FMUL.FTZ R12, R29, R3.reuse ;  /* 0x000000031d0c7220 */ /* 0x080fe20000410000 */
[----:B------:R-:W-:Y:S02]  /*102a0*/  HADD2.F32 R7, -RZ, R7.H0_H0 ;  /* 0x20000007ff077230 */ /* 0x000fe40000004100 */
[C---:B------:R-:W-:Y:S01]  /*102b0*/  FMUL.FTZ R26, R27.reuse, R3 ;  /* 0x000000031b1a7220 */ /* 0x040fe20000410000 */
[----:B------:R-:W-:Y:S02]  /*102c0*/  HADD2.F32 R28, -RZ, R25.H0_H0 ;  /* 0x20000019ff1c7230 */ /* 0x000fe40000004100 */
[-C--:B------:R-:W-:Y:S01]  /*102d0*/  FMUL.FTZ R3, R32, R0.reuse ;  /* 0x0000000020037220 */ /* 0x080fe20000410000 */
[----:B------:R-:W-:Y:S02]  /*102e0*/  HADD2.F32 R14, -RZ, R14.H0_H0 ;  /* 0x2000000eff0e7230 */ /* 0x000fe40000004100 */
[-C--:B------:R-:W-:Y:S01]  /*102f0*/  FFMA.FTZ R12, R27, R7.reuse, -R12 ;  /* 0x000000071b0c7223 */ /* 0x080fe2000001080c */
[----:B------:R-:W-:Y:S01]  /*10300*/  FFMA.FTZ R7, R29, R7, R26 ;  /* 0x000000071d077223 */ /* 0x000fe2000001001a */
[C---:B------:R-:W-:Y:S01]  /*10310*/  FMUL.FTZ R25, R28.reuse, R0 ;  /* 0x000000001c197220 */ /* 0x040fe20000410000 */
[----:B------:R-:W-:Y:S01]  /*10320*/  F2FP.SATFINITE.E4M3.F32.PACK_AB_MERGE_C R6, R13, R8, R6 ;  /* 0x000000080d06723e */ /* 0x000fe20004807006 */
[----:B------:R-:W-:-:S02]  /*10330*/  FFMA.FTZ R3, R28, R14, -R3 ;  /* 0x0000000e1c037223 */ /* 0x000fc40000010803 */
[----:B------:R-:W-:Y:S01]  /*10340*/  FFMA.FTZ R14, R32, R14, R25 ;  /* 0x0000000e200e7223 */ /* 0x000fe20000010019 */
[----:B------:R-:W-:-:S04]  /*10350*/  F2FP.SATFINITE.E4M3.F32.PACK_AB_MERGE_C R7, R7, R12, RZ ;  /* 0x0000000c0707723e */ /* 0x000fc800048070ff */
[----:B------:R-:W-:-:S05]  /*10360*/  F2FP.SATFINITE.E4M3.F32.PACK_AB_MERGE_C R7, R14, R3, R7 ;  /* 0x000000030e07723e */ /* 0x000fca0004807007 */
[----:B------:R1:W-:Y:S01]  /*10370*/  STS.128 [R33+0x27400], R4 ;  /* 0x0274000421007388 */ /* 0x0003e20000000c00 */
[----:B------:R-:W-:Y:S05]  /*10380*/  BRA `(.L_x_625) ;  /* 0x0000003400fc7947 */ /* 0x000fea0003800000 */
.L_x_607:
[----:B------:R-:W-:-:S03]  /*10390*/  UMOV UR4, 0xffffffff ;  /* 0xffffffff00047882 */ /* 0x000fc60000000000 */
[----:B------:R-:W-:Y:S05]  /*103a0*/  BRA.DIV UR4, `(.L_x_628) ;  /* 0x0000015e04587947 */ /* 0x000fea000b800000 */
[----:B------:R1:W2:Y:S04]  /*103b0*/  SHFL.IDX PT, R5, R24, RZ, 0x181f ;  /* 0x00181fff18057589 */ /* 0x0002a800000e0000 */
[----:B------:R1:W3:Y:S04]  /*103c0*/  SHFL.IDX PT, R14, R28, RZ, 0x181f ;  /* 0x00181fff1c0e7589 */ /* 0x0002e800000e0000 */
[----:B------:R1:W4:Y:S04]  /*103d0*/  SHFL.IDX PT, R3, R26, RZ, 0x181f ;  /* 0x00181fff1a037589 */ /* 0x00032800000e0000 */
[----:B------:R1:W0:Y:S02]  /*103e0*/  SHFL.IDX PT, R7, R27, RZ, 0x181f ;  /* 0x00181fff1b077589 */ /* 0x00022400000e0000 */
.L_x_893:
[----:B------:R-:W5:Y:S01]  /*103f0*/  LDL R12, [R1+0x40] ;  /* 0x00004000010c7983 */ /* 0x000f620000100800 */
[----:B------:R-:W-:Y:S01]  /*10400*/  ULDC UR4, c[0x0][0x448] ;  /* 0x0001120000047ab9 */ /* 0x000fe20000000800 */
[----:B------:R-:W-:Y:S01]  /*10410*/  BSSY B1, `(.L_x_629) ;  /* 0x0000013000017945 */ /* 0x000fe20003800000 */
[----:B------:R-:W-:Y:S01]  /*10420*/  IMAD R32, R93, UR4, RZ ;  /* 0x000000045d207c24 */ /* 0x000fe2000f8e02ff */
[----:B-1----:R-:W-:Y:S02]  /*10430*/  CS2R R24, SRZ ;  /* 0x0000000000187805 */ /* 0x002fe4000001ff00 */
[----:B------:R-:W-:Y:S02]  /*10440*/  CS2R R26, SRZ ;  /* 0x00000000001a7805 */ /* 0x000fe4000001ff00 */
[----:B------:R-:W-:Y:S02]  /*10450*/  CS2R R8, SRZ ;  /* 0x0000000000087805 */ /* 0x000fe4000001ff00 */
[----:B------:R-:W-:-:S02]  /*10460*/  CS2R R10, SRZ ;  /* 0x00000000000a7805 */ /* 0x000fc4000001ff00 */
[----:B------:R-:W-:Y:S02]  /*10470*/  ISETP.GE.AND P0, PT, R6, R32, PT ;  /* 0x000000200600720c */ /* 0x000fe40003f06270 */
[----:B-----5:R-:W-:-:S11]  /*10480*/  LEA.HI R6, R12, R12, RZ, 0x1 ;  /* 0x0000000c0c067211 */ /* 0x020fd600078f08ff */
[----:B------:R-:W-:Y:S05]  /*10490*/  @P0 BRA `(.L_x_630) ;  /* 0x0000000000280947 */ /* 0x000fea0003800000 */
[----:B------:R-:W-:Y:S01]  /*104a0*/  ULDC UR4, c[0x0][0x3f4] ;  /* 0x0000fd0000047ab9 */ /* 0x000fe20000000800 */
[C---:B---3--:R-:W-:Y:S02]  /*104b0*/  IADD3 R14, P1, R16.reuse, R14, RZ ;  /* 0x0000000e100e7210 */ /* 0x048fe40007f3e0ff */
[----:B------:R-:W-:Y:S02]  /*104c0*/  CS2R R24, SRZ ;  /* 0x0000000000187805 */ /* 0x000fe4000001ff00 */
[C---:B------:R-:W-:Y:S02]  /*104d0*/  ISETP.GE.AND P2, PT, R16.reuse, UR4, PT ;  /* 0x0000000410007c0c */ /* 0x040fe4000bf46270 */
[----:B--2---:R-:W-:Y:S01]  /*104e0*/  IADD3 R4, P0, R16, R5, RZ ;  /* 0x0000000510047210 */ /* 0x004fe20007f1e0ff */
[----:B0-----:R-:W-:-:S03]  /*104f0*/  IMAD.X R15, R7, 0x1, R17, P1 ;  /* 0x00000001070f7824 */ /* 0x001fc600008e0611 */
[----:B----4-:R-:W-:-:S07]  /*10500*/  IADD3.X R5, R3, R17, RZ, P0, !PT ;  /* 0x0000001103057210 */ /* 0x010fce00007fe4ff */
[----:B------:R-:W-:Y:S05]  /*10510*/  @P2 BRA `(.L_x_630) ;  /* 0x0000000000082947 */ /* 0x000fea0003800000 */
[----:B------:R1:W5:Y:S04]  /*10520*/  LD.E.128 R24, desc[UR36][R4.64] ;  /* 0x0000002404187980 */ /* 0x000368000c101d00 */
[----:B------:R1:W5:Y:S02]  /*10530*/  LD.E.128 R8, desc[UR36][R14.64] ;  /* 0x000000240e087980 */ /* 0x000364000c101d00 */
.L_x_630:
[----:B------:R-:W-:Y:S05]  /*10540*/  BSYNC B1 ;  /* 0x0000000000017941 */ /* 0x000fea0003800000 */
.L_x_629:
[----:B------:R-:W-:Y:S01]  /*10550*/  LOP3.LUT R6, R6, 0xfffffffe, RZ, 0xc0, !PT ;  /* 0xfffffffe06067812 */ /* 0x000fe200078ec0ff */
[----:B------:R-:W-:Y:S01]  /*10560*/  IMAD R32, R221, -0x80, R32 ;  /* 0xffffff80dd207824 */ /* 0x000fe200078e0220 */
[----:B-----5:R-:W-:Y:S01]  /*10570*/  SHF.R.U32.HI R0, RZ, 0x8, R24 ;  /* 0x00000008ff007819 */ /* 0x020fe20000011618 */
[----:B------:R-:W-:Y:S01]  /*10580*/  BSSY B1, `(.L_x_631) ;  /* 0x0000034000017945 */ /* 0x000fe20003800000 */
[----:B----4-:R-:W-:Y:S01]  /*10590*/  LOP3.LUT R3, R24, 0xff, RZ, 0xc0, !PT ;  /* 0x000000ff18037812 */ /* 0x010fe200078ec0ff */
[----:B------:R-:W-:Y:S01]  /*105a0*/  IMAD.IADD R6, R12, 0x1, -R6 ;  /* 0x000000010c067824 */ /* 0x000fe200078e0a06 */
[----:B------:R-:W-:Y:S02]  /*105b0*/  LOP3.LUT R0, R0, 0xff, RZ, 0xc0, !PT ;  /* 0x000000ff00007812 */ /* 0x000fe400078ec0ff */
[----:B-1----:R-:W-:Y:S02]  /*105c0*/  SHF.R.U32.HI R15, RZ, 0x8, R27 ;  /* 0x00000008ff0f7819 */ /* 0x002fe4000001161b */
[----:B------:R-:W-:-:S02]  /*105d0*/  SHF.L.U32 R34, R6, 0x1f, RZ ;  /* 0x0000001f06227819 */ /* 0x000fc400000006ff */
[----:B--2---:R-:W-:Y:S02]  /*105e0*/  PRMT R5, R0, 0x7604, R3 ;  /* 0x0000760400057816 */ /* 0x004fe40000000003 */
[----:B------:R-:W1:Y:S01]  /*105f0*/  SYNCS.PHASECHK.TRANS64.TRYWAIT P1, [R23+URZ+0x38800], R34 ;  /* 0x03880022170075a7 */ /* 0x000e62000802017f */
[----:B------:R-:W-:Y:S02]  /*10600*/  SHF.R.U32.HI R0, RZ, 0x8, R26 ;  /* 0x00000008ff007819 */ /* 0x000fe4000001161a */
[----:B------:R-:W-:Y:S02]  /*10610*/  SHF.R.U32.HI R29, RZ, 0x8, R9 ;  /* 0x00000008ff1d7819 */ /* 0x000fe40000011609 */
[----:B------:R-:W-:Y:S02]  /*10620*/  SHF.R.U32.HI R33, RZ, 0x8, R11 ;  /* 0x00000008ff217819 */ /* 0x000fe4000001160b */
[----:B------:R-:W-:Y:S02]  /*10630*/  LOP3.LUT R6, R26, 0xff, RZ, 0xc0, !PT ;  /* 0x000000ff1a067812 */ /* 0x000fe400078ec0ff */
[----:B------:R-:W-:-:S02]  /*10640*/  LOP3.LUT R12, R27, 0xff, RZ, 0xc0, !PT ;  /* 0x000000ff1b0c7812 */ /* 0x000fc400078ec0ff */
[----:B0-----:R-:W-:Y:S02]  /*10650*/  LOP3.LUT R13, R0, 0xff, RZ, 0xc0, !PT ;  /* 0x000000ff000d7812 */ /* 0x001fe400078ec0ff */
[----:B------:R-:W-:Y:S02]  /*10660*/  LOP3.LUT R15, R15, 0xff, RZ, 0xc0, !PT ;  /* 0x000000ff0f0f7812 */ /* 0x000fe400078ec0ff */
[----:B------:R-:W-:Y:S01]  /*10670*/  SHF.R.U32.HI R7, RZ, 0x8, R25 ;  /* 0x00000008ff077819 */ /* 0x000fe20000011619 */
[----:B------:R-:W0:Y:S01]  /*10680*/  LDC R3, c[0x0][0x3f4] ;  /* 0x0000fd00ff037b82 */ /* 0x000e220000000800 */
[----:B------:R-:W-:Y:S02]  /*10690*/  SHF.R.U32.HI R0, RZ, 0x8, R8 ;  /* 0x00000008ff007819 */ /* 0x000fe40000011608 */
[----:B---3--:R-:W-:Y:S02]  /*106a0*/  LOP3.LUT R14, R9, 0xff, RZ, 0xc0, !PT ;  /* 0x000000ff090e7812 */ /* 0x008fe400078ec0ff */
[----:B------:R-:W-:-:S02]  /*106b0*/  LOP3.LUT R28, R11, 0xff, RZ, 0xc0, !PT ;  /* 0x000000ff0b1c7812 */ /* 0x000fc400078ec0ff */
[----:B------:R-:W-:Y:S02]  /*106c0*/  LOP3.LUT R29, R29, 0xff, RZ, 0xc0, !PT ;  /* 0x000000ff1d1d7812 */ /* 0x000fe400078ec0ff */
[----:B------:R-:W-:Y:S02]  /*106d0*/  LOP3.LUT R33, R33, 0xff, RZ, 0xc0, !PT ;  /* 0x000000ff21217812 */ /* 0x000fe400078ec0ff */
[----:B------:R-:W-:Y:S02]  /*106e0*/  PRMT R13, R13, 0x7604, R6 ;  /* 0x000076040d0d7816 */ /* 0x000fe40000000006 */
[----:B------:R-:W-:Y:S02]  /*106f0*/  PRMT R12, R15, 0x7604, R12 ;  /* 0x000076040f0c7816 */ /* 0x000fe4000000000c */
[----:B------:R-:W-:Y:S02]  /*10700*/  LOP3.LUT R4, R25, 0xff, RZ, 0xc0, !PT ;  /* 0x000000ff19047812 */ /* 0x000fe400078ec0ff */
[----:B------:R-:W-:-:S02]  /*10710*/  LOP3.LUT R7, R7, 0xff, RZ, 0xc0, !PT ;  /* 0x000000ff07077812 */ /* 0x000fc400078ec0ff */
[----:B------:R-:W-:Y:S02]  /*10720*/  LOP3.LUT R6, R8, 0xff, RZ, 0xc0, !PT ;  /* 0x000000ff08067812 */ /* 0x000fe400078ec0ff */
[----:B------:R-:W-:Y:S02]  /*10730*/  LOP3.LUT R15, R0, 0xff, RZ, 0xc0, !PT ;  /* 0x000000ff000f7812 */ /* 0x000fe400078ec0ff */
[----:B------:R-:W-:Y:S02]  /*10740*/  PRMT R14, R29, 0x7604, R14 ;  /* 0x000076041d0e7816 */ /* 0x000fe4000000000e */
[----:B------:R-:W-:Y:S02]  /*10750*/  PRMT R28, R33, 0x7604, R28 ;  /* 0x00007604211c7816 */ /* 0x000fe4000000001c */
[----:B------:R-:W-:Y:S02]  /*10760*/  SHF.R.U32.HI R0, RZ, 0x10, R25 ;  /* 0x00000010ff007819 */ /* 0x000fe40000011619 */
[----:B------:R-:W-:-:S02]  /*10770*/  SHF.R.U32.HI R29, RZ, 0x10, R9 ;  /* 0x00000010ff1d7819 */ /* 0x000fc40000011609 */
[----:B------:R-:W-:Y:S01]  /*10780*/  SHF.R.U32.HI R33, RZ, 0x10, R11 ;  /* 0x00000010ff217819 */ /* 0x000fe2000001160b */
[----:B------:R-:W-:Y:S01]  /*10790*/  IMAD.U32 R0, R0, 0x10000, RZ ;  /* 0x0001000000007824 */ /* 0x000fe200078e00ff */
[----:B------:R-:W-:Y:S01]  /*107a0*/  PRMT R7, R7, 0x7604, R4 ;  /* 0x0000760407077816 */ /* 0x000fe20000000004 */
[----:B------:R-:W-:Y:S01]  /*107b0*/  IMAD.U32 R29, R29, 0x10000, RZ ;  /* 0x000100001d1d7824 */ /* 0x000fe200078e00ff */
[----:B------:R-:W-:Y:S01]  /*107c0*/  PRMT R21, R15, 0x7604, R6 ;  /* 0x000076040f157816 */ /* 0x000fe20000000006 */
[----:B------:R-:W-:Y:S01]  /*107d0*/  IMAD.U32 R33, R33, 0x10000, RZ ;  /* 0x0001000021217824 */ /* 0x000fe200078e00ff */
[----:B------:R-:W-:Y:S02]  /*107e0*/  SHF.R.U32.HI R4, RZ, 0x8, R10 ;  /* 0x00000008ff047819 */ /* 0x000fe4000001160a */
[----:B------:R-:W-:Y:S02]  /*107f0*/  SHF.R.U32.HI R15, RZ, 0x10, R27 ;  /* 0x00000010ff0f7819 */ /* 0x000fe4000001161b */
[----:B------:R-:W-:-:S02]  /*10800*/  LOP3.LUT R20, R10, 0xff, RZ, 0xc0, !PT ;  /* 0x000000ff0a147812 */ /* 0x000fc400078ec0ff */
[----:B------:R-:W-:Y:S02]  /*10810*/  LOP3.LUT R31, R4, 0xff, RZ, 0xc0, !PT ;  /* 0x000000ff041f7812 */ /* 0x000fe400078ec0ff */
[----:B------:R-:W-:Y:S02]  /*10820*/  SHF.L.U32 R15, R15, 0x10, RZ ;  /* 0x000000100f0f7819 */ /* 0x000fe400000006ff */
[----:B------:R-:W-:Y:S02]  /*10830*/  PRMT R31, R31, 0x7604, R20 ;  /* 0x000076041f1f7816 */ /* 0x000fe40000000014 */
[----:B0-----:R-:W-:Y:S02]  /*10840*/  ISETP.GE.AND P0, PT, R16, R3, PT ;  /* 0x000000031000720c */ /* 0x001fe40003f06270 */
[----:B------:R-:W-:Y:S02]  /*10850*/  LOP3.LUT R7, R7, 0xff0000, R0, 0xf8, !PT ;  /* 0x00ff000007077812 */ /* 0x000fe400078ef800 */
[----:B------:R-:W-:-:S02]  /*10860*/  LOP3.LUT R15, R12, 0xff0000, R15, 0xf8, !PT ;  /* 0x00ff00000c0f7812 */ /* 0x000fc400078ef80f */
[----:B------:R-:W-:Y:S02]  /*10870*/  LOP3.LUT R29, R14, 0xff0000, R29, 0xf8, !PT ;  /* 0x00ff00000e1d7812 */ /* 0x000fe400078ef81d */
[----:B------:R-:W-:Y:S02]  /*10880*/  LOP3.LUT R33, R28, 0xff0000, R33, 0xf8, !PT ;  /* 0x00ff00001c217812 */ /* 0x000fe400078ef821 */
[----:B------:R-:W-:Y:S02]  /*10890*/  VIMNMX R32, R32, 0x80, PT ;  /* 0x0000008020207848 */ /* 0x000fe40003fe0100 */
[----:B------:R-:W-:Y:S01]  /*108a0*/  LOP3.LUT R5, R5, 0xff0000, R24, 0xf8, !PT ;  /* 0x00ff000005057812 */ /* 0x000fe200078ef818 */
[----:B-1----:R-:W-:Y:S06]  /*108b0*/  @!P1 BRA `(.L_x_632) ;  /* 0x0000015800849947 */ /* 0x002fec0003800000 */
.L_x_894:
[----:B------:R-:W-:Y:S05]  /*108c0*/  BSYNC B1 ;  /* 0x0000000000017941 */ /* 0x000fea0003800000 */
.L_x_631:
[C---:B------:R-:W-:Y:S01]  /*108d0*/  VIADD R12, R219.reuse, 0x20 ;  /* 0x00000020db0c7836 */ /* 0x040fe20000000000 */
[C---:B------:R-:W-:Y:S01]  /*108e0*/  IADD3 R6, R219.reuse, 0x40, RZ ;  /* 0x00000040db067810 */ /* 0x040fe20007ffe0ff */
[C---:B------:R-:W-:Y:S01]  /*108f0*/  VIADD R4, R219.reuse, 0x60 ;  /* 0x00000060db047836 */ /* 0x040fe20000000000 */
[-C--:B------:R-:W-:Y:S01]  /*10900*/  ISETP.GE.OR P1, PT, R219, R32.reuse, P0 ;  /* 0x00000020db00720c */ /* 0x080fe20000726670 */
[----:B------:R-:W-:Y:S01]  /*10910*/  BSSY B1, `(.L_x_633) ;  /* 0x00000d6000017945 */ /* 0x000fe20003800000 */
[-C--:B------:R-:W-:Y:S02]  /*10920*/  ISETP.GE.OR P2, PT, R12, R32.reuse, P0 ;  /* 0x000000200c00720c */ /* 0x080fe40000746670 */
[-C--:B------:R-:W-:Y:S02]  /*10930*/  ISETP.GE.OR P3, PT, R6, R32.reuse, P0 ;  /* 0x000000200600720c */ /* 0x080fe40000766670 */
[----:B------:R-:W-:Y:S02]  /*10940*/  ISETP.GE.OR P0, PT, R4, R32, P0 ;  /* 0x000000200400720c */ /* 0x000fe40000706670 */
[----:B------:R-:W1:Y:S01]  /*10950*/  S2R R4, SR_TID.X ;  /* 0x0000000000047919 */ /* 0x000e620000002100 */
[----:B------:R-:W-:-:S02]  /*10960*/  LOP3.LUT R13, R13, 0xff0000, R26, 0xf8, !PT ;  /* 0x00ff00000d0d7812 */ /* 0x000fc400078ef81a */
[----:B------:R-:W-:Y:S02]  /*10970*/  LOP3.LUT R21, R21, 0xff0000, R8, 0xf8, !PT ;  /* 0x00ff000015157812 */ /* 0x000fe400078ef808 */
[----:B------:R-:W-:Y:S02]  /*10980*/  LOP3.LUT R31, R31, 0xff0000, R10, 0xf8, !PT ;  /* 0x00ff00001f1f7812 */ /* 0x000fe400078ef80a */
[----:B------:R-:W-:Y:S02]  /*10990*/  LOP3.LUT R12, R13, 0xff000000, R26, 0xf8, !PT ;  /* 0xff0000000d0c7812 */ /* 0x000fe400078ef81a */
[----:B------:R-:W-:Y:S02]  /*109a0*/  LOP3.LUT R0, R5, 0xff000000, R24, 0xf8, !PT ;  /* 0xff00000005007812 */ /* 0x000fe400078ef818 */
[----:B------:R-:W-:Y:S02]  /*109b0*/  LOP3.LUT R26, R15, 0xff000000, R27, 0xf8, !PT ;  /* 0xff0000000f1a7812 */ /* 0x000fe400078ef81b */
[----:B------:R-:W-:-:S02]  /*109c0*/  LOP3.LUT R24, R7, 0xff000000, R25, 0xf8, !PT ;  /* 0xff00000007187812 */ /* 0x000fc400078ef819 */
[----:B------:R-:W-:Y:S02]  /*109d0*/  LOP3.LUT R13, R21, 0xff000000, R8, 0xf8, !PT ;  /* 0xff000000150d7812 */ /* 0x000fe400078ef808 */
[----:B------:R-:W-:Y:S02]  /*109e0*/  LOP3.LUT R14, R29, 0xff000000, R9, 0xf8, !PT ;  /* 0xff0000001d0e7812 */ /* 0x000fe400078ef809 */
[----:B------:R-:W-:Y:S02]  /*109f0*/  LOP3.LUT R15, R31, 0xff000000, R10, 0xf8, !PT ;  /* 0xff0000001f0f7812 */ /* 0x000fe400078ef80a */
[----:B------:R-:W-:Y:S01]  /*10a00*/  LOP3.LUT R20, R33, 0xff000000, R11, 0xf8, !PT ;  /* 0xff00000021147812 */ /* 0x000fe200078ef80b */
[----:B-1----:R-:W-:-:S05]  /*10a10*/  VIADD R4, R4, 0xffffff80 ;  /* 0xffffff8004047836 */ /* 0x002fca0000000000 */
[----:B------:R-:W-:-:S04]  /*10a20*/  SHF.R.S32.HI R59, RZ, 0x1f, R4 ;  /* 0x0000001fff3b7819 */ /* 0x000fc80000011404 */
[----:B------:R-:W-:-:S04]  /*10a30*/  LEA.HI R59, R59, R4, RZ, 0x3 ;  /* 0x000000043b3b7211 */ /* 0x000fc800078f18ff */
[----:B------:R-:W-:-:S05]  /*10a40*/  LOP3.LUT R59, R59, 0xfffffff8, RZ, 0xc0, !PT ;  /* 0xfffffff83b3b7812 */ /* 0x000fca00078ec0ff */
[----:B------:R-:W-:Y:S01]  /*10a50*/  IMAD.IADD R59, R4, 0x1, -R59 ;  /* 0x00000001043b7824 */ /* 0x000fe200078e0a3b */
[----:B------:R-:W-:Y:S06]  /*10a60*/  @P1 BRA `(.L_x_634) ;  /* 0x0000000c00001947 */ /* 0x000fec0003800000 */
[----:B------:R-:W2:Y:S01]  /*10a70*/  LDL R57, [R1+0x30] ;  /* 0x0000300001397983 */ /* 0x000ea20000100800 */
[----:B------:R-:W-:Y:S02]  /*10a80*/  LEA.HI R4, R3, R59, RZ, 0x1c ;  /* 0x0000003b03047211 */ /* 0x000fe400078fe0ff */
[----:B------:R-:W-:Y:S02]  /*10a90*/  SHF.R.U32.HI R38, RZ, 0x3, R227 ;  /* 0x00000003ff267819 */ /* 0x000fe400000116e3 */
[----:B------:R-:W-:Y:S02]  /*10aa0*/  SHF.R.S32.HI R5, RZ, 0x1f, R4 ;  /* 0x0000001fff057819 */ /* 0x000fe40000011404 */
[----:B------:R-:W-:Y:S02]  /*10ab0*/  SHF.L.U32 R6, R4, 0x4, RZ ;  /* 0x0000000404067819 */ /* 0x000fe400000006ff */
[----:B------:R-:W-:Y:S02]  /*10ac0*/  LEA.HI R5, R5, R4, RZ, 0x3 ;  /* 0x0000000405057211 */ /* 0x000fe400078f18ff */
[----:B------:R-:W-:-:S02]  /*10ad0*/  LOP3.LUT R6, R227, 0x70, R6, 0xf8, !PT ;  /* 0x00000070e3067812 */ /* 0x000fc400078ef806 */
[----:B------:R-:W-:Y:S01]  /*10ae0*/  F2FP.F16.E4M3.UNPACK_B R37, R0.H1 ;  /* 0x00000000ff25723e */ /* 0x000fe200030006ff */
[----:B------:R-:W-:Y:S01]  /*10af0*/  IMAD.SHL.U32 R5, R5, 0x800, RZ ;  /* 0x0000080005057824 */ /* 0x000fe200078e00ff */
[----:B------:R-:W-:Y:S02]  /*10b00*/  LOP3.LUT R6, R6, R38, RZ, 0x3c, !PT ;  /* 0x0000002606067212 */ /* 0x000fe400078e3cff */
[----:B------:R-:W-:Y:S01]  /*10b10*/  F2FP.F16.E4M3.UNPACK_B R41, R13.H1 ;  /* 0x0000000dff29723e */ /* 0x000fe200030006ff */
[--C-:B------:R-:W-:Y:S01]  /*10b20*/  HADD2.F32 R38, -RZ, R37.reuse.H0_H0 ;  /* 0x20000025ff267230 */ /* 0x100fe20000004100 */
[----:B------:R-:W-:Y:S01]  /*10b30*/  LOP3.LUT R5, R5, 0xffffc000, RZ, 0xc0, !PT ;  /* 0xffffc00005057812 */ /* 0x000fe200078ec0ff */
[----:B------:R-:W-:Y:S01]  /*10b40*/  HADD2.F32 R39, -RZ, R37.H1_H1 ;  /* 0x30000025ff277230 */ /* 0x000fe20000004100 */
[----:B------:R-:W-:Y:S01]  /*10b50*/  F2FP.F16.E4M3.UNPACK_B R37, R0 ;  /* 0x00000000ff25723e */ /* 0x000fe200020006ff */
[----:B------:R-:W-:Y:S01]  /*10b60*/  HADD2.F32 R40, -RZ, R41.H0_H0 ;  /* 0x20000029ff287230 */ /* 0x000fe20000004100 */
[----:B------:R-:W-:-:S05]  /*10b70*/  IADD3 R8, R6, R5, R228 ;  /* 0x0000000506087210 */ /* 0x000fca0007ffe0e4 */
[----:B------:R-:W-:-:S05]  /*10b80*/  IMAD.IADD R21, R23, 0x1, R8 ;  /* 0x0000000117157824 */ /* 0x000fca00078e0208 */
[----:B------:R-:W1:Y:S02]  /*10b90*/  LDS.128 R8, [R21+0x20400] ;  /* 0x0204000015087984 */ /* 0x000e640000000c00 */
[-C--:B-1----:R-:W-:Y:S02]  /*10ba0*/  F2FP.F16.E4M3.UNPACK_B R32, R8.reuse.H1 ;  /* 0x00000008ff20723e */ /* 0x082fe400030006ff */
[-C--:B0-----:R-:W-:Y:S02]  /*10bb0*/  F2FP.F16.E4M3.UNPACK_B R34, R9.reuse ;  /* 0x00000009ff22723e */ /* 0x081fe400020006ff */
[----:B------:R-:W-:Y:S01]  /*10bc0*/  F2FP.F16.E4M3.UNPACK_B R35, R9.H1 ;  /* 0x00000009ff23723e */ /* 0x000fe200030006ff */
[--C-:B------:R-:W-:Y:S01]  /*10bd0*/  HADD2.F32 R33, -RZ, R32.reuse.H0_H0 ;  /* 0x20000020ff217230 */ /* 0x100fe20000004100 */
[----:B------:R-:W-:Y:S01]  /*10be0*/  F2FP.F16.E4M3.UNPACK_B R8, R8 ;  /* 0x00000008ff08723e */ /* 0x000fe200020006ff */
[----:B------:R-:W-:Y:S01]  /*10bf0*/  HADD2.F32 R32, -RZ, R32.H1_H1 ;  /* 0x30000020ff207230 */ /* 0x000fe20000004100 */
[----:B------:R-:W-:-:S02]  /*10c00*/  F2FP.F16.E4M3.UNPACK_B R36, R10 ;  /* 0x0000000aff24723e */ /* 0x000fc400020006ff */
[C---:B------:R-:W-:Y:S01]  /*10c10*/  FMUL.FTZ R9, R33.reuse, R38 ;  /* 0x0000002621097220 */ /* 0x040fe20000410000 */
[----:B------:R-:W-:Y:S01]  /*10c20*/  FMUL.FTZ R42, R33, R40 ;  /* 0x00000028212a7220 */ /* 0x000fe20000410000 */
[----:B------:R-:W-:Y:S01]  /*10c30*/  FMUL.FTZ R45, R32, R39 ;  /* 0x00000027202d7220 */ /* 0x000fe20000410000 */
[----:B------:R-:W-:Y:S02]  /*10c40*/  F2FP.F16.E4M3.UNPACK_B R10, R10.H1 ;  /* 0x0000000aff0a723e */ /* 0x000fe400030006ff */
[-C--:B------:R-:W-:Y:S02]  /*10c50*/  F2FP.F16.E4M3.UNPACK_B R33, R11.reuse ;  /* 0x0000000bff21723e */ /* 0x080fe400020006ff */
[----:B------:R-:W-:Y:S01]  /*10c60*/  F2FP.F16.E4M3.UNPACK_B R11, R11.H1 ;  /* 0x0000000bff0b723e */ /* 0x000fe200030006ff */
[----:B--2---:R-:W0:Y:S02]  /*10c70*/  LDS.128 R4, [R57+0x20400] ;  /* 0x0204000039047984 */ /* 0x004e240000000c00 */
[----:B0-----:R-:W-:-:S02]  /*10c80*/  F2FP.F16.E4M3.UNPACK_B R25, R4 ;  /* 0x00000004ff19723e */ /* 0x001fc400020006ff */
[----:B------:R-:W-:Y:S02]  /*10c90*/  F2FP.F16.E4M3.UNPACK_B R4, R4.H1 ;  /* 0x00000004ff04723e */ /* 0x000fe400030006ff */
[-C--:B------:R-:W-:Y:S02]  /*10ca0*/  F2FP.F16.E4M3.UNPACK_B R27, R5.reuse ;  /* 0x00000005ff1b723e */ /* 0x080fe400020006ff */
[----:B------:R-:W-:Y:S01]  /*10cb0*/  F2FP.F16.E4M3.UNPACK_B R28, R5.H1 ;  /* 0x00000005ff1c723e */ /* 0x000fe200030006ff */
[----:B------:R-:W-:Y:S01]  /*10cc0*/  HADD2.F32 R5, -RZ, R4.H0_H0 ;  /* 0x20000004ff057230 */ /* 0x000fe20000004100 */
[-C--:B------:R-:W-:Y:S02]  /*10cd0*/  F2FP.F16.E4M3.UNPACK_B R29, R6.reuse ;  /* 0x00000006ff1d723e */ /* 0x080fe400020006ff */
[----:B------:R-:W-:Y:S02]  /*10ce0*/  F2FP.F16.E4M3.UNPACK_B R6, R6.H1 ;  /* 0x00000006ff06723e */ /* 0x000fe400030006ff */
[C---:B------:R-:W-:Y:S01]  /*10cf0*/  FFMA.FTZ R46, R5.reuse, R40, R9 ;  /* 0x00000028052e7223 */ /* 0x040fe20000010009 */
[----:B------:R-:W-:Y:S01]  /*10d00*/  F2FP.F16.E4M3.UNPACK_B R40, R13 ;  /* 0x0000000dff28723e */ /* 0x000fe200020006ff */
[----:B------:R-:W-:Y:S01]  /*10d10*/  FFMA.FTZ R44, R5, R38, -R42 ;  /* 0x00000026052c7223 */ /* 0x000fe2000001082a */
[----:B------:R-:W-:Y:S01]  /*10d20*/  HADD2.F32 R42, -RZ, R41.H1_H1 ;  /* 0x30000029ff2a7230 */ /* 0x000fe20000004100 */
[-C--:B------:R-:W-:Y:S01]  /*10d30*/  F2FP.F16.E4M3.UNPACK_B R31, R7.reuse ;  /* 0x00000007ff1f723e */ /* 0x080fe200020006ff */
[----:B------:R-:W-:Y:S01]  /*10d40*/  HADD2.F32 R9, -RZ, R8.H0_H0 ;  /* 0x20000008ff097230 */ /* 0x000fe20000004100 */
[----:B------:R-:W-:Y:S01]  /*10d50*/  F2FP.F16.E4M3.UNPACK_B R7, R7.H1 ;  /* 0x00000007ff07723e */ /* 0x000fe200030006ff */
[----:B------:R-:W-:-:S02]  /*10d60*/  HADD2.F32 R41, -RZ, R40.H0_H0 ;  /* 0x20000028ff297230 */ /* 0x000fc40000004100 */
[-C--:B------:R-:W-:Y:S01]  /*10d70*/  FMUL.FTZ R48, R32, R42.reuse ;  /* 0x0000002a20307220 */ /* 0x080fe20000410000 */
[----:B------:R-:W-:Y:S02]  /*10d80*/  HADD2.F32 R5, -RZ, R4.H1_H1 ;  /* 0x30000004ff057230 */ /* 0x000fe40000004100 */
[----:B------:R-:W-:Y:S02]  /*10d90*/  HADD2.F32 R38, -RZ, R37.H0_H0 ;  /* 0x20000025ff267230 */ /* 0x000fe40000004100 */
[----:B------:R-:W-:Y:S01]  /*10da0*/  FMUL.FTZ R43, R9, R41 ;  /* 0x00000029092b7220 */ /* 0x000fe20000410000 */
[----:B------:R-:W-:Y:S02]  /*10db0*/  HADD2.F32 R4, -RZ, R25.H0_H0 ;  /* 0x20000019ff047230 */ /* 0x000fe40000004100 */
[C---:B------:R-:W-:Y:S01]  /*10dc0*/  FFMA.FTZ R47, R5.reuse, R39, -R48 ;  /* 0x00000027052f7223 */ /* 0x040fe20000010830 */
[----:B------:R-:W-:Y:S01]  /*10dd0*/  FFMA.FTZ R49, R5, R42, R45 ;  /* 0x0000002a05317223 */ /* 0x000fe2000001002d */
[----:B------:R-:W-:Y:S01]  /*10de0*/  FMUL.FTZ R32, R9, R38 ;  /* 0x0000002609207220 */ /* 0x000fe20000410000 */
[----:B------:R-:W-:Y:S01]  /*10df0*/  F2FP.F16.E4M3.UNPACK_B R9, R24.H1 ;  /* 0x00000018ff09723e */ /* 0x000fe200030006ff */
[----:B------:R-:W-:Y:S01]  /*10e00*/  FFMA.FTZ R43, R4, R38, -R43 ;  /* 0x00000026042b7223 */ /* 0x000fe2000001082b */
[----:B------:R-:W-:Y:S01]  /*10e10*/  F2FP.F16.E4M3.UNPACK_B R38, R14.H1 ;  /* 0x0000000eff26723e */ /* 0x000fe200030006ff */
[----:B------:R-:W-:-:S02]  /*10e20*/  HADD2.F32 R5, -RZ, R35.H0_H0 ;  /* 0x20000023ff057230 */ /* 0x000fc40000004100 */
[----:B------:R-:W-:Y:S01]  /*10e30*/  FFMA.FTZ R41, R4, R41, R32 ;  /* 0x0000002904297223 */ /* 0x000fe20000010020 */
[----:B------:R-:W-:Y:S02]  /*10e40*/  HADD2.F32 R37, -RZ, R37.H1_H1 ;  /* 0x30000025ff257230 */ /* 0x000fe40000004100 */
[----:B------:R-:W-:Y:S02]  /*10e50*/  HADD2.F32 R39, -RZ, R38.H0_H0 ;  /* 0x20000026ff277230 */ /* 0x000fe40000004100 */
[----:B------:R-:W-:Y:S02]  /*10e60*/  HADD2.F32 R40, -RZ, R40.H1_H1 ;  /* 0x30000028ff287230 */ /* 0x000fe40000004100 */
[----:B------:R-:W-:Y:S02]  /*10e70*/  HADD2.F32 R8, -RZ, R8.H1_H1 ;  /* 0x30000008ff087230 */ /* 0x000fe40000004100 */
[----:B------:R-:W-:Y:S01]  /*10e80*/  FMUL.FTZ R51, R5, R39 ;  /* 0x0000002705337220 */ /* 0x000fe20000410000 */
[----:B------:R-:W-:-:S02]  /*10e90*/  HADD2.F32 R32, -RZ, R9.H0_H0 ;  /* 0x20000009ff207230 */ /* 0x000fc40000004100 */
[----:B------:R-:W-:Y:S02]  /*10ea0*/  HADD2.F32 R4, -RZ, R28.H0_H0 ;  /* 0x2000001cff047230 */ /* 0x000fe40000004100 */
[C---:B------:R-:W-:Y:S01]  /*10eb0*/  FMUL.FTZ R42, R8.reuse, R40 ;  /* 0x00000028082a7220 */ /* 0x040fe20000410000 */
[----:B------:R-:W-:Y:S02]  /*10ec0*/  HADD2.F32 R25, -RZ, R25.H1_H1 ;  /* 0x30000019ff197230 */ /* 0x000fe40000004100 */
[-C--:B------:R-:W-:Y:S01]  /*10ed0*/  FMUL.FTZ R45, R8, R37.reuse ;  /* 0x00000025082d7220 */ /* 0x080fe20000410000 */
[-C--:B------:R-:W-:Y:S01]  /*10ee0*/  FMUL.FTZ R8, R5, R32.reuse ;  /* 0x0000002005087220 */ /* 0x080fe20000410000 */
[C---:B------:R-:W-:Y:S01]  /*10ef0*/  FFMA.FTZ R51, R4.reuse, R32, -R51 ;  /* 0x0000002004337223 */ /* 0x040fe20000010833 */
[----:B------:R-:W-:Y:S01]  /*10f00*/  F2FP.F16.E4M3.UNPACK_B R32, R14 ;  /* 0x0000000eff20723e */ /* 0x000fe200020006ff */
[C---:B------:R-:W-:Y:S01]  /*10f10*/  FFMA.FTZ R42, R25.reuse, R37, -R42 ;  /* 0x00000025192a7223 */ /* 0x040fe2000001082a */
[----:B------:R-:W-:Y:S01]  /*10f20*/  FFMA.FTZ R40, R25, R40, R45 ;  /* 0x0000002819287223 */ /* 0x000fe2000001002d */
[----:B------:R-:W-:Y:S01]  /*10f30*/  FFMA.FTZ R45, R4, R39, R8 ;  /* 0x00000027042d7223 */ /* 0x000fe20000010008 */
[----:B------:R-:W-:Y:S01]  /*10f40*/  HADD2.F32 R25, -RZ, R9.H1_H1 ;  /* 0x30000009ff197230 */ /* 0x000fe20000004100 */
[----:B------:R-:W-:Y:S01]  /*10f50*/  F2FP.F16.E4M3.UNPACK_B R8, R24 ;  /* 0x00000018ff08723e */ /* 0x000fe200020006ff */
[----:B------:R-:W-:-:S02]  /*10f60*/  HADD2.F32 R38, -RZ, R38.H1_H1 ;  /* 0x30000026ff267230 */ /* 0x000fc40000004100 */
[----:B------:R-:W-:Y:S02]  /*10f70*/  HADD2.F32 R35, -RZ, R35.H1_H1 ;  /* 0x30000023ff237230 */ /* 0x000fe40000004100 */
[----:B------:R-:W-:Y:S02]  /*10f80*/  HADD2.F32 R37, -RZ, R32.H0_H0 ;  /* 0x20000020ff257230 */ /* 0x000fe40000004100 */
[----:B------:R-:W-:Y:S02]  /*10f90*/  HADD2.F32 R5, -RZ, R34.H0_H0 ;  /* 0x20000022ff057230 */ /* 0x000fe40000004100 */
[C---:B------:R-:W-:Y:S01]  /*10fa0*/  FMUL.FTZ R39, R35.reuse, R38 ;  /* 0x0000002623277220 */ /* 0x040fe20000410000 */
[----:B------:R-:W-:Y:S02]  /*10fb0*/  HADD2.F32 R28, -RZ, R28.H1_H1 ;  /* 0x3000001cff1c7230 */ /* 0x000fe40000004100 */
[----:B------:R-:W-:Y:S01]  /*10fc0*/  FMUL.FTZ R53, R35, R25 ;  /* 0x0000001923357220 */ /* 0x000fe20000410000 */
[----:B------:R-:W-:-:S02]  /*10fd0*/  HADD2.F32 R9, -RZ, R8.H0_H0 ;  /* 0x20000008ff097230 */ /* 0x000fc40000004100 */
[C---:B------:R-:W-:Y:S01]  /*10fe0*/  FMUL.FTZ R35, R5.reuse, R37 ;  /* 0x0000002505237220 */ /* 0x040fe20000410000 */
[----:B------:R-:W-:Y:S02]  /*10ff0*/  HADD2.F32 R4, -RZ, R27.H0_H0 ;  /* 0x2000001bff047230 */ /* 0x000fe40000004100 */
[C---:B------:R-:W-:Y:S01]  /*11000*/  FFMA.FTZ R52, R28.reuse, R25, -R39 ;  /* 0x000000191c347223 */ /* 0x040fe20000010827 */
[----:B------:R-:W-:Y:S01]  /*11010*/  FFMA.FTZ R54, R28, R38, R53 ;  /* 0x000000261c367223 */ /* 0x000fe20000010035 */
[----:B------:R-:W-:Y:S01]  /*11020*/  F2FP.F16.E4M3.UNPACK_B R28, R15.H1 ;  /* 0x0000000fff1c723e */ /* 0x000fe200030006ff */
[-C--:B------:R-:W-:Y:S01]  /*11030*/  FMUL.FTZ R48, R5, R9.reuse ;  /* 0x0000000905307220 */ /* 0x080fe20000410000 */
[----:B------:R-:W-:Y:S01]  /*11040*/  FFMA.FTZ R38, R4, R9, -R35 ;  /* 0x0000000904267223 */ /* 0x000fe20000010823 */
[----:B------:R-:W-:Y:S01]  /*11050*/  HADD2.F32 R8, -RZ, R8.H1_H1 ;  /* 0x30000008ff087230 */ /* 0x000fe20000004100 */
[----:B------:R-:W-:Y:S01]  /*11060*/  F2FP.F16.E4M3.UNPACK_B R9, R12.H1 ;  /* 0x0000000cff09723e */ /* 0x000fe200030006ff */
[----:B------:R-:W-:-:S02]  /*11070*/  HADD2.F32 R32, -RZ, R32.H1_H1 ;  /* 0x30000020ff207230 */ /* 0x000fc40000004100 */
[----:B------:R-:W-:Y:S01]  /*11080*/  FFMA.FTZ R48, R4, R37, R48 ;  /* 0x0000002504307223 */ /* 0x000fe20000010030 */
[----:B------:R-:W-:Y:S02]  /*11090*/  HADD2.F32 R34, -RZ, R34.H1_H1 ;  /* 0x30000022ff227230 */ /* 0x000fe40000004100 */
[----:B------:R-:W-:Y:S02]  /*110a0*/  HADD2.F32 R35, -RZ, R28.H0_H0 ;  /* 0x2000001cff237230 */ /* 0x000fe40000004100 */
[----:B------:R-:W-:Y:S02]  /*110b0*/  HADD2.F32 R5, -RZ, R10.H0_H0 ;  /* 0x2000000aff057230 */ /* 0x000fe40000004100 */
[C---:B------:R-:W-:Y:S01]  /*110c0*/  FMUL.FTZ R50, R34.reuse, R32 ;  /* 0x0000002022327220 */ /* 0x040fe20000410000 */
[----:B------:R-:W-:Y:S02]  /*110d0*/  HADD2.F32 R27, -RZ, R27.H1_H1 ;  /* 0x3000001bff1b7230 */ /* 0x000fe40000004100 */
[----:B------:R-:W-:Y:S01]  /*110e0*/  FMUL.FTZ R39, R34, R8 ;  /* 0x0000000822277220 */ /* 0x000fe20000410000 */
[----:B------:R-:W-:-:S02]  /*110f0*/  HADD2.F32 R25, -RZ, R9.H0_H0 ;  /* 0x20000009ff197230 */ /* 0x000fc40000004100 */
[----:B------:R-:W-:Y:S01]  /*11100*/  FMUL.FTZ R53, R5, R35 ;  /* 0x0000002305357220 */ /* 0x000fe20000410000 */
[----:B------:R-:W-:Y:S02]  /*11110*/  HADD2.F32 R4, -RZ, R6.H0_H0 ;  /* 0x20000006ff047230 */ /* 0x000fe40000004100 */
[C---:B------:R-:W-:Y:S01]  /*11120*/  FFMA.FTZ R37, R27.reuse, R8, -R50 ;  /* 0x000000081b257223 */ /* 0x040fe20000010832 */
[----:B------:R-:W-:Y:S01]  /*11130*/  FFMA.FTZ R39, R27, R32, R39 ;  /* 0x000000201b277223 */ /* 0x000fe20000010027 */
[-C--:B------:R-:W-:Y:S01]  /*11140*/  FMUL.FTZ R34, R5, R25.reuse ;  /* 0x0000001905227220 */ /* 0x080fe20000410000 */
[----:B------:R-:W-:Y:S02]  /*11150*/  HADD2.F32 R27, -RZ, R28.H1_H1 ;  /* 0x3000001cff1b7230 */ /* 0x000fe40000004100 */
[----:B------:R-:W-:Y:S01]  /*11160*/  FFMA.FTZ R53, R4, R25, -R53 ;  /* 0x0000001904357223 */ /* 0x000fe20000010835 */
[----:B------:R-:W-:Y:S01]  /*11170*/  HADD2.F32 R10, -RZ, R10.H1_H1 ;  /* 0x3000000aff0a7230 */ /* 0x000fe20000004100 */
[----:B------:R-:W-:Y:S01]  /*11180*/  F2FP.F16.E4M3.UNPACK_B R25, R15 ;  /* 0x0000000fff19723e */ /* 0x000fe200020006ff */
[----:B------:R-:W-:-:S02]  /*11190*/  HADD2.F32 R9, -RZ, R9.H1_H1 ;  /* 0x30000009ff097230 */ /* 0x000fc40000004100 */
[----:B------:R-:W-:Y:S01]  /*111a0*/  FFMA.FTZ R35, R4, R35, R34 ;  /* 0x0000002304237223 */ /* 0x000fe20000010022 */
[----:B------:R-:W-:Y:S01]  /*111b0*/  HADD2.F32 R6, -RZ, R6.H1_H1 ;  /* 0x30000006ff067230 */ /* 0x000fe20000004100 */
[----:B------:R-:W-:Y:S01]  /*111c0*/  F2FP.F16.E4M3.UNPACK_B R8, R12 ;  /* 0x0000000cff08723e */ /* 0x000fe200020006ff */
[C---:B------:R-:W-:Y:S01]  /*111d0*/  FMUL.FTZ R55, R10.reuse, R27 ;  /* 0x0000001b0a377220 */ /* 0x040fe20000410000 */
[-C--:B------:R-:W-:Y:S01]  /*111e0*/  FMUL.FTZ R4, R10, R9.reuse ;  /* 0x000000090a047220 */ /* 0x080fe20000410000 */
[----:B------:R-:W-:Y:S02]  /*111f0*/  HADD2.F32 R10, -RZ, R25.H0_H0 ;  /* 0x20000019ff0a7230 */ /* 0x000fe40000004100 */
[----:B------:R-:W-:Y:S02]  /*11200*/  HADD2.F32 R5, -RZ, R36.H0_H0 ;  /* 0x20000024ff057230 */ /* 0x000fe40000004100 */
[C---:B------:R-:W-:Y:S01]  /*11210*/  FFMA.FTZ R50, R6.reuse, R9, -R55 ;  /* 0x0000000906327223 */ /* 0x040fe20000010837 */
[----:B------:R-:W-:Y:S01]  /*11220*/  FFMA.FTZ R56, R6, R27, R4 ;  /* 0x0000001b06387223 */ /* 0x000fe20000010004 */
[----:B------:R-:W-:-:S02]  /*11230*/  HADD2.F32 R6, -RZ, R8.H0_H0 ;  /* 0x20000008ff067230 */ /* 0x000fc40000004100 */
[----:B------:R-:W-:Y:S02]  /*11240*/  HADD2.F32 R4, -RZ, R29.H0_H0 ;  /* 0x2000001dff047230 */ /* 0x000fe40000004100 */
[C---:B------:R-:W-:Y:S01]  /*11250*/  FMUL.FTZ R9, R5.reuse, R10 ;  /* 0x0000000a05097220 */ /* 0x040fe20000410000 */
[----:B------:R-:W-:Y:S02]  /*11260*/  HADD2.F32 R25, -RZ, R25.H1_H1 ;  /* 0x30000019ff197230 */ /* 0x000fe40000004100 */
[-C--:B------:R-:W-:Y:S01]  /*11270*/  FMUL.FTZ R5, R5, R6.reuse ;  /* 0x0000000605057220 */ /* 0x080fe20000410000 */
[----:B------:R-:W-:Y:S02]  /*11280*/  HADD2.F32 R36, -RZ, R36.H1_H1 ;  /* 0x30000024ff247230 */ /* 0x000fe40000004100 */
[----:B------:R-:W-:Y:S01]  /*11290*/  FFMA.FTZ R27, R4, R6, -R9 ;  /* 0x00000006041b7223 */ /* 0x000fe20000010809 */
[----:B------:R-:W-:Y:S01]  /*112a0*/  HADD2.F32 R8, -RZ, R8.H1_H1 ;  /* 0x30000008ff087230 */ /* 0x000fe20000004100 */
[----:B------:R-:W-:Y:S01]  /*112b0*/  F2FP.F16.E4M3.UNPACK_B R9, R20.H1 ;  /* 0x00000014ff09723e */ /* 0x000fe200030006ff */
[----:B------:R-:W-:-:S02]  /*112c0*/  HADD2.F32 R29, -RZ, R29.H1_H1 ;  /* 0x3000001dff1d7230 */ /* 0x000fc40000004100 */
[----:B------:R-:W-:Y:S01]  /*112d0*/  FFMA.FTZ R32, R4, R10, R5 ;  /* 0x0000000a04207223 */ /* 0x000fe20000010005 */
[CC--:B------:R-:W-:Y:S01]  /*112e0*/  FMUL.FTZ R6, R36.reuse, R25.reuse ;  /* 0x0000001924067220 */ /* 0x0c0fe20000410000 */
[----:B------:R-:W-:Y:S01]  /*112f0*/  F2FP.F16.E4M3.UNPACK_B R4, R26.H1 ;  /* 0x0000001aff04723e */ /* 0x000fe200030006ff */
[-C--:B------:R-:W-:Y:S01]  /*11300*/  FMUL.FTZ R36, R36, R8.reuse ;  /* 0x0000000824247220 */ /* 0x080fe20000410000 */
[----:B------:R-:W-:Y:S02]  /*11310*/  HADD2.F32 R10, -RZ, R9.H0_H0 ;  /* 0x20000009ff0a7230 */ /* 0x000fe40000004100 */
[C---:B------:R-:W-:Y:S01]  /*11320*/  FFMA.FTZ R34, R29.reuse, R8, -R6 ;  /* 0x000000081d227223 */ /* 0x040fe20000010806 */
[----:B------:R-:W-:Y:S02]  /*11330*/  HADD2.F32 R5, -RZ, R11.H0_H0 ;  /* 0x2000000bff057230 */ /* 0x000fe40000004100 */
[----:B------:R-:W-:Y:S01]  /*11340*/  FFMA.FTZ R25, R29, R25, R36 ;  /* 0x000000191d197223 */ /* 0x000fe20000010024 */
[----:B------:R-:W-:-:S02]  /*11350*/  HADD2.F32 R6, -RZ, R4.H0_H0 ;  /* 0x20000004ff067230 */ /* 0x000fc40000004100 */
[----:B------:R-:W-:Y:S02]  /*11360*/  HADD2.F32 R8, -RZ, R4.H1_H1 ;  /* 0x30000004ff087230 */ /* 0x000fe40000004100 */
[C---:B------:R-:W-:Y:S01]  /*11370*/  FMUL.FTZ R29, R5.reuse, R10 ;  /* 0x0000000a051d7220 */ /* 0x040fe20000410000 */
[----:B------:R-:W-:Y:S02]  /*11380*/  HADD2.F32 R4, -RZ, R7.H0_H0 ;  /* 0x20000007ff047230 */ /* 0x000fe40000004100 */
[----:B------:R-:W-:Y:S02]  /*11390*/  HADD2.F32 R28, -RZ, R9.H1_H1 ;  /* 0x30000009ff1c7230 */ /* 0x000fe40000004100 */
[-C--:B------:R-:W-:Y:S01]  /*113a0*/  FMUL.FTZ R9, R5, R6.reuse ;  /* 0x0000000605097220 */ /* 0x080fe20000410000 */
[----:B------:R-:W-:Y:S02]  /*113b0*/  HADD2.F32 R11, -RZ, R11.H1_H1 ;  /* 0x3000000bff0b7230 */ /* 0x000fe40000004100 */
[C---:B------:R-:W-:Y:S01]  /*113c0*/  FFMA.FTZ R29, R4.reuse, R6, -R29 ;  /* 0x00000006041d7223 */ /* 0x040fe2000001081d */
[----:B------:R-:W-:Y:S01]  /*113d0*/  HADD2.F32 R7, -RZ, R7.H1_H1 ;  /* 0x30000007ff077230 */ /* 0x000fe20000004100 */
[----:B------:R-:W-:Y:S01]  /*113e0*/  F2FP.F16.E4M3.UNPACK_B R5, R26 ;  /* 0x0000001aff05723e */ /* 0x000fe200020006ff */
[----:B------:R-:W-:Y:S01]  /*113f0*/  FFMA.FTZ R55, R4, R10, R9 ;  /* 0x0000000a04377223 */ /* 0x000fe20000010009 */
[C---:B------:R-:W-:Y:S01]  /*11400*/  FMUL.FTZ R6, R11.reuse, R28 ;  /* 0x0000001c0b067220 */ /* 0x040fe20000410000 */
[----:B------:R-:W-:Y:S01]  /*11410*/  FMUL.FTZ R11, R11, R8 ;  /* 0x000000080b0b7220 */ /* 0x000fe20000410000 */
[----:B------:R-:W-:-:S02]  /*11420*/  F2FP.F16.E4M3.UNPACK_B R4, R20 ;  /* 0x00000014ff04723e */ /* 0x000fc400020006ff */
[C---:B------:R-:W-:Y:S01]  /*11430*/  FFMA.FTZ R58, R7.reuse, R8, -R6 ;  /* 0x00000008073a7223 */ /* 0x040fe20000010806 */
[--C-:B------:R-:W-:Y:S02]  /*11440*/  HADD2.F32 R6, -RZ, R5.reuse.H0_H0 ;  /* 0x20000005ff067230 */ /* 0x100fe40000004100 */
[----:B------:R-:W-:Y:S01]  /*11450*/  FFMA.FTZ R60, R7, R28, R11 ;  /* 0x0000001c073c7223 */ /* 0x000fe2000001000b */
[----:B------:R-:W-:Y:S02]  /*11460*/  HADD2.F32 R8, -RZ, R5.H1_H1 ;  /* 0x30000005ff087230 */ /* 0x000fe40000004100 */
[----:B------:R-:W-:Y:S02]  /*11470*/  HADD2.F32 R5, -RZ, R33.H0_H0 ;  /* 0x20000021ff057230 */ /* 0x000fe40000004100 */
[--C-:B------:R-:W-:Y:S01]  /*11480*/  HADD2.F32 R7, -RZ, R4.reuse.H0_H0 ;  /* 0x20000004ff077230 */ /* 0x100fe20000004100 */
[----:B------:R-:W-:Y:S01]  /*11490*/  F2FP.SATFINITE.E4M3.F32.PACK_AB_MERGE_C R55, R60, R55, RZ ;  /* 0x000000373c37723e */ /* 0x000fe200048070ff */
[----:B------:R-:W-:-:S02]  /*114a0*/  HADD2.F32 R10, -RZ, R4.H1_H1 ;  /* 0x30000004ff0a7230 */ /* 0x000fc40000004100 */
[C---:B------:R-:W-:Y:S01]  /*114b0*/  FMUL.FTZ R28, R5.reuse, R6 ;  /* 0x00000006051c7220 */ /* 0x040fe20000410000 */
[----:B------:R-:W-:Y:S02]  /*114c0*/  HADD2.F32 R33, -RZ, R33.H1_H1 ;  /* 0x30000021ff217230 */ /* 0x000fe40000004100 */
[----:B------:R-:W-:Y:S01]  /*114d0*/  FMUL.FTZ R9, R5, R7 ;  /* 0x0000000705097220 */ /* 0x000fe20000410000 */
[--C-:B------:R-:W-:Y:S01]  /*114e0*/  HADD2.F32 R4, -RZ, R31.reuse.H0_H0 ;  /* 0x2000001fff047230 */ /* 0x100fe20000004100 */
[----:B------:R-:W-:Y:S01]  /*114f0*/  F2FP.SATFINITE.E4M3.F32.PACK_AB_MERGE_C R5, R52, R51, RZ ;  /* 0x000000333405723e */ /* 0x000fe200048070ff */
[----:B------:R-:W-:Y:S02]  /*11500*/  HADD2.F32 R31, -RZ, R31.H1_H1 ;  /* 0x3000001fff1f7230 */ /* 0x000fe40000004100 */
[C---:B------:R-:W-:Y:S01]  /*11510*/  FMUL.FTZ R36, R33.reuse, R10 ;  /* 0x0000000a21247220 */ /* 0x040fe20000410000 */
[----:B------:R-:W-:Y:S01]  /*11520*/  FMUL.FTZ R33, R33, R8 ;  /* 0x0000000821217220 */ /* 0x000fe20000410000 */
[C---:B------:R-:W-:Y:S01]  /*11530*/  FFMA.FTZ R11, R4.reuse, R6, -R9 ;  /* 0x00000006040b7223 */ /* 0x040fe20000010809 */
[----:B------:R-:W-:Y:S01]  /*11540*/  FFMA.FTZ R28, R4, R7, R28 ;  /* 0x00000007041c7223 */ /* 0x000fe2000001001c */
[C---:B------:R-:W-:Y:S01]  /*11550*/  FFMA.FTZ R36, R31.reuse, R8, -R36 ;  /* 0x000000081f247223 */ /* 0x040fe20000010824 */
[----:B------:R-:W-:Y:S01]  /*11560*/  FFMA.FTZ R33, R31, R10, R33 ;  /* 0x0000000a1f217223 */ /* 0x000fe20000010021 */
[----:B------:R-:W-:-:S02]  /*11570*/  F2FP.SATFINITE.E4M3.F32.PACK_AB_MERGE_C R4, R47, R44, RZ ;  /* 0x0000002c2f04723e */ /* 0x000fc400048070ff */
[----:B------:R-:W-:Y:S02]  /*11580*/  F2FP.SATFINITE.E4M3.F32.PACK_AB_MERGE_C R6, R50, R53, RZ ;  /* 0x000000353206723e */ /* 0x000fe400048070ff */
[----:B------:R-:W-:Y:S02]  /*11590*/  F2FP.SATFINITE.E4M3.F32.PACK_AB_MERGE_C R7, R58, R29, RZ ;  /* 0x0000001d3a07723e */ /* 0x000fe400048070ff */
[----:B------:R-:W-:Y:S02]  /*115a0*/  F2FP.SATFINITE.E4M3.F32.PACK_AB_MERGE_C R8, R49, R46, RZ ;  /* 0x0000002e3108723e */ /* 0x000fe400048070ff */
[----:B------:R-:W-:Y:S02]  /*115b0*/  F2FP.SATFINITE.E4M3.F32.PACK_AB_MERGE_C R9, R54, R45, RZ ;  /* 0x0000002d3609723e */ /* 0x000fe400048070ff */
[----:B------:R-:W-:Y:S02]  /*115c0*/  F2FP.SATFINITE.E4M3.F32.PACK_AB_MERGE_C R10, R56, R35, RZ ;  /* 0x00000023380a723e */ /* 0x000fe400048070ff */
[----:B------:R-:W-:-:S02]  /*115d0*/  F2FP.SATFINITE.E4M3.F32.PACK_AB_MERGE_C R4, R42, R43, R4 ;  /* 0x0000002b2a04723e */ /* 0x000fc40004807004 */
[----:B------:R-:W-:Y:S02]  /*115e0*/  F2FP.SATFINITE.E4M3.F32.PACK_AB_MERGE_C R5, R37, R38, R5 ;  /* 0x000000262505723e */ /* 0x000fe40004807005 */
[----:B------:R-:W-:Y:S02]  /*115f0*/  F2FP.SATFINITE.E4M3.F32.PACK_AB_MERGE_C R6, R34, R27, R6 ;  /* 0x0000001b2206723e */ /* 0x000fe40004807006 */
[----:B------:R-:W-:Y:S02]  /*11600*/  F2FP.SATFINITE.E4M3.F32.PACK_AB_MERGE_C R7, R36, R11, R7 ;  /* 0x0000000b2407723e */ /* 0x000fe40004807007 */
[----:B------:R-:W-:Y:S02]  /*11610*/  F2FP.SATFINITE.E4M3.F32.PACK_AB_MERGE_C R8, R40, R41, R8 ;  /* 0x000000292808723e */ /* 0x000fe40004807008 */
[----:B------:R-:W-:Y:S01]  /*11620*/  F2FP.SATFINITE.E4M3.F32.PACK_AB_MERGE_C R9, R39, R48, R9 ;  /* 0x000000302709723e */ /* 0x000fe20004807009 */
[----:B------:R1:W-:Y:S01]  /*11630*/  STS.128 [R57+0x20400], R4 ;  /* 0x0204000439007388 */ /* 0x0003e20000000c00 */
[----:B------:R-:W-:-:S02]  /*11640*/  F2FP.SATFINITE.E4M3.F32.PACK_AB_MERGE_C R10, R25, R32, R10 ;  /* 0x00000020190a723e */ /* 0x000fc4000480700a */
[----:B------:R-:W-:-:S05]  /*11650*/  F2FP.SATFINITE.E4M3.F32.PACK_AB_MERGE_C R11, R33, R28, R55 ;  /* 0x0000001c210b723e */ /* 0x000fca0004807037 */
[----:B------:R1:W-:Y:S02]  /*11660*/  STS.128 [R21+0x20400], R8 ;  /* 0x0204000815007388 */ /* 0x0003e40000000c00 */
.L_x_634:
[----:B------:R-:W-:Y:S05]  /*11670*/  BSYNC B1 ;  /* 0x0000000000017941 */ /* 0x000fea0003800000 */
.L_x_633:
[----:B------:R-:W-:Y:S04]  /*11680*/  BSSY B1, `(.L_x_635) ;  /* 0x00000c6000017945 */ /* 0x000fe80003800000 */
[----:B------:R-:W-:Y:S05]  /*11690*/  @P2 BRA `(.L_x_636) ;  /* 0x0000000c00102947 */ /* 0x000fea0003800000 */
[----:B-1----:R-:W2:Y:S04]  /*116a0*/  LDL R6, [R1+0x2c] ;  /* 0x00002c0001067983 */ /* 0x002ea80000100800 */
[----:B------:R-:W3:Y:S01]  /*116b0*/  LDL R60, [R1+0x50] ;  /* 0x00005000013c7983 */ /* 0x000ee20000100800 */
[----:B------:R-:W-:Y:S01]  /*116c0*/  LEA.HI R4, R3, R59, RZ, 0x1c ;  /* 0x0000003b03047211 */ /* 0x000fe200078fe0ff */
[----:B------:R-:W-:Y:S01]  /*116d0*/  VIADD R8, R219, 0x20 ;  /* 0x00000020db087836 */ /* 0x000fe20000000000 */
[----:B------:R-:W-:Y:S02]  /*116e0*/  F2FP.F16.E4M3.UNPACK_B R37, R0.H1 ;  /* 0x00000000ff25723e */ /* 0x000fe400030006ff */
[----:B------:R-:W-:Y:S01]  /*116f0*/  SHF.R.S32.HI R7, RZ, 0x1f, R4 ;  /* 0x0000001fff077819 */ /* 0x000fe20000011404 */
[----:B------:R-:W-:Y:S01]  /*11700*/  IMAD.SHL.U32 R5, R4, 0x10, RZ ;  /* 0x0000001004057824 */ /* 0x000fe200078e00ff */
[----:B------:R-:W-:Y:S01]  /*11710*/  SHF.L.U32 R8, R8, 0x7, RZ ;  /* 0x0000000708087819 */ /* 0x000fe200000006ff */
[----:B------:R-:W-:Y:S01]  /*11720*/  HADD2.F32 R39, -RZ, R37.H0_H0 ;  /* 0x20000025ff277230 */ /* 0x000fe20000004100 */
[----:B------:R-:W-:-:S02]  /*11730*/  LEA.HI R7, R7, R4, RZ, 0x3 ;  /* 0x0000000407077211 */ /* 0x000fc400078f18ff */
[----:B------:R-:W-:Y:S02]  /*11740*/  LOP3.LUT R8, R8, 0x380, RZ, 0xc0, !PT ;  /* 0x0000038008087812 */ /* 0x000fe400078ec0ff */
[----:B------:R-:W-:Y:S01]  /*11750*/  F2FP.F16.E4M3.UNPACK_B R41, R13.H1 ;  /* 0x0000000dff29723e */ /* 0x000fe200030006ff */
[----:B------:R-:W-:Y:S01]  /*11760*/  IMAD.SHL.U32 R7, R7, 0x800, RZ ;  /* 0x0000080007077824 */ /* 0x000fe200078e00ff */
[----:B------:R-:W-:Y:S02]  /*11770*/  SHF.R.U32.HI R9, RZ, 0x3, R8 ;  /* 0x00000003ff097819 */ /* 0x000fe40000011608 */
[----:B------:R-:W-:Y:S01]  /*11780*/  LOP3.LUT R4, R8, 0x70, R5, 0xf8, !PT ;  /* 0x0000007008047812 */ /* 0x000fe200078ef805 */
[--C-:B------:R-:W-:Y:S01]  /*11790*/  HADD2.F32 R43, -RZ, R41.reuse.H0_H0 ;  /* 0x20000029ff2b7230 */ /* 0x100fe20000004100 */
[----:B------:R-:W-:Y:S01]  /*117a0*/  LOP3.LUT R7, R7, 0xffffc000, RZ, 0xc0, !PT ;  /* 0xffffc00007077812 */ /* 0x000fe200078ec0ff */
[----:B------:R-:W-:Y:S01]  /*117b0*/  HADD2.F32 R41, -RZ, R41.H1_H1 ;  /* 0x30000029ff297230 */ /* 0x000fe20000004100 */
[----:B------:R-:W-:-:S02]  /*117c0*/  LOP3.LUT R4, R4, R9, RZ, 0x3c, !PT ;  /* 0x0000000904047212 */ /* 0x000fc400078e3cff */
[----:B------:R-:W-:Y:S02]  /*117d0*/  F2FP.F16.E4M3.UNPACK_B R46, R13 ;  /* 0x0000000dff2e723e */ /* 0x000fe400020006ff */
[----:B------:R-:W-:Y:S02]  /*117e0*/  F2FP.F16.E4M3.UNPACK_B R49, R14 ;  /* 0x0000000eff31723e */ /* 0x000fe400020006ff */
[----:B------:R-:W-:Y:S01]  /*117f0*/  F2FP.F16.E4M3.UNPACK_B R55, R26 ;  /* 0x0000001aff37723e */ /* 0x000fe200020006ff */
[--C-:B------:R-:W-:Y:S02]  /*11800*/  HADD2.F32 R48, -RZ, R46.reuse.H0_H0 ;  /* 0x2000002eff307230 */ /* 0x100fe40000004100 */
[----:B------:R-:W-:Y:S02]  /*11810*/  HADD2.F32 R47, -RZ, R46.H1_H1 ;  /* 0x3000002eff2f7230 */ /* 0x000fe40000004100 */
[--C-:B------:R-:W-:Y:S02]  /*11820*/  HADD2.F32 R50, -RZ, R49.reuse.H0_H0 ;  /* 0x20000031ff327230 */ /* 0x100fe40000004100 */
[----:B------:R-:W-:Y:S01]  /*11830*/  HADD2.F32 R51, -RZ, R49.H1_H1 ;  /* 0x30000031ff337230 */ /* 0x000fe20000004100 */
[----:B------:R-:W-:Y:S01]  /*11840*/  F2FP.F16.E4M3.UNPACK_B R49, R12.H1 ;  /* 0x0000000cff31723e */ /* 0x000fe200030006ff */
[----:B------:R-:W-:-:S02]  /*11850*/  HADD2.F32 R56, -RZ, R55.H0_H0 ;  /* 0x20000037ff387230 */ /* 0x000fc40000004100 */
[----:B------:R-:W-:Y:S01]  /*11860*/  HADD2.F32 R55, -RZ, R55.H1_H1 ;  /* 0x30000037ff377230 */ /* 0x000fe20000004100 */
[----:B--2---:R-:W-:Y:S02]  /*11870*/  IADD3 R8, R4, R7, R6 ;  /* 0x0000000704087210 */ /* 0x004fe40007ffe006 */
[----:B---3--:R-:W1:Y:S03]  /*11880*/  LDS.128 R4, [R60+0x20400] ;  /* 0x020400003c047984 */ /* 0x008e660000000c00 */
[----:B------:R-:W-:-:S05]  /*11890*/  IMAD.IADD R21, R23, 0x1, R8 ;  /* 0x0000000117157824 */ /* 0x000fca00078e0208 */
[----:B------:R-:W2:Y:S01]  /*118a0*/  LDS.128 R8, [R21+0x20400] ;  /* 0x0204000015087984 */ /* 0x000ea20000000c00 */
[-C--:B-1----:R-:W-:Y:S02]  /*118b0*/  F2FP.F16.E4M3.UNPACK_B R25, R4.reuse ;  /* 0x00000004ff19723e */ /* 0x082fe400020006ff */
[----:B------:R-:W-:Y:S02]  /*118c0*/  F2FP.F16.E4M3.UNPACK_B R4, R4.H1 ;  /* 0x00000004ff04723e */ /* 0x000fe400030006ff */
[-C--:B------:R-:W-:Y:S02]  /*118d0*/  F2FP.F16.E4M3.UNPACK_B R27, R5.reuse ;  /* 0x00000005ff1b723e */ /* 0x080fe400020006ff */
[-C--:B--2---:R-:W-:Y:S02]  /*118e0*/  F2FP.F16.E4M3.UNPACK_B R32, R8.reuse.H1 ;  /* 0x00000008ff20723e */ /* 0x084fe400030006ff */
[----:B------:R-:W-:Y:S01]  /*118f0*/  F2FP.F16.E4M3.UNPACK_B R28, R5.H1 ;  /* 0x00000005ff1c723e */ /* 0x000fe200030006ff */
[----:B------:R-:W-:Y:S01]  /*11900*/  HADD2.F32 R5, -RZ, R4.H0_H0 ;  /* 0x20000004ff057230 */ /* 0x000fe20000004100 */
[----:B------:R-:W-:Y:S01]  /*11910*/  F2FP.F16.E4M3.UNPACK_B R8, R8 ;  /* 0x00000008ff08723e */ /* 0x000fe200020006ff */
[--C-:B------:R-:W-:Y:S01]  /*11920*/  HADD2.F32 R33, -RZ, R32.reuse.H0_H0 ;  /* 0x20000020ff217230 */ /* 0x100fe20000004100 */
[-C--:B0-----:R-:W-:Y:S01]  /*11930*/  F2FP.F16.E4M3.UNPACK_B R34, R9.reuse ;  /* 0x00000009ff22723e */ /* 0x081fe200020006ff */
[----:B------:R-:W-:Y:S01]  /*11940*/  HADD2.F32 R32, -RZ, R32.H1_H1 ;  /* 0x30000020ff207230 */ /* 0x000fe20000004100 */
[----:B------:R-:W-:Y:S01]  /*11950*/  F2FP.F16.E4M3.UNPACK_B R35, R9.H1 ;  /* 0x00000009ff23723e */ /* 0x000fe200030006ff */
[----:B------:R-:W-:-:S02]  /*11960*/  HADD2.F32 R9, -RZ, R8.H0_H0 ;  /* 0x20000008ff097230 */ /* 0x000fc40000004100 */
[-C--:B------:R-:W-:Y:S01]  /*11970*/  FMUL.FTZ R40, R39, R33.reuse ;  /* 0x0000002127287220 */ /* 0x080fe20000410000 */
[----:B------:R-:W-:Y:S01]  /*11980*/  FMUL.FTZ R38, R43, R33 ;  /* 0x000000212b267220 */ /* 0x000fe20000410000 */
[----:B------:R-:W-:Y:S01]  /*11990*/  FMUL.FTZ R42, R41, R32 ;  /* 0x00000020292a7220 */ /* 0x000fe20000410000 */
[----:B------:R-:W-:Y:S02]  /*119a0*/  HADD2.F32 R8, -RZ, R8.H1_H1 ;  /* 0x30000008ff087230 */ /* 0x000fe40000004100 */
[-C--:B------:R-:W-:Y:S01]  /*119b0*/  FFMA.FTZ R40, R43, R5.reuse, R40 ;  /* 0x000000052b287223 */ /* 0x080fe20000010028 */
[----:B------:R-:W-:Y:S01]  /*119c0*/  F2FP.F16.E4M3.UNPACK_B R43, R0 ;  /* 0x00000000ff2b723e */ /* 0x000fe200020006ff */
[----:B------:R-:W-:Y:S01]  /*119d0*/  FFMA.FTZ R38, R39, R5, -R38 ;  /* 0x0000000527267223 */ /* 0x000fe20000010826 */
[----:B------:R-:W-:Y:S02]  /*119e0*/  HADD2.F32 R39, -RZ, R37.H1_H1 ;  /* 0x30000025ff277230 */ /* 0x000fe40000004100 */
[----:B------:R-:W-:Y:S01]  /*119f0*/  FMUL.FTZ R37, R48, R9 ;  /* 0x0000000930257220 */ /* 0x000fe20000410000 */
[----:B------:R-:W-:Y:S01]  /*11a00*/  HADD2.F32 R5, -RZ, R4.H1_H1 ;  /* 0x30000004ff057230 */ /* 0x000fe20000004100 */
[----:B------:R-:W-:Y:S01]  /*11a10*/  F2FP.F16.E4M3.UNPACK_B R36, R10 ;  /* 0x0000000aff24723e */ /* 0x000fe200020006ff */
[----:B------:R-:W-:-:S02]  /*11a20*/  HADD2.F32 R44, -RZ, R43.H0_H0 ;  /* 0x2000002bff2c7230 */ /* 0x000fc40000004100 */
[C---:B------:R-:W-:Y:S01]  /*11a30*/  FMUL.FTZ R32, R39.reuse, R32 ;  /* 0x0000002027207220 */ /* 0x040fe20000410000 */
[----:B------:R-:W-:Y:S02]  /*11a40*/  HADD2.F32 R4, -RZ, R25.H0_H0 ;  /* 0x20000019ff047230 */ /* 0x000fe40000004100 */
[----:B------:R-:W-:Y:S01]  /*11a50*/  FFMA.FTZ R39, R39, R5, -R42 ;  /* 0x0000000527277223 */ /* 0x000fe2000001082a */
[----:B------:R-:W-:Y:S01]  /*11a60*/  F2FP.F16.E4M3.UNPACK_B R42, R24.H1 ;  /* 0x00000018ff2a723e */ /* 0x000fe200030006ff */
[C---:B------:R-:W-:Y:S01]  /*11a70*/  FMUL.FTZ R9, R44.reuse, R9 ;  /* 0x000000092c097220 */ /* 0x040fe20000410000 */
[----:B------:R-:W-:Y:S01]  /*11a80*/  FFMA.FTZ R41, R41, R5, R32 ;  /* 0x0000000529297223 */ /* 0x000fe20000010020 */
[-C--:B------:R-:W-:Y:S01]  /*11a90*/  FFMA.FTZ R37, R44, R4.reuse, -R37 ;  /* 0x000000042c257223 */ /* 0x080fe20000010825 */
[----:B------:R-:W-:Y:S02]  /*11aa0*/  HADD2.F32 R5, -RZ, R35.H0_H0 ;  /* 0x20000023ff057230 */ /* 0x000fe40000004100 */
[----:B------:R-:W-:Y:S01]  /*11ab0*/  FFMA.FTZ R9, R48, R4, R9 ;  /* 0x0000000430097223 */ /* 0x000fe20000010009 */
[----:B------:R-:W-:Y:S01]  /*11ac0*/  F2FP.F16.E4M3.UNPACK_B R48, R14.H1 ;  /* 0x0000000eff30723e */ /* 0x000fe200030006ff */
[----:B------:R-:W-:-:S02]  /*11ad0*/  HADD2.F32 R44, -RZ, R42.H0_H0 ;  /* 0x2000002aff2c7230 */ /* 0x000fc40000004100 */
[----:B------:R-:W-:Y:S01]  /*11ae0*/  FMUL.FTZ R32, R47, R8 ;  /* 0x000000082f207220 */ /* 0x000fe20000410000 */
[----:B------:R-:W-:Y:S01]  /*11af0*/  HADD2.F32 R45, -RZ, R43.H1_H1 ;  /* 0x3000002bff2d7230 */ /* 0x000fe20000004100 */
[----:B------:R-:W-:Y:S01]  /*11b00*/  F2FP.F16.E4M3.UNPACK_B R10, R10.H1 ;  /* 0x0000000aff0a723e */ /* 0x000fe200030006ff */
[----:B------:R-:W-:Y:S01]  /*11b10*/  HADD2.F32 R46, -RZ, R48.H0_H0 ;  /* 0x20000030ff2e7230 */ /* 0x000fe20000004100 */
[----:B------:R-:W-:Y:S01]  /*11b20*/  F2FP.F16.E4M3.UNPACK_B R29, R6 ;  /* 0x00000006ff1d723e */ /* 0x000fe200020006ff */
[----:B------:R-:W-:Y:S02]  /*11b30*/  HADD2.F32 R4, -RZ, R28.H0_H0 ;  /* 0x2000001cff047230 */ /* 0x000fe40000004100 */
[----:B------:R-:W-:Y:S01]  /*11b40*/  FMUL.FTZ R8, R45, R8 ;  /* 0x000000082d087220 */ /* 0x000fe20000410000 */
[----:B------:R-:W-:Y:S02]  /*11b50*/  HADD2.F32 R25, -RZ, R25.H1_H1 ;  /* 0x30000019ff197230 */ /* 0x000fe40000004100 */
[-C--:B------:R-:W-:Y:S01]  /*11b60*/  FMUL.FTZ R43, R46, R5.reuse ;  /* 0x000000052e2b7220 */ /* 0x080fe20000410000 */
[C---:B------:R-:W-:Y:S01]  /*11b70*/  FMUL.FTZ R5, R44.reuse, R5 ;  /* 0x000000052c057220 */ /* 0x040fe20000410000 */
[----:B------:R-:W-:Y:S01]  /*11b80*/  HADD2.F32 R52, -RZ, R48.H1_H1 ;  /* 0x30000030ff347230 */ /* 0x000fe20000004100 */
[----:B------:R-:W-:Y:S01]  /*11b90*/  F2FP.F16.E4M3.UNPACK_B R6, R6.H1 ;  /* 0x00000006ff06723e */ /* 0x000fe200030006ff */
[-C--:B------:R-:W-:Y:S01]  /*11ba0*/  FFMA.FTZ R43, R44, R4.reuse, -R43 ;  /* 0x000000042c2b7223 */ /* 0x080fe2000001082b */
[----:B------:R-:W-:Y:S01]  /*11bb0*/  FFMA.FTZ R44, R46, R4, R5 ;  /* 0x000000042e2c7223 */ /* 0x000fe20000010005 */
[----:B------:R-:W-:Y:S01]  /*11bc0*/  HADD2.F32 R46, -RZ, R42.H1_H1 ;  /* 0x3000002aff2e7230 */ /* 0x000fe20000004100 */
[----:B------:R-:W-:Y:S01]  /*11bd0*/  F2FP.F16.E4M3.UNPACK_B R42, R24 ;  /* 0x00000018ff2a723e */ /* 0x000fe200020006ff */
[----:B------:R-:W-:-:S02]  /*11be0*/  HADD2.F32 R35, -RZ, R35.H1_H1 ;  /* 0x30000023ff237230 */ /* 0x000fc40000004100 */
[-C--:B------:R-:W-:Y:S01]  /*11bf0*/  FFMA.FTZ R32, R45, R25.reuse, -R32 ;  /* 0x000000192d207223 */ /* 0x080fe20000010820 */
[----:B------:R-:W-:Y:S02]  /*11c00*/  HADD2.F32 R5, -RZ, R34.H0_H0 ;  /* 0x20000022ff057230 */ /* 0x000fe40000004100 */
[----:B------:R-:W-:Y:S01]  /*11c10*/  FFMA.FTZ R8, R47, R25, R8 ;  /* 0x000000192f087223 */ /* 0x000fe20000010008 */
[----:B------:R-:W-:Y:S02]  /*11c20*/  HADD2.F32 R48, -RZ, R42.H0_H0 ;  /* 0x2000002aff307230 */ /* 0x000fe40000004100 */
[-C--:B------:R-:W-:Y:S01]  /*11c30*/  FMUL.FTZ R45, R52, R35.reuse ;  /* 0x00000023342d7220 */ /* 0x080fe20000410000 */
[----:B------:R-:W-:Y:S02]  /*11c40*/  HADD2.F32 R28, -RZ, R28.H1_H1 ;  /* 0x3000001cff1c7230 */ /* 0x000fe40000004100 */
[----:B------:R-:W-:Y:S01]  /*11c50*/  FMUL.FTZ R35, R46, R35 ;  /* 0x000000232e237220 */ /* 0x000fe20000410000 */
[----:B------:R-:W-:-:S02]  /*11c60*/  HADD2.F32 R4, -RZ, R27.H0_H0 ;  /* 0x2000001bff047230 */ /* 0x000fc40000004100 */
[-C--:B------:R-:W-:Y:S01]  /*11c70*/  FMUL.FTZ R25, R50, R5.reuse ;  /* 0x0000000532197220 */ /* 0x080fe20000410000 */
[----:B------:R-:W-:Y:S01]  /*11c80*/  FMUL.FTZ R5, R48, R5 ;  /* 0x0000000530057220 */ /* 0x000fe20000410000 */
[-C--:B------:R-:W-:Y:S01]  /*11c90*/  FFMA.FTZ R46, R46, R28.reuse, -R45 ;  /* 0x0000001c2e2e7223 */ /* 0x080fe2000001082d */
[----:B------:R-:W-:Y:S01]  /*11ca0*/  FFMA.FTZ R35, R52, R28, R35 ;  /* 0x0000001c34237223 */ /* 0x000fe20000010023 */
[----:B------:R-:W-:Y:S02]  /*11cb0*/  HADD2.F32 R34, -RZ, R34.H1_H1 ;  /* 0x30000022ff227230 */ /* 0x000fe40000004100 */
[-C--:B------:R-:W-:Y:S01]  /*11cc0*/  FFMA.FTZ R28, R50, R4.reuse, R5 ;  /* 0x00000004321c7223 */ /* 0x080fe20000010005 */
[----:B------:R-:W-:Y:S01]  /*11cd0*/  F2FP.F16.E4M3.UNPACK_B R50, R15.H1 ;  /* 0x0000000fff32723e */ /* 0x000fe200030006ff */
[----:B------:R-:W-:Y:S01]  /*11ce0*/  FFMA.FTZ R25, R48, R4, -R25 ;  /* 0x0000000430197223 */ /* 0x000fe20000010819 */
[----:B------:R-:W-:Y:S01]  /*11cf0*/  HADD2.F32 R5, -RZ, R10.H0_H0 ;  /* 0x2000000aff057230 */ /* 0x000fe20000004100 */
[-C--:B------:R-:W-:Y:S01]  /*11d00*/  F2FP.F16.E4M3.UNPACK_B R33, R11.reuse ;  /* 0x0000000bff21723e */ /* 0x080fe200020006ff */
[----:B------:R-:W-:Y:S01]  /*11d10*/  HADD2.F32 R48, -RZ, R49.H0_H0 ;  /* 0x20000031ff307230 */ /* 0x000fe20000004100 */
[----:B------:R-:W-:Y:S01]  /*11d20*/  F2FP.F16.E4M3.UNPACK_B R11, R11.H1 ;  /* 0x0000000bff0b723e */ /* 0x000fe200030006ff */
[----:B------:R-:W-:Y:S01]  /*11d30*/  HADD2.F32 R52, -RZ, R50.H0_H0 ;  /* 0x20000032ff347230 */ /* 0x000fe20000004100 */
[----:B------:R-:W-:Y:S01]  /*11d40*/  F2FP.F16.E4M3.UNPACK_B R31, R7 ;  /* 0x00000007ff1f723e */ /* 0x000fe200020006ff */
[----:B------:R-:W-:-:S02]  /*11d50*/  HADD2.F32 R47, -RZ, R42.H1_H1 ;  /* 0x3000002aff2f7230 */ /* 0x000fc40000004100 */
[-C--:B------:R-:W-:Y:S01]  /*11d60*/  FMUL.FTZ R42, R51, R34.reuse ;  /* 0x00000022332a7220 */ /* 0x080fe20000410000 */
[----:B------:R-:W-:Y:S02]  /*11d70*/  HADD2.F32 R27, -RZ, R27.H1_H1 ;  /* 0x3000001bff1b7230 */ /* 0x000fe40000004100 */
[-C--:B------:R-:W-:Y:S01]  /*11d80*/  FMUL.FTZ R45, R52, R5.reuse ;  /* 0x00000005342d7220 */ /* 0x080fe20000410000 */
[----:B------:R-:W-:Y:S02]  /*11d90*/  HADD2.F32 R4, -RZ, R6.H0_H0 ;  /* 0x20000006ff047230 */ /* 0x000fe40000004100 */
[C---:B------:R-:W-:Y:S01]  /*11da0*/  FMUL.FTZ R5, R48.reuse, R5 ;  /* 0x0000000530057220 */ /* 0x040fe20000410000 */
[C---:B------:R-:W-:Y:S01]  /*11db0*/  FMUL.FTZ R34, R47.reuse, R34 ;  /* 0x000000222f227220 */ /* 0x040fe20000410000 */
[----:B------:R-:W-:Y:S01]  /*11dc0*/  FFMA.FTZ R42, R47, R27, -R42 ;  /* 0x0000001b2f2a7223 */ /* 0x000fe2000001082a */
[----:B------:R-:W-:Y:S02]  /*11dd0*/  HADD2.F32 R10, -RZ, R10.H1_H1 ;  /* 0x3000000aff0a7230 */ /* 0x000fe40000004100 */
[-C--:B------:R-:W-:Y:S01]  /*11de0*/  FFMA.FTZ R47, R48, R4.reuse, -R45 ;  /* 0x00000004302f7223 */ /* 0x080fe2000001082d */
[----:B------:R-:W-:Y:S01]  /*11df0*/  FFMA.FTZ R48, R52, R4, R5 ;  /* 0x0000000434307223 */ /* 0x000fe20000010005 */
[----:B------:R-:W-:-:S02]  /*11e00*/  HADD2.F32 R4, -RZ, R50.H1_H1 ;  /* 0x30000032ff047230 */ /* 0x000fc40000004100 */
[----:B------:R-:W-:Y:S01]  /*11e10*/  FFMA.FTZ R27, R51, R27, R34 ;  /* 0x0000001b331b7223 */ /* 0x000fe20000010022 */
[----:B------:R-:W-:Y:S01]  /*11e20*/  HADD2.F32 R50, -RZ, R49.H1_H1 ;  /* 0x30000031ff327230 */ /* 0x000fe20000004100 */
[----:B------:R-:W-:Y:S01]  /*11e30*/  F2FP.F16.E4M3.UNPACK_B R51, R15 ;  /* 0x0000000fff33723e */ /* 0x000fe200020006ff */
[----:B------:R-:W-:Y:S01]  /*11e40*/  HADD2.F32 R6, -RZ, R6.H1_H1 ;  /* 0x30000006ff067230 */ /* 0x000fe20000004100 */
[----:B------:R-:W-:Y:S01]  /*11e50*/  F2FP.F16.E4M3.UNPACK_B R34, R12 ;  /* 0x0000000cff22723e */ /* 0x000fe200020006ff */
[-C--:B------:R-:W-:Y:S01]  /*11e60*/  FMUL.FTZ R45, R4, R10.reuse ;  /* 0x0000000a042d7220 */ /* 0x080fe20000410000 */
[C---:B------:R-:W-:Y:S01]  /*11e70*/  FMUL.FTZ R49, R50.reuse, R10 ;  /* 0x0000000a32317220 */ /* 0x040fe20000410000 */
[----:B------:R-:W-:Y:S01]  /*11e80*/  HADD2.F32 R10, -RZ, R51.H0_H0 ;  /* 0x20000033ff0a7230 */ /* 0x000fe20000004100 */
[----:B------:R-:W-:Y:S01]  /*11e90*/  F2FP.F16.E4M3.UNPACK_B R52, R20.H1 ;  /* 0x00000014ff34723e */ /* 0x000fe200030006ff */
[----:B------:R-:W-:Y:S02]  /*11ea0*/  HADD2.F32 R5, -RZ, R36.H0_H0 ;  /* 0x20000024ff057230 */ /* 0x000fe40000004100 */
[-C--:B------:R-:W-:Y:S01]  /*11eb0*/  FFMA.FTZ R50, R50, R6.reuse, -R45 ;  /* 0x0000000632327223 */ /* 0x080fe2000001082d */
[----:B------:R-:W-:Y:S01]  /*11ec0*/  FFMA.FTZ R49, R4, R6, R49 ;  /* 0x0000000604317223 */ /* 0x000fe20000010031 */
[----:B------:R-:W-:Y:S01]  /*11ed0*/  HADD2.F32 R6, -RZ, R34.H0_H0 ;  /* 0x20000022ff067230 */ /* 0x000fe20000004100 */
[----:B------:R-:W-:Y:S01]  /*11ee0*/  F2FP.F16.E4M3.UNPACK_B R7, R7.H1 ;  /* 0x00000007ff07723e */ /* 0x000fe200030006ff */
        /* <DEDUP_REMOVED lines=8> */
[----:B------:R-:W-:-:S02]  /*11f70*/  HADD2.F32 R29, -RZ, R29.H1_H1 ;  /* 0x3000001dff1d7230 */ /* 0x000fc40000004100 */
[----:B------:R-:W-:Y:S01]  /*11f80*/  FMUL.FTZ R34, R51, R36 ;  /* 0x0000002433227220 */ /* 0x000fe20000410000 */
[----:B------:R-:W-:Y:S01]  /*11f90*/  F2FP.F16.E4M3.UNPACK_B R4, R26.H1 ;  /* 0x0000001aff04723e */ /* 0x000fe200030006ff */
[C---:B------:R-:W-:Y:S01]  /*11fa0*/  FMUL.FTZ R36, R45.reuse, R36 ;  /* 0x000000242d247220 */ /* 0x040fe20000410000 */
[----:B------:R-:W-:Y:S02]  /*11fb0*/  HADD2.F32 R54, -RZ, R52.H0_H0 ;  /* 0x20000034ff367230 */ /* 0x000fe40000004100 */
[-C--:B------:R-:W-:Y:S01]  /*11fc0*/  FFMA.FTZ R45, R45, R29.reuse, -R34 ;  /* 0x0000001d2d2d7223 */ /* 0x080fe20000010822 */
[----:B------:R-:W-:Y:S02]  /*11fd0*/  HADD2.F32 R5, -RZ, R11.H0_H0 ;  /* 0x2000000bff057230 */ /* 0x000fe40000004100 */
[----:B------:R-:W-:Y:S01]  /*11fe0*/  FFMA.FTZ R29, R51, R29, R36 ;  /* 0x0000001d331d7223 */ /* 0x000fe20000010024 */
[--C-:B------:R-:W-:Y:S01]  /*11ff0*/  HADD2.F32 R34, -RZ, R4.reuse.H0_H0 ;  /* 0x20000004ff227230 */ /* 0x100fe20000004100 */
[----:B------:R-:W-:Y:S01]  /*12000*/  F2FP.SATFINITE.E4M3.F32.PACK_AB_MERGE_C R40, R41, R40, RZ ;  /* 0x000000282928723e */ /* 0x000fe200048070ff */
[----:B------:R-:W-:-:S02]  /*12010*/  HADD2.F32 R53, -RZ, R4.H1_H1 ;  /* 0x30000004ff357230 */ /* 0x000fc40000004100 */
[-C--:B------:R-:W-:Y:S01]  /*12020*/  FMUL.FTZ R51, R54, R5.reuse ;  /* 0x0000000536337220 */ /* 0x080fe20000410000 */
[----:B------:R-:W-:Y:S02]  /*12030*/  HADD2.F32 R4, -RZ, R7.H0_H0 ;  /* 0x20000007ff047230 */ /* 0x000fe40000004100 */
[----:B------:R-:W-:Y:S01]  /*12040*/  FMUL.FTZ R5, R34, R5 ;  /* 0x0000000522057220 */ /* 0x000fe20000410000 */
[----:B------:R-:W-:Y:S01]  /*12050*/  HADD2.F32 R57, -RZ, R52.H1_H1 ;  /* 0x30000034ff397230 */ /* 0x000fe20000004100 */
[----:B------:R-:W-:Y:S01]  /*12060*/  F2FP.SATFINITE.E4M3.F32.PACK_AB_MERGE_C R47, R50, R47, RZ ;  /* 0x0000002f322f723e */ /* 0x000fe200048070ff */
[----:B------:R-:W-:Y:S02]  /*12070*/  HADD2.F32 R11, -RZ, R11.H1_H1 ;  /* 0x3000000bff0b7230 */ /* 0x000fe40000004100 */
[-C--:B------:R-:W-:Y:S01]  /*12080*/  FFMA.FTZ R51, R34, R4.reuse, -R51 ;  /* 0x0000000422337223 */ /* 0x080fe20000010833 */
[----:B------:R-:W-:Y:S02]  /*12090*/  HADD2.F32 R7, -RZ, R7.H1_H1 ;  /* 0x30000007ff077230 */ /* 0x000fe40000004100 */
[----:B------:R-:W-:Y:S01]  /*120a0*/  FFMA.FTZ R52, R54, R4, R5 ;  /* 0x0000000436347223 */ /* 0x000fe20000010005 */
[----:B------:R-:W-:Y:S01]  /*120b0*/  F2FP.F16.E4M3.UNPACK_B R4, R20 ;  /* 0x00000014ff04723e */ /* 0x000fe200020006ff */
[-C--:B------:R-:W-:Y:S01]  /*120c0*/  FMUL.FTZ R34, R57, R11.reuse ;  /* 0x0000000b39227220 */ /* 0x080fe20000410000 */
[----:B------:R-:W-:Y:S01]  /*120d0*/  FMUL.FTZ R36, R53, R11 ;  /* 0x0000000b35247220 */ /* 0x000fe20000410000 */
[--C-:B------:R-:W-:Y:S01]  /*120e0*/  HADD2.F32 R5, -RZ, R33.reuse.H0_H0 ;  /* 0x20000021ff057230 */ /* 0x100fe20000004100 */
[----:B------:R-:W-:Y:S01]  /*120f0*/  F2FP.SATFINITE.E4M3.F32.PACK_AB_MERGE_C R35, R35, R44, RZ ;  /* 0x0000002c2323723e */ /* 0x000fe200048070ff */
[-C--:B------:R-:W-:Y:S01]  /*12100*/  FFMA.FTZ R54, R53, R7.reuse, -R34 ;  /* 0x0000000735367223 */ /* 0x080fe20000010822 */
[----:B------:R-:W-:Y:S01]  /*12110*/  FFMA.FTZ R53, R57, R7, R36 ;  /* 0x0000000739357223 */ /* 0x000fe20000010024 */
[--C-:B------:R-:W-:Y:S01]  /*12120*/  HADD2.F32 R58, -RZ, R4.reuse.H0_H0 ;  /* 0x20000004ff3a7230 */ /* 0x100fe20000004100 */
[----:B------:R-:W-:Y:S01]  /*12130*/  F2FP.SATFINITE.E4M3.F32.PACK_AB_MERGE_C R48, R49, R48, RZ ;  /* 0x000000303130723e */ /* 0x000fe200048070ff */
[----:B------:R-:W-:Y:S01]  /*12140*/  HADD2.F32 R57, -RZ, R4.H1_H1 ;  /* 0x30000004ff397230 */ /* 0x000fe20000004100 */
[----:B------:R-:W-:Y:S01]  /*12150*/  F2FP.SATFINITE.E4M3.F32.PACK_AB_MERGE_C R51, R54, R51, RZ ;  /* 0x000000333633723e */ /* 0x000fe200048070ff */
[----:B------:R-:W-:-:S02]  /*12160*/  HADD2.F32 R33, -RZ, R33.H1_H1 ;  /* 0x30000021ff217230 */ /* 0x000fc40000004100 */
[-C--:B------:R-:W-:Y:S01]  /*12170*/  FMUL.FTZ R7, R58, R5.reuse ;  /* 0x000000053a077220 */ /* 0x080fe20000410000 */
[--C-:B------:R-:W-:Y:S02]  /*12180*/  HADD2.F32 R4, -RZ, R31.reuse.H0_H0 ;  /* 0x2000001fff047230 */ /* 0x100fe40000004100 */
[C---:B------:R-:W-:Y:S01]  /*12190*/  FMUL.FTZ R5, R56.reuse, R5 ;  /* 0x0000000538057220 */ /* 0x040fe20000410000 */
[----:B------:R-:W-:Y:S02]  /*121a0*/  HADD2.F32 R31, -RZ, R31.H1_H1 ;  /* 0x3000001fff1f7230 */ /* 0x000fe40000004100 */
[-C--:B------:R-:W-:Y:S01]  /*121b0*/  FMUL.FTZ R34, R57, R33.reuse ;  /* 0x0000002139227220 */ /* 0x080fe20000410000 */
[C---:B------:R-:W-:Y:S01]  /*121c0*/  FMUL.FTZ R36, R55.reuse, R33 ;  /* 0x0000002137247220 */ /* 0x040fe20000410000 */
[-C--:B------:R-:W-:Y:S01]  /*121d0*/  FFMA.FTZ R7, R56, R4.reuse, -R7 ;  /* 0x0000000438077223 */ /* 0x080fe20000010807 */
[----:B------:R-:W-:Y:S01]  /*121e0*/  FFMA.FTZ R11, R58, R4, R5 ;  /* 0x000000043a0b7223 */ /* 0x000fe20000010005 */
[-C--:B------:R-:W-:Y:S01]  /*121f0*/  FFMA.FTZ R34, R55, R31.reuse, -R34 ;  /* 0x0000001f37227223 */ /* 0x080fe20000010822 */
[----:B------:R-:W-:Y:S01]  /*12200*/  FFMA.FTZ R36, R57, R31, R36 ;  /* 0x0000001f39247223 */ /* 0x000fe20000010024 */
[----:B------:R-:W-:-:S02]  /*12210*/  F2FP.SATFINITE.E4M3.F32.PACK_AB_MERGE_C R4, R39, R38, RZ ;  /* 0x000000262704723e */ /* 0x000fc400048070ff */
[----:B------:R-:W-:Y:S02]  /*12220*/  F2FP.SATFINITE.E4M3.F32.PACK_AB_MERGE_C R5, R46, R43, RZ ;  /* 0x0000002b2e05723e */ /* 0x000fe400048070ff */
[----:B------:R-:W-:Y:S02]  /*12230*/  F2FP.SATFINITE.E4M3.F32.PACK_AB_MERGE_C R52, R53, R52, RZ ;  /* 0x000000343534723e */ /* 0x000fe400048070ff */
[----:B------:R-:W-:Y:S02]  /*12240*/  F2FP.SATFINITE.E4M3.F32.PACK_AB_MERGE_C R4, R32, R37, R4 ;  /* 0x000000252004723e */ /* 0x000fe40004807004 */
[----:B------:R-:W-:Y:S02]  /*12250*/  F2FP.SATFINITE.E4M3.F32.PACK_AB_MERGE_C R8, R8, R9, R40 ;  /* 0x000000090808723e */ /* 0x000fe40004807028 */
[----:B------:R-:W-:Y:S02]  /*12260*/  F2FP.SATFINITE.E4M3.F32.PACK_AB_MERGE_C R5, R42, R25, R5 ;  /* 0x000000192a05723e */ /* 0x000fe40004807005 */
[----:B------:R-:W-:-:S02]  /*12270*/  F2FP.SATFINITE.E4M3.F32.PACK_AB_MERGE_C R6, R45, R6, R47 ;  /* 0x000000062d06723e */ /* 0x000fc4000480702f */
[----:B------:R-:W-:Y:S02]  /*12280*/  F2FP.SATFINITE.E4M3.F32.PACK_AB_MERGE_C R7, R34, R7, R51 ;  /* 0x000000072207723e */ /* 0x000fe40004807033 */
[----:B------:R-:W-:Y:S02]  /*12290*/  F2FP.SATFINITE.E4M3.F32.PACK_AB_MERGE_C R9, R27, R28, R35 ;  /* 0x0000001c1b09723e */ /* 0x000fe40004807023 */
[----:B------:R-:W-:Y:S01]  /*122a0*/  F2FP.SATFINITE.E4M3.F32.PACK_AB_MERGE_C R10, R29, R10, R48 ;  /* 0x0000000a1d0a723e */ /* 0x000fe20004807030 */
[----:B------:R2:W-:Y:S01]  /*122b0*/  STS.128 [R60+0x20400], R4 ;  /* 0x020400043c007388 */ /* 0x0005e20000000c00 */
[----:B------:R-:W-:-:S05]  /*122c0*/  F2FP.SATFINITE.E4M3.F32.PACK_AB_MERGE_C R11, R36, R11, R52 ;  /* 0x0000000b240b723e */ /* 0x000fca0004807034 */
[----:B------:R2:W-:Y:S02]  /*122d0*/  STS.128 [R21+0x20400], R8 ;  /* 0x0204000815007388 */ /* 0x0005e40000000c00 */
.L_x_636:
[----:B------:R-:W-:Y:S05]  /*122e0*/  BSYNC B1 ;  /* 0x0000000000017941 */ /* 0x000fea0003800000 */
.L_x_635:
[----:B------:R-:W-:Y:S04]  /*122f0*/  BSSY B1, `(.L_x_637) ;  /* 0x00000c6000017945 */ /* 0x000fe80003800000 */
[----:B------:R-:W-:Y:S05]  /*12300*/  @P3 BRA `(.L_x_638) ;  /* 0x0000000c00103947 */ /* 0x000fea0003800000 */
[----:B-12---:R-:W2:Y:S04]  /*12310*/  LDL R6, [R1+0x28] ;  /* 0x0000280001067983 */ /* 0x006ea80000100800 */
[----:B------:R-:W3:Y:S01]  /*12320*/  LDL R60, [R1+0x4c] ;  /* 0x00004c00013c7983 */ /* 0x000ee20000100800 */
[----:B------:R-:W-:Y:S02]  /*12330*/  LEA.HI R4, R3, R59, RZ, 0x1c ;  /* 0x0000003b03047211 */ /* 0x000fe400078fe0ff */
[----:B------:R-:W-:Y:S02]  /*12340*/  IADD3 R8, R219, 0x40, RZ ;  /* 0x00000040db087810 */ /* 0x000fe40007ffe0ff */
[----:B------:R-:W-:Y:S01]  /*12350*/  SHF.R.S32.HI R7, RZ, 0x1f, R4 ;  /* 0x0000001fff077819 */ /* 0x000fe20000011404 */
[----:B------:R-:W-:Y:S01]  /*12360*/  IMAD.SHL.U32 R5, R4, 0x10, RZ ;  /* 0x0000001004057824 */ /* 0x000fe200078e00ff */
[----:B------:R-:W-:Y:S01]  /*12370*/  F2FP.F16.E4M3.UNPACK_B R37, R0.H1 ;  /* 0x00000000ff25723e */ /* 0x000fe200030006ff */
[----:B------:R-:W-:Y:S01]  /*12380*/  IMAD.SHL.U32 R8, R8, 0x80, RZ ;  /* 0x0000008008087824 */ /* 0x000fe200078e00ff */
[----:B------:R-:W-:-:S02]  /*12390*/  LEA.HI R7, R7, R4, RZ, 0x3 ;  /* 0x0000000407077211 */ /* 0x000fc400078f18ff */
[-C--:B------:R-:W-:Y:S01]  /*123a0*/  F2FP.F16.E4M3.UNPACK_B R41, R13.reuse.H1 ;  /* 0x0000000dff29723e */ /* 0x080fe200030006ff */
[----:B------:R-:W-:Y:S01]  /*123b0*/  HADD2.F32 R39, -RZ, R37.H0_H0 ;  /* 0x20000025ff277230 */ /* 0x000fe20000004100 */
[----:B------:R-:W-:Y:S01]  /*123c0*/  LOP3.LUT R8, R8, 0x380, RZ, 0xc0, !PT ;  /* 0x0000038008087812 */ /* 0x000fe200078ec0ff */
[----:B------:R-:W-:Y:S01]  /*123d0*/  IMAD.SHL.U32 R7, R7, 0x800, RZ ;  /* 0x0000080007077824 */ /* 0x000fe200078e00ff */
[----:B------:R-:W-:Y:S01]  /*123e0*/  F2FP.F16.E4M3.UNPACK_B R46, R13 ;  /* 0x0000000dff2e723e */ /* 0x000fe200020006ff */
[--C-:B------:R-:W-:Y:S01]  /*123f0*/  HADD2.F32 R43, -RZ, R41.reuse.H0_H0 ;  /* 0x20000029ff2b7230 */ /* 0x100fe20000004100 */
[----:B------:R-:W-:Y:S01]  /*12400*/  SHF.R.U32.HI R9, RZ, 0x3, R8 ;  /* 0x00000003ff097819 */ /* 0x000fe20000011608 */
[----:B------:R-:W-:Y:S01]  /*12410*/  HADD2.F32 R41, -RZ, R41.H1_H1 ;  /* 0x30000029ff297230 */ /* 0x000fe20000004100 */
[----:B------:R-:W-:Y:S01]  /*12420*/  LOP3.LUT R4, R8, 0x70, R5, 0xf8, !PT ;  /* 0x0000007008047812 */ /* 0x000fe200078ef805 */
[--C-:B------:R-:W-:Y:S01]  /*12430*/  HADD2.F32 R48, -RZ, R46.reuse.H0_H0 ;  /* 0x2000002eff307230 */ /* 0x100fe20000004100 */
[----:B------:R-:W-:Y:S01]  /*12440*/  LOP3.LUT R7, R7, 0xffffc000, RZ, 0xc0, !PT ;  /* 0xffffc00007077812 */ /* 0x000fe200078ec0ff */
[----:B------:R-:W-:Y:S01]  /*12450*/  HADD2.F32 R47, -RZ, R46.H1_H1 ;  /* 0x3000002eff2f7230 */ /* 0x000fe20000004100 */
[----:B------:R-:W-:-:S02]  /*12460*/  LOP3.LUT R4, R4, R9, RZ, 0x3c, !PT ;  /* 0x0000000904047212 */ /* 0x000fc400078e3cff */
[----:B------:R-:W-:Y:S02]  /*12470*/  F2FP.F16.E4M3.UNPACK_B R49, R14 ;  /* 0x0000000eff31723e */ /* 0x000fe400020006ff */
[----:B------:R-:W-:-:S03]  /*12480*/  F2FP.F16.E4M3.UNPACK_B R55, R26 ;  /* 0x0000001aff37723e */ /* 0x000fc600020006ff */
[--C-:B------:R-:W-:Y:S02]  /*12490*/  HADD2.F32 R50, -RZ, R49.reuse.H0_H0 ;  /* 0x20000031ff327230 */ /* 0x100fe40000004100 */
[----:B------:R-:W-:Y:S01]  /*124a0*/  HADD2.F32 R51, -RZ, R49.H1_H1 ;  /* 0x30000031ff337230 */ /* 0x000fe20000004100 */
[----:B------:R-:W-:Y:S01]  /*124b0*/  F2FP.F16.E4M3.UNPACK_B R49, R12.H1 ;  /* 0x0000000cff31723e */ /* 0x000fe200030006ff */
[--C-:B------:R-:W-:Y:S02]  /*124c0*/  HADD2.F32 R56, -RZ, R55.reuse.H0_H0 ;  /* 0x20000037ff387230 */ /* 0x100fe40000004100 */
[----:B------:R-:W-:Y:S01]  /*124d0*/  HADD2.F32 R55, -RZ, R55.H1_H1 ;  /* 0x30000037ff377230 */ /* 0x000fe20000004100 */
[----:B--2---:R-:W-:-:S04]  /*124e0*/  IADD3 R8, R4, R7, R6 ;  /* 0x0000000704087210 */ /* 0x004fc80007ffe006 */
[----:B------:R-:W-:Y:S01]  /*124f0*/  IADD3 R21, R23, R8, RZ ;  /* 0x0000000817157210 */ /* 0x000fe20007ffe0ff */
[----:B---3--:R-:W1:Y:S04]  /*12500*/  LDS.128 R4, [R60+0x20400] ;  /* 0x020400003c047984 */ /* 0x008e680000000c00 */
[----:B------:R-:W2:Y:S01]  /*12510*/  LDS.128 R8, [R21+0x20400] ;  /* 0x0204000015087984 */ /* 0x000ea20000000c00 */
[-C--:B-1----:R-:W-:Y:S02]  /*12520*/  F2FP.F16.E4M3.UNPACK_B R25, R4.reuse ;  /* 0x00000004ff19723e */ /* 0x082fe400020006ff */
[----:B------:R-:W-:Y:S02]  /*12530*/  F2FP.F16.E4M3.UNPACK_B R4, R4.H1 ;  /* 0x00000004ff04723e */ /* 0x000fe400030006ff */
[----:B--2---:R-:W-:-:S02]  /*12540*/  F2FP.F16.E4M3.UNPACK_B R32, R8.H1 ;  /* 0x00000008ff20723e */ /* 0x004fc400030006ff */
[-C--:B------:R-:W-:Y:S02]  /*12550*/  F2FP.F16.E4M3.UNPACK_B R27, R5.reuse ;  /* 0x00000005ff1b723e */ /* 0x080fe400020006ff */
[----:B------:R-:W-:Y:S01]  /*12560*/  F2FP.F16.E4M3.UNPACK_B R28, R5.H1 ;  /* 0x00000005ff1c723e */ /* 0x000fe200030006ff */
[----:B------:R-:W-:Y:S01]  /*12570*/  HADD2.F32 R33, -RZ, R32.H0_H0 ;  /* 0x20000020ff217230 */ /* 0x000fe20000004100 */
[----:B------:R-:W-:Y:S01]  /*12580*/  F2FP.F16.E4M3.UNPACK_B R8, R8 ;  /* 0x00000008ff08723e */ /* 0x000fe200020006ff */
[----:B------:R-:W-:Y:S01]  /*12590*/  HADD2.F32 R5, -RZ, R4.H0_H0 ;  /* 0x20000004ff057230 */ /* 0x000fe20000004100 */
[----:B0-----:R-:W-:Y:S01]  /*125a0*/  F2FP.F16.E4M3.UNPACK_B R34, R9 ;  /* 0x00000009ff22723e */ /* 0x001fe200020006ff */
[----:B------:R-:W-:Y:S02]  /*125b0*/  HADD2.F32 R32, -RZ, R32.H1_H1 ;  /* 0x30000020ff207230 */ /* 0x000fe40000004100 */
[-C--:B------:R-:W-:Y:S01]  /*125c0*/  FMUL.FTZ R40, R39, R33.reuse ;  /* 0x0000002127287220 */ /* 0x080fe20000410000 */
[----:B------:R-:W-:Y:S01]  /*125d0*/  FMUL.FTZ R38, R43, R33 ;  /* 0x000000212b267220 */ /* 0x000fe20000410000 */
[----:B------:R-:W-:Y:S01]  /*125e0*/  F2FP.F16.E4M3.UNPACK_B R35, R9.H1 ;  /* 0x00000009ff23723e */ /* 0x000fe200030006ff */
[----:B------:R-:W-:-:S02]  /*125f0*/  HADD2.F32 R9, -RZ, R8.H0_H0 ;  /* 0x20000008ff097230 */ /* 0x000fc40000004100 */
[-C--:B------:R-:W-:Y:S01]  /*12600*/  FFMA.FTZ R40, R43, R5.reuse, R40 ;  /* 0x000000052b287223 */ /* 0x080fe20000010028 */
[----:B------:R-:W-:Y:S01]  /*12610*/  F2FP.F16.E4M3.UNPACK_B R43, R0 ;  /* 0x00000000ff2b723e */ /* 0x000fe200020006ff */
[----:B------:R-:W-:Y:S01]  /*12620*/  FFMA.FTZ R38, R39, R5, -R38 ;  /* 0x0000000527267223 */ /* 0x000fe20000010826 */
[----:B------:R-:W-:Y:S02]  /*12630*/  HADD2.F32 R39, -RZ, R37.H1_H1 ;  /* 0x30000025ff277230 */ /* 0x000fe40000004100 */
[----:B------:R-:W-:Y:S01]  /*12640*/  FMUL.FTZ R37, R48, R9 ;  /* 0x0000000930257220 */ /* 0x000fe20000410000 */
[----:B------:R-:W-:Y:S02]  /*12650*/  HADD2.F32 R5, -RZ, R4.H1_H1 ;  /* 0x30000004ff057230 */ /* 0x000fe40000004100 */
[-C--:B------:R-:W-:Y:S01]  /*12660*/  FMUL.FTZ R42, R41, R32.reuse ;  /* 0x00000020292a7220 */ /* 0x080fe20000410000 */
[----:B------:R-:W-:Y:S02]  /*12670*/  HADD2.F32 R44, -RZ, R43.H0_H0 ;  /* 0x2000002bff2c7230 */ /* 0x000fe40000004100 */
[----:B------:R-:W-:Y:S01]  /*12680*/  FMUL.FTZ R32, R39, R32 ;  /* 0x0000002027207220 */ /* 0x000fe20000410000 */
[----:B------:R-:W-:-:S02]  /*12690*/  HADD2.F32 R4, -RZ, R25.H0_H0 ;  /* 0x20000019ff047230 */ /* 0x000fc40000004100 */
        /* <DEDUP_REMOVED lines=8> */
[----:B------:R-:W-:Y:S01]  /*12720*/  HADD2.F32 R44, -RZ, R42.H0_H0 ;  /* 0x2000002aff2c7230 */ /* 0x000fe20000004100 */
[-C--:B------:R-:W-:Y:S01]  /*12730*/  F2FP.F16.E4M3.UNPACK_B R36, R10.reuse ;  /* 0x0000000aff24723e */ /* 0x080fe200020006ff */
[----:B------:R-:W-:Y:S01]  /*12740*/  HADD2.F32 R45, -RZ, R43.H1_H1 ;  /* 0x3000002bff2d7230 */ /* 0x000fe20000004100 */
[----:B------:R-:W-:Y:S01]  /*12750*/  F2FP.F16.E4M3.UNPACK_B R10, R10.H1 ;  /* 0x0000000aff0a723e */ /* 0x000fe200030006ff */
[----:B------:R-:W-:Y:S01]  /*12760*/  HADD2.F32 R46, -RZ, R48.H0_H0 ;  /* 0x20000030ff2e7230 */ /* 0x000fe20000004100 */
[-C--:B------:R-:W-:Y:S01]  /*12770*/  F2FP.F16.E4M3.UNPACK_B R29, R6.reuse ;  /* 0x00000006ff1d723e */ /* 0x080fe200020006ff */
[----:B------:R-:W-:Y:S01]  /*12780*/  HADD2.F32 R4, -RZ, R28.H0_H0 ;  /* 0x2000001cff047230 */ /* 0x000fe20000004100 */
[----:B------:R-:W-:Y:S01]  /*12790*/  F2FP.F16.E4M3.UNPACK_B R6, R6.H1 ;  /* 0x00000006ff06723e */ /* 0x000fe200030006ff */
[----:B------:R-:W-:-:S02]  /*127a0*/  HADD2.F32 R8, -RZ, R8.H1_H1 ;  /* 0x30000008ff087230 */ /* 0x000fc40000004100 */
[-C--:B------:R-:W-:Y:S01]  /*127b0*/  FMUL.FTZ R43, R46, R5.reuse ;  /* 0x000000052e2b7220 */ /* 0x080fe20000410000 */
[C---:B------:R-:W-:Y:S01]  /*127c0*/  FMUL.FTZ R5, R44.reuse, R5 ;  /* 0x000000052c057220 */ /* 0x040fe20000410000 */
[----:B------:R-:W-:Y:S01]  /*127d0*/  HADD2.F32 R25, -RZ, R25.H1_H1 ;  /* 0x30000019ff197230 */ /* 0x000fe20000004100 */
[----:B------:R-:W-:Y:S01]  /*127e0*/  F2FP.F16.E4M3.UNPACK_B R33, R11 ;  /* 0x0000000bff21723e */ /* 0x000fe200020006ff */
[-C--:B------:R-:W-:Y:S01]  /*127f0*/  FFMA.FTZ R43, R44, R4.reuse, -R43 ;  /* 0x000000042c2b7223 */ /* 0x080fe2000001082b */
[----:B------:R-:W-:Y:S01]  /*12800*/  FFMA.FTZ R44, R46, R4, R5 ;  /* 0x000000042e2c7223 */ /* 0x000fe20000010005 */
[----:B------:R-:W-:Y:S01]  /*12810*/  HADD2.F32 R46, -RZ, R42.H1_H1 ;  /* 0x3000002aff2e7230 */ /* 0x000fe20000004100 */
[----:B------:R-:W-:Y:S01]  /*12820*/  F2FP.F16.E4M3.UNPACK_B R42, R24 ;  /* 0x00000018ff2a723e */ /* 0x000fe200020006ff */
[-C--:B------:R-:W-:Y:S01]  /*12830*/  FMUL.FTZ R32, R47, R8.reuse ;  /* 0x000000082f207220 */ /* 0x080fe20000410000 */
[----:B------:R-:W-:Y:S02]  /*12840*/  HADD2.F32 R52, -RZ, R48.H1_H1 ;  /* 0x30000030ff347230 */ /* 0x000fe40000004100 */
[----:B------:R-:W-:Y:S01]  /*12850*/  FMUL.FTZ R8, R45, R8 ;  /* 0x000000082d087220 */ /* 0x000fe20000410000 */
        /* <DEDUP_REMOVED lines=18> */
[----:B------:R-:W-:Y:S01]  /*12980*/  F2FP.F16.E4M3.UNPACK_B R11, R11.H1 ;  /* 0x0000000bff0b723e */ /* 0x000fe200030006ff */
[----:B------:R-:W-:Y:S01]  /*12990*/  HADD2.F32 R48, -RZ, R49.H0_H0 ;  /* 0x20000031ff307230 */ /* 0x000fe20000004100 */
[-C--:B------:R-:W-:Y:S01]  /*129a0*/  F2FP.F16.E4M3.UNPACK_B R31, R7.reuse ;  /* 0x00000007ff1f723e */ /* 0x080fe200020006ff */
[----:B------:R-:W-:Y:S01]  /*129b0*/  HADD2.F32 R52, -RZ, R50.H0_H0 ;  /* 0x20000032ff347230 */ /* 0x000fe20000004100 */
[----:B------:R-:W-:Y:S01]  /*129c0*/  F2FP.F16.E4M3.UNPACK_B R7, R7.H1 ;  /* 0x00000007ff07723e */ /* 0x000fe200030006ff */
        /* <DEDUP_REMOVED lines=25> */
[----:B------:R-:W-:Y:S01]  /*12b60*/  F2FP.SATFINITE.E4M3.F32.PACK_AB_MERGE_C R40, R41, R40, RZ ;  /* 0x000000282928723e */ /* 0x000fe200048070ff */
        /* <DEDUP_REMOVED lines=21> */
[C---:B------:R-:W-:Y:S01]  /*12cc0*/  FMUL.FTZ R5, R34.reuse, R5 ;  /* 0x0000000522057220 */ /* 0x040fe20000410000 */
        /* <DEDUP_REMOVED lines=14> */
[----:B------:R-:W-:Y:S01]  /*12db0*/  F2FP.SATFINITE.E4M3.F32.PACK_AB_MERGE_C R8, R8, R9, R40 ;  /* 0x000000090808723e */ /* 0x000fe20004807028 */
        /* <DEDUP_REMOVED lines=21> */
[----:B------:R-:W-:Y:S01]  /*12f10*/  F2FP.SATFINITE.E4M3.F32.PACK_AB_MERGE_C R10, R29, R10, R48 ;  /* 0x0000000a1d0a723e */ /* 0x000fe20004807030 */
[----:B------:R3:W-:Y:S01]  /*12f20*/  STS.128 [R60+0x20400], R4 ;  /* 0x020400043c007388 */ /* 0x0007e20000000c00 */
[----:B------:R-:W-:-:S05]  /*12f30*/  F2FP.SATFINITE.E4M3.F32.PACK_AB_MERGE_C R11, R36, R11, R52 ;  /* 0x0000000b240b723e */ /* 0x000fca0004807034 */
[----:B------:R3:W-:Y:S02]  /*12f40*/  STS.128 [R21+0x20400], R8 ;  /* 0x0204000815007388 */ /* 0x0007e40000000c00 */
.L_x_638:
[----:B------:R-:W-:Y:S05]  /*12f50*/  BSYNC B1 ;  /* 0x0000000000017941 */ /* 0x000fea0003800000 */
.L_x_637:
[----:B------:R-:W-:Y:S05]  /*12f60*/  @P0 BRA `(.L_x_625) ;  /* 0x0000000c00040947 */ /* 0x000fea0003800000 */
[----:B-123--:R-:W2:Y:S04]  /*12f70*/  LDL R5, [R1+0x24] ;  /* 0x0000240001057983 */ /* 0x00eea80000100800 */
[----:B------:R-:W3:Y:S01]  /*12f80*/  LDL R49, [R1+0x48] ;  /* 0x0000480001317983 */ /* 0x000ee20000100800 */
[----:B------:R-:W-:Y:S02]  /*12f90*/  LEA.HI R3, R3, R59, RZ, 0x1c ;  /* 0x0000003b03037211 */ /* 0x000fe400078fe0ff */
[----:B------:R-:W-:Y:S02]  /*12fa0*/  SHF.R.U32.HI R8, RZ, 0x3, R229 ;  /* 0x00000003ff087819 */ /* 0x000fe400000116e5 */
[----:B------:R-:W-:Y:S01]  /*12fb0*/  SHF.R.S32.HI R6, RZ, 0x1f, R3 ;  /* 0x0000001fff067819 */ /* 0x000fe20000011403 */
[----:B------:R-:W-:Y:S01]  /*12fc0*/  IMAD.SHL.U32 R4, R3, 0x10, RZ ;  /* 0x0000001003047824 */ /* 0x000fe200078e00ff */
[----:B------:R-:W-:-:S02]  /*12fd0*/  F2FP.F16.E4M3.UNPACK_B R37, R0.H1 ;  /* 0x00000000ff25723e */ /* 0x000fc400030006ff */
[----:B------:R-:W-:Y:S02]  /*12fe0*/  LEA.HI R6, R6, R3, RZ, 0x3 ;  /* 0x0000000306067211 */ /* 0x000fe400078f18ff */
[----:B------:R-:W-:Y:S01]  /*12ff0*/  LOP3.LUT R3, R229, 0x70, R4, 0xf8, !PT ;  /* 0x00000070e5037812 */ /* 0x000fe200078ef804 */
[--C-:B------:R-:W-:Y:S01]  /*13000*/  HADD2.F32 R35, -RZ, R37.reuse.H0_H0 ;  /* 0x20000025ff237230 */ /* 0x100fe20000004100 */
[----:B------:R-:W-:Y:S01]  /*13010*/  F2FP.F16.E4M3.UNPACK_B R41, R13.H1 ;  /* 0x0000000dff29723e */ /* 0x000fe200030006ff */
[----:B------:R-:W-:Y:S01]  /*13020*/  IMAD.SHL.U32 R6, R6, 0x800, RZ ;  /* 0x0000080006067824 */ /* 0x000fe200078e00ff */
[----:B------:R-:W-:Y:S01]  /*13030*/  LOP3.LUT R3, R3, R8, RZ, 0x3c, !PT ;  /* 0x0000000803037212 */ /* 0x000fe200078e3cff */
[----:B------:R-:W-:Y:S01]  /*13040*/  HADD2.F32 R40, -RZ, R37.H1_H1 ;  /* 0x30000025ff287230 */ /* 0x000fe20000004100 */
[----:B------:R-:W-:Y:S01]  /*13050*/  F2FP.F16.E4M3.UNPACK_B R45, R14 ;  /* 0x0000000eff2d723e */ /* 0x000fe200020006ff */
[--C-:B------:R-:W-:Y:S01]  /*13060*/  HADD2.F32 R39, -RZ, R41.reuse.H0_H0 ;  /* 0x20000029ff277230 */ /* 0x100fe20000004100 */
[----:B------:R-:W-:Y:S01]  /*13070*/  LOP3.LUT R6, R6, 0xffffc000, RZ, 0xc0, !PT ;  /* 0xffffc00006067812 */ /* 0x000fe200078ec0ff */
[----:B------:R-:W-:-:S03]  /*13080*/  HADD2.F32 R46, -RZ, R41.H1_H1 ;  /* 0x30000029ff2e7230 */ /* 0x000fc60000004100 */
        /* <DEDUP_REMOVED lines=9> */
[--C-:B------:R-:W-:Y:S01]  /*13120*/  HADD2.F32 R5, -RZ, R4.reuse.H0_H0 ;  /* 0x20000004ff057230 */ /* 0x100fe20000004100 */
[----:B------:R-:W-:Y:S01]  /*13130*/  F2FP.F16.E4M3.UNPACK_B R8, R8 ;  /* 0x00000008ff08723e */ /* 0x000fe200020006ff */
[--C-:B------:R-:W-:Y:S01]  /*13140*/  HADD2.F32 R32, -RZ, R31.reuse.H0_H0 ;  /* 0x2000001fff207230 */ /* 0x100fe20000004100 */
[-C--:B------:R-:W-:Y:S01]  /*13150*/  F2FP.F16.E4M3.UNPACK_B R33, R9.reuse ;  /* 0x00000009ff21723e */ /* 0x080fe200020006ff */
[----:B------:R-:W-:Y:S01]  /*13160*/  HADD2.F32 R31, -RZ, R31.H1_H1 ;  /* 0x3000001fff1f7230 */ /* 0x000fe20000004100 */
[----:B------:R-:W-:Y:S01]  /*13170*/  F2FP.F16.E4M3.UNPACK_B R9, R9.H1 ;  /* 0x00000009ff09723e */ /* 0x000fe200030006ff */
[----:B------:R-:W-:-:S02]  /*13180*/  HADD2.F32 R4, -RZ, R4.H1_H1 ;  /* 0x30000004ff047230 */ /* 0x000fc40000004100 */
[-C--:B------:R-:W-:Y:S01]  /*13190*/  FMUL.FTZ R38, R35, R32.reuse ;  /* 0x0000002023267220 */ /* 0x080fe20000410000 */
[C---:B------:R-:W-:Y:S01]  /*131a0*/  FMUL.FTZ R36, R39.reuse, R32 ;  /* 0x0000002027247220 */ /* 0x040fe20000410000 */
[-C--:B------:R-:W-:Y:S01]  /*131b0*/  FMUL.FTZ R37, R46, R31.reuse ;  /* 0x0000001f2e257220 */ /* 0x080fe20000410000 */
[----:B------:R-:W-:Y:S01]  /*131c0*/  FMUL.FTZ R31, R40, R31 ;  /* 0x0000001f281f7220 */ /* 0x000fe20000410000 */
[----:B------:R-:W-:Y:S01]  /*131d0*/  FFMA.FTZ R38, R39, R5, R38 ;  /* 0x0000000527267223 */ /* 0x000fe20000010026 */
[----:B------:R-:W-:Y:S01]  /*131e0*/  F2FP.F16.E4M3.UNPACK_B R39, R13 ;  /* 0x0000000dff27723e */ /* 0x000fe200020006ff */
[----:B------:R-:W-:Y:S01]  /*131f0*/  FFMA.FTZ R35, R35, R5, -R36 ;  /* 0x0000000523237223 */ /* 0x000fe20000010824 */
[----:B------:R-:W-:Y:S01]  /*13200*/  F2FP.F16.E4M3.UNPACK_B R36, R0 ;  /* 0x00000000ff24723e */ /* 0x000fe200020006ff */
[----:B------:R-:W-:Y:S02]  /*13210*/  HADD2.F32 R5, -RZ, R8.H0_H0 ;  /* 0x20000008ff057230 */ /* 0x000fe40000004100 */
[----:B------:R-:W-:Y:S01]  /*13220*/  FFMA.FTZ R31, R46, R4, R31 ;  /* 0x000000042e1f7223 */ /* 0x000fe2000001001f */
[----:B------:R-:W-:-:S02]  /*13230*/  HADD2.F32 R44, -RZ, R39.H0_H0 ;  /* 0x20000027ff2c7230 */ /* 0x000fc40000004100 */
[----:B------:R-:W-:Y:S01]  /*13240*/  FFMA.FTZ R40, R40, R4, -R37 ;  /* 0x0000000428287223 */ /* 0x000fe20000010825 */
[----:B------:R-:W-:Y:S01]  /*13250*/  HADD2.F32 R42, -RZ, R36.H0_H0 ;  /* 0x20000024ff2a7230 */ /* 0x000fe20000004100 */
[----:B------:R-:W-:Y:S01]  /*13260*/  F2FP.F16.E4M3.UNPACK_B R46, R14.H1 ;  /* 0x0000000eff2e723e */ /* 0x000fe200030006ff */
[----:B------:R-:W-:Y:S02]  /*13270*/  HADD2.F32 R0, -RZ, R21.H0_H0 ;  /* 0x20000015ff007230 */ /* 0x000fe40000004100 */
[-C--:B------:R-:W-:Y:S01]  /*13280*/  FMUL.FTZ R13, R44, R5.reuse ;  /* 0x000000052c0d7220 */ /* 0x080fe20000410000 */
[----:B------:R-:W-:Y:S02]  /*13290*/  HADD2.F32 R43, -RZ, R39.H1_H1 ;  /* 0x30000027ff2b7230 */ /* 0x000fe40000004100 */
[C---:B------:R-:W-:Y:S01]  /*132a0*/  FMUL.FTZ R5, R42.reuse, R5 ;  /* 0x000000052a057220 */ /* 0x040fe20000410000 */
[----:B------:R-:W-:Y:S02]  /*132b0*/  HADD2.F32 R8, -RZ, R8.H1_H1 ;  /* 0x30000008ff087230 */ /* 0x000fe40000004100 */
[----:B------:R-:W-:Y:S01]  /*132c0*/  FFMA.FTZ R13, R42, R0, -R13 ;  /* 0x000000002a0d7223 */ /* 0x000fe2000001080d */
[----:B------:R-:W-:Y:S01]  /*132d0*/  HADD2.F32 R41, -RZ, R36.H1_H1 ;  /* 0x30000024ff297230 */ /* 0x000fe20000004100 */
[----:B------:R-:W-:Y:S01]  /*132e0*/  F2FP.F16.E4M3.UNPACK_B R42, R24.H1 ;  /* 0x00000018ff2a723e */ /* 0x000fe200030006ff */
[----:B------:R-:W-:Y:S01]  /*132f0*/  FFMA.FTZ R5, R44, R0, R5 ;  /* 0x000000002c057223 */ /* 0x000fe20000010005 */
        /* <DEDUP_REMOVED lines=9> */
[----:B------:R-:W-:Y:S01]  /*13390*/  FMUL.FTZ R39, R44, R4 ;  /* 0x000000042c277220 */ /* 0x000fe20000410000 */
[----:B------:R-:W-:Y:S01]  /*133a0*/  HADD2.F32 R43, -RZ, R42.H1_H1 ;  /* 0x3000002aff2b7230 */ /* 0x000fe20000004100 */
[----:B------:R-:W-:Y:S01]  /*133b0*/  F2FP.F16.E4M3.UNPACK_B R41, R24 ;  /* 0x00000018ff29723e */ /* 0x000fe200020006ff */
[----:B------:R-:W-:Y:S02]  /*133c0*/  HADD2.F32 R47, -RZ, R46.H1_H1 ;  /* 0x3000002eff2f7230 */ /* 0x000fe40000004100 */
[C---:B------:R-:W-:Y:S01]  /*133d0*/  FMUL.FTZ R37, R48.reuse, R4 ;  /* 0x0000000430257220 */ /* 0x040fe20000410000 */
[----:B------:R-:W-:Y:S02]  /*133e0*/  HADD2.F32 R9, -RZ, R9.H1_H1 ;  /* 0x30000009ff097230 */ /* 0x000fe40000004100 */
[-C--:B------:R-:W-:Y:S01]  /*133f0*/  FFMA.FTZ R39, R48, R0.reuse, R39 ;  /* 0x0000000030277223 */ /* 0x080fe20000010027 */
[----:B------:R-:W-:Y:S02]  /*13400*/  HADD2.F32 R27, -RZ, R27.H1_H1 ;  /* 0x3000001bff1b7230 */ /* 0x000fe40000004100 */
[----:B------:R-:W-:Y:S01]  /*13410*/  FFMA.FTZ R37, R44, R0, -R37 ;  /* 0x000000002c257223 */ /* 0x000fe20000010825 */
[----:B------:R-:W-:-:S02]  /*13420*/  HADD2.F32 R48, -RZ, R45.H0_H0 ;  /* 0x2000002dff307230 */ /* 0x000fc40000004100 */
[-C--:B------:R-:W-:Y:S01]  /*13430*/  FMUL.FTZ R14, R47, R9.reuse ;  /* 0x000000092f0e7220 */ /* 0x080fe20000410000 */
[----:B------:R-:W-:Y:S02]  /*13440*/  HADD2.F32 R4, -RZ, R33.H0_H0 ;  /* 0x20000021ff047230 */ /* 0x000fe40000004100 */
[C---:B------:R-:W-:Y:S01]  /*13450*/  FMUL.FTZ R24, R43.reuse, R9 ;  /* 0x000000092b187220 */ /* 0x040fe20000410000 */
[----:B------:R-:W-:Y:S01]  /*13460*/  HADD2.F32 R46, -RZ, R41.H0_H0 ;  /* 0x20000029ff2e7230 */ /* 0x000fe20000004100 */
[-C--:B0-----:R-:W-:Y:S01]  /*13470*/  F2FP.F16.E4M3.UNPACK_B R34, R10.reuse ;  /* 0x0000000aff22723e */ /* 0x081fe200020006ff */
[----:B------:R-:W-:Y:S02]  /*13480*/  HADD2.F32 R0, -RZ, R25.H0_H0 ;  /* 0x20000019ff007230 */ /* 0x000fe40000004100 */
[-C--:B------:R-:W-:Y:S01]  /*13490*/  FFMA.FTZ R42, R43, R27.reuse, -R14 ;  /* 0x0000001b2b2a7223 */ /* 0x080fe2000001080e */
[----:B------:R-:W-:Y:S01]  /*134a0*/  FFMA.FTZ R44, R47, R27, R24 ;  /* 0x0000001b2f2c7223 */ /* 0x000fe20000010018 */
[----:B------:R-:W-:Y:S01]  /*134b0*/  F2FP.F16.E4M3.UNPACK_B R10, R10.H1 ;  /* 0x0000000aff0a723e */ /* 0x000fe200030006ff */
[-C--:B------:R-:W-:Y:S01]  /*134c0*/  FMUL.FTZ R9, R48, R4.reuse ;  /* 0x0000000430097220 */ /* 0x080fe20000410000 */
[C---:B------:R-:W-:Y:S01]  /*134d0*/  FMUL.FTZ R21, R46.reuse, R4 ;  /* 0x000000042e157220 */ /* 0x040fe20000410000 */
[----:B------:R-:W-:Y:S01]  /*134e0*/  F2FP.F16.E4M3.UNPACK_B R47, R15.H1 ;  /* 0x0000000fff2f723e */ /* 0x000fe200030006ff */
[----:B------:R-:W-:Y:S01]  /*134f0*/  HADD2.F32 R41, -RZ, R41.H1_H1 ;  /* 0x30000029ff297230 */ /* 0x000fe20000004100 */
[----:B------:R-:W-:Y:S01]  /*13500*/  F2FP.F16.E4M3.UNPACK_B R43, R12.H1 ;  /* 0x0000000cff2b723e */ /* 0x000fe200030006ff */
[----:B------:R-:W-:Y:S01]  /*13510*/  FFMA.FTZ R9, R46, R0, -R9 ;  /* 0x000000002e097223 */ /* 0x000fe20000010809 */
[----:B------:R-:W-:Y:S01]  /*13520*/  F2FP.F16.E4M3.UNPACK_B R28, R6 ;  /* 0x00000006ff1c723e */ /* 0x000fe200020006ff */
[----:B------:R-:W-:Y:S01]  /*13530*/  FFMA.FTZ R21, R48, R0, R21 ;  /* 0x0000000030157223 */ /* 0x000fe20000010015 */
[----:B------:R-:W-:Y:S01]  /*13540*/  F2FP.F16.E4M3.UNPACK_B R6, R6.H1 ;  /* 0x00000006ff06723e */ /* 0x000fe200030006ff */
[----:B------:R-:W-:Y:S01]  /*13550*/  HADD2.F32 R45, -RZ, R45.H1_H1 ;  /* 0x3000002dff2d7230 */ /* 0x000fe20000004100 */
[-C--:B------:R-:W-:Y:S01]  /*13560*/  F2FP.F16.E4M3.UNPACK_B R32, R11.reuse ;  /* 0x0000000bff20723e */ /* 0x080fe200020006ff */
[----:B------:R-:W-:Y:S01]  /*13570*/  HADD2.F32 R33, -RZ, R33.H1_H1 ;  /* 0x30000021ff217230 */ /* 0x000fe20000004100 */
[----:B------:R-:W-:Y:S01]  /*13580*/  F2FP.F16.E4M3.UNPACK_B R11, R11.H1 ;  /* 0x0000000bff0b723e */ /* 0x000fe200030006ff */
[----:B------:R-:W-:Y:S01]  /*13590*/  HADD2.F32 R48, -RZ, R47.H0_H0 ;  /* 0x2000002fff307230 */ /* 0x000fe20000004100 */
[----:B------:R-:W-:Y:S01]  /*135a0*/  F2FP.F16.E4M3.UNPACK_B R29, R7 ;  /* 0x00000007ff1d723e */ /* 0x000fe200020006ff */
[----:B------:R-:W-:-:S02]  /*135b0*/  HADD2.F32 R4, -RZ, R10.H0_H0 ;  /* 0x2000000aff047230 */ /* 0x000fc40000004100 */
[-C--:B------:R-:W-:Y:S01]  /*135c0*/  FMUL.FTZ R14, R45, R33.reuse ;  /* 0x000000212d0e7220 */ /* 0x080fe20000410000 */
[----:B------:R-:W-:Y:S02]  /*135d0*/  HADD2.F32 R46, -RZ, R43.H0_H0 ;  /* 0x2000002bff2e7230 */ /* 0x000fe40000004100 */
[----:B------:R-:W-:Y:S01]  /*135e0*/  FMUL.FTZ R24, R41, R33 ;  /* 0x0000002129187220 */ /* 0x000fe20000410000 */
[----:B------:R-:W-:Y:S02]  /*135f0*/  HADD2.F32 R0, -RZ, R6.H0_H0 ;  /* 0x20000006ff007230 */ /* 0x000fe40000004100 */
[-C--:B------:R-:W-:Y:S01]  /*13600*/  FMUL.FTZ R27, R48, R4.reuse ;  /* 0x00000004301b7220 */ /* 0x080fe20000410000 */
[----:B------:R-:W-:Y:S02]  /*13610*/  HADD2.F32 R25, -RZ, R25.H1_H1 ;  /* 0x30000019ff197230 */ /* 0x000fe40000004100 */
[----:B------:R-:W-:Y:S01]  /*13620*/  FMUL.FTZ R33, R46, R4 ;  /* 0x000000042e217220 */ /* 0x000fe20000410000 */
[----:B------:R-:W-:-:S02]  /*13630*/  HADD2.F32 R10, -RZ, R10.H1_H1 ;  /* 0x3000000aff0a7230 */ /* 0x000fc40000004100 */
[-C--:B------:R-:W-:Y:S01]  /*13640*/  FFMA.FTZ R27, R46, R0.reuse, -R27 ;  /* 0x000000002e1b7223 */ /* 0x080fe2000001081b */
[----:B------:R-:W-:Y:S02]  /*13650*/  HADD2.F32 R46, -RZ, R47.H1_H1 ;  /* 0x3000002fff2e7230 */ /* 0x000fe40000004100 */
[----:B------:R-:W-:Y:S01]  /*13660*/  FFMA.FTZ R33, R48, R0, R33 ;  /* 0x0000000030217223 */ /* 0x000fe20000010021 */
[----:B------:R-:W-:Y:S02]  /*13670*/  HADD2.F32 R0, -RZ, R43.H1_H1 ;  /* 0x3000002bff007230 */ /* 0x000fe40000004100 */
[-C--:B------:R-:W-:Y:S01]  /*13680*/  FFMA.FTZ R14, R41, R25.reuse, -R14 ;  /* 0x00000019290e7223 */ /* 0x080fe2000001080e */
[----:B------:R-:W-:Y:S01]  /*13690*/  FFMA.FTZ R24, R45, R25, R24 ;  /* 0x000000192d187223 */ /* 0x000fe20000010018 */
[----:B------:R-:W-:Y:S01]  /*136a0*/  F2FP.F16.E4M3.UNPACK_B R43, R15 ;  /* 0x0000000fff2b723e */ /* 0x000fe200020006ff */
[----:B------:R-:W-:Y:S01]  /*136b0*/  HADD2.F32 R6, -RZ, R6.H1_H1 ;  /* 0x30000006ff067230 */ /* 0x000fe20000004100 */
[----:B------:R-:W-:Y:S01]  /*136c0*/  F2FP.F16.E4M3.UNPACK_B R41, R12 ;  /* 0x0000000cff29723e */ /* 0x000fe200020006ff */
[-C--:B------:R-:W-:Y:S01]  /*136d0*/  FMUL.FTZ R15, R46, R10.reuse ;  /* 0x0000000a2e0f7220 */ /* 0x080fe20000410000 */
[C---:B------:R-:W-:Y:S01]  /*136e0*/  FMUL.FTZ R25, R0.reuse, R10 ;  /* 0x0000000a00197220 */ /* 0x040fe20000410000 */
[----:B------:R-:W-:Y:S01]  /*136f0*/  HADD2.F32 R10, -RZ, R43.H0_H0 ;  /* 0x2000002bff0a7230 */ /* 0x000fe20000004100 */
[----:B------:R-:W-:Y:S01]  /*13700*/  F2FP.F16.E4M3.UNPACK_B R7, R7.H1 ;  /* 0x00000007ff07723e */ /* 0x000fe200030006ff */
[-C--:B------:R-:W-:Y:S01]  /*13710*/  FFMA.FTZ R12, R0, R6.reuse, -R15 ;  /* 0x00000006000c7223 */ /* 0x080fe2000001080f */
[----:B------:R-:W-:Y:S01]  /*13720*/  FFMA.FTZ R46, R46, R6, R25 ;  /* 0x000000062e2e7223 */ /* 0x000fe20000010019 */
[----:B------:R-:W-:Y:S01]  /*13730*/  HADD2.F32 R4, -RZ, R34.H0_H0 ;  /* 0x20000022ff047230 */ /* 0x000fe20000004100 */
[----:B------:R-:W-:Y:S01]  /*13740*/  F2FP.SATFINITE.E4M3.F32.PACK_AB_MERGE_C R31, R31, R38, RZ ;  /* 0x000000261f1f723e */ /* 0x000fe200048070ff */
        /* <DEDUP_REMOVED lines=8> */
[----:B------:R-:W-:Y:S01]  /*137d0*/  HADD2.F32 R4, -RZ, R41.H1_H1 ;  /* 0x30000029ff047230 */ /* 0x000fe20000004100 */
[----:B------:R-:W-:Y:S01]  /*137e0*/  F2FP.F16.E4M3.UNPACK_B R43, R20.H1 ;  /* 0x00000014ff2b723e */ /* 0x000fe200030006ff */
[----:B------:R-:W-:Y:S02]  /*137f0*/  HADD2.F32 R28, -RZ, R28.H1_H1 ;  /* 0x3000001cff1c7230 */ /* 0x000fe40000004100 */
[----:B------:R-:W-:Y:S01]  /*13800*/  FMUL.FTZ R15, R48, R34 ;  /* 0x00000022300f7220 */ /* 0x000fe20000410000 */
[----:B------:R-:W-:Y:S01]  /*13810*/  FFMA.FTZ R10, R10, R0, R25 ;  /* 0x000000000a0a7223 */ /* 0x000fe20000010019 */
[----:B------:R-:W-:Y:S01]  /*13820*/  F2FP.F16.E4M3.UNPACK_B R0, R26.H1 ;  /* 0x0000001aff00723e */ /* 0x000fe200030006ff */
[C---:B------:R-:W-:Y:S01]  /*13830*/  FMUL.FTZ R25, R4.reuse, R34 ;  /* 0x0000002204197220 */ /* 0x040fe20000410000 */
[----:B------:R-:W-:Y:S01]  /*13840*/  FFMA.FTZ R15, R4, R28, -R15 ;  /* 0x0000001c040f7223 */ /* 0x000fe2000001080f */
[----:B------:R-:W-:Y:S01]  /*13850*/  HADD2.F32 R34, -RZ, R43.H0_H0 ;  /* 0x2000002bff227230 */ /* 0x000fe20000004100 */
[----:B------:R-:W-:Y:S01]  /*13860*/  F2FP.SATFINITE.E4M3.F32.PACK_AB_MERGE_C R12, R12, R27, RZ ;  /* 0x0000001b0c0c723e */ /* 0x000fe200048070ff */
[----:B------:R-:W-:-:S02]  /*13870*/  HADD2.F32 R4, -RZ, R11.H0_H0 ;  /* 0x2000000bff047230 */ /* 0x000fc40000004100 */
[----:B------:R-:W-:Y:S01]  /*13880*/  FFMA.FTZ R25, R48, R28, R25 ;  /* 0x0000001c30197223 */ /* 0x000fe20000010019 */
[--C-:B------:R-:W-:Y:S01]  /*13890*/  HADD2.F32 R28, -RZ, R0.reuse.H0_H0 ;  /* 0x20000000ff1c7230 */ /* 0x100fe20000004100 */
[----:B------:R-:W-:Y:S01]  /*138a0*/  F2FP.SATFINITE.E4M3.F32.PACK_AB_MERGE_C R39, R44, R39, RZ ;  /* 0x000000272c27723e */ /* 0x000fe200048070ff */
[----:B------:R-:W-:Y:S02]  /*138b0*/  HADD2.F32 R45, -RZ, R0.H1_H1 ;  /* 0x30000000ff2d7230 */ /* 0x000fe40000004100 */
[-C--:B------:R-:W-:Y:S01]  /*138c0*/  FMUL.FTZ R41, R34, R4.reuse ;  /* 0x0000000422297220 */ /* 0x080fe20000410000 */
[----:B------:R-:W-:Y:S01]  /*138d0*/  HADD2.F32 R0, -RZ, R7.H0_H0 ;  /* 0x20000007ff007230 */ /* 0x000fe20000004100 */
[----:B------:R-:W-:Y:S01]  /*138e0*/  F2FP.SATFINITE.E4M3.F32.PACK_AB_MERGE_C R33, R46, R33, RZ ;  /* 0x000000212e21723e */ /* 0x000fe200048070ff */
[----:B------:R-:W-:Y:S02]  /*138f0*/  HADD2.F32 R47, -RZ, R43.H1_H1 ;  /* 0x3000002bff2f7230 */ /* 0x000fe40000004100 */
[----:B------:R-:W-:Y:S01]  /*13900*/  FMUL.FTZ R43, R28, R4 ;  /* 0x000000041c2b7220 */ /* 0x000fe20000410000 */
[----:B------:R-:W-:-:S02]  /*13910*/  HADD2.F32 R11, -RZ, R11.H1_H1 ;  /* 0x3000000bff0b7230 */ /* 0x000fc40000004100 */
[----:B------:R-:W-:Y:S01]  /*13920*/  FFMA.FTZ R41, R28, R0, -R41 ;  /* 0x000000001c297223 */ /* 0x000fe20000010829 */
[----:B------:R-:W-:Y:S01]  /*13930*/  HADD2.F32 R7, -RZ, R7.H1_H1 ;  /* 0x30000007ff077230 */ /* 0x000fe20000004100 */
[----:B------:R-:W-:Y:S01]  /*13940*/  F2FP.F16.E4M3.UNPACK_B R28, R26 ;  /* 0x0000001aff1c723e */ /* 0x000fe200020006ff */
[----:B------:R-:W-:Y:S01]  /*13950*/  FFMA.FTZ R43, R34, R0, R43 ;  /* 0x00000000222b7223 */ /* 0x000fe2000001002b */
[-C--:B------:R-:W-:Y:S01]  /*13960*/  FMUL.FTZ R4, R47, R11.reuse ;  /* 0x0000000b2f047220 */ /* 0x080fe20000410000 */
[----:B------:R-:W-:Y:S01]  /*13970*/  F2FP.F16.E4M3.UNPACK_B R0, R20 ;  /* 0x00000014ff00723e */ /* 0x000fe200020006ff */
[C---:B------:R-:W-:Y:S01]  /*13980*/  FMUL.FTZ R26, R45.reuse, R11 ;  /* 0x0000000b2d1a7220 */ /* 0x040fe20000410000 */
[--C-:B------:R-:W-:Y:S02]  /*13990*/  HADD2.F32 R34, -RZ, R28.reuse.H0_H0 ;  /* 0x2000001cff227230 */ /* 0x100fe40000004100 */
[----:B------:R-:W-:Y:S01]  /*139a0*/  FFMA.FTZ R20, R45, R7, -R4 ;  /* 0x000000072d147223 */ /* 0x000fe20000010804 */
[----:B------:R-:W-:-:S02]  /*139b0*/  HADD2.F32 R45, -RZ, R28.H1_H1 ;  /* 0x3000001cff2d7230 */ /* 0x000fc40000004100 */
[----:B------:R-:W-:Y:S01]  /*139c0*/  FFMA.FTZ R26, R47, R7, R26 ;  /* 0x000000072f1a7223 */ /* 0x000fe2000001001a */
[----:B------:R-:W-:Y:S01]  /*139d0*/  HADD2.F32 R28, -RZ, R0.H0_H0 ;  /* 0x20000000ff1c7230 */ /* 0x000fe20000004100 */
[----:B------:R-:W-:Y:S01]  /*139e0*/  F2FP.SATFINITE.E4M3.F32.PACK_AB_MERGE_C R8, R8, R5, R31 ;  /* 0x000000050808723e */ /* 0x000fe2000480701f */
[----:B------:R-:W-:Y:S01]  /*139f0*/  HADD2.F32 R4, -RZ, R32.H0_H0 ;  /* 0x20000020ff047230 */ /* 0x000fe20000004100 */
[----:B------:R-:W-:Y:S01]  /*13a00*/  F2FP.SATFINITE.E4M3.F32.PACK_AB_MERGE_C R20, R20, R41, RZ ;  /* 0x000000291414723e */ /* 0x000fe200048070ff */
[----:B------:R-:W-:Y:S01]  /*13a10*/  HADD2.F32 R47, -RZ, R0.H1_H1 ;  /* 0x30000000ff2f7230 */ /* 0x000fe20000004100 */
[----:B------:R-:W-:Y:S01]  /*13a20*/  F2FP.SATFINITE.E4M3.F32.PACK_AB_MERGE_C R26, R26, R43, RZ ;  /* 0x0000002b1a1a723e */ /* 0x000fe200048070ff */
[----:B------:R-:W-:Y:S02]  /*13a30*/  HADD2.F32 R32, -RZ, R32.H1_H1 ;  /* 0x30000020ff207230 */ /* 0x000fe40000004100 */
[----:B------:R-:W-:Y:S01]  /*13a40*/  FMUL.FTZ R7, R28, R4 ;  /* 0x000000041c077220 */ /* 0x000fe20000410000 */
[----:B------:R-:W-:-:S02]  /*13a50*/  HADD2.F32 R0, -RZ, R29.H0_H0 ;  /* 0x2000001dff007230 */ /* 0x000fc40000004100 */
        /* <DEDUP_REMOVED lines=16> */
[----:B------:R-:W-:-:S05]  /*13b60*/  F2FP.SATFINITE.E4M3.F32.PACK_AB_MERGE_C R11, R32, R11, R26 ;  /* 0x0000000b200b723e */ /* 0x000fca000480701a */
[----:B------:R4:W-:Y:S02]  /*13b70*/  STS.128 [R3+0x20400], R8 ;  /* 0x0204000803007388 */ /* 0x0009e40000000c00 */
.L_x_625:
[----:B------:R-:W-:Y:S05]  /*13b80*/  BSYNC B0 ;  /* 0x0000000000007941 */ /* 0x000fea0003800000 */
.L_x_606:
[----:B------:R-:W-:Y:S01]  /*13b90*/  @!PT LDS RZ, [RZ] ;  /* 0x00000000fffff984 */ /* 0x000fe20000000800 */
[----:B------:R-:W-:Y:S01]  /*13ba0*/  @!PT LDS RZ, [RZ] ;  /* 0x00000000fffff984 */ /* 0x000fe20000000800 */
[----:B------:R-:W-:Y:S01]  /*13bb0*/  @!PT LDS RZ, [RZ] ;  /* 0x00000000fffff984 */ /* 0x000fe20000000800 */
[----:B------:R-:W-:Y:S01]  /*13bc0*/  @!PT LDS RZ, [RZ] ;  /* 0x00000000fffff984 */ /* 0x000fe20000000800 */
[----:B------:R0:W-:Y:S06]  /*13bd0*/  MEMBAR.ALL.CTA ;  /* 0x0000000000007992 */ /* 0x0001ec0000008000 */
[----:B0-----:R-:W0:Y:S01]  /*13be0*/  FENCE.VIEW.ASYNC.S ;  /* 0x00000000000073c6 */ /* 0x001e220000000000 */
[----:B------:R-:W-:Y:S05]  /*13bf0*/  WARPSYNC.ALL ;  /* 0x0000000000007948 */ /* 0x000fea0003800000 */
[----:B0-----:R-:W-:Y:S06]  /*13c00*/  BAR.SYNC.DEFER_BLOCKING 0xd, 0x100 ;  /* 0x0344000000007b1d */ /* 0x001fec0000010000 */
.L_x_604:
[----:B-12---:R-:W1:Y:S01]  /*13c10*/  S2R R0, SR_TID.X ;  /* 0x0000000000007919 */ /* 0x006e620000002100 */
[----:B------:R-:W-:Y:S05]  /*13c20*/  WARPSYNC.ALL ;  /* 0x0000000000007948 */ /* 0x000fea0003800000 */
[----:B-1----:R-:W-:-:S04]  /*13c30*/  SHF.R.U32.HI R0, RZ, 0x7, R0 ;  /* 0x00000007ff007819 */ /* 0x002fc80000011600 */
[----:B---34-:R-:W-:Y:S01]  /*13c40*/  IADD3 R8, R0, 0x8, RZ ;  /* 0x0000000800087810 */ /* 0x018fe20007ffe0ff */
[----:B------:R-:W-:-:S04]  /*13c50*/  IMAD.U32 R0, RZ, RZ, UR39 ;  /* 0x00000027ff007e24 */ /* 0x000fc8000f8e00ff */
[----:B------:R1:W-:Y:S01]  /*13c60*/  BAR.SYNC.DEFER_BLOCKING R8, 0x100 ;  /* 0x000400080000751d */ /* 0x0003e20000010000 */
[----:B------:R-:W-:-:S13]  /*13c70*/  ISETP.NE.AND P0, PT, R0, 0x3, PT ;  /* 0x000000030000780c */ /* 0x000fda0003f05270 */
[----:B-1----:R-:W-:Y:S05]  /*13c80*/  @!P0 BRA `(.L_x_639) ;  /* 0x0000000000048947 */ /* 0x002fea0003800000 */
[----:B------:R-:W-:Y:S01]  /*13c90*/  BPT.TRAP 0x1 ;  /* 0x000000040000795c */ /* 0x000fe20000300000 */
.L_x_639:
[----:B------:R-:W-:Y:S01]  /*13ca0*/  IMAD R3, R225, 0x8, R23 ;  /* 0x00000008e1037824 */ /* 0x000fe200078e0217 */
[----:B------:R-:W-:-:S04]  /*13cb0*/  SHF.L.U32 R6, R226, 0x1f, RZ ;  /* 0x0000001fe2067819 */ /* 0x000fc800000006ff */
[----:B------:R1:W2:Y:S01]  /*13cc0*/  SYNCS.PHASECHK.TRANS64.TRYWAIT P1, [R3+URZ+0x38830], R6 ;  /* 0x03883006030075a7 */ /* 0x0002a2000802017f */
[----:B------:R-:W-:Y:S05]  /*13cd0*/  @!P0 BRA `(.L_x_640) ;  /* 0x0000000000048947 */ /* 0x000fea0003800000 */
[----:B------:R-:W-:Y:S01]  /*13ce0*/  BPT.TRAP 0x1 ;  /* 0x000000040000795c */ /* 0x000fe20000300000 */
.L_x_640:
[----:B--2---:R-:W-:Y:S05]  /*13cf0*/  @P1 BRA `(.L_x_641) ;  /* 0x0000000000081947 */ /* 0x004fea0003800000 */
[----:B------:R-:W2:Y:S02]  /*13d00*/  SYNCS.PHASECHK.TRANS64.TRYWAIT P1, [R3+URZ+0x38830], R6 ;  /* 0x03883006030075a7 */ /* 0x000ea4000802017f */
[----:B--2---:R-:W-:Y:S05]  /*13d10*/  @!P1 BRA `(.L_x_642) ;  /* 0x0000012400809947 */ /* 0x004fea0003800000 */
.L_x_641:
[----:B------:R-:W-:Y:S05]  /*13d20*/  WARPSYNC.ALL ;  /* 0x0000000000007948 */ /* 0x000fea0003800000 */
[----:B------:R-:W-:Y:S01]  /*13d30*/  R2UR UR4, R23 ;  /* 0x00000000170472ca */ /* 0x000fe200000e0000 */
[----:B------:R-:W-:Y:S01]  /*13d40*/  IMAD.MOV.U32 R5, RZ, RZ, 0x40000040 ;  /* 0x40000040ff057424 */ /* 0x000fe200078e00ff */
[----:B------:R-:W-:Y:S01]  /*13d50*/  R2UR UR5, R30 ;  /* 0x000000001e0572ca */ /* 0x000fe200000e0000 */
[----:B------:R-:W-:Y:S01]  /*13d60*/  UMOV UR9, 0x40000040 ;  /* 0x4000004000097882 */ /* 0x000fe20000000000 */
[----:B-----5:R-:W-:Y:S01]  /*13d70*/  WARPGROUP.ARRIVE ;  /* 0x00000000000079c5 */ /* 0x020fe20000000000 */
[----:B------:R-:W-:Y:S01]  /*13d80*/  IMAD.MOV.U32 R11, RZ, RZ, 0x40000040 ;  /* 0x40000040ff0b7424 */ /* 0x000fe200078e00ff */
[----:B------:R-:W-:Y:S01]  /*13d90*/  R2UR UR11, R5 ;  /* 0x00000000050b72ca */ /* 0x000fe200000e0000 */
[----:B0-----:R-:W-:Y:S01]  /*13da0*/  IMAD.U32 R13, RZ, RZ, UR9 ;  /* 0x00000009ff0d7e24 */ /* 0x001fe2000f8e00ff */
[----:B------:R-:W-:Y:S01]  /*13db0*/  UMOV UR57, 0x40000040 ;  /* 0x4000004000397882 */ /* 0x000fe20000000000 */
[----:B------:R-:W-:Y:S01]  /*13dc0*/  UMOV UR53, 0x40000040 ;  /* 0x4000004000357882 */ /* 0x000fe20000000000 */
[----:B------:R-:W-:Y:S01]  /*13dd0*/  UMOV UR49, 0x40000040 ;  /* 0x4000004000317882 */ /* 0x000fe20000000000 */
[----:B------:R-:W-:Y:S01]  /*13de0*/  UMOV UR45, 0x40000040 ;  /* 0x40000040002d7882 */ /* 0x000fe20000000000 */
[----:B------:R-:W-:Y:S01]  /*13df0*/  IMAD.MOV.U32 R5, RZ, RZ, 0x40000040 ;  /* 0x40000040ff057424 */ /* 0x000fe200078e00ff */
[----:B------:R-:W-:Y:S01]  /*13e00*/  UIADD3 UR4, UR4, 0x28400, URZ ;  /* 0x0002840004047890 */ /* 0x000fe2000fffe03f */
[----:B------:R-:W0:Y:S01]  /*13e10*/  S2R R0, SR_TID.X ;  /* 0x0000000000007919 */ /* 0x000e220000002100 */
[----:B------:R-:W-:-:S02]  /*13e20*/  ULOP3.LUT UR5, UR5, 0x10000, URZ, 0xfc, !UPT ;  /* 0x0001000005057892 */ /* 0x000fc4000f8efc3f */
[----:B------:R-:W-:Y:S01]  /*13e30*/  USHF.R.U32.HI UR4, URZ, 0x4, UR4 ;  /* 0x000000043f047899 */ /* 0x000fe20008011604 */
[----:B------:R-:W-:Y:S01]  /*13e40*/  R2UR UR43, R5 ;  /* 0x00000000052b72ca */ /* 0x000fe200000e0000 */
[----:B------:R-:W-:Y:S02]  /*13e50*/  UIADD3 UR56, UR5, 0x6, URZ ;  /* 0x0000000605387890 */ /* 0x000fe4000fffe03f */
[----:B------:R-:W-:Y:S01]  /*13e60*/  ULOP3.LUT UR4, UR4, 0x3fff, URZ, 0xc0, !UPT ;  /* 0x00003fff04047892 */ /* 0x000fe2000f8ec03f */
[----:B------:R-:W-:Y:S01]  /*13e70*/  UMOV UR8, UR5 ;  /* 0x0000000500087c82 */ /* 0x000fe20008000000 */
[----:B------:R-:W-:Y:S01]  /*13e80*/  UIADD3 UR52, UR5, 0x400, URZ ;  /* 0x0000040005347890 */ /* 0x000fe2000fffe03f */
[----:B------:R-:W-:Y:S01]  /*13e90*/  MOV R12, UR8 ;  /* 0x00000008000c7c02 */ /* 0x000fe20008000f00 */
[----:B------:R-:W-:Y:S02]  /*13ea0*/  ULOP3.LUT UR61, UR4, 0x10000, URZ, 0xfc, !UPT ;  /* 0x00010000043d7892 */ /* 0x000fe4000f8efc3f */
[----:B------:R-:W-:-:S02]  /*13eb0*/  UIADD3 UR4, UR5, 0x2, URZ ;  /* 0x0000000205047890 */ /* 0x000fc4000fffe03f */
[----:B------:R3:W-:Y:S01]  /*13ec0*/  STL.64 [R1+0x10], R12 ;  /* 0x0000100c01007387 */ /* 0x0007e20000100a00 */
[----:B------:R-:W-:Y:S01]  /*13ed0*/  UIADD3 UR48, UR5, 0x402, URZ ;  /* 0x0000040205307890 */ /* 0x000fe2000fffe03f */
[----:B------:R-:W-:Y:S01]  /*13ee0*/  LEA R4, R225, UR61, 0xb ;  /* 0x0000003de1047c11 */ /* 0x000fe2000f8e58ff */
[----:B------:R-:W-:Y:S02]  /*13ef0*/  UIADD3 UR44, UR5, 0x404, URZ ;  /* 0x00000404052c7890 */ /* 0x000fe4000fffe03f */
[----:B------:R-:W-:Y:S01]  /*13f00*/  UIADD3 UR40, UR5, 0x406, URZ ;  /* 0x0000040605287890 */ /* 0x000fe2000fffe03f */
[C---:B------:R-:W-:Y:S01]  /*13f10*/  R2UR UR10, R4.reuse ;  /* 0x00000000040a72ca */ /* 0x040fe200000e0000 */
[----:B------:R-:W-:Y:S01]  /*13f20*/  VIADD R10, R4, 0x2 ;  /* 0x00000002040a7836 */ /* 0x000fe20000000000 */
[----:B------:R-:W-:Y:S01]  /*13f30*/  UMOV UR41, 0x40000040 ;  /* 0x4000004000297882 */ /* 0x000fe20000000000 */
[----:B0-----:R-:W-:-:S10]  /*13f40*/  SHF.R.U32.HI R0, RZ, 0x7, R0 ;  /* 0x00000007ff007819 */ /* 0x001fd40000011600 */
[----:B------:R-:W-:Y:S01]  /*13f50*/  QGMMA.64x128x32.F32.E4M3.E4M3 R24, gdesc[UR8], RZ, !UPT, gsb0 ;  /* 0x01e00000081879f3 */ /* 0x000fe2000c0008ff */
[----:B------:R-:W-:Y:S01]  /*13f60*/  R2UR UR10, R10 ;  /* 0x000000000a0a72ca */ /* 0x000fe200000e0000 */
[----:B------:R-:W-:Y:S01]  /*13f70*/  UMOV UR8, UR4 ;  /* 0x0000000400087c82 */ /* 0x000fe20008000000 */
[----:B------:R-:W-:Y:S01]  /*13f80*/  R2UR UR11, R11 ;  /* 0x000000000b0b72ca */ /* 0x000fe200000e0000 */
[----:B------:R-:W-:Y:S01]  /*13f90*/  UMOV UR9, 0x40000040 ;  /* 0x4000004000097882 */ /* 0x000fe20000000000 */
[----:B------:R-:W-:Y:S01]  /*13fa0*/  VIADD R10, R4, 0x4 ;  /* 0x00000004040a7836 */ /* 0x000fe20000000000 */
[----:B------:R-:W-:Y:S01]  /*13fb0*/  UIADD3 UR4, UR5, 0x4, URZ ;  /* 0x0000000405047890 */ /* 0x000fe2000fffe03f */
[----:B------:R-:W-:Y:S01]  /*13fc0*/  IMAD.MOV.U32 R11, RZ, RZ, 0x40000040 ;  /* 0x40000040ff0b7424 */ /* 0x000fe200078e00ff */
[----:B---3--:R-:W-:Y:S01]  /*13fd0*/  MOV R12, UR8 ;  /* 0x00000008000c7c02 */ /* 0x008fe20008000f00 */
[----:B------:R-:W-:Y:S01]  /*13fe0*/  IMAD.U32 R13, RZ, RZ, UR9 ;  /* 0x00000009ff0d7e24 */ /* 0x000fe2000f8e00ff */
[----:B------:R-:W-:-:S04]  /*13ff0*/  IADD3 R9, -R0, 0xb, RZ ;  /* 0x0000000b00097810 */ /* 0x000fc80007ffe1ff */
[----:B------:R0:W-:Y:S01]  /*14000*/  STL.64 [R1+0x8], R12 ;  /* 0x0000080c01007387 */ /* 0x0001e20000100a00 */
[----:B------:R-:W-:Y:S02]  /*14010*/  WARPGROUP.DEPBAR.LE gsb0, 0x0 ;  /* 0x00008000000079c5 */ /* 0x000fe40000010000 */
[----:B------:R-:W-:-:S06]  /*14020*/  WARPGROUP.ARRIVE ;  /* 0x00000000000079c5 */ /* 0x000fcc0000000000 */
[----:B------:R-:W-:Y:S01]  /*14030*/  QGMMA.64x128x32.F32.E4M3.E4M3 R24, gdesc[UR8], R24, gsb0 ;  /* 0x01e00000081879f3 */ /* 0x000fe20008000818 */
[----:B------:R-:W-:Y:S01]  /*14040*/  R2UR UR10, R10 ;  /* 0x000000000a0a72ca */ /* 0x000fe200000e0000 */
[----:B------:R-:W-:Y:S01]  /*14050*/  UMOV UR8, UR4 ;  /* 0x0000000400087c82 */ /* 0x000fe20008000000 */
[----:B------:R-:W-:Y:S01]  /*14060*/  R2UR UR11, R11 ;  /* 0x000000000b0b72ca */ /* 0x000fe200000e0000 */
[----:B------:R-:W-:Y:S01]  /*14070*/  UMOV UR9, 0x40000040 ;  /* 0x4000004000097882 */ /* 0x000fe20000000000 */
[----:B------:R-:W-:Y:S01]  /*14080*/  VIADD R10, R4, 0x6 ;  /* 0x00000006040a7836 */ /* 0x000fe20000000000 */
[----:B0-----:R-:W-:Y:S01]  /*14090*/  MOV R12, UR8 ;  /* 0x00000008000c7c02 */ /* 0x001fe20008000f00 */
[----:B------:R-:W-:Y:S02]  /*140a0*/  IMAD.MOV.U32 R11, RZ, RZ, 0x40000040 ;  /* 0x40000040ff0b7424 */ /* 0x000fe400078e00ff */
[----:B------:R-:W-:Y:S01]  /*140b0*/  IMAD.U32 R13, RZ, RZ, UR9 ;  /* 0x00000009ff0d7e24 */ /* 0x000fe2000f8e00ff */
[----:B------:R-:W-:-:S02]  /*140c0*/  R2UR UR58, R10 ;  /* 0x000000000a3a72ca */ /* 0x000fc400000e0000 */
[----:B------:R-:W-:Y:S01]  /*140d0*/  R2UR UR59, R11 ;  /* 0x000000000b3b72ca */ /* 0x000fe200000e0000 */
[----:B------:R-:W-:Y:S01]  /*140e0*/  IMAD.MOV.U32 R11, RZ, RZ, 0x40000040 ;  /* 0x40000040ff0b7424 */ /* 0x000fe200078e00ff */
[----:B------:R-:W-:Y:S01]  /*140f0*/  IADD3 R10, R4, 0x400, RZ ;  /* 0x00000400040a7810 */ /* 0x000fe20007ffe0ff */
[----:B------:R0:W-:Y:S03]  /*14100*/  STL.64 [R1], R12 ;  /* 0x0000000c01007387 */ /* 0x0001e60000100a00 */
[----:B------:R-:W-:Y:S01]  /*14110*/  R2UR UR54, R10 ;  /* 0x000000000a3672ca */ /* 0x000fe200000e0000 */
[----:B------:R-:W-:Y:S01]  /*14120*/  VIADD R10, R4, 0x402 ;  /* 0x00000402040a7836 */ /* 0x000fe20000000000 */
[----:B------:R-:W-:Y:S01]  /*14130*/  R2UR UR55, R11 ;  /* 0x000000000b3772ca */ /* 0x000fe200000e0000 */
[----:B------:R-:W-:-:S03]  /*14140*/  IMAD.MOV.U32 R11, RZ, RZ, 0x40000040 ;  /* 0x40000040ff0b7424 */ /* 0x000fc600078e00ff */
[----:B------:R-:W-:Y:S02]  /*14150*/  R2UR UR50, R10 ;  /* 0x000000000a3272ca */ /* 0x000fe400000e0000 */
[----:B------:R-:W-:Y:S01]  /*14160*/  R2UR UR51, R11 ;  /* 0x000000000b3372ca */ /* 0x000fe200000e0000 */
[----:B------:R-:W-:Y:S01]  /*14170*/  IMAD.MOV.U32 R11, RZ, RZ, 0x40000040 ;  /* 0x40000040ff0b7424 */ /* 0x000fe200078e00ff */
[C---:B------:R-:W-:Y:S01]  /*14180*/  IADD3 R10, R4.reuse, 0x404, RZ ;  /* 0x00000404040a7810 */ /* 0x040fe20007ffe0ff */
[----:B------:R-:W-:-:S03]  /*14190*/  VIADD R4, R4, 0x406 ;  /* 0x0000040604047836 */ /* 0x000fc60000000000 */
[----:B------:R-:W-:Y:S02]  /*141a0*/  R2UR UR46, R10 ;  /* 0x000000000a2e72ca */ /* 0x000fe400000e0000 */
[----:B------:R-:W-:Y:S02]  /*141b0*/  R2UR UR47, R11 ;  /* 0x000000000b2f72ca */ /* 0x000fe400000e0000 */
[----:B------:R-:W-:Y:S01]  /*141c0*/  R2UR UR42, R4 ;  /* 0x00000000042a72ca */ /* 0x000fe200000e0000 */
        /* <DEDUP_REMOVED lines=22> */
.L_x_643:
[----:B------:R-:W3:Y:S01]  /*14330*/  S2R R0, SR_TID.X ;  /* 0x0000000000007919 */ /* 0x000ee20000002100 */
[----:B------:R-:W-:Y:S02]  /*14340*/  LOP3.LUT R88, R88, 0xffffff80, RZ, 0xc0, !PT ;  /* 0xffffff8058587812 */ /* 0x000fe400078ec0ff */
[----:B------:R-:W-:Y:S02]  /*14350*/  P2R R90, PR, RZ, 0x1 ;  /* 0x00000001ff5a7803 */ /* 0x000fe40000000000 */
[----:B---3--:R-:W-:-:S05]  /*14360*/  IADD3 R0, R0, -0x80, RZ ;  /* 0xffffff8000007810 */ /* 0x008fca0007ffe0ff */
[----:B------:R-:W-:Y:S02]  /*14370*/  IMAD.IADD R88, R0, 0x1, -R88 ;  /* 0x0000000100587824 */ /* 0x000fe400078e0a58 */
[----:B------:R-:W-:-:S03]  /*14380*/  IMAD R0, R169, -0x80, R168 ;  /* 0xffffff80a9007824 */ /* 0x000fc600078e02a8 */
[----:B------:R-:W-:Y:S01]  /*14390*/  SHF.R.S32.HI R5, RZ, 0x1f, R88 ;  /* 0x0000001fff057819 */ /* 0x000fe20000011458 */
[----:B------:R-:W-:-:S03]  /*143a0*/  VIADD R0, R0, 0x80 ;  /* 0x0000008000007836 */ /* 0x000fc60000000000 */
[----:B------:R-:W-:-:S04]  /*143b0*/  LEA.HI R5, R5, R88, RZ, 0x2 ;  /* 0x0000005805057211 */ /* 0x000fc800078f10ff */
[----:B------:R-:W-:-:S05]  /*143c0*/  LOP3.LUT R5, R5, 0x7ffffffc, RZ, 0xc0, !PT ;  /* 0x7ffffffc05057812 */ /* 0x000fca00078ec0ff */
[----:B------:R-:W-:-:S04]  /*143d0*/  IMAD.IADD R5, R88, 0x1, -R5 ;  /* 0x0000000158057824 */ /* 0x000fc800078e0a05 */
[----:B------:R-:W-:-:S05]  /*143e0*/  IMAD R4, R5, -0x2, R0 ;  /* 0xfffffffe05047824 */ /* 0x000fca00078e0200 */
[C---:B------:R-:W-:Y:S02]  /*143f0*/  ISETP.GT.AND P3, PT, R4.reuse, RZ, PT ;  /* 0x000000ff0400720c */ /* 0x040fe40003f64270 */
[C---:B------:R-:W-:Y:S02]  /*14400*/  ISETP.GT.AND P1, PT, R4.reuse, 0x1, PT ;  /* 0x000000010400780c */ /* 0x040fe40003f24270 */
[----:B------:R-:W-:Y:S02]  /*14410*/  ISETP.GT.AND P2, PT, R4, 0x8, PT ;  /* 0x000000080400780c */ /* 0x000fe40003f44270 */
[----:B------:R-:W-:Y:S02]  /*14420*/  FSEL R24, R24, -INF , P3 ;  /* 0xff80000018187808 */ /* 0x000fe40001800000 */
[----:B------:R-:W-:Y:S02]  /*14430*/  FSEL R10, R25, -INF , P1 ;  /* 0xff800000190a7808 */ /* 0x000fe40000800000 */
[----:B------:R-:W-:-:S02]  /*14440*/  ISETP.GT.AND P5, PT, R4, 0x9, PT ;  /* 0x000000090400780c */ /* 0x000fc40003fa4270 */
[----:B------:R-:W-:Y:S02]  /*14450*/  FSEL R28, R28, -INF , P2 ;  /* 0xff8000001c1c7808 */ /* 0x000fe40001000000 */
[----:B------:R-:W-:Y:S02]  /*14460*/  FMNMX.FTZ R5, R24, R10, !PT ;  /* 0x0000000a18057209 */ /* 0x000fe40007810000 */
[----:B------:R-:W-:Y:S02]  /*14470*/  ISETP.GT.AND P4, PT, R4, 0x10, PT ;  /* 0x000000100400780c */ /* 0x000fe40003f84270 */
[----:B0-----:R-:W-:Y:S02]  /*14480*/  FSEL R12, R29, -INF , P5 ;  /* 0xff8000001d0c7808 */ /* 0x001fe40002800000 */
[----:B------:R-:W-:Y:S02]  /*14490*/  FMNMX.FTZ R7, R28, R5, !PT ;  /* 0x000000051c077209 */ /* 0x000fe40007810000 */
[----:B------:R-:W-:-:S02]  /*144a0*/  FSEL R5, R26, -INF , P3 ;  /* 0xff8000001a057808 */ /* 0x000fc40001800000 */
[----:B------:R-:W-:Y:S02]  /*144b0*/  ISETP.GT.AND P3, PT, R4, 0x11, PT ;  /* 0x000000110400780c */ /* 0x000fe40003f64270 */
[----:B------:R-:W-:Y:S02]  /*144c0*/  FSEL R32, R32, -INF , P4 ;  /* 0xff80000020207808 */ /* 0x000fe40002000000 */
[----:B------:R-:W-:Y:S02]  /*144d0*/  FMNMX.FTZ R7, R12, R7, !PT ;  /* 0x000000070c077209 */ /* 0x000fe40007810000 */
[----:B------:R-:W-:Y:S02]  /*144e0*/  FSEL R27, R27, -INF , P1 ;  /* 0xff8000001b1b7808 */ /* 0x000fe40000800000 */
[----:B------:R-:W-:Y:S02]  /*144f0*/  ISETP.GT.AND P1, PT, R4, 0x18, PT ;  /* 0x000000180400780c */ /* 0x000fe40003f24270 */
[----:B------:R-:W-:-:S02]  /*14500*/  FSEL R20, R33, -INF , P3 ;  /* 0xff80000021147808 */ /* 0x000fc40001800000 */
[----:B------:R-:W-:Y:S02]  /*14510*/  FMNMX.FTZ R11, R32, R7, !PT ;  /* 0x00000007200b7209 */ /* 0x000fe40007810000 */
[----:B------:R-:W-:Y:S02]  /*14520*/  FSEL R7, R30, -INF , P2 ;  /* 0xff8000001e077808 */ /* 0x000fe40001000000 */
[----:B------:R-:W-:Y:S02]  /*14530*/  ISETP.GT.AND P2, PT, R4, 0x19, PT ;  /* 0x000000190400780c */ /* 0x000fe40003f44270 */
[----:B------:R-:W-:Y:S02]  /*14540*/  FSEL R36, R36, -INF , P1 ;  /* 0xff80000024247808 */ /* 0x000fe40000800000 */
        /* <DEDUP_REMOVED lines=58> */
[C---:B------:R-:W-:Y:S02]  /*148f0*/  ISETP.GT.AND P2, PT, R4.reuse, 0x58, PT ;  /* 0x000000580400780c */ /* 0x040fe40003f44270 */
[----:B------:R-:W-:Y:S02]  /*14900*/  FSEL R65, R65, -INF , P1 ;  /* 0xff80000041417808 */ /* 0x000fe40000800000 */
[----:B------:R-:W-:Y:S02]  /*14910*/  FMNMX.FTZ R0, R53, R0, !PT ;  /* 0x0000000035007209 */ /* 0x000fe40007810000 */
[----:B------:R-:W-:-:S02]  /*14920*/  ISETP.GT.AND P0, PT, R4, 0x59, PT ;  /* 0x000000590400780c */ /* 0x000fc40003f04270 */
[----:B------:R-:W-:Y:S02]  /*14930*/  FSEL R93, R68, -INF , P2 ;  /* 0xff800000445d7808 */ /* 0x000fe40001000000 */
[----:B------:R-:W-:Y:S02]  /*14940*/  FMNMX.FTZ R0, R65, R0, !PT ;  /* 0x0000000041007209 */ /* 0x000fe40007810000 */
[C---:B------:R-:W-:Y:S02]  /*14950*/  ISETP.GT.AND P6, PT, R4.reuse, 0x60, PT ;  /* 0x000000600400780c */ /* 0x040fe40003fc4270 */
        /* <DEDUP_REMOVED lines=21> */
[----:B------:R-:W-:Y:S01]  /*14ab0*/  FSEL R41, R62, -INF , P5 ;  /* 0xff8000003e297808 */ /* 0x000fe20002800000 */
[----:B------:R-:W-:Y:S01]  /*14ac0*/  IMAD.U32 R62, RZ, RZ, UR60 ;  /* 0x0000003cff3e7e24 */ /* 0x000fe2000f8e00ff */
[----:B------:R-:W-:Y:S02]  /*14ad0*/  FSEL R107, R81, -INF , P4 ;  /* 0xff800000516b7808 */ /* 0x000fe40002000000 */
[----:B------:R-:W-:Y:S02]  /*14ae0*/  FMNMX.FTZ R0, R103, R0, !PT ;  /* 0x0000000067007209 */ /* 0x000fe40007810000 */
[----:B------:R-:W-:Y:S02]  /*14af0*/  ISETP.GT.AND P5, PT, R4, 0x78, PT ;  /* 0x000000780400780c */ /* 0x000fe40003fa4270 */
[----:B------:R-:W-:Y:S02]  /*14b00*/  FMNMX.FTZ R0, R107, R0, !PT ;  /* 0x000000006b007209 */ /* 0x000fe40007810000 */
[----:B------:R-:W-:-:S02]  /*14b10*/  FSEL R105, R84, -INF , P5 ;  /* 0xff80000054697808 */ /* 0x000fc40002800000 */
[----:B------:R-:W-:Y:S02]  /*14b20*/  ISETP.GT.AND P6, PT, R4, 0x79, PT ;  /* 0x000000790400780c */ /* 0x000fe40003fc4270 */
[----:B------:R-:W-:Y:S02]  /*14b30*/  FMNMX.FTZ R0, R105, R0, !PT ;  /* 0x0000000069007209 */ /* 0x000fe40007810000 */
[----:B------:R-:W-:Y:S02]  /*14b40*/  FSEL R85, R85, -INF , P6 ;  /* 0xff80000055557808 */ /* 0x000fe40003000000 */
[----:B------:R-:W-:Y:S02]  /*14b50*/  P2R R42, PR, RZ, 0x4 ;  /* 0x00000004ff2a7803 */ /* 0x000fe40000000000 */
[----:B------:R-:W-:Y:S02]  /*14b60*/  FMNMX.FTZ R34, R85, R0, !PT ;  /* 0x0000000055227209 */ /* 0x000fe40007810000 */
[----:B------:R-:W-:-:S02]  /*14b70*/  P2R R46, PR, RZ, 0x2 ;  /* 0x00000002ff2e7803 */ /* 0x000fc40000000000 */
[C---:B------:R-:W-:Y:S01]  /*14b80*/  ISETP.GT.AND P1, PT, R4.reuse, 0x59, PT ;  /* 0x000000590400780c */ /* 0x040fe20003f24270 */
[----:B------:R-:W0:Y:S01]  /*14b90*/  SHFL.BFLY PT, R73, R34, 0x2, 0x1f ;  /* 0x0c401f0022497f89 */ /* 0x000e2200000e0000 */
[----:B------:R-:W-:Y:S02]  /*14ba0*/  P2R R50, PR, RZ, 0x1 ;  /* 0x00000001ff327803 */ /* 0x000fe40000000000 */
[----:B------:R-:W-:Y:S02]  /*14bb0*/  ISETP.GT.AND P0, PT, R4, 0x60, PT ;  /* 0x000000600400780c */ /* 0x000fe40003f04270 */
[----:B------:R-:W-:Y:S02]  /*14bc0*/  FSEL R71, R71, -INF , P1 ;  /* 0xff80000047477808 */ /* 0x000fe40000800000 */
[----:B------:R-:W-:Y:S02]  /*14bd0*/  ISETP.NE.AND P1, PT, R46, RZ, PT ;  /* 0x000000ff2e00720c */ /* 0x000fe40003f25270 */
[----:B------:R-:W-:-:S02]  /*14be0*/  FSEL R83, R83, -INF , P4 ;  /* 0xff80000053537808 */ /* 0x000fc40002000000 */
[----:B------:R-:W-:Y:S02]  /*14bf0*/  FSEL R77, R78, -INF , P1 ;  /* 0xff8000004e4d7808 */ /* 0x000fe40000800000 */
[----:B------:R-:W-:Y:S02]  /*14c00*/  FSEL R87, R87, -INF , P6 ;  /* 0xff80000057577808 */ /* 0x000fe40003000000 */
[----:B0-----:R-:W-:-:S05]  /*14c10*/  FMNMX.FTZ R38, R34, R73, !PT ;  /* 0x0000004922267209 */ /* 0x001fca0007810000 */
[----:B------:R-:W0:Y:S02]  /*14c20*/  SHFL.BFLY PT, R73, R38, 0x1, 0x1f ;  /* 0x0c201f0026497f89 */ /* 0x000e2400000e0000 */
[----:B0-----:R-:W-:Y:S02]  /*14c30*/  FMNMX.FTZ R0, R38, R73, !PT ;  /* 0x0000004926007209 */ /* 0x001fe40007810000 */
[----:B------:R-:W-:Y:S02]  /*14c40*/  FSEL R73, R74, -INF , P0 ;  /* 0xff8000004a497808 */ /* 0x000fe40000000000 */
[----:B------:R-:W-:Y:S01]  /*14c50*/  FSETP.NEU.FTZ.AND P2, PT, R0, -INF , PT ;  /* 0xff8000000000780b */ /* 0x000fe20003f5d000 */
[----:B------:R-:W-:-:S01]  /*14c60*/  FFMA.FTZ R123, R2, R0, -8 ;  /* 0xc1000000027b7423 */ /* 0x000fc20000010000 */
[----:B------:R-:W-:-:S04]  /*14c70*/  ISETP.NE.AND P0, PT, R50, RZ, PT ;  /* 0x000000ff3200720c */ /* 0x000fc80003f05270 */
[----:B------:R-:W-:Y:S02]  /*14c80*/  FSEL R123, R123, RZ, P2 ;  /* 0x000000ff7b7b7208 */ /* 0x000fe40001000000 */
[----:B------:R-:W-:Y:S02]  /*14c90*/  FSEL R75, R75, -INF , P0 ;  /* 0xff8000004b4b7808 */ /* 0x000fe40000000000 */
[----:B------:R-:W-:Y:S01]  /*14ca0*/  ISETP.NE.AND P2, PT, R42, RZ, PT ;  /* 0x000000ff2a00720c */ /* 0x000fe20003f45270 */
[----:B------:R-:W-:-:S01]  /*14cb0*/  FFMA.FTZ R81, R2, R10, -R123 ;  /* 0x0000000a02517223 */ /* 0x000fc2000001087b */
[----:B------:R-:W-:Y:S01]  /*14cc0*/  FMNMX.FTZ R10, R5, R27, !PT ;  /* 0x0000001b050a7209 */ /* 0x000fe20007810000 */
[----:B------:R-:W-:-:S01]  /*14cd0*/  FFMA.FTZ R109, R2, R12, -R123 ;  /* 0x0000000c026d7223 */ /* 0x000fc2000001087b */
[C-C-:B------:R-:W-:Y:S01]  /*14ce0*/  FFMA.FTZ R111, R2.reuse, R20, -R123.reuse ;  /* 0x00000014026f7223 */ /* 0x140fe2000001087b */
[----:B------:R-:W-:-:S01]  /*14cf0*/  FFMA.FTZ R117, R2, R14, -R123 ;  /* 0x0000000e02757223 */ /* 0x000fc2000001087b */
[----:B------:R-:W-:Y:S01]  /*14d00*/  FMNMX.FTZ R10, R7, R10, !PT ;  /* 0x0000000a070a7209 */ /* 0x000fe20007810000 */
[----:B------:R-:W-:-:S01]  /*14d10*/  FFMA.FTZ R14, R2, R121, -R123 ;  /* 0x00000079020e7223 */ /* 0x000fc2000001087b */
[----:B------:R-:W-:Y:S01]  /*14d20*/  FSEL R121, R79, -INF , P2 ;  /* 0xff8000004f797808 */ /* 0x000fe20001000000 */
        /* <DEDUP_REMOVED lines=11> */
[C-C-:B------:R-:W-:Y:S01]  /*14de0*/  FFMA.FTZ R44, R2.reuse, R44, -R123.reuse ;  /* 0x0000002c022c7223 */ /* 0x140fe2000001087b */
[----:B------:R-:W-:-:S01]  /*14df0*/  FFMA.FTZ R36, R2, R36, -R123 ;  /* 0x0000002402247223 */ /* 0x000fc2000001087b */
[----:B------:R-:W-:Y:S01]  /*14e00*/  FMNMX.FTZ R10, R13, R10, !PT ;  /* 0x0000000a0d0a7209 */ /* 0x000fe20007810000 */
[----:B------:R-:W-:Y:S01]  /*14e10*/  MUFU.EX2 R164, R164 ;  /* 0x000000a400a47308 */ /* 0x000fe20000000800 */
[----:B------:R-:W-:-:S01]  /*14e20*/  FFMA.FTZ R166, R2, R32, -R123 ;  /* 0x0000002002a67223 */ /* 0x000fc2000001087b */
[C-C-:B------:R-:W-:Y:S01]  /*14e30*/  FFMA.FTZ R160, R2.reuse, R40, -R123.reuse ;  /* 0x0000002802a07223 */ /* 0x140fe2000001087b */
[----:B------:R-:W-:Y:S01]  /*14e40*/  FMNMX.FTZ R12, R39, R10, !PT ;  /* 0x0000000a270c7209 */ /* 0x000fe20007810000 */
[C-C-:B------:R-:W-:Y:S01]  /*14e50*/  FFMA.FTZ R115, R2.reuse, R30, -R123.reuse ;  /* 0x0000001e02737223 */ /* 0x140fe2000001087b */
[----:B------:R-:W-:-:S01]  /*14e60*/  FFMA.FTZ R162, R2, R48, -R123 ;  /* 0x0000003002a27223 */ /* 0x000fc2000001087b */
[C-C-:B------:R-:W-:Y:S01]  /*14e70*/  FFMA.FTZ R119, R2.reuse, R119, -R123.reuse ;  /* 0x0000007702777223 */ /* 0x140fe2000001087b */
[----:B------:R-:W-:Y:S01]  /*14e80*/  FMNMX.FTZ R12, R21, R12, !PT ;  /* 0x0000000c150c7209 */ /* 0x000fe20007810000 */
[----:B------:R-:W0:Y:S01]  /*14e90*/  MUFU.EX2 R81, R81 ;  /* 0x0000005100517308 */ /* 0x000e220000000800 */
[----:B------:R-:W-:-:S01]  /*14ea0*/  FFMA.FTZ R57, R2, R57, -R123 ;  /* 0x0000003902397223 */ /* 0x000fc2000001087b */
[C-C-:B------:R-:W-:Y:S01]  /*14eb0*/  FFMA.FTZ R61, R2.reuse, R61, -R123.reuse ;  /* 0x0000003d023d7223 */ /* 0x140fe2000001087b */
[----:B------:R-:W-:Y:S01]  /*14ec0*/  FMNMX.FTZ R12, R43, R12, !PT ;  /* 0x0000000c2b0c7209 */ /* 0x000fe20007810000 */
[C-C-:B------:R-:W-:Y:S01]  /*14ed0*/  FFMA.FTZ R158, R2.reuse, R53, -R123.reuse ;  /* 0x00000035029e7223 */ /* 0x140fe2000001087b */
[----:B------:R-:W-:-:S01]  /*14ee0*/  FFMA.FTZ R53, R2, R65, -R123 ;  /* 0x0000004102357223 */ /* 0x000fc2000001087b */
[C-C-:B------:R-:W-:Y:S01]  /*14ef0*/  FFMA.FTZ R69, R2.reuse, R69, -R123.reuse ;  /* 0x0000004502457223 */ /* 0x140fe2000001087b */
        /* <DEDUP_REMOVED lines=9> */
[----:B------:R-:W3:Y:S01]  /*14f90*/  MUFU.EX2 R4, R4 ;  /* 0x0000000400047308 */ /* 0x000ee20000000800 */
[----:B------:R-:W-:-:S01]  /*14fa0*/  FFMA.FTZ R85, R2, R85, -R123 ;  /* 0x0000005502557223 */ /* 0x000fc2000001087b */
[----:B------:R-:W-:-:S02]  /*14fb0*/  ISETP.NE.AND P0, PT, R90, RZ, PT ;  /* 0x000000ff5a00720c */ /* 0x000fc40003f05270 */
[----:B------:R-:W-:-:S04]  /*14fc0*/  FMNMX.FTZ R12, R51, R12, !PT ;  /* 0x0000000c330c7209 */ /* 0x000fc80007810000 */
[----:B------:R-:W-:Y:S01]  /*14fd0*/  FMNMX.FTZ R12, R33, R12, !PT ;  /* 0x0000000c210c7209 */ /* 0x000fe20007810000 */
[----:B------:R-:W4:Y:S03]  /*14fe0*/  MUFU.EX2 R109, R109 ;  /* 0x0000006d006d7308 */ /* 0x000f260000000800 */
[----:B------:R-:W-:-:S04]  /*14ff0*/  FMNMX.FTZ R20, R55, R12, !PT ;  /* 0x0000000c37147209 */ /* 0x000fc80007810000 */
[----:B------:R-:W-:Y:S01]  /*15000*/  FMNMX.FTZ R20, R37, R20, !PT ;  /* 0x0000001425147209 */ /* 0x000fe20007810000 */
[----:B------:R-:W-:Y:S03]  /*15010*/  MUFU.EX2 R12, R44 ;  /* 0x0000002c000c7308 */ /* 0x000fe60000000800 */
[----:B------:R-:W-:-:S04]  /*15020*/  FMNMX.FTZ R20, R59, R20, !PT ;  /* 0x000000143b147209 */ /* 0x000fc80007810000 */
[----:B------:R-:W-:Y:S01]  /*15030*/  FMNMX.FTZ R20, R41, R20, !PT ;  /* 0x0000001429147209 */ /* 0x000fe20007810000 */
[----:B------:R-:W5:Y:S03]  /*15040*/  MUFU.EX2 R166, R166 ;  /* 0x000000a600a67308 */ /* 0x000f660000000800 */
[----:B------:R-:W-:-:S04]  /*15050*/  FMNMX.FTZ R20, R63, R20, !PT ;  /* 0x000000143f147209 */ /* 0x000fc80007810000 */
[----:B------:R-:W-:Y:S01]  /*15060*/  FMNMX.FTZ R20, R45, R20, !PT ;  /* 0x000000142d147209 */ /* 0x000fe20007810000 */
[----:B------:R-:W1:Y:S03]  /*15070*/  MUFU.EX2 R111, R111 ;  /* 0x0000006f006f7308 */ /* 0x000e660000000800 */
[----:B------:R-:W-:-:S04]  /*15080*/  FMNMX.FTZ R20, R67, R20, !PT ;  /* 0x0000001443147209 */ /* 0x000fc80007810000 */
[----:B------:R-:W-:Y:S01]  /*15090*/  FMNMX.FTZ R20, R49, R20, !PT ;  /* 0x0000001431147209 */ /* 0x000fe20007810000 */
[----:B------:R-:W-:Y:S03]  /*150a0*/  MUFU.EX2 R113, R113 ;  /* 0x0000007100717308 */ /* 0x000fe60000000800 */
        /* <DEDUP_REMOVED lines=12> */
[----:B------:R-:W-:-:S05]  /*15170*/  FMNMX.FTZ R15, R87, R20, !PT ;  /* 0x00000014570f7209 */ /* 0x000fca0007810000 */
[----:B------:R-:W2:Y:S01]  /*15180*/  SHFL.BFLY PT, R26, R15, 0x2, 0x1f ;  /* 0x0c401f000f1a7f89 */ /* 0x000ea200000e0000 */
[----:B------:R2:W-:Y:S08]  /*15190*/  MUFU.EX2 R20, R28 ;  /* 0x0000001c00147308 */ /* 0x0005f00000000800 */
[----:B------:R-:W-:Y:S08]  /*151a0*/  MUFU.EX2 R119, R119 ;  /* 0x0000007700777308 */ /* 0x000ff00000000800 */
[----:B------:R-:W-:Y:S01]  /*151b0*/  MUFU.EX2 R14, R14 ;  /* 0x0000000e000e7308 */ /* 0x000fe20000000800 */
[----:B--2---:R-:W-:-:S07]  /*151c0*/  FMNMX.FTZ R28, R15, R26, !PT ;  /* 0x0000001a0f1c7209 */ /* 0x004fce0007810000 */
[----:B------:R2:W-:Y:S01]  /*151d0*/  MUFU.EX2 R79, R24 ;  /* 0x00000018004f7308 */ /* 0x0005e20000000800 */
[----:B------:R-:W-:-:S01]  /*151e0*/  FFMA.FTZ R26, R2, R99, -R123 ;  /* 0x00000063021a7223 */ /* 0x000fc2000001087b */
[----:B------:R-:W0:Y:S06]  /*151f0*/  SHFL.BFLY PT, R15, R28, 0x1, 0x1f ;  /* 0x0c201f001c0f7f89 */ /* 0x000e2c00000e0000 */
[----:B------:R-:W-:Y:S01]  /*15200*/  MUFU.EX2 R156, R156 ;  /* 0x0000009c009c7308 */ /* 0x000fe20000000800 */
[----:B--2---:R-:W-:-:S01]  /*15210*/  FFMA.FTZ R24, R2, R93, -R123 ;  /* 0x0000005d02187223 */ /* 0x004fc2000001087b */
[----:B------:R-:W-:-:S06]  /*15220*/  FFMA.FTZ R93, R2, R107, -R123 ;  /* 0x0000006b025d7223 */ /* 0x000fcc000001087b */
[----:B------:R-:W-:Y:S08]  /*15230*/  MUFU.EX2 R57, R57 ;  /* 0x0000003900397308 */ /* 0x000ff00000000800 */
[----:B------:R-:W-:Y:S01]  /*15240*/  MUFU.EX2 R61, R61 ;  /* 0x0000003d003d7308 */ /* 0x000fe20000000800 */
[----:B0-----:R-:W-:-:S04]  /*15250*/  FMNMX.FTZ R15, R28, R15, !PT ;  /* 0x0000000f1c0f7209 */ /* 0x001fc80007810000 */
[----:B------:R-:W-:Y:S01]  /*15260*/  FSETP.NEU.FTZ.AND P1, PT, R15, -INF , PT ;  /* 0xff8000000f00780b */ /* 0x000fe20003f3d000 */
[----:B------:R-:W-:-:S02]  /*15270*/  FFMA.FTZ R28, R2, R15, -8 ;  /* 0xc1000000021c7423 */ /* 0x000fc4000001000f */
[----:B------:R-:W-:Y:S03]  /*15280*/  MUFU.EX2 R158, R158 ;  /* 0x0000009e009e7308 */ /* 0x000fe60000000800 */
[----:B------:R-:W-:-:S05]  /*15290*/  FSEL R44, R28, RZ, P1 ;  /* 0x000000ff1c2c7208 */ /* 0x000fca0000800000 */
[----:B------:R-:W-:Y:S01]  /*152a0*/  MUFU.EX2 R53, R53 ;  /* 0x0000003500357308 */ /* 0x000fe20000000800 */
[----:B------:R-:W-:-:S01]  /*152b0*/  FFMA.FTZ R165, R2, R5, -R44 ;  /* 0x0000000502a57223 */ /* 0x000fc2000001082c */
[C-C-:B------:R-:W-:Y:S01]  /*152c0*/  FFMA.FTZ R28, R2.reuse, R27, -R44.reuse ;  /* 0x0000001b021c7223 */ /* 0x140fe2000001082c */
[----:B------:R-:W-:-:S01]  /*152d0*/  FFMA.FTZ R5, R2, R7, -R44 ;  /* 0x0000000702057223 */ /* 0x000fc2000001082c */
[C-C-:B------:R-:W-:Y:S01]  /*152e0*/  FFMA.FTZ R36, R2.reuse, R31, -R44.reuse ;  /* 0x0000001f02247223 */ /* 0x140fe2000001082c */
[----:B------:R-:W-:-:S01]  /*152f0*/  FFMA.FTZ R167, R2, R11, -R44 ;  /* 0x0000000b02a77223 */ /* 0x000fc2000001082c */
[C-C-:B------:R-:W-:Y:S01]  /*15300*/  FFMA.FTZ R32, R2.reuse, R35, -R44.reuse ;  /* 0x0000002302207223 */ /* 0x140fe2000001082c */
[----:B------:R-:W-:-:S01]  /*15310*/  FFMA.FTZ R7, R2, R13, -R44 ;  /* 0x0000000d02077223 */ /* 0x000fc2000001082c */
[----:B------:R-:W-:Y:S01]  /*15320*/  MUFU.EX2 R165, R165 ;  /* 0x000000a500a57308 */ /* 0x000fe20000000800 */
[----:B------:R-:W-:-:S01]  /*15330*/  FADD.FTZ R13, R164, R81 ;  /* 0x00000051a40d7221 */ /* 0x000fc20000010000 */
[C-C-:B------:R-:W-:Y:S01]  /*15340*/  FFMA.FTZ R42, R2.reuse, R39, -R44.reuse ;  /* 0x00000027022a7223 */ /* 0x140fe2000001082c */
[----:B------:R-:W-:-:S01]  /*15350*/  FFMA.FTZ R161, R2, R21, -R44 ;  /* 0x0000001502a17223 */ /* 0x000fc2000001082c */
[----:B------:R-:W-:Y:S01]  /*15360*/  FFMA.FTZ R34, R2, R43, -R44 ;  /* 0x0000002b02227223 */ /* 0x000fe2000001082c */
[----:B---3--:R-:W-:-:S01]  /*15370*/  FADD.FTZ R52, R4, R13 ;  /* 0x0000000d04347221 */ /* 0x008fc20000010000 */
[C-C-:B------:R-:W-:Y:S01]  /*15380*/  FFMA.FTZ R11, R2.reuse, R25, -R44.reuse ;  /* 0x00000019020b7223 */ /* 0x140fe2000001082c */
[----:B------:R-:W-:-:S01]  /*15390*/  FFMA.FTZ R47, R2, R47, -R44 ;  /* 0x0000002f022f7223 */ /* 0x000fc2000001082c */
[----:B------:R-:W0:Y:S01]  /*153a0*/  MUFU.EX2 R28, R28 ;  /* 0x0000001c001c7308 */ /* 0x000e220000000800 */
[----:B----4-:R-:W-:-:S01]  /*153b0*/  FADD.FTZ R21, R109, R52 ;  /* 0x000000346d157221 */ /* 0x010fc20000010000 */
[C-C-:B------:R-:W-:Y:S01]  /*153c0*/  FFMA.FTZ R163, R2.reuse, R29, -R44.reuse ;  /* 0x0000001d02a37223 */ /* 0x140fe2000001082c */
[----:B------:R-:W-:-:S01]  /*153d0*/  FFMA.FTZ R38, R2, R51, -R44 ;  /* 0x0000003302267223 */ /* 0x000fc2000001082c */
[----:B------:R-:W-:Y:S01]  /*153e0*/  FFMA.FTZ R33, R2, R33, -R44 ;  /* 0x0000002102217223 */ /* 0x000fe2000001082c */
[----:B-----5:R-:W-:-:S01]  /*153f0*/  FADD.FTZ R54, R166, R21 ;  /* 0x00000015a6367221 */ /* 0x020fc20000010000 */
[C-C-:B------:R-:W-:Y:S01]  /*15400*/  FFMA.FTZ R55, R2.reuse, R55, -R44.reuse ;  /* 0x0000003702377223 */ /* 0x140fe2000001082c */
[----:B------:R-:W-:-:S01]  /*15410*/  FFMA.FTZ R157, R2, R37, -R44 ;  /* 0x00000025029d7223 */ /* 0x000fc2000001082c */
[----:B------:R-:W2:Y:S01]  /*15420*/  MUFU.EX2 R5, R5 ;  /* 0x0000000500057308 */ /* 0x000ea20000000800 */
[----:B-1----:R-:W-:-:S01]  /*15430*/  FADD.FTZ R21, R111, R54 ;  /* 0x000000366f157221 */ /* 0x002fc20000010000 */
[C-C-:B------:R-:W-:Y:S01]  /*15440*/  FFMA.FTZ R40, R2.reuse, R59, -R44.reuse ;  /* 0x0000003b02287223 */ /* 0x140fe2000001082c */
[----:B------:R-:W-:-:S01]  /*15450*/  FFMA.FTZ R41, R2, R41, -R44 ;  /* 0x0000002902297223 */ /* 0x000fc2000001082c */
[----:B------:R-:W-:Y:S01]  /*15460*/  FFMA.FTZ R63, R2, R63, -R44 ;  /* 0x0000003f023f7223 */ /* 0x000fe2000001082c */
[----:B------:R-:W-:-:S01]  /*15470*/  FADD.FTZ R54, R10, R21 ;  /* 0x000000150a367221 */ /* 0x000fc20000010000 */
[C-C-:B------:R-:W-:Y:S01]  /*15480*/  FFMA.FTZ R159, R2.reuse, R45, -R44.reuse ;  /* 0x0000002d029f7223 */ /* 0x140fe2000001082c */
[----:B------:R-:W-:-:S01]  /*15490*/  FFMA.FTZ R67, R2, R67, -R44 ;  /* 0x0000004302437223 */ /* 0x000fc2000001082c */
[----:B------:R-:W1:Y:S01]  /*154a0*/  MUFU.EX2 R36, R36 ;  /* 0x0000002400247308 */ /* 0x000e620000000800 */
[----:B0-----:R-:W-:-:S01]  /*154b0*/  FADD.FTZ R50, R165, R28 ;  /* 0x0000001ca5327221 */ /* 0x001fc20000010000 */
[----:B------:R-:W-:Y:S01]  /*154c0*/  FADD.FTZ R21, R113, R54 ;  /* 0x0000003671157221 */ /* 0x000fe20000010000 */
[----:B------:R-:W-:-:S01]  /*154d0*/  FFMA.FTZ R49, R2, R49, -R44 ;  /* 0x0000003102317223 */ /* 0x000fc2000001082c */
[C-C-:B------:R-:W-:Y:S01]  /*154e0*/  FFMA.FTZ R71, R2.reuse, R71, -R44.reuse ;  /* 0x0000004702477223 */ /* 0x140fe2000001082c */
[----:B------:R-:W-:-:S01]  /*154f0*/  FFMA.FTZ R73, R2, R73, -R44 ;  /* 0x0000004902497223 */ /* 0x000fc2000001082c */
[----:B------:R-:W-:Y:S01]  /*15500*/  FADD.FTZ R56, R160, R21 ;  /* 0x00000015a0387221 */ /* 0x000fe20000010000 */
[----:B------:R-:W-:-:S01]  /*15510*/  FFMA.FTZ R75, R2, R75, -R44 ;  /* 0x0000004b024b7223 */ /* 0x000fc2000001082c */
[----:B------:R-:W0:Y:S01]  /*15520*/  MUFU.EX2 R167, R167 ;  /* 0x000000a700a77308 */ /* 0x000e220000000800 */
[----:B--2---:R-:W-:-:S01]  /*15530*/  FADD.FTZ R13, R5, R50 ;  /* 0x00000032050d7221 */ /* 0x004fc20000010000 */
[----:B------:R-:W-:Y:S01]  /*15540*/  FADD.FTZ R21, R115, R56 ;  /* 0x0000003873157221 */ /* 0x000fe20000010000 */
[----:B------:R-:W-:-:S01]  /*15550*/  FFMA.FTZ R77, R2, R77, -R44 ;  /* 0x0000004d024d7223 */ /* 0x000fc2000001082c */
[C-C-:B------:R-:W-:Y:S01]  /*15560*/  FFMA.FTZ R121, R2.reuse, R121, -R44.reuse ;  /* 0x0000007902797223 */ /* 0x140fe2000001082c */
[----:B------:R-:W-:-:S01]  /*15570*/  FFMA.FTZ R91, R2, R91, -R44 ;  /* 0x0000005b025b7223 */ /* 0x000fc2000001082c */
[----:B------:R-:W-:Y:S01]  /*15580*/  FADD.FTZ R56, R12, R21 ;  /* 0x000000150c387221 */ /* 0x000fe20000010000 */
[----:B------:R-:W-:Y:S01]  /*15590*/  F2FP.SATFINITE.E4M3.F32.PACK_AB_MERGE_C R109, R109, R4, RZ ;  /* 0x000000046d6d723e */ /* 0x000fe200048070ff */
[----:B------:R-:W2:Y:S01]  /*155a0*/  MUFU.EX2 R32, R32 ;  /* 0x0000002000207308 */ /* 0x000ea20000000800 */
[----:B-1----:R-:W-:-:S01]  /*155b0*/  FADD.FTZ R52, R36, R13 ;  /* 0x0000000d24347221 */ /* 0x002fc20000010000 */
[----:B------:R-:W-:Y:S01]  /*155c0*/  FADD.FTZ R21, R117, R56 ;  /* 0x0000003875157221 */ /* 0x000fe20000010000 */
[----:B------:R-:W-:Y:S01]  /*155d0*/  F2FP.SATFINITE.E4M3.F32.PACK_AB_MERGE_C R113, R113, R10, RZ ;  /* 0x0000000a7171723e */ /* 0x000fe200048070ff */
[C-C-:B------:R-:W-:Y:S01]  /*155e0*/  FFMA.FTZ R83, R2.reuse, R83, -R44.reuse ;  /* 0x0000005302537223 */ /* 0x140fe2000001082c */
[----:B------:R-:W-:-:S01]  /*155f0*/  FFMA.FTZ R89, R2, R89, -R44 ;  /* 0x0000005902597223 */ /* 0x000fc2000001082c */
[----:B------:R-:W-:Y:S01]  /*15600*/  FADD.FTZ R58, R162, R21 ;  /* 0x00000015a23a7221 */ /* 0x000fe20000010000 */
[----:B------:R-:W-:-:S01]  /*15610*/  FFMA.FTZ R87, R2, R87, -R44 ;  /* 0x0000005702577223 */ /* 0x000fc2000001082c */
[----:B------:R-:W1:Y:S01]  /*15620*/  MUFU.EX2 R7, R7 ;  /* 0x0000000700077308 */ /* 0x000e620000000800 */
[----:B0-----:R-:W-:-:S01]  /*15630*/  FADD.FTZ R13, R167, R52 ;  /* 0x00000034a70d7221 */ /* 0x001fc20000010000 */
[----:B------:R-:W-:Y:S01]  /*15640*/  FADD.FTZ R21, R119, R58 ;  /* 0x0000003a77157221 */ /* 0x000fe20000010000 */
[----:B------:R-:W-:-:S02]  /*15650*/  F2FP.SATFINITE.E4M3.F32.PACK_AB_MERGE_C R117, R117, R12, RZ ;  /* 0x0000000c7575723e */ /* 0x000fc400048070ff */
[----:B------:R-:W-:Y:S01]  /*15660*/  F2FP.SATFINITE.E4M3.F32.PACK_AB_MERGE_C R36, R36, R5, RZ ;  /* 0x000000052424723e */ /* 0x000fe200048070ff */
[----:B------:R-:W-:-:S01]  /*15670*/  FADD.FTZ R58, R14, R21 ;  /* 0x000000150e3a7221 */ /* 0x000fc20000010000 */
[----:B------:R-:W-:Y:S01]  /*15680*/  F2FP.SATFINITE.E4M3.F32.PACK_AB_MERGE_C R14, R79, R14, RZ ;  /* 0x0000000e4f0e723e */ /* 0x000fe200048070ff */
[----:B------:R-:W0:Y:S01]  /*15690*/  MUFU.EX2 R42, R42 ;  /* 0x0000002a002a7308 */ /* 0x000e220000000800 */
[----:B--2---:R-:W-:-:S01]  /*156a0*/  FADD.FTZ R52, R32, R13 ;  /* 0x0000000d20347221 */ /* 0x004fc20000010000 */
[----:B------:R-:W-:Y:S01]  /*156b0*/  FADD.FTZ R21, R79, R58 ;  /* 0x0000003a4f157221 */ /* 0x000fe20000010000 */
[----:B------:R-:W-:Y:S02]  /*156c0*/  F2FP.SATFINITE.E4M3.F32.PACK_AB_MERGE_C R164, R81, R164, R109 ;  /* 0x000000a451a4723e */ /* 0x000fe4000480706d */
[----:B------:R-:W-:Y:S01]  /*156d0*/  F2FP.SATFINITE.E4M3.F32.PACK_AB_MERGE_C R166, R111, R166, R113 ;  /* 0x000000a66fa6723e */ /* 0x000fe20004807071 */
[----:B------:R-:W-:-:S01]  /*156e0*/  FADD.FTZ R60, R156, R21 ;  /* 0x000000159c3c7221 */ /* 0x000fc20000010000 */
[----:B------:R-:W-:Y:S01]  /*156f0*/  F2FP.SATFINITE.E4M3.F32.PACK_AB_MERGE_C R160, R115, R160, R117 ;  /* 0x000000a073a0723e */ /* 0x000fe20004807075 */
[----:B------:R-:W2:Y:S01]  /*15700*/  MUFU.EX2 R161, R161 ;  /* 0x000000a100a17308 */ /* 0x000ea20000000800 */
[----:B-1----:R-:W-:-:S01]  /*15710*/  FADD.FTZ R13, R7, R52 ;  /* 0x00000034070d7221 */ /* 0x002fc20000010000 */
[----:B------:R-:W-:Y:S01]  /*15720*/  FADD.FTZ R25, R57, R60 ;  /* 0x0000003c39197221 */ /* 0x000fe20000010000 */
[----:B------:R-:W-:-:S02]  /*15730*/  F2FP.SATFINITE.E4M3.F32.PACK_AB_MERGE_C R162, R119, R162, R14 ;  /* 0x000000a277a2723e */ /* 0x000fc4000480700e */
[----:B------:R-:W-:Y:S01]  /*15740*/  F2FP.SATFINITE.E4M3.F32.PACK_AB_MERGE_C R165, R28, R165, R36 ;  /* 0x000000a51ca5723e */ /* 0x000fe20004807024 */
[----:B------:R-:W-:-:S01]  /*15750*/  FADD.FTZ R60, R20, R25 ;  /* 0x00000019143c7221 */ /* 0x000fc20000010000 */
[----:B------:R-:W-:Y:S01]  /*15760*/  F2FP.SATFINITE.E4M3.F32.PACK_AB_MERGE_C R20, R61, R20, RZ ;  /* 0x000000143d14723e */ /* 0x000fe200048070ff */
[----:B------:R-:W1:Y:S01]  /*15770*/  MUFU.EX2 R34, R34 ;  /* 0x0000002200227308 */ /* 0x000e620000000800 */
[----:B0-----:R-:W-:-:S01]  /*15780*/  FADD.FTZ R54, R42, R13 ;  /* 0x0000000d2a367221 */ /* 0x001fc20000010000 */
[----:B------:R-:W-:Y:S01]  /*15790*/  FADD.FTZ R25, R61, R60 ;  /* 0x0000003c3d197221 */ /* 0x000fe20000010000 */
[----:B------:R-:W-:Y:S02]  /*157a0*/  F2FP.SATFINITE.E4M3.F32.PACK_AB_MERGE_C R42, R42, R7, RZ ;  /* 0x000000072a2a723e */ /* 0x000fe400048070ff */
[----:B------:R-:W-:Y:S02]  /*157b0*/  F2FP.SATFINITE.E4M3.F32.PACK_AB_MERGE_C R156, R57, R156, R20 ;  /* 0x0000009c399c723e */ /* 0x000fe40004807014 */
[----:B------:R-:W-:Y:S01]  /*157c0*/  F2FP.SATFINITE.E4M3.F32.PACK_AB_MERGE_C R167, R32, R167, R42 ;  /* 0x000000a720a7723e */ /* 0x000fe2000480702a */
        /* <DEDUP_REMOVED lines=17> */
[----:B-1----:R-:W-:-:S01]  /*158e0*/  FADD.FTZ R58, R48, R13 ;  /* 0x0000000d303a7221 */ /* 0x002fc20000010000 */
[----:B------:R-:W-:Y:S02]  /*158f0*/  IADD3 R13, R3, 0x38840, RZ ;  /* 0x00038840030d7810 */ /* 0x000fe40007ffe0ff */
[----:B------:R-:W-:Y:S02]  /*15900*/  F2FP.SATFINITE.E4M3.F32.PACK_AB_MERGE_C R33, R48, R33, RZ ;  /* 0x000000213021723e */ /* 0x000fe400048070ff */
[----:B------:R-:W-:Y:S01]  /*15910*/  PRMT R13, R62, 0x654, R13 ;  /* 0x000006543e0d7816 */ /* 0x000fe2000000000d */
[----:B------:R-:W-:-:S01]  /*15920*/  FADD.FTZ R62, R158, R25 ;  /* 0x000000199e3e7221 */ /* 0x000fc20000010000 */
[----:B------:R-:W1:Y:S01]  /*15930*/  MUFU.EX2 R41, R41 ;  /* 0x0000002900297308 */ /* 0x000e620000000800 */
[----:B0-----:R-:W-:-:S01]  /*15940*/  FADD.FTZ R21, R157, R58 ;  /* 0x0000003a9d157221 */ /* 0x001fc20000010000 */
[----:B------:R0:W-:Y:S01]  /*15950*/  SYNCS.ARRIVE.TRANS64.RED.A1T0 RZ, [R13+URZ], RZ ;  /* 0x000000ff0dff79a7 */ /* 0x0001e2000810043f */
[----:B------:R-:W-:-:S05]  /*15960*/  F2FP.SATFINITE.E4M3.F32.PACK_AB_MERGE_C R163, R38, R163, R33 ;  /* 0x000000a326a3723e */ /* 0x000fca0004807021 */
[----:B------:R-:W3:Y:S01]  /*15970*/  MUFU.EX2 R50, R63 ;  /* 0x0000003f00327308 */ /* 0x000ee20000000800 */
[----:B--2---:R-:W-:-:S07]  /*15980*/  FADD.FTZ R58, R40, R21 ;  /* 0x00000015283a7221 */ /* 0x004fce0000010000 */
[----:B------:R-:W0:Y:S01]  /*15990*/  MUFU.EX2 R159, R159 ;  /* 0x0000009f009f7308 */ /* 0x000e220000000800 */
[----:B-1----:R-:W-:-:S07]  /*159a0*/  FADD.FTZ R21, R41, R58 ;  /* 0x0000003a29157221 */ /* 0x002fce0000010000 */
[----:B------:R-:W1:Y:S01]  /*159b0*/  MUFU.EX2 R52, R67 ;  /* 0x0000004300347308 */ /* 0x000e620000000800 */
[----:B---3--:R-:W-:-:S01]  /*159c0*/  FADD.FTZ R60, R50, R21 ;  /* 0x00000015323c7221 */ /* 0x008fc20000010000 */
[----:B------:R-:W-:Y:S01]  /*159d0*/  FADD.FTZ R21, R53, R62 ;  /* 0x0000003e35157221 */ /* 0x000fe20000010000 */
[----:B------:R-:W-:-:S04]  /*159e0*/  F2FP.SATFINITE.E4M3.F32.PACK_AB_MERGE_C R41, R50, R41, RZ ;  /* 0x000000293229723e */ /* 0x000fc800048070ff */
[----:B------:R-:W-:Y:S01]  /*159f0*/  F2FP.SATFINITE.E4M3.F32.PACK_AB_MERGE_C R157, R40, R157, R41 ;  /* 0x0000009d289d723e */ /* 0x000fe20004807029 */
[----:B------:R-:W2:Y:S01]  /*15a00*/  MUFU.EX2 R49, R49 ;  /* 0x0000003100317308 */ /* 0x000ea20000000800 */
[----:B0-----:R-:W-:-:S07]  /*15a10*/  FADD.FTZ R13, R159, R60 ;  /* 0x0000003c9f0d7221 */ /* 0x001fce0000010000 */
[----:B------:R-:W0:Y:S01]  /*15a20*/  MUFU.EX2 R24, R24 ;  /* 0x0000001800187308 */ /* 0x000e220000000800 */
[----:B-1----:R-:W-:-:S07]  /*15a30*/  FADD.FTZ R60, R52, R13 ;  /* 0x0000000d343c7221 */ /* 0x002fce0000010000 */
[----:B------:R-:W1:Y:S01]  /*15a40*/  MUFU.EX2 R54, R71 ;  /* 0x0000004700367308 */ /* 0x000e620000000800 */
[----:B--2---:R-:W-:-:S07]  /*15a50*/  FADD.FTZ R13, R49, R60 ;  /* 0x0000003c310d7221 */ /* 0x004fce0000010000 */
[----:B------:R-:W2:Y:S01]  /*15a60*/  MUFU.EX2 R69, R69 ;  /* 0x0000004500457308 */ /* 0x000ea20000000800 */
[----:B0-----:R-:W-:-:S07]  /*15a70*/  FADD.FTZ R62, R24, R21 ;  /* 0x00000015183e7221 */ /* 0x001fce0000010000 */
[----:B------:R-:W0:Y:S01]  /*15a80*/  MUFU.EX2 R73, R73 ;  /* 0x0000004900497308 */ /* 0x000e220000000800 */
        /* <DEDUP_REMOVED lines=16> */
[----:B-1----:R-:W-:-:S07]  /*15b90*/  FADD.FTZ R10, R26, R21 ;  /* 0x000000151a0a7221 */ /* 0x002fce0000010000 */
[----:B------:R-:W1:Y:S01]  /*15ba0*/  MUFU.EX2 R58, R121 ;  /* 0x00000079003a7308 */ /* 0x000e620000000800 */
[----:B--2---:R-:W-:-:S07]  /*15bb0*/  FADD.FTZ R13, R77, R4 ;  /* 0x000000044d0d7221 */ /* 0x004fce0000010000 */
[----:B------:R-:W2:Y:S01]  /*15bc0*/  MUFU.EX2 R154, R154 ;  /* 0x0000009a009a7308 */ /* 0x000ea20000000800 */
[C---:B0-----:R-:W-:Y:S01]  /*15bd0*/  F2FP.SATFINITE.E4M3.F32.PACK_AB_MERGE_C R26, R95.reuse, R26, RZ ;  /* 0x0000001a5f1a723e */ /* 0x041fe200048070ff */
[----:B------:R-:W-:-:S03]  /*15be0*/  FADD.FTZ R95, R95, R10 ;  /* 0x0000000a5f5f7221 */ /* 0x000fc60000010000 */
[----:B------:R-:W-:-:S03]  /*15bf0*/  F2FP.SATFINITE.E4M3.F32.PACK_AB_MERGE_C R152, R65, R152, R26 ;  /* 0x000000984198723e */ /* 0x000fc6000480701a */
[----:B------:R-:W0:Y:S01]  /*15c00*/  MUFU.EX2 R91, R91 ;  /* 0x0000005b005b7308 */ /* 0x000e220000000800 */
[----:B-1----:R-:W-:-:S01]  /*15c10*/  FADD.FTZ R10, R58, R13 ;  /* 0x0000000d3a0a7221 */ /* 0x002fc20000010000 */
[----:B------:R-:W-:-:S04]  /*15c20*/  F2FP.SATFINITE.E4M3.F32.PACK_AB_MERGE_C R58, R58, R77, RZ ;  /* 0x0000004d3a3a723e */ /* 0x000fc800048070ff */
[----:B------:R-:W-:Y:S02]  /*15c30*/  F2FP.SATFINITE.E4M3.F32.PACK_AB_MERGE_C R153, R56, R73, R58 ;  /* 0x000000493899723e */ /* 0x000fe4000480703a */
        /* <DEDUP_REMOVED lines=12> */
[C---:B--2---:R-:W-:Y:S01]  /*15d00*/  F2FP.SATFINITE.E4M3.F32.PACK_AB_MERGE_C R30, R85.reuse, R30, RZ ;  /* 0x0000001e551e723e */ /* 0x044fe200048070ff */
[----:B------:R-:W-:-:S03]  /*15d10*/  FADD.FTZ R5, R85, R12 ;  /* 0x0000000c55057221 */ /* 0x000fc60000010000 */
[----:B------:R-:W-:Y:S02]  /*15d20*/  F2FP.SATFINITE.E4M3.F32.PACK_AB_MERGE_C R154, R93, R154, R30 ;  /* 0x0000009a5d9a723e */ /* 0x000fe4000480701e */
[C---:B0-----:R-:W-:Y:S01]  /*15d30*/  F2FP.SATFINITE.E4M3.F32.PACK_AB_MERGE_C R89, R4.reuse, R89, RZ ;  /* 0x000000590459723e */ /* 0x041fe200048070ff */
[----:B------:R-:W-:-:S03]  /*15d40*/  FADD.FTZ R4, R4, R7 ;  /* 0x0000000704047221 */ /* 0x000fc60000010000 */
[----:B------:R-:W-:Y:S01]  /*15d50*/  F2FP.SATFINITE.E4M3.F32.PACK_AB_MERGE_C R155, R44, R91, R89 ;  /* 0x0000005b2c9b723e */ /* 0x000fe20004807059 */
[----:B------:R-:W-:Y:S06]  /*15d60*/  @!P0 BRA `(.L_x_644) ;  /* 0x0000000000048947 */ /* 0x000fec0003800000 */
[----:B------:R-:W-:Y:S01]  /*15d70*/  BPT.TRAP 0x1 ;  /* 0x000000040000795c */ /* 0x000fe20000300000 */
.L_x_644:
[----:B------:R0:W1:Y:S01]  /*15d80*/  SYNCS.PHASECHK.TRANS64.TRYWAIT P1, [R3+URZ+0x38850], R6 ;  /* 0x03885006030075a7 */ /* 0x000062000802017f */
[----:B------:R-:W-:Y:S05]  /*15d90*/  @!P0 BRA `(.L_x_645) ;  /* 0x0000000000048947 */ /* 0x000fea0003800000 */
[----:B------:R-:W-:Y:S01]  /*15da0*/  BPT.TRAP 0x1 ;  /* 0x000000040000795c */ /* 0x000fe20000300000 */
.L_x_645:
[----:B------:R-:W-:Y:S04]  /*15db0*/  BSSY B0, `(.L_x_646) ;  /* 0x0000004000007945 */ /* 0x000fe80003800000 */
[----:B-1----:R-:W-:Y:S05]  /*15dc0*/  @P1 BRA `(.L_x_647) ;  /* 0x0000000000081947 */ /* 0x002fea0003800000 */
[----:B------:R-:W1:Y:S02]  /*15dd0*/  SYNCS.PHASECHK.TRANS64.TRYWAIT P1, [R3+URZ+0x38850], R6 ;  /* 0x03885006030075a7 */ /* 0x000e64000802017f */
[----:B-1----:R-:W-:Y:S05]  /*15de0*/  @!P1 BRA `(.L_x_648) ;  /* 0x0000010400609947 */ /* 0x002fea0003800000 */
.L_x_647:
[----:B------:R-:W-:Y:S05]  /*15df0*/  BSYNC B0 ;  /* 0x0000000000007941 */ /* 0x000fea0003800000 */
.L_x_646:
[----:B------:R-:W-:Y:S05]  /*15e00*/  WARPSYNC.ALL ;  /* 0x0000000000007948 */ /* 0x000fea0003800000 */
[----:B------:R-:W-:Y:S01]  /*15e10*/  R2UR UR4, R23 ;  /* 0x00000000170472ca */ /* 0x000fe200000e0000 */
[----:B------:R2:W-:Y:S01]  /*15e20*/  BAR.SYNC.DEFER_BLOCKING R8, 0x100 ;  /* 0x000400080000751d */ /* 0x0005e20000010000 */
[----:B------:R-:W-:Y:S01]  /*15e30*/  IMAD.MOV.U32 R7, RZ, RZ, 0x40000040 ;  /* 0x40000040ff077424 */ /* 0x000fe200078e00ff */
[----:B------:R-:W-:-:S04]  /*15e40*/  MOV R11, 0x40000040 ;  /* 0x40000040000b7802 */ /* 0x000fc80000000f00 */
[----:B------:R-:W-:Y:S02]  /*15e50*/  R2UR UR7, R7 ;  /* 0x00000000070772ca */ /* 0x000fe400000e0000 */
[----:B------:R-:W-:-:S04]  /*15e60*/  MOV R7, 0x40000040 ;  /* 0x4000004000077802 */ /* 0x000fc80000000f00 */
[----:B------:R-:W-:-:S04]  /*15e70*/  UIADD3 UR4, UR4, 0x400, URZ ;  /* 0x0000040004047890 */ /* 0x000fc8000fffe03f */
[----:B------:R-:W-:-:S04]  /*15e80*/  USHF.R.U32.HI UR4, URZ, 0x4, UR4 ;  /* 0x000000043f047899 */ /* 0x000fc80008011604 */
[----:B------:R-:W-:-:S04]  /*15e90*/  ULOP3.LUT UR4, UR4, 0x3fff, URZ, 0xc0, !UPT ;  /* 0x00003fff04047892 */ /* 0x000fc8000f8ec03f */
[----:B------:R-:W-:Y:S01]  /*15ea0*/  ULOP3.LUT UR42, UR4, 0x10000, URZ, 0xfc, !UPT ;  /* 0x00010000042a7892 */ /* 0x000fe2000f8efc3f */
[----:B------:R-:W-:-:S05]  /*15eb0*/  WARPGROUP.ARRIVE ;  /* 0x00000000000079c5 */ /* 0x000fca0000000000 */
[----:B01----:R-:W-:-:S04]  /*15ec0*/  LEA R6, R225, UR42, 0xb ;  /* 0x0000002ae1067c11 */ /* 0x003fc8000f8e58ff */
[C---:B------:R-:W-:Y:S01]  /*15ed0*/  R2UR UR6, R6.reuse ;  /* 0x00000000060672ca */ /* 0x040fe200000e0000 */
[----:B------:R-:W-:-:S12]  /*15ee0*/  VIADD R10, R6, 0x2 ;  /* 0x00000002060a7836 */ /* 0x000fd80000000000 */
[----:B------:R-:W-:Y:S01]  /*15ef0*/  QGMMA.64x256x32.F32.E4M3.E4M3 R24, R164, gdesc[UR4], RZ, !UPT, gsb0 ;  /* 0x03e00004a4187df3 */ /* 0x000fe2000c0008ff */
[----:B------:R-:W-:Y:S01]  /*15f00*/  R2UR UR6, R10 ;  /* 0x000000000a0672ca */ /* 0x000fe200000e0000 */
[C---:B------:R-:W-:Y:S01]  /*15f10*/  VIADD R10, R6.reuse, 0x4 ;  /* 0x00000004060a7836 */ /* 0x040fe20000000000 */
[----:B------:R-:W-:Y:S01]  /*15f20*/  R2UR UR7, R11 ;  /* 0x000000000b0772ca */ /* 0x000fe200000e0000 */
[----:B------:R-:W-:Y:S02]  /*15f30*/  IMAD.MOV.U32 R11, RZ, RZ, 0x40000040 ;  /* 0x40000040ff0b7424 */ /* 0x000fe400078e00ff */
[----:B------:R-:W-:Y:S01]  /*15f40*/  VIADD R6, R6, 0x6 ;  /* 0x0000000606067836 */ /* 0x000fe20000000000 */
[----:B------:R-:W-:Y:S02]  /*15f50*/  WARPGROUP.DEPBAR.LE gsb0, 0x0 ;  /* 0x00008000000079c5 */ /* 0x000fe40000010000 */
[----:B------:R-:W-:-:S15]  /*15f60*/  WARPGROUP.ARRIVE ;  /* 0x00000000000079c5 */ /* 0x000fde0000000000 */
[----:B------:R-:W-:-:S04]  /*15f70*/  NOP ;  /* 0x0000000000007918 */ /* 0x000fc80000000000 */
[----:B------:R-:W-:Y:S01]  /*15f80*/  QGMMA.64x256x32.F32.E4M3.E4M3 R24, R160, gdesc[UR4], R24, gsb0 ;  /* 0x03e00004a0187df3 */ /* 0x000fe20008000818 */
[----:B------:R-:W-:Y:S02]  /*15f90*/  R2UR UR6, R10 ;  /* 0x000000000a0672ca */ /* 0x000fe400000e0000 */
[----:B------:R-:W-:Y:S01]  /*15fa0*/  R2UR UR7, R11 ;  /* 0x000000000b0772ca */ /* 0x000fe200000e0000 */
[----:B------:R-:W-:Y:S02]  /*15fb0*/  WARPGROUP.DEPBAR.LE gsb0, 0x0 ;  /* 0x00008000000079c5 */ /* 0x000fe40000010000 */
[----:B------:R-:W-:-:S15]  /*15fc0*/  WARPGROUP.ARRIVE ;  /* 0x00000000000079c5 */ /* 0x000fde0000000000 */
[----:B------:R-:W-:-:S07]  /*15fd0*/  NOP ;  /* 0x0000000000007918 */ /* 0x000fce0000000000 */
[----:B------:R-:W-:Y:S01]  /*15fe0*/  QGMMA.64x256x32.F32.E4M3.E4M3 R24, R156, gdesc[UR4], R24, gsb0 ;  /* 0x03e000049c187df3 */ /* 0x000fe20008000818 */
[----:B------:R-:W-:Y:S02]  /*15ff0*/  R2UR UR6, R6 ;  /* 0x00000000060672ca */ /* 0x000fe400000e0000 */
[----:B------:R-:W-:Y:S01]  /*16000*/  R2UR UR7, R7 ;  /* 0x00000000070772ca */ /* 0x000fe200000e0000 */
[----:B------:R-:W-:Y:S02]  /*16010*/  WARPGROUP.DEPBAR.LE gsb0, 0x0 ;  /* 0x00008000000079c5 */ /* 0x000fe40000010000 */
[----:B------:R-:W-:-:S15]  /*16020*/  WARPGROUP.ARRIVE ;  /* 0x00000000000079c5 */ /* 0x000fde0000000000 */
[----:B------:R-:W-:-:S07]  /*16030*/  NOP ;  /* 0x0000000000007918 */ /* 0x000fce0000000000 */
[----:B------:R-:W-:Y:S03]  /*16040*/  QGMMA.64x256x32.F32.E4M3.E4M3 R24, R152, gdesc[UR4], R24, gsb0 ;  /* 0x03e0000498187df3 */ /* 0x000fe60008000818 */
[----:B------:R-:W-:Y:S02]  /*16050*/  WARPGROUP.DEPBAR.LE gsb0, 0x0 ;  /* 0x00008000000079c5 */ /* 0x000fe40000010000 */
[----:B--2---:R-:W-:Y:S05]  /*16060*/  @!P0 BRA `(.L_x_649) ;  /* 0x0000000000048947 */ /* 0x004fea0003800000 */
[----:B------:R-:W-:Y:S01]  /*16070*/  BPT.TRAP 0x1 ;  /* 0x000000040000795c */ /* 0x000fe20000300000 */
.L_x_649:
[----:B------:R-:W-:Y:S01]  /*16080*/  ISETP.GE.AND P1, PT, R168, 0x81, PT ;  /* 0x00000081a800780c */ /* 0x000fe20003f26270 */
[----:B------:R-:W-:Y:S02]  /*16090*/  VIADD R3, R3, 0x38860 ;  /* 0x0003886003037836 */ /* 0x000fe40000000000 */
[----:B------:R-:W-:-:S05]  /*160a0*/  IMAD.U32 R6, RZ, RZ, UR60 ;  /* 0x0000003cff067e24 */ /* 0x000fca000f8e00ff */
[----:B------:R-:W-:-:S04]  /*160b0*/  PRMT R3, R6, 0x654, R3 ;  /* 0x0000065406037816 */ /* 0x000fc80000000003 */
[----:B------:R0:W-:Y:S01]  /*160c0*/  SYNCS.ARRIVE.TRANS64.RED.A1T0 RZ, [R3+URZ], RZ ;  /* 0x000000ff03ff79a7 */ /* 0x0001e2000810043f */
[----:B------:R-:W-:Y:S05]  /*160d0*/  @!P1 BRA `(.L_x_650) ;  /* 0x0000002400449947 */ /* 0x000fea0003800000 */
[----:B0-----:R-:W-:Y:S01]  /*160e0*/  VIADD R3, R169, 0xfffffffe ;  /* 0xfffffffea9037836 */ /* 0x001fe20000000000 */
[----:B------:R-:W-:Y:S01]  /*160f0*/  MOV R10, R15 ;  /* 0x0000000f000a7202 */ /* 0x000fe20000000f00 */
[----:B------:R-:W-:-:S07]  /*16100*/  IMAD.MOV.U32 R12, RZ, RZ, R0 ;  /* 0x000000ffff0c7224 */ /* 0x000fce00078e0000 */
.L_x_662:
[----:B------:R-:W-:Y:S01]  /*16110*/  VIADD R225, R225, 0x1 ;  /* 0x00000001e1e17836 */ /* 0x000fe20000000000 */
[----:B------:R-:W-:Y:S05]  /*16120*/  YIELD ;  /* 0x0000000000007946 */ /* 0x000fea0003800000 */
[----:B------:R-:W-:-:S04]  /*16130*/  ISETP.NE.AND P1, PT, R225, 0x2, PT ;  /* 0x00000002e100780c */ /* 0x000fc80003f25270 */
[----:B------:R-:W-:Y:S02]  /*16140*/  SEL R7, RZ, 0x1, P1 ;  /* 0x00000001ff077807 */ /* 0x000fe40000800000 */
[----:B------:R-:W-:Y:S02]  /*16150*/  SEL R8, R225, RZ, P1 ;  /* 0x000000ffe1087207 */ /* 0x000fe40000800000 */
[C---:B------:R-:W-:Y:S01]  /*16160*/  ISETP.GT.AND P1, PT, R3.reuse, RZ, PT ;  /* 0x000000ff0300720c */ /* 0x040fe20003f24270 */
[----:B------:R-:W-:Y:S01]  /*16170*/  VIADD R3, R3, 0xffffffff ;  /* 0xffffffff03037836 */ /* 0x000fe20000000000 */
[----:B------:R-:W-:Y:S02]  /*16180*/  LOP3.LUT R226, R226, R7, RZ, 0x3c, !PT ;  /* 0x00000007e2e27212 */ /* 0x000fe400078e3cff */
[----:B------:R-:W-:Y:S01]  /*16190*/  MOV R225, R8 ;  /* 0x0000000800e17202 */ /* 0x000fe20000000f00 */
[----:B-12---:R-:W-:Y:S08]  /*161a0*/  @!P0 BRA `(.L_x_651) ;  /* 0x0000000000048947 */ /* 0x006ff00003800000 */
[----:B------:R-:W-:Y:S01]  /*161b0*/  BPT.TRAP 0x1 ;  /* 0x000000040000795c */ /* 0x000fe20000300000 */
.L_x_651:
[----:B------:R-:W-:Y:S01]  /*161c0*/  IMAD R6, R225, 0x8, R23 ;  /* 0x00000008e1067824 */ /* 0x000fe200078e0217 */
[----:B------:R-:W-:-:S04]  /*161d0*/  SHF.L.U32 R7, R226, 0x1f, RZ ;  /* 0x0000001fe2077819 */ /* 0x000fc800000006ff */
[----:B------:R0:W1:Y:S01]  /*161e0*/  SYNCS.PHASECHK.TRANS64.TRYWAIT P2, [R6+URZ+0x38830], R7 ;  /* 0x03883007060075a7 */ /* 0x000062000804017f */
[----:B------:R-:W-:Y:S05]  /*161f0*/  @!P0 BRA `(.L_x_652) ;  /* 0x0000000000048947 */ /* 0x000fea0003800000 */
[----:B------:R-:W-:Y:S01]  /*16200*/  BPT.TRAP 0x1 ;  /* 0x000000040000795c */ /* 0x000fe20000300000 */
.L_x_652:
[----:B------:R-:W-:Y:S02]  /*16210*/  LEA R14, R8, UR61, 0xb ;  /* 0x0000003d080e7c11 */ /* 0x000fe4000f8e58ff */
[----:B------:R-:W-:-:S03]  /*16220*/  MOV R15, 0x40000040 ;  /* 0x40000040000f7802 */ /* 0x000fc60000000f00 */
[C---:B------:R-:W-:Y:S02]  /*16230*/  VIADD R20, R14.reuse, 0x2 ;  /* 0x000000020e147836 */ /* 0x040fe40000000000 */
[----:B------:R-:W-:Y:S01]  /*16240*/  VIADD R0, R14, 0x4 ;  /* 0x000000040e007836 */ /* 0x000fe20000000000 */
[----:B-1----:R-:W-:Y:S06]  /*16250*/  @P2 BRA `(.L_x_653) ;  /* 0x0000000000082947 */ /* 0x002fec0003800000 */
[----:B------:R-:W1:Y:S02]  /*16260*/  SYNCS.PHASECHK.TRANS64.TRYWAIT P2, [R6+URZ+0x38830], R7 ;  /* 0x03883007060075a7 */ /* 0x000e64000804017f */
[----:B-1----:R-:W-:Y:S05]  /*16270*/  @!P2 BRA `(.L_x_654) ;  /* 0x000001000050a947 */ /* 0x002fea0003800000 */
.L_x_653:
[----:B------:R-:W2:Y:S01]  /*16280*/  LDL.64 R156, [R1+0x10] ;  /* 0x00001000019c7983 */ /* 0x000ea20000100a00 */
[----:B------:R-:W-:Y:S05]  /*16290*/  WARPSYNC.ALL ;  /* 0x0000000000007948 */ /* 0x000fea0003800000 */
[----:B------:R-:W-:Y:S01]  /*162a0*/  R2UR UR6, R20 ;  /* 0x00000000140672ca */ /* 0x000fe200000e0000 */
[----:B------:R-:W-:Y:S01]  /*162b0*/  IMAD.MOV.U32 R20, RZ, RZ, R0 ;  /* 0x000000ffff147224 */ /* 0x000fe200078e0000 */
[----:B------:R-:W3:Y:S01]  /*162c0*/  LDL.64 R220, [R1] ;  /* 0x0000000001dc7983 */ /* 0x000ee20000100a00 */
[----:B------:R-:W-:Y:S01]  /*162d0*/  IMAD.MOV.U32 R21, RZ, RZ, 0x40000040 ;  /* 0x40000040ff157424 */ /* 0x000fe200078e00ff */
[C---:B------:R-:W-:Y:S01]  /*162e0*/  R2UR UR10, R14.reuse ;  /* 0x000000000e0a72ca */ /* 0x040fe200000e0000 */
[----:B------:R-:W-:Y:S01]  /*162f0*/  VIADD R152, R14, 0x6 ;  /* 0x000000060e987836 */ /* 0x000fe20000000000 */
[----:B------:R-:W-:Y:S01]  /*16300*/  R2UR UR14, R20 ;  /* 0x00000000140e72ca */ /* 0x000fe200000e0000 */
[----:B------:R-:W-:Y:S01]  /*16310*/  IMAD.MOV.U32 R153, RZ, RZ, 0x40000040 ;  /* 0x40000040ff997424 */ /* 0x000fe200078e00ff */
[C---:B------:R-:W-:Y:S01]  /*16320*/  IADD3 R20, R14.reuse, 0x400, RZ ;  /* 0x000004000e147810 */ /* 0x040fe20007ffe0ff */
[----:B------:R-:W-:Y:S01]  /*16330*/  VIADD R154, R14, 0x404 ;  /* 0x000004040e9a7836 */ /* 0x000fe20000000000 */
[----:B------:R-:W-:-:S02]  /*16340*/  R2UR UR7, R21 ;  /* 0x00000000150772ca */ /* 0x000fc400000e0000 */
[C---:B------:R-:W-:Y:S02]  /*16350*/  R2UR UR15, R21.reuse ;  /* 0x00000000150f72ca */ /* 0x040fe400000e0000 */
[----:B------:R-:W-:Y:S02]  /*16360*/  R2UR UR22, R20 ;  /* 0x00000000141672ca */ /* 0x000fe400000e0000 */
[----:B------:R-:W-:Y:S02]  /*16370*/  R2UR UR23, R21 ;  /* 0x00000000151772ca */ /* 0x000fe400000e0000 */
[----:B------:R-:W4:Y:S01]  /*16380*/  LDL.64 R20, [R1+0x8] ;  /* 0x0000080001147983 */ /* 0x000f220000100a00 */
[----:B------:R-:W-:Y:S01]  /*16390*/  R2UR UR11, R15 ;  /* 0x000000000f0b72ca */ /* 0x000fe200000e0000 */
[----:B------:R-:W-:Y:S01]  /*163a0*/  IMAD.MOV.U32 R155, RZ, RZ, 0x40000040 ;  /* 0x40000040ff9b7424 */ /* 0x000fe200078e00ff */
[----:B------:R-:W-:Y:S01]  /*163b0*/  R2UR UR18, R152 ;  /* 0x00000000981272ca */ /* 0x000fe200000e0000 */
[----:B------:R-:W-:Y:S01]  /*163c0*/  VIADD R152, R14, 0x402 ;  /* 0x000004020e987836 */ /* 0x000fe20000000000 */
[----:B------:R-:W-:-:S02]  /*163d0*/  R2UR UR19, R153 ;  /* 0x00000000991372ca */ /* 0x000fc400000e0000 */
[----:B------:R-:W-:Y:S02]  /*163e0*/  R2UR UR27, R153 ;  /* 0x00000000991b72ca */ /* 0x000fe400000e0000 */
[----:B------:R-:W-:Y:S02]  /*163f0*/  R2UR UR26, R152 ;  /* 0x00000000981a72ca */ /* 0x000fe400000e0000 */
[----:B------:R-:W-:Y:S02]  /*16400*/  R2UR UR30, R154 ;  /* 0x000000009a1e72ca */ /* 0x000fe400000e0000 */
[----:B------:R-:W-:Y:S02]  /*16410*/  R2UR UR31, R155 ;  /* 0x000000009b1f72ca */ /* 0x000fe400000e0000 */
[----:B--2---:R-:W-:Y:S02]  /*16420*/  R2UR UR8, R156 ;  /* 0x000000009c0872ca */ /* 0x004fe400000e0000 */
[----:B------:R-:W-:-:S02]  /*16430*/  R2UR UR9, R157 ;  /* 0x000000009d0972ca */ /* 0x000fc400000e0000 */
[----:B------:R-:W-:-:S11]  /*16440*/  WARPGROUP.ARRIVE ;  /* 0x00000000000079c5 */ /* 0x000fd60000000000 */
[----:B------:R-:W-:Y:S01]  /*16450*/  QGMMA.64x128x32.F32.E4M3.E4M3 R152, gdesc[UR8], RZ, !UPT, gsb0 ;  /* 0x01e00000089879f3 */ /* 0x000fe2000c0008ff */
[----:B----4-:R-:W-:Y:S02]  /*16460*/  R2UR UR4, R20 ;  /* 0x00000000140472ca */ /* 0x010fe400000e0000 */
[----:B------:R-:W-:Y:S02]  /*16470*/  R2UR UR5, R21 ;  /* 0x00000000150572ca */ /* 0x000fe400000e0000 */
[----:B---3--:R-:W-:Y:S02]  /*16480*/  R2UR UR12, R220 ;  /* 0x00000000dc0c72ca */ /* 0x008fe400000e0000 */
[----:B------:R-:W-:Y:S01]  /*16490*/  R2UR UR13, R221 ;  /* 0x00000000dd0d72ca */ /* 0x000fe200000e0000 */
[----:B------:R-:W-:Y:S02]  /*164a0*/  WARPGROUP.DEPBAR.LE gsb0, 0x0 ;  /* 0x00008000000079c5 */ /* 0x000fe40000010000 */
[----:B------:R-:W-:-:S06]  /*164b0*/  WARPGROUP.ARRIVE ;  /* 0x00000000000079c5 */ /* 0x000fcc0000000000 */
[----:B------:R-:W-:Y:S01]  /*164c0*/  QGMMA.64x128x32.F32.E4M3.E4M3 R152, gdesc[UR4], R152, gsb0 ;  /* 0x01e00000049879f3 */ /* 0x000fe20008000898 */
[----:B------:R-:W-:Y:S01]  /*164d0*/  UMOV UR16, UR56 ;  /* 0x0000003800107c82 */ /* 0x000fe20008000000 */
[----:B------:R-:W-:Y:S01]  /*164e0*/  UMOV UR17, UR57 ;  /* 0x0000003900117c82 */ /* 0x000fe20008000000 */
[----:B------:R-:W-:Y:S02]  /*164f0*/  WARPGROUP.DEPBAR.LE gsb0, 0x0 ;  /* 0x00008000000079c5 */ /* 0x000fe40000010000 */
[----:B------:R-:W-:-:S07]  /*16500*/  WARPGROUP.ARRIVE ;  /* 0x00000000000079c5 */ /* 0x000fce0000000000 */
        /* <DEDUP_REMOVED lines=16> */
[----:B------:R-:W-:Y:S01]  /*16610*/  IMAD.MOV.U32 R15, RZ, RZ, 0x40000040 ;  /* 0x40000040ff0f7424 */ /* 0x000fe200078e00ff */
[----:B------:R-:W-:-:S04]  /*16620*/  IADD3 R14, R14, 0x406, RZ ;  /* 0x000004060e0e7810 */ /* 0x000fc80007ffe0ff */
[----:B------:R-:W-:Y:S02]  /*16630*/  R2UR UR34, R14 ;  /* 0x000000000e2272ca */ /* 0x000fe400000e0000 */
[----:B------:R-:W-:Y:S01]  /*16640*/  R2UR UR35, R15 ;  /* 0x000000000f2372ca */ /* 0x000fe200000e0000 */
[----:B------:R-:W-:Y:S01]  /*16650*/  UMOV UR32, UR40 ;  /* 0x0000002800207c82 */ /* 0x000fe20008000000 */
[----:B------:R-:W-:Y:S01]  /*16660*/  UMOV UR33, UR41 ;  /* 0x0000002900217c82 */ /* 0x000fe20008000000 */
[----:B------:R-:W-:Y:S02]  /*16670*/  WARPGROUP.DEPBAR.LE gsb0, 0x0 ;  /* 0x00008000000079c5 */ /* 0x000fe40000010000 */
[----:B------:R-:W-:-:S06]  /*16680*/  WARPGROUP.ARRIVE ;  /* 0x00000000000079c5 */ /* 0x000fcc0000000000 */
[----:B------:R-:W-:Y:S03]  /*16690*/  QGMMA.64x128x32.F32.E4M3.E4M3 R152, gdesc[UR28], R152, gsb0 ;  /* 0x01e000001c9879f3 */ /* 0x000fe60008000898 */
[----:B------:R-:W2:Y:S01]  /*166a0*/  S2R R9, SR_TID.X ;  /* 0x0000000000097919 */ /* 0x000ea20000002100 */
[----:B------:R-:W-:Y:S02]  /*166b0*/  WARPGROUP.DEPBAR.LE gsb0, 0x0 ;  /* 0x00008000000079c5 */ /* 0x000fe40000010000 */
[----:B------:R-:W-:-:S06]  /*166c0*/  WARPGROUP.ARRIVE ;  /* 0x00000000000079c5 */ /* 0x000fcc0000000000 */
[----:B------:R-:W-:Y:S01]  /*166d0*/  QGMMA.64x128x32.F32.E4M3.E4M3 R152, gdesc[UR32], R152, gsb0 ;  /* 0x01e00000209879f3 */ /* 0x000fe20008000898 */
[----:B--2---:R-:W-:-:S04]  /*166e0*/  SHF.R.U32.HI R0, RZ, 0x7, R9 ;  /* 0x00000007ff007819 */ /* 0x004fc80000011609 */
[----:B------:R-:W-:Y:S01]  /*166f0*/  IADD3 R9, -R0, 0xb, RZ ;  /* 0x0000000b00097810 */ /* 0x000fe20007ffe1ff */
[----:B------:R-:W-:-:S04]  /*16700*/  WARPGROUP.DEPBAR.LE gsb0, 0x0 ;  /* 0x00008000000079c5 */ /* 0x000fc80000010000 */
[----:B------:R2:W-:Y:S06]  /*16710*/  BAR.ARV R9, 0x100 ;  /* 0x000400090000751d */ /* 0x0005ec0000002000 */
[----:B------:R-:W-:Y:S05]  /*16720*/  @!P0 BRA `(.L_x_655) ;  /* 0x0000000000048947 */ /* 0x000fea0003800000 */
[----:B------:R-:W-:Y:S01]  /*16730*/  BPT.TRAP 0x1 ;  /* 0x000000040000795c */ /* 0x000fe20000300000 */
.L_x_655:
        /* <DEDUP_REMOVED lines=64> */
[----:B------:R-:W-:Y:S01]  /*16b40*/  MOV R20, UR60 ;  /* 0x0000003c00147c02 */ /* 0x000fe20008000f00 */
[----:B------:R-:W3:Y:S04]  /*16b50*/  SHFL.BFLY PT, R11, R0, 0x2, 0x1f ;  /* 0x0c401f00000b7f89 */ /* 0x000ee800000e0000 */
[----:B------:R-:W4:Y:S01]  /*16b60*/  SHFL.BFLY PT, R15, R14, 0x2, 0x1f ;  /* 0x0c401f000e0f7f89 */ /* 0x000f2200000e0000 */
[----:B---3--:R-:W-:-:S02]  /*16b70*/  FMNMX.FTZ R0, R0, R11, !PT ;  /* 0x0000000b00007209 */ /* 0x008fc40007810000 */
[----:B----4-:R-:W-:-:S03]  /*16b80*/  FMNMX.FTZ R15, R14, R15, !PT ;  /* 0x0000000f0e0f7209 */ /* 0x010fc60007810000 */
[----:B------:R-:W3:Y:S04]  /*16b90*/  SHFL.BFLY PT, R11, R0, 0x1, 0x1f ;  /* 0x0c201f00000b7f89 */ /* 0x000ee800000e0000 */
[----:B------:R-:W4:Y:S01]  /*16ba0*/  SHFL.BFLY PT, R14, R15, 0x1, 0x1f ;  /* 0x0c201f000f0e7f89 */ /* 0x000f2200000e0000 */
[----:B---3--:R-:W-:Y:S02]  /*16bb0*/  FMNMX.FTZ R0, R0, R11, !PT ;  /* 0x0000000b00007209 */ /* 0x008fe40007810000 */
[----:B----4-:R-:W-:-:S03]  /*16bc0*/  FMNMX.FTZ R15, R15, R14, !PT ;  /* 0x0000000e0f0f7209 */ /* 0x010fc60007810000 */
[----:B------:R-:W-:Y:S01]  /*16bd0*/  FFMA.FTZ R11, R2, R0, -8 ;  /* 0xc1000000020b7423 */ /* 0x000fe20000010000 */
[----:B------:R-:W-:-:S01]  /*16be0*/  FADD.FTZ R12, -R0, R12 ;  /* 0x0000000c000c7221 */ /* 0x000fc20000010100 */
[----:B------:R-:W-:Y:S02]  /*16bf0*/  VIADD R14, R6, 0x38840 ;  /* 0x00038840060e7836 */ /* 0x000fe40000000000 */
[----:B------:R-:W-:-:S01]  /*16c00*/  FFMA.FTZ R152, R2, R152, -R11 ;  /* 0x0000009802987223 */ /* 0x000fc2000001080b */
[C---:B------:R-:W-:Y:S01]  /*16c10*/  FMUL.FTZ R12, R2.reuse, R12 ;  /* 0x0000000c020c7220 */ /* 0x040fe20000410000 */
[----:B------:R-:W-:-:S01]  /*16c20*/  FFMA.FTZ R21, R2, R15, -8 ;  /* 0xc100000002157423 */ /* 0x000fc2000001000f */
[----:B------:R-:W-:Y:S01]  /*16c30*/  FADD.FTZ R10, -R15, R10 ;  /* 0x0000000a0f0a7221 */ /* 0x000fe20000010100 */
[----:B------:R-:W-:-:S01]  /*16c40*/  FFMA.FTZ R153, R2, R153, -R11 ;  /* 0x0000009902997223 */ /* 0x000fc2000001080b */
[C---:B------:R-:W-:Y:S01]  /*16c50*/  FFMA.FTZ R156, R2.reuse, R156, -R11 ;  /* 0x0000009c029c7223 */ /* 0x040fe2000001080b */
[----:B------:R-:W-:-:S01]  /*16c60*/  FFMA.FTZ R154, R2, R154, -R21 ;  /* 0x0000009a029a7223 */ /* 0x000fc20000010815 */
[C---:B------:R-:W-:Y:S01]  /*16c70*/  FMUL.FTZ R10, R2.reuse, R10 ;  /* 0x0000000a020a7220 */ /* 0x040fe20000410000 */
[----:B------:R-:W-:Y:S01]  /*16c80*/  MUFU.EX2 R12, R12 ;  /* 0x0000000c000c7308 */ /* 0x000fe20000000800 */
[----:B------:R-:W-:-:S01]  /*16c90*/  FFMA.FTZ R155, R2, R155, -R21 ;  /* 0x0000009b029b7223 */ /* 0x000fc20000010815 */
[C---:B------:R-:W-:Y:S01]  /*16ca0*/  FFMA.FTZ R157, R2.reuse, R157, -R11 ;  /* 0x0000009d029d7223 */ /* 0x040fe2000001080b */
[----:B------:R-:W-:-:S01]  /*16cb0*/  FFMA.FTZ R158, R2, R158, -R21 ;  /* 0x0000009e029e7223 */ /* 0x000fc20000010815 */
[C---:B------:R-:W-:Y:S01]  /*16cc0*/  FFMA.FTZ R160, R2.reuse, R160, -R11 ;  /* 0x000000a002a07223 */ /* 0x040fe2000001080b */
[----:B------:R-:W-:-:S01]  /*16cd0*/  FFMA.FTZ R159, R2, R159, -R21 ;  /* 0x0000009f029f7223 */ /* 0x000fc20000010815 */
[C---:B------:R-:W-:Y:S01]  /*16ce0*/  FFMA.FTZ R161, R2.reuse, R161, -R11 ;  /* 0x000000a102a17223 */ /* 0x040fe2000001080b */
[----:B------:R-:W-:-:S01]  /*16cf0*/  FFMA.FTZ R162, R2, R162, -R21 ;  /* 0x000000a202a27223 */ /* 0x000fc20000010815 */
[----:B------:R-:W3:Y:S01]  /*16d00*/  MUFU.EX2 R152, R152 ;  /* 0x0000009800987308 */ /* 0x000ee20000000800 */
[----:B------:R-:W-:-:S01]  /*16d10*/  FFMA.FTZ R13, R2, R164, -R11 ;  /* 0x000000a4020d7223 */ /* 0x000fc2000001080b */
[C---:B------:R-:W-:Y:S01]  /*16d20*/  FFMA.FTZ R163, R2.reuse, R163, -R21 ;  /* 0x000000a302a37223 */ /* 0x040fe20000010815 */
[----:B------:R-:W-:-:S01]  /*16d30*/  FFMA.FTZ R165, R2, R165, -R11 ;  /* 0x000000a502a57223 */ /* 0x000fc2000001080b */
[C---:B------:R-:W-:Y:S01]  /*16d40*/  FFMA.FTZ R166, R2.reuse, R166, -R21 ;  /* 0x000000a602a67223 */ /* 0x040fe20000010815 */
[----:B------:R-:W-:-:S01]  /*16d50*/  FFMA.FTZ R168, R2, R168, -R11 ;  /* 0x000000a802a87223 */ /* 0x000fc2000001080b */
[C---:B------:R-:W-:Y:S01]  /*16d60*/  FFMA.FTZ R167, R2.reuse, R167, -R21 ;  /* 0x000000a702a77223 */ /* 0x040fe20000010815 */
[----:B------:R-:W-:-:S01]  /*16d70*/  FFMA.FTZ R169, R2, R169, -R11 ;  /* 0x000000a902a97223 */ /* 0x000fc2000001080b */
[----:B------:R-:W4:Y:S01]  /*16d80*/  MUFU.EX2 R153, R153 ;  /* 0x0000009900997308 */ /* 0x000f220000000800 */
[----:B------:R-:W-:-:S01]  /*16d90*/  FFMA.FTZ R170, R2, R170, -R21 ;  /* 0x000000aa02aa7223 */ /* 0x000fc20000010815 */
[C---:B------:R-:W-:Y:S01]  /*16da0*/  FFMA.FTZ R172, R2.reuse, R172, -R11 ;  /* 0x000000ac02ac7223 */ /* 0x040fe2000001080b */
[----:B------:R-:W-:-:S01]  /*16db0*/  FFMA.FTZ R171, R2, R171, -R21 ;  /* 0x000000ab02ab7223 */ /* 0x000fc20000010815 */
[C---:B------:R-:W-:Y:S01]  /*16dc0*/  FFMA.FTZ R173, R2.reuse, R173, -R11 ;  /* 0x000000ad02ad7223 */ /* 0x040fe2000001080b */
[----:B------:R-:W-:-:S01]  /*16dd0*/  FFMA.FTZ R174, R2, R174, -R21 ;  /* 0x000000ae02ae7223 */ /* 0x000fc20000010815 */
[C---:B------:R-:W-:Y:S01]  /*16de0*/  FFMA.FTZ R176, R2.reuse, R176, -R11 ;  /* 0x000000b002b07223 */ /* 0x040fe2000001080b */
[----:B------:R-:W-:-:S01]  /*16df0*/  FFMA.FTZ R175, R2, R175, -R21 ;  /* 0x000000af02af7223 */ /* 0x000fc20000010815 */
[----:B------:R-:W-:Y:S01]  /*16e00*/  MUFU.EX2 R10, R10 ;  /* 0x0000000a000a7308 */ /* 0x000fe20000000800 */
[----:B---3--:R-:W-:-:S01]  /*16e10*/  FFMA.FTZ R5, R12, R5, R152 ;  /* 0x000000050c057223 */ /* 0x008fc20000010098 */
[C---:B------:R-:W-:Y:S01]  /*16e20*/  FFMA.FTZ R177, R2.reuse, R177, -R11 ;  /* 0x000000b102b17223 */ /* 0x040fe2000001080b */
[----:B------:R-:W-:-:S01]  /*16e30*/  FFMA.FTZ R178, R2, R178, -R21 ;  /* 0x000000b202b27223 */ /* 0x000fc20000010815 */
[C---:B------:R-:W-:Y:S01]  /*16e40*/  FFMA.FTZ R180, R2.reuse, R180, -R11 ;  /* 0x000000b402b47223 */ /* 0x040fe2000001080b */
[----:B------:R-:W-:-:S01]  /*16e50*/  FFMA.FTZ R179, R2, R179, -R21 ;  /* 0x000000b302b37223 */ /* 0x000fc20000010815 */
[----:B------:R-:W-:Y:S01]  /*16e60*/  PRMT R14, R20, 0x654, R14 ;  /* 0x00000654140e7816 */ /* 0x000fe2000000000e */
[----:B------:R-:W-:-:S01]  /*16e70*/  FFMA.FTZ R181, R2, R181, -R11 ;  /* 0x000000b502b57223 */ /* 0x000fc2000001080b */
[----:B------:R-:W3:Y:S01]  /*16e80*/  MUFU.EX2 R154, R154 ;  /* 0x0000009a009a7308 */ /* 0x000ee20000000800 */
[----:B----4-:R-:W-:-:S01]  /*16e90*/  FADD.FTZ R5, R153, R5 ;  /* 0x0000000599057221 */ /* 0x010fc20000010000 */
[C---:B------:R-:W-:Y:S01]  /*16ea0*/  FFMA.FTZ R182, R2.reuse, R182, -R21 ;  /* 0x000000b602b67223 */ /* 0x040fe20000010815 */
[----:B------:R4:W-:Y:S01]  /*16eb0*/  SYNCS.ARRIVE.TRANS64.RED.A1T0 RZ, [R14+URZ], RZ ;  /* 0x000000ff0eff79a7 */ /* 0x0009e2000810043f */
[----:B------:R-:W-:-:S01]  /*16ec0*/  FFMA.FTZ R184, R2, R184, -R11 ;  /* 0x000000b802b87223 */ /* 0x000fc2000001080b */
[C---:B------:R-:W-:Y:S01]  /*16ed0*/  FFMA.FTZ R183, R2.reuse, R183, -R21 ;  /* 0x000000b702b77223 */ /* 0x040fe20000010815 */
[----:B------:R-:W-:-:S01]  /*16ee0*/  FFMA.FTZ R185, R2, R185, -R11 ;  /* 0x000000b902b97223 */ /* 0x000fc2000001080b */
[C---:B------:R-:W-:Y:S01]  /*16ef0*/  FFMA.FTZ R186, R2.reuse, R186, -R21 ;  /* 0x000000ba02ba7223 */ /* 0x040fe20000010815 */
[----:B------:R-:W5:Y:S01]  /*16f00*/  MUFU.EX2 R156, R156 ;  /* 0x0000009c009c7308 */ /* 0x000f620000000800 */
[----:B------:R-:W-:-:S01]  /*16f10*/  FFMA.FTZ R188, R2, R188, -R11 ;  /* 0x000000bc02bc7223 */ /* 0x000fc2000001080b */
[C---:B------:R-:W-:Y:S01]  /*16f20*/  FFMA.FTZ R187, R2.reuse, R187, -R21 ;  /* 0x000000bb02bb7223 */ /* 0x040fe20000010815 */
[----:B------:R-:W-:-:S01]  /*16f30*/  FFMA.FTZ R189, R2, R189, -R11 ;  /* 0x000000bd02bd7223 */ /* 0x000fc2000001080b */
[C---:B------:R-:W-:Y:S01]  /*16f40*/  FFMA.FTZ R190, R2.reuse, R190, -R21 ;  /* 0x000000be02be7223 */ /* 0x040fe20000010815 */
[----:B------:R-:W-:-:S01]  /*16f50*/  FFMA.FTZ R192, R2, R192, -R11 ;  /* 0x000000c002c07223 */ /* 0x000fc2000001080b */
[C---:B------:R-:W-:Y:S01]  /*16f60*/  FFMA.FTZ R191, R2.reuse, R191, -R21 ;  /* 0x000000bf02bf7223 */ /* 0x040fe20000010815 */
[----:B------:R-:W-:-:S01]  /*16f70*/  FFMA.FTZ R193, R2, R193, -R11 ;  /* 0x000000c102c17223 */ /* 0x000fc2000001080b */
[----:B------:R-:W0:Y:S01]  /*16f80*/  MUFU.EX2 R155, R155 ;  /* 0x0000009b009b7308 */ /* 0x000e220000000800 */
[----:B---3--:R-:W-:-:S01]  /*16f90*/  FFMA.FTZ R4, R10, R4, R154 ;  /* 0x000000040a047223 */ /* 0x008fc2000001009a */
[C---:B------:R-:W-:Y:S01]  /*16fa0*/  FFMA.FTZ R194, R2.reuse, R194, -R21 ;  /* 0x000000c202c27223 */ /* 0x040fe20000010815 */
[----:B------:R-:W-:-:S01]  /*16fb0*/  FFMA.FTZ R196, R2, R196, -R11 ;  /* 0x000000c402c47223 */ /* 0x000fc2000001080b */
[C---:B------:R-:W-:Y:S01]  /*16fc0*/  FFMA.FTZ R195, R2.reuse, R195, -R21 ;  /* 0x000000c302c37223 */ /* 0x040fe20000010815 */
[----:B------:R-:W-:-:S01]  /*16fd0*/  FFMA.FTZ R197, R2, R197, -R11 ;  /* 0x000000c502c57223 */ /* 0x000fc2000001080b */
[C---:B------:R-:W-:Y:S01]  /*16fe0*/  FFMA.FTZ R198, R2.reuse, R198, -R21 ;  /* 0x000000c602c67223 */ /* 0x040fe20000010815 */
[----:B------:R-:W-:-:S01]  /*16ff0*/  FFMA.FTZ R200, R2, R200, -R11 ;  /* 0x000000c802c87223 */ /* 0x000fc2000001080b */
[----:B------:R-:W3:Y:S01]  /*17000*/  MUFU.EX2 R157, R157 ;  /* 0x0000009d009d7308 */ /* 0x000ee20000000800 */
[----:B-----5:R-:W-:-:S01]  /*17010*/  FADD.FTZ R5, R156, R5 ;  /* 0x000000059c057221 */ /* 0x020fc20000010000 */
[C---:B------:R-:W-:Y:S01]  /*17020*/  FFMA.FTZ R199, R2.reuse, R199, -R21 ;  /* 0x000000c702c77223 */ /* 0x040fe20000010815 */
[----:B------:R-:W-:-:S01]  /*17030*/  FFMA.FTZ R201, R2, R201, -R11 ;  /* 0x000000c902c97223 */ /* 0x000fc2000001080b */
[C---:B------:R-:W-:Y:S01]  /*17040*/  FFMA.FTZ R202, R2.reuse, R202, -R21 ;  /* 0x000000ca02ca7223 */ /* 0x040fe20000010815 */
[----:B------:R-:W-:-:S01]  /*17050*/  FFMA.FTZ R204, R2, R204, -R11 ;  /* 0x000000cc02cc7223 */ /* 0x000fc2000001080b */
[C---:B------:R-:W-:Y:S01]  /*17060*/  FFMA.FTZ R203, R2.reuse, R203, -R21 ;  /* 0x000000cb02cb7223 */ /* 0x040fe20000010815 */
[----:B------:R-:W-:-:S01]  /*17070*/  FFMA.FTZ R205, R2, R205, -R11 ;  /* 0x000000cd02cd7223 */ /* 0x000fc2000001080b */
[----:B------:R-:W5:Y:S01]  /*17080*/  MUFU.EX2 R158, R158 ;  /* 0x0000009e009e7308 */ /* 0x000f620000000800 */
[----:B0-----:R-:W-:-:S01]  /*17090*/  FADD.FTZ R4, R155, R4 ;  /* 0x000000049b047221 */ /* 0x001fc20000010000 */
[C---:B------:R-:W-:Y:S01]  /*170a0*/  FFMA.FTZ R206, R2.reuse, R206, -R21 ;  /* 0x000000ce02ce7223 */ /* 0x040fe20000010815 */
[----:B------:R-:W-:-:S01]  /*170b0*/  FFMA.FTZ R208, R2, R208, -R11 ;  /* 0x000000d002d07223 */ /* 0x000fc2000001080b */
[C---:B------:R-:W-:Y:S01]  /*170c0*/  FFMA.FTZ R207, R2.reuse, R207, -R21 ;  /* 0x000000cf02cf7223 */ /* 0x040fe20000010815 */
[----:B------:R-:W-:-:S01]  /*170d0*/  FFMA.FTZ R209, R2, R209, -R11 ;  /* 0x000000d102d17223 */ /* 0x000fc2000001080b */
[C---:B------:R-:W-:Y:S01]  /*170e0*/  FFMA.FTZ R210, R2.reuse, R210, -R21 ;  /* 0x000000d202d27223 */ /* 0x040fe20000010815 */
[----:B------:R-:W-:-:S01]  /*170f0*/  FFMA.FTZ R212, R2, R212, -R11 ;  /* 0x000000d402d47223 */ /* 0x000fc2000001080b */
[----:B------:R-:W0:Y:S01]  /*17100*/  MUFU.EX2 R160, R160 ;  /* 0x000000a000a07308 */ /* 0x000e220000000800 */
[----:B---3--:R-:W-:-:S01]  /*17110*/  FADD.FTZ R5, R157, R5 ;  /* 0x000000059d057221 */ /* 0x008fc20000010000 */
[C---:B------:R-:W-:Y:S01]  /*17120*/  FFMA.FTZ R211, R2.reuse, R211, -R21 ;  /* 0x000000d302d37223 */ /* 0x040fe20000010815 */
[----:B------:R-:W-:-:S01]  /*17130*/  FFMA.FTZ R11, R2, R213, -R11 ;  /* 0x000000d5020b7223 */ /* 0x000fc2000001080b */
[C-C-:B------:R-:W-:Y:S01]  /*17140*/  FFMA.FTZ R214, R2.reuse, R214, -R21.reuse ;  /* 0x000000d602d67223 */ /* 0x140fe20000010815 */
[----:B------:R-:W-:-:S01]  /*17150*/  FFMA.FTZ R21, R2, R215, -R21 ;  /* 0x000000d702157223 */ /* 0x000fc20000010815 */
[----:B------:R-:W-:Y:S01]  /*17160*/  F2FP.SATFINITE.E4M3.F32.PACK_AB_MERGE_C R156, R157, R156, RZ ;  /* 0x0000009c9d9c723e */ /* 0x000fe200048070ff */
[----:B------:R-:W-:Y:S01]  /*17170*/  FMUL.FTZ R24, R24, R12 ;  /* 0x0000000c18187220 */ /* 0x000fe20000410000 */
[----:B------:R-:W3:Y:S01]  /*17180*/  MUFU.EX2 R159, R159 ;  /* 0x0000009f009f7308 */ /* 0x000ee20000000800 */
[----:B-----5:R-:W-:-:S01]  /*17190*/  FADD.FTZ R4, R158, R4 ;  /* 0x000000049e047221 */ /* 0x020fc20000010000 */
[----:B------:R-:W-:Y:S01]  /*171a0*/  F2FP.SATFINITE.E4M3.F32.PACK_AB_MERGE_C R164, R153, R152, R156 ;  /* 0x0000009899a4723e */ /* 0x000fe2000480709c */
[-C--:B------:R-:W-:Y:S01]  /*171b0*/  FMUL.FTZ R25, R25, R12.reuse ;  /* 0x0000000c19197220 */ /* 0x080fe20000410000 */
[-C--:B------:R-:W-:Y:S01]  /*171c0*/  FMUL.FTZ R28, R28, R12.reuse ;  /* 0x0000000c1c1c7220 */ /* 0x080fe20000410000 */
[-C--:B------:R-:W-:Y:S01]  /*171d0*/  FMUL.FTZ R29, R29, R12.reuse ;  /* 0x0000000c1d1d7220 */ /* 0x080fe20000410000 */
[-C--:B------:R-:W-:Y:S01]  /*171e0*/  FMUL.FTZ R32, R32, R12.reuse ;  /* 0x0000000c20207220 */ /* 0x080fe20000410000 */
[----:B------:R-:W-:Y:S01]  /*171f0*/  FMUL.FTZ R33, R33, R12 ;  /* 0x0000000c21217220 */ /* 0x000fe20000410000 */
[----:B------:R-:W5:Y:S01]  /*17200*/  MUFU.EX2 R161, R161 ;  /* 0x000000a100a17308 */ /* 0x000f620000000800 */
[----:B0-----:R-:W-:-:S01]  /*17210*/  FADD.FTZ R5, R160, R5 ;  /* 0x00000005a0057221 */ /* 0x001fc20000010000 */
[-C--:B------:R-:W-:Y:S01]  /*17220*/  FMUL.FTZ R36, R36, R12.reuse ;  /* 0x0000000c24247220 */ /* 0x080fe20000410000 */
[-C--:B------:R-:W-:Y:S01]  /*17230*/  FMUL.FTZ R37, R37, R12.reuse ;  /* 0x0000000c25257220 */ /* 0x080fe20000410000 */
[-C--:B------:R-:W-:Y:S01]  /*17240*/  FMUL.FTZ R40, R40, R12.reuse ;  /* 0x0000000c28287220 */ /* 0x080fe20000410000 */
[-C--:B------:R-:W-:Y:S01]  /*17250*/  FMUL.FTZ R41, R41, R12.reuse ;  /* 0x0000000c29297220 */ /* 0x080fe20000410000 */
[-C--:B------:R-:W-:Y:S01]  /*17260*/  FMUL.FTZ R44, R44, R12.reuse ;  /* 0x0000000c2c2c7220 */ /* 0x080fe20000410000 */
[----:B------:R-:W-:Y:S01]  /*17270*/  FMUL.FTZ R45, R45, R12 ;  /* 0x0000000c2d2d7220 */ /* 0x000fe20000410000 */
[----:B------:R-:W0:Y:S01]  /*17280*/  MUFU.EX2 R162, R162 ;  /* 0x000000a200a27308 */ /* 0x000e220000000800 */
        /* <DEDUP_REMOVED lines=8> */
[----:B-----5:R-:W-:-:S01]  /*17310*/  FADD.FTZ R5, R161, R5 ;  /* 0x00000005a1057221 */ /* 0x020fc20000010000 */
[-C--:B------:R-:W-:Y:S01]  /*17320*/  FMUL.FTZ R57, R57, R12.reuse ;  /* 0x0000000c39397220 */ /* 0x080fe20000410000 */
        /* <DEDUP_REMOVED lines=31> */
[----:B------:R-:W-:Y:S01]  /*17520*/  F2FP.SATFINITE.E4M3.F32.PACK_AB_MERGE_C R13, R165, R13, RZ ;  /* 0x0000000da50d723e */ /* 0x000fe200048070ff */
[----:B------:R-:W-:Y:S01]  /*17530*/  FMUL.FTZ R105, R105, R12 ;  /* 0x0000000c69697220 */ /* 0x000fe20000410000 */
[----:B------:R-:W-:Y:S01]  /*17540*/  F2FP.SATFINITE.E4M3.F32.PACK_AB_MERGE_C R165, R155, R154, R158 ;  /* 0x0000009a9ba5723e */ /* 0x000fe2000480709e */
        /* <DEDUP_REMOVED lines=24> */
[----:B------:R-:W-:Y:S01]  /*176d0*/  FMUL.FTZ R140, R140, R12 ;  /* 0x0000000c8c8c7220 */ /* 0x000fe20000410000 */
[----:B------:R-:W-:Y:S01]  /*176e0*/  F2FP.SATFINITE.E4M3.F32.PACK_AB_MERGE_C R167, R163, R162, R167 ;  /* 0x000000a2a3a7723e */ /* 0x000fe200048070a7 */
[----:B------:R-:W-:Y:S01]  /*176f0*/  FMUL.FTZ R141, R141, R12 ;  /* 0x0000000c8d8d7220 */ /* 0x000fe20000410000 */
[----:B------:R-:W4:Y:S01]  /*17700*/  MUFU.EX2 R172, R172 ;  /* 0x000000ac00ac7308 */ /* 0x000f220000000800 */
[----:B---3--:R-:W-:-:S01]  /*17710*/  FADD.FTZ R5, R169, R5 ;  /* 0x00000005a9057221 */ /* 0x008fc20000010000 */
[-C--:B------:R-:W-:Y:S01]  /*17720*/  FMUL.FTZ R144, R144, R12.reuse ;  /* 0x0000000c90907220 */ /* 0x080fe20000410000 */
[-C--:B------:R-:W-:Y:S01]  /*17730*/  FMUL.FTZ R145, R145, R12.reuse ;  /* 0x0000000c91917220 */ /* 0x080fe20000410000 */
[-C--:B------:R-:W-:Y:S01]  /*17740*/  FMUL.FTZ R148, R148, R12.reuse ;  /* 0x0000000c94947220 */ /* 0x080fe20000410000 */
[----:B------:R-:W-:Y:S01]  /*17750*/  FMUL.FTZ R149, R149, R12 ;  /* 0x0000000c95957220 */ /* 0x000fe20000410000 */
[-C--:B------:R-:W-:Y:S01]  /*17760*/  FMUL.FTZ R26, R26, R10.reuse ;  /* 0x0000000a1a1a7220 */ /* 0x080fe20000410000 */
[----:B------:R-:W-:Y:S01]  /*17770*/  FMUL.FTZ R27, R27, R10 ;  /* 0x0000000a1b1b7220 */ /* 0x000fe20000410000 */
[----:B------:R-:W0:Y:S01]  /*17780*/  MUFU.EX2 R171, R171 ;  /* 0x000000ab00ab7308 */ /* 0x000e220000000800 */
[----:B-----5:R-:W-:-:S01]  /*17790*/  FADD.FTZ R4, R170, R4 ;  /* 0x00000004aa047221 */ /* 0x020fc20000010000 */
[-C--:B------:R-:W-:Y:S01]  /*177a0*/  FMUL.FTZ R30, R30, R10.reuse ;  /* 0x0000000a1e1e7220 */ /* 0x080fe20000410000 */
[-C--:B------:R-:W-:Y:S01]  /*177b0*/  FMUL.FTZ R31, R31, R10.reuse ;  /* 0x0000000a1f1f7220 */ /* 0x080fe20000410000 */
[-C--:B------:R-:W-:Y:S01]  /*177c0*/  FMUL.FTZ R34, R34, R10.reuse ;  /* 0x0000000a22227220 */ /* 0x080fe20000410000 */
[-C--:B------:R-:W-:Y:S01]  /*177d0*/  FMUL.FTZ R35, R35, R10.reuse ;  /* 0x0000000a23237220 */ /* 0x080fe20000410000 */
[-C--:B------:R-:W-:Y:S01]  /*177e0*/  FMUL.FTZ R38, R38, R10.reuse ;  /* 0x0000000a26267220 */ /* 0x080fe20000410000 */
[----:B------:R-:W-:Y:S01]  /*177f0*/  FMUL.FTZ R39, R39, R10 ;  /* 0x0000000a27277220 */ /* 0x000fe20000410000 */
[----:B------:R-:W3:Y:S01]  /*17800*/  MUFU.EX2 R173, R173 ;  /* 0x000000ad00ad7308 */ /* 0x000ee20000000800 */
[----:B----4-:R-:W-:-:S01]  /*17810*/  FADD.FTZ R14, R172, R5 ;  /* 0x00000005ac0e7221 */ /* 0x010fc20000010000 */
[-C--:B------:R-:W-:Y:S01]  /*17820*/  FMUL.FTZ R42, R42, R10.reuse ;  /* 0x0000000a2a2a7220 */ /* 0x080fe20000410000 */
[-C--:B------:R-:W-:Y:S01]  /*17830*/  FMUL.FTZ R43, R43, R10.reuse ;  /* 0x0000000a2b2b7220 */ /* 0x080fe20000410000 */
[-C--:B------:R-:W-:Y:S01]  /*17840*/  FMUL.FTZ R46, R46, R10.reuse ;  /* 0x0000000a2e2e7220 */ /* 0x080fe20000410000 */
[-C--:B------:R-:W-:Y:S01]  /*17850*/  FMUL.FTZ R47, R47, R10.reuse ;  /* 0x0000000a2f2f7220 */ /* 0x080fe20000410000 */
[-C--:B------:R-:W-:Y:S01]  /*17860*/  FMUL.FTZ R50, R50, R10.reuse ;  /* 0x0000000a32327220 */ /* 0x080fe20000410000 */
[----:B------:R-:W-:Y:S01]  /*17870*/  FMUL.FTZ R51, R51, R10 ;  /* 0x0000000a33337220 */ /* 0x000fe20000410000 */
[----:B------:R-:W4:Y:S01]  /*17880*/  MUFU.EX2 R174, R174 ;  /* 0x000000ae00ae7308 */ /* 0x000f220000000800 */
        /* <DEDUP_REMOVED lines=68> */
[----:B------:R-:W-:Y:S01]  /*17cd0*/  FMUL.FTZ R151, R151, R10 ;  /* 0x0000000a97977220 */ /* 0x000fe20000410000 */
[----:B------:R-:W-:-:S02]  /*17ce0*/  F2FP.SATFINITE.E4M3.F32.PACK_AB_MERGE_C R160, R169, R168, R172 ;  /* 0x000000a8a9a0723e */ /* 0x000fc400048070ac */
[----:B------:R-:W4:Y:S01]  /*17cf0*/  MUFU.EX2 R184, R184 ;  /* 0x000000b800b87308 */ /* 0x000f220000000800 */
[----:B0-----:R-:W-:-:S01]  /*17d00*/  FADD.FTZ R4, R181, R4 ;  /* 0x00000004b5047221 */ /* 0x001fc20000010000 */
[----:B------:R-:W-:Y:S02]  /*17d10*/  F2FP.SATFINITE.E4M3.F32.PACK_AB_MERGE_C R180, R181, R180, RZ ;  /* 0x000000b4b5b4723e */ /* 0x000fe400048070ff */
[----:B------:R-:W-:Y:S02]  /*17d20*/  F2FP.SATFINITE.E4M3.F32.PACK_AB_MERGE_C R161, R171, R170, R174 ;  /* 0x000000aaaba1723e */ /* 0x000fe400048070ae */
[----:B------:R-:W-:Y:S02]  /*17d30*/  F2FP.SATFINITE.E4M3.F32.PACK_AB_MERGE_C R162, R177, R176, R180 ;  /* 0x000000b0b1a2723e */ /* 0x000fe400048070b4 */
[----:B------:R-:W0:Y:S01]  /*17d40*/  MUFU.EX2 R183, R183 ;  /* 0x000000b700b77308 */ /* 0x000e220000000800 */
[----:B---3--:R-:W-:-:S07]  /*17d50*/  FADD.FTZ R5, R182, R5 ;  /* 0x00000005b6057221 */ /* 0x008fce0000010000 */
[----:B------:R-:W3:Y:S01]  /*17d60*/  MUFU.EX2 R185, R185 ;  /* 0x000000b900b97308 */ /* 0x000ee20000000800 */
[----:B----4-:R-:W-:-:S07]  /*17d70*/  FADD.FTZ R4, R184, R4 ;  /* 0x00000004b8047221 */ /* 0x010fce0000010000 */
[----:B------:R-:W4:Y:S01]  /*17d80*/  MUFU.EX2 R186, R186 ;  /* 0x000000ba00ba7308 */ /* 0x000f220000000800 */
[----:B0-----:R-:W-:-:S01]  /*17d90*/  FADD.FTZ R5, R183, R5 ;  /* 0x00000005b7057221 */ /* 0x001fc20000010000 */
[----:B------:R-:W-:-:S04]  /*17da0*/  F2FP.SATFINITE.E4M3.F32.PACK_AB_MERGE_C R182, R183, R182, RZ ;  /* 0x000000b6b7b6723e */ /* 0x000fc800048070ff */
[----:B------:R-:W-:Y:S02]  /*17db0*/  F2FP.SATFINITE.E4M3.F32.PACK_AB_MERGE_C R163, R179, R178, R182 ;  /* 0x000000b2b3a3723e */ /* 0x000fe400048070b6 */
[----:B------:R-:W0:Y:S01]  /*17dc0*/  MUFU.EX2 R188, R188 ;  /* 0x000000bc00bc7308 */ /* 0x000e220000000800 */
[----:B---3--:R-:W-:-:S07]  /*17dd0*/  FADD.FTZ R4, R185, R4 ;  /* 0x00000004b9047221 */ /* 0x008fce0000010000 */
[----:B------:R-:W3:Y:S01]  /*17de0*/  MUFU.EX2 R187, R187 ;  /* 0x000000bb00bb7308 */ /* 0x000ee20000000800 */
[----:B----4-:R-:W-:-:S07]  /*17df0*/  FADD.FTZ R5, R186, R5 ;  /* 0x00000005ba057221 */ /* 0x010fce0000010000 */
[----:B------:R-:W4:Y:S01]  /*17e00*/  MUFU.EX2 R189, R189 ;  /* 0x000000bd00bd7308 */ /* 0x000f220000000800 */
[----:B0-----:R-:W-:-:S07]  /*17e10*/  FADD.FTZ R4, R188, R4 ;  /* 0x00000004bc047221 */ /* 0x001fce0000010000 */
[----:B------:R-:W0:Y:S01]  /*17e20*/  MUFU.EX2 R190, R190 ;  /* 0x000000be00be7308 */ /* 0x000e220000000800 */
[----:B---3--:R-:W-:-:S07]  /*17e30*/  FADD.FTZ R5, R187, R5 ;  /* 0x00000005bb057221 */ /* 0x008fce0000010000 */
[----:B------:R-:W3:Y:S01]  /*17e40*/  MUFU.EX2 R192, R192 ;  /* 0x000000c000c07308 */ /* 0x000ee20000000800 */
[----:B----4-:R-:W-:-:S01]  /*17e50*/  FADD.FTZ R4, R189, R4 ;  /* 0x00000004bd047221 */ /* 0x010fc20000010000 */
[----:B------:R-:W-:-:S04]  /*17e60*/  F2FP.SATFINITE.E4M3.F32.PACK_AB_MERGE_C R156, R189, R188, RZ ;  /* 0x000000bcbd9c723e */ /* 0x000fc800048070ff */
[----:B------:R-:W-:Y:S02]  /*17e70*/  F2FP.SATFINITE.E4M3.F32.PACK_AB_MERGE_C R156, R185, R184, R156 ;  /* 0x000000b8b99c723e */ /* 0x000fe4000480709c */
        /* <DEDUP_REMOVED lines=13> */
[----:B----4-:R-:W-:-:S07]  /*17f50*/  FADD.FTZ R4, R196, R4 ;  /* 0x00000004c4047221 */ /* 0x010fce0000010000 */
[----:B------:R-:W4:Y:S01]  /*17f60*/  MUFU.EX2 R198, R198 ;  /* 0x000000c600c67308 */ /* 0x000f220000000800 */
[----:B0-----:R-:W-:-:S07]  /*17f70*/  FADD.FTZ R5, R195, R5 ;  /* 0x00000005c3057221 */ /* 0x001fce0000010000 */
[----:B------:R-:W0:Y:S01]  /*17f80*/  MUFU.EX2 R200, R200 ;  /* 0x000000c800c87308 */ /* 0x000e220000000800 */
[----:B---3--:R-:W-:-:S01]  /*17f90*/  FADD.FTZ R4, R197, R4 ;  /* 0x00000004c5047221 */ /* 0x008fc20000010000 */
[----:B------:R-:W-:-:S04]  /*17fa0*/  F2FP.SATFINITE.E4M3.F32.PACK_AB_MERGE_C R196, R197, R196, RZ ;  /* 0x000000c4c5c4723e */ /* 0x000fc800048070ff */
[----:B------:R-:W-:Y:S02]  /*17fb0*/  F2FP.SATFINITE.E4M3.F32.PACK_AB_MERGE_C R158, R193, R192, R196 ;  /* 0x000000c0c19e723e */ /* 0x000fe400048070c4 */
        /* <DEDUP_REMOVED lines=39> */
[----:B------:R-:W-:Y:S01]  /*18230*/  F2FP.SATFINITE.E4M3.F32.PACK_AB_MERGE_C R154, R209, R208, R212 ;  /* 0x000000d0d19a723e */ /* 0x000fe200048070d4 */
[----:B0-----:R-:W-:-:S01]  /*18240*/  FADD.FTZ R4, R214, R4 ;  /* 0x00000004d6047221 */ /* 0x001fc20000010000 */
[----:B---3--:R-:W-:-:S03]  /*18250*/  F2FP.SATFINITE.E4M3.F32.PACK_AB_MERGE_C R11, R21, R214, RZ ;  /* 0x000000d6150b723e */ /* 0x008fc600048070ff */
[----:B------:R-:W-:Y:S01]  /*18260*/  FADD.FTZ R4, R21, R4 ;  /* 0x0000000415047221 */ /* 0x000fe20000010000 */
[----:B------:R-:W-:Y:S01]  /*18270*/  F2FP.SATFINITE.E4M3.F32.PACK_AB_MERGE_C R155, R211, R210, R11 ;  /* 0x000000d2d39b723e */ /* 0x000fe2000480700b */
[----:B------:R-:W-:Y:S06]  /*18280*/  @!P0 BRA `(.L_x_656) ;  /* 0x0000000000048947 */ /* 0x000fec0003800000 */
[----:B------:R-:W-:Y:S01]  /*18290*/  BPT.TRAP 0x1 ;  /* 0x000000040000795c */ /* 0x000fe20000300000 */
.L_x_656:
[----:B------:R0:W3:Y:S01]  /*182a0*/  SYNCS.PHASECHK.TRANS64.TRYWAIT P2, [R6+URZ+0x38850], R7 ;  /* 0x03885007060075a7 */ /* 0x0000e2000804017f */
[----:B------:R-:W-:Y:S05]  /*182b0*/  @!P0 BRA `(.L_x_657) ;  /* 0x0000000000048947 */ /* 0x000fea0003800000 */
[----:B------:R-:W-:Y:S01]  /*182c0*/  BPT.TRAP 0x1 ;  /* 0x000000040000795c */ /* 0x000fe20000300000 */
.L_x_657:
[----:B------:R-:W-:Y:S01]  /*182d0*/  BSSY B0, `(.L_x_658) ;  /* 0x0000006000007945 */ /* 0x000fe20003800000 */
[----:B------:R-:W-:Y:S01]  /*182e0*/  LEA R10, R8, UR42, 0xb ;  /* 0x0000002a080a7c11 */ /* 0x000fe2000f8e58ff */
[----:B------:R-:W-:Y:S02]  /*182f0*/  IMAD.MOV.U32 R11, RZ, RZ, 0x40000040 ;  /* 0x40000040ff0b7424 */ /* 0x000fe400078e00ff */
[----:B---3--:R-:W-:Y:S05]  /*18300*/  @P2 BRA `(.L_x_659) ;  /* 0x0000000000082947 */ /* 0x008fea0003800000 */
[----:B------:R-:W3:Y:S02]  /*18310*/  SYNCS.PHASECHK.TRANS64.TRYWAIT P2, [R6+URZ+0x38850], R7 ;  /* 0x03885007060075a7 */ /* 0x000ee4000804017f */
[----:B---3--:R-:W-:Y:S05]  /*18320*/  @!P2 BRA `(.L_x_660) ;  /* 0x000000e00038a947 */ /* 0x008fea0003800000 */
.L_x_659:
[----:B------:R-:W-:Y:S05]  /*18330*/  BSYNC B0 ;  /* 0x0000000000007941 */ /* 0x000fea0003800000 */
.L_x_658:
[----:B------:R-:W4:Y:S01]  /*18340*/  S2R R8, SR_TID.X ;  /* 0x0000000000087919 */ /* 0x000f220000002100 */
[----:B------:R-:W-:Y:S05]  /*18350*/  WARPSYNC.ALL ;  /* 0x0000000000007948 */ /* 0x000fea0003800000 */
[C---:B------:R-:W-:Y:S01]  /*18360*/  R2UR UR6, R10.reuse ;  /* 0x000000000a0672ca */ /* 0x040fe200000e0000 */
[----:B------:R-:W-:Y:S01]  /*18370*/  VIADD R12, R10, 0x2 ;  /* 0x000000020a0c7836 */ /* 0x000fe20000000000 */
[----:B------:R-:W-:Y:S02]  /*18380*/  R2UR UR7, R11 ;  /* 0x000000000b0772ca */ /* 0x000fe400000e0000 */
[----:B------:R-:W-:-:S02]  /*18390*/  MOV R13, 0x40000040 ;  /* 0x40000040000d7802 */ /* 0x000fc40000000f00 */
[----:B------:R-:W-:Y:S02]  /*183a0*/  MOV R11, 0x40000040 ;  /* 0x40000040000b7802 */ /* 0x000fe40000000f00 */
[----:B----4-:R-:W-:-:S05]  /*183b0*/  SHF.R.U32.HI R8, RZ, 0x7, R8 ;  /* 0x00000007ff087819 */ /* 0x010fca0000011608 */
[----:B01-3--:R-:W-:-:S05]  /*183c0*/  VIADD R7, R8, 0x8 ;  /* 0x0000000808077836 */ /* 0x00bfca0000000000 */
[----:B------:R0:W-:Y:S06]  /*183d0*/  BAR.SYNC.DEFER_BLOCKING R7, 0x100 ;  /* 0x000400070000751d */ /* 0x0001ec0000010000 */
[----:B------:R-:W-:-:S06]  /*183e0*/  WARPGROUP.ARRIVE ;  /* 0x00000000000079c5 */ /* 0x000fcc0000000000 */
[----:B------:R-:W-:Y:S01]  /*183f0*/  QGMMA.64x256x32.F32.E4M3.E4M3 R24, R164, gdesc[UR4], R24, gsb0 ;  /* 0x03e00004a4187df3 */ /* 0x000fe20008000818 */
        /* <DEDUP_REMOVED lines=22> */
[----:B0-----:R-:W-:Y:S05]  /*18560*/  @!P0 BRA `(.L_x_661) ;  /* 0x0000000000048947 */ /* 0x001fea0003800000 */
[----:B------:R-:W-:Y:S01]  /*18570*/  BPT.TRAP 0x1 ;  /* 0x000000040000795c */ /* 0x000fe20000300000 */
.L_x_661:
[----:B------:R-:W-:Y:S01]  /*18580*/  VIADD R6, R6, 0x38860 ;  /* 0x0003886006067836 */ /* 0x000fe20000000000 */
[----:B------:R-:W-:Y:S01]  /*18590*/  MOV R12, R0 ;  /* 0x00000000000c7202 */ /* 0x000fe20000000f00 */
[----:B------:R-:W-:Y:S02]  /*185a0*/  IMAD.U32 R7, RZ, RZ, UR60 ;  /* 0x0000003cff077e24 */ /* 0x000fe4000f8e00ff */
[----:B------:R-:W-:-:S03]  /*185b0*/  IMAD.MOV.U32 R10, RZ, RZ, R15 ;  /* 0x000000ffff0a7224 */ /* 0x000fc600078e000f */
[----:B------:R-:W-:-:S04]  /*185c0*/  PRMT R6, R7, 0x654, R6 ;  /* 0x0000065407067816 */ /* 0x000fc80000000006 */
[----:B------:R1:W-:Y:S01]  /*185d0*/  SYNCS.ARRIVE.TRANS64.RED.A1T0 RZ, [R6+URZ], RZ ;  /* 0x000000ff06ff79a7 */ /* 0x0003e2000810043f */
[----:B------:R-:W-:Y:S05]  /*185e0*/  @P1 BRA `(.L_x_662) ;  /* 0xffffffd800c81947 */ /* 0x000fea000383ffff */
.L_x_650:
[----:B------:R-:W3:Y:S04]  /*185f0*/  LDL R8, [R1+0x3c] ;  /* 0x00003c0001087983 */ /* 0x000ee80000100800 */
[----:B------:R-:W0:Y:S01]  /*18600*/  LDL R14, [R1+0x20] ;  /* 0x00002000010e7983 */ /* 0x000e220000100800 */
[----:B------:R-:W-:Y:S05]  /*18610*/  WARPSYNC.ALL ;  /* 0x0000000000007948 */ /* 0x000fea0003800000 */
[----:B------:R-:W-:Y:S01]  /*18620*/  ULDC.64 UR4, c[0x0][0x9a0] ;  /* 0x0002680000047ab9 */ /* 0x000fe20000000a00 */
[----:B------:R-:W4:Y:S01]  /*18630*/  LDL.LU R23, [R1+0x40] ;  /* 0x0000400001177983 */ /* 0x000f220000300800 */
[----:B------:R2:W-:Y:S08]  /*18640*/  BAR.ARV R9, 0x100 ;  /* 0x000400090000751d */ /* 0x0005f00000002000 */
[----:B------:R-:W-:Y:S06]  /*18650*/  BAR.ARV 0x8, 0x180 ;  /* 0x0206000000007b1d */ /* 0x000fec0000002000 */
[----:B------:R-:W-:-:S04]  /*18660*/  ISETP.NE.U32.AND P0, PT, RZ, UR4, PT ;  /* 0x00000004ff007c0c */ /* 0x000fc8000bf05070 */
[----:B------:R-:W-:-:S13]  /*18670*/  ISETP.NE.AND.EX P0, PT, RZ, UR5, PT, P0 ;  /* 0x00000005ff007c0c */ /* 0x000fda000bf05300 */
[----:B------:R-:W3:Y:S01]  /*18680*/  @P0 LDC.64 R10, c[0x0][0x9c8] ;  /* 0x00027200ff0a0b82 */ /* 0x000ee20000000a00 */
[----:B------:R-:W-:-:S07]  /*18690*/  @P0 SHF.R.S32.HI R13, RZ, 0x1f, R222 ;  /* 0x0000001fff0d0819 */ /* 0x000fce00000114de */
[----:B-1----:R-:W1:Y:S01]  /*186a0*/  @P0 LDC.64 R6, c[0x0][0x9d0] ;  /* 0x00027400ff060b82 */ /* 0x002e620000000a00 */
[----:B---3--:R-:W-:-:S04]  /*186b0*/  @P0 IMAD R8, R8, R10, RZ ;  /* 0x0000000a08080224 */ /* 0x008fc800078e02ff */
[C---:B0-----:R-:W-:Y:S02]  /*186c0*/  @P0 IMAD R3, R14.reuse, R11, R8 ;  /* 0x0000000b0e030224 */ /* 0x041fe400078e0208 */
[----:B------:R-:W-:-:S04]  /*186d0*/  @P0 IMAD.WIDE.U32 R10, R14, R10, RZ ;  /* 0x0000000a0e0a0225 */ /* 0x000fc800078e00ff */
[-C--:B-1----:R-:W-:Y:S02]  /*186e0*/  @P0 IMAD R8, R13, R6.reuse, RZ ;  /* 0x000000060d080224 */ /* 0x082fe400078e02ff */
[----:B------:R-:W-:Y:S02]  /*186f0*/  @P0 IMAD.IADD R11, R11, 0x1, R3 ;  /* 0x000000010b0b0824 */ /* 0x000fe400078e0203 */
[C---:B------:R-:W-:Y:S02]  /*18700*/  @P0 IMAD R3, R222.reuse, R7, R8 ;  /* 0x00000007de030224 */ /* 0x040fe400078e0208 */
[----:B------:R-:W-:-:S04]  /*18710*/  @P0 IMAD.WIDE.U32 R6, R222, R6, R10 ;  /* 0x00000006de060225 */ /* 0x000fc800078e000a */
[----:B------:R-:W-:Y:S01]  /*18720*/  @P0 IMAD.IADD R3, R7, 0x1, R3 ;  /* 0x0000000107030824 */ /* 0x000fe200078e0203 */
[----:B------:R-:W-:Y:S01]  /*18730*/  @P0 LEA R10, P1, R6, UR4, 0x2 ;  /* 0x00000004060a0c11 */ /* 0x000fe2000f8210ff */
[----:B------:R-:W-:-:S03]  /*18740*/  IMAD.MOV.U32 R7, RZ, RZ, 0x3f800000 ;  /* 0x3f800000ff077424 */ /* 0x000fc600078e00ff */
[----:B------:R-:W-:-:S05]  /*18750*/  @P0 LEA.HI.X R11, R6, UR5, R3, 0x2, P1 ;  /* 0x00000005060b0c11 */ /* 0x000fca00088f1403 */
[----:B------:R0:W3:Y:S04]  /*18760*/  @P0 LDG.E R7, desc[UR36][R10.64] ;  /* 0x000000240a070981 */ /* 0x0000e8000c1e1900 */
[----:B------:R-:W1:Y:S04]  /*18770*/  SHFL.BFLY PT, R6, R5, 0x2, 0x1f ;  /* 0x0c401f0005067f89 */ /* 0x000e6800000e0000 */
[----:B------:R-:W5:Y:S01]  /*18780*/  SHFL.BFLY PT, R3, R4, 0x2, 0x1f ;  /* 0x0c401f0004037f89 */ /* 0x000f6200000e0000 */
[----:B-1----:R-:W-:Y:S01]  /*18790*/  FADD.FTZ R6, R6, R5 ;  /* 0x0000000506067221 */ /* 0x002fe20000010000 */
[----:B-----5:R-:W-:-:S04]  /*187a0*/  FADD.FTZ R8, R3, R4 ;  /* 0x0000000403087221 */ /* 0x020fc80000010000 */
[----:B------:R-:W1:Y:S04]  /*187b0*/  SHFL.BFLY PT, R3, R6, 0x1, 0x1f ;  /* 0x0c201f0006037f89 */ /* 0x000e6800000e0000 */
[----:B------:R-:W5:Y:S01]  /*187c0*/  SHFL.BFLY PT, R13, R8, 0x1, 0x1f ;  /* 0x0c201f00080d7f89 */ /* 0x000f6200000e0000 */
[----:B0-----:R-:W-:Y:S01]  /*187d0*/  MOV R10, RZ ;  /* 0x000000ff000a7202 */ /* 0x001fe20000000f00 */
[----:B-1----:R-:W-:-:S05]  /*187e0*/  FADD.FTZ R12, R6, R3 ;  /* 0x00000003060c7221 */ /* 0x002fca0000010000 */
[----:B------:R-:W-:Y:S01]  /*187f0*/  FSETP.NE.FTZ.AND P0, PT, R12, RZ, PT ;  /* 0x000000ff0c00720b */ /* 0x000fe20003f15000 */
[----:B-----5:R-:W-:Y:S01]  /*18800*/  FADD.FTZ R13, R8, R13 ;  /* 0x0000000d080d7221 */ /* 0x020fe20000010000 */
[----:B------:R-:W-:-:S03]  /*18810*/  FMUL.FTZ R14, R12, 0.00390625 ;  /* 0x3b8000000c0e7820 */ /* 0x000fc60000410000 */
[----:B------:R-:W-:Y:S02]  /*18820*/  FMUL.FTZ R11, R13, 0.00390625 ;  /* 0x3b8000000d0b7820 */ /* 0x000fe40000410000 */
[----:B------:R-:W-:-:S03]  /*18830*/  FSETP.NE.FTZ.AND P1, PT, R14, RZ, PT ;  /* 0x000000ff0e00720b */ /* 0x000fc60003f35000 */
[----:B------:R-:W-:-:S03]  /*18840*/  FSETP.NE.FTZ.AND P2, PT, R11, RZ, PT ;  /* 0x000000ff0b00720b */ /* 0x000fc60003f55000 */
[----:B------:R-:W-:Y:S01]  /*18850*/  @P0 MUFU.RCP R10, R12 ;  /* 0x0000000c000a0308 */ /* 0x000fe20000001000 */
[----:B------:R-:W-:Y:S01]  /*18860*/  FSETP.NE.FTZ.AND P0, PT, R13, RZ, PT ;  /* 0x000000ff0d00720b */ /* 0x000fe20003f15000 */
[----:B------:R-:W-:-:S06]  /*18870*/  IMAD.MOV.U32 R6, RZ, RZ, RZ ;  /* 0x000000ffff067224 */ /* 0x000fcc00078e00ff */
[----:B------:R-:W0:Y:S08]  /*18880*/  @P1 MUFU.LG2 R4, R14 ;  /* 0x0000000e00041308 */ /* 0x000e300000000c00 */
[----:B------:R-:W1:Y:S01]  /*18890*/  @P2 MUFU.LG2 R8, R11 ;  /* 0x0000000b00082308 */ /* 0x000e620000000c00 */
[----:B----4-:R-:W-:-:S07]  /*188a0*/  VIADD R23, R23, 0x1 ;  /* 0x0000000117177836 */ /* 0x010fce0000000000 */
[----:B------:R-:W4:Y:S01]  /*188b0*/  @P0 MUFU.RCP R6, R13 ;  /* 0x0000000d00060308 */ /* 0x000f220000001000 */
[----:B------:R2:W-:Y:S01]  /*188c0*/  STL [R1+0x40], R23 ;  /* 0x0000401701007387 */ /* 0x0005e20000100800 */
[----:B------:R-:W-:Y:S01]  /*188d0*/  @P1 FMUL.FTZ R5, R2, 0.69314718246459960938 ;  /* 0x3f31721802051820 */ /* 0x000fe20000410000 */
[----:B0-----:R-:W-:Y:S01]  /*188e0*/  @P1 FMUL.FTZ R4, R4, 0.69314718246459960938 ;  /* 0x3f31721804041820 */ /* 0x001fe20000410000 */
[----:B------:R-:W-:Y:S01]  /*188f0*/  @P2 FMUL.FTZ R21, R2, 0.69314718246459960938 ;  /* 0x3f31721802152820 */ /* 0x000fe20000410000 */
[----:B------:R-:W-:Y:S01]  /*18900*/  IMAD.MOV.U32 R3, RZ, RZ, -0x800000 ;  /* 0xff800000ff037424 */ /* 0x000fe200078e00ff */
[----:B------:R-:W-:Y:S01]  /*18910*/  MOV R20, 0xff800000 ;  /* 0xff80000000147802 */ /* 0x000fe20000000f00 */
[----:B------:R-:W-:Y:S02]  /*18920*/  VIADD R225, R225, 0x1 ;  /* 0x00000001e1e17836 */ /* 0x000fe40000000000 */
[----:B-1----:R-:W-:Y:S01]  /*18930*/  @P2 FMUL.FTZ R8, R8, 0.69314718246459960938 ;  /* 0x3f31721808082820 */ /* 0x002fe20000410000 */
[----:B------:R-:W-:-:S03]  /*18940*/  @P1 FFMA.FTZ R3, R5, R0, R4 ;  /* 0x0000000005031223 */ /* 0x000fc60000010004 */
[----:B------:R-:W-:Y:S01]  /*18950*/  @P2 FFMA.FTZ R20, R21, R15, R8 ;  /* 0x0000000f15142223 */ /* 0x000fe20000010008 */
[----:B------:R-:W-:-:S04]  /*18960*/  ISETP.NE.AND P3, PT, R225, 0x2, PT ;  /* 0x00000002e100780c */ /* 0x000fc80003f65270 */
[----:B--2---:R-:W-:Y:S02]  /*18970*/  SEL R9, RZ, 0x1, P3 ;  /* 0x00000001ff097807 */ /* 0x004fe40001800000 */
[----:B------:R-:W-:Y:S02]  /*18980*/  PLOP3.LUT P0, PT, PT, PT, PT, 0x8, 0x0 ;  /* 0x000000000000781c */ /* 0x000fe40003f0e170 */
[----:B------:R-:W-:Y:S02]  /*18990*/  LOP3.LUT R226, R226, R9, RZ, 0x3c, !PT ;  /* 0x00000009e2e27212 */ /* 0x000fe400078e3cff */
[----:B------:R-:W-:Y:S01]  /*189a0*/  SEL R225, R225, RZ, P3 ;  /* 0x000000ffe1e17207 */ /* 0x000fe20001800000 */
[-C--:B---3--:R-:W-:Y:S01]  /*189b0*/  FMUL.FTZ R2, R10, R7.reuse ;  /* 0x000000070a027220 */ /* 0x088fe20000410000 */
[----:B----4-:R-:W-:-:S03]  /*189c0*/  FMUL.FTZ R0, R6, R7 ;  /* 0x0000000706007220 */ /* 0x010fc60000410000 */
[-C--:B------:R-:W-:Y:S01]  /*189d0*/  FMUL.FTZ R15, R68, R2.reuse ;  /* 0x00000002440f7220 */ /* 0x080fe20000410000 */
[----:B------:R-:W-:Y:S01]  /*189e0*/  FMUL.FTZ R68, R117, R2 ;  /* 0x0000000275447220 */ /* 0x000fe20000410000 */
[----:B------:R-:W-:Y:S01]  /*189f0*/  FMUL.FTZ R117, R38, R0 ;  /* 0x0000000026757220 */ /* 0x000fe20000410000 */
[----:B------:R-:W-:Y:S01]  /*18a00*/  FMUL.FTZ R4, R29, R2 ;  /* 0x000000021d047220 */ /* 0x000fe20000410000 */
[----:B------:R-:W-:Y:S01]  /*18a10*/  FMUL.FTZ R38, R39, R0 ;  /* 0x0000000027267220 */ /* 0x000fe20000410000 */
[----:B------:R-:W-:Y:S01]  /*18a20*/  FMUL.FTZ R29, R84, R2 ;  /* 0x00000002541d7220 */ /* 0x000fe20000410000 */
[----:B------:R-:W-:Y:S01]  /*18a30*/  FMUL.FTZ R39, R46, R0 ;  /* 0x000000002e277220 */ /* 0x000fe20000410000 */
        /* <DEDUP_REMOVED lines=121> */
.L_x_597:
[----:B------:R-:W-:Y:S05]  /*191d0*/  WARPSYNC.ALL ;  /* 0x0000000000007948 */ /* 0x000fea0003800000 */
[----:B------:R-:W0:Y:S08]  /*191e0*/  S2UR UR60, SR_CgaCtaId ;  /* 0x00000000003c79c3 */ /* 0x000e300000008800 */
[----:B------:R-:W-:Y:S06]  /*191f0*/  BAR.SYNC.DEFER_BLOCKING 0x5, 0x180 ;  /* 0x0146000000007b1d */ /* 0x000fec0000010000 */
[----:B------:R-:W-:Y:S01]  /*19200*/  UMOV UR4, 0x400 ;  /* 0x0000040000047882 */ /* 0x000fe20000000000 */
[----:B------:R-:W-:Y:S01]  /*19210*/  BSSY B0, `(.L_x_663) ;  /* 0x00003ce000007945 */ /* 0x000fe20003800000 */
[----:B0-----:R-:W-:-:S06]  /*19220*/  ULEA UR4, UR60, UR4, 0x18 ;  /* 0x000000043c047291 */ /* 0x001fcc000f8ec03f */
[----:B------:R-:W-:-:S05]  /*19230*/  IMAD.U32 R23, RZ, RZ, UR4 ;  /* 0x00000004ff177e24 */ /* 0x000fca000f8e00ff */
[----:B------:R0:W1:Y:S01]  /*19240*/  LDS.128 R220, [R23+0x388d0] ;  /* 0x0388d00017dc7984 */ /* 0x0000620000000c00 */
[----:B------:R-:W-:Y:S06]  /*19250*/  BAR.ARV 0x4, 0x180 ;  /* 0x0106000000007b1d */ /* 0x000fec0000002000 */
[----:B------:R-:W-:Y:S05]  /*19260*/  @P0 BRA `(.L_x_664) ;  /* 0x0000002c008c0947 */ /* 0x000fea0003800000 */
[----:B------:R-:W2:Y:S04]  /*19270*/  LDL R140, [R1+0x54] ;  /* 0x00005400018c7983 */ /* 0x000ea80000100800 */
[----:B-----5:R-:W3:Y:S04]  /*19280*/  LDL R83, [R1+0x3c] ;  /* 0x00003c0001537983 */ /* 0x020ee80000100800 */
[----:B------:R-:W4:Y:S01]  /*19290*/  LDL R93, [R1+0x20] ;  /* 0x00002000015d7983 */ /* 0x000f220000100800 */
[----:B------:R-:W0:Y:S01]  /*192a0*/  S2R R143, SR_TID.X ;  /* 0x00000000008f7919 */ /* 0x000e220000002100 */
[----:B------:R-:W-:Y:S01]  /*192b0*/  F2FP.BF16.F32.PACK_AB R25, R4, R25 ;  /* 0x000000190419723e */ /* 0x000fe200000010ff */
[----:B------:R-:W-:Y:S01]  /*192c0*/  ULDC.64 UR4, c[0x4][0x128] ;  /* 0x01004a0000047ab9 */ /* 0x000fe20000000a00 */
[----:B------:R-:W1:Y:S01]  /*192d0*/  S2R R4, SR_SWINHI ;  /* 0x0000000000047919 */ /* 0x000e620000002f00 */
[----:B------:R-:W-:-:S02]  /*192e0*/  F2FP.BF16.F32.PACK_AB R15, R15, R64 ;  /* 0x000000400f0f723e */ /* 0x000fc400000010ff */
[----:B------:R-:W-:Y:S02]  /*192f0*/  F2FP.BF16.F32.PACK_AB R121, R76, R121 ;  /* 0x000000794c79723e */ /* 0x000fe400000010ff */
[----:B------:R-:W-:Y:S02]  /*19300*/  F2FP.BF16.F32.PACK_AB R64, R77, R128 ;  /* 0x000000804d40723e */ /* 0x000fe400000010ff */
[----:B------:R-:W-:Y:S01]  /*19310*/  F2FP.BF16.F32.PACK_AB R74, R71, R74 ;  /* 0x0000004a474a723e */ /* 0x000fe200000010ff */
[----:B0-----:R-:W-:-:S05]  /*19320*/  IMAD.SHL.U32 R0, R143, 0x4, RZ ;  /* 0x000000048f007824 */ /* 0x001fca00078e00ff */
[----:B------:R-:W-:-:S04]  /*19330*/  LOP3.LUT R0, R0, 0xc, RZ, 0xc0, !PT ;  /* 0x0000000c00007812 */ /* 0x000fc800078ec0ff */
[----:B------:R-:W-:-:S04]  /*19340*/  IADD3 R26, P0, R0, UR4, RZ ;  /* 0x00000004001a7c10 */ /* 0x000fc8000ff1e0ff */
[----:B------:R-:W-:Y:S02]  /*19350*/  IADD3.X R27, RZ, UR5, RZ, P0, !PT ;  /* 0x00000005ff1b7c10 */ /* 0x000fe400087fe4ff */
[----:B------:R-:W-:Y:S02]  /*19360*/  MOV R76, R23 ;  /* 0x00000017004c7202 */ /* 0x000fe40000000f00 */
[----:B-1----:R-:W-:Y:S01]  /*19370*/  MOV R77, R4 ;  /* 0x00000004004d7202 */ /* 0x002fe20000000f00 */
[----:B------:R0:W5:Y:S01]  /*19380*/  LDG.E.CONSTANT R0, desc[UR36][R26.64] ;  /* 0x000000241a007981 */ /* 0x000162000c1e9900 */
[----:B------:R-:W-:Y:S02]  /*19390*/  F2FP.BF16.F32.PACK_AB R2, R5, R24 ;  /* 0x000000180502723e */ /* 0x000fe400000010ff */
[----:B------:R-:W-:Y:S02]  /*193a0*/  F2FP.BF16.F32.PACK_AB R42, R39, R42 ;  /* 0x0000002a272a723e */ /* 0x000fe400000010ff */
[----:B0-----:R-:W-:-:S02]  /*193b0*/  F2FP.BF16.F32.PACK_AB R27, R10, R49 ;  /* 0x000000310a1b723e */ /* 0x001fc400000010ff */
        /* <DEDUP_REMOVED lines=36> */
[----:B------:R-:W-:Y:S01]  /*19600*/  LOP3.LUT P0, R4, R143, 0x3, RZ, 0xc0, !PT ;  /* 0x000000038f047812 */ /* 0x000fe2000780c0ff */
[----:B------:R-:W-:Y:S01]  /*19610*/  UMOV UR4, 0xffffffff ;  /* 0xffffffff00047882 */ /* 0x000fe20000000000 */
[----:B------:R-:W-:Y:S02]  /*19620*/  F2FP.BF16.F32.PACK_AB R14, R14, R65 ;  /* 0x000000410e0e723e */ /* 0x000fe400000010ff */
[----:B------:R-:W-:Y:S02]  /*19630*/  ISETP.EQ.OR P0, PT, R4, 0x3, !P0 ;  /* 0x000000030400780c */ /* 0x000fe40004702670 */
        /* <DEDUP_REMOVED lines=19> */
[----:B------:R-:W-:Y:S02]  /*19770*/  SEL R13, R2, R25, P0 ;  /* 0x00000019020d7207 */ /* 0x000fe40000000000 */
[----:B------:R-:W-:Y:S01]  /*19780*/  SEL R4, R25, R2, P0 ;  /* 0x0000000219047207 */ /* 0x000fe20000000000 */
[----:B--2---:R-:W-:-:S04]  /*19790*/  IMAD.WIDE R70, R140, 0x2, R76 ;  /* 0x000000028c467825 */ /* 0x004fc800078e024c */
[----:B---3--:R-:W-:Y:S01]  /*197a0*/  IMAD.MOV.U32 R142, RZ, RZ, R83 ;  /* 0x000000ffff8e7224 */ /* 0x008fe200078e0053 */
[C---:B------:R-:W-:Y:S02]  /*197b0*/  IADD3 R85, P3, R70.reuse, 0xc060, RZ ;  /* 0x0000c06046557810 */ /* 0x040fe40007f7e0ff */
[C---:B------:R-:W-:Y:S02]  /*197c0*/  IADD3 R83, P2, R70.reuse, 0xc040, RZ ;  /* 0x0000c04046537810 */ /* 0x040fe40007f5e0ff */
[C---:B------:R-:W-:Y:S02]  /*197d0*/  IADD3 R81, P1, R70.reuse, 0xc020, RZ ;  /* 0x0000c02046517810 */ /* 0x040fe40007f3e0ff */
[C---:B------:R-:W-:Y:S02]  /*197e0*/  IADD3 R91, P5, R70.reuse, 0xc000, RZ ;  /* 0x0000c000465b7810 */ /* 0x040fe40007fbe0ff */
[----:B------:R-:W-:Y:S02]  /*197f0*/  IADD3 R89, P4, R70, 0x8060, RZ ;  /* 0x0000806046597810 */ /* 0x000fe40007f9e0ff */
[----:B------:R-:W-:-:S02]  /*19800*/  LOP3.LUT R84, R85, 0x380, RZ, 0xc0, !PT ;  /* 0x0000038055547812 */ /* 0x000fc400078ec0ff */
[----:B------:R-:W-:Y:S02]  /*19810*/  LOP3.LUT R82, R83, 0x380, RZ, 0xc0, !PT ;  /* 0x0000038053527812 */ /* 0x000fe400078ec0ff */
[----:B------:R-:W-:Y:S02]  /*19820*/  LOP3.LUT R80, R81, 0x380, RZ, 0xc0, !PT ;  /* 0x0000038051507812 */ /* 0x000fe400078ec0ff */
[----:B------:R-:W-:Y:S02]  /*19830*/  LOP3.LUT R90, R91, 0x380, RZ, 0xc0, !PT ;  /* 0x000003805b5a7812 */ /* 0x000fe400078ec0ff */
[----:B------:R-:W-:Y:S02]  /*19840*/  LOP3.LUT R88, R89, 0x380, RZ, 0xc0, !PT ;  /* 0x0000038059587812 */ /* 0x000fe400078ec0ff */
[----:B------:R-:W-:Y:S02]  /*19850*/  SHF.R.U64 R84, R84, 0x3, RZ ;  /* 0x0000000354547819 */ /* 0x000fe400000012ff */
[----:B------:R-:W-:-:S02]  /*19860*/  SHF.R.U64 R82, R82, 0x3, RZ ;  /* 0x0000000352527819 */ /* 0x000fc400000012ff */
[----:B------:R-:W-:Y:S02]  /*19870*/  SHF.R.U64 R80, R80, 0x3, RZ ;  /* 0x0000000350507819 */ /* 0x000fe400000012ff */
[----:B------:R-:W-:Y:S02]  /*19880*/  SHF.R.U64 R90, R90, 0x3, RZ ;  /* 0x000000035a5a7819 */ /* 0x000fe400000012ff */
[----:B------:R-:W-:Y:S02]  /*19890*/  SHF.R.U64 R88, R88, 0x3, RZ ;  /* 0x0000000358587819 */ /* 0x000fe400000012ff */
[----:B------:R-:W-:Y:S01]  /*198a0*/  LOP3.LUT R84, R84, R85, RZ, 0x3c, !PT ;  /* 0x0000005554547212 */ /* 0x000fe200078e3cff */
[--C-:B------:R-:W-:Y:S01]  /*198b0*/  IMAD.X R85, RZ, RZ, R71.reuse, P3 ;  /* 0x000000ffff557224 */ /* 0x100fe200018e0647 */
[----:B------:R-:W-:Y:S02]  /*198c0*/  LOP3.LUT R82, R82, R83, RZ, 0x3c, !PT ;  /* 0x0000005352527212 */ /* 0x000fe400078e3cff */
[----:B------:R-:W-:Y:S01]  /*198d0*/  LOP3.LUT R80, R80, R81, RZ, 0x3c, !PT ;  /* 0x0000005150507212 */ /* 0x000fe200078e3cff */
[----:B------:R-:W-:Y:S01]  /*198e0*/  IMAD.X R81, RZ, RZ, R71, P1 ;  /* 0x000000ffff517224 */ /* 0x000fe200008e0647 */
[----:B------:R-:W-:-:S02]  /*198f0*/  IADD3.X R83, RZ, R71, RZ, P2, !PT ;  /* 0x00000047ff537210 */ /* 0x000fc400017fe4ff */
[----:B------:R-:W-:Y:S01]  /*19900*/  LOP3.LUT R90, R90, R91, RZ, 0x3c, !PT ;  /* 0x0000005b5a5a7212 */ /* 0x000fe200078e3cff */
[--C-:B------:R-:W-:Y:S01]  /*19910*/  IMAD.X R91, RZ, RZ, R71.reuse, P5 ;  /* 0x000000ffff5b7224 */ /* 0x100fe200028e0647 */
[C---:B------:R-:W-:Y:S02]  /*19920*/  IADD3 R95, P3, R70.reuse, 0x8040, RZ ;  /* 0x00008040465f7810 */ /* 0x040fe40007f7e0ff */
[----:B------:R-:W-:Y:S02]  /*19930*/  IADD3 R87, P2, R70, 0x8020, RZ ;  /* 0x0000802046577810 */ /* 0x000fe40007f5e0ff */
[----:B------:R-:W-:Y:S01]  /*19940*/  LOP3.LUT R88, R88, R89, RZ, 0x3c, !PT ;  /* 0x0000005958587212 */ /* 0x000fe200078e3cff */
[----:B------:R-:W-:Y:S01]  /*19950*/  IMAD.X R89, RZ, RZ, R71, P4 ;  /* 0x000000ffff597224 */ /* 0x000fe200020e0647 */
[C---:B------:R-:W-:Y:S02]  /*19960*/  IADD3 R69, P1, R70.reuse, 0x8000, RZ ;  /* 0x0000800046457810 */ /* 0x040fe40007f3e0ff */
[----:B------:R-:W-:-:S02]  /*19970*/  IADD3 R63, P5, R70, 0x4060, RZ ;  /* 0x00004060463f7810 */ /* 0x000fc40007fbe0ff */
[----:B------:R-:W-:Y:S02]  /*19980*/  IADD3 R61, P4, R70, 0x4040, RZ ;  /* 0x00004040463d7810 */ /* 0x000fe40007f9e0ff */
[----:B------:R-:W-:Y:S02]  /*19990*/  LOP3.LUT R94, R95, 0x380, RZ, 0xc0, !PT ;  /* 0x000003805f5e7812 */ /* 0x000fe400078ec0ff */
[----:B------:R-:W-:Y:S02]  /*199a0*/  LOP3.LUT R86, R87, 0x380, RZ, 0xc0, !PT ;  /* 0x0000038057567812 */ /* 0x000fe400078ec0ff */
[----:B------:R-:W-:Y:S02]  /*199b0*/  LOP3.LUT R68, R69, 0x380, RZ, 0xc0, !PT ;  /* 0x0000038045447812 */ /* 0x000fe400078ec0ff */
[----:B------:R-:W-:Y:S02]  /*199c0*/  LOP3.LUT R62, R63, 0x380, RZ, 0xc0, !PT ;  /* 0x000003803f3e7812 */ /* 0x000fe400078ec0ff */
[----:B------:R-:W-:-:S02]  /*199d0*/  LOP3.LUT R60, R61, 0x380, RZ, 0xc0, !PT ;  /* 0x000003803d3c7812 */ /* 0x000fc400078ec0ff */
[----:B------:R-:W-:Y:S02]  /*199e0*/  SHF.R.U64 R94, R94, 0x3, RZ ;  /* 0x000000035e5e7819 */ /* 0x000fe400000012ff */
[----:B------:R-:W-:Y:S02]  /*199f0*/  SHF.R.U64 R86, R86, 0x3, RZ ;  /* 0x0000000356567819 */ /* 0x000fe400000012ff */
[----:B------:R-:W-:Y:S02]  /*19a00*/  SHF.R.U64 R68, R68, 0x3, RZ ;  /* 0x0000000344447819 */ /* 0x000fe400000012ff */
[----:B------:R-:W-:Y:S02]  /*19a10*/  SHF.R.U64 R62, R62, 0x3, RZ ;  /* 0x000000033e3e7819 */ /* 0x000fe400000012ff */
[----:B------:R-:W-:Y:S02]  /*19a20*/  SHF.R.U64 R60, R60, 0x3, RZ ;  /* 0x000000033c3c7819 */ /* 0x000fe400000012ff */
[----:B------:R-:W-:-:S02]  /*19a30*/  LOP3.LUT R94, R94, R95, RZ, 0x3c, !PT ;  /* 0x0000005f5e5e7212 */ /* 0x000fc400078e3cff */
[----:B------:R-:W-:Y:S01]  /*19a40*/  LOP3.LUT R86, R86, R87, RZ, 0x3c, !PT ;  /* 0x0000005756567212 */ /* 0x000fe200078e3cff */
[--C-:B------:R-:W-:Y:S01]  /*19a50*/  IMAD.X R87, RZ, RZ, R71.reuse, P2 ;  /* 0x000000ffff577224 */ /* 0x100fe200010e0647 */
[----:B------:R-:W-:Y:S01]  /*19a60*/  LOP3.LUT R68, R68, R69, RZ, 0x3c, !PT ;  /* 0x0000004544447212 */ /* 0x000fe200078e3cff */
[--C-:B------:R-:W-:Y:S01]  /*19a70*/  IMAD.X R69, RZ, RZ, R71.reuse, P1 ;  /* 0x000000ffff457224 */ /* 0x100fe200008e0647 */
[----:B------:R-:W-:Y:S02]  /*19a80*/  IADD3.X R95, RZ, R71, RZ, P3, !PT ;  /* 0x00000047ff5f7210 */ /* 0x000fe40001ffe4ff */
[----:B------:R-:W-:Y:S01]  /*19a90*/  LOP3.LUT R62, R62, R63, RZ, 0x3c, !PT ;  /* 0x0000003f3e3e7212 */ /* 0x000fe200078e3cff */
[----:B------:R-:W-:Y:S01]  /*19aa0*/  IMAD.X R63, RZ, RZ, R71, P5 ;  /* 0x000000ffff3f7224 */ /* 0x000fe200028e0647 */
[C---:B------:R-:W-:Y:S02]  /*19ab0*/  IADD3 R55, P3, R70.reuse, 0x4020, RZ ;  /* 0x0000402046377810 */ /* 0x040fe40007f7e0ff */
[----:B------:R-:W-:-:S02]  /*19ac0*/  IADD3 R53, P2, R70, 0x4000, RZ ;  /* 0x0000400046357810 */ /* 0x000fc40007f5e0ff */
[----:B------:R-:W-:Y:S02]  /*19ad0*/  LOP3.LUT R60, R60, R61, RZ, 0x3c, !PT ;  /* 0x0000003d3c3c7212 */ /* 0x000fe400078e3cff */
[C---:B------:R-:W-:Y:S02]  /*19ae0*/  IADD3 R47, P1, R70.reuse, 0x60, RZ ;  /* 0x00000060462f7810 */ /* 0x040fe40007f3e0ff */
[C---:B------:R-:W-:Y:S02]  /*19af0*/  IADD3 R29, P5, R70.reuse, 0x40, RZ ;  /* 0x00000040461d7810 */ /* 0x040fe40007fbe0ff */
[----:B------:R-:W-:Y:S02]  /*19b00*/  IADD3.X R61, RZ, R71, RZ, P4, !PT ;  /* 0x00000047ff3d7210 */ /* 0x000fe400027fe4ff */
[----:B------:R-:W-:Y:S02]  /*19b10*/  IADD3 R21, P4, R70, 0x20, RZ ;  /* 0x0000002046157810 */ /* 0x000fe40007f9e0ff */
[----:B------:R-:W-:-:S02]  /*19b20*/  LOP3.LUT R54, R55, 0x380, RZ, 0xc0, !PT ;  /* 0x0000038037367812 */ /* 0x000fc400078ec0ff */
[----:B------:R-:W-:Y:S02]  /*19b30*/  LOP3.LUT R52, R53, 0x380, RZ, 0xc0, !PT ;  /* 0x0000038035347812 */ /* 0x000fe400078ec0ff */
[----:B------:R-:W-:Y:S02]  /*19b40*/  LOP3.LUT R46, R47, 0x380, RZ, 0xc0, !PT ;  /* 0x000003802f2e7812 */ /* 0x000fe400078ec0ff */
[----:B------:R-:W-:Y:S02]  /*19b50*/  LOP3.LUT R9, R70, 0x380, RZ, 0xc0, !PT ;  /* 0x0000038046097812 */ /* 0x000fe400078ec0ff */
[----:B------:R-:W-:Y:S02]  /*19b60*/  LOP3.LUT R28, R29, 0x380, RZ, 0xc0, !PT ;  /* 0x000003801d1c7812 */ /* 0x000fe400078ec0ff */
[----:B------:R-:W-:Y:S02]  /*19b70*/  LOP3.LUT R8, R21, 0x380, RZ, 0xc0, !PT ;  /* 0x0000038015087812 */ /* 0x000fe400078ec0ff */
[----:B------:R-:W-:-:S02]  /*19b80*/  SHF.R.U64 R54, R54, 0x3, RZ ;  /* 0x0000000336367819 */ /* 0x000fc400000012ff */
[----:B------:R-:W-:Y:S02]  /*19b90*/  SHF.R.U64 R52, R52, 0x3, RZ ;  /* 0x0000000334347819 */ /* 0x000fe400000012ff */
[----:B------:R-:W-:Y:S02]  /*19ba0*/  SHF.R.U64 R46, R46, 0x3, RZ ;  /* 0x000000032e2e7819 */ /* 0x000fe400000012ff */
[----:B------:R-:W-:Y:S02]  /*19bb0*/  SHF.R.U64 R9, R9, 0x3, RZ ;  /* 0x0000000309097819 */ /* 0x000fe400000012ff */
[----:B------:R-:W-:Y:S02]  /*19bc0*/  SHF.R.U64 R28, R28, 0x3, RZ ;  /* 0x000000031c1c7819 */ /* 0x000fe400000012ff */
[----:B------:R-:W-:Y:S01]  /*19bd0*/  SHF.R.U64 R8, R8, 0x3, RZ ;  /* 0x0000000308087819 */ /* 0x000fe200000012ff */
[----:B----4-:R-:W-:Y:S01]  /*19be0*/  IMAD.MOV.U32 R140, RZ, RZ, R93 ;  /* 0x000000ffff8c7224 */ /* 0x010fe200078e005d */
        /* <DEDUP_REMOVED lines=8> */
[----:B------:R-:W-:-:S02]  /*19c70*/  LOP3.LUT R28, R28, R29, RZ, 0x3c, !PT ;  /* 0x0000001d1c1c7212 */ /* 0x000fc400078e3cff */
[----:B------:R-:W-:Y:S02]  /*19c80*/  LOP3.LUT R8, R8, R21, RZ, 0x3c, !PT ;  /* 0x0000001508087212 */ /* 0x000fe400078e3cff */
[----:B------:R-:W-:Y:S02]  /*19c90*/  IADD3.X R29, RZ, R71, RZ, P5, !PT ;  /* 0x00000047ff1d7210 */ /* 0x000fe40002ffe4ff */
[----:B------:R-:W-:Y:S01]  /*19ca0*/  MOV R84, R84 ;  /* 0x0000005400547202 */ /* 0x000fe20000000f00 */
[----:B------:R-:W-:Y:S01]  /*19cb0*/  IMAD.SHL.U32 R85, R140, 0x4, RZ ;  /* 0x000000048c557824 */ /* 0x000fe200078e00ff */
[----:B------:R-:W-:Y:S02]  /*19cc0*/  MOV R79, R90 ;  /* 0x0000005a004f7202 */ /* 0x000fe40000000f00 */
[----:B------:R-:W-:Y:S02]  /*19cd0*/  MOV R96, R88 ;  /* 0x0000005800607202 */ /* 0x000fe40000000f00 */
[----:B------:R-:W-:-:S02]  /*19ce0*/  MOV R94, R94 ;  /* 0x0000005e005e7202 */ /* 0x000fc40000000f00 */
[----:B------:R-:W-:Y:S02]  /*19cf0*/  MOV R93, R86 ;  /* 0x00000056005d7202 */ /* 0x000fe40000000f00 */
[----:B------:R-:W-:Y:S02]  /*19d00*/  MOV R97, R70 ;  /* 0x0000004600617202 */ /* 0x000fe40000000f00 */
[----:B------:R-:W-:Y:S02]  /*19d10*/  MOV R83, R82 ;  /* 0x0000005200537202 */ /* 0x000fe40000000f00 */
        /* <DEDUP_REMOVED lines=9> */
[----:B------:R-:W-:Y:S01]  /*19db0*/  SHF.L.U64.HI R95, R140, 0x2, R142 ;  /* 0x000000028c5f7819 */ /* 0x000fe2000001028e */
[----:B------:R-:W-:Y:S06]  /*19dc0*/  BRA.DIV UR4, `(.L_x_665) ;  /* 0x000000c604a47947 */ /* 0x000fec000b800000 */
[----:B------:R-:W-:Y:S02]  /*19dd0*/  SEL R25, R48, R27, P0 ;  /* 0x0000001b30197207 */ /* 0x000fe40000000000 */
[----:B------:R-:W-:Y:S02]  /*19de0*/  SEL R10, R27, R48, P0 ;  /* 0x000000301b0a7207 */ /* 0x000fe40000000000 */
[----:B------:R-:W-:Y:S02]  /*19df0*/  SEL R27, R24, R31, P0 ;  /* 0x0000001f181b7207 */ /* 0x000fe40000000000 */
[----:B------:R-:W-:Y:S01]  /*19e00*/  SEL R24, R31, R24, P0 ;  /* 0x000000181f187207 */ /* 0x000fe20000000000 */
[----:B-----5:R-:W-:Y:S01]  /*19e10*/  SHFL.IDX PT, R25, R25, R0, 0x1c1f ;  /* 0x001c1f0019197589 */ /* 0x020fe200000e0000 */
[----:B------:R-:W-:Y:S02]  /*19e20*/  SEL R59, R78, R5, P0 ;  /* 0x000000054e3b7207 */ /* 0x000fe40000000000 */
        /* <DEDUP_REMOVED lines=10> */
[----:B------:R-:W-:Y:S01]  /*19ed0*/  SHFL.IDX PT, R21, R21, R0, 0x1c1f ;  /* 0x001c1f0015157589 */ /* 0x000fe200000e0000 */
[----:B------:R-:W-:-:S02]  /*19ee0*/  SEL R29, R15, R14, P0 ;  /* 0x0000000e0f1d7207 */ /* 0x000fc40000000000 */
[----:B------:R-:W-:Y:S01]  /*19ef0*/  SEL R35, R37, R12, P0 ;  /* 0x0000000c25237207 */ /* 0x000fe20000000000 */
[----:B------:R-:W-:Y:S01]  /*19f00*/  SHFL.IDX PT, R31, R31, R0, 0x1c1f ;  /* 0x001c1f001f1f7589 */ /* 0x000fe200000e0000 */
[----:B------:R-:W-:Y:S02]  /*19f10*/  SEL R32, R12, R37, P0 ;  /* 0x000000250c207207 */ /* 0x000fe40000000000 */
[----:B------:R-:W-:Y:S01]  /*19f20*/  LOP3.LUT R5, R0, 0x2, RZ, 0x3c, !PT ;  /* 0x0000000200057812 */ /* 0x000fe200078e3cff */
        /* <DEDUP_REMOVED lines=45> */
[----:B------:R-:W0:Y:S01]  /*1a200*/  SHFL.IDX PT, R34, R4, R5, 0x1c1f ;  /* 0x001c1f0504227589 */ /* 0x000e2200000e0000 */
[----:B------:R-:W-:Y:S02]  /*1a210*/  SEL R111, R38, R99, P0 ;  /* 0x00000063266f7207 */ /* 0x000fe40000000000 */
[----:B------:R-:W-:Y:S01]  /*1a220*/  SEL R110, R99, R38, P0 ;  /* 0x00000026636e7207 */ /* 0x000fe20000000000 */
[----:B------:R1:W2:Y:S01]  /*1a230*/  SHFL.IDX PT, R36, R6, R5, 0x1c1f ;  /* 0x001c1f0506247589 */ /* 0x0002a200000e0000 */
[----:B------:R-:W-:-:S02]  /*1a240*/  SEL R112, R44, R133, P0 ;  /* 0x000000852c707207 */ /* 0x000fc40000000000 */
[----:B------:R-:W-:Y:S01]  /*1a250*/  SEL R114, R45, R114, P0 ;  /* 0x000000722d727207 */ /* 0x000fe20000000000 */
[----:B------:R2:W3:Y:S01]  /*1a260*/  SHFL.IDX PT, R38, R8, R5, 0x1c1f ;  /* 0x001c1f0508267589 */ /* 0x0004e200000e0000 */
[----:B------:R-:W-:Y:S02]  /*1a270*/  SEL R116, R123, R116, P0 ;  /* 0x000000747b747207 */ /* 0x000fe40000000000 */
[----:B------:R-:W-:Y:S01]  /*1a280*/  SEL R118, R131, R118, P0 ;  /* 0x0000007683767207 */ /* 0x000fe20000000000 */
[----:B------:R4:W4:Y:S01]  /*1a290*/  SHFL.IDX PT, R42, R24, R5, 0x1c1f ;  /* 0x001c1f05182a7589 */ /* 0x00092200000e0000 */
        /* <DEDUP_REMOVED lines=14> */
[----:B------:R4:W4:Y:S01]  /*1a380*/  SHFL.IDX PT, R44, R26, R5, 0x1c1f ;  /* 0x001c1f051a2c7589 */ /* 0x00092200000e0000 */
[----:B------:R-:W-:Y:S02]  /*1a390*/  SEL R75, R141, R134, P0 ;  /* 0x000000868d4b7207 */ /* 0x000fe40000000000 */
[----:B0-----:R-:W-:Y:S01]  /*1a3a0*/  SEL R4, R7, R34, P0 ;  /* 0x0000002207047207 */ /* 0x001fe20000000000 */
[----:B------:R-:W-:Y:S01]  /*1a3b0*/  SHFL.IDX PT, R74, R55, R0, 0x1c1f ;  /* 0x001c1f00374a7589 */ /* 0x000fe200000e0000 */
[----:B-1----:R-:W-:Y:S02]  /*1a3c0*/  SEL R6, R34, R7, P0 ;  /* 0x0000000722067207 */ /* 0x002fe40000000000 */
[----:B--2---:R-:W-:Y:S01]  /*1a3d0*/  SEL R8, R9, R36, P0 ;  /* 0x0000002409087207 */ /* 0x004fe20000000000 */
[----:B------:R-:W0:Y:S01]  /*1a3e0*/  SHFL.IDX PT, R41, R56, R5, 0x1c1f ;  /* 0x001c1f0538297589 */ /* 0x000e2200000e0000 */
[----:B------:R-:W-:-:S02]  /*1a3f0*/  SEL R10, R36, R9, P0 ;  /* 0x00000009240a7207 */ /* 0x000fc40000000000 */
[----:B---3--:R-:W-:Y:S01]  /*1a400*/  SEL R12, R21, R38, P0 ;  /* 0x00000026150c7207 */ /* 0x008fe20000000000 */
[----:B------:R-:W1:Y:S01]  /*1a410*/  SHFL.IDX PT, R49, R64, R5, 0x1c1f ;  /* 0x001c1f0540317589 */ /* 0x000e6200000e0000 */
[----:B------:R-:W-:Y:S02]  /*1a420*/  SEL R14, R38, R21, P0 ;  /* 0x00000015260e7207 */ /* 0x000fe40000000000 */
[----:B----4-:R-:W-:Y:S01]  /*1a430*/  SEL R24, R25, R40, P0 ;  /* 0x0000002819187207 */ /* 0x010fe20000000000 */
[----:B------:R-:W2:Y:S01]  /*1a440*/  SHFL.IDX PT, R57, R72, R5, 0x1c1f ;  /* 0x001c1f0548397589 */ /* 0x000ea200000e0000 */
        /* <DEDUP_REMOVED lines=11> */
[----:B------:R-:W3:Y:S01]  /*1a500*/  SHFL.IDX PT, R80, R80, R5, 0x1c1f ;  /* 0x001c1f0550507589 */ /* 0x000ee200000e0000 */
[----:B------:R-:W-:-:S02]  /*1a510*/  SEL R42, R48, R33, P0 ;  /* 0x00000021302a7207 */ /* 0x000fc40000000000 */
[----:B------:R-:W-:Y:S01]  /*1a520*/  SEL R44, R35, R50, P0 ;  /* 0x00000032232c7207 */ /* 0x000fe20000000000 */
[----:B------:R-:W4:Y:S01]  /*1a530*/  SHFL.IDX PT, R82, R82, R5, 0x1c1f ;  /* 0x001c1f0552527589 */ /* 0x000f2200000e0000 */
[----:B------:R-:W-:Y:S02]  /*1a540*/  SEL R46, R50, R35, P0 ;  /* 0x00000023322e7207 */ /* 0x000fe40000000000 */
[----:B------:R-:W-:Y:S01]  /*1a550*/  SEL R48, R37, R52, P0 ;  /* 0x0000003425307207 */ /* 0x000fe20000000000 */
[----:B------:R-:W-:Y:S01]  /*1a560*/  SHFL.IDX PT, R43, R107, R0, 0x1c1f ;  /* 0x001c1f006b2b7589 */ /* 0x000fe200000e0000 */
[----:B------:R-:W-:Y:S02]  /*1a570*/  SEL R50, R52, R37, P0 ;  /* 0x0000002534327207 */ /* 0x000fe40000000000 */
[----:B0-----:R-:W-:Y:S01]  /*1a580*/  SEL R56, R58, R41, P0 ;  /* 0x000000293a387207 */ /* 0x001fe20000000000 */
[----:B------:R-:W-:Y:S01]  /*1a590*/  SHFL.IDX PT, R47, R109, R0, 0x1c1f ;  /* 0x001c1f006d2f7589 */ /* 0x000fe200000e0000 */
[----:B------:R-:W-:-:S02]  /*1a5a0*/  SEL R60, R62, R45, P0 ;  /* 0x0000002d3e3c7207 */ /* 0x000fc40000000000 */
[----:B-1----:R-:W-:Y:S01]  /*1a5b0*/  SEL R64, R66, R49, P0 ;  /* 0x0000003142407207 */ /* 0x002fe20000000000 */
[----:B------:R-:W-:Y:S01]  /*1a5c0*/  SHFL.IDX PT, R51, R111, R0, 0x1c1f ;  /* 0x001c1f006f337589 */ /* 0x000fe200000e0000 */
[----:B------:R-:W-:Y:S02]  /*1a5d0*/  SEL R68, R70, R53, P0 ;  /* 0x0000003546447207 */ /* 0x000fe40000000000 */
[----:B--2---:R-:W-:Y:S01]  /*1a5e0*/  SEL R72, R74, R57, P0 ;  /* 0x000000394a487207 */ /* 0x004fe20000000000 */
        /* <DEDUP_REMOVED lines=11> */
[----:B---3--:R-:W-:Y:S01]  /*1a6a0*/  SEL R9, R65, R80, P0 ;  /* 0x0000005041097207 */ /* 0x008fe20000000000 */
[----:B------:R-:W-:Y:S01]  /*1a6b0*/  SHFL.IDX PT, R71, R121, R0, 0x1c1f ;  /* 0x001c1f0079477589 */ /* 0x000fe200000e0000 */
[----:B------:R-:W-:-:S02]  /*1a6c0*/  SEL R11, R80, R65, P0 ;  /* 0x00000041500b7207 */ /* 0x000fc40000000000 */
[----:B----4-:R-:W-:Y:S01]  /*1a6d0*/  SEL R13, R69, R82, P0 ;  /* 0x00000052450d7207 */ /* 0x010fe20000000000 */
[----:B------:R-:W0:Y:S01]  /*1a6e0*/  SHFL.IDX PT, R106, R106, R5, 0x1c1f ;  /* 0x001c1f056a6a7589 */ /* 0x000e2200000e0000 */
[----:B------:R-:W-:Y:S02]  /*1a6f0*/  SEL R15, R82, R69, P0 ;  /* 0x00000045520f7207 */ /* 0x000fe40000000000 */
[----:B------:R-:W-:Y:S01]  /*1a700*/  SEL R54, R54, R39, P0 ;  /* 0x0000002736367207 */ /* 0x000fe20000000000 */
[----:B------:R-:W1:Y:S04]  /*1a710*/  SHFL.IDX PT, R108, R108, R5, 0x1c1f ;  /* 0x001c1f056c6c7589 */ /* 0x000e6800000e0000 */
[----:B------:R-:W2:Y:S04]  /*1a720*/  SHFL.IDX PT, R110, R110, R5, 0x1c1f ;  /* 0x001c1f056e6e7589 */ /* 0x000ea800000e0000 */
[----:B------:R-:W3:Y:S04]  /*1a730*/  SHFL.IDX PT, R112, R112, R5, 0x1c1f ;  /* 0x001c1f0570707589 */ /* 0x000ee800000e0000 */
[----:B------:R-:W4:Y:S04]  /*1a740*/  SHFL.IDX PT, R114, R114, R5, 0x1c1f ;  /* 0x001c1f0572727589 */ /* 0x000f2800000e0000 */
[----:B------:R-:W-:Y:S04]  /*1a750*/  SHFL.IDX PT, R116, R116, R5, 0x1c1f ;  /* 0x001c1f0574747589 */ /* 0x000fe800000e0000 */
[----:B------:R-:W4:Y:S01]  /*1a760*/  SHFL.IDX PT, R118, R118, R5, 0x1c1f ;  /* 0x001c1f0576767589 */ /* 0x000f2200000e0000 */
[----:B0-----:R-:W-:-:S02]  /*1a770*/  SEL R41, R43, R106, P0 ;  /* 0x0000006a2b297207 */ /* 0x001fc40000000000 */
[----:B------:R-:W-:Y:S01]  /*1a780*/  SEL R43, R106, R43, P0 ;  /* 0x0000002b6a2b7207 */ /* 0x000fe20000000000 */
[----:B------:R-:W0:Y:S01]  /*1a790*/  SHFL.IDX PT, R132, R132, R5, 0x1c1f ;  /* 0x001c1f0584847589 */ /* 0x000e2200000e0000 */
[----:B-1----:R-:W-:Y:S02]  /*1a7a0*/  SEL R45, R47, R108, P0 ;  /* 0x0000006c2f2d7207 */ /* 0x002fe40000000000 */
[----:B------:R-:W-:Y:S01]  /*1a7b0*/  SEL R47, R108, R47, P0 ;  /* 0x0000002f6c2f7207 */ /* 0x000fe20000000000 */
[----:B------:R-:W-:Y:S01]  /*1a7c0*/  SHFL.IDX PT, R101, R101, R0, 0x1c1f ;  /* 0x001c1f0065657589 */ /* 0x000fe200000e0000 */
[----:B--2---:R-:W-:Y:S02]  /*1a7d0*/  SEL R49, R51, R110, P0 ;  /* 0x0000006e33317207 */ /* 0x004fe40000000000 */
[----:B------:R-:W-:Y:S01]  /*1a7e0*/  SEL R51, R110, R51, P0 ;  /* 0x000000336e337207 */ /* 0x000fe20000000000 */
[----:B------:R-:W-:Y:S01]  /*1a7f0*/  SHFL.IDX PT, R103, R103, R0, 0x1c1f ;  /* 0x001c1f0067677589 */ /* 0x000fe200000e0000 */
[----:B---3--:R-:W-:-:S02]  /*1a800*/  SEL R53, R55, R112, P0 ;  /* 0x0000007037357207 */ /* 0x008fc40000000000 */
[----:B------:R-:W-:Y:S01]  /*1a810*/  SEL R55, R112, R55, P0 ;  /* 0x0000003770377207 */ /* 0x000fe20000000000 */
[----:B------:R-:W-:Y:S01]  /*1a820*/  SHFL.IDX PT, R105, R105, R0, 0x1c1f ;  /* 0x001c1f0069697589 */ /* 0x000fe200000e0000 */
[----:B----4-:R-:W-:Y:S02]  /*1a830*/  SEL R57, R59, R114, P0 ;  /* 0x000000723b397207 */ /* 0x010fe40000000000 */
[----:B------:R-:W-:Y:S01]  /*1a840*/  SEL R59, R114, R59, P0 ;  /* 0x0000003b723b7207 */ /* 0x000fe20000000000 */
[----:B------:R-:W1:Y:S04]  /*1a850*/  SHFL.IDX PT, R98, R98, R5, 0x1c1f ;  /* 0x001c1f0562627589 */ /* 0x000e6800000e0000 */
[----:B------:R-:W2:Y:S01]  /*1a860*/  SHFL.IDX PT, R100, R100, R5, 0x1c1f ;  /* 0x001c1f0564647589 */ /* 0x000ea200000e0000 */
[----:B------:R-:W-:-:S02]  /*1a870*/  SEL R65, R67, R118, P0 ;  /* 0x0000007643417207 */ /* 0x000fc40000000000 */
[----:B------:R-:W-:Y:S01]  /*1a880*/  SEL R67, R118, R67, P0 ;  /* 0x0000004376437207 */ /* 0x000fe20000000000 */
[----:B------:R-:W3:Y:S01]  /*1a890*/  SHFL.IDX PT, R102, R102, R5, 0x1c1f ;  /* 0x001c1f0566667589 */ /* 0x000ee200000e0000 */
[----:B0-----:R-:W-:Y:S02]  /*1a8a0*/  SEL R69, R71, R132, P0 ;  /* 0x0000008447457207 */ /* 0x001fe40000000000 */
[----:B------:R-:W-:Y:S01]  /*1a8b0*/  SEL R71, R132, R71, P0 ;  /* 0x0000004784477207 */ /* 0x000fe20000000000 */
[----:B------:R-:W0:Y:S04]  /*1a8c0*/  SHFL.IDX PT, R104, R104, R5, 0x1c1f ;  /* 0x001c1f0568687589 */ /* 0x000e2800000e0000 */
[----:B------:R4:W0:Y:S04]  /*1a8d0*/  SHFL.IDX PT, R2, R2, R5, 0x1c1f ;  /* 0x001c1f0502027589 */ /* 0x00082800000e0000 */
[----:B------:R2:W0:Y:S01]  /*1a8e0*/  SHFL.IDX PT, R75, R75, R0, 0x1c1f ;  /* 0x001c1f004b4b7589 */ /* 0x00042200000e0000 */
[----:B-1----:R-:W-:-:S02]  /*1a8f0*/  SEL R25, R99, R98, P0 ;  /* 0x0000006263197207 */ /* 0x002fc40000000000 */
[----:B----4-:R-:W-:Y:S02]  /*1a900*/  SEL R5, R61, R78, P0 ;  /* 0x0000004e3d057207 */ /* 0x010fe40000000000 */
[----:B------:R-:W-:Y:S02]  /*1a910*/  SEL R61, R63, R116, P0 ;  /* 0x000000743f3d7207 */ /* 0x000fe40000000000 */
[----:B------:R-:W-:Y:S01]  /*1a920*/  SEL R27, R98, R99, P0 ;  /* 0x00000063621b7207 */ /* 0x000fe20000000000 */
[----:B--2---:R-:W-:Y:S01]  /*1a930*/  IMAD.MOV.U32 R0, RZ, RZ, RZ ;  /* 0x000000ffff007224 */ /* 0x004fe200078e00ff */
[----:B------:R-:W-:Y:S02]  /*1a940*/  SEL R29, R101, R100, P0 ;  /* 0x00000064651d7207 */ /* 0x000fe40000000000 */
[----:B------:R-:W-:Y:S02]  /*1a950*/  SEL R31, R100, R101, P0 ;  /* 0x00000065641f7207 */ /* 0x000fe40000000000 */
[----:B---3--:R-:W-:-:S02]  /*1a960*/  SEL R33, R103, R102, P0 ;  /* 0x0000006667217207 */ /* 0x008fc40000000000 */
[----:B------:R-:W-:Y:S02]  /*1a970*/  SEL R35, R102, R103, P0 ;  /* 0x0000006766237207 */ /* 0x000fe40000000000 */
[----:B0-----:R-:W-:Y:S02]  /*1a980*/  SEL R37, R105, R104, P0 ;  /* 0x0000006869257207 */ /* 0x001fe40000000000 */
[----:B------:R-:W-:Y:S02]  /*1a990*/  SEL R39, R104, R105, P0 ;  /* 0x0000006968277207 */ /* 0x000fe40000000000 */
[----:B------:R-:W-:-:S07]  /*1a9a0*/  SEL R63, R116, R63, P0 ;  /* 0x0000003f743f7207 */ /* 0x000fce0000000000 */
.L_x_959:
[----:B------:R-:W-:Y:S05]  /*1a9b0*/  WARPSYNC.ALL ;  /* 0x0000000000007948 */ /* 0x000fea0003800000 */
[----:B------:R-:W-:Y:S01]  /*1a9c0*/  BAR.SYNC.DEFER_BLOCKING 0x1, 0x100 ;  /* 0x0044000000007b1d */ /* 0x000fe20000010000 */
[----:B------:R-:W-:-:S05]  /*1a9d0*/  IADD3 R100, R143, -0x80, RZ ;  /* 0xffffff808f647810 */ /* 0x000fca0007ffe0ff */
[----:B------:R-:W-:Y:S01]  /*1a9e0*/  ULDC.64 UR4, c[0x0][0xc00] ;  /* 0x0003000000047ab9 */ /* 0x000fe20000000a00 */
[----:B------:R-:W2:Y:S01]  /*1a9f0*/  LDL R82, [R1+0x44] ;  /* 0x0000440001527983 */ /* 0x000ea20000100800 */
[----:B------:R-:W-:Y:S02]  /*1aa00*/  ISETP.NE.U32.AND P1, PT, RZ, UR4, PT ;  /* 0x00000004ff007c0c */ /* 0x000fe4000bf25070 */
[----:B------:R-:W-:Y:S02]  /*1aa10*/  IADD3 R98, P2, R85, UR4, RZ ;  /* 0x0000000455627c10 */ /* 0x000fe4000ff5e0ff */
[----:B------:R-:W-:Y:S02]  /*1aa20*/  ISETP.NE.AND.EX P1, PT, RZ, UR5, PT, P1 ;  /* 0x00000005ff007c0c */ /* 0x000fe4000bf25310 */
[----:B------:R-:W-:Y:S01]  /*1aa30*/  IADD3.X R99, R95, UR5, RZ, P2, !PT ;  /* 0x000000055f637c10 */ /* 0x000fe200097fe4ff */
[----:B------:R-:W-:Y:S01]  /*1aa40*/  ULDC.64 UR4, c[0x0][0xc08] ;  /* 0x0003020000047ab9 */ /* 0x000fe20000000a00 */
[----:B------:R0:W-:Y:S04]  /*1aa50*/  STSM.16.M88.4 [R97], R4 ;  /* 0x0000000461007844 */ /* 0x0001e80000000200 */
[----:B------:R1:W-:Y:S04]  /*1aa60*/  STSM.16.M88.4 [R73], R8 ;  /* 0x0000000849007844 */ /* 0x0003e80000000200 */
[----:B------:R-:W-:Y:S04]  /*1aa70*/  STSM.16.M88.4 [R86], R12 ;  /* 0x0000000c56007844 */ /* 0x000fe80000000200 */
[----:B------:R-:W-:Y:S01]  /*1aa80*/  STSM.16.M88.4 [R87], R24 ;  /* 0x0000001857007844 */ /* 0x000fe20000000200 */
[----:B0-----:R-:W-:-:S03]  /*1aa90*/  SHF.R.S32.HI R4, RZ, 0x1f, R100 ;  /* 0x0000001fff047819 */ /* 0x001fc60000011464 */
[----:B------:R-:W-:Y:S01]  /*1aaa0*/  STSM.16.M88.4 [R88], R28 ;  /* 0x0000001c58007844 */ /* 0x000fe20000000200 */
[----:B------:R-:W-:-:S03]  /*1aab0*/  LEA.HI R5, R4, R100, RZ, 0x7 ;  /* 0x0000006404057211 */ /* 0x000fc600078f38ff */
[----:B------:R-:W-:Y:S01]  /*1aac0*/  STSM.16.M88.4 [R89], R32 ;  /* 0x0000002059007844 */ /* 0x000fe20000000200 */
[----:B-1----:R-:W-:Y:S02]  /*1aad0*/  SEL R73, R75, R2, P0 ;  /* 0x000000024b497207 */ /* 0x002fe40000000000 */
[----:B------:R-:W-:Y:S01]  /*1aae0*/  LOP3.LUT R6, R5, 0xffffff80, RZ, 0xc0, !PT ;  /* 0xffffff8005067812 */ /* 0x000fe200078ec0ff */
[----:B------:R-:W-:Y:S01]  /*1aaf0*/  STSM.16.M88.4 [R90], R36 ;  /* 0x000000245a007844 */ /* 0x000fe20000000200 */
[----:B------:R-:W-:-:S03]  /*1ab00*/  SEL R75, R2, R75, P0 ;  /* 0x0000004b024b7207 */ /* 0x000fc60000000000 */
[----:B------:R-:W-:Y:S01]  /*1ab10*/  IMAD.IADD R10, R100, 0x1, -R6 ;  /* 0x00000001640a7824 */ /* 0x000fe200078e0a06 */
[----:B------:R-:W-:Y:S01]  /*1ab20*/  STSM.16.M88.4 [R91], R40 ;  /* 0x000000285b007844 */ /* 0x000fe20000000200 */
[----:B------:R-:W-:Y:S01]  /*1ab30*/  ISETP.NE.U32.AND P0, PT, RZ, UR4, PT ;  /* 0x00000004ff007c0c */ /* 0x000fe2000bf05070 */
[----:B------:R-:W0:Y:S02]  /*1ab40*/  LDC R2, c[0x0][0xbe8] ;  /* 0x0002fa00ff027b82 */ /* 0x000e240000000800 */
[----:B------:R-:W-:Y:S01]  /*1ab50*/  SHF.R.S32.HI R7, RZ, 0x1f, R10 ;  /* 0x0000001fff077819 */ /* 0x000fe2000001140a */
[----:B------:R-:W-:Y:S03]  /*1ab60*/  STSM.16.M88.4 [R92], R44 ;  /* 0x0000002c5c007844 */ /* 0x000fe60000000200 */
[----:B------:R-:W-:Y:S01]  /*1ab70*/  LEA.HI R6, R7, R10, RZ, 0x2 ;  /* 0x0000000a07067211 */ /* 0x000fe200078f10ff */
[----:B------:R-:W-:Y:S04]  /*1ab80*/  STSM.16.M88.4 [R93], R48 ;  /* 0x000000305d007844 */ /* 0x000fe80000000200 */
[----:B------:R-:W-:Y:S01]  /*1ab90*/  STSM.16.M88.4 [R94], R52 ;  /* 0x000000345e007844 */ /* 0x000fe20000000200 */
[----:B------:R-:W-:-:S03]  /*1aba0*/  SHF.R.S32.HI R8, RZ, 0x2, R6 ;  /* 0x00000002ff087819 */ /* 0x000fc60000011406 */
[----:B------:R-:W-:Y:S01]  /*1abb0*/  STSM.16.M88.4 [R96], R56 ;  /* 0x0000003860007844 */ /* 0x000fe20000000200 */
[----:B------:R-:W-:-:S03]  /*1abc0*/  SHF.R.S32.HI R9, RZ, 0x1f, R6 ;  /* 0x0000001fff097819 */ /* 0x000fc60000011406 */
[----:B------:R-:W-:Y:S01]  /*1abd0*/  STSM.16.M88.4 [R79], R60 ;  /* 0x0000003c4f007844 */ /* 0x000fe20000000200 */
[----:B------:R-:W-:-:S03]  /*1abe0*/  LEA.HI R6, R4, R100, RZ, 0x2 ;  /* 0x0000006404067211 */ /* 0x000fc600078f10ff */
[----:B------:R1:W-:Y:S01]  /*1abf0*/  STSM.16.M88.4 [R81], R64 ;  /* 0x0000004051007844 */ /* 0x0003e20000000200 */
[----:B------:R-:W-:-:S03]  /*1ac00*/  LEA.HI R9, R9, R8, RZ, 0x3 ;  /* 0x0000000809097211 */ /* 0x000fc600078f18ff */
[----:B------:R3:W-:Y:S01]  /*1ac10*/  STSM.16.M88.4 [R83], R68 ;  /* 0x0000004453007844 */ /* 0x0007e20000000200 */
[----:B------:R-:W-:-:S03]  /*1ac20*/  SHF.R.S32.HI R4, RZ, 0x7, R5 ;  /* 0x00000007ff047819 */ /* 0x000fc60000011405 */
[----:B------:R3:W-:Y:S01]  /*1ac30*/  STSM.16.M88.4 [R84], R72 ;  /* 0x0000004854007844 */ /* 0x0007e20000000200 */
[----:B------:R-:W-:Y:S01]  /*1ac40*/  BAR.SYNC.DEFER_BLOCKING 0x1, 0x100 ;  /* 0x0044000000007b1d */ /* 0x000fe20000010000 */
[----:B------:R-:W-:Y:S02]  /*1ac50*/  ISETP.NE.AND.EX P0, PT, RZ, UR5, PT, P0 ;  /* 0x00000005ff007c0c */ /* 0x000fe4000bf05300 */
[----:B------:R-:W-:Y:S02]  /*1ac60*/  LOP3.LUT R9, R9, 0xfffffff8, RZ, 0xc0, !PT ;  /* 0xfffffff809097812 */ /* 0x000fe400078ec0ff */
[----:B------:R-:W-:Y:S02]  /*1ac70*/  LEA.HI R5, R5, R4, RZ, 0x1 ;  /* 0x0000000405057211 */ /* 0x000fe400078f08ff */
[----:B------:R-:W-:Y:S01]  /*1ac80*/  LEA.HI R7, R7, R10, RZ, 0x5 ;  /* 0x0000000a07077211 */ /* 0x000fe200078f28ff */
[----:B------:R-:W-:Y:S01]  /*1ac90*/  IMAD.IADD R8, R8, 0x1, -R9 ;  /* 0x0000000108087824 */ /* 0x000fe200078e0a09 */
[----:B------:R-:W-:-:S02]  /*1aca0*/  LOP3.LUT R5, R5, 0x3fffffe, RZ, 0xc0, !PT ;  /* 0x03fffffe05057812 */ /* 0x000fc400078ec0ff */
[----:B------:R-:W-:Y:S02]  /*1acb0*/  SHF.R.S32.HI R7, RZ, 0x5, R7 ;  /* 0x00000005ff077819 */ /* 0x000fe40000011407 */
[----:B------:R-:W-:Y:S02]  /*1acc0*/  IADD3 R5, R4, -R5, RZ ;  /* 0x8000000504057210 */ /* 0x000fe40007ffe0ff */
[----:B------:R-:W-:Y:S01]  /*1acd0*/  @P0 IADD3 R4, P3, R85, UR4, RZ ;  /* 0x0000000455040c10 */ /* 0x000fe2000ff7e0ff */
[----:B------:R-:W-:Y:S01]  /*1ace0*/  IMAD R8, R7, 0x10, R8 ;  /* 0x0000001007087824 */ /* 0x000fe200078e0208 */
[----:B------:R-:W-:Y:S02]  /*1acf0*/  ULDC UR4, c[0x0][0xa88] ;  /* 0x0002a20000047ab9 */ /* 0x000fe40000000800 */
[----:B-1----:R-:W-:Y:S01]  /*1ad00*/  MOV R81, UR4 ;  /* 0x0000000400517c02 */ /* 0x002fe20008000f00 */
[----:B------:R-:W-:Y:S01]  /*1ad10*/  IMAD R14, R5, 0x40, R8 ;  /* 0x00000040050e7824 */ /* 0x000fe200078e0208 */
[----:B------:R-:W-:Y:S01]  /*1ad20*/  @P0 IADD3.X R5, R95, UR5, RZ, P3, !PT ;  /* 0x000000055f050c10 */ /* 0x000fe20009ffe4ff */
[----:B------:R3:W5:Y:S01]  /*1ad30*/  @P1 LDG.E R0, desc[UR36][R98.64] ;  /* 0x0000002462001981 */ /* 0x000762000c1e1900 */
[----:B0-----:R-:W-:-:S02]  /*1ad40*/  ISETP.NE.AND P2, PT, R2, 0x1, PT ;  /* 0x000000010200780c */ /* 0x001fc40003f45270 */
[----:B------:R-:W-:Y:S01]  /*1ad50*/  LOP3.LUT R9, R6, 0xfffffffc, RZ, 0xc0, !PT ;  /* 0xfffffffc06097812 */ /* 0x000fe200078ec0ff */
[----:B------:R3:W5:Y:S04]  /*1ad60*/  @P0 LDG.E R81, desc[UR36][R4.64] ;  /* 0x0000002404510981 */ /* 0x000768000c1e1900 */
[----:B------:R-:W-:-:S05]  /*1ad70*/  IMAD.IADD R11, R100, 0x1, -R9 ;  /* 0x00000001640b7824 */ /* 0x000fca00078e0a09 */
[----:B------:R-:W-:Y:S01]  /*1ad80*/  LEA.HI R12, R11, R11, RZ, 0x1 ;  /* 0x0000000b0b0c7211 */ /* 0x000fe200078f08ff */
[----:B------:R-:W0:Y:S03]  /*1ad90*/  @P2 LDC R6, c[0x0][0xbec] ;  /* 0x0002fb00ff062b82 */ /* 0x000e260000000800 */
[----:B------:R-:W-:-:S05]  /*1ada0*/  LOP3.LUT R12, R12, 0x1ffffffe, RZ, 0xc0, !PT ;  /* 0x1ffffffe0c0c7812 */ /* 0x000fca00078ec0ff */
[----:B------:R-:W1:Y:S01]  /*1adb0*/  @P2 LDC R9, c[0x0][0xbf0] ;  /* 0x0002fc00ff092b82 */ /* 0x000e620000000800 */
[----:B------:R-:W-:-:S04]  /*1adc0*/  IMAD.IADD R11, R11, 0x1, -R12 ;  /* 0x000000010b0b7824 */ /* 0x000fc800078e0a0c */
[----:B------:R-:W-:-:S04]  /*1add0*/  IMAD R11, R11, 0x8, R14 ;  /* 0x000000080b0b7824 */ /* 0x000fc800078e020e */
[----:B--2---:R-:W-:Y:S01]  /*1ade0*/  IMAD R15, R82, 0x80, R11 ;  /* 0x00000080520f7824 */ /* 0x004fe200078e020b */
[----:B01-3--:R-:W-:Y:S06]  /*1adf0*/  @P0 BRA `(.L_x_666) ;  /* 0x0000000000100947 */ /* 0x00bfec0003800000 */
[----:B------:R-:W-:Y:S05]  /*1ae00*/  @!P1 BRA `(.L_x_666) ;  /* 0x00000000000c9947 */ /* 0x000fea0003800000 */
[----:B------:R-:W2:Y:S04]  /*1ae10*/  LDG.E R4, desc[UR36][R98.64] ;  /* 0x0000002462047981 */ /* 0x000ea8000c1e1900 */
[----:B-----5:R-:W2:Y:S02]  /*1ae20*/  LDG.E R81, desc[UR36][R98.64+0x4] ;  /* 0x0000042462517981 */ /* 0x020ea4000c1e1900 */
[----:B--2---:R-:W-:-:S07]  /*1ae30*/  IMAD.IADD R81, R81, 0x1, -R4 ;  /* 0x0000000151517824 */ /* 0x004fce00078e0a04 */
.L_x_666:
[----:B------:R-:W2:Y:S01]  /*1ae40*/  LDL.LU R84, [R1+0x38] ;  /* 0x0000380001547983 */ /* 0x000ea20000300800 */
[----:B------:R-:W-:Y:S01]  /*1ae50*/  @P2 IMAD.HI.U32 R4, R15, R6, RZ ;  /* 0x000000060f042227 */ /* 0x000fe200078e00ff */
[----:B------:R-:W-:Y:S01]  /*1ae60*/  ULDC.64 UR4, c[0x0][0xb90] ;  /* 0x0002e40000047ab9 */ /* 0x000fe20000000a00 */
[--C-:B-----5:R-:W-:Y:S01]  /*1ae70*/  SHF.R.S32.HI R79, RZ, 0x1f, R0.reuse ;  /* 0x0000001fff4f7819 */ /* 0x120fe20000011400 */
[----:B------:R-:W0:Y:S01]  /*1ae80*/  @P2 LDC R83, c[0x0][0xbec] ;  /* 0x0002fb00ff532b82 */ /* 0x000e220000000800 */
[----:B------:R-:W-:Y:S01]  /*1ae90*/  IMAD.MOV.U32 R78, RZ, RZ, R0 ;  /* 0x000000ffff4e7224 */ /* 0x000fe200078e0000 */
[----:B------:R-:W-:Y:S01]  /*1aea0*/  MOV R7, R15 ;  /* 0x0000000f00077202 */ /* 0x000fe20000000f00 */
[----:B------:R-:W-:Y:S01]  /*1aeb0*/  IMAD R11, R219, 0x40, R18 ;  /* 0x00000040db0b7824 */ /* 0x000fe200078e0212 */
[----:B------:R-:W-:Y:S01]  /*1aec0*/  @P2 SHF.R.U32.HI R7, RZ, R9, R4 ;  /* 0x00000009ff072219 */ /* 0x000fe20000011604 */
[----:B------:R-:W-:Y:S01]  /*1aed0*/  IMAD R81, R81, R2, RZ ;  /* 0x0000000251517224 */ /* 0x000fe200078e02ff */
[----:B------:R-:W-:Y:S01]  /*1aee0*/  SEL R21, R142, RZ, !P1 ;  /* 0x000000ff8e157207 */ /* 0x000fe20004800000 */
[----:B------:R-:W-:Y:S01]  /*1aef0*/  IMAD.WIDE R76, R11, 0x2, R76 ;  /* 0x000000020b4c7825 */ /* 0x000fe200078e024c */
[----:B------:R-:W-:-:S03]  /*1af00*/  SHF.R.S32.HI R11, RZ, 0x1f, R7 ;  /* 0x0000001fff0b7819 */ /* 0x000fc60000011407 */
[----:B------:R-:W-:Y:S01]  /*1af10*/  IMAD.MOV R13, RZ, RZ, -R7 ;  /* 0x000000ffff0d7224 */ /* 0x000fe200078e0a07 */
[----:B------:R-:W-:-:S04]  /*1af20*/  IADD3 R29, P3, R76, 0x4000, RZ ;  /* 0x000040004c1d7810 */ /* 0x000fc80007f7e0ff */
[----:B------:R-:W-:-:S04]  /*1af30*/  LOP3.LUT R28, R29, 0x380, RZ, 0xc0, !PT ;  /* 0x000003801d1c7812 */ /* 0x000fc800078ec0ff */
[----:B------:R-:W-:-:S04]  /*1af40*/  SHF.R.U64 R28, R28, 0x3, RZ ;  /* 0x000000031c1c7819 */ /* 0x000fc800000012ff */
[----:B------:R-:W-:Y:S01]  /*1af50*/  LOP3.LUT R28, R28, R29, RZ, 0x3c, !PT ;  /* 0x0000001d1c1c7212 */ /* 0x000fe200078e3cff */
[----:B------:R-:W-:Y:S01]  /*1af60*/  IMAD.X R29, RZ, RZ, R77, P3 ;  /* 0x000000ffff1d7224 */ /* 0x000fe200018e064d */
        /* <DEDUP_REMOVED lines=10> */
[----:B------:R-:W-:-:S04]  /*1b010*/  SHF.R.S32.HI R85, RZ, 0x1f, R100 ;  /* 0x0000001fff557819 */ /* 0x000fc80000011464 */
[----:B------:R-:W-:-:S04]  /*1b020*/  LEA.HI R85, R85, R100, RZ, 0x3 ;  /* 0x0000006455557211 */ /* 0x000fc800078f18ff */
[----:B------:R-:W-:-:S05]  /*1b030*/  LOP3.LUT R85, R85, 0xfffffff8, RZ, 0xc0, !PT ;  /* 0xfffffff855557812 */ /* 0x000fca00078ec0ff */
[----:B------:R-:W-:Y:S02]  /*1b040*/  IMAD.IADD R85, R100, 0x1, -R85 ;  /* 0x0000000164557824 */ /* 0x000fe400078e0a55 */
[C---:B------:R-:W-:Y:S02]  /*1b050*/  VIADD R86, R18.reuse, 0xc0 ;  /* 0x000000c012567836 */ /* 0x040fe40000000000 */
[----:B------:R-:W-:Y:S01]  /*1b060*/  VIADD R88, R18, 0x80 ;  /* 0x0000008012587836 */ /* 0x000fe20000000000 */
[----:B------:R-:W-:Y:S01]  /*1b070*/  BSSY B1, `(.L_x_667) ;  /* 0x00000be000017945 */ /* 0x000fe20003800000 */
[----:B------:R-:W-:Y:S02]  /*1b080*/  SHF.R.S32.HI R87, RZ, 0x1f, R218 ;  /* 0x0000001fff577819 */ /* 0x000fe400000114da */
[----:B------:R-:W-:Y:S02]  /*1b090*/  SHF.R.S32.HI R90, RZ, 0x1f, R18 ;  /* 0x0000001fff5a7819 */ /* 0x000fe40000011412 */
[----:B------:R-:W-:-:S02]  /*1b0a0*/  SHF.R.S32.HI R89, RZ, 0x1f, R88 ;  /* 0x0000001fff597819 */ /* 0x000fc40000011458 */
[----:B--2---:R-:W-:Y:S01]  /*1b0b0*/  SHF.R.S32.HI R80, RZ, 0x1f, R84 ;  /* 0x0000001fff507819 */ /* 0x004fe20000011454 */
[----:B------:R-:W-:Y:S01]  /*1b0c0*/  IMAD.WIDE.U32 R4, R84, UR4, R78 ;  /* 0x0000000454047c25 */ /* 0x000fe2000f8e004e */
[----:B------:R-:W-:-:S03]  /*1b0d0*/  SEL R78, R140, RZ, !P1 ;  /* 0x000000ff8c4e7207 */ /* 0x000fc60004800000 */
[----:B------:R-:W-:-:S04]  /*1b0e0*/  IMAD R6, R80, UR4, RZ ;  /* 0x0000000450067c24 */ /* 0x000fc8000f8e02ff */
[----:B------:R-:W-:Y:S01]  /*1b0f0*/  IMAD R9, R84, UR5, R6 ;  /* 0x0000000554097c24 */ /* 0x000fe2000f8e0206 */
[----:B------:R-:W-:-:S04]  /*1b100*/  ULDC.64 UR4, c[0x0][0xb98] ;  /* 0x0002e60000047ab9 */ /* 0x000fc80000000a00 */
[----:B------:R-:W-:Y:S01]  /*1b110*/  IADD3 R5, R5, R9, RZ ;  /* 0x0000000905057210 */ /* 0x000fe20007ffe0ff */
[----:B------:R-:W-:Y:S02]  /*1b120*/  IMAD R9, R2, R13, R15 ;  /* 0x0000000d02097224 */ /* 0x000fe400078e020f */
[----:B------:R-:W-:Y:S02]  /*1b130*/  IMAD R13, R21, UR4, RZ ;  /* 0x00000004150d7c24 */ /* 0x000fe4000f8e02ff */
[----:B------:R-:W-:Y:S01]  /*1b140*/  IMAD.WIDE.U32 R4, R78, UR4, R4 ;  /* 0x000000044e047c25 */ /* 0x000fe2000f8e0004 */
[----:B------:R-:W-:-:S03]  /*1b150*/  SHF.R.S32.HI R6, RZ, 0x1f, R9 ;  /* 0x0000001fff067819 */ /* 0x000fc60000011409 */
[----:B------:R-:W-:Y:S01]  /*1b160*/  IMAD R13, R78, UR5, R13 ;  /* 0x000000054e0d7c24 */ /* 0x000fe2000f8e020d */
[----:B------:R-:W-:Y:S01]  /*1b170*/  IADD3 R4, P0, R7, R4, RZ ;  /* 0x0000000407047210 */ /* 0x000fe20007f1e0ff */
[----:B------:R-:W-:Y:S01]  /*1b180*/  ULDC.64 UR4, c[0x0][0xb88] ;  /* 0x0002e20000047ab9 */ /* 0x000fe20000000a00 */
[----:B------:R-:W-:Y:S01]  /*1b190*/  IADD3 R7, P5, R76, 0x1000, RZ ;  /* 0x000010004c077810 */ /* 0x000fe20007fbe0ff */
[----:B------:R-:W-:Y:S01]  /*1b1a0*/  IMAD R6, R6, UR4, RZ ;  /* 0x0000000406067c24 */ /* 0x000fe2000f8e02ff */
[----:B------:R-:W-:Y:S02]  /*1b1b0*/  IADD3.X R5, R11, R5, R13, P0, !PT ;  /* 0x000000050b057210 */ /* 0x000fe400007fe40d */
[----:B------:R-:W-:Y:S01]  /*1b1c0*/  LOP3.LUT P0, RZ, R10, 0x3, RZ, 0xc0, !PT ;  /* 0x000000030aff7812 */ /* 0x000fe2000780c0ff */
[C---:B------:R-:W-:Y:S01]  /*1b1d0*/  IMAD R11, R9.reuse, UR5, R6 ;  /* 0x00000005090b7c24 */ /* 0x040fe2000f8e0206 */
[----:B------:R-:W-:Y:S01]  /*1b1e0*/  IADD3 R13, P4, R76, 0x2000, RZ ;  /* 0x000020004c0d7810 */ /* 0x000fe20007f9e0ff */
[----:B------:R-:W-:Y:S01]  /*1b1f0*/  IMAD.WIDE.U32 R4, R9, UR4, R4 ;  /* 0x0000000409047c25 */ /* 0x000fe2000f8e0004 */
[----:B------:R-:W-:Y:S01]  /*1b200*/  ULDC.64 UR4, c[0x0][0xb50] ;  /* 0x0002d40000047ab9 */ /* 0x000fe20000000a00 */
[----:B------:R-:W-:-:S02]  /*1b210*/  LOP3.LUT R8, R7, 0x380, RZ, 0xc0, !PT ;  /* 0x0000038007087812 */ /* 0x000fc400078ec0ff */
[----:B------:R-:W-:Y:S01]  /*1b220*/  IMAD.IADD R5, R5, 0x1, R11 ;  /* 0x0000000105057824 */ /* 0x000fe200078e020b */
[C---:B------:R-:W-:Y:S01]  /*1b230*/  LEA R6, P1, R4.reuse, UR4, 0x2 ;  /* 0x0000000404067c11 */ /* 0x040fe2000f8210ff */
[----:B------:R-:W-:Y:S01]  /*1b240*/  IMAD.X R9, RZ, RZ, R77, P5 ;  /* 0x000000ffff097224 */ /* 0x000fe200028e064d */
[----:B------:R-:W-:Y:S02]  /*1b250*/  LOP3.LUT R12, R13, 0x380, RZ, 0xc0, !PT ;  /* 0x000003800d0c7812 */ /* 0x000fe400078ec0ff */
[----:B------:R-:W-:Y:S01]  /*1b260*/  LEA.HI.X R10, R4, UR5, R5, 0x2, P1 ;  /* 0x00000005040a7c11 */ /* 0x000fe200088f1405 */
[----:B------:R-:W-:Y:S01]  /*1b270*/  SHFL.IDX PT, R50, R6, RZ, 0x1c1f ;  /* 0x001c1fff06327589 */ /* 0x000fe200000e0000 */
[----:B------:R-:W-:Y:S01]  /*1b280*/  IADD3 R25, P1, R76, 0x3000, RZ ;  /* 0x000030004c197810 */ /* 0x000fe20007f3e0ff */
[----:B------:R-:W-:Y:S01]  /*1b290*/  ULDC.64 UR4, c[0x0][0xaa0] ;  /* 0x0002a80000047ab9 */ /* 0x000fe20000000a00 */
[----:B------:R-:W-:Y:S01]  /*1b2a0*/  SHF.R.U64 R12, R12, 0x3, RZ ;  /* 0x000000030c0c7819 */ /* 0x000fe200000012ff */
[----:B------:R-:W1:Y:S01]  /*1b2b0*/  SHFL.IDX PT, R51, R10, RZ, 0x1c1f ;  /* 0x001c1fff0a337589 */ /* 0x000e6200000e0000 */
[----:B------:R-:W-:-:S02]  /*1b2c0*/  LOP3.LUT R24, R25, 0x380, RZ, 0xc0, !PT ;  /* 0x0000038019187812 */ /* 0x000fc400078ec0ff */
[----:B------:R-:W-:Y:S01]  /*1b2d0*/  LOP3.LUT R12, R12, R13, RZ, 0x3c, !PT ;  /* 0x0000000d0c0c7212 */ /* 0x000fe200078e3cff */
[----:B------:R-:W-:Y:S01]  /*1b2e0*/  IMAD.X R13, RZ, RZ, R77, P4 ;  /* 0x000000ffff0d7224 */ /* 0x000fe200020e064d */
[----:B------:R-:W-:Y:S01]  /*1b2f0*/  SHF.R.U64 R24, R24, 0x3, RZ ;  /* 0x0000000318187819 */ /* 0x000fe200000012ff */
[----:B------:R-:W-:Y:S01]  /*1b300*/  SHFL.IDX PT, R54, R6, 0x1, 0x1c1f ;  /* 0x003c1f0006367f89 */ /* 0x000fe200000e0000 */
[----:B------:R-:W-:Y:S02]  /*1b310*/  IADD3 R33, P5, R76, 0x5000, RZ ;  /* 0x000050004c217810 */ /* 0x000fe40007fbe0ff */
[----:B------:R-:W-:Y:S01]  /*1b320*/  LOP3.LUT R24, R24, R25, RZ, 0x3c, !PT ;  /* 0x0000001918187212 */ /* 0x000fe200078e3cff */
[----:B------:R-:W2:Y:S01]  /*1b330*/  SHFL.IDX PT, R55, R10, 0x1, 0x1c1f ;  /* 0x003c1f000a377f89 */ /* 0x000ea200000e0000 */
[----:B------:R-:W-:Y:S02]  /*1b340*/  IADD3.X R25, RZ, R77, RZ, P1, !PT ;  /* 0x0000004dff197210 */ /* 0x000fe40000ffe4ff */
[----:B------:R-:W-:-:S02]  /*1b350*/  IADD3 R41, P1, R76, 0x7000, RZ ;  /* 0x000070004c297810 */ /* 0x000fc40007f3e0ff */
[----:B------:R-:W-:Y:S02]  /*1b360*/  IADD3 R37, P4, R76, 0x6000, RZ ;  /* 0x000060004c257810 */ /* 0x000fe40007f9e0ff */
[----:B------:R-:W-:Y:S02]  /*1b370*/  LOP3.LUT R40, R41, 0x380, RZ, 0xc0, !PT ;  /* 0x0000038029287812 */ /* 0x000fe400078ec0ff */
[----:B------:R-:W-:Y:S02]  /*1b380*/  LOP3.LUT R32, R33, 0x380, RZ, 0xc0, !PT ;  /* 0x0000038021207812 */ /* 0x000fe400078ec0ff */
[----:B------:R-:W-:Y:S02]  /*1b390*/  SHF.R.U64 R40, R40, 0x3, RZ ;  /* 0x0000000328287819 */ /* 0x000fe400000012ff */
[----:B------:R-:W-:Y:S02]  /*1b3a0*/  LOP3.LUT R36, R37, 0x380, RZ, 0xc0, !PT ;  /* 0x0000038025247812 */ /* 0x000fe400078ec0ff */
[----:B------:R-:W-:-:S02]  /*1b3b0*/  LOP3.LUT R40, R40, R41, RZ, 0x3c, !PT ;  /* 0x0000002928287212 */ /* 0x000fc400078e3cff */
[----:B------:R-:W-:Y:S02]  /*1b3c0*/  IADD3.X R41, RZ, R77, RZ, P1, !PT ;  /* 0x0000004dff297210 */ /* 0x000fe40000ffe4ff */
[----:B------:R-:W-:Y:S02]  /*1b3d0*/  IADD3 R57, P1, R76, 0xb000, RZ ;  /* 0x0000b0004c397810 */ /* 0x000fe40007f3e0ff */
[----:B------:R-:W-:Y:S02]  /*1b3e0*/  SHF.R.U64 R32, R32, 0x3, RZ ;  /* 0x0000000320207819 */ /* 0x000fe400000012ff */
[----:B------:R-:W-:Y:S02]  /*1b3f0*/  SHF.R.U64 R36, R36, 0x3, RZ ;  /* 0x0000000324247819 */ /* 0x000fe400000012ff */
[----:B------:R-:W-:Y:S02]  /*1b400*/  LOP3.LUT R56, R57, 0x380, RZ, 0xc0, !PT ;  /* 0x0000038039387812 */ /* 0x000fe400078ec0ff */
[----:B------:R-:W-:Y:S01]  /*1b410*/  LOP3.LUT R32, R32, R33, RZ, 0x3c, !PT ;  /* 0x0000002120207212 */ /* 0x000fe200078e3cff */
[--C-:B------:R-:W-:Y:S01]  /*1b420*/  IMAD.X R33, RZ, RZ, R77.reuse, P5 ;  /* 0x000000ffff217224 */ /* 0x100fe200028e064d */
[----:B------:R-:W-:Y:S01]  /*1b430*/  LOP3.LUT R36, R36, R37, RZ, 0x3c, !PT ;  /* 0x0000002524247212 */ /* 0x000fe200078e3cff */
[----:B------:R-:W-:Y:S01]  /*1b440*/  IMAD.X R37, RZ, RZ, R77, P4 ;  /* 0x000000ffff257224 */ /* 0x000fe200020e064d */
[----:B------:R-:W-:-:S02]  /*1b450*/  SHF.R.U64 R56, R56, 0x3, RZ ;  /* 0x0000000338387819 */ /* 0x000fc400000012ff */
[C---:B------:R-:W-:Y:S02]  /*1b460*/  IADD3 R49, P5, R76.reuse, 0x9000, RZ ;  /* 0x000090004c317810 */ /* 0x040fe40007fbe0ff */
[----:B------:R-:W-:Y:S02]  /*1b470*/  IADD3 R53, P4, R76, 0xa000, RZ ;  /* 0x0000a0004c357810 */ /* 0x000fe40007f9e0ff */
[----:B------:R-:W-:Y:S02]  /*1b480*/  LEA R4, R82, R14, 0x7 ;  /* 0x0000000e52047211 */ /* 0x000fe400078e38ff */
[----:B------:R-:W-:Y:S01]  /*1b490*/  LOP3.LUT R56, R56, R57, RZ, 0x3c, !PT ;  /* 0x0000003938387212 */ /* 0x000fe200078e3cff */
[----:B------:R-:W-:Y:S01]  /*1b4a0*/  IMAD.X R57, RZ, RZ, R77, P1 ;  /* 0x000000ffff397224 */ /* 0x000fe200008e064d */
[----:B------:R-:W-:Y:S02]  /*1b4b0*/  LOP3.LUT R48, R49, 0x380, RZ, 0xc0, !PT ;  /* 0x0000038031307812 */ /* 0x000fe400078ec0ff */
[----:B------:R-:W-:-:S02]  /*1b4c0*/  LOP3.LUT R52, R53, 0x380, RZ, 0xc0, !PT ;  /* 0x0000038035347812 */ /* 0x000fc400078ec0ff */
[C---:B------:R-:W-:Y:S01]  /*1b4d0*/  ISETP.GE.OR P1, PT, R4.reuse, R81, P0 ;  /* 0x000000510400720c */ /* 0x040fe20000726670 */
[----:B------:R-:W-:Y:S01]  /*1b4e0*/  VIADD R4, R4, 0x8 ;  /* 0x0000000804047836 */ /* 0x000fe20000000000 */
[----:B------:R-:W-:Y:S02]  /*1b4f0*/  SHF.R.U64 R48, R48, 0x3, RZ ;  /* 0x0000000330307819 */ /* 0x000fe400000012ff */
[----:B------:R-:W-:Y:S02]  /*1b500*/  SHF.R.U64 R52, R52, 0x3, RZ ;  /* 0x0000000334347819 */ /* 0x000fe400000012ff */
[----:B------:R-:W-:Y:S02]  /*1b510*/  SHF.R.U64 R8, R8, 0x3, RZ ;  /* 0x0000000308087819 */ /* 0x000fe400000012ff */
[----:B------:R-:W-:Y:S01]  /*1b520*/  LOP3.LUT R48, R48, R49, RZ, 0x3c, !PT ;  /* 0x0000003130307212 */ /* 0x000fe200078e3cff */
[--C-:B------:R-:W-:Y:S01]  /*1b530*/  IMAD.X R49, RZ, RZ, R77.reuse, P5 ;  /* 0x000000ffff317224 */ /* 0x100fe200028e064d */
[----:B------:R-:W-:Y:S01]  /*1b540*/  LOP3.LUT R52, R52, R53, RZ, 0x3c, !PT ;  /* 0x0000003534347212 */ /* 0x000fe200078e3cff */
[----:B------:R-:W-:Y:S01]  /*1b550*/  IMAD.X R53, RZ, RZ, R77, P4 ;  /* 0x000000ffff357224 */ /* 0x000fe200020e064d */
[----:B------:R-:W-:Y:S01]  /*1b560*/  LOP3.LUT R8, R8, R7, RZ, 0x3c, !PT ;  /* 0x0000000708087212 */ /* 0x000fe200078e3cff */
[----:B-1----:R1:W-:Y:S01]  /*1b570*/  @!P1 ST.E desc[UR36][R50.64], R3 ;  /* 0x0000000332009985 */ /* 0x0023e2000c101924 */
[----:B------:R-:W-:-:S02]  /*1b580*/  IADD3 R5, P3, R76, 0xf000, RZ ;  /* 0x0000f0004c057810 */ /* 0x000fc40007f7e0ff */
[----:B------:R-:W-:Y:S02]  /*1b590*/  ISETP.GE.OR P0, PT, R4, R81, P0 ;  /* 0x000000510400720c */ /* 0x000fe40000706670 */
[C---:B------:R-:W-:Y:S01]  /*1b5a0*/  IADD3 R65, P5, R76.reuse, 0xd000, RZ ;  /* 0x0000d0004c417810 */ /* 0x040fe20007fbe0ff */
[----:B------:R-:W-:Y:S01]  /*1b5b0*/  IMAD.X R73, RZ, RZ, R77, P3 ;  /* 0x000000ffff497224 */ /* 0x000fe200018e064d */
[C---:B------:R-:W-:Y:S02]  /*1b5c0*/  IADD3 R69, P4, R76.reuse, 0xe000, RZ ;  /* 0x0000e0004c457810 */ /* 0x040fe40007f9e0ff */
[----:B------:R-:W-:Y:S02]  /*1b5d0*/  LOP3.LUT R7, R76, 0x380, RZ, 0xc0, !PT ;  /* 0x000003804c077812 */ /* 0x000fe400078ec0ff */
[----:B------:R-:W-:Y:S01]  /*1b5e0*/  LOP3.LUT R4, R5, 0x380, RZ, 0xc0, !PT ;  /* 0x0000038005047812 */ /* 0x000fe200078ec0ff */
[----:B-1----:R-:W-:Y:S01]  /*1b5f0*/  IMAD R3, R79, UR4, RZ ;  /* 0x000000044f037c24 */ /* 0x002fe2000f8e02ff */
[----:B------:R-:W-:Y:S01]  /*1b600*/  LOP3.LUT R64, R65, 0x380, RZ, 0xc0, !PT ;  /* 0x0000038041407812 */ /* 0x000fe200078ec0ff */
[----:B------:R-:W1:Y:S01]  /*1b610*/  @P2 LDC R79, c[0x0][0xbf0] ;  /* 0x0002fc00ff4f2b82 */ /* 0x000e620000000800 */
[----:B------:R-:W-:Y:S01]  /*1b620*/  LOP3.LUT R68, R69, 0x380, RZ, 0xc0, !PT ;  /* 0x0000038045447812 */ /* 0x000fe200078ec0ff */
[----:B--2---:R2:W-:Y:S01]  /*1b630*/  @!P0 ST.E desc[UR36][R54.64], R20 ;  /* 0x0000001436008985 */ /* 0x0045e2000c101924 */
[----:B------:R-:W-:-:S02]  /*1b640*/  SHF.R.U64 R7, R7, 0x3, RZ ;  /* 0x0000000307077819 */ /* 0x000fc400000012ff */
[----:B------:R-:W-:Y:S01]  /*1b650*/  SHF.R.U64 R4, R4, 0x3, RZ ;  /* 0x0000000304047819 */ /* 0x000fe200000012ff */
[----:B------:R-:W-:Y:S01]  /*1b660*/  IMAD R3, R0, UR5, R3 ;  /* 0x0000000500037c24 */ /* 0x000fe2000f8e0203 */
[----:B------:R-:W-:Y:S01]  /*1b670*/  SHF.R.U64 R64, R64, 0x3, RZ ;  /* 0x0000000340407819 */ /* 0x000fe200000012ff */
[----:B------:R-:W5:Y:S01]  /*1b680*/  LD.E.128 R8, desc[UR36][R8.64] ;  /* 0x0000002408087980 */ /* 0x000f62000c101d00 */
[----:B------:R-:W-:Y:S02]  /*1b690*/  SHF.R.U64 R68, R68, 0x3, RZ ;  /* 0x0000000344447819 */ /* 0x000fe400000012ff */
[----:B------:R-:W-:Y:S01]  /*1b6a0*/  LOP3.LUT R76, R7, R76, RZ, 0x3c, !PT ;  /* 0x0000004c074c7212 */ /* 0x000fe200078e3cff */
[----:B------:R-:W5:Y:S01]  /*1b6b0*/  LD.E.128 R12, desc[UR36][R12.64] ;  /* 0x000000240c0c7980 */ /* 0x000f62000c101d00 */
[----:B------:R-:W-:Y:S02]  /*1b6c0*/  LOP3.LUT R64, R64, R65, RZ, 0x3c, !PT ;  /* 0x0000004140407212 */ /* 0x000fe400078e3cff */
[----:B------:R-:W-:Y:S01]  /*1b6d0*/  LOP3.LUT R68, R68, R69, RZ, 0x3c, !PT ;  /* 0x0000004544447212 */ /* 0x000fe200078e3cff */
[----:B------:R-:W-:Y:S01]  /*1b6e0*/  IMAD.X R69, RZ, RZ, R77, P4 ;  /* 0x000000ffff457224 */ /* 0x000fe200020e064d */
[----:B------:R-:W-:Y:S01]  /*1b6f0*/  LOP3.LUT R72, R4, R5, RZ, 0x3c, !PT ;  /* 0x0000000504487212 */ /* 0x000fe200078e3cff */
[----:B--2---:R-:W-:Y:S01]  /*1b700*/  IMAD R20, R85, 0x20, R219 ;  /* 0x0000002055147824 */ /* 0x004fe200078e02db */
[----:B------:R-:W-:Y:S01]  /*1b710*/  IADD3.X R65, RZ, R77, RZ, P5, !PT ;  /* 0x0000004dff417210 */ /* 0x000fe20002ffe4ff */
[----:B------:R2:W5:Y:S02]  /*1b720*/  LD.E.128 R4, desc[UR36][R76.64] ;  /* 0x000000244c047980 */ /* 0x000564000c101d00 */
[----:B------:R-:W-:-:S02]  /*1b730*/  IMAD R20, R82, 0x80, R20 ;  /* 0x0000008052147824 */ /* 0x000fc400078e0214 */
[----:B------:R-:W5:Y:S04]  /*1b740*/  LD.E.128 R24, desc[UR36][R24.64] ;  /* 0x0000002418187980 */ /* 0x000f68000c101d00 */
[----:B------:R-:W5:Y:S01]  /*1b750*/  LD.E.128 R28, desc[UR36][R28.64] ;  /* 0x000000241c1c7980 */ /* 0x000f62000c101d00 */
[----:B--2---:R-:W-:Y:S01]  /*1b760*/  IMAD.WIDE.U32 R76, R0, UR4, RZ ;  /* 0x00000004004c7c25 */ /* 0x004fe2000f8e00ff */
[----:B------:R-:W-:Y:S02]  /*1b770*/  ULDC.64 UR4, c[0x0][0xae8] ;  /* 0x0002ba0000047ab9 */ /* 0x000fe40000000a00 */
[----:B------:R-:W5:Y:S01]  /*1b780*/  LD.E.128 R32, desc[UR36][R32.64] ;  /* 0x0000002420207980 */ /* 0x000f62000c101d00 */
[----:B------:R-:W-:Y:S01]  /*1b790*/  IMAD R80, R80, UR4, RZ ;  /* 0x0000000450507c24 */ /* 0x000fe2000f8e02ff */
[----:B------:R-:W-:Y:S01]  /*1b7a0*/  IADD3 R77, R77, R3, RZ ;  /* 0x000000034d4d7210 */ /* 0x000fe20007ffe0ff */
[----:B0-----:R-:W-:Y:S01]  /*1b7b0*/  @P2 IMAD.HI.U32 R0, R20, R83, RZ ;  /* 0x0000005314002227 */ /* 0x001fe200078e00ff */
[----:B------:R-:W5:Y:S03]  /*1b7c0*/  LD.E.128 R36, desc[UR36][R36.64] ;  /* 0x0000002424247980 */ /* 0x000f66000c101d00 */
[C---:B------:R-:W-:Y:S01]  /*1b7d0*/  IMAD R3, R84.reuse, UR5, R80 ;  /* 0x0000000554037c24 */ /* 0x040fe2000f8e0250 */
[----:B------:R-:W5:Y:S01]  /*1b7e0*/  LD.E.128 R40, desc[UR36][R40.64] ;  /* 0x0000002428287980 */ /* 0x000f62000c101d00 */
[----:B------:R-:W-:Y:S01]  /*1b7f0*/  IMAD.WIDE.U32 R76, R84, UR4, R76 ;  /* 0x00000004544c7c25 */ /* 0x000fe2000f8e004c */
[----:B------:R-:W-:-:S02]  /*1b800*/  ULDC.64 UR4, c[0x0][0xaf0] ;  /* 0x0002bc0000047ab9 */ /* 0x000fc40000000a00 */
[----:B------:R-:W5:Y:S01]  /*1b810*/  LD.E.128 R44, desc[UR36][R44.64] ;  /* 0x000000242c2c7980 */ /* 0x000f62000c101d00 */
[----:B------:R-:W-:Y:S01]  /*1b820*/  IMAD.IADD R77, R77, 0x1, R3 ;  /* 0x000000014d4d7824 */ /* 0x000fe200078e0203 */
[----:B------:R-:W-:Y:S01]  /*1b830*/  MOV R3, R20 ;  /* 0x0000001400037202 */ /* 0x000fe20000000f00 */
[----:B------:R-:W-:Y:S01]  /*1b840*/  IMAD R21, R21, UR4, RZ ;  /* 0x0000000415157c24 */ /* 0x000fe2000f8e02ff */
[----:B-1----:R-:W-:Y:S01]  /*1b850*/  @P2 SHF.R.U32.HI R3, RZ, R79, R0 ;  /* 0x0000004fff032219 */ /* 0x002fe20000011600 */
[----:B------:R-:W5:Y:S02]  /*1b860*/  LD.E.128 R48, desc[UR36][R48.64] ;  /* 0x0000002430307980 */ /* 0x000f64000c101d00 */
[C---:B------:R-:W-:Y:S01]  /*1b870*/  IMAD R21, R78.reuse, UR5, R21 ;  /* 0x000000054e157c24 */ /* 0x040fe2000f8e0215 */
[----:B------:R-:W-:Y:S01]  /*1b880*/  SHF.R.S32.HI R0, RZ, 0x1f, R3 ;  /* 0x0000001fff007819 */ /* 0x000fe20000011403 */
[----:B------:R-:W-:Y:S01]  /*1b890*/  IMAD.WIDE.U32 R78, R78, UR4, R76 ;  /* 0x000000044e4e7c25 */ /* 0x000fe2000f8e004c */
[----:B------:R-:W-:Y:S01]  /*1b8a0*/  ULDC.64 UR4, c[0x0][0xae0] ;  /* 0x0002b80000047ab9 */ /* 0x000fe20000000a00 */
[----:B------:R-:W5:Y:S02]  /*1b8b0*/  LD.E.128 R52, desc[UR36][R52.64] ;  /* 0x0000002434347980 */ /* 0x000f64000c101d00 */
[----:B------:R-:W-:-:S02]  /*1b8c0*/  IMAD.MOV R77, RZ, RZ, -R3 ;  /* 0x000000ffff4d7224 */ /* 0x000fc400078e0a03 */
[----:B------:R-:W-:Y:S01]  /*1b8d0*/  IMAD.IADD R79, R79, 0x1, R21 ;  /* 0x000000014f4f7824 */ /* 0x000fe200078e0215 */
[----:B------:R-:W5:Y:S01]  /*1b8e0*/  LD.E.128 R56, desc[UR36][R56.64] ;  /* 0x0000002438387980 */ /* 0x000f62000c101d00 */
[----:B------:R-:W-:Y:S02]  /*1b8f0*/  IMAD R0, R0, UR4, RZ ;  /* 0x0000000400007c24 */ /* 0x000fe4000f8e02ff */
[----:B------:R-:W-:Y:S01]  /*1b900*/  IMAD R21, R2, R77, R20 ;  /* 0x0000004d02157224 */ /* 0x000fe200078e0214 */
[----:B------:R-:W5:Y:S01]  /*1b910*/  LD.E.128 R60, desc[UR36][R60.64] ;  /* 0x000000243c3c7980 */ /* 0x000f62000c101d00 */
[C---:B------:R-:W-:Y:S02]  /*1b920*/  IMAD R77, R3.reuse, UR5, R0 ;  /* 0x00000005034d7c24 */ /* 0x040fe4000f8e0200 */
[----:B------:R-:W-:Y:S01]  /*1b930*/  IMAD.WIDE.U32 R2, R3, UR4, R78 ;  /* 0x0000000403027c25 */ /* 0x000fe2000f8e004e */
[----:B------:R-:W-:Y:S01]  /*1b940*/  SHF.R.S32.HI R0, RZ, 0x1f, R21 ;  /* 0x0000001fff007819 */ /* 0x000fe20000011415 */
[----:B------:R-:W-:Y:S01]  /*1b950*/  ULDC.64 UR4, c[0x0][0xad8] ;  /* 0x0002b60000047ab9 */ /* 0x000fe20000000a00 */
[----:B------:R-:W5:Y:S01]  /*1b960*/  LD.E.128 R64, desc[UR36][R64.64] ;  /* 0x0000002440407980 */ /* 0x000f62000c101d00 */
[----:B------:R-:W-:-:S02]  /*1b970*/  IMAD.IADD R3, R3, 0x1, R77 ;  /* 0x0000000103037824 */ /* 0x000fc400078e024d */
[----:B------:R-:W-:Y:S01]  /*1b980*/  IMAD R0, R0, UR4, RZ ;  /* 0x0000000400007c24 */ /* 0x000fe2000f8e02ff */
[----:B------:R-:W5:Y:S01]  /*1b990*/  LD.E.128 R68, desc[UR36][R68.64] ;  /* 0x0000002444447980 */ /* 0x000f62000c101d00 */
[----:B------:R-:W-:-:S03]  /*1b9a0*/  IMAD.WIDE.U32 R2, R21, UR4, R2 ;  /* 0x0000000415027c25 */ /* 0x000fc6000f8e0002 */
[----:B------:R-:W5:Y:S01]  /*1b9b0*/  LD.E.128 R72, desc[UR36][R72.64] ;  /* 0x0000002448487980 */ /* 0x000f62000c101d00 */
[----:B------:R-:W-:Y:S01]  /*1b9c0*/  IMAD R77, R21, UR5, R0 ;  /* 0x00000005154d7c24 */ /* 0x000fe2000f8e0200 */
[----:B------:R-:W-:Y:S01]  /*1b9d0*/  ULDC.64 UR4, c[0x0][0xa80] ;  /* 0x0002a00000047ab9 */ /* 0x000fe20000000a00 */
[----:B------:R-:W-:Y:S01]  /*1b9e0*/  @!PT LDS RZ, [RZ] ;  /* 0x00000000fffff984 */ /* 0x000fe20000000800 */
[----:B------:R-:W-:Y:S01]  /*1b9f0*/  @!PT LDS RZ, [RZ] ;  /* 0x00000000fffff984 */ /* 0x000fe20000000800 */
[----:B------:R-:W-:Y:S01]  /*1ba00*/  @!PT LDS RZ, [RZ] ;  /* 0x00000000fffff984 */ /* 0x000fe20000000800 */
[----:B------:R-:W-:Y:S01]  /*1ba10*/  @!PT LDS RZ, [RZ] ;  /* 0x00000000fffff984 */ /* 0x000fe20000000800 */
[----:B------:R0:W-:Y:S06]  /*1ba20*/  MEMBAR.ALL.CTA ;  /* 0x0000000000007992 */ /* 0x0001ec0000008000 */
[----:B0-----:R-:W0:Y:S01]  /*1ba30*/  FENCE.VIEW.ASYNC.S ;  /* 0x00000000000073c6 */ /* 0x001e220000000000 */
[----:B------:R-:W-:-:S02]  /*1ba40*/  LEA R80, P2, R2, UR4, 0x1 ;  /* 0x0000000402507c11 */ /* 0x000fc4000f8408ff */
[----:B------:R-:W-:Y:S02]  /*1ba50*/  IADD3 R3, R3, R77, RZ ;  /* 0x0000004d03037210 */ /* 0x000fe40007ffe0ff */
[----:B------:R-:W-:Y:S02]  /*1ba60*/  LEA R84, R82, R219, 0x7 ;  /* 0x000000db52547211 */ /* 0x000fe400078e38ff */
[----:B------:R-:W-:Y:S02]  /*1ba70*/  LEA.HI.X R82, R2, UR5, R3, 0x1, P2 ;  /* 0x0000000502527c11 */ /* 0x000fe400090f0c03 */
[C---:B------:R-:W-:Y:S01]  /*1ba80*/  ISETP.GE.AND P2, PT, R84.reuse, R81, PT ;  /* 0x000000515400720c */ /* 0x040fe20003f46270 */
[----:B------:R-:W-:Y:S02]  /*1ba90*/  VIADD R0, R23, 0x38820 ;  /* 0x0003882017007836 */ /* 0x000fe40000000000 */
[----:B------:R-:W-:-:S03]  /*1baa0*/  VIADD R20, R84, 0x20 ;  /* 0x0000002054147836 */ /* 0x000fc60000000000 */
[----:B------:R-:W-:Y:S01]  /*1bab0*/  PRMT R0, RZ, 0x654, R0 ;  /* 0x00000654ff007816 */ /* 0x000fe20000000000 */
[----:B------:R-:W-:Y:S01]  /*1bac0*/  VIADD R76, R84, 0x40 ;  /* 0x00000040544c7836 */ /* 0x000fe20000000000 */
[----:B0-----:R0:W1:Y:S01]  /*1bad0*/  SHFL.IDX PT, R83, R80, RZ, 0x181f ;  /* 0x00181fff50537589 */ /* 0x00106200000e0000 */
[----:B------:R-:W-:-:S03]  /*1bae0*/  ISETP.GE.AND P1, PT, R20, R81, PT ;  /* 0x000000511400720c */ /* 0x000fc60003f26270 */
[----:B------:R0:W2:Y:S01]  /*1baf0*/  SHFL.IDX PT, R79, R82, RZ, 0x181f ;  /* 0x00181fff524f7589 */ /* 0x0000a200000e0000 */
[----:B------:R0:W-:Y:S01]  /*1bb00*/  SYNCS.ARRIVE.TRANS64.RED.A1T0 RZ, [R0+URZ], RZ ;  /* 0x000000ff00ff79a7 */ /* 0x0001e2000810043f */
[----:B------:R-:W-:Y:S02]  /*1bb10*/  ISETP.GE.AND P0, PT, R76, R81, PT ;  /* 0x000000514c00720c */ /* 0x000fe40003f06270 */
[----:B------:R-:W-:Y:S01]  /*1bb20*/  SHF.R.S32.HI R85, RZ, 0x1f, R86 ;  /* 0x0000001fff557819 */ /* 0x000fe20000011456 */
[----:B------:R-:W-:Y:S10]  /*1bb30*/  @P2 BRA `(.L_x_668) ;  /* 0x0000000000442947 */ /* 0x000ff40003800000 */
[----:B------:R-:W-:Y:S02]  /*1bb40*/  ULDC UR4, c[0x0][0xac8] ;  /* 0x0002b20000047ab9 */ /* 0x000fe40000000800 */
[----:B------:R-:W-:Y:S02]  /*1bb50*/  ISETP.GE.AND P2, PT, R18, UR4, PT ;  /* 0x0000000412007c0c */ /* 0x000fe4000bf46270 */
[----:B------:R-:W-:Y:S02]  /*1bb60*/  ISETP.GE.AND P3, PT, R218, UR4, PT ;  /* 0x00000004da007c0c */ /* 0x000fe4000bf66270 */
[----:B------:R-:W-:-:S09]  /*1bb70*/  ISETP.GE.AND P4, PT, R88, UR4, PT ;  /* 0x0000000458007c0c */ /* 0x000fd2000bf86270 */
[----:B-1----:R-:W-:-:S04]  /*1bb80*/  @!P2 LEA R2, P5, R18, R83, 0x1 ;  /* 0x000000531202a211 */ /* 0x002fc800078a08ff */
[----:B--2---:R-:W-:Y:S02]  /*1bb90*/  @!P2 LEA.HI.X R3, R18, R79, R90, 0x1, P5 ;  /* 0x0000004f1203a211 */ /* 0x004fe400028f0c5a */
[----:B------:R-:W-:-:S03]  /*1bba0*/  ISETP.GE.AND P5, PT, R86, UR4, PT ;  /* 0x0000000456007c0c */ /* 0x000fc6000bfa6270 */
[----:B-----5:R3:W-:Y:S01]  /*1bbb0*/  @!P2 ST.E.128 desc[UR36][R2.64], R4 ;  /* 0x000000040200a985 */ /* 0x0207e2000c101d24 */
[----:B------:R-:W-:-:S04]  /*1bbc0*/  @!P3 LEA R20, P2, R218, R83, 0x1 ;  /* 0x00000053da14b211 */ /* 0x000fc800078408ff */
        /* <DEDUP_REMOVED lines=8> */
.L_x_668:
[----:B------:R-:W-:Y:S05]  /*1bc50*/  BSYNC B1 ;  /* 0x0000000000017941 */ /* 0x000fea0003800000 */
.L_x_667:
[----:B---3--:R3:W4:Y:S01]  /*1bc60*/  SHFL.IDX PT, R21, R82, 0x1, 0x181f ;  /* 0x00381f0052157f89 */ /* 0x00872200000e0000 */
[----:B------:R-:W-:Y:S03]  /*1bc70*/  BSSY B1, `(.L_x_669) ;  /* 0x0000014000017945 */ /* 0x000fe60003800000 */
[----:B-----5:R3:W0:Y:S01]  /*1bc80*/  SHFL.IDX PT, R29, R80, 0x1, 0x181f ;  /* 0x00381f00501d7f89 */ /* 0x02062200000e0000 */
[----:B------:R-:W-:Y:S05]  /*1bc90*/  @P1 BRA `(.L_x_670) ;  /* 0x0000000000441947 */ /* 0x000fea0003800000 */
[----:B------:R-:W-:Y:S02]  /*1bca0*/  ULDC UR4, c[0x0][0xac8] ;  /* 0x0002b20000047ab9 */ /* 0x000fe40000000800 */
[----:B------:R-:W-:Y:S02]  /*1bcb0*/  ISETP.GE.AND P4, PT, R18, UR4, PT ;  /* 0x0000000412007c0c */ /* 0x000fe4000bf86270 */
[----:B------:R-:W-:Y:S02]  /*1bcc0*/  ISETP.GE.AND P3, PT, R218, UR4, PT ;  /* 0x00000004da007c0c */ /* 0x000fe4000bf66270 */
[----:B------:R-:W-:Y:S02]  /*1bcd0*/  ISETP.GE.AND P2, PT, R88, UR4, PT ;  /* 0x0000000458007c0c */ /* 0x000fe4000bf46270 */
[----:B------:R-:W-:-:S07]  /*1bce0*/  ISETP.GE.AND P1, PT, R86, UR4, PT ;  /* 0x0000000456007c0c */ /* 0x000fce000bf26270 */
[----:B0-----:R-:W-:-:S04]  /*1bcf0*/  @!P4 LEA R2, P5, R18, R29, 0x1 ;  /* 0x0000001d1202c211 */ /* 0x001fc800078a08ff */
[----:B----4-:R-:W-:Y:S02]  /*1bd00*/  @!P4 LEA.HI.X R3, R18, R21, R90, 0x1, P5 ;  /* 0x000000151203c211 */ /* 0x010fe400028f0c5a */
[----:B------:R-:W-:-:S03]  /*1bd10*/  @!P3 LEA R4, P5, R218, R29, 0x1 ;  /* 0x0000001dda04b211 */ /* 0x000fc600078a08ff */
[----:B------:R0:W-:Y:S01]  /*1bd20*/  @!P4 ST.E.128 desc[UR36][R2.64], R8 ;  /* 0x000000080200c985 */ /* 0x0001e2000c101d24 */
        /* <DEDUP_REMOVED lines=8> */
.L_x_670:
[----:B------:R-:W-:Y:S05]  /*1bdb0*/  BSYNC B1 ;  /* 0x0000000000017941 */ /* 0x000fea0003800000 */
.L_x_669:
        /* <DEDUP_REMOVED lines=10> */
[----:B------:R-:W-:Y:S02]  /*1be60*/  @!P2 LEA R4, P4, R218, R7, 0x1 ;  /* 0x00000007da04a211 */ /* 0x000fe400078808ff */
[----:B------:R-:W-:Y:S02]  /*1be70*/  @!P3 LEA.HI.X R3, R18, R9, R90, 0x1, P5 ;  /* 0x000000091203b211 */ /* 0x000fe400028f0c5a */
        /* <DEDUP_REMOVED lines=9> */
.L_x_672:
[----:B------:R-:W-:Y:S05]  /*1bf10*/  BSYNC B1 ;  /* 0x0000000000017941 */ /* 0x000fea0003800000 */
.L_x_671:
        /* <DEDUP_REMOVED lines=10> */
[-C--:B------:R-:W-:Y:S02]  /*1bfc0*/  @!P4 LEA R4, P1, R218, R11.reuse, 0x1 ;  /* 0x0000000bda04c211 */ /* 0x080fe400078208ff */
        /* <DEDUP_REMOVED lines=13> */
.L_x_664:
[----:B------:R-:W2:Y:S01]  /*1c0a0*/  LDL R9, [R1+0x20] ;  /* 0x0000200001097983 */ /* 0x000ea20000100800 */
[----:B------:R-:W-:-:S03]  /*1c0b0*/  ULDC.64 UR4, c[0x0][0xc00] ;  /* 0x0003000000047ab9 */ /* 0x000fc60000000a00 */
[----:B------:R-:W3:Y:S01]  /*1c0c0*/  LDL R8, [R1+0x3c] ;  /* 0x00003c0001087983 */ /* 0x000ee20000100800 */
[----:B------:R-:W-:Y:S01]  /*1c0d0*/  ISETP.NE.U32.AND P0, PT, RZ, UR4, PT ;  /* 0x00000004ff007c0c */ /* 0x000fe2000bf05070 */
[----:B------:R-:W-:Y:S01]  /*1c0e0*/  IMAD.MOV.U32 R0, RZ, RZ, RZ ;  /* 0x000000ffff007224 */ /* 0x000fe200078e00ff */
[----:B------:R-:W4:Y:S02]  /*1c0f0*/  LDC R25, c[0x0][0xbe8] ;  /* 0x0002fa00ff197b82 */ /* 0x000f240000000800 */
[----:B------:R-:W-:Y:S02]  /*1c100*/  ISETP.NE.AND.EX P0, PT, RZ, UR5, PT, P0 ;  /* 0x00000005ff007c0c */ /* 0x000fe4000bf05300 */
[C---:B--2---:R-:W-:Y:S02]  /*1c110*/  SHF.L.U32 R4, R9.reuse, 0x2, RZ ;  /* 0x0000000209047819 */ /* 0x044fe400000006ff */
[----:B---3--:R-:W-:Y:S02]  /*1c120*/  SHF.L.U64.HI R5, R9, 0x2, R8 ;  /* 0x0000000209057819 */ /* 0x008fe40000010208 */
[----:B------:R-:W-:-:S04]  /*1c130*/  IADD3 R2, P1, R4, UR4, RZ ;  /* 0x0000000404027c10 */ /* 0x000fc8000ff3e0ff */
[----:B------:R-:W-:Y:S01]  /*1c140*/  IADD3.X R3, R5, UR5, RZ, P1, !PT ;  /* 0x0000000505037c10 */ /* 0x000fe20008ffe4ff */
[----:B------:R-:W-:Y:S02]  /*1c150*/  ULDC.64 UR4, c[0x0][0xc08] ;  /* 0x0003020000047ab9 */ /* 0x000fe40000000a00 */
[----:B------:R-:W-:Y:S02]  /*1c160*/  ISETP.NE.U32.AND P1, PT, RZ, UR4, PT ;  /* 0x00000004ff007c0c */ /* 0x000fe4000bf25070 */
[----:B------:R2:W5:Y:S02]  /*1c170*/  @P0 LDG.E R0, desc[UR36][R2.64] ;  /* 0x0000002402000981 */ /* 0x000564000c1e1900 */
[----:B------:R-:W-:Y:S01]  /*1c180*/  ISETP.NE.AND.EX P1, PT, RZ, UR5, PT, P1 ;  /* 0x00000005ff007c0c */ /* 0x000fe2000bf25310 */
[----:B------:R-:W3:-:S12]  /*1c190*/  S2R R7, SR_TID.X ;  /* 0x0000000000077919 */ /* 0x000ed80000002100 */
[----:B------:R-:W-:Y:S01]  /*1c1a0*/  @P1 IADD3 R4, P2, R4, UR4, RZ ;  /* 0x0000000404041c10 */ /* 0x000fe2000ff5e0ff */
[----:B------:R-:W-:Y:S02]  /*1c1b0*/  ULDC UR4, c[0x0][0xa88] ;  /* 0x0002a20000047ab9 */ /* 0x000fe40000000800 */
[----:B------:R-:W-:Y:S01]  /*1c1c0*/  IMAD.U32 R6, RZ, RZ, UR4 ;  /* 0x00000004ff067e24 */ /* 0x000fe2000f8e00ff */
[----:B------:R-:W-:-:S05]  /*1c1d0*/  @P1 IADD3.X R5, R5, UR5, RZ, P2, !PT ;  /* 0x0000000505051c10 */ /* 0x000fca00097fe4ff */
[----:B------:R2:W5:Y:S01]  /*1c1e0*/  @P1 LDG.E R6, desc[UR36][R4.64] ;  /* 0x0000002404061981 */ /* 0x000562000c1e1900 */
[----:B----4-:R-:W-:Y:S01]  /*1c1f0*/  ISETP.NE.AND P2, PT, R25, 0x1, PT ;  /* 0x000000011900780c */ /* 0x010fe20003f45270 */
[----:B---3--:R-:W-:-:S12]  /*1c200*/  VIADD R24, R7, 0xffffff80 ;  /* 0xffffff8007187836 */ /* 0x008fd80000000000 */
[----:B------:R-:W3:Y:S01]  /*1c210*/  @P2 LDC R27, c[0x0][0xbec] ;  /* 0x0002fb00ff1b2b82 */ /* 0x000ee20000000800 */
[----:B------:R-:W-:Y:S01]  /*1c220*/  ISETP.GE.AND P3, PT, R24, 0x80, PT ;  /* 0x000000801800780c */ /* 0x000fe20003f66270 */
[----:B--2---:R-:W-:-:S12]  /*1c230*/  @P1 BRA `(.L_x_674) ;  /* 0x0000000000101947 */ /* 0x004fd80003800000 */
[----:B------:R-:W-:Y:S05]  /*1c240*/  @!P0 BRA `(.L_x_674) ;  /* 0x00000000000c8947 */ /* 0x000fea0003800000 */
[----:B------:R-:W2:Y:S04]  /*1c250*/  LDG.E R5, desc[UR36][R2.64] ;  /* 0x0000002402057981 */ /* 0x000ea8000c1e1900 */
[----:B-----5:R-:W2:Y:S02]  /*1c260*/  LDG.E R6, desc[UR36][R2.64+0x4] ;  /* 0x0000042402067981 */ /* 0x020ea4000c1e1900 */
[----:B--2---:R-:W-:-:S07]  /*1c270*/  IADD3 R6, -R5, R6, RZ ;  /* 0x0000000605067210 */ /* 0x004fce0007ffe1ff */
.L_x_674:
[----:B------:R-:W2:Y:S04]  /*1c280*/  LDL R20, [R1+0x38] ;  /* 0x0000380001147983 */ /* 0x000ea80000100800 */
[----:B------:R4:W5:Y:S01]  /*1c290*/  LDL R14, [R1+0x44] ;  /* 0x00004400010e7983 */ /* 0x0009620000100800 */
[----:B------:R-:W-:Y:S01]  /*1c2a0*/  BSSY B1, `(.L_x_675) ;  /* 0x000002d000017945 */ /* 0x000fe20003800000 */
[----:B------:R-:W-:Y:S02]  /*1c2b0*/  SEL R13, R9, RZ, !P0 ;  /* 0x000000ff090d7207 */ /* 0x000fe40004000000 */
[----:B------:R-:W-:Y:S02]  /*1c2c0*/  SEL R12, R8, RZ, !P0 ;  /* 0x000000ff080c7207 */ /* 0x000fe40004000000 */
[----:B-----5:R-:W-:-:S02]  /*1c2d0*/  SHF.R.S32.HI R11, RZ, 0x1f, R0 ;  /* 0x0000001fff0b7819 */ /* 0x020fc40000011400 */
[----:B--2---:R-:W-:Y:S01]  /*1c2e0*/  SHF.R.S32.HI R10, RZ, 0x1f, R20 ;  /* 0x0000001fff0a7819 */ /* 0x004fe20000011414 */
[----:B----4-:R-:W-:Y:S06]  /*1c2f0*/  @P3 BRA `(.L_x_676) ;  /* 0x00000000009c3947 */ /* 0x010fec0003800000 */
[----:B------:R-:W2:Y:S01]  /*1c300*/  LDC R9, c[0x0][0xbe8] ;  /* 0x0002fa00ff097b82 */ /* 0x000ea20000000800 */
[----:B------:R-:W-:-:S04]  /*1c310*/  IMAD R2, R14, 0x80, R7 ;  /* 0x000000800e027824 */ /* 0x000fc800078e0207 */
[----:B------:R-:W-:Y:S02]  /*1c320*/  VIADD R8, R2, 0xffffff80 ;  /* 0xffffff8002087836 */ /* 0x000fe40000000000 */
[----:B--2---:R-:W-:-:S05]  /*1c330*/  IMAD R3, R6, R9, RZ ;  /* 0x0000000906037224 */ /* 0x004fca00078e02ff */
[----:B------:R-:W-:-:S13]  /*1c340*/  ISETP.GE.AND P0, PT, R8, R3, PT ;  /* 0x000000030800720c */ /* 0x000fda0003f06270 */
[----:B------:R-:W-:Y:S05]  /*1c350*/  @P0 BRA `(.L_x_676) ;  /* 0x0000000000840947 */ /* 0x000fea0003800000 */
[----:B------:R-:W-:Y:S01]  /*1c360*/  ISETP.NE.AND P0, PT, R9, 0x1, PT ;  /* 0x000000010900780c */ /* 0x000fe20003f05270 */
[----:B------:R-:W-:Y:S01]  /*1c370*/  ULDC.64 UR4, c[0x0][0xb90] ;  /* 0x0002e40000047ab9 */ /* 0x000fe20000000a00 */
[----:B------:R-:W-:Y:S01]  /*1c380*/  MOV R2, R0 ;  /* 0x0000000000027202 */ /* 0x000fe20000000f00 */
[----:B------:R-:W-:Y:S02]  /*1c390*/  IMAD R7, R10, UR4, RZ ;  /* 0x000000040a077c24 */ /* 0x000fe4000f8e02ff */
[----:B------:R-:W-:Y:S02]  /*1c3a0*/  IMAD.MOV.U32 R3, RZ, RZ, R11 ;  /* 0x000000ffff037224 */ /* 0x000fe400078e000b */
[----:B------:R-:W-:Y:S02]  /*1c3b0*/  IMAD.MOV.U32 R5, RZ, RZ, R8 ;  /* 0x000000ffff057224 */ /* 0x000fe400078e0008 */
[----:B------:R-:W-:-:S04]  /*1c3c0*/  IMAD.WIDE.U32 R2, R20, UR4, R2 ;  /* 0x0000000414027c25 */ /* 0x000fc8000f8e0002 */
[----:B------:R-:W2:Y:S01]  /*1c3d0*/  @P0 LDC R15, c[0x0][0xbec] ;  /* 0x0002fb00ff0f0b82 */ /* 0x000ea20000000800 */
[----:B------:R-:W-:Y:S01]  /*1c3e0*/  IMAD R7, R20, UR5, R7 ;  /* 0x0000000514077c24 */ /* 0x000fe2000f8e0207 */
[----:B------:R-:W-:-:S03]  /*1c3f0*/  ULDC.64 UR4, c[0x0][0xb98] ;  /* 0x0002e60000047ab9 */ /* 0x000fc60000000a00 */
[----:B------:R-:W-:-:S03]  /*1c400*/  IMAD.IADD R3, R3, 0x1, R7 ;  /* 0x0000000103037824 */ /* 0x000fc600078e0207 */
[----:B------:R-:W4:Y:S01]  /*1c410*/  @P0 LDC R21, c[0x0][0xbf0] ;  /* 0x0002fc00ff150b82 */ /* 0x000f220000000800 */
[----:B------:R-:W-:-:S04]  /*1c420*/  IMAD.WIDE.U32 R2, R13, UR4, R2 ;  /* 0x000000040d027c25 */ /* 0x000fc8000f8e0002 */
[----:B--2---:R-:W-:-:S05]  /*1c430*/  @P0 IMAD.HI.U32 R4, R8, R15, RZ ;  /* 0x0000000f08040227 */ /* 0x004fca00078e00ff */
[----:B----4-:R-:W-:Y:S01]  /*1c440*/  @P0 SHF.R.U32.HI R5, RZ, R21, R4 ;  /* 0x00000015ff050219 */ /* 0x010fe20000011604 */
[----:B------:R-:W-:-:S03]  /*1c450*/  IMAD R4, R12, UR4, RZ ;  /* 0x000000040c047c24 */ /* 0x000fc6000f8e02ff */
[----:B------:R-:W-:Y:S01]  /*1c460*/  IADD3 R2, P0, R5, R2, RZ ;  /* 0x0000000205027210 */ /* 0x000fe20007f1e0ff */
[----:B------:R-:W-:-:S04]  /*1c470*/  IMAD.MOV R7, RZ, RZ, -R5 ;  /* 0x000000ffff077224 */ /* 0x000fc800078e0a05 */
[----:B------:R-:W-:Y:S01]  /*1c480*/  IMAD R7, R9, R7, R8 ;  /* 0x0000000709077224 */ /* 0x000fe200078e0208 */
[----:B------:R-:W-:Y:S01]  /*1c490*/  SHF.R.S32.HI R9, RZ, 0x1f, R5 ;  /* 0x0000001fff097819 */ /* 0x000fe20000011405 */
[----:B------:R-:W-:Y:S01]  /*1c4a0*/  IMAD R8, R13, UR5, R4 ;  /* 0x000000050d087c24 */ /* 0x000fe2000f8e0204 */
[----:B------:R-:W-:Y:S02]  /*1c4b0*/  ULDC.64 UR4, c[0x0][0xb88] ;  /* 0x0002e20000047ab9 */ /* 0x000fe40000000a00 */
[----:B------:R-:W-:Y:S02]  /*1c4c0*/  SHF.R.S32.HI R4, RZ, 0x1f, R7 ;  /* 0x0000001fff047819 */ /* 0x000fe40000011407 */
[----:B------:R-:W-:-:S03]  /*1c4d0*/  IADD3.X R3, R9, R3, R8, P0, !PT ;  /* 0x0000000309037210 */ /* 0x000fc600007fe408 */
[----:B------:R-:W-:Y:S02]  /*1c4e0*/  IMAD R4, R4, UR4, RZ ;  /* 0x0000000404047c24 */ /* 0x000fe4000f8e02ff */
[----:B------:R-:W-:-:S04]  /*1c4f0*/  IMAD.WIDE.U32 R2, R7, UR4, R2 ;  /* 0x0000000407027c25 */ /* 0x000fc8000f8e0002 */
[----:B------:R-:W-:Y:S01]  /*1c500*/  IMAD R5, R7, UR5, R4 ;  /* 0x0000000507057c24 */ /* 0x000fe2000f8e0204 */
[----:B------:R-:W-:Y:S02]  /*1c510*/  ULDC.64 UR4, c[0x0][0xb50] ;  /* 0x0002d40000047ab9 */ /* 0x000fe40000000a00 */
[----:B------:R-:W-:Y:S02]  /*1c520*/  LEA R4, P0, R2, UR4, 0x2 ;  /* 0x0000000402047c11 */ /* 0x000fe4000f8010ff */
[----:B------:R-:W-:-:S04]  /*1c530*/  IADD3 R3, R3, R5, RZ ;  /* 0x0000000503037210 */ /* 0x000fc80007ffe0ff */
[----:B------:R-:W-:Y:S01]  /*1c540*/  LEA.HI.X R5, R2, UR5, R3, 0x2, P0 ;  /* 0x0000000502057c11 */ /* 0x000fe200080f1403 */
[----:B------:R-:W-:-:S05]  /*1c550*/  IMAD.MOV.U32 R3, RZ, RZ, -0x800000 ;  /* 0xff800000ff037424 */ /* 0x000fca00078e00ff */
[----:B------:R2:W-:Y:S02]  /*1c560*/  STG.E desc[UR36][R4.64], R3 ;  /* 0x0000000304007986 */ /* 0x0005e4000c101924 */
.L_x_676:
[----:B------:R-:W-:Y:S05]  /*1c570*/  BSYNC B1 ;  /* 0x0000000000017941 */ /* 0x000fea0003800000 */
.L_x_675:
[----:B--2---:R-:W-:Y:S01]  /*1c580*/  SHF.R.S32.HI R4, RZ, 0x1f, R24 ;  /* 0x0000001fff047819 */ /* 0x004fe20000011418 */
[----:B------:R-:W2:Y:S01]  /*1c590*/  @P2 LDC R9, c[0x0][0xbf0] ;  /* 0x0002fc00ff092b82 */ /* 0x000ea20000000800 */
[----:B------:R-:W-:Y:S02]  /*1c5a0*/  ULDC.64 UR4, c[0x0][0xaa0] ;  /* 0x0002a80000047ab9 */ /* 0x000fe40000000a00 */
[----:B------:R-:W-:Y:S01]  /*1c5b0*/  LEA.HI R4, R4, R24, RZ, 0x3 ;  /* 0x0000001804047211 */ /* 0x000fe200078f18ff */
[----:B------:R-:W-:-:S03]  /*1c5c0*/  IMAD R3, R11, UR4, RZ ;  /* 0x000000040b037c24 */ /* 0x000fc6000f8e02ff */
[----:B------:R-:W-:Y:S01]  /*1c5d0*/  LOP3.LUT R4, R4, 0xfffffff8, RZ, 0xc0, !PT ;  /* 0xfffffff804047812 */ /* 0x000fe200078ec0ff */
[C---:B------:R-:W-:Y:S02]  /*1c5e0*/  IMAD R5, R0.reuse, UR5, R3 ;  /* 0x0000000500057c24 */ /* 0x040fe4000f8e0203 */
[----:B------:R-:W-:Y:S01]  /*1c5f0*/  IMAD.WIDE.U32 R2, R0, UR4, RZ ;  /* 0x0000000400027c25 */ /* 0x000fe2000f8e00ff */
[----:B------:R-:W-:-:S03]  /*1c600*/  ULDC.64 UR4, c[0x0][0xae8] ;  /* 0x0002ba0000047ab9 */ /* 0x000fc60000000a00 */
[----:B------:R-:W-:Y:S01]  /*1c610*/  IMAD.IADD R4, R24, 0x1, -R4 ;  /* 0x0000000118047824 */ /* 0x000fe200078e0a04 */
[----:B------:R-:W-:Y:S01]  /*1c620*/  IADD3 R3, R3, R5, RZ ;  /* 0x0000000503037210 */ /* 0x000fe20007ffe0ff */
[----:B------:R-:W-:Y:S02]  /*1c630*/  IMAD R0, R10, UR4, RZ ;  /* 0x000000040a007c24 */ /* 0x000fe4000f8e02ff */
[----:B------:R-:W-:Y:S02]  /*1c640*/  IMAD R4, R4, 0x20, R219 ;  /* 0x0000002004047824 */ /* 0x000fe400078e02db */
[----:B------:R-:W-:Y:S02]  /*1c650*/  IMAD R7, R20, UR5, R0 ;  /* 0x0000000514077c24 */ /* 0x000fe4000f8e0200 */
[----:B------:R-:W-:Y:S02]  /*1c660*/  IMAD R8, R14, 0x80, R4 ;  /* 0x000000800e087824 */ /* 0x000fe400078e0204 */
[----:B------:R-:W-:Y:S01]  /*1c670*/  IMAD.WIDE.U32 R2, R20, UR4, R2 ;  /* 0x0000000414027c25 */ /* 0x000fe2000f8e0002 */
[----:B------:R-:W-:-:S03]  /*1c680*/  ULDC.64 UR4, c[0x0][0xaf0] ;  /* 0x0002bc0000047ab9 */ /* 0x000fc60000000a00 */
[----:B---3--:R-:W-:-:S04]  /*1c690*/  @P2 IMAD.HI.U32 R0, R8, R27, RZ ;  /* 0x0000001b08002227 */ /* 0x008fc800078e00ff */
[----:B------:R-:W-:Y:S01]  /*1c6a0*/  IMAD.MOV.U32 R5, RZ, RZ, R8 ;  /* 0x000000ffff057224 */ /* 0x000fe200078e0008 */
[----:B--2---:R-:W-:Y:S01]  /*1c6b0*/  @P2 SHF.R.U32.HI R5, RZ, R9, R0 ;  /* 0x00000009ff052219 */ /* 0x004fe20000011600 */
[----:B------:R-:W-:Y:S02]  /*1c6c0*/  IMAD.IADD R3, R3, 0x1, R7 ;  /* 0x0000000103037824 */ /* 0x000fe400078e0207 */
[----:B------:R-:W-:Y:S01]  /*1c6d0*/  IMAD R4, R12, UR4, RZ ;  /* 0x000000040c047c24 */ /* 0x000fe2000f8e02ff */
[----:B------:R-:W-:Y:S01]  /*1c6e0*/  IADD3 R7, -R5, RZ, RZ ;  /* 0x000000ff05077210 */ /* 0x000fe20007ffe1ff */
[----:B------:R-:W-:Y:S01]  /*1c6f0*/  IMAD.WIDE.U32 R2, R13, UR4, R2 ;  /* 0x000000040d027c25 */ /* 0x000fe2000f8e0002 */
[----:B------:R-:W-:-:S03]  /*1c700*/  SHF.R.S32.HI R0, RZ, 0x1f, R5 ;  /* 0x0000001fff007819 */ /* 0x000fc60000011405 */
[----:B------:R-:W-:Y:S01]  /*1c710*/  IMAD R9, R13, UR5, R4 ;  /* 0x000000050d097c24 */ /* 0x000fe2000f8e0204 */
[----:B------:R-:W-:Y:S01]  /*1c720*/  ULDC.64 UR4, c[0x0][0xae0] ;  /* 0x0002b80000047ab9 */ /* 0x000fe20000000a00 */
[----:B------:R-:W-:Y:S01]  /*1c730*/  IMAD R7, R25, R7, R8 ;  /* 0x0000000719077224 */ /* 0x000fe200078e0208 */
[----:B------:R-:W-:Y:S01]  /*1c740*/  SHF.R.S32.HI R8, RZ, 0x1f, R218 ;  /* 0x0000001fff087819 */ /* 0x000fe200000114da */
[----:B------:R-:W-:Y:S02]  /*1c750*/  IMAD R4, R0, UR4, RZ ;  /* 0x0000000400047c24 */ /* 0x000fe4000f8e02ff */
[----:B------:R-:W-:Y:S01]  /*1c760*/  IMAD.IADD R3, R3, 0x1, R9 ;  /* 0x0000000103037824 */ /* 0x000fe200078e0209 */
[----:B------:R-:W-:Y:S01]  /*1c770*/  SHF.R.S32.HI R0, RZ, 0x1f, R7 ;  /* 0x0000001fff007819 */ /* 0x000fe20000011407 */
[C---:B------:R-:W-:Y:S02]  /*1c780*/  IMAD R9, R5.reuse, UR5, R4 ;  /* 0x0000000505097c24 */ /* 0x040fe4000f8e0204 */
[----:B------:R-:W-:Y:S01]  /*1c790*/  IMAD.WIDE.U32 R2, R5, UR4, R2 ;  /* 0x0000000405027c25 */ /* 0x000fe2000f8e0002 */
[----:B------:R-:W-:-:S03]  /*1c7a0*/  ULDC.64 UR4, c[0x0][0xad8] ;  /* 0x0002b60000047ab9 */ /* 0x000fc60000000a00 */
[----:B------:R-:W-:Y:S02]  /*1c7b0*/  IMAD R0, R0, UR4, RZ ;  /* 0x0000000400007c24 */ /* 0x000fe4000f8e02ff */
[----:B------:R-:W-:Y:S02]  /*1c7c0*/  IMAD.IADD R3, R3, 0x1, R9 ;  /* 0x0000000103037824 */ /* 0x000fe400078e0209 */
[C---:B------:R-:W-:Y:S02]  /*1c7d0*/  IMAD R5, R7.reuse, UR5, R0 ;  /* 0x0000000507057c24 */ /* 0x040fe4000f8e0200 */
[----:B------:R-:W-:Y:S01]  /*1c7e0*/  IMAD.WIDE.U32 R2, R7, UR4, R2 ;  /* 0x0000000407027c25 */ /* 0x000fe2000f8e0002 */
[----:B------:R-:W-:Y:S01]  /*1c7f0*/  ULDC.64 UR4, c[0x0][0xa80] ;  /* 0x0002a00000047ab9 */ /* 0x000fe20000000a00 */
[----:B------:R-:W-:Y:S02]  /*1c800*/  SHF.R.S32.HI R7, RZ, 0x1f, R18 ;  /* 0x0000001fff077819 */ /* 0x000fe40000011412 */
[----:B------:R-:W-:Y:S01]  /*1c810*/  IMAD.IADD R3, R3, 0x1, R5 ;  /* 0x0000000103037824 */ /* 0x000fe200078e0205 */
[----:B------:R-:W-:Y:S01]  /*1c820*/  LEA R0, P0, R2, UR4, 0x1 ;  /* 0x0000000402007c11 */ /* 0x000fe2000f8008ff */
[C---:B------:R-:W-:Y:S01]  /*1c830*/  VIADD R9, R18.reuse, 0xc0 ;  /* 0x000000c012097836 */ /* 0x040fe20000000000 */
[----:B------:R-:W-:Y:S01]  /*1c840*/  UMOV UR4, 0xffffffff ;  /* 0xffffffff00047882 */ /* 0x000fe20000000000 */
[----:B------:R-:W-:Y:S01]  /*1c850*/  VIADD R20, R18, 0x80 ;  /* 0x0000008012147836 */ /* 0x000fe20000000000 */
[----:B------:R-:W-:-:S02]  /*1c860*/  LEA.HI.X R2, R2, UR5, R3, 0x1, P0 ;  /* 0x0000000502027c11 */ /* 0x000fc400080f0c03 */
[----:B------:R-:W-:Y:S02]  /*1c870*/  LEA R5, R14, R219, 0x7 ;  /* 0x000000db0e057211 */ /* 0x000fe400078e38ff */
[----:B------:R-:W-:Y:S02]  /*1c880*/  SHF.R.S32.HI R10, RZ, 0x1f, R9 ;  /* 0x0000001fff0a7819 */ /* 0x000fe40000011409 */
[----:B------:R-:W-:Y:S01]  /*1c890*/  SHF.R.S32.HI R21, RZ, 0x1f, R20 ;  /* 0x0000001fff157819 */ /* 0x000fe20000011414 */
[----:B------:R-:W-:Y:S06]  /*1c8a0*/  BRA.DIV UR4, `(.L_x_677) ;  /* 0x000000ba04ec7947 */ /* 0x000fec000b800000 */
[----:B------:R2:W3:Y:S04]  /*1c8b0*/  SHFL.IDX PT, R3, R2, RZ, 0x181f ;  /* 0x00181fff02037589 */ /* 0x0004e800000e0000 */
[----:B------:R2:W4:Y:S02]  /*1c8c0*/  SHFL.IDX PT, R14, R0, RZ, 0x181f ;  /* 0x00181fff000e7589 */ /* 0x00052400000e0000 */
.L_x_962:
[----:B------:R-:W-:Y:S01]  /*1c8d0*/  IMAD R25, R6, R25, RZ ;  /* 0x0000001906197224 */ /* 0x000fe200078e02ff */
[----:B------:R-:W-:Y:S04]  /*1c8e0*/  BSSY B1, `(.L_x_678) ;  /* 0x0000014000017945 */ /* 0x000fe80003800000 */
[----:B------:R-:W-:-:S13]  /*1c8f0*/  ISETP.GE.AND P0, PT, R5, R25, PT ;  /* 0x000000190500720c */ /* 0x000fda0003f06270 */
[----:B------:R-:W-:Y:S05]  /*1c900*/  @P0 BRA `(.L_x_679) ;  /* 0x0000000000440947 */ /* 0x000fea0003800000 */
[----:B------:R-:W-:Y:S02]  /*1c910*/  ULDC UR4, c[0x0][0xac8] ;  /* 0x0002b20000047ab9 */ /* 0x000fe40000000800 */
[----:B------:R-:W-:Y:S02]  /*1c920*/  ISETP.GE.AND P3, PT, R18, UR4, PT ;  /* 0x0000000412007c0c */ /* 0x000fe4000bf66270 */
[----:B------:R-:W-:Y:S02]  /*1c930*/  ISETP.GE.AND P2, PT, R218, UR4, PT ;  /* 0x00000004da007c0c */ /* 0x000fe4000bf46270 */
[----:B------:R-:W-:Y:S02]  /*1c940*/  ISETP.GE.AND P1, PT, R20, UR4, PT ;  /* 0x0000000414007c0c */ /* 0x000fe4000bf26270 */
[----:B------:R-:W-:-:S07]  /*1c950*/  ISETP.GE.AND P0, PT, R9, UR4, PT ;  /* 0x0000000409007c0c */ /* 0x000fce000bf06270 */
[-C--:B----4-:R-:W-:Y:S02]  /*1c960*/  @!P3 LEA R12, P5, R18, R14.reuse, 0x1 ;  /* 0x0000000e120cb211 */ /* 0x090fe400078a08ff */
[-C--:B------:R-:W-:Y:S02]  /*1c970*/  @!P2 LEA R26, P4, R218, R14.reuse, 0x1 ;  /* 0x0000000eda1aa211 */ /* 0x080fe400078808ff */
[-C--:B---3--:R-:W-:Y:S02]  /*1c980*/  @!P3 LEA.HI.X R13, R18, R3.reuse, R7, 0x1, P5 ;  /* 0x00000003120db211 */ /* 0x088fe400028f0c07 */
[-C--:B------:R-:W-:Y:S02]  /*1c990*/  @!P1 LEA R28, P5, R20, R14.reuse, 0x1 ;  /* 0x0000000e141c9211 */ /* 0x080fe400078a08ff */
        /* <DEDUP_REMOVED lines=8> */
.L_x_679:
[----:B------:R-:W-:Y:S05]  /*1ca20*/  BSYNC B1 ;  /* 0x0000000000017941 */ /* 0x000fea0003800000 */
.L_x_678:
[----:B------:R-:W-:-:S03]  /*1ca30*/  UMOV UR4, 0xffffffff ;  /* 0xffffffff00047882 */ /* 0x000fc60000000000 */
[----:B------:R-:W-:Y:S05]  /*1ca40*/  BRA.DIV UR4, `(.L_x_680) ;  /* 0x000000ba04b87947 */ /* 0x000fea000b800000 */
[----:B---3--:R3:W0:Y:S04]  /*1ca50*/  SHFL.IDX PT, R3, R2, 0x1, 0x181f ;  /* 0x00381f0002037f89 */ /* 0x00862800000e0000 */
[----:B----4-:R3:W4:Y:S02]  /*1ca60*/  SHFL.IDX PT, R14, R0, 0x1, 0x181f ;  /* 0x00381f00000e7f89 */ /* 0x01072400000e0000 */
.L_x_966:
[----:B------:R-:W-:Y:S01]  /*1ca70*/  VIADD R4, R5, 0x20 ;  /* 0x0000002005047836 */ /* 0x000fe20000000000 */
        /* <DEDUP_REMOVED lines=10> */
[-C--:B0-----:R-:W-:Y:S02]  /*1cb20*/  @!P3 LEA.HI.X R13, R18, R3.reuse, R7, 0x1, P5 ;  /* 0x00000003120db211 */ /* 0x081fe400028f0c07 */
        /* <DEDUP_REMOVED lines=9> */
.L_x_682:
[----:B------:R-:W-:Y:S05]  /*1cbc0*/  BSYNC B1 ;  /* 0x0000000000017941 */ /* 0x000fea0003800000 */
.L_x_681:
[----:B------:R-:W-:-:S03]  /*1cbd0*/  UMOV UR4, 0xffffffff ;  /* 0xffffffff00047882 */ /* 0x000fc60000000000 */
[----:B------:R-:W-:Y:S05]  /*1cbe0*/  BRA.DIV UR4, `(.L_x_683) ;  /* 0x000000ba04987947 */ /* 0x000fea000b800000 */
[----:B0-----:R0:W0:Y:S04]  /*1cbf0*/  SHFL.IDX PT, R3, R2, 0x2, 0x181f ;  /* 0x00581f0002037f89 */ /* 0x00102800000e0000 */
[----:B----4-:R4:W0:Y:S02]  /*1cc00*/  SHFL.IDX PT, R14, R0, 0x2, 0x181f ;  /* 0x00581f00000e7f89 */ /* 0x01082400000e0000 */
.L_x_970:
[----:B------:R-:W-:Y:S01]  /*1cc10*/  IADD3 R4, R5, 0x40, RZ ;  /* 0x0000004005047810 */ /* 0x000fe20007ffe0ff */
[----:B------:R-:W-:Y:S03]  /*1cc20*/  BSSY B1, `(.L_x_684) ;  /* 0x0000014000017945 */ /* 0x000fe60003800000 */
[----:B------:R-:W-:-:S13]  /*1cc30*/  ISETP.GE.AND P0, PT, R4, R25, PT ;  /* 0x000000190400720c */ /* 0x000fda0003f06270 */
[----:B------:R-:W-:Y:S05]  /*1cc40*/  @P0 BRA `(.L_x_685) ;  /* 0x0000000000440947 */ /* 0x000fea0003800000 */
[----:B------:R-:W-:Y:S02]  /*1cc50*/  ULDC UR4, c[0x0][0xac8] ;  /* 0x0002b20000047ab9 */ /* 0x000fe40000000800 */
[----:B------:R-:W-:Y:S02]  /*1cc60*/  ISETP.GE.AND P3, PT, R18, UR4, PT ;  /* 0x0000000412007c0c */ /* 0x000fe4000bf66270 */
[----:B------:R-:W-:Y:S02]  /*1cc70*/  ISETP.GE.AND P2, PT, R218, UR4, PT ;  /* 0x00000004da007c0c */ /* 0x000fe4000bf46270 */
[----:B------:R-:W-:Y:S02]  /*1cc80*/  ISETP.GE.AND P1, PT, R20, UR4, PT ;  /* 0x0000000414007c0c */ /* 0x000fe4000bf26270 */
[----:B------:R-:W-:-:S07]  /*1cc90*/  ISETP.GE.AND P0, PT, R9, UR4, PT ;  /* 0x0000000409007c0c */ /* 0x000fce000bf06270 */
[-C--:B0-----:R-:W-:Y:S02]  /*1cca0*/  @!P3 LEA R12, P5, R18, R14.reuse, 0x1 ;  /* 0x0000000e120cb211 */ /* 0x081fe400078a08ff */
[-C--:B------:R-:W-:Y:S02]  /*1ccb0*/  @!P2 LEA R26, P4, R218, R14.reuse, 0x1 ;  /* 0x0000000eda1aa211 */ /* 0x080fe400078808ff */
[-C--:B------:R-:W-:Y:S02]  /*1ccc0*/  @!P3 LEA.HI.X R13, R18, R3.reuse, R7, 0x1, P5 ;  /* 0x00000003120db211 */ /* 0x080fe400028f0c07 */
        /* <DEDUP_REMOVED lines=9> */
.L_x_685:
[----:B------:R-:W-:Y:S05]  /*1cd60*/  BSYNC B1 ;  /* 0x0000000000017941 */ /* 0x000fea0003800000 */
.L_x_684:
[----:B------:R-:W-:-:S03]  /*1cd70*/  UMOV UR4, 0xffffffff ;  /* 0xffffffff00047882 */ /* 0x000fc60000000000 */
[----:B------:R-:W-:Y:S05]  /*1cd80*/  BRA.DIV UR4, `(.L_x_686) ;  /* 0x000000ba04787947 */ /* 0x000fea000b800000 */
[----:B0-----:R0:W0:Y:S04]  /*1cd90*/  SHFL.IDX PT, R3, R2, 0x3, 0x181f ;  /* 0x00781f0002037f89 */ /* 0x00102800000e0000 */
[----:B------:R0:W0:Y:S02]  /*1cda0*/  SHFL.IDX PT, R14, R0, 0x3, 0x181f ;  /* 0x00781f00000e7f89 */ /* 0x00002400000e0000 */
.L_x_974:
[----:B0-234-:R-:W-:-:S05]  /*1cdb0*/  VIADD R0, R5, 0x60 ;  /* 0x0000006005007836 */ /* 0x01dfca0000000000 */
[----:B------:R-:W-:-:S13]  /*1cdc0*/  ISETP.GE.AND P0, PT, R0, R25, PT ;  /* 0x000000190000720c */ /* 0x000fda0003f06270 */
[----:B------:R-:W-:Y:S05]  /*1cdd0*/  @P0 BRA `(.L_x_673) ;  /* 0x0000000000440947 */ /* 0x000fea0003800000 */
[----:B------:R-:W-:Y:S02]  /*1cde0*/  ULDC UR4, c[0x0][0xac8] ;  /* 0x0002b20000047ab9 */ /* 0x000fe40000000800 */
[----:B------:R-:W-:Y:S02]  /*1cdf0*/  ISETP.GE.AND P3, PT, R18, UR4, PT ;  /* 0x0000000412007c0c */ /* 0x000fe4000bf66270 */
[----:B------:R-:W-:Y:S02]  /*1ce00*/  ISETP.GE.AND P2, PT, R218, UR4, PT ;  /* 0x00000004da007c0c */ /* 0x000fe4000bf46270 */
[----:B------:R-:W-:Y:S02]  /*1ce10*/  ISETP.GE.AND P1, PT, R20, UR4, PT ;  /* 0x0000000414007c0c */ /* 0x000fe4000bf26270 */
[----:B------:R-:W-:-:S07]  /*1ce20*/  ISETP.GE.AND P0, PT, R9, UR4, PT ;  /* 0x0000000409007c0c */ /* 0x000fce000bf06270 */
[-C--:B------:R-:W-:Y:S02]  /*1ce30*/  @!P3 LEA R4, P5, R18, R14.reuse, 0x1 ;  /* 0x0000000e1204b211 */ /* 0x080fe400078a08ff */
        /* <DEDUP_REMOVED lines=11> */
.L_x_673:
[----:B------:R-:W-:Y:S05]  /*1cef0*/  BSYNC B0 ;  /* 0x0000000000007941 */ /* 0x000fea0003800000 */
.L_x_663:
[----:B------:R-:W-:Y:S02]  /*1cf00*/  ULDC UR4, c[0x0][0xc3c] ;  /* 0x00030f0000047ab9 */ /* 0x000fe40000000800 */
[----:B-1----:R-:W-:-:S13]  /*1cf10*/  ISETP.GE.AND P0, PT, R223, UR4, PT ;  /* 0x00000004df007c0c */ /* 0x002fda000bf06270 */
[----:B------:R-:W-:Y:S05]  /*1cf20*/  @!P0 BRA `(.L_x_687) ;  /* 0xfffffe4000448947 */ /* 0x000fea000383ffff */
[----:B------:R-:W-:Y:S05]  /*1cf30*/  BRA `(.L_x_491) ;  /* 0x0000007c00f47947 */ /* 0x000fea0003800000 */
.L_x_489:
[----:B------:R-:W-:-:S08]  /*1cf40*/  NOP ;  /* 0x0000000000007918 */ /* 0x000fd00000000000 */
[----:B0-----:R-:W0:-:S00]  /*1cf50*/  USETMAXREG.DEALLOC.CTAPOOL 0x28 ;  /* 0x00000028000079c8 */ /* 0x001e0000080e0500 */
        /* <DEDUP_REMOVED lines=8> */
[----:B------:R0:W1:Y:S01]  /*1cfe0*/  @P0 LDS.128 R16, [R2+0x388d0] ;  /* 0x0388d00002100984 */ /* 0x0000620000000c00 */
[----:B------:R-:W-:Y:S06]  /*1cff0*/  @P0 BAR.ARV 0x4, 0x180 ;  /* 0x0106000000000b1d */ /* 0x000fec0000002000 */
[----:B------:R-:W-:Y:S05]  /*1d000*/  @P0 BRA `(.L_x_688) ;  /* 0x0000000800040947 */ /* 0x000fea0003800000 */
[----:B------:R-:W2:Y:S01]  /*1d010*/  S2R R4, SR_TID.X ;  /* 0x0000000000047919 */ /* 0x000ea20000002100 */
[----:B------:R-:W-:Y:S01]  /*1d020*/  ULDC UR4, c[0x0][0xc3c] ;  /* 0x00030f0000047ab9 */ /* 0x000fe20000000800 */
[----:B------:R-:W-:Y:S01]  /*1d030*/  IMAD.MOV.U32 R0, RZ, RZ, RZ ;  /* 0x000000ffff007224 */ /* 0x000fe200078e00ff */
[----:B------:R-:W3:Y:S01]  /*1d040*/  S2UR UR6, SR_CTAID.X ;  /* 0x00000000000679c3 */ /* 0x000ee20000002500 */
[----:B------:R-:W-:Y:S01]  /*1d050*/  ULDC UR5, c[0x0][0xc38] ;  /* 0x00030e0000057ab9 */ /* 0x000fe20000000800 */
[----:B--2---:R-:W-:-:S04]  /*1d060*/  LOP3.LUT R5, R4, 0x1f, RZ, 0xc0, !PT ;  /* 0x0000001f04057812 */ /* 0x004fc800078ec0ff */
[----:B------:R-:W-:-:S04]  /*1d070*/  ISETP.NE.AND P0, PT, R5, 0x1f, PT ;  /* 0x0000001f0500780c */ /* 0x000fc80003f05270 */
[----:B------:R-:W-:-:S13]  /*1d080*/  ISETP.GE.OR P1, PT, R5, UR4, !P0 ;  /* 0x0000000405007c0c */ /* 0x000fda000c726670 */
[----:B0-----:R-:W0:Y:S02]  /*1d090*/  @!P1 LDC.64 R2, c[0x0][0xc80] ;  /* 0x00032000ff029b82 */ /* 0x001e240000000a00 */
[----:B0-----:R-:W-:-:S05]  /*1d0a0*/  @!P1 IMAD.WIDE.U32 R2, R5, 0x4, R2 ;  /* 0x0000000405029825 */ /* 0x001fca00078e0002 */
[----:B------:R-:W2:Y:S01]  /*1d0b0*/  @!P1 LDG.E R0, desc[UR36][R2.64] ;  /* 0x0000002402009981 */ /* 0x000ea2000c1e1900 */
[C---:B------:R-:W-:Y:S01]  /*1d0c0*/  ISETP.NE.AND P1, PT, R5.reuse, RZ, PT ;  /* 0x000000ff0500720c */ /* 0x040fe20003f25270 */
[----:B------:R-:W-:Y:S01]  /*1d0d0*/  UMOV UR4, URZ ;  /* 0x0000003f00047c82 */ /* 0x000fe20008000000 */
[C---:B------:R-:W-:Y:S02]  /*1d0e0*/  ISETP.GE.U32.AND P2, PT, R5.reuse, 0x2, PT ;  /* 0x000000020500780c */ /* 0x040fe40003f46070 */
[C---:B------:R-:W-:Y:S02]  /*1d0f0*/  ISETP.GE.U32.AND P3, PT, R5.reuse, 0x4, PT ;  /* 0x000000040500780c */ /* 0x040fe40003f66070 */
[C---:B------:R-:W-:Y:S02]  /*1d100*/  ISETP.GE.U32.AND P4, PT, R5.reuse, 0x8, PT ;  /* 0x000000080500780c */ /* 0x040fe40003f86070 */
[----:B------:R-:W-:Y:S02]  /*1d110*/  ISETP.GE.U32.AND P5, PT, R5, 0x10, PT ;  /* 0x000000100500780c */ /* 0x000fe40003fa6070 */
[----:B-1----:R-:W-:Y:S01]  /*1d120*/  MOV R16, RZ ;  /* 0x000000ff00107202 */ /* 0x002fe20000000f00 */
[----:B--2---:R-:W0:Y:S02]  /*1d130*/  SHFL.UP PT, R4, R0, 0x1, RZ ;  /* 0x0420000000047989 */ /* 0x004e2400000e00ff */
[----:B0-----:R-:W-:-:S05]  /*1d140*/  SEL R7, R4, RZ, P1 ;  /* 0x000000ff04077207 */ /* 0x001fca0000800000 */
[----:B------:R-:W-:-:S05]  /*1d150*/  IMAD.IADD R7, R0, 0x1, R7 ;  /* 0x0000000100077824 */ /* 0x000fca00078e0207 */
[----:B------:R-:W0:Y:S02]  /*1d160*/  SHFL.UP PT, R4, R7, 0x2, RZ ;  /* 0x0440000007047989 */ /* 0x000e2400000e00ff */
[----:B0-----:R-:W-:-:S04]  /*1d170*/  SEL R4, R4, RZ, P2 ;  /* 0x000000ff04047207 */ /* 0x001fc80001000000 */
[----:B------:R-:W-:-:S05]  /*1d180*/  IADD3 R4, R7, R4, RZ ;  /* 0x0000000407047210 */ /* 0x000fca0007ffe0ff */
        /* <DEDUP_REMOVED lines=9> */
[----:B------:R-:W0:Y:S02]  /*1d220*/  SHFL.IDX PT, R4, R7, 0x1f, 0x1f ;  /* 0x03e01f0007047f89 */ /* 0x000e2400000e0000 */
[----:B0-----:R-:W-:-:S04]  /*1d230*/  IMAD R4, R4, UR5, RZ ;  /* 0x0000000504047c24 */ /* 0x001fc8000f8e02ff */
[----:B------:R-:W-:Y:S01]  /*1d240*/  IMAD.MOV.U32 R3, RZ, RZ, R4 ;  /* 0x000000ffff037224 */ /* 0x000fe200078e0004 */
[----:B---3--:R-:W-:-:S13]  /*1d250*/  ISETP.GT.AND P6, PT, R4, UR6, PT ;  /* 0x0000000604007c0c */ /* 0x008fda000bfc4270 */
[----:B------:R-:W-:Y:S05]  /*1d260*/  @P6 BRA `(.L_x_689) ;  /* 0x00000000009c6947 */ /* 0x000fea0003800000 */
[----:B------:R-:W0:Y:S01]  /*1d270*/  LDC R10, c[0x0][0xc3c] ;  /* 0x00030f00ff0a7b82 */ /* 0x000e220000000800 */
[----:B------:R-:W-:Y:S01]  /*1d280*/  IMAD.MOV.U32 R4, RZ, RZ, R3 ;  /* 0x000000ffff047224 */ /* 0x000fe200078e0003 */
[----:B------:R-:W-:Y:S01]  /*1d290*/  UMOV UR4, URZ ;  /* 0x0000003f00047c82 */ /* 0x000fe20008000000 */
[----:B------:R-:W-:Y:S01]  /*1d2a0*/  ULDC UR7, c[0x0][0xc3c] ;  /* 0x00030f0000077ab9 */ /* 0x000fe20000000800 */
[----:B------:R-:W-:-:S05]  /*1d2b0*/  ULDC UR5, c[0x0][0xc38] ;  /* 0x00030e0000057ab9 */ /* 0x000fca0000000800 */
.L_x_693:
[----:B------:R-:W-:Y:S01]  /*1d2c0*/  UIADD3 UR4, UR4, 0x1f, URZ ;  /* 0x0000001f04047890 */ /* 0x000fe2000fffe03f */
[----:B------:R-:W-:-:S05]  /*1d2d0*/  IMAD.U32 R19, RZ, RZ, UR7 ;  /* 0x00000007ff137e24 */ /* 0x000fca000f8e00ff */
[----:B0-----:R-:W-:-:S13]  /*1d2e0*/  ISETP.LE.AND P6, PT, R10, UR4, PT ;  /* 0x000000040a007c0c */ /* 0x001fda000bfc3270 */
[----:B------:R-:W-:Y:S05]  /*1d2f0*/  @P6 BRA `(.L_x_690) ;  /* 0x0000000400246947 */ /* 0x000fea0003800000 */
[----:B------:R-:W-:Y:S01]  /*1d300*/  IADD3 R7, R5, UR4, RZ ;  /* 0x0000000405077c10 */ /* 0x000fe2000fffe0ff */
[----:B------:R-:W-:Y:S01]  /*1d310*/  BSSY B0, `(.L_x_691) ;  /* 0x0000007000007945 */ /* 0x000fe20003800000 */
[----:B------:R-:W-:Y:S02]  /*1d320*/  IMAD.MOV.U32 R0, RZ, RZ, RZ ;  /* 0x000000ffff007224 */ /* 0x000fe400078e00ff */
[----:B------:R-:W-:-:S13]  /*1d330*/  ISETP.GE.OR P6, PT, R7, R10, !P0 ;  /* 0x0000000a0700720c */ /* 0x000fda00047c6670 */
[----:B------:R-:W-:Y:S05]  /*1d340*/  @P6 BRA `(.L_x_692) ;  /* 0x00000000000c6947 */ /* 0x000fea0003800000 */
[----:B------:R-:W0:Y:S02]  /*1d350*/  LDC.64 R2, c[0x0][0xc80] ;  /* 0x00032000ff027b82 */ /* 0x000e240000000a00 */
[----:B0-----:R-:W-:-:S05]  /*1d360*/  IMAD.WIDE R2, R7, 0x4, R2 ;  /* 0x0000000407027825 */ /* 0x001fca00078e0202 */
[----:B------:R0:W5:Y:S02]  /*1d370*/  LDG.E R0, desc[UR36][R2.64] ;  /* 0x0000002402007981 */ /* 0x000164000c1e1900 */
.L_x_692:
[----:B------:R-:W-:Y:S05]  /*1d380*/  BSYNC B0 ;  /* 0x0000000000007941 */ /* 0x000fea0003800000 */
.L_x_691:
[----:B0----5:R-:W0:Y:S02]  /*1d390*/  SHFL.UP PT, R2, R0, 0x1, RZ ;  /* 0x0420000000027989 */ /* 0x021e2400000e00ff */
[----:B0-----:R-:W-:-:S05]  /*1d3a0*/  SEL R3, R2, RZ, P1 ;  /* 0x000000ff02037207 */ /* 0x001fca0000800000 */
[----:B------:R-:W-:-:S05]  /*1d3b0*/  IMAD.IADD R3, R0, 0x1, R3 ;  /* 0x0000000100037824 */ /* 0x000fca00078e0203 */
[----:B------:R-:W0:Y:S02]  /*1d3c0*/  SHFL.UP PT, R2, R3, 0x2, RZ ;  /* 0x0440000003027989 */ /* 0x000e2400000e00ff */
        /* <DEDUP_REMOVED lines=13> */
[----:B------:R-:W-:-:S05]  /*1d4a0*/  IMAD.IADD R4, R3, 0x1, R4 ;  /* 0x0000000103047824 */ /* 0x000fca00078e0204 */
[----:B------:R-:W-:-:S13]  /*1d4b0*/  ISETP.GT.AND P6, PT, R4, UR6, PT ;  /* 0x0000000604007c0c */ /* 0x000fda000bfc4270 */
[----:B------:R-:W-:Y:S05]  /*1d4c0*/  @!P6 BRA `(.L_x_693) ;  /* 0xfffffffc007ce947 */ /* 0x000fea000383ffff */
[----:B------:R-:W-:-:S07]  /*1d4d0*/  MOV R7, R9 ;  /* 0x0000000900077202 */ /* 0x000fce0000000f00 */
.L_x_689:
[----:B------:R-:W-:-:S04]  /*1d4e0*/  IMAD.IADD R9, R4, 0x1, -R3 ;  /* 0x0000000104097824 */ /* 0x000fc800078e0a03 */
[----:B------:R-:W-:-:S05]  /*1d4f0*/  IMAD R2, R7, UR5, R9 ;  /* 0x0000000507027c24 */ /* 0x000fca000f8e0209 */
[----:B------:R-:W-:-:S13]  /*1d500*/  ISETP.GT.AND P0, PT, R2, UR6, PT ;  /* 0x0000000602007c0c */ /* 0x000fda000bf04270 */
[----:B------:R-:W-:-:S04]  /*1d510*/  VOTE.ANY R4, PT, !P0 ;  /* 0x0000000000047806 */ /* 0x000fc800040e0100 */
[----:B------:R-:W0:Y:S01]  /*1d520*/  POPC R19, R4 ;  /* 0x0000000400137309 */ /* 0x000e220000000000 */
[----:B------:R-:W-:Y:S01]  /*1d530*/  ISETP.NE.AND P0, PT, R4, RZ, PT ;  /* 0x000000ff0400720c */ /* 0x000fe20003f05270 */
[----:B0-----:R-:W0:Y:S02]  /*1d540*/  SHFL.IDX PT, R0, R0, R19, 0x1f ;  /* 0x00001f1300007589 */ /* 0x001e2400000e0000 */
[----:B0-----:R-:W-:-:S04]  /*1d550*/  IABS R8, R0 ;  /* 0x0000000000087213 */ /* 0x001fc80000000000 */
[----:B------:R-:W0:Y:S08]  /*1d560*/  I2F.RP R6, R8 ;  /* 0x0000000800067306 */ /* 0x000e300000209400 */
[----:B0-----:R-:W0:Y:S02]  /*1d570*/  MUFU.RCP R6, R6 ;  /* 0x0000000600067308 */ /* 0x001e240000001000 */
[----:B0-----:R-:W-:-:S06]  /*1d580*/  VIADD R2, R6, 0xffffffe ;  /* 0x0ffffffe06027836 */ /* 0x001fcc0000000000 */
[----:B------:R0:W1:Y:S01]  /*1d590*/  F2I.FTZ.U32.TRUNC.NTZ R3, R2 ;  /* 0x0000000200037305 */ /* 0x000062000021f000 */
[----:B------:R-:W-:Y:S05]  /*1d5a0*/  @!P0 BRA `(.L_x_694) ;  /* 0x0000000000088947 */ /* 0x000fea0003800000 */
[----:B------:R-:W-:-:S06]  /*1d5b0*/  VIADD R16, R19, 0xffffffff ;  /* 0xffffffff13107836 */ /* 0x000fcc0000000000 */
[----:B------:R2:W3:Y:S02]  /*1d5c0*/  SHFL.IDX PT, R16, R7, R16, 0x1f ;  /* 0x00001f1007107589 */ /* 0x0004e400000e0000 */
.L_x_694:
[----:B---3--:R-:W-:Y:S01]  /*1d5d0*/  IMAD R16, R16, UR5, R9 ;  /* 0x0000000510107c24 */ /* 0x008fe2000f8e0209 */
[----:B0-----:R-:W-:Y:S01]  /*1d5e0*/  IABS R2, R0 ;  /* 0x0000000000027213 */ /* 0x001fe20000000000 */
[----:B------:R-:W-:Y:S01]  /*1d5f0*/  VIADD R19, R19, UR4 ;  /* 0x0000000413137c36 */ /* 0x000fe20008000000 */
[----:B-12---:R-:W-:Y:S02]  /*1d600*/  IADD3 R7, RZ, -R3, RZ ;  /* 0x80000003ff077210 */ /* 0x006fe40007ffe0ff */
[----:B------:R-:W-:Y:S01]  /*1d610*/  IADD3 R9, -R16, UR6, RZ ;  /* 0x0000000610097c10 */ /* 0x000fe2000fffe1ff */
[----:B------:R-:W-:Y:S02]  /*1d620*/  IMAD.MOV R6, RZ, RZ, -R2 ;  /* 0x000000ffff067224 */ /* 0x000fe400078e0a02 */
[----:B------:R-:W-:Y:S01]  /*1d630*/  IMAD R7, R7, R8, RZ ;  /* 0x0000000807077224 */ /* 0x000fe200078e02ff */
[----:B------:R-:W-:Y:S01]  /*1d640*/  IABS R4, R9 ;  /* 0x0000000900047213 */ /* 0x000fe20000000000 */
[----:B------:R-:W-:-:S04]  /*1d650*/  IMAD.MOV.U32 R2, RZ, RZ, RZ ;  /* 0x000000ffff027224 */ /* 0x000fc800078e00ff */
[----:B------:R-:W-:-:S04]  /*1d660*/  IMAD.HI.U32 R2, R3, R7, R2 ;  /* 0x0000000703027227 */ /* 0x000fc800078e0002 */
[----:B------:R-:W-:Y:S01]  /*1d670*/  IMAD.MOV.U32 R3, RZ, RZ, R4 ;  /* 0x000000ffff037224 */ /* 0x000fe200078e0004 */
[----:B------:R-:W-:-:S03]  /*1d680*/  MOV R4, R6 ;  /* 0x0000000600047202 */ /* 0x000fc60000000f00 */
        /* <DEDUP_REMOVED lines=10> */
[----:B------:R-:W-:Y:S02]  /*1d730*/  @!P2 IADD3 R2, -R2, RZ, RZ ;  /* 0x000000ff0202a210 */ /* 0x000fe40007ffe1ff */
[----:B------:R-:W-:-:S05]  /*1d740*/  @!P1 LOP3.LUT R2, RZ, R0, RZ, 0x33, !PT ;  /* 0x00000000ff029212 */ /* 0x000fca00078e33ff */
[--C-:B------:R-:W-:Y:S02]  /*1d750*/  IMAD.MOV R17, RZ, RZ, -R2.reuse ;  /* 0x000000ffff117224 */ /* 0x100fe400078e0a02 */
[----:B------:R-:W-:Y:S02]  /*1d760*/  IMAD.MOV.U32 R18, RZ, RZ, R2 ;  /* 0x000000ffff127224 */ /* 0x000fe400078e0002 */
[----:B------:R-:W-:Y:S01]  /*1d770*/  IMAD R17, R0, R17, R9 ;  /* 0x0000001100117224 */ /* 0x000fe200078e0209 */
[----:B------:R-:W-:Y:S06]  /*1d780*/  BRA `(.L_x_695) ;  /* 0x00000000000c7947 */ /* 0x000fec0003800000 */
.L_x_690:
[----:B------:R-:W-:Y:S01]  /*1d790*/  MOV R17, RZ ;  /* 0x000000ff00117202 */ /* 0x000fe20000000f00 */
[----:B------:R-:W-:Y:S02]  /*1d7a0*/  IMAD.U32 R16, RZ, RZ, UR6 ;  /* 0x00000006ff107e24 */ /* 0x000fe4000f8e00ff */
[----:B------:R-:W-:-:S07]  /*1d7b0*/  IMAD.MOV.U32 R18, RZ, RZ, RZ ;  /* 0x000000ffff127224 */ /* 0x000fce00078e00ff */
.L_x_695:
[----:B------:R-:W-:-:S13]  /*1d7c0*/  ISETP.NE.AND P0, PT, R5, RZ, PT ;  /* 0x000000ff0500720c */ /* 0x000fda0003f05270 */
[----:B------:R-:W0:Y:S01]  /*1d7d0*/  @!P0 S2R R3, SR_CgaCtaId ;  /* 0x0000000000038919 */ /* 0x000e220000008800 */
[----:B------:R-:W-:-:S04]  /*1d7e0*/  @!P0 MOV R0, 0x400 ;  /* 0x0000040000008802 */ /* 0x000fc80000000f00 */
[----:B0-----:R-:W-:-:S05]  /*1d7f0*/  @!P0 LEA R0, R3, R0, 0x18 ;  /* 0x0000000003008211 */ /* 0x001fca00078ec0ff */
[----:B------:R2:W-:Y:S01]  /*1d800*/  @!P0 STS.128 [R0+0x388d0], R16 ;  /* 0x0388d01000008388 */ /* 0x0005e20000000c00 */
[----:B------:R-:W-:Y:S06]  /*1d810*/  BAR.ARV 0x5, 0x180 ;  /* 0x0146000000007b1d */ /* 0x000fec0000002000 */
.L_x_688:
[----:B------:R3:W-:Y:S01]  /*1d820*/  STL [R1+0x40], RZ ;  /* 0x000040ff01007387 */ /* 0x0007e20000100800 */
[----:B------:R-:W-:Y:S01]  /*1d830*/  ULDC UR4, c[0x0][0xc3c] ;  /* 0x00030f0000047ab9 */ /* 0x000fe20000000800 */
[----:B------:R-:W-:Y:S01]  /*1d840*/  IMAD.MOV.U32 R35, RZ, RZ, 0x1 ;  /* 0x00000001ff237424 */ /* 0x000fe200078e00ff */
[----:B-1----:R-:W-:Y:S02]  /*1d850*/  ISETP.GE.AND P0, PT, R19, UR4, PT ;  /* 0x0000000413007c0c */ /* 0x002fe4000bf06270 */
[----:B------:R-:W-:-:S11]  /*1d860*/  MOV R27, RZ ;  /* 0x000000ff001b7202 */ /* 0x000fd60000000f00 */
[----:B---3--:R-:W-:Y:S05]  /*1d870*/  @P0 BRA `(.L_x_696) ;  /* 0x0000007000a00947 */ /* 0x008fea0003800000 */
[----:B--2---:R-:W2:Y:S01]  /*1d880*/  LDL R0, [R1+0x5c] ;  /* 0x00005c0001007983 */ /* 0x004ea20000100800 */
[----:B------:R-:W1:Y:S01]  /*1d890*/  S2UR UR4, SR_CgaCtaId ;  /* 0x00000000000479c3 */ /* 0x000e620000008800 */
[----:B------:R-:W-:Y:S01]  /*1d8a0*/  MOV R23, 0x400 ;  /* 0x0000040000177802 */ /* 0x000fe20000000f00 */
[----:B------:R-:W-:Y:S01]  /*1d8b0*/  BSSY B7, `(.L_x_696) ;  /* 0x0000724000077945 */ /* 0x000fe20003800000 */
[----:B------:R-:W3:Y:S01]  /*1d8c0*/  S2R R11, SR_TID.X ;  /* 0x00000000000b7919 */ /* 0x000ee20000002100 */
[----:B------:R-:W-:Y:S01]  /*1d8d0*/  MOV R36, 0x1 ;  /* 0x0000000100247802 */ /* 0x000fe20000000f00 */
[----:B------:R-:W-:Y:S01]  /*1d8e0*/  IMAD.MOV.U32 R33, RZ, RZ, RZ ;  /* 0x000000ffff217224 */ /* 0x000fe200078e00ff */
[----:B------:R-:W-:Y:S01]  /*1d8f0*/  MOV R27, RZ ;  /* 0x000000ff001b7202 */ /* 0x000fe20000000f00 */
[----:B------:R-:W-:Y:S01]  /*1d900*/  IMAD.MOV.U32 R35, RZ, RZ, 0x1 ;  /* 0x00000001ff237424 */ /* 0x000fe200078e00ff */
[----:B------:R-:W-:Y:S01]  /*1d910*/  ULDC.64 UR40, c[0x0][0x198] ;  /* 0x0000660000287ab9 */ /* 0x000fe20000000a00 */
[----:B------:R-:W-:Y:S01]  /*1d920*/  ULDC UR39, c[0x0][0xc] ;  /* 0x0000030000277ab9 */ /* 0x000fe20000000800 */
[C---:B---3--:R-:W-:Y:S01]  /*1d930*/  IMAD.SHL.U32 R25, R11.reuse, 0x80, RZ ;  /* 0x000000800b197824 */ /* 0x048fe200078e00ff */
[----:B------:R-:W-:Y:S01]  /*1d940*/  SHF.R.U32.HI R3, RZ, 0x1, R11 ;  /* 0x00000001ff037819 */ /* 0x000fe2000001160b */
[C---:B------:R-:W-:Y:S01]  /*1d950*/  IMAD.SHL.U32 R5, R11.reuse, 0x2, RZ ;  /* 0x000000020b057824 */ /* 0x040fe200078e00ff */
[----:B------:R-:W-:-:S02]  /*1d960*/  LOP3.LUT R10, R11, 0x7f, RZ, 0xc0, !PT ;  /* 0x0000007f0b0a7812 */ /* 0x000fc400078ec0ff */
[----:B0-----:R-:W-:Y:S02]  /*1d970*/  LOP3.LUT R2, R25, 0x380, RZ, 0xc0, !PT ;  /* 0x0000038019027812 */ /* 0x001fe400078ec0ff */
[C---:B------:R-:W-:Y:S01]  /*1d980*/  SHF.L.U32 R7, R10.reuse, 0x6, RZ ;  /* 0x000000060a077819 */ /* 0x040fe200000006ff */
[----:B------:R-:W-:Y:S01]  /*1d990*/  IMAD.SHL.U32 R6, R10, 0x10, RZ ;  /* 0x000000100a067824 */ /* 0x000fe200078e00ff */
[----:B------:R-:W-:Y:S02]  /*1d9a0*/  LOP3.LUT R3, R2, 0x30, R3, 0xf8, !PT ;  /* 0x0000003002037812 */ /* 0x000fe400078ef803 */
[C---:B------:R-:W-:Y:S02]  /*1d9b0*/  R2P PR, R11.reuse, 0x6 ;  /* 0x000000060b007804 */ /* 0x040fe40000000000 */
[----:B--2---:R-:W-:Y:S01]  /*1d9c0*/  R2UR UR5, R0 ;  /* 0x00000000000572ca */ /* 0x004fe200000e0000 */
[----:B------:R-:W-:-:S05]  /*1d9d0*/  IMAD.SHL.U32 R0, R11, 0x10, RZ ;  /* 0x000000100b007824 */ /* 0x000fca00078e00ff */
[C---:B------:R-:W-:Y:S02]  /*1d9e0*/  LOP3.LUT R4, R0.reuse, 0x3f0, RZ, 0xc0, !PT ;  /* 0x000003f000047812 */ /* 0x040fe400078ec0ff */
[----:B------:R-:W-:Y:S02]  /*1d9f0*/  LOP3.LUT R34, R0, 0x70, RZ, 0xc0, !PT ;  /* 0x0000007000227812 */ /* 0x000fe400078ec0ff */
[----:B------:R-:W-:Y:S02]  /*1da00*/  LOP3.LUT R9, R4, 0x70, R5, 0x78, !PT ;  /* 0x0000007004097812 */ /* 0x000fe400078e7805 */
[----:B------:R-:W-:Y:S01]  /*1da10*/  LOP3.LUT R5, R2, 0x10, R11, 0xf8, !PT ;  /* 0x0000001002057812 */ /* 0x000fe200078ef80b */
[----:B------:R-:W-:Y:S01]  /*1da20*/  ULOP3.LUT UR42, UR5, 0x2, URZ, 0xfc, !UPT ;  /* 0x00000002052a7892 */ /* 0x000fe2000f8efc3f */
[----:B------:R-:W-:Y:S01]  /*1da30*/  LOP3.LUT R2, R3, 0x70, R0, 0x78, !PT ;  /* 0x0000007003027812 */ /* 0x000fe200078e7800 */
[----:B------:R-:W-:Y:S01]  /*1da40*/  IMAD.MOV.U32 R3, RZ, RZ, 0x20 ;  /* 0x00000020ff037424 */ /* 0x000fe200078e00ff */
[----:B------:R-:W-:Y:S01]  /*1da50*/  LOP3.LUT R4, R25, 0x400, RZ, 0xc0, !PT ;  /* 0x0000040019047812 */ /* 0x000fe200078ec0ff */
[----:B------:R-:W-:Y:S01]  /*1da60*/  ULOP3.LUT UR38, UR5, 0x1, URZ, 0xfc, !UPT ;  /* 0x0000000105267892 */ /* 0x000fe2000f8efc3f */
[----:B------:R-:W-:Y:S01]  /*1da70*/  LOP3.LUT R25, R2, 0xc00, R25, 0xf8, !PT ;  /* 0x00000c0002197812 */ /* 0x000fe200078ef819 */
[----:B------:R-:W-:Y:S01]  /*1da80*/  IMAD.MOV.U32 R2, RZ, RZ, 0x40 ;  /* 0x00000040ff027424 */ /* 0x000fe200078e00ff */
[----:B------:R-:W-:-:S02]  /*1da90*/  LOP3.LUT R4, R4, 0x1800, R7, 0xf8, !PT ;  /* 0x0000180004047812 */ /* 0x000fc400078ef807 */
[----:B------:R-:W-:Y:S02]  /*1daa0*/  LOP3.LUT R5, R5, 0x70, R0, 0x78, !PT ;  /* 0x0000007005057812 */ /* 0x000fe400078e7800 */
[----:B------:R-:W-:Y:S02]  /*1dab0*/  LOP3.LUT R8, R9, 0x400, R6, 0xf8, !PT ;  /* 0x0000040009087812 */ /* 0x000fe400078ef806 */
[----:B------:R-:W-:Y:S01]  /*1dac0*/  LOP3.LUT R26, R4, R5, RZ, 0xfc, !PT ;  /* 0x00000005041a7212 */ /* 0x000fe200078efcff */
[----:B-1----:R-:W-:Y:S01]  /*1dad0*/  IMAD.U32 R4, RZ, RZ, UR4 ;  /* 0x00000004ff047e24 */ /* 0x002fe2000f8e00ff */
[----:B------:R-:W-:Y:S01]  /*1dae0*/  SHF.R.U32.HI R5, RZ, 0x3, R10 ;  /* 0x00000003ff057819 */ /* 0x000fe2000001160a */
[----:B------:R-:W-:Y:S01]  /*1daf0*/  STL [R1+0x20], R8 ;  /* 0x0000200801007387 */ /* 0x000fe20000100800 */
[----:B------:R-:W-:Y:S02]  /*1db00*/  SEL R2, R2, 0xffffffc0, !P2 ;  /* 0xffffffc002027807 */ /* 0x000fe40005000000 */
[----:B------:R-:W-:Y:S01]  /*1db10*/  SEL R3, R3, 0xffffffe0, !P1 ;  /* 0xffffffe003037807 */ /* 0x000fe20004800000 */
[----:B------:R-:W-:Y:S01]  /*1db20*/  STL [R1+0x40], RZ ;  /* 0x000040ff01007387 */ /* 0x000fe20000100800 */
[----:B------:R-:W-:-:S02]  /*1db30*/  LOP3.LUT R0, R5, 0x70, R0, 0xf8, !PT ;  /* 0x0000007005007812 */ /* 0x000fc400078ef800 */
[----:B------:R-:W-:Y:S01]  /*1db40*/  LEA R23, R4, R23, 0x18 ;  /* 0x0000001704177211 */ /* 0x000fe200078ec0ff */
[----:B------:R-:W-:Y:S01]  /*1db50*/  IMAD.IADD R0, R2, 0x1, R3 ;  /* 0x0000000102007824 */ /* 0x000fe200078e0203 */
[----:B------:R-:W-:Y:S01]  /*1db60*/  STL [R1+0x14], R2 ;  /* 0x0000140201007387 */ /* 0x000fe20000100800 */
[----:B------:R-:W-:-:S03]  /*1db70*/  LOP3.LUT R37, R26, 0x2000, RZ, 0xfc, !PT ;  /* 0x000020001a257812 */ /* 0x000fc600078efcff */
[----:B------:R0:W-:Y:S04]  /*1db80*/  STL [R1+0x10], R4 ;  /* 0x0000100401007387 */ /* 0x0001e80000100800 */
[----:B------:R1:W-:Y:S04]  /*1db90*/  STL [R1+0x18], R3 ;  /* 0x0000180301007387 */ /* 0x0003e80000100800 */
[----:B------:R2:W-:Y:S01]  /*1dba0*/  STL [R1+0x1c], R0 ;  /* 0x00001c0001007387 */ /* 0x0005e20000100800 */
[----:B0-----:R-:W-:Y:S01]  /*1dbb0*/  LOP3.LUT R4, R34, 0x80, RZ, 0xfc, !PT ;  /* 0x0000008022047812 */ /* 0x001fe200078efcff */
[----:B-1----:R-:W-:-:S02]  /*1dbc0*/  IMAD.IADD R3, R23, 0x1, R8 ;  /* 0x0000000117037824 */ /* 0x002fc400078e0208 */
[----:B--2---:R-:W-:-:S03]  /*1dbd0*/  IMAD.IADD R0, R2, 0x1, R25 ;  /* 0x0000000102007824 */ /* 0x004fc600078e0219 */
[----:B------:R0:W-:Y:S04]  /*1dbe0*/  STL [R1+0x28], R3 ;  /* 0x0000280301007387 */ /* 0x0001e80000100800 */
[----:B------:R0:W-:Y:S02]  /*1dbf0*/  STL [R1+0x24], R0 ;  /* 0x0000240001007387 */ /* 0x0001e40000100800 */
.L_x_810:
[----:B-1----:R-:W1:Y:S02]  /*1dc00*/  LDC.64 R28, c[0x0][0xc88] ;  /* 0x00032200ff1c7b82 */ /* 0x002e640000000a00 */
[----:B-1----:R-:W-:-:S06]  /*1dc10*/  IMAD.WIDE R28, R19, 0x4, R28 ;  /* 0x00000004131c7825 */ /* 0x002fcc00078e021c */
[----:B0-----:R-:W0:Y:S01]  /*1dc20*/  LDG.E R28, desc[UR36][R28.64] ;  /* 0x000000241c1c7981 */ /* 0x001e22000c1e1900 */
        /* <DEDUP_REMOVED lines=8> */
[----:B------:R-:W-:Y:S01]  /*1dcb0*/  ISETP.NE.AND.EX P2, PT, RZ, UR9, PT, P2 ;  /* 0x00000009ff007c0c */ /* 0x000fe2000bf45320 */
[----:B------:R-:W-:Y:S01]  /*1dcc0*/  IMAD.MOV.U32 R32, RZ, RZ, RZ ;  /* 0x000000ffff207224 */ /* 0x000fe200078e00ff */
[----:B0-2---:R-:W-:-:S05]  /*1dcd0*/  SHF.R.S32.HI R0, RZ, 0x1f, R28 ;  /* 0x0000001fff007819 */ /* 0x005fca000001141c */
[C---:B------:R-:W-:Y:S01]  /*1dce0*/  @P0 LEA R2, P1, R28.reuse, UR4, 0x2 ;  /* 0x000000041c020c11 */ /* 0x040fe2000f8210ff */
[C---:B------:R-:W-:Y:S01]  /*1dcf0*/  IMAD.SHL.U32 R29, R28.reuse, 0x4, RZ ;  /* 0x000000041c1d7824 */ /* 0x040fe200078e00ff */
[C-C-:B------:R-:W-:Y:S01]  /*1dd00*/  SHF.L.U64.HI R30, R28.reuse, 0x2, R0.reuse ;  /* 0x000000021c1e7819 */ /* 0x140fe20000010200 */
[----:B------:R0:W-:Y:S01]  /*1dd10*/  STL [R1+0x2c], R0 ;  /* 0x00002c0001007387 */ /* 0x0001e20000100800 */
[----:B------:R-:W-:Y:S01]  /*1dd20*/  @P0 LEA.HI.X R3, R28, UR5, R0, 0x2, P1 ;  /* 0x000000051c030c11 */ /* 0x000fe200088f1400 */
[----:B------:R-:W-:-:S04]  /*1dd30*/  ULDC.64 UR4, c[0x0][0xa00] ;  /* 0x0002800000047ab9 */ /* 0x000fc80000000a00 */
[----:B------:R1:W2:Y:S01]  /*1dd40*/  @P0 LDG.E R9, desc[UR36][R2.64] ;  /* 0x0000002402090981 */ /* 0x0002a2000c1e1900 */
[----:B------:R-:W-:Y:S02]  /*1dd50*/  ISETP.NE.U32.AND P0, PT, RZ, UR4, PT ;  /* 0x00000004ff007c0c */ /* 0x000fe4000bf05070 */
[----:B------:R-:W-:Y:S01]  /*1dd60*/  ISETP.NE.U32.AND P1, PT, RZ, UR6, PT ;  /* 0x00000006ff007c0c */ /* 0x000fe2000bf25070 */
[----:B0-----:R-:W-:Y:S01]  /*1dd70*/  IMAD.MOV.U32 R0, RZ, RZ, RZ ;  /* 0x000000ffff007224 */ /* 0x001fe200078e00ff */
[----:B------:R-:W-:Y:S02]  /*1dd80*/  ISETP.NE.AND.EX P0, PT, RZ, UR5, PT, P0 ;  /* 0x00000005ff007c0c */ /* 0x000fe4000bf05300 */
[----:B------:R-:W-:Y:S02]  /*1dd90*/  ISETP.NE.AND.EX P1, PT, RZ, UR7, PT, P1 ;  /* 0x00000007ff007c0c */ /* 0x000fe4000bf25310 */
[C---:B------:R-:W-:Y:S02]  /*1dda0*/  IADD3 R4, P4, R29.reuse, UR6, RZ ;  /* 0x000000061d047c10 */ /* 0x040fe4000ff9e0ff */
[----:B-1----:R-:W-:Y:S01]  /*1ddb0*/  IADD3 R2, P3, R29, UR4, RZ ;  /* 0x000000041d027c10 */ /* 0x002fe2000ff7e0ff */
[----:B------:R-:W-:Y:S01]  /*1ddc0*/  ULDC UR4, c[0x0][0x288] ;  /* 0x0000a20000047ab9 */ /* 0x000fe20000000800 */
[----:B------:R-:W-:-:S02]  /*1ddd0*/  IADD3.X R5, R30, UR7, RZ, P4, !PT ;  /* 0x000000071e057c10 */ /* 0x000fc4000a7fe4ff */
[C---:B------:R-:W-:Y:S02]  /*1dde0*/  IADD3.X R3, R30.reuse, UR5, RZ, P3, !PT ;  /* 0x000000051e037c10 */ /* 0x040fe40009ffe4ff */
[----:B------:R-:W-:Y:S02]  /*1ddf0*/  @P2 IADD3 R6, P3, R29, UR8, RZ ;  /* 0x000000081d062c10 */ /* 0x000fe4000ff7e0ff */
[----:B------:R-:W-:Y:S01]  /*1de00*/  MOV R8, UR4 ;  /* 0x0000000400087c02 */ /* 0x000fe20008000f00 */
[----:B------:R-:W5:Y:S01]  /*1de10*/  @P0 LDG.E R32, desc[UR36][R2.64] ;  /* 0x0000002402200981 */ /* 0x000f62000c1e1900 */
[----:B------:R-:W-:Y:S01]  /*1de20*/  @P2 IADD3.X R7, R30, UR9, RZ, P3, !PT ;  /* 0x000000091e072c10 */ /* 0x000fe20009ffe4ff */
[----:B------:R-:W-:Y:S02]  /*1de30*/  ULDC.64 UR4, c[0x0][0x418] ;  /* 0x0001060000047ab9 */ /* 0x000fe40000000a00 */
[----:B------:R-:W5:Y:S04]  /*1de40*/  @P1 LDG.E R0, desc[UR36][R4.64] ;  /* 0x0000002404001981 */ /* 0x000f68000c1e1900 */
[----:B------:R0:W3:Y:S01]  /*1de50*/  @P2 LDG.E R8, desc[UR36][R6.64] ;  /* 0x0000002406082981 */ /* 0x0000e2000c1e1900 */
[----:B------:R-:W-:-:S03]  /*1de60*/  UISETP.NE.U32.AND UP0, UPT, UR4, URZ, UPT ;  /* 0x0000003f0400728c */ /* 0x000fc6000bf05070 */
[----:B------:R-:W-:Y:S01]  /*1de70*/  ULDC UR4, c[0x0][0x424] ;  /* 0x0001090000047ab9 */ /* 0x000fe20000000800 */
[----:B------:R-:W-:-:S03]  /*1de80*/  UISETP.NE.AND.EX UP0, UPT, UR5, URZ, UPT, UP0 ;  /* 0x0000003f0500728c */ /* 0x000fc6000bf05300 */
[----:B------:R-:W-:Y:S01]  /*1de90*/  ULDC UR5, c[0x0][0x2f0] ;  /* 0x0000bc0000057ab9 */ /* 0x000fe20000000800 */
[----:B------:R-:W-:-:S04]  /*1dea0*/  USEL UR4, UR4, 0x1, UP0 ;  /* 0x0000000104047887 */ /* 0x000fc80008000000 */
[----:B------:R-:W-:-:S03]  /*1deb0*/  UIMAD UR4, UR4, UR5, URZ ;  /* 0x00000005040472a4 */ /* 0x000fc6000f8e023f */
[----:B------:R-:W-:Y:S02]  /*1dec0*/  ULDC UR5, c[0x0][0x348] ;  /* 0x0000d20000057ab9 */ /* 0x000fe40000000800 */
[----:B0-----:R-:W-:Y:S02]  /*1ded0*/  IMAD.U32 R6, RZ, RZ, UR5 ;  /* 0x00000005ff067e24 */ /* 0x001fe4000f8e00ff */
[----:B------:R-:W-:Y:S01]  /*1dee0*/  IMAD.U32 R7, RZ, RZ, UR4 ;  /* 0x00000004ff077e24 */ /* 0x000fe2000f8e00ff */
[----:B--2---:R0:W-:Y:S04]  /*1def0*/  STL [R1+0x8], R9 ;  /* 0x0000080901007387 */ /* 0x0041e80000100800 */
[----:B---3--:R0:W-:Y:S01]  /*1df00*/  STL [R1+0x38], R8 ;  /* 0x0000380801007387 */ /* 0x0081e20000100800 */
[----:B------:R-:W-:Y:S05]  /*1df10*/  @P2 BRA `(.L_x_697) ;  /* 0x0000000000142947 */ /* 0x000fea0003800000 */
[----:B------:R-:W-:Y:S05]  /*1df20*/  @!P0 BRA `(.L_x_697) ;  /* 0x0000000000108947 */ /* 0x000fea0003800000 */
[----:B0-----:R-:W2:Y:S04]  /*1df30*/  LDG.E R8, desc[UR36][R2.64] ;  /* 0x0000002402087981 */ /* 0x001ea8000c1e1900 */
[----:B------:R-:W2:Y:S02]  /*1df40*/  LDG.E R2, desc[UR36][R2.64+0x4] ;  /* 0x0000042402027981 */ /* 0x000ea4000c1e1900 */
[----:B--2---:R-:W-:-:S05]  /*1df50*/  IMAD.IADD R2, R2, 0x1, -R8 ;  /* 0x0000000102027824 */ /* 0x004fca00078e0a08 */
[----:B------:R1:W-:Y:S02]  /*1df60*/  STL [R1+0x38], R2 ;  /* 0x0000380201007387 */ /* 0x0003e40000100800 */
.L_x_697:
[----:B0-----:R-:W-:Y:S01]  /*1df70*/  MOV R8, R28 ;  /* 0x0000001c00087202 */ /* 0x001fe20000000f00 */
[----:B------:R-:W-:Y:S02]  /*1df80*/  ULDC.64 UR4, c[0x0][0xa20] ;  /* 0x0002880000047ab9 */ /* 0x000fe40000000a00 */
[----:B------:R-:W-:Y:S02]  /*1df90*/  ISETP.NE.U32.AND P0, PT, RZ, UR4, PT ;  /* 0x00000004ff007c0c */ /* 0x000fe4000bf05070 */
[----:B------:R0:W-:Y:S02]  /*1dfa0*/  STL [R1], R8 ;  /* 0x0000000801007387 */ /* 0x0001e40000100800 */
[----:B------:R-:W-:-:S13]  /*1dfb0*/  ISETP.NE.AND.EX P0, PT, RZ, UR5, PT, P0 ;  /* 0x00000005ff007c0c */ /* 0x000fda000bf05300 */
[----:B0-----:R-:W-:Y:S05]  /*1dfc0*/  @!P0 BRA `(.L_x_698) ;  /* 0x0000000000108947 */ /* 0x001fea0003800000 */
[----:B-1----:R-:W-:-:S04]  /*1dfd0*/  IADD3 R2, P0, R29, UR4, RZ ;  /* 0x000000041d027c10 */ /* 0x002fc8000ff1e0ff */
[----:B------:R-:W-:-:S05]  /*1dfe0*/  IADD3.X R3, R30, UR5, RZ, P0, !PT ;  /* 0x000000051e037c10 */ /* 0x000fca00087fe4ff */
[----:B------:R0:W5:Y:S01]  /*1dff0*/  LDG.E R7, desc[UR36][R2.64] ;  /* 0x0000002402077981 */ /* 0x000162000c1e1900 */
[----:B------:R-:W-:Y:S05]  /*1e000*/  BRA `(.L_x_699) ;  /* 0x0000000000247947 */ /* 0x000fea0003800000 */
.L_x_698:
[----:B------:R-:W-:Y:S02]  /*1e010*/  ULDC.64 UR4, c[0x0][0xa08] ;  /* 0x0002820000047ab9 */ /* 0x000fe40000000a00 */
[----:B------:R-:W-:-:S04]  /*1e020*/  ISETP.NE.U32.AND P0, PT, RZ, UR4, PT ;  /* 0x00000004ff007c0c */ /* 0x000fc8000bf05070 */
[----:B------:R-:W-:-:S13]  /*1e030*/  ISETP.NE.AND.EX P0, PT, RZ, UR5, PT, P0 ;  /* 0x00000005ff007c0c */ /* 0x000fda000bf05300 */
[----:B------:R-:W-:Y:S05]  /*1e040*/  @!P0 BRA `(.L_x_699) ;  /* 0x0000000000148947 */ /* 0x000fea0003800000 */
[----:B-1----:R-:W0:Y:S02]  /*1e050*/  LDC.64 R2, c[0x0][0xa08] ;  /* 0x00028200ff027b82 */ /* 0x002e240000000a00 */
[----:B0-----:R-:W-:-:S05]  /*1e060*/  IMAD.WIDE R2, R8, 0x4, R2 ;  /* 0x0000000408027825 */ /* 0x001fca00078e0202 */
[----:B------:R-:W2:Y:S04]  /*1e070*/  LDG.E R7, desc[UR36][R2.64] ;  /* 0x0000002402077981 */ /* 0x000ea8000c1e1900 */
[----:B------:R-:W2:Y:S02]  /*1e080*/  LDG.E R2, desc[UR36][R2.64+0x4] ;  /* 0x0000042402027981 */ /* 0x000ea4000c1e1900 */
[----:B--2---:R-:W-:-:S07]  /*1e090*/  IMAD.IADD R7, R2, 0x1, -R7 ;  /* 0x0000000102077824 */ /* 0x004fce00078e0a07 */
.L_x_699:
[----:B01----:R-:W2:Y:S04]  /*1e0a0*/  @P1 LDG.E R2, desc[UR36][R4.64] ;  /* 0x0000002404021981 */ /* 0x003ea8000c1e1900 */
[----:B------:R-:W2:Y:S01]  /*1e0b0*/  @P1 LDG.E R4, desc[UR36][R4.64+0x4] ;  /* 0x0000042404041981 */ /* 0x000ea2000c1e1900 */
[----:B-----5:R-:W-:Y:S01]  /*1e0c0*/  IMAD.IADD R7, R7, 0x1, -R9 ;  /* 0x0000000107077824 */ /* 0x020fe200078e0a09 */
[----:B------:R-:W-:Y:S01]  /*1e0d0*/  BSSY B0, `(.L_x_700) ;  /* 0x0000118000007945 */ /* 0x000fe20003800000 */
[----:B--2---:R-:W-:-:S05]  /*1e0e0*/  @P1 IMAD.IADD R6, R4, 0x1, -R2 ;  /* 0x0000000104061824 */ /* 0x004fca00078e0a02 */
[----:B------:R-:W-:-:S05]  /*1e0f0*/  IADD3 R31, R7, R6, RZ ;  /* 0x00000006071f7210 */ /* 0x000fca0007ffe0ff */
[----:B------:R-:W-:-:S05]  /*1e100*/  VIADD R2, R31, 0x7f ;  /* 0x0000007f1f027836 */ /* 0x000fca0000000000 */
[----:B------:R-:W-:-:S04]  /*1e110*/  SHF.R.S32.HI R3, RZ, 0x1f, R2 ;  /* 0x0000001fff037819 */ /* 0x000fc80000011402 */
[----:B------:R-:W-:Y:S01]  /*1e120*/  LEA.HI R4, R3, R2, RZ, 0x7 ;  /* 0x0000000203047211 */ /* 0x000fe200078f38ff */
[----:B------:R-:W-:-:S04]  /*1e130*/  IMAD.MOV R2, RZ, RZ, -R7 ;  /* 0x000000ffff027224 */ /* 0x000fc800078e0a07 */
[----:B------:R0:W-:Y:S01]  /*1e140*/  STL [R1+0x3c], R4 ;  /* 0x00003c0401007387 */ /* 0x0001e20000100800 */
[----:B------:R-:W-:Y:S02]  /*1e150*/  VIMNMX R3, RZ, R2, !PT ;  /* 0x00000002ff037248 */ /* 0x000fe40007fe0100 */
[----:B0-----:R-:W-:-:S04]  /*1e160*/  LOP3.LUT R4, R4, 0xffffff80, RZ, 0xc0, !PT ;  /* 0xffffff8004047812 */ /* 0x001fc800078ec0ff */
[----:B------:R-:W-:Y:S01]  /*1e170*/  VIADDMNMX R6, R4, -R7, R6, PT ;  /* 0x8000000704067246 */ /* 0x000fe20003800106 */
[----:B------:R0:W-:Y:S03]  /*1e180*/  STL [R1+0x4], R4 ;  /* 0x0000040401007387 */ /* 0x0001e60000100800 */
[----:B------:R-:W-:Y:S02]  /*1e190*/  ISETP.GT.AND P0, PT, R6, R3, PT ;  /* 0x000000030600720c */ /* 0x000fe40003f04270 */
[----:B------:R-:W-:-:S11]  /*1e1a0*/  SHF.R.U32.HI R3, RZ, 0x7, R3 ;  /* 0x00000007ff037819 */ /* 0x000fd60000011603 */
[----:B------:R-:W-:-:S05]  /*1e1b0*/  @P0 VIADD R2, R6, 0x7f ;  /* 0x0000007f06020836 */ /* 0x000fca0000000000 */
[----:B0-----:R-:W-:-:S04]  /*1e1c0*/  @P0 SHF.R.S32.HI R4, RZ, 0x1f, R2 ;  /* 0x0000001fff040819 */ /* 0x001fc80000011402 */
[----:B------:R-:W-:Y:S02]  /*1e1d0*/  @P0 LEA.HI R2, R4, R2, RZ, 0x7 ;  /* 0x0000000204020211 */ /* 0x000fe400078f38ff */
[-C--:B------:R-:W-:Y:S02]  /*1e1e0*/  MOV R4, R3.reuse ;  /* 0x0000000300047202 */ /* 0x080fe40000000f00 */
[----:B------:R-:W-:Y:S02]  /*1e1f0*/  @P0 SHF.R.S32.HI R4, RZ, 0x7, R2 ;  /* 0x00000007ff040819 */ /* 0x000fe40000011402 */
[----:B------:R-:W-:Y:S02]  /*1e200*/  PLOP3.LUT P0, PT, PT, PT, PT, 0x80, 0x0 ;  /* 0x000000000000781c */ /* 0x000fe40003f0f070 */
[----:B------:R-:W-:-:S13]  /*1e210*/  ISETP.GT.AND P2, PT, R4, R3, PT ;  /* 0x000000030400720c */ /* 0x000fda0003f44270 */
[----:B------:R-:W-:Y:S05]  /*1e220*/  @!P2 BRA `(.L_x_701) ;  /* 0x000000100008a947 */ /* 0x000fea0003800000 */
[----:B------:R-:W-:Y:S01]  /*1e230*/  UMOV UR4, 0xffffffff ;  /* 0xffffffff00047882 */ /* 0x000fe20000000000 */
[----:B------:R-:W-:Y:S02]  /*1e240*/  SEL R2, R8, RZ, !P1 ;  /* 0x000000ff08027207 */ /* 0x000fe40004800000 */
[----:B------:R-:W-:Y:S05]  /*1e250*/  BRA.DIV UR4, `(.L_x_702) ;  /* 0x000000a6048c7947 */ /* 0x000fea000b800000 */
[----:B------:R-:W0:Y:S02]  /*1e260*/  S2R R5, SR_TID.X ;  /* 0x0000000000057919 */ /* 0x000e240000002100 */
[----:B0-----:R-:W-:-:S04]  /*1e270*/  SHF.R.U32.HI R5, RZ, 0x5, R5 ;  /* 0x00000005ff057819 */ /* 0x001fc80000011605 */
[----:B------:R-:W-:-:S05]  /*1e280*/  LOP3.LUT R5, R5, 0x3, RZ, 0xc0, !PT ;  /* 0x0000000305057812 */ /* 0x000fca00078ec0ff */
[----:B------:R0:W1:Y:S02]  /*1e290*/  SHFL.IDX PT, R14, R5, RZ, 0x1f ;  /* 0x00001fff050e7589 */ /* 0x00006400000e0000 */
.L_x_977:
[----:B-1----:R-:W-:Y:S02]  /*1e2a0*/  ISETP.NE.AND P0, PT, R14, RZ, PT ;  /* 0x000000ff0e00720c */ /* 0x002fe40003f05270 */
[----:B------:R-:W-:-:S11]  /*1e2b0*/  PLOP3.LUT P6, PT, PT, PT, PT, 0x8, 0x0 ;  /* 0x000000000000781c */ /* 0x000fd60003fce170 */
[----:B------:R-:W-:Y:S05]  /*1e2c0*/  @P0 BRA `(.L_x_703) ;  /* 0x00000000000c0947 */ /* 0x000fea0003800000 */
[----:B------:R-:W-:-:S03]  /*1e2d0*/  UMOV UR4, 0xffffffff ;  /* 0xffffffff00047882 */ /* 0x000fc60000000000 */
[----:B------:R-:W-:Y:S05]  /*1e2e0*/  BRA.DIV UR4, `(.L_x_704) ;  /* 0x000000a6049c7947 */ /* 0x000fea000b800000 */
[----:B------:R-:W-:-:S13]  /*1e2f0*/  ELECT P6, URZ, PT ;  /* 0x00000000003f782f */ /* 0x000fda00038c0000 */
.L_x_703:
[----:B0-----:R-:W2:Y:S01]  /*1e300*/  LDL R5, [R1+0x40] ;  /* 0x0000400001057983 */ /* 0x001ea20000100800 */
[----:B------:R-:W-:Y:S01]  /*1e310*/  BSSY B1, `(.L_x_705) ;  /* 0x0000008000017945 */ /* 0x000fe20003800000 */
[----:B--2---:R-:W-:-:S05]  /*1e320*/  VIADD R5, R5, 0x1 ;  /* 0x0000000105057836 */ /* 0x004fca0000000000 */
[----:B------:R-:W-:-:S04]  /*1e330*/  LEA.HI R6, R5, R5, RZ, 0x1 ;  /* 0x0000000505067211 */ /* 0x000fc800078f08ff */
[----:B------:R-:W-:-:S05]  /*1e340*/  LOP3.LUT R6, R6, 0xfffffffe, RZ, 0xc0, !PT ;  /* 0xfffffffe06067812 */ /* 0x000fca00078ec0ff */
[----:B------:R-:W-:-:S05]  /*1e350*/  IMAD.IADD R5, R5, 0x1, -R6 ;  /* 0x0000000105057824 */ /* 0x000fca00078e0a06 */
[----:B------:R-:W-:-:S04]  /*1e360*/  SHF.L.U32 R5, R5, 0x1f, RZ ;  /* 0x0000001f05057819 */ /* 0x000fc800000006ff */
[----:B------:R-:W0:Y:S02]  /*1e370*/  SYNCS.PHASECHK.TRANS64.TRYWAIT P0, [R23+URZ+0x38820], R5 ;  /* 0x03882005170075a7 */ /* 0x000e24000800017f */
[----:B0-----:R-:W-:Y:S05]  /*1e380*/  @!P0 BRA `(.L_x_706) ;  /* 0x000000a400948947 */ /* 0x001fea0003800000 */
.L_x_980:
[----:B------:R-:W-:Y:S05]  /*1e390*/  BSYNC B1 ;  /* 0x0000000000017941 */ /* 0x000fea0003800000 */
.L_x_705:
[----:B------:R-:W-:Y:S04]  /*1e3a0*/  BSSY B1, `(.L_x_707) ;  /* 0x000006c000017945 */ /* 0x000fe80003800000 */
[----:B------:R-:W-:Y:S05]  /*1e3b0*/  @!P6 BRA `(.L_x_708) ;  /* 0x0000000400a8e947 */ /* 0x000fea0003800000 */
[----:B------:R-:W-:Y:S01]  /*1e3c0*/  IMAD R8, R33, 0x8, R23 ;  /* 0x0000000821087824 */ /* 0x000fe200078e0217 */
[----:B------:R-:W-:Y:S01]  /*1e3d0*/  SHF.L.U32 R10, R36, 0x1f, RZ ;  /* 0x0000001f240a7819 */ /* 0x000fe200000006ff */
[----:B------:R-:W1:Y:S01]  /*1e3e0*/  S2R R6, SR_TID.X ;  /* 0x0000000000067919 */ /* 0x000e620000002100 */
[----:B------:R-:W-:Y:S02]  /*1e3f0*/  BSSY B2, `(.L_x_709) ;  /* 0x0000005000027945 */ /* 0x000fe40003800000 */
[----:B------:R-:W2:Y:S01]  /*1e400*/  SYNCS.PHASECHK.TRANS64.TRYWAIT P0, [R8+URZ+0x388a0], R10 ;  /* 0x0388a00a080075a7 */ /* 0x000ea2000800017f */
[----:B-1----:R-:W-:-:S04]  /*1e410*/  LOP3.LUT R6, R6, 0x7f, RZ, 0xc0, !PT ;  /* 0x0000007f06067812 */ /* 0x002fc800078ec0ff */
[----:B------:R-:W-:Y:S01]  /*1e420*/  ISETP.NE.AND P1, PT, R6, RZ, PT ;  /* 0x000000ff0600720c */ /* 0x000fe20003f25270 */
[----:B--2---:R-:W-:-:S12]  /*1e430*/  @!P0 BRA `(.L_x_710) ;  /* 0x000000a4007c8947 */ /* 0x004fd80003800000 */
.L_x_981:
[----:B------:R-:W-:Y:S05]  /*1e440*/  BSYNC B2 ;  /* 0x0000000000027941 */ /* 0x000fea0003800000 */
.L_x_709:
[----:B------:R-:W-:Y:S04]  /*1e450*/  BSSY B2, `(.L_x_711) ;  /* 0x0000009000027945 */ /* 0x000fe80003800000 */
[----:B------:R-:W-:Y:S05]  /*1e460*/  @P1 BRA `(.L_x_712) ;  /* 0x00000000001c1947 */ /* 0x000fea0003800000 */
[----:B0-----:R-:W0:Y:S02]  /*1e470*/  S2R R5, SR_TID.X ;  /* 0x0000000000057919 */ /* 0x001e240000002100 */
[----:B0-----:R-:W-:Y:S02]  /*1e480*/  LOP3.LUT R6, R5, 0x1f, RZ, 0xc0, !PT ;  /* 0x0000001f05067812 */ /* 0x001fe400078ec0ff */
[----:B------:R-:W-:Y:S02]  /*1e490*/  MOV R5, 0x8000 ;  /* 0x0000800000057802 */ /* 0x000fe40000000f00 */
[----:B------:R-:W-:Y:S02]  /*1e4a0*/  ISETP.NE.AND P0, PT, R6, RZ, PT ;  /* 0x000000ff0600720c */ /* 0x000fe40003f05270 */
[----:B------:R2:W-:Y:S11]  /*1e4b0*/  SYNCS.ARRIVE.TRANS64 RZ, [R8+URZ+0x38890], R5 ;  /* 0x0388900508ff79a7 */ /* 0x0005f6000800003f */
[----:B--2---:R-:W-:Y:S05]  /*1e4c0*/  @!P0 BRA `(.L_x_712) ;  /* 0x0000000000048947 */ /* 0x004fea0003800000 */
[----:B------:R-:W-:Y:S01]  /*1e4d0*/  BPT.TRAP 0x1 ;  /* 0x000000040000795c */ /* 0x000fe20000300000 */
.L_x_712:
[----:B------:R-:W-:Y:S05]  /*1e4e0*/  BSYNC B2 ;  /* 0x0000000000027941 */ /* 0x000fea0003800000 */
.L_x_711:
[----:B------:R-:W-:Y:S01]  /*1e4f0*/  IMAD.MOV.U32 R13, RZ, RZ, RZ ;  /* 0x000000ffff0d7224 */ /* 0x000fe200078e00ff */
[----:B------:R-:W-:Y:S01]  /*1e500*/  UIADD3 UR4, UP0, UR40, 0x570, URZ ;  /* 0x0000057028047890 */ /* 0x000fe2000ff1e03f */
[----:B------:R-:W-:Y:S01]  /*1e510*/  IMAD R6, R4, 0x80, R0 ;  /* 0x0000008004067824 */ /* 0x000fe200078e0200 */
[----:B------:R-:W-:Y:S01]  /*1e520*/  PLOP3.LUT P0, PT, PT, PT, PT, 0x80, 0x0 ;  /* 0x000000000000781c */ /* 0x000fe20003f0f070 */
[----:B------:R-:W-:Y:S01]  /*1e530*/  IMAD R7, R33, 0x8000, R23 ;  /* 0x0000800021077824 */ /* 0x000fe200078e0217 */
[----:B------:R-:W-:Y:S01]  /*1e540*/  R2UR UR10, R13 ;  /* 0x000000000d0a72ca */ /* 0x000fe200000e0000 */
[----:B0-----:R-:W-:Y:S01]  /*1e550*/  VIADD R5, R8, 0x38890 ;  /* 0x0003889008057836 */ /* 0x001fe20000000000 */
[----:B------:R-:W-:Y:S01]  /*1e560*/  IADD3 R6, R6, -0x80, RZ ;  /* 0xffffff8006067810 */ /* 0x000fe20007ffe0ff */
[----:B------:R-:W-:Y:S01]  /*1e570*/  VIADD R9, R7, 0x28400 ;  /* 0x0002840007097836 */ /* 0x000fe20000000000 */
[----:B------:R-:W-:Y:S01]  /*1e580*/  UIADD3.X UR5, URZ, UR41, URZ, UP0, !UPT ;  /* 0x000000293f057290 */ /* 0x000fe200087fe43f */
[----:B------:R-:W-:Y:S01]  /*1e590*/  UMOV UR6, 0x0 ;  /* 0x0000000000067882 */ /* 0x000fe20000000000 */
[----:B------:R-:W-:-:S10]  /*1e5a0*/  UMOV UR7, 0x12f00000 ;  /* 0x12f0000000077882 */ /* 0x000fd40000000000 */
.L_x_713:
[----:B------:R-:W-:-:S13]  /*1e5b0*/  @P0 ELECT P2, URZ, PT ;  /* 0x00000000003f082f */ /* 0x000fda0003840000 */
[----:B------:R-:W-:Y:S02]  /*1e5c0*/  @P2 R2UR UR13, R2 ;  /* 0x00000000020d22ca */ /* 0x000fe400000e0000 */
[----:B------:R-:W-:Y:S02]  /*1e5d0*/  @P2 R2UR UR12, R18 ;  /* 0x00000000120c22ca */ /* 0x000fe400000e0000 */
[----:B------:R-:W-:Y:S02]  /*1e5e0*/  @P2 R2UR UR11, R6 ;  /* 0x00000000060b22ca */ /* 0x000fe400000e0000 */
[----:B------:R-:W-:Y:S02]  /*1e5f0*/  @P2 R2UR UR9, R5 ;  /* 0x00000000050922ca */ /* 0x000fe400000e0000 */
[----:B------:R-:W-:Y:S02]  /*1e600*/  @P2 R2UR UR8, R9 ;  /* 0x00000000090822ca */ /* 0x000fe400000e0000 */
[----:B------:R-:W-:-:S02]  /*1e610*/  @P2 PLOP3.LUT P0, PT, P2, PT, PT, 0x8, 0x0 ;  /* 0x000000000000281c */ /* 0x000fc4000170e170 */
[----:B------:R-:W-:-:S09]  /*1e620*/  PLOP3.LUT P2, PT, PT, PT, PT, 0x8, 0x0 ;  /* 0x000000000000781c */ /* 0x000fd20003f4e170 */
[----:B------:R0:W-:Y:S02]  /*1e630*/  UTMALDG.4D [UR8], [UR4], desc[UR6] ;  /* 0x00000608040075b4 */ /* 0x0001e40008019000 */
[----:B0-----:R-:W-:Y:S05]  /*1e640*/  @P0 BRA.U.ANY `(.L_x_713) ;  /* 0xfffffffd00d80947 */ /* 0x001fea000393ffff */
[----:B------:R-:W-:Y:S01]  /*1e650*/  IMAD.MOV.U32 R12, RZ, RZ, 0x80 ;  /* 0x00000080ff0c7424 */ /* 0x000fe200078e00ff */
[----:B------:R-:W-:Y:S01]  /*1e660*/  PLOP3.LUT P0, PT, PT, PT, PT, 0x80, 0x0 ;  /* 0x000000000000781c */ /* 0x000fe20003f0f070 */
[----:B------:R-:W-:Y:S01]  /*1e670*/  UMOV UR6, 0x0 ;  /* 0x0000000000067882 */ /* 0x000fe20000000000 */
[----:B------:R-:W-:Y:S01]  /*1e680*/  IADD3 R9, R7, 0x2c400, RZ ;  /* 0x0002c40007097810 */ /* 0x000fe20007ffe0ff */
[----:B------:R-:W-:Y:S01]  /*1e690*/  UMOV UR7, 0x12f00000 ;  /* 0x12f0000000077882 */ /* 0x000fe20000000000 */
[----:B------:R-:W-:-:S15]  /*1e6a0*/  R2UR UR10, R12 ;  /* 0x000000000c0a72ca */ /* 0x000fde00000e0000 */
.L_x_714:
        /* <DEDUP_REMOVED lines=10> */
[----:B------:R-:W0:Y:S01]  /*1e750*/  SYNCS.PHASECHK.TRANS64.TRYWAIT P0, [R8+URZ+0x388c0], R10 ;  /* 0x0388c00a080075a7 */ /* 0x000e22000800017f */
[----:B------:R-:W-:Y:S04]  /*1e760*/  BSSY B2, `(.L_x_715) ;  /* 0x0000002000027945 */ /* 0x000fe80003800000 */
[----:B0-----:R-:W-:Y:S05]  /*1e770*/  @!P0 BRA `(.L_x_716) ;  /* 0x000000a000c08947 */ /* 0x001fea0003800000 */
.L_x_982:
[----:B------:R-:W-:Y:S05]  /*1e780*/  BSYNC B2 ;  /* 0x0000000000027941 */ /* 0x000fea0003800000 */
.L_x_715:
[----:B------:R-:W-:Y:S01]  /*1e790*/  BSSY B2, `(.L_x_717) ;  /* 0x000000b000027945 */ /* 0x000fe20003800000 */
[----:B01----:R-:W-:Y:S02]  /*1e7a0*/  IMAD.MOV.U32 R10, RZ, RZ, 0x0 ;  /* 0x00000000ff0a7424 */ /* 0x003fe400078e00ff */
[----:B------:R-:W-:Y:S01]  /*1e7b0*/  IMAD.MOV.U32 R11, RZ, RZ, 0x12f00000 ;  /* 0x12f00000ff0b7424 */ /* 0x000fe200078e00ff */
[----:B------:R-:W-:Y:S06]  /*1e7c0*/  @P1 BRA `(.L_x_718) ;  /* 0x00000000001c1947 */ /* 0x000fec0003800000 */
[----:B------:R-:W0:Y:S02]  /*1e7d0*/  S2R R5, SR_TID.X ;  /* 0x0000000000057919 */ /* 0x000e240000002100 */
[----:B0-----:R-:W-:Y:S01]  /*1e7e0*/  LOP3.LUT R9, R5, 0x1f, RZ, 0xc0, !PT ;  /* 0x0000001f05097812 */ /* 0x001fe200078ec0ff */
[----:B------:R-:W-:-:S03]  /*1e7f0*/  IMAD.MOV.U32 R5, RZ, RZ, 0x8000 ;  /* 0x00008000ff057424 */ /* 0x000fc600078e00ff */
[----:B------:R-:W-:Y:S01]  /*1e800*/  ISETP.NE.AND P0, PT, R9, RZ, PT ;  /* 0x000000ff0900720c */ /* 0x000fe20003f05270 */
[----:B------:R0:W-:-:S12]  /*1e810*/  SYNCS.ARRIVE.TRANS64 RZ, [R8+URZ+0x388b0], R5 ;  /* 0x0388b00508ff79a7 */ /* 0x0001d8000800003f */
[----:B0-----:R-:W-:Y:S05]  /*1e820*/  @!P0 BRA `(.L_x_718) ;  /* 0x0000000000048947 */ /* 0x001fea0003800000 */
[----:B------:R-:W-:Y:S01]  /*1e830*/  BPT.TRAP 0x1 ;  /* 0x000000040000795c */ /* 0x000fe20000300000 */
.L_x_718:
[----:B------:R-:W-:Y:S05]  /*1e840*/  BSYNC B2 ;  /* 0x0000000000027941 */ /* 0x000fea0003800000 */
.L_x_717:
[----:B------:R-:W-:Y:S01]  /*1e850*/  R2UR UR10, R13 ;  /* 0x000000000d0a72ca */ /* 0x000fe200000e0000 */
[----:B------:R-:W-:Y:S01]  /*1e860*/  UIADD3 UR4, UP0, UR40, 0x670, URZ ;  /* 0x0000067028047890 */ /* 0x000fe2000ff1e03f */
[----:B------:R-:W-:Y:S01]  /*1e870*/  R2UR UR6, R10 ;  /* 0x000000000a0672ca */ /* 0x000fe200000e0000 */
[----:B------:R-:W-:Y:S01]  /*1e880*/  VIADD R5, R7, 0x10400 ;  /* 0x0001040007057836 */ /* 0x000fe20000000000 */
[----:B------:R-:W-:Y:S01]  /*1e890*/  R2UR UR7, R11 ;  /* 0x000000000b0772ca */ /* 0x000fe200000e0000 */
[----:B------:R-:W-:Y:S01]  /*1e8a0*/  UIADD3.X UR5, URZ, UR41, URZ, UP0, !UPT ;  /* 0x000000293f057290 */ /* 0x000fe200087fe43f */
[----:B------:R-:W-:Y:S02]  /*1e8b0*/  PLOP3.LUT P0, PT, PT, PT, PT, 0x80, 0x0 ;  /* 0x000000000000781c */ /* 0x000fe40003f0f070 */
[----:B------:R-:W-:-:S11]  /*1e8c0*/  IADD3 R8, R8, 0x388b0, RZ ;  /* 0x000388b008087810 */ /* 0x000fd60007ffe0ff */
.L_x_719:
        /* <DEDUP_REMOVED lines=10> */
[----:B------:R-:W-:Y:S01]  /*1e970*/  R2UR UR10, R12 ;  /* 0x000000000c0a72ca */ /* 0x000fe200000e0000 */
[----:B------:R-:W-:Y:S01]  /*1e980*/  VIADD R7, R7, 0x14400 ;  /* 0x0001440007077836 */ /* 0x000fe20000000000 */
[----:B------:R-:W-:Y:S02]  /*1e990*/  R2UR UR6, R10 ;  /* 0x000000000a0672ca */ /* 0x000fe400000e0000 */
[----:B------:R-:W-:Y:S02]  /*1e9a0*/  R2UR UR7, R11 ;  /* 0x000000000b0772ca */ /* 0x000fe400000e0000 */
[----:B------:R-:W-:-:S13]  /*1e9b0*/  PLOP3.LUT P0, PT, PT, PT, PT, 0x80, 0x0 ;  /* 0x000000000000781c */ /* 0x000fda0003f0f070 */
.L_x_720:
        /* <DEDUP_REMOVED lines=9> */
[----:B-1----:R-:W-:Y:S05]  /*1ea50*/  @P0 BRA.U.ANY `(.L_x_720) ;  /* 0xfffffffd00d80947 */ /* 0x002fea000393ffff */
.L_x_708:
[----:B------:R-:W-:Y:S05]  /*1ea60*/  BSYNC B1 ;  /* 0x0000000000017941 */ /* 0x000fea0003800000 */
.L_x_707:
[----:B------:R-:W-:Y:S01]  /*1ea70*/  IADD3 R9, R4, -0x2, RZ ;  /* 0xfffffffe04097810 */ /* 0x000fe20007ffe0ff */
[----:B------:R-:W-:Y:S01]  /*1ea80*/  VIADD R33, R33, 0x1 ;  /* 0x0000000121217836 */ /* 0x000fe20000000000 */
[----:B------:R-:W-:Y:S02]  /*1ea90*/  PLOP3.LUT P0, PT, PT, PT, PT, 0x8, 0x0 ;  /* 0x000000000000781c */ /* 0x000fe40003f0e170 */
[----:B------:R-:W-:Y:S02]  /*1eaa0*/  ISETP.GE.AND P2, PT, R9, R3, PT ;  /* 0x000000030900720c */ /* 0x000fe40003f46270 */
[----:B------:R-:W-:-:S04]  /*1eab0*/  ISETP.NE.AND P1, PT, R33, 0x2, PT ;  /* 0x000000022100780c */ /* 0x000fc80003f25270 */
[----:B------:R-:W-:Y:S02]  /*1eac0*/  SEL R4, RZ, 0x1, P1 ;  /* 0x00000001ff047807 */ /* 0x000fe40000800000 */
[----:B------:R-:W-:Y:S02]  /*1ead0*/  SEL R33, R33, RZ, P1 ;  /* 0x000000ff21217207 */ /* 0x000fe40000800000 */
[----:B------:R-:W-:-:S03]  /*1eae0*/  LOP3.LUT R36, R36, R4, RZ, 0x3c, !PT ;  /* 0x0000000424247212 */ /* 0x000fc600078e3cff */
[----:B------:R-:W-:Y:S05]  /*1eaf0*/  @!P2 BRA `(.L_x_701) ;  /* 0x0000000400d4a947 */ /* 0x000fea0003800000 */
.L_x_735:
[----:B------:R-:W-:Y:S05]  /*1eb00*/  YIELD ;  /* 0x0000000000007946 */ /* 0x000fea0003800000 */
        /* <DEDUP_REMOVED lines=10> */
.L_x_983:
[----:B------:R-:W-:Y:S05]  /*1ebb0*/  BSYNC B2 ;  /* 0x0000000000027941 */ /* 0x000fea0003800000 */
.L_x_723:
[----:B------:R-:W-:Y:S04]  /*1ebc0*/  BSSY B2, `(.L_x_725) ;  /* 0x0000009000027945 */ /* 0x000fe80003800000 */
[----:B------:R-:W-:Y:S05]  /*1ebd0*/  @P2 BRA `(.L_x_726) ;  /* 0x00000000001c2947 */ /* 0x000fea0003800000 */
[----:B------:R-:W0:Y:S02]  /*1ebe0*/  S2R R4, SR_TID.X ;  /* 0x0000000000047919 */ /* 0x000e240000002100 */
[----:B0-----:R-:W-:Y:S01]  /*1ebf0*/  LOP3.LUT R5, R4, 0x1f, RZ, 0xc0, !PT ;  /* 0x0000001f04057812 */ /* 0x001fe200078ec0ff */
[----:B------:R-:W-:-:S03]  /*1ec00*/  IMAD.MOV.U32 R4, RZ, RZ, 0x8000 ;  /* 0x00008000ff047424 */ /* 0x000fc600078e00ff */
[----:B------:R-:W-:Y:S01]  /*1ec10*/  ISETP.NE.AND P1, PT, R5, RZ, PT ;  /* 0x000000ff0500720c */ /* 0x000fe20003f25270 */
[----:B------:R2:W-:-:S12]  /*1ec20*/  SYNCS.ARRIVE.TRANS64 RZ, [R8+URZ+0x38890], R4 ;  /* 0x0388900408ff79a7 */ /* 0x0005d8000800003f */
[----:B--2---:R-:W-:Y:S05]  /*1ec30*/  @!P1 BRA `(.L_x_726) ;  /* 0x0000000000049947 */ /* 0x004fea0003800000 */
[----:B------:R-:W-:Y:S01]  /*1ec40*/  BPT.TRAP 0x1 ;  /* 0x000000040000795c */ /* 0x000fe20000300000 */
.L_x_726:
[----:B------:R-:W-:Y:S05]  /*1ec50*/  BSYNC B2 ;  /* 0x0000000000027941 */ /* 0x000fea0003800000 */
.L_x_725:
[----:B------:R-:W-:Y:S01]  /*1ec60*/  IMAD.MOV.U32 R12, RZ, RZ, RZ ;  /* 0x000000ffff0c7224 */ /* 0x000fe200078e00ff */
[----:B------:R-:W-:Y:S01]  /*1ec70*/  LEA R6, R33, R23, 0xf ;  /* 0x0000001721067211 */ /* 0x000fe200078e78ff */
[----:B------:R-:W-:Y:S01]  /*1ec80*/  UIADD3 UR4, UP0, UR40, 0x570, URZ ;  /* 0x0000057028047890 */ /* 0x000fe2000ff1e03f */
[----:B------:R-:W-:Y:S01]  /*1ec90*/  PLOP3.LUT P1, PT, PT, PT, PT, 0x80, 0x0 ;  /* 0x000000000000781c */ /* 0x000fe20003f2f070 */
[----:B0-----:R-:W-:Y:S01]  /*1eca0*/  IMAD R5, R9, 0x80, R0 ;  /* 0x0000008009057824 */ /* 0x001fe200078e0200 */
[----:B------:R-:W-:Y:S01]  /*1ecb0*/  R2UR UR10, R12 ;  /* 0x000000000c0a72ca */ /* 0x000fe200000e0000 */
[----:B------:R-:W-:Y:S01]  /*1ecc0*/  VIADD R4, R8, 0x38890 ;  /* 0x0003889008047836 */ /* 0x000fe20000000000 */
[----:B------:R-:W-:Y:S01]  /*1ecd0*/  UIADD3.X UR5, URZ, UR41, URZ, UP0, !UPT ;  /* 0x000000293f057290 */ /* 0x000fe200087fe43f */
[----:B------:R-:W-:Y:S01]  /*1ece0*/  VIADD R10, R6, 0x28400 ;  /* 0x00028400060a7836 */ /* 0x000fe20000000000 */
[----:B------:R-:W-:Y:S01]  /*1ecf0*/  UMOV UR6, 0x0 ;  /* 0x0000000000067882 */ /* 0x000fe20000000000 */
[----:B------:R-:W-:-:S10]  /*1ed00*/  UMOV UR7, 0x12f00000 ;  /* 0x12f0000000077882 */ /* 0x000fd40000000000 */
.L_x_727:
        /* <DEDUP_REMOVED lines=10> */
[----:B------:R-:W-:Y:S01]  /*1edb0*/  MOV R13, 0x80 ;  /* 0x00000080000d7802 */ /* 0x000fe20000000f00 */
[----:B------:R-:W-:Y:S01]  /*1edc0*/  VIADD R10, R6, 0x2c400 ;  /* 0x0002c400060a7836 */ /* 0x000fe20000000000 */
[----:B------:R-:W-:Y:S01]  /*1edd0*/  PLOP3.LUT P1, PT, PT, PT, PT, 0x80, 0x0 ;  /* 0x000000000000781c */ /* 0x000fe20003f2f070 */
[----:B------:R-:W-:Y:S01]  /*1ede0*/  UMOV UR6, 0x0 ;  /* 0x0000000000067882 */ /* 0x000fe20000000000 */
[----:B------:R-:W-:Y:S01]  /*1edf0*/  R2UR UR10, R13 ;  /* 0x000000000d0a72ca */ /* 0x000fe200000e0000 */
[----:B------:R-:W-:-:S14]  /*1ee00*/  UMOV UR7, 0x12f00000 ;  /* 0x12f0000000077882 */ /* 0x000fdc0000000000 */
.L_x_728:
        /* <DEDUP_REMOVED lines=13> */
.L_x_984:
[----:B------:R-:W-:Y:S05]  /*1eee0*/  BSYNC B2 ;  /* 0x0000000000027941 */ /* 0x000fea0003800000 */
.L_x_729:
[----:B------:R-:W-:Y:S01]  /*1eef0*/  BSSY B2, `(.L_x_731) ;  /* 0x000000b000027945 */ /* 0x000fe20003800000 */
[----:B------:R-:W-:Y:S02]  /*1ef00*/  IMAD.MOV.U32 R10, RZ, RZ, 0x0 ;  /* 0x00000000ff0a7424 */ /* 0x000fe400078e00ff */
[----:B------:R-:W-:Y:S01]  /*1ef10*/  IMAD.MOV.U32 R11, RZ, RZ, 0x12f00000 ;  /* 0x12f00000ff0b7424 */ /* 0x000fe200078e00ff */
[----:B------:R-:W-:Y:S06]  /*1ef20*/  @P2 BRA `(.L_x_732) ;  /* 0x00000000001c2947 */ /* 0x000fec0003800000 */
[----:B------:R-:W2:Y:S02]  /*1ef30*/  S2R R4, SR_TID.X ;  /* 0x0000000000047919 */ /* 0x000ea40000002100 */
[----:B--2---:R-:W-:Y:S02]  /*1ef40*/  LOP3.LUT R14, R4, 0x1f, RZ, 0xc0, !PT ;  /* 0x0000001f040e7812 */ /* 0x004fe400078ec0ff */
[----:B------:R-:W-:Y:S02]  /*1ef50*/  MOV R4, 0x8000 ;  /* 0x0000800000047802 */ /* 0x000fe40000000f00 */
[----:B------:R-:W-:Y:S02]  /*1ef60*/  ISETP.NE.AND P1, PT, R14, RZ, PT ;  /* 0x000000ff0e00720c */ /* 0x000fe40003f25270 */
[----:B------:R2:W-:Y:S11]  /*1ef70*/  SYNCS.ARRIVE.TRANS64 RZ, [R8+URZ+0x388b0], R4 ;  /* 0x0388b00408ff79a7 */ /* 0x0005f6000800003f */
[----:B--2---:R-:W-:Y:S05]  /*1ef80*/  @!P1 BRA `(.L_x_732) ;  /* 0x0000000000049947 */ /* 0x004fea0003800000 */
[----:B------:R-:W-:Y:S01]  /*1ef90*/  BPT.TRAP 0x1 ;  /* 0x000000040000795c */ /* 0x000fe20000300000 */
.L_x_732:
[----:B------:R-:W-:Y:S05]  /*1efa0*/  BSYNC B2 ;  /* 0x0000000000027941 */ /* 0x000fea0003800000 */
.L_x_731:
[----:B------:R-:W-:Y:S01]  /*1efb0*/  R2UR UR10, R12 ;  /* 0x000000000c0a72ca */ /* 0x000fe200000e0000 */
[----:B------:R-:W-:Y:S01]  /*1efc0*/  UIADD3 UR4, UP0, UR40, 0x670, URZ ;  /* 0x0000067028047890 */ /* 0x000fe2000ff1e03f */
[----:B------:R-:W-:Y:S01]  /*1efd0*/  R2UR UR6, R10 ;  /* 0x000000000a0672ca */ /* 0x000fe200000e0000 */
[----:B01----:R-:W-:Y:S01]  /*1efe0*/  VIADD R8, R8, 0x388b0 ;  /* 0x000388b008087836 */ /* 0x003fe20000000000 */
[----:B------:R-:W-:Y:S01]  /*1eff0*/  R2UR UR7, R11 ;  /* 0x000000000b0772ca */ /* 0x000fe200000e0000 */
[----:B------:R-:W-:Y:S01]  /*1f000*/  VIADD R4, R6, 0x10400 ;  /* 0x0001040006047836 */ /* 0x000fe20000000000 */
[----:B------:R-:W-:Y:S01]  /*1f010*/  PLOP3.LUT P1, PT, PT, PT, PT, 0x80, 0x0 ;  /* 0x000000000000781c */ /* 0x000fe20003f2f070 */
[----:B------:R-:W-:-:S12]  /*1f020*/  UIADD3.X UR5, URZ, UR41, URZ, UP0, !UPT ;  /* 0x000000293f057290 */ /* 0x000fd800087fe43f */
.L_x_733:
        /* <DEDUP_REMOVED lines=15> */
.L_x_734:
        /* <DEDUP_REMOVED lines=10> */
.L_x_722:
[----:B------:R-:W-:Y:S05]  /*1f1c0*/  BSYNC B1 ;  /* 0x0000000000017941 */ /* 0x000fea0003800000 */
.L_x_721:
[C---:B------:R-:W-:Y:S01]  /*1f1d0*/  ISETP.GT.AND P2, PT, R9.reuse, R3, PT ;  /* 0x000000030900720c */ /* 0x040fe20003f44270 */
[----:B------:R-:W-:Y:S01]  /*1f1e0*/  VIADD R9, R9, 0xffffffff ;  /* 0xffffffff09097836 */ /* 0x000fe20000000000 */
[----:B------:R-:W-:-:S04]  /*1f1f0*/  IADD3 R33, R33, 0x1, RZ ;  /* 0x0000000121217810 */ /* 0x000fc80007ffe0ff */
[----:B------:R-:W-:-:S04]  /*1f200*/  ISETP.NE.AND P1, PT, R33, 0x2, PT ;  /* 0x000000022100780c */ /* 0x000fc80003f25270 */
[----:B------:R-:W-:Y:S02]  /*1f210*/  SEL R4, RZ, 0x1, P1 ;  /* 0x00000001ff047807 */ /* 0x000fe40000800000 */
[----:B------:R-:W-:Y:S02]  /*1f220*/  SEL R33, R33, RZ, P1 ;  /* 0x000000ff21217207 */ /* 0x000fe40000800000 */
[----:B------:R-:W-:Y:S01]  /*1f230*/  LOP3.LUT R36, R36, R4, RZ, 0x3c, !PT ;  /* 0x0000000424247212 */ /* 0x000fe200078e3cff */
[----:B------:R-:W-:Y:S06]  /*1f240*/  @P2 BRA `(.L_x_735) ;  /* 0xfffffff8002c2947 */ /* 0x000fec000383ffff */
.L_x_701:
[----:B------:R-:W-:Y:S05]  /*1f250*/  BSYNC B0 ;  /* 0x0000000000007941 */ /* 0x000fea0003800000 */
.L_x_700:
[----:B------:R-:W-:Y:S05]  /*1f260*/  @!P0 WARPSYNC.ALL ;  /* 0x0000000000008948 */ /* 0x000fea0003800000 */
[----:B------:R-:W-:Y:S01]  /*1f270*/  @!P0 BAR.SYNC.DEFER_BLOCKING 0xc, 0x180 ;  /* 0x0306000000008b1d */ /* 0x000fe20000010000 */
[----:B------:R-:W-:-:S13]  /*1f280*/  ISETP.GT.AND P0, PT, R31, RZ, PT ;  /* 0x000000ff1f00720c */ /* 0x000fda0003f04270 */
[----:B------:R-:W-:Y:S05]  /*1f290*/  @P0 BRA `(.L_x_736) ;  /* 0x0000000000440947 */ /* 0x000fea0003800000 */
[----:B------:R-:W1:Y:S02]  /*1f2a0*/  S2R R4, SR_TID.X ;  /* 0x0000000000047919 */ /* 0x000e640000002100 */
[----:B-1----:R-:W-:-:S04]  /*1f2b0*/  LOP3.LUT R4, R4, 0x7f, RZ, 0xc0, !PT ;  /* 0x0000007f04047812 */ /* 0x002fc800078ec0ff */
[----:B------:R-:W-:-:S13]  /*1f2c0*/  ISETP.NE.AND P0, PT, R4, RZ, PT ;  /* 0x000000ff0400720c */ /* 0x000fda0003f05270 */
[----:B------:R-:W-:Y:S05]  /*1f2d0*/  @P0 BRA `(.L_x_737) ;  /* 0x0000004c00800947 */ /* 0x000fea0003800000 */
[----:B0-----:R-:W0:Y:S01]  /*1f2e0*/  S2R R5, SR_LANEID ;  /* 0x0000000000057919 */ /* 0x001e220000000000 */
        /* <DEDUP_REMOVED lines=12> */
.L_x_736:
        /* <DEDUP_REMOVED lines=8> */
[----:B------:R-:W-:Y:S01]  /*1f430*/  IMAD.U32 R4, RZ, RZ, UR6 ;  /* 0x00000006ff047e24 */ /* 0x000fe2000f8e00ff */
[----:B0-----:R-:W-:Y:S01]  /*1f440*/  MOV R5, UR7 ;  /* 0x0000000700057c02 */ /* 0x001fe20008000f00 */
[----:B------:R-:W0:Y:S01]  /*1f450*/  LDC.64 R2, c[0x4][R2] ;  /* 0x0100000002027b82 */ /* 0x000e220000000a00 */
[----:B------:R-:W-:Y:S01]  /*1f460*/  IMAD.U32 R6, RZ, RZ, UR8 ;  /* 0x00000008ff067e24 */ /* 0x000fe2000f8e00ff */
[----:B------:R-:W-:Y:S01]  /*1f470*/  MOV R11, UR5 ;  /* 0x00000005000b7c02 */ /* 0x000fe20008000f00 */
[----:B------:R-:W-:Y:S02]  /*1f480*/  IMAD.U32 R7, RZ, RZ, UR9 ;  /* 0x00000009ff077e24 */ /* 0x000fe4000f8e00ff */
[----:B------:R-:W-:-:S02]  /*1f490*/  IMAD.U32 R10, RZ, RZ, UR4 ;  /* 0x00000004ff0a7e24 */ /* 0x000fc4000f8e00ff */
[----:B------:R-:W-:Y:S02]  /*1f4a0*/  IMAD.MOV.U32 R8, RZ, RZ, 0x70 ;  /* 0x00000070ff087424 */ /* 0x000fe400078e00ff */
[----:B------:R-:W-:Y:S02]  /*1f4b0*/  IMAD.MOV.U32 R12, RZ, RZ, 0x1 ;  /* 0x00000001ff0c7424 */ /* 0x000fe400078e00ff */
[----:B------:R-:W-:-:S07]  /*1f4c0*/  IMAD.MOV.U32 R13, RZ, RZ, RZ ;  /* 0x000000ffff0d7224 */ /* 0x000fce00078e00ff */
[----:B------:R-:W-:-:S07]  /*1f4d0*/  LEPC R20, `(.L_x_739) ;  /* 0x000000001014794e */ /* 0x000fce0000000000 */
[----:B0-----:R-:W-:Y:S05]  /*1f4e0*/  CALL.ABS.NOINC R2 ;  /* 0x0000000002007343 */ /* 0x001fea0003c00000 */
.L_x_739:
[----:B------:R-:W-:Y:S05]  /*1f4f0*/  BSYNC B6 ;  /* 0x0000000000067941 */ /* 0x000fea0003800000 */
.L_x_738:
[----:B------:R-:W-:Y:S01]  /*1f500*/  IADD3 R0, R23, 0x10400, RZ ;  /* 0x0001040017007810 */ /* 0x000fe20007ffe0ff */
[----:B------:R-:W-:Y:S01]  /*1f510*/  BSSY B6, `(.L_x_740) ;  /* 0x0000015000067945 */ /* 0x000fe20003800000 */
[----:B------:R-:W-:Y:S02]  /*1f520*/  LOP3.LUT R22, R22, 0xfffffffe, RZ, 0xc0, !PT ;  /* 0xfffffffe16167812 */ /* 0x000fe400078ec0ff */
[----:B------:R-:W-:-:S13]  /*1f530*/  LOP3.LUT P0, RZ, R0, 0x3ff, RZ, 0xc0, !PT ;  /* 0x000003ff00ff7812 */ /* 0x000fda000780c0ff */
[----:B------:R-:W-:Y:S01]  /*1f540*/  @P0 LOP3.LUT R22, R22, 0x1, RZ, 0xfc, !PT ;  /* 0x0000000116160812 */ /* 0x000fe200078efcff */
[----:B------:R-:W-:Y:S06]  /*1f550*/  @!P0 BRA `(.L_x_741) ;  /* 0x0000000000408947 */ /* 0x000fec0003800000 */
[----:B------:R-:W-:Y:S01]  /*1f560*/  MOV R2, 0x0 ;  /* 0x0000000000027802 */ /* 0x000fe20000000f00 */
[----:B------:R-:W-:Y:S01]  /*1f570*/  ULDC.64 UR6, c[0x4][0x1b0] ;  /* 0x01006c0000067ab9 */ /* 0x000fe20000000a00 */
[----:B------:R-:W-:Y:S01]  /*1f580*/  ULDC.64 UR8, c[0x4][0x1b8] ;  /* 0x01006e0000087ab9 */ /* 0x000fe20000000a00 */
[----:B------:R-:W-:Y:S01]  /*1f590*/  ULDC.64 UR4, c[0x4][0x108] ;  /* 0x0100420000047ab9 */ /* 0x000fe20000000a00 */
[----:B------:R-:W-:Y:S01]  /*1f5a0*/  IMAD.U32 R4, RZ, RZ, UR6 ;  /* 0x00000006ff047e24 */ /* 0x000fe2000f8e00ff */
[----:B------:R-:W-:Y:S01]  /*1f5b0*/  MOV R7, UR9 ;  /* 0x0000000900077c02 */ /* 0x000fe20008000f00 */
[----:B------:R-:W1:Y:S01]  /*1f5c0*/  LDC.64 R2, c[0x4][R2] ;  /* 0x0100000002027b82 */ /* 0x000e620000000a00 */
[----:B0-----:R-:W-:Y:S01]  /*1f5d0*/  IMAD.U32 R5, RZ, RZ, UR7 ;  /* 0x00000007ff057e24 */ /* 0x001fe2000f8e00ff */
[----:B------:R-:W-:Y:S01]  /*1f5e0*/  MOV R12, 0x1 ;  /* 0x00000001000c7802 */ /* 0x000fe20000000f00 */
[----:B------:R-:W-:Y:S02]  /*1f5f0*/  IMAD.U32 R6, RZ, RZ, UR8 ;  /* 0x00000008ff067e24 */ /* 0x000fe4000f8e00ff */
[----:B------:R-:W-:-:S02]  /*1f600*/  IMAD.U32 R10, RZ, RZ, UR4 ;  /* 0x00000004ff0a7e24 */ /* 0x000fc4000f8e00ff */
[----:B------:R-:W-:Y:S02]  /*1f610*/  IMAD.U32 R11, RZ, RZ, UR5 ;  /* 0x00000005ff0b7e24 */ /* 0x000fe4000f8e00ff */
[----:B------:R-:W-:Y:S02]  /*1f620*/  IMAD.MOV.U32 R8, RZ, RZ, 0x70 ;  /* 0x00000070ff087424 */ /* 0x000fe400078e00ff */
[----:B------:R-:W-:-:S07]  /*1f630*/  IMAD.MOV.U32 R13, RZ, RZ, RZ ;  /* 0x000000ffff0d7224 */ /* 0x000fce00078e00ff */
[----:B------:R-:W-:-:S07]  /*1f640*/  LEPC R20, `(.L_x_741) ;  /* 0x000000001014794e */ /* 0x000fce0000000000 */
[----:B-1----:R-:W-:Y:S05]  /*1f650*/  CALL.ABS.NOINC R2 ;  /* 0x0000000002007343 */ /* 0x002fea0003c00000 */
.L_x_741:
[----:B------:R-:W-:Y:S05]  /*1f660*/  BSYNC B6 ;  /* 0x0000000000067941 */ /* 0x000fea0003800000 */
.L_x_740:
        /* <DEDUP_REMOVED lines=20> */
.L_x_743:
[----:B------:R-:W-:Y:S05]  /*1f7b0*/  BSYNC B6 ;  /* 0x0000000000067941 */ /* 0x000fea0003800000 */
.L_x_742:
[----:B------:R-:W-:Y:S01]  /*1f7c0*/  LOP3.LUT P6, RZ, R22, 0x1, RZ, 0xc0, !PT ;  /* 0x0000000116ff7812 */ /* 0x000fe200078cc0ff */
[----:B------:R-:W-:-:S12]  /*1f7d0*/  BSSY B6, `(.L_x_744) ;  /* 0x0000012000067945 */ /* 0x000fd80003800000 */
[----:B------:R-:W-:Y:S05]  /*1f7e0*/  @!P6 BRA `(.L_x_745) ;  /* 0x000000000040e947 */ /* 0x000fea0003800000 */
[----:B------:R-:W-:Y:S01]  /*1f7f0*/  MOV R2, 0x0 ;  /* 0x0000000000027802 */ /* 0x000fe20000000f00 */
[----:B------:R-:W-:Y:S01]  /*1f800*/  ULDC.64 UR4, c[0x4][0x1b0] ;  /* 0x01006c0000047ab9 */ /* 0x000fe20000000a00 */
[----:B------:R-:W-:Y:S01]  /*1f810*/  ULDC.64 UR6, c[0x4][0x1b8] ;  /* 0x01006e0000067ab9 */ /* 0x000fe20000000a00 */
[----:B------:R-:W-:Y:S01]  /*1f820*/  ULDC.64 UR8, c[0x4][0x118] ;  /* 0x0100460000087ab9 */ /* 0x000fe20000000a00 */
[----:B------:R-:W-:Y:S01]  /*1f830*/  MOV R4, UR4 ;  /* 0x0000000400047c02 */ /* 0x000fe20008000f00 */
[----:B0-----:R-:W-:Y:S01]  /*1f840*/  IMAD.U32 R5, RZ, RZ, UR5 ;  /* 0x00000005ff057e24 */ /* 0x001fe2000f8e00ff */
[----:B------:R-:W0:Y:S01]  /*1f850*/  LDC.64 R2, c[0x4][R2] ;  /* 0x0100000002027b82 */ /* 0x000e220000000a00 */
[----:B------:R-:W-:Y:S01]  /*1f860*/  IMAD.U32 R6, RZ, RZ, UR6 ;  /* 0x00000006ff067e24 */ /* 0x000fe2000f8e00ff */
[----:B------:R-:W-:Y:S01]  /*1f870*/  MOV R10, UR8 ;  /* 0x00000008000a7c02 */ /* 0x000fe20008000f00 */
[----:B------:R-:W-:Y:S01]  /*1f880*/  IMAD.U32 R7, RZ, RZ, UR7 ;  /* 0x00000007ff077e24 */ /* 0x000fe2000f8e00ff */
[----:B------:R-:W-:Y:S01]  /*1f890*/  MOV R13, RZ ;  /* 0x000000ff000d7202 */ /* 0x000fe20000000f00 */
[----:B------:R-:W-:-:S02]  /*1f8a0*/  IMAD.U32 R11, RZ, RZ, UR9 ;  /* 0x00000009ff0b7e24 */ /* 0x000fc4000f8e00ff */
[----:B------:R-:W-:Y:S02]  /*1f8b0*/  IMAD.MOV.U32 R8, RZ, RZ, 0x70 ;  /* 0x00000070ff087424 */ /* 0x000fe400078e00ff */
[----:B------:R-:W-:-:S07]  /*1f8c0*/  IMAD.MOV.U32 R12, RZ, RZ, 0x1 ;  /* 0x00000001ff0c7424 */ /* 0x000fce00078e00ff */
[----:B------:R-:W-:-:S07]  /*1f8d0*/  LEPC R20, `(.L_x_745) ;  /* 0x000000001014794e */ /* 0x000fce0000000000 */
[----:B0-----:R-:W-:Y:S05]  /*1f8e0*/  CALL.ABS.NOINC R2 ;  /* 0x0000000002007343 */ /* 0x001fea0003c00000 */
.L_x_745:
[----:B------:R-:W-:Y:S05]  /*1f8f0*/  BSYNC B6 ;  /* 0x0000000000067941 */ /* 0x000fea0003800000 */
.L_x_744:
[----:B------:R-:W2:Y:S01]  /*1f900*/  LDL.LU R0, [R1+0x4] ;  /* 0x0000040001007983 */ /* 0x000ea20000300800 */
[----:B------:R-:W-:Y:S01]  /*1f910*/  ULDC.64 UR4, c[0x0][0x9f8] ;  /* 0x00027e0000047ab9 */ /* 0x000fe20000000a00 */
[----:B------:R-:W1:Y:S02]  /*1f920*/  LDC R6, c[0x0][0x430] ;  /* 0x00010c00ff067b82 */ /* 0x000e640000000800 */
[----:B------:R-:W3:Y:S01]  /*1f930*/  LDL R20, [R1] ;  /* 0x0000000001147983 */ /* 0x000ee20000100800 */
[----:B------:R-:W-:-:S03]  /*1f940*/  ISETP.NE.U32.AND P0, PT, RZ, UR4, PT ;  /* 0x00000004ff007c0c */ /* 0x000fc6000bf05070 */
[----:B------:R-:W4:Y:S01]  /*1f950*/  LDL R21, [R1+0x8] ;  /* 0x0000080001157983 */ /* 0x000f220000100800 */
[----:B------:R-:W-:-:S13]  /*1f960*/  ISETP.NE.AND.EX P0, PT, RZ, UR5, PT, P0 ;  /* 0x00000005ff007c0c */ /* 0x000fda000bf05300 */
[----:B------:R-:W-:-:S04]  /*1f970*/  @P0 IADD3 R2, P1, R29, UR4, RZ ;  /* 0x000000041d020c10 */ /* 0x000fc8000ff3e0ff */
[----:B------:R-:W-:Y:S01]  /*1f980*/  @P0 IADD3.X R3, R30, UR5, RZ, P1, !PT ;  /* 0x000000051e030c10 */ /* 0x000fe20008ffe4ff */
[----:B------:R-:W0:Y:S01]  /*1f990*/  S2R R4, SR_TID.X ;  /* 0x0000000000047919 */ /* 0x000e220000002100 */
[----:B-1----:R-:W-:-:S03]  /*1f9a0*/  ISETP.NE.AND P1, PT, R6, 0x1, PT ;  /* 0x000000010600780c */ /* 0x002fc60003f25270 */
[----:B---3--:R1:W3:Y:S01]  /*1f9b0*/  @P0 LDG.E R20, desc[UR36][R2.64] ;  /* 0x0000002402140981 */ /* 0x0082e2000c1e1900 */
[C---:B0-----:R-:W-:Y:S01]  /*1f9c0*/  LOP3.LUT R5, R4.reuse, 0x7f, RZ, 0xc0, !PT ;  /* 0x0000007f04057812 */ /* 0x041fe200078ec0ff */
[----:B------:R-:W-:-:S03]  /*1f9d0*/  IMAD.SHL.U32 R4, R4, 0x10, RZ ;  /* 0x0000001004047824 */ /* 0x000fc600078e00ff */
[----:B------:R-:W-:-:S05]  /*1f9e0*/  SHF.R.U32.HI R5, RZ, 0x3, R5 ;  /* 0x00000003ff057819 */ /* 0x000fca0000011605 */
[----:B-1----:R-:W0:Y:S01]  /*1f9f0*/  @P1 LDC R3, c[0x0][0x434] ;  /* 0x00010d00ff031b82 */ /* 0x002e220000000800 */
[----:B------:R-:W-:Y:S01]  /*1fa00*/  LOP3.LUT R4, R5, 0x70, R4, 0xf8, !PT ;  /* 0x0000007005047812 */ /* 0x000fe200078ef804 */
[----:B--2---:R-:W-:-:S06]  /*1fa10*/  VIADD R0, R0, 0xffffff80 ;  /* 0xffffff8000007836 */ /* 0x004fcc0000000000 */
[----:B------:R-:W1:Y:S01]  /*1fa20*/  @P1 LDC R2, c[0x0][0x438] ;  /* 0x00010e00ff021b82 */ /* 0x000e620000000800 */
[----:B------:R-:W-:-:S05]  /*1fa30*/  IMAD.IADD R5, R4, 0x1, R0 ;  /* 0x0000000104057824 */ /* 0x000fca00078e0200 */
[----:B----4-:R-:W-:-:S05]  /*1fa40*/  IADD3 R4, R5, R21, RZ ;  /* 0x0000001505047210 */ /* 0x010fca0007ffe0ff */
[----:B------:R-:W-:Y:S02]  /*1fa50*/  IMAD.MOV.U32 R8, RZ, RZ, R4 ;  /* 0x000000ffff087224 */ /* 0x000fe400078e0004 */
[----:B0-----:R-:W-:-:S05]  /*1fa60*/  @P1 IMAD.HI.U32 R3, R4, R3, RZ ;  /* 0x0000000304031227 */ /* 0x001fca00078e00ff */
[----:B-1----:R-:W-:-:S05]  /*1fa70*/  @P1 SHF.R.U32.HI R8, RZ, R2, R3 ;  /* 0x00000002ff081219 */ /* 0x002fca0000011603 */
[----:B------:R-:W-:-:S04]  /*1fa80*/  IMAD.MOV R2, RZ, RZ, -R8 ;  /* 0x000000ffff027224 */ /* 0x000fc800078e0a08 */
[----:B------:R-:W-:Y:S01]  /*1fa90*/  IMAD R4, R6, R2, R4 ;  /* 0x0000000206047224 */ /* 0x000fe200078e0204 */
[----:B------:R-:W-:Y:S01]  /*1faa0*/  LOP3.LUT R22, R22, 0xfffffffd, RZ, 0xc0, !PT ;  /* 0xfffffffd16167812 */ /* 0x000fe200078ec0ff */
[----:B------:R-:W-:Y:S01]  /*1fab0*/  UMOV UR4, 0xffffffff ;  /* 0xffffffff00047882 */ /* 0x000fe20000000000 */
[----:B---3--:R0:W-:Y:S01]  /*1fac0*/  @P0 STL [R1], R20 ;  /* 0x0000001401000387 */ /* 0x0081e20000100800 */
[----:B------:R-:W-:Y:S02]  /*1fad0*/  ISETP.GE.AND P0, PT, R5, R31, PT ;  /* 0x0000001f0500720c */ /* 0x000fe40003f06270 */
[----:B------:R-:W1:Y:S11]  /*1fae0*/  LDC R5, c[0x0][0x2f4] ;  /* 0x0000bd00ff057b82 */ /* 0x000e760000000800 */
[----:B------:R-:W2:Y:S08]  /*1faf0*/  @!P0 LDC.64 R2, c[0x0][0x428] ;  /* 0x00010a00ff028b82 */ /* 0x000eb00000000a00 */
[----:B------:R-:W3:Y:S01]  /*1fb00*/  @!P0 LDC.64 R6, c[0x0][0x418] ;  /* 0x00010600ff068b82 */ /* 0x000ee20000000a00 */
[----:B------:R-:W-:-:S02]  /*1fb10*/  @!P0 SHF.R.S32.HI R9, RZ, 0x1f, R8 ;  /* 0x0000001fff098819 */ /* 0x000fc40000011408 */
[----:B------:R-:W-:Y:S01]  /*1fb20*/  SHF.R.S32.HI R10, RZ, 0x1f, R20 ;  /* 0x0000001fff0a7819 */ /* 0x000fe20000011414 */
[----:B--2---:R-:W-:-:S04]  /*1fb30*/  @!P0 IMAD.WIDE.U32 R8, R20, R2, R8 ;  /* 0x0000000214088225 */ /* 0x004fc800078e0008 */
[----:B------:R-:W-:-:S04]  /*1fb40*/  @!P0 IMAD R2, R10, R2, RZ ;  /* 0x000000020a028224 */ /* 0x000fc800078e02ff */
[----:B------:R-:W-:Y:S01]  /*1fb50*/  @!P0 IMAD R2, R20, R3, R2 ;  /* 0x0000000314028224 */ /* 0x000fe200078e0202 */
[----:B---3--:R-:W-:-:S03]  /*1fb60*/  @!P0 LEA R6, P1, R8, R6, 0x2 ;  /* 0x0000000608068211 */ /* 0x008fc600078210ff */
[----:B------:R-:W-:-:S05]  /*1fb70*/  @!P0 IMAD.IADD R2, R9, 0x1, R2 ;  /* 0x0000000109028824 */ /* 0x000fca00078e0202 */
[----:B------:R-:W-:Y:S02]  /*1fb80*/  @!P0 LEA.HI.X R7, R8, R7, R2, 0x2, P1 ;  /* 0x0000000708078211 */ /* 0x000fe400008f1402 */
[C---:B-1----:R-:W-:Y:S02]  /*1fb90*/  ISETP.GE.AND P1, PT, R34.reuse, R5, PT ;  /* 0x000000052200720c */ /* 0x042fe40003f26270 */
[----:B------:R-:W-:Y:S01]  /*1fba0*/  MOV R3, RZ ;  /* 0x000000ff00037202 */ /* 0x000fe20000000f00 */
[----:B------:R1:W-:Y:S01]  /*1fbb0*/  STL [R1+0xc], R10 ;  /* 0x00000c0a01007387 */ /* 0x0003e20000100800 */
[----:B0-----:R-:W-:Y:S01]  /*1fbc0*/  LOP3.LUT R20, R34, 0x80, RZ, 0xfc, !PT ;  /* 0x0000008022147812 */ /* 0x001fe200078efcff */
[----:B------:R-:W-:-:S03]  /*1fbd0*/  IMAD.U32 R2, RZ, RZ, UR42 ;  /* 0x0000002aff027e24 */ /* 0x000fc6000f8e00ff */
[----:B------:R1:W5:Y:S01]  /*1fbe0*/  @!P0 LDG.E R3, desc[UR36][R6.64] ;  /* 0x0000002406038981 */ /* 0x000362000c1e1900 */
[----:B------:R-:W-:-:S04]  /*1fbf0*/  ISETP.GE.AND P0, PT, R20, R5, PT ;  /* 0x000000051400720c */ /* 0x000fc80003f06270 */
[----:B------:R-:W-:Y:S02]  /*1fc00*/  @P1 LOP3.LUT R22, R22, 0x2, RZ, 0xfc, !PT ;  /* 0x0000000216161812 */ /* 0x000fe400078efcff */
[----:B------:R-:W-:Y:S02]  /*1fc10*/  ISETP.NE.AND P2, PT, R2, 0x3, PT ;  /* 0x000000030200780c */ /* 0x000fe40003f45270 */
[----:B------:R-:W-:-:S04]  /*1fc20*/  LOP3.LUT R22, R22, 0xfffffffb, RZ, 0xc0, !PT ;  /* 0xfffffffb16167812 */ /* 0x000fc800078ec0ff */
[----:B------:R-:W-:-:S04]  /*1fc30*/  LOP3.LUT R22, R22, 0xfffffffe, RZ, 0xc0, !PT ;  /* 0xfffffffe16167812 */ /* 0x000fc800078ec0ff */
[----:B------:R-:W-:-:S04]  /*1fc40*/  @P0 LOP3.LUT R22, R22, 0x1, RZ, 0xfc, !PT ;  /* 0x0000000116160812 */ /* 0x000fc800078efcff */
[----:B------:R-:W-:Y:S01]  /*1fc50*/  @P2 LOP3.LUT R22, R22, 0x4, RZ, 0xfc, !PT ;  /* 0x0000000416162812 */ /* 0x000fe200078efcff */
[----:B-1----:R-:W-:Y:S06]  /*1fc60*/  BRA.DIV UR4, `(.L_x_746) ;  /* 0x0000008e04c07947 */ /* 0x002fec000b800000 */
.L_x_987:
[----:B------:R-:W-:-:S05]  /*1fc70*/  SHF.R.S32.HI R2, RZ, 0x1f, R18 ;  /* 0x0000001fff027819 */ /* 0x000fca0000011412 */
[----:B------:R0:W-:Y:S01]  /*1fc80*/  STL [R1+0x4], R2 ;  /* 0x0000040201007387 */ /* 0x0001e20000100800 */
[----:B------:R-:W-:Y:S05]  /*1fc90*/  @!P2 BRA `(.L_x_747) ;  /* 0x000000000004a947 */ /* 0x000fea0003800000 */
[----:B------:R-:W-:Y:S01]  /*1fca0*/  BPT.TRAP 0x1 ;  /* 0x000000040000795c */ /* 0x000fe20000300000 */
.L_x_747:
[----:B------:R-:W-:Y:S01]  /*1fcb0*/  IMAD R6, R27, 0x8, R23 ;  /* 0x000000081b067824 */ /* 0x000fe200078e0217 */
[----:B------:R-:W-:Y:S01]  /*1fcc0*/  SHF.L.U32 R29, R35, 0x1f, RZ ;  /* 0x0000001f231d7819 */ /* 0x000fe200000006ff */
[----:B------:R-:W-:Y:S01]  /*1fcd0*/  BSSY B0, `(.L_x_748) ;  /* 0x0000004000007945 */ /* 0x000fe20003800000 */
[----:B------:R-:W-:Y:S02]  /*1fce0*/  SHF.R.S32.HI R20, RZ, 0x1f, R4 ;  /* 0x0000001fff147819 */ /* 0x000fe40000011404 */
[----:B------:R-:W1:Y:S02]  /*1fcf0*/  SYNCS.PHASECHK.TRANS64.TRYWAIT P0, [R6+URZ+0x38880], R29 ;  /* 0x0388801d060075a7 */ /* 0x000e64000800017f */
[----:B-1----:R-:W-:Y:S05]  /*1fd00*/  @!P0 BRA `(.L_x_749) ;  /* 0x0000008c00cc8947 */ /* 0x002fea0003800000 */
.L_x_988:
[----:B------:R-:W-:Y:S05]  /*1fd10*/  BSYNC B0 ;  /* 0x0000000000007941 */ /* 0x000fea0003800000 */
.L_x_748:
[----:B------:R-:W2:Y:S01]  /*1fd20*/  LDL R10, [R1+0x4] ;  /* 0x00000400010a7983 */ /* 0x000ea20000100800 */
[----:B------:R-:W-:-:S03]  /*1fd30*/  ULDC.64 UR4, c[0x0][0x328] ;  /* 0x0000ca0000047ab9 */ /* 0x000fc60000000a00 */
[----:B------:R-:W3:Y:S01]  /*1fd40*/  LDL R5, [R1+0x20] ;  /* 0x0000200001057983 */ /* 0x000ee20000100800 */
[----:B0-----:R-:W-:Y:S01]  /*1fd50*/  IMAD R2, R20, UR4, RZ ;  /* 0x0000000414027c24 */ /* 0x001fe2000f8e02ff */
[----:B-----5:R-:W-:Y:S01]  /*1fd60*/  SHF.R.S32.HI R21, RZ, 0x1f, R3 ;  /* 0x0000001fff157819 */ /* 0x020fe20000011403 */
[----:B------:R-:W-:Y:S01]  /*1fd70*/  IMAD.WIDE.U32 R8, R4, UR4, RZ ;  /* 0x0000000404087c25 */ /* 0x000fe2000f8e00ff */
[----:B------:R-:W0:Y:S01]  /*1fd80*/  S2R R7, SR_TID.X ;  /* 0x0000000000077919 */ /* 0x000e220000002100 */
[----:B------:R-:W-:Y:S02]  /*1fd90*/  LOP3.LUT R22, R22, 0xffffffdf, RZ, 0xc0, !PT ;  /* 0xffffffdf16167812 */ /* 0x000fe400078ec0ff */
[----:B------:R-:W-:Y:S01]  /*1fda0*/  IMAD R2, R4, UR5, R2 ;  /* 0x0000000504027c24 */ /* 0x000fe2000f8e0202 */
[----:B------:R-:W-:-:S03]  /*1fdb0*/  ULDC.64 UR4, c[0x0][0x338] ;  /* 0x0000ce0000047ab9 */ /* 0x000fc60000000a00 */
[----:B------:R-:W-:Y:S02]  /*1fdc0*/  IMAD.IADD R9, R9, 0x1, R2 ;  /* 0x0000000109097824 */ /* 0x000fe400078e0202 */
[----:B------:R-:W-:Y:S02]  /*1fdd0*/  IMAD R2, R21, UR4, RZ ;  /* 0x0000000415027c24 */ /* 0x000fe4000f8e02ff */
[----:B------:R-:W-:-:S04]  /*1fde0*/  IMAD.WIDE.U32 R8, R3, UR4, R8 ;  /* 0x0000000403087c25 */ /* 0x000fc8000f8e0008 */
[----:B------:R-:W-:Y:S01]  /*1fdf0*/  IMAD R2, R3, UR5, R2 ;  /* 0x0000000503027c24 */ /* 0x000fe2000f8e0202 */
[----:B------:R-:W-:-:S04]  /*1fe00*/  ULDC.64 UR4, c[0x0][0x330] ;  /* 0x0000cc0000047ab9 */ /* 0x000fc80000000a00 */
[----:B------:R-:W-:-:S03]  /*1fe10*/  IADD3 R9, R9, R2, RZ ;  /* 0x0000000209097210 */ /* 0x000fc60007ffe0ff */
[----:B------:R-:W-:Y:S01]  /*1fe20*/  IMAD.WIDE.U32 R8, R18, UR4, R8 ;  /* 0x0000000412087c25 */ /* 0x000fe2000f8e0008 */
[----:B0-----:R-:W-:-:S04]  /*1fe30*/  LOP3.LUT R7, R7, 0x7f, RZ, 0xc0, !PT ;  /* 0x0000007f07077812 */ /* 0x001fc800078ec0ff */
[----:B------:R-:W-:-:S04]  /*1fe40*/  SHF.R.U32.HI R7, RZ, 0x3, R7 ;  /* 0x00000003ff077819 */ /* 0x000fc80000011607 */
[----:B------:R-:W-:-:S04]  /*1fe50*/  IADD3 R7, -R7, R31, -R0 ;  /* 0x0000001f07077210 */ /* 0x000fc80007ffe900 */
[----:B------:R-:W-:-:S13]  /*1fe60*/  ISETP.GE.AND P1, PT, R7, 0x1, PT ;  /* 0x000000010700780c */ /* 0x000fda0003f26270 */
[----:B------:R-:W-:Y:S01]  /*1fe70*/  @P1 LOP3.LUT R22, R22, 0x20, RZ, 0xfc, !PT ;  /* 0x0000002016161812 */ /* 0x000fe200078efcff */
[----:B--2---:R-:W-:-:S04]  /*1fe80*/  IMAD R2, R10, UR4, RZ ;  /* 0x000000040a027c24 */ /* 0x004fc8000f8e02ff */
[----:B------:R-:W-:Y:S01]  /*1fe90*/  IMAD R2, R18, UR5, R2 ;  /* 0x0000000512027c24 */ /* 0x000fe2000f8e0202 */
[----:B------:R-:W-:Y:S01]  /*1fea0*/  ULDC.64 UR4, c[0x0][0x318] ;  /* 0x0000c60000047ab9 */ /* 0x000fe20000000a00 */
[----:B---3--:R-:W-:Y:S01]  /*1feb0*/  IMAD R10, R27, 0x8000, R5 ;  /* 0x000080001b0a7824 */ /* 0x008fe200078e0205 */
[----:B------:R-:W-:Y:S01]  /*1fec0*/  IADD3 R0, P0, R8, UR4, RZ ;  /* 0x0000000408007c10 */ /* 0x000fe2000ff1e0ff */
[----:B------:R-:W-:-:S03]  /*1fed0*/  UMOV UR4, 0xffffffff ;  /* 0xffffffff00047882 */ /* 0x000fc60000000000 */
[----:B------:R-:W-:Y:S01]  /*1fee0*/  IADD3.X R2, R9, UR5, R2, P0, !PT ;  /* 0x0000000509027c10 */ /* 0x000fe200087fe402 */
[----:B------:R-:W-:Y:S08]  /*1fef0*/  BRA.DIV UR4, `(.L_x_750) ;  /* 0x0000008e04647947 */ /* 0x000ff0000b800000 */
[----:B------:R-:W0:Y:S01]  /*1ff00*/  LDC R12, c[0x0][0x2f4] ;  /* 0x0000bd00ff0c7b82 */ /* 0x000e220000000800 */
[----:B------:R-:W2:Y:S01]  /*1ff10*/  SHFL.IDX PT, R8, R0, RZ, 0x181f ;  /* 0x00181fff00087589 */ /* 0x000ea200000e0000 */
[----:B------:R-:W-:Y:S02]  /*1ff20*/  LOP3.LUT R11, R34, 0x80, RZ, 0xfc, !PT ;  /* 0x00000080220b7812 */ /* 0x000fe400078efcff */
[C---:B------:R-:W-:Y:S01]  /*1ff30*/  ISETP.GE.AND P3, PT, R7.reuse, 0x11, PT ;  /* 0x000000110700780c */ /* 0x040fe20003f66270 */
[----:B------:R-:W3:Y:S01]  /*1ff40*/  SHFL.IDX PT, R5, R2, RZ, 0x181f ;  /* 0x00181fff02057589 */ /* 0x000ee200000e0000 */
        /* <DEDUP_REMOVED lines=8> */
[----:B--2---:R-:W-:Y:S02]  /*1ffd0*/  IADD3 R8, P0, R34, R8, RZ ;  /* 0x0000000822087210 */ /* 0x004fe40007f1e0ff */
[----:B------:R-:W-:-:S03]  /*1ffe0*/  ISETP.LT.OR P2, PT, R7, 0x1, P1 ;  /* 0x000000010700780c */ /* 0x000fc60000f41670 */
[----:B---3--:R-:W-:Y:S01]  /*1fff0*/  IMAD.X R9, RZ, RZ, R5, P0 ;  /* 0x000000ffff097224 */ /* 0x008fe200000e0605 */
[----:B------:R-:W-:Y:S01]  /*20000*/  ISETP.GE.AND P0, PT, R11, R12, PT ;  /* 0x0000000c0b00720c */ /* 0x000fe20003f06270 */
[----:B------:R-:W-:-:S08]  /*20010*/  IMAD.IADD R5, R23, 0x1, R10 ;  /* 0x0000000117057824 */ /* 0x000fd000078e020a */
[----:B------:R-:W-:Y:S01]  /*20020*/  @!PT LDS RZ, [RZ] ;  /* 0x00000000fffff984 */ /* 0x000fe20000000800 */
[----:B------:R-:W-:Y:S01]  /*20030*/  LDGSTS.E.BYPASS.LTC128B.128 [R5+0x10400], desc[UR36][R8.64], !P2 ;  /* 0x1040000008057fae */ /* 0x000fe2000d101d64 */
[----:B------:R-:W-:-:S13]  /*20040*/  ISETP.LT.OR P2, PT, R7, 0x1, P0 ;  /* 0x000000010700780c */ /* 0x000fda0000741670 */
[----:B------:R0:W-:Y:S04]  /*20050*/  LDGSTS.E.BYPASS.LTC128B.128 [R5+0x14400], desc[UR36][R8.64+0x80], !P2 ;  /* 0x1440008008057fae */ /* 0x0001e8000d101d64 */
[----:B0-----:R-:W0:Y:S04]  /*20060*/  SHFL.IDX PT, R8, R0, 0x1, 0x181f ;  /* 0x00381f0000087f89 */ /* 0x001e2800000e0000 */
[----:B------:R-:W2:Y:S01]  /*20070*/  SHFL.IDX PT, R9, R2, 0x1, 0x181f ;  /* 0x00381f0002097f89 */ /* 0x000ea200000e0000 */
[----:B0-----:R-:W-:-:S04]  /*20080*/  IADD3 R8, P2, R34, R8, RZ ;  /* 0x0000000822087210 */ /* 0x001fc80007f5e0ff */
[----:B--2---:R-:W-:Y:S02]  /*20090*/  IADD3.X R9, RZ, R9, RZ, P2, !PT ;  /* 0x00000009ff097210 */ /* 0x004fe400017fe4ff */
[----:B------:R-:W-:-:S13]  /*200a0*/  ISETP.LT.OR P2, PT, R7, 0x11, P1 ;  /* 0x000000110700780c */ /* 0x000fda0000f41670 */
[----:B------:R-:W-:Y:S01]  /*200b0*/  LDGSTS.E.BYPASS.LTC128B.128 [R5+0x10c00], desc[UR36][R8.64], !P2 ;  /* 0x10c0000008057fae */ /* 0x000fe2000d101d64 */
[----:B------:R-:W-:-:S13]  /*200c0*/  ISETP.LT.OR P2, PT, R7, 0x11, P0 ;  /* 0x000000110700780c */ /* 0x000fda0000741670 */
[----:B------:R0:W-:Y:S04]  /*200d0*/  LDGSTS.E.BYPASS.LTC128B.128 [R5+0x14c00], desc[UR36][R8.64+0x80], !P2 ;  /* 0x14c0008008057fae */ /* 0x0001e8000d101d64 */
[----:B0-----:R-:W0:Y:S04]  /*200e0*/  SHFL.IDX PT, R8, R0, 0x2, 0x181f ;  /* 0x00581f0000087f89 */ /* 0x001e2800000e0000 */
[----:B------:R-:W2:Y:S01]  /*200f0*/  SHFL.IDX PT, R9, R2, 0x2, 0x181f ;  /* 0x00581f0002097f89 */ /* 0x000ea200000e0000 */
[----:B0-----:R-:W-:-:S05]  /*20100*/  IADD3 R8, P2, R34, R8, RZ ;  /* 0x0000000822087210 */ /* 0x001fca0007f5e0ff */
[----:B--2---:R-:W-:Y:S01]  /*20110*/  IMAD.X R9, RZ, RZ, R9, P2 ;  /* 0x000000ffff097224 */ /* 0x004fe200010e0609 */
        /* <DEDUP_REMOVED lines=29> */
[----:B------:R-:W2:Y:S04]  /*202f0*/  SHFL.IDX PT, R9, R2, 0x6, 0x181f ;  /* 0x00d81f0002097f89 */ /* 0x000ea800000e0000 */
[----:B------:R-:W3:Y:S04]  /*20300*/  SHFL.IDX PT, R2, R2, 0x7, 0x181f ;  /* 0x00f81f0002027f89 */ /* 0x000ee800000e0000 */
[----:B------:R-:W4:Y:S01]  /*20310*/  SHFL.IDX PT, R0, R0, 0x7, 0x181f ;  /* 0x00f81f0000007f89 */ /* 0x000f2200000e0000 */
[----:B0-----:R-:W-:-:S05]  /*20320*/  IADD3 R8, P2, R34, R8, RZ ;  /* 0x0000000822087210 */ /* 0x001fca0007f5e0ff */
[----:B--2---:R-:W-:Y:S01]  /*20330*/  IMAD.X R9, RZ, RZ, R9, P2 ;  /* 0x000000ffff097224 */ /* 0x004fe200010e0609 */
[----:B------:R-:W-:-:S13]  /*20340*/  ISETP.LT.OR P2, PT, R7, 0x61, P1 ;  /* 0x000000610700780c */ /* 0x000fda0000f41670 */
[----:B------:R0:W-:Y:S01]  /*20350*/  LDGSTS.E.BYPASS.LTC128B.128 [R5+0x13400], desc[UR36][R8.64], !P2 ;  /* 0x1340000008057fae */ /* 0x0001e2000d101d64 */
[----:B------:R-:W-:-:S13]  /*20360*/  ISETP.LT.OR P2, PT, R7, 0x61, P0 ;  /* 0x000000610700780c */ /* 0x000fda0000741670 */
[----:B------:R0:W-:Y:S01]  /*20370*/  LDGSTS.E.BYPASS.LTC128B.128 [R5+0x17400], desc[UR36][R8.64+0x80], !P2 ;  /* 0x1740008008057fae */ /* 0x0001e2000d101d64 */
[----:B------:R-:W-:-:S13]  /*20380*/  ISETP.GE.AND P2, PT, R7, 0x21, PT ;  /* 0x000000210700780c */ /* 0x000fda0003f46270 */
[----:B------:R-:W-:Y:S02]  /*20390*/  @P2 LOP3.LUT R22, R22, 0x8, RZ, 0xfc, !PT ;  /* 0x0000000816162812 */ /* 0x000fe400078efcff */
[----:B------:R-:W-:Y:S02]  /*203a0*/  ISETP.GE.AND P2, PT, R7, 0x61, PT ;  /* 0x000000610700780c */ /* 0x000fe40003f46270 */
[----:B------:R-:W-:-:S04]  /*203b0*/  LOP3.LUT R22, R22, 0xffffffbf, RZ, 0xc0, !PT ;  /* 0xffffffbf16167812 */ /* 0x000fc800078ec0ff */
[----:B0--34-:R-:W-:-:S07]  /*203c0*/  @P6 LOP3.LUT R22, R22, 0x40, RZ, 0xfc, !PT ;  /* 0x0000004016166812 */ /* 0x019fce00078efcff */
.L_x_1006:
[C---:B------:R-:W-:Y:S02]  /*203d0*/  ISETP.LT.OR P1, PT, R7.reuse, 0x71, P1 ;  /* 0x000000710700780c */ /* 0x040fe40000f21670 */
[----:B------:R-:W-:Y:S02]  /*203e0*/  ISETP.LT.OR P0, PT, R7, 0x71, P0 ;  /* 0x000000710700780c */ /* 0x000fe40000701670 */
[----:B------:R-:W-:-:S05]  /*203f0*/  IADD3 R8, P6, R34, R0, RZ ;  /* 0x0000000022087210 */ /* 0x000fca0007fde0ff */
        /* <DEDUP_REMOVED lines=8> */
.L_x_751:
[----:B------:R-:W-:Y:S02]  /*20480*/  PLOP3.LUT P1, PT, P1, P0, PT, 0xa2, 0x0 ;  /* 0x000000000000781c */ /* 0x000fe40000f21472 */
[----:B------:R-:W-:-:S08]  /*20490*/  @P0 R2UR P1, UR4, R6 ;  /* 0x00000000060402ca */ /* 0x000fd00000020000 */
[----:B------:R-:W-:-:S05]  /*204a0*/  @P0 PLOP3.LUT P0, PT, P1, PT, PT, 0x80, 0x0 ;  /* 0x000000000000081c */ /* 0x000fca0000f0f070 */
[----:B------:R-:W-:Y:S01]  /*204b0*/  @!P1 SYNCS.ARRIVE.TRANS64.RED.A0T1 RZ, [UR4+0x38870], RZ ;  /* 0x038870ffffff99a7 */ /* 0x000fe20008200404 */
[----:B------:R-:W-:Y:S07]  /*204c0*/  @!P1 ARRIVES.LDGSTSBAR.64.TRANSCNT [UR4+0x38870] ;  /* 0x03887000ff0099b0 */ /* 0x000fee0008000a84 */
[----:B------:R-:W-:Y:S05]  /*204d0*/  @P0 BRA.U.ANY `(.L_x_751) ;  /* 0xfffffffd00e80947 */ /* 0x000fea000393ffff */
[----:B------:R-:W-:Y:S01]  /*204e0*/  NOP ;  /* 0x0000000000007918 */ /* 0x000fe20000000000 */
[----:B------:R-:W-:-:S13]  /*204f0*/  LOP3.LUT P6, RZ, R22, 0x4, RZ, 0xc0, !PT ;  /* 0x0000000416ff7812 */ /* 0x000fda00078cc0ff */
[----:B------:R-:W-:Y:S05]  /*20500*/  @!P6 BRA `(.L_x_752) ;  /* 0x000000000004e947 */ /* 0x000fea0003800000 */
[----:B------:R-:W-:Y:S01]  /*20510*/  BPT.TRAP 0x1 ;  /* 0x000000040000795c */ /* 0x000fe20000300000 */
.L_x_752:
[----:B------:R2:W-:Y:S01]  /*20520*/  SYNCS.ARRIVE.TRANS64.A1T0 RZ, [R6+URZ+0x38870], RZ ;  /* 0x038870ff06ff79a7 */ /* 0x0005e2000810003f */
[----:B------:R-:W-:Y:S05]  /*20530*/  @!P6 BRA `(.L_x_753) ;  /* 0x000000000004e947 */ /* 0x000fea0003800000 */
[----:B------:R-:W-:Y:S01]  /*20540*/  BPT.TRAP 0x1 ;  /* 0x000000040000795c */ /* 0x000fe20000300000 */
.L_x_753:
[----:B------:R-:W3:Y:S01]  /*20550*/  SYNCS.PHASECHK.TRANS64.TRYWAIT P0, [R6+URZ+0x38840], R29 ;  /* 0x0388401d060075a7 */ /* 0x000ee2000800017f */
[----:B------:R-:W-:Y:S04]  /*20560*/  BSSY B0, `(.L_x_754) ;  /* 0x0000002000007945 */ /* 0x000fe80003800000 */
[----:B---3--:R-:W-:Y:S05]  /*20570*/  @!P0 BRA `(.L_x_755) ;  /* 0x0000009000988947 */ /* 0x008fea0003800000 */
.L_x_1007:
[----:B------:R-:W-:Y:S05]  /*20580*/  BSYNC B0 ;  /* 0x0000000000007941 */ /* 0x000fea0003800000 */
.L_x_754:
[----:B------:R-:W4:Y:S01]  /*20590*/  LDL R7, [R1+0x4] ;  /* 0x0000040001077983 */ /* 0x000f220000100800 */
[----:B------:R-:W-:Y:S01]  /*205a0*/  ULDC.64 UR4, c[0x0][0x300] ;  /* 0x0000c00000047ab9 */ /* 0x000fe20000000a00 */
[----:B------:R-:W-:Y:S01]  /*205b0*/  ULDC.64 UR6, c[0x0][0x2e8] ;  /* 0x0000ba0000067ab9 */ /* 0x000fe20000000a00 */
[----:B------:R-:W-:Y:S01]  /*205c0*/  IMAD R0, R20, UR4, RZ ;  /* 0x0000000414007c24 */ /* 0x000fe2000f8e02ff */
[----:B------:R-:W-:Y:S01]  /*205d0*/  LOP3.LUT R10, R34, 0x80, RZ, 0xfc, !PT ;  /* 0x00000080220a7812 */ /* 0x000fe200078efcff */
[----:B0-----:R-:W-:-:S04]  /*205e0*/  IMAD.WIDE.U32 R8, R4, UR4, RZ ;  /* 0x0000000404087c25 */ /* 0x001fc8000f8e00ff */
[----:B------:R-:W-:Y:S01]  /*205f0*/  IMAD R0, R4, UR5, R0 ;  /* 0x0000000504007c24 */ /* 0x000fe2000f8e0200 */
[----:B------:R-:W-:Y:S02]  /*20600*/  ULDC.64 UR4, c[0x0][0x310] ;  /* 0x0000c40000047ab9 */ /* 0x000fe40000000a00 */
[----:B------:R-:W-:Y:S02]  /*20610*/  IMAD R21, R21, UR4, RZ ;  /* 0x0000000415157c24 */ /* 0x000fe4000f8e02ff */
[----:B------:R-:W-:Y:S02]  /*20620*/  IMAD.IADD R9, R9, 0x1, R0 ;  /* 0x0000000109097824 */ /* 0x000fe400078e0200 */
[----:B------:R-:W-:-:S04]  /*20630*/  IMAD.WIDE.U32 R8, R3, UR4, R8 ;  /* 0x0000000403087c25 */ /* 0x000fc8000f8e0008 */
[----:B------:R-:W-:Y:S01]  /*20640*/  IMAD R3, R3, UR5, R21 ;  /* 0x0000000503037c24 */ /* 0x000fe2000f8e0215 */
[----:B------:R-:W-:Y:S01]  /*20650*/  ULDC.64 UR4, c[0x0][0x308] ;  /* 0x0000c20000047ab9 */ /* 0x000fe20000000a00 */
[----:B------:R-:W-:-:S03]  /*20660*/  IMAD.MOV.U32 R2, RZ, RZ, R8 ;  /* 0x000000ffff027224 */ /* 0x000fc600078e0008 */
[----:B------:R-:W-:-:S03]  /*20670*/  IADD3 R3, R9, R3, RZ ;  /* 0x0000000309037210 */ /* 0x000fc60007ffe0ff */
[----:B------:R-:W-:-:S03]  /*20680*/  IMAD.WIDE.U32 R2, R18, UR4, R2 ;  /* 0x0000000412027c25 */ /* 0x000fc6000f8e0002 */
[----:B------:R-:W-:Y:S01]  /*20690*/  IADD3 R4, P0, R2, UR6, RZ ;  /* 0x0000000602047c10 */ /* 0x000fe2000ff1e0ff */
[----:B----4-:R-:W-:Y:S01]  /*206a0*/  IMAD R0, R7, UR4, RZ ;  /* 0x0000000407007c24 */ /* 0x010fe2000f8e02ff */
[----:B------:R-:W-:Y:S01]  /*206b0*/  UMOV UR4, 0xffffffff ;  /* 0xffffffff00047882 */ /* 0x000fe20000000000 */
[----:B------:R-:W0:Y:S02]  /*206c0*/  LDC R7, c[0x0][0x2f4] ;  /* 0x0000bd00ff077b82 */ /* 0x000e240000000800 */
[----:B------:R-:W-:-:S05]  /*206d0*/  IMAD R0, R18, UR5, R0 ;  /* 0x0000000512007c24 */ /* 0x000fca000f8e0200 */
[----:B------:R-:W-:Y:S02]  /*206e0*/  IADD3.X R0, R3, UR7, R0, P0, !PT ;  /* 0x0000000703007c10 */ /* 0x000fe400087fe400 */
[----:B0-----:R-:W-:Y:S01]  /*206f0*/  ISETP.GE.AND P1, PT, R10, R7, PT ;  /* 0x000000070a00720c */ /* 0x001fe20003f26270 */
[----:B------:R-:W-:-:S12]  /*20700*/  BRA.DIV UR4, `(.L_x_756) ;  /* 0x0000009204487947 */ /* 0x000fd8000b800000 */
[----:B------:R-:W0:Y:S01]  /*20710*/  SHFL.IDX PT, R3, R4, RZ, 0x181f ;  /* 0x00181fff04037589 */ /* 0x000e2200000e0000 */
[----:B------:R-:W-:Y:S02]  /*20720*/  LOP3.LUT R22, R22, 0xfffffbff, RZ, 0xc0, !PT ;  /* 0xfffffbff16167812 */ /* 0x000fe400078ec0ff */
[----:B------:R-:W-:Y:S01]  /*20730*/  ISETP.GE.AND P6, PT, R34, R7, PT ;  /* 0x000000072200720c */ /* 0x000fe20003fc6270 */
[----:B------:R-:W4:Y:S01]  /*20740*/  SHFL.IDX PT, R2, R0, RZ, 0x181f ;  /* 0x00181fff00027589 */ /* 0x000f2200000e0000 */
[----:B------:R-:W-:-:S04]  /*20750*/  @P4 LOP3.LUT R22, R22, 0x400, RZ, 0xfc, !PT ;  /* 0x0000040016164812 */ /* 0x000fc800078efcff */
[C---:B------:R-:W-:Y:S02]  /*20760*/  LOP3.LUT P4, RZ, R22.reuse, 0x20, RZ, 0xc0, !PT ;  /* 0x0000002016ff7812 */ /* 0x040fe4000788c0ff */
[----:B------:R-:W-:-:S04]  /*20770*/  LOP3.LUT R22, R22, 0xfffffdff, RZ, 0xc0, !PT ;  /* 0xfffffdff16167812 */ /* 0x000fc800078ec0ff */
[----:B------:R-:W-:-:S04]  /*20780*/  @P3 LOP3.LUT R22, R22, 0x200, RZ, 0xfc, !PT ;  /* 0x0000020016163812 */ /* 0x000fc800078efcff */
[C---:B------:R-:W-:Y:S02]  /*20790*/  LOP3.LUT P3, RZ, R22.reuse, 0x10, RZ, 0xc0, !PT ;  /* 0x0000001016ff7812 */ /* 0x040fe4000786c0ff */
[----:B------:R-:W-:Y:S02]  /*207a0*/  LOP3.LUT R22, R22, 0xfffffeff, RZ, 0xc0, !PT ;  /* 0xfffffeff16167812 */ /* 0x000fe400078ec0ff */
[----:B0-----:R-:W-:Y:S02]  /*207b0*/  @P4 IADD3 R3, P0, R34, R3, RZ ;  /* 0x0000000322034210 */ /* 0x001fe40007f1e0ff */
[----:B------:R-:W-:-:S03]  /*207c0*/  @P2 LOP3.LUT R22, R22, 0x100, RZ, 0xfc, !PT ;  /* 0x0000010016162812 */ /* 0x000fc600078efcff */
[----:B----4-:R-:W-:Y:S01]  /*207d0*/  @P4 IMAD.X R2, RZ, RZ, R2, P0 ;  /* 0x000000ffff024224 */ /* 0x010fe200000e0602 */
[----:B------:R-:W-:-:S04]  /*207e0*/  LOP3.LUT P2, RZ, R22, 0x8, RZ, 0xc0, !PT ;  /* 0x0000000816ff7812 */ /* 0x000fc8000784c0ff */
[----:B------:R-:W-:-:S04]  /*207f0*/  @P4 LOP3.LUT R3, R3, R2, RZ, 0x3c, !PT ;  /* 0x0000000203034212 */ /* 0x000fc800078e3cff */
[----:B------:R-:W-:-:S04]  /*20800*/  @P4 LOP3.LUT R2, R3, R2, RZ, 0x3c, !PT ;  /* 0x0000000203024212 */ /* 0x000fc800078e3cff */
[----:B------:R-:W-:-:S05]  /*20810*/  @P4 LOP3.LUT R3, R3, R2, RZ, 0x3c, !PT ;  /* 0x0000000203034212 */ /* 0x000fca00078e3cff */
[----:B------:R-:W-:Y:S01]  /*20820*/  @!PT LDS RZ, [RZ] ;  /* 0x00000000fffff984 */ /* 0x000fe20000000800 */
[----:B------:R-:W-:Y:S04]  /*20830*/  @P4 LDGSTS.E.BYPASS.LTC128B.128 [R5+0x28400], desc[UR36][R2.64], !P6 ;  /* 0x2840000002054fae */ /* 0x000fe8000f101d64 */
[----:B------:R0:W-:Y:S01]  /*20840*/  @P4 LDGSTS.E.BYPASS.LTC128B.128 [R5+0x2c400], desc[UR36][R2.64+0x80], !P1 ;  /* 0x2c40008002054fae */ /* 0x0001e2000c901d64 */
[----:B------:R-:W-:-:S03]  /*20850*/  LOP3.LUT P4, RZ, R22, 0x400, RZ, 0xc0, !PT ;  /* 0x0000040016ff7812 */ /* 0x000fc6000788c0ff */
[----:B0-----:R-:W0:Y:S04]  /*20860*/  SHFL.IDX PT, R3, R4, 0x1, 0x181f ;  /* 0x00381f0004037f89 */ /* 0x001e2800000e0000 */
[----:B------:R-:W4:Y:S01]  /*20870*/  SHFL.IDX PT, R2, R0, 0x1, 0x181f ;  /* 0x00381f0000027f89 */ /* 0x000f2200000e0000 */
[----:B0-----:R-:W-:-:S05]  /*20880*/  @P3 IADD3 R3, P0, R34, R3, RZ ;  /* 0x0000000322033210 */ /* 0x001fca0007f1e0ff */
[----:B----4-:R-:W-:-:S05]  /*20890*/  @P3 IMAD.X R2, RZ, RZ, R2, P0 ;  /* 0x000000ffff023224 */ /* 0x010fca00000e0602 */
[----:B------:R-:W-:-:S04]  /*208a0*/  @P3 LOP3.LUT R3, R3, R2, RZ, 0x3c, !PT ;  /* 0x0000000203033212 */ /* 0x000fc800078e3cff */
[----:B------:R-:W-:-:S04]  /*208b0*/  @P3 LOP3.LUT R2, R3, R2, RZ, 0x3c, !PT ;  /* 0x0000000203023212 */ /* 0x000fc800078e3cff */
[----:B------:R-:W-:-:S05]  /*208c0*/  @P3 LOP3.LUT R3, R3, R2, RZ, 0x3c, !PT ;  /* 0x0000000203033212 */ /* 0x000fca00078e3cff */
[----:B------:R-:W-:Y:S04]  /*208d0*/  @P3 LDGSTS.E.BYPASS.LTC128B.128 [R5+0x28c00], desc[UR36][R2.64], !P6 ;  /* 0x28c0000002053fae */ /* 0x000fe8000f101d64 */
[----:B------:R0:W-:Y:S01]  /*208e0*/  @P3 LDGSTS.E.BYPASS.LTC128B.128 [R5+0x2cc00], desc[UR36][R2.64+0x80], !P1 ;  /* 0x2cc0008002053fae */ /* 0x0001e2000c901d64 */
[----:B------:R-:W-:-:S03]  /*208f0*/  LOP3.LUT P3, RZ, R22, 0x200, RZ, 0xc0, !PT ;  /* 0x0000020016ff7812 */ /* 0x000fc6000786c0ff */
[----:B0-----:R-:W0:Y:S04]  /*20900*/  SHFL.IDX PT, R3, R4, 0x2, 0x181f ;  /* 0x00581f0004037f89 */ /* 0x001e2800000e0000 */
[----:B------:R-:W4:Y:S01]  /*20910*/  SHFL.IDX PT, R2, R0, 0x2, 0x181f ;  /* 0x00581f0000027f89 */ /* 0x000f2200000e0000 */
[----:B0-----:R-:W-:-:S04]  /*20920*/  @P2 IADD3 R3, P0, R34, R3, RZ ;  /* 0x0000000322032210 */ /* 0x001fc80007f1e0ff */
[----:B----4-:R-:W-:-:S04]  /*20930*/  @P2 IADD3.X R2, RZ, R2, RZ, P0, !PT ;  /* 0x00000002ff022210 */ /* 0x010fc800007fe4ff */
        /* <DEDUP_REMOVED lines=14> */
[----:B------:R0:W-:Y:S04]  /*20a20*/  @P5 LDGSTS.E.BYPASS.LTC128B.128 [R5+0x2dc00], desc[UR36][R2.64+0x80], !P1 ;  /* 0x2dc0008002055fae */ /* 0x0001e8000c901d64 */
        /* <DEDUP_REMOVED lines=19> */
[----:B------:R-:W4:Y:S04]  /*20b60*/  SHFL.IDX PT, R2, R0, 0x6, 0x181f ;  /* 0x00d81f0000027f89 */ /* 0x000f2800000e0000 */
[----:B------:R-:W1:Y:S04]  /*20b70*/  SHFL.IDX PT, R4, R4, 0x7, 0x181f ;  /* 0x00f81f0004047f89 */ /* 0x000e6800000e0000 */
[----:B------:R-:W1:Y:S01]  /*20b80*/  SHFL.IDX PT, R0, R0, 0x7, 0x181f ;  /* 0x00f81f0000007f89 */ /* 0x000e6200000e0000 */
[----:B0-----:R-:W-:-:S04]  /*20b90*/  @P2 IADD3 R3, P0, R34, R3, RZ ;  /* 0x0000000322032210 */ /* 0x001fc80007f1e0ff */
[----:B----4-:R-:W-:-:S04]  /*20ba0*/  @P2 IADD3.X R2, RZ, R2, RZ, P0, !PT ;  /* 0x00000002ff022210 */ /* 0x010fc800007fe4ff */
[----:B------:R-:W-:-:S04]  /*20bb0*/  @P2 LOP3.LUT R3, R3, R2, RZ, 0x3c, !PT ;  /* 0x0000000203032212 */ /* 0x000fc800078e3cff */
[----:B------:R-:W-:-:S04]  /*20bc0*/  @P2 LOP3.LUT R2, R3, R2, RZ, 0x3c, !PT ;  /* 0x0000000203022212 */ /* 0x000fc800078e3cff */
[----:B------:R-:W-:-:S05]  /*20bd0*/  @P2 LOP3.LUT R3, R3, R2, RZ, 0x3c, !PT ;  /* 0x0000000203032212 */ /* 0x000fca00078e3cff */
[----:B------:R4:W-:Y:S04]  /*20be0*/  @P2 LDGSTS.E.BYPASS.LTC128B.128 [R5+0x2b400], desc[UR36][R2.64], !P6 ;  /* 0x2b40000002052fae */ /* 0x0009e8000f101d64 */
[----:B-1----:R4:W-:Y:S02]  /*20bf0*/  @P2 LDGSTS.E.BYPASS.LTC128B.128 [R5+0x2f400], desc[UR36][R2.64+0x80], !P1 ;  /* 0x2f40008002052fae */ /* 0x0029e4000c901d64 */
.L_x_1025:
[----:B------:R-:W-:Y:S02]  /*20c00*/  LOP3.LUT P2, RZ, R22, 0x40, RZ, 0xc0, !PT ;  /* 0x0000004016ff7812 */ /* 0x000fe4000784c0ff */
[----:B------:R-:W-:-:S11]  /*20c10*/  ISETP.GE.AND P3, PT, R34, R7, PT ;  /* 0x000000072200720c */ /* 0x000fd60003f66270 */
[----:B0---4-:R-:W-:-:S05]  /*20c20*/  @P2 IADD3 R2, P0, R34, R4, RZ ;  /* 0x0000000422022210 */ /* 0x011fca0007f1e0ff */
[----:B------:R-:W-:Y:S01]  /*20c30*/  @P2 IMAD.X R0, RZ, RZ, R0, P0 ;  /* 0x000000ffff002224 */ /* 0x000fe200000e0600 */
[----:B------:R-:W-:-:S03]  /*20c40*/  PLOP3.LUT P0, PT, PT, PT, PT, 0x80, 0x0 ;  /* 0x000000000000781c */ /* 0x000fc60003f0f070 */
[----:B------:R-:W-:-:S05]  /*20c50*/  @P2 IMAD.MOV.U32 R3, RZ, RZ, R0 ;  /* 0x000000ffff032224 */ /* 0x000fca00078e0000 */
[----:B------:R-:W-:Y:S01]  /*20c60*/  @!PT LDS RZ, [RZ] ;  /* 0x00000000fffff984 */ /* 0x000fe20000000800 */
[----:B------:R-:W-:Y:S01]  /*20c70*/  @!PT LDS RZ, [RZ] ;  /* 0x00000000fffff984 */ /* 0x000fe20000000800 */
[----:B------:R-:W-:Y:S01]  /*20c80*/  @!PT LDS RZ, [RZ] ;  /* 0x00000000fffff984 */ /* 0x000fe20000000800 */
[----:B------:R0:W-:Y:S04]  /*20c90*/  @P2 LDGSTS.E.BYPASS.LTC128B.128 [R5+0x2bc00], desc[UR36][R2.64], !P3 ;  /* 0x2bc0000002052fae */ /* 0x0001e8000d901d64 */
[----:B------:R0:W-:Y:S01]  /*20ca0*/  @P2 LDGSTS.E.BYPASS.LTC128B.128 [R5+0x2fc00], desc[UR36][R2.64+0x80], !P1 ;  /* 0x2fc0008002052fae */ /* 0x0001e2000c901d64 */
[----:B------:R-:W-:Y:S01]  /*20cb0*/  NOP ;  /* 0x0000000000007918 */ /* 0x000fe20000000000 */
.L_x_757:
        /* <DEDUP_REMOVED lines=10> */
.L_x_758:
[----:B0-----:R0:W5:Y:S01]  /*20d60*/  LDL.LU R3, [R1+0x2c] ;  /* 0x00002c0001037983 */ /* 0x0011620000300800 */
[----:B------:R0:W-:Y:S02]  /*20d70*/  SYNCS.ARRIVE.TRANS64.A1T0 RZ, [R6+URZ+0x38830], RZ ;  /* 0x038830ff06ff79a7 */ /* 0x0001e4000810003f */
[----:B------:R-:W-:Y:S05]  /*20d80*/  WARPSYNC.ALL ;  /* 0x0000000000007948 */ /* 0x000fea0003800000 */
[----:B------:R-:W-:Y:S01]  /*20d90*/  ULDC.64 UR4, c[0x0][0x298] ;  /* 0x0000a60000047ab9 */ /* 0x000fe20000000a00 */
[----:B------:R-:W-:Y:S01]  /*20da0*/  VIADD R0, R23, 0x20400 ;  /* 0x0002040017007836 */ /* 0x000fe20000000000 */
[----:B------:R-:W-:Y:S01]  /*20db0*/  SHF.R.S32.HI R2, RZ, 0x1f, R32 ;  /* 0x0000001fff027819 */ /* 0x000fe20000011420 */
[----:B------:R-:W-:Y:S01]  /*20dc0*/  IMAD.WIDE.U32 R4, R32, UR4, RZ ;  /* 0x0000000420047c25 */ /* 0x000fe2000f8e00ff */
[----:B------:R-:W-:Y:S01]  /*20dd0*/  ULDC.64 UR6, c[0x0][0xa00] ;  /* 0x0002800000067ab9 */ /* 0x000fe20000000a00 */
[----:B------:R-:W-:Y:S01]  /*20de0*/  BSSY B6, `(.L_x_759) ;  /* 0x000001c000067945 */ /* 0x000fe20003800000 */
[----:B------:R-:W-:Y:S01]  /*20df0*/  BAR.SYNC.DEFER_BLOCKING 0x8, 0x180 ;  /* 0x0206000000007b1d */ /* 0x000fe20000010000 */
[----:B------:R-:W-:Y:S01]  /*20e00*/  LOP3.LUT P1, RZ, R0, 0x3ff, RZ, 0xc0, !PT ;  /* 0x000003ff00ff7812 */ /* 0x000fe2000782c0ff */
[----:B------:R-:W-:Y:S01]  /*20e10*/  IMAD R2, R2, UR4, RZ ;  /* 0x0000000402027c24 */ /* 0x000fe2000f8e02ff */
[----:B------:R-:W-:-:S03]  /*20e20*/  ISETP.NE.U32.AND P0, PT, RZ, UR6, PT ;  /* 0x00000006ff007c0c */ /* 0x000fc6000bf05070 */
[----:B---3--:R-:W-:Y:S01]  /*20e30*/  IMAD R29, R32, UR5, R2 ;  /* 0x00000005201d7c24 */ /* 0x008fe2000f8e0202 */
[----:B------:R-:W-:Y:S01]  /*20e40*/  ISETP.NE.AND.EX P0, PT, RZ, UR7, PT, P0 ;  /* 0x00000007ff007c0c */ /* 0x000fe2000bf05300 */
[----:B------:R1:W-:Y:S03]  /*20e50*/  STL.64 [R1+0x30], R4 ;  /* 0x0000300401007387 */ /* 0x0003e60000100a00 */
[----:B------:R-:W-:Y:S02]  /*20e60*/  SEL R28, R28, RZ, !P0 ;  /* 0x000000ff1c1c7207 */ /* 0x000fe40004000000 */
[----:B------:R-:W-:Y:S02]  /*20e70*/  IADD3 R29, R5, R29, RZ ;  /* 0x0000001d051d7210 */ /* 0x000fe40007ffe0ff */
[----:B-----5:R-:W-:Y:S01]  /*20e80*/  SEL R30, R3, RZ, !P0 ;  /* 0x000000ff031e7207 */ /* 0x020fe20004000000 */
[----:B------:R-:W-:Y:S06]  /*20e90*/  @!P1 BRA `(.L_x_760) ;  /* 0x0000000000409947 */ /* 0x000fec0003800000 */
[----:B------:R-:W-:Y:S01]  /*20ea0*/  MOV R2, 0x0 ;  /* 0x0000000000027802 */ /* 0x000fe20000000f00 */
[----:B------:R-:W-:Y:S01]  /*20eb0*/  ULDC.64 UR4, c[0x4][0x1b0] ;  /* 0x01006c0000047ab9 */ /* 0x000fe20000000a00 */
[----:B------:R-:W-:Y:S01]  /*20ec0*/  ULDC.64 UR6, c[0x4][0x1b8] ;  /* 0x01006e0000067ab9 */ /* 0x000fe20000000a00 */
[----:B------:R-:W-:Y:S01]  /*20ed0*/  ULDC.64 UR8, c[0x4][0x120] ;  /* 0x0100480000087ab9 */ /* 0x000fe20000000a00 */
[----:B-1----:R-:W-:Y:S01]  /*20ee0*/  IMAD.U32 R4, RZ, RZ, UR4 ;  /* 0x00000004ff047e24 */ /* 0x002fe2000f8e00ff */
[----:B------:R-:W-:Y:S01]  /*20ef0*/  MOV R7, UR7 ;  /* 0x0000000700077c02 */ /* 0x000fe20008000f00 */
[----:B------:R-:W1:Y:S01]  /*20f00*/  LDC.64 R2, c[0x4][R2] ;  /* 0x0100000002027b82 */ /* 0x000e620000000a00 */
[----:B------:R-:W-:Y:S01]  /*20f10*/  IMAD.U32 R5, RZ, RZ, UR5 ;  /* 0x00000005ff057e24 */ /* 0x000fe2000f8e00ff */
[----:B------:R-:W-:Y:S01]  /*20f20*/  MOV R12, 0x1 ;  /* 0x00000001000c7802 */ /* 0x000fe20000000f00 */
[----:B0-2---:R-:W-:Y:S02]  /*20f30*/  IMAD.U32 R6, RZ, RZ, UR6 ;  /* 0x00000006ff067e24 */ /* 0x005fe4000f8e00ff */
[----:B------:R-:W-:-:S02]  /*20f40*/  IMAD.U32 R10, RZ, RZ, UR8 ;  /* 0x00000008ff0a7e24 */ /* 0x000fc4000f8e00ff */
[----:B------:R-:W-:Y:S02]  /*20f50*/  IMAD.U32 R11, RZ, RZ, UR9 ;  /* 0x00000009ff0b7e24 */ /* 0x000fe4000f8e00ff */
[----:B------:R-:W-:Y:S02]  /*20f60*/  IMAD.MOV.U32 R8, RZ, RZ, 0x70 ;  /* 0x00000070ff087424 */ /* 0x000fe400078e00ff */
[----:B------:R-:W-:-:S07]  /*20f70*/  IMAD.MOV.U32 R13, RZ, RZ, RZ ;  /* 0x000000ffff0d7224 */ /* 0x000fce00078e00ff */
[----:B------:R-:W-:-:S07]  /*20f80*/  LEPC R20, `(.L_x_760) ;  /* 0x000000001014794e */ /* 0x000fce0000000000 */
[----:B-1----:R-:W-:Y:S05]  /*20f90*/  CALL.ABS.NOINC R2 ;  /* 0x0000000002007343 */ /* 0x002fea0003c00000 */
.L_x_760:
[----:B------:R-:W-:Y:S05]  /*20fa0*/  BSYNC B6 ;  /* 0x0000000000067941 */ /* 0x000fea0003800000 */
.L_x_759:
[----:B------:R-:W3:Y:S01]  /*20fb0*/  LDL.LU.64 R2, [R1+0x30] ;  /* 0x0000300001027983 */ /* 0x000ee20000300a00 */
[----:B------:R-:W-:Y:S01]  /*20fc0*/  ULDC.64 UR4, c[0x0][0x2d8] ;  /* 0x0000b60000047ab9 */ /* 0x000fe20000000a00 */
[----:B------:R-:W4:Y:S01]  /*20fd0*/  LDC R8, c[0x0][0x448] ;  /* 0x00011200ff087b82 */ /* 0x000f220000000800 */
[----:B------:R-:W0:Y:S01]  /*20fe0*/  S2R R21, SR_TID.X ;  /* 0x0000000000157919 */ /* 0x000e220000002100 */
[----:B-1----:R-:W-:Y:S01]  /*20ff0*/  IMAD.SHL.U32 R4, R17, 0x80, RZ ;  /* 0x0000008011047824 */ /* 0x002fe200078e00ff */
[----:B------:R-:W-:Y:S01]  /*21000*/  LOP3.LUT R10, R34, 0x80, RZ, 0xfc, !PT ;  /* 0x00000080220a7812 */ /* 0x000fe200078efcff */
[----:B------:R-:W-:Y:S01]  /*21010*/  ULDC.64 UR6, c[0x0][0x280] ;  /* 0x0000a00000067ab9 */ /* 0x000fe20000000a00 */
[----:B------:R-:W3:Y:S04]  /*21020*/  LDL R20, [R1+0x4] ;  /* 0x0000040001147983 */ /* 0x000ee80000100800 */
[----:B------:R1:W5:Y:S01]  /*21030*/  LDL R9, [R1+0x28] ;  /* 0x0000280001097983 */ /* 0x0003620000100800 */
[----:B----4-:R-:W-:-:S13]  /*21040*/  ISETP.NE.AND P0, PT, R8, 0x1, PT ;  /* 0x000000010800780c */ /* 0x010fda0003f05270 */
[----:B------:R-:W4:Y:S01]  /*21050*/  @P0 LDC R5, c[0x0][0x44c] ;  /* 0x00011300ff050b82 */ /* 0x000f220000000800 */
[C---:B0-----:R-:W-:Y:S01]  /*21060*/  LOP3.LUT R32, R21.reuse, 0x7f, RZ, 0xc0, !PT ;  /* 0x0000007f15207812 */ /* 0x041fe200078ec0ff */
[----:B------:R-:W-:-:S03]  /*21070*/  IMAD.SHL.U32 R21, R21, 0x10, RZ ;  /* 0x0000001015157824 */ /* 0x000fc600078e00ff */
[----:B------:R-:W-:-:S04]  /*21080*/  SHF.R.U32.HI R32, RZ, 0x3, R32 ;  /* 0x00000003ff207819 */ /* 0x000fc80000011620 */
[----:B------:R-:W-:-:S04]  /*21090*/  LOP3.LUT R21, R32, 0x70, R21, 0xf8, !PT ;  /* 0x0000007020157812 */ /* 0x000fc800078ef815 */
[----:B--2---:R-:W-:Y:S01]  /*210a0*/  LOP3.LUT R6, R21, R4, RZ, 0xfc, !PT ;  /* 0x0000000415067212 */ /* 0x004fe200078efcff */
[----:B---3--:R-:W-:Y:S02]  /*210b0*/  IMAD.MOV.U32 R3, RZ, RZ, R29 ;  /* 0x000000ffff037224 */ /* 0x008fe400078e001d */
[----:B------:R-:W-:Y:S02]  /*210c0*/  IMAD R0, R20, UR4, RZ ;  /* 0x0000000414007c24 */ /* 0x000fe4000f8e02ff */
[----:B------:R1:W5:Y:S01]  /*210d0*/  LDL R20, [R1+0x38] ;  /* 0x0000380001147983 */ /* 0x0003620000100800 */
[----:B------:R-:W-:-:S04]  /*210e0*/  IMAD.WIDE.U32 R2, R18, UR4, R2 ;  /* 0x0000000412027c25 */ /* 0x000fc8000f8e0002 */
[----:B------:R-:W-:Y:S01]  /*210f0*/  IMAD R0, R18, UR5, R0 ;  /* 0x0000000512007c24 */ /* 0x000fe2000f8e0200 */
[----:B------:R-:W-:-:S03]  /*21100*/  ULDC.64 UR4, c[0x0][0x2e0] ;  /* 0x0000b80000047ab9 */ /* 0x000fc60000000a00 */
[----:B------:R-:W-:Y:S02]  /*21110*/  IMAD.IADD R3, R3, 0x1, R0 ;  /* 0x0000000103037824 */ /* 0x000fe400078e0200 */
[----:B------:R-:W-:Y:S02]  /*21120*/  IMAD R0, R30, UR4, RZ ;  /* 0x000000041e007c24 */ /* 0x000fe4000f8e02ff */
[----:B------:R-:W-:-:S04]  /*21130*/  IMAD.WIDE.U32 R2, R28, UR4, R2 ;  /* 0x000000041c027c25 */ /* 0x000fc8000f8e0002 */
[----:B------:R-:W-:Y:S01]  /*21140*/  IMAD R0, R28, UR5, R0 ;  /* 0x000000051c007c24 */ /* 0x000fe2000f8e0200 */
[----:B------:R-:W0:Y:S01]  /*21150*/  S2R R21, SR_TID.X ;  /* 0x0000000000157919 */ /* 0x000e220000002100 */
[----:B----4-:R-:W-:Y:S01]  /*21160*/  @P0 IMAD.HI.U32 R7, R6, R5, RZ ;  /* 0x0000000506070227 */ /* 0x010fe200078e00ff */
[----:B------:R-:W-:Y:S02]  /*21170*/  ULDC.64 UR4, c[0x0][0x2d0] ;  /* 0x0000b40000047ab9 */ /* 0x000fe40000000a00 */
[----:B------:R-:W-:Y:S02]  /*21180*/  IADD3 R3, R3, R0, RZ ;  /* 0x0000000003037210 */ /* 0x000fe40007ffe0ff */
[----:B------:R-:W2:Y:S01]  /*21190*/  @P0 LDC R0, c[0x0][0x450] ;  /* 0x00011400ff000b82 */ /* 0x000ea20000000800 */
[----:B------:R-:W-:Y:S01]  /*211a0*/  IMAD.MOV.U32 R5, RZ, RZ, R6 ;  /* 0x000000ffff057224 */ /* 0x000fe200078e0006 */
[----:B--2---:R-:W-:-:S04]  /*211b0*/  @P0 SHF.R.U32.HI R5, RZ, R0, R7 ;  /* 0x00000000ff050219 */ /* 0x004fc80000011607 */
[----:B------:R-:W-:-:S05]  /*211c0*/  IADD3 R0, -R5, RZ, RZ ;  /* 0x000000ff05007210 */ /* 0x000fca0007ffe1ff */
[----:B------:R-:W-:Y:S01]  /*211d0*/  IMAD R0, R8, R0, R6 ;  /* 0x0000000008007224 */ /* 0x000fe200078e0206 */
[----:B------:R-:W-:Y:S01]  /*211e0*/  SHF.R.S32.HI R6, RZ, 0x1f, R5 ;  /* 0x0000001fff067819 */ /* 0x000fe20000011405 */
[----:B------:R-:W-:-:S04]  /*211f0*/  IMAD.WIDE.U32 R2, R5, UR4, R2 ;  /* 0x0000000405027c25 */ /* 0x000fc8000f8e0002 */
[----:B------:R-:W-:-:S04]  /*21200*/  IMAD R6, R6, UR4, RZ ;  /* 0x0000000406067c24 */ /* 0x000fc8000f8e02ff */
[----:B------:R-:W-:Y:S01]  /*21210*/  IMAD R6, R5, UR5, R6 ;  /* 0x0000000505067c24 */ /* 0x000fe2000f8e0206 */
[----:B------:R-:W-:Y:S01]  /*21220*/  SHF.R.S32.HI R5, RZ, 0x1f, R0 ;  /* 0x0000001fff057819 */ /* 0x000fe20000011400 */
[----:B------:R-:W-:Y:S02]  /*21230*/  ULDC.64 UR4, c[0x0][0x2c8] ;  /* 0x0000b20000047ab9 */ /* 0x000fe40000000a00 */
[----:B------:R-:W-:Y:S02]  /*21240*/  IMAD.IADD R3, R3, 0x1, R6 ;  /* 0x0000000103037824 */ /* 0x000fe400078e0206 */
[----:B------:R-:W-:Y:S02]  /*21250*/  IMAD R5, R5, UR4, RZ ;  /* 0x0000000405057c24 */ /* 0x000fe4000f8e02ff */
[----:B------:R-:W-:Y:S01]  /*21260*/  IMAD.WIDE.U32 R2, R0, UR4, R2 ;  /* 0x0000000400027c25 */ /* 0x000fe2000f8e0002 */
[----:B------:R-:W-:-:S03]  /*21270*/  ULDC UR4, c[0x0][0x2b8] ;  /* 0x0000ae0000047ab9 */ /* 0x000fc60000000800 */
[----:B------:R-:W-:Y:S01]  /*21280*/  IMAD R5, R0, UR5, R5 ;  /* 0x0000000500057c24 */ /* 0x000fe2000f8e0205 */
[----:B------:R-:W-:Y:S02]  /*21290*/  IADD3 R0, P2, R2, UR6, RZ ;  /* 0x0000000602007c10 */ /* 0x000fe4000ff5e0ff */
[----:B------:R-:W-:Y:S02]  /*212a0*/  ISETP.GE.AND P0, PT, R34, UR4, PT ;  /* 0x0000000422007c0c */ /* 0x000fe4000bf06270 */
[----:B------:R-:W-:Y:S01]  /*212b0*/  ISETP.GE.AND P1, PT, R10, UR4, PT ;  /* 0x000000040a007c0c */ /* 0x000fe2000bf26270 */
[----:B------:R-:W-:Y:S01]  /*212c0*/  UMOV UR4, 0xffffffff ;  /* 0xffffffff00047882 */ /* 0x000fe20000000000 */
[----:B0-----:R-:W-:Y:S02]  /*212d0*/  LOP3.LUT R21, R21, 0x7f, RZ, 0xc0, !PT ;  /* 0x0000007f15157812 */ /* 0x001fe400078ec0ff */
[----:B------:R-:W-:Y:S02]  /*212e0*/  IADD3.X R5, R3, UR7, R5, P2, !PT ;  /* 0x0000000703057c10 */ /* 0x000fe400097fe405 */
[----:B------:R-:W-:Y:S01]  /*212f0*/  SHF.R.U32.HI R10, RZ, 0x3, R21 ;  /* 0x00000003ff0a7819 */ /* 0x000fe20000011615 */
[----:B-1----:R-:W-:Y:S06]  /*21300*/  BRA.DIV UR4, `(.L_x_761) ;  /* 0x0000009204187947 */ /* 0x002fec000b800000 */
[----:B------:R-:W0:Y:S01]  /*21310*/  SHFL.IDX PT, R3, R0, RZ, 0x181f ;  /* 0x00181fff00037589 */ /* 0x000e2200000e0000 */
[----:B-----5:R-:W-:Y:S02]  /*21320*/  IMAD R6, R20, R8, RZ ;  /* 0x0000000814067224 */ /* 0x020fe400078e02ff */
[----:B------:R-:W-:Y:S01]  /*21330*/  IMAD.IADD R4, R10, 0x1, R4 ;  /* 0x000000010a047824 */ /* 0x000fe200078e0204 */
[----:B------:R-:W1:Y:S04]  /*21340*/  SHFL.IDX PT, R2, R5, RZ, 0x181f ;  /* 0x00181fff05027589 */ /* 0x000e6800000e0000 */
[----:B------:R-:W-:-:S13]  /*21350*/  ISETP.GE.AND P3, PT, R4, R6, PT ;  /* 0x000000060400720c */ /* 0x000fda0003f66270 */
[----:B0-----:R-:W-:-:S05]  /*21360*/  @!P3 IADD3 R3, P2, R34, R3, RZ ;  /* 0x000000032203b210 */ /* 0x001fca0007f5e0ff */
[----:B-1----:R-:W-:-:S05]  /*21370*/  @!P3 IMAD.X R2, RZ, RZ, R2, P2 ;  /* 0x000000ffff02b224 */ /* 0x002fca00010e0602 */
[----:B------:R-:W-:-:S04]  /*21380*/  @!P3 LOP3.LUT R3, R3, R2, RZ, 0x3c, !PT ;  /* 0x000000020303b212 */ /* 0x000fc800078e3cff */
[----:B------:R-:W-:-:S04]  /*21390*/  @!P3 LOP3.LUT R2, R3, R2, RZ, 0x3c, !PT ;  /* 0x000000020302b212 */ /* 0x000fc800078e3cff */
[----:B------:R-:W-:-:S05]  /*213a0*/  @!P3 LOP3.LUT R3, R3, R2, RZ, 0x3c, !PT ;  /* 0x000000020303b212 */ /* 0x000fca00078e3cff */
[----:B------:R-:W-:Y:S01]  /*213b0*/  @!PT LDS RZ, [RZ] ;  /* 0x00000000fffff984 */ /* 0x000fe20000000800 */
[----:B------:R-:W-:Y:S04]  /*213c0*/  @!P3 LDGSTS.E.BYPASS.LTC128B.128 [R9+0x20400], desc[UR36][R2.64], !P0 ;  /* 0x204000000209bfae */ /* 0x000fe8000c101d64 */
[----:B------:R0:W-:Y:S02]  /*213d0*/  @!P3 LDGSTS.E.BYPASS.LTC128B.128 [R9+0x24400], desc[UR36][R2.64+0x80], !P1 ;  /* 0x244000800209bfae */ /* 0x0001e4000c901d64 */
[----:B0-----:R-:W-:Y:S02]  /*213e0*/  IADD3 R2, R4, 0x10, RZ ;  /* 0x0000001004027810 */ /* 0x001fe40007ffe0ff */
[----:B------:R-:W0:Y:S02]  /*213f0*/  SHFL.IDX PT, R3, R0, 0x1, 0x181f ;  /* 0x00381f0000037f89 */ /* 0x000e2400000e0000 */
[----:B------:R-:W-:-:S02]  /*21400*/  ISETP.GE.AND P3, PT, R2, R6, PT ;  /* 0x000000060200720c */ /* 0x000fc40003f66270 */
[----:B------:R-:W1:Y:S11]  /*21410*/  SHFL.IDX PT, R2, R5, 0x1, 0x181f ;  /* 0x00381f0005027f89 */ /* 0x000e7600000e0000 */
[----:B0-----:R-:W-:-:S05]  /*21420*/  @!P3 IADD3 R3, P2, R34, R3, RZ ;  /* 0x000000032203b210 */ /* 0x001fca0007f5e0ff */
[----:B-1----:R-:W-:-:S05]  /*21430*/  @!P3 IMAD.X R2, RZ, RZ, R2, P2 ;  /* 0x000000ffff02b224 */ /* 0x002fca00010e0602 */
[----:B------:R-:W-:-:S04]  /*21440*/  @!P3 LOP3.LUT R3, R3, R2, RZ, 0x3c, !PT ;  /* 0x000000020303b212 */ /* 0x000fc800078e3cff */
[----:B------:R-:W-:-:S04]  /*21450*/  @!P3 LOP3.LUT R2, R3, R2, RZ, 0x3c, !PT ;  /* 0x000000020302b212 */ /* 0x000fc800078e3cff */
[----:B------:R-:W-:-:S05]  /*21460*/  @!P3 LOP3.LUT R3, R3, R2, RZ, 0x3c, !PT ;  /* 0x000000020303b212 */ /* 0x000fca00078e3cff */
[----:B------:R-:W-:Y:S04]  /*21470*/  @!P3 LDGSTS.E.BYPASS.LTC128B.128 [R9+0x20c00], desc[UR36][R2.64], !P0 ;  /* 0x20c000000209bfae */ /* 0x000fe8000c101d64 */
[----:B------:R0:W-:Y:S02]  /*21480*/  @!P3 LDGSTS.E.BYPASS.LTC128B.128 [R9+0x24c00], desc[UR36][R2.64+0x80], !P1 ;  /* 0x24c000800209bfae */ /* 0x0001e4000c901d64 */
[----:B0-----:R-:W-:Y:S02]  /*21490*/  VIADD R2, R4, 0x20 ;  /* 0x0000002004027836 */ /* 0x001fe40000000000 */
[----:B------:R-:W0:Y:S03]  /*214a0*/  SHFL.IDX PT, R3, R0, 0x2, 0x181f ;  /* 0x00581f0000037f89 */ /* 0x000e2600000e0000 */
        /* <DEDUP_REMOVED lines=44> */
[----:B------:R-:W-:Y:S01]  /*21770*/  ISETP.GE.AND P3, PT, R2, R6, PT ;  /* 0x000000060200720c */ /* 0x000fe20003f66270 */
[----:B------:R-:W-:Y:S04]  /*21780*/  SHFL.IDX PT, R0, R0, 0x7, 0x181f ;  /* 0x00f81f0000007f89 */ /* 0x000fe800000e0000 */
[----:B------:R-:W1:Y:S04]  /*21790*/  SHFL.IDX PT, R2, R5, 0x6, 0x181f ;  /* 0x00d81f0005027f89 */ /* 0x000e6800000e0000 */
[----:B------:R-:W2:Y:S04]  /*217a0*/  SHFL.IDX PT, R5, R5, 0x7, 0x181f ;  /* 0x00f81f0005057f89 */ /* 0x000ea800000e0000 */
[----:B0-----:R-:W-:-:S05]  /*217b0*/  @!P3 IADD3 R3, P2, R34, R3, RZ ;  /* 0x000000032203b210 */ /* 0x001fca0007f5e0ff */
[----:B-1----:R-:W-:-:S05]  /*217c0*/  @!P3 IMAD.X R2, RZ, RZ, R2, P2 ;  /* 0x000000ffff02b224 */ /* 0x002fca00010e0602 */
[----:B------:R-:W-:-:S04]  /*217d0*/  @!P3 LOP3.LUT R3, R3, R2, RZ, 0x3c, !PT ;  /* 0x000000020303b212 */ /* 0x000fc800078e3cff */
[----:B------:R-:W-:-:S04]  /*217e0*/  @!P3 LOP3.LUT R2, R3, R2, RZ, 0x3c, !PT ;  /* 0x000000020302b212 */ /* 0x000fc800078e3cff */
[----:B------:R-:W-:-:S05]  /*217f0*/  @!P3 LOP3.LUT R3, R3, R2, RZ, 0x3c, !PT ;  /* 0x000000020303b212 */ /* 0x000fca00078e3cff */
[----:B------:R1:W-:Y:S04]  /*21800*/  @!P3 LDGSTS.E.BYPASS.LTC128B.128 [R9+0x23400], desc[UR36][R2.64], !P0 ;  /* 0x234000000209bfae */ /* 0x0003e8000c101d64 */
[----:B--2---:R1:W-:Y:S02]  /*21810*/  @!P3 LDGSTS.E.BYPASS.LTC128B.128 [R9+0x27400], desc[UR36][R2.64+0x80], !P1 ;  /* 0x274000800209bfae */ /* 0x0043e4000c901d64 */
.L_x_1042:
[----:B------:R-:W-:Y:S01]  /*21820*/  IADD3 R4, R4, 0x70, RZ ;  /* 0x0000007004047810 */ /* 0x000fe20007ffe0ff */
[----:B------:R-:W-:Y:S03]  /*21830*/  BSSY B0, `(.L_x_762) ;  /* 0x000000a000007945 */ /* 0x000fe60003800000 */
[----:B------:R-:W-:-:S13]  /*21840*/  ISETP.GE.AND P2, PT, R4, R6, PT ;  /* 0x000000060400720c */ /* 0x000fda0003f46270 */
[----:B------:R-:W-:Y:S05]  /*21850*/  @P2 BRA `(.L_x_763) ;  /* 0x00000000001c2947 */ /* 0x000fea0003800000 */
[----:B01----:R-:W-:-:S05]  /*21860*/  IADD3 R2, P2, R34, R0, RZ ;  /* 0x0000000022027210 */ /* 0x003fca0007f5e0ff */
[----:B------:R-:W-:-:S05]  /*21870*/  IMAD.X R3, RZ, RZ, R5, P2 ;  /* 0x000000ffff037224 */ /* 0x000fca00010e0605 */
[----:B------:R-:W-:Y:S01]  /*21880*/  @!PT LDS RZ, [RZ] ;  /* 0x00000000fffff984 */ /* 0x000fe20000000800 */
[----:B------:R-:W-:Y:S01]  /*21890*/  @!PT LDS RZ, [RZ] ;  /* 0x00000000fffff984 */ /* 0x000fe20000000800 */
[----:B------:R-:W-:Y:S01]  /*218a0*/  @!PT LDS RZ, [RZ] ;  /* 0x00000000fffff984 */ /* 0x000fe20000000800 */
[----:B------:R2:W-:Y:S04]  /*218b0*/  LDGSTS.E.BYPASS.LTC128B.128 [R9+0x23c00], desc[UR36][R2.64], !P0 ;  /* 0x23c0000002097fae */ /* 0x0005e8000c101d64 */
[----:B------:R2:W-:Y:S02]  /*218c0*/  LDGSTS.E.BYPASS.LTC128B.128 [R9+0x27c00], desc[UR36][R2.64+0x80], !P1 ;  /* 0x27c0008002097fae */ /* 0x0005e4000c901d64 */
.L_x_763:
[----:B------:R-:W-:Y:S05]  /*218d0*/  BSYNC B0 ;  /* 0x0000000000007941 */ /* 0x000fea0003800000 */
.L_x_762:
[----:B------:R-:W-:Y:S01]  /*218e0*/  NOP ;  /* 0x0000000000007918 */ /* 0x000fe20000000000 */
[----:B------:R-:W-:-:S13]  /*218f0*/  PLOP3.LUT P0, PT, PT, PT, PT, 0x80, 0x0 ;  /* 0x000000000000781c */ /* 0x000fda0003f0f070 */
.L_x_764:
[----:B------:R-:W-:Y:S02]  /*21900*/  PLOP3.LUT P1, PT, P1, P0, PT, 0xa2, 0x0 ;  /* 0x000000000000781c */ /* 0x000fe40000f21472 */
[----:B------:R-:W-:-:S08]  /*21910*/  @P0 R2UR P1, UR4, R23 ;  /* 0x00000000170402ca */ /* 0x000fd00000020000 */
[----:B------:R-:W-:-:S05]  /*21920*/  @P0 PLOP3.LUT P0, PT, P1, PT, PT, 0x80, 0x0 ;  /* 0x000000000000081c */ /* 0x000fca0000f0f070 */
[----:B------:R-:W-:Y:S01]  /*21930*/  @!P1 SYNCS.ARRIVE.TRANS64.RED.A0T1 RZ, [UR4+0x38800], RZ ;  /* 0x038800ffffff99a7 */ /* 0x000fe20008200404 */
[----:B------:R-:W-:Y:S07]  /*21940*/  @!P1 ARRIVES.LDGSTSBAR.64.TRANSCNT [UR4+0x38800] ;  /* 0x03880000ff0099b0 */ /* 0x000fee0008000a84 */
[----:B------:R-:W-:Y:S05]  /*21950*/  @P0 BRA.U.ANY `(.L_x_764) ;  /* 0xfffffffd00e80947 */ /* 0x000fea000393ffff */
[----:B012---:R-:W2:Y:S02]  /*21960*/  LDL.LU R2, [R1+0x40] ;  /* 0x0000400001027983 */ /* 0x007ea40000300800 */
[----:B--2---:R-:W-:-:S05]  /*21970*/  VIADD R2, R2, 0x1 ;  /* 0x0000000102027836 */ /* 0x004fca0000000000 */
        /* <DEDUP_REMOVED lines=8> */
[----:B------:R-:W-:Y:S01]  /*21a00*/  ISETP.GE.AND P1, PT, R31, 0x81, PT ;  /* 0x000000811f00780c */ /* 0x000fe20003f26270 */
[----:B------:R-:W1:Y:S02]  /*21a10*/  SYNCS.PHASECHK.TRANS64.TRYWAIT P0, [R23+URZ+0x38820], R0 ;  /* 0x03882000170075a7 */ /* 0x000e64000800017f */
[----:B01----:R-:W-:Y:S10]  /*21a20*/  @!P0 BRA `(.L_x_766) ;  /* 0x0000009400108947 */ /* 0x003ff40003800000 */
.L_x_1043:
[----:B------:R-:W-:Y:S05]  /*21a30*/  BSYNC B0 ;  /* 0x0000000000007941 */ /* 0x000fea0003800000 */
.L_x_765:
[----:B------:R-:W-:Y:S05]  /*21a40*/  @!P1 BRA `(.L_x_767) ;  /* 0x0000001800849947 */ /* 0x000fea0003800000 */
[----:B------:R-:W2:Y:S01]  /*21a50*/  LDL.LU R2, [R1+0x3c] ;  /* 0x00003c0001027983 */ /* 0x000ea20000300800 */
[----:B------:R-:W-:Y:S01]  /*21a60*/  MOV R10, R35 ;  /* 0x00000023000a7202 */ /* 0x000fe20000000f00 */
[----:B------:R-:W-:Y:S01]  /*21a70*/  IMAD.MOV.U32 R9, RZ, RZ, R27 ;  /* 0x000000ffff097224 */ /* 0x000fe200078e001b */
[----:B--2---:R-:W-:-:S07]  /*21a80*/  LEA.HI.SX32 R32, R2, 0xfffffffe, 0x19 ;  /* 0xfffffffe02207811 */ /* 0x004fce00078fcaff */
.L_x_787:
[----:B-1----:R-:W2:Y:S01]  /*21a90*/  LDL R2, [R1+0x8] ;  /* 0x0000080001027983 */ /* 0x002ea20000100800 */
[----:B0-----:R-:W1:Y:S03]  /*21aa0*/  LDC R5, c[0x0][0x430] ;  /* 0x00010c00ff057b82 */ /* 0x001e660000000800 */
[----:B------:R-:W3:Y:S04]  /*21ab0*/  LDL R7, [R1+0xc] ;  /* 0x00000c0001077983 */ /* 0x000ee80000100800 */
[----:B------:R-:W4:Y:S01]  /*21ac0*/  LDL R6, [R1] ;  /* 0x0000000001067983 */ /* 0x000f220000100800 */
[----:B0-----:R-:W0:Y:S01]  /*21ad0*/  S2R R0, SR_TID.X ;  /* 0x0000000000007919 */ /* 0x001e220000002100 */
[----:B-1----:R-:W-:-:S13]  /*21ae0*/  ISETP.NE.AND P0, PT, R5, 0x1, PT ;  /* 0x000000010500780c */ /* 0x002fda0003f05270 */
[----:B------:R-:W1:Y:S01]  /*21af0*/  @P0 LDC R4, c[0x0][0x434] ;  /* 0x00010d00ff040b82 */ /* 0x000e620000000800 */
[----:B0-----:R-:W-:-:S04]  /*21b00*/  LOP3.LUT R0, R0, 0x7f, RZ, 0xc0, !PT ;  /* 0x0000007f00007812 */ /* 0x001fc800078ec0ff */
[----:B------:R-:W-:-:S03]  /*21b10*/  SHF.R.U32.HI R3, RZ, 0x3, R0 ;  /* 0x00000003ff037819 */ /* 0x000fc60000011600 */
[----:B------:R-:W0:Y:S02]  /*21b20*/  @P0 LDC R0, c[0x0][0x438] ;  /* 0x00010e00ff000b82 */ /* 0x000e240000000800 */
[----:B------:R-:W-:Y:S01]  /*21b30*/  IMAD R3, R32, 0x80, R3 ;  /* 0x0000008020037824 */ /* 0x000fe200078e0203 */
[----:B------:R-:W-:Y:S05]  /*21b40*/  YIELD ;  /* 0x0000000000007946 */ /* 0x000fea0003800000 */
[----:B------:R-:W-:Y:S01]  /*21b50*/  ULDC.64 UR4, c[0x0][0x428] ;  /* 0x00010a0000047ab9 */ /* 0x000fe20000000a00 */
[----:B--2---:R-:W-:-:S05]  /*21b60*/  IADD3 R3, R34, R3, R2 ;  /* 0x0000000322037210 */ /* 0x004fca0007ffe002 */
[----:B-1----:R-:W-:-:S04]  /*21b70*/  @P0 IMAD.HI.U32 R4, R3, R4, RZ ;  /* 0x0000000403040227 */ /* 0x002fc800078e00ff */
[----:B------:R-:W-:Y:S01]  /*21b80*/  IMAD.MOV.U32 R2, RZ, RZ, R3 ;  /* 0x000000ffff027224 */ /* 0x000fe200078e0003 */
[----:B0-----:R-:W-:-:S04]  /*21b90*/  @P0 SHF.R.U32.HI R2, RZ, R0, R4 ;  /* 0x00000000ff020219 */ /* 0x001fc80000011604 */
[----:B------:R-:W-:-:S05]  /*21ba0*/  IADD3 R0, -R2, RZ, RZ ;  /* 0x000000ff02007210 */ /* 0x000fca0007ffe1ff */
[----:B------:R-:W-:Y:S01]  /*21bb0*/  IMAD R5, R5, R0, R3 ;  /* 0x0000000005057224 */ /* 0x000fe200078e0203 */
[----:B------:R-:W-:Y:S01]  /*21bc0*/  SHF.R.S32.HI R3, RZ, 0x1f, R2 ;  /* 0x0000001fff037819 */ /* 0x000fe20000011402 */
[----:B---3--:R-:W-:-:S04]  /*21bd0*/  IMAD R0, R7, UR4, RZ ;  /* 0x0000000407007c24 */ /* 0x008fc8000f8e02ff */
[C---:B----4-:R-:W-:Y:S02]  /*21be0*/  IMAD R0, R6.reuse, UR5, R0 ;  /* 0x0000000506007c24 */ /* 0x050fe4000f8e0200 */
[----:B------:R-:W-:Y:S01]  /*21bf0*/  IMAD.WIDE.U32 R2, R6, UR4, R2 ;  /* 0x0000000406027c25 */ /* 0x000fe2000f8e0002 */
[----:B------:R-:W-:-:S03]  /*21c00*/  ULDC.64 UR4, c[0x0][0x418] ;  /* 0x0001060000047ab9 */ /* 0x000fc60000000a00 */
[----:B------:R-:W-:Y:S01]  /*21c10*/  IMAD.IADD R0, R0, 0x1, R3 ;  /* 0x0000000100007824 */ /* 0x000fe200078e0203 */
[----:B------:R-:W-:-:S04]  /*21c20*/  LEA R6, P0, R2, UR4, 0x2 ;  /* 0x0000000402067c11 */ /* 0x000fc8000f8010ff */
[----:B------:R-:W-:-:S05]  /*21c30*/  LEA.HI.X R7, R2, UR5, R0, 0x2, P0 ;  /* 0x0000000502077c11 */ /* 0x000fca00080f1400 */
[----:B------:R-:W2:Y:S01]  /*21c40*/  LDG.E R6, desc[UR36][R6.64] ;  /* 0x0000002406067981 */ /* 0x000ea2000c1e1900 */
[----:B------:R-:W-:Y:S01]  /*21c50*/  LOP3.LUT P2, RZ, R22, 0x4, RZ, 0xc0, !PT ;  /* 0x0000000416ff7812 */ /* 0x000fe2000784c0ff */
[----:B------:R-:W-:-:S05]  /*21c60*/  VIADD R27, R9, 0x1 ;  /* 0x00000001091b7836 */ /* 0x000fca0000000000 */
[----:B------:R-:W-:-:S04]  /*21c70*/  ISETP.NE.AND P0, PT, R27, 0x2, PT ;  /* 0x000000021b00780c */ /* 0x000fc80003f05270 */
[----:B------:R-:W-:Y:S02]  /*21c80*/  SEL R35, RZ, 0x1, P0 ;  /* 0x00000001ff237807 */ /* 0x000fe40000000000 */
[C---:B------:R-:W-:Y:S01]  /*21c90*/  ISETP.GT.AND P1, PT, R32.reuse, RZ, PT ;  /* 0x000000ff2000720c */ /* 0x040fe20003f24270 */
[----:B------:R-:W-:Y:S01]  /*21ca0*/  VIADD R32, R32, 0xffffffff ;  /* 0xffffffff20207836 */ /* 0x000fe20000000000 */
[----:B------:R-:W-:Y:S02]  /*21cb0*/  SEL R27, R27, RZ, P0 ;  /* 0x000000ff1b1b7207 */ /* 0x000fe40000000000 */
[----:B------:R-:W-:Y:S02]  /*21cc0*/  LOP3.LUT R35, R10, R35, RZ, 0x3c, !PT ;  /* 0x000000230a237212 */ /* 0x000fe400078e3cff */
[----:B--2---:R-:W-:Y:S01]  /*21cd0*/  SHF.R.S32.HI R20, RZ, 0x1f, R6 ;  /* 0x0000001fff147819 */ /* 0x004fe20000011406 */
[----:B------:R-:W-:Y:S06]  /*21ce0*/  @!P2 BRA `(.L_x_768) ;  /* 0x000000000004a947 */ /* 0x000fec0003800000 */
[----:B------:R-:W-:Y:S01]  /*21cf0*/  BPT.TRAP 0x1 ;  /* 0x000000040000795c */ /* 0x000fe20000300000 */
.L_x_768:
[----:B------:R-:W-:Y:S01]  /*21d00*/  LEA R0, R27, R23, 0x3 ;  /* 0x000000171b007211 */ /* 0x000fe200078e18ff */
[----:B------:R-:W-:Y:S01]  /*21d10*/  BSSY B0, `(.L_x_769) ;  /* 0x0000005000007945 */ /* 0x000fe20003800000 */
[----:B------:R-:W-:Y:S02]  /*21d20*/  SHF.L.U32 R21, R35, 0x1f, RZ ;  /* 0x0000001f23157819 */ /* 0x000fe400000006ff */
[----:B------:R-:W-:Y:S02]  /*21d30*/  SHF.R.S32.HI R17, RZ, 0x1f, R5 ;  /* 0x0000001fff117819 */ /* 0x000fe40000011405 */
[----:B------:R-:W0:Y:S02]  /*21d40*/  SYNCS.PHASECHK.TRANS64.TRYWAIT P0, [R0+URZ+0x38880], R21 ;  /* 0x03888015000075a7 */ /* 0x000e24000800017f */
[----:B0-----:R-:W-:Y:S05]  /*21d50*/  @!P0 BRA `(.L_x_770) ;  /* 0x0000009000588947 */ /* 0x001fea0003800000 */
.L_x_1044:
[----:B------:R-:W-:Y:S05]  /*21d60*/  BSYNC B0 ;  /* 0x0000000000007941 */ /* 0x000fea0003800000 */
.L_x_769:
[----:B------:R-:W2:Y:S01]  /*21d70*/  LDL R7, [R1+0x4] ;  /* 0x0000040001077983 */ /* 0x000ea20000100800 */
[----:B------:R-:W-:Y:S01]  /*21d80*/  ULDC.64 UR4, c[0x0][0x328] ;  /* 0x0000ca0000047ab9 */ /* 0x000fe20000000a00 */
[----:B------:R-:W1:Y:S02]  /*21d90*/  LDC R11, c[0x0][0x2f4] ;  /* 0x0000bd00ff0b7b82 */ /* 0x000e640000000800 */
[----:B------:R-:W3:Y:S01]  /*21da0*/  LDL R13, [R1+0x20] ;  /* 0x00002000010d7983 */ /* 0x000ee20000100800 */
        /* <DEDUP_REMOVED lines=10> */
[----:B------:R-:W-:Y:S01]  /*21e50*/  ULDC.64 UR4, c[0x0][0x330] ;  /* 0x0000cc0000047ab9 */ /* 0x000fe20000000a00 */
[-C--:B-1----:R-:W-:Y:S02]  /*21e60*/  ISETP.GE.AND P2, PT, R12, R11.reuse, PT ;  /* 0x0000000b0c00720c */ /* 0x082fe40003f46270 */
[----:B------:R-:W-:Y:S01]  /*21e70*/  IMAD.IADD R3, R3, 0x1, R4 ;  /* 0x0000000103037824 */ /* 0x000fe200078e0204 */
[----:B------:R-:W-:Y:S01]  /*21e80*/  ISETP.GE.AND P3, PT, R34, R11, PT ;  /* 0x0000000b2200720c */ /* 0x000fe20003f66270 */
[----:B------:R-:W-:-:S03]  /*21e90*/  IMAD.WIDE.U32 R2, R18, UR4, R2 ;  /* 0x0000000412027c25 */ /* 0x000fc6000f8e0002 */
[----:B------:R-:W-:Y:S01]  /*21ea0*/  IADD3 R8, P0, R2, UR6, RZ ;  /* 0x0000000602087c10 */ /* 0x000fe2000ff1e0ff */
[----:B--2---:R-:W-:Y:S01]  /*21eb0*/  IMAD R7, R7, UR4, RZ ;  /* 0x0000000407077c24 */ /* 0x004fe2000f8e02ff */
[----:B------:R-:W-:-:S03]  /*21ec0*/  UMOV UR4, 0xffffffff ;  /* 0xffffffff00047882 */ /* 0x000fc60000000000 */
[----:B------:R-:W-:Y:S02]  /*21ed0*/  IMAD R7, R18, UR5, R7 ;  /* 0x0000000512077c24 */ /* 0x000fe4000f8e0207 */
[----:B---3--:R-:W-:-:S03]  /*21ee0*/  IMAD R4, R27, 0x8000, R13 ;  /* 0x000080001b047824 */ /* 0x008fc600078e020d */
[----:B------:R-:W-:Y:S01]  /*21ef0*/  IADD3.X R7, R7, UR7, R3, P0, !PT ;  /* 0x0000000707077c10 */ /* 0x000fe200087fe403 */
[----:B------:R-:W-:Y:S06]  /*21f00*/  BRA.DIV UR4, `(.L_x_771) ;  /* 0x0000009204007947 */ /* 0x000fec000b800000 */
[----:B------:R-:W1:Y:S01]  /*21f10*/  SHFL.IDX PT, R2, R8, RZ, 0x181f ;  /* 0x00181fff08027589 */ /* 0x000e6200000e0000 */
[----:B------:R-:W-:-:S03]  /*21f20*/  IMAD.IADD R4, R23, 0x1, R4 ;  /* 0x0000000117047824 */ /* 0x000fc600078e0204 */
[----:B------:R-:W2:Y:S01]  /*21f30*/  SHFL.IDX PT, R3, R7, RZ, 0x181f ;  /* 0x00181fff07037589 */ /* 0x000ea200000e0000 */
[----:B-1----:R-:W-:-:S04]  /*21f40*/  IADD3 R2, P0, R34, R2, RZ ;  /* 0x0000000222027210 */ /* 0x002fc80007f1e0ff */
[----:B--2---:R-:W-:-:S05]  /*21f50*/  IADD3.X R3, RZ, R3, RZ, P0, !PT ;  /* 0x00000003ff037210 */ /* 0x004fca00007fe4ff */
        /* <DEDUP_REMOVED lines=17> */
[----:B-1----:R-:W-:-:S04]  /*22070*/  IADD3 R2, P0, R34, R2, RZ ;  /* 0x0000000222027210 */ /* 0x002fc80007f1e0ff */
[----:B--2---:R-:W-:-:S05]  /*22080*/  IADD3.X R3, RZ, R3, RZ, P0, !PT ;  /* 0x00000003ff037210 */ /* 0x004fca00007fe4ff */
        /* <DEDUP_REMOVED lines=22> */
.L_x_1062:
[----:B--2---:R-:W-:-:S04]  /*221f0*/  IADD3 R2, P0, R34, R2, RZ ;  /* 0x0000000222027210 */ /* 0x004fc80007f1e0ff */
[----:B------:R-:W-:Y:S02]  /*22200*/  IADD3.X R3, RZ, R7, RZ, P0, !PT ;  /* 0x00000007ff037210 */ /* 0x000fe400007fe4ff */
[----:B------:R-:W-:-:S03]  /*22210*/  PLOP3.LUT P0, PT, PT, PT, PT, 0x80, 0x0 ;  /* 0x000000000000781c */ /* 0x000fc60003f0f070 */
[----:B------:R-:W-:Y:S01]  /*22220*/  @!PT LDS RZ, [RZ] ;  /* 0x00000000fffff984 */ /* 0x000fe20000000800 */
[----:B------:R-:W-:Y:S01]  /*22230*/  @!PT LDS RZ, [RZ] ;  /* 0x00000000fffff984 */ /* 0x000fe20000000800 */
[----:B------:R-:W-:Y:S01]  /*22240*/  @!PT LDS RZ, [RZ] ;  /* 0x00000000fffff984 */ /* 0x000fe20000000800 */
[----:B------:R2:W-:Y:S04]  /*22250*/  LDGSTS.E.BYPASS.LTC128B.128 [R4+0x13c00], desc[UR36][R2.64], !P3 ;  /* 0x13c0000002047fae */ /* 0x0005e8000d901d64 */
[----:B------:R2:W-:Y:S01]  /*22260*/  LDGSTS.E.BYPASS.LTC128B.128 [R4+0x17c00], desc[UR36][R2.64+0x80], !P2 ;  /* 0x17c0008002047fae */ /* 0x0005e2000d101d64 */
[----:B------:R-:W-:-:S05]  /*22270*/  NOP ;  /* 0x0000000000007918 */ /* 0x000fca0000000000 */
.L_x_772:
        /* <DEDUP_REMOVED lines=10> */
.L_x_773:
[----:B------:R3:W-:Y:S01]  /*22320*/  SYNCS.ARRIVE.TRANS64.A1T0 RZ, [R0+URZ+0x38870], RZ ;  /* 0x038870ff00ff79a7 */ /* 0x0007e2000810003f */
[----:B------:R-:W-:Y:S05]  /*22330*/  @!P3 BRA `(.L_x_774) ;  /* 0x000000000004b947 */ /* 0x000fea0003800000 */
[----:B------:R-:W-:Y:S01]  /*22340*/  BPT.TRAP 0x1 ;  /* 0x000000040000795c */ /* 0x000fe20000300000 */
.L_x_774:
[----:B------:R-:W4:Y:S01]  /*22350*/  SYNCS.PHASECHK.TRANS64.TRYWAIT P0, [R0+URZ+0x38840], R21 ;  /* 0x03884015000075a7 */ /* 0x000f22000800017f */
[----:B------:R-:W-:Y:S04]  /*22360*/  BSSY B0, `(.L_x_775) ;  /* 0x0000002000007945 */ /* 0x000fe80003800000 */
[----:B----4-:R-:W-:Y:S05]  /*22370*/  @!P0 BRA `(.L_x_776) ;  /* 0x00000094002c8947 */ /* 0x010fea0003800000 */
.L_x_1063:
[----:B------:R-:W-:Y:S05]  /*22380*/  BSYNC B0 ;  /* 0x0000000000007941 */ /* 0x000fea0003800000 */
.L_x_775:
[----:B-1----:R-:W5:Y:S01]  /*22390*/  LDL R8, [R1+0x4] ;  /* 0x0000040001087983 */ /* 0x002f620000100800 */
[----:B------:R-:W-:Y:S01]  /*223a0*/  ULDC.64 UR4, c[0x0][0x300] ;  /* 0x0000c00000047ab9 */ /* 0x000fe20000000a00 */
[----:B------:R-:W-:Y:S01]  /*223b0*/  ULDC.64 UR6, c[0x0][0x2e8] ;  /* 0x0000ba0000067ab9 */ /* 0x000fe20000000a00 */
[----:B------:R-:W-:Y:S01]  /*223c0*/  IMAD R7, R17, UR4, RZ ;  /* 0x0000000411077c24 */ /* 0x000fe2000f8e02ff */
[----:B------:R-:W-:Y:S01]  /*223d0*/  LOP3.LUT R11, R34, 0x80, RZ, 0xfc, !PT ;  /* 0x00000080220b7812 */ /* 0x000fe200078efcff */
[----:B--2---:R-:W-:-:S04]  /*223e0*/  IMAD.WIDE.U32 R2, R5, UR4, RZ ;  /* 0x0000000405027c25 */ /* 0x004fc8000f8e00ff */
        /* <DEDUP_REMOVED lines=8> */
[----:B------:R-:W-:-:S03]  /*22470*/  IMAD.WIDE.U32 R2, R18, UR4, R2 ;  /* 0x0000000412027c25 */ /* 0x000fc6000f8e0002 */
[----:B------:R-:W-:Y:S01]  /*22480*/  IADD3 R6, P0, R2, UR6, RZ ;  /* 0x0000000602067c10 */ /* 0x000fe2000ff1e0ff */
[----:B-----5:R-:W-:Y:S01]  /*22490*/  IMAD R5, R8, UR4, RZ ;  /* 0x0000000408057c24 */ /* 0x020fe2000f8e02ff */
[----:B------:R-:W-:Y:S01]  /*224a0*/  UMOV UR4, 0xffffffff ;  /* 0xffffffff00047882 */ /* 0x000fe20000000000 */
[----:B------:R-:W1:Y:S02]  /*224b0*/  LDC R8, c[0x0][0x2f4] ;  /* 0x0000bd00ff087b82 */ /* 0x000e640000000800 */
[----:B------:R-:W-:-:S05]  /*224c0*/  IMAD R5, R18, UR5, R5 ;  /* 0x0000000512057c24 */ /* 0x000fca000f8e0205 */
[----:B------:R-:W-:Y:S02]  /*224d0*/  IADD3.X R5, R5, UR7, R3, P0, !PT ;  /* 0x0000000705057c10 */ /* 0x000fe400087fe403 */
[-C--:B-1----:R-:W-:Y:S02]  /*224e0*/  ISETP.GE.AND P2, PT, R11, R8.reuse, PT ;  /* 0x000000080b00720c */ /* 0x082fe40003f46270 */
[----:B------:R-:W-:Y:S01]  /*224f0*/  ISETP.GE.AND P3, PT, R34, R8, PT ;  /* 0x000000082200720c */ /* 0x000fe20003f66270 */
[----:B------:R-:W-:-:S12]  /*22500*/  BRA.DIV UR4, `(.L_x_777) ;  /* 0x0000009204dc7947 */ /* 0x000fd8000b800000 */
[----:B------:R-:W1:Y:S04]  /*22510*/  SHFL.IDX PT, R2, R6, RZ, 0x181f ;  /* 0x00181fff06027589 */ /* 0x000e6800000e0000 */
        /* <DEDUP_REMOVED lines=37> */
[----:B------:R-:W2:Y:S04]  /*22770*/  SHFL.IDX PT, R3, R5, 0x6, 0x181f ;  /* 0x00d81f0005037f89 */ /* 0x000ea800000e0000 */
[----:B------:R-:W0:Y:S01]  /*22780*/  SHFL.IDX PT, R5, R5, 0x7, 0x181f ;  /* 0x00f81f0005057f89 */ /* 0x000e2200000e0000 */
[----:B-1----:R-:W-:-:S05]  /*22790*/  IADD3 R2, P0, R34, R2, RZ ;  /* 0x0000000222027210 */ /* 0x002fca0007f1e0ff */
[----:B--2---:R-:W-:-:S05]  /*227a0*/  IMAD.X R3, RZ, RZ, R3, P0 ;  /* 0x000000ffff037224 */ /* 0x004fca00000e0603 */
[----:B------:R-:W-:Y:S04]  /*227b0*/  LDGSTS.E.BYPASS.LTC128B.128 [R4+0x2b400], desc[UR36][R2.64], !P3 ;  /* 0x2b40000002047fae */ /* 0x000fe8000d901d64 */
[----:B------:R1:W-:Y:S04]  /*227c0*/  LDGSTS.E.BYPASS.LTC128B.128 [R4+0x2f400], desc[UR36][R2.64+0x80], !P2 ;  /* 0x2f40008002047fae */ /* 0x0003e8000d101d64 */
[----:B01----:R1:W2:Y:S02]  /*227d0*/  SHFL.IDX PT, R2, R6, 0x7, 0x181f ;  /* 0x00f81f0006027f89 */ /* 0x0032a400000e0000 */
.L_x_1081:
        /* <DEDUP_REMOVED lines=9> */
.L_x_778:
        /* <DEDUP_REMOVED lines=10> */
.L_x_779:
[----:B------:R3:W-:Y:S02]  /*22910*/  SYNCS.ARRIVE.TRANS64.A1T0 RZ, [R0+URZ+0x38830], RZ ;  /* 0x038830ff00ff79a7 */ /* 0x0007e4000810003f */
[----:B---34-:R-:W-:-:S05]  /*22920*/  IMAD.U32 R0, RZ, RZ, UR38 ;  /* 0x00000026ff007e24 */ /* 0x018fca000f8e00ff */
[----:B------:R-:W-:-:S13]  /*22930*/  ISETP.NE.AND P0, PT, R0, 0x3, PT ;  /* 0x000000030000780c */ /* 0x000fda0003f05270 */
[----:B------:R-:W-:Y:S05]  /*22940*/  @!P0 BRA `(.L_x_780) ;  /* 0x0000000000048947 */ /* 0x000fea0003800000 */
[----:B------:R-:W-:Y:S01]  /*22950*/  BPT.TRAP 0x1 ;  /* 0x000000040000795c */ /* 0x000fe20000300000 */
.L_x_780:
[----:B------:R-:W-:Y:S01]  /*22960*/  LOP3.LUT R0, R10, 0x1, RZ, 0x3c, !PT ;  /* 0x000000010a007812 */ /* 0x000fe200078e3cff */
[----:B------:R-:W-:Y:S01]  /*22970*/  BSSY B0, `(.L_x_781) ;  /* 0x0000005000007945 */ /* 0x000fe20003800000 */
[----:B0-----:R-:W-:Y:S02]  /*22980*/  LEA R2, R9, R23, 0x3 ;  /* 0x0000001709027211 */ /* 0x001fe400078e18ff */
[----:B------:R-:W-:-:S04]  /*22990*/  SHF.L.U32 R0, R0, 0x1f, RZ ;  /* 0x0000001f00007819 */ /* 0x000fc800000006ff */
[----:B------:R-:W0:Y:S02]  /*229a0*/  SYNCS.PHASECHK.TRANS64.TRYWAIT P2, [R2+URZ+0x38870], R0 ;  /* 0x03887000020075a7 */ /* 0x000e24000804017f */
[----:B0-----:R-:W-:Y:S05]  /*229b0*/  @!P2 BRA `(.L_x_782) ;  /* 0x0000009400f4a947 */ /* 0x001fea0003800000 */
.L_x_1082:
[----:B------:R-:W-:Y:S05]  /*229c0*/  BSYNC B0 ;  /* 0x0000000000007941 */ /* 0x000fea0003800000 */
.L_x_781:
[----:B------:R-:W-:-:S13]  /*229d0*/  LOP3.LUT P2, RZ, R22, 0x4, RZ, 0xc0, !PT ;  /* 0x0000000416ff7812 */ /* 0x000fda000784c0ff */
[----:B------:R-:W-:Y:S05]  /*229e0*/  @!P2 BRA `(.L_x_783) ;  /* 0x000000000004a947 */ /* 0x000fea0003800000 */
[----:B------:R-:W-:Y:S01]  /*229f0*/  BPT.TRAP 0x1 ;  /* 0x000000040000795c */ /* 0x000fe20000300000 */
.L_x_783:
[----:B------:R-:W-:Y:S01]  /*22a00*/  SHF.L.U32 R3, R10, 0x1f, RZ ;  /* 0x0000001f0a037819 */ /* 0x000fe200000006ff */
[----:B0-----:R-:W-:-:S03]  /*22a10*/  IMAD.SHL.U32 R0, R9, 0x8000, RZ ;  /* 0x0000800009007824 */ /* 0x001fc600078e00ff */
[----:B------:R-:W0:Y:S02]  /*22a20*/  SYNCS.PHASECHK.TRANS64.TRYWAIT P2, [R2+URZ+0x38860], R3 ;  /* 0x03886003020075a7 */ /* 0x000e24000804017f */
[----:B0-----:R-:W-:Y:S05]  /*22a30*/  @!P2 BRA `(.L_x_784) ;  /* 0x0000009400e8a947 */ /* 0x001fea0003800000 */
.L_x_1083:
[----:B------:R-:W2:Y:S01]  /*22a40*/  LDL R8, [R1+0x24] ;  /* 0x0000240001087983 */ /* 0x000ea20000100800 */
[C---:B0-----:R-:W-:Y:S01]  /*22a50*/  LOP3.LUT R3, R0.reuse, R25, RZ, 0xfc, !PT ;  /* 0x0000001900037212 */ /* 0x041fe200078efcff */
[----:B------:R-:W-:Y:S05]  /*22a60*/  WARPSYNC.ALL ;  /* 0x0000000000007948 */ /* 0x000fea0003800000 */
[----:B------:R-:W3:Y:S01]  /*22a70*/  LDL R20, [R1+0x18] ;  /* 0x0000180001147983 */ /* 0x000ee20000100800 */
[----:B------:R-:W-:Y:S01]  /*22a80*/  IMAD.IADD R3, R23, 0x1, R3 ;  /* 0x0000000117037824 */ /* 0x000fe200078e0203 */
[C---:B------:R-:W-:Y:S01]  /*22a90*/  IADD3 R21, R0.reuse, 0x2000, RZ ;  /* 0x0000200000157810 */ /* 0x040fe20007ffe0ff */
[----:B------:R-:W-:Y:S01]  /*22aa0*/  VIADD R17, R0, 0x6000 ;  /* 0x0000600000117836 */ /* 0x000fe20000000000 */
[----:B------:R-:W4:Y:S01]  /*22ab0*/  LDL R29, [R1+0x14] ;  /* 0x00001400011d7983 */ /* 0x000f220000100800 */
[----:B------:R-:W-:-:S03]  /*22ac0*/  LOP3.LUT P2, RZ, R22, 0x4, RZ, 0xc0, !PT ;  /* 0x0000000416ff7812 */ /* 0x000fc6000784c0ff */
[----:B-1----:R-:W0:Y:S02]  /*22ad0*/  LDSM.16.MT88.4 R4, [R3+0x10400] ;  /* 0x010400000304783b */ /* 0x002e240000004200 */
[C-C-:B0-----:R-:W-:Y:S02]  /*22ae0*/  PRMT R12, R4.reuse, 0x6420, R5.reuse ;  /* 0x00006420040c7816 */ /* 0x141fe40000000005 */
[----:B------:R-:W-:Y:S02]  /*22af0*/  PRMT R13, R4, 0x7531, R5 ;  /* 0x00007531040d7816 */ /* 0x000fe40000000005 */
[----:B------:R-:W-:Y:S02]  /*22b00*/  LOP3.LUT R4, R0, R26, RZ, 0xfc, !PT ;  /* 0x0000001a00047212 */ /* 0x000fe400078efcff */
[C-C-:B------:R-:W-:Y:S02]  /*22b10*/  PRMT R14, R6.reuse, 0x6420, R7.reuse ;  /* 0x00006420060e7816 */ /* 0x140fe40000000007 */
[----:B------:R-:W-:Y:S01]  /*22b20*/  PRMT R15, R6, 0x7531, R7 ;  /* 0x00007531060f7816 */ /* 0x000fe20000000007 */
[----:B------:R-:W-:Y:S01]  /*22b30*/  IMAD.IADD R4, R24, 0x1, R4 ;  /* 0x0000000118047824 */ /* 0x000fe200078e0204 */
[----:B--2---:R-:W-:-:S05]  /*22b40*/  IADD3 R3, R23, R8, R0 ;  /* 0x0000000817037210 */ /* 0x004fca0007ffe000 */
[----:B------:R-:W0:Y:S04]  /*22b50*/  LDSM.16.MT88.4 R8, [R3+0x10400] ;  /* 0x010400000308783b */ /* 0x000e280000004200 */
[----:B------:R1:W-:Y:S02]  /*22b60*/  STSM.16.M88.4 [R4], R12 ;  /* 0x0000000c04007844 */ /* 0x0003e40000000200 */
[----:B-1----:R-:W-:Y:S01]  /*22b70*/  VIADD R12, R0, 0x4000 ;  /* 0x00004000000c7836 */ /* 0x002fe20000000000 */
[C-C-:B0-----:R-:W-:Y:S02]  /*22b80*/  PRMT R4, R8.reuse, 0x6420, R9.reuse ;  /* 0x0000642008047816 */ /* 0x141fe40000000009 */
[----:B------:R-:W-:Y:S02]  /*22b90*/  PRMT R5, R8, 0x7531, R9 ;  /* 0x0000753108057816 */ /* 0x000fe40000000009 */
[----:B------:R-:W-:-:S02]  /*22ba0*/  LOP3.LUT R8, R21, R26, RZ, 0xfc, !PT ;  /* 0x0000001a15087212 */ /* 0x000fc400078efcff */
[C-C-:B------:R-:W-:Y:S02]  /*22bb0*/  PRMT R6, R10.reuse, 0x6420, R11.reuse ;  /* 0x000064200a067816 */ /* 0x140fe4000000000b */
[----:B------:R-:W-:Y:S01]  /*22bc0*/  PRMT R7, R10, 0x7531, R11 ;  /* 0x000075310a077816 */ /* 0x000fe2000000000b */
[----:B------:R-:W-:-:S05]  /*22bd0*/  IMAD.IADD R8, R24, 0x1, R8 ;  /* 0x0000000118087824 */ /* 0x000fca00078e0208 */
[----:B------:R0:W-:Y:S02]  /*22be0*/  STSM.16.M88.4 [R8], R4 ;  /* 0x0000000408007844 */ /* 0x0001e40000000200 */
[----:B0-----:R-:W-:-:S05]  /*22bf0*/  LOP3.LUT R4, R12, R25, RZ, 0xfc, !PT ;  /* 0x000000190c047212 */ /* 0x001fca00078efcff */
[----:B------:R-:W-:-:S05]  /*22c00*/  IMAD.IADD R4, R23, 0x1, R4 ;  /* 0x0000000117047824 */ /* 0x000fca00078e0204 */
[----:B------:R-:W0:Y:S01]  /*22c10*/  LDSM.16.MT88.4 R8, [R4+0x10400] ;  /* 0x010400000408783b */ /* 0x000e220000004200 */
[----:B------:R-:W-:-:S04]  /*22c20*/  LOP3.LUT R12, R12, R26, RZ, 0xfc, !PT ;  /* 0x0000001a0c0c7212 */ /* 0x000fc800078efcff */
[----:B------:R-:W-:Y:S02]  /*22c30*/  IADD3 R12, R24, R12, RZ ;  /* 0x0000000c180c7210 */ /* 0x000fe40007ffe0ff */
[C-C-:B0-----:R-:W-:Y:S02]  /*22c40*/  PRMT R4, R8.reuse, 0x6420, R9.reuse ;  /* 0x0000642008047816 */ /* 0x141fe40000000009 */
[----:B------:R-:W-:Y:S02]  /*22c50*/  PRMT R5, R8, 0x7531, R9 ;  /* 0x0000753108057816 */ /* 0x000fe40000000009 */
[C-C-:B------:R-:W-:Y:S02]  /*22c60*/  PRMT R6, R10.reuse, 0x6420, R11.reuse ;  /* 0x000064200a067816 */ /* 0x140fe4000000000b */
[----:B------:R-:W-:Y:S02]  /*22c70*/  PRMT R7, R10, 0x7531, R11 ;  /* 0x000075310a077816 */ /* 0x000fe4000000000b */
[----:B------:R-:W0:Y:S04]  /*22c80*/  LDSM.16.MT88.4 R8, [R3+0x14400] ;  /* 0x014400000308783b */ /* 0x000e280000004200 */
[----:B------:R1:W-:Y:S02]  /*22c90*/  STSM.16.M88.4 [R12], R4 ;  /* 0x000000040c007844 */ /* 0x0003e40000000200 */
[----:B-1----:R-:W-:-:S05]  /*22ca0*/  LOP3.LUT R4, R17, R26, RZ, 0xfc, !PT ;  /* 0x0000001a11047212 */ /* 0x002fca00078efcff */
[----:B------:R-:W-:Y:S01]  /*22cb0*/  IMAD.IADD R4, R24, 0x1, R4 ;  /* 0x0000000118047824 */ /* 0x000fe200078e0204 */
[C-C-:B0-----:R-:W-:Y:S02]  /*22cc0*/  PRMT R12, R8.reuse, 0x6420, R9.reuse ;  /* 0x00006420080c7816 */ /* 0x141fe40000000009 */
[----:B------:R-:W-:Y:S02]  /*22cd0*/  PRMT R13, R8, 0x7531, R9 ;  /* 0x00007531080d7816 */ /* 0x000fe40000000009 */
[C-C-:B------:R-:W-:Y:S02]  /*22ce0*/  PRMT R14, R10.reuse, 0x6420, R11.reuse ;  /* 0x000064200a0e7816 */ /* 0x140fe4000000000b */
[----:B------:R-:W-:-:S05]  /*22cf0*/  PRMT R15, R10, 0x7531, R11 ;  /* 0x000075310a0f7816 */ /* 0x000fca000000000b */
[----:B------:R0:W-:Y:S02]  /*22d00*/  STSM.16.M88.4 [R4], R12 ;  /* 0x0000000c04007844 */ /* 0x0001e40000000200 */
[----:B0-----:R-:W-:-:S05]  /*22d10*/  VIADD R4, R0, 0x1000 ;  /* 0x0000100000047836 */ /* 0x001fca0000000000 */
[----:B------:R-:W-:-:S04]  /*22d20*/  LOP3.LUT R4, R4, R25, RZ, 0xfc, !PT ;  /* 0x0000001904047212 */ /* 0x000fc800078efcff */
[----:B------:R-:W-:-:S05]  /*22d30*/  IADD3 R4, R23, R4, RZ ;  /* 0x0000000417047210 */ /* 0x000fca0007ffe0ff */
[----:B------:R-:W0:Y:S01]  /*22d40*/  LDSM.16.MT88.4 R8, [R4+0x10400] ;  /* 0x010400000408783b */ /* 0x000e220000004200 */
[----:B---3--:R-:W-:-:S05]  /*22d50*/  IMAD.IADD R28, R20, 0x1, R0 ;  /* 0x00000001141c7824 */ /* 0x008fca00078e0200 */
[----:B------:R-:W-:Y:S02]  /*22d60*/  IADD3 R20, R24, R28, R26 ;  /* 0x0000001c18147210 */ /* 0x000fe40007ffe01a */
[C-C-:B0-----:R-:W-:Y:S02]  /*22d70*/  PRMT R4, R8.reuse, 0x6420, R9.reuse ;  /* 0x0000642008047816 */ /* 0x141fe40000000009 */
[----:B------:R-:W-:Y:S02]  /*22d80*/  PRMT R5, R8, 0x7531, R9 ;  /* 0x0000753108057816 */ /* 0x000fe40000000009 */
[C-C-:B------:R-:W-:Y:S02]  /*22d90*/  PRMT R6, R10.reuse, 0x6420, R11.reuse ;  /* 0x000064200a067816 */ /* 0x140fe4000000000b */
[----:B------:R-:W-:Y:S02]  /*22da0*/  PRMT R7, R10, 0x7531, R11 ;  /* 0x000075310a077816 */ /* 0x000fe4000000000b */
[----:B------:R-:W0:Y:S04]  /*22db0*/  LDSM.16.MT88.4 R8, [R3+0x11400] ;  /* 0x011400000308783b */ /* 0x000e280000004200 */
[----:B------:R1:W-:Y:S01]  /*22dc0*/  STSM.16.M88.4 [R20], R4 ;  /* 0x0000000414007844 */ /* 0x0003e20000000200 */
[----:B------:R-:W-:Y:S01]  /*22dd0*/  IADD3 R28, R24, R37, R28 ;  /* 0x00000025181c7210 */ /* 0x000fe20007ffe01c */
[----:B-1----:R-:W-:-:S05]  /*22de0*/  VIADD R4, R0, 0x5000 ;  /* 0x0000500000047836 */ /* 0x002fca0000000000 */
[----:B------:R-:W-:-:S05]  /*22df0*/  LOP3.LUT R4, R4, R25, RZ, 0xfc, !PT ;  /* 0x0000001904047212 */ /* 0x000fca00078efcff */
[----:B------:R-:W-:Y:S01]  /*22e00*/  IMAD.IADD R4, R23, 0x1, R4 ;  /* 0x0000000117047824 */ /* 0x000fe200078e0204 */
[C-C-:B0-----:R-:W-:Y:S02]  /*22e10*/  PRMT R12, R8.reuse, 0x6420, R9.reuse ;  /* 0x00006420080c7816 */ /* 0x141fe40000000009 */
[----:B------:R-:W-:Y:S02]  /*22e20*/  PRMT R13, R8, 0x7531, R9 ;  /* 0x00007531080d7816 */ /* 0x000fe40000000009 */
[C-C-:B------:R-:W-:Y:S02]  /*22e30*/  PRMT R14, R10.reuse, 0x6420, R11.reuse ;  /* 0x000064200a0e7816 */ /* 0x140fe4000000000b */
[----:B------:R-:W-:-:S05]  /*22e40*/  PRMT R15, R10, 0x7531, R11 ;  /* 0x000075310a0f7816 */ /* 0x000fca000000000b */
[----:B------:R-:W-:Y:S04]  /*22e50*/  STSM.16.M88.4 [R28], R12 ;  /* 0x0000000c1c007844 */ /* 0x000fe80000000200 */
[----:B------:R-:W0:Y:S01]  /*22e60*/  LDSM.16.MT88.4 R8, [R4+0x10400] ;  /* 0x010400000408783b */ /* 0x000e220000004200 */
[----:B------:R-:W-:Y:S02]  /*22e70*/  LOP3.LUT R21, R21, R25, RZ, 0xfc, !PT ;  /* 0x0000001915157212 */ /* 0x000fe400078efcff */
        /* <DEDUP_REMOVED lines=9> */
[----:B------:R-:W-:Y:S02]  /*22f10*/  PRMT R15, R10, 0x7531, R11 ;  /* 0x000075310a0f7816 */ /* 0x000fe4000000000b */
[----:B------:R-:W-:-:S03]  /*22f20*/  IADD3 R8, R23, R21, RZ ;  /* 0x0000001517087210 */ /* 0x000fc60007ffe0ff */
[----:B------:R-:W-:Y:S04]  /*22f30*/  STSM.16.M88.4 [R28+0x4000], R12 ;  /* 0x0040000c1c007844 */ /* 0x000fe80000000200 */
[----:B------:R-:W0:Y:S01]  /*22f40*/  LDSM.16.MT88.4 R8, [R8+0x10400] ;  /* 0x010400000808783b */ /* 0x000e220000004200 */
[----:B------:R-:W-:Y:S02]  /*22f50*/  LOP3.LUT R17, R17, R25, RZ, 0xfc, !PT ;  /* 0x0000001911117212 */ /* 0x000fe400078efcff */
[C-C-:B0-----:R-:W-:Y:S02]  /*22f60*/  PRMT R4, R8.reuse, 0x6420, R9.reuse ;  /* 0x0000642008047816 */ /* 0x141fe40000000009 */
[----:B------:R-:W-:Y:S02]  /*22f70*/  PRMT R5, R8, 0x7531, R9 ;  /* 0x0000753108057816 */ /* 0x000fe40000000009 */
[----:B------:R-:W-:-:S02]  /*22f80*/  PRMT R6, R10, 0x6420, R11 ;  /* 0x000064200a067816 */ /* 0x000fc4000000000b */
[----:B------:R-:W-:Y:S02]  /*22f90*/  PRMT R7, R10, 0x7531, R11 ;  /* 0x000075310a077816 */ /* 0x000fe4000000000b */
[----:B------:R-:W0:Y:S02]  /*22fa0*/  LDSM.16.MT88.4 R8, [R3+0x12400] ;  /* 0x012400000308783b */ /* 0x000e240000004200 */
[C-C-:B0-----:R-:W-:Y:S02]  /*22fb0*/  PRMT R12, R8.reuse, 0x6420, R9.reuse ;  /* 0x00006420080c7816 */ /* 0x141fe40000000009 */
[----:B------:R-:W-:Y:S01]  /*22fc0*/  PRMT R13, R8, 0x7531, R9 ;  /* 0x00007531080d7816 */ /* 0x000fe20000000009 */
[----:B------:R-:W-:Y:S02]  /*22fd0*/  IMAD.IADD R8, R23, 0x1, R17 ;  /* 0x0000000117087824 */ /* 0x000fe400078e0211 */
[----:B------:R-:W2:Y:S01]  /*22fe0*/  LDL R17, [R1+0x1c] ;  /* 0x00001c0001117983 */ /* 0x000ea20000100800 */
[----:B----4-:R-:W-:Y:S01]  /*22ff0*/  IMAD.IADD R21, R29, 0x1, R0 ;  /* 0x000000011d157824 */ /* 0x010fe200078e0200 */
[----:B------:R-:W-:-:S02]  /*23000*/  PRMT R14, R10, 0x6420, R11 ;  /* 0x000064200a0e7816 */ /* 0x000fc4000000000b */
[----:B------:R-:W-:Y:S02]  /*23010*/  PRMT R15, R10, 0x7531, R11 ;  /* 0x000075310a0f7816 */ /* 0x000fe4000000000b */
[C---:B------:R-:W-:Y:S02]  /*23020*/  IADD3 R20, R24.reuse, R21, R26 ;  /* 0x0000001518147210 */ /* 0x040fe40007ffe01a */
[----:B------:R-:W-:-:S03]  /*23030*/  IADD3 R21, R24, R37, R21 ;  /* 0x0000002518157210 */ /* 0x000fc60007ffe015 */
[----:B------:R-:W-:Y:S04]  /*23040*/  STSM.16.M88.4 [R20], R4 ;  /* 0x0000000414007844 */ /* 0x000fe80000000200 */
[----:B------:R-:W-:Y:S04]  /*23050*/  STSM.16.M88.4 [R21], R12 ;  /* 0x0000000c15007844 */ /* 0x000fe80000000200 */
[----:B------:R-:W0:Y:S02]  /*23060*/  LDSM.16.MT88.4 R8, [R8+0x10400] ;  /* 0x010400000808783b */ /* 0x000e240000004200 */
[----:B0-----:R-:W-:-:S02]  /*23070*/  PRMT R4, R8, 0x6420, R9 ;  /* 0x0000642008047816 */ /* 0x001fc40000000009 */
[----:B------:R-:W-:Y:S02]  /*23080*/  PRMT R5, R8, 0x7531, R9 ;  /* 0x0000753108057816 */ /* 0x000fe40000000009 */
[C-C-:B------:R-:W-:Y:S02]  /*23090*/  PRMT R6, R10.reuse, 0x6420, R11.reuse ;  /* 0x000064200a067816 */ /* 0x140fe4000000000b */
[----:B------:R-:W-:Y:S02]  /*230a0*/  PRMT R7, R10, 0x7531, R11 ;  /* 0x000075310a077816 */ /* 0x000fe4000000000b */
[----:B------:R-:W0:Y:S04]  /*230b0*/  LDSM.16.MT88.4 R8, [R3+0x16400] ;  /* 0x016400000308783b */ /* 0x000e280000004200 */
[----:B------:R1:W-:Y:S02]  /*230c0*/  STSM.16.M88.4 [R20+0x4000], R4 ;  /* 0x0040000414007844 */ /* 0x0003e40000000200 */
[----:B-1----:R-:W-:-:S05]  /*230d0*/  VIADD R4, R0, 0x3000 ;  /* 0x0000300000047836 */ /* 0x002fca0000000000 */
[----:B------:R-:W-:-:S04]  /*230e0*/  LOP3.LUT R4, R4, R25, RZ, 0xfc, !PT ;  /* 0x0000001904047212 */ /* 0x000fc800078efcff */
[----:B------:R-:W-:Y:S02]  /*230f0*/  IADD3 R4, R23, R4, RZ ;  /* 0x0000000417047210 */ /* 0x000fe40007ffe0ff */
[C-C-:B0-----:R-:W-:Y:S02]  /*23100*/  PRMT R28, R8.reuse, 0x6420, R9.reuse ;  /* 0x00006420081c7816 */ /* 0x141fe40000000009 */
[----:B------:R-:W-:Y:S02]  /*23110*/  PRMT R29, R8, 0x7531, R9 ;  /* 0x00007531081d7816 */ /* 0x000fe40000000009 */
[C-C-:B------:R-:W-:Y:S02]  /*23120*/  PRMT R30, R10.reuse, 0x6420, R11.reuse ;  /* 0x000064200a1e7816 */ /* 0x140fe4000000000b */
        /* <DEDUP_REMOVED lines=9> */
[----:B------:R-:W-:Y:S02]  /*231c0*/  PRMT R5, R8, 0x7531, R9 ;  /* 0x0000753108057816 */ /* 0x000fe40000000009 */
[C-C-:B------:R-:W-:Y:S02]  /*231d0*/  PRMT R6, R10.reuse, 0x6420, R11.reuse ;  /* 0x000064200a067816 */ /* 0x140fe4000000000b */
[----:B------:R-:W-:Y:S01]  /*231e0*/  PRMT R7, R10, 0x7531, R11 ;  /* 0x000075310a077816 */ /* 0x000fe2000000000b */
[----:B--2---:R-:W-:-:S02]  /*231f0*/  IMAD.IADD R20, R17, 0x1, R0 ;  /* 0x0000000111147824 */ /* 0x004fc400078e0200 */
[----:B------:R-:W-:-:S05]  /*23200*/  VIADD R0, R0, 0x7000 ;  /* 0x0000700000007836 */ /* 0x000fca0000000000 */
[----:B------:R-:W-:Y:S02]  /*23210*/  LOP3.LUT R0, R0, R25, RZ, 0xfc, !PT ;  /* 0x0000001900007212 */ /* 0x000fe400078efcff */
[C---:B------:R-:W-:Y:S02]  /*23220*/  IADD3 R17, R24.reuse, R20, R26 ;  /* 0x0000001418117210 */ /* 0x040fe40007ffe01a */
[----:B------:R-:W-:Y:S01]  /*23230*/  IADD3 R20, R24, R37, R20 ;  /* 0x0000002518147210 */ /* 0x000fe20007ffe014 */
[----:B------:R-:W-:Y:S02]  /*23240*/  IMAD.IADD R0, R23, 0x1, R0 ;  /* 0x0000000117007824 */ /* 0x000fe400078e0200 */
[----:B------:R-:W-:Y:S04]  /*23250*/  STSM.16.M88.4 [R17], R12 ;  /* 0x0000000c11007844 */ /* 0x000fe80000000200 */
[----:B------:R-:W-:Y:S04]  /*23260*/  STSM.16.M88.4 [R20], R4 ;  /* 0x0000000414007844 */ /* 0x000fe80000000200 */
[----:B------:R-:W0:Y:S04]  /*23270*/  LDSM.16.MT88.4 R4, [R0+0x10400] ;  /* 0x010400000004783b */ /* 0x000e280000004200 */
[----:B------:R-:W1:Y:S01]  /*23280*/  LDSM.16.MT88.4 R8, [R3+0x17400] ;  /* 0x017400000308783b */ /* 0x000e620000004200 */
[----:B0-----:R-:W-:-:S02]  /*23290*/  PRMT R12, R4, 0x6420, R5 ;  /* 0x00006420040c7816 */ /* 0x001fc40000000005 */
[----:B------:R-:W-:Y:S02]  /*232a0*/  PRMT R13, R4, 0x7531, R5 ;  /* 0x00007531040d7816 */ /* 0x000fe40000000005 */
[C-C-:B------:R-:W-:Y:S02]  /*232b0*/  PRMT R14, R6.reuse, 0x6420, R7.reuse ;  /* 0x00006420060e7816 */ /* 0x140fe40000000007 */
[----:B------:R-:W-:Y:S02]  /*232c0*/  PRMT R15, R6, 0x7531, R7 ;  /* 0x00007531060f7816 */ /* 0x000fe40000000007 */
[C-C-:B-1----:R-:W-:Y:S02]  /*232d0*/  PRMT R4, R8.reuse, 0x6420, R9.reuse ;  /* 0x0000642008047816 */ /* 0x142fe40000000009 */
[----:B------:R-:W-:Y:S02]  /*232e0*/  PRMT R5, R8, 0x7531, R9 ;  /* 0x0000753108057816 */ /* 0x000fe40000000009 */
[----:B------:R-:W-:-:S02]  /*232f0*/  PRMT R6, R10, 0x6420, R11 ;  /* 0x000064200a067816 */ /* 0x000fc4000000000b */
        /* <DEDUP_REMOVED lines=11> */
.L_x_785:
[----:B-1----:R1:W-:Y:S01]  /*233b0*/  SYNCS.ARRIVE.TRANS64.A1T0 RZ, [R2+URZ+0x38850], RZ ;  /* 0x038850ff02ff79a7 */ /* 0x0023e2000810003f */
[----:B------:R-:W-:Y:S06]  /*233c0*/  BAR.SYNC.DEFER_BLOCKING 0x2, 0x80 ;  /* 0x0082000000007b1d */ /* 0x000fec0000010000 */
[----:B------:R-:W-:Y:S05]  /*233d0*/  @!P0 BRA `(.L_x_786) ;  /* 0x0000000000048947 */ /* 0x000fea0003800000 */
[----:B------:R-:W-:Y:S01]  /*233e0*/  BPT.TRAP 0x1 ;  /* 0x000000040000795c */ /* 0x000fe20000300000 */
.L_x_786:
[----:B------:R-:W2:Y:S01]  /*233f0*/  LDL R0, [R1+0x10] ;  /* 0x0000100001007983 */ /* 0x000ea20000100800 */
[----:B-1----:R-:W-:Y:S01]  /*23400*/  IADD3 R2, R2, 0x38880, RZ ;  /* 0x0003888002027810 */ /* 0x002fe20007ffe0ff */
[----:B------:R-:W-:Y:S02]  /*23410*/  IMAD.MOV.U32 R10, RZ, RZ, R35 ;  /* 0x000000ffff0a7224 */ /* 0x000fe400078e0023 */
[----:B------:R-:W-:Y:S01]  /*23420*/  IMAD.MOV.U32 R9, RZ, RZ, R27 ;  /* 0x000000ffff097224 */ /* 0x000fe200078e001b */
[----:B--2---:R-:W-:-:S04]  /*23430*/  PRMT R2, R0, 0x654, R2 ;  /* 0x0000065400027816 */ /* 0x004fc80000000002 */
[----:B------:R1:W-:Y:S01]  /*23440*/  SYNCS.ARRIVE.TRANS64.RED.A1T0 RZ, [R2+URZ], RZ ;  /* 0x000000ff02ff79a7 */ /* 0x0003e2000810043f */
[----:B------:R-:W-:Y:S05]  /*23450*/  @P1 BRA `(.L_x_787) ;  /* 0xffffffe4008c1947 */ /* 0x000fea000383ffff */
.L_x_767:
[----:B0-----:R-:W1:Y:S01]  /*23460*/  S2R R0, SR_TID.X ;  /* 0x0000000000007919 */ /* 0x001e620000002100 */
[----:B------:R-:W-:Y:S01]  /*23470*/  BSSY B0, `(.L_x_788) ;  /* 0x0000012000007945 */ /* 0x000fe20003800000 */
[----:B-1----:R-:W-:Y:S01]  /*23480*/  LOP3.LUT R2, R0, 0x7f, RZ, 0xc0, !PT ;  /* 0x0000007f00027812 */ /* 0x002fe200078ec0ff */
        /* <DEDUP_REMOVED lines=15> */
[----:B0-----:R-:W-:-:S07]  /*23580*/  IADD3 R16, R0, UR39, R7 ;  /* 0x0000002700107c10 */ /* 0x001fce000fffe007 */
.L_x_789:
[----:B------:R-:W-:Y:S05]  /*23590*/  BSYNC B0 ;  /* 0x0000000000007941 */ /* 0x000fea0003800000 */
.L_x_788:
[----:B------:R-:W-:Y:S05]  /*235a0*/  @!P0 BRA `(.L_x_790) ;  /* 0x0000000000048947 */ /* 0x000fea0003800000 */
[----:B------:R-:W-:Y:S01]  /*235b0*/  BPT.TRAP 0x1 ;  /* 0x000000040000795c */ /* 0x000fe20000300000 */
.L_x_790:
[----:B------:R-:W-:Y:S01]  /*235c0*/  LOP3.LUT R3, R35, 0x1, RZ, 0x3c, !PT ;  /* 0x0000000123037812 */ /* 0x000fe200078e3cff */
[----:B------:R-:W-:Y:S01]  /*235d0*/  BSSY B0, `(.L_x_791) ;  /* 0x0000005000007945 */ /* 0x000fe20003800000 */
[----:B------:R-:W-:Y:S02]  /*235e0*/  LEA R0, R27, R23, 0x3 ;  /* 0x000000171b007211 */ /* 0x000fe400078e18ff */
[----:B------:R-:W-:-:S04]  /*235f0*/  SHF.L.U32 R3, R3, 0x1f, RZ ;  /* 0x0000001f03037819 */ /* 0x000fc800000006ff */
[----:B------:R-:W0:Y:S02]  /*23600*/  SYNCS.PHASECHK.TRANS64.TRYWAIT P1, [R0+URZ+0x38870], R3 ;  /* 0x03887003000075a7 */ /* 0x000e24000802017f */
[----:B0-----:R-:W-:Y:S05]  /*23610*/  @!P1 BRA `(.L_x_792) ;  /* 0x0000008c00049947 */ /* 0x001fea0003800000 */
.L_x_1084:
[----:B------:R-:W-:Y:S05]  /*23620*/  BSYNC B0 ;  /* 0x0000000000007941 */ /* 0x000fea0003800000 */
.L_x_791:
[----:B------:R-:W-:-:S13]  /*23630*/  LOP3.LUT P1, RZ, R22, 0x4, RZ, 0xc0, !PT ;  /* 0x0000000416ff7812 */ /* 0x000fda000782c0ff */
[----:B------:R-:W-:Y:S05]  /*23640*/  @!P1 BRA `(.L_x_793) ;  /* 0x0000000000049947 */ /* 0x000fea0003800000 */
[----:B------:R-:W-:Y:S01]  /*23650*/  BPT.TRAP 0x1 ;  /* 0x000000040000795c */ /* 0x000fe20000300000 */
.L_x_793:
[----:B0-----:R-:W-:-:S04]  /*23660*/  SHF.L.U32 R3, R35, 0x1f, RZ ;  /* 0x0000001f23037819 */ /* 0x001fc800000006ff */
[----:B------:R-:W0:Y:S02]  /*23670*/  SYNCS.PHASECHK.TRANS64.TRYWAIT P1, [R0+URZ+0x38860], R3 ;  /* 0x03886003000075a7 */ /* 0x000e24000802017f */
[----:B0-----:R-:W-:Y:S05]  /*23680*/  @!P1 BRA `(.L_x_794) ;  /* 0x0000008800fc9947 */ /* 0x001fea0003800000 */
.L_x_1085:
[----:B------:R-:W2:Y:S01]  /*23690*/  LDL R4, [R1+0x24] ;  /* 0x0000240001047983 */ /* 0x000ea20000100800 */
[----:B------:R-:W-:Y:S01]  /*236a0*/  IMAD.SHL.U32 R18, R27, 0x8000, RZ ;  /* 0x000080001b127824 */ /* 0x000fe200078e00ff */
[----:B------:R-:W-:Y:S05]  /*236b0*/  WARPSYNC.ALL ;  /* 0x0000000000007948 */ /* 0x000fea0003800000 */
[----:B------:R-:W3:Y:S01]  /*236c0*/  LDL R29, [R1+0x18] ;  /* 0x00001800011d7983 */ /* 0x000ee20000100800 */
[----:B------:R-:W-:Y:S02]  /*236d0*/  LOP3.LUT R2, R18, R25, RZ, 0xfc, !PT ;  /* 0x0000001912027212 */ /* 0x000fe400078efcff */
[----:B------:R-:W-:Y:S01]  /*236e0*/  LOP3.LUT P1, RZ, R22, 0x4, RZ, 0xc0, !PT ;  /* 0x0000000416ff7812 */ /* 0x000fe2000782c0ff */
[----:B------:R-:W4:Y:S02]  /*236f0*/  LDL R32, [R1+0x14] ;  /* 0x0000140001207983 */ /* 0x000f240000100800 */
[----:B------:R-:W-:-:S06]  /*23700*/  IMAD.IADD R9, R23, 0x1, R2 ;  /* 0x0000000117097824 */ /* 0x000fcc00078e0202 */
[----:B------:R-:W1:Y:S01]  /*23710*/  LDSM.16.MT88.4 R8, [R9+0x10400] ;  /* 0x010400000908783b */ /* 0x000e620000004200 */
[----:B0-----:R-:W-:-:S05]  /*23720*/  LOP3.LUT R3, R18, R26, RZ, 0xfc, !PT ;  /* 0x0000001a12037212 */ /* 0x001fca00078efcff */
[----:B------:R-:W-:Y:S01]  /*23730*/  IMAD.IADD R3, R24, 0x1, R3 ;  /* 0x0000000118037824 */ /* 0x000fe200078e0203 */
[----:B------:R-:W-:Y:S02]  /*23740*/  IADD3 R20, R18, 0x2000, RZ ;  /* 0x0000200012147810 */ /* 0x000fe40007ffe0ff */
[C-C-:B-1----:R-:W-:Y:S02]  /*23750*/  PRMT R12, R8.reuse, 0x6420, R9.reuse ;  /* 0x00006420080c7816 */ /* 0x142fe40000000009 */
[----:B------:R-:W-:Y:S02]  /*23760*/  PRMT R13, R8, 0x7531, R9 ;  /* 0x00007531080d7816 */ /* 0x000fe40000000009 */
[C-C-:B------:R-:W-:Y:S02]  /*23770*/  PRMT R14, R10.reuse, 0x6420, R11.reuse ;  /* 0x000064200a0e7816 */ /* 0x140fe4000000000b */
[----:B------:R-:W-:Y:S02]  /*23780*/  PRMT R15, R10, 0x7531, R11 ;  /* 0x000075310a0f7816 */ /* 0x000fe4000000000b */
[----:B--2---:R-:W-:-:S05]  /*23790*/  IADD3 R2, R23, R4, R18 ;  /* 0x0000000417027210 */ /* 0x004fca0007ffe012 */
[----:B------:R-:W0:Y:S04]  /*237a0*/  LDSM.16.MT88.4 R4, [R2+0x10400] ;  /* 0x010400000204783b */ /* 0x000e280000004200 */
[----:B------:R1:W-:Y:S02]  /*237b0*/  STSM.16.M88.4 [R3], R12 ;  /* 0x0000000c03007844 */ /* 0x0003e40000000200 */
[----:B-1----:R-:W-:Y:S01]  /*237c0*/  VIADD R3, R18, 0x4000 ;  /* 0x0000400012037836 */ /* 0x002fe20000000000 */
[C-C-:B0-----:R-:W-:Y:S02]  /*237d0*/  PRMT R8, R4.reuse, 0x6420, R5.reuse ;  /* 0x0000642004087816 */ /* 0x141fe40000000005 */
[----:B------:R-:W-:Y:S02]  /*237e0*/  PRMT R9, R4, 0x7531, R5 ;  /* 0x0000753104097816 */ /* 0x000fe40000000005 */
[----:B------:R-:W-:-:S02]  /*237f0*/  LOP3.LUT R5, R20, R26, RZ, 0xfc, !PT ;  /* 0x0000001a14057212 */ /* 0x000fc400078efcff */
[----:B------:R-:W-:Y:S02]  /*23800*/  LOP3.LUT R4, R3, R25, RZ, 0xfc, !PT ;  /* 0x0000001903047212 */ /* 0x000fe400078efcff */
[----:B------:R-:W-:Y:S01]  /*23810*/  PRMT R10, R6, 0x6420, R7 ;  /* 0x00006420060a7816 */ /* 0x000fe20000000007 */
[----:B------:R-:W-:Y:S01]  /*23820*/  IMAD.IADD R17, R24, 0x1, R5 ;  /* 0x0000000118117824 */ /* 0x000fe200078e0205 */
[----:B------:R-:W-:Y:S01]  /*23830*/  PRMT R11, R6, 0x7531, R7 ;  /* 0x00007531060b7816 */ /* 0x000fe20000000007 */
[----:B------:R-:W-:-:S04]  /*23840*/  IMAD.IADD R21, R23, 0x1, R4 ;  /* 0x0000000117157824 */ /* 0x000fc800078e0204 */
[----:B------:R-:W-:Y:S04]  /*23850*/  STSM.16.M88.4 [R17], R8 ;  /* 0x0000000811007844 */ /* 0x000fe80000000200 */
[----:B------:R-:W0:Y:S01]  /*23860*/  LDSM.16.MT88.4 R4, [R21+0x10400] ;  /* 0x010400001504783b */ /* 0x000e220000004200 */
[----:B------:R-:W-:Y:S02]  /*23870*/  LOP3.LUT R3, R3, R26, RZ, 0xfc, !PT ;  /* 0x0000001a03037212 */ /* 0x000fe400078efcff */
[C-C-:B0-----:R-:W-:Y:S02]  /*23880*/  PRMT R12, R4.reuse, 0x6420, R5.reuse ;  /* 0x00006420040c7816 */ /* 0x141fe40000000005 */
[----:B------:R-:W-:Y:S02]  /*23890*/  PRMT R13, R4, 0x7531, R5 ;  /* 0x00007531040d7816 */ /* 0x000fe40000000005 */
[----:B------:R-:W-:-:S02]  /*238a0*/  PRMT R14, R6, 0x6420, R7 ;  /* 0x00006420060e7816 */ /* 0x000fc40000000007 */
[----:B------:R-:W-:Y:S02]  /*238b0*/  PRMT R15, R6, 0x7531, R7 ;  /* 0x00007531060f7816 */ /* 0x000fe40000000007 */
[----:B------:R-:W0:Y:S01]  /*238c0*/  LDSM.16.MT88.4 R4, [R2+0x14400] ;  /* 0x014400000204783b */ /* 0x000e220000004200 */
[----:B------:R-:W-:Y:S01]  /*238d0*/  IADD3 R3, R24, R3, RZ ;  /* 0x0000000318037210 */ /* 0x000fe20007ffe0ff */
[----:B------:R-:W-:-:S04]  /*238e0*/  VIADD R21, R18, 0x6000 ;  /* 0x0000600012157836 */ /* 0x000fc80000000000 */
[----:B------:R1:W-:Y:S02]  /*238f0*/  STSM.16.M88.4 [R3], R12 ;  /* 0x0000000c03007844 */ /* 0x0003e40000000200 */
[----:B-1----:R-:W-:-:S05]  /*23900*/  LOP3.LUT R3, R21, R26, RZ, 0xfc, !PT ;  /* 0x0000001a15037212 */ /* 0x002fca00078efcff */
[----:B------:R-:W-:Y:S01]  /*23910*/  IMAD.IADD R3, R24, 0x1, R3 ;  /* 0x0000000118037824 */ /* 0x000fe200078e0203 */
[C-C-:B0-----:R-:W-:Y:S02]  /*23920*/  PRMT R8, R4.reuse, 0x6420, R5.reuse ;  /* 0x0000642004087816 */ /* 0x141fe40000000005 */
[----:B------:R-:W-:Y:S01]  /*23930*/  PRMT R9, R4, 0x7531, R5 ;  /* 0x0000753104097816 */ /* 0x000fe20000000005 */
[----:B------:R-:W-:Y:S01]  /*23940*/  VIADD R4, R18, 0x1000 ;  /* 0x0000100012047836 */ /* 0x000fe20000000000 */
[----:B------:R-:W-:-:S04]  /*23950*/  PRMT R10, R6, 0x6420, R7 ;  /* 0x00006420060a7816 */ /* 0x000fc80000000007 */
[----:B------:R-:W-:Y:S02]  /*23960*/  LOP3.LUT R4, R4, R25, RZ, 0xfc, !PT ;  /* 0x0000001904047212 */ /* 0x000fe400078efcff */
[----:B------:R-:W-:Y:S02]  /*23970*/  PRMT R11, R6, 0x7531, R7 ;  /* 0x00007531060b7816 */ /* 0x000fe40000000007 */
[----:B------:R-:W-:-:S03]  /*23980*/  IADD3 R28, R23, R4, RZ ;  /* 0x00000004171c7210 */ /* 0x000fc60007ffe0ff */
[----:B------:R-:W-:Y:S04]  /*23990*/  STSM.16.M88.4 [R3], R8 ;  /* 0x0000000803007844 */ /* 0x000fe80000000200 */
[----:B------:R-:W0:Y:S02]  /*239a0*/  LDSM.16.MT88.4 R4, [R28+0x10400] ;  /* 0x010400001c04783b */ /* 0x000e240000004200 */
[C-C-:B0-----:R-:W-:Y:S02]  /*239b0*/  PRMT R12, R4.reuse, 0x6420, R5.reuse ;  /* 0x00006420040c7816 */ /* 0x141fe40000000005 */
[----:B------:R-:W-:Y:S02]  /*239c0*/  PRMT R13, R4, 0x7531, R5 ;  /* 0x00007531040d7816 */ /* 0x000fe40000000005 */
[----:B------:R-:W-:-:S02]  /*239d0*/  PRMT R14, R6, 0x6420, R7 ;  /* 0x00006420060e7816 */ /* 0x000fc40000000007 */
[----:B------:R-:W-:Y:S02]  /*239e0*/  PRMT R15, R6, 0x7531, R7 ;  /* 0x00007531060f7816 */ /* 0x000fe40000000007 */
[----:B------:R-:W0:Y:S01]  /*239f0*/  LDSM.16.MT88.4 R4, [R2+0x11400] ;  /* 0x011400000204783b */ /* 0x000e220000004200 */
[----:B---3--:R-:W-:-:S05]  /*23a00*/  IMAD.IADD R3, R29, 0x1, R18 ;  /* 0x000000011d037824 */ /* 0x008fca00078e0212 */
[C---:B------:R-:W-:Y:S02]  /*23a10*/  IADD3 R17, R24.reuse, R3, R26 ;  /* 0x0000000318117210 */ /* 0x040fe40007ffe01a */
[----:B------:R-:W-:-:S03]  /*23a20*/  IADD3 R3, R24, R37, R3 ;  /* 0x0000002518037210 */ /* 0x000fc60007ffe003 */
[----:B------:R-:W-:Y:S01]  /*23a30*/  STSM.16.M88.4 [R17], R12 ;  /* 0x0000000c11007844 */ /* 0x000fe20000000200 */
[C-C-:B0-----:R-:W-:Y:S02]  /*23a40*/  PRMT R8, R4.reuse, 0x6420, R5.reuse ;  /* 0x0000642004087816 */ /* 0x141fe40000000005 */
[----:B------:R-:W-:Y:S01]  /*23a50*/  PRMT R9, R4, 0x7531, R5 ;  /* 0x0000753104097816 */ /* 0x000fe20000000005 */
[----:B------:R-:W-:Y:S01]  /*23a60*/  VIADD R4, R18, 0x5000 ;  /* 0x0000500012047836 */ /* 0x000fe20000000000 */
[----:B------:R-:W-:-:S04]  /*23a70*/  PRMT R10, R6, 0x6420, R7 ;  /* 0x00006420060a7816 */ /* 0x000fc80000000007 */
[----:B------:R-:W-:Y:S02]  /*23a80*/  LOP3.LUT R4, R4, R25, RZ, 0xfc, !PT ;  /* 0x0000001904047212 */ /* 0x000fe400078efcff */
[----:B------:R-:W-:-:S03]  /*23a90*/  PRMT R11, R6, 0x7531, R7 ;  /* 0x00007531060b7816 */ /* 0x000fc60000000007 */
[----:B------:R-:W-:Y:S02]  /*23aa0*/  IMAD.IADD R28, R23, 0x1, R4 ;  /* 0x00000001171c7824 */ /* 0x000fe400078e0204 */
[----:B------:R-:W-:Y:S04]  /*23ab0*/  STSM.16.M88.4 [R3], R8 ;  /* 0x0000000803007844 */ /* 0x000fe80000000200 */
[----:B------:R-:W0:Y:S02]  /*23ac0*/  LDSM.16.MT88.4 R4, [R28+0x10400] ;  /* 0x010400001c04783b */ /* 0x000e240000004200 */
[C-C-:B0-----:R-:W-:Y:S02]  /*23ad0*/  PRMT R12, R4.reuse, 0x6420, R5.reuse ;  /* 0x00006420040c7816 */ /* 0x141fe40000000005 */
[----:B------:R-:W-:-:S02]  /*23ae0*/  PRMT R13, R4, 0x7531, R5 ;  /* 0x00007531040d7816 */ /* 0x000fc40000000005 */
[C-C-:B------:R-:W-:Y:S02]  /*23af0*/  PRMT R14, R6.reuse, 0x6420, R7.reuse ;  /* 0x00006420060e7816 */ /* 0x140fe40000000007 */
[----:B------:R-:W-:Y:S02]  /*23b00*/  PRMT R15, R6, 0x7531, R7 ;  /* 0x00007531060f7816 */ /* 0x000fe40000000007 */
[----:B------:R-:W0:Y:S04]  /*23b10*/  LDSM.16.MT88.4 R4, [R2+0x15400] ;  /* 0x015400000204783b */ /* 0x000e280000004200 */
[----:B------:R-:W-:Y:S01]  /*23b20*/  STSM.16.M88.4 [R17+0x4000], R12 ;  /* 0x0040000c11007844 */ /* 0x000fe20000000200 */
[C-C-:B0-----:R-:W-:Y:S02]  /*23b30*/  PRMT R8, R4.reuse, 0x6420, R5.reuse ;  /* 0x0000642004087816 */ /* 0x141fe40000000005 */
[----:B------:R-:W-:-:S02]  /*23b40*/  PRMT R9, R4, 0x7531, R5 ;  /* 0x0000753104097816 */ /* 0x000fc40000000005 */
[C-C-:B------:R-:W-:Y:S02]  /*23b50*/  PRMT R10, R6.reuse, 0x6420, R7.reuse ;  /* 0x00006420060a7816 */ /* 0x140fe40000000007 */
[----:B------:R-:W-:-:S05]  /*23b60*/  PRMT R11, R6, 0x7531, R7 ;  /* 0x00007531060b7816 */ /* 0x000fca0000000007 */
[----:B------:R4:W-:Y:S02]  /*23b70*/  STSM.16.M88.4 [R3+0x4000], R8 ;  /* 0x0040000803007844 */ /* 0x0009e40000000200 */
[----:B----4-:R-:W-:Y:S02]  /*23b80*/  IMAD.IADD R3, R32, 0x1, R18 ;  /* 0x0000000120037824 */ /* 0x010fe400078e0212 */
[----:B------:R-:W2:Y:S01]  /*23b90*/  LDL R32, [R1+0x1c] ;  /* 0x00001c0001207983 */ /* 0x000ea20000100800 */
[----:B------:R-:W-:-:S04]  /*23ba0*/  LOP3.LUT R20, R20, R25, RZ, 0xfc, !PT ;  /* 0x0000001914147212 */ /* 0x000fc800078efcff */
[----:B------:R-:W-:-:S05]  /*23bb0*/  IADD3 R20, R23, R20, RZ ;  /* 0x0000001417147210 */ /* 0x000fca0007ffe0ff */
[----:B------:R-:W0:Y:S02]  /*23bc0*/  LDSM.16.MT88.4 R4, [R20+0x10400] ;  /* 0x010400001404783b */ /* 0x000e240000004200 */
[C-C-:B0-----:R-:W-:Y:S02]  /*23bd0*/  PRMT R28, R4.reuse, 0x6420, R5.reuse ;  /* 0x00006420041c7816 */ /* 0x141fe40000000005 */
[----:B------:R-:W-:Y:S02]  /*23be0*/  PRMT R29, R4, 0x7531, R5 ;  /* 0x00007531041d7816 */ /* 0x000fe40000000005 */
[C-C-:B------:R-:W-:Y:S02]  /*23bf0*/  PRMT R30, R6.reuse, 0x6420, R7.reuse ;  /* 0x00006420061e7816 */ /* 0x140fe40000000007 */
[----:B------:R-:W-:Y:S02]  /*23c00*/  PRMT R31, R6, 0x7531, R7 ;  /* 0x00007531061f7816 */ /* 0x000fe40000000007 */
[----:B------:R-:W0:Y:S01]  /*23c10*/  LDSM.16.MT88.4 R4, [R2+0x12400] ;  /* 0x012400000204783b */ /* 0x000e220000004200 */
[----:B------:R-:W-:-:S02]  /*23c20*/  IADD3 R17, R24, R3, R26 ;  /* 0x0000000318117210 */ /* 0x000fc40007ffe01a */
[----:B------:R-:W-:-:S03]  /*23c30*/  IADD3 R3, R24, R37, R3 ;  /* 0x0000002518037210 */ /* 0x000fc60007ffe003 */
[----:B------:R-:W-:Y:S01]  /*23c40*/  STSM.16.M88.4 [R17], R28 ;  /* 0x0000001c11007844 */ /* 0x000fe20000000200 */
[C-C-:B0-----:R-:W-:Y:S02]  /*23c50*/  PRMT R8, R4.reuse, 0x6420, R5.reuse ;  /* 0x0000642004087816 */ /* 0x141fe40000000005 */
[----:B------:R-:W-:Y:S02]  /*23c60*/  PRMT R9, R4, 0x7531, R5 ;  /* 0x0000753104097816 */ /* 0x000fe40000000005 */
[----:B------:R-:W-:Y:S02]  /*23c70*/  LOP3.LUT R4, R21, R25, RZ, 0xfc, !PT ;  /* 0x0000001915047212 */ /* 0x000fe400078efcff */
[C-C-:B------:R-:W-:Y:S02]  /*23c80*/  PRMT R10, R6.reuse, 0x6420, R7.reuse ;  /* 0x00006420060a7816 */ /* 0x140fe40000000007 */
[----:B------:R-:W-:Y:S01]  /*23c90*/  PRMT R11, R6, 0x7531, R7 ;  /* 0x00007531060b7816 */ /* 0x000fe20000000007 */
[----:B------:R-:W-:-:S04]  /*23ca0*/  IMAD.IADD R20, R23, 0x1, R4 ;  /* 0x0000000117147824 */ /* 0x000fc800078e0204 */
[----:B------:R-:W-:Y:S04]  /*23cb0*/  STSM.16.M88.4 [R3], R8 ;  /* 0x0000000803007844 */ /* 0x000fe80000000200 */
        /* <DEDUP_REMOVED lines=10> */
[----:B------:R-:W-:-:S04]  /*23d60*/  PRMT R10, R6, 0x6420, R7 ;  /* 0x00006420060a7816 */ /* 0x000fc80000000007 */
[----:B------:R-:W-:Y:S02]  /*23d70*/  LOP3.LUT R4, R4, R25, RZ, 0xfc, !PT ;  /* 0x0000001904047212 */ /* 0x000fe400078efcff */
[----:B------:R-:W-:Y:S02]  /*23d80*/  PRMT R11, R6, 0x7531, R7 ;  /* 0x00007531060b7816 */ /* 0x000fe40000000007 */
[----:B------:R-:W-:-:S03]  /*23d90*/  IADD3 R20, R23, R4, RZ ;  /* 0x0000000417147210 */ /* 0x000fc60007ffe0ff */
[----:B------:R-:W-:Y:S04]  /*23da0*/  STSM.16.M88.4 [R3+0x4000], R8 ;  /* 0x0040000803007844 */ /* 0x000fe80000000200 */
[----:B------:R-:W0:Y:S02]  /*23db0*/  LDSM.16.MT88.4 R4, [R20+0x10400] ;  /* 0x010400001404783b */ /* 0x000e240000004200 */
[C-C-:B0-----:R-:W-:Y:S02]  /*23dc0*/  PRMT R12, R4.reuse, 0x6420, R5.reuse ;  /* 0x00006420040c7816 */ /* 0x141fe40000000005 */
[----:B------:R-:W-:Y:S02]  /*23dd0*/  PRMT R13, R4, 0x7531, R5 ;  /* 0x00007531040d7816 */ /* 0x000fe40000000005 */
[----:B------:R-:W-:-:S02]  /*23de0*/  PRMT R14, R6, 0x6420, R7 ;  /* 0x00006420060e7816 */ /* 0x000fc40000000007 */
[----:B------:R-:W-:Y:S02]  /*23df0*/  PRMT R15, R6, 0x7531, R7 ;  /* 0x00007531060f7816 */ /* 0x000fe40000000007 */
[----:B------:R-:W0:Y:S01]  /*23e00*/  LDSM.16.MT88.4 R4, [R2+0x13400] ;  /* 0x013400000204783b */ /* 0x000e220000004200 */
[----:B--2---:R-:W-:Y:S02]  /*23e10*/  IMAD.IADD R21, R32, 0x1, R18 ;  /* 0x0000000120157824 */ /* 0x004fe400078e0212 */
[----:B------:R-:W-:-:S05]  /*23e20*/  VIADD R18, R18, 0x7000 ;  /* 0x0000700012127836 */ /* 0x000fca0000000000 */
[----:B------:R-:W-:Y:S02]  /*23e30*/  LOP3.LUT R18, R18, R25, RZ, 0xfc, !PT ;  /* 0x0000001912127212 */ /* 0x000fe400078efcff */
[C---:B------:R-:W-:Y:S02]  /*23e40*/  IADD3 R3, R24.reuse, R21, R26 ;  /* 0x0000001518037210 */ /* 0x040fe40007ffe01a */
[----:B------:R-:W-:Y:S01]  /*23e50*/  IADD3 R24, R24, R37, R21 ;  /* 0x0000002518187210 */ /* 0x000fe20007ffe015 */
[----:B------:R-:W-:Y:S01]  /*23e60*/  IMAD.IADD R18, R23, 0x1, R18 ;  /* 0x0000000117127824 */ /* 0x000fe200078e0212 */
[C-C-:B0-----:R-:W-:Y:S02]  /*23e70*/  PRMT R8, R4.reuse, 0x6420, R5.reuse ;  /* 0x0000642004087816 */ /* 0x141fe40000000005 */
[----:B------:R-:W-:Y:S02]  /*23e80*/  PRMT R9, R4, 0x7531, R5 ;  /* 0x0000753104097816 */ /* 0x000fe40000000005 */
[----:B------:R-:W-:-:S02]  /*23e90*/  PRMT R10, R6, 0x6420, R7 ;  /* 0x00006420060a7816 */ /* 0x000fc40000000007 */
[----:B------:R-:W-:Y:S01]  /*23ea0*/  PRMT R11, R6, 0x7531, R7 ;  /* 0x00007531060b7816 */ /* 0x000fe20000000007 */
        /* <DEDUP_REMOVED lines=22> */
.L_x_795:
[----:B-1----:R1:W-:Y:S01]  /*24010*/  SYNCS.ARRIVE.TRANS64.A1T0 RZ, [R0+URZ+0x38850], RZ ;  /* 0x038850ff00ff79a7 */ /* 0x0023e2000810003f */
[----:B------:R-:W-:Y:S06]  /*24020*/  BAR.SYNC.DEFER_BLOCKING 0x2, 0x80 ;  /* 0x0082000000007b1d */ /* 0x000fec0000010000 */
[----:B------:R-:W-:Y:S05]  /*24030*/  @!P0 BRA `(.L_x_796) ;  /* 0x0000000000048947 */ /* 0x000fea0003800000 */
[----:B------:R-:W-:Y:S01]  /*24040*/  BPT.TRAP 0x1 ;  /* 0x000000040000795c */ /* 0x000fe20000300000 */
.L_x_796:
[----:B------:R-:W2:Y:S01]  /*24050*/  LDL R2, [R1+0x10] ;  /* 0x0000100001027983 */ /* 0x000ea20000100800 */
[----:B-1----:R-:W-:Y:S01]  /*24060*/  IADD3 R0, R0, 0x38880, RZ ;  /* 0x0003888000007810 */ /* 0x002fe20007ffe0ff */
[----:B------:R-:W-:-:S05]  /*24070*/  VIADD R27, R27, 0x1 ;  /* 0x000000011b1b7836 */ /* 0x000fca0000000000 */
[----:B------:R-:W-:-:S04]  /*24080*/  ISETP.NE.AND P0, PT, R27, 0x2, PT ;  /* 0x000000021b00780c */ /* 0x000fc80003f05270 */
[----:B------:R-:W-:Y:S02]  /*24090*/  SEL R27, R27, RZ, P0 ;  /* 0x000000ff1b1b7207 */ /* 0x000fe40000000000 */
[----:B--2---:R-:W-:-:S04]  /*240a0*/  PRMT R0, R2, 0x654, R0 ;  /* 0x0000065402007816 */ /* 0x004fc80000000000 */
[----:B------:R1:W-:Y:S02]  /*240b0*/  SYNCS.ARRIVE.TRANS64.RED.A1T0 RZ, [R0+URZ], RZ ;  /* 0x000000ff00ff79a7 */ /* 0x0003e4000810043f */
[----:B-1----:R-:W-:-:S04]  /*240c0*/  SEL R0, RZ, 0x1, P0 ;  /* 0x00000001ff007807 */ /* 0x002fc80000000000 */
[----:B------:R-:W-:-:S07]  /*240d0*/  LOP3.LUT R35, R35, R0, RZ, 0x3c, !PT ;  /* 0x0000000023237212 */ /* 0x000fce00078e3cff */
.L_x_737:
[----:B------:R-:W-:-:S13]  /*240e0*/  LOP3.LUT P0, RZ, R22, 0x80, RZ, 0xc0, !PT ;  /* 0x0000008016ff7812 */ /* 0x000fda000780c0ff */
[----:B------:R-:W-:Y:S05]  /*240f0*/  @!P0 BRA `(.L_x_797) ;  /* 0x0000000000288947 */ /* 0x000fea0003800000 */
[----:B------:R-:W-:Y:S05]  /*24100*/  WARPSYNC.ALL ;  /* 0x0000000000007948 */ /* 0x000fea0003800000 */
[----:B------:R-:W1:Y:S08]  /*24110*/  S2UR UR4, SR_CgaCtaId ;  /* 0x00000000000479c3 */ /* 0x000e700000008800 */
[----:B------:R-:W-:Y:S01]  /*24120*/  BAR.SYNC.DEFER_BLOCKING 0x5, 0x180 ;  /* 0x0146000000007b1d */ /* 0x000fe20000010000 */
[----:B0-----:R-:W-:Y:S01]  /*24130*/  MOV R23, 0x400 ;  /* 0x0000040000177802 */ /* 0x001fe20000000f00 */
[----:B-1----:R-:W-:-:S05]  /*24140*/  IMAD.U32 R0, RZ, RZ, UR4 ;  /* 0x00000004ff007e24 */ /* 0x002fca000f8e00ff */
[----:B------:R-:W-:Y:S01]  /*24150*/  LEA R23, R0, R23, 0x18 ;  /* 0x0000001700177211 */ /* 0x000fe200078ec0ff */
[----:B------:R2:W-:Y:S04]  /*24160*/  STL [R1+0x10], R0 ;  /* 0x0000100001007387 */ /* 0x0005e80000100800 */
[----:B------:R2:W3:Y:S01]  /*24170*/  LDS.128 R16, [R23+0x388d0] ;  /* 0x0388d00017107984 */ /* 0x0004e20000000c00 */
[----:B------:R-:W-:Y:S06]  /*24180*/  BAR.ARV 0x4, 0x180 ;  /* 0x0106000000007b1d */ /* 0x000fec0000002000 */
[----:B------:R-:W-:Y:S05]  /*24190*/  BRA `(.L_x_798) ;  /* 0x0000000800487947 */ /* 0x000fea0003800000 */
.L_x_797:
[----:B------:R-:W0:Y:S01]  /*241a0*/  S2R R0, SR_TID.X ;  /* 0x0000000000007919 */ /* 0x000e220000002100 */
[----:B------:R-:W-:Y:S01]  /*241b0*/  UMOV UR4, 0xffffffff ;  /* 0xffffffff00047882 */ /* 0x000fe20000000000 */
[----:B0-----:R-:W-:-:S04]  /*241c0*/  LOP3.LUT R8, R0, 0x1f, RZ, 0xc0, !PT ;  /* 0x0000001f00087812 */ /* 0x001fc800078ec0ff */
[----:B------:R-:W-:Y:S01]  /*241d0*/  ISETP.NE.AND P0, PT, R8, 0x1f, PT ;  /* 0x0000001f0800780c */ /* 0x000fe20003f05270 */
[----:B------:R-:W-:-:S12]  /*241e0*/  BRA.DIV UR4, `(.L_x_799) ;  /* 0x0000008204387947 */ /* 0x000fd8000b800000 */
[----:B------:R-:W-:Y:S01]  /*241f0*/  IMAD.IADD R5, R19, 0x1, R8 ;  /* 0x0000000113057824 */ /* 0x000fe200078e0208 */
[----:B------:R-:W-:-:S04]  /*24200*/  ULDC UR4, c[0x0][0xc3c] ;  /* 0x00030f0000047ab9 */ /* 0x000fc80000000800 */
[----:B------:R-:W-:-:S13]  /*24210*/  ISETP.GE.OR P1, PT, R5, UR4, !P0 ;  /* 0x0000000405007c0c */ /* 0x000fda000c726670 */
[----:B------:R-:W0:Y:S02]  /*24220*/  @!P1 LDC.64 R2, c[0x0][0xc80] ;  /* 0x00032000ff029b82 */ /* 0x000e240000000a00 */
[----:B0-----:R-:W-:-:S06]  /*24230*/  @!P1 IMAD.WIDE R2, R5, 0x4, R2 ;  /* 0x0000000405029825 */ /* 0x001fcc00078e0202 */
[----:B------:R0:W2:Y:S01]  /*24240*/  @!P1 LDG.E R3, desc[UR36][R2.64] ;  /* 0x0000002402039981 */ /* 0x0000a2000c1e1900 */
[C---:B------:R-:W-:Y:S02]  /*24250*/  ISETP.GE.U32.AND P2, PT, R8.reuse, 0x2, PT ;  /* 0x000000020800780c */ /* 0x040fe40003f46070 */
[C---:B------:R-:W-:Y:S01]  /*24260*/  ISETP.GE.U32.AND P3, PT, R8.reuse, 0x4, PT ;  /* 0x000000040800780c */ /* 0x040fe20003f66070 */
[----:B------:R-:W-:Y:S01]  /*24270*/  SHFL.IDX PT, R0, R16, RZ, 0x1f ;  /* 0x00001fff10007589 */ /* 0x000fe200000e0000 */
[C---:B------:R-:W-:Y:S02]  /*24280*/  ISETP.GE.U32.AND P4, PT, R8.reuse, 0x8, PT ;  /* 0x000000080800780c */ /* 0x040fe40003f86070 */
[C---:B------:R-:W-:Y:S01]  /*24290*/  ISETP.GE.U32.AND P5, PT, R8.reuse, 0x10, PT ;  /* 0x000000100800780c */ /* 0x040fe20003fa6070 */
[----:B------:R-:W-:Y:S01]  /*242a0*/  SHFL.IDX PT, R4, R16, 0x1, 0x1f ;  /* 0x00201f0010047f89 */ /* 0x000fe200000e0000 */
[----:B0-----:R-:W-:Y:S01]  /*242b0*/  MOV R2, RZ ;  /* 0x000000ff00027202 */ /* 0x001fe20000000f00 */
[----:B--2---:R-:W-:Y:S01]  /*242c0*/  @!P1 IMAD.MOV.U32 R2, RZ, RZ, R3 ;  /* 0x000000ffff029224 */ /* 0x004fe200078e0003 */
[----:B------:R-:W-:-:S04]  /*242d0*/  ISETP.NE.AND P1, PT, R8, RZ, PT ;  /* 0x000000ff0800720c */ /* 0x000fc80003f25270 */
[----:B------:R-:W0:Y:S02]  /*242e0*/  SHFL.UP PT, R14, R2, 0x1, RZ ;  /* 0x04200000020e7989 */ /* 0x000e2400000e00ff */
        /* <DEDUP_REMOVED lines=14> */
[----:B------:R0:W1:Y:S02]  /*243d0*/  SHFL.IDX PT, R14, R3, 0x1f, 0x1f ;  /* 0x03e01f00030e7f89 */ /* 0x00006400000e0000 */
.L_x_1095:
[----:B------:R-:W-:Y:S02]  /*243e0*/  ULDC UR4, c[0x0][0xc38] ;  /* 0x00030e0000047ab9 */ /* 0x000fe40000000800 */
[----:B------:R-:W-:-:S04]  /*243f0*/  IMAD.U32 R16, RZ, RZ, UR4 ;  /* 0x00000004ff107e24 */ /* 0x000fc8000f8e00ff */
[----:B-1----:R-:W-:-:S05]  /*24400*/  IMAD R5, R14, R16, RZ ;  /* 0x000000100e057224 */ /* 0x002fca00078e02ff */
[----:B------:R-:W-:-:S04]  /*24410*/  IADD3 R4, R4, R5, RZ ;  /* 0x0000000504047210 */ /* 0x000fc80007ffe0ff */
[----:B------:R-:W-:-:S13]  /*24420*/  ISETP.GT.AND P6, PT, R4, R0, PT ;  /* 0x000000000400720c */ /* 0x000fda0003fc4270 */
[----:B------:R-:W-:Y:S05]  /*24430*/  @P6 BRA `(.L_x_800) ;  /* 0x00000000009c6947 */ /* 0x000fea0003800000 */
.L_x_805:
[----:B------:R-:W1:Y:S01]  /*24440*/  LDC R6, c[0x0][0xc3c] ;  /* 0x00030f00ff067b82 */ /* 0x000e620000000800 */
[----:B------:R-:W-:-:S05]  /*24450*/  VIADD R19, R19, 0x1f ;  /* 0x0000001f13137836 */ /* 0x000fca0000000000 */
[----:B-1----:R-:W-:-:S13]  /*24460*/  ISETP.GE.AND P6, PT, R19, R6, PT ;  /* 0x000000061300720c */ /* 0x002fda0003fc6270 */
[----:B------:R-:W-:Y:S05]  /*24470*/  @P6 BRA `(.L_x_801) ;  /* 0x0000000400446947 */ /* 0x000fea0003800000 */
[----:B------:R-:W1:Y:S01]  /*24480*/  S2R R2, SR_TID.X ;  /* 0x0000000000027919 */ /* 0x000e620000002100 */
[----:B------:R-:W-:Y:S01]  /*24490*/  BSSY B0, `(.L_x_802) ;  /* 0x0000009000007945 */ /* 0x000fe20003800000 */
[----:B-1----:R-:W-:-:S05]  /*244a0*/  LOP3.LUT R2, R2, 0x1f, RZ, 0xc0, !PT ;  /* 0x0000001f02027812 */ /* 0x002fca00078ec0ff */
[----:B------:R-:W-:Y:S02]  /*244b0*/  IMAD.IADD R5, R19, 0x1, R2 ;  /* 0x0000000113057824 */ /* 0x000fe400078e0202 */
[----:B------:R-:W-:-:S03]  /*244c0*/  IMAD.MOV.U32 R2, RZ, RZ, RZ ;  /* 0x000000ffff027224 */ /* 0x000fc600078e00ff */
[----:B------:R-:W-:-:S13]  /*244d0*/  ISETP.GE.OR P6, PT, R5, R6, !P0 ;  /* 0x000000060500720c */ /* 0x000fda00047c6670 */
[----:B------:R-:W-:Y:S05]  /*244e0*/  @P6 BRA `(.L_x_803) ;  /* 0x00000000000c6947 */ /* 0x000fea0003800000 */
[----:B0-----:R-:W0:Y:S02]  /*244f0*/  LDC.64 R2, c[0x0][0xc80] ;  /* 0x00032000ff027b82 */ /* 0x001e240000000a00 */
[----:B0-----:R-:W-:-:S06]  /*24500*/  IMAD.WIDE R2, R5, 0x4, R2 ;  /* 0x0000000405027825 */ /* 0x001fcc00078e0202 */
[----:B------:R1:W5:Y:S02]  /*24510*/  LDG.E R2, desc[UR36][R2.64] ;  /* 0x0000002402027981 */ /* 0x000364000c1e1900 */
.L_x_803:
[----:B------:R-:W-:Y:S05]  /*24520*/  BSYNC B0 ;  /* 0x0000000000007941 */ /* 0x000fea0003800000 */
.L_x_802:
[----:B------:R-:W-:-:S03]  /*24530*/  UMOV UR4, 0xffffffff ;  /* 0xffffffff00047882 */ /* 0x000fc60000000000 */
[----:B------:R-:W-:Y:S05]  /*24540*/  BRA.DIV UR4, `(.L_x_804) ;  /* 0x0000008204847947 */ /* 0x000fea000b800000 */
[----:B-----5:R-:W2:Y:S02]  /*24550*/  SHFL.UP PT, R14, R2, 0x1, RZ ;  /* 0x04200000020e7989 */ /* 0x020ea400000e00ff */
[----:B--2---:R-:W-:-:S04]  /*24560*/  SEL R13, R14, RZ, P1 ;  /* 0x000000ff0e0d7207 */ /* 0x004fc80000800000 */
[----:B------:R-:W-:-:S05]  /*24570*/  IADD3 R13, R2, R13, RZ ;  /* 0x0000000d020d7210 */ /* 0x000fca0007ffe0ff */
[----:B------:R-:W2:Y:S02]  /*24580*/  SHFL.UP PT, R14, R13, 0x2, RZ ;  /* 0x044000000d0e7989 */ /* 0x000ea400000e00ff */
[----:B--2---:R-:W-:-:S05]  /*24590*/  SEL R14, R14, RZ, P2 ;  /* 0x000000ff0e0e7207 */ /* 0x004fca0001000000 */
[----:B01----:R-:W-:-:S05]  /*245a0*/  IMAD.IADD R3, R13, 0x1, R14 ;  /* 0x000000010d037824 */ /* 0x003fca00078e020e */
        /* <DEDUP_REMOVED lines=9> */
[----:B------:R0:W1:Y:S02]  /*24640*/  SHFL.IDX PT, R14, R3, 0x1f, 0x1f ;  /* 0x03e01f00030e7f89 */ /* 0x00006400000e0000 */
.L_x_1103:
[----:B------:R-:W-:Y:S02]  /*24650*/  ULDC UR4, c[0x0][0xc38] ;  /* 0x00030e0000047ab9 */ /* 0x000fe40000000800 */
[----:B------:R-:W-:-:S04]  /*24660*/  IMAD.U32 R16, RZ, RZ, UR4 ;  /* 0x00000004ff107e24 */ /* 0x000fc8000f8e00ff */
[----:B-1----:R-:W-:-:S04]  /*24670*/  IMAD R5, R14, R16, RZ ;  /* 0x000000100e057224 */ /* 0x002fc800078e02ff */
[----:B------:R-:W-:-:S05]  /*24680*/  IMAD.IADD R4, R5, 0x1, R4 ;  /* 0x0000000105047824 */ /* 0x000fca00078e0204 */
[----:B------:R-:W-:-:S13]  /*24690*/  ISETP.GT.AND P6, PT, R4, R0, PT ;  /* 0x000000000400720c */ /* 0x000fda0003fc4270 */
[----:B------:R-:W-:Y:S05]  /*246a0*/  @!P6 BRA `(.L_x_805) ;  /* 0xfffffffc0064e947 */ /* 0x000fea000383ffff */
.L_x_800:
[----:B------:R-:W-:Y:S01]  /*246b0*/  IMAD.IADD R5, R4, 0x1, -R5 ;  /* 0x0000000104057824 */ /* 0x000fe200078e0a05 */
[----:B------:R-:W-:-:S03]  /*246c0*/  UMOV UR4, 0xffffffff ;  /* 0xffffffff00047882 */ /* 0x000fc60000000000 */
[----:B------:R-:W-:-:S05]  /*246d0*/  IMAD R7, R3, R16, R5 ;  /* 0x0000001003077224 */ /* 0x000fca00078e0205 */
[----:B------:R-:W-:Y:S01]  /*246e0*/  ISETP.GT.AND P6, PT, R7, R0, PT ;  /* 0x000000000700720c */ /* 0x000fe20003fc4270 */
[----:B------:R-:W-:-:S12]  /*246f0*/  BRA.DIV UR4, `(.L_x_806) ;  /* 0x0000008204d47947 */ /* 0x000fd8000b800000 */
[----:B------:R-:W-:-:S04]  /*24700*/  VOTE.ANY R6, PT, !P6 ;  /* 0x0000000000067806 */ /* 0x000fc800070e0100 */
[----:B------:R-:W1:Y:S02]  /*24710*/  POPC R4, R6 ;  /* 0x0000000600047309 */ /* 0x000e640000000000 */
[----:B-1----:R1:W2:Y:S02]  /*24720*/  SHFL.IDX PT, R17, R2, R4, 0x1f ;  /* 0x00001f0402117589 */ /* 0x0022a400000e0000 */
.L_x_1107:
[----:B------:R-:W-:Y:S02]  /*24730*/  ISETP.NE.AND P0, PT, R6, RZ, PT ;  /* 0x000000ff0600720c */ /* 0x000fe40003f05270 */
[----:B------:R-:W-:-:S11]  /*24740*/  MOV R14, RZ ;  /* 0x000000ff000e7202 */ /* 0x000fd60000000f00 */
[----:B------:R-:W-:Y:S05]  /*24750*/  @!P0 BRA `(.L_x_807) ;  /* 0x0000000000108947 */ /* 0x000fea0003800000 */
[----:B------:R-:W-:Y:S01]  /*24760*/  UMOV UR4, 0xffffffff ;  /* 0xffffffff00047882 */ /* 0x000fe20000000000 */
[----:B------:R-:W-:Y:S02]  /*24770*/  VIADD R12, R4, 0xffffffff ;  /* 0xffffffff040c7836 */ /* 0x000fe40000000000 */
[----:B------:R-:W-:Y:S05]  /*24780*/  BRA.DIV UR4, `(.L_x_808) ;  /* 0x0000008204f87947 */ /* 0x000fea000b800000 */
[----:B------:R3:W4:Y:S02]  /*24790*/  SHFL.IDX PT, R14, R3, R12, 0x1f ;  /* 0x00001f0c030e7589 */ /* 0x00072400000e0000 */
.L_x_807:
[----:B--2---:R-:W-:Y:S01]  /*247a0*/  IABS R6, R17 ;  /* 0x0000001100067213 */ /* 0x004fe20000000000 */
[----:B----4-:R-:W-:Y:S01]  /*247b0*/  IMAD R16, R14, R16, R5 ;  /* 0x000000100e107224 */ /* 0x010fe200078e0205 */
[----:B-1----:R-:W-:Y:S02]  /*247c0*/  MOV R2, RZ ;  /* 0x000000ff00027202 */ /* 0x002fe40000000f00 */
[----:B------:R-:W1:Y:S01]  /*247d0*/  I2F.RP R7, R6 ;  /* 0x0000000600077306 */ /* 0x000e620000209400 */
[----:B------:R-:W-:Y:S01]  /*247e0*/  IMAD.IADD R0, R0, 0x1, -R16 ;  /* 0x0000000100007824 */ /* 0x000fe200078e0a10 */
[----:B------:R-:W-:-:S06]  /*247f0*/  IADD3 R19, R4, R19, RZ ;  /* 0x0000001304137210 */ /* 0x000fcc0007ffe0ff */
[----:B-1----:R-:W0:Y:S02]  /*24800*/  MUFU.RCP R7, R7 ;  /* 0x0000000700077308 */ /* 0x002e240000001000 */
[----:B0--3--:R-:W-:-:S06]  /*24810*/  VIADD R3, R7, 0xffffffe ;  /* 0x0ffffffe07037836 */ /* 0x009fcc0000000000 */
[----:B------:R-:W0:Y:S02]  /*24820*/  F2I.FTZ.U32.TRUNC.NTZ R3, R3 ;  /* 0x0000000300037305 */ /* 0x000e24000021f000 */
[----:B0-----:R-:W-:-:S04]  /*24830*/  IMAD.MOV R5, RZ, RZ, -R3 ;  /* 0x000000ffff057224 */ /* 0x001fc800078e0a03 */
[----:B------:R-:W-:-:S04]  /*24840*/  IMAD R5, R5, R6, RZ ;  /* 0x0000000605057224 */ /* 0x000fc800078e02ff */
[----:B------:R-:W-:Y:S01]  /*24850*/  IMAD.HI.U32 R2, R3, R5, R2 ;  /* 0x0000000503027227 */ /* 0x000fe200078e0002 */
[----:B------:R-:W-:Y:S02]  /*24860*/  IABS R5, R17 ;  /* 0x0000001100057213 */ /* 0x000fe40000000000 */
[----:B------:R-:W-:-:S03]  /*24870*/  IABS R3, R0 ;  /* 0x0000000000037213 */ /* 0x000fc60000000000 */
[----:B------:R-:W-:Y:S02]  /*24880*/  IMAD.MOV R5, RZ, RZ, -R5 ;  /* 0x000000ffff057224 */ /* 0x000fe400078e0a05 */
[----:B------:R-:W-:-:S04]  /*24890*/  IMAD.HI.U32 R2, R2, R3, RZ ;  /* 0x0000000302027227 */ /* 0x000fc800078e00ff */
[----:B------:R-:W-:-:S05]  /*248a0*/  IMAD R3, R2, R5, R3 ;  /* 0x0000000502037224 */ /* 0x000fca00078e0203 */
[----:B------:R-:W-:-:S13]  /*248b0*/  ISETP.GT.U32.AND P1, PT, R6, R3, PT ;  /* 0x000000030600720c */ /* 0x000fda0003f24070 */
[----:B------:R-:W-:Y:S01]  /*248c0*/  @!P1 IMAD.IADD R3, R3, 0x1, -R6 ;  /* 0x0000000103039824 */ /* 0x000fe200078e0a06 */
[----:B------:R-:W-:Y:S02]  /*248d0*/  @!P1 IADD3 R2, R2, 0x1, RZ ;  /* 0x0000000102029810 */ /* 0x000fe40007ffe0ff */
        /* <DEDUP_REMOVED lines=11> */
.L_x_801:
[----:B------:R-:W-:Y:S01]  /*24990*/  UMOV UR4, URZ ;  /* 0x0000003f00047c82 */ /* 0x000fe20008000000 */
[----:B------:R-:W-:Y:S01]  /*249a0*/  UMOV UR5, URZ ;  /* 0x0000003f00057c82 */ /* 0x000fe20008000000 */
[----:B------:R-:W-:Y:S01]  /*249b0*/  ULDC UR6, c[0x0][0xc3c] ;  /* 0x00030f0000067ab9 */ /* 0x000fe20000000800 */
[----:B------:R-:W-:Y:S01]  /*249c0*/  IMAD.MOV.U32 R16, RZ, RZ, R0 ;  /* 0x000000ffff107224 */ /* 0x000fe200078e0000 */
[----:B------:R-:W-:Y:S01]  /*249d0*/  MOV R18, UR5 ;  /* 0x0000000500127c02 */ /* 0x000fe20008000f00 */
[----:B------:R-:W-:Y:S02]  /*249e0*/  IMAD.U32 R17, RZ, RZ, UR4 ;  /* 0x00000004ff117e24 */ /* 0x000fe4000f8e00ff */
[----:B------:R-:W-:-:S07]  /*249f0*/  IMAD.U32 R19, RZ, RZ, UR6 ;  /* 0x00000006ff137e24 */ /* 0x000fce000f8e00ff */
.L_x_809:
[----:B------:R1:W2:Y:S01]  /*24a00*/  LDL R2, [R1+0x10] ;  /* 0x0000100001027983 */ /* 0x0002a20000100800 */
[----:B------:R-:W3:Y:S01]  /*24a10*/  S2R R0, SR_TID.X ;  /* 0x0000000000007919 */ /* 0x000ee20000002100 */
[----:B------:R-:W-:Y:S05]  /*24a20*/  WARPSYNC.ALL ;  /* 0x0000000000007948 */ /* 0x000fea0003800000 */
[----:B---3--:R-:W-:Y:S01]  /*24a30*/  LOP3.LUT R0, R0, 0x1f, RZ, 0xc0, !PT ;  /* 0x0000001f00007812 */ /* 0x008fe200078ec0ff */
[----:B------:R-:W-:Y:S03]  /*24a40*/  BAR.SYNC.DEFER_BLOCKING 0x4, 0x180 ;  /* 0x0106000000007b1d */ /* 0x000fe60000010000 */
[----:B------:R-:W-:-:S13]  /*24a50*/  ISETP.NE.AND P0, PT, R0, RZ, PT ;  /* 0x000000ff0000720c */ /* 0x000fda0003f05270 */
[----:B------:R-:W-:Y:S01]  /*24a60*/  @!P0 MOV R0, 0x400 ;  /* 0x0000040000008802 */ /* 0x000fe20000000f00 */
[----:B--2---:R-:W2:Y:S03]  /*24a70*/  @!P0 S2R R2, SR_CgaCtaId ;  /* 0x0000000000028919 */ /* 0x004ea60000008800 */
[----:B--2---:R-:W-:Y:S01]  /*24a80*/  @!P0 LEA R23, R2, R0, 0x18 ;  /* 0x0000000002178211 */ /* 0x004fe200078ec0ff */
[----:B------:R1:W-:Y:S04]  /*24a90*/  @!P0 STL [R1+0x10], R2 ;  /* 0x0000100201008387 */ /* 0x0003e80000100800 */
[----:B------:R1:W-:Y:S01]  /*24aa0*/  @!P0 STS.128 [R23+0x388d0], R16 ;  /* 0x0388d01017008388 */ /* 0x0003e20000000c00 */
[----:B------:R-:W-:Y:S06]  /*24ab0*/  BAR.ARV 0x5, 0x180 ;  /* 0x0146000000007b1d */ /* 0x000fec0000002000 */
.L_x_798:
[----:B------:R-:W-:Y:S02]  /*24ac0*/  ULDC UR4, c[0x0][0xc3c] ;  /* 0x00030f0000047ab9 */ /* 0x000fe40000000800 */
[----:B---3--:R-:W-:-:S13]  /*24ad0*/  ISETP.GE.AND P0, PT, R19, UR4, PT ;  /* 0x0000000413007c0c */ /* 0x008fda000bf06270 */
[----:B------:R-:W-:Y:S05]  /*24ae0*/  @!P0 BRA `(.L_x_810) ;  /* 0xffffff9000448947 */ /* 0x000fea000383ffff */
[----:B------:R-:W-:Y:S05]  /*24af0*/  BSYNC B7 ;  /* 0x0000000000077941 */ /* 0x000fea0003800000 */
.L_x_696:
[----:B--2---:R-:W2:Y:S01]  /*24b00*/  LDL.LU R0, [R1+0x40] ;  /* 0x0000400001007983 */ /* 0x004ea20000300800 */
[----:B------:R-:W-:Y:S01]  /*24b10*/  BSSY B0, `(.L_x_811) ;  /* 0x000000b000007945 */ /* 0x000fe20003800000 */
[----:B------:R-:W3:Y:S01]  /*24b20*/  S2R R5, SR_CgaCtaId ;  /* 0x0000000000057919 */ /* 0x000ee20000008800 */
[----:B--2---:R-:W-:-:S05]  /*24b30*/  VIADD R0, R0, 0x1 ;  /* 0x0000000100007836 */ /* 0x004fca0000000000 */
[----:B01----:R-:W-:-:S04]  /*24b40*/  LEA.HI R2, R0, R0, RZ, 0x1 ;  /* 0x0000000000027211 */ /* 0x003fc800078f08ff */
[----:B------:R-:W-:Y:S02]  /*24b50*/  LOP3.LUT R3, R2, 0xfffffffe, RZ, 0xc0, !PT ;  /* 0xfffffffe02037812 */ /* 0x000fe400078ec0ff */
[----:B------:R-:W-:-:S03]  /*24b60*/  MOV R2, 0x400 ;  /* 0x0000040000027802 */ /* 0x000fc60000000f00 */
[----:B------:R-:W-:Y:S01]  /*24b70*/  IMAD.IADD R0, R0, 0x1, -R3 ;  /* 0x0000000100007824 */ /* 0x000fe200078e0a03 */
[----:B---3--:R-:W-:-:S04]  /*24b80*/  LEA R5, R5, R2, 0x18 ;  /* 0x0000000205057211 */ /* 0x008fc800078ec0ff */
[----:B------:R-:W-:-:S04]  /*24b90*/  SHF.L.U32 R0, R0, 0x1f, RZ ;  /* 0x0000001f00007819 */ /* 0x000fc800000006ff */
[----:B------:R-:W0:Y:S02]  /*24ba0*/  SYNCS.PHASECHK.TRANS64.TRYWAIT P0, [R5+URZ+0x38820], R0 ;  /* 0x03882000050075a7 */ /* 0x000e24000800017f */
[----:B0-----:R-:W-:Y:S05]  /*24bb0*/  @!P0 BRA `(.L_x_812) ;  /* 0x0000008000108947 */ /* 0x001fea0003800000 */
.L_x_1110:
[----:B------:R-:W-:Y:S05]  /*24bc0*/  BSYNC B0 ;  /* 0x0000000000007941 */ /* 0x000fea0003800000 */
.L_x_811:
[----:B------:R-:W-:-:S03]  /*24bd0*/  UMOV UR4, 0xffffffff ;  /* 0xffffffff00047882 */ /* 0x000fc60000000000 */
[----:B------:R-:W-:Y:S05]  /*24be0*/  BRA.DIV UR4, `(.L_x_813) ;  /* 0x0000008204187947 */ /* 0x000fea000b800000 */
[----:B0-----:R-:W0:Y:S02]  /*24bf0*/  S2R R0, SR_TID.X ;  /* 0x0000000000007919 */ /* 0x001e240000002100 */
[----:B0-----:R-:W-:-:S04]  /*24c00*/  SHF.R.U32.HI R0, RZ, 0x5, R0 ;  /* 0x00000005ff007819 */ /* 0x001fc80000011600 */
[----:B------:R-:W-:-:S05]  /*24c10*/  LOP3.LUT R0, R0, 0x3, RZ, 0xc0, !PT ;  /* 0x0000000300007812 */ /* 0x000fca00078ec0ff */
[----:B------:R0:W1:Y:S02]  /*24c20*/  SHFL.IDX PT, R14, R0, RZ, 0x1f ;  /* 0x00001fff000e7589 */ /* 0x00006400000e0000 */
.L_x_1113:
[----:B-1----:R-:W-:-:S13]  /*24c30*/  ISETP.NE.AND P0, PT, R14, RZ, PT ;  /* 0x000000ff0e00720c */ /* 0x002fda0003f05270 */
[----:B------:R-:W-:Y:S05]  /*24c40*/  @P0 BRA `(.L_x_491) ;  /* 0x0000000000b00947 */ /* 0x000fea0003800000 */
[----:B------:R-:W-:-:S03]  /*24c50*/  UMOV UR4, 0xffffffff ;  /* 0xffffffff00047882 */ /* 0x000fc60000000000 */
[----:B------:R-:W-:Y:S05]  /*24c60*/  BRA.DIV UR4, `(.L_x_814) ;  /* 0x00000082042c7947 */ /* 0x000fea000b800000 */
[----:B------:R-:W-:-:S13]  /*24c70*/  ELECT P6, URZ, PT ;  /* 0x00000000003f782f */ /* 0x000fda00038c0000 */
.L_x_1116:
[----:B------:R-:W-:Y:S05]  /*24c80*/  @!P6 BRA `(.L_x_491) ;  /* 0x0000000000a0e947 */ /* 0x000fea0003800000 */
[----:B0-----:R-:W2:Y:S02]  /*24c90*/  LDL R0, [R1+0x5c] ;  /* 0x00005c0001007983 */ /* 0x001ea40000100800 */
[----:B--2---:R-:W-:-:S13]  /*24ca0*/  R2UR UR4, R0 ;  /* 0x00000000000472ca */ /* 0x004fda00000e0000 */
[----:B------:R-:W-:-:S06]  /*24cb0*/  ULOP3.LUT UR4, UR4, 0x2, URZ, 0xfc, !UPT ;  /* 0x0000000204047892 */ /* 0x000fcc000f8efc3f */
[----:B------:R-:W-:-:S04]  /*24cc0*/  MOV R0, UR4 ;  /* 0x0000000400007c02 */ /* 0x000fc80008000f00 */
[----:B------:R-:W-:-:S13]  /*24cd0*/  ISETP.NE.AND P0, PT, R0, 0x3, PT ;  /* 0x000000030000780c */ /* 0x000fda0003f05270 */
[----:B------:R-:W-:Y:S05]  /*24ce0*/  @!P0 BRA `(.L_x_815) ;  /* 0x0000000000048947 */ /* 0x000fea0003800000 */
[----:B------:R-:W-:Y:S01]  /*24cf0*/  BPT.TRAP 0x1 ;  /* 0x000000040000795c */ /* 0x000fe20000300000 */
.L_x_815:
[----:B------:R-:W-:Y:S01]  /*24d00*/  IMAD R3, R27, 0x8, R5 ;  /* 0x000000081b037824 */ /* 0x000fe200078e0205 */
[----:B------:R-:W-:Y:S01]  /*24d10*/  SHF.L.U32 R2, R35, 0x1f, RZ ;  /* 0x0000001f23027819 */ /* 0x000fe200000006ff */
[----:B------:R-:W-:-:S03]  /*24d20*/  VIADD R27, R27, 0x1 ;  /* 0x000000011b1b7836 */ /* 0x000fc60000000000 */
[----:B------:R-:W0:Y:S02]  /*24d30*/  SYNCS.PHASECHK.TRANS64.TRYWAIT P1, [R3+URZ+0x38840], R2 ;  /* 0x03884002030075a7 */ /* 0x000e24000802017f */
[----:B------:R-:W-:-:S04]  /*24d40*/  ISETP.NE.AND P2, PT, R27, 0x2, PT ;  /* 0x000000021b00780c */ /* 0x000fc80003f45270 */
[----:B------:R-:W-:Y:S01]  /*24d50*/  SEL R0, RZ, 0x1, P2 ;  /* 0x00000001ff007807 */ /* 0x000fe20001000000 */
[----:B0-----:R-:W-:Y:S08]  /*24d60*/  @!P1 BRA `(.L_x_816) ;  /* 0x00000080000c9947 */ /* 0x001ff00003800000 */
.L_x_1117:
[----:B------:R-:W-:Y:S02]  /*24d70*/  SEL R27, R27, RZ, P2 ;  /* 0x000000ff1b1b7207 */ /* 0x000fe40001000000 */
[----:B------:R-:W-:Y:S01]  /*24d80*/  LOP3.LUT R0, R35, R0, RZ, 0x3c, !PT ;  /* 0x0000000023007212 */ /* 0x000fe200078e3cff */
[----:B------:R-:W-:Y:S06]  /*24d90*/  @!P0 BRA `(.L_x_817) ;  /* 0x0000000000048947 */ /* 0x000fec0003800000 */
[----:B------:R-:W-:Y:S01]  /*24da0*/  BPT.TRAP 0x1 ;  /* 0x000000040000795c */ /* 0x000fe20000300000 */
.L_x_817:
[----:B------:R-:W-:Y:S01]  /*24db0*/  IMAD R27, R27, 0x8, R5 ;  /* 0x000000081b1b7824 */ /* 0x000fe200078e0205 */
[----:B------:R-:W-:-:S04]  /*24dc0*/  SHF.L.U32 R0, R0, 0x1f, RZ ;  /* 0x0000001f00007819 */ /* 0x000fc800000006ff */
[----:B------:R-:W1:Y:S02]  /*24dd0*/  SYNCS.PHASECHK.TRANS64.TRYWAIT P1, [R27+URZ+0x38840], R0 ;  /* 0x038840001b0075a7 */ /* 0x000e64000802017f */
[----:B-1----:R-:W-:Y:S05]  /*24de0*/  @!P1 BRA `(.L_x_818) ;  /* 0x0000008000009947 */ /* 0x002fea0003800000 */
.L_x_1118:
[----:B------:R-:W-:Y:S05]  /*24df0*/  @!P0 BRA `(.L_x_819) ;  /* 0x0000000000048947 */ /* 0x000fea0003800000 */
[----:B------:R-:W-:Y:S01]  /*24e00*/  BPT.TRAP 0x1 ;  /* 0x000000040000795c */ /* 0x000fe20000300000 */
.L_x_819:
[----:B------:R-:W2:Y:S02]  /*24e10*/  SYNCS.PHASECHK.TRANS64.TRYWAIT P1, [R3+URZ+0x38860], R2 ;  /* 0x03886002030075a7 */ /* 0x000ea4000802017f */
[----:B--2---:R-:W-:Y:S05]  /*24e20*/  @!P1 BRA `(.L_x_820) ;  /* 0x0000008000049947 */ /* 0x004fea0003800000 */
.L_x_1119:
[----:B------:R-:W-:Y:S05]  /*24e30*/  @!P0 BRA `(.L_x_821) ;  /* 0x0000000000048947 */ /* 0x000fea0003800000 */
[----:B------:R-:W-:Y:S01]  /*24e40*/  BPT.TRAP 0x1 ;  /* 0x000000040000795c */ /* 0x000fe20000300000 */
.L_x_821:
[----:B------:R-:W3:Y:S02]  /*24e50*/  SYNCS.PHASECHK.TRANS64.TRYWAIT P1, [R27+URZ+0x38860], R0 ;  /* 0x038860001b0075a7 */ /* 0x000ee4000802017f */
[----:B---3--:R-:W-:Y:S05]  /*24e60*/  @!P1 BRA `(.L_x_822) ;  /* 0x0000008000089947 */ /* 0x008fea0003800000 */
.L_x_1120:
[----:B------:R-:W-:Y:S05]  /*24e70*/  @!P0 BRA `(.L_x_823) ;  /* 0x0000000000048947 */ /* 0x000fea0003800000 */
[----:B------:R-:W-:Y:S01]  /*24e80*/  BPT.TRAP 0x1 ;  /* 0x000000040000795c */ /* 0x000fe20000300000 */
.L_x_823:
[----:B------:R-:W4:Y:S02]  /*24e90*/  SYNCS.PHASECHK.TRANS64.TRYWAIT P1, [R3+URZ+0x38880], R2 ;  /* 0x03888002030075a7 */ /* 0x000f24000802017f */
[----:B----4-:R-:W-:Y:S05]  /*24ea0*/  @!P1 BRA `(.L_x_824) ;  /* 0x00000080000c9947 */ /* 0x010fea0003800000 */
.L_x_1121:
[----:B------:R-:W-:Y:S05]  /*24eb0*/  @!P0 BRA `(.L_x_825) ;  /* 0x0000000000048947 */ /* 0x000fea0003800000 */
[----:B------:R-:W-:Y:S01]  /*24ec0*/  BPT.TRAP 0x1 ;  /* 0x000000040000795c */ /* 0x000fe20000300000 */
.L_x_825:
[----:B------:R0:W0:Y:S02]  /*24ed0*/  SYNCS.PHASECHK.TRANS64.TRYWAIT P0, [R27+URZ+0x38880], R0 ;  /* 0x038880001b0075a7 */ /* 0x000024000800017f */
[----:B0-----:R-:W-:Y:S05]  /*24ee0*/  @!P0 NANOSLEEP.SYNCS 0x989680 ;  /* 0x009896800000895d */ /* 0x001fea0003900000 */
[----:B------:R-:W0:Y:S02]  /*24ef0*/  @!P0 SYNCS.PHASECHK.TRANS64 P0, [R27+URZ+0x38880], R0 ;  /* 0x038880001b0085a7 */ /* 0x000e24000800007f */
[----:B0-----:R-:W-:Y:S05]  /*24f00*/  @!P0 BRA `(.L_x_825) ;  /* 0xfffffffc00f08947 */ /* 0x001fea000383ffff */
.L_x_491:
[----:B------:R-:W-:Y:S05]  /*24f10*/  BSYNC B8 ;  /* 0x0000000000087941 */ /* 0x000fea0003800000 */
.L_x_488:
[----:B------:R-:W-:Y:S05]  /*24f20*/  EXIT ;  /* 0x000000000000794d */ /* 0x000fea0003800000 */
.L_x_513:
[----:B---3--:R3:W4:Y:S02]  /*24f30*/  SYNCS.PHASECHK.TRANS64.TRYWAIT P6, [R80+URZ+0x38890], R103 ;  /* 0x03889067500075a7 */ /* 0x00872400080c017f */
[----:B----4-:R-:W-:Y:S05]  /*24f40*/  @!P6 NANOSLEEP.SYNCS 0x989680 ;  /* 0x009896800000e95d */ /* 0x010fea0003900000 */
[----:B------:R-:W4:Y:S02]  /*24f50*/  @!P6 SYNCS.PHASECHK.TRANS64 P6, [R80+URZ+0x38890], R103 ;  /* 0x038890675000e5a7 */ /* 0x000f2400080c007f */
[----:B----4-:R-:W-:Y:S05]  /*24f60*/  @!P6 BRA `(.L_x_513) ;  /* 0xfffffffc00f0e947 */ /* 0x010fea000383ffff */
[----:B------:R-:W-:Y:S05]  /*24f70*/  BRA `(.L_x_826) ;  /* 0xfffffddc00747947 */ /* 0x000fea000383ffff */
.L_x_514:
[----:B------:R-:W-:Y:S01]  /*24f80*/  BSSY B1, `(.L_x_827) ;  /* 0x0000008000017945 */ /* 0x000fe20003800000 */
[----:B--2---:R-:W-:Y:S01]  /*24f90*/  MOV R13, R107 ;  /* 0x0000006b000d7202 */ /* 0x004fe20000000f00 */
[----:B------:R-:W-:Y:S02]  /*24fa0*/  IMAD.MOV.U32 R12, RZ, RZ, RZ ;  /* 0x000000ffff0c7224 */ /* 0x000fe400078e00ff */
[----:B------:R-:W-:Y:S02]  /*24fb0*/  IMAD.MOV.U32 R11, RZ, RZ, 0x181f ;  /* 0x0000181fff0b7424 */ /* 0x000fe400078e00ff */
[----:B------:R-:W-:-:S07]  /*24fc0*/  IMAD.MOV.U32 R15, RZ, RZ, -0x1 ;  /* 0xffffffffff0f7424 */ /* 0x000fce00078e00ff */
[----:B01-3--:R-:W-:Y:S05]  /*24fd0*/  WARPSYNC.COLLECTIVE R15, `(.L_x_828) ;  /* 0x000000000f087348 */ /* 0x00bfea0003c00000 */
[----:B------:R2:W4:Y:S02]  /*24fe0*/  SHFL.IDX P6, R14, R13, R12, R11 ;  /* 0x0000000c0d0e7389 */ /* 0x00052400000c000b */
[----:B01234-:R-:W-:Y:S01]  /*24ff0*/  ENDCOLLECTIVE ;  /* 0x000000000000791b */ /* 0x01ffe20003800000 */
.L_x_828:
[----:B------:R-:W-:Y:S05]  /*25000*/  BSYNC B1 ;  /* 0x0000000000017941 */ /* 0x000fea0003800000 */
.L_x_827:
[----:B------:R-:W-:Y:S01]  /*25010*/  IMAD.MOV.U32 R13, RZ, RZ, R106 ;  /* 0x000000ffff0d7224 */ /* 0x000fe200078e006a */
[----:B------:R-:W-:Y:S01]  /*25020*/  MOV R15, 0xffffffff ;  /* 0xffffffff000f7802 */ /* 0x000fe20000000f00 */
[----:B------:R-:W-:Y:S01]  /*25030*/  IMAD.MOV.U32 R12, RZ, RZ, RZ ;  /* 0x000000ffff0c7224 */ /* 0x000fe200078e00ff */
[----:B------:R-:W-:Y:S01]  /*25040*/  MOV R78, R14 ;  /* 0x0000000e004e7202 */ /* 0x000fe20000000f00 */
[----:B------:R-:W-:-:S07]  /*25050*/  IMAD.MOV.U32 R11, RZ, RZ, 0x181f ;  /* 0x0000181fff0b7424 */ /* 0x000fce00078e00ff */
[----:B------:R-:W-:Y:S05]  /*25060*/  WARPSYNC.COLLECTIVE R15, `(.L_x_829) ;  /* 0x000000000f087348 */ /* 0x000fea0003c00000 */
[----:B------:R0:W1:Y:S02]  /*25070*/  SHFL.IDX P6, R14, R13, R12, R11 ;  /* 0x0000000c0d0e7389 */ /* 0x00006400000c000b */
[----:B01----:R-:W-:Y:S01]  /*25080*/  ENDCOLLECTIVE ;  /* 0x000000000000791b */ /* 0x003fe20003800000 */
.L_x_829:
[----:B------:R-:W-:Y:S01]  /*25090*/  IMAD.MOV.U32 R79, RZ, RZ, R14 ;  /* 0x000000ffff4f7224 */ /* 0x000fe200078e000e */
[----:B------:R-:W-:Y:S06]  /*250a0*/  BRA `(.L_x_830) ;  /* 0xfffffddc003c7947 */ /* 0x000fec000383ffff */
.L_x_523:
[----:B------:R-:W-:Y:S01]  /*250b0*/  BSSY B1, `(.L_x_831) ;  /* 0x0000008000017945 */ /* 0x000fe20003800000 */
[----:B0-2---:R-:W-:Y:S01]  /*250c0*/  IMAD.MOV.U32 R13, RZ, RZ, R107 ;  /* 0x000000ffff0d7224 */ /* 0x005fe200078e006b */
[----:B------:R-:W-:Y:S01]  /*250d0*/  MOV R11, 0x181f ;  /* 0x0000181f000b7802 */ /* 0x000fe20000000f00 */
[----:B------:R-:W-:Y:S02]  /*250e0*/  IMAD.MOV.U32 R12, RZ, RZ, 0x1 ;  /* 0x00000001ff0c7424 */ /* 0x000fe400078e00ff */
[----:B------:R-:W-:-:S07]  /*250f0*/  IMAD.MOV.U32 R15, RZ, RZ, -0x1 ;  /* 0xffffffffff0f7424 */ /* 0x000fce00078e00ff */
[----:B-1-34-:R-:W-:Y:S05]  /*25100*/  WARPSYNC.COLLECTIVE R15, `(.L_x_832) ;  /* 0x000000000f087348 */ /* 0x01afea0003c00000 */
[----:B------:R0:W2:Y:S02]  /*25110*/  SHFL.IDX P6, R14, R13, R12, R11 ;  /* 0x0000000c0d0e7389 */ /* 0x0000a400000c000b */
[----:B01234-:R-:W-:Y:S01]  /*25120*/  ENDCOLLECTIVE ;  /* 0x000000000000791b */ /* 0x01ffe20003800000 */
.L_x_832:
[----:B------:R-:W-:Y:S05]  /*25130*/  BSYNC B1 ;  /* 0x0000000000017941 */ /* 0x000fea0003800000 */
.L_x_831:
[----:B------:R-:W-:Y:S01]  /*25140*/  IMAD.MOV.U32 R13, RZ, RZ, R106 ;  /* 0x000000ffff0d7224 */ /* 0x000fe200078e006a */
[----:B------:R-:W-:Y:S01]  /*25150*/  MOV R12, 0x1 ;  /* 0x00000001000c7802 */ /* 0x000fe20000000f00 */
[----:B------:R-:W-:Y:S02]  /*25160*/  IMAD.MOV.U32 R11, RZ, RZ, 0x181f ;  /* 0x0000181fff0b7424 */ /* 0x000fe400078e00ff */
[----:B------:R-:W-:Y:S02]  /*25170*/  IMAD.MOV.U32 R15, RZ, RZ, -0x1 ;  /* 0xffffffffff0f7424 */ /* 0x000fe400078e00ff */
[----:B------:R-:W-:-:S07]  /*25180*/  IMAD.MOV.U32 R70, RZ, RZ, R14 ;  /* 0x000000ffff467224 */ /* 0x000fce00078e000e */
[----:B------:R-:W-:Y:S05]  /*25190*/  WARPSYNC.COLLECTIVE R15, `(.L_x_833) ;  /* 0x000000000f087348 */ /* 0x000fea0003c00000 */
[----:B------:R0:W1:Y:S02]  /*251a0*/  SHFL.IDX P6, R14, R13, R12, R11 ;  /* 0x0000000c0d0e7389 */ /* 0x00006400000c000b */
[----:B01----:R-:W-:Y:S01]  /*251b0*/  ENDCOLLECTIVE ;  /* 0x000000000000791b */ /* 0x003fe20003800000 */
.L_x_833:
[----:B------:R-:W-:Y:S01]  /*251c0*/  IMAD.MOV.U32 R71, RZ, RZ, R14 ;  /* 0x000000ffff477224 */ /* 0x000fe200078e000e */
[----:B------:R-:W-:Y:S06]  /*251d0*/  BRA `(.L_x_834) ;  /* 0xfffffde800b87947 */ /* 0x000fec000383ffff */
.L_x_532:
[----:B------:R-:W-:Y:S01]  /*251e0*/  BSSY B1, `(.L_x_835) ;  /* 0x0000008000017945 */ /* 0x000fe20003800000 */
[----:B0-2---:R-:W-:Y:S01]  /*251f0*/  MOV R13, R107 ;  /* 0x0000006b000d7202 */ /* 0x005fe20000000f00 */
[----:B------:R-:W-:Y:S02]  /*25200*/  IMAD.MOV.U32 R12, RZ, RZ, 0x2 ;  /* 0x00000002ff0c7424 */ /* 0x000fe400078e00ff */
[----:B------:R-:W-:Y:S02]  /*25210*/  IMAD.MOV.U32 R11, RZ, RZ, 0x181f ;  /* 0x0000181fff0b7424 */ /* 0x000fe400078e00ff */
[----:B------:R-:W-:-:S07]  /*25220*/  IMAD.MOV.U32 R15, RZ, RZ, -0x1 ;  /* 0xffffffffff0f7424 */ /* 0x000fce00078e00ff */
[----:B-1-34-:R-:W-:Y:S05]  /*25230*/  WARPSYNC.COLLECTIVE R15, `(.L_x_836) ;  /* 0x000000000f087348 */ /* 0x01afea0003c00000 */
[----:B------:R0:W2:Y:S02]  /*25240*/  SHFL.IDX P6, R14, R13, R12, R11 ;  /* 0x0000000c0d0e7389 */ /* 0x0000a400000c000b */
[----:B01234-:R-:W-:Y:S01]  /*25250*/  ENDCOLLECTIVE ;  /* 0x000000000000791b */ /* 0x01ffe20003800000 */
.L_x_836:
[----:B------:R-:W-:Y:S05]  /*25260*/  BSYNC B1 ;  /* 0x0000000000017941 */ /* 0x000fea0003800000 */
.L_x_835:
[----:B------:R-:W-:Y:S01]  /*25270*/  IMAD.MOV.U32 R13, RZ, RZ, R106 ;  /* 0x000000ffff0d7224 */ /* 0x000fe200078e006a */
[----:B------:R-:W-:Y:S01]  /*25280*/  MOV R15, 0xffffffff ;  /* 0xffffffff000f7802 */ /* 0x000fe20000000f00 */
[----:B------:R-:W-:Y:S01]  /*25290*/  IMAD.MOV.U32 R12, RZ, RZ, 0x2 ;  /* 0x00000002ff0c7424 */ /* 0x000fe200078e00ff */
[----:B------:R-:W-:Y:S01]  /*252a0*/  MOV R60, R14 ;  /* 0x0000000e003c7202 */ /* 0x000fe20000000f00 */
[----:B------:R-:W-:-:S07]  /*252b0*/  IMAD.MOV.U32 R11, RZ, RZ, 0x181f ;  /* 0x0000181fff0b7424 */ /* 0x000fce00078e00ff */
[----:B------:R-:W-:Y:S05]  /*252c0*/  WARPSYNC.COLLECTIVE R15, `(.L_x_837) ;  /* 0x000000000f087348 */ /* 0x000fea0003c00000 */
[----:B------:R0:W1:Y:S02]  /*252d0*/  SHFL.IDX P6, R14, R13, R12, R11 ;  /* 0x0000000c0d0e7389 */ /* 0x00006400000c000b */
[----:B01----:R-:W-:Y:S01]  /*252e0*/  ENDCOLLECTIVE ;  /* 0x000000000000791b */ /* 0x003fe20003800000 */
.L_x_837:
[----:B------:R-:W-:Y:S01]  /*252f0*/  IMAD.MOV.U32 R61, RZ, RZ, R14 ;  /* 0x000000ffff3d7224 */ /* 0x000fe200078e000e */
[----:B------:R-:W-:Y:S06]  /*25300*/  BRA `(.L_x_838) ;  /* 0xfffffdf8003c7947 */ /* 0x000fec000383ffff */
.L_x_541:
        /* <DEDUP_REMOVED lines=8> */
.L_x_840:
[----:B------:R-:W-:Y:S05]  /*25390*/  BSYNC B1 ;  /* 0x0000000000017941 */ /* 0x000fea0003800000 */
.L_x_839:
        /* <DEDUP_REMOVED lines=8> */
.L_x_841:
[----:B------:R-:W-:Y:S01]  /*25420*/  IMAD.MOV.U32 R53, RZ, RZ, R14 ;  /* 0x000000ffff357224 */ /* 0x000fe200078e000e */
[----:B------:R-:W-:Y:S06]  /*25430*/  BRA `(.L_x_842) ;  /* 0xfffffe0400c87947 */ /* 0x000fec000383ffff */
.L_x_551:
[----:B-1----:R1:W2:Y:S02]  /*25440*/  SYNCS.PHASECHK.TRANS64.TRYWAIT P3, [R80+URZ+0x38890], R103 ;  /* 0x03889067500075a7 */ /* 0x0022a4000806017f */
[----:B--2---:R-:W-:Y:S05]  /*25450*/  @!P3 NANOSLEEP.SYNCS 0x989680 ;  /* 0x009896800000b95d */ /* 0x004fea0003900000 */
[----:B------:R-:W2:Y:S02]  /*25460*/  @!P3 SYNCS.PHASECHK.TRANS64 P3, [R80+URZ+0x38890], R103 ;  /* 0x038890675000b5a7 */ /* 0x000ea4000806007f */
[----:B--2---:R-:W-:Y:S05]  /*25470*/  @!P3 BRA `(.L_x_551) ;  /* 0xfffffffc00f0b947 */ /* 0x004fea000383ffff */
[----:B------:R-:W-:Y:S05]  /*25480*/  BRA `(.L_x_843) ;  /* 0xfffffe1c00187947 */ /* 0x000fea000383ffff */
.L_x_552:
[----:B------:R-:W-:Y:S01]  /*25490*/  BSSY B1, `(.L_x_844) ;  /* 0x0000008000017945 */ /* 0x000fe20003800000 */
[----:B------:R-:W-:Y:S01]  /*254a0*/  MOV R13, R107 ;  /* 0x0000006b000d7202 */ /* 0x000fe20000000f00 */
[----:B------:R-:W-:Y:S02]  /*254b0*/  IMAD.MOV.U32 R12, RZ, RZ, RZ ;  /* 0x000000ffff0c7224 */ /* 0x000fe400078e00ff */
[----:B------:R-:W-:Y:S02]  /*254c0*/  IMAD.MOV.U32 R11, RZ, RZ, 0x181f ;  /* 0x0000181fff0b7424 */ /* 0x000fe400078e00ff */
[----:B------:R-:W-:-:S07]  /*254d0*/  IMAD.MOV.U32 R15, RZ, RZ, -0x1 ;  /* 0xffffffffff0f7424 */ /* 0x000fce00078e00ff */
[----:B-1----:R-:W-:Y:S05]  /*254e0*/  WARPSYNC.COLLECTIVE R15, `(.L_x_845) ;  /* 0x000000000f087348 */ /* 0x002fea0003c00000 */
[----:B------:R0:W2:Y:S02]  /*254f0*/  SHFL.IDX P6, R14, R13, R12, R11 ;  /* 0x0000000c0d0e7389 */ /* 0x0000a400000c000b */
[----:B012---:R-:W-:Y:S01]  /*25500*/  ENDCOLLECTIVE ;  /* 0x000000000000791b */ /* 0x007fe20003800000 */
.L_x_845:
[----:B------:R-:W-:Y:S05]  /*25510*/  BSYNC B1 ;  /* 0x0000000000017941 */ /* 0x000fea0003800000 */
.L_x_844:
        /* <DEDUP_REMOVED lines=8> */
.L_x_846:
[----:B------:R-:W-:Y:S01]  /*255a0*/  IMAD.MOV.U32 R110, RZ, RZ, R14 ;  /* 0x000000ffff6e7224 */ /* 0x000fe200078e000e */
[----:B------:R-:W-:Y:S06]  /*255b0*/  BRA `(.L_x_847) ;  /* 0xfffffe1800e47947 */ /* 0x000fec000383ffff */
.L_x_557:
[----:B------:R-:W-:Y:S01]  /*255c0*/  BSSY B1, `(.L_x_848) ;  /* 0x0000008000017945 */ /* 0x000fe20003800000 */
[----:B----4-:R-:W-:Y:S01]  /*255d0*/  IMAD.MOV.U32 R13, RZ, RZ, R107 ;  /* 0x000000ffff0d7224 */ /* 0x010fe200078e006b */
[----:B------:R-:W-:Y:S01]  /*255e0*/  MOV R11, 0x181f ;  /* 0x0000181f000b7802 */ /* 0x000fe20000000f00 */
[----:B------:R-:W-:Y:S02]  /*255f0*/  IMAD.MOV.U32 R12, RZ, RZ, 0x1 ;  /* 0x00000001ff0c7424 */ /* 0x000fe400078e00ff */
[----:B------:R-:W-:-:S07]  /*25600*/  IMAD.MOV.U32 R15, RZ, RZ, -0x1 ;  /* 0xffffffffff0f7424 */ /* 0x000fce00078e00ff */
[----:B0123--:R-:W-:Y:S05]  /*25610*/  WARPSYNC.COLLECTIVE R15, `(.L_x_849) ;  /* 0x000000000f087348 */ /* 0x00ffea0003c00000 */
[----:B------:R4:W0:Y:S02]  /*25620*/  SHFL.IDX P6, R14, R13, R12, R11 ;  /* 0x0000000c0d0e7389 */ /* 0x00082400000c000b */
[----:B01234-:R-:W-:Y:S01]  /*25630*/  ENDCOLLECTIVE ;  /* 0x000000000000791b */ /* 0x01ffe20003800000 */
.L_x_849:
[----:B------:R-:W-:Y:S05]  /*25640*/  BSYNC B1 ;  /* 0x0000000000017941 */ /* 0x000fea0003800000 */
.L_x_848:
        /* <DEDUP_REMOVED lines=8> */
.L_x_850:
[----:B------:R-:W-:Y:S01]  /*256d0*/  IMAD.MOV.U32 R50, RZ, RZ, R14 ;  /* 0x000000ffff327224 */ /* 0x000fe200078e000e */
[----:B------:R-:W-:Y:S06]  /*256e0*/  BRA `(.L_x_851) ;  /* 0xfffffe2800907947 */ /* 0x000fec000383ffff */
.L_x_562:
[----:B------:R-:W-:Y:S01]  /*256f0*/  BSSY B1, `(.L_x_852) ;  /* 0x0000008000017945 */ /* 0x000fe20003800000 */
[----:B0-----:R-:W-:Y:S01]  /*25700*/  MOV R13, R107 ;  /* 0x0000006b000d7202 */ /* 0x001fe20000000f00 */
[----:B------:R-:W-:Y:S02]  /*25710*/  IMAD.MOV.U32 R12, RZ, RZ, 0x2 ;  /* 0x00000002ff0c7424 */ /* 0x000fe400078e00ff */
[----:B------:R-:W-:Y:S02]  /*25720*/  IMAD.MOV.U32 R11, RZ, RZ, 0x181f ;  /* 0x0000181fff0b7424 */ /* 0x000fe400078e00ff */
[----:B------:R-:W-:-:S07]  /*25730*/  IMAD.MOV.U32 R15, RZ, RZ, -0x1 ;  /* 0xffffffffff0f7424 */ /* 0x000fce00078e00ff */
[----:B-1234-:R-:W-:Y:S05]  /*25740*/  WARPSYNC.COLLECTIVE R15, `(.L_x_853) ;  /* 0x000000000f087348 */ /* 0x01efea0003c00000 */
[----:B------:R0:W0:Y:S02]  /*25750*/  SHFL.IDX P6, R14, R13, R12, R11 ;  /* 0x0000000c0d0e7389 */ /* 0x00002400000c000b */
[----:B01234-:R-:W-:Y:S01]  /*25760*/  ENDCOLLECTIVE ;  /* 0x000000000000791b */ /* 0x01ffe20003800000 */
.L_x_853:
[----:B------:R-:W-:Y:S05]  /*25770*/  BSYNC B1 ;  /* 0x0000000000017941 */ /* 0x000fea0003800000 */
.L_x_852:
        /* <DEDUP_REMOVED lines=8> */
.L_x_854:
[----:B------:R-:W-:Y:S01]  /*25800*/  IMAD.MOV.U32 R52, RZ, RZ, R14 ;  /* 0x000000ffff347224 */ /* 0x000fe200078e000e */
[----:B------:R-:W-:Y:S06]  /*25810*/  BRA `(.L_x_855) ;  /* 0xfffffe3800587947 */ /* 0x000fec000383ffff */
.L_x_567:
[----:B------:R-:W-:Y:S01]  /*25820*/  BSSY B1, `(.L_x_856) ;  /* 0x0000008000017945 */ /* 0x000fe20003800000 */
[----:B0-----:R-:W-:Y:S01]  /*25830*/  IMAD.MOV.U32 R13, RZ, RZ, R107 ;  /* 0x000000ffff0d7224 */ /* 0x001fe200078e006b */
[----:B------:R-:W-:Y:S01]  /*25840*/  MOV R11, 0x181f ;  /* 0x0000181f000b7802 */ /* 0x000fe20000000f00 */
[----:B------:R-:W-:Y:S02]  /*25850*/  IMAD.MOV.U32 R12, RZ, RZ, 0x3 ;  /* 0x00000003ff0c7424 */ /* 0x000fe400078e00ff */
[----:B------:R-:W-:-:S07]  /*25860*/  IMAD.MOV.U32 R15, RZ, RZ, -0x1 ;  /* 0xffffffffff0f7424 */ /* 0x000fce00078e00ff */
[----:B-1234-:R-:W-:Y:S05]  /*25870*/  WARPSYNC.COLLECTIVE R15, `(.L_x_857) ;  /* 0x000000000f087348 */ /* 0x01efea0003c00000 */
[----:B------:R0:W0:Y:S02]  /*25880*/  SHFL.IDX P6, R14, R13, R12, R11 ;  /* 0x0000000c0d0e7389 */ /* 0x00002400000c000b */
[----:B01234-:R-:W-:Y:S01]  /*25890*/  ENDCOLLECTIVE ;  /* 0x000000000000791b */ /* 0x01ffe20003800000 */
.L_x_857:
[----:B------:R-:W-:Y:S05]  /*258a0*/  BSYNC B1 ;  /* 0x0000000000017941 */ /* 0x000fea0003800000 */
.L_x_856:
        /* <DEDUP_REMOVED lines=8> */
.L_x_858:
[----:B------:R-:W-:Y:S01]  /*25930*/  IMAD.MOV.U32 R106, RZ, RZ, R14 ;  /* 0x000000ffff6a7224 */ /* 0x000fe200078e000e */
[----:B------:R-:W-:Y:S06]  /*25940*/  BRA `(.L_x_859) ;  /* 0xfffffe4800207947 */ /* 0x000fec000383ffff */
.L_x_572:
[----:B0-----:R0:W1:Y:S02]  /*25950*/  SYNCS.PHASECHK.TRANS64.TRYWAIT P2, [R80+URZ+0x38890], R103 ;  /* 0x03889067500075a7 */ /* 0x001064000804017f */
[----:B-1----:R-:W-:Y:S05]  /*25960*/  @!P2 NANOSLEEP.SYNCS 0x989680 ;  /* 0x009896800000a95d */ /* 0x002fea0003900000 */
[----:B------:R-:W1:Y:S02]  /*25970*/  @!P2 SYNCS.PHASECHK.TRANS64 P2, [R80+URZ+0x38890], R103 ;  /* 0x038890675000a5a7 */ /* 0x000e64000804007f */
[----:B-1----:R-:W-:Y:S05]  /*25980*/  @!P2 BRA `(.L_x_572) ;  /* 0xfffffffc00f0a947 */ /* 0x002fea000383ffff */
[----:B------:R-:W-:Y:S05]  /*25990*/  BRA `(.L_x_860) ;  /* 0xfffffe5800247947 */ /* 0x000fea000383ffff */
.L_x_573:
[----:B------:R-:W-:Y:S01]  /*259a0*/  BSSY B1, `(.L_x_861) ;  /* 0x0000008000017945 */ /* 0x000fe20003800000 */
[----:B------:R-:W-:Y:S01]  /*259b0*/  MOV R13, R46 ;  /* 0x0000002e000d7202 */ /* 0x000fe20000000f00 */
[----:B------:R-:W-:Y:S02]  /*259c0*/  IMAD.MOV.U32 R12, RZ, RZ, RZ ;  /* 0x000000ffff0c7224 */ /* 0x000fe400078e00ff */
[----:B------:R-:W-:Y:S02]  /*259d0*/  IMAD.MOV.U32 R11, RZ, RZ, 0x181f ;  /* 0x0000181fff0b7424 */ /* 0x000fe400078e00ff */
[----:B------:R-:W-:-:S07]  /*259e0*/  IMAD.MOV.U32 R15, RZ, RZ, -0x1 ;  /* 0xffffffffff0f7424 */ /* 0x000fce00078e00ff */
[----:B0-----:R-:W-:Y:S05]  /*259f0*/  WARPSYNC.COLLECTIVE R15, `(.L_x_862) ;  /* 0x000000000f087348 */ /* 0x001fea0003c00000 */
[----:B------:R1:W2:Y:S02]  /*25a00*/  SHFL.IDX P6, R14, R13, R12, R11 ;  /* 0x0000000c0d0e7389 */ /* 0x0002a400000c000b */
[----:B012---:R-:W-:Y:S01]  /*25a10*/  ENDCOLLECTIVE ;  /* 0x000000000000791b */ /* 0x007fe20003800000 */
.L_x_862:
[----:B------:R-:W-:Y:S05]  /*25a20*/  BSYNC B1 ;  /* 0x0000000000017941 */ /* 0x000fea0003800000 */
.L_x_861:
        /* <DEDUP_REMOVED lines=8> */
.L_x_863:
[----:B------:R-:W-:Y:S05]  /*25ab0*/  BRA `(.L_x_864) ;  /* 0xfffffe5800487947 */ /* 0x000fea000383ffff */
.L_x_576:
[----:B------:R-:W-:Y:S01]  /*25ac0*/  BSSY B1, `(.L_x_865) ;  /* 0x0000008000017945 */ /* 0x000fe20003800000 */
[----:B----4-:R-:W-:Y:S01]  /*25ad0*/  IMAD.MOV.U32 R13, RZ, RZ, R46 ;  /* 0x000000ffff0d7224 */ /* 0x010fe200078e002e */
[----:B------:R-:W-:Y:S01]  /*25ae0*/  MOV R15, 0xffffffff ;  /* 0xffffffff000f7802 */ /* 0x000fe20000000f00 */
[----:B------:R-:W-:Y:S02]  /*25af0*/  IMAD.MOV.U32 R12, RZ, RZ, 0x1 ;  /* 0x00000001ff0c7424 */ /* 0x000fe400078e00ff */
[----:B------:R-:W-:-:S07]  /*25b00*/  IMAD.MOV.U32 R11, RZ, RZ, 0x181f ;  /* 0x0000181fff0b7424 */ /* 0x000fce00078e00ff */
[----:B0123--:R-:W-:Y:S05]  /*25b10*/  WARPSYNC.COLLECTIVE R15, `(.L_x_866) ;  /* 0x000000000f087348 */ /* 0x00ffea0003c00000 */
[----:B---3--:R3:W4:Y:S02]  /*25b20*/  SHFL.IDX P6, R14, R13, R12, R11 ;  /* 0x0000000c0d0e7389 */ /* 0x00872400000c000b */
[----:B01234-:R-:W-:Y:S01]  /*25b30*/  ENDCOLLECTIVE ;  /* 0x000000000000791b */ /* 0x01ffe20003800000 */
.L_x_866:
[----:B------:R-:W-:Y:S05]  /*25b40*/  BSYNC B1 ;  /* 0x0000000000017941 */ /* 0x000fea0003800000 */
.L_x_865:
        /* <DEDUP_REMOVED lines=8> */
.L_x_867:
[----:B------:R-:W-:Y:S05]  /*25bd0*/  BRA `(.L_x_868) ;  /* 0xfffffe5800487947 */ /* 0x000fea000383ffff */
.L_x_579:
[----:B------:R-:W-:Y:S01]  /*25be0*/  BSSY B1, `(.L_x_869) ;  /* 0x0000008000017945 */ /* 0x000fe20003800000 */
[----:B----4-:R-:W-:Y:S01]  /*25bf0*/  IMAD.MOV.U32 R13, RZ, RZ, R46 ;  /* 0x000000ffff0d7224 */ /* 0x010fe200078e002e */
[----:B------:R-:W-:Y:S01]  /*25c00*/  MOV R11, 0x181f ;  /* 0x0000181f000b7802 */ /* 0x000fe20000000f00 */
[----:B------:R-:W-:Y:S02]  /*25c10*/  IMAD.MOV.U32 R12, RZ, RZ, 0x2 ;  /* 0x00000002ff0c7424 */ /* 0x000fe400078e00ff */
[----:B------:R-:W-:-:S07]  /*25c20*/  IMAD.MOV.U32 R15, RZ, RZ, -0x1 ;  /* 0xffffffffff0f7424 */ /* 0x000fce00078e00ff */
[----:B0123--:R-:W-:Y:S05]  /*25c30*/  WARPSYNC.COLLECTIVE R15, `(.L_x_870) ;  /* 0x000000000f087348 */ /* 0x00ffea0003c00000 */
[----:B---3--:R3:W4:Y:S02]  /*25c40*/  SHFL.IDX P6, R14, R13, R12, R11 ;  /* 0x0000000c0d0e7389 */ /* 0x00872400000c000b */
[----:B01234-:R-:W-:Y:S01]  /*25c50*/  ENDCOLLECTIVE ;  /* 0x000000000000791b */ /* 0x01ffe20003800000 */
.L_x_870:
[----:B------:R-:W-:Y:S05]  /*25c60*/  BSYNC B1 ;  /* 0x0000000000017941 */ /* 0x000fea0003800000 */
.L_x_869:
        /* <DEDUP_REMOVED lines=8> */
.L_x_871:
[----:B------:R-:W-:Y:S05]  /*25cf0*/  BRA `(.L_x_872) ;  /* 0xfffffe58004c7947 */ /* 0x000fea000383ffff */
.L_x_582:
[----:B------:R-:W-:Y:S01]  /*25d00*/  BSSY B1, `(.L_x_873) ;  /* 0x0000008000017945 */ /* 0x000fe20003800000 */
[----:B0-----:R-:W-:Y:S01]  /*25d10*/  IMAD.MOV.U32 R13, RZ, RZ, R46 ;  /* 0x000000ffff0d7224 */ /* 0x001fe200078e002e */
[----:B------:R-:W-:Y:S01]  /*25d20*/  MOV R12, 0x3 ;  /* 0x00000003000c7802 */ /* 0x000fe20000000f00 */
[----:B------:R-:W-:Y:S02]  /*25d30*/  IMAD.MOV.U32 R11, RZ, RZ, 0x181f ;  /* 0x0000181fff0b7424 */ /* 0x000fe400078e00ff */
[----:B------:R-:W-:-:S07]  /*25d40*/  IMAD.MOV.U32 R15, RZ, RZ, -0x1 ;  /* 0xffffffffff0f7424 */ /* 0x000fce00078e00ff */
[----:B-1234-:R-:W-:Y:S05]  /*25d50*/  WARPSYNC.COLLECTIVE R15, `(.L_x_874) ;  /* 0x000000000f087348 */ /* 0x01efea0003c00000 */
[----:B----4-:R0:W4:Y:S02]  /*25d60*/  SHFL.IDX P6, R14, R13, R12, R11 ;  /* 0x0000000c0d0e7389 */ /* 0x01012400000c000b */
[----:B01234-:R-:W-:Y:S01]  /*25d70*/  ENDCOLLECTIVE ;  /* 0x000000000000791b */ /* 0x01ffe20003800000 */
.L_x_874:
[----:B------:R-:W-:Y:S05]  /*25d80*/  BSYNC B1 ;  /* 0x0000000000017941 */ /* 0x000fea0003800000 */
.L_x_873:
[----:B------:R-:W-:Y:S01]  /*25d90*/  MOV R13, R45 ;  /* 0x0000002d000d7202 */ /* 0x000fe20000000f00 */
[----:B------:R-:W-:Y:S02]  /*25da0*/  IMAD.MOV.U32 R12, RZ, RZ, 0x3 ;  /* 0x00000003ff0c7424 */ /* 0x000fe400078e00ff */
[----:B------:R-:W-:Y:S02]  /*25db0*/  IMAD.MOV.U32 R11, RZ, RZ, 0x181f ;  /* 0x0000181fff0b7424 */ /* 0x000fe400078e00ff */
[----:B------:R-:W-:Y:S02]  /*25dc0*/  IMAD.MOV.U32 R15, RZ, RZ, -0x1 ;  /* 0xffffffffff0f7424 */ /* 0x000fe400078e00ff */
[----:B------:R-:W-:-:S07]  /*25dd0*/  IMAD.MOV.U32 R44, RZ, RZ, R14 ;  /* 0x000000ffff2c7224 */ /* 0x000fce00078e000e */
[----:B------:R-:W-:Y:S05]  /*25de0*/  WARPSYNC.COLLECTIVE R15, `(.L_x_875) ;  /* 0x000000000f087348 */ /* 0x000fea0003c00000 */
[----:B------:R0:W1:Y:S02]  /*25df0*/  SHFL.IDX P6, R14, R13, R12, R11 ;  /* 0x0000000c0d0e7389 */ /* 0x00006400000c000b */
[----:B01----:R-:W-:Y:S01]  /*25e00*/  ENDCOLLECTIVE ;  /* 0x000000000000791b */ /* 0x003fe20003800000 */
.L_x_875:
[----:B------:R-:W-:Y:S05]  /*25e10*/  BRA `(.L_x_876) ;  /* 0xfffffe5800507947 */ /* 0x000fea000383ffff */
.L_x_586:
[----:B------:R0:W0:Y:S02]  /*25e20*/  SYNCS.PHASECHK.TRANS64.TRYWAIT P3, [R80+URZ+0x388b0], R103 ;  /* 0x0388b067500075a7 */ /* 0x000024000806017f */
[----:B0-----:R-:W-:Y:S05]  /*25e30*/  @!P3 NANOSLEEP.SYNCS 0x989680 ;  /* 0x009896800000b95d */ /* 0x001fea0003900000 */
[----:B------:R-:W0:Y:S02]  /*25e40*/  @!P3 SYNCS.PHASECHK.TRANS64 P3, [R80+URZ+0x388b0], R103 ;  /* 0x0388b0675000b5a7 */ /* 0x000e24000806007f */
[----:B0-----:R-:W-:Y:S05]  /*25e50*/  @!P3 BRA `(.L_x_586) ;  /* 0xfffffffc00f0b947 */ /* 0x001fea000383ffff */
[----:B------:R-:W-:Y:S05]  /*25e60*/  BRA `(.L_x_877) ;  /* 0xfffffe5800c87947 */ /* 0x000fea000383ffff */
.L_x_598:
[----:B------:R-:W-:Y:S01]  /*25e70*/  BSSY B0, `(.L_x_878) ;  /* 0x0000007000007945 */ /* 0x000fe20003800000 */
[----:B------:R-:W-:Y:S01]  /*25e80*/  MOV R12, RZ ;  /* 0x000000ff000c7202 */ /* 0x000fe20000000f00 */
[----:B------:R-:W-:Y:S02]  /*25e90*/  IMAD.MOV.U32 R11, RZ, RZ, 0x1f ;  /* 0x0000001fff0b7424 */ /* 0x000fe400078e00ff */
[----:B------:R-:W-:-:S07]  /*25ea0*/  IMAD.MOV.U32 R15, RZ, RZ, -0x1 ;  /* 0xffffffffff0f7424 */ /* 0x000fce00078e00ff */
[----:B-----5:R-:W-:Y:S05]  /*25eb0*/  WARPSYNC.COLLECTIVE R15, `(.L_x_879) ;  /* 0x000000000f087348 */ /* 0x020fea0003c00000 */
[----:B------:R0:W1:Y:S02]  /*25ec0*/  SHFL.IDX P6, R14, R13, R12, R11 ;  /* 0x0000000c0d0e7389 */ /* 0x00006400000c000b */
[----:B01---5:R-:W-:Y:S01]  /*25ed0*/  ENDCOLLECTIVE ;  /* 0x000000000000791b */ /* 0x023fe20003800000 */
.L_x_879:
[----:B------:R-:W-:Y:S05]  /*25ee0*/  BSYNC B0 ;  /* 0x0000000000007941 */ /* 0x000fea0003800000 */
.L_x_878:
[----:B------:R-:W-:Y:S05]  /*25ef0*/  BRA `(.L_x_880) ;  /* 0xfffffe6800387947 */ /* 0x000fea000383ffff */
.L_x_608:
[----:B------:R-:W-:Y:S01]  /*25f00*/  BSSY B1, `(.L_x_881) ;  /* 0x0000008000017945 */ /* 0x000fe20003800000 */
[----:B0-----:R-:W-:Y:S01]  /*25f10*/  IMAD.MOV.U32 R13, RZ, RZ, R26 ;  /* 0x000000ffff0d7224 */ /* 0x001fe200078e001a */
[----:B------:R-:W-:Y:S01]  /*25f20*/  MOV R12, RZ ;  /* 0x000000ff000c7202 */ /* 0x000fe20000000f00 */
[----:B------:R-:W-:Y:S02]  /*25f30*/  IMAD.MOV.U32 R11, RZ, RZ, 0x181f ;  /* 0x0000181fff0b7424 */ /* 0x000fe400078e00ff */
[----:B------:R-:W-:-:S07]  /*25f40*/  IMAD.MOV.U32 R15, RZ, RZ, -0x1 ;  /* 0xffffffffff0f7424 */ /* 0x000fce00078e00ff */
[----:B------:R-:W-:Y:S05]  /*25f50*/  WARPSYNC.COLLECTIVE R15, `(.L_x_882) ;  /* 0x000000000f087348 */ /* 0x000fea0003c00000 */
[----:B------:R0:W1:Y:S02]  /*25f60*/  SHFL.IDX P6, R14, R13, R12, R11 ;  /* 0x0000000c0d0e7389 */ /* 0x00006400000c000b */
[----:B01----:R-:W-:Y:S01]  /*25f70*/  ENDCOLLECTIVE ;  /* 0x000000000000791b */ /* 0x003fe20003800000 */
.L_x_882:
[----:B------:R-:W-:Y:S05]  /*25f80*/  BSYNC B1 ;  /* 0x0000000000017941 */ /* 0x000fea0003800000 */
.L_x_881:
[----:B------:R-:W-:Y:S01]  /*25f90*/  MOV R13, R24 ;  /* 0x00000018000d7202 */ /* 0x000fe20000000f00 */
[----:B------:R-:W-:Y:S02]  /*25fa0*/  IMAD.MOV.U32 R12, RZ, RZ, RZ ;  /* 0x000000ffff0c7224 */ /* 0x000fe400078e00ff */
[----:B------:R-:W-:Y:S02]  /*25fb0*/  IMAD.MOV.U32 R11, RZ, RZ, 0x181f ;  /* 0x0000181fff0b7424 */ /* 0x000fe400078e00ff */
[----:B------:R-:W-:Y:S02]  /*25fc0*/  IMAD.MOV.U32 R15, RZ, RZ, -0x1 ;  /* 0xffffffffff0f7424 */ /* 0x000fe400078e00ff */
[----:B------:R-:W-:-:S07]  /*25fd0*/  IMAD.MOV.U32 R0, RZ, RZ, R14 ;  /* 0x000000ffff007224 */ /* 0x000fce00078e000e */
[----:B------:R-:W-:Y:S05]  /*25fe0*/  WARPSYNC.COLLECTIVE R15, `(.L_x_883) ;  /* 0x000000000f087348 */ /* 0x000fea0003c00000 */
[----:B------:R0:W1:Y:S02]  /*25ff0*/  SHFL.IDX P6, R14, R13, R12, R11 ;  /* 0x0000000c0d0e7389 */ /* 0x00006400000c000b */
[----:B01----:R-:W-:Y:S01]  /*26000*/  ENDCOLLECTIVE ;  /* 0x000000000000791b */ /* 0x003fe20003800000 */
.L_x_883:
[----:B------:R-:W-:Y:S01]  /*26010*/  IMAD.MOV.U32 R13, RZ, RZ, R27 ;  /* 0x000000ffff0d7224 */ /* 0x000fe200078e001b */
[----:B------:R-:W-:-:S07]  /*26020*/  MOV R3, R14 ;  /* 0x0000000e00037202 */ /* 0x000fce0000000f00 */
[----:B------:R-:W-:Y:S05]  /*26030*/  WARPSYNC.COLLECTIVE R15, `(.L_x_884) ;  /* 0x000000000f087348 */ /* 0x000fea0003c00000 */
[----:B------:R0:W1:Y:S02]  /*26040*/  SHFL.IDX P6, R14, R13, R12, R11 ;  /* 0x0000000c0d0e7389 */ /* 0x00006400000c000b */
[----:B01----:R-:W-:Y:S01]  /*26050*/  ENDCOLLECTIVE ;  /* 0x000000000000791b */ /* 0x003fe20003800000 */
.L_x_884:
[----:B------:R-:W-:Y:S02]  /*26060*/  IMAD.MOV.U32 R13, RZ, RZ, R28 ;  /* 0x000000ffff0d7224 */ /* 0x000fe400078e001c */
[----:B------:R-:W-:-:S07]  /*26070*/  IMAD.MOV.U32 R4, RZ, RZ, R14 ;  /* 0x000000ffff047224 */ /* 0x000fce00078e000e */
[----:B------:R-:W-:Y:S05]  /*26080*/  WARPSYNC.COLLECTIVE R15, `(.L_x_885) ;  /* 0x000000000f087348 */ /* 0x000fea0003c00000 */
[----:B------:R0:W1:Y:S02]  /*26090*/  SHFL.IDX P6, R14, R13, R12, R11 ;  /* 0x0000000c0d0e7389 */ /* 0x00006400000c000b */
[----:B01----:R-:W-:Y:S01]  /*260a0*/  ENDCOLLECTIVE ;  /* 0x000000000000791b */ /* 0x003fe20003800000 */
.L_x_885:
[----:B------:R-:W-:Y:S05]  /*260b0*/  BRA `(.L_x_886) ;  /* 0xfffffe6c002c7947 */ /* 0x000fea000383ffff */
.L_x_612:
[----:B0-----:R0:W1:Y:S02]  /*260c0*/  SYNCS.PHASECHK.TRANS64.TRYWAIT P0, [R23+URZ+0x38800], R34 ;  /* 0x03880022170075a7 */ /* 0x001064000800017f */
[----:B-1----:R-:W-:Y:S05]  /*260d0*/  @!P0 NANOSLEEP.SYNCS 0x989680 ;  /* 0x009896800000895d */ /* 0x002fea0003900000 */
[----:B------:R-:W1:Y:S02]  /*260e0*/  @!P0 SYNCS.PHASECHK.TRANS64 P0, [R23+URZ+0x38800], R34 ;  /* 0x03880022170085a7 */ /* 0x000e64000800007f */
[----:B-1----:R-:W-:Y:S05]  /*260f0*/  @!P0 BRA `(.L_x_612) ;  /* 0xfffffffc00f08947 */ /* 0x002fea000383ffff */
[----:B------:R-:W-:Y:S05]  /*26100*/  BRA `(.L_x_887) ;  /* 0xfffffe7000647947 */ /* 0x000fea000383ffff */
.L_x_628:
[----:B------:R-:W-:Y:S01]  /*26110*/  BSSY B1, `(.L_x_888) ;  /* 0x0000008000017945 */ /* 0x000fe20003800000 */
[----:B0-----:R-:W-:Y:S01]  /*26120*/  MOV R13, R26 ;  /* 0x0000001a000d7202 */ /* 0x001fe20000000f00 */
[----:B------:R-:W-:Y:S02]  /*26130*/  IMAD.MOV.U32 R12, RZ, RZ, RZ ;  /* 0x000000ffff0c7224 */ /* 0x000fe400078e00ff */
[----:B------:R-:W-:Y:S02]  /*26140*/  IMAD.MOV.U32 R11, RZ, RZ, 0x181f ;  /* 0x0000181fff0b7424 */ /* 0x000fe400078e00ff */
[----:B------:R-:W-:-:S07]  /*26150*/  IMAD.MOV.U32 R15, RZ, RZ, -0x1 ;  /* 0xffffffffff0f7424 */ /* 0x000fce00078e00ff */
[----:B------:R-:W-:Y:S05]  /*26160*/  WARPSYNC.COLLECTIVE R15, `(.L_x_889) ;  /* 0x000000000f087348 */ /* 0x000fea0003c00000 */
[----:B------:R0:W1:Y:S02]  /*26170*/  SHFL.IDX P6, R14, R13, R12, R11 ;  /* 0x0000000c0d0e7389 */ /* 0x00006400000c000b */
[----:B01----:R-:W-:Y:S01]  /*26180*/  ENDCOLLECTIVE ;  /* 0x000000000000791b */ /* 0x003fe20003800000 */
.L_x_889:
[----:B------:R-:W-:Y:S05]  /*26190*/  BSYNC B1 ;  /* 0x0000000000017941 */ /* 0x000fea0003800000 */
.L_x_888:
        /* <DEDUP_REMOVED lines=8> */
.L_x_890:
[----:B------:R-:W-:Y:S02]  /*26220*/  IMAD.MOV.U32 R13, RZ, RZ, R27 ;  /* 0x000000ffff0d7224 */ /* 0x000fe400078e001b */
[----:B------:R-:W-:-:S07]  /*26230*/  IMAD.MOV.U32 R5, RZ, RZ, R14 ;  /* 0x000000ffff057224 */ /* 0x000fce00078e000e */
[----:B------:R-:W-:Y:S05]  /*26240*/  WARPSYNC.COLLECTIVE R15, `(.L_x_891) ;  /* 0x000000000f087348 */ /* 0x000fea0003c00000 */
[----:B------:R0:W1:Y:S02]  /*26250*/  SHFL.IDX P6, R14, R13, R12, R11 ;  /* 0x0000000c0d0e7389 */ /* 0x00006400000c000b */
[----:B01----:R-:W-:Y:S01]  /*26260*/  ENDCOLLECTIVE ;  /* 0x000000000000791b */ /* 0x003fe20003800000 */
.L_x_891:
[----:B------:R-:W-:Y:S01]  /*26270*/  MOV R13, R28 ;  /* 0x0000001c000d7202 */ /* 0x000fe20000000f00 */
[----:B------:R-:W-:-:S07]  /*26280*/  IMAD.MOV.U32 R7, RZ, RZ, R14 ;  /* 0x000000ffff077224 */ /* 0x000fce00078e000e */
[----:B------:R-:W-:Y:S05]  /*26290*/  WARPSYNC.COLLECTIVE R15, `(.L_x_892) ;  /* 0x000000000f087348 */ /* 0x000fea0003c00000 */
[----:B------:R0:W1:Y:S02]  /*262a0*/  SHFL.IDX P6, R14, R13, R12, R11 ;  /* 0x0000000c0d0e7389 */ /* 0x00006400000c000b */
[----:B01----:R-:W-:Y:S01]  /*262b0*/  ENDCOLLECTIVE ;  /* 0x000000000000791b */ /* 0x003fe20003800000 */
.L_x_892:
[----:B------:R-:W-:Y:S05]  /*262c0*/  BRA `(.L_x_893) ;  /* 0xfffffea000487947 */ /* 0x000fea000383ffff */
.L_x_632:
[----:B0-----:R0:W1:Y:S02]  /*262d0*/  SYNCS.PHASECHK.TRANS64.TRYWAIT P1, [R23+URZ+0x38800], R34 ;  /* 0x03880022170075a7 */ /* 0x001064000802017f */
[----:B-1----:R-:W-:Y:S05]  /*262e0*/  @!P1 NANOSLEEP.SYNCS 0x989680 ;  /* 0x009896800000995d */ /* 0x002fea0003900000 */
[----:B------:R-:W1:Y:S02]  /*262f0*/  @!P1 SYNCS.PHASECHK.TRANS64 P1, [R23+URZ+0x38800], R34 ;  /* 0x03880022170095a7 */ /* 0x000e64000802007f */
[----:B-1----:R-:W-:Y:S05]  /*26300*/  @!P1 BRA `(.L_x_632) ;  /* 0xfffffffc00f09947 */ /* 0x002fea000383ffff */
[----:B------:R-:W-:Y:S05]  /*26310*/  BRA `(.L_x_894) ;  /* 0xfffffea400687947 */ /* 0x000fea000383ffff */
.L_x_642:
[----:B--2---:R2:W3:Y:S02]  /*26320*/  SYNCS.PHASECHK.TRANS64.TRYWAIT P1, [R3+URZ+0x38830], R6 ;  /* 0x03883006030075a7 */ /* 0x0044e4000802017f */
[----:B---3--:R-:W-:Y:S05]  /*26330*/  @!P1 NANOSLEEP.SYNCS 0x989680 ;  /* 0x009896800000995d */ /* 0x008fea0003900000 */
[----:B------:R-:W3:Y:S02]  /*26340*/  @!P1 SYNCS.PHASECHK.TRANS64 P1, [R3+URZ+0x38830], R6 ;  /* 0x03883006030095a7 */ /* 0x000ee4000802007f */
[----:B---3--:R-:W-:Y:S05]  /*26350*/  @!P1 BRA `(.L_x_642) ;  /* 0xfffffffc00f09947 */ /* 0x008fea000383ffff */
[----:B------:R-:W-:Y:S05]  /*26360*/  BRA `(.L_x_641) ;  /* 0xfffffed8006c7947 */ /* 0x000fea000383ffff */
.L_x_648:
[----:B-1----:R1:W2:Y:S02]  /*26370*/  SYNCS.PHASECHK.TRANS64.TRYWAIT P1, [R3+URZ+0x38850], R6 ;  /* 0x03885006030075a7 */ /* 0x0022a4000802017f */
[----:B--2---:R-:W-:Y:S05]  /*26380*/  @!P1 NANOSLEEP.SYNCS 0x989680 ;  /* 0x009896800000995d */ /* 0x004fea0003900000 */
[----:B------:R-:W2:Y:S02]  /*26390*/  @!P1 SYNCS.PHASECHK.TRANS64 P1, [R3+URZ+0x38850], R6 ;  /* 0x03885006030095a7 */ /* 0x000ea4000802007f */
[----:B--2---:R-:W-:Y:S05]  /*263a0*/  @!P1 BRA `(.L_x_648) ;  /* 0xfffffffc00f09947 */ /* 0x004fea000383ffff */
[----:B------:R-:W-:Y:S05]  /*263b0*/  BRA `(.L_x_647) ;  /* 0xfffffef8008c7947 */ /* 0x000fea000383ffff */
.L_x_654:
[----:B-1----:R1:W2:Y:S02]  /*263c0*/  SYNCS.PHASECHK.TRANS64.TRYWAIT P2, [R6+URZ+0x38830], R7 ;  /* 0x03883007060075a7 */ /* 0x0022a4000804017f */
[----:B--2---:R-:W-:Y:S05]  /*263d0*/  @!P2 NANOSLEEP.SYNCS 0x989680 ;  /* 0x009896800000a95d */ /* 0x004fea0003900000 */
[----:B------:R-:W2:Y:S02]  /*263e0*/  @!P2 SYNCS.PHASECHK.TRANS64 P2, [R6+URZ+0x38830], R7 ;  /* 0x038830070600a5a7 */ /* 0x000ea4000804007f */
[----:B--2---:R-:W-:Y:S05]  /*263f0*/  @!P2 BRA `(.L_x_654) ;  /* 0xfffffffc00f0a947 */ /* 0x004fea000383ffff */
[----:B------:R-:W-:Y:S05]  /*26400*/  BRA `(.L_x_653) ;  /* 0xfffffefc009c7947 */ /* 0x000fea000383ffff */
.L_x_660:
[----:B---3--:R3:W4:Y:S02]  /*26410*/  SYNCS.PHASECHK.TRANS64.TRYWAIT P2, [R6+URZ+0x38850], R7 ;  /* 0x03885007060075a7 */ /* 0x008724000804017f */
[----:B----4-:R-:W-:Y:S05]  /*26420*/  @!P2 NANOSLEEP.SYNCS 0x989680 ;  /* 0x009896800000a95d */ /* 0x010fea0003900000 */
[----:B------:R-:W4:Y:S02]  /*26430*/  @!P2 SYNCS.PHASECHK.TRANS64 P2, [R6+URZ+0x38850], R7 ;  /* 0x038850070600a5a7 */ /* 0x000f24000804007f */
[----:B----4-:R-:W-:Y:S05]  /*26440*/  @!P2 BRA `(.L_x_660) ;  /* 0xfffffffc00f0a947 */ /* 0x010fea000383ffff */
[----:B------:R-:W-:Y:S05]  /*26450*/  BRA `(.L_x_659) ;  /* 0xffffff1c00b47947 */ /* 0x000fea000383ffff */
.L_x_665:
[----:B------:R-:W-:Y:S02]  /*26460*/  SEL R25, R48, R27, P0 ;  /* 0x0000001b30197207 */ /* 0x000fe40000000000 */
        /* <DEDUP_REMOVED lines=8> */
[----:B------:R-:W-:Y:S01]  /*264f0*/  SEL R26, R14, R15, P0 ;  /* 0x0000000f0e1a7207 */ /* 0x000fe20000000000 */
[----:B------:R-:W-:Y:S01]  /*26500*/  IMAD.MOV.U32 R15, RZ, RZ, -0x1 ;  /* 0xffffffffff0f7424 */ /* 0x000fe200078e00ff */
[----:B------:R-:W-:Y:S02]  /*26510*/  SEL R35, R37, R12, P0 ;  /* 0x0000000c25237207 */ /* 0x000fe40000000000 */
[----:B------:R-:W-:Y:S01]  /*26520*/  SEL R32, R12, R37, P0 ;  /* 0x000000250c207207 */ /* 0x000fe20000000000 */
[----:B-----5:R-:W-:Y:S01]  /*26530*/  IMAD.MOV.U32 R12, RZ, RZ, R0 ;  /* 0x000000ffff0c7224 */ /* 0x020fe200078e0000 */
[----:B------:R-:W-:-:S02]  /*26540*/  SEL R71, R50, R11, P0 ;  /* 0x0000000b32477207 */ /* 0x000fc40000000000 */
[----:B------:R-:W-:Y:S01]  /*26550*/  SEL R98, R11, R50, P0 ;  /* 0x000000320b627207 */ /* 0x000fe20000000000 */
[----:B------:R-:W-:Y:S01]  /*26560*/  IMAD.MOV.U32 R11, RZ, RZ, 0x1c1f ;  /* 0x00001c1fff0b7424 */ /* 0x000fe200078e00ff */
[----:B------:R-:W-:Y:S02]  /*26570*/  SEL R59, R78, R5, P0 ;  /* 0x000000054e3b7207 */ /* 0x000fe40000000000 */
[----:B------:R-:W-:-:S07]  /*26580*/  SEL R78, R5, R78, P0 ;  /* 0x0000004e054e7207 */ /* 0x000fce0000000000 */
[----:B------:R-:W-:Y:S05]  /*26590*/  WARPSYNC.COLLECTIVE R15, `(.L_x_895) ;  /* 0x000000000f087348 */ /* 0x000fea0003c00000 */
[----:B------:R0:W1:Y:S02]  /*265a0*/  SHFL.IDX P6, R14, R13, R12, R11 ;  /* 0x0000000c0d0e7389 */ /* 0x00006400000c000b */
[----:B01----:R-:W-:Y:S01]  /*265b0*/  ENDCOLLECTIVE ;  /* 0x000000000000791b */ /* 0x003fe20003800000 */
.L_x_895:
[----:B------:R-:W-:Y:S02]  /*265c0*/  LOP3.LUT R5, R0, 0x2, RZ, 0x3c, !PT ;  /* 0x0000000200057812 */ /* 0x000fe400078e3cff */
[----:B------:R-:W-:Y:S02]  /*265d0*/  SEL R63, R34, R7, P0 ;  /* 0x00000007223f7207 */ /* 0x000fe40000000000 */
[----:B------:R-:W-:Y:S02]  /*265e0*/  SEL R80, R7, R34, P0 ;  /* 0x0000002207507207 */ /* 0x000fe40000000000 */
[----:B------:R-:W-:Y:S02]  /*265f0*/  SEL R21, R40, R41, P0 ;  /* 0x0000002928157207 */ /* 0x000fe40000000000 */
[----:B------:R-:W-:Y:S02]  /*26600*/  SEL R107, R125, R36, P0 ;  /* 0x000000247d6b7207 */ /* 0x000fe40000000000 */
[----:B------:R-:W-:-:S02]  /*26610*/  SEL R106, R36, R125, P0 ;  /* 0x0000007d246a7207 */ /* 0x000fc40000000000 */
[----:B------:R-:W-:Y:S01]  /*26620*/  SEL R8, R41, R40, P0 ;  /* 0x0000002829087207 */ /* 0x000fe20000000000 */
[----:B------:R-:W-:Y:S01]  /*26630*/  IMAD.MOV.U32 R13, RZ, RZ, R4 ;  /* 0x000000ffff0d7224 */ /* 0x000fe200078e0004 */
[----:B------:R-:W-:Y:S01]  /*26640*/  SEL R111, R38, R99, P0 ;  /* 0x00000063266f7207 */ /* 0x000fe20000000000 */
[----:B------:R-:W-:Y:S01]  /*26650*/  IMAD.MOV.U32 R12, RZ, RZ, R5 ;  /* 0x000000ffff0c7224 */ /* 0x000fe200078e0005 */
[----:B------:R-:W-:Y:S02]  /*26660*/  SEL R110, R99, R38, P0 ;  /* 0x00000026636e7207 */ /* 0x000fe40000000000 */
[----:B------:R-:W-:Y:S02]  /*26670*/  SEL R67, R42, R103, P0 ;  /* 0x000000672a437207 */ /* 0x000fe40000000000 */
[----:B------:R-:W-:Y:S02]  /*26680*/  SEL R82, R103, R42, P0 ;  /* 0x0000002a67527207 */ /* 0x000fe40000000000 */
[----:B------:R-:W-:-:S02]  /*26690*/  SEL R37, R43, R56, P0 ;  /* 0x000000382b257207 */ /* 0x000fc40000000000 */
[----:B------:R-:W-:-:S07]  /*266a0*/  MOV R7, R14 ;  /* 0x0000000e00077202 */ /* 0x000fce0000000f00 */
[----:B------:R-:W-:Y:S05]  /*266b0*/  WARPSYNC.COLLECTIVE R15, `(.L_x_896) ;  /* 0x000000000f087348 */ /* 0x000fea0003c00000 */
[----:B------:R0:W1:Y:S02]  /*266c0*/  SHFL.IDX P6, R14, R13, R12, R11 ;  /* 0x0000000c0d0e7389 */ /* 0x00006400000c000b */
[----:B01----:R-:W-:Y:S01]  /*266d0*/  ENDCOLLECTIVE ;  /* 0x000000000000791b */ /* 0x003fe20003800000 */
.L_x_896:
[----:B------:R-:W-:Y:S02]  /*266e0*/  SEL R52, R56, R43, P0 ;  /* 0x0000002b38347207 */ /* 0x000fe40000000000 */
[----:B------:R-:W-:Y:S02]  /*266f0*/  SEL R41, R112, R113, P0 ;  /* 0x0000007170297207 */ /* 0x000fe40000000000 */
[----:B------:R-:W-:Y:S02]  /*26700*/  SEL R56, R113, R112, P0 ;  /* 0x0000007071387207 */ /* 0x000fe40000000000 */
[----:B------:R-:W-:Y:S02]  /*26710*/  SEL R113, R133, R44, P0 ;  /* 0x0000002c85717207 */ /* 0x000fe40000000000 */
[----:B------:R-:W-:Y:S02]  /*26720*/  SEL R112, R44, R133, P0 ;  /* 0x000000852c707207 */ /* 0x000fe40000000000 */
[----:B------:R-:W-:-:S02]  /*26730*/  SEL R33, R30, R39, P0 ;  /* 0x000000271e217207 */ /* 0x000fc40000000000 */
[----:B------:R-:W-:Y:S01]  /*26740*/  SEL R30, R39, R30, P0 ;  /* 0x0000001e271e7207 */ /* 0x000fe20000000000 */
[----:B------:R-:W-:Y:S01]  /*26750*/  IMAD.MOV.U32 R12, RZ, RZ, R0 ;  /* 0x000000ffff0c7224 */ /* 0x000fe200078e0000 */
[----:B------:R-:W-:Y:S02]  /*26760*/  MOV R13, R9 ;  /* 0x00000009000d7202 */ /* 0x000fe40000000f00 */
[----:B------:R-:W-:Y:S02]  /*26770*/  SEL R39, R104, R105, P0 ;  /* 0x0000006968277207 */ /* 0x000fe40000000000 */
[----:B------:R-:W-:Y:S02]  /*26780*/  SEL R54, R105, R104, P0 ;  /* 0x0000006869367207 */ /* 0x000fe40000000000 */
[----:B------:R-:W-:Y:S02]  /*26790*/  SEL R55, R101, R100, P0 ;  /* 0x0000006465377207 */ /* 0x000fe40000000000 */
[----:B------:R-:W-:Y:S01]  /*267a0*/  SEL R72, R100, R101, P0 ;  /* 0x0000006564487207 */ /* 0x000fe20000000000 */
[----:B------:R-:W-:Y:S01]  /*267b0*/  IMAD.MOV.U32 R34, RZ, RZ, R14 ;  /* 0x000000ffff227224 */ /* 0x000fe200078e000e */
[----:B------:R-:W-:-:S07]  /*267c0*/  SEL R101, R58, R57, P0 ;  /* 0x000000393a657207 */ /* 0x000fce0000000000 */
[----:B------:R-:W-:Y:S05]  /*267d0*/  WARPSYNC.COLLECTIVE R15, `(.L_x_897) ;  /* 0x000000000f087348 */ /* 0x000fea0003c00000 */
[----:B------:R0:W1:Y:S02]  /*267e0*/  SHFL.IDX P6, R14, R13, R12, R11 ;  /* 0x0000000c0d0e7389 */ /* 0x00006400000c000b */
[----:B01----:R-:W-:Y:S01]  /*267f0*/  ENDCOLLECTIVE ;  /* 0x000000000000791b */ /* 0x003fe20003800000 */
.L_x_897:
        /* <DEDUP_REMOVED lines=18> */
.L_x_898:
        /* <DEDUP_REMOVED lines=19> */
.L_x_899:
[----:B------:R-:W-:Y:S01]  /*26a50*/  IMAD.MOV.U32 R13, RZ, RZ, R8 ;  /* 0x000000ffff0d7224 */ /* 0x000fe200078e0008 */
[----:B------:R-:W-:Y:S01]  /*26a60*/  SEL R8, R9, R36, P0 ;  /* 0x0000002409087207 */ /* 0x000fe20000000000 */
[----:B------:R-:W-:Y:S01]  /*26a70*/  IMAD.MOV.U32 R12, RZ, RZ, R5 ;  /* 0x000000ffff0c7224 */ /* 0x000fe200078e0005 */
[----:B------:R-:W-:-:S07]  /*26a80*/  MOV R21, R14 ;  /* 0x0000000e00157202 */ /* 0x000fce0000000f00 */
[----:B------:R-:W-:Y:S05]  /*26a90*/  WARPSYNC.COLLECTIVE R15, `(.L_x_900) ;  /* 0x000000000f087348 */ /* 0x000fea0003c00000 */
[----:B------:R0:W1:Y:S02]  /*26aa0*/  SHFL.IDX P6, R14, R13, R12, R11 ;  /* 0x0000000c0d0e7389 */ /* 0x00006400000c000b */
[----:B01----:R-:W-:Y:S01]  /*26ab0*/  ENDCOLLECTIVE ;  /* 0x000000000000791b */ /* 0x003fe20003800000 */
.L_x_900:
[----:B------:R-:W-:Y:S01]  /*26ac0*/  MOV R13, R25 ;  /* 0x00000019000d7202 */ /* 0x000fe20000000f00 */
[----:B------:R-:W-:Y:S02]  /*26ad0*/  IMAD.MOV.U32 R12, RZ, RZ, R0 ;  /* 0x000000ffff0c7224 */ /* 0x000fe400078e0000 */
[----:B------:R-:W-:-:S07]  /*26ae0*/  IMAD.MOV.U32 R38, RZ, RZ, R14 ;  /* 0x000000ffff267224 */ /* 0x000fce00078e000e */
[----:B------:R-:W-:Y:S05]  /*26af0*/  WARPSYNC.COLLECTIVE R15, `(.L_x_901) ;  /* 0x000000000f087348 */ /* 0x000fea0003c00000 */
[----:B------:R0:W1:Y:S02]  /*26b00*/  SHFL.IDX P6, R14, R13, R12, R11 ;  /* 0x0000000c0d0e7389 */ /* 0x00006400000c000b */
[----:B01----:R-:W-:Y:S01]  /*26b10*/  ENDCOLLECTIVE ;  /* 0x000000000000791b */ /* 0x003fe20003800000 */
.L_x_901:
[----:B------:R-:W-:Y:S01]  /*26b20*/  IMAD.MOV.U32 R13, RZ, RZ, R10 ;  /* 0x000000ffff0d7224 */ /* 0x000fe200078e000a */
[----:B------:R-:W-:Y:S02]  /*26b30*/  MOV R12, R5 ;  /* 0x00000005000c7202 */ /* 0x000fe40000000f00 */
[----:B------:R-:W-:Y:S01]  /*26b40*/  SEL R10, R36, R9, P0 ;  /* 0x00000009240a7207 */ /* 0x000fe20000000000 */
[----:B------:R-:W-:-:S07]  /*26b50*/  IMAD.MOV.U32 R25, RZ, RZ, R14 ;  /* 0x000000ffff197224 */ /* 0x000fce00078e000e */
[----:B------:R-:W-:Y:S05]  /*26b60*/  WARPSYNC.COLLECTIVE R15, `(.L_x_902) ;  /* 0x000000000f087348 */ /* 0x000fea0003c00000 */
[----:B------:R0:W1:Y:S02]  /*26b70*/  SHFL.IDX P6, R14, R13, R12, R11 ;  /* 0x0000000c0d0e7389 */ /* 0x00006400000c000b */
[----:B01----:R-:W-:Y:S01]  /*26b80*/  ENDCOLLECTIVE ;  /* 0x000000000000791b */ /* 0x003fe20003800000 */
.L_x_902:
[----:B------:R-:W-:Y:S02]  /*26b90*/  IMAD.MOV.U32 R13, RZ, RZ, R27 ;  /* 0x000000ffff0d7224 */ /* 0x000fe400078e001b */
[----:B------:R-:W-:Y:S02]  /*26ba0*/  IMAD.MOV.U32 R12, RZ, RZ, R0 ;  /* 0x000000ffff0c7224 */ /* 0x000fe400078e0000 */
[----:B------:R-:W-:-:S07]  /*26bb0*/  IMAD.MOV.U32 R40, RZ, RZ, R14 ;  /* 0x000000ffff287224 */ /* 0x000fce00078e000e */
[----:B------:R-:W-:Y:S05]  /*26bc0*/  WARPSYNC.COLLECTIVE R15, `(.L_x_903) ;  /* 0x000000000f087348 */ /* 0x000fea0003c00000 */
[----:B------:R0:W1:Y:S02]  /*26bd0*/  SHFL.IDX P6, R14, R13, R12, R11 ;  /* 0x0000000c0d0e7389 */ /* 0x00006400000c000b */
[----:B01----:R-:W-:Y:S01]  /*26be0*/  ENDCOLLECTIVE ;  /* 0x000000000000791b */ /* 0x003fe20003800000 */
.L_x_903:
[----:B------:R-:W-:Y:S01]  /*26bf0*/  IMAD.MOV.U32 R13, RZ, RZ, R24 ;  /* 0x000000ffff0d7224 */ /* 0x000fe200078e0018 */
[----:B------:R-:W-:Y:S01]  /*26c00*/  SEL R24, R25, R40, P0 ;  /* 0x0000002819187207 */ /* 0x000fe20000000000 */
[----:B------:R-:W-:Y:S01]  /*26c10*/  IMAD.MOV.U32 R12, RZ, RZ, R5 ;  /* 0x000000ffff0c7224 */ /* 0x000fe200078e0005 */
[----:B------:R-:W-:-:S07]  /*26c20*/  MOV R27, R14 ;  /* 0x0000000e001b7202 */ /* 0x000fce0000000f00 */
[----:B------:R-:W-:Y:S05]  /*26c30*/  WARPSYNC.COLLECTIVE R15, `(.L_x_904) ;  /* 0x000000000f087348 */ /* 0x000fea0003c00000 */
[----:B------:R0:W1:Y:S02]  /*26c40*/  SHFL.IDX P6, R14, R13, R12, R11 ;  /* 0x0000000c0d0e7389 */ /* 0x00006400000c000b */
[----:B01----:R-:W-:Y:S01]  /*26c50*/  ENDCOLLECTIVE ;  /* 0x000000000000791b */ /* 0x003fe20003800000 */
.L_x_904:
[----:B------:R-:W-:Y:S01]  /*26c60*/  MOV R13, R29 ;  /* 0x0000001d000d7202 */ /* 0x000fe20000000f00 */
[----:B------:R-:W-:Y:S02]  /*26c70*/  IMAD.MOV.U32 R12, RZ, RZ, R0 ;  /* 0x000000ffff0c7224 */ /* 0x000fe400078e0000 */
[----:B------:R-:W-:-:S07]  /*26c80*/  IMAD.MOV.U32 R42, RZ, RZ, R14 ;  /* 0x000000ffff2a7224 */ /* 0x000fce00078e000e */
[----:B------:R-:W-:Y:S05]  /*26c90*/  WARPSYNC.COLLECTIVE R15, `(.L_x_905) ;  /* 0x000000000f087348 */ /* 0x000fea0003c00000 */
[----:B------:R0:W1:Y:S02]  /*26ca0*/  SHFL.IDX P6, R14, R13, R12, R11 ;  /* 0x0000000c0d0e7389 */ /* 0x00006400000c000b */
[----:B01----:R-:W-:Y:S01]  /*26cb0*/  ENDCOLLECTIVE ;  /* 0x000000000000791b */ /* 0x003fe20003800000 */
.L_x_905:
[----:B------:R-:W-:Y:S01]  /*26cc0*/  IMAD.MOV.U32 R13, RZ, RZ, R26 ;  /* 0x000000ffff0d7224 */ /* 0x000fe200078e001a */
[----:B------:R-:W-:Y:S02]  /*26cd0*/  MOV R12, R5 ;  /* 0x00000005000c7202 */ /* 0x000fe40000000f00 */
[----:B------:R-:W-:Y:S01]  /*26ce0*/  SEL R26, R40, R25, P0 ;  /* 0x00000019281a7207 */ /* 0x000fe20000000000 */
[----:B------:R-:W-:-:S07]  /*26cf0*/  IMAD.MOV.U32 R29, RZ, RZ, R14 ;  /* 0x000000ffff1d7224 */ /* 0x000fce00078e000e */
[----:B------:R-:W-:Y:S05]  /*26d00*/  WARPSYNC.COLLECTIVE R15, `(.L_x_906) ;  /* 0x000000000f087348 */ /* 0x000fea0003c00000 */
[----:B------:R0:W1:Y:S02]  /*26d10*/  SHFL.IDX P6, R14, R13, R12, R11 ;  /* 0x0000000c0d0e7389 */ /* 0x00006400000c000b */
[----:B01----:R-:W-:Y:S01]  /*26d20*/  ENDCOLLECTIVE ;  /* 0x000000000000791b */ /* 0x003fe20003800000 */
.L_x_906:
[----:B------:R-:W-:Y:S02]  /*26d30*/  IMAD.MOV.U32 R13, RZ, RZ, R31 ;  /* 0x000000ffff0d7224 */ /* 0x000fe400078e001f */
[----:B------:R-:W-:Y:S02]  /*26d40*/  IMAD.MOV.U32 R12, RZ, RZ, R0 ;  /* 0x000000ffff0c7224 */ /* 0x000fe400078e0000 */
[----:B------:R-:W-:-:S07]  /*26d50*/  IMAD.MOV.U32 R44, RZ, RZ, R14 ;  /* 0x000000ffff2c7224 */ /* 0x000fce00078e000e */
[----:B------:R-:W-:Y:S05]  /*26d60*/  WARPSYNC.COLLECTIVE R15, `(.L_x_907) ;  /* 0x000000000f087348 */ /* 0x000fea0003c00000 */
[----:B------:R0:W1:Y:S02]  /*26d70*/  SHFL.IDX P6, R14, R13, R12, R11 ;  /* 0x0000000c0d0e7389 */ /* 0x00006400000c000b */
[----:B01----:R-:W-:Y:S01]  /*26d80*/  ENDCOLLECTIVE ;  /* 0x000000000000791b */ /* 0x003fe20003800000 */
.L_x_907:
[----:B------:R-:W-:Y:S01]  /*26d90*/  SEL R34, R44, R29, P0 ;  /* 0x0000001d2c227207 */ /* 0x000fe20000000000 */
[----:B------:R-:W-:Y:S01]  /*26da0*/  IMAD.MOV.U32 R13, RZ, RZ, R28 ;  /* 0x000000ffff0d7224 */ /* 0x000fe200078e001c */
[----:B------:R-:W-:Y:S01]  /*26db0*/  SEL R28, R27, R42, P0 ;  /* 0x0000002a1b1c7207 */ /* 0x000fe20000000000 */
[----:B------:R-:W-:Y:S01]  /*26dc0*/  IMAD.MOV.U32 R12, RZ, RZ, R5 ;  /* 0x000000ffff0c7224 */ /* 0x000fe200078e0005 */
[----:B------:R-:W-:-:S07]  /*26dd0*/  MOV R31, R14 ;  /* 0x0000000e001f7202 */ /* 0x000fce0000000f00 */
[----:B------:R-:W-:Y:S05]  /*26de0*/  WARPSYNC.COLLECTIVE R15, `(.L_x_908) ;  /* 0x000000000f087348 */ /* 0x000fea0003c00000 */
[----:B------:R0:W1:Y:S02]  /*26df0*/  SHFL.IDX P6, R14, R13, R12, R11 ;  /* 0x0000000c0d0e7389 */ /* 0x00006400000c000b */
[----:B01----:R-:W-:Y:S01]  /*26e00*/  ENDCOLLECTIVE ;  /* 0x000000000000791b */ /* 0x003fe20003800000 */
.L_x_908:
[----:B------:R-:W-:Y:S01]  /*26e10*/  MOV R13, R33 ;  /* 0x00000021000d7202 */ /* 0x000fe20000000f00 */
[----:B------:R-:W-:Y:S02]  /*26e20*/  IMAD.MOV.U32 R12, RZ, RZ, R0 ;  /* 0x000000ffff0c7224 */ /* 0x000fe400078e0000 */
[----:B------:R-:W-:-:S07]  /*26e30*/  IMAD.MOV.U32 R46, RZ, RZ, R14 ;  /* 0x000000ffff2e7224 */ /* 0x000fce00078e000e */
[----:B------:R-:W-:Y:S05]  /*26e40*/  WARPSYNC.COLLECTIVE R15, `(.L_x_909) ;  /* 0x000000000f087348 */ /* 0x000fea0003c00000 */
[----:B------:R0:W1:Y:S02]  /*26e50*/  SHFL.IDX P6, R14, R13, R12, R11 ;  /* 0x0000000c0d0e7389 */ /* 0x00006400000c000b */
[----:B01----:R-:W-:Y:S01]  /*26e60*/  ENDCOLLECTIVE ;  /* 0x000000000000791b */ /* 0x003fe20003800000 */
.L_x_909:
[----:B------:R-:W-:Y:S01]  /*26e70*/  SEL R36, R31, R46, P0 ;  /* 0x0000002e1f247207 */ /* 0x000fe20000000000 */
[----:B------:R-:W-:Y:S01]  /*26e80*/  IMAD.MOV.U32 R13, RZ, RZ, R30 ;  /* 0x000000ffff0d7224 */ /* 0x000fe200078e001e */
[----:B------:R-:W-:Y:S02]  /*26e90*/  MOV R12, R5 ;  /* 0x00000005000c7202 */ /* 0x000fe40000000f00 */
[----:B------:R-:W-:Y:S01]  /*26ea0*/  SEL R30, R42, R27, P0 ;  /* 0x0000001b2a1e7207 */ /* 0x000fe20000000000 */
[----:B------:R-:W-:-:S07]  /*26eb0*/  IMAD.MOV.U32 R33, RZ, RZ, R14 ;  /* 0x000000ffff217224 */ /* 0x000fce00078e000e */
[----:B------:R-:W-:Y:S05]  /*26ec0*/  WARPSYNC.COLLECTIVE R15, `(.L_x_910) ;  /* 0x000000000f087348 */ /* 0x000fea0003c00000 */
[----:B------:R0:W1:Y:S02]  /*26ed0*/  SHFL.IDX P6, R14, R13, R12, R11 ;  /* 0x0000000c0d0e7389 */ /* 0x00006400000c000b */
[----:B01----:R-:W-:Y:S01]  /*26ee0*/  ENDCOLLECTIVE ;  /* 0x000000000000791b */ /* 0x003fe20003800000 */
.L_x_910:
[----:B------:R-:W-:Y:S02]  /*26ef0*/  IMAD.MOV.U32 R13, RZ, RZ, R35 ;  /* 0x000000ffff0d7224 */ /* 0x000fe400078e0023 */
[----:B------:R-:W-:Y:S02]  /*26f00*/  IMAD.MOV.U32 R12, RZ, RZ, R0 ;  /* 0x000000ffff0c7224 */ /* 0x000fe400078e0000 */
[----:B------:R-:W-:-:S07]  /*26f10*/  IMAD.MOV.U32 R48, RZ, RZ, R14 ;  /* 0x000000ffff307224 */ /* 0x000fce00078e000e */
[----:B------:R-:W-:Y:S05]  /*26f20*/  WARPSYNC.COLLECTIVE R15, `(.L_x_911) ;  /* 0x000000000f087348 */ /* 0x000fea0003c00000 */
[----:B------:R0:W1:Y:S02]  /*26f30*/  SHFL.IDX P6, R14, R13, R12, R11 ;  /* 0x0000000c0d0e7389 */ /* 0x00006400000c000b */
[----:B01----:R-:W-:Y:S01]  /*26f40*/  ENDCOLLECTIVE ;  /* 0x000000000000791b */ /* 0x003fe20003800000 */
.L_x_911:
[----:B------:R-:W-:Y:S02]  /*26f50*/  SEL R40, R33, R48, P0 ;  /* 0x0000003021287207 */ /* 0x000fe40000000000 */
        /* <DEDUP_REMOVED lines=8> */
.L_x_912:
[----:B------:R-:W-:Y:S01]  /*26fe0*/  MOV R13, R37 ;  /* 0x00000025000d7202 */ /* 0x000fe20000000f00 */
[----:B------:R-:W-:Y:S02]  /*26ff0*/  IMAD.MOV.U32 R12, RZ, RZ, R0 ;  /* 0x000000ffff0c7224 */ /* 0x000fe400078e0000 */
[----:B------:R-:W-:-:S07]  /*27000*/  IMAD.MOV.U32 R50, RZ, RZ, R14 ;  /* 0x000000ffff327224 */ /* 0x000fce00078e000e */
[----:B------:R-:W-:Y:S05]  /*27010*/  WARPSYNC.COLLECTIVE R15, `(.L_x_913) ;  /* 0x000000000f087348 */ /* 0x000fea0003c00000 */
[----:B------:R0:W1:Y:S02]  /*27020*/  SHFL.IDX P6, R14, R13, R12, R11 ;  /* 0x0000000c0d0e7389 */ /* 0x00006400000c000b */
[----:B01----:R-:W-:Y:S01]  /*27030*/  ENDCOLLECTIVE ;  /* 0x000000000000791b */ /* 0x003fe20003800000 */
.L_x_913:
[----:B------:R-:W-:Y:S01]  /*27040*/  SEL R44, R35, R50, P0 ;  /* 0x00000032232c7207 */ /* 0x000fe20000000000 */
[----:B------:R-:W-:Y:S01]  /*27050*/  IMAD.MOV.U32 R13, RZ, RZ, R52 ;  /* 0x000000ffff0d7224 */ /* 0x000fe200078e0034 */
[----:B------:R-:W-:Y:S01]  /*27060*/  MOV R12, R5 ;  /* 0x00000005000c7202 */ /* 0x000fe20000000f00 */
[----:B------:R-:W-:-:S07]  /*27070*/  IMAD.MOV.U32 R37, RZ, RZ, R14 ;  /* 0x000000ffff257224 */ /* 0x000fce00078e000e */
[----:B------:R-:W-:Y:S05]  /*27080*/  WARPSYNC.COLLECTIVE R15, `(.L_x_914) ;  /* 0x000000000f087348 */ /* 0x000fea0003c00000 */
[----:B------:R0:W1:Y:S02]  /*27090*/  SHFL.IDX P6, R14, R13, R12, R11 ;  /* 0x0000000c0d0e7389 */ /* 0x00006400000c000b */
[----:B01----:R-:W-:Y:S01]  /*270a0*/  ENDCOLLECTIVE ;  /* 0x000000000000791b */ /* 0x003fe20003800000 */
.L_x_914:
[----:B------:R-:W-:Y:S02]  /*270b0*/  IMAD.MOV.U32 R13, RZ, RZ, R39 ;  /* 0x000000ffff0d7224 */ /* 0x000fe400078e0027 */
[----:B------:R-:W-:Y:S02]  /*270c0*/  IMAD.MOV.U32 R12, RZ, RZ, R0 ;  /* 0x000000ffff0c7224 */ /* 0x000fe400078e0000 */
[----:B------:R-:W-:-:S07]  /*270d0*/  IMAD.MOV.U32 R52, RZ, RZ, R14 ;  /* 0x000000ffff347224 */ /* 0x000fce00078e000e */
[----:B------:R-:W-:Y:S05]  /*270e0*/  WARPSYNC.COLLECTIVE R15, `(.L_x_915) ;  /* 0x000000000f087348 */ /* 0x000fea0003c00000 */
[----:B------:R0:W1:Y:S02]  /*270f0*/  SHFL.IDX P6, R14, R13, R12, R11 ;  /* 0x0000000c0d0e7389 */ /* 0x00006400000c000b */
[----:B01----:R-:W-:Y:S01]  /*27100*/  ENDCOLLECTIVE ;  /* 0x000000000000791b */ /* 0x003fe20003800000 */
.L_x_915:
[----:B------:R-:W-:Y:S01]  /*27110*/  SEL R48, R37, R52, P0 ;  /* 0x0000003425307207 */ /* 0x000fe20000000000 */
[----:B------:R-:W-:Y:S02]  /*27120*/  IMAD.MOV.U32 R13, RZ, RZ, R54 ;  /* 0x000000ffff0d7224 */ /* 0x000fe400078e0036 */
[----:B------:R-:W-:Y:S01]  /*27130*/  IMAD.MOV.U32 R12, RZ, RZ, R5 ;  /* 0x000000ffff0c7224 */ /* 0x000fe200078e0005 */
[----:B------:R-:W-:-:S07]  /*27140*/  MOV R39, R14 ;  /* 0x0000000e00277202 */ /* 0x000fce0000000f00 */
[----:B------:R-:W-:Y:S05]  /*27150*/  WARPSYNC.COLLECTIVE R15, `(.L_x_916) ;  /* 0x000000000f087348 */ /* 0x000fea0003c00000 */
[----:B------:R0:W1:Y:S02]  /*27160*/  SHFL.IDX P6, R14, R13, R12, R11 ;  /* 0x0000000c0d0e7389 */ /* 0x00006400000c000b */
[----:B01----:R-:W-:Y:S01]  /*27170*/  ENDCOLLECTIVE ;  /* 0x000000000000791b */ /* 0x003fe20003800000 */
.L_x_916:
[----:B------:R-:W-:Y:S01]  /*27180*/  MOV R13, R41 ;  /* 0x00000029000d7202 */ /* 0x000fe20000000f00 */
[----:B------:R-:W-:Y:S02]  /*27190*/  IMAD.MOV.U32 R12, RZ, RZ, R0 ;  /* 0x000000ffff0c7224 */ /* 0x000fe400078e0000 */
[----:B------:R-:W-:-:S07]  /*271a0*/  IMAD.MOV.U32 R54, RZ, RZ, R14 ;  /* 0x000000ffff367224 */ /* 0x000fce00078e000e */
[----:B------:R-:W-:Y:S05]  /*271b0*/  WARPSYNC.COLLECTIVE R15, `(.L_x_917) ;  /* 0x000000000f087348 */ /* 0x000fea0003c00000 */
[----:B------:R0:W1:Y:S02]  /*271c0*/  SHFL.IDX P6, R14, R13, R12, R11 ;  /* 0x0000000c0d0e7389 */ /* 0x00006400000c000b */
[----:B01----:R-:W-:Y:S01]  /*271d0*/  ENDCOLLECTIVE ;  /* 0x000000000000791b */ /* 0x003fe20003800000 */
.L_x_917:
[----:B------:R-:W-:Y:S01]  /*271e0*/  IMAD.MOV.U32 R13, RZ, RZ, R56 ;  /* 0x000000ffff0d7224 */ /* 0x000fe200078e0038 */
[----:B------:R-:W-:Y:S01]  /*271f0*/  MOV R12, R5 ;  /* 0x00000005000c7202 */ /* 0x000fe20000000f00 */
[----:B------:R-:W-:-:S07]  /*27200*/  IMAD.MOV.U32 R58, RZ, RZ, R14 ;  /* 0x000000ffff3a7224 */ /* 0x000fce00078e000e */
[----:B------:R-:W-:Y:S05]  /*27210*/  WARPSYNC.COLLECTIVE R15, `(.L_x_918) ;  /* 0x000000000f087348 */ /* 0x000fea0003c00000 */
[----:B------:R0:W1:Y:S02]  /*27220*/  SHFL.IDX P6, R14, R13, R12, R11 ;  /* 0x0000000c0d0e7389 */ /* 0x00006400000c000b */
[----:B01----:R-:W-:Y:S01]  /*27230*/  ENDCOLLECTIVE ;  /* 0x000000000000791b */ /* 0x003fe20003800000 */
.L_x_918:
[----:B------:R-:W-:Y:S02]  /*27240*/  IMAD.MOV.U32 R13, RZ, RZ, R43 ;  /* 0x000000ffff0d7224 */ /* 0x000fe400078e002b */
[----:B------:R-:W-:Y:S02]  /*27250*/  IMAD.MOV.U32 R12, RZ, RZ, R0 ;  /* 0x000000ffff0c7224 */ /* 0x000fe400078e0000 */
[----:B------:R-:W-:-:S07]  /*27260*/  IMAD.MOV.U32 R41, RZ, RZ, R14 ;  /* 0x000000ffff297224 */ /* 0x000fce00078e000e */
[----:B------:R-:W-:Y:S05]  /*27270*/  WARPSYNC.COLLECTIVE R15, `(.L_x_919) ;  /* 0x000000000f087348 */ /* 0x000fea0003c00000 */
[----:B------:R0:W1:Y:S02]  /*27280*/  SHFL.IDX P6, R14, R13, R12, R11 ;  /* 0x0000000c0d0e7389 */ /* 0x00006400000c000b */
[----:B01----:R-:W-:Y:S01]  /*27290*/  ENDCOLLECTIVE ;  /* 0x000000000000791b */ /* 0x003fe20003800000 */
.L_x_919:
[----:B------:R-:W-:Y:S02]  /*272a0*/  SEL R56, R58, R41, P0 ;  /* 0x000000293a387207 */ /* 0x000fe40000000000 */
[----:B------:R-:W-:Y:S01]  /*272b0*/  SEL R58, R41, R58, P0 ;  /* 0x0000003a293a7207 */ /* 0x000fe20000000000 */
[----:B------:R-:W-:Y:S02]  /*272c0*/  IMAD.MOV.U32 R13, RZ, RZ, R60 ;  /* 0x000000ffff0d7224 */ /* 0x000fe400078e003c */
[----:B------:R-:W-:Y:S01]  /*272d0*/  IMAD.MOV.U32 R12, RZ, RZ, R5 ;  /* 0x000000ffff0c7224 */ /* 0x000fe200078e0005 */
[----:B------:R-:W-:-:S07]  /*272e0*/  MOV R62, R14 ;  /* 0x0000000e003e7202 */ /* 0x000fce0000000f00 */
[----:B------:R-:W-:Y:S05]  /*272f0*/  WARPSYNC.COLLECTIVE R15, `(.L_x_920) ;  /* 0x000000000f087348 */ /* 0x000fea0003c00000 */
[----:B------:R0:W1:Y:S02]  /*27300*/  SHFL.IDX P6, R14, R13, R12, R11 ;  /* 0x0000000c0d0e7389 */ /* 0x00006400000c000b */
[----:B01----:R-:W-:Y:S01]  /*27310*/  ENDCOLLECTIVE ;  /* 0x000000000000791b */ /* 0x003fe20003800000 */
.L_x_920:
[----:B------:R-:W-:Y:S01]  /*27320*/  MOV R13, R47 ;  /* 0x0000002f000d7202 */ /* 0x000fe20000000f00 */
[----:B------:R-:W-:Y:S02]  /*27330*/  IMAD.MOV.U32 R12, RZ, RZ, R0 ;  /* 0x000000ffff0c7224 */ /* 0x000fe400078e0000 */
[----:B------:R-:W-:-:S07]  /*27340*/  IMAD.MOV.U32 R45, RZ, RZ, R14 ;  /* 0x000000ffff2d7224 */ /* 0x000fce00078e000e */
[----:B------:R-:W-:Y:S05]  /*27350*/  WARPSYNC.COLLECTIVE R15, `(.L_x_921) ;  /* 0x000000000f087348 */ /* 0x000fea0003c00000 */
[----:B------:R0:W1:Y:S02]  /*27360*/  SHFL.IDX P6, R14, R13, R12, R11 ;  /* 0x0000000c0d0e7389 */ /* 0x00006400000c000b */
[----:B01----:R-:W-:Y:S01]  /*27370*/  ENDCOLLECTIVE ;  /* 0x000000000000791b */ /* 0x003fe20003800000 */
.L_x_921:
[----:B------:R-:W-:Y:S02]  /*27380*/  SEL R60, R62, R45, P0 ;  /* 0x0000002d3e3c7207 */ /* 0x000fe40000000000 */
[----:B------:R-:W-:Y:S01]  /*27390*/  SEL R62, R45, R62, P0 ;  /* 0x0000003e2d3e7207 */ /* 0x000fe20000000000 */
[----:B------:R-:W-:Y:S01]  /*273a0*/  IMAD.MOV.U32 R13, RZ, RZ, R64 ;  /* 0x000000ffff0d7224 */ /* 0x000fe200078e0040 */
[----:B------:R-:W-:Y:S01]  /*273b0*/  MOV R12, R5 ;  /* 0x00000005000c7202 */ /* 0x000fe20000000f00 */
[----:B------:R-:W-:-:S07]  /*273c0*/  IMAD.MOV.U32 R66, RZ, RZ, R14 ;  /* 0x000000ffff427224 */ /* 0x000fce00078e000e */
[----:B------:R-:W-:Y:S05]  /*273d0*/  WARPSYNC.COLLECTIVE R15, `(.L_x_922) ;  /* 0x000000000f087348 */ /* 0x000fea0003c00000 */
[----:B------:R0:W1:Y:S02]  /*273e0*/  SHFL.IDX P6, R14, R13, R12, R11 ;  /* 0x0000000c0d0e7389 */ /* 0x00006400000c000b */
[----:B01----:R-:W-:Y:S01]  /*273f0*/  ENDCOLLECTIVE ;  /* 0x000000000000791b */ /* 0x003fe20003800000 */
.L_x_922:
[----:B------:R-:W-:Y:S02]  /*27400*/  IMAD.MOV.U32 R13, RZ, RZ, R51 ;  /* 0x000000ffff0d7224 */ /* 0x000fe400078e0033 */
[----:B------:R-:W-:Y:S02]  /*27410*/  IMAD.MOV.U32 R12, RZ, RZ, R0 ;  /* 0x000000ffff0c7224 */ /* 0x000fe400078e0000 */
[----:B------:R-:W-:-:S07]  /*27420*/  IMAD.MOV.U32 R49, RZ, RZ, R14 ;  /* 0x000000ffff317224 */ /* 0x000fce00078e000e */
[----:B------:R-:W-:Y:S05]  /*27430*/  WARPSYNC.COLLECTIVE R15, `(.L_x_923) ;  /* 0x000000000f087348 */ /* 0x000fea0003c00000 */
[----:B------:R0:W1:Y:S02]  /*27440*/  SHFL.IDX P6, R14, R13, R12, R11 ;  /* 0x0000000c0d0e7389 */ /* 0x00006400000c000b */
[----:B01----:R-:W-:Y:S01]  /*27450*/  ENDCOLLECTIVE ;  /* 0x000000000000791b */ /* 0x003fe20003800000 */
.L_x_923:
        /* <DEDUP_REMOVED lines=8> */
.L_x_924:
[----:B------:R-:W-:Y:S01]  /*274e0*/  MOV R13, R55 ;  /* 0x00000037000d7202 */ /* 0x000fe20000000f00 */
[----:B------:R-:W-:Y:S02]  /*274f0*/  IMAD.MOV.U32 R12, RZ, RZ, R0 ;  /* 0x000000ffff0c7224 */ /* 0x000fe400078e0000 */
[----:B------:R-:W-:-:S07]  /*27500*/  IMAD.MOV.U32 R53, RZ, RZ, R14 ;  /* 0x000000ffff357224 */ /* 0x000fce00078e000e */
[----:B------:R-:W-:Y:S05]  /*27510*/  WARPSYNC.COLLECTIVE R15, `(.L_x_925) ;  /* 0x000000000f087348 */ /* 0x000fea0003c00000 */
[----:B------:R0:W1:Y:S02]  /*27520*/  SHFL.IDX P6, R14, R13, R12, R11 ;  /* 0x0000000c0d0e7389 */ /* 0x00006400000c000b */
[----:B01----:R-:W-:Y:S01]  /*27530*/  ENDCOLLECTIVE ;  /* 0x000000000000791b */ /* 0x003fe20003800000 */
.L_x_925:
        /* <DEDUP_REMOVED lines=8> */
.L_x_926:
[----:B------:R-:W-:Y:S02]  /*275c0*/  IMAD.MOV.U32 R13, RZ, RZ, R59 ;  /* 0x000000ffff0d7224 */ /* 0x000fe400078e003b */
[----:B------:R-:W-:Y:S02]  /*275d0*/  IMAD.MOV.U32 R12, RZ, RZ, R0 ;  /* 0x000000ffff0c7224 */ /* 0x000fe400078e0000 */
[----:B------:R-:W-:-:S07]  /*275e0*/  IMAD.MOV.U32 R57, RZ, RZ, R14 ;  /* 0x000000ffff397224 */ /* 0x000fce00078e000e */
[----:B------:R-:W-:Y:S05]  /*275f0*/  WARPSYNC.COLLECTIVE R15, `(.L_x_927) ;  /* 0x000000000f087348 */ /* 0x000fea0003c00000 */
[----:B------:R0:W1:Y:S02]  /*27600*/  SHFL.IDX P6, R14, R13, R12, R11 ;  /* 0x0000000c0d0e7389 */ /* 0x00006400000c000b */
[----:B01----:R-:W-:Y:S01]  /*27610*/  ENDCOLLECTIVE ;  /* 0x000000000000791b */ /* 0x003fe20003800000 */
.L_x_927:
        /* <DEDUP_REMOVED lines=8> */
.L_x_928:
[----:B------:R-:W-:Y:S01]  /*276a0*/  MOV R13, R63 ;  /* 0x0000003f000d7202 */ /* 0x000fe20000000f00 */
[----:B------:R-:W-:Y:S02]  /*276b0*/  IMAD.MOV.U32 R12, RZ, RZ, R0 ;  /* 0x000000ffff0c7224 */ /* 0x000fe400078e0000 */
[----:B------:R-:W-:-:S07]  /*276c0*/  IMAD.MOV.U32 R78, RZ, RZ, R14 ;  /* 0x000000ffff4e7224 */ /* 0x000fce00078e000e */
[----:B------:R-:W-:Y:S05]  /*276d0*/  WARPSYNC.COLLECTIVE R15, `(.L_x_929) ;  /* 0x000000000f087348 */ /* 0x000fea0003c00000 */
[----:B------:R0:W1:Y:S02]  /*276e0*/  SHFL.IDX P6, R14, R13, R12, R11 ;  /* 0x0000000c0d0e7389 */ /* 0x00006400000c000b */
[----:B01----:R-:W-:Y:S01]  /*276f0*/  ENDCOLLECTIVE ;  /* 0x000000000000791b */ /* 0x003fe20003800000 */
.L_x_929:
[----:B------:R-:W-:Y:S01]  /*27700*/  SEL R7, R78, R61, P0 ;  /* 0x0000003d4e077207 */ /* 0x000fe20000000000 */
[----:B------:R-:W-:Y:S01]  /*27710*/  IMAD.MOV.U32 R13, RZ, RZ, R80 ;  /* 0x000000ffff0d7224 */ /* 0x000fe200078e0050 */
[----:B------:R-:W-:Y:S01]  /*27720*/  MOV R12, R5 ;  /* 0x00000005000c7202 */ /* 0x000fe20000000f00 */
[----:B------:R-:W-:-:S07]  /*27730*/  IMAD.MOV.U32 R65, RZ, RZ, R14 ;  /* 0x000000ffff417224 */ /* 0x000fce00078e000e */
[----:B------:R-:W-:Y:S05]  /*27740*/  WARPSYNC.COLLECTIVE R15, `(.L_x_930) ;  /* 0x000000000f087348 */ /* 0x000fea0003c00000 */
[----:B------:R0:W1:Y:S02]  /*27750*/  SHFL.IDX P6, R14, R13, R12, R11 ;  /* 0x0000000c0d0e7389 */ /* 0x00006400000c000b */
[----:B01----:R-:W-:Y:S01]  /*27760*/  ENDCOLLECTIVE ;  /* 0x000000000000791b */ /* 0x003fe20003800000 */
.L_x_930:
[----:B------:R-:W-:Y:S02]  /*27770*/  IMAD.MOV.U32 R13, RZ, RZ, R67 ;  /* 0x000000ffff0d7224 */ /* 0x000fe400078e0043 */
[----:B------:R-:W-:Y:S02]  /*27780*/  IMAD.MOV.U32 R12, RZ, RZ, R0 ;  /* 0x000000ffff0c7224 */ /* 0x000fe400078e0000 */
[----:B------:R-:W-:-:S07]  /*27790*/  IMAD.MOV.U32 R80, RZ, RZ, R14 ;  /* 0x000000ffff507224 */ /* 0x000fce00078e000e */
[----:B------:R-:W-:Y:S05]  /*277a0*/  WARPSYNC.COLLECTIVE R15, `(.L_x_931) ;  /* 0x000000000f087348 */ /* 0x000fea0003c00000 */
[----:B------:R0:W1:Y:S02]  /*277b0*/  SHFL.IDX P6, R14, R13, R12, R11 ;  /* 0x0000000c0d0e7389 */ /* 0x00006400000c000b */
[----:B01----:R-:W-:Y:S01]  /*277c0*/  ENDCOLLECTIVE ;  /* 0x000000000000791b */ /* 0x003fe20003800000 */
.L_x_931:
[----:B------:R-:W-:Y:S01]  /*277d0*/  SEL R9, R65, R80, P0 ;  /* 0x0000005041097207 */ /* 0x000fe20000000000 */
[----:B------:R-:W-:Y:S02]  /*277e0*/  IMAD.MOV.U32 R13, RZ, RZ, R82 ;  /* 0x000000ffff0d7224 */ /* 0x000fe400078e0052 */
[----:B------:R-:W-:Y:S01]  /*277f0*/  IMAD.MOV.U32 R12, RZ, RZ, R5 ;  /* 0x000000ffff0c7224 */ /* 0x000fe200078e0005 */
[----:B------:R-:W-:-:S07]  /*27800*/  MOV R69, R14 ;  /* 0x0000000e00457202 */ /* 0x000fce0000000f00 */
[----:B------:R-:W-:Y:S05]  /*27810*/  WARPSYNC.COLLECTIVE R15, `(.L_x_932) ;  /* 0x000000000f087348 */ /* 0x000fea0003c00000 */
[----:B------:R0:W1:Y:S02]  /*27820*/  SHFL.IDX P6, R14, R13, R12, R11 ;  /* 0x0000000c0d0e7389 */ /* 0x00006400000c000b */
[----:B01----:R-:W-:Y:S01]  /*27830*/  ENDCOLLECTIVE ;  /* 0x000000000000791b */ /* 0x003fe20003800000 */
.L_x_932:
[----:B------:R-:W-:Y:S01]  /*27840*/  MOV R13, R71 ;  /* 0x00000047000d7202 */ /* 0x000fe20000000f00 */
[----:B------:R-:W-:Y:S02]  /*27850*/  IMAD.MOV.U32 R12, RZ, RZ, R0 ;  /* 0x000000ffff0c7224 */ /* 0x000fe400078e0000 */
[----:B------:R-:W-:-:S07]  /*27860*/  IMAD.MOV.U32 R82, RZ, RZ, R14 ;  /* 0x000000ffff527224 */ /* 0x000fce00078e000e */
[----:B------:R-:W-:Y:S05]  /*27870*/  WARPSYNC.COLLECTIVE R15, `(.L_x_933) ;  /* 0x000000000f087348 */ /* 0x000fea0003c00000 */
[----:B------:R0:W1:Y:S02]  /*27880*/  SHFL.IDX P6, R14, R13, R12, R11 ;  /* 0x0000000c0d0e7389 */ /* 0x00006400000c000b */
[----:B01----:R-:W-:Y:S01]  /*27890*/  ENDCOLLECTIVE ;  /* 0x000000000000791b */ /* 0x003fe20003800000 */
.L_x_933:
[----:B------:R-:W-:Y:S01]  /*278a0*/  IMAD.MOV.U32 R13, RZ, RZ, R98 ;  /* 0x000000ffff0d7224 */ /* 0x000fe200078e0062 */
[----:B------:R-:W-:Y:S01]  /*278b0*/  MOV R12, R5 ;  /* 0x00000005000c7202 */ /* 0x000fe20000000f00 */
[----:B------:R-:W-:-:S07]  /*278c0*/  IMAD.MOV.U32 R99, RZ, RZ, R14 ;  /* 0x000000ffff637224 */ /* 0x000fce00078e000e */
[----:B------:R-:W-:Y:S05]  /*278d0*/  WARPSYNC.COLLECTIVE R15, `(.L_x_934) ;  /* 0x000000000f087348 */ /* 0x000fea0003c00000 */
[----:B------:R0:W1:Y:S02]  /*278e0*/  SHFL.IDX P6, R14, R13, R12, R11 ;  /* 0x0000000c0d0e7389 */ /* 0x00006400000c000b */
[----:B01----:R-:W-:Y:S01]  /*278f0*/  ENDCOLLECTIVE ;  /* 0x000000000000791b */ /* 0x003fe20003800000 */
.L_x_934:
[----:B------:R-:W-:Y:S02]  /*27900*/  IMAD.MOV.U32 R13, RZ, RZ, R101 ;  /* 0x000000ffff0d7224 */ /* 0x000fe400078e0065 */
[----:B------:R-:W-:Y:S02]  /*27910*/  IMAD.MOV.U32 R12, RZ, RZ, R0 ;  /* 0x000000ffff0c7224 */ /* 0x000fe400078e0000 */
[----:B------:R-:W-:-:S07]  /*27920*/  IMAD.MOV.U32 R98, RZ, RZ, R14 ;  /* 0x000000ffff627224 */ /* 0x000fce00078e000e */
[----:B------:R-:W-:Y:S05]  /*27930*/  WARPSYNC.COLLECTIVE R15, `(.L_x_935) ;  /* 0x000000000f087348 */ /* 0x000fea0003c00000 */
[----:B------:R0:W1:Y:S02]  /*27940*/  SHFL.IDX P6, R14, R13, R12, R11 ;  /* 0x0000000c0d0e7389 */ /* 0x00006400000c000b */
[----:B01----:R-:W-:Y:S01]  /*27950*/  ENDCOLLECTIVE ;  /* 0x000000000000791b */ /* 0x003fe20003800000 */
.L_x_935:
        /* <DEDUP_REMOVED lines=8> */
.L_x_936:
[----:B------:R-:W-:Y:S01]  /*279e0*/  MOV R13, R103 ;  /* 0x00000067000d7202 */ /* 0x000fe20000000f00 */
[----:B------:R-:W-:Y:S02]  /*279f0*/  IMAD.MOV.U32 R12, RZ, RZ, R0 ;  /* 0x000000ffff0c7224 */ /* 0x000fe400078e0000 */
[----:B------:R-:W-:-:S07]  /*27a00*/  IMAD.MOV.U32 R100, RZ, RZ, R14 ;  /* 0x000000ffff647224 */ /* 0x000fce00078e000e */
[----:B------:R-:W-:Y:S05]  /*27a10*/  WARPSYNC.COLLECTIVE R15, `(.L_x_937) ;  /* 0x000000000f087348 */ /* 0x000fea0003c00000 */
[----:B------:R0:W1:Y:S02]  /*27a20*/  SHFL.IDX P6, R14, R13, R12, R11 ;  /* 0x0000000c0d0e7389 */ /* 0x00006400000c000b */
[----:B01----:R-:W-:Y:S01]  /*27a30*/  ENDCOLLECTIVE ;  /* 0x000000000000791b */ /* 0x003fe20003800000 */
.L_x_937:
[----:B------:R-:W-:Y:S01]  /*27a40*/  SEL R29, R101, R100, P0 ;  /* 0x00000064651d7207 */ /* 0x000fe20000000000 */
[----:B------:R-:W-:Y:S01]  /*27a50*/  IMAD.MOV.U32 R13, RZ, RZ, R102 ;  /* 0x000000ffff0d7224 */ /* 0x000fe200078e0066 */
[----:B------:R-:W-:Y:S01]  /*27a60*/  MOV R12, R5 ;  /* 0x00000005000c7202 */ /* 0x000fe20000000f00 */
[----:B------:R-:W-:-:S07]  /*27a70*/  IMAD.MOV.U32 R103, RZ, RZ, R14 ;  /* 0x000000ffff677224 */ /* 0x000fce00078e000e */
[----:B------:R-:W-:Y:S05]  /*27a80*/  WARPSYNC.COLLECTIVE R15, `(.L_x_938) ;  /* 0x000000000f087348 */ /* 0x000fea0003c00000 */
[----:B------:R0:W1:Y:S02]  /*27a90*/  SHFL.IDX P6, R14, R13, R12, R11 ;  /* 0x0000000c0d0e7389 */ /* 0x00006400000c000b */
[----:B01----:R-:W-:Y:S01]  /*27aa0*/  ENDCOLLECTIVE ;  /* 0x000000000000791b */ /* 0x003fe20003800000 */
.L_x_938:
[----:B------:R-:W-:Y:S02]  /*27ab0*/  IMAD.MOV.U32 R13, RZ, RZ, R105 ;  /* 0x000000ffff0d7224 */ /* 0x000fe400078e0069 */
[----:B------:R-:W-:Y:S02]  /*27ac0*/  IMAD.MOV.U32 R12, RZ, RZ, R0 ;  /* 0x000000ffff0c7224 */ /* 0x000fe400078e0000 */
[----:B------:R-:W-:-:S07]  /*27ad0*/  IMAD.MOV.U32 R102, RZ, RZ, R14 ;  /* 0x000000ffff667224 */ /* 0x000fce00078e000e */
[----:B------:R-:W-:Y:S05]  /*27ae0*/  WARPSYNC.COLLECTIVE R15, `(.L_x_939) ;  /* 0x000000000f087348 */ /* 0x000fea0003c00000 */
[----:B------:R0:W1:Y:S02]  /*27af0*/  SHFL.IDX P6, R14, R13, R12, R11 ;  /* 0x0000000c0d0e7389 */ /* 0x00006400000c000b */
[----:B01----:R-:W-:Y:S01]  /*27b00*/  ENDCOLLECTIVE ;  /* 0x000000000000791b */ /* 0x003fe20003800000 */
.L_x_939:
[----:B------:R-:W-:Y:S01]  /*27b10*/  SEL R33, R103, R102, P0 ;  /* 0x0000006667217207 */ /* 0x000fe20000000000 */
[----:B------:R-:W-:Y:S02]  /*27b20*/  IMAD.MOV.U32 R13, RZ, RZ, R104 ;  /* 0x000000ffff0d7224 */ /* 0x000fe400078e0068 */
[----:B------:R-:W-:Y:S01]  /*27b30*/  IMAD.MOV.U32 R12, RZ, RZ, R5 ;  /* 0x000000ffff0c7224 */ /* 0x000fe200078e0005 */
[----:B------:R-:W-:-:S07]  /*27b40*/  MOV R105, R14 ;  /* 0x0000000e00697202 */ /* 0x000fce0000000f00 */
[----:B------:R-:W-:Y:S05]  /*27b50*/  WARPSYNC.COLLECTIVE R15, `(.L_x_940) ;  /* 0x000000000f087348 */ /* 0x000fea0003c00000 */
[----:B------:R0:W1:Y:S02]  /*27b60*/  SHFL.IDX P6, R14, R13, R12, R11 ;  /* 0x0000000c0d0e7389 */ /* 0x00006400000c000b */
[----:B01----:R-:W-:Y:S01]  /*27b70*/  ENDCOLLECTIVE ;  /* 0x000000000000791b */ /* 0x003fe20003800000 */
.L_x_940:
[----:B------:R-:W-:Y:S01]  /*27b80*/  MOV R13, R107 ;  /* 0x0000006b000d7202 */ /* 0x000fe20000000f00 */
[----:B------:R-:W-:Y:S02]  /*27b90*/  IMAD.MOV.U32 R12, RZ, RZ, R0 ;  /* 0x000000ffff0c7224 */ /* 0x000fe400078e0000 */
[----:B------:R-:W-:-:S07]  /*27ba0*/  IMAD.MOV.U32 R104, RZ, RZ, R14 ;  /* 0x000000ffff687224 */ /* 0x000fce00078e000e */
[----:B------:R-:W-:Y:S05]  /*27bb0*/  WARPSYNC.COLLECTIVE R15, `(.L_x_941) ;  /* 0x000000000f087348 */ /* 0x000fea0003c00000 */
[----:B------:R0:W1:Y:S02]  /*27bc0*/  SHFL.IDX P6, R14, R13, R12, R11 ;  /* 0x0000000c0d0e7389 */ /* 0x00006400000c000b */
[----:B01----:R-:W-:Y:S01]  /*27bd0*/  ENDCOLLECTIVE ;  /* 0x000000000000791b */ /* 0x003fe20003800000 */
.L_x_941:
[----:B------:R-:W-:Y:S01]  /*27be0*/  IMAD.MOV.U32 R13, RZ, RZ, R106 ;  /* 0x000000ffff0d7224 */ /* 0x000fe200078e006a */
[----:B------:R-:W-:Y:S01]  /*27bf0*/  MOV R12, R5 ;  /* 0x00000005000c7202 */ /* 0x000fe20000000f00 */
[----:B------:R-:W-:-:S07]  /*27c00*/  IMAD.MOV.U32 R43, RZ, RZ, R14 ;  /* 0x000000ffff2b7224 */ /* 0x000fce00078e000e */
[----:B------:R-:W-:Y:S05]  /*27c10*/  WARPSYNC.COLLECTIVE R15, `(.L_x_942) ;  /* 0x000000000f087348 */ /* 0x000fea0003c00000 */
[----:B------:R0:W1:Y:S02]  /*27c20*/  SHFL.IDX P6, R14, R13, R12, R11 ;  /* 0x0000000c0d0e7389 */ /* 0x00006400000c000b */
[----:B01----:R-:W-:Y:S01]  /*27c30*/  ENDCOLLECTIVE ;  /* 0x000000000000791b */ /* 0x003fe20003800000 */
.L_x_942:
[----:B------:R-:W-:Y:S02]  /*27c40*/  IMAD.MOV.U32 R13, RZ, RZ, R109 ;  /* 0x000000ffff0d7224 */ /* 0x000fe400078e006d */
[----:B------:R-:W-:Y:S02]  /*27c50*/  IMAD.MOV.U32 R12, RZ, RZ, R0 ;  /* 0x000000ffff0c7224 */ /* 0x000fe400078e0000 */
[----:B------:R-:W-:-:S07]  /*27c60*/  IMAD.MOV.U32 R106, RZ, RZ, R14 ;  /* 0x000000ffff6a7224 */ /* 0x000fce00078e000e */
[----:B------:R-:W-:Y:S05]  /*27c70*/  WARPSYNC.COLLECTIVE R15, `(.L_x_943) ;  /* 0x000000000f087348 */ /* 0x000fea0003c00000 */
[----:B------:R0:W1:Y:S02]  /*27c80*/  SHFL.IDX P6, R14, R13, R12, R11 ;  /* 0x0000000c0d0e7389 */ /* 0x00006400000c000b */
[----:B01----:R-:W-:Y:S01]  /*27c90*/  ENDCOLLECTIVE ;  /* 0x000000000000791b */ /* 0x003fe20003800000 */
.L_x_943:
        /* <DEDUP_REMOVED lines=8> */
.L_x_944:
[----:B------:R-:W-:Y:S01]  /*27d20*/  MOV R13, R111 ;  /* 0x0000006f000d7202 */ /* 0x000fe20000000f00 */
[----:B------:R-:W-:Y:S02]  /*27d30*/  IMAD.MOV.U32 R12, RZ, RZ, R0 ;  /* 0x000000ffff0c7224 */ /* 0x000fe400078e0000 */
[----:B------:R-:W-:-:S07]  /*27d40*/  IMAD.MOV.U32 R108, RZ, RZ, R14 ;  /* 0x000000ffff6c7224 */ /* 0x000fce00078e000e */
[----:B------:R-:W-:Y:S05]  /*27d50*/  WARPSYNC.COLLECTIVE R15, `(.L_x_945) ;  /* 0x000000000f087348 */ /* 0x000fea0003c00000 */
[----:B------:R0:W1:Y:S02]  /*27d60*/  SHFL.IDX P6, R14, R13, R12, R11 ;  /* 0x0000000c0d0e7389 */ /* 0x00006400000c000b */
[----:B01----:R-:W-:Y:S01]  /*27d70*/  ENDCOLLECTIVE ;  /* 0x000000000000791b */ /* 0x003fe20003800000 */
.L_x_945:
        /* <DEDUP_REMOVED lines=8> */
.L_x_946:
[----:B------:R-:W-:Y:S02]  /*27e00*/  IMAD.MOV.U32 R13, RZ, RZ, R113 ;  /* 0x000000ffff0d7224 */ /* 0x000fe400078e0071 */
[----:B------:R-:W-:Y:S02]  /*27e10*/  IMAD.MOV.U32 R12, RZ, RZ, R0 ;  /* 0x000000ffff0c7224 */ /* 0x000fe400078e0000 */
[----:B------:R-:W-:-:S07]  /*27e20*/  IMAD.MOV.U32 R110, RZ, RZ, R14 ;  /* 0x000000ffff6e7224 */ /* 0x000fce00078e000e */
[----:B------:R-:W-:Y:S05]  /*27e30*/  WARPSYNC.COLLECTIVE R15, `(.L_x_947) ;  /* 0x000000000f087348 */ /* 0x000fea0003c00000 */
[----:B------:R0:W1:Y:S02]  /*27e40*/  SHFL.IDX P6, R14, R13, R12, R11 ;  /* 0x0000000c0d0e7389 */ /* 0x00006400000c000b */
[----:B01----:R-:W-:Y:S01]  /*27e50*/  ENDCOLLECTIVE ;  /* 0x000000000000791b */ /* 0x003fe20003800000 */
.L_x_947:
        /* <DEDUP_REMOVED lines=8> */
.L_x_948:
[----:B------:R-:W-:Y:S01]  /*27ee0*/  MOV R13, R115 ;  /* 0x00000073000d7202 */ /* 0x000fe20000000f00 */
[----:B------:R-:W-:Y:S02]  /*27ef0*/  IMAD.MOV.U32 R12, RZ, RZ, R0 ;  /* 0x000000ffff0c7224 */ /* 0x000fe400078e0000 */
[----:B------:R-:W-:-:S07]  /*27f00*/  IMAD.MOV.U32 R112, RZ, RZ, R14 ;  /* 0x000000ffff707224 */ /* 0x000fce00078e000e */
[----:B------:R-:W-:Y:S05]  /*27f10*/  WARPSYNC.COLLECTIVE R15, `(.L_x_949) ;  /* 0x000000000f087348 */ /* 0x000fea0003c00000 */
[----:B------:R0:W1:Y:S02]  /*27f20*/  SHFL.IDX P6, R14, R13, R12, R11 ;  /* 0x0000000c0d0e7389 */ /* 0x00006400000c000b */
[----:B01----:R-:W-:Y:S01]  /*27f30*/  ENDCOLLECTIVE ;  /* 0x000000000000791b */ /* 0x003fe20003800000 */
.L_x_949:
        /* <DEDUP_REMOVED lines=8> */
.L_x_950:
[----:B------:R-:W-:Y:S02]  /*27fc0*/  IMAD.MOV.U32 R13, RZ, RZ, R117 ;  /* 0x000000ffff0d7224 */ /* 0x000fe400078e0075 */
[----:B------:R-:W-:Y:S02]  /*27fd0*/  IMAD.MOV.U32 R12, RZ, RZ, R0 ;  /* 0x000000ffff0c7224 */ /* 0x000fe400078e0000 */
[----:B------:R-:W-:-:S07]  /*27fe0*/  IMAD.MOV.U32 R114, RZ, RZ, R14 ;  /* 0x000000ffff727224 */ /* 0x000fce00078e000e */
[----:B------:R-:W-:Y:S05]  /*27ff0*/  WARPSYNC.COLLECTIVE R15, `(.L_x_951) ;  /* 0x000000000f087348 */ /* 0x000fea0003c00000 */
[----:B------:R0:W1:Y:S02]  /*28000*/  SHFL.IDX P6, R14, R13, R12, R11 ;  /* 0x0000000c0d0e7389 */ /* 0x00006400000c000b */
[----:B01----:R-:W-:Y:S01]  /*28010*/  ENDCOLLECTIVE ;  /* 0x000000000000791b */ /* 0x003fe20003800000 */
.L_x_951:
        /* <DEDUP_REMOVED lines=8> */
.L_x_952:
[----:B------:R-:W-:Y:S01]  /*280a0*/  MOV R13, R119 ;  /* 0x00000077000d7202 */ /* 0x000fe20000000f00 */
[----:B------:R-:W-:Y:S02]  /*280b0*/  IMAD.MOV.U32 R12, RZ, RZ, R0 ;  /* 0x000000ffff0c7224 */ /* 0x000fe400078e0000 */
[----:B------:R-:W-:-:S07]  /*280c0*/  IMAD.MOV.U32 R116, RZ, RZ, R14 ;  /* 0x000000ffff747224 */ /* 0x000fce00078e000e */
[----:B------:R-:W-:Y:S05]  /*280d0*/  WARPSYNC.COLLECTIVE R15, `(.L_x_953) ;  /* 0x000000000f087348 */ /* 0x000fea0003c00000 */
[----:B------:R0:W1:Y:S02]  /*280e0*/  SHFL.IDX P6, R14, R13, R12, R11 ;  /* 0x0000000c0d0e7389 */ /* 0x00006400000c000b */
[----:B01----:R-:W-:Y:S01]  /*280f0*/  ENDCOLLECTIVE ;  /* 0x000000000000791b */ /* 0x003fe20003800000 */
.L_x_953:
[----:B------:R-:W-:Y:S01]  /*28100*/  IMAD.MOV.U32 R13, RZ, RZ, R118 ;  /* 0x000000ffff0d7224 */ /* 0x000fe200078e0076 */
[----:B------:R-:W-:Y:S01]  /*28110*/  MOV R12, R5 ;  /* 0x00000005000c7202 */ /* 0x000fe20000000f00 */
[----:B------:R-:W-:-:S07]  /*28120*/  IMAD.MOV.U32 R67, RZ, RZ, R14 ;  /* 0x000000ffff437224 */ /* 0x000fce00078e000e */
[----:B------:R-:W-:Y:S05]  /*28130*/  WARPSYNC.COLLECTIVE R15, `(.L_x_954) ;  /* 0x000000000f087348 */ /* 0x000fea0003c00000 */
[----:B------:R0:W1:Y:S02]  /*28140*/  SHFL.IDX P6, R14, R13, R12, R11 ;  /* 0x0000000c0d0e7389 */ /* 0x00006400000c000b */
[----:B01----:R-:W-:Y:S01]  /*28150*/  ENDCOLLECTIVE ;  /* 0x000000000000791b */ /* 0x003fe20003800000 */
.L_x_954:
[----:B------:R-:W-:Y:S02]  /*28160*/  IMAD.MOV.U32 R13, RZ, RZ, R121 ;  /* 0x000000ffff0d7224 */ /* 0x000fe400078e0079 */
[----:B------:R-:W-:Y:S02]  /*28170*/  IMAD.MOV.U32 R12, RZ, RZ, R0 ;  /* 0x000000ffff0c7224 */ /* 0x000fe400078e0000 */
[----:B------:R-:W-:-:S07]  /*28180*/  IMAD.MOV.U32 R118, RZ, RZ, R14 ;  /* 0x000000ffff767224 */ /* 0x000fce00078e000e */
[----:B------:R-:W-:Y:S05]  /*28190*/  WARPSYNC.COLLECTIVE R15, `(.L_x_955) ;  /* 0x000000000f087348 */ /* 0x000fea0003c00000 */
[----:B------:R0:W1:Y:S02]  /*281a0*/  SHFL.IDX P6, R14, R13, R12, R11 ;  /* 0x0000000c0d0e7389 */ /* 0x00006400000c000b */
[----:B01----:R-:W-:Y:S01]  /*281b0*/  ENDCOLLECTIVE ;  /* 0x000000000000791b */ /* 0x003fe20003800000 */
.L_x_955:
[----:B------:R-:W-:Y:S02]  /*281c0*/  IMAD.MOV.U32 R13, RZ, RZ, R132 ;  /* 0x000000ffff0d7224 */ /* 0x000fe400078e0084 */
[----:B------:R-:W-:Y:S01]  /*281d0*/  IMAD.MOV.U32 R12, RZ, RZ, R5 ;  /* 0x000000ffff0c7224 */ /* 0x000fe200078e0005 */
[----:B------:R-:W-:-:S07]  /*281e0*/  MOV R71, R14 ;  /* 0x0000000e00477202 */ /* 0x000fce0000000f00 */
[----:B------:R-:W-:Y:S05]  /*281f0*/  WARPSYNC.COLLECTIVE R15, `(.L_x_956) ;  /* 0x000000000f087348 */ /* 0x000fea0003c00000 */
[----:B------:R0:W1:Y:S02]  /*28200*/  SHFL.IDX P6, R14, R13, R12, R11 ;  /* 0x0000000c0d0e7389 */ /* 0x00006400000c000b */
[----:B01----:R-:W-:Y:S01]  /*28210*/  ENDCOLLECTIVE ;  /* 0x000000000000791b */ /* 0x003fe20003800000 */
.L_x_956:
[----:B------:R-:W-:Y:S01]  /*28220*/  MOV R13, R75 ;  /* 0x0000004b000d7202 */ /* 0x000fe20000000f00 */
[----:B------:R-:W-:Y:S02]  /*28230*/  IMAD.MOV.U32 R12, RZ, RZ, R0 ;  /* 0x000000ffff0c7224 */ /* 0x000fe400078e0000 */
[----:B------:R-:W-:Y:S02]  /*28240*/  IMAD.MOV.U32 R0, RZ, RZ, RZ ;  /* 0x000000ffff007224 */ /* 0x000fe400078e00ff */
[----:B------:R-:W-:-:S07]  /*28250*/  IMAD.MOV.U32 R132, RZ, RZ, R14 ;  /* 0x000000ffff847224 */ /* 0x000fce00078e000e */
[----:B------:R-:W-:Y:S05]  /*28260*/  WARPSYNC.COLLECTIVE R15, `(.L_x_957) ;  /* 0x000000000f087348 */ /* 0x000fea0003c00000 */
[----:B------:R0:W1:Y:S02]  /*28270*/  SHFL.IDX P6, R14, R13, R12, R11 ;  /* 0x0000000c0d0e7389 */ /* 0x00006400000c000b */
[----:B01----:R-:W-:Y:S01]  /*28280*/  ENDCOLLECTIVE ;  /* 0x000000000000791b */ /* 0x003fe20003800000 */
.L_x_957:
[----:B------:R-:W-:Y:S01]  /*28290*/  IMAD.MOV.U32 R13, RZ, RZ, R2 ;  /* 0x000000ffff0d7224 */ /* 0x000fe200078e0002 */
[----:B------:R-:W-:Y:S02]  /*282a0*/  MOV R12, R5 ;  /* 0x00000005000c7202 */ /* 0x000fe40000000f00 */
[----:B------:R-:W-:Y:S02]  /*282b0*/  SEL R5, R61, R78, P0 ;  /* 0x0000004e3d057207 */ /* 0x000fe40000000000 */
[----:B------:R-:W-:Y:S02]  /*282c0*/  SEL R61, R63, R116, P0 ;  /* 0x000000743f3d7207 */ /* 0x000fe40000000000 */
[----:B------:R-:W-:Y:S01]  /*282d0*/  SEL R63, R116, R63, P0 ;  /* 0x0000003f743f7207 */ /* 0x000fe20000000000 */
[----:B------:R-:W-:-:S07]  /*282e0*/  IMAD.MOV.U32 R75, RZ, RZ, R14 ;  /* 0x000000ffff4b7224 */ /* 0x000fce00078e000e */
[----:B------:R-:W-:Y:S05]  /*282f0*/  WARPSYNC.COLLECTIVE R15, `(.L_x_958) ;  /* 0x000000000f087348 */ /* 0x000fea0003c00000 */
[----:B------:R0:W1:Y:S02]  /*28300*/  SHFL.IDX P6, R14, R13, R12, R11 ;  /* 0x0000000c0d0e7389 */ /* 0x00006400000c000b */
[----:B01----:R-:W-:Y:S01]  /*28310*/  ENDCOLLECTIVE ;  /* 0x000000000000791b */ /* 0x003fe20003800000 */
.L_x_958:
[----:B------:R-:W-:Y:S02]  /*28320*/  SEL R12, R21, R38, P0 ;  /* 0x00000026150c7207 */ /* 0x000fe40000000000 */
[----:B------:R-:W-:Y:S02]  /*28330*/  SEL R11, R80, R65, P0 ;  /* 0x00000041500b7207 */ /* 0x000fe40000000000 */
[----:B------:R-:W-:Y:S02]  /*28340*/  SEL R13, R69, R82, P0 ;  /* 0x00000052450d7207 */ /* 0x000fe40000000000 */
[----:B------:R-:W-:Y:S02]  /*28350*/  SEL R15, R82, R69, P0 ;  /* 0x00000045520f7207 */ /* 0x000fe40000000000 */
[----:B------:R-:W-:Y:S01]  /*28360*/  SEL R65, R67, R118, P0 ;  /* 0x0000007643417207 */ /* 0x000fe20000000000 */
[----:B------:R-:W-:Y:S01]  /*28370*/  IMAD.MOV.U32 R2, RZ, RZ, R14 ;  /* 0x000000ffff027224 */ /* 0x000fe200078e000e */
[----:B------:R-:W-:-:S02]  /*28380*/  SEL R14, R38, R21, P0 ;  /* 0x00000015260e7207 */ /* 0x000fc40000000000 */
        /* <DEDUP_REMOVED lines=12> */
[----:B------:R-:W-:Y:S06]  /*28450*/  BRA `(.L_x_959) ;  /* 0xffffff2400547947 */ /* 0x000fec000383ffff */
.L_x_677:
[----:B------:R-:W-:Y:S01]  /*28460*/  IMAD.MOV.U32 R13, RZ, RZ, R2 ;  /* 0x000000ffff0d7224 */ /* 0x000fe200078e0002 */
[----:B------:R-:W-:Y:S01]  /*28470*/  MOV R12, RZ ;  /* 0x000000ff000c7202 */ /* 0x000fe20000000f00 */
[----:B------:R-:W-:Y:S02]  /*28480*/  IMAD.MOV.U32 R11, RZ, RZ, 0x181f ;  /* 0x0000181fff0b7424 */ /* 0x000fe400078e00ff */
[----:B------:R-:W-:-:S07]  /*28490*/  IMAD.MOV.U32 R15, RZ, RZ, -0x1 ;  /* 0xffffffffff0f7424 */ /* 0x000fce00078e00ff */
[----:B01----:R-:W-:Y:S05]  /*284a0*/  WARPSYNC.COLLECTIVE R15, `(.L_x_960) ;  /* 0x000000000f087348 */ /* 0x003fea0003c00000 */
[----:B------:R2:W3:Y:S02]  /*284b0*/  SHFL.IDX P6, R14, R13, R12, R11 ;  /* 0x0000000c0d0e7389 */ /* 0x0004e400000c000b */
[----:B0123--:R-:W-:Y:S01]  /*284c0*/  ENDCOLLECTIVE ;  /* 0x000000000000791b */ /* 0x00ffe20003800000 */
.L_x_960:
[----:B------:R-:W-:Y:S01]  /*284d0*/  MOV R13, R0 ;  /* 0x00000000000d7202 */ /* 0x000fe20000000f00 */
[----:B------:R-:W-:-:S07]  /*284e0*/  IMAD.MOV.U32 R3, RZ, RZ, R14 ;  /* 0x000000ffff037224 */ /* 0x000fce00078e000e */
[----:B------:R-:W-:Y:S05]  /*284f0*/  WARPSYNC.COLLECTIVE R15, `(.L_x_961) ;  /* 0x000000000f087348 */ /* 0x000fea0003c00000 */
[----:B------:R0:W1:Y:S02]  /*28500*/  SHFL.IDX P6, R14, R13, R12, R11 ;  /* 0x0000000c0d0e7389 */ /* 0x00006400000c000b */
[----:B01----:R-:W-:Y:S01]  /*28510*/  ENDCOLLECTIVE ;  /* 0x000000000000791b */ /* 0x003fe20003800000 */
.L_x_961:
[----:B------:R-:W-:Y:S05]  /*28520*/  BRA `(.L_x_962) ;  /* 0xffffff4000e87947 */ /* 0x000fea000383ffff */
.L_x_680:
[----:B------:R-:W-:Y:S01]  /*28530*/  BSSY B1, `(.L_x_963) ;  /* 0x0000008000017945 */ /* 0x000fe20003800000 */
[----:B---3--:R-:W-:Y:S01]  /*28540*/  IMAD.MOV.U32 R13, RZ, RZ, R2 ;  /* 0x000000ffff0d7224 */ /* 0x008fe200078e0002 */
[----:B------:R-:W-:Y:S01]  /*28550*/  MOV R15, 0xffffffff ;  /* 0xffffffff000f7802 */ /* 0x000fe20000000f00 */
[----:B------:R-:W-:Y:S02]  /*28560*/  IMAD.MOV.U32 R12, RZ, RZ, 0x1 ;  /* 0x00000001ff0c7424 */ /* 0x000fe400078e00ff */
[----:B------:R-:W-:-:S07]  /*28570*/  IMAD.MOV.U32 R11, RZ, RZ, 0x181f ;  /* 0x0000181fff0b7424 */ /* 0x000fce00078e00ff */
[----:B012-4-:R-:W-:Y:S05]  /*28580*/  WARPSYNC.COLLECTIVE R15, `(.L_x_964) ;  /* 0x000000000f087348 */ /* 0x017fea0003c00000 */
[----:B----4-:R3:W4:Y:S02]  /*28590*/  SHFL.IDX P6, R14, R13, R12, R11 ;  /* 0x0000000c0d0e7389 */ /* 0x01072400000c000b */
[----:B01234-:R-:W-:Y:S01]  /*285a0*/  ENDCOLLECTIVE ;  /* 0x000000000000791b */ /* 0x01ffe20003800000 */
.L_x_964:
[----:B------:R-:W-:Y:S05]  /*285b0*/  BSYNC B1 ;  /* 0x0000000000017941 */ /* 0x000fea0003800000 */
.L_x_963:
        /* <DEDUP_REMOVED lines=8> */
.L_x_965:
[----:B------:R-:W-:Y:S05]  /*28640*/  BRA `(.L_x_966) ;  /* 0xffffff4400087947 */ /* 0x000fea000383ffff */
.L_x_683:
        /* <DEDUP_REMOVED lines=8> */
.L_x_968:
[----:B------:R-:W-:Y:S05]  /*286d0*/  BSYNC B1 ;  /* 0x0000000000017941 */ /* 0x000fea0003800000 */
.L_x_967:
        /* <DEDUP_REMOVED lines=8> */
.L_x_969:
[----:B------:R-:W-:Y:S05]  /*28760*/  BRA `(.L_x_970) ;  /* 0xffffff4400287947 */ /* 0x000fea000383ffff */
.L_x_686:
        /* <DEDUP_REMOVED lines=8> */
.L_x_972:
[----:B------:R-:W-:Y:S05]  /*287f0*/  BSYNC B1 ;  /* 0x0000000000017941 */ /* 0x000fea0003800000 */
.L_x_971:
        /* <DEDUP_REMOVED lines=8> */
.L_x_973:
[----:B------:R-:W-:Y:S05]  /*28880*/  BRA `(.L_x_974) ;  /* 0xffffff4400487947 */ /* 0x000fea000383ffff */
.L_x_702:
[----:B------:R-:W0:Y:S01]  /*28890*/  S2R R8, SR_TID.X ;  /* 0x0000000000087919 */ /* 0x000e220000002100 */
[----:B------:R-:W-:Y:S01]  /*288a0*/  BSSY B1, `(.L_x_975) ;  /* 0x000000a000017945 */ /* 0x000fe20003800000 */
[----:B------:R-:W-:Y:S02]  /*288b0*/  IMAD.MOV.U32 R12, RZ, RZ, RZ ;  /* 0x000000ffff0c7224 */ /* 0x000fe400078e00ff */
[----:B------:R-:W-:Y:S02]  /*288c0*/  IMAD.MOV.U32 R11, RZ, RZ, 0x1f ;  /* 0x0000001fff0b7424 */ /* 0x000fe400078e00ff */
[----:B------:R-:W-:Y:S01]  /*288d0*/  IMAD.MOV.U32 R15, RZ, RZ, -0x1 ;  /* 0xffffffffff0f7424 */ /* 0x000fe200078e00ff */
[----:B0-----:R-:W-:-:S04]  /*288e0*/  SHF.R.U32.HI R8, RZ, 0x5, R8 ;  /* 0x00000005ff087819 */ /* 0x001fc80000011608 */
[----:B------:R-:W-:-:S04]  /*288f0*/  LOP3.LUT R8, R8, 0x3, RZ, 0xc0, !PT ;  /* 0x0000000308087812 */ /* 0x000fc800078ec0ff */
[----:B------:R-:W-:-:S07]  /*28900*/  MOV R13, R8 ;  /* 0x00000008000d7202 */ /* 0x000fce0000000f00 */
[----:B------:R-:W-:Y:S05]  /*28910*/  WARPSYNC.COLLECTIVE R15, `(.L_x_976) ;  /* 0x000000000f087348 */ /* 0x000fea0003c00000 */
[----:B------:R0:W1:Y:S02]  /*28920*/  SHFL.IDX P6, R14, R13, R12, R11 ;  /* 0x0000000c0d0e7389 */ /* 0x00006400000c000b */
[----:B01----:R-:W-:Y:S01]  /*28930*/  ENDCOLLECTIVE ;  /* 0x000000000000791b */ /* 0x003fe20003800000 */
.L_x_976:
[----:B------:R-:W-:Y:S05]  /*28940*/  BSYNC B1 ;  /* 0x0000000000017941 */ /* 0x000fea0003800000 */
.L_x_975:
[----:B------:R-:W-:Y:S05]  /*28950*/  BRA `(.L_x_977) ;  /* 0xffffff5800507947 */ /* 0x000fea000383ffff */
.L_x_704:
[----:B------:R-:W-:Y:S01]  /*28960*/  BSSY B1, `(.L_x_978) ;  /* 0x0000006000017945 */ /* 0x000fe20003800000 */
[----:B------:R-:W-:-:S07]  /*28970*/  MOV R15, 0xffffffff ;  /* 0xffffffff000f7802 */ /* 0x000fce0000000f00 */
[----:B0-----:R-:W-:Y:S05]  /*28980*/  WARPSYNC.COLLECTIVE R15, `(.L_x_979) ;  /* 0x000000000f0c7348 */ /* 0x001fea0003c00000 */
[----:B------:R-:W-:Y:S02]  /*28990*/  ELECT P6, UR62, PT ;  /* 0x00000000003e782f */ /* 0x000fe400038c0000 */
[----:B------:R-:W-:Y:S01]  /*289a0*/  MOV R14, UR62 ;  /* 0x0000003e000e7c02 */ /* 0x000fe20008000f00 */
[----:B0-----:R-:W-:Y:S10]  /*289b0*/  ENDCOLLECTIVE ;  /* 0x000000000000791b */ /* 0x001ff40003800000 */
.L_x_979:
[----:B------:R-:W-:Y:S05]  /*289c0*/  BSYNC B1 ;  /* 0x0000000000017941 */ /* 0x000fea0003800000 */
.L_x_978:
[----:B------:R-:W-:Y:S05]  /*289d0*/  BRA `(.L_x_703) ;  /* 0xffffff5800487947 */ /* 0x000fea000383ffff */
.L_x_706:
[----:B0-----:R0:W1:Y:S02]  /*289e0*/  SYNCS.PHASECHK.TRANS64.TRYWAIT P0, [R23+URZ+0x38820], R5 ;  /* 0x03882005170075a7 */ /* 0x001064000800017f */
[----:B-1----:R-:W-:Y:S05]  /*289f0*/  @!P0 NANOSLEEP.SYNCS 0x989680 ;  /* 0x009896800000895d */ /* 0x002fea0003900000 */
[----:B------:R-:W1:Y:S02]  /*28a00*/  @!P0 SYNCS.PHASECHK.TRANS64 P0, [R23+URZ+0x38820], R5 ;  /* 0x03882005170085a7 */ /* 0x000e64000800007f */
[----:B-1----:R-:W-:Y:S05]  /*28a10*/  @!P0 BRA `(.L_x_706) ;  /* 0xfffffffc00f08947 */ /* 0x002fea000383ffff */
[----:B------:R-:W-:Y:S05]  /*28a20*/  BRA `(.L_x_980) ;  /* 0xffffff5800587947 */ /* 0x000fea000383ffff */
.L_x_710:
[----:B-1----:R1:W2:Y:S02]  /*28a30*/  SYNCS.PHASECHK.TRANS64.TRYWAIT P0, [R8+URZ+0x388a0], R10 ;  /* 0x0388a00a080075a7 */ /* 0x0022a4000800017f */
[----:B--2---:R-:W-:Y:S05]  /*28a40*/  @!P0 NANOSLEEP.SYNCS 0x989680 ;  /* 0x009896800000895d */ /* 0x004fea0003900000 */
[----:B------:R-:W2:Y:S02]  /*28a50*/  @!P0 SYNCS.PHASECHK.TRANS64 P0, [R8+URZ+0x388a0], R10 ;  /* 0x0388a00a080085a7 */ /* 0x000ea4000800007f */
[----:B--2---:R-:W-:Y:S05]  /*28a60*/  @!P0 BRA `(.L_x_710) ;  /* 0xfffffffc00f08947 */ /* 0x004fea000383ffff */
[----:B------:R-:W-:Y:S05]  /*28a70*/  BRA `(.L_x_981) ;  /* 0xffffff5800707947 */ /* 0x000fea000383ffff */
.L_x_716:
[----:B0-----:R0:W2:Y:S02]  /*28a80*/  SYNCS.PHASECHK.TRANS64.TRYWAIT P0, [R8+URZ+0x388c0], R10 ;  /* 0x0388c00a080075a7 */ /* 0x0010a4000800017f */
[----:B--2---:R-:W-:Y:S05]  /*28a90*/  @!P0 NANOSLEEP.SYNCS 0x989680 ;  /* 0x009896800000895d */ /* 0x004fea0003900000 */
[----:B------:R-:W2:Y:S02]  /*28aa0*/  @!P0 SYNCS.PHASECHK.TRANS64 P0, [R8+URZ+0x388c0], R10 ;  /* 0x0388c00a080085a7 */ /* 0x000ea4000800007f */
[----:B--2---:R-:W-:Y:S05]  /*28ab0*/  @!P0 BRA `(.L_x_716) ;  /* 0xfffffffc00f08947 */ /* 0x004fea000383ffff */
[----:B------:R-:W-:Y:S05]  /*28ac0*/  BRA `(.L_x_982) ;  /* 0xffffff5c002c7947 */ /* 0x000fea000383ffff */
.L_x_724:
[----:B-1----:R1:W2:Y:S02]  /*28ad0*/  SYNCS.PHASECHK.TRANS64.TRYWAIT P1, [R8+URZ+0x388a0], R7 ;  /* 0x0388a007080075a7 */ /* 0x0022a4000802017f */
[----:B--2---:R-:W-:Y:S05]  /*28ae0*/  @!P1 NANOSLEEP.SYNCS 0x989680 ;  /* 0x009896800000995d */ /* 0x004fea0003900000 */
[----:B------:R-:W2:Y:S02]  /*28af0*/  @!P1 SYNCS.PHASECHK.TRANS64 P1, [R8+URZ+0x388a0], R7 ;  /* 0x0388a007080095a7 */ /* 0x000ea4000802007f */
[----:B--2---:R-:W-:Y:S05]  /*28b00*/  @!P1 BRA `(.L_x_724) ;  /* 0xfffffffc00f09947 */ /* 0x004fea000383ffff */
[----:B------:R-:W-:Y:S05]  /*28b10*/  BRA `(.L_x_983) ;  /* 0xffffff6000247947 */ /* 0x000fea000383ffff */
.L_x_730:
[----:B0-----:R0:W2:Y:S02]  /*28b20*/  SYNCS.PHASECHK.TRANS64.TRYWAIT P1, [R8+URZ+0x388c0], R7 ;  /* 0x0388c007080075a7 */ /* 0x0010a4000802017f */
[----:B--2---:R-:W-:Y:S05]  /*28b30*/  @!P1 NANOSLEEP.SYNCS 0x989680 ;  /* 0x009896800000995d */ /* 0x004fea0003900000 */
[----:B------:R-:W2:Y:S02]  /*28b40*/  @!P1 SYNCS.PHASECHK.TRANS64 P1, [R8+URZ+0x388c0], R7 ;  /* 0x0388c007080095a7 */ /* 0x000ea4000802007f */
[----:B--2---:R-:W-:Y:S05]  /*28b50*/  @!P1 BRA `(.L_x_730) ;  /* 0xfffffffc00f09947 */ /* 0x004fea000383ffff */
[----:B------:R-:W-:Y:S05]  /*28b60*/  BRA `(.L_x_984) ;  /* 0xffffff6000dc7947 */ /* 0x000fea000383ffff */
.L_x_746:
[----:B------:R-:W0:Y:S01]  /*28b70*/  S2R R20, SR_TID.X ;  /* 0x0000000000147919 */ /* 0x000e220000002100 */
[----:B------:R-:W-:Y:S01]  /*28b80*/  BSSY B0, `(.L_x_985) ;  /* 0x000000a000007945 */ /* 0x000fe20003800000 */
[----:B------:R-:W-:Y:S01]  /*28b90*/  IMAD.MOV.U32 R12, RZ, RZ, RZ ;  /* 0x000000ffff0c7224 */ /* 0x000fe200078e00ff */
[----:B------:R-:W-:Y:S01]  /*28ba0*/  MOV R15, 0xffffffff ;  /* 0xffffffff000f7802 */ /* 0x000fe20000000f00 */
[----:B------:R-:W-:Y:S01]  /*28bb0*/  IMAD.MOV.U32 R11, RZ, RZ, 0x1f ;  /* 0x0000001fff0b7424 */ /* 0x000fe200078e00ff */
[----:B0-----:R-:W-:-:S04]  /*28bc0*/  SHF.R.U32.HI R10, RZ, 0x5, R20 ;  /* 0x00000005ff0a7819 */ /* 0x001fc80000011614 */
[----:B------:R-:W-:-:S05]  /*28bd0*/  LOP3.LUT R10, R10, 0x3, RZ, 0xc0, !PT ;  /* 0x000000030a0a7812 */ /* 0x000fca00078ec0ff */
[----:B------:R-:W-:-:S07]  /*28be0*/  IMAD.MOV.U32 R13, RZ, RZ, R10 ;  /* 0x000000ffff0d7224 */ /* 0x000fce00078e000a */
[----:B-----5:R-:W-:Y:S05]  /*28bf0*/  WARPSYNC.COLLECTIVE R15, `(.L_x_986) ;  /* 0x000000000f087348 */ /* 0x020fea0003c00000 */
[----:B------:R0:W1:Y:S02]  /*28c00*/  SHFL.IDX P6, R14, R13, R12, R11 ;  /* 0x0000000c0d0e7389 */ /* 0x00006400000c000b */
[----:B01---5:R-:W-:Y:S01]  /*28c10*/  ENDCOLLECTIVE ;  /* 0x000000000000791b */ /* 0x023fe20003800000 */
.L_x_986:
[----:B------:R-:W-:Y:S05]  /*28c20*/  BSYNC B0 ;  /* 0x0000000000007941 */ /* 0x000fea0003800000 */
.L_x_985:
[----:B------:R-:W-:Y:S05]  /*28c30*/  BRA `(.L_x_987) ;  /* 0xffffff70000c7947 */ /* 0x000fea000383ffff */
.L_x_749:
[----:B-1----:R1:W2:Y:S02]  /*28c40*/  SYNCS.PHASECHK.TRANS64.TRYWAIT P0, [R6+URZ+0x38880], R29 ;  /* 0x0388801d060075a7 */ /* 0x0022a4000800017f */
[----:B--2---:R-:W-:Y:S05]  /*28c50*/  @!P0 NANOSLEEP.SYNCS 0x989680 ;  /* 0x009896800000895d */ /* 0x004fea0003900000 */
[----:B------:R-:W2:Y:S02]  /*28c60*/  @!P0 SYNCS.PHASECHK.TRANS64 P0, [R6+URZ+0x38880], R29 ;  /* 0x0388801d060085a7 */ /* 0x000ea4000800007f */
[----:B--2---:R-:W-:Y:S05]  /*28c70*/  @!P0 BRA `(.L_x_749) ;  /* 0xfffffffc00f08947 */ /* 0x004fea000383ffff */
[----:B------:R-:W-:Y:S05]  /*28c80*/  BRA `(.L_x_988) ;  /* 0xffffff7000207947 */ /* 0x000fea000383ffff */
.L_x_750:
[----:B------:R-:W-:Y:S01]  /*28c90*/  BSSY B0, `(.L_x_989) ;  /* 0x0000008000007945 */ /* 0x000fe20003800000 */
[----:B------:R-:W-:Y:S01]  /*28ca0*/  IMAD.MOV.U32 R13, RZ, RZ, R2 ;  /* 0x000000ffff0d7224 */ /* 0x000fe200078e0002 */
[----:B------:R-:W-:Y:S01]  /*28cb0*/  MOV R15, 0xffffffff ;  /* 0xffffffff000f7802 */ /* 0x000fe20000000f00 */
[----:B------:R-:W-:Y:S02]  /*28cc0*/  IMAD.MOV.U32 R12, RZ, RZ, RZ ;  /* 0x000000ffff0c7224 */ /* 0x000fe400078e00ff */
[----:B------:R-:W-:-:S07]  /*28cd0*/  IMAD.MOV.U32 R11, RZ, RZ, 0x181f ;  /* 0x0000181fff0b7424 */ /* 0x000fce00078e00ff */
[----:B-1----:R-:W-:Y:S05]  /*28ce0*/  WARPSYNC.COLLECTIVE R15, `(.L_x_990) ;  /* 0x000000000f087348 */ /* 0x002fea0003c00000 */
[----:B------:R0:W2:Y:S02]  /*28cf0*/  SHFL.IDX P6, R14, R13, R12, R11 ;  /* 0x0000000c0d0e7389 */ /* 0x0000a400000c000b */
[----:B012---:R-:W-:Y:S01]  /*28d00*/  ENDCOLLECTIVE ;  /* 0x000000000000791b */ /* 0x007fe20003800000 */
.L_x_990:
[----:B------:R-:W-:Y:S05]  /*28d10*/  BSYNC B0 ;  /* 0x0000000000007941 */ /* 0x000fea0003800000 */
.L_x_989:
[----:B------:R-:W-:Y:S01]  /*28d20*/  IMAD.MOV.U32 R13, RZ, RZ, R0 ;  /* 0x000000ffff0d7224 */ /* 0x000fe200078e0000 */
[----:B------:R-:W-:Y:S01]  /*28d30*/  MOV R11, 0x181f ;  /* 0x0000181f000b7802 */ /* 0x000fe20000000f00 */
[----:B------:R-:W-:Y:S01]  /*28d40*/  IMAD.MOV.U32 R12, RZ, RZ, RZ ;  /* 0x000000ffff0c7224 */ /* 0x000fe200078e00ff */
[----:B------:R-:W-:Y:S01]  /*28d50*/  LOP3.LUT R30, R34, 0x80, RZ, 0xfc, !PT ;  /* 0x00000080221e7812 */ /* 0x000fe200078efcff */
[----:B------:R-:W-:Y:S01]  /*28d60*/  IMAD.MOV.U32 R15, RZ, RZ, -0x1 ;  /* 0xffffffffff0f7424 */ /* 0x000fe200078e00ff */
[----:B------:R-:W-:Y:S01]  /*28d70*/  ISETP.GE.AND P3, PT, R7, 0x11, PT ;  /* 0x000000110700780c */ /* 0x000fe20003f66270 */
[----:B------:R-:W-:Y:S01]  /*28d80*/  IMAD.MOV.U32 R5, RZ, RZ, R14 ;  /* 0x000000ffff057224 */ /* 0x000fe200078e000e */
[----:B------:R-:W-:-:S11]  /*28d90*/  LOP3.LUT R22, R22, 0xffffffef, RZ, 0xc0, !PT ;  /* 0xffffffef16167812 */ /* 0x000fd600078ec0ff */
[----:B------:R-:W-:Y:S05]  /*28da0*/  WARPSYNC.COLLECTIVE R15, `(.L_x_991) ;  /* 0x000000000f087348 */ /* 0x000fea0003c00000 */
[----:B------:R0:W1:Y:S02]  /*28db0*/  SHFL.IDX P6, R14, R13, R12, R11 ;  /* 0x0000000c0d0e7389 */ /* 0x00006400000c000b */
[----:B01----:R-:W-:Y:S01]  /*28dc0*/  ENDCOLLECTIVE ;  /* 0x000000000000791b */ /* 0x003fe20003800000 */
.L_x_991:
[C---:B------:R-:W-:Y:S02]  /*28dd0*/  ISETP.GE.AND P5, PT, R7.reuse, 0x31, PT ;  /* 0x000000310700780c */ /* 0x040fe40003fa6270 */
[C---:B------:R-:W-:Y:S02]  /*28de0*/  ISETP.GE.AND P4, PT, R7.reuse, 0x41, PT ;  /* 0x000000410700780c */ /* 0x040fe40003f86270 */
[----:B------:R-:W-:Y:S02]  /*28df0*/  @P3 LOP3.LUT R22, R22, 0x10, RZ, 0xfc, !PT ;  /* 0x0000001016163812 */ /* 0x000fe400078efcff */
[----:B------:R-:W-:Y:S02]  /*28e00*/  ISETP.GE.AND P3, PT, R7, 0x51, PT ;  /* 0x000000510700780c */ /* 0x000fe40003f66270 */
[----:B------:R-:W-:Y:S01]  /*28e10*/  LOP3.LUT R22, R22, 0xfffffff7, RZ, 0xc0, !PT ;  /* 0xfffffff716167812 */ /* 0x000fe200078ec0ff */
[----:B------:R-:W0:Y:S01]  /*28e20*/  LDC R15, c[0x0][0x2f4] ;  /* 0x0000bd00ff0f7b82 */ /* 0x000e220000000800 */
[----:B------:R-:W-:-:S02]  /*28e30*/  IMAD.MOV.U32 R13, RZ, RZ, R2 ;  /* 0x000000ffff0d7224 */ /* 0x000fc400078e0002 */
[----:B------:R-:W-:Y:S02]  /*28e40*/  IMAD.MOV.U32 R12, RZ, RZ, 0x1 ;  /* 0x00000001ff0c7424 */ /* 0x000fe400078e00ff */
[----:B------:R-:W-:-:S05]  /*28e50*/  IMAD.MOV.U32 R8, RZ, RZ, R14 ;  /* 0x000000ffff087224 */ /* 0x000fca00078e000e */
[----:B------:R-:W-:-:S05]  /*28e60*/  IADD3 R8, P0, R34, R8, RZ ;  /* 0x0000000822087210 */ /* 0x000fca0007f1e0ff */
[----:B------:R-:W-:Y:S01]  /*28e70*/  IMAD.X R9, RZ, RZ, R5, P0 ;  /* 0x000000ffff097224 */ /* 0x000fe200000e0605 */
[----:B------:R-:W-:Y:S02]  /*28e80*/  IADD3 R5, R23, R10, RZ ;  /* 0x0000000a17057210 */ /* 0x000fe40007ffe0ff */
[-C--:B0-----:R-:W-:Y:S02]  /*28e90*/  ISETP.GE.AND P1, PT, R34, R15.reuse, PT ;  /* 0x0000000f2200720c */ /* 0x081fe40003f26270 */
[----:B------:R-:W-:Y:S01]  /*28ea0*/  ISETP.GE.AND P0, PT, R30, R15, PT ;  /* 0x0000000f1e00720c */ /* 0x000fe20003f06270 */
[----:B------:R-:W-:Y:S01]  /*28eb0*/  IMAD.MOV.U32 R15, RZ, RZ, -0x1 ;  /* 0xffffffffff0f7424 */ /* 0x000fe200078e00ff */
[----:B------:R-:W-:-:S13]  /*28ec0*/  ISETP.LT.OR P2, PT, R7, 0x1, P1 ;  /* 0x000000010700780c */ /* 0x000fda0000f41670 */
[----:B------:R-:W-:Y:S05]  /*28ed0*/  WARPSYNC.COLLECTIVE R15, `(.L_x_992) ;  /* 0x000000000f087348 */ /* 0x000fea0003c00000 */
[----:B------:R0:W1:Y:S02]  /*28ee0*/  SHFL.IDX P6, R14, R13, R12, R11 ;  /* 0x0000000c0d0e7389 */ /* 0x00006400000c000b */
[----:B01----:R-:W-:Y:S01]  /*28ef0*/  ENDCOLLECTIVE ;  /* 0x000000000000791b */ /* 0x003fe20003800000 */
.L_x_992:
[----:B------:R-:W-:Y:S01]  /*28f00*/  @!PT LDS RZ, [RZ] ;  /* 0x00000000fffff984 */ /* 0x000fe20000000800 */
[----:B------:R-:W-:Y:S01]  /*28f10*/  @!PT LDS RZ, [RZ] ;  /* 0x00000000fffff984 */ /* 0x000fe20000000800 */
[----:B------:R-:W-:Y:S01]  /*28f20*/  @!PT LDS RZ, [RZ] ;  /* 0x00000000fffff984 */ /* 0x000fe20000000800 */
[----:B------:R-:W-:Y:S01]  /*28f30*/  LDGSTS.E.BYPASS.LTC128B.128 [R5+0x10400], desc[UR36][R8.64], !P2 ;  /* 0x1040000008057fae */ /* 0x000fe2000d101d64 */
[----:B------:R-:W-:Y:S01]  /*28f40*/  ISETP.LT.OR P2, PT, R7, 0x1, P0 ;  /* 0x000000010700780c */ /* 0x000fe20000741670 */
[----:B------:R-:W-:-:S12]  /*28f50*/  IMAD.MOV.U32 R13, RZ, RZ, R0 ;  /* 0x000000ffff0d7224 */ /* 0x000fd800078e0000 */
[----:B------:R0:W-:Y:S02]  /*28f60*/  LDGSTS.E.BYPASS.LTC128B.128 [R5+0x14400], desc[UR36][R8.64+0x80], !P2 ;  /* 0x1440008008057fae */ /* 0x0001e4000d101d64 */
[----:B0-----:R-:W-:-:S07]  /*28f70*/  MOV R9, R14 ;  /* 0x0000000e00097202 */ /* 0x001fce0000000f00 */
[----:B------:R-:W-:Y:S05]  /*28f80*/  WARPSYNC.COLLECTIVE R15, `(.L_x_993) ;  /* 0x000000000f087348 */ /* 0x000fea0003c00000 */
[----:B------:R0:W1:Y:S02]  /*28f90*/  SHFL.IDX P6, R14, R13, R12, R11 ;  /* 0x0000000c0d0e7389 */ /* 0x00006400000c000b */
[----:B01----:R-:W-:Y:S01]  /*28fa0*/  ENDCOLLECTIVE ;  /* 0x000000000000791b */ /* 0x003fe20003800000 */
.L_x_993:
[----:B------:R-:W-:Y:S01]  /*28fb0*/  MOV R13, R2 ;  /* 0x00000002000d7202 */ /* 0x000fe20000000f00 */
[----:B------:R-:W-:Y:S02]  /*28fc0*/  IMAD.MOV.U32 R12, RZ, RZ, 0x2 ;  /* 0x00000002ff0c7424 */ /* 0x000fe400078e00ff */
[----:B------:R-:W-:-:S07]  /*28fd0*/  IMAD.MOV.U32 R8, RZ, RZ, R14 ;  /* 0x000000ffff087224 */ /* 0x000fce00078e000e */
[----:B------:R-:W-:Y:S05]  /*28fe0*/  WARPSYNC.COLLECTIVE R15, `(.L_x_994) ;  /* 0x000000000f087348 */ /* 0x000fea0003c00000 */
[----:B------:R0:W1:Y:S02]  /*28ff0*/  SHFL.IDX P6, R14, R13, R12, R11 ;  /* 0x0000000c0d0e7389 */ /* 0x00006400000c000b */
[----:B01----:R-:W-:Y:S01]  /*29000*/  ENDCOLLECTIVE ;  /* 0x000000000000791b */ /* 0x003fe20003800000 */
.L_x_994:
        /* <DEDUP_REMOVED lines=14> */
.L_x_995:
[----:B------:R-:W-:Y:S02]  /*290f0*/  IMAD.MOV.U32 R13, RZ, RZ, R2 ;  /* 0x000000ffff0d7224 */ /* 0x000fe400078e0002 */
[----:B------:R-:W-:Y:S01]  /*29100*/  IMAD.MOV.U32 R12, RZ, RZ, 0x3 ;  /* 0x00000003ff0c7424 */ /* 0x000fe200078e00ff */
[----:B------:R-:W-:-:S07]  /*29110*/  MOV R8, R14 ;  /* 0x0000000e00087202 */ /* 0x000fce0000000f00 */
[----:B------:R-:W-:Y:S05]  /*29120*/  WARPSYNC.COLLECTIVE R15, `(.L_x_996) ;  /* 0x000000000f087348 */ /* 0x000fea0003c00000 */
[----:B------:R0:W1:Y:S02]  /*29130*/  SHFL.IDX P6, R14, R13, R12, R11 ;  /* 0x0000000c0d0e7389 */ /* 0x00006400000c000b */
[----:B01----:R-:W-:Y:S01]  /*29140*/  ENDCOLLECTIVE ;  /* 0x000000000000791b */ /* 0x003fe20003800000 */
.L_x_996:
        /* <DEDUP_REMOVED lines=10> */
[----:B0-----:R-:W-:-:S07]  /*291f0*/  MOV R9, R14 ;  /* 0x0000000e00097202 */ /* 0x001fce0000000f00 */
[----:B------:R-:W-:Y:S05]  /*29200*/  WARPSYNC.COLLECTIVE R15, `(.L_x_997) ;  /* 0x000000000f087348 */ /* 0x000fea0003c00000 */
[----:B------:R0:W1:Y:S02]  /*29210*/  SHFL.IDX P6, R14, R13, R12, R11 ;  /* 0x0000000c0d0e7389 */ /* 0x00006400000c000b */
[----:B01----:R-:W-:Y:S01]  /*29220*/  ENDCOLLECTIVE ;  /* 0x000000000000791b */ /* 0x003fe20003800000 */
.L_x_997:
[----:B------:R-:W-:Y:S01]  /*29230*/  MOV R13, R2 ;  /* 0x00000002000d7202 */ /* 0x000fe20000000f00 */
[----:B------:R-:W-:Y:S02]  /*29240*/  IMAD.MOV.U32 R12, RZ, RZ, 0x4 ;  /* 0x00000004ff0c7424 */ /* 0x000fe400078e00ff */
[----:B------:R-:W-:-:S07]  /*29250*/  IMAD.MOV.U32 R8, RZ, RZ, R14 ;  /* 0x000000ffff087224 */ /* 0x000fce00078e000e */
[----:B------:R-:W-:Y:S05]  /*29260*/  WARPSYNC.COLLECTIVE R15, `(.L_x_998) ;  /* 0x000000000f087348 */ /* 0x000fea0003c00000 */
[----:B------:R0:W1:Y:S02]  /*29270*/  SHFL.IDX P6, R14, R13, R12, R11 ;  /* 0x0000000c0d0e7389 */ /* 0x00006400000c000b */
[----:B01----:R-:W-:Y:S01]  /*29280*/  ENDCOLLECTIVE ;  /* 0x000000000000791b */ /* 0x003fe20003800000 */
.L_x_998:
        /* <DEDUP_REMOVED lines=14> */
.L_x_999:
[----:B------:R-:W-:Y:S02]  /*29370*/  IMAD.MOV.U32 R13, RZ, RZ, R2 ;  /* 0x000000ffff0d7224 */ /* 0x000fe400078e0002 */
[----:B------:R-:W-:Y:S01]  /*29380*/  IMAD.MOV.U32 R12, RZ, RZ, 0x5 ;  /* 0x00000005ff0c7424 */ /* 0x000fe200078e00ff */
[----:B------:R-:W-:-:S07]  /*29390*/  MOV R8, R14 ;  /* 0x0000000e00087202 */ /* 0x000fce0000000f00 */
[----:B------:R-:W-:Y:S05]  /*293a0*/  WARPSYNC.COLLECTIVE R15, `(.L_x_1000) ;  /* 0x000000000f087348 */ /* 0x000fea0003c00000 */
[----:B------:R0:W1:Y:S02]  /*293b0*/  SHFL.IDX P6, R14, R13, R12, R11 ;  /* 0x0000000c0d0e7389 */ /* 0x00006400000c000b */
[----:B01----:R-:W-:Y:S01]  /*293c0*/  ENDCOLLECTIVE ;  /* 0x000000000000791b */ /* 0x003fe20003800000 */
.L_x_1000:
        /* <DEDUP_REMOVED lines=14> */
.L_x_1001:
[----:B------:R-:W-:Y:S01]  /*294b0*/  MOV R13, R2 ;  /* 0x00000002000d7202 */ /* 0x000fe20000000f00 */
[----:B------:R-:W-:Y:S02]  /*294c0*/  IMAD.MOV.U32 R12, RZ, RZ, 0x6 ;  /* 0x00000006ff0c7424 */ /* 0x000fe400078e00ff */
[----:B------:R-:W-:-:S07]  /*294d0*/  IMAD.MOV.U32 R8, RZ, RZ, R14 ;  /* 0x000000ffff087224 */ /* 0x000fce00078e000e */
[----:B------:R-:W-:Y:S05]  /*294e0*/  WARPSYNC.COLLECTIVE R15, `(.L_x_1002) ;  /* 0x000000000f087348 */ /* 0x000fea0003c00000 */
[----:B------:R0:W1:Y:S02]  /*294f0*/  SHFL.IDX P6, R14, R13, R12, R11 ;  /* 0x0000000c0d0e7389 */ /* 0x00006400000c000b */
[----:B01----:R-:W-:Y:S01]  /*29500*/  ENDCOLLECTIVE ;  /* 0x000000000000791b */ /* 0x003fe20003800000 */
.L_x_1002:
        /* <DEDUP_REMOVED lines=14> */
.L_x_1003:
[----:B------:R-:W-:Y:S02]  /*295f0*/  IMAD.MOV.U32 R13, RZ, RZ, R2 ;  /* 0x000000ffff0d7224 */ /* 0x000fe400078e0002 */
[----:B------:R-:W-:Y:S01]  /*29600*/  IMAD.MOV.U32 R12, RZ, RZ, 0x7 ;  /* 0x00000007ff0c7424 */ /* 0x000fe200078e00ff */
[----:B------:R-:W-:-:S07]  /*29610*/  MOV R8, R14 ;  /* 0x0000000e00087202 */ /* 0x000fce0000000f00 */
[----:B------:R-:W-:Y:S05]  /*29620*/  WARPSYNC.COLLECTIVE R15, `(.L_x_1004) ;  /* 0x000000000f087348 */ /* 0x000fea0003c00000 */
[----:B------:R0:W1:Y:S02]  /*29630*/  SHFL.IDX P6, R14, R13, R12, R11 ;  /* 0x0000000c0d0e7389 */ /* 0x00006400000c000b */
[----:B01----:R-:W-:Y:S01]  /*29640*/  ENDCOLLECTIVE ;  /* 0x000000000000791b */ /* 0x003fe20003800000 */
.L_x_1004:
        /* <DEDUP_REMOVED lines=8> */
[----:B------:R-:W-:Y:S02]  /*296d0*/  ISETP.LT.OR P2, PT, R7, 0x61, P0 ;  /* 0x000000610700780c */ /* 0x000fe40000741670 */
[----:B------:R-:W-:-:S11]  /*296e0*/  MOV R2, R14 ;  /* 0x0000000e00027202 */ /* 0x000fd60000000f00 */
[----:B0-----:R-:W-:Y:S05]  /*296f0*/  WARPSYNC.COLLECTIVE R15, `(.L_x_1005) ;  /* 0x000000000f087348 */ /* 0x001fea0003c00000 */
[----:B------:R1:W2:Y:S02]  /*29700*/  SHFL.IDX P6, R14, R13, R12, R11 ;  /* 0x0000000c0d0e7389 */ /* 0x0002a400000c000b */
[----:B012---:R-:W-:Y:S01]  /*29710*/  ENDCOLLECTIVE ;  /* 0x000000000000791b */ /* 0x007fe20003800000 */
.L_x_1005:
[----:B------:R-:W-:Y:S01]  /*29720*/  @!PT LDS RZ, [RZ] ;  /* 0x00000000fffff984 */ /* 0x000fe20000000800 */
[----:B------:R-:W-:Y:S01]  /*29730*/  @!PT LDS RZ, [RZ] ;  /* 0x00000000fffff984 */ /* 0x000fe20000000800 */
[----:B------:R-:W-:Y:S01]  /*29740*/  @!PT LDS RZ, [RZ] ;  /* 0x00000000fffff984 */ /* 0x000fe20000000800 */
[----:B------:R0:W-:Y:S01]  /*29750*/  LDGSTS.E.BYPASS.LTC128B.128 [R5+0x17400], desc[UR36][R8.64+0x80], !P2 ;  /* 0x1740008008057fae */ /* 0x0001e2000d101d64 */
[----:B------:R-:W-:-:S13]  /*29760*/  ISETP.GE.AND P2, PT, R7, 0x21, PT ;  /* 0x000000210700780c */ /* 0x000fda0003f46270 */
[----:B------:R-:W-:Y:S01]  /*29770*/  @P2 LOP3.LUT R22, R22, 0x8, RZ, 0xfc, !PT ;  /* 0x0000000816162812 */ /* 0x000fe200078efcff */
[----:B------:R-:W-:Y:S01]  /*29780*/  IMAD.MOV.U32 R0, RZ, RZ, R14 ;  /* 0x000000ffff007224 */ /* 0x000fe200078e000e */
[C---:B------:R-:W-:Y:S02]  /*29790*/  ISETP.GE.AND P6, PT, R7.reuse, 0x71, PT ;  /* 0x000000710700780c */ /* 0x040fe40003fc6270 */
[----:B------:R-:W-:Y:S02]  /*297a0*/  LOP3.LUT R22, R22, 0xffffffbf, RZ, 0xc0, !PT ;  /* 0xffffffbf16167812 */ /* 0x000fe400078ec0ff */
[----:B------:R-:W-:-:S09]  /*297b0*/  ISETP.GE.AND P2, PT, R7, 0x61, PT ;  /* 0x000000610700780c */ /* 0x000fd20003f46270 */
[----:B------:R-:W-:Y:S01]  /*297c0*/  @P6 LOP3.LUT R22, R22, 0x40, RZ, 0xfc, !PT ;  /* 0x0000004016166812 */ /* 0x000fe200078efcff */
[----:B0-----:R-:W-:Y:S06]  /*297d0*/  BRA `(.L_x_1006) ;  /* 0xffffff6800fc7947 */ /* 0x001fec000383ffff */
.L_x_755:
[----:B---3--:R3:W4:Y:S02]  /*297e0*/  SYNCS.PHASECHK.TRANS64.TRYWAIT P0, [R6+URZ+0x38840], R29 ;  /* 0x0388401d060075a7 */ /* 0x008724000800017f */
[----:B----4-:R-:W-:Y:S05]  /*297f0*/  @!P0 NANOSLEEP.SYNCS 0x989680 ;  /* 0x009896800000895d */ /* 0x010fea0003900000 */
[----:B------:R-:W4:Y:S02]  /*29800*/  @!P0 SYNCS.PHASECHK.TRANS64 P0, [R6+URZ+0x38840], R29 ;  /* 0x0388401d060085a7 */ /* 0x000f24000800007f */
[----:B----4-:R-:W-:Y:S05]  /*29810*/  @!P0 BRA `(.L_x_755) ;  /* 0xfffffffc00f08947 */ /* 0x010fea000383ffff */
[----:B------:R-:W-:Y:S05]  /*29820*/  BRA `(.L_x_1007) ;  /* 0xffffff6c00547947 */ /* 0x000fea000383ffff */
.L_x_756:
[----:B------:R-:W-:Y:S01]  /*29830*/  BSSY B0, `(.L_x_1008) ;  /* 0x0000008000007945 */ /* 0x000fe20003800000 */
[----:B------:R-:W-:Y:S01]  /*29840*/  IMAD.MOV.U32 R13, RZ, RZ, R0 ;  /* 0x000000ffff0d7224 */ /* 0x000fe200078e0000 */
[----:B------:R-:W-:Y:S01]  /*29850*/  MOV R12, RZ ;  /* 0x000000ff000c7202 */ /* 0x000fe20000000f00 */
[----:B------:R-:W-:Y:S02]  /*29860*/  IMAD.MOV.U32 R11, RZ, RZ, 0x181f ;  /* 0x0000181fff0b7424 */ /* 0x000fe400078e00ff */
[----:B------:R-:W-:-:S07]  /*29870*/  IMAD.MOV.U32 R15, RZ, RZ, -0x1 ;  /* 0xffffffffff0f7424 */ /* 0x000fce00078e00ff */
[----:B-123--:R-:W-:Y:S05]  /*29880*/  WARPSYNC.COLLECTIVE R15, `(.L_x_1009) ;  /* 0x000000000f087348 */ /* 0x00efea0003c00000 */
[----:B------:R0:W4:Y:S02]  /*29890*/  SHFL.IDX P6, R14, R13, R12, R11 ;  /* 0x0000000c0d0e7389 */ /* 0x00012400000c000b */
[----:B01234-:R-:W-:Y:S01]  /*298a0*/  ENDCOLLECTIVE ;  /* 0x000000000000791b */ /* 0x01ffe20003800000 */
.L_x_1009:
[----:B------:R-:W-:Y:S05]  /*298b0*/  BSYNC B0 ;  /* 0x0000000000007941 */ /* 0x000fea0003800000 */
.L_x_1008:
        /* <DEDUP_REMOVED lines=8> */
.L_x_1010:
[----:B------:R-:W-:Y:S02]  /*29940*/  IMAD.MOV.U32 R13, RZ, RZ, R0 ;  /* 0x000000ffff0d7224 */ /* 0x000fe400078e0000 */
[----:B------:R-:W-:Y:S01]  /*29950*/  IMAD.MOV.U32 R12, RZ, RZ, 0x1 ;  /* 0x00000001ff0c7424 */ /* 0x000fe200078e00ff */
[----:B------:R-:W-:Y:S02]  /*29960*/  LOP3.LUT P6, RZ, R22, 0x20, RZ, 0xc0, !PT ;  /* 0x0000002016ff7812 */ /* 0x000fe400078cc0ff */
[----:B------:R-:W-:-:S11]  /*29970*/  MOV R3, R14 ;  /* 0x0000000e00037202 */ /* 0x000fd60000000f00 */
        /* <DEDUP_REMOVED lines=14> */
.L_x_1011:
[----:B------:R-:W-:Y:S01]  /*29a60*/  IMAD.MOV.U32 R13, RZ, RZ, R4 ;  /* 0x000000ffff0d7224 */ /* 0x000fe200078e0004 */
[----:B------:R-:W-:-:S07]  /*29a70*/  MOV R2, R14 ;  /* 0x0000000e00027202 */ /* 0x000fce0000000f00 */
[----:B------:R-:W-:Y:S05]  /*29a80*/  WARPSYNC.COLLECTIVE R15, `(.L_x_1012) ;  /* 0x000000000f087348 */ /* 0x000fea0003c00000 */
[----:B------:R0:W1:Y:S02]  /*29a90*/  SHFL.IDX P6, R14, R13, R12, R11 ;  /* 0x0000000c0d0e7389 */ /* 0x00006400000c000b */
[----:B01----:R-:W-:Y:S01]  /*29aa0*/  ENDCOLLECTIVE ;  /* 0x000000000000791b */ /* 0x003fe20003800000 */
.L_x_1012:
[----:B------:R-:W-:Y:S01]  /*29ab0*/  MOV R13, R0 ;  /* 0x00000000000d7202 */ /* 0x000fe20000000f00 */
        /* <DEDUP_REMOVED lines=17> */
.L_x_1013:
[----:B------:R-:W-:Y:S02]  /*29bd0*/  IMAD.MOV.U32 R13, RZ, RZ, R4 ;  /* 0x000000ffff0d7224 */ /* 0x000fe400078e0004 */
[----:B------:R-:W-:-:S07]  /*29be0*/  IMAD.MOV.U32 R2, RZ, RZ, R14 ;  /* 0x000000ffff027224 */ /* 0x000fce00078e000e */
[----:B------:R-:W-:Y:S05]  /*29bf0*/  WARPSYNC.COLLECTIVE R15, `(.L_x_1014) ;  /* 0x000000000f087348 */ /* 0x000fea0003c00000 */
[----:B------:R0:W1:Y:S02]  /*29c00*/  SHFL.IDX P6, R14, R13, R12, R11 ;  /* 0x0000000c0d0e7389 */ /* 0x00006400000c000b */
[----:B01----:R-:W-:Y:S01]  /*29c10*/  ENDCOLLECTIVE ;  /* 0x000000000000791b */ /* 0x003fe20003800000 */
.L_x_1014:
        /* <DEDUP_REMOVED lines=18> */
.L_x_1015:
[----:B------:R-:W-:Y:S01]  /*29d40*/  IMAD.MOV.U32 R13, RZ, RZ, R4 ;  /* 0x000000ffff0d7224 */ /* 0x000fe200078e0004 */
[----:B------:R-:W-:-:S07]  /*29d50*/  MOV R2, R14 ;  /* 0x0000000e00027202 */ /* 0x000fce0000000f00 */
[----:B------:R-:W-:Y:S05]  /*29d60*/  WARPSYNC.COLLECTIVE R15, `(.L_x_1016) ;  /* 0x000000000f087348 */ /* 0x000fea0003c00000 */
[----:B------:R0:W1:Y:S02]  /*29d70*/  SHFL.IDX P6, R14, R13, R12, R11 ;  /* 0x0000000c0d0e7389 */ /* 0x00006400000c000b */
[----:B01----:R-:W-:Y:S01]  /*29d80*/  ENDCOLLECTIVE ;  /* 0x000000000000791b */ /* 0x003fe20003800000 */
.L_x_1016:
[----:B------:R-:W-:Y:S01]  /*29d90*/  MOV R13, R0 ;  /* 0x00000000000d7202 */ /* 0x000fe20000000f00 */
        /* <DEDUP_REMOVED lines=15> */
.L_x_1017:
        /* <DEDUP_REMOVED lines=10> */
.L_x_1018:
[----:B------:R-:W-:Y:S02]  /*29f30*/  IMAD.MOV.U32 R13, RZ, RZ, R0 ;  /* 0x000000ffff0d7224 */ /* 0x000fe400078e0000 */
[----:B------:R-:W-:Y:S01]  /*29f40*/  IMAD.MOV.U32 R12, RZ, RZ, 0x5 ;  /* 0x00000005ff0c7424 */ /* 0x000fe200078e00ff */
[----:B------:R-:W-:-:S07]  /*29f50*/  MOV R3, R14 ;  /* 0x0000000e00037202 */ /* 0x000fce0000000f00 */
[----:B------:R-:W-:Y:S05]  /*29f60*/  WARPSYNC.COLLECTIVE R15, `(.L_x_1019) ;  /* 0x000000000f087348 */ /* 0x000fea0003c00000 */
[----:B------:R0:W1:Y:S02]  /*29f70*/  SHFL.IDX P6, R14, R13, R12, R11 ;  /* 0x0000000c0d0e7389 */ /* 0x00006400000c000b */
[----:B01----:R-:W-:Y:S01]  /*29f80*/  ENDCOLLECTIVE ;  /* 0x000000000000791b */ /* 0x003fe20003800000 */
.L_x_1019:
        /* <DEDUP_REMOVED lines=11> */
[----:B0-----:R-:W-:-:S07]  /*2a040*/  MOV R2, R14 ;  /* 0x0000000e00027202 */ /* 0x001fce0000000f00 */
[----:B------:R-:W-:Y:S05]  /*2a050*/  WARPSYNC.COLLECTIVE R15, `(.L_x_1020) ;  /* 0x000000000f087348 */ /* 0x000fea0003c00000 */
[----:B------:R0:W1:Y:S02]  /*2a060*/  SHFL.IDX P6, R14, R13, R12, R11 ;  /* 0x0000000c0d0e7389 */ /* 0x00006400000c000b */
[----:B01----:R-:W-:Y:S01]  /*2a070*/  ENDCOLLECTIVE ;  /* 0x000000000000791b */ /* 0x003fe20003800000 */
.L_x_1020:
[----:B------:R-:W-:Y:S01]  /*2a080*/  MOV R13, R0 ;  /* 0x00000000000d7202 */ /* 0x000fe20000000f00 */
[----:B------:R-:W-:Y:S02]  /*2a090*/  IMAD.MOV.U32 R12, RZ, RZ, 0x6 ;  /* 0x00000006ff0c7424 */ /* 0x000fe400078e00ff */
[----:B------:R-:W-:-:S07]  /*2a0a0*/  IMAD.MOV.U32 R3, RZ, RZ, R14 ;  /* 0x000000ffff037224 */ /* 0x000fce00078e000e */
[----:B------:R-:W-:Y:S05]  /*2a0b0*/  WARPSYNC.COLLECTIVE R15, `(.L_x_1021) ;  /* 0x000000000f087348 */ /* 0x000fea0003c00000 */
[----:B------:R0:W1:Y:S02]  /*2a0c0*/  SHFL.IDX P6, R14, R13, R12, R11 ;  /* 0x0000000c0d0e7389 */ /* 0x00006400000c000b */
[----:B01----:R-:W-:Y:S01]  /*2a0d0*/  ENDCOLLECTIVE ;  /* 0x000000000000791b */ /* 0x003fe20003800000 */
.L_x_1021:
        /* <DEDUP_REMOVED lines=15> */
.L_x_1022:
[----:B------:R-:W-:Y:S02]  /*2a1d0*/  IMAD.MOV.U32 R13, RZ, RZ, R0 ;  /* 0x000000ffff0d7224 */ /* 0x000fe400078e0000 */
[----:B------:R-:W-:Y:S01]  /*2a1e0*/  IMAD.MOV.U32 R12, RZ, RZ, 0x7 ;  /* 0x00000007ff0c7424 */ /* 0x000fe200078e00ff */
[----:B------:R-:W-:-:S07]  /*2a1f0*/  MOV R3, R14 ;  /* 0x0000000e00037202 */ /* 0x000fce0000000f00 */
[----:B------:R-:W-:Y:S05]  /*2a200*/  WARPSYNC.COLLECTIVE R15, `(.L_x_1023) ;  /* 0x000000000f087348 */ /* 0x000fea0003c00000 */
[----:B------:R0:W1:Y:S02]  /*2a210*/  SHFL.IDX P6, R14, R13, R12, R11 ;  /* 0x0000000c0d0e7389 */ /* 0x00006400000c000b */
[----:B01----:R-:W-:Y:S01]  /*2a220*/  ENDCOLLECTIVE ;  /* 0x000000000000791b */ /* 0x003fe20003800000 */
.L_x_1023:
[----:B------:R-:W-:-:S05]  /*2a230*/  @P2 IADD3 R3, P0, R34, R3, RZ ;  /* 0x0000000322032210 */ /* 0x000fca0007f1e0ff */
[----:B------:R-:W-:-:S05]  /*2a240*/  @P2 IMAD.X R2, RZ, RZ, R2, P0 ;  /* 0x000000ffff022224 */ /* 0x000fca00000e0602 */
[----:B------:R-:W-:Y:S01]  /*2a250*/  @P2 LOP3.LUT R3, R3, R2, RZ, 0x3c, !PT ;  /* 0x0000000203032212 */ /* 0x000fe200078e3cff */
[----:B------:R-:W-:-:S03]  /*2a260*/  IMAD.MOV.U32 R13, RZ, RZ, R4 ;  /* 0x000000ffff0d7224 */ /* 0x000fc600078e0004 */
[----:B------:R-:W-:-:S04]  /*2a270*/  @P2 LOP3.LUT R2, R3, R2, RZ, 0x3c, !PT ;  /* 0x0000000203022212 */ /* 0x000fc800078e3cff */
[----:B------:R-:W-:Y:S02]  /*2a280*/  @P2 LOP3.LUT R3, R3, R2, RZ, 0x3c, !PT ;  /* 0x0000000203032212 */ /* 0x000fe400078e3cff */
[----:B------:R-:W-:-:S03]  /*2a290*/  MOV R0, R14 ;  /* 0x0000000e00007202 */ /* 0x000fc60000000f00 */
[----:B------:R-:W-:Y:S01]  /*2a2a0*/  @!PT LDS RZ, [RZ] ;  /* 0x00000000fffff984 */ /* 0x000fe20000000800 */
[----:B------:R-:W-:Y:S01]  /*2a2b0*/  @!PT LDS RZ, [RZ] ;  /* 0x00000000fffff984 */ /* 0x000fe20000000800 */
[----:B------:R-:W-:Y:S01]  /*2a2c0*/  @!PT LDS RZ, [RZ] ;  /* 0x00000000fffff984 */ /* 0x000fe20000000800 */
[----:B------:R0:W-:Y:S04]  /*2a2d0*/  @P2 LDGSTS.E.BYPASS.LTC128B.128 [R5+0x2b400], desc[UR36][R2.64], !P5 ;  /* 0x2b40000002052fae */ /* 0x0001e8000e901d64 */
[----:B0-----:R-:W-:Y:S05]  /*2a2e0*/  WARPSYNC.COLLECTIVE R15, `(.L_x_1024) ;  /* 0x000000000f087348 */ /* 0x001fea0003c00000 */
[----:B------:R1:W2:Y:S02]  /*2a2f0*/  SHFL.IDX P6, R14, R13, R12, R11 ;  /* 0x0000000c0d0e7389 */ /* 0x0002a400000c000b */
[----:B012---:R-:W-:Y:S01]  /*2a300*/  ENDCOLLECTIVE ;  /* 0x000000000000791b */ /* 0x007fe20003800000 */
.L_x_1024:
[----:B------:R-:W-:Y:S01]  /*2a310*/  @!PT LDS RZ, [RZ] ;  /* 0x00000000fffff984 */ /* 0x000fe20000000800 */
[----:B------:R-:W-:Y:S01]  /*2a320*/  @!PT LDS RZ, [RZ] ;  /* 0x00000000fffff984 */ /* 0x000fe20000000800 */
[----:B------:R-:W-:Y:S01]  /*2a330*/  @!PT LDS RZ, [RZ] ;  /* 0x00000000fffff984 */ /* 0x000fe20000000800 */
[----:B------:R0:W-:Y:S01]  /*2a340*/  @P2 LDGSTS.E.BYPASS.LTC128B.128 [R5+0x2f400], desc[UR36][R2.64+0x80], !P1 ;  /* 0x2f40008002052fae */ /* 0x0001e2000c901d64 */
[----:B------:R-:W-:Y:S01]  /*2a350*/  IMAD.MOV.U32 R4, RZ, RZ, R14 ;  /* 0x000000ffff047224 */ /* 0x000fe200078e000e */
[----:B------:R-:W-:Y:S06]  /*2a360*/  BRA `(.L_x_1025) ;  /* 0xffffff6800247947 */ /* 0x000fec000383ffff */
.L_x_761:
[----:B------:R-:W-:Y:S01]  /*2a370*/  IMAD.MOV.U32 R13, RZ, RZ, R5 ;  /* 0x000000ffff0d7224 */ /* 0x000fe200078e0005 */
[----:B------:R-:W-:Y:S01]  /*2a380*/  MOV R12, RZ ;  /* 0x000000ff000c7202 */ /* 0x000fe20000000f00 */
[----:B------:R-:W-:Y:S02]  /*2a390*/  IMAD.MOV.U32 R11, RZ, RZ, 0x181f ;  /* 0x0000181fff0b7424 */ /* 0x000fe400078e00ff */
[----:B------:R-:W-:Y:S02]  /*2a3a0*/  IMAD.MOV.U32 R15, RZ, RZ, -0x1 ;  /* 0xffffffffff0f7424 */ /* 0x000fe400078e00ff */
[----:B-----5:R-:W-:Y:S02]  /*2a3b0*/  IMAD R6, R20, R8, RZ ;  /* 0x0000000814067224 */ /* 0x020fe400078e02ff */
[----:B------:R-:W-:-:S07]  /*2a3c0*/  IMAD.IADD R4, R10, 0x1, R4 ;  /* 0x000000010a047824 */ /* 0x000fce00078e0204 */
[----:B------:R-:W-:Y:S05]  /*2a3d0*/  WARPSYNC.COLLECTIVE R15, `(.L_x_1026) ;  /* 0x000000000f087348 */ /* 0x000fea0003c00000 */
[----:B------:R0:W1:Y:S02]  /*2a3e0*/  SHFL.IDX P6, R14, R13, R12, R11 ;  /* 0x0000000c0d0e7389 */ /* 0x00006400000c000b */
[----:B01----:R-:W-:Y:S01]  /*2a3f0*/  ENDCOLLECTIVE ;  /* 0x000000000000791b */ /* 0x003fe20003800000 */
.L_x_1026:
[C---:B------:R-:W-:Y:S02]  /*2a400*/  ISETP.GE.AND P3, PT, R4.reuse, R6, PT ;  /* 0x000000060400720c */ /* 0x040fe40003f66270 */
[----:B------:R-:W-:Y:S02]  /*2a410*/  IADD3 R7, R4, 0x60, RZ ;  /* 0x0000006004077810 */ /* 0x000fe40007ffe0ff */
[----:B------:R-:W-:Y:S01]  /*2a420*/  MOV R13, R0 ;  /* 0x00000000000d7202 */ /* 0x000fe20000000f00 */
[----:B------:R-:W-:-:S08]  /*2a430*/  IMAD.MOV.U32 R2, RZ, RZ, R14 ;  /* 0x000000ffff027224 */ /* 0x000fd000078e000e */
[----:B------:R-:W-:Y:S05]  /*2a440*/  WARPSYNC.COLLECTIVE R15, `(.L_x_1027) ;  /* 0x000000000f087348 */ /* 0x000fea0003c00000 */
[----:B------:R0:W1:Y:S02]  /*2a450*/  SHFL.IDX P6, R14, R13, R12, R11 ;  /* 0x0000000c0d0e7389 */ /* 0x00006400000c000b */
[----:B01----:R-:W-:Y:S01]  /*2a460*/  ENDCOLLECTIVE ;  /* 0x000000000000791b */ /* 0x003fe20003800000 */
.L_x_1027:
[----:B------:R-:W-:Y:S02]  /*2a470*/  IMAD.MOV.U32 R13, RZ, RZ, R5 ;  /* 0x000000ffff0d7224 */ /* 0x000fe400078e0005 */
[----:B------:R-:W-:Y:S02]  /*2a480*/  IMAD.MOV.U32 R12, RZ, RZ, 0x1 ;  /* 0x00000001ff0c7424 */ /* 0x000fe400078e00ff */
[----:B------:R-:W-:-:S07]  /*2a490*/  IMAD.MOV.U32 R3, RZ, RZ, R14 ;  /* 0x000000ffff037224 */ /* 0x000fce00078e000e */
[----:B------:R-:W-:Y:S05]  /*2a4a0*/  WARPSYNC.COLLECTIVE R15, `(.L_x_1028) ;  /* 0x000000000f087348 */ /* 0x000fea0003c00000 */
[----:B------:R0:W1:Y:S02]  /*2a4b0*/  SHFL.IDX P6, R14, R13, R12, R11 ;  /* 0x0000000c0d0e7389 */ /* 0x00006400000c000b */
[----:B01----:R-:W-:Y:S01]  /*2a4c0*/  ENDCOLLECTIVE ;  /* 0x000000000000791b */ /* 0x003fe20003800000 */
.L_x_1028:
[----:B------:R-:W-:-:S05]  /*2a4d0*/  @!P3 IADD3 R3, P2, R34, R3, RZ ;  /* 0x000000032203b210 */ /* 0x000fca0007f5e0ff */
[----:B------:R-:W-:-:S05]  /*2a4e0*/  @!P3 IMAD.X R2, RZ, RZ, R2, P2 ;  /* 0x000000ffff02b224 */ /* 0x000fca00010e0602 */
[----:B------:R-:W-:Y:S02]  /*2a4f0*/  @!P3 LOP3.LUT R3, R3, R2, RZ, 0x3c, !PT ;  /* 0x000000020303b212 */ /* 0x000fe400078e3cff */
[----:B------:R-:W-:Y:S02]  /*2a500*/  MOV R13, R0 ;  /* 0x00000000000d7202 */ /* 0x000fe40000000f00 */
[----:B------:R-:W-:-:S04]  /*2a510*/  @!P3 LOP3.LUT R2, R3, R2, RZ, 0x3c, !PT ;  /* 0x000000020302b212 */ /* 0x000fc800078e3cff */
[----:B------:R-:W-:-:S05]  /*2a520*/  @!P3 LOP3.LUT R3, R3, R2, RZ, 0x3c, !PT ;  /* 0x000000020303b212 */ /* 0x000fca00078e3cff */
[----:B------:R-:W-:Y:S01]  /*2a530*/  @!PT LDS RZ, [RZ] ;  /* 0x00000000fffff984 */ /* 0x000fe20000000800 */
[----:B------:R-:W-:Y:S01]  /*2a540*/  @!PT LDS RZ, [RZ] ;  /* 0x00000000fffff984 */ /* 0x000fe20000000800 */
[----:B------:R-:W-:Y:S01]  /*2a550*/  @!PT LDS RZ, [RZ] ;  /* 0x00000000fffff984 */ /* 0x000fe20000000800 */
[----:B------:R-:W-:Y:S04]  /*2a560*/  @!P3 LDGSTS.E.BYPASS.LTC128B.128 [R9+0x20400], desc[UR36][R2.64], !P0 ;  /* 0x204000000209bfae */ /* 0x000fe8000c101d64 */
[----:B------:R0:W-:Y:S02]  /*2a570*/  @!P3 LDGSTS.E.BYPASS.LTC128B.128 [R9+0x24400], desc[UR36][R2.64+0x80], !P1 ;  /* 0x244000800209bfae */ /* 0x0001e4000c901d64 */
[----:B0-----:R-:W-:-:S04]  /*2a580*/  IADD3 R2, R4, 0x10, RZ ;  /* 0x0000001004027810 */ /* 0x001fc80007ffe0ff */
[----:B------:R-:W-:Y:S01]  /*2a590*/  ISETP.GE.AND P3, PT, R2, R6, PT ;  /* 0x000000060200720c */ /* 0x000fe20003f66270 */
[----:B------:R-:W-:-:S12]  /*2a5a0*/  IMAD.MOV.U32 R2, RZ, RZ, R14 ;  /* 0x000000ffff027224 */ /* 0x000fd800078e000e */
[----:B------:R-:W-:Y:S05]  /*2a5b0*/  WARPSYNC.COLLECTIVE R15, `(.L_x_1029) ;  /* 0x000000000f087348 */ /* 0x000fea0003c00000 */
[----:B------:R0:W1:Y:S02]  /*2a5c0*/  SHFL.IDX P6, R14, R13, R12, R11 ;  /* 0x0000000c0d0e7389 */ /* 0x00006400000c000b */
[----:B01----:R-:W-:Y:S01]  /*2a5d0*/  ENDCOLLECTIVE ;  /* 0x000000000000791b */ /* 0x003fe20003800000 */
.L_x_1029:
[----:B------:R-:W-:Y:S01]  /*2a5e0*/  MOV R13, R5 ;  /* 0x00000005000d7202 */ /* 0x000fe20000000f00 */
[----:B------:R-:W-:Y:S02]  /*2a5f0*/  IMAD.MOV.U32 R12, RZ, RZ, 0x2 ;  /* 0x00000002ff0c7424 */ /* 0x000fe400078e00ff */
[----:B------:R-:W-:-:S07]  /*2a600*/  IMAD.MOV.U32 R3, RZ, RZ, R14 ;  /* 0x000000ffff037224 */ /* 0x000fce00078e000e */
[----:B------:R-:W-:Y:S05]  /*2a610*/  WARPSYNC.COLLECTIVE R15, `(.L_x_1030) ;  /* 0x000000000f087348 */ /* 0x000fea0003c00000 */
[----:B------:R0:W1:Y:S02]  /*2a620*/  SHFL.IDX P6, R14, R13, R12, R11 ;  /* 0x0000000c0d0e7389 */ /* 0x00006400000c000b */
[----:B01----:R-:W-:Y:S01]  /*2a630*/  ENDCOLLECTIVE ;  /* 0x000000000000791b */ /* 0x003fe20003800000 */
.L_x_1030:
[----:B------:R-:W-:-:S05]  /*2a640*/  @!P3 IADD3 R3, P2, R34, R3, RZ ;  /* 0x000000032203b210 */ /* 0x000fca0007f5e0ff */
[----:B------:R-:W-:-:S05]  /*2a650*/  @!P3 IMAD.X R2, RZ, RZ, R2, P2 ;  /* 0x000000ffff02b224 */ /* 0x000fca00010e0602 */
[----:B------:R-:W-:Y:S01]  /*2a660*/  @!P3 LOP3.LUT R3, R3, R2, RZ, 0x3c, !PT ;  /* 0x000000020303b212 */ /* 0x000fe200078e3cff */
[----:B------:R-:W-:-:S03]  /*2a670*/  IMAD.MOV.U32 R13, RZ, RZ, R0 ;  /* 0x000000ffff0d7224 */ /* 0x000fc600078e0000 */
[----:B------:R-:W-:-:S04]  /*2a680*/  @!P3 LOP3.LUT R2, R3, R2, RZ, 0x3c, !PT ;  /* 0x000000020302b212 */ /* 0x000fc800078e3cff */
[----:B------:R-:W-:-:S05]  /*2a690*/  @!P3 LOP3.LUT R3, R3, R2, RZ, 0x3c, !PT ;  /* 0x000000020303b212 */ /* 0x000fca00078e3cff */
[----:B------:R-:W-:Y:S01]  /*2a6a0*/  @!PT LDS RZ, [RZ] ;  /* 0x00000000fffff984 */ /* 0x000fe20000000800 */
[----:B------:R-:W-:Y:S01]  /*2a6b0*/  @!PT LDS RZ, [RZ] ;  /* 0x00000000fffff984 */ /* 0x000fe20000000800 */
[----:B------:R-:W-:Y:S01]  /*2a6c0*/  @!PT LDS RZ, [RZ] ;  /* 0x00000000fffff984 */ /* 0x000fe20000000800 */
[----:B------:R-:W-:Y:S04]  /*2a6d0*/  @!P3 LDGSTS.E.BYPASS.LTC128B.128 [R9+0x20c00], desc[UR36][R2.64], !P0 ;  /* 0x20c000000209bfae */ /* 0x000fe8000c101d64 */
[----:B------:R0:W-:Y:S02]  /*2a6e0*/  @!P3 LDGSTS.E.BYPASS.LTC128B.128 [R9+0x24c00], desc[UR36][R2.64+0x80], !P1 ;  /* 0x24c000800209bfae */ /* 0x0001e4000c901d64 */
[----:B0-----:R-:W-:-:S05]  /*2a6f0*/  VIADD R2, R4, 0x20 ;  /* 0x0000002004027836 */ /* 0x001fca0000000000 */
[----:B------:R-:W-:Y:S01]  /*2a700*/  ISETP.GE.AND P3, PT, R2, R6, PT ;  /* 0x000000060200720c */ /* 0x000fe20003f66270 */
[----:B------:R-:W-:-:S12]  /*2a710*/  IMAD.MOV.U32 R2, RZ, RZ, R14 ;  /* 0x000000ffff027224 */ /* 0x000fd800078e000e */
[----:B------:R-:W-:Y:S05]  /*2a720*/  WARPSYNC.COLLECTIVE R15, `(.L_x_1031) ;  /* 0x000000000f087348 */ /* 0x000fea0003c00000 */
[----:B------:R0:W1:Y:S02]  /*2a730*/  SHFL.IDX P6, R14, R13, R12, R11 ;  /* 0x0000000c0d0e7389 */ /* 0x00006400000c000b */
[----:B01----:R-:W-:Y:S01]  /*2a740*/  ENDCOLLECTIVE ;  /* 0x000000000000791b */ /* 0x003fe20003800000 */
.L_x_1031:
[----:B------:R-:W-:Y:S01]  /*2a750*/  IMAD.MOV.U32 R13, RZ, RZ, R5 ;  /* 0x000000ffff0d7224 */ /* 0x000fe200078e0005 */
[----:B------:R-:W-:Y:S02]  /*2a760*/  MOV R12, 0x3 ;  /* 0x00000003000c7802 */ /* 0x000fe40000000f00 */
[----:B------:R-:W-:-:S07]  /*2a770*/  MOV R3, R14 ;  /* 0x0000000e00037202 */ /* 0x000fce0000000f00 */
[----:B------:R-:W-:Y:S05]  /*2a780*/  WARPSYNC.COLLECTIVE R15, `(.L_x_1032) ;  /* 0x000000000f087348 */ /* 0x000fea0003c00000 */
[----:B------:R0:W1:Y:S02]  /*2a790*/  SHFL.IDX P6, R14, R13, R12, R11 ;  /* 0x0000000c0d0e7389 */ /* 0x00006400000c000b */
[----:B01----:R-:W-:Y:S01]  /*2a7a0*/  ENDCOLLECTIVE ;  /* 0x000000000000791b */ /* 0x003fe20003800000 */
.L_x_1032:
        /* <DEDUP_REMOVED lines=17> */
.L_x_1033:
[----:B------:R-:W-:Y:S02]  /*2a8c0*/  IMAD.MOV.U32 R13, RZ, RZ, R5 ;  /* 0x000000ffff0d7224 */ /* 0x000fe400078e0005 */
[----:B------:R-:W-:Y:S02]  /*2a8d0*/  IMAD.MOV.U32 R12, RZ, RZ, 0x4 ;  /* 0x00000004ff0c7424 */ /* 0x000fe400078e00ff */
[----:B------:R-:W-:-:S07]  /*2a8e0*/  IMAD.MOV.U32 R3, RZ, RZ, R14 ;  /* 0x000000ffff037224 */ /* 0x000fce00078e000e */
[----:B------:R-:W-:Y:S05]  /*2a8f0*/  WARPSYNC.COLLECTIVE R15, `(.L_x_1034) ;  /* 0x000000000f087348 */ /* 0x000fea0003c00000 */
[----:B------:R0:W1:Y:S02]  /*2a900*/  SHFL.IDX P6, R14, R13, R12, R11 ;  /* 0x0000000c0d0e7389 */ /* 0x00006400000c000b */
[----:B01----:R-:W-:Y:S01]  /*2a910*/  ENDCOLLECTIVE ;  /* 0x000000000000791b */ /* 0x003fe20003800000 */
.L_x_1034:
[----:B------:R-:W-:-:S04]  /*2a920*/  @!P3 IADD3 R3, P2, R34, R3, RZ ;  /* 0x000000032203b210 */ /* 0x000fc80007f5e0ff */
[----:B------:R-:W-:-:S04]  /*2a930*/  @!P3 IADD3.X R2, RZ, R2, RZ, P2, !PT ;  /* 0x00000002ff02b210 */ /* 0x000fc800017fe4ff */
        /* <DEDUP_REMOVED lines=10> */
[----:B------:R-:W-:Y:S02]  /*2a9e0*/  ISETP.GE.AND P3, PT, R2, R6, PT ;  /* 0x000000060200720c */ /* 0x000fe40003f66270 */
[----:B------:R-:W-:-:S11]  /*2a9f0*/  MOV R2, R14 ;  /* 0x0000000e00027202 */ /* 0x000fd60000000f00 */
[----:B------:R-:W-:Y:S05]  /*2aa00*/  WARPSYNC.COLLECTIVE R15, `(.L_x_1035) ;  /* 0x000000000f087348 */ /* 0x000fea0003c00000 */
[----:B------:R0:W1:Y:S02]  /*2aa10*/  SHFL.IDX P6, R14, R13, R12, R11 ;  /* 0x0000000c0d0e7389 */ /* 0x00006400000c000b */
[----:B01----:R-:W-:Y:S01]  /*2aa20*/  ENDCOLLECTIVE ;  /* 0x000000000000791b */ /* 0x003fe20003800000 */
.L_x_1035:
[----:B------:R-:W-:Y:S02]  /*2aa30*/  IMAD.MOV.U32 R13, RZ, RZ, R5 ;  /* 0x000000ffff0d7224 */ /* 0x000fe400078e0005 */
[----:B------:R-:W-:Y:S02]  /*2aa40*/  IMAD.MOV.U32 R12, RZ, RZ, 0x5 ;  /* 0x00000005ff0c7424 */ /* 0x000fe400078e00ff */
[----:B------:R-:W-:-:S07]  /*2aa50*/  IMAD.MOV.U32 R3, RZ, RZ, R14 ;  /* 0x000000ffff037224 */ /* 0x000fce00078e000e */
[----:B------:R-:W-:Y:S05]  /*2aa60*/  WARPSYNC.COLLECTIVE R15, `(.L_x_1036) ;  /* 0x000000000f087348 */ /* 0x000fea0003c00000 */
[----:B------:R0:W1:Y:S02]  /*2aa70*/  SHFL.IDX P6, R14, R13, R12, R11 ;  /* 0x0000000c0d0e7389 */ /* 0x00006400000c000b */
[----:B01----:R-:W-:Y:S01]  /*2aa80*/  ENDCOLLECTIVE ;  /* 0x000000000000791b */ /* 0x003fe20003800000 */
.L_x_1036:
        /* <DEDUP_REMOVED lines=17> */
.L_x_1037:
[----:B------:R-:W-:Y:S01]  /*2aba0*/  IMAD.MOV.U32 R13, RZ, RZ, R5 ;  /* 0x000000ffff0d7224 */ /* 0x000fe200078e0005 */
[----:B------:R-:W-:Y:S01]  /*2abb0*/  MOV R12, 0x6 ;  /* 0x00000006000c7802 */ /* 0x000fe20000000f00 */
[----:B------:R-:W-:-:S07]  /*2abc0*/  IMAD.MOV.U32 R3, RZ, RZ, R14 ;  /* 0x000000ffff037224 */ /* 0x000fce00078e000e */
[----:B------:R-:W-:Y:S05]  /*2abd0*/  WARPSYNC.COLLECTIVE R15, `(.L_x_1038) ;  /* 0x000000000f087348 */ /* 0x000fea0003c00000 */
[----:B------:R0:W1:Y:S02]  /*2abe0*/  SHFL.IDX P6, R14, R13, R12, R11 ;  /* 0x0000000c0d0e7389 */ /* 0x00006400000c000b */
[----:B01----:R-:W-:Y:S01]  /*2abf0*/  ENDCOLLECTIVE ;  /* 0x000000000000791b */ /* 0x003fe20003800000 */
.L_x_1038:
        /* <DEDUP_REMOVED lines=10> */
[----:B------:R0:W-:Y:S01]  /*2aca0*/  @!P3 LDGSTS.E.BYPASS.LTC128B.128 [R9+0x26c00], desc[UR36][R2.64+0x80], !P1 ;  /* 0x26c000800209bfae */ /* 0x0001e2000c901d64 */
[----:B------:R-:W-:Y:S01]  /*2acb0*/  ISETP.GE.AND P3, PT, R7, R6, PT ;  /* 0x000000060700720c */ /* 0x000fe20003f66270 */
[----:B0-----:R-:W-:-:S12]  /*2acc0*/  IMAD.MOV.U32 R2, RZ, RZ, R14 ;  /* 0x000000ffff027224 */ /* 0x001fd800078e000e */
[----:B------:R-:W-:Y:S05]  /*2acd0*/  WARPSYNC.COLLECTIVE R15, `(.L_x_1039) ;  /* 0x000000000f087348 */ /* 0x000fea0003c00000 */
[----:B------:R0:W1:Y:S02]  /*2ace0*/  SHFL.IDX P6, R14, R13, R12, R11 ;  /* 0x0000000c0d0e7389 */ /* 0x00006400000c000b */
[----:B01----:R-:W-:Y:S01]  /*2acf0*/  ENDCOLLECTIVE ;  /* 0x000000000000791b */ /* 0x003fe20003800000 */
.L_x_1039:
[----:B------:R-:W-:Y:S02]  /*2ad00*/  IMAD.MOV.U32 R13, RZ, RZ, R5 ;  /* 0x000000ffff0d7224 */ /* 0x000fe400078e0005 */
[----:B------:R-:W-:Y:S02]  /*2ad10*/  IMAD.MOV.U32 R12, RZ, RZ, 0x7 ;  /* 0x00000007ff0c7424 */ /* 0x000fe400078e00ff */
[----:B------:R-:W-:-:S07]  /*2ad20*/  IMAD.MOV.U32 R3, RZ, RZ, R14 ;  /* 0x000000ffff037224 */ /* 0x000fce00078e000e */
[----:B------:R-:W-:Y:S05]  /*2ad30*/  WARPSYNC.COLLECTIVE R15, `(.L_x_1040) ;  /* 0x000000000f087348 */ /* 0x000fea0003c00000 */
[----:B------:R0:W1:Y:S02]  /*2ad40*/  SHFL.IDX P6, R14, R13, R12, R11 ;  /* 0x0000000c0d0e7389 */ /* 0x00006400000c000b */
[----:B01----:R-:W-:Y:S01]  /*2ad50*/  ENDCOLLECTIVE ;  /* 0x000000000000791b */ /* 0x003fe20003800000 */
.L_x_1040:
[----:B------:R-:W-:-:S05]  /*2ad60*/  @!P3 IADD3 R3, P2, R34, R3, RZ ;  /* 0x000000032203b210 */ /* 0x000fca0007f5e0ff */
[----:B------:R-:W-:-:S05]  /*2ad70*/  @!P3 IMAD.X R2, RZ, RZ, R2, P2 ;  /* 0x000000ffff02b224 */ /* 0x000fca00010e0602 */
[----:B------:R-:W-:Y:S01]  /*2ad80*/  @!P3 LOP3.LUT R3, R3, R2, RZ, 0x3c, !PT ;  /* 0x000000020303b212 */ /* 0x000fe200078e3cff */
[----:B------:R-:W-:-:S03]  /*2ad90*/  IMAD.MOV.U32 R13, RZ, RZ, R0 ;  /* 0x000000ffff0d7224 */ /* 0x000fc600078e0000 */
[----:B------:R-:W-:-:S04]  /*2ada0*/  @!P3 LOP3.LUT R2, R3, R2, RZ, 0x3c, !PT ;  /* 0x000000020302b212 */ /* 0x000fc800078e3cff */
[----:B------:R-:W-:Y:S02]  /*2adb0*/  @!P3 LOP3.LUT R3, R3, R2, RZ, 0x3c, !PT ;  /* 0x000000020303b212 */ /* 0x000fe400078e3cff */
[----:B------:R-:W-:-:S07]  /*2adc0*/  MOV R5, R14 ;  /* 0x0000000e00057202 */ /* 0x000fce0000000f00 */
[----:B------:R-:W-:Y:S05]  /*2add0*/  WARPSYNC.COLLECTIVE R15, `(.L_x_1041) ;  /* 0x000000000f087348 */ /* 0x000fea0003c00000 */
[----:B------:R0:W1:Y:S02]  /*2ade0*/  SHFL.IDX P6, R14, R13, R12, R11 ;  /* 0x0000000c0d0e7389 */ /* 0x00006400000c000b */
[----:B01----:R-:W-:Y:S01]  /*2adf0*/  ENDCOLLECTIVE ;  /* 0x000000000000791b */ /* 0x003fe20003800000 */
.L_x_1041:
[----:B------:R-:W-:Y:S01]  /*2ae00*/  @!PT LDS RZ, [RZ] ;  /* 0x00000000fffff984 */ /* 0x000fe20000000800 */
[----:B------:R-:W-:Y:S01]  /*2ae10*/  @!PT LDS RZ, [RZ] ;  /* 0x00000000fffff984 */ /* 0x000fe20000000800 */
[----:B------:R-:W-:Y:S01]  /*2ae20*/  @!PT LDS RZ, [RZ] ;  /* 0x00000000fffff984 */ /* 0x000fe20000000800 */
[----:B------:R0:W-:Y:S04]  /*2ae30*/  @!P3 LDGSTS.E.BYPASS.LTC128B.128 [R9+0x23400], desc[UR36][R2.64], !P0 ;  /* 0x234000000209bfae */ /* 0x0001e8000c101d64 */
[----:B------:R0:W-:Y:S01]  /*2ae40*/  @!P3 LDGSTS.E.BYPASS.LTC128B.128 [R9+0x27400], desc[UR36][R2.64+0x80], !P1 ;  /* 0x274000800209bfae */ /* 0x0001e2000c901d64 */
[----:B------:R-:W-:Y:S01]  /*2ae50*/  IMAD.MOV.U32 R0, RZ, RZ, R14 ;  /* 0x000000ffff007224 */ /* 0x000fe200078e000e */
[----:B------:R-:W-:Y:S06]  /*2ae60*/  BRA `(.L_x_1042) ;  /* 0xffffff68006c7947 */ /* 0x000fec000383ffff */
.L_x_766:
[----:B0-----:R0:W1:Y:S02]  /*2ae70*/  SYNCS.PHASECHK.TRANS64.TRYWAIT P0, [R23+URZ+0x38820], R0 ;  /* 0x03882000170075a7 */ /* 0x001064000800017f */
[----:B-1----:R-:W-:Y:S05]  /*2ae80*/  @!P0 NANOSLEEP.SYNCS 0x989680 ;  /* 0x009896800000895d */ /* 0x002fea0003900000 */
[----:B------:R-:W1:Y:S02]  /*2ae90*/  @!P0 SYNCS.PHASECHK.TRANS64 P0, [R23+URZ+0x38820], R0 ;  /* 0x03882000170085a7 */ /* 0x000e64000800007f */
[----:B-1----:R-:W-:Y:S05]  /*2aea0*/  @!P0 BRA `(.L_x_766) ;  /* 0xfffffffc00f08947 */ /* 0x002fea000383ffff */
[----:B------:R-:W-:Y:S05]  /*2aeb0*/  BRA `(.L_x_1043) ;  /* 0xffffff6800dc7947 */ /* 0x000fea000383ffff */
.L_x_770:
[----:B0-----:R0:W1:Y:S02]  /*2aec0*/  SYNCS.PHASECHK.TRANS64.TRYWAIT P0, [R0+URZ+0x38880], R21 ;  /* 0x03888015000075a7 */ /* 0x001064000800017f */
[----:B-1----:R-:W-:Y:S05]  /*2aed0*/  @!P0 NANOSLEEP.SYNCS 0x989680 ;  /* 0x009896800000895d */ /* 0x002fea0003900000 */
[----:B------:R-:W1:Y:S02]  /*2aee0*/  @!P0 SYNCS.PHASECHK.TRANS64 P0, [R0+URZ+0x38880], R21 ;  /* 0x03888015000085a7 */ /* 0x000e64000800007f */
[----:B-1----:R-:W-:Y:S05]  /*2aef0*/  @!P0 BRA `(.L_x_770) ;  /* 0xfffffffc00f08947 */ /* 0x002fea000383ffff */
[----:B------:R-:W-:Y:S05]  /*2af00*/  BRA `(.L_x_1044) ;  /* 0xffffff6c00947947 */ /* 0x000fea000383ffff */
.L_x_771:
[----:B------:R-:W-:Y:S01]  /*2af10*/  BSSY B0, `(.L_x_1045) ;  /* 0x0000008000007945 */ /* 0x000fe20003800000 */
[----:B------:R-:W-:Y:S01]  /*2af20*/  IMAD.MOV.U32 R13, RZ, RZ, R7 ;  /* 0x000000ffff0d7224 */ /* 0x000fe200078e0007 */
[----:B------:R-:W-:Y:S01]  /*2af30*/  MOV R12, RZ ;  /* 0x000000ff000c7202 */ /* 0x000fe20000000f00 */
[----:B------:R-:W-:Y:S02]  /*2af40*/  IMAD.MOV.U32 R11, RZ, RZ, 0x181f ;  /* 0x0000181fff0b7424 */ /* 0x000fe400078e00ff */
[----:B------:R-:W-:-:S07]  /*2af50*/  IMAD.MOV.U32 R15, RZ, RZ, -0x1 ;  /* 0xffffffffff0f7424 */ /* 0x000fce00078e00ff */
[----:B0-----:R-:W-:Y:S05]  /*2af60*/  WARPSYNC.COLLECTIVE R15, `(.L_x_1046) ;  /* 0x000000000f087348 */ /* 0x001fea0003c00000 */
[----:B------:R1:W2:Y:S02]  /*2af70*/  SHFL.IDX P6, R14, R13, R12, R11 ;  /* 0x0000000c0d0e7389 */ /* 0x0002a400000c000b */
[----:B012---:R-:W-:Y:S01]  /*2af80*/  ENDCOLLECTIVE ;  /* 0x000000000000791b */ /* 0x007fe20003800000 */
.L_x_1046:
[----:B------:R-:W-:Y:S05]  /*2af90*/  BSYNC B0 ;  /* 0x0000000000007941 */ /* 0x000fea0003800000 */
.L_x_1045:
[----:B------:R-:W-:Y:S01]  /*2afa0*/  MOV R13, R8 ;  /* 0x00000008000d7202 */ /* 0x000fe20000000f00 */
        /* <DEDUP_REMOVED lines=8> */
.L_x_1047:
[----:B------:R-:W-:Y:S01]  /*2b030*/  IMAD.MOV.U32 R13, RZ, RZ, R7 ;  /* 0x000000ffff0d7224 */ /* 0x000fe200078e0007 */
[----:B------:R-:W-:Y:S02]  /*2b040*/  MOV R12, 0x1 ;  /* 0x00000001000c7802 */ /* 0x000fe40000000f00 */
[----:B------:R-:W-:-:S07]  /*2b050*/  MOV R2, R14 ;  /* 0x0000000e00027202 */ /* 0x000fce0000000f00 */
[----:B------:R-:W-:Y:S05]  /*2b060*/  WARPSYNC.COLLECTIVE R15, `(.L_x_1048) ;  /* 0x000000000f087348 */ /* 0x000fea0003c00000 */
[----:B------:R0:W1:Y:S02]  /*2b070*/  SHFL.IDX P6, R14, R13, R12, R11 ;  /* 0x0000000c0d0e7389 */ /* 0x00006400000c000b */
[----:B01----:R-:W-:Y:S01]  /*2b080*/  ENDCOLLECTIVE ;  /* 0x000000000000791b */ /* 0x003fe20003800000 */
.L_x_1048:
        /* <DEDUP_REMOVED lines=12> */
.L_x_1049:
[----:B------:R-:W-:Y:S02]  /*2b150*/  IMAD.MOV.U32 R13, RZ, RZ, R7 ;  /* 0x000000ffff0d7224 */ /* 0x000fe400078e0007 */
[----:B------:R-:W-:Y:S02]  /*2b160*/  IMAD.MOV.U32 R12, RZ, RZ, 0x2 ;  /* 0x00000002ff0c7424 */ /* 0x000fe400078e00ff */
[----:B------:R-:W-:-:S07]  /*2b170*/  IMAD.MOV.U32 R2, RZ, RZ, R14 ;  /* 0x000000ffff027224 */ /* 0x000fce00078e000e */
[----:B------:R-:W-:Y:S05]  /*2b180*/  WARPSYNC.COLLECTIVE R15, `(.L_x_1050) ;  /* 0x000000000f087348 */ /* 0x000fea0003c00000 */
[----:B------:R0:W1:Y:S02]  /*2b190*/  SHFL.IDX P6, R14, R13, R12, R11 ;  /* 0x0000000c0d0e7389 */ /* 0x00006400000c000b */
[----:B01----:R-:W-:Y:S01]  /*2b1a0*/  ENDCOLLECTIVE ;  /* 0x000000000000791b */ /* 0x003fe20003800000 */
.L_x_1050:
[----:B------:R-:W-:-:S04]  /*2b1b0*/  IADD3 R2, P0, R34, R2, RZ ;  /* 0x0000000222027210 */ /* 0x000fc80007f1e0ff */
[----:B------:R-:W-:-:S05]  /*2b1c0*/  IADD3.X R3, RZ, R3, RZ, P0, !PT ;  /* 0x00000003ff037210 */ /* 0x000fca00007fe4ff */
[----:B------:R-:W-:Y:S01]  /*2b1d0*/  @!PT LDS RZ, [RZ] ;  /* 0x00000000fffff984 */ /* 0x000fe20000000800 */
[----:B------:R-:W-:Y:S01]  /*2b1e0*/  @!PT LDS RZ, [RZ] ;  /* 0x00000000fffff984 */ /* 0x000fe20000000800 */
[----:B------:R-:W-:Y:S01]  /*2b1f0*/  @!PT LDS RZ, [RZ] ;  /* 0x00000000fffff984 */ /* 0x000fe20000000800 */
[----:B------:R-:W-:Y:S01]  /*2b200*/  LDGSTS.E.BYPASS.LTC128B.128 [R4+0x10c00], desc[UR36][R2.64], !P3 ;  /* 0x10c0000002047fae */ /* 0x000fe2000d901d64 */
[----:B------:R-:W-:-:S03]  /*2b210*/  MOV R13, R8 ;  /* 0x00000008000d7202 */ /* 0x000fc60000000f00 */
[----:B------:R0:W-:Y:S02]  /*2b220*/  LDGSTS.E.BYPASS.LTC128B.128 [R4+0x14c00], desc[UR36][R2.64+0x80], !P2 ;  /* 0x14c0008002047fae */ /* 0x0001e4000d101d64 */
[----:B0-----:R-:W-:-:S07]  /*2b230*/  IMAD.MOV.U32 R3, RZ, RZ, R14 ;  /* 0x000000ffff037224 */ /* 0x001fce00078e000e */
[----:B------:R-:W-:Y:S05]  /*2b240*/  WARPSYNC.COLLECTIVE R15, `(.L_x_1051) ;  /* 0x000000000f087348 */ /* 0x000fea0003c00000 */
[----:B------:R0:W1:Y:S02]  /*2b250*/  SHFL.IDX P6, R14, R13, R12, R11 ;  /* 0x0000000c0d0e7389 */ /* 0x00006400000c000b */
[----:B01----:R-:W-:Y:S01]  /*2b260*/  ENDCOLLECTIVE ;  /* 0x000000000000791b */ /* 0x003fe20003800000 */
.L_x_1051:
[----:B------:R-:W-:Y:S01]  /*2b270*/  IMAD.MOV.U32 R13, RZ, RZ, R7 ;  /* 0x000000ffff0d7224 */ /* 0x000fe200078e0007 */
[----:B------:R-:W-:Y:S01]  /*2b280*/  MOV R12, 0x3 ;  /* 0x00000003000c7802 */ /* 0x000fe20000000f00 */
[----:B------:R-:W-:-:S07]  /*2b290*/  IMAD.MOV.U32 R2, RZ, RZ, R14 ;  /* 0x000000ffff027224 */ /* 0x000fce00078e000e */
[----:B------:R-:W-:Y:S05]  /*2b2a0*/  WARPSYNC.COLLECTIVE R15, `(.L_x_1052) ;  /* 0x000000000f087348 */ /* 0x000fea0003c00000 */
[----:B------:R0:W1:Y:S02]  /*2b2b0*/  SHFL.IDX P6, R14, R13, R12, R11 ;  /* 0x0000000c0d0e7389 */ /* 0x00006400000c000b */
[----:B01----:R-:W-:Y:S01]  /*2b2c0*/  ENDCOLLECTIVE ;  /* 0x000000000000791b */ /* 0x003fe20003800000 */
.L_x_1052:
        /* <DEDUP_REMOVED lines=12> */
.L_x_1053:
[----:B------:R-:W-:Y:S02]  /*2b390*/  IMAD.MOV.U32 R13, RZ, RZ, R7 ;  /* 0x000000ffff0d7224 */ /* 0x000fe400078e0007 */
[----:B------:R-:W-:Y:S02]  /*2b3a0*/  IMAD.MOV.U32 R12, RZ, RZ, 0x4 ;  /* 0x00000004ff0c7424 */ /* 0x000fe400078e00ff */
[----:B------:R-:W-:-:S07]  /*2b3b0*/  IMAD.MOV.U32 R2, RZ, RZ, R14 ;  /* 0x000000ffff027224 */ /* 0x000fce00078e000e */
[----:B------:R-:W-:Y:S05]  /*2b3c0*/  WARPSYNC.COLLECTIVE R15, `(.L_x_1054) ;  /* 0x000000000f087348 */ /* 0x000fea0003c00000 */
[----:B------:R0:W1:Y:S02]  /*2b3d0*/  SHFL.IDX P6, R14, R13, R12, R11 ;  /* 0x0000000c0d0e7389 */ /* 0x00006400000c000b */
[----:B01----:R-:W-:Y:S01]  /*2b3e0*/  ENDCOLLECTIVE ;  /* 0x000000000000791b */ /* 0x003fe20003800000 */
.L_x_1054:
        /* <DEDUP_REMOVED lines=12> */
.L_x_1055:
[----:B------:R-:W-:Y:S01]  /*2b4b0*/  IMAD.MOV.U32 R13, RZ, RZ, R7 ;  /* 0x000000ffff0d7224 */ /* 0x000fe200078e0007 */
[----:B------:R-:W-:Y:S01]  /*2b4c0*/  MOV R12, 0x5 ;  /* 0x00000005000c7802 */ /* 0x000fe20000000f00 */
[----:B------:R-:W-:-:S07]  /*2b4d0*/  IMAD.MOV.U32 R2, RZ, RZ, R14 ;  /* 0x000000ffff027224 */ /* 0x000fce00078e000e */
[----:B------:R-:W-:Y:S05]  /*2b4e0*/  WARPSYNC.COLLECTIVE R15, `(.L_x_1056) ;  /* 0x000000000f087348 */ /* 0x000fea0003c00000 */
[----:B------:R0:W1:Y:S02]  /*2b4f0*/  SHFL.IDX P6, R14, R13, R12, R11 ;  /* 0x0000000c0d0e7389 */ /* 0x00006400000c000b */
[----:B01----:R-:W-:Y:S01]  /*2b500*/  ENDCOLLECTIVE ;  /* 0x000000000000791b */ /* 0x003fe20003800000 */
.L_x_1056:
        /* <DEDUP_REMOVED lines=12> */
.L_x_1057:
[----:B------:R-:W-:Y:S02]  /*2b5d0*/  IMAD.MOV.U32 R13, RZ, RZ, R7 ;  /* 0x000000ffff0d7224 */ /* 0x000fe400078e0007 */
[----:B------:R-:W-:Y:S02]  /*2b5e0*/  IMAD.MOV.U32 R12, RZ, RZ, 0x6 ;  /* 0x00000006ff0c7424 */ /* 0x000fe400078e00ff */
[----:B------:R-:W-:-:S07]  /*2b5f0*/  IMAD.MOV.U32 R2, RZ, RZ, R14 ;  /* 0x000000ffff027224 */ /* 0x000fce00078e000e */
[----:B------:R-:W-:Y:S05]  /*2b600*/  WARPSYNC.COLLECTIVE R15, `(.L_x_1058) ;  /* 0x000000000f087348 */ /* 0x000fea0003c00000 */
[----:B------:R0:W1:Y:S02]  /*2b610*/  SHFL.IDX P6, R14, R13, R12, R11 ;  /* 0x0000000c0d0e7389 */ /* 0x00006400000c000b */
[----:B01----:R-:W-:Y:S01]  /*2b620*/  ENDCOLLECTIVE ;  /* 0x000000000000791b */ /* 0x003fe20003800000 */
.L_x_1058:
        /* <DEDUP_REMOVED lines=12> */
.L_x_1059:
[----:B------:R-:W-:Y:S01]  /*2b6f0*/  IMAD.MOV.U32 R13, RZ, RZ, R7 ;  /* 0x000000ffff0d7224 */ /* 0x000fe200078e0007 */
[----:B------:R-:W-:Y:S01]  /*2b700*/  MOV R12, 0x7 ;  /* 0x00000007000c7802 */ /* 0x000fe20000000f00 */
[----:B------:R-:W-:-:S07]  /*2b710*/  IMAD.MOV.U32 R2, RZ, RZ, R14 ;  /* 0x000000ffff027224 */ /* 0x000fce00078e000e */
[----:B------:R-:W-:Y:S05]  /*2b720*/  WARPSYNC.COLLECTIVE R15, `(.L_x_1060) ;  /* 0x000000000f087348 */ /* 0x000fea0003c00000 */
[----:B------:R0:W1:Y:S02]  /*2b730*/  SHFL.IDX P6, R14, R13, R12, R11 ;  /* 0x0000000c0d0e7389 */ /* 0x00006400000c000b */
[----:B01----:R-:W-:Y:S01]  /*2b740*/  ENDCOLLECTIVE ;  /* 0x000000000000791b */ /* 0x003fe20003800000 */
.L_x_1060:
        /* <DEDUP_REMOVED lines=12> */
.L_x_1061:
[----:B------:R-:W-:Y:S01]  /*2b810*/  IMAD.MOV.U32 R2, RZ, RZ, R14 ;  /* 0x000000ffff027224 */ /* 0x000fe200078e000e */
[----:B------:R-:W-:Y:S06]  /*2b820*/  BRA `(.L_x_1062) ;  /* 0xffffff6800707947 */ /* 0x000fec000383ffff */
.L_x_776:
[----:B----4-:R4:W0:Y:S02]  /*2b830*/  SYNCS.PHASECHK.TRANS64.TRYWAIT P0, [R0+URZ+0x38840], R21 ;  /* 0x03884015000075a7 */ /* 0x010824000800017f */
[----:B0-----:R-:W-:Y:S05]  /*2b840*/  @!P0 NANOSLEEP.SYNCS 0x989680 ;  /* 0x009896800000895d */ /* 0x001fea0003900000 */
[----:B------:R-:W0:Y:S02]  /*2b850*/  @!P0 SYNCS.PHASECHK.TRANS64 P0, [R0+URZ+0x38840], R21 ;  /* 0x03884015000085a7 */ /* 0x000e24000800007f */
[----:B0-----:R-:W-:Y:S05]  /*2b860*/  @!P0 BRA `(.L_x_776) ;  /* 0xfffffffc00f08947 */ /* 0x001fea000383ffff */
[----:B------:R-:W-:Y:S05]  /*2b870*/  BRA `(.L_x_1063) ;  /* 0xffffff6800c07947 */ /* 0x000fea000383ffff */
.L_x_777:
[----:B------:R-:W-:Y:S01]  /*2b880*/  BSSY B0, `(.L_x_1064) ;  /* 0x0000008000007945 */ /* 0x000fe20003800000 */
[----:B------:R-:W-:Y:S01]  /*2b890*/  MOV R13, R5 ;  /* 0x00000005000d7202 */ /* 0x000fe20000000f00 */
[----:B------:R-:W-:Y:S02]  /*2b8a0*/  IMAD.MOV.U32 R12, RZ, RZ, RZ ;  /* 0x000000ffff0c7224 */ /* 0x000fe400078e00ff */
[----:B------:R-:W-:Y:S02]  /*2b8b0*/  IMAD.MOV.U32 R11, RZ, RZ, 0x181f ;  /* 0x0000181fff0b7424 */ /* 0x000fe400078e00ff */
[----:B------:R-:W-:-:S07]  /*2b8c0*/  IMAD.MOV.U32 R15, RZ, RZ, -0x1 ;  /* 0xffffffffff0f7424 */ /* 0x000fce00078e00ff */
[----:B0--34-:R-:W-:Y:S05]  /*2b8d0*/  WARPSYNC.COLLECTIVE R15, `(.L_x_1065) ;  /* 0x000000000f087348 */ /* 0x019fea0003c00000 */
[----:B------:R1:W2:Y:S02]  /*2b8e0*/  SHFL.IDX P6, R14, R13, R12, R11 ;  /* 0x0000000c0d0e7389 */ /* 0x0002a400000c000b */
[----:B01234-:R-:W-:Y:S01]  /*2b8f0*/  ENDCOLLECTIVE ;  /* 0x000000000000791b */ /* 0x01ffe20003800000 */
.L_x_1065:
[----:B------:R-:W-:Y:S05]  /*2b900*/  BSYNC B0 ;  /* 0x0000000000007941 */ /* 0x000fea0003800000 */
.L_x_1064:
        /* <DEDUP_REMOVED lines=8> */
.L_x_1066:
[----:B------:R-:W-:Y:S01]  /*2b990*/  IMAD.MOV.U32 R13, RZ, RZ, R5 ;  /* 0x000000ffff0d7224 */ /* 0x000fe200078e0005 */
[----:B------:R-:W-:Y:S01]  /*2b9a0*/  MOV R12, 0x1 ;  /* 0x00000001000c7802 */ /* 0x000fe20000000f00 */
[----:B------:R-:W-:-:S07]  /*2b9b0*/  IMAD.MOV.U32 R2, RZ, RZ, R14 ;  /* 0x000000ffff027224 */ /* 0x000fce00078e000e */
[----:B------:R-:W-:Y:S05]  /*2b9c0*/  WARPSYNC.COLLECTIVE R15, `(.L_x_1067) ;  /* 0x000000000f087348 */ /* 0x000fea0003c00000 */
[----:B------:R0:W1:Y:S02]  /*2b9d0*/  SHFL.IDX P6, R14, R13, R12, R11 ;  /* 0x0000000c0d0e7389 */ /* 0x00006400000c000b */
[----:B01----:R-:W-:Y:S01]  /*2b9e0*/  ENDCOLLECTIVE ;  /* 0x000000000000791b */ /* 0x003fe20003800000 */
.L_x_1067:
        /* <DEDUP_REMOVED lines=12> */
.L_x_1068:
[----:B------:R-:W-:Y:S02]  /*2bab0*/  IMAD.MOV.U32 R13, RZ, RZ, R5 ;  /* 0x000000ffff0d7224 */ /* 0x000fe400078e0005 */
[----:B------:R-:W-:Y:S02]  /*2bac0*/  IMAD.MOV.U32 R12, RZ, RZ, 0x2 ;  /* 0x00000002ff0c7424 */ /* 0x000fe400078e00ff */
[----:B------:R-:W-:-:S07]  /*2bad0*/  IMAD.MOV.U32 R2, RZ, RZ, R14 ;  /* 0x000000ffff027224 */ /* 0x000fce00078e000e */
[----:B------:R-:W-:Y:S05]  /*2bae0*/  WARPSYNC.COLLECTIVE R15, `(.L_x_1069) ;  /* 0x000000000f087348 */ /* 0x000fea0003c00000 */
[----:B------:R0:W1:Y:S02]  /*2baf0*/  SHFL.IDX P6, R14, R13, R12, R11 ;  /* 0x0000000c0d0e7389 */ /* 0x00006400000c000b */
[----:B01----:R-:W-:Y:S01]  /*2bb00*/  ENDCOLLECTIVE ;  /* 0x000000000000791b */ /* 0x003fe20003800000 */
.L_x_1069:
        /* <DEDUP_REMOVED lines=12> */
.L_x_1070:
[----:B------:R-:W-:Y:S01]  /*2bbd0*/  IMAD.MOV.U32 R13, RZ, RZ, R5 ;  /* 0x000000ffff0d7224 */ /* 0x000fe200078e0005 */
[----:B------:R-:W-:Y:S01]  /*2bbe0*/  MOV R12, 0x3 ;  /* 0x00000003000c7802 */ /* 0x000fe20000000f00 */
[----:B------:R-:W-:-:S07]  /*2bbf0*/  IMAD.MOV.U32 R2, RZ, RZ, R14 ;  /* 0x000000ffff027224 */ /* 0x000fce00078e000e */
[----:B------:R-:W-:Y:S05]  /*2bc00*/  WARPSYNC.COLLECTIVE R15, `(.L_x_1071) ;  /* 0x000000000f087348 */ /* 0x000fea0003c00000 */
[----:B------:R0:W1:Y:S02]  /*2bc10*/  SHFL.IDX P6, R14, R13, R12, R11 ;  /* 0x0000000c0d0e7389 */ /* 0x00006400000c000b */
[----:B01----:R-:W-:Y:S01]  /*2bc20*/  ENDCOLLECTIVE ;  /* 0x000000000000791b */ /* 0x003fe20003800000 */
.L_x_1071:
        /* <DEDUP_REMOVED lines=12> */
.L_x_1072:
[----:B------:R-:W-:Y:S02]  /*2bcf0*/  IMAD.MOV.U32 R13, RZ, RZ, R5 ;  /* 0x000000ffff0d7224 */ /* 0x000fe400078e0005 */
[----:B------:R-:W-:Y:S02]  /*2bd00*/  IMAD.MOV.U32 R12, RZ, RZ, 0x4 ;  /* 0x00000004ff0c7424 */ /* 0x000fe400078e00ff */
[----:B------:R-:W-:-:S07]  /*2bd10*/  IMAD.MOV.U32 R2, RZ, RZ, R14 ;  /* 0x000000ffff027224 */ /* 0x000fce00078e000e */
[----:B------:R-:W-:Y:S05]  /*2bd20*/  WARPSYNC.COLLECTIVE R15, `(.L_x_1073) ;  /* 0x000000000f087348 */ /* 0x000fea0003c00000 */
[----:B------:R0:W1:Y:S02]  /*2bd30*/  SHFL.IDX P6, R14, R13, R12, R11 ;  /* 0x0000000c0d0e7389 */ /* 0x00006400000c000b */
[----:B01----:R-:W-:Y:S01]  /*2bd40*/  ENDCOLLECTIVE ;  /* 0x000000000000791b */ /* 0x003fe20003800000 */
.L_x_1073:
        /* <DEDUP_REMOVED lines=12> */
.L_x_1074:
[----:B------:R-:W-:Y:S01]  /*2be10*/  IMAD.MOV.U32 R13, RZ, RZ, R5 ;  /* 0x000000ffff0d7224 */ /* 0x000fe200078e0005 */
[----:B------:R-:W-:Y:S01]  /*2be20*/  MOV R12, 0x5 ;  /* 0x00000005000c7802 */ /* 0x000fe20000000f00 */
[----:B------:R-:W-:-:S07]  /*2be30*/  IMAD.MOV.U32 R2, RZ, RZ, R14 ;  /* 0x000000ffff027224 */ /* 0x000fce00078e000e */
[----:B------:R-:W-:Y:S05]  /*2be40*/  WARPSYNC.COLLECTIVE R15, `(.L_x_1075) ;  /* 0x000000000f087348 */ /* 0x000fea0003c00000 */
[----:B------:R0:W1:Y:S02]  /*2be50*/  SHFL.IDX P6, R14, R13, R12, R11 ;  /* 0x0000000c0d0e7389 */ /* 0x00006400000c000b */
[----:B01----:R-:W-:Y:S01]  /*2be60*/  ENDCOLLECTIVE ;  /* 0x000000000000791b */ /* 0x003fe20003800000 */
.L_x_1075:
        /* <DEDUP_REMOVED lines=12> */
.L_x_1076:
[----:B------:R-:W-:Y:S02]  /*2bf30*/  IMAD.MOV.U32 R13, RZ, RZ, R5 ;  /* 0x000000ffff0d7224 */ /* 0x000fe400078e0005 */
[----:B------:R-:W-:Y:S02]  /*2bf40*/  IMAD.MOV.U32 R12, RZ, RZ, 0x6 ;  /* 0x00000006ff0c7424 */ /* 0x000fe400078e00ff */
[----:B------:R-:W-:-:S07]  /*2bf50*/  IMAD.MOV.U32 R2, RZ, RZ, R14 ;  /* 0x000000ffff027224 */ /* 0x000fce00078e000e */
[----:B------:R-:W-:Y:S05]  /*2bf60*/  WARPSYNC.COLLECTIVE R15, `(.L_x_1077) ;  /* 0x000000000f087348 */ /* 0x000fea0003c00000 */
[----:B------:R0:W1:Y:S02]  /*2bf70*/  SHFL.IDX P6, R14, R13, R12, R11 ;  /* 0x0000000c0d0e7389 */ /* 0x00006400000c000b */
[----:B01----:R-:W-:Y:S01]  /*2bf80*/  ENDCOLLECTIVE ;  /* 0x000000000000791b */ /* 0x003fe20003800000 */
.L_x_1077:
        /* <DEDUP_REMOVED lines=12> */
.L_x_1078:
[----:B------:R-:W-:Y:S01]  /*2c050*/  IMAD.MOV.U32 R13, RZ, RZ, R5 ;  /* 0x000000ffff0d7224 */ /* 0x000fe200078e0005 */
[----:B------:R-:W-:Y:S01]  /*2c060*/  MOV R12, 0x7 ;  /* 0x00000007000c7802 */ /* 0x000fe20000000f00 */
[----:B------:R-:W-:-:S07]  /*2c070*/  IMAD.MOV.U32 R2, RZ, RZ, R14 ;  /* 0x000000ffff027224 */ /* 0x000fce00078e000e */
[----:B------:R-:W-:Y:S05]  /*2c080*/  WARPSYNC.COLLECTIVE R15, `(.L_x_1079) ;  /* 0x000000000f087348 */ /* 0x000fea0003c00000 */
[----:B------:R0:W1:Y:S02]  /*2c090*/  SHFL.IDX P6, R14, R13, R12, R11 ;  /* 0x0000000c0d0e7389 */ /* 0x00006400000c000b */
[----:B01----:R-:W-:Y:S01]  /*2c0a0*/  ENDCOLLECTIVE ;  /* 0x000000000000791b */ /* 0x003fe20003800000 */
.L_x_1079:
        /* <DEDUP_REMOVED lines=12> */
.L_x_1080:
[----:B------:R-:W-:Y:S01]  /*2c170*/  IMAD.MOV.U32 R2, RZ, RZ, R14 ;  /* 0x000000ffff027224 */ /* 0x000fe200078e000e */
[----:B------:R-:W-:Y:S06]  /*2c180*/  BRA `(.L_x_1081) ;  /* 0xffffff6400947947 */ /* 0x000fec000383ffff */
.L_x_782:
[----:B0-----:R0:W2:Y:S02]  /*2c190*/  SYNCS.PHASECHK.TRANS64.TRYWAIT P2, [R2+URZ+0x38870], R0 ;  /* 0x03887000020075a7 */ /* 0x0010a4000804017f */
[----:B--2---:R-:W-:Y:S05]  /*2c1a0*/  @!P2 NANOSLEEP.SYNCS 0x989680 ;  /* 0x009896800000a95d */ /* 0x004fea0003900000 */
[----:B------:R-:W2:Y:S02]  /*2c1b0*/  @!P2 SYNCS.PHASECHK.TRANS64 P2, [R2+URZ+0x38870], R0 ;  /* 0x038870000200a5a7 */ /* 0x000ea4000804007f */
[----:B--2---:R-:W-:Y:S05]  /*2c1c0*/  @!P2 BRA `(.L_x_782) ;  /* 0xfffffffc00f0a947 */ /* 0x004fea000383ffff */
[----:B------:R-:W-:Y:S05]  /*2c1d0*/  BRA `(.L_x_1082) ;  /* 0xffffff6400f87947 */ /* 0x000fea000383ffff */
.L_x_784:
[----:B0-----:R0:W2:Y:S02]  /*2c1e0*/  SYNCS.PHASECHK.TRANS64.TRYWAIT P2, [R2+URZ+0x38860], R3 ;  /* 0x03886003020075a7 */ /* 0x0010a4000804017f */
[----:B--2---:R-:W-:Y:S05]  /*2c1f0*/  @!P2 NANOSLEEP.SYNCS 0x989680 ;  /* 0x009896800000a95d */ /* 0x004fea0003900000 */
[----:B------:R-:W2:Y:S02]  /*2c200*/  @!P2 SYNCS.PHASECHK.TRANS64 P2, [R2+URZ+0x38860], R3 ;  /* 0x038860030200a5a7 */ /* 0x000ea4000804007f */
[----:B--2---:R-:W-:Y:S05]  /*2c210*/  @!P2 BRA `(.L_x_784) ;  /* 0xfffffffc00f0a947 */ /* 0x004fea000383ffff */
[----:B------:R-:W-:Y:S05]  /*2c220*/  BRA `(.L_x_1083) ;  /* 0xffffff6800047947 */ /* 0x000fea000383ffff */
.L_x_792:
[----:B0-----:R0:W1:Y:S02]  /*2c230*/  SYNCS.PHASECHK.TRANS64.TRYWAIT P1, [R0+URZ+0x38870], R3 ;  /* 0x03887003000075a7 */ /* 0x001064000802017f */
[----:B-1----:R-:W-:Y:S05]  /*2c240*/  @!P1 NANOSLEEP.SYNCS 0x989680 ;  /* 0x009896800000995d */ /* 0x002fea0003900000 */
[----:B------:R-:W1:Y:S02]  /*2c250*/  @!P1 SYNCS.PHASECHK.TRANS64 P1, [R0+URZ+0x38870], R3 ;  /* 0x03887003000095a7 */ /* 0x000e64000802007f */
[----:B-1----:R-:W-:Y:S05]  /*2c260*/  @!P1 BRA `(.L_x_792) ;  /* 0xfffffffc00f09947 */ /* 0x002fea000383ffff */
[----:B------:R-:W-:Y:S05]  /*2c270*/  BRA `(.L_x_1084) ;  /* 0xffffff7000e87947 */ /* 0x000fea000383ffff */
.L_x_794:
[----:B0-----:R0:W1:Y:S02]  /*2c280*/  SYNCS.PHASECHK.TRANS64.TRYWAIT P1, [R0+URZ+0x38860], R3 ;  /* 0x03886003000075a7 */ /* 0x001064000802017f */
[----:B-1----:R-:W-:Y:S05]  /*2c290*/  @!P1 NANOSLEEP.SYNCS 0x989680 ;  /* 0x009896800000995d */ /* 0x002fea0003900000 */
[----:B------:R-:W1:Y:S02]  /*2c2a0*/  @!P1 SYNCS.PHASECHK.TRANS64 P1, [R0+URZ+0x38860], R3 ;  /* 0x03886003000095a7 */ /* 0x000e64000802007f */
[----:B-1----:R-:W-:Y:S05]  /*2c2b0*/  @!P1 BRA `(.L_x_794) ;  /* 0xfffffffc00f09947 */ /* 0x002fea000383ffff */
[----:B------:R-:W-:Y:S05]  /*2c2c0*/  BRA `(.L_x_1085) ;  /* 0xffffff7000f07947 */ /* 0x000fea000383ffff */
.L_x_799:
[----:B------:R-:W-:Y:S01]  /*2c2d0*/  BSSY B0, `(.L_x_1086) ;  /* 0x0000008000007945 */ /* 0x000fe20003800000 */
[----:B------:R-:W-:Y:S01]  /*2c2e0*/  MOV R13, R16 ;  /* 0x00000010000d7202 */ /* 0x000fe20000000f00 */
[----:B------:R-:W-:Y:S02]  /*2c2f0*/  IMAD.MOV.U32 R12, RZ, RZ, RZ ;  /* 0x000000ffff0c7224 */ /* 0x000fe400078e00ff */
[----:B------:R-:W-:Y:S02]  /*2c300*/  IMAD.MOV.U32 R11, RZ, RZ, 0x1f ;  /* 0x0000001fff0b7424 */ /* 0x000fe400078e00ff */
[----:B------:R-:W-:-:S07]  /*2c310*/  IMAD.MOV.U32 R15, RZ, RZ, -0x1 ;  /* 0xffffffffff0f7424 */ /* 0x000fce00078e00ff */
[----:B------:R-:W-:Y:S05]  /*2c320*/  WARPSYNC.COLLECTIVE R15, `(.L_x_1087) ;  /* 0x000000000f087348 */ /* 0x000fea0003c00000 */
[----:B------:R0:W1:Y:S02]  /*2c330*/  SHFL.IDX P6, R14, R13, R12, R11 ;  /* 0x0000000c0d0e7389 */ /* 0x00006400000c000b */
[----:B01----:R-:W-:Y:S01]  /*2c340*/  ENDCOLLECTIVE ;  /* 0x000000000000791b */ /* 0x003fe20003800000 */
.L_x_1087:
[----:B------:R-:W-:Y:S05]  /*2c350*/  BSYNC B0 ;  /* 0x0000000000007941 */ /* 0x000fea0003800000 */
.L_x_1086:
[----:B------:R-:W-:Y:S01]  /*2c360*/  IMAD.MOV.U32 R13, RZ, RZ, R16 ;  /* 0x000000ffff0d7224 */ /* 0x000fe200078e0010 */
[----:B------:R-:W-:Y:S01]  /*2c370*/  MOV R15, 0xffffffff ;  /* 0xffffffff000f7802 */ /* 0x000fe20000000f00 */
[----:B------:R-:W-:Y:S01]  /*2c380*/  IMAD.MOV.U32 R12, RZ, RZ, 0x1 ;  /* 0x00000001ff0c7424 */ /* 0x000fe200078e00ff */
[----:B------:R-:W-:Y:S01]  /*2c390*/  MOV R0, R14 ;  /* 0x0000000e00007202 */ /* 0x000fe20000000f00 */
[----:B------:R-:W-:Y:S02]  /*2c3a0*/  IMAD.MOV.U32 R11, RZ, RZ, 0x1f ;  /* 0x0000001fff0b7424 */ /* 0x000fe400078e00ff */
[----:B------:R-:W-:-:S07]  /*2c3b0*/  IMAD.IADD R5, R19, 0x1, R8 ;  /* 0x0000000113057824 */ /* 0x000fce00078e0208 */
[----:B------:R-:W-:Y:S05]  /*2c3c0*/  WARPSYNC.COLLECTIVE R15, `(.L_x_1088) ;  /* 0x000000000f087348 */ /* 0x000fea0003c00000 */
[----:B------:R0:W1:Y:S02]  /*2c3d0*/  SHFL.IDX P6, R14, R13, R12, R11 ;  /* 0x0000000c0d0e7389 */ /* 0x00006400000c000b */
[----:B01----:R-:W-:Y:S01]  /*2c3e0*/  ENDCOLLECTIVE ;  /* 0x000000000000791b */ /* 0x003fe20003800000 */
.L_x_1088:
[----:B------:R-:W-:Y:S02]  /*2c3f0*/  ULDC UR4, c[0x0][0xc3c] ;  /* 0x00030f0000047ab9 */ /* 0x000fe40000000800 */
[----:B------:R-:W-:-:S13]  /*2c400*/  ISETP.GE.OR P1, PT, R5, UR4, !P0 ;  /* 0x0000000405007c0c */ /* 0x000fda000c726670 */
[----:B------:R-:W0:Y:S01]  /*2c410*/  @!P1 LDC.64 R2, c[0x0][0xc80] ;  /* 0x00032000ff029b82 */ /* 0x000e220000000a00 */
[----:B------:R-:W-:Y:S02]  /*2c420*/  IMAD.MOV.U32 R11, RZ, RZ, RZ ;  /* 0x000000ffff0b7224 */ /* 0x000fe400078e00ff */
[----:B------:R-:W-:Y:S02]  /*2c430*/  IMAD.MOV.U32 R4, RZ, RZ, R14 ;  /* 0x000000ffff047224 */ /* 0x000fe400078e000e */
[----:B0-----:R-:W-:-:S06]  /*2c440*/  @!P1 IMAD.WIDE R2, R5, 0x4, R2 ;  /* 0x0000000405029825 */ /* 0x001fcc00078e0202 */
[----:B------:R0:W2:Y:S01]  /*2c450*/  @!P1 LDG.E R3, desc[UR36][R2.64] ;  /* 0x0000002402039981 */ /* 0x0000a2000c1e1900 */
[C---:B------:R-:W-:Y:S02]  /*2c460*/  ISETP.GE.U32.AND P2, PT, R8.reuse, 0x2, PT ;  /* 0x000000020800780c */ /* 0x040fe40003f46070 */
[C---:B------:R-:W-:Y:S02]  /*2c470*/  ISETP.GE.U32.AND P3, PT, R8.reuse, 0x4, PT ;  /* 0x000000040800780c */ /* 0x040fe40003f66070 */
[C---:B------:R-:W-:Y:S02]  /*2c480*/  ISETP.GE.U32.AND P4, PT, R8.reuse, 0x8, PT ;  /* 0x000000080800780c */ /* 0x040fe40003f86070 */
[C---:B------:R-:W-:Y:S01]  /*2c490*/  ISETP.GE.U32.AND P5, PT, R8.reuse, 0x10, PT ;  /* 0x000000100800780c */ /* 0x040fe20003fa6070 */
[----:B0-----:R-:W-:Y:S01]  /*2c4a0*/  IMAD.MOV.U32 R2, RZ, RZ, RZ ;  /* 0x000000ffff027224 */ /* 0x001fe200078e00ff */
[----:B--2---:R-:W-:Y:S02]  /*2c4b0*/  @!P1 MOV R2, R3 ;  /* 0x0000000300029202 */ /* 0x004fe40000000f00 */
[----:B------:R-:W-:-:S03]  /*2c4c0*/  ISETP.NE.AND P1, PT, R8, RZ, PT ;  /* 0x000000ff0800720c */ /* 0x000fc60003f25270 */
[----:B------:R-:W-:-:S10]  /*2c4d0*/  IMAD.MOV.U32 R13, RZ, RZ, R2 ;  /* 0x000000ffff0d7224 */ /* 0x000fd400078e0002 */
[----:B------:R-:W-:Y:S05]  /*2c4e0*/  WARPSYNC.COLLECTIVE R15, `(.L_x_1089) ;  /* 0x000000000f087348 */ /* 0x000fea0003c00000 */
[----:B------:R0:W1:Y:S02]  /*2c4f0*/  SHFL.UP P6, R14, R13, R12, R11 ;  /* 0x0400000c0d0e7389 */ /* 0x00006400000c000b */
[----:B01----:R-:W-:Y:S01]  /*2c500*/  ENDCOLLECTIVE ;  /* 0x000000000000791b */ /* 0x003fe20003800000 */
.L_x_1089:
[----:B------:R-:W-:Y:S01]  /*2c510*/  IMAD.MOV.U32 R12, RZ, RZ, 0x2 ;  /* 0x00000002ff0c7424 */ /* 0x000fe200078e00ff */
[----:B------:R-:W-:-:S05]  /*2c520*/  SEL R5, R14, RZ, P1 ;  /* 0x000000ff0e057207 */ /* 0x000fca0000800000 */
[----:B------:R-:W-:-:S05]  /*2c530*/  IMAD.IADD R5, R2, 0x1, R5 ;  /* 0x0000000102057824 */ /* 0x000fca00078e0205 */
[----:B------:R-:W-:-:S07]  /*2c540*/  MOV R13, R5 ;  /* 0x00000005000d7202 */ /* 0x000fce0000000f00 */
[----:B------:R-:W-:Y:S05]  /*2c550*/  WARPSYNC.COLLECTIVE R15, `(.L_x_1090) ;  /* 0x000000000f087348 */ /* 0x000fea0003c00000 */
[----:B------:R0:W1:Y:S02]  /*2c560*/  SHFL.UP P6, R14, R13, R12, R11 ;  /* 0x0400000c0d0e7389 */ /* 0x00006400000c000b */
[----:B01----:R-:W-:Y:S01]  /*2c570*/  ENDCOLLECTIVE ;  /* 0x000000000000791b */ /* 0x003fe20003800000 */
.L_x_1090:
[----:B------:R-:W-:Y:S02]  /*2c580*/  MOV R12, 0x4 ;  /* 0x00000004000c7802 */ /* 0x000fe40000000f00 */
[----:B------:R-:W-:-:S05]  /*2c590*/  SEL R6, R14, RZ, P2 ;  /* 0x000000ff0e067207 */ /* 0x000fca0001000000 */
[----:B------:R-:W-:-:S04]  /*2c5a0*/  IMAD.IADD R6, R5, 0x1, R6 ;  /* 0x0000000105067824 */ /* 0x000fc800078e0206 */
[----:B------:R-:W-:-:S07]  /*2c5b0*/  IMAD.MOV.U32 R13, RZ, RZ, R6 ;  /* 0x000000ffff0d7224 */ /* 0x000fce00078e0006 */
[----:B------:R-:W-:Y:S05]  /*2c5c0*/  WARPSYNC.COLLECTIVE R15, `(.L_x_1091) ;  /* 0x000000000f087348 */ /* 0x000fea0003c00000 */
[----:B------:R0:W1:Y:S02]  /*2c5d0*/  SHFL.UP P6, R14, R13, R12, R11 ;  /* 0x0400000c0d0e7389 */ /* 0x00006400000c000b */
[----:B01----:R-:W-:Y:S01]  /*2c5e0*/  ENDCOLLECTIVE ;  /* 0x000000000000791b */ /* 0x003fe20003800000 */
.L_x_1091:
[----:B------:R-:W-:Y:S01]  /*2c5f0*/  IMAD.MOV.U32 R12, RZ, RZ, 0x8 ;  /* 0x00000008ff0c7424 */ /* 0x000fe200078e00ff */
[----:B------:R-:W-:-:S05]  /*2c600*/  SEL R7, R14, RZ, P3 ;  /* 0x000000ff0e077207 */ /* 0x000fca0001800000 */
[----:B------:R-:W-:-:S04]  /*2c610*/  IMAD.IADD R7, R6, 0x1, R7 ;  /* 0x0000000106077824 */ /* 0x000fc800078e0207 */
[----:B------:R-:W-:-:S07]  /*2c620*/  IMAD.MOV.U32 R13, RZ, RZ, R7 ;  /* 0x000000ffff0d7224 */ /* 0x000fce00078e0007 */
[----:B------:R-:W-:Y:S05]  /*2c630*/  WARPSYNC.COLLECTIVE R15, `(.L_x_1092) ;  /* 0x000000000f087348 */ /* 0x000fea0003c00000 */
[----:B------:R0:W1:Y:S02]  /*2c640*/  SHFL.UP P6, R14, R13, R12, R11 ;  /* 0x0400000c0d0e7389 */ /* 0x00006400000c000b */
[----:B01----:R-:W-:Y:S01]  /*2c650*/  ENDCOLLECTIVE ;  /* 0x000000000000791b */ /* 0x003fe20003800000 */
.L_x_1092:
[----:B------:R-:W-:Y:S01]  /*2c660*/  IMAD.MOV.U32 R12, RZ, RZ, 0x10 ;  /* 0x00000010ff0c7424 */ /* 0x000fe200078e00ff */
[----:B------:R-:W-:-:S04]  /*2c670*/  SEL R14, R14, RZ, P4 ;  /* 0x000000ff0e0e7207 */ /* 0x000fc80002000000 */
[----:B------:R-:W-:-:S05]  /*2c680*/  IADD3 R5, R7, R14, RZ ;  /* 0x0000000e07057210 */ /* 0x000fca0007ffe0ff */
[----:B------:R-:W-:-:S07]  /*2c690*/  IMAD.MOV.U32 R13, RZ, RZ, R5 ;  /* 0x000000ffff0d7224 */ /* 0x000fce00078e0005 */
[----:B------:R-:W-:Y:S05]  /*2c6a0*/  WARPSYNC.COLLECTIVE R15, `(.L_x_1093) ;  /* 0x000000000f087348 */ /* 0x000fea0003c00000 */
[----:B------:R0:W1:Y:S02]  /*2c6b0*/  SHFL.UP P6, R14, R13, R12, R11 ;  /* 0x0400000c0d0e7389 */ /* 0x00006400000c000b */
[----:B01----:R-:W-:Y:S01]  /*2c6c0*/  ENDCOLLECTIVE ;  /* 0x000000000000791b */ /* 0x003fe20003800000 */
.L_x_1093:
[----:B------:R-:W-:Y:S02]  /*2c6d0*/  IMAD.MOV.U32 R12, RZ, RZ, 0x1f ;  /* 0x0000001fff0c7424 */ /* 0x000fe400078e00ff */
[----:B------:R-:W-:Y:S01]  /*2c6e0*/  IMAD.MOV.U32 R11, RZ, RZ, 0x1f ;  /* 0x0000001fff0b7424 */ /* 0x000fe200078e00ff */
[----:B------:R-:W-:-:S05]  /*2c6f0*/  SEL R14, R14, RZ, P5 ;  /* 0x000000ff0e0e7207 */ /* 0x000fca0002800000 */
[----:B------:R-:W-:-:S05]  /*2c700*/  IMAD.IADD R3, R5, 0x1, R14 ;  /* 0x0000000105037824 */ /* 0x000fca00078e020e */
[----:B------:R-:W-:-:S07]  /*2c710*/  MOV R13, R3 ;  /* 0x00000003000d7202 */ /* 0x000fce0000000f00 */
[----:B------:R-:W-:Y:S05]  /*2c720*/  WARPSYNC.COLLECTIVE R15, `(.L_x_1094) ;  /* 0x000000000f087348 */ /* 0x000fea0003c00000 */
[----:B------:R0:W1:Y:S02]  /*2c730*/  SHFL.IDX P6, R14, R13, R12, R11 ;  /* 0x0000000c0d0e7389 */ /* 0x00006400000c000b */
[----:B01----:R-:W-:Y:S01]  /*2c740*/  ENDCOLLECTIVE ;  /* 0x000000000000791b */ /* 0x003fe20003800000 */
.L_x_1094:
[----:B------:R-:W-:Y:S05]  /*2c750*/  BRA `(.L_x_1095) ;  /* 0xffffff7c00207947 */ /* 0x000fea000383ffff */
.L_x_804:
[----:B------:R-:W-:Y:S01]  /*2c760*/  BSSY B0, `(.L_x_1096) ;  /* 0x0000008000007945 */ /* 0x000fe20003800000 */
[----:B-----5:R-:W-:Y:S01]  /*2c770*/  IMAD.MOV.U32 R13, RZ, RZ, R2 ;  /* 0x000000ffff0d7224 */ /* 0x020fe200078e0002 */
[----:B------:R-:W-:Y:S01]  /*2c780*/  MOV R12, 0x1 ;  /* 0x00000001000c7802 */ /* 0x000fe20000000f00 */
[----:B------:R-:W-:Y:S02]  /*2c790*/  IMAD.MOV.U32 R11, RZ, RZ, RZ ;  /* 0x000000ffff0b7224 */ /* 0x000fe400078e00ff */
[----:B------:R-:W-:-:S07]  /*2c7a0*/  IMAD.MOV.U32 R15, RZ, RZ, -0x1 ;  /* 0xffffffffff0f7424 */ /* 0x000fce00078e00ff */
[----:B01----:R-:W-:Y:S05]  /*2c7b0*/  WARPSYNC.COLLECTIVE R15, `(.L_x_1097) ;  /* 0x000000000f087348 */ /* 0x003fea0003c00000 */
[----:B------:R2:W3:Y:S02]  /*2c7c0*/  SHFL.UP P6, R14, R13, R12, R11 ;  /* 0x0400000c0d0e7389 */ /* 0x0004e400000c000b */
[----:B0123--:R-:W-:Y:S01]  /*2c7d0*/  ENDCOLLECTIVE ;  /* 0x000000000000791b */ /* 0x00ffe20003800000 */
.L_x_1097:
[----:B------:R-:W-:Y:S05]  /*2c7e0*/  BSYNC B0 ;  /* 0x0000000000007941 */ /* 0x000fea0003800000 */
.L_x_1096:
[----:B------:R-:W-:Y:S01]  /*2c7f0*/  SEL R13, R14, RZ, P1 ;  /* 0x000000ff0e0d7207 */ /* 0x000fe20000800000 */
[----:B------:R-:W-:Y:S01]  /*2c800*/  IMAD.MOV.U32 R11, RZ, RZ, RZ ;  /* 0x000000ffff0b7224 */ /* 0x000fe200078e00ff */
[----:B------:R-:W-:Y:S01]  /*2c810*/  MOV R12, 0x2 ;  /* 0x00000002000c7802 */ /* 0x000fe20000000f00 */
[----:B------:R-:W-:Y:S02]  /*2c820*/  IMAD.MOV.U32 R15, RZ, RZ, -0x1 ;  /* 0xffffffffff0f7424 */ /* 0x000fe400078e00ff */
[----:B------:R-:W-:-:S07]  /*2c830*/  IMAD.IADD R13, R2, 0x1, R13 ;  /* 0x00000001020d7824 */ /* 0x000fce00078e020d */
[----:B------:R-:W-:Y:S05]  /*2c840*/  WARPSYNC.COLLECTIVE R15, `(.L_x_1098) ;  /* 0x000000000f087348 */ /* 0x000fea0003c00000 */
[----:B------:R0:W1:Y:S02]  /*2c850*/  SHFL.UP P6, R14, R13, R12, R11 ;  /* 0x0400000c0d0e7389 */ /* 0x00006400000c000b */
[----:B01----:R-:W-:Y:S01]  /*2c860*/  ENDCOLLECTIVE ;  /* 0x000000000000791b */ /* 0x003fe20003800000 */
.L_x_1098:
[----:B------:R-:W-:Y:S01]  /*2c870*/  IMAD.MOV.U32 R12, RZ, RZ, 0x4 ;  /* 0x00000004ff0c7424 */ /* 0x000fe200078e00ff */
[----:B------:R-:W-:-:S05]  /*2c880*/  SEL R14, R14, RZ, P2 ;  /* 0x000000ff0e0e7207 */ /* 0x000fca0001000000 */
[----:B------:R-:W-:-:S05]  /*2c890*/  IMAD.IADD R3, R13, 0x1, R14 ;  /* 0x000000010d037824 */ /* 0x000fca00078e020e */
[----:B------:R-:W-:-:S07]  /*2c8a0*/  MOV R13, R3 ;  /* 0x00000003000d7202 */ /* 0x000fce0000000f00 */
[----:B------:R-:W-:Y:S05]  /*2c8b0*/  WARPSYNC.COLLECTIVE R15, `(.L_x_1099) ;  /* 0x000000000f087348 */ /* 0x000fea0003c00000 */
[----:B------:R0:W1:Y:S02]  /*2c8c0*/  SHFL.UP P6, R14, R13, R12, R11 ;  /* 0x0400000c0d0e7389 */ /* 0x00006400000c000b */
[----:B01----:R-:W-:Y:S01]  /*2c8d0*/  ENDCOLLECTIVE ;  /* 0x000000000000791b */ /* 0x003fe20003800000 */
.L_x_1099:
[----:B------:R-:W-:Y:S02]  /*2c8e0*/  MOV R12, 0x8 ;  /* 0x00000008000c7802 */ /* 0x000fe40000000f00 */
[----:B------:R-:W-:-:S05]  /*2c8f0*/  SEL R14, R14, RZ, P3 ;  /* 0x000000ff0e0e7207 */ /* 0x000fca0001800000 */
[----:B------:R-:W-:-:S04]  /*2c900*/  IMAD.IADD R5, R3, 0x1, R14 ;  /* 0x0000000103057824 */ /* 0x000fc800078e020e */
[----:B------:R-:W-:-:S07]  /*2c910*/  IMAD.MOV.U32 R13, RZ, RZ, R5 ;  /* 0x000000ffff0d7224 */ /* 0x000fce00078e0005 */
[----:B------:R-:W-:Y:S05]  /*2c920*/  WARPSYNC.COLLECTIVE R15, `(.L_x_1100) ;  /* 0x000000000f087348 */ /* 0x000fea0003c00000 */
[----:B------:R0:W1:Y:S02]  /*2c930*/  SHFL.UP P6, R14, R13, R12, R11 ;  /* 0x0400000c0d0e7389 */ /* 0x00006400000c000b */
[----:B01----:R-:W-:Y:S01]  /*2c940*/  ENDCOLLECTIVE ;  /* 0x000000000000791b */ /* 0x003fe20003800000 */
.L_x_1100:
[----:B------:R-:W-:Y:S01]  /*2c950*/  IMAD.MOV.U32 R12, RZ, RZ, 0x10 ;  /* 0x00000010ff0c7424 */ /* 0x000fe200078e00ff */
[----:B------:R-:W-:-:S05]  /*2c960*/  SEL R6, R14, RZ, P4 ;  /* 0x000000ff0e067207 */ /* 0x000fca0002000000 */
[----:B------:R-:W-:-:S04]  /*2c970*/  IMAD.IADD R6, R5, 0x1, R6 ;  /* 0x0000000105067824 */ /* 0x000fc800078e0206 */
[----:B------:R-:W-:-:S07]  /*2c980*/  IMAD.MOV.U32 R13, RZ, RZ, R6 ;  /* 0x000000ffff0d7224 */ /* 0x000fce00078e0006 */
[----:B------:R-:W-:Y:S05]  /*2c990*/  WARPSYNC.COLLECTIVE R15, `(.L_x_1101) ;  /* 0x000000000f087348 */ /* 0x000fea0003c00000 */
[----:B------:R0:W1:Y:S02]  /*2c9a0*/  SHFL.UP P6, R14, R13, R12, R11 ;  /* 0x0400000c0d0e7389 */ /* 0x00006400000c000b */
[----:B01----:R-:W-:Y:S01]  /*2c9b0*/  ENDCOLLECTIVE ;  /* 0x000000000000791b */ /* 0x003fe20003800000 */
.L_x_1101:
[----:B------:R-:W-:Y:S02]  /*2c9c0*/  IMAD.MOV.U32 R12, RZ, RZ, 0x1f ;  /* 0x0000001fff0c7424 */ /* 0x000fe400078e00ff */
[----:B------:R-:W-:Y:S01]  /*2c9d0*/  IMAD.MOV.U32 R11, RZ, RZ, 0x1f ;  /* 0x0000001fff0b7424 */ /* 0x000fe200078e00ff */
[----:B------:R-:W-:-:S04]  /*2c9e0*/  SEL R3, R14, RZ, P5 ;  /* 0x000000ff0e037207 */ /* 0x000fc80002800000 */
[----:B------:R-:W-:-:S05]  /*2c9f0*/  IADD3 R3, R6, R3, RZ ;  /* 0x0000000306037210 */ /* 0x000fca0007ffe0ff */
[----:B------:R-:W-:-:S07]  /*2ca00*/  IMAD.MOV.U32 R13, RZ, RZ, R3 ;  /* 0x000000ffff0d7224 */ /* 0x000fce00078e0003 */
[----:B------:R-:W-:Y:S05]  /*2ca10*/  WARPSYNC.COLLECTIVE R15, `(.L_x_1102) ;  /* 0x000000000f087348 */ /* 0x000fea0003c00000 */
[----:B------:R0:W1:Y:S02]  /*2ca20*/  SHFL.IDX P6, R14, R13, R12, R11 ;  /* 0x0000000c0d0e7389 */ /* 0x00006400000c000b */
[----:B01----:R-:W-:Y:S01]  /*2ca30*/  ENDCOLLECTIVE ;  /* 0x000000000000791b */ /* 0x003fe20003800000 */
.L_x_1102:
[----:B------:R-:W-:Y:S05]  /*2ca40*/  BRA `(.L_x_1103) ;  /* 0xffffff7c00007947 */ /* 0x000fea000383ffff */
.L_x_806:
[----:B------:R-:W-:Y:S01]  /*2ca50*/  BSSY B0, `(.L_x_1104) ;  /* 0x0000006000007945 */ /* 0x000fe20003800000 */
[----:B------:R-:W-:Y:S02]  /*2ca60*/  PLOP3.LUT P6, PT, P6, PT, PT, 0x8, 0x0 ;  /* 0x000000000000781c */ /* 0x000fe400037ce170 */
[----:B------:R-:W-:-:S11]  /*2ca70*/  MOV R15, 0xffffffff ;  /* 0xffffffff000f7802 */ /* 0x000fd60000000f00 */
[----:B0-----:R-:W-:Y:S05]  /*2ca80*/  WARPSYNC.COLLECTIVE R15, `(.L_x_1105) ;  /* 0x000000000f087348 */ /* 0x001fea0003c00000 */
[----:B------:R-:W-:Y:S01]  /*2ca90*/  VOTE.ANY R14, PT, P6 ;  /* 0x00000000000e7806 */ /* 0x000fe200030e0100 */
[----:B0-----:R-:W-:Y:S06]  /*2caa0*/  ENDCOLLECTIVE ;  /* 0x000000000000791b */ /* 0x001fec0003800000 */
.L_x_1105:
[----:B------:R-:W-:Y:S05]  /*2cab0*/  BSYNC B0 ;  /* 0x0000000000007941 */ /* 0x000fea0003800000 */
.L_x_1104:
[----:B------:R-:W-:Y:S01]  /*2cac0*/  IMAD.MOV.U32 R6, RZ, RZ, R14 ;  /* 0x000000ffff067224 */ /* 0x000fe200078e000e */
[----:B------:R-:W-:Y:S01]  /*2cad0*/  MOV R11, 0x1f ;  /* 0x0000001f000b7802 */ /* 0x000fe20000000f00 */
[----:B------:R-:W-:Y:S02]  /*2cae0*/  IMAD.MOV.U32 R13, RZ, RZ, R2 ;  /* 0x000000ffff0d7224 */ /* 0x000fe400078e0002 */
[----:B------:R-:W0:Y:S01]  /*2caf0*/  POPC R4, R6 ;  /* 0x0000000600047309 */ /* 0x000e220000000000 */
[----:B------:R-:W-:Y:S02]  /*2cb00*/  IMAD.MOV.U32 R15, RZ, RZ, -0x1 ;  /* 0xffffffffff0f7424 */ /* 0x000fe400078e00ff */
[----:B0-----:R-:W-:-:S07]  /*2cb10*/  IMAD.MOV.U32 R12, RZ, RZ, R4 ;  /* 0x000000ffff0c7224 */ /* 0x001fce00078e0004 */
[----:B------:R-:W-:Y:S05]  /*2cb20*/  WARPSYNC.COLLECTIVE R15, `(.L_x_1106) ;  /* 0x000000000f087348 */ /* 0x000fea0003c00000 */
[----:B------:R0:W1:Y:S02]  /*2cb30*/  SHFL.IDX P6, R14, R13, R12, R11 ;  /* 0x0000000c0d0e7389 */ /* 0x00006400000c000b */
[----:B01----:R-:W-:Y:S01]  /*2cb40*/  ENDCOLLECTIVE ;  /* 0x000000000000791b */ /* 0x003fe20003800000 */
.L_x_1106:
[----:B------:R-:W-:Y:S01]  /*2cb50*/  IMAD.MOV.U32 R17, RZ, RZ, R14 ;  /* 0x000000ffff117224 */ /* 0x000fe200078e000e */
[----:B------:R-:W-:Y:S06]  /*2cb60*/  BRA `(.L_x_1107) ;  /* 0xffffff7800f07947 */ /* 0x000fec000383ffff */
.L_x_808:
[----:B------:R-:W-:Y:S01]  /*2cb70*/  BSSY B0, `(.L_x_1108) ;  /* 0x0000007000007945 */ /* 0x000fe20003800000 */
[----:B------:R-:W-:Y:S01]  /*2cb80*/  IMAD.MOV.U32 R13, RZ, RZ, R3 ;  /* 0x000000ffff0d7224 */ /* 0x000fe200078e0003 */
[----:B------:R-:W-:Y:S01]  /*2cb90*/  MOV R11, 0x1f ;  /* 0x0000001f000b7802 */ /* 0x000fe20000000f00 */
[----:B------:R-:W-:-:S07]  /*2cba0*/  IMAD.MOV.U32 R15, RZ, RZ, -0x1 ;  /* 0xffffffffff0f7424 */ /* 0x000fce00078e00ff */
[----:B012---:R-:W-:Y:S05]  /*2cbb0*/  WARPSYNC.COLLECTIVE R15, `(.L_x_1109) ;  /* 0x000000000f087348 */ /* 0x007fea0003c00000 */
[----:B------:R3:W4:Y:S02]  /*2cbc0*/  SHFL.IDX P6, R14, R13, R12, R11 ;  /* 0x0000000c0d0e7389 */ /* 0x00072400000c000b */
[----:B01234-:R-:W-:Y:S01]  /*2cbd0*/  ENDCOLLECTIVE ;  /* 0x000000000000791b */ /* 0x01ffe20003800000 */
.L_x_1109:
[----:B------:R-:W-:Y:S05]  /*2cbe0*/  BSYNC B0 ;  /* 0x0000000000007941 */ /* 0x000fea0003800000 */
.L_x_1108:
[----:B------:R-:W-:Y:S05]  /*2cbf0*/  BRA `(.L_x_807) ;  /* 0xffffff7800e87947 */ /* 0x000fea000383ffff */
.L_x_812:
[----:B0-----:R0:W1:Y:S02]  /*2cc00*/  SYNCS.PHASECHK.TRANS64.TRYWAIT P0, [R5+URZ+0x38820], R0 ;  /* 0x03882000050075a7 */ /* 0x001064000800017f */
[----:B-1----:R-:W-:Y:S05]  /*2cc10*/  @!P0 NANOSLEEP.SYNCS 0x989680 ;  /* 0x009896800000895d */ /* 0x002fea0003900000 */
[----:B------:R-:W1:Y:S02]  /*2cc20*/  @!P0 SYNCS.PHASECHK.TRANS64 P0, [R5+URZ+0x38820], R0 ;  /* 0x03882000050085a7 */ /* 0x000e64000800007f */
[----:B-1----:R-:W-:Y:S05]  /*2cc30*/  @!P0 BRA `(.L_x_812) ;  /* 0xfffffffc00f08947 */ /* 0x002fea000383ffff */
[----:B------:R-:W-:Y:S05]  /*2cc40*/  BRA `(.L_x_1110) ;  /* 0xffffff7c00dc7947 */ /* 0x000fea000383ffff */
.L_x_813:
[----:B------:R-:W1:Y:S01]  /*2cc50*/  S2R R2, SR_TID.X ;  /* 0x0000000000027919 */ /* 0x000e620000002100 */
[----:B------:R-:W-:Y:S01]  /*2cc60*/  BSSY B0, `(.L_x_1111) ;  /* 0x000000a000007945 */ /* 0x000fe20003800000 */
[----:B------:R-:W-:Y:S01]  /*2cc70*/  IMAD.MOV.U32 R12, RZ, RZ, RZ ;  /* 0x000000ffff0c7224 */ /* 0x000fe200078e00ff */
[----:B------:R-:W-:Y:S01]  /*2cc80*/  MOV R11, 0x1f ;  /* 0x0000001f000b7802 */ /* 0x000fe20000000f00 */
[----:B------:R-:W-:Y:S01]  /*2cc90*/  IMAD.MOV.U32 R15, RZ, RZ, -0x1 ;  /* 0xffffffffff0f7424 */ /* 0x000fe200078e00ff */
[----:B-1----:R-:W-:-:S04]  /*2cca0*/  SHF.R.U32.HI R2, RZ, 0x5, R2 ;  /* 0x00000005ff027819 */ /* 0x002fc80000011602 */
[----:B------:R-:W-:-:S05]  /*2ccb0*/  LOP3.LUT R2, R2, 0x3, RZ, 0xc0, !PT ;  /* 0x0000000302027812 */ /* 0x000fca00078ec0ff */
[----:B------:R-:W-:-:S07]  /*2ccc0*/  IMAD.MOV.U32 R13, RZ, RZ, R2 ;  /* 0x000000ffff0d7224 */ /* 0x000fce00078e0002 */
[----:B0-----:R-:W-:Y:S05]  /*2ccd0*/  WARPSYNC.COLLECTIVE R15, `(.L_x_1112) ;  /* 0x000000000f087348 */ /* 0x001fea0003c00000 */
[----:B------:R1:W2:Y:S02]  /*2cce0*/  SHFL.IDX P6, R14, R13, R12, R11 ;  /* 0x0000000c0d0e7389 */ /* 0x0002a400000c000b */
[----:B012---:R-:W-:Y:S01]  /*2ccf0*/  ENDCOLLECTIVE ;  /* 0x000000000000791b */ /* 0x007fe20003800000 */
.L_x_1112:
[----:B------:R-:W-:Y:S05]  /*2cd00*/  BSYNC B0 ;  /* 0x0000000000007941 */ /* 0x000fea0003800000 */
.L_x_1111:
[----:B------:R-:W-:Y:S05]  /*2cd10*/  BRA `(.L_x_1113) ;  /* 0xffffff7c00c47947 */ /* 0x000fea000383ffff */
.L_x_814:
[----:B------:R-:W-:Y:S01]  /*2cd20*/  BSSY B0, `(.L_x_1114) ;  /* 0x0000006000007945 */ /* 0x000fe20003800000 */
[----:B------:R-:W-:-:S07]  /*2cd30*/  IMAD.MOV.U32 R15, RZ, RZ, -0x1 ;  /* 0xffffffffff0f7424 */ /* 0x000fce00078e00ff */
[----:B0-----:R-:W-:Y:S05]  /*2cd40*/  WARPSYNC.COLLECTIVE R15, `(.L_x_1115) ;  /* 0x000000000f0c7348 */ /* 0x001fea0003c00000 */
[----:B------:R-:W-:Y:S02]  /*2cd50*/  ELECT P6, UR62, PT ;  /* 0x00000000003e782f */ /* 0x000fe400038c0000 */
[----:B------:R-:W-:Y:S01]  /*2cd60*/  MOV R14, UR62 ;  /* 0x0000003e000e7c02 */ /* 0x000fe20008000f00 */
[----:B0-----:R-:W-:Y:S10]  /*2cd70*/  ENDCOLLECTIVE ;  /* 0x000000000000791b */ /* 0x001ff40003800000 */
.L_x_1115:
[----:B------:R-:W-:Y:S05]  /*2cd80*/  BSYNC B0 ;  /* 0x0000000000007941 */ /* 0x000fea0003800000 */
.L_x_1114:
[----:B------:R-:W-:Y:S05]  /*2cd90*/  BRA `(.L_x_1116) ;  /* 0xffffff7c00b87947 */ /* 0x000fea000383ffff */
.L_x_816:
[----:B0-----:R0:W1:Y:S02]  /*2cda0*/  SYNCS.PHASECHK.TRANS64.TRYWAIT P1, [R3+URZ+0x38840], R2 ;  /* 0x03884002030075a7 */ /* 0x001064000802017f */
[----:B-1----:R-:W-:Y:S05]  /*2cdb0*/  @!P1 NANOSLEEP.SYNCS 0x989680 ;  /* 0x009896800000995d */ /* 0x002fea0003900000 */
[----:B------:R-:W1:Y:S02]  /*2cdc0*/  @!P1 SYNCS.PHASECHK.TRANS64 P1, [R3+URZ+0x38840], R2 ;  /* 0x03884002030095a7 */ /* 0x000e64000802007f */
[----:B-1----:R-:W-:Y:S05]  /*2cdd0*/  @!P1 BRA `(.L_x_816) ;  /* 0xfffffffc00f09947 */ /* 0x002fea000383ffff */
[----:B------:R-:W-:Y:S05]  /*2cde0*/  BRA `(.L_x_1117) ;  /* 0xffffff7c00e07947 */ /* 0x000fea000383ffff */
.L_x_818:
[----:B-1----:R1:W2:Y:S02]  /*2cdf0*/  SYNCS.PHASECHK.TRANS64.TRYWAIT P1, [R27+URZ+0x38840], R0 ;  /* 0x038840001b0075a7 */ /* 0x0022a4000802017f */
[----:B--2---:R-:W-:Y:S05]  /*2ce00*/  @!P1 NANOSLEEP.SYNCS 0x989680 ;  /* 0x009896800000995d */ /* 0x004fea0003900000 */
[----:B------:R-:W2:Y:S02]  /*2ce10*/  @!P1 SYNCS.PHASECHK.TRANS64 P1, [R27+URZ+0x38840], R0 ;  /* 0x038840001b0095a7 */ /* 0x000ea4000802007f */
[----:B--2---:R-:W-:Y:S05]  /*2ce20*/  @!P1 BRA `(.L_x_818) ;  /* 0xfffffffc00f09947 */ /* 0x004fea000383ffff */
[----:B------:R-:W-:Y:S05]  /*2ce30*/  BRA `(.L_x_1118) ;  /* 0xffffff7c00ec7947 */ /* 0x000fea000383ffff */
.L_x_820:
[----:B--2---:R2:W3:Y:S02]  /*2ce40*/  SYNCS.PHASECHK.TRANS64.TRYWAIT P1, [R3+URZ+0x38860], R2 ;  /* 0x03886002030075a7 */ /* 0x0044e4000802017f */
[----:B---3--:R-:W-:Y:S05]  /*2ce50*/  @!P1 NANOSLEEP.SYNCS 0x989680 ;  /* 0x009896800000995d */ /* 0x008fea0003900000 */
[----:B------:R-:W3:Y:S02]  /*2ce60*/  @!P1 SYNCS.PHASECHK.TRANS64 P1, [R3+URZ+0x38860], R2 ;  /* 0x03886002030095a7 */ /* 0x000ee4000802007f */
[----:B---3--:R-:W-:Y:S05]  /*2ce70*/  @!P1 BRA `(.L_x_820) ;  /* 0xfffffffc00f09947 */ /* 0x008fea000383ffff */
[----:B------:R-:W-:Y:S05]  /*2ce80*/  BRA `(.L_x_1119) ;  /* 0xffffff7c00e87947 */ /* 0x000fea000383ffff */
.L_x_822:
[----:B---3--:R3:W4:Y:S02]  /*2ce90*/  SYNCS.PHASECHK.TRANS64.TRYWAIT P1, [R27+URZ+0x38860], R0 ;  /* 0x038860001b0075a7 */ /* 0x008724000802017f */
[----:B----4-:R-:W-:Y:S05]  /*2cea0*/  @!P1 NANOSLEEP.SYNCS 0x989680 ;  /* 0x009896800000995d */ /* 0x010fea0003900000 */
[----:B------:R-:W4:Y:S02]  /*2ceb0*/  @!P1 SYNCS.PHASECHK.TRANS64 P1, [R27+URZ+0x38860], R0 ;  /* 0x038860001b0095a7 */ /* 0x000f24000802007f */
[----:B----4-:R-:W-:Y:S05]  /*2cec0*/  @!P1 BRA `(.L_x_822) ;  /* 0xfffffffc00f09947 */ /* 0x010fea000383ffff */
[----:B------:R-:W-:Y:S05]  /*2ced0*/  BRA `(.L_x_1120) ;  /* 0xffffff7c00e47947 */ /* 0x000fea000383ffff */
.L_x_824:
[----:B----4-:R4:W0:Y:S02]  /*2cee0*/  SYNCS.PHASECHK.TRANS64.TRYWAIT P1, [R3+URZ+0x38880], R2 ;  /* 0x03888002030075a7 */ /* 0x010824000802017f */
[----:B0-----:R-:W-:Y:S05]  /*2cef0*/  @!P1 NANOSLEEP.SYNCS 0x989680 ;  /* 0x009896800000995d */ /* 0x001fea0003900000 */
[----:B------:R-:W0:Y:S02]  /*2cf00*/  @!P1 SYNCS.PHASECHK.TRANS64 P1, [R3+URZ+0x38880], R2 ;  /* 0x03888002030095a7 */ /* 0x000e24000802007f */
[----:B0-----:R-:W-:Y:S05]  /*2cf10*/  @!P1 BRA `(.L_x_824) ;  /* 0xfffffffc00f09947 */ /* 0x001fea000383ffff */
[----:B------:R-:W-:Y:S05]  /*2cf20*/  BRA `(.L_x_1121) ;  /* 0xffffff7c00e07947 */ /* 0x000fea000383ffff */
.L_x_1122:
        /* <DEDUP_REMOVED lines=13> */
.L_x_15827:


//--------------------- .text._ZN7cutlass13device_kernelIN5flash11enable_sm90INS1_16FlashAttnFwdSm90INS1_25CollectiveMainloopFwdSm90ILi2EN4cute5tupleIJNS5_1CILi1EEES8_S8_EEENS6_IJNS7_ILi128EEENS7_ILi64EEENS7_ILi256EEEEEELi256ENS_12float_e4m3_tEfNS_4arch4Sm90ELb0ELb1ELb0ELb0ELb1ELb0ELb0ELb1ELb0ELb1ELb0ELb0EEENS1_21CollectiveEpilogueFwdINS6_IJSA_SC_SB_EEES9_NS_10bfloat16_tESG_Li256ELb0ELb1ELb0ELb1EEENS1_30DynamicPersistentTileSchedulerILi256ELi128ELb0ELb1ELb1EEEEEEEEEvNT_6ParamsE --------------------------
	.section	.text._ZN7cutlass13device_kernelIN5flash11enable_sm90INS1_16FlashAttnFwdSm90INS1_25CollectiveMainloopFwdSm90ILi2EN4cute5tupleIJNS5_1CILi1EEES8_S8_EEENS6_IJNS7_ILi128EEENS7_ILi64EEENS7_ILi256EEEEEELi256ENS_12float_e4m3_tEfNS_4arch4Sm90ELb0ELb1ELb0ELb0ELb1ELb0ELb0ELb1ELb0ELb1ELb0ELb0EEENS1_21CollectiveEpilogueFwdINS6_IJSA_SC_SB_EEES9_NS_10bfloat16_tESG_Li256ELb0ELb1ELb0ELb1EEENS1_30DynamicPersistentTileSchedulerILi256ELi128ELb0ELb1ELb1EEEEEEEEEvNT_6ParamsE,"ax",@progbits
	.align	128
.text._ZN7cutlass13device_kernelIN5flash11enable_sm90INS1_16FlashAttnFwdSm90INS1_25CollectiveMainloopFwdSm90ILi2EN4cute5tupleIJNS5_1CILi1EEES8_S8_EEENS6_IJNS7_ILi128EEENS7_ILi64EEENS7_ILi256EEEEEELi256ENS_12float_e4m3_tEfNS_4arch4Sm90ELb0ELb1ELb0ELb0ELb1ELb0ELb0ELb1ELb0ELb1ELb0ELb0EEENS1_21CollectiveEpilogueFwdINS6_IJSA_SC_SB_EEES9_NS_10bfloat16_tESG_Li256ELb0ELb1ELb0ELb1EEENS1_30DynamicPersistentTileSchedulerILi256ELi128ELb0ELb1ELb1EEEEEEEEEvNT_6ParamsE:
        .type           _ZN7cutlass13device_kernelIN5flash11enable_sm90INS1_16FlashAttnFwdSm90INS1_25CollectiveMainloopFwdSm90ILi2EN4cute5tupleIJNS5_1CILi1EEES8_S8_EEENS6_IJNS7_ILi128EEENS7_ILi64EEENS7_ILi256EEEEEELi256ENS_12float_e4m3_tEfNS_4arch4Sm90ELb0ELb1ELb0ELb0ELb1ELb0ELb0ELb1ELb0ELb1ELb0ELb0EEENS1_21CollectiveEpilogueFwdINS6_IJSA_SC_SB_EEES9_NS_10bfloat16_tESG_Li256ELb0ELb1ELb0ELb1EEENS1_30DynamicPersistentTileSchedulerILi256ELi128ELb0ELb1ELb1EEEEEEEEEvNT_6ParamsE,@function
        .size           _ZN7cutlass13device_kernelIN5flash11enable_sm90INS1_16FlashAttnFwdSm90INS1_25CollectiveMainloopFwdSm90ILi2EN4cute5tupleIJNS5_1CILi1EEES8_S8_EEENS6_IJNS7_ILi128EEENS7_ILi64EEENS7_ILi256EEEEEELi256ENS_12float_e4m3_tEfNS_4arch4Sm90ELb0ELb1ELb0ELb0ELb1ELb0ELb0ELb1ELb0ELb1ELb0ELb0EEENS1_21CollectiveEpilogueFwdINS6_IJSA_SC_SB_EEES9_NS_10bfloat16_tESG_Li256ELb0ELb1ELb0ELb1EEENS1_30DynamicPersistentTileSchedulerILi256ELi128ELb0ELb1ELb1EEEEEEEEEvNT_6ParamsE,(.L_x_15828 - _ZN7cutlass13device_kernelIN5flash11enable_sm90INS1_16FlashAttnFwdSm90INS1_25CollectiveMainloopFwdSm90ILi2EN4cute5tupleIJNS5_1CILi1EEES8_S8_EEENS6_IJNS7_ILi128EEENS7_ILi64EEENS7_ILi256EEEEEELi256ENS_12float_e4m3_tEfNS_4arch4Sm90ELb0ELb1ELb0ELb0ELb1ELb0ELb0ELb1ELb0ELb1ELb0ELb0EEENS1_21CollectiveEpilogueFwdINS6_IJSA_SC_SB_EEES9_NS_10bfloat16_tESG_Li256ELb0ELb1ELb0ELb1EEENS1_30DynamicPersistentTileSchedulerILi256ELi128ELb0ELb1ELb1EEEEEEEEEvNT_6ParamsE)
        .other          _ZN7cutlass13device_kernelIN5flash11enable_sm90INS1_16FlashAttnFwdSm90INS1_25CollectiveMainloopFwdSm90ILi2EN4cute5tupleIJNS5_1CILi1EEES8_S8_EEENS6_IJNS7_ILi128EEENS7_ILi64EEENS7_ILi256EEEEEELi256ENS_12float_e4m3_tEfNS_4arch4Sm90ELb0ELb1ELb0ELb0ELb1ELb0ELb0ELb1ELb0ELb1ELb0ELb0EEENS1_21CollectiveEpilogueFwdINS6_IJSA_SC_SB_EEES9_NS_10bfloat16_tESG_Li256ELb0ELb1ELb0ELb1EEENS1_30DynamicPersistentTileSchedulerILi256ELi128ELb0ELb1ELb1EEEEEEEEEvNT_6ParamsE,@"STO_CUDA_ENTRY STV_DEFAULT"
_ZN7cutlass13device_kernelIN5flash11enable_sm90INS1_16FlashAttnFwdSm90INS1_25CollectiveMainloopFwdSm90ILi2EN4cute5tupleIJNS5_1CILi1EEES8_S8_EEENS6_IJNS7_ILi128EEENS7_ILi64EEENS7_ILi256EEEEEELi256ENS_12float_e4m3_tEfNS_4arch4Sm90ELb0ELb1ELb0ELb0ELb1ELb0ELb0ELb1ELb0ELb1ELb0ELb0EEENS1_21CollectiveEpilogueFwdINS6_IJSA_SC_SB_EEES9_NS_10bfloat16_tESG_Li256ELb0ELb1ELb0ELb1EEENS1_30DynamicPersistentTileSchedulerILi256ELi128ELb0ELb1ELb1EEEEEEEEEvNT_6ParamsE:
        /* <DEDUP_REMOVED lines=45> */
.L_x_1123:
        /* <DEDUP_REMOVED lines=22> */
.L_x_1124:
        /* <DEDUP_REMOVED lines=18> */
.L_x_1125:
        /* <DEDUP_REMOVED lines=22> */
.L_x_1126:
        /* <DEDUP_REMOVED lines=24> */
.L_x_1127:
[----:B------:R-:W-:Y:S01]  /*0830*/  UISETP.NE.AND UP0, UPT, UR9, URZ, UPT ;  /* 0x0000003f0900728c */ /* 0x000fe2000bf05270 */
[----:B------:R-:W-:Y:S01]  /*0840*/  NOP ;  /* 0x0000000000007918 */ /* 0x000fe20000000000 */
[----:B------:R-:W-:Y:S01]  /*0850*/  UMOV UR36, 0x1 ;  /* 0x0000000100247882 */ /* 0x000fe20000000000 */
[----:B------:R-:W-:Y:S01]  /*0860*/  IMAD.U32 R33, RZ, RZ, UR10 ;  /* 0x0000000aff217e24 */ /* 0x000fe2000f8e00ff */
[----:B------:R-:W-:Y:S01]  /*0870*/  USEL UR36, UR36, 0x2, !UP0 ;  /* 0x0000000224247887 */ /* 0x000fe2000c000000 */
[----:B01234-:R-:W-:Y:S01]  /*0880*/  BAR.SYNC.DEFER_BLOCKING 0x0 ;  /* 0x0000000000007b1d */ /* 0x01ffe20000010000 */
[----:B------:R-:W-:-:S05]  /*0890*/  PLOP3.LUT P0, PT, PT, PT, UP0, 0x80, 0x0 ;  /* 0x000000000000781c */ /* 0x000fca0003f0f008 */
[----:B------:R-:W-:-:S08]  /*08a0*/  ULDC.64 UR52, c[0x0][0x208] ;  /* 0x0000820000347ab9 */ /* 0x000fd00000000a00 */
[----:B------:R-:W-:Y:S05]  /*08b0*/  @!P0 BRA `(.L_x_1128) ;  /* 0x000000dc00008947 */ /* 0x000fea0003800000 */
.L_x_1129:
[----:B------:R-:W-:-:S08]  /*08c0*/  NOP ;  /* 0x0000000000007918 */ /* 0x000fd00000000000 */
[----:B------:R-:W0:Y:S02]  /*08d0*/  USETMAXREG.TRY_ALLOC.CTAPOOL UP0, 0xe8 ;  /* 0x000000e8000079c8 */ /* 0x000e240008000600 */
[----:B0-----:R-:W-:-:S13]  /*08e0*/  PLOP3.LUT P0, PT, PT, PT, UP0, 0x80, 0x0 ;  /* 0x000000000000781c */ /* 0x001fda0003f0f008 */
[----:B------:R-:W-:Y:S05]  /*08f0*/  @!P0 BRA `(.L_x_1129) ;  /* 0xfffffffc00f08947 */ /* 0x000fea000383ffff */
[----:B------:R-:W0:Y:S01]  /*0900*/  S2R R0, SR_TID.X ;  /* 0x0000000000007919 */ /* 0x000e220000002100 */
[----:B------:R-:W1:Y:S08]  /*0910*/  S2UR UR4, SR_CTAID.X ;  /* 0x00000000000479c3 */ /* 0x000e700000002500 */
[----:B------:R-:W-:Y:S08]  /*0920*/  BAR.ARV 0x4, 0x180 ;  /* 0x0106000000007b1d */ /* 0x000ff00000002000 */
        /* <DEDUP_REMOVED lines=65> */
.L_x_1234:
[----:B------:R-:W-:Y:S01]  /*0d40*/  ULDC UR5, c[0x0][0xc60] ;  /* 0x0003180000057ab9 */ /* 0x000fe20000000800 */
[----:B------:R-:W-:Y:S01]  /*0d50*/  UMOV UR9, UR4 ;  /* 0x0000000400097c82 */ /* 0x000fe20008000000 */
[----:B------:R-:W-:-:S11]  /*0d60*/  UISETP.NE.AND UP0, UPT, UR5, 0x1, UPT ;  /* 0x000000010500788c */ /* 0x000fd6000bf05270 */
[----:B------:R-:W-:Y:S01]  /*0d70*/  @UP0 ULDC UR6, c[0x0][0xc64] ;  /* 0x0003190000060ab9 */ /* 0x000fe20000000800 */
[----:B------:R-:W-:Y:S01]  /*0d80*/  @UP0 ULDC UR8, c[0x0][0xc68] ;  /* 0x00031a0000080ab9 */ /* 0x000fe20000000800 */
[----:B------:R-:W-:-:S04]  /*0d90*/  UIMAD.WIDE.U32 UR6, UR4, UR6, URZ ;  /* 0x00000006040672a5 */ /* 0x000fc8000f8e003f */
[----:B------:R-:W-:-:S03]  /*0da0*/  @UP0 USHF.R.U32.HI UR9, URZ, UR8, UR7 ;  /* 0x000000083f090299 */ /* 0x000fc60008011607 */
[----:B------:R-:W-:Y:S02]  /*0db0*/  ULDC UR6, c[0x0][0xc78] ;  /* 0x00031e0000067ab9 */ /* 0x000fe40000000800 */
[----:B------:R-:W-:Y:S02]  /*0dc0*/  UISETP.GE.AND UP0, UPT, UR9, UR6, UPT ;  /* 0x000000060900728c */ /* 0x000fe4000bf06270 */
[----:B------:R-:W-:-:S04]  /*0dd0*/  UIADD3 UR6, -UR9, URZ, URZ ;  /* 0x0000003f09067290 */ /* 0x000fc8000fffe13f */
[----:B------:R-:W-:Y:S01]  /*0de0*/  PLOP3.LUT P0, PT, PT, PT, UP0, 0x80, 0x0 ;  /* 0x000000000000781c */ /* 0x000fe20003f0f008 */
[----:B------:R-:W-:-:S12]  /*0df0*/  UIMAD UR7, UR5, UR6, UR4 ;  /* 0x00000006050772a4 */ /* 0x000fd8000f8e0204 */
[----:B012345:R-:W-:Y:S05]  /*0e00*/  @!P0 BRA `(.L_x_1130) ;  /* 0x0000000000208947 */ /* 0x03ffea0003800000 */
[----:B------:R-:W-:Y:S01]  /*0e10*/  ULDC UR6, c[0x0][0xc6c] ;  /* 0x00031b0000067ab9 */ /* 0x000fe20000000800 */
[----:B------:R-:W-:Y:S01]  /*0e20*/  UMOV UR8, UR7 ;  /* 0x0000000700087c82 */ /* 0x000fe20008000000 */
[----:B------:R-:W-:-:S11]  /*0e30*/  UISETP.NE.AND UP0, UPT, UR6, 0x1, UPT ;  /* 0x000000010600788c */ /* 0x000fd6000bf05270 */
[----:B------:R-:W-:Y:S02]  /*0e40*/  @UP0 ULDC.64 UR10, c[0x0][0xc70] ;  /* 0x00031c00000a0ab9 */ /* 0x000fe40000000a00 */
[----:B------:R-:W-:-:S04]  /*0e50*/  UIMAD.WIDE.U32 UR4, UR7, UR10, URZ ;  /* 0x0000000a070472a5 */ /* 0x000fc8000f8e003f */
[----:B------:R-:W-:-:S04]  /*0e60*/  @UP0 USHF.R.U32.HI UR8, URZ, UR11, UR5 ;  /* 0x0000000b3f080299 */ /* 0x000fc80008011605 */
[----:B------:R-:W-:Y:S01]  /*0e70*/  UIMAD UR4, UR8, UR6, URZ ;  /* 0x00000006080472a4 */ /* 0x000fe2000f8e023f */
[----:B------:R-:W-:Y:S11]  /*0e80*/  BRA `(.L_x_1131) ;  /* 0x00000000001c7947 */ /* 0x000ff60003800000 */
.L_x_1130:
[----:B------:R-:W-:Y:S01]  /*0e90*/  ULDC UR6, c[0x0][0xc54] ;  /* 0x0003150000067ab9 */ /* 0x000fe20000000800 */
[----:B------:R-:W-:Y:S01]  /*0ea0*/  UMOV UR8, UR7 ;  /* 0x0000000700087c82 */ /* 0x000fe20008000000 */
[----:B------:R-:W-:-:S11]  /*0eb0*/  UISETP.NE.AND UP0, UPT, UR6, 0x1, UPT ;  /* 0x000000010600788c */ /* 0x000fd6000bf05270 */
[----:B------:R-:W-:Y:S02]  /*0ec0*/  @UP0 ULDC.64 UR10, c[0x0][0xc58] ;  /* 0x00031600000a0ab9 */ /* 0x000fe40000000a00 */
[----:B------:R-:W-:-:S04]  /*0ed0*/  UIMAD.WIDE.U32 UR4, UR7, UR10, URZ ;  /* 0x0000000a070472a5 */ /* 0x000fc8000f8e003f */
[----:B------:R-:W-:-:S04]  /*0ee0*/  @UP0 USHF.R.U32.HI UR8, URZ, UR11, UR5 ;  /* 0x0000000b3f080299 */ /* 0x000fc80008011605 */
[----:B------:R-:W-:-:S12]  /*0ef0*/  UIMAD UR4, UR8, UR6, URZ ;  /* 0x00000006080472a4 */ /* 0x000fd8000f8e023f */
.L_x_1131:
[----:B------:R-:W-:Y:S01]  /*0f00*/  ULDC UR37, c[0x0][0xc48] ;  /* 0x0003120000257ab9 */ /* 0x000fe20000000800 */
[----:B------:R-:W-:Y:S01]  /*0f10*/  UIADD3 UR6, UR7, -UR4, URZ ;  /* 0x8000000407067290 */ /* 0x000fe2000fffe03f */
[----:B------:R-:W-:Y:S01]  /*0f20*/  IMAD.MOV.U32 R3, RZ, RZ, 0x3f800000 ;  /* 0x3f800000ff037424 */ /* 0x000fe200078e00ff */
[----:B------:R-:W-:Y:S01]  /*0f30*/  UISETP.NE.AND UP2, UPT, UR37, 0x1, UPT ;  /* 0x000000012500788c */ /* 0x000fe2000bf45270 */
[----:B------:R-:W-:Y:S01]  /*0f40*/  IMAD.MOV.U32 R0, RZ, RZ, 0x3f800000 ;  /* 0x3f800000ff007424 */ /* 0x000fe200078e00ff */
[----:B------:R-:W-:Y:S01]  /*0f50*/  ULDC.64 UR4, c[0x0][0x990] ;  /* 0x0002640000047ab9 */ /* 0x000fe20000000a00 */
[----:B------:R-:W-:Y:S01]  /*0f60*/  ULDC UR18, c[0x0][0xc54] ;  /* 0x0003150000127ab9 */ /* 0x000fe20000000800 */
[----:B------:R-:W-:Y:S02]  /*0f70*/  UISETP.NE.U32.AND UP0, UPT, UR4, URZ, UPT ;  /* 0x0000003f0400728c */ /* 0x000fe4000bf05070 */
[----:B------:R-:W-:Y:S02]  /*0f80*/  UIMAD UR18, UR9, UR18, UR6 ;  /* 0x00000012091272a4 */ /* 0x000fe4000f8e0206 */
[----:B------:R-:W-:Y:S01]  /*0f90*/  UISETP.NE.AND.EX UP0, UPT, UR5, URZ, UPT, UP0 ;  /* 0x0000003f0500728c */ /* 0x000fe2000bf05300 */
[----:B------:R-:W-:-:S02]  /*0fa0*/  ULDC.64 UR6, c[0x0][0x998] ;  /* 0x0002660000067ab9 */ /* 0x000fc40000000a00 */
[----:B------:R-:W-:Y:S01]  /*0fb0*/  @UP2 ULDC UR10, c[0x0][0xc4c] ;  /* 0x00031300000a2ab9 */ /* 0x000fe20000000800 */
[----:B------:R-:W-:Y:S02]  /*0fc0*/  UISETP.NE.U32.AND UP1, UPT, UR6, URZ, UPT ;  /* 0x0000003f0600728c */ /* 0x000fe4000bf25070 */
[----:B------:R-:W-:Y:S01]  /*0fd0*/  UIMAD.WIDE.U32 UR10, UR18, UR10, URZ ;  /* 0x0000000a120a72a5 */ /* 0x000fe2000f8e003f */
[----:B------:R-:W-:Y:S01]  /*0fe0*/  PLOP3.LUT P0, PT, PT, PT, UP0, 0x80, 0x0 ;  /* 0x000000000000781c */ /* 0x000fe20003f0f008 */
[----:B------:R-:W-:Y:S01]  /*0ff0*/  @UP2 ULDC UR9, c[0x0][0xc50] ;  /* 0x0003140000092ab9 */ /* 0x000fe20000000800 */
[----:B------:R-:W-:Y:S01]  /*1000*/  UISETP.NE.AND.EX UP1, UPT, UR7, URZ, UPT, UP1 ;  /* 0x0000003f0700728c */ /* 0x000fe2000bf25310 */
[----:B------:R-:W-:Y:S01]  /*1010*/  UMOV UR42, UR18 ;  /* 0x00000012002a7c82 */ /* 0x000fe20008000000 */
[----:B------:R-:W-:Y:S02]  /*1020*/  @UP2 USHF.R.U32.HI UR42, URZ, UR9, UR11 ;  /* 0x000000093f2a2299 */ /* 0x000fe4000801160b */
[----:B------:R-:W-:-:S02]  /*1030*/  ULOP3.LUT UR8, UR8, 0x1ffffff, URZ, 0x3c, !UPT ;  /* 0x01ffffff08087892 */ /* 0x000fc4000f8e3c3f */
[----:B------:R-:W-:Y:S01]  /*1040*/  PLOP3.LUT P1, PT, PT, PT, UP1, 0x80, 0x0 ;  /* 0x000000000000781c */ /* 0x000fe20003f2f018 */
[----:B------:R-:W-:Y:S01]  /*1050*/  @UP0 USHF.R.S32.HI UR9, URZ, 0x1f, UR42 ;  /* 0x0000001f3f090899 */ /* 0x000fe2000801142a */
[----:B------:R-:W-:Y:S01]  /*1060*/  @UP0 ULDC.64 UR10, c[0x0][0x9a8] ;  /* 0x00026a00000a0ab9 */ /* 0x000fe20000000a00 */
[----:B------:R-:W-:Y:S02]  /*1070*/  UIADD3 UR15, -UR42, URZ, URZ ;  /* 0x0000003f2a0f7290 */ /* 0x000fe4000fffe13f */
[----:B------:R-:W-:Y:S02]  /*1080*/  @UP0 UIMAD UR9, UR9, UR10, URZ ;  /* 0x0000000a090902a4 */ /* 0x000fe4000f8e023f */
[----:B------:R-:W-:Y:S02]  /*1090*/  @UP0 UIMAD.WIDE.U32 UR12, UR42, UR10, URZ ;  /* 0x0000000a2a0c02a5 */ /* 0x000fe4000f8e003f */
[----:B------:R-:W-:Y:S01]  /*10a0*/  @UP1 USHF.R.S32.HI UR10, URZ, 0x1f, UR42 ;  /* 0x0000001f3f0a1899 */ /* 0x000fe2000801142a */
[----:B------:R-:W-:Y:S01]  /*10b0*/  @UP1 ULDC.64 UR16, c[0x0][0x9b8] ;  /* 0x00026e0000101ab9 */ /* 0x000fe20000000a00 */
[----:B------:R-:W-:-:S02]  /*10c0*/  @UP0 UIMAD UR14, UR42, UR11, UR9 ;  /* 0x0000000b2a0e02a4 */ /* 0x000fc4000f8e0209 */
[----:B------:R-:W-:Y:S02]  /*10d0*/  @UP1 UIMAD UR9, UR10, UR16, URZ ;  /* 0x000000100a0912a4 */ /* 0x000fe4000f8e023f */
[----:B------:R-:W-:Y:S02]  /*10e0*/  UIMAD UR37, UR37, UR15, UR18 ;  /* 0x0000000f252572a4 */ /* 0x000fe4000f8e0212 */
[----:B------:R-:W-:Y:S02]  /*10f0*/  @UP1 UIMAD UR15, UR42, UR17, UR9 ;  /* 0x000000112a0f12a4 */ /* 0x000fe4000f8e0209 */
[----:B------:R-:W-:Y:S02]  /*1100*/  @UP0 USHF.R.S32.HI UR9, URZ, 0x1f, UR37 ;  /* 0x0000001f3f090899 */ /* 0x000fe40008011425 */
[----:B------:R-:W-:Y:S02]  /*1110*/  @UP1 UIMAD.WIDE.U32 UR10, UR42, UR16, URZ ;  /* 0x000000102a0a12a5 */ /* 0x000fe4000f8e003f */
[----:B------:R-:W-:Y:S01]  /*1120*/  @UP1 USHF.R.S32.HI UR20, URZ, 0x1f, UR37 ;  /* 0x0000001f3f141899 */ /* 0x000fe20008011425 */
[----:B------:R-:W-:Y:S01]  /*1130*/  @UP0 ULDC.64 UR16, c[0x0][0x9b0] ;  /* 0x00026c0000100ab9 */ /* 0x000fe20000000a00 */
[----:B------:R-:W-:Y:S01]  /*1140*/  @UP1 ULDC.64 UR18, c[0x0][0x9c0] ;  /* 0x0002700000121ab9 */ /* 0x000fe20000000a00 */
[----:B------:R-:W-:-:S02]  /*1150*/  @UP0 UIADD3 UR13, UR13, UR14, URZ ;  /* 0x0000000e0d0d0290 */ /* 0x000fc4000fffe03f */
[----:B------:R-:W-:Y:S02]  /*1160*/  @UP0 UIMAD UR9, UR9, UR16, URZ ;  /* 0x00000010090902a4 */ /* 0x000fe4000f8e023f */
[----:B------:R-:W-:Y:S02]  /*1170*/  @UP1 UIADD3 UR11, UR11, UR15, URZ ;  /* 0x0000000f0b0b1290 */ /* 0x000fe4000fffe03f */
[----:B------:R-:W-:Y:S02]  /*1180*/  @UP1 UIMAD UR14, UR20, UR18, URZ ;  /* 0x00000012140e12a4 */ /* 0x000fe4000f8e023f */
[----:B------:R-:W-:Y:S02]  /*1190*/  @UP0 UIMAD UR9, UR37, UR17, UR9 ;  /* 0x00000011250902a4 */ /* 0x000fe4000f8e0209 */
[----:B------:R-:W-:Y:S02]  /*11a0*/  @UP0 UIMAD.WIDE.U32 UR12, UR37, UR16, UR12 ;  /* 0x00000010250c02a5 */ /* 0x000fe4000f8e000c */
[----:B------:R-:W-:-:S02]  /*11b0*/  @UP1 UIMAD UR14, UR37, UR19, UR14 ;  /* 0x00000013250e12a4 */ /* 0x000fc4000f8e020e */
[----:B------:R-:W-:Y:S02]  /*11c0*/  @UP1 UIMAD.WIDE.U32 UR10, UR37, UR18, UR10 ;  /* 0x00000012250a12a5 */ /* 0x000fe4000f8e000a */
        /* <DEDUP_REMOVED lines=8> */
[----:B------:R-:W-:Y:S01]  /*1250*/  ULDC UR39, c[0x0][0x424] ;  /* 0x0001090000277ab9 */ /* 0x000fe20000000800 */
[----:B------:R-:W-:Y:S01]  /*1260*/  IMAD.U32 R5, RZ, RZ, UR5 ;  /* 0x00000005ff057e24 */ /* 0x000fe2000f8e00ff */
[----:B------:R-:W-:Y:S01]  /*1270*/  ULDC.64 UR4, c[0x0][0x418] ;  /* 0x0001060000047ab9 */ /* 0x000fe20000000a00 */
[----:B------:R-:W-:Y:S01]  /*1280*/  IMAD.U32 R7, RZ, RZ, UR7 ;  /* 0x00000007ff077e24 */ /* 0x000fe2000f8e00ff */
[----:B------:R-:W-:Y:S01]  /*1290*/  ULDC UR54, c[0x0][0x288] ;  /* 0x0000a20000367ab9 */ /* 0x000fe20000000800 */
[----:B------:R-:W-:Y:S01]  /*12a0*/  ULDC UR10, c[0x0][0x2f0] ;  /* 0x0000bc00000a7ab9 */ /* 0x000fe20000000800 */
[----:B------:R-:W2:Y:S01]  /*12b0*/  @P0 LDG.E R3, desc[UR52][R4.64] ;  /* 0x0000003404030981 */ /* 0x000ea2000c1e1900 */
[----:B------:R-:W-:-:S03]  /*12c0*/  ULDC UR11, c[0x0][0x988] ;  /* 0x00026200000b7ab9 */ /* 0x000fc60000000800 */
[----:B------:R-:W2:Y:S01]  /*12d0*/  @P1 LDG.E R0, desc[UR52][R6.64] ;  /* 0x0000003406001981 */ /* 0x000ea2000c1e1900 */
[----:B------:R-:W-:Y:S02]  /*12e0*/  UISETP.NE.U32.AND UP0, UPT, UR4, URZ, UPT ;  /* 0x0000003f0400728c */ /* 0x000fe4000bf05070 */
[----:B------:R-:W-:Y:S02]  /*12f0*/  UIADD3 UR9, -UR54, 0x1, URZ ;  /* 0x0000000136097890 */ /* 0x000fe4000fffe13f */
[----:B------:R-:W-:Y:S01]  /*1300*/  UISETP.NE.AND.EX UP0, UPT, UR5, URZ, UPT, UP0 ;  /* 0x0000003f0500728c */ /* 0x000fe2000bf05300 */
[----:B------:R-:W-:Y:S02]  /*1310*/  ULDC UR4, c[0x0][0xc3c] ;  /* 0x00030f0000047ab9 */ /* 0x000fe40000000800 */
[----:B------:R-:W-:Y:S01]  /*1320*/  ULDC UR5, c[0x0][0x448] ;  /* 0x0001120000057ab9 */ /* 0x000fe20000000800 */
[----:B------:R-:W-:Y:S02]  /*1330*/  UIADD3 UR4, UR8, UR4, URZ ;  /* 0x0000000408047290 */ /* 0x000fe4000fffe03f */
[----:B------:R-:W-:-:S02]  /*1340*/  UISETP.NE.AND UP5, UPT, UR5, 0x1, UPT ;  /* 0x000000010500788c */ /* 0x000fc4000bfa5270 */
[----:B------:R-:W-:Y:S02]  /*1350*/  USHF.L.U32 UR38, UR4, 0x7, URZ ;  /* 0x0000000704267899 */ /* 0x000fe4000800063f */
[----:B------:R-:W-:Y:S02]  /*1360*/  USEL UR39, UR39, 0x1, UP0 ;  /* 0x0000000127277887 */ /* 0x000fe40008000000 */
[----:B------:R-:W-:Y:S01]  /*1370*/  UIADD3 UR8, UR38, 0x7f, URZ ;  /* 0x0000007f26087890 */ /* 0x000fe2000fffe03f */
[----:B------:R-:W-:Y:S01]  /*1380*/  ULDC.64 UR4, c[0x0][0x9e0] ;  /* 0x0002780000047ab9 */ /* 0x000fe20000000a00 */
[----:B------:R-:W-:-:S03]  /*1390*/  UIMAD UR9, UR39, UR10, UR9 ;  /* 0x0000000a270972a4 */ /* 0x000fc6000f8e0209 */
[----:B------:R-:W-:Y:S01]  /*13a0*/  @UP5 ULDC UR6, c[0x0][0x44c] ;  /* 0x0001130000065ab9 */ /* 0x000fe20000000800 */
[----:B------:R-:W-:Y:S02]  /*13b0*/  UISETP.GE.AND UP4, UPT, UR5, 0x1, UPT ;  /* 0x000000010500788c */ /* 0x000fe4000bf86270 */
[----:B------:R-:W-:Y:S01]  /*13c0*/  UIMAD.WIDE.U32 UR6, UR8, UR6, URZ ;  /* 0x00000006080672a5 */ /* 0x000fe2000f8e003f */
[----:B------:R-:W-:Y:S01]  /*13d0*/  @UP5 ULDC UR12, c[0x0][0x450] ;  /* 0x00011400000c5ab9 */ /* 0x000fe20000000800 */
[----:B------:R-:W-:Y:S02]  /*13e0*/  UP2UR UR48, UPR, URZ, 0x20 ;  /* 0x000000203f307883 */ /* 0x000fe40008000000 */
[----:B------:R-:W-:Y:S01]  /*13f0*/  PLOP3.LUT P0, PT, PT, PT, UP4, 0x40, 0x0 ;  /* 0x000000000000781c */ /* 0x000fe20003f0e848 */
[----:B------:R-:W-:Y:S02]  /*1400*/  @UP5 USHF.R.U32.HI UR8, URZ, UR12, UR7 ;  /* 0x0000000c3f085299 */ /* 0x000fe40008011607 */
[----:B------:R-:W-:-:S02]  /*1410*/  UP2UR UR47, UPR, URZ, 0x10 ;  /* 0x000000103f2f7883 */ /* 0x000fc40008000000 */
[----:B------:R-:W-:-:S04]  /*1420*/  UIADD3 UR8, UR9, UR8, URZ ;  /* 0x0000000809087290 */ /* 0x000fc8000fffe03f */
[----:B------:R-:W-:Y:S01]  /*1430*/  UIADD3 UR4, UR8, UR4, URZ ;  /* 0x0000000408047290 */ /* 0x000fe2000fffe03f */
[----:B--2---:R-:W-:-:S04]  /*1440*/  FMUL.FTZ R0, R3, R0 ;  /* 0x0000000003007220 */ /* 0x004fc80000410000 */
[----:B------:R-:W-:-:S05]  /*1450*/  FMUL.FTZ R0, R0, UR11 ;  /* 0x0000000b00007c20 */ /* 0x000fca0008410000 */
[----:B------:R-:W-:Y:S01]  /*1460*/  R2UR UR40, R0 ;  /* 0x00000000002872ca */ /* 0x000fe200000e0000 */
[----:B------:R-:W-:Y:S01]  /*1470*/  IMAD.U32 R0, RZ, RZ, UR4 ;  /* 0x00000004ff007e24 */ /* 0x000fe2000f8e00ff */
[----:B------:R-:W-:-:S13]  /*1480*/  @P0 BRA `(.L_x_1132) ;  /* 0x0000000000400947 */ /* 0x000fda0003800000 */
[----:B------:R-:W-:Y:S01]  /*1490*/  ISETP.LT.AND P0, PT, RZ, UR8, PT ;  /* 0x00000008ff007c0c */ /* 0x000fe2000bf01270 */
[----:B------:R-:W-:-:S12]  /*14a0*/  UIADD3 UR4, UR8, -0x1, URZ ;  /* 0xffffffff08047890 */ /* 0x000fd8000fffe03f */
[----:B------:R-:W-:Y:S05]  /*14b0*/  @P0 BRA `(.L_x_1133) ;  /* 0x00000000001c0947 */ /* 0x000fea0003800000 */
[----:B------:R-:W-:Y:S02]  /*14c0*/  UISETP.NE.AND UP0, UPT, UR5, 0x1, UPT ;  /* 0x000000010500788c */ /* 0x000fe4000bf05270 */
[----:B------:R-:W-:-:S09]  /*14d0*/  UIADD3 UR4, -UR8, URZ, URZ ;  /* 0x0000003f08047290 */ /* 0x000fd2000fffe13f */
[----:B------:R-:W-:Y:S02]  /*14e0*/  @UP0 ULDC.64 UR8, c[0x0][0x9e8] ;  /* 0x00027a0000080ab9 */ /* 0x000fe40000000a00 */
[----:B------:R-:W-:-:S04]  /*14f0*/  UIMAD.WIDE.U32 UR6, UR4, UR8, URZ ;  /* 0x00000008040672a5 */ /* 0x000fc8000f8e003f */
[----:B------:R-:W-:-:S04]  /*1500*/  @UP0 USHF.R.U32.HI UR4, URZ, UR9, UR7 ;  /* 0x000000093f040299 */ /* 0x000fc80008011607 */
[----:B------:R-:W-:Y:S01]  /*1510*/  ULOP3.LUT UR4, URZ, UR4, URZ, 0x33, !UPT ;  /* 0x000000043f047292 */ /* 0x000fe2000f8e333f */
[----:B------:R-:W-:Y:S11]  /*1520*/  BRA `(.L_x_1134) ;  /* 0x0000000000107947 */ /* 0x000ff60003800000 */
.L_x_1133:
[----:B------:R-:W-:-:S11]  /*1530*/  UISETP.NE.AND UP0, UPT, UR5, 0x1, UPT ;  /* 0x000000010500788c */ /* 0x000fd6000bf05270 */
[----:B------:R-:W-:Y:S02]  /*1540*/  @UP0 ULDC.64 UR8, c[0x0][0x9e8] ;  /* 0x00027a0000080ab9 */ /* 0x000fe40000000a00 */
[----:B------:R-:W-:-:S04]  /*1550*/  UIMAD.WIDE.U32 UR6, UR4, UR8, URZ ;  /* 0x00000008040672a5 */ /* 0x000fc8000f8e003f */
[----:B------:R-:W-:-:S12]  /*1560*/  @UP0 USHF.R.U32.HI UR4, URZ, UR9, UR7 ;  /* 0x000000093f040299 */ /* 0x000fd80008011607 */
.L_x_1134:
[----:B------:R-:W-:-:S06]  /*1570*/  UIMAD UR4, UR4, UR5, UR5 ;  /* 0x00000005040472a4 */ /* 0x000fcc000f8e0205 */
[----:B------:R-:W-:-:S07]  /*1580*/  VIMNMX R0, R0, UR4, PT ;  /* 0x0000000400007c48 */ /* 0x000fce000bfe0100 */
.L_x_1132:
[----:B------:R-:W-:Y:S01]  /*1590*/  UISETP.NE.AND UP0, UPT, UR48, URZ, UPT ;  /* 0x0000003f3000728c */ /* 0x000fe2000bf05270 */
[----:B------:R-:W-:Y:S01]  /*15a0*/  VIADD R0, R0, 0x3f ;  /* 0x0000003f00007836 */ /* 0x000fe20000000000 */
[----:B------:R-:W-:Y:S01]  /*15b0*/  UMOV UR9, UR38 ;  /* 0x0000002600097c82 */ /* 0x000fe20008000000 */
[----:B------:R-:W-:Y:S02]  /*15c0*/  UIMAD UR4, UR39, UR10, 0x3f ;  /* 0x0000003f270474a4 */ /* 0x000fe4000f8e020a */
[----:B------:R-:W-:Y:S01]  /*15d0*/  UIMAD UR54, UR39, UR10, -UR54 ;  /* 0x0000000a273672a4 */ /* 0x000fe2000f8e0a36 */
[----:B------:R-:W-:Y:S01]  /*15e0*/  SHF.R.S32.HI R3, RZ, 0x1f, R0 ;  /* 0x0000001fff037819 */ /* 0x000fe20000011400 */
[----:B------:R-:W-:Y:S01]  /*15f0*/  USHF.R.S32.HI UR8, URZ, 0x1f, UR4 ;  /* 0x0000001f3f087899 */ /* 0x000fe20008011404 */
[----:B------:R-:W-:Y:S02]  /*1600*/  ULDC UR10, c[0x0][0x9dc] ;  /* 0x00027700000a7ab9 */ /* 0x000fe40000000800 */
[----:B------:R-:W-:Y:S01]  /*1610*/  LEA.HI R3, R3, R0, RZ, 0x6 ;  /* 0x0000000003037211 */ /* 0x000fe200078f30ff */
[----:B------:R-:W-:Y:S01]  /*1620*/  @UP0 ULDC UR6, c[0x0][0x44c] ;  /* 0x0001130000060ab9 */ /* 0x000fe20000000800 */
[----:B------:R-:W-:Y:S01]  /*1630*/  @UP0 ULDC UR11, c[0x0][0x450] ;  /* 0x00011400000b0ab9 */ /* 0x000fe20000000800 */
[----:B------:R-:W-:Y:S01]  /*1640*/  UIMAD.WIDE.U32 UR6, UR38, UR6, URZ ;  /* 0x00000006260672a5 */ /* 0x000fe2000f8e003f */
[----:B------:R-:W-:Y:S01]  /*1650*/  SHF.R.S32.HI R3, RZ, 0x6, R3 ;  /* 0x00000006ff037819 */ /* 0x000fe20000011403 */
[----:B------:R-:W-:-:S02]  /*1660*/  ULEA.HI UR8, UR8, UR4, URZ, 0x6 ;  /* 0x0000000408087291 */ /* 0x000fc4000f8f303f */
[----:B------:R-:W-:Y:S02]  /*1670*/  @UP0 USHF.R.U32.HI UR9, URZ, UR11, UR7 ;  /* 0x0000000b3f090299 */ /* 0x000fe40008011607 */
[----:B------:R-:W-:Y:S02]  /*1680*/  UISETP.GE.AND UP0, UPT, UR5, 0x1, UPT ;  /* 0x000000010500788c */ /* 0x000fe4000bf06270 */
[----:B------:R-:W-:Y:S02]  /*1690*/  USHF.R.S32.HI UR8, URZ, 0x6, UR8 ;  /* 0x000000063f087899 */ /* 0x000fe40008011408 */
[----:B------:R-:W-:Y:S02]  /*16a0*/  UIADD3 UR4, UR54, UR9, URZ ;  /* 0x0000000936047290 */ /* 0x000fe4000fffe03f */
[----:B------:R-:W-:Y:S02]  /*16b0*/  PLOP3.LUT P0, PT, PT, PT, UP0, 0x40, 0x0 ;  /* 0x000000000000781c */ /* 0x000fe40003f0e808 */
[----:B------:R-:W-:Y:S01]  /*16c0*/  UIADD3 UR9, UR4, -UR10, URZ ;  /* 0x8000000a04097290 */ /* 0x000fe2000fffe03f */
[----:B------:R-:W-:-:S10]  /*16d0*/  VIMNMX R160, R3, UR8, PT ;  /* 0x0000000803a07c48 */ /* 0x000fd4000bfe0100 */
[----:B------:R-:W-:Y:S05]  /*16e0*/  @P0 BRA `(.L_x_1135) ;  /* 0x0000000000440947 */ /* 0x000fea0003800000 */
[----:B------:R-:W-:-:S06]  /*16f0*/  UISETP.GT.AND UP0, UPT, UR4, -0x1, UPT ;  /* 0xffffffff0400788c */ /* 0x000fcc000bf04270 */
[----:B------:R-:W-:-:S13]  /*1700*/  PLOP3.LUT P0, PT, PT, PT, UP0, 0x80, 0x0 ;  /* 0x000000000000781c */ /* 0x000fda0003f0f008 */
[----:B------:R-:W-:Y:S05]  /*1710*/  @P0 BRA `(.L_x_1136) ;  /* 0x00000000001c0947 */ /* 0x000fea0003800000 */
[----:B------:R-:W-:Y:S02]  /*1720*/  UISETP.NE.AND UP0, UPT, UR5, 0x1, UPT ;  /* 0x000000010500788c */ /* 0x000fe4000bf05270 */
[----:B------:R-:W-:-:S09]  /*1730*/  ULOP3.LUT UR4, URZ, UR4, URZ, 0x33, !UPT ;  /* 0x000000043f047292 */ /* 0x000fd2000f8e333f */
[----:B------:R-:W-:Y:S02]  /*1740*/  @UP0 ULDC.64 UR10, c[0x0][0x9e8] ;  /* 0x00027a00000a0ab9 */ /* 0x000fe40000000a00 */
[----:B------:R-:W-:-:S04]  /*1750*/  UIMAD.WIDE.U32 UR6, UR4, UR10, URZ ;  /* 0x0000000a040672a5 */ /* 0x000fc8000f8e003f */
[----:B------:R-:W-:-:S04]  /*1760*/  @UP0 USHF.R.U32.HI UR4, URZ, UR11, UR7 ;  /* 0x0000000b3f040299 */ /* 0x000fc80008011607 */
[----:B------:R-:W-:Y:S01]  /*1770*/  ULOP3.LUT UR4, URZ, UR4, URZ, 0x33, !UPT ;  /* 0x000000043f047292 */ /* 0x000fe2000f8e333f */
[----:B------:R-:W-:Y:S11]  /*1780*/  BRA `(.L_x_1137) ;  /* 0x0000000000107947 */ /* 0x000ff60003800000 */
.L_x_1136:
[----:B------:R-:W-:-:S11]  /*1790*/  UISETP.NE.AND UP0, UPT, UR5, 0x1, UPT ;  /* 0x000000010500788c */ /* 0x000fd6000bf05270 */
[----:B------:R-:W-:Y:S02]  /*17a0*/  @UP0 ULDC.64 UR10, c[0x0][0x9e8] ;  /* 0x00027a00000a0ab9 */ /* 0x000fe40000000a00 */
[----:B------:R-:W-:-:S04]  /*17b0*/  UIMAD.WIDE.U32 UR6, UR4, UR10, URZ ;  /* 0x0000000a040672a5 */ /* 0x000fc8000f8e003f */
[----:B------:R-:W-:-:S12]  /*17c0*/  @UP0 USHF.R.U32.HI UR4, URZ, UR11, UR7 ;  /* 0x0000000b3f040299 */ /* 0x000fd80008011607 */
.L_x_1137:
[----:B------:R-:W-:-:S04]  /*17d0*/  UIMAD UR4, UR4, UR5, URZ ;  /* 0x00000005040472a4 */ /* 0x000fc8000f8e023f */
[----:B------:R-:W-:-:S04]  /*17e0*/  UISETP.LT.AND UP0, UPT, UR9, UR4, UPT ;  /* 0x000000040900728c */ /* 0x000fc8000bf01270 */
[----:B------:R-:W-:-:S12]  /*17f0*/  USEL UR9, UR9, UR4, !UP0 ;  /* 0x0000000409097287 */ /* 0x000fd8000c000000 */
.L_x_1135:
[----:B------:R-:W-:Y:S01]  /*1800*/  USHF.R.S32.HI UR4, URZ, 0x1f, UR9 ;  /* 0x0000001f3f047899 */ /* 0x000fe20008011409 */
[----:B------:R-:W-:Y:S01]  /*1810*/  PLOP3.LUT P0, PT, PT, PT, PT, 0x80, 0x0 ;  /* 0x000000000000781c */ /* 0x000fe20003f0f070 */
[----:B------:R-:W-:Y:S01]  /*1820*/  IMAD.MOV.U32 R0, RZ, RZ, RZ ;  /* 0x000000ffff007224 */ /* 0x000fe200078e00ff */
[----:B------:R-:W-:Y:S01]  /*1830*/  CS2R R150, SRZ ;  /* 0x0000000000967805 */ /* 0x000fe2000001ff00 */
[----:B------:R-:W-:Y:S01]  /*1840*/  ULEA.HI UR4, UR4, UR9, URZ, 0x6 ;  /* 0x0000000904047291 */ /* 0x000fe2000f8f303f */
[----:B------:R-:W-:Y:S01]  /*1850*/  IMAD.MOV.U32 R3, RZ, RZ, RZ ;  /* 0x000000ffff037224 */ /* 0x000fe200078e00ff */
[----:B------:R-:W-:Y:S02]  /*1860*/  CS2R R26, SRZ ;  /* 0x00000000001a7805 */ /* 0x000fe4000001ff00 */
[----:B------:R-:W-:Y:S01]  /*1870*/  CS2R R100, SRZ ;  /* 0x0000000000647805 */ /* 0x000fe2000001ff00 */
[----:B------:R-:W-:Y:S01]  /*1880*/  USHF.R.S32.HI UR4, URZ, 0x6, UR4 ;  /* 0x000000063f047899 */ /* 0x000fe20008011404 */
[----:B------:R-:W-:-:S02]  /*1890*/  CS2R R144, SRZ ;  /* 0x0000000000907805 */ /* 0x000fc4000001ff00 */
[----:B------:R-:W-:Y:S02]  /*18a0*/  CS2R R92, SRZ ;  /* 0x00000000005c7805 */ /* 0x000fe4000001ff00 */
[----:B------:R-:W-:Y:S01]  /*18b0*/  CS2R R142, SRZ ;  /* 0x00000000008e7805 */ /* 0x000fe2000001ff00 */
[----:B------:R-:W-:Y:S01]  /*18c0*/  UISETP.LT.AND UP0, UPT, URZ, UR4, UPT ;  /* 0x000000043f00728c */ /* 0x000fe2000bf01270 */
[----:B------:R-:W-:Y:S02]  /*18d0*/  CS2R R30, SRZ ;  /* 0x00000000001e7805 */ /* 0x000fe4000001ff00 */
[----:B------:R-:W-:Y:S02]  /*18e0*/  CS2R R136, SRZ ;  /* 0x0000000000887805 */ /* 0x000fe4000001ff00 */
[----:B------:R-:W-:Y:S01]  /*18f0*/  CS2R R84, SRZ ;  /* 0x0000000000547805 */ /* 0x000fe2000001ff00 */
[----:B------:R-:W-:Y:S01]  /*1900*/  USEL UR41, URZ, UR4, !UP0 ;  /* 0x000000043f297287 */ /* 0x000fe2000c000000 */
[----:B------:R-:W-:-:S02]  /*1910*/  CS2R R134, SRZ ;  /* 0x0000000000867805 */ /* 0x000fc4000001ff00 */
[----:B------:R-:W-:Y:S02]  /*1920*/  CS2R R34, SRZ ;  /* 0x0000000000227805 */ /* 0x000fe4000001ff00 */
[----:B------:R-:W-:Y:S02]  /*1930*/  CS2R R128, SRZ ;  /* 0x0000000000807805 */ /* 0x000fe4000001ff00 */
[----:B------:R-:W-:Y:S02]  /*1940*/  CS2R R76, SRZ ;  /* 0x00000000004c7805 */ /* 0x000fe4000001ff00 */
[----:B------:R-:W-:Y:S02]  /*1950*/  CS2R R126, SRZ ;  /* 0x00000000007e7805 */ /* 0x000fe4000001ff00 */
[----:B------:R-:W-:Y:S02]  /*1960*/  ISETP.GT.AND P1, PT, R160, UR41, PT ;  /* 0x00000029a0007c0c */ /* 0x000fe4000bf24270 */
        /* <DEDUP_REMOVED lines=27> */
[----:B------:R-:W-:Y:S01]  /*1b20*/  CS2R R70, SRZ ;  /* 0x0000000000467805 */ /* 0x000fe2000001ff00 */
[----:B------:R-:W-:Y:S01]  /*1b30*/  IMAD.MOV.U32 R66, RZ, RZ, RZ ;  /* 0x000000ffff427224 */ /* 0x000fe200078e00ff */
        /* <DEDUP_REMOVED lines=20> */
[----:B------:R-:W-:Y:S01]  /*1c80*/  CS2R R158, SRZ ;  /* 0x00000000009e7805 */ /* 0x000fe2000001ff00 */
[----:B------:R-:W-:Y:S01]  /*1c90*/  IMAD.MOV.U32 R5, RZ, RZ, RZ ;  /* 0x000000ffff057224 */ /* 0x000fe200078e00ff */
[----:B------:R-:W-:Y:S06]  /*1ca0*/  @!P1 BRA `(.L_x_1138) ;  /* 0x0000009000809947 */ /* 0x000fec0003800000 */
[----:B------:R-:W0:Y:S01]  /*1cb0*/  SHFL.IDX PT, R0, R186, RZ, 0x1f ;  /* 0x00001fffba007589 */ /* 0x000e2200000e0000 */
[----:B------:R-:W1:Y:S01]  /*1cc0*/  S2UR UR51, SR_CgaCtaId ;  /* 0x00000000003379c3 */ /* 0x000e620000008800 */
[----:B------:R-:W-:Y:S01]  /*1cd0*/  UMOV UR50, 0x400 ;  /* 0x0000040000327882 */ /* 0x000fe20000000000 */
        /* <DEDUP_REMOVED lines=28> */
.L_x_1139:
        /* <DEDUP_REMOVED lines=10> */
.L_x_1324:
[----:B0-----:R-:W-:Y:S01]  /*1f40*/  IMAD.U32 R0, RZ, RZ, UR46 ;  /* 0x0000002eff007e24 */ /* 0x001fe2000f8e00ff */
[----:B------:R-:W-:Y:S05]  /*1f50*/  WARPSYNC.ALL ;  /* 0x0000000000007948 */ /* 0x000fea0003800000 */
[----:B------:R0:W-:Y:S01]  /*1f60*/  BAR.SYNC.DEFER_BLOCKING R9, 0x100 ;  /* 0x000400090000751d */ /* 0x0001e20000010000 */
[----:B------:R-:W-:-:S13]  /*1f70*/  ISETP.NE.AND P0, PT, R0, 0x3, PT ;  /* 0x000000030000780c */ /* 0x000fda0003f05270 */
[----:B0-----:R-:W-:Y:S05]  /*1f80*/  @!P0 BRA `(.L_x_1141) ;  /* 0x0000000000048947 */ /* 0x001fea0003800000 */
[----:B------:R-:W-:Y:S01]  /*1f90*/  BPT.TRAP 0x1 ;  /* 0x000000040000795c */ /* 0x000fe20000300000 */
.L_x_1141:
[----:B------:R-:W-:Y:S01]  /*1fa0*/  ULEA UR55, UR43, UR50, 0x3 ;  /* 0x000000322b377291 */ /* 0x000fe2000f8e183f */
[----:B------:R-:W-:-:S05]  /*1fb0*/  IMAD.U32 R10, RZ, RZ, UR44 ;  /* 0x0000002cff0a7e24 */ /* 0x000fca000f8e00ff */
[----:B------:R-:W-:-:S04]  /*1fc0*/  SHF.L.U32 R10, R10, 0x1f, RZ ;  /* 0x0000001f0a0a7819 */ /* 0x000fc800000006ff */
[----:B------:R0:W1:Y:S01]  /*1fd0*/  SYNCS.PHASECHK.TRANS64.TRYWAIT P1, [UR55+0x28430], R10 ;  /* 0x0284300aff0075a7 */ /* 0x0000620008020177 */
[----:B------:R-:W-:Y:S05]  /*1fe0*/  @!P0 BRA `(.L_x_1142) ;  /* 0x0000000000048947 */ /* 0x000fea0003800000 */
[----:B------:R-:W-:Y:S01]  /*1ff0*/  BPT.TRAP 0x1 ;  /* 0x000000040000795c */ /* 0x000fe20000300000 */
.L_x_1142:
[----:B-1----:R-:W-:Y:S05]  /*2000*/  @P1 BRA `(.L_x_1143) ;  /* 0x0000000000081947 */ /* 0x002fea0003800000 */
[----:B------:R-:W1:Y:S02]  /*2010*/  SYNCS.PHASECHK.TRANS64.TRYWAIT P1, [UR55+0x28430], R10 ;  /* 0x0284300aff0075a7 */ /* 0x000e640008020177 */
[----:B-1----:R-:W-:Y:S05]  /*2020*/  @!P1 BRA `(.L_x_1144) ;  /* 0x0000011000889947 */ /* 0x002fea0003800000 */
.L_x_1143:
[----:B------:R-:W-:Y:S01]  /*2030*/  UIADD3 UR4, UR50, 0x20000, URZ ;  /* 0x0002000032047890 */ /* 0x000fe2000fffe03f */
[----:B------:R-:W-:Y:S01]  /*2040*/  WARPGROUP.ARRIVE ;  /* 0x00000000000079c5 */ /* 0x000fe20000000000 */
[----:B------:R-:W-:-:S05]  /*2050*/  ULOP3.LUT UR32, UR56, 0x10000, URZ, 0xfc, !UPT ;  /* 0x0001000038207892 */ /* 0x000fca000f8efc3f */
[----:B------:R-:W2:Y:S01]  /*2060*/  S2R R0, SR_TID.X ;  /* 0x0000000000007919 */ /* 0x000ea20000002100 */
        /* <DEDUP_REMOVED lines=13> */
[----:B------:R-:W-:Y:S01]  /*2140*/  QGMMA.64x64x32.F32.E4M3.E4M3 R24, gdesc[UR32], RZ, !UPT, gsb0 ;  /* 0x00e00000201879f3 */ /* 0x000fe2000c0008ff */
[----:B------:R-:W-:Y:S01]  /*2150*/  UMOV UR11, 0x40000040 ;  /* 0x40000040000b7882 */ /* 0x000fe20000000000 */
[----:B------:R-:W-:-:S02]  /*2160*/  UIADD3 UR12, UR32, 0x6, URZ ;  /* 0x00000006200c7890 */ /* 0x000fc4000fffe03f */
[----:B------:R-:W-:Y:S01]  /*2170*/  UIADD3 UR14, UR34, 0x6, URZ ;  /* 0x00000006220e7890 */ /* 0x000fe2000fffe03f */
[----:B------:R-:W-:Y:S01]  /*2180*/  UMOV UR13, 0x40000040 ;  /* 0x40000040000d7882 */ /* 0x000fe20000000000 */
[----:B------:R-:W-:Y:S01]  /*2190*/  UMOV UR15, 0x40000040 ;  /* 0x40000040000f7882 */ /* 0x000fe20000000000 */
[----:B------:R-:W-:Y:S02]  /*21a0*/  UIADD3 UR16, UR32, 0x400, URZ ;  /* 0x0000040020107890 */ /* 0x000fe4000fffe03f */
[----:B------:R-:W-:Y:S01]  /*21b0*/  UIADD3 UR18, UR34, 0x200, URZ ;  /* 0x0000020022127890 */ /* 0x000fe2000fffe03f */
[----:B--2---:R-:W-:Y:S01]  /*21c0*/  SHF.R.U32.HI R0, RZ, 0x7, R0 ;  /* 0x00000007ff007819 */ /* 0x004fe20000011600 */
        /* <DEDUP_REMOVED lines=17> */
[----:B------:R-:W-:Y:S03]  /*22e0*/  QGMMA.64x64x32.F32.E4M3.E4M3 R24, gdesc[UR4], R24, gsb0 ;  /* 0x00e00000041879f3 */ /* 0x000fe60008000818 */
        /* <DEDUP_REMOVED lines=19> */
[----:B------:R2:W-:Y:S06]  /*2420*/  BAR.ARV R0, 0x100 ;  /* 0x000400000000751d */ /* 0x0005ec0000002000 */
[----:B------:R-:W-:Y:S05]  /*2430*/  @!P0 BRA `(.L_x_1145) ;  /* 0x0000000000048947 */ /* 0x000fea0003800000 */
[----:B------:R-:W-:Y:S01]  /*2440*/  BPT.TRAP 0x1 ;  /* 0x000000040000795c */ /* 0x000fe20000300000 */
.L_x_1145:
[----:B------:R-:W-:Y:S01]  /*2450*/  UISETP.NE.AND UP1, UPT, UR48, URZ, UPT ;  /* 0x0000003f3000728c */ /* 0x000fe2000bf25270 */
[----:B------:R-:W3:Y:S01]  /*2460*/  LDC R6, c[0x0][0x2f0] ;  /* 0x0000bc00ff067b82 */ /* 0x000ee20000000800 */
[----:B------:R-:W-:Y:S01]  /*2470*/  VIADD R4, R17, UR38 ;  /* 0x0000002611047c36 */ /* 0x000fe20008000000 */
[----:B------:R-:W-:Y:S01]  /*2480*/  UISETP.NE.AND UP0, UPT, UR47, URZ, UPT ;  /* 0x0000003f2f00728c */ /* 0x000fe2000bf05270 */
[----:B------:R-:W-:Y:S01]  /*2490*/  IMAD.MOV.U32 R5, RZ, RZ, -0x40 ;  /* 0xffffffc0ff057424 */ /* 0x000fe200078e00ff */
[C---:B------:R-:W-:Y:S01]  /*24a0*/  LEA R12, R160.reuse, 0xffffffc0, 0x6 ;  /* 0xffffffc0a00c7811 */ /* 0x040fe200078e30ff */
[----:B------:R-:W-:Y:S01]  /*24b0*/  ULDC UR10, c[0x0][0x9dc] ;  /* 0x00027700000a7ab9 */ /* 0x000fe20000000800 */
[----:B------:R-:W-:Y:S01]  /*24c0*/  PLOP3.LUT P1, PT, PT, PT, UP1, 0x80, 0x0 ;  /* 0x000000000000781c */ /* 0x000fe20003f2f018 */
[----:B------:R-:W-:Y:S01]  /*24d0*/  IMAD R5, R160, R5, 0x41 ;  /* 0x00000041a0057424 */ /* 0x000fe200078e0205 */
[----:B------:R-:W-:Y:S01]  /*24e0*/  PLOP3.LUT P2, PT, PT, PT, UP1, 0x80, 0x0 ;  /* 0x000000000000781c */ /* 0x000fe20003f4f018 */
[----:B------:R-:W4:Y:S01]  /*24f0*/  LDC R7, c[0x0][0x288] ;  /* 0x0000a200ff077b82 */ /* 0x000f220000000800 */
[----:B------:R-:W-:Y:S01]  /*2500*/  @UP1 ULDC UR6, c[0x0][0x44c] ;  /* 0x0001130000061ab9 */ /* 0x000fe20000000800 */
[----:B------:R-:W-:Y:S01]  /*2510*/  ULDC UR11, c[0x0][0x9e0] ;  /* 0x00027800000b7ab9 */ /* 0x000fe20000000800 */
[----:B------:R-:W-:-:S07]  /*2520*/  VIADD R20, R5, 0xffffffff ;  /* 0xffffffff05147836 */ /* 0x000fce0000000000 */
[----:B-1----:R-:W-:Y:S01]  /*2530*/  @P1 IMAD.HI.U32 R3, R4, UR6, RZ ;  /* 0x0000000604031c27 */ /* 0x002fe2000f8e00ff */
[----:B------:R-:W-:Y:S01]  /*2540*/  @UP1 ULDC UR6, c[0x0][0x450] ;  /* 0x0001140000061ab9 */ /* 0x000fe20000000800 */
[----:B------:R-:W-:-:S03]  /*2550*/  PLOP3.LUT P1, PT, PT, PT, UP0, 0x40, 0x0 ;  /* 0x000000000000781c */ /* 0x000fc60003f2e808 */
[----:B------:R-:W-:Y:S01]  /*2560*/  @P2 SHF.R.U32.HI R4, RZ, UR6, R3 ;  /* 0x00000006ff042c19 */ /* 0x000fe20008011603 */
[----:B------:R-:W-:Y:S01]  /*2570*/  UIADD3 UR6, UR55, 0x28440, URZ ;  /* 0x0002844037067890 */ /* 0x000fe2000fffe03f */
[----:B---3--:R-:W-:-:S03]  /*2580*/  IMAD R3, R6, UR39, R5 ;  /* 0x0000002706037c24 */ /* 0x008fc6000f8e0205 */
[----:B------:R-:W1:Y:S01]  /*2590*/  SHFL.IDX PT, R11, R4, RZ, 0x1c1f ;  /* 0x001c1fff040b7589 */ /* 0x000e6200000e0000 */
[----:B------:R-:W-:Y:S01]  /*25a0*/  UPRMT UR6, UR51, 0x654, UR6 ;  /* 0x0000065433067896 */ /* 0x000fe20008000006 */
[----:B------:R-:W-:Y:S02]  /*25b0*/  IMAD R8, R2, -0x2, R3 ;  /* 0xfffffffe02087824 */ /* 0x000fe400078e0203 */
[----:B------:R-:W-:Y:S02]  /*25c0*/  IMAD R3, R6, UR39, -R12 ;  /* 0x0000002706037c24 */ /* 0x000fe4000f8e0a0c */
[----:B----4-:R-:W-:Y:S02]  /*25d0*/  IMAD.IADD R8, R8, 0x1, -R7 ;  /* 0x0000000108087824 */ /* 0x010fe400078e0a07 */
[----:B------:R-:W-:Y:S02]  /*25e0*/  IMAD R13, R2, -0x2, R3 ;  /* 0xfffffffe020d7824 */ /* 0x000fe400078e0203 */
[----:B------:R-:W-:Y:S01]  /*25f0*/  SYNCS.ARRIVE.TRANS64.RED.A1T0 RZ, [UR6], RZ ;  /* 0x000000ffffff79a7 */ /* 0x000fe20008100406 */
[----:B------:R-:W-:Y:S01]  /*2600*/  ULOP3.LUT UR6, URZ, UR10, URZ, 0x33, !UPT ;  /* 0x0000000a3f067292 */ /* 0x000fe2000f8e333f */
[----:B------:R-:W-:-:S05]  /*2610*/  VIADD R14, R8, UR11 ;  /* 0x0000000b080e7c36 */ /* 0x000fca0008000000 */
[----:B------:R-:W-:Y:S01]  /*2620*/  VIADD R15, R8, UR6 ;  /* 0x00000006080f7c36 */ /* 0x000fe20008000000 */
[----:B-1----:R-:W-:-:S03]  /*2630*/  VIADDMNMX R3, R11, R14, R13, PT ;  /* 0x0000000e0b037246 */ /* 0x002fc6000380010d */
[----:B------:R-:W-:Y:S01]  /*2640*/  IMAD.IADD R5, R15, 0x1, R11 ;  /* 0x000000010f057824 */ /* 0x000fe200078e020b */
[----:B------:R-:W-:Y:S06]  /*2650*/  @P1 BRA `(.L_x_1146) ;  /* 0x0000000000641947 */ /* 0x000fec0003800000 */
[----:B------:R-:W-:Y:S01]  /*2660*/  IMAD R8, R6, UR39, R11 ;  /* 0x0000002706087c24 */ /* 0x000fe2000f8e020b */
[----:B------:R-:W-:Y:S03]  /*2670*/  BSSY B0, `(.L_x_1147) ;  /* 0x0000013000007945 */ /* 0x000fe60003800000 */
[----:B------:R-:W-:-:S05]  /*2680*/  IMAD.IADD R11, R8, 0x1, -R7 ;  /* 0x00000001080b7824 */ /* 0x000fca00078e0a07 */
[----:B------:R-:W-:-:S13]  /*2690*/  ISETP.GT.AND P1, PT, R11, -0x1, PT ;  /* 0xffffffff0b00780c */ /* 0x000fda0003f24270 */
[----:B------:R-:W-:Y:S05]  /*26a0*/  @P1 BRA `(.L_x_1148) ;  /* 0x0000000000241947 */ /* 0x000fea0003800000 */
[----:B------:R-:W-:Y:S01]  /*26b0*/  ULDC UR6, c[0x0][0x9e4] ;  /* 0x0002790000067ab9 */ /* 0x000fe20000000800 */
[----:B------:R-:W-:Y:S01]  /*26c0*/  LOP3.LUT R11, RZ, R11, RZ, 0x33, !PT ;  /* 0x0000000bff0b7212 */ /* 0x000fe200078e33ff */
[----:B------:R-:W-:-:S05]  /*26d0*/  IMAD.U32 R21, RZ, RZ, UR6 ;  /* 0x00000006ff157e24 */ /* 0x000fca000f8e00ff */
[----:B------:R-:W-:-:S13]  /*26e0*/  ISETP.NE.AND P1, PT, R21, 0x1, PT ;  /* 0x000000011500780c */ /* 0x000fda0003f25270 */
[----:B------:R-:W1:Y:S02]  /*26f0*/  @P1 LDC.64 R56, c[0x0][0x9e8] ;  /* 0x00027a00ff381b82 */ /* 0x000e640000000a00 */
[----:B-1----:R-:W-:-:S05]  /*2700*/  @P1 IMAD.HI.U32 R8, R11, R56, RZ ;  /* 0x000000380b081227 */ /* 0x002fca00078e00ff */
[----:B------:R-:W-:-:S04]  /*2710*/  @P1 SHF.R.U32.HI R11, RZ, R57, R8 ;  /* 0x00000039ff0b1219 */ /* 0x000fc80000011608 */
[----:B------:R-:W-:Y:S01]  /*2720*/  LOP3.LUT R11, RZ, R11, RZ, 0x33, !PT ;  /* 0x0000000bff0b7212 */ /* 0x000fe200078e33ff */
[----:B------:R-:W-:Y:S06]  /*2730*/  BRA `(.L_x_1149) ;  /* 0x0000000000187947 */ /* 0x000fec0003800000 */
.L_x_1148:
[----:B------:R-:W-:Y:S02]  /*2740*/  ULDC UR6, c[0x0][0x9e4] ;  /* 0x0002790000067ab9 */ /* 0x000fe40000000800 */
[----:B------:R-:W-:-:S05]  /*2750*/  IMAD.U32 R21, RZ, RZ, UR6 ;  /* 0x00000006ff157e24 */ /* 0x000fca000f8e00ff */
[----:B------:R-:W-:-:S13]  /*2760*/  ISETP.NE.AND P1, PT, R21, 0x1, PT ;  /* 0x000000011500780c */ /* 0x000fda0003f25270 */
[----:B------:R-:W1:Y:S02]  /*2770*/  @P1 LDC.64 R56, c[0x0][0x9e8] ;  /* 0x00027a00ff381b82 */ /* 0x000e640000000a00 */
[----:B-1----:R-:W-:-:S05]  /*2780*/  @P1 IMAD.HI.U32 R8, R11, R56, RZ ;  /* 0x000000380b081227 */ /* 0x002fca00078e00ff */
[----:B------:R-:W-:-:S07]  /*2790*/  @P1 SHF.R.U32.HI R11, RZ, R57, R8 ;  /* 0x00000039ff0b1219 */ /* 0x000fce0000011608 */
.L_x_1149:
[----:B------:R-:W-:Y:S05]  /*27a0*/  BSYNC B0 ;  /* 0x0000000000007941 */ /* 0x000fea0003800000 */
.L_x_1147:
[----:B------:R-:W-:-:S04]  /*27b0*/  IMAD R11, R11, R21, -R12 ;  /* 0x000000150b0b7224 */ /* 0x000fc800078e0a0c */
[----:B------:R-:W-:-:S05]  /*27c0*/  IMAD R8, R2, -0x2, R11 ;  /* 0xfffffffe02087824 */ /* 0x000fca00078e020b */
[----:B------:R-:W-:Y:S02]  /*27d0*/  VIADDMNMX R3, R8, R21, R3, PT ;  /* 0x0000001508037246 */ /* 0x000fe40003800103 */
[----:B------:R-:W-:-:S07]  /*27e0*/  VIMNMX R5, R5, R8, !PT ;  /* 0x0000000805057248 */ /* 0x000fce0007fe0100 */
.L_x_1146:
[C---:B------:R-:W-:Y:S01]  /*27f0*/  ISETP.GE.AND P2, PT, R20.reuse, 0x9, PT ;  /* 0x000000091400780c */ /* 0x040fe20003f46270 */
[----:B------:R-:W1:Y:S01]  /*2800*/  SHFL.IDX PT, R4, R4, 0x1, 0x1c1f ;  /* 0x003c1f0004047f89 */ /* 0x000e6200000e0000 */
[C---:B------:R-:W-:Y:S01]  /*2810*/  ISETP.GE.AND P1, PT, R20.reuse, 0x2, PT ;  /* 0x000000021400780c */ /* 0x040fe20003f26270 */
[----:B------:R-:W-:Y:S01]  /*2820*/  UISETP.NE.AND UP0, UPT, UR47, URZ, UPT ;  /* 0x0000003f2f00728c */ /* 0x000fe2000bf05270 */
[C---:B------:R-:W-:Y:S02]  /*2830*/  ISETP.GT.AND P3, PT, R5.reuse, 0x8, !P2 ;  /* 0x000000080500780c */ /* 0x040fe40005764270 */
[----:B------:R-:W-:Y:S02]  /*2840*/  ISETP.GT.AND P4, PT, R5, 0x1, !P1 ;  /* 0x000000010500780c */ /* 0x000fe40004f84270 */
[----:B------:R-:W-:Y:S02]  /*2850*/  ISETP.LT.OR P3, PT, R3, 0x9, P3 ;  /* 0x000000090300780c */ /* 0x000fe40001f61670 */
[----:B------:R-:W-:-:S02]  /*2860*/  ISETP.GE.AND P5, PT, R20, 0x11, PT ;  /* 0x000000111400780c */ /* 0x000fc40003fa6270 */
[----:B------:R-:W-:Y:S02]  /*2870*/  FSEL R57, R28, -INF , !P3 ;  /* 0xff8000001c397808 */ /* 0x000fe40005800000 */
[----:B------:R-:W-:Y:S02]  /*2880*/  ISETP.LT.OR P4, PT, R3, 0x2, P4 ;  /* 0x000000020300780c */ /* 0x000fe40002781670 */
[----:B------:R-:W-:Y:S02]  /*2890*/  ISETP.GT.AND P3, PT, R5, 0x10, !P5 ;  /* 0x000000100500780c */ /* 0x000fe40006f64270 */
[----:B------:R-:W-:Y:S02]  /*28a0*/  ISETP.GE.AND P6, PT, R20, 0xa, PT ;  /* 0x0000000a1400780c */ /* 0x000fe40003fc6270 */
[----:B------:R-:W-:Y:S02]  /*28b0*/  FSEL R25, R25, -INF , !P4 ;  /* 0xff80000019197808 */ /* 0x000fe40006000000 */
[----:B------:R-:W-:-:S02]  /*28c0*/  P2R R58, PR, RZ, 0x20 ;  /* 0x00000020ff3a7803 */ /* 0x000fc40000000000 */
[----:B------:R-:W-:Y:S01]  /*28d0*/  ISETP.LT.OR P3, PT, R3, 0x11, P3 ;  /* 0x000000110300780c */ /* 0x000fe20001f61670 */
[----:B-1----:R-:W-:Y:S01]  /*28e0*/  IMAD.IADD R8, R15, 0x1, R4 ;  /* 0x000000010f087824 */ /* 0x002fe200078e0204 */
[----:B------:R-:W-:Y:S02]  /*28f0*/  ISETP.GT.AND P4, PT, R5, 0x9, !P6 ;  /* 0x000000090500780c */ /* 0x000fe40007784270 */
[----:B------:R-:W-:Y:S02]  /*2900*/  ISETP.GE.AND P5, PT, R20, 0x12, PT ;  /* 0x000000121400780c */ /* 0x000fe40003fa6270 */
[----:B------:R-:W-:Y:S02]  /*2910*/  FSEL R59, R32, -INF , !P3 ;  /* 0xff800000203b7808 */ /* 0x000fe40005800000 */
[----:B------:R-:W-:Y:S02]  /*2920*/  ISETP.LT.OR P4, PT, R3, 0xa, P4 ;  /* 0x0000000a0300780c */ /* 0x000fe40002781670 */
[----:B------:R-:W-:-:S02]  /*2930*/  ISETP.GT.AND P3, PT, R5, 0x11, !P5 ;  /* 0x000000110500780c */ /* 0x000fc40006f64270 */
[----:B------:R-:W-:Y:S02]  /*2940*/  FSEL R29, R29, -INF , !P4 ;  /* 0xff8000001d1d7808 */ /* 0x000fe40006000000 */
[----:B------:R-:W-:Y:S02]  /*2950*/  ISETP.LT.OR P3, PT, R3, 0x12, P3 ;  /* 0x000000120300780c */ /* 0x000fe40001f61670 */
[----:B------:R-:W-:Y:S02]  /*2960*/  ISETP.GE.AND P4, PT, R20, 0x19, PT ;  /* 0x000000191400780c */ /* 0x000fe40003f86270 */
[----:B------:R-:W-:Y:S02]  /*2970*/  FSEL R33, R33, -INF , !P3 ;  /* 0xff80000021217808 */ /* 0x000fe40005800000 */
[----:B------:R-:W-:Y:S02]  /*2980*/  ISETP.GT.AND P3, PT, R5, 0x18, !P4 ;  /* 0x000000180500780c */ /* 0x000fe40006764270 */
[----:B------:R-:W-:-:S02]  /*2990*/  P2R R32, PR, RZ, 0x10 ;  /* 0x00000010ff207803 */ /* 0x000fc40000000000 */
[----:B------:R-:W-:Y:S02]  /*29a0*/  ISETP.LT.OR P3, PT, R3, 0x19, P3 ;  /* 0x000000190300780c */ /* 0x000fe40001f61670 */
[----:B------:R-:W-:Y:S02]  /*29b0*/  ISETP.GE.AND P4, PT, R20, 0x1a, PT ;  /* 0x0000001a1400780c */ /* 0x000fe40003f86270 */
[----:B------:R-:W-:Y:S02]  /*29c0*/  FSEL R61, R36, -INF , !P3 ;  /* 0xff800000243d7808 */ /* 0x000fe40005800000 */
[----:B------:R-:W-:Y:S02]  /*29d0*/  ISETP.GT.AND P3, PT, R5, 0x19, !P4 ;  /* 0x000000190500780c */ /* 0x000fe40006764270 */
[----:B------:R-:W-:Y:S02]  /*29e0*/  P2R R36, PR, RZ, 0x10 ;  /* 0x00000010ff247803 */ /* 0x000fe40000000000 */
[----:B------:R-:W-:-:S02]  /*29f0*/  ISETP.LT.OR P3, PT, R3, 0x1a, P3 ;  /* 0x0000001a0300780c */ /* 0x000fc40001f61670 */
[C---:B------:R-:W-:Y:S02]  /*2a00*/  ISETP.GE.AND P4, PT, R20.reuse, 0x21, PT ;  /* 0x000000211400780c */ /* 0x040fe40003f86270 */
[----:B------:R-:W-:Y:S02]  /*2a10*/  FSEL R37, R37, -INF , !P3 ;  /* 0xff80000025257808 */ /* 0x000fe40005800000 */
[----:B------:R-:W-:Y:S02]  /*2a20*/  ISETP.GT.AND P3, PT, R5, 0x20, !P4 ;  /* 0x000000200500780c */ /* 0x000fe40006764270 */
[----:B------:R-:W-:Y:S02]  /*2a30*/  P2R R60, PR, RZ, 0x10 ;  /* 0x00000010ff3c7803 */ /* 0x000fe40000000000 */
[----:B------:R-:W-:Y:S02]  /*2a40*/  ISETP.LT.OR P3, PT, R3, 0x21, P3 ;  /* 0x000000210300780c */ /* 0x000fe40001f61670 */
[----:B------:R-:W-:-:S02]  /*2a50*/  ISETP.GE.AND P4, PT, R20, 0x22, PT ;  /* 0x000000221400780c */ /* 0x000fc40003f86270 */
[----:B------:R-:W-:Y:S02]  /*2a60*/  FSEL R63, R40, -INF , !P3 ;  /* 0xff800000283f7808 */ /* 0x000fe40005800000 */
[----:B------:R-:W-:Y:S02]  /*2a70*/  ISETP.GT.AND P3, PT, R5, 0x21, !P4 ;  /* 0x000000210500780c */ /* 0x000fe40006764270 */
[----:B------:R-:W-:Y:S02]  /*2a80*/  P2R R40, PR, RZ, 0x10 ;  /* 0x00000010ff287803 */ /* 0x000fe40000000000 */
[----:B------:R-:W-:Y:S02]  /*2a90*/  ISETP.LT.OR P3, PT, R3, 0x22, P3 ;  /* 0x000000220300780c */ /* 0x000fe40001f61670 */
[----:B------:R-:W-:Y:S02]  /*2aa0*/  ISETP.GE.AND P4, PT, R20, 0x29, PT ;  /* 0x000000291400780c */ /* 0x000fe40003f86270 */
[----:B------:R-:W-:-:S02]  /*2ab0*/  FSEL R41, R41, -INF , !P3 ;  /* 0xff80000029297808 */ /* 0x000fc40005800000 */
[----:B------:R-:W-:Y:S02]  /*2ac0*/  ISETP.GT.AND P3, PT, R5, 0x28, !P4 ;  /* 0x000000280500780c */ /* 0x000fe40006764270 */
[----:B------:R-:W-:Y:S02]  /*2ad0*/  P2R R62, PR, RZ, 0x10 ;  /* 0x00000010ff3e7803 */ /* 0x000fe40000000000 */
[----:B------:R-:W-:Y:S02]  /*2ae0*/  ISETP.LT.OR P3, PT, R3, 0x29, P3 ;  /* 0x000000290300780c */ /* 0x000fe40001f61670 */
[----:B------:R-:W-:Y:S02]  /*2af0*/  ISETP.GE.AND P4, PT, R20, 0x2a, PT ;  /* 0x0000002a1400780c */ /* 0x000fe40003f86270 */
[----:B------:R-:W-:Y:S02]  /*2b00*/  FSEL R65, R44, -INF , !P3 ;  /* 0xff8000002c417808 */ /* 0x000fe40005800000 */
[----:B------:R-:W-:-:S02]  /*2b10*/  ISETP.GT.AND P3, PT, R5, 0x29, !P4 ;  /* 0x000000290500780c */ /* 0x000fc40006764270 */
[----:B------:R-:W-:Y:S02]  /*2b20*/  P2R R44, PR, RZ, 0x10 ;  /* 0x00000010ff2c7803 */ /* 0x000fe40000000000 */
[----:B------:R-:W-:Y:S02]  /*2b30*/  ISETP.LT.OR P3, PT, R3, 0x2a, P3 ;  /* 0x0000002a0300780c */ /* 0x000fe40001f61670 */
[----:B------:R-:W-:Y:S02]  /*2b40*/  P2R R28, PR, RZ, 0x20 ;  /* 0x00000020ff1c7803 */ /* 0x000fe40000000000 */
[----:B------:R-:W-:Y:S02]  /*2b50*/  FSEL R45, R45, -INF , !P3 ;  /* 0xff8000002d2d7808 */ /* 0x000fe40005800000 */
[----:B------:R-:W-:Y:S02]  /*2b60*/  ISETP.GE.AND P3, PT, R20, 0x31, PT ;  /* 0x000000311400780c */ /* 0x000fe40003f66270 */
[----:B------:R-:W-:-:S02]  /*2b70*/  P2R R56, PR, RZ, 0x40 ;  /* 0x00000040ff387803 */ /* 0x000fc40000000000 */
[----:B------:R-:W-:-:S04]  /*2b80*/  ISETP.GT.AND P4, PT, R5, 0x30, !P3 ;  /* 0x000000300500780c */ /* 0x000fc80005f84270 */
[----:B------:R-:W-:-:S04]  /*2b90*/  ISETP.LT.OR P4, PT, R3, 0x31, P4 ;  /* 0x000000310300780c */ /* 0x000fc80002781670 */
[----:B------:R-:W-:Y:S02]  /*2ba0*/  FSEL R67, R48, -INF , !P4 ;  /* 0xff80000030437808 */ /* 0x000fe40006000000 */
[----:B------:R-:W-:-:S04]  /*2bb0*/  ISETP.GE.AND P4, PT, R20, 0x32, PT ;  /* 0x000000321400780c */ /* 0x000fc80003f86270 */
        /* <DEDUP_REMOVED lines=8> */
[----:B------:R-:W-:Y:S02]  /*2c40*/  P2R R11, PR, RZ, 0x40 ;  /* 0x00000040ff0b7803 */ /* 0x000fe40000000000 */
[----:B------:R-:W-:-:S04]  /*2c50*/  ISETP.GT.AND P6, PT, R5, RZ, !P6 ;  /* 0x000000ff0500720c */ /* 0x000fc800077c4270 */
[----:B------:R-:W-:-:S04]  /*2c60*/  ISETP.LT.OR P6, PT, R3, 0x1, P6 ;  /* 0x000000010300780c */ /* 0x000fc800037c1670 */
[----:B------:R-:W-:Y:S02]  /*2c70*/  FSEL R21, R24, -INF , !P6 ;  /* 0xff80000018157808 */ /* 0x000fe40007000000 */
[----:B------:R-:W-:-:S04]  /*2c80*/  ISETP.GE.AND P6, PT, R20, 0x3a, PT ;  /* 0x0000003a1400780c */ /* 0x000fc80003fc6270 */
[----:B------:R-:W-:Y:S02]  /*2c90*/  P2R R20, PR, RZ, 0x40 ;  /* 0x00000040ff147803 */ /* 0x000fe40000000000 */
[----:B------:R-:W-:-:S04]  /*2ca0*/  ISETP.GT.AND P6, PT, R5, 0x39, !P6 ;  /* 0x000000390500780c */ /* 0x000fc800077c4270 */
[----:B------:R-:W-:Y:S02]  /*2cb0*/  ISETP.LT.OR P6, PT, R3, 0x3a, P6 ;  /* 0x0000003a0300780c */ /* 0x000fe400037c1670 */
[----:B------:R-:W-:Y:S02]  /*2cc0*/  VIADDMNMX R3, R4, R14, R13, PT ;  /* 0x0000000e04037246 */ /* 0x000fe4000380010d */
[----:B------:R-:W-:Y:S02]  /*2cd0*/  FSEL R53, R53, -INF , !P6 ;  /* 0xff80000035357808 */ /* 0x000fe40007000000 */
[----:B------:R-:W-:-:S13]  /*2ce0*/  PLOP3.LUT P6, PT, PT, PT, UP0, 0x40, 0x0 ;  /* 0x000000000000781c */ /* 0x000fda0003fce808 */
[----:B------:R-:W-:Y:S05]  /*2cf0*/  @P6 BRA `(.L_x_1150) ;  /* 0x0000000000646947 */ /* 0x000fea0003800000 */
        /* <DEDUP_REMOVED lines=14> */
.L_x_1152:
[----:B------:R-:W-:Y:S02]  /*2de0*/  ULDC UR6, c[0x0][0x9e4] ;  /* 0x0002790000067ab9 */ /* 0x000fe40000000800 */
[----:B------:R-:W-:-:S05]  /*2df0*/  IMAD.U32 R14, RZ, RZ, UR6 ;  /* 0x00000006ff0e7e24 */ /* 0x000fca000f8e00ff */
[----:B------:R-:W-:-:S13]  /*2e00*/  ISETP.NE.AND P6, PT, R14, 0x1, PT ;  /* 0x000000010e00780c */ /* 0x000fda0003fc5270 */
[----:B------:R-:W1:Y:S02]  /*2e10*/  @P6 LDC.64 R70, c[0x0][0x9e8] ;  /* 0x00027a00ff466b82 */ /* 0x000e640000000a00 */
[----:B-1----:R-:W-:-:S05]  /*2e20*/  @P6 IMAD.HI.U32 R4, R5, R70, RZ ;  /* 0x0000004605046227 */ /* 0x002fca00078e00ff */
[----:B------:R-:W-:-:S07]  /*2e30*/  @P6 SHF.R.U32.HI R5, RZ, R71, R4 ;  /* 0x00000047ff056219 */ /* 0x000fce0000011604 */
.L_x_1153:
[----:B------:R-:W-:Y:S05]  /*2e40*/  BSYNC B0 ;  /* 0x0000000000007941 */ /* 0x000fea0003800000 */
.L_x_1151:
[----:B------:R-:W-:-:S04]  /*2e50*/  IMAD R5, R5, R14, -R12 ;  /* 0x0000000e05057224 */ /* 0x000fc800078e0a0c */
[----:B------:R-:W-:-:S05]  /*2e60*/  IMAD R5, R2, -0x2, R5 ;  /* 0xfffffffe02057824 */ /* 0x000fca00078e0205 */
[----:B------:R-:W-:Y:S02]  /*2e70*/  VIADDMNMX R3, R5, R14, R3, PT ;  /* 0x0000000e05037246 */ /* 0x000fe40003800103 */
[----:B------:R-:W-:-:S07]  /*2e80*/  VIMNMX R8, R8, R5, !PT ;  /* 0x0000000508087248 */ /* 0x000fce0007fe0100 */
.L_x_1150:
[----:B------:R-:W-:Y:S02]  /*2e90*/  ISETP.GT.AND P1, PT, R8, 0x1, !P1 ;  /* 0x000000010800780c */ /* 0x000fe40004f24270 */
[----:B------:R-:W-:Y:S02]  /*2ea0*/  FMNMX.FTZ R4, R21, R25, !PT ;  /* 0x0000001915047209 */ /* 0x000fe40007810000 */
[----:B------:R-:W-:Y:S02]  /*2eb0*/  ISETP.LT.OR P1, PT, R3, 0x2, P1 ;  /* 0x000000020300780c */ /* 0x000fe40000f21670 */
[----:B------:R-:W-:Y:S02]  /*2ec0*/  FMNMX.FTZ R4, R57, R4, !PT ;  /* 0x0000000439047209 */ /* 0x000fe40007810000 */
[----:B------:R-:W-:Y:S02]  /*2ed0*/  FSEL R27, R27, -INF , !P1 ;  /* 0xff8000001b1b7808 */ /* 0x000fe40004800000 */
[----:B------:R-:W-:-:S02]  /*2ee0*/  ISETP.NE.AND P1, PT, R56, RZ, PT ;  /* 0x000000ff3800720c */ /* 0x000fc40003f25270 */
[----:B------:R-:W-:Y:S02]  /*2ef0*/  FMNMX.FTZ R4, R29, R4, !PT ;  /* 0x000000041d047209 */ /* 0x000fe40007810000 */
[----:B------:R-:W-:Y:S02]  /*2f00*/  ISETP.GT.AND P1, PT, R8, 0x9, !P1 ;  /* 0x000000090800780c */ /* 0x000fe40004f24270 */
[----:B------:R-:W-:Y:S02]  /*2f10*/  FMNMX.FTZ R4, R59, R4, !PT ;  /* 0x000000043b047209 */ /* 0x000fe40007810000 */
[----:B------:R-:W-:Y:S02]  /*2f20*/  ISETP.LT.OR P1, PT, R3, 0xa, P1 ;  /* 0x0000000a0300780c */ /* 0x000fe40000f21670 */
[----:B------:R-:W-:Y:S02]  /*2f30*/  FMNMX.FTZ R4, R33, R4, !PT ;  /* 0x0000000421047209 */ /* 0x000fe40007810000 */
[----:B------:R-:W-:-:S02]  /*2f40*/  FSEL R31, R31, -INF , !P1 ;  /* 0xff8000001f1f7808 */ /* 0x000fc40004800000 */
[----:B------:R-:W-:Y:S02]  /*2f50*/  ISETP.NE.AND P1, PT, R58, RZ, PT ;  /* 0x000000ff3a00720c */ /* 0x000fe40003f25270 */
[----:B------:R-:W-:Y:S02]  /*2f60*/  FMNMX.FTZ R4, R61, R4, !PT ;  /* 0x000000043d047209 */ /* 0x000fe40007810000 */
[----:B------:R-:W-:Y:S02]  /*2f70*/  ISETP.GT.AND P1, PT, R8, 0x10, !P1 ;  /* 0x000000100800780c */ /* 0x000fe40004f24270 */
[----:B------:R-:W-:Y:S02]  /*2f80*/  FMNMX.FTZ R4, R37, R4, !PT ;  /* 0x0000000425047209 */ /* 0x000fe40007810000 */
[----:B------:R-:W-:Y:S02]  /*2f90*/  ISETP.LT.OR P1, PT, R3, 0x11, P1 ;  /* 0x000000110300780c */ /* 0x000fe40000f21670 */
[----:B------:R-:W-:-:S02]  /*2fa0*/  FMNMX.FTZ R4, R63, R4, !PT ;  /* 0x000000043f047209 */ /* 0x000fc40007810000 */
[----:B------:R-:W-:Y:S02]  /*2fb0*/  FSEL R34, R34, -INF , !P1 ;  /* 0xff80000022227808 */ /* 0x000fe40004800000 */
[----:B------:R-:W-:Y:S02]  /*2fc0*/  ISETP.NE.AND P1, PT, R28, RZ, PT ;  /* 0x000000ff1c00720c */ /* 0x000fe40003f25270 */
[----:B------:R-:W-:Y:S02]  /*2fd0*/  FMNMX.FTZ R4, R41, R4, !PT ;  /* 0x0000000429047209 */ /* 0x000fe40007810000 */
[----:B------:R-:W-:Y:S02]  /*2fe0*/  ISETP.GT.AND P1, PT, R8, 0x11, !P1 ;  /* 0x000000110800780c */ /* 0x000fe40004f24270 */
[----:B------:R-:W-:Y:S02]  /*2ff0*/  FMNMX.FTZ R4, R65, R4, !PT ;  /* 0x0000000441047209 */ /* 0x000fe40007810000 */
[----:B------:R-:W-:-:S02]  /*3000*/  ISETP.LT.OR P1, PT, R3, 0x12, P1 ;  /* 0x000000120300780c */ /* 0x000fc40000f21670 */
[----:B------:R-:W-:Y:S02]  /*3010*/  FMNMX.FTZ R4, R45, R4, !PT ;  /* 0x000000042d047209 */ /* 0x000fe40007810000 */
[----:B------:R-:W-:Y:S02]  /*3020*/  FSEL R35, R35, -INF , !P1 ;  /* 0xff80000023237808 */ /* 0x000fe40004800000 */
[----:B------:R-:W-:Y:S02]  /*3030*/  ISETP.NE.AND P1, PT, R32, RZ, PT ;  /* 0x000000ff2000720c */ /* 0x000fe40003f25270 */
[----:B------:R-:W-:Y:S02]  /*3040*/  FMNMX.FTZ R4, R67, R4, !PT ;  /* 0x0000000443047209 */ /* 0x000fe40007810000 */
[----:B------:R-:W-:Y:S02]  /*3050*/  ISETP.GT.AND P1, PT, R8, 0x18, !P1 ;  /* 0x000000180800780c */ /* 0x000fe40004f24270 */
[----:B------:R-:W-:-:S02]  /*3060*/  FMNMX.FTZ R4, R49, R4, !PT ;  /* 0x0000000431047209 */ /* 0x000fc40007810000 */
[----:B------:R-:W-:Y:S02]  /*3070*/  ISETP.LT.OR P1, PT, R3, 0x19, P1 ;  /* 0x000000190300780c */ /* 0x000fe40000f21670 */
[----:B------:R-:W-:Y:S02]  /*3080*/  ISETP.GT.AND P2, PT, R8, 0x8, !P2 ;  /* 0x000000080800780c */ /* 0x000fe40005744270 */
[----:B------:R-:W-:Y:S02]  /*3090*/  FSEL R38, R38, -INF , !P1 ;  /* 0xff80000026267808 */ /* 0x000fe40004800000 */
[----:B------:R-:W-:Y:S02]  /*30a0*/  ISETP.NE.AND P1, PT, R36, RZ, PT ;  /* 0x000000ff2400720c */ /* 0x000fe40003f25270 */
[----:B------:R-:W-:Y:S02]  /*30b0*/  FMNMX.FTZ R4, R69, R4, !PT ;  /* 0x0000000445047209 */ /* 0x000fe40007810000 */
[----:B------:R-:W-:-:S02]  /*30c0*/  ISETP.GT.AND P1, PT, R8, 0x19, !P1 ;  /* 0x000000190800780c */ /* 0x000fc40004f24270 */
[C---:B------:R-:W-:Y:S02]  /*30d0*/  ISETP.LT.OR P2, PT, R3.reuse, 0x9, P2 ;  /* 0x000000090300780c */ /* 0x040fe40001741670 */
[----:B------:R-:W-:Y:S02]  /*30e0*/  ISETP.LT.OR P1, PT, R3, 0x1a, P1 ;  /* 0x0000001a0300780c */ /* 0x000fe40000f21670 */
[----:B------:R-:W-:Y:S02]  /*30f0*/  FMNMX.FTZ R12, R53, R4, !PT ;  /* 0x00000004350c7209 */ /* 0x000fe40007810000 */
[----:B------:R-:W-:Y:S02]  /*3100*/  FSEL R39, R39, -INF , !P1 ;  /* 0xff80000027277808 */ /* 0x000fe40004800000 */
[----:B------:R-:W-:Y:S01]  /*3110*/  ISETP.NE.AND P1, PT, R60, RZ, PT ;  /* 0x000000ff3c00720c */ /* 0x000fe20003f25270 */
[----:B------:R-:W1:Y:S01]  /*3120*/  SHFL.BFLY PT, R5, R12, 0x2, 0x1f ;  /* 0x0c401f000c057f89 */ /* 0x000e6200000e0000 */
[----:B------:R-:W-:-:S02]  /*3130*/  FSEL R30, R30, -INF , !P2 ;  /* 0xff8000001e1e7808 */ /* 0x000fc40005000000 */
[----:B------:R-:W-:Y:S02]  /*3140*/  ISETP.GT.AND P1, PT, R8, 0x20, !P1 ;  /* 0x000000200800780c */ /* 0x000fe40004f24270 */
[----:B------:R-:W-:Y:S02]  /*3150*/  ISETP.NE.AND P2, PT, R40, RZ, PT ;  /* 0x000000ff2800720c */ /* 0x000fe40003f45270 */
[----:B------:R-:W-:Y:S02]  /*3160*/  ISETP.LT.OR P1, PT, R3, 0x21, P1 ;  /* 0x000000210300780c */ /* 0x000fe40000f21670 */
[----:B------:R-:W-:Y:S02]  /*3170*/  ISETP.NE.AND P6, PT, R11, RZ, PT ;  /* 0x000000ff0b00720c */ /* 0x000fe40003fc5270 */
[----:B------:R-:W-:Y:S02]  /*3180*/  FSEL R42, R42, -INF , !P1 ;  /* 0xff8000002a2a7808 */ /* 0x000fe40004800000 */
[----:B------:R-:W-:-:S02]  /*3190*/  ISETP.GT.AND P1, PT, R8, 0x21, !P2 ;  /* 0x000000210800780c */ /* 0x000fc40005724270 */
[----:B------:R-:W-:Y:S02]  /*31a0*/  ISETP.NE.AND P2, PT, R44, RZ, PT ;  /* 0x000000ff2c00720c */ /* 0x000fe40003f45270 */
[----:B------:R-:W-:Y:S02]  /*31b0*/  ISETP.LT.OR P1, PT, R3, 0x22, P1 ;  /* 0x000000220300780c */ /* 0x000fe40000f21670 */
[C---:B------:R-:W-:Y:S02]  /*31c0*/  ISETP.GT.AND P2, PT, R8.reuse, 0x29, !P2 ;  /* 0x000000290800780c */ /* 0x040fe40005744270 */
[----:B------:R-:W-:Y:S02]  /*31d0*/  FSEL R43, R43, -INF , !P1 ;  /* 0xff8000002b2b7808 */ /* 0x000fe40004800000 */
[----:B------:R-:W-:Y:S02]  /*31e0*/  ISETP.GT.AND P1, PT, R8, RZ, !P6 ;  /* 0x000000ff0800720c */ /* 0x000fe40007724270 */
[----:B-1----:R-:W-:Y:S01]  /*31f0*/  FMNMX.FTZ R13, R12, R5, !PT ;  /* 0x000000050c0d7209 */ /* 0x002fe20007810000 */
[----:B------:R-:W-:Y:S01]  /*3200*/  IMAD.U32 R12, RZ, RZ, UR40 ;  /* 0x00000028ff0c7e24 */ /* 0x000fe2000f8e00ff */
[----:B------:R-:W-:-:S02]  /*3210*/  ISETP.LT.OR P1, PT, R3, 0x1, P1 ;  /* 0x000000010300780c */ /* 0x000fc40000f21670 */
[----:B------:R-:W-:Y:S01]  /*3220*/  ISETP.GT.AND P3, PT, R8, 0x30, !P3 ;  /* 0x000000300800780c */ /* 0x000fe20005f64270 */
[----:B------:R-:W1:Y:S01]  /*3230*/  SHFL.BFLY PT, R14, R13, 0x1, 0x1f ;  /* 0x0c201f000d0e7f89 */ /* 0x000e6200000e0000 */
[----:B------:R-:W-:Y:S02]  /*3240*/  FSEL R26, R26, -INF , !P1 ;  /* 0xff8000001a1a7808 */ /* 0x000fe40004800000 */
[----:B------:R-:W-:Y:S02]  /*3250*/  ISETP.NE.AND P1, PT, R62, RZ, PT ;  /* 0x000000ff3e00720c */ /* 0x000fe40003f25270 */
[----:B------:R-:W-:Y:S02]  /*3260*/  FMNMX.FTZ R5, R26, R27, !PT ;  /* 0x0000001b1a057209 */ /* 0x000fe40007810000 */
[----:B------:R-:W-:Y:S02]  /*3270*/  ISETP.GT.AND P1, PT, R8, 0x28, !P1 ;  /* 0x000000280800780c */ /* 0x000fe40004f24270 */
[----:B------:R-:W-:-:S02]  /*3280*/  FMNMX.FTZ R4, R30, R5, !PT ;  /* 0x000000051e047209 */ /* 0x000fc40007810000 */
[----:B------:R-:W-:Y:S02]  /*3290*/  ISETP.LT.OR P1, PT, R3, 0x29, P1 ;  /* 0x000000290300780c */ /* 0x000fe40000f21670 */
[----:B------:R-:W-:Y:S02]  /*32a0*/  FMNMX.FTZ R5, R31, R4, !PT ;  /* 0x000000041f057209 */ /* 0x000fe40007810000 */
[----:B------:R-:W-:Y:S02]  /*32b0*/  FSEL R46, R46, -INF , !P1 ;  /* 0xff8000002e2e7808 */ /* 0x000fe40004800000 */
[----:B------:R-:W-:Y:S02]  /*32c0*/  FMNMX.FTZ R4, R34, R5, !PT ;  /* 0x0000000522047209 */ /* 0x000fe40007810000 */
[----:B------:R-:W-:Y:S02]  /*32d0*/  ISETP.LT.OR P2, PT, R3, 0x2a, P2 ;  /* 0x0000002a0300780c */ /* 0x000fe40001741670 */
[----:B------:R-:W-:-:S02]  /*32e0*/  FMNMX.FTZ R11, R35, R4, !PT ;  /* 0x00000004230b7209 */ /* 0x000fc40007810000 */
[----:B------:R-:W-:Y:S02]  /*32f0*/  ISETP.GT.AND P4, PT, R8, 0x31, !P4 ;  /* 0x000000310800780c */ /* 0x000fe40006784270 */
[----:B------:R-:W-:Y:S02]  /*3300*/  FMNMX.FTZ R4, R38, R11, !PT ;  /* 0x0000000b26047209 */ /* 0x000fe40007810000 */
[----:B-1----:R-:W-:Y:S02]  /*3310*/  FMNMX.FTZ R5, R13, R14, !PT ;  /* 0x0000000e0d057209 */ /* 0x002fe40007810000 */
[----:B------:R-:W-:Y:S02]  /*3320*/  FMNMX.FTZ R11, R39, R4, !PT ;  /* 0x00000004270b7209 */ /* 0x000fe40007810000 */
[----:B------:R-:W-:Y:S01]  /*3330*/  ISETP.LT.OR P3, PT, R3, 0x31, P3 ;  /* 0x000000310300780c */ /* 0x000fe20001f61670 */
[----:B------:R-:W-:-:S01]  /*3340*/  FFMA.FTZ R12, R5, R12, -8 ;  /* 0xc1000000050c7423 */ /* 0x000fc2000001000c */
[----:B------:R-:W-:-:S02]  /*3350*/  FMNMX.FTZ R4, R42, R11, !PT ;  /* 0x0000000b2a047209 */ /* 0x000fc40007810000 */
[----:B------:R-:W-:Y:S02]  /*3360*/  FSEL R47, R47, -INF , !P2 ;  /* 0xff8000002f2f7808 */ /* 0x000fe40005000000 */
[----:B------:R-:W-:Y:S02]  /*3370*/  FMNMX.FTZ R11, R43, R4, !PT ;  /* 0x000000042b0b7209 */ /* 0x000fe40007810000 */
[----:B------:R-:W-:Y:S02]  /*3380*/  FSETP.NEU.FTZ.AND P1, PT, R5, -INF , PT ;  /* 0xff8000000500780b */ /* 0x000fe40003f3d000 */
[----:B------:R-:W-:Y:S02]  /*3390*/  FMNMX.FTZ R4, R46, R11, !PT ;  /* 0x0000000b2e047209 */ /* 0x000fe40007810000 */
[----:B------:R-:W-:Y:S02]  /*33a0*/  ISETP.NE.AND P6, PT, R20, RZ, PT ;  /* 0x000000ff1400720c */ /* 0x000fe40003fc5270 */
[----:B------:R-:W-:-:S02]  /*33b0*/  ISETP.GT.AND P5, PT, R8, 0x38, !P5 ;  /* 0x000000380800780c */ /* 0x000fc40006fa4270 */
[----:B------:R-:W-:Y:S02]  /*33c0*/  ISETP.LT.OR P4, PT, R3, 0x32, P4 ;  /* 0x000000320300780c */ /* 0x000fe40002781670 */
[----:B------:R-:W-:Y:S02]  /*33d0*/  FSEL R50, R50, -INF , !P3 ;  /* 0xff80000032327808 */ /* 0x000fe40005800000 */
[----:B------:R-:W-:Y:S02]  /*33e0*/  FMNMX.FTZ R11, R47, R4, !PT ;  /* 0x000000042f0b7209 */ /* 0x000fe40007810000 */
[----:B------:R-:W-:Y:S02]  /*33f0*/  FSEL R12, R12, RZ, P1 ;  /* 0x000000ff0c0c7208 */ /* 0x000fe40000800000 */
[----:B------:R-:W-:Y:S02]  /*3400*/  ISETP.GT.AND P1, PT, R8, 0x39, !P6 ;  /* 0x000000390800780c */ /* 0x000fe40007724270 */
[----:B------:R-:W-:Y:S01]  /*3410*/  ISETP.LT.OR P5, PT, R3, 0x39, P5 ;  /* 0x000000390300780c */ /* 0x000fe20002fa1670 */
[----:B------:R-:W-:-:S01]  /*3420*/  FFMA.FTZ R8, R21, UR40, -R12 ;  /* 0x0000002815087c23 */ /* 0x000fc2000801080c */
[----:B------:R-:W-:Y:S01]  /*3430*/  FSEL R51, R51, -INF , !P4 ;  /* 0xff80000033337808 */ /* 0x000fe20006000000 */
[----:B------:R-:W-:-:S01]  /*3440*/  FFMA.FTZ R24, R37, UR40, -R12 ;  /* 0x0000002825187c23 */ /* 0x000fc2000801080c */
[----:B------:R-:W-:Y:S01]  /*3450*/  FMNMX.FTZ R4, R50, R11, !PT ;  /* 0x0000000b32047209 */ /* 0x000fe20007810000 */
[----:B------:R1:W-:Y:S01]  /*3460*/  MUFU.EX2 R152, R8 ;  /* 0x0000000800987308 */ /* 0x0003e20000000800 */
[----:B------:R-:W-:Y:S01]  /*3470*/  ISETP.LT.OR P1, PT, R3, 0x3a, P1 ;  /* 0x0000003a0300780c */ /* 0x000fe20000f21670 */
[----:B------:R-:W-:Y:S01]  /*3480*/  IMAD.U32 R37, RZ, RZ, UR40 ;  /* 0x00000028ff257e24 */ /* 0x000fe2000f8e00ff */
[----:B------:R-:W-:Y:S01]  /*3490*/  FSEL R54, R54, -INF , !P5 ;  /* 0xff80000036367808 */ /* 0x000fe20006800000 */
[--C-:B------:R-:W-:Y:S01]  /*34a0*/  FFMA.FTZ R13, R25, UR40, -R12.reuse ;  /* 0x00000028190d7c23 */ /* 0x100fe2000801080c */
[----:B------:R-:W-:Y:S01]  /*34b0*/  FMNMX.FTZ R3, R51, R4, !PT ;  /* 0x0000000433037209 */ /* 0x000fe20007810000 */
[--C-:B------:R-:W-:Y:S01]  /*34c0*/  FFMA.FTZ R14, R29, UR40, -R12.reuse ;  /* 0x000000281d0e7c23 */ /* 0x100fe2000801080c */
[----:B------:R-:W-:Y:S01]  /*34d0*/  FSEL R55, R55, -INF , !P1 ;  /* 0xff80000037377808 */ /* 0x000fe20004800000 */
[--C-:B------:R-:W-:Y:S01]  /*34e0*/  FFMA.FTZ R15, R59, UR40, -R12.reuse ;  /* 0x000000283b0f7c23 */ /* 0x100fe2000801080c */
[----:B------:R-:W-:Y:S01]  /*34f0*/  FMNMX.FTZ R4, R54, R3, !PT ;  /* 0x0000000336047209 */ /* 0x000fe20007810000 */
[--C-:B-1----:R-:W-:Y:S01]  /*3500*/  FFMA.FTZ R8, R57, UR40, -R12.reuse ;  /* 0x0000002839087c23 */ /* 0x102fe2000801080c */
[----:B------:R-:W1:Y:S01]  /*3510*/  MUFU.EX2 R13, R13 ;  /* 0x0000000d000d7308 */ /* 0x000e620000000800 */
[----:B------:R-:W-:-:S01]  /*3520*/  FFMA.FTZ R20, R33, UR40, -R12 ;  /* 0x0000002821147c23 */ /* 0x000fc2000801080c */
[----:B------:R-:W-:Y:S01]  /*3530*/  FMNMX.FTZ R4, R55, R4, !PT ;  /* 0x0000000437047209 */ /* 0x000fe20007810000 */
[----:B------:R-:W-:-:S01]  /*3540*/  FFMA.FTZ R21, R61, UR40, -R12 ;  /* 0x000000283d157c23 */ /* 0x000fc2000801080c */
[--C-:B------:R-:W-:Y:S01]  /*3550*/  FFMA.FTZ R25, R63, UR40, -R12.reuse ;  /* 0x000000283f197c23 */ /* 0x100fe2000801080c */
[----:B------:R-:W-:-:S01]  /*3560*/  FFMA.FTZ R28, R65, UR40, -R12 ;  /* 0x00000028411c7c23 */ /* 0x000fc2000801080c */
[--C-:B------:R-:W-:Y:S01]  /*3570*/  FFMA.FTZ R29, R45, UR40, -R12.reuse ;  /* 0x000000282d1d7c23 */ /* 0x100fe2000801080c */
[----:B------:R-:W3:Y:S01]  /*3580*/  SHFL.BFLY PT, R3, R4, 0x2, 0x1f ;  /* 0x0c401f0004037f89 */ /* 0x000ee200000e0000 */
[----:B------:R-:W4:Y:S01]  /*3590*/  MUFU.EX2 R11, R8 ;  /* 0x00000008000b7308 */ /* 0x000f220000000800 */
[----:B------:R-:W-:-:S01]  /*35a0*/  FFMA.FTZ R32, R67, UR40, -R12 ;  /* 0x0000002843207c23 */ /* 0x000fc2000801080c */
[----:B------:R-:W-:-:S06]  /*35b0*/  FFMA.FTZ R33, R49, UR40, -R12 ;  /* 0x0000002831217c23 */ /* 0x000fcc000801080c */
[----:B------:R-:W5:Y:S01]  /*35c0*/  MUFU.EX2 R14, R14 ;  /* 0x0000000e000e7308 */ /* 0x000f620000000800 */
[----:B-1----:R-:W-:-:S07]  /*35d0*/  FADD.FTZ R36, R152, R13 ;  /* 0x0000000d98247221 */ /* 0x002fce0000010000 */
[----:B------:R-:W1:Y:S01]  /*35e0*/  MUFU.EX2 R15, R15 ;  /* 0x0000000f000f7308 */ /* 0x000e620000000800 */
[----:B---3--:R-:W-:Y:S01]  /*35f0*/  FMNMX.FTZ R3, R4, R3, !PT ;  /* 0x0000000304037209 */ /* 0x008fe20007810000 */
[----:B------:R-:W-:-:S06]  /*3600*/  FFMA.FTZ R4, R41, UR40, -R12 ;  /* 0x0000002829047c23 */ /* 0x000fcc000801080c */
[----:B------:R-:W3:Y:S01]  /*3610*/  MUFU.EX2 R20, R20 ;  /* 0x0000001400147308 */ /* 0x000ee20000000800 */
[----:B----4-:R-:W-:-:S01]  /*3620*/  FADD.FTZ R41, R11, R36 ;  /* 0x000000240b297221 */ /* 0x010fc20000010000 */
[----:B------:R-:W4:Y:S03]  /*3630*/  SHFL.BFLY PT, R8, R3, 0x1, 0x1f ;  /* 0x0c201f0003087f89 */ /* 0x000f2600000e0000 */
[----:B-----5:R-:W-:-:S03]  /*3640*/  FADD.FTZ R40, R14, R41 ;  /* 0x000000290e287221 */ /* 0x020fc60000010000 */
[----:B------:R5:W-:Y:S01]  /*3650*/  MUFU.EX2 R156, R4 ;  /* 0x00000004009c7308 */ /* 0x000be20000000800 */
[----:B-1----:R-:W-:-:S07]  /*3660*/  FADD.FTZ R41, R15, R40 ;  /* 0x000000280f297221 */ /* 0x002fce0000010000 */
[----:B------:R-:W1:Y:S01]  /*3670*/  MUFU.EX2 R21, R21 ;  /* 0x0000001500157308 */ /* 0x000e620000000800 */
[----:B---3--:R-:W-:-:S07]  /*3680*/  FADD.FTZ R40, R20, R41 ;  /* 0x0000002914287221 */ /* 0x008fce0000010000 */
[----:B------:R-:W3:Y:S01]  /*3690*/  MUFU.EX2 R24, R24 ;  /* 0x0000001800187308 */ /* 0x000ee20000000800 */
[----:B----4-:R-:W-:Y:S01]  /*36a0*/  FMNMX.FTZ R8, R3, R8, !PT ;  /* 0x0000000803087209 */ /* 0x010fe20007810000 */
[--C-:B------:R-:W-:Y:S01]  /*36b0*/  FFMA.FTZ R3, R69, UR40, -R12.reuse ;  /* 0x0000002845037c23 */ /* 0x100fe2000801080c */
[----:B------:R-:W-:-:S02]  /*36c0*/  FFMA.FTZ R12, R53, UR40, -R12 ;  /* 0x00000028350c7c23 */ /* 0x000fc4000801080c */
[C---:B------:R-:W-:Y:S01]  /*36d0*/  FSETP.NEU.FTZ.AND P1, PT, R8.reuse, -INF , PT ;  /* 0xff8000000800780b */ /* 0x040fe20003f3d000 */
[----:B-----5:R-:W-:-:S02]  /*36e0*/  FFMA.FTZ R4, R8, R37, -8 ;  /* 0xc100000008047423 */ /* 0x020fc40000010025 */
[----:B------:R-:W4:Y:S01]  /*36f0*/  MUFU.EX2 R25, R25 ;  /* 0x0000001900197308 */ /* 0x000f220000000800 */
[----:B-1----:R-:W-:-:S02]  /*3700*/  FADD.FTZ R41, R21, R40 ;  /* 0x0000002815297221 */ /* 0x002fc40000010000 */
        /* <DEDUP_REMOVED lines=17> */
[----:B------:R-:W1:Y:S01]  /*3820*/  MUFU.EX2 R27, R27 ;  /* 0x0000001b001b7308 */ /* 0x000e620000000800 */
[----:B---3--:R-:W-:-:S01]  /*3830*/  FADD.FTZ R40, R24, R41 ;  /* 0x0000002918287221 */ /* 0x008fc20000010000 */
[--C-:B------:R-:W-:Y:S01]  /*3840*/  FFMA.FTZ R54, R54, UR40, -R4.reuse ;  /* 0x0000002836367c23 */ /* 0x100fe20008010804 */
[----:B------:R-:W-:-:S01]  /*3850*/  FFMA.FTZ R4, R55, UR40, -R4 ;  /* 0x0000002837047c23 */ /* 0x000fc20008010804 */
[----:B------:R-:W-:Y:S01]  /*3860*/  F2FP.SATFINITE.E4M3.F32.PACK_AB_MERGE_C R154, R24, R21, RZ ;  /* 0x00000015189a723e */ /* 0x000fe200048070ff */
[----:B----4-:R-:W-:-:S03]  /*3870*/  FADD.FTZ R41, R25, R40 ;  /* 0x0000002819297221 */ /* 0x010fc60000010000 */
[----:B------:R-:W3:Y:S01]  /*3880*/  MUFU.EX2 R30, R30 ;  /* 0x0000001e001e7308 */ /* 0x000ee20000000800 */
[----:B------:R-:W-:-:S01]  /*3890*/  FADD.FTZ R41, R156, R41 ;  /* 0x000000299c297221 */ /* 0x000fc20000010000 */
[----:B------:R-:W-:-:S06]  /*38a0*/  F2FP.SATFINITE.E4M3.F32.PACK_AB_MERGE_C R154, R20, R15, R154 ;  /* 0x0000000f149a723e */ /* 0x000fcc000480709a */
[----:B------:R-:W4:Y:S01]  /*38b0*/  MUFU.EX2 R31, R31 ;  /* 0x0000001f001f7308 */ /* 0x000f220000000800 */
[----:B-1----:R-:W-:-:S07]  /*38c0*/  FADD.FTZ R37, R26, R27 ;  /* 0x0000001b1a257221 */ /* 0x002fce0000010000 */
[----:B------:R-:W1:Y:S01]  /*38d0*/  MUFU.EX2 R34, R34 ;  /* 0x0000002200227308 */ /* 0x000e620000000800 */
[----:B---3--:R-:W-:-:S07]  /*38e0*/  FADD.FTZ R36, R30, R37 ;  /* 0x000000251e247221 */ /* 0x008fce0000010000 */
[----:B------:R-:W3:Y:S01]  /*38f0*/  MUFU.EX2 R35, R35 ;  /* 0x0000002300237308 */ /* 0x000ee20000000800 */
[----:B----4-:R-:W-:-:S01]  /*3900*/  FADD.FTZ R37, R31, R36 ;  /* 0x000000241f257221 */ /* 0x010fc20000010000 */
[----:B------:R-:W-:-:S04]  /*3910*/  F2FP.SATFINITE.E4M3.F32.PACK_AB_MERGE_C R30, R31, R30, RZ ;  /* 0x0000001e1f1e723e */ /* 0x000fc800048070ff */
[----:B------:R-:W-:Y:S02]  /*3920*/  F2FP.SATFINITE.E4M3.F32.PACK_AB_MERGE_C R153, R27, R26, R30 ;  /* 0x0000001a1b99723e */ /* 0x000fe4000480701e */
[----:B------:R-:W4:Y:S01]  /*3930*/  MUFU.EX2 R38, R38 ;  /* 0x0000002600267308 */ /* 0x000f220000000800 */
[----:B-1----:R-:W-:-:S07]  /*3940*/  FADD.FTZ R36, R34, R37 ;  /* 0x0000002522247221 */ /* 0x002fce0000010000 */
[----:B------:R-:W1:Y:S01]  /*3950*/  MUFU.EX2 R39, R39 ;  /* 0x0000002700277308 */ /* 0x000e620000000800 */
[----:B---3--:R-:W-:-:S07]  /*3960*/  FADD.FTZ R37, R35, R36 ;  /* 0x0000002423257221 */ /* 0x008fce0000010000 */
[----:B------:R-:W3:Y:S01]  /*3970*/  MUFU.EX2 R42, R42 ;  /* 0x0000002a002a7308 */ /* 0x000ee20000000800 */
[----:B----4-:R-:W-:-:S07]  /*3980*/  FADD.FTZ R36, R38, R37 ;  /* 0x0000002526247221 */ /* 0x010fce0000010000 */
[----:B------:R-:W4:Y:S01]  /*3990*/  MUFU.EX2 R43, R43 ;  /* 0x0000002b002b7308 */ /* 0x000f220000000800 */
[----:B-1----:R-:W-:-:S01]  /*39a0*/  FADD.FTZ R37, R39, R36 ;  /* 0x0000002427257221 */ /* 0x002fc20000010000 */
[----:B------:R-:W-:-:S04]  /*39b0*/  F2FP.SATFINITE.E4M3.F32.PACK_AB_MERGE_C R38, R39, R38, RZ ;  /* 0x000000262726723e */ /* 0x000fc800048070ff */
[----:B------:R-:W-:Y:S02]  /*39c0*/  F2FP.SATFINITE.E4M3.F32.PACK_AB_MERGE_C R155, R35, R34, R38 ;  /* 0x00000022239b723e */ /* 0x000fe40004807026 */
[----:B------:R-:W1:Y:S01]  /*39d0*/  MUFU.EX2 R46, R46 ;  /* 0x0000002e002e7308 */ /* 0x000e620000000800 */
[----:B---3--:R-:W-:-:S07]  /*39e0*/  FADD.FTZ R36, R42, R37 ;  /* 0x000000252a247221 */ /* 0x008fce0000010000 */
[----:B------:R-:W3:Y:S01]  /*39f0*/  MUFU.EX2 R47, R47 ;  /* 0x0000002f002f7308 */ /* 0x000ee20000000800 */
[----:B----4-:R-:W-:-:S01]  /*3a00*/  FADD.FTZ R37, R43, R36 ;  /* 0x000000242b257221 */ /* 0x010fc20000010000 */
[----:B------:R-:W-:-:S06]  /*3a10*/  FADD.FTZ R36, R28, R41 ;  /* 0x000000291c247221 */ /* 0x000fcc0000010000 */
[----:B------:R-:W4:Y:S01]  /*3a20*/  MUFU.EX2 R29, R29 ;  /* 0x0000001d001d7308 */ /* 0x000f220000000800 */
[----:B-1----:R-:W-:-:S07]  /*3a30*/  FADD.FTZ R40, R46, R37 ;  /* 0x000000252e287221 */ /* 0x002fce0000010000 */
[----:B------:R-:W1:Y:S01]  /*3a40*/  MUFU.EX2 R50, R50 ;  /* 0x0000003200327308 */ /* 0x000e620000000800 */
[----:B---3--:R-:W-:-:S01]  /*3a50*/  FADD.FTZ R45, R47, R40 ;  /* 0x000000282f2d7221 */ /* 0x008fc20000010000 */
[----:B------:R-:W-:-:S04]  /*3a60*/  F2FP.SATFINITE.E4M3.F32.PACK_AB_MERGE_C R46, R47, R46, RZ ;  /* 0x0000002e2f2e723e */ /* 0x000fc800048070ff */
[----:B------:R-:W-:Y:S02]  /*3a70*/  F2FP.SATFINITE.E4M3.F32.PACK_AB_MERGE_C R157, R43, R42, R46 ;  /* 0x0000002a2b9d723e */ /* 0x000fe4000480702e */
[----:B------:R-:W3:Y:S01]  /*3a80*/  MUFU.EX2 R32, R32 ;  /* 0x0000002000207308 */ /* 0x000ee20000000800 */
[----:B----4-:R-:W-:-:S01]  /*3a90*/  FADD.FTZ R41, R29, R36 ;  /* 0x000000241d297221 */ /* 0x010fc20000010000 */
[----:B------:R-:W-:Y:S02]  /*3aa0*/  F2FP.SATFINITE.E4M3.F32.PACK_AB_MERGE_C R36, R14, R11, RZ ;  /* 0x0000000b0e24723e */ /* 0x000fe400048070ff */
[----:B------:R-:W-:Y:S02]  /*3ab0*/  F2FP.SATFINITE.E4M3.F32.PACK_AB_MERGE_C R28, R29, R28, RZ ;  /* 0x0000001c1d1c723e */ /* 0x000fe400048070ff */
[----:B------:R-:W-:Y:S02]  /*3ac0*/  F2FP.SATFINITE.E4M3.F32.PACK_AB_MERGE_C R152, R13, R152, R36 ;  /* 0x000000980d98723e */ /* 0x000fe40004807024 */
[----:B------:R-:W4:Y:S01]  /*3ad0*/  MUFU.EX2 R51, R51 ;  /* 0x0000003300337308 */ /* 0x000f220000000800 */
[----:B-1----:R-:W-:-:S01]  /*3ae0*/  FADD.FTZ R24, R50, R45 ;  /* 0x0000002d32187221 */ /* 0x002fc20000010000 */
[----:B------:R-:W-:-:S06]  /*3af0*/  F2FP.SATFINITE.E4M3.F32.PACK_AB_MERGE_C R156, R156, R25, R28 ;  /* 0x000000199c9c723e */ /* 0x000fcc000480701c */
[----:B------:R-:W1:Y:S01]  /*3b00*/  MUFU.EX2 R33, R33 ;  /* 0x0000002100217308 */ /* 0x000e620000000800 */
[----:B---3--:R-:W-:-:S07]  /*3b10*/  FADD.FTZ R14, R32, R41 ;  /* 0x00000029200e7221 */ /* 0x008fce0000010000 */
[----:B------:R-:W-:Y:S01]  /*3b20*/  MUFU.EX2 R54, R54 ;  /* 0x0000003600367308 */ /* 0x000fe20000000800 */
[----:B----4-:R-:W-:-:S07]  /*3b30*/  FADD.FTZ R11, R51, R24 ;  /* 0x00000018330b7221 */ /* 0x010fce0000010000 */
[----:B------:R-:W3:Y:S01]  /*3b40*/  MUFU.EX2 R3, R3 ;  /* 0x0000000300037308 */ /* 0x000ee20000000800 */
[----:B-1----:R-:W-:-:S07]  /*3b50*/  FADD.FTZ R14, R33, R14 ;  /* 0x0000000e210e7221 */ /* 0x002fce0000010000 */
[----:B------:R-:W1:Y:S08]  /*3b60*/  MUFU.EX2 R12, R12 ;  /* 0x0000000c000c7308 */ /* 0x000e700000000800 */
[----:B------:R4:W5:Y:S01]  /*3b70*/  MUFU.EX2 R37, R4 ;  /* 0x0000000400257308 */ /* 0x0009620000000800 */
[----:B---3--:R-:W-:-:S01]  /*3b80*/  FADD.FTZ R21, R3, R14 ;  /* 0x0000000e03157221 */ /* 0x008fc20000010000 */
[----:B----4-:R-:W-:Y:S01]  /*3b90*/  FADD.FTZ R4, R54, R11 ;  /* 0x0000000b36047221 */ /* 0x010fe20000010000 */
[----:B-1----:R-:W-:-:S02]  /*3ba0*/  F2FP.SATFINITE.E4M3.F32.PACK_AB_MERGE_C R158, R12, R3, RZ ;  /* 0x000000030c9e723e */ /* 0x002fc400048070ff */
[----:B------:R-:W-:Y:S02]  /*3bb0*/  FADD.FTZ R3, R12, R21 ;  /* 0x000000150c037221 */ /* 0x000fe40000010000 */
[----:B------:R-:W-:Y:S02]  /*3bc0*/  F2FP.SATFINITE.E4M3.F32.PACK_AB_MERGE_C R158, R33, R32, R158 ;  /* 0x00000020219e723e */ /* 0x000fe4000480709e */
[C---:B-----5:R-:W-:Y:S01]  /*3bd0*/  F2FP.SATFINITE.E4M3.F32.PACK_AB_MERGE_C R54, R37.reuse, R54, RZ ;  /* 0x000000362536723e */ /* 0x060fe200048070ff */
[----:B------:R-:W-:-:S03]  /*3be0*/  FADD.FTZ R4, R37, R4 ;  /* 0x0000000425047221 */ /* 0x000fc60000010000 */
[----:B------:R-:W-:Y:S01]  /*3bf0*/  F2FP.SATFINITE.E4M3.F32.PACK_AB_MERGE_C R159, R51, R50, R54 ;  /* 0x00000032339f723e */ /* 0x000fe20004807036 */
[----:B------:R-:W-:Y:S06]  /*3c00*/  @!P0 BRA `(.L_x_1154) ;  /* 0x0000000000048947 */ /* 0x000fec0003800000 */
[----:B------:R-:W-:Y:S01]  /*3c10*/  BPT.TRAP 0x1 ;  /* 0x000000040000795c */ /* 0x000fe20000300000 */
.L_x_1154:
[----:B------:R1:W3:Y:S01]  /*3c20*/  SYNCS.PHASECHK.TRANS64.TRYWAIT P1, [UR55+0x28450], R10 ;  /* 0x0284500aff0075a7 */ /* 0x0002e20008020177 */
[----:B------:R-:W-:Y:S05]  /*3c30*/  @!P0 BRA `(.L_x_1155) ;  /* 0x0000000000048947 */ /* 0x000fea0003800000 */
[----:B------:R-:W-:Y:S01]  /*3c40*/  BPT.TRAP 0x1 ;  /* 0x000000040000795c */ /* 0x000fe20000300000 */
.L_x_1155:
[----:B---3--:R-:W-:Y:S05]  /*3c50*/  @P1 BRA `(.L_x_1156) ;  /* 0x0000000000081947 */ /* 0x008fea0003800000 */
[----:B------:R-:W3:Y:S02]  /*3c60*/  SYNCS.PHASECHK.TRANS64.TRYWAIT P1, [UR55+0x28450], R10 ;  /* 0x0284500aff0075a7 */ /* 0x000ee40008020177 */
[----:B---3--:R-:W-:Y:S05]  /*3c70*/  @!P1 BRA `(.L_x_1157) ;  /* 0x000000f4008c9947 */ /* 0x008fea0003800000 */
.L_x_1156:
[----:B------:R4:W-:Y:S01]  /*3c80*/  BAR.SYNC.DEFER_BLOCKING R9, 0x100 ;  /* 0x000400090000751d */ /* 0x0009e20000010000 */
[----:B------:R-:W-:-:S04]  /*3c90*/  UIADD3 UR50, UR50, 0x8000, URZ ;  /* 0x0000800032327890 */ /* 0x000fc8000fffe03f */
[----:B------:R-:W-:Y:S01]  /*3ca0*/  USHF.R.U32.HI UR50, URZ, 0x4, UR50 ;  /* 0x000000043f327899 */ /* 0x000fe20008011632 */
[----:B------:R-:W-:-:S03]  /*3cb0*/  UMOV UR7, 0x80000020 ;  /* 0x8000002000077882 */ /* 0x000fc60000000000 */
[----:B------:R-:W-:-:S04]  /*3cc0*/  ULOP3.LUT UR50, UR50, 0x3fff, URZ, 0xc0, !UPT ;  /* 0x00003fff32327892 */ /* 0x000fc8000f8ec03f */
[----:B------:R-:W-:-:S04]  /*3cd0*/  ULOP3.LUT UR50, UR50, 0x10000, URZ, 0xfc, !UPT ;  /* 0x0001000032327892 */ /* 0x000fc8000f8efc3f */
[----:B------:R-:W-:Y:S01]  /*3ce0*/  ULEA UR6, UR43, UR50, 0xa ;  /* 0x000000322b067291 */ /* 0x000fe2000f8e503f */
[----:B------:R-:W-:-:S08]  /*3cf0*/  WARPGROUP.ARRIVE ;  /* 0x00000000000079c5 */ /* 0x000fd00000000000 */
[----:B------:R-:W-:Y:S01]  /*3d00*/  QGMMA.64x256x32.F32.E4M3.E4M3 R24, R152, gdesc[UR4], RZ, !UPT, gsb0 ;  /* 0x03e0000498187df3 */ /* 0x000fe2000c0008ff */
[----:B------:R-:W-:Y:S01]  /*3d10*/  UIADD3 UR6, UR6, 0x2, URZ ;  /* 0x0000000206067890 */ /* 0x000fe2000fffe03f */
[----:B------:R-:W-:Y:S01]  /*3d20*/  UMOV UR7, 0x80000020 ;  /* 0x8000002000077882 */ /* 0x000fe20000000000 */
[----:B------:R-:W-:Y:S02]  /*3d30*/  WARPGROUP.DEPBAR.LE gsb0, 0x0 ;  /* 0x00008000000079c5 */ /* 0x000fe40000010000 */
[----:B------:R-:W-:-:S15]  /*3d40*/  WARPGROUP.ARRIVE ;  /* 0x00000000000079c5 */ /* 0x000fde0000000000 */
[----:B------:R-:W-:-:S08]  /*3d50*/  NOP ;  /* 0x0000000000007918 */ /* 0x000fd00000000000 */
[----:B------:R-:W-:Y:S03]  /*3d60*/  QGMMA.64x256x32.F32.E4M3.E4M3 R24, R156, gdesc[UR4], R24, gsb0 ;  /* 0x03e000049c187df3 */ /* 0x000fe60008000818 */
[----:B------:R-:W-:Y:S02]  /*3d70*/  WARPGROUP.DEPBAR.LE gsb0, 0x0 ;  /* 0x00008000000079c5 */ /* 0x000fe40000010000 */
[----:B----4-:R-:W-:Y:S05]  /*3d80*/  @!P0 BRA `(.L_x_1158) ;  /* 0x0000000000048947 */ /* 0x010fea0003800000 */
[----:B------:R-:W-:Y:S01]  /*3d90*/  BPT.TRAP 0x1 ;  /* 0x000000040000795c */ /* 0x000fe20000300000 */
.L_x_1158:
[----:B------:R-:W-:Y:S01]  /*3da0*/  UISETP.NE.AND UP1, UPT, UR48, URZ, UPT ;  /* 0x0000003f3000728c */ /* 0x000fe2000bf25270 */
[----:B---3--:R-:W-:Y:S01]  /*3db0*/  VIADD R11, R160, 0xfffffffe ;  /* 0xfffffffea00b7836 */ /* 0x008fe20000000000 */
[----:B------:R-:W-:Y:S02]  /*3dc0*/  UISETP.NE.AND UP0, UPT, UR47, URZ, UPT ;  /* 0x0000003f2f00728c */ /* 0x000fe4000bf05270 */
[----:B------:R-:W-:Y:S01]  /*3dd0*/  UIADD3 UR55, UR55, 0x28460, URZ ;  /* 0x0002846037377890 */ /* 0x000fe2000fffe03f */
[----:B------:R-:W-:-:S03]  /*3de0*/  UMOV UR14, UR38 ;  /* 0x00000026000e7c82 */ /* 0x000fc60008000000 */
[----:B------:R-:W-:Y:S01]  /*3df0*/  PLOP3.LUT P1, PT, PT, PT, UP0, 0x40, 0x0 ;  /* 0x000000000000781c */ /* 0x000fe20003f2e808 */
[----:B------:R-:W-:Y:S02]  /*3e00*/  UPRMT UR55, UR51, 0x654, UR55 ;  /* 0x0000065433377896 */ /* 0x000fe40008000037 */
[----:B------:R-:W-:Y:S01]  /*3e10*/  @UP1 ULDC UR6, c[0x0][0x44c] ;  /* 0x0001130000061ab9 */ /* 0x000fe20000000800 */
[----:B------:R-:W-:Y:S01]  /*3e20*/  @UP1 ULDC UR15, c[0x0][0x450] ;  /* 0x00011400000f1ab9 */ /* 0x000fe20000000800 */
[----:B------:R-:W-:-:S04]  /*3e30*/  UIMAD.WIDE.U32 UR6, UR38, UR6, URZ ;  /* 0x00000006260672a5 */ /* 0x000fc8000f8e003f */
[----:B------:R-:W-:Y:S01]  /*3e40*/  @UP1 USHF.R.U32.HI UR14, URZ, UR15, UR7 ;  /* 0x0000000f3f0e1299 */ /* 0x000fe20008011607 */
[----:B------:R-:W-:Y:S03]  /*3e50*/  SYNCS.ARRIVE.TRANS64.RED.A1T0 RZ, [UR55], RZ ;  /* 0x000000ffffff79a7 */ /* 0x000fe60008100437 */
[----:B------:R-:W-:-:S04]  /*3e60*/  UIADD3 UR54, UR54, UR14, URZ ;  /* 0x0000000e36367290 */ /* 0x000fc8000fffe03f */
[----:B------:R-:W-:Y:S01]  /*3e70*/  UIADD3 UR11, UR54, UR11, URZ ;  /* 0x0000000b360b7290 */ /* 0x000fe2000fffe03f */
[----:B------:R-:W-:Y:S11]  /*3e80*/  @P1 BRA `(.L_x_1159) ;  /* 0x00000000004c1947 */ /* 0x000ff60003800000 */
[----:B------:R-:W-:Y:S01]  /*3e90*/  ISETP.LT.AND P1, PT, RZ, UR54, PT ;  /* 0x00000036ff007c0c */ /* 0x000fe2000bf21270 */
[----:B------:R-:W-:-:S12]  /*3ea0*/  UIADD3 UR18, UR54, -0x1, URZ ;  /* 0xffffffff36127890 */ /* 0x000fd8000fffe03f */
[----:B------:R-:W-:Y:S05]  /*3eb0*/  @P1 BRA `(.L_x_1160) ;  /* 0x0000000000201947 */ /* 0x000fea0003800000 */
[----:B------:R-:W-:Y:S01]  /*3ec0*/  ULDC UR19, c[0x0][0x9e4] ;  /* 0x0002790000137ab9 */ /* 0x000fe20000000800 */
[----:B------:R-:W-:Y:S02]  /*3ed0*/  UIADD3 UR18, -UR54, URZ, URZ ;  /* 0x0000003f36127290 */ /* 0x000fe4000fffe13f */
[----:B------:R-:W-:-:S11]  /*3ee0*/  UISETP.NE.AND UP0, UPT, UR19, 0x1, UPT ;  /* 0x000000011300788c */ /* 0x000fd6000bf05270 */
[----:B------:R-:W-:Y:S02]  /*3ef0*/  @UP0 ULDC.64 UR6, c[0x0][0x9e8] ;  /* 0x00027a0000060ab9 */ /* 0x000fe40000000a00 */
[----:B------:R-:W-:-:S04]  /*3f00*/  UIMAD.WIDE.U32 UR14, UR18, UR6, URZ ;  /* 0x00000006120e72a5 */ /* 0x000fc8000f8e003f */
[----:B------:R-:W-:-:S04]  /*3f10*/  @UP0 USHF.R.U32.HI UR18, URZ, UR7, UR15 ;  /* 0x000000073f120299 */ /* 0x000fc8000801160f */
[----:B------:R-:W-:Y:S01]  /*3f20*/  ULOP3.LUT UR18, URZ, UR18, URZ, 0x33, !UPT ;  /* 0x000000123f127292 */ /* 0x000fe2000f8e333f */
[----:B------:R-:W-:Y:S11]  /*3f30*/  BRA `(.L_x_1161) ;  /* 0x0000000000147947 */ /* 0x000ff60003800000 */
.L_x_1160:
[----:B------:R-:W-:Y:S02]  /*3f40*/  ULDC UR19, c[0x0][0x9e4] ;  /* 0x0002790000137ab9 */ /* 0x000fe40000000800 */
[----:B------:R-:W-:-:S11]  /*3f50*/  UISETP.NE.AND UP0, UPT, UR19, 0x1, UPT ;  /* 0x000000011300788c */ /* 0x000fd6000bf05270 */
[----:B------:R-:W-:Y:S02]  /*3f60*/  @UP0 ULDC.64 UR6, c[0x0][0x9e8] ;  /* 0x00027a0000060ab9 */ /* 0x000fe40000000a00 */
[----:B------:R-:W-:-:S04]  /*3f70*/  UIMAD.WIDE.U32 UR14, UR18, UR6, URZ ;  /* 0x00000006120e72a5 */ /* 0x000fc8000f8e003f */
[----:B------:R-:W-:-:S12]  /*3f80*/  @UP0 USHF.R.U32.HI UR18, URZ, UR7, UR15 ;  /* 0x000000073f120299 */ /* 0x000fd8000801160f */
.L_x_1161:
[----:B------:R-:W-:-:S04]  /*3f90*/  UIMAD UR18, UR18, UR19, UR19 ;  /* 0x00000013121272a4 */ /* 0x000fc8000f8e0213 */
[----:B------:R-:W-:-:S04]  /*3fa0*/  UISETP.LT.AND UP0, UPT, UR11, UR18, UPT ;  /* 0x000000120b00728c */ /* 0x000fc8000bf01270 */
[----:B------:R-:W-:-:S12]  /*3fb0*/  USEL UR11, UR11, UR18, UP0 ;  /* 0x000000120b0b7287 */ /* 0x000fd80008000000 */
.L_x_1159:
[----:B------:R-:W-:-:S04]  /*3fc0*/  USHF.R.S32.HI UR6, URZ, 0x1f, UR11 ;  /* 0x0000001f3f067899 */ /* 0x000fc8000801140b */
[----:B------:R-:W-:-:S04]  /*3fd0*/  ULEA.HI UR6, UR6, UR11, URZ, 0x6 ;  /* 0x0000000b06067291 */ /* 0x000fc8000f8f303f */
[----:B------:R-:W-:-:S04]  /*3fe0*/  USHF.R.S32.HI UR6, URZ, 0x6, UR6 ;  /* 0x000000063f067899 */ /* 0x000fc80008011406 */
[----:B------:R-:W-:-:S04]  /*3ff0*/  UISETP.LT.AND UP0, UPT, UR41, UR6, UPT ;  /* 0x000000062900728c */ /* 0x000fc8000bf01270 */
[----:B------:R-:W-:-:S06]  /*4000*/  USEL UR58, UR41, UR6, !UP0 ;  /* 0x00000006293a7287 */ /* 0x000fcc000c000000 */
[----:B------:R-:W-:-:S13]  /*4010*/  ISETP.GE.AND P1, PT, R11, UR58, PT ;  /* 0x0000003a0b007c0c */ /* 0x000fda000bf26270 */
[----:B------:R-:W-:Y:S05]  /*4020*/  @!P1 BRA `(.L_x_1162) ;  /* 0x0000002000f89947 */ /* 0x000fea0003800000 */
[----:B------:R-:W-:Y:S01]  /*4030*/  IMAD.MOV.U32 R13, RZ, RZ, R8 ;  /* 0x000000ffff0d7224 */ /* 0x000fe200078e0008 */
[----:B------:R-:W-:Y:S01]  /*4040*/  ULDC UR51, c[0x0][0x9e4] ;  /* 0x0002790000337ab9 */ /* 0x000fe20000000800 */
[----:B------:R-:W-:Y:S01]  /*4050*/  IMAD.MOV.U32 R12, RZ, RZ, R5 ;  /* 0x000000ffff0c7224 */ /* 0x000fe200078e0005 */
[----:B------:R-:W-:Y:S01]  /*4060*/  ULDC UR54, c[0x0][0x9dc] ;  /* 0x0002770000367ab9 */ /* 0x000fe20000000800 */
[----:B------:R-:W-:-:S05]  /*4070*/  ULDC UR55, c[0x0][0x9e0] ;  /* 0x0002780000377ab9 */ /* 0x000fca0000000800 */
.L_x_1181:
[----:B------:R-:W-:-:S04]  /*4080*/  UIADD3 UR43, UR43, 0x1, URZ ;  /* 0x000000012b2b7890 */ /* 0x000fc8000fffe03f */
[----:B------:R-:W-:-:S04]  /*4090*/  UISETP.NE.AND UP0, UPT, UR43, 0x2, UPT ;  /* 0x000000022b00788c */ /* 0x000fc8000bf05270 */
[----:B------:R-:W-:Y:S02]  /*40a0*/  USEL UR6, URZ, 0x1, UP0 ;  /* 0x000000013f067887 */ /* 0x000fe40008000000 */
[----:B------:R-:W-:Y:S02]  /*40b0*/  USEL UR43, UR43, URZ, UP0 ;  /* 0x0000003f2b2b7287 */ /* 0x000fe40008000000 */
[----:B------:R-:W-:Y:S01]  /*40c0*/  ULOP3.LUT UR44, UR44, UR6, URZ, 0x3c, !UPT ;  /* 0x000000062c2c7292 */ /* 0x000fe2000f8e3c3f */
[----:B------:R-:W-:Y:S11]  /*40d0*/  @!P0 BRA `(.L_x_1163) ;  /* 0x0000000000048947 */ /* 0x000ff60003800000 */
[----:B------:R-:W-:Y:S01]  /*40e0*/  BPT.TRAP 0x1 ;  /* 0x000000040000795c */ /* 0x000fe20000300000 */
.L_x_1163:
[----:B------:R-:W3:Y:S01]  /*40f0*/  S2UR UR57, SR_CgaCtaId ;  /* 0x00000000003979c3 */ /* 0x000ee20000008800 */
[----:B------:R-:W-:Y:S01]  /*4100*/  UMOV UR6, 0x400 ;  /* 0x0000040000067882 */ /* 0x000fe20000000000 */
[----:B01----:R-:W-:-:S05]  /*4110*/  IMAD.U32 R10, RZ, RZ, UR44 ;  /* 0x0000002cff0a7e24 */ /* 0x003fca000f8e00ff */
[----:B------:R-:W-:Y:S01]  /*4120*/  SHF.L.U32 R10, R10, 0x1f, RZ ;  /* 0x0000001f0a0a7819 */ /* 0x000fe200000006ff */
[----:B---3--:R-:W-:-:S04]  /*4130*/  ULEA UR6, UR57, UR6, 0x18 ;  /* 0x0000000639067291 */ /* 0x008fc8000f8ec03f */
[----:B------:R-:W-:-:S09]  /*4140*/  ULEA UR56, UR43, UR6, 0x3 ;  /* 0x000000062b387291 */ /* 0x000fd2000f8e183f */
[----:B------:R0:W1:Y:S01]  /*4150*/  SYNCS.PHASECHK.TRANS64.TRYWAIT P1, [UR56+0x28430], R10 ;  /* 0x0284300aff0075a7 */ /* 0x0000620008020178 */
[----:B------:R-:W-:Y:S05]  /*4160*/  @!P0 BRA `(.L_x_1164) ;  /* 0x0000000000048947 */ /* 0x000fea0003800000 */
[----:B------:R-:W-:Y:S01]  /*4170*/  BPT.TRAP 0x1 ;  /* 0x000000040000795c */ /* 0x000fe20000300000 */
.L_x_1164:
[----:B-1----:R-:W-:Y:S05]  /*4180*/  @P1 BRA `(.L_x_1165) ;  /* 0x0000000000081947 */ /* 0x002fea0003800000 */
[----:B------:R-:W1:Y:S02]  /*4190*/  SYNCS.PHASECHK.TRANS64.TRYWAIT P1, [UR56+0x28430], R10 ;  /* 0x0284300aff0075a7 */ /* 0x000e640008020178 */
[----:B-1----:R-:W-:Y:S05]  /*41a0*/  @!P1 BRA `(.L_x_1166) ;  /* 0x000000f000589947 */ /* 0x002fea0003800000 */
.L_x_1165:
[----:B------:R-:W-:Y:S01]  /*41b0*/  ULEA UR34, UR43, UR49, 0xa ;  /* 0x000000312b227291 */ /* 0x000fe2000f8e503f */
[----:B------:R-:W-:Y:S01]  /*41c0*/  WARPGROUP.ARRIVE ;  /* 0x00000000000079c5 */ /* 0x000fe20000000000 */
[----:B------:R-:W-:Y:S01]  /*41d0*/  UMOV UR35, 0x40000040 ;  /* 0x4000004000237882 */ /* 0x000fe20000000000 */
[----:B------:R-:W-:Y:S01]  /*41e0*/  UMOV UR7, 0x40000040 ;  /* 0x4000004000077882 */ /* 0x000fe20000000000 */
[----:B------:R-:W-:-:S03]  /*41f0*/  UIADD3 UR6, UR34, 0x2, URZ ;  /* 0x0000000222067890 */ /* 0x000fc6000fffe03f */
[----:B--2---:R-:W2:Y:S01]  /*4200*/  S2R R0, SR_TID.X ;  /* 0x0000000000007919 */ /* 0x004ea20000002100 */
[----:B------:R-:W-:Y:S01]  /*4210*/  UIADD3 UR10, UR34, 0x4, URZ ;  /* 0x00000004220a7890 */ /* 0x000fe2000fffe03f */
[----:B------:R-:W-:Y:S01]  /*4220*/  UMOV UR11, 0x40000040 ;  /* 0x40000040000b7882 */ /* 0x000fe20000000000 */
[----:B------:R-:W-:Y:S01]  /*4230*/  QGMMA.64x64x32.F32.E4M3.E4M3 R152, gdesc[UR32], RZ, !UPT, gsb0 ;  /* 0x00e00000209879f3 */ /* 0x000fe2000c0008ff */
        /* <DEDUP_REMOVED lines=10> */
[----:B--2---:R-:W-:-:S04]  /*42e0*/  SHF.R.U32.HI R197, RZ, 0x7, R0 ;  /* 0x00000007ffc57819 */ /* 0x004fc80000011600 */
[----:B------:R-:W-:Y:S01]  /*42f0*/  IADD3 R0, -R197, 0xb, RZ ;  /* 0x0000000bc5007810 */ /* 0x000fe20007ffe1ff */
        /* <DEDUP_REMOVED lines=25> */
.L_x_1167:
[----:B------:R-:W-:Y:S01]  /*4490*/  UISETP.NE.AND UP1, UPT, UR48, URZ, UPT ;  /* 0x0000003f3000728c */ /* 0x000fe2000bf25270 */
[----:B------:R-:W-:Y:S01]  /*44a0*/  VIADD R14, R17, UR38 ;  /* 0x00000026110e7c36 */ /* 0x000fe20008000000 */
[----:B------:R-:W3:Y:S01]  /*44b0*/  LDC R6, c[0x0][0x2f0] ;  /* 0x0000bc00ff067b82 */ /* 0x000ee20000000800 */
[----:B------:R-:W-:Y:S01]  /*44c0*/  UISETP.NE.AND UP0, UPT, UR47, URZ, UPT ;  /* 0x0000003f2f00728c */ /* 0x000fe2000bf05270 */
[----:B------:R-:W-:Y:S02]  /*44d0*/  UMOV UR10, UR54 ;  /* 0x00000036000a7c82 */ /* 0x000fe40008000000 */
[----:B------:R-:W-:Y:S02]  /*44e0*/  PLOP3.LUT P1, PT, PT, PT, UP1, 0x80, 0x0 ;  /* 0x000000000000781c */ /* 0x000fe40003f2f018 */
[----:B------:R-:W-:Y:S02]  /*44f0*/  PLOP3.LUT P2, PT, PT, PT, UP1, 0x80, 0x0 ;  /* 0x000000000000781c */ /* 0x000fe40003f4f018 */
[----:B------:R-:W4:Y:S01]  /*4500*/  LDC R7, c[0x0][0x288] ;  /* 0x0000a200ff077b82 */ /* 0x000f220000000800 */
[----:B------:R-:W-:-:S08]  /*4510*/  @UP1 ULDC UR6, c[0x0][0x44c] ;  /* 0x0001130000061ab9 */ /* 0x000fd00000000800 */
[----:B-1----:R-:W-:Y:S01]  /*4520*/  @P1 IMAD.HI.U32 R5, R14, UR6, RZ ;  /* 0x000000060e051c27 */ /* 0x002fe2000f8e00ff */
[----:B------:R-:W-:Y:S01]  /*4530*/  @UP1 ULDC UR6, c[0x0][0x450] ;  /* 0x0001140000061ab9 */ /* 0x000fe20000000800 */
[----:B------:R-:W-:-:S03]  /*4540*/  PLOP3.LUT P1, PT, PT, PT, UP0, 0x40, 0x0 ;  /* 0x000000000000781c */ /* 0x000fc60003f2e808 */
[----:B------:R-:W-:Y:S01]  /*4550*/  @P2 SHF.R.U32.HI R14, RZ, UR6, R5 ;  /* 0x00000006ff0e2c19 */ /* 0x000fe20008011605 */
[----:B------:R-:W-:Y:S01]  /*4560*/  IMAD.SHL.U32 R5, R11, 0x40, RZ ;  /* 0x000000400b057824 */ /* 0x000fe200078e00ff */
[----:B------:R-:W-:-:S03]  /*4570*/  UIADD3 UR6, UR56, 0x28440, URZ ;  /* 0x0002844038067890 */ /* 0x000fc6000fffe03f */
[----:B------:R-:W1:Y:S01]  /*4580*/  SHFL.IDX PT, R15, R14, RZ, 0x1c1f ;  /* 0x001c1fff0e0f7589 */ /* 0x000e6200000e0000 */
[----:B------:R-:W-:Y:S01]  /*4590*/  IADD3 R9, -R5, 0x1, RZ ;  /* 0x0000000105097810 */ /* 0x000fe20007ffe1ff */
[----:B------:R-:W-:-:S04]  /*45a0*/  UPRMT UR6, UR57, 0x654, UR6 ;  /* 0x0000065439067896 */ /* 0x000fc80008000006 */
[----:B------:R-:W-:-:S04]  /*45b0*/  IMAD R9, R2, -0x2, R9 ;  /* 0xfffffffe02097824 */ /* 0x000fc800078e0209 */
[----:B---3--:R-:W-:Y:S01]  /*45c0*/  IMAD R8, R6, UR39, R9 ;  /* 0x0000002706087c24 */ /* 0x008fe2000f8e0209 */
[----:B------:R-:W-:Y:S01]  /*45d0*/  SYNCS.ARRIVE.TRANS64.RED.A1T0 RZ, [UR6], RZ ;  /* 0x000000ffffff79a7 */ /* 0x000fe20008100406 */
[----:B------:R-:W-:Y:S02]  /*45e0*/  ULOP3.LUT UR6, URZ, UR10, URZ, 0x33, !UPT ;  /* 0x0000000a3f067292 */ /* 0x000fe4000f8e333f */
[----:B----4-:R-:W-:-:S04]  /*45f0*/  IMAD.IADD R8, R8, 0x1, -R7 ;  /* 0x0000000108087824 */ /* 0x010fc800078e0a07 */
[C---:B------:R-:W-:Y:S02]  /*4600*/  VIADD R194, R8.reuse, UR55 ;  /* 0x0000003708c27c36 */ /* 0x040fe40008000000 */
[----:B------:R-:W-:Y:S02]  /*4610*/  VIADD R196, R8, UR6 ;  /* 0x0000000608c47c36 */ /* 0x000fe40008000000 */
[----:B-1----:R-:W-:Y:S02]  /*4620*/  IMAD.IADD R20, R194, 0x1, R15 ;  /* 0x00000001c2147824 */ /* 0x002fe400078e020f */
[----:B------:R-:W-:Y:S01]  /*4630*/  IMAD.IADD R21, R15, 0x1, R196 ;  /* 0x000000010f157824 */ /* 0x000fe200078e02c4 */
[----:B------:R-:W-:Y:S06]  /*4640*/  @P1 BRA `(.L_x_1168) ;  /* 0x00000000005c1947 */ /* 0x000fec0003800000 */
[----:B------:R-:W-:Y:S01]  /*4650*/  IMAD R8, R6, UR39, R15 ;  /* 0x0000002706087c24 */ /* 0x000fe2000f8e020f */
[----:B------:R-:W-:Y:S03]  /*4660*/  BSSY B0, `(.L_x_1169) ;  /* 0x0000011000007945 */ /* 0x000fe60003800000 */
[----:B------:R-:W-:-:S05]  /*4670*/  IMAD.IADD R15, R8, 0x1, -R7 ;  /* 0x00000001080f7824 */ /* 0x000fca00078e0a07 */
[----:B------:R-:W-:-:S13]  /*4680*/  ISETP.GT.AND P1, PT, R15, -0x1, PT ;  /* 0xffffffff0f00780c */ /* 0x000fda0003f24270 */
[----:B------:R-:W-:Y:S05]  /*4690*/  @P1 BRA `(.L_x_1170) ;  /* 0x0000000000201947 */ /* 0x000fea0003800000 */
[----:B------:R-:W-:Y:S01]  /*46a0*/  IMAD.U32 R198, RZ, RZ, UR51 ;  /* 0x00000033ffc67e24 */ /* 0x000fe2000f8e00ff */
[----:B------:R-:W-:-:S04]  /*46b0*/  LOP3.LUT R15, RZ, R15, RZ, 0x33, !PT ;  /* 0x0000000fff0f7212 */ /* 0x000fc800078e33ff */
[----:B------:R-:W-:-:S13]  /*46c0*/  ISETP.NE.AND P1, PT, R198, 0x1, PT ;  /* 0x00000001c600780c */ /* 0x000fda0003f25270 */
[----:B------:R-:W1:Y:S02]  /*46d0*/  @P1 LDC.64 R8, c[0x0][0x9e8] ;  /* 0x00027a00ff081b82 */ /* 0x000e640000000a00 */
[----:B-1----:R-:W-:-:S05]  /*46e0*/  @P1 IMAD.HI.U32 R8, R15, R8, RZ ;  /* 0x000000080f081227 */ /* 0x002fca00078e00ff */
[----:B------:R-:W-:-:S04]  /*46f0*/  @P1 SHF.R.U32.HI R15, RZ, R9, R8 ;  /* 0x00000009ff0f1219 */ /* 0x000fc80000011608 */
[----:B------:R-:W-:Y:S01]  /*4700*/  LOP3.LUT R15, RZ, R15, RZ, 0x33, !PT ;  /* 0x0000000fff0f7212 */ /* 0x000fe200078e33ff */
[----:B------:R-:W-:Y:S06]  /*4710*/  BRA `(.L_x_1171) ;  /* 0x0000000000147947 */ /* 0x000fec0003800000 */
.L_x_1170:
[----:B------:R-:W-:-:S05]  /*4720*/  IMAD.U32 R198, RZ, RZ, UR51 ;  /* 0x00000033ffc67e24 */ /* 0x000fca000f8e00ff */
[----:B------:R-:W-:-:S13]  /*4730*/  ISETP.NE.AND P1, PT, R198, 0x1, PT ;  /* 0x00000001c600780c */ /* 0x000fda0003f25270 */
[----:B------:R-:W1:Y:S02]  /*4740*/  @P1 LDC.64 R8, c[0x0][0x9e8] ;  /* 0x00027a00ff081b82 */ /* 0x000e640000000a00 */
[----:B-1----:R-:W-:-:S05]  /*4750*/  @P1 IMAD.HI.U32 R8, R15, R8, RZ ;  /* 0x000000080f081227 */ /* 0x002fca00078e00ff */
[----:B------:R-:W-:-:S07]  /*4760*/  @P1 SHF.R.U32.HI R15, RZ, R9, R8 ;  /* 0x00000009ff0f1219 */ /* 0x000fce0000011608 */
.L_x_1171:
[----:B------:R-:W-:Y:S05]  /*4770*/  BSYNC B0 ;  /* 0x0000000000007941 */ /* 0x000fea0003800000 */
.L_x_1169:
[----:B------:R-:W-:-:S04]  /*4780*/  IMAD R15, R15, R198, -R5 ;  /* 0x000000c60f0f7224 */ /* 0x000fc800078e0a05 */
[----:B------:R-:W-:-:S05]  /*4790*/  IMAD R15, R2, -0x2, R15 ;  /* 0xfffffffe020f7824 */ /* 0x000fca00078e020f */
[----:B------:R-:W-:Y:S02]  /*47a0*/  VIADDMNMX R20, R15, R198, R20, PT ;  /* 0x000000c60f147246 */ /* 0x000fe40003800114 */
[----:B------:R-:W-:-:S07]  /*47b0*/  VIMNMX R21, R21, R15, !PT ;  /* 0x0000000f15157248 */ /* 0x000fce0007fe0100 */
.L_x_1168:
[----:B------:R-:W-:Y:S01]  /*47c0*/  ISETP.GT.AND P1, PT, R11, -0x1, PT ;  /* 0xffffffff0b00780c */ /* 0x000fe20003f24270 */
[----:B------:R-:W1:Y:S01]  /*47d0*/  SHFL.IDX PT, R9, R14, 0x1, 0x1c1f ;  /* 0x003c1f000e097f89 */ /* 0x000e6200000e0000 */
[----:B------:R-:W-:Y:S02]  /*47e0*/  UISETP.NE.AND UP0, UPT, UR47, URZ, UPT ;  /* 0x0000003f2f00728c */ /* 0x000fe4000bf05270 */
[C---:B------:R-:W-:Y:S02]  /*47f0*/  ISETP.GT.AND P4, PT, R21.reuse, 0x1, P1 ;  /* 0x000000011500780c */ /* 0x040fe40000f84270 */
[----:B------:R-:W-:Y:S02]  /*4800*/  ISETP.GT.AND P5, PT, R21, RZ, P1 ;  /* 0x000000ff1500720c */ /* 0x000fe40000fa4270 */
[C---:B------:R-:W-:Y:S02]  /*4810*/  ISETP.LT.OR P4, PT, R20.reuse, 0x2, P4 ;  /* 0x000000021400780c */ /* 0x040fe40002781670 */
[----:B------:R-:W-:-:S02]  /*4820*/  ISETP.LT.OR P5, PT, R20, 0x1, P5 ;  /* 0x000000011400780c */ /* 0x000fc40002fa1670 */
[----:B------:R-:W-:Y:S02]  /*4830*/  FSEL R153, R153, -INF , !P4 ;  /* 0xff80000099997808 */ /* 0x000fe40006000000 */
[C---:B------:R-:W-:Y:S02]  /*4840*/  ISETP.GT.AND P4, PT, R21.reuse, 0x18, P1 ;  /* 0x000000181500780c */ /* 0x040fe40000f84270 */
[----:B------:R-:W-:Y:S02]  /*4850*/  FSEL R15, R152, -INF , !P5 ;  /* 0xff800000980f7808 */ /* 0x000fe40006800000 */
[----:B------:R-:W-:Y:S02]  /*4860*/  ISETP.LT.OR P4, PT, R20, 0x19, P4 ;  /* 0x000000191400780c */ /* 0x000fe40002781670 */
[C---:B------:R-:W-:Y:S02]  /*4870*/  ISETP.GT.AND P6, PT, R21.reuse, 0x8, P1 ;  /* 0x000000081500780c */ /* 0x040fe40000fc4270 */
[----:B------:R-:W-:-:S02]  /*4880*/  ISETP.GT.AND P2, PT, R21, 0x9, P1 ;  /* 0x000000091500780c */ /* 0x000fc40000f44270 */
[C---:B------:R-:W-:Y:S01]  /*4890*/  ISETP.GT.AND P3, PT, R21.reuse, 0x10, P1 ;  /* 0x000000101500780c */ /* 0x040fe20000f64270 */
[----:B-1----:R-:W-:Y:S01]  /*48a0*/  IMAD.IADD R14, R194, 0x1, R9 ;  /* 0x00000001c20e7824 */ /* 0x002fe200078e0209 */
[C---:B------:R-:W-:Y:S02]  /*48b0*/  ISETP.GT.AND P5, PT, R21.reuse, 0x11, P1 ;  /* 0x000000111500780c */ /* 0x040fe40000fa4270 */
[----:B------:R-:W-:Y:S02]  /*48c0*/  FSEL R164, R164, -INF , !P4 ;  /* 0xff800000a4a47808 */ /* 0x000fe40006000000 */
[----:B------:R-:W-:Y:S02]  /*48d0*/  ISETP.GT.AND P4, PT, R21, 0x29, P1 ;  /* 0x000000291500780c */ /* 0x000fe40000f84270 */
[C---:B------:R-:W-:Y:S02]  /*48e0*/  ISETP.LT.OR P6, PT, R20.reuse, 0x9, P6 ;  /* 0x000000091400780c */ /* 0x040fe400037c1670 */
[----:B------:R-:W-:-:S02]  /*48f0*/  ISETP.LT.OR P2, PT, R20, 0xa, P2 ;  /* 0x0000000a1400780c */ /* 0x000fc40001741670 */
[C---:B------:R-:W-:Y:S02]  /*4900*/  ISETP.LT.OR P3, PT, R20.reuse, 0x11, P3 ;  /* 0x000000111400780c */ /* 0x040fe40001f61670 */
[C---:B------:R-:W-:Y:S02]  /*4910*/  ISETP.LT.OR P5, PT, R20.reuse, 0x12, P5 ;  /* 0x000000121400780c */ /* 0x040fe40002fa1670 */
[----:B------:R-:W-:Y:S02]  /*4920*/  ISETP.LT.OR P4, PT, R20, 0x2a, P4 ;  /* 0x0000002a1400780c */ /* 0x000fe40002781670 */
[----:B------:R-:W-:Y:S02]  /*4930*/  FSEL R156, R156, -INF , !P6 ;  /* 0xff8000009c9c7808 */ /* 0x000fe40007000000 */
[----:B------:R-:W-:Y:S02]  /*4940*/  FSEL R157, R157, -INF , !P2 ;  /* 0xff8000009d9d7808 */ /* 0x000fe40005000000 */
[----:B------:R-:W-:-:S02]  /*4950*/  FSEL R160, R160, -INF , !P3 ;  /* 0xff800000a0a07808 */ /* 0x000fc40005800000 */
[----:B------:R-:W-:Y:S02]  /*4960*/  FSEL R161, R161, -INF , !P5 ;  /* 0xff800000a1a17808 */ /* 0x000fe40006800000 */
[C---:B------:R-:W-:Y:S02]  /*4970*/  ISETP.GT.AND P6, PT, R21.reuse, 0x19, P1 ;  /* 0x000000191500780c */ /* 0x040fe40000fc4270 */
[C---:B------:R-:W-:Y:S02]  /*4980*/  ISETP.GT.AND P2, PT, R21.reuse, 0x20, P1 ;  /* 0x000000201500780c */ /* 0x040fe40000f44270 */
[C---:B------:R-:W-:Y:S02]  /*4990*/  ISETP.GT.AND P3, PT, R21.reuse, 0x21, P1 ;  /* 0x000000211500780c */ /* 0x040fe40000f64270 */
[----:B------:R-:W-:Y:S02]  /*49a0*/  ISETP.GT.AND P5, PT, R21, 0x28, P1 ;  /* 0x000000281500780c */ /* 0x000fe40000fa4270 */
[----:B------:R-:W-:-:S02]  /*49b0*/  FSEL R173, R173, -INF , !P4 ;  /* 0xff800000adad7808 */ /* 0x000fc40006000000 */
[----:B------:R-:W-:Y:S02]  /*49c0*/  PLOP3.LUT P4, PT, PT, PT, UP0, 0x40, 0x0 ;  /* 0x000000000000781c */ /* 0x000fe40003f8e808 */
[C---:B------:R-:W-:Y:S02]  /*49d0*/  ISETP.LT.OR P6, PT, R20.reuse, 0x1a, P6 ;  /* 0x0000001a1400780c */ /* 0x040fe400037c1670 */
[C---:B------:R-:W-:Y:S02]  /*49e0*/  ISETP.LT.OR P2, PT, R20.reuse, 0x21, P2 ;  /* 0x000000211400780c */ /* 0x040fe40001741670 */
[C---:B------:R-:W-:Y:S02]  /*49f0*/  ISETP.LT.OR P3, PT, R20.reuse, 0x22, P3 ;  /* 0x000000221400780c */ /* 0x040fe40001f61670 */
[----:B------:R-:W-:Y:S02]  /*4a00*/  ISETP.LT.OR P5, PT, R20, 0x29, P5 ;  /* 0x000000291400780c */ /* 0x000fe40002fa1670 */
[----:B------:R-:W-:-:S02]  /*4a10*/  FSEL R165, R165, -INF , !P6 ;  /* 0xff800000a5a57808 */ /* 0x000fc40007000000 */
[----:B------:R-:W-:Y:S02]  /*4a20*/  FSEL R168, R168, -INF , !P2 ;  /* 0xff800000a8a87808 */ /* 0x000fe40005000000 */
[----:B------:R-:W-:Y:S02]  /*4a30*/  FSEL R169, R169, -INF , !P3 ;  /* 0xff800000a9a97808 */ /* 0x000fe40005800000 */
[----:B------:R-:W-:Y:S02]  /*4a40*/  FSEL R172, R172, -INF , !P5 ;  /* 0xff800000acac7808 */ /* 0x000fe40006800000 */
[C---:B------:R-:W-:Y:S02]  /*4a50*/  ISETP.GT.AND P6, PT, R21.reuse, 0x30, P1 ;  /* 0x000000301500780c */ /* 0x040fe40000fc4270 */
[C---:B------:R-:W-:Y:S02]  /*4a60*/  ISETP.GT.AND P2, PT, R21.reuse, 0x31, P1 ;  /* 0x000000311500780c */ /* 0x040fe40000f44270 */
[----:B------:R-:W-:-:S02]  /*4a70*/  ISETP.GT.AND P3, PT, R21, 0x38, P1 ;  /* 0x000000381500780c */ /* 0x000fc40000f64270 */
[----:B------:R-:W-:Y:S02]  /*4a80*/  ISETP.GT.AND P5, PT, R21, 0x39, P1 ;  /* 0x000000391500780c */ /* 0x000fe40000fa4270 */
[C---:B------:R-:W-:Y:S02]  /*4a90*/  ISETP.LT.OR P6, PT, R20.reuse, 0x31, P6 ;  /* 0x000000311400780c */ /* 0x040fe400037c1670 */
[C---:B------:R-:W-:Y:S02]  /*4aa0*/  ISETP.LT.OR P2, PT, R20.reuse, 0x32, P2 ;  /* 0x000000321400780c */ /* 0x040fe40001741670 */
[C---:B------:R-:W-:Y:S02]  /*4ab0*/  ISETP.LT.OR P3, PT, R20.reuse, 0x39, P3 ;  /* 0x000000391400780c */ /* 0x040fe40001f61670 */
[----:B------:R-:W-:Y:S01]  /*4ac0*/  ISETP.LT.OR P5, PT, R20, 0x3a, P5 ;  /* 0x0000003a1400780c */ /* 0x000fe20002fa1670 */
[----:B------:R-:W-:Y:S01]  /*4ad0*/  IMAD.IADD R20, R196, 0x1, R9 ;  /* 0x00000001c4147824 */ /* 0x000fe200078e0209 */
[----:B------:R-:W-:-:S02]  /*4ae0*/  FSEL R176, R176, -INF , !P6 ;  /* 0xff800000b0b07808 */ /* 0x000fc40007000000 */
[----:B------:R-:W-:Y:S02]  /*4af0*/  FSEL R177, R177, -INF , !P2 ;  /* 0xff800000b1b17808 */ /* 0x000fe40005000000 */
[----:B------:R-:W-:Y:S02]  /*4b00*/  FSEL R180, R180, -INF , !P3 ;  /* 0xff800000b4b47808 */ /* 0x000fe40005800000 */
[----:B------:R-:W-:Y:S01]  /*4b10*/  FSEL R181, R181, -INF , !P5 ;  /* 0xff800000b5b57808 */ /* 0x000fe20006800000 */
        /* <DEDUP_REMOVED lines=14> */
.L_x_1174:
[----:B------:R-:W-:-:S05]  /*4c00*/  IMAD.U32 R152, RZ, RZ, UR51 ;  /* 0x00000033ff987e24 */ /* 0x000fca000f8e00ff */
[----:B------:R-:W-:-:S13]  /*4c10*/  ISETP.NE.AND P2, PT, R152, 0x1, PT ;  /* 0x000000019800780c */ /* 0x000fda0003f45270 */
[----:B------:R-:W1:Y:S02]  /*4c20*/  @P2 LDC.64 R8, c[0x0][0x9e8] ;  /* 0x00027a00ff082b82 */ /* 0x000e640000000a00 */
[----:B-1----:R-:W-:-:S05]  /*4c30*/  @P2 IMAD.HI.U32 R8, R21, R8, RZ ;  /* 0x0000000815082227 */ /* 0x002fca00078e00ff */
[----:B------:R-:W-:-:S07]  /*4c40*/  @P2 SHF.R.U32.HI R21, RZ, R9, R8 ;  /* 0x00000009ff152219 */ /* 0x000fce0000011608 */
.L_x_1175:
[----:B------:R-:W-:Y:S05]  /*4c50*/  BSYNC B0 ;  /* 0x0000000000007941 */ /* 0x000fea0003800000 */
.L_x_1173:
[----:B------:R-:W-:-:S04]  /*4c60*/  IMAD R5, R21, R152, -R5 ;  /* 0x0000009815057224 */ /* 0x000fc800078e0a05 */
[----:B------:R-:W-:-:S05]  /*4c70*/  IMAD R5, R2, -0x2, R5 ;  /* 0xfffffffe02057824 */ /* 0x000fca00078e0205 */
[----:B------:R-:W-:Y:S02]  /*4c80*/  VIADDMNMX R14, R5, R152, R14, PT ;  /* 0x00000098050e7246 */ /* 0x000fe4000380010e */
[----:B------:R-:W-:-:S07]  /*4c90*/  VIMNMX R20, R20, R5, !PT ;  /* 0x0000000514147248 */ /* 0x000fce0007fe0100 */
.L_x_1172:
[----:B------:R-:W-:Y:S02]  /*4ca0*/  FMNMX.FTZ R8, R15, R12, !PT ;  /* 0x0000000c0f087209 */ /* 0x000fe40007810000 */
[C---:B------:R-:W-:Y:S02]  /*4cb0*/  ISETP.GT.AND P3, PT, R20.reuse, RZ, P1 ;  /* 0x000000ff1400720c */ /* 0x040fe40000f64270 */
[----:B------:R-:W-:Y:S02]  /*4cc0*/  FMNMX.FTZ R5, R153, R8, !PT ;  /* 0x0000000899057209 */ /* 0x000fe40007810000 */
[----:B------:R-:W-:Y:S02]  /*4cd0*/  ISETP.GT.AND P5, PT, R20, 0x1, P1 ;  /* 0x000000011400780c */ /* 0x000fe40000fa4270 */
[----:B------:R-:W-:Y:S02]  /*4ce0*/  FMNMX.FTZ R8, R156, R5, !PT ;  /* 0x000000059c087209 */ /* 0x000fe40007810000 */
[----:B------:R-:W-:-:S02]  /*4cf0*/  ISETP.LT.OR P3, PT, R14, 0x1, P3 ;  /* 0x000000010e00780c */ /* 0x000fc40001f61670 */
[----:B------:R-:W-:Y:S02]  /*4d00*/  FMNMX.FTZ R5, R157, R8, !PT ;  /* 0x000000089d057209 */ /* 0x000fe40007810000 */
[----:B------:R-:W-:Y:S02]  /*4d10*/  ISETP.GT.AND P6, PT, R20, 0x8, P1 ;  /* 0x000000081400780c */ /* 0x000fe40000fc4270 */
[----:B------:R-:W-:Y:S02]  /*4d20*/  FMNMX.FTZ R8, R160, R5, !PT ;  /* 0x00000005a0087209 */ /* 0x000fe40007810000 */
[----:B------:R-:W-:Y:S02]  /*4d30*/  ISETP.LT.OR P5, PT, R14, 0x2, P5 ;  /* 0x000000020e00780c */ /* 0x000fe40002fa1670 */
[----:B------:R-:W-:Y:S02]  /*4d40*/  FMNMX.FTZ R5, R161, R8, !PT ;  /* 0x00000008a1057209 */ /* 0x000fe40007810000 */
[----:B------:R-:W-:-:S02]  /*4d50*/  FSEL R154, R154, -INF , !P3 ;  /* 0xff8000009a9a7808 */ /* 0x000fc40005800000 */
        /* <DEDUP_REMOVED lines=15> */
[----:B------:R-:W-:Y:S02]  /*4e50*/  FSEL R159, R159, -INF , !P2 ;  /* 0xff8000009f9f7808 */ /* 0x000fe40005000000 */
[----:B------:R-:W-:Y:S02]  /*4e60*/  FMNMX.FTZ R8, R180, R5, !PT ;  /* 0x00000005b4087209 */ /* 0x000fe40007810000 */
[----:B------:R-:W-:-:S02]  /*4e70*/  ISETP.LT.OR P4, PT, R14, 0x11, P4 ;  /* 0x000000110e00780c */ /* 0x000fc40002781670 */
[----:B------:R-:W-:Y:S02]  /*4e80*/  FMNMX.FTZ R8, R181, R8, !PT ;  /* 0x00000008b5087209 */ /* 0x000fe40007810000 */
[----:B------:R-:W-:Y:S02]  /*4e90*/  ISETP.GT.AND P6, PT, R20, 0x18, P1 ;  /* 0x000000181400780c */ /* 0x000fe40000fc4270 */
[----:B------:R-:W-:Y:S01]  /*4ea0*/  ISETP.LT.OR P5, PT, R14, 0x12, P5 ;  /* 0x000000120e00780c */ /* 0x000fe20002fa1670 */
[----:B------:R-:W1:Y:S01]  /*4eb0*/  SHFL.BFLY PT, R5, R8, 0x2, 0x1f ;  /* 0x0c401f0008057f89 */ /* 0x000e6200000e0000 */
[----:B------:R-:W-:Y:S02]  /*4ec0*/  FSEL R162, R162, -INF , !P4 ;  /* 0xff800000a2a27808 */ /* 0x000fe40006000000 */
[----:B------:R-:W-:Y:S02]  /*4ed0*/  ISETP.GT.AND P2, PT, R20, 0x19, P1 ;  /* 0x000000191400780c */ /* 0x000fe40000f44270 */
[----:B------:R-:W-:-:S02]  /*4ee0*/  FSEL R163, R163, -INF , !P5 ;  /* 0xff800000a3a37808 */ /* 0x000fc40006800000 */
[----:B------:R-:W-:Y:S02]  /*4ef0*/  ISETP.LT.OR P6, PT, R14, 0x19, P6 ;  /* 0x000000190e00780c */ /* 0x000fe400037c1670 */
[----:B------:R-:W-:Y:S02]  /*4f00*/  ISETP.GT.AND P3, PT, R20, 0x20, P1 ;  /* 0x000000201400780c */ /* 0x000fe40000f64270 */
[----:B------:R-:W-:Y:S02]  /*4f10*/  ISETP.LT.OR P2, PT, R14, 0x1a, P2 ;  /* 0x0000001a0e00780c */ /* 0x000fe40001741670 */
[----:B------:R-:W-:Y:S02]  /*4f20*/  FSEL R166, R166, -INF , !P6 ;  /* 0xff800000a6a67808 */ /* 0x000fe40007000000 */
[----:B------:R-:W-:Y:S02]  /*4f30*/  ISETP.LT.OR P3, PT, R14, 0x21, P3 ;  /* 0x000000210e00780c */ /* 0x000fe40001f61670 */
[----:B------:R-:W-:-:S02]  /*4f40*/  ISETP.GT.AND P4, PT, R20, 0x21, P1 ;  /* 0x000000211400780c */ /* 0x000fc40000f84270 */
[----:B------:R-:W-:Y:S02]  /*4f50*/  FSEL R167, R167, -INF , !P2 ;  /* 0xff800000a7a77808 */ /* 0x000fe40005000000 */
[----:B------:R-:W-:Y:S02]  /*4f60*/  FSEL R170, R170, -INF , !P3 ;  /* 0xff800000aaaa7808 */ /* 0x000fe40005800000 */
[----:B------:R-:W-:Y:S02]  /*4f70*/  ISETP.GT.AND P5, PT, R20, 0x28, P1 ;  /* 0x000000281400780c */ /* 0x000fe40000fa4270 */
[----:B-1----:R-:W-:Y:S02]  /*4f80*/  FMNMX.FTZ R9, R8, R5, !PT ;  /* 0x0000000508097209 */ /* 0x002fe40007810000 */
[----:B------:R-:W-:Y:S02]  /*4f90*/  FMNMX.FTZ R8, R154, R13, !PT ;  /* 0x0000000d9a087209 */ /* 0x000fe40007810000 */
[----:B------:R-:W-:Y:S01]  /*4fa0*/  ISETP.LT.OR P4, PT, R14, 0x22, P4 ;  /* 0x000000220e00780c */ /* 0x000fe20002781670 */
[----:B------:R-:W1:Y:S01]  /*4fb0*/  SHFL.BFLY PT, R152, R9, 0x1, 0x1f ;  /* 0x0c201f0009987f89 */ /* 0x000e6200000e0000 */
[----:B------:R-:W-:-:S02]  /*4fc0*/  ISETP.GT.AND P6, PT, R20, 0x29, P1 ;  /* 0x000000291400780c */ /* 0x000fc40000fc4270 */
[----:B------:R-:W-:Y:S02]  /*4fd0*/  ISETP.LT.OR P5, PT, R14, 0x29, P5 ;  /* 0x000000290e00780c */ /* 0x000fe40002fa1670 */
[----:B------:R-:W-:Y:S02]  /*4fe0*/  FSEL R171, R171, -INF , !P4 ;  /* 0xff800000abab7808 */ /* 0x000fe40006000000 */
[----:B------:R-:W-:Y:S02]  /*4ff0*/  ISETP.GT.AND P2, PT, R20, 0x30, P1 ;  /* 0x000000301400780c */ /* 0x000fe40000f44270 */
[----:B------:R-:W-:Y:S02]  /*5000*/  FSEL R174, R174, -INF , !P5 ;  /* 0xff800000aeae7808 */ /* 0x000fe40006800000 */
[----:B------:R-:W-:Y:S02]  /*5010*/  ISETP.LT.OR P6, PT, R14, 0x2a, P6 ;  /* 0x0000002a0e00780c */ /* 0x000fe400037c1670 */
[----:B------:R-:W-:-:S02]  /*5020*/  ISETP.GT.AND P4, PT, R20, 0x31, P1 ;  /* 0x000000311400780c */ /* 0x000fc40000f84270 */
[C---:B------:R-:W-:Y:S02]  /*5030*/  ISETP.GT.AND P5, PT, R20.reuse, 0x38, P1 ;  /* 0x000000381400780c */ /* 0x040fe40000fa4270 */
[----:B------:R-:W-:Y:S02]  /*5040*/  ISETP.GT.AND P1, PT, R20, 0x39, P1 ;  /* 0x000000391400780c */ /* 0x000fe40000f24270 */
[C---:B------:R-:W-:Y:S02]  /*5050*/  ISETP.LT.OR P2, PT, R14.reuse, 0x31, P2 ;  /* 0x000000310e00780c */ /* 0x040fe40001741670 */
[----:B------:R-:W-:Y:S02]  /*5060*/  FSEL R175, R175, -INF , !P6 ;  /* 0xff800000afaf7808 */ /* 0x000fe40007000000 */
[----:B------:R-:W-:Y:S02]  /*5070*/  ISETP.LT.OR P4, PT, R14, 0x32, P4 ;  /* 0x000000320e00780c */ /* 0x000fe40002781670 */
[----:B-1----:R-:W-:Y:S01]  /*5080*/  FMNMX.FTZ R5, R9, R152, !PT ;  /* 0x0000009809057209 */ /* 0x002fe20007810000 */
[----:B------:R-:W-:Y:S01]  /*5090*/  IMAD.U32 R152, RZ, RZ, UR40 ;  /* 0x00000028ff987e24 */ /* 0x000fe2000f8e00ff */
[----:B------:R-:W-:-:S02]  /*50a0*/  FMNMX.FTZ R9, R155, R8, !PT ;  /* 0x000000089b097209 */ /* 0x000fc40007810000 */
[C---:B------:R-:W-:Y:S01]  /*50b0*/  FSETP.NEU.FTZ.AND P3, PT, R5.reuse, -INF , PT ;  /* 0xff8000000500780b */ /* 0x040fe20003f7d000 */
[----:B------:R-:W-:-:S01]  /*50c0*/  FFMA.FTZ R21, R5, R152, -8 ;  /* 0xc100000005157423 */ /* 0x000fc20000010098 */
[----:B------:R-:W-:Y:S02]  /*50d0*/  FMNMX.FTZ R8, R158, R9, !PT ;  /* 0x000000099e087209 */ /* 0x000fe40007810000 */
[----:B------:R-:W-:Y:S02]  /*50e0*/  FSEL R178, R178, -INF , !P2 ;  /* 0xff800000b2b27808 */ /* 0x000fe40005000000 */
[----:B------:R-:W-:Y:S02]  /*50f0*/  FMNMX.FTZ R9, R159, R8, !PT ;  /* 0x000000089f097209 */ /* 0x000fe40007810000 */
[----:B------:R-:W-:Y:S02]  /*5100*/  ISETP.LT.OR P5, PT, R14, 0x39, P5 ;  /* 0x000000390e00780c */ /* 0x000fe40002fa1670 */
[----:B------:R-:W-:-:S02]  /*5110*/  FMNMX.FTZ R8, R162, R9, !PT ;  /* 0x00000009a2087209 */ /* 0x000fc40007810000 */
[----:B------:R-:W-:Y:S02]  /*5120*/  FSEL R179, R179, -INF , !P4 ;  /* 0xff800000b3b37808 */ /* 0x000fe40006000000 */
[----:B------:R-:W-:Y:S02]  /*5130*/  FMNMX.FTZ R9, R163, R8, !PT ;  /* 0x00000008a3097209 */ /* 0x000fe40007810000 */
[----:B------:R-:W-:Y:S02]  /*5140*/  FSEL R8, R21, RZ, P3 ;  /* 0x000000ff15087208 */ /* 0x000fe40001800000 */
[----:B------:R-:W-:Y:S02]  /*5150*/  FMNMX.FTZ R152, R166, R9, !PT ;  /* 0x00000009a6987209 */ /* 0x000fe40007810000 */
[----:B------:R-:W-:Y:S01]  /*5160*/  ISETP.LT.OR P1, PT, R14, 0x3a, P1 ;  /* 0x0000003a0e00780c */ /* 0x000fe20000f21670 */
[--C-:B------:R-:W-:Y:S01]  /*5170*/  FFMA.FTZ R21, R15, UR40, -R8.reuse ;  /* 0x000000280f157c23 */ /* 0x100fe20008010808 */
[----:B------:R-:W-:Y:S01]  /*5180*/  FMNMX.FTZ R9, R167, R152, !PT ;  /* 0x00000098a7097209 */ /* 0x000fe20007810000 */
[--C-:B------:R-:W-:Y:S01]  /*5190*/  FFMA.FTZ R14, R157, UR40, -R8.reuse ;  /* 0x000000289d0e7c23 */ /* 0x100fe20008010808 */
[----:B------:R-:W-:Y:S01]  /*51a0*/  FSEL R182, R182, -INF , !P5 ;  /* 0xff800000b6b67808 */ /* 0x000fe20006800000 */
[----:B------:R1:W-:Y:S01]  /*51b0*/  MUFU.EX2 R152, R21 ;  /* 0x0000001500987308 */ /* 0x0003e20000000800 */
[----:B------:R-:W-:Y:S01]  /*51c0*/  FMNMX.FTZ R194, R170, R9, !PT ;  /* 0x00000009aac27209 */ /* 0x000fe20007810000 */
[--C-:B------:R-:W-:Y:S01]  /*51d0*/  FFMA.FTZ R157, R160, UR40, -R8.reuse ;  /* 0x00000028a09d7c23 */ /* 0x100fe20008010808 */
[----:B------:R-:W-:Y:S01]  /*51e0*/  FSEL R183, R183, -INF , !P1 ;  /* 0xff800000b7b77808 */ /* 0x000fe20004800000 */
        /* <DEDUP_REMOVED lines=9> */
[----:B-1----:R-:W-:Y:S01]  /*5280*/  FMNMX.FTZ R21, R175, R20, !PT ;  /* 0x00000014af157209 */ /* 0x002fe20007810000 */
[--C-:B------:R-:W-:Y:S01]  /*5290*/  FFMA.FTZ R164, R176, UR40, -R8.reuse ;  /* 0x00000028b0a47c23 */ /* 0x100fe20008010808 */
[----:B------:R-:W-:-:S01]  /*52a0*/  FFMA.FTZ R165, R177, UR40, -R8 ;  /* 0x00000028b1a57c23 */ /* 0x000fc20008010808 */
[----:B------:R-:W-:Y:S01]  /*52b0*/  FFMA.FTZ R181, R181, UR40, -R8 ;  /* 0x00000028b5b57c23 */ /* 0x000fe20008010808 */
[----:B------:R-:W-:Y:S01]  /*52c0*/  FMNMX.FTZ R20, R178, R21, !PT ;  /* 0x00000015b2147209 */ /* 0x000fe20007810000 */
[----:B------:R-:W-:Y:S01]  /*52d0*/  IMAD.U32 R177, RZ, RZ, UR40 ;  /* 0x00000028ffb17e24 */ /* 0x000fe2000f8e00ff */
[----:B------:R-:W-:Y:S01]  /*52e0*/  FSEL R173, R5, RZ, P3 ;  /* 0x000000ff05ad7208 */ /* 0x000fe20001800000 */
[----:B------:R-:W-:Y:S01]  /*52f0*/  MUFU.EX2 R9, R9 ;  /* 0x0000000900097308 */ /* 0x000fe20000000800 */
[----:B------:R-:W-:-:S03]  /*5300*/  FMNMX.FTZ R21, R179, R20, !PT ;  /* 0x00000014b3157209 */ /* 0x000fc60007810000 */
[----:B------:R-:W-:Y:S01]  /*5310*/  FADD.FTZ R173, -R173, R12 ;  /* 0x0000000cadad7221 */ /* 0x000fe20000010100 */
[----:B------:R-:W-:Y:S01]  /*5320*/  FMNMX.FTZ R20, R182, R21, !PT ;  /* 0x00000015b6147209 */ /* 0x000fe20007810000 */
[--C-:B------:R-:W-:Y:S02]  /*5330*/  FFMA.FTZ R21, R161, UR40, -R8.reuse ;  /* 0x00000028a1157c23 */ /* 0x100fe40008010808 */
[----:B------:R-:W-:Y:S01]  /*5340*/  FMUL.FTZ R173, R173, UR40 ;  /* 0x00000028adad7c20 */ /* 0x000fe20008410000 */
[----:B------:R-:W-:Y:S01]  /*5350*/  FMNMX.FTZ R194, R183, R20, !PT ;  /* 0x00000014b7c27209 */ /* 0x000fe20007810000 */
[----:B------:R-:W-:Y:S04]  /*5360*/  MUFU.EX2 R15, R15 ;  /* 0x0000000f000f7308 */ /* 0x000fe80000000800 */
[----:B------:R-:W1:Y:S04]  /*5370*/  SHFL.BFLY PT, R161, R194, 0x2, 0x1f ;  /* 0x0c401f00c2a17f89 */ /* 0x000e6800000e0000 */
[----:B------:R-:W-:Y:S08]  /*5380*/  MUFU.EX2 R20, R157 ;  /* 0x0000009d00147308 */ /* 0x000ff00000000800 */
[----:B------:R3:W-:Y:S08]  /*5390*/  MUFU.EX2 R157, R169 ;  /* 0x000000a9009d7308 */ /* 0x0007f00000000800 */
[----:B------:R-:W4:Y:S01]  /*53a0*/  MUFU.EX2 R173, R173 ;  /* 0x000000ad00ad7308 */ /* 0x000f220000000800 */
[----:B---3--:R-:W-:-:S01]  /*53b0*/  FFMA.FTZ R169, R180, UR40, -R8 ;  /* 0x00000028b4a97c23 */ /* 0x008fc20008010808 */
[----:B-1----:R-:W-:Y:S01]  /*53c0*/  FMNMX.FTZ R195, R194, R161, !PT ;  /* 0x000000a1c2c37209 */ /* 0x002fe20007810000 */
[----:B------:R-:W-:-:S05]  /*53d0*/  FFMA.FTZ R161, R172, UR40, -R8 ;  /* 0x00000028aca17c23 */ /* 0x000fca0008010808 */
[----:B------:R-:W1:Y:S01]  /*53e0*/  MUFU.EX2 R14, R14 ;  /* 0x0000000e000e7308 */ /* 0x000e620000000800 */
[----:B------:R-:W3:Y:S07]  /*53f0*/  SHFL.BFLY PT, R172, R195, 0x1, 0x1f ;  /* 0x0c201f00c3ac7f89 */ /* 0x000eee00000e0000 */
[----:B------:R-:W-:Y:S01]  /*5400*/  MUFU.EX2 R21, R21 ;  /* 0x0000001500157308 */ /* 0x000fe20000000800 */
[----:B----4-:R-:W-:-:S01]  /*5410*/  FFMA.FTZ R180, R173, R3, R152 ;  /* 0x00000003adb47223 */ /* 0x010fc20000010098 */
[-C--:B------:R-:W-:Y:S01]  /*5420*/  FMUL.FTZ R24, R24, R173.reuse ;  /* 0x000000ad18187220 */ /* 0x080fe20000410000 */
[-C--:B------:R-:W-:Y:S01]  /*5430*/  FMUL.FTZ R25, R25, R173.reuse ;  /* 0x000000ad19197220 */ /* 0x080fe20000410000 */
[----:B------:R-:W-:Y:S01]  /*5440*/  FMUL.FTZ R28, R28, R173 ;  /* 0x000000ad1c1c7220 */ /* 0x000fe20000410000 */
[----:B------:R-:W-:-:S01]  /*5450*/  FADD.FTZ R180, R9, R180 ;  /* 0x000000b409b47221 */ /* 0x000fc20000010000 */
        /* <DEDUP_REMOVED lines=11> */
[----:B---3--:R-:W-:Y:S01]  /*5510*/  FMNMX.FTZ R8, R195, R172, !PT ;  /* 0x000000acc3087209 */ /* 0x008fe20007810000 */
[-C--:B------:R-:W-:Y:S01]  /*5520*/  FMUL.FTZ R48, R48, R173.reuse ;  /* 0x000000ad30307220 */ /* 0x080fe20000410000 */
[-C--:B------:R-:W-:Y:S01]  /*5530*/  FMUL.FTZ R49, R49, R173.reuse ;  /* 0x000000ad31317220 */ /* 0x080fe20000410000 */
[----:B------:R-:W-:Y:S01]  /*5540*/  FMUL.FTZ R52, R52, R173 ;  /* 0x000000ad34347220 */ /* 0x000fe20000410000 */
[C---:B------:R-:W-:Y:S01]  /*5550*/  FSETP.NEU.FTZ.AND P1, PT, R8.reuse, -INF , PT ;  /* 0xff8000000800780b */ /* 0x040fe20003f3d000 */
[----:B------:R-:W-:Y:S01]  /*5560*/  FFMA.FTZ R176, R8, R177, -8 ;  /* 0xc100000008b07423 */ /* 0x000fe200000100b1 */
[-C--:B------:R-:W-:Y:S01]  /*5570*/  FMUL.FTZ R53, R53, R173.reuse ;  /* 0x000000ad35357220 */ /* 0x080fe20000410000 */
[----:B------:R-:W-:Y:S01]  /*5580*/  MUFU.EX2 R156, R156 ;  /* 0x0000009c009c7308 */ /* 0x000fe20000000800 */
[-C--:B------:R-:W-:Y:S01]  /*5590*/  FMUL.FTZ R56, R56, R173.reuse ;  /* 0x000000ad38387220 */ /* 0x080fe20000410000 */
[-C--:B------:R-:W-:Y:S01]  /*55a0*/  FMUL.FTZ R57, R57, R173.reuse ;  /* 0x000000ad39397220 */ /* 0x080fe20000410000 */
[----:B------:R-:W-:Y:S01]  /*55b0*/  FSEL R176, R176, RZ, P1 ;  /* 0x000000ffb0b07208 */ /* 0x000fe20000800000 */
[-C--:B------:R-:W-:Y:S01]  /*55c0*/  FMUL.FTZ R60, R60, R173.reuse ;  /* 0x000000ad3c3c7220 */ /* 0x080fe20000410000 */
[-C--:B------:R-:W-:Y:S01]  /*55d0*/  FMUL.FTZ R61, R61, R173.reuse ;  /* 0x000000ad3d3d7220 */ /* 0x080fe20000410000 */
[-C--:B------:R-:W-:Y:S01]  /*55e0*/  FMUL.FTZ R64, R64, R173.reuse ;  /* 0x000000ad40407220 */ /* 0x080fe20000410000 */
[----:B------:R-:W-:Y:S01]  /*55f0*/  FMUL.FTZ R65, R65, R173 ;  /* 0x000000ad41417220 */ /* 0x000fe20000410000 */
[--C-:B------:R-:W-:Y:S01]  /*5600*/  FFMA.FTZ R177, R154, UR40, -R176.reuse ;  /* 0x000000289ab17c23 */ /* 0x100fe200080108b0 */
[----:B------:R-:W-:-:S01]  /*5610*/  FFMA.FTZ R154, R158, UR40, -R176 ;  /* 0x000000289e9a7c23 */ /* 0x000fc200080108b0 */
[--C-:B------:R-:W-:Y:S01]  /*5620*/  FFMA.FTZ R158, R166, UR40, -R176.reuse ;  /* 0x00000028a69e7c23 */ /* 0x100fe200080108b0 */
[----:B------:R-:W-:Y:S01]  /*5630*/  FSEL R166, R8, RZ, P1 ;  /* 0x000000ff08a67208 */ /* 0x000fe20000800000 */
[--C-:B------:R-:W-:Y:S01]  /*5640*/  FFMA.FTZ R172, R155, UR40, -R176.reuse ;  /* 0x000000289bac7c23 */ /* 0x100fe200080108b0 */
[----:B------:R-:W-:-:S01]  /*5650*/  FFMA.FTZ R159, R159, UR40, -R176 ;  /* 0x000000289f9f7c23 */ /* 0x000fc200080108b0 */
[----:B------:R-:W-:Y:S01]  /*5660*/  MUFU.EX2 R177, R177 ;  /* 0x000000b100b17308 */ /* 0x000fe20000000800 */
[----:B------:R-:W-:-:S01]  /*5670*/  FFMA.FTZ R155, R162, UR40, -R176 ;  /* 0x00000028a29b7c23 */ /* 0x000fc200080108b0 */
[----:B------:R-:W-:Y:S01]  /*5680*/  FADD.FTZ R166, -R166, R13 ;  /* 0x0000000da6a67221 */ /* 0x000fe20000010100 */
[----:B------:R-:W-:-:S01]  /*5690*/  FFMA.FTZ R162, R163, UR40, -R176 ;  /* 0x00000028a3a27c23 */ /* 0x000fc200080108b0 */
[--C-:B------:R-:W-:Y:S01]  /*56a0*/  FFMA.FTZ R163, R167, UR40, -R176.reuse ;  /* 0x00000028a7a37c23 */ /* 0x100fe200080108b0 */
[----:B------:R-:W-:-:S01]  /*56b0*/  FFMA.FTZ R13, R170, UR40, -R176 ;  /* 0x00000028aa0d7c23 */ /* 0x000fc200080108b0 */
[----:B------:R-:W-:Y:S01]  /*56c0*/  FMUL.FTZ R166, R166, UR40 ;  /* 0x00000028a6a67c20 */ /* 0x000fe20008410000 */
[----:B------:R-:W-:-:S01]  /*56d0*/  FFMA.FTZ R170, R171, UR40, -R176 ;  /* 0x00000028abaa7c23 */ /* 0x000fc200080108b0 */
[----:B------:R-:W-:Y:S01]  /*56e0*/  MUFU.EX2 R172, R172 ;  /* 0x000000ac00ac7308 */ /* 0x000fe20000000800 */
[----:B------:R-:W-:-:S01]  /*56f0*/  FADD.FTZ R171, R15, R180 ;  /* 0x000000b40fab7221 */ /* 0x000fc20000010000 */
[--C-:B------:R-:W-:Y:S01]  /*5700*/  FFMA.FTZ R174, R174, UR40, -R176.reuse ;  /* 0x00000028aeae7c23 */ /* 0x100fe200080108b0 */
[----:B------:R-:W-:-:S01]  /*5710*/  FFMA.FTZ R175, R175, UR40, -R176 ;  /* 0x00000028afaf7c23 */ /* 0x000fc200080108b0 */
[----:B------:R-:W-:Y:S01]  /*5720*/  FFMA.FTZ R179, R179, UR40, -R176 ;  /* 0x00000028b3b37c23 */ /* 0x000fe200080108b0 */
[----:B-1----:R-:W-:-:S01]  /*5730*/  FADD.FTZ R171, R14, R171 ;  /* 0x000000ab0eab7221 */ /* 0x002fc20000010000 */
[----:B------:R-:W-:Y:S01]  /*5740*/  FFMA.FTZ R182, R182, UR40, -R176 ;  /* 0x00000028b6b67c23 */ /* 0x000fe200080108b0 */
        /* <DEDUP_REMOVED lines=9> */
[----:B------:R-:W3:Y:S01]  /*57e0*/  MUFU.EX2 R154, R154 ;  /* 0x0000009a009a7308 */ /* 0x000ee20000000800 */
[-C--:B------:R-:W-:Y:S01]  /*57f0*/  FMUL.FTZ R84, R84, R173.reuse ;  /* 0x000000ad54547220 */ /* 0x080fe20000410000 */
[-C--:B------:R-:W-:Y:S01]  /*5800*/  FMUL.FTZ R85, R85, R173.reuse ;  /* 0x000000ad55557220 */ /* 0x080fe20000410000 */
[-C--:B------:R-:W-:Y:S01]  /*5810*/  FMUL.FTZ R88, R88, R173.reuse ;  /* 0x000000ad58587220 */ /* 0x080fe20000410000 */
[-C--:B------:R-:W-:Y:S01]  /*5820*/  FMUL.FTZ R89, R89, R173.reuse ;  /* 0x000000ad59597220 */ /* 0x080fe20000410000 */
[-C--:B------:R-:W-:Y:S01]  /*5830*/  FMUL.FTZ R92, R92, R173.reuse ;  /* 0x000000ad5c5c7220 */ /* 0x080fe20000410000 */
[-C--:B------:R-:W-:Y:S01]  /*5840*/  FMUL.FTZ R93, R93, R173.reuse ;  /* 0x000000ad5d5d7220 */ /* 0x080fe20000410000 */
[----:B------:R-:W-:Y:S01]  /*5850*/  FMUL.FTZ R96, R96, R173 ;  /* 0x000000ad60607220 */ /* 0x000fe20000410000 */
[----:B------:R-:W4:Y:S01]  /*5860*/  MUFU.EX2 R159, R159 ;  /* 0x0000009f009f7308 */ /* 0x000f220000000800 */
[----:B-1----:R-:W-:-:S01]  /*5870*/  FFMA.FTZ R167, R166, R4, R177 ;  /* 0x00000004a6a77223 */ /* 0x002fc200000100b1 */
[-C--:B------:R-:W-:Y:S01]  /*5880*/  FMUL.FTZ R97, R97, R173.reuse ;  /* 0x000000ad61617220 */ /* 0x080fe20000410000 */
[-C--:B------:R-:W-:Y:S01]  /*5890*/  FMUL.FTZ R100, R100, R173.reuse ;  /* 0x000000ad64647220 */ /* 0x080fe20000410000 */
[----:B------:R-:W-:Y:S01]  /*58a0*/  FMUL.FTZ R101, R101, R173 ;  /* 0x000000ad65657220 */ /* 0x000fe20000410000 */
[----:B------:R-:W-:-:S01]  /*58b0*/  FADD.FTZ R167, R172, R167 ;  /* 0x000000a7aca77221 */ /* 0x000fc20000010000 */
[-C--:B------:R-:W-:Y:S01]  /*58c0*/  FMUL.FTZ R104, R104, R173.reuse ;  /* 0x000000ad68687220 */ /* 0x080fe20000410000 */
[----:B------:R-:W-:Y:S01]  /*58d0*/  FMUL.FTZ R105, R105, R173 ;  /* 0x000000ad69697220 */ /* 0x000fe20000410000 */
[----:B------:R-:W1:Y:S01]  /*58e0*/  MUFU.EX2 R155, R155 ;  /* 0x0000009b009b7308 */ /* 0x000e620000000800 */
[----:B---3--:R-:W-:-:S01]  /*58f0*/  FADD.FTZ R180, R154, R167 ;  /* 0x000000a79ab47221 */ /* 0x008fc20000010000 */
[----:B------:R-:W-:Y:S01]  /*5900*/  FFMA.FTZ R167, R178, UR40, -R176 ;  /* 0x00000028b2a77c23 */ /* 0x000fe200080108b0 */
[----:B------:R-:W-:-:S01]  /*5910*/  FADD.FTZ R178, R20, R171 ;  /* 0x000000ab14b27221 */ /* 0x000fc20000010000 */
[----:B------:R-:W-:Y:S01]  /*5920*/  FFMA.FTZ R176, R183, UR40, -R176 ;  /* 0x00000028b7b07c23 */ /* 0x000fe200080108b0 */
[-C--:B------:R-:W-:Y:S01]  /*5930*/  FMUL.FTZ R108, R108, R173.reuse ;  /* 0x000000ad6c6c7220 */ /* 0x080fe20000410000 */
[----:B------:R-:W-:Y:S01]  /*5940*/  FMUL.FTZ R109, R109, R173 ;  /* 0x000000ad6d6d7220 */ /* 0x000fe20000410000 */
[----:B------:R-:W-:-:S01]  /*5950*/  FADD.FTZ R178, R21, R178 ;  /* 0x000000b215b27221 */ /* 0x000fc20000010000 */
[----:B------:R-:W3:Y:S01]  /*5960*/  MUFU.EX2 R162, R162 ;  /* 0x000000a200a27308 */ /* 0x000ee20000000800 */
[----:B----4-:R-:W-:-:S01]  /*5970*/  FADD.FTZ R180, R159, R180 ;  /* 0x000000b49fb47221 */ /* 0x010fc20000010000 */
[----:B------:R-:W-:Y:S01]  /*5980*/  F2FP.SATFINITE.E4M3.F32.PACK_AB_MERGE_C R159, R159, R154, RZ ;  /* 0x0000009a9f9f723e */ /* 0x000fe200048070ff */
[-C--:B------:R-:W-:Y:S01]  /*5990*/  FMUL.FTZ R112, R112, R173.reuse ;  /* 0x000000ad70707220 */ /* 0x080fe20000410000 */
[-C--:B------:R-:W-:Y:S01]  /*59a0*/  FMUL.FTZ R113, R113, R173.reuse ;  /* 0x000000ad71717220 */ /* 0x080fe20000410000 */
[-C--:B------:R-:W-:Y:S01]  /*59b0*/  FMUL.FTZ R116, R116, R173.reuse ;  /* 0x000000ad74747220 */ /* 0x080fe20000410000 */
[-C--:B------:R-:W-:Y:S01]  /*59c0*/  FMUL.FTZ R117, R117, R173.reuse ;  /* 0x000000ad75757220 */ /* 0x080fe20000410000 */
[----:B------:R-:W-:Y:S01]  /*59d0*/  FMUL.FTZ R120, R120, R173 ;  /* 0x000000ad78787220 */ /* 0x000fe20000410000 */
[----:B------:R-:W4:Y:S01]  /*59e0*/  MUFU.EX2 R158, R158 ;  /* 0x0000009e009e7308 */ /* 0x000f220000000800 */
        /* <DEDUP_REMOVED lines=18> */
[----:B------:R-:W-:Y:S01]  /*5b10*/  FMUL.FTZ R149, R149, R173 ;  /* 0x000000ad95957220 */ /* 0x000fe20000410000 */
[-C--:B------:R-:W-:Y:S01]  /*5b20*/  FMUL.FTZ R26, R26, R166.reuse ;  /* 0x000000a61a1a7220 */ /* 0x080fe20000410000 */
[-C--:B------:R-:W-:Y:S01]  /*5b30*/  FMUL.FTZ R27, R27, R166.reuse ;  /* 0x000000a61b1b7220 */ /* 0x080fe20000410000 */
[-C--:B------:R-:W-:Y:S01]  /*5b40*/  FMUL.FTZ R30, R30, R166.reuse ;  /* 0x000000a61e1e7220 */ /* 0x080fe20000410000 */
[-C--:B------:R-:W-:Y:S01]  /*5b50*/  FMUL.FTZ R31, R31, R166.reuse ;  /* 0x000000a61f1f7220 */ /* 0x080fe20000410000 */
[----:B------:R-:W5:Y:S01]  /*5b60*/  MUFU.EX2 R170, R170 ;  /* 0x000000aa00aa7308 */ /* 0x000f620000000800 */
[-C--:B------:R-:W-:Y:S01]  /*5b70*/  FMUL.FTZ R34, R34, R166.reuse ;  /* 0x000000a622227220 */ /* 0x080fe20000410000 */
[-C--:B------:R-:W-:Y:S01]  /*5b80*/  FMUL.FTZ R35, R35, R166.reuse ;  /* 0x000000a623237220 */ /* 0x080fe20000410000 */
[-C--:B------:R-:W-:Y:S01]  /*5b90*/  FMUL.FTZ R38, R38, R166.reuse ;  /* 0x000000a626267220 */ /* 0x080fe20000410000 */
[-C--:B------:R-:W-:Y:S01]  /*5ba0*/  FMUL.FTZ R39, R39, R166.reuse ;  /* 0x000000a627277220 */ /* 0x080fe20000410000 */
[-C--:B------:R-:W-:Y:S01]  /*5bb0*/  FMUL.FTZ R42, R42, R166.reuse ;  /* 0x000000a62a2a7220 */ /* 0x080fe20000410000 */
[-C--:B------:R-:W-:Y:S01]  /*5bc0*/  FMUL.FTZ R43, R43, R166.reuse ;  /* 0x000000a62b2b7220 */ /* 0x080fe20000410000 */
[-C--:B------:R-:W-:Y:S01]  /*5bd0*/  FMUL.FTZ R46, R46, R166.reuse ;  /* 0x000000a62e2e7220 */ /* 0x080fe20000410000 */
[----:B------:R-:W0:Y:S01]  /*5be0*/  MUFU.EX2 R161, R161 ;  /* 0x000000a100a17308 */ /* 0x000e220000000800 */
[-C--:B------:R-:W-:Y:S01]  /*5bf0*/  FMUL.FTZ R47, R47, R166.reuse ;  /* 0x000000a62f2f7220 */ /* 0x080fe20000410000 */
[-C--:B------:R-:W-:Y:S01]  /*5c00*/  FMUL.FTZ R50, R50, R166.reuse ;  /* 0x000000a632327220 */ /* 0x080fe20000410000 */
[-C--:B------:R-:W-:Y:S01]  /*5c10*/  FMUL.FTZ R51, R51, R166.reuse ;  /* 0x000000a633337220 */ /* 0x080fe20000410000 */
[-C--:B------:R-:W-:Y:S01]  /*5c20*/  FMUL.FTZ R54, R54, R166.reuse ;  /* 0x000000a636367220 */ /* 0x080fe20000410000 */
[-C--:B------:R-:W-:Y:S01]  /*5c30*/  FMUL.FTZ R55, R55, R166.reuse ;  /* 0x000000a637377220 */ /* 0x080fe20000410000 */
[-C--:B------:R-:W-:Y:S01]  /*5c40*/  FMUL.FTZ R58, R58, R166.reuse ;  /* 0x000000a63a3a7220 */ /* 0x080fe20000410000 */
[-C--:B------:R-:W-:Y:S01]  /*5c50*/  FMUL.FTZ R59, R59, R166.reuse ;  /* 0x000000a63b3b7220 */ /* 0x080fe20000410000 */
[----:B------:R2:W-:Y:S01]  /*5c60*/  MUFU.EX2 R12, R181 ;  /* 0x000000b5000c7308 */ /* 0x0005e20000000800 */
[-C--:B------:R-:W-:Y:S01]  /*5c70*/  FMUL.FTZ R62, R62, R166.reuse ;  /* 0x000000a63e3e7220 */ /* 0x080fe20000410000 */
[-C--:B------:R-:W-:Y:S01]  /*5c80*/  FMUL.FTZ R63, R63, R166.reuse ;  /* 0x000000a63f3f7220 */ /* 0x080fe20000410000 */
[-C--:B------:R-:W-:Y:S01]  /*5c90*/  FMUL.FTZ R66, R66, R166.reuse ;  /* 0x000000a642427220 */ /* 0x080fe20000410000 */
[-C--:B------:R-:W-:Y:S01]  /*5ca0*/  FMUL.FTZ R67, R67, R166.reuse ;  /* 0x000000a643437220 */ /* 0x080fe20000410000 */
[-C--:B------:R-:W-:Y:S01]  /*5cb0*/  FMUL.FTZ R70, R70, R166.reuse ;  /* 0x000000a646467220 */ /* 0x080fe20000410000 */
[-C--:B------:R-:W-:Y:S01]  /*5cc0*/  FMUL.FTZ R71, R71, R166.reuse ;  /* 0x000000a647477220 */ /* 0x080fe20000410000 */
[----:B------:R-:W-:Y:S01]  /*5cd0*/  FMUL.FTZ R74, R74, R166 ;  /* 0x000000a64a4a7220 */ /* 0x000fe20000410000 */
[----:B------:R-:W-:Y:S01]  /*5ce0*/  MUFU.EX2 R3, R174 ;  /* 0x000000ae00037308 */ /* 0x000fe20000000800 */
[----:B--2---:R-:W-:-:S01]  /*5cf0*/  FADD.FTZ R181, R153, R178 ;  /* 0x000000b299b57221 */ /* 0x004fc20000010000 */
[----:B----4-:R-:W-:Y:S01]  /*5d00*/  FADD.FTZ R178, R158, R171 ;  /* 0x000000ab9eb27221 */ /* 0x010fe20000010000 */
[-C--:B------:R-:W-:Y:S01]  /*5d10*/  FMUL.FTZ R75, R75, R166.reuse ;  /* 0x000000a64b4b7220 */ /* 0x080fe20000410000 */
[----:B------:R-:W-:Y:S01]  /*5d20*/  FMUL.FTZ R78, R78, R166 ;  /* 0x000000a64e4e7220 */ /* 0x000fe20000410000 */
[----:B------:R-:W-:-:S01]  /*5d30*/  FADD.FTZ R181, R160, R181 ;  /* 0x000000b5a0b57221 */ /* 0x000fc20000010000 */
[----:B-1----:R-:W-:Y:S01]  /*5d40*/  FADD.FTZ R178, R163, R178 ;  /* 0x000000b2a3b27221 */ /* 0x002fe20000010000 */
[----:B------:R-:W-:Y:S01]  /*5d50*/  F2FP.SATFINITE.E4M3.F32.PACK_AB_MERGE_C R160, R160, R153, RZ ;  /* 0x00000099a0a0723e */ /* 0x000fe200048070ff */
[----:B------:R-:W1:Y:S01]  /*5d60*/  MUFU.EX2 R168, R168 ;  /* 0x000000a800a87308 */ /* 0x000e620000000800 */
[----:B------:R-:W-:-:S01]  /*5d70*/  FADD.FTZ R180, R156, R181 ;  /* 0x000000b59cb47221 */ /* 0x000fc20000010000 */
[----:B---3--:R-:W-:Y:S01]  /*5d80*/  FADD.FTZ R171, R13, R178 ;  /* 0x000000b20dab7221 */ /* 0x008fe20000010000 */
[----:B------:R-:W-:Y:S01]  /*5d90*/  F2FP.SATFINITE.E4M3.F32.PACK_AB_MERGE_C R163, R163, R158, RZ ;  /* 0x0000009ea3a3723e */ /* 0x000fe200048070ff */
[----:B------:R-:W-:Y:S01]  /*5da0*/  FMUL.FTZ R79, R79, R166 ;  /* 0x000000a64f4f7220 */ /* 0x000fe20000410000 */
[----:B------:R-:W-:-:S01]  /*5db0*/  FADD.FTZ R180, R157, R180 ;  /* 0x000000b49db47221 */ /* 0x000fc20000010000 */
[----:B-----5:R-:W-:Y:S01]  /*5dc0*/  FADD.FTZ R178, R170, R171 ;  /* 0x000000abaab27221 */ /* 0x020fe20000010000 */
[----:B------:R-:W-:Y:S01]  /*5dd0*/  F2FP.SATFINITE.E4M3.F32.PACK_AB_MERGE_C R154, R21, R20, R160 ;  /* 0x00000014159a723e */ /* 0x000fe200048070a0 */
[----:B------:R0:W2:Y:S01]  /*5de0*/  MUFU.EX2 R4, R175 ;  /* 0x000000af00047308 */ /* 0x0000a20000000800 */
[----:B------:R-:W-:Y:S01]  /*5df0*/  F2FP.SATFINITE.E4M3.F32.PACK_AB_MERGE_C R155, R162, R155, R163 ;  /* 0x0000009ba29b723e */ /* 0x000fe200048070a3 */
[-C--:B------:R-:W-:Y:S01]  /*5e00*/  FMUL.FTZ R82, R82, R166.reuse ;  /* 0x000000a652527220 */ /* 0x080fe20000410000 */
[-C--:B------:R-:W-:Y:S01]  /*5e10*/  FMUL.FTZ R83, R83, R166.reuse ;  /* 0x000000a653537220 */ /* 0x080fe20000410000 */
[-C--:B------:R-:W-:Y:S01]  /*5e20*/  FMUL.FTZ R86, R86, R166.reuse ;  /* 0x000000a656567220 */ /* 0x080fe20000410000 */
[-C--:B------:R-:W-:Y:S01]  /*5e30*/  FMUL.FTZ R87, R87, R166.reuse ;  /* 0x000000a657577220 */ /* 0x080fe20000410000 */
[-C--:B------:R-:W-:Y:S01]  /*5e40*/  FMUL.FTZ R90, R90, R166.reuse ;  /* 0x000000a65a5a7220 */ /* 0x080fe20000410000 */
[----:B------:R-:W-:Y:S01]  /*5e50*/  FMUL.FTZ R91, R91, R166 ;  /* 0x000000a65b5b7220 */ /* 0x000fe20000410000 */
[----:B------:R-:W3:Y:S01]  /*5e60*/  MUFU.EX2 R164, R164 ;  /* 0x000000a400a47308 */ /* 0x000ee20000000800 */
[----:B0-----:R-:W-:-:S01]  /*5e70*/  FADD.FTZ R175, R161, R180 ;  /* 0x000000b4a1af7221 */ /* 0x001fc20000010000 */
[----:B-1----:R-:W-:Y:S01]  /*5e80*/  F2FP.SATFINITE.E4M3.F32.PACK_AB_MERGE_C R161, R168, R161, RZ ;  /* 0x000000a1a8a1723e */ /* 0x002fe200048070ff */
[-C--:B------:R-:W-:Y:S01]  /*5e90*/  FMUL.FTZ R94, R94, R166.reuse ;  /* 0x000000a65e5e7220 */ /* 0x080fe20000410000 */
[----:B------:R-:W-:Y:S01]  /*5ea0*/  FMUL.FTZ R95, R95, R166 ;  /* 0x000000a65f5f7220 */ /* 0x000fe20000410000 */
[----:B------:R-:W-:-:S01]  /*5eb0*/  FADD.FTZ R175, R168, R175 ;  /* 0x000000afa8af7221 */ /* 0x000fc20000010000 */
[----:B------:R-:W-:Y:S01]  /*5ec0*/  F2FP.SATFINITE.E4M3.F32.PACK_AB_MERGE_C R156, R157, R156, R161 ;  /* 0x0000009c9d9c723e */ /* 0x000fe200048070a1 */
        /* <DEDUP_REMOVED lines=17> */
[----:B------:R4:W5:Y:S01]  /*5fe0*/  MUFU.EX2 R174, R179 ;  /* 0x000000b300ae7308 */ /* 0x0009620000000800 */
[-C--:B------:R-:W-:Y:S01]  /*5ff0*/  FMUL.FTZ R127, R127, R166.reuse ;  /* 0x000000a67f7f7220 */ /* 0x080fe20000410000 */
[-C--:B------:R-:W-:Y:S01]  /*6000*/  FMUL.FTZ R130, R130, R166.reuse ;  /* 0x000000a682827220 */ /* 0x080fe20000410000 */
[-C--:B------:R-:W-:Y:S01]  /*6010*/  FMUL.FTZ R131, R131, R166.reuse ;  /* 0x000000a683837220 */ /* 0x080fe20000410000 */
[-C--:B------:R-:W-:Y:S01]  /*6020*/  FMUL.FTZ R134, R134, R166.reuse ;  /* 0x000000a686867220 */ /* 0x080fe20000410000 */
[-C--:B------:R-:W-:Y:S01]  /*6030*/  FMUL.FTZ R135, R135, R166.reuse ;  /* 0x000000a687877220 */ /* 0x080fe20000410000 */
[-C--:B------:R-:W-:Y:S01]  /*6040*/  FMUL.FTZ R138, R138, R166.reuse ;  /* 0x000000a68a8a7220 */ /* 0x080fe20000410000 */
[----:B------:R-:W-:Y:S01]  /*6050*/  FMUL.FTZ R139, R139, R166 ;  /* 0x000000a68b8b7220 */ /* 0x000fe20000410000 */
[----:B------:R-:W5:Y:S01]  /*6060*/  MUFU.EX2 R169, R169 ;  /* 0x000000a900a97308 */ /* 0x000f620000000800 */
[----:B----4-:R-:W-:-:S01]  /*6070*/  FADD.FTZ R179, R3, R178 ;  /* 0x000000b203b37221 */ /* 0x010fc20000010000 */
[-C--:B------:R-:W-:Y:S01]  /*6080*/  FMUL.FTZ R142, R142, R166.reuse ;  /* 0x000000a68e8e7220 */ /* 0x080fe20000410000 */
[-C--:B------:R-:W-:Y:S01]  /*6090*/  FMUL.FTZ R143, R143, R166.reuse ;  /* 0x000000a68f8f7220 */ /* 0x080fe20000410000 */
[----:B------:R-:W-:Y:S01]  /*60a0*/  FMUL.FTZ R146, R146, R166 ;  /* 0x000000a692927220 */ /* 0x000fe20000410000 */
[----:B--2---:R-:W-:-:S01]  /*60b0*/  FADD.FTZ R178, R4, R179 ;  /* 0x000000b304b27221 */ /* 0x004fc20000010000 */
[----:B------:R-:W-:Y:S01]  /*60c0*/  F2FP.SATFINITE.E4M3.F32.PACK_AB_MERGE_C R179, R14, R15, RZ ;  /* 0x0000000f0eb3723e */ /* 0x000fe200048070ff */
[----:B---3--:R-:W-:-:S01]  /*60d0*/  FADD.FTZ R14, R164, R175 ;  /* 0x000000afa40e7221 */ /* 0x008fc20000010000 */
[----:B------:R-:W2:Y:S01]  /*60e0*/  MUFU.EX2 R182, R182 ;  /* 0x000000b600b67308 */ /* 0x000ea20000000800 */
[----:B0-----:R-:W-:-:S01]  /*60f0*/  FADD.FTZ R15, R167, R178 ;  /* 0x000000b2a70f7221 */ /* 0x001fc20000010000 */
[----:B------:R-:W-:Y:S01]  /*6100*/  F2FP.SATFINITE.E4M3.F32.PACK_AB_MERGE_C R152, R9, R152, R179 ;  /* 0x000000980998723e */ /* 0x000fe200048070b3 */
[----:B-1----:R-:W-:-:S01]  /*6110*/  FADD.FTZ R14, R165, R14 ;  /* 0x0000000ea50e7221 */ /* 0x002fc20000010000 */
[----:B------:R-:W-:Y:S01]  /*6120*/  FMUL.FTZ R147, R147, R166 ;  /* 0x000000a693937220 */ /* 0x000fe20000410000 */
[----:B-----5:R-:W-:-:S01]  /*6130*/  FADD.FTZ R15, R174, R15 ;  /* 0x0000000fae0f7221 */ /* 0x020fc20000010000 */
[-C--:B------:R-:W-:Y:S01]  /*6140*/  FMUL.FTZ R150, R150, R166.reuse ;  /* 0x000000a696967220 */ /* 0x080fe20000410000 */
[----:B------:R-:W-:Y:S01]  /*6150*/  FMUL.FTZ R151, R151, R166 ;  /* 0x000000a697977220 */ /* 0x000fe20000410000 */
[----:B------:R-:W0:Y:S01]  /*6160*/  MUFU.EX2 R171, R176 ;  /* 0x000000b000ab7308 */ /* 0x000e220000000800 */
[----:B------:R-:W-:-:S01]  /*6170*/  FADD.FTZ R153, R169, R14 ;  /* 0x0000000ea9997221 */ /* 0x000fc20000010000 */
[----:B------:R-:W-:-:S02]  /*6180*/  F2FP.SATFINITE.E4M3.F32.PACK_AB_MERGE_C R14, R4, R3, RZ ;  /* 0x00000003040e723e */ /* 0x000fc400048070ff */
[C---:B------:R-:W-:Y:S01]  /*6190*/  F2FP.SATFINITE.E4M3.F32.PACK_AB_MERGE_C R158, R12.reuse, R169, RZ ;  /* 0x000000a90c9e723e */ /* 0x040fe200048070ff */
[----:B------:R-:W-:Y:S01]  /*61a0*/  FADD.FTZ R3, R12, R153 ;  /* 0x000000990c037221 */ /* 0x000fe20000010000 */
[----:B------:R-:W-:Y:S02]  /*61b0*/  F2FP.SATFINITE.E4M3.F32.PACK_AB_MERGE_C R153, R172, R177, R159 ;  /* 0x000000b1ac99723e */ /* 0x000fe4000480709f */
[----:B------:R-:W-:Y:S01]  /*61c0*/  F2FP.SATFINITE.E4M3.F32.PACK_AB_MERGE_C R158, R165, R164, R158 ;  /* 0x000000a4a59e723e */ /* 0x000fe2000480709e */
[----:B--2---:R-:W-:-:S01]  /*61d0*/  FADD.FTZ R4, R182, R15 ;  /* 0x0000000fb6047221 */ /* 0x004fc20000010000 */
[----:B------:R-:W-:Y:S02]  /*61e0*/  F2FP.SATFINITE.E4M3.F32.PACK_AB_MERGE_C R157, R170, R13, R14 ;  /* 0x0000000daa9d723e */ /* 0x000fe4000480700e */
[C---:B0-----:R-:W-:Y:S01]  /*61f0*/  F2FP.SATFINITE.E4M3.F32.PACK_AB_MERGE_C R182, R171.reuse, R182, RZ ;  /* 0x000000b6abb6723e */ /* 0x041fe200048070ff */
[----:B------:R-:W-:-:S03]  /*6200*/  FADD.FTZ R4, R171, R4 ;  /* 0x00000004ab047221 */ /* 0x000fc60000010000 */
[----:B------:R-:W-:Y:S01]  /*6210*/  F2FP.SATFINITE.E4M3.F32.PACK_AB_MERGE_C R159, R174, R167, R182 ;  /* 0x000000a7ae9f723e */ /* 0x000fe200048070b6 */
[----:B------:R-:W-:Y:S06]  /*6220*/  @!P0 BRA `(.L_x_1176) ;  /* 0x0000000000048947 */ /* 0x000fec0003800000 */
[----:B------:R-:W-:Y:S01]  /*6230*/  BPT.TRAP 0x1 ;  /* 0x000000040000795c */ /* 0x000fe20000300000 */
.L_x_1176:
[----:B------:R0:W1:Y:S01]  /*6240*/  SYNCS.PHASECHK.TRANS64.TRYWAIT P1, [UR56+0x28450], R10 ;  /* 0x0284500aff0075a7 */ /* 0x0000620008020178 */
[----:B------:R-:W-:Y:S05]  /*6250*/  @!P0 BRA `(.L_x_1177) ;  /* 0x0000000000048947 */ /* 0x000fea0003800000 */
[----:B------:R-:W-:Y:S01]  /*6260*/  BPT.TRAP 0x1 ;  /* 0x000000040000795c */ /* 0x000fe20000300000 */
.L_x_1177:
[----:B------:R-:W-:Y:S01]  /*6270*/  VIADD R9, R197, 0x8 ;  /* 0x00000008c5097836 */ /* 0x000fe20000000000 */
[----:B-1----:R-:W-:Y:S06]  /*6280*/  @P1 BRA `(.L_x_1178) ;  /* 0x0000000000081947 */ /* 0x002fec0003800000 */
[----:B------:R-:W1:Y:S02]  /*6290*/  SYNCS.PHASECHK.TRANS64.TRYWAIT P1, [UR56+0x28450], R10 ;  /* 0x0284500aff0075a7 */ /* 0x000e640008020178 */
[----:B-1----:R-:W-:Y:S05]  /*62a0*/  @!P1 BRA `(.L_x_1179) ;  /* 0x000000d000309947 */ /* 0x002fea0003800000 */
.L_x_1178:
[----:B------:R2:W-:Y:S01]  /*62b0*/  BAR.SYNC.DEFER_BLOCKING R9, 0x100 ;  /* 0x000400090000751d */ /* 0x0005e20000010000 */
[----:B------:R-:W-:-:S05]  /*62c0*/  ULEA UR6, UR43, UR50, 0xa ;  /* 0x000000322b067291 */ /* 0x000fca000f8e503f */
[----:B------:R-:W-:Y:S01]  /*62d0*/  UMOV UR7, 0x80000020 ;  /* 0x8000002000077882 */ /* 0x000fe20000000000 */
[----:B------:R-:W-:-:S06]  /*62e0*/  WARPGROUP.ARRIVE ;  /* 0x00000000000079c5 */ /* 0x000fcc0000000000 */
        /* <DEDUP_REMOVED lines=10> */
.L_x_1180:
[----:B------:R-:W-:Y:S01]  /*6390*/  UIADD3 UR56, UR56, 0x28460, URZ ;  /* 0x0002846038387890 */ /* 0x000fe2000fffe03f */
[C---:B------:R-:W-:Y:S01]  /*63a0*/  ISETP.GT.AND P1, PT, R11.reuse, UR58, PT ;  /* 0x0000003a0b007c0c */ /* 0x040fe2000bf24270 */
[----:B------:R-:W-:Y:S02]  /*63b0*/  VIADD R11, R11, 0xffffffff ;  /* 0xffffffff0b0b7836 */ /* 0x000fe40000000000 */
[----:B------:R-:W-:Y:S01]  /*63c0*/  UPRMT UR56, UR57, 0x654, UR56 ;  /* 0x0000065439387896 */ /* 0x000fe20008000038 */
[----:B-1----:R-:W-:Y:S02]  /*63d0*/  IMAD.MOV.U32 R13, RZ, RZ, R8 ;  /* 0x000000ffff0d7224 */ /* 0x002fe400078e0008 */
[----:B------:R-:W-:-:S06]  /*63e0*/  IMAD.MOV.U32 R12, RZ, RZ, R5 ;  /* 0x000000ffff0c7224 */ /* 0x000fcc00078e0005 */
[----:B------:R-:W-:Y:S01]  /*63f0*/  SYNCS.ARRIVE.TRANS64.RED.A1T0 RZ, [UR56], RZ ;  /* 0x000000ffffff79a7 */ /* 0x000fe20008100438 */
[----:B------:R-:W-:Y:S05]  /*6400*/  @P1 BRA `(.L_x_1181) ;  /* 0xffffffdc001c1947 */ /* 0x000fea000383ffff */
.L_x_1162:
[----:B------:R-:W-:Y:S01]  /*6410*/  UISETP.NE.AND UP1, UPT, UR48, URZ, UPT ;  /* 0x0000003f3000728c */ /* 0x000fe2000bf25270 */
[----:B------:R-:W-:Y:S01]  /*6420*/  IADD3 R7, -R7, 0x1, RZ ;  /* 0x0000000107077810 */ /* 0x000fe20007ffe1ff */
[----:B------:R-:W-:Y:S02]  /*6430*/  UISETP.NE.AND UP0, UPT, UR47, URZ, UPT ;  /* 0x0000003f2f00728c */ /* 0x000fe4000bf05270 */
[----:B------:R-:W-:Y:S02]  /*6440*/  UIADD3 UR11, UR38, 0x7f, URZ ;  /* 0x0000007f260b7890 */ /* 0x000fe4000fffe03f */
[----:B------:R-:W-:Y:S02]  /*6450*/  IMAD R6, R6, UR39, R7 ;  /* 0x0000002706067c24 */ /* 0x000fe4000f8e0207 */
[----:B------:R-:W-:-:S03]  /*6460*/  PLOP3.LUT P1, PT, PT, PT, UP0, 0x40, 0x0 ;  /* 0x000000000000781c */ /* 0x000fc60003f2e808 */
[----:B------:R-:W-:Y:S01]  /*6470*/  @UP1 ULDC UR6, c[0x0][0x44c] ;  /* 0x0001130000061ab9 */ /* 0x000fe20000000800 */
[----:B------:R-:W-:Y:S01]  /*6480*/  @UP1 ULDC UR14, c[0x0][0x450] ;  /* 0x00011400000e1ab9 */ /* 0x000fe20000000800 */
[----:B------:R-:W-:-:S04]  /*6490*/  UIMAD.WIDE.U32 UR6, UR11, UR6, URZ ;  /* 0x000000060b0672a5 */ /* 0x000fc8000f8e003f */
[----:B------:R-:W-:-:S06]  /*64a0*/  @UP1 USHF.R.U32.HI UR11, URZ, UR14, UR7 ;  /* 0x0000000e3f0b1299 */ /* 0x000fcc0008011607 */
[----:B------:R-:W-:-:S04]  /*64b0*/  VIADD R6, R6, UR11 ;  /* 0x0000000b06067c36 */ /* 0x000fc80008000000 */
[----:B------:R-:W-:Y:S01]  /*64c0*/  VIADD R7, R6, -UR10 ;  /* 0x8000000a06077c36 */ /* 0x000fe20008000000 */
[----:B------:R-:W-:Y:S06]  /*64d0*/  @P1 BRA `(.L_x_1182) ;  /* 0x0000000000441947 */ /* 0x000fec0003800000 */
[----:B------:R-:W-:-:S13]  /*64e0*/  ISETP.GT.AND P1, PT, R6, -0x1, PT ;  /* 0xffffffff0600780c */ /* 0x000fda0003f24270 */
[----:B------:R-:W-:Y:S05]  /*64f0*/  @P1 BRA `(.L_x_1183) ;  /* 0x0000000000201947 */ /* 0x000fea0003800000 */
[----:B------:R-:W3:Y:S01]  /*6500*/  LDC R13, c[0x0][0x9e4] ;  /* 0x00027900ff0d7b82 */ /* 0x000ee20000000800 */
[----:B------:R-:W-:Y:S02]  /*6510*/  LOP3.LUT R9, RZ, R6, RZ, 0x33, !PT ;  /* 0x00000006ff097212 */ /* 0x000fe400078e33ff */
[----:B---3--:R-:W-:-:S13]  /*6520*/  ISETP.NE.AND P1, PT, R13, 0x1, PT ;  /* 0x000000010d00780c */ /* 0x008fda0003f25270 */
[----:B------:R-:W3:Y:S02]  /*6530*/  @P1 LDC.64 R14, c[0x0][0x9e8] ;  /* 0x00027a00ff0e1b82 */ /* 0x000ee40000000a00 */
[----:B---3--:R-:W-:-:S05]  /*6540*/  @P1 IMAD.HI.U32 R6, R9, R14, RZ ;  /* 0x0000000e09061227 */ /* 0x008fca00078e00ff */
[----:B------:R-:W-:-:S04]  /*6550*/  @P1 SHF.R.U32.HI R9, RZ, R15, R6 ;  /* 0x0000000fff091219 */ /* 0x000fc80000011606 */
[----:B------:R-:W-:Y:S01]  /*6560*/  LOP3.LUT R6, RZ, R9, RZ, 0x33, !PT ;  /* 0x00000009ff067212 */ /* 0x000fe200078e33ff */
[----:B------:R-:W-:Y:S06]  /*6570*/  BRA `(.L_x_1184) ;  /* 0x0000000000147947 */ /* 0x000fec0003800000 */
.L_x_1183:
[----:B------:R-:W3:Y:S02]  /*6580*/  LDC R13, c[0x0][0x9e4] ;  /* 0x00027900ff0d7b82 */ /* 0x000ee40000000800 */
[----:B---3--:R-:W-:-:S13]  /*6590*/  ISETP.NE.AND P1, PT, R13, 0x1, PT ;  /* 0x000000010d00780c */ /* 0x008fda0003f25270 */
[----:B------:R-:W0:Y:S02]  /*65a0*/  @P1 LDC.64 R14, c[0x0][0x9e8] ;  /* 0x00027a00ff0e1b82 */ /* 0x000e240000000a00 */
[----:B01----:R-:W-:-:S05]  /*65b0*/  @P1 IMAD.HI.U32 R10, R6, R14, RZ ;  /* 0x0000000e060a1227 */ /* 0x003fca00078e00ff */
[----:B------:R-:W-:-:S07]  /*65c0*/  @P1 SHF.R.U32.HI R6, RZ, R15, R10 ;  /* 0x0000000fff061219 */ /* 0x000fce000001160a */
.L_x_1184:
[----:B------:R-:W-:-:S05]  /*65d0*/  IMAD R6, R6, R13, RZ ;  /* 0x0000000d06067224 */ /* 0x000fca00078e02ff */
[----:B------:R-:W-:-:S07]  /*65e0*/  VIMNMX R7, R7, R6, !PT ;  /* 0x0000000607077248 */ /* 0x000fce0007fe0100 */
.L_x_1182:
[----:B------:R-:W-:-:S05]  /*65f0*/  VIADD R7, R7, 0x3f ;  /* 0x0000003f07077836 */ /* 0x000fca0000000000 */
[----:B------:R-:W-:-:S04]  /*6600*/  SHF.R.S32.HI R6, RZ, 0x1f, R7 ;  /* 0x0000001fff067819 */ /* 0x000fc80000011407 */
[----:B------:R-:W-:-:S04]  /*6610*/  LEA.HI R6, R6, R7, RZ, 0x6 ;  /* 0x0000000706067211 */ /* 0x000fc800078f30ff */
[----:B------:R-:W-:-:S04]  /*6620*/  SHF.R.S32.HI R6, RZ, 0x6, R6 ;  /* 0x00000006ff067819 */ /* 0x000fc80000011406 */
[----:B------:R-:W-:-:S04]  /*6630*/  VIMNMX R6, R6, UR41, !PT ;  /* 0x0000002906067c48 */ /* 0x000fc8000ffe0100 */
[----:B------:R-:W-:-:S13]  /*6640*/  ISETP.GE.AND P1, PT, R11, R6, PT ;  /* 0x000000060b00720c */ /* 0x000fda0003f26270 */
[----:B------:R-:W-:Y:S05]  /*6650*/  @!P1 BRA `(.L_x_1185) ;  /* 0x00000018001c9947 */ /* 0x000fea0003800000 */
[----:B------:R-:W-:Y:S02]  /*6660*/  IMAD.MOV.U32 R9, RZ, RZ, R8 ;  /* 0x000000ffff097224 */ /* 0x000fe400078e0008 */
[----:B01----:R-:W-:-:S07]  /*6670*/  IMAD.MOV.U32 R10, RZ, RZ, R5 ;  /* 0x000000ffff0a7224 */ /* 0x003fce00078e0005 */
.L_x_1196:
[----:B------:R-:W-:Y:S01]  /*6680*/  UIADD3 UR43, UR43, 0x1, URZ ;  /* 0x000000012b2b7890 */ /* 0x000fe2000fffe03f */
[C---:B------:R-:W-:Y:S01]  /*6690*/  ISETP.GT.AND P1, PT, R11.reuse, R6, PT ;  /* 0x000000060b00720c */ /* 0x040fe20003f24270 */
[----:B------:R-:W-:Y:S02]  /*66a0*/  VIADD R11, R11, 0xffffffff ;  /* 0xffffffff0b0b7836 */ /* 0x000fe40000000000 */
[----:B------:R-:W-:-:S04]  /*66b0*/  UISETP.NE.AND UP0, UPT, UR43, 0x2, UPT ;  /* 0x000000022b00788c */ /* 0x000fc8000bf05270 */
[----:B------:R-:W-:Y:S02]  /*66c0*/  USEL UR6, URZ, 0x1, UP0 ;  /* 0x000000013f067887 */ /* 0x000fe40008000000 */
[----:B------:R-:W-:Y:S02]  /*66d0*/  USEL UR43, UR43, URZ, UP0 ;  /* 0x0000003f2b2b7287 */ /* 0x000fe40008000000 */
[----:B------:R-:W-:Y:S01]  /*66e0*/  ULOP3.LUT UR44, UR44, UR6, URZ, 0x3c, !UPT ;  /* 0x000000062c2c7292 */ /* 0x000fe2000f8e3c3f */
[----:B01----:R-:W-:Y:S11]  /*66f0*/  @!P0 BRA `(.L_x_1186) ;  /* 0x0000000000048947 */ /* 0x003ff60003800000 */
[----:B------:R-:W-:Y:S01]  /*6700*/  BPT.TRAP 0x1 ;  /* 0x000000040000795c */ /* 0x000fe20000300000 */
.L_x_1186:
[----:B------:R-:W0:Y:S01]  /*6710*/  S2UR UR54, SR_CgaCtaId ;  /* 0x00000000003679c3 */ /* 0x000e220000008800 */
[----:B------:R-:W-:Y:S01]  /*6720*/  UMOV UR6, 0x400 ;  /* 0x0000040000067882 */ /* 0x000fe20000000000 */
[----:B------:R-:W-:-:S05]  /*6730*/  IMAD.U32 R7, RZ, RZ, UR44 ;  /* 0x0000002cff077e24 */ /* 0x000fca000f8e00ff */
[----:B------:R-:W-:Y:S01]  /*6740*/  SHF.L.U32 R7, R7, 0x1f, RZ ;  /* 0x0000001f07077819 */ /* 0x000fe200000006ff */
[----:B0-----:R-:W-:-:S04]  /*6750*/  ULEA UR6, UR54, UR6, 0x18 ;  /* 0x0000000636067291 */ /* 0x001fc8000f8ec03f */
[----:B------:R-:W-:-:S09]  /*6760*/  ULEA UR51, UR43, UR6, 0x3 ;  /* 0x000000062b337291 */ /* 0x000fd2000f8e183f */
[----:B------:R0:W1:Y:S01]  /*6770*/  SYNCS.PHASECHK.TRANS64.TRYWAIT P2, [UR51+0x28430], R7 ;  /* 0x02843007ff0075a7 */ /* 0x0000620008040173 */
[----:B------:R-:W-:Y:S05]  /*6780*/  @!P0 BRA `(.L_x_1187) ;  /* 0x0000000000048947 */ /* 0x000fea0003800000 */
[----:B------:R-:W-:Y:S01]  /*6790*/  BPT.TRAP 0x1 ;  /* 0x000000040000795c */ /* 0x000fe20000300000 */
.L_x_1187:
[----:B-1----:R-:W-:Y:S05]  /*67a0*/  @P2 BRA `(.L_x_1188) ;  /* 0x0000000000082947 */ /* 0x002fea0003800000 */
[----:B------:R-:W1:Y:S02]  /*67b0*/  SYNCS.PHASECHK.TRANS64.TRYWAIT P2, [UR51+0x28430], R7 ;  /* 0x02843007ff0075a7 */ /* 0x000e640008040173 */
[----:B-1----:R-:W-:Y:S05]  /*67c0*/  @!P2 BRA `(.L_x_1189) ;  /* 0x000000cc0000a947 */ /* 0x002fea0003800000 */
.L_x_1188:
[----:B------:R-:W-:Y:S01]  /*67d0*/  ULEA UR34, UR43, UR49, 0xa ;  /* 0x000000312b227291 */ /* 0x000fe2000f8e503f */
[----:B------:R-:W-:Y:S01]  /*67e0*/  WARPGROUP.ARRIVE ;  /* 0x00000000000079c5 */ /* 0x000fe20000000000 */
[----:B------:R-:W-:Y:S01]  /*67f0*/  UMOV UR35, 0x40000040 ;  /* 0x4000004000237882 */ /* 0x000fe20000000000 */
[----:B------:R-:W-:Y:S01]  /*6800*/  UMOV UR7, 0x40000040 ;  /* 0x4000004000077882 */ /* 0x000fe20000000000 */
[----:B------:R-:W-:-:S03]  /*6810*/  UIADD3 UR6, UR34, 0x2, URZ ;  /* 0x0000000222067890 */ /* 0x000fc6000fffe03f */
[----:B-12---:R-:W1:Y:S01]  /*6820*/  S2R R0, SR_TID.X ;  /* 0x0000000000007919 */ /* 0x006e620000002100 */
        /* <DEDUP_REMOVED lines=13> */
[----:B-1----:R-:W-:-:S04]  /*6900*/  SHF.R.U32.HI R195, RZ, 0x7, R0 ;  /* 0x00000007ffc37819 */ /* 0x002fc80000011600 */
        /* <DEDUP_REMOVED lines=26> */
.L_x_1190:
[----:B------:R-:W-:Y:S01]  /*6ab0*/  FMNMX.FTZ R8, R152, R10, !PT ;  /* 0x0000000a98087209 */ /* 0x000fe20007810000 */
[----:B------:R-:W-:-:S03]  /*6ac0*/  UIADD3 UR6, UR51, 0x28440, URZ ;  /* 0x0002844033067890 */ /* 0x000fc6000fffe03f */
[----:B------:R-:W-:Y:S01]  /*6ad0*/  FMNMX.FTZ R5, R153, R8, !PT ;  /* 0x0000000899057209 */ /* 0x000fe20007810000 */
[----:B------:R-:W-:-:S03]  /*6ae0*/  UPRMT UR6, UR54, 0x654, UR6 ;  /* 0x0000065436067896 */ /* 0x000fc60008000006 */
[----:B------:R-:W-:-:S04]  /*6af0*/  FMNMX.FTZ R8, R156, R5, !PT ;  /* 0x000000059c087209 */ /* 0x000fc80007810000 */
[----:B------:R-:W-:Y:S02]  /*6b00*/  FMNMX.FTZ R5, R157, R8, !PT ;  /* 0x000000089d057209 */ /* 0x000fe40007810000 */
[----:B------:R-:W-:Y:S02]  /*6b10*/  SYNCS.ARRIVE.TRANS64.RED.A1T0 RZ, [UR6], RZ ;  /* 0x000000ffffff79a7 */ /* 0x000fe40008100406 */
        /* <DEDUP_REMOVED lines=11> */
[----:B------:R-:W-:Y:S02]  /*6bd0*/  FMNMX.FTZ R12, R181, R8, !PT ;  /* 0x00000008b50c7209 */ /* 0x000fe40007810000 */
[----:B------:R-:W-:-:S03]  /*6be0*/  FMNMX.FTZ R8, R154, R9, !PT ;  /* 0x000000099a087209 */ /* 0x000fc60007810000 */
[----:B------:R-:W2:Y:S02]  /*6bf0*/  SHFL.BFLY PT, R5, R12, 0x2, 0x1f ;  /* 0x0c401f000c057f89 */ /* 0x000ea400000e0000 */
[----:B--2---:R-:W-:Y:S01]  /*6c00*/  FMNMX.FTZ R14, R12, R5, !PT ;  /* 0x000000050c0e7209 */ /* 0x004fe20007810000 */
[----:B------:R-:W-:Y:S01]  /*6c10*/  IMAD.U32 R12, RZ, RZ, UR40 ;  /* 0x00000028ff0c7e24 */ /* 0x000fe2000f8e00ff */
[----:B------:R-:W-:-:S03]  /*6c20*/  FMNMX.FTZ R5, R155, R8, !PT ;  /* 0x000000089b057209 */ /* 0x000fc60007810000 */
[----:B------:R-:W2:Y:S01]  /*6c30*/  SHFL.BFLY PT, R13, R14, 0x1, 0x1f ;  /* 0x0c201f000e0d7f89 */ /* 0x000ea200000e0000 */
[----:B------:R-:W-:-:S04]  /*6c40*/  FMNMX.FTZ R8, R158, R5, !PT ;  /* 0x000000059e087209 */ /* 0x000fc80007810000 */
[----:B------:R-:W-:-:S04]  /*6c50*/  FMNMX.FTZ R5, R159, R8, !PT ;  /* 0x000000089f057209 */ /* 0x000fc80007810000 */
[----:B------:R-:W-:Y:S02]  /*6c60*/  FMNMX.FTZ R8, R162, R5, !PT ;  /* 0x00000005a2087209 */ /* 0x000fe40007810000 */
[----:B--2---:R-:W-:Y:S02]  /*6c70*/  FMNMX.FTZ R5, R14, R13, !PT ;  /* 0x0000000d0e057209 */ /* 0x004fe40007810000 */
[----:B------:R-:W-:-:S03]  /*6c80*/  FMNMX.FTZ R13, R163, R8, !PT ;  /* 0x00000008a30d7209 */ /* 0x000fc60007810000 */
[C---:B------:R-:W-:Y:S01]  /*6c90*/  FFMA.FTZ R14, R5.reuse, R12, -8 ;  /* 0xc1000000050e7423 */ /* 0x040fe2000001000c */
[----:B------:R-:W-:Y:S01]  /*6ca0*/  FMNMX.FTZ R8, R166, R13, !PT ;  /* 0x0000000da6087209 */ /* 0x000fe20007810000 */
[----:B------:R-:W-:Y:S02]  /*6cb0*/  FADD.FTZ R10, -R5, R10 ;  /* 0x0000000a050a7221 */ /* 0x000fe40000010100 */
[----:B------:R-:W-:-:S01]  /*6cc0*/  FFMA.FTZ R21, R157, UR40, -R14 ;  /* 0x000000289d157c23 */ /* 0x000fc2000801080e */
[----:B------:R-:W-:Y:S01]  /*6cd0*/  FMNMX.FTZ R13, R167, R8, !PT ;  /* 0x00000008a70d7209 */ /* 0x000fe20007810000 */
[----:B------:R-:W-:Y:S01]  /*6ce0*/  FMUL.FTZ R10, R10, UR40 ;  /* 0x000000280a0a7c20 */ /* 0x000fe20008410000 */
[--C-:B------:R-:W-:Y:S01]  /*6cf0*/  FFMA.FTZ R12, R156, UR40, -R14.reuse ;  /* 0x000000289c0c7c23 */ /* 0x100fe2000801080e */
[----:B------:R-:W-:-:S01]  /*6d00*/  FFMA.FTZ R20, R161, UR40, -R14 ;  /* 0x00000028a1147c23 */ /* 0x000fc2000801080e */
[----:B------:R-:W-:Y:S01]  /*6d10*/  FMNMX.FTZ R8, R170, R13, !PT ;  /* 0x0000000daa087209 */ /* 0x000fe20007810000 */
[----:B------:R-:W-:-:S01]  /*6d20*/  FFMA.FTZ R13, R152, UR40, -R14 ;  /* 0x00000028980d7c23 */ /* 0x000fc2000801080e */
[--C-:B------:R-:W-:Y:S01]  /*6d30*/  FFMA.FTZ R152, R153, UR40, -R14.reuse ;  /* 0x0000002899987c23 */ /* 0x100fe2000801080e */
[----:B------:R-:W-:-:S01]  /*6d40*/  FFMA.FTZ R153, R164, UR40, -R14 ;  /* 0x00000028a4997c23 */ /* 0x000fc2000801080e */
[----:B------:R-:W-:Y:S01]  /*6d50*/  FMNMX.FTZ R15, R171, R8, !PT ;  /* 0x00000008ab0f7209 */ /* 0x000fe20007810000 */
[----:B------:R-:W-:-:S01]  /*6d60*/  FFMA.FTZ R164, R172, UR40, -R14 ;  /* 0x00000028aca47c23 */ /* 0x000fc2000801080e */
[----:B------:R-:W2:Y:S01]  /*6d70*/  MUFU.EX2 R10, R10 ;  /* 0x0000000a000a7308 */ /* 0x000ea20000000800 */
[----:B------:R-:W-:-:S01]  /*6d80*/  FFMA.FTZ R156, R168, UR40, -R14 ;  /* 0x00000028a89c7c23 */ /* 0x000fc2000801080e */
[----:B------:R-:W-:Y:S01]  /*6d90*/  FMNMX.FTZ R8, R174, R15, !PT ;  /* 0x0000000fae087209 */ /* 0x000fe20007810000 */
[----:B------:R-:W-:-:S01]  /*6da0*/  FFMA.FTZ R168, R177, UR40, -R14 ;  /* 0x00000028b1a87c23 */ /* 0x000fc2000801080e */
[--C-:B------:R-:W-:Y:S01]  /*6db0*/  FFMA.FTZ R180, R180, UR40, -R14.reuse ;  /* 0x00000028b4b47c23 */ /* 0x100fe2000801080e */
[----:B------:R-:W-:-:S01]  /*6dc0*/  FFMA.FTZ R161, R176, UR40, -R14 ;  /* 0x00000028b0a17c23 */ /* 0x000fc2000801080e */
[----:B------:R-:W-:-:S02]  /*6dd0*/  FMNMX.FTZ R15, R175, R8, !PT ;  /* 0x00000008af0f7209 */ /* 0x000fc40007810000 */
[----:B------:R-:W3:Y:S02]  /*6de0*/  MUFU.EX2 R13, R13 ;  /* 0x0000000d000d7308 */ /* 0x000ee40000000800 */
[----:B------:R-:W-:-:S04]  /*6df0*/  FMNMX.FTZ R8, R178, R15, !PT ;  /* 0x0000000fb2087209 */ /* 0x000fc80007810000 */
[----:B------:R-:W-:Y:S02]  /*6e00*/  FMNMX.FTZ R15, R179, R8, !PT ;  /* 0x00000008b30f7209 */ /* 0x000fe40007810000 */
[----:B------:R-:W4:Y:S01]  /*6e10*/  MUFU.EX2 R152, R152 ;  /* 0x0000009800987308 */ /* 0x000f220000000800 */
[----:B--2---:R-:W-:Y:S01]  /*6e20*/  FMUL.FTZ R24, R24, R10 ;  /* 0x0000000a18187220 */ /* 0x004fe20000410000 */
[----:B------:R-:W-:Y:S01]  /*6e30*/  FMNMX.FTZ R8, R182, R15, !PT ;  /* 0x0000000fb6087209 */ /* 0x000fe20007810000 */
[----:B------:R-:W-:-:S01]  /*6e40*/  FFMA.FTZ R15, R160, UR40, -R14 ;  /* 0x00000028a00f7c23 */ /* 0x000fc2000801080e */
[--C-:B------:R-:W-:Y:S01]  /*6e50*/  FFMA.FTZ R160, R165, UR40, -R14.reuse ;  /* 0x00000028a5a07c23 */ /* 0x100fe2000801080e */
[----:B------:R-:W-:-:S01]  /*6e60*/  FFMA.FTZ R165, R173, UR40, -R14 ;  /* 0x00000028ada57c23 */ /* 0x000fc2000801080e */
[----:B------:R-:W-:Y:S01]  /*6e70*/  FMNMX.FTZ R8, R183, R8, !PT ;  /* 0x00000008b7087209 */ /* 0x000fe20007810000 */
[----:B------:R-:W-:Y:S01]  /*6e80*/  IMAD.U32 R173, RZ, RZ, UR40 ;  /* 0x00000028ffad7e24 */ /* 0x000fe2000f8e00ff */
[----:B------:R-:W2:Y:S01]  /*6e90*/  MUFU.EX2 R12, R12 ;  /* 0x0000000c000c7308 */ /* 0x000ea20000000800 */
[-C--:B------:R-:W-:Y:S01]  /*6ea0*/  FMUL.FTZ R25, R25, R10.reuse ;  /* 0x0000000a19197220 */ /* 0x080fe20000410000 */
[-C--:B------:R-:W-:Y:S01]  /*6eb0*/  FMUL.FTZ R28, R28, R10.reuse ;  /* 0x0000000a1c1c7220 */ /* 0x080fe20000410000 */
[----:B------:R-:W5:Y:S01]  /*6ec0*/  SHFL.BFLY PT, R157, R8, 0x2, 0x1f ;  /* 0x0c401f00089d7f89 */ /* 0x000f6200000e0000 */
        /* <DEDUP_REMOVED lines=22> */
[----:B------:R-:W-:Y:S01]  /*7030*/  FMUL.FTZ R68, R68, R10 ;  /* 0x0000000a44447220 */ /* 0x000fe20000410000 */
[----:B-----5:R-:W-:Y:S01]  /*7040*/  FMNMX.FTZ R194, R8, R157, !PT ;  /* 0x0000009d08c27209 */ /* 0x020fe20007810000 */
[--C-:B------:R-:W-:Y:S01]  /*7050*/  FFMA.FTZ R157, R169, UR40, -R14.reuse ;  /* 0x00000028a99d7c23 */ /* 0x100fe2000801080e */
[----:B------:R-:W-:-:S01]  /*7060*/  FFMA.FTZ R14, R181, UR40, -R14 ;  /* 0x00000028b50e7c23 */ /* 0x000fc2000801080e */
[-C--:B------:R-:W-:Y:S01]  /*7070*/  FMUL.FTZ R69, R69, R10.reuse ;  /* 0x0000000a45457220 */ /* 0x080fe20000410000 */
[-C--:B------:R-:W-:Y:S01]  /*7080*/  FMUL.FTZ R72, R72, R10.reuse ;  /* 0x0000000a48487220 */ /* 0x080fe20000410000 */
[----:B------:R-:W5:Y:S01]  /*7090*/  SHFL.BFLY PT, R169, R194, 0x1, 0x1f ;  /* 0x0c201f00c2a97f89 */ /* 0x000f6200000e0000 */
        /* <DEDUP_REMOVED lines=23> */
[----:B-----5:R-:W-:Y:S01]  /*7210*/  FMNMX.FTZ R8, R194, R169, !PT ;  /* 0x000000a9c2087209 */ /* 0x020fe20007810000 */
[----:B------:R-:W-:Y:S01]  /*7220*/  MUFU.EX2 R157, R157 ;  /* 0x0000009d009d7308 */ /* 0x000fe20000000800 */
[-C--:B------:R-:W-:Y:S01]  /*7230*/  FMUL.FTZ R113, R113, R10.reuse ;  /* 0x0000000a71717220 */ /* 0x080fe20000410000 */
[-C--:B------:R-:W-:Y:S01]  /*7240*/  FMUL.FTZ R116, R116, R10.reuse ;  /* 0x0000000a74747220 */ /* 0x080fe20000410000 */
[----:B------:R-:W-:Y:S01]  /*7250*/  FMUL.FTZ R117, R117, R10 ;  /* 0x0000000a75757220 */ /* 0x000fe20000410000 */
[C---:B------:R-:W-:Y:S01]  /*7260*/  FADD.FTZ R9, -R8.reuse, R9 ;  /* 0x0000000908097221 */ /* 0x040fe20000010100 */
[----:B------:R-:W-:-:S01]  /*7270*/  FFMA.FTZ R172, R8, R173, -8 ;  /* 0xc100000008ac7423 */ /* 0x000fc200000100ad */
[-C--:B------:R-:W-:Y:S01]  /*7280*/  FMUL.FTZ R120, R120, R10.reuse ;  /* 0x0000000a78787220 */ /* 0x080fe20000410000 */
[----:B------:R-:W-:Y:S01]  /*7290*/  FMUL.FTZ R121, R121, R10 ;  /* 0x0000000a79797220 */ /* 0x000fe20000410000 */
[----:B------:R-:W-:Y:S01]  /*72a0*/  FMUL.FTZ R9, R9, UR40 ;  /* 0x0000002809097c20 */ /* 0x000fe20008410000 */
        /* <DEDUP_REMOVED lines=9> */
[----:B---3--:R-:W-:Y:S01]  /*7340*/  FFMA.FTZ R171, R10, R3, R13 ;  /* 0x000000030aab7223 */ /* 0x008fe2000001000d */
[----:B------:R-:W-:-:S01]  /*7350*/  FFMA.FTZ R166, R166, UR40, -R172 ;  /* 0x00000028a6a67c23 */ /* 0x000fc200080108ac */
[--C-:B------:R-:W-:Y:S01]  /*7360*/  FFMA.FTZ R167, R167, UR40, -R172.reuse ;  /* 0x00000028a7a77c23 */ /* 0x100fe200080108ac */
[----:B------:R-:W-:-:S01]  /*7370*/  FFMA.FTZ R174, R174, UR40, -R172 ;  /* 0x00000028aeae7c23 */ /* 0x000fc200080108ac */
[----:B------:R-:W3:Y:S01]  /*7380*/  MUFU.EX2 R154, R154 ;  /* 0x0000009a009a7308 */ /* 0x000ee20000000800 */
[----:B----4-:R-:W-:-:S01]  /*7390*/  FADD.FTZ R171, R152, R171 ;  /* 0x000000ab98ab7221 */ /* 0x010fc20000010000 */
[--C-:B------:R-:W-:Y:S01]  /*73a0*/  FFMA.FTZ R175, R175, UR40, -R172.reuse ;  /* 0x00000028afaf7c23 */ /* 0x100fe200080108ac */
[----:B------:R-:W-:-:S01]  /*73b0*/  FFMA.FTZ R179, R179, UR40, -R172 ;  /* 0x00000028b3b37c23 */ /* 0x000fc200080108ac */
[----:B------:R-:W-:Y:S01]  /*73c0*/  FFMA.FTZ R182, R182, UR40, -R172 ;  /* 0x00000028b6b67c23 */ /* 0x000fe200080108ac */
[----:B--2---:R-:W-:-:S01]  /*73d0*/  FADD.FTZ R176, R12, R171 ;  /* 0x000000ab0cb07221 */ /* 0x004fc20000010000 */
[--C-:B------:R-:W-:Y:S01]  /*73e0*/  FFMA.FTZ R171, R178, UR40, -R172.reuse ;  /* 0x00000028b2ab7c23 */ /* 0x100fe200080108ac */
[----:B------:R-:W-:-:S01]  /*73f0*/  FFMA.FTZ R172, R183, UR40, -R172 ;  /* 0x00000028b7ac7c23 */ /* 0x000fc200080108ac */
[----:B------:R-:W2:Y:S01]  /*7400*/  MUFU.EX2 R155, R155 ;  /* 0x0000009b009b7308 */ /* 0x000ea20000000800 */
        /* <DEDUP_REMOVED lines=8> */
[----:B---3--:R-:W-:-:S01]  /*7490*/  FFMA.FTZ R4, R9, R4, R154 ;  /* 0x0000000409047223 */ /* 0x008fc2000001009a */
        /* <DEDUP_REMOVED lines=9> */
[----:B------:R-:W-:Y:S01]  /*7530*/  FMUL.FTZ R149, R149, R10 ;  /* 0x0000000a95957220 */ /* 0x000fe20000410000 */
[-C--:B------:R-:W-:Y:S01]  /*7540*/  FMUL.FTZ R26, R26, R9.reuse ;  /* 0x000000091a1a7220 */ /* 0x080fe20000410000 */
[-C--:B------:R-:W-:Y:S01]  /*7550*/  FMUL.FTZ R27, R27, R9.reuse ;  /* 0x000000091b1b7220 */ /* 0x080fe20000410000 */
[-C--:B------:R-:W-:Y:S01]  /*7560*/  FMUL.FTZ R30, R30, R9.reuse ;  /* 0x000000091e1e7220 */ /* 0x080fe20000410000 */
[-C--:B------:R-:W-:Y:S01]  /*7570*/  FMUL.FTZ R31, R31, R9.reuse ;  /* 0x000000091f1f7220 */ /* 0x080fe20000410000 */
[----:B------:R-:W2:Y:S01]  /*7580*/  MUFU.EX2 R159, R159 ;  /* 0x0000009f009f7308 */ /* 0x000ea20000000800 */
[-C--:B------:R-:W-:Y:S01]  /*7590*/  FMUL.FTZ R34, R34, R9.reuse ;  /* 0x0000000922227220 */ /* 0x080fe20000410000 */
[-C--:B------:R-:W-:Y:S01]  /*75a0*/  FMUL.FTZ R35, R35, R9.reuse ;  /* 0x0000000923237220 */ /* 0x080fe20000410000 */
[-C--:B------:R-:W-:Y:S01]  /*75b0*/  FMUL.FTZ R38, R38, R9.reuse ;  /* 0x0000000926267220 */ /* 0x080fe20000410000 */
[-C--:B------:R-:W-:Y:S01]  /*75c0*/  FMUL.FTZ R39, R39, R9.reuse ;  /* 0x0000000927277220 */ /* 0x080fe20000410000 */
[-C--:B------:R-:W-:Y:S01]  /*75d0*/  FMUL.FTZ R42, R42, R9.reuse ;  /* 0x000000092a2a7220 */ /* 0x080fe20000410000 */
[-C--:B------:R-:W-:Y:S01]  /*75e0*/  FMUL.FTZ R43, R43, R9.reuse ;  /* 0x000000092b2b7220 */ /* 0x080fe20000410000 */
[-C--:B------:R-:W-:Y:S01]  /*75f0*/  FMUL.FTZ R46, R46, R9.reuse ;  /* 0x000000092e2e7220 */ /* 0x080fe20000410000 */
[----:B------:R-:W4:Y:S01]  /*7600*/  MUFU.EX2 R162, R162 ;  /* 0x000000a200a27308 */ /* 0x000f220000000800 */
        /* <DEDUP_REMOVED lines=17> */
[----:B------:R-:W-:Y:S01]  /*7720*/  FADD.FTZ R177, R15, R176 ;  /* 0x000000b00fb17221 */ /* 0x000fe20000010000 */
[----:B---3--:R-:W-:Y:S01]  /*7730*/  F2FP.SATFINITE.E4M3.F32.PACK_AB_MERGE_C R158, R173, R158, RZ ;  /* 0x0000009ead9e723e */ /* 0x008fe200048070ff */
[----:B------:R-:W-:Y:S01]  /*7740*/  FMUL.FTZ R75, R75, R9 ;  /* 0x000000094b4b7220 */ /* 0x000fe20000410000 */
[----:B------:R-:W-:-:S01]  /*7750*/  FADD.FTZ R180, R173, R180 ;  /* 0x000000b4adb47221 */ /* 0x000fc20000010000 */
[-C--:B------:R-:W-:Y:S01]  /*7760*/  FMUL.FTZ R78, R78, R9.reuse ;  /* 0x000000094e4e7220 */ /* 0x080fe20000410000 */
[----:B------:R-:W-:Y:S01]  /*7770*/  FMUL.FTZ R79, R79, R9 ;  /* 0x000000094f4f7220 */ /* 0x000fe20000410000 */
[----:B------:R-:W0:Y:S01]  /*7780*/  MUFU.EX2 R167, R167 ;  /* 0x000000a700a77308 */ /* 0x000e220000000800 */
[----:B--2---:R-:W-:-:S01]  /*7790*/  FADD.FTZ R181, R159, R180 ;  /* 0x000000b49fb57221 */ /* 0x004fc20000010000 */
[-C--:B------:R-:W-:Y:S01]  /*77a0*/  FMUL.FTZ R82, R82, R9.reuse ;  /* 0x0000000952527220 */ /* 0x080fe20000410000 */
[-C--:B------:R-:W-:Y:S01]  /*77b0*/  FMUL.FTZ R83, R83, R9.reuse ;  /* 0x0000000953537220 */ /* 0x080fe20000410000 */
[----:B------:R-:W-:Y:S01]  /*77c0*/  FMUL.FTZ R86, R86, R9 ;  /* 0x0000000956567220 */ /* 0x000fe20000410000 */
[----:B----4-:R-:W-:-:S01]  /*77d0*/  FADD.FTZ R181, R162, R181 ;  /* 0x000000b5a2b57221 */ /* 0x010fc20000010000 */
[-C--:B------:R-:W-:Y:S01]  /*77e0*/  FMUL.FTZ R87, R87, R9.reuse ;  /* 0x0000000957577220 */ /* 0x080fe20000410000 */
[----:B------:R-:W-:Y:S01]  /*77f0*/  FMUL.FTZ R90, R90, R9 ;  /* 0x000000095a5a7220 */ /* 0x000fe20000410000 */
[----:B------:R-:W-:Y:S01]  /*7800*/  MUFU.EX2 R163, R163 ;  /* 0x000000a300a37308 */ /* 0x000fe20000000800 */
[----:B-----5:R-:W-:-:S01]  /*7810*/  FADD.FTZ R176, R166, R181 ;  /* 0x000000b5a6b07221 */ /* 0x020fc20000010000 */
[-C--:B------:R-:W-:Y:S01]  /*7820*/  FMUL.FTZ R91, R91, R9.reuse ;  /* 0x000000095b5b7220 */ /* 0x080fe20000410000 */
[-C--:B------:R-:W-:Y:S01]  /*7830*/  FMUL.FTZ R94, R94, R9.reuse ;  /* 0x000000095e5e7220 */ /* 0x080fe20000410000 */
[-C--:B------:R-:W-:Y:S01]  /*7840*/  FMUL.FTZ R95, R95, R9.reuse ;  /* 0x000000095f5f7220 */ /* 0x080fe20000410000 */
[-C--:B------:R-:W-:Y:S01]  /*7850*/  FMUL.FTZ R98, R98, R9.reuse ;  /* 0x0000000962627220 */ /* 0x080fe20000410000 */
[-C--:B------:R-:W-:Y:S01]  /*7860*/  FMUL.FTZ R99, R99, R9.reuse ;  /* 0x0000000963637220 */ /* 0x080fe20000410000 */
[----:B------:R-:W-:Y:S01]  /*7870*/  FMUL.FTZ R102, R102, R9 ;  /* 0x0000000966667220 */ /* 0x000fe20000410000 */
[----:B------:R2:W-:Y:S01]  /*7880*/  MUFU.EX2 R3, R174 ;  /* 0x000000ae00037308 */ /* 0x0005e20000000800 */
[----:B0-----:R-:W-:-:S01]  /*7890*/  FADD.FTZ R176, R167, R176 ;  /* 0x000000b0a7b07221 */ /* 0x001fc20000010000 */
[----:B------:R-:W-:Y:S01]  /*78a0*/  F2FP.SATFINITE.E4M3.F32.PACK_AB_MERGE_C R166, R167, R166, RZ ;  /* 0x000000a6a7a6723e */ /* 0x000fe200048070ff */
[-C--:B------:R-:W-:Y:S01]  /*78b0*/  FMUL.FTZ R103, R103, R9.reuse ;  /* 0x0000000967677220 */ /* 0x080fe20000410000 */
[-C--:B------:R-:W-:Y:S01]  /*78c0*/  FMUL.FTZ R106, R106, R9.reuse ;  /* 0x000000096a6a7220 */ /* 0x080fe20000410000 */
[-C--:B------:R-:W-:Y:S01]  /*78d0*/  FMUL.FTZ R107, R107, R9.reuse ;  /* 0x000000096b6b7220 */ /* 0x080fe20000410000 */
[-C--:B------:R-:W-:Y:S01]  /*78e0*/  FMUL.FTZ R110, R110, R9.reuse ;  /* 0x000000096e6e7220 */ /* 0x080fe20000410000 */
[----:B------:R-:W-:Y:S01]  /*78f0*/  FMUL.FTZ R111, R111, R9 ;  /* 0x000000096f6f7220 */ /* 0x000fe20000410000 */
[----:B------:R-:W-:Y:S01]  /*7900*/  MUFU.EX2 R170, R170 ;  /* 0x000000aa00aa7308 */ /* 0x000fe20000000800 */
[----:B--2---:R-:W-:-:S01]  /*7910*/  FADD.FTZ R174, R20, R177 ;  /* 0x000000b114ae7221 */ /* 0x004fc20000010000 */
[-C--:B------:R-:W-:Y:S01]  /*7920*/  FMUL.FTZ R114, R114, R9.reuse ;  /* 0x0000000972727220 */ /* 0x080fe20000410000 */
[-C--:B------:R-:W-:Y:S01]  /*7930*/  FMUL.FTZ R115, R115, R9.reuse ;  /* 0x0000000973737220 */ /* 0x080fe20000410000 */
[----:B------:R-:W-:Y:S01]  /*7940*/  FMUL.FTZ R118, R118, R9 ;  /* 0x0000000976767220 */ /* 0x000fe20000410000 */
[----:B------:R-:W-:-:S01]  /*7950*/  FADD.FTZ R177, R153, R174 ;  /* 0x000000ae99b17221 */ /* 0x000fc20000010000 */
[-C--:B------:R-:W-:Y:S01]  /*7960*/  FMUL.FTZ R119, R119, R9.reuse ;  /* 0x0000000977777220 */ /* 0x080fe20000410000 */
[----:B------:R-:W-:Y:S01]  /*7970*/  FMUL.FTZ R122, R122, R9 ;  /* 0x000000097a7a7220 */ /* 0x000fe20000410000 */
[----:B------:R-:W0:Y:S01]  /*7980*/  MUFU.EX2 R164, R164 ;  /* 0x000000a400a47308 */ /* 0x000e220000000800 */
[----:B------:R-:W-:-:S01]  /*7990*/  FADD.FTZ R177, R160, R177 ;  /* 0x000000b1a0b17221 */ /* 0x000fc20000010000 */
[----:B------:R-:W-:Y:S01]  /*79a0*/  F2FP.SATFINITE.E4M3.F32.PACK_AB_MERGE_C R160, R160, R153, RZ ;  /* 0x00000099a0a0723e */ /* 0x000fe200048070ff */
[-C--:B------:R-:W-:Y:S01]  /*79b0*/  FMUL.FTZ R123, R123, R9.reuse ;  /* 0x000000097b7b7220 */ /* 0x080fe20000410000 */
[----:B------:R-:W-:Y:S01]  /*79c0*/  FMUL.FTZ R126, R126, R9 ;  /* 0x000000097e7e7220 */ /* 0x000fe20000410000 */
[----:B------:R-:W-:-:S01]  /*79d0*/  FADD.FTZ R178, R156, R177 ;  /* 0x000000b19cb27221 */ /* 0x000fc20000010000 */
[-C--:B------:R-:W-:Y:S01]  /*79e0*/  FMUL.FTZ R127, R127, R9.reuse ;  /* 0x000000097f7f7220 */ /* 0x080fe20000410000 */
[----:B------:R-:W-:Y:S01]  /*79f0*/  FMUL.FTZ R130, R130, R9 ;  /* 0x0000000982827220 */ /* 0x000fe20000410000 */
[----:B------:R-:W2:Y:S01]  /*7a00*/  MUFU.EX2 R165, R165 ;  /* 0x000000a500a57308 */ /* 0x000ea20000000800 */
[----:B------:R-:W-:-:S01]  /*7a10*/  FADD.FTZ R177, R157, R178 ;  /* 0x000000b29db17221 */ /* 0x000fc20000010000 */
[-C--:B------:R-:W-:Y:S01]  /*7a20*/  FMUL.FTZ R131, R131, R9.reuse ;  /* 0x0000000983837220 */ /* 0x080fe20000410000 */
[-C--:B------:R-:W-:Y:S01]  /*7a30*/  FMUL.FTZ R134, R134, R9.reuse ;  /* 0x0000000986867220 */ /* 0x080fe20000410000 */
[-C--:B------:R-:W-:Y:S01]  /*7a40*/  FMUL.FTZ R135, R135, R9.reuse ;  /* 0x0000000987877220 */ /* 0x080fe20000410000 */
[-C--:B------:R-:W-:Y:S01]  /*7a50*/  FMUL.FTZ R138, R138, R9.reuse ;  /* 0x000000098a8a7220 */ /* 0x080fe20000410000 */
[-C--:B------:R-:W-:Y:S01]  /*7a60*/  FMUL.FTZ R139, R139, R9.reuse ;  /* 0x000000098b8b7220 */ /* 0x080fe20000410000 */
[----:B------:R-:W-:Y:S01]  /*7a70*/  FMUL.FTZ R142, R142, R9 ;  /* 0x000000098e8e7220 */ /* 0x000fe20000410000 */
[----:B------:R3:W4:Y:S01]  /*7a80*/  MUFU.EX2 R4, R175 ;  /* 0x000000af00047308 */ /* 0x0007220000000800 */
[----:B0-----:R-:W-:-:S01]  /*7a90*/  FADD.FTZ R178, R164, R177 ;  /* 0x000000b1a4b27221 */ /* 0x001fc20000010000 */
[-C--:B------:R-:W-:Y:S01]  /*7aa0*/  FMUL.FTZ R143, R143, R9.reuse ;  /* 0x000000098f8f7220 */ /* 0x080fe20000410000 */
[-C--:B------:R-:W-:Y:S01]  /*7ab0*/  FMUL.FTZ R146, R146, R9.reuse ;  /* 0x0000000992927220 */ /* 0x080fe20000410000 */
[-C--:B------:R-:W-:Y:S01]  /*7ac0*/  FMUL.FTZ R147, R147, R9.reuse ;  /* 0x0000000993937220 */ /* 0x080fe20000410000 */
[-C--:B------:R-:W-:Y:S01]  /*7ad0*/  FMUL.FTZ R150, R150, R9.reuse ;  /* 0x0000000996967220 */ /* 0x080fe20000410000 */
[----:B------:R-:W-:-:S02]  /*7ae0*/  FMUL.FTZ R151, R151, R9 ;  /* 0x0000000997977220 */ /* 0x000fc40000410000 */
[----:B------:R-:W0:Y:S01]  /*7af0*/  MUFU.EX2 R161, R161 ;  /* 0x000000a100a17308 */ /* 0x000e220000000800 */
[----:B---3--:R-:W-:-:S01]  /*7b00*/  FADD.FTZ R175, R163, R176 ;  /* 0x000000b0a3af7221 */ /* 0x008fc20000010000 */
[C---:B--2---:R-:W-:Y:S01]  /*7b10*/  FADD.FTZ R178, R165.reuse, R178 ;  /* 0x000000b2a5b27221 */ /* 0x044fe20000010000 */
[----:B------:R-:W-:Y:S02]  /*7b20*/  F2FP.SATFINITE.E4M3.F32.PACK_AB_MERGE_C R164, R165, R164, RZ ;  /* 0x000000a4a5a4723e */ /* 0x000fe400048070ff */
[----:B------:R-:W-:Y:S02]  /*7b30*/  FADD.FTZ R176, R170, R175 ;  /* 0x000000afaab07221 */ /* 0x000fe40000010000 */
[----:B------:R-:W-:Y:S01]  /*7b40*/  F2FP.SATFINITE.E4M3.F32.PACK_AB_MERGE_C R156, R157, R156, R164 ;  /* 0x0000009c9d9c723e */ /* 0x000fe200048070a4 */
[----:B------:R-:W2:Y:S01]  /*7b50*/  MUFU.EX2 R171, R171 ;  /* 0x000000ab00ab7308 */ /* 0x000ea20000000800 */
[----:B------:R-:W-:-:S01]  /*7b60*/  FADD.FTZ R177, R3, R176 ;  /* 0x000000b003b17221 */ /* 0x000fc20000010000 */
[----:B------:R-:W-:-:S03]  /*7b70*/  F2FP.SATFINITE.E4M3.F32.PACK_AB_MERGE_C R176, R21, R12, RZ ;  /* 0x0000000c15b0723e */ /* 0x000fc600048070ff */
[----:B----4-:R-:W-:Y:S01]  /*7b80*/  FADD.FTZ R12, R4, R177 ;  /* 0x000000b1040c7221 */ /* 0x010fe20000010000 */
[----:B------:R-:W-:Y:S02]  /*7b90*/  F2FP.SATFINITE.E4M3.F32.PACK_AB_MERGE_C R152, R152, R13, R176 ;  /* 0x0000000d9898723e */ /* 0x000fe400048070b0 */
[----:B------:R-:W3:Y:S01]  /*7ba0*/  MUFU.EX2 R168, R168 ;  /* 0x000000a800a87308 */ /* 0x000ee20000000800 */
[----:B0-----:R-:W-:-:S07]  /*7bb0*/  FADD.FTZ R21, R161, R178 ;  /* 0x000000b2a1157221 */ /* 0x001fce0000010000 */
[----:B------:R-:W0:Y:S01]  /*7bc0*/  MUFU.EX2 R174, R179 ;  /* 0x000000b300ae7308 */ /* 0x000e220000000800 */
[----:B--2---:R-:W-:-:S07]  /*7bd0*/  FADD.FTZ R153, R171, R12 ;  /* 0x0000000cab997221 */ /* 0x004fce0000010000 */
[----:B------:R-:W2:Y:S01]  /*7be0*/  MUFU.EX2 R182, R182 ;  /* 0x000000b600b67308 */ /* 0x000ea20000000800 */
[----:B---3--:R-:W-:-:S01]  /*7bf0*/  FADD.FTZ R12, R168, R21 ;  /* 0x00000015a80c7221 */ /* 0x008fc20000010000 */
[----:B------:R-:W-:-:S03]  /*7c00*/  F2FP.SATFINITE.E4M3.F32.PACK_AB_MERGE_C R21, R4, R3, RZ ;  /* 0x000000030415723e */ /* 0x000fc600048070ff */
[----:B------:R-:W-:Y:S01]  /*7c10*/  FADD.FTZ R3, R169, R12 ;  /* 0x0000000ca9037221 */ /* 0x000fe20000010000 */
[----:B------:R-:W-:Y:S02]  /*7c20*/  F2FP.SATFINITE.E4M3.F32.PACK_AB_MERGE_C R157, R170, R163, R21 ;  /* 0x000000a3aa9d723e */ /* 0x000fe40004807015 */
[----:B------:R-:W3:Y:S01]  /*7c30*/  MUFU.EX2 R14, R14 ;  /* 0x0000000e000e7308 */ /* 0x000ee20000000800 */
[----:B0-----:R-:W-:-:S07]  /*7c40*/  FADD.FTZ R153, R174, R153 ;  /* 0x00000099ae997221 */ /* 0x001fce0000010000 */
[----:B------:R-:W0:Y:S01]  /*7c50*/  MUFU.EX2 R175, R172 ;  /* 0x000000ac00af7308 */ /* 0x000e220000000800 */
[----:B--2---:R-:W-:-:S01]  /*7c60*/  FADD.FTZ R4, R182, R153 ;  /* 0x00000099b6047221 */ /* 0x004fc20000010000 */
[----:B------:R-:W-:Y:S02]  /*7c70*/  F2FP.SATFINITE.E4M3.F32.PACK_AB_MERGE_C R153, R155, R154, R158 ;  /* 0x0000009a9b99723e */ /* 0x000fe4000480709e */
[----:B------:R-:W-:Y:S02]  /*7c80*/  F2FP.SATFINITE.E4M3.F32.PACK_AB_MERGE_C R155, R162, R159, R166 ;  /* 0x0000009fa29b723e */ /* 0x000fe400048070a6 */
[----:B------:R-:W-:Y:S02]  /*7c90*/  F2FP.SATFINITE.E4M3.F32.PACK_AB_MERGE_C R154, R20, R15, R160 ;  /* 0x0000000f149a723e */ /* 0x000fe400048070a0 */
        /* <DEDUP_REMOVED lines=8> */
.L_x_1191:
[----:B------:R0:W2:Y:S01]  /*7d20*/  SYNCS.PHASECHK.TRANS64.TRYWAIT P2, [UR51+0x28450], R7 ;  /* 0x02845007ff0075a7 */ /* 0x0000a20008040173 */
[----:B------:R-:W-:Y:S05]  /*7d30*/  @!P0 BRA `(.L_x_1192) ;  /* 0x0000000000048947 */ /* 0x000fea0003800000 */
[----:B------:R-:W-:Y:S01]  /*7d40*/  BPT.TRAP 0x1 ;  /* 0x000000040000795c */ /* 0x000fe20000300000 */
.L_x_1192:
[----:B------:R-:W-:Y:S01]  /*7d50*/  VIADD R9, R195, 0x8 ;  /* 0x00000008c3097836 */ /* 0x000fe20000000000 */
[----:B--2---:R-:W-:Y:S06]  /*7d60*/  @P2 BRA `(.L_x_1193) ;  /* 0x0000000000082947 */ /* 0x004fec0003800000 */
[----:B------:R-:W2:Y:S02]  /*7d70*/  SYNCS.PHASECHK.TRANS64.TRYWAIT P2, [UR51+0x28450], R7 ;  /* 0x02845007ff0075a7 */ /* 0x000ea40008040173 */
[----:B--2---:R-:W-:Y:S05]  /*7d80*/  @!P2 BRA `(.L_x_1194) ;  /* 0x000000b400a8a947 */ /* 0x004fea0003800000 */
.L_x_1193:
        /* <DEDUP_REMOVED lines=14> */
.L_x_1195:
[----:B------:R-:W-:Y:S01]  /*7e70*/  UIADD3 UR51, UR51, 0x28460, URZ ;  /* 0x0002846033337890 */ /* 0x000fe2000fffe03f */
[----:B------:R-:W-:Y:S02]  /*7e80*/  IMAD.MOV.U32 R9, RZ, RZ, R8 ;  /* 0x000000ffff097224 */ /* 0x000fe400078e0008 */
[----:B--2---:R-:W-:Y:S01]  /*7e90*/  IMAD.MOV.U32 R10, RZ, RZ, R5 ;  /* 0x000000ffff0a7224 */ /* 0x004fe200078e0005 */
[----:B------:R-:W-:-:S09]  /*7ea0*/  UPRMT UR51, UR54, 0x654, UR51 ;  /* 0x0000065436337896 */ /* 0x000fd20008000033 */
[----:B------:R-:W-:Y:S01]  /*7eb0*/  SYNCS.ARRIVE.TRANS64.RED.A1T0 RZ, [UR51], RZ ;  /* 0x000000ffffff79a7 */ /* 0x000fe20008100433 */
[----:B------:R-:W-:Y:S05]  /*7ec0*/  @P1 BRA `(.L_x_1196) ;  /* 0xffffffe400ec1947 */ /* 0x000fea000383ffff */
.L_x_1185:
[----:B------:R-:W-:-:S13]  /*7ed0*/  ISETP.GE.AND P1, PT, R11, UR41, PT ;  /* 0x000000290b007c0c */ /* 0x000fda000bf26270 */
[----:B------:R-:W-:Y:S05]  /*7ee0*/  @!P1 BRA `(.L_x_1197) ;  /* 0x0000002000f49947 */ /* 0x000fea0003800000 */
[----:B------:R-:W-:Y:S01]  /*7ef0*/  IMAD.MOV.U32 R12, RZ, RZ, R8 ;  /* 0x000000ffff0c7224 */ /* 0x000fe200078e0008 */
[----:B------:R-:W-:Y:S01]  /*7f00*/  ULDC UR51, c[0x0][0x9e4] ;  /* 0x0002790000337ab9 */ /* 0x000fe20000000800 */
[----:B01----:R-:W-:Y:S01]  /*7f10*/  IMAD.MOV.U32 R10, RZ, RZ, R5 ;  /* 0x000000ffff0a7224 */ /* 0x003fe200078e0005 */
[----:B------:R-:W-:Y:S01]  /*7f20*/  ULDC UR56, c[0x0][0x9dc] ;  /* 0x0002770000387ab9 */ /* 0x000fe20000000800 */
[----:B------:R-:W-:Y:S01]  /*7f30*/  ULDC UR55, c[0x0][0x288] ;  /* 0x0000a20000377ab9 */ /* 0x000fe20000000800 */
[----:B------:R-:W-:-:S05]  /*7f40*/  ULDC UR54, c[0x0][0x9e0] ;  /* 0x0002780000367ab9 */ /* 0x000fca0000000800 */
.L_x_1216:
[----:B------:R-:W-:-:S04]  /*7f50*/  UIADD3 UR43, UR43, 0x1, URZ ;  /* 0x000000012b2b7890 */ /* 0x000fc8000fffe03f */
[----:B------:R-:W-:-:S04]  /*7f60*/  UISETP.NE.AND UP0, UPT, UR43, 0x2, UPT ;  /* 0x000000022b00788c */ /* 0x000fc8000bf05270 */
[----:B------:R-:W-:Y:S02]  /*7f70*/  USEL UR6, URZ, 0x1, UP0 ;  /* 0x000000013f067887 */ /* 0x000fe40008000000 */
[----:B------:R-:W-:Y:S02]  /*7f80*/  USEL UR43, UR43, URZ, UP0 ;  /* 0x0000003f2b2b7287 */ /* 0x000fe40008000000 */
[----:B------:R-:W-:Y:S01]  /*7f90*/  ULOP3.LUT UR44, UR44, UR6, URZ, 0x3c, !UPT ;  /* 0x000000062c2c7292 */ /* 0x000fe2000f8e3c3f */
[----:B0-----:R-:W-:Y:S11]  /*7fa0*/  @!P0 BRA `(.L_x_1198) ;  /* 0x0000000000048947 */ /* 0x001ff60003800000 */
[----:B------:R-:W-:Y:S01]  /*7fb0*/  BPT.TRAP 0x1 ;  /* 0x000000040000795c */ /* 0x000fe20000300000 */
.L_x_1198:
        /* <DEDUP_REMOVED lines=9> */
.L_x_1199:
[----:B-1----:R-:W-:Y:S05]  /*8050*/  @P1 BRA `(.L_x_1200) ;  /* 0x0000000000081947 */ /* 0x002fea0003800000 */
[----:B------:R-:W1:Y:S02]  /*8060*/  SYNCS.PHASECHK.TRANS64.TRYWAIT P1, [UR57+0x28430], R9 ;  /* 0x02843009ff0075a7 */ /* 0x000e640008020179 */
[----:B-1----:R-:W-:Y:S05]  /*8070*/  @!P1 BRA `(.L_x_1201) ;  /* 0x000000b400049947 */ /* 0x002fea0003800000 */
.L_x_1200:
        /* <DEDUP_REMOVED lines=46> */
.L_x_1202:
[----:B------:R-:W-:Y:S01]  /*8360*/  UISETP.NE.AND UP1, UPT, UR48, URZ, UPT ;  /* 0x0000003f3000728c */ /* 0x000fe2000bf25270 */
[----:B------:R-:W-:Y:S01]  /*8370*/  VIADD R8, R17, UR38 ;  /* 0x0000002611087c36 */ /* 0x000fe20008000000 */
[----:B------:R-:W2:Y:S01]  /*8380*/  LDC R15, c[0x0][0x2f0] ;  /* 0x0000bc00ff0f7b82 */ /* 0x000ea20000000800 */
[----:B------:R-:W-:-:S03]  /*8390*/  UISETP.NE.AND UP0, UPT, UR47, URZ, UPT ;  /* 0x0000003f2f00728c */ /* 0x000fc6000bf05270 */
[----:B------:R-:W-:Y:S02]  /*83a0*/  PLOP3.LUT P1, PT, PT, PT, UP1, 0x80, 0x0 ;  /* 0x000000000000781c */ /* 0x000fe40003f2f018 */
[----:B------:R-:W-:-:S03]  /*83b0*/  PLOP3.LUT P2, PT, PT, PT, UP1, 0x80, 0x0 ;  /* 0x000000000000781c */ /* 0x000fc60003f4f018 */
[----:B------:R-:W-:Y:S01]  /*83c0*/  @UP1 ULDC UR6, c[0x0][0x44c] ;  /* 0x0001130000061ab9 */ /* 0x000fe20000000800 */
[----:B------:R-:W-:-:S07]  /*83d0*/  @UP1 ULDC UR7, c[0x0][0x450] ;  /* 0x0001140000071ab9 */ /* 0x000fce0000000800 */
[----:B------:R-:W-:Y:S01]  /*83e0*/  @P1 IMAD.HI.U32 R5, R8, UR6, RZ ;  /* 0x0000000608051c27 */ /* 0x000fe2000f8e00ff */
[----:B------:R-:W-:Y:S01]  /*83f0*/  UIADD3 UR6, UR57, 0x28440, URZ ;  /* 0x0002844039067890 */ /* 0x000fe2000fffe03f */
[----:B------:R-:W-:-:S03]  /*8400*/  PLOP3.LUT P1, PT, PT, PT, UP0, 0x40, 0x0 ;  /* 0x000000000000781c */ /* 0x000fc60003f2e808 */
[----:B------:R-:W-:Y:S01]  /*8410*/  @P2 SHF.R.U32.HI R8, RZ, UR7, R5 ;  /* 0x00000007ff082c19 */ /* 0x000fe20008011605 */
[----:B------:R-:W-:Y:S01]  /*8420*/  IMAD.SHL.U32 R5, R11, 0x40, RZ ;  /* 0x000000400b057824 */ /* 0x000fe200078e00ff */
[----:B------:R-:W-:-:S03]  /*8430*/  UPRMT UR6, UR58, 0x654, UR6 ;  /* 0x000006543a067896 */ /* 0x000fc60008000006 */
[----:B------:R-:W3:Y:S01]  /*8440*/  SHFL.IDX PT, R194, R8, RZ, 0x1c1f ;  /* 0x001c1fff08c27589 */ /* 0x000ee200000e0000 */
[----:B------:R-:W-:-:S05]  /*8450*/  IADD3 R7, -R5, 0x1, RZ ;  /* 0x0000000105077810 */ /* 0x000fca0007ffe1ff */
[----:B------:R-:W-:Y:S01]  /*8460*/  IMAD R6, R2, -0x2, R7 ;  /* 0xfffffffe02067824 */ /* 0x000fe200078e0207 */
[----:B------:R-:W-:Y:S01]  /*8470*/  SYNCS.ARRIVE.TRANS64.RED.A1T0 RZ, [UR6], RZ ;  /* 0x000000ffffff79a7 */ /* 0x000fe20008100406 */
[----:B------:R-:W-:Y:S02]  /*8480*/  ULOP3.LUT UR6, URZ, UR56, URZ, 0x33, !UPT ;  /* 0x000000383f067292 */ /* 0x000fe4000f8e333f */
[----:B--2---:R-:W-:-:S04]  /*8490*/  IMAD R6, R15, UR39, R6 ;  /* 0x000000270f067c24 */ /* 0x004fc8000f8e0206 */
[----:B------:R-:W-:-:S04]  /*84a0*/  VIADD R6, R6, -UR55 ;  /* 0x8000003706067c36 */ /* 0x000fc80008000000 */
[C---:B------:R-:W-:Y:S02]  /*84b0*/  VIADD R21, R6.reuse, UR54 ;  /* 0x0000003606157c36 */ /* 0x040fe40008000000 */
[----:B------:R-:W-:Y:S02]  /*84c0*/  VIADD R195, R6, UR6 ;  /* 0x0000000606c37c36 */ /* 0x000fe40008000000 */
[----:B---3--:R-:W-:Y:S02]  /*84d0*/  IMAD.IADD R14, R21, 0x1, R194 ;  /* 0x00000001150e7824 */ /* 0x008fe400078e02c2 */
[----:B------:R-:W-:Y:S01]  /*84e0*/  IMAD.IADD R20, R194, 0x1, R195 ;  /* 0x00000001c2147824 */ /* 0x000fe200078e02c3 */
[----:B------:R-:W-:Y:S06]  /*84f0*/  @P1 BRA `(.L_x_1203) ;  /* 0x00000000005c1947 */ /* 0x000fec0003800000 */
[----:B------:R-:W-:Y:S01]  /*8500*/  IMAD R6, R15, UR39, R194 ;  /* 0x000000270f067c24 */ /* 0x000fe2000f8e02c2 */
[----:B------:R-:W-:Y:S03]  /*8510*/  BSSY B0, `(.L_x_1204) ;  /* 0x0000011000007945 */ /* 0x000fe60003800000 */
[----:B------:R-:W-:-:S05]  /*8520*/  VIADD R13, R6, -UR55 ;  /* 0x80000037060d7c36 */ /* 0x000fca0008000000 */
[----:B------:R-:W-:-:S13]  /*8530*/  ISETP.GT.AND P1, PT, R13, -0x1, PT ;  /* 0xffffffff0d00780c */ /* 0x000fda0003f24270 */
[----:B------:R-:W-:Y:S05]  /*8540*/  @P1 BRA `(.L_x_1205) ;  /* 0x0000000000201947 */ /* 0x000fea0003800000 */
[----:B------:R-:W-:Y:S01]  /*8550*/  IMAD.U32 R194, RZ, RZ, UR51 ;  /* 0x00000033ffc27e24 */ /* 0x000fe2000f8e00ff */
[----:B------:R-:W-:-:S04]  /*8560*/  LOP3.LUT R13, RZ, R13, RZ, 0x33, !PT ;  /* 0x0000000dff0d7212 */ /* 0x000fc800078e33ff */
[----:B------:R-:W-:-:S13]  /*8570*/  ISETP.NE.AND P1, PT, R194, 0x1, PT ;  /* 0x00000001c200780c */ /* 0x000fda0003f25270 */
[----:B------:R-:W2:Y:S02]  /*8580*/  @P1 LDC.64 R6, c[0x0][0x9e8] ;  /* 0x00027a00ff061b82 */ /* 0x000ea40000000a00 */
[----:B--2---:R-:W-:-:S05]  /*8590*/  @P1 IMAD.HI.U32 R6, R13, R6, RZ ;  /* 0x000000060d061227 */ /* 0x004fca00078e00ff */
[----:B------:R-:W-:-:S04]  /*85a0*/  @P1 SHF.R.U32.HI R13, RZ, R7, R6 ;  /* 0x00000007ff0d1219 */ /* 0x000fc80000011606 */
[----:B------:R-:W-:Y:S01]  /*85b0*/  LOP3.LUT R13, RZ, R13, RZ, 0x33, !PT ;  /* 0x0000000dff0d7212 */ /* 0x000fe200078e33ff */
[----:B------:R-:W-:Y:S06]  /*85c0*/  BRA `(.L_x_1206) ;  /* 0x0000000000147947 */ /* 0x000fec0003800000 */
.L_x_1205:
[----:B------:R-:W-:-:S05]  /*85d0*/  IMAD.U32 R194, RZ, RZ, UR51 ;  /* 0x00000033ffc27e24 */ /* 0x000fca000f8e00ff */
[----:B------:R-:W-:-:S13]  /*85e0*/  ISETP.NE.AND P1, PT, R194, 0x1, PT ;  /* 0x00000001c200780c */ /* 0x000fda0003f25270 */
[----:B------:R-:W2:Y:S02]  /*85f0*/  @P1 LDC.64 R6, c[0x0][0x9e8] ;  /* 0x00027a00ff061b82 */ /* 0x000ea40000000a00 */
[----:B--2---:R-:W-:-:S05]  /*8600*/  @P1 IMAD.HI.U32 R6, R13, R6, RZ ;  /* 0x000000060d061227 */ /* 0x004fca00078e00ff */
[----:B------:R-:W-:-:S07]  /*8610*/  @P1 SHF.R.U32.HI R13, RZ, R7, R6 ;  /* 0x00000007ff0d1219 */ /* 0x000fce0000011606 */
.L_x_1206:
[----:B------:R-:W-:Y:S05]  /*8620*/  BSYNC B0 ;  /* 0x0000000000007941 */ /* 0x000fea0003800000 */
.L_x_1204:
[----:B------:R-:W-:-:S04]  /*8630*/  IMAD R13, R13, R194, -R5 ;  /* 0x000000c20d0d7224 */ /* 0x000fc800078e0a05 */
[----:B------:R-:W-:-:S05]  /*8640*/  IMAD R13, R2, -0x2, R13 ;  /* 0xfffffffe020d7824 */ /* 0x000fca00078e020d */
[----:B------:R-:W-:Y:S02]  /*8650*/  VIADDMNMX R14, R13, R194, R14, PT ;  /* 0x000000c20d0e7246 */ /* 0x000fe4000380010e */
[----:B------:R-:W-:-:S07]  /*8660*/  VIMNMX R20, R20, R13, !PT ;  /* 0x0000000d14147248 */ /* 0x000fce0007fe0100 */
.L_x_1203:
[----:B------:R-:W-:Y:S01]  /*8670*/  ISETP.GT.AND P1, PT, R11, -0x1, PT ;  /* 0xffffffff0b00780c */ /* 0x000fe20003f24270 */
[----:B------:R-:W2:Y:S01]  /*8680*/  SHFL.IDX PT, R6, R8, 0x1, 0x1c1f ;  /* 0x003c1f0008067f89 */ /* 0x000ea200000e0000 */
[----:B------:R-:W-:Y:S02]  /*8690*/  UISETP.NE.AND UP0, UPT, UR47, URZ, UPT ;  /* 0x0000003f2f00728c */ /* 0x000fe4000bf05270 */
[C---:B------:R-:W-:Y:S02]  /*86a0*/  ISETP.GT.AND P4, PT, R20.reuse, 0x1, P1 ;  /* 0x000000011400780c */ /* 0x040fe40000f84270 */
[----:B------:R-:W-:Y:S02]  /*86b0*/  ISETP.GT.AND P5, PT, R20, RZ, P1 ;  /* 0x000000ff1400720c */ /* 0x000fe40000fa4270 */
[C---:B------:R-:W-:Y:S02]  /*86c0*/  ISETP.LT.OR P4, PT, R14.reuse, 0x2, P4 ;  /* 0x000000020e00780c */ /* 0x040fe40002781670 */
[----:B------:R-:W-:-:S02]  /*86d0*/  ISETP.LT.OR P5, PT, R14, 0x1, P5 ;  /* 0x000000010e00780c */ /* 0x000fc40002fa1670 */
[----:B------:R-:W-:Y:S02]  /*86e0*/  FSEL R153, R153, -INF , !P4 ;  /* 0xff80000099997808 */ /* 0x000fe40006000000 */
[----:B------:R-:W-:Y:S02]  /*86f0*/  ISETP.GT.AND P4, PT, R20, 0x18, P1 ;  /* 0x000000181400780c */ /* 0x000fe40000f84270 */
[----:B------:R-:W-:Y:S02]  /*8700*/  FSEL R13, R152, -INF , !P5 ;  /* 0xff800000980d7808 */ /* 0x000fe40006800000 */
[----:B------:R-:W-:Y:S02]  /*8710*/  ISETP.LT.OR P4, PT, R14, 0x19, P4 ;  /* 0x000000190e00780c */ /* 0x000fe40002781670 */
[C---:B------:R-:W-:Y:S02]  /*8720*/  ISETP.GT.AND P6, PT, R20.reuse, 0x8, P1 ;  /* 0x000000081400780c */ /* 0x040fe40000fc4270 */
[----:B------:R-:W-:-:S02]  /*8730*/  ISETP.GT.AND P2, PT, R20, 0x9, P1 ;  /* 0x000000091400780c */ /* 0x000fc40000f44270 */
[C---:B------:R-:W-:Y:S01]  /*8740*/  ISETP.GT.AND P3, PT, R20.reuse, 0x10, P1 ;  /* 0x000000101400780c */ /* 0x040fe20000f64270 */
[----:B--2---:R-:W-:Y:S01]  /*8750*/  IMAD.IADD R8, R21, 0x1, R6 ;  /* 0x0000000115087824 */ /* 0x004fe200078e0206 */
[----:B------:R-:W-:Y:S02]  /*8760*/  ISETP.GT.AND P5, PT, R20, 0x11, P1 ;  /* 0x000000111400780c */ /* 0x000fe40000fa4270 */
        /* <DEDUP_REMOVED lines=52> */
.L_x_1209:
[----:B------:R-:W-:-:S05]  /*8ab0*/  IMAD.U32 R20, RZ, RZ, UR51 ;  /* 0x00000033ff147e24 */ /* 0x000fca000f8e00ff */
[----:B------:R-:W-:-:S13]  /*8ac0*/  ISETP.NE.AND P2, PT, R20, 0x1, PT ;  /* 0x000000011400780c */ /* 0x000fda0003f45270 */
[----:B------:R-:W2:Y:S02]  /*8ad0*/  @P2 LDC.64 R6, c[0x0][0x9e8] ;  /* 0x00027a00ff062b82 */ /* 0x000ea40000000a00 */
[----:B--2---:R-:W-:-:S05]  /*8ae0*/  @P2 IMAD.HI.U32 R6, R15, R6, RZ ;  /* 0x000000060f062227 */ /* 0x004fca00078e00ff */
[----:B------:R-:W-:-:S07]  /*8af0*/  @P2 SHF.R.U32.HI R15, RZ, R7, R6 ;  /* 0x00000007ff0f2219 */ /* 0x000fce0000011606 */
.L_x_1210:
[----:B------:R-:W-:Y:S05]  /*8b00*/  BSYNC B0 ;  /* 0x0000000000007941 */ /* 0x000fea0003800000 */
.L_x_1208:
[----:B------:R-:W-:-:S04]  /*8b10*/  IMAD R5, R15, R20, -R5 ;  /* 0x000000140f057224 */ /* 0x000fc800078e0a05 */
[----:B------:R-:W-:-:S05]  /*8b20*/  IMAD R5, R2, -0x2, R5 ;  /* 0xfffffffe02057824 */ /* 0x000fca00078e0205 */
[----:B------:R-:W-:Y:S02]  /*8b30*/  VIADDMNMX R8, R5, R20, R8, PT ;  /* 0x0000001405087246 */ /* 0x000fe40003800108 */
[----:B------:R-:W-:-:S07]  /*8b40*/  VIMNMX R14, R14, R5, !PT ;  /* 0x000000050e0e7248 */ /* 0x000fce0007fe0100 */
.L_x_1207:
        /* <DEDUP_REMOVED lines=11> */
[----:B------:R-:W-:-:S02]  /*8c00*/  ISETP.GT.AND P2, PT, R14, 0x9, P1 ;  /* 0x000000090e00780c */ /* 0x000fc40000f44270 */
[----:B------:R-:W-:Y:S02]  /*8c10*/  FMNMX.FTZ R6, R164, R5, !PT ;  /* 0x00000005a4067209 */ /* 0x000fe40007810000 */
[----:B------:R-:W-:Y:S02]  /*8c20*/  ISETP.LT.OR P6, PT, R8, 0x9, P6 ;  /* 0x000000090800780c */ /* 0x000fe400037c1670 */
[----:B------:R-:W-:Y:S02]  /*8c30*/  FMNMX.FTZ R5, R165, R6, !PT ;  /* 0x00000006a5057209 */ /* 0x000fe40007810000 */
[----:B------:R-:W-:Y:S02]  /*8c40*/  FSEL R155, R155, -INF , !P5 ;  /* 0xff8000009b9b7808 */ /* 0x000fe40006800000 */
        /* <DEDUP_REMOVED lines=9> */
[----:B------:R-:W-:Y:S02]  /*8ce0*/  FSEL R159, R159, -INF , !P2 ;  /* 0xff8000009f9f7808 */ /* 0x000fe40005000000 */
[----:B------:R-:W-:Y:S02]  /*8cf0*/  FMNMX.FTZ R5, R177, R6, !PT ;  /* 0x00000006b1057209 */ /* 0x000fe40007810000 */
[----:B------:R-:W-:Y:S02]  /*8d00*/  ISETP.LT.OR P4, PT, R8, 0x11, P4 ;  /* 0x000000110800780c */ /* 0x000fe40002781670 */
[----:B------:R-:W-:Y:S02]  /*8d10*/  FMNMX.FTZ R6, R180, R5, !PT ;  /* 0x00000005b4067209 */ /* 0x000fe40007810000 */
[----:B------:R-:W-:-:S02]  /*8d20*/  ISETP.GT.AND P6, PT, R14, 0x18, P1 ;  /* 0x000000180e00780c */ /* 0x000fc40000fc4270 */
[----:B------:R-:W-:Y:S02]  /*8d30*/  FMNMX.FTZ R6, R181, R6, !PT ;  /* 0x00000006b5067209 */ /* 0x000fe40007810000 */
[----:B------:R-:W-:Y:S02]  /*8d40*/  ISETP.LT.OR P5, PT, R8, 0x12, P5 ;  /* 0x000000120800780c */ /* 0x000fe40002fa1670 */
[----:B------:R-:W-:Y:S01]  /*8d50*/  FSEL R162, R162, -INF , !P4 ;  /* 0xff800000a2a27808 */ /* 0x000fe20006000000 */
[----:B------:R-:W2:Y:S01]  /*8d60*/  SHFL.BFLY PT, R5, R6, 0x2, 0x1f ;  /* 0x0c401f0006057f89 */ /* 0x000ea200000e0000 */
[----:B------:R-:W-:Y:S02]  /*8d70*/  ISETP.GT.AND P2, PT, R14, 0x19, P1 ;  /* 0x000000190e00780c */ /* 0x000fe40000f44270 */
[----:B------:R-:W-:Y:S02]  /*8d80*/  FSEL R163, R163, -INF , !P5 ;  /* 0xff800000a3a37808 */ /* 0x000fe40006800000 */
[----:B------:R-:W-:-:S02]  /*8d90*/  ISETP.LT.OR P6, PT, R8, 0x19, P6 ;  /* 0x000000190800780c */ /* 0x000fc400037c1670 */
[----:B------:R-:W-:Y:S02]  /*8da0*/  ISETP.LT.OR P2, PT, R8, 0x1a, P2 ;  /* 0x0000001a0800780c */ /* 0x000fe40001741670 */
[----:B------:R-:W-:Y:S02]  /*8db0*/  FSEL R166, R166, -INF , !P6 ;  /* 0xff800000a6a67808 */ /* 0x000fe40007000000 */
[C---:B------:R-:W-:Y:S02]  /*8dc0*/  ISETP.GT.AND P4, PT, R14.reuse, 0x21, P1 ;  /* 0x000000210e00780c */ /* 0x040fe40000f84270 */
[----:B------:R-:W-:Y:S02]  /*8dd0*/  FSEL R167, R167, -INF , !P2 ;  /* 0xff800000a7a77808 */ /* 0x000fe40005000000 */
[----:B------:R-:W-:Y:S02]  /*8de0*/  ISETP.GT.AND P5, PT, R14, 0x28, P1 ;  /* 0x000000280e00780c */ /* 0x000fe40000fa4270 */
[----:B------:R-:W-:-:S02]  /*8df0*/  ISETP.LT.OR P4, PT, R8, 0x22, P4 ;  /* 0x000000220800780c */ /* 0x000fc40002781670 */
[----:B------:R-:W-:Y:S02]  /*8e00*/  ISETP.GT.AND P6, PT, R14, 0x29, P1 ;  /* 0x000000290e00780c */ /* 0x000fe40000fc4270 */
[----:B------:R-:W-:Y:S02]  /*8e10*/  ISETP.LT.OR P5, PT, R8, 0x29, P5 ;  /* 0x000000290800780c */ /* 0x000fe40002fa1670 */
[----:B------:R-:W-:Y:S02]  /*8e20*/  FSEL R171, R171, -INF , !P4 ;  /* 0xff800000abab7808 */ /* 0x000fe40006000000 */
[----:B--2---:R-:W-:Y:S02]  /*8e30*/  FMNMX.FTZ R7, R6, R5, !PT ;  /* 0x0000000506077209 */ /* 0x004fe40007810000 */
[----:B------:R-:W-:Y:S02]  /*8e40*/  ISETP.GT.AND P2, PT, R14, 0x30, P1 ;  /* 0x000000300e00780c */ /* 0x000fe40000f44270 */
[----:B------:R-:W-:Y:S01]  /*8e50*/  FSEL R174, R174, -INF , !P5 ;  /* 0xff800000aeae7808 */ /* 0x000fe20006800000 */
[----:B------:R-:W2:Y:S01]  /*8e60*/  SHFL.BFLY PT, R20, R7, 0x1, 0x1f ;  /* 0x0c201f0007147f89 */ /* 0x000ea200000e0000 */
[----:B------:R-:W-:-:S02]  /*8e70*/  ISETP.LT.OR P6, PT, R8, 0x2a, P6 ;  /* 0x0000002a0800780c */ /* 0x000fc400037c1670 */
[----:B------:R-:W-:Y:S02]  /*8e80*/  ISETP.GT.AND P4, PT, R14, 0x31, P1 ;  /* 0x000000310e00780c */ /* 0x000fe40000f84270 */
[----:B------:R-:W-:Y:S02]  /*8e90*/  ISETP.LT.OR P2, PT, R8, 0x31, P2 ;  /* 0x000000310800780c */ /* 0x000fe40001741670 */
[----:B------:R-:W-:Y:S02]  /*8ea0*/  FSEL R175, R175, -INF , !P6 ;  /* 0xff800000afaf7808 */ /* 0x000fe40007000000 */
[----:B------:R-:W-:Y:S02]  /*8eb0*/  ISETP.GT.AND P5, PT, R14, 0x38, P1 ;  /* 0x000000380e00780c */ /* 0x000fe40000fa4270 */
[----:B------:R-:W-:Y:S02]  /*8ec0*/  ISETP.LT.OR P4, PT, R8, 0x32, P4 ;  /* 0x000000320800780c */ /* 0x000fe40002781670 */
[----:B------:R-:W-:-:S02]  /*8ed0*/  FSEL R178, R178, -INF , !P2 ;  /* 0xff800000b2b27808 */ /* 0x000fc40005000000 */
[----:B------:R-:W-:Y:S02]  /*8ee0*/  ISETP.LT.OR P5, PT, R8, 0x39, P5 ;  /* 0x000000390800780c */ /* 0x000fe40002fa1670 */
[----:B------:R-:W-:Y:S02]  /*8ef0*/  FSEL R179, R179, -INF , !P4 ;  /* 0xff800000b3b37808 */ /* 0x000fe40006000000 */
[----:B------:R-:W-:Y:S02]  /*8f00*/  FSEL R182, R182, -INF , !P5 ;  /* 0xff800000b6b67808 */ /* 0x000fe40006800000 */
[----:B--2---:R-:W-:Y:S01]  /*8f10*/  FMNMX.FTZ R5, R7, R20, !PT ;  /* 0x0000001407057209 */ /* 0x004fe20007810000 */
[----:B------:R-:W-:Y:S01]  /*8f20*/  IMAD.U32 R20, RZ, RZ, UR40 ;  /* 0x00000028ff147e24 */ /* 0x000fe2000f8e00ff */
[----:B------:R-:W-:Y:S02]  /*8f30*/  FSEL R7, R154, -INF , !P3 ;  /* 0xff8000009a077808 */ /* 0x000fe40005800000 */
[----:B------:R-:W-:Y:S01]  /*8f40*/  ISETP.GT.AND P3, PT, R14, 0x20, P1 ;  /* 0x000000200e00780c */ /* 0x000fe20000f64270 */
[----:B------:R-:W-:-:S01]  /*8f50*/  FFMA.FTZ R20, R5, R20, -8 ;  /* 0xc100000005147423 */ /* 0x000fc20000010014 */
[----:B------:R-:W-:-:S02]  /*8f60*/  FMNMX.FTZ R6, R7, R12, !PT ;  /* 0x0000000c07067209 */ /* 0x000fc40007810000 */
[----:B------:R-:W-:Y:S02]  /*8f70*/  ISETP.LT.OR P3, PT, R8, 0x21, P3 ;  /* 0x000000210800780c */ /* 0x000fe40001f61670 */
[----:B------:R-:W-:Y:S02]  /*8f80*/  FMNMX.FTZ R15, R155, R6, !PT ;  /* 0x000000069b0f7209 */ /* 0x000fe40007810000 */
[----:B------:R-:W-:Y:S02]  /*8f90*/  FSEL R170, R170, -INF , !P3 ;  /* 0xff800000aaaa7808 */ /* 0x000fe40005800000 */
[----:B------:R-:W-:Y:S02]  /*8fa0*/  FMNMX.FTZ R6, R158, R15, !PT ;  /* 0x0000000f9e067209 */ /* 0x000fe40007810000 */
[----:B------:R-:W-:Y:S02]  /*8fb0*/  FSETP.NEU.FTZ.AND P3, PT, R5, -INF , PT ;  /* 0xff8000000500780b */ /* 0x000fe40003f7d000 */
[----:B------:R-:W-:-:S02]  /*8fc0*/  FMNMX.FTZ R15, R159, R6, !PT ;  /* 0x000000069f0f7209 */ /* 0x000fc40007810000 */
[----:B------:R-:W-:Y:S02]  /*8fd0*/  FSEL R20, R20, RZ, P3 ;  /* 0x000000ff14147208 */ /* 0x000fe40001800000 */
[----:B------:R-:W-:Y:S02]  /*8fe0*/  FMNMX.FTZ R6, R162, R15, !PT ;  /* 0x0000000fa2067209 */ /* 0x000fe40007810000 */
[----:B------:R-:W-:Y:S01]  /*8ff0*/  ISETP.GT.AND P1, PT, R14, 0x39, P1 ;  /* 0x000000390e00780c */ /* 0x000fe20000f24270 */
[--C-:B------:R-:W-:Y:S01]  /*9000*/  FFMA.FTZ R152, R13, UR40, -R20.reuse ;  /* 0x000000280d987c23 */ /* 0x100fe20008010814 */
[----:B------:R-:W-:Y:S01]  /*9010*/  FMNMX.FTZ R15, R163, R6, !PT ;  /* 0x00000006a30f7209 */ /* 0x000fe20007810000 */
[--C-:B------:R-:W-:Y:S01]  /*9020*/  FFMA.FTZ R156, R156, UR40, -R20.reuse ;  /* 0x000000289c9c7c23 */ /* 0x100fe20008010814 */
[----:B------:R-:W-:Y:S01]  /*9030*/  ISETP.LT.OR P1, PT, R8, 0x3a, P1 ;  /* 0x0000003a0800780c */ /* 0x000fe20000f21670 */
[--C-:B------:R-:W-:Y:S01]  /*9040*/  FFMA.FTZ R154, R160, UR40, -R20.reuse ;  /* 0x00000028a09a7c23 */ /* 0x100fe20008010814 */
[----:B------:R-:W-:Y:S01]  /*9050*/  FMNMX.FTZ R6, R166, R15, !PT ;  /* 0x0000000fa6067209 */ /* 0x000fe20007810000 */
[--C-:B------:R-:W-:Y:S01]  /*9060*/  FFMA.FTZ R160, R172, UR40, -R20.reuse ;  /* 0x00000028aca07c23 */ /* 0x100fe20008010814 */
[----:B------:R-:W-:Y:S01]  /*9070*/  FSEL R183, R183, -INF , !P1 ;  /* 0xff800000b7b77808 */ /* 0x000fe20004800000 */
[--C-:B------:R-:W-:Y:S01]  /*9080*/  FFMA.FTZ R181, R181, UR40, -R20.reuse ;  /* 0x00000028b5b57c23 */ /* 0x100fe20008010814 */
[----:B------:R-:W-:Y:S01]  /*9090*/  FMNMX.FTZ R13, R167, R6, !PT ;  /* 0x00000006a70d7209 */ /* 0x000fe20007810000 */
[----:B------:R-:W-:Y:S03]  /*90a0*/  MUFU.EX2 R152, R152 ;  /* 0x0000009800987308 */ /* 0x000fe60000000800 */
[----:B------:R-:W-:Y:S01]  /*90b0*/  FMNMX.FTZ R6, R170, R13, !PT ;  /* 0x0000000daa067209 */ /* 0x000fe20007810000 */
[--C-:B------:R-:W-:Y:S01]  /*90c0*/  FFMA.FTZ R13, R153, UR40, -R20.reuse ;  /* 0x00000028990d7c23 */ /* 0x100fe20008010814 */
[----:B------:R-:W-:-:S01]  /*90d0*/  FFMA.FTZ R153, R165, UR40, -R20 ;  /* 0x00000028a5997c23 */ /* 0x000fc20008010814 */
[----:B------:R-:W-:Y:S01]  /*90e0*/  FFMA.FTZ R165, R173, UR40, -R20 ;  /* 0x00000028ada57c23 */ /* 0x000fe20008010814 */
[----:B------:R-:W-:Y:S01]  /*90f0*/  FMNMX.FTZ R15, R171, R6, !PT ;  /* 0x00000006ab0f7209 */ /* 0x000fe20007810000 */
[----:B------:R-:W-:Y:S01]  /*9100*/  MUFU.EX2 R154, R154 ;  /* 0x0000009a009a7308 */ /* 0x000fe20000000800 */
[----:B------:R-:W-:-:S02]  /*9110*/  FSEL R173, R5, RZ, P3 ;  /* 0x000000ff05ad7208 */ /* 0x000fc40001800000 */
[----:B------:R-:W-:-:S03]  /*9120*/  FMNMX.FTZ R6, R174, R15, !PT ;  /* 0x0000000fae067209 */ /* 0x000fc60007810000 */
[----:B------:R-:W-:Y:S01]  /*9130*/  FADD.FTZ R10, -R173, R10 ;  /* 0x0000000aad0a7221 */ /* 0x000fe20000010100 */
[----:B------:R-:W-:Y:S01]  /*9140*/  FMNMX.FTZ R15, R175, R6, !PT ;  /* 0x00000006af0f7209 */ /* 0x000fe20007810000 */
[----:B------:R-:W-:Y:S03]  /*9150*/  MUFU.EX2 R13, R13 ;  /* 0x0000000d000d7308 */ /* 0x000fe60000000800 */
[----:B------:R-:W-:Y:S01]  /*9160*/  FMNMX.FTZ R14, R178, R15, !PT ;  /* 0x0000000fb20e7209 */ /* 0x000fe20007810000 */
[--C-:B------:R-:W-:Y:S01]  /*9170*/  FFMA.FTZ R15, R157, UR40, -R20.reuse ;  /* 0x000000289d0f7c23 */ /* 0x100fe20008010814 */
[----:B------:R-:W-:-:S02]  /*9180*/  FFMA.FTZ R157, R169, UR40, -R20 ;  /* 0x00000028a99d7c23 */ /* 0x000fc40008010814 */
[----:B------:R-:W-:Y:S01]  /*9190*/  FMNMX.FTZ R21, R179, R14, !PT ;  /* 0x0000000eb3157209 */ /* 0x000fe20007810000 */
[----:B------:R2:W-:Y:S01]  /*91a0*/  MUFU.EX2 R6, R156 ;  /* 0x0000009c00067308 */ /* 0x0005e20000000800 */
[----:B------:R-:W-:-:S01]  /*91b0*/  FFMA.FTZ R14, R164, UR40, -R20 ;  /* 0x00000028a40e7c23 */ /* 0x000fc20008010814 */
[--C-:B------:R-:W-:Y:S01]  /*91c0*/  FFMA.FTZ R164, R177, UR40, -R20.reuse ;  /* 0x00000028b1a47c23 */ /* 0x100fe20008010814 */
[----:B------:R-:W-:Y:S01]  /*91d0*/  FMNMX.FTZ R8, R182, R21, !PT ;  /* 0x00000015b6087209 */ /* 0x000fe20007810000 */
[----:B------:R-:W-:-:S03]  /*91e0*/  FFMA.FTZ R21, R161, UR40, -R20 ;  /* 0x00000028a1157c23 */ /* 0x000fc60008010814 */
[----:B------:R-:W-:Y:S01]  /*91f0*/  FMNMX.FTZ R8, R183, R8, !PT ;  /* 0x00000008b7087209 */ /* 0x000fe20007810000 */
[----:B------:R-:W-:Y:S01]  /*9200*/  MUFU.EX2 R15, R15 ;  /* 0x0000000f000f7308 */ /* 0x000fe20000000800 */
[----:B--2---:R-:W-:-:S01]  /*9210*/  FFMA.FTZ R156, R168, UR40, -R20 ;  /* 0x00000028a89c7c23 */ /* 0x004fc20008010814 */
[--C-:B------:R-:W-:Y:S02]  /*9220*/  FFMA.FTZ R168, R180, UR40, -R20.reuse ;  /* 0x00000028b4a87c23 */ /* 0x100fe40008010814 */
[----:B------:R-:W2:Y:S04]  /*9230*/  SHFL.BFLY PT, R161, R8, 0x2, 0x1f ;  /* 0x0c401f0008a17f89 */ /* 0x000ea800000e0000 */
[----:B------:R-:W-:Y:S08]  /*9240*/  MUFU.EX2 R21, R21 ;  /* 0x0000001500157308 */ /* 0x000ff00000000800 */
[----:B------:R-:W-:Y:S08]  /*9250*/  MUFU.EX2 R14, R14 ;  /* 0x0000000e000e7308 */ /* 0x000ff00000000800 */
[----:B------:R-:W-:Y:S01]  /*9260*/  MUFU.EX2 R153, R153 ;  /* 0x0000009900997308 */ /* 0x000fe20000000800 */
[----:B--2---:R-:W-:Y:S01]  /*9270*/  FMNMX.FTZ R169, R8, R161, !PT ;  /* 0x000000a108a97209 */ /* 0x004fe20007810000 */
[----:B------:R-:W-:-:S06]  /*9280*/  FFMA.FTZ R161, R176, UR40, -R20 ;  /* 0x00000028b0a17c23 */ /* 0x000fcc0008010814 */
[----:B------:R-:W-:Y:S01]  /*9290*/  MUFU.EX2 R156, R156 ;  /* 0x0000009c009c7308 */ /* 0x000fe20000000800 */
[----:B------:R-:W2:Y:S07]  /*92a0*/  SHFL.BFLY PT, R8, R169, 0x1, 0x1f ;  /* 0x0c201f00a9087f89 */ /* 0x000eae00000e0000 */
[----:B------:R-:W-:Y:S08]  /*92b0*/  MUFU.EX2 R157, R157 ;  /* 0x0000009d009d7308 */ /* 0x000ff00000000800 */
[----:B------:R-:W-:Y:S08]  /*92c0*/  MUFU.EX2 R160, R160 ;  /* 0x000000a000a07308 */ /* 0x000ff00000000800 */
[----:B------:R-:W-:Y:S01]  /*92d0*/  MUFU.EX2 R165, R165 ;  /* 0x000000a500a57308 */ /* 0x000fe20000000800 */
[----:B--2---:R-:W-:Y:S01]  /*92e0*/  FMNMX.FTZ R8, R169, R8, !PT ;  /* 0x00000008a9087209 */ /* 0x004fe20007810000 */
[----:B------:R-:W-:-:S03]  /*92f0*/  IMAD.U32 R169, RZ, RZ, UR40 ;  /* 0x00000028ffa97e24 */ /* 0x000fc6000f8e00ff */
[C---:B------:R-:W-:Y:S01]  /*9300*/  FSETP.NEU.FTZ.AND P1, PT, R8.reuse, -INF , PT ;  /* 0xff8000000800780b */ /* 0x040fe20003f3d000 */
[----:B------:R-:W-:-:S01]  /*9310*/  FFMA.FTZ R20, R8, R169, -8 ;  /* 0xc100000008147423 */ /* 0x000fc200000100a9 */
[----:B------:R-:W-:Y:S01]  /*9320*/  FMUL.FTZ R169, R10, UR40 ;  /* 0x000000280aa97c20 */ /* 0x000fe20008410000 */
[----:B------:R-:W-:Y:S01]  /*9330*/  MUFU.EX2 R161, R161 ;  /* 0x000000a100a17308 */ /* 0x000fe20000000800 */
[----:B------:R-:W-:Y:S02]  /*9340*/  FSEL R177, R8, RZ, P1 ;  /* 0x000000ff08b17208 */ /* 0x000fe40000800000 */
[----:B------:R-:W-:-:S03]  /*9350*/  FSEL R20, R20, RZ, P1 ;  /* 0x000000ff14147208 */ /* 0x000fc60000800000 */
[----:B------:R-:W-:Y:S02]  /*9360*/  FADD.FTZ R177, -R177, R12 ;  /* 0x0000000cb1b17221 */ /* 0x000fe40000010100 */
[----:B------:R-:W-:-:S01]  /*9370*/  FFMA.FTZ R7, R7, UR40, -R20 ;  /* 0x0000002807077c23 */ /* 0x000fc20008010814 */
[----:B------:R-:W2:Y:S01]  /*9380*/  MUFU.EX2 R169, R169 ;  /* 0x000000a900a97308 */ /* 0x000ea20000000800 */
[----:B------:R-:W-:Y:S01]  /*9390*/  FMUL.FTZ R12, R177, UR40 ;  /* 0x00000028b10c7c20 */ /* 0x000fe20008410000 */
        /* <DEDUP_REMOVED lines=16> */
[-C--:B------:R-:W-:Y:S01]  /*94a0*/  FMUL.FTZ R24, R24, R169.reuse ;  /* 0x000000a918187220 */ /* 0x080fe20000410000 */
        /* <DEDUP_REMOVED lines=13> */
[----:B------:R-:W4:Y:S01]  /*9580*/  MUFU.EX2 R158, R158 ;  /* 0x0000009e009e7308 */ /* 0x000f220000000800 */
        /* <DEDUP_REMOVED lines=16> */
[----:B----4-:R-:W-:-:S01]  /*9690*/  FADD.FTZ R176, R158, R171 ;  /* 0x000000ab9eb07221 */ /* 0x010fc20000010000 */
[----:B------:R-:W-:Y:S01]  /*96a0*/  FADD.FTZ R171, R15, R170 ;  /* 0x000000aa0fab7221 */ /* 0x000fe20000010000 */
[----:B------:R-:W-:-:S01]  /*96b0*/  FFMA.FTZ R170, R178, UR40, -R20 ;  /* 0x00000028b2aa7c23 */ /* 0x000fc20008010814 */
[----:B------:R-:W-:Y:S01]  /*96c0*/  FFMA.FTZ R20, R183, UR40, -R20 ;  /* 0x00000028b7147c23 */ /* 0x000fe20008010814 */
[-C--:B------:R-:W-:Y:S01]  /*96d0*/  FMUL.FTZ R69, R69, R169.reuse ;  /* 0x000000a945457220 */ /* 0x080fe20000410000 */
[----:B------:R-:W-:Y:S01]  /*96e0*/  FADD.FTZ R178, R154, R171 ;  /* 0x000000ab9ab27221 */ /* 0x000fe20000010000 */
[----:B------:R-:W-:Y:S01]  /*96f0*/  FMUL.FTZ R72, R72, R169 ;  /* 0x000000a948487220 */ /* 0x000fe20000410000 */
[----:B------:R-:W4:Y:S01]  /*9700*/  MUFU.EX2 R162, R162 ;  /* 0x000000a200a27308 */ /* 0x000f220000000800 */
[----:B---3--:R-:W-:-:S01]  /*9710*/  FADD.FTZ R176, R159, R176 ;  /* 0x000000b09fb07221 */ /* 0x008fc20000010000 */
[----:B------:R-:W-:Y:S01]  /*9720*/  FADD.FTZ R177, R21, R178 ;  /* 0x000000b215b17221 */ /* 0x000fe20000010000 */
[----:B------:R-:W-:Y:S01]  /*9730*/  F2FP.SATFINITE.E4M3.F32.PACK_AB_MERGE_C R159, R159, R158, RZ ;  /* 0x0000009e9f9f723e */ /* 0x000fe200048070ff */
[-C--:B------:R-:W-:Y:S01]  /*9740*/  FMUL.FTZ R73, R73, R169.reuse ;  /* 0x000000a949497220 */ /* 0x080fe20000410000 */
[-C--:B------:R-:W-:Y:S01]  /*9750*/  FMUL.FTZ R76, R76, R169.reuse ;  /* 0x000000a94c4c7220 */ /* 0x080fe20000410000 */
[-C--:B------:R-:W-:Y:S01]  /*9760*/  FMUL.FTZ R77, R77, R169.reuse ;  /* 0x000000a94d4d7220 */ /* 0x080fe20000410000 */
[----:B------:R-:W-:Y:S01]  /*9770*/  FMUL.FTZ R80, R80, R169 ;  /* 0x000000a950507220 */ /* 0x000fe20000410000 */
[----:B------:R-:W3:Y:S01]  /*9780*/  MUFU.EX2 R163, R163 ;  /* 0x000000a300a37308 */ /* 0x000ee20000000800 */
[----:B--2---:R-:W-:-:S01]  /*9790*/  FADD.FTZ R171, R155, R176 ;  /* 0x000000b09bab7221 */ /* 0x004fc20000010000 */
[----:B------:R-:W-:Y:S01]  /*97a0*/  FADD.FTZ R176, R14, R177 ;  /* 0x000000b10eb07221 */ /* 0x000fe20000010000 */
[----:B------:R-:W-:Y:S01]  /*97b0*/  F2FP.SATFINITE.E4M3.F32.PACK_AB_MERGE_C R14, R153, R14, RZ ;  /* 0x0000000e990e723e */ /* 0x000fe200048070ff */
[-C--:B------:R-:W-:Y:S01]  /*97c0*/  FMUL.FTZ R81, R81, R169.reuse ;  /* 0x000000a951517220 */ /* 0x080fe20000410000 */
[-C--:B------:R-:W-:Y:S01]  /*97d0*/  FMUL.FTZ R84, R84, R169.reuse ;  /* 0x000000a954547220 */ /* 0x080fe20000410000 */
[-C--:B------:R-:W-:Y:S01]  /*97e0*/  FMUL.FTZ R85, R85, R169.reuse ;  /* 0x000000a955557220 */ /* 0x080fe20000410000 */
[----:B------:R-:W-:Y:S01]  /*97f0*/  F2FP.SATFINITE.E4M3.F32.PACK_AB_MERGE_C R154, R21, R154, R14 ;  /* 0x0000009a159a723e */ /* 0x000fe2000480700e */
        /* <DEDUP_REMOVED lines=24> */
[----:B------:R4:W1:Y:S01]  /*9980*/  MUFU.EX2 R3, R174 ;  /* 0x000000ae00037308 */ /* 0x0008620000000800 */
[-C--:B------:R-:W-:Y:S01]  /*9990*/  FMUL.FTZ R129, R129, R169.reuse ;  /* 0x000000a981817220 */ /* 0x080fe20000410000 */
[-C--:B------:R-:W-:Y:S01]  /*99a0*/  FMUL.FTZ R132, R132, R169.reuse ;  /* 0x000000a984847220 */ /* 0x080fe20000410000 */
[-C--:B------:R-:W-:Y:S01]  /*99b0*/  FMUL.FTZ R133, R133, R169.reuse ;  /* 0x000000a985857220 */ /* 0x080fe20000410000 */
[-C--:B------:R-:W-:Y:S01]  /*99c0*/  FMUL.FTZ R136, R136, R169.reuse ;  /* 0x000000a988887220 */ /* 0x080fe20000410000 */
[-C--:B------:R-:W-:Y:S01]  /*99d0*/  FMUL.FTZ R137, R137, R169.reuse ;  /* 0x000000a989897220 */ /* 0x080fe20000410000 */
[-C--:B------:R-:W-:Y:S01]  /*99e0*/  FMUL.FTZ R140, R140, R169.reuse ;  /* 0x000000a98c8c7220 */ /* 0x080fe20000410000 */
[----:B------:R-:W-:Y:S01]  /*99f0*/  FMUL.FTZ R141, R141, R169 ;  /* 0x000000a98d8d7220 */ /* 0x000fe20000410000 */
[----:B------:R5:W1:Y:S01]  /*9a00*/  MUFU.EX2 R4, R175 ;  /* 0x000000af00047308 */ /* 0x000a620000000800 */
[----:B----4-:R-:W-:-:S01]  /*9a10*/  FADD.FTZ R174, R162, R171 ;  /* 0x000000aba2ae7221 */ /* 0x010fc20000010000 */
[-C--:B------:R-:W-:Y:S01]  /*9a20*/  FMUL.FTZ R144, R144, R169.reuse ;  /* 0x000000a990907220 */ /* 0x080fe20000410000 */
[-C--:B------:R-:W-:Y:S01]  /*9a30*/  FMUL.FTZ R145, R145, R169.reuse ;  /* 0x000000a991917220 */ /* 0x080fe20000410000 */
[----:B------:R-:W-:Y:S01]  /*9a40*/  FMUL.FTZ R148, R148, R169 ;  /* 0x000000a994947220 */ /* 0x000fe20000410000 */
[----:B---3--:R-:W-:-:S01]  /*9a50*/  FADD.FTZ R171, R163, R174 ;  /* 0x000000aea3ab7221 */ /* 0x008fc20000010000 */
[----:B--2---:R-:W-:Y:S01]  /*9a60*/  F2FP.SATFINITE.E4M3.F32.PACK_AB_MERGE_C R163, R172, R163, RZ ;  /* 0x000000a3aca3723e */ /* 0x004fe200048070ff */
[----:B------:R-:W-:Y:S01]  /*9a70*/  FMUL.FTZ R149, R149, R169 ;  /* 0x000000a995957220 */ /* 0x000fe20000410000 */
[----:B------:R-:W2:Y:S01]  /*9a80*/  MUFU.EX2 R170, R170 ;  /* 0x000000aa00aa7308 */ /* 0x000ea20000000800 */
[----:B-----5:R-:W-:-:S01]  /*9a90*/  FADD.FTZ R175, R153, R176 ;  /* 0x000000b099af7221 */ /* 0x020fc20000010000 */
[----:B------:R-:W-:Y:S01]  /*9aa0*/  FADD.FTZ R171, R172, R171 ;  /* 0x000000abacab7221 */ /* 0x000fe20000010000 */
[----:B------:R-:W-:Y:S01]  /*9ab0*/  F2FP.SATFINITE.E4M3.F32.PACK_AB_MERGE_C R155, R162, R155, R163 ;  /* 0x0000009ba29b723e */ /* 0x000fe200048070a3 */
[----:B------:R-:W-:Y:S01]  /*9ac0*/  FMUL.FTZ R26, R26, R12 ;  /* 0x0000000c1a1a7220 */ /* 0x000fe20000410000 */
[----:B------:R-:W-:-:S01]  /*9ad0*/  FADD.FTZ R174, R156, R175 ;  /* 0x000000af9cae7221 */ /* 0x000fc20000010000 */
[----:B------:R-:W-:Y:S01]  /*9ae0*/  FADD.FTZ R176, R166, R171 ;  /* 0x000000aba6b07221 */ /* 0x000fe20000010000 */
[----:B------:R-:W-:Y:S01]  /*9af0*/  FMUL.FTZ R27, R27, R12 ;  /* 0x0000000c1b1b7220 */ /* 0x000fe20000410000 */
[----:B------:R-:W3:Y:S01]  /*9b00*/  MUFU.EX2 R164, R164 ;  /* 0x000000a400a47308 */ /* 0x000ee20000000800 */
[----:B------:R-:W-:-:S01]  /*9b10*/  FADD.FTZ R171, R157, R174 ;  /* 0x000000ae9dab7221 */ /* 0x000fc20000010000 */
[----:B0-----:R-:W-:Y:S01]  /*9b20*/  FADD.FTZ R176, R167, R176 ;  /* 0x000000b0a7b07221 */ /* 0x001fe20000010000 */
[-C--:B------:R-:W-:Y:S01]  /*9b30*/  FMUL.FTZ R30, R30, R12.reuse ;  /* 0x0000000c1e1e7220 */ /* 0x080fe20000410000 */
[----:B------:R-:W-:Y:S01]  /*9b40*/  FMUL.FTZ R31, R31, R12 ;  /* 0x0000000c1f1f7220 */ /* 0x000fe20000410000 */
[----:B------:R-:W-:-:S01]  /*9b50*/  FADD.FTZ R174, R160, R171 ;  /* 0x000000aba0ae7221 */ /* 0x000fc20000010000 */
[----:B-1----:R-:W-:Y:S01]  /*9b60*/  FADD.FTZ R175, R3, R176 ;  /* 0x000000b003af7221 */ /* 0x002fe20000010000 */
[----:B------:R-:W-:Y:S01]  /*9b70*/  F2FP.SATFINITE.E4M3.F32.PACK_AB_MERGE_C R176, R15, R6, RZ ;  /* 0x000000060fb0723e */ /* 0x000fe200048070ff */
[----:B------:R-:W0:Y:S01]  /*9b80*/  MUFU.EX2 R179, R179 ;  /* 0x000000b300b37308 */ /* 0x000e220000000800 */
[----:B------:R-:W-:-:S01]  /*9b90*/  FADD.FTZ R174, R165, R174 ;  /* 0x000000aea5ae7221 */ /* 0x000fc20000010000 */
[----:B------:R-:W-:Y:S01]  /*9ba0*/  FADD.FTZ R175, R4, R175 ;  /* 0x000000af04af7221 */ /* 0x000fe20000010000 */
[----:B------:R-:W-:Y:S01]  /*9bb0*/  F2FP.SATFINITE.E4M3.F32.PACK_AB_MERGE_C R160, R165, R160, RZ ;  /* 0x000000a0a5a0723e */ /* 0x000fe200048070ff */
[----:B------:R-:W-:Y:S01]  /*9bc0*/  FMUL.FTZ R34, R34, R12 ;  /* 0x0000000c22227220 */ /* 0x000fe20000410000 */
[----:B------:R-:W-:-:S01]  /*9bd0*/  FADD.FTZ R15, R161, R174 ;  /* 0x000000aea10f7221 */ /* 0x000fc20000010000 */
[----:B--2---:R-:W-:Y:S01]  /*9be0*/  FADD.FTZ R6, R170, R175 ;  /* 0x000000afaa067221 */ /* 0x004fe20000010000 */
[----:B------:R-:W-:Y:S01]  /*9bf0*/  F2FP.SATFINITE.E4M3.F32.PACK_AB_MERGE_C R156, R157, R156, R160 ;  /* 0x0000009c9d9c723e */ /* 0x000fe200048070a0 */
[----:B------:R-:W1:Y:S01]  /*9c00*/  MUFU.EX2 R168, R168 ;  /* 0x000000a800a87308 */ /* 0x000e620000000800 */
[----:B---3--:R-:W-:-:S01]  /*9c10*/  FADD.FTZ R15, R164, R15 ;  /* 0x0000000fa40f7221 */ /* 0x008fc20000010000 */
[----:B------:R-:W-:Y:S01]  /*9c20*/  F2FP.SATFINITE.E4M3.F32.PACK_AB_MERGE_C R152, R13, R152, R176 ;  /* 0x000000980d98723e */ /* 0x000fe200048070b0 */
[-C--:B------:R-:W-:Y:S01]  /*9c30*/  FMUL.FTZ R35, R35, R12.reuse ;  /* 0x0000000c23237220 */ /* 0x080fe20000410000 */
[-C--:B------:R-:W-:Y:S01]  /*9c40*/  FMUL.FTZ R38, R38, R12.reuse ;  /* 0x0000000c26267220 */ /* 0x080fe20000410000 */
[-C--:B------:R-:W-:Y:S01]  /*9c50*/  FMUL.FTZ R39, R39, R12.reuse ;  /* 0x0000000c27277220 */ /* 0x080fe20000410000 */
[-C--:B------:R-:W-:Y:S01]  /*9c60*/  FMUL.FTZ R42, R42, R12.reuse ;  /* 0x0000000c2a2a7220 */ /* 0x080fe20000410000 */
[----:B------:R-:W-:Y:S01]  /*9c70*/  FMUL.FTZ R43, R43, R12 ;  /* 0x0000000c2b2b7220 */ /* 0x000fe20000410000 */
        /* <DEDUP_REMOVED lines=9> */
[----:B-1----:R-:W-:-:S01]  /*9d10*/  FADD.FTZ R6, R168, R15 ;  /* 0x0000000fa8067221 */ /* 0x002fc20000010000 */
[----:B------:R-:W-:Y:S01]  /*9d20*/  F2FP.SATFINITE.E4M3.F32.PACK_AB_MERGE_C R15, R4, R3, RZ ;  /* 0x00000003040f723e */ /* 0x000fe200048070ff */
[-C--:B------:R-:W-:Y:S01]  /*9d30*/  FMUL.FTZ R58, R58, R12.reuse ;  /* 0x0000000c3a3a7220 */ /* 0x080fe20000410000 */
[-C--:B------:R-:W-:Y:S01]  /*9d40*/  FMUL.FTZ R59, R59, R12.reuse ;  /* 0x0000000c3b3b7220 */ /* 0x080fe20000410000 */
[----:B------:R-:W-:Y:S01]  /*9d50*/  FMUL.FTZ R62, R62, R12 ;  /* 0x0000000c3e3e7220 */ /* 0x000fe20000410000 */
[----:B------:R-:W-:Y:S01]  /*9d60*/  F2FP.SATFINITE.E4M3.F32.PACK_AB_MERGE_C R157, R167, R166, R15 ;  /* 0x000000a6a79d723e */ /* 0x000fe2000480700f */
[----:B------:R-:W-:Y:S01]  /*9d70*/  FMUL.FTZ R63, R63, R12 ;  /* 0x0000000c3f3f7220 */ /* 0x000fe20000410000 */
[----:B------:R-:W1:Y:S01]  /*9d80*/  MUFU.EX2 R171, R20 ;  /* 0x0000001400ab7308 */ /* 0x000e620000000800 */
[----:B--2---:R-:W-:-:S01]  /*9d90*/  FADD.FTZ R4, R182, R153 ;  /* 0x00000099b6047221 */ /* 0x004fc20000010000 */
[----:B------:R-:W-:Y:S01]  /*9da0*/  F2FP.SATFINITE.E4M3.F32.PACK_AB_MERGE_C R153, R10, R7, R159 ;  /* 0x000000070a99723e */ /* 0x000fe2000480709f */
[-C--:B------:R-:W-:Y:S01]  /*9db0*/  FMUL.FTZ R66, R66, R12.reuse ;  /* 0x0000000c42427220 */ /* 0x080fe20000410000 */
[-C--:B------:R-:W-:Y:S01]  /*9dc0*/  FMUL.FTZ R67, R67, R12.reuse ;  /* 0x0000000c43437220 */ /* 0x080fe20000410000 */
[-C--:B------:R-:W-:Y:S01]  /*9dd0*/  FMUL.FTZ R70, R70, R12.reuse ;  /* 0x0000000c46467220 */ /* 0x080fe20000410000 */
[-C--:B------:R-:W-:Y:S01]  /*9de0*/  FMUL.FTZ R71, R71, R12.reuse ;  /* 0x0000000c47477220 */ /* 0x080fe20000410000 */
[-C--:B------:R-:W-:Y:S01]  /*9df0*/  FMUL.FTZ R74, R74, R12.reuse ;  /* 0x0000000c4a4a7220 */ /* 0x080fe20000410000 */
[----:B------:R-:W-:Y:S01]  /*9e00*/  FMUL.FTZ R75, R75, R12 ;  /* 0x0000000c4b4b7220 */ /* 0x000fe20000410000 */
[C---:B0-----:R-:W-:Y:S01]  /*9e10*/  F2FP.SATFINITE.E4M3.F32.PACK_AB_MERGE_C R158, R173.reuse, R168, RZ ;  /* 0x000000a8ad9e723e */ /* 0x041fe200048070ff */
[----:B------:R-:W-:Y:S01]  /*9e20*/  FADD.FTZ R3, R173, R6 ;  /* 0x00000006ad037221 */ /* 0x000fe20000010000 */
[-C--:B------:R-:W-:Y:S01]  /*9e30*/  FMUL.FTZ R78, R78, R12.reuse ;  /* 0x0000000c4e4e7220 */ /* 0x080fe20000410000 */
[-C--:B------:R-:W-:Y:S01]  /*9e40*/  FMUL.FTZ R79, R79, R12.reuse ;  /* 0x0000000c4f4f7220 */ /* 0x080fe20000410000 */
[----:B------:R-:W-:Y:S01]  /*9e50*/  F2FP.SATFINITE.E4M3.F32.PACK_AB_MERGE_C R158, R164, R161, R158 ;  /* 0x000000a1a49e723e */ /* 0x000fe2000480709e */
[-C--:B------:R-:W-:Y:S01]  /*9e60*/  FMUL.FTZ R82, R82, R12.reuse ;  /* 0x0000000c52527220 */ /* 0x080fe20000410000 */
[-C--:B------:R-:W-:Y:S01]  /*9e70*/  FMUL.FTZ R83, R83, R12.reuse ;  /* 0x0000000c53537220 */ /* 0x080fe20000410000 */
[----:B------:R-:W-:Y:S01]  /*9e80*/  FMUL.FTZ R86, R86, R12 ;  /* 0x0000000c56567220 */ /* 0x000fe20000410000 */
[C---:B-1----:R-:W-:Y:S01]  /*9e90*/  F2FP.SATFINITE.E4M3.F32.PACK_AB_MERGE_C R182, R171.reuse, R182, RZ ;  /* 0x000000b6abb6723e */ /* 0x042fe200048070ff */
[----:B------:R-:W-:Y:S01]  /*9ea0*/  FADD.FTZ R4, R171, R4 ;  /* 0x00000004ab047221 */ /* 0x000fe20000010000 */
[-C--:B------:R-:W-:Y:S01]  /*9eb0*/  FMUL.FTZ R87, R87, R12.reuse ;  /* 0x0000000c57577220 */ /* 0x080fe20000410000 */
[----:B------:R-:W-:Y:S01]  /*9ec0*/  FMUL.FTZ R90, R90, R12 ;  /* 0x0000000c5a5a7220 */ /* 0x000fe20000410000 */
[----:B------:R-:W-:Y:S01]  /*9ed0*/  F2FP.SATFINITE.E4M3.F32.PACK_AB_MERGE_C R159, R179, R170, R182 ;  /* 0x000000aab39f723e */ /* 0x000fe200048070b6 */
        /* <DEDUP_REMOVED lines=31> */
[----:B------:R-:W-:Y:S06]  /*a0d0*/  @!P0 BRA `(.L_x_1211) ;  /* 0x0000000000048947 */ /* 0x000fec0003800000 */
[----:B------:R-:W-:Y:S01]  /*a0e0*/  BPT.TRAP 0x1 ;  /* 0x000000040000795c */ /* 0x000fe20000300000 */
.L_x_1211:
[----:B------:R0:W1:Y:S01]  /*a0f0*/  SYNCS.PHASECHK.TRANS64.TRYWAIT P1, [UR57+0x28450], R9 ;  /* 0x02845009ff0075a7 */ /* 0x0000620008020179 */
[----:B------:R-:W-:Y:S05]  /*a100*/  @!P0 BRA `(.L_x_1212) ;  /* 0x0000000000048947 */ /* 0x000fea0003800000 */
[----:B------:R-:W-:Y:S01]  /*a110*/  BPT.TRAP 0x1 ;  /* 0x000000040000795c */ /* 0x000fe20000300000 */
.L_x_1212:
[----:B------:R-:W-:Y:S01]  /*a120*/  VIADD R6, R196, 0x8 ;  /* 0x00000008c4067836 */ /* 0x000fe20000000000 */
[----:B-1----:R-:W-:Y:S06]  /*a130*/  @P1 BRA `(.L_x_1213) ;  /* 0x0000000000081947 */ /* 0x002fec0003800000 */
[----:B------:R-:W1:Y:S02]  /*a140*/  SYNCS.PHASECHK.TRANS64.TRYWAIT P1, [UR57+0x28450], R9 ;  /* 0x02845009ff0075a7 */ /* 0x000e640008020179 */
[----:B-1----:R-:W-:Y:S05]  /*a150*/  @!P1 BRA `(.L_x_1214) ;  /* 0x0000009000e49947 */ /* 0x002fea0003800000 */
.L_x_1213:
        /* <DEDUP_REMOVED lines=14> */
.L_x_1215:
[----:B------:R-:W-:Y:S01]  /*a240*/  UIADD3 UR57, UR57, 0x28460, URZ ;  /* 0x0002846039397890 */ /* 0x000fe2000fffe03f */
[C---:B------:R-:W-:Y:S01]  /*a250*/  ISETP.GT.AND P1, PT, R11.reuse, UR41, PT ;  /* 0x000000290b007c0c */ /* 0x040fe2000bf24270 */
[----:B------:R-:W-:Y:S02]  /*a260*/  VIADD R11, R11, 0xffffffff ;  /* 0xffffffff0b0b7836 */ /* 0x000fe40000000000 */
[----:B------:R-:W-:Y:S01]  /*a270*/  UPRMT UR57, UR58, 0x654, UR57 ;  /* 0x000006543a397896 */ /* 0x000fe20008000039 */
[----:B------:R-:W-:Y:S02]  /*a280*/  IMAD.MOV.U32 R12, RZ, RZ, R8 ;  /* 0x000000ffff0c7224 */ /* 0x000fe400078e0008 */
[----:B-1----:R-:W-:-:S06]  /*a290*/  IMAD.MOV.U32 R10, RZ, RZ, R5 ;  /* 0x000000ffff0a7224 */ /* 0x002fcc00078e0005 */
[----:B------:R-:W-:Y:S01]  /*a2a0*/  SYNCS.ARRIVE.TRANS64.RED.A1T0 RZ, [UR57], RZ ;  /* 0x000000ffffff79a7 */ /* 0x000fe20008100439 */
[----:B------:R-:W-:Y:S05]  /*a2b0*/  @P1 BRA `(.L_x_1216) ;  /* 0xffffffdc00241947 */ /* 0x000fea000383ffff */
.L_x_1197:
[----:B------:R-:W-:Y:S01]  /*a2c0*/  ULDC.64 UR8, c[0x0][0x9a0] ;  /* 0x0002680000087ab9 */ /* 0x000fe20000000a00 */
[----:B0-----:R-:W-:Y:S01]  /*a2d0*/  IMAD.MOV.U32 R9, RZ, RZ, 0x3f800000 ;  /* 0x3f800000ff097424 */ /* 0x001fe200078e00ff */
[----:B------:R-:W-:Y:S01]  /*a2e0*/  UISETP.NE.U32.AND UP0, UPT, UR8, URZ, UPT ;  /* 0x0000003f0800728c */ /* 0x000fe2000bf05070 */
[----:B------:R1:W-:Y:S06]  /*a2f0*/  BAR.ARV R0, 0x100 ;  /* 0x000400000000751d */ /* 0x0003ec0000002000 */
[----:B------:R-:W-:Y:S02]  /*a300*/  UISETP.NE.AND.EX UP0, UPT, UR9, URZ, UPT, UP0 ;  /* 0x0000003f0900728c */ /* 0x000fe4000bf05300 */
[----:B------:R-:W-:Y:S06]  /*a310*/  BAR.ARV 0x8, 0x180 ;  /* 0x0206000000007b1d */ /* 0x000fec0000002000 */
[----:B------:R-:W-:-:S03]  /*a320*/  PLOP3.LUT P0, PT, PT, PT, UP0, 0x80, 0x0 ;  /* 0x000000000000781c */ /* 0x000fc60003f0f008 */
[----:B------:R-:W-:Y:S01]  /*a330*/  @UP0 USHF.R.S32.HI UR6, URZ, 0x1f, UR42 ;  /* 0x0000001f3f060899 */ /* 0x000fe2000801142a */
        /* <DEDUP_REMOVED lines=14> */
[----:B------:R-:W-:-:S05]  /*a420*/  IMAD.U32 R7, RZ, RZ, UR7 ;  /* 0x00000007ff077e24 */ /* 0x000fca000f8e00ff */
[----:B------:R0:W3:Y:S01]  /*a430*/  @P0 LDG.E R9, desc[UR52][R6.64] ;  /* 0x0000003406090981 */ /* 0x0000e2000c1e1900 */
[----:B------:R-:W-:Y:S01]  /*a440*/  UIADD3 UR43, UR43, 0x1, URZ ;  /* 0x000000012b2b7890 */ /* 0x000fe2000fffe03f */
[----:B-12---:R-:W-:Y:S01]  /*a450*/  IMAD.MOV.U32 R0, RZ, RZ, -0x800000 ;  /* 0xff800000ff007424 */ /* 0x006fe200078e00ff */
[----:B------:R-:W-:Y:S01]  /*a460*/  UIADD3 UR45, UR45, 0x1, URZ ;  /* 0x000000012d2d7890 */ /* 0x000fe2000fffe03f */
[----:B------:R-:W1:Y:S01]  /*a470*/  SHFL.BFLY PT, R10, R3, 0x2, 0x1f ;  /* 0x0c401f00030a7f89 */ /* 0x000e6200000e0000 */
[----:B------:R-:W-:-:S03]  /*a480*/  UISETP.NE.AND UP0, UPT, UR43, 0x2, UPT ;  /* 0x000000022b00788c */ /* 0x000fc6000bf05270 */
[----:B------:R-:W2:Y:S01]  /*a490*/  SHFL.BFLY PT, R13, R4, 0x2, 0x1f ;  /* 0x0c401f00040d7f89 */ /* 0x000ea200000e0000 */
[----:B------:R-:W-:Y:S01]  /*a4a0*/  USEL UR4, URZ, 0x1, UP0 ;  /* 0x000000013f047887 */ /* 0x000fe20008000000 */
[----:B0-----:R-:W-:Y:S01]  /*a4b0*/  IMAD.MOV.U32 R6, RZ, RZ, RZ ;  /* 0x000000ffff067224 */ /* 0x001fe200078e00ff */
[----:B------:R-:W-:Y:S02]  /*a4c0*/  USEL UR43, UR43, URZ, UP0 ;  /* 0x0000003f2b2b7287 */ /* 0x000fe40008000000 */
[----:B------:R-:W-:Y:S01]  /*a4d0*/  ULOP3.LUT UR44, UR44, UR4, URZ, 0x3c, !UPT ;  /* 0x000000042c2c7292 */ /* 0x000fe2000f8e3c3f */
[----:B-1----:R-:W-:Y:S01]  /*a4e0*/  FADD.FTZ R10, R10, R3 ;  /* 0x000000030a0a7221 */ /* 0x002fe20000010000 */
[----:B------:R-:W-:Y:S02]  /*a4f0*/  IMAD.MOV.U32 R3, RZ, RZ, -0x800000 ;  /* 0xff800000ff037424 */ /* 0x000fe400078e00ff */
[----:B--2---:R-:W-:Y:S02]  /*a500*/  FADD.FTZ R13, R13, R4 ;  /* 0x000000040d0d7221 */ /* 0x004fe40000010000 */
[----:B------:R-:W0:Y:S01]  /*a510*/  SHFL.BFLY PT, R11, R10, 0x1, 0x1f ;  /* 0x0c201f000a0b7f89 */ /* 0x000e2200000e0000 */
[----:B------:R-:W-:-:S03]  /*a520*/  IMAD.U32 R4, RZ, RZ, UR40 ;  /* 0x00000028ff047e24 */ /* 0x000fc6000f8e00ff */
[----:B------:R-:W1:Y:S01]  /*a530*/  SHFL.BFLY PT, R12, R13, 0x1, 0x1f ;  /* 0x0c201f000d0c7f89 */ /* 0x000e6200000e0000 */
[----:B0-----:R-:W-:Y:S01]  /*a540*/  FADD.FTZ R14, R10, R11 ;  /* 0x0000000b0a0e7221 */ /* 0x001fe20000010000 */
[----:B------:R-:W-:Y:S02]  /*a550*/  IMAD.MOV.U32 R10, RZ, RZ, RZ ;  /* 0x000000ffff0a7224 */ /* 0x000fe400078e00ff */
[----:B-1----:R-:W-:Y:S02]  /*a560*/  FADD.FTZ R12, R13, R12 ;  /* 0x0000000c0d0c7221 */ /* 0x002fe40000010000 */
[C---:B------:R-:W-:Y:S01]  /*a570*/  FSETP.NE.FTZ.AND P0, PT, R14.reuse, RZ, PT ;  /* 0x000000ff0e00720b */ /* 0x040fe20003f15000 */
[----:B------:R-:W-:Y:S01]  /*a580*/  FMUL.FTZ R15, R14, 0.00390625 ;  /* 0x3b8000000e0f7820 */ /* 0x000fe20000410000 */
[----:B------:R-:W-:Y:S02]  /*a590*/  IMAD.U32 R13, RZ, RZ, UR40 ;  /* 0x00000028ff0d7e24 */ /* 0x000fe4000f8e00ff */
[----:B------:R-:W-:-:S02]  /*a5a0*/  FMUL.FTZ R20, R12, 0.00390625 ;  /* 0x3b8000000c147820 */ /* 0x000fc40000410000 */
[----:B------:R-:W-:-:S03]  /*a5b0*/  FSETP.NE.FTZ.AND P1, PT, R15, RZ, PT ;  /* 0x000000ff0f00720b */ /* 0x000fc60003f35000 */
[----:B------:R-:W-:-:S04]  /*a5c0*/  FSETP.NE.FTZ.AND P2, PT, R20, RZ, PT ;  /* 0x000000ff1400720b */ /* 0x000fc80003f55000 */
[----:B------:R0:W-:Y:S01]  /*a5d0*/  @P0 MUFU.RCP R6, R14 ;  /* 0x0000000e00060308 */ /* 0x0001e20000001000 */
[----:B------:R-:W-:-:S05]  /*a5e0*/  FSETP.NE.FTZ.AND P0, PT, R12, RZ, PT ;  /* 0x000000ff0c00720b */ /* 0x000fca0003f15000 */
[----:B------:R-:W-:Y:S02]  /*a5f0*/  @P1 FMUL.FTZ R4, R4, 0.69314718246459960938 ;  /* 0x3f31721804041820 */ /* 0x000fe40000410000 */
[----:B------:R-:W1:Y:S01]  /*a600*/  @P1 MUFU.LG2 R7, R15 ;  /* 0x0000000f00071308 */ /* 0x000e620000000c00 */
[----:B0-----:R-:W-:-:S07]  /*a610*/  @P2 FMUL.FTZ R14, R13, 0.69314718246459960938 ;  /* 0x3f3172180d0e2820 */ /* 0x001fce0000410000 */
[----:B------:R-:W0:Y:S08]  /*a620*/  @P2 MUFU.LG2 R11, R20 ;  /* 0x00000014000b2308 */ /* 0x000e300000000c00 */
[----:B------:R-:W2:Y:S01]  /*a630*/  @P0 MUFU.RCP R10, R12 ;  /* 0x0000000c000a0308 */ /* 0x000ea20000001000 */
[----:B-1----:R-:W-:Y:S01]  /*a640*/  @P1 FMUL.FTZ R7, R7, 0.69314718246459960938 ;  /* 0x3f31721807071820 */ /* 0x002fe20000410000 */
[----:B------:R-:W-:-:S03]  /*a650*/  PLOP3.LUT P0, PT, PT, PT, PT, 0x8, 0x0 ;  /* 0x000000000000781c */ /* 0x000fc60003f0e170 */
[----:B------:R-:W-:Y:S01]  /*a660*/  @P1 FFMA.FTZ R3, R4, R5, R7 ;  /* 0x0000000504031223 */ /* 0x000fe20000010007 */
[----:B0-----:R-:W-:-:S04]  /*a670*/  @P2 FMUL.FTZ R11, R11, 0.69314718246459960938 ;  /* 0x3f3172180b0b2820 */ /* 0x001fc80000410000 */
[----:B------:R-:W-:Y:S01]  /*a680*/  @P2 FFMA.FTZ R0, R14, R8, R11 ;  /* 0x000000080e002223 */ /* 0x000fe2000001000b */
[-C--:B---3--:R-:W-:Y:S01]  /*a690*/  FMUL.FTZ R152, R6, R9.reuse ;  /* 0x0000000906987220 */ /* 0x088fe20000410000 */
[----:B--2---:R-:W-:-:S03]  /*a6a0*/  FMUL.FTZ R4, R10, R9 ;  /* 0x000000090a047220 */ /* 0x004fc60000410000 */
        /* <DEDUP_REMOVED lines=128> */
.L_x_1138:
[----:B------:R-:W0:Y:S08]  /*aeb0*/  S2UR UR5, SR_CgaCtaId ;  /* 0x00000000000579c3 */ /* 0x000e300000008800 */
[----:B------:R-:W-:Y:S06]  /*aec0*/  BAR.SYNC.DEFER_BLOCKING 0x5, 0x180 ;  /* 0x0146000000007b1d */ /* 0x000fec0000010000 */
[----:B------:R-:W-:Y:S01]  /*aed0*/  UMOV UR4, 0x400 ;  /* 0x0000040000047882 */ /* 0x000fe20000000000 */
[----:B------:R-:W-:Y:S01]  /*aee0*/  BSSY B0, `(.L_x_1217) ;  /* 0x0000358000007945 */ /* 0x000fe20003800000 */
[----:B0-----:R-:W-:-:S09]  /*aef0*/  ULEA UR12, UR5, UR4, 0x18 ;  /* 0x00000004050c7291 */ /* 0x001fd2000f8ec03f */
[----:B------:R-:W0:Y:S02]  /*af00*/  LDS R4, [UR12+0x284d0] ;  /* 0x0284d00cff047984 */ /* 0x000e240008000800 */
[----:B0-----:R-:W-:Y:S01]  /*af10*/  R2UR UR4, R4 ;  /* 0x00000000040472ca */ /* 0x001fe200000e0000 */
[----:B------:R-:W-:Y:S06]  /*af20*/  BAR.ARV 0x4, 0x180 ;  /* 0x0106000000007b1d */ /* 0x000fec0000002000 */
[----:B------:R-:W-:Y:S08]  /*af30*/  @P0 BRA `(.L_x_1218) ;  /* 0x0000002800740947 */ /* 0x000ff00003800000 */
[----:B------:R-:W0:Y:S01]  /*af40*/  S2R R67, SR_TID.X ;  /* 0x0000000000437919 */ /* 0x000e220000002100 */
[----:B------:R-:W-:Y:S01]  /*af50*/  F2FP.BF16.F32.PACK_AB R11, R11, R48 ;  /* 0x000000300b0b723e */ /* 0x000fe200000010ff */
[----:B------:R-:W-:Y:S01]  /*af60*/  ULDC.64 UR6, c[0x4][0x128] ;  /* 0x01004a0000067ab9 */ /* 0x000fe20000000a00 */
[----:B------:R-:W1:Y:S01]  /*af70*/  S2UR UR5, SR_SWINHI ;  /* 0x00000000000579c3 */ /* 0x000e620000002f00 */
        /* <DEDUP_REMOVED lines=14> */
[----:B------:R-:W-:Y:S01]  /*b060*/  F2FP.BF16.F32.PACK_AB R4, R158, R159 ;  /* 0x0000009f9e04723e */ /* 0x000fe200000010ff */
[----:B0-----:R-:W-:Y:S01]  /*b070*/  IMAD.SHL.U32 R48, R67, 0x4, RZ ;  /* 0x0000000443307824 */ /* 0x001fe200078e00ff */
[----:B------:R-:W-:Y:S01]  /*b080*/  F2FP.BF16.F32.PACK_AB R10, R132, R133 ;  /* 0x00000085840a723e */ /* 0x000fe200000010ff */
[----:B------:R-:W-:Y:S01]  /*b090*/  IMAD.MOV.U32 R73, RZ, RZ, 0x2 ;  /* 0x00000002ff497424 */ /* 0x000fe200078e00ff */
        /* <DEDUP_REMOVED lines=40> */
[----:B------:R-:W-:Y:S01]  /*b320*/  F2FP.BF16.F32.PACK_AB R31, R142, R31 ;  /* 0x0000001f8e1f723e */ /* 0x000fe200000010ff */
[----:B------:R-:W-:Y:S01]  /*b330*/  USHF.R.S32.HI UR10, URZ, 0x1f, UR37 ;  /* 0x0000001f3f0a7899 */ /* 0x000fe20008011425 */
[----:B------:R-:W-:Y:S01]  /*b340*/  LOP3.LUT R48, R48, 0xc, RZ, 0xc0, !PT ;  /* 0x0000000c30307812 */ /* 0x000fe200078ec0ff */
[----:B------:R-:W-:Y:S01]  /*b350*/  ULDC.64 UR8, c[0x0][0xb90] ;  /* 0x0002e40000087ab9 */ /* 0x000fe20000000a00 */
[----:B------:R-:W-:-:S02]  /*b360*/  F2FP.BF16.F32.PACK_AB R6, R154, R155 ;  /* 0x0000009b9a06723e */ /* 0x000fc400000010ff */
[----:B------:R-:W-:Y:S02]  /*b370*/  IADD3 R74, P0, R48, UR6, RZ ;  /* 0x00000006304a7c10 */ /* 0x000fe4000ff1e0ff */
[----:B------:R-:W-:Y:S02]  /*b380*/  F2FP.BF16.F32.PACK_AB R7, R152, R153 ;  /* 0x000000999807723e */ /* 0x000fe400000010ff */
[----:B------:R-:W-:Y:S01]  /*b390*/  F2FP.BF16.F32.PACK_AB R9, R140, R141 ;  /* 0x0000008d8c09723e */ /* 0x000fe200000010ff */
[----:B------:R-:W-:Y:S01]  /*b3a0*/  IMAD.X R75, RZ, RZ, UR7, P0 ;  /* 0x00000007ff4b7e24 */ /* 0x000fe200080e06ff */
[----:B------:R-:W-:Y:S02]  /*b3b0*/  F2FP.BF16.F32.PACK_AB R57, R92, R137 ;  /* 0x000000895c39723e */ /* 0x000fe400000010ff */
[----:B------:R-:W-:Y:S02]  /*b3c0*/  F2FP.BF16.F32.PACK_AB R8, R148, R149 ;  /* 0x000000959408723e */ /* 0x000fe400000010ff */
[----:B------:R0:W2:Y:S01]  /*b3d0*/  LDG.E.CONSTANT R74, desc[UR52][R74.64] ;  /* 0x000000344a4a7981 */ /* 0x0000a2000c1e9900 */
[----:B------:R-:W-:Y:S01]  /*b3e0*/  BAR.SYNC.DEFER_BLOCKING 0x1, 0x100 ;  /* 0x0044000000007b1d */ /* 0x000fe20000010000 */
[----:B------:R-:W-:-:S02]  /*b3f0*/  LOP3.LUT P0, R48, R67, 0x3, RZ, 0xc0, !PT ;  /* 0x0000000343307812 */ /* 0x000fc4000780c0ff */
[----:B------:R-:W-:Y:S02]  /*b400*/  F2FP.BF16.F32.PACK_AB R49, R124, R125 ;  /* 0x0000007d7c31723e */ /* 0x000fe400000010ff */
[----:B------:R-:W-:Y:S01]  /*b410*/  ISETP.EQ.OR P0, PT, R48, 0x3, !P0 ;  /* 0x000000033000780c */ /* 0x000fe20004702670 */
[----:B------:R-:W-:Y:S01]  /*b420*/  UMOV UR6, UR12 ;  /* 0x0000000c00067c82 */ /* 0x000fe20008000000 */
[----:B-1----:R-:W-:Y:S02]  /*b430*/  UMOV UR7, UR5 ;  /* 0x0000000500077c82 */ /* 0x002fe40008000000 */
[----:B------:R-:W-:Y:S01]  /*b440*/  IMAD.WIDE R72, R188, R73, UR6 ;  /* 0x00000006bc487e25 */ /* 0x000fe2000f8e0249 */
[----:B------:R-:W-:Y:S02]  /*b450*/  SEL R133, R69, R90, P0 ;  /* 0x0000005a45857207 */ /* 0x000fe40000000000 */
[----:B------:R-:W-:Y:S02]  /*b460*/  SEL R90, R90, R69, P0 ;  /* 0x000000455a5a7207 */ /* 0x000fe40000000000 */
[----:B------:R-:W-:-:S02]  /*b470*/  IADD3 R69, P3, R72, 0xc040, RZ ;  /* 0x0000c04048457810 */ /* 0x000fc40007f7e0ff */
[----:B------:R-:W-:Y:S02]  /*b480*/  SEL R131, R61, R68, P0 ;  /* 0x000000443d837207 */ /* 0x000fe40000000000 */
[----:B------:R-:W-:Y:S02]  /*b490*/  SEL R89, R68, R61, P0 ;  /* 0x0000003d44597207 */ /* 0x000fe40000000000 */
[----:B------:R-:W-:Y:S02]  /*b4a0*/  LOP3.LUT R68, R69, 0x380, RZ, 0xc0, !PT ;  /* 0x0000038045447812 */ /* 0x000fe400078ec0ff */
[----:B------:R-:W-:Y:S02]  /*b4b0*/  SEL R151, R70, R71, P0 ;  /* 0x0000004746977207 */ /* 0x000fe40000000000 */
[----:B------:R-:W-:Y:S02]  /*b4c0*/  SEL R99, R71, R70, P0 ;  /* 0x0000004647637207 */ /* 0x000fe40000000000 */
[----:B------:R-:W-:-:S02]  /*b4d0*/  IADD3 R71, P4, R72, 0xc060, RZ ;  /* 0x0000c06048477810 */ /* 0x000fc40007f9e0ff */
[----:B------:R-:W-:Y:S02]  /*b4e0*/  SEL R81, R24, R25, P0 ;  /* 0x0000001918517207 */ /* 0x000fe40000000000 */
[----:B0-----:R-:W-:Y:S02]  /*b4f0*/  SEL R75, R25, R24, P0 ;  /* 0x00000018194b7207 */ /* 0x001fe40000000000 */
[----:B------:R-:W-:Y:S02]  /*b500*/  IADD3 R67, P2, R72, 0xc020, RZ ;  /* 0x0000c02048437810 */ /* 0x000fe40007f5e0ff */
[----:B------:R-:W-:Y:S02]  /*b510*/  SHF.R.U64 R68, R68, 0x3, RZ ;  /* 0x0000000344447819 */ /* 0x000fe400000012ff */
[----:B------:R-:W-:Y:S02]  /*b520*/  IADD3 R25, P6, R72, 0x8060, RZ ;  /* 0x0000806048197810 */ /* 0x000fe40007fde0ff */
[----:B------:R-:W-:-:S02]  /*b530*/  LOP3.LUT R70, R71, 0x380, RZ, 0xc0, !PT ;  /* 0x0000038047467812 */ /* 0x000fc400078ec0ff */
[----:B------:R-:W-:Y:S02]  /*b540*/  SEL R141, R4, R5, P0 ;  /* 0x00000005048d7207 */ /* 0x000fe40000000000 */
[----:B------:R-:W-:Y:S02]  /*b550*/  SEL R96, R5, R4, P0 ;  /* 0x0000000405607207 */ /* 0x000fe40000000000 */
[----:B------:R-:W-:Y:S02]  /*b560*/  LOP3.LUT R66, R67, 0x380, RZ, 0xc0, !PT ;  /* 0x0000038043427812 */ /* 0x000fe400078ec0ff */
[----:B------:R-:W-:Y:S01]  /*b570*/  LOP3.LUT R68, R68, R69, RZ, 0x3c, !PT ;  /* 0x0000004544447212 */ /* 0x000fe200078e3cff */
[----:B------:R-:W-:Y:S01]  /*b580*/  IMAD.X R69, RZ, RZ, R73, P3 ;  /* 0x000000ffff457224 */ /* 0x000fe200018e0649 */
[----:B------:R-:W-:Y:S02]  /*b590*/  LOP3.LUT R4, R25, 0x380, RZ, 0xc0, !PT ;  /* 0x0000038019047812 */ /* 0x000fe400078ec0ff */
[----:B------:R-:W-:-:S02]  /*b5a0*/  SEL R143, R6, R7, P0 ;  /* 0x00000007068f7207 */ /* 0x000fc40000000000 */
[----:B------:R-:W-:Y:S02]  /*b5b0*/  SEL R95, R7, R6, P0 ;  /* 0x00000006075f7207 */ /* 0x000fe40000000000 */
[----:B------:R-:W-:Y:S02]  /*b5c0*/  SHF.R.U64 R70, R70, 0x3, RZ ;  /* 0x0000000346467819 */ /* 0x000fe400000012ff */
[----:B------:R-:W-:Y:S02]  /*b5d0*/  IADD3 R7, P3, R72, 0x20, RZ ;  /* 0x0000002048077810 */ /* 0x000fe40007f7e0ff */
[----:B------:R-:W-:Y:S02]  /*b5e0*/  SEL R87, R40, R41, P0 ;  /* 0x0000002928577207 */ /* 0x000fe40000000000 */
[----:B------:R-:W-:Y:S01]  /*b5f0*/  SEL R77, R41, R40, P0 ;  /* 0x00000028294d7207 */ /* 0x000fe20000000000 */
[----:B------:R-:W-:Y:S01]  /*b600*/  IMAD R40, R184, 0x40, R16 ;  /* 0x00000040b8287824 */ /* 0x000fe200078e0210 */
[----:B------:R-:W-:Y:S01]  /*b610*/  SHF.R.U64 R66, R66, 0x3, RZ ;  /* 0x0000000342427819 */ /* 0x000fe200000012ff */
[----:B------:R-:W-:Y:S01]  /*b620*/  IMAD.MOV.U32 R41, RZ, RZ, 0x2 ;  /* 0x00000002ff297424 */ /* 0x000fe200078e00ff */
[----:B------:R-:W-:-:S02]  /*b630*/  SHF.R.U64 R4, R4, 0x3, RZ ;  /* 0x0000000304047819 */ /* 0x000fc400000012ff */
[----:B------:R-:W-:Y:S02]  /*b640*/  SEL R139, R93, R100, P0 ;  /* 0x000000645d8b7207 */ /* 0x000fe40000000000 */
[----:B------:R-:W-:Y:S02]  /*b650*/  SEL R137, R136, R57, P0 ;  /* 0x0000003988897207 */ /* 0x000fe40000000000 */
[----:B------:R-:W-:Y:S01]  /*b660*/  SEL R92, R57, R136, P0 ;  /* 0x00000088395c7207 */ /* 0x000fe20000000000 */
[--C-:B------:R-:W-:Y:S01]  /*b670*/  IMAD.X R57, RZ, RZ, R73.reuse, P3 ;  /* 0x000000ffff397224 */ /* 0x100fe200018e0649 */
[----:B------:R-:W-:Y:S02]  /*b680*/  SEL R93, R100, R93, P0 ;  /* 0x0000005d645d7207 */ /* 0x000fe40000000000 */
[----:B------:R-:W-:Y:S01]  /*b690*/  LOP3.LUT R70, R70, R71, RZ, 0x3c, !PT ;  /* 0x0000004746467212 */ /* 0x000fe200078e3cff */
[----:B------:R-:W-:Y:S01]  /*b6a0*/  IMAD.X R71, RZ, RZ, R73, P4 ;  /* 0x000000ffff477224 */ /* 0x000fe200020e0649 */
[----:B------:R-:W-:-:S02]  /*b6b0*/  SEL R121, R15, R20, P0 ;  /* 0x000000140f797207 */ /* 0x000fc40000000000 */
[----:B------:R-:W-:Y:S02]  /*b6c0*/  SEL R80, R20, R15, P0 ;  /* 0x0000000f14507207 */ /* 0x000fe40000000000 */
[----:B------:R-:W-:Y:S02]  /*b6d0*/  SEL R153, R63, R62, P0 ;  /* 0x0000003e3f997207 */ /* 0x000fe40000000000 */
[----:B------:R-:W-:Y:S01]  /*b6e0*/  SEL R100, R62, R63, P0 ;  /* 0x0000003f3e647207 */ /* 0x000fe20000000000 */
[----:B------:R-:W-:Y:S01]  /*b6f0*/  IMAD.WIDE R40, R40, R41, UR6 ;  /* 0x0000000628287e25 */ /* 0x000fe2000f8e0229 */
[----:B------:R-:W-:Y:S02]  /*b700*/  LOP3.LUT R66, R66, R67, RZ, 0x3c, !PT ;  /* 0x0000004342427212 */ /* 0x000fe400078e3cff */
[C---:B------:R-:W-:Y:S01]  /*b710*/  IADD3 R15, P4, R72.reuse, 0x8020, RZ ;  /* 0x00008020480f7810 */ /* 0x040fe20007f9e0ff */
[----:B------:R-:W-:Y:S01]  /*b720*/  IMAD.X R67, RZ, RZ, R73, P2 ;  /* 0x000000ffff437224 */ /* 0x000fe200010e0649 */
[----:B------:R-:W-:-:S02]  /*b730*/  IADD3 R6, P3, R72, 0x4000, RZ ;  /* 0x0000400048067810 */ /* 0x000fc40007f7e0ff */
[----:B------:R-:W-:Y:S02]  /*b740*/  LOP3.LUT R62, R4, R25, RZ, 0x3c, !PT ;  /* 0x00000019043e7212 */ /* 0x000fe400078e3cff */
[----:B------:R-:W-:Y:S02]  /*b750*/  SEL R117, R11, R12, P0 ;  /* 0x0000000c0b757207 */ /* 0x000fe40000000000 */
[----:B------:R-:W-:Y:S02]  /*b760*/  SEL R78, R12, R11, P0 ;  /* 0x0000000b0c4e7207 */ /* 0x000fe40000000000 */
[----:B------:R-:W-:Y:S02]  /*b770*/  SEL R123, R21, R28, P0 ;  /* 0x0000001c157b7207 */ /* 0x000fe40000000000 */
[----:B------:R-:W-:Y:S02]  /*b780*/  SEL R82, R28, R21, P0 ;  /* 0x000000151c527207 */ /* 0x000fe40000000000 */
[----:B------:R-:W-:-:S02]  /*b790*/  LOP3.LUT R5, R72, 0x380, RZ, 0xc0, !PT ;  /* 0x0000038048057812 */ /* 0x000fc400078ec0ff */
[----:B------:R-:W-:Y:S02]  /*b7a0*/  LOP3.LUT R4, R7, 0x380, RZ, 0xc0, !PT ;  /* 0x0000038007047812 */ /* 0x000fe400078ec0ff */
[C---:B------:R-:W-:Y:S02]  /*b7b0*/  IADD3 R20, P1, R72.reuse, 0xc000, RZ ;  /* 0x0000c00048147810 */ /* 0x040fe40007f3e0ff */
[C---:B------:R-:W-:Y:S02]  /*b7c0*/  IADD3 R21, P5, R72.reuse, 0x8040, RZ ;  /* 0x0000804048157810 */ /* 0x040fe40007fbe0ff */
[----:B------:R-:W-:Y:S02]  /*b7d0*/  IADD3 R12, P2, R72, 0x8000, RZ ;  /* 0x00008000480c7810 */ /* 0x000fe40007f5e0ff */
[----:B------:R-:W-:Y:S02]  /*b7e0*/  SEL R129, R45, R52, P0 ;  /* 0x000000342d817207 */ /* 0x000fe40000000000 */
[----:B------:R-:W-:Y:S01]  /*b7f0*/  SEL R86, R52, R45, P0 ;  /* 0x0000002d34567207 */ /* 0x000fe20000000000 */
[----:B------:R-:W-:Y:S01]  /*b800*/  IMAD.X R45, RZ, RZ, R73, P3 ;  /* 0x000000ffff2d7224 */ /* 0x000fe200018e0649 */
[----:B------:R-:W-:-:S02]  /*b810*/  SEL R155, R59, R58, P0 ;  /* 0x0000003a3b9b7207 */ /* 0x000fc40000000000 */
[----:B------:R-:W-:Y:S01]  /*b820*/  SEL R101, R58, R59, P0 ;  /* 0x0000003b3a657207 */ /* 0x000fe20000000000 */
[----:B------:R-:W-:Y:S01]  /*b830*/  IMAD.X R59, RZ, RZ, R73, P4 ;  /* 0x000000ffff3b7224 */ /* 0x000fe200020e0649 */
[----:B------:R-:W-:Y:S02]  /*b840*/  SEL R119, R13, R14, P0 ;  /* 0x0000000e0d777207 */ /* 0x000fe40000000000 */
[----:B------:R-:W-:Y:S02]  /*b850*/  SEL R79, R14, R13, P0 ;  /* 0x0000000d0e4f7207 */ /* 0x000fe40000000000 */
[----:B------:R-:W-:Y:S02]  /*b860*/  SEL R127, R37, R44, P0 ;  /* 0x0000002c257f7207 */ /* 0x000fe40000000000 */
[----:B------:R-:W-:Y:S02]  /*b870*/  SEL R85, R44, R37, P0 ;  /* 0x000000252c557207 */ /* 0x000fe40000000000 */
[----:B------:R-:W-:-:S02]  /*b880*/  SEL R145, R8, R9, P0 ;  /* 0x0000000908917207 */ /* 0x000fc40000000000 */
[----:B------:R-:W-:Y:S02]  /*b890*/  SEL R94, R9, R8, P0 ;  /* 0x00000008095e7207 */ /* 0x000fe40000000000 */
[----:B------:R-:W-:Y:S02]  /*b8a0*/  SHF.R.U64 R5, R5, 0x3, RZ ;  /* 0x0000000305057819 */ /* 0x000fe400000012ff */
[----:B------:R-:W-:Y:S01]  /*b8b0*/  SHF.R.U64 R4, R4, 0x3, RZ ;  /* 0x0000000304047819 */ /* 0x000fe200000012ff */
[--C-:B------:R-:W-:Y:S01]  /*b8c0*/  IMAD.X R65, RZ, RZ, R73.reuse, P1 ;  /* 0x000000ffff417224 */ /* 0x100fe200008e0649 */
[----:B------:R-:W-:Y:S01]  /*b8d0*/  SEL R157, R55, R54, P0 ;  /* 0x00000036379d7207 */ /* 0x000fe20000000000 */
[--C-:B------:R-:W-:Y:S01]  /*b8e0*/  IMAD.X R63, RZ, RZ, R73.reuse, P6 ;  /* 0x000000ffff3f7224 */ /* 0x100fe200030e0649 */
[----:B------:R-:W-:Y:S01]  /*b8f0*/  SEL R102, R54, R55, P0 ;  /* 0x0000003736667207 */ /* 0x000fe20000000000 */
[--C-:B------:R-:W-:Y:S01]  /*b900*/  IMAD.X R61, RZ, RZ, R73.reuse, P5 ;  /* 0x000000ffff3d7224 */ /* 0x100fe200028e0649 */
[----:B------:R-:W-:Y:S01]  /*b910*/  IADD3 R9, P4, R72, 0x40, RZ ;  /* 0x0000004048097810 */ /* 0x000fe20007f9e0ff */
[----:B------:R-:W-:Y:S01]  /*b920*/  IMAD.X R55, RZ, RZ, R73, P2 ;  /* 0x000000ffff377224 */ /* 0x000fe200010e0649 */
[----:B------:R-:W-:-:S02]  /*b930*/  LOP3.LUT R14, R20, 0x380, RZ, 0xc0, !PT ;  /* 0x00000380140e7812 */ /* 0x000fc400078ec0ff */
[----:B------:R-:W-:Y:S02]  /*b940*/  IADD3 R37, P3, R40, 0x2000, RZ ;  /* 0x0000200028257810 */ /* 0x000fe40007f7e0ff */
[----:B------:R-:W-:Y:S02]  /*b950*/  SEL R147, R10, R49, P0 ;  /* 0x000000310a937207 */ /* 0x000fe40000000000 */
[----:B------:R-:W-:Y:S02]  /*b960*/  SEL R97, R49, R10, P0 ;  /* 0x0000000a31617207 */ /* 0x000fe40000000000 */
[C---:B------:R-:W-:Y:S02]  /*b970*/  IADD3 R13, P1, R72.reuse, 0x4060, RZ ;  /* 0x00004060480d7810 */ /* 0x040fe40007f3e0ff */
[C---:B------:R-:W-:Y:S02]  /*b980*/  IADD3 R10, P6, R72.reuse, 0x4040, RZ ;  /* 0x00004040480a7810 */ /* 0x040fe40007fde0ff */
[----:B------:R-:W-:-:S02]  /*b990*/  IADD3 R8, P5, R72, 0x4020, RZ ;  /* 0x0000402048087810 */ /* 0x000fc40007fbe0ff */
[----:B------:R-:W-:Y:S02]  /*b9a0*/  IADD3 R11, P2, R72, 0x60, RZ ;  /* 0x00000060480b7810 */ /* 0x000fe40007f5e0ff */
[----:B------:R-:W-:Y:S02]  /*b9b0*/  SEL R125, R29, R36, P0 ;  /* 0x000000241d7d7207 */ /* 0x000fe40000000000 */
[----:B------:R-:W-:Y:S02]  /*b9c0*/  SEL R84, R36, R29, P0 ;  /* 0x0000001d24547207 */ /* 0x000fe40000000000 */
[----:B------:R-:W-:Y:S02]  /*b9d0*/  LOP3.LUT R72, R5, R72, RZ, 0x3c, !PT ;  /* 0x0000004805487212 */ /* 0x000fe400078e3cff */
[----:B------:R-:W-:Y:S02]  /*b9e0*/  LOP3.LUT R56, R4, R7, RZ, 0x3c, !PT ;  /* 0x0000000704387212 */ /* 0x000fe400078e3cff */
[----:B------:R-:W-:-:S02]  /*b9f0*/  SHF.R.U64 R5, R14, 0x3, RZ ;  /* 0x000000030e057819 */ /* 0x000fc400000012ff */
[----:B------:R-:W-:Y:S02]  /*ba00*/  LOP3.LUT R4, R9, 0x380, RZ, 0xc0, !PT ;  /* 0x0000038009047812 */ /* 0x000fe400078ec0ff */
[----:B------:R-:W-:Y:S02]  /*ba10*/  LOP3.LUT R36, R37, 0x380, RZ, 0xc0, !PT ;  /* 0x0000038025247812 */ /* 0x000fe400078ec0ff */
[----:B------:R-:W-:Y:S02]  /*ba20*/  LOP3.LUT R14, R15, 0x380, RZ, 0xc0, !PT ;  /* 0x000003800f0e7812 */ /* 0x000fe400078ec0ff */
[----:B------:R-:W-:Y:S02]  /*ba30*/  SHF.R.U64 R4, R4, 0x3, RZ ;  /* 0x0000000304047819 */ /* 0x000fe400000012ff */
[----:B------:R-:W-:Y:S02]  /*ba40*/  SHF.R.U64 R36, R36, 0x3, RZ ;  /* 0x0000000324247819 */ /* 0x000fe400000012ff */
[----:B------:R-:W-:-:S02]  /*ba50*/  SHF.R.U64 R14, R14, 0x3, RZ ;  /* 0x000000030e0e7819 */ /* 0x000fc400000012ff */
[----:B------:R-:W-:Y:S02]  /*ba60*/  SEL R163, R43, R42, P0 ;  /* 0x0000002a2ba37207 */ /* 0x000fe40000000000 */
[----:B------:R-:W-:Y:S01]  /*ba70*/  SEL R106, R42, R43, P0 ;  /* 0x0000002b2a6a7207 */ /* 0x000fe20000000000 */
[----:B------:R-:W-:Y:S01]  /*ba80*/  IMAD.X R43, RZ, RZ, R73, P4 ;  /* 0x000000ffff2b7224 */ /* 0x000fe200020e0649 */
[----:B------:R-:W-:Y:S02]  /*ba90*/  LOP3.LUT R42, R4, R9, RZ, 0x3c, !PT ;  /* 0x00000009042a7212 */ /* 0x000fe400078e3cff */
[----:B------:R-:W-:Y:S01]  /*baa0*/  LOP3.LUT R36, R36, R37, RZ, 0x3c, !PT ;  /* 0x0000002524247212 */ /* 0x000fe200078e3cff */
[----:B------:R-:W-:Y:S01]  /*bab0*/  IMAD.X R37, RZ, RZ, R41, P3 ;  /* 0x000000ffff257224 */ /* 0x000fe200018e0629 */
[----:B------:R-:W-:Y:S02]  /*bac0*/  LOP3.LUT R64, R5, R20, RZ, 0x3c, !PT ;  /* 0x0000001405407212 */ /* 0x000fe400078e3cff */
[----:B------:R-:W-:-:S02]  /*bad0*/  LOP3.LUT R58, R14, R15, RZ, 0x3c, !PT ;  /* 0x0000000f0e3a7212 */ /* 0x000fc400078e3cff */
[----:B------:R-:W-:Y:S02]  /*bae0*/  LOP3.LUT R5, R12, 0x380, RZ, 0xc0, !PT ;  /* 0x000003800c057812 */ /* 0x000fe400078ec0ff */
[----:B------:R-:W-:Y:S02]  /*baf0*/  IADD3 R15, P3, R40, 0x8000, RZ ;  /* 0x00008000280f7810 */ /* 0x000fe40007f7e0ff */
[----:B------:R-:W-:Y:S02]  /*bb00*/  MOV R132, R42 ;  /* 0x0000002a00847202 */ /* 0x000fe40000000f00 */
[----:B------:R-:W-:Y:S01]  /*bb10*/  SHF.R.U64 R5, R5, 0x3, RZ ;  /* 0x0000000305057819 */ /* 0x000fe200000012ff */
[----:B------:R-:W0:Y:S01]  /*bb20*/  LDC R42, c[0x0][0xbe8] ;  /* 0x0002fa00ff2a7b82 */ /* 0x000e220000000800 */
[----:B------:R-:W-:Y:S02]  /*bb30*/  LOP3.LUT R14, R15, 0x380, RZ, 0xc0, !PT ;  /* 0x000003800f0e7812 */ /* 0x000fe400078ec0ff */
[----:B------:R-:W-:-:S02]  /*bb40*/  LOP3.LUT R54, R5, R12, RZ, 0x3c, !PT ;  /* 0x0000000c05367212 */ /* 0x000fc400078e3cff */
[----:B------:R-:W-:Y:S02]  /*bb50*/  SHF.R.U64 R14, R14, 0x3, RZ ;  /* 0x000000030e0e7819 */ /* 0x000fe400000012ff */
[----:B------:R-:W-:Y:S02]  /*bb60*/  LOP3.LUT R5, R8, 0x380, RZ, 0xc0, !PT ;  /* 0x0000038008057812 */ /* 0x000fe400078ec0ff */
[----:B------:R-:W-:Y:S01]  /*bb70*/  LOP3.LUT R14, R14, R15, RZ, 0x3c, !PT ;  /* 0x0000000f0e0e7212 */ /* 0x000fe200078e3cff */
[----:B------:R-:W-:Y:S01]  /*bb80*/  IMAD.X R15, RZ, RZ, R41, P3 ;  /* 0x000000ffff0f7224 */ /* 0x000fe200018e0629 */
[----:B------:R-:W-:Y:S02]  /*bb90*/  SHF.R.U64 R5, R5, 0x3, RZ ;  /* 0x0000000305057819 */ /* 0x000fe400000012ff */
[----:B------:R-:W-:Y:S02]  /*bba0*/  IADD3 R9, P3, R40, 0xe000, RZ ;  /* 0x0000e00028097810 */ /* 0x000fe40007f7e0ff */
[----:B------:R-:W-:-:S02]  /*bbb0*/  LOP3.LUT R12, R13, 0x380, RZ, 0xc0, !PT ;  /* 0x000003800d0c7812 */ /* 0x000fc400078ec0ff */
[----:B------:R-:W-:Y:S02]  /*bbc0*/  SEL R149, R116, R109, P0 ;  /* 0x0000006d74957207 */ /* 0x000fe40000000000 */
[----:B------:R-:W-:Y:S02]  /*bbd0*/  SEL R98, R109, R116, P0 ;  /* 0x000000746d627207 */ /* 0x000fe40000000000 */
[----:B------:R-:W-:Y:S02]  /*bbe0*/  SEL R161, R47, R46, P0 ;  /* 0x0000002e2fa17207 */ /* 0x000fe40000000000 */
[----:B------:R-:W-:Y:S01]  /*bbf0*/  SEL R104, R46, R47, P0 ;  /* 0x0000002f2e687207 */ /* 0x000fe20000000000 */
[----:B------:R-:W-:Y:S01]  /*bc00*/  IMAD.X R47, RZ, RZ, R73, P2 ;  /* 0x000000ffff2f7224 */ /* 0x000fe200010e0649 */
[----:B------:R-:W-:Y:S02]  /*bc10*/  SEL R167, R35, R34, P0 ;  /* 0x0000002223a77207 */ /* 0x000fe40000000000 */
[----:B------:R-:W-:-:S02]  /*bc20*/  SEL R109, R34, R35, P0 ;  /* 0x00000023226d7207 */ /* 0x000fc40000000000 */
[----:B------:R-:W-:Y:S02]  /*bc30*/  LOP3.LUT R48, R5, R8, RZ, 0x3c, !PT ;  /* 0x0000000805307212 */ /* 0x000fe400078e3cff */
[----:B------:R-:W-:Y:S02]  /*bc40*/  IADD3 R35, P2, R40, 0x3000, RZ ;  /* 0x0000300028237810 */ /* 0x000fe40007f5e0ff */
[----:B------:R-:W-:Y:S02]  /*bc50*/  LOP3.LUT R8, R9, 0x380, RZ, 0xc0, !PT ;  /* 0x0000038009087812 */ /* 0x000fe400078ec0ff */
[----:B------:R-:W-:Y:S02]  /*bc60*/  SHF.R.U64 R12, R12, 0x3, RZ ;  /* 0x000000030c0c7819 */ /* 0x000fe400000012ff */
[----:B------:R-:W-:Y:S02]  /*bc70*/  LOP3.LUT R4, R11, 0x380, RZ, 0xc0, !PT ;  /* 0x000003800b047812 */ /* 0x000fe400078ec0ff */
[----:B------:R-:W-:-:S02]  /*bc80*/  LOP3.LUT R5, R6, 0x380, RZ, 0xc0, !PT ;  /* 0x0000038006057812 */ /* 0x000fc400078ec0ff */
[----:B------:R-:W-:Y:S02]  /*bc90*/  SEL R115, R53, R60, P0 ;  /* 0x0000003c35737207 */ /* 0x000fe40000000000 */
[----:B------:R-:W-:Y:S01]  /*bca0*/  SEL R88, R60, R53, P0 ;  /* 0x000000353c587207 */ /* 0x000fe20000000000 */
[----:B------:R-:W-:Y:S01]  /*bcb0*/  IMAD.X R53, RZ, RZ, R73, P1 ;  /* 0x000000ffff357224 */ /* 0x000fe200008e0649 */
[----:B------:R-:W-:Y:S02]  /*bcc0*/  LOP3.LUT R34, R35, 0x380, RZ, 0xc0, !PT ;  /* 0x0000038023227812 */ /* 0x000fe400078ec0ff */
[----:B------:R-:W-:Y:S02]  /*bcd0*/  SHF.R.U64 R8, R8, 0x3, RZ ;  /* 0x0000000308087819 */ /* 0x000fe400000012ff */
[----:B------:R-:W-:Y:S02]  /*bce0*/  LOP3.LUT R20, R21, 0x380, RZ, 0xc0, !PT ;  /* 0x0000038015147812 */ /* 0x000fe400078ec0ff */
[----:B------:R-:W-:-:S02]  /*bcf0*/  LOP3.LUT R52, R12, R13, RZ, 0x3c, !PT ;  /* 0x0000000d0c347212 */ /* 0x000fc400078e3cff */
[----:B------:R-:W-:Y:S02]  /*bd00*/  SHF.R.U64 R4, R4, 0x3, RZ ;  /* 0x0000000304047819 */ /* 0x000fe400000012ff */
[----:B------:R-:W-:Y:S02]  /*bd10*/  SHF.R.U64 R5, R5, 0x3, RZ ;  /* 0x0000000305057819 */ /* 0x000fe400000012ff */
[----:B------:R-:W-:Y:S02]  /*bd20*/  LOP3.LUT R7, R10, 0x380, RZ, 0xc0, !PT ;  /* 0x000003800a077812 */ /* 0x000fe400078ec0ff */
[----:B------:R-:W-:Y:S02]  /*bd30*/  SHF.R.U64 R34, R34, 0x3, RZ ;  /* 0x0000000322227819 */ /* 0x000fe400000012ff */
[----:B------:R-:W-:Y:S01]  /*bd40*/  LOP3.LUT R8, R8, R9, RZ, 0x3c, !PT ;  /* 0x0000000908087212 */ /* 0x000fe200078e3cff */
[----:B------:R-:W-:Y:S01]  /*bd50*/  IMAD.X R9, RZ, RZ, R41, P3 ;  /* 0x000000ffff097224 */ /* 0x000fe200018e0629 */
[----:B------:R-:W-:-:S02]  /*bd60*/  SHF.R.U64 R20, R20, 0x3, RZ ;  /* 0x0000000314147819 */ /* 0x000fc400000012ff */
[----:B------:R-:W-:Y:S02]  /*bd70*/  LOP3.LUT R46, R4, R11, RZ, 0x3c, !PT ;  /* 0x0000000b042e7212 */ /* 0x000fe400078e3cff */
[----:B------:R-:W-:Y:S02]  /*bd80*/  MOV R108, R52 ;  /* 0x00000034006c7202 */ /* 0x000fe40000000f00 */
[----:B------:R-:W-:Y:S02]  /*bd90*/  LOP3.LUT R44, R5, R6, RZ, 0x3c, !PT ;  /* 0x00000006052c7212 */ /* 0x000fe400078e3cff */
[----:B0-----:R-:W-:Y:S02]  /*bda0*/  ISETP.NE.AND P3, PT, R42, 0x1, PT ;  /* 0x000000012a00780c */ /* 0x001fe40003f65270 */
[----:B------:R-:W-:Y:S02]  /*bdb0*/  SHF.R.U64 R7, R7, 0x3, RZ ;  /* 0x0000000307077819 */ /* 0x000fe400000012ff */
[----:B------:R-:W-:-:S02]  /*bdc0*/  SEL R135, R128, R91, P0 ;  /* 0x0000005b80877207 */ /* 0x000fc40000000000 */
[----:B------:R-:W-:Y:S01]  /*bdd0*/  LOP3.LUT R34, R34, R35, RZ, 0x3c, !PT ;  /* 0x0000002322227212 */ /* 0x000fe200078e3cff */
[----:B------:R-:W-:Y:S01]  /*bde0*/  IMAD.X R35, RZ, RZ, R41, P2 ;  /* 0x000000ffff237224 */ /* 0x000fe200010e0629 */
[----:B------:R-:W-:Y:S02]  /*bdf0*/  SEL R91, R91, R128, P0 ;  /* 0x000000805b5b7207 */ /* 0x000fe40000000000 */
[----:B------:R-:W-:Y:S01]  /*be00*/  LOP3.LUT R60, R20, R21, RZ, 0x3c, !PT ;  /* 0x00000015143c7212 */ /* 0x000fe200078e3cff */
[--C-:B------:R-:W-:Y:S01]  /*be10*/  IMAD.X R49, RZ, RZ, R73.reuse, P5 ;  /* 0x000000ffff317224 */ /* 0x100fe200028e0649 */
[----:B------:R-:W-:Y:S02]  /*be20*/  SEL R159, R51, R50, P0 ;  /* 0x00000032339f7207 */ /* 0x000fe40000000000 */
[----:B------:R-:W-:Y:S01]  /*be30*/  SEL R103, R50, R51, P0 ;  /* 0x0000003332677207 */ /* 0x000fe20000000000 */
[----:B------:R-:W-:Y:S01]  /*be40*/  IMAD.X R51, RZ, RZ, R73, P6 ;  /* 0x000000ffff337224 */ /* 0x000fe200030e0649 */
[----:B------:R-:W-:-:S02]  /*be50*/  IADD3 R21, P2, R40, 0x9000, RZ ;  /* 0x0000900028157810 */ /* 0x000fc40007f5e0ff */
[----:B------:R-:W-:Y:S02]  /*be60*/  MOV R128, R44 ;  /* 0x0000002c00807202 */ /* 0x000fe40000000f00 */
[----:B------:R-:W-:Y:S02]  /*be70*/  MOV R130, R46 ;  /* 0x0000002e00827202 */ /* 0x000fe40000000f00 */
[----:B------:R-:W-:Y:S02]  /*be80*/  LOP3.LUT R50, R7, R10, RZ, 0x3c, !PT ;  /* 0x0000000a07327212 */ /* 0x000fe400078e3cff */
[----:B--2---:R-:W-:Y:S01]  /*be90*/  LOP3.LUT R53, R74, 0x2, RZ, 0x3c, !PT ;  /* 0x000000024a357812 */ /* 0x004fe200078e3cff */
[----:B------:R-:W-:Y:S01]  /*bea0*/  SHFL.IDX PT, R46, R81, R74, 0x1c1f ;  /* 0x001c1f4a512e7589 */ /* 0x000fe200000e0000 */
[----:B------:R-:W-:Y:S02]  /*beb0*/  SEL R83, R32, R33, P0 ;  /* 0x0000002120537207 */ /* 0x000fe40000000000 */
[----:B------:R-:W-:Y:S01]  /*bec0*/  SEL R76, R33, R32, P0 ;  /* 0x00000020214c7207 */ /* 0x000fe20000000000 */
[----:B------:R-:W0:Y:S01]  /*bed0*/  SHFL.IDX PT, R45, R75, R53, 0x1c1f ;  /* 0x001c1f354b2d7589 */ /* 0x000e2200000e0000 */
[----:B------:R-:W-:-:S03]  /*bee0*/  LOP3.LUT R20, R21, 0x380, RZ, 0xc0, !PT ;  /* 0x0000038015147812 */ /* 0x000fc600078ec0ff */
[----:B------:R-:W-:Y:S01]  /*bef0*/  SHFL.IDX PT, R141, R141, R74, 0x1c1f ;  /* 0x001c1f4a8d8d7589 */ /* 0x000fe200000e0000 */
[----:B------:R-:W-:-:S03]  /*bf00*/  MOV R64, R64 ;  /* 0x0000004000407202 */ /* 0x000fc60000000f00 */
[----:B------:R-:W1:Y:S01]  /*bf10*/  SHFL.IDX PT, R96, R96, R53, 0x1c1f ;  /* 0x001c1f3560607589 */ /* 0x000e6200000e0000 */
[----:B------:R-:W-:Y:S02]  /*bf20*/  MOV R111, R50 ;  /* 0x00000032006f7202 */ /* 0x000fe40000000f00 */
[----:B------:R-:W-:Y:S01]  /*bf30*/  MOV R113, R48 ;  /* 0x0000003000717202 */ /* 0x000fe20000000f00 */
[----:B------:R-:W-:Y:S01]  /*bf40*/  SHFL.IDX PT, R50, R83, R74, 0x1c1f ;  /* 0x001c1f4a53327589 */ /* 0x000fe200000e0000 */
[----:B------:R-:W-:Y:S02]  /*bf50*/  MOV R68, R68 ;  /* 0x0000004400447202 */ /* 0x000fe40000000f00 */
[----:B------:R-:W-:Y:S01]  /*bf60*/  MOV R65, R62 ;  /* 0x0000003e00417202 */ /* 0x000fe20000000f00 */
[----:B------:R-:W2:Y:S01]  /*bf70*/  SHFL.IDX PT, R49, R76, R53, 0x1c1f ;  /* 0x001c1f354c317589 */ /* 0x000ea200000e0000 */
[----:B------:R-:W-:Y:S02]  /*bf80*/  SHF.R.U64 R20, R20, 0x3, RZ ;  /* 0x0000000314147819 */ /* 0x000fe400000012ff */
[----:B------:R-:W-:Y:S01]  /*bf90*/  MOV R70, R70 ;  /* 0x0000004600467202 */ /* 0x000fe20000000f00 */
[----:B------:R3:W-:Y:S01]  /*bfa0*/  SHFL.IDX PT, R62, R79, R53, 0x1c1f ;  /* 0x001c1f354f3e7589 */ /* 0x0007e200000e0000 */
[----:B------:R-:W-:-:S02]  /*bfb0*/  MOV R69, R58 ;  /* 0x0000003a00457202 */ /* 0x000fc40000000f00 */
[----:B------:R-:W-:Y:S01]  /*bfc0*/  MOV R118, R56 ;  /* 0x0000003800767202 */ /* 0x000fe20000000f00 */
[----:B------:R-:W-:Y:S01]  /*bfd0*/  SHFL.IDX PT, R58, R117, R74, 0x1c1f ;  /* 0x001c1f4a753a7589 */ /* 0x000fe200000e0000 */
[----:B------:R-:W-:Y:S02]  /*bfe0*/  MOV R66, R66 ;  /* 0x0000004200427202 */ /* 0x000fe40000000f00 */
[----:B------:R-:W-:Y:S01]  /*bff0*/  MOV R71, R54 ;  /* 0x0000003600477202 */ /* 0x000fe20000000f00 */
[----:B------:R-:W-:Y:S01]  /*c000*/  SHFL.IDX PT, R143, R143, R74, 0x1c1f ;  /* 0x001c1f4a8f8f7589 */ /* 0x000fe200000e0000 */
[----:B------:R-:W-:Y:S01]  /*c010*/  MOV R67, R60 ;  /* 0x0000003c00437202 */ /* 0x000fe20000000f00 */
[----:B---3--:R-:W3:Y:S02]  /*c020*/  @P3 LDC R79, c[0x0][0xbec] ;  /* 0x0002fb00ff4f3b82 */ /* 0x008ee40000000800 */
[----:B------:R-:W-:Y:S01]  /*c030*/  SHFL.IDX PT, R57, R78, R53, 0x1c1f ;  /* 0x001c1f354e397589 */ /* 0x000fe200000e0000 */
[----:B------:R-:W-:-:S03]  /*c040*/  LOP3.LUT R20, R20, R21, RZ, 0x3c, !PT ;  /* 0x0000001514147212 */ /* 0x000fc600078e3cff */
[----:B------:R-:W4:Y:S01]  /*c050*/  SHFL.IDX PT, R52, R95, R53, 0x1c1f ;  /* 0x001c1f355f347589 */ /* 0x000f2200000e0000 */
[----:B------:R-:W-:-:S03]  /*c060*/  IMAD.X R21, RZ, RZ, R41, P2 ;  /* 0x000000ffff157224 */ /* 0x000fc600010e0629 */
[----:B------:R-:W-:Y:S04]  /*c070*/  SHFL.IDX PT, R54, R87, R74, 0x1c1f ;  /* 0x001c1f4a57367589 */ /* 0x000fe800000e0000 */
[----:B------:R-:W4:Y:S01]  /*c080*/  SHFL.IDX PT, R77, R77, R53, 0x1c1f ;  /* 0x001c1f354d4d7589 */ /* 0x000f2200000e0000 */
[----:B------:R-:W-:-:S03]  /*c090*/  SEL R165, R39, R38, P0 ;  /* 0x0000002627a57207 */ /* 0x000fc60000000000 */
[----:B------:R-:W-:Y:S01]  /*c0a0*/  SHFL.IDX PT, R145, R145, R74, 0x1c1f ;  /* 0x001c1f4a91917589 */ /* 0x000fe200000e0000 */
[----:B------:R-:W-:-:S03]  /*c0b0*/  SEL R107, R38, R39, P0 ;  /* 0x00000027266b7207 */ /* 0x000fc60000000000 */
[----:B------:R-:W-:Y:S01]  /*c0c0*/  SHFL.IDX PT, R147, R147, R74, 0x1c1f ;  /* 0x001c1f4a93937589 */ /* 0x000fe200000e0000 */
[----:B------:R-:W-:-:S03]  /*c0d0*/  IADD3 R105, P2, R40, 0xf000, RZ ;  /* 0x0000f00028697810 */ /* 0x000fc60007f5e0ff */
[----:B------:R-:W3:Y:S04]  /*c0e0*/  SHFL.IDX PT, R94, R94, R53, 0x1c1f ;  /* 0x001c1f355e5e7589 */ /* 0x000ee800000e0000 */
[----:B------:R-:W3:Y:S01]  /*c0f0*/  SHFL.IDX PT, R60, R97, R53, 0x1c1f ;  /* 0x001c1f35613c7589 */ /* 0x000ee200000e0000 */
[----:B------:R-:W-:-:S03]  /*c100*/  IADD3 R39, P4, R40, 0x1000, RZ ;  /* 0x0000100028277810 */ /* 0x000fc60007f9e0ff */
[----:B------:R-:W3:Y:S04]  /*c110*/  SHFL.IDX PT, R119, R119, R74, 0x1c1f ;  /* 0x001c1f4a77777589 */ /* 0x000ee800000e0000 */
[----:B------:R-:W-:Y:S04]  /*c120*/  SHFL.IDX PT, R149, R149, R74, 0x1c1f ;  /* 0x001c1f4a95957589 */ /* 0x000fe800000e0000 */
[----:B------:R0:W-:Y:S04]  /*c130*/  SHFL.IDX PT, R122, R85, R53, 0x1c1f ;  /* 0x001c1f35557a7589 */ /* 0x0001e800000e0000 */
[----:B------:R-:W3:Y:S01]  /*c140*/  SHFL.IDX PT, R98, R98, R53, 0x1c1f ;  /* 0x001c1f3562627589 */ /* 0x000ee200000e0000 */
[----:B------:R-:W-:Y:S01]  /*c150*/  LOP3.LUT R10, R105, 0x380, RZ, 0xc0, !PT ;  /* 0x00000380690a7812 */ /* 0x000fe200078ec0ff */
[----:B0-----:R-:W0:Y:S02]  /*c160*/  @P3 LDC R85, c[0x0][0xbf0] ;  /* 0x0002fc00ff553b82 */ /* 0x001e240000000800 */
[----:B------:R-:W-:Y:S01]  /*c170*/  SHFL.IDX PT, R121, R121, R74, 0x1c1f ;  /* 0x001c1f4a79797589 */ /* 0x000fe200000e0000 */
[----:B------:R-:W-:-:S03]  /*c180*/  LOP3.LUT R38, R39, 0x380, RZ, 0xc0, !PT ;  /* 0x0000038027267812 */ /* 0x000fc600078ec0ff */
[----:B------:R-:W-:Y:S04]  /*c190*/  SHFL.IDX PT, R120, R129, R74, 0x1c1f ;  /* 0x001c1f4a81787589 */ /* 0x000fe800000e0000 */
[----:B------:R-:W-:Y:S04]  /*c1a0*/  SHFL.IDX PT, R151, R151, R74, 0x1c1f ;  /* 0x001c1f4a97977589 */ /* 0x000fe800000e0000 */
[----:B------:R-:W0:Y:S04]  /*c1b0*/  SHFL.IDX PT, R80, R80, R53, 0x1c1f ;  /* 0x001c1f3550507589 */ /* 0x000e2800000e0000 */
[----:B------:R-:W0:Y:S04]  /*c1c0*/  SHFL.IDX PT, R78, R99, R53, 0x1c1f ;  /* 0x001c1f35634e7589 */ /* 0x000e2800000e0000 */
[----:B------:R-:W-:Y:S04]  /*c1d0*/  SHFL.IDX PT, R123, R123, R74, 0x1c1f ;  /* 0x001c1f4a7b7b7589 */ /* 0x000fe800000e0000 */
[----:B------:R-:W-:Y:S04]  /*c1e0*/  SHFL.IDX PT, R153, R153, R74, 0x1c1f ;  /* 0x001c1f4a99997589 */ /* 0x000fe800000e0000 */
[----:B------:R-:W0:Y:S04]  /*c1f0*/  SHFL.IDX PT, R82, R82, R53, 0x1c1f ;  /* 0x001c1f3552527589 */ /* 0x000e2800000e0000 */
[----:B------:R-:W-:Y:S04]  /*c200*/  SHFL.IDX PT, R129, R86, R53, 0x1c1f ;  /* 0x001c1f3556817589 */ /* 0x000fe800000e0000 */
[----:B------:R-:W0:Y:S01]  /*c210*/  SHFL.IDX PT, R100, R100, R53, 0x1c1f ;  /* 0x001c1f3564647589 */ /* 0x000e2200000e0000 */
[----:B------:R-:W-:-:S03]  /*c220*/  IADD3 R33, P1, R40, 0x4000, RZ ;  /* 0x0000400028217810 */ /* 0x000fc60007f3e0ff */
[----:B------:R-:W-:Y:S01]  /*c230*/  SHFL.IDX PT, R125, R125, R74, 0x1c1f ;  /* 0x001c1f4a7d7d7589 */ /* 0x000fe200000e0000 */
[----:B------:R-:W-:-:S03]  /*c240*/  SHF.R.U64 R10, R10, 0x3, RZ ;  /* 0x000000030a0a7819 */ /* 0x000fc600000012ff */
[----:B------:R-:W-:Y:S04]  /*c250*/  SHFL.IDX PT, R155, R155, R74, 0x1c1f ;  /* 0x001c1f4a9b9b7589 */ /* 0x000fe800000e0000 */
[----:B------:R-:W0:Y:S04]  /*c260*/  SHFL.IDX PT, R84, R84, R53, 0x1c1f ;  /* 0x001c1f3554547589 */ /* 0x000e2800000e0000 */
[----:B------:R-:W0:Y:S01]  /*c270*/  SHFL.IDX PT, R86, R101, R53, 0x1c1f ;  /* 0x001c1f3565567589 */ /* 0x000e2200000e0000 */
[----:B------:R-:W-:Y:S02]  /*c280*/  SHF.R.U64 R38, R38, 0x3, RZ ;  /* 0x0000000326267819 */ /* 0x000fe400000012ff */
[----:B------:R-:W-:-:S02]  /*c290*/  SEL R44, R46, R45, P0 ;  /* 0x0000002d2e2c7207 */ /* 0x000fc40000000000 */
[----:B------:R-:W-:Y:S02]  /*c2a0*/  LOP3.LUT R32, R33, 0x380, RZ, 0xc0, !PT ;  /* 0x0000038021207812 */ /* 0x000fe400078ec0ff */
[----:B------:R-:W-:Y:S02]  /*c2b0*/  LOP3.LUT R10, R10, R105, RZ, 0x3c, !PT ;  /* 0x000000690a0a7212 */ /* 0x000fe400078e3cff */
[----:B------:R-:W-:Y:S01]  /*c2c0*/  SEL R46, R45, R46, P0 ;  /* 0x0000002e2d2e7207 */ /* 0x000fe20000000000 */
[----:B------:R2:W-:Y:S01]  /*c2d0*/  SHFL.IDX PT, R75, R92, R53, 0x1c1f ;  /* 0x001c1f355c4b7589 */ /* 0x0005e200000e0000 */
[----:B------:R-:W-:Y:S02]  /*c2e0*/  SEL R171, R27, R26, P0 ;  /* 0x0000001a1bab7207 */ /* 0x000fe40000000000 */
[----:B------:R-:W-:Y:S01]  /*c2f0*/  LOP3.LUT R38, R38, R39, RZ, 0x3c, !PT ;  /* 0x0000002726267212 */ /* 0x000fe200078e3cff */
[----:B------:R-:W-:Y:S01]  /*c300*/  IMAD.X R39, RZ, RZ, R41, P4 ;  /* 0x000000ffff277224 */ /* 0x000fe200020e0629 */
[----:B------:R-:W-:-:S02]  /*c310*/  MOV R105, R72 ;  /* 0x0000004800697202 */ /* 0x000fc40000000f00 */
[----:B-1----:R-:W-:Y:S02]  /*c320*/  SEL R45, R141, R96, P0 ;  /* 0x000000608d2d7207 */ /* 0x002fe40000000000 */
[----:B------:R-:W-:Y:S01]  /*c330*/  SEL R47, R96, R141, P0 ;  /* 0x0000008d602f7207 */ /* 0x000fe20000000000 */
[----:B--2---:R-:W-:Y:S01]  /*c340*/  VIADD R92, R17, UR38 ;  /* 0x00000026115c7c36 */ /* 0x004fe20008000000 */
[----:B------:R-:W-:Y:S02]  /*c350*/  SEL R169, R31, R30, P0 ;  /* 0x0000001e1fa97207 */ /* 0x000fe40000000000 */
[----:B------:R-:W-:Y:S02]  /*c360*/  SEL R112, R30, R31, P0 ;  /* 0x0000001f1e707207 */ /* 0x000fe40000000000 */
[----:B------:R-:W-:Y:S01]  /*c370*/  SEL R114, R26, R27, P0 ;  /* 0x0000001b1a727207 */ /* 0x000fe20000000000 */
[----:B------:R-:W-:Y:S01]  /*c380*/  UIMAD UR5, UR10, UR8, URZ ;  /* 0x000000080a0572a4 */ /* 0x000fe2000f8e023f */
[----:B------:R-:W-:-:S02]  /*c390*/  IADD3 R27, P4, R40, 0x7000, RZ ;  /* 0x00007000281b7810 */ /* 0x000fc40007f9e0ff */
[----:B------:R-:W-:Y:S01]  /*c3a0*/  SHF.R.U64 R32, R32, 0x3, RZ ;  /* 0x0000000320207819 */ /* 0x000fe200000012ff */
[----:B------:R3:W-:Y:S01]  /*c3b0*/  STSM.16.M88.4 [R105], R44 ;  /* 0x0000002c69007844 */ /* 0x0007e20000000200 */
[----:B------:R-:W-:Y:S02]  /*c3c0*/  SEL R48, R50, R49, P0 ;  /* 0x0000003132307207 */ /* 0x000fe40000000000 */
[----:B------:R-:W-:Y:S01]  /*c3d0*/  SEL R50, R49, R50, P0 ;  /* 0x0000003231327207 */ /* 0x000fe20000000000 */
[----:B------:R-:W1:Y:S01]  /*c3e0*/  SHFL.IDX PT, R127, R127, R74, 0x1c1f ;  /* 0x001c1f4a7f7f7589 */ /* 0x000e6200000e0000 */
[----:B------:R-:W-:Y:S01]  /*c3f0*/  LOP3.LUT R26, R27, 0x380, RZ, 0xc0, !PT ;  /* 0x000003801b1a7812 */ /* 0x000fe200078ec0ff */
[----:B------:R-:W-:Y:S01]  /*c400*/  UIMAD.WIDE.U32 UR6, UR37, UR8, URZ ;  /* 0x00000008250672a5 */ /* 0x000fe2000f8e003f */
[----:B----4-:R-:W-:Y:S01]  /*c410*/  SEL R49, R143, R52, P0 ;  /* 0x000000348f317207 */ /* 0x010fe20000000000 */
[----:B------:R-:W-:Y:S01]  /*c420*/  SHFL.IDX PT, R115, R115, R74, 0x1c1f ;  /* 0x001c1f4a73737589 */ /* 0x000fe200000e0000 */
[----:B------:R-:W-:Y:S01]  /*c430*/  SEL R51, R52, R143, P0 ;  /* 0x0000008f34337207 */ /* 0x000fe20000000000 */
[----:B------:R-:W-:Y:S01]  /*c440*/  UIMAD UR5, UR37, UR9, UR5 ;  /* 0x00000009250572a4 */ /* 0x000fe2000f8e0205 */
[----:B------:R-:W-:Y:S01]  /*c450*/  SEL R56, R58, R57, P0 ;  /* 0x000000393a387207 */ /* 0x000fe20000000000 */
[----:B------:R-:W-:Y:S01]  /*c460*/  SHFL.IDX PT, R110, R131, R74, 0x1c1f ;  /* 0x001c1f4a836e7589 */ /* 0x000fe200000e0000 */
[----:B------:R-:W-:Y:S01]  /*c470*/  LOP3.LUT R32, R32, R33, RZ, 0x3c, !PT ;  /* 0x0000002120207212 */ /* 0x000fe200078e3cff */
[----:B------:R-:W-:Y:S01]  /*c480*/  IMAD.X R33, RZ, RZ, R41, P1 ;  /* 0x000000ffff217224 */ /* 0x000fe200008e0629 */
[----:B------:R-:W-:Y:S01]  /*c490*/  SEL R52, R54, R77, P0 ;  /* 0x0000004d36347207 */ /* 0x000fe20000000000 */
[----:B------:R-:W-:Y:S01]  /*c4a0*/  SHFL.IDX PT, R81, R133, R74, 0x1c1f ;  /* 0x001c1f4a85517589 */ /* 0x000fe200000e0000 */
[----:B---3--:R-:W-:Y:S01]  /*c4b0*/  @P3 IMAD.HI.U32 R44, R92, R79, RZ ;  /* 0x0000004f5c2c3227 */ /* 0x008fe200078e00ff */
[----:B------:R-:W-:Y:S01]  /*c4c0*/  SEL R58, R57, R58, P0 ;  /* 0x0000003a393a7207 */ /* 0x000fe20000000000 */
[----:B------:R-:W-:Y:S01]  /*c4d0*/  USHF.R.S32.HI UR13, URZ, 0x1f, UR42 ;  /* 0x0000001f3f0d7899 */ /* 0x000fe2000801142a */
[----:B------:R-:W-:Y:S01]  /*c4e0*/  SHFL.IDX PT, R73, R135, R74, 0x1c1f ;  /* 0x001c1f4a87497589 */ /* 0x000fe200000e0000 */
[----:B------:R-:W-:Y:S01]  /*c4f0*/  SEL R54, R77, R54, P0 ;  /* 0x000000364d367207 */ /* 0x000fe20000000000 */
[----:B------:R-:W-:-:S02]  /*c500*/  ULDC.64 UR8, c[0x0][0xb98] ;  /* 0x0002e60000087ab9 */ /* 0x000fc40000000a00 */
[----:B------:R-:W-:Y:S01]  /*c510*/  SHFL.IDX PT, R72, R137, R74, 0x1c1f ;  /* 0x001c1f4a89487589 */ /* 0x000fe200000e0000 */
[----:B------:R-:W-:-:S03]  /*c520*/  SEL R55, R94, R145, P0 ;  /* 0x000000915e377207 */ /* 0x000fc60000000000 */
[----:B------:R-:W-:Y:S01]  /*c530*/  SHFL.IDX PT, R43, R139, R74, 0x1c1f ;  /* 0x001c1f4a8b2b7589 */ /* 0x000fe200000e0000 */
[----:B------:R-:W-:-:S03]  /*c540*/  SEL R57, R147, R60, P0 ;  /* 0x0000003c93397207 */ /* 0x000fc60000000000 */
[----:B------:R-:W-:Y:S01]  /*c550*/  SHFL.IDX PT, R157, R157, R74, 0x1c1f ;  /* 0x001c1f4a9d9d7589 */ /* 0x000fe200000e0000 */
[----:B------:R-:W-:-:S03]  /*c560*/  SEL R59, R60, R147, P0 ;  /* 0x000000933c3b7207 */ /* 0x000fc60000000000 */
[----:B------:R-:W-:Y:S01]  /*c570*/  SHFL.IDX PT, R159, R159, R74, 0x1c1f ;  /* 0x001c1f4a9f9f7589 */ /* 0x000fe200000e0000 */
[----:B------:R-:W-:-:S03]  /*c580*/  IADD3 R25, P1, R40, 0xa000, RZ ;  /* 0x0000a00028197810 */ /* 0x000fc60007f3e0ff */
[----:B------:R-:W-:Y:S01]  /*c590*/  SHFL.IDX PT, R161, R161, R74, 0x1c1f ;  /* 0x001c1f4aa1a17589 */ /* 0x000fe200000e0000 */
[----:B------:R-:W-:-:S03]  /*c5a0*/  SEL R60, R119, R62, P0 ;  /* 0x0000003e773c7207 */ /* 0x000fc60000000000 */
[----:B------:R-:W-:Y:S04]  /*c5b0*/  SHFL.IDX PT, R117, R163, R74, 0x1c1f ;  /* 0x001c1f4aa3757589 */ /* 0x000fe800000e0000 */
[----:B------:R-:W-:Y:S04]  /*c5c0*/  SHFL.IDX PT, R116, R165, R74, 0x1c1f ;  /* 0x001c1f4aa5747589 */ /* 0x000fe800000e0000 */
[----:B------:R-:W-:Y:S04]  /*c5d0*/  SHFL.IDX PT, R87, R167, R74, 0x1c1f ;  /* 0x001c1f4aa7577589 */ /* 0x000fe800000e0000 */
[----:B------:R-:W-:Y:S04]  /*c5e0*/  SHFL.IDX PT, R83, R169, R74, 0x1c1f ;  /* 0x001c1f4aa9537589 */ /* 0x000fe800000e0000 */
[----:B------:R-:W-:Y:S01]  /*c5f0*/  SHFL.IDX PT, R171, R171, R74, 0x1c1f ;  /* 0x001c1f4aabab7589 */ /* 0x000fe200000e0000 */
[----:B------:R-:W-:-:S03]  /*c600*/  SHF.R.U64 R26, R26, 0x3, RZ ;  /* 0x000000031a1a7819 */ /* 0x000fc600000012ff */
[----:B------:R-:W-:Y:S01]  /*c610*/  SHFL.IDX PT, R88, R88, R53, 0x1c1f ;  /* 0x001c1f3558587589 */ /* 0x000fe200000e0000 */
[----:B------:R-:W-:-:S03]  /*c620*/  SEL R62, R62, R119, P0 ;  /* 0x000000773e3e7207 */ /* 0x000fc60000000000 */
[----:B------:R-:W-:Y:S01]  /*c630*/  SHFL.IDX PT, R89, R89, R53, 0x1c1f ;  /* 0x001c1f3559597589 */ /* 0x000fe200000e0000 */
[----:B------:R-:W-:-:S03]  /*c640*/  SEL R61, R149, R98, P0 ;  /* 0x00000062953d7207 */ /* 0x000fc60000000000 */
[----:B------:R-:W-:Y:S01]  /*c650*/  SHFL.IDX PT, R90, R90, R53, 0x1c1f ;  /* 0x001c1f355a5a7589 */ /* 0x000fe200000e0000 */
[----:B------:R-:W-:-:S03]  /*c660*/  SEL R63, R98, R149, P0 ;  /* 0x00000095623f7207 */ /* 0x000fc60000000000 */
[----:B------:R-:W-:Y:S01]  /*c670*/  SHFL.IDX PT, R76, R91, R53, 0x1c1f ;  /* 0x001c1f355b4c7589 */ /* 0x000fe200000e0000 */
[----:B------:R-:W-:-:S03]  /*c680*/  IMAD.MOV.U32 R77, RZ, RZ, R92 ;  /* 0x000000ffff4d7224 */ /* 0x000fc600078e005c */
[----:B------:R-:W-:Y:S04]  /*c690*/  SHFL.IDX PT, R74, R93, R53, 0x1c1f ;  /* 0x001c1f355d4a7589 */ /* 0x000fe800000e0000 */
[----:B------:R-:W2:Y:S04]  /*c6a0*/  SHFL.IDX PT, R102, R102, R53, 0x1c1f ;  /* 0x001c1f3566667589 */ /* 0x000ea800000e0000 */
[----:B------:R-:W3:Y:S04]  /*c6b0*/  SHFL.IDX PT, R124, R103, R53, 0x1c1f ;  /* 0x001c1f35677c7589 */ /* 0x000ee800000e0000 */
[----:B------:R-:W4:Y:S04]  /*c6c0*/  SHFL.IDX PT, R104, R104, R53, 0x1c1f ;  /* 0x001c1f3568687589 */ /* 0x000f2800000e0000 */
[----:B------:R-:W4:Y:S04]  /*c6d0*/  SHFL.IDX PT, R106, R106, R53, 0x1c1f ;  /* 0x001c1f356a6a7589 */ /* 0x000f2800000e0000 */
[----:B------:R-:W-:Y:S04]  /*c6e0*/  SHFL.IDX PT, R107, R107, R53, 0x1c1f ;  /* 0x001c1f356b6b7589 */ /* 0x000fe800000e0000 */
[----:B------:R-:W4:Y:S04]  /*c6f0*/  SHFL.IDX PT, R126, R109, R53, 0x1c1f ;  /* 0x001c1f356d7e7589 */ /* 0x000f2800000e0000 */
[----:B------:R-:W4:Y:S04]  /*c700*/  SHFL.IDX PT, R112, R112, R53, 0x1c1f ;  /* 0x001c1f3570707589 */ /* 0x000f2800000e0000 */
[----:B------:R1:W4:Y:S01]  /*c710*/  SHFL.IDX PT, R114, R114, R53, 0x1c1f ;  /* 0x001c1f3572727589 */ /* 0x00032200000e0000 */
[----:B0-----:R-:W-:Y:S01]  /*c720*/  @P3 SHF.R.U32.HI R77, RZ, R85, R44 ;  /* 0x00000055ff4d3219 */ /* 0x001fe2000001162c */
[----:B------:R-:W-:Y:S01]  /*c730*/  UIADD3 UR7, UR7, UR5, URZ ;  /* 0x0000000507077290 */ /* 0x000fe2000fffe03f */
[----:B------:R-:W-:Y:S01]  /*c740*/  LOP3.LUT R24, R25, 0x380, RZ, 0xc0, !PT ;  /* 0x0000038019187812 */ /* 0x000fe200078ec0ff */
[----:B------:R0:W-:Y:S01]  /*c750*/  STSM.16.M88.4 [R118], R48 ;  /* 0x0000003076007844 */ /* 0x0001e20000000200 */
[----:B------:R-:W-:Y:S01]  /*c760*/  UIMAD UR5, UR13, UR8, URZ ;  /* 0x000000080d0572a4 */ /* 0x000fe2000f8e023f */
[----:B-1----:R-:W-:-:S02]  /*c770*/  SEL R53, R145, R94, P0 ;  /* 0x0000005e91357207 */ /* 0x002fc40000000000 */
[----:B------:R-:W-:Y:S01]  /*c780*/  LOP3.LUT R26, R26, R27, RZ, 0x3c, !PT ;  /* 0x0000001b1a1a7212 */ /* 0x000fe200078e3cff */
[----:B------:R-:W-:Y:S01]  /*c790*/  IMAD.X R27, RZ, RZ, R41, P4 ;  /* 0x000000ffff1b7224 */ /* 0x000fe200020e0629 */
[----:B------:R-:W-:Y:S01]  /*c7a0*/  SEL R44, R121, R80, P0 ;  /* 0x00000050792c7207 */ /* 0x000fe20000000000 */
[----:B------:R1:W-:Y:S01]  /*c7b0*/  STSM.16.M88.4 [R132], R52 ;  /* 0x0000003484007844 */ /* 0x0003e20000000200 */
[----:B------:R-:W-:Y:S02]  /*c7c0*/  SEL R46, R80, R121, P0 ;  /* 0x00000079502e7207 */ /* 0x000fe40000000000 */
[----:B------:R-:W-:Y:S01]  /*c7d0*/  SEL R45, R151, R78, P0 ;  /* 0x0000004e972d7207 */ /* 0x000fe20000000000 */
[----:B------:R-:W-:Y:S01]  /*c7e0*/  STSM.16.M88.4 [R130], R56 ;  /* 0x0000003882007844 */ /* 0x000fe20000000200 */
[----:B------:R-:W-:Y:S01]  /*c7f0*/  SEL R47, R78, R151, P0 ;  /* 0x000000974e2f7207 */ /* 0x000fe20000000000 */
[----:B------:R-:W-:Y:S01]  /*c800*/  UIMAD UR5, UR42, UR9, UR5 ;  /* 0x000000092a0572a4 */ /* 0x000fe2000f8e0205 */
[----:B0-----:R-:W-:Y:S01]  /*c810*/  SEL R48, R123, R82, P0 ;  /* 0x000000527b307207 */ /* 0x001fe20000000000 */
[----:B------:R0:W-:Y:S01]  /*c820*/  STSM.16.M88.4 [R128], R60 ;  /* 0x0000003c80007844 */ /* 0x0001e20000000200 */
[----:B------:R-:W-:-:S02]  /*c830*/  SEL R50, R82, R123, P0 ;  /* 0x0000007b52327207 */ /* 0x000fc40000000000 */
[----:B------:R-:W-:Y:S02]  /*c840*/  SEL R49, R153, R100, P0 ;  /* 0x0000006499317207 */ /* 0x000fe40000000000 */
[----:B------:R-:W-:Y:S01]  /*c850*/  SEL R51, R100, R153, P0 ;  /* 0x0000009964337207 */ /* 0x000fe20000000000 */
[----:B------:R-:W-:Y:S01]  /*c860*/  UIMAD.WIDE.U32 UR6, UR42, UR8, UR6 ;  /* 0x000000082a0672a5 */ /* 0x000fe2000f8e0006 */
[----:B------:R-:W-:Y:S02]  /*c870*/  IADD3 R7, P4, R40, 0xd000, RZ ;  /* 0x0000d00028077810 */ /* 0x000fe40007f9e0ff */
[----:B-1----:R-:W-:Y:S02]  /*c880*/  SEL R52, R125, R84, P0 ;  /* 0x000000547d347207 */ /* 0x002fe40000000000 */
[----:B------:R-:W-:Y:S02]  /*c890*/  SEL R54, R84, R125, P0 ;  /* 0x0000007d54367207 */ /* 0x000fe40000000000 */
[----:B------:R-:W-:-:S02]  /*c8a0*/  SEL R53, R155, R86, P0 ;  /* 0x000000569b357207 */ /* 0x000fc40000000000 */
[----:B------:R-:W-:Y:S01]  /*c8b0*/  SEL R55, R86, R155, P0 ;  /* 0x0000009b56377207 */ /* 0x000fe20000000000 */
[----:B0-----:R-:W-:Y:S01]  /*c8c0*/  IMAD.MOV R61, RZ, RZ, -R77 ;  /* 0x000000ffff3d7224 */ /* 0x001fe200078e0a4d */
[----:B------:R-:W-:Y:S01]  /*c8d0*/  SHF.R.U64 R24, R24, 0x3, RZ ;  /* 0x0000000318187819 */ /* 0x000fe200000012ff */
[----:B------:R-:W-:Y:S01]  /*c8e0*/  STSM.16.M88.4 [R113], R44 ;  /* 0x0000002c71007844 */ /* 0x000fe20000000200 */
[----:B------:R-:W-:Y:S01]  /*c8f0*/  LOP3.LUT R6, R7, 0x380, RZ, 0xc0, !PT ;  /* 0x0000038007067812 */ /* 0x000fe200078ec0ff */
[----:B------:R-:W-:Y:S01]  /*c900*/  IMAD R61, R42, R61, R92 ;  /* 0x0000003d2a3d7224 */ /* 0x000fe200078e025c */
[----:B------:R-:W-:Y:S01]  /*c910*/  LOP3.LUT R24, R24, R25, RZ, 0x3c, !PT ;  /* 0x0000001918187212 */ /* 0x000fe200078e3cff */
[----:B------:R0:W-:Y:S01]  /*c920*/  STSM.16.M88.4 [R111], R48 ;  /* 0x000000306f007844 */ /* 0x0001e20000000200 */
[C---:B------:R-:W-:Y:S01]  /*c930*/  IADD3 R31, P6, R40.reuse, 0x5000, RZ ;  /* 0x00005000281f7810 */ /* 0x040fe20007fde0ff */
[--C-:B------:R-:W-:Y:S01]  /*c940*/  IMAD.X R25, RZ, RZ, R41.reuse, P1 ;  /* 0x000000ffff197224 */ /* 0x100fe200008e0629 */
[----:B------:R-:W-:Y:S01]  /*c950*/  IADD3 R29, P5, R40, 0x6000, RZ ;  /* 0x00006000281d7810 */ /* 0x000fe20007fbe0ff */
[----:B------:R1:W-:Y:S01]  /*c960*/  STSM.16.M88.4 [R108], R52 ;  /* 0x000000346c007844 */ /* 0x0003e20000000200 */
[----:B------:R-:W-:Y:S01]  /*c970*/  SHF.R.U64 R6, R6, 0x3, RZ ;  /* 0x0000000306067819 */ /* 0x000fe200000012ff */
[----:B------:R-:W-:Y:S01]  /*c980*/  IMAD.X R11, RZ, RZ, R41, P2 ;  /* 0x000000ffff0b7224 */ /* 0x000fe200010e0629 */
[----:B------:R-:W-:Y:S01]  /*c990*/  LOP3.LUT R30, R31, 0x380, RZ, 0xc0, !PT ;  /* 0x000003801f1e7812 */ /* 0x000fe200078ec0ff */
[----:B------:R-:W-:Y:S01]  /*c9a0*/  ULDC.64 UR8, c[0x0][0xae8] ;  /* 0x0002ba0000087ab9 */ /* 0x000fe20000000a00 */
[----:B------:R-:W-:-:S02]  /*c9b0*/  LOP3.LUT R28, R29, 0x380, RZ, 0xc0, !PT ;  /* 0x000003801d1c7812 */ /* 0x000fc400078ec0ff */
[----:B------:R-:W-:Y:S02]  /*c9c0*/  LOP3.LUT R6, R6, R7, RZ, 0x3c, !PT ;  /* 0x0000000706067212 */ /* 0x000fe400078e3cff */
[----:B0-----:R-:W-:Y:S02]  /*c9d0*/  SHF.R.S32.HI R49, RZ, 0x1f, R77 ;  /* 0x0000001fff317819 */ /* 0x001fe4000001144d */
[----:B------:R-:W-:Y:S01]  /*c9e0*/  IADD3 R48, P1, R77, UR6, RZ ;  /* 0x000000064d307c10 */ /* 0x000fe2000ff3e0ff */
[----:B-1----:R-:W-:Y:S01]  /*c9f0*/  IMAD.U32 R52, RZ, RZ, UR5 ;  /* 0x00000005ff347e24 */ /* 0x002fe2000f8e00ff */
[----:B------:R-:W-:Y:S01]  /*ca00*/  SHF.R.S32.HI R50, RZ, 0x1f, R61 ;  /* 0x0000001fff327819 */ /* 0x000fe2000001143d */
[----:B------:R-:W-:Y:S01]  /*ca10*/  ULDC UR5, c[0x0][0xa88] ;  /* 0x0002a20000057ab9 */ /* 0x000fe20000000800 */
[----:B------:R-:W-:Y:S02]  /*ca20*/  LOP3.LUT R7, R40, 0x380, RZ, 0xc0, !PT ;  /* 0x0000038028077812 */ /* 0x000fe400078ec0ff */
[----:B------:R-:W-:Y:S01]  /*ca30*/  IADD3.X R49, R49, UR7, R52, P1, !PT ;  /* 0x0000000731317c10 */ /* 0x000fe20008ffe434 */
[----:B------:R-:W-:Y:S01]  /*ca40*/  ULDC.64 UR6, c[0x0][0xb88] ;  /* 0x0002e20000067ab9 */ /* 0x000fe20000000a00 */
[----:B------:R-:W-:Y:S01]  /*ca50*/  SHF.R.U64 R30, R30, 0x3, RZ ;  /* 0x000000031e1e7819 */ /* 0x000fe200000012ff */
[----:B------:R-:W-:Y:S01]  /*ca60*/  IMAD R50, R50, UR6, RZ ;  /* 0x0000000632327c24 */ /* 0x000fe2000f8e02ff */
[----:B------:R-:W-:-:S02]  /*ca70*/  SHF.R.U64 R28, R28, 0x3, RZ ;  /* 0x000000031c1c7819 */ /* 0x000fc400000012ff */
[----:B------:R-:W-:Y:S02]  /*ca80*/  SEL R56, R127, R122, P0 ;  /* 0x0000007a7f387207 */ /* 0x000fe40000000000 */
[----:B------:R-:W-:Y:S02]  /*ca90*/  SEL R58, R122, R127, P0 ;  /* 0x0000007f7a3a7207 */ /* 0x000fe40000000000 */
[----:B--2---:R-:W-:Y:S02]  /*caa0*/  SEL R57, R157, R102, P0 ;  /* 0x000000669d397207 */ /* 0x004fe40000000000 */
[----:B------:R-:W-:Y:S01]  /*cab0*/  SEL R59, R102, R157, P0 ;  /* 0x0000009d663b7207 */ /* 0x000fe20000000000 */
[----:B------:R-:W-:Y:S01]  /*cac0*/  IMAD.WIDE.U32 R48, R61, UR6, R48 ;  /* 0x000000063d307c25 */ /* 0x000fe2000f8e0030 */
[----:B------:R-:W-:Y:S02]  /*cad0*/  SEL R44, R120, R129, P0 ;  /* 0x00000081782c7207 */ /* 0x000fe40000000000 */
[----:B------:R-:W-:-:S02]  /*cae0*/  SEL R46, R129, R120, P0 ;  /* 0x00000078812e7207 */ /* 0x000fc40000000000 */
[----:B---3--:R-:W-:Y:S02]  /*caf0*/  SEL R45, R159, R124, P0 ;  /* 0x0000007c9f2d7207 */ /* 0x008fe40000000000 */
[----:B------:R-:W-:Y:S01]  /*cb00*/  SEL R47, R124, R159, P0 ;  /* 0x0000009f7c2f7207 */ /* 0x000fe20000000000 */
[----:B------:R-:W-:Y:S01]  /*cb10*/  IMAD R61, R61, UR7, R50 ;  /* 0x000000073d3d7c24 */ /* 0x000fe2000f8e0232 */
[----:B------:R-:W-:Y:S02]  /*cb20*/  SHF.R.U64 R7, R7, 0x3, RZ ;  /* 0x0000000307077819 */ /* 0x000fe400000012ff */
[----:B------:R-:W-:Y:S01]  /*cb30*/  LOP3.LUT R30, R30, R31, RZ, 0x3c, !PT ;  /* 0x0000001f1e1e7212 */ /* 0x000fe200078e3cff */
[--C-:B------:R-:W-:Y:S01]  /*cb40*/  IMAD.X R31, RZ, RZ, R41.reuse, P6 ;  /* 0x000000ffff1f7224 */ /* 0x100fe200030e0629 */
[----:B------:R-:W-:Y:S01]  /*cb50*/  LOP3.LUT R28, R28, R29, RZ, 0x3c, !PT ;  /* 0x0000001d1c1c7212 */ /* 0x000fe200078e3cff */
[--C-:B------:R-:W-:Y:S01]  /*cb60*/  IMAD.X R29, RZ, RZ, R41.reuse, P5 ;  /* 0x000000ffff1d7224 */ /* 0x100fe200028e0629 */
[C---:B------:R-:W-:Y:S01]  /*cb70*/  IADD3 R13, P6, R40.reuse, 0xb000, RZ ;  /* 0x0000b000280d7810 */ /* 0x040fe20007fde0ff */
[----:B------:R-:W-:Y:S01]  /*cb80*/  STSM.16.M88.4 [R71], R56 ;  /* 0x0000003847007844 */ /* 0x000fe20000000200 */
[----:B------:R-:W-:Y:S01]  /*cb90*/  IADD3 R5, P5, R40, 0xc000, RZ ;  /* 0x0000c00028057810 */ /* 0x000fe20007fbe0ff */
[----:B------:R-:W-:Y:S01]  /*cba0*/  ULDC.64 UR6, c[0x0][0xb50] ;  /* 0x0002d40000067ab9 */ /* 0x000fe20000000a00 */
[----:B------:R-:W-:Y:S01]  /*cbb0*/  LOP3.LUT R40, R7, R40, RZ, 0x3c, !PT ;  /* 0x0000002807287212 */ /* 0x000fe200078e3cff */
[----:B------:R0:W-:Y:S01]  /*cbc0*/  STSM.16.M88.4 [R69], R44 ;  /* 0x0000002c45007844 */ /* 0x0001e20000000200 */
[----:B------:R-:W-:Y:S01]  /*cbd0*/  IMAD.X R7, RZ, RZ, R41, P4 ;  /* 0x000000ffff077224 */ /* 0x000fe200020e0629 */
[----:B------:R-:W-:Y:S01]  /*cbe0*/  SEL R52, R115, R88, P0 ;  /* 0x0000005873347207 */ /* 0x000fe20000000000 */
[----:B------:R-:W-:Y:S01]  /*cbf0*/  VIADD R51, R187, UR38 ;  /* 0x00000026bb337c36 */ /* 0x000fe20008000000 */
[----:B------:R-:W-:Y:S01]  /*cc00*/  SEL R54, R88, R115, P0 ;  /* 0x0000007358367207 */ /* 0x000fe20000000000 */
[----:B------:R-:W-:Y:S01]  /*cc10*/  IMAD R100, R42, UR5, RZ ;  /* 0x000000052a647c24 */ /* 0x000fe2000f8e02ff */
[----:B----4-:R-:W-:-:S02]  /*cc20*/  SEL R53, R161, R104, P0 ;  /* 0x00000068a1357207 */ /* 0x010fc40000000000 */
[----:B------:R-:W-:Y:S02]  /*cc30*/  SEL R55, R104, R161, P0 ;  /* 0x000000a168377207 */ /* 0x000fe40000000000 */
[----:B------:R-:W-:Y:S01]  /*cc40*/  LOP3.LUT P1, RZ, R185, 0x3, RZ, 0xc0, !PT ;  /* 0x00000003b9ff7812 */ /* 0x000fe2000782c0ff */
[----:B0-----:R-:W-:Y:S01]  /*cc50*/  IMAD.IADD R47, R49, 0x1, R61 ;  /* 0x00000001312f7824 */ /* 0x001fe200078e023d */
[C---:B------:R-:W-:Y:S01]  /*cc60*/  LEA R44, P4, R48.reuse, UR6, 0x2 ;  /* 0x00000006302c7c11 */ /* 0x040fe2000f8810ff */
[C---:B------:R-:W-:Y:S01]  /*cc70*/  VIADD R45, R51.reuse, 0x8 ;  /* 0x00000008332d7836 */ /* 0x040fe20000000000 */
[----:B------:R-:W-:Y:S02]  /*cc80*/  ISETP.GE.OR P2, PT, R51, R100, P1 ;  /* 0x000000643300720c */ /* 0x000fe40000f46670 */
[----:B------:R-:W-:Y:S01]  /*cc90*/  LEA.HI.X R46, R48, UR7, R47, 0x2, P4 ;  /* 0x00000007302e7c11 */ /* 0x000fe2000a0f142f */
[----:B------:R0:W-:Y:S01]  /*cca0*/  STSM.16.M88.4 [R67], R52 ;  /* 0x0000003443007844 */ /* 0x0001e20000000200 */
[----:B------:R-:W-:-:S02]  /*ccb0*/  SEL R48, R110, R89, P0 ;  /* 0x000000596e307207 */ /* 0x000fc40000000000 */
[----:B------:R-:W-:Y:S02]  /*ccc0*/  SEL R50, R89, R110, P0 ;  /* 0x0000006e59327207 */ /* 0x000fe40000000000 */
[----:B------:R-:W-:Y:S02]  /*ccd0*/  SEL R49, R117, R106, P0 ;  /* 0x0000006a75317207 */ /* 0x000fe40000000000 */
[----:B------:R-:W-:Y:S01]  /*cce0*/  SEL R51, R106, R117, P0 ;  /* 0x000000756a337207 */ /* 0x000fe20000000000 */
[----:B------:R-:W-:Y:S01]  /*ccf0*/  SHFL.IDX PT, R92, R44, RZ, 0x1c1f ;  /* 0x001c1fff2c5c7589 */ /* 0x000fe200000e0000 */
[----:B------:R-:W-:Y:S02]  /*cd00*/  SEL R56, R73, R76, P0 ;  /* 0x0000004c49387207 */ /* 0x000fe40000000000 */
[----:B------:R-:W-:Y:S01]  /*cd10*/  SEL R58, R76, R73, P0 ;  /* 0x000000494c3a7207 */ /* 0x000fe20000000000 */
[----:B------:R-:W1:Y:S01]  /*cd20*/  SHFL.IDX PT, R93, R46, RZ, 0x1c1f ;  /* 0x001c1fff2e5d7589 */ /* 0x000e6200000e0000 */
[----:B------:R-:W-:-:S02]  /*cd30*/  SEL R57, R87, R126, P0 ;  /* 0x0000007e57397207 */ /* 0x000fc40000000000 */
[----:B------:R-:W-:Y:S02]  /*cd40*/  SEL R59, R126, R87, P0 ;  /* 0x000000577e3b7207 */ /* 0x000fe40000000000 */
[----:B0-----:R-:W-:Y:S02]  /*cd50*/  SEL R52, R81, R90, P0 ;  /* 0x0000005a51347207 */ /* 0x001fe40000000000 */
[----:B------:R-:W-:Y:S02]  /*cd60*/  SEL R54, R90, R81, P0 ;  /* 0x000000515a367207 */ /* 0x000fe40000000000 */
[----:B------:R-:W-:Y:S02]  /*cd70*/  SEL R53, R116, R107, P0 ;  /* 0x0000006b74357207 */ /* 0x000fe40000000000 */
[----:B------:R-:W-:Y:S01]  /*cd80*/  SEL R55, R107, R116, P0 ;  /* 0x000000746b377207 */ /* 0x000fe20000000000 */
[----:B------:R0:W-:Y:S01]  /*cd90*/  SHFL.IDX PT, R94, R44, 0x1, 0x1c1f ;  /* 0x003c1f002c5e7f89 */ /* 0x0001e200000e0000 */
[----:B------:R-:W-:-:S02]  /*cda0*/  ISETP.GE.OR P1, PT, R45, R100, P1 ;  /* 0x000000642d00720c */ /* 0x000fc40000f26670 */
[----:B------:R-:W-:Y:S01]  /*cdb0*/  SEL R84, R72, R75, P0 ;  /* 0x0000004b48547207 */ /* 0x000fe20000000000 */
[----:B------:R2:W3:Y:S01]  /*cdc0*/  SHFL.IDX PT, R95, R46, 0x1, 0x1c1f ;  /* 0x003c1f002e5f7f89 */ /* 0x0004e200000e0000 */
[----:B------:R-:W-:Y:S02]  /*cdd0*/  SEL R86, R75, R72, P0 ;  /* 0x000000484b567207 */ /* 0x000fe40000000000 */
[----:B------:R-:W-:Y:S02]  /*cde0*/  SEL R85, R83, R112, P0 ;  /* 0x0000007053557207 */ /* 0x000fe40000000000 */
[----:B------:R-:W-:Y:S01]  /*cdf0*/  SEL R87, R112, R83, P0 ;  /* 0x0000005370577207 */ /* 0x000fe20000000000 */
[----:B------:R-:W-:Y:S01]  /*ce00*/  STSM.16.M88.4 [R65], R48 ;  /* 0x0000003041007844 */ /* 0x000fe20000000200 */
[----:B------:R-:W-:Y:S02]  /*ce10*/  SEL R45, R171, R114, P0 ;  /* 0x00000072ab2d7207 */ /* 0x000fe40000000000 */
[----:B------:R-:W-:-:S02]  /*ce20*/  SEL R47, R114, R171, P0 ;  /* 0x000000ab722f7207 */ /* 0x000fc40000000000 */
[----:B0-----:R-:W-:Y:S02]  /*ce30*/  SEL R44, R43, R74, P0 ;  /* 0x0000004a2b2c7207 */ /* 0x001fe40000000000 */
[----:B--2---:R-:W-:Y:S01]  /*ce40*/  SEL R46, R74, R43, P0 ;  /* 0x0000002b4a2e7207 */ /* 0x004fe20000000000 */
[----:B------:R0:W-:Y:S04]  /*ce50*/  STSM.16.M88.4 [R64], R52 ;  /* 0x0000003440007844 */ /* 0x0001e80000000200 */
[----:B------:R2:W-:Y:S04]  /*ce60*/  STSM.16.M88.4 [R66], R56 ;  /* 0x0000003842007844 */ /* 0x0005e80000000200 */
[----:B------:R-:W-:Y:S04]  /*ce70*/  STSM.16.M88.4 [R68], R84 ;  /* 0x0000005444007844 */ /* 0x000fe80000000200 */
[----:B------:R-:W-:Y:S01]  /*ce80*/  STSM.16.M88.4 [R70], R44 ;  /* 0x0000002c46007844 */ /* 0x000fe20000000200 */
[----:B------:R-:W-:Y:S01]  /*ce90*/  BAR.SYNC.DEFER_BLOCKING 0x1, 0x100 ;  /* 0x0044000000007b1d */ /* 0x000fe20000010000 */
[----:B------:R-:W-:-:S05]  /*cea0*/  UIMAD UR5, UR10, UR8, URZ ;  /* 0x000000080a0572a4 */ /* 0x000fca000f8e023f */
[----:B-1----:R-:W-:Y:S01]  /*ceb0*/  @!P2 ST.E desc[UR52][R92.64], R3 ;  /* 0x000000035c00a985 */ /* 0x002fe2000c101934 */
[----:B------:R-:W-:Y:S01]  /*cec0*/  UIMAD.WIDE.U32 UR6, UR37, UR8, URZ ;  /* 0x00000008250672a5 */ /* 0x000fe2000f8e003f */
[----:B------:R-:W-:Y:S01]  /*ced0*/  LOP3.LUT R4, R5, 0x380, RZ, 0xc0, !PT ;  /* 0x0000038005047812 */ /* 0x000fe200078ec0ff */
[----:B------:R-:W-:Y:S01]  /*cee0*/  ULDC.64 UR10, c[0x0][0xaf0] ;  /* 0x0002bc00000a7ab9 */ /* 0x000fe20000000a00 */
[----:B---3--:R1:W-:Y:S04]  /*cef0*/  @!P1 ST.E desc[UR52][R94.64], R0 ;  /* 0x000000005e009985 */ /* 0x0083e8000c101934 */
[----:B0-----:R0:W5:Y:S04]  /*cf00*/  LD.E.128 R52, desc[UR52][R30.64] ;  /* 0x000000341e347980 */ /* 0x001168000c101d00 */
[----:B--2---:R2:W5:Y:S01]  /*cf10*/  LD.E.128 R56, desc[UR52][R28.64] ;  /* 0x000000341c387980 */ /* 0x004562000c101d00 */
[----:B-1----:R-:W-:-:S03]  /*cf20*/  IMAD R0, R23, 0x20, R184 ;  /* 0x0000002017007824 */ /* 0x002fc600078e02b8 */
[----:B------:R1:W5:Y:S01]  /*cf30*/  LD.E.128 R92, desc[UR52][R6.64] ;  /* 0x00000034065c7980 */ /* 0x000362000c101d00 */
[----:B0-----:R-:W0:Y:S01]  /*cf40*/  @P3 LDC R31, c[0x0][0xbec] ;  /* 0x0002fb00ff1f3b82 */ /* 0x001e220000000800 */
[----:B------:R-:W-:Y:S01]  /*cf50*/  UIMAD UR5, UR37, UR9, UR5 ;  /* 0x00000009250572a4 */ /* 0x000fe2000f8e0205 */
[----:B------:R-:W-:Y:S01]  /*cf60*/  LOP3.LUT R12, R13, 0x380, RZ, 0xc0, !PT ;  /* 0x000003800d0c7812 */ /* 0x000fe200078ec0ff */
[----:B------:R-:W-:Y:S01]  /*cf70*/  UIMAD UR8, UR13, UR10, URZ ;  /* 0x0000000a0d0872a4 */ /* 0x000fe2000f8e023f */
[----:B------:R-:W-:Y:S01]  /*cf80*/  SHF.R.U64 R4, R4, 0x3, RZ ;  /* 0x0000000304047819 */ /* 0x000fe200000012ff */
[----:B------:R-:W5:Y:S03]  /*cf90*/  LD.E.128 R72, desc[UR52][R38.64] ;  /* 0x0000003426487980 */ /* 0x000f66000c101d00 */
[----:B--2---:R-:W2:Y:S01]  /*cfa0*/  @P3 LDC R29, c[0x0][0xbf0] ;  /* 0x0002fc00ff1d3b82 */ /* 0x004ea20000000800 */
[----:B-1----:R-:W-:Y:S01]  /*cfb0*/  VIADD R6, R0, UR38 ;  /* 0x0000002600067c36 */ /* 0x002fe20008000000 */
[----:B------:R-:W-:Y:S01]  /*cfc0*/  UIADD3 UR7, UR7, UR5, URZ ;  /* 0x0000000507077290 */ /* 0x000fe2000fffe03f */
[----:B------:R-:W5:Y:S02]  /*cfd0*/  LD.E.128 R76, desc[UR52][R36.64] ;  /* 0x00000034244c7980 */ /* 0x000f64000c101d00 */
[----:B------:R-:W-:Y:S01]  /*cfe0*/  IMAD.MOV.U32 R3, RZ, RZ, R6 ;  /* 0x000000ffff037224 */ /* 0x000fe200078e0006 */
[----:B------:R-:W-:Y:S01]  /*cff0*/  UIMAD UR5, UR42, UR11, UR8 ;  /* 0x0000000b2a0572a4 */ /* 0x000fe2000f8e0208 */
[----:B------:R-:W-:Y:S01]  /*d000*/  SHF.R.U64 R12, R12, 0x3, RZ ;  /* 0x000000030c0c7819 */ /* 0x000fe200000012ff */
[----:B------:R-:W-:Y:S01]  /*d010*/  UIMAD.WIDE.U32 UR6, UR42, UR10, UR6 ;  /* 0x0000000a2a0672a5 */ /* 0x000fe2000f8e0006 */
[----:B------:R-:W-:Y:S01]  /*d020*/  LOP3.LUT R4, R4, R5, RZ, 0x3c, !PT ;  /* 0x0000000504047212 */ /* 0x000fe200078e3cff */
[----:B------:R-:W5:Y:S04]  /*d030*/  LD.E.128 R48, desc[UR52][R34.64] ;  /* 0x0000003422307980 */ /* 0x000f68000c101d00 */
[----:B------:R-:W5:Y:S01]  /*d040*/  LD.E.128 R80, desc[UR52][R32.64] ;  /* 0x0000003420507980 */ /* 0x000f62000c101d00 */
[----:B0-----:R-:W-:Y:S01]  /*d050*/  @P3 IMAD.HI.U32 R0, R6, R31, RZ ;  /* 0x0000001f06003227 */ /* 0x001fe200078e00ff */
[----:B------:R-:W-:Y:S01]  /*d060*/  UIADD3 UR5, UR7, UR5, URZ ;  /* 0x0000000507057290 */ /* 0x000fe2000fffe03f */
[----:B------:R-:W-:Y:S01]  /*d070*/  LOP3.LUT R12, R12, R13, RZ, 0x3c, !PT ;  /* 0x0000000d0c0c7212 */ /* 0x000fe200078e3cff */
[----:B------:R-:W-:Y:S01]  /*d080*/  ULDC.64 UR8, c[0x0][0xae0] ;  /* 0x0002b80000087ab9 */ /* 0x000fe20000000a00 */
[--C-:B------:R-:W-:Y:S01]  /*d090*/  IMAD.X R5, RZ, RZ, R41.reuse, P5 ;  /* 0x000000ffff057224 */ /* 0x100fe200028e0629 */
[----:B------:R-:W5:Y:S01]  /*d0a0*/  LD.E.128 R60, desc[UR52][R40.64] ;  /* 0x00000034283c7980 */ /* 0x000f62000c101d00 */
[----:B--2---:R-:W-:Y:S01]  /*d0b0*/  @P3 SHF.R.U32.HI R3, RZ, R29, R0 ;  /* 0x0000001dff033219 */ /* 0x004fe20000011600 */
[----:B------:R-:W-:-:S02]  /*d0c0*/  IMAD.X R13, RZ, RZ, R41, P6 ;  /* 0x000000ffff0d7224 */ /* 0x000fc400030e0629 */
[----:B------:R0:W5:Y:S01]  /*d0d0*/  LD.E.128 R96, desc[UR52][R4.64] ;  /* 0x0000003404607980 */ /* 0x000162000c101d00 */
[--C-:B------:R-:W-:Y:S01]  /*d0e0*/  SHF.R.S32.HI R0, RZ, 0x1f, R3.reuse ;  /* 0x0000001fff007819 */ /* 0x100fe20000011403 */
[----:B------:R-:W-:Y:S02]  /*d0f0*/  IMAD.MOV R7, RZ, RZ, -R3 ;  /* 0x000000ffff077224 */ /* 0x000fe400078e0a03 */
[----:B------:R-:W5:Y:S02]  /*d100*/  LD.E.128 R44, desc[UR52][R26.64] ;  /* 0x000000341a2c7980 */ /* 0x000f64000c101d00 */
[----:B------:R-:W-:Y:S02]  /*d110*/  IMAD R0, R0, UR8, RZ ;  /* 0x0000000800007c24 */ /* 0x000fe4000f8e02ff */
[----:B------:R-:W5:Y:S01]  /*d120*/  LD.E.128 R88, desc[UR52][R14.64] ;  /* 0x000000340e587980 */ /* 0x000f62000c101d00 */
[----:B------:R-:W-:Y:S02]  /*d130*/  IMAD R7, R42, R7, R6 ;  /* 0x000000072a077224 */ /* 0x000fe400078e0206 */
[----:B0-----:R-:W-:Y:S01]  /*d140*/  IMAD.U32 R5, RZ, RZ, UR7 ;  /* 0x00000007ff057e24 */ /* 0x001fe2000f8e00ff */
[----:B------:R-:W5:Y:S01]  /*d150*/  LD.E.128 R84, desc[UR52][R20.64] ;  /* 0x0000003414547980 */ /* 0x000f62000c101d00 */
[----:B------:R-:W-:Y:S01]  /*d160*/  IMAD.U32 R4, RZ, RZ, UR6 ;  /* 0x00000006ff047e24 */ /* 0x000fe2000f8e00ff */
[----:B------:R-:W-:Y:S01]  /*d170*/  ULDC.64 UR6, c[0x0][0xad8] ;  /* 0x0002b60000067ab9 */ /* 0x000fe20000000a00 */
[----:B------:R-:W-:Y:S01]  /*d180*/  IMAD.U32 R5, RZ, RZ, UR5 ;  /* 0x00000005ff057e24 */ /* 0x000fe2000f8e00ff */
[----:B------:R-:W5:Y:S04]  /*d190*/  LD.E.128 R64, desc[UR52][R24.64] ;  /* 0x0000003418407980 */ /* 0x000f68000c101d00 */
[----:B------:R-:W5:Y:S01]  /*d1a0*/  LD.E.128 R68, desc[UR52][R12.64] ;  /* 0x000000340c447980 */ /* 0x000f62000c101d00 */
[----:B------:R-:W-:-:S03]  /*d1b0*/  IMAD.WIDE.U32 R4, R3, UR8, R4 ;  /* 0x0000000803047c25 */ /* 0x000fc6000f8e0004 */
[----:B------:R0:W5:Y:S04]  /*d1c0*/  LD.E.128 R36, desc[UR52][R8.64] ;  /* 0x0000003408247980 */ /* 0x000168000c101d00 */
[----:B------:R1:W5:Y:S01]  /*d1d0*/  LD.E.128 R32, desc[UR52][R10.64] ;  /* 0x000000340a207980 */ /* 0x000362000c101d00 */
[----:B------:R-:W-:Y:S01]  /*d1e0*/  @!PT LDS RZ, [RZ] ;  /* 0x00000000fffff984 */ /* 0x000fe20000000800 */
[----:B------:R-:W-:Y:S01]  /*d1f0*/  @!PT LDS RZ, [RZ] ;  /* 0x00000000fffff984 */ /* 0x000fe20000000800 */
[----:B------:R-:W-:Y:S01]  /*d200*/  @!PT LDS RZ, [RZ] ;  /* 0x00000000fffff984 */ /* 0x000fe20000000800 */
[----:B------:R-:W-:Y:S01]  /*d210*/  @!PT LDS RZ, [RZ] ;  /* 0x00000000fffff984 */ /* 0x000fe20000000800 */
[----:B------:R2:W-:Y:S06]  /*d220*/  MEMBAR.ALL.CTA ;  /* 0x0000000000007992 */ /* 0x0005ec0000008000 */
[----:B--2---:R-:W1:Y:S01]  /*d230*/  FENCE.VIEW.ASYNC.S ;  /* 0x00000000000073c6 */ /* 0x004e620000000000 */
[----:B0-----:R-:W-:Y:S01]  /*d240*/  IMAD R9, R3, UR9, R0 ;  /* 0x0000000903097c24 */ /* 0x001fe2000f8e0200 */
[----:B------:R-:W-:Y:S01]  /*d250*/  SHF.R.S32.HI R0, RZ, 0x1f, R7 ;  /* 0x0000001fff007819 */ /* 0x000fe20000011407 */
[----:B------:R-:W-:-:S02]  /*d260*/  VIADD R13, R184, UR38 ;  /* 0x00000026b80d7c36 */ /* 0x000fc40008000000 */
[----:B------:R-:W-:Y:S02]  /*d270*/  IMAD.IADD R5, R5, 0x1, R9 ;  /* 0x0000000105057824 */ /* 0x000fe400078e0209 */
[----:B------:R-:W-:Y:S01]  /*d280*/  IMAD R0, R0, UR6, RZ ;  /* 0x0000000600007c24 */ /* 0x000fe2000f8e02ff */
[----:B------:R-:W-:Y:S01]  /*d290*/  UIADD3 UR5, UR12, 0x28420, URZ ;  /* 0x000284200c057890 */ /* 0x000fe2000fffe03f */
[----:B------:R-:W-:Y:S01]  /*d2a0*/  IMAD.WIDE.U32 R4, R7, UR6, R4 ;  /* 0x0000000607047c25 */ /* 0x000fe2000f8e0004 */
[----:B------:R-:W-:-:S03]  /*d2b0*/  ISETP.GE.AND P2, PT, R13, R100, PT ;  /* 0x000000640d00720c */ /* 0x000fc60003f46270 */
[----:B------:R-:W-:Y:S01]  /*d2c0*/  IMAD R9, R7, UR7, R0 ;  /* 0x0000000707097c24 */ /* 0x000fe2000f8e0200 */
[----:B------:R-:W-:Y:S01]  /*d2d0*/  ULDC.64 UR6, c[0x0][0xa80] ;  /* 0x0002a00000067ab9 */ /* 0x000fe20000000a00 */
[----:B------:R-:W-:Y:S01]  /*d2e0*/  VIADD R3, R13, 0x20 ;  /* 0x000000200d037836 */ /* 0x000fe20000000000 */
[C---:B------:R-:W-:Y:S01]  /*d2f0*/  LEA R0, P3, R4.reuse, UR6, 0x1 ;  /* 0x0000000604007c11 */ /* 0x040fe2000f8608ff */
[----:B------:R-:W-:Y:S01]  /*d300*/  IMAD.IADD R5, R5, 0x1, R9 ;  /* 0x0000000105057824 */ /* 0x000fe200078e0209 */
[----:B------:R-:W-:Y:S02]  /*d310*/  UPRMT UR5, URZ, 0x654, UR5 ;  /* 0x000006543f057896 */ /* 0x000fe40008000005 */
[-C--:B------:R-:W-:Y:S01]  /*d320*/  ISETP.GE.AND P1, PT, R3, R100.reuse, PT ;  /* 0x000000640300720c */ /* 0x080fe20003f26270 */
[----:B------:R-:W-:Y:S01]  /*d330*/  VIADD R3, R13, 0x40 ;  /* 0x000000400d037836 */ /* 0x000fe20000000000 */
[----:B------:R-:W-:Y:S01]  /*d340*/  LEA.HI.X R12, R4, UR7, R5, 0x1, P3 ;  /* 0x00000007040c7c11 */ /* 0x000fe200098f0c05 */
[----:B-1----:R0:W1:Y:S01]  /*d350*/  SHFL.IDX PT, R11, R0, RZ, 0x181f ;  /* 0x00181fff000b7589 */ /* 0x00206200000e0000 */
[----:B------:R-:W-:Y:S02]  /*d360*/  BSSY B1, `(.L_x_1219) ;  /* 0x0000016000017945 */ /* 0x000fe40003800000 */
[----:B------:R-:W-:Y:S01]  /*d370*/  ISETP.GE.AND P0, PT, R3, R100, PT ;  /* 0x000000640300720c */ /* 0x000fe20003f06270 */
[----:B------:R-:W-:Y:S01]  /*d380*/  SYNCS.ARRIVE.TRANS64.RED.A1T0 RZ, [UR5], RZ ;  /* 0x000000ffffff79a7 */ /* 0x000fe20008100405 */
[----:B------:R0:W2:Y:S01]  /*d390*/  SHFL.IDX PT, R3, R12, RZ, 0x181f ;  /* 0x00181fff0c037589 */ /* 0x0000a200000e0000 */
        /* <DEDUP_REMOVED lines=18> */
.L_x_1220:
[----:B------:R-:W-:Y:S05]  /*d4c0*/  BSYNC B1 ;  /* 0x0000000000017941 */ /* 0x000fea0003800000 */
.L_x_1219:
[----:B--2---:R2:W4:Y:S01]  /*d4d0*/  SHFL.IDX PT, R3, R12, 0x1, 0x181f ;  /* 0x00381f000c037f89 */ /* 0x00452200000e0000 */
[----:B------:R-:W-:Y:S03]  /*d4e0*/  BSSY B1, `(.L_x_1221) ;  /* 0x0000014000017945 */ /* 0x000fe60003800000 */
[----:B-1-3--:R2:W1:Y:S01]  /*d4f0*/  SHFL.IDX PT, R11, R0, 0x1, 0x181f ;  /* 0x00381f00000b7f89 */ /* 0x00a46200000e0000 */
        /* <DEDUP_REMOVED lines=8> */
[----:B----4-:R-:W-:Y:S02]  /*d580*/  @!P4 LEA.HI.X R5, R16, R3, R192, 0x1, P6 ;  /* 0x000000031005c211 */ /* 0x010fe400030f0cc0 */
[----:B------:R-:W-:Y:S02]  /*d590*/  @!P2 LEA R8, P6, R18, R11, 0x1 ;  /* 0x0000000b1208a211 */ /* 0x000fe400078c08ff */
[----:B------:R-:W-:Y:S01]  /*d5a0*/  @!P3 LEA.HI.X R7, R19, R3, R191, 0x1, P5 ;  /* 0x000000031307b211 */ /* 0x000fe200028f0cbf */
[----:B-----5:R3:W-:Y:S01]  /*d5b0*/  @!P4 ST.E.128 desc[UR52][R4.64], R72 ;  /* 0x000000480400c985 */ /* 0x0207e2000c101d34 */
[----:B------:R-:W-:-:S02]  /*d5c0*/  @!P1 LEA R10, P5, R22, R11, 0x1 ;  /* 0x0000000b160a9211 */ /* 0x000fc400078a08ff */
[-C--:B------:R-:W-:Y:S01]  /*d5d0*/  @!P2 LEA.HI.X R9, R18, R3.reuse, R190, 0x1, P6 ;  /* 0x000000031209a211 */ /* 0x080fe200030f0cbe */
[----:B------:R3:W-:Y:S01]  /*d5e0*/  @!P3 ST.E.128 desc[UR52][R6.64], R52 ;  /* 0x000000340600b985 */ /* 0x0007e2000c101d34 */
[----:B------:R-:W-:-:S03]  /*d5f0*/  @!P1 LEA.HI.X R11, R22, R3, R189, 0x1, P5 ;  /* 0x00000003160b9211 */ /* 0x000fc600028f0cbd */
[----:B------:R3:W-:Y:S04]  /*d600*/  @!P2 ST.E.128 desc[UR52][R8.64], R84 ;  /* 0x000000540800a985 */ /* 0x0007e8000c101d34 */
[----:B------:R3:W-:Y:S02]  /*d610*/  @!P1 ST.E.128 desc[UR52][R10.64], R92 ;  /* 0x0000005c0a009985 */ /* 0x0007e4000c101d34 */
.L_x_1222:
[----:B------:R-:W-:Y:S05]  /*d620*/  BSYNC B1 ;  /* 0x0000000000017941 */ /* 0x000fea0003800000 */
.L_x_1221:
[----:B----4-:R4:W0:Y:S01]  /*d630*/  SHFL.IDX PT, R3, R12, 0x2, 0x181f ;  /* 0x00581f000c037f89 */ /* 0x01082200000e0000 */
        /* <DEDUP_REMOVED lines=11> */
[----:B0-----:R-:W-:Y:S02]  /*d6f0*/  @!P3 LEA.HI.X R5, R16, R3, R192, 0x1, P6 ;  /* 0x000000031005b211 */ /* 0x001fe400030f0cc0 */
[----:B------:R-:W-:Y:S02]  /*d700*/  @!P0 LEA R10, P6, R22, R11, 0x1 ;  /* 0x0000000b160a8211 */ /* 0x000fe400078c08ff */
[-C--:B------:R-:W-:Y:S01]  /*d710*/  @!P2 LEA.HI.X R7, R19, R3.reuse, R191, 0x1, P5 ;  /* 0x000000031307a211 */ /* 0x080fe200028f0cbf */
[----:B-----5:R3:W-:Y:S01]  /*d720*/  @!P3 ST.E.128 desc[UR52][R4.64], R76 ;  /* 0x0000004c0400b985 */ /* 0x0207e2000c101d34 */
[----:B------:R-:W-:-:S02]  /*d730*/  @!P1 LEA.HI.X R9, R18, R3, R190, 0x1, P4 ;  /* 0x0000000312099211 */ /* 0x000fc400020f0cbe */
[----:B------:R-:W-:Y:S01]  /*d740*/  @!P0 LEA.HI.X R11, R22, R3, R189, 0x1, P6 ;  /* 0x00000003160b8211 */ /* 0x000fe200030f0cbd */
[----:B------:R3:W-:Y:S04]  /*d750*/  @!P2 ST.E.128 desc[UR52][R6.64], R56 ;  /* 0x000000380600a985 */ /* 0x0007e8000c101d34 */
[----:B------:R3:W-:Y:S04]  /*d760*/  @!P1 ST.E.128 desc[UR52][R8.64], R64 ;  /* 0x0000004008009985 */ /* 0x0007e8000c101d34 */
[----:B------:R3:W-:Y:S02]  /*d770*/  @!P0 ST.E.128 desc[UR52][R10.64], R36 ;  /* 0x000000240a008985 */ /* 0x0007e4000c101d34 */
.L_x_1224:
[----:B------:R-:W-:Y:S05]  /*d780*/  BSYNC B1 ;  /* 0x0000000000017941 */ /* 0x000fea0003800000 */
.L_x_1223:
[----:B0-----:R-:W-:Y:S01]  /*d790*/  VIADD R3, R13, 0x60 ;  /* 0x000000600d037836 */ /* 0x001fe20000000000 */
[----:B-1-3--:R0:W1:Y:S04]  /*d7a0*/  SHFL.IDX PT, R11, R12, 0x3, 0x181f ;  /* 0x00781f000c0b7f89 */ /* 0x00a06800000e0000 */
[----:B------:R-:W-:Y:S01]  /*d7b0*/  ISETP.GE.AND P0, PT, R3, R100, PT ;  /* 0x000000640300720c */ /* 0x000fe20003f06270 */
[----:B------:R0:W3:-:S12]  /*d7c0*/  SHFL.IDX PT, R15, R0, 0x3, 0x181f ;  /* 0x00781f00000f7f89 */ /* 0x0000d800000e0000 */
[----:B0-----:R-:W-:Y:S05]  /*d7d0*/  @P0 BRA `(.L_x_1225) ;  /* 0x0000000c00200947 */ /* 0x001fea0003800000 */
[----:B------:R-:W-:Y:S02]  /*d7e0*/  ULDC UR5, c[0x0][0xac8] ;  /* 0x0002b20000057ab9 */ /* 0x000fe40000000800 */
[----:B------:R-:W-:Y:S02]  /*d7f0*/  ISETP.GE.AND P3, PT, R16, UR5, PT ;  /* 0x0000000510007c0c */ /* 0x000fe4000bf66270 */
[----:B------:R-:W-:Y:S02]  /*d800*/  ISETP.GE.AND P4, PT, R19, UR5, PT ;  /* 0x0000000513007c0c */ /* 0x000fe4000bf86270 */
[----:B------:R-:W-:-:S09]  /*d810*/  ISETP.GE.AND P5, PT, R18, UR5, PT ;  /* 0x0000000512007c0c */ /* 0x000fd2000bfa6270 */
[-C--:B---3--:R-:W-:Y:S02]  /*d820*/  @!P3 LEA R4, P0, R16, R15.reuse, 0x1 ;  /* 0x0000000f1004b211 */ /* 0x088fe400078008ff */
[CC--:B------:R-:W-:Y:S02]  /*d830*/  @!P4 LEA R6, P1, R19.reuse, R15.reuse, 0x1 ;  /* 0x0000000f1306c211 */ /* 0x0c0fe400078208ff */
[----:B------:R-:W-:Y:S02]  /*d840*/  @!P5 LEA R8, P2, R18, R15, 0x1 ;  /* 0x0000000f1208d211 */ /* 0x000fe400078408ff */
[-C--:B-1----:R-:W-:Y:S02]  /*d850*/  @!P3 LEA.HI.X R5, R16, R11.reuse, R192, 0x1, P0 ;  /* 0x0000000b1005b211 */ /* 0x082fe400000f0cc0 */
[-C--:B------:R-:W-:Y:S02]  /*d860*/  @!P4 LEA.HI.X R7, R19, R11.reuse, R191, 0x1, P1 ;  /* 0x0000000b1307c211 */ /* 0x080fe400008f0cbf */
[----:B------:R-:W-:Y:S01]  /*d870*/  @!P5 LEA.HI.X R9, R18, R11, R190, 0x1, P2 ;  /* 0x0000000b1209d211 */ /* 0x000fe200010f0cbe */
[----:B-----5:R0:W-:Y:S01]  /*d880*/  @!P3 ST.E.128 desc[UR52][R4.64], R48 ;  /* 0x000000300400b985 */ /* 0x0201e2000c101d34 */
        /* <DEDUP_REMOVED lines=8> */
.L_x_1218:
[----:B------:R-:W0:Y:S01]  /*d910*/  LDC R10, c[0x0][0xbe8] ;  /* 0x0002fa00ff0a7b82 */ /* 0x000e220000000800 */
[----:B------:R-:W-:Y:S01]  /*d920*/  ISETP.GE.AND P0, PT, R193, 0x80, PT ;  /* 0x00000080c100780c */ /* 0x000fe20003f06270 */
[----:B------:R-:W-:Y:S01]  /*d930*/  USHF.R.S32.HI UR8, URZ, 0x1f, UR37 ;  /* 0x0000001f3f087899 */ /* 0x000fe20008011425 */
[----:B------:R-:W-:Y:S01]  /*d940*/  BSSY B1, `(.L_x_1226) ;  /* 0x000002f000017945 */ /* 0x000fe20003800000 */
[----:B------:R-:W-:Y:S01]  /*d950*/  USHF.R.S32.HI UR9, URZ, 0x1f, UR42 ;  /* 0x0000001f3f097899 */ /* 0x000fe2000801142a */
[----:B------:R-:W-:Y:S01]  /*d960*/  IMAD R8, R23, 0x20, R184 ;  /* 0x0000002017087824 */ /* 0x000fe200078e02b8 */
[----:B0-----:R-:W-:-:S13]  /*d970*/  ISETP.NE.AND P1, PT, R10, 0x1, PT ;  /* 0x000000010a00780c */ /* 0x001fda0003f25270 */
[----:B------:R-:W0:Y:S08]  /*d980*/  @P1 LDC R9, c[0x0][0xbec] ;  /* 0x0002fb00ff091b82 */ /* 0x000e300000000800 */
[----:B------:R-:W1:Y:S01]  /*d990*/  @P1 LDC R11, c[0x0][0xbf0] ;  /* 0x0002fc00ff0b1b82 */ /* 0x000e620000000800 */
[----:B------:R-:W-:Y:S05]  /*d9a0*/  @P0 BRA `(.L_x_1227) ;  /* 0x0000000000a00947 */ /* 0x000fea0003800000 */
[----:B------:R-:W2:Y:S01]  /*d9b0*/  S2R R0, SR_TID.X ;  /* 0x0000000000007919 */ /* 0x000ea20000002100 */
[----:B------:R-:W3:Y:S01]  /*d9c0*/  LDC R5, c[0x0][0xbe8] ;  /* 0x0002fa00ff057b82 */ /* 0x000ee20000000800 */
[----:B------:R-:W-:Y:S01]  /*d9d0*/  IMAD.U32 R6, RZ, RZ, UR38 ;  /* 0x00000026ff067e24 */ /* 0x000fe2000f8e00ff */
[----:B------:R-:W-:Y:S02]  /*d9e0*/  ULDC UR5, c[0x0][0xa88] ;  /* 0x0002a20000057ab9 */ /* 0x000fe40000000800 */
[----:B---3--:R-:W-:Y:S02]  /*d9f0*/  IMAD R3, R5, UR5, RZ ;  /* 0x0000000505037c24 */ /* 0x008fe4000f8e02ff */
[----:B--2---:R-:W-:-:S04]  /*da00*/  IADD3 R6, R6, -0x80, R0 ;  /* 0xffffff8006067810 */ /* 0x004fc80007ffe000 */
[----:B------:R-:W-:-:S13]  /*da10*/  ISETP.GE.AND P0, PT, R6, R3, PT ;  /* 0x000000030600720c */ /* 0x000fda0003f06270 */
[----:B------:R-:W-:Y:S05]  /*da20*/  @P0 BRA `(.L_x_1227) ;  /* 0x0000000000800947 */ /* 0x000fea0003800000 */
[----:B------:R-:W-:Y:S01]  /*da30*/  ISETP.NE.AND P0, PT, R5, 0x1, PT ;  /* 0x000000010500780c */ /* 0x000fe20003f05270 */
[----:B------:R-:W-:Y:S01]  /*da40*/  ULDC.64 UR10, c[0x0][0xb90] ;  /* 0x0002e400000a7ab9 */ /* 0x000fe20000000a00 */
[----:B------:R-:W-:Y:S01]  /*da50*/  IMAD.MOV.U32 R4, RZ, RZ, R6 ;  /* 0x000000ffff047224 */ /* 0x000fe200078e0006 */
[----:B------:R-:W-:Y:S02]  /*da60*/  UIMAD UR5, UR8, UR10, URZ ;  /* 0x0000000a080572a4 */ /* 0x000fe4000f8e023f */
[----:B------:R-:W-:Y:S02]  /*da70*/  UIMAD.WIDE.U32 UR6, UR37, UR10, URZ ;  /* 0x0000000a250672a5 */ /* 0x000fe4000f8e003f */
[----:B------:R-:W-:-:S03]  /*da80*/  UIMAD UR5, UR37, UR11, UR5 ;  /* 0x0000000b250572a4 */ /* 0x000fc6000f8e0205 */
[----:B------:R-:W-:Y:S01]  /*da90*/  ULDC.64 UR10, c[0x0][0xb98] ;  /* 0x0002e600000a7ab9 */ /* 0x000fe20000000a00 */
[----:B------:R-:W-:Y:S02]  /*daa0*/  UIADD3 UR7, UR7, UR5, URZ ;  /* 0x0000000507077290 */ /* 0x000fe4000fffe03f */
[----:B------:R-:W2:Y:S01]  /*dab0*/  @P0 LDC R3, c[0x0][0xbec] ;  /* 0x0002fb00ff030b82 */ /* 0x000ea20000000800 */
[----:B------:R-:W-:Y:S02]  /*dac0*/  UIMAD UR5, UR9, UR10, URZ ;  /* 0x0000000a090572a4 */ /* 0x000fe4000f8e023f */
[----:B------:R-:W-:Y:S02]  /*dad0*/  UIMAD.WIDE.U32 UR6, UR42, UR10, UR6 ;  /* 0x0000000a2a0672a5 */ /* 0x000fe4000f8e0006 */
[----:B------:R-:W-:-:S03]  /*dae0*/  UIMAD UR5, UR42, UR11, UR5 ;  /* 0x0000000b2a0572a4 */ /* 0x000fc6000f8e0205 */
[----:B------:R-:W3:Y:S01]  /*daf0*/  @P0 LDC R7, c[0x0][0xbf0] ;  /* 0x0002fc00ff070b82 */ /* 0x000ee20000000800 */
[----:B------:R-:W-:Y:S01]  /*db00*/  ULDC.64 UR10, c[0x0][0xb88] ;  /* 0x0002e200000a7ab9 */ /* 0x000fe20000000a00 */
[----:B--2---:R-:W-:-:S05]  /*db10*/  @P0 IMAD.HI.U32 R0, R6, R3, RZ ;  /* 0x0000000306000227 */ /* 0x004fca00078e00ff */
[----:B---3--:R-:W-:-:S05]  /*db20*/  @P0 SHF.R.U32.HI R4, RZ, R7, R0 ;  /* 0x00000007ff040219 */ /* 0x008fca0000011600 */
[----:B------:R-:W-:-:S04]  /*db30*/  IMAD.MOV R3, RZ, RZ, -R4 ;  /* 0x000000ffff037224 */ /* 0x000fc800078e0a04 */
[----:B------:R-:W-:Y:S01]  /*db40*/  IMAD R3, R5, R3, R6 ;  /* 0x0000000305037224 */ /* 0x000fe200078e0206 */
[----:B------:R-:W-:Y:S01]  /*db50*/  SHF.R.S32.HI R5, RZ, 0x1f, R4 ;  /* 0x0000001fff057819 */ /* 0x000fe20000011404 */
[----:B------:R-:W-:Y:S01]  /*db60*/  IMAD.U32 R6, RZ, RZ, UR5 ;  /* 0x00000005ff067e24 */ /* 0x000fe2000f8e00ff */
        /* <DEDUP_REMOVED lines=12> */
.L_x_1227:
[----:B------:R-:W-:Y:S05]  /*dc30*/  BSYNC B1 ;  /* 0x0000000000017941 */ /* 0x000fea0003800000 */
.L_x_1226:
[----:B------:R-:W-:Y:S01]  /*dc40*/  ULDC.64 UR10, c[0x0][0xae8] ;  /* 0x0002ba00000a7ab9 */ /* 0x000fe20000000a00 */
[----:B------:R-:W-:Y:S01]  /*dc50*/  VIADD R8, R8, UR38 ;  /* 0x0000002608087c36 */ /* 0x000fe20008000000 */
[----:B------:R-:W-:Y:S01]  /*dc60*/  UIMAD UR5, UR8, UR10, URZ ;  /* 0x0000000a080572a4 */ /* 0x000fe2000f8e023f */
[----:B------:R-:W-:Y:S01]  /*dc70*/  BSSY B1, `(.L_x_1228) ;  /* 0x000003c000017945 */ /* 0x000fe20003800000 */
[----:B------:R-:W-:Y:S01]  /*dc80*/  UIMAD.WIDE.U32 UR6, UR37, UR10, URZ ;  /* 0x0000000a250672a5 */ /* 0x000fe2000f8e003f */
[----:B0-----:R-:W-:Y:S01]  /*dc90*/  @P1 IMAD.HI.U32 R0, R8, R9, RZ ;  /* 0x0000000908001227 */ /* 0x001fe200078e00ff */
[----:B------:R-:W-:-:S03]  /*dca0*/  UIMAD UR5, UR37, UR11, UR5 ;  /* 0x0000000b250572a4 */ /* 0x000fc6000f8e0205 */
[----:B------:R-:W-:Y:S01]  /*dcb0*/  ULDC.64 UR10, c[0x0][0xaf0] ;  /* 0x0002bc00000a7ab9 */ /* 0x000fe20000000a00 */
[----:B------:R-:W-:Y:S01]  /*dcc0*/  UIADD3 UR7, UR7, UR5, URZ ;  /* 0x0000000507077290 */ /* 0x000fe2000fffe03f */
[----:B--2---:R-:W-:Y:S01]  /*dcd0*/  IMAD.MOV.U32 R3, RZ, RZ, R8 ;  /* 0x000000ffff037224 */ /* 0x004fe200078e0008 */
        /* <DEDUP_REMOVED lines=10> */
[----:B------:R-:W-:Y:S02]  /*dd80*/  IMAD R7, R10, R7, R8 ;  /* 0x000000070a077224 */ /* 0x000fe400078e0208 */
[----:B------:R-:W-:Y:S01]  /*dd90*/  IMAD.U32 R4, RZ, RZ, UR6 ;  /* 0x00000006ff047e24 */ /* 0x000fe2000f8e00ff */
[----:B------:R-:W-:Y:S01]  /*dda0*/  ULDC.64 UR6, c[0x0][0xad8] ;  /* 0x0002b60000067ab9 */ /* 0x000fe20000000a00 */
[----:B------:R-:W-:Y:S01]  /*ddb0*/  IMAD.U32 R5, RZ, RZ, UR5 ;  /* 0x00000005ff057e24 */ /* 0x000fe2000f8e00ff */
[----:B------:R-:W-:Y:S01]  /*ddc0*/  ULDC UR5, c[0x0][0xa88] ;  /* 0x0002a20000057ab9 */ /* 0x000fe20000000800 */
[C---:B------:R-:W-:Y:S01]  /*ddd0*/  IMAD R9, R3.reuse, UR9, R0 ;  /* 0x0000000903097c24 */ /* 0x040fe2000f8e0200 */
[----:B------:R-:W-:Y:S01]  /*dde0*/  SHF.R.S32.HI R0, RZ, 0x1f, R7 ;  /* 0x0000001fff007819 */ /* 0x000fe20000011407 */
[----:B------:R-:W-:-:S04]  /*ddf0*/  IMAD.WIDE.U32 R4, R3, UR8, R4 ;  /* 0x0000000803047c25 */ /* 0x000fc8000f8e0004 */
[----:B------:R-:W-:Y:S02]  /*de00*/  IMAD.IADD R5, R5, 0x1, R9 ;  /* 0x0000000105057824 */ /* 0x000fe400078e0209 */
[----:B------:R-:W-:Y:S02]  /*de10*/  IMAD R6, R0, UR6, RZ ;  /* 0x0000000600067c24 */ /* 0x000fe4000f8e02ff */
[----:B------:R-:W-:Y:S02]  /*de20*/  VIADD R8, R184, UR38 ;  /* 0x00000026b8087c36 */ /* 0x000fe40008000000 */
[----:B------:R-:W-:Y:S02]  /*de30*/  IMAD R9, R10, UR5, RZ ;  /* 0x000000050a097c24 */ /* 0x000fe4000f8e02ff */
        /* <DEDUP_REMOVED lines=31> */
.L_x_1229:
[----:B------:R-:W-:Y:S05]  /*e030*/  BSYNC B1 ;  /* 0x0000000000017941 */ /* 0x000fea0003800000 */
.L_x_1228:
        /* <DEDUP_REMOVED lines=21> */
.L_x_1231:
[----:B------:R-:W-:Y:S05]  /*e190*/  BSYNC B1 ;  /* 0x0000000000017941 */ /* 0x000fea0003800000 */
.L_x_1230:
        /* <DEDUP_REMOVED lines=21> */
.L_x_1233:
[----:B------:R-:W-:Y:S05]  /*e2f0*/  BSYNC B1 ;  /* 0x0000000000017941 */ /* 0x000fea0003800000 */
.L_x_1232:
[----:B------:R-:W-:Y:S01]  /*e300*/  VIADD R0, R8, 0x60 ;  /* 0x0000006008007836 */ /* 0x000fe20000000000 */
[----:B0-----:R0:W0:Y:S04]  /*e310*/  SHFL.IDX PT, R3, R7, 0x3, 0x181f ;  /* 0x00781f0007037f89 */ /* 0x00102800000e0000 */
[----:B------:R-:W-:Y:S01]  /*e320*/  ISETP.GE.AND P0, PT, R0, R9, PT ;  /* 0x000000090000720c */ /* 0x000fe20003f06270 */
[----:B-1-3--:R1:W3:-:S12]  /*e330*/  SHFL.IDX PT, R5, R6, 0x3, 0x181f ;  /* 0x00781f0006057f89 */ /* 0x00a2d800000e0000 */
[----:B-1----:R-:W-:Y:S05]  /*e340*/  @P0 BRA `(.L_x_1225) ;  /* 0x0000000000440947 */ /* 0x002fea0003800000 */
[----:B------:R-:W-:Y:S02]  /*e350*/  ULDC UR5, c[0x0][0xac8] ;  /* 0x0002b20000057ab9 */ /* 0x000fe40000000800 */
[----:B------:R-:W-:Y:S02]  /*e360*/  ISETP.GE.AND P3, PT, R16, UR5, PT ;  /* 0x0000000510007c0c */ /* 0x000fe4000bf66270 */
[----:B------:R-:W-:Y:S02]  /*e370*/  ISETP.GE.AND P2, PT, R19, UR5, PT ;  /* 0x0000000513007c0c */ /* 0x000fe4000bf46270 */
[----:B------:R-:W-:Y:S02]  /*e380*/  ISETP.GE.AND P1, PT, R18, UR5, PT ;  /* 0x0000000512007c0c */ /* 0x000fe4000bf26270 */
[----:B------:R-:W-:-:S07]  /*e390*/  ISETP.GE.AND P0, PT, R22, UR5, PT ;  /* 0x0000000516007c0c */ /* 0x000fce000bf06270 */
[-C--:B--234-:R-:W-:Y:S02]  /*e3a0*/  @!P3 LEA R6, P6, R16, R5.reuse, 0x1 ;  /* 0x000000051006b211 */ /* 0x09cfe400078c08ff */
        /* <DEDUP_REMOVED lines=11> */
.L_x_1225:
[----:B------:R-:W-:Y:S05]  /*e460*/  BSYNC B0 ;  /* 0x0000000000007941 */ /* 0x000fea0003800000 */
.L_x_1217:
[----:B------:R-:W-:Y:S02]  /*e470*/  ULDC UR5, c[0x0][0xc38] ;  /* 0x00030e0000057ab9 */ /* 0x000fe40000000800 */
[----:B------:R-:W-:-:S06]  /*e480*/  UISETP.GE.AND UP0, UPT, UR4, UR5, UPT ;  /* 0x000000050400728c */ /* 0x000fcc000bf06270 */
[----:B------:R-:W-:-:S13]  /*e490*/  PLOP3.LUT P0, PT, PT, PT, UP0, 0x80, 0x0 ;  /* 0x000000000000781c */ /* 0x000fda0003f0f008 */
[----:B------:R-:W-:Y:S05]  /*e4a0*/  @!P0 BRA `(.L_x_1234) ;  /* 0xffffff2800248947 */ /* 0x000fea000383ffff */
[----:B------:R-:W-:Y:S05]  /*e4b0*/  EXIT ;  /* 0x000000000000794d */ /* 0x000fea0003800000 */
.L_x_1128:
[----:B------:R-:W-:-:S08]  /*e4c0*/  NOP ;  /* 0x0000000000007918 */ /* 0x000fd00000000000 */
[----:B------:R-:W0:-:S00]  /*e4d0*/  USETMAXREG.DEALLOC.CTAPOOL 0x28 ;  /* 0x00000028000079c8 */ /* 0x000e0000080e0500 */
[----:B0-----:R-:W-:-:S06]  /*e4e0*/  LOP3.LUT R0, R0, 0x3, RZ, 0xc0, !PT ;  /* 0x0000000300007812 */ /* 0x001fcc00078ec0ff */
[----:B------:R-:W0:Y:S01]  /*e4f0*/  S2UR UR5, SR_CTAID.X ;  /* 0x00000000000579c3 */ /* 0x000e220000002500 */
[----:B------:R-:W-:Y:S01]  /*e500*/  LOP3.LUT R16, R16, 0xfffffdff, RZ, 0xc0, !PT ;  /* 0xfffffdff10107812 */ /* 0x000fe200078ec0ff */
[----:B------:R-:W-:Y:S01]  /*e510*/  STL [R1+0x4], RZ ;  /* 0x000004ff01007387 */ /* 0x000fe20000100800 */
[----:B------:R-:W-:Y:S02]  /*e520*/  IMAD.MOV.U32 R19, RZ, RZ, RZ ;  /* 0x000000ffff137224 */ /* 0x000fe400078e00ff */
[----:B------:R-:W-:Y:S01]  /*e530*/  IMAD.MOV.U32 R23, RZ, RZ, 0x1 ;  /* 0x00000001ff177424 */ /* 0x000fe200078e00ff */
[----:B------:R1:W2:Y:S02]  /*e540*/  SHFL.IDX PT, R2, R0, RZ, 0x1f ;  /* 0x00001fff00027589 */ /* 0x0002a400000e0000 */
[----:B-1----:R-:W0:Y:S01]  /*e550*/  LDC R0, c[0x0][0xc38] ;  /* 0x00030e00ff007b82 */ /* 0x002e220000000800 */
[----:B--2---:R-:W-:-:S13]  /*e560*/  ISETP.NE.AND P0, PT, R2, RZ, PT ;  /* 0x000000ff0200720c */ /* 0x004fda0003f05270 */
[----:B------:R-:W-:Y:S01]  /*e570*/  @P0 LOP3.LUT R16, R16, 0x200, RZ, 0xfc, !PT ;  /* 0x0000020010100812 */ /* 0x000fe200078efcff */
[----:B------:R-:W-:Y:S06]  /*e580*/  @P0 BAR.ARV 0x4, 0x180 ;  /* 0x0106000000000b1d */ /* 0x000fec0000002000 */
[----:B0-----:R-:W-:-:S13]  /*e590*/  ISETP.LE.AND P0, PT, R0, UR5, PT ;  /* 0x0000000500007c0c */ /* 0x001fda000bf03270 */
[----:B------:R-:W-:Y:S05]  /*e5a0*/  @P0 BRA `(.L_x_1235) ;  /* 0x0000004800080947 */ /* 0x000fea0003800000 */
[----:B------:R-:W0:Y:S01]  /*e5b0*/  S2R R10, SR_TID.X ;  /* 0x00000000000a7919 */ /* 0x000e220000002100 */
[----:B------:R-:W-:Y:S01]  /*e5c0*/  ULDC.64 UR42, c[0x0][0x2f0] ;  /* 0x0000bc00002a7ab9 */ /* 0x000fe20000000a00 */
[----:B------:R-:W-:Y:S01]  /*e5d0*/  LOP3.LUT R16, R16, 0xfffffffe, RZ, 0xc0, !PT ;  /* 0xfffffffe10107812 */ /* 0x000fe200078ec0ff */
[----:B------:R-:W-:Y:S01]  /*e5e0*/  ULDC UR6, c[0x0][0x2b8] ;  /* 0x0000ae0000067ab9 */ /* 0x000fe20000000800 */
[----:B------:R-:W-:Y:S01]  /*e5f0*/  ULDC.64 UR8, c[0x0][0x418] ;  /* 0x0001060000087ab9 */ /* 0x000fe20000000a00 */
[----:B------:R-:W-:Y:S01]  /*e600*/  ULDC UR4, c[0x0][0x424] ;  /* 0x0001090000047ab9 */ /* 0x000fe20000000800 */
[----:B------:R-:W-:Y:S01]  /*e610*/  UISETP.NE.U32.AND UP0, UPT, UR8, URZ, UPT ;  /* 0x0000003f0800728c */ /* 0x000fe2000bf05070 */
[----:B------:R-:W-:Y:S01]  /*e620*/  IMAD.MOV.U32 R36, RZ, RZ, 0x20 ;  /* 0x00000020ff247424 */ /* 0x000fe200078e00ff */
[----:B------:R-:W-:Y:S01]  /*e630*/  ULDC UR40, c[0x0][0x288] ;  /* 0x0000a20000287ab9 */ /* 0x000fe20000000800 */
[----:B------:R-:W-:Y:S01]  /*e640*/  ULDC UR41, c[0x0][0x448] ;  /* 0x0001120000297ab9 */ /* 0x000fe20000000800 */
[----:B------:R-:W-:Y:S01]  /*e650*/  UISETP.NE.AND.EX UP0, UPT, UR9, URZ, UPT, UP0 ;  /* 0x0000003f0900728c */ /* 0x000fe2000bf05300 */
[----:B------:R-:W-:Y:S01]  /*e660*/  IMAD.MOV.U32 R23, RZ, RZ, 0x1 ;  /* 0x00000001ff177424 */ /* 0x000fe200078e00ff */
[----:B------:R-:W-:Y:S01]  /*e670*/  UIMAD UR41, UR41, UR40, URZ ;  /* 0x00000028292972a4 */ /* 0x000fe2000f8e023f */
[----:B------:R-:W-:Y:S01]  /*e680*/  IMAD.MOV.U32 R19, RZ, RZ, RZ ;  /* 0x000000ffff137224 */ /* 0x000fe200078e00ff */
[----:B------:R-:W-:-:S02]  /*e690*/  USEL UR4, UR4, 0x1, UP0 ;  /* 0x0000000104047887 */ /* 0x000fc40008000000 */
[----:B------:R-:W-:Y:S02]  /*e6a0*/  ULOP3.LUT UR49, UR36, 0x2, URZ, 0xfc, !UPT ;  /* 0x0000000224317892 */ /* 0x000fe4000f8efc3f */
[----:B------:R-:W-:Y:S02]  /*e6b0*/  UIMAD UR42, UR4, UR42, URZ ;  /* 0x0000002a042a72a4 */ /* 0x000fe4000f8e023f */
[----:B------:R-:W-:Y:S02]  /*e6c0*/  ULOP3.LUT UR48, UR36, 0x1, URZ, 0xfc, !UPT ;  /* 0x0000000124307892 */ /* 0x000fe4000f8efc3f */
[----:B------:R-:W-:Y:S02]  /*e6d0*/  UIADD3 UR4, UR42, 0x3f, URZ ;  /* 0x0000003f2a047890 */ /* 0x000fe4000fffe03f */
[----:B------:R-:W-:Y:S02]  /*e6e0*/  UIADD3 UR47, UR42, 0x1, -UR40 ;  /* 0x000000012a2f7890 */ /* 0x000fe4000fffe828 */
[----:B------:R-:W-:Y:S01]  /*e6f0*/  UIADD3 UR40, UR42, -UR40, URZ ;  /* 0x800000282a287290 */ /* 0x000fe2000fffe03f */
[----:B------:R-:W-:Y:S01]  /*e700*/  ULDC UR46, c[0x0][0xc] ;  /* 0x00000300002e7ab9 */ /* 0x000fe20000000800 */
[C---:B0-----:R-:W-:Y:S01]  /*e710*/  IMAD.SHL.U32 R2, R10.reuse, 0x10, RZ ;  /* 0x000000100a027824 */ /* 0x041fe200078e00ff */
[C---:B------:R-:W-:Y:S01]  /*e720*/  LOP3.LUT R9, R10.reuse, 0x7f, RZ, 0xc0, !PT ;  /* 0x0000007f0a097812 */ /* 0x040fe200078ec0ff */
[C---:B------:R-:W-:Y:S01]  /*e730*/  IMAD.SHL.U32 R8, R10.reuse, 0x2, RZ ;  /* 0x000000020a087824 */ /* 0x040fe200078e00ff */
[C---:B------:R-:W-:Y:S01]  /*e740*/  LOP3.LUT P0, RZ, R10.reuse, 0x4, RZ, 0xc0, !PT ;  /* 0x000000040aff7812 */ /* 0x040fe2000780c0ff */
[----:B------:R-:W-:Y:S01]  /*e750*/  IMAD.SHL.U32 R22, R10, 0x80, RZ ;  /* 0x000000800a167824 */ /* 0x000fe200078e00ff */
[----:B------:R-:W-:Y:S01]  /*e760*/  LOP3.LUT R7, R2, 0x3f0, RZ, 0xc0, !PT ;  /* 0x000003f002077812 */ /* 0x000fe200078ec0ff */
[----:B------:R-:W-:Y:S01]  /*e770*/  IMAD.SHL.U32 R4, R10, 0x40, RZ ;  /* 0x000000400a047824 */ /* 0x000fe200078e00ff */
[----:B------:R-:W-:-:S02]  /*e780*/  LOP3.LUT R30, R2, 0x70, RZ, 0xc0, !PT ;  /* 0x00000070021e7812 */ /* 0x000fc400078ec0ff */
[----:B------:R-:W-:Y:S02]  /*e790*/  LOP3.LUT R7, R7, 0x70, R8, 0x78, !PT ;  /* 0x0000007007077812 */ /* 0x000fe400078e7808 */
[----:B------:R-:W-:Y:S02]  /*e7a0*/  LOP3.LUT R8, R30, 0x80, RZ, 0xfc, !PT ;  /* 0x000000801e087812 */ /* 0x000fe400078efcff */
[----:B------:R-:W-:Y:S02]  /*e7b0*/  SHF.R.U32.HI R0, RZ, 0x5, R9 ;  /* 0x00000005ff007819 */ /* 0x000fe40000011609 */
[C---:B------:R-:W-:Y:S02]  /*e7c0*/  ISETP.GE.AND P3, PT, R8.reuse, UR43, PT ;  /* 0x0000002b08007c0c */ /* 0x040fe4000bf66270 */
[----:B------:R-:W-:Y:S02]  /*e7d0*/  ISETP.GE.AND P2, PT, R8, UR43, PT ;  /* 0x0000002b08007c0c */ /* 0x000fe4000bf46270 */
[----:B------:R-:W-:-:S02]  /*e7e0*/  LOP3.LUT R3, R22, 0x380, RZ, 0xc0, !PT ;  /* 0x0000038016037812 */ /* 0x000fc400078ec0ff */
[----:B------:R-:W-:Y:S02]  /*e7f0*/  ISETP.GE.AND P1, PT, R8, UR6, PT ;  /* 0x0000000608007c0c */ /* 0x000fe4000bf26270 */
[----:B------:R-:W-:Y:S01]  /*e800*/  LOP3.LUT R5, R4, 0x40, RZ, 0xc0, !PT ;  /* 0x0000004004057812 */ /* 0x000fe200078ec0ff */
[----:B------:R-:W-:Y:S01]  /*e810*/  IMAD R3, R0, 0x10, R3 ;  /* 0x0000001000037824 */ /* 0x000fe200078e0203 */
[----:B------:R-:W-:Y:S02]  /*e820*/  LOP3.LUT R29, R4, 0x200, RZ, 0xc0, !PT ;  /* 0x00000200041d7812 */ /* 0x000fe400078ec0ff */
[----:B------:R-:W-:Y:S01]  /*e830*/  SEL R36, R36, 0xffffffe0, !P0 ;  /* 0xffffffe024247807 */ /* 0x000fe20004000000 */
[----:B------:R-:W-:Y:S01]  /*e840*/  IMAD R6, R0, 0x400, R5 ;  /* 0x0000040000067824 */ /* 0x000fe200078e0205 */
[----:B------:R-:W-:Y:S01]  /*e850*/  @P3 LOP3.LUT R16, R16, 0x1, RZ, 0xfc, !PT ;  /* 0x0000000110103812 */ /* 0x000fe200078efcff */
[----:B------:R-:W-:Y:S01]  /*e860*/  IMAD.SHL.U32 R5, R10, 0x8, RZ ;  /* 0x000000080a057824 */ /* 0x000fe200078e00ff */
[----:B------:R-:W-:-:S02]  /*e870*/  LOP3.LUT R3, R3, 0x70, R2, 0x78, !PT ;  /* 0x0000007003037812 */ /* 0x000fc400078e7802 */
[----:B------:R-:W-:Y:S02]  /*e880*/  LOP3.LUT R16, R16, 0xffffff7f, RZ, 0xc0, !PT ;  /* 0xffffff7f10107812 */ /* 0x000fe400078ec0ff */
[----:B------:R-:W-:Y:S01]  /*e890*/  LOP3.LUT R22, R3, 0xc00, R22, 0xf8, !PT ;  /* 0x00000c0003167812 */ /* 0x000fe200078ef816 */
[----:B------:R-:W-:Y:S01]  /*e8a0*/  IMAD.U32 R3, RZ, RZ, UR5 ;  /* 0x00000005ff037e24 */ /* 0x000fe2000f8e00ff */
[----:B------:R-:W-:Y:S01]  /*e8b0*/  @P2 LOP3.LUT R16, R16, 0x80, RZ, 0xfc, !PT ;  /* 0x0000008010102812 */ /* 0x000fe200078efcff */
[----:B------:R-:W-:Y:S01]  /*e8c0*/  USHF.R.S32.HI UR5, URZ, 0x1f, UR4 ;  /* 0x0000001f3f057899 */ /* 0x000fe20008011404 */
[----:B------:R-:W-:Y:S01]  /*e8d0*/  ISETP.GE.AND P2, PT, R30, UR43, PT ;  /* 0x0000002b1e007c0c */ /* 0x000fe2000bf46270 */
[----:B------:R-:W-:Y:S01]  /*e8e0*/  VIADD R34, R22, 0x40 ;  /* 0x0000004016227836 */ /* 0x000fe20000000000 */
[----:B------:R-:W-:Y:S01]  /*e8f0*/  LOP3.LUT R16, R16, 0xffffffdf, RZ, 0xc0, !PT ;  /* 0xffffffdf10107812 */ /* 0x000fe200078ec0ff */
[----:B------:R0:W-:Y:S01]  /*e900*/  STL [R1], R3 ;  /* 0x0000000301007387 */ /* 0x0001e20000100800 */
[----:B------:R-:W-:Y:S01]  /*e910*/  LOP3.LUT R0, R4, 0x180, RZ, 0xc0, !PT ;  /* 0x0000018004007812 */ /* 0x000fe200078ec0ff */
[----:B------:R-:W-:Y:S01]  /*e920*/  @P0 VIADD R34, R22, 0xffffffc0 ;  /* 0xffffffc016220836 */ /* 0x000fe20000000000 */
[----:B------:R-:W-:Y:S01]  /*e930*/  @P1 LOP3.LUT R16, R16, 0x20, RZ, 0xfc, !PT ;  /* 0x0000002010101812 */ /* 0x000fe200078efcff */
[----:B------:R1:W-:Y:S01]  /*e940*/  STL [R1+0x4], RZ ;  /* 0x000004ff01007387 */ /* 0x0003e20000100800 */
[----:B------:R-:W-:Y:S01]  /*e950*/  ISETP.GE.AND P1, PT, R30, UR43, PT ;  /* 0x0000002b1e007c0c */ /* 0x000fe2000bf26270 */
[----:B------:R-:W-:Y:S01]  /*e960*/  ULEA.HI UR5, UR5, UR4, URZ, 0x6 ;  /* 0x0000000405057291 */ /* 0x000fe2000f8f303f */
[----:B------:R-:W-:-:S02]  /*e970*/  LOP3.LUT R16, R16, 0xfffffffd, RZ, 0xc0, !PT ;  /* 0xfffffffd10107812 */ /* 0x000fc400078ec0ff */
[----:B------:R-:W-:Y:S01]  /*e980*/  LOP3.LUT R0, R0, 0x10, R10, 0xf8, !PT ;  /* 0x0000001000007812 */ /* 0x000fe200078ef80a */
[----:B------:R-:W-:Y:S01]  /*e990*/  USHF.R.S32.HI UR39, URZ, 0x6, UR5 ;  /* 0x000000063f277899 */ /* 0x000fe20008011405 */
[----:B------:R-:W-:Y:S02]  /*e9a0*/  @P2 LOP3.LUT R16, R16, 0x2, RZ, 0xfc, !PT ;  /* 0x0000000210102812 */ /* 0x000fe400078efcff */
[----:B------:R-:W-:Y:S02]  /*e9b0*/  LOP3.LUT R0, R0, 0x30, R5, 0x78, !PT ;  /* 0x0000003000007812 */ /* 0x000fe400078e7805 */
[----:B------:R-:W-:Y:S02]  /*e9c0*/  ISETP.GE.AND P0, PT, R30, UR6, PT ;  /* 0x000000061e007c0c */ /* 0x000fe4000bf06270 */
[----:B------:R-:W-:Y:S02]  /*e9d0*/  LOP3.LUT R16, R16, 0xfffffeff, RZ, 0xc0, !PT ;  /* 0xfffffeff10107812 */ /* 0x000fe400078ec0ff */
[----:B------:R-:W-:-:S02]  /*e9e0*/  IADD3 R29, R0, R6, R29 ;  /* 0x00000006001d7210 */ /* 0x000fc40007ffe01d */
[----:B------:R-:W-:Y:S02]  /*e9f0*/  MOV R0, 0x400 ;  /* 0x0000040000007802 */ /* 0x000fe40000000f00 */
[----:B------:R-:W-:Y:S02]  /*ea00*/  @P1 LOP3.LUT R16, R16, 0x100, RZ, 0xfc, !PT ;  /* 0x0000010010101812 */ /* 0x000fe400078efcff */
[----:B------:R-:W-:Y:S02]  /*ea10*/  LEA R17, R33, R0, 0x18 ;  /* 0x0000000021117211 */ /* 0x000fe400078ec0ff */
[--C-:B------:R-:W-:Y:S02]  /*ea20*/  LOP3.LUT R35, R7, 0x400, R2.reuse, 0xf8, !PT ;  /* 0x0000040007237812 */ /* 0x100fe400078ef802 */
[----:B0-----:R-:W-:Y:S02]  /*ea30*/  SHF.R.U32.HI R3, RZ, 0x3, R9 ;  /* 0x00000003ff037819 */ /* 0x001fe40000011609 */
[----:B------:R-:W-:Y:S01]  /*ea40*/  LOP3.LUT R16, R16, 0xffffffbf, RZ, 0xc0, !PT ;  /* 0xffffffbf10107812 */ /* 0x000fe200078ec0ff */
[----:B------:R-:W-:Y:S01]  /*ea50*/  IMAD.IADD R37, R17, 0x1, R35 ;  /* 0x0000000111257824 */ /* 0x000fe200078e0223 */
[----:B------:R-:W-:-:S02]  /*ea60*/  LOP3.LUT R0, R3, 0x70, R2, 0xf8, !PT ;  /* 0x0000007003007812 */ /* 0x000fc400078ef802 */
[----:B-1----:R-:W-:-:S07]  /*ea70*/  @P0 LOP3.LUT R16, R16, 0x40, RZ, 0xfc, !PT ;  /* 0x0000004010100812 */ /* 0x002fce00078efcff */
.L_x_1306:
[----:B------:R-:W2:Y:S01]  /*ea80*/  LDL R0, [R1] ;  /* 0x0000000001007983 */ /* 0x000ea20000100800 */
[----:B------:R-:W-:Y:S02]  /*ea90*/  ULDC UR7, c[0x0][0xc60] ;  /* 0x0003180000077ab9 */ /* 0x000fe40000000800 */
[----:B------:R-:W-:-:S11]  /*eaa0*/  UISETP.NE.AND UP0, UPT, UR7, 0x1, UPT ;  /* 0x000000010700788c */ /* 0x000fd6000bf05270 */
[----:B------:R-:W-:Y:S01]  /*eab0*/  @UP0 ULDC UR4, c[0x0][0xc64] ;  /* 0x0003190000040ab9 */ /* 0x000fe20000000800 */
[----:B------:R-:W-:Y:S01]  /*eac0*/  @UP0 ULDC UR8, c[0x0][0xc68] ;  /* 0x00031a0000080ab9 */ /* 0x000fe20000000800 */
[C---:B--2---:R-:W-:Y:S02]  /*ead0*/  R2UR UR38, R0.reuse ;  /* 0x00000000002672ca */ /* 0x044fe400000e0000 */
[----:B------:R-:W-:-:S11]  /*eae0*/  R2UR UR6, R0 ;  /* 0x00000000000672ca */ /* 0x000fd600000e0000 */
[----:B------:R-:W-:-:S04]  /*eaf0*/  UIMAD.WIDE.U32 UR4, UR38, UR4, URZ ;  /* 0x00000004260472a5 */ /* 0x000fc8000f8e003f */
[----:B------:R-:W-:-:S03]  /*eb00*/  @UP0 USHF.R.U32.HI UR38, URZ, UR8, UR5 ;  /* 0x000000083f260299 */ /* 0x000fc60008011605 */
[----:B------:R-:W-:Y:S02]  /*eb10*/  ULDC UR4, c[0x0][0xc78] ;  /* 0x00031e0000047ab9 */ /* 0x000fe40000000800 */
[----:B------:R-:W-:Y:S02]  /*eb20*/  UISETP.GE.AND UP0, UPT, UR38, UR4, UPT ;  /* 0x000000042600728c */ /* 0x000fe4000bf06270 */
[----:B------:R-:W-:-:S04]  /*eb30*/  UIADD3 UR4, -UR38, URZ, URZ ;  /* 0x0000003f26047290 */ /* 0x000fc8000fffe13f */
[----:B------:R-:W-:Y:S01]  /*eb40*/  PLOP3.LUT P0, PT, PT, PT, UP0, 0x40, 0x0 ;  /* 0x000000000000781c */ /* 0x000fe20003f0e808 */
[----:B------:R-:W-:-:S12]  /*eb50*/  UIMAD UR7, UR7, UR4, UR6 ;  /* 0x00000004070772a4 */ /* 0x000fd8000f8e0206 */
[----:B01----:R-:W-:Y:S05]  /*eb60*/  @P0 BRA `(.L_x_1236) ;  /* 0x0000000000200947 */ /* 0x003fea0003800000 */
        /* <DEDUP_REMOVED lines=8> */
.L_x_1236:
[----:B------:R-:W-:Y:S01]  /*ebf0*/  ULDC UR8, c[0x0][0xc54] ;  /* 0x0003150000087ab9 */ /* 0x000fe20000000800 */
[----:B------:R-:W-:Y:S01]  /*ec00*/  UMOV UR6, UR7 ;  /* 0x0000000700067c82 */ /* 0x000fe20008000000 */
[----:B------:R-:W-:-:S11]  /*ec10*/  UISETP.NE.AND UP0, UPT, UR8, 0x1, UPT ;  /* 0x000000010800788c */ /* 0x000fd6000bf05270 */
[----:B------:R-:W-:Y:S02]  /*ec20*/  @UP0 ULDC.64 UR10, c[0x0][0xc58] ;  /* 0x00031600000a0ab9 */ /* 0x000fe40000000a00 */
[----:B------:R-:W-:-:S04]  /*ec30*/  UIMAD.WIDE.U32 UR4, UR7, UR10, URZ ;  /* 0x0000000a070472a5 */ /* 0x000fc8000f8e003f */
[----:B------:R-:W-:-:S04]  /*ec40*/  @UP0 USHF.R.U32.HI UR6, URZ, UR11, UR5 ;  /* 0x0000000b3f060299 */ /* 0x000fc80008011605 */
[----:B------:R-:W-:-:S12]  /*ec50*/  UIMAD UR4, UR6, UR8, URZ ;  /* 0x00000008060472a4 */ /* 0x000fd8000f8e023f */
.L_x_1237:
[----:B------:R-:W-:Y:S01]  /*ec60*/  ULDC UR5, c[0x0][0xc48] ;  /* 0x0003120000057ab9 */ /* 0x000fe20000000800 */
[----:B------:R-:W-:Y:S01]  /*ec70*/  ULDC.64 UR8, c[0x0][0xa28] ;  /* 0x00028a0000087ab9 */ /* 0x000fe20000000a00 */
[----:B------:R-:W-:Y:S01]  /*ec80*/  UISETP.NE.AND UP1, UPT, UR5, 0x1, UPT ;  /* 0x000000010500788c */ /* 0x000fe2000bf25270 */
[----:B------:R-:W-:Y:S01]  /*ec90*/  IMAD.MOV.U32 R32, RZ, RZ, RZ ;  /* 0x000000ffff207224 */ /* 0x000fe200078e00ff */
[----:B------:R-:W-:Y:S02]  /*eca0*/  UIADD3 UR4, UR7, -UR4, URZ ;  /* 0x8000000407047290 */ /* 0x000fe4000fffe03f */
[----:B------:R-:W-:Y:S01]  /*ecb0*/  UISETP.NE.U32.AND UP0, UPT, UR8, URZ, UPT ;  /* 0x0000003f0800728c */ /* 0x000fe2000bf05070 */
[----:B------:R-:W-:Y:S02]  /*ecc0*/  ULDC UR5, c[0x0][0xc54] ;  /* 0x0003150000057ab9 */ /* 0x000fe40000000800 */
[----:B------:R-:W-:Y:S02]  /*ecd0*/  UIMAD UR38, UR38, UR5, UR4 ;  /* 0x00000005262672a4 */ /* 0x000fe4000f8e0204 */
[----:B------:R-:W-:-:S02]  /*ece0*/  UISETP.NE.AND.EX UP0, UPT, UR9, URZ, UPT, UP0 ;  /* 0x0000003f0900728c */ /* 0x000fc4000bf05300 */
[----:B------:R-:W-:Y:S01]  /*ecf0*/  @UP1 ULDC UR4, c[0x0][0xc4c] ;  /* 0x0003130000041ab9 */ /* 0x000fe20000000800 */
[----:B------:R-:W-:Y:S01]  /*ed00*/  @UP1 ULDC UR7, c[0x0][0xc50] ;  /* 0x0003140000071ab9 */ /* 0x000fe20000000800 */
[----:B------:R-:W-:Y:S02]  /*ed10*/  UIMAD.WIDE.U32 UR4, UR38, UR4, URZ ;  /* 0x00000004260472a5 */ /* 0x000fe4000f8e003f */
[----:B------:R-:W-:Y:S01]  /*ed20*/  UMOV UR37, UR38 ;  /* 0x0000002600257c82 */ /* 0x000fe20008000000 */
[----:B------:R-:W-:Y:S01]  /*ed30*/  ULOP3.LUT UR6, UR6, 0x1ffffff, URZ, 0x3c, !UPT ;  /* 0x01ffffff06067892 */ /* 0x000fe2000f8e3c3f */
[----:B------:R-:W-:Y:S01]  /*ed40*/  PLOP3.LUT P0, PT, PT, PT, UP0, 0x80, 0x0 ;  /* 0x000000000000781c */ /* 0x000fe20003f0f008 */
[----:B------:R-:W-:-:S03]  /*ed50*/  @UP1 USHF.R.U32.HI UR37, URZ, UR7, UR5 ;  /* 0x000000073f251299 */ /* 0x000fc60008011605 */
[----:B------:R-:W-:Y:S02]  /*ed60*/  @UP0 ULDC.64 UR4, c[0x0][0xa28] ;  /* 0x00028a0000040ab9 */ /* 0x000fe40000000a00 */
[----:B------:R-:W-:-:S06]  /*ed70*/  @UP0 UIMAD.WIDE UR4, UR37, 0x4, UR4 ;  /* 0x00000004250408a5 */ /* 0x000fcc000f8e0204 */
[----:B------:R-:W-:Y:S01]  /*ed80*/  IMAD.U32 R3, RZ, RZ, UR5 ;  /* 0x00000005ff037e24 */ /* 0x000fe2000f8e00ff */
[----:B------:R-:W-:Y:S01]  /*ed90*/  ULDC UR5, c[0x0][0x448] ;  /* 0x0001120000057ab9 */ /* 0x000fe20000000800 */
[----:B------:R-:W-:Y:S01]  /*eda0*/  IMAD.U32 R2, RZ, RZ, UR4 ;  /* 0x00000004ff027e24 */ /* 0x000fe2000f8e00ff */
[----:B------:R-:W-:Y:S01]  /*edb0*/  ULDC UR4, c[0x0][0xc3c] ;  /* 0x00030f0000047ab9 */ /* 0x000fe20000000800 */
[----:B------:R-:W-:Y:S02]  /*edc0*/  UISETP.NE.AND UP2, UPT, UR5, 0x1, UPT ;  /* 0x000000010500788c */ /* 0x000fe4000bf45270 */
[----:B------:R-:W-:Y:S01]  /*edd0*/  UIADD3 UR6, UR6, UR4, URZ ;  /* 0x0000000406067290 */ /* 0x000fe2000fffe03f */
[----:B------:R0:W5:Y:S01]  /*ede0*/  @P0 LDG.E R32, desc[UR52][R2.64] ;  /* 0x0000003402200981 */ /* 0x000162000c1e1900 */
[----:B------:R-:W-:Y:S02]  /*edf0*/  UP2UR UR50, UPR, URZ, 0x4 ;  /* 0x000000043f327883 */ /* 0x000fe40008000000 */
[----:B------:R-:W-:-:S04]  /*ee00*/  USHF.L.U32 UR43, UR6, 0x7, URZ ;  /* 0x00000007062b7899 */ /* 0x000fc8000800063f */
[----:B------:R-:W-:Y:S01]  /*ee10*/  UIADD3 UR6, UR43, 0x7f, URZ ;  /* 0x0000007f2b067890 */ /* 0x000fe2000fffe03f */
[----:B------:R-:W-:Y:S01]  /*ee20*/  @UP2 ULDC UR4, c[0x0][0x44c] ;  /* 0x0001130000042ab9 */ /* 0x000fe20000000800 */
[----:B------:R-:W-:Y:S02]  /*ee30*/  @UP2 ULDC UR7, c[0x0][0x450] ;  /* 0x0001140000072ab9 */ /* 0x000fe40000000800 */
[----:B------:R-:W-:-:S04]  /*ee40*/  UIMAD.WIDE.U32 UR4, UR6, UR4, URZ ;  /* 0x00000004060472a5 */ /* 0x000fc8000f8e003f */
[----:B------:R-:W-:-:S03]  /*ee50*/  @UP2 USHF.R.U32.HI UR6, URZ, UR7, UR5 ;  /* 0x000000073f062299 */ /* 0x000fc60008011605 */
[----:B------:R-:W-:Y:S01]  /*ee60*/  ULDC.64 UR4, c[0x0][0x9e0] ;  /* 0x0002780000047ab9 */ /* 0x000fe20000000a00 */
[----:B------:R-:W-:Y:S02]  /*ee70*/  UIADD3 UR6, UR47, UR6, URZ ;  /* 0x000000062f067290 */ /* 0x000fe4000fffe03f */
[----:B------:R-:W-:Y:S02]  /*ee80*/  UISETP.GE.AND UP0, UPT, UR5, 0x1, UPT ;  /* 0x000000010500788c */ /* 0x000fe4000bf06270 */
[----:B------:R-:W-:-:S04]  /*ee90*/  UIADD3 UR4, UR6, UR4, URZ ;  /* 0x0000000406047290 */ /* 0x000fc8000fffe03f */
[----:B------:R-:W-:-:S13]  /*eea0*/  PLOP3.LUT P0, PT, PT, PT, UP0, 0x40, 0x0 ;  /* 0x000000000000781c */ /* 0x000fda0003f0e808 */
[----:B0-----:R-:W-:Y:S05]  /*eeb0*/  @P0 BRA `(.L_x_1238) ;  /* 0x0000000000440947 */ /* 0x001fea0003800000 */
        /* <DEDUP_REMOVED lines=10> */
.L_x_1239:
[----:B------:R-:W-:-:S11]  /*ef60*/  UISETP.NE.AND UP1, UPT, UR5, 0x1, UPT ;  /* 0x000000010500788c */ /* 0x000fd6000bf25270 */
[----:B------:R-:W-:Y:S02]  /*ef70*/  @UP1 ULDC.64 UR10, c[0x0][0x9e8] ;  /* 0x00027a00000a1ab9 */ /* 0x000fe40000000a00 */
[----:B------:R-:W-:-:S04]  /*ef80*/  UIMAD.WIDE.U32 UR6, UR8, UR10, URZ ;  /* 0x0000000a080672a5 */ /* 0x000fc8000f8e003f */
[----:B------:R-:W-:-:S12]  /*ef90*/  @UP1 USHF.R.U32.HI UR8, URZ, UR11, UR7 ;  /* 0x0000000b3f081299 */ /* 0x000fd80008011607 */
.L_x_1240:
[----:B------:R-:W-:-:S04]  /*efa0*/  UIMAD UR8, UR8, UR5, UR5 ;  /* 0x00000005080872a4 */ /* 0x000fc8000f8e0205 */
[----:B------:R-:W-:-:S04]  /*efb0*/  UISETP.LT.AND UP1, UPT, UR4, UR8, UPT ;  /* 0x000000080400728c */ /* 0x000fc8000bf21270 */
[----:B------:R-:W-:-:S12]  /*efc0*/  USEL UR4, UR4, UR8, UP1 ;  /* 0x0000000804047287 */ /* 0x000fd80008800000 */
.L_x_1238:
[----:B------:R-:W-:Y:S01]  /*efd0*/  UISETP.NE.AND UP1, UPT, UR50, URZ, UPT ;  /* 0x0000003f3200728c */ /* 0x000fe2000bf25270 */
[----:B------:R-:W-:Y:S01]  /*efe0*/  PLOP3.LUT P0, PT, PT, PT, UP0, 0x40, 0x0 ;  /* 0x000000000000781c */ /* 0x000fe20003f0e808 */
[----:B------:R-:W-:-:S04]  /*eff0*/  UIADD3 UR4, UR4, 0x3f, URZ ;  /* 0x0000003f04047890 */ /* 0x000fc8000fffe03f */
[----:B------:R-:W-:-:S04]  /*f000*/  USHF.R.S32.HI UR8, URZ, 0x1f, UR4 ;  /* 0x0000001f3f087899 */ /* 0x000fc80008011404 */
[----:B------:R-:W-:Y:S01]  /*f010*/  ULEA.HI UR8, UR8, UR4, URZ, 0x6 ;  /* 0x0000000408087291 */ /* 0x000fe2000f8f303f */
[----:B------:R-:W-:Y:S01]  /*f020*/  @UP1 ULDC UR6, c[0x0][0x44c] ;  /* 0x0001130000061ab9 */ /* 0x000fe20000000800 */
[----:B------:R-:W-:Y:S01]  /*f030*/  @UP1 ULDC UR9, c[0x0][0x450] ;  /* 0x0001140000091ab9 */ /* 0x000fe20000000800 */
[----:B------:R-:W-:Y:S02]  /*f040*/  UIMAD.WIDE.U32 UR6, UR43, UR6, URZ ;  /* 0x000000062b0672a5 */ /* 0x000fe4000f8e003f */
[----:B------:R-:W-:Y:S01]  /*f050*/  UMOV UR4, UR43 ;  /* 0x0000002b00047c82 */ /* 0x000fe20008000000 */
[----:B------:R-:W-:Y:S02]  /*f060*/  USHF.R.S32.HI UR8, URZ, 0x6, UR8 ;  /* 0x000000063f087899 */ /* 0x000fe40008011408 */
[----:B------:R-:W-:Y:S02]  /*f070*/  @UP1 USHF.R.U32.HI UR4, URZ, UR9, UR7 ;  /* 0x000000093f041299 */ /* 0x000fe40008011607 */
[----:B------:R-:W-:-:S02]  /*f080*/  UISETP.LT.AND UP1, UPT, UR39, UR8, UPT ;  /* 0x000000082700728c */ /* 0x000fc4000bf21270 */
[----:B------:R-:W-:Y:S01]  /*f090*/  UIADD3 UR4, UR40, UR4, URZ ;  /* 0x0000000428047290 */ /* 0x000fe2000fffe03f */
[----:B------:R-:W-:Y:S01]  /*f0a0*/  ULDC UR6, c[0x0][0x9dc] ;  /* 0x0002770000067ab9 */ /* 0x000fe20000000800 */
[----:B------:R-:W-:Y:S02]  /*f0b0*/  USEL UR44, UR39, UR8, UP1 ;  /* 0x00000008272c7287 */ /* 0x000fe40008800000 */
[----:B------:R-:W-:Y:S01]  /*f0c0*/  UIADD3 UR8, UR4, -UR6, URZ ;  /* 0x8000000604087290 */ /* 0x000fe2000fffe03f */
[----:B------:R-:W-:Y:S11]  /*f0d0*/  @P0 BRA `(.L_x_1241) ;  /* 0x0000000000440947 */ /* 0x000ff60003800000 */
        /* <DEDUP_REMOVED lines=10> */
.L_x_1242:
[----:B------:R-:W-:-:S11]  /*f180*/  UISETP.NE.AND UP0, UPT, UR5, 0x1, UPT ;  /* 0x000000010500788c */ /* 0x000fd6000bf05270 */
[----:B------:R-:W-:Y:S02]  /*f190*/  @UP0 ULDC.64 UR10, c[0x0][0x9e8] ;  /* 0x00027a00000a0ab9 */ /* 0x000fe40000000a00 */
[----:B------:R-:W-:-:S04]  /*f1a0*/  UIMAD.WIDE.U32 UR6, UR4, UR10, URZ ;  /* 0x0000000a040672a5 */ /* 0x000fc8000f8e003f */
[----:B------:R-:W-:-:S12]  /*f1b0*/  @UP0 USHF.R.U32.HI UR4, URZ, UR11, UR7 ;  /* 0x0000000b3f040299 */ /* 0x000fd80008011607 */
.L_x_1243:
[----:B------:R-:W-:-:S04]  /*f1c0*/  UIMAD UR4, UR4, UR5, URZ ;  /* 0x00000005040472a4 */ /* 0x000fc8000f8e023f */
[----:B------:R-:W-:-:S04]  /*f1d0*/  UISETP.LT.AND UP0, UPT, UR8, UR4, UPT ;  /* 0x000000040800728c */ /* 0x000fc8000bf01270 */
[----:B------:R-:W-:-:S12]  /*f1e0*/  USEL UR8, UR8, UR4, !UP0 ;  /* 0x0000000408087287 */ /* 0x000fd8000c000000 */
.L_x_1241:
[----:B------:R-:W-:Y:S01]  /*f1f0*/  USHF.R.S32.HI UR4, URZ, 0x1f, UR8 ;  /* 0x0000001f3f047899 */ /* 0x000fe20008011408 */
[----:B------:R-:W-:Y:S03]  /*f200*/  BSSY B7, `(.L_x_1244) ;  /* 0x00003a4000077945 */ /* 0x000fe60003800000 */
[----:B------:R-:W-:-:S04]  /*f210*/  ULEA.HI UR4, UR4, UR8, URZ, 0x6 ;  /* 0x0000000804047291 */ /* 0x000fc8000f8f303f */
[----:B------:R-:W-:-:S04]  /*f220*/  USHF.R.S32.HI UR4, URZ, 0x6, UR4 ;  /* 0x000000063f047899 */ /* 0x000fc80008011404 */
[----:B------:R-:W-:-:S04]  /*f230*/  UISETP.LT.AND UP0, UPT, URZ, UR4, UPT ;  /* 0x000000043f00728c */ /* 0x000fc8000bf01270 */
[----:B------:R-:W-:-:S04]  /*f240*/  USEL UR45, URZ, UR4, !UP0 ;  /* 0x000000043f2d7287 */ /* 0x000fc8000c000000 */
[----:B------:R-:W-:-:S06]  /*f250*/  UISETP.GT.AND UP0, UPT, UR44, UR45, UPT ;  /* 0x0000002d2c00728c */ /* 0x000fcc000bf04270 */
[----:B------:R-:W-:-:S13]  /*f260*/  PLOP3.LUT P0, PT, PT, PT, UP0, 0x80, 0x0 ;  /* 0x000000000000781c */ /* 0x000fda0003f0f008 */
[----:B------:R-:W-:Y:S05]  /*f270*/  @P0 BRA `(.L_x_1245) ;  /* 0x0000000000480947 */ /* 0x000fea0003800000 */
[----:B------:R-:W0:Y:S02]  /*f280*/  S2R R0, SR_TID.X ;  /* 0x0000000000007919 */ /* 0x000e240000002100 */
[----:B0-----:R-:W-:-:S04]  /*f290*/  LOP3.LUT R0, R0, 0x7f, RZ, 0xc0, !PT ;  /* 0x0000007f00007812 */ /* 0x001fc800078ec0ff */
[----:B------:R-:W-:-:S13]  /*f2a0*/  ISETP.NE.AND P0, PT, R0, RZ, PT ;  /* 0x000000ff0000720c */ /* 0x000fda0003f05270 */
[----:B------:R-:W-:Y:S05]  /*f2b0*/  @P0 BRA `(.L_x_1246) ;  /* 0x0000003800600947 */ /* 0x000fea0003800000 */
[----:B------:R-:W0:Y:S01]  /*f2c0*/  S2R R7, SR_LANEID ;  /* 0x0000000000077919 */ /* 0x000e220000000000 */
[----:B------:R-:W-:Y:S01]  /*f2d0*/  VOTEU.ANY UR4, UPT, PT ;  /* 0x0000000000047886 */ /* 0x000fe200038e0100 */
[----:B------:R-:W1:Y:S01]  /*f2e0*/  LDC.64 R2, c[0x0][0xc80] ;  /* 0x00032000ff027b82 */ /* 0x000e620000000a00 */
[----:B------:R-:W0:Y:S08]  /*f2f0*/  FLO.U32 R0, UR4 ;  /* 0x0000000400007d00 */ /* 0x000e3000080e0000 */
[----:B------:R-:W1:Y:S01]  /*f300*/  POPC R5, UR4 ;  /* 0x0000000400057d09 */ /* 0x000e620008000000 */
[----:B0-----:R-:W-:-:S13]  /*f310*/  ISETP.EQ.U32.AND P1, PT, R0, R7, PT ;  /* 0x000000070000720c */ /* 0x001fda0003f22070 */
[----:B-1----:R-:W2:Y:S01]  /*f320*/  @P1 ATOMG.E.ADD.STRONG.GPU PT, R3, desc[UR52][R2.64], R5 ;  /* 0x00000005020319a8 */ /* 0x002ea200081ee1f4 */
[----:B------:R-:W0:Y:S02]  /*f330*/  S2R R4, SR_LTMASK ;  /* 0x0000000000047919 */ /* 0x000e240000003900 */
[----:B0-----:R-:W-:-:S04]  /*f340*/  LOP3.LUT R4, R4, UR4, RZ, 0xc0, !PT ;  /* 0x0000000404047c12 */ /* 0x001fc8000f8ec0ff */
[----:B------:R-:W0:Y:S01]  /*f350*/  POPC R7, R4 ;  /* 0x0000000400077309 */ /* 0x000e220000000000 */
[----:B--2---:R-:W0:Y:S02]  /*f360*/  SHFL.IDX PT, R0, R3, R0, 0x1f ;  /* 0x00001f0003007589 */ /* 0x004e2400000e0000 */
[----:B0-----:R-:W-:-:S05]  /*f370*/  IADD3 R0, R0, UR46, R7 ;  /* 0x0000002e00007c10 */ /* 0x001fca000fffe007 */
[----:B------:R2:W-:Y:S01]  /*f380*/  STL [R1], R0 ;  /* 0x0000000001007387 */ /* 0x0005e20000100800 */
[----:B------:R-:W-:Y:S05]  /*f390*/  BRA `(.L_x_1246) ;  /* 0x0000003800287947 */ /* 0x000fea0003800000 */
.L_x_1245:
        /* <DEDUP_REMOVED lines=20> */
.L_x_1248:
[----:B------:R-:W-:Y:S05]  /*f4e0*/  BSYNC B6 ;  /* 0x0000000000067941 */ /* 0x000fea0003800000 */
.L_x_1247:
        /* <DEDUP_REMOVED lines=22> */
.L_x_1250:
[----:B------:R-:W-:Y:S05]  /*f650*/  BSYNC B6 ;  /* 0x0000000000067941 */ /* 0x000fea0003800000 */
.L_x_1249:
        /* <DEDUP_REMOVED lines=20> */
.L_x_1252:
[----:B------:R-:W-:Y:S05]  /*f7a0*/  BSYNC B6 ;  /* 0x0000000000067941 */ /* 0x000fea0003800000 */
.L_x_1251:
        /* <DEDUP_REMOVED lines=19> */
.L_x_1254:
[----:B------:R-:W-:Y:S05]  /*f8e0*/  BSYNC B6 ;  /* 0x0000000000067941 */ /* 0x000fea0003800000 */
.L_x_1253:
[----:B------:R-:W-:Y:S01]  /*f8f0*/  ULDC.64 UR4, c[0x0][0x9f8] ;  /* 0x00027e0000047ab9 */ /* 0x000fe20000000a00 */
[----:B------:R-:W-:Y:S01]  /*f900*/  IMAD.U32 R24, RZ, RZ, UR37 ;  /* 0x00000025ff187e24 */ /* 0x000fe2000f8e00ff */
[----:B------:R-:W-:Y:S01]  /*f910*/  UISETP.NE.U32.AND UP0, UPT, UR4, URZ, UPT ;  /* 0x0000003f0400728c */ /* 0x000fe2000bf05070 */
[----:B------:R-:W0:Y:S03]  /*f920*/  LDC R20, c[0x0][0x430] ;  /* 0x00010c00ff147b82 */ /* 0x000e260000000800 */
[----:B------:R-:W-:-:S06]  /*f930*/  UISETP.NE.AND.EX UP0, UPT, UR5, URZ, UPT, UP0 ;  /* 0x0000003f0500728c */ /* 0x000fcc000bf05300 */
[----:B------:R-:W-:-:S05]  /*f940*/  PLOP3.LUT P0, PT, PT, PT, UP0, 0x80, 0x0 ;  /* 0x000000000000781c */ /* 0x000fca0003f0f008 */
[----:B------:R-:W-:Y:S02]  /*f950*/  @UP0 ULDC.64 UR4, c[0x0][0x9f8] ;  /* 0x00027e0000040ab9 */ /* 0x000fe40000000a00 */
[----:B------:R-:W-:-:S06]  /*f960*/  @UP0 UIMAD.WIDE UR4, UR37, 0x4, UR4 ;  /* 0x00000004250408a5 */ /* 0x000fcc000f8e0204 */
[----:B------:R-:W-:Y:S01]  /*f970*/  IMAD.U32 R2, RZ, RZ, UR4 ;  /* 0x00000004ff027e24 */ /* 0x000fe2000f8e00ff */
[----:B------:R-:W-:Y:S01]  /*f980*/  ULDC UR4, c[0x0][0xc48] ;  /* 0x0003120000047ab9 */ /* 0x000fe20000000800 */
[----:B------:R-:W-:-:S05]  /*f990*/  IMAD.U32 R3, RZ, RZ, UR5 ;  /* 0x00000005ff037e24 */ /* 0x000fca000f8e00ff */
[----:B------:R1:W5:Y:S01]  /*f9a0*/  @P0 LDG.E R24, desc[UR52][R2.64] ;  /* 0x0000003402180981 */ /* 0x000362000c1e1900 */
[----:B------:R-:W-:Y:S01]  /*f9b0*/  IMAD.U32 R10, RZ, RZ, UR44 ;  /* 0x0000002cff0a7e24 */ /* 0x000fe2000f8e00ff */
[----:B------:R-:W-:Y:S01]  /*f9c0*/  UMOV UR5, 0xffffffff ;  /* 0xffffffff00057882 */ /* 0x000fe20000000000 */
[----:B------:R-:W-:-:S03]  /*f9d0*/  IMAD.U32 R18, RZ, RZ, UR4 ;  /* 0x00000004ff127e24 */ /* 0x000fc6000f8e00ff */
[----:B------:R-:W-:Y:S01]  /*f9e0*/  LEA R10, R10, 0xffffffc0, 0x6 ;  /* 0xffffffc00a0a7811 */ /* 0x000fe200078e30ff */
[----:B------:R-:W-:Y:S06]  /*f9f0*/  BRA.DIV UR5, `(.L_x_1255) ;  /* 0x0000003a05d47947 */ /* 0x000fec000b800000 */
.L_x_1326:
[----:B------:R-:W2:Y:S01]  /*fa00*/  S2R R0, SR_TID.X ;  /* 0x0000000000007919 */ /* 0x000ea20000002100 */
[----:B0-----:R-:W-:Y:S02]  /*fa10*/  ISETP.NE.AND P1, PT, R20, 0x1, PT ;  /* 0x000000011400780c */ /* 0x001fe40003f25270 */
[----:B-----5:R-:W-:Y:S01]  /*fa20*/  SHF.R.S32.HI R31, RZ, 0x1f, R24 ;  /* 0x0000001fff1f7819 */ /* 0x020fe20000011418 */
[----:B-1----:R-:W0:Y:S01]  /*fa30*/  S2R R2, SR_TID.X ;  /* 0x0000000000027919 */ /* 0x002e220000002100 */
[----:B------:R-:W-:-:S09]  /*fa40*/  LOP3.LUT R16, R16, 0xffffffef, RZ, 0xc0, !PT ;  /* 0xffffffef10107812 */ /* 0x000fd200078ec0ff */
[----:B------:R-:W1:Y:S01]  /*fa50*/  @P1 LDC R5, c[0x0][0x434] ;  /* 0x00010d00ff051b82 */ /* 0x000e620000000800 */
[----:B------:R-:W-:-:S07]  /*fa60*/  @P1 LOP3.LUT R16, R16, 0x10, RZ, 0xfc, !PT ;  /* 0x0000001010101812 */ /* 0x000fce00078efcff */
[----:B------:R-:W3:Y:S01]  /*fa70*/  @P1 LDC R7, c[0x0][0x438] ;  /* 0x00010e00ff071b82 */ /* 0x000ee20000000800 */
[----:B--2---:R-:W-:Y:S01]  /*fa80*/  LOP3.LUT R0, R0, 0x7f, RZ, 0xc0, !PT ;  /* 0x0000007f00007812 */ /* 0x004fe200078ec0ff */
[----:B0-----:R-:W-:-:S03]  /*fa90*/  IMAD.SHL.U32 R11, R2, 0x10, RZ ;  /* 0x00000010020b7824 */ /* 0x001fc600078e00ff */
[----:B------:R-:W-:-:S04]  /*faa0*/  SHF.R.U32.HI R0, RZ, 0x3, R0 ;  /* 0x00000003ff007819 */ /* 0x000fc80000011600 */
[----:B------:R-:W-:-:S05]  /*fab0*/  LOP3.LUT R11, R0, 0x70, R11, 0xf8, !PT ;  /* 0x00000070000b7812 */ /* 0x000fca00078ef80b */
[----:B------:R-:W-:-:S04]  /*fac0*/  IMAD.IADD R3, R11, 0x1, R10 ;  /* 0x000000010b037824 */ /* 0x000fc800078e020a */
[C---:B------:R-:W-:Y:S01]  /*fad0*/  IMAD.IADD R0, R3.reuse, 0x1, R32 ;  /* 0x0000000103007824 */ /* 0x040fe200078e0220 */
[----:B------:R-:W-:-:S03]  /*fae0*/  ISETP.GE.AND P0, PT, R3, UR42, PT ;  /* 0x0000002a03007c0c */ /* 0x000fc6000bf06270 */
[----:B-1----:R-:W-:Y:S01]  /*faf0*/  @P1 IMAD.HI.U32 R4, R0, R5, RZ ;  /* 0x0000000500041227 */ /* 0x002fe200078e00ff */
[----:B------:R-:W-:-:S03]  /*fb00*/  ISETP.GT.U32.OR P0, PT, R11, 0x3f, P0 ;  /* 0x0000003f0b00780c */ /* 0x000fc60000704470 */
[----:B------:R-:W-:Y:S01]  /*fb10*/  IMAD.MOV.U32 R8, RZ, RZ, R0 ;  /* 0x000000ffff087224 */ /* 0x000fe200078e0000 */
[----:B---3--:R-:W-:-:S09]  /*fb20*/  @P1 SHF.R.U32.HI R8, RZ, R7, R4 ;  /* 0x00000007ff081219 */ /* 0x008fd20000011604 */
[----:B------:R-:W0:Y:S01]  /*fb30*/  @!P0 LDC.64 R2, c[0x0][0x428] ;  /* 0x00010a00ff028b82 */ /* 0x000e220000000a00 */
[----:B------:R-:W-:-:S07]  /*fb40*/  @!P0 SHF.R.S32.HI R7, RZ, 0x1f, R8 ;  /* 0x0000001fff078819 */ /* 0x000fce0000011408 */
[----:B------:R-:W1:Y:S01]  /*fb50*/  @!P0 LDC.64 R4, c[0x0][0x418] ;  /* 0x00010600ff048b82 */ /* 0x000e620000000a00 */
[----:B0-----:R-:W-:-:S04]  /*fb60*/  @!P0 IMAD R6, R31, R2, RZ ;  /* 0x000000021f068224 */ /* 0x001fc800078e02ff */
[----:B------:R-:W-:Y:S02]  /*fb70*/  @!P0 IMAD R9, R24, R3, R6 ;  /* 0x0000000318098224 */ /* 0x000fe400078e0206 */
[----:B------:R-:W-:-:S04]  /*fb80*/  @!P0 IMAD.MOV.U32 R6, RZ, RZ, R8 ;  /* 0x000000ffff068224 */ /* 0x000fc800078e0008 */
[----:B------:R-:W-:-:S04]  /*fb90*/  @!P0 IMAD.WIDE.U32 R2, R24, R2, R6 ;  /* 0x0000000218028225 */ /* 0x000fc800078e0006 */
        /* <DEDUP_REMOVED lines=8> */
[----:B------:R-:W-:Y:S02]  /*fc20*/  ISETP.GT.U32.AND P0, PT, R11, 0x3f, PT ;  /* 0x0000003f0b00780c */ /* 0x000fe40003f04070 */
[----:B------:R-:W-:Y:S01]  /*fc30*/  LOP3.LUT R16, R16, 0xfffffff7, RZ, 0xc0, !PT ;  /* 0xfffffff710107812 */ /* 0x000fe200078ec0ff */
[----:B0-----:R-:W-:-:S06]  /*fc40*/  IMAD R6, R20, R3, R0 ;  /* 0x0000000314067224 */ /* 0x001fcc00078e0200 */
[----:B------:R-:W-:Y:S01]  /*fc50*/  @P2 LOP3.LUT R16, R16, 0x8, RZ, 0xfc, !PT ;  /* 0x0000000810102812 */ /* 0x000fe200078efcff */
[----:B------:R-:W-:-:S03]  /*fc60*/  IMAD R3, RZ, RZ, -UR37 ;  /* 0x80000025ff037e24 */ /* 0x000fc6000f8e02ff */
[----:B------:R-:W-:Y:S01]  /*fc70*/  LOP3.LUT R16, R16, 0xfffffffb, RZ, 0xc0, !PT ;  /* 0xfffffffb10107812 */ /* 0x000fe200078ec0ff */
[----:B------:R-:W-:-:S03]  /*fc80*/  IMAD R18, R18, R3, UR38 ;  /* 0x0000002612127e24 */ /* 0x000fc6000f8e0203 */
[----:B------:R-:W-:Y:S02]  /*fc90*/  @P0 LOP3.LUT R16, R16, 0x4, RZ, 0xfc, !PT ;  /* 0x0000000410100812 */ /* 0x000fe400078efcff */
[----:B------:R-:W-:Y:S01]  /*fca0*/  SHF.R.S32.HI R26, RZ, 0x1f, R18 ;  /* 0x0000001fff1a7819 */ /* 0x000fe20000011412 */
[----:B------:R-:W-:Y:S06]  /*fcb0*/  @!P2 BRA `(.L_x_1256) ;  /* 0x000000000004a947 */ /* 0x000fec0003800000 */
[----:B------:R-:W-:Y:S01]  /*fcc0*/  BPT.TRAP 0x1 ;  /* 0x000000040000795c */ /* 0x000fe20000300000 */
.L_x_1256:
[----:B------:R-:W-:Y:S01]  /*fcd0*/  IMAD R0, R19, 0x8, R17 ;  /* 0x0000000813007824 */ /* 0x000fe200078e0211 */
[----:B------:R-:W-:Y:S01]  /*fce0*/  SHF.L.U32 R25, R23, 0x1f, RZ ;  /* 0x0000001f17197819 */ /* 0x000fe200000006ff */
[----:B------:R-:W-:Y:S01]  /*fcf0*/  BSSY B0, `(.L_x_1257) ;  /* 0x0000004000007945 */ /* 0x000fe20003800000 */
[----:B------:R-:W-:Y:S02]  /*fd00*/  SHF.R.S32.HI R20, RZ, 0x1f, R6 ;  /* 0x0000001fff147819 */ /* 0x000fe40000011406 */
[----:B------:R-:W0:Y:S02]  /*fd10*/  SYNCS.PHASECHK.TRANS64.TRYWAIT P0, [R0+URZ+0x28480], R25 ;  /* 0x02848019000075a7 */ /* 0x000e24000800017f */
[----:B0-----:R-:W-:Y:S05]  /*fd20*/  @!P0 BRA `(.L_x_1258) ;  /* 0x0000003800348947 */ /* 0x001fea0003800000 */
.L_x_1327:
[----:B------:R-:W-:Y:S05]  /*fd30*/  BSYNC B0 ;  /* 0x0000000000007941 */ /* 0x000fea0003800000 */
.L_x_1257:
[----:B------:R-:W1:Y:S01]  /*fd40*/  S2R R8, SR_TID.X ;  /* 0x0000000000087919 */ /* 0x000e620000002100 */
[----:B------:R-:W-:Y:S01]  /*fd50*/  ULDC.64 UR4, c[0x0][0x328] ;  /* 0x0000ca0000047ab9 */ /* 0x000fe20000000a00 */
[----:B-----5:R-:W-:Y:S01]  /*fd60*/  SHF.R.S32.HI R21, RZ, 0x1f, R5 ;  /* 0x0000001fff157819 */ /* 0x020fe20000011405 */
[----:B------:R-:W-:Y:S01]  /*fd70*/  IMAD R3, R20, UR4, RZ ;  /* 0x0000000414037c24 */ /* 0x000fe2000f8e02ff */
[----:B------:R-:W-:Y:S01]  /*fd80*/  ULDC.64 UR6, c[0x0][0x318] ;  /* 0x0000c60000067ab9 */ /* 0x000fe20000000a00 */
[----:B------:R-:W-:Y:S02]  /*fd90*/  LOP3.LUT P2, RZ, R16, 0x80, RZ, 0xc0, !PT ;  /* 0x0000008010ff7812 */ /* 0x000fe4000784c0ff */
        /* <DEDUP_REMOVED lines=14> */
[----:B------:R-:W-:Y:S02]  /*fe80*/  IMAD R4, R19, 0x4000, R35 ;  /* 0x0000400013047824 */ /* 0x000fe400078e0223 */
[----:B------:R-:W-:Y:S02]  /*fe90*/  SHF.R.U32.HI R11, RZ, 0x3, R8 ;  /* 0x00000003ff0b7819 */ /* 0x000fe40000011608 */
[----:B------:R-:W-:-:S04]  /*fea0*/  IADD3 R8, P0, R2, UR6, RZ ;  /* 0x0000000602087c10 */ /* 0x000fc8000ff1e0ff */
[----:B------:R-:W-:Y:S02]  /*feb0*/  IADD3.X R9, R3, UR7, R7, P0, !PT ;  /* 0x0000000703097c10 */ /* 0x000fe400087fe407 */
[----:B------:R-:W-:-:S04]  /*fec0*/  IADD3 R7, -R11, UR42, -R10 ;  /* 0x0000002a0b077c10 */ /* 0x000fc8000fffe90a */
[----:B------:R-:W-:Y:S01]  /*fed0*/  ISETP.GE.AND P4, PT, R7, 0x1, PT ;  /* 0x000000010700780c */ /* 0x000fe20003f86270 */
[----:B------:R-:W-:-:S12]  /*fee0*/  BRA.DIV UR4, `(.L_x_1259) ;  /* 0x0000003604d87947 */ /* 0x000fd8000b800000 */
[----:B------:R-:W1:Y:S01]  /*fef0*/  SHFL.IDX PT, R2, R8, RZ, 0x181f ;  /* 0x00181fff08027589 */ /* 0x000e6200000e0000 */
[----:B------:R-:W-:Y:S01]  /*ff00*/  LOP3.LUT P6, RZ, R16, 0x100, RZ, 0xc0, !PT ;  /* 0x0000010010ff7812 */ /* 0x000fe200078cc0ff */
[----:B------:R-:W-:Y:S01]  /*ff10*/  IMAD.IADD R4, R17, 0x1, R4 ;  /* 0x0000000111047824 */ /* 0x000fe200078e0204 */
[C---:B------:R-:W-:Y:S01]  /*ff20*/  ISETP.GE.AND P3, PT, R7.reuse, 0x11, PT ;  /* 0x000000110700780c */ /* 0x040fe20003f66270 */
[----:B------:R-:W2:Y:S01]  /*ff30*/  SHFL.IDX PT, R3, R9, RZ, 0x181f ;  /* 0x00181fff09037589 */ /* 0x000ea200000e0000 */
[C---:B------:R-:W-:Y:S02]  /*ff40*/  ISETP.GE.AND P1, PT, R7.reuse, 0x21, PT ;  /* 0x000000210700780c */ /* 0x040fe40003f26270 */
[----:B------:R-:W-:Y:S01]  /*ff50*/  ISETP.GE.AND P5, PT, R7, 0x31, PT ;  /* 0x000000310700780c */ /* 0x000fe20003fa6270 */
[----:B------:R-:W-:Y:S01]  /*ff60*/  SHFL.IDX PT, R14, R8, 0x3, 0x181f ;  /* 0x00781f00080e7f89 */ /* 0x000fe200000e0000 */
[----:B-1----:R-:W-:-:S05]  /*ff70*/  IADD3 R2, P0, R30, R2, RZ ;  /* 0x000000021e027210 */ /* 0x002fca0007f1e0ff */
[----:B--2---:R-:W-:Y:S01]  /*ff80*/  IMAD.X R3, RZ, RZ, R3, P0 ;  /* 0x000000ffff037224 */ /* 0x004fe200000e0603 */
[----:B------:R-:W-:-:S13]  /*ff90*/  ISETP.LT.OR P0, PT, R7, 0x1, P6 ;  /* 0x000000010700780c */ /* 0x000fda0003701670 */
[----:B------:R-:W-:Y:S01]  /*ffa0*/  LDGSTS.E.BYPASS.LTC128B.128 [R4+0x10000], desc[UR52][R2.64], !P0 ;  /* 0x1000000002047fae */ /* 0x000fe2000c101d74 */
[----:B------:R-:W-:-:S13]  /*ffb0*/  ISETP.LT.OR P0, PT, R7, 0x1, P2 ;  /* 0x000000010700780c */ /* 0x000fda0001701670 */
[----:B------:R1:W-:Y:S04]  /*ffc0*/  LDGSTS.E.BYPASS.LTC128B.128 [R4+0x12000], desc[UR52][R2.64+0x80], !P0 ;  /* 0x1200008002047fae */ /* 0x0003e8000c101d74 */
[----:B-1----:R-:W1:Y:S04]  /*ffd0*/  SHFL.IDX PT, R2, R8, 0x1, 0x181f ;  /* 0x00381f0008027f89 */ /* 0x002e6800000e0000 */
[----:B------:R-:W2:Y:S01]  /*ffe0*/  SHFL.IDX PT, R3, R9, 0x1, 0x181f ;  /* 0x00381f0009037f89 */ /* 0x000ea200000e0000 */
[----:B-1----:R-:W-:-:S05]  /*fff0*/  IADD3 R2, P0, R30, R2, RZ ;  /* 0x000000021e027210 */ /* 0x002fca0007f1e0ff */
[----:B--2---:R-:W-:Y:S01]  /*10000*/  IMAD.X R3, RZ, RZ, R3, P0 ;  /* 0x000000ffff037224 */ /* 0x004fe200000e0603 */
[----:B------:R-:W-:-:S13]  /*10010*/  ISETP.LT.OR P0, PT, R7, 0x11, P6 ;  /* 0x000000110700780c */ /* 0x000fda0003701670 */
[----:B------:R-:W-:Y:S01]  /*10020*/  LDGSTS.E.BYPASS.LTC128B.128 [R4+0x10800], desc[UR52][R2.64], !P0 ;  /* 0x1080000002047fae */ /* 0x000fe2000c101d74 */
[----:B------:R-:W-:-:S13]  /*10030*/  ISETP.LT.OR P0, PT, R7, 0x11, P2 ;  /* 0x000000110700780c */ /* 0x000fda0001701670 */
[----:B------:R1:W-:Y:S04]  /*10040*/  LDGSTS.E.BYPASS.LTC128B.128 [R4+0x12800], desc[UR52][R2.64+0x80], !P0 ;  /* 0x1280008002047fae */ /* 0x0003e8000c101d74 */
[----:B-1----:R-:W1:Y:S04]  /*10050*/  SHFL.IDX PT, R2, R8, 0x2, 0x181f ;  /* 0x00581f0008027f89 */ /* 0x002e6800000e0000 */
[----:B------:R-:W2:Y:S04]  /*10060*/  SHFL.IDX PT, R3, R9, 0x2, 0x181f ;  /* 0x00581f0009037f89 */ /* 0x000ea800000e0000 */
[----:B------:R-:W3:Y:S01]  /*10070*/  SHFL.IDX PT, R9, R9, 0x3, 0x181f ;  /* 0x00781f0009097f89 */ /* 0x000ee200000e0000 */
[----:B-1----:R-:W-:-:S05]  /*10080*/  IADD3 R2, P0, R30, R2, RZ ;  /* 0x000000021e027210 */ /* 0x002fca0007f1e0ff */
[----:B--2---:R-:W-:Y:S01]  /*10090*/  IMAD.X R3, RZ, RZ, R3, P0 ;  /* 0x000000ffff037224 */ /* 0x004fe200000e0603 */
[----:B------:R-:W-:-:S13]  /*100a0*/  ISETP.LT.OR P0, PT, R7, 0x21, P6 ;  /* 0x000000210700780c */ /* 0x000fda0003701670 */
[----:B------:R1:W-:Y:S01]  /*100b0*/  LDGSTS.E.BYPASS.LTC128B.128 [R4+0x11000], desc[UR52][R2.64], !P0 ;  /* 0x1100000002047fae */ /* 0x0003e2000c101d74 */
[----:B------:R-:W-:-:S13]  /*100c0*/  ISETP.LT.OR P0, PT, R7, 0x21, P2 ;  /* 0x000000210700780c */ /* 0x000fda0001701670 */
[----:B---3--:R1:W-:Y:S02]  /*100d0*/  LDGSTS.E.BYPASS.LTC128B.128 [R4+0x13000], desc[UR52][R2.64+0x80], !P0 ;  /* 0x1300008002047fae */ /* 0x0083e4000c101d74 */
.L_x_1337:
[----:B01----:R-:W-:Y:S02]  /*100e0*/  IADD3 R2, P0, R30, R14, RZ ;  /* 0x0000000e1e027210 */ /* 0x003fe40007f1e0ff */
[----:B------:R-:W-:-:S03]  /*100f0*/  LOP3.LUT P6, RZ, R16, 0x100, RZ, 0xc0, !PT ;  /* 0x0000010010ff7812 */ /* 0x000fc600078cc0ff */
[----:B------:R-:W-:Y:S01]  /*10100*/  IMAD.X R3, RZ, RZ, R9, P0 ;  /* 0x000000ffff037224 */ /* 0x000fe200000e0609 */
[----:B------:R-:W-:-:S13]  /*10110*/  ISETP.LT.OR P0, PT, R7, 0x31, P6 ;  /* 0x000000310700780c */ /* 0x000fda0003701670 */
[----:B------:R-:W-:Y:S01]  /*10120*/  @!PT LDS RZ, [RZ] ;  /* 0x00000000fffff984 */ /* 0x000fe20000000800 */
[----:B------:R-:W-:Y:S01]  /*10130*/  @!PT LDS RZ, [RZ] ;  /* 0x00000000fffff984 */ /* 0x000fe20000000800 */
[----:B------:R-:W-:Y:S01]  /*10140*/  @!PT LDS RZ, [RZ] ;  /* 0x00000000fffff984 */ /* 0x000fe20000000800 */
[----:B------:R0:W-:Y:S01]  /*10150*/  LDGSTS.E.BYPASS.LTC128B.128 [R4+0x11800], desc[UR52][R2.64], !P0 ;  /* 0x1180000002047fae */ /* 0x0001e2000c101d74 */
[----:B------:R-:W-:-:S13]  /*10160*/  ISETP.LT.OR P0, PT, R7, 0x31, P2 ;  /* 0x000000310700780c */ /* 0x000fda0001701670 */
[----:B------:R0:W-:Y:S01]  /*10170*/  LDGSTS.E.BYPASS.LTC128B.128 [R4+0x13800], desc[UR52][R2.64+0x80], !P0 ;  /* 0x1380008002047fae */ /* 0x0001e2000c101d74 */
[----:B------:R-:W-:Y:S01]  /*10180*/  PLOP3.LUT P0, PT, PT, PT, PT, 0x80, 0x0 ;  /* 0x000000000000781c */ /* 0x000fe20003f0f070 */
[----:B------:R-:W-:-:S12]  /*10190*/  NOP ;  /* 0x0000000000007918 */ /* 0x000fd80000000000 */
.L_x_1260:
        /* <DEDUP_REMOVED lines=11> */
.L_x_1261:
[----:B------:R0:W-:Y:S01]  /*10250*/  SYNCS.ARRIVE.TRANS64.A1T0 RZ, [R0+URZ+0x28470], RZ ;  /* 0x028470ff00ff79a7 */ /* 0x0001e2000810003f */
[----:B------:R-:W-:Y:S05]  /*10260*/  @!P6 BRA `(.L_x_1262) ;  /* 0x000000000004e947 */ /* 0x000fea0003800000 */
[----:B------:R-:W-:Y:S01]  /*10270*/  BPT.TRAP 0x1 ;  /* 0x000000040000795c */ /* 0x000fe20000300000 */
.L_x_1262:
[----:B------:R-:W1:Y:S01]  /*10280*/  SYNCS.PHASECHK.TRANS64.TRYWAIT P0, [R0+URZ+0x28440], R25 ;  /* 0x02844019000075a7 */ /* 0x000e62000800017f */
[----:B------:R-:W-:Y:S04]  /*10290*/  BSSY B0, `(.L_x_1263) ;  /* 0x0000002000007945 */ /* 0x000fe80003800000 */
[----:B-1----:R-:W-:Y:S05]  /*102a0*/  @!P0 BRA `(.L_x_1264) ;  /* 0x0000003800408947 */ /* 0x002fea0003800000 */
.L_x_1338:
[----:B------:R-:W-:Y:S05]  /*102b0*/  BSYNC B0 ;  /* 0x0000000000007941 */ /* 0x000fea0003800000 */
.L_x_1263:
[----:B------:R-:W-:Y:S01]  /*102c0*/  ULDC.64 UR4, c[0x0][0x300] ;  /* 0x0000c00000047ab9 */ /* 0x000fe20000000a00 */
[----:B------:R-:W-:Y:S01]  /*102d0*/  ULDC.64 UR6, c[0x0][0x2e8] ;  /* 0x0000ba0000067ab9 */ /* 0x000fe20000000a00 */
[----:B------:R-:W-:Y:S01]  /*102e0*/  IMAD R3, R20, UR4, RZ ;  /* 0x0000000414037c24 */ /* 0x000fe2000f8e02ff */
[----:B------:R-:W-:-:S03]  /*102f0*/  LOP3.LUT P2, RZ, R16, 0x1, RZ, 0xc0, !PT ;  /* 0x0000000110ff7812 */ /* 0x000fc6000784c0ff */
        /* <DEDUP_REMOVED lines=12> */
[----:B------:R-:W-:-:S02]  /*103c0*/  UMOV UR4, 0xffffffff ;  /* 0xffffffff00047882 */ /* 0x000fc40000000000 */
[----:B------:R-:W-:-:S04]  /*103d0*/  IADD3 R5, P0, R2, UR6, RZ ;  /* 0x0000000602057c10 */ /* 0x000fc8000ff1e0ff */
[----:B------:R-:W-:Y:S01]  /*103e0*/  IADD3.X R6, R3, UR7, R7, P0, !PT ;  /* 0x0000000703067c10 */ /* 0x000fe200087fe407 */
[----:B------:R-:W-:Y:S08]  /*103f0*/  BRA.DIV UR4, `(.L_x_1265) ;  /* 0x0000003a04007947 */ /* 0x000ff0000b800000 */
[----:B------:R-:W2:Y:S01]  /*10400*/  SHFL.IDX PT, R14, R5, RZ, 0x181f ;  /* 0x00181fff050e7589 */ /* 0x000ea200000e0000 */
[----:B------:R-:W-:-:S03]  /*10410*/  LOP3.LUT P6, RZ, R16, 0x2, RZ, 0xc0, !PT ;  /* 0x0000000210ff7812 */ /* 0x000fc600078cc0ff */
[----:B------:R-:W3:Y:S04]  /*10420*/  SHFL.IDX PT, R2, R6, RZ, 0x181f ;  /* 0x00181fff06027589 */ /* 0x000ee800000e0000 */
[----:B------:R-:W-:Y:S01]  /*10430*/  SHFL.IDX PT, R7, R6, 0x1, 0x181f ;  /* 0x00381f0006077f89 */ /* 0x000fe200000e0000 */
[----:B--2---:R-:W-:-:S05]  /*10440*/  @P4 IADD3 R14, P0, R30, R14, RZ ;  /* 0x0000000e1e0e4210 */ /* 0x004fca0007f1e0ff */
[----:B---3--:R-:W-:Y:S02]  /*10450*/  @P4 IMAD.X R3, RZ, RZ, R2, P0 ;  /* 0x000000ffff034224 */ /* 0x008fe400000e0602 */
[----:B------:R-:W-:Y:S02]  /*10460*/  @P4 IMAD.MOV.U32 R2, RZ, RZ, R14 ;  /* 0x000000ffff024224 */ /* 0x000fe400078e000e */
[----:B------:R-:W2:Y:S04]  /*10470*/  SHFL.IDX PT, R14, R5, 0x1, 0x181f ;  /* 0x00381f00050e7f89 */ /* 0x000ea800000e0000 */
[----:B------:R-:W-:Y:S04]  /*10480*/  @P4 LDGSTS.E.BYPASS.LTC128B.128 [R4+0x20000], desc[UR52][R2.64], !P6 ;  /* 0x2000000002044fae */ /* 0x000fe8000f101d74 */
[----:B------:R3:W-:Y:S01]  /*10490*/  @P4 LDGSTS.E.BYPASS.LTC128B.128 [R4+0x22000], desc[UR52][R2.64+0x80], !P2 ;  /* 0x2200008002044fae */ /* 0x0007e2000d101d74 */
[----:B--2---:R-:W-:-:S05]  /*104a0*/  @P3 IADD3 R14, P0, R30, R14, RZ ;  /* 0x0000000e1e0e3210 */ /* 0x004fca0007f1e0ff */
[----:B------:R-:W-:Y:S02]  /*104b0*/  @P3 IMAD.X R7, RZ, RZ, R7, P0 ;  /* 0x000000ffff073224 */ /* 0x000fe400000e0607 */
[----:B---3--:R-:W-:Y:S02]  /*104c0*/  @P3 IMAD.MOV.U32 R2, RZ, RZ, R14 ;  /* 0x000000ffff023224 */ /* 0x008fe400078e000e */
[----:B------:R-:W2:Y:S01]  /*104d0*/  SHFL.IDX PT, R14, R5, 0x2, 0x181f ;  /* 0x00581f00050e7f89 */ /* 0x000ea200000e0000 */
[----:B------:R-:W-:-:S03]  /*104e0*/  @P3 IMAD.MOV.U32 R3, RZ, RZ, R7 ;  /* 0x000000ffff033224 */ /* 0x000fc600078e0007 */
[----:B------:R-:W3:Y:S04]  /*104f0*/  SHFL.IDX PT, R7, R6, 0x2, 0x181f ;  /* 0x00581f0006077f89 */ /* 0x000ee800000e0000 */
[----:B------:R-:W-:Y:S04]  /*10500*/  @P3 LDGSTS.E.BYPASS.LTC128B.128 [R4+0x20800], desc[UR52][R2.64], !P6 ;  /* 0x2080000002043fae */ /* 0x000fe8000f101d74 */
[----:B------:R4:W-:Y:S01]  /*10510*/  @P3 LDGSTS.E.BYPASS.LTC128B.128 [R4+0x22800], desc[UR52][R2.64+0x80], !P2 ;  /* 0x2280008002043fae */ /* 0x0009e2000d101d74 */
[----:B--2---:R-:W-:-:S05]  /*10520*/  @P1 IADD3 R14, P0, R30, R14, RZ ;  /* 0x0000000e1e0e1210 */ /* 0x004fca0007f1e0ff */
[----:B---3--:R-:W-:Y:S02]  /*10530*/  @P1 IMAD.X R7, RZ, RZ, R7, P0 ;  /* 0x000000ffff071224 */ /* 0x008fe400000e0607 */
[----:B----4-:R-:W-:Y:S02]  /*10540*/  @P1 IMAD.MOV.U32 R2, RZ, RZ, R14 ;  /* 0x000000ffff021224 */ /* 0x010fe400078e000e */
[----:B------:R-:W-:Y:S01]  /*10550*/  @P1 IMAD.MOV.U32 R3, RZ, RZ, R7 ;  /* 0x000000ffff031224 */ /* 0x000fe200078e0007 */
[----:B------:R2:W3:Y:S04]  /*10560*/  SHFL.IDX PT, R14, R5, 0x3, 0x181f ;  /* 0x00781f00050e7f89 */ /* 0x0004e800000e0000 */
[----:B------:R2:W-:Y:S04]  /*10570*/  @P1 LDGSTS.E.BYPASS.LTC128B.128 [R4+0x21000], desc[UR52][R2.64], !P6 ;  /* 0x2100000002041fae */ /* 0x0005e8000f101d74 */
[----:B------:R2:W-:Y:S04]  /*10580*/  @P1 LDGSTS.E.BYPASS.LTC128B.128 [R4+0x23000], desc[UR52][R2.64+0x80], !P2 ;  /* 0x2300008002041fae */ /* 0x0005e8000d101d74 */
[----:B------:R2:W4:Y:S02]  /*10590*/  SHFL.IDX PT, R7, R6, 0x3, 0x181f ;  /* 0x00781f0006077f89 */ /* 0x00052400000e0000 */
.L_x_1348:
[----:B------:R-:W-:Y:S02]  /*105a0*/  LOP3.LUT P1, RZ, R16, 0x2, RZ, 0xc0, !PT ;  /* 0x0000000210ff7812 */ /* 0x000fe4000782c0ff */
[----:B--23--:R-:W-:-:S05]  /*105b0*/  @P5 IADD3 R2, P0, R30, R14, RZ ;  /* 0x0000000e1e025210 */ /* 0x00cfca0007f1e0ff */
[----:B----4-:R-:W-:Y:S01]  /*105c0*/  @P5 IMAD.X R3, RZ, RZ, R7, P0 ;  /* 0x000000ffff035224 */ /* 0x010fe200000e0607 */
[----:B------:R-:W-:-:S05]  /*105d0*/  PLOP3.LUT P0, PT, PT, PT, PT, 0x80, 0x0 ;  /* 0x000000000000781c */ /* 0x000fca0003f0f070 */
[----:B------:R-:W-:Y:S01]  /*105e0*/  @!PT LDS RZ, [RZ] ;  /* 0x00000000fffff984 */ /* 0x000fe20000000800 */
[----:B------:R-:W-:Y:S01]  /*105f0*/  @!PT LDS RZ, [RZ] ;  /* 0x00000000fffff984 */ /* 0x000fe20000000800 */
[----:B------:R-:W-:Y:S01]  /*10600*/  @!PT LDS RZ, [RZ] ;  /* 0x00000000fffff984 */ /* 0x000fe20000000800 */
[----:B------:R2:W-:Y:S04]  /*10610*/  @P5 LDGSTS.E.BYPASS.LTC128B.128 [R4+0x21800], desc[UR52][R2.64], !P1 ;  /* 0x2180000002045fae */ /* 0x0005e8000c901d74 */
[----:B------:R2:W-:Y:S01]  /*10620*/  @P5 LDGSTS.E.BYPASS.LTC128B.128 [R4+0x23800], desc[UR52][R2.64+0x80], !P2 ;  /* 0x2380008002045fae */ /* 0x0005e2000d101d74 */
[----:B------:R-:W-:-:S03]  /*10630*/  NOP ;  /* 0x0000000000007918 */ /* 0x000fc60000000000 */
.L_x_1266:
        /* <DEDUP_REMOVED lines=11> */
.L_x_1267:
[----:B------:R2:W-:Y:S02]  /*106f0*/  SYNCS.ARRIVE.TRANS64.A1T0 RZ, [R0+URZ+0x28430], RZ ;  /* 0x028430ff00ff79a7 */ /* 0x0005e4000810003f */
[----:B------:R-:W-:Y:S05]  /*10700*/  WARPSYNC.ALL ;  /* 0x0000000000007948 */ /* 0x000fea0003800000 */
[----:B------:R-:W-:Y:S01]  /*10710*/  BSSY B6, `(.L_x_1268) ;  /* 0x0000015000067945 */ /* 0x000fe20003800000 */
[----:B012---:R-:W-:Y:S01]  /*10720*/  VIADD R0, R17, 0x18000 ;  /* 0x0001800011007836 */ /* 0x007fe20000000000 */
[----:B------:R-:W-:Y:S04]  /*10730*/  BAR.SYNC.DEFER_BLOCKING 0x8, 0x180 ;  /* 0x0206000000007b1d */ /* 0x000fe80000010000 */
        /* <DEDUP_REMOVED lines=18> */
.L_x_1269:
[----:B------:R-:W-:Y:S05]  /*10860*/  BSYNC B6 ;  /* 0x0000000000067941 */ /* 0x000fea0003800000 */
.L_x_1268:
[----:B------:R-:W0:Y:S01]  /*10870*/  S2R R2, SR_TID.X ;  /* 0x0000000000027919 */ /* 0x000e220000002100 */
[----:B------:R-:W-:Y:S01]  /*10880*/  UISETP.NE.AND UP0, UPT, UR50, URZ, UPT ;  /* 0x0000003f3200728c */ /* 0x000fe2000bf05270 */
[----:B------:R-:W-:Y:S01]  /*10890*/  R2UR UR6, R26 ;  /* 0x000000001a0672ca */ /* 0x000fe200000e0000 */
[----:B------:R-:W-:Y:S01]  /*108a0*/  ULDC.64 UR8, c[0x0][0x2d8] ;  /* 0x0000b60000087ab9 */ /* 0x000fe20000000a00 */
[----:B------:R-:W-:Y:S02]  /*108b0*/  R2UR UR7, R18 ;  /* 0x00000000120772ca */ /* 0x000fe400000e0000 */
[C---:B------:R-:W-:Y:S02]  /*108c0*/  LOP3.LUT P4, RZ, R16.reuse, 0x40, RZ, 0xc0, !PT ;  /* 0x0000004010ff7812 */ /* 0x040fe4000788c0ff */
[----:B------:R-:W-:Y:S02]  /*108d0*/  PLOP3.LUT P0, PT, PT, PT, UP0, 0x80, 0x0 ;  /* 0x000000000000781c */ /* 0x000fe40003f0f008 */
[----:B------:R-:W-:-:S02]  /*108e0*/  LOP3.LUT P5, RZ, R16, 0x20, RZ, 0xc0, !PT ;  /* 0x0000002010ff7812 */ /* 0x000fc400078ac0ff */
[----:B------:R-:W-:-:S03]  /*108f0*/  @UP0 ULDC UR4, c[0x0][0x44c] ;  /* 0x0001130000040ab9 */ /* 0x000fc60000000800 */
[----:B------:R-:W-:-:S04]  /*10900*/  UIMAD UR6, UR6, UR8, URZ ;  /* 0x00000008060672a4 */ /* 0x000fc8000f8e023f */
[----:B------:R-:W-:Y:S02]  /*10910*/  UIMAD UR7, UR7, UR9, UR6 ;  /* 0x00000009070772a4 */ /* 0x000fe4000f8e0206 */
[----:B------:R-:W-:Y:S01]  /*10920*/  USHF.R.S32.HI UR6, URZ, 0x1f, UR37 ;  /* 0x0000001f3f067899 */ /* 0x000fe20008011425 */
[C---:B0-----:R-:W-:Y:S01]  /*10930*/  LOP3.LUT R20, R2.reuse, 0x7f, RZ, 0xc0, !PT ;  /* 0x0000007f02147812 */ /* 0x041fe200078ec0ff */
[----:B------:R-:W-:-:S03]  /*10940*/  IMAD.SHL.U32 R2, R2, 0x10, RZ ;  /* 0x0000001002027824 */ /* 0x000fc600078e00ff */
[----:B------:R-:W-:-:S04]  /*10950*/  SHF.R.U32.HI R20, RZ, 0x3, R20 ;  /* 0x00000003ff147819 */ /* 0x000fc80000011614 */
[----:B------:R-:W-:Y:S02]  /*10960*/  LOP3.LUT R2, R20, 0x70, R2, 0xf8, !PT ;  /* 0x0000007014027812 */ /* 0x000fe400078ef802 */
[----:B------:R-:W0:Y:S03]  /*10970*/  S2R R20, SR_TID.X ;  /* 0x0000000000147919 */ /* 0x000e260000002100 */
[----:B------:R-:W-:-:S04]  /*10980*/  VIADD R4, R2, UR43 ;  /* 0x0000002b02047c36 */ /* 0x000fc80008000000 */
[----:B------:R-:W-:Y:S01]  /*10990*/  @P0 IMAD.HI.U32 R2, R4, UR4, RZ ;  /* 0x0000000404020c27 */ /* 0x000fe2000f8e00ff */
[----:B------:R-:W-:Y:S01]  /*109a0*/  PLOP3.LUT P0, PT, PT, PT, UP0, 0x80, 0x0 ;  /* 0x000000000000781c */ /* 0x000fe20003f0f008 */
[----:B------:R-:W-:Y:S02]  /*109b0*/  @UP0 ULDC UR4, c[0x0][0x450] ;  /* 0x0001140000040ab9 */ /* 0x000fe40000000800 */
[----:B------:R-:W-:-:S10]  /*109c0*/  IMAD.MOV.U32 R0, RZ, RZ, R4 ;  /* 0x000000ffff007224 */ /* 0x000fd400078e0004 */
[----:B------:R-:W-:Y:S02]  /*109d0*/  @P0 SHF.R.U32.HI R0, RZ, UR4, R2 ;  /* 0x00000004ff000c19 */ /* 0x000fe40008011602 */
[----:B------:R-:W-:Y:S02]  /*109e0*/  R2UR UR4, R18 ;  /* 0x00000000120472ca */ /* 0x000fe400000e0000 */
[--C-:B------:R-:W-:Y:S01]  /*109f0*/  SHF.R.S32.HI R2, RZ, 0x1f, R0.reuse ;  /* 0x0000001fff027819 */ /* 0x100fe20000011400 */
[----:B------:R-:W-:Y:S01]  /*10a00*/  IMAD.MOV R5, RZ, RZ, -R0 ;  /* 0x000000ffff057224 */ /* 0x000fe200078e0a00 */
[----:B0-----:R-:W-:-:S09]  /*10a10*/  LOP3.LUT R20, R20, 0x7f, RZ, 0xc0, !PT ;  /* 0x0000007f14147812 */ /* 0x001fd200078ec0ff */
[----:B------:R-:W-:Y:S01]  /*10a20*/  UIMAD.WIDE.U32 UR4, UR4, UR8, URZ ;  /* 0x00000008040472a5 */ /* 0x000fe2000f8e003f */
[----:B------:R-:W-:Y:S02]  /*10a30*/  SHF.R.U32.HI R8, RZ, 0x3, R20 ;  /* 0x00000003ff087819 */ /* 0x000fe40000011614 */
[----:B------:R-:W-:Y:S01]  /*10a40*/  ULDC.64 UR8, c[0x0][0x2e0] ;  /* 0x0000b80000087ab9 */ /* 0x000fe20000000a00 */
[----:B------:R-:W-:Y:S02]  /*10a50*/  UIADD3 UR5, UR5, UR7, URZ ;  /* 0x0000000705057290 */ /* 0x000fe4000fffe03f */
[----:B------:R-:W-:Y:S02]  /*10a60*/  UIMAD UR6, UR6, UR8, URZ ;  /* 0x00000008060672a4 */ /* 0x000fe4000f8e023f */
[----:B------:R-:W-:Y:S02]  /*10a70*/  UIMAD.WIDE.U32 UR4, UR37, UR8, UR4 ;  /* 0x00000008250472a5 */ /* 0x000fe4000f8e0004 */
[----:B------:R-:W-:-:S03]  /*10a80*/  UIMAD UR6, UR37, UR9, UR6 ;  /* 0x00000009250672a4 */ /* 0x000fc6000f8e0206 */
[----:B------:R-:W-:Y:S01]  /*10a90*/  ULDC.64 UR8, c[0x0][0x2d0] ;  /* 0x0000b40000087ab9 */ /* 0x000fe20000000a00 */
[----:B------:R-:W-:Y:S01]  /*10aa0*/  UIADD3 UR5, UR5, UR6, URZ ;  /* 0x0000000605057290 */ /* 0x000fe2000fffe03f */
[----:B------:R-:W-:Y:S02]  /*10ab0*/  IMAD R3, R2, UR8, RZ ;  /* 0x0000000802037c24 */ /* 0x000fe4000f8e02ff */
[----:B------:R-:W-:Y:S02]  /*10ac0*/  IMAD.U32 R9, RZ, RZ, UR8 ;  /* 0x00000008ff097e24 */ /* 0x000fe4000f8e00ff */
[C---:B------:R-:W-:Y:S02]  /*10ad0*/  IMAD R7, R0.reuse, UR9, R3 ;  /* 0x0000000900077c24 */ /* 0x040fe4000f8e0203 */
[----:B------:R-:W-:Y:S01]  /*10ae0*/  IMAD.WIDE.U32 R2, R0, R9, UR4 ;  /* 0x0000000400027e25 */ /* 0x000fe2000f8e0009 */
[----:B------:R-:W-:-:S03]  /*10af0*/  ULDC UR4, c[0x0][0x448] ;  /* 0x0001120000047ab9 */ /* 0x000fc60000000800 */
[----:B------:R-:W-:Y:S01]  /*10b00*/  IMAD R5, R5, UR4, R4 ;  /* 0x0000000405057c24 */ /* 0x000fe2000f8e0204 */
[----:B------:R-:W-:Y:S01]  /*10b10*/  ULDC.64 UR4, c[0x0][0x2c8] ;  /* 0x0000b20000047ab9 */ /* 0x000fe20000000a00 */
[----:B------:R-:W-:-:S03]  /*10b20*/  IMAD.IADD R3, R3, 0x1, R7 ;  /* 0x0000000103037824 */ /* 0x000fc600078e0207 */
[----:B------:R-:W-:Y:S01]  /*10b30*/  SHF.R.S32.HI R0, RZ, 0x1f, R5 ;  /* 0x0000001fff007819 */ /* 0x000fe20000011405 */
[----:B------:R-:W-:-:S04]  /*10b40*/  IMAD.WIDE.U32 R2, R5, UR4, R2 ;  /* 0x0000000405027c25 */ /* 0x000fc8000f8e0002 */
[----:B------:R-:W-:-:S04]  /*10b50*/  IMAD R0, R0, UR4, RZ ;  /* 0x0000000400007c24 */ /* 0x000fc8000f8e02ff */
[----:B------:R-:W-:Y:S01]  /*10b60*/  IMAD R5, R5, UR5, R0 ;  /* 0x0000000505057c24 */ /* 0x000fe2000f8e0200 */
[----:B------:R-:W-:Y:S02]  /*10b70*/  ULDC.64 UR4, c[0x0][0x280] ;  /* 0x0000a00000047ab9 */ /* 0x000fe40000000a00 */
[----:B------:R-:W-:Y:S01]  /*10b80*/  IADD3 R0, P0, R2, UR4, RZ ;  /* 0x0000000402007c10 */ /* 0x000fe2000ff1e0ff */
[----:B------:R-:W-:-:S03]  /*10b90*/  UMOV UR4, 0xffffffff ;  /* 0xffffffff00047882 */ /* 0x000fc60000000000 */
[----:B------:R-:W-:Y:S01]  /*10ba0*/  IADD3.X R5, R3, UR5, R5, P0, !PT ;  /* 0x0000000503057c10 */ /* 0x000fe200087fe405 */
[----:B------:R-:W-:Y:S08]  /*10bb0*/  BRA.DIV UR4, `(.L_x_1270) ;  /* 0x00000036044c7947 */ /* 0x000ff0000b800000 */
[----:B------:R-:W0:Y:S01]  /*10bc0*/  SHFL.IDX PT, R14, R0, RZ, 0x181f ;  /* 0x00181fff000e7589 */ /* 0x000e2200000e0000 */
[----:B------:R-:W-:-:S03]  /*10bd0*/  VIADD R4, R8, UR43 ;  /* 0x0000002b08047c36 */ /* 0x000fc60008000000 */
        /* <DEDUP_REMOVED lines=69> */
.L_x_1365:
        /* <DEDUP_REMOVED lines=9> */
[----:B------:R-:W-:Y:S01]  /*110c0*/  PLOP3.LUT P0, PT, PT, PT, PT, 0x80, 0x0 ;  /* 0x000000000000781c */ /* 0x000fe20003f0f070 */
[----:B------:R-:W-:-:S12]  /*110d0*/  NOP ;  /* 0x0000000000007918 */ /* 0x000fd80000000000 */
.L_x_1271:
[----:B------:R-:W-:Y:S02]  /*110e0*/  PLOP3.LUT P1, PT, P1, P0, PT, 0xa2, 0x0 ;  /* 0x000000000000781c */ /* 0x000fe40000f21472 */
[----:B------:R-:W-:-:S08]  /*110f0*/  @P0 R2UR P1, UR4, R17 ;  /* 0x00000000110402ca */ /* 0x000fd00000020000 */
[----:B------:R-:W-:-:S05]  /*11100*/  @P0 PLOP3.LUT P0, PT, P1, PT, PT, 0x80, 0x0 ;  /* 0x000000000000081c */ /* 0x000fca0000f0f070 */
[----:B------:R-:W-:Y:S01]  /*11110*/  @!P1 SYNCS.ARRIVE.TRANS64.RED.A0T1 RZ, [UR4+0x28400], RZ ;  /* 0x028400ffffff99a7 */ /* 0x000fe20008200404 */
[----:B------:R-:W-:Y:S07]  /*11120*/  @!P1 ARRIVES.LDGSTSBAR.64.TRANSCNT [UR4+0x28400] ;  /* 0x02840000ff0099b0 */ /* 0x000fee0008000a84 */
[----:B------:R-:W-:Y:S05]  /*11130*/  @P0 BRA.U.ANY `(.L_x_1271) ;  /* 0xfffffffd00e80947 */ /* 0x000fea000393ffff */
[----:B0-----:R-:W2:Y:S02]  /*11140*/  LDL.LU R2, [R1+0x4] ;  /* 0x0000040001027983 */ /* 0x001ea40000300800 */
        /* <DEDUP_REMOVED lines=11> */
.L_x_1366:
[----:B------:R-:W-:Y:S05]  /*11200*/  BSYNC B0 ;  /* 0x0000000000007941 */ /* 0x000fea0003800000 */
.L_x_1272:
[----:B------:R-:W-:-:S04]  /*11210*/  UIADD3 UR4, UR44, -0x2, URZ ;  /* 0xfffffffe2c047890 */ /* 0x000fc8000fffe03f */
[----:B------:R-:W-:-:S06]  /*11220*/  UISETP.GE.AND UP0, UPT, UR4, UR45, UPT ;  /* 0x0000002d0400728c */ /* 0x000fcc000bf06270 */
[----:B------:R-:W-:-:S13]  /*11230*/  PLOP3.LUT P0, PT, PT, PT, UP0, 0x40, 0x0 ;  /* 0x000000000000781c */ /* 0x000fda0003f0e808 */
[----:B------:R-:W-:Y:S05]  /*11240*/  @P0 BRA `(.L_x_1274) ;  /* 0x00000010008c0947 */ /* 0x000fea0003800000 */
[----:B------:R-:W-:Y:S02]  /*11250*/  IMAD.MOV.U32 R8, RZ, RZ, R23 ;  /* 0x000000ffff087224 */ /* 0x000fe400078e0017 */
[----:B------:R-:W-:Y:S02]  /*11260*/  IMAD.MOV.U32 R5, RZ, RZ, R19 ;  /* 0x000000ffff057224 */ /* 0x000fe400078e0013 */
[----:B------:R-:W-:-:S07]  /*11270*/  IMAD.U32 R21, RZ, RZ, UR4 ;  /* 0x00000004ff157e24 */ /* 0x000fce000f8e00ff */
.L_x_1294:
[----:B01----:R-:W0:Y:S01]  /*11280*/  S2R R0, SR_TID.X ;  /* 0x0000000000007919 */ /* 0x003e220000002100 */
[----:B------:R-:W-:Y:S01]  /*11290*/  VIADD R19, R5, 0x1 ;  /* 0x0000000105137836 */ /* 0x000fe20000000000 */
[----:B------:R-:W1:Y:S01]  /*112a0*/  S2R R2, SR_TID.X ;  /* 0x0000000000027919 */ /* 0x000e620000002100 */
[----:B0-----:R-:W-:-:S04]  /*112b0*/  LOP3.LUT R0, R0, 0x7f, RZ, 0xc0, !PT ;  /* 0x0000007f00007812 */ /* 0x001fc800078ec0ff */
[----:B------:R-:W-:Y:S01]  /*112c0*/  SHF.R.U32.HI R3, RZ, 0x3, R0 ;  /* 0x00000003ff037819 */ /* 0x000fe20000011600 */
[----:B-1----:R-:W-:Y:S01]  /*112d0*/  IMAD.SHL.U32 R2, R2, 0x10, RZ ;  /* 0x0000001002027824 */ /* 0x002fe200078e00ff */
[----:B------:R-:W0:Y:S04]  /*112e0*/  LDC R0, c[0x0][0x430] ;  /* 0x00010c00ff007b82 */ /* 0x000e280000000800 */
[----:B------:R-:W-:-:S04]  /*112f0*/  LOP3.LUT R2, R3, 0x70, R2, 0xf8, !PT ;  /* 0x0000007003027812 */ /* 0x000fc800078ef802 */
[----:B------:R-:W-:-:S13]  /*11300*/  ISETP.GT.U32.AND P1, PT, R2, 0x3f, PT ;  /* 0x0000003f0200780c */ /* 0x000fda0003f24070 */
[----:B------:R-:W1:Y:S01]  /*11310*/  @!P1 LDC.64 R6, c[0x0][0x428] ;  /* 0x00010a00ff069b82 */ /* 0x000e620000000a00 */
[----:B0-----:R-:W-:Y:S01]  /*11320*/  ISETP.NE.AND P0, PT, R0, 0x1, PT ;  /* 0x000000010000780c */ /* 0x001fe20003f05270 */
[----:B------:R-:W-:-:S04]  /*11330*/  IMAD R0, R21, 0x40, R32 ;  /* 0x0000004015007824 */ /* 0x000fc800078e0220 */
[----:B------:R-:W-:Y:S02]  /*11340*/  IMAD.IADD R0, R2, 0x1, R0 ;  /* 0x0000000102007824 */ /* 0x000fe400078e0200 */
[----:B------:R-:W0:Y:S02]  /*11350*/  @!P1 LDC.64 R10, c[0x0][0x418] ;  /* 0x00010600ff0a9b82 */ /* 0x000e240000000a00 */
[----:B------:R-:W-:-:S06]  /*11360*/  IMAD.MOV.U32 R4, RZ, RZ, R0 ;  /* 0x000000ffff047224 */ /* 0x000fcc00078e0000 */
[----:B------:R-:W2:Y:S08]  /*11370*/  @P0 LDC R3, c[0x0][0x434] ;  /* 0x00010d00ff030b82 */ /* 0x000eb00000000800 */
[----:B------:R-:W3:Y:S01]  /*11380*/  @P0 LDC R9, c[0x0][0x438] ;  /* 0x00010e00ff090b82 */ /* 0x000ee20000000800 */
[----:B------:R-:W-:Y:S02]  /*11390*/  IMAD.U32 R12, RZ, RZ, UR49 ;  /* 0x00000031ff0c7e24 */ /* 0x000fe4000f8e00ff */
[----:B--2---:R-:W-:-:S05]  /*113a0*/  @P0 IMAD.HI.U32 R2, R0, R3, RZ ;  /* 0x0000000300020227 */ /* 0x004fca00078e00ff */
[----:B---3--:R-:W-:Y:S01]  /*113b0*/  @P0 SHF.R.U32.HI R4, RZ, R9, R2 ;  /* 0x00000009ff040219 */ /* 0x008fe20000011602 */
[----:B-1----:R-:W-:-:S03]  /*113c0*/  @!P1 IMAD R2, R31, R6, RZ ;  /* 0x000000061f029224 */ /* 0x002fc600078e02ff */
[----:B------:R-:W-:Y:S01]  /*113d0*/  @!P1 SHF.R.S32.HI R3, RZ, 0x1f, R4 ;  /* 0x0000001fff039819 */ /* 0x000fe20000011404 */
[----:B------:R-:W-:Y:S02]  /*113e0*/  @!P1 IMAD R7, R24, R7, R2 ;  /* 0x0000000718079224 */ /* 0x000fe400078e0202 */
[----:B------:R-:W-:Y:S01]  /*113f0*/  @!P1 IMAD.MOV.U32 R2, RZ, RZ, R4 ;  /* 0x000000ffff029224 */ /* 0x000fe200078e0004 */
[----:B------:R-:W-:-:S03]  /*11400*/  ISETP.NE.AND P2, PT, R12, 0x3, PT ;  /* 0x000000030c00780c */ /* 0x000fc60003f45270 */
[----:B------:R-:W-:-:S04]  /*11410*/  @!P1 IMAD.WIDE.U32 R2, R24, R6, R2 ;  /* 0x0000000618029225 */ /* 0x000fc800078e0002 */
[----:B------:R-:W-:Y:S01]  /*11420*/  @!P1 IMAD.IADD R3, R7, 0x1, R3 ;  /* 0x0000000107039824 */ /* 0x000fe200078e0203 */
[C---:B0-----:R-:W-:Y:S01]  /*11430*/  @!P1 LEA R10, P0, R2.reuse, R10, 0x2 ;  /* 0x0000000a020a9211 */ /* 0x041fe200078010ff */
[----:B------:R-:W-:Y:S01]  /*11440*/  IMAD.MOV R7, RZ, RZ, -R4 ;  /* 0x000000ffff077224 */ /* 0x000fe200078e0a04 */
[----:B------:R-:W-:Y:S05]  /*11450*/  YIELD ;  /* 0x0000000000007946 */ /* 0x000fea0003800000 */
[----:B------:R-:W-:Y:S01]  /*11460*/  @!P1 LEA.HI.X R11, R2, R11, R3, 0x2, P0 ;  /* 0x0000000b020b9211 */ /* 0x000fe200000f1403 */
[----:B------:R-:W-:Y:S01]  /*11470*/  ULDC UR4, c[0x0][0x430] ;  /* 0x00010c0000047ab9 */ /* 0x000fe20000000800 */
[----:B------:R-:W-:Y:S01]  /*11480*/  ISETP.NE.AND P0, PT, R19, 0x2, PT ;  /* 0x000000021300780c */ /* 0x000fe20003f05270 */
[----:B------:R-:W-:-:S02]  /*11490*/  IMAD.MOV.U32 R6, RZ, RZ, RZ ;  /* 0x000000ffff067224 */ /* 0x000fc400078e00ff */
[----:B------:R-:W-:Y:S01]  /*114a0*/  IMAD R7, R7, UR4, R0 ;  /* 0x0000000407077c24 */ /* 0x000fe2000f8e0200 */
[----:B------:R-:W-:Y:S01]  /*114b0*/  SEL R23, RZ, 0x1, P0 ;  /* 0x00000001ff177807 */ /* 0x000fe20000000000 */
[----:B------:R-:W-:Y:S01]  /*114c0*/  IMAD.MOV.U32 R0, RZ, RZ, R21 ;  /* 0x000000ffff007224 */ /* 0x000fe200078e0015 */
[----:B------:R-:W-:Y:S01]  /*114d0*/  SEL R19, R19, RZ, P0 ;  /* 0x000000ff13137207 */ /* 0x000fe20000000000 */
[----:B------:R0:W5:Y:S01]  /*114e0*/  @!P1 LDG.E R6, desc[UR52][R10.64] ;  /* 0x000000340a069981 */ /* 0x000162000c1e1900 */
[----:B------:R-:W-:Y:S01]  /*114f0*/  VIADD R21, R21, 0xffffffff ;  /* 0xffffffff15157836 */ /* 0x000fe20000000000 */
[----:B------:R-:W-:Y:S02]  /*11500*/  LOP3.LUT R23, R8, R23, RZ, 0x3c, !PT ;  /* 0x0000001708177212 */ /* 0x000fe400078e3cff */
[----:B------:R-:W-:Y:S01]  /*11510*/  ISETP.GT.AND P1, PT, R0, UR45, PT ;  /* 0x0000002d00007c0c */ /* 0x000fe2000bf24270 */
[----:B------:R-:W-:-:S12]  /*11520*/  @!P2 BRA `(.L_x_1275) ;  /* 0x000000000004a947 */ /* 0x000fd80003800000 */
[----:B------:R-:W-:Y:S01]  /*11530*/  BPT.TRAP 0x1 ;  /* 0x000000040000795c */ /* 0x000fe20000300000 */
.L_x_1275:
[----:B------:R-:W-:Y:S01]  /*11540*/  IMAD R0, R19, 0x8, R17 ;  /* 0x0000000813007824 */ /* 0x000fe200078e0211 */
[----:B------:R-:W-:Y:S01]  /*11550*/  SHF.L.U32 R20, R23, 0x1f, RZ ;  /* 0x0000001f17147819 */ /* 0x000fe200000006ff */
[----:B------:R-:W-:Y:S01]  /*11560*/  BSSY B0, `(.L_x_1276) ;  /* 0x0000004000007945 */ /* 0x000fe20003800000 */
[----:B------:R-:W-:Y:S02]  /*11570*/  SHF.R.S32.HI R9, RZ, 0x1f, R7 ;  /* 0x0000001fff097819 */ /* 0x000fe40000011407 */
[----:B------:R-:W1:Y:S02]  /*11580*/  SYNCS.PHASECHK.TRANS64.TRYWAIT P0, [R0+URZ+0x28480], R20 ;  /* 0x02848014000075a7 */ /* 0x000e64000800017f */
[----:B-1----:R-:W-:Y:S05]  /*11590*/  @!P0 BRA `(.L_x_1277) ;  /* 0x0000003400648947 */ /* 0x002fea0003800000 */
.L_x_1367:
[----:B------:R-:W-:Y:S05]  /*115a0*/  BSYNC B0 ;  /* 0x0000000000007941 */ /* 0x000fea0003800000 */
.L_x_1276:
[----:B------:R-:W-:Y:S01]  /*115b0*/  ULDC.64 UR4, c[0x0][0x328] ;  /* 0x0000ca0000047ab9 */ /* 0x000fe20000000a00 */
[----:B0----5:R-:W-:Y:S01]  /*115c0*/  SHF.R.S32.HI R10, RZ, 0x1f, R6 ;  /* 0x0000001fff0a7819 */ /* 0x021fe20000011406 */
[----:B------:R-:W-:Y:S01]  /*115d0*/  IMAD R2, R9, UR4, RZ ;  /* 0x0000000409027c24 */ /* 0x000fe2000f8e02ff */
[----:B------:R-:W-:Y:S01]  /*115e0*/  ULDC.64 UR6, c[0x0][0x318] ;  /* 0x0000c60000067ab9 */ /* 0x000fe20000000a00 */
[C---:B------:R-:W-:Y:S02]  /*115f0*/  LOP3.LUT P3, RZ, R16.reuse, 0x2, RZ, 0xc0, !PT ;  /* 0x0000000210ff7812 */ /* 0x040fe4000786c0ff */
[C---:B------:R-:W-:Y:S01]  /*11600*/  IMAD R11, R7.reuse, UR5, R2 ;  /* 0x00000005070b7c24 */ /* 0x040fe2000f8e0202 */
[----:B------:R-:W-:Y:S01]  /*11610*/  LOP3.LUT P2, RZ, R16, 0x1, RZ, 0xc0, !PT ;  /* 0x0000000110ff7812 */ /* 0x000fe2000784c0ff */
        /* <DEDUP_REMOVED lines=16> */
[----:B------:R-:W0:Y:S01]  /*11720*/  SHFL.IDX PT, R2, R25, RZ, 0x181f ;  /* 0x00181fff19027589 */ /* 0x000e2200000e0000 */
[----:B------:R-:W-:-:S03]  /*11730*/  IMAD.IADD R4, R17, 0x1, R4 ;  /* 0x0000000111047824 */ /* 0x000fc600078e0204 */
[----:B------:R-:W2:Y:S01]  /*11740*/  SHFL.IDX PT, R3, R27, RZ, 0x181f ;  /* 0x00181fff1b037589 */ /* 0x000ea200000e0000 */
[----:B0-----:R-:W-:-:S05]  /*11750*/  IADD3 R2, P0, R30, R2, RZ ;  /* 0x000000021e027210 */ /* 0x001fca0007f1e0ff */
[----:B--2---:R-:W-:-:S05]  /*11760*/  IMAD.X R3, RZ, RZ, R3, P0 ;  /* 0x000000ffff037224 */ /* 0x004fca00000e0603 */
[----:B------:R-:W-:Y:S01]  /*11770*/  @!PT LDS RZ, [RZ] ;  /* 0x00000000fffff984 */ /* 0x000fe20000000800 */
[----:B------:R-:W-:Y:S04]  /*11780*/  LDGSTS.E.BYPASS.LTC128B.128 [R4+0x10000], desc[UR52][R2.64], !P3 ;  /* 0x1000000002047fae */ /* 0x000fe8000d901d74 */
[----:B------:R0:W-:Y:S04]  /*11790*/  LDGSTS.E.BYPASS.LTC128B.128 [R4+0x12000], desc[UR52][R2.64+0x80], !P2 ;  /* 0x1200008002047fae */ /* 0x0001e8000d101d74 */
[----:B0-----:R-:W0:Y:S04]  /*117a0*/  SHFL.IDX PT, R2, R25, 0x1, 0x181f ;  /* 0x00381f0019027f89 */ /* 0x001e2800000e0000 */
[----:B------:R-:W2:Y:S01]  /*117b0*/  SHFL.IDX PT, R3, R27, 0x1, 0x181f ;  /* 0x00381f001b037f89 */ /* 0x000ea200000e0000 */
[----:B0-----:R-:W-:-:S05]  /*117c0*/  IADD3 R2, P0, R30, R2, RZ ;  /* 0x000000021e027210 */ /* 0x001fca0007f1e0ff */
[----:B--2---:R-:W-:-:S05]  /*117d0*/  IMAD.X R3, RZ, RZ, R3, P0 ;  /* 0x000000ffff037224 */ /* 0x004fca00000e0603 */
[----:B------:R-:W-:Y:S04]  /*117e0*/  LDGSTS.E.BYPASS.LTC128B.128 [R4+0x10800], desc[UR52][R2.64], !P3 ;  /* 0x1080000002047fae */ /* 0x000fe8000d901d74 */
[----:B------:R0:W-:Y:S04]  /*117f0*/  LDGSTS.E.BYPASS.LTC128B.128 [R4+0x12800], desc[UR52][R2.64+0x80], !P2 ;  /* 0x1280008002047fae */ /* 0x0001e8000d101d74 */
[----:B0-----:R-:W0:Y:S04]  /*11800*/  SHFL.IDX PT, R2, R25, 0x2, 0x181f ;  /* 0x00581f0019027f89 */ /* 0x001e2800000e0000 */
[----:B------:R-:W2:Y:S04]  /*11810*/  SHFL.IDX PT, R3, R27, 0x2, 0x181f ;  /* 0x00581f001b037f89 */ /* 0x000ea800000e0000 */
[----:B------:R-:W3:Y:S01]  /*11820*/  SHFL.IDX PT, R27, R27, 0x3, 0x181f ;  /* 0x00781f001b1b7f89 */ /* 0x000ee200000e0000 */
[----:B0-----:R-:W-:-:S05]  /*11830*/  IADD3 R2, P0, R30, R2, RZ ;  /* 0x000000021e027210 */ /* 0x001fca0007f1e0ff */
[----:B--2---:R-:W-:-:S05]  /*11840*/  IMAD.X R3, RZ, RZ, R3, P0 ;  /* 0x000000ffff037224 */ /* 0x004fca00000e0603 */
[----:B------:R-:W-:Y:S04]  /*11850*/  LDGSTS.E.BYPASS.LTC128B.128 [R4+0x11000], desc[UR52][R2.64], !P3 ;  /* 0x1100000002047fae */ /* 0x000fe8000d901d74 */
[----:B------:R0:W-:Y:S04]  /*11860*/  LDGSTS.E.BYPASS.LTC128B.128 [R4+0x13000], desc[UR52][R2.64+0x80], !P2 ;  /* 0x1300008002047fae */ /* 0x0001e8000d101d74 */
[----:B0--3--:R0:W2:Y:S02]  /*11870*/  SHFL.IDX PT, R2, R25, 0x3, 0x181f ;  /* 0x00781f0019027f89 */ /* 0x0090a400000e0000 */
.L_x_1377:
        /* <DEDUP_REMOVED lines=9> */
.L_x_1279:
        /* <DEDUP_REMOVED lines=11> */
.L_x_1280:
[----:B------:R2:W-:Y:S01]  /*119c0*/  SYNCS.ARRIVE.TRANS64.A1T0 RZ, [R0+URZ+0x28470], RZ ;  /* 0x028470ff00ff79a7 */ /* 0x0005e2000810003f */
[----:B------:R-:W-:Y:S05]  /*119d0*/  @!P3 BRA `(.L_x_1281) ;  /* 0x000000000004b947 */ /* 0x000fea0003800000 */
[----:B------:R-:W-:Y:S01]  /*119e0*/  BPT.TRAP 0x1 ;  /* 0x000000040000795c */ /* 0x000fe20000300000 */
.L_x_1281:
[----:B------:R-:W3:Y:S01]  /*119f0*/  SYNCS.PHASECHK.TRANS64.TRYWAIT P0, [R0+URZ+0x28440], R20 ;  /* 0x02844014000075a7 */ /* 0x000ee2000800017f */
[----:B------:R-:W-:Y:S04]  /*11a00*/  BSSY B0, `(.L_x_1282) ;  /* 0x0000002000007945 */ /* 0x000fe80003800000 */
[----:B---3--:R-:W-:Y:S05]  /*11a10*/  @!P0 BRA `(.L_x_1283) ;  /* 0x0000003400808947 */ /* 0x008fea0003800000 */
.L_x_1378:
[----:B------:R-:W-:Y:S05]  /*11a20*/  BSYNC B0 ;  /* 0x0000000000007941 */ /* 0x000fea0003800000 */
.L_x_1282:
        /* <DEDUP_REMOVED lines=20> */
[----:B------:R-:W-:Y:S08]  /*11b70*/  BRA.DIV UR4, `(.L_x_1284) ;  /* 0x00000036043c7947 */ /* 0x000ff0000b800000 */
[----:B------:R-:W4:Y:S04]  /*11b80*/  SHFL.IDX PT, R14, R9, RZ, 0x181f ;  /* 0x00181fff090e7589 */ /* 0x000f2800000e0000 */
[----:B------:R-:W5:Y:S04]  /*11b90*/  SHFL.IDX PT, R3, R10, RZ, 0x181f ;  /* 0x00181fff0a037589 */ /* 0x000f6800000e0000 */
[----:B------:R-:W-:Y:S01]  /*11ba0*/  SHFL.IDX PT, R7, R10, 0x1, 0x181f ;  /* 0x00381f000a077f89 */ /* 0x000fe200000e0000 */
[----:B----4-:R-:W-:-:S03]  /*11bb0*/  IADD3 R2, P0, R30, R14, RZ ;  /* 0x0000000e1e027210 */ /* 0x010fc60007f1e0ff */
[----:B------:R-:W4:Y:S02]  /*11bc0*/  SHFL.IDX PT, R14, R9, 0x1, 0x181f ;  /* 0x00381f00090e7f89 */ /* 0x000f2400000e0000 */
[----:B-----5:R-:W-:-:S05]  /*11bd0*/  IMAD.X R3, RZ, RZ, R3, P0 ;  /* 0x000000ffff037224 */ /* 0x020fca00000e0603 */
[----:B------:R-:W-:Y:S04]  /*11be0*/  LDGSTS.E.BYPASS.LTC128B.128 [R4+0x20000], desc[UR52][R2.64], !P3 ;  /* 0x2000000002047fae */ /* 0x000fe8000d901d74 */
[----:B------:R5:W-:Y:S01]  /*11bf0*/  LDGSTS.E.BYPASS.LTC128B.128 [R4+0x22000], desc[UR52][R2.64+0x80], !P2 ;  /* 0x2200008002047fae */ /* 0x000be2000d101d74 */
[----:B----4-:R-:W-:-:S03]  /*11c00*/  IADD3 R6, P0, R30, R14, RZ ;  /* 0x0000000e1e067210 */ /* 0x010fc60007f1e0ff */
[----:B-----5:R-:W-:Y:S04]  /*11c10*/  SHFL.IDX PT, R3, R10, 0x2, 0x181f ;  /* 0x00581f000a037f89 */ /* 0x020fe800000e0000 */
[----:B------:R-:W4:Y:S01]  /*11c20*/  SHFL.IDX PT, R14, R9, 0x2, 0x181f ;  /* 0x00581f00090e7f89 */ /* 0x000f2200000e0000 */
[----:B------:R-:W-:-:S03]  /*11c30*/  IMAD.X R7, RZ, RZ, R7, P0 ;  /* 0x000000ffff077224 */ /* 0x000fc600000e0607 */
[----:B------:R-:W0:Y:S04]  /*11c40*/  SHFL.IDX PT, R10, R10, 0x3, 0x181f ;  /* 0x00781f000a0a7f89 */ /* 0x000e2800000e0000 */
[----:B------:R0:W-:Y:S04]  /*11c50*/  LDGSTS.E.BYPASS.LTC128B.128 [R4+0x20800], desc[UR52][R6.64], !P3 ;  /* 0x2080000006047fae */ /* 0x0001e8000d901d74 */
[----:B------:R0:W-:Y:S01]  /*11c60*/  LDGSTS.E.BYPASS.LTC128B.128 [R4+0x22800], desc[UR52][R6.64+0x80], !P2 ;  /* 0x2280008006047fae */ /* 0x0001e2000d101d74 */
[----:B----4-:R-:W-:-:S03]  /*11c70*/  IADD3 R2, P0, R30, R14, RZ ;  /* 0x0000000e1e027210 */ /* 0x010fc60007f1e0ff */
[----:B------:R4:W0:Y:S02]  /*11c80*/  SHFL.IDX PT, R14, R9, 0x3, 0x181f ;  /* 0x00781f00090e7f89 */ /* 0x00082400000e0000 */
[----:B------:R-:W-:-:S05]  /*11c90*/  IMAD.X R3, RZ, RZ, R3, P0 ;  /* 0x000000ffff037224 */ /* 0x000fca00000e0603 */
[----:B------:R4:W-:Y:S04]  /*11ca0*/  LDGSTS.E.BYPASS.LTC128B.128 [R4+0x21000], desc[UR52][R2.64], !P3 ;  /* 0x2100000002047fae */ /* 0x0009e8000d901d74 */
[----:B------:R4:W-:Y:S02]  /*11cb0*/  LDGSTS.E.BYPASS.LTC128B.128 [R4+0x23000], desc[UR52][R2.64+0x80], !P2 ;  /* 0x2300008002047fae */ /* 0x0009e4000d101d74 */
.L_x_1388:
[----:B0---4-:R-:W-:-:S05]  /*11cc0*/  IADD3 R2, P0, R30, R14, RZ ;  /* 0x0000000e1e027210 */ /* 0x011fca0007f1e0ff */
        /* <DEDUP_REMOVED lines=8> */
.L_x_1285:
        /* <DEDUP_REMOVED lines=11> */
.L_x_1286:
[----:B------:R1:W-:Y:S02]  /*11e00*/  SYNCS.ARRIVE.TRANS64.A1T0 RZ, [R0+URZ+0x28430], RZ ;  /* 0x028430ff00ff79a7 */ /* 0x0003e4000810003f */
[----:B-123--:R-:W-:-:S05]  /*11e10*/  IMAD.U32 R0, RZ, RZ, UR48 ;  /* 0x00000030ff007e24 */ /* 0x00efca000f8e00ff */
[----:B------:R-:W-:-:S13]  /*11e20*/  ISETP.NE.AND P0, PT, R0, 0x3, PT ;  /* 0x000000030000780c */ /* 0x000fda0003f05270 */
[----:B------:R-:W-:Y:S05]  /*11e30*/  @!P0 BRA `(.L_x_1287) ;  /* 0x0000000000048947 */ /* 0x000fea0003800000 */
[----:B------:R-:W-:Y:S01]  /*11e40*/  BPT.TRAP 0x1 ;  /* 0x000000040000795c */ /* 0x000fe20000300000 */
.L_x_1287:
[----:B------:R-:W-:Y:S01]  /*11e50*/  LOP3.LUT R3, R8, 0x1, RZ, 0x3c, !PT ;  /* 0x0000000108037812 */ /* 0x000fe200078e3cff */
[----:B------:R-:W-:Y:S01]  /*11e60*/  IMAD R0, R5, 0x8, R17 ;  /* 0x0000000805007824 */ /* 0x000fe200078e0211 */
[----:B------:R-:W-:Y:S02]  /*11e70*/  BSSY B0, `(.L_x_1288) ;  /* 0x0000004000007945 */ /* 0x000fe40003800000 */
[----:B------:R-:W-:-:S04]  /*11e80*/  SHF.L.U32 R3, R3, 0x1f, RZ ;  /* 0x0000001f03037819 */ /* 0x000fc800000006ff */
[----:B------:R-:W0:Y:S02]  /*11e90*/  SYNCS.PHASECHK.TRANS64.TRYWAIT P2, [R0+URZ+0x28470], R3 ;  /* 0x02847003000075a7 */ /* 0x000e24000804017f */
[----:B0-----:R-:W-:Y:S05]  /*11ea0*/  @!P2 BRA `(.L_x_1289) ;  /* 0x000000340084a947 */ /* 0x001fea0003800000 */
.L_x_1389:
[----:B------:R-:W-:Y:S05]  /*11eb0*/  BSYNC B0 ;  /* 0x0000000000007941 */ /* 0x000fea0003800000 */
.L_x_1288:
[----:B------:R-:W-:-:S05]  /*11ec0*/  IMAD.U32 R2, RZ, RZ, UR49 ;  /* 0x00000031ff027e24 */ /* 0x000fca000f8e00ff */
[----:B------:R-:W-:-:S13]  /*11ed0*/  ISETP.NE.AND P2, PT, R2, 0x3, PT ;  /* 0x000000030200780c */ /* 0x000fda0003f45270 */
[----:B------:R-:W-:Y:S05]  /*11ee0*/  @!P2 BRA `(.L_x_1290) ;  /* 0x000000000004a947 */ /* 0x000fea0003800000 */
[----:B------:R-:W-:Y:S01]  /*11ef0*/  BPT.TRAP 0x1 ;  /* 0x000000040000795c */ /* 0x000fe20000300000 */
.L_x_1290:
[----:B------:R-:W-:Y:S01]  /*11f00*/  SHF.L.U32 R7, R8, 0x1f, RZ ;  /* 0x0000001f08077819 */ /* 0x000fe200000006ff */
[----:B0-----:R-:W-:-:S03]  /*11f10*/  IMAD.SHL.U32 R3, R5, 0x4000, RZ ;  /* 0x0000400005037824 */ /* 0x001fc600078e00ff */
[----:B------:R-:W0:Y:S02]  /*11f20*/  SYNCS.PHASECHK.TRANS64.TRYWAIT P2, [R0+URZ+0x28460], R7 ;  /* 0x02846007000075a7 */ /* 0x000e24000804017f */
[----:B0-----:R-:W-:Y:S05]  /*11f30*/  @!P2 BRA `(.L_x_1291) ;  /* 0x000000340074a947 */ /* 0x001fea0003800000 */
.L_x_1390:
[----:B------:R-:W-:Y:S01]  /*11f40*/  LOP3.LUT R2, R3, R22, RZ, 0xfc, !PT ;  /* 0x0000001603027212 */ /* 0x000fe200078efcff */
[----:B------:R-:W-:Y:S05]  /*11f50*/  WARPSYNC.ALL ;  /* 0x0000000000007948 */ /* 0x000fea0003800000 */
[C---:B------:R-:W-:Y:S01]  /*11f60*/  IMAD.IADD R14, R17.reuse, 0x1, R2 ;  /* 0x00000001110e7824 */ /* 0x040fe200078e0202 */
[----:B------:R-:W-:Y:S01]  /*11f70*/  IADD3 R2, R17, R34, R3 ;  /* 0x0000002211027210 */ /* 0x000fe20007ffe003 */
[----:B------:R-:W-:Y:S01]  /*11f80*/  IMAD.U32 R27, RZ, RZ, UR49 ;  /* 0x00000031ff1b7e24 */ /* 0x000fe2000f8e00ff */
[----:B------:R-:W-:Y:S02]  /*11f90*/  IADD3 R20, R28, R3, R29 ;  /* 0x000000031c147210 */ /* 0x000fe40007ffe01d */
[----:B0-----:R-:W0:Y:S02]  /*11fa0*/  LDSM.16.MT88.4 R4, [R14+0x10000] ;  /* 0x010000000e04783b */ /* 0x001e240000004200 */
[----:B------:R-:W-:-:S02]  /*11fb0*/  ISETP.NE.AND P2, PT, R27, 0x3, PT ;  /* 0x000000031b00780c */ /* 0x000fc40003f45270 */
[C-C-:B0-----:R-:W-:Y:S02]  /*11fc0*/  PRMT R8, R4.reuse, 0x6420, R5.reuse ;  /* 0x0000642004087816 */ /* 0x141fe40000000005 */
        /* <DEDUP_REMOVED lines=29> */
[----:B0-----:R-:W-:Y:S01]  /*121a0*/  IADD3 R12, R29, R3, R36 ;  /* 0x000000031d0c7210 */ /* 0x001fe20007ffe024 */
[----:B------:R-:W-:-:S04]  /*121b0*/  VIADD R3, R3, 0x3000 ;  /* 0x0000300003037836 */ /* 0x000fc80000000000 */
        /* <DEDUP_REMOVED lines=8> */
[----:B------:R-:W-:Y:S02]  /*12240*/  PRMT R5, R8, 0x7531, R9 ;  /* 0x0000753108057816 */ /* 0x000fe40000000009 */
[----:B------:R-:W-:Y:S02]  /*12250*/  LOP3.LUT R8, R3, R22, RZ, 0xfc, !PT ;  /* 0x0000001603087212 */ /* 0x000fe400078efcff */
[C-C-:B------:R-:W-:Y:S02]  /*12260*/  PRMT R6, R10.reuse, 0x6420, R11.reuse ;  /* 0x000064200a067816 */ /* 0x140fe4000000000b */
        /* <DEDUP_REMOVED lines=9> */
[----:B------:R0:W-:Y:S02]  /*12300*/  STSM.16.M88.4 [R12+0x2000], R4 ;  /* 0x002000040c007844 */ /* 0x0001e40000000200 */
[C-C-:B0-----:R-:W-:Y:S02]  /*12310*/  PRMT R4, R8.reuse, 0x6420, R9.reuse ;  /* 0x0000642008047816 */ /* 0x141fe40000000009 */
[----:B------:R-:W-:-:S02]  /*12320*/  PRMT R5, R8, 0x7531, R9 ;  /* 0x0000753108057816 */ /* 0x000fc40000000009 */
        /* <DEDUP_REMOVED lines=11> */
.L_x_1292:
[----:B-1----:R1:W-:Y:S01]  /*123e0*/  SYNCS.ARRIVE.TRANS64.A1T0 RZ, [R0+URZ+0x28450], RZ ;  /* 0x028450ff00ff79a7 */ /* 0x0023e2000810003f */
[----:B------:R-:W-:Y:S06]  /*123f0*/  BAR.SYNC.DEFER_BLOCKING 0x2, 0x80 ;  /* 0x0082000000007b1d */ /* 0x000fec0000010000 */
[----:B------:R-:W-:Y:S05]  /*12400*/  @!P0 BRA `(.L_x_1293) ;  /* 0x0000000000048947 */ /* 0x000fea0003800000 */
[----:B------:R-:W-:Y:S01]  /*12410*/  BPT.TRAP 0x1 ;  /* 0x000000040000795c */ /* 0x000fe20000300000 */
.L_x_1293:
[----:B-1----:R-:W-:Y:S02]  /*12420*/  VIADD R0, R0, 0x28480 ;  /* 0x0002848000007836 */ /* 0x002fe40000000000 */
[----:B------:R-:W-:Y:S02]  /*12430*/  IMAD.MOV.U32 R8, RZ, RZ, R23 ;  /* 0x000000ffff087224 */ /* 0x000fe400078e0017 */
[----:B0-----:R-:W-:Y:S01]  /*12440*/  IMAD.MOV.U32 R5, RZ, RZ, R19 ;  /* 0x000000ffff057224 */ /* 0x001fe200078e0013 */
[----:B------:R-:W-:-:S04]  /*12450*/  PRMT R0, R33, 0x654, R0 ;  /* 0x0000065421007816 */ /* 0x000fc80000000000 */
[----:B------:R1:W-:Y:S01]  /*12460*/  SYNCS.ARRIVE.TRANS64.RED.A1T0 RZ, [R0+URZ], RZ ;  /* 0x000000ff00ff79a7 */ /* 0x0003e2000810043f */
[----:B------:R-:W-:Y:S05]  /*12470*/  @P1 BRA `(.L_x_1294) ;  /* 0xffffffec00801947 */ /* 0x000fea000383ffff */
.L_x_1274:
[----:B01----:R-:W0:Y:S01]  /*12480*/  S2R R0, SR_TID.X ;  /* 0x0000000000007919 */ /* 0x003e220000002100 */
[----:B------:R-:W-:Y:S01]  /*12490*/  BSSY B0, `(.L_x_1295) ;  /* 0x0000012000007945 */ /* 0x000fe20003800000 */
[----:B------:R-:W-:Y:S01]  /*124a0*/  IMAD.U32 R6, RZ, RZ, UR48 ;  /* 0x00000030ff067e24 */ /* 0x000fe2000f8e00ff */
        /* <DEDUP_REMOVED lines=15> */
[----:B------:R0:W-:Y:S02]  /*125a0*/  STL [R1], R0 ;  /* 0x0000000001007387 */ /* 0x0001e40000100800 */
.L_x_1296:
[----:B------:R-:W-:Y:S05]  /*125b0*/  BSYNC B0 ;  /* 0x0000000000007941 */ /* 0x000fea0003800000 */
.L_x_1295:
[----:B------:R-:W-:-:S13]  /*125c0*/  ISETP.NE.AND P1, PT, R6, 0x3, PT ;  /* 0x000000030600780c */ /* 0x000fda0003f25270 */
[----:B------:R-:W-:Y:S05]  /*125d0*/  @!P1 BRA `(.L_x_1297) ;  /* 0x0000000000049947 */ /* 0x000fea0003800000 */
[----:B------:R-:W-:Y:S01]  /*125e0*/  BPT.TRAP 0x1 ;  /* 0x000000040000795c */ /* 0x000fe20000300000 */
.L_x_1297:
[----:B------:R-:W-:Y:S01]  /*125f0*/  LOP3.LUT R3, R23, 0x1, RZ, 0x3c, !PT ;  /* 0x0000000117037812 */ /* 0x000fe200078e3cff */
[----:B------:R-:W-:Y:S01]  /*12600*/  IMAD R2, R19, 0x8, R17 ;  /* 0x0000000813027824 */ /* 0x000fe200078e0211 */
[----:B------:R-:W-:Y:S02]  /*12610*/  BSSY B0, `(.L_x_1298) ;  /* 0x0000004000007945 */ /* 0x000fe40003800000 */
[----:B------:R-:W-:-:S04]  /*12620*/  SHF.L.U32 R3, R3, 0x1f, RZ ;  /* 0x0000001f03037819 */ /* 0x000fc800000006ff */
[----:B------:R-:W1:Y:S02]  /*12630*/  SYNCS.PHASECHK.TRANS64.TRYWAIT P2, [R2+URZ+0x28470], R3 ;  /* 0x02847003020075a7 */ /* 0x000e64000804017f */
[----:B-1----:R-:W-:Y:S05]  /*12640*/  @!P2 BRA `(.L_x_1299) ;  /* 0x0000002c00c4a947 */ /* 0x002fea0003800000 */
.L_x_1391:
[----:B------:R-:W-:Y:S05]  /*12650*/  BSYNC B0 ;  /* 0x0000000000007941 */ /* 0x000fea0003800000 */
.L_x_1298:
[----:B0-----:R-:W-:-:S05]  /*12660*/  IMAD.U32 R0, RZ, RZ, UR49 ;  /* 0x00000031ff007e24 */ /* 0x001fca000f8e00ff */
[----:B------:R-:W-:-:S13]  /*12670*/  ISETP.NE.AND P2, PT, R0, 0x3, PT ;  /* 0x000000030000780c */ /* 0x000fda0003f45270 */
[----:B------:R-:W-:Y:S05]  /*12680*/  @!P2 BRA `(.L_x_1300) ;  /* 0x000000000004a947 */ /* 0x000fea0003800000 */
[----:B------:R-:W-:Y:S01]  /*12690*/  BPT.TRAP 0x1 ;  /* 0x000000040000795c */ /* 0x000fe20000300000 */
.L_x_1300:
[----:B-1----:R-:W-:-:S04]  /*126a0*/  SHF.L.U32 R3, R23, 0x1f, RZ ;  /* 0x0000001f17037819 */ /* 0x002fc800000006ff */
[----:B------:R-:W0:Y:S02]  /*126b0*/  SYNCS.PHASECHK.TRANS64.TRYWAIT P2, [R2+URZ+0x28460], R3 ;  /* 0x02846003020075a7 */ /* 0x000e24000804017f */
[----:B0-----:R-:W-:Y:S05]  /*126c0*/  @!P2 BRA `(.L_x_1301) ;  /* 0x0000002c00b8a947 */ /* 0x001fea0003800000 */
.L_x_1392:
[----:B------:R-:W-:Y:S01]  /*126d0*/  IMAD.SHL.U32 R18, R19, 0x4000, RZ ;  /* 0x0000400013127824 */ /* 0x000fe200078e00ff */
[----:B------:R-:W-:Y:S05]  /*126e0*/  WARPSYNC.ALL ;  /* 0x0000000000007948 */ /* 0x000fea0003800000 */
[----:B------:R-:W-:Y:S01]  /*126f0*/  LOP3.LUT R0, R18, R22, RZ, 0xfc, !PT ;  /* 0x0000001612007212 */ /* 0x000fe200078efcff */
[----:B------:R-:W-:Y:S01]  /*12700*/  IMAD.U32 R24, RZ, RZ, UR49 ;  /* 0x00000031ff187e24 */ /* 0x000fe2000f8e00ff */
[----:B0-----:R-:W-:Y:S02]  /*12710*/  IADD3 R3, R17, R34, R18 ;  /* 0x0000002211037210 */ /* 0x001fe40007ffe012 */
[-C--:B------:R-:W-:Y:S01]  /*12720*/  IADD3 R21, R29, R18.reuse, R36 ;  /* 0x000000121d157210 */ /* 0x080fe20007ffe024 */
[----:B------:R-:W-:Y:S01]  /*12730*/  IMAD.IADD R6, R17, 0x1, R0 ;  /* 0x0000000111067824 */ /* 0x000fe200078e0200 */
[----:B------:R-:W-:Y:S01]  /*12740*/  IADD3 R0, R28, R18, R29 ;  /* 0x000000121c007210 */ /* 0x000fe20007ffe01d */
[----:B------:R-:W-:Y:S01]  /*12750*/  LDSM.16.MT88.4 R8, [R3+0x10000] ;  /* 0x010000000308783b */ /* 0x000fe20000004200 */
[----:B------:R-:W-:Y:S01]  /*12760*/  ISETP.NE.AND P2, PT, R24, 0x3, PT ;  /* 0x000000031800780c */ /* 0x000fe20003f45270 */
[----:B------:R-:W-:-:S02]  /*12770*/  IMAD.IADD R28, R28, 0x1, R21 ;  /* 0x000000011c1c7824 */ /* 0x000fc400078e0215 */
[----:B------:R-:W0:Y:S02]  /*12780*/  LDSM.16.MT88.4 R4, [R6+0x10000] ;  /* 0x010000000604783b */ /* 0x000e240000004200 */
[C-C-:B0-----:R-:W-:Y:S02]  /*12790*/  PRMT R12, R4.reuse, 0x6420, R5.reuse ;  /* 0x00006420040c7816 */ /* 0x141fe40000000005 */
[----:B------:R-:W-:Y:S02]  /*127a0*/  PRMT R13, R4, 0x7531, R5 ;  /* 0x00007531040d7816 */ /* 0x000fe40000000005 */
[C-C-:B------:R-:W-:Y:S02]  /*127b0*/  PRMT R4, R8.reuse, 0x6420, R9.reuse ;  /* 0x0000642008047816 */ /* 0x140fe40000000009 */
[----:B------:R-:W-:Y:S01]  /*127c0*/  PRMT R5, R8, 0x7531, R9 ;  /* 0x0000753108057816 */ /* 0x000fe20000000009 */
[----:B------:R-:W-:Y:S01]  /*127d0*/  VIADD R9, R18, 0x2000 ;  /* 0x0000200012097836 */ /* 0x000fe20000000000 */
[----:B------:R-:W-:-:S02]  /*127e0*/  PRMT R14, R6, 0x6420, R7 ;  /* 0x00006420060e7816 */ /* 0x000fc40000000007 */
[----:B------:R-:W-:Y:S02]  /*127f0*/  PRMT R15, R6, 0x7531, R7 ;  /* 0x00007531060f7816 */ /* 0x000fe40000000007 */
[----:B------:R-:W-:Y:S02]  /*12800*/  LOP3.LUT R8, R9, R22, RZ, 0xfc, !PT ;  /* 0x0000001609087212 */ /* 0x000fe400078efcff */
[C-C-:B------:R-:W-:Y:S01]  /*12810*/  PRMT R6, R10.reuse, 0x6420, R11.reuse ;  /* 0x000064200a067816 */ /* 0x140fe2000000000b */
[----:B------:R-:W-:Y:S01]  /*12820*/  STSM.16.M88.4 [R0], R12 ;  /* 0x0000000c00007844 */ /* 0x000fe20000000200 */
[----:B------:R-:W-:Y:S01]  /*12830*/  PRMT R7, R10, 0x7531, R11 ;  /* 0x000075310a077816 */ /* 0x000fe2000000000b */
[----:B------:R-:W-:-:S04]  /*12840*/  IMAD.IADD R20, R17, 0x1, R8 ;  /* 0x0000000111147824 */ /* 0x000fc800078e0208 */
[----:B------:R-:W-:Y:S04]  /*12850*/  STSM.16.M88.4 [R0+0x1000], R4 ;  /* 0x0010000400007844 */ /* 0x000fe80000000200 */
[----:B------:R-:W0:Y:S04]  /*12860*/  LDSM.16.MT88.4 R4, [R20+0x10000] ;  /* 0x010000001404783b */ /* 0x000e280000004200 */
        /* <DEDUP_REMOVED lines=8> */
[----:B------:R-:W-:Y:S02]  /*128f0*/  LOP3.LUT R8, R9, R22, RZ, 0xfc, !PT ;  /* 0x0000001609087212 */ /* 0x000fe400078efcff */
[C-C-:B------:R-:W-:Y:S01]  /*12900*/  PRMT R6, R10.reuse, 0x6420, R11.reuse ;  /* 0x000064200a067816 */ /* 0x140fe2000000000b */
[----:B------:R-:W-:Y:S01]  /*12910*/  STSM.16.M88.4 [R0+0x2000], R12 ;  /* 0x0020000c00007844 */ /* 0x000fe20000000200 */
        /* <DEDUP_REMOVED lines=38> */
.L_x_1302:
[----:B-1----:R1:W-:Y:S01]  /*12b80*/  SYNCS.ARRIVE.TRANS64.A1T0 RZ, [R2+URZ+0x28450], RZ ;  /* 0x028450ff02ff79a7 */ /* 0x0023e2000810003f */
[----:B------:R-:W-:Y:S06]  /*12b90*/  BAR.SYNC.DEFER_BLOCKING 0x2, 0x80 ;  /* 0x0082000000007b1d */ /* 0x000fec0000010000 */
[----:B------:R-:W-:Y:S05]  /*12ba0*/  @!P1 BRA `(.L_x_1303) ;  /* 0x0000000000049947 */ /* 0x000fea0003800000 */
[----:B------:R-:W-:Y:S01]  /*12bb0*/  BPT.TRAP 0x1 ;  /* 0x000000040000795c */ /* 0x000fe20000300000 */
.L_x_1303:
        /* <DEDUP_REMOVED lines=8> */
.L_x_1246:
[----:B------:R-:W-:Y:S05]  /*12c40*/  BSYNC B7 ;  /* 0x0000000000077941 */ /* 0x000fea0003800000 */
.L_x_1244:
[----:B-1----:R1:W5:Y:S01]  /*12c50*/  LDL R2, [R1] ;  /* 0x0000000001027983 */ /* 0x0023620000100800 */
[----:B------:R-:W-:-:S13]  /*12c60*/  LOP3.LUT P1, RZ, R16, 0x200, RZ, 0xc0, !PT ;  /* 0x0000020010ff7812 */ /* 0x000fda000782c0ff */
[----:B-1----:R-:W-:Y:S05]  /*12c70*/  @!P1 BRA `(.L_x_1304) ;  /* 0x0000000000249947 */ /* 0x002fea0003800000 */
[----:B------:R-:W1:Y:S08]  /*12c80*/  S2UR UR4, SR_CgaCtaId ;  /* 0x00000000000479c3 */ /* 0x000e700000008800 */
[----:B------:R-:W-:Y:S01]  /*12c90*/  BAR.SYNC.DEFER_BLOCKING 0x5, 0x180 ;  /* 0x0146000000007b1d */ /* 0x000fe20000010000 */
[----:B--2---:R-:W-:Y:S01]  /*12ca0*/  MOV R0, 0x400 ;  /* 0x0000040000007802 */ /* 0x004fe20000000f00 */
[----:B-1----:R-:W-:-:S05]  /*12cb0*/  IMAD.U32 R33, RZ, RZ, UR4 ;  /* 0x00000004ff217e24 */ /* 0x002fca000f8e00ff */
[----:B------:R-:W-:-:S05]  /*12cc0*/  LEA R17, R33, R0, 0x18 ;  /* 0x0000000021117211 */ /* 0x000fca00078ec0ff */
[----:B-----5:R-:W1:Y:S04]  /*12cd0*/  LDS R2, [R17+0x284d0] ;  /* 0x0284d00011027984 */ /* 0x020e680000000800 */
[----:B-1----:R1:W-:Y:S01]  /*12ce0*/  STL [R1], R2 ;  /* 0x0000000201007387 */ /* 0x0023e20000100800 */
[----:B------:R-:W-:Y:S06]  /*12cf0*/  BAR.ARV 0x4, 0x180 ;  /* 0x0106000000007b1d */ /* 0x000fec0000002000 */
[----:B------:R-:W-:Y:S05]  /*12d00*/  BRA `(.L_x_1305) ;  /* 0x0000000000207947 */ /* 0x000fea0003800000 */
.L_x_1304:
[----:B------:R-:W1:Y:S01]  /*12d10*/  @!P0 S2R R33, SR_CgaCtaId ;  /* 0x0000000000218919 */ /* 0x000e620000008800 */
[----:B--2---:R-:W-:Y:S01]  /*12d20*/  @!P0 MOV R0, 0x400 ;  /* 0x0000040000008802 */ /* 0x004fe20000000f00 */
[----:B------:R-:W-:Y:S03]  /*12d30*/  BAR.SYNC.DEFER_BLOCKING 0x4, 0x180 ;  /* 0x0106000000007b1d */ /* 0x000fe60000010000 */
[----:B-1----:R-:W-:-:S03]  /*12d40*/  @!P0 LEA R17, R33, R0, 0x18 ;  /* 0x0000000021118211 */ /* 0x002fc600078ec0ff */
[----:B-----5:R-:W1:Y:S04]  /*12d50*/  SHFL.IDX PT, R0, R2, RZ, 0x1f ;  /* 0x00001fff02007589 */ /* 0x020e6800000e0000 */
[----:B------:R2:W-:Y:S04]  /*12d60*/  @!P0 STS [R17+0x284d0], R2 ;  /* 0x0284d00211008388 */ /* 0x0005e80000000800 */
[----:B-1----:R2:W-:Y:S01]  /*12d70*/  STL [R1], R0 ;  /* 0x0000000001007387 */ /* 0x0025e20000100800 */
[----:B------:R-:W-:Y:S06]  /*12d80*/  BAR.ARV 0x5, 0x180 ;  /* 0x0146000000007b1d */ /* 0x000fec0000002000 */
.L_x_1305:
[----:B--2---:R-:W2:Y:S01]  /*12d90*/  LDL R0, [R1] ;  /* 0x0000000001007983 */ /* 0x004ea20000100800 */
[----:B------:R-:W-:Y:S02]  /*12da0*/  ULDC UR4, c[0x0][0xc38] ;  /* 0x00030e0000047ab9 */ /* 0x000fe40000000800 */
[----:B--2---:R-:W-:-:S13]  /*12db0*/  ISETP.GE.AND P0, PT, R0, UR4, PT ;  /* 0x0000000400007c0c */ /* 0x004fda000bf06270 */
[----:B------:R-:W-:Y:S05]  /*12dc0*/  @!P0 BRA `(.L_x_1306) ;  /* 0xffffffbc002c8947 */ /* 0x000fea000383ffff */
.L_x_1235:
[----:B------:R-:W2:Y:S01]  /*12dd0*/  LDL.LU R0, [R1+0x4] ;  /* 0x0000040001007983 */ /* 0x000ea20000300800 */
[----:B------:R-:W-:Y:S01]  /*12de0*/  BSSY B0, `(.L_x_1307) ;  /* 0x000000b000007945 */ /* 0x000fe20003800000 */
[----:B0-----:R-:W0:Y:S01]  /*12df0*/  S2R R5, SR_CgaCtaId ;  /* 0x0000000000057919 */ /* 0x001e220000008800 */
[----:B--2---:R-:W-:-:S05]  /*12e00*/  VIADD R0, R0, 0x1 ;  /* 0x0000000100007836 */ /* 0x004fca0000000000 */
        /* <DEDUP_REMOVED lines=8> */
.L_x_1393:
[----:B------:R-:W-:Y:S05]  /*12e90*/  BSYNC B0 ;  /* 0x0000000000007941 */ /* 0x000fea0003800000 */
.L_x_1307:
[----:B------:R-:W-:-:S03]  /*12ea0*/  UMOV UR4, 0xffffffff ;  /* 0xffffffff00047882 */ /* 0x000fc60000000000 */
[----:B------:R-:W-:Y:S05]  /*12eb0*/  BRA.DIV UR4, `(.L_x_1309) ;  /* 0x0000002604e47947 */ /* 0x000fea000b800000 */
[----:B0-----:R-:W0:Y:S02]  /*12ec0*/  S2R R0, SR_TID.X ;  /* 0x0000000000007919 */ /* 0x001e240000002100 */
[----:B0-----:R-:W-:-:S04]  /*12ed0*/  SHF.R.U32.HI R0, RZ, 0x5, R0 ;  /* 0x00000005ff007819 */ /* 0x001fc80000011600 */
[----:B------:R-:W-:-:S05]  /*12ee0*/  LOP3.LUT R0, R0, 0x3, RZ, 0xc0, !PT ;  /* 0x0000000300007812 */ /* 0x000fca00078ec0ff */
[----:B------:R0:W1:Y:S02]  /*12ef0*/  SHFL.IDX PT, R14, R0, RZ, 0x1f ;  /* 0x00001fff000e7589 */ /* 0x00006400000e0000 */
.L_x_1396:
[----:B-1----:R-:W-:Y:S01]  /*12f00*/  ISETP.NE.AND P0, PT, R14, RZ, PT ;  /* 0x000000ff0e00720c */ /* 0x002fe20003f05270 */
[----:B------:R-:W-:-:S12]  /*12f10*/  BSSY B0, `(.L_x_1310) ;  /* 0x000002c000007945 */ /* 0x000fd80003800000 */
[----:B------:R-:W-:Y:S05]  /*12f20*/  @P0 BRA `(.L_x_1311) ;  /* 0x0000000000a80947 */ /* 0x000fea0003800000 */
[----:B------:R-:W-:-:S03]  /*12f30*/  UMOV UR4, 0xffffffff ;  /* 0xffffffff00047882 */ /* 0x000fc60000000000 */
[----:B------:R-:W-:Y:S05]  /*12f40*/  BRA.DIV UR4, `(.L_x_1312) ;  /* 0x0000002604f47947 */ /* 0x000fea000b800000 */
[----:B------:R-:W-:-:S13]  /*12f50*/  ELECT P6, URZ, PT ;  /* 0x00000000003f782f */ /* 0x000fda00038c0000 */
.L_x_1399:
[----:B------:R-:W-:Y:S05]  /*12f60*/  @!P6 BRA `(.L_x_1311) ;  /* 0x000000000098e947 */ /* 0x000fea0003800000 */
[----:B------:R-:W-:-:S06]  /*12f70*/  ULOP3.LUT UR4, UR36, 0x2, URZ, 0xfc, !UPT ;  /* 0x0000000224047892 */ /* 0x000fcc000f8efc3f */
[----:B0-----:R-:W-:-:S05]  /*12f80*/  IMAD.U32 R0, RZ, RZ, UR4 ;  /* 0x00000004ff007e24 */ /* 0x001fca000f8e00ff */
[----:B------:R-:W-:-:S13]  /*12f90*/  ISETP.NE.AND P0, PT, R0, 0x3, PT ;  /* 0x000000030000780c */ /* 0x000fda0003f05270 */
[----:B------:R-:W-:Y:S05]  /*12fa0*/  @!P0 BRA `(.L_x_1313) ;  /* 0x0000000000048947 */ /* 0x000fea0003800000 */
[----:B------:R-:W-:Y:S01]  /*12fb0*/  BPT.TRAP 0x1 ;  /* 0x000000040000795c */ /* 0x000fe20000300000 */
.L_x_1313:
[----:B------:R-:W-:Y:S01]  /*12fc0*/  IMAD R3, R19, 0x8, R5 ;  /* 0x0000000813037824 */ /* 0x000fe200078e0205 */
[----:B------:R-:W-:Y:S01]  /*12fd0*/  SHF.L.U32 R2, R23, 0x1f, RZ ;  /* 0x0000001f17027819 */ /* 0x000fe200000006ff */
[----:B------:R-:W-:-:S03]  /*12fe0*/  VIADD R19, R19, 0x1 ;  /* 0x0000000113137836 */ /* 0x000fc60000000000 */
[----:B------:R-:W0:Y:S02]  /*12ff0*/  SYNCS.PHASECHK.TRANS64.TRYWAIT P1, [R3+URZ+0x28440], R2 ;  /* 0x02844002030075a7 */ /* 0x000e24000802017f */
[----:B------:R-:W-:-:S04]  /*13000*/  ISETP.NE.AND P2, PT, R19, 0x2, PT ;  /* 0x000000021300780c */ /* 0x000fc80003f45270 */
[----:B------:R-:W-:Y:S01]  /*13010*/  SEL R0, RZ, 0x1, P2 ;  /* 0x00000001ff007807 */ /* 0x000fe20001000000 */
[----:B0-----:R-:W-:Y:S08]  /*13020*/  @!P1 BRA `(.L_x_1314) ;  /* 0x0000002400dc9947 */ /* 0x001ff00003800000 */
.L_x_1400:
[----:B------:R-:W-:Y:S02]  /*13030*/  SEL R19, R19, RZ, P2 ;  /* 0x000000ff13137207 */ /* 0x000fe40001000000 */
[----:B------:R-:W-:Y:S01]  /*13040*/  LOP3.LUT R0, R23, R0, RZ, 0x3c, !PT ;  /* 0x0000000017007212 */ /* 0x000fe200078e3cff */
[----:B------:R-:W-:Y:S06]  /*13050*/  @!P0 BRA `(.L_x_1315) ;  /* 0x0000000000048947 */ /* 0x000fec0003800000 */
[----:B------:R-:W-:Y:S01]  /*13060*/  BPT.TRAP 0x1 ;  /* 0x000000040000795c */ /* 0x000fe20000300000 */
.L_x_1315:
[----:B------:R-:W-:Y:S01]  /*13070*/  IMAD R19, R19, 0x8, R5 ;  /* 0x0000000813137824 */ /* 0x000fe200078e0205 */
[----:B------:R-:W-:-:S04]  /*13080*/  SHF.L.U32 R0, R0, 0x1f, RZ ;  /* 0x0000001f00007819 */ /* 0x000fc800000006ff */
[----:B------:R-:W1:Y:S02]  /*13090*/  SYNCS.PHASECHK.TRANS64.TRYWAIT P1, [R19+URZ+0x28440], R0 ;  /* 0x02844000130075a7 */ /* 0x000e64000802017f */
[----:B-1----:R-:W-:Y:S05]  /*130a0*/  @!P1 BRA `(.L_x_1316) ;  /* 0x0000002400d09947 */ /* 0x002fea0003800000 */
.L_x_1401:
[----:B------:R-:W-:Y:S05]  /*130b0*/  @!P0 BRA `(.L_x_1317) ;  /* 0x0000000000048947 */ /* 0x000fea0003800000 */
[----:B------:R-:W-:Y:S01]  /*130c0*/  BPT.TRAP 0x1 ;  /* 0x000000040000795c */ /* 0x000fe20000300000 */
.L_x_1317:
[----:B------:R-:W2:Y:S02]  /*130d0*/  SYNCS.PHASECHK.TRANS64.TRYWAIT P1, [R3+URZ+0x28460], R2 ;  /* 0x02846002030075a7 */ /* 0x000ea4000802017f */
[----:B--2---:R-:W-:Y:S05]  /*130e0*/  @!P1 BRA `(.L_x_1318) ;  /* 0x0000002400d49947 */ /* 0x004fea0003800000 */
.L_x_1402:
[----:B------:R-:W-:Y:S05]  /*130f0*/  @!P0 BRA `(.L_x_1319) ;  /* 0x0000000000048947 */ /* 0x000fea0003800000 */
[----:B------:R-:W-:Y:S01]  /*13100*/  BPT.TRAP 0x1 ;  /* 0x000000040000795c */ /* 0x000fe20000300000 */
.L_x_1319:
[----:B------:R-:W3:Y:S02]  /*13110*/  SYNCS.PHASECHK.TRANS64.TRYWAIT P1, [R19+URZ+0x28460], R0 ;  /* 0x02846000130075a7 */ /* 0x000ee4000802017f */
[----:B---3--:R-:W-:Y:S05]  /*13120*/  @!P1 BRA `(.L_x_1320) ;  /* 0x0000002400d89947 */ /* 0x008fea0003800000 */
.L_x_1403:
[----:B------:R-:W-:Y:S05]  /*13130*/  @!P0 BRA `(.L_x_1321) ;  /* 0x0000000000048947 */ /* 0x000fea0003800000 */
[----:B------:R-:W-:Y:S01]  /*13140*/  BPT.TRAP 0x1 ;  /* 0x000000040000795c */ /* 0x000fe20000300000 */
.L_x_1321:
[----:B------:R-:W4:Y:S02]  /*13150*/  SYNCS.PHASECHK.TRANS64.TRYWAIT P1, [R3+URZ+0x28480], R2 ;  /* 0x02848002030075a7 */ /* 0x000f24000802017f */
[----:B----4-:R-:W-:Y:S05]  /*13160*/  @!P1 BRA `(.L_x_1322) ;  /* 0x0000002400dc9947 */ /* 0x010fea0003800000 */
.L_x_1404:
[----:B------:R-:W-:Y:S05]  /*13170*/  @!P0 BRA `(.L_x_1323) ;  /* 0x0000000000048947 */ /* 0x000fea0003800000 */
[----:B------:R-:W-:Y:S01]  /*13180*/  BPT.TRAP 0x1 ;  /* 0x000000040000795c */ /* 0x000fe20000300000 */
.L_x_1323:
[----:B------:R0:W0:Y:S02]  /*13190*/  SYNCS.PHASECHK.TRANS64.TRYWAIT P0, [R19+URZ+0x28480], R0 ;  /* 0x02848000130075a7 */ /* 0x000024000800017f */
[----:B0-----:R-:W-:Y:S05]  /*131a0*/  @!P0 NANOSLEEP.SYNCS 0x989680 ;  /* 0x009896800000895d */ /* 0x001fea0003900000 */
[----:B------:R-:W0:Y:S02]  /*131b0*/  @!P0 SYNCS.PHASECHK.TRANS64 P0, [R19+URZ+0x28480], R0 ;  /* 0x02848000130085a7 */ /* 0x000e24000800007f */
[----:B0-----:R-:W-:Y:S05]  /*131c0*/  @!P0 BRA `(.L_x_1323) ;  /* 0xfffffffc00f08947 */ /* 0x001fea000383ffff */
.L_x_1311:
[----:B------:R-:W-:Y:S05]  /*131d0*/  BSYNC B0 ;  /* 0x0000000000007941 */ /* 0x000fea0003800000 */
.L_x_1310:
[----:B------:R-:W-:Y:S05]  /*131e0*/  EXIT ;  /* 0x000000000000794d */ /* 0x000fea0003800000 */
.L_x_1140:
[----:B0-----:R-:W-:-:S04]  /*131f0*/  IMAD.U32 R3, RZ, RZ, UR50 ;  /* 0x00000032ff037e24 */ /* 0x001fc8000f8e00ff */
[----:B------:R0:W1:Y:S03]  /*13200*/  SYNCS.PHASECHK.TRANS64.TRYWAIT P0, [R3+URZ+0x28400], R0 ;  /* 0x02840000030075a7 */ /* 0x000066000800017f */
[----:B-1----:R-:W-:Y:S05]  /*13210*/  @!P0 NANOSLEEP.SYNCS 0x989680 ;  /* 0x009896800000895d */ /* 0x002fea0003900000 */
[----:B------:R-:W1:Y:S02]  /*13220*/  @!P0 SYNCS.PHASECHK.TRANS64 P0, [R3+URZ+0x28400], R0 ;  /* 0x02840000030085a7 */ /* 0x000e64000800007f */
[----:B-1----:R-:W-:Y:S05]  /*13230*/  @!P0 BRA `(.L_x_1140) ;  /* 0xfffffffc00ec8947 */ /* 0x002fea000383ffff */
[----:B------:R-:W-:Y:S05]  /*13240*/  BRA `(.L_x_1324) ;  /* 0xfffffeec003c7947 */ /* 0x000fea000383ffff */
.L_x_1144:
[----:B-1----:R-:W-:-:S04]  /*13250*/  IMAD.U32 R3, RZ, RZ, UR55 ;  /* 0x00000037ff037e24 */ /* 0x002fc8000f8e00ff */
[----:B------:R1:W2:Y:S03]  /*13260*/  SYNCS.PHASECHK.TRANS64.TRYWAIT P1, [R3+URZ+0x28430], R10 ;  /* 0x0284300a030075a7 */ /* 0x0002a6000802017f */
[----:B--2---:R-:W-:Y:S05]  /*13270*/  @!P1 NANOSLEEP.SYNCS 0x989680 ;  /* 0x009896800000995d */ /* 0x004fea0003900000 */
[----:B------:R-:W2:Y:S02]  /*13280*/  @!P1 SYNCS.PHASECHK.TRANS64 P1, [R3+URZ+0x28430], R10 ;  /* 0x0284300a030095a7 */ /* 0x000ea4000802007f */
[----:B--2---:R-:W-:Y:S05]  /*13290*/  @!P1 BRA `(.L_x_1144) ;  /* 0xfffffffc00ec9947 */ /* 0x004fea000383ffff */
[----:B------:R-:W-:Y:S05]  /*132a0*/  BRA `(.L_x_1143) ;  /* 0xfffffeec00607947 */ /* 0x000fea000383ffff */
.L_x_1157:
[----:B---3--:R-:W-:-:S04]  /*132b0*/  IMAD.U32 R11, RZ, RZ, UR55 ;  /* 0x00000037ff0b7e24 */ /* 0x008fc8000f8e00ff */
[----:B------:R3:W4:Y:S03]  /*132c0*/  SYNCS.PHASECHK.TRANS64.TRYWAIT P1, [R11+URZ+0x28450], R10 ;  /* 0x0284500a0b0075a7 */ /* 0x000726000802017f */
[----:B----4-:R-:W-:Y:S05]  /*132d0*/  @!P1 NANOSLEEP.SYNCS 0x989680 ;  /* 0x009896800000995d */ /* 0x010fea0003900000 */
[----:B------:R-:W4:Y:S02]  /*132e0*/  @!P1 SYNCS.PHASECHK.TRANS64 P1, [R11+URZ+0x28450], R10 ;  /* 0x0284500a0b0095a7 */ /* 0x000f24000802007f */
[----:B----4-:R-:W-:Y:S05]  /*132f0*/  @!P1 BRA `(.L_x_1157) ;  /* 0xfffffffc00ec9947 */ /* 0x010fea000383ffff */
[----:B------:R-:W-:Y:S05]  /*13300*/  BRA `(.L_x_1156) ;  /* 0xffffff08005c7947 */ /* 0x000fea000383ffff */
.L_x_1166:
[----:B-1----:R-:W-:-:S04]  /*13310*/  IMAD.U32 R5, RZ, RZ, UR56 ;  /* 0x00000038ff057e24 */ /* 0x002fc8000f8e00ff */
[----:B------:R1:W3:Y:S03]  /*13320*/  SYNCS.PHASECHK.TRANS64.TRYWAIT P1, [R5+URZ+0x28430], R10 ;  /* 0x0284300a050075a7 */ /* 0x0002e6000802017f */
[----:B---3--:R-:W-:Y:S05]  /*13330*/  @!P1 NANOSLEEP.SYNCS 0x989680 ;  /* 0x009896800000995d */ /* 0x008fea0003900000 */
[----:B------:R-:W3:Y:S02]  /*13340*/  @!P1 SYNCS.PHASECHK.TRANS64 P1, [R5+URZ+0x28430], R10 ;  /* 0x0284300a050095a7 */ /* 0x000ee4000802007f */
[----:B---3--:R-:W-:Y:S05]  /*13350*/  @!P1 BRA `(.L_x_1166) ;  /* 0xfffffffc00ec9947 */ /* 0x008fea000383ffff */
[----:B------:R-:W-:Y:S05]  /*13360*/  BRA `(.L_x_1165) ;  /* 0xffffff0c00907947 */ /* 0x000fea000383ffff */
.L_x_1179:
[----:B-1----:R-:W-:-:S04]  /*13370*/  IMAD.U32 R13, RZ, RZ, UR56 ;  /* 0x00000038ff0d7e24 */ /* 0x002fc8000f8e00ff */
[----:B------:R1:W2:Y:S03]  /*13380*/  SYNCS.PHASECHK.TRANS64.TRYWAIT P1, [R13+URZ+0x28450], R10 ;  /* 0x0284500a0d0075a7 */ /* 0x0002a6000802017f */
[----:B--2---:R-:W-:Y:S05]  /*13390*/  @!P1 NANOSLEEP.SYNCS 0x989680 ;  /* 0x009896800000995d */ /* 0x004fea0003900000 */
[----:B------:R-:W2:Y:S02]  /*133a0*/  @!P1 SYNCS.PHASECHK.TRANS64 P1, [R13+URZ+0x28450], R10 ;  /* 0x0284500a0d0095a7 */ /* 0x000ea4000802007f */
[----:B--2---:R-:W-:Y:S05]  /*133b0*/  @!P1 BRA `(.L_x_1179) ;  /* 0xfffffffc00ec9947 */ /* 0x004fea000383ffff */
[----:B------:R-:W-:Y:S05]  /*133c0*/  BRA `(.L_x_1178) ;  /* 0xffffff2c00b87947 */ /* 0x000fea000383ffff */
.L_x_1189:
[----:B-12---:R-:W-:-:S04]  /*133d0*/  IMAD.U32 R0, RZ, RZ, UR51 ;  /* 0x00000033ff007e24 */ /* 0x006fc8000f8e00ff */
[----:B------:R1:W2:Y:S03]  /*133e0*/  SYNCS.PHASECHK.TRANS64.TRYWAIT P2, [R0+URZ+0x28430], R7 ;  /* 0x02843007000075a7 */ /* 0x0002a6000804017f */
[----:B--2---:R-:W-:Y:S05]  /*133f0*/  @!P2 NANOSLEEP.SYNCS 0x989680 ;  /* 0x009896800000a95d */ /* 0x004fea0003900000 */
[----:B------:R-:W2:Y:S02]  /*13400*/  @!P2 SYNCS.PHASECHK.TRANS64 P2, [R0+URZ+0x28430], R7 ;  /* 0x028430070000a5a7 */ /* 0x000ea4000804007f */
[----:B--2---:R-:W-:Y:S05]  /*13410*/  @!P2 BRA `(.L_x_1189) ;  /* 0xfffffffc00eca947 */ /* 0x004fea000383ffff */
[----:B------:R-:W-:Y:S05]  /*13420*/  BRA `(.L_x_1188) ;  /* 0xffffff3000e87947 */ /* 0x000fea000383ffff */
.L_x_1194:
[----:B--2---:R-:W-:-:S04]  /*13430*/  IMAD.U32 R10, RZ, RZ, UR51 ;  /* 0x00000033ff0a7e24 */ /* 0x004fc8000f8e00ff */
[----:B------:R2:W3:Y:S03]  /*13440*/  SYNCS.PHASECHK.TRANS64.TRYWAIT P2, [R10+URZ+0x28450], R7 ;  /* 0x028450070a0075a7 */ /* 0x0004e6000804017f */
[----:B---3--:R-:W-:Y:S05]  /*13450*/  @!P2 NANOSLEEP.SYNCS 0x989680 ;  /* 0x009896800000a95d */ /* 0x008fea0003900000 */
[----:B------:R-:W3:Y:S02]  /*13460*/  @!P2 SYNCS.PHASECHK.TRANS64 P2, [R10+URZ+0x28450], R7 ;  /* 0x028450070a00a5a7 */ /* 0x000ee4000804007f */
[----:B---3--:R-:W-:Y:S05]  /*13470*/  @!P2 BRA `(.L_x_1194) ;  /* 0xfffffffc00eca947 */ /* 0x008fea000383ffff */
[----:B------:R-:W-:Y:S05]  /*13480*/  BRA `(.L_x_1193) ;  /* 0xffffff4800407947 */ /* 0x000fea000383ffff */
.L_x_1201:
[----:B-12---:R-:W-:-:S04]  /*13490*/  IMAD.U32 R0, RZ, RZ, UR57 ;  /* 0x00000039ff007e24 */ /* 0x006fc8000f8e00ff */
[----:B------:R1:W2:Y:S03]  /*134a0*/  SYNCS.PHASECHK.TRANS64.TRYWAIT P1, [R0+URZ+0x28430], R9 ;  /* 0x02843009000075a7 */ /* 0x0002a6000802017f */
[----:B--2---:R-:W-:Y:S05]  /*134b0*/  @!P1 NANOSLEEP.SYNCS 0x989680 ;  /* 0x009896800000995d */ /* 0x004fea0003900000 */
[----:B------:R-:W2:Y:S02]  /*134c0*/  @!P1 SYNCS.PHASECHK.TRANS64 P1, [R0+URZ+0x28430], R9 ;  /* 0x02843009000095a7 */ /* 0x000ea4000802007f */
[----:B--2---:R-:W-:Y:S05]  /*134d0*/  @!P1 BRA `(.L_x_1201) ;  /* 0xfffffffc00ec9947 */ /* 0x004fea000383ffff */
[----:B------:R-:W-:Y:S05]  /*134e0*/  BRA `(.L_x_1200) ;  /* 0xffffff4800e47947 */ /* 0x000fea000383ffff */
.L_x_1214:
[----:B-1----:R-:W-:-:S04]  /*134f0*/  IMAD.U32 R10, RZ, RZ, UR57 ;  /* 0x00000039ff0a7e24 */ /* 0x002fc8000f8e00ff */
[----:B------:R1:W2:Y:S03]  /*13500*/  SYNCS.PHASECHK.TRANS64.TRYWAIT P1, [R10+URZ+0x28450], R9 ;  /* 0x028450090a0075a7 */ /* 0x0002a6000802017f */
[----:B--2---:R-:W-:Y:S05]  /*13510*/  @!P1 NANOSLEEP.SYNCS 0x989680 ;  /* 0x009896800000995d */ /* 0x004fea0003900000 */
[----:B------:R-:W2:Y:S02]  /*13520*/  @!P1 SYNCS.PHASECHK.TRANS64 P1, [R10+URZ+0x28450], R9 ;  /* 0x028450090a0095a7 */ /* 0x000ea4000802007f */
[----:B--2---:R-:W-:Y:S05]  /*13530*/  @!P1 BRA `(.L_x_1214) ;  /* 0xfffffffc00ec9947 */ /* 0x004fea000383ffff */
[----:B------:R-:W-:Y:S05]  /*13540*/  BRA `(.L_x_1213) ;  /* 0xffffff6c00047947 */ /* 0x000fea000383ffff */
.L_x_1255:
        /* <DEDUP_REMOVED lines=10> */
.L_x_1325:
[----:B------:R-:W-:Y:S05]  /*135f0*/  BRA `(.L_x_1326) ;  /* 0xffffffc400007947 */ /* 0x000fea000383ffff */
.L_x_1258:
[----:B0-----:R0:W1:Y:S02]  /*13600*/  SYNCS.PHASECHK.TRANS64.TRYWAIT P0, [R0+URZ+0x28480], R25 ;  /* 0x02848019000075a7 */ /* 0x001064000800017f */
[----:B-1----:R-:W-:Y:S05]  /*13610*/  @!P0 NANOSLEEP.SYNCS 0x989680 ;  /* 0x009896800000895d */ /* 0x002fea0003900000 */
[----:B------:R-:W1:Y:S02]  /*13620*/  @!P0 SYNCS.PHASECHK.TRANS64 P0, [R0+URZ+0x28480], R25 ;  /* 0x02848019000085a7 */ /* 0x000e64000800007f */
[----:B-1----:R-:W-:Y:S05]  /*13630*/  @!P0 BRA `(.L_x_1258) ;  /* 0xfffffffc00f08947 */ /* 0x002fea000383ffff */
[----:B------:R-:W-:Y:S05]  /*13640*/  BRA `(.L_x_1327) ;  /* 0xffffffc400b87947 */ /* 0x000fea000383ffff */
.L_x_1259:
        /* <DEDUP_REMOVED lines=8> */
.L_x_1329:
[----:B------:R-:W-:Y:S05]  /*136d0*/  BSYNC B0 ;  /* 0x0000000000007941 */ /* 0x000fea0003800000 */
.L_x_1328:
[----:B------:R-:W-:Y:S01]  /*136e0*/  IMAD.MOV.U32 R13, RZ, RZ, R8 ;  /* 0x000000ffff0d7224 */ /* 0x000fe200078e0008 */
[----:B------:R-:W-:Y:S01]  /*136f0*/  LOP3.LUT P1, RZ, R16, 0x100, RZ, 0xc0, !PT ;  /* 0x0000010010ff7812 */ /* 0x000fe2000782c0ff */
[----:B------:R-:W-:Y:S01]  /*13700*/  IMAD.MOV.U32 R12, RZ, RZ, RZ ;  /* 0x000000ffff0c7224 */ /* 0x000fe200078e00ff */
[C---:B------:R-:W-:Y:S01]  /*13710*/  ISETP.GE.AND P3, PT, R7.reuse, 0x11, PT ;  /* 0x000000110700780c */ /* 0x040fe20003f66270 */
[----:B------:R-:W-:Y:S01]  /*13720*/  IMAD.MOV.U32 R11, RZ, RZ, 0x181f ;  /* 0x0000181fff0b7424 */ /* 0x000fe200078e00ff */
[----:B------:R-:W-:Y:S01]  /*13730*/  ISETP.GE.AND P5, PT, R7, 0x31, PT ;  /* 0x000000310700780c */ /* 0x000fe20003fa6270 */
[----:B------:R-:W-:Y:S02]  /*13740*/  IMAD.MOV.U32 R15, RZ, RZ, -0x1 ;  /* 0xffffffffff0f7424 */ /* 0x000fe400078e00ff */
[----:B------:R-:W-:Y:S02]  /*13750*/  IMAD.MOV.U32 R3, RZ, RZ, R14 ;  /* 0x000000ffff037224 */ /* 0x000fe400078e000e */
[----:B------:R-:W-:-:S08]  /*13760*/  IMAD.IADD R4, R17, 0x1, R4 ;  /* 0x0000000111047824 */ /* 0x000fd000078e0204 */
[----:B------:R-:W-:Y:S05]  /*13770*/  WARPSYNC.COLLECTIVE R15, `(.L_x_1330) ;  /* 0x000000000f087348 */ /* 0x000fea0003c00000 */
[----:B------:R0:W1:Y:S02]  /*13780*/  SHFL.IDX P6, R14, R13, R12, R11 ;  /* 0x0000000c0d0e7389 */ /* 0x00006400000c000b */
[----:B01----:R-:W-:Y:S01]  /*13790*/  ENDCOLLECTIVE ;  /* 0x000000000000791b */ /* 0x003fe20003800000 */
.L_x_1330:
[----:B------:R-:W-:Y:S02]  /*137a0*/  IMAD.MOV.U32 R13, RZ, RZ, R9 ;  /* 0x000000ffff0d7224 */ /* 0x000fe400078e0009 */
[----:B------:R-:W-:Y:S02]  /*137b0*/  IMAD.MOV.U32 R12, RZ, RZ, 0x1 ;  /* 0x00000001ff0c7424 */ /* 0x000fe400078e00ff */
[----:B------:R-:W-:-:S07]  /*137c0*/  IMAD.MOV.U32 R2, RZ, RZ, R14 ;  /* 0x000000ffff027224 */ /* 0x000fce00078e000e */
[----:B------:R-:W-:Y:S05]  /*137d0*/  WARPSYNC.COLLECTIVE R15, `(.L_x_1331) ;  /* 0x000000000f087348 */ /* 0x000fea0003c00000 */
[----:B------:R0:W1:Y:S02]  /*137e0*/  SHFL.IDX P6, R14, R13, R12, R11 ;  /* 0x0000000c0d0e7389 */ /* 0x00006400000c000b */
[----:B01----:R-:W-:Y:S01]  /*137f0*/  ENDCOLLECTIVE ;  /* 0x000000000000791b */ /* 0x003fe20003800000 */
.L_x_1331:
        /* <DEDUP_REMOVED lines=14> */
.L_x_1332:
[----:B------:R-:W-:Y:S02]  /*138e0*/  IMAD.MOV.U32 R13, RZ, RZ, R9 ;  /* 0x000000ffff0d7224 */ /* 0x000fe400078e0009 */
[----:B------:R-:W-:Y:S02]  /*138f0*/  IMAD.MOV.U32 R12, RZ, RZ, 0x2 ;  /* 0x00000002ff0c7424 */ /* 0x000fe400078e00ff */
[----:B------:R-:W-:-:S07]  /*13900*/  IMAD.MOV.U32 R2, RZ, RZ, R14 ;  /* 0x000000ffff027224 */ /* 0x000fce00078e000e */
[----:B------:R-:W-:Y:S05]  /*13910*/  WARPSYNC.COLLECTIVE R15, `(.L_x_1333) ;  /* 0x000000000f087348 */ /* 0x000fea0003c00000 */
[----:B------:R0:W1:Y:S02]  /*13920*/  SHFL.IDX P6, R14, R13, R12, R11 ;  /* 0x0000000c0d0e7389 */ /* 0x00006400000c000b */
[----:B01----:R-:W-:Y:S01]  /*13930*/  ENDCOLLECTIVE ;  /* 0x000000000000791b */ /* 0x003fe20003800000 */
.L_x_1333:
        /* <DEDUP_REMOVED lines=14> */
.L_x_1334:
[----:B------:R-:W-:Y:S02]  /*13a20*/  IMAD.MOV.U32 R13, RZ, RZ, R9 ;  /* 0x000000ffff0d7224 */ /* 0x000fe400078e0009 */
[----:B------:R-:W-:Y:S02]  /*13a30*/  IMAD.MOV.U32 R12, RZ, RZ, 0x3 ;  /* 0x00000003ff0c7424 */ /* 0x000fe400078e00ff */
[----:B------:R-:W-:-:S07]  /*13a40*/  IMAD.MOV.U32 R2, RZ, RZ, R14 ;  /* 0x000000ffff027224 */ /* 0x000fce00078e000e */
[----:B------:R-:W-:Y:S05]  /*13a50*/  WARPSYNC.COLLECTIVE R15, `(.L_x_1335) ;  /* 0x000000000f087348 */ /* 0x000fea0003c00000 */
[----:B------:R0:W1:Y:S02]  /*13a60*/  SHFL.IDX P6, R14, R13, R12, R11 ;  /* 0x0000000c0d0e7389 */ /* 0x00006400000c000b */
[----:B01----:R-:W-:Y:S01]  /*13a70*/  ENDCOLLECTIVE ;  /* 0x000000000000791b */ /* 0x003fe20003800000 */
.L_x_1335:
[----:B------:R-:W-:-:S05]  /*13a80*/  IADD3 R2, P0, R30, R2, RZ ;  /* 0x000000021e027210 */ /* 0x000fca0007f1e0ff */
[----:B------:R-:W-:Y:S01]  /*13a90*/  IMAD.X R3, RZ, RZ, R3, P0 ;  /* 0x000000ffff037224 */ /* 0x000fe200000e0603 */
[C---:B------:R-:W-:Y:S02]  /*13aa0*/  ISETP.LT.OR P0, PT, R7.reuse, 0x21, P1 ;  /* 0x000000210700780c */ /* 0x040fe40000f01670 */
[----:B------:R-:W-:Y:S01]  /*13ab0*/  ISETP.GE.AND P1, PT, R7, 0x21, PT ;  /* 0x000000210700780c */ /* 0x000fe20003f26270 */
[----:B------:R-:W-:-:S10]  /*13ac0*/  IMAD.MOV.U32 R13, RZ, RZ, R8 ;  /* 0x000000ffff0d7224 */ /* 0x000fd400078e0008 */
        /* <DEDUP_REMOVED lines=9> */
.L_x_1336:
[----:B------:R-:W-:Y:S01]  /*13b60*/  @!PT LDS RZ, [RZ] ;  /* 0x00000000fffff984 */ /* 0x000fe20000000800 */
[----:B------:R-:W-:Y:S01]  /*13b70*/  @!PT LDS RZ, [RZ] ;  /* 0x00000000fffff984 */ /* 0x000fe20000000800 */
[----:B------:R-:W-:Y:S01]  /*13b80*/  @!PT LDS RZ, [RZ] ;  /* 0x00000000fffff984 */ /* 0x000fe20000000800 */
[----:B------:R0:W-:Y:S01]  /*13b90*/  LDGSTS.E.BYPASS.LTC128B.128 [R4+0x13000], desc[UR52][R2.64+0x80], !P0 ;  /* 0x1300008002047fae */ /* 0x0001e2000c101d74 */
[----:B------:R-:W-:Y:S05]  /*13ba0*/  BRA `(.L_x_1337) ;  /* 0xffffffc4004c7947 */ /* 0x000fea000383ffff */
.L_x_1264:
[----:B-1----:R1:W2:Y:S02]  /*13bb0*/  SYNCS.PHASECHK.TRANS64.TRYWAIT P0, [R0+URZ+0x28440], R25 ;  /* 0x02844019000075a7 */ /* 0x0022a4000800017f */
[----:B--2---:R-:W-:Y:S05]  /*13bc0*/  @!P0 NANOSLEEP.SYNCS 0x989680 ;  /* 0x009896800000895d */ /* 0x004fea0003900000 */
[----:B------:R-:W2:Y:S02]  /*13bd0*/  @!P0 SYNCS.PHASECHK.TRANS64 P0, [R0+URZ+0x28440], R25 ;  /* 0x02844019000085a7 */ /* 0x000ea4000800007f */
[----:B--2---:R-:W-:Y:S05]  /*13be0*/  @!P0 BRA `(.L_x_1264) ;  /* 0xfffffffc00f08947 */ /* 0x004fea000383ffff */
[----:B------:R-:W-:Y:S05]  /*13bf0*/  BRA `(.L_x_1338) ;  /* 0xffffffc400ac7947 */ /* 0x000fea000383ffff */
.L_x_1265:
[----:B------:R-:W-:Y:S01]  /*13c00*/  BSSY B0, `(.L_x_1339) ;  /* 0x0000008000007945 */ /* 0x000fe20003800000 */
[----:B------:R-:W-:Y:S02]  /*13c10*/  IMAD.MOV.U32 R13, RZ, RZ, R6 ;  /* 0x000000ffff0d7224 */ /* 0x000fe400078e0006 */
[----:B------:R-:W-:Y:S02]  /*13c20*/  IMAD.MOV.U32 R12, RZ, RZ, RZ ;  /* 0x000000ffff0c7224 */ /* 0x000fe400078e00ff */
[----:B------:R-:W-:Y:S02]  /*13c30*/  IMAD.MOV.U32 R11, RZ, RZ, 0x181f ;  /* 0x0000181fff0b7424 */ /* 0x000fe400078e00ff */
[----:B------:R-:W-:-:S07]  /*13c40*/  IMAD.MOV.U32 R15, RZ, RZ, -0x1 ;  /* 0xffffffffff0f7424 */ /* 0x000fce00078e00ff */
[----:B01----:R-:W-:Y:S05]  /*13c50*/  WARPSYNC.COLLECTIVE R15, `(.L_x_1340) ;  /* 0x000000000f087348 */ /* 0x003fea0003c00000 */
[----:B------:R2:W3:Y:S02]  /*13c60*/  SHFL.IDX P6, R14, R13, R12, R11 ;  /* 0x0000000c0d0e7389 */ /* 0x0004e400000c000b */
[----:B0123--:R-:W-:Y:S01]  /*13c70*/  ENDCOLLECTIVE ;  /* 0x000000000000791b */ /* 0x00ffe20003800000 */
.L_x_1340:
[----:B------:R-:W-:Y:S05]  /*13c80*/  BSYNC B0 ;  /* 0x0000000000007941 */ /* 0x000fea0003800000 */
.L_x_1339:
        /* <DEDUP_REMOVED lines=8> */
.L_x_1341:
[----:B------:R-:W-:Y:S02]  /*13d10*/  IMAD.MOV.U32 R13, RZ, RZ, R6 ;  /* 0x000000ffff0d7224 */ /* 0x000fe400078e0006 */
[----:B------:R-:W-:Y:S01]  /*13d20*/  IMAD.MOV.U32 R12, RZ, RZ, 0x1 ;  /* 0x00000001ff0c7424 */ /* 0x000fe200078e00ff */
[----:B------:R-:W-:Y:S02]  /*13d30*/  LOP3.LUT P6, RZ, R16, 0x2, RZ, 0xc0, !PT ;  /* 0x0000000210ff7812 */ /* 0x000fe400078cc0ff */
[----:B------:R-:W-:-:S05]  /*13d40*/  @P4 IADD3 R14, P0, R30, R14, RZ ;  /* 0x0000000e1e0e4210 */ /* 0x000fca0007f1e0ff */
[----:B------:R-:W-:Y:S02]  /*13d50*/  @P4 IMAD.X R3, RZ, RZ, R2, P0 ;  /* 0x000000ffff034224 */ /* 0x000fe400000e0602 */
[----:B------:R-:W-:-:S05]  /*13d60*/  @P4 IMAD.MOV.U32 R2, RZ, RZ, R14 ;  /* 0x000000ffff024224 */ /* 0x000fca00078e000e */
[----:B------:R-:W-:Y:S01]  /*13d70*/  @!PT LDS RZ, [RZ] ;  /* 0x00000000fffff984 */ /* 0x000fe20000000800 */
[----:B------:R-:W-:Y:S01]  /*13d80*/  @!PT LDS RZ, [RZ] ;  /* 0x00000000fffff984 */ /* 0x000fe20000000800 */
[----:B------:R-:W-:Y:S01]  /*13d90*/  @!PT LDS RZ, [RZ] ;  /* 0x00000000fffff984 */ /* 0x000fe20000000800 */
[----:B------:R0:W-:Y:S02]  /*13da0*/  @P4 LDGSTS.E.BYPASS.LTC128B.128 [R4+0x20000], desc[UR52][R2.64], !P6 ;  /* 0x2000000002044fae */ /* 0x0001e4000f101d74 */
[----:B0-----:R-:W-:Y:S05]  /*13db0*/  WARPSYNC.COLLECTIVE R15, `(.L_x_1342) ;  /* 0x000000000f087348 */ /* 0x001fea0003c00000 */
[----:B------:R1:W2:Y:S02]  /*13dc0*/  SHFL.IDX P6, R14, R13, R12, R11 ;  /* 0x0000000c0d0e7389 */ /* 0x0002a400000c000b */
[----:B012---:R-:W-:Y:S01]  /*13dd0*/  ENDCOLLECTIVE ;  /* 0x000000000000791b */ /* 0x007fe20003800000 */
.L_x_1342:
[----:B------:R-:W-:Y:S01]  /*13de0*/  @!PT LDS RZ, [RZ] ;  /* 0x00000000fffff984 */ /* 0x000fe20000000800 */
[----:B------:R-:W-:Y:S01]  /*13df0*/  @!PT LDS RZ, [RZ] ;  /* 0x00000000fffff984 */ /* 0x000fe20000000800 */
[----:B------:R-:W-:Y:S01]  /*13e00*/  @!PT LDS RZ, [RZ] ;  /* 0x00000000fffff984 */ /* 0x000fe20000000800 */
[----:B------:R0:W-:Y:S01]  /*13e10*/  @P4 LDGSTS.E.BYPASS.LTC128B.128 [R4+0x22000], desc[UR52][R2.64+0x80], !P2 ;  /* 0x2200008002044fae */ /* 0x0001e2000d101d74 */
[----:B------:R-:W-:Y:S01]  /*13e20*/  LOP3.LUT P4, RZ, R16, 0x2, RZ, 0xc0, !PT ;  /* 0x0000000210ff7812 */ /* 0x000fe2000788c0ff */
[----:B------:R-:W-:Y:S02]  /*13e30*/  IMAD.MOV.U32 R13, RZ, RZ, R5 ;  /* 0x000000ffff0d7224 */ /* 0x000fe400078e0005 */
[----:B------:R-:W-:-:S10]  /*13e40*/  IMAD.MOV.U32 R7, RZ, RZ, R14 ;  /* 0x000000ffff077224 */ /* 0x000fd400078e000e */
[----:B0-----:R-:W-:Y:S05]  /*13e50*/  WARPSYNC.COLLECTIVE R15, `(.L_x_1343) ;  /* 0x000000000f087348 */ /* 0x001fea0003c00000 */
[----:B------:R1:W2:Y:S02]  /*13e60*/  SHFL.IDX P6, R14, R13, R12, R11 ;  /* 0x0000000c0d0e7389 */ /* 0x0002a400000c000b */
[----:B012---:R-:W-:Y:S01]  /*13e70*/  ENDCOLLECTIVE ;  /* 0x000000000000791b */ /* 0x007fe20003800000 */
.L_x_1343:
[----:B------:R-:W-:Y:S02]  /*13e80*/  IMAD.MOV.U32 R13, RZ, RZ, R6 ;  /* 0x000000ffff0d7224 */ /* 0x000fe400078e0006 */
[----:B------:R-:W-:Y:S01]  /*13e90*/  IMAD.MOV.U32 R12, RZ, RZ, 0x2 ;  /* 0x00000002ff0c7424 */ /* 0x000fe200078e00ff */
[----:B------:R-:W-:-:S05]  /*13ea0*/  @P3 IADD3 R14, P0, R30, R14, RZ ;  /* 0x0000000e1e0e3210 */ /* 0x000fca0007f1e0ff */
[----:B------:R-:W-:-:S08]  /*13eb0*/  @P3 IMAD.MOV.U32 R2, RZ, RZ, R14 ;  /* 0x000000ffff023224 */ /* 0x000fd000078e000e */
[----:B------:R-:W-:Y:S05]  /*13ec0*/  WARPSYNC.COLLECTIVE R15, `(.L_x_1344) ;  /* 0x000000000f087348 */ /* 0x000fea0003c00000 */
[----:B------:R0:W1:Y:S02]  /*13ed0*/  SHFL.IDX P6, R14, R13, R12, R11 ;  /* 0x0000000c0d0e7389 */ /* 0x00006400000c000b */
[----:B01----:R-:W-:Y:S01]  /*13ee0*/  ENDCOLLECTIVE ;  /* 0x000000000000791b */ /* 0x003fe20003800000 */
.L_x_1344:
[----:B------:R-:W-:-:S04]  /*13ef0*/  @P3 IMAD.X R7, RZ, RZ, R7, P0 ;  /* 0x000000ffff073224 */ /* 0x000fc800000e0607 */
[----:B------:R-:W-:-:S05]  /*13f00*/  @P3 IMAD.MOV.U32 R3, RZ, RZ, R7 ;  /* 0x000000ffff033224 */ /* 0x000fca00078e0007 */
[----:B------:R-:W-:Y:S01]  /*13f10*/  @!PT LDS RZ, [RZ] ;  /* 0x00000000fffff984 */ /* 0x000fe20000000800 */
[----:B------:R-:W-:Y:S01]  /*13f20*/  @!PT LDS RZ, [RZ] ;  /* 0x00000000fffff984 */ /* 0x000fe20000000800 */
[----:B------:R-:W-:Y:S01]  /*13f30*/  @!PT LDS RZ, [RZ] ;  /* 0x00000000fffff984 */ /* 0x000fe20000000800 */
[----:B------:R0:W-:Y:S01]  /*13f40*/  @P3 LDGSTS.E.BYPASS.LTC128B.128 [R4+0x20800], desc[UR52][R2.64], !P4 ;  /* 0x2080000002043fae */ /* 0x0001e2000e101d74 */
[----:B------:R-:W-:-:S03]  /*13f50*/  IMAD.MOV.U32 R13, RZ, RZ, R5 ;  /* 0x000000ffff0d7224 */ /* 0x000fc600078e0005 */
[----:B------:R0:W-:Y:S01]  /*13f60*/  @P3 LDGSTS.E.BYPASS.LTC128B.128 [R4+0x22800], desc[UR52][R2.64+0x80], !P2 ;  /* 0x2280008002043fae */ /* 0x0001e2000d101d74 */
[----:B------:R-:W-:-:S07]  /*13f70*/  IMAD.MOV.U32 R7, RZ, RZ, R14 ;  /* 0x000000ffff077224 */ /* 0x000fce00078e000e */
[----:B0-----:R-:W-:Y:S05]  /*13f80*/  WARPSYNC.COLLECTIVE R15, `(.L_x_1345) ;  /* 0x000000000f087348 */ /* 0x001fea0003c00000 */
[----:B------:R1:W2:Y:S02]  /*13f90*/  SHFL.IDX P6, R14, R13, R12, R11 ;  /* 0x0000000c0d0e7389 */ /* 0x0002a400000c000b */
[----:B012---:R-:W-:Y:S01]  /*13fa0*/  ENDCOLLECTIVE ;  /* 0x000000000000791b */ /* 0x007fe20003800000 */
.L_x_1345:
[----:B------:R-:W-:Y:S02]  /*13fb0*/  IMAD.MOV.U32 R13, RZ, RZ, R6 ;  /* 0x000000ffff0d7224 */ /* 0x000fe400078e0006 */
[----:B------:R-:W-:Y:S01]  /*13fc0*/  IMAD.MOV.U32 R12, RZ, RZ, 0x3 ;  /* 0x00000003ff0c7424 */ /* 0x000fe200078e00ff */
[----:B------:R-:W-:-:S05]  /*13fd0*/  @P1 IADD3 R14, P0, R30, R14, RZ ;  /* 0x0000000e1e0e1210 */ /* 0x000fca0007f1e0ff */
[----:B------:R-:W-:-:S08]  /*13fe0*/  @P1 IMAD.MOV.U32 R2, RZ, RZ, R14 ;  /* 0x000000ffff021224 */ /* 0x000fd000078e000e */
[----:B------:R-:W-:Y:S05]  /*13ff0*/  WARPSYNC.COLLECTIVE R15, `(.L_x_1346) ;  /* 0x000000000f087348 */ /* 0x000fea0003c00000 */
[----:B------:R0:W1:Y:S02]  /*14000*/  SHFL.IDX P6, R14, R13, R12, R11 ;  /* 0x0000000c0d0e7389 */ /* 0x00006400000c000b */
[----:B01----:R-:W-:Y:S01]  /*14010*/  ENDCOLLECTIVE ;  /* 0x000000000000791b */ /* 0x003fe20003800000 */
.L_x_1346:
        /* <DEDUP_REMOVED lines=12> */
.L_x_1347:
[----:B------:R-:W-:Y:S05]  /*140e0*/  BRA `(.L_x_1348) ;  /* 0xffffffc4002c7947 */ /* 0x000fea000383ffff */
.L_x_1270:
[----:B------:R-:W-:Y:S02]  /*140f0*/  IMAD.MOV.U32 R13, RZ, RZ, R5 ;  /* 0x000000ffff0d7224 */ /* 0x000fe400078e0005 */
[----:B------:R-:W-:Y:S02]  /*14100*/  IMAD.MOV.U32 R12, RZ, RZ, RZ ;  /* 0x000000ffff0c7224 */ /* 0x000fe400078e00ff */
[----:B------:R-:W-:Y:S02]  /*14110*/  IMAD.MOV.U32 R11, RZ, RZ, 0x181f ;  /* 0x0000181fff0b7424 */ /* 0x000fe400078e00ff */
[----:B------:R-:W-:Y:S02]  /*14120*/  IMAD.MOV.U32 R15, RZ, RZ, -0x1 ;  /* 0xffffffffff0f7424 */ /* 0x000fe400078e00ff */
[----:B------:R-:W-:-:S07]  /*14130*/  VIADD R4, R8, UR43 ;  /* 0x0000002b08047c36 */ /* 0x000fce0008000000 */
[----:B------:R-:W-:Y:S05]  /*14140*/  WARPSYNC.COLLECTIVE R15, `(.L_x_1349) ;  /* 0x000000000f087348 */ /* 0x000fea0003c00000 */
[----:B------:R0:W1:Y:S02]  /*14150*/  SHFL.IDX P6, R14, R13, R12, R11 ;  /* 0x0000000c0d0e7389 */ /* 0x00006400000c000b */
[----:B01----:R-:W-:Y:S01]  /*14160*/  ENDCOLLECTIVE ;  /* 0x000000000000791b */ /* 0x003fe20003800000 */
.L_x_1349:
[C---:B------:R-:W-:Y:S01]  /*14170*/  VIADD R6, R4.reuse, 0x10 ;  /* 0x0000001004067836 */ /* 0x040fe20000000000 */
[----:B------:R-:W-:Y:S01]  /*14180*/  ISETP.GE.AND P1, PT, R4, UR41, PT ;  /* 0x0000002904007c0c */ /* 0x000fe2000bf26270 */
[----:B------:R-:W-:Y:S02]  /*14190*/  IMAD.MOV.U32 R13, RZ, RZ, R0 ;  /* 0x000000ffff0d7224 */ /* 0x000fe400078e0000 */
[----:B------:R-:W-:-:S10]  /*141a0*/  IMAD.MOV.U32 R2, RZ, RZ, R14 ;  /* 0x000000ffff027224 */ /* 0x000fd400078e000e */
[----:B------:R-:W-:Y:S05]  /*141b0*/  WARPSYNC.COLLECTIVE R15, `(.L_x_1350) ;  /* 0x000000000f087348 */ /* 0x000fea0003c00000 */
[----:B------:R0:W1:Y:S02]  /*141c0*/  SHFL.IDX P6, R14, R13, R12, R11 ;  /* 0x0000000c0d0e7389 */ /* 0x00006400000c000b */
[----:B01----:R-:W-:Y:S01]  /*141d0*/  ENDCOLLECTIVE ;  /* 0x000000000000791b */ /* 0x003fe20003800000 */
.L_x_1350:
        /* <DEDUP_REMOVED lines=8> */
.L_x_1351:
        /* <DEDUP_REMOVED lines=11> */
.L_x_1352:
[----:B------:R-:W-:Y:S02]  /*14310*/  IMAD.MOV.U32 R13, RZ, RZ, R5 ;  /* 0x000000ffff0d7224 */ /* 0x000fe400078e0005 */
[----:B------:R-:W-:Y:S01]  /*14320*/  IMAD.MOV.U32 R12, RZ, RZ, 0x2 ;  /* 0x00000002ff0c7424 */ /* 0x000fe200078e00ff */
[----:B------:R-:W-:-:S05]  /*14330*/  @!P1 IADD3 R14, P0, R30, R14, RZ ;  /* 0x0000000e1e0e9210 */ /* 0x000fca0007f1e0ff */
[----:B------:R-:W-:-:S08]  /*14340*/  @!P1 IMAD.MOV.U32 R2, RZ, RZ, R14 ;  /* 0x000000ffff029224 */ /* 0x000fd000078e000e */
[----:B------:R-:W-:Y:S05]  /*14350*/  WARPSYNC.COLLECTIVE R15, `(.L_x_1353) ;  /* 0x000000000f087348 */ /* 0x000fea0003c00000 */
[----:B------:R0:W1:Y:S02]  /*14360*/  SHFL.IDX P6, R14, R13, R12, R11 ;  /* 0x0000000c0d0e7389 */ /* 0x00006400000c000b */
[----:B01----:R-:W-:Y:S01]  /*14370*/  ENDCOLLECTIVE ;  /* 0x000000000000791b */ /* 0x003fe20003800000 */
.L_x_1353:
        /* <DEDUP_REMOVED lines=14> */
.L_x_1354:
[----:B------:R-:W-:Y:S02]  /*14460*/  IMAD.MOV.U32 R13, RZ, RZ, R5 ;  /* 0x000000ffff0d7224 */ /* 0x000fe400078e0005 */
[----:B------:R-:W-:Y:S01]  /*14470*/  IMAD.MOV.U32 R12, RZ, RZ, 0x3 ;  /* 0x00000003ff0c7424 */ /* 0x000fe200078e00ff */
[----:B------:R-:W-:-:S05]  /*14480*/  @!P1 IADD3 R14, P0, R30, R14, RZ ;  /* 0x0000000e1e0e9210 */ /* 0x000fca0007f1e0ff */
[----:B------:R-:W-:-:S08]  /*14490*/  @!P1 IMAD.MOV.U32 R2, RZ, RZ, R14 ;  /* 0x000000ffff029224 */ /* 0x000fd000078e000e */
[----:B------:R-:W-:Y:S05]  /*144a0*/  WARPSYNC.COLLECTIVE R15, `(.L_x_1355) ;  /* 0x000000000f087348 */ /* 0x000fea0003c00000 */
[----:B------:R0:W1:Y:S02]  /*144b0*/  SHFL.IDX P6, R14, R13, R12, R11 ;  /* 0x0000000c0d0e7389 */ /* 0x00006400000c000b */
[----:B01----:R-:W-:Y:S01]  /*144c0*/  ENDCOLLECTIVE ;  /* 0x000000000000791b */ /* 0x003fe20003800000 */
.L_x_1355:
        /* <DEDUP_REMOVED lines=14> */
.L_x_1356:
[----:B------:R-:W-:Y:S02]  /*145b0*/  IMAD.MOV.U32 R13, RZ, RZ, R5 ;  /* 0x000000ffff0d7224 */ /* 0x000fe400078e0005 */
[----:B------:R-:W-:Y:S01]  /*145c0*/  IMAD.MOV.U32 R12, RZ, RZ, 0x4 ;  /* 0x00000004ff0c7424 */ /* 0x000fe200078e00ff */
[----:B------:R-:W-:-:S05]  /*145d0*/  @!P1 IADD3 R14, P0, R30, R14, RZ ;  /* 0x0000000e1e0e9210 */ /* 0x000fca0007f1e0ff */
[----:B------:R-:W-:-:S08]  /*145e0*/  @!P1 IMAD.MOV.U32 R2, RZ, RZ, R14 ;  /* 0x000000ffff029224 */ /* 0x000fd000078e000e */
[----:B------:R-:W-:Y:S05]  /*145f0*/  WARPSYNC.COLLECTIVE R15, `(.L_x_1357) ;  /* 0x000000000f087348 */ /* 0x000fea0003c00000 */
[----:B------:R0:W1:Y:S02]  /*14600*/  SHFL.IDX P6, R14, R13, R12, R11 ;  /* 0x0000000c0d0e7389 */ /* 0x00006400000c000b */
[----:B01----:R-:W-:Y:S01]  /*14610*/  ENDCOLLECTIVE ;  /* 0x000000000000791b */ /* 0x003fe20003800000 */
.L_x_1357:
        /* <DEDUP_REMOVED lines=14> */
.L_x_1358:
[----:B------:R-:W-:Y:S02]  /*14700*/  IMAD.MOV.U32 R13, RZ, RZ, R5 ;  /* 0x000000ffff0d7224 */ /* 0x000fe400078e0005 */
[----:B------:R-:W-:Y:S01]  /*14710*/  IMAD.MOV.U32 R12, RZ, RZ, 0x5 ;  /* 0x00000005ff0c7424 */ /* 0x000fe200078e00ff */
[----:B------:R-:W-:-:S05]  /*14720*/  @!P1 IADD3 R14, P0, R30, R14, RZ ;  /* 0x0000000e1e0e9210 */ /* 0x000fca0007f1e0ff */
[----:B------:R-:W-:-:S08]  /*14730*/  @!P1 IMAD.MOV.U32 R2, RZ, RZ, R14 ;  /* 0x000000ffff029224 */ /* 0x000fd000078e000e */
[----:B------:R-:W-:Y:S05]  /*14740*/  WARPSYNC.COLLECTIVE R15, `(.L_x_1359) ;  /* 0x000000000f087348 */ /* 0x000fea0003c00000 */
[----:B------:R0:W1:Y:S02]  /*14750*/  SHFL.IDX P6, R14, R13, R12, R11 ;  /* 0x0000000c0d0e7389 */ /* 0x00006400000c000b */
[----:B01----:R-:W-:Y:S01]  /*14760*/  ENDCOLLECTIVE ;  /* 0x000000000000791b */ /* 0x003fe20003800000 */
.L_x_1359:
        /* <DEDUP_REMOVED lines=14> */
.L_x_1360:
[----:B------:R-:W-:Y:S02]  /*14850*/  IMAD.MOV.U32 R13, RZ, RZ, R5 ;  /* 0x000000ffff0d7224 */ /* 0x000fe400078e0005 */
[----:B------:R-:W-:Y:S01]  /*14860*/  IMAD.MOV.U32 R12, RZ, RZ, 0x6 ;  /* 0x00000006ff0c7424 */ /* 0x000fe200078e00ff */
[----:B------:R-:W-:-:S05]  /*14870*/  @!P1 IADD3 R14, P0, R30, R14, RZ ;  /* 0x0000000e1e0e9210 */ /* 0x000fca0007f1e0ff */
[----:B------:R-:W-:-:S08]  /*14880*/  @!P1 IMAD.MOV.U32 R2, RZ, RZ, R14 ;  /* 0x000000ffff029224 */ /* 0x000fd000078e000e */
[----:B------:R-:W-:Y:S05]  /*14890*/  WARPSYNC.COLLECTIVE R15, `(.L_x_1361) ;  /* 0x000000000f087348 */ /* 0x000fea0003c00000 */
[----:B------:R0:W1:Y:S02]  /*148a0*/  SHFL.IDX P6, R14, R13, R12, R11 ;  /* 0x0000000c0d0e7389 */ /* 0x00006400000c000b */
[----:B01----:R-:W-:Y:S01]  /*148b0*/  ENDCOLLECTIVE ;  /* 0x000000000000791b */ /* 0x003fe20003800000 */
.L_x_1361:
        /* <DEDUP_REMOVED lines=14> */
.L_x_1362:
[----:B------:R-:W-:Y:S02]  /*149a0*/  IMAD.MOV.U32 R13, RZ, RZ, R5 ;  /* 0x000000ffff0d7224 */ /* 0x000fe400078e0005 */
[----:B------:R-:W-:Y:S01]  /*149b0*/  IMAD.MOV.U32 R12, RZ, RZ, 0x7 ;  /* 0x00000007ff0c7424 */ /* 0x000fe200078e00ff */
[----:B------:R-:W-:-:S05]  /*149c0*/  @!P1 IADD3 R14, P0, R30, R14, RZ ;  /* 0x0000000e1e0e9210 */ /* 0x000fca0007f1e0ff */
[----:B------:R-:W-:-:S08]  /*149d0*/  @!P1 IMAD.MOV.U32 R2, RZ, RZ, R14 ;  /* 0x000000ffff029224 */ /* 0x000fd000078e000e */
[----:B------:R-:W-:Y:S05]  /*149e0*/  WARPSYNC.COLLECTIVE R15, `(.L_x_1363) ;  /* 0x000000000f087348 */ /* 0x000fea0003c00000 */
[----:B------:R0:W1:Y:S02]  /*149f0*/  SHFL.IDX P6, R14, R13, R12, R11 ;  /* 0x0000000c0d0e7389 */ /* 0x00006400000c000b */
[----:B01----:R-:W-:Y:S01]  /*14a00*/  ENDCOLLECTIVE ;  /* 0x000000000000791b */ /* 0x003fe20003800000 */
.L_x_1363:
        /* <DEDUP_REMOVED lines=12> */
.L_x_1364:
[----:B------:R-:W-:Y:S05]  /*14ad0*/  BRA `(.L_x_1365) ;  /* 0xffffffc400547947 */ /* 0x000fea000383ffff */
.L_x_1273:
[----:B0-----:R0:W1:Y:S02]  /*14ae0*/  SYNCS.PHASECHK.TRANS64.TRYWAIT P0, [R17+URZ+0x28420], R0 ;  /* 0x02842000110075a7 */ /* 0x001064000800017f */
[----:B-1----:R-:W-:Y:S05]  /*14af0*/  @!P0 NANOSLEEP.SYNCS 0x989680 ;  /* 0x009896800000895d */ /* 0x002fea0003900000 */
[----:B------:R-:W1:Y:S02]  /*14b00*/  @!P0 SYNCS.PHASECHK.TRANS64 P0, [R17+URZ+0x28420], R0 ;  /* 0x02842000110085a7 */ /* 0x000e64000800007f */
[----:B-1----:R-:W-:Y:S05]  /*14b10*/  @!P0 BRA `(.L_x_1273) ;  /* 0xfffffffc00f08947 */ /* 0x002fea000383ffff */
[----:B------:R-:W-:Y:S05]  /*14b20*/  BRA `(.L_x_1366) ;  /* 0xffffffc400b47947 */ /* 0x000fea000383ffff */
.L_x_1277:
[----:B-1----:R1:W2:Y:S02]  /*14b30*/  SYNCS.PHASECHK.TRANS64.TRYWAIT P0, [R0+URZ+0x28480], R20 ;  /* 0x02848014000075a7 */ /* 0x0022a4000800017f */
[----:B--2---:R-:W-:Y:S05]  /*14b40*/  @!P0 NANOSLEEP.SYNCS 0x989680 ;  /* 0x009896800000895d */ /* 0x004fea0003900000 */
[----:B------:R-:W2:Y:S02]  /*14b50*/  @!P0 SYNCS.PHASECHK.TRANS64 P0, [R0+URZ+0x28480], R20 ;  /* 0x02848014000085a7 */ /* 0x000ea4000800007f */
[----:B--2---:R-:W-:Y:S05]  /*14b60*/  @!P0 BRA `(.L_x_1277) ;  /* 0xfffffffc00f08947 */ /* 0x004fea000383ffff */
[----:B------:R-:W-:Y:S05]  /*14b70*/  BRA `(.L_x_1367) ;  /* 0xffffffc800887947 */ /* 0x000fea000383ffff */
.L_x_1278:
[----:B------:R-:W-:Y:S01]  /*14b80*/  BSSY B0, `(.L_x_1368) ;  /* 0x0000008000007945 */ /* 0x000fe20003800000 */
[----:B------:R-:W-:Y:S02]  /*14b90*/  IMAD.MOV.U32 R13, RZ, RZ, R27 ;  /* 0x000000ffff0d7224 */ /* 0x000fe400078e001b */
[----:B------:R-:W-:Y:S02]  /*14ba0*/  IMAD.MOV.U32 R12, RZ, RZ, RZ ;  /* 0x000000ffff0c7224 */ /* 0x000fe400078e00ff */
[----:B------:R-:W-:Y:S02]  /*14bb0*/  IMAD.MOV.U32 R11, RZ, RZ, 0x181f ;  /* 0x0000181fff0b7424 */ /* 0x000fe400078e00ff */
[----:B------:R-:W-:-:S07]  /*14bc0*/  IMAD.MOV.U32 R15, RZ, RZ, -0x1 ;  /* 0xffffffffff0f7424 */ /* 0x000fce00078e00ff */
[----:B-1----:R-:W-:Y:S05]  /*14bd0*/  WARPSYNC.COLLECTIVE R15, `(.L_x_1369) ;  /* 0x000000000f087348 */ /* 0x002fea0003c00000 */
[----:B------:R0:W2:Y:S02]  /*14be0*/  SHFL.IDX P6, R14, R13, R12, R11 ;  /* 0x0000000c0d0e7389 */ /* 0x0000a400000c000b */
[----:B012---:R-:W-:Y:S01]  /*14bf0*/  ENDCOLLECTIVE ;  /* 0x000000000000791b */ /* 0x007fe20003800000 */
.L_x_1369:
[----:B------:R-:W-:Y:S05]  /*14c00*/  BSYNC B0 ;  /* 0x0000000000007941 */ /* 0x000fea0003800000 */
.L_x_1368:
        /* <DEDUP_REMOVED lines=9> */
.L_x_1370:
[----:B------:R-:W-:Y:S02]  /*14ca0*/  IMAD.MOV.U32 R13, RZ, RZ, R27 ;  /* 0x000000ffff0d7224 */ /* 0x000fe400078e001b */
[----:B------:R-:W-:Y:S02]  /*14cb0*/  IMAD.MOV.U32 R12, RZ, RZ, 0x1 ;  /* 0x00000001ff0c7424 */ /* 0x000fe400078e00ff */
[----:B------:R-:W-:-:S07]  /*14cc0*/  IMAD.MOV.U32 R2, RZ, RZ, R14 ;  /* 0x000000ffff027224 */ /* 0x000fce00078e000e */
[----:B------:R-:W-:Y:S05]  /*14cd0*/  WARPSYNC.COLLECTIVE R15, `(.L_x_1371) ;  /* 0x000000000f087348 */ /* 0x000fea0003c00000 */
[----:B------:R0:W1:Y:S02]  /*14ce0*/  SHFL.IDX P6, R14, R13, R12, R11 ;  /* 0x0000000c0d0e7389 */ /* 0x00006400000c000b */
[----:B01----:R-:W-:Y:S01]  /*14cf0*/  ENDCOLLECTIVE ;  /* 0x000000000000791b */ /* 0x003fe20003800000 */
.L_x_1371:
        /* <DEDUP_REMOVED lines=12> */
.L_x_1372:
[----:B------:R-:W-:Y:S02]  /*14dc0*/  IMAD.MOV.U32 R13, RZ, RZ, R27 ;  /* 0x000000ffff0d7224 */ /* 0x000fe400078e001b */
[----:B------:R-:W-:Y:S02]  /*14dd0*/  IMAD.MOV.U32 R12, RZ, RZ, 0x2 ;  /* 0x00000002ff0c7424 */ /* 0x000fe400078e00ff */
[----:B------:R-:W-:-:S07]  /*14de0*/  IMAD.MOV.U32 R2, RZ, RZ, R14 ;  /* 0x000000ffff027224 */ /* 0x000fce00078e000e */
[----:B------:R-:W-:Y:S05]  /*14df0*/  WARPSYNC.COLLECTIVE R15, `(.L_x_1373) ;  /* 0x000000000f087348 */ /* 0x000fea0003c00000 */
[----:B------:R0:W1:Y:S02]  /*14e00*/  SHFL.IDX P6, R14, R13, R12, R11 ;  /* 0x0000000c0d0e7389 */ /* 0x00006400000c000b */
[----:B01----:R-:W-:Y:S01]  /*14e10*/  ENDCOLLECTIVE ;  /* 0x000000000000791b */ /* 0x003fe20003800000 */
.L_x_1373:
        /* <DEDUP_REMOVED lines=12> */
.L_x_1374:
[----:B------:R-:W-:Y:S02]  /*14ee0*/  IMAD.MOV.U32 R13, RZ, RZ, R27 ;  /* 0x000000ffff0d7224 */ /* 0x000fe400078e001b */
[----:B------:R-:W-:Y:S02]  /*14ef0*/  IMAD.MOV.U32 R12, RZ, RZ, 0x3 ;  /* 0x00000003ff0c7424 */ /* 0x000fe400078e00ff */
[----:B------:R-:W-:-:S07]  /*14f00*/  IMAD.MOV.U32 R2, RZ, RZ, R14 ;  /* 0x000000ffff027224 */ /* 0x000fce00078e000e */
[----:B------:R-:W-:Y:S05]  /*14f10*/  WARPSYNC.COLLECTIVE R15, `(.L_x_1375) ;  /* 0x000000000f087348 */ /* 0x000fea0003c00000 */
[----:B------:R0:W1:Y:S02]  /*14f20*/  SHFL.IDX P6, R14, R13, R12, R11 ;  /* 0x0000000c0d0e7389 */ /* 0x00006400000c000b */
[----:B01----:R-:W-:Y:S01]  /*14f30*/  ENDCOLLECTIVE ;  /* 0x000000000000791b */ /* 0x003fe20003800000 */
.L_x_1375:
        /* <DEDUP_REMOVED lines=12> */
.L_x_1376:
[----:B------:R-:W-:Y:S01]  /*15000*/  IMAD.MOV.U32 R2, RZ, RZ, R14 ;  /* 0x000000ffff027224 */ /* 0x000fe200078e000e */
[----:B------:R-:W-:Y:S06]  /*15010*/  BRA `(.L_x_1377) ;  /* 0xffffffc800187947 */ /* 0x000fec000383ffff */
.L_x_1283:
[----:B---3--:R3:W4:Y:S02]  /*15020*/  SYNCS.PHASECHK.TRANS64.TRYWAIT P0, [R0+URZ+0x28440], R20 ;  /* 0x02844014000075a7 */ /* 0x008724000800017f */
[----:B----4-:R-:W-:Y:S05]  /*15030*/  @!P0 NANOSLEEP.SYNCS 0x989680 ;  /* 0x009896800000895d */ /* 0x010fea0003900000 */
[----:B------:R-:W4:Y:S02]  /*15040*/  @!P0 SYNCS.PHASECHK.TRANS64 P0, [R0+URZ+0x28440], R20 ;  /* 0x02844014000085a7 */ /* 0x000f24000800007f */
[----:B----4-:R-:W-:Y:S05]  /*15050*/  @!P0 BRA `(.L_x_1283) ;  /* 0xfffffffc00f08947 */ /* 0x010fea000383ffff */
[----:B------:R-:W-:Y:S05]  /*15060*/  BRA `(.L_x_1378) ;  /* 0xffffffc8006c7947 */ /* 0x000fea000383ffff */
.L_x_1284:
[----:B------:R-:W-:Y:S01]  /*15070*/  BSSY B0, `(.L_x_1379) ;  /* 0x0000008000007945 */ /* 0x000fe20003800000 */
[----:B------:R-:W-:Y:S02]  /*15080*/  IMAD.MOV.U32 R13, RZ, RZ, R10 ;  /* 0x000000ffff0d7224 */ /* 0x000fe400078e000a */
[----:B------:R-:W-:Y:S02]  /*15090*/  IMAD.MOV.U32 R12, RZ, RZ, RZ ;  /* 0x000000ffff0c7224 */ /* 0x000fe400078e00ff */
[----:B------:R-:W-:Y:S02]  /*150a0*/  IMAD.MOV.U32 R11, RZ, RZ, 0x181f ;  /* 0x0000181fff0b7424 */ /* 0x000fe400078e00ff */
[----:B------:R-:W-:-:S07]  /*150b0*/  IMAD.MOV.U32 R15, RZ, RZ, -0x1 ;  /* 0xffffffffff0f7424 */ /* 0x000fce00078e00ff */
[----:B0123--:R-:W-:Y:S05]  /*150c0*/  WARPSYNC.COLLECTIVE R15, `(.L_x_1380) ;  /* 0x000000000f087348 */ /* 0x00ffea0003c00000 */
[----:B------:R4:W0:Y:S02]  /*150d0*/  SHFL.IDX P6, R14, R13, R12, R11 ;  /* 0x0000000c0d0e7389 */ /* 0x00082400000c000b */
[----:B01234-:R-:W-:Y:S01]  /*150e0*/  ENDCOLLECTIVE ;  /* 0x000000000000791b */ /* 0x01ffe20003800000 */
.L_x_1380:
[----:B------:R-:W-:Y:S05]  /*150f0*/  BSYNC B0 ;  /* 0x0000000000007941 */ /* 0x000fea0003800000 */
.L_x_1379:
        /* <DEDUP_REMOVED lines=8> */
.L_x_1381:
[----:B------:R-:W-:Y:S02]  /*15180*/  IMAD.MOV.U32 R13, RZ, RZ, R10 ;  /* 0x000000ffff0d7224 */ /* 0x000fe400078e000a */
[----:B------:R-:W-:Y:S01]  /*15190*/  IMAD.MOV.U32 R12, RZ, RZ, 0x1 ;  /* 0x00000001ff0c7424 */ /* 0x000fe200078e00ff */
[----:B------:R-:W-:-:S13]  /*151a0*/  IADD3 R2, P0, R30, R14, RZ ;  /* 0x0000000e1e027210 */ /* 0x000fda0007f1e0ff */
[----:B------:R-:W-:Y:S05]  /*151b0*/  WARPSYNC.COLLECTIVE R15, `(.L_x_1382) ;  /* 0x000000000f087348 */ /* 0x000fea0003c00000 */
[----:B------:R0:W1:Y:S02]  /*151c0*/  SHFL.IDX P6, R14, R13, R12, R11 ;  /* 0x0000000c0d0e7389 */ /* 0x00006400000c000b */
[----:B01----:R-:W-:Y:S01]  /*151d0*/  ENDCOLLECTIVE ;  /* 0x000000000000791b */ /* 0x003fe20003800000 */
.L_x_1382:
        /* <DEDUP_REMOVED lines=11> */
.L_x_1383:
[----:B------:R-:W-:Y:S02]  /*15290*/  IMAD.MOV.U32 R13, RZ, RZ, R10 ;  /* 0x000000ffff0d7224 */ /* 0x000fe400078e000a */
[----:B------:R-:W-:Y:S01]  /*152a0*/  IMAD.MOV.U32 R12, RZ, RZ, 0x2 ;  /* 0x00000002ff0c7424 */ /* 0x000fe200078e00ff */
[----:B------:R-:W-:-:S13]  /*152b0*/  IADD3 R2, P0, R30, R14, RZ ;  /* 0x0000000e1e027210 */ /* 0x000fda0007f1e0ff */
[----:B------:R-:W-:Y:S05]  /*152c0*/  WARPSYNC.COLLECTIVE R15, `(.L_x_1384) ;  /* 0x000000000f087348 */ /* 0x000fea0003c00000 */
[----:B------:R0:W1:Y:S02]  /*152d0*/  SHFL.IDX P6, R14, R13, R12, R11 ;  /* 0x0000000c0d0e7389 */ /* 0x00006400000c000b */
[----:B01----:R-:W-:Y:S01]  /*152e0*/  ENDCOLLECTIVE ;  /* 0x000000000000791b */ /* 0x003fe20003800000 */
.L_x_1384:
        /* <DEDUP_REMOVED lines=11> */
.L_x_1385:
[----:B------:R-:W-:Y:S02]  /*153a0*/  IMAD.MOV.U32 R13, RZ, RZ, R10 ;  /* 0x000000ffff0d7224 */ /* 0x000fe400078e000a */
[----:B------:R-:W-:Y:S01]  /*153b0*/  IMAD.MOV.U32 R12, RZ, RZ, 0x3 ;  /* 0x00000003ff0c7424 */ /* 0x000fe200078e00ff */
[----:B------:R-:W-:-:S13]  /*153c0*/  IADD3 R2, P0, R30, R14, RZ ;  /* 0x0000000e1e027210 */ /* 0x000fda0007f1e0ff */
[----:B------:R-:W-:Y:S05]  /*153d0*/  WARPSYNC.COLLECTIVE R15, `(.L_x_1386) ;  /* 0x000000000f087348 */ /* 0x000fea0003c00000 */
[----:B------:R0:W1:Y:S02]  /*153e0*/  SHFL.IDX P6, R14, R13, R12, R11 ;  /* 0x0000000c0d0e7389 */ /* 0x00006400000c000b */
[----:B01----:R-:W-:Y:S01]  /*153f0*/  ENDCOLLECTIVE ;  /* 0x000000000000791b */ /* 0x003fe20003800000 */
.L_x_1386:
        /* <DEDUP_REMOVED lines=11> */
.L_x_1387:
[----:B------:R-:W-:Y:S05]  /*154b0*/  BRA `(.L_x_1388) ;  /* 0xffffffc800007947 */ /* 0x000fea000383ffff */
.L_x_1289:
[----:B0-----:R0:W1:Y:S02]  /*154c0*/  SYNCS.PHASECHK.TRANS64.TRYWAIT P2, [R0+URZ+0x28470], R3 ;  /* 0x02847003000075a7 */ /* 0x001064000804017f */
[----:B-1----:R-:W-:Y:S05]  /*154d0*/  @!P2 NANOSLEEP.SYNCS 0x989680 ;  /* 0x009896800000a95d */ /* 0x002fea0003900000 */
[----:B------:R-:W1:Y:S02]  /*154e0*/  @!P2 SYNCS.PHASECHK.TRANS64 P2, [R0+URZ+0x28470], R3 ;  /* 0x028470030000a5a7 */ /* 0x000e64000804007f */
[----:B-1----:R-:W-:Y:S05]  /*154f0*/  @!P2 BRA `(.L_x_1289) ;  /* 0xfffffffc00f0a947 */ /* 0x002fea000383ffff */
[----:B------:R-:W-:Y:S05]  /*15500*/  BRA `(.L_x_1389) ;  /* 0xffffffc800687947 */ /* 0x000fea000383ffff */
.L_x_1291:
[----:B0-----:R0:W1:Y:S02]  /*15510*/  SYNCS.PHASECHK.TRANS64.TRYWAIT P2, [R0+URZ+0x28460], R7 ;  /* 0x02846007000075a7 */ /* 0x001064000804017f */
[----:B-1----:R-:W-:Y:S05]  /*15520*/  @!P2 NANOSLEEP.SYNCS 0x989680 ;  /* 0x009896800000a95d */ /* 0x002fea0003900000 */
[----:B------:R-:W1:Y:S02]  /*15530*/  @!P2 SYNCS.PHASECHK.TRANS64 P2, [R0+URZ+0x28460], R7 ;  /* 0x028460070000a5a7 */ /* 0x000e64000804007f */
[----:B-1----:R-:W-:Y:S05]  /*15540*/  @!P2 BRA `(.L_x_1291) ;  /* 0xfffffffc00f0a947 */ /* 0x002fea000383ffff */
[----:B------:R-:W-:Y:S05]  /*15550*/  BRA `(.L_x_1390) ;  /* 0xffffffc800787947 */ /* 0x000fea000383ffff */
.L_x_1299:
[----:B-1----:R1:W2:Y:S02]  /*15560*/  SYNCS.PHASECHK.TRANS64.TRYWAIT P2, [R2+URZ+0x28470], R3 ;  /* 0x02847003020075a7 */ /* 0x0022a4000804017f */
[----:B--2---:R-:W-:Y:S05]  /*15570*/  @!P2 NANOSLEEP.SYNCS 0x989680 ;  /* 0x009896800000a95d */ /* 0x004fea0003900000 */
[----:B------:R-:W2:Y:S02]  /*15580*/  @!P2 SYNCS.PHASECHK.TRANS64 P2, [R2+URZ+0x28470], R3 ;  /* 0x028470030200a5a7 */ /* 0x000ea4000804007f */
[----:B--2---:R-:W-:Y:S05]  /*15590*/  @!P2 BRA `(.L_x_1299) ;  /* 0xfffffffc00f0a947 */ /* 0x004fea000383ffff */
[----:B------:R-:W-:Y:S05]  /*155a0*/  BRA `(.L_x_1391) ;  /* 0xffffffd000287947 */ /* 0x000fea000383ffff */
.L_x_1301:
[----:B0-----:R0:W1:Y:S02]  /*155b0*/  SYNCS.PHASECHK.TRANS64.TRYWAIT P2, [R2+URZ+0x28460], R3 ;  /* 0x02846003020075a7 */ /* 0x001064000804017f */
[----:B-1----:R-:W-:Y:S05]  /*155c0*/  @!P2 NANOSLEEP.SYNCS 0x989680 ;  /* 0x009896800000a95d */ /* 0x002fea0003900000 */
[----:B------:R-:W1:Y:S02]  /*155d0*/  @!P2 SYNCS.PHASECHK.TRANS64 P2, [R2+URZ+0x28460], R3 ;  /* 0x028460030200a5a7 */ /* 0x000e64000804007f */
[----:B-1----:R-:W-:Y:S05]  /*155e0*/  @!P2 BRA `(.L_x_1301) ;  /* 0xfffffffc00f0a947 */ /* 0x002fea000383ffff */
[----:B------:R-:W-:Y:S05]  /*155f0*/  BRA `(.L_x_1392) ;  /* 0xffffffd000347947 */ /* 0x000fea000383ffff */
.L_x_1308:
[----:B0-----:R0:W1:Y:S02]  /*15600*/  SYNCS.PHASECHK.TRANS64.TRYWAIT P0, [R5+URZ+0x28420], R0 ;  /* 0x02842000050075a7 */ /* 0x001064000800017f */
[----:B-1----:R-:W-:Y:S05]  /*15610*/  @!P0 NANOSLEEP.SYNCS 0x989680 ;  /* 0x009896800000895d */ /* 0x002fea0003900000 */
[----:B------:R-:W1:Y:S02]  /*15620*/  @!P0 SYNCS.PHASECHK.TRANS64 P0, [R5+URZ+0x28420], R0 ;  /* 0x02842000050085a7 */ /* 0x000e64000800007f */
[----:B-1----:R-:W-:Y:S05]  /*15630*/  @!P0 BRA `(.L_x_1308) ;  /* 0xfffffffc00f08947 */ /* 0x002fea000383ffff */
[----:B------:R-:W-:Y:S05]  /*15640*/  BRA `(.L_x_1393) ;  /* 0xffffffd800107947 */ /* 0x000fea000383ffff */
.L_x_1309:
[----:B------:R-:W1:Y:S01]  /*15650*/  S2R R2, SR_TID.X ;  /* 0x0000000000027919 */ /* 0x000e620000002100 */
[----:B------:R-:W-:Y:S01]  /*15660*/  BSSY B0, `(.L_x_1394) ;  /* 0x000000a000007945 */ /* 0x000fe20003800000 */
[----:B------:R-:W-:Y:S02]  /*15670*/  IMAD.MOV.U32 R12, RZ, RZ, RZ ;  /* 0x000000ffff0c7224 */ /* 0x000fe400078e00ff */
[----:B------:R-:W-:Y:S02]  /*15680*/  IMAD.MOV.U32 R11, RZ, RZ, 0x1f ;  /* 0x0000001fff0b7424 */ /* 0x000fe400078e00ff */
[----:B------:R-:W-:Y:S01]  /*15690*/  IMAD.MOV.U32 R15, RZ, RZ, -0x1 ;  /* 0xffffffffff0f7424 */ /* 0x000fe200078e00ff */
[----:B-1----:R-:W-:-:S04]  /*156a0*/  SHF.R.U32.HI R2, RZ, 0x5, R2 ;  /* 0x00000005ff027819 */ /* 0x002fc80000011602 */
[----:B------:R-:W-:-:S05]  /*156b0*/  LOP3.LUT R2, R2, 0x3, RZ, 0xc0, !PT ;  /* 0x0000000302027812 */ /* 0x000fca00078ec0ff */
[----:B------:R-:W-:-:S07]  /*156c0*/  IMAD.MOV.U32 R13, RZ, RZ, R2 ;  /* 0x000000ffff0d7224 */ /* 0x000fce00078e0002 */
[----:B0-----:R-:W-:Y:S05]  /*156d0*/  WARPSYNC.COLLECTIVE R15, `(.L_x_1395) ;  /* 0x000000000f087348 */ /* 0x001fea0003c00000 */
[----:B------:R1:W2:Y:S02]  /*156e0*/  SHFL.IDX P6, R14, R13, R12, R11 ;  /* 0x0000000c0d0e7389 */ /* 0x0002a400000c000b */
[----:B012---:R-:W-:Y:S01]  /*156f0*/  ENDCOLLECTIVE ;  /* 0x000000000000791b */ /* 0x007fe20003800000 */
.L_x_1395:
[----:B------:R-:W-:Y:S05]  /*15700*/  BSYNC B0 ;  /* 0x0000000000007941 */ /* 0x000fea0003800000 */
.L_x_1394:
[----:B------:R-:W-:Y:S05]  /*15710*/  BRA `(.L_x_1396) ;  /* 0xffffffd400f87947 */ /* 0x000fea000383ffff */
.L_x_1312:
[----:B------:R-:W-:Y:S01]  /*15720*/  BSSY B1, `(.L_x_1397) ;  /* 0x0000006000017945 */ /* 0x000fe20003800000 */
[----:B------:R-:W-:-:S07]  /*15730*/  IMAD.MOV.U32 R15, RZ, RZ, -0x1 ;  /* 0xffffffffff0f7424 */ /* 0x000fce00078e00ff */
[----:B0-----:R-:W-:Y:S05]  /*15740*/  WARPSYNC.COLLECTIVE R15, `(.L_x_1398) ;  /* 0x000000000f0c7348 */ /* 0x001fea0003c00000 */
[----:B------:R-:W-:Y:S02]  /*15750*/  ELECT P6, UR62, PT ;  /* 0x00000000003e782f */ /* 0x000fe400038c0000 */
[----:B------:R-:W-:Y:S01]  /*15760*/  MOV R14, UR62 ;  /* 0x0000003e000e7c02 */ /* 0x000fe20008000f00 */
[----:B0-----:R-:W-:Y:S10]  /*15770*/  ENDCOLLECTIVE ;  /* 0x000000000000791b */ /* 0x001ff40003800000 */
.L_x_1398:
[----:B------:R-:W-:Y:S05]  /*15780*/  BSYNC B1 ;  /* 0x0000000000017941 */ /* 0x000fea0003800000 */
.L_x_1397:
[----:B------:R-:W-:Y:S05]  /*15790*/  BRA `(.L_x_1399) ;  /* 0xffffffd400f07947 */ /* 0x000fea000383ffff */
.L_x_1314:
[----:B0-----:R0:W1:Y:S02]  /*157a0*/  SYNCS.PHASECHK.TRANS64.TRYWAIT P1, [R3+URZ+0x28440], R2 ;  /* 0x02844002030075a7 */ /* 0x001064000802017f */
[----:B-1----:R-:W-:Y:S05]  /*157b0*/  @!P1 NANOSLEEP.SYNCS 0x989680 ;  /* 0x009896800000995d */ /* 0x002fea0003900000 */
[----:B------:R-:W1:Y:S02]  /*157c0*/  @!P1 SYNCS.PHASECHK.TRANS64 P1, [R3+URZ+0x28440], R2 ;  /* 0x02844002030095a7 */ /* 0x000e64000802007f */
[----:B-1----:R-:W-:Y:S05]  /*157d0*/  @!P1 BRA `(.L_x_1314) ;  /* 0xfffffffc00f09947 */ /* 0x002fea000383ffff */
[----:B------:R-:W-:Y:S05]  /*157e0*/  BRA `(.L_x_1400) ;  /* 0xffffffd800107947 */ /* 0x000fea000383ffff */
.L_x_1316:
[----:B-1----:R1:W2:Y:S02]  /*157f0*/  SYNCS.PHASECHK.TRANS64.TRYWAIT P1, [R19+URZ+0x28440], R0 ;  /* 0x02844000130075a7 */ /* 0x0022a4000802017f */
[----:B--2---:R-:W-:Y:S05]  /*15800*/  @!P1 NANOSLEEP.SYNCS 0x989680 ;  /* 0x009896800000995d */ /* 0x004fea0003900000 */
[----:B------:R-:W2:Y:S02]  /*15810*/  @!P1 SYNCS.PHASECHK.TRANS64 P1, [R19+URZ+0x28440], R0 ;  /* 0x02844000130095a7 */ /* 0x000ea4000802007f */
[----:B--2---:R-:W-:Y:S05]  /*15820*/  @!P1 BRA `(.L_x_1316) ;  /* 0xfffffffc00f09947 */ /* 0x004fea000383ffff */
[----:B------:R-:W-:Y:S05]  /*15830*/  BRA `(.L_x_1401) ;  /* 0xffffffd8001c7947 */ /* 0x000fea000383ffff */
.L_x_1318:
[----:B--2---:R2:W3:Y:S02]  /*15840*/  SYNCS.PHASECHK.TRANS64.TRYWAIT P1, [R3+URZ+0x28460], R2 ;  /* 0x02846002030075a7 */ /* 0x0044e4000802017f */
[----:B---3--:R-:W-:Y:S05]  /*15850*/  @!P1 NANOSLEEP.SYNCS 0x989680 ;  /* 0x009896800000995d */ /* 0x008fea0003900000 */
[----:B------:R-:W3:Y:S02]  /*15860*/  @!P1 SYNCS.PHASECHK.TRANS64 P1, [R3+URZ+0x28460], R2 ;  /* 0x02846002030095a7 */ /* 0x000ee4000802007f */
[----:B---3--:R-:W-:Y:S05]  /*15870*/  @!P1 BRA `(.L_x_1318) ;  /* 0xfffffffc00f09947 */ /* 0x008fea000383ffff */
[----:B------:R-:W-:Y:S05]  /*15880*/  BRA `(.L_x_1402) ;  /* 0xffffffd800187947 */ /* 0x000fea000383ffff */
.L_x_1320:
[----:B---3--:R3:W4:Y:S02]  /*15890*/  SYNCS.PHASECHK.TRANS64.TRYWAIT P1, [R19+URZ+0x28460], R0 ;  /* 0x02846000130075a7 */ /* 0x008724000802017f */
[----:B----4-:R-:W-:Y:S05]  /*158a0*/  @!P1 NANOSLEEP.SYNCS 0x989680 ;  /* 0x009896800000995d */ /* 0x010fea0003900000 */
[----:B------:R-:W4:Y:S02]  /*158b0*/  @!P1 SYNCS.PHASECHK.TRANS64 P1, [R19+URZ+0x28460], R0 ;  /* 0x02846000130095a7 */ /* 0x000f24000802007f */
[----:B----4-:R-:W-:Y:S05]  /*158c0*/  @!P1 BRA `(.L_x_1320) ;  /* 0xfffffffc00f09947 */ /* 0x010fea000383ffff */
[----:B------:R-:W-:Y:S05]  /*158d0*/  BRA `(.L_x_1403) ;  /* 0xffffffd800147947 */ /* 0x000fea000383ffff */
.L_x_1322:
[----:B----4-:R4:W0:Y:S02]  /*158e0*/  SYNCS.PHASECHK.TRANS64.TRYWAIT P1, [R3+URZ+0x28480], R2 ;  /* 0x02848002030075a7 */ /* 0x010824000802017f */
[----:B0-----:R-:W-:Y:S05]  /*158f0*/  @!P1 NANOSLEEP.SYNCS 0x989680 ;  /* 0x009896800000995d */ /* 0x001fea0003900000 */
[----:B------:R-:W0:Y:S02]  /*15900*/  @!P1 SYNCS.PHASECHK.TRANS64 P1, [R3+URZ+0x28480], R2 ;  /* 0x02848002030095a7 */ /* 0x000e24000802007f */
[----:B0-----:R-:W-:Y:S05]  /*15910*/  @!P1 BRA `(.L_x_1322) ;  /* 0xfffffffc00f09947 */ /* 0x001fea000383ffff */
[----:B------:R-:W-:Y:S05]  /*15920*/  BRA `(.L_x_1404) ;  /* 0xffffffd800107947 */ /* 0x000fea000383ffff */
.L_x_1405:
        /* <DEDUP_REMOVED lines=13> */
.L_x_15828:


//--------------------- .text._ZN7cutlass13device_kernelIN5flash11enable_sm90INS1_16FlashAttnFwdSm90INS1_25CollectiveMainloopFwdSm90ILi2EN4cute5tupleIJNS5_1CILi1EEES8_S8_EEENS6_IJNS7_ILi128EEENS7_ILi64EEENS7_ILi256EEEEEELi256ENS_12float_e4m3_tEfNS_4arch4Sm90ELb0ELb1ELb0ELb1ELb1ELb0ELb0ELb1ELb0ELb1ELb0ELb0EEENS1_21CollectiveEpilogueFwdINS6_IJSA_SC_SB_EEES9_NS_10bfloat16_tESG_Li256ELb1ELb1ELb0ELb1EEENS1_36VarlenDynamicPersistentTileSchedulerILi128ELi64ELi256ELi128ELb0ELb1ELb1ELb1ELb0ELb1EEEEEEEEEvNT_6ParamsE --------------------------
	.section	.text._ZN7cutlass13device_kernelIN5flash11enable_sm90INS1_16FlashAttnFwdSm90INS1_25CollectiveMainloopFwdSm90ILi2EN4cute5tupleIJNS5_1CILi1EEES8_S8_EEENS6_IJNS7_ILi128EEENS7_ILi64EEENS7_ILi256EEEEEELi256ENS_12float_e4m3_tEfNS_4arch4Sm90ELb0ELb1ELb0ELb1ELb1ELb0ELb0ELb1ELb0ELb1ELb0ELb0EEENS1_21CollectiveEpilogueFwdINS6_IJSA_SC_SB_EEES9_NS_10bfloat16_tESG_Li256ELb1ELb1ELb0ELb1EEENS1_36VarlenDynamicPersistentTileSchedulerILi128ELi64ELi256ELi128ELb0ELb1ELb1ELb1ELb0ELb1EEEEEEEEEvNT_6ParamsE,"ax",@progbits
	.align	128
.text._ZN7cutlass13device_kernelIN5flash11enable_sm90INS1_16FlashAttnFwdSm90INS1_25CollectiveMainloopFwdSm90ILi2EN4cute5tupleIJNS5_1CILi1EEES8_S8_EEENS6_IJNS7_ILi128EEENS7_ILi64EEENS7_ILi256EEEEEELi256ENS_12float_e4m3_tEfNS_4arch4Sm90ELb0ELb1ELb0ELb1ELb1ELb0ELb0ELb1ELb0ELb1ELb0ELb0EEENS1_21CollectiveEpilogueFwdINS6_IJSA_SC_SB_EEES9_NS_10bfloat16_tESG_Li256ELb1ELb1ELb0ELb1EEENS1_36VarlenDynamicPersistentTileSchedulerILi128ELi64ELi256ELi128ELb0ELb1ELb1ELb1ELb0ELb1EEEEEEEEEvNT_6ParamsE:
        .type           _ZN7cutlass13device_kernelIN5flash11enable_sm90INS1_16FlashAttnFwdSm90INS1_25CollectiveMainloopFwdSm90ILi2EN4cute5tupleIJNS5_1CILi1EEES8_S8_EEENS6_IJNS7_ILi128EEENS7_ILi64EEENS7_ILi256EEEEEELi256ENS_12float_e4m3_tEfNS_4arch4Sm90ELb0ELb1ELb0ELb1ELb1ELb0ELb0ELb1ELb0ELb1ELb0ELb0EEENS1_21CollectiveEpilogueFwdINS6_IJSA_SC_SB_EEES9_NS_10bfloat16_tESG_Li256ELb1ELb1ELb0ELb1EEENS1_36VarlenDynamicPersistentTileSchedulerILi128ELi64ELi256ELi128ELb0ELb1ELb1ELb1ELb0ELb1EEEEEEEEEvNT_6ParamsE,@function
        .size           _ZN7cutlass13device_kernelIN5flash11enable_sm90INS1_16FlashAttnFwdSm90INS1_25CollectiveMainloopFwdSm90ILi2EN4cute5tupleIJNS5_1CILi1EEES8_S8_EEENS6_IJNS7_ILi128EEENS7_ILi64EEENS7_ILi256EEEEEELi256ENS_12float_e4m3_tEfNS_4arch4Sm90ELb0ELb1ELb0ELb1ELb1ELb0ELb0ELb1ELb0ELb1ELb0ELb0EEENS1_21CollectiveEpilogueFwdINS6_IJSA_SC_SB_EEES9_NS_10bfloat16_tESG_Li256ELb1ELb1ELb0ELb1EEENS1_36VarlenDynamicPersistentTileSchedulerILi128ELi64ELi256ELi128ELb0ELb1ELb1ELb1ELb0ELb1EEEEEEEEEvNT_6ParamsE,(.L_x_15829 - _ZN7cutlass13device_kernelIN5flash11enable_sm90INS1_16FlashAttnFwdSm90INS1_25CollectiveMainloopFwdSm90ILi2EN4cute5tupleIJNS5_1CILi1EEES8_S8_EEENS6_IJNS7_ILi128EEENS7_ILi64EEENS7_ILi256EEEEEELi256ENS_12float_e4m3_tEfNS_4arch4Sm90ELb0ELb1ELb0ELb1ELb1ELb0ELb0ELb1ELb0ELb1ELb0ELb0EEENS1_21CollectiveEpilogueFwdINS6_IJSA_SC_SB_EEES9_NS_10bfloat16_tESG_Li256ELb1ELb1ELb0ELb1EEENS1_36VarlenDynamicPersistentTileSchedulerILi128ELi64ELi256ELi128ELb0ELb1ELb1ELb1ELb0ELb1EEEEEEEEEvNT_6ParamsE)
        .other          _ZN7cutlass13device_kernelIN5flash11enable_sm90INS1_16FlashAttnFwdSm90INS1_25CollectiveMainloopFwdSm90ILi2EN4cute5tupleIJNS5_1CILi1EEES8_S8_EEENS6_IJNS7_ILi128EEENS7_ILi64EEENS7_ILi256EEEEEELi256ENS_12float_e4m3_tEfNS_4arch4Sm90ELb0ELb1ELb0ELb1ELb1ELb0ELb0ELb1ELb0ELb1ELb0ELb0EEENS1_21CollectiveEpilogueFwdINS6_IJSA_SC_SB_EEES9_NS_10bfloat16_tESG_Li256ELb1ELb1ELb0ELb1EEENS1_36VarlenDynamicPersistentTileSchedulerILi128ELi64ELi256ELi128ELb0ELb1ELb1ELb1ELb0ELb1EEEEEEEEEvNT_6ParamsE,@"STO_CUDA_ENTRY STV_DEFAULT"
_ZN7cutlass13device_kernelIN5flash11enable_sm90INS1_16FlashAttnFwdSm90INS1_25CollectiveMainloopFwdSm90ILi2EN4cute5tupleIJNS5_1CILi1EEES8_S8_EEENS6_IJNS7_ILi128EEENS7_ILi64EEENS7_ILi256EEEEEELi256ENS_12float_e4m3_tEfNS_4arch4Sm90ELb0ELb1ELb0ELb1ELb1ELb0ELb0ELb1ELb0ELb1ELb0ELb0EEENS1_21CollectiveEpilogueFwdINS6_IJSA_SC_SB_EEES9_NS_10bfloat16_tESG_Li256ELb1ELb1ELb0ELb1EEENS1_36VarlenDynamicPersistentTileSchedulerILi128ELi64ELi256ELi128ELb0ELb1ELb1ELb1ELb0ELb1EEEEEEEEEvNT_6ParamsE:
        /* <DEDUP_REMOVED lines=45> */
.L_x_1406:
        /* <DEDUP_REMOVED lines=22> */
.L_x_1407:
        /* <DEDUP_REMOVED lines=18> */
.L_x_1408:
        /* <DEDUP_REMOVED lines=22> */
.L_x_1409:
        /* <DEDUP_REMOVED lines=24> */
.L_x_1410:
        /* <DEDUP_REMOVED lines=8> */
.L_x_1412:
        /* <DEDUP_REMOVED lines=23> */
[----:B------:R-:W-:Y:S01]  /*0a20*/  R2UR UR48, R7 ;  /* 0x00000000073072ca */ /* 0x000fe200000e0000 */
        /* <DEDUP_REMOVED lines=55> */
.L_x_1520:
[----:B------:R-:W-:Y:S01]  /*0da0*/  ULDC.64 UR6, c[0x0][0xa28] ;  /* 0x00028a0000067ab9 */ /* 0x000fe20000000a00 */
[----:B------:R-:W-:Y:S01]  /*0db0*/  ULDC UR4, c[0x0][0x424] ;  /* 0x0001090000047ab9 */ /* 0x000fe20000000800 */
[----:B------:R-:W-:-:S04]  /*0dc0*/  UISETP.NE.U32.AND UP0, UPT, UR6, URZ, UPT ;  /* 0x0000003f0600728c */ /* 0x000fc8000bf05070 */
[----:B------:R-:W-:-:S03]  /*0dd0*/  UISETP.NE.AND.EX UP0, UPT, UR7, URZ, UPT, UP0 ;  /* 0x0000003f0700728c */ /* 0x000fc6000bf05300 */
[----:B------:R-:W-:Y:S02]  /*0de0*/  ULDC.64 UR6, c[0x0][0xa18] ;  /* 0x0002860000067ab9 */ /* 0x000fe40000000a00 */
[----:B------:R-:W-:Y:S01]  /*0df0*/  UISETP.NE.U32.AND UP1, UPT, UR6, URZ, UPT ;  /* 0x0000003f0600728c */ /* 0x000fe2000bf25070 */
[----:B------:R-:W-:-:S03]  /*0e00*/  PLOP3.LUT P0, PT, PT, PT, UP0, 0x80, 0x0 ;  /* 0x000000000000781c */ /* 0x000fc60003f0f008 */
[----:B------:R-:W-:-:S03]  /*0e10*/  UISETP.NE.AND.EX UP1, UPT, UR7, URZ, UPT, UP1 ;  /* 0x0000003f0700728c */ /* 0x000fc6000bf25310 */
[----:B------:R-:W-:Y:S02]  /*0e20*/  @UP0 ULDC.64 UR6, c[0x0][0xa28] ;  /* 0x00028a0000060ab9 */ /* 0x000fe40000000a00 */
[----:B------:R-:W-:Y:S01]  /*0e30*/  @UP0 UIMAD.WIDE UR6, UR48, 0x4, UR6 ;  /* 0x00000004300608a5 */ /* 0x000fe2000f8e0206 */
[----:B------:R-:W-:-:S05]  /*0e40*/  PLOP3.LUT P2, PT, PT, PT, UP1, 0x80, 0x0 ;  /* 0x000000000000781c */ /* 0x000fca0003f4f018 */
[----:B------:R-:W-:Y:S01]  /*0e50*/  @UP1 ULDC.64 UR8, c[0x0][0xa18] ;  /* 0x0002860000081ab9 */ /* 0x000fe20000000a00 */
[----:B0--3--:R-:W-:Y:S02]  /*0e60*/  IMAD.U32 R4, RZ, RZ, UR6 ;  /* 0x00000006ff047e24 */ /* 0x009fe4000f8e00ff */
[----:B--2---:R-:W-:Y:S01]  /*0e70*/  IMAD.U32 R5, RZ, RZ, UR7 ;  /* 0x00000007ff057e24 */ /* 0x004fe2000f8e00ff */
[----:B------:R-:W-:-:S04]  /*0e80*/  @UP1 UIMAD.WIDE UR6, UR48, 0x4, UR8 ;  /* 0x00000004300618a5 */ /* 0x000fc8000f8e0208 */
[----:B------:R-:W2:Y:S02]  /*0e90*/  @P0 LDG.E R4, desc[UR54][R4.64] ;  /* 0x0000003604040981 */ /* 0x000ea4000c1e1900 */
[----:B------:R-:W-:Y:S02]  /*0ea0*/  IMAD.U32 R6, RZ, RZ, UR6 ;  /* 0x00000006ff067e24 */ /* 0x000fe4000f8e00ff */
[----:B------:R-:W-:Y:S01]  /*0eb0*/  IMAD.U32 R7, RZ, RZ, UR7 ;  /* 0x00000007ff077e24 */ /* 0x000fe2000f8e00ff */
[----:B------:R-:W-:-:S04]  /*0ec0*/  ULDC.64 UR6, c[0x0][0x418] ;  /* 0x0001060000067ab9 */ /* 0x000fc80000000a00 */
[----:B------:R-:W3:Y:S01]  /*0ed0*/  @P2 LDG.E R6, desc[UR54][R6.64] ;  /* 0x0000003606062981 */ /* 0x000ee2000c1e1900 */
[----:B------:R-:W-:Y:S01]  /*0ee0*/  UISETP.NE.U32.AND UP0, UPT, UR6, URZ, UPT ;  /* 0x0000003f0600728c */ /* 0x000fe2000bf05070 */
[----:B------:R-:W-:-:S03]  /*0ef0*/  UMOV UR39, URZ ;  /* 0x0000003f00277c82 */ /* 0x000fc60008000000 */
[----:B------:R-:W-:-:S03]  /*0f00*/  UISETP.NE.AND.EX UP0, UPT, UR7, URZ, UPT, UP0 ;  /* 0x0000003f0700728c */ /* 0x000fc6000bf05300 */
[----:B------:R-:W-:Y:S01]  /*0f10*/  ULDC.64 UR6, c[0x0][0xa20] ;  /* 0x0002880000067ab9 */ /* 0x000fe20000000a00 */
[----:B------:R-:W-:Y:S01]  /*0f20*/  USEL UR4, UR4, 0x1, UP0 ;  /* 0x0000000104047887 */ /* 0x000fe20008000000 */
[----:B------:R-:W-:Y:S01]  /*0f30*/  ISETP.NE.U32.AND P1, PT, RZ, UR6, PT ;  /* 0x00000006ff007c0c */ /* 0x000fe2000bf25070 */
[----:B------:R-:W-:Y:S02]  /*0f40*/  ULDC UR6, c[0x0][0x2f0] ;  /* 0x0000bc0000067ab9 */ /* 0x000fe40000000800 */
[----:B------:R-:W-:Y:S01]  /*0f50*/  UIMAD UR4, UR4, UR6, URZ ;  /* 0x00000006040472a4 */ /* 0x000fe2000f8e023f */
[----:B------:R-:W-:Y:S02]  /*0f60*/  ISETP.NE.AND.EX P1, PT, RZ, UR7, PT, P1 ;  /* 0x00000007ff007c0c */ /* 0x000fe4000bf25310 */
[----:B--2---:R-:W-:Y:S02]  /*0f70*/  @P0 R2UR UR39, R4 ;  /* 0x00000000042702ca */ /* 0x004fe400000e0000 */
[----:B---3--:R-:W-:Y:S01]  /*0f80*/  @P2 R2UR UR43, R6 ;  /* 0x00000000062b22ca */ /* 0x008fe200000e0000 */
[----:B-1--4-:R-:W-:-:S14]  /*0f90*/  @P2 BRA `(.L_x_1413) ;  /* 0x0000000000382947 */ /* 0x012fdc0003800000 */
[----:B------:R-:W-:Y:S01]  /*0fa0*/  ULDC.64 UR6, c[0x0][0xa00] ;  /* 0x0002800000067ab9 */ /* 0x000fe20000000a00 */
[----:B------:R-:W-:Y:S01]  /*0fb0*/  ULDC UR43, c[0x0][0x288] ;  /* 0x0000a200002b7ab9 */ /* 0x000fe20000000800 */
        /* <DEDUP_REMOVED lines=12> */
.L_x_1413:
[----:B------:R-:W-:Y:S01]  /*1080*/  UMOV UR36, UR49 ;  /* 0x0000003100247c82 */ /* 0x000fe20008000000 */
[----:B------:R-:W-:Y:S01]  /*1090*/  UMOV UR37, UR48 ;  /* 0x0000003000257c82 */ /* 0x000fe20008000000 */
[----:B------:R-:W-:Y:S05]  /*10a0*/  @!P1 BRA `(.L_x_1414) ;  /* 0x00000000001c9947 */ /* 0x000fea0003800000 */
[----:B------:R-:W-:Y:S02]  /*10b0*/  ULDC.64 UR6, c[0x0][0xa20] ;  /* 0x0002880000067ab9 */ /* 0x000fe40000000a00 */
[----:B------:R-:W-:-:S06]  /*10c0*/  UIMAD.WIDE UR6, UR48, 0x4, UR6 ;  /* 0x00000004300678a5 */ /* 0x000fcc000f8e0206 */
[----:B------:R-:W-:Y:S02]  /*10d0*/  IMAD.U32 R4, RZ, RZ, UR6 ;  /* 0x00000006ff047e24 */ /* 0x000fe4000f8e00ff */
[----:B------:R-:W-:-:S05]  /*10e0*/  IMAD.U32 R5, RZ, RZ, UR7 ;  /* 0x00000007ff057e24 */ /* 0x000fca000f8e00ff */
[----:B------:R-:W2:Y:S02]  /*10f0*/  LDG.E R4, desc[UR54][R4.64] ;  /* 0x0000003604047981 */ /* 0x000ea4000c1e1900 */
[----:B--2---:R-:W-:Y:S01]  /*1100*/  R2UR UR4, R4 ;  /* 0x00000000040472ca */ /* 0x004fe200000e0000 */
[----:B------:R-:W-:-:S14]  /*1110*/  BRA `(.L_x_1415) ;  /* 0x0000000000347947 */ /* 0x000fdc0003800000 */
.L_x_1414:
        /* <DEDUP_REMOVED lines=13> */
.L_x_1415:
[----:B------:R-:W-:Y:S01]  /*11f0*/  ULDC.64 UR8, c[0x0][0x990] ;  /* 0x0002640000087ab9 */ /* 0x000fe20000000a00 */
[----:B------:R-:W-:Y:S01]  /*1200*/  ULDC.64 UR6, c[0x0][0x998] ;  /* 0x0002660000067ab9 */ /* 0x000fe20000000a00 */
        /* <DEDUP_REMOVED lines=8> */
[----:B------:R-:W-:Y:S02]  /*1290*/  @UP0 USHF.R.S32.HI UR10, URZ, 0x1f, UR48 ;  /* 0x0000001f3f0a0899 */ /* 0x000fe40008011430 */
[----:B------:R-:W-:Y:S01]  /*12a0*/  @UP1 USHF.R.S32.HI UR14, URZ, 0x1f, UR48 ;  /* 0x0000001f3f0e1899 */ /* 0x000fe20008011430 */
[----:B------:R-:W-:Y:S01]  /*12b0*/  @UP0 ULDC.64 UR16, c[0x0][0x9a8] ;  /* 0x00026a0000100ab9 */ /* 0x000fe20000000a00 */
[----:B------:R-:W-:Y:S01]  /*12c0*/  @UP1 ULDC.64 UR18, c[0x0][0x9b8] ;  /* 0x00026e0000121ab9 */ /* 0x000fe20000000a00 */
[----:B------:R-:W-:Y:S02]  /*12d0*/  @UP0 UIMAD UR10, UR10, UR16, URZ ;  /* 0x000000100a0a02a4 */ /* 0x000fe4000f8e023f */
[----:B------:R-:W-:Y:S02]  /*12e0*/  @UP1 UIMAD UR14, UR14, UR18, URZ ;  /* 0x000000120e0e12a4 */ /* 0x000fe4000f8e023f */
[----:B------:R-:W-:Y:S02]  /*12f0*/  @UP0 UIMAD UR17, UR48, UR17, UR10 ;  /* 0x00000011301102a4 */ /* 0x000fe4000f8e020a */
[----:B------:R-:W-:-:S02]  /*1300*/  @UP1 UIMAD.WIDE.U32 UR10, UR48, UR18, URZ ;  /* 0x00000012300a12a5 */ /* 0x000fc4000f8e003f */
[----:B------:R-:W-:Y:S02]  /*1310*/  @UP0 UIMAD.WIDE.U32 UR12, UR48, UR16, URZ ;  /* 0x00000010300c02a5 */ /* 0x000fe4000f8e003f */
[----:B------:R-:W-:Y:S02]  /*1320*/  @UP1 UIMAD UR18, UR48, UR19, UR14 ;  /* 0x00000013301212a4 */ /* 0x000fe4000f8e020e */
[----:B------:R-:W-:Y:S02]  /*1330*/  @UP1 USHF.R.S32.HI UR19, URZ, 0x1f, UR49 ;  /* 0x0000001f3f131899 */ /* 0x000fe40008011431 */
[----:B------:R-:W-:Y:S01]  /*1340*/  @UP0 USHF.R.S32.HI UR16, URZ, 0x1f, UR49 ;  /* 0x0000001f3f100899 */ /* 0x000fe20008011431 */
[----:B------:R-:W-:Y:S01]  /*1350*/  @UP1 ULDC.64 UR14, c[0x0][0x9c0] ;  /* 0x00027000000e1ab9 */ /* 0x000fe20000000a00 */
[----:B------:R-:W-:Y:S01]  /*1360*/  @UP0 ULDC.64 UR20, c[0x0][0x9b0] ;  /* 0x00026c0000140ab9 */ /* 0x000fe20000000a00 */
[----:B------:R-:W-:Y:S02]  /*1370*/  @UP0 UIADD3 UR13, UR13, UR17, URZ ;  /* 0x000000110d0d0290 */ /* 0x000fe4000fffe03f */
[----:B------:R-:W-:-:S02]  /*1380*/  @UP1 UIMAD UR17, UR19, UR14, URZ ;  /* 0x0000000e131112a4 */ /* 0x000fc4000f8e023f */
[----:B------:R-:W-:Y:S02]  /*1390*/  @UP0 UIMAD UR16, UR16, UR20, URZ ;  /* 0x00000014101002a4 */ /* 0x000fe4000f8e023f */
[----:B------:R-:W-:Y:S02]  /*13a0*/  @UP1 UIADD3 UR11, UR11, UR18, URZ ;  /* 0x000000120b0b1290 */ /* 0x000fe4000fffe03f */
[----:B------:R-:W-:Y:S02]  /*13b0*/  @UP1 UIMAD UR17, UR49, UR15, UR17 ;  /* 0x0000000f311112a4 */ /* 0x000fe4000f8e0211 */
[----:B------:R-:W-:Y:S02]  /*13c0*/  @UP0 UIMAD UR16, UR49, UR21, UR16 ;  /* 0x00000015311002a4 */ /* 0x000fe4000f8e0210 */
[----:B------:R-:W-:Y:S02]  /*13d0*/  @UP0 UIMAD.WIDE.U32 UR12, UR49, UR20, UR12 ;  /* 0x00000014310c02a5 */ /* 0x000fe4000f8e000c */
        /* <DEDUP_REMOVED lines=11> */
[----:B------:R-:W-:Y:S01]  /*1490*/  USHF.L.U32 UR38, UR5, 0x7, URZ ;  /* 0x0000000705267899 */ /* 0x000fe2000800063f */
[----:B------:R-:W-:Y:S01]  /*14a0*/  IMAD.U32 R7, RZ, RZ, UR7 ;  /* 0x00000007ff077e24 */ /* 0x000fe2000f8e00ff */
[----:B------:R-:W-:Y:S02]  /*14b0*/  UIADD3 UR39, -UR39, UR4, URZ ;  /* 0x0000000427277290 */ /* 0x000fe4000fffe13f */
[----:B------:R-:W2:Y:S01]  /*14c0*/  @P0 LDG.E R3, desc[UR54][R4.64] ;  /* 0x0000003604030981 */ /* 0x000ea2000c1e1900 */
[----:B------:R-:W-:Y:S02]  /*14d0*/  UISETP.NE.AND UP5, UPT, UR6, 0x1, UPT ;  /* 0x000000010600788c */ /* 0x000fe4000bfa5270 */
[----:B------:R-:W-:Y:S01]  /*14e0*/  UIADD3 UR8, UR38, 0x7f, URZ ;  /* 0x0000007f26087890 */ /* 0x000fe2000fffe03f */
[----:B------:R-:W2:Y:S01]  /*14f0*/  @P1 LDG.E R0, desc[UR54][R6.64] ;  /* 0x0000003606001981 */ /* 0x000ea2000c1e1900 */
[----:B------:R-:W-:Y:S01]  /*1500*/  ULDC.64 UR4, c[0x0][0x9e0] ;  /* 0x0002780000047ab9 */ /* 0x000fe20000000a00 */
[----:B------:R-:W-:-:S02]  /*1510*/  UIADD3 UR9, UR39, 0x1, -UR43 ;  /* 0x0000000127097890 */ /* 0x000fc4000fffe82b */
[----:B------:R-:W-:Y:S01]  /*1520*/  UISETP.GE.AND UP4, UPT, UR5, 0x1, UPT ;  /* 0x000000010500788c */ /* 0x000fe2000bf86270 */
[----:B------:R-:W-:Y:S01]  /*1530*/  ULDC UR10, c[0x0][0x988] ;  /* 0x00026200000a7ab9 */ /* 0x000fe20000000800 */
[----:B------:R-:W-:Y:S02]  /*1540*/  UP2UR UR51, UPR, URZ, 0x20 ;  /* 0x000000203f337883 */ /* 0x000fe40008000000 */
[----:B------:R-:W-:Y:S01]  /*1550*/  @UP5 ULDC UR6, c[0x0][0x44c] ;  /* 0x0001130000065ab9 */ /* 0x000fe20000000800 */
[----:B------:R-:W-:Y:S01]  /*1560*/  @UP5 ULDC UR11, c[0x0][0x450] ;  /* 0x00011400000b5ab9 */ /* 0x000fe20000000800 */
[----:B------:R-:W-:Y:S01]  /*1570*/  UIMAD.WIDE.U32 UR6, UR8, UR6, URZ ;  /* 0x00000006080672a5 */ /* 0x000fe2000f8e003f */
[----:B------:R-:W-:Y:S01]  /*1580*/  PLOP3.LUT P0, PT, PT, PT, UP4, 0x40, 0x0 ;  /* 0x000000000000781c */ /* 0x000fe20003f0e848 */
[----:B------:R-:W-:Y:S02]  /*1590*/  UP2UR UR50, UPR, URZ, 0x10 ;  /* 0x000000103f327883 */ /* 0x000fe40008000000 */
[----:B------:R-:W-:-:S04]  /*15a0*/  @UP5 USHF.R.U32.HI UR8, URZ, UR11, UR7 ;  /* 0x0000000b3f085299 */ /* 0x000fc80008011607 */
        /* <DEDUP_REMOVED lines=17> */
.L_x_1417:
[----:B------:R-:W-:-:S11]  /*16c0*/  UISETP.NE.AND UP0, UPT, UR5, 0x1, UPT ;  /* 0x000000010500788c */ /* 0x000fd6000bf05270 */
[----:B------:R-:W-:Y:S02]  /*16d0*/  @UP0 ULDC.64 UR8, c[0x0][0x9e8] ;  /* 0x00027a0000080ab9 */ /* 0x000fe40000000a00 */
[----:B------:R-:W-:-:S04]  /*16e0*/  UIMAD.WIDE.U32 UR6, UR4, UR8, URZ ;  /* 0x00000008040672a5 */ /* 0x000fc8000f8e003f */
[----:B------:R-:W-:-:S12]  /*16f0*/  @UP0 USHF.R.U32.HI UR4, URZ, UR9, UR7 ;  /* 0x000000093f040299 */ /* 0x000fd80008011607 */
.L_x_1418:
[----:B------:R-:W-:-:S06]  /*1700*/  UIMAD UR4, UR4, UR5, UR5 ;  /* 0x00000005040472a4 */ /* 0x000fcc000f8e0205 */
[----:B------:R-:W-:-:S07]  /*1710*/  VIMNMX R0, R0, UR4, PT ;  /* 0x0000000400007c48 */ /* 0x000fce000bfe0100 */
.L_x_1416:
[----:B------:R-:W-:Y:S01]  /*1720*/  UISETP.NE.AND UP0, UPT, UR51, URZ, UPT ;  /* 0x0000003f3300728c */ /* 0x000fe2000bf05270 */
[----:B------:R-:W-:Y:S01]  /*1730*/  VIADD R0, R0, 0x3f ;  /* 0x0000003f00007836 */ /* 0x000fe20000000000 */
[----:B------:R-:W-:Y:S01]  /*1740*/  UMOV UR9, UR38 ;  /* 0x0000002600097c82 */ /* 0x000fe20008000000 */
[----:B------:R-:W-:Y:S02]  /*1750*/  UIADD3 UR4, UR39, 0x3f, URZ ;  /* 0x0000003f27047890 */ /* 0x000fe4000fffe03f */
[----:B------:R-:W-:Y:S01]  /*1760*/  UIADD3 UR57, UR39, -UR43, URZ ;  /* 0x8000002b27397290 */ /* 0x000fe2000fffe03f */
        /* <DEDUP_REMOVED lines=27> */
.L_x_1420:
[----:B------:R-:W-:-:S11]  /*1920*/  UISETP.NE.AND UP0, UPT, UR5, 0x1, UPT ;  /* 0x000000010500788c */ /* 0x000fd6000bf05270 */
[----:B------:R-:W-:Y:S02]  /*1930*/  @UP0 ULDC.64 UR10, c[0x0][0x9e8] ;  /* 0x00027a00000a0ab9 */ /* 0x000fe40000000a00 */
[----:B------:R-:W-:-:S04]  /*1940*/  UIMAD.WIDE.U32 UR6, UR4, UR10, URZ ;  /* 0x0000000a040672a5 */ /* 0x000fc8000f8e003f */
[----:B------:R-:W-:-:S12]  /*1950*/  @UP0 USHF.R.U32.HI UR4, URZ, UR11, UR7 ;  /* 0x0000000b3f040299 */ /* 0x000fd80008011607 */
.L_x_1421:
[----:B------:R-:W-:-:S04]  /*1960*/  UIMAD UR4, UR4, UR5, URZ ;  /* 0x00000005040472a4 */ /* 0x000fc8000f8e023f */
[----:B------:R-:W-:-:S04]  /*1970*/  UISETP.LT.AND UP0, UPT, UR9, UR4, UPT ;  /* 0x000000040900728c */ /* 0x000fc8000bf01270 */
[----:B------:R-:W-:-:S12]  /*1980*/  USEL UR9, UR9, UR4, !UP0 ;  /* 0x0000000409097287 */ /* 0x000fd8000c000000 */
.L_x_1419:
[----:B------:R-:W-:Y:S01]  /*1990*/  USHF.R.S32.HI UR4, URZ, 0x1f, UR9 ;  /* 0x0000001f3f047899 */ /* 0x000fe20008011409 */
[----:B------:R-:W-:Y:S01]  /*19a0*/  PLOP3.LUT P0, PT, PT, PT, PT, 0x80, 0x0 ;  /* 0x000000000000781c */ /* 0x000fe20003f0f070 */
[----:B------:R-:W-:Y:S01]  /*19b0*/  IMAD.MOV.U32 R0, RZ, RZ, RZ ;  /* 0x000000ffff007224 */ /* 0x000fe200078e00ff */
[----:B------:R-:W-:Y:S01]  /*19c0*/  CS2R R10, SRZ ;  /* 0x00000000000a7805 */ /* 0x000fe2000001ff00 */
[----:B------:R-:W-:Y:S01]  /*19d0*/  ULEA.HI UR4, UR4, UR9, URZ, 0x6 ;  /* 0x0000000904047291 */ /* 0x000fe2000f8f303f */
[----:B------:R-:W-:Y:S01]  /*19e0*/  IMAD.MOV.U32 R3, RZ, RZ, RZ ;  /* 0x000000ffff037224 */ /* 0x000fe200078e00ff */
[----:B------:R-:W-:Y:S01]  /*19f0*/  CS2R R108, SRZ ;  /* 0x00000000006c7805 */ /* 0x000fe2000001ff00 */
[----:B------:R-:W-:Y:S01]  /*1a00*/  IMAD.MOV.U32 R147, RZ, RZ, RZ ;  /* 0x000000ffff937224 */ /* 0x000fe200078e00ff */
[----:B------:R-:W-:Y:S01]  /*1a10*/  USHF.R.S32.HI UR4, URZ, 0x6, UR4 ;  /* 0x000000063f047899 */ /* 0x000fe20008011404 */
[----:B------:R-:W-:Y:S01]  /*1a20*/  CS2R R144, SRZ ;  /* 0x0000000000907805 */ /* 0x000fe2000001ff00 */
[----:B------:R-:W-:Y:S01]  /*1a30*/  IMAD.MOV.U32 R150, RZ, RZ, RZ ;  /* 0x000000ffff967224 */ /* 0x000fe200078e00ff */
[----:B------:R-:W-:Y:S01]  /*1a40*/  CS2R R30, SRZ ;  /* 0x00000000001e7805 */ /* 0x000fe2000001ff00 */
[----:B------:R-:W-:Y:S01]  /*1a50*/  UISETP.LT.AND UP0, UPT, URZ, UR4, UPT ;  /* 0x000000043f00728c */ /* 0x000fe2000bf01270 */
[----:B------:R-:W-:-:S02]  /*1a60*/  CS2R R100, SRZ ;  /* 0x0000000000647805 */ /* 0x000fc4000001ff00 */
[----:B------:R-:W-:Y:S02]  /*1a70*/  CS2R R142, SRZ ;  /* 0x00000000008e7805 */ /* 0x000fe4000001ff00 */
[----:B------:R-:W-:Y:S01]  /*1a80*/  CS2R R136, SRZ ;  /* 0x0000000000887805 */ /* 0x000fe2000001ff00 */
[----:B------:R-:W-:Y:S01]  /*1a90*/  USEL UR41, URZ, UR4, !UP0 ;  /* 0x000000043f297287 */ /* 0x000fe2000c000000 */
[----:B------:R-:W-:Y:S02]  /*1aa0*/  CS2R R34, SRZ ;  /* 0x0000000000227805 */ /* 0x000fe4000001ff00 */
[----:B------:R-:W-:Y:S02]  /*1ab0*/  CS2R R92, SRZ ;  /* 0x00000000005c7805 */ /* 0x000fe4000001ff00 */
[----:B------:R-:W-:Y:S02]  /*1ac0*/  CS2R R134, SRZ ;  /* 0x0000000000867805 */ /* 0x000fe4000001ff00 */
[----:B------:R-:W-:-:S02]  /*1ad0*/  CS2R R128, SRZ ;  /* 0x0000000000807805 */ /* 0x000fc4000001ff00 */
[----:B------:R-:W-:Y:S02]  /*1ae0*/  CS2R R38, SRZ ;  /* 0x0000000000267805 */ /* 0x000fe4000001ff00 */
[----:B------:R-:W-:Y:S02]  /*1af0*/  ISETP.GT.AND P1, PT, R160, UR41, PT ;  /* 0x00000029a0007c0c */ /* 0x000fe4000bf24270 */
        /* <DEDUP_REMOVED lines=46> */
[----:B------:R-:W-:Y:S01]  /*1de0*/  CS2R R158, SRZ ;  /* 0x00000000009e7805 */ /* 0x000fe2000001ff00 */
[----:B------:R-:W-:Y:S01]  /*1df0*/  IMAD.MOV.U32 R161, RZ, RZ, RZ ;  /* 0x000000ffffa17224 */ /* 0x000fe200078e00ff */
        /* <DEDUP_REMOVED lines=36> */
.L_x_1423:
        /* <DEDUP_REMOVED lines=10> */
.L_x_1628:
[----:B0-----:R-:W-:Y:S01]  /*20e0*/  IMAD.U32 R0, RZ, RZ, UR47 ;  /* 0x0000002fff007e24 */ /* 0x001fe2000f8e00ff */
[----:B------:R-:W-:Y:S05]  /*20f0*/  WARPSYNC.ALL ;  /* 0x0000000000007948 */ /* 0x000fea0003800000 */
[----:B------:R0:W-:Y:S01]  /*2100*/  BAR.SYNC.DEFER_BLOCKING R7, 0x100 ;  /* 0x000400070000751d */ /* 0x0001e20000010000 */
[----:B------:R-:W-:-:S13]  /*2110*/  ISETP.NE.AND P0, PT, R0, 0x3, PT ;  /* 0x000000030000780c */ /* 0x000fda0003f05270 */
[----:B0-----:R-:W-:Y:S05]  /*2120*/  @!P0 BRA `(.L_x_1425) ;  /* 0x0000000000048947 */ /* 0x001fea0003800000 */
[----:B------:R-:W-:Y:S01]  /*2130*/  BPT.TRAP 0x1 ;  /* 0x000000040000795c */ /* 0x000fe20000300000 */
.L_x_1425:
[----:B------:R-:W-:Y:S01]  /*2140*/  ULEA UR58, UR44, UR53, 0x3 ;  /* 0x000000352c3a7291 */ /* 0x000fe2000f8e183f */
[----:B------:R-:W-:-:S05]  /*2150*/  IMAD.U32 R8, RZ, RZ, UR45 ;  /* 0x0000002dff087e24 */ /* 0x000fca000f8e00ff */
[----:B------:R-:W-:-:S04]  /*2160*/  SHF.L.U32 R8, R8, 0x1f, RZ ;  /* 0x0000001f08087819 */ /* 0x000fc800000006ff */
[----:B------:R0:W1:Y:S01]  /*2170*/  SYNCS.PHASECHK.TRANS64.TRYWAIT P1, [UR58+0x28430], R8 ;  /* 0x02843008ff0075a7 */ /* 0x000062000802017a */
[----:B------:R-:W-:Y:S05]  /*2180*/  @!P0 BRA `(.L_x_1426) ;  /* 0x0000000000048947 */ /* 0x000fea0003800000 */
[----:B------:R-:W-:Y:S01]  /*2190*/  BPT.TRAP 0x1 ;  /* 0x000000040000795c */ /* 0x000fe20000300000 */
.L_x_1426:
[----:B-1----:R-:W-:Y:S05]  /*21a0*/  @P1 BRA `(.L_x_1427) ;  /* 0x0000000000081947 */ /* 0x002fea0003800000 */
[----:B------:R-:W1:Y:S02]  /*21b0*/  SYNCS.PHASECHK.TRANS64.TRYWAIT P1, [UR58+0x28430], R8 ;  /* 0x02843008ff0075a7 */ /* 0x000e64000802017a */
[----:B-1----:R-:W-:Y:S05]  /*21c0*/  @!P1 BRA `(.L_x_1428) ;  /* 0x0000012c00009947 */ /* 0x002fea0003800000 */
.L_x_1427:
        /* <DEDUP_REMOVED lines=66> */
.L_x_1429:
[----:B------:R-:W-:Y:S01]  /*25f0*/  UISETP.NE.AND UP1, UPT, UR51, URZ, UPT ;  /* 0x0000003f3300728c */ /* 0x000fe2000bf25270 */
        /* <DEDUP_REMOVED lines=8> */
[----:B------:R-:W-:Y:S02]  /*2680*/  ULDC UR11, c[0x0][0x9e0] ;  /* 0x00027800000b7ab9 */ /* 0x000fe40000000800 */
[----:B------:R-:W-:Y:S01]  /*2690*/  @UP1 ULDC UR6, c[0x0][0x44c] ;  /* 0x0001130000061ab9 */ /* 0x000fe20000000800 */
[----:B------:R-:W-:Y:S01]  /*26a0*/  @UP1 ULDC UR7, c[0x0][0x450] ;  /* 0x0001140000071ab9 */ /* 0x000fe20000000800 */
[----:B------:R-:W-:-:S06]  /*26b0*/  VIADD R14, R5, 0xffffffff ;  /* 0xffffffff050e7836 */ /* 0x000fcc0000000000 */
[----:B-1----:R-:W-:Y:S01]  /*26c0*/  @P1 IMAD.HI.U32 R3, R4, UR6, RZ ;  /* 0x0000000604031c27 */ /* 0x002fe2000f8e00ff */
[----:B------:R-:W-:Y:S01]  /*26d0*/  UIADD3 UR6, UR58, 0x28440, URZ ;  /* 0x000284403a067890 */ /* 0x000fe2000fffe03f */
[----:B------:R-:W-:-:S03]  /*26e0*/  PLOP3.LUT P1, PT, PT, PT, UP0, 0x40, 0x0 ;  /* 0x000000000000781c */ /* 0x000fc60003f2e808 */
[----:B------:R-:W-:Y:S01]  /*26f0*/  @P2 SHF.R.U32.HI R4, RZ, UR7, R3 ;  /* 0x00000007ff042c19 */ /* 0x000fe20008011603 */
[----:B------:R-:W-:Y:S01]  /*2700*/  UPRMT UR6, UR56, 0x654, UR6 ;  /* 0x0000065438067896 */ /* 0x000fe20008000006 */
[----:B------:R-:W-:-:S03]  /*2710*/  VIADD R3, R5, UR39 ;  /* 0x0000002705037c36 */ /* 0x000fc60008000000 */
[----:B------:R-:W1:Y:S01]  /*2720*/  SHFL.IDX PT, R20, R4, RZ, 0x1c1f ;  /* 0x001c1fff04147589 */ /* 0x000e6200000e0000 */
[----:B------:R-:W-:Y:S01]  /*2730*/  IMAD R6, R2, -0x2, R3 ;  /* 0xfffffffe02067824 */ /* 0x000fe200078e0203 */
[----:B------:R-:W-:-:S03]  /*2740*/  IADD3 R3, -R10, UR39, RZ ;  /* 0x000000270a037c10 */ /* 0x000fc6000fffe1ff */
[----:B------:R-:W-:Y:S01]  /*2750*/  SYNCS.ARRIVE.TRANS64.RED.A1T0 RZ, [UR6], RZ ;  /* 0x000000ffffff79a7 */ /* 0x000fe20008100406 */
[----:B------:R-:W-:Y:S01]  /*2760*/  ULOP3.LUT UR6, URZ, UR10, URZ, 0x33, !UPT ;  /* 0x0000000a3f067292 */ /* 0x000fe2000f8e333f */
[----:B------:R-:W-:Y:S02]  /*2770*/  VIADD R6, R6, -UR43 ;  /* 0x8000002b06067c36 */ /* 0x000fe40008000000 */
[----:B------:R-:W-:Y:S02]  /*2780*/  IMAD R11, R2, -0x2, R3 ;  /* 0xfffffffe020b7824 */ /* 0x000fe400078e0203 */
[C---:B------:R-:W-:Y:S02]  /*2790*/  VIADD R12, R6.reuse, UR11 ;  /* 0x0000000b060c7c36 */ /* 0x040fe40008000000 */
[----:B------:R-:W-:-:S03]  /*27a0*/  VIADD R13, R6, UR6 ;  /* 0x00000006060d7c36 */ /* 0x000fc60008000000 */
[----:B-1----:R-:W-:Y:S01]  /*27b0*/  VIADDMNMX R3, R20, R12, R11, PT ;  /* 0x0000000c14037246 */ /* 0x002fe2000380010b */
[----:B------:R-:W-:Y:S01]  /*27c0*/  IMAD.IADD R5, R13, 0x1, R20 ;  /* 0x000000010d057824 */ /* 0x000fe200078e0214 */
[----:B------:R-:W-:Y:S06]  /*27d0*/  @P1 BRA `(.L_x_1430) ;  /* 0x0000000000641947 */ /* 0x000fec0003800000 */
[----:B------:R-:W-:Y:S01]  /*27e0*/  IMAD.U32 R9, RZ, RZ, UR43 ;  /* 0x0000002bff097e24 */ /* 0x000fe2000f8e00ff */
[----:B------:R-:W-:Y:S04]  /*27f0*/  BSSY B0, `(.L_x_1431) ;  /* 0x0000013000007945 */ /* 0x000fe80003800000 */
[----:B------:R-:W-:-:S04]  /*2800*/  IADD3 R9, -R9, UR39, R20 ;  /* 0x0000002709097c10 */ /* 0x000fc8000fffe114 */
        /* <DEDUP_REMOVED lines=11> */
.L_x_1432:
[----:B------:R-:W-:Y:S02]  /*28c0*/  ULDC UR6, c[0x0][0x9e4] ;  /* 0x0002790000067ab9 */ /* 0x000fe40000000800 */
[----:B------:R-:W-:-:S05]  /*28d0*/  IMAD.U32 R15, RZ, RZ, UR6 ;  /* 0x00000006ff0f7e24 */ /* 0x000fca000f8e00ff */
[----:B------:R-:W-:-:S13]  /*28e0*/  ISETP.NE.AND P1, PT, R15, 0x1, PT ;  /* 0x000000010f00780c */ /* 0x000fda0003f25270 */
[----:B------:R-:W1:Y:S02]  /*28f0*/  @P1 LDC.64 R20, c[0x0][0x9e8] ;  /* 0x00027a00ff141b82 */ /* 0x000e640000000a00 */
[----:B-1----:R-:W-:-:S05]  /*2900*/  @P1 IMAD.HI.U32 R6, R9, R20, RZ ;  /* 0x0000001409061227 */ /* 0x002fca00078e00ff */
[----:B------:R-:W-:-:S07]  /*2910*/  @P1 SHF.R.U32.HI R9, RZ, R21, R6 ;  /* 0x00000015ff091219 */ /* 0x000fce0000011606 */
.L_x_1433:
[----:B------:R-:W-:Y:S05]  /*2920*/  BSYNC B0 ;  /* 0x0000000000007941 */ /* 0x000fea0003800000 */
.L_x_1431:
[----:B------:R-:W-:-:S04]  /*2930*/  IMAD R9, R9, R15, -R10 ;  /* 0x0000000f09097224 */ /* 0x000fc800078e0a0a */
[----:B------:R-:W-:-:S05]  /*2940*/  IMAD R6, R2, -0x2, R9 ;  /* 0xfffffffe02067824 */ /* 0x000fca00078e0209 */
[----:B------:R-:W-:Y:S02]  /*2950*/  VIADDMNMX R3, R6, R15, R3, PT ;  /* 0x0000000f06037246 */ /* 0x000fe40003800103 */
[----:B------:R-:W-:-:S07]  /*2960*/  VIMNMX R5, R5, R6, !PT ;  /* 0x0000000605057248 */ /* 0x000fce0007fe0100 */
.L_x_1430:
        /* <DEDUP_REMOVED lines=95> */
.L_x_1436:
[----:B------:R-:W-:Y:S02]  /*2f60*/  ULDC UR6, c[0x0][0x9e4] ;  /* 0x0002790000067ab9 */ /* 0x000fe40000000800 */
[----:B------:R-:W-:-:S05]  /*2f70*/  IMAD.U32 R12, RZ, RZ, UR6 ;  /* 0x00000006ff0c7e24 */ /* 0x000fca000f8e00ff */
[----:B------:R-:W-:-:S13]  /*2f80*/  ISETP.NE.AND P6, PT, R12, 0x1, PT ;  /* 0x000000010c00780c */ /* 0x000fda0003fc5270 */
[----:B------:R-:W1:Y:S02]  /*2f90*/  @P6 LDC.64 R68, c[0x0][0x9e8] ;  /* 0x00027a00ff446b82 */ /* 0x000e640000000a00 */
[----:B-1----:R-:W-:-:S05]  /*2fa0*/  @P6 IMAD.HI.U32 R4, R5, R68, RZ ;  /* 0x0000004405046227 */ /* 0x002fca00078e00ff */
[----:B------:R-:W-:-:S07]  /*2fb0*/  @P6 SHF.R.U32.HI R5, RZ, R69, R4 ;  /* 0x00000045ff056219 */ /* 0x000fce0000011604 */
.L_x_1437:
[----:B------:R-:W-:Y:S05]  /*2fc0*/  BSYNC B0 ;  /* 0x0000000000007941 */ /* 0x000fea0003800000 */
.L_x_1435:
[----:B------:R-:W-:-:S04]  /*2fd0*/  IMAD R5, R5, R12, -R10 ;  /* 0x0000000c05057224 */ /* 0x000fc800078e0a0a */
[----:B------:R-:W-:-:S05]  /*2fe0*/  IMAD R5, R2, -0x2, R5 ;  /* 0xfffffffe02057824 */ /* 0x000fca00078e0205 */
[----:B------:R-:W-:Y:S02]  /*2ff0*/  VIADDMNMX R3, R5, R12, R3, PT ;  /* 0x0000000c05037246 */ /* 0x000fe40003800103 */
[----:B------:R-:W-:-:S07]  /*3000*/  VIMNMX R6, R6, R5, !PT ;  /* 0x0000000506067248 */ /* 0x000fce0007fe0100 */
.L_x_1434:
        /* <DEDUP_REMOVED lines=118> */
[----:B----4-:R-:W-:-:S01]  /*3770*/  FADD.FTZ R37, R9, R32 ;  /* 0x0000002009257221 */ /* 0x010fc20000010000 */
[----:B---3--:R-:W-:Y:S01]  /*3780*/  FMNMX.FTZ R3, R4, R3, !PT ;  /* 0x0000000304037209 */ /* 0x008fe20007810000 */
[----:B------:R-:W-:-:S05]  /*3790*/  FFMA.FTZ R4, R41, UR40, -R10 ;  /* 0x0000002829047c23 */ /* 0x000fca000801080a */
[----:B------:R-:W3:Y:S01]  /*37a0*/  MUFU.EX2 R14, R14 ;  /* 0x0000000e000e7308 */ /* 0x000ee20000000800 */
[----:B-----5:R-:W-:-:S01]  /*37b0*/  FADD.FTZ R36, R12, R37 ;  /* 0x000000250c247221 */ /* 0x020fc20000010000 */
[----:B------:R-:W4:Y:S06]  /*37c0*/  SHFL.BFLY PT, R6, R3, 0x1, 0x1f ;  /* 0x0c201f0003067f89 */ /* 0x000f2c00000e0000 */
        /* <DEDUP_REMOVED lines=93> */
.L_x_1438:
[----:B------:R1:W3:Y:S01]  /*3da0*/  SYNCS.PHASECHK.TRANS64.TRYWAIT P1, [UR58+0x28450], R8 ;  /* 0x02845008ff0075a7 */ /* 0x0002e2000802017a */
[----:B------:R-:W-:Y:S05]  /*3db0*/  @!P0 BRA `(.L_x_1439) ;  /* 0x0000000000048947 */ /* 0x000fea0003800000 */
[----:B------:R-:W-:Y:S01]  /*3dc0*/  BPT.TRAP 0x1 ;  /* 0x000000040000795c */ /* 0x000fe20000300000 */
.L_x_1439:
[----:B---3--:R-:W-:Y:S05]  /*3dd0*/  @P1 BRA `(.L_x_1440) ;  /* 0x0000000000081947 */ /* 0x008fea0003800000 */
[----:B------:R-:W3:Y:S02]  /*3de0*/  SYNCS.PHASECHK.TRANS64.TRYWAIT P1, [UR58+0x28450], R8 ;  /* 0x02845008ff0075a7 */ /* 0x000ee4000802017a */
[----:B---3--:R-:W-:Y:S05]  /*3df0*/  @!P1 BRA `(.L_x_1441) ;  /* 0x00000110000c9947 */ /* 0x008fea0003800000 */
.L_x_1440:
        /* <DEDUP_REMOVED lines=18> */
.L_x_1442:
[----:B------:R-:W-:Y:S01]  /*3f20*/  UISETP.NE.AND UP1, UPT, UR51, URZ, UPT ;  /* 0x0000003f3300728c */ /* 0x000fe2000bf25270 */
[----:B01-3--:R-:W-:Y:S01]  /*3f30*/  VIADD R8, R160, 0xfffffffe ;  /* 0xfffffffea0087836 */ /* 0x00bfe20000000000 */
        /* <DEDUP_REMOVED lines=24> */
.L_x_1444:
[----:B------:R-:W-:Y:S02]  /*40c0*/  ULDC UR19, c[0x0][0x9e4] ;  /* 0x0002790000137ab9 */ /* 0x000fe40000000800 */
[----:B------:R-:W-:-:S11]  /*40d0*/  UISETP.NE.AND UP0, UPT, UR19, 0x1, UPT ;  /* 0x000000011300788c */ /* 0x000fd6000bf05270 */
[----:B------:R-:W-:Y:S02]  /*40e0*/  @UP0 ULDC.64 UR6, c[0x0][0x9e8] ;  /* 0x00027a0000060ab9 */ /* 0x000fe40000000a00 */
[----:B------:R-:W-:-:S04]  /*40f0*/  UIMAD.WIDE.U32 UR14, UR18, UR6, URZ ;  /* 0x00000006120e72a5 */ /* 0x000fc8000f8e003f */
[----:B------:R-:W-:-:S12]  /*4100*/  @UP0 USHF.R.U32.HI UR18, URZ, UR7, UR15 ;  /* 0x000000073f120299 */ /* 0x000fd8000801160f */
.L_x_1445:
[----:B------:R-:W-:-:S04]  /*4110*/  UIMAD UR18, UR18, UR19, UR19 ;  /* 0x00000013121272a4 */ /* 0x000fc8000f8e0213 */
[----:B------:R-:W-:-:S04]  /*4120*/  UISETP.LT.AND UP0, UPT, UR11, UR18, UPT ;  /* 0x000000120b00728c */ /* 0x000fc8000bf01270 */
[----:B------:R-:W-:-:S12]  /*4130*/  USEL UR11, UR11, UR18, UP0 ;  /* 0x000000120b0b7287 */ /* 0x000fd80008000000 */
.L_x_1443:
        /* <DEDUP_REMOVED lines=12> */
.L_x_1465:
[----:B------:R-:W-:-:S04]  /*4200*/  UIADD3 UR44, UR44, 0x1, URZ ;  /* 0x000000012c2c7890 */ /* 0x000fc8000fffe03f */
[----:B------:R-:W-:-:S04]  /*4210*/  UISETP.NE.AND UP0, UPT, UR44, 0x2, UPT ;  /* 0x000000022c00788c */ /* 0x000fc8000bf05270 */
[----:B------:R-:W-:Y:S02]  /*4220*/  USEL UR6, URZ, 0x1, UP0 ;  /* 0x000000013f067887 */ /* 0x000fe40008000000 */
[----:B------:R-:W-:Y:S02]  /*4230*/  USEL UR44, UR44, URZ, UP0 ;  /* 0x0000003f2c2c7287 */ /* 0x000fe40008000000 */
[----:B------:R-:W-:Y:S01]  /*4240*/  ULOP3.LUT UR45, UR45, UR6, URZ, 0x3c, !UPT ;  /* 0x000000062d2d7292 */ /* 0x000fe2000f8e3c3f */
[----:B012---:R-:W-:Y:S11]  /*4250*/  @!P0 BRA `(.L_x_1447) ;  /* 0x0000000000048947 */ /* 0x007ff60003800000 */
[----:B------:R-:W-:Y:S01]  /*4260*/  BPT.TRAP 0x1 ;  /* 0x000000040000795c */ /* 0x000fe20000300000 */
.L_x_1447:
        /* <DEDUP_REMOVED lines=9> */
.L_x_1448:
[----:B-1----:R-:W-:Y:S05]  /*4300*/  @P1 BRA `(.L_x_1449) ;  /* 0x0000000000081947 */ /* 0x002fea0003800000 */
[----:B------:R-:W1:Y:S02]  /*4310*/  SYNCS.PHASECHK.TRANS64.TRYWAIT P1, [UR59+0x28430], R9 ;  /* 0x02843009ff0075a7 */ /* 0x000e64000802017b */
[----:B-1----:R-:W-:Y:S05]  /*4320*/  @!P1 BRA `(.L_x_1450) ;  /* 0x0000010800d89947 */ /* 0x002fea0003800000 */
.L_x_1449:
        /* <DEDUP_REMOVED lines=46> */
.L_x_1451:
[----:B------:R-:W-:Y:S01]  /*4610*/  UISETP.NE.AND UP1, UPT, UR51, URZ, UPT ;  /* 0x0000003f3300728c */ /* 0x000fe2000bf25270 */
[----:B------:R-:W-:Y:S01]  /*4620*/  VIADD R12, R17, UR38 ;  /* 0x00000026110c7c36 */ /* 0x000fe20008000000 */
[----:B------:R-:W-:Y:S01]  /*4630*/  UISETP.NE.AND UP0, UPT, UR50, URZ, UPT ;  /* 0x0000003f3200728c */ /* 0x000fe2000bf05270 */
[----:B------:R-:W-:Y:S01]  /*4640*/  IMAD.U32 R6, RZ, RZ, UR43 ;  /* 0x0000002bff067e24 */ /* 0x000fe2000f8e00ff */
[----:B------:R-:W-:Y:S02]  /*4650*/  UMOV UR10, UR57 ;  /* 0x00000039000a7c82 */ /* 0x000fe40008000000 */
        /* <DEDUP_REMOVED lines=10> */
[----:B------:R-:W2:Y:S01]  /*4700*/  SHFL.IDX PT, R13, R12, RZ, 0x1c1f ;  /* 0x001c1fff0c0d7589 */ /* 0x000ea200000e0000 */
[----:B------:R-:W-:-:S05]  /*4710*/  IADD3 R7, -R5, 0x1, RZ ;  /* 0x0000000105077810 */ /* 0x000fca0007ffe1ff */
[----:B------:R-:W-:Y:S01]  /*4720*/  IMAD R7, R2, -0x2, R7 ;  /* 0xfffffffe02077824 */ /* 0x000fe200078e0207 */
[----:B------:R-:W-:Y:S01]  /*4730*/  SYNCS.ARRIVE.TRANS64.RED.A1T0 RZ, [UR6], RZ ;  /* 0x000000ffffff79a7 */ /* 0x000fe20008100406 */
[----:B------:R-:W-:-:S03]  /*4740*/  ULOP3.LUT UR6, URZ, UR10, URZ, 0x33, !UPT ;  /* 0x0000000a3f067292 */ /* 0x000fc6000f8e333f */
[----:B------:R-:W-:-:S05]  /*4750*/  IADD3 R7, -R6, UR39, R7 ;  /* 0x0000002706077c10 */ /* 0x000fca000fffe107 */
[C---:B------:R-:W-:Y:S02]  /*4760*/  VIADD R20, R7.reuse, UR58 ;  /* 0x0000003a07147c36 */ /* 0x040fe40008000000 */
[----:B------:R-:W-:Y:S02]  /*4770*/  VIADD R194, R7, UR6 ;  /* 0x0000000607c27c36 */ /* 0x000fe40008000000 */
[----:B--2---:R-:W-:Y:S02]  /*4780*/  IMAD.IADD R14, R20, 0x1, R13 ;  /* 0x00000001140e7824 */ /* 0x004fe400078e020d */
[----:B------:R-:W-:Y:S01]  /*4790*/  IMAD.IADD R15, R13, 0x1, R194 ;  /* 0x000000010d0f7824 */ /* 0x000fe200078e02c2 */
[----:B------:R-:W-:Y:S06]  /*47a0*/  @P1 BRA `(.L_x_1452) ;  /* 0x00000000005c1947 */ /* 0x000fec0003800000 */
[----:B------:R-:W-:Y:S01]  /*47b0*/  IMAD.U32 R6, RZ, RZ, UR43 ;  /* 0x0000002bff067e24 */ /* 0x000fe2000f8e00ff */
[----:B------:R-:W-:Y:S04]  /*47c0*/  BSSY B0, `(.L_x_1453) ;  /* 0x0000011000007945 */ /* 0x000fe80003800000 */
[----:B------:R-:W-:-:S04]  /*47d0*/  IADD3 R13, -R6, UR39, R13 ;  /* 0x00000027060d7c10 */ /* 0x000fc8000fffe10d */
        /* <DEDUP_REMOVED lines=10> */
.L_x_1454:
[----:B------:R-:W-:-:S05]  /*4880*/  IMAD.U32 R196, RZ, RZ, UR56 ;  /* 0x00000038ffc47e24 */ /* 0x000fca000f8e00ff */
[----:B------:R-:W-:-:S13]  /*4890*/  ISETP.NE.AND P1, PT, R196, 0x1, PT ;  /* 0x00000001c400780c */ /* 0x000fda0003f25270 */
[----:B------:R-:W2:Y:S02]  /*48a0*/  @P1 LDC.64 R6, c[0x0][0x9e8] ;  /* 0x00027a00ff061b82 */ /* 0x000ea40000000a00 */
[----:B--2---:R-:W-:-:S05]  /*48b0*/  @P1 IMAD.HI.U32 R6, R13, R6, RZ ;  /* 0x000000060d061227 */ /* 0x004fca00078e00ff */
[----:B------:R-:W-:-:S07]  /*48c0*/  @P1 SHF.R.U32.HI R13, RZ, R7, R6 ;  /* 0x00000007ff0d1219 */ /* 0x000fce0000011606 */
.L_x_1455:
[----:B------:R-:W-:Y:S05]  /*48d0*/  BSYNC B0 ;  /* 0x0000000000007941 */ /* 0x000fea0003800000 */
.L_x_1453:
[----:B------:R-:W-:-:S04]  /*48e0*/  IMAD R13, R13, R196, -R5 ;  /* 0x000000c40d0d7224 */ /* 0x000fc800078e0a05 */
[----:B------:R-:W-:-:S05]  /*48f0*/  IMAD R13, R2, -0x2, R13 ;  /* 0xfffffffe020d7824 */ /* 0x000fca00078e020d */
[----:B------:R-:W-:Y:S02]  /*4900*/  VIADDMNMX R14, R13, R196, R14, PT ;  /* 0x000000c40d0e7246 */ /* 0x000fe4000380010e */
[----:B------:R-:W-:-:S07]  /*4910*/  VIMNMX R15, R15, R13, !PT ;  /* 0x0000000d0f0f7248 */ /* 0x000fce0007fe0100 */
.L_x_1452:
        /* <DEDUP_REMOVED lines=14> */
[----:B--2---:R-:W-:Y:S01]  /*4a00*/  IMAD.IADD R12, R20, 0x1, R7 ;  /* 0x00000001140c7824 */ /* 0x004fe200078e0207 */
        /* <DEDUP_REMOVED lines=53> */
.L_x_1458:
[----:B------:R-:W-:-:S05]  /*4d60*/  IMAD.U32 R20, RZ, RZ, UR56 ;  /* 0x00000038ff147e24 */ /* 0x000fca000f8e00ff */
[----:B------:R-:W-:-:S13]  /*4d70*/  ISETP.NE.AND P2, PT, R20, 0x1, PT ;  /* 0x000000011400780c */ /* 0x000fda0003f45270 */
[----:B------:R-:W2:Y:S02]  /*4d80*/  @P2 LDC.64 R6, c[0x0][0x9e8] ;  /* 0x00027a00ff062b82 */ /* 0x000ea40000000a00 */
[----:B--2---:R-:W-:-:S05]  /*4d90*/  @P2 IMAD.HI.U32 R6, R15, R6, RZ ;  /* 0x000000060f062227 */ /* 0x004fca00078e00ff */
[----:B------:R-:W-:-:S07]  /*4da0*/  @P2 SHF.R.U32.HI R15, RZ, R7, R6 ;  /* 0x00000007ff0f2219 */ /* 0x000fce0000011606 */
.L_x_1459:
[----:B------:R-:W-:Y:S05]  /*4db0*/  BSYNC B0 ;  /* 0x0000000000007941 */ /* 0x000fea0003800000 */
.L_x_1457:
[----:B------:R-:W-:-:S04]  /*4dc0*/  IMAD R5, R15, R20, -R5 ;  /* 0x000000140f057224 */ /* 0x000fc800078e0a05 */
[----:B------:R-:W-:-:S05]  /*4dd0*/  IMAD R5, R2, -0x2, R5 ;  /* 0xfffffffe02057824 */ /* 0x000fca00078e0205 */
[----:B------:R-:W-:Y:S02]  /*4de0*/  VIADDMNMX R12, R5, R20, R12, PT ;  /* 0x00000014050c7246 */ /* 0x000fe4000380010c */
[----:B------:R-:W-:-:S07]  /*4df0*/  VIMNMX R14, R14, R5, !PT ;  /* 0x000000050e0e7248 */ /* 0x000fce0007fe0100 */
.L_x_1456:
        /* <DEDUP_REMOVED lines=33> */
[----:B------:R-:W2:Y:S01]  /*5010*/  SHFL.BFLY PT, R5, R6, 0x2, 0x1f ;  /* 0x0c401f0006057f89 */ /* 0x000ea200000e0000 */
        /* <DEDUP_REMOVED lines=12> */
[----:B--2---:R-:W-:Y:S02]  /*50e0*/  FMNMX.FTZ R7, R6, R5, !PT ;  /* 0x0000000506077209 */ /* 0x004fe40007810000 */
[----:B------:R-:W-:Y:S02]  /*50f0*/  FMNMX.FTZ R6, R154, R11, !PT ;  /* 0x0000000b9a067209 */ /* 0x000fe40007810000 */
[----:B------:R-:W-:Y:S01]  /*5100*/  ISETP.LT.OR P4, PT, R12, 0x22, P4 ;  /* 0x000000220c00780c */ /* 0x000fe20002781670 */
[----:B------:R-:W2:Y:S01]  /*5110*/  SHFL.BFLY PT, R20, R7, 0x1, 0x1f ;  /* 0x0c201f0007147f89 */ /* 0x000ea200000e0000 */
        /* <DEDUP_REMOVED lines=12> */
[----:B--2---:R-:W-:Y:S01]  /*51e0*/  FMNMX.FTZ R5, R7, R20, !PT ;  /* 0x0000001407057209 */ /* 0x004fe20007810000 */
        /* <DEDUP_REMOVED lines=18> */
[--C-:B------:R-:W-:Y:S01]  /*5310*/  FFMA.FTZ R21, R165, UR40, -R6.reuse ;  /* 0x00000028a5157c23 */ /* 0x100fe20008010806 */
        /* <DEDUP_REMOVED lines=23> */
[----:B------:R-:W-:Y:S04]  /*5490*/  MUFU.EX2 R13, R13 ;  /* 0x0000000d000d7308 */ /* 0x000fe80000000800 */
[----:B------:R-:W2:Y:S04]  /*54a0*/  SHFL.BFLY PT, R160, R157, 0x2, 0x1f ;  /* 0x0c401f009da07f89 */ /* 0x000ea800000e0000 */
[----:B------:R-:W-:Y:S08]  /*54b0*/  MUFU.EX2 R14, R153 ;  /* 0x00000099000e7308 */ /* 0x000ff00000000800 */
[----:B------:R3:W-:Y:S08]  /*54c0*/  MUFU.EX2 R153, R165 ;  /* 0x000000a500997308 */ /* 0x0007f00000000800 */
[----:B------:R-:W-:Y:S01]  /*54d0*/  MUFU.EX2 R12, R12 ;  /* 0x0000000c000c7308 */ /* 0x000fe20000000800 */
[----:B---3--:R-:W-:-:S01]  /*54e0*/  FFMA.FTZ R165, R180, UR40, -R6 ;  /* 0x00000028b4a57c23 */ /* 0x008fc20008010806 */
[----:B--2---:R-:W-:Y:S01]  /*54f0*/  FMNMX.FTZ R168, R157, R160, !PT ;  /* 0x000000a09da87209 */ /* 0x004fe20007810000 */
[----:B------:R-:W-:-:S01]  /*5500*/  FFMA.FTZ R157, R172, UR40, -R6 ;  /* 0x00000028ac9d7c23 */ /* 0x000fc20008010806 */
[----:B------:R-:W-:-:S04]  /*5510*/  FFMA.FTZ R160, R176, UR40, -R6 ;  /* 0x00000028b0a07c23 */ /* 0x000fc80008010806 */
        /* <DEDUP_REMOVED lines=10> */
[----:B------:R-:W-:Y:S03]  /*55c0*/  MUFU.EX2 R157, R157 ;  /* 0x0000009d009d7308 */ /* 0x000fe60000000800 */
[----:B------:R-:W-:-:S05]  /*55d0*/  FSEL R172, R172, RZ, P1 ;  /* 0x000000ffacac7208 */ /* 0x000fca0000800000 */
[--C-:B------:R-:W-:Y:S01]  /*55e0*/  FFMA.FTZ R173, R154, UR40, -R172.reuse ;  /* 0x000000289aad7c23 */ /* 0x100fe200080108ac */
[----:B------:R-:W-:-:S01]  /*55f0*/  FFMA.FTZ R154, R158, UR40, -R172 ;  /* 0x000000289e9a7c23 */ /* 0x000fc200080108ac */
[--C-:B------:R-:W-:Y:S01]  /*5600*/  FFMA.FTZ R158, R166, UR40, -R172.reuse ;  /* 0x00000028a69e7c23 */ /* 0x100fe200080108ac */
[----:B------:R-:W-:Y:S01]  /*5610*/  FSEL R166, R6, RZ, P1 ;  /* 0x000000ff06a67208 */ /* 0x000fe20000800000 */
[----:B------:R-:W2:Y:S01]  /*5620*/  MUFU.EX2 R169, R169 ;  /* 0x000000a900a97308 */ /* 0x000ea20000000800 */
[----:B------:R-:W-:-:S01]  /*5630*/  FFMA.FTZ R168, R155, UR40, -R172 ;  /* 0x000000289ba87c23 */ /* 0x000fc200080108ac */
[--C-:B------:R-:W-:Y:S01]  /*5640*/  FFMA.FTZ R159, R159, UR40, -R172.reuse ;  /* 0x000000289f9f7c23 */ /* 0x100fe200080108ac */
[----:B------:R-:W-:-:S01]  /*5650*/  FFMA.FTZ R155, R162, UR40, -R172 ;  /* 0x00000028a29b7c23 */ /* 0x000fc200080108ac */
[----:B------:R-:W-:Y:S01]  /*5660*/  FADD.FTZ R166, -R166, R11 ;  /* 0x0000000ba6a67221 */ /* 0x000fe20000010100 */
[----:B------:R-:W-:-:S01]  /*5670*/  FFMA.FTZ R162, R163, UR40, -R172 ;  /* 0x00000028a3a27c23 */ /* 0x000fc200080108ac */
[--C-:B------:R-:W-:Y:S01]  /*5680*/  FFMA.FTZ R163, R167, UR40, -R172.reuse ;  /* 0x00000028a7a37c23 */ /* 0x100fe200080108ac */
[----:B------:R-:W-:-:S01]  /*5690*/  FFMA.FTZ R11, R170, UR40, -R172 ;  /* 0x00000028aa0b7c23 */ /* 0x000fc200080108ac */
[----:B------:R-:W-:Y:S01]  /*56a0*/  FMUL.FTZ R166, R166, UR40 ;  /* 0x00000028a6a67c20 */ /* 0x000fe20008410000 */
[----:B------:R-:W-:Y:S01]  /*56b0*/  MUFU.EX2 R173, R173 ;  /* 0x000000ad00ad7308 */ /* 0x000fe20000000800 */
[----:B------:R-:W-:-:S01]  /*56c0*/  FFMA.FTZ R170, R171, UR40, -R172 ;  /* 0x00000028abaa7c23 */ /* 0x000fc200080108ac */
[--C-:B------:R-:W-:Y:S01]  /*56d0*/  FFMA.FTZ R174, R174, UR40, -R172.reuse ;  /* 0x00000028aeae7c23 */ /* 0x100fe200080108ac */
[----:B------:R-:W-:-:S01]  /*56e0*/  FFMA.FTZ R175, R175, UR40, -R172 ;  /* 0x00000028afaf7c23 */ /* 0x000fc200080108ac */
[--C-:B------:R-:W-:Y:S01]  /*56f0*/  FFMA.FTZ R179, R179, UR40, -R172.reuse ;  /* 0x00000028b3b37c23 */ /* 0x100fe200080108ac */
[----:B------:R-:W-:-:S03]  /*5700*/  FFMA.FTZ R182, R182, UR40, -R172 ;  /* 0x00000028b6b67c23 */ /* 0x000fc600080108ac */
        /* <DEDUP_REMOVED lines=12> */
[----:B------:R-:W-:Y:S01]  /*57d0*/  FMUL.FTZ R37, R37, R169 ;  /* 0x000000a925257220 */ /* 0x000fe20000410000 */
[----:B------:R-:W-:-:S01]  /*57e0*/  FADD.FTZ R171, R12, R171 ;  /* 0x000000ab0cab7221 */ /* 0x000fc20000010000 */
        /* <DEDUP_REMOVED lines=20> */
[----:B------:R-:W-:Y:S01]  /*5930*/  FFMA.FTZ R167, R178, UR40, -R172 ;  /* 0x00000028b2a77c23 */ /* 0x000fe200080108ac */
[----:B------:R-:W-:-:S01]  /*5940*/  FADD.FTZ R178, R14, R171 ;  /* 0x000000ab0eb27221 */ /* 0x000fc20000010000 */
[----:B------:R-:W-:Y:S01]  /*5950*/  FFMA.FTZ R172, R183, UR40, -R172 ;  /* 0x00000028b7ac7c23 */ /* 0x000fe200080108ac */
[-C--:B------:R-:W-:Y:S01]  /*5960*/  FMUL.FTZ R68, R68, R169.reuse ;  /* 0x000000a944447220 */ /* 0x080fe20000410000 */
[----:B------:R-:W-:Y:S01]  /*5970*/  FMUL.FTZ R69, R69, R169 ;  /* 0x000000a945457220 */ /* 0x000fe20000410000 */
[----:B------:R-:W-:-:S01]  /*5980*/  FADD.FTZ R177, R15, R178 ;  /* 0x000000b20fb17221 */ /* 0x000fc20000010000 */
[----:B------:R-:W4:Y:S01]  /*5990*/  MUFU.EX2 R162, R162 ;  /* 0x000000a200a27308 */ /* 0x000f220000000800 */
        /* <DEDUP_REMOVED lines=13> */
[----:B------:R-:W-:Y:S01]  /*5a70*/  FMUL.FTZ R85, R85, R169 ;  /* 0x000000a955557220 */ /* 0x000fe20000410000 */
[----:B------:R-:W-:Y:S01]  /*5a80*/  F2FP.SATFINITE.E4M3.F32.PACK_AB_MERGE_C R154, R15, R14, R20 ;  /* 0x0000000e0f9a723e */ /* 0x000fe20004807014 */
[----:B------:R-:W2:Y:S01]  /*5a90*/  MUFU.EX2 R163, R163 ;  /* 0x000000a300a37308 */ /* 0x000ea20000000800 */
        /* <DEDUP_REMOVED lines=22> */
[----:B------:R-:W-:Y:S01]  /*5c00*/  FMUL.FTZ R113, R113, R169 ;  /* 0x000000a971717220 */ /* 0x000fe20000410000 */
        /* <DEDUP_REMOVED lines=10> */
[-C--:B------:R-:W-:Y:S01]  /*5cb0*/  FMUL.FTZ R128, R128, R169.reuse ;  /* 0x000000a980807220 */ /* 0x080fe20000410000 */
[-C--:B------:R-:W-:Y:S01]  /*5cc0*/  FMUL.FTZ R129, R129, R169.reuse ;  /* 0x000000a981817220 */ /* 0x080fe20000410000 */
[-C--:B------:R-:W-:Y:S01]  /*5cd0*/  FMUL.FTZ R132, R132, R169.reuse ;  /* 0x000000a984847220 */ /* 0x080fe20000410000 */
[-C--:B------:R-:W-:Y:S01]  /*5ce0*/  FMUL.FTZ R133, R133, R169.reuse ;  /* 0x000000a985857220 */ /* 0x080fe20000410000 */
[-C--:B------:R-:W-:Y:S01]  /*5cf0*/  FMUL.FTZ R136, R136, R169.reuse ;  /* 0x000000a988887220 */ /* 0x080fe20000410000 */
[----:B------:R-:W-:Y:S01]  /*5d00*/  FMUL.FTZ R137, R137, R169 ;  /* 0x000000a989897220 */ /* 0x000fe20000410000 */
[----:B------:R3:W5:Y:S01]  /*5d10*/  MUFU.EX2 R4, R175 ;  /* 0x000000af00047308 */ /* 0x0007620000000800 */
        /* <DEDUP_REMOVED lines=9> */
[----:B----4-:R-:W-:Y:S01]  /*5db0*/  F2FP.SATFINITE.E4M3.F32.PACK_AB_MERGE_C R157, R164, R157, RZ ;  /* 0x0000009da49d723e */ /* 0x010fe200048070ff */
[----:B------:R-:W-:Y:S01]  /*5dc0*/  FMUL.FTZ R26, R26, R166 ;  /* 0x000000a61a1a7220 */ /* 0x000fe20000410000 */
[----:B------:R-:W-:Y:S01]  /*5dd0*/  F2FP.SATFINITE.E4M3.F32.PACK_AB_MERGE_C R155, R162, R155, R163 ;  /* 0x0000009ba29b723e */ /* 0x000fe200048070a3 */
[----:B------:R-:W-:-:S01]  /*5de0*/  FADD.FTZ R175, R164, R175 ;  /* 0x000000afa4af7221 */ /* 0x000fc20000010000 */
[----:B------:R-:W-:Y:S01]  /*5df0*/  F2FP.SATFINITE.E4M3.F32.PACK_AB_MERGE_C R156, R153, R156, R157 ;  /* 0x0000009c999c723e */ /* 0x000fe2000480709d */
[----:B------:R-:W-:Y:S01]  /*5e00*/  FMUL.FTZ R27, R27, R166 ;  /* 0x000000a61b1b7220 */ /* 0x000fe20000410000 */
[----:B------:R-:W3:Y:S01]  /*5e10*/  MUFU.EX2 R167, R167 ;  /* 0x000000a700a77308 */ /* 0x000ee20000000800 */
[----:B-----5:R-:W-:-:S01]  /*5e20*/  FADD.FTZ R176, R4, R177 ;  /* 0x000000b104b07221 */ /* 0x020fc20000010000 */
[----:B------:R-:W-:Y:S01]  /*5e30*/  F2FP.SATFINITE.E4M3.F32.PACK_AB_MERGE_C R177, R12, R13, RZ ;  /* 0x0000000d0cb1723e */ /* 0x000fe200048070ff */
[-C--:B------:R-:W-:Y:S01]  /*5e40*/  FMUL.FTZ R30, R30, R166.reuse ;  /* 0x000000a61e1e7220 */ /* 0x080fe20000410000 */
[----:B------:R-:W-:Y:S01]  /*5e50*/  F2FP.SATFINITE.E4M3.F32.PACK_AB_MERGE_C R153, R168, R173, R159 ;  /* 0x000000ada899723e */ /* 0x000fe2000480709f */
[----:B------:R-:W-:Y:S01]  /*5e60*/  FMUL.FTZ R31, R31, R166 ;  /* 0x000000a61f1f7220 */ /* 0x000fe20000410000 */
[----:B------:R-:W-:Y:S01]  /*5e70*/  F2FP.SATFINITE.E4M3.F32.PACK_AB_MERGE_C R152, R7, R152, R177 ;  /* 0x000000980798723e */ /* 0x000fe200048070b1 */
[----:B------:R-:W-:Y:S01]  /*5e80*/  FMUL.FTZ R34, R34, R166 ;  /* 0x000000a622227220 */ /* 0x000fe20000410000 */
[----:B------:R-:W4:Y:S01]  /*5e90*/  MUFU.EX2 R161, R161 ;  /* 0x000000a100a17308 */ /* 0x000f220000000800 */
        /* <DEDUP_REMOVED lines=37> */
[----:B------:R-:W-:Y:S01]  /*60f0*/  F2FP.SATFINITE.E4M3.F32.PACK_AB_MERGE_C R157, R170, R11, R12 ;  /* 0x0000000baa9d723e */ /* 0x000fe2000480700c */
        /* <DEDUP_REMOVED lines=8> */
[-C--:B------:R-:W-:Y:S01]  /*6180*/  FMUL.FTZ R102, R102, R166.reuse ;  /* 0x000000a666667220 */ /* 0x080fe20000410000 */
[-C--:B------:R-:W-:Y:S01]  /*6190*/  FMUL.FTZ R103, R103, R166.reuse ;  /* 0x000000a667677220 */ /* 0x080fe20000410000 */
[C---:B--2---:R-:W-:Y:S01]  /*61a0*/  F2FP.SATFINITE.E4M3.F32.PACK_AB_MERGE_C R158, R10.reuse, R165, RZ ;  /* 0x000000a50a9e723e */ /* 0x044fe200048070ff */
[----:B------:R-:W-:Y:S01]  /*61b0*/  FADD.FTZ R3, R10, R21 ;  /* 0x000000150a037221 */ /* 0x000fe20000010000 */
[-C--:B------:R-:W-:Y:S01]  /*61c0*/  FMUL.FTZ R106, R106, R166.reuse ;  /* 0x000000a66a6a7220 */ /* 0x080fe20000410000 */
[----:B------:R-:W-:Y:S01]  /*61d0*/  FMUL.FTZ R107, R107, R166 ;  /* 0x000000a66b6b7220 */ /* 0x000fe20000410000 */
[----:B------:R-:W-:Y:S01]  /*61e0*/  F2FP.SATFINITE.E4M3.F32.PACK_AB_MERGE_C R158, R161, R160, R158 ;  /* 0x000000a0a19e723e */ /* 0x000fe2000480709e */
[-C--:B------:R-:W-:Y:S01]  /*61f0*/  FMUL.FTZ R110, R110, R166.reuse ;  /* 0x000000a66e6e7220 */ /* 0x080fe20000410000 */
[-C--:B------:R-:W-:Y:S01]  /*6200*/  FMUL.FTZ R111, R111, R166.reuse ;  /* 0x000000a66f6f7220 */ /* 0x080fe20000410000 */
[----:B------:R-:W-:Y:S01]  /*6210*/  FMUL.FTZ R114, R114, R166 ;  /* 0x000000a672727220 */ /* 0x000fe20000410000 */
[C---:B---3--:R-:W-:Y:S01]  /*6220*/  F2FP.SATFINITE.E4M3.F32.PACK_AB_MERGE_C R182, R171.reuse, R182, RZ ;  /* 0x000000b6abb6723e */ /* 0x048fe200048070ff */
[----:B------:R-:W-:Y:S01]  /*6230*/  FADD.FTZ R4, R171, R4 ;  /* 0x00000004ab047221 */ /* 0x000fe20000010000 */
[-C--:B------:R-:W-:Y:S01]  /*6240*/  FMUL.FTZ R115, R115, R166.reuse ;  /* 0x000000a673737220 */ /* 0x080fe20000410000 */
[-C--:B------:R-:W-:Y:S01]  /*6250*/  FMUL.FTZ R118, R118, R166.reuse ;  /* 0x000000a676767220 */ /* 0x080fe20000410000 */
        /* <DEDUP_REMOVED lines=20> */
.L_x_1460:
[----:B------:R2:W3:Y:S01]  /*63a0*/  SYNCS.PHASECHK.TRANS64.TRYWAIT P1, [UR59+0x28450], R9 ;  /* 0x02845009ff0075a7 */ /* 0x0004e2000802017b */
[----:B------:R-:W-:Y:S05]  /*63b0*/  @!P0 BRA `(.L_x_1461) ;  /* 0x0000000000048947 */ /* 0x000fea0003800000 */
[----:B------:R-:W-:Y:S01]  /*63c0*/  BPT.TRAP 0x1 ;  /* 0x000000040000795c */ /* 0x000fe20000300000 */
.L_x_1461:
[----:B------:R-:W-:Y:S01]  /*63d0*/  VIADD R7, R195, 0x8 ;  /* 0x00000008c3077836 */ /* 0x000fe20000000000 */
[----:B---3--:R-:W-:Y:S06]  /*63e0*/  @P1 BRA `(.L_x_1462) ;  /* 0x0000000000081947 */ /* 0x008fec0003800000 */
[----:B------:R-:W3:Y:S02]  /*63f0*/  SYNCS.PHASECHK.TRANS64.TRYWAIT P1, [UR59+0x28450], R9 ;  /* 0x02845009ff0075a7 */ /* 0x000ee4000802017b */
[----:B---3--:R-:W-:Y:S05]  /*6400*/  @!P1 BRA `(.L_x_1463) ;  /* 0x000000e800b89947 */ /* 0x008fea0003800000 */
.L_x_1462:
        /* <DEDUP_REMOVED lines=14> */
.L_x_1464:
[----:B------:R-:W-:Y:S01]  /*64f0*/  UIADD3 UR59, UR59, 0x28460, URZ ;  /* 0x000284603b3b7890 */ /* 0x000fe2000fffe03f */
[C---:B------:R-:W-:Y:S01]  /*6500*/  ISETP.GT.AND P1, PT, R8.reuse, UR61, PT ;  /* 0x0000003d08007c0c */ /* 0x040fe2000bf24270 */
[----:B------:R-:W-:Y:S02]  /*6510*/  VIADD R8, R8, 0xffffffff ;  /* 0xffffffff08087836 */ /* 0x000fe40000000000 */
[----:B------:R-:W-:Y:S01]  /*6520*/  UPRMT UR59, UR60, 0x654, UR59 ;  /* 0x000006543c3b7896 */ /* 0x000fe2000800003b */
[----:B------:R-:W-:Y:S02]  /*6530*/  IMAD.MOV.U32 R11, RZ, RZ, R6 ;  /* 0x000000ffff0b7224 */ /* 0x000fe400078e0006 */
[----:B---3--:R-:W-:-:S06]  /*6540*/  IMAD.MOV.U32 R10, RZ, RZ, R5 ;  /* 0x000000ffff0a7224 */ /* 0x008fcc00078e0005 */
[----:B------:R-:W-:Y:S01]  /*6550*/  SYNCS.ARRIVE.TRANS64.RED.A1T0 RZ, [UR59], RZ ;  /* 0x000000ffffff79a7 */ /* 0x000fe2000810043b */
[----:B------:R-:W-:Y:S05]  /*6560*/  @P1 BRA `(.L_x_1465) ;  /* 0xffffffdc00241947 */ /* 0x000fea000383ffff */
.L_x_1446:
[----:B------:R-:W-:Y:S02]  /*6570*/  UISETP.NE.AND UP1, UPT, UR51, URZ, UPT ;  /* 0x0000003f3300728c */ /* 0x000fe4000bf25270 */
[----:B------:R-:W-:Y:S02]  /*6580*/  UISETP.NE.AND UP0, UPT, UR50, URZ, UPT ;  /* 0x0000003f3200728c */ /* 0x000fe4000bf05270 */
[----:B------:R-:W-:Y:S02]  /*6590*/  UIADD3 UR11, UR38, 0x7f, URZ ;  /* 0x0000007f260b7890 */ /* 0x000fe4000fffe03f */
[----:B------:R-:W-:Y:S02]  /*65a0*/  UIADD3 UR14, UR39, 0x1, -UR43 ;  /* 0x00000001270e7890 */ /* 0x000fe4000fffe82b */
[----:B------:R-:W-:-:S03]  /*65b0*/  PLOP3.LUT P1, PT, PT, PT, UP0, 0x40, 0x0 ;  /* 0x000000000000781c */ /* 0x000fc60003f2e808 */
[----:B------:R-:W-:Y:S01]  /*65c0*/  @UP1 ULDC UR6, c[0x0][0x44c] ;  /* 0x0001130000061ab9 */ /* 0x000fe20000000800 */
[----:B------:R-:W-:Y:S01]  /*65d0*/  @UP1 ULDC UR15, c[0x0][0x450] ;  /* 0x00011400000f1ab9 */ /* 0x000fe20000000800 */
[----:B------:R-:W-:-:S04]  /*65e0*/  UIMAD.WIDE.U32 UR6, UR11, UR6, URZ ;  /* 0x000000060b0672a5 */ /* 0x000fc8000f8e003f */
[----:B------:R-:W-:-:S04]  /*65f0*/  @UP1 USHF.R.U32.HI UR11, URZ, UR15, UR7 ;  /* 0x0000000f3f0b1299 */ /* 0x000fc80008011607 */
[----:B------:R-:W-:-:S04]  /*6600*/  UIADD3 UR11, UR14, UR11, URZ ;  /* 0x0000000b0e0b7290 */ /* 0x000fc8000fffe03f */
[----:B------:R-:W-:Y:S01]  /*6610*/  UIADD3 UR15, UR11, -UR10, URZ ;  /* 0x8000000a0b0f7290 */ /* 0x000fe2000fffe03f */
[----:B------:R-:W-:Y:S11]  /*6620*/  @P1 BRA `(.L_x_1466) ;  /* 0x0000000000501947 */ /* 0x000ff60003800000 */
[----:B------:R-:W-:Y:S02]  /*6630*/  UMOV UR14, UR11 ;  /* 0x0000000b000e7c82 */ /* 0x000fe40008000000 */
[----:B------:R-:W-:-:S06]  /*6640*/  UISETP.GT.AND UP0, UPT, UR14, -0x1, UPT ;  /* 0xffffffff0e00788c */ /* 0x000fcc000bf04270 */
[----:B------:R-:W-:-:S13]  /*6650*/  PLOP3.LUT P1, PT, PT, PT, UP0, 0x80, 0x0 ;  /* 0x000000000000781c */ /* 0x000fda0003f2f008 */
[----:B------:R-:W-:Y:S05]  /*6660*/  @P1 BRA `(.L_x_1467) ;  /* 0x0000000000201947 */ /* 0x000fea0003800000 */
[----:B------:R-:W-:Y:S01]  /*6670*/  ULDC UR18, c[0x0][0x9e4] ;  /* 0x0002790000127ab9 */ /* 0x000fe20000000800 */
[----:B------:R-:W-:Y:S02]  /*6680*/  ULOP3.LUT UR14, URZ, UR14, URZ, 0x33, !UPT ;  /* 0x0000000e3f0e7292 */ /* 0x000fe4000f8e333f */
[----:B------:R-:W-:-:S11]  /*6690*/  UISETP.NE.AND UP0, UPT, UR18, 0x1, UPT ;  /* 0x000000011200788c */ /* 0x000fd6000bf05270 */
[----:B------:R-:W-:Y:S02]  /*66a0*/  @UP0 ULDC.64 UR6, c[0x0][0x9e8] ;  /* 0x00027a0000060ab9 */ /* 0x000fe40000000a00 */
[----:B------:R-:W-:-:S04]  /*66b0*/  UIMAD.WIDE.U32 UR10, UR14, UR6, URZ ;  /* 0x000000060e0a72a5 */ /* 0x000fc8000f8e003f */
[----:B------:R-:W-:-:S04]  /*66c0*/  @UP0 USHF.R.U32.HI UR14, URZ, UR7, UR11 ;  /* 0x000000073f0e0299 */ /* 0x000fc8000801160b */
[----:B------:R-:W-:Y:S01]  /*66d0*/  ULOP3.LUT UR14, URZ, UR14, URZ, 0x33, !UPT ;  /* 0x0000000e3f0e7292 */ /* 0x000fe2000f8e333f */
[----:B------:R-:W-:Y:S11]  /*66e0*/  BRA `(.L_x_1468) ;  /* 0x0000000000147947 */ /* 0x000ff60003800000 */
.L_x_1467:
[----:B------:R-:W-:Y:S02]  /*66f0*/  ULDC UR18, c[0x0][0x9e4] ;  /* 0x0002790000127ab9 */ /* 0x000fe40000000800 */
[----:B------:R-:W-:-:S11]  /*6700*/  UISETP.NE.AND UP0, UPT, UR18, 0x1, UPT ;  /* 0x000000011200788c */ /* 0x000fd6000bf05270 */
[----:B------:R-:W-:Y:S02]  /*6710*/  @UP0 ULDC.64 UR6, c[0x0][0x9e8] ;  /* 0x00027a0000060ab9 */ /* 0x000fe40000000a00 */
[----:B------:R-:W-:-:S04]  /*6720*/  UIMAD.WIDE.U32 UR10, UR14, UR6, URZ ;  /* 0x000000060e0a72a5 */ /* 0x000fc8000f8e003f */
[----:B------:R-:W-:-:S12]  /*6730*/  @UP0 USHF.R.U32.HI UR14, URZ, UR7, UR11 ;  /* 0x000000073f0e0299 */ /* 0x000fd8000801160b */
.L_x_1468:
[----:B------:R-:W-:-:S04]  /*6740*/  UIMAD UR14, UR14, UR18, URZ ;  /* 0x000000120e0e72a4 */ /* 0x000fc8000f8e023f */
[----:B------:R-:W-:-:S04]  /*6750*/  UISETP.LT.AND UP0, UPT, UR15, UR14, UPT ;  /* 0x0000000e0f00728c */ /* 0x000fc8000bf01270 */
[----:B------:R-:W-:-:S12]  /*6760*/  USEL UR15, UR15, UR14, !UP0 ;  /* 0x0000000e0f0f7287 */ /* 0x000fd8000c000000 */
.L_x_1466:
[----:B------:R-:W-:-:S04]  /*6770*/  UIADD3 UR15, UR15, 0x3f, URZ ;  /* 0x0000003f0f0f7890 */ /* 0x000fc8000fffe03f */
[----:B------:R-:W-:-:S04]  /*6780*/  USHF.R.S32.HI UR6, URZ, 0x1f, UR15 ;  /* 0x0000001f3f067899 */ /* 0x000fc8000801140f */
[----:B------:R-:W-:-:S04]  /*6790*/  ULEA.HI UR6, UR6, UR15, URZ, 0x6 ;  /* 0x0000000f06067291 */ /* 0x000fc8000f8f303f */
[----:B------:R-:W-:-:S04]  /*67a0*/  USHF.R.S32.HI UR6, URZ, 0x6, UR6 ;  /* 0x000000063f067899 */ /* 0x000fc80008011406 */
[----:B------:R-:W-:-:S04]  /*67b0*/  UISETP.LT.AND UP0, UPT, UR41, UR6, UPT ;  /* 0x000000062900728c */ /* 0x000fc8000bf01270 */
[----:B------:R-:W-:-:S06]  /*67c0*/  USEL UR58, UR41, UR6, !UP0 ;  /* 0x00000006293a7287 */ /* 0x000fcc000c000000 */
[----:B------:R-:W-:-:S13]  /*67d0*/  ISETP.GE.AND P1, PT, R8, UR58, PT ;  /* 0x0000003a08007c0c */ /* 0x000fda000bf26270 */
[----:B------:R-:W-:Y:S05]  /*67e0*/  @!P1 BRA `(.L_x_1469) ;  /* 0x00000018001c9947 */ /* 0x000fea0003800000 */
[----:B0-2---:R-:W-:Y:S02]  /*67f0*/  IMAD.MOV.U32 R9, RZ, RZ, R6 ;  /* 0x000000ffff097224 */ /* 0x005fe400078e0006 */
[----:B------:R-:W-:-:S07]  /*6800*/  IMAD.MOV.U32 R10, RZ, RZ, R5 ;  /* 0x000000ffff0a7224 */ /* 0x000fce00078e0005 */
.L_x_1480:
[----:B------:R-:W-:Y:S01]  /*6810*/  UIADD3 UR44, UR44, 0x1, URZ ;  /* 0x000000012c2c7890 */ /* 0x000fe2000fffe03f */
[C---:B------:R-:W-:Y:S01]  /*6820*/  ISETP.GT.AND P1, PT, R8.reuse, UR58, PT ;  /* 0x0000003a08007c0c */ /* 0x040fe2000bf24270 */
[----:B------:R-:W-:Y:S02]  /*6830*/  VIADD R8, R8, 0xffffffff ;  /* 0xffffffff08087836 */ /* 0x000fe40000000000 */
[----:B------:R-:W-:-:S04]  /*6840*/  UISETP.NE.AND UP0, UPT, UR44, 0x2, UPT ;  /* 0x000000022c00788c */ /* 0x000fc8000bf05270 */
[----:B------:R-:W-:Y:S02]  /*6850*/  USEL UR6, URZ, 0x1, UP0 ;  /* 0x000000013f067887 */ /* 0x000fe40008000000 */
[----:B------:R-:W-:Y:S02]  /*6860*/  USEL UR44, UR44, URZ, UP0 ;  /* 0x0000003f2c2c7287 */ /* 0x000fe40008000000 */
[----:B------:R-:W-:Y:S01]  /*6870*/  ULOP3.LUT UR45, UR45, UR6, URZ, 0x3c, !UPT ;  /* 0x000000062d2d7292 */ /* 0x000fe2000f8e3c3f */
[----:B0-----:R-:W-:Y:S11]  /*6880*/  @!P0 BRA `(.L_x_1470) ;  /* 0x0000000000048947 */ /* 0x001ff60003800000 */
[----:B------:R-:W-:Y:S01]  /*6890*/  BPT.TRAP 0x1 ;  /* 0x000000040000795c */ /* 0x000fe20000300000 */
.L_x_1470:
[----:B------:R-:W0:Y:S01]  /*68a0*/  S2UR UR57, SR_CgaCtaId ;  /* 0x00000000003979c3 */ /* 0x000e220000008800 */
[----:B------:R-:W-:Y:S01]  /*68b0*/  UMOV UR6, 0x400 ;  /* 0x0000040000067882 */ /* 0x000fe20000000000 */
[----:B------:R-:W-:-:S05]  /*68c0*/  IMAD.U32 R7, RZ, RZ, UR45 ;  /* 0x0000002dff077e24 */ /* 0x000fca000f8e00ff */
[----:B------:R-:W-:Y:S01]  /*68d0*/  SHF.L.U32 R7, R7, 0x1f, RZ ;  /* 0x0000001f07077819 */ /* 0x000fe200000006ff */
[----:B0-----:R-:W-:-:S04]  /*68e0*/  ULEA UR6, UR57, UR6, 0x18 ;  /* 0x0000000639067291 */ /* 0x001fc8000f8ec03f */
[----:B------:R-:W-:-:S09]  /*68f0*/  ULEA UR56, UR44, UR6, 0x3 ;  /* 0x000000062c387291 */ /* 0x000fd2000f8e183f */
[----:B------:R0:W2:Y:S01]  /*6900*/  SYNCS.PHASECHK.TRANS64.TRYWAIT P2, [UR56+0x28430], R7 ;  /* 0x02843007ff0075a7 */ /* 0x0000a20008040178 */
[----:B------:R-:W-:Y:S05]  /*6910*/  @!P0 BRA `(.L_x_1471) ;  /* 0x0000000000048947 */ /* 0x000fea0003800000 */
[----:B------:R-:W-:Y:S01]  /*6920*/  BPT.TRAP 0x1 ;  /* 0x000000040000795c */ /* 0x000fe20000300000 */
.L_x_1471:
[----:B--2---:R-:W-:Y:S05]  /*6930*/  @P2 BRA `(.L_x_1472) ;  /* 0x0000000000082947 */ /* 0x004fea0003800000 */
[----:B------:R-:W2:Y:S02]  /*6940*/  SYNCS.PHASECHK.TRANS64.TRYWAIT P2, [UR56+0x28430], R7 ;  /* 0x02843007ff0075a7 */ /* 0x000ea40008040178 */
[----:B--2---:R-:W-:Y:S05]  /*6950*/  @!P2 BRA `(.L_x_1473) ;  /* 0x000000e4007ca947 */ /* 0x004fea0003800000 */
.L_x_1472:
[----:B------:R-:W-:Y:S01]  /*6960*/  ULEA UR34, UR44, UR52, 0xa ;  /* 0x000000342c227291 */ /* 0x000fe2000f8e503f */
[----:B------:R-:W-:Y:S01]  /*6970*/  WARPGROUP.ARRIVE ;  /* 0x00000000000079c5 */ /* 0x000fe20000000000 */
[----:B------:R-:W-:Y:S01]  /*6980*/  UMOV UR35, 0x40000040 ;  /* 0x4000004000237882 */ /* 0x000fe20000000000 */
[----:B------:R-:W-:Y:S01]  /*6990*/  UMOV UR7, 0x40000040 ;  /* 0x4000004000077882 */ /* 0x000fe20000000000 */
[----:B------:R-:W-:-:S03]  /*69a0*/  UIADD3 UR6, UR34, 0x2, URZ ;  /* 0x0000000222067890 */ /* 0x000fc6000fffe03f */
[----:B-1----:R-:W1:Y:S01]  /*69b0*/  S2R R0, SR_TID.X ;  /* 0x0000000000007919 */ /* 0x002e620000002100 */
        /* <DEDUP_REMOVED lines=40> */
.L_x_1474:
        /* <DEDUP_REMOVED lines=27> */
[----:B------:R-:W-:-:S04]  /*6df0*/  FMNMX.FTZ R6, R162, R5, !PT ;  /* 0x00000005a2067209 */ /* 0x000fc80007810000 */
[----:B------:R-:W-:-:S04]  /*6e00*/  FMNMX.FTZ R11, R163, R6, !PT ;  /* 0x00000006a30b7209 */ /* 0x000fc80007810000 */
[----:B------:R-:W-:-:S04]  /*6e10*/  FMNMX.FTZ R6, R166, R11, !PT ;  /* 0x0000000ba6067209 */ /* 0x000fc80007810000 */
[----:B------:R-:W-:Y:S02]  /*6e20*/  FMNMX.FTZ R11, R167, R6, !PT ;  /* 0x00000006a70b7209 */ /* 0x000fe40007810000 */
[----:B--2---:R-:W-:Y:S02]  /*6e30*/  FMNMX.FTZ R5, R13, R14, !PT ;  /* 0x0000000e0d057209 */ /* 0x004fe40007810000 */
[----:B------:R-:W-:-:S03]  /*6e40*/  FMNMX.FTZ R6, R170, R11, !PT ;  /* 0x0000000baa067209 */ /* 0x000fc60007810000 */
[----:B------:R-:W-:Y:S01]  /*6e50*/  FFMA.FTZ R13, R5, R12, -8 ;  /* 0xc1000000050d7423 */ /* 0x000fe2000001000c */
[----:B------:R-:W-:Y:S01]  /*6e60*/  FMNMX.FTZ R15, R171, R6, !PT ;  /* 0x00000006ab0f7209 */ /* 0x000fe20007810000 */
[----:B------:R-:W-:Y:S02]  /*6e70*/  FADD.FTZ R10, -R5, R10 ;  /* 0x0000000a050a7221 */ /* 0x000fe40000010100 */
[----:B------:R-:W-:-:S01]  /*6e80*/  FFMA.FTZ R12, R156, UR40, -R13 ;  /* 0x000000289c0c7c23 */ /* 0x000fc2000801080d */
[----:B------:R-:W-:Y:S01]  /*6e90*/  FMNMX.FTZ R6, R174, R15, !PT ;  /* 0x0000000fae067209 */ /* 0x000fe20007810000 */
[----:B------:R-:W-:-:S01]  /*6ea0*/  FFMA.FTZ R156, R168, UR40, -R13 ;  /* 0x00000028a89c7c23 */ /* 0x000fc2000801080d */
        /* <DEDUP_REMOVED lines=17> */
[----:B------:R-:W-:Y:S01]  /*6fc0*/  FMUL.FTZ R10, R10, UR40 ;  /* 0x000000280a0a7c20 */ /* 0x000fe20008410000 */
[----:B------:R-:W-:Y:S01]  /*6fd0*/  FMNMX.FTZ R6, R183, R6, !PT ;  /* 0x00000006b7067209 */ /* 0x000fe20007810000 */
[----:B------:R-:W-:Y:S04]  /*6fe0*/  MUFU.EX2 R11, R11 ;  /* 0x0000000b000b7308 */ /* 0x000fe80000000800 */
[----:B------:R-:W2:Y:S04]  /*6ff0*/  SHFL.BFLY PT, R157, R6, 0x2, 0x1f ;  /* 0x0c401f00069d7f89 */ /* 0x000ea800000e0000 */
[----:B------:R-:W3:Y:S08]  /*7000*/  MUFU.EX2 R10, R10 ;  /* 0x0000000a000a7308 */ /* 0x000ef00000000800 */
[----:B------:R-:W4:Y:S08]  /*7010*/  MUFU.EX2 R152, R152 ;  /* 0x0000009800987308 */ /* 0x000f300000000800 */
[----:B------:R-:W5:Y:S01]  /*7020*/  MUFU.EX2 R12, R12 ;  /* 0x0000000c000c7308 */ /* 0x000f620000000800 */
[-C--:B---3--:R-:W-:Y:S01]  /*7030*/  FMUL.FTZ R24, R24, R10.reuse ;  /* 0x0000000a18187220 */ /* 0x088fe20000410000 */
[-C--:B------:R-:W-:Y:S01]  /*7040*/  FMUL.FTZ R25, R25, R10.reuse ;  /* 0x0000000a19197220 */ /* 0x080fe20000410000 */
[----:B------:R-:W-:Y:S01]  /*7050*/  FMUL.FTZ R28, R28, R10 ;  /* 0x0000000a1c1c7220 */ /* 0x000fe20000410000 */
[----:B--2---:R-:W-:Y:S01]  /*7060*/  FMNMX.FTZ R168, R6, R157, !PT ;  /* 0x0000009d06a87209 */ /* 0x004fe20007810000 */
[----:B------:R-:W-:-:S01]  /*7070*/  FFMA.FTZ R157, R169, UR40, -R13 ;  /* 0x00000028a99d7c23 */ /* 0x000fc2000801080d */
[-C--:B------:R-:W-:Y:S01]  /*7080*/  FMUL.FTZ R29, R29, R10.reuse ;  /* 0x0000000a1d1d7220 */ /* 0x080fe20000410000 */
[-C--:B------:R-:W-:Y:S01]  /*7090*/  FMUL.FTZ R32, R32, R10.reuse ;  /* 0x0000000a20207220 */ /* 0x080fe20000410000 */
[----:B------:R-:W-:Y:S01]  /*70a0*/  MUFU.EX2 R15, R15 ;  /* 0x0000000f000f7308 */ /* 0x000fe20000000800 */
[----:B------:R-:W2:Y:S01]  /*70b0*/  SHFL.BFLY PT, R169, R168, 0x1, 0x1f ;  /* 0x0c201f00a8a97f89 */ /* 0x000ea200000e0000 */
        /* <DEDUP_REMOVED lines=23> */
[----:B--2---:R-:W-:Y:S01]  /*7230*/  FMNMX.FTZ R6, R168, R169, !PT ;  /* 0x000000a9a8067209 */ /* 0x004fe20007810000 */
[----:B------:R-:W-:-:S02]  /*7240*/  IMAD.U32 R169, RZ, RZ, UR40 ;  /* 0x00000028ffa97e24 */ /* 0x000fc4000f8e00ff */
[-C--:B------:R-:W-:Y:S01]  /*7250*/  FMUL.FTZ R73, R73, R10.reuse ;  /* 0x0000000a49497220 */ /* 0x080fe20000410000 */
[-C--:B------:R-:W-:Y:S01]  /*7260*/  FMUL.FTZ R76, R76, R10.reuse ;  /* 0x0000000a4c4c7220 */ /* 0x080fe20000410000 */
[----:B------:R-:W-:Y:S01]  /*7270*/  FMUL.FTZ R77, R77, R10 ;  /* 0x0000000a4d4d7220 */ /* 0x000fe20000410000 */
[C---:B------:R-:W-:Y:S01]  /*7280*/  FADD.FTZ R13, -R6.reuse, R9 ;  /* 0x00000009060d7221 */ /* 0x040fe20000010100 */
[----:B------:R-:W-:-:S01]  /*7290*/  FFMA.FTZ R169, R6, R169, -8 ;  /* 0xc100000006a97423 */ /* 0x000fc200000100a9 */
[----:B------:R-:W-:Y:S01]  /*72a0*/  MUFU.EX2 R153, R153 ;  /* 0x0000009900997308 */ /* 0x000fe20000000800 */
        /* <DEDUP_REMOVED lines=11> */
[----:B------:R-:W-:Y:S01]  /*7360*/  FFMA.FTZ R171, R10, R3, R11 ;  /* 0x000000030aab7223 */ /* 0x000fe2000001000b */
[----:B------:R-:W-:-:S01]  /*7370*/  FFMA.FTZ R166, R166, UR40, -R169 ;  /* 0x00000028a6a67c23 */ /* 0x000fc200080108a9 */
[--C-:B------:R-:W-:Y:S01]  /*7380*/  FFMA.FTZ R167, R167, UR40, -R169.reuse ;  /* 0x00000028a7a77c23 */ /* 0x100fe200080108a9 */
[----:B------:R-:W-:-:S01]  /*7390*/  FFMA.FTZ R174, R174, UR40, -R169 ;  /* 0x00000028aeae7c23 */ /* 0x000fc200080108a9 */
[----:B------:R-:W2:Y:S01]  /*73a0*/  MUFU.EX2 R154, R154 ;  /* 0x0000009a009a7308 */ /* 0x000ea20000000800 */
[----:B----4-:R-:W-:-:S01]  /*73b0*/  FADD.FTZ R171, R152, R171 ;  /* 0x000000ab98ab7221 */ /* 0x010fc20000010000 */
[--C-:B------:R-:W-:Y:S01]  /*73c0*/  FFMA.FTZ R175, R175, UR40, -R169.reuse ;  /* 0x00000028afaf7c23 */ /* 0x100fe200080108a9 */
[----:B------:R-:W-:-:S01]  /*73d0*/  FFMA.FTZ R179, R179, UR40, -R169 ;  /* 0x00000028b3b37c23 */ /* 0x000fc200080108a9 */
[----:B------:R-:W-:Y:S01]  /*73e0*/  FFMA.FTZ R182, R182, UR40, -R169 ;  /* 0x00000028b6b67c23 */ /* 0x000fe200080108a9 */
[----:B-----5:R-:W-:-:S01]  /*73f0*/  FADD.FTZ R172, R12, R171 ;  /* 0x000000ab0cac7221 */ /* 0x020fc20000010000 */
[--C-:B------:R-:W-:Y:S01]  /*7400*/  FFMA.FTZ R171, R178, UR40, -R169.reuse ;  /* 0x00000028b2ab7c23 */ /* 0x100fe200080108a9 */
[----:B------:R-:W-:-:S01]  /*7410*/  FFMA.FTZ R169, R183, UR40, -R169 ;  /* 0x00000028b7a97c23 */ /* 0x000fc200080108a9 */
        /* <DEDUP_REMOVED lines=9> */
[----:B--2---:R-:W-:-:S01]  /*74b0*/  FFMA.FTZ R4, R13, R4, R154 ;  /* 0x000000040d047223 */ /* 0x004fc2000001009a */
        /* <DEDUP_REMOVED lines=16> */
[----:B------:R-:W-:Y:S01]  /*75c0*/  FADD.FTZ R177, R15, R172 ;  /* 0x000000ac0fb17221 */ /* 0x000fe20000010000 */
[-C--:B------:R-:W-:Y:S01]  /*75d0*/  FMUL.FTZ R120, R120, R10.reuse ;  /* 0x0000000a78787220 */ /* 0x080fe20000410000 */
[-C--:B------:R-:W-:Y:S01]  /*75e0*/  FMUL.FTZ R121, R121, R10.reuse ;  /* 0x0000000a79797220 */ /* 0x080fe20000410000 */
[-C--:B------:R-:W-:Y:S01]  /*75f0*/  FMUL.FTZ R124, R124, R10.reuse ;  /* 0x0000000a7c7c7220 */ /* 0x080fe20000410000 */
[----:B------:R-:W-:Y:S01]  /*7600*/  FADD.FTZ R172, R14, R177 ;  /* 0x000000b10eac7221 */ /* 0x000fe20000010000 */
[----:B------:R-:W-:Y:S01]  /*7610*/  FMUL.FTZ R125, R125, R10 ;  /* 0x0000000a7d7d7220 */ /* 0x000fe20000410000 */
[----:B------:R-:W4:Y:S01]  /*7620*/  MUFU.EX2 R162, R162 ;  /* 0x000000a200a27308 */ /* 0x000f220000000800 */
[----:B--2---:R-:W-:-:S01]  /*7630*/  FADD.FTZ R176, R173, R176 ;  /* 0x000000b0adb07221 */ /* 0x004fc20000010000 */
[----:B------:R-:W-:Y:S01]  /*7640*/  F2FP.SATFINITE.E4M3.F32.PACK_AB_MERGE_C R173, R173, R158, RZ ;  /* 0x0000009eadad723e */ /* 0x000fe200048070ff */
        /* <DEDUP_REMOVED lines=15> */
[----:B------:R-:W-:Y:S01]  /*7740*/  FMUL.FTZ R149, R149, R10 ;  /* 0x0000000a95957220 */ /* 0x000fe20000410000 */
        /* <DEDUP_REMOVED lines=53> */
[----:B------:R-:W1:Y:S01]  /*7aa0*/  MUFU.EX2 R161, R161 ;  /* 0x000000a100a17308 */ /* 0x000e620000000800 */
[----:B0-----:R-:W-:-:S01]  /*7ab0*/  FADD.FTZ R174, R20, R181 ;  /* 0x000000b514ae7221 */ /* 0x001fc20000010000 */
        /* <DEDUP_REMOVED lines=16> */
[-C--:B------:R-:W-:Y:S01]  /*7bc0*/  FMUL.FTZ R135, R135, R13.reuse ;  /* 0x0000000d87877220 */ /* 0x080fe20000410000 */
[-C--:B------:R-:W-:Y:S01]  /*7bd0*/  FMUL.FTZ R138, R138, R13.reuse ;  /* 0x0000000d8a8a7220 */ /* 0x080fe20000410000 */
[----:B------:R-:W-:Y:S01]  /*7be0*/  FMUL.FTZ R139, R139, R13 ;  /* 0x0000000d8b8b7220 */ /* 0x000fe20000410000 */
[----:B----4-:R-:W-:-:S01]  /*7bf0*/  FADD.FTZ R174, R156, R175 ;  /* 0x000000af9cae7221 */ /* 0x010fc20000010000 */
[----:B--2---:R-:W-:Y:S01]  /*7c00*/  FADD.FTZ R175, R163, R176 ;  /* 0x000000b0a3af7221 */ /* 0x004fe20000010000 */
[----:B------:R-:W-:Y:S01]  /*7c10*/  FMUL.FTZ R142, R142, R13 ;  /* 0x0000000d8e8e7220 */ /* 0x000fe20000410000 */
[----:B------:R-:W0:Y:S01]  /*7c20*/  MUFU.EX2 R160, R160 ;  /* 0x000000a000a07308 */ /* 0x000e220000000800 */
[----:B-----5:R-:W-:-:S01]  /*7c30*/  FADD.FTZ R174, R157, R174 ;  /* 0x000000ae9dae7221 */ /* 0x020fc20000010000 */
[----:B---3--:R-:W-:Y:S01]  /*7c40*/  FADD.FTZ R176, R170, R175 ;  /* 0x000000afaab07221 */ /* 0x008fe20000010000 */
[-C--:B------:R-:W-:Y:S01]  /*7c50*/  FMUL.FTZ R143, R143, R13.reuse ;  /* 0x0000000d8f8f7220 */ /* 0x080fe20000410000 */
[----:B------:R-:W-:Y:S01]  /*7c60*/  FMUL.FTZ R146, R146, R13 ;  /* 0x0000000d92927220 */ /* 0x000fe20000410000 */
[----:B-1----:R-:W-:-:S01]  /*7c70*/  FADD.FTZ R175, R161, R174 ;  /* 0x000000aea1af7221 */ /* 0x002fc20000010000 */
[----:B------:R-:W-:Y:S01]  /*7c80*/  FADD.FTZ R177, R3, R176 ;  /* 0x000000b003b17221 */ /* 0x000fe20000010000 */
[----:B------:R-:W-:Y:S01]  /*7c90*/  F2FP.SATFINITE.E4M3.F32.PACK_AB_MERGE_C R174, R15, R12, RZ ;  /* 0x0000000c0fae723e */ /* 0x000fe200048070ff */
[----:B------:R-:W1:Y:S01]  /*7ca0*/  MUFU.EX2 R171, R171 ;  /* 0x000000ab00ab7308 */ /* 0x000e620000000800 */
[----:B------:R-:W-:-:S01]  /*7cb0*/  FADD.FTZ R175, R164, R175 ;  /* 0x000000afa4af7221 */ /* 0x000fc20000010000 */
[----:B------:R-:W-:Y:S01]  /*7cc0*/  FADD.FTZ R12, R4, R177 ;  /* 0x000000b1040c7221 */ /* 0x000fe20000010000 */
[----:B------:R-:W-:Y:S01]  /*7cd0*/  F2FP.SATFINITE.E4M3.F32.PACK_AB_MERGE_C R161, R164, R161, RZ ;  /* 0x000000a1a4a1723e */ /* 0x000fe200048070ff */
[-C--:B------:R-:W-:Y:S01]  /*7ce0*/  FMUL.FTZ R147, R147, R13.reuse ;  /* 0x0000000d93937220 */ /* 0x080fe20000410000 */
[-C--:B------:R-:W-:Y:S01]  /*7cf0*/  FMUL.FTZ R150, R150, R13.reuse ;  /* 0x0000000d96967220 */ /* 0x080fe20000410000 */
[----:B------:R-:W-:Y:S01]  /*7d00*/  FMUL.FTZ R151, R151, R13 ;  /* 0x0000000d97977220 */ /* 0x000fe20000410000 */
[----:B------:R-:W-:Y:S01]  /*7d10*/  F2FP.SATFINITE.E4M3.F32.PACK_AB_MERGE_C R156, R157, R156, R161 ;  /* 0x0000009c9d9c723e */ /* 0x000fe200048070a1 */
[----:B------:R-:W2:Y:S01]  /*7d20*/  MUFU.EX2 R165, R165 ;  /* 0x000000a500a57308 */ /* 0x000ea20000000800 */
[----:B0-----:R-:W-:-:S01]  /*7d30*/  FADD.FTZ R158, R160, R175 ;  /* 0x000000afa09e7221 */ /* 0x001fc20000010000 */
[----:B------:R-:W-:-:S06]  /*7d40*/  F2FP.SATFINITE.E4M3.F32.PACK_AB_MERGE_C R152, R152, R11, R174 ;  /* 0x0000000b9898723e */ /* 0x000fcc00048070ae */
[----:B------:R-:W0:Y:S01]  /*7d50*/  MUFU.EX2 R172, R179 ;  /* 0x000000b300ac7308 */ /* 0x000e220000000800 */
[----:B-1----:R-:W-:-:S07]  /*7d60*/  FADD.FTZ R15, R171, R12 ;  /* 0x0000000cab0f7221 */ /* 0x002fce0000010000 */
[----:B------:R-:W1:Y:S01]  /*7d70*/  MUFU.EX2 R168, R180 ;  /* 0x000000b400a87308 */ /* 0x000e620000000800 */
[----:B--2---:R-:W-:-:S01]  /*7d80*/  FADD.FTZ R153, R165, R158 ;  /* 0x0000009ea5997221 */ /* 0x004fc20000010000 */
[----:B------:R-:W-:-:S04]  /*7d90*/  F2FP.SATFINITE.E4M3.F32.PACK_AB_MERGE_C R158, R4, R3, RZ ;  /* 0x00000003049e723e */ /* 0x000fc800048070ff */
[----:B------:R-:W-:Y:S02]  /*7da0*/  F2FP.SATFINITE.E4M3.F32.PACK_AB_MERGE_C R157, R170, R163, R158 ;  /* 0x000000a3aa9d723e */ /* 0x000fe4000480709e */
[----:B------:R-:W2:Y:S01]  /*7db0*/  MUFU.EX2 R182, R182 ;  /* 0x000000b600b67308 */ /* 0x000ea20000000800 */
[----:B0-----:R-:W-:-:S07]  /*7dc0*/  FADD.FTZ R15, R172, R15 ;  /* 0x0000000fac0f7221 */ /* 0x001fce0000010000 */
[----:B------:R-:W0:Y:S01]  /*7dd0*/  MUFU.EX2 R169, R169 ;  /* 0x000000a900a97308 */ /* 0x000e220000000800 */
[----:B-1----:R-:W-:-:S01]  /*7de0*/  FADD.FTZ R4, R168, R153 ;  /* 0x00000099a8047221 */ /* 0x002fc20000010000 */
[----:B------:R-:W-:Y:S02]  /*7df0*/  F2FP.SATFINITE.E4M3.F32.PACK_AB_MERGE_C R168, R9, R168, RZ ;  /* 0x000000a809a8723e */ /* 0x000fe400048070ff */
[----:B------:R-:W-:Y:S01]  /*7e00*/  F2FP.SATFINITE.E4M3.F32.PACK_AB_MERGE_C R153, R155, R154, R173 ;  /* 0x0000009a9b99723e */ /* 0x000fe200048070ad */
[----:B------:R-:W-:Y:S01]  /*7e10*/  FADD.FTZ R3, R9, R4 ;  /* 0x0000000409037221 */ /* 0x000fe20000010000 */
[----:B------:R-:W-:Y:S02]  /*7e20*/  F2FP.SATFINITE.E4M3.F32.PACK_AB_MERGE_C R155, R162, R159, R166 ;  /* 0x0000009fa29b723e */ /* 0x000fe400048070a6 */
[----:B------:R-:W-:Y:S01]  /*7e30*/  F2FP.SATFINITE.E4M3.F32.PACK_AB_MERGE_C R154, R21, R14, R20 ;  /* 0x0000000e159a723e */ /* 0x000fe20004807014 */
[----:B--2---:R-:W-:-:S01]  /*7e40*/  FADD.FTZ R12, R182, R15 ;  /* 0x0000000fb60c7221 */ /* 0x004fc20000010000 */
[----:B------:R-:W-:-:S02]  /*7e50*/  F2FP.SATFINITE.E4M3.F32.PACK_AB_MERGE_C R158, R165, R160, R168 ;  /* 0x000000a0a59e723e */ /* 0x000fc400048070a8 */
[C---:B0-----:R-:W-:Y:S01]  /*7e60*/  F2FP.SATFINITE.E4M3.F32.PACK_AB_MERGE_C R182, R169.reuse, R182, RZ ;  /* 0x000000b6a9b6723e */ /* 0x041fe200048070ff */
[----:B------:R-:W-:-:S03]  /*7e70*/  FADD.FTZ R4, R169, R12 ;  /* 0x0000000ca9047221 */ /* 0x000fc60000010000 */
[----:B------:R-:W-:Y:S01]  /*7e80*/  F2FP.SATFINITE.E4M3.F32.PACK_AB_MERGE_C R159, R172, R171, R182 ;  /* 0x000000abac9f723e */ /* 0x000fe200048070b6 */
[----:B------:R-:W-:Y:S06]  /*7e90*/  @!P0 BRA `(.L_x_1475) ;  /* 0x0000000000048947 */ /* 0x000fec0003800000 */
[----:B------:R-:W-:Y:S01]  /*7ea0*/  BPT.TRAP 0x1 ;  /* 0x000000040000795c */ /* 0x000fe20000300000 */
.L_x_1475:
[----:B------:R0:W1:Y:S01]  /*7eb0*/  SYNCS.PHASECHK.TRANS64.TRYWAIT P2, [UR56+0x28450], R7 ;  /* 0x02845007ff0075a7 */ /* 0x0000620008040178 */
[----:B------:R-:W-:Y:S05]  /*7ec0*/  @!P0 BRA `(.L_x_1476) ;  /* 0x0000000000048947 */ /* 0x000fea0003800000 */
[----:B------:R-:W-:Y:S01]  /*7ed0*/  BPT.TRAP 0x1 ;  /* 0x000000040000795c */ /* 0x000fe20000300000 */
.L_x_1476:
[----:B------:R-:W-:Y:S01]  /*7ee0*/  VIADD R9, R194, 0x8 ;  /* 0x00000008c2097836 */ /* 0x000fe20000000000 */
[----:B-1----:R-:W-:Y:S06]  /*7ef0*/  @P2 BRA `(.L_x_1477) ;  /* 0x0000000000082947 */ /* 0x002fec0003800000 */
[----:B------:R-:W1:Y:S02]  /*7f00*/  SYNCS.PHASECHK.TRANS64.TRYWAIT P2, [UR56+0x28450], R7 ;  /* 0x02845007ff0075a7 */ /* 0x000e640008040178 */
[----:B-1----:R-:W-:Y:S05]  /*7f10*/  @!P2 BRA `(.L_x_1478) ;  /* 0x000000d00024a947 */ /* 0x002fea0003800000 */
.L_x_1477:
        /* <DEDUP_REMOVED lines=14> */
.L_x_1479:
[----:B------:R-:W-:Y:S01]  /*8000*/  UIADD3 UR56, UR56, 0x28460, URZ ;  /* 0x0002846038387890 */ /* 0x000fe2000fffe03f */
[----:B------:R-:W-:Y:S02]  /*8010*/  IMAD.MOV.U32 R9, RZ, RZ, R6 ;  /* 0x000000ffff097224 */ /* 0x000fe400078e0006 */
[----:B-1----:R-:W-:Y:S01]  /*8020*/  IMAD.MOV.U32 R10, RZ, RZ, R5 ;  /* 0x000000ffff0a7224 */ /* 0x002fe200078e0005 */
[----:B------:R-:W-:-:S09]  /*8030*/  UPRMT UR56, UR57, 0x654, UR56 ;  /* 0x0000065439387896 */ /* 0x000fd20008000038 */
[----:B------:R-:W-:Y:S01]  /*8040*/  SYNCS.ARRIVE.TRANS64.RED.A1T0 RZ, [UR56], RZ ;  /* 0x000000ffffff79a7 */ /* 0x000fe20008100438 */
[----:B------:R-:W-:Y:S05]  /*8050*/  @P1 BRA `(.L_x_1480) ;  /* 0xffffffe400ec1947 */ /* 0x000fea000383ffff */
.L_x_1469:
[----:B------:R-:W-:-:S13]  /*8060*/  ISETP.GE.AND P1, PT, R8, UR41, PT ;  /* 0x0000002908007c0c */ /* 0x000fda000bf26270 */
[----:B------:R-:W-:Y:S05]  /*8070*/  @!P1 BRA `(.L_x_1481) ;  /* 0x0000002000ec9947 */ /* 0x000fea0003800000 */
[----:B------:R-:W-:Y:S01]  /*8080*/  IMAD.MOV.U32 R11, RZ, RZ, R6 ;  /* 0x000000ffff0b7224 */ /* 0x000fe200078e0006 */
[----:B------:R-:W-:Y:S01]  /*8090*/  ULDC UR56, c[0x0][0x9e4] ;  /* 0x0002790000387ab9 */ /* 0x000fe20000000800 */
[----:B------:R-:W-:Y:S01]  /*80a0*/  IMAD.MOV.U32 R10, RZ, RZ, R5 ;  /* 0x000000ffff0a7224 */ /* 0x000fe200078e0005 */
[----:B------:R-:W-:Y:S01]  /*80b0*/  ULDC UR58, c[0x0][0x9dc] ;  /* 0x00027700003a7ab9 */ /* 0x000fe20000000800 */
[----:B------:R-:W-:-:S05]  /*80c0*/  ULDC UR57, c[0x0][0x9e0] ;  /* 0x0002780000397ab9 */ /* 0x000fca0000000800 */
.L_x_1500:
[----:B------:R-:W-:-:S04]  /*80d0*/  UIADD3 UR44, UR44, 0x1, URZ ;  /* 0x000000012c2c7890 */ /* 0x000fc8000fffe03f */
[----:B------:R-:W-:-:S04]  /*80e0*/  UISETP.NE.AND UP0, UPT, UR44, 0x2, UPT ;  /* 0x000000022c00788c */ /* 0x000fc8000bf05270 */
[----:B------:R-:W-:Y:S02]  /*80f0*/  USEL UR6, URZ, 0x1, UP0 ;  /* 0x000000013f067887 */ /* 0x000fe40008000000 */
[----:B------:R-:W-:Y:S02]  /*8100*/  USEL UR44, UR44, URZ, UP0 ;  /* 0x0000003f2c2c7287 */ /* 0x000fe40008000000 */
[----:B------:R-:W-:Y:S01]  /*8110*/  ULOP3.LUT UR45, UR45, UR6, URZ, 0x3c, !UPT ;  /* 0x000000062d2d7292 */ /* 0x000fe2000f8e3c3f */
[----:B------:R-:W-:Y:S11]  /*8120*/  @!P0 BRA `(.L_x_1482) ;  /* 0x0000000000048947 */ /* 0x000ff60003800000 */
[----:B------:R-:W-:Y:S01]  /*8130*/  BPT.TRAP 0x1 ;  /* 0x000000040000795c */ /* 0x000fe20000300000 */
.L_x_1482:
[----:B------:R-:W3:Y:S01]  /*8140*/  S2UR UR60, SR_CgaCtaId ;  /* 0x00000000003c79c3 */ /* 0x000ee20000008800 */
[----:B------:R-:W-:Y:S01]  /*8150*/  UMOV UR6, 0x400 ;  /* 0x0000040000067882 */ /* 0x000fe20000000000 */
[----:B0-2---:R-:W-:-:S05]  /*8160*/  IMAD.U32 R9, RZ, RZ, UR45 ;  /* 0x0000002dff097e24 */ /* 0x005fca000f8e00ff */
[----:B------:R-:W-:Y:S01]  /*8170*/  SHF.L.U32 R9, R9, 0x1f, RZ ;  /* 0x0000001f09097819 */ /* 0x000fe200000006ff */
[----:B---3--:R-:W-:-:S04]  /*8180*/  ULEA UR6, UR60, UR6, 0x18 ;  /* 0x000000063c067291 */ /* 0x008fc8000f8ec03f */
[----:B------:R-:W-:-:S09]  /*8190*/  ULEA UR59, UR44, UR6, 0x3 ;  /* 0x000000062c3b7291 */ /* 0x000fd2000f8e183f */
[----:B------:R0:W2:Y:S01]  /*81a0*/  SYNCS.PHASECHK.TRANS64.TRYWAIT P1, [UR59+0x28430], R9 ;  /* 0x02843009ff0075a7 */ /* 0x0000a2000802017b */
[----:B------:R-:W-:Y:S05]  /*81b0*/  @!P0 BRA `(.L_x_1483) ;  /* 0x0000000000048947 */ /* 0x000fea0003800000 */
[----:B------:R-:W-:Y:S01]  /*81c0*/  BPT.TRAP 0x1 ;  /* 0x000000040000795c */ /* 0x000fe20000300000 */
.L_x_1483:
[----:B--2---:R-:W-:Y:S05]  /*81d0*/  @P1 BRA `(.L_x_1484) ;  /* 0x0000000000081947 */ /* 0x004fea0003800000 */
[----:B------:R-:W2:Y:S02]  /*81e0*/  SYNCS.PHASECHK.TRANS64.TRYWAIT P1, [UR59+0x28430], R9 ;  /* 0x02843009ff0075a7 */ /* 0x000ea4000802017b */
[----:B--2---:R-:W-:Y:S05]  /*81f0*/  @!P1 BRA `(.L_x_1485) ;  /* 0x000000cc00849947 */ /* 0x004fea0003800000 */
.L_x_1484:
        /* <DEDUP_REMOVED lines=46> */
.L_x_1486:
[----:B------:R-:W-:Y:S01]  /*84e0*/  UISETP.NE.AND UP1, UPT, UR51, URZ, UPT ;  /* 0x0000003f3300728c */ /* 0x000fe2000bf25270 */
[----:B------:R-:W-:Y:S01]  /*84f0*/  VIADD R12, R17, UR38 ;  /* 0x00000026110c7c36 */ /* 0x000fe20008000000 */
[----:B------:R-:W-:Y:S01]  /*8500*/  UISETP.NE.AND UP0, UPT, UR50, URZ, UPT ;  /* 0x0000003f3200728c */ /* 0x000fe2000bf05270 */
[----:B------:R-:W-:-:S03]  /*8510*/  IMAD.U32 R6, RZ, RZ, UR43 ;  /* 0x0000002bff067e24 */ /* 0x000fc6000f8e00ff */
        /* <DEDUP_REMOVED lines=34> */
.L_x_1489:
[----:B------:R-:W-:-:S05]  /*8740*/  IMAD.U32 R196, RZ, RZ, UR56 ;  /* 0x00000038ffc47e24 */ /* 0x000fca000f8e00ff */
[----:B------:R-:W-:-:S13]  /*8750*/  ISETP.NE.AND P1, PT, R196, 0x1, PT ;  /* 0x00000001c400780c */ /* 0x000fda0003f25270 */
[----:B------:R-:W2:Y:S02]  /*8760*/  @P1 LDC.64 R6, c[0x0][0x9e8] ;  /* 0x00027a00ff061b82 */ /* 0x000ea40000000a00 */
[----:B--2---:R-:W-:-:S05]  /*8770*/  @P1 IMAD.HI.U32 R6, R13, R6, RZ ;  /* 0x000000060d061227 */ /* 0x004fca00078e00ff */
[----:B------:R-:W-:-:S07]  /*8780*/  @P1 SHF.R.U32.HI R13, RZ, R7, R6 ;  /* 0x00000007ff0d1219 */ /* 0x000fce0000011606 */
.L_x_1490:
[----:B------:R-:W-:Y:S05]  /*8790*/  BSYNC B0 ;  /* 0x0000000000007941 */ /* 0x000fea0003800000 */
.L_x_1488:
[----:B------:R-:W-:-:S04]  /*87a0*/  IMAD R13, R13, R196, -R5 ;  /* 0x000000c40d0d7224 */ /* 0x000fc800078e0a05 */
[----:B------:R-:W-:-:S05]  /*87b0*/  IMAD R13, R2, -0x2, R13 ;  /* 0xfffffffe020d7824 */ /* 0x000fca00078e020d */
[----:B------:R-:W-:Y:S02]  /*87c0*/  VIADDMNMX R14, R13, R196, R14, PT ;  /* 0x000000c40d0e7246 */ /* 0x000fe4000380010e */
[----:B------:R-:W-:-:S07]  /*87d0*/  VIMNMX R15, R15, R13, !PT ;  /* 0x0000000d0f0f7248 */ /* 0x000fce0007fe0100 */
.L_x_1487:
        /* <DEDUP_REMOVED lines=68> */
.L_x_1493:
[----:B------:R-:W-:-:S05]  /*8c20*/  IMAD.U32 R20, RZ, RZ, UR56 ;  /* 0x00000038ff147e24 */ /* 0x000fca000f8e00ff */
[----:B------:R-:W-:-:S13]  /*8c30*/  ISETP.NE.AND P2, PT, R20, 0x1, PT ;  /* 0x000000011400780c */ /* 0x000fda0003f45270 */
[----:B------:R-:W2:Y:S02]  /*8c40*/  @P2 LDC.64 R6, c[0x0][0x9e8] ;  /* 0x00027a00ff062b82 */ /* 0x000ea40000000a00 */
[----:B--2---:R-:W-:-:S05]  /*8c50*/  @P2 IMAD.HI.U32 R6, R15, R6, RZ ;  /* 0x000000060f062227 */ /* 0x004fca00078e00ff */
[----:B------:R-:W-:-:S07]  /*8c60*/  @P2 SHF.R.U32.HI R15, RZ, R7, R6 ;  /* 0x00000007ff0f2219 */ /* 0x000fce0000011606 */
.L_x_1494:
[----:B------:R-:W-:Y:S05]  /*8c70*/  BSYNC B0 ;  /* 0x0000000000007941 */ /* 0x000fea0003800000 */
.L_x_1492:
[----:B------:R-:W-:-:S04]  /*8c80*/  IMAD R5, R15, R20, -R5 ;  /* 0x000000140f057224 */ /* 0x000fc800078e0a05 */
[----:B------:R-:W-:-:S05]  /*8c90*/  IMAD R5, R2, -0x2, R5 ;  /* 0xfffffffe02057824 */ /* 0x000fca00078e0205 */
[----:B------:R-:W-:Y:S02]  /*8ca0*/  VIADDMNMX R12, R5, R20, R12, PT ;  /* 0x00000014050c7246 */ /* 0x000fe4000380010c */
[----:B------:R-:W-:-:S07]  /*8cb0*/  VIMNMX R14, R14, R5, !PT ;  /* 0x000000050e0e7248 */ /* 0x000fce0007fe0100 */
.L_x_1491:
        /* <DEDUP_REMOVED lines=346> */
.L_x_1495:
[----:B------:R2:W3:Y:S01]  /*a260*/  SYNCS.PHASECHK.TRANS64.TRYWAIT P1, [UR59+0x28450], R9 ;  /* 0x02845009ff0075a7 */ /* 0x0004e2000802017b */
[----:B------:R-:W-:Y:S05]  /*a270*/  @!P0 BRA `(.L_x_1496) ;  /* 0x0000000000048947 */ /* 0x000fea0003800000 */
[----:B------:R-:W-:Y:S01]  /*a280*/  BPT.TRAP 0x1 ;  /* 0x000000040000795c */ /* 0x000fe20000300000 */
.L_x_1496:
[----:B------:R-:W-:Y:S01]  /*a290*/  VIADD R7, R195, 0x8 ;  /* 0x00000008c3077836 */ /* 0x000fe20000000000 */
[----:B---3--:R-:W-:Y:S06]  /*a2a0*/  @P1 BRA `(.L_x_1497) ;  /* 0x0000000000081947 */ /* 0x008fec0003800000 */
[----:B------:R-:W3:Y:S02]  /*a2b0*/  SYNCS.PHASECHK.TRANS64.TRYWAIT P1, [UR59+0x28450], R9 ;  /* 0x02845009ff0075a7 */ /* 0x000ee4000802017b */
[----:B---3--:R-:W-:Y:S05]  /*a2c0*/  @!P1 BRA `(.L_x_1498) ;  /* 0x000000ac00689947 */ /* 0x008fea0003800000 */
.L_x_1497:
        /* <DEDUP_REMOVED lines=14> */
.L_x_1499:
        /* <DEDUP_REMOVED lines=8> */
.L_x_1481:
[----:B------:R-:W-:Y:S01]  /*a430*/  ULDC.64 UR8, c[0x0][0x9a0] ;  /* 0x0002680000087ab9 */ /* 0x000fe20000000a00 */
[----:B------:R-:W-:Y:S01]  /*a440*/  IMAD.MOV.U32 R10, RZ, RZ, 0x3f800000 ;  /* 0x3f800000ff0a7424 */ /* 0x000fe200078e00ff */
        /* <DEDUP_REMOVED lines=20> */
[----:B0-2---:R-:W-:-:S05]  /*a590*/  IMAD.U32 R9, RZ, RZ, UR7 ;  /* 0x00000007ff097e24 */ /* 0x005fca000f8e00ff */
[----:B------:R0:W2:Y:S01]  /*a5a0*/  @P0 LDG.E R10, desc[UR54][R8.64] ;  /* 0x00000036080a0981 */ /* 0x0000a2000c1e1900 */
[----:B------:R-:W-:Y:S01]  /*a5b0*/  IMAD.U32 R152, RZ, RZ, UR40 ;  /* 0x00000028ff987e24 */ /* 0x000fe2000f8e00ff */
[----:B------:R-:W-:Y:S01]  /*a5c0*/  UIADD3 UR44, UR44, 0x1, URZ ;  /* 0x000000012c2c7890 */ /* 0x000fe2000fffe03f */
[----:B-1----:R-:W-:Y:S01]  /*a5d0*/  IMAD.MOV.U32 R0, RZ, RZ, -0x800000 ;  /* 0xff800000ff007424 */ /* 0x002fe200078e00ff */
[----:B------:R-:W1:Y:S01]  /*a5e0*/  SHFL.BFLY PT, R12, R3, 0x2, 0x1f ;  /* 0x0c401f00030c7f89 */ /* 0x000e6200000e0000 */
[----:B------:R-:W-:Y:S02]  /*a5f0*/  UIADD3 UR46, UR46, 0x1, URZ ;  /* 0x000000012e2e7890 */ /* 0x000fe4000fffe03f */
[----:B------:R-:W-:Y:S01]  /*a600*/  UISETP.NE.AND UP0, UPT, UR44, 0x2, UPT ;  /* 0x000000022c00788c */ /* 0x000fe2000bf05270 */
[----:B------:R-:W3:Y:S03]  /*a610*/  SHFL.BFLY PT, R11, R4, 0x2, 0x1f ;  /* 0x0c401f00040b7f89 */ /* 0x000ee600000e0000 */
[----:B------:R-:W-:-:S02]  /*a620*/  USEL UR4, URZ, 0x1, UP0 ;  /* 0x000000013f047887 */ /* 0x000fc40008000000 */
[----:B------:R-:W-:Y:S02]  /*a630*/  USEL UR44, UR44, URZ, UP0 ;  /* 0x0000003f2c2c7287 */ /* 0x000fe40008000000 */
[----:B------:R-:W-:Y:S01]  /*a640*/  ULOP3.LUT UR45, UR45, UR4, URZ, 0x3c, !UPT ;  /* 0x000000042d2d7292 */ /* 0x000fe2000f8e3c3f */
[----:B-1----:R-:W-:Y:S01]  /*a650*/  FADD.FTZ R12, R12, R3 ;  /* 0x000000030c0c7221 */ /* 0x002fe20000010000 */
[----:B------:R-:W-:Y:S02]  /*a660*/  IMAD.MOV.U32 R3, RZ, RZ, -0x800000 ;  /* 0xff800000ff037424 */ /* 0x000fe400078e00ff */
[----:B---3--:R-:W-:Y:S02]  /*a670*/  FADD.FTZ R11, R11, R4 ;  /* 0x000000040b0b7221 */ /* 0x008fe40000010000 */
[----:B------:R-:W1:Y:S01]  /*a680*/  SHFL.BFLY PT, R7, R12, 0x1, 0x1f ;  /* 0x0c201f000c077f89 */ /* 0x000e6200000e0000 */
[----:B------:R-:W-:-:S03]  /*a690*/  IMAD.U32 R4, RZ, RZ, UR40 ;  /* 0x00000028ff047e24 */ /* 0x000fc6000f8e00ff */
[----:B------:R-:W3:Y:S01]  /*a6a0*/  SHFL.BFLY PT, R14, R11, 0x1, 0x1f ;  /* 0x0c201f000b0e7f89 */ /* 0x000ee200000e0000 */
[----:B-1----:R-:W-:Y:S01]  /*a6b0*/  FADD.FTZ R13, R12, R7 ;  /* 0x000000070c0d7221 */ /* 0x002fe20000010000 */
[----:B------:R-:W-:Y:S02]  /*a6c0*/  IMAD.MOV.U32 R7, RZ, RZ, RZ ;  /* 0x000000ffff077224 */ /* 0x000fe400078e00ff */
[----:B---3--:R-:W-:Y:S02]  /*a6d0*/  FADD.FTZ R14, R11, R14 ;  /* 0x0000000e0b0e7221 */ /* 0x008fe40000010000 */
[C---:B------:R-:W-:Y:S01]  /*a6e0*/  FSETP.NE.FTZ.AND P0, PT, R13.reuse, RZ, PT ;  /* 0x000000ff0d00720b */ /* 0x040fe20003f15000 */
[----:B------:R-:W-:Y:S01]  /*a6f0*/  FMUL.FTZ R15, R13, 0.00390625 ;  /* 0x3b8000000d0f7820 */ /* 0x000fe20000410000 */
[----:B------:R-:W-:Y:S02]  /*a700*/  IMAD.MOV.U32 R11, RZ, RZ, RZ ;  /* 0x000000ffff0b7224 */ /* 0x000fe400078e00ff */
[----:B------:R-:W-:-:S02]  /*a710*/  FMUL.FTZ R20, R14, 0.00390625 ;  /* 0x3b8000000e147820 */ /* 0x000fc40000410000 */
[----:B------:R-:W-:-:S03]  /*a720*/  FSETP.NE.FTZ.AND P1, PT, R15, RZ, PT ;  /* 0x000000ff0f00720b */ /* 0x000fc60003f35000 */
[----:B------:R-:W-:-:S04]  /*a730*/  FSETP.NE.FTZ.AND P2, PT, R20, RZ, PT ;  /* 0x000000ff1400720b */ /* 0x000fc80003f55000 */
[----:B------:R-:W-:Y:S01]  /*a740*/  @P0 MUFU.RCP R7, R13 ;  /* 0x0000000d00070308 */ /* 0x000fe20000001000 */
[----:B------:R-:W-:-:S05]  /*a750*/  FSETP.NE.FTZ.AND P0, PT, R14, RZ, PT ;  /* 0x000000ff0e00720b */ /* 0x000fca0003f15000 */
[----:B------:R-:W-:-:S03]  /*a760*/  @P1 FMUL.FTZ R4, R4, 0.69314718246459960938 ;  /* 0x3f31721804041820 */ /* 0x000fc60000410000 */
[----:B------:R-:W1:Y:S01]  /*a770*/  @P2 MUFU.LG2 R12, R20 ;  /* 0x00000014000c2308 */ /* 0x000e620000000c00 */
[----:B------:R-:W-:-:S07]  /*a780*/  @P2 FMUL.FTZ R152, R152, 0.69314718246459960938 ;  /* 0x3f31721898982820 */ /* 0x000fce0000410000 */
[----:B0-----:R-:W0:Y:S08]  /*a790*/  @P1 MUFU.LG2 R8, R15 ;  /* 0x0000000f00081308 */ /* 0x001e300000000c00 */
[----:B------:R-:W3:Y:S01]  /*a7a0*/  @P0 MUFU.RCP R11, R14 ;  /* 0x0000000e000b0308 */ /* 0x000ee20000001000 */
[----:B-1----:R-:W-:Y:S01]  /*a7b0*/  @P2 FMUL.FTZ R13, R12, 0.69314718246459960938 ;  /* 0x3f3172180c0d2820 */ /* 0x002fe20000410000 */
[----:B------:R-:W-:-:S03]  /*a7c0*/  PLOP3.LUT P0, PT, PT, PT, PT, 0x8, 0x0 ;  /* 0x000000000000781c */ /* 0x000fc60003f0e170 */
[----:B------:R-:W-:Y:S01]  /*a7d0*/  @P2 FFMA.FTZ R0, R152, R6, R13 ;  /* 0x0000000698002223 */ /* 0x000fe2000001000d */
[----:B0-----:R-:W-:-:S04]  /*a7e0*/  @P1 FMUL.FTZ R9, R8, 0.69314718246459960938 ;  /* 0x3f31721808091820 */ /* 0x001fc80000410000 */
        /* <DEDUP_REMOVED lines=131> */
.L_x_1422:
[----:B------:R-:W0:Y:S08]  /*b020*/  S2UR UR4, SR_CgaCtaId ;  /* 0x00000000000479c3 */ /* 0x000e300000008800 */
[----:B------:R-:W-:Y:S06]  /*b030*/  BAR.SYNC.DEFER_BLOCKING 0x5, 0x180 ;  /* 0x0146000000007b1d */ /* 0x000fec0000010000 */
[----:B------:R-:W-:Y:S01]  /*b040*/  UMOV UR6, 0x400 ;  /* 0x0000040000067882 */ /* 0x000fe20000000000 */
[----:B------:R-:W-:Y:S01]  /*b050*/  BSSY B0, `(.L_x_1501) ;  /* 0x00003a0000007945 */ /* 0x000fe20003800000 */
[----:B0-----:R-:W-:-:S09]  /*b060*/  ULEA UR6, UR4, UR6, 0x18 ;  /* 0x0000000604067291 */ /* 0x001fd2000f8ec03f */
[----:B------:R-:W0:Y:S02]  /*b070*/  LDS.128 R44, [UR6+0x284d0] ;  /* 0x0284d006ff2c7984 */ /* 0x000e240008000c00 */
[----:B0-----:R-:W-:Y:S02]  /*b080*/  R2UR UR5, R45 ;  /* 0x000000002d0572ca */ /* 0x001fe400000e0000 */
[----:B------:R-:W-:Y:S02]  /*b090*/  R2UR UR49, R46 ;  /* 0x000000002e3172ca */ /* 0x000fe400000e0000 */
[----:B------:R-:W-:Y:S01]  /*b0a0*/  R2UR UR48, R47 ;  /* 0x000000002f3072ca */ /* 0x000fe200000e0000 */
[----:B------:R-:W-:Y:S06]  /*b0b0*/  BAR.ARV 0x4, 0x180 ;  /* 0x0106000000007b1d */ /* 0x000fec0000002000 */
[----:B------:R-:W-:Y:S08]  /*b0c0*/  @P0 BRA `(.L_x_1502) ;  /* 0x0000002c00000947 */ /* 0x000ff00003800000 */
[----:B------:R-:W0:Y:S01]  /*b0d0*/  S2R R74, SR_TID.X ;  /* 0x00000000004a7919 */ /* 0x000e220000002100 */
[----:B------:R-:W-:Y:S01]  /*b0e0*/  ULDC.64 UR8, c[0x4][0x128] ;  /* 0x01004a0000087ab9 */ /* 0x000fe20000000a00 */
[----:B------:R-:W1:Y:S01]  /*b0f0*/  S2UR UR4, SR_SWINHI ;  /* 0x00000000000479c3 */ /* 0x000e620000002f00 */
[----:B------:R-:W-:Y:S01]  /*b100*/  F2FP.BF16.F32.PACK_AB R41, R8, R41 ;  /* 0x000000290829723e */ /* 0x000fe200000010ff */
[----:B------:R-:W-:Y:S01]  /*b110*/  ULDC.64 UR10, c[0x0][0xc00] ;  /* 0x00030000000a7ab9 */ /* 0x000fe20000000a00 */
[----:B0-----:R-:W-:-:S05]  /*b120*/  IMAD.SHL.U32 R26, R74, 0x4, RZ ;  /* 0x000000044a1a7824 */ /* 0x001fca00078e00ff */
[----:B------:R-:W-:-:S04]  /*b130*/  LOP3.LUT R26, R26, 0xc, RZ, 0xc0, !PT ;  /* 0x0000000c1a1a7812 */ /* 0x000fc800078ec0ff */
[----:B------:R-:W-:-:S05]  /*b140*/  IADD3 R26, P0, R26, UR8, RZ ;  /* 0x000000081a1a7c10 */ /* 0x000fca000ff1e0ff */
[----:B------:R-:W-:-:S05]  /*b150*/  IMAD.X R27, RZ, RZ, UR9, P0 ;  /* 0x00000009ff1b7e24 */ /* 0x000fca00080e06ff */
[----:B------:R0:W2:Y:S01]  /*b160*/  LDG.E.CONSTANT R26, desc[UR54][R26.64] ;  /* 0x000000361a1a7981 */ /* 0x0000a2000c1e9900 */
[----:B------:R-:W-:Y:S01]  /*b170*/  F2FP.BF16.F32.PACK_AB R8, R20, R65 ;  /* 0x000000411408723e */ /* 0x000fe200000010ff */
[----:B------:R-:W-:Y:S01]  /*b180*/  UMOV UR8, UR6 ;  /* 0x0000000600087c82 */ /* 0x000fe20008000000 */
[----:B-1----:R-:W-:Y:S01]  /*b190*/  UMOV UR9, UR4 ;  /* 0x0000000400097c82 */ /* 0x002fe20008000000 */
[----:B------:R-:W-:Y:S01]  /*b1a0*/  LOP3.LUT P0, R20, R74, 0x3, RZ, 0xc0, !PT ;  /* 0x000000034a147812 */ /* 0x000fe2000780c0ff */
[----:B------:R-:W-:Y:S01]  /*b1b0*/  UISETP.NE.U32.AND UP0, UPT, UR10, URZ, UPT ;  /* 0x0000003f0a00728c */ /* 0x000fe2000bf05070 */
[----:B------:R-:W-:Y:S02]  /*b1c0*/  F2FP.BF16.F32.PACK_AB R132, R132, R133 ;  /* 0x000000858484723e */ /* 0x000fe400000010ff */
[----:B------:R-:W-:Y:S01]  /*b1d0*/  F2FP.BF16.F32.PACK_AB R125, R124, R125 ;  /* 0x0000007d7c7d723e */ /* 0x000fe200000010ff */
[----:B------:R-:W-:Y:S01]  /*b1e0*/  UISETP.NE.AND.EX UP0, UPT, UR11, URZ, UPT, UP0 ;  /* 0x0000003f0b00728c */ /* 0x000fe2000bf05300 */
[----:B------:R-:W-:-:S02]  /*b1f0*/  F2FP.BF16.F32.PACK_AB R15, R15, R64 ;  /* 0x000000400f0f723e */ /* 0x000fc400000010ff */
[----:B------:R-:W-:Y:S01]  /*b200*/  ISETP.EQ.OR P0, PT, R20, 0x3, !P0 ;  /* 0x000000031400780c */ /* 0x000fe20004702670 */
[----:B------:R-:W-:Y:S01]  /*b210*/  ULDC.64 UR10, c[0x0][0xc00] ;  /* 0x00030000000a7ab9 */ /* 0x000fe20000000a00 */
[----:B------:R-:W-:Y:S01]  /*b220*/  F2FP.BF16.F32.PACK_AB R55, R110, R55 ;  /* 0x000000376e37723e */ /* 0x000fe200000010ff */
[----:B------:R-:W-:Y:S01]  /*b230*/  UIMAD.WIDE UR10, UR37, 0x4, UR10 ;  /* 0x00000004250a78a5 */ /* 0x000fe2000f8e020a */
[----:B------:R-:W-:Y:S02]  /*b240*/  F2FP.BF16.F32.PACK_AB R64, R111, R50 ;  /* 0x000000326f40723e */ /* 0x000fe400000010ff */
[----:B------:R-:W-:Y:S02]  /*b250*/  F2FP.BF16.F32.PACK_AB R45, R70, R109 ;  /* 0x0000006d462d723e */ /* 0x000fe400000010ff */
[----:B------:R-:W-:Y:S02]  /*b260*/  SEL R109, R132, R125, P0 ;  /* 0x0000007d846d7207 */ /* 0x000fe40000000000 */
[----:B------:R-:W-:-:S02]  /*b270*/  SEL R47, R125, R132, P0 ;  /* 0x000000847d2f7207 */ /* 0x000fc40000000000 */
[----:B------:R-:W-:Y:S02]  /*b280*/  SEL R125, R55, R64, P0 ;  /* 0x00000040377d7207 */ /* 0x000fe40000000000 */
[----:B------:R-:W-:Y:S01]  /*b290*/  SEL R64, R64, R55, P0 ;  /* 0x0000003740407207 */ /* 0x000fe20000000000 */
[----:B------:R-:W-:Y:S01]  /*b2a0*/  IMAD.MOV.U32 R55, RZ, RZ, 0x2 ;  /* 0x00000002ff377424 */ /* 0x000fe200078e00ff */
[----:B------:R-:W-:Y:S02]  /*b2b0*/  F2FP.BF16.F32.PACK_AB R14, R14, R57 ;  /* 0x000000390e0e723e */ /* 0x000fe400000010ff */
[----:B------:R-:W-:Y:S01]  /*b2c0*/  F2FP.BF16.F32.PACK_AB R57, R103, R54 ;  /* 0x000000366739723e */ /* 0x000fe200000010ff */
[----:B------:R-:W-:Y:S01]  /*b2d0*/  IMAD.WIDE R54, R188, R55, UR8 ;  /* 0x00000008bc367e25 */ /* 0x000fe2000f8e0237 */
        /* <DEDUP_REMOVED lines=14> */
[----:B------:R-:W-:Y:S02]  /*b3c0*/  SEL R99, R136, R137, P0 ;  /* 0x0000008988637207 */ /* 0x000fe40000000000 */
[----:B------:R-:W-:Y:S02]  /*b3d0*/  SEL R34, R137, R136, P0 ;  /* 0x0000008889227207 */ /* 0x000fe40000000000 */
[C---:B------:R-:W-:Y:S02]  /*b3e0*/  IADD3 R137, P2, R54.reuse, 0x20, RZ ;  /* 0x0000002036897810 */ /* 0x040fe40007f5e0ff */
[----:B------:R-:W-:Y:S02]  /*b3f0*/  IADD3 R139, P3, R54, 0x40, RZ ;  /* 0x00000040368b7810 */ /* 0x000fe40007f7e0ff */
[----:B------:R-:W-:Y:S02]  /*b400*/  F2FP.BF16.F32.PACK_AB R60, R60, R97 ;  /* 0x000000613c3c723e */ /* 0x000fe400000010ff */
[----:B------:R-:W-:-:S02]  /*b410*/  F2FP.BF16.F32.PACK_AB R150, R150, R31 ;  /* 0x0000001f9696723e */ /* 0x000fc400000010ff */
[----:B------:R-:W-:Y:S02]  /*b420*/  F2FP.BF16.F32.PACK_AB R148, R148, R149 ;  /* 0x000000959494723e */ /* 0x000fe400000010ff */
[----:B------:R-:W-:Y:S02]  /*b430*/  F2FP.BF16.F32.PACK_AB R141, R140, R141 ;  /* 0x0000008d8c8d723e */ /* 0x000fe400000010ff */
[----:B------:R-:W-:Y:S02]  /*b440*/  F2FP.BF16.F32.PACK_AB R116, R116, R117 ;  /* 0x000000757474723e */ /* 0x000fe400000010ff */
[----:B------:R-:W-:Y:S02]  /*b450*/  SEL R97, R112, R113, P0 ;  /* 0x0000007170617207 */ /* 0x000fe40000000000 */
[----:B------:R-:W-:Y:S02]  /*b460*/  SEL R31, R113, R112, P0 ;  /* 0x00000070711f7207 */ /* 0x000fe40000000000 */
        /* <DEDUP_REMOVED lines=8> */
[----:B------:R-:W-:Y:S02]  /*b4f0*/  F2FP.BF16.F32.PACK_AB R145, R108, R145 ;  /* 0x000000916c91723e */ /* 0x000fe400000010ff */
[----:B------:R-:W-:Y:S02]  /*b500*/  LOP3.LUT R4, R137, 0x380, RZ, 0xc0, !PT ;  /* 0x0000038089047812 */ /* 0x000fe400078ec0ff */
[----:B------:R-:W-:Y:S02]  /*b510*/  LOP3.LUT R6, R139, 0x380, RZ, 0xc0, !PT ;  /* 0x000003808b067812 */ /* 0x000fe400078ec0ff */
[----:B------:R-:W-:Y:S02]  /*b520*/  F2FP.BF16.F32.PACK_AB R72, R21, R72 ;  /* 0x000000481548723e */ /* 0x000fe400000010ff */
[----:B0-----:R-:W-:-:S02]  /*b530*/  F2FP.BF16.F32.PACK_AB R27, R28, R73 ;  /* 0x000000491c1b723e */ /* 0x001fc400000010ff */
        /* <DEDUP_REMOVED lines=8> */
[----:B------:R-:W-:Y:S02]  /*b5c0*/  IADD3 R141, P4, R54, 0x60, RZ ;  /* 0x00000060368d7810 */ /* 0x000fe40007f9e0ff */
[----:B------:R-:W-:Y:S02]  /*b5d0*/  F2FP.BF16.F32.PACK_AB R128, R85, R128 ;  /* 0x000000805580723e */ /* 0x000fe400000010ff */
[----:B------:R-:W-:Y:S02]  /*b5e0*/  SEL R73, R24, R25, P0 ;  /* 0x0000001918497207 */ /* 0x000fe40000000000 */
[----:B------:R-:W-:-:S02]  /*b5f0*/  SEL R69, R25, R24, P0 ;  /* 0x0000001819457207 */ /* 0x000fc40000000000 */
[----:B------:R-:W-:Y:S02]  /*b600*/  SEL R91, R144, R145, P0 ;  /* 0x00000091905b7207 */ /* 0x000fe40000000000 */
[----:B------:R-:W-:Y:S02]  /*b610*/  SEL R35, R145, R144, P0 ;  /* 0x0000009091237207 */ /* 0x000fe40000000000 */
[----:B------:R-:W-:Y:S02]  /*b620*/  SEL R133, R142, R143, P0 ;  /* 0x0000008f8e857207 */ /* 0x000fe40000000000 */
[----:B------:R-:W-:Y:S02]  /*b630*/  SEL R70, R143, R142, P0 ;  /* 0x0000008e8f467207 */ /* 0x000fe40000000000 */
[----:B------:R-:W-:Y:S02]  /*b640*/  SHF.R.U64 R4, R4, 0x3, RZ ;  /* 0x0000000304047819 */ /* 0x000fe400000012ff */
[----:B------:R-:W-:-:S02]  /*b650*/  SHF.R.U64 R6, R6, 0x3, RZ ;  /* 0x0000000306067819 */ /* 0x000fc400000012ff */
[----:B------:R-:W-:Y:S02]  /*b660*/  F2FP.BF16.F32.PACK_AB R62, R87, R62 ;  /* 0x0000003e573e723e */ /* 0x000fe400000010ff */
[----:B------:R-:W-:Y:S02]  /*b670*/  SEL R85, R72, R27, P0 ;  /* 0x0000001b48557207 */ /* 0x000fe40000000000 */
[----:B------:R-:W-:Y:S02]  /*b680*/  SEL R25, R27, R72, P0 ;  /* 0x000000481b197207 */ /* 0x000fe40000000000 */
[C---:B------:R-:W-:Y:S02]  /*b690*/  IADD3 R143, P5, R54.reuse, 0x4000, RZ ;  /* 0x00004000368f7810 */ /* 0x040fe40007fbe0ff */
[----:B------:R-:W-:Y:S02]  /*b6a0*/  IADD3 R145, P6, R54, 0x4020, RZ ;  /* 0x0000402036917810 */ /* 0x000fe40007fde0ff */
[----:B------:R-:W-:-:S02]  /*b6b0*/  F2FP.BF16.F32.PACK_AB R71, R78, R71 ;  /* 0x000000474e47723e */ /* 0x000fc400000010ff */
[----:B------:R-:W-:Y:S02]  /*b6c0*/  F2FP.BF16.F32.PACK_AB R44, R79, R66 ;  /* 0x000000424f2c723e */ /* 0x000fe400000010ff */
[----:B------:R-:W-:Y:S02]  /*b6d0*/  SEL R83, R15, R8, P0 ;  /* 0x000000080f537207 */ /* 0x000fe40000000000 */
[----:B------:R-:W-:Y:S02]  /*b6e0*/  SEL R24, R8, R15, P0 ;  /* 0x0000000f08187207 */ /* 0x000fe40000000000 */
[----:B------:R-:W-:Y:S02]  /*b6f0*/  SEL R87, R29, R36, P0 ;  /* 0x000000241d577207 */ /* 0x000fe40000000000 */
[----:B------:R-:W-:Y:S02]  /*b700*/  SEL R27, R36, R29, P0 ;  /* 0x0000001d241b7207 */ /* 0x000fe40000000000 */
[----:B------:R-:W-:-:S02]  /*b710*/  SEL R93, R61, R68, P0 ;  /* 0x000000443d5d7207 */ /* 0x000fc40000000000 */
[----:B------:R-:W-:Y:S01]  /*b720*/  SEL R30, R68, R61, P0 ;  /* 0x0000003d441e7207 */ /* 0x000fe20000000000 */
[--C-:B------:R-:W-:Y:S01]  /*b730*/  IMAD.X R61, RZ, RZ, R55.reuse, P2 ;  /* 0x000000ffff3d7224 */ /* 0x100fe200010e0637 */
[----:B------:R-:W-:Y:S02]  /*b740*/  F2FP.BF16.F32.PACK_AB R13, R13, R56 ;  /* 0x000000380d0d723e */ /* 0x000fe400000010ff */
[----:B------:R-:W-:Y:S02]  /*b750*/  F2FP.BF16.F32.PACK_AB R67, R86, R67 ;  /* 0x000000435643723e */ /* 0x000fe400000010ff */
[----:B------:R-:W-:Y:S02]  /*b760*/  F2FP.BF16.F32.PACK_AB R147, R10, R147 ;  /* 0x000000930a93723e */ /* 0x000fe400000010ff */
[----:B------:R-:W-:Y:S02]  /*b770*/  SEL R95, R53, R60, P0 ;  /* 0x0000003c355f7207 */ /* 0x000fe40000000000 */
[----:B------:R-:W-:Y:S01]  /*b780*/  SEL R29, R60, R53, P0 ;  /* 0x000000353c1d7207 */ /* 0x000fe20000000000 */
[----:B------:R-:W-:Y:S01]  /*b790*/  IMAD.X R53, RZ, RZ, R55, P4 ;  /* 0x000000ffff357224 */ /* 0x000fe200020e0637 */
[----:B------:R-:W-:-:S02]  /*b7a0*/  LOP3.LUT R8, R141, 0x380, RZ, 0xc0, !PT ;  /* 0x000003808d087812 */ /* 0x000fc400078ec0ff */
[----:B------:R-:W-:Y:S02]  /*b7b0*/  F2FP.BF16.F32.PACK_AB R102, R102, R59 ;  /* 0x0000003b6666723e */ /* 0x000fe400000010ff */
[----:B------:R-:W-:Y:S02]  /*b7c0*/  IADD3 R149, P2, R54, 0x4060, RZ ;  /* 0x0000406036957810 */ /* 0x000fe40007f5e0ff */
[----:B------:R-:W-:Y:S02]  /*b7d0*/  LOP3.LUT R60, R4, R137, RZ, 0x3c, !PT ;  /* 0x00000089043c7212 */ /* 0x000fe400078e3cff */
[----:B------:R-:W-:Y:S02]  /*b7e0*/  LOP3.LUT R56, R6, R139, RZ, 0x3c, !PT ;  /* 0x0000008b06387212 */ /* 0x000fe400078e3cff */
[----:B------:R-:W-:Y:S02]  /*b7f0*/  LOP3.LUT R4, R143, 0x380, RZ, 0xc0, !PT ;  /* 0x000003808f047812 */ /* 0x000fe400078ec0ff */
[----:B------:R-:W-:-:S02]  /*b800*/  LOP3.LUT R6, R145, 0x380, RZ, 0xc0, !PT ;  /* 0x0000038091067812 */ /* 0x000fc400078ec0ff */
        /* <DEDUP_REMOVED lines=9> */
[----:B------:R-:W-:Y:S02]  /*b8a0*/  SHF.R.U64 R8, R8, 0x3, RZ ;  /* 0x0000000308087819 */ /* 0x000fe400000012ff */
[----:B------:R-:W-:Y:S02]  /*b8b0*/  SEL R123, R102, R57, P0 ;  /* 0x00000039667b7207 */ /* 0x000fe40000000000 */
[----:B------:R-:W-:Y:S01]  /*b8c0*/  SEL R62, R57, R102, P0 ;  /* 0x00000066393e7207 */ /* 0x000fe20000000000 */
[----:B------:R-:W-:Y:S01]  /*b8d0*/  IMAD.X R57, RZ, RZ, R55, P3 ;  /* 0x000000ffff397224 */ /* 0x000fe200018e0637 */
[----:B------:R-:W-:-:S02]  /*b8e0*/  IADD3 R147, P1, R54, 0x4040, RZ ;  /* 0x0000404036937810 */ /* 0x000fc40007f3e0ff */
[----:B------:R-:W-:Y:S02]  /*b8f0*/  LOP3.LUT R10, R149, 0x380, RZ, 0xc0, !PT ;  /* 0x00000380950a7812 */ /* 0x000fe400078ec0ff */
[----:B------:R-:W-:Y:S02]  /*b900*/  F2FP.BF16.F32.PACK_AB R152, R152, R153 ;  /* 0x000000999898723e */ /* 0x000fe400000010ff */
[----:B------:R-:W-:Y:S02]  /*b910*/  SHF.R.U64 R4, R4, 0x3, RZ ;  /* 0x0000000304047819 */ /* 0x000fe400000012ff */
[----:B------:R-:W-:Y:S02]  /*b920*/  SHF.R.U64 R6, R6, 0x3, RZ ;  /* 0x0000000306067819 */ /* 0x000fe400000012ff */
[----:B------:R-:W-:Y:S02]  /*b930*/  F2FP.BF16.F32.PACK_AB R120, R77, R120 ;  /* 0x000000784d78723e */ /* 0x000fe400000010ff */
[----:B------:R-:W-:-:S02]  /*b940*/  F2FP.BF16.F32.PACK_AB R121, R84, R121 ;  /* 0x000000795479723e */ /* 0x000fc400000010ff */
[----:B------:R-:W-:Y:S02]  /*b950*/  SEL R89, R37, R52, P0 ;  /* 0x0000003425597207 */ /* 0x000fe40000000000 */
[----:B------:R-:W-:Y:S01]  /*b960*/  SEL R28, R52, R37, P0 ;  /* 0x00000025341c7207 */ /* 0x000fe20000000000 */
[--C-:B------:R-:W-:Y:S01]  /*b970*/  IMAD.X R37, RZ, RZ, R55.reuse, P2 ;  /* 0x000000ffff257224 */ /* 0x100fe200010e0637 */
[C---:B------:R-:W-:Y:S02]  /*b980*/  IADD3 R151, P3, R54.reuse, 0x8000, RZ ;  /* 0x0000800036977810 */ /* 0x040fe40007f7e0ff */
[----:B------:R-:W-:Y:S02]  /*b990*/  IADD3 R153, P4, R54, 0x8020, RZ ;  /* 0x0000802036997810 */ /* 0x000fe40007f9e0ff */
[----:B------:R-:W-:Y:S01]  /*b9a0*/  F2FP.BF16.F32.PACK_AB R94, R94, R63 ;  /* 0x0000003f5e5e723e */ /* 0x000fe200000010ff */
[----:B------:R-:W-:Y:S01]  /*b9b0*/  IMAD.X R15, RZ, RZ, R55, P3 ;  /* 0x000000ffff0f7224 */ /* 0x000fe200018e0637 */
[----:B------:R-:W-:-:S02]  /*b9c0*/  LOP3.LUT R52, R8, R141, RZ, 0x3c, !PT ;  /* 0x0000008d08347212 */ /* 0x000fc400078e3cff */
[----:B------:R-:W-:Y:S02]  /*b9d0*/  F2FP.BF16.F32.PACK_AB R11, R11, R48 ;  /* 0x000000300b0b723e */ /* 0x000fe400000010ff */
[----:B------:R-:W-:Y:S02]  /*b9e0*/  LOP3.LUT R8, R147, 0x380, RZ, 0xc0, !PT ;  /* 0x0000038093087812 */ /* 0x000fe400078ec0ff */
[----:B------:R-:W-:Y:S02]  /*b9f0*/  SHF.R.U64 R10, R10, 0x3, RZ ;  /* 0x000000030a0a7819 */ /* 0x000fe400000012ff */
[----:B------:R-:W-:Y:S02]  /*ba00*/  F2FP.BF16.F32.PACK_AB R39, R134, R39 ;  /* 0x000000278627723e */ /* 0x000fe400000010ff */
[----:B------:R-:W-:Y:S02]  /*ba10*/  SEL R75, R32, R33, P0 ;  /* 0x00000021204b7207 */ /* 0x000fe40000000000 */
[----:B------:R-:W-:-:S02]  /*ba20*/  SEL R66, R33, R32, P0 ;  /* 0x0000002021427207 */ /* 0x000fc40000000000 */
[----:B------:R-:W-:Y:S02]  /*ba30*/  LOP3.LUT R48, R4, R143, RZ, 0x3c, !PT ;  /* 0x0000008f04307212 */ /* 0x000fe400078e3cff */
[----:B------:R-:W-:Y:S02]  /*ba40*/  LOP3.LUT R44, R6, R145, RZ, 0x3c, !PT ;  /* 0x00000091062c7212 */ /* 0x000fe400078e3cff */
[----:B------:R-:W-:Y:S02]  /*ba50*/  F2FP.BF16.F32.PACK_AB R129, R92, R129 ;  /* 0x000000815c81723e */ /* 0x000fe400000010ff */
[----:B------:R-:W-:Y:S02]  /*ba60*/  SEL R101, R120, R121, P0 ;  /* 0x0000007978657207 */ /* 0x000fe40000000000 */
[----:B------:R-:W-:Y:S02]  /*ba70*/  SEL R32, R121, R120, P0 ;  /* 0x0000007879207207 */ /* 0x000fe40000000000 */
[----:B------:R-:W-:-:S02]  /*ba80*/  LOP3.LUT R4, R151, 0x380, RZ, 0xc0, !PT ;  /* 0x0000038097047812 */ /* 0x000fc400078ec0ff */
[----:B------:R-:W-:Y:S02]  /*ba90*/  LOP3.LUT R6, R153, 0x380, RZ, 0xc0, !PT ;  /* 0x0000038099067812 */ /* 0x000fe400078ec0ff */
[----:B------:R-:W-:Y:S02]  /*baa0*/  F2FP.BF16.F32.PACK_AB R40, R9, R40 ;  /* 0x000000280928723e */ /* 0x000fe400000010ff */
[----:B------:R-:W-:Y:S02]  /*bab0*/  F2FP.BF16.F32.PACK_AB R43, R126, R43 ;  /* 0x0000002b7e2b723e */ /* 0x000fe400000010ff */
[----:B------:R-:W-:Y:S02]  /*bac0*/  F2FP.BF16.F32.PACK_AB R38, R127, R38 ;  /* 0x000000267f26723e */ /* 0x000fe400000010ff */
[----:B------:R-:W-:Y:S02]  /*bad0*/  SEL R121, R94, R49, P0 ;  /* 0x000000315e797207 */ /* 0x000fe40000000000 */
[----:B------:R-:W-:Y:S01]  /*bae0*/  SEL R59, R49, R94, P0 ;  /* 0x0000005e313b7207 */ /* 0x000fe20000000000 */
[----:B------:R-:W-:Y:S01]  /*baf0*/  IMAD.X R49, RZ, RZ, R55, P5 ;  /* 0x000000ffff317224 */ /* 0x000fe200028e0637 */
[----:B------:R-:W-:-:S02]  /*bb00*/  F2FP.BF16.F32.PACK_AB R9, R154, R155 ;  /* 0x0000009b9a09723e */ /* 0x000fc400000010ff */
[----:B------:R-:W-:Y:S02]  /*bb10*/  SEL R111, R116, R45, P0 ;  /* 0x0000002d746f7207 */ /* 0x000fe40000000000 */
[----:B------:R-:W-:Y:S01]  /*bb20*/  SEL R46, R45, R116, P0 ;  /* 0x000000742d2e7207 */ /* 0x000fe20000000000 */
[--C-:B------:R-:W-:Y:S01]  /*bb30*/  IMAD.X R45, RZ, RZ, R55.reuse, P6 ;  /* 0x000000ffff2d7224 */ /* 0x100fe200030e0637 */
[----:B------:R-:W-:Y:S02]  /*bb40*/  SHF.R.U64 R8, R8, 0x3, RZ ;  /* 0x0000000308087819 */ /* 0x000fe400000012ff */
[----:B------:R-:W-:Y:S02]  /*bb50*/  LOP3.LUT R36, R10, R149, RZ, 0x3c, !PT ;  /* 0x000000950a247212 */ /* 0x000fe400078e3cff */
[----:B------:R-:W-:Y:S02]  /*bb60*/  SEL R131, R39, R42, P0 ;  /* 0x0000002a27837207 */ /* 0x000fe40000000000 */
[----:B------:R-:W-:Y:S01]  /*bb70*/  SEL R68, R42, R39, P0 ;  /* 0x000000272a447207 */ /* 0x000fe20000000000 */
[----:B------:R-:W-:Y:S01]  /*bb80*/  IMAD.X R39, RZ, RZ, R55, P1 ;  /* 0x000000ffff277224 */ /* 0x000fe200008e0637 */
[----:B------:R-:W-:-:S02]  /*bb90*/  IADD3 R155, P5, R54, 0x8040, RZ ;  /* 0x00008040369b7810 */ /* 0x000fc40007fbe0ff */
[----:B------:R-:W-:Y:S02]  /*bba0*/  SEL R103, R128, R129, P0 ;  /* 0x0000008180677207 */ /* 0x000fe40000000000 */
[----:B------:R-:W-:Y:S02]  /*bbb0*/  SEL R33, R129, R128, P0 ;  /* 0x0000008081217207 */ /* 0x000fe40000000000 */
[----:B------:R-:W-:Y:S01]  /*bbc0*/  IADD3 R157, P6, R54, 0x8060, RZ ;  /* 0x00008060369d7810 */ /* 0x000fe20007fde0ff */
[----:B--2---:R-:W-:Y:S01]  /*bbd0*/  SHFL.IDX PT, R75, R75, R26, 0x1c1f ;  /* 0x001c1f1a4b4b7589 */ /* 0x004fe200000e0000 */
[----:B------:R-:W-:Y:S02]  /*bbe0*/  SHF.R.U64 R4, R4, 0x3, RZ ;  /* 0x0000000304047819 */ /* 0x000fe400000012ff */
[----:B------:R-:W-:Y:S01]  /*bbf0*/  SHF.R.U64 R6, R6, 0x3, RZ ;  /* 0x0000000306067819 */ /* 0x000fe200000012ff */
[----:B------:R-:W-:Y:S01]  /*bc00*/  SHFL.IDX PT, R113, R113, R26, 0x1c1f ;  /* 0x001c1f1a71717589 */ /* 0x000fe200000e0000 */
[----:B------:R-:W-:-:S02]  /*bc10*/  SEL R129, R43, R38, P0 ;  /* 0x000000262b817207 */ /* 0x000fc40000000000 */
[----:B------:R-:W-:Y:S01]  /*bc20*/  SEL R67, R38, R43, P0 ;  /* 0x0000002b26437207 */ /* 0x000fe20000000000 */
[----:B------:R-:W-:Y:S01]  /*bc30*/  SHFL.IDX PT, R117, R117, R26, 0x1c1f ;  /* 0x001c1f1a75757589 */ /* 0x000fe200000e0000 */
[C---:B------:R-:W-:Y:S02]  /*bc40*/  IADD3 R159, P1, R54.reuse, 0xc000, RZ ;  /* 0x0000c000369f7810 */ /* 0x040fe40007f3e0ff */
[----:B------:R-:W-:Y:S01]  /*bc50*/  IADD3 R161, P2, R54, 0xc020, RZ ;  /* 0x0000c02036a17810 */ /* 0x000fe20007f5e0ff */
[----:B------:R-:W-:Y:S01]  /*bc60*/  SHFL.IDX PT, R73, R73, R26, 0x1c1f ;  /* 0x001c1f1a49497589 */ /* 0x000fe200000e0000 */
[----:B------:R-:W-:Y:S02]  /*bc70*/  MOV R96, R56 ;  /* 0x0000003800607202 */ /* 0x000fe40000000f00 */
[----:B------:R-:W-:Y:S01]  /*bc80*/  LOP3.LUT R38, R8, R147, RZ, 0x3c, !PT ;  /* 0x0000009308267212 */ /* 0x000fe200078e3cff */
[----:B------:R-:W-:Y:S01]  /*bc90*/  IMAD.X R7, RZ, RZ, R55, P2 ;  /* 0x000000ffff077224 */ /* 0x000fe200010e0637 */
[----:B------:R-:W-:Y:S01]  /*bca0*/  MOV R57, R36 ;  /* 0x0000002400397202 */ /* 0x000fe20000000f00 */
[----:B------:R-:W-:Y:S01]  /*bcb0*/  SHFL.IDX PT, R105, R105, R26, 0x1c1f ;  /* 0x001c1f1a69697589 */ /* 0x000fe200000e0000 */
[----:B------:R-:W-:-:S02]  /*bcc0*/  SEL R77, R40, R41, P0 ;  /* 0x00000029284d7207 */ /* 0x000fc40000000000 */
[----:B------:R-:W-:Y:S01]  /*bcd0*/  SEL R63, R41, R40, P0 ;  /* 0x00000028293f7207 */ /* 0x000fe20000000000 */
[--C-:B------:R-:W-:Y:S01]  /*bce0*/  IMAD.X R41, RZ, RZ, R55.reuse, P1 ;  /* 0x000000ffff297224 */ /* 0x100fe200008e0637 */
[----:B------:R-:W-:Y:S01]  /*bcf0*/  SEL R81, R13, R14, P0 ;  /* 0x0000000e0d517207 */ /* 0x000fe20000000000 */
[----:B------:R-:W-:Y:S01]  /*bd00*/  SHFL.IDX PT, R109, R109, R26, 0x1c1f ;  /* 0x001c1f1a6d6d7589 */ /* 0x000fe200000e0000 */
[----:B------:R-:W-:Y:S01]  /*bd10*/  SEL R21, R14, R13, P0 ;  /* 0x0000000d0e157207 */ /* 0x000fe20000000000 */
[--C-:B------:R-:W-:Y:S01]  /*bd20*/  IMAD.X R13, RZ, RZ, R55.reuse, P5 ;  /* 0x000000ffff0d7224 */ /* 0x100fe200028e0637 */
[----:B------:R-:W-:Y:S01]  /*bd30*/  SEL R107, R9, R152, P0 ;  /* 0x00000098096b7207 */ /* 0x000fe20000000000 */
[----:B------:R-:W-:Y:S01]  /*bd40*/  SHFL.IDX PT, R77, R77, R26, 0x1c1f ;  /* 0x001c1f1a4d4d7589 */ /* 0x000fe200000e0000 */
[----:B------:R-:W-:Y:S01]  /*bd50*/  SEL R72, R152, R9, P0 ;  /* 0x0000000998487207 */ /* 0x000fe20000000000 */
[----:B------:R-:W-:Y:S01]  /*bd60*/  IMAD.X R9, RZ, RZ, R55, P6 ;  /* 0x000000ffff097224 */ /* 0x000fe200030e0637 */
[----:B------:R-:W-:Y:S01]  /*bd70*/  LOP3.LUT R8, R155, 0x380, RZ, 0xc0, !PT ;  /* 0x000003809b087812 */ /* 0x000fe200078ec0ff */
[----:B------:R-:W-:Y:S01]  /*bd80*/  SHFL.IDX PT, R81, R81, R26, 0x1c1f ;  /* 0x001c1f1a51517589 */ /* 0x000fe200000e0000 */
[----:B------:R-:W-:-:S02]  /*bd90*/  LOP3.LUT R37, R26, 0x2, RZ, 0x3c, !PT ;  /* 0x000000021a257812 */ /* 0x000fc400078e3cff */
[----:B------:R-:W-:Y:S01]  /*bda0*/  LOP3.LUT R40, R157, 0x380, RZ, 0xc0, !PT ;  /* 0x000003809d287812 */ /* 0x000fe200078ec0ff */
[----:B------:R-:W-:Y:S01]  /*bdb0*/  SHFL.IDX PT, R107, R107, R26, 0x1c1f ;  /* 0x001c1f1a6b6b7589 */ /* 0x000fe200000e0000 */
[----:B------:R-:W-:Y:S02]  /*bdc0*/  LOP3.LUT R14, R4, R151, RZ, 0x3c, !PT ;  /* 0x00000097040e7212 */ /* 0x000fe400078e3cff */
[----:B------:R-:W-:Y:S01]  /*bdd0*/  LOP3.LUT R10, R6, R153, RZ, 0x3c, !PT ;  /* 0x00000099060a7212 */ /* 0x000fe200078e3cff */
[----:B------:R-:W0:Y:S01]  /*bde0*/  SHFL.IDX PT, R66, R66, R37, 0x1c1f ;  /* 0x001c1f2542427589 */ /* 0x000e2200000e0000 */
[----:B------:R-:W-:Y:S02]  /*bdf0*/  LOP3.LUT R4, R159, 0x380, RZ, 0xc0, !PT ;  /* 0x000003809f047812 */ /* 0x000fe400078ec0ff */
[----:B------:R-:W-:Y:S01]  /*be00*/  LOP3.LUT R6, R161, 0x380, RZ, 0xc0, !PT ;  /* 0x00000380a1067812 */ /* 0x000fe200078ec0ff */
[----:B------:R-:W1:Y:S01]  /*be10*/  SHFL.IDX PT, R72, R72, R37, 0x1c1f ;  /* 0x001c1f2548487589 */ /* 0x000e6200000e0000 */
[----:B------:R-:W-:-:S02]  /*be20*/  LOP3.LUT R5, R54, 0x380, RZ, 0xc0, !PT ;  /* 0x0000038036057812 */ /* 0x000fc400078ec0ff */
[----:B------:R-:W-:Y:S01]  /*be30*/  SHF.R.U64 R8, R8, 0x3, RZ ;  /* 0x0000000308087819 */ /* 0x000fe200000012ff */
[----:B------:R-:W2:Y:S01]  /*be40*/  SHFL.IDX PT, R74, R74, R37, 0x1c1f ;  /* 0x001c1f254a4a7589 */ /* 0x000ea200000e0000 */
[----:B------:R-:W-:Y:S02]  /*be50*/  SHF.R.U64 R40, R40, 0x3, RZ ;  /* 0x0000000328287819 */ /* 0x000fe400000012ff */
[----:B------:R-:W-:Y:S01]  /*be60*/  SEL R79, R11, R12, P0 ;  /* 0x0000000c0b4f7207 */ /* 0x000fe20000000000 */
[----:B------:R-:W3:Y:S01]  /*be70*/  SHFL.IDX PT, R76, R76, R37, 0x1c1f ;  /* 0x001c1f254c4c7589 */ /* 0x000ee200000e0000 */
[----:B------:R-:W-:Y:S01]  /*be80*/  SEL R20, R12, R11, P0 ;  /* 0x0000000b0c147207 */ /* 0x000fe20000000000 */
[----:B------:R-:W-:Y:S01]  /*be90*/  IMAD.X R11, RZ, RZ, R55, P4 ;  /* 0x000000ffff0b7224 */ /* 0x000fe200020e0637 */
[----:B------:R-:W-:Y:S01]  /*bea0*/  SHF.R.U64 R4, R4, 0x3, RZ ;  /* 0x0000000304047819 */ /* 0x000fe200000012ff */
[----:B------:R-:W-:Y:S01]  /*beb0*/  SHFL.IDX PT, R58, R58, R37, 0x1c1f ;  /* 0x001c1f253a3a7589 */ /* 0x000fe200000e0000 */
[----:B------:R-:W-:-:S02]  /*bec0*/  SHF.R.U64 R6, R6, 0x3, RZ ;  /* 0x0000000306067819 */ /* 0x000fc400000012ff */
[----:B------:R-:W-:Y:S01]  /*bed0*/  IADD3 R165, P4, R54, 0xc060, RZ ;  /* 0x0000c06036a57810 */ /* 0x000fe20007f9e0ff */
[----:B------:R-:W-:Y:S01]  /*bee0*/  SHFL.IDX PT, R79, R79, R26, 0x1c1f ;  /* 0x001c1f1a4f4f7589 */ /* 0x000fe200000e0000 */
[----:B------:R-:W-:Y:S02]  /*bef0*/  SHF.R.U64 R5, R5, 0x3, RZ ;  /* 0x0000000305057819 */ /* 0x000fe400000012ff */
[----:B------:R-:W-:Y:S01]  /*bf00*/  LOP3.LUT R12, R8, R155, RZ, 0x3c, !PT ;  /* 0x0000009b080c7212 */ /* 0x000fe200078e3cff */
[----:B------:R-:W-:Y:S01]  /*bf10*/  SHFL.IDX PT, R20, R20, R37, 0x1c1f ;  /* 0x001c1f2514147589 */ /* 0x000fe200000e0000 */
[----:B------:R-:W-:Y:S02]  /*bf20*/  LOP3.LUT R8, R40, R157, RZ, 0x3c, !PT ;  /* 0x0000009d28087212 */ /* 0x000fe400078e3cff */
[----:B------:R-:W-:Y:S01]  /*bf30*/  LOP3.LUT R40, R4, R159, RZ, 0x3c, !PT ;  /* 0x0000009f04287212 */ /* 0x000fe200078e3cff */
[----:B------:R-:W-:Y:S01]  /*bf40*/  SHFL.IDX PT, R36, R21, R37, 0x1c1f ;  /* 0x001c1f2515247589 */ /* 0x000fe200000e0000 */
[----:B------:R-:W-:-:S02]  /*bf50*/  LOP3.LUT R6, R6, R161, RZ, 0x3c, !PT ;  /* 0x000000a106067212 */ /* 0x000fc400078e3cff */
[----:B------:R-:W-:Y:S01]  /*bf60*/  IADD3 R163, P3, R54, 0xc040, RZ ;  /* 0x0000c04036a37810 */ /* 0x000fe20007f7e0ff */
[----:B------:R-:W-:Y:S01]  /*bf70*/  SHFL.IDX PT, R83, R83, R26, 0x1c1f ;  /* 0x001c1f1a53537589 */ /* 0x000fe200000e0000 */
[----:B------:R-:W-:Y:S01]  /*bf80*/  LOP3.LUT R54, R5, R54, RZ, 0x3c, !PT ;  /* 0x0000003605367212 */ /* 0x000fe200078e3cff */
[--C-:B------:R-:W-:Y:S01]  /*bf90*/  IMAD.X R5, RZ, RZ, R55.reuse, P4 ;  /* 0x000000ffff057224 */ /* 0x100fe200020e0637 */
[----:B------:R-:W-:Y:S01]  /*bfa0*/  LOP3.LUT R78, R165, 0x380, RZ, 0xc0, !PT ;  /* 0x00000380a54e7812 */ /* 0x000fe200078ec0ff */
[----:B------:R-:W-:Y:S01]  /*bfb0*/  IMAD.X R43, RZ, RZ, R55, P3 ;  /* 0x000000ffff2b7224 */ /* 0x000fe200018e0637 */
[----:B------:R-:W-:Y:S01]  /*bfc0*/  MOV R40, R40 ;  /* 0x0000002800287202 */ /* 0x000fe20000000f00 */
[----:B------:R-:W-:Y:S01]  /*bfd0*/  SHFL.IDX PT, R111, R111, R26, 0x1c1f ;  /* 0x001c1f1a6f6f7589 */ /* 0x000fe200000e0000 */
[----:B------:R-:W-:Y:S02]  /*bfe0*/  MOV R41, R6 ;  /* 0x0000000600297202 */ /* 0x000fe40000000f00 */
[----:B------:R-:W-:Y:S01]  /*bff0*/  SHF.R.U64 R78, R78, 0x3, RZ ;  /* 0x000000034e4e7819 */ /* 0x000fe200000012ff */
[----:B------:R-:W4:Y:S01]  /*c000*/  SHFL.IDX PT, R6, R69, R37, 0x1c1f ;  /* 0x001c1f2545067589 */ /* 0x000f2200000e0000 */
[----:B------:R-:W-:-:S02]  /*c010*/  MOV R100, R54 ;  /* 0x0000003600647202 */ /* 0x000fc40000000f00 */
[----:B------:R-:W-:Y:S01]  /*c020*/  MOV R55, R14 ;  /* 0x0000000e00377202 */ /* 0x000fe20000000f00 */
[----:B------:R-:W-:Y:S01]  /*c030*/  SHFL.IDX PT, R46, R46, R37, 0x1c1f ;  /* 0x001c1f252e2e7589 */ /* 0x000fe200000e0000 */
[----:B------:R-:W-:Y:S02]  /*c040*/  LOP3.LUT R42, R163, 0x380, RZ, 0xc0, !PT ;  /* 0x00000380a32a7812 */ /* 0x000fe400078ec0ff */
[----:B------:R-:W-:Y:S01]  /*c050*/  LOP3.LUT R4, R78, R165, RZ, 0x3c, !PT ;  /* 0x000000a54e047212 */ /* 0x000fe200078e3cff */
[----:B------:R-:W4:Y:S01]  /*c060*/  SHFL.IDX PT, R14, R63, R37, 0x1c1f ;  /* 0x001c1f253f0e7589 */ /* 0x000f2200000e0000 */
[----:B------:R-:W-:Y:S02]  /*c070*/  MOV R98, R60 ;  /* 0x0000003c00627202 */ /* 0x000fe40000000f00 */
[----:B------:R-:W-:Y:S01]  /*c080*/  MOV R61, R38 ;  /* 0x00000026003d7202 */ /* 0x000fe20000000f00 */
[----:B------:R-:W4:Y:S01]  /*c090*/  SHFL.IDX PT, R78, R47, R37, 0x1c1f ;  /* 0x001c1f252f4e7589 */ /* 0x000f2200000e0000 */
[----:B------:R-:W-:-:S02]  /*c0a0*/  SHF.R.U64 R42, R42, 0x3, RZ ;  /* 0x000000032a2a7819 */ /* 0x000fc400000012ff */
[----:B------:R-:W-:Y:S01]  /*c0b0*/  MOV R90, R44 ;  /* 0x0000002c005a7202 */ /* 0x000fe20000000f00 */
[----:B------:R4:W-:Y:S01]  /*c0c0*/  SHFL.IDX PT, R38, R24, R37, 0x1c1f ;  /* 0x001c1f2518267589 */ /* 0x0009e200000e0000 */
[----:B------:R-:W-:Y:S02]  /*c0d0*/  SEL R127, R118, R65, P0 ;  /* 0x00000041767f7207 */ /* 0x000fe40000000000 */
[----:B------:R-:W-:Y:S01]  /*c0e0*/  MOV R92, R48 ;  /* 0x00000030005c7202 */ /* 0x000fe20000000f00 */
[----:B------:R-:W-:Y:S01]  /*c0f0*/  SHFL.IDX PT, R85, R85, R26, 0x1c1f ;  /* 0x001c1f1a55557589 */ /* 0x000fe200000e0000 */
[----:B------:R-:W-:Y:S02]  /*c100*/  SEL R65, R65, R118, P0 ;  /* 0x0000007641417207 */ /* 0x000fe40000000000 */
[----:B------:R-:W-:Y:S01]  /*c110*/  MOV R94, R52 ;  /* 0x00000034005e7202 */ /* 0x000fe20000000f00 */
[----:B------:R-:W-:Y:S01]  /*c120*/  SHFL.IDX PT, R115, R115, R26, 0x1c1f ;  /* 0x001c1f1a73737589 */ /* 0x000fe200000e0000 */
[----:B------:R-:W-:-:S02]  /*c130*/  LOP3.LUT R42, R42, R163, RZ, 0x3c, !PT ;  /* 0x000000a32a2a7212 */ /* 0x000fc400078e3cff */
[----:B------:R-:W-:Y:S01]  /*c140*/  MOV R53, R10 ;  /* 0x0000000a00357202 */ /* 0x000fe20000000f00 */
[----:B------:R4:W-:Y:S01]  /*c150*/  SHFL.IDX PT, R44, R25, R37, 0x1c1f ;  /* 0x001c1f25192c7589 */ /* 0x0009e200000e0000 */
[----:B------:R-:W-:Y:S02]  /*c160*/  MOV R45, R8 ;  /* 0x00000008002d7202 */ /* 0x000fe40000000f00 */
[----:B------:R-:W-:Y:S01]  /*c170*/  MOV R49, R12 ;  /* 0x0000000c00317202 */ /* 0x000fe20000000f00 */
[----:B------:R-:W-:Y:S01]  /*c180*/  SHFL.IDX PT, R50, R50, R37, 0x1c1f ;  /* 0x001c1f2532327589 */ /* 0x000fe200000e0000 */
[----:B0-----:R-:W-:Y:S02]  /*c190*/  SEL R8, R75, R66, P0 ;  /* 0x000000424b087207 */ /* 0x001fe40000000000 */
[----:B------:R-:W-:Y:S01]  /*c1a0*/  SEL R10, R66, R75, P0 ;  /* 0x0000004b420a7207 */ /* 0x000fe20000000000 */
[----:B------:R-:W-:Y:S01]  /*c1b0*/  SHFL.IDX PT, R87, R87, R26, 0x1c1f ;  /* 0x001c1f1a57577589 */ /* 0x000fe200000e0000 */
[----:B-1----:R-:W-:-:S02]  /*c1c0*/  SEL R13, R107, R72, P0 ;  /* 0x000000486b0d7207 */ /* 0x002fc40000000000 */
[----:B------:R-:W-:Y:S01]  /*c1d0*/  SEL R15, R72, R107, P0 ;  /* 0x0000006b480f7207 */ /* 0x000fe20000000000 */
[----:B------:R-:W-:Y:S01]  /*c1e0*/  SHFL.IDX PT, R119, R119, R26, 0x1c1f ;  /* 0x001c1f1a77777589 */ /* 0x000fe200000e0000 */
[----:B------:R-:W-:Y:S02]  /*c1f0*/  MOV R42, R42 ;  /* 0x0000002a002a7202 */ /* 0x000fe40000000f00 */
[----:B--2---:R-:W-:Y:S01]  /*c200*/  SEL R9, R113, R74, P0 ;  /* 0x0000004a71097207 */ /* 0x004fe20000000000 */
[----:B------:R0:W-:Y:S01]  /*c210*/  SHFL.IDX PT, R48, R27, R37, 0x1c1f ;  /* 0x001c1f251b307589 */ /* 0x0001e200000e0000 */
[----:B------:R-:W-:Y:S02]  /*c220*/  SEL R11, R74, R113, P0 ;  /* 0x000000714a0b7207 */ /* 0x000fe40000000000 */
[----:B------:R-:W-:Y:S01]  /*c230*/  MOV R43, R4 ;  /* 0x00000004002b7202 */ /* 0x000fe20000000f00 */
[----:B------:R-:W-:Y:S01]  /*c240*/  SHFL.IDX PT, R80, R51, R37, 0x1c1f ;  /* 0x001c1f2533507589 */ /* 0x000fe200000e0000 */
[----:B---3--:R-:W-:-:S02]  /*c250*/  SEL R5, R117, R76, P0 ;  /* 0x0000004c75057207 */ /* 0x008fc40000000000 */
[----:B------:R-:W-:Y:S01]  /*c260*/  SEL R7, R76, R117, P0 ;  /* 0x000000754c077207 */ /* 0x000fe20000000000 */
[----:B------:R-:W-:Y:S01]  /*c270*/  SHFL.IDX PT, R89, R89, R26, 0x1c1f ;  /* 0x001c1f1a59597589 */ /* 0x000fe200000e0000 */
[----:B----4-:R-:W-:Y:S02]  /*c280*/  SEL R4, R73, R6, P0 ;  /* 0x0000000649047207 */ /* 0x010fe40000000000 */
[----:B------:R-:W-:Y:S01]  /*c290*/  SEL R6, R6, R73, P0 ;  /* 0x0000004906067207 */ /* 0x000fe20000000000 */
[----:B------:R-:W-:Y:S01]  /*c2a0*/  BAR.SYNC.DEFER_BLOCKING 0x1, 0x100 ;  /* 0x0044000000007b1d */ /* 0x000fe20000010000 */
[----:B------:R-:W-:Y:S02]  /*c2b0*/  SEL R12, R77, R14, P0 ;  /* 0x0000000e4d0c7207 */ /* 0x000fe40000000000 */
[----:B------:R-:W-:Y:S02]  /*c2c0*/  SEL R14, R14, R77, P0 ;  /* 0x0000004d0e0e7207 */ /* 0x000fe40000000000 */
[----:B------:R-:W-:Y:S01]  /*c2d0*/  SEL R24, R79, R20, P0 ;  /* 0x000000144f187207 */ /* 0x000fe20000000000 */
[----:B------:R-:W-:Y:S01]  /*c2e0*/  ULDC UR4, c[0x0][0xa88] ;  /* 0x0002a20000047ab9 */ /* 0x000fe20000000800 */
[----:B------:R-:W-:Y:S01]  /*c2f0*/  SEL R25, R105, R58, P0 ;  /* 0x0000003a69197207 */ /* 0x000fe20000000000 */
[----:B------:R-:W-:Y:S01]  /*c300*/  SHFL.IDX PT, R121, R121, R26, 0x1c1f ;  /* 0x001c1f1a79797589 */ /* 0x000fe200000e0000 */
[----:B0-----:R-:W-:Y:S01]  /*c310*/  SEL R27, R58, R105, P0 ;  /* 0x000000693a1b7207 */ /* 0x001fe20000000000 */
[----:B------:R-:W0:Y:S01]  /*c320*/  LDC R77, c[0x0][0xbe8] ;  /* 0x0002fa00ff4d7b82 */ /* 0x000e220000000800 */
[----:B------:R-:W-:Y:S01]  /*c330*/  PLOP3.LUT P2, PT, PT, PT, UP0, 0x80, 0x0 ;  /* 0x000000000000781c */ /* 0x000fe20003f4f008 */
[----:B------:R1:W-:Y:S04]  /*c340*/  SHFL.IDX PT, R52, R28, R37, 0x1c1f ;  /* 0x001c1f251c347589 */ /* 0x0003e800000e0000 */
[----:B------:R-:W-:Y:S04]  /*c350*/  SHFL.IDX PT, R82, R59, R37, 0x1c1f ;  /* 0x001c1f253b527589 */ /* 0x000fe800000e0000 */
[----:B------:R-:W-:Y:S01]  /*c360*/  SHFL.IDX PT, R95, R95, R26, 0x1c1f ;  /* 0x001c1f1a5f5f7589 */ /* 0x000fe200000e0000 */
[----:B-1----:R-:W-:-:S03]  /*c370*/  SEL R28, R81, R36, P0 ;  /* 0x00000024511c7207 */ /* 0x002fc60000000000 */
[----:B------:R-:W-:Y:S04]  /*c380*/  SHFL.IDX PT, R123, R123, R26, 0x1c1f ;  /* 0x001c1f1a7b7b7589 */ /* 0x000fe800000e0000 */
[----:B------:R1:W2:Y:S04]  /*c390*/  SHFL.IDX PT, R54, R29, R37, 0x1c1f ;  /* 0x001c1f251d367589 */ /* 0x0002a800000e0000 */
[----:B------:R-:W3:Y:S04]  /*c3a0*/  SHFL.IDX PT, R62, R62, R37, 0x1c1f ;  /* 0x001c1f253e3e7589 */ /* 0x000ee800000e0000 */
[----:B------:R-:W-:Y:S01]  /*c3b0*/  SHFL.IDX PT, R93, R93, R26, 0x1c1f ;  /* 0x001c1f1a5d5d7589 */ /* 0x000fe200000e0000 */
[----:B-1----:R-:W-:-:S03]  /*c3c0*/  SEL R29, R109, R78, P0 ;  /* 0x0000004e6d1d7207 */ /* 0x002fc60000000000 */
[----:B------:R-:W-:Y:S04]  /*c3d0*/  SHFL.IDX PT, R125, R125, R26, 0x1c1f ;  /* 0x001c1f1a7d7d7589 */ /* 0x000fe800000e0000 */
[----:B------:R1:W-:Y:S04]  /*c3e0*/  SHFL.IDX PT, R56, R30, R37, 0x1c1f ;  /* 0x001c1f251e387589 */ /* 0x0003e800000e0000 */
[----:B------:R-:W-:Y:S04]  /*c3f0*/  SHFL.IDX PT, R64, R64, R37, 0x1c1f ;  /* 0x001c1f2540407589 */ /* 0x000fe800000e0000 */
[----:B------:R-:W-:Y:S01]  /*c400*/  SHFL.IDX PT, R97, R97, R26, 0x1c1f ;  /* 0x001c1f1a61617589 */ /* 0x000fe200000e0000 */
[----:B-1----:R-:W-:-:S03]  /*c410*/  SEL R30, R36, R81, P0 ;  /* 0x00000051241e7207 */ /* 0x002fc60000000000 */
[----:B------:R-:W-:Y:S01]  /*c420*/  SHFL.IDX PT, R101, R101, R26, 0x1c1f ;  /* 0x001c1f1a65657589 */ /* 0x000fe200000e0000 */
[----:B--2---:R-:W-:Y:S02]  /*c430*/  SEL R36, R95, R54, P0 ;  /* 0x000000365f247207 */ /* 0x004fe40000000000 */
[----:B---3--:R-:W-:Y:S01]  /*c440*/  SEL R39, R62, R123, P0 ;  /* 0x0000007b3e277207 */ /* 0x008fe20000000000 */
[----:B------:R-:W-:Y:S04]  /*c450*/  SHFL.IDX PT, R127, R127, R26, 0x1c1f ;  /* 0x001c1f1a7f7f7589 */ /* 0x000fe800000e0000 */
[----:B------:R1:W-:Y:S04]  /*c460*/  SHFL.IDX PT, R60, R31, R37, 0x1c1f ;  /* 0x001c1f251f3c7589 */ /* 0x0003e800000e0000 */
[----:B------:R2:W-:Y:S04]  /*c470*/  SHFL.IDX PT, R66, R32, R37, 0x1c1f ;  /* 0x001c1f2520427589 */ /* 0x0005e800000e0000 */
[----:B------:R-:W-:Y:S01]  /*c480*/  SHFL.IDX PT, R84, R65, R37, 0x1c1f ;  /* 0x001c1f2541547589 */ /* 0x000fe200000e0000 */
[----:B-1----:R-:W-:-:S03]  /*c490*/  SEL R31, R78, R109, P0 ;  /* 0x0000006d4e1f7207 */ /* 0x002fc60000000000 */
[----:B------:R-:W-:Y:S01]  /*c4a0*/  SHFL.IDX PT, R103, R103, R26, 0x1c1f ;  /* 0x001c1f1a67677589 */ /* 0x000fe200000e0000 */
[----:B--2---:R-:W-:-:S03]  /*c4b0*/  SEL R32, R89, R52, P0 ;  /* 0x0000003459207207 */ /* 0x004fc60000000000 */
[----:B------:R-:W-:Y:S04]  /*c4c0*/  SHFL.IDX PT, R129, R129, R26, 0x1c1f ;  /* 0x001c1f1a81817589 */ /* 0x000fe800000e0000 */
[----:B------:R1:W-:Y:S04]  /*c4d0*/  SHFL.IDX PT, R72, R33, R37, 0x1c1f ;  /* 0x001c1f2521487589 */ /* 0x0003e800000e0000 */
[----:B------:R-:W2:Y:S04]  /*c4e0*/  SHFL.IDX PT, R86, R67, R37, 0x1c1f ;  /* 0x001c1f2543567589 */ /* 0x000ea800000e0000 */
[----:B------:R-:W-:Y:S01]  /*c4f0*/  SHFL.IDX PT, R99, R99, R26, 0x1c1f ;  /* 0x001c1f1a63637589 */ /* 0x000fe200000e0000 */
[----:B-1----:R-:W-:-:S03]  /*c500*/  SEL R33, R121, R82, P0 ;  /* 0x0000005279217207 */ /* 0x002fc60000000000 */
[----:B------:R-:W-:Y:S04]  /*c510*/  SHFL.IDX PT, R131, R131, R26, 0x1c1f ;  /* 0x001c1f1a83837589 */ /* 0x000fe800000e0000 */
[----:B------:R1:W-:Y:S04]  /*c520*/  SHFL.IDX PT, R74, R34, R37, 0x1c1f ;  /* 0x001c1f25224a7589 */ /* 0x0003e800000e0000 */
[----:B------:R-:W-:Y:S04]  /*c530*/  SHFL.IDX PT, R68, R68, R37, 0x1c1f ;  /* 0x001c1f2544447589 */ /* 0x000fe800000e0000 */
[----:B------:R-:W-:Y:S01]  /*c540*/  SHFL.IDX PT, R133, R133, R26, 0x1c1f ;  /* 0x001c1f1a85857589 */ /* 0x000fe200000e0000 */
[----:B-1----:R-:W-:-:S03]  /*c550*/  SEL R34, R52, R89, P0 ;  /* 0x0000005934227207 */ /* 0x002fc60000000000 */
[----:B------:R-:W1:Y:S01]  /*c560*/  SHFL.IDX PT, R70, R70, R37, 0x1c1f ;  /* 0x001c1f2546467589 */ /* 0x000e6200000e0000 */
[----:B--2---:R-:W-:Y:S02]  /*c570*/  SEL R65, R129, R86, P0 ;  /* 0x0000005681417207 */ /* 0x004fe40000000000 */
[----:B------:R-:W-:Y:S01]  /*c580*/  SEL R67, R86, R129, P0 ;  /* 0x0000008156437207 */ /* 0x000fe20000000000 */
[----:B------:R-:W-:Y:S04]  /*c590*/  SHFL.IDX PT, R91, R91, R26, 0x1c1f ;  /* 0x001c1f1a5b5b7589 */ /* 0x000fe800000e0000 */
[----:B------:R2:W-:Y:S04]  /*c5a0*/  SHFL.IDX PT, R135, R135, R26, 0x1c1f ;  /* 0x001c1f1a87877589 */ /* 0x0005e800000e0000 */
[----:B------:R3:W-:Y:S04]  /*c5b0*/  SHFL.IDX PT, R76, R35, R37, 0x1c1f ;  /* 0x001c1f25234c7589 */ /* 0x0007e800000e0000 */
[----:B------:R4:W0:Y:S01]  /*c5c0*/  SHFL.IDX PT, R88, R71, R37, 0x1c1f ;  /* 0x001c1f2547587589 */ /* 0x00082200000e0000 */
[----:B--2---:R-:W-:-:S03]  /*c5d0*/  SEL R26, R20, R79, P0 ;  /* 0x0000004f141a7207 */ /* 0x004fc60000000000 */
[----:B------:R2:W-:Y:S01]  /*c5e0*/  STSM.16.M88.4 [R100], R4 ;  /* 0x0000000464007844 */ /* 0x0005e20000000200 */
[----:B---3--:R-:W-:-:S03]  /*c5f0*/  SEL R35, R82, R121, P0 ;  /* 0x0000007952237207 */ /* 0x008fc60000000000 */
[----:B------:R3:W-:Y:S01]  /*c600*/  STSM.16.M88.4 [R98], R8 ;  /* 0x0000000862007844 */ /* 0x0007e20000000200 */
[----:B-1----:R-:W-:Y:S02]  /*c610*/  SEL R73, R133, R70, P0 ;  /* 0x0000004685497207 */ /* 0x002fe40000000000 */
[----:B----4-:R-:W-:Y:S01]  /*c620*/  SEL R37, R123, R62, P0 ;  /* 0x0000003e7b257207 */ /* 0x010fe20000000000 */
[----:B------:R1:W-:Y:S01]  /*c630*/  STSM.16.M88.4 [R96], R12 ;  /* 0x0000000c60007844 */ /* 0x0003e20000000200 */
[----:B------:R-:W-:-:S03]  /*c640*/  SEL R75, R70, R133, P0 ;  /* 0x00000085464b7207 */ /* 0x000fc60000000000 */
[----:B------:R0:W-:Y:S01]  /*c650*/  STSM.16.M88.4 [R94], R24 ;  /* 0x000000185e007844 */ /* 0x0001e20000000200 */
[----:B--2---:R-:W-:-:S03]  /*c660*/  SEL R4, R83, R38, P0 ;  /* 0x0000002653047207 */ /* 0x004fc60000000000 */
        /* <DEDUP_REMOVED lines=9> */
[----:B-1----:R-:W-:Y:S02]  /*c700*/  SEL R12, R87, R48, P0 ;  /* 0x00000030570c7207 */ /* 0x002fe40000000000 */
[----:B------:R-:W-:Y:S01]  /*c710*/  SEL R14, R48, R87, P0 ;  /* 0x00000057300e7207 */ /* 0x000fe20000000000 */
[----:B------:R1:W-:Y:S01]  /*c720*/  STSM.16.M88.4 [R61], R8 ;  /* 0x000000083d007844 */ /* 0x0003e20000000200 */
[----:B------:R-:W-:Y:S02]  /*c730*/  SEL R13, R119, R80, P0 ;  /* 0x00000050770d7207 */ /* 0x000fe40000000000 */
[----:B------:R-:W-:Y:S02]  /*c740*/  SEL R15, R80, R119, P0 ;  /* 0x00000077500f7207 */ /* 0x000fe40000000000 */
[----:B------:R-:W-:-:S02]  /*c750*/  SEL R38, R54, R95, P0 ;  /* 0x0000005f36267207 */ /* 0x000fc40000000000 */
[----:B0-----:R-:W-:Y:S01]  /*c760*/  SEL R25, R135, R88, P0 ;  /* 0x0000005887197207 */ /* 0x001fe20000000000 */
[----:B------:R0:W-:Y:S01]  /*c770*/  STSM.16.M88.4 [R57], R12 ;  /* 0x0000000c39007844 */ /* 0x0001e20000000200 */
[----:B--2---:R-:W-:Y:S02]  /*c780*/  SEL R4, R93, R56, P0 ;  /* 0x000000385d047207 */ /* 0x004fe40000000000 */
[----:B------:R-:W-:Y:S01]  /*c790*/  SEL R6, R56, R93, P0 ;  /* 0x0000005d38067207 */ /* 0x000fe20000000000 */
[----:B------:R-:W-:Y:S01]  /*c7a0*/  STSM.16.M88.4 [R55], R32 ;  /* 0x0000002037007844 */ /* 0x000fe20000000200 */
[----:B------:R-:W-:Y:S02]  /*c7b0*/  SEL R5, R125, R64, P0 ;  /* 0x000000407d057207 */ /* 0x000fe40000000000 */
[----:B------:R-:W-:Y:S01]  /*c7c0*/  SEL R7, R64, R125, P0 ;  /* 0x0000007d40077207 */ /* 0x000fe20000000000 */
[----:B------:R-:W-:Y:S01]  /*c7d0*/  STSM.16.M88.4 [R53], R36 ;  /* 0x0000002435007844 */ /* 0x000fe20000000200 */
[----:B-1----:R-:W-:-:S02]  /*c7e0*/  SEL R8, R97, R60, P0 ;  /* 0x0000003c61087207 */ /* 0x002fc40000000000 */
[----:B------:R-:W-:Y:S01]  /*c7f0*/  SEL R10, R60, R97, P0 ;  /* 0x000000613c0a7207 */ /* 0x000fe20000000000 */
[----:B------:R1:W-:Y:S01]  /*c800*/  STSM.16.M88.4 [R49], R4 ;  /* 0x0000000431007844 */ /* 0x0003e20000000200 */
[----:B------:R-:W-:Y:S02]  /*c810*/  SEL R9, R127, R84, P0 ;  /* 0x000000547f097207 */ /* 0x000fe40000000000 */
[----:B------:R-:W-:Y:S02]  /*c820*/  SEL R11, R84, R127, P0 ;  /* 0x0000007f540b7207 */ /* 0x000fe40000000000 */
[----:B------:R-:W-:Y:S02]  /*c830*/  SEL R64, R101, R66, P0 ;  /* 0x0000004265407207 */ /* 0x000fe40000000000 */
[----:B------:R-:W-:Y:S01]  /*c840*/  SEL R66, R66, R101, P0 ;  /* 0x0000006542427207 */ /* 0x000fe20000000000 */
[----:B------:R2:W-:Y:S01]  /*c850*/  STSM.16.M88.4 [R45], R8 ;  /* 0x000000082d007844 */ /* 0x0005e20000000200 */
[----:B0-----:R-:W-:-:S02]  /*c860*/  SEL R12, R103, R72, P0 ;  /* 0x00000048670c7207 */ /* 0x001fc40000000000 */
[----:B------:R-:W-:Y:S01]  /*c870*/  SEL R14, R72, R103, P0 ;  /* 0x00000067480e7207 */ /* 0x000fe20000000000 */
[----:B------:R-:W-:Y:S01]  /*c880*/  STSM.16.M88.4 [R40], R64 ;  /* 0x0000004028007844 */ /* 0x000fe20000000200 */
[----:B------:R-:W-:Y:S02]  /*c890*/  SEL R13, R131, R68, P0 ;  /* 0x00000044830d7207 */ /* 0x000fe40000000000 */
[----:B------:R-:W-:Y:S01]  /*c8a0*/  SEL R15, R68, R131, P0 ;  /* 0x00000083440f7207 */ /* 0x000fe20000000000 */
[----:B-1----:R-:W-:Y:S01]  /*c8b0*/  IMAD.U32 R4, RZ, RZ, UR10 ;  /* 0x0000000aff047e24 */ /* 0x002fe2000f8e00ff */
[----:B------:R-:W-:Y:S01]  /*c8c0*/  SEL R72, R99, R74, P0 ;  /* 0x0000004a63487207 */ /* 0x000fe20000000000 */
[----:B------:R-:W-:Y:S01]  /*c8d0*/  IMAD.U32 R5, RZ, RZ, UR11 ;  /* 0x0000000bff057e24 */ /* 0x000fe2000f8e00ff */
[----:B------:R-:W-:Y:S01]  /*c8e0*/  SEL R74, R74, R99, P0 ;  /* 0x000000634a4a7207 */ /* 0x000fe20000000000 */
[----:B------:R0:W-:Y:S01]  /*c8f0*/  STSM.16.M88.4 [R41], R12 ;  /* 0x0000000c29007844 */ /* 0x0001e20000000200 */
[----:B------:R-:W-:Y:S01]  /*c900*/  SEL R27, R88, R135, P0 ;  /* 0x00000087581b7207 */ /* 0x000fe20000000000 */
[----:B------:R-:W-:Y:S01]  /*c910*/  ULDC.64 UR10, c[0x0][0xc08] ;  /* 0x00030200000a7ab9 */ /* 0x000fe20000000a00 */
[----:B------:R-:W-:Y:S01]  /*c920*/  SEL R24, R91, R76, P0 ;  /* 0x0000004c5b187207 */ /* 0x000fe20000000000 */
[----:B------:R1:W-:Y:S01]  /*c930*/  STSM.16.M88.4 [R42], R72 ;  /* 0x000000482a007844 */ /* 0x0003e20000000200 */
[----:B------:R-:W-:Y:S01]  /*c940*/  SEL R26, R76, R91, P0 ;  /* 0x0000005b4c1a7207 */ /* 0x000fe20000000000 */
[----:B------:R-:W-:-:S04]  /*c950*/  UISETP.NE.U32.AND UP1, UPT, UR10, URZ, UPT ;  /* 0x0000003f0a00728c */ /* 0x000fc8000bf25070 */
[----:B------:R1:W-:Y:S01]  /*c960*/  STSM.16.M88.4 [R43], R24 ;  /* 0x000000182b007844 */ /* 0x0003e20000000200 */
[----:B------:R-:W-:Y:S01]  /*c970*/  BAR.SYNC.DEFER_BLOCKING 0x1, 0x100 ;  /* 0x0044000000007b1d */ /* 0x000fe20000010000 */
[----:B------:R-:W-:-:S06]  /*c980*/  UISETP.NE.AND.EX UP1, UPT, UR11, URZ, UPT, UP1 ;  /* 0x0000003f0b00728c */ /* 0x000fcc000bf25310 */
[----:B------:R-:W-:-:S05]  /*c990*/  PLOP3.LUT P0, PT, PT, PT, UP1, 0x80, 0x0 ;  /* 0x000000000000781c */ /* 0x000fca0003f0f018 */
[----:B------:R-:W-:Y:S02]  /*c9a0*/  @UP1 ULDC.64 UR10, c[0x0][0xc08] ;  /* 0x00030200000a1ab9 */ /* 0x000fe40000000a00 */
[----:B------:R-:W-:Y:S01]  /*c9b0*/  @UP1 UIMAD.WIDE UR10, UR37, 0x4, UR10 ;  /* 0x00000004250a18a5 */ /* 0x000fe2000f8e020a */
[----:B--2---:R-:W-:-:S05]  /*c9c0*/  IMAD.U32 R10, RZ, RZ, UR4 ;  /* 0x00000004ff0a7e24 */ /* 0x004fca000f8e00ff */
[----:B0-----:R-:W-:Y:S02]  /*c9d0*/  IMAD.U32 R12, RZ, RZ, UR10 ;  /* 0x0000000aff0c7e24 */ /* 0x001fe4000f8e00ff */
[----:B------:R-:W-:Y:S01]  /*c9e0*/  IMAD.U32 R13, RZ, RZ, UR11 ;  /* 0x0000000bff0d7e24 */ /* 0x000fe2000f8e00ff */
[----:B------:R-:W2:Y:S01]  /*c9f0*/  @P2 LDG.E R6, desc[UR54][R4.64] ;  /* 0x0000003604062981 */ /* 0x000ea2000c1e1900 */
[----:B------:R-:W-:Y:S01]  /*ca00*/  ISETP.NE.AND P1, PT, R77, 0x1, PT ;  /* 0x000000014d00780c */ /* 0x000fe20003f25270 */
[----:B------:R-:W-:Y:S01]  /*ca10*/  UMOV UR4, URZ ;  /* 0x0000003f00047c82 */ /* 0x000fe20008000000 */
[----:B------:R-:W-:Y:S01]  /*ca20*/  VIADD R8, R17, UR38 ;  /* 0x0000002611087c36 */ /* 0x000fe20008000000 */
        /* <DEDUP_REMOVED lines=9> */
.L_x_1503:
[----:B------:R-:W-:Y:S01]  /*cac0*/  USHF.R.S32.HI UR18, URZ, 0x1f, UR36 ;  /* 0x0000001f3f127899 */ /* 0x000fe20008011424 */
[----:B------:R-:W-:Y:S01]  /*cad0*/  @P1 IMAD.HI.U32 R4, R8, R7, RZ ;  /* 0x0000000708041227 */ /* 0x000fe200078e00ff */
[----:B------:R-:W-:Y:S01]  /*cae0*/  ULDC.64 UR14, c[0x0][0xb90] ;  /* 0x0002e400000e7ab9 */ /* 0x000fe20000000a00 */
[----:B------:R-:W-:Y:S01]  /*caf0*/  USHF.R.S32.HI UR11, URZ, 0x1f, UR4 ;  /* 0x0000001f3f0b7899 */ /* 0x000fe20008011404 */
[----:B------:R-:W0:Y:S01]  /*cb00*/  @P1 LDC R79, c[0x0][0xbf0] ;  /* 0x0002fc00ff4f1b82 */ /* 0x000e220000000800 */
[----:B------:R-:W-:Y:S01]  /*cb10*/  UIMAD UR7, UR18, UR14, URZ ;  /* 0x0000000e120772a4 */ /* 0x000fe2000f8e023f */
[----:B------:R-:W-:Y:S01]  /*cb20*/  IMAD.MOV.U32 R6, RZ, RZ, R8 ;  /* 0x000000ffff067224 */ /* 0x000fe200078e0008 */
[----:B------:R-:W-:Y:S01]  /*cb30*/  USHF.R.S32.HI UR17, URZ, 0x1f, UR37 ;  /* 0x0000001f3f117899 */ /* 0x000fe20008011425 */
[----:B------:R-:W-:Y:S01]  /*cb40*/  @P1 SHF.R.U32.HI R6, RZ, R9, R4 ;  /* 0x00000009ff061219 */ /* 0x000fe20000011604 */
[----:B------:R-:W-:Y:S01]  /*cb50*/  UMOV UR10, UR4 ;  /* 0x00000004000a7c82 */ /* 0x000fe20008000000 */
[----:B------:R-:W-:Y:S01]  /*cb60*/  UIMAD UR7, UR36, UR15, UR7 ;  /* 0x0000000f240772a4 */ /* 0x000fe2000f8e0207 */
[----:B------:R-:W-:Y:S01]  /*cb70*/  IMAD.MOV.U32 R5, RZ, RZ, 0x2 ;  /* 0x00000002ff057424 */ /* 0x000fe200078e00ff */
[----:B------:R-:W-:Y:S01]  /*cb80*/  UIMAD.WIDE.U32 UR12, UR36, UR14, UR10 ;  /* 0x0000000e240c72a5 */ /* 0x000fe2000f8e000a */
[----:B------:R-:W-:Y:S01]  /*cb90*/  IMAD.MOV R4, RZ, RZ, -R6 ;  /* 0x000000ffff047224 */ /* 0x000fe200078e0a06 */
[----:B------:R-:W-:Y:S01]  /*cba0*/  USEL UR17, UR17, URZ, !UP0 ;  /* 0x0000003f11117287 */ /* 0x000fe2000c000000 */
[----:B------:R-:W-:Y:S01]  /*cbb0*/  VIADD R26, R187, UR38 ;  /* 0x00000026bb1a7c36 */ /* 0x000fe20008000000 */
[----:B------:R-:W-:Y:S01]  /*cbc0*/  ULDC.64 UR14, c[0x0][0xb98] ;  /* 0x0002e600000e7ab9 */ /* 0x000fe20000000a00 */
[----:B------:R-:W-:Y:S01]  /*cbd0*/  UIADD3 UR13, UR13, UR7, URZ ;  /* 0x000000070d0d7290 */ /* 0x000fe2000fffe03f */
[----:B------:R-:W-:Y:S01]  /*cbe0*/  IMAD R9, R77, R4, R8 ;  /* 0x000000044d097224 */ /* 0x000fe200078e0208 */
[----:B------:R-:W-:Y:S01]  /*cbf0*/  USEL UR16, UR37, URZ, !UP0 ;  /* 0x0000003f25107287 */ /* 0x000fe2000c000000 */
[----:B------:R-:W-:Y:S01]  /*cc00*/  IMAD R4, R184, 0x40, R16 ;  /* 0x00000040b8047824 */ /* 0x000fe200078e0210 */
[----:B------:R-:W-:Y:S01]  /*cc10*/  UIMAD UR7, UR17, UR14, URZ ;  /* 0x0000000e110772a4 */ /* 0x000fe2000f8e023f */
[----:B------:R-:W-:Y:S01]  /*cc20*/  SHF.R.S32.HI R8, RZ, 0x1f, R6 ;  /* 0x0000001fff087819 */ /* 0x000fe20000011406 */
[----:B------:R-:W-:Y:S01]  /*cc30*/  UIMAD.WIDE.U32 UR12, UR16, UR14, UR12 ;  /* 0x0000000e100c72a5 */ /* 0x000fe2000f8e000c */
[----:B------:R-:W-:Y:S01]  /*cc40*/  SHF.R.S32.HI R7, RZ, 0x1f, R9 ;  /* 0x0000001fff077819 */ /* 0x000fe20000011409 */
[----:B------:R-:W-:Y:S01]  /*cc50*/  UIMAD UR7, UR16, UR15, UR7 ;  /* 0x0000000f100772a4 */ /* 0x000fe2000f8e0207 */
[----:B------:R-:W-:Y:S01]  /*cc60*/  IMAD.WIDE R4, R4, R5, UR8 ;  /* 0x0000000804047e25 */ /* 0x000fe2000f8e0205 */
[----:B------:R-:W-:-:S02]  /*cc70*/  ULDC.64 UR8, c[0x0][0xb88] ;  /* 0x0002e20000087ab9 */ /* 0x000fc40000000a00 */
[----:B------:R-:W-:Y:S01]  /*cc80*/  IADD3 R6, P0, R6, UR12, RZ ;  /* 0x0000000c06067c10 */ /* 0x000fe2000ff1e0ff */
[----:B------:R-:W-:Y:S01]  /*cc90*/  IMAD R12, R7, UR8, RZ ;  /* 0x00000008070c7c24 */ /* 0x000fe2000f8e02ff */
[C---:B------:R-:W-:Y:S01]  /*cca0*/  IADD3 R29, P2, R4.reuse, 0x5000, RZ ;  /* 0x00005000041d7810 */ /* 0x040fe20007f5e0ff */
[----:B------:R-:W-:Y:S01]  /*ccb0*/  IMAD.U32 R11, RZ, RZ, UR7 ;  /* 0x00000007ff0b7e24 */ /* 0x000fe2000f8e00ff */
[----:B------:R-:W-:Y:S01]  /*ccc0*/  IADD3 R13, P4, R4, 0x2000, RZ ;  /* 0x00002000040d7810 */ /* 0x000fe20007f9e0ff */
[----:B------:R-:W-:Y:S01]  /*ccd0*/  IMAD R15, R9, UR9, R12 ;  /* 0x00000009090f7c24 */ /* 0x000fe2000f8e020c */
[----:B------:R-:W-:Y:S01]  /*cce0*/  LOP3.LUT R28, R29, 0x380, RZ, 0xc0, !PT ;  /* 0x000003801d1c7812 */ /* 0x000fe200078ec0ff */
[----:B-----5:R-:W-:Y:S01]  /*ccf0*/  IMAD R83, R10, R77, RZ ;  /* 0x0000004d0a537224 */ /* 0x020fe200078e02ff */
[----:B------:R-:W-:Y:S01]  /*cd00*/  IADD3.X R7, R8, UR13, R11, P0, !PT ;  /* 0x0000000d08077c10 */ /* 0x000fe200087fe40b */
[----:B------:R-:W-:Y:S01]  /*cd10*/  ULDC.64 UR12, c[0x0][0xaa0] ;  /* 0x0002a800000c7ab9 */ /* 0x000fe20000000a00 */
[----:B------:R-:W-:-:S02]  /*cd20*/  SHF.R.U64 R28, R28, 0x3, RZ ;  /* 0x000000031c1c7819 */ /* 0x000fc400000012ff */
[----:B------:R-:W-:Y:S01]  /*cd30*/  IADD3 R53, P3, R4, 0x4000, RZ ;  /* 0x0000400004357810 */ /* 0x000fe20007f7e0ff */
[----:B------:R-:W-:Y:S01]  /*cd40*/  IMAD.WIDE.U32 R6, R9, UR8, R6 ;  /* 0x0000000809067c25 */ /* 0x000fe2000f8e0006 */
[----:B------:R-:W-:Y:S01]  /*cd50*/  ULDC.64 UR8, c[0x0][0xb50] ;  /* 0x0002d40000087ab9 */ /* 0x000fe20000000a00 */
[----:B------:R-:W-:Y:S02]  /*cd60*/  LOP3.LUT R28, R28, R29, RZ, 0x3c, !PT ;  /* 0x0000001d1c1c7212 */ /* 0x000fe400078e3cff */
[----:B------:R-:W-:Y:S01]  /*cd70*/  IMAD.IADD R7, R7, 0x1, R15 ;  /* 0x0000000107077824 */ /* 0x000fe200078e020f */
[----:B------:R-:W-:Y:S01]  /*cd80*/  LEA R14, P0, R6, UR8, 0x2 ;  /* 0x00000008060e7c11 */ /* 0x000fe2000f8010ff */
[----:B------:R-:W-:Y:S01]  /*cd90*/  IMAD.X R29, RZ, RZ, R5, P2 ;  /* 0x000000ffff1d7224 */ /* 0x000fe200010e0605 */
[----:B------:R-:W-:Y:S02]  /*cda0*/  IADD3 R41, P2, R4, 0xb000, RZ ;  /* 0x0000b00004297810 */ /* 0x000fe40007f5e0ff */
[----:B------:R-:W-:Y:S01]  /*cdb0*/  LEA.HI.X R15, R6, UR9, R7, 0x2, P0 ;  /* 0x00000009060f7c11 */ /* 0x000fe200080f1407 */
[----:B------:R-:W-:Y:S01]  /*cdc0*/  SHFL.IDX PT, R20, R14, RZ, 0x1c1f ;  /* 0x001c1fff0e147589 */ /* 0x000fe200000e0000 */
[----:B------:R-:W-:Y:S01]  /*cdd0*/  IADD3 R25, P0, R4, 0x3000, RZ ;  /* 0x0000300004197810 */ /* 0x000fe20007f1e0ff */
[----:B------:R-:W-:Y:S01]  /*cde0*/  VIADD R6, R26, 0x8 ;  /* 0x000000081a067836 */ /* 0x000fe20000000000 */
[----:B------:R-:W-:Y:S01]  /*cdf0*/  LOP3.LUT R40, R41, 0x380, RZ, 0xc0, !PT ;  /* 0x0000038029287812 */ /* 0x000fe200078ec0ff */
[----:B------:R-:W1:Y:S01]  /*ce00*/  SHFL.IDX PT, R21, R15, RZ, 0x1c1f ;  /* 0x001c1fff0f157589 */ /* 0x000e6200000e0000 */
[----:B------:R-:W-:-:S02]  /*ce10*/  LOP3.LUT R24, R25, 0x380, RZ, 0xc0, !PT ;  /* 0x0000038019187812 */ /* 0x000fc400078ec0ff */
[----:B------:R-:W-:Y:S01]  /*ce20*/  SHF.R.U64 R40, R40, 0x3, RZ ;  /* 0x0000000328287819 */ /* 0x000fe200000012ff */
[----:B------:R-:W-:Y:S01]  /*ce30*/  SHFL.IDX PT, R42, R14, 0x1, 0x1c1f ;  /* 0x003c1f000e2a7f89 */ /* 0x000fe200000e0000 */
[----:B------:R-:W-:Y:S02]  /*ce40*/  SHF.R.U64 R24, R24, 0x3, RZ ;  /* 0x0000000318187819 */ /* 0x000fe400000012ff */
[----:B------:R-:W-:Y:S01]  /*ce50*/  LOP3.LUT R40, R40, R41, RZ, 0x3c, !PT ;  /* 0x0000002928287212 */ /* 0x000fe200078e3cff */
[--C-:B------:R-:W-:Y:S01]  /*ce60*/  IMAD.X R41, RZ, RZ, R5.reuse, P2 ;  /* 0x000000ffff297224 */ /* 0x100fe200010e0605 */
[----:B------:R-:W-:Y:S01]  /*ce70*/  LOP3.LUT R24, R24, R25, RZ, 0x3c, !PT ;  /* 0x0000001918187212 */ /* 0x000fe200078e3cff */
[----:B------:R-:W-:Y:S01]  /*ce80*/  IMAD.X R25, RZ, RZ, R5, P0 ;  /* 0x000000ffff197224 */ /* 0x000fe200000e0605 */
[----:B------:R-:W-:Y:S01]  /*ce90*/  IADD3 R57, P0, R4, 0x9000, RZ ;  /* 0x0000900004397810 */ /* 0x000fe20007f1e0ff */
[----:B------:R-:W2:Y:S01]  /*cea0*/  SHFL.IDX PT, R43, R15, 0x1, 0x1c1f ;  /* 0x003c1f000f2b7f89 */ /* 0x000ea200000e0000 */
[----:B------:R-:W-:-:S02]  /*ceb0*/  LOP3.LUT R12, R13, 0x380, RZ, 0xc0, !PT ;  /* 0x000003800d0c7812 */ /* 0x000fc400078ec0ff */
[----:B------:R-:W-:Y:S02]  /*cec0*/  LOP3.LUT R56, R57, 0x380, RZ, 0xc0, !PT ;  /* 0x0000038039387812 */ /* 0x000fe400078ec0ff */
[----:B------:R-:W-:Y:S02]  /*ced0*/  LOP3.LUT R52, R53, 0x380, RZ, 0xc0, !PT ;  /* 0x0000038035347812 */ /* 0x000fe400078ec0ff */
[----:B------:R-:W-:Y:S02]  /*cee0*/  SHF.R.U64 R56, R56, 0x3, RZ ;  /* 0x0000000338387819 */ /* 0x000fe400000012ff */
[----:B------:R-:W-:Y:S02]  /*cef0*/  IADD3 R11, P5, R4, 0x1000, RZ ;  /* 0x00001000040b7810 */ /* 0x000fe40007fbe0ff */
[----:B------:R-:W-:Y:S01]  /*cf00*/  LOP3.LUT R56, R56, R57, RZ, 0x3c, !PT ;  /* 0x0000003938387212 */ /* 0x000fe200078e3cff */
[--C-:B------:R-:W-:Y:S01]  /*cf10*/  IMAD.X R57, RZ, RZ, R5.reuse, P0 ;  /* 0x000000ffff397224 */ /* 0x100fe200000e0605 */
[----:B------:R-:W-:Y:S01]  /*cf20*/  LOP3.LUT P0, RZ, R185, 0x3, RZ, 0xc0, !PT ;  /* 0x00000003b9ff7812 */ /* 0x000fe2000780c0ff */
[----:B------:R-:W-:Y:S01]  /*cf30*/  IMAD.X R9, RZ, RZ, R5, P5 ;  /* 0x000000ffff097224 */ /* 0x000fe200028e0605 */
[----:B------:R-:W-:-:S02]  /*cf40*/  SHF.R.U64 R12, R12, 0x3, RZ ;  /* 0x000000030c0c7819 */ /* 0x000fc400000012ff */
[-C--:B------:R-:W-:Y:S02]  /*cf50*/  ISETP.GE.OR P2, PT, R26, R83.reuse, P0 ;  /* 0x000000531a00720c */ /* 0x080fe40000746670 */
[----:B------:R-:W-:Y:S02]  /*cf60*/  ISETP.GE.OR P0, PT, R6, R83, P0 ;  /* 0x000000530600720c */ /* 0x000fe40000706670 */
[----:B------:R-:W-:Y:S02]  /*cf70*/  SHF.R.U64 R52, R52, 0x3, RZ ;  /* 0x0000000334347819 */ /* 0x000fe400000012ff */
[----:B------:R-:W-:Y:S01]  /*cf80*/  LOP3.LUT R12, R12, R13, RZ, 0x3c, !PT ;  /* 0x0000000d0c0c7212 */ /* 0x000fe200078e3cff */
[--C-:B------:R-:W-:Y:S01]  /*cf90*/  IMAD.X R13, RZ, RZ, R5.reuse, P4 ;  /* 0x000000ffff0d7224 */ /* 0x100fe200020e0605 */
[----:B------:R-:W-:Y:S01]  /*cfa0*/  LOP3.LUT R52, R52, R53, RZ, 0x3c, !PT ;  /* 0x0000003534347212 */ /* 0x000fe200078e3cff */
[----:B------:R-:W-:Y:S01]  /*cfb0*/  IMAD.X R53, RZ, RZ, R5, P3 ;  /* 0x000000ffff357224 */ /* 0x000fe200018e0605 */
[C---:B------:R-:W-:Y:S01]  /*cfc0*/  IADD3 R33, P6, R4.reuse, 0x6000, RZ ;  /* 0x0000600004217810 */ /* 0x040fe20007fde0ff */
[----:B------:R-:W-:Y:S01]  /*cfd0*/  UIMAD UR7, UR11, UR12, URZ ;  /* 0x0000000c0b0772a4 */ /* 0x000fe2000f8e023f */
[C---:B------:R-:W-:Y:S01]  /*cfe0*/  IADD3 R37, P5, R4.reuse, 0x7000, RZ ;  /* 0x0000700004257810 */ /* 0x040fe20007fbe0ff */
[----:B-1----:R1:W-:Y:S01]  /*cff0*/  @!P2 ST.E desc[UR54][R20.64], R3 ;  /* 0x000000031400a985 */ /* 0x0023e2000c101936 */
[----:B------:R-:W-:-:S02]  /*d000*/  IADD3 R65, P4, R4, 0x8000, RZ ;  /* 0x0000800004417810 */ /* 0x000fc40007f9e0ff */
[----:B------:R-:W-:Y:S01]  /*d010*/  IADD3 R45, P3, R4, 0xa000, RZ ;  /* 0x0000a000042d7810 */ /* 0x000fe20007f7e0ff */
[----:B------:R-:W-:Y:S01]  /*d020*/  UIMAD.WIDE.U32 UR8, UR4, UR12, URZ ;  /* 0x0000000c040872a5 */ /* 0x000fe2000f8e003f */
[----:B------:R-:W-:Y:S01]  /*d030*/  LOP3.LUT R32, R33, 0x380, RZ, 0xc0, !PT ;  /* 0x0000038021207812 */ /* 0x000fe200078ec0ff */
[----:B------:R-:W-:Y:S01]  /*d040*/  UIMAD UR7, UR4, UR13, UR7 ;  /* 0x0000000d040772a4 */ /* 0x000fe2000f8e0207 */
[----:B------:R-:W-:Y:S01]  /*d050*/  LOP3.LUT R36, R37, 0x380, RZ, 0xc0, !PT ;  /* 0x0000038025247812 */ /* 0x000fe200078ec0ff */
[----:B--2---:R2:W-:Y:S01]  /*d060*/  @!P0 ST.E desc[UR54][R42.64], R0 ;  /* 0x000000002a008985 */ /* 0x0045e2000c101936 */
[----:B------:R-:W-:Y:S01]  /*d070*/  LOP3.LUT R64, R65, 0x380, RZ, 0xc0, !PT ;  /* 0x0000038041407812 */ /* 0x000fe200078ec0ff */
[----:B------:R-:W-:Y:S01]  /*d080*/  ULDC.64 UR10, c[0x0][0xae8] ;  /* 0x0002ba00000a7ab9 */ /* 0x000fe20000000a00 */
[----:B------:R-:W-:Y:S01]  /*d090*/  LOP3.LUT R44, R45, 0x380, RZ, 0xc0, !PT ;  /* 0x000003802d2c7812 */ /* 0x000fe200078ec0ff */
[----:B-1----:R-:W1:Y:S01]  /*d0a0*/  @P1 LDC R21, c[0x0][0xbec] ;  /* 0x0002fb00ff151b82 */ /* 0x002e620000000800 */
[----:B------:R-:W-:Y:S01]  /*d0b0*/  SHF.R.U64 R32, R32, 0x3, RZ ;  /* 0x0000000320207819 */ /* 0x000fe200000012ff */
[----:B------:R-:W-:Y:S01]  /*d0c0*/  UIADD3 UR9, UR9, UR7, URZ ;  /* 0x0000000709097290 */ /* 0x000fe2000fffe03f */
[----:B------:R-:W-:Y:S01]  /*d0d0*/  SHF.R.U64 R36, R36, 0x3, RZ ;  /* 0x0000000324247819 */ /* 0x000fe200000012ff */
[----:B------:R-:W-:Y:S01]  /*d0e0*/  UIMAD UR4, UR18, UR10, URZ ;  /* 0x0000000a120472a4 */ /* 0x000fe2000f8e023f */
[----:B------:R-:W-:Y:S01]  /*d0f0*/  SHF.R.U64 R64, R64, 0x3, RZ ;  /* 0x0000000340407819 */ /* 0x000fe200000012ff */
[----:B------:R-:W5:Y:S01]  /*d100*/  LD.E.128 R12, desc[UR54][R12.64] ;  /* 0x000000360c0c7980 */ /* 0x000f62000c101d00 */
[----:B------:R-:W-:Y:S01]  /*d110*/  SHF.R.U64 R44, R44, 0x3, RZ ;  /* 0x000000032c2c7819 */ /* 0x000fe200000012ff */
[----:B--2---:R-:W-:Y:S01]  /*d120*/  IMAD R0, R23, 0x20, R184 ;  /* 0x0000002017007824 */ /* 0x004fe200078e02b8 */
[----:B------:R-:W-:Y:S01]  /*d130*/  LOP3.LUT R8, R11, 0x380, RZ, 0xc0, !PT ;  /* 0x000003800b087812 */ /* 0x000fe200078ec0ff */
[----:B------:R-:W-:Y:S01]  /*d140*/  UIMAD UR4, UR36, UR11, UR4 ;  /* 0x0000000b240472a4 */ /* 0x000fe2000f8e0204 */
[----:B------:R-:W-:Y:S01]  /*d150*/  LOP3.LUT R32, R32, R33, RZ, 0x3c, !PT ;  /* 0x0000002120207212 */ /* 0x000fe200078e3cff */
[----:B------:R-:W-:Y:S01]  /*d160*/  VIADD R78, R0, UR38 ;  /* 0x00000026004e7c36 */ /* 0x000fe20008000000 */
[----:B------:R-:W-:Y:S01]  /*d170*/  LOP3.LUT R36, R36, R37, RZ, 0x3c, !PT ;  /* 0x0000002524247212 */ /* 0x000fe200078e3cff */
[--C-:B------:R-:W-:Y:S01]  /*d180*/  IMAD.X R33, RZ, RZ, R5.reuse, P6 ;  /* 0x000000ffff217224 */ /* 0x100fe200030e0605 */
[----:B------:R-:W-:Y:S01]  /*d190*/  LOP3.LUT R64, R64, R65, RZ, 0x3c, !PT ;  /* 0x0000004140407212 */ /* 0x000fe200078e3cff */
[--C-:B------:R-:W-:Y:S01]  /*d1a0*/  IMAD.X R37, RZ, RZ, R5.reuse, P5 ;  /* 0x000000ffff257224 */ /* 0x100fe200028e0605 */
[----:B------:R-:W-:Y:S01]  /*d1b0*/  LOP3.LUT R44, R44, R45, RZ, 0x3c, !PT ;  /* 0x0000002d2c2c7212 */ /* 0x000fe200078e3cff */
[--C-:B------:R-:W-:Y:S01]  /*d1c0*/  IMAD.X R65, RZ, RZ, R5.reuse, P4 ;  /* 0x000000ffff417224 */ /* 0x100fe200020e0605 */
[----:B------:R-:W-:Y:S01]  /*d1d0*/  UIMAD.WIDE.U32 UR8, UR36, UR10, UR8 ;  /* 0x0000000a240872a5 */ /* 0x000fe2000f8e0008 */
[----:B------:R-:W-:Y:S01]  /*d1e0*/  SHF.R.U64 R8, R8, 0x3, RZ ;  /* 0x0000000308087819 */ /* 0x000fe200000012ff */
[----:B------:R-:W-:Y:S01]  /*d1f0*/  IMAD.X R45, RZ, RZ, R5, P3 ;  /* 0x000000ffff2d7224 */ /* 0x000fe200018e0605 */
[C---:B------:R-:W-:Y:S01]  /*d200*/  IADD3 R73, P6, R4.reuse, 0xc000, RZ ;  /* 0x0000c00004497810 */ /* 0x040fe20007fde0ff */
[----:B------:R-:W-:Y:S01]  /*d210*/  ULDC.64 UR10, c[0x0][0xaf0] ;  /* 0x0002bc00000a7ab9 */ /* 0x000fe20000000a00 */
[----:B------:R-:W-:Y:S01]  /*d220*/  IADD3 R69, P5, R4, 0xd000, RZ ;  /* 0x0000d00004457810 */ /* 0x000fe20007fbe0ff */
[----:B-1----:R-:W-:Y:S01]  /*d230*/  @P1 IMAD.HI.U32 R0, R78, R21, RZ ;  /* 0x000000154e001227 */ /* 0x002fe200078e00ff */
[C---:B------:R-:W-:Y:S01]  /*d240*/  IADD3 R61, P4, R4.reuse, 0xe000, RZ ;  /* 0x0000e000043d7810 */ /* 0x040fe20007f9e0ff */
[----:B------:R-:W-:Y:S01]  /*d250*/  UIADD3 UR9, UR9, UR4, URZ ;  /* 0x0000000409097290 */ /* 0x000fe2000fffe03f */
[----:B------:R-:W-:Y:S01]  /*d260*/  IADD3 R7, P3, R4, 0xf000, RZ ;  /* 0x0000f00004077810 */ /* 0x000fe20007f7e0ff */
[----:B------:R-:W-:Y:S01]  /*d270*/  UIMAD UR4, UR17, UR10, URZ ;  /* 0x0000000a110472a4 */ /* 0x000fe2000f8e023f */
[----:B------:R-:W-:Y:S01]  /*d280*/  LOP3.LUT R8, R8, R11, RZ, 0x3c, !PT ;  /* 0x0000000b08087212 */ /* 0x000fe200078e3cff */
[----:B------:R-:W-:Y:S01]  /*d290*/  IMAD.MOV.U32 R3, RZ, RZ, R78 ;  /* 0x000000ffff037224 */ /* 0x000fe200078e004e */
[----:B------:R-:W-:Y:S01]  /*d2a0*/  LOP3.LUT R72, R73, 0x380, RZ, 0xc0, !PT ;  /* 0x0000038049487812 */ /* 0x000fe200078ec0ff */
[----:B------:R-:W5:Y:S01]  /*d2b0*/  LD.E.128 R24, desc[UR54][R24.64] ;  /* 0x0000003618187980 */ /* 0x000f62000c101d00 */
[----:B------:R-:W-:-:S02]  /*d2c0*/  LOP3.LUT R68, R69, 0x380, RZ, 0xc0, !PT ;  /* 0x0000038045447812 */ /* 0x000fc400078ec0ff */
[----:B------:R-:W-:Y:S01]  /*d2d0*/  LOP3.LUT R60, R61, 0x380, RZ, 0xc0, !PT ;  /* 0x000003803d3c7812 */ /* 0x000fe200078ec0ff */
[----:B------:R-:W-:Y:S01]  /*d2e0*/  UIMAD.WIDE.U32 UR8, UR16, UR10, UR8 ;  /* 0x0000000a100872a5 */ /* 0x000fe2000f8e0008 */
[----:B------:R-:W-:Y:S01]  /*d2f0*/  LOP3.LUT R11, R4, 0x380, RZ, 0xc0, !PT ;  /* 0x00000380040b7812 */ /* 0x000fe200078ec0ff */
[----:B------:R-:W-:Y:S01]  /*d300*/  IMAD.X R49, RZ, RZ, R5, P3 ;  /* 0x000000ffff317224 */ /* 0x000fe200018e0605 */
[----:B------:R-:W-:Y:S01]  /*d310*/  LOP3.LUT R6, R7, 0x380, RZ, 0xc0, !PT ;  /* 0x0000038007067812 */ /* 0x000fe200078ec0ff */
[----:B------:R-:W-:Y:S01]  /*d320*/  UIMAD UR4, UR16, UR11, UR4 ;  /* 0x0000000b100472a4 */ /* 0x000fe2000f8e0204 */
[----:B0-----:R-:W-:Y:S01]  /*d330*/  @P1 SHF.R.U32.HI R3, RZ, R79, R0 ;  /* 0x0000004fff031219 */ /* 0x001fe20000011600 */
[----:B------:R-:W5:Y:S01]  /*d340*/  LD.E.128 R52, desc[UR54][R52.64] ;  /* 0x0000003634347980 */ /* 0x000f62000c101d00 */
[----:B------:R-:W-:Y:S02]  /*d350*/  SHF.R.U64 R72, R72, 0x3, RZ ;  /* 0x0000000348487819 */ /* 0x000fe400000012ff */
[----:B------:R-:W-:Y:S01]  /*d360*/  SHF.R.U64 R68, R68, 0x3, RZ ;  /* 0x0000000344447819 */ /* 0x000fe200000012ff */
[----:B------:R-:W5:Y:S01]  /*d370*/  LD.E.128 R28, desc[UR54][R28.64] ;  /* 0x000000361c1c7980 */ /* 0x000f62000c101d00 */
[----:B------:R-:W-:-:S02]  /*d380*/  SHF.R.U64 R60, R60, 0x3, RZ ;  /* 0x000000033c3c7819 */ /* 0x000fc400000012ff */
[----:B------:R-:W-:Y:S01]  /*d390*/  SHF.R.U64 R11, R11, 0x3, RZ ;  /* 0x000000030b0b7819 */ /* 0x000fe200000012ff */
[----:B------:R-:W5:Y:S01]  /*d3a0*/  LD.E.128 R32, desc[UR54][R32.64] ;  /* 0x0000003620207980 */ /* 0x000f62000c101d00 */
[----:B------:R-:W-:Y:S01]  /*d3b0*/  SHF.R.U64 R6, R6, 0x3, RZ ;  /* 0x0000000306067819 */ /* 0x000fe200000012ff */
[----:B------:R-:W-:Y:S01]  /*d3c0*/  UIADD3 UR4, UR9, UR4, URZ ;  /* 0x0000000409047290 */ /* 0x000fe2000fffe03f */
[--C-:B------:R-:W-:Y:S01]  /*d3d0*/  SHF.R.S32.HI R0, RZ, 0x1f, R3.reuse ;  /* 0x0000001fff007819 */ /* 0x100fe20000011403 */
[----:B------:R-:W-:Y:S01]  /*d3e0*/  IMAD.MOV R76, RZ, RZ, -R3 ;  /* 0x000000ffff4c7224 */ /* 0x000fe200078e0a03 */
[----:B------:R-:W-:Y:S01]  /*d3f0*/  LOP3.LUT R72, R72, R73, RZ, 0x3c, !PT ;  /* 0x0000004948487212 */ /* 0x000fe200078e3cff */
[--C-:B------:R-:W-:Y:S01]  /*d400*/  IMAD.X R73, RZ, RZ, R5.reuse, P6 ;  /* 0x000000ffff497224 */ /* 0x100fe200030e0605 */
[----:B------:R-:W-:Y:S01]  /*d410*/  LOP3.LUT R68, R68, R69, RZ, 0x3c, !PT ;  /* 0x0000004544447212 */ /* 0x000fe200078e3cff */
[--C-:B------:R-:W-:Y:S01]  /*d420*/  IMAD.X R69, RZ, RZ, R5.reuse, P5 ;  /* 0x000000ffff457224 */ /* 0x100fe200028e0605 */
[----:B------:R-:W-:Y:S01]  /*d430*/  LOP3.LUT R60, R60, R61, RZ, 0x3c, !PT ;  /* 0x0000003d3c3c7212 */ /* 0x000fe200078e3cff */
[----:B------:R-:W-:Y:S01]  /*d440*/  IMAD.X R61, RZ, RZ, R5, P4 ;  /* 0x000000ffff3d7224 */ /* 0x000fe200020e0605 */
[----:B------:R-:W-:Y:S01]  /*d450*/  LOP3.LUT R4, R11, R4, RZ, 0x3c, !PT ;  /* 0x000000040b047212 */ /* 0x000fe200078e3cff */
[----:B------:R-:W-:Y:S01]  /*d460*/  ULDC.64 UR10, c[0x0][0xae0] ;  /* 0x0002b800000a7ab9 */ /* 0x000fe20000000a00 */
[----:B------:R-:W-:Y:S01]  /*d470*/  LOP3.LUT R48, R6, R7, RZ, 0x3c, !PT ;  /* 0x0000000706307212 */ /* 0x000fe200078e3cff */
[----:B------:R-:W-:Y:S01]  /*d480*/  IMAD R0, R0, UR10, RZ ;  /* 0x0000000a00007c24 */ /* 0x000fe2000f8e02ff */
[----:B------:R-:W5:Y:S01]  /*d490*/  LD.E.128 R8, desc[UR54][R8.64] ;  /* 0x0000003608087980 */ /* 0x000f62000c101d00 */
[----:B------:R-:W-:-:S02]  /*d4a0*/  IMAD R77, R77, R76, R78 ;  /* 0x0000004c4d4d7224 */ /* 0x000fc400078e024e */
[----:B------:R-:W-:Y:S01]  /*d4b0*/  IMAD.U32 R21, RZ, RZ, UR9 ;  /* 0x00000009ff157e24 */ /* 0x000fe2000f8e00ff */
[----:B------:R-:W5:Y:S01]  /*d4c0*/  LD.E.128 R4, desc[UR54][R4.64] ;  /* 0x0000003604047980 */ /* 0x000f62000c101d00 */
[----:B------:R-:W-:Y:S01]  /*d4d0*/  IMAD.U32 R20, RZ, RZ, UR8 ;  /* 0x00000008ff147e24 */ /* 0x000fe2000f8e00ff */
[----:B------:R-:W-:Y:S01]  /*d4e0*/  ULDC.64 UR8, c[0x0][0xad8] ;  /* 0x0002b60000087ab9 */ /* 0x000fe20000000a00 */
[----:B------:R-:W-:Y:S01]  /*d4f0*/  IMAD.U32 R21, RZ, RZ, UR4 ;  /* 0x00000004ff157e24 */ /* 0x000fe2000f8e00ff */
[----:B------:R-:W5:Y:S01]  /*d500*/  LD.E.128 R36, desc[UR54][R36.64] ;  /* 0x0000003624247980 */ /* 0x000f62000c101d00 */
[C---:B------:R-:W-:Y:S01]  /*d510*/  IMAD R79, R3.reuse, UR11, R0 ;  /* 0x0000000b034f7c24 */ /* 0x040fe2000f8e0200 */
[----:B------:R-:W-:Y:S02]  /*d520*/  SHF.R.S32.HI R0, RZ, 0x1f, R77 ;  /* 0x0000001fff007819 */ /* 0x000fe4000001144d */
[----:B------:R-:W5:Y:S01]  /*d530*/  LD.E.128 R64, desc[UR54][R64.64] ;  /* 0x0000003640407980 */ /* 0x000f62000c101d00 */
[----:B------:R-:W-:-:S03]  /*d540*/  IMAD.WIDE.U32 R20, R3, UR10, R20 ;  /* 0x0000000a03147c25 */ /* 0x000fc6000f8e0014 */
[----:B------:R-:W5:Y:S04]  /*d550*/  LD.E.128 R56, desc[UR54][R56.64] ;  /* 0x0000003638387980 */ /* 0x000f68000c101d00 */
[----:B------:R-:W5:Y:S04]  /*d560*/  LD.E.128 R44, desc[UR54][R44.64] ;  /* 0x000000362c2c7980 */ /* 0x000f68000c101d00 */
[----:B------:R-:W5:Y:S04]  /*d570*/  LD.E.128 R40, desc[UR54][R40.64] ;  /* 0x0000003628287980 */ /* 0x000f68000c101d00 */
[----:B------:R-:W5:Y:S04]  /*d580*/  LD.E.128 R72, desc[UR54][R72.64] ;  /* 0x0000003648487980 */ /* 0x000f68000c101d00 */
[----:B------:R-:W5:Y:S04]  /*d590*/  LD.E.128 R68, desc[UR54][R68.64] ;  /* 0x0000003644447980 */ /* 0x000f68000c101d00 */
[----:B------:R-:W5:Y:S04]  /*d5a0*/  LD.E.128 R60, desc[UR54][R60.64] ;  /* 0x000000363c3c7980 */ /* 0x000f68000c101d00 */
[----:B------:R-:W5:Y:S01]  /*d5b0*/  LD.E.128 R48, desc[UR54][R48.64] ;  /* 0x0000003630307980 */ /* 0x000f62000c101d00 */
[----:B------:R-:W-:Y:S01]  /*d5c0*/  @!PT LDS RZ, [RZ] ;  /* 0x00000000fffff984 */ /* 0x000fe20000000800 */
[----:B------:R-:W-:Y:S01]  /*d5d0*/  @!PT LDS RZ, [RZ] ;  /* 0x00000000fffff984 */ /* 0x000fe20000000800 */
[----:B------:R-:W-:Y:S01]  /*d5e0*/  @!PT LDS RZ, [RZ] ;  /* 0x00000000fffff984 */ /* 0x000fe20000000800 */
[----:B------:R-:W-:Y:S01]  /*d5f0*/  @!PT LDS RZ, [RZ] ;  /* 0x00000000fffff984 */ /* 0x000fe20000000800 */
[----:B------:R0:W-:Y:S06]  /*d600*/  MEMBAR.ALL.CTA ;  /* 0x0000000000007992 */ /* 0x0001ec0000008000 */
[----:B0-----:R-:W0:Y:S01]  /*d610*/  FENCE.VIEW.ASYNC.S ;  /* 0x00000000000073c6 */ /* 0x001e220000000000 */
[----:B------:R-:W-:-:S02]  /*d620*/  IMAD.IADD R21, R21, 0x1, R79 ;  /* 0x0000000115157824 */ /* 0x000fc400078e024f */
[----:B------:R-:W-:Y:S02]  /*d630*/  IMAD R76, R0, UR8, RZ ;  /* 0x00000008004c7c24 */ /* 0x000fe4000f8e02ff */
[----:B------:R-:W-:Y:S01]  /*d640*/  VIADD R84, R184, UR38 ;  /* 0x00000026b8547c36 */ /* 0x000fe20008000000 */
[----:B------:R-:W-:Y:S01]  /*d650*/  UIADD3 UR6, UR6, 0x28420, URZ ;  /* 0x0002842006067890 */ /* 0x000fe2000fffe03f */
[C---:B------:R-:W-:Y:S02]  /*d660*/  IMAD R3, R77.reuse, UR9, R76 ;  /* 0x000000094d037c24 */ /* 0x040fe4000f8e024c */
[----:B------:R-:W-:Y:S01]  /*d670*/  IMAD.WIDE.U32 R20, R77, UR8, R20 ;  /* 0x000000084d147c25 */ /* 0x000fe2000f8e0014 */
[----:B------:R-:W-:Y:S01]  /*d680*/  ISETP.GE.AND P2, PT, R84, R83, PT ;  /* 0x000000535400720c */ /* 0x000fe20003f46270 */
[----:B------:R-:W-:Y:S01]  /*d690*/  ULDC.64 UR8, c[0x0][0xa80] ;  /* 0x0002a00000087ab9 */ /* 0x000fe20000000a00 */
[----:B------:R-:W-:Y:S01]  /*d6a0*/  UPRMT UR6, URZ, 0x654, UR6 ;  /* 0x000006543f067896 */ /* 0x000fe20008000006 */
[----:B------:R-:W-:Y:S01]  /*d6b0*/  IMAD.IADD R3, R21, 0x1, R3 ;  /* 0x0000000115037824 */ /* 0x000fe200078e0203 */
[----:B------:R-:W-:Y:S01]  /*d6c0*/  LEA R82, P3, R20, UR8, 0x1 ;  /* 0x0000000814527c11 */ /* 0x000fe2000f8608ff */
[----:B------:R-:W-:-:S03]  /*d6d0*/  VIADD R0, R84, 0x20 ;  /* 0x0000002054007836 */ /* 0x000fc60000000000 */
[----:B------:R-:W-:Y:S02]  /*d6e0*/  LEA.HI.X R3, R20, UR9, R3, 0x1, P3 ;  /* 0x0000000914037c11 */ /* 0x000fe400098f0c03 */
[-C--:B------:R-:W-:Y:S01]  /*d6f0*/  ISETP.GE.AND P1, PT, R0, R83.reuse, PT ;  /* 0x000000530000720c */ /* 0x080fe20003f26270 */
[----:B------:R-:W-:Y:S01]  /*d700*/  VIADD R0, R84, 0x40 ;  /* 0x0000004054007836 */ /* 0x000fe20000000000 */
[----:B0-----:R0:W1:Y:S01]  /*d710*/  SHFL.IDX PT, R85, R82, RZ, 0x181f ;  /* 0x00181fff52557589 */ /* 0x00106200000e0000 */
[----:B------:R-:W-:Y:S01]  /*d720*/  BSSY B1, `(.L_x_1504) ;  /* 0x0000016000017945 */ /* 0x000fe20003800000 */
[----:B------:R-:W-:Y:S02]  /*d730*/  SYNCS.ARRIVE.TRANS64.RED.A1T0 RZ, [UR6], RZ ;  /* 0x000000ffffff79a7 */ /* 0x000fe40008100406 */
[----:B------:R0:W2:Y:S01]  /*d740*/  SHFL.IDX PT, R81, R3, RZ, 0x181f ;  /* 0x00181fff03517589 */ /* 0x0000a200000e0000 */
        /* <DEDUP_REMOVED lines=19> */
.L_x_1505:
[----:B------:R-:W-:Y:S05]  /*d880*/  BSYNC B1 ;  /* 0x0000000000017941 */ /* 0x000fea0003800000 */
.L_x_1504:
        /* <DEDUP_REMOVED lines=21> */
.L_x_1507:
[----:B------:R-:W-:Y:S05]  /*d9e0*/  BSYNC B1 ;  /* 0x0000000000017941 */ /* 0x000fea0003800000 */
.L_x_1506:
        /* <DEDUP_REMOVED lines=12> */
[----:B------:R-:W-:Y:S02]  /*dab0*/  @!P3 LEA.HI.X R5, R16, R11, R192, 0x1, P6 ;  /* 0x0000000b1005b211 */ /* 0x000fe400030f0cc0 */
        /* <DEDUP_REMOVED lines=8> */
.L_x_1509:
[----:B------:R-:W-:Y:S05]  /*db40*/  BSYNC B1 ;  /* 0x0000000000017941 */ /* 0x000fea0003800000 */
.L_x_1508:
[----:B------:R-:W-:Y:S01]  /*db50*/  VIADD R0, R84, 0x60 ;  /* 0x0000006054007836 */ /* 0x000fe20000000000 */
[----:B0--3--:R-:W0:Y:S04]  /*db60*/  SHFL.IDX PT, R3, R3, 0x3, 0x181f ;  /* 0x00781f0003037f89 */ /* 0x009e2800000e0000 */
[----:B------:R-:W-:Y:S01]  /*db70*/  ISETP.GE.AND P0, PT, R0, R83, PT ;  /* 0x000000530000720c */ /* 0x000fe20003f06270 */
[----:B------:R3:W0:-:S12]  /*db80*/  SHFL.IDX PT, R11, R82, 0x3, 0x181f ;  /* 0x00781f00520b7f89 */ /* 0x00061800000e0000 */
[----:B---3--:R-:W-:Y:S05]  /*db90*/  @P0 BRA `(.L_x_1510) ;  /* 0x0000000c00ac0947 */ /* 0x008fea0003800000 */
        /* <DEDUP_REMOVED lines=15> */
[----:B---3--:R-:W-:-:S04]  /*dc90*/  LEA R4, P0, R22, R11, 0x1 ;  /* 0x0000000b16047211 */ /* 0x008fc800078008ff */
[----:B------:R-:W-:-:S05]  /*dca0*/  LEA.HI.X R5, R22, R3, R189, 0x1, P0 ;  /* 0x0000000316057211 */ /* 0x000fca00000f0cbd */
[----:B------:R0:W-:Y:S01]  /*dcb0*/  ST.E.128 desc[UR54][R4.64], R48 ;  /* 0x0000003004007985 */ /* 0x0001e2000c101d36 */
[----:B------:R-:W-:Y:S05]  /*dcc0*/  BRA `(.L_x_1510) ;  /* 0x0000000c00607947 */ /* 0x000fea0003800000 */
.L_x_1502:
[----:B------:R-:W-:Y:S01]  /*dcd0*/  ULDC.64 UR6, c[0x0][0xc00] ;  /* 0x0003000000067ab9 */ /* 0x000fe20000000a00 */
[----:B------:R-:W-:Y:S01]  /*dce0*/  ULDC UR4, c[0x0][0xa88] ;  /* 0x0002a20000047ab9 */ /* 0x000fe20000000800 */
[----:B------:R-:W-:Y:S01]  /*dcf0*/  UISETP.NE.U32.AND UP0, UPT, UR6, URZ, UPT ;  /* 0x0000003f0600728c */ /* 0x000fe2000bf05070 */
[----:B------:R-:W0:Y:S03]  /*dd00*/  LDC R11, c[0x0][0xbe8] ;  /* 0x0002fa00ff0b7b82 */ /* 0x000e260000000800 */
[----:B------:R-:W-:-:S03]  /*dd10*/  UISETP.NE.AND.EX UP0, UPT, UR7, URZ, UPT, UP0 ;  /* 0x0000003f0700728c */ /* 0x000fc6000bf05300 */
[----:B------:R-:W-:Y:S02]  /*dd20*/  ULDC.64 UR6, c[0x0][0xc00] ;  /* 0x0003000000067ab9 */ /* 0x000fe40000000a00 */
[----:B------:R-:W-:Y:S01]  /*dd30*/  UIMAD.WIDE UR6, UR37, 0x4, UR6 ;  /* 0x00000004250678a5 */ /* 0x000fe2000f8e0206 */
[----:B------:R-:W-:-:S05]  /*dd40*/  PLOP3.LUT P2, PT, PT, PT, UP0, 0x80, 0x0 ;  /* 0x000000000000781c */ /* 0x000fca0003f4f008 */
[----:B------:R-:W-:Y:S02]  /*dd50*/  IMAD.U32 R4, RZ, RZ, UR6 ;  /* 0x00000006ff047e24 */ /* 0x000fe4000f8e00ff */
[----:B------:R-:W-:Y:S01]  /*dd60*/  IMAD.U32 R5, RZ, RZ, UR7 ;  /* 0x00000007ff057e24 */ /* 0x000fe2000f8e00ff */
[----:B------:R-:W-:Y:S02]  /*dd70*/  ULDC.64 UR6, c[0x0][0xc08] ;  /* 0x0003020000067ab9 */ /* 0x000fe40000000a00 */
[----:B------:R-:W-:Y:S01]  /*dd80*/  UISETP.NE.U32.AND UP1, UPT, UR6, URZ, UPT ;  /* 0x0000003f0600728c */ /* 0x000fe2000bf25070 */
[----:B------:R-:W-:Y:S02]  /*dd90*/  IMAD.U32 R0, RZ, RZ, UR4 ;  /* 0x00000004ff007e24 */ /* 0x000fe4000f8e00ff */
[----:B------:R-:W2:Y:S01]  /*dda0*/  @P2 LDG.E R3, desc[UR54][R4.64] ;  /* 0x0000003604032981 */ /* 0x000ea2000c1e1900 */
[----:B------:R-:W-:-:S06]  /*ddb0*/  UISETP.NE.AND.EX UP1, UPT, UR7, URZ, UPT, UP1 ;  /* 0x0000003f0700728c */ /* 0x000fcc000bf25310 */
[----:B------:R-:W-:-:S05]  /*ddc0*/  PLOP3.LUT P3, PT, PT, PT, UP1, 0x80, 0x0 ;  /* 0x000000000000781c */ /* 0x000fca0003f6f018 */
        /* <DEDUP_REMOVED lines=10> */
[----:B--2---:R-:W-:Y:S01]  /*de70*/  @P2 R2UR UR4, R3 ;  /* 0x00000000030422ca */ /* 0x004fe200000e0000 */
[----:B01----:R-:W-:-:S14]  /*de80*/  @P3 BRA `(.L_x_1511) ;  /* 0x0000000000103947 */ /* 0x003fdc0003800000 */
[----:B------:R-:W-:Y:S05]  /*de90*/  @!P2 BRA `(.L_x_1511) ;  /* 0x00000000000ca947 */ /* 0x000fea0003800000 */
[----:B------:R-:W2:Y:S04]  /*dea0*/  LDG.E R3, desc[UR54][R4.64] ;  /* 0x0000003604037981 */ /* 0x000ea8000c1e1900 */
[----:B-----5:R-:W2:Y:S02]  /*deb0*/  LDG.E R0, desc[UR54][R4.64+0x4] ;  /* 0x0000043604007981 */ /* 0x020ea4000c1e1900 */
[----:B--2---:R-:W-:-:S07]  /*dec0*/  IMAD.IADD R0, R0, 0x1, -R3 ;  /* 0x0000000100007824 */ /* 0x004fce00078e0a03 */
.L_x_1511:
[----:B------:R-:W-:Y:S01]  /*ded0*/  USHF.R.S32.HI UR6, URZ, 0x1f, UR37 ;  /* 0x0000001f3f067899 */ /* 0x000fe20008011425 */
[----:B------:R-:W-:Y:S01]  /*dee0*/  BSSY B1, `(.L_x_1512) ;  /* 0x000002e000017945 */ /* 0x000fe20003800000 */
[----:B------:R-:W-:Y:S02]  /*def0*/  USHF.R.S32.HI UR9, URZ, 0x1f, UR4 ;  /* 0x0000001f3f097899 */ /* 0x000fe40008011404 */
[----:B------:R-:W-:Y:S02]  /*df00*/  USEL UR11, UR37, URZ, !UP0 ;  /* 0x0000003f250b7287 */ /* 0x000fe4000c000000 */
[----:B------:R-:W-:Y:S01]  /*df10*/  USEL UR12, UR6, URZ, !UP0 ;  /* 0x0000003f060c7287 */ /* 0x000fe2000c000000 */
[----:B------:R-:W-:Y:S11]  /*df20*/  @P1 BRA `(.L_x_1513) ;  /* 0x0000000000a41947 */ /* 0x000ff60003800000 */
[----:B------:R-:W0:Y:S01]  /*df30*/  S2R R4, SR_TID.X ;  /* 0x0000000000047919 */ /* 0x000e220000002100 */
[----:B------:R-:W1:Y:S01]  /*df40*/  LDC R5, c[0x0][0xbe8] ;  /* 0x0002fa00ff057b82 */ /* 0x000e620000000800 */
[----:B------:R-:W-:Y:S02]  /*df50*/  IMAD.U32 R6, RZ, RZ, UR38 ;  /* 0x00000026ff067e24 */ /* 0x000fe4000f8e00ff */
[----:B-1---5:R-:W-:-:S03]  /*df60*/  IMAD R3, R0, R5, RZ ;  /* 0x0000000500037224 */ /* 0x022fc600078e02ff */
[----:B0-----:R-:W-:-:S04]  /*df70*/  IADD3 R6, R6, -0x80, R4 ;  /* 0xffffff8006067810 */ /* 0x001fc80007ffe004 */
[----:B------:R-:W-:-:S13]  /*df80*/  ISETP.GE.AND P1, PT, R6, R3, PT ;  /* 0x000000030600720c */ /* 0x000fda0003f26270 */
[----:B------:R-:W-:Y:S05]  /*df90*/  @P1 BRA `(.L_x_1513) ;  /* 0x0000000000881947 */ /* 0x000fea0003800000 */
[----:B------:R-:W-:Y:S01]  /*dfa0*/  ISETP.NE.AND P1, PT, R5, 0x1, PT ;  /* 0x000000010500780c */ /* 0x000fe20003f25270 */
[----:B------:R-:W-:Y:S01]  /*dfb0*/  ULDC.64 UR14, c[0x0][0xb90] ;  /* 0x0002e400000e7ab9 */ /* 0x000fe20000000a00 */
[----:B------:R-:W-:Y:S01]  /*dfc0*/  UMOV UR6, UR4 ;  /* 0x0000000400067c82 */ /* 0x000fe20008000000 */
[----:B------:R-:W-:Y:S01]  /*dfd0*/  UIMAD UR8, UR10, UR14, URZ ;  /* 0x0000000e0a0872a4 */ /* 0x000fe2000f8e023f */
[----:B------:R-:W-:Y:S01]  /*dfe0*/  IMAD.MOV.U32 R4, RZ, RZ, R6 ;  /* 0x000000ffff047224 */ /* 0x000fe200078e0006 */
[----:B------:R-:W-:Y:S02]  /*dff0*/  UMOV UR7, UR9 ;  /* 0x0000000900077c82 */ /* 0x000fe40008000000 */
[----:B------:R-:W-:Y:S02]  /*e000*/  UIMAD.WIDE.U32 UR6, UR36, UR14, UR6 ;  /* 0x0000000e240672a5 */ /* 0x000fe4000f8e0006 */
[----:B------:R-:W-:-:S03]  /*e010*/  UIMAD UR8, UR36, UR15, UR8 ;  /* 0x0000000f240872a4 */ /* 0x000fc6000f8e0208 */
[----:B------:R-:W-:Y:S01]  /*e020*/  ULDC.64 UR14, c[0x0][0xb98] ;  /* 0x0002e600000e7ab9 */ /* 0x000fe20000000a00 */
[----:B------:R-:W0:Y:S01]  /*e030*/  @P1 LDC R3, c[0x0][0xbec] ;  /* 0x0002fb00ff031b82 */ /* 0x000e220000000800 */
[----:B------:R-:W-:Y:S02]  /*e040*/  UIADD3 UR7, UR7, UR8, URZ ;  /* 0x0000000807077290 */ /* 0x000fe4000fffe03f */
[----:B------:R-:W-:Y:S02]  /*e050*/  UIMAD UR8, UR12, UR14, URZ ;  /* 0x0000000e0c0872a4 */ /* 0x000fe4000f8e023f */
[----:B------:R-:W-:Y:S02]  /*e060*/  UIMAD.WIDE.U32 UR6, UR11, UR14, UR6 ;  /* 0x0000000e0b0672a5 */ /* 0x000fe4000f8e0006 */
[----:B------:R-:W-:Y:S01]  /*e070*/  UIMAD UR8, UR11, UR15, UR8 ;  /* 0x0000000f0b0872a4 */ /* 0x000fe2000f8e0208 */
[----:B------:R-:W1:Y:S02]  /*e080*/  @P1 LDC R8, c[0x0][0xbf0] ;  /* 0x0002fc00ff081b82 */ /* 0x000e640000000800 */
[----:B------:R-:W-:Y:S01]  /*e090*/  ULDC.64 UR14, c[0x0][0xb88] ;  /* 0x0002e200000e7ab9 */ /* 0x000fe20000000a00 */
[----:B0-----:R-:W-:-:S05]  /*e0a0*/  @P1 IMAD.HI.U32 R3, R6, R3, RZ ;  /* 0x0000000306031227 */ /* 0x001fca00078e00ff */
        /* <DEDUP_REMOVED lines=17> */
.L_x_1513:
[----:B------:R-:W-:Y:S05]  /*e1c0*/  BSYNC B1 ;  /* 0x0000000000017941 */ /* 0x000fea0003800000 */
.L_x_1512:
[----:B------:R-:W1:Y:S01]  /*e1d0*/  @P0 LDC R5, c[0x0][0xbf0] ;  /* 0x0002fc00ff050b82 */ /* 0x000e620000000800 */
[----:B------:R-:W-:Y:S01]  /*e1e0*/  ULDC.64 UR14, c[0x0][0xaa0] ;  /* 0x0002a800000e7ab9 */ /* 0x000fe20000000a00 */
[----:B0-----:R-:W-:Y:S01]  /*e1f0*/  IMAD R3, R23, 0x20, R184 ;  /* 0x0000002017037824 */ /* 0x001fe200078e02b8 */
[----:B------:R-:W-:Y:S01]  /*e200*/  UIMAD UR8, UR9, UR14, URZ ;  /* 0x0000000e090872a4 */ /* 0x000fe2000f8e023f */
[----:B------:R-:W-:Y:S01]  /*e210*/  BSSY B1, `(.L_x_1514) ;  /* 0x0000041000017945 */ /* 0x000fe20003800000 */
[----:B------:R-:W-:Y:S01]  /*e220*/  UIMAD.WIDE.U32 UR6, UR4, UR14, URZ ;  /* 0x0000000e040672a5 */ /* 0x000fe2000f8e003f */
[----:B------:R-:W-:Y:S01]  /*e230*/  VIADD R8, R3, UR38 ;  /* 0x0000002603087c36 */ /* 0x000fe20008000000 */
[----:B------:R-:W-:-:S03]  /*e240*/  UIMAD UR8, UR4, UR15, UR8 ;  /* 0x0000000f040872a4 */ /* 0x000fc6000f8e0208 */
[----:B------:R-:W-:Y:S01]  /*e250*/  ULDC.64 UR14, c[0x0][0xae8] ;  /* 0x0002ba00000e7ab9 */ /* 0x000fe20000000a00 */
[----:B------:R-:W-:Y:S01]  /*e260*/  UIADD3 UR7, UR7, UR8, URZ ;  /* 0x0000000807077290 */ /* 0x000fe2000fffe03f */
[----:B------:R-:W-:Y:S01]  /*e270*/  @P0 IMAD.HI.U32 R4, R8, R9, RZ ;  /* 0x0000000908040227 */ /* 0x000fe200078e00ff */
[----:B------:R-:W-:Y:S02]  /*e280*/  UIMAD UR4, UR10, UR14, URZ ;  /* 0x0000000e0a0472a4 */ /* 0x000fe4000f8e023f */
        /* <DEDUP_REMOVED lines=24> */
[----:B------:R-:W-:Y:S02]  /*e410*/  VIADD R8, R184, UR38 ;  /* 0x00000026b8087c36 */ /* 0x000fe40008000000 */
        /* <DEDUP_REMOVED lines=32> */
.L_x_1515:
[----:B------:R-:W-:Y:S05]  /*e620*/  BSYNC B1 ;  /* 0x0000000000017941 */ /* 0x000fea0003800000 */
.L_x_1514:
        /* <DEDUP_REMOVED lines=21> */
.L_x_1517:
[----:B------:R-:W-:Y:S05]  /*e780*/  BSYNC B1 ;  /* 0x0000000000017941 */ /* 0x000fea0003800000 */
.L_x_1516:
        /* <DEDUP_REMOVED lines=21> */
.L_x_1519:
[----:B------:R-:W-:Y:S05]  /*e8e0*/  BSYNC B1 ;  /* 0x0000000000017941 */ /* 0x000fea0003800000 */
.L_x_1518:
        /* <DEDUP_REMOVED lines=22> */
.L_x_1510:
[----:B------:R-:W-:Y:S05]  /*ea50*/  BSYNC B0 ;  /* 0x0000000000007941 */ /* 0x000fea0003800000 */
.L_x_1501:
[----:B------:R-:W-:Y:S02]  /*ea60*/  ULDC UR4, c[0x0][0xc3c] ;  /* 0x00030f0000047ab9 */ /* 0x000fe40000000800 */
[----:B------:R-:W-:-:S06]  /*ea70*/  UISETP.GE.AND UP0, UPT, UR48, UR4, UPT ;  /* 0x000000043000728c */ /* 0x000fcc000bf06270 */
[----:B------:R-:W-:-:S13]  /*ea80*/  PLOP3.LUT P0, PT, PT, PT, UP0, 0x80, 0x0 ;  /* 0x000000000000781c */ /* 0x000fda0003f0f008 */
[----:B------:R-:W-:Y:S05]  /*ea90*/  @!P0 BRA `(.L_x_1520) ;  /* 0xffffff2000c08947 */ /* 0x000fea000383ffff */
[----:B------:R-:W-:Y:S05]  /*eaa0*/  EXIT ;  /* 0x000000000000794d */ /* 0x000fea0003800000 */
.L_x_1411:
        /* <DEDUP_REMOVED lines=25> */
[----:B------:R-:W-:Y:S01]  /*ec40*/  IMAD.MOV.U32 R16, RZ, RZ, RZ ;  /* 0x000000ffff107224 */ /* 0x000fe200078e00ff */
        /* <DEDUP_REMOVED lines=21> */
[----:B-1----:R-:W-:Y:S02]  /*eda0*/  IMAD R6, R4, R9, RZ ;  /* 0x0000000904067224 */ /* 0x002fe400078e02ff */
[----:B------:R-:W-:Y:S02]  /*edb0*/  IMAD.MOV.U32 R4, RZ, RZ, RZ ;  /* 0x000000ffff047224 */ /* 0x000fe400078e00ff */
[----:B------:R-:W-:Y:S01]  /*edc0*/  IMAD.MOV.U32 R3, RZ, RZ, R6 ;  /* 0x000000ffff037224 */ /* 0x000fe200078e0006 */
[----:B0-----:R-:W-:-:S13]  /*edd0*/  ISETP.GT.AND P6, PT, R6, R7, PT ;  /* 0x000000070600720c */ /* 0x001fda0003fc4270 */
[----:B------:R-:W-:Y:S05]  /*ede0*/  @P6 BRA `(.L_x_1522) ;  /* 0x0000000000906947 */ /* 0x000fea0003800000 */
[----:B------:R-:W-:Y:S01]  /*edf0*/  IMAD.MOV.U32 R6, RZ, RZ, R3 ;  /* 0x000000ffff067224 */ /* 0x000fe200078e0003 */
[----:B------:R-:W-:Y:S01]  /*ee00*/  ULDC UR4, c[0x0][0xc3c] ;  /* 0x00030f0000047ab9 */ /* 0x000fe20000000800 */
[----:B------:R-:W-:-:S07]  /*ee10*/  IMAD.MOV.U32 R4, RZ, RZ, RZ ;  /* 0x000000ffff047224 */ /* 0x000fce00078e00ff */
.L_x_1526:
[----:B------:R-:W-:-:S05]  /*ee20*/  VIADD R4, R4, 0x1f ;  /* 0x0000001f04047836 */ /* 0x000fca0000000000 */
[----:B------:R-:W-:-:S13]  /*ee30*/  ISETP.GE.AND P6, PT, R4, UR4, PT ;  /* 0x0000000404007c0c */ /* 0x000fda000bfc6270 */
[----:B------:R-:W-:Y:S05]  /*ee40*/  @P6 BRA `(.L_x_1523) ;  /* 0x0000000400d86947 */ /* 0x000fea0003800000 */
[----:B------:R-:W-:Y:S01]  /*ee50*/  IMAD.IADD R9, R5, 0x1, R4 ;  /* 0x0000000105097824 */ /* 0x000fe200078e0204 */
[----:B------:R-:W-:Y:S01]  /*ee60*/  BSSY B0, `(.L_x_1524) ;  /* 0x0000007000007945 */ /* 0x000fe20003800000 */
[----:B------:R-:W-:-:S03]  /*ee70*/  IMAD.MOV.U32 R0, RZ, RZ, RZ ;  /* 0x000000ffff007224 */ /* 0x000fc600078e00ff */
[----:B------:R-:W-:-:S13]  /*ee80*/  ISETP.GE.OR P6, PT, R9, UR4, !P0 ;  /* 0x0000000409007c0c */ /* 0x000fda000c7c6670 */
[----:B------:R-:W-:Y:S05]  /*ee90*/  @P6 BRA `(.L_x_1525) ;  /* 0x00000000000c6947 */ /* 0x000fea0003800000 */
[----:B------:R-:W0:Y:S02]  /*eea0*/  LDC.64 R2, c[0x0][0xc80] ;  /* 0x00032000ff027b82 */ /* 0x000e240000000a00 */
[----:B0-----:R-:W-:-:S05]  /*eeb0*/  IMAD.WIDE R2, R9, 0x4, R2 ;  /* 0x0000000409027825 */ /* 0x001fca00078e0202 */
[----:B------:R0:W5:Y:S02]  /*eec0*/  LDG.E R0, desc[UR54][R2.64] ;  /* 0x0000003602007981 */ /* 0x000164000c1e1900 */
.L_x_1525:
[----:B------:R-:W-:Y:S05]  /*eed0*/  BSYNC B0 ;  /* 0x0000000000007941 */ /* 0x000fea0003800000 */
.L_x_1524:
        /* <DEDUP_REMOVED lines=21> */
.L_x_1522:
[----:B------:R-:W-:-:S04]  /*f030*/  IMAD.IADD R14, R6, 0x1, -R3 ;  /* 0x00000001060e7824 */ /* 0x000fc800078e0a03 */
[----:B------:R-:W-:-:S05]  /*f040*/  IMAD R2, R8, R9, R14 ;  /* 0x0000000908027224 */ /* 0x000fca00078e020e */
[----:B------:R-:W-:Y:S02]  /*f050*/  ISETP.GT.AND P0, PT, R2, R7, PT ;  /* 0x000000070200720c */ /* 0x000fe40003f04270 */
[----:B------:R-:W0:Y:S11]  /*f060*/  LDC.64 R2, c[0x0][0xc90] ;  /* 0x00032400ff027b82 */ /* 0x000e360000000a00 */
[----:B------:R-:W-:-:S04]  /*f070*/  VOTE.ANY R10, PT, !P0 ;  /* 0x00000000000a7806 */ /* 0x000fc800040e0100 */
[----:B------:R-:W1:Y:S02]  /*f080*/  POPC R15, R10 ;  /* 0x0000000a000f7309 */ /* 0x000e640000000000 */
[----:B-1----:R-:W-:-:S04]  /*f090*/  IMAD.IADD R19, R15, 0x1, R4 ;  /* 0x000000010f137824 */ /* 0x002fc800078e0204 */
[----:B0-----:R-:W-:-:S05]  /*f0a0*/  IMAD.WIDE R2, R19, 0x4, R2 ;  /* 0x0000000413027825 */ /* 0x001fca00078e0202 */
[----:B------:R-:W2:Y:S01]  /*f0b0*/  LDG.E R6, desc[UR54][R2.64] ;  /* 0x0000003602067981 */ /* 0x000ea2000c1e1900 */
[----:B------:R-:W-:-:S03]  /*f0c0*/  ISETP.NE.AND P0, PT, R10, RZ, PT ;  /* 0x000000ff0a00720c */ /* 0x000fc60003f05270 */
[----:B------:R-:W0:Y:S02]  /*f0d0*/  SHFL.IDX PT, R0, R0, R15, 0x1f ;  /* 0x00001f0f00007589 */ /* 0x000e2400000e0000 */
[----:B0-----:R-:W-:-:S13]  /*f0e0*/  R2UR UR7, R0 ;  /* 0x00000000000772ca */ /* 0x001fda00000e0000 */
[----:B--2---:R-:W-:-:S05]  /*f0f0*/  IMAD R4, R6, UR7, RZ ;  /* 0x0000000706047c24 */ /* 0x004fca000f8e02ff */
[----:B------:R-:W-:-:S04]  /*f100*/  IABS R13, R4 ;  /* 0x00000004000d7213 */ /* 0x000fc80000000000 */
[----:B------:R-:W0:Y:S08]  /*f110*/  I2F.RP R11, R13 ;  /* 0x0000000d000b7306 */ /* 0x000e300000209400 */
[----:B0-----:R-:W0:Y:S02]  /*f120*/  MUFU.RCP R11, R11 ;  /* 0x0000000b000b7308 */ /* 0x001e240000001000 */
[----:B0-----:R-:W-:-:S06]  /*f130*/  VIADD R12, R11, 0xffffffe ;  /* 0x0ffffffe0b0c7836 */ /* 0x001fcc0000000000 */
[----:B------:R0:W1:Y:S01]  /*f140*/  F2I.FTZ.U32.TRUNC.NTZ R3, R12 ;  /* 0x0000000c00037305 */ /* 0x000062000021f000 */
[----:B------:R-:W-:Y:S05]  /*f150*/  @!P0 BRA `(.L_x_1527) ;  /* 0x0000000000088947 */ /* 0x000fea0003800000 */
[----:B------:R-:W-:-:S05]  /*f160*/  VIADD R11, R15, 0xffffffff ;  /* 0xffffffff0f0b7836 */ /* 0x000fca0000000000 */
[----:B------:R2:W3:Y:S02]  /*f170*/  SHFL.IDX PT, R16, R8, R11, 0x1f ;  /* 0x00001f0b08107589 */ /* 0x0004e400000e0000 */
.L_x_1527:
[----:B---3--:R-:W-:Y:S01]  /*f180*/  IMAD R16, R16, R9, R14 ;  /* 0x0000000910107224 */ /* 0x008fe200078e020e */
[----:B------:R-:W-:Y:S01]  /*f190*/  IABS R2, R4 ;  /* 0x0000000400027213 */ /* 0x000fe20000000000 */
[----:B-1----:R-:W-:Y:S02]  /*f1a0*/  IMAD.MOV R0, RZ, RZ, -R3 ;  /* 0x000000ffff007224 */ /* 0x002fe400078e0a03 */
[----:B--2---:R-:W-:Y:S02]  /*f1b0*/  IMAD.IADD R11, R7, 0x1, -R16 ;  /* 0x00000001070b7824 */ /* 0x004fe400078e0a10 */
        /* <DEDUP_REMOVED lines=19> */
[----:B------:R-:W-:Y:S02]  /*f2f0*/  IMAD R18, R6, R2, RZ ;  /* 0x0000000206127224 */ /* 0x000fe400078e02ff */
[----:B------:R-:W-:Y:S02]  /*f300*/  IMAD.MOV R7, RZ, RZ, -R2 ;  /* 0x000000ffff077224 */ /* 0x000fe400078e0a02 */
[----:B------:R-:W-:Y:S02]  /*f310*/  IMAD.MOV R0, RZ, RZ, -R18 ;  /* 0x000000ffff007224 */ /* 0x000fe400078e0a12 */
[----:B------:R-:W-:-:S03]  /*f320*/  IMAD R7, R4, R7, R11 ;  /* 0x0000000704077224 */ /* 0x000fc600078e020b */
[----:B------:R-:W-:Y:S01]  /*f330*/  VIADDMNMX R0, R0, R9, R6, PT ;  /* 0x0000000900007246 */ /* 0x000fe20003800106 */
[----:B------:R-:W-:Y:S01]  /*f340*/  IMAD.IADD R18, R7, 0x1, R18 ;  /* 0x0000000107127824 */ /* 0x000fe200078e0212 */
[----:B------:R-:W-:Y:S02]  /*f350*/  IABS R2, R7 ;  /* 0x0000000700027213 */ /* 0x000fe40000000000 */
[----:B------:R-:W-:Y:S02]  /*f360*/  R2UR UR9, R0 ;  /* 0x00000000000972ca */ /* 0x000fe400000e0000 */
[----:B------:R-:W-:-:S11]  /*f370*/  R2UR UR8, R2 ;  /* 0x00000000020872ca */ /* 0x000fd600000e0000 */
[----:B------:R-:W-:-:S04]  /*f380*/  IABS R9, UR9 ;  /* 0x0000000900097c13 */ /* 0x000fc80008000000 */
[----:B------:R-:W1:Y:S01]  /*f390*/  I2F.RP R0, R9 ;  /* 0x0000000900007306 */ /* 0x000e620000209400 */
[----:B------:R-:W-:-:S07]  /*f3a0*/  R2UR UR6, R9 ;  /* 0x00000000090672ca */ /* 0x000fce00000e0000 */
[----:B-1----:R-:W1:Y:S02]  /*f3b0*/  MUFU.RCP R0, R0 ;  /* 0x0000000000007308 */ /* 0x002e640000001000 */
[----:B-1----:R-:W-:Y:S01]  /*f3c0*/  VIADD R3, R0, 0xffffffe ;  /* 0x0ffffffe00037836 */ /* 0x002fe20000000000 */
[----:B------:R-:W-:-:S05]  /*f3d0*/  IABS R0, UR9 ;  /* 0x0000000900007c13 */ /* 0x000fca0008000000 */
[----:B------:R-:W1:Y:S01]  /*f3e0*/  F2I.FTZ.U32.TRUNC.NTZ R3, R3 ;  /* 0x0000000300037305 */ /* 0x000e62000021f000 */
[----:B------:R-:W-:Y:S01]  /*f3f0*/  IMAD.MOV R0, RZ, RZ, -R0 ;  /* 0x000000ffff007224 */ /* 0x000fe200078e0a00 */
[----:B-1----:R-:W-:-:S13]  /*f400*/  R2UR UR5, R3 ;  /* 0x00000000030572ca */ /* 0x002fda00000e0000 */
[----:B------:R-:W-:-:S04]  /*f410*/  UIADD3 UR4, URZ, -UR5, URZ ;  /* 0x800000053f047290 */ /* 0x000fc8000fffe03f */
[----:B------:R-:W-:-:S03]  /*f420*/  UIMAD UR6, UR4, UR6, URZ ;  /* 0x00000006040672a4 */ /* 0x000fc6000f8e023f */
[----:B------:R-:W-:Y:S02]  /*f430*/  UMOV UR4, URZ ;  /* 0x0000003f00047c82 */ /* 0x000fe40008000000 */
[----:B------:R-:W-:-:S04]  /*f440*/  UIMAD.WIDE.U32 UR4, UR5, UR6, UR4 ;  /* 0x00000006050472a5 */ /* 0x000fc8000f8e0004 */
[----:B------:R-:W-:-:S06]  /*f450*/  UIMAD.WIDE.U32 UR4, UR5, UR8, URZ ;  /* 0x00000008050472a5 */ /* 0x000fcc000f8e003f */
[----:B------:R-:W-:Y:S01]  /*f460*/  IMAD.U32 R3, RZ, RZ, UR5 ;  /* 0x00000005ff037e24 */ /* 0x000fe2000f8e00ff */
[----:B------:R-:W-:-:S03]  /*f470*/  R2UR UR4, R7 ;  /* 0x00000000070472ca */ /* 0x000fc600000e0000 */
[----:B------:R-:W-:Y:S02]  /*f480*/  IMAD R0, R0, R3, UR8 ;  /* 0x0000000800007e24 */ /* 0x000fe4000f8e0203 */
[----:B------:R-:W-:-:S03]  /*f490*/  IMAD R3, RZ, RZ, -UR9 ;  /* 0x80000009ff037e24 */ /* 0x000fc6000f8e02ff */
[----:B------:R-:W-:-:S05]  /*f4a0*/  ISETP.GT.U32.AND P0, PT, R9, R0, PT ;  /* 0x000000000900720c */ /* 0x000fca0003f04070 */
[----:B------:R-:W-:-:S08]  /*f4b0*/  ULOP3.LUT UR4, UR4, UR9, URZ, 0x3c, !UPT ;  /* 0x0000000904047292 */ /* 0x000fd0000f8e3c3f */
[----:B------:R-:W-:Y:S01]  /*f4c0*/  VOTEU.ANY UP1, P0 ;  /* 0x00000000003f7886 */ /* 0x000fe20000020100 */
[----:B------:R-:W-:-:S04]  /*f4d0*/  PLOP3.LUT P0, PT, PT, PT, UP1, 0x80, 0x0 ;  /* 0x000000000000781c */ /* 0x000fc80003f0f018 */
[----:B------:R-:W-:Y:S02]  /*f4e0*/  @!UP1 UIADD3 UR5, UR5, 0x1, URZ ;  /* 0x0000000105059890 */ /* 0x000fe4000fffe03f */
[----:B------:R-:W-:-:S07]  /*f4f0*/  UISETP.GE.AND UP1, UPT, UR4, URZ, UPT ;  /* 0x0000003f0400728c */ /* 0x000fce000bf26270 */
[----:B------:R-:W-:-:S05]  /*f500*/  @!P0 IMAD.IADD R0, R0, 0x1, -R9 ;  /* 0x0000000100008824 */ /* 0x000fca00078e0a09 */
[----:B------:R-:W-:-:S13]  /*f510*/  ISETP.GE.U32.AND P0, PT, R0, R9, PT ;  /* 0x000000090000720c */ /* 0x000fda0003f06070 */
[----:B------:R-:W-:-:S05]  /*f520*/  VOTEU.ANY UP0, P0 ;  /* 0x00000000003f7886 */ /* 0x000fca0000000100 */
[----:B------:R-:W-:Y:S02]  /*f530*/  @UP0 UIADD3 UR5, UR5, 0x1, URZ ;  /* 0x0000000105050890 */ /* 0x000fe4000fffe03f */
[----:B------:R-:W-:Y:S02]  /*f540*/  UISETP.NE.AND UP0, UPT, UR9, URZ, UPT ;  /* 0x0000003f0900728c */ /* 0x000fe4000bf05270 */
[----:B------:R-:W-:-:S09]  /*f550*/  @!UP1 UIADD3 UR5, -UR5, URZ, URZ ;  /* 0x0000003f05059290 */ /* 0x000fd2000fffe13f */
[----:B------:R-:W-:-:S04]  /*f560*/  @!UP0 ULOP3.LUT UR5, URZ, UR9, URZ, 0x33, !UPT ;  /* 0x000000093f058292 */ /* 0x000fc8000f8e333f */
[----:B------:R-:W-:Y:S02]  /*f570*/  ULOP3.LUT UR4, URZ, UR5, URZ, 0x33, !UPT ;  /* 0x000000053f047292 */ /* 0x000fe4000f8e333f */
[----:B------:R-:W-:Y:S02]  /*f580*/  IMAD R18, R3, UR5, R18 ;  /* 0x0000000503127c24 */ /* 0x000fe4000f8e0212 */
[----:B------:R-:W-:Y:S01]  /*f590*/  UIADD3 UR4, UR7, UR4, URZ ;  /* 0x0000000407047290 */ /* 0x000fe2000fffe03f */
[----:B------:R-:W-:Y:S11]  /*f5a0*/  BRA `(.L_x_1528) ;  /* 0x0000000000107947 */ /* 0x000ff60003800000 */
.L_x_1523:
[----:B------:R-:W1:Y:S01]  /*f5b0*/  LDC R19, c[0x0][0xc3c] ;  /* 0x00030f00ff137b82 */ /* 0x000e620000000800 */
[----:B------:R-:W-:Y:S01]  /*f5c0*/  IMAD.MOV.U32 R16, RZ, RZ, R7 ;  /* 0x000000ffff107224 */ /* 0x000fe200078e0007 */
[----:B------:R-:W-:Y:S01]  /*f5d0*/  UMOV UR4, URZ ;  /* 0x0000003f00047c82 */ /* 0x000fe20008000000 */
[----:B------:R-:W-:-:S07]  /*f5e0*/  IMAD.MOV.U32 R18, RZ, RZ, RZ ;  /* 0x000000ffff127224 */ /* 0x000fce00078e00ff */
.L_x_1528:
[----:B------:R-:W-:Y:S01]  /*f5f0*/  ISETP.NE.AND P0, PT, R5, RZ, PT ;  /* 0x000000ff0500720c */ /* 0x000fe20003f05270 */
[----:B------:R-:W-:-:S12]  /*f600*/  IMAD.U32 R17, RZ, RZ, UR4 ;  /* 0x00000004ff117e24 */ /* 0x000fd8000f8e00ff */
[----:B------:R-:W2:Y:S01]  /*f610*/  @!P0 S2R R3, SR_CgaCtaId ;  /* 0x0000000000038919 */ /* 0x000ea20000008800 */
[----:B------:R-:W-:-:S04]  /*f620*/  @!P0 MOV R0, 0x400 ;  /* 0x0000040000008802 */ /* 0x000fc80000000f00 */
[----:B--2---:R-:W-:-:S05]  /*f630*/  @!P0 LEA R0, R3, R0, 0x18 ;  /* 0x0000000003008211 */ /* 0x004fca00078ec0ff */
[----:B-1----:R1:W-:Y:S01]  /*f640*/  @!P0 STS.128 [R0+0x284d0], R16 ;  /* 0x0284d01000008388 */ /* 0x0023e20000000c00 */
[----:B------:R-:W-:Y:S06]  /*f650*/  BAR.ARV 0x5, 0x180 ;  /* 0x0146000000007b1d */ /* 0x000fec0000002000 */
.L_x_1521:
[----:B------:R2:W-:Y:S01]  /*f660*/  STL [R1+0x10], RZ ;  /* 0x000010ff01007387 */ /* 0x0005e20000100800 */
[----:B------:R-:W-:Y:S01]  /*f670*/  ULDC UR5, c[0x0][0xc3c] ;  /* 0x00030f0000057ab9 */ /* 0x000fe20000000800 */
[----:B------:R-:W-:Y:S01]  /*f680*/  IMAD.MOV.U32 R25, RZ, RZ, 0x1 ;  /* 0x00000001ff197424 */ /* 0x000fe200078e00ff */
[----:B------:R-:W-:Y:S01]  /*f690*/  ISETP.GE.AND P0, PT, R19, UR5, PT ;  /* 0x0000000513007c0c */ /* 0x000fe2000bf06270 */
[----:B------:R-:W-:-:S12]  /*f6a0*/  IMAD.MOV.U32 R23, RZ, RZ, RZ ;  /* 0x000000ffff177224 */ /* 0x000fd800078e00ff */
[----:B--2---:R-:W-:Y:S05]  /*f6b0*/  @P0 BRA `(.L_x_1529) ;  /* 0x0000005000a40947 */ /* 0x004fea0003800000 */
[----:B------:R-:W2:Y:S01]  /*f6c0*/  S2R R9, SR_TID.X ;  /* 0x0000000000097919 */ /* 0x000ea20000002100 */
[----:B------:R-:W3:Y:S01]  /*f6d0*/  S2UR UR5, SR_CgaCtaId ;  /* 0x00000000000579c3 */ /* 0x000ee20000008800 */
[----:B------:R-:W-:Y:S01]  /*f6e0*/  IMAD.MOV.U32 R37, RZ, RZ, 0x20 ;  /* 0x00000020ff257424 */ /* 0x000fe200078e00ff */
[----:B------:R-:W-:Y:S01]  /*f6f0*/  ULOP3.LUT UR43, UR42, 0x2, URZ, 0xfc, !UPT ;  /* 0x000000022a2b7892 */ /* 0x000fe2000f8efc3f */
[----:B------:R4:W-:Y:S01]  /*f700*/  STL [R1+0x10], RZ ;  /* 0x000010ff01007387 */ /* 0x0009e20000100800 */
[----:B------:R-:W-:Y:S01]  /*f710*/  IMAD.MOV.U32 R25, RZ, RZ, 0x1 ;  /* 0x00000001ff197424 */ /* 0x000fe200078e00ff */
[----:B------:R-:W-:Y:S01]  /*f720*/  ULOP3.LUT UR44, UR42, 0x1, URZ, 0xfc, !UPT ;  /* 0x000000012a2c7892 */ /* 0x000fe2000f8efc3f */
[----:B------:R-:W-:Y:S01]  /*f730*/  IMAD.MOV.U32 R23, RZ, RZ, RZ ;  /* 0x000000ffff177224 */ /* 0x000fe200078e00ff */
[----:B------:R-:W-:Y:S01]  /*f740*/  ULDC UR45, c[0x0][0xc] ;  /* 0x00000300002d7ab9 */ /* 0x000fe20000000800 */
[----:B---3--:R-:W-:Y:S02]  /*f750*/  IMAD.U32 R34, RZ, RZ, UR5 ;  /* 0x00000005ff227e24 */ /* 0x008fe4000f8e00ff */
[C---:B--2---:R-:W-:Y:S01]  /*f760*/  IMAD.SHL.U32 R4, R9.reuse, 0x40, RZ ;  /* 0x0000004009047824 */ /* 0x044fe200078e00ff */
[C---:B------:R-:W-:Y:S01]  /*f770*/  LOP3.LUT R8, R9.reuse, 0x7f, RZ, 0xc0, !PT ;  /* 0x0000007f09087812 */ /* 0x040fe200078ec0ff */
[C---:B------:R-:W-:Y:S01]  /*f780*/  IMAD.SHL.U32 R24, R9.reuse, 0x80, RZ ;  /* 0x0000008009187824 */ /* 0x040fe200078e00ff */
[C---:B------:R-:W-:Y:S01]  /*f790*/  LOP3.LUT P0, RZ, R9.reuse, 0x4, RZ, 0xc0, !PT ;  /* 0x0000000409ff7812 */ /* 0x040fe2000780c0ff */
[----:B------:R-:W-:Y:S01]  /*f7a0*/  IMAD.SHL.U32 R6, R9, 0x8, RZ ;  /* 0x0000000809067824 */ /* 0x000fe200078e00ff */
[----:B-1----:R-:W-:-:S02]  /*f7b0*/  LOP3.LUT R0, R4, 0x180, RZ, 0xc0, !PT ;  /* 0x0000018004007812 */ /* 0x002fc400078ec0ff */
[----:B------:R-:W-:Y:S02]  /*f7c0*/  SHF.R.U32.HI R2, RZ, 0x5, R8 ;  /* 0x00000005ff027819 */ /* 0x000fe40000011608 */
[----:B------:R-:W-:Y:S02]  /*f7d0*/  LOP3.LUT R3, R24, 0x380, RZ, 0xc0, !PT ;  /* 0x0000038018037812 */ /* 0x000fe400078ec0ff */
[----:B------:R-:W-:Y:S01]  /*f7e0*/  LOP3.LUT R5, R0, 0x10, R9, 0xf8, !PT ;  /* 0x0000001000057812 */ /* 0x000fe200078ef809 */
[----:B------:R-:W-:Y:S01]  /*f7f0*/  IMAD.SHL.U32 R0, R9, 0x10, RZ ;  /* 0x0000001009007824 */ /* 0x000fe200078e00ff */
[----:B------:R-:W-:Y:S01]  /*f800*/  LOP3.LUT R7, R4, 0x40, RZ, 0xc0, !PT ;  /* 0x0000004004077812 */ /* 0x000fe200078ec0ff */
[----:B------:R-:W-:Y:S01]  /*f810*/  IMAD R3, R2, 0x10, R3 ;  /* 0x0000001002037824 */ /* 0x000fe200078e0203 */
[----:B------:R-:W-:Y:S01]  /*f820*/  LOP3.LUT R6, R5, 0x30, R6, 0x78, !PT ;  /* 0x0000003005067812 */ /* 0x000fe200078e7806 */
[----:B------:R-:W-:Y:S01]  /*f830*/  IMAD.SHL.U32 R5, R9, 0x2, RZ ;  /* 0x0000000209057824 */ /* 0x000fe200078e00ff */
[----:B------:R-:W-:Y:S01]  /*f840*/  LOP3.LUT R30, R0, 0x70, RZ, 0xc0, !PT ;  /* 0x00000070001e7812 */ /* 0x000fe200078ec0ff */
[----:B------:R-:W-:Y:S01]  /*f850*/  IMAD R7, R2, 0x400, R7 ;  /* 0x0000040002077824 */ /* 0x000fe200078e0207 */
[----:B------:R-:W-:-:S02]  /*f860*/  LOP3.LUT R3, R3, 0x70, R0, 0x78, !PT ;  /* 0x0000007003037812 */ /* 0x000fc400078e7800 */
[----:B------:R-:W-:Y:S02]  /*f870*/  LOP3.LUT R2, R0, 0x3f0, RZ, 0xc0, !PT ;  /* 0x000003f000027812 */ /* 0x000fe400078ec0ff */
[----:B------:R-:W-:Y:S02]  /*f880*/  LOP3.LUT R24, R3, 0xc00, R24, 0xf8, !PT ;  /* 0x00000c0003187812 */ /* 0x000fe400078ef818 */
[----:B------:R-:W-:Y:S02]  /*f890*/  LOP3.LUT R5, R2, 0x70, R5, 0x78, !PT ;  /* 0x0000007002057812 */ /* 0x000fe400078e7805 */
[----:B------:R-:W-:Y:S01]  /*f8a0*/  MOV R3, 0x400 ;  /* 0x0000040000037802 */ /* 0x000fe20000000f00 */
[C---:B------:R-:W-:Y:S01]  /*f8b0*/  VIADD R35, R24.reuse, 0x40 ;  /* 0x0000004018237836 */ /* 0x040fe20000000000 */
[----:B------:R-:W-:Y:S01]  /*f8c0*/  SHF.R.U32.HI R2, RZ, 0x3, R8 ;  /* 0x00000003ff027819 */ /* 0x000fe20000011608 */
[----:B------:R-:W-:Y:S01]  /*f8d0*/  @P0 VIADD R35, R24, 0xffffffc0 ;  /* 0xffffffc018230836 */ /* 0x000fe20000000000 */
[----:B------:R-:W-:-:S02]  /*f8e0*/  LEA R22, R34, R3, 0x18 ;  /* 0x0000000322167211 */ /* 0x000fc400078ec0ff */
[--C-:B------:R-:W-:Y:S02]  /*f8f0*/  LOP3.LUT R36, R5, 0x400, R0.reuse, 0xf8, !PT ;  /* 0x0000040005247812 */ /* 0x100fe400078ef800 */
[----:B------:R-:W-:Y:S02]  /*f900*/  LOP3.LUT R0, R2, 0x70, R0, 0xf8, !PT ;  /* 0x0000007002007812 */ /* 0x000fe400078ef800 */
[----:B------:R-:W-:Y:S01]  /*f910*/  LOP3.LUT R31, R4, 0x200, RZ, 0xc0, !PT ;  /* 0x00000200041f7812 */ /* 0x000fe200078ec0ff */
[----:B------:R-:W-:Y:S01]  /*f920*/  IMAD.IADD R0, R22, 0x1, R36 ;  /* 0x0000000116007824 */ /* 0x000fe200078e0224 */
[----:B------:R-:W-:Y:S02]  /*f930*/  SEL R37, R37, 0xffffffe0, !P0 ;  /* 0xffffffe025257807 */ /* 0x000fe40004000000 */
[----:B------:R-:W-:Y:S02]  /*f940*/  IADD3 R31, R6, R7, R31 ;  /* 0x00000007061f7210 */ /* 0x000fe40007ffe01f */
[----:B------:R4:W-:Y:S01]  /*f950*/  STL [R1], R0 ;  /* 0x0000000001007387 */ /* 0x0009e20000100800 */
[----:B------:R-:W-:-:S07]  /*f960*/  LOP3.LUT R2, R30, 0x80, RZ, 0xfc, !PT ;  /* 0x000000801e027812 */ /* 0x000fce00078efcff */
.L_x_1610:
[----:B01----:R-:W1:Y:S08]  /*f970*/  LDC.64 R4, c[0x0][0xa18] ;  /* 0x00028600ff047b82 */ /* 0x003e700000000a00 */
[----:B------:R-:W2:Y:S08]  /*f980*/  LDC.64 R2, c[0x0][0xa28] ;  /* 0x00028a00ff027b82 */ /* 0x000eb00000000a00 */
[----:B------:R-:W3:Y:S01]  /*f990*/  LDC.64 R8, c[0x0][0xa00] ;  /* 0x00028000ff087b82 */ /* 0x000ee20000000a00 */
[----:B-1----:R-:W-:-:S04]  /*f9a0*/  ISETP.NE.U32.AND P1, PT, R4, RZ, PT ;  /* 0x000000ff0400720c */ /* 0x002fc80003f25070 */
[----:B------:R-:W-:Y:S02]  /*f9b0*/  ISETP.NE.AND.EX P2, PT, R5, RZ, PT, P1 ;  /* 0x000000ff0500720c */ /* 0x000fe40003f45310 */
[----:B--2---:R-:W-:-:S04]  /*f9c0*/  ISETP.NE.U32.AND P0, PT, R2, RZ, PT ;  /* 0x000000ff0200720c */ /* 0x004fc80003f05070 */
[----:B------:R-:W-:Y:S02]  /*f9d0*/  ISETP.NE.AND.EX P0, PT, R3, RZ, PT, P0 ;  /* 0x000000ff0300720c */ /* 0x000fe40003f05300 */
[----:B------:R-:W1:Y:S08]  /*f9e0*/  LDC.64 R2, c[0x0][0xa00] ;  /* 0x00028000ff027b82 */ /* 0x000e700000000a00 */
[----:B------:R-:W2:Y:S08]  /*f9f0*/  @P2 LDC.64 R6, c[0x0][0xa18] ;  /* 0x00028600ff062b82 */ /* 0x000eb00000000a00 */
[----:B------:R-:W0:Y:S01]  /*fa00*/  @P0 LDC.64 R4, c[0x0][0xa28] ;  /* 0x00028a00ff040b82 */ /* 0x000e220000000a00 */
[----:B-1----:R-:W-:-:S04]  /*fa10*/  ISETP.NE.U32.AND P1, PT, R2, RZ, PT ;  /* 0x000000ff0200720c */ /* 0x002fc80003f25070 */
[----:B------:R-:W-:Y:S01]  /*fa20*/  ISETP.NE.AND.EX P3, PT, R3, RZ, PT, P1 ;  /* 0x000000ff0300720c */ /* 0x000fe20003f65310 */
[----:B--2---:R-:W-:-:S04]  /*fa30*/  @P2 IMAD.WIDE R2, R19, 0x4, R6 ;  /* 0x0000000413022825 */ /* 0x004fc800078e0206 */
[----:B------:R-:W-:Y:S01]  /*fa40*/  IMAD.MOV.U32 R17, RZ, RZ, RZ ;  /* 0x000000ffff117224 */ /* 0x000fe200078e00ff */
[----:B----4-:R3:W2:Y:S01]  /*fa50*/  @P2 LDG.E R0, desc[UR54][R2.64] ;  /* 0x0000003602002981 */ /* 0x0106a2000c1e1900 */
[----:B0-----:R-:W-:-:S06]  /*fa60*/  @P0 IMAD.WIDE R4, R19, 0x4, R4 ;  /* 0x0000000413040825 */ /* 0x001fcc00078e0204 */
[----:B------:R0:W5:Y:S01]  /*fa70*/  @P0 LDG.E R4, desc[UR54][R4.64] ;  /* 0x0000003604040981 */ /* 0x000162000c1e1900 */
[----:B---3--:R-:W-:Y:S01]  /*fa80*/  IMAD.WIDE R2, R19, 0x4, R8 ;  /* 0x0000000413027825 */ /* 0x008fe200078e0208 */
[----:B------:R-:W-:-:S04]  /*fa90*/  LOP3.LUT R32, R32, 0xffffffdf, RZ, 0xc0, !PT ;  /* 0xffffffdf20207812 */ /* 0x000fc800078ec0ff */
[----:B------:R0:W5:Y:S01]  /*faa0*/  @P3 LDG.E R17, desc[UR54][R2.64] ;  /* 0x0000003602113981 */ /* 0x000162000c1e1900 */
[----:B------:R-:W-:Y:S02]  /*fab0*/  @P3 LOP3.LUT R32, R32, 0x20, RZ, 0xfc, !PT ;  /* 0x0000002020203812 */ /* 0x000fe400078efcff */
[----:B--2---:R-:W-:Y:S01]  /*fac0*/  @P2 R2UR UR37, R0 ;  /* 0x00000000002522ca */ /* 0x004fe200000e0000 */
[----:B0-----:R-:W-:-:S14]  /*fad0*/  @P2 BRA `(.L_x_1530) ;  /* 0x00000000001c2947 */ /* 0x001fdc0003800000 */
[----:B------:R-:W-:Y:S01]  /*fae0*/  ULDC UR37, c[0x0][0x288] ;  /* 0x0000a20000257ab9 */ /* 0x000fe20000000800 */
[----:B------:R-:W-:Y:S05]  /*faf0*/  @!P3 BRA `(.L_x_1530) ;  /* 0x000000000014b947 */ /* 0x000fea0003800000 */
[----:B------:R-:W2:Y:S04]  /*fb00*/  LDG.E R5, desc[UR54][R2.64] ;  /* 0x0000003602057981 */ /* 0x000ea8000c1e1900 */
[----:B------:R-:W3:Y:S01]  /*fb10*/  LDG.E R0, desc[UR54][R2.64+0x4] ;  /* 0x0000043602007981 */ /* 0x000ee2000c1e1900 */
[----:B--2---:R-:W-:Y:S02]  /*fb20*/  R2UR UR5, R5 ;  /* 0x00000000050572ca */ /* 0x004fe400000e0000 */
[----:B---3--:R-:W-:-:S13]  /*fb30*/  R2UR UR37, R0 ;  /* 0x00000000002572ca */ /* 0x008fda00000e0000 */
[----:B------:R-:W-:-:S12]  /*fb40*/  UIADD3 UR37, -UR5, UR37, URZ ;  /* 0x0000002505257290 */ /* 0x000fd8000fffe13f */
.L_x_1530:
[----:B------:R-:W-:Y:S01]  /*fb50*/  ULDC.64 UR6, c[0x0][0x418] ;  /* 0x0001060000067ab9 */ /* 0x000fe20000000a00 */
[----:B------:R-:W-:Y:S01]  /*fb60*/  UMOV UR36, URZ ;  /* 0x0000003f00247c82 */ /* 0x000fe20008000000 */
[----:B------:R-:W-:Y:S01]  /*fb70*/  UISETP.NE.U32.AND UP0, UPT, UR6, URZ, UPT ;  /* 0x0000003f0600728c */ /* 0x000fe2000bf05070 */
[----:B-----5:R-:W-:Y:S01]  /*fb80*/  @P0 R2UR UR36, R4 ;  /* 0x00000000042402ca */ /* 0x020fe200000e0000 */
[----:B------:R-:W-:Y:S01]  /*fb90*/  ULDC UR5, c[0x0][0x424] ;  /* 0x0001090000057ab9 */ /* 0x000fe20000000800 */
[----:B------:R-:W-:Y:S01]  /*fba0*/  ULDC UR39, c[0x0][0x2f0] ;  /* 0x0000bc0000277ab9 */ /* 0x000fe20000000800 */
[----:B------:R-:W-:-:S03]  /*fbb0*/  UISETP.NE.AND.EX UP0, UPT, UR7, URZ, UPT, UP0 ;  /* 0x0000003f0700728c */ /* 0x000fc6000bf05300 */
[----:B------:R-:W-:Y:S01]  /*fbc0*/  ULDC.64 UR6, c[0x0][0xa20] ;  /* 0x0002880000067ab9 */ /* 0x000fe20000000a00 */
[----:B------:R-:W-:Y:S01]  /*fbd0*/  USEL UR5, UR5, 0x1, UP0 ;  /* 0x0000000105057887 */ /* 0x000fe20008000000 */
[----:B------:R-:W-:-:S03]  /*fbe0*/  ISETP.NE.U32.AND P0, PT, RZ, UR6, PT ;  /* 0x00000006ff007c0c */ /* 0x000fc6000bf05070 */
[----:B------:R-:W-:Y:S01]  /*fbf0*/  UIMAD UR39, UR5, UR39, URZ ;  /* 0x00000027052772a4 */ /* 0x000fe2000f8e023f */
[----:B------:R-:W-:-:S13]  /*fc00*/  ISETP.NE.AND.EX P0, PT, RZ, UR7, PT, P0 ;  /* 0x00000007ff007c0c */ /* 0x000fda000bf05300 */
[----:B------:R-:W-:Y:S05]  /*fc10*/  @!P0 BRA `(.L_x_1531) ;  /* 0x0000000000148947 */ /* 0x000fea0003800000 */
[----:B------:R-:W0:Y:S02]  /*fc20*/  LDC.64 R2, c[0x0][0xa20] ;  /* 0x00028800ff027b82 */ /* 0x000e240000000a00 */
[----:B0-----:R-:W-:-:S06]  /*fc30*/  IMAD.WIDE R2, R19, 0x4, R2 ;  /* 0x0000000413027825 */ /* 0x001fcc00078e0202 */
[----:B------:R-:W2:Y:S02]  /*fc40*/  LDG.E R2, desc[UR54][R2.64] ;  /* 0x0000003602027981 */ /* 0x000ea4000c1e1900 */
[----:B--2---:R-:W-:Y:S01]  /*fc50*/  R2UR UR39, R2 ;  /* 0x00000000022772ca */ /* 0x004fe200000e0000 */
[----:B------:R-:W-:-:S14]  /*fc60*/  BRA `(.L_x_1532) ;  /* 0x00000000002c7947 */ /* 0x000fdc0003800000 */
.L_x_1531:
        /* <DEDUP_REMOVED lines=11> */
.L_x_1532:
[----:B------:R-:W-:Y:S01]  /*fd20*/  ULDC UR5, c[0x0][0x448] ;  /* 0x0001120000057ab9 */ /* 0x000fe20000000800 */
[----:B------:R-:W-:Y:S02]  /*fd30*/  USHF.L.U32 UR38, UR4, 0x7, URZ ;  /* 0x0000000704267899 */ /* 0x000fe4000800063f */
[----:B------:R-:W-:Y:S02]  /*fd40*/  UISETP.NE.AND UP0, UPT, UR5, 0x1, UPT ;  /* 0x000000010500788c */ /* 0x000fe4000bf05270 */
[----:B------:R-:W-:Y:S01]  /*fd50*/  UIADD3 UR8, UR38, 0x7f, URZ ;  /* 0x0000007f26087890 */ /* 0x000fe2000fffe03f */
[----:B------:R-:W-:Y:S01]  /*fd60*/  ULDC.64 UR4, c[0x0][0x9e0] ;  /* 0x0002780000047ab9 */ /* 0x000fe20000000a00 */
[----:B------:R-:W-:Y:S02]  /*fd70*/  UP2UR UR46, UPR, URZ, 0x1 ;  /* 0x000000013f2e7883 */ /* 0x000fe40008000000 */
[----:B------:R-:W-:-:S05]  /*fd80*/  UIADD3 UR39, -UR36, UR39, URZ ;  /* 0x0000002724277290 */ /* 0x000fca000fffe13f */
[----:B------:R-:W-:Y:S01]  /*fd90*/  @UP0 ULDC UR6, c[0x0][0x44c] ;  /* 0x0001130000060ab9 */ /* 0x000fe20000000800 */
[----:B------:R-:W-:Y:S01]  /*fda0*/  @UP0 ULDC UR10, c[0x0][0x450] ;  /* 0x00011400000a0ab9 */ /* 0x000fe20000000800 */
[----:B------:R-:W-:Y:S02]  /*fdb0*/  UIMAD.WIDE.U32 UR6, UR8, UR6, URZ ;  /* 0x00000006080672a5 */ /* 0x000fe4000f8e003f */
[----:B------:R-:W-:Y:S02]  /*fdc0*/  UIADD3 UR9, UR39, 0x1, -UR37 ;  /* 0x0000000127097890 */ /* 0x000fe4000fffe825 */
[----:B------:R-:W-:Y:S02]  /*fdd0*/  @UP0 USHF.R.U32.HI UR8, URZ, UR10, UR7 ;  /* 0x0000000a3f080299 */ /* 0x000fe40008011607 */
[----:B------:R-:W-:Y:S02]  /*fde0*/  UISETP.GE.AND UP0, UPT, UR5, 0x1, UPT ;  /* 0x000000010500788c */ /* 0x000fe4000bf06270 */
[----:B------:R-:W-:-:S04]  /*fdf0*/  UIADD3 UR9, UR9, UR8, URZ ;  /* 0x0000000809097290 */ /* 0x000fc8000fffe03f */
[----:B------:R-:W-:Y:S01]  /*fe00*/  PLOP3.LUT P1, PT, PT, PT, UP0, 0x80, 0x0 ;  /* 0x000000000000781c */ /* 0x000fe20003f2f008 */
[----:B------:R-:W-:-:S12]  /*fe10*/  UIADD3 UR4, UR9, UR4, URZ ;  /* 0x0000000409047290 */ /* 0x000fd8000fffe03f */
[----:B------:R-:W-:Y:S05]  /*fe20*/  @!P1 BRA `(.L_x_1533) ;  /* 0x0000000000449947 */ /* 0x000fea0003800000 */
        /* <DEDUP_REMOVED lines=10> */
.L_x_1534:
[----:B------:R-:W-:-:S11]  /*fed0*/  UISETP.NE.AND UP0, UPT, UR5, 0x1, UPT ;  /* 0x000000010500788c */ /* 0x000fd6000bf05270 */
[----:B------:R-:W-:Y:S02]  /*fee0*/  @UP0 ULDC.64 UR10, c[0x0][0x9e8] ;  /* 0x00027a00000a0ab9 */ /* 0x000fe40000000a00 */
[----:B------:R-:W-:-:S04]  /*fef0*/  UIMAD.WIDE.U32 UR6, UR8, UR10, URZ ;  /* 0x0000000a080672a5 */ /* 0x000fc8000f8e003f */
[----:B------:R-:W-:-:S12]  /*ff00*/  @UP0 USHF.R.U32.HI UR8, URZ, UR11, UR7 ;  /* 0x0000000b3f080299 */ /* 0x000fd80008011607 */
.L_x_1535:
[----:B------:R-:W-:-:S04]  /*ff10*/  UIMAD UR8, UR8, UR5, UR5 ;  /* 0x00000005080872a4 */ /* 0x000fc8000f8e0205 */
[----:B------:R-:W-:-:S04]  /*ff20*/  UISETP.LT.AND UP0, UPT, UR4, UR8, UPT ;  /* 0x000000080400728c */ /* 0x000fc8000bf01270 */
[----:B------:R-:W-:-:S12]  /*ff30*/  USEL UR4, UR4, UR8, UP0 ;  /* 0x0000000804047287 */ /* 0x000fd80008000000 */
.L_x_1533:
[----:B------:R-:W-:Y:S02]  /*ff40*/  UISETP.NE.AND UP0, UPT, UR46, URZ, UPT ;  /* 0x0000003f2e00728c */ /* 0x000fe4000bf05270 */
[----:B------:R-:W-:Y:S02]  /*ff50*/  UIADD3 UR8, UR39, 0x3f, URZ ;  /* 0x0000003f27087890 */ /* 0x000fe4000fffe03f */
[----:B------:R-:W-:Y:S02]  /*ff60*/  UIADD3 UR9, UR4, 0x3f, URZ ;  /* 0x0000003f04097890 */ /* 0x000fe4000fffe03f */
[----:B------:R-:W-:Y:S02]  /*ff70*/  USHF.R.S32.HI UR4, URZ, 0x1f, UR8 ;  /* 0x0000001f3f047899 */ /* 0x000fe40008011408 */
[----:B------:R-:W-:Y:S02]  /*ff80*/  USHF.R.S32.HI UR10, URZ, 0x1f, UR9 ;  /* 0x0000001f3f0a7899 */ /* 0x000fe40008011409 */
[----:B------:R-:W-:Y:S01]  /*ff90*/  ULEA.HI UR4, UR4, UR8, URZ, 0x6 ;  /* 0x0000000804047291 */ /* 0x000fe2000f8f303f */
[----:B------:R-:W-:Y:S01]  /*ffa0*/  @UP0 ULDC UR6, c[0x0][0x44c] ;  /* 0x0001130000060ab9 */ /* 0x000fe20000000800 */
[----:B------:R-:W-:-:S02]  /*ffb0*/  ULEA.HI UR10, UR10, UR9, URZ, 0x6 ;  /* 0x000000090a0a7291 */ /* 0x000fc4000f8f303f */
[----:B------:R-:W-:Y:S01]  /*ffc0*/  UIMAD.WIDE.U32 UR6, UR38, UR6, URZ ;  /* 0x00000006260672a5 */ /* 0x000fe2000f8e003f */
[----:B------:R-:W-:Y:S01]  /*ffd0*/  @UP0 ULDC UR9, c[0x0][0x450] ;  /* 0x0001140000090ab9 */ /* 0x000fe20000000800 */
[----:B------:R-:W-:Y:S02]  /*ffe0*/  UMOV UR8, UR38 ;  /* 0x0000002600087c82 */ /* 0x000fe40008000000 */
[----:B------:R-:W-:Y:S02]  /*fff0*/  @UP0 USHF.R.U32.HI UR8, URZ, UR9, UR7 ;  /* 0x000000093f080299 */ /* 0x000fe40008011607 */
[----:B------:R-:W-:Y:S02]  /*10000*/  USHF.R.S32.HI UR4, URZ, 0x6, UR4 ;  /* 0x000000063f047899 */ /* 0x000fe40008011404 */
[----:B------:R-:W-:Y:S02]  /*10010*/  USHF.R.S32.HI UR10, URZ, 0x6, UR10 ;  /* 0x000000063f0a7899 */ /* 0x000fe4000801140a */
[----:B------:R-:W-:-:S02]  /*10020*/  UIADD3 UR6, UR8, UR39, -UR37 ;  /* 0x0000002708067290 */ /* 0x000fc4000fffe825 */
[----:B------:R-:W-:Y:S01]  /*10030*/  UISETP.LT.AND UP0, UPT, UR4, UR10, UPT ;  /* 0x0000000a0400728c */ /* 0x000fe2000bf01270 */
[----:B------:R-:W-:-:S03]  /*10040*/  ULDC UR8, c[0x0][0x9dc] ;  /* 0x0002770000087ab9 */ /* 0x000fc60000000800 */
[----:B------:R-:W-:Y:S02]  /*10050*/  USEL UR40, UR4, UR10, UP0 ;  /* 0x0000000a04287287 */ /* 0x000fe40008000000 */
[----:B------:R-:W-:Y:S01]  /*10060*/  UIADD3 UR8, UR6, -UR8, URZ ;  /* 0x8000000806087290 */ /* 0x000fe2000fffe03f */
[----:B------:R-:W-:Y:S11]  /*10070*/  @!P1 BRA `(.L_x_1536) ;  /* 0x0000000000489947 */ /* 0x000ff60003800000 */
[----:B------:R-:W-:Y:S02]  /*10080*/  UMOV UR4, UR6 ;  /* 0x0000000600047c82 */ /* 0x000fe40008000000 */
        /* <DEDUP_REMOVED lines=10> */
.L_x_1537:
[----:B------:R-:W-:-:S11]  /*10130*/  UISETP.NE.AND UP0, UPT, UR5, 0x1, UPT ;  /* 0x000000010500788c */ /* 0x000fd6000bf05270 */
[----:B------:R-:W-:Y:S02]  /*10140*/  @UP0 ULDC.64 UR10, c[0x0][0x9e8] ;  /* 0x00027a00000a0ab9 */ /* 0x000fe40000000a00 */
[----:B------:R-:W-:-:S04]  /*10150*/  UIMAD.WIDE.U32 UR6, UR4, UR10, URZ ;  /* 0x0000000a040672a5 */ /* 0x000fc8000f8e003f */
[----:B------:R-:W-:-:S12]  /*10160*/  @UP0 USHF.R.U32.HI UR4, URZ, UR11, UR7 ;  /* 0x0000000b3f040299 */ /* 0x000fd80008011607 */
.L_x_1538:
[----:B------:R-:W-:-:S04]  /*10170*/  UIMAD UR4, UR4, UR5, URZ ;  /* 0x00000005040472a4 */ /* 0x000fc8000f8e023f */
[----:B------:R-:W-:-:S04]  /*10180*/  UISETP.LT.AND UP0, UPT, UR8, UR4, UPT ;  /* 0x000000040800728c */ /* 0x000fc8000bf01270 */
[----:B------:R-:W-:-:S12]  /*10190*/  USEL UR8, UR8, UR4, !UP0 ;  /* 0x0000000408087287 */ /* 0x000fd8000c000000 */
.L_x_1536:
        /* <DEDUP_REMOVED lines=26> */
.L_x_1540:
        /* <DEDUP_REMOVED lines=20> */
.L_x_1543:
[----:B------:R-:W-:Y:S05]  /*10480*/  BSYNC B6 ;  /* 0x0000000000067941 */ /* 0x000fea0003800000 */
.L_x_1542:
        /* <DEDUP_REMOVED lines=22> */
.L_x_1545:
[----:B------:R-:W-:Y:S05]  /*105f0*/  BSYNC B6 ;  /* 0x0000000000067941 */ /* 0x000fea0003800000 */
.L_x_1544:
        /* <DEDUP_REMOVED lines=20> */
.L_x_1547:
[----:B------:R-:W-:Y:S05]  /*10740*/  BSYNC B6 ;  /* 0x0000000000067941 */ /* 0x000fea0003800000 */
.L_x_1546:
        /* <DEDUP_REMOVED lines=19> */
.L_x_1549:
[----:B------:R-:W-:Y:S05]  /*10880*/  BSYNC B6 ;  /* 0x0000000000067941 */ /* 0x000fea0003800000 */
.L_x_1548:
[----:B------:R-:W0:Y:S01]  /*10890*/  LDC.64 R2, c[0x0][0x9f8] ;  /* 0x00027e00ff027b82 */ /* 0x000e220000000a00 */
[----:B------:R-:W-:Y:S01]  /*108a0*/  IMAD.MOV.U32 R26, RZ, RZ, R19 ;  /* 0x000000ffff1a7224 */ /* 0x000fe200078e0013 */
[----:B------:R-:W1:Y:S01]  /*108b0*/  S2R R20, SR_TID.X ;  /* 0x0000000000147919 */ /* 0x000e620000002100 */
[----:B------:R-:W2:Y:S05]  /*108c0*/  S2R R21, SR_TID.X ;  /* 0x0000000000157919 */ /* 0x000eaa0000002100 */
[----:B------:R-:W3:Y:S01]  /*108d0*/  LDC R10, c[0x0][0x430] ;  /* 0x00010c00ff0a7b82 */ /* 0x000ee20000000800 */
[----:B0-----:R-:W-:-:S04]  /*108e0*/  ISETP.NE.U32.AND P0, PT, R2, RZ, PT ;  /* 0x000000ff0200720c */ /* 0x001fc80003f05070 */
[----:B------:R-:W-:Y:S01]  /*108f0*/  ISETP.NE.AND.EX P0, PT, R3, RZ, PT, P0 ;  /* 0x000000ff0300720c */ /* 0x000fe20003f05300 */
[----:B------:R-:W-:Y:S01]  /*10900*/  IMAD.U32 R7, RZ, RZ, UR40 ;  /* 0x00000028ff077e24 */ /* 0x000fe2000f8e00ff */
[----:B-1----:R-:W-:Y:S01]  /*10910*/  LOP3.LUT R20, R20, 0x7f, RZ, 0xc0, !PT ;  /* 0x0000007f14147812 */ /* 0x002fe200078ec0ff */
[----:B--2---:R-:W-:-:S03]  /*10920*/  IMAD.SHL.U32 R21, R21, 0x10, RZ ;  /* 0x0000001015157824 */ /* 0x004fc600078e00ff */
[----:B------:R-:W-:-:S07]  /*10930*/  SHF.R.U32.HI R20, RZ, 0x3, R20 ;  /* 0x00000003ff147819 */ /* 0x000fce0000011614 */
[----:B------:R-:W0:Y:S02]  /*10940*/  @P0 LDC.64 R2, c[0x0][0x9f8] ;  /* 0x00027e00ff020b82 */ /* 0x000e240000000a00 */
[----:B0-----:R-:W-:-:S05]  /*10950*/  @P0 IMAD.WIDE R2, R19, 0x4, R2 ;  /* 0x0000000413020825 */ /* 0x001fca00078e0202 */
[----:B------:R0:W2:Y:S01]  /*10960*/  @P0 LDG.E R26, desc[UR54][R2.64] ;  /* 0x00000036021a0981 */ /* 0x0000a2000c1e1900 */
[----:B------:R-:W-:Y:S02]  /*10970*/  LOP3.LUT R21, R20, 0x70, R21, 0xf8, !PT ;  /* 0x0000007014157812 */ /* 0x000fe400078ef815 */
[----:B------:R-:W-:Y:S02]  /*10980*/  LEA R7, R7, 0xffffffc0, 0x6 ;  /* 0xffffffc007077811 */ /* 0x000fe400078e30ff */
[----:B---3--:R-:W-:Y:S02]  /*10990*/  ISETP.NE.AND P1, PT, R10, 0x1, PT ;  /* 0x000000010a00780c */ /* 0x008fe40003f25270 */
[----:B------:R-:W-:Y:S01]  /*109a0*/  LOP3.LUT R32, R32, 0xffffffef, RZ, 0xc0, !PT ;  /* 0xffffffef20207812 */ /* 0x000fe200078ec0ff */
[----:B------:R-:W-:-:S05]  /*109b0*/  IMAD.IADD R6, R21, 0x1, R7 ;  /* 0x0000000115067824 */ /* 0x000fca00078e0207 */
[C---:B------:R-:W-:Y:S01]  /*109c0*/  ISETP.GE.AND P0, PT, R6.reuse, UR39, PT ;  /* 0x0000002706007c0c */ /* 0x040fe2000bf06270 */
[----:B------:R-:W-:-:S03]  /*109d0*/  VIADD R6, R6, UR36 ;  /* 0x0000002406067c36 */ /* 0x000fc60008000000 */
[----:B------:R-:W-:Y:S01]  /*109e0*/  ISETP.GT.U32.OR P0, PT, R21, 0x3f, P0 ;  /* 0x0000003f1500780c */ /* 0x000fe20000704470 */
[----:B------:R-:W1:Y:S01]  /*109f0*/  @P1 LDC R5, c[0x0][0x434] ;  /* 0x00010d00ff051b82 */ /* 0x000e620000000800 */
[----:B------:R-:W-:Y:S01]  /*10a00*/  IMAD.MOV.U32 R0, RZ, RZ, R6 ;  /* 0x000000ffff007224 */ /* 0x000fe200078e0006 */
[----:B------:R-:W-:-:S06]  /*10a10*/  @P1 LOP3.LUT R32, R32, 0x10, RZ, 0xfc, !PT ;  /* 0x0000001020201812 */ /* 0x000fcc00078efcff */
[----:B------:R-:W3:Y:S08]  /*10a20*/  @P1 LDC R9, c[0x0][0x438] ;  /* 0x00010e00ff091b82 */ /* 0x000ef00000000800 */
[----:B0-----:R-:W0:Y:S01]  /*10a30*/  @!P0 LDC.64 R2, c[0x0][0x428] ;  /* 0x00010a00ff028b82 */ /* 0x001e220000000a00 */
[----:B-1----:R-:W-:-:S05]  /*10a40*/  @P1 IMAD.HI.U32 R4, R6, R5, RZ ;  /* 0x0000000506041227 */ /* 0x002fca00078e00ff */
[----:B---3--:R-:W-:-:S04]  /*10a50*/  @P1 SHF.R.U32.HI R0, RZ, R9, R4 ;  /* 0x00000009ff001219 */ /* 0x008fc80000011604 */
[--C-:B------:R-:W-:Y:S01]  /*10a60*/  @!P0 SHF.R.S32.HI R5, RZ, 0x1f, R0.reuse ;  /* 0x0000001fff058819 */ /* 0x100fe20000011400 */
[--C-:B------:R-:W-:Y:S02]  /*10a70*/  @!P0 IMAD.MOV.U32 R4, RZ, RZ, R0.reuse ;  /* 0x000000ffff048224 */ /* 0x100fe400078e0000 */
[----:B------:R-:W-:Y:S02]  /*10a80*/  IMAD.MOV R9, RZ, RZ, -R0 ;  /* 0x000000ffff097224 */ /* 0x000fe400078e0a00 */
[----:B------:R-:W1:Y:S01]  /*10a90*/  LDC R0, c[0x0][0x2f4] ;  /* 0x0000bd00ff007b82 */ /* 0x000e620000000800 */
[----:B------:R-:W-:Y:S02]  /*10aa0*/  ISETP.GT.U32.AND P3, PT, R21, 0x3f, PT ;  /* 0x0000003f1500780c */ /* 0x000fe40003f64070 */
[----:B------:R-:W-:Y:S02]  /*10ab0*/  LOP3.LUT R32, R32, 0xfffffffb, RZ, 0xc0, !PT ;  /* 0xfffffffb20207812 */ /* 0x000fe400078ec0ff */
[----:B------:R-:W-:-:S09]  /*10ac0*/  LOP3.LUT R20, R30, 0x80, RZ, 0xfc, !PT ;  /* 0x000000801e147812 */ /* 0x000fd200078efcff */
[----:B------:R-:W-:-:S04]  /*10ad0*/  @P3 LOP3.LUT R32, R32, 0x4, RZ, 0xfc, !PT ;  /* 0x0000000420203812 */ /* 0x000fc800078efcff */
[----:B------:R-:W-:-:S04]  /*10ae0*/  LOP3.LUT R32, R32, 0xfffffff7, RZ, 0xc0, !PT ;  /* 0xfffffff720207812 */ /* 0x000fc800078ec0ff */
[----:B------:R-:W-:Y:S01]  /*10af0*/  LOP3.LUT R32, R32, 0xfffffffd, RZ, 0xc0, !PT ;  /* 0xfffffffd20207812 */ /* 0x000fe200078ec0ff */
[----:B------:R-:W-:Y:S01]  /*10b00*/  UMOV UR4, 0xffffffff ;  /* 0xffffffff00047882 */ /* 0x000fe20000000000 */
[----:B------:R-:W-:Y:S01]  /*10b10*/  IMAD R6, R10, R9, R6 ;  /* 0x000000090a067224 */ /* 0x000fe200078e0206 */
[----:B--2---:R-:W-:Y:S01]  /*10b20*/  SHF.R.S32.HI R33, RZ, 0x1f, R26 ;  /* 0x0000001fff217819 */ /* 0x004fe2000001141a */
[----:B0-----:R-:W-:-:S04]  /*10b30*/  @!P0 IMAD.WIDE.U32 R4, R26, R2, R4 ;  /* 0x000000021a048225 */ /* 0x001fc800078e0004 */
[----:B------:R-:W-:-:S04]  /*10b40*/  @!P0 IMAD R8, R33, R2, RZ ;  /* 0x0000000221088224 */ /* 0x000fc800078e02ff */
[----:B------:R-:W-:Y:S02]  /*10b50*/  @!P0 IMAD R8, R26, R3, R8 ;  /* 0x000000031a088224 */ /* 0x000fe400078e0208 */
[----:B------:R-:W0:Y:S02]  /*10b60*/  @!P0 LDC.64 R2, c[0x0][0x418] ;  /* 0x00010600ff028b82 */ /* 0x000e240000000a00 */
[----:B------:R-:W-:Y:S02]  /*10b70*/  @!P0 IMAD.IADD R8, R5, 0x1, R8 ;  /* 0x0000000105088824 */ /* 0x000fe400078e0208 */
[----:B------:R-:W-:Y:S01]  /*10b80*/  IMAD.MOV.U32 R5, RZ, RZ, RZ ;  /* 0x000000ffff057224 */ /* 0x000fe200078e00ff */
[----:B0-----:R-:W-:-:S04]  /*10b90*/  @!P0 LEA R2, P1, R4, R2, 0x2 ;  /* 0x0000000204028211 */ /* 0x001fc800078210ff */
[----:B------:R-:W-:Y:S02]  /*10ba0*/  @!P0 LEA.HI.X R3, R4, R3, R8, 0x2, P1 ;  /* 0x0000000304038211 */ /* 0x000fe400008f1408 */
[----:B-1----:R-:W-:-:S03]  /*10bb0*/  ISETP.GE.AND P1, PT, R30, R0, PT ;  /* 0x000000001e00720c */ /* 0x002fc60003f26270 */
[----:B------:R0:W5:Y:S01]  /*10bc0*/  @!P0 LDG.E R5, desc[UR54][R2.64] ;  /* 0x0000003602058981 */ /* 0x000162000c1e1900 */
[----:B------:R-:W-:Y:S01]  /*10bd0*/  ISETP.GE.AND P0, PT, R20, R0, PT ;  /* 0x000000001400720c */ /* 0x000fe20003f06270 */
[----:B0-----:R-:W-:-:S08]  /*10be0*/  IMAD.U32 R2, RZ, RZ, UR43 ;  /* 0x0000002bff027e24 */ /* 0x001fd0000f8e00ff */
[----:B------:R-:W-:Y:S02]  /*10bf0*/  @P1 LOP3.LUT R32, R32, 0x2, RZ, 0xfc, !PT ;  /* 0x0000000220201812 */ /* 0x000fe400078efcff */
[----:B------:R-:W-:-:S13]  /*10c00*/  ISETP.NE.AND P2, PT, R2, 0x3, PT ;  /* 0x000000030200780c */ /* 0x000fda0003f45270 */
[----:B------:R-:W-:-:S04]  /*10c10*/  @P2 LOP3.LUT R32, R32, 0x8, RZ, 0xfc, !PT ;  /* 0x0000000820202812 */ /* 0x000fc800078efcff */
[----:B------:R-:W-:-:S04]  /*10c20*/  LOP3.LUT R32, R32, 0xfffffffe, RZ, 0xc0, !PT ;  /* 0xfffffffe20207812 */ /* 0x000fc800078ec0ff */
[----:B------:R-:W-:Y:S01]  /*10c30*/  @P0 LOP3.LUT R32, R32, 0x1, RZ, 0xfc, !PT ;  /* 0x0000000120200812 */ /* 0x000fe200078efcff */
[----:B------:R-:W-:Y:S06]  /*10c40*/  BRA.DIV UR4, `(.L_x_1550) ;  /* 0x0000004604207947 */ /* 0x000fec000b800000 */
.L_x_1630:
[----:B------:R-:W-:Y:S01]  /*10c50*/  SHF.R.S32.HI R29, RZ, 0x1f, R18 ;  /* 0x0000001fff1d7819 */ /* 0x000fe20000011412 */
[----:B------:R-:W-:Y:S06]  /*10c60*/  @!P2 BRA `(.L_x_1551) ;  /* 0x000000000004a947 */ /* 0x000fec0003800000 */
[----:B------:R-:W-:Y:S01]  /*10c70*/  BPT.TRAP 0x1 ;  /* 0x000000040000795c */ /* 0x000fe20000300000 */
.L_x_1551:
[----:B------:R-:W-:Y:S01]  /*10c80*/  IMAD R0, R23, 0x8, R22 ;  /* 0x0000000817007824 */ /* 0x000fe200078e0216 */
[----:B------:R-:W-:Y:S01]  /*10c90*/  SHF.L.U32 R21, R25, 0x1f, RZ ;  /* 0x0000001f19157819 */ /* 0x000fe200000006ff */
[----:B------:R-:W-:Y:S01]  /*10ca0*/  BSSY B0, `(.L_x_1552) ;  /* 0x0000004000007945 */ /* 0x000fe20003800000 */
[----:B------:R-:W-:Y:S02]  /*10cb0*/  SHF.R.S32.HI R10, RZ, 0x1f, R6 ;  /* 0x0000001fff0a7819 */ /* 0x000fe40000011406 */
[----:B------:R-:W0:Y:S02]  /*10cc0*/  SYNCS.PHASECHK.TRANS64.TRYWAIT P0, [R0+URZ+0x28480], R21 ;  /* 0x02848015000075a7 */ /* 0x000e24000800017f */
[----:B0-----:R-:W-:Y:S05]  /*10cd0*/  @!P0 BRA `(.L_x_1553) ;  /* 0x0000004400288947 */ /* 0x001fea0003800000 */
.L_x_1631:
[----:B------:R-:W-:Y:S05]  /*10ce0*/  BSYNC B0 ;  /* 0x0000000000007941 */ /* 0x000fea0003800000 */
.L_x_1552:
[----:B------:R-:W1:Y:S01]  /*10cf0*/  S2R R8, SR_TID.X ;  /* 0x0000000000087919 */ /* 0x000e620000002100 */
        /* <DEDUP_REMOVED lines=20> */
[----:B------:R-:W-:Y:S02]  /*10e40*/  IADD3 R8, P0, R2, UR6, RZ ;  /* 0x0000000602087c10 */ /* 0x000fe4000ff1e0ff */
[----:B------:R-:W-:Y:S02]  /*10e50*/  IADD3 R7, -R11, UR39, -R7 ;  /* 0x000000270b077c10 */ /* 0x000fe4000fffe907 */
[----:B------:R-:W-:Y:S02]  /*10e60*/  IADD3.X R9, R3, UR7, R9, P0, !PT ;  /* 0x0000000703097c10 */ /* 0x000fe400087fe409 */
[----:B------:R-:W-:Y:S01]  /*10e70*/  ISETP.GE.AND P4, PT, R7, 0x1, PT ;  /* 0x000000010700780c */ /* 0x000fe20003f86270 */
[----:B------:R-:W-:-:S12]  /*10e80*/  BRA.DIV UR4, `(.L_x_1554) ;  /* 0x0000004204d07947 */ /* 0x000fd8000b800000 */
[----:B------:R-:W1:Y:S01]  /*10e90*/  LDC R12, c[0x0][0x2f4] ;  /* 0x0000bd00ff0c7b82 */ /* 0x000e620000000800 */
[----:B------:R-:W2:Y:S01]  /*10ea0*/  SHFL.IDX PT, R2, R8, RZ, 0x181f ;  /* 0x00181fff08027589 */ /* 0x000ea200000e0000 */
[----:B------:R-:W-:Y:S01]  /*10eb0*/  LOP3.LUT R11, R30, 0x80, RZ, 0xfc, !PT ;  /* 0x000000801e0b7812 */ /* 0x000fe200078efcff */
[----:B------:R-:W-:Y:S01]  /*10ec0*/  IMAD.IADD R4, R22, 0x1, R4 ;  /* 0x0000000116047824 */ /* 0x000fe200078e0204 */
[C---:B------:R-:W-:Y:S01]  /*10ed0*/  ISETP.GE.AND P3, PT, R7.reuse, 0x11, PT ;  /* 0x000000110700780c */ /* 0x040fe20003f66270 */
[----:B------:R-:W3:Y:S01]  /*10ee0*/  SHFL.IDX PT, R3, R9, RZ, 0x181f ;  /* 0x00181fff09037589 */ /* 0x000ee200000e0000 */
[----:B------:R-:W-:Y:S02]  /*10ef0*/  ISETP.GE.AND P5, PT, R7, 0x31, PT ;  /* 0x000000310700780c */ /* 0x000fe40003fa6270 */
[C---:B-1----:R-:W-:Y:S02]  /*10f00*/  ISETP.GE.AND P2, PT, R30.reuse, R12, PT ;  /* 0x0000000c1e00720c */ /* 0x042fe40003f46270 */
[----:B--2---:R-:W-:-:S02]  /*10f10*/  IADD3 R2, P0, R30, R2, RZ ;  /* 0x000000021e027210 */ /* 0x004fc40007f1e0ff */
[----:B------:R-:W-:-:S03]  /*10f20*/  ISETP.LT.OR P1, PT, R7, 0x1, P2 ;  /* 0x000000010700780c */ /* 0x000fc60001721670 */
[----:B---3--:R-:W-:Y:S01]  /*10f30*/  IMAD.X R3, RZ, RZ, R3, P0 ;  /* 0x000000ffff037224 */ /* 0x008fe200000e0603 */
[----:B------:R-:W-:-:S09]  /*10f40*/  ISETP.GE.AND P0, PT, R11, R12, PT ;  /* 0x0000000c0b00720c */ /* 0x000fd20003f06270 */
[----:B------:R-:W-:Y:S01]  /*10f50*/  @!PT LDS RZ, [RZ] ;  /* 0x00000000fffff984 */ /* 0x000fe20000000800 */
        /* <DEDUP_REMOVED lines=17> */
[----:B------:R-:W-:Y:S01]  /*11070*/  LDGSTS.E.BYPASS.LTC128B.128 [R4+0x11000], desc[UR54][R2.64], !P1 ;  /* 0x1100000002047fae */ /* 0x000fe2000c901d76 */
[----:B------:R-:W-:-:S13]  /*11080*/  ISETP.LT.OR P1, PT, R7, 0x21, P0 ;  /* 0x000000210700780c */ /* 0x000fda0000721670 */
[----:B------:R1:W-:Y:S01]  /*11090*/  LDGSTS.E.BYPASS.LTC128B.128 [R4+0x13000], desc[UR54][R2.64+0x80], !P1 ;  /* 0x1300008002047fae */ /* 0x0003e2000c901d76 */
[----:B------:R-:W-:-:S03]  /*110a0*/  ISETP.GE.AND P1, PT, R7, 0x21, PT ;  /* 0x000000210700780c */ /* 0x000fc60003f26270 */
[----:B-1-3--:R1:W2:Y:S10]  /*110b0*/  SHFL.IDX PT, R2, R8, 0x3, 0x181f ;  /* 0x00781f0008027f89 */ /* 0x00a2b400000e0000 */
.L_x_1641:
[C---:B------:R-:W-:Y:S02]  /*110c0*/  ISETP.LT.OR P2, PT, R7.reuse, 0x31, P2 ;  /* 0x000000310700780c */ /* 0x040fe40001741670 */
[----:B------:R-:W-:Y:S02]  /*110d0*/  ISETP.LT.OR P0, PT, R7, 0x31, P0 ;  /* 0x000000310700780c */ /* 0x000fe40000701670 */
[----:B--2---:R-:W-:-:S05]  /*110e0*/  IADD3 R2, P6, R30, R2, RZ ;  /* 0x000000021e027210 */ /* 0x004fca0007fde0ff */
        /* <DEDUP_REMOVED lines=8> */
.L_x_1555:
        /* <DEDUP_REMOVED lines=11> */
.L_x_1556:
[----:B------:R2:W-:Y:S01]  /*11220*/  SYNCS.ARRIVE.TRANS64.A1T0 RZ, [R0+URZ+0x28470], RZ ;  /* 0x028470ff00ff79a7 */ /* 0x0005e2000810003f */
[----:B------:R-:W-:Y:S05]  /*11230*/  @!P6 BRA `(.L_x_1557) ;  /* 0x000000000004e947 */ /* 0x000fea0003800000 */
[----:B------:R-:W-:Y:S01]  /*11240*/  BPT.TRAP 0x1 ;  /* 0x000000040000795c */ /* 0x000fe20000300000 */
.L_x_1557:
[----:B------:R-:W3:Y:S01]  /*11250*/  SYNCS.PHASECHK.TRANS64.TRYWAIT P0, [R0+URZ+0x28440], R21 ;  /* 0x02844015000075a7 */ /* 0x000ee2000800017f */
[----:B------:R-:W-:Y:S04]  /*11260*/  BSSY B0, `(.L_x_1558) ;  /* 0x0000002000007945 */ /* 0x000fe80003800000 */
[----:B---3--:R-:W-:Y:S05]  /*11270*/  @!P0 BRA `(.L_x_1559) ;  /* 0x0000004400408947 */ /* 0x008fea0003800000 */
.L_x_1642:
[----:B------:R-:W-:Y:S05]  /*11280*/  BSYNC B0 ;  /* 0x0000000000007941 */ /* 0x000fea0003800000 */
.L_x_1558:
        /* <DEDUP_REMOVED lines=17> */
[----:B-1----:R-:W-:Y:S02]  /*113a0*/  ISETP.GE.AND P2, PT, R9, R8, PT ;  /* 0x000000080900720c */ /* 0x002fe40003f46270 */
[----:B------:R-:W-:Y:S01]  /*113b0*/  IMAD R7, R18, UR5, R5 ;  /* 0x0000000512077c24 */ /* 0x000fe2000f8e0205 */
[----:B------:R-:W-:-:S04]  /*113c0*/  IADD3 R5, P0, R2, UR6, RZ ;  /* 0x0000000602057c10 */ /* 0x000fc8000ff1e0ff */
[----:B------:R-:W-:Y:S01]  /*113d0*/  IADD3.X R6, R3, UR7, R7, P0, !PT ;  /* 0x0000000703067c10 */ /* 0x000fe200087fe407 */
[----:B------:R-:W-:Y:S08]  /*113e0*/  BRA.DIV UR4, `(.L_x_1560) ;  /* 0x0000004204f87947 */ /* 0x000ff0000b800000 */
[----:B------:R-:W1:Y:S01]  /*113f0*/  SHFL.IDX PT, R14, R5, RZ, 0x181f ;  /* 0x00181fff050e7589 */ /* 0x000e6200000e0000 */
[----:B------:R-:W-:-:S03]  /*11400*/  ISETP.GE.AND P6, PT, R30, R8, PT ;  /* 0x000000081e00720c */ /* 0x000fc60003fc6270 */
[----:B------:R-:W4:Y:S01]  /*11410*/  SHFL.IDX PT, R2, R6, RZ, 0x181f ;  /* 0x00181fff06027589 */ /* 0x000f2200000e0000 */
[----:B-1----:R-:W-:-:S05]  /*11420*/  @P4 IADD3 R14, P0, R30, R14, RZ ;  /* 0x0000000e1e0e4210 */ /* 0x002fca0007f1e0ff */
[----:B----4-:R-:W-:Y:S02]  /*11430*/  @P4 IMAD.X R3, RZ, RZ, R2, P0 ;  /* 0x000000ffff034224 */ /* 0x010fe400000e0602 */
[----:B------:R-:W-:Y:S02]  /*11440*/  @P4 IMAD.MOV.U32 R2, RZ, RZ, R14 ;  /* 0x000000ffff024224 */ /* 0x000fe400078e000e */
[----:B------:R-:W1:Y:S04]  /*11450*/  SHFL.IDX PT, R14, R5, 0x1, 0x181f ;  /* 0x00381f00050e7f89 */ /* 0x000e6800000e0000 */
[----:B------:R-:W-:Y:S04]  /*11460*/  @P4 LDGSTS.E.BYPASS.LTC128B.128 [R4+0x20000], desc[UR54][R2.64], !P6 ;  /* 0x2000000002044fae */ /* 0x000fe8000f101d76 */
[----:B------:R4:W-:Y:S04]  /*11470*/  @P4 LDGSTS.E.BYPASS.LTC128B.128 [R4+0x22000], desc[UR54][R2.64+0x80], !P2 ;  /* 0x2200008002044fae */ /* 0x0009e8000d101d76 */
[----:B----4-:R-:W4:Y:S01]  /*11480*/  SHFL.IDX PT, R2, R6, 0x1, 0x181f ;  /* 0x00381f0006027f89 */ /* 0x010f2200000e0000 */
[----:B-1----:R-:W-:-:S05]  /*11490*/  @P3 IADD3 R14, P0, R30, R14, RZ ;  /* 0x0000000e1e0e3210 */ /* 0x002fca0007f1e0ff */
[----:B----4-:R-:W-:Y:S02]  /*114a0*/  @P3 IMAD.X R7, RZ, RZ, R2, P0 ;  /* 0x000000ffff073224 */ /* 0x010fe400000e0602 */
[----:B------:R-:W-:Y:S02]  /*114b0*/  @P3 IMAD.MOV.U32 R2, RZ, RZ, R14 ;  /* 0x000000ffff023224 */ /* 0x000fe400078e000e */
[----:B------:R-:W-:Y:S01]  /*114c0*/  @P3 IMAD.MOV.U32 R3, RZ, RZ, R7 ;  /* 0x000000ffff033224 */ /* 0x000fe200078e0007 */
[----:B------:R-:W1:Y:S04]  /*114d0*/  SHFL.IDX PT, R14, R5, 0x2, 0x181f ;  /* 0x00581f00050e7f89 */ /* 0x000e6800000e0000 */
[----:B------:R-:W-:Y:S04]  /*114e0*/  @P3 LDGSTS.E.BYPASS.LTC128B.128 [R4+0x20800], desc[UR54][R2.64], !P6 ;  /* 0x2080000002043fae */ /* 0x000fe8000f101d76 */
[----:B------:R4:W-:Y:S04]  /*114f0*/  @P3 LDGSTS.E.BYPASS.LTC128B.128 [R4+0x22800], desc[UR54][R2.64+0x80], !P2 ;  /* 0x2280008002043fae */ /* 0x0009e8000d101d76 */
[----:B----4-:R-:W4:Y:S01]  /*11500*/  SHFL.IDX PT, R2, R6, 0x2, 0x181f ;  /* 0x00581f0006027f89 */ /* 0x010f2200000e0000 */
[----:B-1----:R-:W-:-:S03]  /*11510*/  @P1 IADD3 R14, P0, R30, R14, RZ ;  /* 0x0000000e1e0e1210 */ /* 0x002fc60007f1e0ff */
[----:B------:R-:W1:Y:S02]  /*11520*/  SHFL.IDX PT, R6, R6, 0x3, 0x181f ;  /* 0x00781f0006067f89 */ /* 0x000e6400000e0000 */
[----:B----4-:R-:W-:Y:S02]  /*11530*/  @P1 IMAD.X R7, RZ, RZ, R2, P0 ;  /* 0x000000ffff071224 */ /* 0x010fe400000e0602 */
[----:B------:R-:W-:Y:S02]  /*11540*/  @P1 IMAD.MOV.U32 R2, RZ, RZ, R14 ;  /* 0x000000ffff021224 */ /* 0x000fe400078e000e */
[----:B------:R-:W-:Y:S01]  /*11550*/  @P1 IMAD.MOV.U32 R3, RZ, RZ, R7 ;  /* 0x000000ffff031224 */ /* 0x000fe200078e0007 */
[----:B------:R4:W0:Y:S04]  /*11560*/  SHFL.IDX PT, R14, R5, 0x3, 0x181f ;  /* 0x00781f00050e7f89 */ /* 0x00082800000e0000 */
[----:B------:R4:W-:Y:S04]  /*11570*/  @P1 LDGSTS.E.BYPASS.LTC128B.128 [R4+0x21000], desc[UR54][R2.64], !P6 ;  /* 0x2100000002041fae */ /* 0x0009e8000f101d76 */
[----:B-1----:R4:W-:Y:S02]  /*11580*/  @P1 LDGSTS.E.BYPASS.LTC128B.128 [R4+0x23000], desc[UR54][R2.64+0x80], !P2 ;  /* 0x2300008002041fae */ /* 0x0029e4000d101d76 */
.L_x_1652:
[C---:B------:R-:W-:Y:S02]  /*11590*/  ISETP.GE.AND P1, PT, R30.reuse, R8, PT ;  /* 0x000000081e00720c */ /* 0x040fe40003f26270 */
[----:B0---4-:R-:W-:-:S05]  /*115a0*/  @P5 IADD3 R2, P0, R30, R14, RZ ;  /* 0x0000000e1e025210 */ /* 0x011fca0007f1e0ff */
[----:B------:R-:W-:Y:S01]  /*115b0*/  @P5 IMAD.X R3, RZ, RZ, R6, P0 ;  /* 0x000000ffff035224 */ /* 0x000fe200000e0606 */
[----:B------:R-:W-:-:S05]  /*115c0*/  PLOP3.LUT P0, PT, PT, PT, PT, 0x80, 0x0 ;  /* 0x000000000000781c */ /* 0x000fca0003f0f070 */
[----:B------:R-:W-:Y:S01]  /*115d0*/  @!PT LDS RZ, [RZ] ;  /* 0x00000000fffff984 */ /* 0x000fe20000000800 */
[----:B------:R-:W-:Y:S01]  /*115e0*/  @!PT LDS RZ, [RZ] ;  /* 0x00000000fffff984 */ /* 0x000fe20000000800 */
[----:B------:R-:W-:Y:S01]  /*115f0*/  @!PT LDS RZ, [RZ] ;  /* 0x00000000fffff984 */ /* 0x000fe20000000800 */
[----:B------:R0:W-:Y:S04]  /*11600*/  @P5 LDGSTS.E.BYPASS.LTC128B.128 [R4+0x21800], desc[UR54][R2.64], !P1 ;  /* 0x2180000002045fae */ /* 0x0001e8000c901d76 */
[----:B------:R0:W-:Y:S01]  /*11610*/  @P5 LDGSTS.E.BYPASS.LTC128B.128 [R4+0x23800], desc[UR54][R2.64+0x80], !P2 ;  /* 0x2380008002045fae */ /* 0x0001e2000d101d76 */
[----:B------:R-:W-:-:S03]  /*11620*/  NOP ;  /* 0x0000000000007918 */ /* 0x000fc60000000000 */
.L_x_1561:
        /* <DEDUP_REMOVED lines=11> */
.L_x_1562:
[----:B------:R0:W-:Y:S02]  /*116e0*/  SYNCS.ARRIVE.TRANS64.A1T0 RZ, [R0+URZ+0x28430], RZ ;  /* 0x028430ff00ff79a7 */ /* 0x0001e4000810003f */
[----:B------:R-:W-:Y:S05]  /*116f0*/  WARPSYNC.ALL ;  /* 0x0000000000007948 */ /* 0x000fea0003800000 */
[----:B------:R-:W-:Y:S01]  /*11700*/  ULDC.64 UR4, c[0x0][0x298] ;  /* 0x0000a60000047ab9 */ /* 0x000fe20000000a00 */
[----:B------:R-:W-:Y:S01]  /*11710*/  VIADD R2, R22, 0x18000 ;  /* 0x0001800016027836 */ /* 0x000fe20000000000 */
[----:B0-23--:R-:W-:Y:S01]  /*11720*/  SHF.R.S32.HI R0, RZ, 0x1f, R17 ;  /* 0x0000001fff007819 */ /* 0x00dfe20000011411 */
[----:B------:R-:W-:Y:S01]  /*11730*/  IMAD.WIDE.U32 R4, R17, UR4, RZ ;  /* 0x0000000411047c25 */ /* 0x000fe2000f8e00ff */
[----:B------:R-:W-:Y:S01]  /*11740*/  BSSY B6, `(.L_x_1563) ;  /* 0x0000018000067945 */ /* 0x000fe20003800000 */
[----:B------:R-:W-:Y:S01]  /*11750*/  BAR.SYNC.DEFER_BLOCKING 0x8, 0x180 ;  /* 0x0206000000007b1d */ /* 0x000fe20000010000 */
[----:B------:R-:W-:Y:S01]  /*11760*/  LOP3.LUT P0, RZ, R2, 0x3ff, RZ, 0xc0, !PT ;  /* 0x000003ff02ff7812 */ /* 0x000fe2000780c0ff */
[----:B------:R-:W-:-:S04]  /*11770*/  IMAD R0, R0, UR4, RZ ;  /* 0x0000000400007c24 */ /* 0x000fc8000f8e02ff */
[----:B------:R-:W-:Y:S01]  /*11780*/  IMAD R0, R17, UR5, R0 ;  /* 0x0000000511007c24 */ /* 0x000fe2000f8e0200 */
[----:B------:R0:W-:Y:S03]  /*11790*/  STL.64 [R1+0x8], R4 ;  /* 0x0000080401007387 */ /* 0x0001e60000100a00 */
[----:B------:R-:W-:-:S04]  /*117a0*/  IMAD.IADD R17, R5, 0x1, R0 ;  /* 0x0000000105117824 */ /* 0x000fc800078e0200 */
[----:B------:R-:W-:Y:S05]  /*117b0*/  @!P0 BRA `(.L_x_1564) ;  /* 0x0000000000408947 */ /* 0x000fea0003800000 */
[----:B------:R-:W-:Y:S01]  /*117c0*/  MOV R2, 0x0 ;  /* 0x0000000000027802 */ /* 0x000fe20000000f00 */
[----:B------:R-:W-:Y:S01]  /*117d0*/  ULDC.64 UR6, c[0x4][0x1b0] ;  /* 0x01006c0000067ab9 */ /* 0x000fe20000000a00 */
[----:B------:R-:W-:Y:S01]  /*117e0*/  ULDC.64 UR8, c[0x4][0x1b8] ;  /* 0x01006e0000087ab9 */ /* 0x000fe20000000a00 */
[----:B------:R-:W-:Y:S01]  /*117f0*/  ULDC.64 UR4, c[0x4][0x120] ;  /* 0x0100480000047ab9 */ /* 0x000fe20000000a00 */
[----:B0-----:R-:W-:Y:S02]  /*11800*/  IMAD.U32 R4, RZ, RZ, UR6 ;  /* 0x00000006ff047e24 */ /* 0x001fe4000f8e00ff */
        /* <DEDUP_REMOVED lines=11> */
.L_x_1564:
[----:B------:R-:W-:Y:S05]  /*118c0*/  BSYNC B6 ;  /* 0x0000000000067941 */ /* 0x000fea0003800000 */
.L_x_1563:
[----:B------:R-:W2:Y:S01]  /*118d0*/  LDL.LU.64 R2, [R1+0x8] ;  /* 0x0000080001027983 */ /* 0x000ea20000300a00 */
[----:B------:R-:W-:Y:S01]  /*118e0*/  UISETP.NE.AND UP0, UPT, UR46, URZ, UPT ;  /* 0x0000003f2e00728c */ /* 0x000fe2000bf05270 */
[----:B------:R-:W-:Y:S01]  /*118f0*/  LOP3.LUT P6, RZ, R32, 0x20, RZ, 0xc0, !PT ;  /* 0x0000002020ff7812 */ /* 0x000fe200078cc0ff */
[----:B------:R-:W-:Y:S01]  /*11900*/  ULDC.64 UR4, c[0x0][0x2d8] ;  /* 0x0000b60000047ab9 */ /* 0x000fe20000000a00 */
[----:B------:R1:W5:Y:S01]  /*11910*/  LDL R10, [R1] ;  /* 0x00000000010a7983 */ /* 0x0003620000100800 */
[----:B0-----:R-:W-:Y:S01]  /*11920*/  IMAD R5, R29, UR4, RZ ;  /* 0x000000041d057c24 */ /* 0x001fe2000f8e02ff */
[----:B------:R-:W-:Y:S01]  /*11930*/  SHF.R.S32.HI R4, RZ, 0x1f, R19 ;  /* 0x0000001fff047819 */ /* 0x000fe20000011413 */
[----:B------:R-:W0:Y:S01]  /*11940*/  S2R R20, SR_TID.X ;  /* 0x0000000000147919 */ /* 0x000e220000002100 */
[----:B------:R-:W-:Y:S01]  /*11950*/  PLOP3.LUT P0, PT, PT, PT, UP0, 0x80, 0x0 ;  /* 0x000000000000781c */ /* 0x000fe20003f0f008 */
[----:B------:R-:W-:Y:S01]  /*11960*/  IMAD R5, R18, UR5, R5 ;  /* 0x0000000512057c24 */ /* 0x000fe2000f8e0205 */
[----:B------:R-:W-:-:S02]  /*11970*/  SEL R4, R4, RZ, !P6 ;  /* 0x000000ff04047207 */ /* 0x000fc40007000000 */
[----:B------:R-:W-:Y:S01]  /*11980*/  @UP0 ULDC UR6, c[0x0][0x450] ;  /* 0x0001140000060ab9 */ /* 0x000fe20000000800 */
[----:B------:R-:W-:Y:S02]  /*11990*/  SEL R6, R19, RZ, !P6 ;  /* 0x000000ff13067207 */ /* 0x000fe40007000000 */
[C---:B0-----:R-:W-:Y:S01]  /*119a0*/  LOP3.LUT R21, R20.reuse, 0x7f, RZ, 0xc0, !PT ;  /* 0x0000007f14157812 */ /* 0x041fe200078ec0ff */
[----:B------:R-:W-:-:S03]  /*119b0*/  IMAD.SHL.U32 R20, R20, 0x10, RZ ;  /* 0x0000001014147824 */ /* 0x000fc600078e00ff */
[----:B------:R-:W-:-:S04]  /*119c0*/  SHF.R.U32.HI R21, RZ, 0x3, R21 ;  /* 0x00000003ff157819 */ /* 0x000fc80000011615 */
[----:B------:R-:W-:-:S05]  /*119d0*/  LOP3.LUT R20, R21, 0x70, R20, 0xf8, !PT ;  /* 0x0000007015147812 */ /* 0x000fca00078ef814 */
[----:B------:R-:W-:Y:S02]  /*119e0*/  VIADD R0, R20, UR38 ;  /* 0x0000002614007c36 */ /* 0x000fe40008000000 */
[----:B------:R-:W0:Y:S01]  /*119f0*/  S2R R20, SR_TID.X ;  /* 0x0000000000147919 */ /* 0x000e220000002100 */
[----:B------:R-:W-:Y:S02]  /*11a00*/  LOP3.LUT R8, R30, 0x80, RZ, 0xfc, !PT ;  /* 0x000000801e087812 */ /* 0x000fe400078efcff */
[----:B0-----:R-:W-:Y:S01]  /*11a10*/  LOP3.LUT R20, R20, 0x7f, RZ, 0xc0, !PT ;  /* 0x0000007f14147812 */ /* 0x001fe200078ec0ff */
[----:B--2---:R-:W-:Y:S02]  /*11a20*/  IMAD.MOV.U32 R3, RZ, RZ, R17 ;  /* 0x000000ffff037224 */ /* 0x004fe400078e0011 */
[----:B------:R-:W-:Y:S01]  /*11a30*/  IMAD.WIDE.U32 R2, R18, UR4, R2 ;  /* 0x0000000412027c25 */ /* 0x000fe2000f8e0002 */
[----:B------:R-:W-:-:S03]  /*11a40*/  @UP0 ULDC UR4, c[0x0][0x44c] ;  /* 0x0001130000040ab9 */ /* 0x000fc60000000800 */
[----:B------:R-:W-:Y:S01]  /*11a50*/  @P0 IMAD.HI.U32 R7, R0, UR4, RZ ;  /* 0x0000000400070c27 */ /* 0x000fe2000f8e00ff */
[----:B------:R-:W-:Y:S01]  /*11a60*/  PLOP3.LUT P0, PT, PT, PT, UP0, 0x80, 0x0 ;  /* 0x000000000000781c */ /* 0x000fe20003f0f008 */
[----:B------:R-:W-:Y:S02]  /*11a70*/  ULDC.64 UR4, c[0x0][0x2e0] ;  /* 0x0000b80000047ab9 */ /* 0x000fe40000000a00 */
[----:B------:R-:W-:Y:S02]  /*11a80*/  IMAD.IADD R3, R3, 0x1, R5 ;  /* 0x0000000103037824 */ /* 0x000fe400078e0205 */
[----:B------:R-:W0:Y:S01]  /*11a90*/  LDC R5, c[0x0][0x448] ;  /* 0x00011200ff057b82 */ /* 0x000e220000000800 */
[----:B------:R-:W-:Y:S02]  /*11aa0*/  IMAD R9, R4, UR4, RZ ;  /* 0x0000000404097c24 */ /* 0x000fe4000f8e02ff */
[----:B------:R-:W-:Y:S02]  /*11ab0*/  IMAD.MOV.U32 R4, RZ, RZ, R0 ;  /* 0x000000ffff047224 */ /* 0x000fe400078e0000 */
[----:B------:R-:W-:-:S03]  /*11ac0*/  IMAD.WIDE.U32 R2, R6, UR4, R2 ;  /* 0x0000000406027c25 */ /* 0x000fc6000f8e0002 */
[----:B------:R-:W-:Y:S01]  /*11ad0*/  @P0 SHF.R.U32.HI R4, RZ, UR6, R7 ;  /* 0x00000006ff040c19 */ /* 0x000fe20008011607 */
[----:B------:R-:W-:Y:S01]  /*11ae0*/  IMAD R7, R6, UR5, R9 ;  /* 0x0000000506077c24 */ /* 0x000fe2000f8e0209 */
[----:B------:R-:W-:Y:S02]  /*11af0*/  ULDC.64 UR4, c[0x0][0x2d0] ;  /* 0x0000b40000047ab9 */ /* 0x000fe40000000a00 */
[----:B------:R-:W-:Y:S01]  /*11b00*/  SHF.R.S32.HI R6, RZ, 0x1f, R4 ;  /* 0x0000001fff067819 */ /* 0x000fe20000011404 */
[----:B------:R-:W-:-:S04]  /*11b10*/  IMAD.IADD R3, R3, 0x1, R7 ;  /* 0x0000000103037824 */ /* 0x000fc800078e0207 */
[----:B------:R-:W-:Y:S02]  /*11b20*/  IMAD R7, R6, UR4, RZ ;  /* 0x0000000406077c24 */ /* 0x000fe4000f8e02ff */
[----:B------:R-:W-:-:S04]  /*11b30*/  IMAD.WIDE.U32 R2, R4, UR4, R2 ;  /* 0x0000000404027c25 */ /* 0x000fc8000f8e0002 */
[----:B------:R-:W-:Y:S01]  /*11b40*/  IMAD R6, R4, UR5, R7 ;  /* 0x0000000504067c24 */ /* 0x000fe2000f8e0207 */
[----:B------:R-:W-:Y:S01]  /*11b50*/  ULDC.64 UR4, c[0x0][0x2c8] ;  /* 0x0000b20000047ab9 */ /* 0x000fe20000000a00 */
[----:B------:R-:W-:-:S04]  /*11b60*/  IMAD.MOV R4, RZ, RZ, -R4 ;  /* 0x000000ffff047224 */ /* 0x000fc800078e0a04 */
[----:B0-----:R-:W-:Y:S02]  /*11b70*/  IMAD R0, R5, R4, R0 ;  /* 0x0000000405007224 */ /* 0x001fe400078e0200 */
[----:B------:R-:W-:-:S03]  /*11b80*/  IMAD.IADD R3, R3, 0x1, R6 ;  /* 0x0000000103037824 */ /* 0x000fc600078e0206 */
[----:B------:R-:W-:Y:S01]  /*11b90*/  SHF.R.S32.HI R4, RZ, 0x1f, R0 ;  /* 0x0000001fff047819 */ /* 0x000fe20000011400 */
[----:B------:R-:W-:-:S04]  /*11ba0*/  IMAD.WIDE.U32 R2, R0, UR4, R2 ;  /* 0x0000000400027c25 */ /* 0x000fc8000f8e0002 */
[----:B------:R-:W-:-:S04]  /*11bb0*/  IMAD R7, R4, UR4, RZ ;  /* 0x0000000404077c24 */ /* 0x000fc8000f8e02ff */
[----:B------:R-:W-:Y:S01]  /*11bc0*/  IMAD R7, R0, UR5, R7 ;  /* 0x0000000500077c24 */ /* 0x000fe2000f8e0207 */
[----:B------:R-:W-:Y:S02]  /*11bd0*/  ULDC.64 UR4, c[0x0][0x280] ;  /* 0x0000a00000047ab9 */ /* 0x000fe40000000a00 */
[----:B------:R-:W-:Y:S01]  /*11be0*/  IADD3 R0, P0, R2, UR4, RZ ;  /* 0x0000000402007c10 */ /* 0x000fe2000ff1e0ff */
[----:B------:R-:W-:-:S03]  /*11bf0*/  ULDC UR4, c[0x0][0x2b8] ;  /* 0x0000ae0000047ab9 */ /* 0x000fc60000000800 */
[----:B------:R-:W-:Y:S01]  /*11c00*/  IADD3.X R6, R3, UR5, R7, P0, !PT ;  /* 0x0000000503067c10 */ /* 0x000fe200087fe407 */
[----:B------:R-:W-:Y:S01]  /*11c10*/  UMOV UR5, 0xffffffff ;  /* 0xffffffff00057882 */ /* 0x000fe20000000000 */
[----:B------:R-:W-:Y:S02]  /*11c20*/  ISETP.GE.AND P0, PT, R30, UR4, PT ;  /* 0x000000041e007c0c */ /* 0x000fe4000bf06270 */
[----:B------:R-:W-:Y:S02]  /*11c30*/  ISETP.GE.AND P1, PT, R8, UR4, PT ;  /* 0x0000000408007c0c */ /* 0x000fe4000bf26270 */
[----:B------:R-:W-:Y:S01]  /*11c40*/  SHF.R.U32.HI R17, RZ, 0x3, R20 ;  /* 0x00000003ff117819 */ /* 0x000fe20000011614 */
[----:B-1----:R-:W-:Y:S10]  /*11c50*/  BRA.DIV UR5, `(.L_x_1565) ;  /* 0x0000004205187947 */ /* 0x002ff4000b800000 */
[----:B------:R-:W0:Y:S01]  /*11c60*/  SHFL.IDX PT, R14, R0, RZ, 0x181f ;  /* 0x00181fff000e7589 */ /* 0x000e2200000e0000 */
[----:B------:R-:W-:Y:S02]  /*11c70*/  IMAD R5, R5, UR37, RZ ;  /* 0x0000002505057c24 */ /* 0x000fe4000f8e02ff */
[----:B------:R-:W-:Y:S01]  /*11c80*/  VIADD R4, R17, UR38 ;  /* 0x0000002611047c36 */ /* 0x000fe20008000000 */
[----:B------:R-:W1:Y:S03]  /*11c90*/  SHFL.IDX PT, R2, R6, RZ, 0x181f ;  /* 0x00181fff06027589 */ /* 0x000e6600000e0000 */
[C---:B------:R-:W-:Y:S01]  /*11ca0*/  VIADD R8, R4.reuse, 0x10 ;  /* 0x0000001004087836 */ /* 0x040fe20000000000 */
[----:B------:R-:W-:-:S13]  /*11cb0*/  ISETP.GE.AND P2, PT, R4, R5, PT ;  /* 0x000000050400720c */ /* 0x000fda0003f46270 */
[----:B0-----:R-:W-:-:S05]  /*11cc0*/  @!P2 IADD3 R14, P3, R30, R14, RZ ;  /* 0x0000000e1e0ea210 */ /* 0x001fca0007f7e0ff */
[----:B-1----:R-:W-:Y:S02]  /*11cd0*/  @!P2 IMAD.X R3, RZ, RZ, R2, P3 ;  /* 0x000000ffff03a224 */ /* 0x002fe400018e0602 */
[----:B------:R-:W-:Y:S02]  /*11ce0*/  @!P2 IMAD.MOV.U32 R2, RZ, RZ, R14 ;  /* 0x000000ffff02a224 */ /* 0x000fe400078e000e */
[----:B------:R-:W0:Y:S04]  /*11cf0*/  SHFL.IDX PT, R14, R0, 0x1, 0x181f ;  /* 0x00381f00000e7f89 */ /* 0x000e2800000e0000 */
[----:B-----5:R-:W-:Y:S04]  /*11d00*/  @!P2 LDGSTS.E.BYPASS.LTC128B.128 [R10+0x18000], desc[UR54][R2.64], !P0 ;  /* 0x18000000020aafae */ /* 0x020fe8000c101d76 */
        /* <DEDUP_REMOVED lines=61> */
.L_x_1669:
        /* <DEDUP_REMOVED lines=11> */
.L_x_1567:
[----:B------:R-:W-:Y:S05]  /*12190*/  BSYNC B0 ;  /* 0x0000000000007941 */ /* 0x000fea0003800000 */
.L_x_1566:
[----:B------:R-:W-:Y:S01]  /*121a0*/  NOP ;  /* 0x0000000000007918 */ /* 0x000fe20000000000 */
[----:B------:R-:W-:-:S13]  /*121b0*/  PLOP3.LUT P0, PT, PT, PT, PT, 0x80, 0x0 ;  /* 0x000000000000781c */ /* 0x000fda0003f0f070 */
.L_x_1568:
        /* <DEDUP_REMOVED lines=18> */
.L_x_1670:
[----:B------:R-:W-:Y:S05]  /*122e0*/  BSYNC B0 ;  /* 0x0000000000007941 */ /* 0x000fea0003800000 */
.L_x_1569:
[----:B------:R-:W-:-:S04]  /*122f0*/  UIADD3 UR4, UR40, -0x2, URZ ;  /* 0xfffffffe28047890 */ /* 0x000fc8000fffe03f */
[----:B------:R-:W-:-:S06]  /*12300*/  UISETP.GE.AND UP0, UPT, UR4, UR41, UPT ;  /* 0x000000290400728c */ /* 0x000fcc000bf06270 */
[----:B------:R-:W-:-:S13]  /*12310*/  PLOP3.LUT P0, PT, PT, PT, UP0, 0x80, 0x0 ;  /* 0x000000000000781c */ /* 0x000fda0003f0f008 */
[----:B------:R-:W-:Y:S05]  /*12320*/  @!P0 BRA `(.L_x_1571) ;  /* 0x0000001000988947 */ /* 0x000fea0003800000 */
[----:B------:R-:W-:Y:S02]  /*12330*/  IMAD.MOV.U32 R6, RZ, RZ, R25 ;  /* 0x000000ffff067224 */ /* 0x000fe400078e0019 */
[----:B------:R-:W-:Y:S02]  /*12340*/  IMAD.MOV.U32 R5, RZ, RZ, R23 ;  /* 0x000000ffff057224 */ /* 0x000fe400078e0017 */
[----:B------:R-:W-:-:S07]  /*12350*/  IMAD.U32 R20, RZ, RZ, UR4 ;  /* 0x00000004ff147e24 */ /* 0x000fce000f8e00ff */
.L_x_1591:
[----:B-1----:R-:W1:Y:S01]  /*12360*/  S2R R0, SR_TID.X ;  /* 0x0000000000007919 */ /* 0x002e620000002100 */
[----:B------:R-:W-:Y:S01]  /*12370*/  IMAD.MOV.U32 R7, RZ, RZ, RZ ;  /* 0x000000ffff077224 */ /* 0x000fe200078e00ff */
[----:B0--3--:R-:W0:Y:S01]  /*12380*/  S2R R3, SR_TID.X ;  /* 0x0000000000037919 */ /* 0x009e220000002100 */
[----:B-1----:R-:W-:-:S04]  /*12390*/  LOP3.LUT R0, R0, 0x7f, RZ, 0xc0, !PT ;  /* 0x0000007f00007812 */ /* 0x002fc800078ec0ff */
[----:B------:R-:W-:Y:S01]  /*123a0*/  SHF.R.U32.HI R2, RZ, 0x3, R0 ;  /* 0x00000003ff027819 */ /* 0x000fe20000011600 */
[----:B0-----:R-:W-:Y:S01]  /*123b0*/  IMAD.SHL.U32 R4, R3, 0x10, RZ ;  /* 0x0000001003047824 */ /* 0x001fe200078e00ff */
[----:B------:R-:W0:Y:S04]  /*123c0*/  LDC R0, c[0x0][0x430] ;  /* 0x00010c00ff007b82 */ /* 0x000e280000000800 */
[----:B------:R-:W-:-:S04]  /*123d0*/  LOP3.LUT R4, R2, 0x70, R4, 0xf8, !PT ;  /* 0x0000007002047812 */ /* 0x000fc800078ef804 */
[----:B------:R-:W-:-:S13]  /*123e0*/  ISETP.GT.U32.AND P1, PT, R4, 0x3f, PT ;  /* 0x0000003f0400780c */ /* 0x000fda0003f24070 */
[----:B------:R-:W1:Y:S01]  /*123f0*/  @!P1 LDC.64 R10, c[0x0][0x428] ;  /* 0x00010a00ff0a9b82 */ /* 0x000e620000000a00 */
[----:B0-----:R-:W-:Y:S02]  /*12400*/  ISETP.NE.AND P0, PT, R0, 0x1, PT ;  /* 0x000000010000780c */ /* 0x001fe40003f05270 */
[----:B------:R-:W-:-:S05]  /*12410*/  LEA R0, R20, UR36, 0x6 ;  /* 0x0000002414007c11 */ /* 0x000fca000f8e30ff */
[----:B------:R-:W0:Y:S01]  /*12420*/  @!P1 LDC.64 R8, c[0x0][0x418] ;  /* 0x00010600ff089b82 */ /* 0x000e220000000a00 */
[----:B------:R-:W-:-:S04]  /*12430*/  IMAD.IADD R0, R4, 0x1, R0 ;  /* 0x0000000104007824 */ /* 0x000fc800078e0200 */
[----:B------:R-:W-:-:S03]  /*12440*/  IMAD.MOV.U32 R4, RZ, RZ, R0 ;  /* 0x000000ffff047224 */ /* 0x000fc600078e0000 */
[----:B------:R-:W3:Y:S08]  /*12450*/  @P0 LDC R3, c[0x0][0x434] ;  /* 0x00010d00ff030b82 */ /* 0x000ef00000000800 */
[----:B------:R-:W4:Y:S01]  /*12460*/  @P0 LDC R2, c[0x0][0x438] ;  /* 0x00010e00ff020b82 */ /* 0x000f220000000800 */
[----:B------:R-:W-:Y:S02]  /*12470*/  IMAD.U32 R12, RZ, RZ, UR43 ;  /* 0x0000002bff0c7e24 */ /* 0x000fe4000f8e00ff */
[----:B---3--:R-:W-:-:S05]  /*12480*/  @P0 IMAD.HI.U32 R3, R0, R3, RZ ;  /* 0x0000000300030227 */ /* 0x008fca00078e00ff */
[----:B----4-:R-:W-:Y:S01]  /*12490*/  @P0 SHF.R.U32.HI R4, RZ, R2, R3 ;  /* 0x00000002ff040219 */ /* 0x010fe20000011603 */
[----:B-1----:R-:W-:-:S03]  /*124a0*/  @!P1 IMAD R2, R33, R10, RZ ;  /* 0x0000000a21029224 */ /* 0x002fc600078e02ff */
[----:B------:R-:W-:Y:S01]  /*124b0*/  @!P1 SHF.R.S32.HI R3, RZ, 0x1f, R4 ;  /* 0x0000001fff039819 */ /* 0x000fe20000011404 */
[----:B------:R-:W-:Y:S02]  /*124c0*/  @!P1 IMAD R11, R26, R11, R2 ;  /* 0x0000000b1a0b9224 */ /* 0x000fe400078e0202 */
[----:B------:R-:W-:Y:S01]  /*124d0*/  @!P1 IMAD.MOV.U32 R2, RZ, RZ, R4 ;  /* 0x000000ffff029224 */ /* 0x000fe200078e0004 */
[----:B------:R-:W-:-:S03]  /*124e0*/  ISETP.NE.AND P2, PT, R12, 0x3, PT ;  /* 0x000000030c00780c */ /* 0x000fc60003f45270 */
[----:B------:R-:W-:-:S04]  /*124f0*/  @!P1 IMAD.WIDE.U32 R2, R26, R10, R2 ;  /* 0x0000000a1a029225 */ /* 0x000fc800078e0002 */
[----:B------:R-:W-:Y:S01]  /*12500*/  @!P1 IMAD.IADD R11, R11, 0x1, R3 ;  /* 0x000000010b0b9824 */ /* 0x000fe200078e0203 */
[----:B0-----:R-:W-:Y:S01]  /*12510*/  @!P1 LEA R8, P0, R2, R8, 0x2 ;  /* 0x0000000802089211 */ /* 0x001fe200078010ff */
[----:B------:R-:W-:-:S03]  /*12520*/  VIADD R23, R5, 0x1 ;  /* 0x0000000105177836 */ /* 0x000fc60000000000 */
[----:B------:R-:W-:Y:S01]  /*12530*/  @!P1 LEA.HI.X R9, R2, R9, R11, 0x2, P0 ;  /* 0x0000000902099211 */ /* 0x000fe200000f140b */
[----:B------:R-:W-:Y:S01]  /*12540*/  IMAD.MOV R3, RZ, RZ, -R4 ;  /* 0x000000ffff037224 */ /* 0x000fe200078e0a04 */
[----:B------:R-:W-:Y:S01]  /*12550*/  ISETP.NE.AND P0, PT, R23, 0x2, PT ;  /* 0x000000021700780c */ /* 0x000fe20003f05270 */
[----:B------:R-:W-:Y:S05]  /*12560*/  YIELD ;  /* 0x0000000000007946 */ /* 0x000fea0003800000 */
[----:B------:R-:W-:Y:S01]  /*12570*/  ULDC UR4, c[0x0][0x430] ;  /* 0x00010c0000047ab9 */ /* 0x000fe20000000800 */
[----:B------:R0:W5:Y:S01]  /*12580*/  @!P1 LDG.E R7, desc[UR54][R8.64] ;  /* 0x0000003608079981 */ /* 0x000162000c1e1900 */
[----:B------:R-:W-:-:S02]  /*12590*/  SEL R25, RZ, 0x1, P0 ;  /* 0x00000001ff197807 */ /* 0x000fc40000000000 */
[C---:B------:R-:W-:Y:S01]  /*125a0*/  ISETP.GT.AND P1, PT, R20.reuse, UR41, PT ;  /* 0x0000002914007c0c */ /* 0x040fe2000bf24270 */
[----:B------:R-:W-:Y:S01]  /*125b0*/  VIADD R20, R20, 0xffffffff ;  /* 0xffffffff14147836 */ /* 0x000fe20000000000 */
[----:B------:R-:W-:Y:S02]  /*125c0*/  SEL R23, R23, RZ, P0 ;  /* 0x000000ff17177207 */ /* 0x000fe40000000000 */
[----:B------:R-:W-:Y:S01]  /*125d0*/  LOP3.LUT R25, R6, R25, RZ, 0x3c, !PT ;  /* 0x0000001906197212 */ /* 0x000fe200078e3cff */
[----:B0-----:R-:W-:Y:S01]  /*125e0*/  IMAD R8, R3, UR4, R0 ;  /* 0x0000000403087c24 */ /* 0x001fe2000f8e0200 */
[----:B------:R-:W-:Y:S07]  /*125f0*/  @!P2 BRA `(.L_x_1572) ;  /* 0x000000000004a947 */ /* 0x000fee0003800000 */
[----:B------:R-:W-:Y:S01]  /*12600*/  BPT.TRAP 0x1 ;  /* 0x000000040000795c */ /* 0x000fe20000300000 */
.L_x_1572:
[----:B------:R-:W-:Y:S01]  /*12610*/  IMAD R0, R23, 0x8, R22 ;  /* 0x0000000817007824 */ /* 0x000fe200078e0216 */
[----:B------:R-:W-:Y:S01]  /*12620*/  SHF.L.U32 R17, R25, 0x1f, RZ ;  /* 0x0000001f19117819 */ /* 0x000fe200000006ff */
[----:B------:R-:W-:Y:S01]  /*12630*/  BSSY B0, `(.L_x_1573) ;  /* 0x0000004000007945 */ /* 0x000fe20003800000 */
[----:B------:R-:W-:Y:S02]  /*12640*/  SHF.R.S32.HI R9, RZ, 0x1f, R8 ;  /* 0x0000001fff097819 */ /* 0x000fe40000011408 */
[----:B------:R-:W0:Y:S02]  /*12650*/  SYNCS.PHASECHK.TRANS64.TRYWAIT P0, [R0+URZ+0x28480], R17 ;  /* 0x02848011000075a7 */ /* 0x000e24000800017f */
[----:B0-----:R-:W-:Y:S05]  /*12660*/  @!P0 BRA `(.L_x_1574) ;  /* 0x0000004000288947 */ /* 0x001fea0003800000 */
.L_x_1671:
[----:B------:R-:W-:Y:S05]  /*12670*/  BSYNC B0 ;  /* 0x0000000000007941 */ /* 0x000fea0003800000 */
.L_x_1573:
[----:B------:R-:W-:Y:S01]  /*12680*/  ULDC.64 UR4, c[0x0][0x328] ;  /* 0x0000ca0000047ab9 */ /* 0x000fe20000000a00 */
[----:B-----5:R-:W-:Y:S01]  /*12690*/  SHF.R.S32.HI R10, RZ, 0x1f, R7 ;  /* 0x0000001fff0a7819 */ /* 0x020fe20000011407 */
[----:B------:R-:W-:Y:S01]  /*126a0*/  IMAD R4, R9, UR4, RZ ;  /* 0x0000000409047c24 */ /* 0x000fe2000f8e02ff */
[----:B------:R-:W1:Y:S01]  /*126b0*/  LDC R11, c[0x0][0x2f4] ;  /* 0x0000bd00ff0b7b82 */ /* 0x000e620000000800 */
[----:B------:R-:W-:Y:S01]  /*126c0*/  IMAD.WIDE.U32 R2, R8, UR4, RZ ;  /* 0x0000000408027c25 */ /* 0x000fe2000f8e00ff */
[----:B------:R-:W-:Y:S01]  /*126d0*/  ULDC.64 UR6, c[0x0][0x318] ;  /* 0x0000c60000067ab9 */ /* 0x000fe20000000a00 */
[----:B------:R-:W-:Y:S02]  /*126e0*/  LOP3.LUT R12, R30, 0x80, RZ, 0xfc, !PT ;  /* 0x000000801e0c7812 */ /* 0x000fe400078efcff */
        /* <DEDUP_REMOVED lines=9> */
[----:B------:R-:W-:Y:S01]  /*12780*/  IMAD R27, R18, UR5, R27 ;  /* 0x00000005121b7c24 */ /* 0x000fe2000f8e021b */
[-C--:B-1----:R-:W-:Y:S01]  /*12790*/  ISETP.GE.AND P2, PT, R12, R11.reuse, PT ;  /* 0x0000000b0c00720c */ /* 0x082fe20003f46270 */
[----:B------:R-:W-:Y:S01]  /*127a0*/  IMAD.WIDE.U32 R2, R18, UR4, R2 ;  /* 0x0000000412027c25 */ /* 0x000fe2000f8e0002 */
[----:B------:R-:W-:Y:S01]  /*127b0*/  UMOV UR4, 0xffffffff ;  /* 0xffffffff00047882 */ /* 0x000fe20000000000 */
[----:B------:R-:W-:-:S02]  /*127c0*/  ISETP.GE.AND P3, PT, R30, R11, PT ;  /* 0x0000000b1e00720c */ /* 0x000fc40003f66270 */
        /* <DEDUP_REMOVED lines=26> */
.L_x_1681:
        /* <DEDUP_REMOVED lines=9> */
.L_x_1576:
        /* <DEDUP_REMOVED lines=11> */
.L_x_1577:
[----:B------:R3:W-:Y:S01]  /*12ab0*/  SYNCS.ARRIVE.TRANS64.A1T0 RZ, [R0+URZ+0x28470], RZ ;  /* 0x028470ff00ff79a7 */ /* 0x0007e2000810003f */
[----:B------:R-:W-:Y:S05]  /*12ac0*/  @!P3 BRA `(.L_x_1578) ;  /* 0x000000000004b947 */ /* 0x000fea0003800000 */
[----:B------:R-:W-:Y:S01]  /*12ad0*/  BPT.TRAP 0x1 ;  /* 0x000000040000795c */ /* 0x000fe20000300000 */
.L_x_1578:
[----:B------:R-:W4:Y:S01]  /*12ae0*/  SYNCS.PHASECHK.TRANS64.TRYWAIT P0, [R0+URZ+0x28440], R17 ;  /* 0x02844011000075a7 */ /* 0x000f22000800017f */
[----:B------:R-:W-:Y:S04]  /*12af0*/  BSSY B0, `(.L_x_1579) ;  /* 0x0000002000007945 */ /* 0x000fe80003800000 */
[----:B----4-:R-:W-:Y:S05]  /*12b00*/  @!P0 BRA `(.L_x_1580) ;  /* 0x00000040003c8947 */ /* 0x010fea0003800000 */
.L_x_1682:
[----:B------:R-:W-:Y:S05]  /*12b10*/  BSYNC B0 ;  /* 0x0000000000007941 */ /* 0x000fea0003800000 */
.L_x_1579:
[----:B------:R-:W-:Y:S01]  /*12b20*/  ULDC.64 UR4, c[0x0][0x300] ;  /* 0x0000c00000047ab9 */ /* 0x000fe20000000a00 */
[----:B------:R-:W5:Y:S01]  /*12b30*/  LDC R11, c[0x0][0x2f4] ;  /* 0x0000bd00ff0b7b82 */ /* 0x000f620000000800 */
        /* <DEDUP_REMOVED lines=14> */
[----:B------:R-:W-:Y:S01]  /*12c20*/  UMOV UR4, 0xffffffff ;  /* 0xffffffff00047882 */ /* 0x000fe20000000000 */
[-C--:B-----5:R-:W-:Y:S02]  /*12c30*/  ISETP.GE.AND P2, PT, R12, R11.reuse, PT ;  /* 0x0000000b0c00720c */ /* 0x0a0fe40003f46270 */
[----:B------:R-:W-:Y:S01]  /*12c40*/  IMAD R8, R18, UR5, R7 ;  /* 0x0000000512087c24 */ /* 0x000fe2000f8e0207 */
[----:B------:R-:W-:Y:S02]  /*12c50*/  IADD3 R7, P0, R2, UR6, RZ ;  /* 0x0000000602077c10 */ /* 0x000fe4000ff1e0ff */
[----:B------:R-:W-:-:S02]  /*12c60*/  ISETP.GE.AND P3, PT, R30, R11, PT ;  /* 0x0000000b1e00720c */ /* 0x000fc40003f66270 */
[----:B------:R-:W-:Y:S01]  /*12c70*/  IADD3.X R8, R8, UR7, R3, P0, !PT ;  /* 0x0000000708087c10 */ /* 0x000fe200087fe403 */
[----:B------:R-:W-:Y:S10]  /*12c80*/  BRA.DIV UR4, `(.L_x_1581) ;  /* 0x0000003e04f07947 */ /* 0x000ff4000b800000 */
[----:B------:R-:W5:Y:S04]  /*12c90*/  SHFL.IDX PT, R2, R7, RZ, 0x181f ;  /* 0x00181fff07027589 */ /* 0x000f6800000e0000 */
[----:B------:R-:W0:Y:S04]  /*12ca0*/  SHFL.IDX PT, R3, R8, RZ, 0x181f ;  /* 0x00181fff08037589 */ /* 0x000e2800000e0000 */
[----:B--2---:R-:W-:Y:S01]  /*12cb0*/  SHFL.IDX PT, R14, R7, 0x3, 0x181f ;  /* 0x00781f00070e7f89 */ /* 0x004fe200000e0000 */
[----:B-----5:R-:W-:-:S05]  /*12cc0*/  IADD3 R2, P0, R30, R2, RZ ;  /* 0x000000021e027210 */ /* 0x020fca0007f1e0ff */
[----:B0-----:R-:W-:-:S05]  /*12cd0*/  IMAD.X R3, RZ, RZ, R3, P0 ;  /* 0x000000ffff037224 */ /* 0x001fca00000e0603 */
        /* <DEDUP_REMOVED lines=10> */
[----:B------:R-:W1:Y:S01]  /*12d80*/  SHFL.IDX PT, R8, R8, 0x3, 0x181f ;  /* 0x00781f0008087f89 */ /* 0x000e6200000e0000 */
[----:B0-----:R-:W-:-:S05]  /*12d90*/  IADD3 R2, P0, R30, R2, RZ ;  /* 0x000000021e027210 */ /* 0x001fca0007f1e0ff */
[----:B--2---:R-:W-:-:S05]  /*12da0*/  IMAD.X R3, RZ, RZ, R3, P0 ;  /* 0x000000ffff037224 */ /* 0x004fca00000e0603 */
[----:B------:R0:W-:Y:S04]  /*12db0*/  LDGSTS.E.BYPASS.LTC128B.128 [R4+0x21000], desc[UR54][R2.64], !P3 ;  /* 0x2100000002047fae */ /* 0x0001e8000d901d76 */
[----:B-1----:R0:W-:Y:S02]  /*12dc0*/  LDGSTS.E.BYPASS.LTC128B.128 [R4+0x23000], desc[UR54][R2.64+0x80], !P2 ;  /* 0x2300008002047fae */ /* 0x0021e4000d101d76 */
.L_x_1692:
        /* <DEDUP_REMOVED lines=9> */
.L_x_1582:
        /* <DEDUP_REMOVED lines=11> */
.L_x_1583:
[----:B------:R3:W-:Y:S02]  /*12f10*/  SYNCS.ARRIVE.TRANS64.A1T0 RZ, [R0+URZ+0x28430], RZ ;  /* 0x028430ff00ff79a7 */ /* 0x0007e4000810003f */
[----:B---34-:R-:W-:-:S05]  /*12f20*/  IMAD.U32 R0, RZ, RZ, UR44 ;  /* 0x0000002cff007e24 */ /* 0x018fca000f8e00ff */
[----:B------:R-:W-:-:S13]  /*12f30*/  ISETP.NE.AND P0, PT, R0, 0x3, PT ;  /* 0x000000030000780c */ /* 0x000fda0003f05270 */
[----:B------:R-:W-:Y:S05]  /*12f40*/  @!P0 BRA `(.L_x_1584) ;  /* 0x0000000000048947 */ /* 0x000fea0003800000 */
[----:B------:R-:W-:Y:S01]  /*12f50*/  BPT.TRAP 0x1 ;  /* 0x000000040000795c */ /* 0x000fe20000300000 */
.L_x_1584:
[----:B------:R-:W-:Y:S01]  /*12f60*/  LOP3.LUT R3, R6, 0x1, RZ, 0x3c, !PT ;  /* 0x0000000106037812 */ /* 0x000fe200078e3cff */
[----:B------:R-:W-:Y:S01]  /*12f70*/  IMAD R0, R5, 0x8, R22 ;  /* 0x0000000805007824 */ /* 0x000fe200078e0216 */
[----:B------:R-:W-:Y:S02]  /*12f80*/  BSSY B0, `(.L_x_1585) ;  /* 0x0000004000007945 */ /* 0x000fe40003800000 */
[----:B------:R-:W-:-:S04]  /*12f90*/  SHF.L.U32 R3, R3, 0x1f, RZ ;  /* 0x0000001f03037819 */ /* 0x000fc800000006ff */
[----:B------:R-:W0:Y:S02]  /*12fa0*/  SYNCS.PHASECHK.TRANS64.TRYWAIT P2, [R0+URZ+0x28470], R3 ;  /* 0x02847003000075a7 */ /* 0x000e24000804017f */
[----:B0-----:R-:W-:Y:S05]  /*12fb0*/  @!P2 BRA `(.L_x_1586) ;  /* 0x000000400044a947 */ /* 0x001fea0003800000 */
.L_x_1693:
[----:B------:R-:W-:Y:S05]  /*12fc0*/  BSYNC B0 ;  /* 0x0000000000007941 */ /* 0x000fea0003800000 */
.L_x_1585:
[----:B------:R-:W-:-:S05]  /*12fd0*/  IMAD.U32 R2, RZ, RZ, UR43 ;  /* 0x0000002bff027e24 */ /* 0x000fca000f8e00ff */
[----:B------:R-:W-:-:S13]  /*12fe0*/  ISETP.NE.AND P2, PT, R2, 0x3, PT ;  /* 0x000000030200780c */ /* 0x000fda0003f45270 */
[----:B------:R-:W-:Y:S05]  /*12ff0*/  @!P2 BRA `(.L_x_1587) ;  /* 0x000000000004a947 */ /* 0x000fea0003800000 */
[----:B------:R-:W-:Y:S01]  /*13000*/  BPT.TRAP 0x1 ;  /* 0x000000040000795c */ /* 0x000fe20000300000 */
.L_x_1587:
[----:B------:R-:W-:Y:S01]  /*13010*/  SHF.L.U32 R7, R6, 0x1f, RZ ;  /* 0x0000001f06077819 */ /* 0x000fe200000006ff */
[----:B0-----:R-:W-:-:S03]  /*13020*/  IMAD.SHL.U32 R3, R5, 0x4000, RZ ;  /* 0x0000400005037824 */ /* 0x001fc600078e00ff */
[----:B------:R-:W0:Y:S02]  /*13030*/  SYNCS.PHASECHK.TRANS64.TRYWAIT P2, [R0+URZ+0x28460], R7 ;  /* 0x02846007000075a7 */ /* 0x000e24000804017f */
[----:B0-----:R-:W-:Y:S05]  /*13040*/  @!P2 BRA `(.L_x_1588) ;  /* 0x000000400034a947 */ /* 0x001fea0003800000 */
.L_x_1694:
        /* <DEDUP_REMOVED lines=41> */
[----:B------:R-:W-:-:S05]  /*132e0*/  LOP3.LUT R3, R3, R24, RZ, 0xfc, !PT ;  /* 0x0000001803037212 */ /* 0x000fca00078efcff */
        /* <DEDUP_REMOVED lines=9> */
[C-C-:B------:R-:W-:Y:S02]  /*13380*/  PRMT R6, R10.reuse, 0x6420, R11.reuse ;  /* 0x000064200a067816 */ /* 0x140fe4000000000b */
[----:B------:R-:W-:-:S05]  /*13390*/  PRMT R7, R10, 0x7531, R11 ;  /* 0x000075310a077816 */ /* 0x000fca000000000b */
        /* <DEDUP_REMOVED lines=21> */
.L_x_1589:
[----:B-1----:R1:W-:Y:S01]  /*134f0*/  SYNCS.ARRIVE.TRANS64.A1T0 RZ, [R0+URZ+0x28450], RZ ;  /* 0x028450ff00ff79a7 */ /* 0x0023e2000810003f */
[----:B------:R-:W-:Y:S06]  /*13500*/  BAR.SYNC.DEFER_BLOCKING 0x2, 0x80 ;  /* 0x0082000000007b1d */ /* 0x000fec0000010000 */
[----:B------:R-:W-:Y:S05]  /*13510*/  @!P0 BRA `(.L_x_1590) ;  /* 0x0000000000048947 */ /* 0x000fea0003800000 */
[----:B------:R-:W-:Y:S01]  /*13520*/  BPT.TRAP 0x1 ;  /* 0x000000040000795c */ /* 0x000fe20000300000 */
.L_x_1590:
[----:B------:R-:W-:Y:S02]  /*13530*/  VIADD R3, R0, 0x28480 ;  /* 0x0002848000037836 */ /* 0x000fe40000000000 */
[----:B0-----:R-:W-:Y:S02]  /*13540*/  IMAD.MOV.U32 R6, RZ, RZ, R25 ;  /* 0x000000ffff067224 */ /* 0x001fe400078e0019 */
[----:B------:R-:W-:Y:S01]  /*13550*/  IMAD.MOV.U32 R5, RZ, RZ, R23 ;  /* 0x000000ffff057224 */ /* 0x000fe200078e0017 */
[----:B------:R-:W-:-:S04]  /*13560*/  PRMT R3, R34, 0x654, R3 ;  /* 0x0000065422037816 */ /* 0x000fc80000000003 */
[----:B------:R3:W-:Y:S01]  /*13570*/  SYNCS.ARRIVE.TRANS64.RED.A1T0 RZ, [R3+URZ], RZ ;  /* 0x000000ff03ff79a7 */ /* 0x0007e2000810043f */
[----:B------:R-:W-:Y:S05]  /*13580*/  @P1 BRA `(.L_x_1591) ;  /* 0xffffffec00741947 */ /* 0x000fea000383ffff */
.L_x_1571:
[----:B-1----:R-:W1:Y:S01]  /*13590*/  S2R R0, SR_TID.X ;  /* 0x0000000000007919 */ /* 0x002e620000002100 */
[----:B------:R-:W-:Y:S01]  /*135a0*/  BSSY B0, `(.L_x_1592) ;  /* 0x0000012000007945 */ /* 0x000fe20003800000 */
[----:B-1----:R-:W-:Y:S01]  /*135b0*/  LOP3.LUT R2, R0, 0x7f, RZ, 0xc0, !PT ;  /* 0x0000007f00027812 */ /* 0x002fe200078ec0ff */
[----:B------:R-:W-:-:S03]  /*135c0*/  IMAD.U32 R0, RZ, RZ, UR44 ;  /* 0x0000002cff007e24 */ /* 0x000fc6000f8e00ff */
[----:B------:R-:W-:Y:S02]  /*135d0*/  ISETP.NE.AND P1, PT, R2, RZ, PT ;  /* 0x000000ff0200720c */ /* 0x000fe40003f25270 */
[----:B------:R-:W-:-:S11]  /*135e0*/  ISETP.NE.AND P0, PT, R0, 0x3, PT ;  /* 0x000000030000780c */ /* 0x000fd60003f05270 */
[----:B------:R-:W-:Y:S05]  /*135f0*/  @P1 BRA `(.L_x_1593) ;  /* 0x0000000000301947 */ /* 0x000fea0003800000 */
[----:B------:R-:W1:Y:S01]  /*13600*/  S2R R5, SR_LANEID ;  /* 0x0000000000057919 */ /* 0x000e620000000000 */
[----:B------:R-:W-:Y:S01]  /*13610*/  VOTEU.ANY UR4, UPT, PT ;  /* 0x0000000000047886 */ /* 0x000fe200038e0100 */
[----:B0--3--:R-:W0:Y:S01]  /*13620*/  LDC.64 R2, c[0x0][0xc60] ;  /* 0x00031800ff027b82 */ /* 0x009e220000000a00 */
[----:B------:R-:W1:Y:S02]  /*13630*/  FLO.U32 R0, UR4 ;  /* 0x0000000400007d00 */ /* 0x000e6400080e0000 */
[----:B-1----:R-:W-:-:S06]  /*13640*/  ISETP.EQ.U32.AND P1, PT, R0, R5, PT ;  /* 0x000000050000720c */ /* 0x002fcc0003f22070 */
[----:B------:R-:W0:Y:S07]  /*13650*/  POPC R5, UR4 ;  /* 0x0000000400057d09 */ /* 0x000e2e0008000000 */
[----:B0-----:R-:W3:Y:S01]  /*13660*/  @P1 ATOMG.E.ADD.STRONG.GPU PT, R3, desc[UR54][R2.64], R5 ;  /* 0x00000005020319a8 */ /* 0x001ee200081ee1f6 */
[----:B------:R-:W0:Y:S02]  /*13670*/  S2R R4, SR_LTMASK ;  /* 0x0000000000047919 */ /* 0x000e240000003900 */
[----:B0-----:R-:W-:-:S04]  /*13680*/  LOP3.LUT R4, R4, UR4, RZ, 0xc0, !PT ;  /* 0x0000000404047c12 */ /* 0x001fc8000f8ec0ff */
[----:B------:R-:W0:Y:S01]  /*13690*/  POPC R7, R4 ;  /* 0x0000000400077309 */ /* 0x000e220000000000 */
[----:B---3--:R-:W0:Y:S02]  /*136a0*/  SHFL.IDX PT, R0, R3, R0, 0x1f ;  /* 0x00001f0003007589 */ /* 0x008e2400000e0000 */
[----:B0-----:R-:W-:-:S07]  /*136b0*/  IADD3 R16, R0, UR45, R7 ;  /* 0x0000002d00107c10 */ /* 0x001fce000fffe007 */
.L_x_1593:
[----:B------:R-:W-:Y:S05]  /*136c0*/  BSYNC B0 ;  /* 0x0000000000007941 */ /* 0x000fea0003800000 */
.L_x_1592:
[----:B------:R-:W-:Y:S05]  /*136d0*/  @!P0 BRA `(.L_x_1594) ;  /* 0x0000000000048947 */ /* 0x000fea0003800000 */
[----:B------:R-:W-:Y:S01]  /*136e0*/  BPT.TRAP 0x1 ;  /* 0x000000040000795c */ /* 0x000fe20000300000 */
.L_x_1594:
[----:B0--3--:R-:W-:Y:S01]  /*136f0*/  LOP3.LUT R3, R25, 0x1, RZ, 0x3c, !PT ;  /* 0x0000000119037812 */ /* 0x009fe200078e3cff */
[----:B------:R-:W-:Y:S01]  /*13700*/  IMAD R2, R23, 0x8, R22 ;  /* 0x0000000817027824 */ /* 0x000fe200078e0216 */
[----:B------:R-:W-:Y:S02]  /*13710*/  BSSY B0, `(.L_x_1595) ;  /* 0x0000004000007945 */ /* 0x000fe40003800000 */
[----:B------:R-:W-:-:S04]  /*13720*/  SHF.L.U32 R3, R3, 0x1f, RZ ;  /* 0x0000001f03037819 */ /* 0x000fc800000006ff */
[----:B------:R-:W0:Y:S02]  /*13730*/  SYNCS.PHASECHK.TRANS64.TRYWAIT P1, [R2+URZ+0x28470], R3 ;  /* 0x02847003020075a7 */ /* 0x000e24000802017f */
[----:B0-----:R-:W-:Y:S05]  /*13740*/  @!P1 BRA `(.L_x_1596) ;  /* 0x0000003800889947 */ /* 0x001fea0003800000 */
.L_x_1695:
[----:B------:R-:W-:Y:S05]  /*13750*/  BSYNC B0 ;  /* 0x0000000000007941 */ /* 0x000fea0003800000 */
.L_x_1595:
[----:B------:R-:W-:-:S05]  /*13760*/  IMAD.U32 R0, RZ, RZ, UR43 ;  /* 0x0000002bff007e24 */ /* 0x000fca000f8e00ff */
[----:B------:R-:W-:-:S13]  /*13770*/  ISETP.NE.AND P1, PT, R0, 0x3, PT ;  /* 0x000000030000780c */ /* 0x000fda0003f25270 */
[----:B------:R-:W-:Y:S05]  /*13780*/  @!P1 BRA `(.L_x_1597) ;  /* 0x0000000000049947 */ /* 0x000fea0003800000 */
[----:B------:R-:W-:Y:S01]  /*13790*/  BPT.TRAP 0x1 ;  /* 0x000000040000795c */ /* 0x000fe20000300000 */
.L_x_1597:
[----:B0-----:R-:W-:-:S04]  /*137a0*/  SHF.L.U32 R3, R25, 0x1f, RZ ;  /* 0x0000001f19037819 */ /* 0x001fc800000006ff */
[----:B------:R-:W0:Y:S02]  /*137b0*/  SYNCS.PHASECHK.TRANS64.TRYWAIT P1, [R2+URZ+0x28460], R3 ;  /* 0x02846003020075a7 */ /* 0x000e24000802017f */
[----:B0-----:R-:W-:Y:S05]  /*137c0*/  @!P1 BRA `(.L_x_1598) ;  /* 0x00000038007c9947 */ /* 0x001fea0003800000 */
.L_x_1696:
[----:B------:R-:W-:Y:S01]  /*137d0*/  IMAD.SHL.U32 R17, R23, 0x4000, RZ ;  /* 0x0000400017117824 */ /* 0x000fe200078e00ff */
[----:B------:R-:W-:Y:S05]  /*137e0*/  WARPSYNC.ALL ;  /* 0x0000000000007948 */ /* 0x000fea0003800000 */
[----:B0-----:R-:W-:Y:S01]  /*137f0*/  LOP3.LUT R3, R17, R24, RZ, 0xfc, !PT ;  /* 0x0000001811037212 */ /* 0x001fe200078efcff */
[----:B------:R-:W-:Y:S01]  /*13800*/  IMAD.U32 R20, RZ, RZ, UR43 ;  /* 0x0000002bff147e24 */ /* 0x000fe2000f8e00ff */
[-C--:B------:R-:W-:Y:S02]  /*13810*/  IADD3 R0, R28, R17.reuse, R31 ;  /* 0x000000111c007210 */ /* 0x080fe40007ffe01f */
[----:B------:R-:W-:Y:S01]  /*13820*/  IADD3 R21, R31, R17, R37 ;  /* 0x000000111f157210 */ /* 0x000fe20007ffe025 */
[C---:B------:R-:W-:Y:S01]  /*13830*/  IMAD.IADD R6, R22.reuse, 0x1, R3 ;  /* 0x0000000116067824 */ /* 0x040fe200078e0203 */
[----:B------:R-:W-:-:S02]  /*13840*/  IADD3 R3, R22, R35, R17 ;  /* 0x0000002316037210 */ /* 0x000fc40007ffe011 */
[----:B------:R-:W-:Y:S01]  /*13850*/  ISETP.NE.AND P1, PT, R20, 0x3, PT ;  /* 0x000000031400780c */ /* 0x000fe20003f25270 */
[----:B------:R-:W-:Y:S02]  /*13860*/  IMAD.IADD R28, R28, 0x1, R21 ;  /* 0x000000011c1c7824 */ /* 0x000fe400078e0215 */
[----:B------:R-:W0:Y:S04]  /*13870*/  LDSM.16.MT88.4 R4, [R6+0x10000] ;  /* 0x010000000604783b */ /* 0x000e280000004200 */
[----:B------:R-:W1:Y:S01]  /*13880*/  LDSM.16.MT88.4 R8, [R3+0x10000] ;  /* 0x010000000308783b */ /* 0x000e620000004200 */
[C-C-:B0-----:R-:W-:Y:S02]  /*13890*/  PRMT R12, R4.reuse, 0x6420, R5.reuse ;  /* 0x00006420040c7816 */ /* 0x141fe40000000005 */
[----:B------:R-:W-:-:S02]  /*138a0*/  PRMT R13, R4, 0x7531, R5 ;  /* 0x00007531040d7816 */ /* 0x000fc40000000005 */
[C-C-:B-1----:R-:W-:Y:S02]  /*138b0*/  PRMT R4, R8.reuse, 0x6420, R9.reuse ;  /* 0x0000642008047816 */ /* 0x142fe40000000009 */
[----:B------:R-:W-:Y:S01]  /*138c0*/  PRMT R5, R8, 0x7531, R9 ;  /* 0x0000753108057816 */ /* 0x000fe20000000009 */
[----:B------:R-:W-:Y:S01]  /*138d0*/  VIADD R9, R17, 0x2000 ;  /* 0x0000200011097836 */ /* 0x000fe20000000000 */
[C-C-:B--2---:R-:W-:Y:S02]  /*138e0*/  PRMT R14, R6.reuse, 0x6420, R7.reuse ;  /* 0x00006420060e7816 */ /* 0x144fe40000000007 */
        /* <DEDUP_REMOVED lines=13> */
[C---:B------:R-:W-:Y:S01]  /*139c0*/  VIADD R9, R17.reuse, 0x1000 ;  /* 0x0000100011097836 */ /* 0x040fe20000000000 */
[C-C-:B------:R-:W-:Y:S01]  /*139d0*/  PRMT R14, R6.reuse, 0x6420, R7.reuse ;  /* 0x00006420060e7816 */ /* 0x140fe20000000007 */
[----:B------:R-:W-:Y:S01]  /*139e0*/  VIADD R17, R17, 0x3000 ;  /* 0x0000300011117836 */ /* 0x000fe20000000000 */
[----:B------:R-:W-:Y:S02]  /*139f0*/  PRMT R15, R6, 0x7531, R7 ;  /* 0x00007531060f7816 */ /* 0x000fe40000000007 */
[-C--:B------:R-:W-:Y:S02]  /*13a00*/  LOP3.LUT R9, R9, R24.reuse, RZ, 0xfc, !PT ;  /* 0x0000001809097212 */ /* 0x080fe400078efcff */
[C-C-:B------:R-:W-:Y:S01]  /*13a10*/  PRMT R6, R10.reuse, 0x6420, R11.reuse ;  /* 0x000064200a067816 */ /* 0x140fe2000000000b */
[----:B------:R-:W-:Y:S01]  /*13a20*/  STSM.16.M88.4 [R0+0x2000], R12 ;  /* 0x0020000c00007844 */ /* 0x000fe20000000200 */
[----:B------:R-:W-:Y:S01]  /*13a30*/  PRMT R7, R10, 0x7531, R11 ;  /* 0x000075310a077816 */ /* 0x000fe2000000000b */
[----:B------:R-:W-:Y:S01]  /*13a40*/  IMAD.IADD R18, R22, 0x1, R9 ;  /* 0x0000000116127824 */ /* 0x000fe200078e0209 */
[----:B------:R-:W-:-:S03]  /*13a50*/  LOP3.LUT R17, R17, R24, RZ, 0xfc, !PT ;  /* 0x0000001811117212 */ /* 0x000fc600078efcff */
[----:B------:R-:W-:Y:S02]  /*13a60*/  STSM.16.M88.4 [R0+0x3000], R4 ;  /* 0x0030000400007844 */ /* 0x000fe40000000200 */
[----:B------:R-:W-:Y:S02]  /*13a70*/  IMAD.IADD R17, R22, 0x1, R17 ;  /* 0x0000000116117824 */ /* 0x000fe400078e0211 */
        /* <DEDUP_REMOVED lines=8> */
[----:B------:R-:W-:Y:S01]  /*13b00*/  STSM.16.M88.4 [R28], R12 ;  /* 0x0000000c1c007844 */ /* 0x000fe20000000200 */
        /* <DEDUP_REMOVED lines=23> */
.L_x_1599:
[----:B-1----:R1:W-:Y:S01]  /*13c80*/  SYNCS.ARRIVE.TRANS64.A1T0 RZ, [R2+URZ+0x28450], RZ ;  /* 0x028450ff02ff79a7 */ /* 0x0023e2000810003f */
[----:B------:R-:W-:Y:S06]  /*13c90*/  BAR.SYNC.DEFER_BLOCKING 0x2, 0x80 ;  /* 0x0082000000007b1d */ /* 0x000fec0000010000 */
[----:B------:R-:W-:Y:S05]  /*13ca0*/  @!P0 BRA `(.L_x_1600) ;  /* 0x0000000000048947 */ /* 0x000fea0003800000 */
[----:B------:R-:W-:Y:S01]  /*13cb0*/  BPT.TRAP 0x1 ;  /* 0x000000040000795c */ /* 0x000fe20000300000 */
.L_x_1600:
[----:B------:R-:W-:Y:S02]  /*13cc0*/  VIADD R3, R2, 0x28480 ;  /* 0x0002848002037836 */ /* 0x000fe40000000000 */
[----:B------:R-:W-:-:S03]  /*13cd0*/  VIADD R23, R23, 0x1 ;  /* 0x0000000117177836 */ /* 0x000fc60000000000 */
[----:B------:R-:W-:Y:S02]  /*13ce0*/  PRMT R3, R34, 0x654, R3 ;  /* 0x0000065422037816 */ /* 0x000fe40000000003 */
[C---:B------:R-:W-:Y:S02]  /*13cf0*/  ISETP.NE.AND P0, PT, R23.reuse, 0x2, PT ;  /* 0x000000021700780c */ /* 0x040fe40003f05270 */
[----:B------:R2:W-:Y:S02]  /*13d00*/  SYNCS.ARRIVE.TRANS64.RED.A1T0 RZ, [R3+URZ], RZ ;  /* 0x000000ff03ff79a7 */ /* 0x0005e4000810043f */
[----:B------:R-:W-:Y:S02]  /*13d10*/  SEL R0, RZ, 0x1, P0 ;  /* 0x00000001ff007807 */ /* 0x000fe40000000000 */
[----:B------:R-:W-:Y:S02]  /*13d20*/  SEL R23, R23, RZ, P0 ;  /* 0x000000ff17177207 */ /* 0x000fe40000000000 */
[----:B------:R-:W-:-:S07]  /*13d30*/  LOP3.LUT R25, R25, R0, RZ, 0x3c, !PT ;  /* 0x0000000019197212 */ /* 0x000fce00078e3cff */
.L_x_1541:
[----:B------:R-:W-:Y:S05]  /*13d40*/  BSYNC B7 ;  /* 0x0000000000077941 */ /* 0x000fea0003800000 */
.L_x_1539:
[----:B------:R-:W-:-:S13]  /*13d50*/  LOP3.LUT P0, RZ, R32, 0x40, RZ, 0xc0, !PT ;  /* 0x0000004020ff7812 */ /* 0x000fda000780c0ff */
[----:B------:R-:W-:Y:S05]  /*13d60*/  @!P0 BRA `(.L_x_1601) ;  /* 0x0000000000248947 */ /* 0x000fea0003800000 */
[----:B------:R-:W3:Y:S08]  /*13d70*/  S2UR UR4, SR_CgaCtaId ;  /* 0x00000000000479c3 */ /* 0x000ef00000008800 */
[----:B------:R-:W-:Y:S01]  /*13d80*/  BAR.SYNC.DEFER_BLOCKING 0x5, 0x180 ;  /* 0x0146000000007b1d */ /* 0x000fe20000010000 */
[----:B--2---:R-:W-:Y:S01]  /*13d90*/  MOV R3, 0x400 ;  /* 0x0000040000037802 */ /* 0x004fe20000000f00 */
[----:B---3--:R-:W-:-:S05]  /*13da0*/  IMAD.U32 R34, RZ, RZ, UR4 ;  /* 0x00000004ff227e24 */ /* 0x008fca000f8e00ff */
[----:B------:R-:W-:-:S05]  /*13db0*/  LEA R22, R34, R3, 0x18 ;  /* 0x0000000322167211 */ /* 0x000fca00078ec0ff */
[----:B------:R-:W2:Y:S02]  /*13dc0*/  LDS.128 R16, [R22+0x284d0] ;  /* 0x0284d00016107984 */ /* 0x000ea40000000c00 */
[----:B--2---:R-:W-:Y:S01]  /*13dd0*/  R2UR UR4, R17 ;  /* 0x00000000110472ca */ /* 0x004fe200000e0000 */
[----:B------:R-:W-:Y:S06]  /*13de0*/  BAR.ARV 0x4, 0x180 ;  /* 0x0106000000007b1d */ /* 0x000fec0000002000 */
[----:B------:R-:W-:Y:S08]  /*13df0*/  BRA `(.L_x_1602) ;  /* 0x0000000800c87947 */ /* 0x000ff00003800000 */
.L_x_1601:
[----:B------:R-:W3:Y:S01]  /*13e00*/  S2R R0, SR_TID.X ;  /* 0x0000000000007919 */ /* 0x000ee20000002100 */
[----:B------:R-:W-:Y:S01]  /*13e10*/  ULDC UR4, c[0x0][0xc3c] ;  /* 0x00030f0000047ab9 */ /* 0x000fe20000000800 */
[----:B0-----:R-:W-:Y:S01]  /*13e20*/  IMAD.MOV.U32 R4, RZ, RZ, RZ ;  /* 0x000000ffff047224 */ /* 0x001fe200078e00ff */
[----:B---3--:R-:W-:-:S04]  /*13e30*/  LOP3.LUT R7, R0, 0x1f, RZ, 0xc0, !PT ;  /* 0x0000001f00077812 */ /* 0x008fc800078ec0ff */
[----:B------:R-:W-:Y:S01]  /*13e40*/  ISETP.NE.AND P0, PT, R7, 0x1f, PT ;  /* 0x0000001f0700780c */ /* 0x000fe20003f05270 */
[----:B------:R-:W-:-:S05]  /*13e50*/  IMAD.IADD R5, R19, 0x1, R7 ;  /* 0x0000000113057824 */ /* 0x000fca00078e0207 */
[----:B------:R-:W-:Y:S01]  /*13e60*/  ISETP.GE.OR P1, PT, R5, UR4, !P0 ;  /* 0x0000000405007c0c */ /* 0x000fe2000c726670 */
[----:B------:R-:W-:-:S12]  /*13e70*/  ULDC UR4, c[0x0][0xc3c] ;  /* 0x00030f0000047ab9 */ /* 0x000fd80000000800 */
[----:B-12---:R-:W0:Y:S02]  /*13e80*/  @!P1 LDC.64 R2, c[0x0][0xc80] ;  /* 0x00032000ff029b82 */ /* 0x006e240000000a00 */
        /* <DEDUP_REMOVED lines=14> */
[----:B0-----:R-:W-:Y:S02]  /*13f70*/  SEL R3, R6, RZ, P3 ;  /* 0x000000ff06037207 */ /* 0x001fe40001800000 */
[----:B------:R-:W-:Y:S03]  /*13f80*/  SHFL.IDX PT, R6, R16, 0x1, 0x1f ;  /* 0x00201f0010067f89 */ /* 0x000fe600000e0000 */
[----:B------:R-:W-:Y:S02]  /*13f90*/  IMAD.IADD R3, R0, 0x1, R3 ;  /* 0x0000000100037824 */ /* 0x000fe400078e0203 */
[----:B------:R-:W0:Y:S03]  /*13fa0*/  LDC R0, c[0x0][0xc38] ;  /* 0x00030e00ff007b82 */ /* 0x000e260000000800 */
[----:B------:R-:W1:Y:S02]  /*13fb0*/  SHFL.UP PT, R2, R3, 0x8, RZ ;  /* 0x0500000003027989 */ /* 0x000e6400000e00ff */
[----:B-1----:R-:W-:-:S05]  /*13fc0*/  SEL R2, R2, RZ, P4 ;  /* 0x000000ff02027207 */ /* 0x002fca0002000000 */
[----:B------:R-:W-:-:S05]  /*13fd0*/  IMAD.IADD R2, R3, 0x1, R2 ;  /* 0x0000000103027824 */ /* 0x000fca00078e0202 */
[----:B------:R-:W1:Y:S02]  /*13fe0*/  SHFL.UP PT, R5, R2, 0x10, RZ ;  /* 0x0600000002057989 */ /* 0x000e6400000e00ff */
[----:B-1----:R-:W-:-:S05]  /*13ff0*/  SEL R5, R5, RZ, P5 ;  /* 0x000000ff05057207 */ /* 0x002fca0002800000 */
[----:B------:R-:W-:Y:S02]  /*14000*/  IMAD.IADD R7, R2, 0x1, R5 ;  /* 0x0000000102077824 */ /* 0x000fe400078e0205 */
[----:B------:R-:W-:Y:S04]  /*14010*/  SHFL.IDX PT, R5, R16, RZ, 0x1f ;  /* 0x00001fff10057589 */ /* 0x000fe800000e0000 */
[----:B------:R-:W0:Y:S02]  /*14020*/  SHFL.IDX PT, R9, R7, 0x1f, 0x1f ;  /* 0x03e01f0007097f89 */ /* 0x000e2400000e0000 */
[----:B0-----:R-:W-:-:S04]  /*14030*/  IMAD R9, R9, R0, RZ ;  /* 0x0000000009097224 */ /* 0x001fc800078e02ff */
[----:B------:R-:W-:-:S05]  /*14040*/  IMAD.IADD R6, R6, 0x1, R9 ;  /* 0x0000000106067824 */ /* 0x000fca00078e0209 */
[----:B------:R-:W-:-:S13]  /*14050*/  ISETP.GT.AND P6, PT, R6, R5, PT ;  /* 0x000000050600720c */ /* 0x000fda0003fc4270 */
[----:B------:R-:W-:Y:S05]  /*14060*/  @P6 BRA `(.L_x_1603) ;  /* 0x0000000000946947 */ /* 0x000fea0003800000 */
.L_x_1607:
[----:B------:R-:W-:-:S05]  /*14070*/  VIADD R19, R19, 0x1f ;  /* 0x0000001f13137836 */ /* 0x000fca0000000000 */
[----:B------:R-:W-:-:S13]  /*14080*/  ISETP.GE.AND P6, PT, R19, UR4, PT ;  /* 0x0000000413007c0c */ /* 0x000fda000bfc6270 */
[----:B------:R-:W-:Y:S05]  /*14090*/  @P6 BRA `(.L_x_1604) ;  /* 0x0000000400e86947 */ /* 0x000fea0003800000 */
[----:B------:R-:W0:Y:S01]  /*140a0*/  S2R R0, SR_TID.X ;  /* 0x0000000000007919 */ /* 0x000e220000002100 */
[----:B------:R-:W-:Y:S01]  /*140b0*/  BSSY B0, `(.L_x_1605) ;  /* 0x0000009000007945 */ /* 0x000fe20003800000 */
[----:B------:R-:W-:Y:S01]  /*140c0*/  IMAD.MOV.U32 R4, RZ, RZ, RZ ;  /* 0x000000ffff047224 */ /* 0x000fe200078e00ff */
[----:B0-----:R-:W-:-:S05]  /*140d0*/  LOP3.LUT R0, R0, 0x1f, RZ, 0xc0, !PT ;  /* 0x0000001f00007812 */ /* 0x001fca00078ec0ff */
[----:B------:R-:W-:-:S05]  /*140e0*/  IMAD.IADD R7, R19, 0x1, R0 ;  /* 0x0000000113077824 */ /* 0x000fca00078e0200 */
[----:B------:R-:W-:-:S13]  /*140f0*/  ISETP.GE.OR P6, PT, R7, UR4, !P0 ;  /* 0x0000000407007c0c */ /* 0x000fda000c7c6670 */
[----:B------:R-:W-:Y:S05]  /*14100*/  @P6 BRA `(.L_x_1606) ;  /* 0x00000000000c6947 */ /* 0x000fea0003800000 */
[----:B------:R-:W0:Y:S02]  /*14110*/  LDC.64 R2, c[0x0][0xc80] ;  /* 0x00032000ff027b82 */ /* 0x000e240000000a00 */
[----:B0-----:R-:W-:-:S05]  /*14120*/  IMAD.WIDE R2, R7, 0x4, R2 ;  /* 0x0000000407027825 */ /* 0x001fca00078e0202 */
[----:B------:R0:W5:Y:S02]  /*14130*/  LDG.E R4, desc[UR54][R2.64] ;  /* 0x0000003602047981 */ /* 0x000164000c1e1900 */
.L_x_1606:
[----:B------:R-:W-:Y:S05]  /*14140*/  BSYNC B0 ;  /* 0x0000000000007941 */ /* 0x000fea0003800000 */
.L_x_1605:
[----:B-----5:R-:W0:Y:S02]  /*14150*/  SHFL.UP PT, R0, R4, 0x1, RZ ;  /* 0x0420000004007989 */ /* 0x020e2400000e00ff */
        /* <DEDUP_REMOVED lines=20> */
[----:B------:R-:W-:Y:S02]  /*142a0*/  IMAD.MOV.U32 R7, RZ, RZ, R9 ;  /* 0x000000ffff077224 */ /* 0x000fe400078e0009 */
[----:B------:R-:W-:-:S07]  /*142b0*/  IMAD.MOV.U32 R9, RZ, RZ, R3 ;  /* 0x000000ffff097224 */ /* 0x000fce00078e0003 */
.L_x_1603:
        /* <DEDUP_REMOVED lines=9> */
[----:B------:R-:W-:Y:S01]  /*14350*/  ISETP.NE.AND P0, PT, R12, RZ, PT ;  /* 0x000000ff0c00720c */ /* 0x000fe20003f05270 */
[----:B------:R-:W-:Y:S02]  /*14360*/  IMAD.MOV.U32 R16, RZ, RZ, RZ ;  /* 0x000000ffff107224 */ /* 0x000fe400078e00ff */
        /* <DEDUP_REMOVED lines=11> */
.L_x_1608:
[----:B-12---:R-:W-:Y:S02]  /*14420*/  IMAD.MOV R7, RZ, RZ, -R3 ;  /* 0x000000ffff077224 */ /* 0x006fe400078e0a03 */
[----:B------:R-:W-:Y:S02]  /*14430*/  IMAD.MOV.U32 R2, RZ, RZ, RZ ;  /* 0x000000ffff027224 */ /* 0x000fe400078e00ff */
[----:B------:R-:W-:Y:S02]  /*14440*/  IMAD R4, R7, R10, RZ ;  /* 0x0000000a07047224 */ /* 0x000fe400078e02ff */
[----:B---3--:R-:W-:Y:S02]  /*14450*/  IMAD R16, R16, R0, R9 ;  /* 0x0000000010107224 */ /* 0x008fe400078e0209 */
[----:B------:R-:W-:Y:S01]  /*14460*/  IMAD.HI.U32 R2, R3, R4, R2 ;  /* 0x0000000403027227 */ /* 0x000fe200078e0002 */
[----:B------:R-:W-:-:S03]  /*14470*/  IABS R4, R6 ;  /* 0x0000000600047213 */ /* 0x000fc60000000000 */
[----:B------:R-:W-:Y:S02]  /*14480*/  IMAD.IADD R3, R5, 0x1, -R16 ;  /* 0x0000000105037824 */ /* 0x000fe400078e0a10 */
[----:B------:R-:W-:-:S03]  /*14490*/  IMAD.MOV R4, RZ, RZ, -R4 ;  /* 0x000000ffff047224 */ /* 0x000fc600078e0a04 */
[----:B------:R-:W-:-:S05]  /*144a0*/  IABS R5, R3 ;  /* 0x0000000300057213 */ /* 0x000fca0000000000 */
        /* <DEDUP_REMOVED lines=10> */
[----:B------:R-:W-:-:S04]  /*14550*/  IMAD.MOV.U32 R4, RZ, RZ, R2 ;  /* 0x000000ffff047224 */ /* 0x000fc800078e0002 */
        /* <DEDUP_REMOVED lines=11> */
[----:B------:R-:W-:Y:S02]  /*14610*/  IABS R0, UR9 ;  /* 0x0000000900007c13 */ /* 0x000fe40008000000 */
[----:B------:R-:W-:Y:S02]  /*14620*/  IABS R3, UR9 ;  /* 0x0000000900037c13 */ /* 0x000fe40008000000 */
[----:B------:R-:W1:Y:S01]  /*14630*/  I2F.RP R5, R0 ;  /* 0x0000000000057306 */ /* 0x000e620000209400 */
[----:B------:R-:W-:Y:S02]  /*14640*/  R2UR UR6, R0 ;  /* 0x00000000000672ca */ /* 0x000fe400000e0000 */
[----:B------:R-:W-:-:S05]  /*14650*/  IMAD.MOV R3, RZ, RZ, -R3 ;  /* 0x000000ffff037224 */ /* 0x000fca00078e0a03 */
[----:B-1----:R-:W1:Y:S02]  /*14660*/  MUFU.RCP R5, R5 ;  /* 0x0000000500057308 */ /* 0x002e640000001000 */
[----:B-1----:R-:W-:-:S06]  /*14670*/  VIADD R7, R5, 0xffffffe ;  /* 0x0ffffffe05077836 */ /* 0x002fcc0000000000 */
[----:B------:R-:W1:Y:S02]  /*14680*/  F2I.FTZ.U32.TRUNC.NTZ R7, R7 ;  /* 0x0000000700077305 */ /* 0x000e64000021f000 */
        /* <DEDUP_REMOVED lines=8> */
[----:B------:R-:W-:-:S05]  /*14710*/  IMAD R3, R3, R4, UR8 ;  /* 0x0000000803037e24 */ /* 0x000fca000f8e0204 */
[----:B------:R-:W-:-:S05]  /*14720*/  ISETP.GT.U32.AND P0, PT, R0, R3, PT ;  /* 0x000000030000720c */ /* 0x000fca0003f04070 */
[----:B------:R-:W-:-:S08]  /*14730*/  ULOP3.LUT UR4, UR4, UR9, URZ, 0x3c, !UPT ;  /* 0x0000000904047292 */ /* 0x000fd0000f8e3c3f */
[----:B------:R-:W-:Y:S01]  /*14740*/  VOTEU.ANY UP1, P0 ;  /* 0x00000000003f7886 */ /* 0x000fe20000020100 */
[----:B------:R-:W-:-:S04]  /*14750*/  PLOP3.LUT P0, PT, PT, PT, UP1, 0x80, 0x0 ;  /* 0x000000000000781c */ /* 0x000fc80003f0f018 */
[----:B------:R-:W-:Y:S02]  /*14760*/  @!UP1 UIADD3 UR5, UR5, 0x1, URZ ;  /* 0x0000000105059890 */ /* 0x000fe4000fffe03f */
[----:B------:R-:W-:-:S07]  /*14770*/  UISETP.GE.AND UP1, UPT, UR4, URZ, UPT ;  /* 0x0000003f0400728c */ /* 0x000fce000bf26270 */
[----:B------:R-:W-:-:S05]  /*14780*/  @!P0 IMAD.IADD R3, R3, 0x1, -R0 ;  /* 0x0000000103038824 */ /* 0x000fca00078e0a00 */
[----:B------:R-:W-:Y:S01]  /*14790*/  ISETP.GE.U32.AND P0, PT, R3, R0, PT ;  /* 0x000000000300720c */ /* 0x000fe20003f06070 */
[----:B------:R-:W-:-:S12]  /*147a0*/  IMAD R3, RZ, RZ, -UR9 ;  /* 0x80000009ff037e24 */ /* 0x000fd8000f8e02ff */
        /* <DEDUP_REMOVED lines=9> */
.L_x_1604:
[----:B------:R-:W0:Y:S01]  /*14840*/  LDC R19, c[0x0][0xc3c] ;  /* 0x00030f00ff137b82 */ /* 0x000e220000000800 */
[----:B------:R-:W-:Y:S01]  /*14850*/  IMAD.MOV.U32 R16, RZ, RZ, R5 ;  /* 0x000000ffff107224 */ /* 0x000fe200078e0005 */
[----:B------:R-:W-:Y:S01]  /*14860*/  UMOV UR4, URZ ;  /* 0x0000003f00047c82 */ /* 0x000fe20008000000 */
[----:B------:R-:W-:-:S07]  /*14870*/  IMAD.MOV.U32 R18, RZ, RZ, RZ ;  /* 0x000000ffff127224 */ /* 0x000fce00078e00ff */
.L_x_1609:
        /* <DEDUP_REMOVED lines=8> */
[----:B0-----:R0:W-:Y:S01]  /*14900*/  @!P0 STS.128 [R22+0x284d0], R16 ;  /* 0x0284d01016008388 */ /* 0x0011e20000000c00 */
[----:B------:R-:W-:Y:S06]  /*14910*/  BAR.ARV 0x5, 0x180 ;  /* 0x0146000000007b1d */ /* 0x000fec0000002000 */
.L_x_1602:
[----:B------:R-:W-:Y:S02]  /*14920*/  ULDC UR5, c[0x0][0xc3c] ;  /* 0x00030f0000057ab9 */ /* 0x000fe40000000800 */
[----:B------:R-:W-:-:S13]  /*14930*/  ISETP.GE.AND P0, PT, R19, UR5, PT ;  /* 0x0000000513007c0c */ /* 0x000fda000bf06270 */
[----:B------:R-:W-:Y:S05]  /*14940*/  @!P0 BRA `(.L_x_1610) ;  /* 0xffffffb000088947 */ /* 0x000fea000383ffff */
.L_x_1529:
[----:B-1----:R-:W2:Y:S01]  /*14950*/  LDL.LU R0, [R1+0x10] ;  /* 0x0000100001007983 */ /* 0x002ea20000300800 */
[----:B------:R-:W-:Y:S01]  /*14960*/  BSSY B0, `(.L_x_1611) ;  /* 0x000000b000007945 */ /* 0x000fe20003800000 */
[----:B0-----:R-:W0:Y:S01]  /*14970*/  S2R R5, SR_CgaCtaId ;  /* 0x0000000000057919 */ /* 0x001e220000008800 */
[----:B--2---:R-:W-:-:S05]  /*14980*/  VIADD R0, R0, 0x1 ;  /* 0x0000000100007836 */ /* 0x004fca0000000000 */
[----:B------:R-:W-:-:S04]  /*14990*/  LEA.HI R2, R0, R0, RZ, 0x1 ;  /* 0x0000000000027211 */ /* 0x000fc800078f08ff */
[----:B------:R-:W-:Y:S02]  /*149a0*/  LOP3.LUT R3, R2, 0xfffffffe, RZ, 0xc0, !PT ;  /* 0xfffffffe02037812 */ /* 0x000fe400078ec0ff */
[----:B------:R-:W-:-:S03]  /*149b0*/  MOV R2, 0x400 ;  /* 0x0000040000027802 */ /* 0x000fc60000000f00 */
[----:B------:R-:W-:Y:S01]  /*149c0*/  IMAD.IADD R0, R0, 0x1, -R3 ;  /* 0x0000000100007824 */ /* 0x000fe200078e0a03 */
[----:B0-----:R-:W-:-:S04]  /*149d0*/  LEA R5, R5, R2, 0x18 ;  /* 0x0000000205057211 */ /* 0x001fc800078ec0ff */
[----:B------:R-:W-:-:S04]  /*149e0*/  SHF.L.U32 R0, R0, 0x1f, RZ ;  /* 0x0000001f00007819 */ /* 0x000fc800000006ff */
[----:B------:R-:W0:Y:S02]  /*149f0*/  SYNCS.PHASECHK.TRANS64.TRYWAIT P0, [R5+URZ+0x28420], R0 ;  /* 0x02842000050075a7 */ /* 0x000e24000800017f */
[----:B0-----:R-:W-:Y:S05]  /*14a00*/  @!P0 BRA `(.L_x_1612) ;  /* 0x0000002800008947 */ /* 0x001fea0003800000 */
.L_x_1697:
[----:B------:R-:W-:Y:S05]  /*14a10*/  BSYNC B0 ;  /* 0x0000000000007941 */ /* 0x000fea0003800000 */
.L_x_1611:
[----:B------:R-:W-:-:S03]  /*14a20*/  UMOV UR4, 0xffffffff ;  /* 0xffffffff00047882 */ /* 0x000fc60000000000 */
[----:B------:R-:W-:Y:S05]  /*14a30*/  BRA.DIV UR4, `(.L_x_1613) ;  /* 0x0000002a04087947 */ /* 0x000fea000b800000 */
[----:B0-----:R-:W0:Y:S02]  /*14a40*/  S2R R0, SR_TID.X ;  /* 0x0000000000007919 */ /* 0x001e240000002100 */
[----:B0-----:R-:W-:-:S04]  /*14a50*/  SHF.R.U32.HI R0, RZ, 0x5, R0 ;  /* 0x00000005ff007819 */ /* 0x001fc80000011600 */
[----:B------:R-:W-:-:S05]  /*14a60*/  LOP3.LUT R0, R0, 0x3, RZ, 0xc0, !PT ;  /* 0x0000000300007812 */ /* 0x000fca00078ec0ff */
[----:B------:R0:W1:Y:S02]  /*14a70*/  SHFL.IDX PT, R14, R0, RZ, 0x1f ;  /* 0x00001fff000e7589 */ /* 0x00006400000e0000 */
.L_x_1700:
[----:B-1----:R-:W-:Y:S01]  /*14a80*/  ISETP.NE.AND P0, PT, R14, RZ, PT ;  /* 0x000000ff0e00720c */ /* 0x002fe20003f05270 */
[----:B------:R-:W-:-:S12]  /*14a90*/  BSSY B0, `(.L_x_1614) ;  /* 0x000002c000007945 */ /* 0x000fd80003800000 */
[----:B------:R-:W-:Y:S05]  /*14aa0*/  @P0 BRA `(.L_x_1615) ;  /* 0x0000000000a80947 */ /* 0x000fea0003800000 */
[----:B------:R-:W-:-:S03]  /*14ab0*/  UMOV UR4, 0xffffffff ;  /* 0xffffffff00047882 */ /* 0x000fc60000000000 */
[----:B------:R-:W-:Y:S05]  /*14ac0*/  BRA.DIV UR4, `(.L_x_1616) ;  /* 0x0000002a04187947 */ /* 0x000fea000b800000 */
[----:B------:R-:W-:-:S13]  /*14ad0*/  ELECT P6, URZ, PT ;  /* 0x00000000003f782f */ /* 0x000fda00038c0000 */
.L_x_1703:
[----:B------:R-:W-:Y:S05]  /*14ae0*/  @!P6 BRA `(.L_x_1615) ;  /* 0x000000000098e947 */ /* 0x000fea0003800000 */
[----:B------:R-:W-:-:S06]  /*14af0*/  ULOP3.LUT UR4, UR42, 0x2, URZ, 0xfc, !UPT ;  /* 0x000000022a047892 */ /* 0x000fcc000f8efc3f */
[----:B0-----:R-:W-:-:S05]  /*14b00*/  IMAD.U32 R0, RZ, RZ, UR4 ;  /* 0x00000004ff007e24 */ /* 0x001fca000f8e00ff */
[----:B------:R-:W-:-:S13]  /*14b10*/  ISETP.NE.AND P0, PT, R0, 0x3, PT ;  /* 0x000000030000780c */ /* 0x000fda0003f05270 */
[----:B------:R-:W-:Y:S05]  /*14b20*/  @!P0 BRA `(.L_x_1617) ;  /* 0x0000000000048947 */ /* 0x000fea0003800000 */
[----:B------:R-:W-:Y:S01]  /*14b30*/  BPT.TRAP 0x1 ;  /* 0x000000040000795c */ /* 0x000fe20000300000 */
.L_x_1617:
[----:B------:R-:W-:Y:S01]  /*14b40*/  IMAD R3, R23, 0x8, R5 ;  /* 0x0000000817037824 */ /* 0x000fe200078e0205 */
[----:B------:R-:W-:Y:S01]  /*14b50*/  SHF.L.U32 R2, R25, 0x1f, RZ ;  /* 0x0000001f19027819 */ /* 0x000fe200000006ff */
[----:B------:R-:W-:-:S03]  /*14b60*/  VIADD R23, R23, 0x1 ;  /* 0x0000000117177836 */ /* 0x000fc60000000000 */
[----:B------:R-:W0:Y:S02]  /*14b70*/  SYNCS.PHASECHK.TRANS64.TRYWAIT P1, [R3+URZ+0x28440], R2 ;  /* 0x02844002030075a7 */ /* 0x000e24000802017f */
[----:B------:R-:W-:-:S04]  /*14b80*/  ISETP.NE.AND P2, PT, R23, 0x2, PT ;  /* 0x000000021700780c */ /* 0x000fc80003f45270 */
[----:B------:R-:W-:Y:S01]  /*14b90*/  SEL R0, RZ, 0x1, P2 ;  /* 0x00000001ff007807 */ /* 0x000fe20001000000 */
[----:B0-----:R-:W-:Y:S08]  /*14ba0*/  @!P1 BRA `(.L_x_1618) ;  /* 0x0000002800009947 */ /* 0x001ff00003800000 */
.L_x_1704:
[----:B------:R-:W-:Y:S02]  /*14bb0*/  SEL R23, R23, RZ, P2 ;  /* 0x000000ff17177207 */ /* 0x000fe40001000000 */
[----:B------:R-:W-:Y:S01]  /*14bc0*/  LOP3.LUT R0, R25, R0, RZ, 0x3c, !PT ;  /* 0x0000000019007212 */ /* 0x000fe200078e3cff */
[----:B------:R-:W-:Y:S06]  /*14bd0*/  @!P0 BRA `(.L_x_1619) ;  /* 0x0000000000048947 */ /* 0x000fec0003800000 */
[----:B------:R-:W-:Y:S01]  /*14be0*/  BPT.TRAP 0x1 ;  /* 0x000000040000795c */ /* 0x000fe20000300000 */
.L_x_1619:
[----:B------:R-:W-:Y:S01]  /*14bf0*/  IMAD R23, R23, 0x8, R5 ;  /* 0x0000000817177824 */ /* 0x000fe200078e0205 */
[----:B------:R-:W-:-:S04]  /*14c00*/  SHF.L.U32 R0, R0, 0x1f, RZ ;  /* 0x0000001f00007819 */ /* 0x000fc800000006ff */
[----:B------:R-:W1:Y:S02]  /*14c10*/  SYNCS.PHASECHK.TRANS64.TRYWAIT P1, [R23+URZ+0x28440], R0 ;  /* 0x02844000170075a7 */ /* 0x000e64000802017f */
[----:B-1----:R-:W-:Y:S05]  /*14c20*/  @!P1 BRA `(.L_x_1620) ;  /* 0x0000002400f49947 */ /* 0x002fea0003800000 */
.L_x_1705:
[----:B------:R-:W-:Y:S05]  /*14c30*/  @!P0 BRA `(.L_x_1621) ;  /* 0x0000000000048947 */ /* 0x000fea0003800000 */
[----:B------:R-:W-:Y:S01]  /*14c40*/  BPT.TRAP 0x1 ;  /* 0x000000040000795c */ /* 0x000fe20000300000 */
.L_x_1621:
[----:B------:R-:W2:Y:S02]  /*14c50*/  SYNCS.PHASECHK.TRANS64.TRYWAIT P1, [R3+URZ+0x28460], R2 ;  /* 0x02846002030075a7 */ /* 0x000ea4000802017f */
[----:B--2---:R-:W-:Y:S05]  /*14c60*/  @!P1 BRA `(.L_x_1622) ;  /* 0x0000002400f89947 */ /* 0x004fea0003800000 */
.L_x_1706:
[----:B------:R-:W-:Y:S05]  /*14c70*/  @!P0 BRA `(.L_x_1623) ;  /* 0x0000000000048947 */ /* 0x000fea0003800000 */
[----:B------:R-:W-:Y:S01]  /*14c80*/  BPT.TRAP 0x1 ;  /* 0x000000040000795c */ /* 0x000fe20000300000 */
.L_x_1623:
[----:B------:R-:W3:Y:S02]  /*14c90*/  SYNCS.PHASECHK.TRANS64.TRYWAIT P1, [R23+URZ+0x28460], R0 ;  /* 0x02846000170075a7 */ /* 0x000ee4000802017f */
[----:B---3--:R-:W-:Y:S05]  /*14ca0*/  @!P1 BRA `(.L_x_1624) ;  /* 0x0000002400fc9947 */ /* 0x008fea0003800000 */
.L_x_1707:
[----:B------:R-:W-:Y:S05]  /*14cb0*/  @!P0 BRA `(.L_x_1625) ;  /* 0x0000000000048947 */ /* 0x000fea0003800000 */
[----:B------:R-:W-:Y:S01]  /*14cc0*/  BPT.TRAP 0x1 ;  /* 0x000000040000795c */ /* 0x000fe20000300000 */
.L_x_1625:
[----:B------:R-:W4:Y:S02]  /*14cd0*/  SYNCS.PHASECHK.TRANS64.TRYWAIT P1, [R3+URZ+0x28480], R2 ;  /* 0x02848002030075a7 */ /* 0x000f24000802017f */
[----:B----4-:R-:W-:Y:S05]  /*14ce0*/  @!P1 BRA `(.L_x_1626) ;  /* 0x0000002800009947 */ /* 0x010fea0003800000 */
.L_x_1708:
[----:B------:R-:W-:Y:S05]  /*14cf0*/  @!P0 BRA `(.L_x_1627) ;  /* 0x0000000000048947 */ /* 0x000fea0003800000 */
[----:B------:R-:W-:Y:S01]  /*14d00*/  BPT.TRAP 0x1 ;  /* 0x000000040000795c */ /* 0x000fe20000300000 */
.L_x_1627:
[----:B------:R0:W0:Y:S02]  /*14d10*/  SYNCS.PHASECHK.TRANS64.TRYWAIT P0, [R23+URZ+0x28480], R0 ;  /* 0x02848000170075a7 */ /* 0x000024000800017f */
[----:B0-----:R-:W-:Y:S05]  /*14d20*/  @!P0 NANOSLEEP.SYNCS 0x989680 ;  /* 0x009896800000895d */ /* 0x001fea0003900000 */
[----:B------:R-:W0:Y:S02]  /*14d30*/  @!P0 SYNCS.PHASECHK.TRANS64 P0, [R23+URZ+0x28480], R0 ;  /* 0x02848000170085a7 */ /* 0x000e24000800007f */
[----:B0-----:R-:W-:Y:S05]  /*14d40*/  @!P0 BRA `(.L_x_1627) ;  /* 0xfffffffc00f08947 */ /* 0x001fea000383ffff */
.L_x_1615:
[----:B------:R-:W-:Y:S05]  /*14d50*/  BSYNC B0 ;  /* 0x0000000000007941 */ /* 0x000fea0003800000 */
.L_x_1614:
[----:B------:R-:W-:Y:S05]  /*14d60*/  EXIT ;  /* 0x000000000000794d */ /* 0x000fea0003800000 */
.L_x_1424:
[----:B0-----:R-:W-:-:S04]  /*14d70*/  IMAD.U32 R3, RZ, RZ, UR53 ;  /* 0x00000035ff037e24 */ /* 0x001fc8000f8e00ff */
[----:B------:R0:W1:Y:S03]  /*14d80*/  SYNCS.PHASECHK.TRANS64.TRYWAIT P0, [R3+URZ+0x28400], R0 ;  /* 0x02840000030075a7 */ /* 0x000066000800017f */
[----:B-1----:R-:W-:Y:S05]  /*14d90*/  @!P0 NANOSLEEP.SYNCS 0x989680 ;  /* 0x009896800000895d */ /* 0x002fea0003900000 */
[----:B------:R-:W1:Y:S02]  /*14da0*/  @!P0 SYNCS.PHASECHK.TRANS64 P0, [R3+URZ+0x28400], R0 ;  /* 0x02840000030085a7 */ /* 0x000e64000800007f */
[----:B-1----:R-:W-:Y:S05]  /*14db0*/  @!P0 BRA `(.L_x_1424) ;  /* 0xfffffffc00ec8947 */ /* 0x002fea000383ffff */
[----:B------:R-:W-:Y:S05]  /*14dc0*/  BRA `(.L_x_1628) ;  /* 0xfffffed000c47947 */ /* 0x000fea000383ffff */
.L_x_1428:
[----:B-1----:R-:W-:-:S04]  /*14dd0*/  IMAD.U32 R3, RZ, RZ, UR58 ;  /* 0x0000003aff037e24 */ /* 0x002fc8000f8e00ff */
[----:B------:R1:W2:Y:S03]  /*14de0*/  SYNCS.PHASECHK.TRANS64.TRYWAIT P1, [R3+URZ+0x28430], R8 ;  /* 0x02843008030075a7 */ /* 0x0002a6000802017f */
[----:B--2---:R-:W-:Y:S05]  /*14df0*/  @!P1 NANOSLEEP.SYNCS 0x989680 ;  /* 0x009896800000995d */ /* 0x004fea0003900000 */
[----:B------:R-:W2:Y:S02]  /*14e00*/  @!P1 SYNCS.PHASECHK.TRANS64 P1, [R3+URZ+0x28430], R8 ;  /* 0x02843008030095a7 */ /* 0x000ea4000802007f */
[----:B--2---:R-:W-:Y:S05]  /*14e10*/  @!P1 BRA `(.L_x_1428) ;  /* 0xfffffffc00ec9947 */ /* 0x004fea000383ffff */
[----:B------:R-:W-:Y:S05]  /*14e20*/  BRA `(.L_x_1427) ;  /* 0xfffffed000e87947 */ /* 0x000fea000383ffff */
.L_x_1441:
[----:B---3--:R-:W-:-:S04]  /*14e30*/  IMAD.U32 R9, RZ, RZ, UR58 ;  /* 0x0000003aff097e24 */ /* 0x008fc8000f8e00ff */
[----:B------:R3:W4:Y:S03]  /*14e40*/  SYNCS.PHASECHK.TRANS64.TRYWAIT P1, [R9+URZ+0x28450], R8 ;  /* 0x02845008090075a7 */ /* 0x000726000802017f */
[----:B----4-:R-:W-:Y:S05]  /*14e50*/  @!P1 NANOSLEEP.SYNCS 0x989680 ;  /* 0x009896800000995d */ /* 0x010fea0003900000 */
[----:B------:R-:W4:Y:S02]  /*14e60*/  @!P1 SYNCS.PHASECHK.TRANS64 P1, [R9+URZ+0x28450], R8 ;  /* 0x02845008090095a7 */ /* 0x000f24000802007f */
[----:B----4-:R-:W-:Y:S05]  /*14e70*/  @!P1 BRA `(.L_x_1441) ;  /* 0xfffffffc00ec9947 */ /* 0x010fea000383ffff */
[----:B------:R-:W-:Y:S05]  /*14e80*/  BRA `(.L_x_1440) ;  /* 0xfffffeec00dc7947 */ /* 0x000fea000383ffff */
.L_x_1450:
[----:B-12---:R-:W-:-:S04]  /*14e90*/  IMAD.U32 R0, RZ, RZ, UR59 ;  /* 0x0000003bff007e24 */ /* 0x006fc8000f8e00ff */
[----:B------:R1:W2:Y:S03]  /*14ea0*/  SYNCS.PHASECHK.TRANS64.TRYWAIT P1, [R0+URZ+0x28430], R9 ;  /* 0x02843009000075a7 */ /* 0x0002a6000802017f */
[----:B--2---:R-:W-:Y:S05]  /*14eb0*/  @!P1 NANOSLEEP.SYNCS 0x989680 ;  /* 0x009896800000995d */ /* 0x004fea0003900000 */
[----:B------:R-:W2:Y:S02]  /*14ec0*/  @!P1 SYNCS.PHASECHK.TRANS64 P1, [R0+URZ+0x28430], R9 ;  /* 0x02843009000095a7 */ /* 0x000ea4000802007f */
[----:B--2---:R-:W-:Y:S05]  /*14ed0*/  @!P1 BRA `(.L_x_1450) ;  /* 0xfffffffc00ec9947 */ /* 0x004fea000383ffff */
[----:B------:R-:W-:Y:S05]  /*14ee0*/  BRA `(.L_x_1449) ;  /* 0xfffffef400107947 */ /* 0x000fea000383ffff */
.L_x_1463:
[----:B---3--:R-:W-:-:S04]  /*14ef0*/  IMAD.U32 R10, RZ, RZ, UR59 ;  /* 0x0000003bff0a7e24 */ /* 0x008fc8000f8e00ff */
[----:B------:R3:W4:Y:S03]  /*14f00*/  SYNCS.PHASECHK.TRANS64.TRYWAIT P1, [R10+URZ+0x28450], R9 ;  /* 0x028450090a0075a7 */ /* 0x000726000802017f */
[----:B----4-:R-:W-:Y:S05]  /*14f10*/  @!P1 NANOSLEEP.SYNCS 0x989680 ;  /* 0x009896800000995d */ /* 0x010fea0003900000 */
[----:B------:R-:W4:Y:S02]  /*14f20*/  @!P1 SYNCS.PHASECHK.TRANS64 P1, [R10+URZ+0x28450], R9 ;  /* 0x028450090a0095a7 */ /* 0x000f24000802007f */
[----:B----4-:R-:W-:Y:S05]  /*14f30*/  @!P1 BRA `(.L_x_1463) ;  /* 0xfffffffc00ec9947 */ /* 0x010fea000383ffff */
[----:B------:R-:W-:Y:S05]  /*14f40*/  BRA `(.L_x_1462) ;  /* 0xffffff1400307947 */ /* 0x000fea000383ffff */
.L_x_1473:
[----:B-1----:R-:W-:-:S04]  /*14f50*/  IMAD.U32 R0, RZ, RZ, UR56 ;  /* 0x00000038ff007e24 */ /* 0x002fc8000f8e00ff */
[----:B------:R1:W2:Y:S03]  /*14f60*/  SYNCS.PHASECHK.TRANS64.TRYWAIT P2, [R0+URZ+0x28430], R7 ;  /* 0x02843007000075a7 */ /* 0x0002a6000804017f */
[----:B--2---:R-:W-:Y:S05]  /*14f70*/  @!P2 NANOSLEEP.SYNCS 0x989680 ;  /* 0x009896800000a95d */ /* 0x004fea0003900000 */
[----:B------:R-:W2:Y:S02]  /*14f80*/  @!P2 SYNCS.PHASECHK.TRANS64 P2, [R0+URZ+0x28430], R7 ;  /* 0x028430070000a5a7 */ /* 0x000ea4000804007f */
[----:B--2---:R-:W-:Y:S05]  /*14f90*/  @!P2 BRA `(.L_x_1473) ;  /* 0xfffffffc00eca947 */ /* 0x004fea000383ffff */
[----:B------:R-:W-:Y:S05]  /*14fa0*/  BRA `(.L_x_1472) ;  /* 0xffffff18006c7947 */ /* 0x000fea000383ffff */
.L_x_1478:
[----:B-1----:R-:W-:-:S04]  /*14fb0*/  IMAD.U32 R10, RZ, RZ, UR56 ;  /* 0x00000038ff0a7e24 */ /* 0x002fc8000f8e00ff */
[----:B------:R1:W2:Y:S03]  /*14fc0*/  SYNCS.PHASECHK.TRANS64.TRYWAIT P2, [R10+URZ+0x28450], R7 ;  /* 0x028450070a0075a7 */ /* 0x0002a6000804017f */
[----:B--2---:R-:W-:Y:S05]  /*14fd0*/  @!P2 NANOSLEEP.SYNCS 0x989680 ;  /* 0x009896800000a95d */ /* 0x004fea0003900000 */
[----:B------:R-:W2:Y:S02]  /*14fe0*/  @!P2 SYNCS.PHASECHK.TRANS64 P2, [R10+URZ+0x28450], R7 ;  /* 0x028450070a00a5a7 */ /* 0x000ea4000804007f */
[----:B--2---:R-:W-:Y:S05]  /*14ff0*/  @!P2 BRA `(.L_x_1478) ;  /* 0xfffffffc00eca947 */ /* 0x004fea000383ffff */
[----:B------:R-:W-:Y:S05]  /*15000*/  BRA `(.L_x_1477) ;  /* 0xffffff2c00c47947 */ /* 0x000fea000383ffff */
.L_x_1485:
[----:B-1----:R-:W-:-:S04]  /*15010*/  IMAD.U32 R0, RZ, RZ, UR59 ;  /* 0x0000003bff007e24 */ /* 0x002fc8000f8e00ff */
[----:B------:R1:W2:Y:S03]  /*15020*/  SYNCS.PHASECHK.TRANS64.TRYWAIT P1, [R0+URZ+0x28430], R9 ;  /* 0x02843009000075a7 */ /* 0x0002a6000802017f */
[----:B--2---:R-:W-:Y:S05]  /*15030*/  @!P1 NANOSLEEP.SYNCS 0x989680 ;  /* 0x009896800000995d */ /* 0x004fea0003900000 */
[----:B------:R-:W2:Y:S02]  /*15040*/  @!P1 SYNCS.PHASECHK.TRANS64 P1, [R0+URZ+0x28430], R9 ;  /* 0x02843009000095a7 */ /* 0x000ea4000802007f */
[----:B--2---:R-:W-:Y:S05]  /*15050*/  @!P1 BRA `(.L_x_1485) ;  /* 0xfffffffc00ec9947 */ /* 0x004fea000383ffff */
[----:B------:R-:W-:Y:S05]  /*15060*/  BRA `(.L_x_1484) ;  /* 0xffffff3000647947 */ /* 0x000fea000383ffff */
.L_x_1498:
[----:B---3--:R-:W-:-:S04]  /*15070*/  IMAD.U32 R10, RZ, RZ, UR59 ;  /* 0x0000003bff0a7e24 */ /* 0x008fc8000f8e00ff */
[----:B------:R3:W4:Y:S03]  /*15080*/  SYNCS.PHASECHK.TRANS64.TRYWAIT P1, [R10+URZ+0x28450], R9 ;  /* 0x028450090a0075a7 */ /* 0x000726000802017f */
[----:B----4-:R-:W-:Y:S05]  /*15090*/  @!P1 NANOSLEEP.SYNCS 0x989680 ;  /* 0x009896800000995d */ /* 0x010fea0003900000 */
[----:B------:R-:W4:Y:S02]  /*150a0*/  @!P1 SYNCS.PHASECHK.TRANS64 P1, [R10+URZ+0x28450], R9 ;  /* 0x028450090a0095a7 */ /* 0x000f24000802007f */
[----:B----4-:R-:W-:Y:S05]  /*150b0*/  @!P1 BRA `(.L_x_1498) ;  /* 0xfffffffc00ec9947 */ /* 0x010fea000383ffff */
[----:B------:R-:W-:Y:S05]  /*150c0*/  BRA `(.L_x_1497) ;  /* 0xffffff5000807947 */ /* 0x000fea000383ffff */
.L_x_1550:
        /* <DEDUP_REMOVED lines=10> */
.L_x_1629:
[----:B------:R-:W-:Y:S05]  /*15170*/  BRA `(.L_x_1630) ;  /* 0xffffffb800b47947 */ /* 0x000fea000383ffff */
.L_x_1553:
[----:B0-----:R0:W1:Y:S02]  /*15180*/  SYNCS.PHASECHK.TRANS64.TRYWAIT P0, [R0+URZ+0x28480], R21 ;  /* 0x02848015000075a7 */ /* 0x001064000800017f */
[----:B-1----:R-:W-:Y:S05]  /*15190*/  @!P0 NANOSLEEP.SYNCS 0x989680 ;  /* 0x009896800000895d */ /* 0x002fea0003900000 */
[----:B------:R-:W1:Y:S02]  /*151a0*/  @!P0 SYNCS.PHASECHK.TRANS64 P0, [R0+URZ+0x28480], R21 ;  /* 0x02848015000085a7 */ /* 0x000e64000800007f */
[----:B-1----:R-:W-:Y:S05]  /*151b0*/  @!P0 BRA `(.L_x_1553) ;  /* 0xfffffffc00f08947 */ /* 0x002fea000383ffff */
[----:B------:R-:W-:Y:S05]  /*151c0*/  BRA `(.L_x_1631) ;  /* 0xffffffb800c47947 */ /* 0x000fea000383ffff */
.L_x_1554:
        /* <DEDUP_REMOVED lines=8> */
.L_x_1633:
[----:B------:R-:W-:Y:S05]  /*15250*/  BSYNC B0 ;  /* 0x0000000000007941 */ /* 0x000fea0003800000 */
.L_x_1632:
[----:B------:R-:W-:Y:S01]  /*15260*/  IMAD.MOV.U32 R13, RZ, RZ, R8 ;  /* 0x000000ffff0d7224 */ /* 0x000fe200078e0008 */
[----:B------:R-:W-:Y:S01]  /*15270*/  LOP3.LUT R27, R30, 0x80, RZ, 0xfc, !PT ;  /* 0x000000801e1b7812 */ /* 0x000fe200078efcff */
        /* <DEDUP_REMOVED lines=10> */
.L_x_1634:
        /* <DEDUP_REMOVED lines=13> */
.L_x_1635:
        /* <DEDUP_REMOVED lines=11> */
.L_x_1636:
[----:B------:R-:W-:Y:S02]  /*154a0*/  IMAD.MOV.U32 R13, RZ, RZ, R9 ;  /* 0x000000ffff0d7224 */ /* 0x000fe400078e0009 */
[----:B------:R-:W-:Y:S02]  /*154b0*/  IMAD.MOV.U32 R12, RZ, RZ, 0x2 ;  /* 0x00000002ff0c7424 */ /* 0x000fe400078e00ff */
[----:B------:R-:W-:-:S07]  /*154c0*/  IMAD.MOV.U32 R2, RZ, RZ, R14 ;  /* 0x000000ffff027224 */ /* 0x000fce00078e000e */
[----:B------:R-:W-:Y:S05]  /*154d0*/  WARPSYNC.COLLECTIVE R15, `(.L_x_1637) ;  /* 0x000000000f087348 */ /* 0x000fea0003c00000 */
[----:B------:R0:W1:Y:S02]  /*154e0*/  SHFL.IDX P6, R14, R13, R12, R11 ;  /* 0x0000000c0d0e7389 */ /* 0x00006400000c000b */
[----:B01----:R-:W-:Y:S01]  /*154f0*/  ENDCOLLECTIVE ;  /* 0x000000000000791b */ /* 0x003fe20003800000 */
.L_x_1637:
        /* <DEDUP_REMOVED lines=14> */
.L_x_1638:
[----:B------:R-:W-:Y:S02]  /*155e0*/  IMAD.MOV.U32 R13, RZ, RZ, R9 ;  /* 0x000000ffff0d7224 */ /* 0x000fe400078e0009 */
[----:B------:R-:W-:Y:S02]  /*155f0*/  IMAD.MOV.U32 R12, RZ, RZ, 0x3 ;  /* 0x00000003ff0c7424 */ /* 0x000fe400078e00ff */
[----:B------:R-:W-:-:S07]  /*15600*/  IMAD.MOV.U32 R2, RZ, RZ, R14 ;  /* 0x000000ffff027224 */ /* 0x000fce00078e000e */
[----:B------:R-:W-:Y:S05]  /*15610*/  WARPSYNC.COLLECTIVE R15, `(.L_x_1639) ;  /* 0x000000000f087348 */ /* 0x000fea0003c00000 */
[----:B------:R0:W1:Y:S02]  /*15620*/  SHFL.IDX P6, R14, R13, R12, R11 ;  /* 0x0000000c0d0e7389 */ /* 0x00006400000c000b */
[----:B01----:R-:W-:Y:S01]  /*15630*/  ENDCOLLECTIVE ;  /* 0x000000000000791b */ /* 0x003fe20003800000 */
.L_x_1639:
        /* <DEDUP_REMOVED lines=13> */
.L_x_1640:
[----:B------:R-:W-:Y:S01]  /*15710*/  @!PT LDS RZ, [RZ] ;  /* 0x00000000fffff984 */ /* 0x000fe20000000800 */
[----:B------:R-:W-:Y:S01]  /*15720*/  @!PT LDS RZ, [RZ] ;  /* 0x00000000fffff984 */ /* 0x000fe20000000800 */
[----:B------:R-:W-:Y:S01]  /*15730*/  @!PT LDS RZ, [RZ] ;  /* 0x00000000fffff984 */ /* 0x000fe20000000800 */
[----:B------:R0:W-:Y:S01]  /*15740*/  LDGSTS.E.BYPASS.LTC128B.128 [R4+0x13000], desc[UR54][R2.64+0x80], !P1 ;  /* 0x1300008002047fae */ /* 0x0001e2000c901d76 */
[----:B------:R-:W-:Y:S01]  /*15750*/  ISETP.GE.AND P1, PT, R7, 0x21, PT ;  /* 0x000000210700780c */ /* 0x000fe20003f26270 */
[----:B0-----:R-:W-:Y:S01]  /*15760*/  IMAD.MOV.U32 R2, RZ, RZ, R14 ;  /* 0x000000ffff027224 */ /* 0x001fe200078e000e */
[----:B------:R-:W-:Y:S11]  /*15770*/  BRA `(.L_x_1641) ;  /* 0xffffffb800507947 */ /* 0x000ff6000383ffff */
.L_x_1559:
[----:B---3--:R3:W4:Y:S02]  /*15780*/  SYNCS.PHASECHK.TRANS64.TRYWAIT P0, [R0+URZ+0x28440], R21 ;  /* 0x02844015000075a7 */ /* 0x008724000800017f */
[----:B----4-:R-:W-:Y:S05]  /*15790*/  @!P0 NANOSLEEP.SYNCS 0x989680 ;  /* 0x009896800000895d */ /* 0x010fea0003900000 */
[----:B------:R-:W4:Y:S02]  /*157a0*/  @!P0 SYNCS.PHASECHK.TRANS64 P0, [R0+URZ+0x28440], R21 ;  /* 0x02844015000085a7 */ /* 0x000f24000800007f */
[----:B----4-:R-:W-:Y:S05]  /*157b0*/  @!P0 BRA `(.L_x_1559) ;  /* 0xfffffffc00f08947 */ /* 0x010fea000383ffff */
[----:B------:R-:W-:Y:S05]  /*157c0*/  BRA `(.L_x_1642) ;  /* 0xffffffb800ac7947 */ /* 0x000fea000383ffff */
.L_x_1560:
[----:B------:R-:W-:Y:S01]  /*157d0*/  BSSY B0, `(.L_x_1643) ;  /* 0x0000008000007945 */ /* 0x000fe20003800000 */
[----:B------:R-:W-:Y:S02]  /*157e0*/  IMAD.MOV.U32 R13, RZ, RZ, R6 ;  /* 0x000000ffff0d7224 */ /* 0x000fe400078e0006 */
[----:B------:R-:W-:Y:S02]  /*157f0*/  IMAD.MOV.U32 R12, RZ, RZ, RZ ;  /* 0x000000ffff0c7224 */ /* 0x000fe400078e00ff */
[----:B------:R-:W-:Y:S02]  /*15800*/  IMAD.MOV.U32 R11, RZ, RZ, 0x181f ;  /* 0x0000181fff0b7424 */ /* 0x000fe400078e00ff */
[----:B------:R-:W-:-:S07]  /*15810*/  IMAD.MOV.U32 R15, RZ, RZ, -0x1 ;  /* 0xffffffffff0f7424 */ /* 0x000fce00078e00ff */
[----:B0-23--:R-:W-:Y:S05]  /*15820*/  WARPSYNC.COLLECTIVE R15, `(.L_x_1644) ;  /* 0x000000000f087348 */ /* 0x00dfea0003c00000 */
[----:B------:R1:W4:Y:S02]  /*15830*/  SHFL.IDX P6, R14, R13, R12, R11 ;  /* 0x0000000c0d0e7389 */ /* 0x00032400000c000b */
[----:B01234-:R-:W-:Y:S01]  /*15840*/  ENDCOLLECTIVE ;  /* 0x000000000000791b */ /* 0x01ffe20003800000 */
.L_x_1644:
[----:B------:R-:W-:Y:S05]  /*15850*/  BSYNC B0 ;  /* 0x0000000000007941 */ /* 0x000fea0003800000 */
.L_x_1643:
        /* <DEDUP_REMOVED lines=8> */
.L_x_1645:
[----:B------:R-:W-:Y:S02]  /*158e0*/  IMAD.MOV.U32 R13, RZ, RZ, R6 ;  /* 0x000000ffff0d7224 */ /* 0x000fe400078e0006 */
[----:B------:R-:W-:Y:S01]  /*158f0*/  IMAD.MOV.U32 R12, RZ, RZ, 0x1 ;  /* 0x00000001ff0c7424 */ /* 0x000fe200078e00ff */
[C---:B------:R-:W-:Y:S02]  /*15900*/  ISETP.GE.AND P6, PT, R30.reuse, R8, PT ;  /* 0x000000081e00720c */ /* 0x040fe40003fc6270 */
        /* <DEDUP_REMOVED lines=10> */
.L_x_1646:
        /* <DEDUP_REMOVED lines=10> */
.L_x_1647:
[----:B------:R-:W-:Y:S02]  /*15a50*/  IMAD.MOV.U32 R13, RZ, RZ, R6 ;  /* 0x000000ffff0d7224 */ /* 0x000fe400078e0006 */
[----:B------:R-:W-:Y:S01]  /*15a60*/  IMAD.MOV.U32 R12, RZ, RZ, 0x2 ;  /* 0x00000002ff0c7424 */ /* 0x000fe200078e00ff */
[----:B------:R-:W-:-:S05]  /*15a70*/  @P3 IADD3 R14, P0, R30, R14, RZ ;  /* 0x0000000e1e0e3210 */ /* 0x000fca0007f1e0ff */
[----:B------:R-:W-:Y:S02]  /*15a80*/  @P3 IMAD.X R7, RZ, RZ, R2, P0 ;  /* 0x000000ffff073224 */ /* 0x000fe400000e0602 */
[----:B------:R-:W-:-:S07]  /*15a90*/  @P3 IMAD.MOV.U32 R2, RZ, RZ, R14 ;  /* 0x000000ffff023224 */ /* 0x000fce00078e000e */
[----:B------:R-:W-:Y:S05]  /*15aa0*/  WARPSYNC.COLLECTIVE R15, `(.L_x_1648) ;  /* 0x000000000f087348 */ /* 0x000fea0003c00000 */
[----:B------:R0:W1:Y:S02]  /*15ab0*/  SHFL.IDX P6, R14, R13, R12, R11 ;  /* 0x0000000c0d0e7389 */ /* 0x00006400000c000b */
[----:B01----:R-:W-:Y:S01]  /*15ac0*/  ENDCOLLECTIVE ;  /* 0x000000000000791b */ /* 0x003fe20003800000 */
.L_x_1648:
[----:B------:R-:W-:-:S05]  /*15ad0*/  @P3 IMAD.MOV.U32 R3, RZ, RZ, R7 ;  /* 0x000000ffff033224 */ /* 0x000fca00078e0007 */
[----:B------:R-:W-:Y:S01]  /*15ae0*/  @!PT LDS RZ, [RZ] ;  /* 0x00000000fffff984 */ /* 0x000fe20000000800 */
[----:B------:R-:W-:Y:S01]  /*15af0*/  @!PT LDS RZ, [RZ] ;  /* 0x00000000fffff984 */ /* 0x000fe20000000800 */
[----:B------:R-:W-:Y:S01]  /*15b00*/  @!PT LDS RZ, [RZ] ;  /* 0x00000000fffff984 */ /* 0x000fe20000000800 */
[----:B------:R-:W-:Y:S04]  /*15b10*/  @P3 LDGSTS.E.BYPASS.LTC128B.128 [R4+0x20800], desc[UR54][R2.64], !P4 ;  /* 0x2080000002043fae */ /* 0x000fe8000e101d76 */
[----:B------:R0:W-:Y:S01]  /*15b20*/  @P3 LDGSTS.E.BYPASS.LTC128B.128 [R4+0x22800], desc[UR54][R2.64+0x80], !P2 ;  /* 0x2280008002043fae */ /* 0x0001e2000d101d76 */
[----:B------:R-:W-:Y:S02]  /*15b30*/  IMAD.MOV.U32 R13, RZ, RZ, R5 ;  /* 0x000000ffff0d7224 */ /* 0x000fe400078e0005 */
[----:B0-----:R-:W-:-:S07]  /*15b40*/  IMAD.MOV.U32 R2, RZ, RZ, R14 ;  /* 0x000000ffff027224 */ /* 0x001fce00078e000e */
[----:B------:R-:W-:Y:S05]  /*15b50*/  WARPSYNC.COLLECTIVE R15, `(.L_x_1649) ;  /* 0x000000000f087348 */ /* 0x000fea0003c00000 */
[----:B------:R0:W1:Y:S02]  /*15b60*/  SHFL.IDX P6, R14, R13, R12, R11 ;  /* 0x0000000c0d0e7389 */ /* 0x00006400000c000b */
[----:B01----:R-:W-:Y:S01]  /*15b70*/  ENDCOLLECTIVE ;  /* 0x000000000000791b */ /* 0x003fe20003800000 */
.L_x_1649:
        /* <DEDUP_REMOVED lines=8> */
.L_x_1650:
[----:B------:R-:W-:-:S05]  /*15c00*/  @P1 IMAD.MOV.U32 R3, RZ, RZ, R7 ;  /* 0x000000ffff031224 */ /* 0x000fca00078e0007 */
        /* <DEDUP_REMOVED lines=10> */
.L_x_1651:
[----:B------:R-:W-:Y:S05]  /*15cb0*/  BRA `(.L_x_1652) ;  /* 0xffffffb800347947 */ /* 0x000fea000383ffff */
.L_x_1565:
[----:B------:R-:W-:Y:S02]  /*15cc0*/  IMAD.MOV.U32 R13, RZ, RZ, R6 ;  /* 0x000000ffff0d7224 */ /* 0x000fe400078e0006 */
[----:B------:R-:W-:Y:S02]  /*15cd0*/  IMAD.MOV.U32 R12, RZ, RZ, RZ ;  /* 0x000000ffff0c7224 */ /* 0x000fe400078e00ff */
[----:B------:R-:W-:Y:S02]  /*15ce0*/  IMAD.MOV.U32 R11, RZ, RZ, 0x181f ;  /* 0x0000181fff0b7424 */ /* 0x000fe400078e00ff */
[----:B------:R-:W-:Y:S02]  /*15cf0*/  IMAD.MOV.U32 R15, RZ, RZ, -0x1 ;  /* 0xffffffffff0f7424 */ /* 0x000fe400078e00ff */
[----:B------:R-:W-:Y:S02]  /*15d00*/  IMAD R5, R5, UR37, RZ ;  /* 0x0000002505057c24 */ /* 0x000fe4000f8e02ff */
[----:B------:R-:W-:-:S07]  /*15d10*/  VIADD R4, R17, UR38 ;  /* 0x0000002611047c36 */ /* 0x000fce0008000000 */
[----:B-----5:R-:W-:Y:S05]  /*15d20*/  WARPSYNC.COLLECTIVE R15, `(.L_x_1653) ;  /* 0x000000000f087348 */ /* 0x020fea0003c00000 */
[----:B------:R0:W1:Y:S02]  /*15d30*/  SHFL.IDX P6, R14, R13, R12, R11 ;  /* 0x0000000c0d0e7389 */ /* 0x00006400000c000b */
[----:B01---5:R-:W-:Y:S01]  /*15d40*/  ENDCOLLECTIVE ;  /* 0x000000000000791b */ /* 0x023fe20003800000 */
.L_x_1653:
[C---:B------:R-:W-:Y:S01]  /*15d50*/  VIADD R8, R4.reuse, 0x10 ;  /* 0x0000001004087836 */ /* 0x040fe20000000000 */
[----:B------:R-:W-:Y:S01]  /*15d60*/  ISETP.GE.AND P2, PT, R4, R5, PT ;  /* 0x000000050400720c */ /* 0x000fe20003f46270 */
[----:B------:R-:W-:Y:S02]  /*15d70*/  IMAD.MOV.U32 R13, RZ, RZ, R0 ;  /* 0x000000ffff0d7224 */ /* 0x000fe400078e0000 */
[----:B------:R-:W-:-:S10]  /*15d80*/  IMAD.MOV.U32 R2, RZ, RZ, R14 ;  /* 0x000000ffff027224 */ /* 0x000fd400078e000e */
[----:B------:R-:W-:Y:S05]  /*15d90*/  WARPSYNC.COLLECTIVE R15, `(.L_x_1654) ;  /* 0x000000000f087348 */ /* 0x000fea0003c00000 */
[----:B------:R0:W1:Y:S02]  /*15da0*/  SHFL.IDX P6, R14, R13, R12, R11 ;  /* 0x0000000c0d0e7389 */ /* 0x00006400000c000b */
[----:B01----:R-:W-:Y:S01]  /*15db0*/  ENDCOLLECTIVE ;  /* 0x000000000000791b */ /* 0x003fe20003800000 */
.L_x_1654:
        /* <DEDUP_REMOVED lines=8> */
.L_x_1655:
        /* <DEDUP_REMOVED lines=12> */
.L_x_1656:
        /* <DEDUP_REMOVED lines=8> */
.L_x_1657:
        /* <DEDUP_REMOVED lines=13> */
.L_x_1658:
        /* <DEDUP_REMOVED lines=8> */
.L_x_1659:
        /* <DEDUP_REMOVED lines=13> */
.L_x_1660:
        /* <DEDUP_REMOVED lines=8> */
.L_x_1661:
        /* <DEDUP_REMOVED lines=13> */
.L_x_1662:
        /* <DEDUP_REMOVED lines=8> */
.L_x_1663:
        /* <DEDUP_REMOVED lines=13> */
.L_x_1664:
        /* <DEDUP_REMOVED lines=8> */
.L_x_1665:
        /* <DEDUP_REMOVED lines=12> */
.L_x_1666:
        /* <DEDUP_REMOVED lines=8> */
.L_x_1667:
        /* <DEDUP_REMOVED lines=11> */
.L_x_1668:
[----:B------:R-:W-:Y:S05]  /*166b0*/  BRA `(.L_x_1669) ;  /* 0xffffffb800887947 */ /* 0x000fea000383ffff */
.L_x_1570:
[----:B0-----:R0:W1:Y:S02]  /*166c0*/  SYNCS.PHASECHK.TRANS64.TRYWAIT P0, [R22+URZ+0x28420], R3 ;  /* 0x02842003160075a7 */ /* 0x001064000800017f */
[----:B-1----:R-:W-:Y:S05]  /*166d0*/  @!P0 NANOSLEEP.SYNCS 0x989680 ;  /* 0x009896800000895d */ /* 0x002fea0003900000 */
[----:B------:R-:W1:Y:S02]  /*166e0*/  @!P0 SYNCS.PHASECHK.TRANS64 P0, [R22+URZ+0x28420], R3 ;  /* 0x02842003160085a7 */ /* 0x000e64000800007f */
[----:B-1----:R-:W-:Y:S05]  /*166f0*/  @!P0 BRA `(.L_x_1570) ;  /* 0xfffffffc00f08947 */ /* 0x002fea000383ffff */
[----:B------:R-:W-:Y:S05]  /*16700*/  BRA `(.L_x_1670) ;  /* 0xffffffb800f47947 */ /* 0x000fea000383ffff */
.L_x_1574:
[----:B0-----:R0:W1:Y:S02]  /*16710*/  SYNCS.PHASECHK.TRANS64.TRYWAIT P0, [R0+URZ+0x28480], R17 ;  /* 0x02848011000075a7 */ /* 0x001064000800017f */
[----:B-1----:R-:W-:Y:S05]  /*16720*/  @!P0 NANOSLEEP.SYNCS 0x989680 ;  /* 0x009896800000895d */ /* 0x002fea0003900000 */
[----:B------:R-:W1:Y:S02]  /*16730*/  @!P0 SYNCS.PHASECHK.TRANS64 P0, [R0+URZ+0x28480], R17 ;  /* 0x02848011000085a7 */ /* 0x000e64000800007f */
[----:B-1----:R-:W-:Y:S05]  /*16740*/  @!P0 BRA `(.L_x_1574) ;  /* 0xfffffffc00f08947 */ /* 0x002fea000383ffff */
[----:B------:R-:W-:Y:S05]  /*16750*/  BRA `(.L_x_1671) ;  /* 0xffffffbc00c47947 */ /* 0x000fea000383ffff */
.L_x_1575:
        /* <DEDUP_REMOVED lines=8> */
.L_x_1673:
[----:B------:R-:W-:Y:S05]  /*167e0*/  BSYNC B0 ;  /* 0x0000000000007941 */ /* 0x000fea0003800000 */
.L_x_1672:
        /* <DEDUP_REMOVED lines=9> */
.L_x_1674:
[----:B------:R-:W-:Y:S02]  /*16880*/  IMAD.MOV.U32 R13, RZ, RZ, R27 ;  /* 0x000000ffff0d7224 */ /* 0x000fe400078e001b */
[----:B------:R-:W-:Y:S02]  /*16890*/  IMAD.MOV.U32 R12, RZ, RZ, 0x1 ;  /* 0x00000001ff0c7424 */ /* 0x000fe400078e00ff */
[----:B------:R-:W-:-:S07]  /*168a0*/  IMAD.MOV.U32 R2, RZ, RZ, R14 ;  /* 0x000000ffff027224 */ /* 0x000fce00078e000e */
[----:B------:R-:W-:Y:S05]  /*168b0*/  WARPSYNC.COLLECTIVE R15, `(.L_x_1675) ;  /* 0x000000000f087348 */ /* 0x000fea0003c00000 */
[----:B------:R0:W1:Y:S02]  /*168c0*/  SHFL.IDX P6, R14, R13, R12, R11 ;  /* 0x0000000c0d0e7389 */ /* 0x00006400000c000b */
[----:B01----:R-:W-:Y:S01]  /*168d0*/  ENDCOLLECTIVE ;  /* 0x000000000000791b */ /* 0x003fe20003800000 */
.L_x_1675:
        /* <DEDUP_REMOVED lines=12> */
.L_x_1676:
[----:B------:R-:W-:Y:S02]  /*169a0*/  IMAD.MOV.U32 R13, RZ, RZ, R27 ;  /* 0x000000ffff0d7224 */ /* 0x000fe400078e001b */
[----:B------:R-:W-:Y:S02]  /*169b0*/  IMAD.MOV.U32 R12, RZ, RZ, 0x2 ;  /* 0x00000002ff0c7424 */ /* 0x000fe400078e00ff */
[----:B------:R-:W-:-:S07]  /*169c0*/  IMAD.MOV.U32 R2, RZ, RZ, R14 ;  /* 0x000000ffff027224 */ /* 0x000fce00078e000e */
[----:B------:R-:W-:Y:S05]  /*169d0*/  WARPSYNC.COLLECTIVE R15, `(.L_x_1677) ;  /* 0x000000000f087348 */ /* 0x000fea0003c00000 */
[----:B------:R0:W1:Y:S02]  /*169e0*/  SHFL.IDX P6, R14, R13, R12, R11 ;  /* 0x0000000c0d0e7389 */ /* 0x00006400000c000b */
[----:B01----:R-:W-:Y:S01]  /*169f0*/  ENDCOLLECTIVE ;  /* 0x000000000000791b */ /* 0x003fe20003800000 */
.L_x_1677:
        /* <DEDUP_REMOVED lines=12> */
.L_x_1678:
[----:B------:R-:W-:Y:S02]  /*16ac0*/  IMAD.MOV.U32 R13, RZ, RZ, R27 ;  /* 0x000000ffff0d7224 */ /* 0x000fe400078e001b */
[----:B------:R-:W-:Y:S02]  /*16ad0*/  IMAD.MOV.U32 R12, RZ, RZ, 0x3 ;  /* 0x00000003ff0c7424 */ /* 0x000fe400078e00ff */
[----:B------:R-:W-:-:S07]  /*16ae0*/  IMAD.MOV.U32 R2, RZ, RZ, R14 ;  /* 0x000000ffff027224 */ /* 0x000fce00078e000e */
[----:B------:R-:W-:Y:S05]  /*16af0*/  WARPSYNC.COLLECTIVE R15, `(.L_x_1679) ;  /* 0x000000000f087348 */ /* 0x000fea0003c00000 */
[----:B------:R0:W1:Y:S02]  /*16b00*/  SHFL.IDX P6, R14, R13, R12, R11 ;  /* 0x0000000c0d0e7389 */ /* 0x00006400000c000b */
[----:B01----:R-:W-:Y:S01]  /*16b10*/  ENDCOLLECTIVE ;  /* 0x000000000000791b */ /* 0x003fe20003800000 */
.L_x_1679:
        /* <DEDUP_REMOVED lines=12> */
.L_x_1680:
[----:B------:R-:W-:Y:S01]  /*16be0*/  IMAD.MOV.U32 R2, RZ, RZ, R14 ;  /* 0x000000ffff027224 */ /* 0x000fe200078e000e */
[----:B------:R-:W-:Y:S06]  /*16bf0*/  BRA `(.L_x_1681) ;  /* 0xffffffbc005c7947 */ /* 0x000fec000383ffff */
.L_x_1580:
[----:B----4-:R4:W0:Y:S02]  /*16c00*/  SYNCS.PHASECHK.TRANS64.TRYWAIT P0, [R0+URZ+0x28440], R17 ;  /* 0x02844011000075a7 */ /* 0x010824000800017f */
[----:B0-----:R-:W-:Y:S05]  /*16c10*/  @!P0 NANOSLEEP.SYNCS 0x989680 ;  /* 0x009896800000895d */ /* 0x001fea0003900000 */
[----:B------:R-:W0:Y:S02]  /*16c20*/  @!P0 SYNCS.PHASECHK.TRANS64 P0, [R0+URZ+0x28440], R17 ;  /* 0x02844011000085a7 */ /* 0x000e24000800007f */
[----:B0-----:R-:W-:Y:S05]  /*16c30*/  @!P0 BRA `(.L_x_1580) ;  /* 0xfffffffc00f08947 */ /* 0x001fea000383ffff */
[----:B------:R-:W-:Y:S05]  /*16c40*/  BRA `(.L_x_1682) ;  /* 0xffffffbc00b07947 */ /* 0x000fea000383ffff */
.L_x_1581:
[----:B------:R-:W-:Y:S01]  /*16c50*/  BSSY B0, `(.L_x_1683) ;  /* 0x0000008000007945 */ /* 0x000fe20003800000 */
[----:B------:R-:W-:Y:S02]  /*16c60*/  IMAD.MOV.U32 R13, RZ, RZ, R8 ;  /* 0x000000ffff0d7224 */ /* 0x000fe400078e0008 */
[----:B------:R-:W-:Y:S02]  /*16c70*/  IMAD.MOV.U32 R12, RZ, RZ, RZ ;  /* 0x000000ffff0c7224 */ /* 0x000fe400078e00ff */
[----:B------:R-:W-:Y:S02]  /*16c80*/  IMAD.MOV.U32 R11, RZ, RZ, 0x181f ;  /* 0x0000181fff0b7424 */ /* 0x000fe400078e00ff */
[----:B------:R-:W-:-:S07]  /*16c90*/  IMAD.MOV.U32 R15, RZ, RZ, -0x1 ;  /* 0xffffffffff0f7424 */ /* 0x000fce00078e00ff */
[----:B01234-:R-:W-:Y:S05]  /*16ca0*/  WARPSYNC.COLLECTIVE R15, `(.L_x_1684) ;  /* 0x000000000f087348 */ /* 0x01ffea0003c00000 */
[----:B--2---:R2:W0:Y:S02]  /*16cb0*/  SHFL.IDX P6, R14, R13, R12, R11 ;  /* 0x0000000c0d0e7389 */ /* 0x00442400000c000b */
[----:B01234-:R-:W-:Y:S01]  /*16cc0*/  ENDCOLLECTIVE ;  /* 0x000000000000791b */ /* 0x01ffe20003800000 */
.L_x_1684:
[----:B------:R-:W-:Y:S05]  /*16cd0*/  BSYNC B0 ;  /* 0x0000000000007941 */ /* 0x000fea0003800000 */
.L_x_1683:
        /* <DEDUP_REMOVED lines=8> */
.L_x_1685:
[----:B------:R-:W-:Y:S02]  /*16d60*/  IMAD.MOV.U32 R13, RZ, RZ, R8 ;  /* 0x000000ffff0d7224 */ /* 0x000fe400078e0008 */
[----:B------:R-:W-:Y:S02]  /*16d70*/  IMAD.MOV.U32 R12, RZ, RZ, 0x1 ;  /* 0x00000001ff0c7424 */ /* 0x000fe400078e00ff */
[----:B------:R-:W-:-:S07]  /*16d80*/  IMAD.MOV.U32 R2, RZ, RZ, R14 ;  /* 0x000000ffff027224 */ /* 0x000fce00078e000e */
[----:B------:R-:W-:Y:S05]  /*16d90*/  WARPSYNC.COLLECTIVE R15, `(.L_x_1686) ;  /* 0x000000000f087348 */ /* 0x000fea0003c00000 */
[----:B------:R0:W1:Y:S02]  /*16da0*/  SHFL.IDX P6, R14, R13, R12, R11 ;  /* 0x0000000c0d0e7389 */ /* 0x00006400000c000b */
[----:B01----:R-:W-:Y:S01]  /*16db0*/  ENDCOLLECTIVE ;  /* 0x000000000000791b */ /* 0x003fe20003800000 */
.L_x_1686:
        /* <DEDUP_REMOVED lines=12> */
.L_x_1687:
[----:B------:R-:W-:Y:S02]  /*16e80*/  IMAD.MOV.U32 R13, RZ, RZ, R8 ;  /* 0x000000ffff0d7224 */ /* 0x000fe400078e0008 */
[----:B------:R-:W-:Y:S02]  /*16e90*/  IMAD.MOV.U32 R12, RZ, RZ, 0x2 ;  /* 0x00000002ff0c7424 */ /* 0x000fe400078e00ff */
[----:B------:R-:W-:-:S07]  /*16ea0*/  IMAD.MOV.U32 R2, RZ, RZ, R14 ;  /* 0x000000ffff027224 */ /* 0x000fce00078e000e */
[----:B------:R-:W-:Y:S05]  /*16eb0*/  WARPSYNC.COLLECTIVE R15, `(.L_x_1688) ;  /* 0x000000000f087348 */ /* 0x000fea0003c00000 */
[----:B------:R0:W1:Y:S02]  /*16ec0*/  SHFL.IDX P6, R14, R13, R12, R11 ;  /* 0x0000000c0d0e7389 */ /* 0x00006400000c000b */
[----:B01----:R-:W-:Y:S01]  /*16ed0*/  ENDCOLLECTIVE ;  /* 0x000000000000791b */ /* 0x003fe20003800000 */
.L_x_1688:
        /* <DEDUP_REMOVED lines=12> */
.L_x_1689:
[----:B------:R-:W-:Y:S02]  /*16fa0*/  IMAD.MOV.U32 R13, RZ, RZ, R8 ;  /* 0x000000ffff0d7224 */ /* 0x000fe400078e0008 */
[----:B------:R-:W-:Y:S02]  /*16fb0*/  IMAD.MOV.U32 R12, RZ, RZ, 0x3 ;  /* 0x00000003ff0c7424 */ /* 0x000fe400078e00ff */
[----:B------:R-:W-:-:S07]  /*16fc0*/  IMAD.MOV.U32 R2, RZ, RZ, R14 ;  /* 0x000000ffff027224 */ /* 0x000fce00078e000e */
[----:B------:R-:W-:Y:S05]  /*16fd0*/  WARPSYNC.COLLECTIVE R15, `(.L_x_1690) ;  /* 0x000000000f087348 */ /* 0x000fea0003c00000 */
[----:B------:R0:W1:Y:S02]  /*16fe0*/  SHFL.IDX P6, R14, R13, R12, R11 ;  /* 0x0000000c0d0e7389 */ /* 0x00006400000c000b */
[----:B01----:R-:W-:Y:S01]  /*16ff0*/  ENDCOLLECTIVE ;  /* 0x000000000000791b */ /* 0x003fe20003800000 */
.L_x_1690:
        /* <DEDUP_REMOVED lines=12> */
.L_x_1691:
[----:B------:R-:W-:Y:S05]  /*170c0*/  BRA `(.L_x_1692) ;  /* 0xffffffbc00407947 */ /* 0x000fea000383ffff */
.L_x_1586:
[----:B0-----:R0:W1:Y:S02]  /*170d0*/  SYNCS.PHASECHK.TRANS64.TRYWAIT P2, [R0+URZ+0x28470], R3 ;  /* 0x02847003000075a7 */ /* 0x001064000804017f */
[----:B-1----:R-:W-:Y:S05]  /*170e0*/  @!P2 NANOSLEEP.SYNCS 0x989680 ;  /* 0x009896800000a95d */ /* 0x002fea0003900000 */
[----:B------:R-:W1:Y:S02]  /*170f0*/  @!P2 SYNCS.PHASECHK.TRANS64 P2, [R0+URZ+0x28470], R3 ;  /* 0x028470030000a5a7 */ /* 0x000e64000804007f */
[----:B-1----:R-:W-:Y:S05]  /*17100*/  @!P2 BRA `(.L_x_1586) ;  /* 0xfffffffc00f0a947 */ /* 0x002fea000383ffff */
[----:B------:R-:W-:Y:S05]  /*17110*/  BRA `(.L_x_1693) ;  /* 0xffffffbc00a87947 */ /* 0x000fea000383ffff */
.L_x_1588:
[----:B0-----:R0:W1:Y:S02]  /*17120*/  SYNCS.PHASECHK.TRANS64.TRYWAIT P2, [R0+URZ+0x28460], R7 ;  /* 0x02846007000075a7 */ /* 0x001064000804017f */
[----:B-1----:R-:W-:Y:S05]  /*17130*/  @!P2 NANOSLEEP.SYNCS 0x989680 ;  /* 0x009896800000a95d */ /* 0x002fea0003900000 */
[----:B------:R-:W1:Y:S02]  /*17140*/  @!P2 SYNCS.PHASECHK.TRANS64 P2, [R0+URZ+0x28460], R7 ;  /* 0x028460070000a5a7 */ /* 0x000e64000804007f */
[----:B-1----:R-:W-:Y:S05]  /*17150*/  @!P2 BRA `(.L_x_1588) ;  /* 0xfffffffc00f0a947 */ /* 0x002fea000383ffff */
[----:B------:R-:W-:Y:S05]  /*17160*/  BRA `(.L_x_1694) ;  /* 0xffffffbc00b87947 */ /* 0x000fea000383ffff */
.L_x_1596:
[----:B0-----:R0:W1:Y:S02]  /*17170*/  SYNCS.PHASECHK.TRANS64.TRYWAIT P1, [R2+URZ+0x28470], R3 ;  /* 0x02847003020075a7 */ /* 0x001064000802017f */
[----:B-1----:R-:W-:Y:S05]  /*17180*/  @!P1 NANOSLEEP.SYNCS 0x989680 ;  /* 0x009896800000995d */ /* 0x002fea0003900000 */
[----:B------:R-:W1:Y:S02]  /*17190*/  @!P1 SYNCS.PHASECHK.TRANS64 P1, [R2+URZ+0x28470], R3 ;  /* 0x02847003020095a7 */ /* 0x000e64000802007f */
[----:B-1----:R-:W-:Y:S05]  /*171a0*/  @!P1 BRA `(.L_x_1596) ;  /* 0xfffffffc00f09947 */ /* 0x002fea000383ffff */
[----:B------:R-:W-:Y:S05]  /*171b0*/  BRA `(.L_x_1695) ;  /* 0xffffffc400647947 */ /* 0x000fea000383ffff */
.L_x_1598:
[----:B0-----:R0:W1:Y:S02]  /*171c0*/  SYNCS.PHASECHK.TRANS64.TRYWAIT P1, [R2+URZ+0x28460], R3 ;  /* 0x02846003020075a7 */ /* 0x001064000802017f */
[----:B-1----:R-:W-:Y:S05]  /*171d0*/  @!P1 NANOSLEEP.SYNCS 0x989680 ;  /* 0x009896800000995d */ /* 0x002fea0003900000 */
[----:B------:R-:W1:Y:S02]  /*171e0*/  @!P1 SYNCS.PHASECHK.TRANS64 P1, [R2+URZ+0x28460], R3 ;  /* 0x02846003020095a7 */ /* 0x000e64000802007f */
[----:B-1----:R-:W-:Y:S05]  /*171f0*/  @!P1 BRA `(.L_x_1598) ;  /* 0xfffffffc00f09947 */ /* 0x002fea000383ffff */
[----:B------:R-:W-:Y:S05]  /*17200*/  BRA `(.L_x_1696) ;  /* 0xffffffc400707947 */ /* 0x000fea000383ffff */
.L_x_1612:
[----:B0-----:R0:W1:Y:S02]  /*17210*/  SYNCS.PHASECHK.TRANS64.TRYWAIT P0, [R5+URZ+0x28420], R0 ;  /* 0x02842000050075a7 */ /* 0x001064000800017f */
[----:B-1----:R-:W-:Y:S05]  /*17220*/  @!P0 NANOSLEEP.SYNCS 0x989680 ;  /* 0x009896800000895d */ /* 0x002fea0003900000 */
[----:B------:R-:W1:Y:S02]  /*17230*/  @!P0 SYNCS.PHASECHK.TRANS64 P0, [R5+URZ+0x28420], R0 ;  /* 0x02842000050085a7 */ /* 0x000e64000800007f */
[----:B-1----:R-:W-:Y:S05]  /*17240*/  @!P0 BRA `(.L_x_1612) ;  /* 0xfffffffc00f08947 */ /* 0x002fea000383ffff */
[----:B------:R-:W-:Y:S05]  /*17250*/  BRA `(.L_x_1697) ;  /* 0xffffffd400ec7947 */ /* 0x000fea000383ffff */
.L_x_1613:
        /* <DEDUP_REMOVED lines=11> */
.L_x_1699:
[----:B------:R-:W-:Y:S05]  /*17310*/  BSYNC B0 ;  /* 0x0000000000007941 */ /* 0x000fea0003800000 */
.L_x_1698:
[----:B------:R-:W-:Y:S05]  /*17320*/  BRA `(.L_x_1700) ;  /* 0xffffffd400d47947 */ /* 0x000fea000383ffff */
.L_x_1616:
[----:B------:R-:W-:Y:S01]  /*17330*/  BSSY B1, `(.L_x_1701) ;  /* 0x0000006000017945 */ /* 0x000fe20003800000 */
[----:B------:R-:W-:-:S07]  /*17340*/  IMAD.MOV.U32 R15, RZ, RZ, -0x1 ;  /* 0xffffffffff0f7424 */ /* 0x000fce00078e00ff */
[----:B0-----:R-:W-:Y:S05]  /*17350*/  WARPSYNC.COLLECTIVE R15, `(.L_x_1702) ;  /* 0x000000000f0c7348 */ /* 0x001fea0003c00000 */
[----:B------:R-:W-:Y:S02]  /*17360*/  ELECT P6, UR62, PT ;  /* 0x00000000003e782f */ /* 0x000fe400038c0000 */
[----:B------:R-:W-:Y:S01]  /*17370*/  MOV R14, UR62 ;  /* 0x0000003e000e7c02 */ /* 0x000fe20008000f00 */
[----:B0-----:R-:W-:Y:S10]  /*17380*/  ENDCOLLECTIVE ;  /* 0x000000000000791b */ /* 0x001ff40003800000 */
.L_x_1702:
[----:B------:R-:W-:Y:S05]  /*17390*/  BSYNC B1 ;  /* 0x0000000000017941 */ /* 0x000fea0003800000 */
.L_x_1701:
[----:B------:R-:W-:Y:S05]  /*173a0*/  BRA `(.L_x_1703) ;  /* 0xffffffd400cc7947 */ /* 0x000fea000383ffff */
.L_x_1618:
[----:B0-----:R0:W1:Y:S02]  /*173b0*/  SYNCS.PHASECHK.TRANS64.TRYWAIT P1, [R3+URZ+0x28440], R2 ;  /* 0x02844002030075a7 */ /* 0x001064000802017f */
[----:B-1----:R-:W-:Y:S05]  /*173c0*/  @!P1 NANOSLEEP.SYNCS 0x989680 ;  /* 0x009896800000995d */ /* 0x002fea0003900000 */
[----:B------:R-:W1:Y:S02]  /*173d0*/  @!P1 SYNCS.PHASECHK.TRANS64 P1, [R3+URZ+0x28440], R2 ;  /* 0x02844002030095a7 */ /* 0x000e64000802007f */
[----:B-1----:R-:W-:Y:S05]  /*173e0*/  @!P1 BRA `(.L_x_1618) ;  /* 0xfffffffc00f09947 */ /* 0x002fea000383ffff */
[----:B------:R-:W-:Y:S05]  /*173f0*/  BRA `(.L_x_1704) ;  /* 0xffffffd400ec7947 */ /* 0x000fea000383ffff */
.L_x_1620:
[----:B-1----:R1:W2:Y:S02]  /*17400*/  SYNCS.PHASECHK.TRANS64.TRYWAIT P1, [R23+URZ+0x28440], R0 ;  /* 0x02844000170075a7 */ /* 0x0022a4000802017f */
[----:B--2---:R-:W-:Y:S05]  /*17410*/  @!P1 NANOSLEEP.SYNCS 0x989680 ;  /* 0x009896800000995d */ /* 0x004fea0003900000 */
[----:B------:R-:W2:Y:S02]  /*17420*/  @!P1 SYNCS.PHASECHK.TRANS64 P1, [R23+URZ+0x28440], R0 ;  /* 0x02844000170095a7 */ /* 0x000ea4000802007f */
[----:B--2---:R-:W-:Y:S05]  /*17430*/  @!P1 BRA `(.L_x_1620) ;  /* 0xfffffffc00f09947 */ /* 0x004fea000383ffff */
[----:B------:R-:W-:Y:S05]  /*17440*/  BRA `(.L_x_1705) ;  /* 0xffffffd400f87947 */ /* 0x000fea000383ffff */
.L_x_1622:
[----:B--2---:R2:W3:Y:S02]  /*17450*/  SYNCS.PHASECHK.TRANS64.TRYWAIT P1, [R3+URZ+0x28460], R2 ;  /* 0x02846002030075a7 */ /* 0x0044e4000802017f */
[----:B---3--:R-:W-:Y:S05]  /*17460*/  @!P1 NANOSLEEP.SYNCS 0x989680 ;  /* 0x009896800000995d */ /* 0x008fea0003900000 */
[----:B------:R-:W3:Y:S02]  /*17470*/  @!P1 SYNCS.PHASECHK.TRANS64 P1, [R3+URZ+0x28460], R2 ;  /* 0x02846002030095a7 */ /* 0x000ee4000802007f */
[----:B---3--:R-:W-:Y:S05]  /*17480*/  @!P1 BRA `(.L_x_1622) ;  /* 0xfffffffc00f09947 */ /* 0x008fea000383ffff */
[----:B------:R-:W-:Y:S05]  /*17490*/  BRA `(.L_x_1706) ;  /* 0xffffffd400f47947 */ /* 0x000fea000383ffff */
.L_x_1624:
[----:B---3--:R3:W4:Y:S02]  /*174a0*/  SYNCS.PHASECHK.TRANS64.TRYWAIT P1, [R23+URZ+0x28460], R0 ;  /* 0x02846000170075a7 */ /* 0x008724000802017f */
[----:B----4-:R-:W-:Y:S05]  /*174b0*/  @!P1 NANOSLEEP.SYNCS 0x989680 ;  /* 0x009896800000995d */ /* 0x010fea0003900000 */
[----:B------:R-:W4:Y:S02]  /*174c0*/  @!P1 SYNCS.PHASECHK.TRANS64 P1, [R23+URZ+0x28460], R0 ;  /* 0x02846000170095a7 */ /* 0x000f24000802007f */
[----:B----4-:R-:W-:Y:S05]  /*174d0*/  @!P1 BRA `(.L_x_1624) ;  /* 0xfffffffc00f09947 */ /* 0x010fea000383ffff */
[----:B------:R-:W-:Y:S05]  /*174e0*/  BRA `(.L_x_1707) ;  /* 0xffffffd400f07947 */ /* 0x000fea000383ffff */
.L_x_1626:
[----:B----4-:R4:W0:Y:S02]  /*174f0*/  SYNCS.PHASECHK.TRANS64.TRYWAIT P1, [R3+URZ+0x28480], R2 ;  /* 0x02848002030075a7 */ /* 0x010824000802017f */
[----:B0-----:R-:W-:Y:S05]  /*17500*/  @!P1 NANOSLEEP.SYNCS 0x989680 ;  /* 0x009896800000995d */ /* 0x001fea0003900000 */
[----:B------:R-:W0:Y:S02]  /*17510*/  @!P1 SYNCS.PHASECHK.TRANS64 P1, [R3+URZ+0x28480], R2 ;  /* 0x02848002030095a7 */ /* 0x000e24000802007f */
[----:B0-----:R-:W-:Y:S05]  /*17520*/  @!P1 BRA `(.L_x_1626) ;  /* 0xfffffffc00f09947 */ /* 0x001fea000383ffff */
[----:B------:R-:W-:Y:S05]  /*17530*/  BRA `(.L_x_1708) ;  /* 0xffffffd400ec7947 */ /* 0x000fea000383ffff */
.L_x_1709:
        /* <DEDUP_REMOVED lines=12> */
.L_x_15829:


//--------------------- .text._ZN7cutlass13device_kernelIN5flash11enable_sm90INS1_16FlashAttnFwdSm90INS1_25CollectiveMainloopFwdSm90ILi2EN4cute5tupleIJNS5_1CILi1EEES8_S8_EEENS6_IJNS7_ILi128EEENS7_ILi64EEENS7_ILi256EEEEEELi256ENS_12float_e4m3_tEfNS_4arch4Sm90ELb0ELb1ELb0ELb1ELb1ELb1ELb0ELb1ELb0ELb1ELb0ELb0EEENS1_21CollectiveEpilogueFwdINS6_IJSA_SC_SB_EEES9_NS_10bfloat16_tESG_Li256ELb1ELb1ELb0ELb1EEENS1_36VarlenDynamicPersistentTileSchedulerILi128ELi64ELi256ELi128ELb0ELb1ELb1ELb1ELb0ELb1EEEEEEEEEvNT_6ParamsE --------------------------
	.section	.text._ZN7cutlass13device_kernelIN5flash11enable_sm90INS1_16FlashAttnFwdSm90INS1_25CollectiveMainloopFwdSm90ILi2EN4cute5tupleIJNS5_1CILi1EEES8_S8_EEENS6_IJNS7_ILi128EEENS7_ILi64EEENS7_ILi256EEEEEELi256ENS_12float_e4m3_tEfNS_4arch4Sm90ELb0ELb1ELb0ELb1ELb1ELb1ELb0ELb1ELb0ELb1ELb0ELb0EEENS1_21CollectiveEpilogueFwdINS6_IJSA_SC_SB_EEES9_NS_10bfloat16_tESG_Li256ELb1ELb1ELb0ELb1EEENS1_36VarlenDynamicPersistentTileSchedulerILi128ELi64ELi256ELi128ELb0ELb1ELb1ELb1ELb0ELb1EEEEEEEEEvNT_6ParamsE,"ax",@progbits
	.align	128
.text._ZN7cutlass13device_kernelIN5flash11enable_sm90INS1_16FlashAttnFwdSm90INS1_25CollectiveMainloopFwdSm90ILi2EN4cute5tupleIJNS5_1CILi1EEES8_S8_EEENS6_IJNS7_ILi128EEENS7_ILi64EEENS7_ILi256EEEEEELi256ENS_12float_e4m3_tEfNS_4arch4Sm90ELb0ELb1ELb0ELb1ELb1ELb1ELb0ELb1ELb0ELb1ELb0ELb0EEENS1_21CollectiveEpilogueFwdINS6_IJSA_SC_SB_EEES9_NS_10bfloat16_tESG_Li256ELb1ELb1ELb0ELb1EEENS1_36VarlenDynamicPersistentTileSchedulerILi128ELi64ELi256ELi128ELb0ELb1ELb1ELb1ELb0ELb1EEEEEEEEEvNT_6ParamsE:
        .type           _ZN7cutlass13device_kernelIN5flash11enable_sm90INS1_16FlashAttnFwdSm90INS1_25CollectiveMainloopFwdSm90ILi2EN4cute5tupleIJNS5_1CILi1EEES8_S8_EEENS6_IJNS7_ILi128EEENS7_ILi64EEENS7_ILi256EEEEEELi256ENS_12float_e4m3_tEfNS_4arch4Sm90ELb0ELb1ELb0ELb1ELb1ELb1ELb0ELb1ELb0ELb1ELb0ELb0EEENS1_21CollectiveEpilogueFwdINS6_IJSA_SC_SB_EEES9_NS_10bfloat16_tESG_Li256ELb1ELb1ELb0ELb1EEENS1_36VarlenDynamicPersistentTileSchedulerILi128ELi64ELi256ELi128ELb0ELb1ELb1ELb1ELb0ELb1EEEEEEEEEvNT_6ParamsE,@function
        .size           _ZN7cutlass13device_kernelIN5flash11enable_sm90INS1_16FlashAttnFwdSm90INS1_25CollectiveMainloopFwdSm90ILi2EN4cute5tupleIJNS5_1CILi1EEES8_S8_EEENS6_IJNS7_ILi128EEENS7_ILi64EEENS7_ILi256EEEEEELi256ENS_12float_e4m3_tEfNS_4arch4Sm90ELb0ELb1ELb0ELb1ELb1ELb1ELb0ELb1ELb0ELb1ELb0ELb0EEENS1_21CollectiveEpilogueFwdINS6_IJSA_SC_SB_EEES9_NS_10bfloat16_tESG_Li256ELb1ELb1ELb0ELb1EEENS1_36VarlenDynamicPersistentTileSchedulerILi128ELi64ELi256ELi128ELb0ELb1ELb1ELb1ELb0ELb1EEEEEEEEEvNT_6ParamsE,(.L_x_15830 - _ZN7cutlass13device_kernelIN5flash11enable_sm90INS1_16FlashAttnFwdSm90INS1_25CollectiveMainloopFwdSm90ILi2EN4cute5tupleIJNS5_1CILi1EEES8_S8_EEENS6_IJNS7_ILi128EEENS7_ILi64EEENS7_ILi256EEEEEELi256ENS_12float_e4m3_tEfNS_4arch4Sm90ELb0ELb1ELb0ELb1ELb1ELb1ELb0ELb1ELb0ELb1ELb0ELb0EEENS1_21CollectiveEpilogueFwdINS6_IJSA_SC_SB_EEES9_NS_10bfloat16_tESG_Li256ELb1ELb1ELb0ELb1EEENS1_36VarlenDynamicPersistentTileSchedulerILi128ELi64ELi256ELi128ELb0ELb1ELb1ELb1ELb0ELb1EEEEEEEEEvNT_6ParamsE)
        .other          _ZN7cutlass13device_kernelIN5flash11enable_sm90INS1_16FlashAttnFwdSm90INS1_25CollectiveMainloopFwdSm90ILi2EN4cute5tupleIJNS5_1CILi1EEES8_S8_EEENS6_IJNS7_ILi128EEENS7_ILi64EEENS7_ILi256EEEEEELi256ENS_12float_e4m3_tEfNS_4arch4Sm90ELb0ELb1ELb0ELb1ELb1ELb1ELb0ELb1ELb0ELb1ELb0ELb0EEENS1_21CollectiveEpilogueFwdINS6_IJSA_SC_SB_EEES9_NS_10bfloat16_tESG_Li256ELb1ELb1ELb0ELb1EEENS1_36VarlenDynamicPersistentTileSchedulerILi128ELi64ELi256ELi128ELb0ELb1ELb1ELb1ELb0ELb1EEEEEEEEEvNT_6ParamsE,@"STO_CUDA_ENTRY STV_DEFAULT"
_ZN7cutlass13device_kernelIN5flash11enable_sm90INS1_16FlashAttnFwdSm90INS1_25CollectiveMainloopFwdSm90ILi2EN4cute5tupleIJNS5_1CILi1EEES8_S8_EEENS6_IJNS7_ILi128EEENS7_ILi64EEENS7_ILi256EEEEEELi256ENS_12float_e4m3_tEfNS_4arch4Sm90ELb0ELb1ELb0ELb1ELb1ELb1ELb0ELb1ELb0ELb1ELb0ELb0EEENS1_21CollectiveEpilogueFwdINS6_IJSA_SC_SB_EEES9_NS_10bfloat16_tESG_Li256ELb1ELb1ELb0ELb1EEENS1_36VarlenDynamicPersistentTileSchedulerILi128ELi64ELi256ELi128ELb0ELb1ELb1ELb1ELb0ELb1EEEEEEEEEvNT_6ParamsE:
        /* <DEDUP_REMOVED lines=18> */
.L_x_1711:
[----:B------:R-:W-:Y:S05]  /*0120*/  BSYNC B0 ;  /* 0x0000000000007941 */ /* 0x000fea0003800000 */
.L_x_1710:
        /* <DEDUP_REMOVED lines=41> */
.L_x_1712:
        /* <DEDUP_REMOVED lines=22> */
.L_x_1713:
        /* <DEDUP_REMOVED lines=18> */
.L_x_1714:
        /* <DEDUP_REMOVED lines=22> */
.L_x_1715:
        /* <DEDUP_REMOVED lines=23> */
.L_x_1716:
        /* <DEDUP_REMOVED lines=10> */
.L_x_1719:
        /* <DEDUP_REMOVED lines=20> */
[----:B------:R-:W-:Y:S01]  /*0af0*/  R2UR UR4, R184 ;  /* 0x00000000b80472ca */ /* 0x000fe200000e0000 */
[----:B------:R-:W-:Y:S01]  /*0b00*/  IMAD.MOV.U32 R217, RZ, RZ, RZ ;  /* 0x000000ffffd97224 */ /* 0x000fe200078e00ff */
[----:B------:R-:W1:Y:S01]  /*0b10*/  S2R R0, SR_TID.X ;  /* 0x0000000000007919 */ /* 0x000e620000002100 */
[----:B------:R-:W-:Y:S02]  /*0b20*/  IMAD.MOV.U32 R186, RZ, RZ, RZ ;  /* 0x000000ffffba7224 */ /* 0x000fe400078e00ff */
[----:B------:R-:W-:Y:S02]  /*0b30*/  IMAD.MOV.U32 R195, RZ, RZ, RZ ;  /* 0x000000ffffc37224 */ /* 0x000fe400078e00ff */
[----:B------:R-:W-:Y:S02]  /*0b40*/  IMAD.MOV.U32 R188, RZ, RZ, RZ ;  /* 0x000000ffffbc7224 */ /* 0x000fe400078e00ff */
[----:B------:R-:W-:-:S04]  /*0b50*/  IMAD.MOV.U32 R185, RZ, RZ, RZ ;  /* 0x000000ffffb97224 */ /* 0x000fc800078e00ff */
[----:B------:R-:W-:Y:S01]  /*0b60*/  UIADD3 UR4, UR4, 0x18000, URZ ;  /* 0x0001800004047890 */ /* 0x000fe2000fffe03f */
[----:B-1----:R-:W-:-:S05]  /*0b70*/  VIADD R12, R0, 0xffffff80 ;  /* 0xffffff80000c7836 */ /* 0x002fca0000000000 */
[----:B------:R-:W-:-:S04]  /*0b80*/  SHF.R.S32.HI R0, RZ, 0x1f, R12 ;  /* 0x0000001fff007819 */ /* 0x000fc8000001140c */
[CC--:B------:R-:W-:Y:S02]  /*0b90*/  LEA.HI R4, R0.reuse, R12.reuse, RZ, 0x5 ;  /* 0x0000000c00047211 */ /* 0x0c0fe400078f28ff */
[CC--:B0-----:R-:W-:Y:S02]  /*0ba0*/  LEA.HI R3, R0.reuse, R12.reuse, RZ, 0x4 ;  /* 0x0000000c00037211 */ /* 0x0c1fe400078f20ff */
[-C--:B------:R-:W-:Y:S01]  /*0bb0*/  LEA.HI R11, R0, R12.reuse, RZ, 0x2 ;  /* 0x0000000c000b7211 */ /* 0x080fe200078f10ff */
[----:B------:R-:W-:Y:S01]  /*0bc0*/  IMAD.SHL.U32 R5, R4, 0x20, RZ ;  /* 0x0000002004057824 */ /* 0x000fe200078e00ff */
[----:B------:R-:W-:Y:S02]  /*0bd0*/  LOP3.LUT R4, R3, 0x3fffff0, RZ, 0xc0, !PT ;  /* 0x03fffff003047812 */ /* 0x000fe400078ec0ff */
[----:B------:R-:W-:Y:S02]  /*0be0*/  LOP3.LUT R11, R11, 0xfffffffc, RZ, 0xc0, !PT ;  /* 0xfffffffc0b0b7812 */ /* 0x000fe400078ec0ff */
[----:B------:R-:W-:Y:S01]  /*0bf0*/  LOP3.LUT R5, R5, 0xfffffc00, RZ, 0xc0, !PT ;  /* 0xfffffc0005057812 */ /* 0x000fe200078ec0ff */
[----:B------:R-:W-:Y:S01]  /*0c00*/  IMAD.IADD R4, R12, 0x1, -R4 ;  /* 0x000000010c047824 */ /* 0x000fe200078e0a04 */
[----:B------:R-:W-:Y:S01]  /*0c10*/  LEA.HI R189, R0, R12, RZ, 0x3 ;  /* 0x0000000c00bd7211 */ /* 0x000fe200078f18ff */
[----:B------:R-:W-:-:S03]  /*0c20*/  IMAD.IADD R11, R12, 0x1, -R11 ;  /* 0x000000010c0b7824 */ /* 0x000fc600078e0a0b */
[----:B------:R-:W-:Y:S02]  /*0c30*/  LOP3.LUT R214, R189, 0xfffffff8, RZ, 0xc0, !PT ;  /* 0xfffffff8bdd67812 */ /* 0x000fe400078ec0ff */
[----:B------:R-:W-:-:S03]  /*0c40*/  SHF.R.S32.HI R189, RZ, 0x3, R189 ;  /* 0x00000003ffbd7819 */ /* 0x000fc600000114bd */
[----:B------:R-:W-:Y:S02]  /*0c50*/  IMAD.IADD R214, R12, 0x1, -R214 ;  /* 0x000000010cd67824 */ /* 0x000fe400078e0ad6 */
[C---:B------:R-:W-:Y:S02]  /*0c60*/  VIADD R227, R189.reuse, 0x20 ;  /* 0x00000020bde37836 */ /* 0x040fe40000000000 */
[----:B------:R-:W-:Y:S01]  /*0c70*/  IMAD.SHL.U32 R206, R189, 0x80, RZ ;  /* 0x00000080bdce7824 */ /* 0x000fe200078e00ff */
[C---:B------:R-:W-:Y:S01]  /*0c80*/  SHF.L.U32 R18, R214.reuse, 0x3, RZ ;  /* 0x00000003d6127819 */ /* 0x040fe200000006ff */
[----:B------:R-:W-:Y:S02]  /*0c90*/  IMAD.SHL.U32 R204, R227, 0x80, RZ ;  /* 0x00000080e3cc7824 */ /* 0x000fe400078e00ff */
[----:B------:R-:W-:Y:S01]  /*0ca0*/  IMAD.SHL.U32 R16, R214, 0x10, RZ ;  /* 0x00000010d6107824 */ /* 0x000fe200078e00ff */
[----:B------:R-:W-:Y:S01]  /*0cb0*/  LOP3.LUT R206, R206, 0x380, RZ, 0xc0, !PT ;  /* 0x00000380cece7812 */ /* 0x000fe200078ec0ff */
[----:B------:R-:W-:Y:S01]  /*0cc0*/  VIADD R191, R18, 0x40 ;  /* 0x0000004012bf7836 */ /* 0x000fe20000000000 */
[----:B------:R-:W-:Y:S01]  /*0cd0*/  LOP3.LUT R204, R204, 0x380, RZ, 0xc0, !PT ;  /* 0x00000380cccc7812 */ /* 0x000fe200078ec0ff */
[----:B------:R-:W-:Y:S01]  /*0ce0*/  VIADD R187, R16, 0x80 ;  /* 0x0000008010bb7836 */ /* 0x000fe20000000000 */
[----:B------:R-:W-:Y:S01]  /*0cf0*/  SHF.R.S32.HI R19, RZ, 0x1f, R18 ;  /* 0x0000001fff137819 */ /* 0x000fe20000011412 */
[C---:B------:R-:W-:Y:S01]  /*0d00*/  VIADD R205, R18.reuse, 0x80 ;  /* 0x0000008012cd7836 */ /* 0x040fe20000000000 */
[----:B------:R-:W-:Y:S01]  /*0d10*/  SHF.R.S32.HI R17, RZ, 0x1f, R16 ;  /* 0x0000001fff117819 */ /* 0x000fe20000011410 */
[----:B------:R-:W-:Y:S01]  /*0d20*/  VIADD R207, R18, 0xc0 ;  /* 0x000000c012cf7836 */ /* 0x000fe20000000000 */
[----:B------:R-:W-:-:S02]  /*0d30*/  SHF.R.S32.HI R194, RZ, 0x1f, R187 ;  /* 0x0000001fffc27819 */ /* 0x000fc400000114bb */
[----:B------:R-:W-:Y:S02]  /*0d40*/  SHF.R.S32.HI R213, RZ, 0x1f, R191 ;  /* 0x0000001fffd57819 */ /* 0x000fe400000114bf */
[----:B------:R-:W-:Y:S02]  /*0d50*/  SHF.R.S32.HI R219, RZ, 0x1f, R205 ;  /* 0x0000001fffdb7819 */ /* 0x000fe400000114cd */
[----:B------:R-:W-:Y:S02]  /*0d60*/  SHF.R.S32.HI R218, RZ, 0x1f, R207 ;  /* 0x0000001fffda7819 */ /* 0x000fe400000114cf */
[----:B--2---:R-:W-:Y:S02]  /*0d70*/  R2UR UR5, R2 ;  /* 0x00000000020572ca */ /* 0x004fe400000e0000 */
[CC--:B------:R-:W-:Y:S02]  /*0d80*/  LEA.HI R2, R0.reuse, R12.reuse, RZ, 0x7 ;  /* 0x0000000c00027211 */ /* 0x0c0fe400078f38ff */
[----:B------:R-:W-:-:S02]  /*0d90*/  LEA.HI R0, R0, R12, RZ, 0x6 ;  /* 0x0000000c00007211 */ /* 0x000fc400078f30ff */
[----:B------:R-:W-:Y:S02]  /*0da0*/  LOP3.LUT R220, R2, 0xffffff80, RZ, 0xc0, !PT ;  /* 0xffffff8002dc7812 */ /* 0x000fe400078ec0ff */
[----:B------:R-:W-:Y:S02]  /*0db0*/  SHF.R.S32.HI R13, RZ, 0x7, R2 ;  /* 0x00000007ff0d7819 */ /* 0x000fe40000011402 */
[----:B------:R-:W-:Y:S01]  /*0dc0*/  SHF.L.U32 R0, R0, 0x4, RZ ;  /* 0x0000000400007819 */ /* 0x000fe200000006ff */
[----:B------:R-:W-:Y:S01]  /*0dd0*/  IMAD.IADD R220, R12, 0x1, -R220 ;  /* 0x000000010cdc7824 */ /* 0x000fe200078e0adc */
[----:B------:R-:W-:Y:S01]  /*0de0*/  LEA.HI R2, R2, R13, RZ, 0x1 ;  /* 0x0000000d02027211 */ /* 0x000fe200078f08ff */
[----:B------:R-:W-:Y:S01]  /*0df0*/  ULOP3.LUT UR61, UR5, 0x1, URZ, 0xfc, !UPT ;  /* 0x00000001053d7892 */ /* 0x000fe2000f8efc3f */
[----:B------:R-:W-:Y:S01]  /*0e00*/  LOP3.LUT R210, R0, 0xfffffc00, RZ, 0xc0, !PT ;  /* 0xfffffc0000d27812 */ /* 0x000fe200078ec0ff */
[----:B------:R-:W-:Y:S01]  /*0e10*/  IMAD.U32 R0, RZ, RZ, UR4 ;  /* 0x00000004ff007e24 */ /* 0x000fe2000f8e00ff */
[----:B------:R-:W-:-:S02]  /*0e20*/  SHF.R.S32.HI R7, RZ, 0x1f, R220 ;  /* 0x0000001fff077819 */ /* 0x000fc400000114dc */
[----:B------:R-:W-:Y:S02]  /*0e30*/  LOP3.LUT R2, R2, 0x3fffffe, RZ, 0xc0, !PT ;  /* 0x03fffffe02027812 */ /* 0x000fe400078ec0ff */
[CC--:B------:R-:W-:Y:S02]  /*0e40*/  LEA.HI R8, R7.reuse, R220.reuse, RZ, 0x2 ;  /* 0x000000dc07087211 */ /* 0x0c0fe400078f10ff */
[----:B------:R-:W-:Y:S01]  /*0e50*/  LEA.HI R7, R7, R220, RZ, 0x5 ;  /* 0x000000dc07077211 */ /* 0x000fe200078f28ff */
[----:B------:R-:W-:Y:S01]  /*0e60*/  IMAD.IADD R2, R13, 0x1, -R2 ;  /* 0x000000010d027824 */ /* 0x000fe200078e0a02 */
[--C-:B------:R-:W-:Y:S02]  /*0e70*/  SHF.R.S32.HI R9, RZ, 0x2, R8.reuse ;  /* 0x00000002ff097819 */ /* 0x100fe40000011408 */
[----:B------:R-:W-:Y:S02]  /*0e80*/  SHF.R.S32.HI R6, RZ, 0x1f, R8 ;  /* 0x0000001fff067819 */ /* 0x000fe40000011408 */
[----:B------:R-:W-:-:S02]  /*0e90*/  SHF.R.S32.HI R7, RZ, 0x5, R7 ;  /* 0x00000005ff077819 */ /* 0x000fc40000011407 */
[----:B------:R-:W-:Y:S02]  /*0ea0*/  LEA.HI R6, R6, R9, RZ, 0x3 ;  /* 0x0000000906067211 */ /* 0x000fe400078f18ff */
[----:B------:R-:W-:Y:S02]  /*0eb0*/  LOP3.LUT R193, R8, 0x7ffffffc, RZ, 0xc0, !PT ;  /* 0x7ffffffc08c17812 */ /* 0x000fe400078ec0ff */
[----:B------:R-:W-:Y:S01]  /*0ec0*/  LOP3.LUT R10, R6, 0xfffffff8, RZ, 0xc0, !PT ;  /* 0xfffffff8060a7812 */ /* 0x000fe200078ec0ff */
[----:B------:R-:W-:Y:S01]  /*0ed0*/  IMAD R6, R4, 0x40, R5 ;  /* 0x0000004004067824 */ /* 0x000fe200078e0205 */
[----:B------:R-:W-:Y:S01]  /*0ee0*/  SHF.R.S32.HI R4, RZ, 0x4, R3 ;  /* 0x00000004ff047819 */ /* 0x000fe20000011403 */
[----:B------:R-:W-:Y:S01]  /*0ef0*/  IMAD.IADD R193, R220, 0x1, -R193 ;  /* 0x00000001dcc17824 */ /* 0x000fe200078e0ac1 */
[----:B------:R-:W-:Y:S01]  /*0f00*/  LEA.HI R5, R11, R11, RZ, 0x1 ;  /* 0x0000000b0b057211 */ /* 0x000fe200078f08ff */
[----:B------:R-:W-:Y:S01]  /*0f10*/  IMAD.IADD R10, R9, 0x1, -R10 ;  /* 0x00000001090a7824 */ /* 0x000fe200078e0a0a */
[----:B------:R-:W-:-:S03]  /*0f20*/  LEA.HI R3, R3, R4, RZ, 0x1 ;  /* 0x0000000403037211 */ /* 0x000fc600078f08ff */
[----:B------:R-:W-:Y:S01]  /*0f30*/  IMAD R7, R7, 0x10, R10 ;  /* 0x0000001007077824 */ /* 0x000fe200078e020a */
[----:B------:R-:W-:Y:S02]  /*0f40*/  LOP3.LUT R3, R3, 0x1ffffffe, RZ, 0xc0, !PT ;  /* 0x1ffffffe03037812 */ /* 0x000fe400078ec0ff */
[----:B------:R-:W-:Y:S01]  /*0f50*/  SHF.R.U32.HI R10, RZ, 0x3, R206 ;  /* 0x00000003ff0a7819 */ /* 0x000fe200000116ce */
[----:B------:R-:W-:Y:S01]  /*0f60*/  IMAD R9, R2, 0x40, R7 ;  /* 0x0000004002097824 */ /* 0x000fe200078e0207 */
[----:B------:R-:W-:Y:S02]  /*0f70*/  IADD3 R3, R4, -R3, RZ ;  /* 0x8000000304037210 */ /* 0x000fe40007ffe0ff */
[----:B------:R-:W-:Y:S01]  /*0f80*/  LOP3.LUT R4, R5, 0x1ffffffe, RZ, 0xc0, !PT ;  /* 0x1ffffffe05047812 */ /* 0x000fe200078ec0ff */
[----:B------:R-:W-:Y:S02]  /*0f90*/  VIADD R5, R189, 0x60 ;  /* 0x00000060bd057836 */ /* 0x000fe40000000000 */
[----:B------:R-:W-:-:S02]  /*0fa0*/  IMAD R3, R3, 0x8, R6 ;  /* 0x0000000803037824 */ /* 0x000fc400078e0206 */
[----:B------:R-:W-:Y:S02]  /*0fb0*/  VIADD R6, R189, 0x40 ;  /* 0x00000040bd067836 */ /* 0x000fe40000000000 */
[----:B------:R-:W-:Y:S01]  /*0fc0*/  IMAD.SHL.U32 R228, R5, 0x80, RZ ;  /* 0x0000008005e47824 */ /* 0x000fe200078e00ff */
[----:B------:R0:W-:Y:S01]  /*0fd0*/  STL [R1+0x18], R3 ;  /* 0x0000180301007387 */ /* 0x0001e20000100800 */
[----:B------:R-:W-:Y:S01]  /*0fe0*/  IMAD.SHL.U32 R229, R6, 0x80, RZ ;  /* 0x0000008006e57824 */ /* 0x000fe200078e00ff */
[----:B------:R-:W-:Y:S01]  /*0ff0*/  SHF.R.S32.HI R2, RZ, 0x1f, R6 ;  /* 0x0000001fff027819 */ /* 0x000fe20000011406 */
[----:B------:R-:W-:Y:S01]  /*1000*/  IMAD.IADD R4, R11, 0x1, -R4 ;  /* 0x000000010b047824 */ /* 0x000fe200078e0a04 */
[----:B------:R-:W-:Y:S01]  /*1010*/  STL [R1+0x14], R9 ;  /* 0x0000140901007387 */ /* 0x000fe20000100800 */
[----:B------:R-:W-:Y:S02]  /*1020*/  LOP3.LUT R228, R228, 0x380, RZ, 0xc0, !PT ;  /* 0x00000380e4e47812 */ /* 0x000fe400078ec0ff */
[----:B------:R-:W-:Y:S01]  /*1030*/  LEA.HI R2, R2, R6, RZ, 0x3 ;  /* 0x0000000602027211 */ /* 0x000fe200078f18ff */
[----:B------:R1:W-:Y:S01]  /*1040*/  STL [R1+0x4], R0 ;  /* 0x0000040001007387 */ /* 0x0003e20000100800 */
[----:B------:R-:W-:Y:S01]  /*1050*/  LOP3.LUT R229, R229, 0x380, RZ, 0xc0, !PT ;  /* 0x00000380e5e57812 */ /* 0x000fe200078ec0ff */
[----:B------:R-:W-:Y:S01]  /*1060*/  IMAD R203, R4, 0x8, R9 ;  /* 0x0000000804cb7824 */ /* 0x000fe200078e0209 */
[----:B0-----:R-:W-:-:S02]  /*1070*/  SHF.R.S32.HI R3, RZ, 0x1f, R5 ;  /* 0x0000001fff037819 */ /* 0x001fc40000011405 */
[----:B------:R-:W-:Y:S02]  /*1080*/  SHF.R.U32.HI R11, RZ, 0x3, R204 ;  /* 0x00000003ff0b7819 */ /* 0x000fe400000116cc */
[----:B------:R-:W-:Y:S01]  /*1090*/  LEA.HI R6, R3, R5, RZ, 0x3 ;  /* 0x0000000503067211 */ /* 0x000fe200078f18ff */
[----:B------:R-:W-:Y:S01]  /*10a0*/  IMAD.SHL.U32 R5, R2, 0x80, RZ ;  /* 0x0000008002057824 */ /* 0x000fe200078e00ff */
[----:B------:R-:W-:Y:S02]  /*10b0*/  LOP3.LUT R3, R206, 0x70, R16, 0xf8, !PT ;  /* 0x00000070ce037812 */ /* 0x000fe400078ef810 */
[----:B-1----:R-:W-:Y:S01]  /*10c0*/  SHF.R.S32.HI R0, RZ, 0x1f, R189 ;  /* 0x0000001fff007819 */ /* 0x002fe200000114bd */
[----:B------:R-:W-:Y:S01]  /*10d0*/  IMAD.SHL.U32 R7, R6, 0x80, RZ ;  /* 0x0000008006077824 */ /* 0x000fe200078e00ff */
[----:B------:R-:W-:Y:S02]  /*10e0*/  LOP3.LUT R5, R5, 0xfffffc00, RZ, 0xc0, !PT ;  /* 0xfffffc0005057812 */ /* 0x000fe400078ec0ff */
[----:B------:R-:W-:-:S02]  /*10f0*/  SHF.R.S32.HI R0, RZ, 0x1f, R227 ;  /* 0x0000001fff007819 */ /* 0x000fc400000114e3 */
[----:B------:R-:W-:Y:S01]  /*1100*/  LOP3.LUT R7, R7, 0xfffffc00, RZ, 0xc0, !PT ;  /* 0xfffffc0007077812 */ /* 0x000fe200078ec0ff */
[----:B------:R0:W-:Y:S01]  /*1110*/  STL [R1+0x10], R5 ;  /* 0x0000100501007387 */ /* 0x0001e20000100800 */
[----:B------:R-:W-:Y:S02]  /*1120*/  LEA.HI R0, R0, R227, RZ, 0x3 ;  /* 0x000000e300007211 */ /* 0x000fe400078f18ff */
[----:B------:R-:W-:Y:S01]  /*1130*/  LOP3.LUT R212, R210, R3, R10, 0xf6, !PT ;  /* 0x00000003d2d47212 */ /* 0x000fe200078ef60a */
[----:B------:R0:W-:Y:S01]  /*1140*/  STL [R1+0xc], R7 ;  /* 0x00000c0701007387 */ /* 0x0001e20000100800 */
[--C-:B------:R-:W-:Y:S01]  /*1150*/  LOP3.LUT R2, R204, 0x70, R16.reuse, 0xf8, !PT ;  /* 0x00000070cc027812 */ /* 0x100fe200078ef810 */
[----:B------:R-:W-:Y:S01]  /*1160*/  IMAD.SHL.U32 R0, R0, 0x80, RZ ;  /* 0x0000008000007824 */ /* 0x000fe200078e00ff */
[----:B------:R-:W-:Y:S01]  /*1170*/  LOP3.LUT R6, R228, 0x70, R16, 0xf8, !PT ;  /* 0x00000070e4067812 */ /* 0x000fe200078ef810 */
[----:B------:R-:W-:Y:S01]  /*1180*/  IMAD.IADD R211, R184, 0x1, R212 ;  /* 0x00000001b8d37824 */ /* 0x000fe200078e02d4 */
[----:B------:R-:W-:-:S02]  /*1190*/  SHF.R.U32.HI R8, RZ, 0x3, R228 ;  /* 0x00000003ff087819 */ /* 0x000fc400000116e4 */
[----:B------:R-:W-:Y:S02]  /*11a0*/  LOP3.LUT R209, R0, 0xfffffc00, RZ, 0xc0, !PT ;  /* 0xfffffc0000d17812 */ /* 0x000fe400078ec0ff */
[----:B------:R-:W-:Y:S02]  /*11b0*/  LOP3.LUT R3, R229, 0x70, R16, 0xf8, !PT ;  /* 0x00000070e5037812 */ /* 0x000fe400078ef810 */
[----:B------:R-:W-:Y:S02]  /*11c0*/  SHF.R.U32.HI R10, RZ, 0x3, R229 ;  /* 0x00000003ff0a7819 */ /* 0x000fe400000116e5 */
[----:B------:R-:W-:Y:S02]  /*11d0*/  LOP3.LUT R223, R209, R2, R11, 0xf6, !PT ;  /* 0x00000002d1df7212 */ /* 0x000fe400078ef60b */
[----:B------:R-:W-:Y:S02]  /*11e0*/  LOP3.LUT R221, R7, R6, R8, 0xf6, !PT ;  /* 0x0000000607dd7212 */ /* 0x000fe400078ef608 */
[----:B------:R-:W-:Y:S01]  /*11f0*/  LOP3.LUT R3, R5, R3, R10, 0xf6, !PT ;  /* 0x0000000305037212 */ /* 0x000fe200078ef60a */
[----:B------:R-:W-:-:S02]  /*1200*/  IMAD.IADD R223, R184, 0x1, R223 ;  /* 0x00000001b8df7824 */ /* 0x000fc400078e02df */
[C---:B------:R-:W-:Y:S01]  /*1210*/  IMAD.IADD R221, R184.reuse, 0x1, R221 ;  /* 0x00000001b8dd7824 */ /* 0x040fe200078e02dd */
[----:B0-----:R-:W-:-:S07]  /*1220*/  IADD3 R222, R184, R3, RZ ;  /* 0x00000003b8de7210 */ /* 0x001fce0007ffe0ff */
.L_x_1960:
[----:B------:R-:W-:Y:S05]  /*1230*/  YIELD ;  /* 0x0000000000007946 */ /* 0x000fea0003800000 */
[----:B------:R-:W-:Y:S01]  /*1240*/  ULDC.64 UR4, c[0x0][0xa28] ;  /* 0x00028a0000047ab9 */ /* 0x000fe20000000a00 */
[----:B0---4-:R-:W0:Y:S01]  /*1250*/  LDC.64 R4, c[0x0][0xa08] ;  /* 0x00028200ff047b82 */ /* 0x011e220000000a00 */
[----:B------:R-:W-:Y:S01]  /*1260*/  ISETP.NE.U32.AND P1, PT, RZ, UR4, PT ;  /* 0x00000004ff007c0c */ /* 0x000fe2000bf25070 */
[----:B------:R-:W-:Y:S02]  /*1270*/  IMAD.MOV.U32 R11, RZ, RZ, RZ ;  /* 0x000000ffff0b7224 */ /* 0x000fe400078e00ff */
[----:B------:R-:W-:Y:S01]  /*1280*/  IMAD.MOV.U32 R25, RZ, RZ, RZ ;  /* 0x000000ffff197224 */ /* 0x000fe200078e00ff */
[----:B------:R-:W-:Y:S01]  /*1290*/  ISETP.NE.AND.EX P1, PT, RZ, UR5, PT, P1 ;  /* 0x00000005ff007c0c */ /* 0x000fe2000bf25310 */
[----:B------:R-:W-:-:S02]  /*12a0*/  ULDC.64 UR4, c[0x0][0xa18] ;  /* 0x0002860000047ab9 */ /* 0x000fc40000000a00 */
[----:B------:R-:W-:-:S04]  /*12b0*/  ISETP.NE.U32.AND P2, PT, RZ, UR4, PT ;  /* 0x00000004ff007c0c */ /* 0x000fc8000bf45070 */
[----:B------:R-:W-:Y:S01]  /*12c0*/  ISETP.NE.AND.EX P2, PT, RZ, UR5, PT, P2 ;  /* 0x00000005ff007c0c */ /* 0x000fe2000bf45320 */
[----:B------:R-:W-:Y:S02]  /*12d0*/  ULDC.64 UR4, c[0x0][0xa08] ;  /* 0x0002820000047ab9 */ /* 0x000fe40000000a00 */
[----:B------:R-:W-:-:S03]  /*12e0*/  ISETP.NE.U32.AND P0, PT, RZ, UR4, PT ;  /* 0x00000004ff007c0c */ /* 0x000fc6000bf05070 */
[----:B-1----:R-:W1:Y:S01]  /*12f0*/  @P1 LDC.64 R2, c[0x0][0xa28] ;  /* 0x00028a00ff021b82 */ /* 0x002e620000000a00 */
[----:B------:R-:W-:Y:S01]  /*1300*/  ISETP.NE.AND.EX P0, PT, RZ, UR5, PT, P0 ;  /* 0x00000005ff007c0c */ /* 0x000fe2000bf05300 */
[----:B0-----:R-:W-:-:S06]  /*1310*/  IMAD.WIDE R8, R23, 0x4, R4 ;  /* 0x0000000417087825 */ /* 0x001fcc00078e0204 */
[----:B------:R-:W0:Y:S01]  /*1320*/  @P2 LDC.64 R6, c[0x0][0xa18] ;  /* 0x00028600ff062b82 */ /* 0x000e220000000a00 */
[----:B------:R-:W-:Y:S02]  /*1330*/  ULDC UR4, c[0x0][0x288] ;  /* 0x0000a20000047ab9 */ /* 0x000fe40000000800 */
[----:B------:R-:W-:Y:S01]  /*1340*/  IMAD.U32 R190, RZ, RZ, UR4 ;  /* 0x00000004ffbe7e24 */ /* 0x000fe2000f8e00ff */
[----:B------:R-:W-:Y:S02]  /*1350*/  ULDC.64 UR4, c[0x0][0x418] ;  /* 0x0001060000047ab9 */ /* 0x000fe40000000a00 */
[----:B--2---:R2:W5:Y:S01]  /*1360*/  @P0 LDG.E R25, desc[UR36][R8.64] ;  /* 0x0000002408190981 */ /* 0x004562000c1e1900 */
[----:B-1----:R-:W-:-:S05]  /*1370*/  @P1 IMAD.WIDE R2, R23, 0x4, R2 ;  /* 0x0000000417021825 */ /* 0x002fca00078e0202 */
[----:B------:R2:W5:Y:S01]  /*1380*/  @P1 LDG.E R11, desc[UR36][R2.64] ;  /* 0x00000024020b1981 */ /* 0x000562000c1e1900 */
[----:B0-----:R-:W-:-:S05]  /*1390*/  @P2 IMAD.WIDE R4, R23, 0x4, R6 ;  /* 0x0000000417042825 */ /* 0x001fca00078e0206 */
[----:B------:R2:W5:Y:S01]  /*13a0*/  @P2 LDG.E R190, desc[UR36][R4.64] ;  /* 0x0000002404be2981 */ /* 0x000562000c1e1900 */
[----:B------:R-:W-:-:S03]  /*13b0*/  UISETP.NE.U32.AND UP0, UPT, UR4, URZ, UPT ;  /* 0x0000003f0400728c */ /* 0x000fc6000bf05070 */
        /* <DEDUP_REMOVED lines=8> */
[----:B--23--:R-:W-:Y:S06]  /*1440*/  @P2 BRA `(.L_x_1721) ;  /* 0x0000000000242947 */ /* 0x00cfec0003800000 */
        /* <DEDUP_REMOVED lines=8> */
[----:B--2---:R-:W-:-:S07]  /*14d0*/  IMAD.IADD R190, R5, 0x1, -R190 ;  /* 0x0000000105be7824 */ /* 0x004fce00078e0abe */
.L_x_1721:
[----:B------:R-:W-:Y:S01]  /*14e0*/  ULDC.64 UR4, c[0x0][0xa20] ;  /* 0x0002880000047ab9 */ /* 0x000fe20000000a00 */
[----:B------:R-:W-:Y:S01]  /*14f0*/  IMAD.MOV.U32 R215, RZ, RZ, R22 ;  /* 0x000000ffffd77224 */ /* 0x000fe200078e0016 */
[----:B------:R-:W-:Y:S01]  /*1500*/  ISETP.NE.U32.AND P1, PT, RZ, UR4, PT ;  /* 0x00000004ff007c0c */ /* 0x000fe2000bf25070 */
[----:B------:R-:W-:-:S03]  /*1510*/  IMAD.MOV.U32 R216, RZ, RZ, R23 ;  /* 0x000000ffffd87224 */ /* 0x000fc600078e0017 */
[----:B------:R-:W-:-:S13]  /*1520*/  ISETP.NE.AND.EX P1, PT, RZ, UR5, PT, P1 ;  /* 0x00000005ff007c0c */ /* 0x000fda000bf25310 */
[----:B------:R-:W-:Y:S05]  /*1530*/  @!P1 BRA `(.L_x_1722) ;  /* 0x0000000000109947 */ /* 0x000fea0003800000 */
[----:B------:R-:W0:Y:S02]  /*1540*/  LDC.64 R2, c[0x0][0xa20] ;  /* 0x00028800ff027b82 */ /* 0x000e240000000a00 */
[----:B0-----:R-:W-:-:S05]  /*1550*/  IMAD.WIDE R2, R23, 0x4, R2 ;  /* 0x0000000417027825 */ /* 0x001fca00078e0202 */
[----:B------:R0:W5:Y:S01]  /*1560*/  LDG.E R24, desc[UR36][R2.64] ;  /* 0x0000002402187981 */ /* 0x000162000c1e1900 */
[----:B------:R-:W-:Y:S05]  /*1570*/  BRA `(.L_x_1723) ;  /* 0x0000000000107947 */ /* 0x000fea0003800000 */
.L_x_1722:
[----:B------:R-:W-:Y:S05]  /*1580*/  @!P0 BRA `(.L_x_1723) ;  /* 0x00000000000c8947 */ /* 0x000fea0003800000 */
[----:B------:R-:W2:Y:S04]  /*1590*/  LDG.E R3, desc[UR36][R8.64] ;  /* 0x0000002408037981 */ /* 0x000ea8000c1e1900 */
[----:B------:R-:W2:Y:S02]  /*15a0*/  LDG.E R24, desc[UR36][R8.64+0x4] ;  /* 0x0000042408187981 */ /* 0x000ea4000c1e1900 */
[----:B--2---:R-:W-:-:S07]  /*15b0*/  IADD3 R24, -R3, R24, RZ ;  /* 0x0000001803187210 */ /* 0x004fce0007ffe1ff */
.L_x_1723:
[----:B------:R-:W-:Y:S01]  /*15c0*/  ULDC.64 UR4, c[0x0][0xa10] ;  /* 0x0002840000047ab9 */ /* 0x000fe20000000a00 */
[----:B------:R-:W1:Y:S01]  /*15d0*/  LDC R6, c[0x0][0x448] ;  /* 0x00011200ff067b82 */ /* 0x000e620000000800 */
[----:B------:R-:W-:-:S04]  /*15e0*/  ISETP.NE.U32.AND P0, PT, RZ, UR4, PT ;  /* 0x00000004ff007c0c */ /* 0x000fc8000bf05070 */
[----:B------:R-:W-:Y:S01]  /*15f0*/  ISETP.NE.AND.EX P0, PT, RZ, UR5, PT, P0 ;  /* 0x00000005ff007c0c */ /* 0x000fe2000bf05300 */
[----:B------:R-:W-:Y:S02]  /*1600*/  ULDC.64 UR4, c[0x0][0xa30] ;  /* 0x00028c0000047ab9 */ /* 0x000fe40000000a00 */
[----:B------:R-:W-:Y:S01]  /*1610*/  ISETP.NE.U32.AND P1, PT, RZ, UR4, PT ;  /* 0x00000004ff007c0c */ /* 0x000fe2000bf25070 */
[----:B-----5:R-:W-:Y:S01]  /*1620*/  IMAD.MOV.U32 R39, RZ, RZ, R24 ;  /* 0x000000ffff277224 */ /* 0x020fe200078e0018 */
[----:B------:R-:W2:Y:S02]  /*1630*/  LDC.64 R12, c[0x0][0x9e0] ;  /* 0x00027800ff0c7b82 */ /* 0x000ea40000000a00 */
[----:B------:R-:W-:-:S06]  /*1640*/  ISETP.NE.AND.EX P1, PT, RZ, UR5, PT, P1 ;  /* 0x00000005ff007c0c */ /* 0x000fcc000bf25310 */
[----:B0-----:R-:W0:Y:S08]  /*1650*/  @P0 LDC.64 R2, c[0x0][0xa10] ;  /* 0x00028400ff020b82 */ /* 0x001e300000000a00 */
[----:B------:R-:W3:Y:S01]  /*1660*/  @P1 LDC.64 R4, c[0x0][0xa30] ;  /* 0x00028c00ff041b82 */ /* 0x000ee20000000a00 */
[----:B0-----:R-:W-:-:S05]  /*1670*/  @P0 IMAD.WIDE R2, R23, 0x4, R2 ;  /* 0x0000000417020825 */ /* 0x001fca00078e0202 */
[----:B------:R-:W4:Y:S04]  /*1680*/  @P0 LDG.E R0, desc[UR36][R2.64] ;  /* 0x0000002402000981 */ /* 0x000f28000c1e1900 */
[----:B------:R-:W4:Y:S01]  /*1690*/  @P0 LDG.E R7, desc[UR36][R2.64+0x4] ;  /* 0x0000042402070981 */ /* 0x000f22000c1e1900 */
[----:B---3--:R-:W-:-:S05]  /*16a0*/  @P1 IMAD.WIDE R4, R23, 0x4, R4 ;  /* 0x0000000417041825 */ /* 0x008fca00078e0204 */
[----:B------:R0:W5:Y:S01]  /*16b0*/  @P1 LDG.E R39, desc[UR36][R4.64] ;  /* 0x0000002404271981 */ /* 0x000162000c1e1900 */
[----:B-1----:R-:W-:Y:S01]  /*16c0*/  ISETP.NE.AND P1, PT, R6, 0x1, PT ;  /* 0x000000010600780c */ /* 0x002fe20003f25270 */
[----:B------:R-:W-:Y:S01]  /*16d0*/  IMAD.SHL.U32 R202, R21, 0x80, RZ ;  /* 0x0000008015ca7824 */ /* 0x000fe200078e00ff */
[----:B--2---:R-:W-:Y:S01]  /*16e0*/  ISETP.GE.AND P2, PT, R13, 0x1, PT ;  /* 0x000000010d00780c */ /* 0x004fe20003f46270 */
[----:B------:R-:W-:-:S10]  /*16f0*/  IMAD.IADD R11, R24, 0x1, -R11 ;  /* 0x00000001180b7824 */ /* 0x000fd400078e0a0b */
[----:B------:R-:W1:Y:S08]  /*1700*/  @P1 LDC R9, c[0x0][0x44c] ;  /* 0x00011300ff091b82 */ /* 0x000e700000000800 */
[----:B------:R-:W2:Y:S01]  /*1710*/  @P1 LDC R6, c[0x0][0x450] ;  /* 0x00011400ff061b82 */ /* 0x000ea20000000800 */
[----:B----4-:R-:W-:Y:S02]  /*1720*/  @P0 IMAD.IADD R44, R7, 0x1, -R0 ;  /* 0x00000001072c0824 */ /* 0x010fe400078e0a00 */
[----:B------:R-:W-:-:S02]  /*1730*/  VIADD R0, R202, 0x7f ;  /* 0x0000007fca007836 */ /* 0x000fc40000000000 */
[----:B------:R-:W-:Y:S02]  /*1740*/  IMAD.IADD R192, R11, 0x1, R44 ;  /* 0x000000010bc07824 */ /* 0x000fe400078e022c */
[----:B-1----:R-:W-:-:S03]  /*1750*/  @P1 IMAD.HI.U32 R3, R0, R9, RZ ;  /* 0x0000000900031227 */ /* 0x002fc600078e00ff */
[C---:B0-----:R-:W-:Y:S01]  /*1760*/  IADD3 R5, R192.reuse, 0x1, -R190 ;  /* 0x00000001c0057810 */ /* 0x041fe20007ffe8be */
[----:B------:R-:W-:Y:S01]  /*1770*/  IMAD.MOV.U32 R2, RZ, RZ, R0 ;  /* 0x000000ffff027224 */ /* 0x000fe200078e0000 */
[----:B--2---:R-:W-:Y:S01]  /*1780*/  @P1 SHF.R.U32.HI R2, RZ, R6, R3 ;  /* 0x00000006ff021219 */ /* 0x004fe20000011603 */
[----:B------:R-:W-:-:S04]  /*1790*/  VIADD R0, R192, 0x3f ;  /* 0x0000003fc0007836 */ /* 0x000fc80000000000 */
[----:B------:R-:W-:Y:S01]  /*17a0*/  IMAD.IADD R7, R5, 0x1, R2 ;  /* 0x0000000105077824 */ /* 0x000fe200078e0202 */
[----:B------:R-:W-:-:S04]  /*17b0*/  SHF.R.S32.HI R3, RZ, 0x1f, R0 ;  /* 0x0000001fff037819 */ /* 0x000fc80000011400 */
[----:B------:R-:W-:Y:S01]  /*17c0*/  LEA.HI R3, R3, R0, RZ, 0x6 ;  /* 0x0000000003037211 */ /* 0x000fe200078f30ff */
[----:B------:R-:W-:-:S03]  /*17d0*/  IMAD.IADD R0, R7, 0x1, R12 ;  /* 0x0000000107007824 */ /* 0x000fc600078e020c */
[----:B------:R-:W-:Y:S01]  /*17e0*/  SHF.R.S32.HI R160, RZ, 0x6, R3 ;  /* 0x00000006ffa07819 */ /* 0x000fe20000011403 */
[----:B------:R-:W-:Y:S06]  /*17f0*/  @!P2 BRA `(.L_x_1724) ;  /* 0x000000000048a947 */ /* 0x000fec0003800000 */
[C---:B------:R-:W-:Y:S01]  /*1800*/  ISETP.GT.AND P0, PT, R7.reuse, RZ, PT ;  /* 0x000000ff0700720c */ /* 0x040fe20003f04270 */
[----:B------:R-:W-:Y:S01]  /*1810*/  BSSY B0, `(.L_x_1725) ;  /* 0x000000e000007945 */ /* 0x000fe20003800000 */
[----:B------:R-:W-:-:S11]  /*1820*/  IADD3 R2, R7, -0x1, RZ ;  /* 0xffffffff07027810 */ /* 0x000fd60007ffe0ff */
[----:B------:R-:W-:Y:S05]  /*1830*/  @P0 BRA `(.L_x_1726) ;  /* 0x00000000001c0947 */ /* 0x000fea0003800000 */
[----:B------:R-:W-:Y:S01]  /*1840*/  ISETP.NE.AND P0, PT, R13, 0x1, PT ;  /* 0x000000010d00780c */ /* 0x000fe20003f05270 */
[----:B------:R-:W-:-:S12]  /*1850*/  IMAD.MOV R3, RZ, RZ, -R7 ;  /* 0x000000ffff037224 */ /* 0x000fd800078e0a07 */
[----:B------:R-:W0:Y:S02]  /*1860*/  @P0 LDC.64 R4, c[0x0][0x9e8] ;  /* 0x00027a00ff040b82 */ /* 0x000e240000000a00 */
[----:B0-----:R-:W-:-:S05]  /*1870*/  @P0 IMAD.HI.U32 R2, R3, R4, RZ ;  /* 0x0000000403020227 */ /* 0x001fca00078e00ff */
[----:B------:R-:W-:-:S04]  /*1880*/  @P0 SHF.R.U32.HI R3, RZ, R5, R2 ;  /* 0x00000005ff030219 */ /* 0x000fc80000011602 */
[----:B------:R-:W-:Y:S01]  /*1890*/  LOP3.LUT R2, RZ, R3, RZ, 0x33, !PT ;  /* 0x00000003ff027212 */ /* 0x000fe200078e33ff */
[----:B------:R-:W-:Y:S06]  /*18a0*/  BRA `(.L_x_1727) ;  /* 0x0000000000107947 */ /* 0x000fec0003800000 */
.L_x_1726:
[----:B------:R-:W-:-:S13]  /*18b0*/  ISETP.NE.AND P0, PT, R13, 0x1, PT ;  /* 0x000000010d00780c */ /* 0x000fda0003f05270 */
[----:B------:R-:W0:Y:S02]  /*18c0*/  @P0 LDC.64 R4, c[0x0][0x9e8] ;  /* 0x00027a00ff040b82 */ /* 0x000e240000000a00 */
[----:B0-----:R-:W-:-:S05]  /*18d0*/  @P0 IMAD.HI.U32 R4, R2, R4, RZ ;  /* 0x0000000402040227 */ /* 0x001fca00078e00ff */
[----:B------:R-:W-:-:S07]  /*18e0*/  @P0 SHF.R.U32.HI R2, RZ, R5, R4 ;  /* 0x00000005ff020219 */ /* 0x000fce0000011604 */
.L_x_1727:
[----:B------:R-:W-:Y:S05]  /*18f0*/  BSYNC B0 ;  /* 0x0000000000007941 */ /* 0x000fea0003800000 */
.L_x_1725:
[----:B------:R-:W-:-:S05]  /*1900*/  IMAD R3, R2, R13, R13 ;  /* 0x0000000d02037224 */ /* 0x000fca00078e020d */
[----:B------:R-:W-:-:S07]  /*1910*/  VIMNMX R0, R0, R3, PT ;  /* 0x0000000300007248 */ /* 0x000fce0003fe0100 */
.L_x_1724:
[----:B------:R-:W0:Y:S01]  /*1920*/  @P1 LDC R3, c[0x0][0x44c] ;  /* 0x00011300ff031b82 */ /* 0x000e220000000800 */
[----:B------:R-:W-:Y:S01]  /*1930*/  IMAD.MOV.U32 R2, RZ, RZ, R202 ;  /* 0x000000ffff027224 */ /* 0x000fe200078e00ca */
[----:B------:R-:W-:Y:S01]  /*1940*/  ULDC UR4, c[0x0][0x9dc] ;  /* 0x0002770000047ab9 */ /* 0x000fe20000000800 */
[----:B------:R-:W-:-:S05]  /*1950*/  IMAD.IADD R161, R192, 0x1, -R190 ;  /* 0x00000001c0a17824 */ /* 0x000fca00078e0abe */
[----:B------:R-:W1:Y:S01]  /*1960*/  @P1 LDC R4, c[0x0][0x450] ;  /* 0x00011400ff041b82 */ /* 0x000e620000000800 */
[----:B0-----:R-:W-:-:S05]  /*1970*/  @P1 IMAD.HI.U32 R3, R202, R3, RZ ;  /* 0x00000003ca031227 */ /* 0x001fca00078e00ff */
[----:B-1----:R-:W-:-:S05]  /*1980*/  @P1 SHF.R.U32.HI R2, RZ, R4, R3 ;  /* 0x00000004ff021219 */ /* 0x002fca0000011603 */
[----:B------:R-:W-:-:S04]  /*1990*/  IMAD.IADD R2, R161, 0x1, R2 ;  /* 0x00000001a1027824 */ /* 0x000fc800078e0202 */
[----:B------:R-:W-:Y:S01]  /*19a0*/  VIADD R3, R2, -UR4 ;  /* 0x8000000402037c36 */ /* 0x000fe20008000000 */
[----:B------:R-:W-:Y:S06]  /*19b0*/  @!P2 BRA `(.L_x_1728) ;  /* 0x000000000044a947 */ /* 0x000fec0003800000 */
[----:B------:R-:W-:Y:S01]  /*19c0*/  ISETP.GT.AND P0, PT, R2, -0x1, PT ;  /* 0xffffffff0200780c */ /* 0x000fe20003f04270 */
[----:B------:R-:W-:-:S12]  /*19d0*/  BSSY B0, `(.L_x_1729) ;  /* 0x000000d000007945 */ /* 0x000fd80003800000 */
[----:B------:R-:W-:Y:S05]  /*19e0*/  @P0 BRA `(.L_x_1730) ;  /* 0x00000000001c0947 */ /* 0x000fea0003800000 */
[----:B------:R-:W-:Y:S02]  /*19f0*/  ISETP.NE.AND P0, PT, R13, 0x1, PT ;  /* 0x000000010d00780c */ /* 0x000fe40003f05270 */
[----:B------:R-:W-:-:S11]  /*1a00*/  LOP3.LUT R5, RZ, R2, RZ, 0x33, !PT ;  /* 0x00000002ff057212 */ /* 0x000fd600078e33ff */
[----:B------:R-:W0:Y:S02]  /*1a10*/  @P0 LDC.64 R6, c[0x0][0x9e8] ;  /* 0x00027a00ff060b82 */ /* 0x000e240000000a00 */
[----:B0-----:R-:W-:-:S05]  /*1a20*/  @P0 IMAD.HI.U32 R2, R5, R6, RZ ;  /* 0x0000000605020227 */ /* 0x001fca00078e00ff */
[----:B------:R-:W-:-:S04]  /*1a30*/  @P0 SHF.R.U32.HI R5, RZ, R7, R2 ;  /* 0x00000007ff050219 */ /* 0x000fc80000011602 */
[----:B------:R-:W-:Y:S01]  /*1a40*/  LOP3.LUT R2, RZ, R5, RZ, 0x33, !PT ;  /* 0x00000005ff027212 */ /* 0x000fe200078e33ff */
[----:B------:R-:W-:Y:S06]  /*1a50*/  BRA `(.L_x_1731) ;  /* 0x0000000000107947 */ /* 0x000fec0003800000 */
.L_x_1730:
[----:B------:R-:W-:-:S13]  /*1a60*/  ISETP.NE.AND P0, PT, R13, 0x1, PT ;  /* 0x000000010d00780c */ /* 0x000fda0003f05270 */
[----:B------:R-:W0:Y:S02]  /*1a70*/  @P0 LDC.64 R4, c[0x0][0x9e8] ;  /* 0x00027a00ff040b82 */ /* 0x000e240000000a00 */
[----:B0-----:R-:W-:-:S05]  /*1a80*/  @P0 IMAD.HI.U32 R4, R2, R4, RZ ;  /* 0x0000000402040227 */ /* 0x001fca00078e00ff */
[----:B------:R-:W-:-:S07]  /*1a90*/  @P0 SHF.R.U32.HI R2, RZ, R5, R4 ;  /* 0x00000005ff020219 */ /* 0x000fce0000011604 */
.L_x_1731:
[----:B------:R-:W-:Y:S05]  /*1aa0*/  BSYNC B0 ;  /* 0x0000000000007941 */ /* 0x000fea0003800000 */
.L_x_1729:
[----:B------:R-:W-:-:S05]  /*1ab0*/  IMAD R2, R2, R13, RZ ;  /* 0x0000000d02027224 */ /* 0x000fca00078e02ff */
[----:B------:R-:W-:-:S07]  /*1ac0*/  VIMNMX R3, R3, R2, !PT ;  /* 0x0000000203037248 */ /* 0x000fce0007fe0100 */
.L_x_1728:
[----:B------:R-:W-:Y:S01]  /*1ad0*/  VIADD R0, R0, 0x3f ;  /* 0x0000003f00007836 */ /* 0x000fe20000000000 */
[----:B------:R-:W-:-:S04]  /*1ae0*/  SHF.R.S32.HI R2, RZ, 0x1f, R3 ;  /* 0x0000001fff027819 */ /* 0x000fc80000011403 */
[----:B------:R-:W-:Y:S02]  /*1af0*/  SHF.R.S32.HI R5, RZ, 0x1f, R0 ;  /* 0x0000001fff057819 */ /* 0x000fe40000011400 */
[----:B------:R-:W-:Y:S02]  /*1b00*/  LEA.HI R2, R2, R3, RZ, 0x6 ;  /* 0x0000000302027211 */ /* 0x000fe400078f30ff */
[----:B------:R-:W-:Y:S02]  /*1b10*/  LEA.HI R5, R5, R0, RZ, 0x6 ;  /* 0x0000000005057211 */ /* 0x000fe400078f30ff */
[----:B------:R-:W-:Y:S02]  /*1b20*/  SHF.R.S32.HI R2, RZ, 0x6, R2 ;  /* 0x00000006ff027819 */ /* 0x000fe40000011402 */
[----:B------:R-:W-:Y:S02]  /*1b30*/  SHF.R.S32.HI R5, RZ, 0x6, R5 ;  /* 0x00000006ff057819 */ /* 0x000fe40000011405 */
[----:B------:R-:W-:-:S02]  /*1b40*/  VIMNMX R2, RZ, R2, !PT ;  /* 0x00000002ff027248 */ /* 0x000fc40007fe0100 */
[----:B------:R-:W-:-:S03]  /*1b50*/  VIMNMX R5, R160, R5, PT ;  /* 0x00000005a0057248 */ /* 0x000fc60003fe0100 */
[--C-:B------:R-:W-:Y:S02]  /*1b60*/  IMAD R2, R2, 0x40, -R11.reuse ;  /* 0x0000004002027824 */ /* 0x100fe400078e0a0b */
[----:B------:R-:W-:-:S03]  /*1b70*/  IMAD R5, R5, 0x40, -R11 ;  /* 0x0000004005057824 */ /* 0x000fc600078e0a0b */
[----:B------:R-:W-:Y:S02]  /*1b80*/  VIMNMX R2, RZ, R2, !PT ;  /* 0x00000002ff027248 */ /* 0x000fe40007fe0100 */
[----:B------:R-:W-:Y:S02]  /*1b90*/  VIMNMX R5, R5, R44, PT ;  /* 0x0000002c05057248 */ /* 0x000fe40003fe0100 */
[----:B------:R-:W-:Y:S02]  /*1ba0*/  SHF.R.U32.HI R46, RZ, 0x6, R2 ;  /* 0x00000006ff2e7819 */ /* 0x000fe40000011602 */
[----:B------:R-:W-:-:S03]  /*1bb0*/  ISETP.GT.AND P0, PT, R5, R2, PT ;  /* 0x000000020500720c */ /* 0x000fc60003f04270 */
[----:B------:R-:W-:-:S10]  /*1bc0*/  IMAD.MOV.U32 R45, RZ, RZ, R46 ;  /* 0x000000ffff2d7224 */ /* 0x000fd400078e002e */
[----:B------:R-:W-:-:S05]  /*1bd0*/  @P0 VIADD R0, R5, 0x3f ;  /* 0x0000003f05000836 */ /* 0x000fca0000000000 */
[----:B------:R-:W-:-:S04]  /*1be0*/  @P0 SHF.R.S32.HI R3, RZ, 0x1f, R0 ;  /* 0x0000001fff030819 */ /* 0x000fc80000011400 */
[----:B------:R-:W-:-:S04]  /*1bf0*/  @P0 LEA.HI R3, R3, R0, RZ, 0x6 ;  /* 0x0000000003030211 */ /* 0x000fc800078f30ff */
[----:B------:R-:W-:Y:S02]  /*1c00*/  @P0 SHF.R.S32.HI R45, RZ, 0x6, R3 ;  /* 0x00000006ff2d0819 */ /* 0x000fe40000011403 */
[----:B------:R-:W-:Y:S02]  /*1c10*/  PLOP3.LUT P0, PT, PT, PT, PT, 0x80, 0x0 ;  /* 0x000000000000781c */ /* 0x000fe40003f0f070 */
[----:B------:R-:W-:-:S13]  /*1c20*/  ISETP.GT.AND P1, PT, R45, R46, PT ;  /* 0x0000002e2d00720c */ /* 0x000fda0003f24270 */
[----:B------:R-:W-:Y:S05]  /*1c30*/  @!P1 BRA `(.L_x_1732) ;  /* 0x0000005800d89947 */ /* 0x000fea0003800000 */
        /* <DEDUP_REMOVED lines=20> */
.L_x_1734:
[----:B------:R-:W-:Y:S05]  /*1d80*/  BSYNC B6 ;  /* 0x0000000000067941 */ /* 0x000fea0003800000 */
.L_x_1733:
[----:B------:R-:W-:Y:S01]  /*1d90*/  VIADD R0, R184, 0x10000 ;  /* 0x00010000b8007836 */ /* 0x000fe20000000000 */
[----:B------:R-:W-:Y:S04]  /*1da0*/  BSSY B6, `(.L_x_1735) ;  /* 0x0000013000067945 */ /* 0x000fe80003800000 */
[----:B------:R-:W-:-:S13]  /*1db0*/  LOP3.LUT P0, RZ, R0, 0x3ff, RZ, 0xc0, !PT ;  /* 0x000003ff00ff7812 */ /* 0x000fda000780c0ff */
[----:B------:R-:W-:Y:S05]  /*1dc0*/  @!P0 BRA `(.L_x_1736) ;  /* 0x0000000000408947 */ /* 0x000fea0003800000 */
[----:B------:R-:W-:Y:S01]  /*1dd0*/  MOV R0, 0x0 ;  /* 0x0000000000007802 */ /* 0x000fe20000000f00 */
[----:B------:R-:W-:Y:S01]  /*1de0*/  ULDC.64 UR4, c[0x4][0x1b0] ;  /* 0x01006c0000047ab9 */ /* 0x000fe20000000a00 */
[----:B------:R-:W-:Y:S01]  /*1df0*/  ULDC.64 UR6, c[0x4][0x148] ;  /* 0x0100520000067ab9 */ /* 0x000fe20000000a00 */
[----:B------:R-:W-:Y:S01]  /*1e00*/  MOV R4, UR4 ;  /* 0x0000000400047c02 */ /* 0x000fe20008000f00 */
        /* <DEDUP_REMOVED lines=12> */
.L_x_1736:
[----:B------:R-:W-:Y:S05]  /*1ed0*/  BSYNC B6 ;  /* 0x0000000000067941 */ /* 0x000fea0003800000 */
.L_x_1735:
[----:B------:R-:W-:Y:S01]  /*1ee0*/  ULDC.64 UR4, c[0x0][0x9f8] ;  /* 0x00027e0000047ab9 */ /* 0x000fe20000000a00 */
[----:B------:R-:W-:Y:S01]  /*1ef0*/  IMAD.MOV.U32 R71, RZ, RZ, R23 ;  /* 0x000000ffff477224 */ /* 0x000fe200078e0017 */
[----:B------:R-:W-:Y:S01]  /*1f00*/  ISETP.NE.U32.AND P0, PT, RZ, UR4, PT ;  /* 0x00000004ff007c0c */ /* 0x000fe2000bf05070 */
[----:B------:R-:W0:Y:S03]  /*1f10*/  LDC.64 R64, c[0x0][0x3f8] ;  /* 0x0000fe00ff407b82 */ /* 0x000e260000000a00 */
[----:B------:R-:W-:-:S05]  /*1f20*/  ISETP.NE.AND.EX P0, PT, RZ, UR5, PT, P0 ;  /* 0x00000005ff007c0c */ /* 0x000fca000bf05300 */
[----:B------:R-:W1:Y:S08]  /*1f30*/  LDC R27, c[0x0][0x3f4] ;  /* 0x0000fd00ff1b7b82 */ /* 0x000e700000000800 */
[----:B------:R-:W2:Y:S08]  /*1f40*/  @P0 LDC.64 R2, c[0x0][0x9f8] ;  /* 0x00027e00ff020b82 */ /* 0x000eb00000000a00 */
[----:B------:R-:W3:Y:S01]  /*1f50*/  LDC.64 R28, c[0x0][0x408] ;  /* 0x00010200ff1c7b82 */ /* 0x000ee20000000a00 */
[----:B--2---:R-:W-:-:S05]  /*1f60*/  @P0 IMAD.WIDE R2, R23, 0x4, R2 ;  /* 0x0000000417020825 */ /* 0x004fca00078e0202 */
[----:B------:R2:W4:Y:S01]  /*1f70*/  @P0 LDG.E R71, desc[UR36][R2.64] ;  /* 0x0000002402470981 */ /* 0x000522000c1e1900 */
[----:B------:R-:W-:Y:S01]  /*1f80*/  SHF.R.S32.HI R20, RZ, 0x1f, R189 ;  /* 0x0000001fff147819 */ /* 0x000fe200000114bd */
[-C--:B0-----:R-:W-:Y:S01]  /*1f90*/  IMAD.WIDE.U32 R4, R189, R64.reuse, R18 ;  /* 0x00000040bd047225 */ /* 0x081fe200078e0012 */
[----:B-1----:R-:W-:Y:S02]  /*1fa0*/  ISETP.GE.AND P0, PT, R16, R27, PT ;  /* 0x0000001b1000720c */ /* 0x002fe40003f06270 */
[----:B------:R-:W-:Y:S01]  /*1fb0*/  SHF.R.U32.HI R21, RZ, 0x3, R206 ;  /* 0x00000003ff157819 */ /* 0x000fe200000116ce */
[-C--:B------:R-:W-:Y:S01]  /*1fc0*/  IMAD R0, R20, R64.reuse, RZ ;  /* 0x0000004014007224 */ /* 0x080fe200078e02ff */
[----:B------:R-:W-:Y:S01]  /*1fd0*/  SEL R9, R27, RZ, P0 ;  /* 0x000000ff1b097207 */ /* 0x000fe20000000000 */
[C---:B------:R-:W-:Y:S01]  /*1fe0*/  IMAD.WIDE.U32 R6, R189.reuse, R64, R16 ;  /* 0x00000040bd067225 */ /* 0x040fe200078e0010 */
[----:B------:R-:W-:Y:S02]  /*1ff0*/  SHF.L.U64.HI R68, R64, 0x6, R65 ;  /* 0x0000000640447819 */ /* 0x000fe40000010241 */
[----:B---3--:R-:W-:Y:S01]  /*2000*/  SHF.L.U64.HI R62, R28, 0x5, R29 ;  /* 0x000000051c3e7819 */ /* 0x008fe2000001021d */
[----:B------:R-:W-:Y:S01]  /*2010*/  IMAD R11, R189, R65, R0 ;  /* 0x00000041bd0b7224 */ /* 0x000fe200078e0200 */
[----:B------:R-:W-:Y:S01]  /*2020*/  SHF.R.S32.HI R74, RZ, 0x1f, R22 ;  /* 0x0000001fff4a7819 */ /* 0x000fe20000011416 */
[----:B------:R-:W-:Y:S01]  /*2030*/  IMAD R0, R20, R28, RZ ;  /* 0x0000001c14007224 */ /* 0x000fe200078e02ff */
[----:B------:R-:W-:Y:S01]  /*2040*/  SHF.R.U32.HI R20, RZ, 0x3, R204 ;  /* 0x00000003ff147819 */ /* 0x000fe200000116cc */
[----:B------:R-:W-:-:S02]  /*2050*/  IMAD.IADD R5, R5, 0x1, R11 ;  /* 0x0000000105057824 */ /* 0x000fc400078e020b */
[----:B------:R-:W-:Y:S01]  /*2060*/  IMAD R13, R189, R29, R0 ;  /* 0x0000001dbd0d7224 */ /* 0x000fe200078e0200 */
[----:B------:R-:W-:Y:S01]  /*2070*/  IADD3 R0, R16, R9, RZ ;  /* 0x0000000910007210 */ /* 0x000fe20007ffe0ff */
[----:B------:R-:W-:Y:S02]  /*2080*/  IMAD.IADD R7, R11, 0x1, R7 ;  /* 0x000000010b077824 */ /* 0x000fe400078e0207 */
[----:B--2---:R-:W-:Y:S01]  /*2090*/  IMAD.WIDE.U32 R2, R189, R28, R18 ;  /* 0x0000001cbd027225 */ /* 0x004fe200078e0012 */
[----:B------:R-:W-:-:S03]  /*20a0*/  SHF.R.S32.HI R11, RZ, 0x1f, R0 ;  /* 0x0000001fff0b7819 */ /* 0x000fc60000011400 */
[----:B------:R-:W-:Y:S01]  /*20b0*/  IMAD.WIDE.U32 R8, R189, R28, R16 ;  /* 0x0000001cbd087225 */ /* 0x000fe200078e0010 */
[CC--:B------:R-:W-:Y:S02]  /*20c0*/  LEA.HI R10, R11.reuse, R0.reuse, RZ, 0x7 ;  /* 0x000000000b0a7211 */ /* 0x0c0fe400078f38ff */
[----:B------:R-:W-:Y:S01]  /*20d0*/  LEA.HI R11, R11, R0, RZ, 0x4 ;  /* 0x000000000b0b7211 */ /* 0x000fe200078f20ff */
[----:B------:R-:W-:Y:S02]  /*20e0*/  IMAD.IADD R3, R3, 0x1, R13 ;  /* 0x0000000103037824 */ /* 0x000fe400078e020d */
[----:B------:R-:W-:Y:S01]  /*20f0*/  IMAD.IADD R9, R13, 0x1, R9 ;  /* 0x000000010d097824 */ /* 0x000fe200078e0209 */
[--C-:B------:R-:W-:Y:S01]  /*2100*/  LOP3.LUT R12, R204, 0x70, R11.reuse, 0xf8, !PT ;  /* 0x00000070cc0c7812 */ /* 0x100fe200078ef80b */
[----:B------:R-:W-:Y:S01]  /*2110*/  IMAD.SHL.U32 R10, R10, 0x40, RZ ;  /* 0x000000400a0a7824 */ /* 0x000fe200078e00ff */
[----:B------:R-:W-:Y:S01]  /*2120*/  LOP3.LUT R0, R206, 0x70, R11, 0xf8, !PT ;  /* 0x00000070ce007812 */ /* 0x000fe200078ef80b */
[----:B-----5:R-:W-:Y:S01]  /*2130*/  IMAD.WIDE.U32 R42, R39, R64, R4 ;  /* 0x00000040272a7225 */ /* 0x020fe200078e0004 */
[----:B------:R-:W-:-:S02]  /*2140*/  LOP3.LUT R12, R12, R20, RZ, 0x3c, !PT ;  /* 0x000000140c0c7212 */ /* 0x000fc400078e3cff */
[----:B------:R-:W0:Y:S01]  /*2150*/  S2R R20, SR_TID.X ;  /* 0x0000000000147919 */ /* 0x000e220000002100 */
[----:B------:R-:W-:Y:S01]  /*2160*/  SHF.R.S32.HI R13, RZ, 0x1f, R39 ;  /* 0x0000001fff0d7819 */ /* 0x000fe20000011427 */
[-C--:B------:R-:W-:Y:S01]  /*2170*/  IMAD.WIDE.U32 R40, R39, R64.reuse, R6 ;  /* 0x0000004027287225 */ /* 0x080fe200078e0006 */
[----:B------:R-:W-:Y:S02]  /*2180*/  LOP3.LUT R69, R0, R21, RZ, 0x3c, !PT ;  /* 0x0000001500457212 */ /* 0x000fe400078e3cff */
[----:B------:R-:W-:Y:S01]  /*2190*/  LOP3.LUT R10, R10, 0xffffe000, RZ, 0xc0, !PT ;  /* 0xffffe0000a0a7812 */ /* 0x000fe200078ec0ff */
[----:B------:R-:W-:Y:S01]  /*21a0*/  IMAD R0, R13, R64, RZ ;  /* 0x000000400d007224 */ /* 0x000fe200078e02ff */
[----:B------:R-:W-:Y:S01]  /*21b0*/  LOP3.LUT R53, R11, 0xfffffff0, RZ, 0xc0, !PT ;  /* 0xfffffff00b357812 */ /* 0x000fe200078ec0ff */
[----:B------:R-:W-:Y:S01]  /*21c0*/  IMAD.WIDE.U32 R36, R39, R28, R2 ;  /* 0x0000001c27247225 */ /* 0x000fe200078e0002 */
[-C--:B------:R-:W-:Y:S02]  /*21d0*/  IADD3 R69, R69, R10.reuse, R210 ;  /* 0x0000000a45457210 */ /* 0x080fe40007ffe0d2 */
[----:B------:R-:W-:Y:S01]  /*21e0*/  IADD3 R67, R12, R10, R209 ;  /* 0x0000000a0c437210 */ /* 0x000fe20007ffe0d1 */
[----:B------:R-:W-:Y:S01]  /*21f0*/  IMAD R15, R39, R65, R0 ;  /* 0x00000041270f7224 */ /* 0x000fe200078e0200 */
[C---:B------:R-:W-:Y:S01]  /*2200*/  SHF.L.U64.HI R65, R64.reuse, 0x5, R65 ;  /* 0x0000000540417819 */ /* 0x040fe20000010241 */
[----:B------:R-:W-:Y:S01]  /*2210*/  IMAD R0, R13, R28, RZ ;  /* 0x0000001c0d007224 */ /* 0x000fe200078e02ff */
[----:B------:R-:W-:Y:S01]  /*2220*/  SHF.R.S32.HI R50, RZ, 0x4, R11 ;  /* 0x00000004ff327819 */ /* 0x000fe2000001140b */
[----:B------:R-:W-:Y:S01]  /*2230*/  IMAD.SHL.U32 R66, R64, 0x40, RZ ;  /* 0x0000004040427824 */ /* 0x000fe200078e00ff */
[----:B------:R-:W-:Y:S01]  /*2240*/  SHF.R.S32.HI R47, RZ, 0x1f, R53 ;  /* 0x0000001fff2f7819 */ /* 0x000fe20000011435 */
[----:B------:R-:W-:-:S02]  /*2250*/  IMAD R5, R39, R29, R0 ;  /* 0x0000001d27057224 */ /* 0x000fc400078e0200 */
[----:B------:R-:W-:Y:S01]  /*2260*/  IMAD.SHL.U32 R63, R64, 0x20, RZ ;  /* 0x00000020403f7824 */ /* 0x000fe200078e00ff */
[C---:B------:R-:W-:Y:S01]  /*2270*/  SHF.L.U64.HI R64, R28.reuse, 0x6, R29 ;  /* 0x000000061c407819 */ /* 0x040fe2000001021d */
[----:B------:R-:W-:Y:S02]  /*2280*/  IMAD.IADD R70, R25, 0x1, R24 ;  /* 0x0000000119467824 */ /* 0x000fe400078e0218 */
[C---:B------:R-:W-:Y:S02]  /*2290*/  IMAD.SHL.U32 R60, R28.reuse, 0x40, RZ ;  /* 0x000000401c3c7824 */ /* 0x040fe400078e00ff */
[----:B------:R-:W-:Y:S02]  /*22a0*/  IMAD.SHL.U32 R61, R28, 0x20, RZ ;  /* 0x000000201c3d7824 */ /* 0x000fe400078e00ff */
[----:B------:R-:W-:Y:S02]  /*22b0*/  IMAD R59, R214, 0x20, R189 ;  /* 0x00000020d63b7824 */ /* 0x000fe400078e02bd */
[----:B------:R-:W-:Y:S01]  /*22c0*/  IMAD.SHL.U32 R56, R27, 0x2, RZ ;  /* 0x000000021b387824 */ /* 0x000fe200078e00ff */
[----:B0-----:R-:W-:Y:S01]  /*22d0*/  SHF.R.U32.HI R14, RZ, 0x7, R20 ;  /* 0x00000007ff0e7819 */ /* 0x001fe20000011614 */
[----:B------:R-:W-:-:S03]  /*22e0*/  IMAD.WIDE.U32 R20, R39, R28, R8 ;  /* 0x0000001c27147225 */ /* 0x000fc600078e0008 */
[C---:B------:R-:W-:Y:S01]  /*22f0*/  ISETP.NE.AND P6, PT, R14.reuse, 0x1, PT ;  /* 0x000000010e00780c */ /* 0x040fe20003fc5270 */
[----:B------:R-:W-:Y:S01]  /*2300*/  IMAD.IADD R55, R43, 0x1, R15 ;  /* 0x000000012b377824 */ /* 0x000fe200078e020f */
[----:B------:R-:W-:Y:S01]  /*2310*/  IADD3 R58, R14, 0x8, RZ ;  /* 0x000000080e3a7810 */ /* 0x000fe20007ffe0ff */
[----:B------:R-:W-:Y:S02]  /*2320*/  IMAD.IADD R54, R15, 0x1, R41 ;  /* 0x000000010f367824 */ /* 0x000fe400078e0229 */
[----:B------:R-:W-:Y:S02]  /*2330*/  IMAD.IADD R51, R37, 0x1, R5 ;  /* 0x0000000125337824 */ /* 0x000fe400078e0205 */
[----:B------:R-:W-:-:S06]  /*2340*/  IMAD.IADD R52, R5, 0x1, R21 ;  /* 0x0000000105347824 */ /* 0x000fcc00078e0215 */
[----:B------:R-:W-:Y:S05]  /*2350*/  @!P6 WARPSYNC.ALL ;  /* 0x000000000000e948 */ /* 0x000fea0003800000 */
[----:B------:R-:W-:Y:S01]  /*2360*/  ULDC UR4, c[0x0][0x2f4] ;  /* 0x0000bd0000047ab9 */ /* 0x000fe20000000800 */
[----:B------:R-:W-:Y:S01]  /*2370*/  @!P6 BAR.SYNC.DEFER_BLOCKING 0x9, 0x100 ;  /* 0x024400000000eb1d */ /* 0x000fe20000010000 */
[----:B------:R-:W-:Y:S02]  /*2380*/  ISETP.GE.AND P1, PT, R16, UR4, PT ;  /* 0x0000000410007c0c */ /* 0x000fe4000bf26270 */
[----:B------:R-:W-:Y:S02]  /*2390*/  ISETP.GE.AND P2, PT, R187, UR4, PT ;  /* 0x00000004bb007c0c */ /* 0x000fe4000bf46270 */
[----:B----4-:R-:W-:-:S11]  /*23a0*/  SHF.R.S32.HI R57, RZ, 0x1f, R71 ;  /* 0x0000001fff397819 */ /* 0x010fd60000011447 */
.L_x_1790:
[----:B0-----:R-:W0:Y:S01]  /*23b0*/  LDC R78, c[0x0][0x430] ;  /* 0x00010c00ff4e7b82 */ /* 0x001e220000000800 */
[----:B------:R-:W-:Y:S02]  /*23c0*/  VIADD R45, R45, 0xffffffff ;  /* 0xffffffff2d2d7836 */ /* 0x000fe40000000000 */
[----:B------:R-:W-:Y:S02]  /*23d0*/  IMAD.MOV.U32 R79, RZ, RZ, RZ ;  /* 0x000000ffff4f7224 */ /* 0x000fe400078e00ff */
[----:B------:R-:W-:-:S03]  /*23e0*/  IMAD R7, R45, 0x40, R59 ;  /* 0x000000402d077824 */ /* 0x000fc600078e023b */
[----:B------:R-:W1:Y:S01]  /*23f0*/  LDC R83, c[0x0][0x3f4] ;  /* 0x0000fd00ff537b82 */ /* 0x000e620000000800 */
[----:B------:R-:W-:Y:S01]  /*2400*/  IMAD.IADD R9, R70, 0x1, R7 ;  /* 0x0000000146097824 */ /* 0x000fe200078e0207 */
[----:B------:R-:W-:-:S03]  /*2410*/  ISETP.GE.AND P3, PT, R7, R44, PT ;  /* 0x0000002c0700720c */ /* 0x000fc60003f66270 */
[----:B------:R-:W-:Y:S01]  /*2420*/  IMAD.MOV.U32 R7, RZ, RZ, R9 ;  /* 0x000000ffff077224 */ /* 0x000fe200078e0009 */
[----:B------:R-:W-:Y:S02]  /*2430*/  ISETP.GT.OR P3, PT, R59, 0x3f, P3 ;  /* 0x0000003f3b00780c */ /* 0x000fe40001f64670 */
[----:B0-----:R-:W-:-:S11]  /*2440*/  ISETP.NE.AND P4, PT, R78, 0x1, PT ;  /* 0x000000014e00780c */ /* 0x001fd60003f85270 */
[----:B---3--:R-:W0:Y:S08]  /*2450*/  @!P3 LDC.64 R4, c[0x0][0x428] ;  /* 0x00010a00ff04bb82 */ /* 0x008e300000000a00 */
[----:B--2---:R-:W2:Y:S08]  /*2460*/  @!P3 LDC.64 R10, c[0x0][0x418] ;  /* 0x00010600ff0abb82 */ /* 0x004eb00000000a00 */
[----:B------:R-:W3:Y:S08]  /*2470*/  @P4 LDC R0, c[0x0][0x434] ;  /* 0x00010d00ff004b82 */ /* 0x000ef00000000800 */
[----:B------:R-:W4:Y:S01]  /*2480*/  @P4 LDC R3, c[0x0][0x438] ;  /* 0x00010e00ff034b82 */ /* 0x000f220000000800 */
[----:B---3--:R-:W-:-:S05]  /*2490*/  @P4 IMAD.HI.U32 R0, R9, R0, RZ ;  /* 0x0000000009004227 */ /* 0x008fca00078e00ff */
[----:B----4-:R-:W-:Y:S01]  /*24a0*/  @P4 SHF.R.U32.HI R7, RZ, R3, R0 ;  /* 0x00000003ff074219 */ /* 0x010fe20000011600 */
[----:B0-----:R-:W-:-:S03]  /*24b0*/  @!P3 IMAD R0, R57, R4, RZ ;  /* 0x000000043900b224 */ /* 0x001fc600078e02ff */
[--C-:B------:R-:W-:Y:S01]  /*24c0*/  @!P3 SHF.R.S32.HI R3, RZ, 0x1f, R7.reuse ;  /* 0x0000001fff03b819 */ /* 0x100fe20000011407 */
[----:B------:R-:W-:Y:S02]  /*24d0*/  @!P3 IMAD.MOV.U32 R2, RZ, RZ, R7 ;  /* 0x000000ffff02b224 */ /* 0x000fe400078e0007 */
[C---:B------:R-:W-:Y:S02]  /*24e0*/  @!P3 IMAD R5, R71.reuse, R5, R0 ;  /* 0x000000054705b224 */ /* 0x040fe400078e0200 */
[----:B------:R-:W-:-:S05]  /*24f0*/  @!P3 IMAD.WIDE.U32 R2, R71, R4, R2 ;  /* 0x000000044702b225 */ /* 0x000fca00078e0002 */
[----:B------:R-:W-:Y:S02]  /*2500*/  @!P3 IADD3 R0, R3, R5, RZ ;  /* 0x000000050300b210 */ /* 0x000fe40007ffe0ff */
[----:B--2---:R-:W-:-:S04]  /*2510*/  @!P3 LEA R4, P4, R2, R10, 0x2 ;  /* 0x0000000a0204b211 */ /* 0x004fc800078810ff */
[----:B------:R-:W-:-:S05]  /*2520*/  @!P3 LEA.HI.X R5, R2, R11, R0, 0x2, P4 ;  /* 0x0000000b0205b211 */ /* 0x000fca00020f1400 */
[----:B------:R0:W5:Y:S01]  /*2530*/  @!P3 LDG.E R79, desc[UR36][R4.64] ;  /* 0x00000024044fb981 */ /* 0x000162000c1e1900 */
[----:B-1----:R-:W-:Y:S01]  /*2540*/  ISETP.GE.AND P3, PT, R83, 0x1, PT ;  /* 0x000000015300780c */ /* 0x002fe20003f66270 */
[----:B------:R-:W-:Y:S01]  /*2550*/  IMAD.MOV R3, RZ, RZ, -R7 ;  /* 0x000000ffff037224 */ /* 0x000fe200078e0a07 */
[----:B------:R-:W-:Y:S01]  /*2560*/  ISETP.GT.AND P4, PT, R45, R46, PT ;  /* 0x0000002e2d00720c */ /* 0x000fe20003f84270 */
[----:B------:R-:W-:Y:S01]  /*2570*/  IMAD R73, R186, 0x4000, R212 ;  /* 0x00004000ba497824 */ /* 0x000fe200078e02d4 */
[----:B------:R-:W-:Y:S05]  /*2580*/  YIELD ;  /* 0x0000000000007946 */ /* 0x000fea0003800000 */
[----:B------:R-:W-:Y:S01]  /*2590*/  BSSY B0, `(.L_x_1737) ;  /* 0x00004c1000007945 */ /* 0x000fe20003800000 */
[----:B------:R-:W-:Y:S01]  /*25a0*/  IMAD R78, R78, R3, R9 ;  /* 0x000000034e4e7224 */ /* 0x000fe200078e0209 */
[----:B------:R-:W-:Y:S01]  /*25b0*/  P2R R75, PR, RZ, 0x10 ;  /* 0x00000010ff4b7803 */ /* 0x000fe20000000000 */
        /* <DEDUP_REMOVED lines=9> */
[----:B------:R-:W-:Y:S02]  /*2650*/  IMAD R4, R64, R45, RZ ;  /* 0x0000002d40047224 */ /* 0x000fe400078e02ff */
[----:B------:R-:W-:Y:S01]  /*2660*/  IMAD R5, R78, UR5, R5 ;  /* 0x000000054e057c24 */ /* 0x000fe2000f8e0205 */
[----:B------:R-:W-:Y:S01]  /*2670*/  ULDC.64 UR4, c[0x0][0x310] ;  /* 0x0000c40000047ab9 */ /* 0x000fe20000000a00 */
[----:B------:R-:W-:-:S02]  /*2680*/  IMAD R80, R45, -0x40, R44 ;  /* 0xffffffc02d507824 */ /* 0x000fc400078e022c */
[----:B------:R-:W-:Y:S02]  /*2690*/  IMAD R0, R76, UR4, RZ ;  /* 0x000000044c007c24 */ /* 0x000fe4000f8e02ff */
[----:B------:R-:W-:Y:S01]  /*26a0*/  IMAD.IADD R3, R3, 0x1, R5 ;  /* 0x0000000103037824 */ /* 0x000fe200078e0205 */
[----:B------:R-:W-:Y:S01]  /*26b0*/  SHF.R.S32.HI R5, RZ, 0x1f, R45 ;  /* 0x0000001fff057819 */ /* 0x000fe2000001142d */
[C---:B------:R-:W-:Y:S01]  /*26c0*/  IMAD R7, R79.reuse, UR5, R0 ;  /* 0x000000054f077c24 */ /* 0x040fe2000f8e0200 */
[----:B------:R-:W-:Y:S01]  /*26d0*/  VIMNMX R80, R80, 0x40, PT ;  /* 0x0000004050507848 */ /* 0x000fe20003fe0100 */
[----:B------:R-:W-:Y:S01]  /*26e0*/  IMAD.WIDE.U32 R2, R79, UR4, R2 ;  /* 0x000000044f027c25 */ /* 0x000fe2000f8e0002 */
[----:B------:R-:W-:-:S03]  /*26f0*/  ULDC.64 UR4, c[0x0][0x308] ;  /* 0x0000c20000047ab9 */ /* 0x000fc60000000a00 */
[----:B------:R-:W-:Y:S02]  /*2700*/  IMAD.IADD R3, R3, 0x1, R7 ;  /* 0x0000000103037824 */ /* 0x000fe400078e0207 */
[----:B------:R-:W-:Y:S02]  /*2710*/  IMAD R7, R74, UR4, RZ ;  /* 0x000000044a077c24 */ /* 0x000fe4000f8e02ff */
[----:B------:R-:W-:Y:S02]  /*2720*/  IMAD R0, R68, R45, RZ ;  /* 0x0000002d44007224 */ /* 0x000fe400078e02ff */
[----:B------:R-:W-:-:S04]  /*2730*/  IMAD.WIDE.U32 R2, R22, UR4, R2 ;  /* 0x0000000416027c25 */ /* 0x000fc8000f8e0002 */
[----:B------:R-:W-:Y:S01]  /*2740*/  IMAD R9, R22, UR5, R7 ;  /* 0x0000000516097c24 */ /* 0x000fe2000f8e0207 */
[----:B------:R-:W-:Y:S01]  /*2750*/  ULDC.64 UR4, c[0x0][0x2e8] ;  /* 0x0000ba0000047ab9 */ /* 0x000fe20000000a00 */
[C---:B------:R-:W-:Y:S01]  /*2760*/  IMAD R11, R5.reuse, R66, R0 ;  /* 0x00000042050b7224 */ /* 0x040fe200078e0200 */
[----:B------:R-:W-:Y:S01]  /*2770*/  IADD3 R0, P4, R2, UR4, RZ ;  /* 0x0000000402007c10 */ /* 0x000fe2000ff9e0ff */
[----:B------:R-:W-:Y:S02]  /*2780*/  IMAD R13, R5, R60, R4 ;  /* 0x0000003c050d7224 */ /* 0x000fe400078e0204 */
[----:B------:R-:W-:Y:S01]  /*2790*/  IMAD.WIDE.U32 R6, R66, R45, RZ ;  /* 0x0000002d42067225 */ /* 0x000fe200078e00ff */
[----:B------:R-:W-:-:S03]  /*27a0*/  IADD3.X R2, R3, UR5, R9, P4, !PT ;  /* 0x0000000503027c10 */ /* 0x000fc6000a7fe409 */
[----:B------:R-:W-:-:S04]  /*27b0*/  IMAD.WIDE.U32 R4, R60, R45, RZ ;  /* 0x0000002d3c047225 */ /* 0x000fc800078e00ff */
        /* <DEDUP_REMOVED lines=8> */
[----:B------:R-:W-:Y:S02]  /*2840*/  CS2R R30, SRZ ;  /* 0x00000000001e7805 */ /* 0x000fe4000001ff00 */
[----:B------:R-:W-:-:S03]  /*2850*/  CS2R R48, SRZ ;  /* 0x0000000000307805 */ /* 0x000fc6000001ff00 */
[----:B------:R-:W-:Y:S05]  /*2860*/  @P3 BRA `(.L_x_1741) ;  /* 0x0000000000403947 */ /* 0x000fea0003800000 */
        /* <DEDUP_REMOVED lines=16> */
.L_x_1741:
[----:B------:R-:W-:Y:S05]  /*2970*/  BSYNC B1 ;  /* 0x0000000000017941 */ /* 0x000fea0003800000 */
.L_x_1740:
[----:B------:R-:W-:Y:S01]  /*2980*/  ISETP.GE.AND P4, PT, R227, R80, PT ;  /* 0x00000050e300720c */ /* 0x000fe20003f86270 */
[----:B------:R-:W-:Y:S01]  /*2990*/  BSSY B1, `(.L_x_1742) ;  /* 0x000001b000017945 */ /* 0x000fe20003800000 */
[----:B------:R-:W-:Y:S02]  /*29a0*/  CS2R R26, SRZ ;  /* 0x00000000001a7805 */ /* 0x000fe4000001ff00 */
[----:B------:R-:W-:Y:S01]  /*29b0*/  CS2R R24, SRZ ;  /* 0x0000000000187805 */ /* 0x000fe2000001ff00 */
[----:B-----5:R-:W-:Y:S01]  /*29c0*/  IMAD.MOV.U32 R84, RZ, RZ, R32 ;  /* 0x000000ffff547224 */ /* 0x020fe200078e0020 */
[----:B------:R-:W-:Y:S01]  /*29d0*/  CS2R R28, SRZ ;  /* 0x00000000001c7805 */ /* 0x000fe2000001ff00 */
[----:B------:R-:W-:-:S06]  /*29e0*/  IMAD.MOV.U32 R96, RZ, RZ, R34 ;  /* 0x000000ffff607224 */ /* 0x000fcc00078e0022 */
[----:B------:R-:W-:Y:S05]  /*29f0*/  @P4 BRA `(.L_x_1743) ;  /* 0x0000000000504947 */ /* 0x000fea0003800000 */
        /* <DEDUP_REMOVED lines=20> */
.L_x_1743:
[----:B------:R-:W-:Y:S05]  /*2b40*/  BSYNC B1 ;  /* 0x0000000000017941 */ /* 0x000fea0003800000 */
.L_x_1742:
[----:B------:R-:W-:Y:S01]  /*2b50*/  UISETP.NE.AND UP0, UPT, UR61, 0x3, UPT ;  /* 0x000000033d00788c */ /* 0x000fe2000bf05270 */
[----:B------:R-:W-:Y:S01]  /*2b60*/  MOV R87, R30 ;  /* 0x0000001e00577202 */ /* 0x000fe20000000f00 */
[----:B------:R-:W-:Y:S02]  /*2b70*/  IMAD.MOV.U32 R93, RZ, RZ, R48 ;  /* 0x000000ffff5d7224 */ /* 0x000fe400078e0030 */
[----:B-----5:R-:W-:Y:S02]  /*2b80*/  IMAD.MOV.U32 R38, RZ, RZ, R8 ;  /* 0x000000ffff267224 */ /* 0x020fe400078e0008 */
[----:B------:R-:W-:Y:S01]  /*2b90*/  PLOP3.LUT P5, PT, PT, PT, UP0, 0x80, 0x0 ;  /* 0x000000000000781c */ /* 0x000fe20003faf008 */
[----:B------:R-:W-:Y:S02]  /*2ba0*/  IMAD.MOV.U32 R85, RZ, RZ, R26 ;  /* 0x000000ffff557224 */ /* 0x000fe400078e001a */
[----:B------:R-:W-:Y:S02]  /*2bb0*/  IMAD.MOV.U32 R82, RZ, RZ, R24 ;  /* 0x000000ffff527224 */ /* 0x000fe400078e0018 */
[----:B------:R-:W-:-:S08]  /*2bc0*/  IMAD.MOV.U32 R86, RZ, RZ, R28 ;  /* 0x000000ffff567224 */ /* 0x000fd000078e001c */
[----:B------:R-:W-:Y:S05]  /*2bd0*/  @!P5 BRA `(.L_x_1744) ;  /* 0x000000000004d947 */ /* 0x000fea0003800000 */
[----:B------:R-:W-:Y:S01]  /*2be0*/  BPT.TRAP 0x1 ;  /* 0x000000040000795c */ /* 0x000fe20000300000 */
.L_x_1744:
[----:B------:R-:W-:Y:S01]  /*2bf0*/  IMAD R72, R186, 0x8, R184 ;  /* 0x00000008ba487824 */ /* 0x000fe200078e02b8 */
[----:B------:R-:W-:Y:S01]  /*2c00*/  SHF.L.U32 R81, R195, 0x1f, RZ ;  /* 0x0000001fc3517819 */ /* 0x000fe200000006ff */
[----:B------:R-:W-:Y:S03]  /*2c10*/  BSSY B1, `(.L_x_1745) ;  /* 0x0000003000017945 */ /* 0x000fe60003800000 */
[----:B------:R-:W2:Y:S02]  /*2c20*/  SYNCS.PHASECHK.TRANS64.TRYWAIT P6, [R72+URZ+0x28490], R81 ;  /* 0x02849051480075a7 */ /* 0x000ea400080c017f */
[----:B--2---:R-:W-:Y:S05]  /*2c30*/  @!P6 BRA `(.L_x_1746) ;  /* 0x0000023800d8e947 */ /* 0x004fea0003800000 */
.L_x_2115:
[----:B------:R-:W-:Y:S05]  /*2c40*/  BSYNC B1 ;  /* 0x0000000000017941 */ /* 0x000fea0003800000 */
.L_x_1745:
[----:B------:R-:W-:-:S03]  /*2c50*/  UMOV UR4, 0xffffffff ;  /* 0xffffffff00047882 */ /* 0x000fc60000000000 */
[----:B------:R-:W-:Y:S05]  /*2c60*/  BRA.DIV UR4, `(.L_x_1747) ;  /* 0x0000023a04e07947 */ /* 0x000fea000b800000 */
[----:B------:R3:W4:Y:S04]  /*2c70*/  SHFL.IDX PT, R3, R2, RZ, 0x181f ;  /* 0x00181fff02037589 */ /* 0x00072800000e0000 */
[----:B------:R3:W0:Y:S02]  /*2c80*/  SHFL.IDX PT, R14, R0, RZ, 0x181f ;  /* 0x00181fff000e7589 */ /* 0x00062400000e0000 */
.L_x_2119:
[----:B------:R-:W-:Y:S04]  /*2c90*/  BSSY B1, `(.L_x_1748) ;  /* 0x00000ef000017945 */ /* 0x000fe80003800000 */
[----:B------:R-:W-:Y:S05]  /*2ca0*/  @P3 BRA `(.L_x_1749) ;  /* 0x0000000c00b43947 */ /* 0x000fea0003800000 */
[----:B------:R-:W-:Y:S04]  /*2cb0*/  BSSY B2, `(.L_x_1750) ;  /* 0x0000076000027945 */ /* 0x000fe80003800000 */
[----:B------:R-:W-:Y:S05]  /*2cc0*/  @P1 BRA `(.L_x_1751) ;  /* 0x0000000400d01947 */ /* 0x000fea0003800000 */
[----:B-1----:R1:W1:Y:S01]  /*2cd0*/  LDS.128 R4, [R73+0x20000] ;  /* 0x0200000049047984 */ /* 0x0022620000000c00 */
[----:B0-----:R-:W-:Y:S01]  /*2ce0*/  IADD3 R10, P3, R16, R14, RZ ;  /* 0x0000000e100a7210 */ /* 0x001fe20007f7e0ff */
[----:B------:R-:W-:Y:S04]  /*2cf0*/  BSSY B3, `(.L_x_1752) ;  /* 0x0000070000037945 */ /* 0x000fe80003800000 */
[----:B----4-:R-:W-:Y:S01]  /*2d00*/  IMAD.X R11, R3, 0x1, R17, P3 ;  /* 0x00000001030b7824 */ /* 0x010fe200018e0611 */
[----:B------:R-:W-:-:S13]  /*2d10*/  ISETP.GE.AND P3, PT, R18, R83, PT ;  /* 0x000000531200720c */ /* 0x000fda0003f66270 */
[----:B------:R-:W-:Y:S05]  /*2d20*/  @P3 BRA `(.L_x_1753) ;  /* 0x0000000400b03947 */ /* 0x000fea0003800000 */
[--C-:B------:R-:W-:Y:S01]  /*2d30*/  SHF.R.U32.HI R91, RZ, 0x10, R35.reuse ;  /* 0x00000010ff5b7819 */ /* 0x100fe20000011623 */
[----:B-1----:R-:W-:Y:S01]  /*2d40*/  IMAD.MOV.U32 R13, RZ, RZ, R6 ;  /* 0x000000ffff0d7224 */ /* 0x002fe200078e0006 */
[----:B------:R-:W-:Y:S01]  /*2d50*/  SHF.R.U32.HI R90, RZ, 0x8, R35 ;  /* 0x00000008ff5a7819 */ /* 0x000fe20000011623 */
[----:B------:R-:W-:Y:S01]  /*2d60*/  IMAD.MOV.U32 R15, RZ, RZ, R7 ;  /* 0x000000ffff0f7224 */ /* 0x000fe200078e0007 */
[----:B------:R-:W-:Y:S02]  /*2d70*/  LOP3.LUT R12, R35, 0xff, RZ, 0xc0, !PT ;  /* 0x000000ff230c7812 */ /* 0x000fe400078ec0ff */
[----:B------:R-:W-:Y:S01]  /*2d80*/  SHF.R.U32.HI R89, RZ, 0x18, R35 ;  /* 0x00000018ff597819 */ /* 0x000fe20000011623 */
[----:B------:R-:W-:Y:S01]  /*2d90*/  IMAD.SHL.U32 R6, R90, 0x100, RZ ;  /* 0x000001005a067824 */ /* 0x000fe200078e00ff */
[----:B------:R-:W-:Y:S02]  /*2da0*/  LOP3.LUT R34, R49, 0xff, RZ, 0xc0, !PT ;  /* 0x000000ff31227812 */ /* 0x000fe400078ec0ff */
[----:B------:R-:W-:-:S02]  /*2db0*/  SHF.R.U32.HI R35, RZ, 0x18, R49 ;  /* 0x00000018ff237819 */ /* 0x000fc40000011631 */
[--C-:B------:R-:W-:Y:S02]  /*2dc0*/  SHF.R.U32.HI R48, RZ, 0x8, R49.reuse ;  /* 0x00000008ff307819 */ /* 0x100fe40000011631 */
[----:B------:R-:W-:Y:S02]  /*2dd0*/  PRMT R35, R35, 0x654, R34 ;  /* 0x0000065423237816 */ /* 0x000fe40000000022 */
[----:B------:R-:W-:Y:S02]  /*2de0*/  SHF.R.U32.HI R88, RZ, 0x10, R49 ;  /* 0x00000010ff587819 */ /* 0x000fe40000011631 */
[----:B------:R-:W-:Y:S02]  /*2df0*/  SHF.L.U32 R34, R48, 0x8, RZ ;  /* 0x0000000830227819 */ /* 0x000fe400000006ff */
[----:B------:R-:W-:Y:S02]  /*2e00*/  PRMT R7, R89, 0x654, R12 ;  /* 0x0000065459077816 */ /* 0x000fe4000000000c */
[----:B------:R-:W-:Y:S01]  /*2e10*/  LOP3.LUT R49, R35, 0xff00, R34, 0xf8, !PT ;  /* 0x0000ff0023317812 */ /* 0x000fe200078ef822 */
[----:B------:R-:W-:Y:S01]  /*2e20*/  IMAD.U32 R34, R88, 0x10000, RZ ;  /* 0x0001000058227824 */ /* 0x000fe200078e00ff */
[----:B------:R-:W-:Y:S01]  /*2e30*/  LOP3.LUT R12, R7, 0xff00, R6, 0xf8, !PT ;  /* 0x0000ff00070c7812 */ /* 0x000fe200078ef806 */
[----:B------:R-:W-:Y:S01]  /*2e40*/  IMAD.U32 R7, R91, 0x10000, RZ ;  /* 0x000100005b077824 */ /* 0x000fe200078e00ff */
[----:B------:R-:W-:-:S02]  /*2e50*/  F2FP.F16.E4M3.UNPACK_B R35, R93.H1 ;  /* 0x0000005dff23723e */ /* 0x000fc400030006ff */
[-C--:B------:R-:W-:Y:S02]  /*2e60*/  F2FP.F16.E4M3.UNPACK_B R6, R5.reuse ;  /* 0x00000005ff06723e */ /* 0x080fe400020006ff */
[----:B------:R-:W-:Y:S01]  /*2e70*/  F2FP.F16.E4M3.UNPACK_B R5, R5.H1 ;  /* 0x00000005ff05723e */ /* 0x000fe200030006ff */
[--C-:B------:R-:W-:Y:S01]  /*2e80*/  HADD2.F32 R88, -RZ, R35.reuse.H1_H1 ;  /* 0x30000023ff587230 */ /* 0x100fe20000004100 */
[----:B------:R-:W-:Y:S01]  /*2e90*/  LOP3.LUT R89, R49, 0xff0000, R34, 0xf8, !PT ;  /* 0x00ff000031597812 */ /* 0x000fe200078ef822 */
[----:B------:R-:W-:Y:S01]  /*2ea0*/  HADD2.F32 R49, -RZ, R35.H0_H0 ;  /* 0x20000023ff317230 */ /* 0x000fe20000004100 */
[----:B------:R-:W-:Y:S01]  /*2eb0*/  LOP3.LUT R48, R12, 0xff0000, R7, 0xf8, !PT ;  /* 0x00ff00000c307812 */ /* 0x000fe200078ef807 */
[--C-:B------:R-:W-:Y:S01]  /*2ec0*/  HADD2.F32 R7, -RZ, R6.reuse.H1_H1 ;  /* 0x30000006ff077230 */ /* 0x100fe20000004100 */
[----:B------:R-:W-:Y:S01]  /*2ed0*/  F2FP.F16.E4M3.UNPACK_B R34, R96.H1 ;  /* 0x00000060ff22723e */ /* 0x000fe200030006ff */
[----:B------:R-:W-:Y:S02]  /*2ee0*/  HADD2.F32 R12, -RZ, R5.H1_H1 ;  /* 0x30000005ff0c7230 */ /* 0x000fe40000004100 */
[----:B------:R-:W-:-:S02]  /*2ef0*/  HADD2.F32 R6, -RZ, R6.H0_H0 ;  /* 0x20000006ff067230 */ /* 0x000fc40000004100 */
[-C--:B------:R-:W-:Y:S01]  /*2f00*/  FMUL.FTZ R91, R7, R49.reuse ;  /* 0x00000031075b7220 */ /* 0x080fe20000410000 */
[--C-:B------:R-:W-:Y:S02]  /*2f10*/  HADD2.F32 R35, -RZ, R34.reuse.H0_H0 ;  /* 0x20000022ff237230 */ /* 0x100fe40000004100 */
[-C--:B------:R-:W-:Y:S01]  /*2f20*/  FMUL.FTZ R94, R12, R88.reuse ;  /* 0x000000580c5e7220 */ /* 0x080fe20000410000 */
[----:B------:R-:W-:Y:S02]  /*2f30*/  HADD2.F32 R5, -RZ, R5.H0_H0 ;  /* 0x20000005ff057230 */ /* 0x000fe40000004100 */
[C---:B------:R-:W-:Y:S01]  /*2f40*/  FMUL.FTZ R90, R6.reuse, R49 ;  /* 0x00000031065a7220 */ /* 0x040fe20000410000 */
[----:B------:R-:W-:Y:S02]  /*2f50*/  HADD2.F32 R34, -RZ, R34.H1_H1 ;  /* 0x30000022ff227230 */ /* 0x000fe40000004100 */
[----:B------:R-:W-:Y:S01]  /*2f60*/  FFMA.FTZ R92, R6, R35, -R91 ;  /* 0x00000023065c7223 */ /* 0x000fe2000001085b */
[----:B------:R-:W-:Y:S01]  /*2f70*/  F2FP.F16.E4M3.UNPACK_B R6, R93 ;  /* 0x0000005dff06723e */ /* 0x000fe200020006ff */
[----:B------:R-:W-:Y:S01]  /*2f80*/  FMUL.FTZ R49, R5, R88 ;  /* 0x0000005805317220 */ /* 0x000fe20000410000 */
[----:B------:R-:W-:Y:S01]  /*2f90*/  FFMA.FTZ R93, R7, R35, R90 ;  /* 0x00000023075d7223 */ /* 0x000fe2000001005a */
[----:B------:R-:W-:Y:S01]  /*2fa0*/  FFMA.FTZ R94, R5, R34, -R94 ;  /* 0x00000022055e7223 */ /* 0x000fe2000001085e */
[----:B------:R-:W-:Y:S01]  /*2fb0*/  F2FP.F16.E4M3.UNPACK_B R5, R4.H1 ;  /* 0x00000004ff05723e */ /* 0x000fe200030006ff */
[----:B------:R-:W-:Y:S01]  /*2fc0*/  FFMA.FTZ R95, R12, R34, R49 ;  /* 0x000000220c5f7223 */ /* 0x000fe20000010031 */
[----:B------:R-:W-:Y:S01]  /*2fd0*/  F2FP.F16.E4M3.UNPACK_B R4, R4 ;  /* 0x00000004ff04723e */ /* 0x000fe200020006ff */
[--C-:B------:R-:W-:Y:S01]  /*2fe0*/  HADD2.F32 R49, -RZ, R6.reuse.H1_H1 ;  /* 0x30000006ff317230 */ /* 0x100fe20000004100 */
[----:B------:R-:W-:Y:S01]  /*2ff0*/  F2FP.F16.E4M3.UNPACK_B R12, R96 ;  /* 0x00000060ff0c723e */ /* 0x000fe200020006ff */
[----:B------:R-:W-:Y:S01]  /*3000*/  HADD2.F32 R35, -RZ, R6.H0_H0 ;  /* 0x20000006ff237230 */ /* 0x000fe20000004100 */
[----:B------:R-:W-:Y:S01]  /*3010*/  F2FP.SATFINITE.E4M3.F32.PACK_AB_MERGE_C R98, R95, R94, RZ ;  /* 0x0000005e5f62723e */ /* 0x000fe200048070ff */
[----:B------:R-:W-:-:S02]  /*3020*/  HADD2.F32 R6, -RZ, R5.H0_H0 ;  /* 0x20000005ff067230 */ /* 0x000fc40000004100 */
[----:B------:R-:W-:Y:S02]  /*3030*/  HADD2.F32 R7, -RZ, R5.H1_H1 ;  /* 0x30000005ff077230 */ /* 0x000fe40000004100 */
[--C-:B------:R-:W-:Y:S02]  /*3040*/  HADD2.F32 R5, -RZ, R4.reuse.H0_H0 ;  /* 0x20000004ff057230 */ /* 0x100fe40000004100 */
[-C--:B------:R-:W-:Y:S01]  /*3050*/  FMUL.FTZ R90, R6, R49.reuse ;  /* 0x00000031065a7220 */ /* 0x080fe20000410000 */
[----:B------:R-:W-:Y:S02]  /*3060*/  HADD2.F32 R4, -RZ, R4.H1_H1 ;  /* 0x30000004ff047230 */ /* 0x000fe40000004100 */
[----:B------:R-:W-:Y:S01]  /*3070*/  FMUL.FTZ R91, R7, R49 ;  /* 0x00000031075b7220 */ /* 0x000fe20000410000 */
[--C-:B------:R-:W-:Y:S02]  /*3080*/  HADD2.F32 R34, -RZ, R12.reuse.H1_H1 ;  /* 0x3000000cff227230 */ /* 0x100fe40000004100 */
[----:B------:R-:W-:-:S02]  /*3090*/  HADD2.F32 R12, -RZ, R12.H0_H0 ;  /* 0x2000000cff0c7230 */ /* 0x000fc40000004100 */
[-C--:B------:R-:W-:Y:S01]  /*30a0*/  FMUL.FTZ R88, R4, R35.reuse ;  /* 0x0000002304587220 */ /* 0x080fe20000410000 */
[----:B------:R-:W-:Y:S01]  /*30b0*/  FMUL.FTZ R35, R5, R35 ;  /* 0x0000002305237220 */ /* 0x000fe20000410000 */
[-C--:B------:R-:W-:Y:S01]  /*30c0*/  FFMA.FTZ R6, R6, R34.reuse, -R91 ;  /* 0x0000002206067223 */ /* 0x080fe2000001085b */
[----:B------:R-:W-:Y:S01]  /*30d0*/  FFMA.FTZ R7, R7, R34, R90 ;  /* 0x0000002207077223 */ /* 0x000fe2000001005a */
[-C--:B------:R-:W-:Y:S01]  /*30e0*/  FFMA.FTZ R90, R5, R12.reuse, -R88 ;  /* 0x0000000c055a7223 */ /* 0x080fe20000010858 */
[----:B------:R-:W-:Y:S01]  /*30f0*/  FFMA.FTZ R91, R4, R12, R35 ;  /* 0x0000000c045b7223 */ /* 0x000fe20000010023 */
[----:B------:R-:W-:Y:S02]  /*3100*/  F2FP.F16.E4M3.UNPACK_B R5, R15.H1 ;  /* 0x0000000fff05723e */ /* 0x000fe400030006ff */
[----:B------:R-:W-:Y:S02]  /*3110*/  F2FP.F16.E4M3.UNPACK_B R35, R89.H1 ;  /* 0x00000059ff23723e */ /* 0x000fe400030006ff */
[----:B------:R-:W-:Y:S01]  /*3120*/  F2FP.SATFINITE.E4M3.F32.PACK_AB_MERGE_C R97, R7, R6, RZ ;  /* 0x000000060761723e */ /* 0x000fe200048070ff */
[----:B------:R-:W-:Y:S01]  /*3130*/  HADD2.F32 R7, -RZ, R5.H1_H1 ;  /* 0x30000005ff077230 */ /* 0x000fe20000004100 */
[-C--:B------:R-:W-:Y:S01]  /*3140*/  F2FP.F16.E4M3.UNPACK_B R12, R48.reuse.H1 ;  /* 0x00000030ff0c723e */ /* 0x080fe200030006ff */
[----:B------:R-:W-:Y:S01]  /*3150*/  HADD2.F32 R88, -RZ, R35.H1_H1 ;  /* 0x30000023ff587230 */ /* 0x000fe20000004100 */
[----:B------:R-:W-:Y:S01]  /*3160*/  F2FP.F16.E4M3.UNPACK_B R4, R13.H1 ;  /* 0x0000000dff04723e */ /* 0x000fe200030006ff */
[----:B------:R-:W-:Y:S01]  /*3170*/  HADD2.F32 R6, -RZ, R5.H0_H0 ;  /* 0x20000005ff067230 */ /* 0x000fe20000004100 */
[----:B------:R-:W-:Y:S01]  /*3180*/  F2FP.F16.E4M3.UNPACK_B R89, R89 ;  /* 0x00000059ff59723e */ /* 0x000fe200020006ff */
[----:B------:R-:W-:Y:S01]  /*3190*/  HADD2.F32 R34, -RZ, R12.H1_H1 ;  /* 0x3000000cff227230 */ /* 0x000fe20000004100 */
[----:B------:R-:W-:Y:S01]  /*31a0*/  F2FP.F16.E4M3.UNPACK_B R48, R48 ;  /* 0x00000030ff30723e */ /* 0x000fe200020006ff */
[----:B------:R-:W-:-:S02]  /*31b0*/  HADD2.F32 R5, -RZ, R4.H1_H1 ;  /* 0x30000004ff057230 */ /* 0x000fc40000004100 */
[-C--:B------:R-:W-:Y:S01]  /*31c0*/  FMUL.FTZ R95, R7, R88.reuse ;  /* 0x00000058075f7220 */ /* 0x080fe20000410000 */
[--C-:B------:R-:W-:Y:S02]  /*31d0*/  HADD2.F32 R49, -RZ, R89.reuse.H1_H1 ;  /* 0x30000059ff317230 */ /* 0x100fe40000004100 */
[C---:B------:R-:W-:Y:S01]  /*31e0*/  FMUL.FTZ R94, R6.reuse, R88 ;  /* 0x00000058065e7220 */ /* 0x040fe20000410000 */
[----:B------:R-:W-:Y:S02]  /*31f0*/  HADD2.F32 R4, -RZ, R4.H0_H0 ;  /* 0x20000004ff047230 */ /* 0x000fe40000004100 */
[----:B------:R-:W-:Y:S01]  /*3200*/  FFMA.FTZ R96, R6, R34, -R95 ;  /* 0x0000002206607223 */ /* 0x000fe2000001085f */
[----:B------:R-:W-:Y:S01]  /*3210*/  HADD2.F32 R6, -RZ, R48.H1_H1 ;  /* 0x30000030ff067230 */ /* 0x000fe20000004100 */
[----:B------:R-:W-:Y:S01]  /*3220*/  F2FP.F16.E4M3.UNPACK_B R15, R15 ;  /* 0x0000000fff0f723e */ /* 0x000fe200020006ff */
[-C--:B------:R-:W-:Y:S01]  /*3230*/  FMUL.FTZ R95, R5, R49.reuse ;  /* 0x00000031055f7220 */ /* 0x080fe20000410000 */
[----:B------:R-:W-:Y:S01]  /*3240*/  FMUL.FTZ R88, R4, R49 ;  /* 0x0000003104587220 */ /* 0x000fe20000410000 */
[----:B------:R-:W-:Y:S01]  /*3250*/  F2FP.F16.E4M3.UNPACK_B R13, R13 ;  /* 0x0000000dff0d723e */ /* 0x000fe200020006ff */
[----:B------:R-:W-:-:S02]  /*3260*/  HADD2.F32 R89, -RZ, R89.H0_H0 ;  /* 0x20000059ff597230 */ /* 0x000fc40000004100 */
[-C--:B------:R-:W-:Y:S01]  /*3270*/  FFMA.FTZ R95, R4, R6.reuse, -R95 ;  /* 0x00000006045f7223 */ /* 0x080fe2000001085f */
[----:B------:R-:W-:Y:S01]  /*3280*/  FFMA.FTZ R88, R5, R6, R88 ;  /* 0x0000000605587223 */ /* 0x000fe20000010058 */
[--C-:B------:R-:W-:Y:S02]  /*3290*/  HADD2.F32 R5, -RZ, R15.reuse.H0_H0 ;  /* 0x2000000fff057230 */ /* 0x100fe40000004100 */
[----:B------:R-:W-:Y:S01]  /*32a0*/  FFMA.FTZ R49, R7, R34, R94 ;  /* 0x0000002207317223 */ /* 0x000fe2000001005e */
[----:B------:R-:W-:Y:S02]  /*32b0*/  HADD2.F32 R15, -RZ, R15.H1_H1 ;  /* 0x3000000fff0f7230 */ /* 0x000fe40000004100 */
[----:B------:R-:W-:Y:S01]  /*32c0*/  HADD2.F32 R6, -RZ, R35.H0_H0 ;  /* 0x20000023ff067230 */ /* 0x000fe20000004100 */
[----:B------:R-:W-:Y:S01]  /*32d0*/  F2FP.SATFINITE.E4M3.F32.PACK_AB_MERGE_C R88, R88, R95, RZ ;  /* 0x0000005f5858723e */ /* 0x000fe200048070ff */
[--C-:B------:R-:W-:Y:S01]  /*32e0*/  HADD2.F32 R4, -RZ, R13.reuse.H0_H0 ;  /* 0x2000000dff047230 */ /* 0x100fe20000004100 */
[----:B------:R-:W-:Y:S01]  /*32f0*/  F2FP.SATFINITE.E4M3.F32.PACK_AB_MERGE_C R49, R49, R96, RZ ;  /* 0x000000603131723e */ /* 0x000fe200048070ff */
[----:B------:R-:W-:-:S02]  /*3300*/  HADD2.F32 R13, -RZ, R13.H1_H1 ;  /* 0x3000000dff0d7230 */ /* 0x000fc40000004100 */
[-C--:B------:R-:W-:Y:S01]  /*3310*/  FMUL.FTZ R34, R15, R6.reuse ;  /* 0x000000060f227220 */ /* 0x080fe20000410000 */
[----:B------:R-:W-:Y:S02]  /*3320*/  HADD2.F32 R48, -RZ, R48.H0_H0 ;  /* 0x20000030ff307230 */ /* 0x000fe40000004100 */
[----:B------:R-:W-:Y:S01]  /*3330*/  FMUL.FTZ R94, R5, R6 ;  /* 0x00000006055e7220 */ /* 0x000fe20000410000 */
[----:B------:R-:W-:Y:S02]  /*3340*/  HADD2.F32 R12, -RZ, R12.H0_H0 ;  /* 0x2000000cff0c7230 */ /* 0x000fe40000004100 */
[-C--:B------:R-:W-:Y:S01]  /*3350*/  FMUL.FTZ R7, R13, R89.reuse ;  /* 0x000000590d077220 */ /* 0x080fe20000410000 */
[----:B------:R-:W-:-:S03]  /*3360*/  FMUL.FTZ R6, R4, R89 ;  /* 0x0000005904067220 */ /* 0x000fc60000410000 */
[-C--:B------:R-:W-:Y:S01]  /*3370*/  FFMA.FTZ R7, R4, R48.reuse, -R7 ;  /* 0x0000003004077223 */ /* 0x080fe20000010807 */
[----:B------:R-:W-:Y:S01]  /*3380*/  FFMA.FTZ R6, R13, R48, R6 ;  /* 0x000000300d067223 */ /* 0x000fe20000010006 */
[-C--:B------:R-:W-:Y:S01]  /*3390*/  FFMA.FTZ R34, R5, R12.reuse, -R34 ;  /* 0x0000000c05227223 */ /* 0x080fe20000010822 */
[----:B------:R-:W-:Y:S01]  /*33a0*/  FFMA.FTZ R15, R15, R12, R94 ;  /* 0x0000000c0f0f7223 */ /* 0x000fe2000001005e */
[----:B------:R-:W-:Y:S02]  /*33b0*/  F2FP.SATFINITE.E4M3.F32.PACK_AB_MERGE_C R5, R93, R92, R98 ;  /* 0x0000005c5d05723e */ /* 0x000fe40004807062 */
[----:B------:R-:W-:Y:S02]  /*33c0*/  F2FP.SATFINITE.E4M3.F32.PACK_AB_MERGE_C R6, R6, R7, R88 ;  /* 0x000000070606723e */ /* 0x000fe40004807058 */
[----:B------:R-:W-:Y:S02]  /*33d0*/  F2FP.SATFINITE.E4M3.F32.PACK_AB_MERGE_C R4, R91, R90, R97 ;  /* 0x0000005a5b04723e */ /* 0x000fe40004807061 */
[----:B------:R-:W-:-:S07]  /*33e0*/  F2FP.SATFINITE.E4M3.F32.PACK_AB_MERGE_C R7, R15, R34, R49 ;  /* 0x000000220f07723e */ /* 0x000fce0004807031 */
.L_x_1753:
[----:B------:R-:W-:Y:S05]  /*33f0*/  BSYNC B3 ;  /* 0x0000000000037941 */ /* 0x000fea0003800000 */
.L_x_1752:
[----:B-1----:R0:W-:Y:S02]  /*3400*/  ST.E.128 desc[UR36][R10.64], R4 ;  /* 0x000000040a007985 */ /* 0x0021e4000c101d24 */
.L_x_1751:
[----:B------:R-:W-:Y:S05]  /*3410*/  BSYNC B2 ;  /* 0x0000000000027941 */ /* 0x000fea0003800000 */
.L_x_1750:
[----:B------:R-:W-:Y:S05]  /*3420*/  @P2 BRA `(.L_x_1749) ;  /* 0x0000000400d42947 */ /* 0x000fea0003800000 */
[----:B01----:R0:W1:Y:S01]  /*3430*/  LDS.128 R4, [R73+0x22000] ;  /* 0x0220000049047984 */ /* 0x0030620000000c00 */
[----:B------:R-:W-:Y:S01]  /*3440*/  IADD3 R14, P3, R187, R14, RZ ;  /* 0x0000000ebb0e7210 */ /* 0x000fe20007f7e0ff */
[----:B------:R-:W-:Y:S04]  /*3450*/  BSSY B2, `(.L_x_1754) ;  /* 0x0000071000027945 */ /* 0x000fe80003800000 */
[----:B----4-:R-:W-:Y:S01]  /*3460*/  IMAD.X R15, R3, 0x1, R194, P3 ;  /* 0x00000001030f7824 */ /* 0x010fe200018e06c2 */
[----:B------:R-:W-:-:S13]  /*3470*/  ISETP.GE.AND P3, PT, R191, R83, PT ;  /* 0x00000053bf00720c */ /* 0x000fda0003f66270 */
[----:B0-----:R-:W-:Y:S05]  /*3480*/  @P3 BRA `(.L_x_1755) ;  /* 0x0000000400b43947 */ /* 0x001fea0003800000 */
[----:B------:R-:W-:Y:S01]  /*3490*/  SHF.R.U32.HI R13, RZ, 0x8, R31 ;  /* 0x00000008ff0d7819 */ /* 0x000fe2000001161f */
[----:B-1----:R-:W-:Y:S01]  /*34a0*/  IMAD.MOV.U32 R11, RZ, RZ, R7 ;  /* 0x000000ffff0b7224 */ /* 0x002fe200078e0007 */
[--C-:B------:R-:W-:Y:S01]  /*34b0*/  SHF.R.U32.HI R34, RZ, 0x18, R33.reuse ;  /* 0x00000018ff227819 */ /* 0x100fe20000011621 */
[----:B------:R-:W-:Y:S01]  /*34c0*/  IMAD.MOV.U32 R10, RZ, RZ, R6 ;  /* 0x000000ffff0a7224 */ /* 0x000fe200078e0006 */
[----:B------:R-:W-:Y:S01]  /*34d0*/  LOP3.LUT R3, R33, 0xff, RZ, 0xc0, !PT ;  /* 0x000000ff21037812 */ /* 0x000fe200078ec0ff */
[----:B------:R-:W-:Y:S01]  /*34e0*/  IMAD.SHL.U32 R7, R13, 0x100, RZ ;  /* 0x000001000d077824 */ /* 0x000fe200078e00ff */
[--C-:B------:R-:W-:Y:S02]  /*34f0*/  SHF.R.U32.HI R32, RZ, 0x8, R33.reuse ;  /* 0x00000008ff207819 */ /* 0x100fe40000011621 */
[----:B------:R-:W-:Y:S02]  /*3500*/  SHF.R.U32.HI R30, RZ, 0x10, R33 ;  /* 0x00000010ff1e7819 */ /* 0x000fe40000011621 */
[----:B------:R-:W-:Y:S01]  /*3510*/  SHF.R.U32.HI R33, RZ, 0x18, R31 ;  /* 0x00000018ff217819 */ /* 0x000fe2000001161f */
[----:B------:R-:W-:Y:S01]  /*3520*/  IMAD.SHL.U32 R6, R32, 0x100, RZ ;  /* 0x0000010020067824 */ /* 0x000fe200078e00ff */
[----:B------:R-:W-:-:S02]  /*3530*/  LOP3.LUT R12, R31, 0xff, RZ, 0xc0, !PT ;  /* 0x000000ff1f0c7812 */ /* 0x000fc400078ec0ff */
[----:B------:R-:W-:Y:S02]  /*3540*/  SHF.R.U32.HI R31, RZ, 0x10, R31 ;  /* 0x00000010ff1f7819 */ /* 0x000fe4000001161f */
[----:B------:R-:W-:Y:S02]  /*3550*/  PRMT R12, R33, 0x654, R12 ;  /* 0x00000654210c7816 */ /* 0x000fe4000000000c */
[----:B------:R-:W-:Y:S01]  /*3560*/  PRMT R3, R34, 0x654, R3 ;  /* 0x0000065422037816 */ /* 0x000fe20000000003 */
[----:B------:R-:W-:Y:S01]  /*3570*/  IMAD.U32 R31, R31, 0x10000, RZ ;  /* 0x000100001f1f7824 */ /* 0x000fe200078e00ff */
[----:B------:R-:W-:Y:S01]  /*3580*/  LOP3.LUT R12, R12, 0xff00, R7, 0xf8, !PT ;  /* 0x0000ff000c0c7812 */ /* 0x000fe200078ef807 */
[----:B------:R-:W-:Y:S01]  /*3590*/  IMAD.U32 R7, R30, 0x10000, RZ ;  /* 0x000100001e077824 */ /* 0x000fe200078e00ff */
[----:B------:R-:W-:Y:S02]  /*35a0*/  LOP3.LUT R6, R3, 0xff00, R6, 0xf8, !PT ;  /* 0x0000ff0003067812 */ /* 0x000fe400078ef806 */
        /* <DEDUP_REMOVED lines=91> */
.L_x_1755:
[----:B------:R-:W-:Y:S05]  /*3b60*/  BSYNC B2 ;  /* 0x0000000000027941 */ /* 0x000fea0003800000 */
.L_x_1754:
[----:B-1----:R0:W-:Y:S02]  /*3b70*/  ST.E.128 desc[UR36][R14.64], R4 ;  /* 0x000000040e007985 */ /* 0x0021e4000c101d24 */
.L_x_1749:
[----:B------:R-:W-:Y:S05]  /*3b80*/  BSYNC B1 ;  /* 0x0000000000017941 */ /* 0x000fea0003800000 */
.L_x_1748:
[----:B------:R-:W-:-:S03]  /*3b90*/  UMOV UR4, 0xffffffff ;  /* 0xffffffff00047882 */ /* 0x000fc60000000000 */
[----:B------:R-:W-:Y:S05]  /*3ba0*/  BRA.DIV UR4, `(.L_x_1756) ;  /* 0x0000022e04587947 */ /* 0x000fea000b800000 */
[----:B----4-:R4:W1:Y:S04]  /*3bb0*/  SHFL.IDX PT, R3, R2, 0x1, 0x181f ;  /* 0x00381f0002037f89 */ /* 0x01086800000e0000 */
[----:B0-----:R4:W0:Y:S02]  /*3bc0*/  SHFL.IDX PT, R14, R0, 0x1, 0x181f ;  /* 0x00381f00000e7f89 */ /* 0x00182400000e0000 */
.L_x_2123:
[----:B------:R-:W-:Y:S05]  /*3bd0*/  @P4 BRA `(.L_x_1757) ;  /* 0x0000003400704947 */ /* 0x000fea0003800000 */
[----:B------:R-:W-:Y:S04]  /*3be0*/  BSSY B1, `(.L_x_1758) ;  /* 0x0000075000017945 */ /* 0x000fe80003800000 */
[----:B------:R-:W-:Y:S05]  /*3bf0*/  @P1 BRA `(.L_x_1759) ;  /* 0x0000000400cc1947 */ /* 0x000fea0003800000 */
[----:B-1----:R1:W1:Y:S01]  /*3c00*/  LDS.128 R4, [R73+0x21000] ;  /* 0x0210000049047984 */ /* 0x0022620000000c00 */
[----:B0-----:R-:W-:Y:S01]  /*3c10*/  IADD3 R10, P3, R16, R14, RZ ;  /* 0x0000000e100a7210 */ /* 0x001fe20007f7e0ff */
[----:B------:R-:W-:Y:S03]  /*3c20*/  BSSY B2, `(.L_x_1760) ;  /* 0x000006f000027945 */ /* 0x000fe60003800000 */
[----:B------:R-:W-:Y:S02]  /*3c30*/  IADD3.X R11, R3, R17, RZ, P3, !PT ;  /* 0x00000011030b7210 */ /* 0x000fe40001ffe4ff */
[----:B------:R-:W-:-:S13]  /*3c40*/  ISETP.GE.AND P3, PT, R18, R83, PT ;  /* 0x000000531200720c */ /* 0x000fda0003f66270 */
[----:B------:R-:W-:Y:S05]  /*3c50*/  @P3 BRA `(.L_x_1761) ;  /* 0x0000000400ac3947 */ /* 0x000fea0003800000 */
[----:B------:R-:W-:Y:S01]  /*3c60*/  SHF.R.U32.HI R15, RZ, 0x8, R29 ;  /* 0x00000008ff0f7819 */ /* 0x000fe2000001161d */
[----:B-1----:R-:W-:Y:S01]  /*3c70*/  IMAD.MOV.U32 R12, RZ, RZ, R6 ;  /* 0x000000ffff0c7224 */ /* 0x002fe200078e0006 */
[----:B------:R-:W-:Y:S02]  /*3c80*/  SHF.R.U32.HI R30, RZ, 0x8, R27 ;  /* 0x00000008ff1e7819 */ /* 0x000fe4000001161b */
[----:B------:R-:W-:Y:S01]  /*3c90*/  SHF.R.U32.HI R13, RZ, 0x18, R29 ;  /* 0x00000018ff0d7819 */ /* 0x000fe2000001161d */
[----:B------:R-:W-:Y:S01]  /*3ca0*/  IMAD.SHL.U32 R15, R15, 0x100, RZ ;  /* 0x000001000f0f7824 */ /* 0x000fe200078e00ff */
[----:B---34-:R-:W-:Y:S02]  /*3cb0*/  LOP3.LUT R2, R29, 0xff, RZ, 0xc0, !PT ;  /* 0x000000ff1d027812 */ /* 0x018fe400078ec0ff */
[----:B------:R-:W-:Y:S02]  /*3cc0*/  SHF.R.U32.HI R31, RZ, 0x18, R27 ;  /* 0x00000018ff1f7819 */ /* 0x000fe4000001161b */
[----:B------:R-:W-:-:S02]  /*3cd0*/  LOP3.LUT R0, R27, 0xff, RZ, 0xc0, !PT ;  /* 0x000000ff1b007812 */ /* 0x000fc400078ec0ff */
[----:B------:R-:W-:Y:S02]  /*3ce0*/  SHF.R.U32.HI R26, RZ, 0x10, R27 ;  /* 0x00000010ff1a7819 */ /* 0x000fe4000001161b */
[----:B------:R-:W-:Y:S01]  /*3cf0*/  PRMT R2, R13, 0x654, R2 ;  /* 0x000006540d027816 */ /* 0x000fe20000000002 */
[----:B------:R-:W-:Y:S01]  /*3d00*/  IMAD.SHL.U32 R13, R30, 0x100, RZ ;  /* 0x000001001e0d7824 */ /* 0x000fe200078e00ff */
[----:B------:R-:W-:Y:S02]  /*3d10*/  PRMT R0, R31, 0x654, R0 ;  /* 0x000006541f007816 */ /* 0x000fe40000000000 */
[----:B------:R-:W-:Y:S01]  /*3d20*/  LOP3.LUT R15, R2, 0xff00, R15, 0xf8, !PT ;  /* 0x0000ff00020f7812 */ /* 0x000fe200078ef80f */
[----:B------:R-:W-:Y:S01]  /*3d30*/  IMAD.U32 R2, R26, 0x10000, RZ ;  /* 0x000100001a027824 */ /* 0x000fe200078e00ff */
[----:B------:R-:W-:Y:S02]  /*3d40*/  SHF.R.U32.HI R28, RZ, 0x10, R29 ;  /* 0x00000010ff1c7819 */ /* 0x000fe4000001161d */
[----:B------:R-:W-:-:S02]  /*3d50*/  LOP3.LUT R13, R0, 0xff00, R13, 0xf8, !PT ;  /* 0x0000ff00000d7812 */ /* 0x000fc400078ef80d */
[----:B------:R-:W-:Y:S01]  /*3d60*/  F2FP.F16.E4M3.UNPACK_B R6, R86.H1 ;  /* 0x00000056ff06723e */ /* 0x000fe200030006ff */
[----:B------:R-:W-:Y:S01]  /*3d70*/  IMAD.U32 R28, R28, 0x10000, RZ ;  /* 0x000100001c1c7824 */ /* 0x000fe200078e00ff */
[----:B------:R-:W-:Y:S02]  /*3d80*/  F2FP.F16.E4M3.UNPACK_B R0, R5 ;  /* 0x00000005ff00723e */ /* 0x000fe400020006ff */
[----:B------:R-:W-:Y:S01]  /*3d90*/  LOP3.LUT R26, R13, 0xff0000, R2, 0xf8, !PT ;  /* 0x00ff00000d1a7812 */ /* 0x000fe200078ef802 */
[----:B------:R-:W-:Y:S01]  /*3da0*/  HADD2.F32 R27, -RZ, R6.H0_H0 ;  /* 0x20000006ff1b7230 */ /* 0x000fe20000004100 */
[----:B------:R-:W-:Y:S01]  /*3db0*/  F2FP.F16.E4M3.UNPACK_B R13, R85.H1 ;  /* 0x00000055ff0d723e */ /* 0x000fe200030006ff */
[--C-:B------:R-:W-:Y:S01]  /*3dc0*/  HADD2.F32 R2, -RZ, R0.reuse.H1_H1 ;  /* 0x30000000ff027230 */ /* 0x100fe20000004100 */
[----:B------:R-:W-:Y:S01]  /*3dd0*/  F2FP.F16.E4M3.UNPACK_B R5, R5.H1 ;  /* 0x00000005ff05723e */ /* 0x000fe200030006ff */
[----:B------:R-:W-:Y:S01]  /*3de0*/  HADD2.F32 R0, -RZ, R0.H0_H0 ;  /* 0x20000000ff007230 */ /* 0x000fe20000004100 */
[----:B------:R-:W-:Y:S01]  /*3df0*/  LOP3.LUT R29, R15, 0xff0000, R28, 0xf8, !PT ;  /* 0x00ff00000f1d7812 */ /* 0x000fe200078ef81c */
[----:B------:R-:W-:-:S02]  /*3e00*/  HADD2.F32 R28, -RZ, R6.H1_H1 ;  /* 0x30000006ff1c7230 */ /* 0x000fc40000004100 */
[-C--:B------:R-:W-:Y:S01]  /*3e10*/  FMUL.FTZ R31, R2, R27.reuse ;  /* 0x0000001b021f7220 */ /* 0x080fe20000410000 */
[----:B------:R-:W-:Y:S02]  /*3e20*/  HADD2.F32 R15, -RZ, R13.H0_H0 ;  /* 0x2000000dff0f7230 */ /* 0x000fe40000004100 */
        /* <DEDUP_REMOVED lines=12> */
[----:B------:R-:W-:-:S02]  /*3ef0*/  HADD2.F32 R15, -RZ, R86.H1_H1 ;  /* 0x30000056ff0f7230 */ /* 0x000fc40000004100 */
[----:B------:R-:W-:Y:S01]  /*3f00*/  FFMA.FTZ R32, R6, R13, R35 ;  /* 0x0000000d06207223 */ /* 0x000fe20000010023 */
[----:B------:R-:W-:Y:S01]  /*3f10*/  F2FP.F16.E4M3.UNPACK_B R4, R4 ;  /* 0x00000004ff04723e */ /* 0x000fe200020006ff */
[----:B------:R-:W-:Y:S02]  /*3f20*/  HADD2.F32 R6, -RZ, R85.H1_H1 ;  /* 0x30000055ff067230 */ /* 0x000fe40000004100 */
[--C-:B------:R-:W-:Y:S01]  /*3f30*/  HADD2.F32 R5, -RZ, R0.reuse.H1_H1 ;  /* 0x30000000ff057230 */ /* 0x100fe20000004100 */
[----:B------:R-:W-:Y:S01]  /*3f40*/  F2FP.SATFINITE.E4M3.F32.PACK_AB_MERGE_C R84, R32, R31, RZ ;  /* 0x0000001f2054723e */ /* 0x000fe200048070ff */
[----:B------:R-:W-:Y:S02]  /*3f50*/  HADD2.F32 R2, -RZ, R0.H0_H0 ;  /* 0x20000000ff027230 */ /* 0x000fe40000004100 */
[----:B------:R-:W-:Y:S02]  /*3f60*/  HADD2.F32 R0, -RZ, R4.H0_H0 ;  /* 0x20000004ff007230 */ /* 0x000fe40000004100 */
[----:B------:R-:W-:Y:S01]  /*3f70*/  FMUL.FTZ R27, R5, R15 ;  /* 0x0000000f051b7220 */ /* 0x000fe20000410000 */
[----:B------:R-:W-:-:S02]  /*3f80*/  HADD2.F32 R13, -RZ, R86.H0_H0 ;  /* 0x20000056ff0d7230 */ /* 0x000fc40000004100 */
[C---:B------:R-:W-:Y:S01]  /*3f90*/  FMUL.FTZ R28, R2.reuse, R15 ;  /* 0x0000000f021c7220 */ /* 0x040fe20000410000 */
[----:B------:R-:W-:Y:S02]  /*3fa0*/  HADD2.F32 R4, -RZ, R4.H1_H1 ;  /* 0x30000004ff047230 */ /* 0x000fe40000004100 */
[-C--:B------:R-:W-:Y:S01]  /*3fb0*/  FFMA.FTZ R27, R2, R6.reuse, -R27 ;  /* 0x00000006021b7223 */ /* 0x080fe2000001081b */
[----:B------:R-:W-:Y:S02]  /*3fc0*/  HADD2.F32 R85, -RZ, R85.H0_H0 ;  /* 0x20000055ff557230 */ /* 0x000fe40000004100 */
[----:B------:R-:W-:Y:S01]  /*3fd0*/  FFMA.FTZ R6, R5, R6, R28 ;  /* 0x0000000605067223 */ /* 0x000fe2000001001c */
[----:B------:R-:W-:Y:S01]  /*3fe0*/  F2FP.F16.E4M3.UNPACK_B R2, R7.H1 ;  /* 0x00000007ff02723e */ /* 0x000fe200030006ff */
[-C--:B------:R-:W-:Y:S01]  /*3ff0*/  FMUL.FTZ R15, R4, R13.reuse ;  /* 0x0000000d040f7220 */ /* 0x080fe20000410000 */
[----:B------:R-:W-:Y:S01]  /*4000*/  FMUL.FTZ R13, R0, R13 ;  /* 0x0000000d000d7220 */ /* 0x000fe20000410000 */
[----:B------:R-:W-:-:S02]  /*4010*/  F2FP.F16.E4M3.UNPACK_B R7, R7 ;  /* 0x00000007ff07723e */ /* 0x000fc400020006ff */
[----:B------:R-:W-:Y:S01]  /*4020*/  F2FP.SATFINITE.E4M3.F32.PACK_AB_MERGE_C R48, R6, R27, RZ ;  /* 0x0000001b0630723e */ /* 0x000fe200048070ff */
[----:B------:R-:W-:Y:S01]  /*4030*/  FFMA.FTZ R28, R0, R85, -R15 ;  /* 0x00000055001c7223 */ /* 0x000fe2000001080f */
[----:B------:R-:W-:Y:S01]  /*4040*/  F2FP.F16.E4M3.UNPACK_B R27, R29.H1 ;  /* 0x0000001dff1b723e */ /* 0x000fe200030006ff */
[----:B------:R-:W-:Y:S01]  /*4050*/  FFMA.FTZ R85, R4, R85, R13 ;  /* 0x0000005504557223 */ /* 0x000fe2000001000d */
[----:B------:R-:W-:Y:S01]  /*4060*/  F2FP.F16.E4M3.UNPACK_B R6, R26.H1 ;  /* 0x0000001aff06723e */ /* 0x000fe200030006ff */
[--C-:B------:R-:W-:Y:S01]  /*4070*/  HADD2.F32 R5, -RZ, R2.reuse.H1_H1 ;  /* 0x30000002ff057230 */ /* 0x100fe20000004100 */
[----:B------:R-:W-:Y:S01]  /*4080*/  F2FP.F16.E4M3.UNPACK_B R0, R12.H1 ;  /* 0x0000000cff00723e */ /* 0x000fe200030006ff */
        /* <DEDUP_REMOVED lines=8> */
[--C-:B------:R-:W-:Y:S02]  /*4110*/  HADD2.F32 R31, -RZ, R29.reuse.H1_H1 ;  /* 0x3000001dff1f7230 */ /* 0x100fe40000004100 */
[----:B------:R-:W-:Y:S01]  /*4120*/  FFMA.FTZ R32, R4, R15, -R35 ;  /* 0x0000000f04207223 */ /* 0x000fe20000010823 */
[----:B------:R-:W-:Y:S01]  /*4130*/  HADD2.F32 R0, -RZ, R0.H0_H0 ;  /* 0x20000000ff007230 */ /* 0x000fe20000004100 */
[----:B------:R-:W-:Y:S01]  /*4140*/  F2FP.F16.E4M3.UNPACK_B R12, R12 ;  /* 0x0000000cff0c723e */ /* 0x000fe200020006ff */
[----:B------:R-:W-:Y:S02]  /*4150*/  HADD2.F32 R13, -RZ, R26.H1_H1 ;  /* 0x3000001aff0d7230 */ /* 0x000fe40000004100 */
[----:B------:R-:W-:Y:S01]  /*4160*/  FMUL.FTZ R35, R2, R31 ;  /* 0x0000001f02237220 */ /* 0x000fe20000410000 */
[----:B------:R-:W-:-:S02]  /*4170*/  HADD2.F32 R29, -RZ, R29.H0_H0 ;  /* 0x2000001dff1d7230 */ /* 0x000fc40000004100 */
[C---:B------:R-:W-:Y:S01]  /*4180*/  FMUL.FTZ R31, R0.reuse, R31 ;  /* 0x0000001f001f7220 */ /* 0x040fe20000410000 */
[----:B------:R-:W-:Y:S02]  /*4190*/  HADD2.F32 R27, -RZ, R27.H0_H0 ;  /* 0x2000001bff1b7230 */ /* 0x000fe40000004100 */
[-C--:B------:R-:W-:Y:S01]  /*41a0*/  FFMA.FTZ R35, R0, R13.reuse, -R35 ;  /* 0x0000000d00237223 */ /* 0x080fe20000010823 */
[--C-:B------:R-:W-:Y:S02]  /*41b0*/  HADD2.F32 R0, -RZ, R12.reuse.H0_H0 ;  /* 0x2000000cff007230 */ /* 0x100fe40000004100 */
[----:B------:R-:W-:Y:S01]  /*41c0*/  FFMA.FTZ R4, R2, R13, R31 ;  /* 0x0000000d02047223 */ /* 0x000fe2000001001f */
[----:B------:R-:W-:Y:S02]  /*41d0*/  HADD2.F32 R2, -RZ, R7.H0_H0 ;  /* 0x20000007ff027230 */ /* 0x000fe40000004100 */
[----:B------:R-:W-:Y:S01]  /*41e0*/  FFMA.FTZ R49, R5, R15, R34 ;  /* 0x0000000f05317223 */ /* 0x000fe20000010022 */
[----:B------:R-:W-:-:S02]  /*41f0*/  HADD2.F32 R12, -RZ, R12.H1_H1 ;  /* 0x3000000cff0c7230 */ /* 0x000fc40000004100 */
[----:B------:R-:W-:Y:S01]  /*4200*/  HADD2.F32 R7, -RZ, R7.H1_H1 ;  /* 0x30000007ff077230 */ /* 0x000fe20000004100 */
[----:B------:R-:W-:Y:S01]  /*4210*/  F2FP.SATFINITE.E4M3.F32.PACK_AB_MERGE_C R35, R4, R35, RZ ;  /* 0x000000230423723e */ /* 0x000fe200048070ff */
[----:B------:R-:W-:Y:S02]  /*4220*/  HADD2.F32 R6, -RZ, R6.H0_H0 ;  /* 0x20000006ff067230 */ /* 0x000fe40000004100 */
[----:B------:R-:W-:Y:S01]  /*4230*/  FMUL.FTZ R13, R12, R29 ;  /* 0x0000001d0c0d7220 */ /* 0x000fe20000410000 */
[----:B------:R-:W-:Y:S02]  /*4240*/  HADD2.F32 R5, -RZ, R26.H0_H0 ;  /* 0x2000001aff057230 */ /* 0x000fe40000004100 */
[-C--:B------:R-:W-:Y:S01]  /*4250*/  FMUL.FTZ R15, R7, R27.reuse ;  /* 0x0000001b070f7220 */ /* 0x080fe20000410000 */
[----:B------:R-:W-:Y:S01]  /*4260*/  FMUL.FTZ R26, R2, R27 ;  /* 0x0000001b021a7220 */ /* 0x000fe20000410000 */
[----:B------:R-:W-:Y:S01]  /*4270*/  FMUL.FTZ R29, R0, R29 ;  /* 0x0000001d001d7220 */ /* 0x000fe20000410000 */
[----:B------:R-:W-:Y:S01]  /*4280*/  F2FP.SATFINITE.E4M3.F32.PACK_AB_MERGE_C R32, R49, R32, RZ ;  /* 0x000000203120723e */ /* 0x000fe200048070ff */
        /* <DEDUP_REMOVED lines=8> */
.L_x_1761:
[----:B------:R-:W-:Y:S05]  /*4310*/  BSYNC B2 ;  /* 0x0000000000027941 */ /* 0x000fea0003800000 */
.L_x_1760:
[----:B-1----:R0:W-:Y:S02]  /*4320*/  ST.E.128 desc[UR36][R10.64], R4 ;  /* 0x000000040a007985 */ /* 0x0021e4000c101d24 */
.L_x_1759:
[----:B------:R-:W-:Y:S05]  /*4330*/  BSYNC B1 ;  /* 0x0000000000017941 */ /* 0x000fea0003800000 */
.L_x_1758:
[----:B------:R-:W-:Y:S05]  /*4340*/  @P2 BRA `(.L_x_1757) ;  /* 0x0000002c00942947 */ /* 0x000fea0003800000 */
[----:B01----:R0:W1:Y:S01]  /*4350*/  LDS.128 R4, [R73+0x23000] ;  /* 0x0230000049047984 */ /* 0x0030620000000c00 */
[----:B------:R-:W-:Y:S01]  /*4360*/  IADD3 R14, P3, R187, R14, RZ ;  /* 0x0000000ebb0e7210 */ /* 0x000fe20007f7e0ff */
[----:B------:R-:W-:Y:S04]  /*4370*/  BSSY B1, `(.L_x_1762) ;  /* 0x000006c000017945 */ /* 0x000fe80003800000 */
[----:B------:R-:W-:Y:S01]  /*4380*/  IMAD.X R15, R3, 0x1, R194, P3 ;  /* 0x00000001030f7824 */ /* 0x000fe200018e06c2 */
[----:B------:R-:W-:-:S13]  /*4390*/  ISETP.GE.AND P3, PT, R191, R83, PT ;  /* 0x00000053bf00720c */ /* 0x000fda0003f66270 */
[----:B0-----:R-:W-:Y:S05]  /*43a0*/  @P3 BRA `(.L_x_1763) ;  /* 0x0000000400a03947 */ /* 0x001fea0003800000 */
[----:B---34-:R-:W-:Y:S02]  /*43b0*/  SHF.R.U32.HI R2, RZ, 0x8, R25 ;  /* 0x00000008ff027819 */ /* 0x018fe40000011619 */
[--C-:B------:R-:W-:Y:S02]  /*43c0*/  SHF.R.U32.HI R10, RZ, 0x8, R9.reuse ;  /* 0x00000008ff0a7819 */ /* 0x100fe40000011609 */
[----:B------:R-:W-:Y:S01]  /*43d0*/  LOP3.LUT R0, R9, 0xff, RZ, 0xc0, !PT ;  /* 0x000000ff09007812 */ /* 0x000fe200078ec0ff */
[----:B------:R-:W-:Y:S01]  /*43e0*/  IMAD.SHL.U32 R2, R2, 0x100, RZ ;  /* 0x0000010002027824 */ /* 0x000fe200078e00ff */
[--C-:B------:R-:W-:Y:S02]  /*43f0*/  SHF.R.U32.HI R3, RZ, 0x18, R9.reuse ;  /* 0x00000018ff037819 */ /* 0x100fe40000011609 */
[----:B------:R-:W-:Y:S02]  /*4400*/  SHF.R.U32.HI R12, RZ, 0x10, R9 ;  /* 0x00000010ff0c7819 */ /* 0x000fe40000011609 */
[----:B------:R-:W-:-:S02]  /*4410*/  SHF.R.U32.HI R8, RZ, 0x10, R25 ;  /* 0x00000010ff087819 */ /* 0x000fc40000011619 */
[----:B------:R-:W-:Y:S01]  /*4420*/  PRMT R3, R3, 0x654, R0 ;  /* 0x0000065403037816 */ /* 0x000fe20000000000 */
[----:B------:R-:W-:Y:S01]  /*4430*/  IMAD.SHL.U32 R0, R10, 0x100, RZ ;  /* 0x000001000a007824 */ /* 0x000fe200078e00ff */
[----:B------:R-:W-:Y:S01]  /*4440*/  LOP3.LUT R9, R25, 0xff0000ff, RZ, 0xc0, !PT ;  /* 0xff0000ff19097812 */ /* 0x000fe200078ec0ff */
[----:B------:R-:W-:-:S03]  /*4450*/  IMAD.U32 R8, R8, 0x10000, RZ ;  /* 0x0001000008087824 */ /* 0x000fc600078e00ff */
[----:B------:R-:W-:Y:S01]  /*4460*/  LOP3.LUT R11, R9, 0xff00, R2, 0xf8, !PT ;  /* 0x0000ff00090b7812 */ /* 0x000fe200078ef802 */
[----:B------:R-:W-:Y:S01]  /*4470*/  IMAD.U32 R2, R12, 0x10000, RZ ;  /* 0x000100000c027824 */ /* 0x000fe200078e00ff */
[----:B------:R-:W-:Y:S02]  /*4480*/  LOP3.LUT R3, R3, 0xff00, R0, 0xf8, !PT ;  /* 0x0000ff0003037812 */ /* 0x000fe400078ef800 */
[----:B------:R-:W-:Y:S02]  /*4490*/  F2FP.F16.E4M3.UNPACK_B R9, R82.H1 ;  /* 0x00000052ff09723e */ /* 0x000fe400030006ff */
[-C--:B-1----:R-:W-:Y:S02]  /*44a0*/  F2FP.F16.E4M3.UNPACK_B R0, R5.reuse ;  /* 0x00000005ff00723e */ /* 0x082fe400020006ff */
[----:B------:R-:W-:Y:S01]  /*44b0*/  LOP3.LUT R13, R11, 0xff0000, R8, 0xf8, !PT ;  /* 0x00ff00000b0d7812 */ /* 0x000fe200078ef808 */
[--C-:B------:R-:W-:Y:S01]  /*44c0*/  HADD2.F32 R11, -RZ, R9.reuse.H0_H0 ;  /* 0x20000009ff0b7230 */ /* 0x100fe20000004100 */
[----:B------:R-:W-:Y:S01]  /*44d0*/  LOP3.LUT R10, R3, 0xff0000, R2, 0xf8, !PT ;  /* 0x00ff0000030a7812 */ /* 0x000fe200078ef802 */
[--C-:B------:R-:W-:Y:S01]  /*44e0*/  HADD2.F32 R2, -RZ, R0.reuse.H1_H1 ;  /* 0x30000000ff027230 */ /* 0x100fe20000004100 */
[----:B------:R-:W-:Y:S01]  /*44f0*/  F2FP.F16.E4M3.UNPACK_B R8, R38.H1 ;  /* 0x00000026ff08723e */ /* 0x000fe200030006ff */
[----:B------:R-:W-:Y:S01]  /*4500*/  HADD2.F32 R12, -RZ, R9.H1_H1 ;  /* 0x30000009ff0c7230 */ /* 0x000fe20000004100 */
[----:B------:R-:W-:Y:S01]  /*4510*/  F2FP.F16.E4M3.UNPACK_B R5, R5.H1 ;  /* 0x00000005ff05723e */ /* 0x000fe200030006ff */
[----:B------:R-:W-:-:S02]  /*4520*/  HADD2.F32 R0, -RZ, R0.H0_H0 ;  /* 0x20000000ff007230 */ /* 0x000fc40000004100 */
[-C--:B------:R-:W-:Y:S01]  /*4530*/  FMUL.FTZ R25, R2, R11.reuse ;  /* 0x0000000b02197220 */ /* 0x080fe20000410000 */
[--C-:B------:R-:W-:Y:S01]  /*4540*/  HADD2.F32 R9, -RZ, R8.reuse.H0_H0 ;  /* 0x20000008ff097230 */ /* 0x100fe20000004100 */
[----:B------:R-:W-:Y:S01]  /*4550*/  F2FP.F16.E4M3.UNPACK_B R82, R82 ;  /* 0x00000052ff52723e */ /* 0x000fe200020006ff */
[--C-:B------:R-:W-:Y:S02]  /*4560*/  HADD2.F32 R3, -RZ, R5.reuse.H1_H1 ;  /* 0x30000005ff037230 */ /* 0x100fe40000004100 */
[C---:B------:R-:W-:Y:S01]  /*4570*/  FMUL.FTZ R11, R0.reuse, R11 ;  /* 0x0000000b000b7220 */ /* 0x040fe20000410000 */
[----:B------:R-:W-:Y:S02]  /*4580*/  HADD2.F32 R5, -RZ, R5.H0_H0 ;  /* 0x20000005ff057230 */ /* 0x000fe40000004100 */
[-C--:B------:R-:W-:Y:S01]  /*4590*/  FFMA.FTZ R26, R0, R9.reuse, -R25 ;  /* 0x00000009001a7223 */ /* 0x080fe20000010819 */
[----:B------:R-:W-:Y:S02]  /*45a0*/  HADD2.F32 R8, -RZ, R8.H1_H1 ;  /* 0x30000008ff087230 */ /* 0x000fe40000004100 */
[-C--:B------:R-:W-:Y:S01]  /*45b0*/  FMUL.FTZ R0, R3, R12.reuse ;  /* 0x0000000c03007220 */ /* 0x080fe20000410000 */
[----:B------:R-:W-:Y:S01]  /*45c0*/  FFMA.FTZ R27, R2, R9, R11 ;  /* 0x00000009021b7223 */ /* 0x000fe2000001000b */
[----:B------:R-:W-:Y:S01]  /*45d0*/  FMUL.FTZ R12, R5, R12 ;  /* 0x0000000c050c7220 */ /* 0x000fe20000410000 */
[----:B------:R-:W-:-:S02]  /*45e0*/  HADD2.F32 R11, -RZ, R82.H1_H1 ;  /* 0x30000052ff0b7230 */ /* 0x000fc40000004100 */
[----:B------:R-:W-:Y:S01]  /*45f0*/  FFMA.FTZ R28, R5, R8, -R0 ;  /* 0x00000008051c7223 */ /* 0x000fe20000010800 */
[----:B------:R-:W-:Y:S01]  /*4600*/  F2FP.F16.E4M3.UNPACK_B R0, R4.H1 ;  /* 0x00000004ff00723e */ /* 0x000fe200030006ff */
[----:B------:R-:W-:Y:S01]  /*4610*/  FFMA.FTZ R29, R3, R8, R12 ;  /* 0x00000008031d7223 */ /* 0x000fe2000001000c */
[----:B------:R-:W-:Y:S01]  /*4620*/  F2FP.F16.E4M3.UNPACK_B R4, R4 ;  /* 0x00000004ff04723e */ /* 0x000fe200020006ff */
[----:B------:R-:W-:Y:S01]  /*4630*/  HADD2.F32 R9, -RZ, R82.H0_H0 ;  /* 0x20000052ff097230 */ /* 0x000fe20000004100 */
[----:B------:R-:W-:Y:S01]  /*4640*/  F2FP.F16.E4M3.UNPACK_B R38, R38 ;  /* 0x00000026ff26723e */ /* 0x000fe200020006ff */
[--C-:B------:R-:W-:Y:S01]  /*4650*/  HADD2.F32 R2, -RZ, R0.reuse.H0_H0 ;  /* 0x20000000ff027230 */ /* 0x100fe20000004100 */
[----:B------:R-:W-:Y:S01]  /*4660*/  F2FP.SATFINITE.E4M3.F32.PACK_AB_MERGE_C R32, R29, R28, RZ ;  /* 0x0000001c1d20723e */ /* 0x000fe200048070ff */
[----:B------:R-:W-:Y:S02]  /*4670*/  HADD2.F32 R3, -RZ, R0.H1_H1 ;  /* 0x30000000ff037230 */ /* 0x000fe40000004100 */
[----:B------:R-:W-:-:S02]  /*4680*/  HADD2.F32 R0, -RZ, R4.H0_H0 ;  /* 0x20000004ff007230 */ /* 0x000fc40000004100 */
[-C--:B------:R-:W-:Y:S01]  /*4690*/  FMUL.FTZ R24, R2, R11.reuse ;  /* 0x0000000b02187220 */ /* 0x080fe20000410000 */
[----:B------:R-:W-:Y:S02]  /*46a0*/  HADD2.F32 R4, -RZ, R4.H1_H1 ;  /* 0x30000004ff047230 */ /* 0x000fe40000004100 */
[C---:B------:R-:W-:Y:S01]  /*46b0*/  FMUL.FTZ R25, R3.reuse, R11 ;  /* 0x0000000b03197220 */ /* 0x040fe20000410000 */
[--C-:B------:R-:W-:Y:S02]  /*46c0*/  HADD2.F32 R8, -RZ, R38.reuse.H1_H1 ;  /* 0x30000026ff087230 */ /* 0x100fe40000004100 */
[----:B------:R-:W-:Y:S02]  /*46d0*/  HADD2.F32 R5, -RZ, R38.H0_H0 ;  /* 0x20000026ff057230 */ /* 0x000fe40000004100 */
[-C--:B------:R-:W-:Y:S01]  /*46e0*/  FMUL.FTZ R11, R4, R9.reuse ;  /* 0x00000009040b7220 */ /* 0x080fe20000410000 */
[----:B------:R-:W-:Y:S01]  /*46f0*/  FMUL.FTZ R9, R0, R9 ;  /* 0x0000000900097220 */ /* 0x000fe20000410000 */
[-C--:B------:R-:W-:Y:S01]  /*4700*/  FFMA.FTZ R12, R2, R8.reuse, -R25 ;  /* 0x00000008020c7223 */ /* 0x080fe20000010819 */
[----:B------:R-:W-:Y:S01]  /*4710*/  FFMA.FTZ R3, R3, R8, R24 ;  /* 0x0000000803037223 */ /* 0x000fe20000010018 */
[----:B------:R-:W-:Y:S01]  /*4720*/  F2FP.F16.E4M3.UNPACK_B R2, R7.H1 ;  /* 0x00000007ff02723e */ /* 0x000fe200030006ff */
[----:B------:R-:W-:Y:S01]  /*4730*/  FFMA.FTZ R25, R4, R5, R9 ;  /* 0x0000000504197223 */ /* 0x000fe20000010009 */
[----:B------:R-:W-:Y:S01]  /*4740*/  F2FP.F16.E4M3.UNPACK_B R9, R13.H1 ;  /* 0x0000000dff09723e */ /* 0x000fe200030006ff */
[----:B------:R-:W-:Y:S01]  /*4750*/  FFMA.FTZ R24, R0, R5, -R11 ;  /* 0x0000000500187223 */ /* 0x000fe2000001080b */
        /* <DEDUP_REMOVED lines=11> */
[----:B------:R-:W-:Y:S02]  /*4810*/  HADD2.F32 R11, -RZ, R13.H1_H1 ;  /* 0x3000000dff0b7230 */ /* 0x000fe40000004100 */
[C---:B------:R-:W-:Y:S01]  /*4820*/  FMUL.FTZ R31, R3.reuse, R12 ;  /* 0x0000000c031f7220 */ /* 0x040fe20000410000 */
[----:B------:R-:W-:Y:S02]  /*4830*/  HADD2.F32 R0, -RZ, R0.H0_H0 ;  /* 0x20000000ff007230 */ /* 0x000fe40000004100 */
[----:B------:R-:W-:Y:S01]  /*4840*/  FFMA.FTZ R28, R3, R8, -R28 ;  /* 0x00000008031c7223 */ /* 0x000fe2000001081c */
[----:B------:R-:W-:Y:S02]  /*4850*/  HADD2.F32 R3, -RZ, R10.H1_H1 ;  /* 0x3000000aff037230 */ /* 0x000fe40000004100 */
[----:B------:R-:W-:Y:S01]  /*4860*/  FMUL.FTZ R29, R2, R11 ;  /* 0x0000000b021d7220 */ /* 0x000fe20000410000 */
[----:B------:R-:W-:Y:S01]  /*4870*/  F2FP.F16.E4M3.UNPACK_B R7, R7 ;  /* 0x00000007ff07723e */ /* 0x000fe200020006ff */
[----:B------:R-:W-:Y:S01]  /*4880*/  FMUL.FTZ R11, R0, R11 ;  /* 0x0000000b000b7220 */ /* 0x000fe20000410000 */
[----:B------:R-:W-:Y:S01]  /*4890*/  F2FP.F16.E4M3.UNPACK_B R6, R6 ;  /* 0x00000006ff06723e */ /* 0x000fe200020006ff */
[----:B------:R-:W-:Y:S01]  /*48a0*/  FFMA.FTZ R31, R4, R8, R31 ;  /* 0x00000008041f7223 */ /* 0x000fe2000001001f */
[-C--:B------:R-:W-:Y:S01]  /*48b0*/  FFMA.FTZ R29, R0, R3.reuse, -R29 ;  /* 0x00000003001d7223 */ /* 0x080fe2000001081d */
[----:B------:R-:W-:Y:S01]  /*48c0*/  FFMA.FTZ R4, R2, R3, R11 ;  /* 0x0000000302047223 */ /* 0x000fe2000001000b */
[----:B------:R-:W-:-:S02]  /*48d0*/  HADD2.F32 R2, -RZ, R7.H0_H0 ;  /* 0x20000007ff027230 */ /* 0x000fc40000004100 */
[----:B------:R-:W-:Y:S01]  /*48e0*/  HADD2.F32 R7, -RZ, R7.H1_H1 ;  /* 0x30000007ff077230 */ /* 0x000fe20000004100 */
[----:B------:R-:W-:Y:S01]  /*48f0*/  F2FP.SATFINITE.E4M3.F32.PACK_AB_MERGE_C R28, R31, R28, RZ ;  /* 0x0000001c1f1c723e */ /* 0x000fe200048070ff */
[----:B------:R-:W-:Y:S01]  /*4900*/  HADD2.F32 R9, -RZ, R9.H0_H0 ;  /* 0x20000009ff097230 */ /* 0x000fe20000004100 */
[----:B------:R-:W-:Y:S01]  /*4910*/  F2FP.SATFINITE.E4M3.F32.PACK_AB_MERGE_C R29, R4, R29, RZ ;  /* 0x0000001d041d723e */ /* 0x000fe200048070ff */
[--C-:B------:R-:W-:Y:S01]  /*4920*/  HADD2.F32 R0, -RZ, R6.reuse.H0_H0 ;  /* 0x20000006ff007230 */ /* 0x100fe20000004100 */
[----:B------:R-:W-:Y:S01]  /*4930*/  F2FP.SATFINITE.E4M3.F32.PACK_AB_MERGE_C R4, R25, R24, R30 ;  /* 0x000000181904723e */ /* 0x000fe2000480701e */
[----:B------:R-:W-:Y:S02]  /*4940*/  HADD2.F32 R6, -RZ, R6.H1_H1 ;  /* 0x30000006ff067230 */ /* 0x000fe40000004100 */
[-C--:B------:R-:W-:Y:S01]  /*4950*/  FMUL.FTZ R11, R7, R9.reuse ;  /* 0x00000009070b7220 */ /* 0x080fe20000410000 */
[----:B------:R-:W-:Y:S02]  /*4960*/  HADD2.F32 R13, -RZ, R13.H0_H0 ;  /* 0x2000000dff0d7230 */ /* 0x000fe40000004100 */
[----:B------:R-:W-:Y:S01]  /*4970*/  FMUL.FTZ R8, R2, R9 ;  /* 0x0000000902087220 */ /* 0x000fe20000410000 */
[----:B------:R-:W-:-:S02]  /*4980*/  HADD2.F32 R5, -RZ, R5.H0_H0 ;  /* 0x20000005ff057230 */ /* 0x000fc40000004100 */
[----:B------:R-:W-:Y:S02]  /*4990*/  HADD2.F32 R3, -RZ, R10.H0_H0 ;  /* 0x2000000aff037230 */ /* 0x000fe40000004100 */
[-C--:B------:R-:W-:Y:S01]  /*49a0*/  FMUL.FTZ R9, R6, R13.reuse ;  /* 0x0000000d06097220 */ /* 0x080fe20000410000 */
[----:B------:R-:W-:Y:S01]  /*49b0*/  FMUL.FTZ R13, R0, R13 ;  /* 0x0000000d000d7220 */ /* 0x000fe20000410000 */
[-C--:B------:R-:W-:Y:S01]  /*49c0*/  FFMA.FTZ R11, R2, R5.reuse, -R11 ;  /* 0x00000005020b7223 */ /* 0x080fe2000001080b */
[----:B------:R-:W-:Y:S01]  /*49d0*/  FFMA.FTZ R8, R7, R5, R8 ;  /* 0x0000000507087223 */ /* 0x000fe20000010008 */
[-C--:B------:R-:W-:Y:S01]  /*49e0*/  FFMA.FTZ R9, R0, R3.reuse, -R9 ;  /* 0x0000000300097223 */ /* 0x080fe20000010809 */
[----:B------:R-:W-:Y:S01]  /*49f0*/  FFMA.FTZ R6, R6, R3, R13 ;  /* 0x0000000306067223 */ /* 0x000fe2000001000d */
[----:B------:R-:W-:Y:S02]  /*4a00*/  F2FP.SATFINITE.E4M3.F32.PACK_AB_MERGE_C R5, R27, R26, R32 ;  /* 0x0000001a1b05723e */ /* 0x000fe40004807020 */
[----:B------:R-:W-:-:S02]  /*4a10*/  F2FP.SATFINITE.E4M3.F32.PACK_AB_MERGE_C R7, R8, R11, R28 ;  /* 0x0000000b0807723e */ /* 0x000fc4000480701c */
[----:B------:R-:W-:-:S07]  /*4a20*/  F2FP.SATFINITE.E4M3.F32.PACK_AB_MERGE_C R6, R6, R9, R29 ;  /* 0x000000090606723e */ /* 0x000fce000480701d */
.L_x_1763:
[----:B------:R-:W-:Y:S05]  /*4a30*/  BSYNC B1 ;  /* 0x0000000000017941 */ /* 0x000fea0003800000 */
.L_x_1762:
[----:B-1----:R0:W-:Y:S01]  /*4a40*/  ST.E.128 desc[UR36][R14.64], R4 ;  /* 0x000000040e007985 */ /* 0x0021e2000c101d24 */
[----:B------:R-:W-:Y:S05]  /*4a50*/  BRA `(.L_x_1757) ;  /* 0x0000002400d07947 */ /* 0x000fea0003800000 */
.L_x_1739:
[----:B------:R-:W-:Y:S02]  /*4a60*/  ISETP.GE.AND P3, PT, R227, R80, PT ;  /* 0x00000050e300720c */ /* 0x000fe40003f66270 */
[----:B------:R-:W-:Y:S02]  /*4a70*/  CS2R R26, SRZ ;  /* 0x00000000001a7805 */ /* 0x000fe4000001ff00 */
[----:B------:R-:W-:Y:S02]  /*4a80*/  CS2R R24, SRZ ;  /* 0x0000000000187805 */ /* 0x000fe4000001ff00 */
[----:B------:R-:W-:-:S13]  /*4a90*/  ISETP.GE.OR P3, PT, R16, R83, P3 ;  /* 0x000000531000720c */ /* 0x000fda0001f66670 */
[----:B------:R-:W-:Y:S01]  /*4aa0*/  @!P3 IADD3 R29, P4, P5, R40, R6, R63 ;  /* 0x00000006281db210 */ /* 0x000fe20007d9e03f */
[----:B------:R-:W0:Y:S03]  /*4ab0*/  @!P3 LDC.64 R8, c[0x0][0x3e8] ;  /* 0x0000fa00ff08bb82 */ /* 0x000e260000000a00 */
[----:B------:R-:W-:Y:S02]  /*4ac0*/  @!P3 IADD3.X R30, R54, R14, R65, P4, P5 ;  /* 0x0000000e361eb210 */ /* 0x000fe400027ea441 */
[----:B------:R-:W-:-:S03]  /*4ad0*/  ISETP.GE.AND P4, PT, R189, R80, PT ;  /* 0x00000050bd00720c */ /* 0x000fc60003f86270 */
[----:B------:R-:W1:Y:S01]  /*4ae0*/  @!P3 LDC.64 R10, c[0x0][0x400] ;  /* 0x00010000ff0abb82 */ /* 0x000e620000000a00 */
[----:B------:R-:W-:-:S13]  /*4af0*/  ISETP.GE.OR P4, PT, R16, R83, P4 ;  /* 0x000000531000720c */ /* 0x000fda0002786670 */
[----:B------:R-:W2:Y:S02]  /*4b00*/  @!P4 LDC.64 R12, c[0x0][0x3e8] ;  /* 0x0000fa00ff0ccb82 */ /* 0x000ea40000000a00 */
[----:B--2---:R-:W-:Y:S02]  /*4b10*/  @!P4 IADD3 R12, P5, P6, R40, R12, R6 ;  /* 0x0000000c280cc210 */ /* 0x004fe40007ebe006 */
[----:B------:R-:W-:Y:S02]  /*4b20*/  CS2R R6, SRZ ;  /* 0x0000000000067805 */ /* 0x000fe4000001ff00 */
[----:B------:R-:W-:Y:S02]  /*4b30*/  @!P4 IADD3.X R13, R54, R13, R14, P5, P6 ;  /* 0x0000000d360dc210 */ /* 0x000fe40002fec40e */
[----:B------:R-:W2:Y:S02]  /*4b40*/  @!P4 LDC.64 R14, c[0x0][0x400] ;  /* 0x00010000ff0ecb82 */ /* 0x000ea40000000a00 */
[----:B--2---:R-:W-:-:S04]  /*4b50*/  @!P4 IADD3 R14, P5, P6, R20, R14, R4 ;  /* 0x0000000e140ec210 */ /* 0x004fc80007ebe004 */
[----:B------:R-:W-:Y:S02]  /*4b60*/  @!P4 IADD3.X R15, R52, R15, R81, P5, P6 ;  /* 0x0000000f340fc210 */ /* 0x000fe40002fec451 */
[----:B------:R-:W-:Y:S02]  /*4b70*/  @!P3 IADD3 R3, P5, P6, R20, R4, R61 ;  /* 0x000000041403b210 */ /* 0x000fe40007ebe03d */
[----:B------:R-:W-:Y:S01]  /*4b80*/  CS2R R4, SRZ ;  /* 0x0000000000047805 */ /* 0x000fe2000001ff00 */
[----:B------:R-:W2:Y:S01]  /*4b90*/  @!P4 LDG.E.128 R24, desc[UR36][R14.64] ;  /* 0x000000240e18c981 */ /* 0x000ea2000c1e1d00 */
[----:B------:R-:W-:-:S04]  /*4ba0*/  @!P3 IADD3.X R28, R52, R81, R62, P5, P6 ;  /* 0x00000051341cb210 */ /* 0x000fc80002fec43e */
[----:B------:R-:W3:Y:S01]  /*4bb0*/  @!P4 LDG.E.128 R4, desc[UR36][R12.64] ;  /* 0x000000240c04c981 */ /* 0x000ee2000c1e1d00 */
[----:B0-----:R-:W-:-:S04]  /*4bc0*/  @!P3 IADD3 R8, P4, R29, R8, RZ ;  /* 0x000000081d08b210 */ /* 0x001fc80007f9e0ff */
[----:B------:R-:W-:Y:S02]  /*4bd0*/  @!P3 IADD3.X R9, R30, R9, RZ, P4, !PT ;  /* 0x000000091e09b210 */ /* 0x000fe400027fe4ff */
[----:B-1----:R-:W-:Y:S02]  /*4be0*/  @!P3 IADD3 R10, P4, R3, R10, RZ ;  /* 0x0000000a030ab210 */ /* 0x002fe40007f9e0ff */
[----:B------:R-:W-:Y:S02]  /*4bf0*/  CS2R R30, SRZ ;  /* 0x00000000001e7805 */ /* 0x000fe4000001ff00 */
[----:B------:R-:W-:Y:S02]  /*4c00*/  CS2R R34, SRZ ;  /* 0x0000000000227805 */ /* 0x000fe4000001ff00 */
[----:B------:R-:W-:Y:S01]  /*4c10*/  CS2R R32, SRZ ;  /* 0x0000000000207805 */ /* 0x000fe2000001ff00 */
[----:B------:R-:W-:Y:S01]  /*4c20*/  @!P3 IMAD.X R11, R28, 0x1, R11, P4 ;  /* 0x000000011c0bb824 */ /* 0x000fe200020e060b */
[----:B------:R-:W-:-:S04]  /*4c30*/  CS2R R28, SRZ ;  /* 0x00000000001c7805 */ /* 0x000fc8000001ff00 */
[----:B------:R-:W4:Y:S04]  /*4c40*/  @!P3 LDG.E.128 R32, desc[UR36][R10.64] ;  /* 0x000000240a20b981 */ /* 0x000f28000c1e1d00 */
[----:B------:R-:W5:Y:S01]  /*4c50*/  @!P3 LDG.E.128 R28, desc[UR36][R8.64] ;  /* 0x00000024081cb981 */ /* 0x000f62000c1e1d00 */
[----:B------:R-:W-:-:S06]  /*4c60*/  UISETP.NE.AND UP0, UPT, UR61, 0x3, UPT ;  /* 0x000000033d00788c */ /* 0x000fcc000bf05270 */
[----:B------:R-:W-:Y:S02]  /*4c70*/  PLOP3.LUT P5, PT, PT, PT, UP0, 0x80, 0x0 ;  /* 0x000000000000781c */ /* 0x000fe40003faf008 */
[----:B------:R-:W-:Y:S01]  /*4c80*/  ISETP.GE.AND P3, PT, R16, R83, PT ;  /* 0x000000531000720c */ /* 0x000fe20003f66270 */
[----:B--2---:R-:W-:Y:S02]  /*4c90*/  IMAD.MOV.U32 R90, RZ, RZ, R26 ;  /* 0x000000ffff5a7224 */ /* 0x004fe400078e001a */
[----:B------:R-:W-:Y:S02]  /*4ca0*/  IMAD.MOV.U32 R92, RZ, RZ, R24 ;  /* 0x000000ffff5c7224 */ /* 0x000fe400078e0018 */
[----:B---3--:R-:W-:Y:S02]  /*4cb0*/  IMAD.MOV.U32 R88, RZ, RZ, R6 ;  /* 0x000000ffff587224 */ /* 0x008fe400078e0006 */
[----:B------:R-:W-:Y:S02]  /*4cc0*/  IMAD.MOV.U32 R91, RZ, RZ, R4 ;  /* 0x000000ffff5b7224 */ /* 0x000fe400078e0004 */
[----:B----4-:R-:W-:-:S02]  /*4cd0*/  IMAD.MOV.U32 R84, RZ, RZ, R34 ;  /* 0x000000ffff547224 */ /* 0x010fc400078e0022 */
[----:B------:R-:W-:Y:S02]  /*4ce0*/  IMAD.MOV.U32 R85, RZ, RZ, R32 ;  /* 0x000000ffff557224 */ /* 0x000fe400078e0020 */
[----:B-----5:R-:W-:Y:S02]  /*4cf0*/  IMAD.MOV.U32 R82, RZ, RZ, R30 ;  /* 0x000000ffff527224 */ /* 0x020fe400078e001e */
[----:B------:R-:W-:Y:S01]  /*4d00*/  IMAD.MOV.U32 R83, RZ, RZ, R28 ;  /* 0x000000ffff537224 */ /* 0x000fe200078e001c */
[----:B------:R-:W-:Y:S06]  /*4d10*/  @!P5 BRA `(.L_x_1764) ;  /* 0x000000000004d947 */ /* 0x000fec0003800000 */
[----:B------:R-:W-:Y:S01]  /*4d20*/  BPT.TRAP 0x1 ;  /* 0x000000040000795c */ /* 0x000fe20000300000 */
.L_x_1764:
[----:B------:R-:W-:Y:S01]  /*4d30*/  IMAD R72, R186, 0x8, R184 ;  /* 0x00000008ba487824 */ /* 0x000fe200078e02b8 */
[----:B------:R-:W-:Y:S01]  /*4d40*/  SHF.L.U32 R81, R195, 0x1f, RZ ;  /* 0x0000001fc3517819 */ /* 0x000fe200000006ff */
[----:B------:R-:W0:Y:S01]  /*4d50*/  LDC R87, c[0x0][0x2f4] ;  /* 0x0000bd00ff577b82 */ /* 0x000e220000000800 */
[----:B------:R-:W-:Y:S02]  /*4d60*/  BSSY B1, `(.L_x_1765) ;  /* 0x0000003000017945 */ /* 0x000fe40003800000 */
[----:B------:R-:W1:Y:S02]  /*4d70*/  SYNCS.PHASECHK.TRANS64.TRYWAIT P4, [R72+URZ+0x28490], R81 ;  /* 0x02849051480075a7 */ /* 0x000e64000808017f */
[----:B-1----:R-:W-:Y:S05]  /*4d80*/  @!P4 BRA `(.L_x_1766) ;  /* 0x0000021c0028c947 */ /* 0x002fea0003800000 */
.L_x_2124:
[----:B------:R-:W-:Y:S05]  /*4d90*/  BSYNC B1 ;  /* 0x0000000000017941 */ /* 0x000fea0003800000 */
.L_x_1765:
[----:B------:R-:W-:Y:S01]  /*4da0*/  UMOV UR4, 0xffffffff ;  /* 0xffffffff00047882 */ /* 0x000fe20000000000 */
[----:B0-----:R-:W-:Y:S02]  /*4db0*/  IADD3 R89, -R56, R87, RZ ;  /* 0x0000005738597210 */ /* 0x001fe40007ffe1ff */
[----:B------:R-:W-:Y:S05]  /*4dc0*/  BRA.DIV UR4, `(.L_x_1767) ;  /* 0x0000021e042c7947 */ /* 0x000fea000b800000 */
[----:B------:R0:W2:Y:S04]  /*4dd0*/  SHFL.IDX PT, R3, R2, RZ, 0x181f ;  /* 0x00181fff02037589 */ /* 0x0000a800000e0000 */
[----:B------:R0:W3:Y:S02]  /*4de0*/  SHFL.IDX PT, R38, R0, RZ, 0x181f ;  /* 0x00181fff00267589 */ /* 0x0000e400000e0000 */
.L_x_2128:
        /* <DEDUP_REMOVED lines=18> */
[----:B------:R-:W-:Y:S01]  /*4f10*/  IADD3 R11, R8, R9, R210 ;  /* 0x00000009080b7210 */ /* 0x000fe20007ffe0d2 */
[----:B------:R-:W-:-:S04]  /*4f20*/  IMAD R9, R186, 0x4000, R69 ;  /* 0x00004000ba097824 */ /* 0x000fc800078e0245 */
[----:B------:R-:W-:Y:S02]  /*4f30*/  IMAD R11, R186, 0x4000, R11 ;  /* 0x00004000ba0b7824 */ /* 0x000fe400078e020b */
[C---:B------:R-:W-:Y:S02]  /*4f40*/  IMAD.IADD R9, R184.reuse, 0x1, R9 ;  /* 0x00000001b8097824 */ /* 0x040fe400078e0209 */
[----:B------:R-:W-:-:S04]  /*4f50*/  IMAD.IADD R12, R184, 0x1, R11 ;  /* 0x00000001b80c7824 */ /* 0x000fc800078e020b */
[----:B------:R-:W2:Y:S04]  /*4f60*/  LDS.128 R8, [R9+0x20000] ;  /* 0x0200000009087984 */ /* 0x000ea80000000c00 */
[----:B------:R-:W3:Y:S01]  /*4f70*/  LDS.128 R12, [R12+0x20000] ;  /* 0x020000000c0c7984 */ /* 0x000ee20000000c00 */
[----:B------:R-:W-:Y:S05]  /*4f80*/  @P3 BRA `(.L_x_1771) ;  /* 0x0000000c00583947 */ /* 0x000fea0003800000 */
[--C-:B------:R-:W-:Y:S02]  /*4f90*/  SHF.R.U32.HI R102, RZ, 0x8, R5.reuse ;  /* 0x00000008ff667819 */ /* 0x100fe40000011605 */
[--C-:B------:R-:W-:Y:S02]  /*4fa0*/  SHF.R.U32.HI R103, RZ, 0x18, R5.reuse ;  /* 0x00000018ff677819 */ /* 0x100fe40000011605 */
[----:B------:R-:W-:Y:S02]  /*4fb0*/  LOP3.LUT R4, R5, 0xff, RZ, 0xc0, !PT ;  /* 0x000000ff05047812 */ /* 0x000fe400078ec0ff */
[----:B------:R-:W-:Y:S01]  /*4fc0*/  SHF.R.U32.HI R100, RZ, 0x10, R5 ;  /* 0x00000010ff647819 */ /* 0x000fe20000011605 */
[----:B------:R-:W-:Y:S01]  /*4fd0*/  IMAD.SHL.U32 R5, R102, 0x100, RZ ;  /* 0x0000010066057824 */ /* 0x000fe200078e00ff */
[----:B------:R-:W-:Y:S02]  /*4fe0*/  SHF.R.U32.HI R101, RZ, 0x18, R7 ;  /* 0x00000018ff657819 */ /* 0x000fe40000011607 */
[----:B------:R-:W-:-:S02]  /*4ff0*/  LOP3.LUT R6, R7, 0xff, RZ, 0xc0, !PT ;  /* 0x000000ff07067812 */ /* 0x000fc400078ec0ff */
[--C-:B------:R-:W-:Y:S02]  /*5000*/  SHF.R.U32.HI R97, RZ, 0x8, R7.reuse ;  /* 0x00000008ff617819 */ /* 0x100fe40000011607 */
[----:B------:R-:W-:Y:S02]  /*5010*/  SHF.R.U32.HI R99, RZ, 0x10, R7 ;  /* 0x00000010ff637819 */ /* 0x000fe40000011607 */
[--C-:B------:R-:W-:Y:S02]  /*5020*/  SHF.R.U32.HI R96, RZ, 0x18, R25.reuse ;  /* 0x00000018ff607819 */ /* 0x100fe40000011619 */
[----:B------:R-:W-:Y:S02]  /*5030*/  LOP3.LUT R7, R25, 0xff, RZ, 0xc0, !PT ;  /* 0x000000ff19077812 */ /* 0x000fe400078ec0ff */
[----:B------:R-:W-:Y:S02]  /*5040*/  SHF.R.U32.HI R26, RZ, 0x8, R25 ;  /* 0x00000008ff1a7819 */ /* 0x000fe40000011619 */
[----:B------:R-:W-:-:S02]  /*5050*/  PRMT R4, R103, 0x654, R4 ;  /* 0x0000065467047816 */ /* 0x000fc40000000004 */
[----:B------:R-:W-:Y:S01]  /*5060*/  SHF.R.U32.HI R94, RZ, 0x10, R25 ;  /* 0x00000010ff5e7819 */ /* 0x000fe20000011619 */
[----:B---3--:R-:W-:Y:S01]  /*5070*/  IMAD.MOV.U32 R25, RZ, RZ, R12 ;  /* 0x000000ffff197224 */ /* 0x008fe200078e000c */
[--C-:B------:R-:W-:Y:S02]  /*5080*/  SHF.R.U32.HI R93, RZ, 0x8, R27.reuse ;  /* 0x00000008ff5d7819 */ /* 0x100fe4000001161b */
[--C-:B------:R-:W-:Y:S02]  /*5090*/  SHF.R.U32.HI R95, RZ, 0x18, R27.reuse ;  /* 0x00000018ff5f7819 */ /* 0x100fe4000001161b */
[----:B------:R-:W-:Y:S01]  /*50a0*/  LOP3.LUT R24, R27, 0xff, RZ, 0xc0, !PT ;  /* 0x000000ff1b187812 */ /* 0x000fe200078ec0ff */
[----:B------:R-:W-:Y:S01]  /*50b0*/  IMAD.SHL.U32 R93, R93, 0x100, RZ ;  /* 0x000001005d5d7824 */ /* 0x000fe200078e00ff */
[----:B------:R-:W-:Y:S02]  /*50c0*/  SHF.R.U32.HI R98, RZ, 0x10, R27 ;  /* 0x00000010ff627819 */ /* 0x000fe4000001161b */
[----:B------:R-:W-:Y:S01]  /*50d0*/  PRMT R12, R96, 0x654, R7 ;  /* 0x00000654600c7816 */ /* 0x000fe20000000007 */
[----:B------:R-:W-:Y:S01]  /*50e0*/  IMAD.SHL.U32 R7, R97, 0x100, RZ ;  /* 0x0000010061077824 */ /* 0x000fe200078e00ff */
[----:B------:R-:W-:Y:S01]  /*50f0*/  LOP3.LUT R4, R4, 0xff00, R5, 0xf8, !PT ;  /* 0x0000ff0004047812 */ /* 0x000fe200078ef805 */
[----:B------:R-:W-:Y:S01]  /*5100*/  IMAD.U32 R5, R100, 0x10000, RZ ;  /* 0x0001000064057824 */ /* 0x000fe200078e00ff */
[----:B------:R-:W-:Y:S01]  /*5110*/  SHF.L.U32 R27, R26, 0x8, RZ ;  /* 0x000000081a1b7819 */ /* 0x000fe200000006ff */
[----:B------:R-:W-:Y:S01]  /*5120*/  IMAD.U32 R98, R98, 0x10000, RZ ;  /* 0x0001000062627824 */ /* 0x000fe200078e00ff */
[----:B------:R-:W-:-:S02]  /*5130*/  PRMT R6, R101, 0x654, R6 ;  /* 0x0000065465067816 */ /* 0x000fc40000000006 */
[----:B------:R-:W-:Y:S02]  /*5140*/  PRMT R24, R95, 0x654, R24 ;  /* 0x000006545f187816 */ /* 0x000fe40000000018 */
[----:B------:R-:W-:Y:S02]  /*5150*/  LOP3.LUT R96, R12, 0xff00, R27, 0xf8, !PT ;  /* 0x0000ff000c607812 */ /* 0x000fe400078ef81b */
[----:B------:R-:W-:Y:S02]  /*5160*/  LOP3.LUT R7, R6, 0xff00, R7, 0xf8, !PT ;  /* 0x0000ff0006077812 */ /* 0x000fe400078ef807 */
[----:B------:R-:W-:Y:S02]  /*5170*/  F2FP.F16.E4M3.UNPACK_B R95, R92.H1 ;  /* 0x0000005cff5f723e */ /* 0x000fe400030006ff */
[----:B------:R-:W-:Y:S02]  /*5180*/  F2FP.F16.E4M3.UNPACK_B R26, R25.H1 ;  /* 0x00000019ff1a723e */ /* 0x000fe400030006ff */
[----:B--2---:R-:W-:-:S02]  /*5190*/  F2FP.F16.E4M3.UNPACK_B R12, R8.H1 ;  /* 0x00000008ff0c723e */ /* 0x004fc400030006ff */
[----:B------:R-:W-:Y:S01]  /*51a0*/  LOP3.LUT R6, R4, 0xff0000, R5, 0xf8, !PT ;  /* 0x00ff000004067812 */ /* 0x000fe200078ef805 */
[----:B------:R-:W-:Y:S01]  /*51b0*/  IMAD.U32 R4, R99, 0x10000, RZ ;  /* 0x0001000063047824 */ /* 0x000fe200078e00ff */
[----:B------:R-:W-:Y:S01]  /*51c0*/  LOP3.LUT R97, R24, 0xff00, R93, 0xf8, !PT ;  /* 0x0000ff0018617812 */ /* 0x000fe200078ef85d */
[----:B------:R-:W-:Y:S01]  /*51d0*/  HADD2.F32 R5, -RZ, R95.H0_H0 ;  /* 0x2000005fff057230 */ /* 0x000fe20000004100 */
[----:B------:R-:W-:Y:S01]  /*51e0*/  F2FP.F16.E4M3.UNPACK_B R93, R91.H1 ;  /* 0x0000005bff5d723e */ /* 0x000fe200030006ff */
[----:B------:R-:W-:Y:S01]  /*51f0*/  HADD2.F32 R27, -RZ, R26.H0_H0 ;  /* 0x2000001aff1b7230 */ /* 0x000fe20000004100 */
[----:B------:R-:W-:Y:S01]  /*5200*/  LOP3.LUT R4, R7, 0xff0000, R4, 0xf8, !PT ;  /* 0x00ff000007047812 */ /* 0x000fe200078ef804 */
[----:B------:R-:W-:Y:S01]  /*5210*/  HADD2.F32 R24, -RZ, R12.H0_H0 ;  /* 0x2000000cff187230 */ /* 0x000fe20000004100 */
[----:B------:R-:W-:Y:S01]  /*5220*/  F2FP.F16.E4M3.UNPACK_B R92, R92 ;  /* 0x0000005cff5c723e */ /* 0x000fe200020006ff */
[----:B------:R-:W-:Y:S02]  /*5230*/  IMAD.U32 R7, R94, 0x10000, RZ ;  /* 0x000100005e077824 */ /* 0x000fe400078e00ff */
[----:B------:R-:W-:Y:S01]  /*5240*/  FMUL.FTZ R99, R27, R5 ;  /* 0x000000051b637220 */ /* 0x000fe20000410000 */
[----:B------:R-:W-:-:S02]  /*5250*/  HADD2.F32 R94, -RZ, R93.H0_H0 ;  /* 0x2000005dff5e7230 */ /* 0x000fc40000004100 */
[C---:B------:R-:W-:Y:S01]  /*5260*/  FMUL.FTZ R100, R24.reuse, R5 ;  /* 0x0000000518647220 */ /* 0x040fe20000410000 */
[----:B------:R-:W-:Y:S01]  /*5270*/  F2FP.F16.E4M3.UNPACK_B R25, R25 ;  /* 0x00000019ff19723e */ /* 0x000fe200020006ff */
[----:B------:R-:W-:Y:S01]  /*5280*/  HADD2.F32 R93, -RZ, R93.H1_H1 ;  /* 0x3000005dff5d7230 */ /* 0x000fe20000004100 */
[----:B------:R-:W-:Y:S01]  /*5290*/  F2FP.F16.E4M3.UNPACK_B R8, R8 ;  /* 0x00000008ff08723e */ /* 0x000fe200020006ff */
[-C--:B------:R-:W-:Y:S01]  /*52a0*/  FFMA.FTZ R99, R24, R94.reuse, -R99 ;  /* 0x0000005e18637223 */ /* 0x080fe20000010863 */
[----:B------:R-:W-:Y:S01]  /*52b0*/  FFMA.FTZ R100, R27, R94, R100 ;  /* 0x0000005e1b647223 */ /* 0x000fe20000010064 */
[----:B------:R-:W-:Y:S01]  /*52c0*/  HADD2.F32 R94, -RZ, R95.H1_H1 ;  /* 0x3000005fff5e7230 */ /* 0x000fe20000004100 */
[----:B------:R-:W-:Y:S01]  /*52d0*/  LOP3.LUT R5, R97, 0xff0000, R98, 0xf8, !PT ;  /* 0x00ff000061057812 */ /* 0x000fe200078ef862 */
[----:B------:R-:W-:Y:S01]  /*52e0*/  HADD2.F32 R27, -RZ, R26.H1_H1 ;  /* 0x3000001aff1b7230 */ /* 0x000fe20000004100 */
[----:B------:R-:W-:Y:S01]  /*52f0*/  F2FP.F16.E4M3.UNPACK_B R91, R91 ;  /* 0x0000005bff5b723e */ /* 0x000fe200020006ff */
[----:B------:R-:W-:Y:S01]  /*5300*/  HADD2.F32 R24, -RZ, R12.H1_H1 ;  /* 0x3000000cff187230 */ /* 0x000fe20000004100 */
[----:B------:R-:W-:Y:S01]  /*5310*/  LOP3.LUT R7, R96, 0xff0000, R7, 0xf8, !PT ;  /* 0x00ff000060077812 */ /* 0x000fe200078ef807 */
[----:B------:R-:W-:-:S02]  /*5320*/  HADD2.F32 R95, -RZ, R92.H0_H0 ;  /* 0x2000005cff5f7230 */ /* 0x000fc40000004100 */
[CC--:B------:R-:W-:Y:S01]  /*5330*/  FMUL.FTZ R97, R27.reuse, R94.reuse ;  /* 0x0000005e1b617220 */ /* 0x0c0fe20000410000 */
[----:B------:R-:W-:Y:S02]  /*5340*/  HADD2.F32 R26, -RZ, R25.H0_H0 ;  /* 0x20000019ff1a7230 */ /* 0x000fe40000004100 */
[C---:B------:R-:W-:Y:S01]  /*5350*/  FMUL.FTZ R94, R24.reuse, R94 ;  /* 0x0000005e185e7220 */ /* 0x040fe20000410000 */
[----:B------:R-:W-:Y:S02]  /*5360*/  HADD2.F32 R12, -RZ, R8.H0_H0 ;  /* 0x20000008ff0c7230 */ /* 0x000fe40000004100 */
[-C--:B------:R-:W-:Y:S01]  /*5370*/  FFMA.FTZ R96, R24, R93.reuse, -R97 ;  /* 0x0000005d18607223 */ /* 0x080fe20000010861 */
[----:B------:R-:W-:Y:S02]  /*5380*/  HADD2.F32 R92, -RZ, R92.H1_H1 ;  /* 0x3000005cff5c7230 */ /* 0x000fe40000004100 */
[----:B------:R-:W-:Y:S01]  /*5390*/  FFMA.FTZ R101, R27, R93, R94 ;  /* 0x0000005d1b657223 */ /* 0x000fe2000001005e */
[----:B------:R-:W-:-:S02]  /*53a0*/  HADD2.F32 R27, -RZ, R91.H0_H0 ;  /* 0x2000005bff1b7230 */ /* 0x000fc40000004100 */
[-C--:B------:R-:W-:Y:S01]  /*53b0*/  FMUL.FTZ R93, R26, R95.reuse ;  /* 0x0000005f1a5d7220 */ /* 0x080fe20000410000 */
[C---:B------:R-:W-:Y:S01]  /*53c0*/  FMUL.FTZ R95, R12.reuse, R95 ;  /* 0x0000005f0c5f7220 */ /* 0x040fe20000410000 */
[----:B------:R-:W-:Y:S01]  /*53d0*/  HADD2.F32 R25, -RZ, R25.H1_H1 ;  /* 0x30000019ff197230 */ /* 0x000fe20000004100 */
[----:B------:R-:W-:Y:S01]  /*53e0*/  F2FP.F16.E4M3.UNPACK_B R24, R14.H1 ;  /* 0x0000000eff18723e */ /* 0x000fe200030006ff */
[-C--:B------:R-:W-:Y:S01]  /*53f0*/  FFMA.FTZ R94, R12, R27.reuse, -R93 ;  /* 0x0000001b0c5e7223 */ /* 0x080fe2000001085d */
[----:B------:R-:W-:Y:S01]  /*5400*/  FFMA.FTZ R95, R26, R27, R95 ;  /* 0x0000001b1a5f7223 */ /* 0x000fe2000001005f */
[----:B------:R-:W-:Y:S02]  /*5410*/  HADD2.F32 R8, -RZ, R8.H1_H1 ;  /* 0x30000008ff087230 */ /* 0x000fe40000004100 */
[----:B------:R-:W-:Y:S01]  /*5420*/  FMUL.FTZ R27, R25, R92 ;  /* 0x0000005c191b7220 */ /* 0x000fe20000410000 */
[----:B------:R-:W-:Y:S01]  /*5430*/  HADD2.F32 R91, -RZ, R91.H1_H1 ;  /* 0x3000005bff5b7230 */ /* 0x000fe20000004100 */
[----:B------:R-:W-:Y:S01]  /*5440*/  F2FP.F16.E4M3.UNPACK_B R12, R90.H1 ;  /* 0x0000005aff0c723e */ /* 0x000fe200030006ff */
[----:B------:R-:W-:-:S02]  /*5450*/  HADD2.F32 R26, -RZ, R24.H0_H0 ;  /* 0x20000018ff1a7230 */ /* 0x000fc40000004100 */
[C---:B------:R-:W-:Y:S01]  /*5460*/  FMUL.FTZ R92, R8.reuse, R92 ;  /* 0x0000005c085c7220 */ /* 0x040fe20000410000 */
[----:B------:R-:W-:Y:S02]  /*5470*/  HADD2.F32 R24, -RZ, R24.H1_H1 ;  /* 0x30000018ff187230 */ /* 0x000fe40000004100 */
[-C--:B------:R-:W-:Y:S01]  /*5480*/  FFMA.FTZ R97, R8, R91.reuse, -R27 ;  /* 0x0000005b08617223 */ /* 0x080fe2000001081b */
[----:B------:R-:W-:Y:S01]  /*5490*/  F2FP.F16.E4M3.UNPACK_B R27, R88.H1 ;  /* 0x00000058ff1b723e */ /* 0x000fe200030006ff */
[--C-:B------:R-:W-:Y:S01]  /*54a0*/  HADD2.F32 R93, -RZ, R12.reuse.H0_H0 ;  /* 0x2000000cff5d7230 */ /* 0x100fe20000004100 */
[----:B------:R-:W-:Y:S01]  /*54b0*/  F2FP.F16.E4M3.UNPACK_B R8, R10.H1 ;  /* 0x0000000aff08723e */ /* 0x000fe200030006ff */
[----:B------:R-:W-:Y:S01]  /*54c0*/  FFMA.FTZ R92, R25, R91, R92 ;  /* 0x0000005b195c7223 */ /* 0x000fe2000001005c */
[----:B------:R-:W-:Y:S01]  /*54d0*/  HADD2.F32 R91, -RZ, R12.H1_H1 ;  /* 0x3000000cff5b7230 */ /* 0x000fe20000004100 */
[----:B------:R-:W-:Y:S01]  /*54e0*/  F2FP.F16.E4M3.UNPACK_B R14, R14 ;  /* 0x0000000eff0e723e */ /* 0x000fe200020006ff */
[----:B------:R-:W-:-:S02]  /*54f0*/  HADD2.F32 R25, -RZ, R27.H0_H0 ;  /* 0x2000001bff197230 */ /* 0x000fc40000004100 */
[----:B------:R-:W-:Y:S01]  /*5500*/  FMUL.FTZ R103, R26, R93 ;  /* 0x0000005d1a677220 */ /* 0x000fe20000410000 */
[--C-:B------:R-:W-:Y:S01]  /*5510*/  HADD2.F32 R12, -RZ, R8.reuse.H0_H0 ;  /* 0x20000008ff0c7230 */ /* 0x100fe20000004100 */
[----:B------:R-:W-:Y:S01]  /*5520*/  F2FP.F16.E4M3.UNPACK_B R90, R90 ;  /* 0x0000005aff5a723e */ /* 0x000fe200020006ff */
[----:B------:R-:W-:Y:S01]  /*5530*/  HADD2.F32 R8, -RZ, R8.H1_H1 ;  /* 0x30000008ff087230 */ /* 0x000fe20000004100 */
[----:B------:R-:W-:Y:S01]  /*5540*/  F2FP.F16.E4M3.UNPACK_B R10, R10 ;  /* 0x0000000aff0a723e */ /* 0x000fe200020006ff */
[----:B------:R-:W-:Y:S02]  /*5550*/  HADD2.F32 R27, -RZ, R27.H1_H1 ;  /* 0x3000001bff1b7230 */ /* 0x000fe40000004100 */
[C---:B------:R-:W-:Y:S01]  /*5560*/  FFMA.FTZ R98, R12.reuse, R25, -R103 ;  /* 0x000000190c627223 */ /* 0x040fe20000010867 */
[----:B------:R-:W-:Y:S01]  /*5570*/  FMUL.FTZ R93, R12, R93 ;  /* 0x0000005d0c5d7220 */ /* 0x000fe20000410000 */
[-C--:B------:R-:W-:Y:S01]  /*5580*/  FMUL.FTZ R103, R24, R91.reuse ;  /* 0x0000005b18677220 */ /* 0x080fe20000410000 */
[----:B------:R-:W-:Y:S01]  /*5590*/  FMUL.FTZ R91, R8, R91 ;  /* 0x0000005b085b7220 */ /* 0x000fe20000410000 */
[----:B------:R-:W-:-:S02]  /*55a0*/  HADD2.F32 R12, -RZ, R14.H0_H0 ;  /* 0x2000000eff0c7230 */ /* 0x000fc40000004100 */
[----:B------:R-:W-:Y:S01]  /*55b0*/  FFMA.FTZ R26, R26, R25, R93 ;  /* 0x000000191a1a7223 */ /* 0x000fe2000001005d */
[-C--:B------:R-:W-:Y:S01]  /*55c0*/  FFMA.FTZ R107, R8, R27.reuse, -R103 ;  /* 0x0000001b086b7223 */ /* 0x080fe20000010867 */
[----:B------:R-:W-:Y:S01]  /*55d0*/  FFMA.FTZ R109, R24, R27, R91 ;  /* 0x0000001b186d7223 */ /* 0x000fe2000001005b */
[----:B------:R-:W-:Y:S01]  /*55e0*/  HADD2.F32 R93, -RZ, R90.H1_H1 ;  /* 0x3000005aff5d7230 */ /* 0x000fe20000004100 */
[----:B------:R-:W-:Y:S01]  /*55f0*/  F2FP.F16.E4M3.UNPACK_B R88, R88 ;  /* 0x00000058ff58723e */ /* 0x000fe200020006ff */
[----:B------:R-:W-:Y:S01]  /*5600*/  HADD2.F32 R8, -RZ, R10.H0_H0 ;  /* 0x2000000aff087230 */ /* 0x000fe20000004100 */
[-C--:B------:R-:W-:Y:S01]  /*5610*/  F2FP.F16.E4M3.UNPACK_B R24, R9.reuse ;  /* 0x00000009ff18723e */ /* 0x080fe200020006ff */
[----:B------:R-:W-:Y:S01]  /*5620*/  HADD2.F32 R14, -RZ, R14.H1_H1 ;  /* 0x3000000eff0e7230 */ /* 0x000fe20000004100 */
[----:B------:R-:W-:Y:S01]  /*5630*/  F2FP.F16.E4M3.UNPACK_B R9, R9.H1 ;  /* 0x00000009ff09723e */ /* 0x000fe200030006ff */
[----:B------:R-:W-:Y:S01]  /*5640*/  HADD2.F32 R91, -RZ, R90.H0_H0 ;  /* 0x2000005aff5b7230 */ /* 0x000fe20000004100 */
[----:B------:R-:W-:Y:S01]  /*5650*/  F2FP.SATFINITE.E4M3.F32.PACK_AB_MERGE_C R98, R107, R98, RZ ;  /* 0x000000626b62723e */ /* 0x000fe200048070ff */
[----:B------:R-:W-:-:S02]  /*5660*/  HADD2.F32 R10, -RZ, R10.H1_H1 ;  /* 0x3000000aff0a7230 */ /* 0x000fc40000004100 */
[----:B------:R-:W-:Y:S01]  /*5670*/  FMUL.FTZ R105, R14, R93 ;  /* 0x0000005d0e697220 */ /* 0x000fe20000410000 */
[--C-:B------:R-:W-:Y:S02]  /*5680*/  HADD2.F32 R27, -RZ, R88.reuse.H1_H1 ;  /* 0x30000058ff1b7230 */ /* 0x100fe40000004100 */
[----:B------:R-:W-:Y:S01]  /*5690*/  FMUL.FTZ R103, R12, R91 ;  /* 0x0000005b0c677220 */ /* 0x000fe20000410000 */
[----:B------:R-:W-:Y:S02]  /*56a0*/  HADD2.F32 R25, -RZ, R88.H0_H0 ;  /* 0x20000058ff197230 */ /* 0x000fe40000004100 */
[----:B------:R-:W-:Y:S01]  /*56b0*/  FMUL.FTZ R93, R10, R93 ;  /* 0x0000005d0a5d7220 */ /* 0x000fe20000410000 */
[----:B------:R-:W-:Y:S01]  /*56c0*/  FMUL.FTZ R91, R8, R91 ;  /* 0x0000005b085b7220 */ /* 0x000fe20000410000 */
[-C--:B------:R-:W-:Y:S01]  /*56d0*/  FFMA.FTZ R10, R10, R27.reuse, -R105 ;  /* 0x0000001b0a0a7223 */ /* 0x080fe20000010869 */
[----:B------:R-:W-:Y:S01]  /*56e0*/  F2FP.F16.E4M3.UNPACK_B R88, R6 ;  /* 0x00000006ff58723e */ /* 0x000fe200020006ff */
[----:B------:R-:W-:Y:S01]  /*56f0*/  FFMA.FTZ R93, R14, R27, R93 ;  /* 0x0000001b0e5d7223 */ /* 0x000fe2000001005d */
[-C--:B------:R-:W-:Y:S01]  /*5700*/  FFMA.FTZ R90, R12, R25.reuse, R91 ;  /* 0x000000190c5a7223 */ /* 0x080fe2000001005b */
[----:B------:R-:W-:Y:S01]  /*5710*/  F2FP.SATFINITE.E4M3.F32.PACK_AB_MERGE_C R14, R109, R26, RZ ;  /* 0x0000001a6d0e723e */ /* 0x000fe200048070ff */
[----:B------:R-:W-:Y:S01]  /*5720*/  FFMA.FTZ R103, R8, R25, -R103 ;  /* 0x0000001908677223 */ /* 0x000fe20000010867 */
[----:B------:R-:W-:Y:S01]  /*5730*/  F2FP.SATFINITE.E4M3.F32.PACK_AB_MERGE_C R12, R101, R100, RZ ;  /* 0x00000064650c723e */ /* 0x000fe200048070ff */
[--C-:B------:R-:W-:Y:S01]  /*5740*/  HADD2.F32 R25, -RZ, R24.reuse.H0_H0 ;  /* 0x20000018ff197230 */ /* 0x100fe20000004100 */
[----:B------:R-:W-:Y:S01]  /*5750*/  F2FP.F16.E4M3.UNPACK_B R26, R13 ;  /* 0x0000000dff1a723e */ /* 0x000fe200020006ff */
[----:B------:R-:W-:Y:S01]  /*5760*/  HADD2.F32 R24, -RZ, R24.H1_H1 ;  /* 0x30000018ff187230 */ /* 0x000fe20000004100 */
[----:B------:R-:W-:-:S02]  /*5770*/  F2FP.F16.E4M3.UNPACK_B R91, R7 ;  /* 0x00000007ff5b723e */ /* 0x000fc400020006ff */
[----:B------:R-:W-:Y:S01]  /*5780*/  F2FP.SATFINITE.E4M3.F32.PACK_AB_MERGE_C R12, R92, R95, R12 ;  /* 0x0000005f5c0c723e */ /* 0x000fe2000480700c */
[----:B------:R-:W-:Y:S01]  /*5790*/  HADD2.F32 R27, -RZ, R26.H0_H0 ;  /* 0x2000001aff1b7230 */ /* 0x000fe20000004100 */
[----:B------:R-:W-:Y:S01]  /*57a0*/  F2FP.SATFINITE.E4M3.F32.PACK_AB_MERGE_C R8, R96, R99, RZ ;  /* 0x000000636008723e */ /* 0x000fe200048070ff */
[--C-:B------:R-:W-:Y:S01]  /*57b0*/  HADD2.F32 R92, -RZ, R91.reuse.H0_H0 ;  /* 0x2000005bff5c7230 */ /* 0x100fe20000004100 */
[----:B------:R-:W-:Y:S01]  /*57c0*/  F2FP.SATFINITE.E4M3.F32.PACK_AB_MERGE_C R14, R93, R90, R14 ;  /* 0x0000005a5d0e723e */ /* 0x000fe2000480700e */
[----:B------:R-:W-:Y:S01]  /*57d0*/  HADD2.F32 R90, -RZ, R88.H0_H0 ;  /* 0x20000058ff5a7230 */ /* 0x000fe20000004100 */
[----:B------:R-:W-:Y:S01]  /*57e0*/  F2FP.SATFINITE.E4M3.F32.PACK_AB_MERGE_C R8, R97, R94, R8 ;  /* 0x0000005e6108723e */ /* 0x000fe20004807008 */
[----:B------:R-:W-:Y:S02]  /*57f0*/  HADD2.F32 R26, -RZ, R26.H1_H1 ;  /* 0x3000001aff1a7230 */ /* 0x000fe40000004100 */
[-C--:B------:R-:W-:Y:S01]  /*5800*/  FMUL.FTZ R94, R27, R92.reuse ;  /* 0x0000005c1b5e7220 */ /* 0x080fe20000410000 */
[C---:B------:R-:W-:Y:S01]  /*5810*/  FMUL.FTZ R92, R25.reuse, R92 ;  /* 0x0000005c195c7220 */ /* 0x040fe20000410000 */
[----:B------:R-:W-:Y:S01]  /*5820*/  HADD2.F32 R91, -RZ, R91.H1_H1 ;  /* 0x3000005bff5b7230 */ /* 0x000fe20000004100 */
[----:B------:R-:W-:Y:S01]  /*5830*/  F2FP.F16.E4M3.UNPACK_B R13, R13.H1 ;  /* 0x0000000dff0d723e */ /* 0x000fe200030006ff */
[-C--:B------:R-:W-:Y:S01]  /*5840*/  FFMA.FTZ R94, R25, R90.reuse, -R94 ;  /* 0x0000005a195e7223 */ /* 0x080fe2000001085e */
[----:B------:R-:W-:Y:S01]  /*5850*/  FFMA.FTZ R93, R27, R90, R92 ;  /* 0x0000005a1b5d7223 */ /* 0x000fe2000001005c */
[----:B------:R-:W-:-:S02]  /*5860*/  HADD2.F32 R25, -RZ, R88.H1_H1 ;  /* 0x30000058ff197230 */ /* 0x000fc40000004100 */
[-C--:B------:R-:W-:Y:S01]  /*5870*/  FMUL.FTZ R27, R26, R91.reuse ;  /* 0x0000005b1a1b7220 */ /* 0x080fe20000410000 */
[C---:B------:R-:W-:Y:S01]  /*5880*/  FMUL.FTZ R91, R24.reuse, R91 ;  /* 0x0000005b185b7220 */ /* 0x040fe20000410000 */
[----:B------:R-:W-:Y:S02]  /*5890*/  F2FP.F16.E4M3.UNPACK_B R6, R6.H1 ;  /* 0x00000006ff06723e */ /* 0x000fe400030006ff */
[----:B------:R-:W-:Y:S01]  /*58a0*/  FFMA.FTZ R95, R24, R25, -R27 ;  /* 0x00000019185f7223 */ /* 0x000fe2000001081b */
[----:B------:R-:W-:Y:S01]  /*58b0*/  F2FP.F16.E4M3.UNPACK_B R27, R7.H1 ;  /* 0x00000007ff1b723e */ /* 0x000fe200030006ff */
[----:B------:R-:W-:Y:S01]  /*58c0*/  FFMA.FTZ R96, R26, R25, R91 ;  /* 0x000000191a607223 */ /* 0x000fe2000001005b */
[----:B------:R-:W-:Y:S01]  /*58d0*/  HADD2.F32 R7, -RZ, R9.H0_H0 ;  /* 0x20000009ff077230 */ /* 0x000fe20000004100 */
[----:B------:R-:W-:Y:S01]  /*58e0*/  F2FP.SATFINITE.E4M3.F32.PACK_AB_MERGE_C R10, R10, R103, R98 ;  /* 0x000000670a0a723e */ /* 0x000fe20004807062 */
[----:B------:R-:W-:Y:S02]  /*58f0*/  HADD2.F32 R24, -RZ, R13.H0_H0 ;  /* 0x2000000dff187230 */ /* 0x000fe40000004100 */
[----:B------:R-:W-:-:S02]  /*5900*/  HADD2.F32 R26, -RZ, R27.H0_H0 ;  /* 0x2000001bff1a7230 */ /* 0x000fc40000004100 */
[----:B------:R-:W-:Y:S02]  /*5910*/  HADD2.F32 R13, -RZ, R13.H1_H1 ;  /* 0x3000000dff0d7230 */ /* 0x000fe40000004100 */
[----:B------:R-:W-:Y:S02]  /*5920*/  HADD2.F32 R88, -RZ, R27.H1_H1 ;  /* 0x3000001bff587230 */ /* 0x000fe40000004100 */
[-C--:B------:R-:W-:Y:S01]  /*5930*/  FMUL.FTZ R90, R24, R26.reuse ;  /* 0x0000001a185a7220 */ /* 0x080fe20000410000 */
[----:B------:R-:W-:Y:S02]  /*5940*/  HADD2.F32 R9, -RZ, R9.H1_H1 ;  /* 0x30000009ff097230 */ /* 0x000fe40000004100 */
[----:B------:R-:W-:Y:S01]  /*5950*/  FMUL.FTZ R27, R7, R26 ;  /* 0x0000001a071b7220 */ /* 0x000fe20000410000 */
[--C-:B------:R-:W-:Y:S02]  /*5960*/  HADD2.F32 R25, -RZ, R6.reuse.H0_H0 ;  /* 0x20000006ff197230 */ /* 0x100fe40000004100 */
[----:B------:R-:W-:-:S02]  /*5970*/  HADD2.F32 R26, -RZ, R6.H1_H1 ;  /* 0x30000006ff1a7230 */ /* 0x000fc40000004100 */
[-C--:B------:R-:W-:Y:S01]  /*5980*/  FMUL.FTZ R6, R13, R88.reuse ;  /* 0x000000580d067220 */ /* 0x080fe20000410000 */
[----:B------:R-:W-:Y:S01]  /*5990*/  FMUL.FTZ R88, R9, R88 ;  /* 0x0000005809587220 */ /* 0x000fe20000410000 */
[-C--:B------:R-:W-:Y:S01]  /*59a0*/  FFMA.FTZ R98, R24, R25.reuse, R27 ;  /* 0x0000001918627223 */ /* 0x080fe2000001001b */
[----:B------:R-:W-:Y:S01]  /*59b0*/  FFMA.FTZ R97, R7, R25, -R90 ;  /* 0x0000001907617223 */ /* 0x000fe2000001085a */
[-C--:B------:R-:W-:Y:S01]  /*59c0*/  FFMA.FTZ R100, R9, R26.reuse, -R6 ;  /* 0x0000001a09647223 */ /* 0x080fe20000010806 */
[----:B------:R-:W-:Y:S01]  /*59d0*/  F2FP.F16.E4M3.UNPACK_B R24, R15 ;  /* 0x0000000fff18723e */ /* 0x000fe200020006ff */
[----:B------:R-:W-:Y:S01]  /*59e0*/  FFMA.FTZ R99, R13, R26, R88 ;  /* 0x0000001a0d637223 */ /* 0x000fe20000010058 */
[----:B------:R-:W-:Y:S02]  /*59f0*/  F2FP.F16.E4M3.UNPACK_B R6, R11 ;  /* 0x0000000bff06723e */ /* 0x000fe400020006ff */
[----:B------:R-:W-:Y:S01]  /*5a00*/  F2FP.F16.E4M3.UNPACK_B R15, R15.H1 ;  /* 0x0000000fff0f723e */ /* 0x000fe200030006ff */
[----:B------:R-:W-:Y:S01]  /*5a10*/  HADD2.F32 R13, -RZ, R24.H0_H0 ;  /* 0x20000018ff0d7230 */ /* 0x000fe20000004100 */
[----:B------:R-:W-:Y:S01]  /*5a20*/  F2FP.F16.E4M3.UNPACK_B R90, R5.H1 ;  /* 0x00000005ff5a723e */ /* 0x000fe200030006ff */
[----:B------:R-:W-:Y:S01]  /*5a30*/  HADD2.F32 R7, -RZ, R6.H0_H0 ;  /* 0x20000006ff077230 */ /* 0x000fe20000004100 */
[----:B------:R-:W-:Y:S01]  /*5a40*/  F2FP.F16.E4M3.UNPACK_B R11, R11.H1 ;  /* 0x0000000bff0b723e */ /* 0x000fe200030006ff */
[----:B------:R-:W-:Y:S01]  /*5a50*/  HADD2.F32 R24, -RZ, R24.H1_H1 ;  /* 0x30000018ff187230 */ /* 0x000fe20000004100 */
[----:B------:R-:W-:Y:S01]  /*5a60*/  F2FP.F16.E4M3.UNPACK_B R88, R5 ;  /* 0x00000005ff58723e */ /* 0x000fe200020006ff */
[----:B------:R-:W-:Y:S01]  /*5a70*/  HADD2.F32 R91, -RZ, R90.H0_H0 ;  /* 0x2000005aff5b7230 */ /* 0x000fe20000004100 */
[-C--:B------:R-:W-:Y:S01]  /*5a80*/  F2FP.F16.E4M3.UNPACK_B R5, R4.reuse ;  /* 0x00000004ff05723e */ /* 0x080fe200020006ff */
[----:B------:R-:W-:Y:S01]  /*5a90*/  HADD2.F32 R9, -RZ, R11.H0_H0 ;  /* 0x2000000bff097230 */ /* 0x000fe20000004100 */
[----:B------:R-:W-:Y:S01]  /*5aa0*/  F2FP.F16.E4M3.UNPACK_B R25, R4.H1 ;  /* 0x00000004ff19723e */ /* 0x000fe200030006ff */
[----:B------:R-:W-:Y:S01]  /*5ab0*/  HADD2.F32 R4, -RZ, R15.H0_H0 ;  /* 0x2000000fff047230 */ /* 0x000fe20000004100 */
[----:B------:R-:W-:Y:S01]  /*5ac0*/  F2FP.SATFINITE.E4M3.F32.PACK_AB_MERGE_C R97, R100, R97, RZ ;  /* 0x000000616461723e */ /* 0x000fe200048070ff */
[----:B------:R-:W-:Y:S01]  /*5ad0*/  HADD2.F32 R92, -RZ, R88.H0_H0 ;  /* 0x20000058ff5c7230 */ /* 0x000fe20000004100 */
[----:B------:R-:W-:Y:S01]  /*5ae0*/  F2FP.SATFINITE.E4M3.F32.PACK_AB_MERGE_C R98, R99, R98, RZ ;  /* 0x000000626362723e */ /* 0x000fe200048070ff */
[----:B------:R-:W-:-:S02]  /*5af0*/  HADD2.F32 R26, -RZ, R5.H0_H0 ;  /* 0x20000005ff1a7230 */ /* 0x000fc40000004100 */
[CC--:B------:R-:W-:Y:S01]  /*5b00*/  FMUL.FTZ R104, R4.reuse, R91.reuse ;  /* 0x0000005b04687220 */ /* 0x0c0fe20000410000 */
[----:B------:R-:W-:Y:S02]  /*5b10*/  HADD2.F32 R27, -RZ, R25.H0_H0 ;  /* 0x20000019ff1b7230 */ /* 0x000fe40000004100 */
[-C--:B------:R-:W-:Y:S01]  /*5b20*/  FMUL.FTZ R102, R13, R92.reuse ;  /* 0x0000005c0d667220 */ /* 0x080fe20000410000 */
[----:B------:R-:W-:Y:S01]  /*5b30*/  FMUL.FTZ R91, R9, R91 ;  /* 0x0000005b095b7220 */ /* 0x000fe20000410000 */
[C---:B------:R-:W-:Y:S01]  /*5b40*/  FMUL.FTZ R92, R7.reuse, R92 ;  /* 0x0000005c075c7220 */ /* 0x040fe20000410000 */
[----:B------:R-:W-:Y:S02]  /*5b50*/  HADD2.F32 R15, -RZ, R15.H1_H1 ;  /* 0x3000000fff0f7230 */ /* 0x000fe40000004100 */
[----:B------:R-:W-:Y:S01]  /*5b60*/  FFMA.FTZ R102, R7, R26, -R102 ;  /* 0x0000001a07667223 */ /* 0x000fe20000010866 */
[----:B------:R-:W-:Y:S02]  /*5b70*/  HADD2.F32 R90, -RZ, R90.H1_H1 ;  /* 0x3000005aff5a7230 */ /* 0x000fe40000004100 */
[----:B------:R-:W-:Y:S01]  /*5b80*/  FFMA.FTZ R91, R4, R27, R91 ;  /* 0x0000001b045b7223 */ /* 0x000fe2000001005b */
[----:B------:R-:W-:-:S02]  /*5b90*/  HADD2.F32 R11, -RZ, R11.H1_H1 ;  /* 0x3000000bff0b7230 */ /* 0x000fc40000004100 */
[----:B------:R-:W-:Y:S01]  /*5ba0*/  FFMA.FTZ R92, R13, R26, R92 ;  /* 0x0000001a0d5c7223 */ /* 0x000fe2000001005c */
[----:B------:R-:W-:Y:S02]  /*5bb0*/  HADD2.F32 R7, -RZ, R88.H1_H1 ;  /* 0x30000058ff077230 */ /* 0x000fe40000004100 */
[-C--:B------:R-:W-:Y:S01]  /*5bc0*/  FMUL.FTZ R26, R15, R90.reuse ;  /* 0x0000005a0f1a7220 */ /* 0x080fe20000410000 */
[----:B------:R-:W-:Y:S02]  /*5bd0*/  HADD2.F32 R4, -RZ, R25.H1_H1 ;  /* 0x30000019ff047230 */ /* 0x000fe40000004100 */
[----:B------:R-:W-:Y:S01]  /*5be0*/  FMUL.FTZ R90, R11, R90 ;  /* 0x0000005a0b5a7220 */ /* 0x000fe20000410000 */
[----:B------:R-:W-:Y:S02]  /*5bf0*/  HADD2.F32 R6, -RZ, R6.H1_H1 ;  /* 0x30000006ff067230 */ /* 0x000fe40000004100 */
[----:B------:R-:W-:Y:S01]  /*5c00*/  FFMA.FTZ R104, R9, R27, -R104 ;  /* 0x0000001b09687223 */ /* 0x000fe20000010868 */
[----:B------:R-:W-:-:S02]  /*5c10*/  HADD2.F32 R5, -RZ, R5.H1_H1 ;  /* 0x30000005ff057230 */ /* 0x000fc40000004100 */
[-C--:B------:R-:W-:Y:S01]  /*5c20*/  FMUL.FTZ R9, R24, R7.reuse ;  /* 0x0000000718097220 */ /* 0x080fe20000410000 */
[-C--:B------:R-:W-:Y:S01]  /*5c30*/  FFMA.FTZ R11, R11, R4.reuse, -R26 ;  /* 0x000000040b0b7223 */ /* 0x080fe2000001081a */
[C---:B------:R-:W-:Y:S01]  /*5c40*/  FMUL.FTZ R7, R6.reuse, R7 ;  /* 0x0000000706077220 */ /* 0x040fe20000410000 */
[----:B------:R-:W-:Y:S01]  /*5c50*/  FFMA.FTZ R90, R15, R4, R90 ;  /* 0x000000040f5a7223 */ /* 0x000fe2000001005a */
[-C--:B------:R-:W-:Y:S01]  /*5c60*/  FFMA.FTZ R9, R6, R5.reuse, -R9 ;  /* 0x0000000506097223 */ /* 0x080fe20000010809 */
[----:B------:R-:W-:Y:S01]  /*5c70*/  F2FP.SATFINITE.E4M3.F32.PACK_AB_MERGE_C R95, R95, R94, R97 ;  /* 0x0000005e5f5f723e */ /* 0x000fe20004807061 */
[----:B------:R-:W-:Y:S01]  /*5c80*/  FFMA.FTZ R7, R24, R5, R7 ;  /* 0x0000000518077223 */ /* 0x000fe20000010007 */
[----:B------:R-:W-:Y:S02]  /*5c90*/  F2FP.SATFINITE.E4M3.F32.PACK_AB_MERGE_C R11, R11, R104, RZ ;  /* 0x000000680b0b723e */ /* 0x000fe400048070ff */
[----:B------:R-:W-:Y:S02]  /*5ca0*/  F2FP.SATFINITE.E4M3.F32.PACK_AB_MERGE_C R90, R90, R91, RZ ;  /* 0x0000005b5a5a723e */ /* 0x000fe400048070ff */
[----:B------:R-:W-:Y:S01]  /*5cb0*/  F2FP.SATFINITE.E4M3.F32.PACK_AB_MERGE_C R11, R9, R102, R11 ;  /* 0x00000066090b723e */ /* 0x000fe2000480700b */
[----:B------:R-:W-:Y:S01]  /*5cc0*/  IMAD.MOV.U32 R9, RZ, RZ, R95 ;  /* 0x000000ffff097224 */ /* 0x000fe200078e005f */
[----:B------:R-:W-:-:S02]  /*5cd0*/  F2FP.SATFINITE.E4M3.F32.PACK_AB_MERGE_C R13, R96, R93, R98 ;  /* 0x0000005d600d723e */ /* 0x000fc40004807062 */
[----:B------:R-:W-:-:S07]  /*5ce0*/  F2FP.SATFINITE.E4M3.F32.PACK_AB_MERGE_C R15, R7, R92, R90 ;  /* 0x0000005c070f723e */ /* 0x000fce000480705a */
.L_x_1771:
[----:B------:R-:W-:Y:S05]  /*5cf0*/  BSYNC B2 ;  /* 0x0000000000027941 */ /* 0x000fea0003800000 */
.L_x_1770:
[----:B------:R-:W-:Y:S01]  /*5d00*/  ISETP.GE.AND P4, PT, R86, R87, PT ;  /* 0x000000575600720c */ /* 0x000fe20003f86270 */
[----:B--2---:R4:W-:-:S12]  /*5d10*/  ST.E.128 desc[UR36][R48.64], R8 ;  /* 0x0000000830007985 */ /* 0x0049d8000c101d24 */
[----:B------:R-:W-:-:S04]  /*5d20*/  @!P4 IADD3 R4, P6, R38, R86, RZ ;  /* 0x000000562604c210 */ /* 0x000fc80007fde0ff */
[----:B------:R-:W-:-:S05]  /*5d30*/  @!P4 LEA.HI.X.SX32 R5, R86, R3, 0x1, P6 ;  /* 0x000000035605c211 */ /* 0x000fca00030f0eff */
[----:B---3--:R4:W-:Y:S04]  /*5d40*/  @!P4 ST.E.128 desc[UR36][R4.64], R12 ;  /* 0x0000000c0400c985 */ /* 0x0089e8000c101d24 */
.L_x_1769:
[----:B------:R-:W-:Y:S05]  /*5d50*/  BSYNC B1 ;  /* 0x0000000000017941 */ /* 0x000fea0003800000 */
.L_x_1768:
[----:B------:R-:W-:-:S03]  /*5d60*/  UMOV UR4, 0xffffffff ;  /* 0xffffffff00047882 */ /* 0x000fc60000000000 */
[----:B------:R-:W-:Y:S05]  /*5d70*/  BRA.DIV UR4, `(.L_x_1772) ;  /* 0x0000020e048c7947 */ /* 0x000fea000b800000 */
[----:B0-----:R-:W0:Y:S04]  /*5d80*/  SHFL.IDX PT, R2, R2, 0x1, 0x181f ;  /* 0x00381f0002027f89 */ /* 0x001e2800000e0000 */
[----:B----4-:R4:W0:Y:S02]  /*5d90*/  SHFL.IDX PT, R14, R0, 0x1, 0x181f ;  /* 0x00381f00000e7f89 */ /* 0x01082400000e0000 */
.L_x_2132:
[----:B------:R-:W-:-:S13]  /*5da0*/  ISETP.GE.OR P4, PT, R227, R80, P1 ;  /* 0x00000050e300720c */ /* 0x000fda0000f86670 */
[----:B------:R-:W-:Y:S05]  /*5db0*/  @P4 BRA `(.L_x_1757) ;  /* 0x0000001000f84947 */ /* 0x000fea0003800000 */
[----:B------:R-:W-:Y:S01]  /*5dc0*/  SEL R89, R56, R89, !P0 ;  /* 0x0000005938597207 */ /* 0x000fe20004000000 */
[----:B------:R-:W-:Y:S01]  /*5dd0*/  IMAD R5, R186, 0x4000, R67 ;  /* 0x00004000ba057824 */ /* 0x000fe200078e0243 */
[----:B------:R-:W-:Y:S01]  /*5de0*/  SHF.R.U32.HI R4, RZ, 0x3, R204 ;  /* 0x00000003ff047819 */ /* 0x000fe200000116cc */
[----:B------:R-:W-:Y:S01]  /*5df0*/  BSSY B1, `(.L_x_1773) ;  /* 0x00000ef000017945 */ /* 0x000fe20003800000 */
[----:B----4-:R-:W-:Y:S01]  /*5e00*/  SHF.R.S32.HI R0, RZ, 0x1f, R89 ;  /* 0x0000001fff007819 */ /* 0x010fe20000011459 */
[----:B------:R-:W-:Y:S01]  /*5e10*/  IMAD.IADD R5, R184, 0x1, R5 ;  /* 0x00000001b8057824 */ /* 0x000fe200078e0205 */
[----:B0-----:R-:W-:Y:S02]  /*5e20*/  IADD3 R12, P4, R53, R14, RZ ;  /* 0x0000000e350c7210 */ /* 0x001fe40007f9e0ff */
[----:B------:R-:W-:-:S03]  /*5e30*/  LEA.HI R89, R0, R89, RZ, 0x5 ;  /* 0x0000005900597211 */ /* 0x000fc600078f28ff */
[----:B------:R-:W-:Y:S01]  /*5e40*/  IMAD.X R13, R2, 0x1, R47, P4 ;  /* 0x00000001020d7824 */ /* 0x000fe200020e062f */
[----:B------:R-:W-:-:S04]  /*5e50*/  LEA.HI.SX32 R89, R89, R50, 0x1b ;  /* 0x0000003259597211 */ /* 0x000fc800078fdaff */
[----:B------:R-:W-:Y:S01]  /*5e60*/  SHF.R.S32.HI R0, RZ, 0x1f, R89 ;  /* 0x0000001fff007819 */ /* 0x000fe20000011459 */
[----:B--2---:R-:W-:-:S03]  /*5e70*/  IMAD.SHL.U32 R3, R89, 0x10, RZ ;  /* 0x0000001059037824 */ /* 0x004fc600078e00ff */
[----:B------:R-:W-:Y:S02]  /*5e80*/  LEA.HI R89, R0, R89, RZ, 0x3 ;  /* 0x0000005900597211 */ /* 0x000fe400078f18ff */
[----:B------:R-:W-:-:S03]  /*5e90*/  LOP3.LUT R0, R204, 0x70, R3, 0xf8, !PT ;  /* 0x00000070cc007812 */ /* 0x000fc600078ef803 */
[----:B------:R-:W-:Y:S01]  /*5ea0*/  IMAD.SHL.U32 R89, R89, 0x400, RZ ;  /* 0x0000040059597824 */ /* 0x000fe200078e00ff */
[----:B------:R-:W-:-:S04]  /*5eb0*/  LOP3.LUT R0, R0, R4, RZ, 0x3c, !PT ;  /* 0x0000000400007212 */ /* 0x000fc800078e3cff */
[----:B------:R-:W-:-:S04]  /*5ec0*/  LOP3.LUT R7, R89, 0xffffe000, RZ, 0xc0, !PT ;  /* 0xffffe00059077812 */ /* 0x000fc800078ec0ff */
[----:B------:R-:W-:-:S04]  /*5ed0*/  IADD3 R7, R0, R7, R209 ;  /* 0x0000000700077210 */ /* 0x000fc80007ffe0d1 */
[----:B------:R-:W-:-:S05]  /*5ee0*/  LEA R7, R186, R7, 0xe ;  /* 0x00000007ba077211 */ /* 0x000fca00078e70ff */
[----:B------:R-:W-:Y:S02]  /*5ef0*/  IMAD.IADD R8, R184, 0x1, R7 ;  /* 0x00000001b8087824 */ /* 0x000fe400078e0207 */
[----:B------:R-:W0:Y:S04]  /*5f00*/  LDS.128 R4, [R5+0x20000] ;  /* 0x0200000005047984 */ /* 0x000e280000000c00 */
[----:B------:R-:W2:Y:S01]  /*5f10*/  LDS.128 R8, [R8+0x20000] ;  /* 0x0200000008087984 */ /* 0x000ea20000000c00 */
[----:B------:R-:W-:Y:S05]  /*5f20*/  @P3 BRA `(.L_x_1774) ;  /* 0x0000000c006c3947 */ /* 0x000fea0003800000 */
[--C-:B------:R-:W-:Y:S01]  /*5f30*/  SHF.R.U32.HI R88, RZ, 0x8, R29.reuse ;  /* 0x00000008ff587819 */ /* 0x100fe2000001161d */
[----:B0-----:R-:W-:Y:S01]  /*5f40*/  IMAD.MOV.U32 R25, RZ, RZ, R6 ;  /* 0x000000ffff197224 */ /* 0x001fe200078e0006 */
[----:B------:R-:W-:Y:S01]  /*5f50*/  LOP3.LUT R0, R29, 0xff, RZ, 0xc0, !PT ;  /* 0x000000ff1d007812 */ /* 0x000fe200078ec0ff */
[----:B--2---:R-:W-:Y:S01]  /*5f60*/  IMAD.MOV.U32 R26, RZ, RZ, R8 ;  /* 0x000000ffff1a7224 */ /* 0x004fe200078e0008 */
[--C-:B------:R-:W-:Y:S01]  /*5f70*/  SHF.R.U32.HI R27, RZ, 0x18, R29.reuse ;  /* 0x00000018ff1b7819 */ /* 0x100fe2000001161d */
[----:B------:R-:W-:Y:S01]  /*5f80*/  IMAD.MOV.U32 R15, RZ, RZ, R4 ;  /* 0x000000ffff0f7224 */ /* 0x000fe200078e0004 */
[----:B------:R-:W-:Y:S01]  /*5f90*/  SHF.R.U32.HI R89, RZ, 0x10, R29 ;  /* 0x00000010ff597819 */ /* 0x000fe2000001161d */
[----:B------:R-:W-:Y:S01]  /*5fa0*/  IMAD.MOV.U32 R29, RZ, RZ, R10 ;  /* 0x000000ffff1d7224 */ /* 0x000fe200078e000a */
[----:B------:R-:W-:Y:S01]  /*5fb0*/  PRMT R27, R27, 0x654, R0 ;  /* 0x000006541b1b7816 */ /* 0x000fe20000000000 */
[----:B------:R-:W-:Y:S01]  /*5fc0*/  IMAD.SHL.U32 R0, R88, 0x100, RZ ;  /* 0x0000010058007824 */ /* 0x000fe200078e00ff */
[----:B------:R-:W-:-:S02]  /*5fd0*/  SHF.R.U32.HI R48, RZ, 0x8, R31 ;  /* 0x00000008ff307819 */ /* 0x000fc4000001161f */
[----:B------:R-:W-:Y:S02]  /*5fe0*/  SHF.R.U32.HI R86, RZ, 0x10, R31 ;  /* 0x00000010ff567819 */ /* 0x000fe4000001161f */
[----:B------:R-:W-:Y:S02]  /*5ff0*/  LOP3.LUT R24, R31, 0xff, RZ, 0xc0, !PT ;  /* 0x000000ff1f187812 */ /* 0x000fe400078ec0ff */
[----:B------:R-:W-:Y:S02]  /*6000*/  SHF.R.U32.HI R32, RZ, 0x8, R33 ;  /* 0x00000008ff207819 */ /* 0x000fe40000011621 */
[----:B------:R-:W-:Y:S02]  /*6010*/  SHF.R.U32.HI R31, RZ, 0x18, R31 ;  /* 0x00000018ff1f7819 */ /* 0x000fe4000001161f */
[----:B---3--:R-:W-:Y:S01]  /*6020*/  SHF.R.U32.HI R38, RZ, 0x10, R33 ;  /* 0x00000010ff267819 */ /* 0x008fe20000011621 */
[----:B------:R-:W-:Y:S01]  /*6030*/  IMAD.SHL.U32 R4, R32, 0x100, RZ ;  /* 0x0000010020047824 */ /* 0x000fe200078e00ff */
[----:B------:R-:W-:-:S02]  /*6040*/  LOP3.LUT R28, R33, 0xff, RZ, 0xc0, !PT ;  /* 0x000000ff211c7812 */ /* 0x000fc400078ec0ff */
[----:B------:R-:W-:Y:S01]  /*6050*/  LOP3.LUT R27, R27, 0xff00, R0, 0xf8, !PT ;  /* 0x0000ff001b1b7812 */ /* 0x000fe200078ef800 */
[----:B------:R-:W-:Y:S01]  /*6060*/  IMAD.SHL.U32 R0, R48, 0x100, RZ ;  /* 0x0000010030007824 */ /* 0x000fe200078e00ff */
[----:B------:R-:W-:Y:S02]  /*6070*/  SHF.L.U32 R6, R89, 0x10, RZ ;  /* 0x0000001059067819 */ /* 0x000fe400000006ff */
[----:B------:R-:W-:Y:S02]  /*6080*/  SHF.R.U32.HI R33, RZ, 0x18, R33 ;  /* 0x00000018ff217819 */ /* 0x000fe40000011621 */
[----:B------:R-:W-:Y:S02]  /*6090*/  SHF.R.U32.HI R30, RZ, 0x8, R35 ;  /* 0x00000008ff1e7819 */ /* 0x000fe40000011623 */
[----:B------:R-:W-:Y:S02]  /*60a0*/  PRMT R31, R31, 0x654, R24 ;  /* 0x000006541f1f7816 */ /* 0x000fe40000000018 */
[----:B------:R-:W-:Y:S01]  /*60b0*/  LOP3.LUT R6, R27, 0xff0000, R6, 0xf8, !PT ;  /* 0x00ff00001b067812 */ /* 0x000fe200078ef806 */
[----:B------:R-:W-:Y:S01]  /*60c0*/  IMAD.SHL.U32 R8, R30, 0x100, RZ ;  /* 0x000001001e087824 */ /* 0x000fe200078e00ff */
[----:B------:R-:W-:-:S02]  /*60d0*/  PRMT R33, R33, 0x654, R28 ;  /* 0x0000065421217816 */ /* 0x000fc4000000001c */
[----:B------:R-:W-:Y:S02]  /*60e0*/  F2FP.F16.E4M3.UNPACK_B R32, R85.H1 ;  /* 0x00000055ff20723e */ /* 0x000fe400030006ff */
[----:B------:R-:W-:Y:S02]  /*60f0*/  F2FP.F16.E4M3.UNPACK_B R27, R26.H1 ;  /* 0x0000001aff1b723e */ /* 0x000fe400030006ff */
[----:B------:R-:W-:Y:S02]  /*6100*/  F2FP.F16.E4M3.UNPACK_B R10, R15.H1 ;  /* 0x0000000fff0a723e */ /* 0x000fe400030006ff */
[----:B------:R-:W-:Y:S01]  /*6110*/  SHF.R.U32.HI R34, RZ, 0x10, R35 ;  /* 0x00000010ff227819 */ /* 0x000fe20000011623 */
[----:B------:R-:W-:Y:S01]  /*6120*/  HADD2.F32 R28, -RZ, R27.H0_H0 ;  /* 0x2000001bff1c7230 */ /* 0x000fe20000004100 */
[----:B------:R-:W-:Y:S01]  /*6130*/  LOP3.LUT R49, R35, 0xff0000ff, RZ, 0xc0, !PT ;  /* 0xff0000ff23317812 */ /* 0x000fe200078ec0ff */
[----:B------:R-:W-:Y:S01]  /*6140*/  HADD2.F32 R24, -RZ, R10.H0_H0 ;  /* 0x2000000aff187230 */ /* 0x000fe20000004100 */
[----:B------:R-:W-:Y:S01]  /*6150*/  LOP3.LUT R31, R31, 0xff00, R0, 0xf8, !PT ;  /* 0x0000ff001f1f7812 */ /* 0x000fe200078ef800 */
[----:B------:R-:W-:Y:S01]  /*6160*/  IMAD.U32 R0, R86, 0x10000, RZ ;  /* 0x0001000056007824 */ /* 0x000fe200078e00ff */
[----:B------:R-:W-:Y:S01]  /*6170*/  LOP3.LUT R35, R33, 0xff00, R4, 0xf8, !PT ;  /* 0x0000ff0021237812 */ /* 0x000fe200078ef804 */
[----:B------:R-:W-:Y:S01]  /*6180*/  HADD2.F32 R33, -RZ, R32.H0_H0 ;  /* 0x20000020ff217230 */ /* 0x000fe20000004100 */
[----:B------:R-:W-:Y:S01]  /*6190*/  F2FP.F16.E4M3.UNPACK_B R30, R83.H1 ;  /* 0x00000053ff1e723e */ /* 0x000fe200030006ff */
[----:B------:R-:W-:Y:S01]  /*61a0*/  IMAD.U32 R4, R34, 0x10000, RZ ;  /* 0x0001000022047824 */ /* 0x000fe200078e00ff */
[----:B------:R-:W-:Y:S01]  /*61b0*/  LOP3.LUT R49, R49, 0xff00, R8, 0xf8, !PT ;  /* 0x0000ff0031317812 */ /* 0x000fe200078ef808 */
[----:B------:R-:W-:Y:S01]  /*61c0*/  IMAD.U32 R8, R38, 0x10000, RZ ;  /* 0x0001000026087824 */ /* 0x000fe200078e00ff */
[----:B------:R-:W-:Y:S01]  /*61d0*/  LOP3.LUT R0, R31, 0xff0000, R0, 0xf8, !PT ;  /* 0x00ff00001f007812 */ /* 0x000fe200078ef800 */
[----:B------:R-:W-:-:S02]  /*61e0*/  HADD2.F32 R31, -RZ, R30.H0_H0 ;  /* 0x2000001eff1f7230 */ /* 0x000fc40000004100 */
[-C--:B------:R-:W-:Y:S01]  /*61f0*/  FMUL.FTZ R89, R28, R33.reuse ;  /* 0x000000211c597220 */ /* 0x080fe20000410000 */
[C---:B------:R-:W-:Y:S01]  /*6200*/  FMUL.FTZ R33, R24.reuse, R33 ;  /* 0x0000002118217220 */ /* 0x040fe20000410000 */
[----:B------:R-:W-:Y:S02]  /*6210*/  LOP3.LUT R8, R35, 0xff0000, R8, 0xf8, !PT ;  /* 0x00ff000023087812 */ /* 0x000fe400078ef808 */
[-C--:B------:R-:W-:Y:S01]  /*6220*/  FFMA.FTZ R89, R24, R31.reuse, -R89 ;  /* 0x0000001f18597223 */ /* 0x080fe20000010859 */
[----:B------:R-:W-:Y:S01]  /*6230*/  FFMA.FTZ R35, R28, R31, R33 ;  /* 0x0000001f1c237223 */ /* 0x000fe20000010021 */
[----:B------:R-:W-:Y:S01]  /*6240*/  HADD2.F32 R33, -RZ, R32.H1_H1 ;  /* 0x30000020ff217230 */ /* 0x000fe20000004100 */
[----:B------:R-:W-:Y:S01]  /*6250*/  F2FP.F16.E4M3.UNPACK_B R85, R85 ;  /* 0x00000055ff55723e */ /* 0x000fe200020006ff */
[----:B------:R-:W-:Y:S01]  /*6260*/  HADD2.F32 R28, -RZ, R27.H1_H1 ;  /* 0x3000001bff1c7230 */ /* 0x000fe20000004100 */
[----:B------:R-:W-:Y:S01]  /*6270*/  F2FP.F16.E4M3.UNPACK_B R26, R26 ;  /* 0x0000001aff1a723e */ /* 0x000fe200020006ff */
[----:B------:R-:W-:Y:S01]  /*6280*/  HADD2.F32 R24, -RZ, R10.H1_H1 ;  /* 0x3000000aff187230 */ /* 0x000fe20000004100 */
[----:B------:R-:W-:Y:S01]  /*6290*/  F2FP.F16.E4M3.UNPACK_B R15, R15 ;  /* 0x0000000fff0f723e */ /* 0x000fe200020006ff */
        /* <DEDUP_REMOVED lines=29> */
[----:B------:R-:W-:Y:S01]  /*6470*/  HADD2.F32 R15, -RZ, R10.H0_H0 ;  /* 0x2000000aff0f7230 */ /* 0x000fe20000004100 */
[----:B------:R-:W-:Y:S01]  /*6480*/  F2FP.F16.E4M3.UNPACK_B R84, R84 ;  /* 0x00000054ff54723e */ /* 0x000fe200020006ff */
[----:B------:R-:W-:Y:S02]  /*6490*/  HADD2.F32 R31, -RZ, R30.H1_H1 ;  /* 0x3000001eff1f7230 */ /* 0x000fe40000004100 */
[-C--:B------:R-:W-:Y:S01]  /*64a0*/  FMUL.FTZ R30, R27, R32.reuse ;  /* 0x000000201b1e7220 */ /* 0x080fe20000410000 */
[----:B------:R-:W-:Y:S02]  /*64b0*/  HADD2.F32 R26, -RZ, R28.H0_H0 ;  /* 0x2000001cff1a7230 */ /* 0x000fe40000004100 */
[----:B------:R-:W-:Y:S01]  /*64c0*/  FMUL.FTZ R88, R15, R32 ;  /* 0x000000200f587220 */ /* 0x000fe20000410000 */
[----:B------:R-:W-:Y:S01]  /*64d0*/  HADD2.F32 R24, -RZ, R24.H1_H1 ;  /* 0x30000018ff187230 */ /* 0x000fe20000004100 */
[----:B------:R-:W-:Y:S01]  /*64e0*/  F2FP.F16.E4M3.UNPACK_B R29, R29 ;  /* 0x0000001dff1d723e */ /* 0x000fe200020006ff */
[----:B------:R-:W-:-:S02]  /*64f0*/  HADD2.F32 R10, -RZ, R10.H1_H1 ;  /* 0x3000000aff0a7230 */ /* 0x000fc40000004100 */
[-C--:B------:R-:W-:Y:S01]  /*6500*/  FFMA.FTZ R32, R15, R26.reuse, -R30 ;  /* 0x0000001a0f207223 */ /* 0x080fe2000001081e */
[----:B------:R-:W-:Y:S02]  /*6510*/  HADD2.F32 R15, -RZ, R28.H1_H1 ;  /* 0x3000001cff0f7230 */ /* 0x000fe40000004100 */
[----:B------:R-:W-:Y:S01]  /*6520*/  FMUL.FTZ R49, R24, R31 ;  /* 0x0000001f18317220 */ /* 0x000fe20000410000 */
[----:B------:R-:W-:Y:S01]  /*6530*/  F2FP.F16.E4M3.UNPACK_B R25, R25 ;  /* 0x00000019ff19723e */ /* 0x000fe200020006ff */
[C---:B------:R-:W-:Y:S01]  /*6540*/  FMUL.FTZ R31, R10.reuse, R31 ;  /* 0x0000001f0a1f7220 */ /* 0x040fe20000410000 */
[----:B------:R-:W-:Y:S01]  /*6550*/  FFMA.FTZ R88, R27, R26, R88 ;  /* 0x0000001a1b587223 */ /* 0x000fe20000010058 */
[-C--:B------:R-:W-:Y:S01]  /*6560*/  FFMA.FTZ R49, R10, R15.reuse, -R49 ;  /* 0x0000000f0a317223 */ /* 0x080fe20000010831 */
[--C-:B------:R-:W-:Y:S02]  /*6570*/  HADD2.F32 R26, -RZ, R84.reuse.H0_H0 ;  /* 0x20000054ff1a7230 */ /* 0x100fe40000004100 */
[----:B------:R-:W-:Y:S01]  /*6580*/  FFMA.FTZ R83, R24, R15, R31 ;  /* 0x0000000f18537223 */ /* 0x000fe2000001001f */
[----:B------:R-:W-:Y:S01]  /*6590*/  F2FP.F16.E4M3.UNPACK_B R82, R82 ;  /* 0x00000052ff52723e */ /* 0x000fe200020006ff */
[----:B------:R-:W-:Y:S01]  /*65a0*/  HADD2.F32 R15, -RZ, R29.H0_H0 ;  /* 0x2000001dff0f7230 */ /* 0x000fe20000004100 */
[----:B------:R-:W-:Y:S01]  /*65b0*/  F2FP.SATFINITE.E4M3.F32.PACK_AB_MERGE_C R32, R49, R32, RZ ;  /* 0x000000203120723e */ /* 0x000fe200048070ff */
[----:B------:R-:W-:Y:S01]  /*65c0*/  HADD2.F32 R10, -RZ, R25.H0_H0 ;  /* 0x20000019ff0a7230 */ /* 0x000fe20000004100 */
[----:B------:R-:W-:Y:S01]  /*65d0*/  F2FP.SATFINITE.E4M3.F32.PACK_AB_MERGE_C R83, R83, R88, RZ ;  /* 0x000000585353723e */ /* 0x000fe200048070ff */
[----:B------:R-:W-:-:S02]  /*65e0*/  HADD2.F32 R84, -RZ, R84.H1_H1 ;  /* 0x30000054ff547230 */ /* 0x000fc40000004100 */
[-C--:B------:R-:W-:Y:S01]  /*65f0*/  FMUL.FTZ R27, R15, R26.reuse ;  /* 0x0000001a0f1b7220 */ /* 0x080fe20000410000 */
[----:B------:R-:W-:Y:S02]  /*6600*/  HADD2.F32 R29, -RZ, R29.H1_H1 ;  /* 0x3000001dff1d7230 */ /* 0x000fe40000004100 */
[----:B------:R-:W-:Y:S01]  /*6610*/  FMUL.FTZ R26, R10, R26 ;  /* 0x0000001a0a1a7220 */ /* 0x000fe20000410000 */
[--C-:B------:R-:W-:Y:S01]  /*6620*/  HADD2.F32 R24, -RZ, R82.reuse.H0_H0 ;  /* 0x20000052ff187230 */ /* 0x100fe20000004100 */
[----:B------:R-:W-:Y:S01]  /*6630*/  F2FP.SATFINITE.E4M3.F32.PACK_AB_MERGE_C R48, R48, R89, RZ ;  /* 0x000000593030723e */ /* 0x000fe200048070ff */
[----:B------:R-:W-:Y:S02]  /*6640*/  HADD2.F32 R25, -RZ, R25.H1_H1 ;  /* 0x30000019ff197230 */ /* 0x000fe40000004100 */
[----:B------:R-:W-:Y:S01]  /*6650*/  FMUL.FTZ R30, R29, R84 ;  /* 0x000000541d1e7220 */ /* 0x000fe20000410000 */
[----:B------:R-:W-:Y:S02]  /*6660*/  HADD2.F32 R82, -RZ, R82.H1_H1 ;  /* 0x30000052ff527230 */ /* 0x000fe40000004100 */
[-C--:B------:R-:W-:Y:S01]  /*6670*/  FFMA.FTZ R28, R10, R24.reuse, -R27 ;  /* 0x000000180a1c7223 */ /* 0x080fe2000001081b */
[----:B------:R-:W-:Y:S01]  /*6680*/  FFMA.FTZ R31, R15, R24, R26 ;  /* 0x000000180f1f7223 */ /* 0x000fe2000001001a */
[C---:B------:R-:W-:Y:S01]  /*6690*/  FMUL.FTZ R84, R25.reuse, R84 ;  /* 0x0000005419547220 */ /* 0x040fe20000410000 */
[----:B------:R-:W-:Y:S01]  /*66a0*/  F2FP.F16.E4M3.UNPACK_B R24, R9 ;  /* 0x00000009ff18723e */ /* 0x000fe200020006ff */
[----:B------:R-:W-:Y:S01]  /*66b0*/  FFMA.FTZ R15, R25, R82, -R30 ;  /* 0x00000052190f7223 */ /* 0x000fe2000001081e */
[----:B------:R-:W-:Y:S01]  /*66c0*/  F2FP.F16.E4M3.UNPACK_B R27, R8 ;  /* 0x00000008ff1b723e */ /* 0x000fe200020006ff */
[----:B------:R-:W-:Y:S01]  /*66d0*/  FFMA.FTZ R84, R29, R82, R84 ;  /* 0x000000521d547223 */ /* 0x000fe20000010054 */
[----:B------:R-:W-:Y:S01]  /*66e0*/  F2FP.F16.E4M3.UNPACK_B R10, R5 ;  /* 0x00000005ff0a723e */ /* 0x000fe200020006ff */
[----:B------:R-:W-:Y:S01]  /*66f0*/  HADD2.F32 R25, -RZ, R24.H0_H0 ;  /* 0x20000018ff197230 */ /* 0x000fe20000004100 */
[----:B------:R-:W-:Y:S01]  /*6700*/  F2FP.F16.E4M3.UNPACK_B R26, R6 ;  /* 0x00000006ff1a723e */ /* 0x000fe200020006ff */
[----:B------:R-:W-:Y:S01]  /*6710*/  HADD2.F32 R30, -RZ, R27.H0_H0 ;  /* 0x2000001bff1e7230 */ /* 0x000fe20000004100 */
[----:B------:R-:W-:Y:S01]  /*6720*/  F2FP.SATFINITE.E4M3.F32.PACK_AB_MERGE_C R82, R15, R28, R32 ;  /* 0x0000001c0f52723e */ /* 0x000fe20004807020 */
[----:B------:R-:W-:Y:S01]  /*6730*/  HADD2.F32 R15, -RZ, R10.H0_H0 ;  /* 0x2000000aff0f7230 */ /* 0x000fe20000004100 */
        /* <DEDUP_REMOVED lines=13> */
[----:B------:R-:W-:Y:S01]  /*6810*/  F2FP.F16.E4M3.UNPACK_B R5, R5.H1 ;  /* 0x00000005ff05723e */ /* 0x000fe200030006ff */
[----:B------:R-:W-:Y:S01]  /*6820*/  FFMA.FTZ R31, R10, R15, -R25 ;  /* 0x0000000f0a1f7223 */ /* 0x000fe20000010819 */
[----:B------:R-:W-:Y:S01]  /*6830*/  F2FP.F16.E4M3.UNPACK_B R25, R8.H1 ;  /* 0x00000008ff19723e */ /* 0x000fe200030006ff */
[----:B------:R-:W-:Y:S01]  /*6840*/  HADD2.F32 R10, -RZ, R9.H0_H0 ;  /* 0x20000009ff0a7230 */ /* 0x000fe20000004100 */
[----:B------:R-:W-:Y:S01]  /*6850*/  F2FP.SATFINITE.E4M3.F32.PACK_AB_MERGE_C R48, R38, R33, R48 ;  /* 0x000000212630723e */ /* 0x000fe20004807030 */
[----:B------:R-:W-:Y:S01]  /*6860*/  FFMA.FTZ R33, R24, R15, R27 ;  /* 0x0000000f18217223 */ /* 0x000fe2000001001b */
[----:B------:R-:W-:Y:S01]  /*6870*/  F2FP.F16.E4M3.UNPACK_B R6, R6.H1 ;  /* 0x00000006ff06723e */ /* 0x000fe200030006ff */
[----:B------:R-:W-:Y:S01]  /*6880*/  HADD2.F32 R27, -RZ, R25.H0_H0 ;  /* 0x20000019ff1b7230 */ /* 0x000fe20000004100 */
[----:B------:R-:W-:Y:S01]  /*6890*/  F2FP.SATFINITE.E4M3.F32.PACK_AB_MERGE_C R35, R86, R35, RZ ;  /* 0x000000235623723e */ /* 0x000fe200048070ff */
[----:B------:R-:W-:-:S02]  /*68a0*/  HADD2.F32 R8, -RZ, R5.H0_H0 ;  /* 0x20000005ff087230 */ /* 0x000fc40000004100 */
[----:B------:R-:W-:Y:S01]  /*68b0*/  HADD2.F32 R9, -RZ, R9.H1_H1 ;  /* 0x30000009ff097230 */ /* 0x000fe20000004100 */
[----:B------:R-:W-:Y:S01]  /*68c0*/  F2FP.SATFINITE.E4M3.F32.PACK_AB_MERGE_C R86, R85, R34, R35 ;  /* 0x000000225556723e */ /* 0x000fe20004807023 */
[----:B------:R-:W-:Y:S02]  /*68d0*/  HADD2.F32 R24, -RZ, R25.H1_H1 ;  /* 0x30000019ff187230 */ /* 0x000fe40000004100 */
[-C--:B------:R-:W-:Y:S01]  /*68e0*/  FMUL.FTZ R25, R10, R27.reuse ;  /* 0x0000001b0a197220 */ /* 0x080fe20000410000 */
[--C-:B------:R-:W-:Y:S02]  /*68f0*/  HADD2.F32 R15, -RZ, R6.reuse.H0_H0 ;  /* 0x20000006ff0f7230 */ /* 0x100fe40000004100 */
[----:B------:R-:W-:Y:S01]  /*6900*/  FMUL.FTZ R27, R8, R27 ;  /* 0x0000001b081b7220 */ /* 0x000fe20000410000 */
[----:B------:R-:W-:Y:S02]  /*6910*/  HADD2.F32 R5, -RZ, R5.H1_H1 ;  /* 0x30000005ff057230 */ /* 0x000fe40000004100 */
[----:B------:R-:W-:Y:S01]  /*6920*/  FMUL.FTZ R26, R9, R24 ;  /* 0x00000018091a7220 */ /* 0x000fe20000410000 */
[----:B------:R-:W-:-:S02]  /*6930*/  HADD2.F32 R6, -RZ, R6.H1_H1 ;  /* 0x30000006ff067230 */ /* 0x000fc40000004100 */
[----:B------:R-:W-:Y:S01]  /*6940*/  FFMA.FTZ R35, R10, R15, R27 ;  /* 0x0000000f0a237223 */ /* 0x000fe2000001001b */
[-C--:B------:R-:W-:Y:S01]  /*6950*/  F2FP.F16.E4M3.UNPACK_B R10, R11.reuse ;  /* 0x0000000bff0a723e */ /* 0x080fe200020006ff */
[C---:B------:R-:W-:Y:S01]  /*6960*/  FMUL.FTZ R24, R5.reuse, R24 ;  /* 0x0000001805187220 */ /* 0x040fe20000410000 */
[----:B------:R-:W-:Y:S01]  /*6970*/  F2FP.F16.E4M3.UNPACK_B R11, R11.H1 ;  /* 0x0000000bff0b723e */ /* 0x000fe200030006ff */
[----:B------:R-:W-:Y:S01]  /*6980*/  FFMA.FTZ R49, R5, R6, -R26 ;  /* 0x0000000605317223 */ /* 0x000fe2000001081a */
[----:B------:R-:W-:Y:S01]  /*6990*/  F2FP.F16.E4M3.UNPACK_B R26, R4 ;  /* 0x00000004ff1a723e */ /* 0x000fe200020006ff */
[----:B------:R-:W-:Y:S01]  /*69a0*/  FFMA.FTZ R38, R9, R6, R24 ;  /* 0x0000000609267223 */ /* 0x000fe20000010018 */
[-C--:B------:R-:W-:Y:S01]  /*69b0*/  F2FP.F16.E4M3.UNPACK_B R5, R7.reuse ;  /* 0x00000007ff05723e */ /* 0x080fe200020006ff */
[----:B------:R-:W-:Y:S01]  /*69c0*/  HADD2.F32 R9, -RZ, R10.H0_H0 ;  /* 0x2000000aff097230 */ /* 0x000fe20000004100 */
[----:B------:R-:W-:Y:S01]  /*69d0*/  F2FP.F16.E4M3.UNPACK_B R27, R4.H1 ;  /* 0x00000004ff1b723e */ /* 0x000fe200030006ff */
[----:B------:R-:W-:Y:S01]  /*69e0*/  HADD2.F32 R28, -RZ, R26.H0_H0 ;  /* 0x2000001aff1c7230 */ /* 0x000fe20000004100 */
[----:B------:R-:W-:Y:S01]  /*69f0*/  F2FP.F16.E4M3.UNPACK_B R7, R7.H1 ;  /* 0x00000007ff07723e */ /* 0x000fe200030006ff */
[----:B------:R-:W-:Y:S01]  /*6a00*/  FFMA.FTZ R34, R8, R15, -R25 ;  /* 0x0000000f08227223 */ /* 0x000fe20000010819 */
[-C--:B------:R-:W-:Y:S01]  /*6a10*/  F2FP.F16.E4M3.UNPACK_B R4, R0.reuse ;  /* 0x00000000ff04723e */ /* 0x080fe200020006ff */
[----:B------:R-:W-:Y:S01]  /*6a20*/  HADD2.F32 R29, -RZ, R27.H0_H0 ;  /* 0x2000001bff1d7230 */ /* 0x000fe20000004100 */
[----:B------:R-:W-:Y:S01]  /*6a30*/  F2FP.F16.E4M3.UNPACK_B R15, R0.H1 ;  /* 0x00000000ff0f723e */ /* 0x000fe200030006ff */
[----:B------:R-:W-:-:S02]  /*6a40*/  HADD2.F32 R0, -RZ, R11.H0_H0 ;  /* 0x2000000bff007230 */ /* 0x000fc40000004100 */
[-C--:B------:R-:W-:Y:S01]  /*6a50*/  FMUL.FTZ R83, R9, R28.reuse ;  /* 0x0000001c09537220 */ /* 0x080fe20000410000 */
[----:B------:R-:W-:Y:S01]  /*6a60*/  HADD2.F32 R6, -RZ, R5.H0_H0 ;  /* 0x20000005ff067230 */ /* 0x000fe20000004100 */
[----:B------:R-:W-:Y:S01]  /*6a70*/  F2FP.SATFINITE.E4M3.F32.PACK_AB_MERGE_C R35, R38, R35, RZ ;  /* 0x000000232623723e */ /* 0x000fe200048070ff */
[----:B------:R-:W-:Y:S02]  /*6a80*/  HADD2.F32 R8, -RZ, R7.H0_H0 ;  /* 0x20000007ff087230 */ /* 0x000fe40000004100 */
[-C--:B------:R-:W-:Y:S01]  /*6a90*/  FMUL.FTZ R85, R0, R29.reuse ;  /* 0x0000001d00557220 */ /* 0x080fe20000410000 */
[----:B------:R-:W-:Y:S02]  /*6aa0*/  HADD2.F32 R24, -RZ, R4.H0_H0 ;  /* 0x20000004ff187230 */ /* 0x000fe40000004100 */
[----:B------:R-:W-:Y:S01]  /*6ab0*/  FMUL.FTZ R28, R6, R28 ;  /* 0x0000001c061c7220 */ /* 0x000fe20000410000 */
[----:B------:R-:W-:Y:S02]  /*6ac0*/  HADD2.F32 R25, -RZ, R15.H0_H0 ;  /* 0x2000000fff197230 */ /* 0x000fe40000004100 */
[----:B------:R-:W-:Y:S01]  /*6ad0*/  FMUL.FTZ R29, R8, R29 ;  /* 0x0000001d081d7220 */ /* 0x000fe20000410000 */
[----:B------:R-:W-:-:S02]  /*6ae0*/  HADD2.F32 R11, -RZ, R11.H1_H1 ;  /* 0x3000000bff0b7230 */ /* 0x000fc40000004100 */
[-C--:B------:R-:W-:Y:S01]  /*6af0*/  FFMA.FTZ R83, R6, R24.reuse, -R83 ;  /* 0x0000001806537223 */ /* 0x080fe20000010853 */
[----:B------:R-:W-:Y:S02]  /*6b00*/  HADD2.F32 R6, -RZ, R27.H1_H1 ;  /* 0x3000001bff067230 */ /* 0x000fe40000004100 */
[-C--:B------:R-:W-:Y:S01]  /*6b10*/  FFMA.FTZ R29, R0, R25.reuse, R29 ;  /* 0x00000019001d7223 */ /* 0x080fe2000001001d */
[----:B------:R-:W-:Y:S02]  /*6b20*/  HADD2.F32 R7, -RZ, R7.H1_H1 ;  /* 0x30000007ff077230 */ /* 0x000fe40000004100 */
[----:B------:R-:W-:Y:S01]  /*6b30*/  FFMA.FTZ R28, R9, R24, R28 ;  /* 0x00000018091c7223 */ /* 0x000fe2000001001c */
[----:B------:R-:W-:Y:S01]  /*6b40*/  FFMA.FTZ R85, R8, R25, -R85 ;  /* 0x0000001908557223 */ /* 0x000fe20000010855 */
[----:B------:R-:W-:Y:S02]  /*6b50*/  HADD2.F32 R5, -RZ, R5.H1_H1 ;  /* 0x30000005ff057230 */ /* 0x000fe40000004100 */
[----:B------:R-:W-:Y:S01]  /*6b60*/  FMUL.FTZ R8, R11, R6 ;  /* 0x000000060b087220 */ /* 0x000fe20000410000 */
[----:B------:R-:W-:-:S02]  /*6b70*/  HADD2.F32 R10, -RZ, R10.H1_H1 ;  /* 0x3000000aff0a7230 */ /* 0x000fc40000004100 */
[----:B------:R-:W-:Y:S01]  /*6b80*/  FMUL.FTZ R24, R7, R6 ;  /* 0x0000000607187220 */ /* 0x000fe20000410000 */
[----:B------:R-:W-:Y:S01]  /*6b90*/  HADD2.F32 R26, -RZ, R26.H1_H1 ;  /* 0x3000001aff1a7230 */ /* 0x000fe20000004100 */
[----:B------:R-:W-:Y:S01]  /*6ba0*/  F2FP.SATFINITE.E4M3.F32.PACK_AB_MERGE_C R33, R33, R30, R35 ;  /* 0x0000001e2121723e */ /* 0x000fe20004807023 */
[----:B------:R-:W-:Y:S01]  /*6bb0*/  HADD2.F32 R0, -RZ, R15.H1_H1 ;  /* 0x3000000fff007230 */ /* 0x000fe20000004100 */
[----:B------:R-:W-:Y:S01]  /*6bc0*/  F2FP.SATFINITE.E4M3.F32.PACK_AB_MERGE_C R34, R49, R34, RZ ;  /* 0x000000223122723e */ /* 0x000fe200048070ff */
[----:B------:R-:W-:Y:S02]  /*6bd0*/  HADD2.F32 R4, -RZ, R4.H1_H1 ;  /* 0x30000004ff047230 */ /* 0x000fe40000004100 */
[CC--:B------:R-:W-:Y:S01]  /*6be0*/  FMUL.FTZ R6, R10.reuse, R26.reuse ;  /* 0x0000001a0a067220 */ /* 0x0c0fe20000410000 */
[----:B------:R-:W-:Y:S01]  /*6bf0*/  FMUL.FTZ R9, R5, R26 ;  /* 0x0000001a05097220 */ /* 0x000fe20000410000 */
[-C--:B------:R-:W-:Y:S01]  /*6c00*/  FFMA.FTZ R8, R7, R0.reuse, -R8 ;  /* 0x0000000007087223 */ /* 0x080fe20000010808 */
[----:B------:R-:W-:Y:S01]  /*6c10*/  FFMA.FTZ R24, R11, R0, R24 ;  /* 0x000000000b187223 */ /* 0x000fe20000010018 */
[-C--:B------:R-:W-:Y:S01]  /*6c20*/  FFMA.FTZ R6, R5, R4.reuse, -R6 ;  /* 0x0000000405067223 */ /* 0x080fe20000010806 */
[----:B------:R-:W-:Y:S01]  /*6c30*/  FFMA.FTZ R9, R10, R4, R9 ;  /* 0x000000040a097223 */ /* 0x000fe20000010009 */
[----:B------:R-:W-:Y:S01]  /*6c40*/  F2FP.SATFINITE.E4M3.F32.PACK_AB_MERGE_C R5, R31, R32, R34 ;  /* 0x000000201f05723e */ /* 0x000fe20004807022 */
[----:B------:R-:W-:Y:S01]  /*6c50*/  IMAD.MOV.U32 R4, RZ, RZ, R48 ;  /* 0x000000ffff047224 */ /* 0x000fe200078e0030 */
[----:B------:R-:W-:Y:S01]  /*6c60*/  F2FP.SATFINITE.E4M3.F32.PACK_AB_MERGE_C R8, R8, R85, RZ ;  /* 0x000000550808723e */ /* 0x000fe200048070ff */
[----:B------:R-:W-:Y:S01]  /*6c70*/  IMAD.MOV.U32 R10, RZ, RZ, R84 ;  /* 0x000000ffff0a7224 */ /* 0x000fe200078e0054 */
[----:B------:R-:W-:-:S02]  /*6c80*/  F2FP.SATFINITE.E4M3.F32.PACK_AB_MERGE_C R24, R24, R29, RZ ;  /* 0x0000001d1818723e */ /* 0x000fc400048070ff */
[----:B------:R-:W-:Y:S01]  /*6c90*/  F2FP.SATFINITE.E4M3.F32.PACK_AB_MERGE_C R7, R6, R83, R8 ;  /* 0x000000530607723e */ /* 0x000fe20004807008 */
[----:B------:R-:W-:Y:S01]  /*6ca0*/  IMAD.MOV.U32 R8, RZ, RZ, R86 ;  /* 0x000000ffff087224 */ /* 0x000fe200078e0056 */
[----:B------:R-:W-:Y:S01]  /*6cb0*/  F2FP.SATFINITE.E4M3.F32.PACK_AB_MERGE_C R11, R9, R28, R24 ;  /* 0x0000001c090b723e */ /* 0x000fe20004807018 */
[----:B------:R-:W-:Y:S02]  /*6cc0*/  IMAD.MOV.U32 R9, RZ, RZ, R33 ;  /* 0x000000ffff097224 */ /* 0x000fe400078e0021 */
[----:B------:R-:W-:-:S07]  /*6cd0*/  IMAD.MOV.U32 R6, RZ, RZ, R82 ;  /* 0x000000ffff067224 */ /* 0x000fce00078e0052 */
.L_x_1774:
[----:B------:R-:W-:Y:S05]  /*6ce0*/  BSYNC B1 ;  /* 0x0000000000017941 */ /* 0x000fea0003800000 */
.L_x_1773:
[----:B0-----:R0:W-:Y:S01]  /*6cf0*/  ST.E.128 desc[UR36][R12.64], R4 ;  /* 0x000000040c007985 */ /* 0x0011e2000c101d24 */
[----:B------:R-:W-:-:S13]  /*6d00*/  ISETP.GE.AND P3, PT, R3, R87, PT ;  /* 0x000000570300720c */ /* 0x000fda0003f66270 */
[----:B------:R-:W-:Y:S05]  /*6d10*/  @P3 BRA `(.L_x_1757) ;  /* 0x0000000400203947 */ /* 0x000fea0003800000 */
[----:B------:R-:W-:-:S04]  /*6d20*/  IADD3 R14, P3, R3, R14, RZ ;  /* 0x0000000e030e7210 */ /* 0x000fc80007f7e0ff */
[----:B------:R-:W-:-:S05]  /*6d30*/  LEA.HI.X.SX32 R15, R3, R2, 0x1, P3 ;  /* 0x00000002030f7211 */ /* 0x000fca00018f0eff */
[----:B--2---:R2:W-:Y:S01]  /*6d40*/  ST.E.128 desc[UR36][R14.64], R8 ;  /* 0x000000080e007985 */ /* 0x0045e2000c101d24 */
[----:B------:R-:W-:Y:S05]  /*6d50*/  BRA `(.L_x_1757) ;  /* 0x0000000400107947 */ /* 0x000fea0003800000 */
.L_x_1738:
[----:B------:R-:W-:-:S06]  /*6d60*/  UISETP.NE.AND UP0, UPT, UR61, 0x3, UPT ;  /* 0x000000033d00788c */ /* 0x000fcc000bf05270 */
[----:B------:R-:W-:-:S13]  /*6d70*/  PLOP3.LUT P5, PT, PT, PT, UP0, 0x80, 0x0 ;  /* 0x000000000000781c */ /* 0x000fda0003faf008 */
[----:B------:R-:W-:Y:S05]  /*6d80*/  @!P5 BRA `(.L_x_1775) ;  /* 0x000000000004d947 */ /* 0x000fea0003800000 */
[----:B------:R-:W-:Y:S01]  /*6d90*/  BPT.TRAP 0x1 ;  /* 0x000000040000795c */ /* 0x000fe20000300000 */
.L_x_1775:
[----:B------:R-:W-:Y:S01]  /*6da0*/  IMAD R72, R186, 0x8, R184 ;  /* 0x00000008ba487824 */ /* 0x000fe200078e02b8 */
[----:B------:R-:W-:Y:S01]  /*6db0*/  SHF.L.U32 R81, R195, 0x1f, RZ ;  /* 0x0000001fc3517819 */ /* 0x000fe200000006ff */
[----:B------:R-:W-:Y:S01]  /*6dc0*/  BSSY B1, `(.L_x_1776) ;  /* 0x0000004000017945 */ /* 0x000fe20003800000 */
[----:B------:R-:W-:Y:S02]  /*6dd0*/  SHF.R.S32.HI R77, RZ, 0x1f, R78 ;  /* 0x0000001fff4d7819 */ /* 0x000fe4000001144e */
[----:B------:R-:W0:Y:S02]  /*6de0*/  SYNCS.PHASECHK.TRANS64.TRYWAIT P3, [R72+URZ+0x28490], R81 ;  /* 0x02849051480075a7 */ /* 0x000e24000806017f */
[----:B0-----:R-:W-:Y:S05]  /*6df0*/  @!P3 BRA `(.L_x_1777) ;  /* 0x000001fc00b4b947 */ /* 0x001fea0003800000 */
.L_x_2133:
[----:B------:R-:W-:Y:S05]  /*6e00*/  BSYNC B1 ;  /* 0x0000000000017941 */ /* 0x000fea0003800000 */
.L_x_1776:
        /* <DEDUP_REMOVED lines=13> */
[----:B------:R-:W-:-:S03]  /*6ee0*/  ULDC.64 UR4, c[0x0][0x308] ;  /* 0x0000c20000047ab9 */ /* 0x000fc60000000a00 */
[----:B------:R-:W-:Y:S01]  /*6ef0*/  IMAD.IADD R10, R80, 0x1, -R189 ;  /* 0x00000001500a7824 */ /* 0x000fe200078e0abd */
[----:B------:R-:W-:Y:S01]  /*6f00*/  IADD3 R3, R3, R5, RZ ;  /* 0x0000000503037210 */ /* 0x000fe20007ffe0ff */
        /* <DEDUP_REMOVED lines=10> */
.L_x_2137:
[----:B------:R-:W-:Y:S04]  /*6fb0*/  BSSY B1, `(.L_x_1779) ;  /* 0x000000d000017945 */ /* 0x000fe80003800000 */
[----:B------:R-:W-:Y:S05]  /*6fc0*/  @!P3 BRA `(.L_x_1780) ;  /* 0x00000000002cb947 */ /* 0x000fea0003800000 */
[----:B------:R-:W-:Y:S02]  /*6fd0*/  ULDC UR4, c[0x0][0x2f4] ;  /* 0x0000bd0000047ab9 */ /* 0x000fe40000000800 */
[----:B------:R-:W-:-:S13]  /*6fe0*/  ISETP.GE.AND P3, PT, R16, UR4, PT ;  /* 0x0000000410007c0c */ /* 0x000fda000bf66270 */
[----:B------:R-:W4:Y:S01]  /*6ff0*/  @!P3 LDS.128 R4, [R73+0x20000] ;  /* 0x020000004904b984 */ /* 0x000f220000000c00 */
[----:B---3--:R-:W-:-:S05]  /*7000*/  @!P3 IADD3 R8, P4, R16, R14, RZ ;  /* 0x0000000e1008b210 */ /* 0x008fca0007f9e0ff */
[----:B--2---:R-:W-:Y:S01]  /*7010*/  @!P3 IMAD.X R9, R3, 0x1, R17, P4 ;  /* 0x000000010309b824 */ /* 0x004fe200020e0611 */
[----:B------:R-:W-:-:S13]  /*7020*/  ISETP.GE.AND P4, PT, R187, UR4, PT ;  /* 0x00000004bb007c0c */ /* 0x000fda000bf86270 */
[----:B------:R-:W-:-:S05]  /*7030*/  @!P4 IADD3 R14, P6, R187, R14, RZ ;  /* 0x0000000ebb0ec210 */ /* 0x000fca0007fde0ff */
[----:B------:R-:W-:Y:S01]  /*7040*/  @!P4 IMAD.X R15, R3, 0x1, R194, P6 ;  /* 0x00000001030fc824 */ /* 0x000fe200030e06c2 */
[----:B----4-:R-:W-:Y:S04]  /*7050*/  @!P3 ST.E.128 desc[UR36][R8.64], R4 ;  /* 0x000000040800b985 */ /* 0x010fe8000c101d24 */
[----:B------:R-:W2:Y:S04]  /*7060*/  @!P4 LDS.128 R4, [R73+0x22000] ;  /* 0x022000004904c984 */ /* 0x000ea80000000c00 */
[----:B--2---:R4:W-:Y:S02]  /*7070*/  @!P4 ST.E.128 desc[UR36][R14.64], R4 ;  /* 0x000000040e00c985 */ /* 0x0049e4000c101d24 */
.L_x_1780:
[----:B------:R-:W-:Y:S05]  /*7080*/  BSYNC B1 ;  /* 0x0000000000017941 */ /* 0x000fea0003800000 */
.L_x_1779:
[----:B------:R-:W-:-:S03]  /*7090*/  UMOV UR4, 0xffffffff ;  /* 0xffffffff00047882 */ /* 0x000fc60000000000 */
[----:B------:R-:W-:Y:S05]  /*70a0*/  BRA.DIV UR4, `(.L_x_1781) ;  /* 0x000001fe04647947 */ /* 0x000fea000b800000 */
[----:B--2---:R2:W0:Y:S04]  /*70b0*/  SHFL.IDX PT, R3, R2, 0x1, 0x181f ;  /* 0x00381f0002037f89 */ /* 0x00442800000e0000 */
[----:B---34-:R2:W3:Y:S02]  /*70c0*/  SHFL.IDX PT, R14, R0, 0x1, 0x181f ;  /* 0x00381f00000e7f89 */ /* 0x0184e400000e0000 */
.L_x_2141:
[----:B------:R-:W-:-:S13]  /*70d0*/  ISETP.GE.AND P3, PT, R10, 0x21, PT ;  /* 0x000000210a00780c */ /* 0x000fda0003f66270 */
[----:B------:R-:W-:Y:S05]  /*70e0*/  @!P3 BRA `(.L_x_1757) ;  /* 0x00000000002cb947 */ /* 0x000fea0003800000 */
[----:B------:R-:W-:Y:S02]  /*70f0*/  ULDC UR4, c[0x0][0x2f4] ;  /* 0x0000bd0000047ab9 */ /* 0x000fe40000000800 */
[----:B------:R-:W-:-:S13]  /*7100*/  ISETP.GE.AND P3, PT, R16, UR4, PT ;  /* 0x0000000410007c0c */ /* 0x000fda000bf66270 */
[----:B------:R-:W4:Y:S01]  /*7110*/  @!P3 LDS.128 R4, [R73+0x21000] ;  /* 0x021000004904b984 */ /* 0x000f220000000c00 */
[----:B---3--:R-:W-:-:S05]  /*7120*/  @!P3 IADD3 R8, P4, R16, R14, RZ ;  /* 0x0000000e1008b210 */ /* 0x008fca0007f9e0ff */
[----:B0-----:R-:W-:Y:S01]  /*7130*/  @!P3 IMAD.X R9, R3, 0x1, R17, P4 ;  /* 0x000000010309b824 */ /* 0x001fe200020e0611 */
[----:B------:R-:W-:-:S13]  /*7140*/  ISETP.GE.AND P4, PT, R187, UR4, PT ;  /* 0x00000004bb007c0c */ /* 0x000fda000bf86270 */
[----:B------:R-:W-:-:S05]  /*7150*/  @!P4 IADD3 R14, P6, R187, R14, RZ ;  /* 0x0000000ebb0ec210 */ /* 0x000fca0007fde0ff */
[----:B------:R-:W-:Y:S01]  /*7160*/  @!P4 IMAD.X R15, R3, 0x1, R194, P6 ;  /* 0x00000001030fc824 */ /* 0x000fe200030e06c2 */
[----:B----4-:R-:W-:Y:S04]  /*7170*/  @!P3 ST.E.128 desc[UR36][R8.64], R4 ;  /* 0x000000040800b985 */ /* 0x010fe8000c101d24 */
[----:B------:R-:W0:Y:S04]  /*7180*/  @!P4 LDS.128 R4, [R73+0x23000] ;  /* 0x023000004904c984 */ /* 0x000e280000000c00 */
[----:B0-----:R0:W-:Y:S02]  /*7190*/  @!P4 ST.E.128 desc[UR36][R14.64], R4 ;  /* 0x000000040e00c985 */ /* 0x0011e4000c101d24 */
.L_x_1757:
[----:B------:R-:W-:Y:S05]  /*71a0*/  BSYNC B0 ;  /* 0x0000000000007941 */ /* 0x000fea0003800000 */
.L_x_1737:
[----:B-1234-:R-:W1:Y:S01]  /*71b0*/  S2R R0, SR_TID.X ;  /* 0x0000000000007919 */ /* 0x01ee620000002100 */
[----:B------:R-:W-:Y:S01]  /*71c0*/  @!PT LDS RZ, [RZ] ;  /* 0x00000000fffff984 */ /* 0x000fe20000000800 */
[----:B------:R-:W-:Y:S01]  /*71d0*/  @!PT LDS RZ, [RZ] ;  /* 0x00000000fffff984 */ /* 0x000fe20000000800 */
[----:B------:R-:W-:Y:S01]  /*71e0*/  @!PT LDS RZ, [RZ] ;  /* 0x00000000fffff984 */ /* 0x000fe20000000800 */
[----:B------:R-:W-:Y:S01]  /*71f0*/  @!PT LDS RZ, [RZ] ;  /* 0x00000000fffff984 */ /* 0x000fe20000000800 */
[----:B------:R2:W-:Y:S06]  /*7200*/  MEMBAR.ALL.CTA ;  /* 0x0000000000007992 */ /* 0x0005ec0000008000 */
[----:B--2---:R-:W2:Y:S01]  /*7210*/  FENCE.VIEW.ASYNC.S ;  /* 0x00000000000073c6 */ /* 0x004ea20000000000 */
[----:B------:R-:W-:Y:S05]  /*7220*/  WARPSYNC.ALL ;  /* 0x0000000000007948 */ /* 0x000fea0003800000 */
[----:B------:R-:W-:Y:S01]  /*7230*/  BSSY B0, `(.L_x_1782) ;  /* 0x0000008000007945 */ /* 0x000fe20003800000 */
[----:B--2---:R2:W-:Y:S01]  /*7240*/  BAR.SYNC.DEFER_BLOCKING R58, 0x80 ;  /* 0x0002003a0000751d */ /* 0x0045e20000010000 */
[----:B-1----:R-:W-:-:S13]  /*7250*/  LOP3.LUT P3, RZ, R0, 0x7f, RZ, 0xc0, !PT ;  /* 0x0000007f00ff7812 */ /* 0x002fda000786c0ff */
[----:B------:R-:W-:-:S05]  /*7260*/  @!P3 VIADD R0, R72, 0x284a0 ;  /* 0x000284a04800b836 */ /* 0x000fca0000000000 */
[----:B------:R-:W-:-:S04]  /*7270*/  @!P3 PRMT R0, RZ, 0x654, R0 ;  /* 0x00000654ff00b816 */ /* 0x000fc80000000000 */
[----:B------:R2:W-:Y:S01]  /*7280*/  @!P3 SYNCS.ARRIVE.TRANS64.RED.A1T0 RZ, [R0+URZ], RZ ;  /* 0x000000ff00ffb9a7 */ /* 0x0005e2000810043f */
[----:B------:R-:W-:Y:S05]  /*7290*/  @!P5 BRA `(.L_x_1783) ;  /* 0x000000000004d947 */ /* 0x000fea0003800000 */
[----:B------:R-:W-:Y:S01]  /*72a0*/  BPT.TRAP 0x1 ;  /* 0x000000040000795c */ /* 0x000fe20000300000 */
.L_x_1783:
[----:B------:R-:W-:Y:S05]  /*72b0*/  BSYNC B0 ;  /* 0x0000000000007941 */ /* 0x000fea0003800000 */
.L_x_1782:
[----:B------:R-:W1:Y:S01]  /*72c0*/  SYNCS.PHASECHK.TRANS64.TRYWAIT P4, [R72+URZ+0x284b0], R81 ;  /* 0x0284b051480075a7 */ /* 0x000e62000808017f */
[----:B------:R-:W-:Y:S04]  /*72d0*/  BSSY B0, `(.L_x_1784) ;  /* 0x0000002000007945 */ /* 0x000fe80003800000 */
[----:B-1----:R-:W-:Y:S05]  /*72e0*/  @!P4 BRA `(.L_x_1785) ;  /* 0x000001fc001cc947 */ /* 0x002fea0003800000 */
.L_x_2142:
[----:B------:R-:W-:Y:S05]  /*72f0*/  BSYNC B0 ;  /* 0x0000000000007941 */ /* 0x000fea0003800000 */
.L_x_1784:
[----:B------:R-:W-:Y:S01]  /*7300*/  ULDC.64 UR4, c[0x0][0x328] ;  /* 0x0000ca0000047ab9 */ /* 0x000fe20000000a00 */
[----:B------:R-:W-:Y:S01]  /*7310*/  ULDC.64 UR6, c[0x0][0x318] ;  /* 0x0000c60000067ab9 */ /* 0x000fe20000000a00 */
[----:B------:R-:W-:Y:S01]  /*7320*/  IMAD R77, R77, UR4, RZ ;  /* 0x000000044d4d7c24 */ /* 0x000fe2000f8e02ff */
[----:B------:R-:W-:Y:S01]  /*7330*/  BSSY B0, `(.L_x_1786) ;  /* 0x000001f000007945 */ /* 0x000fe20003800000 */
[----:B0-----:R-:W-:-:S04]  /*7340*/  IMAD.WIDE.U32 R2, R78, UR4, RZ ;  /* 0x000000044e027c25 */ /* 0x001fc8000f8e00ff */
[----:B------:R-:W-:Y:S01]  /*7350*/  IMAD R77, R78, UR5, R77 ;  /* 0x000000054e4d7c24 */ /* 0x000fe2000f8e024d */
[----:B------:R-:W-:Y:S01]  /*7360*/  ULDC.64 UR4, c[0x0][0x338] ;  /* 0x0000ce0000047ab9 */ /* 0x000fe20000000a00 */
[----:B------:R-:W-:Y:S02]  /*7370*/  IMAD.IADD R80, R80, 0x1, -R189 ;  /* 0x0000000150507824 */ /* 0x000fe400078e0abd */
[----:B------:R-:W-:Y:S02]  /*7380*/  IMAD R76, R76, UR4, RZ ;  /* 0x000000044c4c7c24 */ /* 0x000fe4000f8e02ff */
[----:B------:R-:W-:Y:S02]  /*7390*/  IMAD.IADD R3, R3, 0x1, R77 ;  /* 0x0000000103037824 */ /* 0x000fe400078e024d */
[C---:B------:R-:W-:Y:S02]  /*73a0*/  IMAD R5, R79.reuse, UR5, R76 ;  /* 0x000000054f057c24 */ /* 0x040fe4000f8e024c */
[----:B------:R-:W-:Y:S01]  /*73b0*/  IMAD.WIDE.U32 R2, R79, UR4, R2 ;  /* 0x000000044f027c25 */ /* 0x000fe2000f8e0002 */
[----:B------:R-:W-:-:S03]  /*73c0*/  ULDC.64 UR4, c[0x0][0x330] ;  /* 0x0000cc0000047ab9 */ /* 0x000fc60000000a00 */
[----:B------:R-:W-:Y:S02]  /*73d0*/  IMAD.IADD R3, R3, 0x1, R5 ;  /* 0x0000000103037824 */ /* 0x000fe400078e0205 */
[----:B------:R-:W-:Y:S02]  /*73e0*/  IMAD R5, R74, UR4, RZ ;  /* 0x000000044a057c24 */ /* 0x000fe4000f8e02ff */
[----:B------:R-:W-:-:S04]  /*73f0*/  IMAD.WIDE.U32 R2, R22, UR4, R2 ;  /* 0x0000000416027c25 */ /* 0x000fc8000f8e0002 */
[----:B------:R-:W-:Y:S01]  /*7400*/  IMAD R5, R22, UR5, R5 ;  /* 0x0000000516057c24 */ /* 0x000fe2000f8e0205 */
[----:B--2---:R-:W-:-:S04]  /*7410*/  IADD3 R0, P4, R2, UR6, RZ ;  /* 0x0000000602007c10 */ /* 0x004fc8000ff9e0ff */
[----:B------:R-:W-:Y:S01]  /*7420*/  IADD3.X R10, R3, UR7, R5, P4, !PT ;  /* 0x00000007030a7c10 */ /* 0x000fe2000a7fe405 */
[----:B------:R0:W2:Y:S01]  /*7430*/  SHFL.IDX PT, R8, R0, RZ, 0x181f ;  /* 0x00181fff00087589 */ /* 0x0000a200000e0000 */
[----:B------:R-:W-:-:S03]  /*7440*/  ISETP.GE.AND P4, PT, R80, 0x1, PT ;  /* 0x000000015000780c */ /* 0x000fc60003f86270 */
[----:B------:R0:W3:Y:S10]  /*7450*/  SHFL.IDX PT, R5, R10, RZ, 0x181f ;  /* 0x00181fff0a057589 */ /* 0x0000f400000e0000 */
[----:B0-----:R-:W-:Y:S05]  /*7460*/  @!P4 BRA `(.L_x_1787) ;  /* 0x00000000002cc947 */ /* 0x001fea0003800000 */
[----:B------:R-:W-:Y:S02]  /*7470*/  ULDC UR4, c[0x0][0x2f4] ;  /* 0x0000bd0000047ab9 */ /* 0x000fe40000000800 */
[----:B------:R-:W-:-:S13]  /*7480*/  ISETP.GE.AND P4, PT, R16, UR4, PT ;  /* 0x0000000410007c0c */ /* 0x000fda000bf86270 */
[----:B--2---:R-:W-:-:S05]  /*7490*/  @!P4 IADD3 R2, P5, R16, R8, RZ ;  /* 0x000000081002c210 */ /* 0x004fca0007fbe0ff */
[----:B---3--:R-:W-:Y:S01]  /*74a0*/  @!P4 IMAD.X R3, R5, 0x1, R17, P5 ;  /* 0x000000010503c824 */ /* 0x008fe200028e0611 */
[----:B------:R-:W-:-:S13]  /*74b0*/  ISETP.GE.AND P5, PT, R187, UR4, PT ;  /* 0x00000004bb007c0c */ /* 0x000fda000bfa6270 */
[----:B------:R-:W-:-:S04]  /*74c0*/  @!P5 IADD3 R8, P6, R187, R8, RZ ;  /* 0x00000008bb08d210 */ /* 0x000fc80007fde0ff */
[----:B------:R-:W-:Y:S02]  /*74d0*/  @!P5 IADD3.X R9, R5, R194, RZ, P6, !PT ;  /* 0x000000c20509d210 */ /* 0x000fe400037fe4ff */
[----:B------:R-:W0:Y:S04]  /*74e0*/  @!P4 LDS.128 R4, [R73+0x10000] ;  /* 0x010000004904c984 */ /* 0x000e280000000c00 */
[----:B0-----:R-:W-:Y:S04]  /*74f0*/  @!P4 ST.E.128 desc[UR36][R2.64], R4 ;  /* 0x000000040200c985 */ /* 0x001fe8000c101d24 */
[----:B------:R-:W0:Y:S04]  /*7500*/  @!P5 LDS.128 R4, [R73+0x12000] ;  /* 0x012000004904d984 */ /* 0x000e280000000c00 */
[----:B0-----:R0:W-:Y:S02]  /*7510*/  @!P5 ST.E.128 desc[UR36][R8.64], R4 ;  /* 0x000000040800d985 */ /* 0x0011e4000c101d24 */
.L_x_1787:
[----:B------:R-:W-:Y:S05]  /*7520*/  BSYNC B0 ;  /* 0x0000000000007941 */ /* 0x000fea0003800000 */
.L_x_1786:
[----:B------:R-:W-:Y:S01]  /*7530*/  ISETP.GE.AND P4, PT, R80, 0x21, PT ;  /* 0x000000215000780c */ /* 0x000fe20003f86270 */
[----:B0--3--:R0:W3:Y:S01]  /*7540*/  SHFL.IDX PT, R5, R10, 0x1, 0x181f ;  /* 0x00381f000a057f89 */ /* 0x0090e200000e0000 */
[----:B------:R-:W-:Y:S03]  /*7550*/  BSSY B0, `(.L_x_1788) ;  /* 0x000000e000007945 */ /* 0x000fe60003800000 */
[----:B------:R-:W4:Y:S08]  /*7560*/  SHFL.IDX PT, R0, R0, 0x1, 0x181f ;  /* 0x00381f0000007f89 */ /* 0x000f3000000e0000 */
[----:B0-----:R-:W-:Y:S05]  /*7570*/  @!P4 BRA `(.L_x_1789) ;  /* 0x00000000002cc947 */ /* 0x001fea0003800000 */
[----:B------:R-:W-:Y:S02]  /*7580*/  ULDC UR4, c[0x0][0x2f4] ;  /* 0x0000bd0000047ab9 */ /* 0x000fe40000000800 */
[----:B------:R-:W-:-:S13]  /*7590*/  ISETP.GE.AND P4, PT, R16, UR4, PT ;  /* 0x0000000410007c0c */ /* 0x000fda000bf86270 */
[----:B----4-:R-:W-:-:S05]  /*75a0*/  @!P4 IADD3 R2, P5, R16, R0, RZ ;  /* 0x000000001002c210 */ /* 0x010fca0007fbe0ff */
[----:B---3--:R-:W-:Y:S01]  /*75b0*/  @!P4 IMAD.X R3, R5, 0x1, R17, P5 ;  /* 0x000000010503c824 */ /* 0x008fe200028e0611 */
[----:B------:R-:W-:-:S13]  /*75c0*/  ISETP.GE.AND P5, PT, R187, UR4, PT ;  /* 0x00000004bb007c0c */ /* 0x000fda000bfa6270 */
[----:B--2---:R-:W-:-:S05]  /*75d0*/  @!P5 IADD3 R8, P6, R187, R0, RZ ;  /* 0x00000000bb08d210 */ /* 0x004fca0007fde0ff */
[----:B------:R-:W-:Y:S02]  /*75e0*/  @!P5 IMAD.X R9, R5, 0x1, R194, P6 ;  /* 0x000000010509d824 */ /* 0x000fe400030e06c2 */
[----:B------:R-:W0:Y:S04]  /*75f0*/  @!P4 LDS.128 R4, [R73+0x11000] ;  /* 0x011000004904c984 */ /* 0x000e280000000c00 */
[----:B0-----:R-:W-:Y:S04]  /*7600*/  @!P4 ST.E.128 desc[UR36][R2.64], R4 ;  /* 0x000000040200c985 */ /* 0x001fe8000c101d24 */
[----:B------:R-:W0:Y:S04]  /*7610*/  @!P5 LDS.128 R4, [R73+0x13000] ;  /* 0x013000004904d984 */ /* 0x000e280000000c00 */
[----:B0-----:R0:W-:Y:S02]  /*7620*/  @!P5 ST.E.128 desc[UR36][R8.64], R4 ;  /* 0x000000040800d985 */ /* 0x0011e4000c101d24 */
.L_x_1789:
[----:B------:R-:W-:Y:S05]  /*7630*/  BSYNC B0 ;  /* 0x0000000000007941 */ /* 0x000fea0003800000 */
.L_x_1788:
[----:B------:R-:W-:Y:S01]  /*7640*/  @!PT LDS RZ, [RZ] ;  /* 0x00000000fffff984 */ /* 0x000fe20000000800 */
[----:B------:R-:W-:Y:S01]  /*7650*/  @!PT LDS RZ, [RZ] ;  /* 0x00000000fffff984 */ /* 0x000fe20000000800 */
[----:B------:R-:W-:Y:S01]  /*7660*/  @!PT LDS RZ, [RZ] ;  /* 0x00000000fffff984 */ /* 0x000fe20000000800 */
[----:B------:R-:W-:Y:S01]  /*7670*/  @!PT LDS RZ, [RZ] ;  /* 0x00000000fffff984 */ /* 0x000fe20000000800 */
[----:B------:R5:W-:Y:S06]  /*7680*/  MEMBAR.ALL.CTA ;  /* 0x0000000000007992 */ /* 0x000bec0000008000 */
[----:B-----5:R-:W5:Y:S01]  /*7690*/  FENCE.VIEW.ASYNC.S ;  /* 0x00000000000073c6 */ /* 0x020f620000000000 */
[----:B-1----:R-:W-:Y:S01]  /*76a0*/  @!P3 VIADD R72, R72, 0x284c0 ;  /* 0x000284c04848b836 */ /* 0x002fe20000000000 */
        /* <DEDUP_REMOVED lines=9> */
[----:B-1----:R-:W-:Y:S06]  /*7740*/  @P4 BRA `(.L_x_1790) ;  /* 0xffffffac00184947 */ /* 0x002fec000383ffff */
[----:B------:R-:W1:Y:S01]  /*7750*/  S2R R2, SR_TID.X ;  /* 0x0000000000027919 */ /* 0x000e620000002100 */
[----:B------:R-:W-:Y:S02]  /*7760*/  PLOP3.LUT P0, PT, PT, PT, PT, 0x8, 0x0 ;  /* 0x000000000000781c */ /* 0x000fe40003f0e170 */
[----:B-1----:R-:W-:-:S04]  /*7770*/  SHF.R.U32.HI R2, RZ, 0x7, R2 ;  /* 0x00000007ff027819 */ /* 0x002fc80000011602 */
[----:B------:R-:W-:-:S13]  /*7780*/  ISETP.NE.AND P4, PT, R2, 0x1, PT ;  /* 0x000000010200780c */ /* 0x000fda0003f85270 */
[----:B------:R-:W-:Y:S06]  /*7790*/  @!P4 BAR.ARV 0x9, 0x100 ;  /* 0x024400000000cb1d */ /* 0x000fec0000002000 */
.L_x_1732:
[----:B------:R-:W-:Y:S05]  /*77a0*/  @P0 BRA `(.L_x_1791) ;  /* 0x00000000000c0947 */ /* 0x000fea0003800000 */
[----:B------:R-:W1:Y:S01]  /*77b0*/  FENCE.VIEW.ASYNC.G ;  /* 0x00000000000073c6 */ /* 0x000e620000000100 */
[----:B------:R-:W-:Y:S05]  /*77c0*/  WARPSYNC.ALL ;  /* 0x0000000000007948 */ /* 0x000fea0003800000 */
[----:B-1----:R-:W-:Y:S06]  /*77d0*/  BAR.ARV 0xc, 0x180 ;  /* 0x0306000000007b1d */ /* 0x002fec0000002000 */
.L_x_1791:
[----:B------:R-:W-:Y:S01]  /*77e0*/  ULDC.64 UR6, c[0x0][0x998] ;  /* 0x0002660000067ab9 */ /* 0x000fe20000000a00 */
[----:B------:R-:W-:Y:S01]  /*77f0*/  ULDC.64 UR4, c[0x0][0x990] ;  /* 0x0002640000047ab9 */ /* 0x000fe20000000a00 */
[----:B------:R-:W-:Y:S02]  /*7800*/  ISETP.NE.U32.AND P1, PT, RZ, UR6, PT ;  /* 0x00000006ff007c0c */ /* 0x000fe4000bf25070 */
[----:B------:R-:W-:Y:S02]  /*7810*/  ISETP.NE.U32.AND P0, PT, RZ, UR4, PT ;  /* 0x00000004ff007c0c */ /* 0x000fe4000bf05070 */
[----:B------:R-:W-:Y:S02]  /*7820*/  ISETP.NE.AND.EX P1, PT, RZ, UR7, PT, P1 ;  /* 0x00000007ff007c0c */ /* 0x000fe4000bf25310 */
[----:B------:R-:W-:-:S11]  /*7830*/  ISETP.NE.AND.EX P0, PT, RZ, UR5, PT, P0 ;  /* 0x00000005ff007c0c */ /* 0x000fd6000bf05300 */
[----:B0-2---:R-:W0:Y:S01]  /*7840*/  @P1 LDC.64 R8, c[0x0][0x9b8] ;  /* 0x00026e00ff081b82 */ /* 0x005e220000000a00 */
[--C-:B---3--:R-:W-:Y:S02]  /*7850*/  @P1 SHF.R.S32.HI R5, RZ, 0x1f, R23.reuse ;  /* 0x0000001fff051819 */ /* 0x108fe40000011417 */
[----:B------:R-:W-:Y:S02]  /*7860*/  @P0 SHF.R.S32.HI R3, RZ, 0x1f, R23 ;  /* 0x0000001fff030819 */ /* 0x000fe40000011417 */
[----:B------:R-:W-:-:S03]  /*7870*/  @P1 SHF.R.S32.HI R15, RZ, 0x1f, R22 ;  /* 0x0000001fff0f1819 */ /* 0x000fc60000011416 */
[----:B------:R-:W1:Y:S08]  /*7880*/  @P0 LDC.64 R6, c[0x0][0x9a8] ;  /* 0x00026a00ff060b82 */ /* 0x000e700000000a00 */
[----:B------:R-:W2:Y:S08]  /*7890*/  @P1 LDC.64 R10, c[0x0][0x9c0] ;  /* 0x00027000ff0a1b82 */ /* 0x000eb00000000a00 */
[----:B------:R-:W3:Y:S01]  /*78a0*/  @P0 LDC.64 R12, c[0x0][0x9b0] ;  /* 0x00026c00ff0c0b82 */ /* 0x000ee20000000a00 */
[----:B0-----:R-:W-:-:S02]  /*78b0*/  @P1 IMAD R2, R5, R8, RZ ;  /* 0x0000000805021224 */ /* 0x001fc400078e02ff */
[----:B------:R-:W-:-:S04]  /*78c0*/  @P1 IMAD.WIDE.U32 R4, R23, R8, RZ ;  /* 0x0000000817041225 */ /* 0x000fc800078e00ff */
[----:B------:R-:W-:Y:S02]  /*78d0*/  @P1 IMAD R9, R23, R9, R2 ;  /* 0x0000000917091224 */ /* 0x000fe400078e0202 */
[-C--:B-1----:R-:W-:Y:S02]  /*78e0*/  @P0 IMAD R0, R3, R6.reuse, RZ ;  /* 0x0000000603000224 */ /* 0x082fe400078e02ff */
[----:B------:R-:W-:Y:S01]  /*78f0*/  @P1 IMAD.IADD R5, R5, 0x1, R9 ;  /* 0x0000000105051824 */ /* 0x000fe200078e0209 */
[----:B------:R-:W-:Y:S01]  /*7900*/  @P0 SHF.R.S32.HI R9, RZ, 0x1f, R22 ;  /* 0x0000001fff090819 */ /* 0x000fe20000011416 */
[C---:B------:R-:W-:Y:S02]  /*7910*/  @P0 IMAD R7, R23.reuse, R7, R0 ;  /* 0x0000000717070224 */ /* 0x040fe400078e0200 */
[----:B------:R-:W-:-:S04]  /*7920*/  @P0 IMAD.WIDE.U32 R2, R23, R6, RZ ;  /* 0x0000000617020225 */ /* 0x000fc800078e00ff */
[----:B--2---:R-:W-:Y:S02]  /*7930*/  @P1 IMAD R6, R15, R10, RZ ;  /* 0x0000000a0f061224 */ /* 0x004fe400078e02ff */
[----:B------:R-:W-:Y:S02]  /*7940*/  @P0 IMAD.IADD R3, R3, 0x1, R7 ;  /* 0x0000000103030824 */ /* 0x000fe400078e0207 */
[C---:B------:R-:W-:Y:S02]  /*7950*/  @P1 IMAD R11, R22.reuse, R11, R6 ;  /* 0x0000000b160b1224 */ /* 0x040fe400078e0206 */
[----:B---3--:R-:W-:Y:S02]  /*7960*/  @P0 IMAD R0, R9, R12, RZ ;  /* 0x0000000c09000224 */ /* 0x008fe400078e02ff */
[----:B------:R-:W-:-:S04]  /*7970*/  @P1 IMAD.WIDE.U32 R6, R22, R10, R4 ;  /* 0x0000000a16061225 */ /* 0x000fc800078e0004 */
[----:B------:R-:W-:Y:S01]  /*7980*/  @P0 IMAD R9, R22, R13, R0 ;  /* 0x0000000d16090224 */ /* 0x000fe200078e0200 */
[----:B------:R-:W-:Y:S01]  /*7990*/  @P1 LEA R8, P3, R6, UR6, 0x2 ;  /* 0x0000000606081c11 */ /* 0x000fe2000f8610ff */
[----:B------:R-:W-:-:S04]  /*79a0*/  @P0 IMAD.WIDE.U32 R2, R22, R12, R2 ;  /* 0x0000000c16020225 */ /* 0x000fc800078e0002 */
[----:B------:R-:W-:Y:S01]  /*79b0*/  @P1 IMAD.IADD R5, R7, 0x1, R11 ;  /* 0x0000000107051824 */ /* 0x000fe200078e020b */
[----:B------:R-:W-:Y:S01]  /*79c0*/  @P0 LEA R4, P2, R2, UR4, 0x2 ;  /* 0x0000000402040c11 */ /* 0x000fe2000f8410ff */
[----:B------:R-:W-:Y:S01]  /*79d0*/  @P0 IMAD.IADD R3, R3, 0x1, R9 ;  /* 0x0000000103030824 */ /* 0x000fe200078e0209 */
[----:B------:R-:W0:Y:S01]  /*79e0*/  LDC.64 R10, c[0x0][0x9e0] ;  /* 0x00027800ff0a7b82 */ /* 0x000e220000000a00 */
[----:B------:R-:W-:Y:S01]  /*79f0*/  IMAD.MOV.U32 R0, RZ, RZ, 0x3f800000 ;  /* 0x3f800000ff007424 */ /* 0x000fe200078e00ff */
[----:B------:R-:W-:Y:S01]  /*7a00*/  @P1 LEA.HI.X R9, R6, UR7, R5, 0x2, P3 ;  /* 0x0000000706091c11 */ /* 0x000fe200098f1405 */
[----:B------:R-:W-:Y:S01]  /*7a10*/  ULDC UR4, c[0x0][0x988] ;  /* 0x0002620000047ab9 */ /* 0x000fe20000000800 */
[----:B------:R-:W-:Y:S01]  /*7a20*/  @P0 LEA.HI.X R5, R2, UR5, R3, 0x2, P2 ;  /* 0x0000000502050c11 */ /* 0x000fe200090f1403 */
[----:B------:R-:W-:Y:S02]  /*7a30*/  IMAD.MOV.U32 R3, RZ, RZ, 0x3f800000 ;  /* 0x3f800000ff037424 */ /* 0x000fe400078e00ff */
[----:B------:R-:W2:Y:S01]  /*7a40*/  @P1 LDG.E R0, desc[UR36][R8.64] ;  /* 0x0000002408001981 */ /* 0x000ea2000c1e1900 */
[----:B------:R-:W1:Y:S03]  /*7a50*/  LDC R2, c[0x0][0x448] ;  /* 0x00011200ff027b82 */ /* 0x000e660000000800 */
[----:B------:R3:W2:Y:S01]  /*7a60*/  @P0 LDG.E R3, desc[UR36][R4.64] ;  /* 0x0000002404030981 */ /* 0x0006a2000c1e1900 */
[----:B0-----:R-:W-:-:S02]  /*7a70*/  ISETP.GE.AND P2, PT, R11, 0x1, PT ;  /* 0x000000010b00780c */ /* 0x001fc40003f46270 */
[----:B-1----:R-:W-:Y:S02]  /*7a80*/  ISETP.NE.AND P1, PT, R2, 0x1, PT ;  /* 0x000000010200780c */ /* 0x002fe40003f25270 */
[----:B------:R-:W-:-:S11]  /*7a90*/  IADD3 R2, R202, 0x7f, RZ ;  /* 0x0000007fca027810 */ /* 0x000fd60007ffe0ff */
[----:B------:R-:W0:Y:S08]  /*7aa0*/  @P1 LDC R7, c[0x0][0x44c] ;  /* 0x00011300ff071b82 */ /* 0x000e300000000800 */
[----:B------:R-:W1:Y:S01]  /*7ab0*/  @P1 LDC R6, c[0x0][0x450] ;  /* 0x00011400ff061b82 */ /* 0x000e620000000800 */
[----:B0-----:R-:W-:-:S05]  /*7ac0*/  @P1 IMAD.HI.U32 R7, R2, R7, RZ ;  /* 0x0000000702071227 */ /* 0x001fca00078e00ff */
[----:B-1----:R-:W-:Y:S02]  /*7ad0*/  @P1 SHF.R.U32.HI R2, RZ, R6, R7 ;  /* 0x00000006ff021219 */ /* 0x002fe40000011607 */
[----:B------:R-:W-:-:S05]  /*7ae0*/  IADD3 R7, R192, 0x1, -R190 ;  /* 0x00000001c0077810 */ /* 0x000fca0007ffe8be */
[----:B---3--:R-:W-:Y:S02]  /*7af0*/  IMAD.IADD R5, R7, 0x1, R2 ;  /* 0x0000000107057824 */ /* 0x008fe400078e0202 */
[----:B--2---:R-:W-:Y:S02]  /*7b00*/  FMUL.FTZ R0, R3, R0 ;  /* 0x0000000003007220 */ /* 0x004fe40000410000 */
[----:B------:R-:W-:Y:S02]  /*7b10*/  IMAD.IADD R3, R5, 0x1, R10 ;  /* 0x0000000105037824 */ /* 0x000fe400078e020a */
[----:B------:R-:W-:Y:S01]  /*7b20*/  FMUL.FTZ R2, R0, UR4 ;  /* 0x0000000400027c20 */ /* 0x000fe20008410000 */
[----:B------:R-:W-:Y:S06]  /*7b30*/  @!P2 BRA `(.L_x_1792) ;  /* 0x000000000048a947 */ /* 0x000fec0003800000 */
[C---:B------:R-:W-:Y:S01]  /*7b40*/  ISETP.GT.AND P0, PT, R5.reuse, RZ, PT ;  /* 0x000000ff0500720c */ /* 0x040fe20003f04270 */
[----:B------:R-:W-:Y:S01]  /*7b50*/  BSSY B0, `(.L_x_1793) ;  /* 0x000000e000007945 */ /* 0x000fe20003800000 */
[----:B------:R-:W-:-:S11]  /*7b60*/  VIADD R0, R5, 0xffffffff ;  /* 0xffffffff05007836 */ /* 0x000fd60000000000 */
        /* <DEDUP_REMOVED lines=8> */
.L_x_1794:
[----:B------:R-:W-:-:S13]  /*7bf0*/  ISETP.NE.AND P0, PT, R11, 0x1, PT ;  /* 0x000000010b00780c */ /* 0x000fda0003f05270 */
[----:B------:R-:W0:Y:S02]  /*7c00*/  @P0 LDC.64 R4, c[0x0][0x9e8] ;  /* 0x00027a00ff040b82 */ /* 0x000e240000000a00 */
[----:B0-----:R-:W-:-:S05]  /*7c10*/  @P0 IMAD.HI.U32 R4, R0, R4, RZ ;  /* 0x0000000400040227 */ /* 0x001fca00078e00ff */
[----:B------:R-:W-:-:S07]  /*7c20*/  @P0 SHF.R.U32.HI R0, RZ, R5, R4 ;  /* 0x00000005ff000219 */ /* 0x000fce0000011604 */
.L_x_1795:
[----:B------:R-:W-:Y:S05]  /*7c30*/  BSYNC B0 ;  /* 0x0000000000007941 */ /* 0x000fea0003800000 */
.L_x_1793:
[----:B------:R-:W-:-:S05]  /*7c40*/  IMAD R0, R0, R11, R11 ;  /* 0x0000000b00007224 */ /* 0x000fca00078e020b */
[----:B------:R-:W-:-:S07]  /*7c50*/  VIMNMX R3, R3, R0, PT ;  /* 0x0000000003037248 */ /* 0x000fce0003fe0100 */
.L_x_1792:
[----:B------:R-:W0:Y:S01]  /*7c60*/  @P1 LDC R5, c[0x0][0x44c] ;  /* 0x00011300ff051b82 */ /* 0x000e220000000800 */
[----:B------:R-:W-:Y:S01]  /*7c70*/  VIADD R3, R3, 0x3f ;  /* 0x0000003f03037836 */ /* 0x000fe20000000000 */
[----:B------:R-:W-:Y:S01]  /*7c80*/  ULDC UR4, c[0x0][0x9dc] ;  /* 0x0002770000047ab9 */ /* 0x000fe20000000800 */
[----:B------:R-:W-:-:S03]  /*7c90*/  IMAD.MOV.U32 R4, RZ, RZ, R202 ;  /* 0x000000ffff047224 */ /* 0x000fc600078e00ca */
[----:B------:R-:W-:Y:S02]  /*7ca0*/  SHF.R.S32.HI R0, RZ, 0x1f, R3 ;  /* 0x0000001fff007819 */ /* 0x000fe40000011403 */
[----:B------:R-:W1:Y:S02]  /*7cb0*/  @P1 LDC R6, c[0x0][0x450] ;  /* 0x00011400ff061b82 */ /* 0x000e640000000800 */
[----:B------:R-:W-:-:S04]  /*7cc0*/  LEA.HI R0, R0, R3, RZ, 0x6 ;  /* 0x0000000300007211 */ /* 0x000fc800078f30ff */
[----:B------:R-:W-:-:S04]  /*7cd0*/  SHF.R.S32.HI R3, RZ, 0x6, R0 ;  /* 0x00000006ff037819 */ /* 0x000fc80000011400 */
[----:B------:R-:W-:Y:S01]  /*7ce0*/  VIMNMX R160, R160, R3, PT ;  /* 0x00000003a0a07248 */ /* 0x000fe20003fe0100 */
        /* <DEDUP_REMOVED lines=15> */
.L_x_1798:
[----:B------:R-:W-:-:S13]  /*7de0*/  ISETP.NE.AND P0, PT, R11, 0x1, PT ;  /* 0x000000010b00780c */ /* 0x000fda0003f05270 */
[----:B------:R-:W0:Y:S02]  /*7df0*/  @P0 LDC.64 R6, c[0x0][0x9e8] ;  /* 0x00027a00ff060b82 */ /* 0x000e240000000a00 */
[----:B0-----:R-:W-:-:S05]  /*7e00*/  @P0 IMAD.HI.U32 R6, R0, R6, RZ ;  /* 0x0000000600060227 */ /* 0x001fca00078e00ff */
[----:B------:R-:W-:-:S07]  /*7e10*/  @P0 SHF.R.U32.HI R0, RZ, R7, R6 ;  /* 0x00000007ff000219 */ /* 0x000fce0000011606 */
.L_x_1799:
[----:B------:R-:W-:Y:S05]  /*7e20*/  BSYNC B0 ;  /* 0x0000000000007941 */ /* 0x000fea0003800000 */
.L_x_1797:
[----:B------:R-:W-:-:S05]  /*7e30*/  IMAD R3, R0, R11, RZ ;  /* 0x0000000b00037224 */ /* 0x000fca00078e02ff */
[----:B------:R-:W-:-:S07]  /*7e40*/  VIMNMX R4, R4, R3, !PT ;  /* 0x0000000304047248 */ /* 0x000fce0007fe0100 */
.L_x_1796:
[----:B------:R-:W-:Y:S01]  /*7e50*/  SHF.R.S32.HI R5, RZ, 0x1f, R4 ;  /* 0x0000001fff057819 */ /* 0x000fe20000011404 */
[----:B------:R-:W-:Y:S01]  /*7e60*/  IMAD.MOV.U32 R3, RZ, RZ, RZ ;  /* 0x000000ffff037224 */ /* 0x000fe200078e00ff */
[----:B------:R-:W-:Y:S02]  /*7e70*/  PLOP3.LUT P0, PT, PT, PT, PT, 0x80, 0x0 ;  /* 0x000000000000781c */ /* 0x000fe40003f0f070 */
[----:B------:R-:W-:Y:S02]  /*7e80*/  CS2R R134, SRZ ;  /* 0x0000000000867805 */ /* 0x000fe4000001ff00 */
[----:B------:R-:W-:Y:S02]  /*7e90*/  LEA.HI R5, R5, R4, RZ, 0x6 ;  /* 0x0000000405057211 */ /* 0x000fe400078f30ff */
[----:B------:R-:W-:Y:S02]  /*7ea0*/  CS2R R146, SRZ ;  /* 0x0000000000927805 */ /* 0x000fe4000001ff00 */
[----:B------:R-:W-:-:S02]  /*7eb0*/  MOV R0, RZ ;  /* 0x000000ff00007202 */ /* 0x000fc40000000f00 */
[----:B------:R-:W-:Y:S02]  /*7ec0*/  CS2R R108, SRZ ;  /* 0x00000000006c7805 */ /* 0x000fe4000001ff00 */
[----:B------:R-:W-:Y:S02]  /*7ed0*/  SHF.R.S32.HI R5, RZ, 0x6, R5 ;  /* 0x00000006ff057819 */ /* 0x000fe40000011405 */
[----:B------:R-:W-:Y:S02]  /*7ee0*/  CS2R R144, SRZ ;  /* 0x0000000000907805 */ /* 0x000fe4000001ff00 */
[----:B------:R-:W-:Y:S02]  /*7ef0*/  CS2R R100, SRZ ;  /* 0x0000000000647805 */ /* 0x000fe4000001ff00 */
[----:B------:R-:W-:Y:S02]  /*7f00*/  CS2R R132, SRZ ;  /* 0x0000000000847805 */ /* 0x000fe4000001ff00 */
[----:B------:R-:W-:-:S02]  /*7f10*/  VIMNMX R208, RZ, R5, !PT ;  /* 0x00000005ffd07248 */ /* 0x000fc40007fe0100 */
[----:B------:R-:W-:Y:S02]  /*7f20*/  CS2R R138, SRZ ;  /* 0x00000000008a7805 */ /* 0x000fe4000001ff00 */
[----:B------:R-:W-:Y:S02]  /*7f30*/  CS2R R136, SRZ ;  /* 0x0000000000887805 */ /* 0x000fe4000001ff00 */
[----:B------:R-:W-:Y:S02]  /*7f40*/  CS2R R92, SRZ ;  /* 0x00000000005c7805 */ /* 0x000fe4000001ff00 */
[----:B------:R-:W-:Y:S02]  /*7f50*/  ISETP.GT.AND P1, PT, R160, R208, PT ;  /* 0x000000d0a000720c */ /* 0x000fe40003f24270 */
        /* <DEDUP_REMOVED lines=39> */
[----:B------:R-:W-:Y:S01]  /*81d0*/  CS2R R54, SRZ ;  /* 0x0000000000367805 */ /* 0x000fe2000001ff00 */
[----:B------:R-:W-:Y:S01]  /*81e0*/  IMAD.MOV.U32 R13, RZ, RZ, RZ ;  /* 0x000000ffff0d7224 */ /* 0x000fe200078e00ff */
        /* <DEDUP_REMOVED lines=14> */
[----:B------:R-:W-:Y:S01]  /*82d0*/  CS2R R24, SRZ ;  /* 0x0000000000187805 */ /* 0x000fe2000001ff00 */
[----:B------:R-:W-:Y:S06]  /*82e0*/  @!P1 BRA `(.L_x_1800) ;  /* 0x0000012c00e89947 */ /* 0x000fec0003800000 */
[----:B------:R-:W-:-:S03]  /*82f0*/  UMOV UR4, 0xffffffff ;  /* 0xffffffff00047882 */ /* 0x000fc60000000000 */
[----:B------:R-:W-:Y:S05]  /*8300*/  BRA.DIV UR4, `(.L_x_1801) ;  /* 0x000001ee04287947 */ /* 0x000fea000b800000 */
[----:B------:R-:W0:Y:S02]  /*8310*/  S2R R0, SR_TID.X ;  /* 0x0000000000007919 */ /* 0x000e240000002100 */
[----:B0-----:R-:W-:-:S05]  /*8320*/  VIADD R3, R0, 0xffffff80 ;  /* 0xffffff8000037836 */ /* 0x001fca0000000000 */
[----:B------:R-:W-:-:S04]  /*8330*/  SHF.R.S32.HI R0, RZ, 0x1f, R3 ;  /* 0x0000001fff007819 */ /* 0x000fc80000011403 */
[----:B------:R-:W-:-:S04]  /*8340*/  LEA.HI R0, R0, R3, RZ, 0x7 ;  /* 0x0000000300007211 */ /* 0x000fc800078f38ff */
[----:B------:R-:W-:-:S05]  /*8350*/  SHF.R.S32.HI R0, RZ, 0x7, R0 ;  /* 0x00000007ff007819 */ /* 0x000fca0000011400 */
[----:B------:R0:W1:Y:S02]  /*8360*/  SHFL.IDX PT, R14, R0, RZ, 0x1f ;  /* 0x00001fff000e7589 */ /* 0x00006400000e0000 */
.L_x_2145:
[----:B0-----:R-:W2:Y:S02]  /*8370*/  LDL R0, [R1+0x4] ;  /* 0x0000040001007983 */ /* 0x001ea40000100800 */
[----:B--2---:R-:W-:Y:S02]  /*8380*/  R2UR UR4, R0 ;  /* 0x00000000000472ca */ /* 0x004fe400000e0000 */
[----:B-1----:R-:W-:-:S04]  /*8390*/  LEA.HI R0, R14, R14, RZ, 0x1 ;  /* 0x0000000e0e007211 */ /* 0x002fc800078f08ff */
[----:B------:R-:W-:-:S05]  /*83a0*/  LOP3.LUT R3, R0, 0x1e, RZ, 0xc0, !PT ;  /* 0x0000001e00037812 */ /* 0x000fca00078ec0ff */
[----:B------:R-:W-:Y:S02]  /*83b0*/  IMAD.IADD R3, R14, 0x1, -R3 ;  /* 0x000000010e037824 */ /* 0x000fe400078e0a03 */
[----:B------:R-:W-:-:S03]  /*83c0*/  ULOP3.LUT UP0, URZ, UR4, 0x1bf, URZ, 0xc0, !UPT ;  /* 0x000001bf043f7892 */ /* 0x000fc6000f80c03f */
[----:B------:R-:W-:-:S03]  /*83d0*/  LEA R3, R3, UR4, 0xd ;  /* 0x0000000403037c11 */ /* 0x000fc6000f8e68ff */
[----:B------:R-:W-:Y:S02]  /*83e0*/  PLOP3.LUT P0, PT, PT, PT, UP0, 0x80, 0x0 ;  /* 0x000000000000781c */ /* 0x000fe40003f0f008 */
[----:B------:R-:W-:-:S04]  /*83f0*/  SHF.R.U32.HI R3, RZ, 0x4, R3 ;  /* 0x00000004ff037819 */ /* 0x000fc80000011603 */
[----:B------:R-:W-:-:S07]  /*8400*/  LOP3.LUT R36, R3, 0x3fff, RZ, 0xc0, !PT ;  /* 0x00003fff03247812 */ /* 0x000fce00078ec0ff */
        /* <DEDUP_REMOVED lines=8> */
[----:B------:R-:W-:Y:S01]  /*8490*/  IMAD.U32 R6, RZ, RZ, UR6 ;  /* 0x00000006ff067e24 */ /* 0x000fe2000f8e00ff */
[----:B------:R-:W-:Y:S01]  /*84a0*/  MOV R11, UR5 ;  /* 0x00000005000b7c02 */ /* 0x000fe20008000f00 */
[----:B------:R-:W-:Y:S02]  /*84b0*/  IMAD.U32 R7, RZ, RZ, UR7 ;  /* 0x00000007ff077e24 */ /* 0x000fe4000f8e00ff */
[----:B------:R-:W-:-:S02]  /*84c0*/  IMAD.U32 R10, RZ, RZ, UR4 ;  /* 0x00000004ff0a7e24 */ /* 0x000fc4000f8e00ff */
[----:B------:R-:W-:Y:S02]  /*84d0*/  IMAD.MOV.U32 R8, RZ, RZ, 0x70 ;  /* 0x00000070ff087424 */ /* 0x000fe400078e00ff */
[----:B------:R-:W-:Y:S02]  /*84e0*/  IMAD.MOV.U32 R12, RZ, RZ, 0x1 ;  /* 0x00000001ff0c7424 */ /* 0x000fe400078e00ff */
[----:B0-----:R-:W-:-:S07]  /*84f0*/  IMAD.MOV.U32 R13, RZ, RZ, RZ ;  /* 0x000000ffff0d7224 */ /* 0x001fce00078e00ff */
[----:B------:R-:W-:-:S07]  /*8500*/  LEPC R20, `(.L_x_1802) ;  /* 0x000000001014794e */ /* 0x000fce0000000000 */
[----:B-1---5:R-:W-:Y:S05]  /*8510*/  CALL.ABS.NOINC R14 ;  /* 0x000000000e007343 */ /* 0x022fea0003c00000 */
.L_x_1802:
[----:B------:R-:W-:Y:S02]  /*8520*/  ULDC UR4, c[0x0][0x3f4] ;  /* 0x0000fd0000047ab9 */ /* 0x000fe40000000800 */
[----:B------:R-:W-:-:S13]  /*8530*/  ISETP.LT.AND P0, PT, RZ, UR4, PT ;  /* 0x00000004ff007c0c */ /* 0x000fda000bf01270 */
[----:B------:R-:W-:Y:S05]  /*8540*/  @P0 BRA `(.L_x_1803) ;  /* 0x00000000003c0947 */ /* 0x000fea0003800000 */
[----:B------:R-:W-:-:S04]  /*8550*/  LEA.HI R0, R217, R217, RZ, 0x1 ;  /* 0x000000d9d9007211 */ /* 0x000fc800078f08ff */
[----:B------:R-:W-:-:S05]  /*8560*/  LOP3.LUT R0, R0, 0xfffffffe, RZ, 0xc0, !PT ;  /* 0xfffffffe00007812 */ /* 0x000fca00078ec0ff */
[----:B------:R-:W-:-:S05]  /*8570*/  IMAD.IADD R0, R217, 0x1, -R0 ;  /* 0x00000001d9007824 */ /* 0x000fca00078e0a00 */
[----:B------:R-:W-:-:S04]  /*8580*/  SHF.L.U32 R3, R0, 0x1f, RZ ;  /* 0x0000001f00037819 */ /* 0x000fc800000006ff */
[----:B------:R0:W1:Y:S03]  /*8590*/  SYNCS.PHASECHK.TRANS64.TRYWAIT P0, [R184+URZ+0x28400], R3 ;  /* 0x02840003b80075a7 */ /* 0x000066000800017f */
[----:B-1----:R-:W-:Y:S05]  /*85a0*/  @!P0 NANOSLEEP.SYNCS 0x989680 ;  /* 0x009896800000895d */ /* 0x002fea0003900000 */
[----:B------:R-:W1:Y:S01]  /*85b0*/  @!P0 SYNCS.PHASECHK.TRANS64 P0, [R184+URZ+0x28400], R3 ;  /* 0x02840003b80085a7 */ /* 0x000e62000800007f */
[----:B------:R-:W-:Y:S04]  /*85c0*/  BSSY B0, `(.L_x_1804) ;  /* 0x0000006000007945 */ /* 0x000fe80003800000 */
[----:B-1----:R-:W-:Y:S05]  /*85d0*/  @P0 BRA `(.L_x_1805) ;  /* 0x0000000000100947 */ /* 0x002fea0003800000 */
.L_x_1806:
[----:B-1----:R1:W2:Y:S02]  /*85e0*/  SYNCS.PHASECHK.TRANS64.TRYWAIT P0, [R184+URZ+0x28400], R3 ;  /* 0x02840003b80075a7 */ /* 0x0022a4000800017f */
[----:B--2---:R-:W-:Y:S05]  /*85f0*/  @!P0 NANOSLEEP.SYNCS 0x989680 ;  /* 0x009896800000895d */ /* 0x004fea0003900000 */
[----:B------:R-:W2:Y:S02]  /*8600*/  @!P0 SYNCS.PHASECHK.TRANS64 P0, [R184+URZ+0x28400], R3 ;  /* 0x02840003b80085a7 */ /* 0x000ea4000800007f */
[----:B--2---:R-:W-:Y:S05]  /*8610*/  @!P0 BRA `(.L_x_1806) ;  /* 0xfffffffc00f08947 */ /* 0x004fea000383ffff */
.L_x_1805:
[----:B------:R-:W-:Y:S05]  /*8620*/  BSYNC B0 ;  /* 0x0000000000007941 */ /* 0x000fea0003800000 */
.L_x_1804:
[----:B------:R-:W-:Y:S05]  /*8630*/  BRA `(.L_x_1807) ;  /* 0x0000009400387947 */ /* 0x000fea0003800000 */
.L_x_1803:
[----:B------:R-:W2:Y:S01]  /*8640*/  LDL R0, [R1+0x4] ;  /* 0x0000040001007983 */ /* 0x000ea20000100800 */
[----:B------:R-:W-:Y:S02]  /*8650*/  ULDC.64 UR6, c[0x0][0x408] ;  /* 0x0001020000067ab9 */ /* 0x000fe40000000a00 */
[----:B-----5:R-:W-:Y:S01]  /*8660*/  IMAD.WIDE.U32 R26, R39, UR6, RZ ;  /* 0x00000006271a7c25 */ /* 0x020fe2000f8e00ff */
[----:B--2---:R-:W-:Y:S02]  /*8670*/  R2UR UR4, R0 ;  /* 0x00000000000472ca */ /* 0x004fe400000e0000 */
[----:B------:R-:W-:-:S11]  /*8680*/  SHF.R.S32.HI R0, RZ, 0x1f, R39 ;  /* 0x0000001fff007819 */ /* 0x000fd60000011427 */
[----:B------:R-:W-:-:S03]  /*8690*/  ULOP3.LUT UP0, URZ, UR4, 0x3ff, URZ, 0xc0, !UPT ;  /* 0x000003ff043f7892 */ /* 0x000fc6000f80c03f */
[----:B------:R-:W-:Y:S02]  /*86a0*/  ULDC.64 UR4, c[0x0][0x3f8] ;  /* 0x0000fe0000047ab9 */ /* 0x000fe40000000a00 */
[C---:B------:R-:W-:Y:S01]  /*86b0*/  IMAD R4, R0.reuse, UR4, RZ ;  /* 0x0000000400047c24 */ /* 0x040fe2000f8e02ff */
[----:B------:R-:W-:Y:S01]  /*86c0*/  PLOP3.LUT P0, PT, PT, PT, UP0, 0x80, 0x0 ;  /* 0x000000000000781c */ /* 0x000fe20003f0f008 */
[----:B------:R-:W-:Y:S02]  /*86d0*/  IMAD R0, R0, UR6, RZ ;  /* 0x0000000600007c24 */ /* 0x000fe4000f8e02ff */
[----:B------:R-:W-:-:S04]  /*86e0*/  IMAD.WIDE.U32 R24, R39, UR4, RZ ;  /* 0x0000000427187c25 */ /* 0x000fc8000f8e00ff */
[C---:B------:R-:W-:Y:S02]  /*86f0*/  IMAD R29, R39.reuse, UR5, R4 ;  /* 0x00000005271d7c24 */ /* 0x040fe4000f8e0204 */
[----:B------:R-:W-:Y:S02]  /*8700*/  IMAD R31, R39, UR7, R0 ;  /* 0x00000007271f7c24 */ /* 0x000fe4000f8e0200 */
[----:B------:R-:W-:Y:S02]  /*8710*/  IMAD.IADD R29, R29, 0x1, R25 ;  /* 0x000000011d1d7824 */ /* 0x000fe400078e0219 */
[----:B------:R-:W-:Y:S01]  /*8720*/  IMAD.IADD R31, R31, 0x1, R27 ;  /* 0x000000011f1f7824 */ /* 0x000fe200078e021b */
[----:B------:R-:W-:Y:S06]  /*8730*/  @!P0 BRA `(.L_x_1808) ;  /* 0x0000000000408947 */ /* 0x000fec0003800000 */
        /* <DEDUP_REMOVED lines=15> */
[----:B-1----:R-:W-:Y:S05]  /*8830*/  CALL.ABS.NOINC R14 ;  /* 0x000000000e007343 */ /* 0x002fea0003c00000 */
.L_x_1808:
[----:B------:R-:W-:Y:S01]  /*8840*/  ULDC.U8 UR4, c[0x0][0x410] ;  /* 0x0001040000047ab9 */ /* 0x000fe20000000000 */
[----:B------:R-:W-:Y:S01]  /*8850*/  IMAD.IADD R52, R189, 0x1, R202 ;  /* 0x00000001bd347824 */ /* 0x000fe200078e02ca */
[----:B------:R-:W-:Y:S01]  /*8860*/  ISETP.NE.AND P0, PT, RZ, UR4, PT ;  /* 0x00000004ff007c0c */ /* 0x000fe2000bf05270 */
[----:B------:R-:W-:Y:S02]  /*8870*/  BSSY B0, `(.L_x_1809) ;  /* 0x0000922000007945 */ /* 0x000fe40003800000 */
[----:B------:R-:W-:-:S10]  /*8880*/  IMAD R3, R214, 0x20, R52 ;  /* 0x00000020d6037824 */ /* 0x000fd400078e0234 */
[----:B------:R-:W-:Y:S05]  /*8890*/  @!P0 BRA `(.L_x_1810) ;  /* 0x00000048005c8947 */ /* 0x000fea0003800000 */
[----:B------:R-:W0:Y:S01]  /*88a0*/  LDC R37, c[0x0][0x448] ;  /* 0x00011200ff257b82 */ /* 0x000e220000000800 */
[----:B------:R-:W-:Y:S01]  /*88b0*/  MOV R10, R26 ;  /* 0x0000001a000a7202 */ /* 0x000fe20000000f00 */
[----:B------:R-:W-:Y:S01]  /*88c0*/  IMAD.MOV.U32 R8, RZ, RZ, R24 ;  /* 0x000000ffff087224 */ /* 0x000fe200078e0018 */
[----:B------:R-:W-:Y:S01]  /*88d0*/  ULDC.64 UR4, c[0x0][0x3f8] ;  /* 0x0000fe0000047ab9 */ /* 0x000fe20000000a00 */
[----:B------:R-:W-:Y:S01]  /*88e0*/  IMAD.MOV.U32 R9, RZ, RZ, R29 ;  /* 0x000000ffff097224 */ /* 0x000fe200078e001d */
[----:B------:R-:W-:Y:S01]  /*88f0*/  ULDC.64 UR6, c[0x0][0x408] ;  /* 0x0001020000067ab9 */ /* 0x000fe20000000a00 */
[----:B------:R-:W-:Y:S01]  /*8900*/  IMAD.MOV.U32 R11, RZ, RZ, R31 ;  /* 0x000000ffff0b7224 */ /* 0x000fe200078e001f */
[----:B------:R-:W-:Y:S01]  /*8910*/  ULDC.64 UR8, c[0x0][0x400] ;  /* 0x0001000000087ab9 */ /* 0x000fe20000000a00 */
[----:B0-----:R-:W-:-:S13]  /*8920*/  ISETP.NE.AND P0, PT, R37, 0x1, PT ;  /* 0x000000012500780c */ /* 0x001fda0003f05270 */
[----:B------:R-:W0:Y:S08]  /*8930*/  @P0 LDC R0, c[0x0][0x44c] ;  /* 0x00011300ff000b82 */ /* 0x000e300000000800 */
[----:B------:R-:W1:Y:S01]  /*8940*/  @P0 LDC R5, c[0x0][0x450] ;  /* 0x00011400ff050b82 */ /* 0x000e620000000800 */
[----:B0-----:R-:W-:-:S05]  /*8950*/  @P0 IMAD.HI.U32 R0, R3, R0, RZ ;  /* 0x0000000003000227 */ /* 0x001fca00078e00ff */
[----:B-1----:R-:W-:-:S04]  /*8960*/  @P0 SHF.R.U32.HI R3, RZ, R5, R0 ;  /* 0x00000005ff030219 */ /* 0x002fc80000011600 */
[----:B------:R-:W-:Y:S01]  /*8970*/  SHF.R.S32.HI R0, RZ, 0x1f, R3 ;  /* 0x0000001fff007819 */ /* 0x000fe20000011403 */
[----:B------:R-:W-:-:S04]  /*8980*/  IMAD.WIDE.U32 R8, R3, UR4, R8 ;  /* 0x0000000403087c25 */ /* 0x000fc8000f8e0008 */
[----:B------:R-:W-:Y:S02]  /*8990*/  IMAD R4, R0, UR4, RZ ;  /* 0x0000000400047c24 */ /* 0x000fe4000f8e02ff */
[----:B------:R-:W-:-:S04]  /*89a0*/  IMAD.WIDE.U32 R10, R3, UR6, R10 ;  /* 0x00000006030a7c25 */ /* 0x000fc8000f8e000a */
[----:B------:R-:W-:Y:S01]  /*89b0*/  IMAD R0, R0, UR6, RZ ;  /* 0x0000000600007c24 */ /* 0x000fe2000f8e02ff */
[----:B------:R-:W-:Y:S01]  /*89c0*/  IADD3 R7, P1, R10, UR8, RZ ;  /* 0x000000080a077c10 */ /* 0x000fe2000ff3e0ff */
[C---:B------:R-:W-:Y:S01]  /*89d0*/  IMAD R13, R3.reuse, UR5, R4 ;  /* 0x00000005030d7c24 */ /* 0x040fe2000f8e0204 */
[----:B------:R-:W-:Y:S01]  /*89e0*/  ULDC.64 UR4, c[0x0][0x3e8] ;  /* 0x0000fa0000047ab9 */ /* 0x000fe20000000a00 */
[----:B------:R-:W-:Y:S01]  /*89f0*/  IMAD R3, R3, UR7, R0 ;  /* 0x0000000703037c24 */ /* 0x000fe2000f8e0200 */
[----:B------:R-:W-:Y:S01]  /*8a00*/  IADD3 R5, P0, R8, UR4, RZ ;  /* 0x0000000408057c10 */ /* 0x000fe2000ff1e0ff */
[----:B------:R-:W-:-:S03]  /*8a10*/  UMOV UR4, 0xffffffff ;  /* 0xffffffff00047882 */ /* 0x000fc60000000000 */
[----:B------:R-:W-:Y:S02]  /*8a20*/  IADD3.X R6, R9, UR5, R13, P0, !PT ;  /* 0x0000000509067c10 */ /* 0x000fe400087fe40d */
[----:B------:R-:W-:Y:S01]  /*8a30*/  IADD3.X R8, R11, UR9, R3, P1, !PT ;  /* 0x000000090b087c10 */ /* 0x000fe20008ffe403 */
[----:B------:R-:W-:Y:S06]  /*8a40*/  BRA.DIV UR4, `(.L_x_1811) ;  /* 0x000001e604947947 */ /* 0x000fec000b800000 */
[----:B------:R0:W1:Y:S04]  /*8a50*/  SHFL.IDX PT, R0, R6, RZ, 0x181f ;  /* 0x00181fff06007589 */ /* 0x00006800000e0000 */
[----:B------:R0:W2:Y:S04]  /*8a60*/  SHFL.IDX PT, R3, R5, RZ, 0x181f ;  /* 0x00181fff05037589 */ /* 0x0000a800000e0000 */
[----:B------:R0:W3:Y:S04]  /*8a70*/  SHFL.IDX PT, R4, R8, RZ, 0x181f ;  /* 0x00181fff08047589 */ /* 0x0000e800000e0000 */
[----:B------:R0:W4:Y:S02]  /*8a80*/  SHFL.IDX PT, R14, R7, RZ, 0x181f ;  /* 0x00181fff070e7589 */ /* 0x00012400000e0000 */
.L_x_2151:
[----:B------:R-:W-:Y:S01]  /*8a90*/  IMAD R37, R190, R37, RZ ;  /* 0x00000025be257224 */ /* 0x000fe200078e02ff */
[----:B------:R-:W-:Y:S01]  /*8aa0*/  BSSY B1, `(.L_x_1812) ;  /* 0x000001a000017945 */ /* 0x000fe20003800000 */
[----:B------:R-:W-:Y:S02]  /*8ab0*/  CS2R R30, SRZ ;  /* 0x00000000001e7805 */ /* 0x000fe4000001ff00 */
[----:B------:R-:W-:Y:S02]  /*8ac0*/  CS2R R40, SRZ ;  /* 0x0000000000287805 */ /* 0x000fe4000001ff00 */
[----:B------:R-:W-:Y:S02]  /*8ad0*/  CS2R R34, SRZ ;  /* 0x0000000000227805 */ /* 0x000fe4000001ff00 */
[----:B------:R-:W-:Y:S02]  /*8ae0*/  ISETP.GE.AND P0, PT, R52, R37, PT ;  /* 0x000000253400720c */ /* 0x000fe40003f06270 */
[----:B------:R-:W-:-:S11]  /*8af0*/  CS2R R46, SRZ ;  /* 0x00000000002e7805 */ /* 0x000fd6000001ff00 */
[----:B------:R-:W-:Y:S05]  /*8b00*/  @P0 BRA `(.L_x_1813) ;  /* 0x00000000004c0947 */ /* 0x000fea0003800000 */
[----:B------:R-:W-:Y:S01]  /*8b10*/  ULDC UR4, c[0x0][0x3f4] ;  /* 0x0000fd0000047ab9 */ /* 0x000fe20000000800 */
[----:B------:R-:W-:Y:S02]  /*8b20*/  CS2R R30, SRZ ;  /* 0x00000000001e7805 */ /* 0x000fe4000001ff00 */
[----:B------:R-:W-:Y:S02]  /*8b30*/  ISETP.GE.AND P4, PT, R191, UR4, PT ;  /* 0x00000004bf007c0c */ /* 0x000fe4000bf86270 */
[----:B------:R-:W-:Y:S02]  /*8b40*/  CS2R R40, SRZ ;  /* 0x0000000000287805 */ /* 0x000fe4000001ff00 */
[----:B------:R-:W-:Y:S02]  /*8b50*/  ISETP.GE.AND P3, PT, R18, UR4, PT ;  /* 0x0000000412007c0c */ /* 0x000fe4000bf66270 */
[----:B------:R-:W-:-:S07]  /*8b60*/  CS2R R46, SRZ ;  /* 0x00000000002e7805 */ /* 0x000fce000001ff00 */
[----:B--2---:R-:W-:-:S04]  /*8b70*/  @!P4 IADD3 R20, P0, R191, R3, RZ ;  /* 0x00000003bf14c210 */ /* 0x004fc80007f1e0ff */
[-C--:B----4-:R-:W-:Y:S02]  /*8b80*/  @!P3 IADD3 R12, P1, R18, R14.reuse, RZ ;  /* 0x0000000e120cb210 */ /* 0x090fe40007f3e0ff */
[----:B------:R-:W-:Y:S01]  /*8b90*/  @!P4 IADD3 R14, P2, R191, R14, RZ ;  /* 0x0000000ebf0ec210 */ /* 0x000fe20007f5e0ff */
[----:B-1----:R-:W-:Y:S01]  /*8ba0*/  @!P4 IMAD.X R21, R0, 0x1, R213, P0 ;  /* 0x000000010015c824 */ /* 0x002fe200000e06d5 */
[----:B------:R-:W-:Y:S02]  /*8bb0*/  @!P3 IADD3 R10, P0, R18, R3, RZ ;  /* 0x00000003120ab210 */ /* 0x000fe40007f1e0ff */
[----:B------:R-:W-:Y:S01]  /*8bc0*/  CS2R R34, SRZ ;  /* 0x0000000000227805 */ /* 0x000fe2000001ff00 */
[C---:B---3--:R-:W-:Y:S02]  /*8bd0*/  @!P3 IMAD.X R13, R4.reuse, 0x1, R19, P1 ;  /* 0x00000001040db824 */ /* 0x048fe400008e0613 */
[----:B------:R-:W-:Y:S01]  /*8be0*/  @!P4 IMAD.X R15, R4, 0x1, R213, P2 ;  /* 0x00000001040fc824 */ /* 0x000fe200010e06d5 */
[----:B------:R1:W5:Y:S01]  /*8bf0*/  @!P4 LD.E.64 R30, desc[UR36][R20.64] ;  /* 0x00000024141ec980 */ /* 0x000362000c101b00 */
[----:B------:R-:W-:-:S03]  /*8c00*/  @!P3 IMAD.X R11, R0, 0x1, R19, P0 ;  /* 0x00000001000bb824 */ /* 0x000fc600000e0613 */
[----:B------:R1:W5:Y:S04]  /*8c10*/  @!P3 LD.E.64 R46, desc[UR36][R12.64] ;  /* 0x000000240c2eb980 */ /* 0x000368000c101b00 */
[----:B------:R1:W5:Y:S04]  /*8c20*/  @!P3 LD.E.64 R40, desc[UR36][R10.64] ;  /* 0x000000240a28b980 */ /* 0x000368000c101b00 */
[----:B------:R1:W5:Y:S02]  /*8c30*/  @!P4 LD.E.64 R34, desc[UR36][R14.64] ;  /* 0x000000240e22c980 */ /* 0x000364000c101b00 */
.L_x_1813:
[----:B------:R-:W-:Y:S05]  /*8c40*/  BSYNC B1 ;  /* 0x0000000000017941 */ /* 0x000fea0003800000 */
.L_x_1812:
[----:B------:R-:W-:Y:S01]  /*8c50*/  UMOV UR4, 0xffffffff ;  /* 0xffffffff00047882 */ /* 0x000fe20000000000 */
[----:B------:R-:W-:Y:S02]  /*8c60*/  CS2R R32, SRZ ;  /* 0x0000000000207805 */ /* 0x000fe4000001ff00 */
[----:B------:R-:W-:Y:S05]  /*8c70*/  BRA.DIV UR4, `(.L_x_1814) ;  /* 0x000001e604787947 */ /* 0x000fea000b800000 */
[----:B-1----:R1:W0:Y:S04]  /*8c80*/  SHFL.IDX PT, R0, R6, 0x1, 0x181f ;  /* 0x00381f0006007f89 */ /* 0x00222800000e0000 */
[----:B--2---:R1:W2:Y:S04]  /*8c90*/  SHFL.IDX PT, R3, R5, 0x1, 0x181f ;  /* 0x00381f0005037f89 */ /* 0x0042a800000e0000 */
[----:B---3--:R1:W3:Y:S04]  /*8ca0*/  SHFL.IDX PT, R4, R8, 0x1, 0x181f ;  /* 0x00381f0008047f89 */ /* 0x0082e800000e0000 */
[----:B----4-:R1:W4:Y:S02]  /*8cb0*/  SHFL.IDX PT, R14, R7, 0x1, 0x181f ;  /* 0x00381f00070e7f89 */ /* 0x01032400000e0000 */
.L_x_2157:
[----:B------:R-:W-:Y:S01]  /*8cc0*/  VIADD R9, R52, 0x20 ;  /* 0x0000002034097836 */ /* 0x000fe20000000000 */
[----:B------:R-:W-:Y:S01]  /*8cd0*/  BSSY B1, `(.L_x_1815) ;  /* 0x0000019000017945 */ /* 0x000fe20003800000 */
[----:B------:R-:W-:Y:S02]  /*8ce0*/  CS2R R42, SRZ ;  /* 0x00000000002a7805 */ /* 0x000fe4000001ff00 */
[----:B------:R-:W-:Y:S02]  /*8cf0*/  CS2R R28, SRZ ;  /* 0x00000000001c7805 */ /* 0x000fe4000001ff00 */
[----:B------:R-:W-:Y:S02]  /*8d00*/  CS2R R48, SRZ ;  /* 0x0000000000307805 */ /* 0x000fe4000001ff00 */
[----:B------:R-:W-:-:S13]  /*8d10*/  ISETP.GE.AND P0, PT, R9, R37, PT ;  /* 0x000000250900720c */ /* 0x000fda0003f06270 */
        /* <DEDUP_REMOVED lines=8> */
[-C--:B----4-:R-:W-:Y:S01]  /*8da0*/  @!P3 IADD3 R12, P1, R18, R14.reuse, RZ ;  /* 0x0000000e120cb210 */ /* 0x090fe20007f3e0ff */
[----:B0-----:R-:W-:Y:S01]  /*8db0*/  @!P4 IMAD.X R21, R0, 0x1, R213, P0 ;  /* 0x000000010015c824 */ /* 0x001fe200000e06d5 */
[----:B------:R-:W-:Y:S02]  /*8dc0*/  @!P3 IADD3 R10, P0, R18, R3, RZ ;  /* 0x00000003120ab210 */ /* 0x000fe40007f1e0ff */
[----:B------:R-:W-:Y:S02]  /*8dd0*/  @!P4 IADD3 R14, P2, R191, R14, RZ ;  /* 0x0000000ebf0ec210 */ /* 0x000fe40007f5e0ff */
[----:B------:R-:W-:Y:S01]  /*8de0*/  CS2R R28, SRZ ;  /* 0x00000000001c7805 */ /* 0x000fe2000001ff00 */
[--C-:B---3--:R-:W-:Y:S01]  /*8df0*/  @!P3 IMAD.X R13, R4, 0x1, R19.reuse, P1 ;  /* 0x00000001040db824 */ /* 0x108fe200008e0613 */
[----:B------:R0:W5:Y:S01]  /*8e00*/  @!P4 LD.E.64 R32, desc[UR36][R20.64] ;  /* 0x000000241420c980 */ /* 0x000162000c101b00 */
[----:B------:R-:W-:Y:S01]  /*8e10*/  @!P3 IMAD.X R11, R0, 0x1, R19, P0 ;  /* 0x00000001000bb824 */ /* 0x000fe200000e0613 */
[----:B------:R-:W-:-:S02]  /*8e20*/  @!P4 IADD3.X R15, R4, R213, RZ, P2, !PT ;  /* 0x000000d5040fc210 */ /* 0x000fc400017fe4ff */
[----:B------:R0:W5:Y:S04]  /*8e30*/  @!P3 LD.E.64 R48, desc[UR36][R12.64] ;  /* 0x000000240c30b980 */ /* 0x000168000c101b00 */
[----:B------:R0:W5:Y:S04]  /*8e40*/  @!P3 LD.E.64 R42, desc[UR36][R10.64] ;  /* 0x000000240a2ab980 */ /* 0x000168000c101b00 */
[----:B------:R0:W5:Y:S02]  /*8e50*/  @!P4 LD.E.64 R28, desc[UR36][R14.64] ;  /* 0x000000240e1cc980 */ /* 0x000164000c101b00 */
.L_x_1816:
[----:B------:R-:W-:Y:S05]  /*8e60*/  BSYNC B1 ;  /* 0x0000000000017941 */ /* 0x000fea0003800000 */
.L_x_1815:
[----:B------:R-:W-:-:S03]  /*8e70*/  UMOV UR4, 0xffffffff ;  /* 0xffffffff00047882 */ /* 0x000fc60000000000 */
[----:B------:R-:W-:Y:S05]  /*8e80*/  BRA.DIV UR4, `(.L_x_1817) ;  /* 0x000001e604647947 */ /* 0x000fea000b800000 */
[----:B0-----:R0:W0:Y:S04]  /*8e90*/  SHFL.IDX PT, R0, R6, 0x2, 0x181f ;  /* 0x00581f0006007f89 */ /* 0x00102800000e0000 */
[----:B--2---:R2:W0:Y:S04]  /*8ea0*/  SHFL.IDX PT, R3, R5, 0x2, 0x181f ;  /* 0x00581f0005037f89 */ /* 0x00442800000e0000 */
[----:B---3--:R2:W3:Y:S04]  /*8eb0*/  SHFL.IDX PT, R4, R8, 0x2, 0x181f ;  /* 0x00581f0008047f89 */ /* 0x0084e800000e0000 */
[----:B----4-:R2:W4:Y:S02]  /*8ec0*/  SHFL.IDX PT, R14, R7, 0x2, 0x181f ;  /* 0x00581f00070e7f89 */ /* 0x01052400000e0000 */
.L_x_2163:
[----:B------:R-:W-:Y:S01]  /*8ed0*/  VIADD R9, R52, 0x40 ;  /* 0x0000004034097836 */ /* 0x000fe20000000000 */
        /* <DEDUP_REMOVED lines=13> */
[----:B0-----:R-:W-:-:S04]  /*8fb0*/  @!P4 IADD3 R20, P0, R191, R3, RZ ;  /* 0x00000003bf14c210 */ /* 0x001fc80007f1e0ff */
[-C--:B----4-:R-:W-:Y:S02]  /*8fc0*/  @!P3 IADD3 R12, P1, R18, R14.reuse, RZ ;  /* 0x0000000e120cb210 */ /* 0x090fe40007f3e0ff */
[----:B------:R-:W-:Y:S01]  /*8fd0*/  @!P4 IADD3 R14, P2, R191, R14, RZ ;  /* 0x0000000ebf0ec210 */ /* 0x000fe20007f5e0ff */
[----:B------:R-:W-:Y:S01]  /*8fe0*/  @!P4 IMAD.X R21, R0, 0x1, R213, P0 ;  /* 0x000000010015c824 */ /* 0x000fe200000e06d5 */
        /* <DEDUP_REMOVED lines=9> */
.L_x_1819:
[----:B------:R-:W-:Y:S05]  /*9080*/  BSYNC B1 ;  /* 0x0000000000017941 */ /* 0x000fea0003800000 */
.L_x_1818:
[----:B------:R-:W-:Y:S01]  /*9090*/  UMOV UR4, 0xffffffff ;  /* 0xffffffff00047882 */ /* 0x000fe20000000000 */
[----:B0-----:R-:W-:Y:S02]  /*90a0*/  CS2R R20, SRZ ;  /* 0x0000000000147805 */ /* 0x001fe4000001ff00 */
[----:B------:R-:W-:Y:S05]  /*90b0*/  BRA.DIV UR4, `(.L_x_1820) ;  /* 0x000001e604487947 */ /* 0x000fea000b800000 */
[----:B------:R0:W0:Y:S04]  /*90c0*/  SHFL.IDX PT, R0, R6, 0x3, 0x181f ;  /* 0x00781f0006007f89 */ /* 0x00002800000e0000 */
[----:B------:R0:W0:Y:S04]  /*90d0*/  SHFL.IDX PT, R3, R5, 0x3, 0x181f ;  /* 0x00781f0005037f89 */ /* 0x00002800000e0000 */
[----:B---3--:R3:W0:Y:S04]  /*90e0*/  SHFL.IDX PT, R4, R8, 0x3, 0x181f ;  /* 0x00781f0008047f89 */ /* 0x00862800000e0000 */
[----:B----4-:R3:W4:Y:S02]  /*90f0*/  SHFL.IDX PT, R14, R7, 0x3, 0x181f ;  /* 0x00781f00070e7f89 */ /* 0x01072400000e0000 */
.L_x_2169:
[----:B------:R-:W-:Y:S01]  /*9100*/  VIADD R52, R52, 0x60 ;  /* 0x0000006034347836 */ /* 0x000fe20000000000 */
[----:B012---:R-:W-:Y:S01]  /*9110*/  LEA.HI R5, R217, R217, RZ, 0x1 ;  /* 0x000000d9d9057211 */ /* 0x007fe200078f08ff */
[----:B------:R-:W-:Y:S01]  /*9120*/  BSSY B1, `(.L_x_1821) ;  /* 0x000001c000017945 */ /* 0x000fe20003800000 */
[----:B------:R-:W-:Y:S02]  /*9130*/  CS2R R10, SRZ ;  /* 0x00000000000a7805 */ /* 0x000fe4000001ff00 */
[----:B---3--:R-:W-:Y:S02]  /*9140*/  CS2R R8, SRZ ;  /* 0x0000000000087805 */ /* 0x008fe4000001ff00 */
[----:B------:R-:W-:Y:S02]  /*9150*/  ISETP.GE.AND P0, PT, R52, R37, PT ;  /* 0x000000253400720c */ /* 0x000fe40003f06270 */
[----:B------:R-:W-:Y:S02]  /*9160*/  CS2R R12, SRZ ;  /* 0x00000000000c7805 */ /* 0x000fe4000001ff00 */
[----:B------:R-:W-:-:S05]  /*9170*/  LOP3.LUT R6, R5, 0xfffffffe, RZ, 0xc0, !PT ;  /* 0xfffffffe05067812 */ /* 0x000fca00078ec0ff */
[----:B------:R-:W-:-:S05]  /*9180*/  IMAD.IADD R5, R217, 0x1, -R6 ;  /* 0x00000001d9057824 */ /* 0x000fca00078e0a06 */
[----:B------:R-:W-:Y:S01]  /*9190*/  SHF.L.U32 R5, R5, 0x1f, RZ ;  /* 0x0000001f05057819 */ /* 0x000fe200000006ff */
[----:B------:R-:W-:Y:S06]  /*91a0*/  @P0 BRA `(.L_x_1822) ;  /* 0x00000000004c0947 */ /* 0x000fec0003800000 */
[----:B------:R-:W-:Y:S01]  /*91b0*/  ULDC UR4, c[0x0][0x3f4] ;  /* 0x0000fd0000047ab9 */ /* 0x000fe20000000800 */
[----:B------:R-:W-:Y:S02]  /*91c0*/  CS2R R20, SRZ ;  /* 0x0000000000147805 */ /* 0x000fe4000001ff00 */
[----:B------:R-:W-:Y:S02]  /*91d0*/  ISETP.GE.AND P4, PT, R191, UR4, PT ;  /* 0x00000004bf007c0c */ /* 0x000fe4000bf86270 */
[----:B------:R-:W-:Y:S02]  /*91e0*/  CS2R R10, SRZ ;  /* 0x00000000000a7805 */ /* 0x000fe4000001ff00 */
[----:B------:R-:W-:Y:S02]  /*91f0*/  ISETP.GE.AND P3, PT, R18, UR4, PT ;  /* 0x0000000412007c0c */ /* 0x000fe4000bf66270 */
[----:B------:R-:W-:-:S07]  /*9200*/  CS2R R12, SRZ ;  /* 0x00000000000c7805 */ /* 0x000fce000001ff00 */
[----:B------:R-:W-:-:S04]  /*9210*/  @!P4 IADD3 R52, P0, R191, R3, RZ ;  /* 0x00000003bf34c210 */ /* 0x000fc80007f1e0ff */
[-C--:B----4-:R-:W-:Y:S02]  /*9220*/  @!P3 IADD3 R50, P1, R18, R14.reuse, RZ ;  /* 0x0000000e1232b210 */ /* 0x090fe40007f3e0ff */
[----:B------:R-:W-:Y:S01]  /*9230*/  @!P4 IADD3 R14, P2, R191, R14, RZ ;  /* 0x0000000ebf0ec210 */ /* 0x000fe20007f5e0ff */
[--C-:B------:R-:W-:Y:S01]  /*9240*/  @!P4 IMAD.X R53, R0, 0x1, R213.reuse, P0 ;  /* 0x000000010035c824 */ /* 0x100fe200000e06d5 */
[----:B------:R-:W-:Y:S02]  /*9250*/  @!P3 IADD3 R6, P0, R18, R3, RZ ;  /* 0x000000031206b210 */ /* 0x000fe40007f1e0ff */
[----:B------:R-:W-:Y:S02]  /*9260*/  CS2R R8, SRZ ;  /* 0x0000000000087805 */ /* 0x000fe4000001ff00 */
[C---:B------:R-:W-:Y:S01]  /*9270*/  @!P3 IADD3.X R51, R4.reuse, R19, RZ, P1, !PT ;  /* 0x000000130433b210 */ /* 0x040fe20000ffe4ff */
[----:B------:R-:W-:Y:S01]  /*9280*/  @!P4 IMAD.X R15, R4, 0x1, R213, P2 ;  /* 0x00000001040fc824 */ /* 0x000fe200010e06d5 */
[----:B------:R0:W5:Y:S01]  /*9290*/  @!P4 LD.E.64 R20, desc[UR36][R52.64] ;  /* 0x000000243414c980 */ /* 0x000162000c101b00 */
[----:B------:R-:W-:-:S03]  /*92a0*/  @!P3 IMAD.X R7, R0, 0x1, R19, P0 ;  /* 0x000000010007b824 */ /* 0x000fc600000e0613 */
[----:B------:R0:W5:Y:S04]  /*92b0*/  @!P3 LD.E.64 R12, desc[UR36][R50.64] ;  /* 0x00000024320cb980 */ /* 0x000168000c101b00 */
[----:B------:R0:W5:Y:S04]  /*92c0*/  @!P3 LD.E.64 R10, desc[UR36][R6.64] ;  /* 0x00000024060ab980 */ /* 0x000168000c101b00 */
[----:B------:R0:W5:Y:S02]  /*92d0*/  @!P4 LD.E.64 R8, desc[UR36][R14.64] ;  /* 0x000000240e08c980 */ /* 0x000164000c101b00 */
.L_x_1822:
[----:B------:R-:W-:Y:S05]  /*92e0*/  BSYNC B1 ;  /* 0x0000000000017941 */ /* 0x000fea0003800000 */
.L_x_1821:
[----:B------:R-:W1:Y:S01]  /*92f0*/  SYNCS.PHASECHK.TRANS64.TRYWAIT P0, [R184+URZ+0x28400], R5 ;  /* 0x02840005b80075a7 */ /* 0x000e62000800017f */
[----:B------:R-:W-:Y:S01]  /*9300*/  VIADDMNMX R0, R37, -R202, 0x80, PT ;  /* 0x0000008025007446 */ /* 0x000fe200038009ca */
[----:B------:R-:W-:Y:S03]  /*9310*/  BSSY B1, `(.L_x_1823) ;  /* 0x0000003000017945 */ /* 0x000fe60003800000 */
[----:B------:R-:W-:Y:S01]  /*9320*/  ISETP.GE.AND P1, PT, R189, R0, PT ;  /* 0x00000000bd00720c */ /* 0x000fe20003f26270 */
[----:B-1----:R-:W-:-:S12]  /*9330*/  @!P0 BRA `(.L_x_1824) ;  /* 0x000001e400188947 */ /* 0x002fd80003800000 */
.L_x_2170:
[----:B------:R-:W-:Y:S05]  /*9340*/  BSYNC B1 ;  /* 0x0000000000017941 */ /* 0x000fea0003800000 */
.L_x_1823:
[----:B------:R-:W-:Y:S04]  /*9350*/  BSSY B1, `(.L_x_1825) ;  /* 0x00000f9000017945 */ /* 0x000fe80003800000 */
[----:B------:R-:W-:Y:S05]  /*9360*/  @P1 BRA `(.L_x_1826) ;  /* 0x0000000c00dc1947 */ /* 0x000fea0003800000 */
[----:B------:R-:W2:Y:S01]  /*9370*/  LDC R3, c[0x0][0x3f4] ;  /* 0x0000fd00ff037b82 */ /* 0x000ea20000000800 */
[----:B------:R-:W-:Y:S01]  /*9380*/  BSSY B2, `(.L_x_1827) ;  /* 0x000007a000027945 */ /* 0x000fe20003800000 */
[-C--:B--2---:R-:W-:Y:S02]  /*9390*/  ISETP.GE.AND P0, PT, R18, R3.reuse, PT ;  /* 0x000000031200720c */ /* 0x084fe40003f06270 */
[----:B------:R-:W-:-:S11]  /*93a0*/  ISETP.GE.AND P1, PT, R191, R3, PT ;  /* 0x00000003bf00720c */ /* 0x000fd60003f26270 */
[----:B------:R-:W-:Y:S05]  /*93b0*/  @P0 BRA `(.L_x_1828) ;  /* 0x0000000400d80947 */ /* 0x000fea0003800000 */
[----:B01----:R-:W0:Y:S01]  /*93c0*/  LDS.128 R4, [R211+0x18000] ;  /* 0x01800000d3047984 */ /* 0x003e220000000c00 */
[----:B----45:R-:W-:Y:S02]  /*93d0*/  SHF.R.U32.HI R14, RZ, 0x8, R40 ;  /* 0x00000008ff0e7819 */ /* 0x030fe40000011628 */
[----:B------:R-:W-:Y:S02]  /*93e0*/  SHF.R.U32.HI R50, RZ, 0x8, R41 ;  /* 0x00000008ff327819 */ /* 0x000fe40000011629 */
[----:B------:R-:W-:Y:S02]  /*93f0*/  LOP3.LUT R3, R40, 0xff, RZ, 0xc0, !PT ;  /* 0x000000ff28037812 */ /* 0x000fe400078ec0ff */
[----:B------:R-:W-:Y:S02]  /*9400*/  LOP3.LUT R14, R14, 0xff, RZ, 0xc0, !PT ;  /* 0x000000ff0e0e7812 */ /* 0x000fe400078ec0ff */
[----:B------:R-:W-:Y:S02]  /*9410*/  SHF.R.U32.HI R52, RZ, 0x8, R47 ;  /* 0x00000008ff347819 */ /* 0x000fe4000001162f */
[----:B------:R-:W-:-:S02]  /*9420*/  LOP3.LUT R15, R41, 0xff, RZ, 0xc0, !PT ;  /* 0x000000ff290f7812 */ /* 0x000fc400078ec0ff */
[----:B------:R-:W-:Y:S02]  /*9430*/  LOP3.LUT R50, R50, 0xff, RZ, 0xc0, !PT ;  /* 0x000000ff32327812 */ /* 0x000fe400078ec0ff */
[----:B------:R-:W-:Y:S02]  /*9440*/  PRMT R3, R14, 0x7604, R3 ;  /* 0x000076040e037816 */ /* 0x000fe40000000003 */
[----:B------:R-:W-:Y:S02]  /*9450*/  SHF.R.U32.HI R54, RZ, 0x10, R41 ;  /* 0x00000010ff367819 */ /* 0x000fe40000011629 */
[----:B------:R-:W-:Y:S02]  /*9460*/  SHF.R.U32.HI R14, RZ, 0x8, R46 ;  /* 0x00000008ff0e7819 */ /* 0x000fe4000001162e */
[----:B------:R-:W-:Y:S02]  /*9470*/  SHF.R.U32.HI R53, RZ, 0x10, R47 ;  /* 0x00000010ff357819 */ /* 0x000fe4000001162f */
[----:B------:R-:W-:-:S02]  /*9480*/  LOP3.LUT R51, R47, 0xff, RZ, 0xc0, !PT ;  /* 0x000000ff2f337812 */ /* 0x000fc400078ec0ff */
[----:B------:R-:W-:Y:S01]  /*9490*/  LOP3.LUT R52, R52, 0xff, RZ, 0xc0, !PT ;  /* 0x000000ff34347812 */ /* 0x000fe200078ec0ff */
[----:B------:R-:W-:Y:S01]  /*94a0*/  IMAD.U32 R53, R53, 0x10000, RZ ;  /* 0x0001000035357824 */ /* 0x000fe200078e00ff */
[----:B------:R-:W-:Y:S02]  /*94b0*/  PRMT R15, R50, 0x7604, R15 ;  /* 0x00007604320f7816 */ /* 0x000fe4000000000f */
[----:B------:R-:W-:Y:S01]  /*94c0*/  LOP3.LUT R50, R14, 0xff, RZ, 0xc0, !PT ;  /* 0x000000ff0e327812 */ /* 0x000fe200078ec0ff */
[----:B------:R-:W-:Y:S01]  /*94d0*/  IMAD.U32 R14, R54, 0x10000, RZ ;  /* 0x00010000360e7824 */ /* 0x000fe200078e00ff */
[----:B------:R-:W-:Y:S02]  /*94e0*/  LOP3.LUT R37, R46, 0xff, RZ, 0xc0, !PT ;  /* 0x000000ff2e257812 */ /* 0x000fe400078ec0ff */
[----:B------:R-:W-:Y:S02]  /*94f0*/  PRMT R52, R52, 0x7604, R51 ;  /* 0x0000760434347816 */ /* 0x000fe40000000033 */
[----:B------:R-:W-:-:S02]  /*9500*/  PRMT R51, R50, 0x7604, R37 ;  /* 0x0000760432337816 */ /* 0x000fc40000000025 */
[----:B------:R-:W-:Y:S02]  /*9510*/  LOP3.LUT R37, R15, 0xff0000, R14, 0xf8, !PT ;  /* 0x00ff00000f257812 */ /* 0x000fe400078ef80e */
[----:B------:R-:W-:Y:S02]  /*9520*/  LOP3.LUT R53, R52, 0xff0000, R53, 0xf8, !PT ;  /* 0x00ff000034357812 */ /* 0x000fe400078ef835 */
[----:B------:R-:W-:Y:S02]  /*9530*/  LOP3.LUT R51, R51, 0xff0000, R46, 0xf8, !PT ;  /* 0x00ff000033337812 */ /* 0x000fe400078ef82e */
[----:B------:R-:W-:Y:S02]  /*9540*/  LOP3.LUT R53, R53, 0xff000000, R47, 0xf8, !PT ;  /* 0xff00000035357812 */ /* 0x000fe400078ef82f */
[----:B------:R-:W-:Y:S02]  /*9550*/  LOP3.LUT R41, R37, 0xff000000, R41, 0xf8, !PT ;  /* 0xff00000025297812 */ /* 0x000fe400078ef829 */
[----:B------:R-:W-:-:S02]  /*9560*/  LOP3.LUT R15, R3, 0xff0000, R40, 0xf8, !PT ;  /* 0x00ff0000030f7812 */ /* 0x000fc400078ef828 */
[----:B------:R-:W-:Y:S02]  /*9570*/  LOP3.LUT R51, R51, 0xff000000, R46, 0xf8, !PT ;  /* 0xff00000033337812 */ /* 0x000fe400078ef82e */
[-C--:B0-----:R-:W-:Y:S02]  /*9580*/  F2FP.F16.E4M3.UNPACK_B R3, R6.reuse.H1 ;  /* 0x00000006ff03723e */ /* 0x081fe400030006ff */
[----:B------:R-:W-:Y:S02]  /*9590*/  F2FP.F16.E4M3.UNPACK_B R52, R53 ;  /* 0x00000035ff34723e */ /* 0x000fe400020006ff */
[----:B------:R-:W-:Y:S01]  /*95a0*/  F2FP.F16.E4M3.UNPACK_B R46, R41 ;  /* 0x00000029ff2e723e */ /* 0x000fe200020006ff */
[--C-:B------:R-:W-:Y:S01]  /*95b0*/  HADD2.F32 R14, -RZ, R3.reuse.H1_H1 ;  /* 0x30000003ff0e7230 */ /* 0x100fe20000004100 */
[----:B------:R-:W-:Y:S01]  /*95c0*/  F2FP.F16.E4M3.UNPACK_B R6, R6 ;  /* 0x00000006ff06723e */ /* 0x000fe200020006ff */
[----:B------:R-:W-:Y:S01]  /*95d0*/  HADD2.F32 R54, -RZ, R52.H1_H1 ;  /* 0x30000034ff367230 */ /* 0x000fe20000004100 */
[----:B------:R-:W-:Y:S01]  /*95e0*/  LOP3.LUT R50, R15, 0xff000000, R40, 0xf8, !PT ;  /* 0xff0000000f327812 */ /* 0x000fe200078ef828 */
[----:B------:R-:W-:Y:S01]  /*95f0*/  HADD2.F32 R47, -RZ, R46.H1_H1 ;  /* 0x3000002eff2f7230 */ /* 0x000fe20000004100 */
[-C--:B------:R-:W-:Y:S01]  /*9600*/  F2FP.F16.E4M3.UNPACK_B R37, R7.reuse ;  /* 0x00000007ff25723e */ /* 0x080fe200020006ff */
[----:B------:R-:W-:Y:S01]  /*9610*/  HADD2.F32 R15, -RZ, R3.H0_H0 ;  /* 0x20000003ff0f7230 */ /* 0x000fe20000004100 */
[----:B------:R-:W-:Y:S01]  /*9620*/  F2FP.F16.E4M3.UNPACK_B R40, R7.H1 ;  /* 0x00000007ff28723e */ /* 0x000fe200030006ff */
[C---:B------:R-:W-:Y:S01]  /*9630*/  FMUL.FTZ R56, R14.reuse, R54 ;  /* 0x000000360e387220 */ /* 0x040fe20000410000 */
[----:B------:R-:W-:Y:S01]  /*9640*/  FMUL.FTZ R55, R14, R47 ;  /* 0x0000002f0e377220 */ /* 0x000fe20000410000 */
[-C--:B------:R-:W-:Y:S01]  /*9650*/  F2FP.F16.E4M3.UNPACK_B R7, R5.reuse ;  /* 0x00000005ff07723e */ /* 0x080fe200020006ff */
[----:B------:R-:W-:Y:S01]  /*9660*/  HADD2.F32 R52, -RZ, R52.H0_H0 ;  /* 0x20000034ff347230 */ /* 0x000fe20000004100 */
[----:B------:R-:W-:Y:S01]  /*9670*/  F2FP.F16.E4M3.UNPACK_B R14, R5.H1 ;  /* 0x00000005ff0e723e */ /* 0x000fe200030006ff */
[----:B------:R-:W-:-:S02]  /*9680*/  HADD2.F32 R5, -RZ, R6.H1_H1 ;  /* 0x30000006ff057230 */ /* 0x000fc40000004100 */
[C---:B------:R-:W-:Y:S01]  /*9690*/  FFMA.FTZ R57, R15.reuse, R47, -R56 ;  /* 0x0000002f0f397223 */ /* 0x040fe20000010838 */
[----:B------:R-:W-:Y:S02]  /*96a0*/  HADD2.F32 R46, -RZ, R46.H0_H0 ;  /* 0x2000002eff2e7230 */ /* 0x000fe40000004100 */
[----:B------:R-:W-:Y:S01]  /*96b0*/  FFMA.FTZ R58, R15, R54, R55 ;  /* 0x000000360f3a7223 */ /* 0x000fe20000010037 */
[----:B------:R-:W-:Y:S01]  /*96c0*/  HADD2.F32 R6, -RZ, R6.H0_H0 ;  /* 0x20000006ff067230 */ /* 0x000fe20000004100 */
[----:B------:R-:W-:Y:S01]  /*96d0*/  F2FP.F16.E4M3.UNPACK_B R53, R53.H1 ;  /* 0x00000035ff35723e */ /* 0x000fe200030006ff */
[C---:B------:R-:W-:Y:S01]  /*96e0*/  FMUL.FTZ R15, R5.reuse, R52 ;  /* 0x00000034050f7220 */ /* 0x040fe20000410000 */
[----:B------:R-:W-:Y:S01]  /*96f0*/  F2FP.F16.E4M3.UNPACK_B R41, R41.H1 ;  /* 0x00000029ff29723e */ /* 0x000fe200030006ff */
[-C--:B------:R-:W-:Y:S01]  /*9700*/  FMUL.FTZ R47, R5, R46.reuse ;  /* 0x0000002e052f7220 */ /* 0x080fe20000410000 */
[----:B------:R-:W-:Y:S02]  /*9710*/  HADD2.F32 R5, -RZ, R37.H1_H1 ;  /* 0x30000025ff057230 */ /* 0x000fe40000004100 */
[----:B------:R-:W-:Y:S01]  /*9720*/  FFMA.FTZ R55, R6, R46, -R15 ;  /* 0x0000002e06377223 */ /* 0x000fe2000001080f */
[----:B------:R-:W-:-:S02]  /*9730*/  HADD2.F32 R54, -RZ, R53.H0_H0 ;  /* 0x20000035ff367230 */ /* 0x000fc40000004100 */
[----:B------:R-:W-:Y:S01]  /*9740*/  FFMA.FTZ R56, R6, R52, R47 ;  /* 0x0000003406387223 */ /* 0x000fe2000001002f */
[----:B------:R-:W-:Y:S01]  /*9750*/  HADD2.F32 R46, -RZ, R41.H0_H0 ;  /* 0x20000029ff2e7230 */ /* 0x000fe20000004100 */
[----:B------:R-:W-:Y:S01]  /*9760*/  F2FP.F16.E4M3.UNPACK_B R3, R4 ;  /* 0x00000004ff03723e */ /* 0x000fe200020006ff */
[----:B------:R-:W-:Y:S02]  /*9770*/  HADD2.F32 R53, -RZ, R53.H1_H1 ;  /* 0x30000035ff357230 */ /* 0x000fe40000004100 */
[C---:B------:R-:W-:Y:S01]  /*9780*/  FMUL.FTZ R52, R5.reuse, R54 ;  /* 0x0000003605347220 */ /* 0x040fe20000410000 */
[----:B------:R-:W-:Y:S02]  /*9790*/  HADD2.F32 R6, -RZ, R40.H1_H1 ;  /* 0x30000028ff067230 */ /* 0x000fe40000004100 */
[----:B------:R-:W-:Y:S01]  /*97a0*/  FMUL.FTZ R60, R5, R46 ;  /* 0x0000002e053c7220 */ /* 0x000fe20000410000 */
[----:B------:R-:W-:Y:S01]  /*97b0*/  HADD2.F32 R37, -RZ, R37.H0_H0 ;  /* 0x20000025ff257230 */ /* 0x000fe20000004100 */
[----:B------:R-:W-:Y:S01]  /*97c0*/  F2FP.F16.E4M3.UNPACK_B R5, R51 ;  /* 0x00000033ff05723e */ /* 0x000fe200020006ff */
[----:B------:R-:W-:-:S02]  /*97d0*/  HADD2.F32 R41, -RZ, R41.H1_H1 ;  /* 0x30000029ff297230 */ /* 0x000fc40000004100 */
[C---:B------:R-:W-:Y:S01]  /*97e0*/  FMUL.FTZ R15, R6.reuse, R53 ;  /* 0x00000035060f7220 */ /* 0x040fe20000410000 */
[----:B------:R-:W-:Y:S02]  /*97f0*/  HADD2.F32 R40, -RZ, R40.H0_H0 ;  /* 0x20000028ff287230 */ /* 0x000fe40000004100 */
[C---:B------:R-:W-:Y:S01]  /*9800*/  FFMA.FTZ R59, R37.reuse, R46, -R52 ;  /* 0x0000002e253b7223 */ /* 0x040fe20000010834 */
[----:B------:R-:W-:Y:S01]  /*9810*/  FFMA.FTZ R60, R37, R54, R60 ;  /* 0x00000036253c7223 */ /* 0x000fe2000001003c */
[-C--:B------:R-:W-:Y:S01]  /*9820*/  FMUL.FTZ R37, R6, R41.reuse ;  /* 0x0000002906257220 */ /* 0x080fe20000410000 */
[----:B------:R-:W-:Y:S01]  /*9830*/  F2FP.F16.E4M3.UNPACK_B R4, R4.H1 ;  /* 0x00000004ff04723e */ /* 0x000fe200030006ff */
[C---:B------:R-:W-:Y:S01]  /*9840*/  FFMA.FTZ R54, R40.reuse, R41, -R15 ;  /* 0x0000002928367223 */ /* 0x040fe2000001080f */
[-C--:B------:R-:W-:Y:S01]  /*9850*/  F2FP.F16.E4M3.UNPACK_B R15, R50.reuse ;  /* 0x00000032ff0f723e */ /* 0x080fe200020006ff */
[----:B------:R-:W-:Y:S01]  /*9860*/  FFMA.FTZ R53, R40, R53, R37 ;  /* 0x0000003528357223 */ /* 0x000fe20000010025 */
[--C-:B------:R-:W-:Y:S01]  /*9870*/  HADD2.F32 R41, -RZ, R5.reuse.H1_H1 ;  /* 0x30000005ff297230 */ /* 0x100fe20000004100 */
[----:B------:R-:W-:Y:S01]  /*9880*/  F2FP.F16.E4M3.UNPACK_B R50, R50.H1 ;  /* 0x00000032ff32723e */ /* 0x000fe200030006ff */
[----:B------:R-:W-:Y:S01]  /*9890*/  HADD2.F32 R40, -RZ, R5.H0_H0 ;  /* 0x20000005ff287230 */ /* 0x000fe20000004100 */
[----:B------:R-:W-:Y:S01]  /*98a0*/  F2FP.F16.E4M3.UNPACK_B R51, R51.H1 ;  /* 0x00000033ff33723e */ /* 0x000fe200030006ff */
[----:B------:R-:W-:-:S02]  /*98b0*/  HADD2.F32 R6, -RZ, R4.H1_H1 ;  /* 0x30000004ff067230 */ /* 0x000fc40000004100 */
[----:B------:R-:W-:Y:S02]  /*98c0*/  HADD2.F32 R37, -RZ, R15.H1_H1 ;  /* 0x3000000fff257230 */ /* 0x000fe40000004100 */
[----:B------:R-:W-:Y:S02]  /*98d0*/  HADD2.F32 R5, -RZ, R4.H0_H0 ;  /* 0x20000004ff057230 */ /* 0x000fe40000004100 */
[C---:B------:R-:W-:Y:S01]  /*98e0*/  FMUL.FTZ R46, R6.reuse, R41 ;  /* 0x00000029062e7220 */ /* 0x040fe20000410000 */
[----:B------:R-:W-:Y:S02]  /*98f0*/  HADD2.F32 R4, -RZ, R3.H1_H1 ;  /* 0x30000003ff047230 */ /* 0x000fe40000004100 */
[-C--:B------:R-:W-:Y:S01]  /*9900*/  FMUL.FTZ R52, R6, R37.reuse ;  /* 0x0000002506347220 */ /* 0x080fe20000410000 */
[----:B------:R-:W-:Y:S02]  /*9910*/  HADD2.F32 R15, -RZ, R15.H0_H0 ;  /* 0x2000000fff0f7230 */ /* 0x000fe40000004100 */
[----:B------:R-:W-:Y:S01]  /*9920*/  FFMA.FTZ R46, R5, R37, -R46 ;  /* 0x00000025052e7223 */ /* 0x000fe2000001082e */
[----:B------:R-:W-:-:S02]  /*9930*/  HADD2.F32 R3, -RZ, R3.H0_H0 ;  /* 0x20000003ff037230 */ /* 0x000fc40000004100 */
[CC--:B------:R-:W-:Y:S01]  /*9940*/  FMUL.FTZ R6, R4.reuse, R40.reuse ;  /* 0x0000002804067220 */ /* 0x0c0fe20000410000 */
[----:B------:R-:W-:Y:S01]  /*9950*/  FFMA.FTZ R41, R5, R41, R52 ;  /* 0x0000002905297223 */ /* 0x000fe20000010034 */
[-C--:B------:R-:W-:Y:S01]  /*9960*/  FMUL.FTZ R47, R4, R15.reuse ;  /* 0x0000000f042f7220 */ /* 0x080fe20000410000 */
[----:B------:R-:W-:Y:S02]  /*9970*/  HADD2.F32 R5, -RZ, R50.H1_H1 ;  /* 0x30000032ff057230 */ /* 0x000fe40000004100 */
[C---:B------:R-:W-:Y:S01]  /*9980*/  FFMA.FTZ R37, R3.reuse, R15, -R6 ;  /* 0x0000000f03257223 */ /* 0x040fe20000010806 */
[----:B------:R-:W-:Y:S02]  /*9990*/  HADD2.F32 R4, -RZ, R14.H1_H1 ;  /* 0x3000000eff047230 */ /* 0x000fe40000004100 */
[----:B------:R-:W-:Y:S01]  /*99a0*/  FFMA.FTZ R40, R3, R40, R47 ;  /* 0x0000002803287223 */ /* 0x000fe2000001002f */
[--C-:B------:R-:W-:Y:S02]  /*99b0*/  HADD2.F32 R15, -RZ, R51.reuse.H1_H1 ;  /* 0x30000033ff0f7230 */ /* 0x100fe40000004100 */
[----:B------:R-:W-:-:S02]  /*99c0*/  HADD2.F32 R6, -RZ, R51.H0_H0 ;  /* 0x20000033ff067230 */ /* 0x000fc40000004100 */
[C---:B------:R-:W-:Y:S01]  /*99d0*/  FMUL.FTZ R52, R4.reuse, R5 ;  /* 0x0000000504347220 */ /* 0x040fe20000410000 */
[--C-:B------:R-:W-:Y:S02]  /*99e0*/  HADD2.F32 R3, -RZ, R7.reuse.H1_H1 ;  /* 0x30000007ff037230 */ /* 0x100fe40000004100 */
[----:B------:R-:W-:Y:S01]  /*99f0*/  FMUL.FTZ R47, R4, R15 ;  /* 0x0000000f042f7220 */ /* 0x000fe20000410000 */
[----:B------:R-:W-:Y:S02]  /*9a00*/  HADD2.F32 R50, -RZ, R50.H0_H0 ;  /* 0x20000032ff327230 */ /* 0x000fe40000004100 */
[----:B------:R-:W-:Y:S02]  /*9a10*/  HADD2.F32 R14, -RZ, R14.H0_H0 ;  /* 0x2000000eff0e7230 */ /* 0x000fe40000004100 */
[C---:B------:R-:W-:Y:S01]  /*9a20*/  FMUL.FTZ R4, R3.reuse, R6 ;  /* 0x0000000603047220 */ /* 0x040fe20000410000 */
[----:B------:R-:W-:Y:S02]  /*9a30*/  HADD2.F32 R7, -RZ, R7.H0_H0 ;  /* 0x20000007ff077230 */ /* 0x000fe40000004100 */
[-C--:B------:R-:W-:Y:S01]  /*9a40*/  FMUL.FTZ R3, R3, R50.reuse ;  /* 0x0000003203037220 */ /* 0x080fe20000410000 */
        /* <DEDUP_REMOVED lines=8> */
[----:B------:R-:W-:Y:S02]  /*9ad0*/  F2FP.SATFINITE.E4M3.F32.PACK_AB_MERGE_C R6, R56, R55, R6 ;  /* 0x000000373806723e */ /* 0x000fe40004807006 */
[----:B------:R-:W-:Y:S02]  /*9ae0*/  F2FP.SATFINITE.E4M3.F32.PACK_AB_MERGE_C R7, R60, R59, R7 ;  /* 0x0000003b3c07723e */ /* 0x000fe40004807007 */
[----:B------:R-:W-:-:S02]  /*9af0*/  F2FP.SATFINITE.E4M3.F32.PACK_AB_MERGE_C R4, R40, R37, R4 ;  /* 0x000000252804723e */ /* 0x000fc40004807004 */
[----:B------:R-:W-:-:S05]  /*9b00*/  F2FP.SATFINITE.E4M3.F32.PACK_AB_MERGE_C R5, R14, R5, R47 ;  /* 0x000000050e05723e */ /* 0x000fca000480702f */
[----:B------:R2:W-:Y:S02]  /*9b10*/  STS.128 [R211+0x18000], R4 ;  /* 0x01800004d3007388 */ /* 0x0005e40000000c00 */
.L_x_1828:
[----:B------:R-:W-:Y:S05]  /*9b20*/  BSYNC B2 ;  /* 0x0000000000027941 */ /* 0x000fea0003800000 */
.L_x_1827:
[----:B------:R-:W-:Y:S05]  /*9b30*/  @P1 BRA `(.L_x_1826) ;  /* 0x0000000400e81947 */ /* 0x000fea0003800000 */
[----:B012---:R-:W0:Y:S01]  /*9b40*/  LDS.128 R4, [R211+0x1c000] ;  /* 0x01c00000d3047984 */ /* 0x007e220000000c00 */
[----:B-----5:R-:W-:Y:S02]  /*9b50*/  SHF.R.U32.HI R37, RZ, 0x8, R34 ;  /* 0x00000008ff257819 */ /* 0x020fe40000011622 */
[----:B------:R-:W-:Y:S02]  /*9b60*/  SHF.R.U32.HI R41, RZ, 0x8, R35 ;  /* 0x00000008ff297819 */ /* 0x000fe40000011623 */
[----:B------:R-:W-:Y:S02]  /*9b70*/  SHF.R.U32.HI R15, RZ, 0x8, R31 ;  /* 0x00000008ff0f7819 */ /* 0x000fe4000001161f */
[----:B------:R-:W-:Y:S02]  /*9b80*/  LOP3.LUT R46, R34, 0xff, RZ, 0xc0, !PT ;  /* 0x000000ff222e7812 */ /* 0x000fe400078ec0ff */
[----:B------:R-:W-:Y:S02]  /*9b90*/  LOP3.LUT R50, R35, 0xff, RZ, 0xc0, !PT ;  /* 0x000000ff23327812 */ /* 0x000fe400078ec0ff */
[----:B------:R-:W-:-:S02]  /*9ba0*/  LOP3.LUT R37, R37, 0xff, RZ, 0xc0, !PT ;  /* 0x000000ff25257812 */ /* 0x000fc400078ec0ff */
[----:B------:R-:W-:Y:S02]  /*9bb0*/  LOP3.LUT R41, R41, 0xff, RZ, 0xc0, !PT ;  /* 0x000000ff29297812 */ /* 0x000fe400078ec0ff */
[----:B------:R-:W-:Y:S02]  /*9bc0*/  SHF.R.U32.HI R3, RZ, 0x8, R30 ;  /* 0x00000008ff037819 */ /* 0x000fe4000001161e */
[----:B------:R-:W-:Y:S02]  /*9bd0*/  LOP3.LUT R40, R31, 0xff, RZ, 0xc0, !PT ;  /* 0x000000ff1f287812 */ /* 0x000fe400078ec0ff */
[----:B------:R-:W-:Y:S02]  /*9be0*/  LOP3.LUT R15, R15, 0xff, RZ, 0xc0, !PT ;  /* 0x000000ff0f0f7812 */ /* 0x000fe400078ec0ff */
[----:B------:R-:W-:Y:S02]  /*9bf0*/  PRMT R47, R37, 0x7604, R46 ;  /* 0x00007604252f7816 */ /* 0x000fe4000000002e */
[----:B------:R-:W-:-:S02]  /*9c00*/  PRMT R51, R41, 0x7604, R50 ;  /* 0x0000760429337816 */ /* 0x000fc40000000032 */
[----:B------:R-:W-:Y:S02]  /*9c10*/  SHF.R.U32.HI R37, RZ, 0x10, R31 ;  /* 0x00000010ff257819 */ /* 0x000fe4000001161f */
[----:B------:R-:W-:Y:S02]  /*9c20*/  SHF.R.U32.HI R50, RZ, 0x10, R35 ;  /* 0x00000010ff327819 */ /* 0x000fe40000011623 */
[----:B----4-:R-:W-:Y:S02]  /*9c30*/  LOP3.LUT R14, R30, 0xff, RZ, 0xc0, !PT ;  /* 0x000000ff1e0e7812 */ /* 0x010fe400078ec0ff */
[----:B------:R-:W-:Y:S02]  /*9c40*/  LOP3.LUT R3, R3, 0xff, RZ, 0xc0, !PT ;  /* 0x000000ff03037812 */ /* 0x000fe400078ec0ff */
[----:B------:R-:W-:Y:S02]  /*9c50*/  PRMT R40, R15, 0x7604, R40 ;  /* 0x000076040f287816 */ /* 0x000fe40000000028 */
[----:B------:R-:W-:-:S02]  /*9c60*/  SHF.R.U32.HI R15, RZ, 0x10, R34 ;  /* 0x00000010ff0f7819 */ /* 0x000fc40000011622 */
[----:B------:R-:W-:Y:S02]  /*9c70*/  LOP3.LUT R37, R37, 0xff, RZ, 0xc0, !PT ;  /* 0x000000ff25257812 */ /* 0x000fe400078ec0ff */
[----:B------:R-:W-:Y:S02]  /*9c80*/  LOP3.LUT R50, R50, 0xff, RZ, 0xc0, !PT ;  /* 0x000000ff32327812 */ /* 0x000fe400078ec0ff */
[----:B------:R-:W-:Y:S02]  /*9c90*/  PRMT R14, R3, 0x7604, R14 ;  /* 0x00007604030e7816 */ /* 0x000fe4000000000e */
[----:B------:R-:W-:Y:S02]  /*9ca0*/  SHF.R.U32.HI R3, RZ, 0x10, R30 ;  /* 0x00000010ff037819 */ /* 0x000fe4000001161e */
[----:B------:R-:W-:Y:S02]  /*9cb0*/  LOP3.LUT R46, R15, 0xff, RZ, 0xc0, !PT ;  /* 0x000000ff0f2e7812 */ /* 0x000fe400078ec0ff */
[----:B------:R-:W-:-:S02]  /*9cc0*/  PRMT R41, R37, 0x7054, R40 ;  /* 0x0000705425297816 */ /* 0x000fc40000000028 */
[----:B------:R-:W-:Y:S02]  /*9cd0*/  PRMT R51, R50, 0x7054, R51 ;  /* 0x0000705432337816 */ /* 0x000fe40000000033 */
[----:B------:R-:W-:Y:S02]  /*9ce0*/  LOP3.LUT R3, R3, 0xff, RZ, 0xc0, !PT ;  /* 0x000000ff03037812 */ /* 0x000fe400078ec0ff */
[----:B------:R-:W-:Y:S02]  /*9cf0*/  PRMT R47, R46, 0x7054, R47 ;  /* 0x000070542e2f7816 */ /* 0x000fe4000000002f */
[----:B------:R-:W-:Y:S02]  /*9d00*/  LOP3.LUT R51, R51, 0xff000000, R35, 0xf8, !PT ;  /* 0xff00000033337812 */ /* 0x000fe400078ef823 */
[----:B------:R-:W-:Y:S02]  /*9d10*/  LOP3.LUT R41, R41, 0xff000000, R31, 0xf8, !PT ;  /* 0xff00000029297812 */ /* 0x000fe400078ef81f */
[----:B------:R-:W-:-:S02]  /*9d20*/  PRMT R15, R3, 0x7054, R14 ;  /* 0x00007054030f7816 */ /* 0x000fc4000000000e */
        /* <DEDUP_REMOVED lines=32> */
[----:B------:R-:W-:Y:S02]  /*9f30*/  HADD2.F32 R30, -RZ, R30.H0_H0 ;  /* 0x2000001eff1e7230 */ /* 0x000fe40000004100 */
[C---:B------:R-:W-:Y:S01]  /*9f40*/  FMUL.FTZ R57, R5.reuse, R35 ;  /* 0x0000002305397220 */ /* 0x040fe20000410000 */
[----:B------:R-:W-:Y:S02]  /*9f50*/  HADD2.F32 R51, -RZ, R51.H1_H1 ;  /* 0x30000033ff337230 */ /* 0x000fe40000004100 */
[-C--:B------:R-:W-:Y:S01]  /*9f60*/  FMUL.FTZ R5, R5, R15.reuse ;  /* 0x0000000f05057220 */ /* 0x080fe20000410000 */
[----:B------:R-:W-:Y:S02]  /*9f70*/  HADD2.F32 R6, -RZ, R31.H1_H1 ;  /* 0x3000001fff067230 */ /* 0x000fe40000004100 */
[----:B------:R-:W-:Y:S01]  /*9f80*/  FFMA.FTZ R57, R30, R15, -R57 ;  /* 0x0000000f1e397223 */ /* 0x000fe20000010839 */
[----:B------:R-:W-:-:S02]  /*9f90*/  HADD2.F32 R41, -RZ, R41.H1_H1 ;  /* 0x30000029ff297230 */ /* 0x000fc40000004100 */
[----:B------:R-:W-:Y:S01]  /*9fa0*/  FFMA.FTZ R54, R30, R35, R5 ;  /* 0x000000231e367223 */ /* 0x000fe20000010005 */
[----:B------:R-:W-:Y:S02]  /*9fb0*/  HADD2.F32 R31, -RZ, R31.H0_H0 ;  /* 0x2000001fff1f7230 */ /* 0x000fe40000004100 */
[C---:B------:R-:W-:Y:S01]  /*9fc0*/  FMUL.FTZ R34, R6.reuse, R51 ;  /* 0x0000003306227220 */ /* 0x040fe20000410000 */
[----:B------:R-:W-:Y:S01]  /*9fd0*/  F2FP.F16.E4M3.UNPACK_B R5, R47 ;  /* 0x0000002fff05723e */ /* 0x000fe200020006ff */
[-C--:B------:R-:W-:Y:S01]  /*9fe0*/  FMUL.FTZ R30, R6, R41.reuse ;  /* 0x00000029061e7220 */ /* 0x080fe20000410000 */
[----:B------:R-:W-:Y:S01]  /*9ff0*/  F2FP.F16.E4M3.UNPACK_B R4, R4.H1 ;  /* 0x00000004ff04723e */ /* 0x000fe200030006ff */
[C---:B------:R-:W-:Y:S01]  /*a000*/  FFMA.FTZ R41, R31.reuse, R41, -R34 ;  /* 0x000000291f297223 */ /* 0x040fe20000010822 */
[----:B------:R-:W-:Y:S01]  /*a010*/  F2FP.F16.E4M3.UNPACK_B R15, R37 ;  /* 0x00000025ff0f723e */ /* 0x000fe200020006ff */
        /* <DEDUP_REMOVED lines=14> */
[C---:B------:R-:W-:Y:S01]  /*a100*/  FMUL.FTZ R6, R4.reuse, R31 ;  /* 0x0000001f04067220 */ /* 0x040fe20000410000 */
[----:B------:R-:W-:Y:S01]  /*a110*/  FFMA.FTZ R35, R5, R34, R46 ;  /* 0x0000002205237223 */ /* 0x000fe2000001002e */
[-C--:B------:R-:W-:Y:S01]  /*a120*/  FMUL.FTZ R4, R4, R15.reuse ;  /* 0x0000000f04047220 */ /* 0x080fe20000410000 */
[----:B------:R-:W-:Y:S02]  /*a130*/  HADD2.F32 R5, -RZ, R37.H1_H1 ;  /* 0x30000025ff057230 */ /* 0x000fe40000004100 */
[C---:B------:R-:W-:Y:S01]  /*a140*/  FFMA.FTZ R34, R3.reuse, R15, -R6 ;  /* 0x0000000f03227223 */ /* 0x040fe20000010806 */
[--C-:B------:R-:W-:Y:S02]  /*a150*/  HADD2.F32 R15, -RZ, R47.reuse.H1_H1 ;  /* 0x3000002fff0f7230 */ /* 0x100fe40000004100 */
[----:B------:R-:W-:Y:S01]  /*a160*/  FFMA.FTZ R31, R3, R31, R4 ;  /* 0x0000001f031f7223 */ /* 0x000fe20000010004 */
[----:B------:R-:W-:Y:S02]  /*a170*/  HADD2.F32 R4, -RZ, R14.H1_H1 ;  /* 0x3000000eff047230 */ /* 0x000fe40000004100 */
[----:B------:R-:W-:-:S02]  /*a180*/  HADD2.F32 R30, -RZ, R47.H0_H0 ;  /* 0x2000002fff1e7230 */ /* 0x000fc40000004100 */
[----:B------:R-:W-:Y:S02]  /*a190*/  HADD2.F32 R3, -RZ, R7.H1_H1 ;  /* 0x30000007ff037230 */ /* 0x000fe40000004100 */
[C---:B------:R-:W-:Y:S01]  /*a1a0*/  FMUL.FTZ R46, R4.reuse, R5 ;  /* 0x00000005042e7220 */ /* 0x040fe20000410000 */
[----:B------:R-:W-:Y:S02]  /*a1b0*/  HADD2.F32 R6, -RZ, R37.H0_H0 ;  /* 0x20000025ff067230 */ /* 0x000fe40000004100 */
[----:B------:R-:W-:Y:S01]  /*a1c0*/  FMUL.FTZ R37, R4, R15 ;  /* 0x0000000f04257220 */ /* 0x000fe20000410000 */
        /* <DEDUP_REMOVED lines=17> */
.L_x_1826:
[----:B------:R-:W-:Y:S05]  /*a2e0*/  BSYNC B1 ;  /* 0x0000000000017941 */ /* 0x000fea0003800000 */
.L_x_1825:
[----:B------:R-:W-:Y:S01]  /*a2f0*/  ISETP.GE.AND P0, PT, R227, R0, PT ;  /* 0x00000000e300720c */ /* 0x000fe20003f06270 */
[----:B------:R-:W-:-:S12]  /*a300*/  BSSY B1, `(.L_x_1829) ;  /* 0x00000f9000017945 */ /* 0x000fd80003800000 */
[----:B------:R-:W-:Y:S05]  /*a310*/  @P0 BRA `(.L_x_1830) ;  /* 0x0000000c00dc0947 */ /* 0x000fea0003800000 */
[----:B------:R-:W0:Y:S01]  /*a320*/  LDC R3, c[0x0][0x3f4] ;  /* 0x0000fd00ff037b82 */ /* 0x000e220000000800 */
[----:B------:R-:W-:Y:S01]  /*a330*/  BSSY B2, `(.L_x_1831) ;  /* 0x000007e000027945 */ /* 0x000fe20003800000 */
[-C--:B0-----:R-:W-:Y:S02]  /*a340*/  ISETP.GE.AND P0, PT, R18, R3.reuse, PT ;  /* 0x000000031200720c */ /* 0x081fe40003f06270 */
[----:B------:R-:W-:-:S11]  /*a350*/  ISETP.GE.AND P1, PT, R191, R3, PT ;  /* 0x00000003bf00720c */ /* 0x000fd60003f26270 */
[----:B------:R-:W-:Y:S05]  /*a360*/  @P0 BRA `(.L_x_1832) ;  /* 0x0000000400e80947 */ /* 0x000fea0003800000 */
[----:B-123--:R-:W0:Y:S01]  /*a370*/  LDS.128 R4, [R211+0x19000] ;  /* 0x01900000d3047984 */ /* 0x00ee220000000c00 */
[----:B-----5:R-:W-:Y:S02]  /*a380*/  SHF.R.U32.HI R3, RZ, 0x8, R42 ;  /* 0x00000008ff037819 */ /* 0x020fe4000001162a */
[----:B------:R-:W-:Y:S02]  /*a390*/  SHF.R.U32.HI R15, RZ, 0x8, R43 ;  /* 0x00000008ff0f7819 */ /* 0x000fe4000001162b */
[----:B------:R-:W-:Y:S02]  /*a3a0*/  SHF.R.U32.HI R37, RZ, 0x8, R49 ;  /* 0x00000008ff257819 */ /* 0x000fe40000011631 */
[----:B----4-:R-:W-:Y:S02]  /*a3b0*/  LOP3.LUT R14, R42, 0xff, RZ, 0xc0, !PT ;  /* 0x000000ff2a0e7812 */ /* 0x010fe400078ec0ff */
[----:B------:R-:W-:Y:S02]  /*a3c0*/  SHF.R.U32.HI R31, RZ, 0x8, R48 ;  /* 0x00000008ff1f7819 */ /* 0x000fe40000011630 */
[----:B------:R-:W-:-:S02]  /*a3d0*/  LOP3.LUT R3, R3, 0xff, RZ, 0xc0, !PT ;  /* 0x000000ff03037812 */ /* 0x000fc400078ec0ff */
[----:B------:R-:W-:Y:S02]  /*a3e0*/  LOP3.LUT R30, R43, 0xff, RZ, 0xc0, !PT ;  /* 0x000000ff2b1e7812 */ /* 0x000fe400078ec0ff */
[----:B------:R-:W-:Y:S02]  /*a3f0*/  LOP3.LUT R40, R49, 0xff, RZ, 0xc0, !PT ;  /* 0x000000ff31287812 */ /* 0x000fe400078ec0ff */
[----:B------:R-:W-:Y:S02]  /*a400*/  LOP3.LUT R15, R15, 0xff, RZ, 0xc0, !PT ;  /* 0x000000ff0f0f7812 */ /* 0x000fe400078ec0ff */
[----:B------:R-:W-:Y:S02]  /*a410*/  LOP3.LUT R37, R37, 0xff, RZ, 0xc0, !PT ;  /* 0x000000ff25257812 */ /* 0x000fe400078ec0ff */
[----:B------:R-:W-:Y:S02]  /*a420*/  LOP3.LUT R34, R31, 0xff, RZ, 0xc0, !PT ;  /* 0x000000ff1f227812 */ /* 0x000fe400078ec0ff */
[----:B------:R-:W-:-:S02]  /*a430*/  PRMT R14, R3, 0x7604, R14 ;  /* 0x00007604030e7816 */ /* 0x000fc4000000000e */
[----:B------:R-:W-:Y:S02]  /*a440*/  PRMT R31, R15, 0x7604, R30 ;  /* 0x000076040f1f7816 */ /* 0x000fe4000000001e */
[----:B------:R-:W-:Y:S02]  /*a450*/  PRMT R40, R37, 0x7604, R40 ;  /* 0x0000760425287816 */ /* 0x000fe40000000028 */
[----:B------:R-:W-:Y:S02]  /*a460*/  SHF.R.U32.HI R3, RZ, 0x10, R42 ;  /* 0x00000010ff037819 */ /* 0x000fe4000001162a */
[----:B------:R-:W-:Y:S02]  /*a470*/  SHF.R.U32.HI R30, RZ, 0x10, R43 ;  /* 0x00000010ff1e7819 */ /* 0x000fe4000001162b */
[----:B------:R-:W-:Y:S02]  /*a480*/  SHF.R.U32.HI R37, RZ, 0x10, R49 ;  /* 0x00000010ff257819 */ /* 0x000fe40000011631 */
[----:B------:R-:W-:-:S02]  /*a490*/  LOP3.LUT R35, R48, 0xff, RZ, 0xc0, !PT ;  /* 0x000000ff30237812 */ /* 0x000fc400078ec0ff */
[----:B------:R-:W-:Y:S02]  /*a4a0*/  SHF.R.U32.HI R15, RZ, 0x10, R48 ;  /* 0x00000010ff0f7819 */ /* 0x000fe40000011630 */
[----:B------:R-:W-:Y:S02]  /*a4b0*/  LOP3.LUT R3, R3, 0xff, RZ, 0xc0, !PT ;  /* 0x000000ff03037812 */ /* 0x000fe400078ec0ff */
[----:B------:R-:W-:Y:S02]  /*a4c0*/  LOP3.LUT R30, R30, 0xff, RZ, 0xc0, !PT ;  /* 0x000000ff1e1e7812 */ /* 0x000fe400078ec0ff */
[----:B------:R-:W-:Y:S02]  /*a4d0*/  LOP3.LUT R37, R37, 0xff, RZ, 0xc0, !PT ;  /* 0x000000ff25257812 */ /* 0x000fe400078ec0ff */
[----:B------:R-:W-:Y:S02]  /*a4e0*/  PRMT R35, R34, 0x7604, R35 ;  /* 0x0000760422237816 */ /* 0x000fe40000000023 */
[----:B------:R-:W-:-:S02]  /*a4f0*/  LOP3.LUT R34, R15, 0xff, RZ, 0xc0, !PT ;  /* 0x000000ff0f227812 */ /* 0x000fc400078ec0ff */
[----:B------:R-:W-:Y:S02]  /*a500*/  PRMT R15, R3, 0x7054, R14 ;  /* 0x00007054030f7816 */ /* 0x000fe4000000000e */
[----:B------:R-:W-:Y:S02]  /*a510*/  PRMT R31, R30, 0x7054, R31 ;  /* 0x000070541e1f7816 */ /* 0x000fe4000000001f */
[----:B------:R-:W-:Y:S02]  /*a520*/  PRMT R37, R37, 0x7054, R40 ;  /* 0x0000705425257816 */ /* 0x000fe40000000028 */
[----:B------:R-:W-:Y:S02]  /*a530*/  PRMT R35, R34, 0x7054, R35 ;  /* 0x0000705422237816 */ /* 0x000fe40000000023 */
[----:B------:R-:W-:Y:S02]  /*a540*/  LOP3.LUT R34, R15, 0xff000000, R42, 0xf8, !PT ;  /* 0xff0000000f227812 */ /* 0x000fe400078ef82a */
[----:B------:R-:W-:-:S02]  /*a550*/  LOP3.LUT R40, R37, 0xff000000, R49, 0xf8, !PT ;  /* 0xff00000025287812 */ /* 0x000fc400078ef831 */
[----:B------:R-:W-:Y:S02]  /*a560*/  LOP3.LUT R42, R31, 0xff000000, R43, 0xf8, !PT ;  /* 0xff0000001f2a7812 */ /* 0x000fe400078ef82b */
[----:B------:R-:W-:Y:S02]  /*a570*/  LOP3.LUT R48, R35, 0xff000000, R48, 0xf8, !PT ;  /* 0xff00000023307812 */ /* 0x000fe400078ef830 */
[----:B0-----:R-:W-:Y:S02]  /*a580*/  F2FP.F16.E4M3.UNPACK_B R3, R6.H1 ;  /* 0x00000006ff03723e */ /* 0x001fe400030006ff */
[----:B------:R-:W-:Y:S02]  /*a590*/  F2FP.F16.E4M3.UNPACK_B R41, R40 ;  /* 0x00000028ff29723e */ /* 0x000fe400020006ff */
[----:B------:R-:W-:Y:S01]  /*a5a0*/  F2FP.F16.E4M3.UNPACK_B R35, R42 ;  /* 0x0000002aff23723e */ /* 0x000fe200020006ff */
[----:B------:R-:W-:Y:S01]  /*a5b0*/  HADD2.F32 R14, -RZ, R3.H1_H1 ;  /* 0x30000003ff0e7230 */ /* 0x000fe20000004100 */
[----:B------:R-:W-:Y:S01]  /*a5c0*/  F2FP.F16.E4M3.UNPACK_B R6, R6 ;  /* 0x00000006ff06723e */ /* 0x000fe200020006ff */
[----:B------:R-:W-:Y:S01]  /*a5d0*/  HADD2.F32 R43, -RZ, R41.H1_H1 ;  /* 0x30000029ff2b7230 */ /* 0x000fe20000004100 */
[-C--:B------:R-:W-:Y:S01]  /*a5e0*/  F2FP.F16.E4M3.UNPACK_B R30, R7.reuse ;  /* 0x00000007ff1e723e */ /* 0x080fe200020006ff */
[----:B------:R-:W-:Y:S01]  /*a5f0*/  HADD2.F32 R37, -RZ, R35.H1_H1 ;  /* 0x30000023ff257230 */ /* 0x000fe20000004100 */
[----:B------:R-:W-:Y:S01]  /*a600*/  F2FP.F16.E4M3.UNPACK_B R31, R7.H1 ;  /* 0x00000007ff1f723e */ /* 0x000fe200030006ff */
[----:B------:R-:W-:-:S02]  /*a610*/  HADD2.F32 R15, -RZ, R3.H0_H0 ;  /* 0x20000003ff0f7230 */ /* 0x000fc40000004100 */
[C---:B------:R-:W-:Y:S01]  /*a620*/  FMUL.FTZ R46, R14.reuse, R43 ;  /* 0x0000002b0e2e7220 */ /* 0x040fe20000410000 */
[----:B------:R-:W-:Y:S01]  /*a630*/  F2FP.F16.E4M3.UNPACK_B R7, R5 ;  /* 0x00000005ff07723e */ /* 0x000fe200020006ff */
[----:B------:R-:W-:Y:S01]  /*a640*/  FMUL.FTZ R50, R14, R37 ;  /* 0x000000250e327220 */ /* 0x000fe20000410000 */
[----:B------:R-:W-:Y:S01]  /*a650*/  F2FP.F16.E4M3.UNPACK_B R14, R5.H1 ;  /* 0x00000005ff0e723e */ /* 0x000fe200030006ff */
[----:B------:R-:W-:Y:S02]  /*a660*/  HADD2.F32 R41, -RZ, R41.H0_H0 ;  /* 0x20000029ff297230 */ /* 0x000fe40000004100 */
[C---:B------:R-:W-:Y:S01]  /*a670*/  FFMA.FTZ R47, R15.reuse, R37, -R46 ;  /* 0x000000250f2f7223 */ /* 0x040fe2000001082e */
[--C-:B------:R-:W-:Y:S02]  /*a680*/  HADD2.F32 R5, -RZ, R6.reuse.H1_H1 ;  /* 0x30000006ff057230 */ /* 0x100fe40000004100 */
[----:B------:R-:W-:Y:S01]  /*a690*/  FFMA.FTZ R50, R15, R43, R50 ;  /* 0x0000002b0f327223 */ /* 0x000fe20000010032 */
[----:B------:R-:W-:Y:S01]  /*a6a0*/  HADD2.F32 R35, -RZ, R35.H0_H0 ;  /* 0x20000023ff237230 */ /* 0x000fe20000004100 */
[----:B------:R-:W-:Y:S01]  /*a6b0*/  F2FP.F16.E4M3.UNPACK_B R40, R40.H1 ;  /* 0x00000028ff28723e */ /* 0x000fe200030006ff */
[----:B------:R-:W-:Y:S01]  /*a6c0*/  HADD2.F32 R6, -RZ, R6.H0_H0 ;  /* 0x20000006ff067230 */ /* 0x000fe20000004100 */
[----:B------:R-:W-:Y:S01]  /*a6d0*/  F2FP.F16.E4M3.UNPACK_B R42, R42.H1 ;  /* 0x0000002aff2a723e */ /* 0x000fe200030006ff */
[C---:B------:R-:W-:Y:S01]  /*a6e0*/  FMUL.FTZ R15, R5.reuse, R41 ;  /* 0x00000029050f7220 */ /* 0x040fe20000410000 */
[----:B------:R-:W-:Y:S01]  /*a6f0*/  FMUL.FTZ R46, R5, R35 ;  /* 0x00000023052e7220 */ /* 0x000fe20000410000 */
[----:B------:R-:W-:Y:S01]  /*a700*/  HADD2.F32 R5, -RZ, R30.H1_H1 ;  /* 0x3000001eff057230 */ /* 0x000fe20000004100 */
[----:B------:R-:W-:Y:S01]  /*a710*/  F2FP.F16.E4M3.UNPACK_B R3, R4 ;  /* 0x00000004ff03723e */ /* 0x000fe200020006ff */
[----:B------:R-:W-:-:S02]  /*a720*/  HADD2.F32 R37, -RZ, R40.H0_H0 ;  /* 0x20000028ff257230 */ /* 0x000fc40000004100 */
[C---:B------:R-:W-:Y:S01]  /*a730*/  FFMA.FTZ R43, R6.reuse, R35, -R15 ;  /* 0x00000023062b7223 */ /* 0x040fe2000001080f */
[----:B------:R-:W-:Y:S02]  /*a740*/  HADD2.F32 R15, -RZ, R42.H0_H0 ;  /* 0x2000002aff0f7230 */ /* 0x000fe40000004100 */
[----:B------:R-:W-:Y:S01]  /*a750*/  FFMA.FTZ R46, R6, R41, R46 ;  /* 0x00000029062e7223 */ /* 0x000fe2000001002e */
[----:B------:R-:W-:Y:S02]  /*a760*/  HADD2.F32 R30, -RZ, R30.H0_H0 ;  /* 0x2000001eff1e7230 */ /* 0x000fe40000004100 */
[C---:B------:R-:W-:Y:S01]  /*a770*/  FMUL.FTZ R35, R5.reuse, R37 ;  /* 0x0000002505237220 */ /* 0x040fe20000410000 */
[----:B------:R-:W-:Y:S02]  /*a780*/  HADD2.F32 R40, -RZ, R40.H1_H1 ;  /* 0x30000028ff287230 */ /* 0x000fe40000004100 */
[----:B------:R-:W-:Y:S01]  /*a790*/  FMUL.FTZ R5, R5, R15 ;  /* 0x0000000f05057220 */ /* 0x000fe20000410000 */
[----:B------:R-:W-:-:S02]  /*a7a0*/  HADD2.F32 R6, -RZ, R31.H1_H1 ;  /* 0x3000001fff067230 */ /* 0x000fc40000004100 */
[C---:B------:R-:W-:Y:S01]  /*a7b0*/  FFMA.FTZ R41, R30.reuse, R15, -R35 ;  /* 0x0000000f1e297223 */ /* 0x040fe20000010823 */
[----:B------:R-:W-:Y:S02]  /*a7c0*/  HADD2.F32 R42, -RZ, R42.H1_H1 ;  /* 0x3000002aff2a7230 */ /* 0x000fe40000004100 */
[----:B------:R-:W-:Y:S01]  /*a7d0*/  FFMA.FTZ R52, R30, R37, R5 ;  /* 0x000000251e347223 */ /* 0x000fe20000010005 */
[----:B------:R-:W-:Y:S02]  /*a7e0*/  HADD2.F32 R31, -RZ, R31.H0_H0 ;  /* 0x2000001fff1f7230 */ /* 0x000fe40000004100 */
[C---:B------:R-:W-:Y:S01]  /*a7f0*/  FMUL.FTZ R54, R6.reuse, R40 ;  /* 0x0000002806367220 */ /* 0x040fe20000410000 */
[----:B------:R-:W-:Y:S01]  /*a800*/  F2FP.F16.E4M3.UNPACK_B R5, R48 ;  /* 0x00000030ff05723e */ /* 0x000fe200020006ff */
[----:B------:R-:W-:Y:S01]  /*a810*/  FMUL.FTZ R30, R6, R42 ;  /* 0x0000002a061e7220 */ /* 0x000fe20000410000 */
        /* <DEDUP_REMOVED lines=8> */
[----:B------:R-:W-:Y:S01]  /*a8a0*/  HADD2.F32 R6, -RZ, R4.H1_H1 ;  /* 0x30000004ff067230 */ /* 0x000fe20000004100 */
[----:B------:R-:W-:Y:S01]  /*a8b0*/  F2FP.SATFINITE.E4M3.F32.PACK_AB_MERGE_C R47, R50, R47, RZ ;  /* 0x0000002f322f723e */ /* 0x000fe200048070ff */
[----:B------:R-:W-:-:S02]  /*a8c0*/  HADD2.F32 R30, -RZ, R15.H1_H1 ;  /* 0x3000000fff1e7230 */ /* 0x000fc40000004100 */
[----:B------:R-:W-:Y:S02]  /*a8d0*/  HADD2.F32 R5, -RZ, R4.H0_H0 ;  /* 0x20000004ff057230 */ /* 0x000fe40000004100 */
[C---:B------:R-:W-:Y:S01]  /*a8e0*/  FMUL.FTZ R40, R6.reuse, R35 ;  /* 0x0000002306287220 */ /* 0x040fe20000410000 */
[----:B------:R-:W-:Y:S02]  /*a8f0*/  HADD2.F32 R4, -RZ, R3.H1_H1 ;  /* 0x30000003ff047230 */ /* 0x000fe40000004100 */
[-C--:B------:R-:W-:Y:S01]  /*a900*/  FMUL.FTZ R42, R6, R30.reuse ;  /* 0x0000001e062a7220 */ /* 0x080fe20000410000 */
[----:B------:R-:W-:Y:S02]  /*a910*/  HADD2.F32 R15, -RZ, R15.H0_H0 ;  /* 0x2000000fff0f7230 */ /* 0x000fe40000004100 */
[C---:B------:R-:W-:Y:S01]  /*a920*/  FFMA.FTZ R40, R5.reuse, R30, -R40 ;  /* 0x0000001e05287223 */ /* 0x040fe20000010828 */
[----:B------:R-:W-:Y:S02]  /*a930*/  HADD2.F32 R3, -RZ, R3.H0_H0 ;  /* 0x20000003ff037230 */ /* 0x000fe40000004100 */
[C---:B------:R-:W-:Y:S01]  /*a940*/  FMUL.FTZ R6, R4.reuse, R31 ;  /* 0x0000001f04067220 */ /* 0x040fe20000410000 */
[----:B------:R-:W-:Y:S01]  /*a950*/  FFMA.FTZ R35, R5, R35, R42 ;  /* 0x0000002305237223 */ /* 0x000fe2000001002a */
[----:B------:R-:W-:Y:S01]  /*a960*/  FMUL.FTZ R4, R4, R15 ;  /* 0x0000000f04047220 */ /* 0x000fe20000410000 */
[----:B------:R-:W-:-:S02]  /*a970*/  HADD2.F32 R5, -RZ, R34.H1_H1 ;  /* 0x30000022ff057230 */ /* 0x000fc40000004100 */
[C---:B------:R-:W-:Y:S01]  /*a980*/  FFMA.FTZ R30, R3.reuse, R15, -R6 ;  /* 0x0000000f031e7223 */ /* 0x040fe20000010806 */
[----:B------:R-:W-:Y:S02]  /*a990*/  HADD2.F32 R15, -RZ, R48.H1_H1 ;  /* 0x30000030ff0f7230 */ /* 0x000fe40000004100 */
[----:B------:R-:W-:Y:S01]  /*a9a0*/  FFMA.FTZ R31, R3, R31, R4 ;  /* 0x0000001f031f7223 */ /* 0x000fe20000010004 */
[----:B------:R-:W-:Y:S02]  /*a9b0*/  HADD2.F32 R4, -RZ, R14.H1_H1 ;  /* 0x3000000eff047230 */ /* 0x000fe40000004100 */
[----:B------:R-:W-:Y:S02]  /*a9c0*/  HADD2.F32 R48, -RZ, R48.H0_H0 ;  /* 0x20000030ff307230 */ /* 0x000fe40000004100 */
[----:B------:R-:W-:Y:S02]  /*a9d0*/  HADD2.F32 R3, -RZ, R7.H1_H1 ;  /* 0x30000007ff037230 */ /* 0x000fe40000004100 */
[----:B------:R-:W-:Y:S01]  /*a9e0*/  FMUL.FTZ R37, R4, R15 ;  /* 0x0000000f04257220 */ /* 0x000fe20000410000 */
[----:B------:R-:W-:-:S02]  /*a9f0*/  HADD2.F32 R34, -RZ, R34.H0_H0 ;  /* 0x20000022ff227230 */ /* 0x000fc40000004100 */
[-C--:B------:R-:W-:Y:S01]  /*aa00*/  FMUL.FTZ R6, R4, R5.reuse ;  /* 0x0000000504067220 */ /* 0x080fe20000410000 */
        /* <DEDUP_REMOVED lines=11> */
[----:B------:R-:W-:Y:S02]  /*aac0*/  F2FP.SATFINITE.E4M3.F32.PACK_AB_MERGE_C R6, R46, R43, R47 ;  /* 0x0000002b2e06723e */ /* 0x000fe4000480702f */
[----:B------:R-:W-:Y:S02]  /*aad0*/  F2FP.SATFINITE.E4M3.F32.PACK_AB_MERGE_C R7, R52, R41, R7 ;  /* 0x000000293407723e */ /* 0x000fe40004807007 */
[----:B------:R-:W-:Y:S02]  /*aae0*/  F2FP.SATFINITE.E4M3.F32.PACK_AB_MERGE_C R4, R31, R30, R4 ;  /* 0x0000001e1f04723e */ /* 0x000fe40004807004 */
[----:B------:R-:W-:-:S05]  /*aaf0*/  F2FP.SATFINITE.E4M3.F32.PACK_AB_MERGE_C R5, R48, R5, R37 ;  /* 0x000000053005723e */ /* 0x000fca0004807025 */
[----:B------:R0:W-:Y:S02]  /*ab00*/  STS.128 [R211+0x19000], R4 ;  /* 0x01900004d3007388 */ /* 0x0001e40000000c00 */
.L_x_1832:
[----:B------:R-:W-:Y:S05]  /*ab10*/  BSYNC B2 ;  /* 0x0000000000027941 */ /* 0x000fea0003800000 */
.L_x_1831:
[----:B------:R-:W-:Y:S05]  /*ab20*/  @P1 BRA `(.L_x_1830) ;  /* 0x0000000400d81947 */ /* 0x000fea0003800000 */
[----:B0123--:R-:W0:Y:S01]  /*ab30*/  LDS.128 R4, [R211+0x1d000] ;  /* 0x01d00000d3047984 */ /* 0x00fe220000000c00 */
[----:B----45:R-:W-:Y:S02]  /*ab40*/  SHF.R.U32.HI R14, RZ, 0x8, R32 ;  /* 0x00000008ff0e7819 */ /* 0x030fe40000011620 */
[----:B------:R-:W-:Y:S02]  /*ab50*/  LOP3.LUT R3, R32, 0xff, RZ, 0xc0, !PT ;  /* 0x000000ff20037812 */ /* 0x000fe400078ec0ff */
[----:B------:R-:W-:Y:S02]  /*ab60*/  LOP3.LUT R14, R14, 0xff, RZ, 0xc0, !PT ;  /* 0x000000ff0e0e7812 */ /* 0x000fe400078ec0ff */
[----:B------:R-:W-:Y:S02]  /*ab70*/  SHF.R.U32.HI R30, RZ, 0x8, R33 ;  /* 0x00000008ff1e7819 */ /* 0x000fe40000011621 */
[----:B------:R-:W-:Y:S02]  /*ab80*/  SHF.R.U32.HI R35, RZ, 0x8, R29 ;  /* 0x00000008ff237819 */ /* 0x000fe4000001161d */
[----:B------:R-:W-:-:S02]  /*ab90*/  PRMT R3, R14, 0x7604, R3 ;  /* 0x000076040e037816 */ /* 0x000fc40000000003 */
[----:B------:R-:W-:Y:S02]  /*aba0*/  LOP3.LUT R15, R33, 0xff, RZ, 0xc0, !PT ;  /* 0x000000ff210f7812 */ /* 0x000fe400078ec0ff */
[----:B------:R-:W-:Y:S02]  /*abb0*/  LOP3.LUT R30, R30, 0xff, RZ, 0xc0, !PT ;  /* 0x000000ff1e1e7812 */ /* 0x000fe400078ec0ff */
        /* <DEDUP_REMOVED lines=14> */
[--C-:B------:R-:W-:Y:S02]  /*aca0*/  LOP3.LUT R15, R3, 0xff0000, R32.reuse, 0xf8, !PT ;  /* 0x00ff0000030f7812 */ /* 0x100fe400078ef820 */
[----:B------:R-:W-:Y:S02]  /*acb0*/  LOP3.LUT R37, R37, 0xff000000, R29, 0xf8, !PT ;  /* 0xff00000025257812 */ /* 0x000fe400078ef81d */
[----:B------:R-:W-:Y:S02]  /*acc0*/  LOP3.LUT R31, R31, 0xff000000, R33, 0xf8, !PT ;  /* 0xff0000001f1f7812 */ /* 0x000fe400078ef821 */
[----:B------:R-:W-:-:S02]  /*acd0*/  LOP3.LUT R30, R15, 0xff000000, R32, 0xf8, !PT ;  /* 0xff0000000f1e7812 */ /* 0x000fc400078ef820 */
[-C--:B0-----:R-:W-:Y:S02]  /*ace0*/  F2FP.F16.E4M3.UNPACK_B R3, R6.reuse.H1 ;  /* 0x00000006ff03723e */ /* 0x081fe400030006ff */
[----:B------:R-:W-:Y:S02]  /*acf0*/  F2FP.F16.E4M3.UNPACK_B R34, R37 ;  /* 0x00000025ff22723e */ /* 0x000fe400020006ff */
[----:B------:R-:W-:Y:S01]  /*ad00*/  F2FP.F16.E4M3.UNPACK_B R32, R31 ;  /* 0x0000001fff20723e */ /* 0x000fe200020006ff */
[--C-:B------:R-:W-:Y:S01]  /*ad10*/  HADD2.F32 R14, -RZ, R3.reuse.H1_H1 ;  /* 0x30000003ff0e7230 */ /* 0x100fe20000004100 */
[--C-:B------:R-:W-:Y:S01]  /*ad20*/  LOP3.LUT R35, R35, 0xff0000, R28.reuse, 0xf8, !PT ;  /* 0x00ff000023237812 */ /* 0x100fe200078ef81c */
[----:B------:R-:W-:Y:S01]  /*ad30*/  HADD2.F32 R40, -RZ, R34.H1_H1 ;  /* 0x30000022ff287230 */ /* 0x000fe20000004100 */
[----:B------:R-:W-:Y:S01]  /*ad40*/  F2FP.F16.E4M3.UNPACK_B R6, R6 ;  /* 0x00000006ff06723e */ /* 0x000fe200020006ff */
[----:B------:R-:W-:Y:S01]  /*ad50*/  HADD2.F32 R33, -RZ, R32.H1_H1 ;  /* 0x30000020ff217230 */ /* 0x000fe20000004100 */
[----:B------:R-:W-:Y:S01]  /*ad60*/  LOP3.LUT R35, R35, 0xff000000, R28, 0xf8, !PT ;  /* 0xff00000023237812 */ /* 0x000fe200078ef81c */
[----:B------:R-:W-:Y:S01]  /*ad70*/  HADD2.F32 R15, -RZ, R3.H0_H0 ;  /* 0x20000003ff0f7230 */ /* 0x000fe20000004100 */
[-C--:B------:R-:W-:Y:S01]  /*ad80*/  F2FP.F16.E4M3.UNPACK_B R28, R7.reuse ;  /* 0x00000007ff1c723e */ /* 0x080fe200020006ff */
[C---:B------:R-:W-:Y:S01]  /*ad90*/  FMUL.FTZ R42, R14.reuse, R40 ;  /* 0x000000280e2a7220 */ /* 0x040fe20000410000 */
[----:B------:R-:W-:Y:S01]  /*ada0*/  F2FP.F16.E4M3.UNPACK_B R29, R7.H1 ;  /* 0x00000007ff1d723e */ /* 0x000fe200030006ff */
        /* <DEDUP_REMOVED lines=57> */
[--C-:B------:R-:W-:Y:S02]  /*b140*/  HADD2.F32 R3, -RZ, R7.reuse.H1_H1 ;  /* 0x30000007ff037230 */ /* 0x100fe40000004100 */
[C---:B------:R-:W-:Y:S01]  /*b150*/  FMUL.FTZ R33, R4.reuse, R15 ;  /* 0x0000000f04217220 */ /* 0x040fe20000410000 */
[----:B------:R-:W-:Y:S02]  /*b160*/  HADD2.F32 R30, -RZ, R30.H0_H0 ;  /* 0x2000001eff1e7230 */ /* 0x000fe40000004100 */
        /* <DEDUP_REMOVED lines=18> */
.L_x_1830:
[----:B------:R-:W-:Y:S05]  /*b290*/  BSYNC B1 ;  /* 0x0000000000017941 */ /* 0x000fea0003800000 */
.L_x_1829:
[----:B------:R-:W-:Y:S01]  /*b2a0*/  VIADD R3, R189, 0x40 ;  /* 0x00000040bd037836 */ /* 0x000fe20000000000 */
[----:B------:R-:W-:Y:S04]  /*b2b0*/  BSSY B1, `(.L_x_1833) ;  /* 0x00000fa000017945 */ /* 0x000fe80003800000 */
[----:B------:R-:W-:-:S13]  /*b2c0*/  ISETP.GE.AND P0, PT, R3, R0, PT ;  /* 0x000000000300720c */ /* 0x000fda0003f06270 */
[----:B------:R-:W-:Y:S05]  /*b2d0*/  @P0 BRA `(.L_x_1834) ;  /* 0x0000000c00dc0947 */ /* 0x000fea0003800000 */
[----:B------:R-:W0:Y:S01]  /*b2e0*/  LDC R3, c[0x0][0x3f4] ;  /* 0x0000fd00ff037b82 */ /* 0x000e220000000800 */
[----:B------:R-:W-:Y:S01]  /*b2f0*/  BSSY B2, `(.L_x_1835) ;  /* 0x000007a000027945 */ /* 0x000fe20003800000 */
[-C--:B0-----:R-:W-:Y:S02]  /*b300*/  ISETP.GE.AND P0, PT, R18, R3.reuse, PT ;  /* 0x000000031200720c */ /* 0x081fe40003f06270 */
[----:B------:R-:W-:-:S11]  /*b310*/  ISETP.GE.AND P1, PT, R191, R3, PT ;  /* 0x00000003bf00720c */ /* 0x000fd60003f26270 */
[----:B------:R-:W-:Y:S05]  /*b320*/  @P0 BRA `(.L_x_1836) ;  /* 0x0000000400d80947 */ /* 0x000fea0003800000 */
[----:B-123--:R-:W0:Y:S01]  /*b330*/  LDS.128 R4, [R211+0x1a000] ;  /* 0x01a00000d3047984 */ /* 0x00ee220000000c00 */
[----:B----45:R-:W-:Y:S02]  /*b340*/  SHF.R.U32.HI R14, RZ, 0x8, R44 ;  /* 0x00000008ff0e7819 */ /* 0x030fe4000001162c */
[----:B------:R-:W-:Y:S02]  /*b350*/  LOP3.LUT R3, R44, 0xff, RZ, 0xc0, !PT ;  /* 0x000000ff2c037812 */ /* 0x000fe400078ec0ff */
[----:B------:R-:W-:Y:S02]  /*b360*/  LOP3.LUT R14, R14, 0xff, RZ, 0xc0, !PT ;  /* 0x000000ff0e0e7812 */ /* 0x000fe400078ec0ff */
[----:B------:R-:W-:Y:S02]  /*b370*/  SHF.R.U32.HI R28, RZ, 0x8, R45 ;  /* 0x00000008ff1c7819 */ /* 0x000fe4000001162d */
[----:B------:R-:W-:Y:S02]  /*b380*/  PRMT R3, R14, 0x7604, R3 ;  /* 0x000076040e037816 */ /* 0x000fe40000000003 */
[----:B------:R-:W-:-:S02]  /*b390*/  LOP3.LUT R15, R45, 0xff, RZ, 0xc0, !PT ;  /* 0x000000ff2d0f7812 */ /* 0x000fc400078ec0ff */
[----:B------:R-:W-:Y:S02]  /*b3a0*/  LOP3.LUT R28, R28, 0xff, RZ, 0xc0, !PT ;  /* 0x000000ff1c1c7812 */ /* 0x000fe400078ec0ff */
[----:B------:R-:W-:Y:S02]  /*b3b0*/  SHF.R.U32.HI R32, RZ, 0x10, R45 ;  /* 0x00000010ff207819 */ /* 0x000fe4000001162d */
[--C-:B------:R-:W-:Y:S02]  /*b3c0*/  SHF.R.U32.HI R31, RZ, 0x8, R39.reuse ;  /* 0x00000008ff1f7819 */ /* 0x100fe40000011627 */
[----:B------:R-:W-:Y:S02]  /*b3d0*/  SHF.R.U32.HI R14, RZ, 0x8, R38 ;  /* 0x00000008ff0e7819 */ /* 0x000fe40000011626 */
[----:B------:R-:W-:Y:S02]  /*b3e0*/  SHF.R.U32.HI R33, RZ, 0x10, R39 ;  /* 0x00000010ff217819 */ /* 0x000fe40000011627 */
[----:B------:R-:W-:-:S02]  /*b3f0*/  PRMT R15, R28, 0x7604, R15 ;  /* 0x000076041c0f7816 */ /* 0x000fc4000000000f */
[----:B------:R-:W-:Y:S01]  /*b400*/  LOP3.LUT R30, R39, 0xff, RZ, 0xc0, !PT ;  /* 0x000000ff271e7812 */ /* 0x000fe200078ec0ff */
[----:B------:R-:W-:Y:S01]  /*b410*/  IMAD.U32 R33, R33, 0x10000, RZ ;  /* 0x0001000021217824 */ /* 0x000fe200078e00ff */
[----:B------:R-:W-:Y:S02]  /*b420*/  LOP3.LUT R31, R31, 0xff, RZ, 0xc0, !PT ;  /* 0x000000ff1f1f7812 */ /* 0x000fe400078ec0ff */
        /* <DEDUP_REMOVED lines=24> */
[-C--:B------:R-:W-:Y:S01]  /*b5b0*/  F2FP.F16.E4M3.UNPACK_B R7, R5.reuse ;  /* 0x00000005ff07723e */ /* 0x080fe200020006ff */
[-C--:B------:R-:W-:Y:S01]  /*b5c0*/  FMUL.FTZ R42, R14, R32.reuse ;  /* 0x000000200e2a7220 */ /* 0x080fe20000410000 */
        /* <DEDUP_REMOVED lines=26> */
[CC--:B------:R-:W-:Y:S01]  /*b770*/  FMUL.FTZ R34, R6.reuse, R33.reuse ;  /* 0x0000002106227220 */ /* 0x0c0fe20000410000 */
[----:B------:R-:W-:Y:S01]  /*b780*/  F2FP.F16.E4M3.UNPACK_B R5, R38 ;  /* 0x00000026ff05723e */ /* 0x000fe200020006ff */
[----:B------:R-:W-:Y:S01]  /*b790*/  FMUL.FTZ R28, R6, R44 ;  /* 0x0000002c061c7220 */ /* 0x000fe20000410000 */
        /* <DEDUP_REMOVED lines=47> */
.L_x_1836:
[----:B------:R-:W-:Y:S05]  /*ba90*/  BSYNC B2 ;  /* 0x0000000000027941 */ /* 0x000fea0003800000 */
.L_x_1835:
[----:B------:R-:W-:Y:S05]  /*baa0*/  @P1 BRA `(.L_x_1834) ;  /* 0x0000000400e81947 */ /* 0x000fea0003800000 */
[----:B0123--:R-:W0:Y:S01]  /*bab0*/  LDS.128 R4, [R211+0x1e000] ;  /* 0x01e00000d3047984 */ /* 0x00fe220000000c00 */
        /* <DEDUP_REMOVED lines=9> */
[----:B------:R-:W-:Y:S02]  /*bb50*/  PRMT R29, R15, 0x7604, R28 ;  /* 0x000076040f1d7816 */ /* 0x000fe4000000001c */
[----:B------:R-:W-:Y:S02]  /*bb60*/  PRMT R33, R32, 0x7604, R33 ;  /* 0x0000760420217816 */ /* 0x000fe40000000021 */
[----:B------:R-:W-:-:S02]  /*bb70*/  SHF.R.U32.HI R28, RZ, 0x10, R25 ;  /* 0x00000010ff1c7819 */ /* 0x000fc40000011619 */
[----:B------:R-:W-:Y:S02]  /*bb80*/  SHF.R.U32.HI R32, RZ, 0x10, R27 ;  /* 0x00000010ff207819 */ /* 0x000fe4000001161b */
[----:B----4-:R-:W-:Y:S02]  /*bb90*/  LOP3.LUT R14, R24, 0xff, RZ, 0xc0, !PT ;  /* 0x000000ff180e7812 */ /* 0x010fe400078ec0ff */
[----:B------:R-:W-:Y:S02]  /*bba0*/  LOP3.LUT R31, R26, 0xff, RZ, 0xc0, !PT ;  /* 0x000000ff1a1f7812 */ /* 0x000fe400078ec0ff */
[----:B------:R-:W-:Y:S02]  /*bbb0*/  LOP3.LUT R3, R3, 0xff, RZ, 0xc0, !PT ;  /* 0x000000ff03037812 */ /* 0x000fe400078ec0ff */
[----:B------:R-:W-:Y:S02]  /*bbc0*/  SHF.R.U32.HI R15, RZ, 0x10, R26 ;  /* 0x00000010ff0f7819 */ /* 0x000fe4000001161a */
[----:B------:R-:W-:-:S02]  /*bbd0*/  LOP3.LUT R28, R28, 0xff, RZ, 0xc0, !PT ;  /* 0x000000ff1c1c7812 */ /* 0x000fc400078ec0ff */
[----:B------:R-:W-:Y:S02]  /*bbe0*/  LOP3.LUT R32, R32, 0xff, RZ, 0xc0, !PT ;  /* 0x000000ff20207812 */ /* 0x000fe400078ec0ff */
[----:B------:R-:W-:Y:S02]  /*bbf0*/  PRMT R14, R3, 0x7604, R14 ;  /* 0x00007604030e7816 */ /* 0x000fe4000000000e */
        /* <DEDUP_REMOVED lines=101> */
.L_x_1834:
[----:B------:R-:W-:Y:S05]  /*c250*/  BSYNC B1 ;  /* 0x0000000000017941 */ /* 0x000fea0003800000 */
.L_x_1833:
[----:B------:R-:W-:-:S05]  /*c260*/  VIADD R3, R189, 0x60 ;  /* 0x00000060bd037836 */ /* 0x000fca0000000000 */
        /* <DEDUP_REMOVED lines=9> */
[----:B------:R-:W-:Y:S02]  /*c300*/  SHF.R.U32.HI R26, RZ, 0x8, R13 ;  /* 0x00000008ff1a7819 */ /* 0x000fe4000001160d */
[----:B------:R-:W-:Y:S02]  /*c310*/  LOP3.LUT R15, R11, 0xff, RZ, 0xc0, !PT ;  /* 0x000000ff0b0f7812 */ /* 0x000fe400078ec0ff */
[----:B------:R-:W-:Y:S02]  /*c320*/  LOP3.LUT R27, R13, 0xff, RZ, 0xc0, !PT ;  /* 0x000000ff0d1b7812 */ /* 0x000fe400078ec0ff */
[----:B------:R-:W-:Y:S02]  /*c330*/  LOP3.LUT R14, R14, 0xff, RZ, 0xc0, !PT ;  /* 0x000000ff0e0e7812 */ /* 0x000fe400078ec0ff */
[----:B------:R-:W-:-:S02]  /*c340*/  LOP3.LUT R26, R26, 0xff, RZ, 0xc0, !PT ;  /* 0x000000ff1a1a7812 */ /* 0x000fc400078ec0ff */
[----:B------:R-:W-:Y:S02]  /*c350*/  SHF.R.U32.HI R0, RZ, 0x8, R10 ;  /* 0x00000008ff007819 */ /* 0x000fe4000001160a */
[----:B------:R-:W-:Y:S02]  /*c360*/  SHF.R.U32.HI R24, RZ, 0x8, R12 ;  /* 0x00000008ff187819 */ /* 0x000fe4000001160c */
[----:B------:R-:W-:Y:S02]  /*c370*/  PRMT R15, R14, 0x7604, R15 ;  /* 0x000076040e0f7816 */ /* 0x000fe4000000000f */
[----:B------:R-:W-:Y:S02]  /*c380*/  PRMT R27, R26, 0x7604, R27 ;  /* 0x000076041a1b7816 */ /* 0x000fe4000000001b */
[----:B------:R-:W-:Y:S02]  /*c390*/  SHF.R.U32.HI R14, RZ, 0x10, R11 ;  /* 0x00000010ff0e7819 */ /* 0x000fe4000001160b */
[----:B------:R-:W-:-:S02]  /*c3a0*/  SHF.R.U32.HI R26, RZ, 0x10, R13 ;  /* 0x00000010ff1a7819 */ /* 0x000fc4000001160d */
[----:B------:R-:W-:Y:S02]  /*c3b0*/  LOP3.LUT R3, R10, 0xff, RZ, 0xc0, !PT ;  /* 0x000000ff0a037812 */ /* 0x000fe400078ec0ff */
[----:B------:R-:W-:Y:S02]  /*c3c0*/  LOP3.LUT R25, R12, 0xff, RZ, 0xc0, !PT ;  /* 0x000000ff0c197812 */ /* 0x000fe400078ec0ff */
        /* <DEDUP_REMOVED lines=8> */
[----:B------:R-:W-:Y:S02]  /*c450*/  PRMT R15, R14, 0x7054, R15 ;  /* 0x000070540e0f7816 */ /* 0x000fe4000000000f */
[----:B------:R-:W-:-:S02]  /*c460*/  PRMT R27, R26, 0x7054, R27 ;  /* 0x000070541a1b7816 */ /* 0x000fc4000000001b */
[----:B------:R-:W-:Y:S02]  /*c470*/  LOP3.LUT R0, R0, 0xff, RZ, 0xc0, !PT ;  /* 0x000000ff00007812 */ /* 0x000fe400078ec0ff */
[----:B------:R-:W-:Y:S02]  /*c480*/  LOP3.LUT R24, R24, 0xff, RZ, 0xc0, !PT ;  /* 0x000000ff18187812 */ /* 0x000fe400078ec0ff */
[----:B------:R-:W-:Y:S02]  /*c490*/  LOP3.LUT R27, R27, 0xff000000, R13, 0xf8, !PT ;  /* 0xff0000001b1b7812 */ /* 0x000fe400078ef80d */
[----:B------:R-:W-:Y:S02]  /*c4a0*/  LOP3.LUT R15, R15, 0xff000000, R11, 0xf8, !PT ;  /* 0xff0000000f0f7812 */ /* 0x000fe400078ef80b */
[----:B------:R-:W-:Y:S02]  /*c4b0*/  PRMT R3, R0, 0x7054, R3 ;  /* 0x0000705400037816 */ /* 0x000fe40000000003 */
[----:B------:R-:W-:-:S02]  /*c4c0*/  PRMT R25, R24, 0x7054, R25 ;  /* 0x0000705418197816 */ /* 0x000fc40000000019 */
[-C--:B0-----:R-:W-:Y:S02]  /*c4d0*/  F2FP.F16.E4M3.UNPACK_B R0, R6.reuse.H1 ;  /* 0x00000006ff00723e */ /* 0x081fe400030006ff */
[----:B------:R-:W-:Y:S02]  /*c4e0*/  F2FP.F16.E4M3.UNPACK_B R28, R27 ;  /* 0x0000001bff1c723e */ /* 0x000fe400020006ff */
[----:B------:R-:W-:Y:S01]  /*c4f0*/  F2FP.F16.E4M3.UNPACK_B R24, R15 ;  /* 0x0000000fff18723e */ /* 0x000fe200020006ff */
[----:B------:R-:W-:Y:S01]  /*c500*/  HADD2.F32 R11, -RZ, R0.H1_H1 ;  /* 0x30000000ff0b7230 */ /* 0x000fe20000004100 */
[----:B------:R-:W-:Y:S01]  /*c510*/  LOP3.LUT R14, R3, 0xff000000, R10, 0xf8, !PT ;  /* 0xff000000030e7812 */ /* 0x000fe200078ef80a */
[----:B------:R-:W-:Y:S01]  /*c520*/  HADD2.F32 R29, -RZ, R28.H1_H1 ;  /* 0x3000001cff1d7230 */ /* 0x000fe20000004100 */
[----:B------:R-:W-:Y:S01]  /*c530*/  LOP3.LUT R26, R25, 0xff000000, R12, 0xf8, !PT ;  /* 0xff000000191a7812 */ /* 0x000fe200078ef80c */
[----:B------:R-:W-:Y:S01]  /*c540*/  HADD2.F32 R25, -RZ, R24.H1_H1 ;  /* 0x30000018ff197230 */ /* 0x000fe20000004100 */
[----:B------:R-:W-:Y:S01]  /*c550*/  F2FP.F16.E4M3.UNPACK_B R3, R6 ;  /* 0x00000006ff03723e */ /* 0x000fe200020006ff */
[----:B------:R-:W-:Y:S01]  /*c560*/  HADD2.F32 R10, -RZ, R0.H0_H0 ;  /* 0x20000000ff0a7230 */ /* 0x000fe20000004100 */
[----:B------:R-:W-:Y:S01]  /*c570*/  F2FP.F16.E4M3.UNPACK_B R12, R7 ;  /* 0x00000007ff0c723e */ /* 0x000fe200020006ff */
[C---:B------:R-:W-:Y:S01]  /*c580*/  FMUL.FTZ R31, R11.reuse, R29 ;  /* 0x0000001d0b1f7220 */ /* 0x040fe20000410000 */
[----:B------:R-:W-:Y:S01]  /*c590*/  F2FP.F16.E4M3.UNPACK_B R13, R7.H1 ;  /* 0x00000007ff0d723e */ /* 0x000fe200030006ff */
[----:B------:R-:W-:Y:S01]  /*c5a0*/  FMUL.FTZ R30, R11, R25 ;  /* 0x000000190b1e7220 */ /* 0x000fe20000410000 */
[-C--:B------:R-:W-:Y:S01]  /*c5b0*/  F2FP.F16.E4M3.UNPACK_B R6, R5.reuse ;  /* 0x00000005ff06723e */ /* 0x080fe200020006ff */
[----:B------:R-:W-:Y:S01]  /*c5c0*/  HADD2.F32 R28, -RZ, R28.H0_H0 ;  /* 0x2000001cff1c7230 */ /* 0x000fe20000004100 */
[----:B------:R-:W-:Y:S01]  /*c5d0*/  F2FP.F16.E4M3.UNPACK_B R7, R5.H1 ;  /* 0x00000005ff07723e */ /* 0x000fe200030006ff */
[----:B------:R-:W-:Y:S01]  /*c5e0*/  HADD2.F32 R5, -RZ, R3.H1_H1 ;  /* 0x30000003ff057230 */ /* 0x000fe20000004100 */
[----:B------:R-:W-:Y:S01]  /*c5f0*/  F2FP.F16.E4M3.UNPACK_B R27, R27.H1 ;  /* 0x0000001bff1b723e */ /* 0x000fe200030006ff */
[----:B------:R-:W-:-:S02]  /*c600*/  HADD2.F32 R24, -RZ, R24.H0_H0 ;  /* 0x20000018ff187230 */ /* 0x000fc40000004100 */
[C---:B------:R-:W-:Y:S01]  /*c610*/  FFMA.FTZ R31, R10.reuse, R25, -R31 ;  /* 0x000000190a1f7223 */ /* 0x040fe2000001081f */
[----:B------:R-:W-:Y:S01]  /*c620*/  FFMA.FTZ R30, R10, R29, R30 ;  /* 0x0000001d0a1e7223 */ /* 0x000fe2000001001e */
[----:B------:R-:W-:Y:S01]  /*c630*/  HADD2.F32 R3, -RZ, R3.H0_H0 ;  /* 0x20000003ff037230 */ /* 0x000fe20000004100 */
[----:B------:R-:W-:Y:S01]  /*c640*/  F2FP.F16.E4M3.UNPACK_B R15, R15.H1 ;  /* 0x0000000fff0f723e */ /* 0x000fe200030006ff */
[C---:B------:R-:W-:Y:S01]  /*c650*/  FMUL.FTZ R10, R5.reuse, R28 ;  /* 0x0000001c050a7220 */ /* 0x040fe20000410000 */
[----:B------:R-:W-:Y:S01]  /*c660*/  FMUL.FTZ R25, R5, R24 ;  /* 0x0000001805197220 */ /* 0x000fe20000410000 */
[--C-:B------:R-:W-:Y:S01]  /*c670*/  HADD2.F32 R5, -RZ, R12.reuse.H1_H1 ;  /* 0x3000000cff057230 */ /* 0x100fe20000004100 */
[----:B------:R-:W-:Y:S01]  /*c680*/  F2FP.F16.E4M3.UNPACK_B R0, R4 ;  /* 0x00000004ff00723e */ /* 0x000fe200020006ff */
[----:B------:R-:W-:Y:S02]  /*c690*/  HADD2.F32 R11, -RZ, R27.H0_H0 ;  /* 0x2000001bff0b7230 */ /* 0x000fe40000004100 */
[C---:B------:R-:W-:Y:S01]  /*c6a0*/  FFMA.FTZ R29, R3.reuse, R24, -R10 ;  /* 0x00000018031d7223 */ /* 0x040fe2000001080a */
[----:B------:R-:W-:Y:S01]  /*c6b0*/  FFMA.FTZ R28, R3, R28, R25 ;  /* 0x0000001c031c7223 */ /* 0x000fe20000010019 */
[----:B------:R-:W-:Y:S01]  /*c6c0*/  HADD2.F32 R10, -RZ, R15.H0_H0 ;  /* 0x2000000fff0a7230 */ /* 0x000fe20000004100 */
[----:B------:R-:W-:Y:S01]  /*c6d0*/  F2FP.F16.E4M3.UNPACK_B R4, R4.H1 ;  /* 0x00000004ff04723e */ /* 0x000fe200030006ff */
[----:B------:R-:W-:-:S02]  /*c6e0*/  HADD2.F32 R12, -RZ, R12.H0_H0 ;  /* 0x2000000cff0c7230 */ /* 0x000fc40000004100 */
[CC--:B------:R-:W-:Y:S01]  /*c6f0*/  FMUL.FTZ R25, R5.reuse, R11.reuse ;  /* 0x0000000b05197220 */ /* 0x0c0fe20000410000 */
[----:B------:R-:W-:Y:S02]  /*c700*/  HADD2.F32 R24, -RZ, R27.H1_H1 ;  /* 0x3000001bff187230 */ /* 0x000fe40000004100 */
[-C--:B------:R-:W-:Y:S01]  /*c710*/  FMUL.FTZ R5, R5, R10.reuse ;  /* 0x0000000a05057220 */ /* 0x080fe20000410000 */
[----:B------:R-:W-:Y:S02]  /*c720*/  HADD2.F32 R3, -RZ, R13.H1_H1 ;  /* 0x3000000dff037230 */ /* 0x000fe40000004100 */
[C---:B------:R-:W-:Y:S01]  /*c730*/  FFMA.FTZ R27, R12.reuse, R10, -R25 ;  /* 0x0000000a0c1b7223 */ /* 0x040fe20000010819 */
[----:B------:R-:W-:Y:S02]  /*c740*/  HADD2.F32 R10, -RZ, R15.H1_H1 ;  /* 0x3000000fff0a7230 */ /* 0x000fe40000004100 */
[----:B------:R-:W-:Y:S01]  /*c750*/  FFMA.FTZ R32, R12, R11, R5 ;  /* 0x0000000b0c207223 */ /* 0x000fe20000010005 */
[----:B------:R-:W-:-:S02]  /*c760*/  HADD2.F32 R13, -RZ, R13.H0_H0 ;  /* 0x2000000dff0d7230 */ /* 0x000fc40000004100 */
[C---:B------:R-:W-:Y:S01]  /*c770*/  FMUL.FTZ R34, R3.reuse, R24 ;  /* 0x0000001803227220 */ /* 0x040fe20000410000 */
[----:B------:R-:W-:Y:S01]  /*c780*/  F2FP.F16.E4M3.UNPACK_B R11, R26 ;  /* 0x0000001aff0b723e */ /* 0x000fe200020006ff */
[-C--:B------:R-:W-:Y:S01]  /*c790*/  FMUL.FTZ R12, R3, R10.reuse ;  /* 0x0000000a030c7220 */ /* 0x080fe20000410000 */
[----:B------:R-:W-:Y:S02]  /*c7a0*/  HADD2.F32 R5, -RZ, R4.H1_H1 ;  /* 0x30000004ff057230 */ /* 0x000fe40000004100 */
        /* <DEDUP_REMOVED lines=8> */
[C---:B------:R-:W-:Y:S01]  /*c830*/  FMUL.FTZ R13, R5.reuse, R15 ;  /* 0x0000000f050d7220 */ /* 0x040fe20000410000 */
[----:B------:R-:W-:Y:S02]  /*c840*/  HADD2.F32 R3, -RZ, R0.H1_H1 ;  /* 0x30000000ff037230 */ /* 0x000fe40000004100 */
        /* <DEDUP_REMOVED lines=10> */
[----:B------:R-:W-:-:S02]  /*c8f0*/  HADD2.F32 R4, -RZ, R14.H1_H1 ;  /* 0x3000000eff047230 */ /* 0x000fc40000004100 */
[--C-:B------:R-:W-:Y:S02]  /*c900*/  HADD2.F32 R3, -RZ, R7.reuse.H1_H1 ;  /* 0x30000007ff037230 */ /* 0x100fe40000004100 */
[--C-:B------:R-:W-:Y:S02]  /*c910*/  HADD2.F32 R10, -RZ, R26.reuse.H1_H1 ;  /* 0x3000001aff0a7230 */ /* 0x100fe40000004100 */
[----:B------:R-:W-:Y:S02]  /*c920*/  HADD2.F32 R11, -RZ, R26.H0_H0 ;  /* 0x2000001aff0b7230 */ /* 0x000fe40000004100 */
[C---:B------:R-:W-:Y:S01]  /*c930*/  FMUL.FTZ R15, R3.reuse, R4 ;  /* 0x00000004030f7220 */ /* 0x040fe20000410000 */
[----:B------:R-:W-:Y:S02]  /*c940*/  HADD2.F32 R0, -RZ, R6.H1_H1 ;  /* 0x30000006ff007230 */ /* 0x000fe40000004100 */
[----:B------:R-:W-:Y:S02]  /*c950*/  HADD2.F32 R5, -RZ, R14.H0_H0 ;  /* 0x2000000eff057230 */ /* 0x000fe40000004100 */
[----:B------:R-:W-:Y:S01]  /*c960*/  FMUL.FTZ R14, R3, R10 ;  /* 0x0000000a030e7220 */ /* 0x000fe20000410000 */
[----:B------:R-:W-:-:S02]  /*c970*/  HADD2.F32 R7, -RZ, R7.H0_H0 ;  /* 0x20000007ff077230 */ /* 0x000fc40000004100 */
[C---:B------:R-:W-:Y:S01]  /*c980*/  FMUL.FTZ R3, R0.reuse, R11 ;  /* 0x0000000b00037220 */ /* 0x040fe20000410000 */
[----:B------:R-:W-:Y:S02]  /*c990*/  HADD2.F32 R6, -RZ, R6.H0_H0 ;  /* 0x20000006ff067230 */ /* 0x000fe40000004100 */
[-C--:B------:R-:W-:Y:S01]  /*c9a0*/  FMUL.FTZ R0, R0, R5.reuse ;  /* 0x0000000500007220 */ /* 0x080fe20000410000 */
[C---:B------:R-:W-:Y:S01]  /*c9b0*/  FFMA.FTZ R14, R7.reuse, R4, -R14 ;  /* 0x00000004070e7223 */ /* 0x040fe2000001080e */
[----:B------:R-:W-:Y:S01]  /*c9c0*/  FFMA.FTZ R15, R7, R10, R15 ;  /* 0x0000000a070f7223 */ /* 0x000fe2000001000f */
[C---:B------:R-:W-:Y:S01]  /*c9d0*/  FFMA.FTZ R5, R6.reuse, R5, -R3 ;  /* 0x0000000506057223 */ /* 0x040fe20000010803 */
[----:B------:R-:W-:Y:S01]  /*c9e0*/  FFMA.FTZ R0, R6, R11, R0 ;  /* 0x0000000b06007223 */ /* 0x000fe20000010000 */
[----:B------:R-:W-:Y:S02]  /*c9f0*/  F2FP.SATFINITE.E4M3.F32.PACK_AB_MERGE_C R6, R30, R31, RZ ;  /* 0x0000001f1e06723e */ /* 0x000fe400048070ff */
        /* <DEDUP_REMOVED lines=8> */
.L_x_1839:
[----:B------:R-:W-:Y:S05]  /*ca80*/  BSYNC B1 ;  /* 0x0000000000017941 */ /* 0x000fea0003800000 */
.L_x_1838:
        /* <DEDUP_REMOVED lines=9> */
[----:B----4-:R-:W-:Y:S02]  /*cb20*/  SHF.R.U32.HI R14, RZ, 0x10, R9 ;  /* 0x00000010ff0e7819 */ /* 0x010fe40000011609 */
[----:B------:R-:W-:Y:S02]  /*cb30*/  LOP3.LUT R0, R20, 0xff, RZ, 0xc0, !PT ;  /* 0x000000ff14007812 */ /* 0x000fe400078ec0ff */
[----:B------:R-:W-:Y:S02]  /*cb40*/  LOP3.LUT R3, R3, 0xff, RZ, 0xc0, !PT ;  /* 0x000000ff03037812 */ /* 0x000fe400078ec0ff */
[----:B------:R-:W-:Y:S02]  /*cb50*/  PRMT R10, R11, 0x7604, R10 ;  /* 0x000076040b0a7816 */ /* 0x000fe4000000000a */
[----:B------:R-:W-:-:S02]  /*cb60*/  SHF.R.U32.HI R11, RZ, 0x8, R8 ;  /* 0x00000008ff0b7819 */ /* 0x000fc40000011608 */
[----:B------:R-:W-:Y:S02]  /*cb70*/  SHF.R.U32.HI R24, RZ, 0x10, R21 ;  /* 0x00000010ff187819 */ /* 0x000fe40000011615 */
        /* <DEDUP_REMOVED lines=15> */
[----:B------:R-:W-:Y:S02]  /*cc70*/  LOP3.LUT R15, R13, 0xff000000, R8, 0xf8, !PT ;  /* 0xff0000000d0f7812 */ /* 0x000fe400078ef808 */
[----:B------:R-:W-:Y:S01]  /*cc80*/  F2FP.F16.E4M3.UNPACK_B R21, R24 ;  /* 0x00000018ff15723e */ /* 0x000fe200020006ff */
[--C-:B------:R-:W-:Y:S01]  /*cc90*/  HADD2.F32 R9, -RZ, R0.reuse.H1_H1 ;  /* 0x30000000ff097230 */ /* 0x100fe20000004100 */
[----:B------:R-:W-:Y:S01]  /*cca0*/  F2FP.F16.E4M3.UNPACK_B R13, R20 ;  /* 0x00000014ff0d723e */ /* 0x000fe200020006ff */
[----:B------:R-:W-:Y:S01]  /*ccb0*/  HADD2.F32 R8, -RZ, R0.H0_H0 ;  /* 0x20000000ff087230 */ /* 0x000fe20000004100 */
[----:B------:R-:W-:Y:S01]  /*ccc0*/  F2FP.F16.E4M3.UNPACK_B R3, R6 ;  /* 0x00000006ff03723e */ /* 0x000fe200020006ff */
[----:B------:R-:W-:Y:S01]  /*ccd0*/  HADD2.F32 R25, -RZ, R21.H1_H1 ;  /* 0x30000015ff197230 */ /* 0x000fe20000004100 */
[-C--:B------:R-:W-:Y:S01]  /*cce0*/  F2FP.F16.E4M3.UNPACK_B R10, R7.reuse ;  /* 0x00000007ff0a723e */ /* 0x080fe200020006ff */
[----:B------:R-:W-:Y:S01]  /*ccf0*/  HADD2.F32 R14, -RZ, R13.H1_H1 ;  /* 0x3000000dff0e7230 */ /* 0x000fe20000004100 */
[----:B------:R-:W-:-:S02]  /*cd00*/  F2FP.F16.E4M3.UNPACK_B R11, R7.H1 ;  /* 0x00000007ff0b723e */ /* 0x000fc400030006ff */
[C---:B------:R-:W-:Y:S01]  /*cd10*/  FMUL.FTZ R27, R9.reuse, R25 ;  /* 0x00000019091b7220 */ /* 0x040fe20000410000 */
[-C--:B------:R-:W-:Y:S01]  /*cd20*/  F2FP.F16.E4M3.UNPACK_B R6, R5.reuse ;  /* 0x00000005ff06723e */ /* 0x080fe200020006ff */
[-C--:B------:R-:W-:Y:S01]  /*cd30*/  FMUL.FTZ R26, R9, R14.reuse ;  /* 0x0000000e091a7220 */ /* 0x080fe20000410000 */
[----:B------:R-:W-:Y:S01]  /*cd40*/  F2FP.F16.E4M3.UNPACK_B R7, R5.H1 ;  /* 0x00000005ff07723e */ /* 0x000fe200030006ff */
[C---:B------:R-:W-:Y:S01]  /*cd50*/  FFMA.FTZ R27, R8.reuse, R14, -R27 ;  /* 0x0000000e081b7223 */ /* 0x040fe2000001081b */
[----:B------:R-:W-:Y:S02]  /*cd60*/  HADD2.F32 R14, -RZ, R21.H0_H0 ;  /* 0x20000015ff0e7230 */ /* 0x000fe40000004100 */
[----:B------:R-:W-:Y:S01]  /*cd70*/  FFMA.FTZ R28, R8, R25, R26 ;  /* 0x00000019081c7223 */ /* 0x000fe2000001001a */
[----:B------:R-:W-:Y:S01]  /*cd80*/  HADD2.F32 R5, -RZ, R3.H1_H1 ;  /* 0x30000003ff057230 */ /* 0x000fe20000004100 */
[----:B------:R-:W-:Y:S01]  /*cd90*/  F2FP.F16.E4M3.UNPACK_B R24, R24.H1 ;  /* 0x00000018ff18723e */ /* 0x000fe200030006ff */
[----:B------:R-:W-:Y:S01]  /*cda0*/  HADD2.F32 R8, -RZ, R13.H0_H0 ;  /* 0x2000000dff087230 */ /* 0x000fe20000004100 */
[----:B------:R-:W-:Y:S01]  /*cdb0*/  F2FP.F16.E4M3.UNPACK_B R20, R20.H1 ;  /* 0x00000014ff14723e */ /* 0x000fe200030006ff */
[----:B------:R-:W-:-:S02]  /*cdc0*/  HADD2.F32 R3, -RZ, R3.H0_H0 ;  /* 0x20000003ff037230 */ /* 0x000fc40000004100 */
[C---:B------:R-:W-:Y:S01]  /*cdd0*/  FMUL.FTZ R26, R5.reuse, R14 ;  /* 0x0000000e051a7220 */ /* 0x040fe20000410000 */
[----:B------:R-:W-:Y:S02]  /*cde0*/  HADD2.F32 R9, -RZ, R24.H0_H0 ;  /* 0x20000018ff097230 */ /* 0x000fe40000004100 */
[-C--:B------:R-:W-:Y:S01]  /*cdf0*/  FMUL.FTZ R13, R5, R8.reuse ;  /* 0x00000008050d7220 */ /* 0x080fe20000410000 */
[----:B------:R-:W-:Y:S02]  /*ce00*/  HADD2.F32 R5, -RZ, R10.H1_H1 ;  /* 0x3000000aff057230 */ /* 0x000fe40000004100 */
[C---:B------:R-:W-:Y:S01]  /*ce10*/  FFMA.FTZ R26, R3.reuse, R8, -R26 ;  /* 0x00000008031a7223 */ /* 0x040fe2000001081a */
[----:B------:R-:W-:Y:S02]  /*ce20*/  HADD2.F32 R8, -RZ, R20.H0_H0 ;  /* 0x20000014ff087230 */ /* 0x000fe40000004100 */
[----:B------:R-:W-:Y:S01]  /*ce30*/  FFMA.FTZ R25, R3, R14, R13 ;  /* 0x0000000e03197223 */ /* 0x000fe2000001000d */
[----:B------:R-:W-:-:S02]  /*ce40*/  HADD2.F32 R10, -RZ, R10.H0_H0 ;  /* 0x2000000aff0a7230 */ /* 0x000fc40000004100 */
[CC--:B------:R-:W-:Y:S01]  /*ce50*/  FMUL.FTZ R13, R5.reuse, R9.reuse ;  /* 0x00000009050d7220 */ /* 0x0c0fe20000410000 */
[----:B------:R-:W-:Y:S02]  /*ce60*/  HADD2.F32 R24, -RZ, R24.H1_H1 ;  /* 0x30000018ff187230 */ /* 0x000fe40000004100 */
[-C--:B------:R-:W-:Y:S01]  /*ce70*/  FMUL.FTZ R5, R5, R8.reuse ;  /* 0x0000000805057220 */ /* 0x080fe20000410000 */
[--C-:B------:R-:W-:Y:S02]  /*ce80*/  HADD2.F32 R3, -RZ, R11.reuse.H1_H1 ;  /* 0x3000000bff037230 */ /* 0x100fe40000004100 */
[C---:B------:R-:W-:Y:S01]  /*ce90*/  FFMA.FTZ R29, R10.reuse, R8, -R13 ;  /* 0x000000080a1d7223 */ /* 0x040fe2000001080d */
[----:B------:R-:W-:Y:S02]  /*cea0*/  HADD2.F32 R20, -RZ, R20.H1_H1 ;  /* 0x30000014ff147230 */ /* 0x000fe40000004100 */
[----:B------:R-:W-:Y:S01]  /*ceb0*/  FFMA.FTZ R30, R10, R9, R5 ;  /* 0x000000090a1e7223 */ /* 0x000fe20000010005 */
[----:B------:R-:W-:-:S02]  /*cec0*/  HADD2.F32 R11, -RZ, R11.H0_H0 ;  /* 0x2000000bff0b7230 */ /* 0x000fc40000004100 */
[C---:B------:R-:W-:Y:S01]  /*ced0*/  FMUL.FTZ R8, R3.reuse, R24 ;  /* 0x0000001803087220 */ /* 0x040fe20000410000 */
[----:B------:R-:W-:Y:S01]  /*cee0*/  F2FP.F16.E4M3.UNPACK_B R0, R4 ;  /* 0x00000004ff00723e */ /* 0x000fe200020006ff */
[-C--:B------:R-:W-:Y:S01]  /*cef0*/  FMUL.FTZ R10, R3, R20.reuse ;  /* 0x00000014030a7220 */ /* 0x080fe20000410000 */
[-C--:B------:R-:W-:Y:S01]  /*cf00*/  F2FP.F16.E4M3.UNPACK_B R9, R15.reuse ;  /* 0x0000000fff09723e */ /* 0x080fe200020006ff */
[C---:B------:R-:W-:Y:S01]  /*cf10*/  FFMA.FTZ R20, R11.reuse, R20, -R8 ;  /* 0x000000140b147223 */ /* 0x040fe20000010808 */
[----:B------:R-:W-:Y:S01]  /*cf20*/  F2FP.F16.E4M3.UNPACK_B R4, R4.H1 ;  /* 0x00000004ff04723e */ /* 0x000fe200030006ff */
[----:B------:R-:W-:Y:S01]  /*cf30*/  FFMA.FTZ R31, R11, R24, R10 ;  /* 0x000000180b1f7223 */ /* 0x000fe2000001000a */
[-C--:B------:R-:W-:Y:S01]  /*cf40*/  F2FP.F16.E4M3.UNPACK_B R8, R12.reuse ;  /* 0x0000000cff08723e */ /* 0x080fe200020006ff */
[--C-:B------:R-:W-:Y:S01]  /*cf50*/  HADD2.F32 R13, -RZ, R9.reuse.H1_H1 ;  /* 0x30000009ff0d7230 */ /* 0x100fe20000004100 */
[----:B------:R-:W-:Y:S01]  /*cf60*/  F2FP.F16.E4M3.UNPACK_B R12, R12.H1 ;  /* 0x0000000cff0c723e */ /* 0x000fe200030006ff */
[----:B------:R-:W-:Y:S01]  /*cf70*/  HADD2.F32 R10, -RZ, R9.H0_H0 ;  /* 0x20000009ff0a7230 */ /* 0x000fe20000004100 */
[----:B------:R-:W-:Y:S01]  /*cf80*/  F2FP.F16.E4M3.UNPACK_B R15, R15.H1 ;  /* 0x0000000fff0f723e */ /* 0x000fe200030006ff */
[----:B------:R-:W-:-:S02]  /*cf90*/  HADD2.F32 R5, -RZ, R4.H1_H1 ;  /* 0x30000004ff057230 */ /* 0x000fc40000004100 */
[----:B------:R-:W-:Y:S02]  /*cfa0*/  HADD2.F32 R9, -RZ, R8.H1_H1 ;  /* 0x30000008ff097230 */ /* 0x000fe40000004100 */
[----:B------:R-:W-:Y:S02]  /*cfb0*/  HADD2.F32 R3, -RZ, R0.H1_H1 ;  /* 0x30000000ff037230 */ /* 0x000fe40000004100 */
[C---:B------:R-:W-:Y:S01]  /*cfc0*/  FMUL.FTZ R11, R5.reuse, R13 ;  /* 0x0000000d050b7220 */ /* 0x040fe20000410000 */
[----:B------:R-:W-:Y:S02]  /*cfd0*/  HADD2.F32 R8, -RZ, R8.H0_H0 ;  /* 0x20000008ff087230 */ /* 0x000fe40000004100 */
[----:B------:R-:W-:Y:S01]  /*cfe0*/  FMUL.FTZ R21, R5, R9 ;  /* 0x0000000905157220 */ /* 0x000fe20000410000 */
[----:B------:R-:W-:Y:S02]  /*cff0*/  HADD2.F32 R4, -RZ, R4.H0_H0 ;  /* 0x20000004ff047230 */ /* 0x000fe40000004100 */
[----:B------:R-:W-:Y:S01]  /*d000*/  FMUL.FTZ R5, R3, R10 ;  /* 0x0000000a03057220 */ /* 0x000fe20000410000 */
[----:B------:R-:W-:-:S02]  /*d010*/  HADD2.F32 R0, -RZ, R0.H0_H0 ;  /* 0x20000000ff007230 */ /* 0x000fc40000004100 */
[-C--:B------:R-:W-:Y:S01]  /*d020*/  FMUL.FTZ R3, R3, R8.reuse ;  /* 0x0000000803037220 */ /* 0x080fe20000410000 */
[C---:B------:R-:W-:Y:S01]  /*d030*/  FFMA.FTZ R11, R4.reuse, R9, -R11 ;  /* 0x00000009040b7223 */ /* 0x040fe2000001080b */
[----:B------:R-:W-:Y:S01]  /*d040*/  FFMA.FTZ R14, R4, R13, R21 ;  /* 0x0000000d040e7223 */ /* 0x000fe20000010015 */
[C---:B------:R-:W-:Y:S01]  /*d050*/  FFMA.FTZ R9, R0.reuse, R8, -R5 ;  /* 0x0000000800097223 */ /* 0x040fe20000010805 */
[----:B------:R-:W-:Y:S01]  /*d060*/  FFMA.FTZ R10, R0, R10, R3 ;  /* 0x0000000a000a7223 */ /* 0x000fe20000010003 */
[----:B------:R-:W-:Y:S02]  /*d070*/  HADD2.F32 R4, -RZ, R12.H1_H1 ;  /* 0x3000000cff047230 */ /* 0x000fe40000004100 */
[----:B------:R-:W-:Y:S02]  /*d080*/  HADD2.F32 R3, -RZ, R7.H1_H1 ;  /* 0x30000007ff037230 */ /* 0x000fe40000004100 */
[--C-:B------:R-:W-:Y:S02]  /*d090*/  HADD2.F32 R8, -RZ, R15.reuse.H1_H1 ;  /* 0x3000000fff087230 */ /* 0x100fe40000004100 */
[----:B------:R-:W-:-:S02]  /*d0a0*/  HADD2.F32 R15, -RZ, R15.H0_H0 ;  /* 0x2000000fff0f7230 */ /* 0x000fc40000004100 */
[C---:B------:R-:W-:Y:S01]  /*d0b0*/  FMUL.FTZ R13, R3.reuse, R4 ;  /* 0x00000004030d7220 */ /* 0x040fe20000410000 */
[----:B------:R-:W-:Y:S02]  /*d0c0*/  HADD2.F32 R0, -RZ, R6.H1_H1 ;  /* 0x30000006ff007230 */ /* 0x000fe40000004100 */
        /* <DEDUP_REMOVED lines=18> */
[----:B------:R0:W-:Y:S01]  /*d1f0*/  STS.128 [R211+0x1f000], R4 ;  /* 0x01f00004d3007388 */ /* 0x0001e20000000c00 */
[----:B------:R-:W-:Y:S05]  /*d200*/  BRA `(.L_x_1837) ;  /* 0x0000004800207947 */ /* 0x000fea0003800000 */
.L_x_1810:
[----:B------:R-:W0:Y:S01]  /*d210*/  LDC R57, c[0x0][0x448] ;  /* 0x00011200ff397b82 */ /* 0x000e220000000800 */
[----:B------:R-:W-:Y:S01]  /*d220*/  IMAD.MOV.U32 R25, RZ, RZ, R29 ;  /* 0x000000ffff197224 */ /* 0x000fe200078e001d */
[----:B------:R-:W-:Y:S01]  /*d230*/  ULDC.64 UR4, c[0x0][0x3f8] ;  /* 0x0000fe0000047ab9 */ /* 0x000fe20000000a00 */
[----:B------:R-:W-:Y:S01]  /*d240*/  IMAD.MOV.U32 R27, RZ, RZ, R31 ;  /* 0x000000ffff1b7224 */ /* 0x000fe200078e001f */
[----:B------:R-:W-:Y:S01]  /*d250*/  ULDC.64 UR6, c[0x0][0x408] ;  /* 0x0001020000067ab9 */ /* 0x000fe20000000a00 */
        /* <DEDUP_REMOVED lines=20> */
[----:B------:R-:W0:Y:S01]  /*d3a0*/  LDC R59, c[0x0][0x3f4] ;  /* 0x0000fd00ff3b7b82 */ /* 0x000e220000000800 */
[----:B------:R-:W1:Y:S01]  /*d3b0*/  SHFL.IDX PT, R5, R37, RZ, 0x181f ;  /* 0x00181fff25057589 */ /* 0x000e6200000e0000 */
[----:B------:R-:W-:-:S03]  /*d3c0*/  IMAD R57, R190, R57, RZ ;  /* 0x00000039be397224 */ /* 0x000fc600078e02ff */
[----:B------:R-:W2:Y:S04]  /*d3d0*/  SHFL.IDX PT, R14, R55, RZ, 0x181f ;  /* 0x00181fff370e7589 */ /* 0x000ea800000e0000 */
[----:B------:R-:W3:Y:S04]  /*d3e0*/  SHFL.IDX PT, R3, R10, RZ, 0x181f ;  /* 0x00181fff0a037589 */ /* 0x000ee800000e0000 */
[----:B------:R-:W4:Y:S01]  /*d3f0*/  SHFL.IDX PT, R7, R53, RZ, 0x181f ;  /* 0x00181fff35077589 */ /* 0x000f2200000e0000 */
[----:B0-----:R-:W-:-:S04]  /*d400*/  ISETP.GE.AND P0, PT, R16, R59, PT ;  /* 0x0000003b1000720c */ /* 0x001fc80003f06270 */
[----:B------:R-:W-:-:S13]  /*d410*/  ISETP.GE.OR P1, PT, R52, R57, P0 ;  /* 0x000000393400720c */ /* 0x000fda0000726670 */
[C---:B-1----:R-:W-:Y:S02]  /*d420*/  @!P1 IADD3 R0, P2, R16.reuse, R5, RZ ;  /* 0x0000000510009210 */ /* 0x042fe40007f5e0ff */
[----:B--2---:R-:W-:-:S03]  /*d430*/  @!P1 IADD3 R14, P3, R16, R14, RZ ;  /* 0x0000000e100e9210 */ /* 0x004fc60007f7e0ff */
[--C-:B---3--:R-:W-:Y:S02]  /*d440*/  @!P1 IMAD.X R5, R3, 0x1, R17.reuse, P2 ;  /* 0x0000000103059824 */ /* 0x108fe400010e0611 */
[----:B----4-:R-:W-:Y:S02]  /*d450*/  @!P1 IMAD.X R3, R7, 0x1, R17, P3 ;  /* 0x0000000107039824 */ /* 0x010fe400018e0611 */
[----:B------:R-:W-:Y:S02]  /*d460*/  @!P1 IMAD.MOV.U32 R4, RZ, RZ, R0 ;  /* 0x000000ffff049224 */ /* 0x000fe400078e0000 */
[----:B------:R-:W-:Y:S02]  /*d470*/  @!P1 IMAD.MOV.U32 R24, RZ, RZ, R14 ;  /* 0x000000ffff189224 */ /* 0x000fe400078e000e */
[----:B------:R-:W-:Y:S02]  /*d480*/  @!P1 IMAD.MOV.U32 R25, RZ, RZ, R3 ;  /* 0x000000ffff199224 */ /* 0x000fe400078e0003 */
[----:B------:R-:W2:Y:S04]  /*d490*/  @!P1 LD.E.128 R4, desc[UR36][R4.64] ;  /* 0x0000002404049980 */ /* 0x000ea8000c101d00 */
[----:B------:R-:W3:Y:S01]  /*d4a0*/  @!P1 LD.E.128 R24, desc[UR36][R24.64] ;  /* 0x0000002418189980 */ /* 0x000ee2000c101d00 */
[----:B------:R-:W-:-:S02]  /*d4b0*/  CS2R R20, SRZ ;  /* 0x0000000000147805 */ /* 0x000fc4000001ff00 */
[----:B------:R-:W-:Y:S02]  /*d4c0*/  CS2R R38, SRZ ;  /* 0x0000000000267805 */ /* 0x000fe4000001ff00 */
[----:B------:R-:W-:Y:S01]  /*d4d0*/  CS2R R40, SRZ ;  /* 0x0000000000287805 */ /* 0x000fe2000001ff00 */
[----:B------:R0:W1:Y:S01]  /*d4e0*/  SHFL.IDX PT, R3, R10, 0x1, 0x181f ;  /* 0x00381f000a037f89 */ /* 0x00006200000e0000 */
[----:B------:R-:W-:-:S03]  /*d4f0*/  CS2R R42, SRZ ;  /* 0x00000000002a7805 */ /* 0x000fc6000001ff00 */
[----:B------:R0:W4:Y:S04]  /*d500*/  SHFL.IDX PT, R9, R37, 0x1, 0x181f ;  /* 0x00381f0025097f89 */ /* 0x00012800000e0000 */
[----:B------:R0:W0:Y:S04]  /*d510*/  SHFL.IDX PT, R33, R53, 0x1, 0x181f ;  /* 0x00381f0035217f89 */ /* 0x00002800000e0000 */
[----:B------:R0:W0:Y:S01]  /*d520*/  SHFL.IDX PT, R14, R55, 0x1, 0x181f ;  /* 0x00381f00370e7f89 */ /* 0x00002200000e0000 */
[----:B--2---:R-:W-:Y:S01]  /*d530*/  @!P1 IMAD.MOV.U32 R20, RZ, RZ, R4 ;  /* 0x000000ffff149224 */ /* 0x004fe200078e0004 */
[----:B------:R-:W-:Y:S01]  /*d540*/  @!P1 MOV R21, R5 ;  /* 0x0000000500159202 */ /* 0x000fe20000000f00 */
[----:B------:R-:W-:Y:S01]  /*d550*/  @!P1 IMAD.MOV.U32 R38, RZ, RZ, R6 ;  /* 0x000000ffff269224 */ /* 0x000fe200078e0006 */
[----:B------:R-:W-:Y:S01]  /*d560*/  CS2R R4, SRZ ;  /* 0x0000000000047805 */ /* 0x000fe2000001ff00 */
[----:B------:R-:W-:-:S02]  /*d570*/  @!P1 IMAD.MOV.U32 R39, RZ, RZ, R7 ;  /* 0x000000ffff279224 */ /* 0x000fc400078e0007 */
[----:B---3--:R-:W-:Y:S02]  /*d580*/  @!P1 IMAD.MOV.U32 R40, RZ, RZ, R24 ;  /* 0x000000ffff289224 */ /* 0x008fe400078e0018 */
[----:B------:R-:W-:Y:S02]  /*d590*/  @!P1 IMAD.MOV.U32 R41, RZ, RZ, R25 ;  /* 0x000000ffff299224 */ /* 0x000fe400078e0019 */
[----:B------:R-:W-:Y:S02]  /*d5a0*/  @!P1 IMAD.MOV.U32 R42, RZ, RZ, R26 ;  /* 0x000000ffff2a9224 */ /* 0x000fe400078e001a */
[----:B01--4-:R-:W-:-:S07]  /*d5b0*/  @!P1 IMAD.MOV.U32 R43, RZ, RZ, R27 ;  /* 0x000000ffff2b9224 */ /* 0x013fce00078e001b */
.L_x_2180:
[----:B------:R-:W-:Y:S01]  /*d5c0*/  VIADD R0, R52, 0x20 ;  /* 0x0000002034007836 */ /* 0x000fe20000000000 */
[----:B------:R-:W-:Y:S01]  /*d5d0*/  BSSY B1, `(.L_x_1841) ;  /* 0x0000010000017945 */ /* 0x000fe20003800000 */
[----:B------:R-:W-:Y:S02]  /*d5e0*/  CS2R R6, SRZ ;  /* 0x0000000000067805 */ /* 0x000fe4000001ff00 */
[----:B------:R-:W-:Y:S02]  /*d5f0*/  CS2R R28, SRZ ;  /* 0x00000000001c7805 */ /* 0x000fe4000001ff00 */
[----:B------:R-:W-:Y:S02]  /*d600*/  CS2R R30, SRZ ;  /* 0x00000000001e7805 */ /* 0x000fe4000001ff00 */
[----:B------:R-:W-:-:S13]  /*d610*/  ISETP.GE.AND P1, PT, R0, R57, PT ;  /* 0x000000390000720c */ /* 0x000fda0003f26270 */
[----:B------:R-:W-:Y:S05]  /*d620*/  @P1 BRA `(.L_x_1842) ;  /* 0x0000000000281947 */ /* 0x000fea0003800000 */
[----:B------:R-:W-:Y:S02]  /*d630*/  CS2R R6, SRZ ;  /* 0x0000000000067805 */ /* 0x000fe4000001ff00 */
[----:B------:R-:W-:Y:S02]  /*d640*/  CS2R R28, SRZ ;  /* 0x00000000001c7805 */ /* 0x000fe4000001ff00 */
[----:B------:R-:W-:Y:S01]  /*d650*/  CS2R R30, SRZ ;  /* 0x00000000001e7805 */ /* 0x000fe2000001ff00 */
[----:B------:R-:W-:Y:S06]  /*d660*/  @P0 BRA `(.L_x_1842) ;  /* 0x0000000000180947 */ /* 0x000fec0003800000 */
[C---:B------:R-:W-:Y:S02]  /*d670*/  IADD3 R28, P1, R16.reuse, R9, RZ ;  /* 0x00000009101c7210 */ /* 0x040fe40007f3e0ff */
[----:B------:R-:W-:-:S03]  /*d680*/  IADD3 R4, P2, R16, R14, RZ ;  /* 0x0000000e10047210 */ /* 0x000fc60007f5e0ff */
[--C-:B------:R-:W-:Y:S02]  /*d690*/  IMAD.X R29, R3, 0x1, R17.reuse, P1 ;  /* 0x00000001031d7824 */ /* 0x100fe400008e0611 */
[----:B------:R-:W-:-:S04]  /*d6a0*/  IMAD.X R5, R33, 0x1, R17, P2 ;  /* 0x0000000121057824 */ /* 0x000fc800010e0611 */
[----:B------:R-:W5:Y:S04]  /*d6b0*/  LD.E.128 R28, desc[UR36][R28.64] ;  /* 0x000000241c1c7980 */ /* 0x000f68000c101d00 */
[----:B------:R-:W5:Y:S02]  /*d6c0*/  LD.E.128 R4, desc[UR36][R4.64] ;  /* 0x0000002404047980 */ /* 0x000f64000c101d00 */
.L_x_1842:
[----:B------:R-:W-:Y:S05]  /*d6d0*/  BSYNC B1 ;  /* 0x0000000000017941 */ /* 0x000fea0003800000 */
.L_x_1841:
[----:B------:R-:W-:-:S03]  /*d6e0*/  UMOV UR4, 0xffffffff ;  /* 0xffffffff00047882 */ /* 0x000fc60000000000 */
[----:B------:R-:W-:Y:S05]  /*d6f0*/  BRA.DIV UR4, `(.L_x_1843) ;  /* 0x000001a604647947 */ /* 0x000fea000b800000 */
[----:B------:R-:W0:Y:S01]  /*d700*/  SHFL.IDX PT, R9, R37, 0x2, 0x181f ;  /* 0x00581f0025097f89 */ /* 0x000e2200000e0000 */
[----:B------:R-:W-:-:S03]  /*d710*/  IADD3 R0, R52, 0x40, RZ ;  /* 0x0000004034007810 */ /* 0x000fc60007ffe0ff */
[----:B------:R-:W1:Y:S01]  /*d720*/  SHFL.IDX PT, R14, R55, 0x2, 0x181f ;  /* 0x00581f00370e7f89 */ /* 0x000e6200000e0000 */
[----:B------:R-:W-:-:S03]  /*d730*/  ISETP.GE.OR P1, PT, R0, R57, P0 ;  /* 0x000000390000720c */ /* 0x000fc60000726670 */
[----:B------:R-:W2:Y:S04]  /*d740*/  SHFL.IDX PT, R3, R10, 0x2, 0x181f ;  /* 0x00581f000a037f89 */ /* 0x000ea800000e0000 */
[----:B------:R-:W3:Y:S06]  /*d750*/  SHFL.IDX PT, R25, R53, 0x2, 0x181f ;  /* 0x00581f0035197f89 */ /* 0x000eec00000e0000 */
[----:B0-----:R-:W-:-:S02]  /*d760*/  @!P1 IADD3 R0, P2, R16, R9, RZ ;  /* 0x0000000910009210 */ /* 0x001fc40007f5e0ff */
[----:B-1----:R-:W-:-:S03]  /*d770*/  @!P1 IADD3 R14, P3, R16, R14, RZ ;  /* 0x0000000e100e9210 */ /* 0x002fc60007f7e0ff */
[----:B------:R-:W-:Y:S02]  /*d780*/  @!P1 IMAD.MOV.U32 R8, RZ, RZ, R0 ;  /* 0x000000ffff089224 */ /* 0x000fe400078e0000 */
[--C-:B--2---:R-:W-:Y:S02]  /*d790*/  @!P1 IMAD.X R9, R3, 0x1, R17.reuse, P2 ;  /* 0x0000000103099824 */ /* 0x104fe400010e0611 */
[----:B---3--:R-:W-:Y:S02]  /*d7a0*/  @!P1 IMAD.X R3, R25, 0x1, R17, P3 ;  /* 0x0000000119039824 */ /* 0x008fe400018e0611 */
[----:B------:R-:W-:Y:S01]  /*d7b0*/  @!P1 IMAD.MOV.U32 R32, RZ, RZ, R14 ;  /* 0x000000ffff209224 */ /* 0x000fe200078e000e */
[----:B------:R0:W2:Y:S01]  /*d7c0*/  @!P1 LD.E.128 R24, desc[UR36][R8.64] ;  /* 0x0000002408189980 */ /* 0x0000a2000c101d00 */
[----:B------:R-:W-:-:S06]  /*d7d0*/  @!P1 IMAD.MOV.U32 R33, RZ, RZ, R3 ;  /* 0x000000ffff219224 */ /* 0x000fcc00078e0003 */
[----:B------:R-:W3:Y:S01]  /*d7e0*/  @!P1 LD.E.128 R32, desc[UR36][R32.64] ;  /* 0x0000002420209980 */ /* 0x000ee2000c101d00 */
[----:B------:R-:W-:Y:S02]  /*d7f0*/  CS2R R44, SRZ ;  /* 0x00000000002c7805 */ /* 0x000fe4000001ff00 */
[----:B------:R-:W-:Y:S02]  /*d800*/  CS2R R46, SRZ ;  /* 0x00000000002e7805 */ /* 0x000fe4000001ff00 */
[----:B------:R-:W-:Y:S01]  /*d810*/  CS2R R48, SRZ ;  /* 0x0000000000307805 */ /* 0x000fe2000001ff00 */
[----:B------:R-:W1:Y:S01]  /*d820*/  SHFL.IDX PT, R37, R37, 0x3, 0x181f ;  /* 0x00781f0025257f89 */ /* 0x000e6200000e0000 */
[----:B------:R-:W-:Y:S02]  /*d830*/  CS2R R50, SRZ ;  /* 0x0000000000327805 */ /* 0x000fe4000001ff00 */
[----:B0-----:R-:W-:Y:S01]  /*d840*/  CS2R R8, SRZ ;  /* 0x0000000000087805 */ /* 0x001fe2000001ff00 */
[----:B------:R0:W4:Y:S04]  /*d850*/  SHFL.IDX PT, R3, R10, 0x3, 0x181f ;  /* 0x00781f000a037f89 */ /* 0x00012800000e0000 */
[----:B------:R-:W0:Y:S04]  /*d860*/  SHFL.IDX PT, R55, R55, 0x3, 0x181f ;  /* 0x00781f0037377f89 */ /* 0x000e2800000e0000 */
[----:B------:R-:W0:Y:S01]  /*d870*/  SHFL.IDX PT, R53, R53, 0x3, 0x181f ;  /* 0x00781f0035357f89 */ /* 0x000e2200000e0000 */
[----:B--2---:R-:W-:-:S02]  /*d880*/  @!P1 IMAD.MOV.U32 R44, RZ, RZ, R24 ;  /* 0x000000ffff2c9224 */ /* 0x004fc400078e0018 */
[----:B------:R-:W-:Y:S02]  /*d890*/  @!P1 IMAD.MOV.U32 R45, RZ, RZ, R25 ;  /* 0x000000ffff2d9224 */ /* 0x000fe400078e0019 */
[----:B------:R-:W-:Y:S02]  /*d8a0*/  @!P1 IMAD.MOV.U32 R46, RZ, RZ, R26 ;  /* 0x000000ffff2e9224 */ /* 0x000fe400078e001a */
[----:B------:R-:W-:Y:S01]  /*d8b0*/  @!P1 IMAD.MOV.U32 R47, RZ, RZ, R27 ;  /* 0x000000ffff2f9224 */ /* 0x000fe200078e001b */
[----:B---3--:R-:W-:Y:S01]  /*d8c0*/  @!P1 MOV R48, R32 ;  /* 0x0000002000309202 */ /* 0x008fe20000000f00 */
[----:B------:R-:W-:Y:S02]  /*d8d0*/  @!P1 IMAD.MOV.U32 R49, RZ, RZ, R33 ;  /* 0x000000ffff319224 */ /* 0x000fe400078e0021 */
[----:B------:R-:W-:Y:S02]  /*d8e0*/  @!P1 IMAD.MOV.U32 R50, RZ, RZ, R34 ;  /* 0x000000ffff329224 */ /* 0x000fe400078e0022 */
[----:B01--4-:R-:W-:-:S07]  /*d8f0*/  @!P1 IMAD.MOV.U32 R51, RZ, RZ, R35 ;  /* 0x000000ffff339224 */ /* 0x013fce00078e0023 */
.L_x_2190:
[----:B------:R-:W-:Y:S01]  /*d900*/  VIADD R52, R52, 0x60 ;  /* 0x0000006034347836 */ /* 0x000fe20000000000 */
[----:B------:R-:W-:Y:S01]  /*d910*/  LEA.HI R0, R217, R217, RZ, 0x1 ;  /* 0x000000d9d9007211 */ /* 0x000fe200078f08ff */
[----:B------:R-:W-:Y:S01]  /*d920*/  BSSY B1, `(.L_x_1844) ;  /* 0x0000013000017945 */ /* 0x000fe20003800000 */
[----:B------:R-:W-:Y:S02]  /*d930*/  CS2R R10, SRZ ;  /* 0x00000000000a7805 */ /* 0x000fe4000001ff00 */
[----:B------:R-:W-:Y:S02]  /*d940*/  CS2R R12, SRZ ;  /* 0x00000000000c7805 */ /* 0x000fe4000001ff00 */
[----:B------:R-:W-:Y:S02]  /*d950*/  ISETP.GE.AND P1, PT, R52, R57, PT ;  /* 0x000000393400720c */ /* 0x000fe40003f26270 */
[----:B------:R-:W-:Y:S02]  /*d960*/  CS2R R14, SRZ ;  /* 0x00000000000e7805 */ /* 0x000fe4000001ff00 */
[----:B------:R-:W-:-:S05]  /*d970*/  LOP3.LUT R0, R0, 0xfffffffe, RZ, 0xc0, !PT ;  /* 0xfffffffe00007812 */ /* 0x000fca00078ec0ff */
[----:B------:R-:W-:-:S05]  /*d980*/  IMAD.IADD R0, R217, 0x1, -R0 ;  /* 0x00000001d9007824 */ /* 0x000fca00078e0a00 */
[----:B------:R-:W-:Y:S01]  /*d990*/  SHF.L.U32 R25, R0, 0x1f, RZ ;  /* 0x0000001f00197819 */ /* 0x000fe200000006ff */
[----:B------:R-:W-:Y:S06]  /*d9a0*/  @P1 BRA `(.L_x_1845) ;  /* 0x0000000000281947 */ /* 0x000fec0003800000 */
        /* <DEDUP_REMOVED lines=10> */
.L_x_1845:
[----:B------:R-:W-:Y:S05]  /*da50*/  BSYNC B1 ;  /* 0x0000000000017941 */ /* 0x000fea0003800000 */
.L_x_1844:
[----:B------:R-:W0:Y:S01]  /*da60*/  SYNCS.PHASECHK.TRANS64.TRYWAIT P4, [R184+URZ+0x28400], R25 ;  /* 0x02840019b80075a7 */ /* 0x000e22000808017f */
[----:B------:R-:W-:Y:S01]  /*da70*/  VIADD R24, R189, 0x40 ;  /* 0x00000040bd187836 */ /* 0x000fe20000000000 */
[----:B------:R-:W-:Y:S01]  /*da80*/  VIADDMNMX R0, R57, -R202, 0x80, PT ;  /* 0x0000008039007446 */ /* 0x000fe200038009ca */
[C---:B------:R-:W-:Y:S01]  /*da90*/  VIADD R3, R189.reuse, 0x60 ;  /* 0x00000060bd037836 */ /* 0x040fe20000000000 */
[----:B------:R-:W-:Y:S02]  /*daa0*/  BSSY B1, `(.L_x_1846) ;  /* 0x0000006000017945 */ /* 0x000fe40003800000 */
[-C--:B------:R-:W-:Y:S02]  /*dab0*/  ISETP.GE.OR P3, PT, R189, R0.reuse, P0 ;  /* 0x00000000bd00720c */ /* 0x080fe40000766670 */
[-C--:B------:R-:W-:Y:S02]  /*dac0*/  ISETP.GE.OR P2, PT, R227, R0.reuse, P0 ;  /* 0x00000000e300720c */ /* 0x080fe40000746670 */
[----:B------:R-:W-:-:S02]  /*dad0*/  ISETP.GE.OR P1, PT, R24, R0, P0 ;  /* 0x000000001800720c */ /* 0x000fc40000726670 */
[----:B------:R-:W-:Y:S01]  /*dae0*/  ISETP.GE.OR P0, PT, R3, R0, P0 ;  /* 0x000000000300720c */ /* 0x000fe20000706670 */
[----:B0-----:R-:W-:-:S12]  /*daf0*/  @!P4 BRA `(.L_x_1847) ;  /* 0x000001a40088c947 */ /* 0x001fd80003800000 */
.L_x_2191:
[----:B------:R-:W-:Y:S05]  /*db00*/  BSYNC B1 ;  /* 0x0000000000017941 */ /* 0x000fea0003800000 */
.L_x_1846:
[----:B------:R-:W-:Y:S04]  /*db10*/  BSSY B1, `(.L_x_1848) ;  /* 0x0000101000017945 */ /* 0x000fe80003800000 */
[----:B------:R-:W-:Y:S05]  /*db20*/  @P3 BRA `(.L_x_1849) ;  /* 0x0000000c00fc3947 */ /* 0x000fea0003800000 */
[----:B------:R-:W-:Y:S02]  /*db30*/  SHF.R.U32.HI R0, RZ, 0x8, R20 ;  /* 0x00000008ff007819 */ /* 0x000fe40000011614 */
[----:B------:R-:W-:Y:S02]  /*db40*/  LOP3.LUT R24, R20, 0xff, RZ, 0xc0, !PT ;  /* 0x000000ff14187812 */ /* 0x000fe400078ec0ff */
[----:B------:R-:W-:Y:S02]  /*db50*/  LOP3.LUT R3, R0, 0xff, RZ, 0xc0, !PT ;  /* 0x000000ff00037812 */ /* 0x000fe400078ec0ff */
[----:B------:R-:W-:Y:S02]  /*db60*/  LEA.HI R0, R59, R214, RZ, 0x1c ;  /* 0x000000d63b007211 */ /* 0x000fe400078fe0ff */
[----:B------:R-:W-:Y:S02]  /*db70*/  PRMT R52, R3, 0x7604, R24 ;  /* 0x0000760403347816 */ /* 0x000fe40000000018 */
[----:B------:R-:W-:-:S02]  /*db80*/  SHF.R.S32.HI R3, RZ, 0x1f, R0 ;  /* 0x0000001fff037819 */ /* 0x000fc40000011400 */
[----:B------:R-:W-:Y:S02]  /*db90*/  SHF.R.U32.HI R35, RZ, 0x3, R206 ;  /* 0x00000003ff237819 */ /* 0x000fe400000116ce */
[----:B------:R-:W-:Y:S02]  /*dba0*/  LEA.HI R24, R3, R0, RZ, 0x3 ;  /* 0x0000000003187211 */ /* 0x000fe400078f18ff */
[----:B------:R-:W-:Y:S02]  /*dbb0*/  SHF.L.U32 R3, R0, 0x4, RZ ;  /* 0x0000000400037819 */ /* 0x000fe400000006ff */
[----:B------:R-:W-:Y:S01]  /*dbc0*/  SHF.R.U32.HI R0, RZ, 0x8, R40 ;  /* 0x00000008ff007819 */ /* 0x000fe20000011628 */
[----:B------:R-:W-:Y:S01]  /*dbd0*/  IMAD.SHL.U32 R24, R24, 0x800, RZ ;  /* 0x0000080018187824 */ /* 0x000fe200078e00ff */
[----:B------:R-:W-:Y:S02]  /*dbe0*/  LOP3.LUT R3, R206, 0x70, R3, 0xf8, !PT ;  /* 0x00000070ce037812 */ /* 0x000fe400078ef803 */
[----:B------:R-:W-:-:S02]  /*dbf0*/  LOP3.LUT R33, R0, 0xff, RZ, 0xc0, !PT ;  /* 0x000000ff00217812 */ /* 0x000fc400078ec0ff */
[----:B------:R-:W-:Y:S02]  /*dc00*/  LOP3.LUT R0, R3, R35, RZ, 0x3c, !PT ;  /* 0x0000002303007212 */ /* 0x000fe400078e3cff */
[----:B------:R-:W-:Y:S02]  /*dc10*/  SHF.R.U32.HI R27, RZ, 0x8, R39 ;  /* 0x00000008ff1b7819 */ /* 0x000fe40000011627 */
[----:B------:R-:W-:Y:S02]  /*dc20*/  LOP3.LUT R3, R24, 0xffffc000, RZ, 0xc0, !PT ;  /* 0xffffc00018037812 */ /* 0x000fe400078ec0ff */
[----:B0-----:R-:W-:Y:S02]  /*dc30*/  SHF.R.U32.HI R25, RZ, 0x8, R21 ;  /* 0x00000008ff197819 */ /* 0x001fe40000011615 */
[----:B------:R-:W-:Y:S02]  /*dc40*/  LOP3.LUT R32, R39, 0xff, RZ, 0xc0, !PT ;  /* 0x000000ff27207812 */ /* 0x000fe400078ec0ff */
[----:B------:R-:W-:-:S02]  /*dc50*/  LOP3.LUT R34, R40, 0xff, RZ, 0xc0, !PT ;  /* 0x000000ff28227812 */ /* 0x000fc400078ec0ff */
[----:B------:R-:W-:Y:S02]  /*dc60*/  LOP3.LUT R27, R27, 0xff, RZ, 0xc0, !PT ;  /* 0x000000ff1b1b7812 */ /* 0x000fe400078ec0ff */
[----:B------:R-:W-:Y:S02]  /*dc70*/  IADD3 R3, R0, R3, R210 ;  /* 0x0000000300037210 */ /* 0x000fe40007ffe0d2 */
[----:B------:R-:W-:Y:S02]  /*dc80*/  SHF.R.U32.HI R0, RZ, 0x8, R41 ;  /* 0x00000008ff007819 */ /* 0x000fe40000011629 */
[----:B------:R-:W-:Y:S02]  /*dc90*/  LOP3.LUT R26, R21, 0xff, RZ, 0xc0, !PT ;  /* 0x000000ff151a7812 */ /* 0x000fe400078ec0ff */
[----:B------:R-:W-:Y:S02]  /*dca0*/  LOP3.LUT R25, R25, 0xff, RZ, 0xc0, !PT ;  /* 0x000000ff19197812 */ /* 0x000fe400078ec0ff */
[----:B------:R-:W-:-:S02]  /*dcb0*/  PRMT R58, R27, 0x7604, R32 ;  /* 0x000076041b3a7816 */ /* 0x000fc40000000020 */
[----:B------:R-:W-:Y:S02]  /*dcc0*/  PRMT R57, R33, 0x7604, R34 ;  /* 0x0000760421397816 */ /* 0x000fe40000000022 */
[----:B------:R-:W-:Y:S02]  /*dcd0*/  LOP3.LUT R33, R41, 0xff, RZ, 0xc0, !PT ;  /* 0x000000ff29217812 */ /* 0x000fe400078ec0ff */
[----:B------:R-:W-:Y:S02]  /*dce0*/  SHF.R.U32.HI R32, RZ, 0x8, R42 ;  /* 0x00000008ff207819 */ /* 0x000fe4000001162a */
[----:B------:R-:W-:Y:S02]  /*dcf0*/  SHF.R.U32.HI R34, RZ, 0x8, R43 ;  /* 0x00000008ff227819 */ /* 0x000fe4000001162b */
[----:B------:R-:W-:Y:S02]  /*dd00*/  LOP3.LUT R0, R0, 0xff, RZ, 0xc0, !PT ;  /* 0x000000ff00007812 */ /* 0x000fe400078ec0ff */
[----:B------:R-:W-:-:S02]  /*dd10*/  PRMT R54, R25, 0x7604, R26 ;  /* 0x0000760419367816 */ /* 0x000fc4000000001a */
[----:B------:R-:W-:Y:S02]  /*dd20*/  SHF.R.U32.HI R25, RZ, 0x8, R38 ;  /* 0x00000008ff197819 */ /* 0x000fe40000011626 */
[----:B------:R-:W-:Y:S02]  /*dd30*/  LOP3.LUT R35, R42, 0xff, RZ, 0xc0, !PT ;  /* 0x000000ff2a237812 */ /* 0x000fe400078ec0ff */
[----:B------:R-:W-:Y:S02]  /*dd40*/  LOP3.LUT R32, R32, 0xff, RZ, 0xc0, !PT ;  /* 0x000000ff20207812 */ /* 0x000fe400078ec0ff */
[----:B------:R-:W-:Y:S02]  /*dd50*/  LOP3.LUT R34, R34, 0xff, RZ, 0xc0, !PT ;  /* 0x000000ff22227812 */ /* 0x000fe400078ec0ff */
[----:B------:R-:W-:Y:S01]  /*dd60*/  PRMT R61, R0, 0x7604, R33 ;  /* 0x00007604003d7816 */ /* 0x000fe20000000021 */
[----:B------:R-:W-:Y:S01]  /*dd70*/  IMAD.IADD R0, R184, 0x1, R3 ;  /* 0x00000001b8007824 */ /* 0x000fe200078e0203 */
[----:B------:R-:W-:-:S02]  /*dd80*/  LOP3.LUT R37, R43, 0xff, RZ, 0xc0, !PT ;  /* 0x000000ff2b257812 */ /* 0x000fc400078ec0ff */
[----:B------:R-:W-:Y:S02]  /*dd90*/  LOP3.LUT R26, R38, 0xff, RZ, 0xc0, !PT ;  /* 0x000000ff261a7812 */ /* 0x000fe400078ec0ff */
[----:B------:R-:W-:Y:S02]  /*dda0*/  LOP3.LUT R25, R25, 0xff, RZ, 0xc0, !PT ;  /* 0x000000ff19197812 */ /* 0x000fe400078ec0ff */
[----:B------:R-:W-:Y:S02]  /*ddb0*/  PRMT R63, R32, 0x7604, R35 ;  /* 0x00007604203f7816 */ /* 0x000fe40000000023 */
[----:B------:R-:W-:Y:S02]  /*ddc0*/  PRMT R67, R34, 0x7604, R37 ;  /* 0x0000760422437816 */ /* 0x000fe40000000025 */
[----:B------:R-:W0:Y:S01]  /*ddd0*/  LDS.128 R32, [R0+0x18000] ;  /* 0x0180000000207984 */ /* 0x000e220000000c00 */
[----:B------:R-:W-:Y:S02]  /*dde0*/  PRMT R56, R25, 0x7604, R26 ;  /* 0x0000760419387816 */ /* 0x000fe4000000001a */
[----:B------:R-:W-:Y:S01]  /*ddf0*/  SHF.R.U32.HI R37, RZ, 0x10, R21 ;  /* 0x00000010ff257819 */ /* 0x000fe20000011615 */
[----:B------:R-:W1:Y:S01]  /*de00*/  LDS.128 R24, [R211+0x18000] ;  /* 0x01800000d3187984 */ /* 0x000e620000000c00 */
[----:B------:R-:W-:-:S02]  /*de10*/  SHF.R.U32.HI R53, RZ, 0x10, R38 ;  /* 0x00000010ff357819 */ /* 0x000fc40000011626 */
[----:B------:R-:W-:Y:S02]  /*de20*/  LOP3.LUT R37, R37, 0xff, RZ, 0xc0, !PT ;  /* 0x000000ff25257812 */ /* 0x000fe400078ec0ff */
[----:B------:R-:W-:Y:S02]  /*de30*/  SHF.R.U32.HI R3, RZ, 0x10, R20 ;  /* 0x00000010ff037819 */ /* 0x000fe40000011614 */
[----:B------:R-:W-:Y:S02]  /*de40*/  LOP3.LUT R53, R53, 0xff, RZ, 0xc0, !PT ;  /* 0x000000ff35357812 */ /* 0x000fe400078ec0ff */
[----:B------:R-:W-:Y:S02]  /*de50*/  SHF.R.U32.HI R55, RZ, 0x10, R39 ;  /* 0x00000010ff377819 */ /* 0x000fe40000011627 */
[----:B------:R-:W-:Y:S02]  /*de60*/  PRMT R37, R37, 0x7054, R54 ;  /* 0x0000705425257816 */ /* 0x000fe40000000036 */
[----:B------:R-:W-:-:S02]  /*de70*/  SHF.R.U32.HI R54, RZ, 0x10, R41 ;  /* 0x00000010ff367819 */ /* 0x000fc40000011629 */
[----:B------:R-:W-:Y:S02]  /*de80*/  LOP3.LUT R3, R3, 0xff, RZ, 0xc0, !PT ;  /* 0x000000ff03037812 */ /* 0x000fe400078ec0ff */
[----:B------:R-:W-:Y:S02]  /*de90*/  PRMT R53, R53, 0x7054, R56 ;  /* 0x0000705435357816 */ /* 0x000fe40000000038 */
[----:B------:R-:W-:Y:S02]  /*dea0*/  LOP3.LUT R55, R55, 0xff, RZ, 0xc0, !PT ;  /* 0x000000ff37377812 */ /* 0x000fe400078ec0ff */
[----:B------:R-:W-:Y:S02]  /*deb0*/  SHF.R.U32.HI R56, RZ, 0x10, R42 ;  /* 0x00000010ff387819 */ /* 0x000fe4000001162a */
[----:B------:R-:W-:Y:S02]  /*dec0*/  LOP3.LUT R54, R54, 0xff, RZ, 0xc0, !PT ;  /* 0x000000ff36367812 */ /* 0x000fe400078ec0ff */
[----:B------:R-:W-:-:S02]  /*ded0*/  PRMT R3, R3, 0x7054, R52 ;  /* 0x0000705403037816 */ /* 0x000fc40000000034 */
[----:B------:R-:W-:Y:S02]  /*dee0*/  PRMT R55, R55, 0x7054, R58 ;  /* 0x0000705437377816 */ /* 0x000fe4000000003a */
[----:B------:R-:W-:Y:S02]  /*def0*/  SHF.R.U32.HI R52, RZ, 0x10, R40 ;  /* 0x00000010ff347819 */ /* 0x000fe40000011628 */
[----:B------:R-:W-:Y:S02]  /*df00*/  LOP3.LUT R56, R56, 0xff, RZ, 0xc0, !PT ;  /* 0x000000ff38387812 */ /* 0x000fe400078ec0ff */
[----:B------:R-:W-:Y:S02]  /*df10*/  SHF.R.U32.HI R58, RZ, 0x10, R43 ;  /* 0x00000010ff3a7819 */ /* 0x000fe4000001162b */
[----:B------:R-:W-:Y:S02]  /*df20*/  PRMT R61, R54, 0x7054, R61 ;  /* 0x00007054363d7816 */ /* 0x000fe4000000003d */
[----:B------:R-:W-:-:S02]  /*df30*/  LOP3.LUT R52, R52, 0xff, RZ, 0xc0, !PT ;  /* 0x000000ff34347812 */ /* 0x000fc400078ec0ff */
[----:B------:R-:W-:Y:S02]  /*df40*/  PRMT R65, R56, 0x7054, R63 ;  /* 0x0000705438417816 */ /* 0x000fe4000000003f */
[----:B------:R-:W-:Y:S02]  /*df50*/  LOP3.LUT R58, R58, 0xff, RZ, 0xc0, !PT ;  /* 0x000000ff3a3a7812 */ /* 0x000fe400078ec0ff */
[----:B------:R-:W-:Y:S02]  /*df60*/  LOP3.LUT R63, R61, 0xff000000, R41, 0xf8, !PT ;  /* 0xff0000003d3f7812 */ /* 0x000fe400078ef829 */
[----:B------:R-:W-:Y:S02]  /*df70*/  LOP3.LUT R60, R37, 0xff000000, R21, 0xf8, !PT ;  /* 0xff000000253c7812 */ /* 0x000fe400078ef815 */
[----:B------:R-:W-:Y:S02]  /*df80*/  PRMT R57, R52, 0x7054, R57 ;  /* 0x0000705434397816 */ /* 0x000fe40000000039 */
[----:B------:R-:W-:-:S02]  /*df90*/  LOP3.LUT R21, R65, 0xff000000, R42, 0xf8, !PT ;  /* 0xff00000041157812 */ /* 0x000fc400078ef82a */
[----:B------:R-:W-:Y:S02]  /*dfa0*/  PRMT R67, R58, 0x7054, R67 ;  /* 0x000070543a437816 */ /* 0x000fe40000000043 */
[----:B------:R-:W-:Y:S02]  /*dfb0*/  F2FP.F16.E4M3.UNPACK_B R65, R63 ;  /* 0x0000003fff41723e */ /* 0x000fe400020006ff */
[----:B0-----:R-:W-:Y:S02]  /*dfc0*/  F2FP.F16.E4M3.UNPACK_B R52, R33 ;  /* 0x00000021ff34723e */ /* 0x001fe400020006ff */
[----:B------:R-:W-:Y:S02]  /*dfd0*/  F2FP.F16.E4M3.UNPACK_B R61, R60 ;  /* 0x0000003cff3d723e */ /* 0x000fe400020006ff */
[----:B------:R-:W-:Y:S02]  /*dfe0*/  LOP3.LUT R58, R3, 0xff000000, R20, 0xf8, !PT ;  /* 0xff000000033a7812 */ /* 0x000fe400078ef814 */
[----:B------:R-:W-:-:S02]  /*dff0*/  LOP3.LUT R3, R53, 0xff000000, R38, 0xf8, !PT ;  /* 0xff00000035037812 */ /* 0x000fc400078ef826 */
[----:B------:R-:W-:Y:S02]  /*e000*/  LOP3.LUT R62, R55, 0xff000000, R39, 0xf8, !PT ;  /* 0xff000000373e7812 */ /* 0x000fe400078ef827 */
[----:B------:R-:W-:Y:S02]  /*e010*/  LOP3.LUT R64, R57, 0xff000000, R40, 0xf8, !PT ;  /* 0xff00000039407812 */ /* 0x000fe400078ef828 */
[----:B------:R-:W-:Y:S01]  /*e020*/  LOP3.LUT R68, R67, 0xff000000, R43, 0xf8, !PT ;  /* 0xff00000043447812 */ /* 0x000fe200078ef82b */
[--C-:B------:R-:W-:Y:S01]  /*e030*/  HADD2.F32 R67, -RZ, R65.reuse.H0_H0 ;  /* 0x20000041ff437230 */ /* 0x100fe20000004100 */
[-C--:B-1----:R-:W-:Y:S01]  /*e040*/  F2FP.F16.E4M3.UNPACK_B R38, R25.reuse ;  /* 0x00000019ff26723e */ /* 0x082fe200020006ff */
[----:B------:R-:W-:Y:S01]  /*e050*/  HADD2.F32 R65, -RZ, R65.H1_H1 ;  /* 0x30000041ff417230 */ /* 0x000fe20000004100 */
[-C--:B------:R-:W-:Y:S02]  /*e060*/  F2FP.F16.E4M3.UNPACK_B R39, R24.reuse ;  /* 0x00000018ff27723e */ /* 0x080fe400020006ff */
[----:B------:R-:W-:Y:S01]  /*e070*/  F2FP.F16.E4M3.UNPACK_B R40, R24.H1 ;  /* 0x00000018ff28723e */ /* 0x000fe200030006ff */
[--C-:B------:R-:W-:Y:S01]  /*e080*/  HADD2.F32 R24, -RZ, R52.reuse.H0_H0 ;  /* 0x20000034ff187230 */ /* 0x100fe20000004100 */
[----:B------:R-:W-:Y:S01]  /*e090*/  F2FP.F16.E4M3.UNPACK_B R41, R25.H1 ;  /* 0x00000019ff29723e */ /* 0x000fe200030006ff */
[--C-:B------:R-:W-:Y:S01]  /*e0a0*/  HADD2.F32 R25, -RZ, R61.reuse.H0_H0 ;  /* 0x2000003dff197230 */ /* 0x100fe20000004100 */
[-C--:B------:R-:W-:Y:S01]  /*e0b0*/  F2FP.F16.E4M3.UNPACK_B R42, R27.reuse ;  /* 0x0000001bff2a723e */ /* 0x080fe200020006ff */
[----:B------:R-:W-:Y:S01]  /*e0c0*/  HADD2.F32 R61, -RZ, R61.H1_H1 ;  /* 0x3000003dff3d7230 */ /* 0x000fe20000004100 */
[----:B------:R-:W-:Y:S01]  /*e0d0*/  F2FP.F16.E4M3.UNPACK_B R43, R27.H1 ;  /* 0x0000001bff2b723e */ /* 0x000fe200030006ff */
[----:B------:R-:W-:Y:S01]  /*e0e0*/  HADD2.F32 R52, -RZ, R52.H1_H1 ;  /* 0x30000034ff347230 */ /* 0x000fe20000004100 */
[----:B------:R-:W-:-:S02]  /*e0f0*/  F2FP.F16.E4M3.UNPACK_B R20, R26 ;  /* 0x0000001aff14723e */ /* 0x000fc400020006ff */
[----:B------:R-:W-:Y:S01]  /*e100*/  F2FP.F16.E4M3.UNPACK_B R27, R26.H1 ;  /* 0x0000001aff1b723e */ /* 0x000fe200030006ff */
[--C-:B------:R-:W-:Y:S01]  /*e110*/  HADD2.F32 R26, -RZ, R38.reuse.H0_H0 ;  /* 0x20000026ff1a7230 */ /* 0x100fe20000004100 */
[----:B------:R-:W-:Y:S01]  /*e120*/  F2FP.F16.E4M3.UNPACK_B R55, R33.H1 ;  /* 0x00000021ff37723e */ /* 0x000fe200030006ff */
[C---:B------:R-:W-:Y:S01]  /*e130*/  FMUL.FTZ R33, R24.reuse, R67 ;  /* 0x0000004318217220 */ /* 0x040fe20000410000 */
[-C--:B------:R-:W-:Y:S01]  /*e140*/  F2FP.F16.E4M3.UNPACK_B R53, R32.reuse ;  /* 0x00000020ff35723e */ /* 0x080fe200020006ff */
[----:B------:R-:W-:Y:S01]  /*e150*/  HADD2.F32 R38, -RZ, R38.H1_H1 ;  /* 0x30000026ff267230 */ /* 0x000fe20000004100 */
[----:B------:R-:W-:Y:S01]  /*e160*/  F2FP.F16.E4M3.UNPACK_B R54, R32.H1 ;  /* 0x00000020ff36723e */ /* 0x000fe200030006ff */
[----:B------:R-:W-:Y:S01]  /*e170*/  FMUL.FTZ R32, R24, R25 ;  /* 0x0000001918207220 */ /* 0x000fe20000410000 */
[----:B------:R-:W-:Y:S01]  /*e180*/  F2FP.F16.E4M3.UNPACK_B R63, R63.H1 ;  /* 0x0000003fff3f723e */ /* 0x000fe200030006ff */
[C---:B------:R-:W-:Y:S01]  /*e190*/  FFMA.FTZ R25, R26.reuse, R25, -R33 ;  /* 0x000000191a197223 */ /* 0x040fe20000010821 */
[----:B------:R-:W-:Y:S01]  /*e1a0*/  F2FP.F16.E4M3.UNPACK_B R60, R60.H1 ;  /* 0x0000003cff3c723e */ /* 0x000fe200030006ff */
[----:B------:R-:W-:Y:S01]  /*e1b0*/  FFMA.FTZ R33, R26, R67, R32 ;  /* 0x000000431a217223 */ /* 0x000fe20000010020 */
[-C--:B------:R-:W-:Y:S01]  /*e1c0*/  F2FP.F16.E4M3.UNPACK_B R24, R34.reuse ;  /* 0x00000022ff18723e */ /* 0x080fe200020006ff */
[----:B------:R-:W-:Y:S01]  /*e1d0*/  HADD2.F32 R66, -RZ, R63.H0_H0 ;  /* 0x2000003fff427230 */ /* 0x000fe20000004100 */
[----:B------:R-:W-:Y:S01]  /*e1e0*/  F2FP.F16.E4M3.UNPACK_B R37, R34.H1 ;  /* 0x00000022ff25723e */ /* 0x000fe200030006ff */
[----:B------:R-:W-:-:S02]  /*e1f0*/  HADD2.F32 R26, -RZ, R55.H0_H0 ;  /* 0x20000037ff1a7230 */ /* 0x000fc40000004100 */
[C---:B------:R-:W-:Y:S01]  /*e200*/  FMUL.FTZ R32, R52.reuse, R61 ;  /* 0x0000003d34207220 */ /* 0x040fe20000410000 */
[----:B------:R-:W-:Y:S02]  /*e210*/  HADD2.F32 R34, -RZ, R60.H0_H0 ;  /* 0x2000003cff227230 */ /* 0x000fe40000004100 */
[----:B------:R-:W-:Y:S01]  /*e220*/  FMUL.FTZ R67, R52, R65 ;  /* 0x0000004134437220 */ /* 0x000fe20000410000 */
[-C--:B------:R-:W-:Y:S01]  /*e230*/  F2FP.F16.E4M3.UNPACK_B R56, R35.reuse ;  /* 0x00000023ff38723e */ /* 0x080fe200020006ff */
[C---:B------:R-:W-:Y:S01]  /*e240*/  FMUL.FTZ R52, R26.reuse, R66 ;  /* 0x000000421a347220 */ /* 0x040fe20000410000 */
[----:B------:R-:W-:Y:S01]  /*e250*/  F2FP.F16.E4M3.UNPACK_B R57, R35.H1 ;  /* 0x00000023ff39723e */ /* 0x000fe200030006ff */
[----:B------:R-:W-:Y:S02]  /*e260*/  HADD2.F32 R35, -RZ, R41.H0_H0 ;  /* 0x20000029ff237230 */ /* 0x000fe40000004100 */
[----:B------:R-:W-:Y:S01]  /*e270*/  FMUL.FTZ R69, R26, R34 ;  /* 0x000000221a457220 */ /* 0x000fe20000410000 */
[C---:B------:R-:W-:Y:S01]  /*e280*/  FFMA.FTZ R32, R38.reuse, R65, R32 ;  /* 0x0000004126207223 */ /* 0x040fe20000010020 */
[----:B------:R-:W-:Y:S01]  /*e290*/  FFMA.FTZ R26, R38, R61, -R67 ;  /* 0x0000003d261a7223 */ /* 0x000fe20000010843 */
[----:B------:R-:W-:Y:S01]  /*e2a0*/  F2FP.F16.E4M3.UNPACK_B R65, R68 ;  /* 0x00000044ff41723e */ /* 0x000fe200020006ff */
[C---:B------:R-:W-:Y:S01]  /*e2b0*/  FFMA.FTZ R34, R35.reuse, R34, -R52 ;  /* 0x0000002223227223 */ /* 0x040fe20000010834 */
[----:B------:R-:W-:Y:S01]  /*e2c0*/  F2FP.F16.E4M3.UNPACK_B R61, R62 ;  /* 0x0000003eff3d723e */ /* 0x000fe200020006ff */
[----:B------:R-:W-:Y:S01]  /*e2d0*/  FFMA.FTZ R35, R35, R66, R69 ;  /* 0x0000004223237223 */ /* 0x000fe20000010045 */
[----:B------:R-:W-:Y:S01]  /*e2e0*/  HADD2.F32 R66, -RZ, R63.H1_H1 ;  /* 0x3000003fff427230 */ /* 0x000fe20000004100 */
[----:B------:R-:W-:Y:S01]  /*e2f0*/  F2FP.F16.E4M3.UNPACK_B R62, R62.H1 ;  /* 0x0000003eff3e723e */ /* 0x000fe200030006ff */
[----:B------:R-:W-:Y:S01]  /*e300*/  HADD2.F32 R55, -RZ, R55.H1_H1 ;  /* 0x30000037ff377230 */ /* 0x000fe20000004100 */
[----:B------:R-:W-:Y:S01]  /*e310*/  F2FP.F16.E4M3.UNPACK_B R68, R68.H1 ;  /* 0x00000044ff44723e */ /* 0x000fe200030006ff */
[----:B------:R-:W-:-:S02]  /*e320*/  HADD2.F32 R67, -RZ, R65.H0_H0 ;  /* 0x20000041ff437230 */ /* 0x000fc40000004100 */
[----:B------:R-:W-:Y:S02]  /*e330*/  HADD2.F32 R38, -RZ, R56.H0_H0 ;  /* 0x20000038ff267230 */ /* 0x000fe40000004100 */
[C---:B------:R-:W-:Y:S01]  /*e340*/  FMUL.FTZ R70, R55.reuse, R66 ;  /* 0x0000004237467220 */ /* 0x040fe20000410000 */
[----:B------:R-:W-:Y:S02]  /*e350*/  HADD2.F32 R60, -RZ, R60.H1_H1 ;  /* 0x3000003cff3c7230 */ /* 0x000fe40000004100 */
[----:B------:R-:W-:Y:S02]  /*e360*/  HADD2.F32 R63, -RZ, R61.H0_H0 ;  /* 0x2000003dff3f7230 */ /* 0x000fe40000004100 */
[----:B------:R-:W-:Y:S01]  /*e370*/  FMUL.FTZ R71, R38, R67 ;  /* 0x0000004326477220 */ /* 0x000fe20000410000 */
[----:B------:R-:W-:Y:S02]  /*e380*/  HADD2.F32 R41, -RZ, R41.H1_H1 ;  /* 0x30000029ff297230 */ /* 0x000fe40000004100 */
[----:B------:R-:W-:Y:S01]  /*e390*/  FMUL.FTZ R55, R55, R60 ;  /* 0x0000003c37377220 */ /* 0x000fe20000410000 */
[----:B------:R-:W-:-:S02]  /*e3a0*/  HADD2.F32 R52, -RZ, R42.H0_H0 ;  /* 0x2000002aff347230 */ /* 0x000fc40000004100 */
[-C--:B------:R-:W-:Y:S01]  /*e3b0*/  FMUL.FTZ R72, R38, R63.reuse ;  /* 0x0000003f26487220 */ /* 0x080fe20000410000 */
[----:B------:R-:W-:Y:S02]  /*e3c0*/  HADD2.F32 R65, -RZ, R65.H1_H1 ;  /* 0x30000041ff417230 */ /* 0x000fe40000004100 */
[C---:B------:R-:W-:Y:S01]  /*e3d0*/  FFMA.FTZ R69, R41.reuse, R60, -R70 ;  /* 0x0000003c29457223 */ /* 0x040fe20000010846 */
[----:B------:R-:W-:Y:S02]  /*e3e0*/  HADD2.F32 R56, -RZ, R56.H1_H1 ;  /* 0x30000038ff387230 */ /* 0x000fe40000004100 */
[C---:B------:R-:W-:Y:S01]  /*e3f0*/  FFMA.FTZ R38, R52.reuse, R63, -R71 ;  /* 0x0000003f34267223 */ /* 0x040fe20000010847 */
[----:B------:R-:W-:Y:S02]  /*e400*/  HADD2.F32 R61, -RZ, R61.H1_H1 ;  /* 0x3000003dff3d7230 */ /* 0x000fe40000004100 */
[----:B------:R-:W-:Y:S01]  /*e410*/  FFMA.FTZ R70, R41, R66, R55 ;  /* 0x0000004229467223 */ /* 0x000fe20000010037 */
[----:B------:R-:W-:Y:S01]  /*e420*/  FFMA.FTZ R72, R52, R67, R72 ;  /* 0x0000004334487223 */ /* 0x000fe20000010048 */
[----:B------:R-:W-:-:S02]  /*e430*/  HADD2.F32 R42, -RZ, R42.H1_H1 ;  /* 0x3000002aff2a7230 */ /* 0x000fc40000004100 */
[C---:B------:R-:W-:Y:S01]  /*e440*/  FMUL.FTZ R63, R56.reuse, R65 ;  /* 0x00000041383f7220 */ /* 0x040fe20000410000 */
[----:B------:R-:W-:Y:S02]  /*e450*/  HADD2.F32 R52, -RZ, R57.H0_H0 ;  /* 0x20000039ff347230 */ /* 0x000fe40000004100 */
[-C--:B------:R-:W-:Y:S01]  /*e460*/  FMUL.FTZ R56, R56, R61.reuse ;  /* 0x0000003d38387220 */ /* 0x080fe20000410000 */
[----:B------:R-:W-:Y:S02]  /*e470*/  HADD2.F32 R55, -RZ, R62.H0_H0 ;  /* 0x2000003eff377230 */ /* 0x000fe40000004100 */
[C---:B------:R-:W-:Y:S01]  /*e480*/  FFMA.FTZ R67, R42.reuse, R61, -R63 ;  /* 0x0000003d2a437223 */ /* 0x040fe2000001083f */
[----:B------:R-:W-:Y:S02]  /*e490*/  HADD2.F32 R60, -RZ, R68.H0_H0 ;  /* 0x20000044ff3c7230 */ /* 0x000fe40000004100 */
[----:B------:R-:W-:Y:S01]  /*e4a0*/  FFMA.FTZ R65, R42, R65, R56 ;  /* 0x000000412a417223 */ /* 0x000fe20000010038 */
[----:B------:R-:W-:-:S02]  /*e4b0*/  HADD2.F32 R41, -RZ, R43.H0_H0 ;  /* 0x2000002bff297230 */ /* 0x000fc40000004100 */
[CC--:B------:R-:W-:Y:S01]  /*e4c0*/  FMUL.FTZ R73, R52.reuse, R55.reuse ;  /* 0x0000003734497220 */ /* 0x0c0fe20000410000 */
[----:B------:R-:W-:Y:S01]  /*e4d0*/  F2FP.F16.E4M3.UNPACK_B R56, R64.H1 ;  /* 0x00000040ff38723e */ /* 0x000fe200030006ff */
[----:B------:R-:W-:Y:S01]  /*e4e0*/  FMUL.FTZ R66, R52, R60 ;  /* 0x0000003c34427220 */ /* 0x000fe20000410000 */
[----:B------:R-:W-:Y:S01]  /*e4f0*/  F2FP.F16.E4M3.UNPACK_B R52, R58.H1 ;  /* 0x0000003aff34723e */ /* 0x000fe200030006ff */
[C---:B------:R-:W-:Y:S01]  /*e500*/  FFMA.FTZ R73, R41.reuse, R60, R73 ;  /* 0x0000003c29497223 */ /* 0x040fe20000010049 */
[----:B------:R-:W-:Y:S02]  /*e510*/  HADD2.F32 R42, -RZ, R54.H0_H0 ;  /* 0x20000036ff2a7230 */ /* 0x000fe40000004100 */
[----:B------:R-:W-:Y:S01]  /*e520*/  FFMA.FTZ R71, R41, R55, -R66 ;  /* 0x0000003729477223 */ /* 0x000fe20000010842 */
[----:B------:R-:W-:Y:S01]  /*e530*/  HADD2.F32 R60, -RZ, R56.H0_H0 ;  /* 0x20000038ff3c7230 */ /* 0x000fe20000004100 */
[----:B------:R-:W-:Y:S01]  /*e540*/  F2FP.F16.E4M3.UNPACK_B R64, R64 ;  /* 0x00000040ff40723e */ /* 0x000fe200020006ff */
[----:B------:R-:W-:Y:S01]  /*e550*/  HADD2.F32 R62, -RZ, R62.H1_H1 ;  /* 0x3000003eff3e7230 */ /* 0x000fe20000004100 */
[----:B------:R-:W-:Y:S01]  /*e560*/  F2FP.F16.E4M3.UNPACK_B R58, R58 ;  /* 0x0000003aff3a723e */ /* 0x000fe200020006ff */
[----:B------:R-:W-:-:S02]  /*e570*/  HADD2.F32 R68, -RZ, R68.H1_H1 ;  /* 0x30000044ff447230 */ /* 0x000fc40000004100 */
[----:B------:R-:W-:Y:S01]  /*e580*/  FMUL.FTZ R66, R42, R60 ;  /* 0x0000003c2a427220 */ /* 0x000fe20000410000 */
[----:B------:R-:W-:Y:S01]  /*e590*/  HADD2.F32 R57, -RZ, R57.H1_H1 ;  /* 0x30000039ff397230 */ /* 0x000fe20000004100 */
[----:B------:R-:W-:Y:S01]  /*e5a0*/  F2FP.SATFINITE.E4M3.F32.PACK_AB_MERGE_C R34, R69, R34, RZ ;  /* 0x000000224522723e */ /* 0x000fe200048070ff */
[----:B------:R-:W-:Y:S01]  /*e5b0*/  HADD2.F32 R55, -RZ, R52.H0_H0 ;  /* 0x20000034ff377230 */ /* 0x000fe20000004100 */
[----:B------:R-:W-:Y:S01]  /*e5c0*/  F2FP.SATFINITE.E4M3.F32.PACK_AB_MERGE_C R35, R70, R35, RZ ;  /* 0x000000234623723e */ /* 0x000fe200048070ff */
[----:B------:R-:W-:Y:S02]  /*e5d0*/  HADD2.F32 R41, -RZ, R40.H0_H0 ;  /* 0x20000028ff297230 */ /* 0x000fe40000004100 */
[C---:B------:R-:W-:Y:S01]  /*e5e0*/  FMUL.FTZ R74, R57.reuse, R68 ;  /* 0x00000044394a7220 */ /* 0x040fe20000410000 */
[----:B------:R-:W-:Y:S02]  /*e5f0*/  HADD2.F32 R43, -RZ, R43.H1_H1 ;  /* 0x3000002bff2b7230 */ /* 0x000fe40000004100 */
[----:B------:R-:W-:Y:S01]  /*e600*/  FMUL.FTZ R61, R57, R62 ;  /* 0x0000003e393d7220 */ /* 0x000fe20000410000 */
[-C--:B------:R-:W-:Y:S01]  /*e610*/  FMUL.FTZ R57, R42, R55.reuse ;  /* 0x000000372a397220 */ /* 0x080fe20000410000 */
[----:B------:R-:W-:Y:S01]  /*e620*/  FFMA.FTZ R66, R41, R55, -R66 ;  /* 0x0000003729427223 */ /* 0x000fe20000010842 */
[----:B------:R-:W-:-:S02]  /*e630*/  HADD2.F32 R55, -RZ, R56.H1_H1 ;  /* 0x30000038ff377230 */ /* 0x000fc40000004100 */
[C---:B------:R-:W-:Y:S01]  /*e640*/  FFMA.FTZ R74, R43.reuse, R62, -R74 ;  /* 0x0000003e2b4a7223 */ /* 0x040fe2000001084a */
[----:B------:R-:W-:Y:S01]  /*e650*/  FFMA.FTZ R68, R43, R68, R61 ;  /* 0x000000442b447223 */ /* 0x000fe2000001003d */
[----:B------:R-:W-:Y:S02]  /*e660*/  HADD2.F32 R54, -RZ, R54.H1_H1 ;  /* 0x30000036ff367230 */ /* 0x000fe40000004100 */
[----:B------:R-:W-:Y:S01]  /*e670*/  FFMA.FTZ R60, R41, R60, R57 ;  /* 0x0000003c293c7223 */ /* 0x000fe20000010039 */
[----:B------:R-:W-:Y:S01]  /*e680*/  HADD2.F32 R43, -RZ, R52.H1_H1 ;  /* 0x30000034ff2b7230 */ /* 0x000fe20000004100 */
[----:B------:R-:W-:Y:S01]  /*e690*/  F2FP.SATFINITE.E4M3.F32.PACK_AB_MERGE_C R25, R26, R25, R34 ;  /* 0x000000191a19723e */ /* 0x000fe20004807022 */
[----:B------:R-:W-:Y:S02]  /*e6a0*/  HADD2.F32 R40, -RZ, R40.H1_H1 ;  /* 0x30000028ff287230 */ /* 0x000fe40000004100 */
[----:B------:R-:W-:Y:S01]  /*e6b0*/  FMUL.FTZ R57, R54, R55 ;  /* 0x0000003736397220 */ /* 0x000fe20000410000 */
[----:B------:R-:W-:-:S02]  /*e6c0*/  HADD2.F32 R52, -RZ, R64.H0_H0 ;  /* 0x20000040ff347230 */ /* 0x000fc40000004100 */
[-C--:B------:R-:W-:Y:S01]  /*e6d0*/  FMUL.FTZ R54, R54, R43.reuse ;  /* 0x0000002b36367220 */ /* 0x080fe20000410000 */
[----:B------:R-:W-:Y:S02]  /*e6e0*/  HADD2.F32 R41, -RZ, R53.H0_H0 ;  /* 0x20000035ff297230 */ /* 0x000fe40000004100 */
[C---:B------:R-:W-:Y:S01]  /*e6f0*/  FFMA.FTZ R61, R40.reuse, R43, -R57 ;  /* 0x0000002b283d7223 */ /* 0x040fe20000010839 */
[----:B------:R-:W-:Y:S02]  /*e700*/  HADD2.F32 R42, -RZ, R58.H0_H0 ;  /* 0x2000003aff2a7230 */ /* 0x000fe40000004100 */
[----:B------:R-:W-:Y:S01]  /*e710*/  FFMA.FTZ R63, R40, R55, R54 ;  /* 0x00000037283f7223 */ /* 0x000fe20000010036 */
[----:B------:R-:W-:Y:S02]  /*e720*/  HADD2.F32 R40, -RZ, R39.H0_H0 ;  /* 0x20000027ff287230 */ /* 0x000fe40000004100 */
[----:B------:R-:W-:Y:S01]  /*e730*/  FMUL.FTZ R43, R41, R52 ;  /* 0x00000034292b7220 */ /* 0x000fe20000410000 */
[----:B------:R-:W-:-:S02]  /*e740*/  HADD2.F32 R64, -RZ, R64.H1_H1 ;  /* 0x30000040ff407230 */ /* 0x000fc40000004100 */
[-C--:B------:R-:W-:Y:S01]  /*e750*/  FMUL.FTZ R41, R41, R42.reuse ;  /* 0x0000002a29297220 */ /* 0x080fe20000410000 */
[----:B------:R-:W-:Y:S02]  /*e760*/  HADD2.F32 R53, -RZ, R53.H1_H1 ;  /* 0x30000035ff357230 */ /* 0x000fe40000004100 */
[C---:B------:R-:W-:Y:S01]  /*e770*/  FFMA.FTZ R55, R40.reuse, R42, -R43 ;  /* 0x0000002a28377223 */ /* 0x040fe2000001082b */
[----:B------:R-:W-:Y:S01]  /*e780*/  HADD2.F32 R58, -RZ, R58.H1_H1 ;  /* 0x3000003aff3a7230 */ /* 0x000fe20000004100 */
[----:B------:R-:W-:Y:S01]  /*e790*/  F2FP.F16.E4M3.UNPACK_B R43, R21.H1 ;  /* 0x00000015ff2b723e */ /* 0x000fe200030006ff */
[----:B------:R-:W-:Y:S02]  /*e7a0*/  HADD2.F32 R39, -RZ, R39.H1_H1 ;  /* 0x30000027ff277230 */ /* 0x000fe40000004100 */
[----:B------:R-:W-:Y:S01]  /*e7b0*/  FFMA.FTZ R56, R40, R52, R41 ;  /* 0x0000003428387223 */ /* 0x000fe20000010029 */
[C---:B------:R-:W-:Y:S01]  /*e7c0*/  FMUL.FTZ R42, R53.reuse, R64 ;  /* 0x00000040352a7220 */ /* 0x040fe20000410000 */
[----:B------:R-:W-:Y:S01]  /*e7d0*/  F2FP.F16.E4M3.UNPACK_B R41, R3.H1 ;  /* 0x00000003ff29723e */ /* 0x000fe200030006ff */
[----:B------:R-:W-:Y:S01]  /*e7e0*/  FMUL.FTZ R57, R53, R58 ;  /* 0x0000003a35397220 */ /* 0x000fe20000410000 */
[----:B------:R-:W-:-:S02]  /*e7f0*/  HADD2.F32 R53, -RZ, R43.H0_H0 ;  /* 0x2000002bff357230 */ /* 0x000fc40000004100 */
[C---:B------:R-:W-:Y:S01]  /*e800*/  FFMA.FTZ R58, R39.reuse, R58, -R42 ;  /* 0x0000003a273a7223 */ /* 0x040fe2000001082a */
[----:B------:R-:W-:Y:S02]  /*e810*/  HADD2.F32 R40, -RZ, R37.H0_H0 ;  /* 0x20000025ff287230 */ /* 0x000fe40000004100 */
[----:B------:R-:W-:Y:S01]  /*e820*/  FFMA.FTZ R57, R39, R64, R57 ;  /* 0x0000004027397223 */ /* 0x000fe20000010039 */
[----:B------:R-:W-:Y:S01]  /*e830*/  HADD2.F32 R42, -RZ, R41.H0_H0 ;  /* 0x20000029ff2a7230 */ /* 0x000fe20000004100 */
[----:B------:R-:W-:Y:S01]  /*e840*/  F2FP.F16.E4M3.UNPACK_B R3, R3 ;  /* 0x00000003ff03723e */ /* 0x000fe200020006ff */
        /* <DEDUP_REMOVED lines=8> */
[----:B------:R-:W-:Y:S01]  /*e8d0*/  HADD2.F32 R27, -RZ, R27.H1_H1 ;  /* 0x3000001bff1b7230 */ /* 0x000fe20000004100 */
[----:B------:R-:W-:Y:S01]  /*e8e0*/  F2FP.SATFINITE.E4M3.F32.PACK_AB_MERGE_C R68, R68, R73, RZ ;  /* 0x000000494444723e */ /* 0x000fe200048070ff */
[----:B------:R-:W-:Y:S02]  /*e8f0*/  HADD2.F32 R40, -RZ, R3.H0_H0 ;  /* 0x20000003ff287230 */ /* 0x000fe40000004100 */
[C---:B------:R-:W-:Y:S01]  /*e900*/  FMUL.FTZ R42, R37.reuse, R54 ;  /* 0x00000036252a7220 */ /* 0x040fe20000410000 */
[----:B------:R-:W-:Y:S01]  /*e910*/  FMUL.FTZ R43, R37, R52 ;  /* 0x00000034252b7220 */ /* 0x000fe20000410000 */
[----:B------:R-:W-:Y:S01]  /*e920*/  F2FP.F16.E4M3.UNPACK_B R37, R21 ;  /* 0x00000015ff25723e */ /* 0x000fe200020006ff */
[----:B------:R-:W-:-:S02]  /*e930*/  HADD2.F32 R21, -RZ, R24.H0_H0 ;  /* 0x20000018ff157230 */ /* 0x000fc40000004100 */
[C---:B------:R-:W-:Y:S01]  /*e940*/  FFMA.FTZ R41, R27.reuse, R52, -R42 ;  /* 0x000000341b297223 */ /* 0x040fe2000001082a */
[----:B------:R-:W-:Y:S01]  /*e950*/  FFMA.FTZ R54, R27, R54, R43 ;  /* 0x000000361b367223 */ /* 0x000fe2000001002b */
[----:B------:R-:W-:Y:S01]  /*e960*/  HADD2.F32 R24, -RZ, R24.H1_H1 ;  /* 0x30000018ff187230 */ /* 0x000fe20000004100 */
[----:B------:R-:W-:Y:S01]  /*e970*/  F2FP.SATFINITE.E4M3.F32.PACK_AB_MERGE_C R60, R63, R60, RZ ;  /* 0x0000003c3f3c723e */ /* 0x000fe200048070ff */
[--C-:B------:R-:W-:Y:S01]  /*e980*/  HADD2.F32 R42, -RZ, R37.reuse.H0_H0 ;  /* 0x20000025ff2a7230 */ /* 0x100fe20000004100 */
        /* <DEDUP_REMOVED lines=8> */
[----:B------:R-:W-:Y:S01]  /*ea10*/  FMUL.FTZ R24, R24, R27 ;  /* 0x0000001b18187220 */ /* 0x000fe20000410000 */
[-C--:B------:R-:W-:Y:S01]  /*ea20*/  FMUL.FTZ R21, R21, R40.reuse ;  /* 0x0000002815157220 */ /* 0x080fe20000410000 */
[C---:B------:R-:W-:Y:S01]  /*ea30*/  FFMA.FTZ R52, R3.reuse, R40, -R52 ;  /* 0x0000002803347223 */ /* 0x040fe20000010834 */
[----:B------:R-:W-:Y:S01]  /*ea40*/  F2FP.SATFINITE.E4M3.F32.PACK_AB_MERGE_C R33, R32, R33, R35 ;  /* 0x000000212021723e */ /* 0x000fe20004807023 */
[C---:B------:R-:W-:Y:S01]  /*ea50*/  FFMA.FTZ R39, R20.reuse, R27, -R39 ;  /* 0x0000001b14277223 */ /* 0x040fe20000010827 */
[----:B------:R-:W-:Y:S01]  /*ea60*/  FFMA.FTZ R20, R20, R37, R24 ;  /* 0x0000002514147223 */ /* 0x000fe20000010018 */
[----:B------:R-:W-:Y:S01]  /*ea70*/  FFMA.FTZ R21, R3, R42, R21 ;  /* 0x0000002a03157223 */ /* 0x000fe20000010015 */
[----:B------:R-:W-:-:S02]  /*ea80*/  F2FP.SATFINITE.E4M3.F32.PACK_AB_MERGE_C R27, R74, R71, RZ ;  /* 0x000000474a1b723e */ /* 0x000fc400048070ff */
[----:B------:R-:W-:Y:S02]  /*ea90*/  F2FP.SATFINITE.E4M3.F32.PACK_AB_MERGE_C R24, R61, R66, RZ ;  /* 0x000000423d18723e */ /* 0x000fe400048070ff */
        /* <DEDUP_REMOVED lines=8> */
.L_x_1849:
[----:B------:R-:W-:Y:S05]  /*eb20*/  BSYNC B1 ;  /* 0x0000000000017941 */ /* 0x000fea0003800000 */
.L_x_1848:
[----:B------:R-:W-:Y:S04]  /*eb30*/  BSSY B1, `(.L_x_1850) ;  /* 0x00000f9000017945 */ /* 0x000fe80003800000 */
[----:B------:R-:W-:Y:S05]  /*eb40*/  @P2 BRA `(.L_x_1851) ;  /* 0x0000000c00dc2947 */ /* 0x000fea0003800000 */
[----:B-----5:R-:W-:Y:S02]  /*eb50*/  SHF.R.U32.HI R3, RZ, 0x8, R28 ;  /* 0x00000008ff037819 */ /* 0x020fe4000001161c */
[----:B------:R-:W-:Y:S02]  /*eb60*/  SHF.R.U32.HI R21, RZ, 0x8, R30 ;  /* 0x00000008ff157819 */ /* 0x000fe4000001161e */
[----:B-1----:R-:W-:Y:S02]  /*eb70*/  LOP3.LUT R0, R28, 0xff, RZ, 0xc0, !PT ;  /* 0x000000ff1c007812 */ /* 0x002fe400078ec0ff */
[----:B------:R-:W-:Y:S02]  /*eb80*/  LOP3.LUT R3, R3, 0xff, RZ, 0xc0, !PT ;  /* 0x000000ff03037812 */ /* 0x000fe400078ec0ff */
[----:B------:R-:W-:Y:S02]  /*eb90*/  LEA.HI R26, R59, R214, RZ, 0x1c ;  /* 0x000000d63b1a7211 */ /* 0x000fe400078fe0ff */
[----:B------:R-:W-:-:S02]  /*eba0*/  LOP3.LUT R27, R21, 0xff, RZ, 0xc0, !PT ;  /* 0x000000ff151b7812 */ /* 0x000fc400078ec0ff */
[----:B------:R-:W-:Y:S02]  /*ebb0*/  PRMT R21, R3, 0x7604, R0 ;  /* 0x0000760403157816 */ /* 0x000fe40000000000 */
[----:B------:R-:W-:Y:S02]  /*ebc0*/  LOP3.LUT R24, R30, 0xff, RZ, 0xc0, !PT ;  /* 0x000000ff1e187812 */ /* 0x000fe400078ec0ff */
[----:B------:R-:W-:Y:S02]  /*ebd0*/  SHF.R.S32.HI R3, RZ, 0x1f, R26 ;  /* 0x0000001fff037819 */ /* 0x000fe4000001141a */
[----:B------:R-:W-:Y:S01]  /*ebe0*/  PRMT R37, R27, 0x7604, R24 ;  /* 0x000076041b257816 */ /* 0x000fe20000000018 */
[----:B------:R-:W-:Y:S01]  /*ebf0*/  IMAD.SHL.U32 R27, R26, 0x10, RZ ;  /* 0x000000101a1b7824 */ /* 0x000fe200078e00ff */
[----:B------:R-:W-:Y:S02]  /*ec00*/  LEA.HI R32, R3, R26, RZ, 0x3 ;  /* 0x0000001a03207211 */ /* 0x000fe400078f18ff */
[----:B------:R-:W-:-:S02]  /*ec10*/  SHF.R.U32.HI R24, RZ, 0x8, R31 ;  /* 0x00000008ff187819 */ /* 0x000fc4000001161f */
[----:B------:R-:W-:Y:S01]  /*ec20*/  LOP3.LUT R0, R204, 0x70, R27, 0xf8, !PT ;  /* 0x00000070cc007812 */ /* 0x000fe200078ef81b */
[----:B------:R-:W-:Y:S01]  /*ec30*/  IMAD.SHL.U32 R32, R32, 0x800, RZ ;  /* 0x0000080020207824 */ /* 0x000fe200078e00ff */
[----:B------:R-:W-:Y:S02]  /*ec40*/  SHF.R.U32.HI R33, RZ, 0x3, R204 ;  /* 0x00000003ff217819 */ /* 0x000fe400000116cc */
[----:B0-----:R-:W-:Y:S02]  /*ec50*/  SHF.R.U32.HI R25, RZ, 0x8, R29 ;  /* 0x00000008ff197819 */ /* 0x001fe4000001161d */
[----:B------:R-:W-:Y:S02]  /*ec60*/  LOP3.LUT R3, R31, 0xff, RZ, 0xc0, !PT ;  /* 0x000000ff1f037812 */ /* 0x000fe400078ec0ff */
[----:B------:R-:W-:Y:S02]  /*ec70*/  LOP3.LUT R24, R24, 0xff, RZ, 0xc0, !PT ;  /* 0x000000ff18187812 */ /* 0x000fe400078ec0ff */
[----:B------:R-:W-:-:S02]  /*ec80*/  LOP3.LUT R0, R0, R33, RZ, 0x3c, !PT ;  /* 0x0000002100007212 */ /* 0x000fc400078e3cff */
[----:B------:R-:W-:Y:S02]  /*ec90*/  LOP3.LUT R32, R32, 0xffffc000, RZ, 0xc0, !PT ;  /* 0xffffc00020207812 */ /* 0x000fe400078ec0ff */
[----:B------:R-:W-:Y:S02]  /*eca0*/  LOP3.LUT R20, R29, 0xff, RZ, 0xc0, !PT ;  /* 0x000000ff1d147812 */ /* 0x000fe400078ec0ff */
[----:B------:R-:W-:Y:S02]  /*ecb0*/  LOP3.LUT R25, R25, 0xff, RZ, 0xc0, !PT ;  /* 0x000000ff19197812 */ /* 0x000fe400078ec0ff */
[----:B------:R-:W-:Y:S02]  /*ecc0*/  SHF.R.U32.HI R26, RZ, 0x8, R4 ;  /* 0x00000008ff1a7819 */ /* 0x000fe40000011604 */
[----:B------:R-:W-:Y:S02]  /*ecd0*/  PRMT R38, R24, 0x7604, R3 ;  /* 0x0000760418267816 */ /* 0x000fe40000000003 */
[----:B------:R-:W-:-:S02]  /*ece0*/  IADD3 R3, R0, R32, R209 ;  /* 0x0000002000037210 */ /* 0x000fc40007ffe0d1 */
[----:B------:R-:W-:Y:S02]  /*ecf0*/  PRMT R20, R25, 0x7604, R20 ;  /* 0x0000760419147816 */ /* 0x000fe40000000014 */
[----:B------:R-:W-:Y:S01]  /*ed00*/  LOP3.LUT R25, R4, 0xff, RZ, 0xc0, !PT ;  /* 0x000000ff04197812 */ /* 0x000fe200078ec0ff */
[----:B------:R-:W-:Y:S01]  /*ed10*/  IMAD.IADD R0, R184, 0x1, R3 ;  /* 0x00000001b8007824 */ /* 0x000fe200078e0203 */
[----:B------:R-:W-:Y:S02]  /*ed20*/  LOP3.LUT R26, R26, 0xff, RZ, 0xc0, !PT ;  /* 0x000000ff1a1a7812 */ /* 0x000fe400078ec0ff */
[----:B------:R-:W-:Y:S02]  /*ed30*/  SHF.R.U32.HI R41, RZ, 0x8, R6 ;  /* 0x00000008ff297819 */ /* 0x000fe40000011606 */
[----:B------:R-:W-:Y:S01]  /*ed40*/  PRMT R43, R26, 0x7604, R25 ;  /* 0x000076041a2b7816 */ /* 0x000fe20000000019 */
[----:B------:R-:W-:Y:S01]  /*ed50*/  LDS.128 R32, [R0+0x18000] ;  /* 0x0180000000207984 */ /* 0x000fe20000000c00 */
[----:B------:R-:W-:-:S02]  /*ed60*/  SHF.R.U32.HI R53, RZ, 0x8, R7 ;  /* 0x00000008ff357819 */ /* 0x000fc40000011607 */
[----:B------:R-:W-:Y:S01]  /*ed70*/  SHF.R.U32.HI R40, RZ, 0x8, R5 ;  /* 0x00000008ff287819 */ /* 0x000fe20000011605 */
[----:B------:R-:W0:Y:S01]  /*ed80*/  LDS.128 R24, [R223+0x18000] ;  /* 0x01800000df187984 */ /* 0x000e220000000c00 */
[----:B------:R-:W-:Y:S02]  /*ed90*/  LOP3.LUT R42, R41, 0xff, RZ, 0xc0, !PT ;  /* 0x000000ff292a7812 */ /* 0x000fe400078ec0ff */
[----:B------:R-:W-:Y:S02]  /*eda0*/  LOP3.LUT R52, R7, 0xff, RZ, 0xc0, !PT ;  /* 0x000000ff07347812 */ /* 0x000fe400078ec0ff */
[----:B------:R-:W-:Y:S02]  /*edb0*/  LOP3.LUT R41, R53, 0xff, RZ, 0xc0, !PT ;  /* 0x000000ff35297812 */ /* 0x000fe400078ec0ff */
[----:B------:R-:W-:Y:S02]  /*edc0*/  LOP3.LUT R39, R5, 0xff, RZ, 0xc0, !PT ;  /* 0x000000ff05277812 */ /* 0x000fe400078ec0ff */
[----:B------:R-:W-:-:S02]  /*edd0*/  LOP3.LUT R40, R40, 0xff, RZ, 0xc0, !PT ;  /* 0x000000ff28287812 */ /* 0x000fc400078ec0ff */
[----:B------:R-:W-:Y:S02]  /*ede0*/  PRMT R52, R41, 0x7604, R52 ;  /* 0x0000760429347816 */ /* 0x000fe40000000034 */
[----:B------:R-:W-:Y:S02]  /*edf0*/  SHF.R.U32.HI R41, RZ, 0x10, R5 ;  /* 0x00000010ff297819 */ /* 0x000fe40000011605 */
[----:B------:R-:W-:Y:S02]  /*ee00*/  LOP3.LUT R3, R6, 0xff, RZ, 0xc0, !PT ;  /* 0x000000ff06037812 */ /* 0x000fe400078ec0ff */
[----:B------:R-:W-:Y:S01]  /*ee10*/  PRMT R40, R40, 0x7604, R39 ;  /* 0x0000760428287816 */ /* 0x000fe20000000027 */
[----:B------:R-:W-:Y:S01]  /*ee20*/  IMAD.U32 R41, R41, 0x10000, RZ ;  /* 0x0001000029297824 */ /* 0x000fe200078e00ff */
[----:B------:R-:W-:Y:S02]  /*ee30*/  SHF.R.U32.HI R54, RZ, 0x10, R29 ;  /* 0x00000010ff367819 */ /* 0x000fe4000001161d */
[----:B------:R-:W-:-:S02]  /*ee40*/  SHF.R.U32.HI R39, RZ, 0x10, R31 ;  /* 0x00000010ff277819 */ /* 0x000fc4000001161f */
[----:B------:R-:W-:Y:S01]  /*ee50*/  PRMT R53, R42, 0x7604, R3 ;  /* 0x000076042a357816 */ /* 0x000fe20000000003 */
[----:B------:R-:W-:Y:S01]  /*ee60*/  IMAD.U32 R3, R54, 0x10000, RZ ;  /* 0x0001000036037824 */ /* 0x000fe200078e00ff */
[----:B------:R-:W-:Y:S01]  /*ee70*/  SHF.R.U32.HI R57, RZ, 0x10, R7 ;  /* 0x00000010ff397819 */ /* 0x000fe20000011607 */
[----:B------:R-:W-:Y:S01]  /*ee80*/  IMAD.U32 R39, R39, 0x10000, RZ ;  /* 0x0001000027277824 */ /* 0x000fe200078e00ff */
[----:B------:R-:W-:Y:S02]  /*ee90*/  LOP3.LUT R21, R21, 0xff0000, R28, 0xf8, !PT ;  /* 0x00ff000015157812 */ /* 0x000fe400078ef81c */
[----:B------:R-:W-:Y:S01]  /*eea0*/  LOP3.LUT R55, R40, 0xff0000, R41, 0xf8, !PT ;  /* 0x00ff000028377812 */ /* 0x000fe200078ef829 */
[----:B------:R-:W-:Y:S01]  /*eeb0*/  IMAD.U32 R57, R57, 0x10000, RZ ;  /* 0x0001000039397824 */ /* 0x000fe200078e00ff */
        /* <DEDUP_REMOVED lines=11> */
[-C--:B0-----:R-:W-:Y:S02]  /*ef70*/  F2FP.F16.E4M3.UNPACK_B R30, R27.reuse ;  /* 0x0000001bff1e723e */ /* 0x081fe400020006ff */
[----:B------:R-:W-:Y:S02]  /*ef80*/  F2FP.F16.E4M3.UNPACK_B R31, R27.H1 ;  /* 0x0000001bff1f723e */ /* 0x000fe400030006ff */
[----:B------:R-:W-:-:S02]  /*ef90*/  F2FP.F16.E4M3.UNPACK_B R21, R24 ;  /* 0x00000018ff15723e */ /* 0x000fc400020006ff */
[----:B------:R-:W-:Y:S02]  /*efa0*/  F2FP.F16.E4M3.UNPACK_B R27, R24.H1 ;  /* 0x00000018ff1b723e */ /* 0x000fe400030006ff */
[----:B------:R-:W-:Y:S02]  /*efb0*/  F2FP.F16.E4M3.UNPACK_B R54, R55 ;  /* 0x00000037ff36723e */ /* 0x000fe400020006ff */
[----:B------:R-:W-:Y:S02]  /*efc0*/  F2FP.F16.E4M3.UNPACK_B R29, R33 ;  /* 0x00000021ff1d723e */ /* 0x000fe400020006ff */
[----:B------:R-:W-:Y:S01]  /*efd0*/  F2FP.F16.E4M3.UNPACK_B R24, R41 ;  /* 0x00000029ff18723e */ /* 0x000fe200020006ff */
[----:B------:R-:W-:Y:S01]  /*efe0*/  HADD2.F32 R56, -RZ, R54.H0_H0 ;  /* 0x20000036ff387230 */ /* 0x000fe20000004100 */
[-C--:B------:R-:W-:Y:S01]  /*eff0*/  F2FP.F16.E4M3.UNPACK_B R20, R25.reuse ;  /* 0x00000019ff14723e */ /* 0x080fe200020006ff */
[----:B------:R-:W-:Y:S01]  /*f000*/  HADD2.F32 R5, -RZ, R29.H0_H0 ;  /* 0x2000001dff057230 */ /* 0x000fe20000004100 */
[--C-:B------:R-:W-:Y:S01]  /*f010*/  LOP3.LUT R43, R43, 0xff0000, R4.reuse, 0xf8, !PT ;  /* 0x00ff00002b2b7812 */ /* 0x100fe200078ef804 */
[----:B------:R-:W-:Y:S01]  /*f020*/  HADD2.F32 R42, -RZ, R24.H0_H0 ;  /* 0x20000018ff2a7230 */ /* 0x000fe20000004100 */
[----:B------:R-:W-:Y:S01]  /*f030*/  F2FP.F16.E4M3.UNPACK_B R28, R25.H1 ;  /* 0x00000019ff1c723e */ /* 0x000fe200030006ff */
[----:B------:R-:W-:Y:S01]  /*f040*/  HADD2.F32 R25, -RZ, R20.H0_H0 ;  /* 0x20000014ff197230 */ /* 0x000fe20000004100 */
[----:B------:R-:W-:Y:S01]  /*f050*/  LOP3.LUT R53, R43, 0xff000000, R4, 0xf8, !PT ;  /* 0xff0000002b357812 */ /* 0x000fe200078ef804 */
[C---:B------:R-:W-:Y:S01]  /*f060*/  FMUL.FTZ R60, R5.reuse, R56 ;  /* 0x00000038053c7220 */ /* 0x040fe20000410000 */
[----:B------:R-:W-:Y:S01]  /*f070*/  F2FP.F16.E4M3.UNPACK_B R37, R33.H1 ;  /* 0x00000021ff25723e */ /* 0x000fe200030006ff */
[-C--:B------:R-:W-:Y:S01]  /*f080*/  FMUL.FTZ R43, R5, R42.reuse ;  /* 0x0000002a052b7220 */ /* 0x080fe20000410000 */
[----:B------:R-:W-:Y:S01]  /*f090*/  F2FP.F16.E4M3.UNPACK_B R55, R55.H1 ;  /* 0x00000037ff37723e */ /* 0x000fe200030006ff */
[C---:B------:R-:W-:Y:S01]  /*f0a0*/  FFMA.FTZ R5, R25.reuse, R42, -R60 ;  /* 0x0000002a19057223 */ /* 0x040fe2000001083c */
[----:B------:R-:W-:Y:S01]  /*f0b0*/  F2FP.F16.E4M3.UNPACK_B R41, R41.H1 ;  /* 0x00000029ff29723e */ /* 0x000fe200030006ff */
[----:B------:R-:W-:Y:S01]  /*f0c0*/  FFMA.FTZ R25, R25, R56, R43 ;  /* 0x0000003819197223 */ /* 0x000fe2000001002b */
[----:B------:R-:W-:Y:S01]  /*f0d0*/  LOP3.LUT R58, R57, 0xff000000, R7, 0xf8, !PT ;  /* 0xff000000393a7812 */ /* 0x000fe200078ef807 */
[----:B------:R-:W-:Y:S01]  /*f0e0*/  HADD2.F32 R57, -RZ, R54.H1_H1 ;  /* 0x30000036ff397230 */ /* 0x000fe20000004100 */
[-C--:B------:R-:W-:Y:S01]  /*f0f0*/  F2FP.F16.E4M3.UNPACK_B R38, R35.reuse ;  /* 0x00000023ff26723e */ /* 0x080fe200020006ff */
[----:B------:R-:W-:Y:S01]  /*f100*/  HADD2.F32 R54, -RZ, R55.H0_H0 ;  /* 0x20000037ff367230 */ /* 0x000fe20000004100 */
[----:B------:R-:W-:Y:S01]  /*f110*/  F2FP.F16.E4M3.UNPACK_B R39, R35.H1 ;  /* 0x00000023ff27723e */ /* 0x000fe200030006ff */
[----:B------:R-:W-:Y:S01]  /*f120*/  HADD2.F32 R43, -RZ, R24.H1_H1 ;  /* 0x30000018ff2b7230 */ /* 0x000fe20000004100 */
        /* <DEDUP_REMOVED lines=8> */
[C---:B------:R-:W-:Y:S01]  /*f1b0*/  FMUL.FTZ R60, R34.reuse, R54 ;  /* 0x00000036223c7220 */ /* 0x040fe20000410000 */
[----:B------:R-:W-:Y:S02]  /*f1c0*/  HADD2.F32 R29, -RZ, R28.H0_H0 ;  /* 0x2000001cff1d7230 */ /* 0x000fe40000004100 */
[-C--:B------:R-:W-:Y:S01]  /*f1d0*/  FMUL.FTZ R63, R34, R42.reuse ;  /* 0x0000002a223f7220 */ /* 0x080fe20000410000 */
[----:B------:R-:W-:Y:S02]  /*f1e0*/  HADD2.F32 R55, -RZ, R55.H1_H1 ;  /* 0x30000037ff377230 */ /* 0x000fe40000004100 */
[C---:B------:R-:W-:Y:S01]  /*f1f0*/  FMUL.FTZ R61, R20.reuse, R57 ;  /* 0x00000039143d7220 */ /* 0x040fe20000410000 */
[----:B------:R-:W-:Y:S01]  /*f200*/  FMUL.FTZ R56, R20, R43 ;  /* 0x0000002b14387220 */ /* 0x000fe20000410000 */
[C---:B------:R-:W-:Y:S01]  /*f210*/  FFMA.FTZ R60, R29.reuse, R42, -R60 ;  /* 0x0000002a1d3c7223 */ /* 0x040fe2000001083c */
[----:B------:R-:W-:Y:S01]  /*f220*/  F2FP.F16.E4M3.UNPACK_B R42, R52 ;  /* 0x00000034ff2a723e */ /* 0x000fe200020006ff */
[----:B------:R-:W-:Y:S01]  /*f230*/  FFMA.FTZ R63, R29, R54, R63 ;  /* 0x000000361d3f7223 */ /* 0x000fe2000001003f */
[----:B------:R-:W-:Y:S01]  /*f240*/  F2FP.F16.E4M3.UNPACK_B R54, R58 ;  /* 0x0000003aff36723e */ /* 0x000fe200020006ff */
[----:B------:R-:W-:-:S02]  /*f250*/  HADD2.F32 R37, -RZ, R37.H1_H1 ;  /* 0x30000025ff257230 */ /* 0x000fc40000004100 */
[C---:B------:R-:W-:Y:S01]  /*f260*/  FFMA.FTZ R20, R24.reuse, R43, -R61 ;  /* 0x0000002b18147223 */ /* 0x040fe2000001083d */
[----:B------:R-:W-:Y:S02]  /*f270*/  HADD2.F32 R41, -RZ, R41.H1_H1 ;  /* 0x30000029ff297230 */ /* 0x000fe40000004100 */
[----:B------:R-:W-:Y:S01]  /*f280*/  FFMA.FTZ R24, R24, R57, R56 ;  /* 0x0000003918187223 */ /* 0x000fe20000010038 */
[----:B------:R-:W-:Y:S02]  /*f290*/  HADD2.F32 R34, -RZ, R38.H0_H0 ;  /* 0x20000026ff227230 */ /* 0x000fe40000004100 */
[C---:B------:R-:W-:Y:S01]  /*f2a0*/  FMUL.FTZ R57, R37.reuse, R55 ;  /* 0x0000003725397220 */ /* 0x040fe20000410000 */
[----:B------:R-:W-:Y:S02]  /*f2b0*/  HADD2.F32 R43, -RZ, R42.H0_H0 ;  /* 0x2000002aff2b7230 */ /* 0x000fe40000004100 */
[----:B------:R-:W-:Y:S01]  /*f2c0*/  FMUL.FTZ R62, R37, R41 ;  /* 0x00000029253e7220 */ /* 0x000fe20000410000 */
[----:B------:R-:W-:Y:S01]  /*f2d0*/  HADD2.F32 R28, -RZ, R28.H1_H1 ;  /* 0x3000001cff1c7230 */ /* 0x000fe20000004100 */
[----:B------:R-:W-:Y:S01]  /*f2e0*/  F2FP.F16.E4M3.UNPACK_B R58, R58.H1 ;  /* 0x0000003aff3a723e */ /* 0x000fe200030006ff */
[----:B------:R-:W-:-:S02]  /*f2f0*/  HADD2.F32 R56, -RZ, R54.H0_H0 ;  /* 0x20000036ff387230 */ /* 0x000fc40000004100 */
[----:B------:R-:W-:Y:S01]  /*f300*/  FMUL.FTZ R37, R34, R43 ;  /* 0x0000002b22257220 */ /* 0x000fe20000410000 */
[----:B------:R-:W-:Y:S02]  /*f310*/  HADD2.F32 R29, -RZ, R30.H0_H0 ;  /* 0x2000001eff1d7230 */ /* 0x000fe40000004100 */
[----:B------:R-:W-:Y:S01]  /*f320*/  FFMA.FTZ R57, R28, R41, -R57 ;  /* 0x000000291c397223 */ /* 0x000fe20000010839 */
[----:B------:R-:W-:Y:S02]  /*f330*/  HADD2.F32 R41, -RZ, R54.H1_H1 ;  /* 0x30000036ff297230 */ /* 0x000fe40000004100 */
[----:B------:R-:W-:Y:S01]  /*f340*/  FMUL.FTZ R64, R34, R56 ;  /* 0x0000003822407220 */ /* 0x000fe20000410000 */
[----:B------:R-:W-:Y:S01]  /*f350*/  F2FP.F16.E4M3.UNPACK_B R52, R52.H1 ;  /* 0x00000034ff34723e */ /* 0x000fe200030006ff */
[----:B------:R-:W-:Y:S02]  /*f360*/  HADD2.F32 R38, -RZ, R38.H1_H1 ;  /* 0x30000026ff267230 */ /* 0x000fe40000004100 */
[----:B------:R-:W-:Y:S01]  /*f370*/  FFMA.FTZ R56, R29, R56, R37 ;  /* 0x000000381d387223 */ /* 0x000fe20000010025 */
[----:B------:R-:W-:-:S02]  /*f380*/  HADD2.F32 R37, -RZ, R42.H1_H1 ;  /* 0x3000002aff257230 */ /* 0x000fc40000004100 */
[----:B------:R-:W-:Y:S01]  /*f390*/  FFMA.FTZ R64, R29, R43, -R64 ;  /* 0x0000002b1d407223 */ /* 0x000fe20000010840 */
[----:B------:R-:W-:Y:S02]  /*f3a0*/  HADD2.F32 R30, -RZ, R30.H1_H1 ;  /* 0x3000001eff1e7230 */ /* 0x000fe40000004100 */
[C---:B------:R-:W-:Y:S01]  /*f3b0*/  FMUL.FTZ R43, R38.reuse, R41 ;  /* 0x00000029262b7220 */ /* 0x040fe20000410000 */
[----:B------:R-:W-:Y:S02]  /*f3c0*/  HADD2.F32 R42, -RZ, R58.H0_H0 ;  /* 0x2000003aff2a7230 */ /* 0x000fe40000004100 */
[----:B------:R-:W-:Y:S01]  /*f3d0*/  FMUL.FTZ R38, R38, R37 ;  /* 0x0000002526267220 */ /* 0x000fe20000410000 */
[----:B------:R-:W-:Y:S02]  /*f3e0*/  HADD2.F32 R29, -RZ, R39.H0_H0 ;  /* 0x20000027ff1d7230 */ /* 0x000fe40000004100 */
[----:B------:R-:W-:Y:S01]  /*f3f0*/  FFMA.FTZ R62, R28, R55, R62 ;  /* 0x000000371c3e7223 */ /* 0x000fe2000001003e */
[----:B------:R-:W-:-:S02]  /*f400*/  HADD2.F32 R34, -RZ, R52.H0_H0 ;  /* 0x20000034ff227230 */ /* 0x000fc40000004100 */
[C---:B------:R-:W-:Y:S01]  /*f410*/  FFMA.FTZ R55, R30.reuse, R37, -R43 ;  /* 0x000000251e377223 */ /* 0x040fe2000001082b */
[----:B------:R-:W-:Y:S02]  /*f420*/  HADD2.F32 R28, -RZ, R31.H0_H0 ;  /* 0x2000001fff1c7230 */ /* 0x000fe40000004100 */
[C---:B------:R-:W-:Y:S01]  /*f430*/  FMUL.FTZ R65, R29.reuse, R42 ;  /* 0x0000002a1d417220 */ /* 0x040fe20000410000 */
[----:B------:R-:W-:Y:S01]  /*f440*/  F2FP.F16.E4M3.UNPACK_B R37, R53.H1 ;  /* 0x00000035ff25723e */ /* 0x000fe200030006ff */
[----:B------:R-:W-:Y:S01]  /*f450*/  FMUL.FTZ R29, R29, R34 ;  /* 0x000000221d1d7220 */ /* 0x000fe20000410000 */
[----:B------:R-:W-:Y:S01]  /*f460*/  FFMA.FTZ R61, R30, R41, R38 ;  /* 0x000000291e3d7223 */ /* 0x000fe20000010026 */
[----:B------:R-:W-:Y:S01]  /*f470*/  F2FP.F16.E4M3.UNPACK_B R30, R40.H1 ;  /* 0x00000028ff1e723e */ /* 0x000fe200030006ff */
[----:B------:R-:W-:Y:S02]  /*f480*/  HADD2.F32 R52, -RZ, R52.H1_H1 ;  /* 0x30000034ff347230 */ /* 0x000fe40000004100 */
[----:B------:R-:W-:Y:S01]  /*f490*/  FFMA.FTZ R66, R28, R42, R29 ;  /* 0x0000002a1c427223 */ /* 0x000fe2000001001d */
[----:B------:R-:W-:-:S02]  /*f4a0*/  HADD2.F32 R58, -RZ, R58.H1_H1 ;  /* 0x3000003aff3a7230 */ /* 0x000fc40000004100 */
[----:B------:R-:W-:Y:S01]  /*f4b0*/  FFMA.FTZ R65, R28, R34, -R65 ;  /* 0x000000221c417223 */ /* 0x000fe20000010841 */
[----:B------:R-:W-:Y:S01]  /*f4c0*/  HADD2.F32 R39, -RZ, R39.H1_H1 ;  /* 0x30000027ff277230 */ /* 0x000fe20000004100 */
[----:B------:R-:W-:Y:S01]  /*f4d0*/  F2FP.F16.E4M3.UNPACK_B R53, R53 ;  /* 0x00000035ff35723e */ /* 0x000fe200020006ff */
[----:B------:R-:W-:Y:S01]  /*f4e0*/  HADD2.F32 R38, -RZ, R37.H0_H0 ;  /* 0x20000025ff267230 */ /* 0x000fe20000004100 */
[----:B------:R-:W-:Y:S01]  /*f4f0*/  F2FP.F16.E4M3.UNPACK_B R40, R40 ;  /* 0x00000028ff28723e */ /* 0x000fe200020006ff */
[----:B------:R-:W-:Y:S02]  /*f500*/  HADD2.F32 R29, -RZ, R32.H0_H0 ;  /* 0x20000020ff1d7230 */ /* 0x000fe40000004100 */
[C---:B------:R-:W-:Y:S01]  /*f510*/  FMUL.FTZ R42, R39.reuse, R58 ;  /* 0x0000003a272a7220 */ /* 0x040fe20000410000 */
[----:B------:R-:W-:Y:S02]  /*f520*/  HADD2.F32 R34, -RZ, R30.H0_H0 ;  /* 0x2000001eff227230 */ /* 0x000fe40000004100 */
[----:B------:R-:W-:Y:S01]  /*f530*/  FMUL.FTZ R41, R39, R52 ;  /* 0x0000003427297220 */ /* 0x000fe20000410000 */
[----:B------:R-:W-:-:S02]  /*f540*/  HADD2.F32 R28, -RZ, R27.H0_H0 ;  /* 0x2000001bff1c7230 */ /* 0x000fc40000004100 */
[C---:B------:R-:W-:Y:S01]  /*f550*/  FMUL.FTZ R39, R29.reuse, R38 ;  /* 0x000000261d277220 */ /* 0x040fe20000410000 */
[----:B------:R-:W-:Y:S02]  /*f560*/  HADD2.F32 R31, -RZ, R31.H1_H1 ;  /* 0x3000001fff1f7230 */ /* 0x000fe40000004100 */
[-C--:B------:R-:W-:Y:S01]  /*f570*/  FMUL.FTZ R29, R29, R34.reuse ;  /* 0x000000221d1d7220 */ /* 0x080fe20000410000 */
[----:B------:R-:W-:Y:S02]  /*f580*/  HADD2.F32 R37, -RZ, R37.H1_H1 ;  /* 0x30000025ff257230 */ /* 0x000fe40000004100 */
[----:B------:R-:W-:Y:S01]  /*f590*/  FFMA.FTZ R39, R28, R34, -R39 ;  /* 0x000000221c277223 */ /* 0x000fe20000010827 */
[----:B------:R-:W-:Y:S02]  /*f5a0*/  HADD2.F32 R32, -RZ, R32.H1_H1 ;  /* 0x30000020ff207230 */ /* 0x000fe40000004100 */
[----:B------:R-:W-:Y:S01]  /*f5b0*/  FFMA.FTZ R67, R31, R58, R41 ;  /* 0x0000003a1f437223 */ /* 0x000fe20000010029 */
[----:B------:R-:W-:-:S02]  /*f5c0*/  HADD2.F32 R30, -RZ, R30.H1_H1 ;  /* 0x3000001eff1e7230 */ /* 0x000fc40000004100 */
[----:B------:R-:W-:Y:S01]  /*f5d0*/  FFMA.FTZ R68, R31, R52, -R42 ;  /* 0x000000341f447223 */ /* 0x000fe2000001082a */
[----:B------:R-:W-:Y:S02]  /*f5e0*/  HADD2.F32 R27, -RZ, R27.H1_H1 ;  /* 0x3000001bff1b7230 */ /* 0x000fe40000004100 */
[-C--:B------:R-:W-:Y:S01]  /*f5f0*/  FMUL.FTZ R34, R32, R37.reuse ;  /* 0x0000002520227220 */ /* 0x080fe20000410000 */
[----:B------:R-:W-:Y:S01]  /*f600*/  FFMA.FTZ R41, R28, R38, R29 ;  /* 0x000000261c297223 */ /* 0x000fe2000001001d */
[-C--:B------:R-:W-:Y:S01]  /*f610*/  FMUL.FTZ R32, R32, R30.reuse ;  /* 0x0000001e20207220 */ /* 0x080fe20000410000 */
[----:B------:R-:W-:Y:S02]  /*f620*/  HADD2.F32 R31, -RZ, R53.H0_H0 ;  /* 0x20000035ff1f7230 */ /* 0x000fe40000004100 */
[C---:B------:R-:W-:Y:S01]  /*f630*/  FFMA.FTZ R42, R27.reuse, R30, -R34 ;  /* 0x0000001e1b2a7223 */ /* 0x040fe20000010822 */
[----:B------:R-:W-:Y:S02]  /*f640*/  HADD2.F32 R28, -RZ, R33.H0_H0 ;  /* 0x20000021ff1c7230 */ /* 0x000fe40000004100 */
[----:B------:R-:W-:Y:S01]  /*f650*/  FFMA.FTZ R52, R27, R37, R32 ;  /* 0x000000251b347223 */ /* 0x000fe20000010020 */
[----:B------:R-:W-:Y:S01]  /*f660*/  HADD2.F32 R29, -RZ, R40.H0_H0 ;  /* 0x20000028ff1d7230 */ /* 0x000fe20000004100 */
[----:B------:R-:W-:Y:S01]  /*f670*/  F2FP.F16.E4M3.UNPACK_B R4, R26 ;  /* 0x0000001aff04723e */ /* 0x000fe200020006ff */
[----:B------:R-:W-:-:S02]  /*f680*/  HADD2.F32 R27, -RZ, R21.H0_H0 ;  /* 0x20000015ff1b7230 */ /* 0x000fc40000004100 */
[C---:B------:R-:W-:Y:S01]  /*f690*/  FMUL.FTZ R32, R28.reuse, R31 ;  /* 0x0000001f1c207220 */ /* 0x040fe20000410000 */
[----:B------:R-:W-:Y:S02]  /*f6a0*/  HADD2.F32 R30, -RZ, R53.H1_H1 ;  /* 0x30000035ff1e7230 */ /* 0x000fe40000004100 */
[-C--:B------:R-:W-:Y:S01]  /*f6b0*/  FMUL.FTZ R28, R28, R29.reuse ;  /* 0x0000001d1c1c7220 */ /* 0x080fe20000410000 */
        /* <DEDUP_REMOVED lines=8> */
[----:B------:R-:W-:Y:S01]  /*f740*/  FMUL.FTZ R37, R33, R40 ;  /* 0x0000002821257220 */ /* 0x000fe20000410000 */
[----:B------:R-:W-:Y:S01]  /*f750*/  F2FP.F16.E4M3.UNPACK_B R26, R26.H1 ;  /* 0x0000001aff1a723e */ /* 0x000fe200030006ff */
[----:B------:R-:W-:Y:S01]  /*f760*/  FFMA.FTZ R33, R21, R40, -R32 ;  /* 0x0000002815217223 */ /* 0x000fe20000010820 */
[----:B------:R-:W-:-:S02]  /*f770*/  HADD2.F32 R32, -RZ, R29.H0_H0 ;  /* 0x2000001dff207230 */ /* 0x000fc40000004100 */
[----:B------:R-:W-:Y:S01]  /*f780*/  FFMA.FTZ R38, R21, R30, R37 ;  /* 0x0000001e15267223 */ /* 0x000fe20000010025 */
[----:B------:R-:W-:Y:S01]  /*f790*/  HADD2.F32 R27, -RZ, R35.H0_H0 ;  /* 0x20000023ff1b7230 */ /* 0x000fe20000004100 */
[----:B------:R-:W-:Y:S01]  /*f7a0*/  F2FP.F16.E4M3.UNPACK_B R3, R3 ;  /* 0x00000003ff03723e */ /* 0x000fe200020006ff */
[----:B------:R-:W-:Y:S01]  /*f7b0*/  HADD2.F32 R30, -RZ, R28.H0_H0 ;  /* 0x2000001cff1e7230 */ /* 0x000fe20000004100 */
[----:B------:R-:W-:Y:S01]  /*f7c0*/  F2FP.SATFINITE.E4M3.F32.PACK_AB_MERGE_C R57, R57, R60, RZ ;  /* 0x0000003c3939723e */ /* 0x000fe200048070ff */
[----:B------:R-:W-:Y:S02]  /*f7d0*/  HADD2.F32 R29, -RZ, R29.H1_H1 ;  /* 0x3000001dff1d7230 */ /* 0x000fe40000004100 */
[C---:B------:R-:W-:Y:S01]  /*f7e0*/  FMUL.FTZ R40, R27.reuse, R32 ;  /* 0x000000201b287220 */ /* 0x040fe20000410000 */
[----:B------:R-:W-:Y:S02]  /*f7f0*/  HADD2.F32 R35, -RZ, R35.H1_H1 ;  /* 0x30000023ff237230 */ /* 0x000fe40000004100 */
[----:B------:R-:W-:Y:S01]  /*f800*/  FMUL.FTZ R54, R27, R30 ;  /* 0x0000001e1b367220 */ /* 0x000fe20000410000 */
[----:B------:R-:W-:Y:S01]  /*f810*/  HADD2.F32 R21, -RZ, R26.H0_H0 ;  /* 0x2000001aff157230 */ /* 0x000fe20000004100 */
[----:B------:R-:W-:Y:S01]  /*f820*/  F2FP.F16.E4M3.UNPACK_B R27, R6 ;  /* 0x00000006ff1b723e */ /* 0x000fe200020006ff */
[----:B------:R-:W-:-:S02]  /*f830*/  HADD2.F32 R28, -RZ, R28.H1_H1 ;  /* 0x3000001cff1c7230 */ /* 0x000fc40000004100 */
[----:B------:R-:W-:Y:S01]  /*f840*/  FMUL.FTZ R37, R35, R29 ;  /* 0x0000001d23257220 */ /* 0x000fe20000410000 */
[----:B------:R-:W-:Y:S02]  /*f850*/  HADD2.F32 R26, -RZ, R26.H1_H1 ;  /* 0x3000001aff1a7230 */ /* 0x000fe40000004100 */
[----:B------:R-:W-:Y:S01]  /*f860*/  FFMA.FTZ R40, R21, R30, -R40 ;  /* 0x0000001e15287223 */ /* 0x000fe20000010828 */
[--C-:B------:R-:W-:Y:S02]  /*f870*/  HADD2.F32 R6, -RZ, R7.reuse.H0_H0 ;  /* 0x20000007ff067230 */ /* 0x100fe40000004100 */
[-C--:B------:R-:W-:Y:S01]  /*f880*/  FMUL.FTZ R30, R35, R28.reuse ;  /* 0x0000001c231e7220 */ /* 0x080fe20000410000 */
[----:B------:R-:W-:Y:S02]  /*f890*/  HADD2.F32 R7, -RZ, R7.H1_H1 ;  /* 0x30000007ff077230 */ /* 0x000fe40000004100 */
[----:B------:R-:W-:Y:S01]  /*f8a0*/  FFMA.FTZ R37, R26, R28, -R37 ;  /* 0x0000001c1a257223 */ /* 0x000fe20000010825 */
[----:B------:R-:W-:-:S02]  /*f8b0*/  HADD2.F32 R28, -RZ, R27.H0_H0 ;  /* 0x2000001bff1c7230 */ /* 0x000fc40000004100 */
[----:B------:R-:W-:Y:S01]  /*f8c0*/  FFMA.FTZ R43, R26, R29, R30 ;  /* 0x0000001d1a2b7223 */ /* 0x000fe2000001001e */
[----:B------:R-:W-:Y:S02]  /*f8d0*/  HADD2.F32 R27, -RZ, R27.H1_H1 ;  /* 0x3000001bff1b7230 */ /* 0x000fe40000004100 */
[----:B------:R-:W-:Y:S01]  /*f8e0*/  FFMA.FTZ R54, R21, R32, R54 ;  /* 0x0000002015367223 */ /* 0x000fe20000010036 */
[--C-:B------:R-:W-:Y:S02]  /*f8f0*/  HADD2.F32 R26, -RZ, R3.reuse.H1_H1 ;  /* 0x30000003ff1a7230 */ /* 0x100fe40000004100 */
[----:B------:R-:W-:Y:S01]  /*f900*/  FMUL.FTZ R30, R6, R28 ;  /* 0x0000001c061e7220 */ /* 0x000fe20000410000 */
[----:B------:R-:W-:Y:S02]  /*f910*/  HADD2.F32 R21, -RZ, R3.H0_H0 ;  /* 0x20000003ff157230 */ /* 0x000fe40000004100 */
[----:B------:R-:W-:Y:S01]  /*f920*/  FMUL.FTZ R35, R7, R27 ;  /* 0x0000001b07237220 */ /* 0x000fe20000410000 */
[----:B------:R-:W-:-:S02]  /*f930*/  HADD2.F32 R3, -RZ, R4.H0_H0 ;  /* 0x20000004ff037230 */ /* 0x000fc40000004100 */
[-C--:B------:R-:W-:Y:S01]  /*f940*/  FMUL.FTZ R32, R7, R26.reuse ;  /* 0x0000001a07207220 */ /* 0x080fe20000410000 */
[----:B------:R-:W-:Y:S02]  /*f950*/  HADD2.F32 R4, -RZ, R4.H1_H1 ;  /* 0x30000004ff047230 */ /* 0x000fe40000004100 */
[----:B------:R-:W-:Y:S01]  /*f960*/  FMUL.FTZ R29, R6, R21 ;  /* 0x00000015061d7220 */ /* 0x000fe20000410000 */
[----:B------:R-:W-:Y:S01]  /*f970*/  F2FP.SATFINITE.E4M3.F32.PACK_AB_MERGE_C R7, R68, R65, RZ ;  /* 0x000000414407723e */ /* 0x000fe200048070ff */
[C---:B------:R-:W-:Y:S01]  /*f980*/  FFMA.FTZ R6, R3.reuse, R21, -R30 ;  /* 0x0000001503067223 */ /* 0x040fe2000001081e */
[----:B------:R-:W-:Y:S01]  /*f990*/  F2FP.SATFINITE.E4M3.F32.PACK_AB_MERGE_C R62, R62, R63, RZ ;  /* 0x0000003f3e3e723e */ /* 0x000fe200048070ff */
[C---:B------:R-:W-:Y:S01]  /*f9a0*/  FFMA.FTZ R35, R4.reuse, R26, -R35 ;  /* 0x0000001a04237223 */ /* 0x040fe20000010823 */
[----:B------:R-:W-:Y:S01]  /*f9b0*/  FFMA.FTZ R26, R4, R27, R32 ;  /* 0x0000001b041a7223 */ /* 0x000fe20000010020 */
[----:B------:R-:W-:Y:S01]  /*f9c0*/  FFMA.FTZ R29, R3, R28, R29 ;  /* 0x0000001c031d7223 */ /* 0x000fe2000001001d */
[----:B------:R-:W-:-:S02]  /*f9d0*/  F2FP.SATFINITE.E4M3.F32.PACK_AB_MERGE_C R4, R42, R39, RZ ;  /* 0x000000272a04723e */ /* 0x000fc400048070ff */
[----:B------:R-:W-:Y:S02]  /*f9e0*/  F2FP.SATFINITE.E4M3.F32.PACK_AB_MERGE_C R37, R37, R40, RZ ;  /* 0x000000282525723e */ /* 0x000fe400048070ff */
[----:B------:R-:W-:Y:S02]  /*f9f0*/  F2FP.SATFINITE.E4M3.F32.PACK_AB_MERGE_C R27, R67, R66, RZ ;  /* 0x00000042431b723e */ /* 0x000fe400048070ff */
[----:B------:R-:W-:Y:S02]  /*fa00*/  F2FP.SATFINITE.E4M3.F32.PACK_AB_MERGE_C R41, R52, R41, RZ ;  /* 0x000000293429723e */ /* 0x000fe400048070ff */
[----:B------:R-:W-:Y:S02]  /*fa10*/  F2FP.SATFINITE.E4M3.F32.PACK_AB_MERGE_C R43, R43, R54, RZ ;  /* 0x000000362b2b723e */ /* 0x000fe400048070ff */
[----:B------:R-:W-:Y:S02]  /*fa20*/  F2FP.SATFINITE.E4M3.F32.PACK_AB_MERGE_C R5, R20, R5, R57 ;  /* 0x000000051405723e */ /* 0x000fe40004807039 */
        /* <DEDUP_REMOVED lines=9> */
.L_x_1851:
[----:B------:R-:W-:Y:S05]  /*fac0*/  BSYNC B1 ;  /* 0x0000000000017941 */ /* 0x000fea0003800000 */
.L_x_1850:
[----:B------:R-:W-:Y:S04]  /*fad0*/  BSSY B1, `(.L_x_1852) ;  /* 0x0000102000017945 */ /* 0x000fe80003800000 */
[----:B------:R-:W-:Y:S05]  /*fae0*/  @P1 BRA `(.L_x_1853) ;  /* 0x0000001000001947 */ /* 0x000fea0003800000 */
[----:B012---:R-:W2:Y:S01]  /*faf0*/  LDL R25, [R1+0x10] ;  /* 0x0000100001197983 */ /* 0x007ea20000100800 */
[----:B------:R-:W-:Y:S02]  /*fb00*/  SHF.R.U32.HI R0, RZ, 0x8, R44 ;  /* 0x00000008ff007819 */ /* 0x000fe4000001162c */
[----:B-----5:R-:W-:Y:S02]  /*fb10*/  LEA.HI R7, R59, R214, RZ, 0x1c ;  /* 0x000000d63b077211 */ /* 0x020fe400078fe0ff */
[----:B------:R-:W-:Y:S02]  /*fb20*/  LOP3.LUT R3, R44, 0xff, RZ, 0xc0, !PT ;  /* 0x000000ff2c037812 */ /* 0x000fe400078ec0ff */
[----:B------:R-:W-:Y:S02]  /*fb30*/  LOP3.LUT R0, R0, 0xff, RZ, 0xc0, !PT ;  /* 0x000000ff00007812 */ /* 0x000fe400078ec0ff */
[----:B------:R-:W-:Y:S02]  /*fb40*/  SHF.R.S32.HI R24, RZ, 0x1f, R7 ;  /* 0x0000001fff187819 */ /* 0x000fe40000011407 */
[----:B------:R-:W-:-:S02]  /*fb50*/  SHF.R.U32.HI R4, RZ, 0x8, R45 ;  /* 0x00000008ff047819 */ /* 0x000fc4000001162d */
[----:B------:R-:W-:Y:S02]  /*fb60*/  PRMT R20, R0, 0x7604, R3 ;  /* 0x0000760400147816 */ /* 0x000fe40000000003 */
[----:B------:R-:W-:Y:S02]  /*fb70*/  LEA.HI R21, R24, R7, RZ, 0x3 ;  /* 0x0000000718157211 */ /* 0x000fe400078f18ff */
[----:B------:R-:W-:Y:S02]  /*fb80*/  SHF.R.U32.HI R0, RZ, 0x8, R46 ;  /* 0x00000008ff007819 */ /* 0x000fe4000001162e */
[----:B------:R-:W-:Y:S01]  /*fb90*/  SHF.L.U32 R26, R7, 0x4, RZ ;  /* 0x00000004071a7819 */ /* 0x000fe200000006ff */
[----:B------:R-:W-:Y:S01]  /*fba0*/  IMAD.SHL.U32 R21, R21, 0x800, RZ ;  /* 0x0000080015157824 */ /* 0x000fe200078e00ff */
[----:B------:R-:W-:Y:S02]  /*fbb0*/  LOP3.LUT R5, R45, 0xff, RZ, 0xc0, !PT ;  /* 0x000000ff2d057812 */ /* 0x000fe400078ec0ff */
[----:B------:R-:W-:-:S02]  /*fbc0*/  LOP3.LUT R4, R4, 0xff, RZ, 0xc0, !PT ;  /* 0x000000ff04047812 */ /* 0x000fc400078ec0ff */
[----:B------:R-:W-:Y:S02]  /*fbd0*/  LOP3.LUT R3, R0, 0xff, RZ, 0xc0, !PT ;  /* 0x000000ff00037812 */ /* 0x000fe400078ec0ff */
[----:B------:R-:W-:Y:S02]  /*fbe0*/  LOP3.LUT R0, R229, 0x70, R26, 0xf8, !PT ;  /* 0x00000070e5007812 */ /* 0x000fe400078ef81a */
[----:B------:R-:W-:Y:S02]  /*fbf0*/  SHF.R.U32.HI R27, RZ, 0x3, R229 ;  /* 0x00000003ff1b7819 */ /* 0x000fe400000116e5 */
[----:B------:R-:W-:Y:S02]  /*fc00*/  PRMT R28, R4, 0x7604, R5 ;  /* 0x00007604041c7816 */ /* 0x000fe40000000005 */
[----:B------:R-:W-:Y:S02]  /*fc10*/  LOP3.LUT R4, R46, 0xff, RZ, 0xc0, !PT ;  /* 0x000000ff2e047812 */ /* 0x000fe400078ec0ff */
[----:B------:R-:W-:-:S02]  /*fc20*/  SHF.R.U32.HI R7, RZ, 0x8, R48 ;  /* 0x00000008ff077819 */ /* 0x000fc40000011630 */
[----:B------:R-:W-:Y:S02]  /*fc30*/  LOP3.LUT R0, R0, R27, RZ, 0x3c, !PT ;  /* 0x0000001b00007212 */ /* 0x000fe400078e3cff */
[----:B------:R-:W-:Y:S02]  /*fc40*/  LOP3.LUT R21, R21, 0xffffc000, RZ, 0xc0, !PT ;  /* 0xffffc00015157812 */ /* 0x000fe400078ec0ff */
[----:B------:R-:W-:Y:S02]  /*fc50*/  PRMT R30, R3, 0x7604, R4 ;  /* 0x00007604031e7816 */ /* 0x000fe40000000004 */
[----:B------:R-:W-:Y:S02]  /*fc60*/  LOP3.LUT R24, R48, 0xff, RZ, 0xc0, !PT ;  /* 0x000000ff30187812 */ /* 0x000fe400078ec0ff */
[----:B------:R-:W-:Y:S02]  /*fc70*/  LOP3.LUT R7, R7, 0xff, RZ, 0xc0, !PT ;  /* 0x000000ff07077812 */ /* 0x000fe400078ec0ff */
[----:B------:R-:W-:-:S02]  /*fc80*/  SHF.R.U32.HI R26, RZ, 0x8, R51 ;  /* 0x00000008ff1a7819 */ /* 0x000fc40000011633 */
[----:B------:R-:W-:Y:S02]  /*fc90*/  PRMT R33, R7, 0x7604, R24 ;  /* 0x0000760407217816 */ /* 0x000fe40000000018 */
[----:B------:R-:W-:Y:S02]  /*fca0*/  SHF.R.U32.HI R24, RZ, 0x8, R50 ;  /* 0x00000008ff187819 */ /* 0x000fe40000011632 */
[----:B------:R-:W-:Y:S02]  /*fcb0*/  SHF.R.U32.HI R5, RZ, 0x8, R47 ;  /* 0x00000008ff057819 */ /* 0x000fe4000001162f */
[----:B------:R-:W-:Y:S02]  /*fcc0*/  LOP3.LUT R24, R24, 0xff, RZ, 0xc0, !PT ;  /* 0x000000ff18187812 */ /* 0x000fe400078ec0ff */
[----:B------:R-:W-:Y:S02]  /*fcd0*/  LOP3.LUT R27, R51, 0xff, RZ, 0xc0, !PT ;  /* 0x000000ff331b7812 */ /* 0x000fe400078ec0ff */
[----:B------:R-:W-:-:S02]  /*fce0*/  LOP3.LUT R26, R26, 0xff, RZ, 0xc0, !PT ;  /* 0x000000ff1a1a7812 */ /* 0x000fc400078ec0ff */
[----:B------:R-:W-:Y:S02]  /*fcf0*/  LOP3.LUT R6, R47, 0xff, RZ, 0xc0, !PT ;  /* 0x000000ff2f067812 */ /* 0x000fe400078ec0ff */
[----:B------:R-:W-:Y:S02]  /*fd00*/  LOP3.LUT R5, R5, 0xff, RZ, 0xc0, !PT ;  /* 0x000000ff05057812 */ /* 0x000fe400078ec0ff */
[----:B------:R-:W-:Y:S02]  /*fd10*/  PRMT R39, R26, 0x7604, R27 ;  /* 0x000076041a277816 */ /* 0x000fe4000000001b */
[----:B------:R-:W-:Y:S02]  /*fd20*/  PRMT R32, R5, 0x7604, R6 ;  /* 0x0000760405207816 */ /* 0x000fe40000000006 */
[----:B------:R-:W0:Y:S01]  /*fd30*/  LDS.128 R4, [R222+0x18000] ;  /* 0x01800000de047984 */ /* 0x000e220000000c00 */
[----:B------:R-:W-:Y:S02]  /*fd40*/  SHF.R.U32.HI R31, RZ, 0x10, R47 ;  /* 0x00000010ff1f7819 */ /* 0x000fe4000001162f */
[----:B------:R-:W-:-:S02]  /*fd50*/  SHF.R.U32.HI R29, RZ, 0x10, R46 ;  /* 0x00000010ff1d7819 */ /* 0x000fc4000001162e */
[----:B------:R-:W-:Y:S02]  /*fd60*/  LOP3.LUT R31, R31, 0xff, RZ, 0xc0, !PT ;  /* 0x000000ff1f1f7812 */ /* 0x000fe400078ec0ff */
[----:B------:R-:W-:Y:S02]  /*fd70*/  LOP3.LUT R29, R29, 0xff, RZ, 0xc0, !PT ;  /* 0x000000ff1d1d7812 */ /* 0x000fe400078ec0ff */
[----:B------:R-:W-:Y:S02]  /*fd80*/  PRMT R31, R31, 0x7054, R32 ;  /* 0x000070541f1f7816 */ /* 0x000fe40000000020 */
[----:B------:R-:W-:Y:S02]  /*fd90*/  PRMT R29, R29, 0x7054, R30 ;  /* 0x000070541d1d7816 */ /* 0x000fe4000000001e */
[----:B------:R-:W-:Y:S02]  /*fda0*/  SHF.R.U32.HI R32, RZ, 0x10, R51 ;  /* 0x00000010ff207819 */ /* 0x000fe40000011633 */
[----:B------:R-:W-:-:S02]  /*fdb0*/  SHF.R.U32.HI R30, RZ, 0x10, R50 ;  /* 0x00000010ff1e7819 */ /* 0x000fc40000011632 */
[----:B------:R-:W-:Y:S02]  /*fdc0*/  LOP3.LUT R32, R32, 0xff, RZ, 0xc0, !PT ;  /* 0x000000ff20207812 */ /* 0x000fe400078ec0ff */
[----:B------:R-:W-:Y:S02]  /*fdd0*/  LOP3.LUT R30, R30, 0xff, RZ, 0xc0, !PT ;  /* 0x000000ff1e1e7812 */ /* 0x000fe400078ec0ff */
[----:B------:R-:W-:Y:S02]  /*fde0*/  PRMT R39, R32, 0x7054, R39 ;  /* 0x0000705420277816 */ /* 0x000fe40000000027 */
[----:B0-----:R-:W-:Y:S02]  /*fdf0*/  F2FP.F16.E4M3.UNPACK_B R32, R7 ;  /* 0x00000007ff20723e */ /* 0x001fe400020006ff */
[----:B--2---:R-:W-:Y:S02]  /*fe00*/  IADD3 R3, R0, R21, R25 ;  /* 0x0000001500037210 */ /* 0x004fe40007ffe019 */
[----:B------:R-:W-:-:S02]  /*fe10*/  SHF.R.U32.HI R0, RZ, 0x8, R49 ;  /* 0x00000008ff007819 */ /* 0x000fc40000011631 */
[----:B------:R-:W-:Y:S02]  /*fe20*/  LOP3.LUT R21, R49, 0xff, RZ, 0xc0, !PT ;  /* 0x000000ff31157812 */ /* 0x000fe400078ec0ff */
[----:B------:R-:W-:Y:S02]  /*fe30*/  LOP3.LUT R0, R0, 0xff, RZ, 0xc0, !PT ;  /* 0x000000ff00007812 */ /* 0x000fe400078ec0ff */
[----:B------:R-:W-:Y:S02]  /*fe40*/  LOP3.LUT R25, R50, 0xff, RZ, 0xc0, !PT ;  /* 0x000000ff32197812 */ /* 0x000fe400078ec0ff */
[----:B------:R-:W-:Y:S01]  /*fe50*/  PRMT R35, R0, 0x7604, R21 ;  /* 0x0000760400237816 */ /* 0x000fe20000000015 */
[----:B------:R-:W-:Y:S01]  /*fe60*/  IMAD.IADD R0, R184, 0x1, R3 ;  /* 0x00000001b8007824 */ /* 0x000fe200078e0203 */
[----:B------:R-:W-:Y:S02]  /*fe70*/  PRMT R37, R24, 0x7604, R25 ;  /* 0x0000760418257816 */ /* 0x000fe40000000019 */
[----:B------:R-:W-:-:S02]  /*fe80*/  SHF.R.U32.HI R3, RZ, 0x10, R44 ;  /* 0x00000010ff037819 */ /* 0x000fc4000001162c */
[----:B------:R-:W0:Y:S01]  /*fe90*/  LDS.128 R24, [R0+0x18000] ;  /* 0x0180000000187984 */ /* 0x000e220000000c00 */
[----:B------:R-:W-:Y:S02]  /*fea0*/  SHF.R.U32.HI R21, RZ, 0x10, R45 ;  /* 0x00000010ff157819 */ /* 0x000fe4000001162d */
[----:B------:R-:W-:Y:S02]  /*feb0*/  LOP3.LUT R3, R3, 0xff, RZ, 0xc0, !PT ;  /* 0x000000ff03037812 */ /* 0x000fe400078ec0ff */
[----:B------:R-:W-:Y:S02]  /*fec0*/  LOP3.LUT R21, R21, 0xff, RZ, 0xc0, !PT ;  /* 0x000000ff15157812 */ /* 0x000fe400078ec0ff */
[----:B------:R-:W-:Y:S02]  /*fed0*/  PRMT R3, R3, 0x7054, R20 ;  /* 0x0000705403037816 */ /* 0x000fe40000000014 */
[----:B------:R-:W-:Y:S02]  /*fee0*/  PRMT R21, R21, 0x7054, R28 ;  /* 0x0000705415157816 */ /* 0x000fe4000000001c */
[----:B------:R-:W-:-:S02]  /*fef0*/  SHF.R.U32.HI R20, RZ, 0x10, R48 ;  /* 0x00000010ff147819 */ /* 0x000fc40000011630 */
[----:B------:R-:W-:Y:S02]  /*ff00*/  SHF.R.U32.HI R28, RZ, 0x10, R49 ;  /* 0x00000010ff1c7819 */ /* 0x000fe40000011631 */
[----:B------:R-:W-:Y:S02]  /*ff10*/  LOP3.LUT R20, R20, 0xff, RZ, 0xc0, !PT ;  /* 0x000000ff14147812 */ /* 0x000fe400078ec0ff */
[----:B------:R-:W-:Y:S02]  /*ff20*/  LOP3.LUT R28, R28, 0xff, RZ, 0xc0, !PT ;  /* 0x000000ff1c1c7812 */ /* 0x000fe400078ec0ff */
[----:B------:R-:W-:Y:S02]  /*ff30*/  PRMT R33, R20, 0x7054, R33 ;  /* 0x0000705414217816 */ /* 0x000fe40000000021 */
[----:B------:R-:W-:Y:S02]  /*ff40*/  PRMT R35, R28, 0x7054, R35 ;  /* 0x000070541c237816 */ /* 0x000fe40000000023 */
[----:B------:R-:W-:-:S02]  /*ff50*/  LOP3.LUT R41, R3, 0xff000000, R44, 0xf8, !PT ;  /* 0xff00000003297812 */ /* 0x000fc400078ef82c */
[----:B------:R-:W-:Y:S02]  /*ff60*/  LOP3.LUT R44, R21, 0xff000000, R45, 0xf8, !PT ;  /* 0xff000000152c7812 */ /* 0x000fe400078ef82d */
[----:B------:R-:W-:Y:S02]  /*ff70*/  LOP3.LUT R45, R33, 0xff000000, R48, 0xf8, !PT ;  /* 0xff000000212d7812 */ /* 0x000fe400078ef830 */
[----:B------:R-:W-:Y:S02]  /*ff80*/  LOP3.LUT R48, R35, 0xff000000, R49, 0xf8, !PT ;  /* 0xff00000023307812 */ /* 0x000fe400078ef831 */
[----:B------:R-:W-:Y:S02]  /*ff90*/  F2FP.F16.E4M3.UNPACK_B R42, R44 ;  /* 0x0000002cff2a723e */ /* 0x000fe400020006ff */
[----:B------:R-:W-:Y:S02]  /*ffa0*/  F2FP.F16.E4M3.UNPACK_B R43, R48 ;  /* 0x00000030ff2b723e */ /* 0x000fe400020006ff */
[----:B------:R-:W-:-:S02]  /*ffb0*/  PRMT R37, R30, 0x7054, R37 ;  /* 0x000070541e257816 */ /* 0x000fc40000000025 */
[----:B------:R-:W-:Y:S02]  /*ffc0*/  LOP3.LUT R20, R29, 0xff000000, R46, 0xf8, !PT ;  /* 0xff0000001d147812 */ /* 0x000fe400078ef82e */
[----:B------:R-:W-:Y:S02]  /*ffd0*/  F2FP.F16.E4M3.UNPACK_B R33, R7.H1 ;  /* 0x00000007ff21723e */ /* 0x000fe400030006ff */
[----:B0-----:R-:W-:Y:S02]  /*ffe0*/  F2FP.F16.E4M3.UNPACK_B R35, R25 ;  /* 0x00000019ff23723e */ /* 0x001fe400020006ff */
[----:B------:R-:W-:Y:S01]  /*fff0*/  LOP3.LUT R46, R31, 0xff000000, R47, 0xf8, !PT ;  /* 0xff0000001f2e7812 */ /* 0x000fe200078ef82f */
[----:B------:R-:W-:Y:S01]  /*10000*/  HADD2.F32 R47, -RZ, R43.H0_H0 ;  /* 0x2000002bff2f7230 */ /* 0x000fe20000004100 */
[----:B------:R-:W-:Y:S02]  /*10010*/  F2FP.F16.E4M3.UNPACK_B R29, R5 ;  /* 0x00000005ff1d723e */ /* 0x000fe400020006ff */
[----:B------:R-:W-:-:S02]  /*10020*/  F2FP.F16.E4M3.UNPACK_B R7, R4 ;  /* 0x00000004ff07723e */ /* 0x000fc400020006ff */
[----:B------:R-:W-:Y:S01]  /*10030*/  F2FP.F16.E4M3.UNPACK_B R28, R4.H1 ;  /* 0x00000004ff1c723e */ /* 0x000fe200030006ff */
[--C-:B------:R-:W-:Y:S01]  /*10040*/  HADD2.F32 R4, -RZ, R35.reuse.H0_H0 ;  /* 0x20000023ff047230 */ /* 0x100fe20000004100 */
[----:B------:R-:W-:Y:S01]  /*10050*/  F2FP.F16.E4M3.UNPACK_B R30, R5.H1 ;  /* 0x00000005ff1e723e */ /* 0x000fe200030006ff */
[--C-:B------:R-:W-:Y:S01]  /*10060*/  HADD2.F32 R5, -RZ, R42.reuse.H0_H0 ;  /* 0x2000002aff057230 */ /* 0x100fe20000004100 */
[----:B------:R-:W-:Y:S01]  /*10070*/  LOP3.LUT R21, R37, 0xff000000, R50, 0xf8, !PT ;  /* 0xff00000025157812 */ /* 0x000fe200078ef832 */
[----:B------:R-:W-:Y:S01]  /*10080*/  HADD2.F32 R35, -RZ, R35.H1_H1 ;  /* 0x30000023ff237230 */ /* 0x000fe20000004100 */
[----:B------:R-:W-:Y:S01]  /*10090*/  LOP3.LUT R50, R39, 0xff000000, R51, 0xf8, !PT ;  /* 0xff00000027327812 */ /* 0x000fe200078ef833 */
[----:B------:R-:W-:Y:S01]  /*100a0*/  HADD2.F32 R42, -RZ, R42.H1_H1 ;  /* 0x3000002aff2a7230 */ /* 0x000fe20000004100 */
[-C--:B------:R-:W-:Y:S02]  /*100b0*/  F2FP.F16.E4M3.UNPACK_B R3, R6.reuse ;  /* 0x00000006ff03723e */ /* 0x080fe400020006ff */
[----:B------:R-:W-:Y:S01]  /*100c0*/  F2FP.F16.E4M3.UNPACK_B R31, R6.H1 ;  /* 0x00000006ff1f723e */ /* 0x000fe200030006ff */
[--C-:B------:R-:W-:Y:S01]  /*100d0*/  HADD2.F32 R6, -RZ, R29.reuse.H0_H0 ;  /* 0x2000001dff067230 */ /* 0x100fe20000004100 */
[----:B------:R-:W-:Y:S01]  /*100e0*/  F2FP.F16.E4M3.UNPACK_B R37, R25.H1 ;  /* 0x00000019ff25723e */ /* 0x000fe200030006ff */
[----:B------:R-:W-:Y:S01]  /*100f0*/  FMUL.FTZ R25, R4, R47 ;  /* 0x0000002f04197220 */ /* 0x000fe20000410000 */
[-C--:B------:R-:W-:Y:S01]  /*10100*/  F2FP.F16.E4M3.UNPACK_B R39, R27.reuse ;  /* 0x0000001bff27723e */ /* 0x080fe200020006ff */
[----:B------:R-:W-:Y:S01]  /*10110*/  HADD2.F32 R29, -RZ, R29.H1_H1 ;  /* 0x3000001dff1d7230 */ /* 0x000fe20000004100 */
[----:B------:R-:W-:-:S02]  /*10120*/  F2FP.F16.E4M3.UNPACK_B R40, R27.H1 ;  /* 0x0000001bff28723e */ /* 0x000fc400030006ff */
[-C--:B------:R-:W-:Y:S02]  /*10130*/  F2FP.F16.E4M3.UNPACK_B R27, R24.reuse ;  /* 0x00000018ff1b723e */ /* 0x080fe400020006ff */
[----:B------:R-:W-:Y:S01]  /*10140*/  F2FP.F16.E4M3.UNPACK_B R34, R24.H1 ;  /* 0x00000018ff22723e */ /* 0x000fe200030006ff */
[-C--:B------:R-:W-:Y:S01]  /*10150*/  FMUL.FTZ R24, R4, R5.reuse ;  /* 0x0000000504187220 */ /* 0x080fe20000410000 */
[----:B------:R-:W-:Y:S01]  /*10160*/  F2FP.F16.E4M3.UNPACK_B R48, R48.H1 ;  /* 0x00000030ff30723e */ /* 0x000fe200030006ff */
[C---:B------:R-:W-:Y:S01]  /*10170*/  FFMA.FTZ R5, R6.reuse, R5, -R25 ;  /* 0x0000000506057223 */ /* 0x040fe20000010819 */
[----:B------:R-:W-:Y:S01]  /*10180*/  F2FP.F16.E4M3.UNPACK_B R44, R44.H1 ;  /* 0x0000002cff2c723e */ /* 0x000fe200030006ff */
[----:B------:R-:W-:Y:S01]  /*10190*/  FFMA.FTZ R25, R6, R47, R24 ;  /* 0x0000002f06197223 */ /* 0x000fe20000010018 */
[----:B------:R-:W-:Y:S01]  /*101a0*/  HADD2.F32 R24, -RZ, R43.H1_H1 ;  /* 0x3000002bff187230 */ /* 0x000fe20000004100 */
[-C--:B------:R-:W-:Y:S01]  /*101b0*/  F2FP.F16.E4M3.UNPACK_B R4, R26.reuse ;  /* 0x0000001aff04723e */ /* 0x080fe200020006ff */
[----:B------:R-:W-:Y:S01]  /*101c0*/  HADD2.F32 R47, -RZ, R48.H0_H0 ;  /* 0x20000030ff2f7230 */ /* 0x000fe20000004100 */
[----:B------:R-:W-:Y:S01]  /*101d0*/  F2FP.F16.E4M3.UNPACK_B R38, R26.H1 ;  /* 0x0000001aff26723e */ /* 0x000fe200030006ff */
[----:B------:R-:W-:-:S02]  /*101e0*/  HADD2.F32 R6, -RZ, R37.H0_H0 ;  /* 0x20000025ff067230 */ /* 0x000fc40000004100 */
[C---:B------:R-:W-:Y:S01]  /*101f0*/  FMUL.FTZ R52, R35.reuse, R24 ;  /* 0x0000001823347220 */ /* 0x040fe20000410000 */
[----:B------:R-:W-:Y:S02]  /*10200*/  HADD2.F32 R43, -RZ, R44.H0_H0 ;  /* 0x2000002cff2b7230 */ /* 0x000fe40000004100 */
[----:B------:R-:W-:Y:S01]  /*10210*/  FMUL.FTZ R35, R35, R42 ;  /* 0x0000002a23237220 */ /* 0x000fe20000410000 */
[----:B------:R-:W-:Y:S02]  /*10220*/  HADD2.F32 R26, -RZ, R30.H0_H0 ;  /* 0x2000001eff1a7230 */ /* 0x000fe40000004100 */
[C---:B------:R-:W-:Y:S01]  /*10230*/  FMUL.FTZ R49, R6.reuse, R47 ;  /* 0x0000002f06317220 */ /* 0x040fe20000410000 */
[----:B------:R-:W-:Y:S02]  /*10240*/  HADD2.F32 R48, -RZ, R48.H1_H1 ;  /* 0x30000030ff307230 */ /* 0x000fe40000004100 */
[-C--:B------:R-:W-:Y:S01]  /*10250*/  FMUL.FTZ R54, R6, R43.reuse ;  /* 0x0000002b06367220 */ /* 0x080fe20000410000 */
[----:B------:R-:W-:Y:S01]  /*10260*/  FFMA.FTZ R24, R29, R24, R35 ;  /* 0x000000181d187223 */ /* 0x000fe20000010023 */
[----:B------:R-:W-:Y:S01]  /*10270*/  FFMA.FTZ R49, R26, R43, -R49 ;  /* 0x0000002b1a317223 */ /* 0x000fe20000010831 */
[----:B------:R-:W-:Y:S01]  /*10280*/  F2FP.F16.E4M3.UNPACK_B R43, R50 ;  /* 0x00000032ff2b723e */ /* 0x000fe200020006ff */
[----:B------:R-:W-:Y:S01]  /*10290*/  HADD2.F32 R37, -RZ, R37.H1_H1 ;  /* 0x30000025ff257230 */ /* 0x000fe20000004100 */
[----:B------:R-:W-:Y:S01]  /*102a0*/  F2FP.F16.E4M3.UNPACK_B R35, R46 ;  /* 0x0000002eff23723e */ /* 0x000fe200020006ff */
[----:B------:R-:W-:-:S02]  /*102b0*/  HADD2.F32 R44, -RZ, R44.H1_H1 ;  /* 0x3000002cff2c7230 */ /* 0x000fc40000004100 */
[----:B------:R-:W-:Y:S01]  /*102c0*/  FFMA.FTZ R6, R29, R42, -R52 ;  /* 0x0000002a1d067223 */ /* 0x000fe20000010834 */
[----:B------:R-:W-:Y:S01]  /*102d0*/  FFMA.FTZ R54, R26, R47, R54 ;  /* 0x0000002f1a367223 */ /* 0x000fe20000010036 */
[----:B------:R-:W-:Y:S02]  /*102e0*/  HADD2.F32 R30, -RZ, R30.H1_H1 ;  /* 0x3000001eff1e7230 */ /* 0x000fe40000004100 */
[C---:B------:R-:W-:Y:S01]  /*102f0*/  FMUL.FTZ R51, R37.reuse, R48 ;  /* 0x0000003025337220 */ /* 0x040fe20000410000 */
[----:B------:R-:W-:Y:S02]  /*10300*/  HADD2.F32 R47, -RZ, R43.H0_H0 ;  /* 0x2000002bff2f7230 */ /* 0x000fe40000004100 */
[----:B------:R-:W-:Y:S01]  /*10310*/  FMUL.FTZ R37, R37, R44 ;  /* 0x0000002c25257220 */ /* 0x000fe20000410000 */
[----:B------:R-:W-:Y:S01]  /*10320*/  HADD2.F32 R29, -RZ, R39.H0_H0 ;  /* 0x20000027ff1d7230 */ /* 0x000fe20000004100 */
[----:B------:R-:W-:Y:S01]  /*10330*/  F2FP.F16.E4M3.UNPACK_B R50, R50.H1 ;  /* 0x00000032ff32723e */ /* 0x000fe200030006ff */
[----:B------:R-:W-:-:S02]  /*10340*/  HADD2.F32 R42, -RZ, R35.H0_H0 ;  /* 0x20000023ff2a7230 */ /* 0x000fc40000004100 */
[C---:B------:R-:W-:Y:S01]  /*10350*/  FFMA.FTZ R52, R30.reuse, R44, -R51 ;  /* 0x0000002c1e347223 */ /* 0x040fe20000010833 */
[----:B------:R-:W-:Y:S02]  /*10360*/  HADD2.F32 R26, -RZ, R32.H0_H0 ;  /* 0x20000020ff1a7230 */ /* 0x000fe40000004100 */
[C---:B------:R-:W-:Y:S01]  /*10370*/  FMUL.FTZ R53, R29.reuse, R47 ;  /* 0x0000002f1d357220 */ /* 0x040fe20000410000 */
[----:B------:R-:W-:Y:S01]  /*10380*/  FFMA.FTZ R51, R30, R48, R37 ;  /* 0x000000301e337223 */ /* 0x000fe20000010025 */
[----:B------:R-:W-:Y:S01]  /*10390*/  FMUL.FTZ R56, R29, R42 ;  /* 0x0000002a1d387220 */ /* 0x000fe20000410000 */
[----:B------:R-:W-:Y:S01]  /*103a0*/  HADD2.F32 R35, -RZ, R35.H1_H1 ;  /* 0x30000023ff237230 */ /* 0x000fe20000004100 */
[----:B------:R-:W-:Y:S01]  /*103b0*/  F2FP.F16.E4M3.UNPACK_B R46, R46.H1 ;  /* 0x0000002eff2e723e */ /* 0x000fe200030006ff */
[----:B------:R-:W-:Y:S02]  /*103c0*/  HADD2.F32 R43, -RZ, R43.H1_H1 ;  /* 0x3000002bff2b7230 */ /* 0x000fe40000004100 */
[----:B------:R-:W-:Y:S01]  /*103d0*/  FFMA.FTZ R53, R26, R42, -R53 ;  /* 0x0000002a1a357223 */ /* 0x000fe20000010835 */
[----:B------:R-:W-:-:S02]  /*103e0*/  HADD2.F32 R39, -RZ, R39.H1_H1 ;  /* 0x30000027ff277230 */ /* 0x000fc40000004100 */
[----:B------:R-:W-:Y:S01]  /*103f0*/  FFMA.FTZ R56, R26, R47, R56 ;  /* 0x0000002f1a387223 */ /* 0x000fe20000010038 */
[----:B------:R-:W-:Y:S01]  /*10400*/  HADD2.F32 R37, -RZ, R50.H0_H0 ;  /* 0x20000032ff257230 */ /* 0x000fe20000004100 */
[----:B------:R-:W-:Y:S01]  /*10410*/  F2FP.SATFINITE.E4M3.F32.PACK_AB_MERGE_C R49, R52, R49, RZ ;  /* 0x000000313431723e */ /* 0x000fe200048070ff */
[----:B------:R-:W-:Y:S02]  /*10420*/  HADD2.F32 R29, -RZ, R40.H0_H0 ;  /* 0x20000028ff1d7230 */ /* 0x000fe40000004100 */
[C---:B------:R-:W-:Y:S01]  /*10430*/  FMUL.FTZ R47, R39.reuse, R43 ;  /* 0x0000002b272f7220 */ /* 0x040fe20000410000 */
[----:B------:R-:W-:Y:S02]  /*10440*/  HADD2.F32 R30, -RZ, R46.H0_H0 ;  /* 0x2000002eff1e7230 */ /* 0x000fe40000004100 */
[----:B------:R-:W-:Y:S01]  /*10450*/  FMUL.FTZ R42, R39, R35 ;  /* 0x00000023272a7220 */ /* 0x000fe20000410000 */
[----:B------:R-:W-:Y:S02]  /*10460*/  HADD2.F32 R26, -RZ, R33.H0_H0 ;  /* 0x20000021ff1a7230 */ /* 0x000fe40000004100 */
[----:B------:R-:W-:Y:S01]  /*10470*/  FMUL.FTZ R39, R29, R37 ;  /* 0x000000251d277220 */ /* 0x000fe20000410000 */
[----:B------:R-:W-:-:S02]  /*10480*/  HADD2.F32 R32, -RZ, R32.H1_H1 ;  /* 0x30000020ff207230 */ /* 0x000fc40000004100 */
[-C--:B------:R-:W-:Y:S01]  /*10490*/  FMUL.FTZ R44, R29, R30.reuse ;  /* 0x0000001e1d2c7220 */ /* 0x080fe20000410000 */
[----:B------:R-:W-:Y:S02]  /*104a0*/  HADD2.F32 R46, -RZ, R46.H1_H1 ;  /* 0x3000002eff2e7230 */ /* 0x000fe40000004100 */
[----:B------:R-:W-:Y:S01]  /*104b0*/  FFMA.FTZ R55, R26, R30, -R39 ;  /* 0x0000001e1a377223 */ /* 0x000fe20000010827 */
[----:B------:R-:W-:Y:S01]  /*104c0*/  F2FP.F16.E4M3.UNPACK_B R30, R41.H1 ;  /* 0x00000029ff1e723e */ /* 0x000fe200030006ff */
[----:B------:R-:W-:Y:S02]  /*104d0*/  HADD2.F32 R50, -RZ, R50.H1_H1 ;  /* 0x30000032ff327230 */ /* 0x000fe40000004100 */
[C---:B------:R-:W-:Y:S01]  /*104e0*/  FFMA.FTZ R48, R32.reuse, R35, -R47 ;  /* 0x0000002320307223 */ /* 0x040fe2000001082f */
[----:B------:R-:W-:Y:S02]  /*104f0*/  HADD2.F32 R40, -RZ, R40.H1_H1 ;  /* 0x30000028ff287230 */ /* 0x000fe40000004100 */
[----:B------:R-:W-:Y:S01]  /*10500*/  FFMA.FTZ R47, R32, R43, R42 ;  /* 0x0000002b202f7223 */ /* 0x000fe2000001002a */
[----:B------:R-:W-:Y:S01]  /*10510*/  F2FP.F16.E4M3.UNPACK_B R35, R45.H1 ;  /* 0x0000002dff23723e */ /* 0x000fe200030006ff */
[----:B------:R-:W-:-:S02]  /*10520*/  HADD2.F32 R33, -RZ, R33.H1_H1 ;  /* 0x30000021ff217230 */ /* 0x000fc40000004100 */
[----:B------:R-:W-:Y:S01]  /*10530*/  FFMA.FTZ R57, R26, R37, R44 ;  /* 0x000000251a397223 */ /* 0x000fe2000001002c */
[----:B------:R-:W-:Y:S02]  /*10540*/  HADD2.F32 R29, -RZ, R34.H0_H0 ;  /* 0x20000022ff1d7230 */ /* 0x000fe40000004100 */
[C---:B------:R-:W-:Y:S01]  /*10550*/  FMUL.FTZ R42, R40.reuse, R50 ;  /* 0x00000032282a7220 */ /* 0x040fe20000410000 */
[----:B------:R-:W-:Y:S02]  /*10560*/  HADD2.F32 R32, -RZ, R30.H0_H0 ;  /* 0x2000001eff207230 */ /* 0x000fe40000004100 */
[-C--:B------:R-:W-:Y:S01]  /*10570*/  FMUL.FTZ R43, R40, R46.reuse ;  /* 0x0000002e282b7220 */ /* 0x080fe20000410000 */
[----:B------:R-:W-:Y:S02]  /*10580*/  HADD2.F32 R37, -RZ, R35.H0_H0 ;  /* 0x20000023ff257230 */ /* 0x000fe40000004100 */
[----:B------:R-:W-:Y:S01]  /*10590*/  FFMA.FTZ R58, R33, R46, -R42 ;  /* 0x0000002e213a7223 */ /* 0x000fe2000001082a */
[----:B------:R-:W-:-:S02]  /*105a0*/  HADD2.F32 R26, -RZ, R28.H0_H0 ;  /* 0x2000001cff1a7230 */ /* 0x000fc40000004100 */
[----:B------:R-:W-:Y:S01]  /*105b0*/  FMUL.FTZ R40, R29, R32 ;  /* 0x000000201d287220 */ /* 0x000fe20000410000 */
[----:B------:R-:W-:Y:S01]  /*105c0*/  FFMA.FTZ R50, R33, R50, R43 ;  /* 0x0000003221327223 */ /* 0x000fe2000001002b */
[----:B------:R-:W-:Y:S01]  /*105d0*/  HADD2.F32 R35, -RZ, R35.H1_H1 ;  /* 0x30000023ff237230 */ /* 0x000fe20000004100 */
[----:B------:R-:W-:Y:S01]  /*105e0*/  F2FP.F16.E4M3.UNPACK_B R45, R45 ;  /* 0x0000002dff2d723e */ /* 0x000fe200020006ff */
[----:B------:R-:W-:Y:S02]  /*105f0*/  HADD2.F32 R34, -RZ, R34.H1_H1 ;  /* 0x30000022ff227230 */ /* 0x000fe40000004100 */
[-C--:B------:R-:W-:Y:S01]  /*10600*/  FMUL.FTZ R39, R29, R37.reuse ;  /* 0x000000251d277220 */ /* 0x080fe20000410000 */
[----:B------:R-:W-:Y:S02]  /*10610*/  HADD2.F32 R33, -RZ, R30.H1_H1 ;  /* 0x3000001eff217230 */ /* 0x000fe40000004100 */
[----:B------:R-:W-:Y:S01]  /*10620*/  FFMA.FTZ R42, R26, R37, R40 ;  /* 0x000000251a2a7223 */ /* 0x000fe20000010028 */
[----:B------:R-:W-:-:S02]  /*10630*/  HADD2.F32 R28, -RZ, R28.H1_H1 ;  /* 0x3000001cff1c7230 */ /* 0x000fc40000004100 */
[C---:B------:R-:W-:Y:S01]  /*10640*/  FMUL.FTZ R37, R34.reuse, R35 ;  /* 0x0000002322257220 */ /* 0x040fe20000410000 */
[----:B------:R-:W-:Y:S01]  /*10650*/  F2FP.F16.E4M3.UNPACK_B R41, R41 ;  /* 0x00000029ff29723e */ /* 0x000fe200020006ff */
[-C--:B------:R-:W-:Y:S01]  /*10660*/  FMUL.FTZ R34, R34, R33.reuse ;  /* 0x0000002122227220 */ /* 0x080fe20000410000 */
[----:B------:R-:W-:Y:S02]  /*10670*/  HADD2.F32 R30, -RZ, R45.H0_H0 ;  /* 0x2000002dff1e7230 */ /* 0x000fe40000004100 */
[----:B------:R-:W-:Y:S01]  /*10680*/  FFMA.FTZ R39, R26, R32, -R39 ;  /* 0x000000201a277223 */ /* 0x000fe20000010827 */
[----:B------:R-:W-:Y:S02]  /*10690*/  HADD2.F32 R29, -RZ, R27.H0_H0 ;  /* 0x2000001bff1d7230 */ /* 0x000fe40000004100 */
[C---:B------:R-:W-:Y:S01]  /*106a0*/  FFMA.FTZ R44, R28.reuse, R33, -R37 ;  /* 0x000000211c2c7223 */ /* 0x040fe20000010825 */
[----:B------:R-:W-:Y:S01]  /*106b0*/  FFMA.FTZ R43, R28, R35, R34 ;  /* 0x000000231c2b7223 */ /* 0x000fe20000010022 */
[----:B------:R-:W-:Y:S01]  /*106c0*/  HADD2.F32 R28, -RZ, R41.H0_H0 ;  /* 0x20000029ff1c7230 */ /* 0x000fe20000004100 */
[----:B------:R-:W-:Y:S01]  /*106d0*/  F2FP.SATFINITE.E4M3.F32.PACK_AB_MERGE_C R51, R51, R54, RZ ;  /* 0x000000363333723e */ /* 0x000fe200048070ff */
[----:B------:R-:W-:-:S02]  /*106e0*/  HADD2.F32 R26, -RZ, R7.H0_H0 ;  /* 0x20000007ff1a7230 */ /* 0x000fc40000004100 */
[C---:B------:R-:W-:Y:S01]  /*106f0*/  FMUL.FTZ R33, R29.reuse, R30 ;  /* 0x0000001e1d217220 */ /* 0x040fe20000410000 */
[----:B------:R-:W-:Y:S02]  /*10700*/  HADD2.F32 R32, -RZ, R45.H1_H1 ;  /* 0x3000002dff207230 */ /* 0x000fe40000004100 */
[-C--:B------:R-:W-:Y:S01]  /*10710*/  FMUL.FTZ R29, R29, R28.reuse ;  /* 0x0000001c1d1d7220 */ /* 0x080fe20000410000 */
[----:B------:R-:W-:Y:S02]  /*10720*/  HADD2.F32 R27, -RZ, R27.H1_H1 ;  /* 0x3000001bff1b7230 */ /* 0x000fe40000004100 */
[C---:B------:R-:W-:Y:S01]  /*10730*/  FFMA.FTZ R34, R26.reuse, R28, -R33 ;  /* 0x0000001c1a227223 */ /* 0x040fe20000010821 */
[----:B------:R-:W-:Y:S01]  /*10740*/  HADD2.F32 R28, -RZ, R41.H1_H1 ;  /* 0x30000029ff1c7230 */ /* 0x000fe20000004100 */
[----:B------:R-:W-:Y:S01]  /*10750*/  F2FP.F16.E4M3.UNPACK_B R33, R21.H1 ;  /* 0x00000015ff21723e */ /* 0x000fe200030006ff */
[----:B------:R-:W-:Y:S02]  /*10760*/  HADD2.F32 R7, -RZ, R7.H1_H1 ;  /* 0x30000007ff077230 */ /* 0x000fe40000004100 */
[C---:B------:R-:W-:Y:S01]  /*10770*/  FMUL.FTZ R40, R27.reuse, R32 ;  /* 0x000000201b287220 */ /* 0x040fe20000410000 */
[----:B------:R-:W-:Y:S01]  /*10780*/  FFMA.FTZ R30, R26, R30, R29 ;  /* 0x0000001e1a1e7223 */ /* 0x000fe2000001001d */
[----:B------:R-:W-:Y:S01]  /*10790*/  F2FP.F16.E4M3.UNPACK_B R29, R20.H1 ;  /* 0x00000014ff1d723e */ /* 0x000fe200030006ff */
[-C--:B------:R-:W-:Y:S01]  /*107a0*/  FMUL.FTZ R27, R27, R28.reuse ;  /* 0x0000001c1b1b7220 */ /* 0x080fe20000410000 */
[----:B------:R-:W-:Y:S01]  /*107b0*/  FFMA.FTZ R35, R7, R28, -R40 ;  /* 0x0000001c07237223 */ /* 0x000fe20000010828 */
[----:B------:R-:W-:Y:S01]  /*107c0*/  HADD2.F32 R28, -RZ, R33.H0_H0 ;  /* 0x20000021ff1c7230 */ /* 0x000fe20000004100 */
[----:B------:R-:W-:Y:S01]  /*107d0*/  F2FP.F16.E4M3.UNPACK_B R20, R20 ;  /* 0x00000014ff14723e */ /* 0x000fe200020006ff */
[----:B------:R-:W-:-:S02]  /*107e0*/  HADD2.F32 R26, -RZ, R38.H0_H0 ;  /* 0x20000026ff1a7230 */ /* 0x000fc40000004100 */
[----:B------:R-:W-:Y:S01]  /*107f0*/  FFMA.FTZ R37, R7, R32, R27 ;  /* 0x0000002007257223 */ /* 0x000fe2000001001b */
[----:B------:R-:W-:Y:S01]  /*10800*/  HADD2.F32 R27, -RZ, R29.H0_H0 ;  /* 0x2000001dff1b7230 */ /* 0x000fe20000004100 */
[----:B------:R-:W-:Y:S01]  /*10810*/  F2FP.SATFINITE.E4M3.F32.PACK_AB_MERGE_C R42, R43, R42, RZ ;  /* 0x0000002a2b2a723e */ /* 0x000fe200048070ff */
[----:B------:R-:W-:Y:S02]  /*10820*/  HADD2.F32 R7, -RZ, R31.H0_H0 ;  /* 0x2000001fff077230 */ /* 0x000fe40000004100 */
[C---:B------:R-:W-:Y:S01]  /*10830*/  FMUL.FTZ R32, R26.reuse, R28 ;  /* 0x0000001c1a207220 */ /* 0x040fe20000410000 */
[----:B------:R-:W-:Y:S02]  /*10840*/  HADD2.F32 R29, -RZ, R29.H1_H1 ;  /* 0x3000001dff1d7230 */ /* 0x000fe40000004100 */
[-C--:B------:R-:W-:Y:S01]  /*10850*/  FMUL.FTZ R26, R26, R27.reuse ;  /* 0x0000001b1a1a7220 */ /* 0x080fe20000410000 */
[----:B------:R-:W-:Y:S02]  /*10860*/  HADD2.F32 R33, -RZ, R33.H1_H1 ;  /* 0x30000021ff217230 */ /* 0x000fe40000004100 */
[----:B------:R-:W-:Y:S01]  /*10870*/  FFMA.FTZ R40, R7, R27, -R32 ;  /* 0x0000001b07287223 */ /* 0x000fe20000010820 */
[----:B------:R-:W-:Y:S01]  /*10880*/  HADD2.F32 R38, -RZ, R38.H1_H1 ;  /* 0x30000026ff267230 */ /* 0x000fe20000004100 */
[----:B------:R-:W-:Y:S01]  /*10890*/  F2FP.F16.E4M3.UNPACK_B R27, R21 ;  /* 0x00000015ff1b723e */ /* 0x000fe200020006ff */
[----:B------:R-:W-:Y:S01]  /*108a0*/  HADD2.F32 R31, -RZ, R31.H1_H1 ;  /* 0x3000001fff1f7230 */ /* 0x000fe20000004100 */
[----:B------:R-:W-:Y:S01]  /*108b0*/  F2FP.SATFINITE.E4M3.F32.PACK_AB_MERGE_C R5, R6, R5, R49 ;  /* 0x000000050605723e */ /* 0x000fe20004807031 */
[----:B------:R-:W-:-:S02]  /*108c0*/  HADD2.F32 R21, -RZ, R20.H0_H0 ;  /* 0x20000014ff157230 */ /* 0x000fc40000004100 */
[C---:B------:R-:W-:Y:S01]  /*108d0*/  FMUL.FTZ R32, R38.reuse, R33 ;  /* 0x0000002126207220 */ /* 0x040fe20000410000 */
[-C--:B------:R-:W-:Y:S01]  /*108e0*/  FMUL.FTZ R46, R38, R29.reuse ;  /* 0x0000001d262e7220 */ /* 0x080fe20000410000 */
[----:B------:R-:W-:Y:S01]  /*108f0*/  FFMA.FTZ R38, R7, R28, R26 ;  /* 0x0000001c07267223 */ /* 0x000fe2000001001a */
[----:B------:R-:W-:Y:S02]  /*10900*/  HADD2.F32 R26, -RZ, R20.H1_H1 ;  /* 0x30000014ff1a7230 */ /* 0x000fe40000004100 */
[C---:B------:R-:W-:Y:S01]  /*10910*/  FFMA.FTZ R41, R31.reuse, R29, -R32 ;  /* 0x0000001d1f297223 */ /* 0x040fe20000010820 */
[--C-:B------:R-:W-:Y:S02]  /*10920*/  HADD2.F32 R28, -RZ, R27.reuse.H0_H0 ;  /* 0x2000001bff1c7230 */ /* 0x100fe40000004100 */
[----:B------:R-:W-:Y:S01]  /*10930*/  FFMA.FTZ R31, R31, R33, R46 ;  /* 0x000000211f1f7223 */ /* 0x000fe2000001002e */
[--C-:B------:R-:W-:Y:S01]  /*10940*/  HADD2.F32 R7, -RZ, R4.reuse.H0_H0 ;  /* 0x20000004ff077230 */ /* 0x100fe20000004100 */
[----:B------:R-:W-:Y:S01]  /*10950*/  F2FP.SATFINITE.E4M3.F32.PACK_AB_MERGE_C R25, R24, R25, R51 ;  /* 0x000000191819723e */ /* 0x000fe20004807033 */
[----:B------:R-:W-:Y:S01]  /*10960*/  HADD2.F32 R27, -RZ, R27.H1_H1 ;  /* 0x3000001bff1b7230 */ /* 0x000fe20000004100 */
[----:B------:R-:W-:Y:S01]  /*10970*/  F2FP.SATFINITE.E4M3.F32.PACK_AB_MERGE_C R40, R41, R40, RZ ;  /* 0x000000282928723e */ /* 0x000fe200048070ff */
[----:B------:R-:W-:-:S02]  /*10980*/  HADD2.F32 R20, -RZ, R4.H1_H1 ;  /* 0x30000004ff147230 */ /* 0x000fc40000004100 */
[C---:B------:R-:W-:Y:S01]  /*10990*/  FMUL.FTZ R29, R7.reuse, R28 ;  /* 0x0000001c071d7220 */ /* 0x040fe20000410000 */
[--C-:B------:R-:W-:Y:S02]  /*109a0*/  HADD2.F32 R4, -RZ, R3.reuse.H0_H0 ;  /* 0x20000003ff047230 */ /* 0x100fe40000004100 */
[----:B------:R-:W-:Y:S01]  /*109b0*/  FMUL.FTZ R7, R7, R21 ;  /* 0x0000001507077220 */ /* 0x000fe20000410000 */
        /* <DEDUP_REMOVED lines=19> */
.L_x_1853:
[----:B------:R-:W-:Y:S05]  /*10af0*/  BSYNC B1 ;  /* 0x0000000000017941 */ /* 0x000fea0003800000 */
.L_x_1852:
[----:B------:R-:W-:Y:S05]  /*10b00*/  @P0 BRA `(.L_x_1837) ;  /* 0x0000000c00e00947 */ /* 0x000fea0003800000 */
[----:B-123--:R-:W2:Y:S01]  /*10b10*/  LDL R24, [R1+0xc] ;  /* 0x00000c0001187983 */ /* 0x00eea20000100800 */
[----:B-----5:R-:W-:Y:S02]  /*10b20*/  SHF.R.U32.HI R3, RZ, 0x8, R12 ;  /* 0x00000008ff037819 */ /* 0x020fe4000001160c */
[----:B------:R-:W-:Y:S02]  /*10b30*/  LOP3.LUT R0, R12, 0xff, RZ, 0xc0, !PT ;  /* 0x000000ff0c007812 */ /* 0x000fe400078ec0ff */
[----:B------:R-:W-:Y:S02]  /*10b40*/  SHF.R.U32.HI R7, RZ, 0x8, R14 ;  /* 0x00000008ff077819 */ /* 0x000fe4000001160e */
[----:B------:R-:W-:Y:S02]  /*10b50*/  LOP3.LUT R3, R3, 0xff, RZ, 0xc0, !PT ;  /* 0x000000ff03037812 */ /* 0x000fe400078ec0ff */
[----:B------:R-:W-:Y:S02]  /*10b60*/  LEA.HI R59, R59, R214, RZ, 0x1c ;  /* 0x000000d63b3b7211 */ /* 0x000fe400078fe0ff */
[----:B------:R-:W-:-:S02]  /*10b70*/  LOP3.LUT R6, R14, 0xff, RZ, 0xc0, !PT ;  /* 0x000000ff0e067812 */ /* 0x000fc400078ec0ff */
[----:B------:R-:W-:Y:S02]  /*10b80*/  LOP3.LUT R7, R7, 0xff, RZ, 0xc0, !PT ;  /* 0x000000ff07077812 */ /* 0x000fe400078ec0ff */
[----:B------:R-:W-:Y:S02]  /*10b90*/  PRMT R21, R3, 0x7604, R0 ;  /* 0x0000760403157816 */ /* 0x000fe40000000000 */
[----:B------:R-:W-:Y:S02]  /*10ba0*/  SHF.R.S32.HI R0, RZ, 0x1f, R59 ;  /* 0x0000001fff007819 */ /* 0x000fe4000001143b */
[----:B------:R-:W-:Y:S02]  /*10bb0*/  SHF.R.U32.HI R5, RZ, 0x8, R13 ;  /* 0x00000008ff057819 */ /* 0x000fe4000001160d */
[----:B------:R-:W-:Y:S02]  /*10bc0*/  PRMT R29, R7, 0x7604, R6 ;  /* 0x00007604071d7816 */ /* 0x000fe40000000006 */
[----:B------:R-:W-:Y:S01]  /*10bd0*/  LEA.HI R7, R0, R59, RZ, 0x3 ;  /* 0x0000003b00077211 */ /* 0x000fe200078f18ff */
[----:B------:R-:W-:Y:S01]  /*10be0*/  IMAD.SHL.U32 R59, R59, 0x10, RZ ;  /* 0x000000103b3b7824 */ /* 0x000fe200078e00ff */
[----:B------:R-:W-:-:S02]  /*10bf0*/  LOP3.LUT R4, R13, 0xff, RZ, 0xc0, !PT ;  /* 0x000000ff0d047812 */ /* 0x000fc400078ec0ff */
[----:B------:R-:W-:Y:S01]  /*10c00*/  LOP3.LUT R5, R5, 0xff, RZ, 0xc0, !PT ;  /* 0x000000ff05057812 */ /* 0x000fe200078ec0ff */
[----:B------:R-:W-:Y:S01]  /*10c10*/  IMAD.SHL.U32 R7, R7, 0x800, RZ ;  /* 0x0000080007077824 */ /* 0x000fe200078e00ff */
[----:B------:R-:W-:Y:S02]  /*10c20*/  LOP3.LUT R0, R228, 0x70, R59, 0xf8, !PT ;  /* 0x00000070e4007812 */ /* 0x000fe400078ef83b */
[----:B------:R-:W-:Y:S02]  /*10c30*/  PRMT R20, R5, 0x7604, R4 ;  /* 0x0000760405147816 */ /* 0x000fe40000000004 */
[----:B------:R-:W-:Y:S02]  /*10c40*/  SHF.R.U32.HI R4, RZ, 0x8, R15 ;  /* 0x00000008ff047819 */ /* 0x000fe4000001160f */
[----:B0-----:R-:W-:Y:S02]  /*10c50*/  SHF.R.U32.HI R25, RZ, 0x3, R228 ;  /* 0x00000003ff197819 */ /* 0x001fe400000116e4 */
[----:B------:R-:W-:-:S02]  /*10c60*/  LOP3.LUT R3, R15, 0xff, RZ, 0xc0, !PT ;  /* 0x000000ff0f037812 */ /* 0x000fc400078ec0ff */
[----:B------:R-:W-:Y:S02]  /*10c70*/  LOP3.LUT R4, R4, 0xff, RZ, 0xc0, !PT ;  /* 0x000000ff04047812 */ /* 0x000fe400078ec0ff */
[----:B------:R-:W-:Y:S02]  /*10c80*/  LOP3.LUT R0, R0, R25, RZ, 0x3c, !PT ;  /* 0x0000001900007212 */ /* 0x000fe400078e3cff */
[----:B------:R-:W-:Y:S02]  /*10c90*/  LOP3.LUT R25, R7, 0xffffc000, RZ, 0xc0, !PT ;  /* 0xffffc00007197812 */ /* 0x000fe400078ec0ff */
[----:B------:R-:W-:Y:S02]  /*10ca0*/  SHF.R.U32.HI R6, RZ, 0x8, R8 ;  /* 0x00000008ff067819 */ /* 0x000fe40000011608 */
[----:B------:R-:W-:Y:S02]  /*10cb0*/  PRMT R28, R4, 0x7604, R3 ;  /* 0x00007604041c7816 */ /* 0x000fe40000000003 */
[----:B------:R-:W-:-:S02]  /*10cc0*/  LOP3.LUT R5, R8, 0xff, RZ, 0xc0, !PT ;  /* 0x000000ff08057812 */ /* 0x000fc400078ec0ff */
[----:B------:R-:W-:Y:S02]  /*10cd0*/  LOP3.LUT R6, R6, 0xff, RZ, 0xc0, !PT ;  /* 0x000000ff06067812 */ /* 0x000fe400078ec0ff */
[----:B------:R-:W-:Y:S02]  /*10ce0*/  SHF.R.U32.HI R32, RZ, 0x8, R10 ;  /* 0x00000008ff207819 */ /* 0x000fe4000001160a */
[----:B------:R-:W-:Y:S02]  /*10cf0*/  PRMT R35, R6, 0x7604, R5 ;  /* 0x0000760406237816 */ /* 0x000fe40000000005 */
[----:B------:R-:W0:Y:S01]  /*10d00*/  LDS.128 R4, [R221+0x18000] ;  /* 0x01800000dd047984 */ /* 0x000e220000000c00 */
[----:B------:R-:W-:Y:S02]  /*10d10*/  LOP3.LUT R30, R9, 0xff, RZ, 0xc0, !PT ;  /* 0x000000ff091e7812 */ /* 0x000fe400078ec0ff */
[----:B------:R-:W-:Y:S02]  /*10d20*/  LOP3.LUT R31, R10, 0xff, RZ, 0xc0, !PT ;  /* 0x000000ff0a1f7812 */ /* 0x000fe400078ec0ff */
[----:B------:R-:W-:-:S02]  /*10d30*/  LOP3.LUT R32, R32, 0xff, RZ, 0xc0, !PT ;  /* 0x000000ff20207812 */ /* 0x000fc400078ec0ff */
[----:B------:R-:W-:Y:S02]  /*10d40*/  SHF.R.U32.HI R34, RZ, 0x8, R11 ;  /* 0x00000008ff227819 */ /* 0x000fe4000001160b */
[----:B------:R-:W-:Y:S02]  /*10d50*/  SHF.R.U32.HI R37, RZ, 0x10, R9 ;  /* 0x00000010ff257819 */ /* 0x000fe40000011609 */
[----:B------:R-:W-:Y:S02]  /*10d60*/  PRMT R39, R32, 0x7604, R31 ;  /* 0x0000760420277816 */ /* 0x000fe4000000001f */
[----:B------:R-:W-:Y:S01]  /*10d70*/  SHF.R.U32.HI R41, RZ, 0x10, R11 ;  /* 0x00000010ff297819 */ /* 0x000fe2000001160b */
[----:B------:R-:W-:Y:S01]  /*10d80*/  IMAD.U32 R37, R37, 0x10000, RZ ;  /* 0x0001000025257824 */ /* 0x000fe200078e00ff */
[----:B------:R-:W-:Y:S02]  /*10d90*/  SHF.R.U32.HI R31, RZ, 0x10, R15 ;  /* 0x00000010ff1f7819 */ /* 0x000fe4000001160f */
[----:B------:R-:W-:Y:S01]  /*10da0*/  LOP3.LUT R33, R11, 0xff, RZ, 0xc0, !PT ;  /* 0x000000ff0b217812 */ /* 0x000fe200078ec0ff */
[----:B------:R-:W-:Y:S01]  /*10db0*/  IMAD.U32 R41, R41, 0x10000, RZ ;  /* 0x0001000029297824 */ /* 0x000fe200078e00ff */
[----:B------:R-:W-:Y:S01]  /*10dc0*/  LOP3.LUT R34, R34, 0xff, RZ, 0xc0, !PT ;  /* 0x000000ff22227812 */ /* 0x000fe200078ec0ff */
[----:B------:R-:W-:Y:S01]  /*10dd0*/  IMAD.U32 R31, R31, 0x10000, RZ ;  /* 0x000100001f1f7824 */ /* 0x000fe200078e00ff */
[----:B------:R-:W-:-:S02]  /*10de0*/  LOP3.LUT R21, R21, 0xff0000, R12, 0xf8, !PT ;  /* 0x00ff000015157812 */ /* 0x000fc400078ef80c */
        /* <DEDUP_REMOVED lines=9> */
[----:B0-----:R-:W-:Y:S02]  /*10e80*/  F2FP.F16.E4M3.UNPACK_B R12, R7 ;  /* 0x00000007ff0c723e */ /* 0x001fe400020006ff */
[----:B------:R-:W-:Y:S02]  /*10e90*/  F2FP.F16.E4M3.UNPACK_B R11, R6.H1 ;  /* 0x00000006ff0b723e */ /* 0x000fe400030006ff */
[----:B------:R-:W-:-:S02]  /*10ea0*/  LOP3.LUT R35, R35, 0xff000000, R8, 0xf8, !PT ;  /* 0xff00000023237812 */ /* 0x000fc400078ef808 */
[----:B------:R-:W-:Y:S02]  /*10eb0*/  LOP3.LUT R40, R39, 0xff000000, R10, 0xf8, !PT ;  /* 0xff00000027287812 */ /* 0x000fe400078ef80a */
[-C--:B------:R-:W-:Y:S02]  /*10ec0*/  F2FP.F16.E4M3.UNPACK_B R8, R5.reuse ;  /* 0x00000005ff08723e */ /* 0x080fe400020006ff */
[----:B------:R-:W-:Y:S02]  /*10ed0*/  F2FP.F16.E4M3.UNPACK_B R10, R5.H1 ;  /* 0x00000005ff0a723e */ /* 0x000fe400030006ff */
[----:B------:R-:W-:Y:S02]  /*10ee0*/  LOP3.LUT R32, R31, 0xff000000, R14, 0xf8, !PT ;  /* 0xff0000001f207812 */ /* 0x000fe400078ef80e */
[----:B--2---:R-:W-:Y:S02]  /*10ef0*/  IADD3 R3, R0, R25, R24 ;  /* 0x0000001900037210 */ /* 0x004fe40007ffe018 */
[----:B------:R-:W-:-:S03]  /*10f00*/  SHF.R.U32.HI R24, RZ, 0x8, R9 ;  /* 0x00000008ff187819 */ /* 0x000fc60000011609 */
[----:B------:R-:W-:Y:S01]  /*10f10*/  IMAD.IADD R0, R184, 0x1, R3 ;  /* 0x00000001b8007824 */ /* 0x000fe200078e0203 */
[----:B------:R-:W-:-:S04]  /*10f20*/  LOP3.LUT R3, R24, 0xff, RZ, 0xc0, !PT ;  /* 0x000000ff18037812 */ /* 0x000fc800078ec0ff */
[----:B------:R-:W0:Y:S01]  /*10f30*/  LDS.128 R24, [R0+0x18000] ;  /* 0x0180000000187984 */ /* 0x000e220000000c00 */
[----:B------:R-:W-:Y:S02]  /*10f40*/  PRMT R30, R3, 0x7604, R30 ;  /* 0x00007604031e7816 */ /* 0x000fe4000000001e */
[----:B------:R-:W-:Y:S02]  /*10f50*/  SHF.R.U32.HI R3, RZ, 0x10, R13 ;  /* 0x00000010ff037819 */ /* 0x000fe4000001160d */
[----:B------:R-:W-:-:S03]  /*10f60*/  LOP3.LUT R37, R30, 0xff0000, R37, 0xf8, !PT ;  /* 0x00ff00001e257812 */ /* 0x000fc600078ef825 */
[----:B------:R-:W-:Y:S01]  /*10f70*/  IMAD.U32 R3, R3, 0x10000, RZ ;  /* 0x0001000003037824 */ /* 0x000fe200078e00ff */
[----:B------:R-:W-:Y:S01]  /*10f80*/  LOP3.LUT R37, R37, 0xff000000, R9, 0xf8, !PT ;  /* 0xff00000025257812 */ /* 0x000fe200078ef809 */
[--C-:B------:R-:W-:Y:S02]  /*10f90*/  HADD2.F32 R9, -RZ, R8.reuse.H0_H0 ;  /* 0x20000008ff097230 */ /* 0x100fe40000004100 */
[----:B------:R-:W-:Y:S01]  /*10fa0*/  HADD2.F32 R8, -RZ, R8.H1_H1 ;  /* 0x30000008ff087230 */ /* 0x000fe20000004100 */
[----:B------:R-:W-:Y:S02]  /*10fb0*/  LOP3.LUT R3, R20, 0xff0000, R3, 0xf8, !PT ;  /* 0x00ff000014037812 */ /* 0x000fe400078ef803 */
[----:B------:R-:W-:Y:S02]  /*10fc0*/  F2FP.F16.E4M3.UNPACK_B R33, R37 ;  /* 0x00000025ff21723e */ /* 0x000fe400020006ff */
[----:B------:R-:W-:Y:S02]  /*10fd0*/  LOP3.LUT R20, R3, 0xff000000, R13, 0xf8, !PT ;  /* 0xff00000003147812 */ /* 0x000fe400078ef80d */
[----:B------:R-:W-:Y:S01]  /*10fe0*/  F2FP.F16.E4M3.UNPACK_B R13, R7.H1 ;  /* 0x00000007ff0d723e */ /* 0x000fe200030006ff */
[----:B------:R-:W-:Y:S01]  /*10ff0*/  HADD2.F32 R38, -RZ, R33.H0_H0 ;  /* 0x20000021ff267230 */ /* 0x000fe20000004100 */
[----:B------:R-:W-:-:S02]  /*11000*/  F2FP.F16.E4M3.UNPACK_B R7, R6 ;  /* 0x00000006ff07723e */ /* 0x000fc400020006ff */
[----:B------:R-:W-:Y:S02]  /*11010*/  F2FP.F16.E4M3.UNPACK_B R15, R20 ;  /* 0x00000014ff0f723e */ /* 0x000fe400020006ff */
[----:B------:R-:W-:Y:S02]  /*11020*/  F2FP.F16.E4M3.UNPACK_B R37, R37.H1 ;  /* 0x00000025ff25723e */ /* 0x000fe400030006ff */
[-C--:B------:R-:W-:Y:S01]  /*11030*/  F2FP.F16.E4M3.UNPACK_B R3, R4.reuse ;  /* 0x00000004ff03723e */ /* 0x080fe200020006ff */
[----:B------:R-:W-:Y:S01]  /*11040*/  HADD2.F32 R30, -RZ, R15.H0_H0 ;  /* 0x2000000fff1e7230 */ /* 0x000fe20000004100 */
[----:B------:R-:W-:Y:S01]  /*11050*/  F2FP.F16.E4M3.UNPACK_B R4, R4.H1 ;  /* 0x00000004ff04723e */ /* 0x000fe200030006ff */
[--C-:B------:R-:W-:Y:S02]  /*11060*/  HADD2.F32 R39, -RZ, R37.reuse.H0_H0 ;  /* 0x20000025ff277230 */ /* 0x100fe40000004100 */
[----:B------:R-:W-:Y:S01]  /*11070*/  HADD2.F32 R37, -RZ, R37.H1_H1 ;  /* 0x30000025ff257230 */ /* 0x000fe20000004100 */
[----:B0-----:R-:W-:-:S02]  /*11080*/  F2FP.F16.E4M3.UNPACK_B R6, R25 ;  /* 0x00000019ff06723e */ /* 0x001fc400020006ff */
[----:B------:R-:W-:Y:S02]  /*11090*/  F2FP.F16.E4M3.UNPACK_B R25, R25.H1 ;  /* 0x00000019ff19723e */ /* 0x000fe400030006ff */
[-C--:B------:R-:W-:Y:S01]  /*110a0*/  F2FP.F16.E4M3.UNPACK_B R28, R27.reuse ;  /* 0x0000001bff1c723e */ /* 0x080fe200020006ff */
[----:B------:R-:W-:Y:S01]  /*110b0*/  HADD2.F32 R5, -RZ, R6.H0_H0 ;  /* 0x20000006ff057230 */ /* 0x000fe20000004100 */
[----:B------:R-:W-:Y:S02]  /*110c0*/  F2FP.F16.E4M3.UNPACK_B R27, R27.H1 ;  /* 0x0000001bff1b723e */ /* 0x000fe400030006ff */
[----:B------:R-:W-:Y:S02]  /*110d0*/  F2FP.F16.E4M3.UNPACK_B R14, R24 ;  /* 0x00000018ff0e723e */ /* 0x000fe400020006ff */
[C---:B------:R-:W-:Y:S01]  /*110e0*/  FMUL.FTZ R42, R5.reuse, R38 ;  /* 0x00000026052a7220 */ /* 0x040fe20000410000 */
[----:B------:R-:W-:Y:S01]  /*110f0*/  FMUL.FTZ R31, R5, R30 ;  /* 0x0000001e051f7220 */ /* 0x000fe20000410000 */
[----:B------:R-:W-:-:S02]  /*11100*/  F2FP.F16.E4M3.UNPACK_B R24, R24.H1 ;  /* 0x00000018ff18723e */ /* 0x000fc400030006ff */
[C---:B------:R-:W-:Y:S01]  /*11110*/  FFMA.FTZ R5, R9.reuse, R30, -R42 ;  /* 0x0000001e09057223 */ /* 0x040fe2000001082a */
[----:B------:R-:W-:Y:S01]  /*11120*/  F2FP.F16.E4M3.UNPACK_B R30, R20.H1 ;  /* 0x00000014ff1e723e */ /* 0x000fe200030006ff */
[----:B------:R-:W-:Y:S01]  /*11130*/  FFMA.FTZ R9, R9, R38, R31 ;  /* 0x0000002609097223 */ /* 0x000fe2000001001f */
[----:B------:R-:W-:Y:S01]  /*11140*/  HADD2.F32 R38, -RZ, R33.H1_H1 ;  /* 0x30000021ff267230 */ /* 0x000fe20000004100 */
[-C--:B------:R-:W-:Y:S01]  /*11150*/  F2FP.F16.E4M3.UNPACK_B R21, R26.reuse ;  /* 0x0000001aff15723e */ /* 0x080fe200020006ff */
[----:B------:R-:W-:Y:S01]  /*11160*/  HADD2.F32 R20, -RZ, R25.H0_H0 ;  /* 0x20000019ff147230 */ /* 0x000fe20000004100 */
[----:B------:R-:W-:Y:S01]  /*11170*/  F2FP.F16.E4M3.UNPACK_B R26, R26.H1 ;  /* 0x0000001aff1a723e */ /* 0x000fe200030006ff */
[----:B------:R-:W-:Y:S02]  /*11180*/  HADD2.F32 R33, -RZ, R30.H0_H0 ;  /* 0x2000001eff217230 */ /* 0x000fe40000004100 */
[----:B------:R-:W-:Y:S02]  /*11190*/  HADD2.F32 R31, -RZ, R15.H1_H1 ;  /* 0x3000000fff1f7230 */ /* 0x000fe40000004100 */
[----:B------:R-:W-:Y:S01]  /*111a0*/  FMUL.FTZ R45, R20, R39 ;  /* 0x00000027142d7220 */ /* 0x000fe20000410000 */
[----:B------:R-:W-:-:S02]  /*111b0*/  HADD2.F32 R15, -RZ, R6.H1_H1 ;  /* 0x30000006ff0f7230 */ /* 0x000fc40000004100 */
[----:B------:R-:W-:Y:S01]  /*111c0*/  FMUL.FTZ R20, R20, R33 ;  /* 0x0000002114147220 */ /* 0x000fe20000410000 */
[----:B------:R-:W-:Y:S02]  /*111d0*/  HADD2.F32 R6, -RZ, R10.H0_H0 ;  /* 0x2000000aff067230 */ /* 0x000fe40000004100 */
[----:B------:R-:W-:Y:S02]  /*111e0*/  HADD2.F32 R30, -RZ, R30.H1_H1 ;  /* 0x3000001eff1e7230 */ /* 0x000fe40000004100 */
[CC--:B------:R-:W-:Y:S01]  /*111f0*/  FMUL.FTZ R43, R15.reuse, R38.reuse ;  /* 0x000000260f2b7220 */ /* 0x0c0fe20000410000 */
[----:B------:R-:W-:Y:S01]  /*11200*/  FMUL.FTZ R15, R15, R31 ;  /* 0x0000001f0f0f7220 */ /* 0x000fe20000410000 */
[----:B------:R-:W-:Y:S01]  /*11210*/  FFMA.FTZ R39, R6, R39, R20 ;  /* 0x0000002706277223 */ /* 0x000fe20000010014 */
[----:B------:R-:W-:Y:S01]  /*11220*/  F2FP.F16.E4M3.UNPACK_B R20, R41 ;  /* 0x00000029ff14723e */ /* 0x000fe200020006ff */
[C---:B------:R-:W-:Y:S01]  /*11230*/  FFMA.FTZ R42, R8.reuse, R31, -R43 ;  /* 0x0000001f082a7223 */ /* 0x040fe2000001082b */
[----:B------:R-:W-:Y:S01]  /*11240*/  FFMA.FTZ R38, R8, R38, R15 ;  /* 0x0000002608267223 */ /* 0x000fe2000001000f */
[----:B------:R-:W-:Y:S01]  /*11250*/  FFMA.FTZ R45, R6, R33, -R45 ;  /* 0x00000021062d7223 */ /* 0x000fe2000001082d */
[-C--:B------:R-:W-:Y:S01]  /*11260*/  F2FP.F16.E4M3.UNPACK_B R15, R34.reuse ;  /* 0x00000022ff0f723e */ /* 0x080fe200020006ff */
[----:B------:R-:W-:Y:S01]  /*11270*/  HADD2.F32 R25, -RZ, R25.H1_H1 ;  /* 0x30000019ff197230 */ /* 0x000fe20000004100 */
[----:B------:R-:W-:Y:S01]  /*11280*/  F2FP.F16.E4M3.UNPACK_B R41, R41.H1 ;  /* 0x00000029ff29723e */ /* 0x000fe200030006ff */
[----:B------:R-:W-:Y:S01]  /*11290*/  HADD2.F32 R33, -RZ, R20.H0_H0 ;  /* 0x20000014ff217230 */ /* 0x000fe20000004100 */
[----:B------:R-:W-:Y:S01]  /*112a0*/  F2FP.F16.E4M3.UNPACK_B R34, R34.H1 ;  /* 0x00000022ff22723e */ /* 0x000fe200030006ff */
[----:B------:R-:W-:-:S02]  /*112b0*/  HADD2.F32 R8, -RZ, R28.H0_H0 ;  /* 0x2000001cff087230 */ /* 0x000fc40000004100 */
[C---:B------:R-:W-:Y:S01]  /*112c0*/  FMUL.FTZ R43, R25.reuse, R37 ;  /* 0x00000025192b7220 */ /* 0x040fe20000410000 */
[----:B------:R-:W-:Y:S02]  /*112d0*/  HADD2.F32 R10, -RZ, R10.H1_H1 ;  /* 0x3000000aff0a7230 */ /* 0x000fe40000004100 */
[----:B------:R-:W-:Y:S01]  /*112e0*/  FMUL.FTZ R46, R25, R30 ;  /* 0x0000001e192e7220 */ /* 0x000fe20000410000 */
[----:B------:R-:W-:Y:S02]  /*112f0*/  HADD2.F32 R31, -RZ, R15.H0_H0 ;  /* 0x2000000fff1f7230 */ /* 0x000fe40000004100 */
[----:B------:R-:W-:Y:S01]  /*11300*/  FMUL.FTZ R25, R8, R33 ;  /* 0x0000002108197220 */ /* 0x000fe20000410000 */
[----:B------:R-:W-:Y:S02]  /*11310*/  HADD2.F32 R6, -RZ, R12.H0_H0 ;  /* 0x2000000cff067230 */ /* 0x000fe40000004100 */
[----:B------:R-:W-:Y:S01]  /*11320*/  FFMA.FTZ R46, R10, R37, R46 ;  /* 0x000000250a2e7223 */ /* 0x000fe2000001002e */
[----:B------:R-:W-:-:S02]  /*11330*/  HADD2.F32 R28, -RZ, R28.H1_H1 ;  /* 0x3000001cff1c7230 */ /* 0x000fc40000004100 */
[-C--:B------:R-:W-:Y:S01]  /*11340*/  FMUL.FTZ R8, R8, R31.reuse ;  /* 0x0000001f08087220 */ /* 0x080fe20000410000 */
[----:B------:R-:W-:Y:S02]  /*11350*/  HADD2.F32 R15, -RZ, R15.H1_H1 ;  /* 0x3000000fff0f7230 */ /* 0x000fe40000004100 */
[----:B------:R-:W-:Y:S01]  /*11360*/  FFMA.FTZ R37, R6, R31, -R25 ;  /* 0x0000001f06257223 */ /* 0x000fe20000010819 */
[----:B------:R-:W-:Y:S02]  /*11370*/  HADD2.F32 R31, -RZ, R20.H1_H1 ;  /* 0x30000014ff1f7230 */ /* 0x000fe40000004100 */
[----:B------:R-:W-:Y:S01]  /*11380*/  FFMA.FTZ R44, R10, R30, -R43 ;  /* 0x0000001e0a2c7223 */ /* 0x000fe2000001082b */
[----:B------:R-:W-:Y:S01]  /*11390*/  FFMA.FTZ R43, R6, R33, R8 ;  /* 0x00000021062b7223 */ /* 0x000fe20000010008 */
[----:B------:R-:W-:Y:S01]  /*113a0*/  HADD2.F32 R12, -RZ, R12.H1_H1 ;  /* 0x3000000cff0c7230 */ /* 0x000fe20000004100 */
[----:B------:R-:W-:Y:S01]  /*113b0*/  F2FP.F16.E4M3.UNPACK_B R10, R29.H1 ;  /* 0x0000001dff0a723e */ /* 0x000fe200030006ff */
[----:B------:R-:W-:-:S02]  /*113c0*/  HADD2.F32 R33, -RZ, R41.H0_H0 ;  /* 0x20000029ff217230 */ /* 0x000fc40000004100 */
[C---:B------:R-:W-:Y:S01]  /*113d0*/  FMUL.FTZ R47, R28.reuse, R31 ;  /* 0x0000001f1c2f7220 */ /* 0x040fe20000410000 */
[----:B------:R-:W-:Y:S02]  /*113e0*/  HADD2.F32 R8, -RZ, R27.H0_H0 ;  /* 0x2000001bff087230 */ /* 0x000fe40000004100 */
[-C--:B------:R-:W-:Y:S01]  /*113f0*/  FMUL.FTZ R28, R28, R15.reuse ;  /* 0x0000000f1c1c7220 */ /* 0x080fe20000410000 */
[--C-:B------:R-:W-:Y:S02]  /*11400*/  HADD2.F32 R25, -RZ, R34.reuse.H0_H0 ;  /* 0x20000022ff197230 */ /* 0x100fe40000004100 */
[----:B------:R-:W-:Y:S01]  /*11410*/  FFMA.FTZ R48, R12, R15, -R47 ;  /* 0x0000000f0c307223 */ /* 0x000fe2000001082f */
[----:B------:R-:W-:Y:S02]  /*11420*/  HADD2.F32 R6, -RZ, R13.H0_H0 ;  /* 0x2000000dff067230 */ /* 0x000fe40000004100 */
[----:B------:R-:W-:Y:S01]  /*11430*/  FMUL.FTZ R49, R8, R33 ;  /* 0x0000002108317220 */ /* 0x000fe20000410000 */
[----:B------:R-:W-:Y:S01]  /*11440*/  FFMA.FTZ R50, R12, R31, R28 ;  /* 0x0000001f0c327223 */ /* 0x000fe2000001001c */
[----:B------:R-:W-:Y:S01]  /*11450*/  FMUL.FTZ R8, R8, R25 ;  /* 0x0000001908087220 */ /* 0x000fe20000410000 */
[----:B------:R-:W-:Y:S01]  /*11460*/  F2FP.F16.E4M3.UNPACK_B R12, R35.H1 ;  /* 0x00000023ff0c723e */ /* 0x000fe200030006ff */
[----:B------:R-:W-:Y:S01]  /*11470*/  FFMA.FTZ R49, R6, R25, -R49 ;  /* 0x0000001906317223 */ /* 0x000fe20000010831 */
[----:B------:R-:W-:-:S02]  /*11480*/  HADD2.F32 R34, -RZ, R34.H1_H1 ;  /* 0x30000022ff227230 */ /* 0x000fc40000004100 */
[----:B------:R-:W-:Y:S01]  /*11490*/  FFMA.FTZ R47, R6, R33, R8 ;  /* 0x00000021062f7223 */ /* 0x000fe20000010008 */
[----:B------:R-:W-:Y:S01]  /*114a0*/  HADD2.F32 R20, -RZ, R41.H1_H1 ;  /* 0x30000029ff147230 */ /* 0x000fe20000004100 */
[----:B------:R-:W-:Y:S01]  /*114b0*/  F2FP.F16.E4M3.UNPACK_B R35, R35 ;  /* 0x00000023ff23723e */ /* 0x000fe200020006ff */
[----:B------:R-:W-:Y:S01]  /*114c0*/  HADD2.F32 R27, -RZ, R27.H1_H1 ;  /* 0x3000001bff1b7230 */ /* 0x000fe20000004100 */
[----:B------:R-:W-:Y:S01]  /*114d0*/  F2FP.F16.E4M3.UNPACK_B R29, R29 ;  /* 0x0000001dff1d723e */ /* 0x000fe200020006ff */
[----:B------:R-:W-:Y:S01]  /*114e0*/  HADD2.F32 R25, -RZ, R12.H0_H0 ;  /* 0x2000000cff197230 */ /* 0x000fe20000004100 */
[----:B------:R-:W-:Y:S01]  /*114f0*/  F2FP.SATFINITE.E4M3.F32.PACK_AB_MERGE_C R44, R44, R45, RZ ;  /* 0x0000002d2c2c723e */ /* 0x000fe200048070ff */
[----:B------:R-:W-:Y:S02]  /*11500*/  HADD2.F32 R8, -RZ, R24.H0_H0 ;  /* 0x20000018ff087230 */ /* 0x000fe40000004100 */
[----:B------:R-:W-:Y:S01]  /*11510*/  FMUL.FTZ R28, R27, R20 ;  /* 0x000000141b1c7220 */ /* 0x000fe20000410000 */
[----:B------:R-:W-:-:S02]  /*11520*/  HADD2.F32 R15, -RZ, R10.H0_H0 ;  /* 0x2000000aff0f7230 */ /* 0x000fc40000004100 */
[----:B------:R-:W-:Y:S01]  /*11530*/  FMUL.FTZ R31, R27, R34 ;  /* 0x000000221b1f7220 */ /* 0x000fe20000410000 */
[----:B------:R-:W-:Y:S02]  /*11540*/  HADD2.F32 R6, -RZ, R4.H0_H0 ;  /* 0x20000004ff067230 */ /* 0x000fe40000004100 */
[C---:B------:R-:W-:Y:S01]  /*11550*/  FMUL.FTZ R27, R8.reuse, R25 ;  /* 0x00000019081b7220 */ /* 0x040fe20000410000 */
[----:B------:R-:W-:Y:S02]  /*11560*/  HADD2.F32 R13, -RZ, R13.H1_H1 ;  /* 0x3000000dff0d7230 */ /* 0x000fe40000004100 */
[----:B------:R-:W-:Y:S01]  /*11570*/  FMUL.FTZ R8, R8, R15 ;  /* 0x0000000f08087220 */ /* 0x000fe20000410000 */
[----:B------:R-:W-:Y:S01]  /*11580*/  HADD2.F32 R24, -RZ, R24.H1_H1 ;  /* 0x30000018ff187230 */ /* 0x000fe20000004100 */
[----:B------:R-:W-:Y:S01]  /*11590*/  F2FP.SATFINITE.E4M3.F32.PACK_AB_MERGE_C R39, R46, R39, RZ ;  /* 0x000000272e27723e */ /* 0x000fe200048070ff */
[----:B------:R-:W-:Y:S02]  /*115a0*/  HADD2.F32 R4, -RZ, R4.H1_H1 ;  /* 0x30000004ff047230 */ /* 0x000fe40000004100 */
[----:B------:R-:W-:Y:S01]  /*115b0*/  FFMA.FTZ R30, R6, R25, R8 ;  /* 0x00000019061e7223 */ /* 0x000fe20000010008 */
[----:B------:R-:W-:-:S02]  /*115c0*/  HADD2.F32 R25, -RZ, R12.H1_H1 ;  /* 0x3000000cff197230 */ /* 0x000fc40000004100 */
[C---:B------:R-:W-:Y:S01]  /*115d0*/  FFMA.FTZ R34, R13.reuse, R34, -R28 ;  /* 0x000000220d227223 */ /* 0x040fe2000001081c */
[----:B------:R-:W-:Y:S01]  /*115e0*/  FFMA.FTZ R52, R13, R20, R31 ;  /* 0x000000140d347223 */ /* 0x000fe2000001001f */
[----:B------:R-:W-:Y:S01]  /*115f0*/  FFMA.FTZ R28, R6, R15, -R27 ;  /* 0x0000000f061c7223 */ /* 0x000fe2000001081b */
[----:B------:R-:W-:Y:S02]  /*11600*/  HADD2.F32 R13, -RZ, R10.H1_H1 ;  /* 0x3000000aff0d7230 */ /* 0x000fe40000004100 */
[C---:B------:R-:W-:Y:S01]  /*11610*/  FMUL.FTZ R27, R24.reuse, R25 ;  /* 0x00000019181b7220 */ /* 0x040fe20000410000 */
[----:B------:R-:W-:Y:S01]  /*11620*/  HADD2.F32 R15, -RZ, R35.H0_H0 ;  /* 0x20000023ff0f7230 */ /* 0x000fe20000004100 */
[-C--:B------:R-:W-:Y:S01]  /*11630*/  F2FP.F16.E4M3.UNPACK_B R10, R40.reuse.H1 ;  /* 0x00000028ff0a723e */ /* 0x080fe200030006ff */
[----:B------:R-:W-:Y:S02]  /*11640*/  HADD2.F32 R6, -RZ, R14.H0_H0 ;  /* 0x2000000eff067230 */ /* 0x000fe40000004100 */
[-C--:B------:R-:W-:Y:S01]  /*11650*/  FMUL.FTZ R24, R24, R13.reuse ;  /* 0x0000000d18187220 */ /* 0x080fe20000410000 */
[C---:B------:R-:W-:Y:S01]  /*11660*/  FFMA.FTZ R31, R4.reuse, R13, -R27 ;  /* 0x0000000d041f7223 */ /* 0x040fe2000001081b */
[----:B------:R-:W-:Y:S01]  /*11670*/  HADD2.F32 R13, -RZ, R29.H0_H0 ;  /* 0x2000001dff0d7230 */ /* 0x000fe20000004100 */
[----:B------:R-:W-:Y:S01]  /*11680*/  F2FP.F16.E4M3.UNPACK_B R40, R40 ;  /* 0x00000028ff28723e */ /* 0x000fe200020006ff */
[----:B------:R-:W-:Y:S01]  /*11690*/  FFMA.FTZ R33, R4, R25, R24 ;  /* 0x0000001904217223 */ /* 0x000fe20000010018 */
[----:B------:R-:W-:-:S02]  /*116a0*/  HADD2.F32 R4, -RZ, R3.H0_H0 ;  /* 0x20000003ff047230 */ /* 0x000fc40000004100 */
[C---:B------:R-:W-:Y:S01]  /*116b0*/  FMUL.FTZ R25, R6.reuse, R15 ;  /* 0x0000000f06197220 */ /* 0x040fe20000410000 */
[----:B------:R-:W-:Y:S02]  /*116c0*/  HADD2.F32 R35, -RZ, R35.H1_H1 ;  /* 0x30000023ff237230 */ /* 0x000fe40000004100 */
[-C--:B------:R-:W-:Y:S01]  /*116d0*/  FMUL.FTZ R27, R6, R13.reuse ;  /* 0x0000000d061b7220 */ /* 0x080fe20000410000 */
[----:B------:R-:W-:Y:S02]  /*116e0*/  HADD2.F32 R14, -RZ, R14.H1_H1 ;  /* 0x3000000eff0e7230 */ /* 0x000fe40000004100 */
[C---:B------:R-:W-:Y:S01]  /*116f0*/  FFMA.FTZ R25, R4.reuse, R13, -R25 ;  /* 0x0000000d04197223 */ /* 0x040fe20000010819 */
[----:B------:R-:W-:Y:S02]  /*11700*/  HADD2.F32 R29, -RZ, R29.H1_H1 ;  /* 0x3000001dff1d7230 */ /* 0x000fe40000004100 */
[----:B------:R-:W-:Y:S01]  /*11710*/  FFMA.FTZ R27, R4, R15, R27 ;  /* 0x0000000f041b7223 */ /* 0x000fe2000001001b */
[----:B------:R-:W-:-:S02]  /*11720*/  HADD2.F32 R3, -RZ, R3.H1_H1 ;  /* 0x30000003ff037230 */ /* 0x000fc40000004100 */
[C---:B------:R-:W-:Y:S01]  /*11730*/  FMUL.FTZ R8, R14.reuse, R35 ;  /* 0x000000230e087220 */ /* 0x040fe20000410000 */
[-C--:B------:R-:W-:Y:S01]  /*11740*/  F2FP.F16.E4M3.UNPACK_B R6, R32.reuse.H1 ;  /* 0x00000020ff06723e */ /* 0x080fe200030006ff */
        /* <DEDUP_REMOVED lines=17> */
[--C-:B------:R-:W-:Y:S02]  /*11860*/  HADD2.F32 R4, -RZ, R21.reuse.H0_H0 ;  /* 0x20000015ff047230 */ /* 0x100fe40000004100 */
[-C--:B------:R-:W-:Y:S01]  /*11870*/  FMUL.FTZ R15, R26, R6.reuse ;  /* 0x000000061a0f7220 */ /* 0x080fe20000410000 */
[----:B------:R-:W-:Y:S02]  /*11880*/  HADD2.F32 R21, -RZ, R21.H1_H1 ;  /* 0x30000015ff157230 */ /* 0x000fe40000004100 */
[C---:B------:R-:W-:Y:S01]  /*11890*/  FFMA.FTZ R13, R11.reuse, R6, -R8 ;  /* 0x000000060b0d7223 */ /* 0x040fe20000010808 */
[----:B------:R-:W-:Y:S02]  /*118a0*/  HADD2.F32 R6, -RZ, R32.H0_H0 ;  /* 0x20000020ff067230 */ /* 0x000fe40000004100 */
[----:B------:R-:W-:Y:S01]  /*118b0*/  FFMA.FTZ R15, R11, R10, R15 ;  /* 0x0000000a0b0f7223 */ /* 0x000fe2000001000f */
[--C-:B------:R-:W-:Y:S01]  /*118c0*/  HADD2.F32 R8, -RZ, R40.reuse.H0_H0 ;  /* 0x20000028ff087230 */ /* 0x100fe20000004100 */
[----:B------:R-:W-:Y:S01]  /*118d0*/  F2FP.SATFINITE.E4M3.F32.PACK_AB_MERGE_C R5, R42, R5, R44 ;  /* 0x000000052a05723e */ /* 0x000fe2000480702c */
[----:B------:R-:W-:-:S02]  /*118e0*/  HADD2.F32 R40, -RZ, R40.H1_H1 ;  /* 0x30000028ff287230 */ /* 0x000fc40000004100 */
[C---:B------:R-:W-:Y:S01]  /*118f0*/  FMUL.FTZ R11, R4.reuse, R6 ;  /* 0x00000006040b7220 */ /* 0x040fe20000410000 */
[----:B------:R-:W-:Y:S02]  /*11900*/  HADD2.F32 R32, -RZ, R32.H1_H1 ;  /* 0x30000020ff207230 */ /* 0x000fe40000004100 */
[----:B------:R-:W-:Y:S01]  /*11910*/  FMUL.FTZ R10, R4, R8 ;  /* 0x00000008040a7220 */ /* 0x000fe20000410000 */
[--C-:B------:R-:W-:Y:S02]  /*11920*/  HADD2.F32 R3, -RZ, R7.reuse.H0_H0 ;  /* 0x20000007ff037230 */ /* 0x100fe40000004100 */
[C---:B------:R-:W-:Y:S01]  /*11930*/  FMUL.FTZ R4, R21.reuse, R40 ;  /* 0x0000002815047220 */ /* 0x040fe20000410000 */
[----:B------:R-:W-:Y:S02]  /*11940*/  HADD2.F32 R7, -RZ, R7.H1_H1 ;  /* 0x30000007ff077230 */ /* 0x000fe40000004100 */
[----:B------:R-:W-:Y:S01]  /*11950*/  FMUL.FTZ R21, R21, R32 ;  /* 0x0000002015157220 */ /* 0x000fe20000410000 */
[----:B------:R-:W-:Y:S01]  /*11960*/  F2FP.SATFINITE.E4M3.F32.PACK_AB_MERGE_C R13, R13, R24, RZ ;  /* 0x000000180d0d723e */ /* 0x000fe200048070ff */
        /* <DEDUP_REMOVED lines=13> */
[----:B------:R-:W-:Y:S01]  /*11a40*/  F2FP.SATFINITE.E4M3.F32.PACK_AB_MERGE_C R11, R50, R43, R11 ;  /* 0x0000002b320b723e */ /* 0x000fe2000480700b */
[----:B------:R4:W-:Y:S01]  /*11a50*/  STS.128 [R221+0x18000], R4 ;  /* 0x01800004dd007388 */ /* 0x0009e20000000c00 */
[----:B------:R-:W-:Y:S02]  /*11a60*/  F2FP.SATFINITE.E4M3.F32.PACK_AB_MERGE_C R8, R20, R27, R8 ;  /* 0x0000001b1408723e */ /* 0x000fe40004807008 */
[----:B------:R-:W-:-:S05]  /*11a70*/  F2FP.SATFINITE.E4M3.F32.PACK_AB_MERGE_C R10, R21, R10, R12 ;  /* 0x0000000a150a723e */ /* 0x000fca000480700c */
[----:B------:R4:W-:Y:S02]  /*11a80*/  STS.128 [R0+0x18000], R8 ;  /* 0x0180000800007388 */ /* 0x0009e40000000c00 */
.L_x_1837:
[----:B------:R-:W-:Y:S05]  /*11a90*/  BSYNC B0 ;  /* 0x0000000000007941 */ /* 0x000fea0003800000 */
.L_x_1809:
[----:B------:R-:W-:Y:S01]  /*11aa0*/  @!PT LDS RZ, [RZ] ;  /* 0x00000000fffff984 */ /* 0x000fe20000000800 */
[----:B------:R-:W-:Y:S01]  /*11ab0*/  @!PT LDS RZ, [RZ] ;  /* 0x00000000fffff984 */ /* 0x000fe20000000800 */
[----:B------:R-:W-:Y:S01]  /*11ac0*/  @!PT LDS RZ, [RZ] ;  /* 0x00000000fffff984 */ /* 0x000fe20000000800 */
[----:B------:R-:W-:Y:S01]  /*11ad0*/  @!PT LDS RZ, [RZ] ;  /* 0x00000000fffff984 */ /* 0x000fe20000000800 */
[----:B------:R1:W-:Y:S06]  /*11ae0*/  MEMBAR.ALL.CTA ;  /* 0x0000000000007992 */ /* 0x0003ec0000008000 */
[----:B-1----:R-:W1:Y:S01]  /*11af0*/  FENCE.VIEW.ASYNC.S ;  /* 0x00000000000073c6 */ /* 0x002e620000000000 */
[----:B------:R-:W-:Y:S05]  /*11b00*/  WARPSYNC.ALL ;  /* 0x0000000000007948 */ /* 0x000fea0003800000 */
[----:B-1----:R-:W-:Y:S06]  /*11b10*/  BAR.SYNC.DEFER_BLOCKING 0xd, 0x100 ;  /* 0x0344000000007b1d */ /* 0x002fec0000010000 */
.L_x_1807:
[----:B--234-:R-:W2:Y:S01]  /*11b20*/  S2R R0, SR_TID.X ;  /* 0x0000000000007919 */ /* 0x01cea20000002100 */
[----:B------:R-:W-:Y:S05]  /*11b30*/  WARPSYNC.ALL ;  /* 0x0000000000007948 */ /* 0x000fea0003800000 */
[----:B--2---:R-:W-:-:S04]  /*11b40*/  SHF.R.U32.HI R0, RZ, 0x7, R0 ;  /* 0x00000007ff007819 */ /* 0x004fc80000011600 */
[----:B-----5:R-:W-:Y:S01]  /*11b50*/  IADD3 R10, R0, 0x8, RZ ;  /* 0x00000008000a7810 */ /* 0x020fe20007ffe0ff */
[----:B------:R-:W-:-:S04]  /*11b60*/  IMAD.U32 R0, RZ, RZ, UR61 ;  /* 0x0000003dff007e24 */ /* 0x000fc8000f8e00ff */
[----:B------:R2:W-:Y:S01]  /*11b70*/  BAR.SYNC.DEFER_BLOCKING R10, 0x100 ;  /* 0x0004000a0000751d */ /* 0x0005e20000010000 */
[----:B------:R-:W-:-:S13]  /*11b80*/  ISETP.NE.AND P0, PT, R0, 0x3, PT ;  /* 0x000000030000780c */ /* 0x000fda0003f05270 */
[----:B--2---:R-:W-:Y:S05]  /*11b90*/  @!P0 BRA `(.L_x_1854) ;  /* 0x0000000000048947 */ /* 0x004fea0003800000 */
[----:B------:R-:W-:Y:S01]  /*11ba0*/  BPT.TRAP 0x1 ;  /* 0x000000040000795c */ /* 0x000fe20000300000 */
.L_x_1854:
[----:B0-----:R-:W-:Y:S01]  /*11bb0*/  IMAD R6, R185, 0x8, R184 ;  /* 0x00000008b9067824 */ /* 0x001fe200078e02b8 */
[----:B------:R-:W-:-:S04]  /*11bc0*/  SHF.L.U32 R9, R188, 0x1f, RZ ;  /* 0x0000001fbc097819 */ /* 0x000fc800000006ff */
[----:B------:R0:W2:Y:S01]  /*11bd0*/  SYNCS.PHASECHK.TRANS64.TRYWAIT P1, [R6+URZ+0x28430], R9 ;  /* 0x02843009060075a7 */ /* 0x0000a2000802017f */
[----:B------:R-:W-:Y:S05]  /*11be0*/  @!P0 BRA `(.L_x_1855) ;  /* 0x0000000000048947 */ /* 0x000fea0003800000 */
[----:B------:R-:W-:Y:S01]  /*11bf0*/  BPT.TRAP 0x1 ;  /* 0x000000040000795c */ /* 0x000fe20000300000 */
.L_x_1855:
[----:B--2---:R-:W-:Y:S05]  /*11c00*/  @P1 BRA `(.L_x_1856) ;  /* 0x0000000000081947 */ /* 0x004fea0003800000 */
[----:B------:R-:W2:Y:S02]  /*11c10*/  SYNCS.PHASECHK.TRANS64.TRYWAIT P1, [R6+URZ+0x28430], R9 ;  /* 0x02843009060075a7 */ /* 0x000ea4000802017f */
[----:B--2---:R-:W-:Y:S05]  /*11c20*/  @!P1 BRA `(.L_x_1857) ;  /* 0x0000016400509947 */ /* 0x004fea0003800000 */
.L_x_1856:
[----:B------:R-:W-:Y:S05]  /*11c30*/  WARPSYNC.ALL ;  /* 0x0000000000007948 */ /* 0x000fea0003800000 */
[----:B------:R-:W-:Y:S01]  /*11c40*/  R2UR UR4, R184 ;  /* 0x00000000b80472ca */ /* 0x000fe200000e0000 */
[----:B------:R-:W-:Y:S01]  /*11c50*/  IMAD.MOV.U32 R5, RZ, RZ, 0x40000040 ;  /* 0x40000040ff057424 */ /* 0x000fe200078e00ff */
[----:B------:R-:W-:Y:S01]  /*11c60*/  R2UR UR5, R36 ;  /* 0x00000000240572ca */ /* 0x000fe200000e0000 */
[----:B------:R-:W-:Y:S01]  /*11c70*/  UMOV UR9, 0x40000040 ;  /* 0x4000004000097882 */ /* 0x000fe20000000000 */
[----:B------:R-:W-:Y:S01]  /*11c80*/  WARPGROUP.ARRIVE ;  /* 0x00000000000079c5 */ /* 0x000fe20000000000 */
[----:B------:R-:W-:Y:S01]  /*11c90*/  IMAD.MOV.U32 R13, RZ, RZ, 0x40000040 ;  /* 0x40000040ff0d7424 */ /* 0x000fe200078e00ff */
[----:B------:R-:W-:Y:S01]  /*11ca0*/  R2UR UR11, R5 ;  /* 0x00000000050b72ca */ /* 0x000fe200000e0000 */
[----:B------:R-:W-:Y:S01]  /*11cb0*/  IMAD.U32 R201, RZ, RZ, UR9 ;  /* 0x00000009ffc97e24 */ /* 0x000fe2000f8e00ff */
[----:B------:R-:W-:Y:S01]  /*11cc0*/  UMOV UR57, 0x40000040 ;  /* 0x4000004000397882 */ /* 0x000fe20000000000 */
[----:B------:R-:W-:Y:S01]  /*11cd0*/  UMOV UR53, 0x40000040 ;  /* 0x4000004000357882 */ /* 0x000fe20000000000 */
[----:B------:R-:W-:Y:S01]  /*11ce0*/  UMOV UR49, 0x40000040 ;  /* 0x4000004000317882 */ /* 0x000fe20000000000 */
[----:B------:R-:W-:Y:S01]  /*11cf0*/  UMOV UR45, 0x40000040 ;  /* 0x40000040002d7882 */ /* 0x000fe20000000000 */
[----:B------:R-:W-:Y:S01]  /*11d00*/  IMAD.MOV.U32 R5, RZ, RZ, 0x40000040 ;  /* 0x40000040ff057424 */ /* 0x000fe200078e00ff */
[----:B------:R-:W-:Y:S01]  /*11d10*/  UIADD3 UR4, UR4, 0x20000, URZ ;  /* 0x0002000004047890 */ /* 0x000fe2000fffe03f */
[----:B------:R-:W3:Y:S01]  /*11d20*/  S2R R0, SR_TID.X ;  /* 0x0000000000007919 */ /* 0x000ee20000002100 */
[----:B------:R-:W-:-:S02]  /*11d30*/  ULOP3.LUT UR5, UR5, 0x10000, URZ, 0xfc, !UPT ;  /* 0x0001000005057892 */ /* 0x000fc4000f8efc3f */
[----:B------:R-:W-:Y:S01]  /*11d40*/  USHF.R.U32.HI UR4, URZ, 0x4, UR4 ;  /* 0x000000043f047899 */ /* 0x000fe20008011604 */
[----:B------:R-:W-:Y:S01]  /*11d50*/  R2UR UR43, R5 ;  /* 0x00000000052b72ca */ /* 0x000fe200000e0000 */
[----:B------:R-:W-:Y:S02]  /*11d60*/  UIADD3 UR56, UR5, 0x6, URZ ;  /* 0x0000000605387890 */ /* 0x000fe4000fffe03f */
[----:B------:R-:W-:Y:S01]  /*11d70*/  ULOP3.LUT UR4, UR4, 0x3fff, URZ, 0xc0, !UPT ;  /* 0x00003fff04047892 */ /* 0x000fe2000f8ec03f */
[----:B------:R-:W-:Y:S01]  /*11d80*/  UMOV UR8, UR5 ;  /* 0x0000000500087c82 */ /* 0x000fe20008000000 */
[----:B------:R-:W-:Y:S01]  /*11d90*/  UIADD3 UR52, UR5, 0x400, URZ ;  /* 0x0000040005347890 */ /* 0x000fe2000fffe03f */
[----:B------:R-:W-:Y:S01]  /*11da0*/  IMAD.U32 R200, RZ, RZ, UR8 ;  /* 0x00000008ffc87e24 */ /* 0x000fe2000f8e00ff */
[----:B------:R-:W-:Y:S02]  /*11db0*/  ULOP3.LUT UR60, UR4, 0x10000, URZ, 0xfc, !UPT ;  /* 0x00010000043c7892 */ /* 0x000fe4000f8efc3f */
[----:B------:R-:W-:-:S02]  /*11dc0*/  UIADD3 UR4, UR5, 0x2, URZ ;  /* 0x0000000205047890 */ /* 0x000fc4000fffe03f */
[----:B------:R-:W-:Y:S02]  /*11dd0*/  UIADD3 UR48, UR5, 0x402, URZ ;  /* 0x0000040205307890 */ /* 0x000fe4000fffe03f */
[----:B------:R-:W-:Y:S01]  /*11de0*/  LEA R4, R185, UR60, 0xa ;  /* 0x0000003cb9047c11 */ /* 0x000fe2000f8e50ff */
[----:B------:R-:W-:Y:S02]  /*11df0*/  UIADD3 UR44, UR5, 0x404, URZ ;  /* 0x00000404052c7890 */ /* 0x000fe4000fffe03f */
[----:B------:R-:W-:Y:S01]  /*11e00*/  UIADD3 UR40, UR5, 0x406, URZ ;  /* 0x0000040605287890 */ /* 0x000fe2000fffe03f */
[C---:B------:R-:W-:Y:S01]  /*11e10*/  R2UR UR10, R4.reuse ;  /* 0x00000000040a72ca */ /* 0x040fe200000e0000 */
[----:B------:R-:W-:Y:S01]  /*11e20*/  VIADD R12, R4, 0x2 ;  /* 0x00000002040c7836 */ /* 0x000fe20000000000 */
[----:B------:R-:W-:Y:S01]  /*11e30*/  UMOV UR41, 0x40000040 ;  /* 0x4000004000297882 */ /* 0x000fe20000000000 */
[----:B---3--:R-:W-:-:S10]  /*11e40*/  SHF.R.U32.HI R0, RZ, 0x7, R0 ;  /* 0x00000007ff007819 */ /* 0x008fd40000011600 */
[----:B------:R-:W-:Y:S01]  /*11e50*/  QGMMA.64x64x32.F32.E4M3.E4M3 R24, gdesc[UR8], RZ, !UPT, gsb0 ;  /* 0x00e00000081879f3 */ /* 0x000fe2000c0008ff */
[----:B------:R-:W-:Y:S01]  /*11e60*/  R2UR UR10, R12 ;  /* 0x000000000c0a72ca */ /* 0x000fe200000e0000 */
[----:B------:R-:W-:Y:S01]  /*11e70*/  UMOV UR8, UR4 ;  /* 0x0000000400087c82 */ /* 0x000fe20008000000 */
[----:B------:R-:W-:Y:S01]  /*11e80*/  R2UR UR11, R13 ;  /* 0x000000000d0b72ca */ /* 0x000fe200000e0000 */
[----:B------:R-:W-:Y:S01]  /*11e90*/  UMOV UR9, 0x40000040 ;  /* 0x4000004000097882 */ /* 0x000fe20000000000 */
[----:B------:R-:W-:Y:S01]  /*11ea0*/  IMAD.MOV.U32 R13, RZ, RZ, 0x40000040 ;  /* 0x40000040ff0d7424 */ /* 0x000fe200078e00ff */
[----:B------:R-:W-:Y:S01]  /*11eb0*/  IADD3 R12, R4, 0x4, RZ ;  /* 0x00000004040c7810 */ /* 0x000fe20007ffe0ff */
[----:B------:R-:W-:Y:S01]  /*11ec0*/  UIADD3 UR4, UR5, 0x4, URZ ;  /* 0x0000000405047890 */ /* 0x000fe2000fffe03f */
[----:B------:R-:W-:Y:S01]  /*11ed0*/  IMAD.U32 R198, RZ, RZ, UR8 ;  /* 0x00000008ffc67e24 */ /* 0x000fe2000f8e00ff */
[----:B------:R-:W-:Y:S01]  /*11ee0*/  IADD3 R5, -R0, 0xb, RZ ;  /* 0x0000000b00057810 */ /* 0x000fe20007ffe1ff */
[----:B------:R-:W-:Y:S01]  /*11ef0*/  IMAD.U32 R199, RZ, RZ, UR9 ;  /* 0x00000009ffc77e24 */ /* 0x000fe2000f8e00ff */
[----:B------:R-:W-:-:S02]  /*11f00*/  WARPGROUP.DEPBAR.LE gsb0, 0x0 ;  /* 0x00008000000079c5 */ /* 0x000fc40000010000 */
[----:B------:R-:W-:-:S06]  /*11f10*/  WARPGROUP.ARRIVE ;  /* 0x00000000000079c5 */ /* 0x000fcc0000000000 */
[----:B------:R-:W-:Y:S01]  /*11f20*/  QGMMA.64x64x32.F32.E4M3.E4M3 R24, gdesc[UR8], R24, gsb0 ;  /* 0x00e00000081879f3 */ /* 0x000fe20008000818 */
[----:B------:R-:W-:Y:S01]  /*11f30*/  R2UR UR10, R12 ;  /* 0x000000000c0a72ca */ /* 0x000fe200000e0000 */
[----:B------:R-:W-:Y:S01]  /*11f40*/  UMOV UR8, UR4 ;  /* 0x0000000400087c82 */ /* 0x000fe20008000000 */
[----:B------:R-:W-:Y:S01]  /*11f50*/  R2UR UR11, R13 ;  /* 0x000000000d0b72ca */ /* 0x000fe200000e0000 */
[----:B------:R-:W-:Y:S01]  /*11f60*/  UMOV UR9, 0x40000040 ;  /* 0x4000004000097882 */ /* 0x000fe20000000000 */
[----:B------:R-:W-:Y:S02]  /*11f70*/  VIADD R12, R4, 0x6 ;  /* 0x00000006040c7836 */ /* 0x000fe40000000000 */
[----:B------:R-:W-:Y:S02]  /*11f80*/  IMAD.MOV.U32 R13, RZ, RZ, 0x40000040 ;  /* 0x40000040ff0d7424 */ /* 0x000fe400078e00ff */
[----:B------:R-:W-:Y:S01]  /*11f90*/  IMAD.U32 R196, RZ, RZ, UR8 ;  /* 0x00000008ffc47e24 */ /* 0x000fe2000f8e00ff */
[----:B------:R-:W-:Y:S01]  /*11fa0*/  R2UR UR58, R12 ;  /* 0x000000000c3a72ca */ /* 0x000fe200000e0000 */
[----:B------:R-:W-:Y:S01]  /*11fb0*/  VIADD R12, R4, 0x200 ;  /* 0x00000200040c7836 */ /* 0x000fe20000000000 */
[----:B------:R-:W-:Y:S01]  /*11fc0*/  R2UR UR59, R13 ;  /* 0x000000000d3b72ca */ /* 0x000fe200000e0000 */
[----:B------:R-:W-:-:S02]  /*11fd0*/  IMAD.MOV.U32 R13, RZ, RZ, 0x40000040 ;  /* 0x40000040ff0d7424 */ /* 0x000fc400078e00ff */
[----:B------:R-:W-:Y:S01]  /*11fe0*/  IMAD.U32 R197, RZ, RZ, UR9 ;  /* 0x00000009ffc57e24 */ /* 0x000fe2000f8e00ff */
        /* <DEDUP_REMOVED lines=34> */
.L_x_1858:
[----:B------:R-:W4:Y:S01]  /*12210*/  LDC R0, c[0x0][0x448] ;  /* 0x00011200ff007b82 */ /* 0x000f220000000800 */
[----:B------:R-:W-:Y:S01]  /*12220*/  ULDC.64 UR6, c[0x0][0x9e0] ;  /* 0x0002780000067ab9 */ /* 0x000fe20000000a00 */
[----:B------:R-:W-:Y:S01]  /*12230*/  IMAD.U32 R11, RZ, RZ, UR39 ;  /* 0x00000027ff0b7e24 */ /* 0x000fe2000f8e00ff */
[----:B------:R-:W-:Y:S01]  /*12240*/  UISETP.GE.AND UP0, UPT, UR7, 0x1, UPT ;  /* 0x000000010700788c */ /* 0x000fe2000bf06270 */
[----:B------:R-:W-:Y:S01]  /*12250*/  LEA R12, R160, 0xffffffc0, 0x6 ;  /* 0xffffffc0a00c7811 */ /* 0x000fe200078e30ff */
[----:B------:R-:W-:Y:S02]  /*12260*/  ULDC UR38, c[0x0][0x9dc] ;  /* 0x0002770000267ab9 */ /* 0x000fe40000000800 */
[----:B------:R-:W-:Y:S02]  /*12270*/  ULOP3.LUT UR4, URZ, UR38, URZ, 0x33, !UPT ;  /* 0x000000263f047292 */ /* 0x000fe4000f8e333f */
[----:B------:R-:W-:Y:S01]  /*12280*/  PLOP3.LUT P2, PT, PT, PT, UP0, 0x40, 0x0 ;  /* 0x000000000000781c */ /* 0x000fe20003f4e808 */
[----:B------:R-:W-:Y:S01]  /*12290*/  UP2UR UR42, UPR, URZ, 0x1 ;  /* 0x000000013f2a7883 */ /* 0x000fe20008000000 */
[----:B----4-:R-:W-:Y:S01]  /*122a0*/  ISETP.NE.AND P1, PT, R0, 0x1, PT ;  /* 0x000000010000780c */ /* 0x010fe20003f25270 */
[----:B------:R-:W-:-:S12]  /*122b0*/  IMAD.IADD R0, R203, 0x1, R202 ;  /* 0x00000001cb007824 */ /* 0x000fd800078e02ca */
[----:B-1----:R-:W1:Y:S08]  /*122c0*/  @P1 LDC R3, c[0x0][0x44c] ;  /* 0x00011300ff031b82 */ /* 0x002e700000000800 */
[----:B------:R-:W4:Y:S01]  /*122d0*/  @P1 LDC R7, c[0x0][0x450] ;  /* 0x00011400ff071b82 */ /* 0x000f220000000800 */
[----:B-1----:R-:W-:-:S04]  /*122e0*/  @P1 IMAD.HI.U32 R4, R0, R3, RZ ;  /* 0x0000000300041227 */ /* 0x002fc800078e00ff */
[----:B------:R-:W-:Y:S02]  /*122f0*/  IMAD.MOV.U32 R3, RZ, RZ, R0 ;  /* 0x000000ffff037224 */ /* 0x000fe400078e0000 */
[----:B------:R-:W-:Y:S01]  /*12300*/  VIADD R0, R6, 0x28440 ;  /* 0x0002844006007836 */ /* 0x000fe20000000000 */
[----:B----4-:R-:W-:Y:S01]  /*12310*/  @P1 SHF.R.U32.HI R3, RZ, R7, R4 ;  /* 0x00000007ff031219 */ /* 0x010fe20000011604 */
[----:B------:R-:W-:-:S03]  /*12320*/  IMAD.MOV.U32 R7, RZ, RZ, -0x40 ;  /* 0xffffffc0ff077424 */ /* 0x000fc600078e00ff */
[----:B------:R-:W-:Y:S01]  /*12330*/  PRMT R0, R11, 0x654, R0 ;  /* 0x000006540b007816 */ /* 0x000fe20000000000 */
[----:B------:R-:W1:Y:S01]  /*12340*/  SHFL.IDX PT, R21, R3, RZ, 0x1c1f ;  /* 0x001c1fff03157589 */ /* 0x000e6200000e0000 */
[----:B------:R-:W-:Y:S02]  /*12350*/  IMAD R7, R160, R7, 0x41 ;  /* 0x00000041a0077424 */ /* 0x000fe400078e0207 */
[----:B------:R4:W-:Y:S02]  /*12360*/  SYNCS.ARRIVE.TRANS64.RED.A1T0 RZ, [R0+URZ], RZ ;  /* 0x000000ff00ff79a7 */ /* 0x0009e4000810043f */
[C---:B------:R-:W-:Y:S02]  /*12370*/  IMAD.IADD R4, R192.reuse, 0x1, R7 ;  /* 0x00000001c0047824 */ /* 0x040fe400078e0207 */
[----:B------:R-:W-:Y:S02]  /*12380*/  VIADD R15, R7, 0xffffffff ;  /* 0xffffffff070f7836 */ /* 0x000fe40000000000 */
[----:B------:R-:W-:Y:S01]  /*12390*/  IMAD R11, R193, -0x2, R4 ;  /* 0xfffffffec10b7824 */ /* 0x000fe200078e0204 */
[----:B----4-:R-:W-:-:S03]  /*123a0*/  IADD3 R0, R192, -R12, RZ ;  /* 0x8000000cc0007210 */ /* 0x010fc60007ffe0ff */
[----:B------:R-:W-:Y:S02]  /*123b0*/  IMAD.IADD R11, R11, 0x1, -R190 ;  /* 0x000000010b0b7824 */ /* 0x000fe400078e0abe */
[----:B------:R-:W-:Y:S02]  /*123c0*/  IMAD R13, R193, -0x2, R0 ;  /* 0xfffffffec10d7824 */ /* 0x000fe400078e0200 */
[C---:B------:R-:W-:Y:S02]  /*123d0*/  VIADD R14, R11.reuse, UR6 ;  /* 0x000000060b0e7c36 */ /* 0x040fe40008000000 */
[----:B------:R-:W-:-:S03]  /*123e0*/  VIADD R11, R11, UR4 ;  /* 0x000000040b0b7c36 */ /* 0x000fc60008000000 */
[----:B-1----:R-:W-:Y:S01]  /*123f0*/  VIADDMNMX R0, R21, R14, R13, PT ;  /* 0x0000000e15007246 */ /* 0x002fe2000380010d */
[----:B------:R-:W-:Y:S01]  /*12400*/  IMAD.IADD R4, R11, 0x1, R21 ;  /* 0x000000010b047824 */ /* 0x000fe200078e0215 */
[----:B------:R-:W-:Y:S06]  /*12410*/  @P2 BRA `(.L_x_1859) ;  /* 0x0000000000582947 */ /* 0x000fec0003800000 */
[----:B------:R-:W-:Y:S01]  /*12420*/  IADD3 R7, -R190, R192, R21 ;  /* 0x000000c0be077210 */ /* 0x000fe20007ffe115 */
[----:B------:R-:W-:Y:S03]  /*12430*/  BSSY B0, `(.L_x_1860) ;  /* 0x0000010000007945 */ /* 0x000fe60003800000 */
[----:B------:R-:W-:-:S13]  /*12440*/  ISETP.GT.AND P2, PT, R7, -0x1, PT ;  /* 0xffffffff0700780c */ /* 0x000fda0003f44270 */
[----:B------:R-:W-:Y:S05]  /*12450*/  @P2 BRA `(.L_x_1861) ;  /* 0x0000000000202947 */ /* 0x000fea0003800000 */
[----:B------:R-:W-:Y:S01]  /*12460*/  UISETP.NE.AND UP0, UPT, UR7, 0x1, UPT ;  /* 0x000000010700788c */ /* 0x000fe2000bf05270 */
[----:B------:R-:W-:-:S05]  /*12470*/  LOP3.LUT R7, RZ, R7, RZ, 0x33, !PT ;  /* 0x00000007ff077212 */ /* 0x000fca00078e33ff */
[----:B------:R-:W-:-:S05]  /*12480*/  PLOP3.LUT P2, PT, PT, PT, UP0, 0x80, 0x0 ;  /* 0x000000000000781c */ /* 0x000fca0003f4f008 */
[----:B------:R-:W-:-:S08]  /*12490*/  @UP0 ULDC.64 UR4, c[0x0][0x9e8] ;  /* 0x00027a0000040ab9 */ /* 0x000fd00000000a00 */
[----:B------:R-:W-:-:S05]  /*124a0*/  @P2 IMAD.HI.U32 R8, R7, UR4, RZ ;  /* 0x0000000407082c27 */ /* 0x000fca000f8e00ff */
[----:B------:R-:W-:-:S04]  /*124b0*/  @P2 SHF.R.U32.HI R7, RZ, UR5, R8 ;  /* 0x00000005ff072c19 */ /* 0x000fc80008011608 */
[----:B------:R-:W-:Y:S01]  /*124c0*/  LOP3.LUT R7, RZ, R7, RZ, 0x33, !PT ;  /* 0x00000007ff077212 */ /* 0x000fe200078e33ff */
[----:B------:R-:W-:Y:S06]  /*124d0*/  BRA `(.L_x_1862) ;  /* 0x0000000000147947 */ /* 0x000fec0003800000 */
.L_x_1861:
[----:B------:R-:W-:-:S06]  /*124e0*/  UISETP.NE.AND UP0, UPT, UR7, 0x1, UPT ;  /* 0x000000010700788c */ /* 0x000fcc000bf05270 */
[----:B------:R-:W-:-:S05]  /*124f0*/  PLOP3.LUT P2, PT, PT, PT, UP0, 0x80, 0x0 ;  /* 0x000000000000781c */ /* 0x000fca0003f4f008 */
[----:B------:R-:W-:-:S08]  /*12500*/  @UP0 ULDC.64 UR4, c[0x0][0x9e8] ;  /* 0x00027a0000040ab9 */ /* 0x000fd00000000a00 */
[----:B------:R-:W-:-:S05]  /*12510*/  @P2 IMAD.HI.U32 R8, R7, UR4, RZ ;  /* 0x0000000407082c27 */ /* 0x000fca000f8e00ff */
[----:B------:R-:W-:-:S07]  /*12520*/  @P2 SHF.R.U32.HI R7, RZ, UR5, R8 ;  /* 0x00000005ff072c19 */ /* 0x000fce0008011608 */
.L_x_1862:
[----:B------:R-:W-:Y:S05]  /*12530*/  BSYNC B0 ;  /* 0x0000000000007941 */ /* 0x000fea0003800000 */
.L_x_1860:
[----:B------:R-:W-:-:S04]  /*12540*/  IMAD R8, R7, UR7, -R12 ;  /* 0x0000000707087c24 */ /* 0x000fc8000f8e0a0c */
[----:B------:R-:W-:-:S05]  /*12550*/  IMAD R7, R193, -0x2, R8 ;  /* 0xfffffffec1077824 */ /* 0x000fca00078e0208 */
[----:B------:R-:W-:Y:S02]  /*12560*/  VIMNMX R4, R4, R7, !PT ;  /* 0x0000000704047248 */ /* 0x000fe40007fe0100 */
[----:B------:R-:W-:-:S07]  /*12570*/  VIADDMNMX R0, R7, UR7, R0, PT ;  /* 0x0000000707007c46 */ /* 0x000fce000b800100 */
.L_x_1859:
[C---:B------:R-:W-:Y:S01]  /*12580*/  ISETP.GE.AND P3, PT, R15.reuse, 0x9, PT ;  /* 0x000000090f00780c */ /* 0x040fe20003f66270 */
[----:B------:R-:W1:Y:S01]  /*12590*/  SHFL.IDX PT, R3, R3, 0x1, 0x1c1f ;  /* 0x003c1f0003037f89 */ /* 0x000e6200000e0000 */
[C---:B------:R-:W-:Y:S01]  /*125a0*/  ISETP.GE.AND P2, PT, R15.reuse, 0x2, PT ;  /* 0x000000020f00780c */ /* 0x040fe20003f46270 */
[----:B------:R-:W-:Y:S01]  /*125b0*/  UISETP.GE.AND UP0, UPT, UR7, 0x1, UPT ;  /* 0x000000010700788c */ /* 0x000fe2000bf06270 */
[C---:B------:R-:W-:Y:S02]  /*125c0*/  ISETP.GT.AND P4, PT, R4.reuse, 0x8, !P3 ;  /* 0x000000080400780c */ /* 0x040fe40005f84270 */
[----:B------:R-:W-:Y:S02]  /*125d0*/  ISETP.GT.AND P5, PT, R4, 0x1, !P2 ;  /* 0x000000010400780c */ /* 0x000fe400057a4270 */
[----:B------:R-:W-:Y:S02]  /*125e0*/  ISETP.LT.OR P4, PT, R0, 0x9, P4 ;  /* 0x000000090000780c */ /* 0x000fe40002781670 */
[----:B------:R-:W-:-:S02]  /*125f0*/  ISETP.GE.AND P6, PT, R15, 0xa, PT ;  /* 0x0000000a0f00780c */ /* 0x000fc40003fc6270 */
[----:B------:R-:W-:Y:S02]  /*12600*/  FSEL R59, R28, -INF , !P4 ;  /* 0xff8000001c3b7808 */ /* 0x000fe40006000000 */
[----:B------:R-:W-:Y:S02]  /*12610*/  ISETP.LT.OR P5, PT, R0, 0x2, P5 ;  /* 0x000000020000780c */ /* 0x000fe40002fa1670 */
[----:B------:R-:W-:Y:S02]  /*12620*/  ISETP.GT.AND P4, PT, R4, 0x9, !P6 ;  /* 0x000000090400780c */ /* 0x000fe40007784270 */
[----:B------:R-:W-:Y:S02]  /*12630*/  FSEL R57, R25, -INF , !P5 ;  /* 0xff80000019397808 */ /* 0x000fe40006800000 */
[----:B------:R-:W-:Y:S02]  /*12640*/  ISETP.LT.OR P4, PT, R0, 0xa, P4 ;  /* 0x0000000a0000780c */ /* 0x000fe40002781670 */
[----:B------:R-:W-:-:S02]  /*12650*/  ISETP.GE.AND P5, PT, R15, 0x11, PT ;  /* 0x000000110f00780c */ /* 0x000fc40003fa6270 */
[----:B------:R-:W-:Y:S01]  /*12660*/  FSEL R61, R29, -INF , !P4 ;  /* 0xff8000001d3d7808 */ /* 0x000fe20006000000 */
[----:B-1----:R-:W-:Y:S01]  /*12670*/  IMAD.IADD R7, R11, 0x1, R3 ;  /* 0x000000010b077824 */ /* 0x002fe200078e0203 */
        /* <DEDUP_REMOVED lines=74> */
[----:B------:R-:W-:Y:S01]  /*12b20*/  @P6 IMAD.HI.U32 R4, R3, UR4, RZ ;  /* 0x0000000403046c27 */ /* 0x000fe2000f8e00ff */
[----:B------:R-:W-:-:S13]  /*12b30*/  PLOP3.LUT P6, PT, PT, PT, UP0, 0x80, 0x0 ;  /* 0x000000000000781c */ /* 0x000fda0003fcf008 */
[----:B------:R-:W-:-:S04]  /*12b40*/  @P6 SHF.R.U32.HI R3, RZ, UR5, R4 ;  /* 0x00000005ff036c19 */ /* 0x000fc80008011604 */
[----:B------:R-:W-:Y:S01]  /*12b50*/  LOP3.LUT R3, RZ, R3, RZ, 0x33, !PT ;  /* 0x00000003ff037212 */ /* 0x000fe200078e33ff */
[----:B------:R-:W-:Y:S06]  /*12b60*/  BRA `(.L_x_1866) ;  /* 0x0000000000187947 */ /* 0x000fec0003800000 */
.L_x_1865:
[----:B------:R-:W-:-:S06]  /*12b70*/  UISETP.NE.AND UP0, UPT, UR7, 0x1, UPT ;  /* 0x000000010700788c */ /* 0x000fcc000bf05270 */
[----:B------:R-:W-:-:S05]  /*12b80*/  PLOP3.LUT P6, PT, PT, PT, UP0, 0x80, 0x0 ;  /* 0x000000000000781c */ /* 0x000fca0003fcf008 */
[----:B------:R-:W-:-:S08]  /*12b90*/  @UP0 ULDC.64 UR4, c[0x0][0x9e8] ;  /* 0x00027a0000040ab9 */ /* 0x000fd00000000a00 */
[----:B------:R-:W-:Y:S01]  /*12ba0*/  @P6 IMAD.HI.U32 R4, R3, UR4, RZ ;  /* 0x0000000403046c27 */ /* 0x000fe2000f8e00ff */
[----:B------:R-:W-:-:S13]  /*12bb0*/  PLOP3.LUT P6, PT, PT, PT, UP0, 0x80, 0x0 ;  /* 0x000000000000781c */ /* 0x000fda0003fcf008 */
[----:B------:R-:W-:-:S07]  /*12bc0*/  @P6 SHF.R.U32.HI R3, RZ, UR5, R4 ;  /* 0x00000005ff036c19 */ /* 0x000fce0008011604 */
.L_x_1866:
[----:B------:R-:W-:Y:S05]  /*12bd0*/  BSYNC B0 ;  /* 0x0000000000007941 */ /* 0x000fea0003800000 */
.L_x_1864:
[----:B------:R-:W-:-:S04]  /*12be0*/  IMAD R4, R3, UR7, -R12 ;  /* 0x0000000703047c24 */ /* 0x000fc8000f8e0a0c */
[----:B------:R-:W-:-:S05]  /*12bf0*/  IMAD R4, R193, -0x2, R4 ;  /* 0xfffffffec1047824 */ /* 0x000fca00078e0204 */
[----:B------:R-:W-:Y:S02]  /*12c00*/  VIMNMX R7, R7, R4, !PT ;  /* 0x0000000407077248 */ /* 0x000fe40007fe0100 */
[----:B------:R-:W-:-:S07]  /*12c10*/  VIADDMNMX R0, R4, UR7, R0, PT ;  /* 0x0000000704007c46 */ /* 0x000fce000b800100 */
.L_x_1863:
        /* <DEDUP_REMOVED lines=33> */
[----:B------:R-:W-:Y:S02]  /*12e30*/  ISETP.NE.AND P2, PT, R33, RZ, PT ;  /* 0x000000ff2100720c */ /* 0x000fe40003f45270 */
[----:B------:R-:W-:Y:S02]  /*12e40*/  FMNMX.FTZ R12, R64, R4, !PT ;  /* 0x00000004400c7209 */ /* 0x000fe40007810000 */
[----:B------:R-:W-:-:S02]  /*12e50*/  ISETP.GT.AND P2, PT, R7, 0x19, !P2 ;  /* 0x000000190700780c */ /* 0x000fc40005744270 */
[----:B------:R-:W-:Y:S01]  /*12e60*/  ISETP.GT.AND P3, PT, R7, 0x8, !P3 ;  /* 0x000000080700780c */ /* 0x000fe20005f64270 */
[----:B------:R-:W1:Y:S01]  /*12e70*/  SHFL.BFLY PT, R29, R12, 0x2, 0x1f ;  /* 0x0c401f000c1d7f89 */ /* 0x000e6200000e0000 */
[C---:B------:R-:W-:Y:S02]  /*12e80*/  ISETP.LT.OR P2, PT, R0.reuse, 0x1a, P2 ;  /* 0x0000001a0000780c */ /* 0x040fe40001741670 */
[----:B------:R-:W-:Y:S02]  /*12e90*/  ISETP.LT.OR P3, PT, R0, 0x9, P3 ;  /* 0x000000090000780c */ /* 0x000fe40001f61670 */
[----:B------:R-:W-:Y:S02]  /*12ea0*/  FSEL R39, R39, -INF , !P2 ;  /* 0xff80000027277808 */ /* 0x000fe40005000000 */
[----:B------:R-:W-:Y:S02]  /*12eb0*/  ISETP.NE.AND P2, PT, R37, RZ, PT ;  /* 0x000000ff2500720c */ /* 0x000fe40003f45270 */
[----:B------:R-:W-:-:S02]  /*12ec0*/  FSEL R11, R30, -INF , !P3 ;  /* 0xff8000001e0b7808 */ /* 0x000fc40005800000 */
[----:B------:R-:W-:Y:S02]  /*12ed0*/  ISETP.GT.AND P2, PT, R7, 0x20, !P2 ;  /* 0x000000200700780c */ /* 0x000fe40005744270 */
[----:B------:R-:W-:Y:S02]  /*12ee0*/  ISETP.NE.AND P3, PT, R65, RZ, PT ;  /* 0x000000ff4100720c */ /* 0x000fe40003f65270 */
[----:B------:R-:W-:Y:S02]  /*12ef0*/  ISETP.LT.OR P2, PT, R0, 0x21, P2 ;  /* 0x000000210000780c */ /* 0x000fe40001741670 */
[----:B------:R-:W-:Y:S02]  /*12f00*/  ISETP.NE.AND P6, PT, R8, RZ, PT ;  /* 0x000000ff0800720c */ /* 0x000fe40003fc5270 */
[----:B------:R-:W-:Y:S02]  /*12f10*/  FSEL R21, R42, -INF , !P2 ;  /* 0xff8000002a157808 */ /* 0x000fe40005000000 */
[----:B------:R-:W-:-:S02]  /*12f20*/  ISETP.NE.AND P2, PT, R63, RZ, PT ;  /* 0x000000ff3f00720c */ /* 0x000fc40003f45270 */
[C---:B------:R-:W-:Y:S02]  /*12f30*/  ISETP.GT.AND P4, PT, R7.reuse, 0x31, !P4 ;  /* 0x000000310700780c */ /* 0x040fe40006784270 */
[C---:B------:R-:W-:Y:S02]  /*12f40*/  ISETP.GT.AND P2, PT, R7.reuse, 0x21, !P2 ;  /* 0x000000210700780c */ /* 0x040fe40005744270 */
[----:B-1----:R-:W-:Y:S02]  /*12f50*/  FMNMX.FTZ R29, R12, R29, !PT ;  /* 0x0000001d0c1d7209 */ /* 0x002fe40007810000 */
[----:B------:R-:W-:Y:S02]  /*12f60*/  ISETP.LT.OR P2, PT, R0, 0x22, P2 ;  /* 0x000000220000780c */ /* 0x000fe40001741670 */
[----:B------:R-:W-:Y:S01]  /*12f70*/  ISETP.GT.AND P5, PT, R7, 0x38, !P5 ;  /* 0x000000380700780c */ /* 0x000fe20006fa4270 */
[----:B------:R-:W1:Y:S01]  /*12f80*/  SHFL.BFLY PT, R4, R29, 0x1, 0x1f ;  /* 0x0c201f001d047f89 */ /* 0x000e6200000e0000 */
[----:B------:R-:W-:-:S02]  /*12f90*/  FSEL R43, R43, -INF , !P2 ;  /* 0xff8000002b2b7808 */ /* 0x000fc40005000000 */
[----:B------:R-:W-:Y:S02]  /*12fa0*/  ISETP.NE.AND P2, PT, R41, RZ, PT ;  /* 0x000000ff2900720c */ /* 0x000fe40003f45270 */
[C---:B------:R-:W-:Y:S02]  /*12fb0*/  ISETP.LT.OR P4, PT, R0.reuse, 0x32, P4 ;  /* 0x000000320000780c */ /* 0x040fe40002781670 */
[----:B------:R-:W-:Y:S02]  /*12fc0*/  ISETP.GT.AND P2, PT, R7, 0x28, !P2 ;  /* 0x000000280700780c */ /* 0x000fe40005744270 */
[C---:B------:R-:W-:Y:S02]  /*12fd0*/  ISETP.LT.OR P5, PT, R0.reuse, 0x39, P5 ;  /* 0x000000390000780c */ /* 0x040fe40002fa1670 */
[----:B------:R-:W-:Y:S02]  /*12fe0*/  ISETP.LT.OR P2, PT, R0, 0x29, P2 ;  /* 0x000000290000780c */ /* 0x000fe40001741670 */
[----:B------:R-:W-:-:S02]  /*12ff0*/  FSEL R51, R51, -INF , !P4 ;  /* 0xff80000033337808 */ /* 0x000fc40006000000 */
[----:B------:R-:W-:Y:S02]  /*13000*/  FSEL R25, R46, -INF , !P2 ;  /* 0xff8000002e197808 */ /* 0x000fe40005000000 */
[----:B------:R-:W-:Y:S02]  /*13010*/  ISETP.GT.AND P2, PT, R7, 0x29, !P3 ;  /* 0x000000290700780c */ /* 0x000fe40005f44270 */
[----:B------:R-:W-:Y:S02]  /*13020*/  ISETP.NE.AND P3, PT, R45, RZ, PT ;  /* 0x000000ff2d00720c */ /* 0x000fe40003f65270 */
[----:B------:R-:W-:Y:S02]  /*13030*/  ISETP.LT.OR P2, PT, R0, 0x2a, P2 ;  /* 0x0000002a0000780c */ /* 0x000fe40001741670 */
[----:B------:R-:W-:Y:S02]  /*13040*/  FSEL R33, R54, -INF , !P5 ;  /* 0xff80000036217808 */ /* 0x000fe40006800000 */
[----:B------:R-:W-:-:S02]  /*13050*/  FSEL R47, R47, -INF , !P2 ;  /* 0xff8000002f2f7808 */ /* 0x000fc40005000000 */
[----:B------:R-:W-:Y:S02]  /*13060*/  ISETP.GT.AND P2, PT, R7, RZ, !P6 ;  /* 0x000000ff0700720c */ /* 0x000fe40007744270 */
[----:B-1----:R-:W-:Y:S02]  /*13070*/  FMNMX.FTZ R4, R29, R4, !PT ;  /* 0x000000041d047209 */ /* 0x002fe40007810000 */
[----:B------:R-:W-:Y:S02]  /*13080*/  ISETP.LT.OR P2, PT, R0, 0x1, P2 ;  /* 0x000000010000780c */ /* 0x000fe40001741670 */
[----:B------:R-:W-:Y:S01]  /*13090*/  ISETP.NE.AND P6, PT, R49, RZ, PT ;  /* 0x000000ff3100720c */ /* 0x000fe20003fc5270 */
[----:B------:R-:W-:-:S01]  /*130a0*/  FFMA.FTZ R8, R2, R4, -8 ;  /* 0xc100000002087423 */ /* 0x000fc20000010004 */
[----:B------:R-:W-:Y:S02]  /*130b0*/  FSEL R3, R26, -INF , !P2 ;  /* 0xff8000001a037808 */ /* 0x000fe40005000000 */
[----:B------:R-:W-:-:S04]  /*130c0*/  FSETP.NEU.FTZ.AND P2, PT, R4, -INF , PT ;  /* 0xff8000000400780b */ /* 0x000fc80003f5d000 */
[----:B------:R-:W-:Y:S02]  /*130d0*/  FSEL R37, R8, RZ, P2 ;  /* 0x000000ff08257208 */ /* 0x000fe40001000000 */
[----:B------:R-:W-:Y:S02]  /*130e0*/  FMNMX.FTZ R8, R3, R27, !PT ;  /* 0x0000001b03087209 */ /* 0x000fe40007810000 */
[----:B------:R-:W-:Y:S01]  /*130f0*/  ISETP.GT.AND P2, PT, R7, 0x30, !P3 ;  /* 0x000000300700780c */ /* 0x000fe20005f44270 */
[----:B------:R-:W-:-:S01]  /*13100*/  FFMA.FTZ R12, R2, R57, -R37 ;  /* 0x00000039020c7223 */ /* 0x000fc20000010825 */
[----:B------:R-:W-:Y:S01]  /*13110*/  FMNMX.FTZ R8, R11, R8, !PT ;  /* 0x000000080b087209 */ /* 0x000fe20007810000 */
[----:B------:R-:W-:-:S01]  /*13120*/  FFMA.FTZ R20, R2, R61, -R37 ;  /* 0x0000003d02147223 */ /* 0x000fc20000010825 */
[----:B------:R-:W-:Y:S01]  /*13130*/  ISETP.LT.OR P2, PT, R0, 0x31, P2 ;  /* 0x000000310000780c */ /* 0x000fe20001741670 */
[----:B------:R-:W-:Y:S01]  /*13140*/  MUFU.EX2 R41, R12 ;  /* 0x0000000c00297308 */ /* 0x000fe20000000800 */
[----:B------:R-:W-:Y:S01]  /*13150*/  FMNMX.FTZ R8, R31, R8, !PT ;  /* 0x000000081f087209 */ /* 0x000fe20007810000 */
[--C-:B------:R-:W-:Y:S01]  /*13160*/  FFMA.FTZ R26, R2, R36, -R37.reuse ;  /* 0x00000024021a7223 */ /* 0x100fe20000010825 */
[----:B------:R-:W-:Y:S01]  /*13170*/  FSEL R29, R50, -INF , !P2 ;  /* 0xff800000321d7808 */ /* 0x000fe20005000000 */
[----:B------:R-:W-:Y:S01]  /*13180*/  FFMA.FTZ R30, R2, R40, -R37 ;  /* 0x00000028021e7223 */ /* 0x000fe20000010825 */
[----:B------:R-:W-:-:S02]  /*13190*/  FMNMX.FTZ R8, R13, R8, !PT ;  /* 0x000000080d087209 */ /* 0x000fc40007810000 */
[----:B------:R-:W-:Y:S01]  /*131a0*/  ISETP.GT.AND P3, PT, R7, 0x39, !P6 ;  /* 0x000000390700780c */ /* 0x000fe20007764270 */
[----:B------:R-:W-:-:S01]  /*131b0*/  FFMA.FTZ R7, R2, R24, -R37 ;  /* 0x0000001802077223 */ /* 0x000fc20000010825 */
[----:B------:R-:W-:Y:S01]  /*131c0*/  FMNMX.FTZ R8, R35, R8, !PT ;  /* 0x0000000823087209 */ /* 0x000fe20007810000 */
[----:B------:R1:W-:Y:S01]  /*131d0*/  MUFU.EX2 R45, R20 ;  /* 0x00000014002d7308 */ /* 0x0003e20000000800 */
[----:B------:R-:W-:Y:S01]  /*131e0*/  ISETP.LT.OR P3, PT, R0, 0x3a, P3 ;  /* 0x0000003a0000780c */ /* 0x000fe20001f61670 */
[C-C-:B------:R-:W-:Y:S01]  /*131f0*/  FFMA.FTZ R0, R2.reuse, R59, -R37.reuse ;  /* 0x0000003b02007223 */ /* 0x140fe20000010825 */
[----:B------:R-:W-:Y:S01]  /*13200*/  FMNMX.FTZ R8, R15, R8, !PT ;  /* 0x000000080f087209 */ /* 0x000fe20007810000 */
[C-C-:B------:R-:W-:Y:S01]  /*13210*/  FFMA.FTZ R24, R2.reuse, R32, -R37.reuse ;  /* 0x0000002002187223 */ /* 0x140fe20000010825 */
[----:B------:R-:W-:Y:S01]  /*13220*/  FSEL R55, R55, -INF , !P3 ;  /* 0xff80000037377808 */ /* 0x000fe20005800000 */
[C-C-:B------:R-:W-:Y:S01]  /*13230*/  FFMA.FTZ R32, R2.reuse, R62, -R37.reuse ;  /* 0x0000003e02207223 */ /* 0x140fe20000010825 */
[----:B------:R-:W-:Y:S01]  /*13240*/  FMNMX.FTZ R8, R39, R8, !PT ;  /* 0x0000000827087209 */ /* 0x000fe20007810000 */
[----:B------:R4:W5:Y:S01]  /*13250*/  MUFU.EX2 R152, R7 ;  /* 0x0000000700987308 */ /* 0x0009620000000800 */
[----:B-1----:R-:W-:-:S01]  /*13260*/  FFMA.FTZ R20, R2, R60, -R37 ;  /* 0x0000003c02147223 */ /* 0x002fc20000010825 */
[C-C-:B------:R-:W-:Y:S01]  /*13270*/  FFMA.FTZ R12, R2.reuse, R28, -R37.reuse ;  /* 0x0000001c020c7223 */ /* 0x140fe20000010825 */
[----:B------:R-:W-:Y:S01]  /*13280*/  FMNMX.FTZ R8, R21, R8, !PT ;  /* 0x0000000815087209 */ /* 0x000fe20007810000 */
[----:B------:R-:W-:-:S03]  /*13290*/  FFMA.FTZ R28, R2, R56, -R37 ;  /* 0x00000038021c7223 */ /* 0x000fc60000010825 */
        /* <DEDUP_REMOVED lines=10> */
[----:B------:R-:W0:Y:S04]  /*13340*/  MUFU.EX2 R24, R24 ;  /* 0x0000001800187308 */ /* 0x000e280000000800 */
[----:B----4-:R-:W4:Y:S04]  /*13350*/  SHFL.BFLY PT, R7, R8, 0x2, 0x1f ;  /* 0x0c401f0008077f89 */ /* 0x010f2800000e0000 */
[----:B------:R2:W-:Y:S08]  /*13360*/  MUFU.EX2 R49, R12 ;  /* 0x0000000c00317308 */ /* 0x0005f00000000800 */
[----:B------:R-:W-:Y:S01]  /*13370*/  MUFU.EX2 R26, R26 ;  /* 0x0000001a001a7308 */ /* 0x000fe20000000800 */
[----:B--2---:R-:W-:-:S07]  /*13380*/  FFMA.FTZ R12, R2, R44, -R37 ;  /* 0x0000002c020c7223 */ /* 0x004fce0000010825 */
[----:B------:R2:W-:Y:S01]  /*13390*/  MUFU.EX2 R53, R28 ;  /* 0x0000001c00357308 */ /* 0x0005e20000000800 */
[----:B----4-:R-:W-:Y:S01]  /*133a0*/  FMNMX.FTZ R0, R8, R7, !PT ;  /* 0x0000000708007209 */ /* 0x010fe20007810000 */
[----:B------:R-:W-:-:S06]  /*133b0*/  FFMA.FTZ R8, R2, R58, -R37 ;  /* 0x0000003a02087223 */ /* 0x000fcc0000010825 */
[----:B------:R-:W-:Y:S01]  /*133c0*/  MUFU.EX2 R30, R30 ;  /* 0x0000001e001e7308 */ /* 0x000fe20000000800 */
[----:B------:R-:W4:Y:S01]  /*133d0*/  SHFL.BFLY PT, R7, R0, 0x1, 0x1f ;  /* 0x0c201f0000077f89 */ /* 0x000f2200000e0000 */
[----:B--2---:R-:W-:-:S06]  /*133e0*/  FFMA.FTZ R28, R2, R48, -R37 ;  /* 0x00000030021c7223 */ /* 0x004fcc0000010825 */
[----:B------:R2:W-:Y:S08]  /*133f0*/  MUFU.EX2 R57, R8 ;  /* 0x0000000800397308 */ /* 0x0005f00000000800 */
[----:B------:R-:W-:Y:S08]  /*13400*/  MUFU.EX2 R12, R12 ;  /* 0x0000000c000c7308 */ /* 0x000ff00000000800 */
[----:B------:R-:W-:Y:S01]  /*13410*/  MUFU.EX2 R28, R28 ;  /* 0x0000001c001c7308 */ /* 0x000fe20000000800 */
[----:B----4-:R-:W-:Y:S01]  /*13420*/  FMNMX.FTZ R7, R0, R7, !PT ;  /* 0x0000000700077209 */ /* 0x010fe20007810000 */
[C-C-:B------:R-:W-:Y:S01]  /*13430*/  FFMA.FTZ R0, R2.reuse, R52, -R37.reuse ;  /* 0x0000003402007223 */ /* 0x140fe20000010825 */
[----:B------:R-:W-:-:S02]  /*13440*/  FFMA.FTZ R37, R2, R64, -R37 ;  /* 0x0000004002257223 */ /* 0x000fc40000010825 */
[----:B------:R-:W-:Y:S01]  /*13450*/  FSETP.NEU.FTZ.AND P2, PT, R7, -INF , PT ;  /* 0xff8000000700780b */ /* 0x000fe20003f5d000 */
[----:B--2---:R-:W-:-:S02]  /*13460*/  FFMA.FTZ R8, R2, R7, -8 ;  /* 0xc100000002087423 */ /* 0x004fc40000010007 */
[----:B------:R-:W-:Y:S03]  /*13470*/  MUFU.EX2 R0, R0 ;  /* 0x0000000000007308 */ /* 0x000fe60000000800 */
[----:B------:R-:W-:-:S05]  /*13480*/  FSEL R8, R8, RZ, P2 ;  /* 0x000000ff08087208 */ /* 0x000fca0001000000 */
[C-C-:B------:R-:W-:Y:S01]  /*13490*/  FFMA.FTZ R3, R2.reuse, R3, -R8.reuse ;  /* 0x0000000302037223 */ /* 0x140fe20000010808 */
[----:B------:R-:W-:-:S01]  /*134a0*/  FFMA.FTZ R27, R2, R27, -R8 ;  /* 0x0000001b021b7223 */ /* 0x000fc20000010808 */
[C-C-:B------:R-:W-:Y:S01]  /*134b0*/  FFMA.FTZ R11, R2.reuse, R11, -R8.reuse ;  /* 0x0000000b020b7223 */ /* 0x140fe20000010808 */
[----:B------:R-:W-:-:S01]  /*134c0*/  FFMA.FTZ R31, R2, R31, -R8 ;  /* 0x0000001f021f7223 */ /* 0x000fc20000010808 */
[----:B------:R5:W-:Y:S01]  /*134d0*/  MUFU.EX2 R153, R3 ;  /* 0x0000000300997308 */ /* 0x000be20000000800 */
[----:B------:R-:W-:-:S01]  /*134e0*/  FFMA.FTZ R13, R2, R13, -R8 ;  /* 0x0000000d020d7223 */ /* 0x000fc20000010808 */
[C-C-:B------:R-:W-:Y:S01]  /*134f0*/  FFMA.FTZ R35, R2.reuse, R35, -R8.reuse ;  /* 0x0000002302237223 */ /* 0x140fe20000010808 */
[----:B------:R-:W-:-:S01]  /*13500*/  FFMA.FTZ R15, R2, R15, -R8 ;  /* 0x0000000f020f7223 */ /* 0x000fc20000010808 */
[C-C-:B------:R-:W-:Y:S01]  /*13510*/  FFMA.FTZ R39, R2.reuse, R39, -R8.reuse ;  /* 0x0000002702277223 */ /* 0x140fe20000010808 */
[----:B------:R-:W-:-:S01]  /*13520*/  FFMA.FTZ R21, R2, R21, -R8 ;  /* 0x0000001502157223 */ /* 0x000fc20000010808 */
[C-C-:B------:R-:W-:Y:S01]  /*13530*/  FFMA.FTZ R43, R2.reuse, R43, -R8.reuse ;  /* 0x0000002b022b7223 */ /* 0x140fe20000010808 */
[----:B------:R-:W-:-:S01]  /*13540*/  FFMA.FTZ R25, R2, R25, -R8 ;  /* 0x0000001902197223 */ /* 0x000fc20000010808 */
[----:B------:R2:W4:Y:S01]  /*13550*/  MUFU.EX2 R20, R27 ;  /* 0x0000001b00147308 */ /* 0x0005220000000800 */
[----:B-----5:R-:W-:-:S01]  /*13560*/  FADD.FTZ R3, R152, R41 ;  /* 0x0000002998037221 */ /* 0x020fc20000010000 */
[C-C-:B------:R-:W-:Y:S01]  /*13570*/  FFMA.FTZ R47, R2.reuse, R47, -R8.reuse ;  /* 0x0000002f022f7223 */ /* 0x140fe20000010808 */
[----:B------:R-:W-:-:S01]  /*13580*/  FFMA.FTZ R29, R2, R29, -R8 ;  /* 0x0000001d021d7223 */ /* 0x000fc20000010808 */
[----:B------:R-:W-:Y:S01]  /*13590*/  FFMA.FTZ R51, R2, R51, -R8 ;  /* 0x0000003302337223 */ /* 0x000fe20000010808 */
[----:B-1----:R-:W-:-:S01]  /*135a0*/  FADD.FTZ R42, R14, R3 ;  /* 0x000000030e2a7221 */ /* 0x002fc20000010000 */
[C-C-:B------:R-:W-:Y:S01]  /*135b0*/  FFMA.FTZ R33, R2.reuse, R33, -R8.reuse ;  /* 0x0000002102217223 */ /* 0x140fe20000010808 */
[----:B------:R-:W-:-:S01]  /*135c0*/  FFMA.FTZ R8, R2, R55, -R8 ;  /* 0x0000003702087223 */ /* 0x000fc20000010808 */
[----:B------:R-:W1:Y:S01]  /*135d0*/  MUFU.EX2 R11, R11 ;  /* 0x0000000b000b7308 */ /* 0x000e620000000800 */
[----:B--2---:R-:W-:-:S01]  /*135e0*/  FADD.FTZ R27, R45, R42 ;  /* 0x0000002a2d1b7221 */ /* 0x004fc20000010000 */
[----:B------:R-:W-:-:S03]  /*135f0*/  F2FP.SATFINITE.E4M3.F32.PACK_AB_MERGE_C R45, R45, R14, RZ ;  /* 0x0000000e2d2d723e */ /* 0x000fc600048070ff */
[----:B0-----:R-:W-:Y:S01]  /*13600*/  FADD.FTZ R44, R24, R27 ;  /* 0x0000001b182c7221 */ /* 0x001fe20000010000 */
[----:B------:R-:W-:Y:S02]  /*13610*/  F2FP.SATFINITE.E4M3.F32.PACK_AB_MERGE_C R152, R41, R152, R45 ;  /* 0x000000982998723e */ /* 0x000fe4000480702d */
[----:B------:R-:W0:Y:S01]  /*13620*/  MUFU.EX2 R32, R31 ;  /* 0x0000001f00207308 */ /* 0x000e220000000800 */
[----:B----4-:R-:W-:-:S01]  /*13630*/  FADD.FTZ R40, R153, R20 ;  /* 0x0000001499287221 */ /* 0x010fc20000010000 */
[----:B------:R-:W-:-:S04]  /*13640*/  FADD.FTZ R27, R49, R44 ;  /* 0x0000002c311b7221 */ /* 0x000fc80000010000 */
[----:B------:R-:W-:Y:S01]  /*13650*/  FADD.FTZ R44, R26, R27 ;  /* 0x0000001b1a2c7221 */ /* 0x000fe20000010000 */
[----:B------:R-:W-:Y:S01]  /*13660*/  F2FP.SATFINITE.E4M3.F32.PACK_AB_MERGE_C R26, R53, R26, RZ ;  /* 0x0000001a351a723e */ /* 0x000fe200048070ff */
[----:B------:R-:W2:Y:S01]  /*13670*/  MUFU.EX2 R13, R13 ;  /* 0x0000000d000d7308 */ /* 0x000ea20000000800 */
[----:B-1----:R-:W-:-:S01]  /*13680*/  FADD.FTZ R3, R11, R40 ;  /* 0x000000280b037221 */ /* 0x002fc20000010000 */
[----:B------:R-:W-:Y:S01]  /*13690*/  FADD.FTZ R27, R53, R44 ;  /* 0x0000002c351b7221 */ /* 0x000fe20000010000 */
[----:B------:R-:W-:-:S03]  /*136a0*/  F2FP.SATFINITE.E4M3.F32.PACK_AB_MERGE_C R154, R49, R24, R26 ;  /* 0x00000018319a723e */ /* 0x000fc6000480701a */
        /* <DEDUP_REMOVED lines=9> */
[C---:B------:R-:W-:Y:S01]  /*13740*/  FADD.FTZ R27, R59.reuse, R46 ;  /* 0x0000002e3b1b7221 */ /* 0x040fe20000010000 */
        /* <DEDUP_REMOVED lines=28> */
[----:B-1----:R-:W-:-:S01]  /*13910*/  FADD.FTZ R11, R33, R12 ;  /* 0x0000000c210b7221 */ /* 0x002fc20000010000 */
[C---:B0-----:R-:W-:Y:S01]  /*13920*/  F2FP.SATFINITE.E4M3.F32.PACK_AB_MERGE_C R158, R37.reuse, R0, RZ ;  /* 0x00000000259e723e */ /* 0x041fe200048070ff */
[----:B------:R-:W-:-:S03]  /*13930*/  FADD.FTZ R3, R37, R14 ;  /* 0x0000000e25037221 */ /* 0x000fc60000010000 */
[----:B------:R-:W-:Y:S02]  /*13940*/  F2FP.SATFINITE.E4M3.F32.PACK_AB_MERGE_C R158, R61, R28, R158 ;  /* 0x0000001c3d9e723e */ /* 0x000fe4000480709e */
[C---:B--2---:R-:W-:Y:S01]  /*13950*/  F2FP.SATFINITE.E4M3.F32.PACK_AB_MERGE_C R33, R8.reuse, R33, RZ ;  /* 0x000000210821723e */ /* 0x044fe200048070ff */
[----:B------:R-:W-:-:S03]  /*13960*/  FADD.FTZ R0, R8, R11 ;  /* 0x0000000b08007221 */ /* 0x000fc60000010000 */
[----:B------:R-:W-:Y:S01]  /*13970*/  F2FP.SATFINITE.E4M3.F32.PACK_AB_MERGE_C R159, R42, R29, R33 ;  /* 0x0000001d2a9f723e */ /* 0x000fe20004807021 */
[----:B------:R-:W-:Y:S06]  /*13980*/  @!P0 BRA `(.L_x_1867) ;  /* 0x0000000000048947 */ /* 0x000fec0003800000 */
[----:B------:R-:W-:Y:S01]  /*13990*/  BPT.TRAP 0x1 ;  /* 0x000000040000795c */ /* 0x000fe20000300000 */
.L_x_1867:
[----:B------:R0:W1:Y:S01]  /*139a0*/  SYNCS.PHASECHK.TRANS64.TRYWAIT P2, [R6+URZ+0x28450], R9 ;  /* 0x02845009060075a7 */ /* 0x000062000804017f */
[----:B------:R-:W-:Y:S05]  /*139b0*/  @!P0 BRA `(.L_x_1868) ;  /* 0x0000000000048947 */ /* 0x000fea0003800000 */
[----:B------:R-:W-:Y:S01]  /*139c0*/  BPT.TRAP 0x1 ;  /* 0x000000040000795c */ /* 0x000fe20000300000 */
.L_x_1868:
[----:B------:R-:W-:Y:S04]  /*139d0*/  BSSY B0, `(.L_x_1869) ;  /* 0x0000004000007945 */ /* 0x000fe80003800000 */
[----:B-1----:R-:W-:Y:S05]  /*139e0*/  @P2 BRA `(.L_x_1870) ;  /* 0x0000000000082947 */ /* 0x002fea0003800000 */
[----:B------:R-:W1:Y:S02]  /*139f0*/  SYNCS.PHASECHK.TRANS64.TRYWAIT P2, [R6+URZ+0x28450], R9 ;  /* 0x02845009060075a7 */ /* 0x000e64000804017f */
[----:B-1----:R-:W-:Y:S05]  /*13a00*/  @!P2 BRA `(.L_x_1871) ;  /* 0x0000014400eca947 */ /* 0x002fea0003800000 */
.L_x_1870:
[----:B------:R-:W-:Y:S05]  /*13a10*/  BSYNC B0 ;  /* 0x0000000000007941 */ /* 0x000fea0003800000 */
.L_x_1869:
[----:B------:R-:W-:Y:S05]  /*13a20*/  WARPSYNC.ALL ;  /* 0x0000000000007948 */ /* 0x000fea0003800000 */
[----:B------:R-:W-:Y:S01]  /*13a30*/  R2UR UR4, R184 ;  /* 0x00000000b80472ca */ /* 0x000fe200000e0000 */
[----:B------:R2:W-:Y:S01]  /*13a40*/  BAR.SYNC.DEFER_BLOCKING R10, 0x100 ;  /* 0x0004000a0000751d */ /* 0x0005e20000010000 */
[----:B01----:R-:W-:-:S05]  /*13a50*/  IMAD.MOV.U32 R9, RZ, RZ, -0x7fffffe0 ;  /* 0x80000020ff097424 */ /* 0x003fca00078e00ff */
[----:B------:R-:W-:Y:S01]  /*13a60*/  R2UR UR11, R9 ;  /* 0x00000000090b72ca */ /* 0x000fe200000e0000 */
[----:B------:R-:W-:-:S05]  /*13a70*/  IMAD.MOV.U32 R9, RZ, RZ, -0x7fffffe0 ;  /* 0x80000020ff097424 */ /* 0x000fca00078e00ff */
[----:B------:R-:W-:-:S04]  /*13a80*/  UIADD3 UR4, UR4, 0x8000, URZ ;  /* 0x0000800004047890 */ /* 0x000fc8000fffe03f */
[----:B------:R-:W-:-:S04]  /*13a90*/  USHF.R.U32.HI UR4, URZ, 0x4, UR4 ;  /* 0x000000043f047899 */ /* 0x000fc80008011604 */
[----:B------:R-:W-:-:S04]  /*13aa0*/  ULOP3.LUT UR4, UR4, 0x3fff, URZ, 0xc0, !UPT ;  /* 0x00003fff04047892 */ /* 0x000fc8000f8ec03f */
[----:B------:R-:W-:Y:S01]  /*13ab0*/  ULOP3.LUT UR43, UR4, 0x10000, URZ, 0xfc, !UPT ;  /* 0x00010000042b7892 */ /* 0x000fe2000f8efc3f */
[----:B------:R-:W-:-:S05]  /*13ac0*/  WARPGROUP.ARRIVE ;  /* 0x00000000000079c5 */ /* 0x000fca0000000000 */
[----:B------:R-:W-:-:S04]  /*13ad0*/  LEA R8, R185, UR43, 0xa ;  /* 0x0000002bb9087c11 */ /* 0x000fc8000f8e50ff */
[C---:B------:R-:W-:Y:S01]  /*13ae0*/  R2UR UR10, R8.reuse ;  /* 0x00000000080a72ca */ /* 0x040fe200000e0000 */
[----:B------:R-:W-:-:S12]  /*13af0*/  VIADD R8, R8, 0x2 ;  /* 0x0000000208087836 */ /* 0x000fd80000000000 */
[----:B------:R-:W-:Y:S01]  /*13b00*/  QGMMA.64x256x32.F32.E4M3.E4M3 R24, R152, gdesc[UR8], RZ, !UPT, gsb0 ;  /* 0x03e0000898187df3 */ /* 0x000fe2000c0008ff */
        /* <DEDUP_REMOVED lines=9> */
.L_x_1872:
[----:B------:R-:W0:Y:S01]  /*13ba0*/  @P1 LDC R9, c[0x0][0x44c] ;  /* 0x00011300ff091b82 */ /* 0x000e220000000800 */
[----:B------:R-:W-:Y:S01]  /*13bb0*/  UISETP.GE.AND UP0, UPT, UR7, 0x1, UPT ;  /* 0x000000010700788c */ /* 0x000fe2000bf06270 */
[----:B------:R-:W-:Y:S01]  /*13bc0*/  IMAD.U32 R11, RZ, RZ, UR39 ;  /* 0x00000027ff0b7e24 */ /* 0x000fe2000f8e00ff */
[----:B------:R-:W-:-:S04]  /*13bd0*/  IADD3 R6, R6, 0x28460, RZ ;  /* 0x0002846006067810 */ /* 0x000fc80007ffe0ff */
[----:B------:R-:W-:Y:S01]  /*13be0*/  PRMT R6, R11, 0x654, R6 ;  /* 0x000006540b067816 */ /* 0x000fe20000000006 */
[----:B------:R-:W1:Y:S01]  /*13bf0*/  @P1 LDC R8, c[0x0][0x450] ;  /* 0x00011400ff081b82 */ /* 0x000e620000000800 */
[----:B------:R-:W-:Y:S02]  /*13c00*/  PLOP3.LUT P2, PT, PT, PT, UP0, 0x40, 0x0 ;  /* 0x000000000000781c */ /* 0x000fe40003f4e808 */
[----:B------:R2:W-:Y:S01]  /*13c10*/  SYNCS.ARRIVE.TRANS64.RED.A1T0 RZ, [R6+URZ], RZ ;  /* 0x000000ff06ff79a7 */ /* 0x0005e2000810043f */
[----:B0-----:R-:W-:-:S04]  /*13c20*/  @P1 IMAD.HI.U32 R9, R202, R9, RZ ;  /* 0x00000009ca091227 */ /* 0x001fc800078e00ff */
[----:B--2---:R-:W-:Y:S01]  /*13c30*/  IMAD.MOV.U32 R6, RZ, RZ, R202 ;  /* 0x000000ffff067224 */ /* 0x004fe200078e00ca */
[----:B-1----:R-:W-:-:S05]  /*13c40*/  @P1 SHF.R.U32.HI R6, RZ, R8, R9 ;  /* 0x00000008ff061219 */ /* 0x002fca0000011609 */
[----:B------:R-:W-:Y:S02]  /*13c50*/  IMAD.IADD R161, R161, 0x1, R6 ;  /* 0x00000001a1a17824 */ /* 0x000fe400078e0206 */
[----:B------:R-:W-:Y:S02]  /*13c60*/  VIADD R6, R160, 0xfffffffe ;  /* 0xfffffffea0067836 */ /* 0x000fe40000000000 */
[----:B------:R-:W-:Y:S01]  /*13c70*/  VIADD R8, R161, UR6 ;  /* 0x00000006a1087c36 */ /* 0x000fe20008000000 */
[----:B------:R-:W-:Y:S06]  /*13c80*/  @P2 BRA `(.L_x_1873) ;  /* 0x0000000000542947 */ /* 0x000fec0003800000 */
[C---:B------:R-:W-:Y:S01]  /*13c90*/  ISETP.GT.AND P2, PT, R161.reuse, RZ, PT ;  /* 0x000000ffa100720c */ /* 0x040fe20003f44270 */
[----:B------:R-:W-:Y:S01]  /*13ca0*/  BSSY B0, `(.L_x_1874) ;  /* 0x0000010000007945 */ /* 0x000fe20003800000 */
[----:B------:R-:W-:-:S11]  /*13cb0*/  VIADD R9, R161, 0xffffffff ;  /* 0xffffffffa1097836 */ /* 0x000fd60000000000 */
[----:B------:R-:W-:Y:S05]  /*13cc0*/  @P2 BRA `(.L_x_1875) ;  /* 0x0000000000202947 */ /* 0x000fea0003800000 */
[----:B------:R-:W-:Y:S01]  /*13cd0*/  UISETP.NE.AND UP0, UPT, UR7, 0x1, UPT ;  /* 0x000000010700788c */ /* 0x000fe2000bf05270 */
[----:B------:R-:W-:-:S05]  /*13ce0*/  IMAD.MOV R9, RZ, RZ, -R161 ;  /* 0x000000ffff097224 */ /* 0x000fca00078e0aa1 */
[----:B------:R-:W-:-:S05]  /*13cf0*/  PLOP3.LUT P2, PT, PT, PT, UP0, 0x80, 0x0 ;  /* 0x000000000000781c */ /* 0x000fca0003f4f008 */
[----:B------:R-:W-:-:S08]  /*13d00*/  @UP0 ULDC.64 UR4, c[0x0][0x9e8] ;  /* 0x00027a0000040ab9 */ /* 0x000fd00000000a00 */
[----:B------:R-:W-:-:S05]  /*13d10*/  @P2 IMAD.HI.U32 R10, R9, UR4, RZ ;  /* 0x00000004090a2c27 */ /* 0x000fca000f8e00ff */
[----:B------:R-:W-:-:S04]  /*13d20*/  @P2 SHF.R.U32.HI R9, RZ, UR5, R10 ;  /* 0x00000005ff092c19 */ /* 0x000fc8000801160a */
[----:B------:R-:W-:Y:S01]  /*13d30*/  LOP3.LUT R9, RZ, R9, RZ, 0x33, !PT ;  /* 0x00000009ff097212 */ /* 0x000fe200078e33ff */
[----:B------:R-:W-:Y:S06]  /*13d40*/  BRA `(.L_x_1876) ;  /* 0x0000000000147947 */ /* 0x000fec0003800000 */
.L_x_1875:
[----:B------:R-:W-:-:S06]  /*13d50*/  UISETP.NE.AND UP0, UPT, UR7, 0x1, UPT ;  /* 0x000000010700788c */ /* 0x000fcc000bf05270 */
[----:B------:R-:W-:-:S05]  /*13d60*/  PLOP3.LUT P2, PT, PT, PT, UP0, 0x80, 0x0 ;  /* 0x000000000000781c */ /* 0x000fca0003f4f008 */
[----:B------:R-:W-:-:S08]  /*13d70*/  @UP0 ULDC.64 UR4, c[0x0][0x9e8] ;  /* 0x00027a0000040ab9 */ /* 0x000fd00000000a00 */
[----:B------:R-:W-:-:S05]  /*13d80*/  @P2 IMAD.HI.U32 R10, R9, UR4, RZ ;  /* 0x00000004090a2c27 */ /* 0x000fca000f8e00ff */
[----:B------:R-:W-:-:S07]  /*13d90*/  @P2 SHF.R.U32.HI R9, RZ, UR5, R10 ;  /* 0x00000005ff092c19 */ /* 0x000fce000801160a */
.L_x_1876:
[----:B------:R-:W-:Y:S05]  /*13da0*/  BSYNC B0 ;  /* 0x0000000000007941 */ /* 0x000fea0003800000 */
.L_x_1874:
[----:B------:R-:W-:-:S04]  /*13db0*/  IMAD.U32 R10, RZ, RZ, UR7 ;  /* 0x00000007ff0a7e24 */ /* 0x000fc8000f8e00ff */
[----:B------:R-:W-:-:S05]  /*13dc0*/  IMAD R9, R9, R10, UR7 ;  /* 0x0000000709097e24 */ /* 0x000fca000f8e020a */
[----:B------:R-:W-:-:S07]  /*13dd0*/  VIMNMX R8, R8, R9, PT ;  /* 0x0000000908087248 */ /* 0x000fce0003fe0100 */
.L_x_1873:
[----:B------:R-:W-:Y:S01]  /*13de0*/  SHF.R.S32.HI R9, RZ, 0x1f, R8 ;  /* 0x0000001fff097819 */ /* 0x000fe20000011408 */
[----:B------:R-:W-:Y:S01]  /*13df0*/  ULDC UR46, c[0x0][0x9e4] ;  /* 0x00027900002e7ab9 */ /* 0x000fe20000000800 */
[----:B------:R-:W-:Y:S01]  /*13e00*/  ULDC UR51, c[0x0][0x9e4] ;  /* 0x0002790000337ab9 */ /* 0x000fe20000000800 */
[----:B------:R-:W-:Y:S01]  /*13e10*/  ULDC UR47, c[0x0][0x9dc] ;  /* 0x00027700002f7ab9 */ /* 0x000fe20000000800 */
[----:B------:R-:W-:Y:S01]  /*13e20*/  LEA.HI R9, R9, R8, RZ, 0x6 ;  /* 0x0000000809097211 */ /* 0x000fe200078f30ff */
[----:B------:R-:W-:Y:S01]  /*13e30*/  ULDC UR54, c[0x0][0x9dc] ;  /* 0x0002770000367ab9 */ /* 0x000fe20000000800 */
[----:B------:R-:W-:Y:S01]  /*13e40*/  ULDC UR50, c[0x0][0x9e0] ;  /* 0x0002780000327ab9 */ /* 0x000fe20000000800 */
[----:B------:R-:W-:Y:S01]  /*13e50*/  ULDC UR55, c[0x0][0x9e0] ;  /* 0x0002780000377ab9 */ /* 0x000fe20000000800 */
[----:B------:R-:W-:-:S04]  /*13e60*/  SHF.R.S32.HI R9, RZ, 0x6, R9 ;  /* 0x00000006ff097819 */ /* 0x000fc80000011409 */
[----:B------:R-:W-:-:S04]  /*13e70*/  VIMNMX R10, R208, R9, !PT ;  /* 0x00000009d00a7248 */ /* 0x000fc80007fe0100 */
[----:B------:R-:W-:-:S13]  /*13e80*/  ISETP.GE.AND P2, PT, R6, R10, PT ;  /* 0x0000000a0600720c */ /* 0x000fda0003f46270 */
[----:B------:R-:W-:Y:S05]  /*13e90*/  @!P2 BRA `(.L_x_1877) ;  /* 0x000000240060a947 */ /* 0x000fea0003800000 */
.L_x_1897:
[----:B------:R-:W-:Y:S01]  /*13ea0*/  VIADD R185, R185, 0x1 ;  /* 0x00000001b9b97836 */ /* 0x000fe20000000000 */
[----:B------:R-:W-:Y:S05]  /*13eb0*/  YIELD ;  /* 0x0000000000007946 */ /* 0x000fea0003800000 */
[----:B------:R-:W-:-:S04]  /*13ec0*/  ISETP.NE.AND P2, PT, R185, 0x2, PT ;  /* 0x00000002b900780c */ /* 0x000fc80003f45270 */
[----:B--23--:R-:W-:Y:S02]  /*13ed0*/  SEL R5, RZ, 0x1, P2 ;  /* 0x00000001ff057807 */ /* 0x00cfe40001000000 */
[----:B------:R-:W-:Y:S02]  /*13ee0*/  SEL R185, R185, RZ, P2 ;  /* 0x000000ffb9b97207 */ /* 0x000fe40001000000 */
[----:B------:R-:W-:Y:S01]  /*13ef0*/  LOP3.LUT R188, R188, R5, RZ, 0x3c, !PT ;  /* 0x00000005bcbc7212 */ /* 0x000fe200078e3cff */
[----:B0-----:R-:W-:Y:S06]  /*13f00*/  @!P0 BRA `(.L_x_1878) ;  /* 0x0000000000048947 */ /* 0x001fec0003800000 */
[----:B------:R-:W-:Y:S01]  /*13f10*/  BPT.TRAP 0x1 ;  /* 0x000000040000795c */ /* 0x000fe20000300000 */
.L_x_1878:
[----:B------:R-:W-:Y:S02]  /*13f20*/  LEA R12, R185, R184, 0x3 ;  /* 0x000000b8b90c7211 */ /* 0x000fe400078e18ff */
[----:B------:R-:W-:-:S04]  /*13f30*/  SHF.L.U32 R11, R188, 0x1f, RZ ;  /* 0x0000001fbc0b7819 */ /* 0x000fc800000006ff */
[----:B------:R0:W1:Y:S01]  /*13f40*/  SYNCS.PHASECHK.TRANS64.TRYWAIT P2, [R12+URZ+0x28430], R11 ;  /* 0x0284300b0c0075a7 */ /* 0x000062000804017f */
[----:B------:R-:W-:Y:S05]  /*13f50*/  @!P0 BRA `(.L_x_1879) ;  /* 0x0000000000048947 */ /* 0x000fea0003800000 */
[----:B------:R-:W-:Y:S01]  /*13f60*/  BPT.TRAP 0x1 ;  /* 0x000000040000795c */ /* 0x000fe20000300000 */
.L_x_1879:
[----:B------:R-:W-:Y:S01]  /*13f70*/  LEA R8, R185, UR60, 0xa ;  /* 0x0000003cb9087c11 */ /* 0x000fe2000f8e50ff */
[----:B------:R-:W-:-:S04]  /*13f80*/  IMAD.MOV.U32 R9, RZ, RZ, 0x40000040 ;  /* 0x40000040ff097424 */ /* 0x000fc800078e00ff */
[C---:B------:R-:W-:Y:S02]  /*13f90*/  VIADD R14, R8.reuse, 0x2 ;  /* 0x00000002080e7836 */ /* 0x040fe40000000000 */
[----:B------:R-:W-:Y:S01]  /*13fa0*/  VIADD R5, R8, 0x4 ;  /* 0x0000000408057836 */ /* 0x000fe20000000000 */
[----:B-1----:R-:W-:Y:S06]  /*13fb0*/  @P2 BRA `(.L_x_1880) ;  /* 0x0000000000082947 */ /* 0x002fec0003800000 */
[----:B------:R-:W1:Y:S02]  /*13fc0*/  SYNCS.PHASECHK.TRANS64.TRYWAIT P2, [R12+URZ+0x28430], R11 ;  /* 0x0284300b0c0075a7 */ /* 0x000e64000804017f */
[----:B-1----:R-:W-:Y:S05]  /*13fd0*/  @!P2 BRA `(.L_x_1881) ;  /* 0x00000140008ca947 */ /* 0x002fea0003800000 */
.L_x_1880:
[----:B------:R-:W-:Y:S05]  /*13fe0*/  WARPSYNC.ALL ;  /* 0x0000000000007948 */ /* 0x000fea0003800000 */
[----:B------:R-:W-:Y:S01]  /*13ff0*/  R2UR UR10, R8 ;  /* 0x00000000080a72ca */ /* 0x000fe200000e0000 */
[----:B------:R-:W-:Y:S01]  /*14000*/  IMAD.MOV.U32 R153, RZ, RZ, 0x40000040 ;  /* 0x40000040ff997424 */ /* 0x000fe200078e00ff */
[----:B------:R-:W-:Y:S01]  /*14010*/  R2UR UR11, R9 ;  /* 0x00000000090b72ca */ /* 0x000fe200000e0000 */
[----:B------:R-:W-:Y:S01]  /*14020*/  IMAD.MOV.U32 R15, RZ, RZ, 0x40000040 ;  /* 0x40000040ff0f7424 */ /* 0x000fe200078e00ff */
[----:B------:R-:W-:Y:S01]  /*14030*/  R2UR UR8, R200 ;  /* 0x00000000c80872ca */ /* 0x000fe200000e0000 */
[C---:B------:R-:W-:Y:S01]  /*14040*/  VIADD R20, R8.reuse, 0x6 ;  /* 0x0000000608147836 */ /* 0x040fe20000000000 */
[----:B------:R-:W-:Y:S01]  /*14050*/  R2UR UR9, R201 ;  /* 0x00000000c90972ca */ /* 0x000fe200000e0000 */
[----:B------:R-:W-:Y:S01]  /*14060*/  IMAD.MOV.U32 R21, RZ, RZ, 0x40000040 ;  /* 0x40000040ff157424 */ /* 0x000fe200078e00ff */
[----:B------:R-:W-:Y:S01]  /*14070*/  IADD3 R152, R8, 0x204, RZ ;  /* 0x0000020408987810 */ /* 0x000fe20007ffe0ff */
[----:B------:R-:W-:Y:S01]  /*14080*/  UMOV UR16, UR56 ;  /* 0x0000003800107c82 */ /* 0x000fe20008000000 */
[----:B------:R-:W-:Y:S01]  /*14090*/  R2UR UR31, R153 ;  /* 0x00000000991f72ca */ /* 0x000fe200000e0000 */
[----:B------:R-:W-:Y:S01]  /*140a0*/  UMOV UR17, UR57 ;  /* 0x0000003900117c82 */ /* 0x000fe20008000000 */
[----:B------:R-:W-:Y:S01]  /*140b0*/  R2UR UR30, R152 ;  /* 0x00000000981e72ca */ /* 0x000fe200000e0000 */
[----:B------:R-:W-:Y:S01]  /*140c0*/  UMOV UR20, UR52 ;  /* 0x0000003400147c82 */ /* 0x000fe20008000000 */
[----:B------:R-:W-:Y:S01]  /*140d0*/  WARPGROUP.ARRIVE ;  /* 0x00000000000079c5 */ /* 0x000fe20000000000 */
[----:B------:R-:W-:Y:S01]  /*140e0*/  R2UR UR6, R14 ;  /* 0x000000000e0672ca */ /* 0x000fe200000e0000 */
[----:B------:R-:W-:Y:S01]  /*140f0*/  IMAD.MOV.U32 R14, RZ, RZ, R5 ;  /* 0x000000ffff0e7224 */ /* 0x000fe200078e0005 */
[----:B------:R-:W-:Y:S01]  /*14100*/  R2UR UR7, R15 ;  /* 0x000000000f0772ca */ /* 0x000fe200000e0000 */
[----:B------:R-:W-:Y:S01]  /*14110*/  UMOV UR21, UR53 ;  /* 0x0000003500157c82 */ /* 0x000fe20008000000 */
[----:B------:R-:W-:Y:S01]  /*14120*/  R2UR UR4, R198 ;  /* 0x00000000c60472ca */ /* 0x000fe200000e0000 */
[----:B------:R-:W-:Y:S01]  /*14130*/  QGMMA.64x64x32.F32.E4M3.E4M3 R152, gdesc[UR8], RZ, !UPT, gsb0 ;  /* 0x00e00000089879f3 */ /* 0x000fe2000c0008ff */
[----:B------:R-:W-:Y:S01]  /*14140*/  R2UR UR5, R199 ;  /* 0x00000000c70572ca */ /* 0x000fe200000e0000 */
[----:B------:R-:W-:Y:S01]  /*14150*/  UMOV UR24, UR48 ;  /* 0x0000003000187c82 */ /* 0x000fe20008000000 */
[----:B------:R-:W-:Y:S01]  /*14160*/  R2UR UR14, R14 ;  /* 0x000000000e0e72ca */ /* 0x000fe200000e0000 */
[----:B------:R-:W-:Y:S01]  /*14170*/  VIADD R14, R8, 0x200 ;  /* 0x00000200080e7836 */ /* 0x000fe20000000000 */
[----:B------:R-:W-:Y:S01]  /*14180*/  R2UR UR15, R15 ;  /* 0x000000000f0f72ca */ /* 0x000fe200000e0000 */
[----:B------:R-:W-:Y:S01]  /*14190*/  UMOV UR25, UR49 ;  /* 0x0000003100197c82 */ /* 0x000fe20008000000 */
[----:B------:R-:W-:Y:S01]  /*141a0*/  R2UR UR12, R196 ;  /* 0x00000000c40c72ca */ /* 0x000fe200000e0000 */
[----:B------:R-:W-:Y:S01]  /*141b0*/  UMOV UR28, UR44 ;  /* 0x0000002c001c7c82 */ /* 0x000fe20008000000 */
[----:B------:R-:W-:Y:S01]  /*141c0*/  R2UR UR13, R197 ;  /* 0x00000000c50d72ca */ /* 0x000fe200000e0000 */
[----:B------:R-:W-:Y:S01]  /*141d0*/  UMOV UR29, UR45 ;  /* 0x0000002d001d7c82 */ /* 0x000fe20008000000 */
[----:B------:R-:W-:Y:S01]  /*141e0*/  R2UR UR18, R20 ;  /* 0x00000000141272ca */ /* 0x000fe200000e0000 */
[C---:B------:R-:W-:Y:S01]  /*141f0*/  VIADD R20, R8.reuse, 0x202 ;  /* 0x0000020208147836 */ /* 0x040fe20000000000 */
[----:B------:R-:W-:Y:S01]  /*14200*/  R2UR UR19, R21 ;  /* 0x00000000151372ca */ /* 0x000fe200000e0000 */
[----:B------:R-:W-:Y:S01]  /*14210*/  VIADD R8, R8, 0x206 ;  /* 0x0000020608087836 */ /* 0x000fe20000000000 */
[----:B------:R-:W-:Y:S01]  /*14220*/  R2UR UR22, R14 ;  /* 0x000000000e1672ca */ /* 0x000fe200000e0000 */
[----:B------:R-:W-:Y:S01]  /*14230*/  IMAD.MOV.U32 R9, RZ, RZ, 0x40000040 ;  /* 0x40000040ff097424 */ /* 0x000fe200078e00ff */
[----:B------:R-:W-:Y:S01]  /*14240*/  R2UR UR23, R15 ;  /* 0x000000000f1772ca */ /* 0x000fe200000e0000 */
[----:B------:R-:W-:Y:S01]  /*14250*/  UMOV UR32, UR40 ;  /* 0x0000002800207c82 */ /* 0x000fe20008000000 */
[----:B------:R-:W-:Y:S01]  /*14260*/  R2UR UR26, R20 ;  /* 0x00000000141a72ca */ /* 0x000fe200000e0000 */
[----:B------:R-:W-:Y:S01]  /*14270*/  UMOV UR33, UR41 ;  /* 0x0000002900217c82 */ /* 0x000fe20008000000 */
[----:B------:R-:W-:Y:S01]  /*14280*/  R2UR UR27, R21 ;  /* 0x00000000151b72ca */ /* 0x000fe200000e0000 */
[----:B------:R-:W2:Y:S01]  /*14290*/  S2R R13, SR_TID.X ;  /* 0x00000000000d7919 */ /* 0x000ea20000002100 */
[----:B------:R-:W-:-:S02]  /*142a0*/  R2UR UR34, R8 ;  /* 0x00000000082272ca */ /* 0x000fc400000e0000 */
[----:B------:R-:W-:Y:S02]  /*142b0*/  R2UR UR35, R9 ;  /* 0x00000000092372ca */ /* 0x000fe400000e0000 */
        /* <DEDUP_REMOVED lines=27> */
.L_x_1882:
[----:B------:R-:W3:Y:S01]  /*14470*/  @P1 LDC R9, c[0x0][0x44c] ;  /* 0x00011300ff091b82 */ /* 0x000ee20000000800 */
[----:B------:R-:W-:Y:S01]  /*14480*/  IMAD.IADD R14, R203, 0x1, R202 ;  /* 0x00000001cb0e7824 */ /* 0x000fe200078e02ca */
[----:B------:R-:W-:Y:S01]  /*14490*/  UISETP.NE.AND UP0, UPT, UR42, URZ, UPT ;  /* 0x0000003f2a00728c */ /* 0x000fe2000bf05270 */
[----:B------:R-:W-:Y:S01]  /*144a0*/  IMAD.SHL.U32 R13, R6, 0x40, RZ ;  /* 0x00000040060d7824 */ /* 0x000fe200078e00ff */
[----:B------:R-:W-:Y:S02]  /*144b0*/  UMOV UR38, UR47 ;  /* 0x0000002f00267c82 */ /* 0x000fe40008000000 */
[----:B------:R-:W-:Y:S02]  /*144c0*/  ULOP3.LUT UR4, URZ, UR38, URZ, 0x33, !UPT ;  /* 0x000000263f047292 */ /* 0x000fe4000f8e333f */
[----:B------:R-:W4:Y:S01]  /*144d0*/  @P1 LDC R8, c[0x0][0x450] ;  /* 0x00011400ff081b82 */ /* 0x000f220000000800 */
[----:B------:R-:W-:Y:S01]  /*144e0*/  PLOP3.LUT P2, PT, PT, PT, UP0, 0x40, 0x0 ;  /* 0x000000000000781c */ /* 0x000fe20003f4e808 */
[----:B---3--:R-:W-:-:S05]  /*144f0*/  @P1 IMAD.HI.U32 R9, R14, R9, RZ ;  /* 0x000000090e091227 */ /* 0x008fca00078e00ff */
[----:B----4-:R-:W-:Y:S01]  /*14500*/  @P1 SHF.R.U32.HI R14, RZ, R8, R9 ;  /* 0x00000008ff0e1219 */ /* 0x010fe20000011609 */
[----:B------:R-:W-:Y:S02]  /*14510*/  VIADD R8, R12, 0x28440 ;  /* 0x000284400c087836 */ /* 0x000fe40000000000 */
[----:B------:R-:W-:Y:S02]  /*14520*/  IMAD.U32 R9, RZ, RZ, UR39 ;  /* 0x00000027ff097e24 */ /* 0x000fe4000f8e00ff */
[----:B------:R-:W3:Y:S03]  /*14530*/  SHFL.IDX PT, R225, R14, RZ, 0x1c1f ;  /* 0x001c1fff0ee17589 */ /* 0x000ee600000e0000 */
[----:B------:R-:W-:-:S04]  /*14540*/  PRMT R8, R9, 0x654, R8 ;  /* 0x0000065409087816 */ /* 0x000fc80000000008 */
[----:B------:R4:W-:Y:S02]  /*14550*/  SYNCS.ARRIVE.TRANS64.RED.A1T0 RZ, [R8+URZ], RZ ;  /* 0x000000ff08ff79a7 */ /* 0x0009e4000810043f */
[----:B----4-:R-:W-:-:S05]  /*14560*/  IADD3 R8, -R13, 0x1, RZ ;  /* 0x000000010d087810 */ /* 0x010fca0007ffe1ff */
[----:B------:R-:W-:-:S05]  /*14570*/  IMAD R8, R193, -0x2, R8 ;  /* 0xfffffffec1087824 */ /* 0x000fca00078e0208 */
[----:B------:R-:W-:-:S05]  /*14580*/  IADD3 R20, -R190, R8, R192 ;  /* 0x00000008be147210 */ /* 0x000fca0007ffe1c0 */
[C---:B------:R-:W-:Y:S02]  /*14590*/  VIADD R15, R20.reuse, UR50 ;  /* 0x00000032140f7c36 */ /* 0x040fe40008000000 */
[----:B------:R-:W-:-:S03]  /*145a0*/  VIADD R20, R20, UR4 ;  /* 0x0000000414147c36 */ /* 0x000fc60008000000 */
[C---:B---3--:R-:W-:Y:S01]  /*145b0*/  IADD3 R21, R225.reuse, R15, RZ ;  /* 0x0000000fe1157210 */ /* 0x048fe20007ffe0ff */
[----:B------:R-:W-:Y:S01]  /*145c0*/  IMAD.IADD R224, R225, 0x1, R20 ;  /* 0x00000001e1e07824 */ /* 0x000fe200078e0214 */
[----:B------:R-:W-:Y:S06]  /*145d0*/  @P2 BRA `(.L_x_1883) ;  /* 0x0000000000582947 */ /* 0x000fec0003800000 */
[----:B------:R-:W-:Y:S01]  /*145e0*/  IADD3 R225, -R190, R192, R225 ;  /* 0x000000c0bee17210 */ /* 0x000fe20007ffe1e1 */
[----:B------:R-:W-:Y:S03]  /*145f0*/  BSSY B0, `(.L_x_1884) ;  /* 0x0000010000007945 */ /* 0x000fe60003800000 */
[----:B------:R-:W-:-:S13]  /*14600*/  ISETP.GT.AND P2, PT, R225, -0x1, PT ;  /* 0xffffffffe100780c */ /* 0x000fda0003f44270 */
[----:B------:R-:W-:Y:S05]  /*14610*/  @P2 BRA `(.L_x_1885) ;  /* 0x0000000000202947 */ /* 0x000fea0003800000 */
[----:B------:R-:W-:Y:S01]  /*14620*/  IMAD.U32 R226, RZ, RZ, UR46 ;  /* 0x0000002effe27e24 */ /* 0x000fe2000f8e00ff */
[----:B------:R-:W-:-:S04]  /*14630*/  LOP3.LUT R225, RZ, R225, RZ, 0x33, !PT ;  /* 0x000000e1ffe17212 */ /* 0x000fc800078e33ff */
[----:B------:R-:W-:-:S13]  /*14640*/  ISETP.NE.AND P2, PT, R226, 0x1, PT ;  /* 0x00000001e200780c */ /* 0x000fda0003f45270 */
[----:B------:R-:W3:Y:S02]  /*14650*/  @P2 LDC.64 R8, c[0x0][0x9e8] ;  /* 0x00027a00ff082b82 */ /* 0x000ee40000000a00 */
[----:B---3--:R-:W-:-:S05]  /*14660*/  @P2 IMAD.HI.U32 R8, R225, R8, RZ ;  /* 0x00000008e1082227 */ /* 0x008fca00078e00ff */
[----:B------:R-:W-:-:S04]  /*14670*/  @P2 SHF.R.U32.HI R225, RZ, R9, R8 ;  /* 0x00000009ffe12219 */ /* 0x000fc80000011608 */
[----:B------:R-:W-:Y:S01]  /*14680*/  LOP3.LUT R225, RZ, R225, RZ, 0x33, !PT ;  /* 0x000000e1ffe17212 */ /* 0x000fe200078e33ff */
[----:B------:R-:W-:Y:S06]  /*14690*/  BRA `(.L_x_1886) ;  /* 0x0000000000147947 */ /* 0x000fec0003800000 */
.L_x_1885:
[----:B------:R-:W-:-:S05]  /*146a0*/  IMAD.U32 R226, RZ, RZ, UR46 ;  /* 0x0000002effe27e24 */ /* 0x000fca000f8e00ff */
[----:B------:R-:W-:-:S13]  /*146b0*/  ISETP.NE.AND P2, PT, R226, 0x1, PT ;  /* 0x00000001e200780c */ /* 0x000fda0003f45270 */
[----:B------:R-:W3:Y:S02]  /*146c0*/  @P2 LDC.64 R8, c[0x0][0x9e8] ;  /* 0x00027a00ff082b82 */ /* 0x000ee40000000a00 */
[----:B---3--:R-:W-:-:S05]  /*146d0*/  @P2 IMAD.HI.U32 R8, R225, R8, RZ ;  /* 0x00000008e1082227 */ /* 0x008fca00078e00ff */
[----:B------:R-:W-:-:S07]  /*146e0*/  @P2 SHF.R.U32.HI R225, RZ, R9, R8 ;  /* 0x00000009ffe12219 */ /* 0x000fce0000011608 */
.L_x_1886:
[----:B------:R-:W-:Y:S05]  /*146f0*/  BSYNC B0 ;  /* 0x0000000000007941 */ /* 0x000fea0003800000 */
.L_x_1884:
[----:B------:R-:W-:-:S04]  /*14700*/  IMAD R225, R225, R226, -R13 ;  /* 0x000000e2e1e17224 */ /* 0x000fc800078e0a0d */
[----:B------:R-:W-:-:S05]  /*14710*/  IMAD R225, R193, -0x2, R225 ;  /* 0xfffffffec1e17824 */ /* 0x000fca00078e02e1 */
[----:B------:R-:W-:Y:S02]  /*14720*/  VIMNMX R224, R224, R225, !PT ;  /* 0x000000e1e0e07248 */ /* 0x000fe40007fe0100 */
[----:B------:R-:W-:-:S07]  /*14730*/  VIADDMNMX R21, R225, R226, R21, PT ;  /* 0x000000e2e1157246 */ /* 0x000fce0003800115 */
.L_x_1883:
[----:B------:R-:W-:Y:S01]  /*14740*/  ISETP.GT.AND P2, PT, R6, -0x1, PT ;  /* 0xffffffff0600780c */ /* 0x000fe20003f44270 */
[----:B------:R-:W3:Y:S01]  /*14750*/  SHFL.IDX PT, R14, R14, 0x1, 0x1c1f ;  /* 0x003c1f000e0e7f89 */ /* 0x000ee200000e0000 */
[----:B------:R-:W-:Y:S02]  /*14760*/  UISETP.NE.AND UP0, UPT, UR42, URZ, UPT ;  /* 0x0000003f2a00728c */ /* 0x000fe4000bf05270 */
[C---:B------:R-:W-:Y:S02]  /*14770*/  ISETP.GT.AND P3, PT, R224.reuse, RZ, P2 ;  /* 0x000000ffe000720c */ /* 0x040fe40001764270 */
[C---:B------:R-:W-:Y:S02]  /*14780*/  ISETP.GT.AND P5, PT, R224.reuse, 0x8, P2 ;  /* 0x00000008e000780c */ /* 0x040fe400017a4270 */
[----:B------:R-:W-:Y:S02]  /*14790*/  ISETP.LT.OR P4, PT, R21, 0x1, P3 ;  /* 0x000000011500780c */ /* 0x000fe40001f81670 */
[----:B------:R-:W-:-:S02]  /*147a0*/  ISETP.GT.AND P3, PT, R224, 0x1, P2 ;  /* 0x00000001e000780c */ /* 0x000fc40001764270 */
[----:B------:R-:W-:Y:S02]  /*147b0*/  FSEL R152, R152, -INF , !P4 ;  /* 0xff80000098987808 */ /* 0x000fe40006000000 */
[----:B------:R-:W-:Y:S02]  /*147c0*/  ISETP.LT.OR P3, PT, R21, 0x2, P3 ;  /* 0x000000021500780c */ /* 0x000fe40001f61670 */
[C---:B------:R-:W-:Y:S02]  /*147d0*/  ISETP.GT.AND P4, PT, R224.reuse, 0x9, P2 ;  /* 0x00000009e000780c */ /* 0x040fe40001784270 */
[----:B------:R-:W-:Y:S02]  /*147e0*/  FSEL R153, R153, -INF , !P3 ;  /* 0xff80000099997808 */ /* 0x000fe40005800000 */
[----:B------:R-:W-:Y:S02]  /*147f0*/  ISETP.GT.AND P3, PT, R224, 0x10, P2 ;  /* 0x00000010e000780c */ /* 0x000fe40001764270 */
[----:B------:R-:W-:-:S02]  /*14800*/  ISETP.LT.OR P5, PT, R21, 0x9, P5 ;  /* 0x000000091500780c */ /* 0x000fc40002fa1670 */
[----:B------:R-:W-:Y:S01]  /*14810*/  ISETP.LT.OR P3, PT, R21, 0x11, P3 ;  /* 0x000000111500780c */ /* 0x000fe20001f61670 */
[--C-:B---3--:R-:W-:Y:S01]  /*14820*/  IMAD.IADD R15, R15, 0x1, R14.reuse ;  /* 0x000000010f0f7824 */ /* 0x108fe200078e020e */
[C---:B------:R-:W-:Y:S01]  /*14830*/  ISETP.LT.OR P4, PT, R21.reuse, 0xa, P4 ;  /* 0x0000000a1500780c */ /* 0x040fe20002781670 */
[----:B------:R-:W-:Y:S01]  /*14840*/  IMAD.IADD R20, R20, 0x1, R14 ;  /* 0x0000000114147824 */ /* 0x000fe200078e020e */
[----:B------:R-:W-:Y:S02]  /*14850*/  FSEL R160, R160, -INF , !P3 ;  /* 0xff800000a0a07808 */ /* 0x000fe40005800000 */
[----:B------:R-:W-:Y:S02]  /*14860*/  ISETP.GT.AND P3, PT, R224, 0x19, P2 ;  /* 0x00000019e000780c */ /* 0x000fe40001764270 */
[----:B------:R-:W-:Y:S02]  /*14870*/  FSEL R156, R156, -INF , !P5 ;  /* 0xff8000009c9c7808 */ /* 0x000fe40006800000 */
[----:B------:R-:W-:-:S02]  /*14880*/  ISETP.LT.OR P3, PT, R21, 0x1a, P3 ;  /* 0x0000001a1500780c */ /* 0x000fc40001f61670 */
[----:B------:R-:W-:Y:S02]  /*14890*/  FSEL R157, R157, -INF , !P4 ;  /* 0xff8000009d9d7808 */ /* 0x000fe40006000000 */
[C---:B------:R-:W-:Y:S02]  /*148a0*/  ISETP.GT.AND P5, PT, R224.reuse, 0x11, P2 ;  /* 0x00000011e000780c */ /* 0x040fe400017a4270 */
[C---:B------:R-:W-:Y:S02]  /*148b0*/  ISETP.GT.AND P4, PT, R224.reuse, 0x18, P2 ;  /* 0x00000018e000780c */ /* 0x040fe40001784270 */
[----:B------:R-:W-:Y:S02]  /*148c0*/  FSEL R165, R165, -INF , !P3 ;  /* 0xff800000a5a57808 */ /* 0x000fe40005800000 */
[----:B------:R-:W-:Y:S02]  /*148d0*/  ISETP.GT.AND P3, PT, R224, 0x28, P2 ;  /* 0x00000028e000780c */ /* 0x000fe40001764270 */
[----:B------:R-:W-:-:S02]  /*148e0*/  ISETP.LT.OR P5, PT, R21, 0x12, P5 ;  /* 0x000000121500780c */ /* 0x000fc40002fa1670 */
[C---:B------:R-:W-:Y:S02]  /*148f0*/  ISETP.LT.OR P4, PT, R21.reuse, 0x19, P4 ;  /* 0x000000191500780c */ /* 0x040fe40002781670 */
[----:B------:R-:W-:Y:S02]  /*14900*/  ISETP.LT.OR P3, PT, R21, 0x29, P3 ;  /* 0x000000291500780c */ /* 0x000fe40001f61670 */
[----:B------:R-:W-:Y:S02]  /*14910*/  FSEL R161, R161, -INF , !P5 ;  /* 0xff800000a1a17808 */ /* 0x000fe40006800000 */
[----:B------:R-:W-:Y:S02]  /*14920*/  FSEL R164, R164, -INF , !P4 ;  /* 0xff800000a4a47808 */ /* 0x000fe40006000000 */
[C---:B------:R-:W-:Y:S02]  /*14930*/  ISETP.GT.AND P5, PT, R224.reuse, 0x20, P2 ;  /* 0x00000020e000780c */ /* 0x040fe400017a4270 */
[----:B------:R-:W-:-:S02]  /*14940*/  ISETP.GT.AND P4, PT, R224, 0x21, P2 ;  /* 0x00000021e000780c */ /* 0x000fc40001784270 */
[----:B------:R-:W-:Y:S02]  /*14950*/  FSEL R172, R172, -INF , !P3 ;  /* 0xff800000acac7808 */ /* 0x000fe40005800000 */
[----:B------:R-:W-:Y:S02]  /*14960*/  ISETP.GT.AND P3, PT, R224, 0x31, P2 ;  /* 0x00000031e000780c */ /* 0x000fe40001764270 */
[C---:B------:R-:W-:Y:S02]  /*14970*/  ISETP.LT.OR P5, PT, R21.reuse, 0x21, P5 ;  /* 0x000000211500780c */ /* 0x040fe40002fa1670 */
[C---:B------:R-:W-:Y:S02]  /*14980*/  ISETP.LT.OR P4, PT, R21.reuse, 0x22, P4 ;  /* 0x000000221500780c */ /* 0x040fe40002781670 */
[----:B------:R-:W-:Y:S02]  /*14990*/  ISETP.LT.OR P3, PT, R21, 0x32, P3 ;  /* 0x000000321500780c */ /* 0x000fe40001f61670 */
[----:B------:R-:W-:-:S02]  /*149a0*/  FSEL R168, R168, -INF , !P5 ;  /* 0xff800000a8a87808 */ /* 0x000fc40006800000 */
[----:B------:R-:W-:Y:S02]  /*149b0*/  FSEL R169, R169, -INF , !P4 ;  /* 0xff800000a9a97808 */ /* 0x000fe40006000000 */
[C---:B------:R-:W-:Y:S02]  /*149c0*/  ISETP.GT.AND P5, PT, R224.reuse, 0x29, P2 ;  /* 0x00000029e000780c */ /* 0x040fe400017a4270 */
[----:B------:R-:W-:Y:S02]  /*149d0*/  ISETP.GT.AND P4, PT, R224, 0x30, P2 ;  /* 0x00000030e000780c */ /* 0x000fe40001784270 */
[----:B------:R-:W-:Y:S02]  /*149e0*/  FSEL R177, R177, -INF , !P3 ;  /* 0xff800000b1b17808 */ /* 0x000fe40005800000 */
[----:B------:R-:W-:Y:S02]  /*149f0*/  PLOP3.LUT P3, PT, PT, PT, UP0, 0x40, 0x0 ;  /* 0x000000000000781c */ /* 0x000fe40003f6e808 */
[----:B------:R-:W-:-:S02]  /*14a00*/  ISETP.LT.OR P5, PT, R21, 0x2a, P5 ;  /* 0x0000002a1500780c */ /* 0x000fc40002fa1670 */
[----:B------:R-:W-:Y:S02]  /*14a10*/  ISETP.LT.OR P4, PT, R21, 0x31, P4 ;  /* 0x000000311500780c */ /* 0x000fe40002781670 */
[----:B------:R-:W-:Y:S02]  /*14a20*/  FSEL R173, R173, -INF , !P5 ;  /* 0xff800000adad7808 */ /* 0x000fe40006800000 */
[----:B------:R-:W-:Y:S02]  /*14a30*/  FSEL R176, R176, -INF , !P4 ;  /* 0xff800000b0b07808 */ /* 0x000fe40006000000 */
[C---:B------:R-:W-:Y:S02]  /*14a40*/  ISETP.GT.AND P5, PT, R224.reuse, 0x38, P2 ;  /* 0x00000038e000780c */ /* 0x040fe400017a4270 */
[----:B------:R-:W-:Y:S02]  /*14a50*/  ISETP.GT.AND P4, PT, R224, 0x39, P2 ;  /* 0x00000039e000780c */ /* 0x000fe40001784270 */
[----:B------:R-:W-:-:S02]  /*14a60*/  ISETP.LT.OR P5, PT, R21, 0x39, P5 ;  /* 0x000000391500780c */ /* 0x000fc40002fa1670 */
[----:B------:R-:W-:Y:S02]  /*14a70*/  ISETP.LT.OR P4, PT, R21, 0x3a, P4 ;  /* 0x0000003a1500780c */ /* 0x000fe40002781670 */
[----:B------:R-:W-:Y:S02]  /*14a80*/  FSEL R180, R180, -INF , !P5 ;  /* 0xff800000b4b47808 */ /* 0x000fe40006800000 */
[----:B------:R-:W-:Y:S01]  /*14a90*/  FSEL R181, R181, -INF , !P4 ;  /* 0xff800000b5b57808 */ /* 0x000fe20006000000 */
[----:B------:R-:W-:Y:S08]  /*14aa0*/  @P3 BRA `(.L_x_1887) ;  /* 0x0000000000583947 */ /* 0x000ff00003800000 */
        /* <DEDUP_REMOVED lines=12> */
.L_x_1889:
[----:B------:R-:W-:-:S05]  /*14b70*/  IMAD.U32 R21, RZ, RZ, UR46 ;  /* 0x0000002eff157e24 */ /* 0x000fca000f8e00ff */
[----:B------:R-:W-:-:S13]  /*14b80*/  ISETP.NE.AND P3, PT, R21, 0x1, PT ;  /* 0x000000011500780c */ /* 0x000fda0003f65270 */
[----:B------:R-:W3:Y:S02]  /*14b90*/  @P3 LDC.64 R8, c[0x0][0x9e8] ;  /* 0x00027a00ff083b82 */ /* 0x000ee40000000a00 */
[----:B---3--:R-:W-:-:S05]  /*14ba0*/  @P3 IMAD.HI.U32 R8, R14, R8, RZ ;  /* 0x000000080e083227 */ /* 0x008fca00078e00ff */
[----:B------:R-:W-:-:S07]  /*14bb0*/  @P3 SHF.R.U32.HI R14, RZ, R9, R8 ;  /* 0x00000009ff0e3219 */ /* 0x000fce0000011608 */
.L_x_1890:
[----:B------:R-:W-:Y:S05]  /*14bc0*/  BSYNC B0 ;  /* 0x0000000000007941 */ /* 0x000fea0003800000 */
.L_x_1888:
[----:B------:R-:W-:-:S04]  /*14bd0*/  IMAD R13, R14, R21, -R13 ;  /* 0x000000150e0d7224 */ /* 0x000fc800078e0a0d */
[----:B------:R-:W-:-:S05]  /*14be0*/  IMAD R13, R193, -0x2, R13 ;  /* 0xfffffffec10d7824 */ /* 0x000fca00078e020d */
[----:B------:R-:W-:Y:S02]  /*14bf0*/  VIMNMX R20, R20, R13, !PT ;  /* 0x0000000d14147248 */ /* 0x000fe40007fe0100 */
[----:B------:R-:W-:-:S07]  /*14c00*/  VIADDMNMX R15, R13, R21, R15, PT ;  /* 0x000000150d0f7246 */ /* 0x000fce000380010f */
.L_x_1887:
        /* <DEDUP_REMOVED lines=30> */
[----:B------:R-:W-:-:S05]  /*14df0*/  FMNMX.FTZ R8, R181, R8, !PT ;  /* 0x00000008b5087209 */ /* 0x000fca0007810000 */
[----:B------:R-:W3:Y:S02]  /*14e00*/  SHFL.BFLY PT, R9, R8, 0x2, 0x1f ;  /* 0x0c401f0008097f89 */ /* 0x000ee400000e0000 */
[----:B---3--:R-:W-:-:S05]  /*14e10*/  FMNMX.FTZ R9, R8, R9, !PT ;  /* 0x0000000908097209 */ /* 0x008fca0007810000 */
[----:B------:R-:W3:Y:S02]  /*14e20*/  SHFL.BFLY PT, R13, R9, 0x1, 0x1f ;  /* 0x0c201f00090d7f89 */ /* 0x000ee400000e0000 */
[----:B---3--:R-:W-:-:S04]  /*14e30*/  FMNMX.FTZ R13, R9, R13, !PT ;  /* 0x0000000d090d7209 */ /* 0x008fc80007810000 */
[----:B------:R-:W-:-:S04]  /*14e40*/  FSETP.NEU.FTZ.AND P3, PT, R13, -INF , PT ;  /* 0xff8000000d00780b */ /* 0x000fc80003f7d000 */
[----:B------:R-:W-:-:S05]  /*14e50*/  FSEL R8, R13, RZ, P3 ;  /* 0x000000ff0d087208 */ /* 0x000fca0001800000 */
[----:B------:R-:W-:Y:S01]  /*14e60*/  FADD.FTZ R8, -R8, R4 ;  /* 0x0000000408087221 */ /* 0x000fe20000010100 */
[----:B------:R-:W-:-:S03]  /*14e70*/  FFMA.FTZ R4, R2, R13, -8 ;  /* 0xc100000002047423 */ /* 0x000fc6000001000d */
[----:B------:R-:W-:Y:S02]  /*14e80*/  FMUL.FTZ R8, R2, R8 ;  /* 0x0000000802087220 */ /* 0x000fe40000410000 */
[----:B------:R-:W-:Y:S02]  /*14e90*/  FSEL R4, R4, RZ, P3 ;  /* 0x000000ff04047208 */ /* 0x000fe40001800000 */
[----:B------:R-:W-:Y:S02]  /*14ea0*/  ISETP.GT.AND P3, PT, R20, 0x1, P2 ;  /* 0x000000011400780c */ /* 0x000fe40001764270 */
[----:B------:R-:W-:Y:S01]  /*14eb0*/  MUFU.EX2 R8, R8 ;  /* 0x0000000800087308 */ /* 0x000fe20000000800 */
[----:B------:R-:W-:-:S01]  /*14ec0*/  FFMA.FTZ R152, R2, R152, -R4 ;  /* 0x0000009802987223 */ /* 0x000fc20000010804 */
[----:B------:R-:W-:Y:S01]  /*14ed0*/  ISETP.LT.OR P5, PT, R15, 0x2, P3 ;  /* 0x000000020f00780c */ /* 0x000fe20001fa1670 */
[----:B------:R-:W-:-:S01]  /*14ee0*/  FFMA.FTZ R153, R2, R153, -R4 ;  /* 0x0000009902997223 */ /* 0x000fc20000010804 */
[----:B------:R-:W-:Y:S01]  /*14ef0*/  ISETP.GT.AND P3, PT, R20, 0x9, P2 ;  /* 0x000000091400780c */ /* 0x000fe20001764270 */
[----:B------:R-:W-:-:S01]  /*14f00*/  FFMA.FTZ R156, R2, R156, -R4 ;  /* 0x0000009c029c7223 */ /* 0x000fc20000010804 */
[----:B------:R-:W-:Y:S01]  /*14f10*/  FSEL R155, R155, -INF , !P5 ;  /* 0xff8000009b9b7808 */ /* 0x000fe20006800000 */
[----:B------:R-:W-:-:S01]  /*14f20*/  FFMA.FTZ R157, R2, R157, -R4 ;  /* 0x0000009d029d7223 */ /* 0x000fc20000010804 */
[----:B------:R-:W-:Y:S01]  /*14f30*/  ISETP.GT.AND P5, PT, R20, RZ, P2 ;  /* 0x000000ff1400720c */ /* 0x000fe200017a4270 */
[----:B------:R-:W3:Y:S01]  /*14f40*/  MUFU.EX2 R152, R152 ;  /* 0x0000009800987308 */ /* 0x000ee20000000800 */
[C---:B------:R-:W-:Y:S01]  /*14f50*/  ISETP.LT.OR P3, PT, R15.reuse, 0xa, P3 ;  /* 0x0000000a0f00780c */ /* 0x040fe20001f61670 */
[C-C-:B------:R-:W-:Y:S01]  /*14f60*/  FFMA.FTZ R160, R2.reuse, R160, -R4.reuse ;  /* 0x000000a002a07223 */ /* 0x140fe20000010804 */
[----:B------:R-:W-:Y:S01]  /*14f70*/  ISETP.LT.OR P5, PT, R15, 0x1, P5 ;  /* 0x000000010f00780c */ /* 0x000fe20002fa1670 */
[C-C-:B------:R-:W-:Y:S01]  /*14f80*/  FFMA.FTZ R164, R2.reuse, R164, -R4.reuse ;  /* 0x000000a402a47223 */ /* 0x140fe20000010804 */
[----:B------:R-:W-:Y:S01]  /*14f90*/  FSEL R159, R159, -INF , !P3 ;  /* 0xff8000009f9f7808 */ /* 0x000fe20005800000 */
[--C-:B------:R-:W-:Y:S01]  /*14fa0*/  FFMA.FTZ R165, R2, R165, -R4.reuse ;  /* 0x000000a502a57223 */ /* 0x100fe20000010804 */
[----:B------:R-:W-:Y:S01]  /*14fb0*/  FSEL R154, R154, -INF , !P5 ;  /* 0xff8000009a9a7808 */ /* 0x000fe20006800000 */
[----:B------:R-:W4:Y:S01]  /*14fc0*/  MUFU.EX2 R153, R153 ;  /* 0x0000009900997308 */ /* 0x000f220000000800 */
[----:B------:R-:W-:Y:S01]  /*14fd0*/  ISETP.GT.AND P3, PT, R20, 0x11, P2 ;  /* 0x000000111400780c */ /* 0x000fe20001764270 */
[--C-:B------:R-:W-:Y:S01]  /*14fe0*/  FFMA.FTZ R161, R2, R161, -R4.reuse ;  /* 0x000000a102a17223 */ /* 0x100fe20000010804 */
[----:B------:R-:W-:Y:S01]  /*14ff0*/  FMNMX.FTZ R9, R154, R7, !PT ;  /* 0x000000079a097209 */ /* 0x000fe20007810000 */
[--C-:B------:R-:W-:Y:S01]  /*15000*/  FFMA.FTZ R168, R2, R168, -R4.reuse ;  /* 0x000000a802a87223 */ /* 0x100fe20000010804 */
[----:B------:R-:W-:Y:S01]  /*15010*/  ISETP.GT.AND P5, PT, R20, 0x18, P2 ;  /* 0x000000181400780c */ /* 0x000fe200017a4270 */
[----:B------:R-:W-:Y:S01]  /*15020*/  FFMA.FTZ R169, R2, R169, -R4 ;  /* 0x000000a902a97223 */ /* 0x000fe20000010804 */
[----:B------:R-:W-:Y:S01]  /*15030*/  FMNMX.FTZ R9, R155, R9, !PT ;  /* 0x000000099b097209 */ /* 0x000fe20007810000 */
[----:B------:R-:W5:Y:S01]  /*15040*/  MUFU.EX2 R156, R156 ;  /* 0x0000009c009c7308 */ /* 0x000f620000000800 */
[C---:B------:R-:W-:Y:S01]  /*15050*/  ISETP.LT.OR P3, PT, R15.reuse, 0x12, P3 ;  /* 0x000000120f00780c */ /* 0x040fe20001f61670 */
[----:B---3--:R-:W-:Y:S01]  /*15060*/  FFMA.FTZ R3, R8, R3, R152 ;  /* 0x0000000308037223 */ /* 0x008fe20000010098 */
[----:B------:R-:W-:Y:S01]  /*15070*/  FMNMX.FTZ R9, R158, R9, !PT ;  /* 0x000000099e097209 */ /* 0x000fe20007810000 */
[C-C-:B------:R-:W-:Y:S01]  /*15080*/  FFMA.FTZ R172, R2.reuse, R172, -R4.reuse ;  /* 0x000000ac02ac7223 */ /* 0x140fe20000010804 */
[----:B------:R-:W-:Y:S01]  /*15090*/  ISETP.LT.OR P5, PT, R15, 0x19, P5 ;  /* 0x000000190f00780c */ /* 0x000fe20002fa1670 */
[--C-:B------:R-:W-:Y:S01]  /*150a0*/  FFMA.FTZ R173, R2, R173, -R4.reuse ;  /* 0x000000ad02ad7223 */ /* 0x100fe20000010804 */
[----:B------:R-:W-:Y:S01]  /*150b0*/  FMNMX.FTZ R9, R159, R9, !PT ;  /* 0x000000099f097209 */ /* 0x000fe20007810000 */
[----:B------:R-:W3:Y:S01]  /*150c0*/  MUFU.EX2 R157, R157 ;  /* 0x0000009d009d7308 */ /* 0x000ee20000000800 */
[----:B------:R-:W-:Y:S01]  /*150d0*/  FSEL R163, R163, -INF , !P3 ;  /* 0xff800000a3a37808 */ /* 0x000fe20005800000 */
[----:B----4-:R-:W-:Y:S01]  /*150e0*/  FADD.FTZ R3, R153, R3 ;  /* 0x0000000399037221 */ /* 0x010fe20000010000 */
[----:B------:R-:W-:Y:S01]  /*150f0*/  FMNMX.FTZ R9, R162, R9, !PT ;  /* 0x00000009a2097209 */ /* 0x000fe20007810000 */
[--C-:B------:R-:W-:Y:S01]  /*15100*/  FFMA.FTZ R176, R2, R176, -R4.reuse ;  /* 0x000000b002b07223 */ /* 0x100fe20000010804 */
[----:B------:R-:W-:Y:S01]  /*15110*/  ISETP.GT.AND P3, PT, R20, 0x20, P2 ;  /* 0x000000201400780c */ /* 0x000fe20001764270 */
[--C-:B------:R-:W-:Y:S01]  /*15120*/  FFMA.FTZ R177, R2, R177, -R4.reuse ;  /* 0x000000b102b17223 */ /* 0x100fe20000010804 */
[----:B------:R-:W-:Y:S01]  /*15130*/  FSEL R166, R166, -INF , !P5 ;  /* 0xff800000a6a67808 */ /* 0x000fe20006800000 */
[----:B------:R-:W4:Y:S01]  /*15140*/  MUFU.EX2 R160, R160 ;  /* 0x000000a000a07308 */ /* 0x000f220000000800 */
[----:B------:R-:W-:Y:S01]  /*15150*/  FMNMX.FTZ R9, R163, R9, !PT ;  /* 0x00000009a3097209 */ /* 0x000fe20007810000 */
[----:B-----5:R-:W-:Y:S01]  /*15160*/  FADD.FTZ R3, R156, R3 ;  /* 0x000000039c037221 */ /* 0x020fe20000010000 */
[----:B------:R-:W-:Y:S01]  /*15170*/  ISETP.GT.AND P5, PT, R20, 0x21, P2 ;  /* 0x000000211400780c */ /* 0x000fe200017a4270 */
[C-C-:B------:R-:W-:Y:S01]  /*15180*/  FFMA.FTZ R180, R2.reuse, R180, -R4.reuse ;  /* 0x000000b402b47223 */ /* 0x140fe20000010804 */
[C---:B------:R-:W-:Y:S01]  /*15190*/  ISETP.LT.OR P3, PT, R15.reuse, 0x21, P3 ;  /* 0x000000210f00780c */ /* 0x040fe20001f61670 */
[----:B------:R-:W-:Y:S01]  /*151a0*/  FFMA.FTZ R4, R2, R181, -R4 ;  /* 0x000000b502047223 */ /* 0x000fe20000010804 */
[----:B------:R-:W-:Y:S01]  /*151b0*/  FMNMX.FTZ R9, R166, R9, !PT ;  /* 0x00000009a6097209 */ /* 0x000fe20007810000 */
[----:B------:R-:W-:Y:S01]  /*151c0*/  MUFU.EX2 R164, R164 ;  /* 0x000000a400a47308 */ /* 0x000fe20000000800 */
[----:B------:R-:W-:Y:S01]  /*151d0*/  ISETP.LT.OR P5, PT, R15, 0x22, P5 ;  /* 0x000000220f00780c */ /* 0x000fe20002fa1670 */
[----:B---3--:R-:W-:Y:S01]  /*151e0*/  FADD.FTZ R3, R157, R3 ;  /* 0x000000039d037221 */ /* 0x008fe20000010000 */
[----:B------:R-:W-:Y:S01]  /*151f0*/  FSEL R170, R170, -INF , !P3 ;  /* 0xff800000aaaa7808 */ /* 0x000fe20005800000 */
[-C--:B------:R-:W-:Y:S01]  /*15200*/  FMUL.FTZ R24, R24, R8.reuse ;  /* 0x0000000818187220 */ /* 0x080fe20000410000 */
[----:B------:R-:W-:Y:S01]  /*15210*/  FMNMX.FTZ R9, R167, R9, !PT ;  /* 0x00000009a7097209 */ /* 0x000fe20007810000 */
[-C--:B------:R-:W-:Y:S01]  /*15220*/  FMUL.FTZ R25, R25, R8.reuse ;  /* 0x0000000819197220 */ /* 0x080fe20000410000 */
[----:B------:R-:W-:Y:S01]  /*15230*/  ISETP.GT.AND P3, PT, R20, 0x29, P2 ;  /* 0x000000291400780c */ /* 0x000fe20001764270 */
[----:B------:R-:W-:Y:S01]  /*15240*/  MUFU.EX2 R165, R165 ;  /* 0x000000a500a57308 */ /* 0x000fe20000000800 */
[----:B------:R-:W-:Y:S01]  /*15250*/  FSEL R171, R171, -INF , !P5 ;  /* 0xff800000abab7808 */ /* 0x000fe20006800000 */
[----:B----4-:R-:W-:Y:S01]  /*15260*/  FADD.FTZ R3, R160, R3 ;  /* 0x00000003a0037221 */ /* 0x010fe20000010000 */
[----:B------:R-:W-:Y:S01]  /*15270*/  FMNMX.FTZ R9, R170, R9, !PT ;  /* 0x00000009aa097209 */ /* 0x000fe20007810000 */
[-C--:B------:R-:W-:Y:S01]  /*15280*/  FMUL.FTZ R28, R28, R8.reuse ;  /* 0x000000081c1c7220 */ /* 0x080fe20000410000 */
[----:B------:R-:W-:Y:S01]  /*15290*/  ISETP.GT.AND P5, PT, R20, 0x30, P2 ;  /* 0x000000301400780c */ /* 0x000fe200017a4270 */
[-C--:B------:R-:W-:Y:S01]  /*152a0*/  FMUL.FTZ R29, R29, R8.reuse ;  /* 0x000000081d1d7220 */ /* 0x080fe20000410000 */
[----:B------:R-:W-:Y:S01]  /*152b0*/  ISETP.LT.OR P3, PT, R15, 0x2a, P3 ;  /* 0x0000002a0f00780c */ /* 0x000fe20001f61670 */
[----:B------:R-:W3:Y:S01]  /*152c0*/  MUFU.EX2 R161, R161 ;  /* 0x000000a100a17308 */ /* 0x000ee20000000800 */
[----:B------:R-:W-:Y:S01]  /*152d0*/  FMNMX.FTZ R9, R171, R9, !PT ;  /* 0x00000009ab097209 */ /* 0x000fe20007810000 */
[-C--:B------:R-:W-:Y:S01]  /*152e0*/  FMUL.FTZ R32, R32, R8.reuse ;  /* 0x0000000820207220 */ /* 0x080fe20000410000 */
[----:B------:R-:W-:Y:S01]  /*152f0*/  FSEL R175, R175, -INF , !P3 ;  /* 0xff800000afaf7808 */ /* 0x000fe20005800000 */
[-C--:B------:R-:W-:Y:S01]  /*15300*/  FMUL.FTZ R33, R33, R8.reuse ;  /* 0x0000000821217220 */ /* 0x080fe20000410000 */
[----:B------:R-:W-:Y:S01]  /*15310*/  ISETP.LT.OR P5, PT, R15, 0x31, P5 ;  /* 0x000000310f00780c */ /* 0x000fe20002fa1670 */
[-C--:B------:R-:W-:Y:S01]  /*15320*/  FMUL.FTZ R36, R36, R8.reuse ;  /* 0x0000000824247220 */ /* 0x080fe20000410000 */
[----:B------:R-:W-:Y:S01]  /*15330*/  FMNMX.FTZ R9, R174, R9, !PT ;  /* 0x00000009ae097209 */ /* 0x000fe20007810000 */
[----:B------:R-:W4:Y:S01]  /*15340*/  MUFU.EX2 R168, R168 ;  /* 0x000000a800a87308 */ /* 0x000f220000000800 */
[----:B------:R-:W-:Y:S01]  /*15350*/  ISETP.GT.AND P3, PT, R20, 0x38, P2 ;  /* 0x000000381400780c */ /* 0x000fe20001764270 */
[-C--:B------:R-:W-:Y:S01]  /*15360*/  FMUL.FTZ R37, R37, R8.reuse ;  /* 0x0000000825257220 */ /* 0x080fe20000410000 */
[----:B------:R-:W-:Y:S01]  /*15370*/  FSEL R178, R178, -INF , !P5 ;  /* 0xff800000b2b27808 */ /* 0x000fe20006800000 */
[-C--:B------:R-:W-:Y:S01]  /*15380*/  FMUL.FTZ R40, R40, R8.reuse ;  /* 0x0000000828287220 */ /* 0x080fe20000410000 */
[----:B------:R-:W-:Y:S01]  /*15390*/  FMNMX.FTZ R9, R175, R9, !PT ;  /* 0x00000009af097209 */ /* 0x000fe20007810000 */
[-C--:B------:R-:W-:Y:S01]  /*153a0*/  FMUL.FTZ R41, R41, R8.reuse ;  /* 0x0000000829297220 */ /* 0x080fe20000410000 */
[----:B------:R-:W-:Y:S01]  /*153b0*/  ISETP.GT.AND P2, PT, R20, 0x39, P2 ;  /* 0x000000391400780c */ /* 0x000fe20001744270 */
[----:B------:R-:W5:Y:S01]  /*153c0*/  MUFU.EX2 R169, R169 ;  /* 0x000000a900a97308 */ /* 0x000f620000000800 */
[----:B------:R-:W-:Y:S01]  /*153d0*/  ISETP.LT.OR P3, PT, R15, 0x39, P3 ;  /* 0x000000390f00780c */ /* 0x000fe20001f61670 */
[----:B---3--:R-:W-:Y:S01]  /*153e0*/  FADD.FTZ R3, R161, R3 ;  /* 0x00000003a1037221 */ /* 0x008fe20000010000 */
[----:B------:R-:W-:Y:S01]  /*153f0*/  FMNMX.FTZ R9, R178, R9, !PT ;  /* 0x00000009b2097209 */ /* 0x000fe20007810000 */
[-C--:B------:R-:W-:Y:S01]  /*15400*/  FMUL.FTZ R44, R44, R8.reuse ;  /* 0x000000082c2c7220 */ /* 0x080fe20000410000 */
[----:B------:R-:W-:Y:S01]  /*15410*/  ISETP.LT.OR P2, PT, R15, 0x3a, P2 ;  /* 0x0000003a0f00780c */ /* 0x000fe20001741670 */
[----:B------:R-:W-:Y:S01]  /*15420*/  FADD.FTZ R3, R164, R3 ;  /* 0x00000003a4037221 */ /* 0x000fe20000010000 */
[----:B------:R-:W-:Y:S01]  /*15430*/  FSEL R182, R182, -INF , !P3 ;  /* 0xff800000b6b67808 */ /* 0x000fe20005800000 */
[----:B------:R-:W-:Y:S01]  /*15440*/  MUFU.EX2 R172, R172 ;  /* 0x000000ac00ac7308 */ /* 0x000fe20000000800 */
[----:B------:R-:W-:Y:S01]  /*15450*/  FMNMX.FTZ R9, R179, R9, !PT ;  /* 0x00000009b3097209 */ /* 0x000fe20007810000 */
[----:B------:R-:W-:Y:S01]  /*15460*/  FADD.FTZ R3, R165, R3 ;  /* 0x00000003a5037221 */ /* 0x000fe20000010000 */
[----:B------:R-:W-:Y:S01]  /*15470*/  FSEL R183, R183, -INF , !P2 ;  /* 0xff800000b7b77808 */ /* 0x000fe20005000000 */
[----:B------:R-:W-:Y:S01]  /*15480*/  FMUL.FTZ R45, R45, R8 ;  /* 0x000000082d2d7220 */ /* 0x000fe20000410000 */
[----:B------:R-:W-:Y:S01]  /*15490*/  FMNMX.FTZ R9, R182, R9, !PT ;  /* 0x00000009b6097209 */ /* 0x000fe20007810000 */
[----:B----4-:R-:W-:Y:S01]  /*154a0*/  FADD.FTZ R3, R168, R3 ;  /* 0x00000003a8037221 */ /* 0x010fe20000010000 */
[----:B------:R-:W-:Y:S01]  /*154b0*/  F2FP.SATFINITE.E4M3.F32.PACK_AB_MERGE_C R156, R157, R156, RZ ;  /* 0x0000009c9d9c723e */ /* 0x000fe200048070ff */
[----:B------:R-:W3:Y:S01]  /*154c0*/  MUFU.EX2 R173, R173 ;  /* 0x000000ad00ad7308 */ /* 0x000ee20000000800 */
[----:B------:R-:W-:Y:S01]  /*154d0*/  FMNMX.FTZ R9, R183, R9, !PT ;  /* 0x00000009b7097209 */ /* 0x000fe20007810000 */
[----:B-----5:R-:W-:Y:S01]  /*154e0*/  FADD.FTZ R3, R169, R3 ;  /* 0x00000003a9037221 */ /* 0x020fe20000010000 */
[----:B------:R-:W-:Y:S01]  /*154f0*/  F2FP.SATFINITE.E4M3.F32.PACK_AB_MERGE_C R152, R153, R152, R156 ;  /* 0x000000989998723e */ /* 0x000fe2000480709c */
[-C--:B------:R-:W-:Y:S01]  /*15500*/  FMUL.FTZ R48, R48, R8.reuse ;  /* 0x0000000830307220 */ /* 0x080fe20000410000 */
[-C--:B------:R-:W-:Y:S01]  /*15510*/  FMUL.FTZ R49, R49, R8.reuse ;  /* 0x0000000831317220 */ /* 0x080fe20000410000 */
[----:B------:R-:W4:Y:S01]  /*15520*/  SHFL.BFLY PT, R14, R9, 0x2, 0x1f ;  /* 0x0c401f00090e7f89 */ /* 0x000f2200000e0000 */
        /* <DEDUP_REMOVED lines=10> */
[----:B---3--:R-:W-:Y:S01]  /*155d0*/  F2FP.SATFINITE.E4M3.F32.PACK_AB_MERGE_C R156, R173, R172, RZ ;  /* 0x000000acad9c723e */ /* 0x008fe200048070ff */
[----:B------:R-:W-:Y:S01]  /*155e0*/  FADD.FTZ R172, R172, R3 ;  /* 0x00000003acac7221 */ /* 0x000fe20000010000 */
[-C--:B------:R-:W-:Y:S01]  /*155f0*/  FMUL.FTZ R68, R68, R8.reuse ;  /* 0x0000000844447220 */ /* 0x080fe20000410000 */
[----:B------:R-:W-:Y:S01]  /*15600*/  FMUL.FTZ R69, R69, R8 ;  /* 0x0000000845457220 */ /* 0x000fe20000410000 */
[----:B------:R-:W-:Y:S01]  /*15610*/  F2FP.SATFINITE.E4M3.F32.PACK_AB_MERGE_C R156, R169, R168, R156 ;  /* 0x000000a8a99c723e */ /* 0x000fe2000480709c */
[----:B------:R-:W-:Y:S01]  /*15620*/  FADD.FTZ R173, R173, R172 ;  /* 0x000000acadad7221 */ /* 0x000fe20000010000 */
[-C--:B------:R-:W-:Y:S01]  /*15630*/  FMUL.FTZ R72, R72, R8.reuse ;  /* 0x0000000848487220 */ /* 0x080fe20000410000 */
[----:B------:R-:W-:Y:S01]  /*15640*/  MUFU.EX2 R176, R176 ;  /* 0x000000b000b07308 */ /* 0x000fe20000000800 */
[-C--:B------:R-:W-:Y:S01]  /*15650*/  FMUL.FTZ R73, R73, R8.reuse ;  /* 0x0000000849497220 */ /* 0x080fe20000410000 */
[-C--:B------:R-:W-:Y:S01]  /*15660*/  FMUL.FTZ R76, R76, R8.reuse ;  /* 0x000000084c4c7220 */ /* 0x080fe20000410000 */
[-C--:B------:R-:W-:Y:S01]  /*15670*/  FMUL.FTZ R77, R77, R8.reuse ;  /* 0x000000084d4d7220 */ /* 0x080fe20000410000 */
[-C--:B------:R-:W-:Y:S01]  /*15680*/  FMUL.FTZ R80, R80, R8.reuse ;  /* 0x0000000850507220 */ /* 0x080fe20000410000 */
[----:B------:R-:W-:Y:S01]  /*15690*/  FMUL.FTZ R81, R81, R8 ;  /* 0x0000000851517220 */ /* 0x000fe20000410000 */
[----:B----4-:R-:W-:Y:S01]  /*156a0*/  FMNMX.FTZ R9, R9, R14, !PT ;  /* 0x0000000e09097209 */ /* 0x010fe20007810000 */
[-C--:B------:R-:W-:Y:S01]  /*156b0*/  FMUL.FTZ R84, R84, R8.reuse ;  /* 0x0000000854547220 */ /* 0x080fe20000410000 */
[----:B------:R-:W-:Y:S01]  /*156c0*/  MUFU.EX2 R177, R177 ;  /* 0x000000b100b17308 */ /* 0x000fe20000000800 */
[-C--:B------:R-:W-:Y:S01]  /*156d0*/  FMUL.FTZ R85, R85, R8.reuse ;  /* 0x0000000855557220 */ /* 0x080fe20000410000 */
[-C--:B------:R-:W-:Y:S01]  /*156e0*/  FMUL.FTZ R88, R88, R8.reuse ;  /* 0x0000000858587220 */ /* 0x080fe20000410000 */
[----:B------:R-:W3:Y:S01]  /*156f0*/  SHFL.BFLY PT, R14, R9, 0x1, 0x1f ;  /* 0x0c201f00090e7f89 */ /* 0x000ee200000e0000 */
        /* <DEDUP_REMOVED lines=23> */
[----:B---3--:R-:W-:Y:S01]  /*15870*/  FMNMX.FTZ R14, R9, R14, !PT ;  /* 0x0000000e090e7209 */ /* 0x008fe20007810000 */
[-C--:B------:R-:W-:Y:S01]  /*15880*/  FMUL.FTZ R136, R136, R8.reuse ;  /* 0x0000000888887220 */ /* 0x080fe20000410000 */
[-C--:B------:R-:W-:Y:S01]  /*15890*/  FMUL.FTZ R137, R137, R8.reuse ;  /* 0x0000000889897220 */ /* 0x080fe20000410000 */
[----:B------:R-:W-:Y:S01]  /*158a0*/  FMUL.FTZ R140, R140, R8 ;  /* 0x000000088c8c7220 */ /* 0x000fe20000410000 */
[----:B------:R-:W-:Y:S01]  /*158b0*/  FSETP.NEU.FTZ.AND P2, PT, R14, -INF , PT ;  /* 0xff8000000e00780b */ /* 0x000fe20003f5d000 */
[----:B------:R-:W-:-:S01]  /*158c0*/  FFMA.FTZ R9, R2, R14, -8 ;  /* 0xc100000002097423 */ /* 0x000fc2000001000e */
[-C--:B------:R-:W-:Y:S01]  /*158d0*/  FMUL.FTZ R141, R141, R8.reuse ;  /* 0x000000088d8d7220 */ /* 0x080fe20000410000 */
[-C--:B------:R-:W-:Y:S01]  /*158e0*/  FMUL.FTZ R144, R144, R8.reuse ;  /* 0x0000000890907220 */ /* 0x080fe20000410000 */
[-C--:B------:R-:W-:Y:S01]  /*158f0*/  FMUL.FTZ R145, R145, R8.reuse ;  /* 0x0000000891917220 */ /* 0x080fe20000410000 */
[-C--:B------:R-:W-:Y:S01]  /*15900*/  FMUL.FTZ R148, R148, R8.reuse ;  /* 0x0000000894947220 */ /* 0x080fe20000410000 */
[----:B------:R-:W-:Y:S01]  /*15910*/  FSEL R9, R9, RZ, P2 ;  /* 0x000000ff09097208 */ /* 0x000fe20001000000 */
[----:B------:R-:W-:-:S04]  /*15920*/  FMUL.FTZ R149, R149, R8 ;  /* 0x0000000895957220 */ /* 0x000fc80000410000 */
[--C-:B------:R-:W-:Y:S01]  /*15930*/  FFMA.FTZ R153, R2, R154, -R9.reuse ;  /* 0x0000009a02997223 */ /* 0x100fe20000010809 */
[----:B------:R-:W-:Y:S01]  /*15940*/  FSEL R154, R14, RZ, P2 ;  /* 0x000000ff0e9a7208 */ /* 0x000fe20001000000 */
[C-C-:B------:R-:W-:Y:S01]  /*15950*/  FFMA.FTZ R15, R2.reuse, R155, -R9.reuse ;  /* 0x0000009b020f7223 */ /* 0x140fe20000010809 */
[----:B------:R-:W-:-:S01]  /*15960*/  FFMA.FTZ R20, R2, R158, -R9 ;  /* 0x0000009e02147223 */ /* 0x000fc20000010809 */
[C-C-:B------:R-:W-:Y:S01]  /*15970*/  FFMA.FTZ R157, R2.reuse, R159, -R9.reuse ;  /* 0x0000009f029d7223 */ /* 0x140fe20000010809 */
[----:B------:R-:W-:-:S01]  /*15980*/  FFMA.FTZ R155, R2, R162, -R9 ;  /* 0x000000a2029b7223 */ /* 0x000fc20000010809 */
[----:B------:R-:W-:Y:S01]  /*15990*/  FADD.FTZ R154, -R154, R7 ;  /* 0x000000079a9a7221 */ /* 0x000fe20000010100 */
[----:B------:R-:W-:Y:S01]  /*159a0*/  MUFU.EX2 R153, R153 ;  /* 0x0000009900997308 */ /* 0x000fe20000000800 */
[----:B------:R-:W-:-:S01]  /*159b0*/  FFMA.FTZ R21, R2, R163, -R9 ;  /* 0x000000a302157223 */ /* 0x000fc20000010809 */
[C-C-:B------:R-:W-:Y:S01]  /*159c0*/  FFMA.FTZ R158, R2.reuse, R166, -R9.reuse ;  /* 0x000000a6029e7223 */ /* 0x140fe20000010809 */
[C---:B------:R-:W-:Y:S01]  /*159d0*/  FMUL.FTZ R7, R2.reuse, R154 ;  /* 0x0000009a02077220 */ /* 0x040fe20000410000 */
[C-C-:B------:R-:W-:Y:S01]  /*159e0*/  FFMA.FTZ R162, R2.reuse, R167, -R9.reuse ;  /* 0x000000a702a27223 */ /* 0x140fe20000010809 */
[----:B------:R-:W-:Y:S01]  /*159f0*/  F2FP.SATFINITE.E4M3.F32.PACK_AB_MERGE_C R154, R165, R164, RZ ;  /* 0x000000a4a59a723e */ /* 0x000fe200048070ff */
[C-C-:B------:R-:W-:Y:S01]  /*15a00*/  FFMA.FTZ R159, R2.reuse, R170, -R9.reuse ;  /* 0x000000aa029f7223 */ /* 0x140fe20000010809 */
[----:B------:R-:W-:-:S01]  /*15a10*/  FFMA.FTZ R174, R2, R174, -R9 ;  /* 0x000000ae02ae7223 */ /* 0x000fc20000010809 */
[----:B------:R-:W-:Y:S01]  /*15a20*/  MUFU.EX2 R15, R15 ;  /* 0x0000000f000f7308 */ /* 0x000fe20000000800 */
[----:B------:R-:W-:Y:S01]  /*15a30*/  F2FP.SATFINITE.E4M3.F32.PACK_AB_MERGE_C R154, R161, R160, R154 ;  /* 0x000000a0a19a723e */ /* 0x000fe2000480709a */
[C-C-:B------:R-:W-:Y:S01]  /*15a40*/  FFMA.FTZ R160, R2.reuse, R171, -R9.reuse ;  /* 0x000000ab02a07223 */ /* 0x140fe20000010809 */
[----:B------:R-:W-:-:S01]  /*15a50*/  FFMA.FTZ R175, R2, R175, -R9 ;  /* 0x000000af02af7223 */ /* 0x000fc20000010809 */
[C-C-:B------:R-:W-:Y:S01]  /*15a60*/  FFMA.FTZ R178, R2.reuse, R178, -R9.reuse ;  /* 0x000000b202b27223 */ /* 0x140fe20000010809 */
[----:B------:R-:W-:-:S01]  /*15a70*/  FFMA.FTZ R179, R2, R179, -R9 ;  /* 0x000000b302b37223 */ /* 0x000fc20000010809 */
[C-C-:B------:R-:W-:Y:S01]  /*15a80*/  FFMA.FTZ R182, R2.reuse, R182, -R9.reuse ;  /* 0x000000b602b67223 */ /* 0x140fe20000010809 */
[----:B------:R-:W-:-:S01]  /*15a90*/  FFMA.FTZ R9, R2, R183, -R9 ;  /* 0x000000b702097223 */ /* 0x000fc20000010809 */
[----:B------:R-:W3:Y:S08]  /*15aa0*/  MUFU.EX2 R7, R7 ;  /* 0x0000000700077308 */ /* 0x000ef00000000800 */
[----:B------:R-:W4:Y:S08]  /*15ab0*/  MUFU.EX2 R20, R20 ;  /* 0x0000001400147308 */ /* 0x000f300000000800 */
[----:B------:R-:W5:Y:S01]  /*15ac0*/  MUFU.EX2 R157, R157 ;  /* 0x0000009d009d7308 */ /* 0x000f620000000800 */
[----:B---3--:R-:W-:-:S01]  /*15ad0*/  FFMA.FTZ R0, R7, R0, R153 ;  /* 0x0000000007007223 */ /* 0x008fc20000010099 */
[-C--:B------:R-:W-:Y:S01]  /*15ae0*/  FMUL.FTZ R26, R26, R7.reuse ;  /* 0x000000071a1a7220 */ /* 0x080fe20000410000 */
[-C--:B------:R-:W-:Y:S01]  /*15af0*/  FMUL.FTZ R27, R27, R7.reuse ;  /* 0x000000071b1b7220 */ /* 0x080fe20000410000 */
[----:B------:R-:W-:Y:S01]  /*15b00*/  FMUL.FTZ R30, R30, R7 ;  /* 0x000000071e1e7220 */ /* 0x000fe20000410000 */
[----:B------:R-:W-:-:S01]  /*15b10*/  FADD.FTZ R0, R15, R0 ;  /* 0x000000000f007221 */ /* 0x000fc20000010000 */
        /* <DEDUP_REMOVED lines=11> */
[----:B-----5:R-:W-:-:S01]  /*15bd0*/  FADD.FTZ R0, R157, R0 ;  /* 0x000000009d007221 */ /* 0x020fc20000010000 */
[----:B------:R-:W-:Y:S01]  /*15be0*/  F2FP.SATFINITE.E4M3.F32.PACK_AB_MERGE_C R20, R157, R20, RZ ;  /* 0x000000149d14723e */ /* 0x000fe200048070ff */
[-C--:B------:R-:W-:Y:S01]  /*15bf0*/  FMUL.FTZ R47, R47, R7.reuse ;  /* 0x000000072f2f7220 */ /* 0x080fe20000410000 */
[-C--:B------:R-:W-:Y:S01]  /*15c00*/  FMUL.FTZ R50, R50, R7.reuse ;  /* 0x0000000732327220 */ /* 0x080fe20000410000 */
[----:B------:R-:W-:Y:S01]  /*15c10*/  FMUL.FTZ R51, R51, R7 ;  /* 0x0000000733337220 */ /* 0x000fe20000410000 */
[----:B------:R-:W-:Y:S01]  /*15c20*/  F2FP.SATFINITE.E4M3.F32.PACK_AB_MERGE_C R153, R15, R153, R20 ;  /* 0x000000990f99723e */ /* 0x000fe20004807014 */
        /* <DEDUP_REMOVED lines=27> */
[----:B------:R-:W-:Y:S01]  /*15de0*/  F2FP.SATFINITE.E4M3.F32.PACK_AB_MERGE_C R162, R162, R158, RZ ;  /* 0x0000009ea2a2723e */ /* 0x000fe200048070ff */
[-C--:B------:R-:W-:Y:S01]  /*15df0*/  FMUL.FTZ R91, R91, R7.reuse ;  /* 0x000000075b5b7220 */ /* 0x080fe20000410000 */
[----:B------:R-:W-:Y:S01]  /*15e00*/  F2FP.SATFINITE.E4M3.F32.PACK_AB_MERGE_C R158, R4, R180, RZ ;  /* 0x000000b4049e723e */ /* 0x000fe200048070ff */
[----:B------:R-:W-:Y:S01]  /*15e10*/  FMUL.FTZ R94, R94, R7 ;  /* 0x000000075e5e7220 */ /* 0x000fe20000410000 */
[----:B------:R-:W-:Y:S01]  /*15e20*/  F2FP.SATFINITE.E4M3.F32.PACK_AB_MERGE_C R155, R21, R155, R162 ;  /* 0x0000009b159b723e */ /* 0x000fe200048070a2 */
[----:B------:R-:W-:Y:S01]  /*15e30*/  FMUL.FTZ R95, R95, R7 ;  /* 0x000000075f5f7220 */ /* 0x000fe20000410000 */
[----:B------:R-:W3:Y:S01]  /*15e40*/  MUFU.EX2 R174, R174 ;  /* 0x000000ae00ae7308 */ /* 0x000ee20000000800 */
[----:B----4-:R-:W-:-:S01]  /*15e50*/  FADD.FTZ R3, R159, R0 ;  /* 0x000000009f037221 */ /* 0x010fc20000010000 */
[----:B------:R-:W-:Y:S01]  /*15e60*/  F2FP.SATFINITE.E4M3.F32.PACK_AB_MERGE_C R158, R177, R176, R158 ;  /* 0x000000b0b19e723e */ /* 0x000fe2000480709e */
        /* <DEDUP_REMOVED lines=22> */
[C---:B----4-:R-:W-:Y:S01]  /*15fd0*/  F2FP.SATFINITE.E4M3.F32.PACK_AB_MERGE_C R157, R175.reuse, R174, RZ ;  /* 0x000000aeaf9d723e */ /* 0x050fe200048070ff */
[----:B------:R-:W-:Y:S01]  /*15fe0*/  FADD.FTZ R175, R175, R0 ;  /* 0x00000000afaf7221 */ /* 0x000fe20000010000 */
[----:B------:R-:W-:-:S01]  /*15ff0*/  FADD.FTZ R0, R176, R173 ;  /* 0x000000adb0007221 */ /* 0x000fc20000010000 */
[----:B------:R-:W-:Y:S01]  /*16000*/  FMUL.FTZ R131, R131, R7 ;  /* 0x0000000783837220 */ /* 0x000fe20000410000 */
[----:B------:R-:W-:Y:S01]  /*16010*/  F2FP.SATFINITE.E4M3.F32.PACK_AB_MERGE_C R157, R160, R159, R157 ;  /* 0x0000009fa09d723e */ /* 0x000fe2000480709d */
[----:B------:R-:W-:Y:S01]  /*16020*/  FMUL.FTZ R134, R134, R7 ;  /* 0x0000000786867220 */ /* 0x000fe20000410000 */
[----:B------:R-:W-:-:S01]  /*16030*/  FADD.FTZ R177, R177, R0 ;  /* 0x00000000b1b17221 */ /* 0x000fc20000010000 */
[----:B------:R-:W4:Y:S01]  /*16040*/  MUFU.EX2 R182, R182 ;  /* 0x000000b600b67308 */ /* 0x000f220000000800 */
[----:B-----5:R-:W-:-:S01]  /*16050*/  FADD.FTZ R0, R178, R175 ;  /* 0x000000afb2007221 */ /* 0x020fc20000010000 */
[----:B------:R-:W-:Y:S01]  /*16060*/  FMUL.FTZ R135, R135, R7 ;  /* 0x0000000787877220 */ /* 0x000fe20000410000 */
[----:B------:R-:W-:-:S01]  /*16070*/  FADD.FTZ R177, R180, R177 ;  /* 0x000000b1b4b17221 */ /* 0x000fc20000010000 */
[-C--:B------:R-:W-:Y:S01]  /*16080*/  FMUL.FTZ R138, R138, R7.reuse ;  /* 0x000000078a8a7220 */ /* 0x080fe20000410000 */
[-C--:B------:R-:W-:Y:S01]  /*16090*/  FMUL.FTZ R139, R139, R7.reuse ;  /* 0x000000078b8b7220 */ /* 0x080fe20000410000 */
[----:B------:R-:W-:Y:S01]  /*160a0*/  FMUL.FTZ R142, R142, R7 ;  /* 0x000000078e8e7220 */ /* 0x000fe20000410000 */
[----:B------:R-:W-:-:S01]  /*160b0*/  FADD.FTZ R3, R4, R177 ;  /* 0x000000b104037221 */ /* 0x000fc20000010000 */
[----:B------:R-:W5:Y:S01]  /*160c0*/  MUFU.EX2 R9, R9 ;  /* 0x0000000900097308 */ /* 0x000f620000000800 */
[----:B---3--:R-:W-:-:S01]  /*160d0*/  FADD.FTZ R161, R179, R0 ;  /* 0x00000000b3a17221 */ /* 0x008fc20000010000 */
[-C--:B------:R-:W-:Y:S01]  /*160e0*/  FMUL.FTZ R143, R143, R7.reuse ;  /* 0x000000078f8f7220 */ /* 0x080fe20000410000 */
[-C--:B------:R-:W-:Y:S01]  /*160f0*/  FMUL.FTZ R146, R146, R7.reuse ;  /* 0x0000000792927220 */ /* 0x080fe20000410000 */
[-C--:B------:R-:W-:Y:S01]  /*16100*/  FMUL.FTZ R147, R147, R7.reuse ;  /* 0x0000000793937220 */ /* 0x080fe20000410000 */
[-C--:B------:R-:W-:Y:S01]  /*16110*/  FMUL.FTZ R150, R150, R7.reuse ;  /* 0x0000000796967220 */ /* 0x080fe20000410000 */
[----:B------:R-:W-:Y:S01]  /*16120*/  FMUL.FTZ R151, R151, R7 ;  /* 0x0000000797977220 */ /* 0x000fe20000410000 */
[----:B----4-:R-:W-:-:S01]  /*16130*/  FADD.FTZ R0, R182, R161 ;  /* 0x000000a1b6007221 */ /* 0x010fc20000010000 */
[----:B-----5:R-:W-:-:S03]  /*16140*/  F2FP.SATFINITE.E4M3.F32.PACK_AB_MERGE_C R182, R9, R182, RZ ;  /* 0x000000b609b6723e */ /* 0x020fc600048070ff */
[----:B------:R-:W-:Y:S01]  /*16150*/  FADD.FTZ R0, R9, R0 ;  /* 0x0000000009007221 */ /* 0x000fe20000010000 */
[----:B------:R-:W-:Y:S01]  /*16160*/  F2FP.SATFINITE.E4M3.F32.PACK_AB_MERGE_C R159, R179, R178, R182 ;  /* 0x000000b2b39f723e */ /* 0x000fe200048070b6 */
[----:B------:R-:W-:Y:S06]  /*16170*/  @!P0 BRA `(.L_x_1891) ;  /* 0x0000000000048947 */ /* 0x000fec0003800000 */
[----:B------:R-:W-:Y:S01]  /*16180*/  BPT.TRAP 0x1 ;  /* 0x000000040000795c */ /* 0x000fe20000300000 */
.L_x_1891:
[----:B------:R3:W4:Y:S01]  /*16190*/  SYNCS.PHASECHK.TRANS64.TRYWAIT P2, [R12+URZ+0x28450], R11 ;  /* 0x0284500b0c0075a7 */ /* 0x000722000804017f */
[----:B------:R-:W-:Y:S05]  /*161a0*/  @!P0 BRA `(.L_x_1892) ;  /* 0x0000000000048947 */ /* 0x000fea0003800000 */
[----:B------:R-:W-:Y:S01]  /*161b0*/  BPT.TRAP 0x1 ;  /* 0x000000040000795c */ /* 0x000fe20000300000 */
.L_x_1892:
[----:B------:R-:W-:Y:S01]  /*161c0*/  BSSY B0, `(.L_x_1893) ;  /* 0x0000006000007945 */ /* 0x000fe20003800000 */
[----:B------:R-:W-:Y:S01]  /*161d0*/  LEA R8, R185, UR43, 0xa ;  /* 0x0000002bb9087c11 */ /* 0x000fe2000f8e50ff */
[----:B------:R-:W-:Y:S02]  /*161e0*/  IMAD.MOV.U32 R9, RZ, RZ, -0x7fffffe0 ;  /* 0x80000020ff097424 */ /* 0x000fe400078e00ff */
[----:B----4-:R-:W-:Y:S05]  /*161f0*/  @P2 BRA `(.L_x_1894) ;  /* 0x0000000000082947 */ /* 0x010fea0003800000 */
[----:B------:R-:W4:Y:S02]  /*16200*/  SYNCS.PHASECHK.TRANS64.TRYWAIT P2, [R12+URZ+0x28450], R11 ;  /* 0x0284500b0c0075a7 */ /* 0x000f24000804017f */
[----:B----4-:R-:W-:Y:S05]  /*16210*/  @!P2 BRA `(.L_x_1895) ;  /* 0x000001200010a947 */ /* 0x010fea0003800000 */
.L_x_1894:
[----:B------:R-:W-:Y:S05]  /*16220*/  BSYNC B0 ;  /* 0x0000000000007941 */ /* 0x000fea0003800000 */
.L_x_1893:
[----:B------:R-:W5:Y:S01]  /*16230*/  S2R R4, SR_TID.X ;  /* 0x0000000000047919 */ /* 0x000f620000002100 */
[----:B------:R-:W-:Y:S05]  /*16240*/  WARPSYNC.ALL ;  /* 0x0000000000007948 */ /* 0x000fea0003800000 */
[C---:B------:R-:W-:Y:S02]  /*16250*/  R2UR UR6, R8.reuse ;  /* 0x00000000080672ca */ /* 0x040fe400000e0000 */
[----:B------:R-:W-:Y:S01]  /*16260*/  R2UR UR7, R9 ;  /* 0x00000000090772ca */ /* 0x000fe200000e0000 */
[----:B------:R-:W-:Y:S01]  /*16270*/  IMAD.MOV.U32 R9, RZ, RZ, -0x7fffffe0 ;  /* 0x80000020ff097424 */ /* 0x000fe200078e00ff */
[----:B------:R-:W-:-:S02]  /*16280*/  IADD3 R8, R8, 0x2, RZ ;  /* 0x0000000208087810 */ /* 0x000fc40007ffe0ff */
[----:B-----5:R-:W-:-:S05]  /*16290*/  SHF.R.U32.HI R4, RZ, 0x7, R4 ;  /* 0x00000007ff047819 */ /* 0x020fca0000011604 */
[----:B------:R-:W-:-:S05]  /*162a0*/  VIADD R4, R4, 0x8 ;  /* 0x0000000804047836 */ /* 0x000fca0000000000 */
[----:B------:R0:W-:Y:S06]  /*162b0*/  BAR.SYNC.DEFER_BLOCKING R4, 0x100 ;  /* 0x000400040000751d */ /* 0x0001ec0000010000 */
[----:B------:R-:W-:-:S06]  /*162c0*/  WARPGROUP.ARRIVE ;  /* 0x00000000000079c5 */ /* 0x000fcc0000000000 */
        /* <DEDUP_REMOVED lines=10> */
.L_x_1896:
[----:B------:R-:W-:Y:S01]  /*16370*/  ISETP.GT.AND P2, PT, R6, R10, PT ;  /* 0x0000000a0600720c */ /* 0x000fe20003f44270 */
[----:B-1-34-:R-:W-:Y:S02]  /*16380*/  VIADD R12, R12, 0x28460 ;  /* 0x000284600c0c7836 */ /* 0x01afe40000000000 */
[----:B------:R-:W-:Y:S02]  /*16390*/  IMAD.U32 R7, RZ, RZ, UR39 ;  /* 0x00000027ff077e24 */ /* 0x000fe4000f8e00ff */
[----:B------:R-:W-:Y:S02]  /*163a0*/  VIADD R6, R6, 0xffffffff ;  /* 0xffffffff06067836 */ /* 0x000fe40000000000 */
[----:B------:R-:W-:Y:S01]  /*163b0*/  IMAD.MOV.U32 R4, RZ, RZ, R13 ;  /* 0x000000ffff047224 */ /* 0x000fe200078e000d */
[----:B------:R-:W-:Y:S01]  /*163c0*/  PRMT R12, R7, 0x654, R12 ;  /* 0x00000654070c7816 */ /* 0x000fe2000000000c */
[----:B------:R-:W-:-:S03]  /*163d0*/  IMAD.MOV.U32 R7, RZ, RZ, R14 ;  /* 0x000000ffff077224 */ /* 0x000fc600078e000e */
[----:B------:R0:W-:Y:S01]  /*163e0*/  SYNCS.ARRIVE.TRANS64.RED.A1T0 RZ, [R12+URZ], RZ ;  /* 0x000000ff0cff79a7 */ /* 0x0001e2000810043f */
[----:B------:R-:W-:Y:S05]  /*163f0*/  @P2 BRA `(.L_x_1897) ;  /* 0xffffffd800a82947 */ /* 0x000fea000383ffff */
[----:B------:R-:W-:Y:S02]  /*16400*/  IMAD.MOV.U32 R7, RZ, RZ, R14 ;  /* 0x000000ffff077224 */ /* 0x000fe400078e000e */
[----:B------:R-:W-:-:S07]  /*16410*/  IMAD.MOV.U32 R4, RZ, RZ, R13 ;  /* 0x000000ffff047224 */ /* 0x000fce00078e000d */
.L_x_1877:
[----:B------:R-:W1:Y:S01]  /*16420*/  LDC R8, c[0x0][0x448] ;  /* 0x00011200ff087b82 */ /* 0x000e620000000800 */
[----:B------:R-:W-:-:S07]  /*16430*/  IADD3 R11, R192, 0x1, -R190 ;  /* 0x00000001c00b7810 */ /* 0x000fce0007ffe8be */
[----:B0-----:R-:W0:Y:S01]  /*16440*/  LDC R12, c[0x0][0x9e4] ;  /* 0x00027900ff0c7b82 */ /* 0x001e220000000800 */
[----:B-1----:R-:W-:Y:S01]  /*16450*/  ISETP.NE.AND P4, PT, R8, 0x1, PT ;  /* 0x000000010800780c */ /* 0x002fe20003f85270 */
[----:B------:R-:W-:Y:S01]  /*16460*/  VIADD R8, R202, 0x7f ;  /* 0x0000007fca087836 */ /* 0x000fe20000000000 */
[----:B0-----:R-:W-:-:S11]  /*16470*/  ISETP.GE.AND P5, PT, R12, 0x1, PT ;  /* 0x000000010c00780c */ /* 0x001fd60003fa6270 */
[----:B------:R-:W0:Y:S08]  /*16480*/  @P4 LDC R9, c[0x0][0x44c] ;  /* 0x00011300ff094b82 */ /* 0x000e300000000800 */
[----:B------:R-:W1:Y:S01]  /*16490*/  @P4 LDC R10, c[0x0][0x450] ;  /* 0x00011400ff0a4b82 */ /* 0x000e620000000800 */
[----:B0-----:R-:W-:-:S05]  /*164a0*/  @P4 IMAD.HI.U32 R9, R8, R9, RZ ;  /* 0x0000000908094227 */ /* 0x001fca00078e00ff */
[----:B-1----:R-:W-:-:S04]  /*164b0*/  @P4 SHF.R.U32.HI R8, RZ, R10, R9 ;  /* 0x0000000aff084219 */ /* 0x002fc80000011609 */
[----:B------:R-:W-:-:S05]  /*164c0*/  IADD3 R8, R11, R8, RZ ;  /* 0x000000080b087210 */ /* 0x000fca0007ffe0ff */
[----:B------:R-:W-:Y:S01]  /*164d0*/  VIADD R10, R8, -UR38 ;  /* 0x80000026080a7c36 */ /* 0x000fe20008000000 */
[----:B------:R-:W-:Y:S06]  /*164e0*/  @!P5 BRA `(.L_x_1898) ;  /* 0x000000000048d947 */ /* 0x000fec0003800000 */
[----:B------:R-:W-:Y:S01]  /*164f0*/  IMAD.MOV.U32 R11, RZ, RZ, R8 ;  /* 0x000000ffff0b7224 */ /* 0x000fe200078e0008 */
[----:B------:R-:W-:Y:S04]  /*16500*/  BSSY B0, `(.L_x_1899) ;  /* 0x000000e000007945 */ /* 0x000fe80003800000 */
[----:B------:R-:W-:-:S13]  /*16510*/  ISETP.GT.AND P1, PT, R11, -0x1, PT ;  /* 0xffffffff0b00780c */ /* 0x000fda0003f24270 */
        /* <DEDUP_REMOVED lines=8> */
.L_x_1900:
[----:B------:R-:W-:-:S13]  /*165a0*/  ISETP.NE.AND P1, PT, R12, 0x1, PT ;  /* 0x000000010c00780c */ /* 0x000fda0003f25270 */
[----:B------:R-:W0:Y:S02]  /*165b0*/  @P1 LDC.64 R8, c[0x0][0x9e8] ;  /* 0x00027a00ff081b82 */ /* 0x000e240000000a00 */
[----:B0-----:R-:W-:-:S05]  /*165c0*/  @P1 IMAD.HI.U32 R8, R11, R8, RZ ;  /* 0x000000080b081227 */ /* 0x001fca00078e00ff */
[----:B------:R-:W-:-:S07]  /*165d0*/  @P1 SHF.R.U32.HI R11, RZ, R9, R8 ;  /* 0x00000009ff0b1219 */ /* 0x000fce0000011608 */
.L_x_1901:
[----:B------:R-:W-:Y:S05]  /*165e0*/  BSYNC B0 ;  /* 0x0000000000007941 */ /* 0x000fea0003800000 */
.L_x_1899:
[----:B------:R-:W-:-:S05]  /*165f0*/  IMAD R11, R11, R12, RZ ;  /* 0x0000000c0b0b7224 */ /* 0x000fca00078e02ff */
[----:B------:R-:W-:-:S07]  /*16600*/  VIMNMX R10, R10, R11, !PT ;  /* 0x0000000b0a0a7248 */ /* 0x000fce0007fe0100 */
.L_x_1898:
[----:B------:R-:W-:-:S05]  /*16610*/  VIADD R10, R10, 0x3f ;  /* 0x0000003f0a0a7836 */ /* 0x000fca0000000000 */
[----:B------:R-:W-:-:S04]  /*16620*/  SHF.R.S32.HI R9, RZ, 0x1f, R10 ;  /* 0x0000001fff097819 */ /* 0x000fc8000001140a */
[----:B------:R-:W-:-:S04]  /*16630*/  LEA.HI R9, R9, R10, RZ, 0x6 ;  /* 0x0000000a09097211 */ /* 0x000fc800078f30ff */
[----:B------:R-:W-:-:S04]  /*16640*/  SHF.R.S32.HI R9, RZ, 0x6, R9 ;  /* 0x00000006ff097819 */ /* 0x000fc80000011409 */
[----:B------:R-:W-:-:S04]  /*16650*/  VIMNMX R8, R208, R9, !PT ;  /* 0x00000009d0087248 */ /* 0x000fc80007fe0100 */
[----:B------:R-:W-:-:S13]  /*16660*/  ISETP.GE.AND P1, PT, R6, R8, PT ;  /* 0x000000080600720c */ /* 0x000fda0003f26270 */
[----:B------:R-:W-:Y:S05]  /*16670*/  @!P1 BRA `(.L_x_1902) ;  /* 0x0000001800c09947 */ /* 0x000fea0003800000 */
[----:B------:R-:W-:Y:S02]  /*16680*/  IMAD.MOV.U32 R11, RZ, RZ, R7 ;  /* 0x000000ffff0b7224 */ /* 0x000fe400078e0007 */
[----:B------:R-:W-:Y:S02]  /*16690*/  IMAD.MOV.U32 R13, RZ, RZ, R4 ;  /* 0x000000ffff0d7224 */ /* 0x000fe400078e0004 */
[----:B------:R-:W-:-:S07]  /*166a0*/  IMAD.MOV.U32 R9, RZ, RZ, R6 ;  /* 0x000000ffff097224 */ /* 0x000fce00078e0006 */
.L_x_1914:
[----:B------:R-:W-:Y:S01]  /*166b0*/  VIADD R185, R185, 0x1 ;  /* 0x00000001b9b97836 */ /* 0x000fe20000000000 */
[----:B------:R-:W-:Y:S05]  /*166c0*/  YIELD ;  /* 0x0000000000007946 */ /* 0x000fea0003800000 */
[----:B------:R-:W-:Y:S01]  /*166d0*/  ISETP.NE.AND P1, PT, R185, 0x2, PT ;  /* 0x00000002b900780c */ /* 0x000fe20003f25270 */
[----:B------:R-:W-:Y:S02]  /*166e0*/  IMAD.MOV.U32 R7, RZ, RZ, R9 ;  /* 0x000000ffff077224 */ /* 0x000fe400078e0009 */
[----:B------:R-:W-:Y:S01]  /*166f0*/  VIADD R9, R9, 0xffffffff ;  /* 0xffffffff09097836 */ /* 0x000fe20000000000 */
[----:B--23--:R-:W-:-:S02]  /*16700*/  SEL R5, RZ, 0x1, P1 ;  /* 0x00000001ff057807 */ /* 0x00cfc40000800000 */
[----:B------:R-:W-:Y:S02]  /*16710*/  SEL R10, R185, RZ, P1 ;  /* 0x000000ffb90a7207 */ /* 0x000fe40000800000 */
[----:B------:R-:W-:Y:S02]  /*16720*/  ISETP.GT.AND P1, PT, R7, R8, PT ;  /* 0x000000080700720c */ /* 0x000fe40003f24270 */
[----:B------:R-:W-:Y:S02]  /*16730*/  LOP3.LUT R188, R188, R5, RZ, 0x3c, !PT ;  /* 0x00000005bcbc7212 */ /* 0x000fe400078e3cff */
[----:B------:R-:W-:Y:S01]  /*16740*/  MOV R185, R10 ;  /* 0x0000000a00b97202 */ /* 0x000fe20000000f00 */
[----:B0-----:R-:W-:Y:S08]  /*16750*/  @!P0 BRA `(.L_x_1903) ;  /* 0x0000000000048947 */ /* 0x001ff00003800000 */
[----:B------:R-:W-:Y:S01]  /*16760*/  BPT.TRAP 0x1 ;  /* 0x000000040000795c */ /* 0x000fe20000300000 */
.L_x_1903:
[----:B------:R-:W-:Y:S01]  /*16770*/  IMAD R12, R185, 0x8, R184 ;  /* 0x00000008b90c7824 */ /* 0x000fe200078e02b8 */
[----:B------:R-:W-:-:S04]  /*16780*/  SHF.L.U32 R6, R188, 0x1f, RZ ;  /* 0x0000001fbc067819 */ /* 0x000fc800000006ff */
[----:B------:R0:W1:Y:S01]  /*16790*/  SYNCS.PHASECHK.TRANS64.TRYWAIT P2, [R12+URZ+0x28430], R6 ;  /* 0x028430060c0075a7 */ /* 0x000062000804017f */
[----:B------:R-:W-:Y:S05]  /*167a0*/  @!P0 BRA `(.L_x_1904) ;  /* 0x0000000000048947 */ /* 0x000fea0003800000 */
[----:B------:R-:W-:Y:S01]  /*167b0*/  BPT.TRAP 0x1 ;  /* 0x000000040000795c */ /* 0x000fe20000300000 */
.L_x_1904:
[----:B------:R-:W-:Y:S01]  /*167c0*/  LEA R4, R185, UR60, 0xa ;  /* 0x0000003cb9047c11 */ /* 0x000fe2000f8e50ff */
[----:B------:R-:W-:-:S04]  /*167d0*/  IMAD.MOV.U32 R5, RZ, RZ, 0x40000040 ;  /* 0x40000040ff057424 */ /* 0x000fc800078e00ff */
[C---:B------:R-:W-:Y:S02]  /*167e0*/  VIADD R14, R4.reuse, 0x2 ;  /* 0x00000002040e7836 */ /* 0x040fe40000000000 */
[----:B------:R-:W-:Y:S01]  /*167f0*/  VIADD R7, R4, 0x4 ;  /* 0x0000000404077836 */ /* 0x000fe20000000000 */
[----:B-1----:R-:W-:Y:S06]  /*16800*/  @P2 BRA `(.L_x_1905) ;  /* 0x0000000000082947 */ /* 0x002fec0003800000 */
[----:B------:R-:W1:Y:S02]  /*16810*/  SYNCS.PHASECHK.TRANS64.TRYWAIT P2, [R12+URZ+0x28430], R6 ;  /* 0x028430060c0075a7 */ /* 0x000e64000804017f */
[----:B-1----:R-:W-:Y:S05]  /*16820*/  @!P2 BRA `(.L_x_1906) ;  /* 0x0000011800a0a947 */ /* 0x002fea0003800000 */
.L_x_1905:
[----:B------:R-:W-:Y:S05]  /*16830*/  WARPSYNC.ALL ;  /* 0x0000000000007948 */ /* 0x000fea0003800000 */
[C---:B------:R-:W-:Y:S01]  /*16840*/  R2UR UR10, R4.reuse ;  /* 0x00000000040a72ca */ /* 0x040fe200000e0000 */
[----:B------:R-:W-:Y:S01]  /*16850*/  VIADD R152, R4, 0x204 ;  /* 0x0000020404987836 */ /* 0x000fe20000000000 */
[----:B------:R-:W-:Y:S01]  /*16860*/  R2UR UR11, R5 ;  /* 0x00000000050b72ca */ /* 0x000fe200000e0000 */
[----:B------:R-:W-:Y:S01]  /*16870*/  IMAD.MOV.U32 R153, RZ, RZ, 0x40000040 ;  /* 0x40000040ff997424 */ /* 0x000fe200078e00ff */
[----:B------:R-:W-:Y:S01]  /*16880*/  R2UR UR8, R200 ;  /* 0x00000000c80872ca */ /* 0x000fe200000e0000 */
[----:B------:R-:W-:Y:S01]  /*16890*/  IMAD.MOV.U32 R15, RZ, RZ, 0x40000040 ;  /* 0x40000040ff0f7424 */ /* 0x000fe200078e00ff */
[----:B------:R-:W-:Y:S01]  /*168a0*/  R2UR UR9, R201 ;  /* 0x00000000c90972ca */ /* 0x000fe200000e0000 */
[----:B------:R-:W-:Y:S01]  /*168b0*/  VIADD R20, R4, 0x6 ;  /* 0x0000000604147836 */ /* 0x000fe20000000000 */
[----:B------:R-:W-:Y:S01]  /*168c0*/  R2UR UR30, R152 ;  /* 0x00000000981e72ca */ /* 0x000fe200000e0000 */
[----:B------:R-:W-:Y:S01]  /*168d0*/  IMAD.MOV.U32 R21, RZ, RZ, 0x40000040 ;  /* 0x40000040ff157424 */ /* 0x000fe200078e00ff */
        /* <DEDUP_REMOVED lines=8> */
[----:B------:R-:W-:Y:S01]  /*16960*/  UMOV UR20, UR52 ;  /* 0x0000003400147c82 */ /* 0x000fe20008000000 */
        /* <DEDUP_REMOVED lines=12> */
[----:B------:R-:W-:Y:S01]  /*16a30*/  UMOV UR29, UR45 ;  /* 0x0000002d001d7c82 */ /* 0x000fe20008000000 */
[----:B------:R-:W-:Y:S01]  /*16a40*/  R2UR UR19, R21 ;  /* 0x00000000151372ca */ /* 0x000fe200000e0000 */
[----:B------:R-:W-:Y:S01]  /*16a50*/  IMAD.MOV.U32 R5, RZ, RZ, 0x40000040 ;  /* 0x40000040ff057424 */ /* 0x000fe200078e00ff */
[----:B------:R-:W-:Y:S01]  /*16a60*/  R2UR UR22, R14 ;  /* 0x000000000e1672ca */ /* 0x000fe200000e0000 */
[----:B------:R-:W-:Y:S01]  /*16a70*/  UMOV UR32, UR40 ;  /* 0x0000002800207c82 */ /* 0x000fe20008000000 */
[----:B------:R-:W-:Y:S01]  /*16a80*/  R2UR UR23, R15 ;  /* 0x000000000f1772ca */ /* 0x000fe200000e0000 */
[----:B------:R-:W-:Y:S01]  /*16a90*/  UMOV UR33, UR41 ;  /* 0x0000002900217c82 */ /* 0x000fe20008000000 */
[C---:B------:R-:W-:Y:S01]  /*16aa0*/  IADD3 R20, R4.reuse, 0x202, RZ ;  /* 0x0000020204147810 */ /* 0x040fe20007ffe0ff */
[----:B------:R-:W-:Y:S01]  /*16ab0*/  VIADD R4, R4, 0x206 ;  /* 0x0000020604047836 */ /* 0x000fe20000000000 */
[----:B------:R-:W-:Y:S01]  /*16ac0*/  R2UR UR27, R21 ;  /* 0x00000000151b72ca */ /* 0x000fe200000e0000 */
[----:B------:R-:W2:Y:S01]  /*16ad0*/  S2R R224, SR_TID.X ;  /* 0x0000000000e07919 */ /* 0x000ea20000002100 */
[----:B------:R-:W-:-:S02]  /*16ae0*/  R2UR UR26, R20 ;  /* 0x00000000141a72ca */ /* 0x000fc400000e0000 */
[----:B------:R-:W-:Y:S02]  /*16af0*/  R2UR UR34, R4 ;  /* 0x00000000042272ca */ /* 0x000fe400000e0000 */
        /* <DEDUP_REMOVED lines=28> */
.L_x_1907:
[----:B------:R-:W-:Y:S01]  /*16cc0*/  FMNMX.FTZ R4, R152, R13, !PT ;  /* 0x0000000d98047209 */ /* 0x000fe20007810000 */
[----:B------:R-:W-:Y:S02]  /*16cd0*/  VIADD R15, R12, 0x28440 ;  /* 0x000284400c0f7836 */ /* 0x000fe40000000000 */
[----:B------:R-:W-:Y:S01]  /*16ce0*/  IMAD.U32 R20, RZ, RZ, UR39 ;  /* 0x00000027ff147e24 */ /* 0x000fe2000f8e00ff */
[----:B------:R-:W-:-:S04]  /*16cf0*/  FMNMX.FTZ R4, R153, R4, !PT ;  /* 0x0000000499047209 */ /* 0x000fc80007810000 */
[----:B------:R-:W-:Y:S02]  /*16d00*/  FMNMX.FTZ R4, R156, R4, !PT ;  /* 0x000000049c047209 */ /* 0x000fe40007810000 */
[----:B------:R-:W-:Y:S02]  /*16d10*/  PRMT R15, R20, 0x654, R15 ;  /* 0x00000654140f7816 */ /* 0x000fe4000000000f */
[----:B------:R-:W-:Y:S02]  /*16d20*/  FMNMX.FTZ R4, R157, R4, !PT ;  /* 0x000000049d047209 */ /* 0x000fe40007810000 */
[----:B------:R3:W-:Y:S02]  /*16d30*/  SYNCS.ARRIVE.TRANS64.RED.A1T0 RZ, [R15+URZ], RZ ;  /* 0x000000ff0fff79a7 */ /* 0x0007e4000810043f */
        /* <DEDUP_REMOVED lines=12> */
[----:B------:R-:W4:Y:S02]  /*16e00*/  SHFL.BFLY PT, R7, R4, 0x2, 0x1f ;  /* 0x0c401f0004077f89 */ /* 0x000f2400000e0000 */
[----:B----4-:R-:W-:-:S05]  /*16e10*/  FMNMX.FTZ R4, R4, R7, !PT ;  /* 0x0000000704047209 */ /* 0x010fca0007810000 */
[----:B------:R-:W4:Y:S02]  /*16e20*/  SHFL.BFLY PT, R7, R4, 0x1, 0x1f ;  /* 0x0c201f0004077f89 */ /* 0x000f2400000e0000 */
[----:B----4-:R-:W-:-:S05]  /*16e30*/  FMNMX.FTZ R4, R4, R7, !PT ;  /* 0x0000000704047209 */ /* 0x010fca0007810000 */
[----:B------:R-:W-:Y:S01]  /*16e40*/  FFMA.FTZ R7, R2, R4, -8 ;  /* 0xc100000002077423 */ /* 0x000fe20000010004 */
[----:B------:R-:W-:-:S03]  /*16e50*/  FADD.FTZ R13, -R4, R13 ;  /* 0x0000000d040d7221 */ /* 0x000fc60000010100 */
[C-C-:B------:R-:W-:Y:S01]  /*16e60*/  FFMA.FTZ R152, R2.reuse, R152, -R7.reuse ;  /* 0x0000009802987223 */ /* 0x140fe20000010807 */
[----:B------:R-:W-:-:S01]  /*16e70*/  FFMA.FTZ R153, R2, R153, -R7 ;  /* 0x0000009902997223 */ /* 0x000fc20000010807 */
        /* <DEDUP_REMOVED lines=14> */
[----:B------:R-:W-:Y:S01]  /*16f60*/  FMNMX.FTZ R7, R154, R11, !PT ;  /* 0x0000000b9a077209 */ /* 0x000fe20007810000 */
[----:B------:R-:W-:Y:S01]  /*16f70*/  FMUL.FTZ R13, R2, R13 ;  /* 0x0000000d020d7220 */ /* 0x000fe20000410000 */
[----:B------:R-:W-:Y:S02]  /*16f80*/  MUFU.EX2 R152, R152 ;  /* 0x0000009800987308 */ /* 0x000fe40000000800 */
[----:B------:R-:W-:-:S04]  /*16f90*/  FMNMX.FTZ R7, R155, R7, !PT ;  /* 0x000000079b077209 */ /* 0x000fc80007810000 */
[----:B------:R-:W-:Y:S02]  /*16fa0*/  FMNMX.FTZ R7, R158, R7, !PT ;  /* 0x000000079e077209 */ /* 0x000fe40007810000 */
[----:B------:R-:W4:Y:S02]  /*16fb0*/  MUFU.EX2 R13, R13 ;  /* 0x0000000d000d7308 */ /* 0x000f240000000800 */
[----:B------:R-:W-:-:S04]  /*16fc0*/  FMNMX.FTZ R7, R159, R7, !PT ;  /* 0x000000079f077209 */ /* 0x000fc80007810000 */
[----:B------:R-:W-:Y:S02]  /*16fd0*/  FMNMX.FTZ R7, R162, R7, !PT ;  /* 0x00000007a2077209 */ /* 0x000fe40007810000 */
[----:B------:R-:W5:Y:S02]  /*16fe0*/  MUFU.EX2 R153, R153 ;  /* 0x0000009900997308 */ /* 0x000f640000000800 */
[----:B------:R-:W-:-:S04]  /*16ff0*/  FMNMX.FTZ R7, R163, R7, !PT ;  /* 0x00000007a3077209 */ /* 0x000fc80007810000 */
[----:B------:R-:W-:Y:S02]  /*17000*/  FMNMX.FTZ R7, R166, R7, !PT ;  /* 0x00000007a6077209 */ /* 0x000fe40007810000 */
[----:B------:R-:W0:Y:S01]  /*17010*/  MUFU.EX2 R156, R156 ;  /* 0x0000009c009c7308 */ /* 0x000e220000000800 */
[----:B----4-:R-:W-:-:S01]  /*17020*/  FFMA.FTZ R3, R13, R3, R152 ;  /* 0x000000030d037223 */ /* 0x010fc20000010098 */
[----:B------:R-:W-:Y:S01]  /*17030*/  FMNMX.FTZ R7, R167, R7, !PT ;  /* 0x00000007a7077209 */ /* 0x000fe20007810000 */
[-C--:B------:R-:W-:Y:S01]  /*17040*/  FMUL.FTZ R24, R24, R13.reuse ;  /* 0x0000000d18187220 */ /* 0x080fe20000410000 */
[-C--:B------:R-:W-:Y:S01]  /*17050*/  FMUL.FTZ R25, R25, R13.reuse ;  /* 0x0000000d19197220 */ /* 0x080fe20000410000 */
[----:B------:R-:W-:Y:S01]  /*17060*/  FMUL.FTZ R28, R28, R13 ;  /* 0x0000000d1c1c7220 */ /* 0x000fe20000410000 */
[----:B------:R-:W-:Y:S01]  /*17070*/  FMNMX.FTZ R7, R170, R7, !PT ;  /* 0x00000007aa077209 */ /* 0x000fe20007810000 */
[----:B------:R-:W-:Y:S01]  /*17080*/  FMUL.FTZ R29, R29, R13 ;  /* 0x0000000d1d1d7220 */ /* 0x000fe20000410000 */
[----:B------:R-:W4:Y:S01]  /*17090*/  MUFU.EX2 R157, R157 ;  /* 0x0000009d009d7308 */ /* 0x000f220000000800 */
[----:B-----5:R-:W-:-:S01]  /*170a0*/  FADD.FTZ R3, R153, R3 ;  /* 0x0000000399037221 */ /* 0x020fc20000010000 */
[----:B------:R-:W-:Y:S01]  /*170b0*/  FMNMX.FTZ R7, R171, R7, !PT ;  /* 0x00000007ab077209 */ /* 0x000fe20007810000 */
[-C--:B------:R-:W-:Y:S01]  /*170c0*/  FMUL.FTZ R32, R32, R13.reuse ;  /* 0x0000000d20207220 */ /* 0x080fe20000410000 */
[-C--:B------:R-:W-:Y:S01]  /*170d0*/  FMUL.FTZ R33, R33, R13.reuse ;  /* 0x0000000d21217220 */ /* 0x080fe20000410000 */
[----:B------:R-:W-:Y:S01]  /*170e0*/  FMUL.FTZ R36, R36, R13 ;  /* 0x0000000d24247220 */ /* 0x000fe20000410000 */
[----:B------:R-:W-:Y:S01]  /*170f0*/  FMNMX.FTZ R7, R174, R7, !PT ;  /* 0x00000007ae077209 */ /* 0x000fe20007810000 */
[----:B------:R-:W-:Y:S01]  /*17100*/  FMUL.FTZ R37, R37, R13 ;  /* 0x0000000d25257220 */ /* 0x000fe20000410000 */
[----:B------:R-:W5:Y:S01]  /*17110*/  MUFU.EX2 R160, R160 ;  /* 0x000000a000a07308 */ /* 0x000f620000000800 */
[----:B0-----:R-:W-:-:S01]  /*17120*/  FADD.FTZ R3, R156, R3 ;  /* 0x000000039c037221 */ /* 0x001fc20000010000 */
[----:B------:R-:W-:Y:S01]  /*17130*/  FMNMX.FTZ R7, R175, R7, !PT ;  /* 0x00000007af077209 */ /* 0x000fe20007810000 */
[-C--:B------:R-:W-:Y:S01]  /*17140*/  FMUL.FTZ R40, R40, R13.reuse ;  /* 0x0000000d28287220 */ /* 0x080fe20000410000 */
[-C--:B------:R-:W-:Y:S01]  /*17150*/  FMUL.FTZ R41, R41, R13.reuse ;  /* 0x0000000d29297220 */ /* 0x080fe20000410000 */
[----:B------:R-:W-:Y:S01]  /*17160*/  FMUL.FTZ R44, R44, R13 ;  /* 0x0000000d2c2c7220 */ /* 0x000fe20000410000 */
[----:B------:R-:W-:Y:S01]  /*17170*/  FMNMX.FTZ R7, R178, R7, !PT ;  /* 0x00000007b2077209 */ /* 0x000fe20007810000 */
[----:B------:R-:W-:Y:S01]  /*17180*/  FMUL.FTZ R45, R45, R13 ;  /* 0x0000000d2d2d7220 */ /* 0x000fe20000410000 */
[----:B------:R-:W0:Y:S01]  /*17190*/  MUFU.EX2 R161, R161 ;  /* 0x000000a100a17308 */ /* 0x000e220000000800 */
[----:B----4-:R-:W-:-:S01]  /*171a0*/  FADD.FTZ R3, R157, R3 ;  /* 0x000000039d037221 */ /* 0x010fc20000010000 */
[----:B------:R-:W-:Y:S01]  /*171b0*/  FMNMX.FTZ R7, R179, R7, !PT ;  /* 0x00000007b3077209 */ /* 0x000fe20007810000 */
[-C--:B------:R-:W-:Y:S01]  /*171c0*/  FMUL.FTZ R48, R48, R13.reuse ;  /* 0x0000000d30307220 */ /* 0x080fe20000410000 */
[----:B------:R-:W-:Y:S01]  /*171d0*/  F2FP.SATFINITE.E4M3.F32.PACK_AB_MERGE_C R156, R157, R156, RZ ;  /* 0x0000009c9d9c723e */ /* 0x000fe200048070ff */
[----:B------:R-:W-:Y:S01]  /*171e0*/  FMUL.FTZ R49, R49, R13 ;  /* 0x0000000d31317220 */ /* 0x000fe20000410000 */
[----:B------:R-:W-:Y:S01]  /*171f0*/  FMNMX.FTZ R7, R182, R7, !PT ;  /* 0x00000007b6077209 */ /* 0x000fe20007810000 */
[----:B------:R-:W-:Y:S01]  /*17200*/  FMUL.FTZ R52, R52, R13 ;  /* 0x0000000d34347220 */ /* 0x000fe20000410000 */
[----:B------:R-:W4:Y:S01]  /*17210*/  MUFU.EX2 R164, R164 ;  /* 0x000000a400a47308 */ /* 0x000f220000000800 */
[----:B-----5:R-:W-:-:S01]  /*17220*/  FADD.FTZ R3, R160, R3 ;  /* 0x00000003a0037221 */ /* 0x020fc20000010000 */
[----:B------:R-:W-:Y:S01]  /*17230*/  FMNMX.FTZ R14, R183, R7, !PT ;  /* 0x00000007b70e7209 */ /* 0x000fe20007810000 */
[-C--:B------:R-:W-:Y:S01]  /*17240*/  FMUL.FTZ R53, R53, R13.reuse ;  /* 0x0000000d35357220 */ /* 0x080fe20000410000 */
[----:B------:R-:W-:Y:S01]  /*17250*/  F2FP.SATFINITE.E4M3.F32.PACK_AB_MERGE_C R152, R153, R152, R156 ;  /* 0x000000989998723e */ /* 0x000fe2000480709c */
[-C--:B------:R-:W-:Y:S01]  /*17260*/  FMUL.FTZ R56, R56, R13.reuse ;  /* 0x0000000d38387220 */ /* 0x080fe20000410000 */
[----:B------:R-:W-:Y:S01]  /*17270*/  FMUL.FTZ R57, R57, R13 ;  /* 0x0000000d39397220 */ /* 0x000fe20000410000 */
[----:B------:R-:W5:Y:S01]  /*17280*/  SHFL.BFLY PT, R7, R14, 0x2, 0x1f ;  /* 0x0c401f000e077f89 */ /* 0x000f6200000e0000 */
[----:B------:R-:W1:Y:S01]  /*17290*/  MUFU.EX2 R165, R165 ;  /* 0x000000a500a57308 */ /* 0x000e620000000800 */
        /* <DEDUP_REMOVED lines=21> */
[----:B------:R-:W-:Y:S01]  /*173f0*/  FMUL.FTZ R92, R92, R13 ;  /* 0x0000000d5c5c7220 */ /* 0x000fe20000410000 */
[----:B-----5:R-:W-:Y:S01]  /*17400*/  FMNMX.FTZ R14, R14, R7, !PT ;  /* 0x000000070e0e7209 */ /* 0x020fe20007810000 */
[----:B------:R-:W1:Y:S01]  /*17410*/  MUFU.EX2 R172, R172 ;  /* 0x000000ac00ac7308 */ /* 0x000e620000000800 */
[----:B0-----:R-:W-:-:S01]  /*17420*/  FADD.FTZ R20, R168, R3 ;  /* 0x00000003a8147221 */ /* 0x001fc20000010000 */
[-C--:B------:R-:W-:Y:S01]  /*17430*/  FMUL.FTZ R93, R93, R13.reuse ;  /* 0x0000000d5d5d7220 */ /* 0x080fe20000410000 */
[-C--:B------:R-:W-:Y:S01]  /*17440*/  FMUL.FTZ R96, R96, R13.reuse ;  /* 0x0000000d60607220 */ /* 0x080fe20000410000 */
[----:B------:R-:W0:Y:S01]  /*17450*/  SHFL.BFLY PT, R7, R14, 0x1, 0x1f ;  /* 0x0c201f000e077f89 */ /* 0x000e2200000e0000 */
[-C--:B------:R-:W-:Y:S01]  /*17460*/  FMUL.FTZ R97, R97, R13.reuse ;  /* 0x0000000d61617220 */ /* 0x080fe20000410000 */
[-C--:B------:R-:W-:Y:S01]  /*17470*/  FMUL.FTZ R100, R100, R13.reuse ;  /* 0x0000000d64647220 */ /* 0x080fe20000410000 */
[----:B------:R-:W-:Y:S01]  /*17480*/  FMUL.FTZ R101, R101, R13 ;  /* 0x0000000d65657220 */ /* 0x000fe20000410000 */
[----:B------:R-:W5:Y:S01]  /*17490*/  MUFU.EX2 R173, R173 ;  /* 0x000000ad00ad7308 */ /* 0x000f620000000800 */
        /* <DEDUP_REMOVED lines=16> */
[----:B-----5:R-:W-:-:S01]  /*175a0*/  FADD.FTZ R3, R173, R20 ;  /* 0x00000014ad037221 */ /* 0x020fc20000010000 */
[----:B------:R-:W-:Y:S01]  /*175b0*/  F2FP.SATFINITE.E4M3.F32.PACK_AB_MERGE_C R156, R173, R172, RZ ;  /* 0x000000acad9c723e */ /* 0x000fe200048070ff */
[----:B------:R-:W-:Y:S01]  /*175c0*/  FMUL.FTZ R128, R128, R13 ;  /* 0x0000000d80807220 */ /* 0x000fe20000410000 */
[----:B0-----:R-:W-:Y:S01]  /*175d0*/  FMNMX.FTZ R7, R14, R7, !PT ;  /* 0x000000070e077209 */ /* 0x001fe20007810000 */
[-C--:B------:R-:W-:Y:S01]  /*175e0*/  FMUL.FTZ R129, R129, R13.reuse ;  /* 0x0000000d81817220 */ /* 0x080fe20000410000 */
[-C--:B------:R-:W-:Y:S01]  /*175f0*/  FMUL.FTZ R132, R132, R13.reuse ;  /* 0x0000000d84847220 */ /* 0x080fe20000410000 */
[----:B------:R-:W-:Y:S01]  /*17600*/  FMUL.FTZ R133, R133, R13 ;  /* 0x0000000d85857220 */ /* 0x000fe20000410000 */
[----:B------:R-:W0:Y:S01]  /*17610*/  MUFU.EX2 R180, R180 ;  /* 0x000000b400b47308 */ /* 0x000e220000000800 */
[----:B------:R-:W-:-:S01]  /*17620*/  FFMA.FTZ R14, R2, R7, -8 ;  /* 0xc1000000020e7423 */ /* 0x000fc20000010007 */
[----:B------:R-:W-:Y:S01]  /*17630*/  FADD.FTZ R11, -R7, R11 ;  /* 0x0000000b070b7221 */ /* 0x000fe20000010100 */
[----:B----4-:R-:W-:-:S01]  /*17640*/  FADD.FTZ R20, R176, R3 ;  /* 0x00000003b0147221 */ /* 0x010fc20000010000 */
[----:B------:R-:W-:Y:S01]  /*17650*/  FMUL.FTZ R136, R136, R13 ;  /* 0x0000000d88887220 */ /* 0x000fe20000410000 */
[----:B------:R-:W-:-:S01]  /*17660*/  FFMA.FTZ R154, R2, R154, -R14 ;  /* 0x0000009a029a7223 */ /* 0x000fc2000001080e */
[C---:B------:R-:W-:Y:S01]  /*17670*/  FMUL.FTZ R11, R2.reuse, R11 ;  /* 0x0000000b020b7220 */ /* 0x040fe20000410000 */
[----:B------:R-:W-:-:S01]  /*17680*/  FFMA.FTZ R155, R2, R155, -R14 ;  /* 0x0000009b029b7223 */ /* 0x000fc2000001080e */
[C-C-:B------:R-:W-:Y:S01]  /*17690*/  FFMA.FTZ R158, R2.reuse, R158, -R14.reuse ;  /* 0x0000009e029e7223 */ /* 0x140fe2000001080e */
[----:B------:R-:W-:-:S01]  /*176a0*/  FFMA.FTZ R159, R2, R159, -R14 ;  /* 0x0000009f029f7223 */ /* 0x000fc2000001080e */
[C-C-:B------:R-:W-:Y:S01]  /*176b0*/  FFMA.FTZ R162, R2.reuse, R162, -R14.reuse ;  /* 0x000000a202a27223 */ /* 0x140fe2000001080e */
        /* <DEDUP_REMOVED lines=8> */
[----:B------:R-:W4:Y:S01]  /*17740*/  MUFU.EX2 R11, R11 ;  /* 0x0000000b000b7308 */ /* 0x000f220000000800 */
[----:B------:R-:W-:-:S01]  /*17750*/  FFMA.FTZ R178, R2, R178, -R14 ;  /* 0x000000b202b27223 */ /* 0x000fc2000001080e */
[C-C-:B------:R-:W-:Y:S01]  /*17760*/  FFMA.FTZ R179, R2.reuse, R179, -R14.reuse ;  /* 0x000000b302b37223 */ /* 0x140fe2000001080e */
[----:B------:R-:W-:-:S01]  /*17770*/  FFMA.FTZ R182, R2, R182, -R14 ;  /* 0x000000b602b67223 */ /* 0x000fc2000001080e */
[----:B------:R-:W-:Y:S01]  /*17780*/  FFMA.FTZ R14, R2, R183, -R14 ;  /* 0x000000b7020e7223 */ /* 0x000fe2000001080e */
[----:B-1----:R-:W-:-:S01]  /*17790*/  FADD.FTZ R21, R177, R20 ;  /* 0x00000014b1157221 */ /* 0x002fc20000010000 */
[-C--:B------:R-:W-:Y:S01]  /*177a0*/  FMUL.FTZ R137, R137, R13.reuse ;  /* 0x0000000d89897220 */ /* 0x080fe20000410000 */
[----:B------:R-:W-:Y:S01]  /*177b0*/  FMUL.FTZ R140, R140, R13 ;  /* 0x0000000d8c8c7220 */ /* 0x000fe20000410000 */
[----:B------:R-:W1:Y:S01]  /*177c0*/  MUFU.EX2 R155, R155 ;  /* 0x0000009b009b7308 */ /* 0x000e620000000800 */
[----:B0-----:R-:W-:-:S01]  /*177d0*/  FADD.FTZ R20, R180, R21 ;  /* 0x00000015b4147221 */ /* 0x001fc20000010000 */
[-C--:B------:R-:W-:Y:S01]  /*177e0*/  FMUL.FTZ R141, R141, R13.reuse ;  /* 0x0000000d8d8d7220 */ /* 0x080fe20000410000 */
[-C--:B------:R-:W-:Y:S01]  /*177f0*/  FMUL.FTZ R144, R144, R13.reuse ;  /* 0x0000000d90907220 */ /* 0x080fe20000410000 */
[-C--:B------:R-:W-:Y:S01]  /*17800*/  FMUL.FTZ R145, R145, R13.reuse ;  /* 0x0000000d91917220 */ /* 0x080fe20000410000 */
[-C--:B------:R-:W-:Y:S01]  /*17810*/  FMUL.FTZ R148, R148, R13.reuse ;  /* 0x0000000d94947220 */ /* 0x080fe20000410000 */
[----:B------:R-:W-:Y:S01]  /*17820*/  FMUL.FTZ R149, R149, R13 ;  /* 0x0000000d95957220 */ /* 0x000fe20000410000 */
[----:B------:R-:W-:Y:S01]  /*17830*/  F2FP.SATFINITE.E4M3.F32.PACK_AB_MERGE_C R156, R169, R168, R156 ;  /* 0x000000a8a99c723e */ /* 0x000fe2000480709c */
[----:B------:R-:W0:Y:S01]  /*17840*/  MUFU.EX2 R158, R158 ;  /* 0x0000009e009e7308 */ /* 0x000e220000000800 */
[----:B----4-:R-:W-:-:S01]  /*17850*/  FFMA.FTZ R0, R11, R0, R154 ;  /* 0x000000000b007223 */ /* 0x010fc2000001009a */
        /* <DEDUP_REMOVED lines=24> */
[----:B------:R-:W-:Y:S01]  /*179e0*/  F2FP.SATFINITE.E4M3.F32.PACK_AB_MERGE_C R153, R159, R158, RZ ;  /* 0x0000009e9f99723e */ /* 0x000fe200048070ff */
[-C--:B------:R-:W-:Y:S01]  /*179f0*/  FMUL.FTZ R62, R62, R11.reuse ;  /* 0x0000000b3e3e7220 */ /* 0x080fe20000410000 */
[-C--:B------:R-:W-:Y:S01]  /*17a00*/  FMUL.FTZ R63, R63, R11.reuse ;  /* 0x0000000b3f3f7220 */ /* 0x080fe20000410000 */
[-C--:B------:R-:W-:Y:S01]  /*17a10*/  FMUL.FTZ R66, R66, R11.reuse ;  /* 0x0000000b42427220 */ /* 0x080fe20000410000 */
[----:B------:R-:W-:Y:S01]  /*17a20*/  F2FP.SATFINITE.E4M3.F32.PACK_AB_MERGE_C R153, R155, R154, R153 ;  /* 0x0000009a9b99723e */ /* 0x000fe20004807099 */
[----:B------:R-:W-:Y:S01]  /*17a30*/  FMUL.FTZ R67, R67, R11 ;  /* 0x0000000b43437220 */ /* 0x000fe20000410000 */
[----:B------:R-:W4:Y:S01]  /*17a40*/  MUFU.EX2 R166, R166 ;  /* 0x000000a600a67308 */ /* 0x000f220000000800 */
        /* <DEDUP_REMOVED lines=61> */
[----:B------:R-:W-:Y:S01]  /*17e20*/  FMUL.FTZ R151, R151, R11 ;  /* 0x0000000b97977220 */ /* 0x000fe20000410000 */
[----:B------:R-:W-:Y:S01]  /*17e30*/  F2FP.SATFINITE.E4M3.F32.PACK_AB_MERGE_C R157, R171, R170, R157 ;  /* 0x000000aaab9d723e */ /* 0x000fe2000480709d */
[----:B------:R-:W0:Y:S01]  /*17e40*/  MUFU.EX2 R181, R181 ;  /* 0x000000b500b57308 */ /* 0x000e220000000800 */
[----:B---3--:R-:W-:-:S07]  /*17e50*/  FADD.FTZ R0, R178, R3 ;  /* 0x00000003b2007221 */ /* 0x008fce0000010000 */
[----:B------:R-:W3:Y:S01]  /*17e60*/  MUFU.EX2 R182, R182 ;  /* 0x000000b600b67308 */ /* 0x000ee20000000800 */
[----:B-1----:R-:W-:-:S07]  /*17e70*/  FADD.FTZ R21, R179, R0 ;  /* 0x00000000b3157221 */ /* 0x002fce0000010000 */
[----:B------:R-:W1:Y:S01]  /*17e80*/  MUFU.EX2 R15, R14 ;  /* 0x0000000e000f7308 */ /* 0x000e620000000800 */
[C---:B0-----:R-:W-:Y:S01]  /*17e90*/  F2FP.SATFINITE.E4M3.F32.PACK_AB_MERGE_C R158, R181.reuse, R180, RZ ;  /* 0x000000b4b59e723e */ /* 0x041fe200048070ff */
[----:B------:R-:W-:-:S03]  /*17ea0*/  FADD.FTZ R3, R181, R20 ;  /* 0x00000014b5037221 */ /* 0x000fc60000010000 */
[----:B------:R-:W-:Y:S01]  /*17eb0*/  F2FP.SATFINITE.E4M3.F32.PACK_AB_MERGE_C R158, R177, R176, R158 ;  /* 0x000000b0b19e723e */ /* 0x000fe2000480709e */
[----:B---3--:R-:W-:-:S01]  /*17ec0*/  FADD.FTZ R0, R182, R21 ;  /* 0x00000015b6007221 */ /* 0x008fc20000010000 */
[----:B-1----:R-:W-:-:S03]  /*17ed0*/  F2FP.SATFINITE.E4M3.F32.PACK_AB_MERGE_C R159, R15, R182, RZ ;  /* 0x000000b60f9f723e */ /* 0x002fc600048070ff */
[----:B------:R-:W-:Y:S01]  /*17ee0*/  FADD.FTZ R0, R15, R0 ;  /* 0x000000000f007221 */ /* 0x000fe20000010000 */
[----:B------:R-:W-:Y:S01]  /*17ef0*/  F2FP.SATFINITE.E4M3.F32.PACK_AB_MERGE_C R159, R179, R178, R159 ;  /* 0x000000b2b39f723e */ /* 0x000fe2000480709f */
[----:B------:R-:W-:Y:S06]  /*17f00*/  @!P0 BRA `(.L_x_1908) ;  /* 0x0000000000048947 */ /* 0x000fec0003800000 */
[----:B------:R-:W-:Y:S01]  /*17f10*/  BPT.TRAP 0x1 ;  /* 0x000000040000795c */ /* 0x000fe20000300000 */
.L_x_1908:
[----:B------:R0:W1:Y:S01]  /*17f20*/  SYNCS.PHASECHK.TRANS64.TRYWAIT P2, [R12+URZ+0x28450], R6 ;  /* 0x028450060c0075a7 */ /* 0x000062000804017f */
[----:B------:R-:W-:Y:S05]  /*17f30*/  @!P0 BRA `(.L_x_1909) ;  /* 0x0000000000048947 */ /* 0x000fea0003800000 */
[----:B------:R-:W-:Y:S01]  /*17f40*/  BPT.TRAP 0x1 ;  /* 0x000000040000795c */ /* 0x000fe20000300000 */
.L_x_1909:
[----:B------:R-:W-:Y:S01]  /*17f50*/  BSSY B0, `(.L_x_1910) ;  /* 0x0000006000007945 */ /* 0x000fe20003800000 */
[----:B------:R-:W-:Y:S01]  /*17f60*/  LEA R10, R10, UR43, 0xa ;  /* 0x0000002b0a0a7c11 */ /* 0x000fe2000f8e50ff */
[----:B------:R-:W-:Y:S02]  /*17f70*/  IMAD.MOV.U32 R11, RZ, RZ, -0x7fffffe0 ;  /* 0x80000020ff0b7424 */ /* 0x000fe400078e00ff */
[----:B-1----:R-:W-:Y:S05]  /*17f80*/  @P2 BRA `(.L_x_1911) ;  /* 0x0000000000082947 */ /* 0x002fea0003800000 */
[----:B------:R-:W1:Y:S02]  /*17f90*/  SYNCS.PHASECHK.TRANS64.TRYWAIT P2, [R12+URZ+0x28450], R6 ;  /* 0x028450060c0075a7 */ /* 0x000e64000804017f */
[----:B-1----:R-:W-:Y:S05]  /*17fa0*/  @!P2 BRA `(.L_x_1912) ;  /* 0x0000010000d4a947 */ /* 0x002fea0003800000 */
.L_x_1911:
[----:B------:R-:W-:Y:S05]  /*17fb0*/  BSYNC B0 ;  /* 0x0000000000007941 */ /* 0x000fea0003800000 */
.L_x_1910:
[----:B------:R-:W3:Y:S01]  /*17fc0*/  S2R R13, SR_TID.X ;  /* 0x00000000000d7919 */ /* 0x000ee20000002100 */
[----:B------:R-:W-:Y:S05]  /*17fd0*/  WARPSYNC.ALL ;  /* 0x0000000000007948 */ /* 0x000fea0003800000 */
[C---:B------:R-:W-:Y:S01]  /*17fe0*/  R2UR UR6, R10.reuse ;  /* 0x000000000a0672ca */ /* 0x040fe200000e0000 */
[----:B------:R-:W-:Y:S01]  /*17ff0*/  VIADD R10, R10, 0x2 ;  /* 0x000000020a0a7836 */ /* 0x000fe20000000000 */
[----:B------:R-:W-:Y:S02]  /*18000*/  R2UR UR7, R11 ;  /* 0x000000000b0772ca */ /* 0x000fe400000e0000 */
[----:B------:R-:W-:-:S02]  /*18010*/  MOV R11, 0x80000020 ;  /* 0x80000020000b7802 */ /* 0x000fc40000000f00 */
[----:B---3--:R-:W-:-:S05]  /*18020*/  SHF.R.U32.HI R13, RZ, 0x7, R13 ;  /* 0x00000007ff0d7819 */ /* 0x008fca000001160d */
[----:B01----:R-:W-:-:S05]  /*18030*/  VIADD R6, R13, 0x8 ;  /* 0x000000080d067836 */ /* 0x003fca0000000000 */
        /* <DEDUP_REMOVED lines=12> */
.L_x_1913:
[----:B------:R-:W-:Y:S02]  /*18100*/  VIADD R12, R12, 0x28460 ;  /* 0x000284600c0c7836 */ /* 0x000fe40000000000 */
[----:B------:R-:W-:Y:S02]  /*18110*/  IMAD.U32 R11, RZ, RZ, UR39 ;  /* 0x00000027ff0b7e24 */ /* 0x000fe4000f8e00ff */
[----:B------:R-:W-:-:S03]  /*18120*/  IMAD.MOV.U32 R13, RZ, RZ, R4 ;  /* 0x000000ffff0d7224 */ /* 0x000fc600078e0004 */
[----:B------:R-:W-:Y:S01]  /*18130*/  PRMT R12, R11, 0x654, R12 ;  /* 0x000006540b0c7816 */ /* 0x000fe2000000000c */
[----:B------:R-:W-:-:S03]  /*18140*/  IMAD.MOV.U32 R11, RZ, RZ, R7 ;  /* 0x000000ffff0b7224 */ /* 0x000fc600078e0007 */
[----:B------:R0:W-:Y:S01]  /*18150*/  SYNCS.ARRIVE.TRANS64.RED.A1T0 RZ, [R12+URZ], RZ ;  /* 0x000000ff0cff79a7 */ /* 0x0001e2000810043f */
[----:B------:R-:W-:Y:S05]  /*18160*/  @P1 BRA `(.L_x_1914) ;  /* 0xffffffe400501947 */ /* 0x000fea000383ffff */
[----:B------:R-:W-:-:S07]  /*18170*/  IMAD.MOV.U32 R6, RZ, RZ, R9 ;  /* 0x000000ffff067224 */ /* 0x000fce00078e0009 */
.L_x_1902:
[----:B------:R-:W-:-:S13]  /*18180*/  ISETP.GE.AND P1, PT, R6, R208, PT ;  /* 0x000000d00600720c */ /* 0x000fda0003f26270 */
[----:B------:R-:W-:Y:S05]  /*18190*/  @!P1 BRA `(.L_x_1915) ;  /* 0x0000002400509947 */ /* 0x000fea0003800000 */
[----:B------:R-:W-:Y:S02]  /*181a0*/  IMAD.MOV.U32 R13, RZ, RZ, R7 ;  /* 0x000000ffff0d7224 */ /* 0x000fe400078e0007 */
[----:B------:R-:W-:-:S07]  /*181b0*/  IMAD.MOV.U32 R14, RZ, RZ, R4 ;  /* 0x000000ffff0e7224 */ /* 0x000fce00078e0004 */
.L_x_1935:
[----:B------:R-:W-:Y:S01]  /*181c0*/  VIADD R185, R185, 0x1 ;  /* 0x00000001b9b97836 */ /* 0x000fe20000000000 */
[----:B------:R-:W-:Y:S05]  /*181d0*/  YIELD ;  /* 0x0000000000007946 */ /* 0x000fea0003800000 */
[----:B------:R-:W-:-:S04]  /*181e0*/  ISETP.NE.AND P1, PT, R185, 0x2, PT ;  /* 0x00000002b900780c */ /* 0x000fc80003f25270 */
[----:B0-----:R-:W-:Y:S02]  /*181f0*/  SEL R12, R185, RZ, P1 ;  /* 0x000000ffb90c7207 */ /* 0x001fe40000800000 */
[----:B--23--:R-:W-:-:S03]  /*18200*/  SEL R5, RZ, 0x1, P1 ;  /* 0x00000001ff057807 */ /* 0x00cfc60000800000 */
[----:B------:R-:W-:Y:S01]  /*18210*/  IMAD.MOV.U32 R185, RZ, RZ, R12 ;  /* 0x000000ffffb97224 */ /* 0x000fe200078e000c */
[----:B------:R-:W-:Y:S01]  /*18220*/  LOP3.LUT R188, R188, R5, RZ, 0x3c, !PT ;  /* 0x00000005bcbc7212 */ /* 0x000fe200078e3cff */
[----:B-1----:R-:W-:Y:S06]  /*18230*/  @!P0 BRA `(.L_x_1916) ;  /* 0x0000000000048947 */ /* 0x002fec0003800000 */
[----:B------:R-:W-:Y:S01]  /*18240*/  BPT.TRAP 0x1 ;  /* 0x000000040000795c */ /* 0x000fe20000300000 */
.L_x_1916:
[----:B------:R-:W-:Y:S02]  /*18250*/  LEA R10, R185, R184, 0x3 ;  /* 0x000000b8b90a7211 */ /* 0x000fe400078e18ff */
[----:B------:R-:W-:-:S04]  /*18260*/  SHF.L.U32 R11, R188, 0x1f, RZ ;  /* 0x0000001fbc0b7819 */ /* 0x000fc800000006ff */
[----:B------:R0:W1:Y:S01]  /*18270*/  SYNCS.PHASECHK.TRANS64.TRYWAIT P1, [R10+URZ+0x28430], R11 ;  /* 0x0284300b0a0075a7 */ /* 0x000062000802017f */
[----:B------:R-:W-:Y:S05]  /*18280*/  @!P0 BRA `(.L_x_1917) ;  /* 0x0000000000048947 */ /* 0x000fea0003800000 */
[----:B------:R-:W-:Y:S01]  /*18290*/  BPT.TRAP 0x1 ;  /* 0x000000040000795c */ /* 0x000fe20000300000 */
.L_x_1917:
[----:B------:R-:W-:Y:S01]  /*182a0*/  LEA R4, R185, UR60, 0xa ;  /* 0x0000003cb9047c11 */ /* 0x000fe2000f8e50ff */
[----:B------:R-:W-:-:S04]  /*182b0*/  IMAD.MOV.U32 R5, RZ, RZ, 0x40000040 ;  /* 0x40000040ff057424 */ /* 0x000fc800078e00ff */
[C---:B------:R-:W-:Y:S02]  /*182c0*/  VIADD R8, R4.reuse, 0x2 ;  /* 0x0000000204087836 */ /* 0x040fe40000000000 */
[----:B------:R-:W-:Y:S01]  /*182d0*/  VIADD R7, R4, 0x4 ;  /* 0x0000000404077836 */ /* 0x000fe20000000000 */
[----:B-1----:R-:W-:Y:S06]  /*182e0*/  @P1 BRA `(.L_x_1918) ;  /* 0x0000000000081947 */ /* 0x002fec0003800000 */
[----:B------:R-:W1:Y:S02]  /*182f0*/  SYNCS.PHASECHK.TRANS64.TRYWAIT P1, [R10+URZ+0x28430], R11 ;  /* 0x0284300b0a0075a7 */ /* 0x000e64000802017f */
[----:B-1----:R-:W-:Y:S05]  /*18300*/  @!P1 BRA `(.L_x_1919) ;  /* 0x0000010000109947 */ /* 0x002fea0003800000 */
.L_x_1918:
        /* <DEDUP_REMOVED lines=73> */
.L_x_1920:
[----:B------:R-:W3:Y:S01]  /*187a0*/  @P4 LDC R8, c[0x0][0x44c] ;  /* 0x00011300ff084b82 */ /* 0x000ee20000000800 */
[----:B------:R-:W-:Y:S01]  /*187b0*/  IMAD.IADD R7, R203, 0x1, R202 ;  /* 0x00000001cb077824 */ /* 0x000fe200078e02ca */
[----:B------:R-:W-:-:S06]  /*187c0*/  ULOP3.LUT UR4, URZ, UR54, URZ, 0x33, !UPT ;  /* 0x000000363f047292 */ /* 0x000fcc000f8e333f */
[----:B------:R-:W4:Y:S01]  /*187d0*/  @P4 LDC R4, c[0x0][0x450] ;  /* 0x00011400ff044b82 */ /* 0x000f220000000800 */
[----:B---3--:R-:W-:-:S05]  /*187e0*/  @P4 IMAD.HI.U32 R8, R7, R8, RZ ;  /* 0x0000000807084227 */ /* 0x008fca00078e00ff */
[----:B----4-:R-:W-:Y:S01]  /*187f0*/  @P4 SHF.R.U32.HI R7, RZ, R4, R8 ;  /* 0x00000004ff074219 */ /* 0x010fe20000011608 */
[----:B------:R-:W-:Y:S02]  /*18800*/  VIADD R4, R10, 0x28440 ;  /* 0x000284400a047836 */ /* 0x000fe40000000000 */
[----:B------:R-:W-:Y:S02]  /*18810*/  IMAD.U32 R8, RZ, RZ, UR39 ;  /* 0x00000027ff087e24 */ /* 0x000fe4000f8e00ff */
[----:B------:R-:W3:Y:S03]  /*18820*/  SHFL.IDX PT, R225, R7, RZ, 0x1c1f ;  /* 0x001c1fff07e17589 */ /* 0x000ee600000e0000 */
[----:B------:R-:W-:-:S04]  /*18830*/  PRMT R4, R8, 0x654, R4 ;  /* 0x0000065408047816 */ /* 0x000fc80000000004 */
[----:B------:R4:W-:Y:S02]  /*18840*/  SYNCS.ARRIVE.TRANS64.RED.A1T0 RZ, [R4+URZ], RZ ;  /* 0x000000ff04ff79a7 */ /* 0x0009e4000810043f */
[----:B----4-:R-:W-:-:S05]  /*18850*/  IMAD.SHL.U32 R4, R6, 0x40, RZ ;  /* 0x0000004006047824 */ /* 0x010fca00078e00ff */
[----:B------:R-:W-:-:S05]  /*18860*/  IADD3 R8, -R4, 0x1, RZ ;  /* 0x0000000104087810 */ /* 0x000fca0007ffe1ff */
[----:B------:R-:W-:-:S05]  /*18870*/  IMAD R8, R193, -0x2, R8 ;  /* 0xfffffffec1087824 */ /* 0x000fca00078e0208 */
[----:B------:R-:W-:-:S05]  /*18880*/  IADD3 R20, -R190, R8, R192 ;  /* 0x00000008be147210 */ /* 0x000fca0007ffe1c0 */
[C---:B------:R-:W-:Y:S02]  /*18890*/  VIADD R15, R20.reuse, UR55 ;  /* 0x00000037140f7c36 */ /* 0x040fe40008000000 */
[----:B------:R-:W-:-:S03]  /*188a0*/  VIADD R20, R20, UR4 ;  /* 0x0000000414147c36 */ /* 0x000fc60008000000 */
[----:B---3--:R-:W-:Y:S01]  /*188b0*/  IADD3 R21, R15, R225, RZ ;  /* 0x000000e10f157210 */ /* 0x008fe20007ffe0ff */
[----:B------:R-:W-:Y:S01]  /*188c0*/  IMAD.IADD R224, R20, 0x1, R225 ;  /* 0x0000000114e07824 */ /* 0x000fe200078e02e1 */
[----:B------:R-:W-:Y:S06]  /*188d0*/  @!P5 BRA `(.L_x_1921) ;  /* 0x000000000058d947 */ /* 0x000fec0003800000 */
        /* <DEDUP_REMOVED lines=12> */
.L_x_1923:
[----:B------:R-:W-:-:S05]  /*189a0*/  IMAD.U32 R226, RZ, RZ, UR51 ;  /* 0x00000033ffe27e24 */ /* 0x000fca000f8e00ff */
[----:B------:R-:W-:-:S13]  /*189b0*/  ISETP.NE.AND P1, PT, R226, 0x1, PT ;  /* 0x00000001e200780c */ /* 0x000fda0003f25270 */
[----:B------:R-:W3:Y:S02]  /*189c0*/  @P1 LDC.64 R8, c[0x0][0x9e8] ;  /* 0x00027a00ff081b82 */ /* 0x000ee40000000a00 */
[----:B---3--:R-:W-:-:S05]  /*189d0*/  @P1 IMAD.HI.U32 R8, R225, R8, RZ ;  /* 0x00000008e1081227 */ /* 0x008fca00078e00ff */
[----:B------:R-:W-:-:S07]  /*189e0*/  @P1 SHF.R.U32.HI R225, RZ, R9, R8 ;  /* 0x00000009ffe11219 */ /* 0x000fce0000011608 */
.L_x_1924:
[----:B------:R-:W-:Y:S05]  /*189f0*/  BSYNC B0 ;  /* 0x0000000000007941 */ /* 0x000fea0003800000 */
.L_x_1922:
[----:B------:R-:W-:-:S04]  /*18a00*/  IMAD R225, R225, R226, -R4 ;  /* 0x000000e2e1e17224 */ /* 0x000fc800078e0a04 */
[----:B------:R-:W-:-:S05]  /*18a10*/  IMAD R225, R193, -0x2, R225 ;  /* 0xfffffffec1e17824 */ /* 0x000fca00078e02e1 */
[----:B------:R-:W-:Y:S02]  /*18a20*/  VIMNMX R224, R224, R225, !PT ;  /* 0x000000e1e0e07248 */ /* 0x000fe40007fe0100 */
[----:B------:R-:W-:-:S07]  /*18a30*/  VIADDMNMX R21, R225, R226, R21, PT ;  /* 0x000000e2e1157246 */ /* 0x000fce0003800115 */
.L_x_1921:
[----:B------:R-:W-:Y:S01]  /*18a40*/  ISETP.GT.AND P1, PT, R6, -0x1, PT ;  /* 0xffffffff0600780c */ /* 0x000fe20003f24270 */
[----:B------:R-:W3:Y:S03]  /*18a50*/  SHFL.IDX PT, R7, R7, 0x1, 0x1c1f ;  /* 0x003c1f0007077f89 */ /* 0x000ee600000e0000 */
[C---:B------:R-:W-:Y:S02]  /*18a60*/  ISETP.GT.AND P3, PT, R224.reuse, RZ, P1 ;  /* 0x000000ffe000720c */ /* 0x040fe40000f64270 */
[----:B------:R-:W-:Y:S02]  /*18a70*/  ISETP.GT.AND P2, PT, R224, 0x1, P1 ;  /* 0x00000001e000780c */ /* 0x000fe40000f44270 */
[C---:B------:R-:W-:Y:S02]  /*18a80*/  ISETP.LT.OR P3, PT, R21.reuse, 0x1, P3 ;  /* 0x000000011500780c */ /* 0x040fe40001f61670 */
[----:B------:R-:W-:-:S02]  /*18a90*/  ISETP.LT.OR P2, PT, R21, 0x2, P2 ;  /* 0x000000021500780c */ /* 0x000fc40001741670 */
[----:B------:R-:W-:Y:S02]  /*18aa0*/  FSEL R152, R152, -INF , !P3 ;  /* 0xff80000098987808 */ /* 0x000fe40005800000 */
[----:B------:R-:W-:Y:S02]  /*18ab0*/  FSEL R153, R153, -INF , !P2 ;  /* 0xff80000099997808 */ /* 0x000fe40005000000 */
[C---:B------:R-:W-:Y:S02]  /*18ac0*/  ISETP.GT.AND P3, PT, R224.reuse, 0x8, P1 ;  /* 0x00000008e000780c */ /* 0x040fe40000f64270 */
[----:B------:R-:W-:Y:S02]  /*18ad0*/  ISETP.GT.AND P2, PT, R224, 0x9, P1 ;  /* 0x00000009e000780c */ /* 0x000fe40000f44270 */
[C---:B------:R-:W-:Y:S02]  /*18ae0*/  ISETP.LT.OR P3, PT, R21.reuse, 0x9, P3 ;  /* 0x000000091500780c */ /* 0x040fe40001f61670 */
[----:B------:R-:W-:-:S02]  /*18af0*/  ISETP.LT.OR P2, PT, R21, 0xa, P2 ;  /* 0x0000000a1500780c */ /* 0x000fc40001741670 */
[----:B------:R-:W-:Y:S01]  /*18b00*/  FSEL R156, R156, -INF , !P3 ;  /* 0xff8000009c9c7808 */ /* 0x000fe20005800000 */
[--C-:B---3--:R-:W-:Y:S01]  /*18b10*/  IMAD.IADD R15, R15, 0x1, R7.reuse ;  /* 0x000000010f0f7824 */ /* 0x108fe200078e0207 */
[----:B------:R-:W-:Y:S01]  /*18b20*/  FSEL R157, R157, -INF , !P2 ;  /* 0xff8000009d9d7808 */ /* 0x000fe20005000000 */
[----:B------:R-:W-:Y:S01]  /*18b30*/  IMAD.IADD R20, R20, 0x1, R7 ;  /* 0x0000000114147824 */ /* 0x000fe200078e0207 */
[C---:B------:R-:W-:Y:S02]  /*18b40*/  ISETP.GT.AND P3, PT, R224.reuse, 0x10, P1 ;  /* 0x00000010e000780c */ /* 0x040fe40000f64270 */
        /* <DEDUP_REMOVED lines=34> */
[----:B------:R-:W-:Y:S01]  /*18d70*/  FSEL R181, R181, -INF , !P2 ;  /* 0xff800000b5b57808 */ /* 0x000fe20005000000 */
[----:B------:R-:W-:Y:S08]  /*18d80*/  @!P5 BRA `(.L_x_1925) ;  /* 0x000000000058d947 */ /* 0x000ff00003800000 */
        /* <DEDUP_REMOVED lines=12> */
.L_x_1927:
[----:B------:R-:W-:-:S05]  /*18e50*/  IMAD.U32 R21, RZ, RZ, UR51 ;  /* 0x00000033ff157e24 */ /* 0x000fca000f8e00ff */
[----:B------:R-:W-:-:S13]  /*18e60*/  ISETP.NE.AND P2, PT, R21, 0x1, PT ;  /* 0x000000011500780c */ /* 0x000fda0003f45270 */
[----:B------:R-:W3:Y:S02]  /*18e70*/  @P2 LDC.64 R8, c[0x0][0x9e8] ;  /* 0x00027a00ff082b82 */ /* 0x000ee40000000a00 */
[----:B---3--:R-:W-:-:S05]  /*18e80*/  @P2 IMAD.HI.U32 R8, R7, R8, RZ ;  /* 0x0000000807082227 */ /* 0x008fca00078e00ff */
[----:B------:R-:W-:-:S07]  /*18e90*/  @P2 SHF.R.U32.HI R7, RZ, R9, R8 ;  /* 0x00000009ff072219 */ /* 0x000fce0000011608 */
.L_x_1928:
[----:B------:R-:W-:Y:S05]  /*18ea0*/  BSYNC B0 ;  /* 0x0000000000007941 */ /* 0x000fea0003800000 */
.L_x_1926:
[----:B------:R-:W-:-:S04]  /*18eb0*/  IMAD R4, R7, R21, -R4 ;  /* 0x0000001507047224 */ /* 0x000fc800078e0a04 */
[----:B------:R-:W-:-:S05]  /*18ec0*/  IMAD R4, R193, -0x2, R4 ;  /* 0xfffffffec1047824 */ /* 0x000fca00078e0204 */
[----:B------:R-:W-:Y:S02]  /*18ed0*/  VIMNMX R20, R20, R4, !PT ;  /* 0x0000000414147248 */ /* 0x000fe40007fe0100 */
[----:B------:R-:W-:-:S07]  /*18ee0*/  VIADDMNMX R15, R4, R21, R15, PT ;  /* 0x00000015040f7246 */ /* 0x000fce000380010f */
.L_x_1925:
[----:B------:R-:W-:Y:S02]  /*18ef0*/  FMNMX.FTZ R4, R152, R14, !PT ;  /* 0x0000000e98047209 */ /* 0x000fe40007810000 */
[----:B------:R-:W-:Y:S02]  /*18f00*/  ISETP.GT.AND P3, PT, R20, 0x8, P1 ;  /* 0x000000081400780c */ /* 0x000fe40000f64270 */
[----:B------:R-:W-:Y:S02]  /*18f10*/  FMNMX.FTZ R4, R153, R4, !PT ;  /* 0x0000000499047209 */ /* 0x000fe40007810000 */
[----:B------:R-:W-:Y:S02]  /*18f20*/  ISETP.LT.OR P3, PT, R15, 0x9, P3 ;  /* 0x000000090f00780c */ /* 0x000fe40001f61670 */
[----:B------:R-:W-:Y:S02]  /*18f30*/  FMNMX.FTZ R4, R156, R4, !PT ;  /* 0x000000049c047209 */ /* 0x000fe40007810000 */
[----:B------:R-:W-:-:S02]  /*18f40*/  FSEL R158, R158, -INF , !P3 ;  /* 0xff8000009e9e7808 */ /* 0x000fc40005800000 */
[----:B------:R-:W-:Y:S02]  /*18f50*/  FMNMX.FTZ R4, R157, R4, !PT ;  /* 0x000000049d047209 */ /* 0x000fe40007810000 */
[----:B------:R-:W-:Y:S02]  /*18f60*/  ISETP.GT.AND P3, PT, R20, RZ, P1 ;  /* 0x000000ff1400720c */ /* 0x000fe40000f64270 */
        /* <DEDUP_REMOVED lines=23> */
[----:B------:R-:W-:-:S03]  /*190e0*/  ISETP.GT.AND P3, PT, R20, 0x30, P1 ;  /* 0x000000301400780c */ /* 0x000fc60000f64270 */
[----:B------:R-:W3:Y:S01]  /*190f0*/  SHFL.BFLY PT, R7, R4, 0x2, 0x1f ;  /* 0x0c401f0004077f89 */ /* 0x000ee200000e0000 */
[----:B------:R-:W-:-:S04]  /*19100*/  ISETP.LT.OR P3, PT, R15, 0x31, P3 ;  /* 0x000000310f00780c */ /* 0x000fc80001f61670 */
[----:B------:R-:W-:Y:S02]  /*19110*/  FSEL R178, R178, -INF , !P3 ;  /* 0xff800000b2b27808 */ /* 0x000fe40005800000 */
[----:B------:R-:W-:-:S04]  /*19120*/  ISETP.GT.AND P3, PT, R20, 0x38, P1 ;  /* 0x000000381400780c */ /* 0x000fc80000f64270 */
[----:B------:R-:W-:-:S04]  /*19130*/  ISETP.LT.OR P3, PT, R15, 0x39, P3 ;  /* 0x000000390f00780c */ /* 0x000fc80001f61670 */
[----:B------:R-:W-:Y:S02]  /*19140*/  FSEL R182, R182, -INF , !P3 ;  /* 0xff800000b6b67808 */ /* 0x000fe40005800000 */
[----:B---3--:R-:W-:-:S05]  /*19150*/  FMNMX.FTZ R4, R4, R7, !PT ;  /* 0x0000000704047209 */ /* 0x008fca0007810000 */
[----:B------:R-:W3:Y:S02]  /*19160*/  SHFL.BFLY PT, R7, R4, 0x1, 0x1f ;  /* 0x0c201f0004077f89 */ /* 0x000ee400000e0000 */
[----:B---3--:R-:W-:-:S04]  /*19170*/  FMNMX.FTZ R4, R4, R7, !PT ;  /* 0x0000000704047209 */ /* 0x008fc80007810000 */
[----:B------:R-:W-:Y:S01]  /*19180*/  FSETP.NEU.FTZ.AND P2, PT, R4, -INF , PT ;  /* 0xff8000000400780b */ /* 0x000fe20003f5d000 */
[----:B------:R-:W-:-:S03]  /*19190*/  FFMA.FTZ R7, R2, R4, -8 ;  /* 0xc100000002077423 */ /* 0x000fc60000010004 */
[----:B------:R-:W-:Y:S02]  /*191a0*/  FSEL R8, R4, RZ, P2 ;  /* 0x000000ff04087208 */ /* 0x000fe40001000000 */
[----:B------:R-:W-:Y:S02]  /*191b0*/  FSEL R7, R7, RZ, P2 ;  /* 0x000000ff07077208 */ /* 0x000fe40001000000 */
[----:B------:R-:W-:Y:S01]  /*191c0*/  ISETP.GT.AND P2, PT, R20, 0x1, P1 ;  /* 0x000000011400780c */ /* 0x000fe20000f44270 */
[----:B------:R-:W-:-:S02]  /*191d0*/  FADD.FTZ R8, -R8, R14 ;  /* 0x0000000e08087221 */ /* 0x000fc40000010100 */
[C-C-:B------:R-:W-:Y:S01]  /*191e0*/  FFMA.FTZ R152, R2.reuse, R152, -R7.reuse ;  /* 0x0000009802987223 */ /* 0x140fe20000010807 */
[----:B------:R-:W-:Y:S01]  /*191f0*/  ISETP.LT.OR P2, PT, R15, 0x2, P2 ;  /* 0x000000020f00780c */ /* 0x000fe20001741670 */
[C-C-:B------:R-:W-:Y:S01]  /*19200*/  FFMA.FTZ R153, R2.reuse, R153, -R7.reuse ;  /* 0x0000009902997223 */ /* 0x140fe20000010807 */
[----:B------:R-:W-:-:S01]  /*19210*/  FFMA.FTZ R156, R2, R156, -R7 ;  /* 0x0000009c029c7223 */ /* 0x000fc20000010807 */
[C-C-:B------:R-:W-:Y:S01]  /*19220*/  FFMA.FTZ R157, R2.reuse, R157, -R7.reuse ;  /* 0x0000009d029d7223 */ /* 0x140fe20000010807 */
[----:B------:R-:W-:Y:S01]  /*19230*/  FSEL R155, R155, -INF , !P2 ;  /* 0xff8000009b9b7808 */ /* 0x000fe20005000000 */
[--C-:B------:R-:W-:Y:S01]  /*19240*/  FFMA.FTZ R160, R2, R160, -R7.reuse ;  /* 0x000000a002a07223 */ /* 0x100fe20000010807 */
[----:B------:R-:W-:Y:S01]  /*19250*/  ISETP.GT.AND P2, PT, R20, 0x9, P1 ;  /* 0x000000091400780c */ /* 0x000fe20000f44270 */
[C-C-:B------:R-:W-:Y:S01]  /*19260*/  FFMA.FTZ R161, R2.reuse, R161, -R7.reuse ;  /* 0x000000a102a17223 */ /* 0x140fe20000010807 */
[----:B------:R-:W-:-:S01]  /*19270*/  FFMA.FTZ R164, R2, R164, -R7 ;  /* 0x000000a402a47223 */ /* 0x000fc20000010807 */
        /* <DEDUP_REMOVED lines=11> */
[----:B------:R-:W-:-:S01]  /*19330*/  FFMA.FTZ R181, R2, R181, -R7 ;  /* 0x000000b502b57223 */ /* 0x000fc20000010807 */
[----:B------:R-:W-:Y:S01]  /*19340*/  ISETP.LT.OR P2, PT, R15, 0x11, P2 ;  /* 0x000000110f00780c */ /* 0x000fe20001741670 */
[----:B------:R-:W-:Y:S01]  /*19350*/  FMUL.FTZ R8, R2, R8 ;  /* 0x0000000802087220 */ /* 0x000fe20000410000 */
[----:B------:R-:W-:Y:S01]  /*19360*/  FMNMX.FTZ R7, R154, R13, !PT ;  /* 0x0000000d9a077209 */ /* 0x000fe20007810000 */
[----:B------:R-:W-:Y:S01]  /*19370*/  MUFU.EX2 R152, R152 ;  /* 0x0000009800987308 */ /* 0x000fe20000000800 */
[----:B------:R-:W-:-:S02]  /*19380*/  FSEL R162, R162, -INF , !P2 ;  /* 0xff800000a2a27808 */ /* 0x000fc40005000000 */
[----:B------:R-:W-:Y:S02]  /*19390*/  ISETP.GT.AND P2, PT, R20, 0x11, P1 ;  /* 0x000000111400780c */ /* 0x000fe40000f44270 */
[----:B------:R-:W-:Y:S02]  /*193a0*/  FMNMX.FTZ R7, R155, R7, !PT ;  /* 0x000000079b077209 */ /* 0x000fe40007810000 */
[----:B------:R-:W-:Y:S01]  /*193b0*/  ISETP.LT.OR P2, PT, R15, 0x12, P2 ;  /* 0x000000120f00780c */ /* 0x000fe20001741670 */
[----:B------:R-:W3:Y:S01]  /*193c0*/  MUFU.EX2 R8, R8 ;  /* 0x0000000800087308 */ /* 0x000ee20000000800 */
[----:B------:R-:W-:Y:S02]  /*193d0*/  FMNMX.FTZ R7, R158, R7, !PT ;  /* 0x000000079e077209 */ /* 0x000fe40007810000 */
[----:B------:R-:W-:Y:S02]  /*193e0*/  FSEL R163, R163, -INF , !P2 ;  /* 0xff800000a3a37808 */ /* 0x000fe40005000000 */
[----:B------:R-:W-:-:S02]  /*193f0*/  FMNMX.FTZ R7, R159, R7, !PT ;  /* 0x000000079f077209 */ /* 0x000fc40007810000 */
[----:B------:R-:W-:Y:S01]  /*19400*/  ISETP.GT.AND P2, PT, R20, 0x19, P1 ;  /* 0x000000191400780c */ /* 0x000fe20000f44270 */
[----:B------:R-:W4:Y:S01]  /*19410*/  MUFU.EX2 R153, R153 ;  /* 0x0000009900997308 */ /* 0x000f220000000800 */
[----:B------:R-:W-:Y:S02]  /*19420*/  FMNMX.FTZ R7, R162, R7, !PT ;  /* 0x00000007a2077209 */ /* 0x000fe40007810000 */
[----:B------:R-:W-:Y:S02]  /*19430*/  ISETP.LT.OR P2, PT, R15, 0x1a, P2 ;  /* 0x0000001a0f00780c */ /* 0x000fe40001741670 */
[----:B------:R-:W-:Y:S02]  /*19440*/  FMNMX.FTZ R7, R163, R7, !PT ;  /* 0x00000007a3077209 */ /* 0x000fe40007810000 */
[----:B------:R-:W-:Y:S01]  /*19450*/  FSEL R167, R167, -INF , !P2 ;  /* 0xff800000a7a77808 */ /* 0x000fe20005000000 */
[----:B------:R-:W5:Y:S01]  /*19460*/  MUFU.EX2 R156, R156 ;  /* 0x0000009c009c7308 */ /* 0x000f620000000800 */
[----:B------:R-:W-:Y:S01]  /*19470*/  ISETP.GT.AND P2, PT, R20, 0x21, P1 ;  /* 0x000000211400780c */ /* 0x000fe20000f44270 */
[----:B---3--:R-:W-:Y:S01]  /*19480*/  FFMA.FTZ R3, R8, R3, R152 ;  /* 0x0000000308037223 */ /* 0x008fe20000010098 */
[----:B------:R-:W-:Y:S01]  /*19490*/  FMNMX.FTZ R7, R166, R7, !PT ;  /* 0x00000007a6077209 */ /* 0x000fe20007810000 */
[-C--:B------:R-:W-:Y:S01]  /*194a0*/  FMUL.FTZ R24, R24, R8.reuse ;  /* 0x0000000818187220 */ /* 0x080fe20000410000 */
[----:B------:R-:W-:Y:S01]  /*194b0*/  ISETP.LT.OR P2, PT, R15, 0x22, P2 ;  /* 0x000000220f00780c */ /* 0x000fe20001741670 */
[-C--:B------:R-:W-:Y:S01]  /*194c0*/  FMUL.FTZ R25, R25, R8.reuse ;  /* 0x0000000819197220 */ /* 0x080fe20000410000 */
[----:B------:R-:W-:Y:S01]  /*194d0*/  FMNMX.FTZ R7, R167, R7, !PT ;  /* 0x00000007a7077209 */ /* 0x000fe20007810000 */
[----:B------:R-:W3:Y:S01]  /*194e0*/  MUFU.EX2 R157, R157 ;  /* 0x0000009d009d7308 */ /* 0x000ee20000000800 */
[----:B------:R-:W-:Y:S01]  /*194f0*/  FSEL R171, R171, -INF , !P2 ;  /* 0xff800000abab7808 */ /* 0x000fe20005000000 */
[----:B----4-:R-:W-:Y:S01]  /*19500*/  FADD.FTZ R3, R153, R3 ;  /* 0x0000000399037221 */ /* 0x010fe20000010000 */
[----:B------:R-:W-:Y:S01]  /*19510*/  ISETP.GT.AND P2, PT, R20, 0x29, P1 ;  /* 0x000000291400780c */ /* 0x000fe20000f44270 */
[-C--:B------:R-:W-:Y:S01]  /*19520*/  FMUL.FTZ R28, R28, R8.reuse ;  /* 0x000000081c1c7220 */ /* 0x080fe20000410000 */
[----:B------:R-:W-:Y:S01]  /*19530*/  FMNMX.FTZ R7, R170, R7, !PT ;  /* 0x00000007aa077209 */ /* 0x000fe20007810000 */
[-C--:B------:R-:W-:Y:S01]  /*19540*/  FMUL.FTZ R29, R29, R8.reuse ;  /* 0x000000081d1d7220 */ /* 0x080fe20000410000 */
[----:B------:R-:W-:Y:S01]  /*19550*/  ISETP.LT.OR P2, PT, R15, 0x2a, P2 ;  /* 0x0000002a0f00780c */ /* 0x000fe20001741670 */
[----:B------:R-:W4:Y:S01]  /*19560*/  MUFU.EX2 R160, R160 ;  /* 0x000000a000a07308 */ /* 0x000f220000000800 */
[----:B------:R-:W-:Y:S01]  /*19570*/  FMNMX.FTZ R7, R171, R7, !PT ;  /* 0x00000007ab077209 */ /* 0x000fe20007810000 */
[----:B-----5:R-:W-:Y:S01]  /*19580*/  FADD.FTZ R3, R156, R3 ;  /* 0x000000039c037221 */ /* 0x020fe20000010000 */
[----:B------:R-:W-:Y:S01]  /*19590*/  FSEL R175, R175, -INF , !P2 ;  /* 0xff800000afaf7808 */ /* 0x000fe20005000000 */
[-C--:B------:R-:W-:Y:S01]  /*195a0*/  FMUL.FTZ R32, R32, R8.reuse ;  /* 0x0000000820207220 */ /* 0x080fe20000410000 */
[----:B------:R-:W-:Y:S01]  /*195b0*/  ISETP.GT.AND P2, PT, R20, 0x31, P1 ;  /* 0x000000311400780c */ /* 0x000fe20000f44270 */
[-C--:B------:R-:W-:Y:S01]  /*195c0*/  FMUL.FTZ R33, R33, R8.reuse ;  /* 0x0000000821217220 */ /* 0x080fe20000410000 */
[----:B------:R-:W-:Y:S01]  /*195d0*/  FMNMX.FTZ R7, R174, R7, !PT ;  /* 0x00000007ae077209 */ /* 0x000fe20007810000 */
[----:B------:R-:W-:Y:S01]  /*195e0*/  MUFU.EX2 R164, R164 ;  /* 0x000000a400a47308 */ /* 0x000fe20000000800 */
[----:B------:R-:W-:Y:S01]  /*195f0*/  ISETP.LT.OR P2, PT, R15, 0x32, P2 ;  /* 0x000000320f00780c */ /* 0x000fe20001741670 */
[----:B---3--:R-:W-:Y:S01]  /*19600*/  FADD.FTZ R3, R157, R3 ;  /* 0x000000039d037221 */ /* 0x008fe20000010000 */
[----:B------:R-:W-:Y:S01]  /*19610*/  FMNMX.FTZ R7, R175, R7, !PT ;  /* 0x00000007af077209 */ /* 0x000fe20007810000 */
[-C--:B------:R-:W-:Y:S01]  /*19620*/  FMUL.FTZ R36, R36, R8.reuse ;  /* 0x0000000824247220 */ /* 0x080fe20000410000 */
[----:B------:R-:W-:Y:S01]  /*19630*/  ISETP.GT.AND P1, PT, R20, 0x39, P1 ;  /* 0x000000391400780c */ /* 0x000fe20000f24270 */
[-C--:B------:R-:W-:Y:S01]  /*19640*/  FMUL.FTZ R37, R37, R8.reuse ;  /* 0x0000000825257220 */ /* 0x080fe20000410000 */
[----:B------:R-:W-:Y:S01]  /*19650*/  FSEL R179, R179, -INF , !P2 ;  /* 0xff800000b3b37808 */ /* 0x000fe20005000000 */
[----:B------:R-:W-:Y:S01]  /*19660*/  MUFU.EX2 R165, R165 ;  /* 0x000000a500a57308 */ /* 0x000fe20000000800 */
[----:B------:R-:W-:Y:S01]  /*19670*/  FMNMX.FTZ R7, R178, R7, !PT ;  /* 0x00000007b2077209 */ /* 0x000fe20007810000 */
[----:B----4-:R-:W-:Y:S01]  /*19680*/  FADD.FTZ R3, R160, R3 ;  /* 0x00000003a0037221 */ /* 0x010fe20000010000 */
[----:B------:R-:W-:Y:S01]  /*19690*/  ISETP.LT.OR P1, PT, R15, 0x3a, P1 ;  /* 0x0000003a0f00780c */ /* 0x000fe20000f21670 */
[-C--:B------:R-:W-:Y:S01]  /*196a0*/  FMUL.FTZ R40, R40, R8.reuse ;  /* 0x0000000828287220 */ /* 0x080fe20000410000 */
[----:B------:R-:W-:Y:S01]  /*196b0*/  FMNMX.FTZ R7, R179, R7, !PT ;  /* 0x00000007b3077209 */ /* 0x000fe20007810000 */
[-C--:B------:R-:W-:Y:S01]  /*196c0*/  FMUL.FTZ R41, R41, R8.reuse ;  /* 0x0000000829297220 */ /* 0x080fe20000410000 */
[----:B------:R-:W-:Y:S01]  /*196d0*/  FSEL R183, R183, -INF , !P1 ;  /* 0xff800000b7b77808 */ /* 0x000fe20004800000 */
[----:B------:R-:W3:Y:S01]  /*196e0*/  MUFU.EX2 R161, R161 ;  /* 0x000000a100a17308 */ /* 0x000ee20000000800 */
[----:B------:R-:W-:Y:S01]  /*196f0*/  FMNMX.FTZ R7, R182, R7, !PT ;  /* 0x00000007b6077209 */ /* 0x000fe20007810000 */
[----:B------:R-:W-:Y:S01]  /*19700*/  FMUL.FTZ R44, R44, R8 ;  /* 0x000000082c2c7220 */ /* 0x000fe20000410000 */
[----:B------:R-:W-:Y:S01]  /*19710*/  F2FP.SATFINITE.E4M3.F32.PACK_AB_MERGE_C R156, R157, R156, RZ ;  /* 0x0000009c9d9c723e */ /* 0x000fe200048070ff */
[-C--:B------:R-:W-:Y:S01]  /*19720*/  FMUL.FTZ R45, R45, R8.reuse ;  /* 0x000000082d2d7220 */ /* 0x080fe20000410000 */
[----:B------:R-:W-:Y:S01]  /*19730*/  FMNMX.FTZ R9, R183, R7, !PT ;  /* 0x00000007b7097209 */ /* 0x000fe20007810000 */
[----:B------:R-:W-:Y:S01]  /*19740*/  FMUL.FTZ R48, R48, R8 ;  /* 0x0000000830307220 */ /* 0x000fe20000410000 */
[----:B------:R-:W-:Y:S01]  /*19750*/  F2FP.SATFINITE.E4M3.F32.PACK_AB_MERGE_C R152, R153, R152, R156 ;  /* 0x000000989998723e */ /* 0x000fe2000480709c */
[----:B------:R-:W4:Y:S01]  /*19760*/  MUFU.EX2 R168, R168 ;  /* 0x000000a800a87308 */ /* 0x000f220000000800 */
[-C--:B------:R-:W-:Y:S01]  /*19770*/  FMUL.FTZ R49, R49, R8.reuse ;  /* 0x0000000831317220 */ /* 0x080fe20000410000 */
[----:B------:R-:W5:Y:S01]  /*19780*/  SHFL.BFLY PT, R7, R9, 0x2, 0x1f ;  /* 0x0c401f0009077f89 */ /* 0x000f6200000e0000 */
        /* <DEDUP_REMOVED lines=9> */
[----:B------:R-:W-:Y:S01]  /*19820*/  FMUL.FTZ R65, R65, R8 ;  /* 0x0000000841417220 */ /* 0x000fe20000410000 */
[----:B------:R-:W-:-:S01]  /*19830*/  FADD.FTZ R3, R164, R3 ;  /* 0x00000003a4037221 */ /* 0x000fc20000010000 */
[-C--:B------:R-:W-:Y:S01]  /*19840*/  FMUL.FTZ R68, R68, R8.reuse ;  /* 0x0000000844447220 */ /* 0x080fe20000410000 */
[----:B------:R-:W-:Y:S01]  /*19850*/  FMUL.FTZ R69, R69, R8 ;  /* 0x0000000845457220 */ /* 0x000fe20000410000 */
[----:B------:R-:W-:Y:S01]  /*19860*/  MUFU.EX2 R172, R172 ;  /* 0x000000ac00ac7308 */ /* 0x000fe20000000800 */
[----:B------:R-:W-:-:S01]  /*19870*/  FADD.FTZ R3, R165, R3 ;  /* 0x00000003a5037221 */ /* 0x000fc20000010000 */
[-C--:B------:R-:W-:Y:S01]  /*19880*/  FMUL.FTZ R72, R72, R8.reuse ;  /* 0x0000000848487220 */ /* 0x080fe20000410000 */
[-C--:B------:R-:W-:Y:S01]  /*19890*/  FMUL.FTZ R73, R73, R8.reuse ;  /* 0x0000000849497220 */ /* 0x080fe20000410000 */
[----:B------:R-:W-:Y:S01]  /*198a0*/  FMUL.FTZ R76, R76, R8 ;  /* 0x000000084c4c7220 */ /* 0x000fe20000410000 */
[----:B----4-:R-:W-:-:S01]  /*198b0*/  FADD.FTZ R3, R168, R3 ;  /* 0x00000003a8037221 */ /* 0x010fc20000010000 */
[-C--:B------:R-:W-:Y:S01]  /*198c0*/  FMUL.FTZ R77, R77, R8.reuse ;  /* 0x000000084d4d7220 */ /* 0x080fe20000410000 */
[----:B------:R-:W-:Y:S01]  /*198d0*/  FMUL.FTZ R80, R80, R8 ;  /* 0x0000000850507220 */ /* 0x000fe20000410000 */
[----:B------:R-:W3:Y:S01]  /*198e0*/  MUFU.EX2 R173, R173 ;  /* 0x000000ad00ad7308 */ /* 0x000ee20000000800 */
[----:B0-----:R-:W-:-:S01]  /*198f0*/  FADD.FTZ R3, R169, R3 ;  /* 0x00000003a9037221 */ /* 0x001fc20000010000 */
[----:B-----5:R-:W-:Y:S01]  /*19900*/  FMNMX.FTZ R9, R9, R7, !PT ;  /* 0x0000000709097209 */ /* 0x020fe20007810000 */
[-C--:B------:R-:W-:Y:S01]  /*19910*/  FMUL.FTZ R81, R81, R8.reuse ;  /* 0x0000000851517220 */ /* 0x080fe20000410000 */
[-C--:B------:R-:W-:Y:S01]  /*19920*/  FMUL.FTZ R84, R84, R8.reuse ;  /* 0x0000000854547220 */ /* 0x080fe20000410000 */
[-C--:B------:R-:W-:Y:S01]  /*19930*/  FMUL.FTZ R85, R85, R8.reuse ;  /* 0x0000000855557220 */ /* 0x080fe20000410000 */
[-C--:B------:R-:W-:Y:S01]  /*19940*/  FMUL.FTZ R88, R88, R8.reuse ;  /* 0x0000000858587220 */ /* 0x080fe20000410000 */
[----:B------:R-:W0:Y:S01]  /*19950*/  SHFL.BFLY PT, R7, R9, 0x1, 0x1f ;  /* 0x0c201f0009077f89 */ /* 0x000e2200000e0000 */
        /* <DEDUP_REMOVED lines=23> */
[----:B0-----:R-:W-:Y:S01]  /*19ad0*/  FMNMX.FTZ R7, R9, R7, !PT ;  /* 0x0000000709077209 */ /* 0x001fe20007810000 */
[----:B------:R-:W-:Y:S01]  /*19ae0*/  MUFU.EX2 R177, R177 ;  /* 0x000000b100b17308 */ /* 0x000fe20000000800 */
[-C--:B------:R-:W-:Y:S01]  /*19af0*/  FMUL.FTZ R121, R121, R8.reuse ;  /* 0x0000000879797220 */ /* 0x080fe20000410000 */
[-C--:B------:R-:W-:Y:S01]  /*19b00*/  FMUL.FTZ R124, R124, R8.reuse ;  /* 0x000000087c7c7220 */ /* 0x080fe20000410000 */
[----:B------:R-:W-:Y:S01]  /*19b10*/  FSETP.NEU.FTZ.AND P1, PT, R7, -INF , PT ;  /* 0xff8000000700780b */ /* 0x000fe20003f3d000 */
[----:B------:R-:W-:Y:S01]  /*19b20*/  FFMA.FTZ R9, R2, R7, -8 ;  /* 0xc100000002097423 */ /* 0x000fe20000010007 */
[-C--:B------:R-:W-:Y:S01]  /*19b30*/  FMUL.FTZ R125, R125, R8.reuse ;  /* 0x000000087d7d7220 */ /* 0x080fe20000410000 */
[-C--:B------:R-:W-:Y:S01]  /*19b40*/  FMUL.FTZ R128, R128, R8.reuse ;  /* 0x0000000880807220 */ /* 0x080fe20000410000 */
[-C--:B------:R-:W-:Y:S01]  /*19b50*/  FMUL.FTZ R129, R129, R8.reuse ;  /* 0x0000000881817220 */ /* 0x080fe20000410000 */
[-C--:B------:R-:W-:Y:S01]  /*19b60*/  FMUL.FTZ R132, R132, R8.reuse ;  /* 0x0000000884847220 */ /* 0x080fe20000410000 */
[----:B------:R-:W-:Y:S01]  /*19b70*/  FSEL R9, R9, RZ, P1 ;  /* 0x000000ff09097208 */ /* 0x000fe20000800000 */
[-C--:B------:R-:W-:Y:S01]  /*19b80*/  FMUL.FTZ R133, R133, R8.reuse ;  /* 0x0000000885857220 */ /* 0x080fe20000410000 */
[-C--:B------:R-:W-:Y:S01]  /*19b90*/  FMUL.FTZ R136, R136, R8.reuse ;  /* 0x0000000888887220 */ /* 0x080fe20000410000 */
[-C--:B------:R-:W-:Y:S01]  /*19ba0*/  FMUL.FTZ R137, R137, R8.reuse ;  /* 0x0000000889897220 */ /* 0x080fe20000410000 */
[----:B------:R-:W-:Y:S01]  /*19bb0*/  FMUL.FTZ R140, R140, R8 ;  /* 0x000000088c8c7220 */ /* 0x000fe20000410000 */
[C-C-:B------:R-:W-:Y:S01]  /*19bc0*/  FFMA.FTZ R153, R2.reuse, R154, -R9.reuse ;  /* 0x0000009a02997223 */ /* 0x140fe20000010809 */
        /* <DEDUP_REMOVED lines=22> */
[----:B------:R-:W0:Y:S01]  /*19d30*/  MUFU.EX2 R13, R13 ;  /* 0x0000000d000d7308 */ /* 0x000e220000000800 */
[-C--:B------:R-:W-:Y:S01]  /*19d40*/  FMUL.FTZ R141, R141, R8.reuse ;  /* 0x000000088d8d7220 */ /* 0x080fe20000410000 */
[-C--:B------:R-:W-:Y:S01]  /*19d50*/  FMUL.FTZ R144, R144, R8.reuse ;  /* 0x0000000890907220 */ /* 0x080fe20000410000 */
[-C--:B------:R-:W-:Y:S01]  /*19d60*/  FMUL.FTZ R145, R145, R8.reuse ;  /* 0x0000000891917220 */ /* 0x080fe20000410000 */
[-C--:B------:R-:W-:Y:S01]  /*19d70*/  FMUL.FTZ R148, R148, R8.reuse ;  /* 0x0000000894947220 */ /* 0x080fe20000410000 */
[----:B------:R-:W-:-:S03]  /*19d80*/  FMUL.FTZ R149, R149, R8 ;  /* 0x0000000895957220 */ /* 0x000fc60000410000 */
[----:B------:R-:W3:Y:S08]  /*19d90*/  MUFU.EX2 R15, R15 ;  /* 0x0000000f000f7308 */ /* 0x000ef00000000800 */
[----:B------:R-:W4:Y:S01]  /*19da0*/  MUFU.EX2 R21, R21 ;  /* 0x0000001500157308 */ /* 0x000f220000000800 */
[----:B0-----:R-:W-:-:S01]  /*19db0*/  FFMA.FTZ R0, R13, R0, R153 ;  /* 0x000000000d007223 */ /* 0x001fc20000010099 */
[-C--:B------:R-:W-:Y:S01]  /*19dc0*/  FMUL.FTZ R26, R26, R13.reuse ;  /* 0x0000000d1a1a7220 */ /* 0x080fe20000410000 */
[-C--:B------:R-:W-:Y:S01]  /*19dd0*/  FMUL.FTZ R27, R27, R13.reuse ;  /* 0x0000000d1b1b7220 */ /* 0x080fe20000410000 */
[----:B------:R-:W-:Y:S01]  /*19de0*/  FMUL.FTZ R30, R30, R13 ;  /* 0x0000000d1e1e7220 */ /* 0x000fe20000410000 */
[----:B------:R-:W-:-:S01]  /*19df0*/  FADD.FTZ R0, R14, R0 ;  /* 0x000000000e007221 */ /* 0x000fc20000010000 */
        /* <DEDUP_REMOVED lines=12> */
[----:B------:R-:W-:Y:S01]  /*19ec0*/  F2FP.SATFINITE.E4M3.F32.PACK_AB_MERGE_C R15, R21, R15, RZ ;  /* 0x0000000f150f723e */ /* 0x000fe200048070ff */
[-C--:B------:R-:W-:Y:S01]  /*19ed0*/  FMUL.FTZ R47, R47, R13.reuse ;  /* 0x0000000d2f2f7220 */ /* 0x080fe20000410000 */
[-C--:B------:R-:W-:Y:S01]  /*19ee0*/  FMUL.FTZ R50, R50, R13.reuse ;  /* 0x0000000d32327220 */ /* 0x080fe20000410000 */
[----:B------:R-:W-:Y:S01]  /*19ef0*/  FMUL.FTZ R51, R51, R13 ;  /* 0x0000000d33337220 */ /* 0x000fe20000410000 */
[----:B------:R-:W-:Y:S01]  /*19f00*/  F2FP.SATFINITE.E4M3.F32.PACK_AB_MERGE_C R153, R14, R153, R15 ;  /* 0x000000990e99723e */ /* 0x000fe2000480700f */
        /* <DEDUP_REMOVED lines=27> */
[----:B------:R-:W-:Y:S01]  /*1a0c0*/  F2FP.SATFINITE.E4M3.F32.PACK_AB_MERGE_C R157, R158, R157, RZ ;  /* 0x0000009d9e9d723e */ /* 0x000fe200048070ff */
[-C--:B------:R-:W-:Y:S01]  /*1a0d0*/  FMUL.FTZ R91, R91, R13.reuse ;  /* 0x0000000d5b5b7220 */ /* 0x080fe20000410000 */
[----:B------:R-:W-:Y:S01]  /*1a0e0*/  F2FP.SATFINITE.E4M3.F32.PACK_AB_MERGE_C R158, R181, R180, RZ ;  /* 0x000000b4b59e723e */ /* 0x000fe200048070ff */
[----:B------:R-:W-:Y:S01]  /*1a0f0*/  FMUL.FTZ R94, R94, R13 ;  /* 0x0000000d5e5e7220 */ /* 0x000fe20000410000 */
[----:B------:R-:W-:Y:S01]  /*1a100*/  F2FP.SATFINITE.E4M3.F32.PACK_AB_MERGE_C R155, R20, R155, R157 ;  /* 0x0000009b149b723e */ /* 0x000fe2000480709d */
[----:B------:R-:W-:Y:S01]  /*1a110*/  FMUL.FTZ R95, R95, R13 ;  /* 0x0000000d5f5f7220 */ /* 0x000fe20000410000 */
[----:B------:R-:W0:Y:S01]  /*1a120*/  MUFU.EX2 R174, R174 ;  /* 0x000000ae00ae7308 */ /* 0x000e220000000800 */
[----:B---3--:R-:W-:-:S01]  /*1a130*/  FADD.FTZ R3, R159, R0 ;  /* 0x000000009f037221 */ /* 0x008fc20000010000 */
[----:B------:R-:W-:Y:S01]  /*1a140*/  F2FP.SATFINITE.E4M3.F32.PACK_AB_MERGE_C R158, R177, R176, R158 ;  /* 0x000000b0b19e723e */ /* 0x000fe2000480709e */
        /* <DEDUP_REMOVED lines=22> */
[C---:B---3--:R-:W-:Y:S01]  /*1a2b0*/  F2FP.SATFINITE.E4M3.F32.PACK_AB_MERGE_C R174, R175.reuse, R174, RZ ;  /* 0x000000aeafae723e */ /* 0x048fe200048070ff */
[----:B------:R-:W-:Y:S01]  /*1a2c0*/  FADD.FTZ R175, R175, R0 ;  /* 0x00000000afaf7221 */ /* 0x000fe20000010000 */
[----:B------:R-:W-:-:S01]  /*1a2d0*/  FADD.FTZ R0, R176, R173 ;  /* 0x000000adb0007221 */ /* 0x000fc20000010000 */
[----:B------:R-:W-:Y:S01]  /*1a2e0*/  FMUL.FTZ R131, R131, R13 ;  /* 0x0000000d83837220 */ /* 0x000fe20000410000 */
[----:B------:R-:W-:Y:S01]  /*1a2f0*/  F2FP.SATFINITE.E4M3.F32.PACK_AB_MERGE_C R157, R160, R159, R174 ;  /* 0x0000009fa09d723e */ /* 0x000fe200048070ae */
[----:B------:R-:W-:Y:S01]  /*1a300*/  FMUL.FTZ R134, R134, R13 ;  /* 0x0000000d86867220 */ /* 0x000fe20000410000 */
[----:B------:R-:W-:-:S01]  /*1a310*/  FADD.FTZ R177, R177, R0 ;  /* 0x00000000b1b17221 */ /* 0x000fc20000010000 */
[----:B------:R-:W3:Y:S01]  /*1a320*/  MUFU.EX2 R182, R182 ;  /* 0x000000b600b67308 */ /* 0x000ee20000000800 */
[----:B----4-:R-:W-:-:S01]  /*1a330*/  FADD.FTZ R0, R178, R175 ;  /* 0x000000afb2007221 */ /* 0x010fc20000010000 */
[----:B------:R-:W-:Y:S01]  /*1a340*/  FMUL.FTZ R135, R135, R13 ;  /* 0x0000000d87877220 */ /* 0x000fe20000410000 */
[----:B------:R-:W-:-:S01]  /*1a350*/  FADD.FTZ R180, R180, R177 ;  /* 0x000000b1b4b47221 */ /* 0x000fc20000010000 */
[-C--:B------:R-:W-:Y:S01]  /*1a360*/  FMUL.FTZ R138, R138, R13.reuse ;  /* 0x0000000d8a8a7220 */ /* 0x080fe20000410000 */
[-C--:B------:R-:W-:Y:S01]  /*1a370*/  FMUL.FTZ R139, R139, R13.reuse ;  /* 0x0000000d8b8b7220 */ /* 0x080fe20000410000 */
[----:B------:R-:W-:Y:S01]  /*1a380*/  FMUL.FTZ R142, R142, R13 ;  /* 0x0000000d8e8e7220 */ /* 0x000fe20000410000 */
[----:B------:R-:W-:-:S01]  /*1a390*/  FADD.FTZ R3, R181, R180 ;  /* 0x000000b4b5037221 */ /* 0x000fc20000010000 */
[----:B------:R-:W4:Y:S01]  /*1a3a0*/  MUFU.EX2 R9, R9 ;  /* 0x0000000900097308 */ /* 0x000f220000000800 */
[----:B0-----:R-:W-:-:S01]  /*1a3b0*/  FADD.FTZ R21, R179, R0 ;  /* 0x00000000b3157221 */ /* 0x001fc20000010000 */
[-C--:B------:R-:W-:Y:S01]  /*1a3c0*/  FMUL.FTZ R143, R143, R13.reuse ;  /* 0x0000000d8f8f7220 */ /* 0x080fe20000410000 */
[-C--:B------:R-:W-:Y:S01]  /*1a3d0*/  FMUL.FTZ R146, R146, R13.reuse ;  /* 0x0000000d92927220 */ /* 0x080fe20000410000 */
[-C--:B------:R-:W-:Y:S01]  /*1a3e0*/  FMUL.FTZ R147, R147, R13.reuse ;  /* 0x0000000d93937220 */ /* 0x080fe20000410000 */
[-C--:B------:R-:W-:Y:S01]  /*1a3f0*/  FMUL.FTZ R150, R150, R13.reuse ;  /* 0x0000000d96967220 */ /* 0x080fe20000410000 */
[----:B------:R-:W-:Y:S01]  /*1a400*/  FMUL.FTZ R151, R151, R13 ;  /* 0x0000000d97977220 */ /* 0x000fe20000410000 */
[----:B---3--:R-:W-:-:S01]  /*1a410*/  FADD.FTZ R0, R182, R21 ;  /* 0x00000015b6007221 */ /* 0x008fc20000010000 */
[----:B----4-:R-:W-:-:S03]  /*1a420*/  F2FP.SATFINITE.E4M3.F32.PACK_AB_MERGE_C R182, R9, R182, RZ ;  /* 0x000000b609b6723e */ /* 0x010fc600048070ff */
[----:B------:R-:W-:Y:S01]  /*1a430*/  FADD.FTZ R0, R9, R0 ;  /* 0x0000000009007221 */ /* 0x000fe20000010000 */
[----:B------:R-:W-:Y:S01]  /*1a440*/  F2FP.SATFINITE.E4M3.F32.PACK_AB_MERGE_C R159, R179, R178, R182 ;  /* 0x000000b2b39f723e */ /* 0x000fe200048070b6 */
[----:B------:R-:W-:Y:S06]  /*1a450*/  @!P0 BRA `(.L_x_1929) ;  /* 0x0000000000048947 */ /* 0x000fec0003800000 */
[----:B------:R-:W-:Y:S01]  /*1a460*/  BPT.TRAP 0x1 ;  /* 0x000000040000795c */ /* 0x000fe20000300000 */
.L_x_1929:
[----:B------:R0:W3:Y:S01]  /*1a470*/  SYNCS.PHASECHK.TRANS64.TRYWAIT P1, [R10+URZ+0x28450], R11 ;  /* 0x0284500b0a0075a7 */ /* 0x0000e2000802017f */
[----:B------:R-:W-:Y:S05]  /*1a480*/  @!P0 BRA `(.L_x_1930) ;  /* 0x0000000000048947 */ /* 0x000fea0003800000 */
[----:B------:R-:W-:Y:S01]  /*1a490*/  BPT.TRAP 0x1 ;  /* 0x000000040000795c */ /* 0x000fe20000300000 */
.L_x_1930:
[----:B------:R-:W-:Y:S01]  /*1a4a0*/  BSSY B0, `(.L_x_1931) ;  /* 0x0000006000007945 */ /* 0x000fe20003800000 */
[----:B------:R-:W-:Y:S01]  /*1a4b0*/  LEA R8, R12, UR43, 0xa ;  /* 0x0000002b0c087c11 */ /* 0x000fe2000f8e50ff */
[----:B------:R-:W-:Y:S02]  /*1a4c0*/  IMAD.MOV.U32 R9, RZ, RZ, -0x7fffffe0 ;  /* 0x80000020ff097424 */ /* 0x000fe400078e00ff */
[----:B---3--:R-:W-:Y:S05]  /*1a4d0*/  @P1 BRA `(.L_x_1932) ;  /* 0x0000000000081947 */ /* 0x008fea0003800000 */
[----:B------:R-:W3:Y:S02]  /*1a4e0*/  SYNCS.PHASECHK.TRANS64.TRYWAIT P1, [R10+URZ+0x28450], R11 ;  /* 0x0284500b0a0075a7 */ /* 0x000ee4000802017f */
[----:B---3--:R-:W-:Y:S05]  /*1a4f0*/  @!P1 BRA `(.L_x_1933) ;  /* 0x000000dc00a89947 */ /* 0x008fea0003800000 */
.L_x_1932:
[----:B------:R-:W-:Y:S05]  /*1a500*/  BSYNC B0 ;  /* 0x0000000000007941 */ /* 0x000fea0003800000 */
.L_x_1931:
[----:B------:R-:W4:Y:S01]  /*1a510*/  S2R R12, SR_TID.X ;  /* 0x00000000000c7919 */ /* 0x000f220000002100 */
[----:B------:R-:W-:Y:S05]  /*1a520*/  WARPSYNC.ALL ;  /* 0x0000000000007948 */ /* 0x000fea0003800000 */
[C---:B------:R-:W-:Y:S02]  /*1a530*/  R2UR UR6, R8.reuse ;  /* 0x00000000080672ca */ /* 0x040fe400000e0000 */
[----:B------:R-:W-:Y:S01]  /*1a540*/  R2UR UR7, R9 ;  /* 0x00000000090772ca */ /* 0x000fe200000e0000 */
[----:B------:R-:W-:Y:S01]  /*1a550*/  IMAD.MOV.U32 R9, RZ, RZ, -0x7fffffe0 ;  /* 0x80000020ff097424 */ /* 0x000fe200078e00ff */
[----:B------:R-:W-:-:S02]  /*1a560*/  IADD3 R8, R8, 0x2, RZ ;  /* 0x0000000208087810 */ /* 0x000fc40007ffe0ff */
[----:B----4-:R-:W-:-:S05]  /*1a570*/  SHF.R.U32.HI R12, RZ, 0x7, R12 ;  /* 0x00000007ff0c7819 */ /* 0x010fca000001160c */
[----:B01-3--:R-:W-:-:S05]  /*1a580*/  VIADD R11, R12, 0x8 ;  /* 0x000000080c0b7836 */ /* 0x00bfca0000000000 */
        /* <DEDUP_REMOVED lines=12> */
.L_x_1934:
[----:B------:R-:W-:Y:S01]  /*1a650*/  ISETP.GT.AND P1, PT, R6, R208, PT ;  /* 0x000000d00600720c */ /* 0x000fe20003f24270 */
[----:B------:R-:W-:Y:S02]  /*1a660*/  VIADD R10, R10, 0x28460 ;  /* 0x000284600a0a7836 */ /* 0x000fe40000000000 */
[----:B------:R-:W-:Y:S02]  /*1a670*/  IMAD.U32 R9, RZ, RZ, UR39 ;  /* 0x00000027ff097e24 */ /* 0x000fe4000f8e00ff */
[----:B------:R-:W-:Y:S02]  /*1a680*/  VIADD R6, R6, 0xffffffff ;  /* 0xffffffff06067836 */ /* 0x000fe40000000000 */
[----:B------:R-:W-:Y:S01]  /*1a690*/  IMAD.MOV.U32 R13, RZ, RZ, R7 ;  /* 0x000000ffff0d7224 */ /* 0x000fe200078e0007 */
[----:B------:R-:W-:Y:S01]  /*1a6a0*/  PRMT R10, R9, 0x654, R10 ;  /* 0x00000654090a7816 */ /* 0x000fe2000000000a */
[----:B------:R-:W-:-:S03]  /*1a6b0*/  IMAD.MOV.U32 R14, RZ, RZ, R4 ;  /* 0x000000ffff0e7224 */ /* 0x000fc600078e0004 */
[----:B------:R1:W-:Y:S01]  /*1a6c0*/  SYNCS.ARRIVE.TRANS64.RED.A1T0 RZ, [R10+URZ], RZ ;  /* 0x000000ff0aff79a7 */ /* 0x0003e2000810043f */
[----:B------:R-:W-:Y:S05]  /*1a6d0*/  @P1 BRA `(.L_x_1935) ;  /* 0xffffffd800b81947 */ /* 0x000fea000383ffff */
.L_x_1915:
[----:B------:R-:W-:Y:S05]  /*1a6e0*/  WARPSYNC.ALL ;  /* 0x0000000000007948 */ /* 0x000fea0003800000 */
[----:B------:R-:W-:Y:S01]  /*1a6f0*/  ULDC.64 UR4, c[0x0][0x9a0] ;  /* 0x0002680000047ab9 */ /* 0x000fe20000000a00 */
[----:B0-----:R-:W-:Y:S01]  /*1a700*/  IMAD.MOV.U32 R12, RZ, RZ, 0x3f800000 ;  /* 0x3f800000ff0c7424 */ /* 0x001fe200078e00ff */
[----:B------:R2:W-:Y:S08]  /*1a710*/  BAR.ARV R5, 0x100 ;  /* 0x000400050000751d */ /* 0x0005f00000002000 */
[----:B------:R-:W-:Y:S06]  /*1a720*/  BAR.ARV 0x8, 0x180 ;  /* 0x0206000000007b1d */ /* 0x000fec0000002000 */
[----:B------:R-:W-:-:S04]  /*1a730*/  ISETP.NE.U32.AND P0, PT, RZ, UR4, PT ;  /* 0x00000004ff007c0c */ /* 0x000fc8000bf05070 */
[----:B------:R-:W-:-:S13]  /*1a740*/  ISETP.NE.AND.EX P0, PT, RZ, UR5, PT, P0 ;  /* 0x00000005ff007c0c */ /* 0x000fda000bf05300 */
[----:B-1----:R-:W0:Y:S01]  /*1a750*/  @P0 LDC.64 R10, c[0x0][0x9c8] ;  /* 0x00027200ff0a0b82 */ /* 0x002e220000000a00 */
[----:B------:R-:W-:Y:S02]  /*1a760*/  @P0 SHF.R.S32.HI R13, RZ, 0x1f, R23 ;  /* 0x0000001fff0d0819 */ /* 0x000fe40000011417 */
[----:B------:R-:W-:-:S05]  /*1a770*/  @P0 SHF.R.S32.HI R15, RZ, 0x1f, R22 ;  /* 0x0000001fff0f0819 */ /* 0x000fca0000011416 */
[----:B------:R-:W1:Y:S01]  /*1a780*/  @P0 LDC.64 R8, c[0x0][0x9d0] ;  /* 0x00027400ff080b82 */ /* 0x000e620000000a00 */
[----:B0-----:R-:W-:-:S04]  /*1a790*/  @P0 IMAD R6, R13, R10, RZ ;  /* 0x0000000a0d060224 */ /* 0x001fc800078e02ff */
[C---:B------:R-:W-:Y:S02]  /*1a7a0*/  @P0 IMAD R13, R23.reuse, R11, R6 ;  /* 0x0000000b170d0224 */ /* 0x040fe400078e0206 */
[----:B------:R-:W-:-:S04]  /*1a7b0*/  @P0 IMAD.WIDE.U32 R10, R23, R10, RZ ;  /* 0x0000000a170a0225 */ /* 0x000fc800078e00ff */
[-C--:B-1----:R-:W-:Y:S02]  /*1a7c0*/  @P0 IMAD R6, R15, R8.reuse, RZ ;  /* 0x000000080f060224 */ /* 0x082fe400078e02ff */
[----:B------:R-:W-:Y:S02]  /*1a7d0*/  @P0 IMAD.IADD R11, R11, 0x1, R13 ;  /* 0x000000010b0b0824 */ /* 0x000fe400078e020d */
[C---:B------:R-:W-:Y:S02]  /*1a7e0*/  @P0 IMAD R13, R22.reuse, R9, R6 ;  /* 0x00000009160d0224 */ /* 0x040fe400078e0206 */
[----:B------:R-:W-:-:S04]  /*1a7f0*/  @P0 IMAD.WIDE.U32 R8, R22, R8, R10 ;  /* 0x0000000816080225 */ /* 0x000fc800078e000a */
[----:B------:R-:W-:Y:S01]  /*1a800*/  @P0 IMAD.IADD R9, R9, 0x1, R13 ;  /* 0x0000000109090824 */ /* 0x000fe200078e020d */
[----:B------:R-:W-:-:S04]  /*1a810*/  @P0 LEA R10, P1, R8, UR4, 0x2 ;  /* 0x00000004080a0c11 */ /* 0x000fc8000f8210ff */
[----:B------:R-:W-:-:S05]  /*1a820*/  @P0 LEA.HI.X R11, R8, UR5, R9, 0x2, P1 ;  /* 0x00000005080b0c11 */ /* 0x000fca00088f1409 */
[----:B------:R0:W4:Y:S01]  /*1a830*/  @P0 LDG.E R12, desc[UR36][R10.64] ;  /* 0x000000240a0c0981 */ /* 0x000122000c1e1900 */
[----:B--23--:R-:W-:Y:S01]  /*1a840*/  MOV R5, RZ ;  /* 0x000000ff00057202 */ /* 0x00cfe20000000f00 */
[----:B------:R-:W-:Y:S02]  /*1a850*/  VIADD R185, R185, 0x1 ;  /* 0x00000001b9b97836 */ /* 0x000fe40000000000 */
[----:B------:R-:W1:Y:S01]  /*1a860*/  SHFL.BFLY PT, R6, R3, 0x2, 0x1f ;  /* 0x0c401f0003067f89 */ /* 0x000e6200000e0000 */
[----:B------:R-:W-:Y:S02]  /*1a870*/  VIADD R217, R217, 0x1 ;  /* 0x00000001d9d97836 */ /* 0x000fe40000000000 */
[C---:B------:R-:W-:Y:S01]  /*1a880*/  ISETP.NE.AND P3, PT, R185.reuse, 0x2, PT ;  /* 0x00000002b900780c */ /* 0x040fe20003f65270 */
[----:B------:R-:W2:Y:S01]  /*1a890*/  SHFL.BFLY PT, R9, R0, 0x2, 0x1f ;  /* 0x0c401f0000097f89 */ /* 0x000ea200000e0000 */
[----:B0-----:R-:W-:Y:S02]  /*1a8a0*/  IMAD.MOV.U32 R11, RZ, RZ, RZ ;  /* 0x000000ffff0b7224 */ /* 0x001fe400078e00ff */
[----:B------:R-:W-:Y:S01]  /*1a8b0*/  SEL R185, R185, RZ, P3 ;  /* 0x000000ffb9b97207 */ /* 0x000fe20001800000 */
[----:B-1----:R-:W-:Y:S01]  /*1a8c0*/  FADD.FTZ R6, R6, R3 ;  /* 0x0000000306067221 */ /* 0x002fe20000010000 */
[----:B------:R-:W-:-:S02]  /*1a8d0*/  IMAD.MOV.U32 R3, RZ, RZ, -0x800000 ;  /* 0xff800000ff037424 */ /* 0x000fc400078e00ff */
[----:B--2---:R-:W-:Y:S01]  /*1a8e0*/  FADD.FTZ R8, R9, R0 ;  /* 0x0000000009087221 */ /* 0x004fe20000010000 */
[----:B------:R-:W-:Y:S01]  /*1a8f0*/  IMAD.MOV.U32 R0, RZ, RZ, -0x800000 ;  /* 0xff800000ff007424 */ /* 0x000fe200078e00ff */
[----:B------:R-:W0:Y:S04]  /*1a900*/  SHFL.BFLY PT, R9, R6, 0x1, 0x1f ;  /* 0x0c201f0006097f89 */ /* 0x000e2800000e0000 */
[----:B------:R-:W1:Y:S01]  /*1a910*/  SHFL.BFLY PT, R13, R8, 0x1, 0x1f ;  /* 0x0c201f00080d7f89 */ /* 0x000e6200000e0000 */
[----:B0-----:R-:W-:-:S04]  /*1a920*/  FADD.FTZ R9, R6, R9 ;  /* 0x0000000906097221 */ /* 0x001fc80000010000 */
[C---:B------:R-:W-:Y:S01]  /*1a930*/  FMUL.FTZ R15, R9.reuse, 0.00390625 ;  /* 0x3b800000090f7820 */ /* 0x040fe20000410000 */
[----:B------:R-:W-:Y:S01]  /*1a940*/  FSETP.NE.FTZ.AND P0, PT, R9, RZ, PT ;  /* 0x000000ff0900720b */ /* 0x000fe20003f15000 */
[----:B-1----:R-:W-:Y:S01]  /*1a950*/  FADD.FTZ R14, R8, R13 ;  /* 0x0000000d080e7221 */ /* 0x002fe20000010000 */
[----:B------:R-:W-:Y:S02]  /*1a960*/  SEL R13, RZ, 0x1, P3 ;  /* 0x00000001ff0d7807 */ /* 0x000fe40001800000 */
[----:B------:R-:W-:Y:S01]  /*1a970*/  FSETP.NE.FTZ.AND P1, PT, R15, RZ, PT ;  /* 0x000000ff0f00720b */ /* 0x000fe20003f35000 */
[----:B------:R-:W-:Y:S01]  /*1a980*/  FMUL.FTZ R10, R14, 0.00390625 ;  /* 0x3b8000000e0a7820 */ /* 0x000fe20000410000 */
[----:B------:R-:W-:-:S04]  /*1a990*/  LOP3.LUT R188, R188, R13, RZ, 0x3c, !PT ;  /* 0x0000000dbcbc7212 */ /* 0x000fc800078e3cff */
[----:B------:R-:W-:-:S03]  /*1a9a0*/  FSETP.NE.FTZ.AND P2, PT, R10, RZ, PT ;  /* 0x000000ff0a00720b */ /* 0x000fc60003f55000 */
[----:B------:R0:W-:Y:S01]  /*1a9b0*/  @P0 MUFU.RCP R5, R9 ;  /* 0x0000000900050308 */ /* 0x0001e20000001000 */
[----:B------:R-:W-:-:S07]  /*1a9c0*/  FSETP.NE.FTZ.AND P0, PT, R14, RZ, PT ;  /* 0x000000ff0e00720b */ /* 0x000fce0003f15000 */
[----:B------:R-:W1:Y:S01]  /*1a9d0*/  @P1 MUFU.LG2 R6, R15 ;  /* 0x0000000f00061308 */ /* 0x000e620000000c00 */
[C---:B0-----:R-:W-:Y:S01]  /*1a9e0*/  @P1 FMUL.FTZ R9, R2.reuse, 0.69314718246459960938 ;  /* 0x3f31721802091820 */ /* 0x041fe20000410000 */
[----:B------:R-:W-:-:S06]  /*1a9f0*/  @P2 FMUL.FTZ R21, R2, 0.69314718246459960938 ;  /* 0x3f31721802152820 */ /* 0x000fcc0000410000 */
[----:B------:R-:W-:Y:S01]  /*1aa00*/  @P0 MUFU.RCP R11, R14 ;  /* 0x0000000e000b0308 */ /* 0x000fe20000001000 */
[----:B------:R-:W-:-:S07]  /*1aa10*/  PLOP3.LUT P0, PT, PT, PT, PT, 0x8, 0x0 ;  /* 0x000000000000781c */ /* 0x000fce0003f0e170 */
[----:B------:R-:W0:Y:S01]  /*1aa20*/  @P2 MUFU.LG2 R8, R10 ;  /* 0x0000000a00082308 */ /* 0x000e220000000c00 */
[----:B-1----:R-:W-:-:S04]  /*1aa30*/  @P1 FMUL.FTZ R6, R6, 0.69314718246459960938 ;  /* 0x3f31721806061820 */ /* 0x002fc80000410000 */
[----:B------:R-:W-:Y:S01]  /*1aa40*/  @P1 FFMA.FTZ R0, R9, R4, R6 ;  /* 0x0000000409001223 */ /* 0x000fe20000010006 */
[----:B0-----:R-:W-:-:S04]  /*1aa50*/  @P2 FMUL.FTZ R8, R8, 0.69314718246459960938 ;  /* 0x3f31721808082820 */ /* 0x001fc80000410000 */
[----:B------:R-:W-:Y:S01]  /*1aa60*/  @P2 FFMA.FTZ R3, R21, R7, R8 ;  /* 0x0000000715032223 */ /* 0x000fe20000010008 */
[-C--:B----4-:R-:W-:Y:S01]  /*1aa70*/  FMUL.FTZ R2, R5, R12.reuse ;  /* 0x0000000c05027220 */ /* 0x090fe20000410000 */
[----:B------:R-:W-:-:S03]  /*1aa80*/  FMUL.FTZ R12, R11, R12 ;  /* 0x0000000c0b0c7220 */ /* 0x000fc60000410000 */
        /* <DEDUP_REMOVED lines=128> */
.L_x_1800:
        /* <DEDUP_REMOVED lines=10> */
[----:B------:R-:W2:Y:S01]  /*1b330*/  LDL R140, [R1+0x18] ;  /* 0x00001800018c7983 */ /* 0x000ea20000100800 */
[----:B-1----:R-:W-:Y:S01]  /*1b340*/  F2FP.BF16.F32.PACK_AB R20, R13, R56 ;  /* 0x000000380d14723e */ /* 0x002fe200000010ff */
[----:B------:R-:W-:Y:S01]  /*1b350*/  ULDC.64 UR4, c[0x4][0x128] ;  /* 0x01004a0000047ab9 */ /* 0x000fe20000000a00 */
[----:B------:R-:W1:Y:S01]  /*1b360*/  S2R R13, SR_SWINHI ;  /* 0x00000000000d7919 */ /* 0x000e620000002f00 */
[----:B-----5:R-:W3:Y:S01]  /*1b370*/  S2R R39, SR_TID.X ;  /* 0x0000000000277919 */ /* 0x020ee20000002100 */
        /* <DEDUP_REMOVED lines=10> */
[----:B------:R-:W-:Y:S02]  /*1b420*/  MOV R76, R184 ;  /* 0x000000b8004c7202 */ /* 0x000fe40000000f00 */
[----:B-1----:R-:W-:Y:S01]  /*1b430*/  MOV R77, R13 ;  /* 0x0000000d004d7202 */ /* 0x002fe20000000f00 */
[----:B---3--:R-:W-:Y:S01]  /*1b440*/  IMAD.SHL.U32 R2, R39, 0x4, RZ ;  /* 0x0000000427027824 */ /* 0x008fe200078e00ff */
[----:B------:R-:W-:Y:S02]  /*1b450*/  F2FP.BF16.F32.PACK_AB R58, R53, R96 ;  /* 0x00000060353a723e */ /* 0x000fe400000010ff */
[----:B------:R-:W-:Y:S02]  /*1b460*/  F2FP.BF16.F32.PACK_AB R104, R61, R104 ;  /* 0x000000683d68723e */ /* 0x000fe400000010ff */
[----:B------:R-:W-:Y:S02]  /*1b470*/  LOP3.LUT R2, R2, 0xc, RZ, 0xc0, !PT ;  /* 0x0000000c02027812 */ /* 0x000fe400078ec0ff */
[----:B------:R-:W-:-:S02]  /*1b480*/  F2FP.BF16.F32.PACK_AB R11, R11, R48 ;  /* 0x000000300b0b723e */ /* 0x000fc400000010ff */
[----:B------:R-:W-:Y:S02]  /*1b490*/  IADD3 R26, P0, R2, UR4, RZ ;  /* 0x00000004021a7c10 */ /* 0x000fe4000ff1e0ff */
[----:B------:R-:W-:Y:S02]  /*1b4a0*/  F2FP.BF16.F32.PACK_AB R47, R47, R50 ;  /* 0x000000322f2f723e */ /* 0x000fe400000010ff */
[----:B------:R-:W-:Y:S01]  /*1b4b0*/  F2FP.BF16.F32.PACK_AB R63, R63, R66 ;  /* 0x000000423f3f723e */ /* 0x000fe200000010ff */
[----:B------:R-:W-:Y:S01]  /*1b4c0*/  IMAD.X R27, RZ, RZ, UR5, P0 ;  /* 0x00000005ff1b7e24 */ /* 0x000fe200080e06ff */
[----:B------:R-:W-:Y:S02]  /*1b4d0*/  F2FP.BF16.F32.PACK_AB R141, R52, R89 ;  /* 0x00000059348d723e */ /* 0x000fe400000010ff */
[----:B------:R-:W-:Y:S02]  /*1b4e0*/  F2FP.BF16.F32.PACK_AB R97, R60, R97 ;  /* 0x000000613c61723e */ /* 0x000fe400000010ff */
[----:B------:R1:W5:Y:S01]  /*1b4f0*/  LDG.E.CONSTANT R2, desc[UR36][R26.64] ;  /* 0x000000241a027981 */ /* 0x000362000c1e9900 */
[----:B------:R-:W-:Y:S01]  /*1b500*/  F2FP.BF16.F32.PACK_AB R8, R8, R41 ;  /* 0x000000290808723e */ /* 0x000fe200000010ff */
[----:B------:R-:W-:Y:S01]  /*1b510*/  UMOV UR4, 0xffffffff ;  /* 0xffffffff00047882 */ /* 0x000fe20000000000 */
[----:B------:R-:W-:-:S02]  /*1b520*/  F2FP.BF16.F32.PACK_AB R46, R45, R88 ;  /* 0x000000582d2e723e */ /* 0x000fc400000010ff */
[----:B------:R-:W-:Y:S02]  /*1b530*/  LOP3.LUT P0, R13, R39, 0x3, RZ, 0xc0, !PT ;  /* 0x00000003270d7812 */ /* 0x000fe4000780c0ff */
[----:B------:R-:W-:Y:S02]  /*1b540*/  F2FP.BF16.F32.PACK_AB R128, R85, R128 ;  /* 0x000000805580723e */ /* 0x000fe400000010ff */
[----:B------:R-:W-:Y:S02]  /*1b550*/  F2FP.BF16.F32.PACK_AB R30, R30, R109 ;  /* 0x0000006d1e1e723e */ /* 0x000fe400000010ff */
[----:B-1----:R-:W-:Y:S02]  /*1b560*/  F2FP.BF16.F32.PACK_AB R26, R37, R80 ;  /* 0x00000050251a723e */ /* 0x002fe400000010ff */
        /* <DEDUP_REMOVED lines=11> */
[----:B------:R-:W-:Y:S02]  /*1b620*/  ISETP.EQ.OR P0, PT, R13, 0x3, !P0 ;  /* 0x000000030d00780c */ /* 0x000fe40004702670 */
[----:B------:R-:W-:Y:S02]  /*1b630*/  F2FP.BF16.F32.PACK_AB R7, R7, R32 ;  /* 0x000000200707723e */ /* 0x000fe400000010ff */
[----:B------:R-:W-:-:S02]  /*1b640*/  F2FP.BF16.F32.PACK_AB R117, R117, R34 ;  /* 0x000000227575723e */ /* 0x000fc400000010ff */
[----:B------:R-:W-:Y:S02]  /*1b650*/  F2FP.BF16.F32.PACK_AB R57, R14, R57 ;  /* 0x000000390e39723e */ /* 0x000fe400000010ff */
[----:B------:R-:W-:Y:S02]  /*1b660*/  F2FP.BF16.F32.PACK_AB R65, R28, R65 ;  /* 0x000000411c41723e */ /* 0x000fe400000010ff */
[----:B------:R-:W-:Y:S02]  /*1b670*/  SEL R13, R5, R4, P0 ;  /* 0x00000004050d7207 */ /* 0x000fe40000000000 */
[----:B------:R-:W-:Y:S02]  /*1b680*/  SEL R4, R4, R5, P0 ;  /* 0x0000000504047207 */ /* 0x000fe40000000000 */
        /* <DEDUP_REMOVED lines=25> */
[----:B------:R-:W-:Y:S01]  /*1b820*/  F2FP.BF16.F32.PACK_AB R134, R134, R147 ;  /* 0x000000938686723e */ /* 0x000fe200000010ff */
[----:B--2---:R-:W-:-:S03]  /*1b830*/  IMAD.WIDE R42, R140, 0x2, R76 ;  /* 0x000000028c2a7825 */ /* 0x004fc600078e024c */
        /* <DEDUP_REMOVED lines=24> */
[C---:B------:R-:W-:Y:S02]  /*1b9c0*/  IADD3 R45, P3, R42.reuse, 0x8040, RZ ;  /* 0x000080402a2d7810 */ /* 0x040fe40007f7e0ff */
[----:B------:R-:W-:Y:S02]  /*1b9d0*/  IADD3.X R61, RZ, R43, RZ, P2, !PT ;  /* 0x0000002bff3d7210 */ /* 0x000fe400017fe4ff */
[C---:B------:R-:W-:Y:S02]  /*1b9e0*/  IADD3 R41, P1, R42.reuse, 0x8000, RZ ;  /* 0x000080002a297810 */ /* 0x040fe40007f3e0ff */
[C---:B------:R-:W-:Y:S02]  /*1b9f0*/  IADD3 R39, P5, R42.reuse, 0x4060, RZ ;  /* 0x000040602a277810 */ /* 0x040fe40007fbe0ff */
[C---:B------:R-:W-:Y:S02]  /*1ba00*/  IADD3 R37, P4, R42.reuse, 0x4040, RZ ;  /* 0x000040402a257810 */ /* 0x040fe40007f9e0ff */
[----:B------:R-:W-:-:S02]  /*1ba10*/  IADD3 R85, P2, R42, 0x8020, RZ ;  /* 0x000080202a557810 */ /* 0x000fc40007f5e0ff */
        /* <DEDUP_REMOVED lines=21> */
[C---:B------:R-:W-:Y:S02]  /*1bb70*/  IADD3 R29, P1, R42.reuse, 0x60, RZ ;  /* 0x000000602a1d7810 */ /* 0x040fe40007f3e0ff */
[C---:B------:R-:W-:Y:S02]  /*1bb80*/  IADD3 R33, P5, R42.reuse, 0x40, RZ ;  /* 0x000000402a217810 */ /* 0x040fe40007fbe0ff */
[C---:B------:R-:W-:Y:S02]  /*1bb90*/  IADD3 R35, P4, R42.reuse, 0x20, RZ ;  /* 0x000000202a237810 */ /* 0x040fe40007f9e0ff */
[----:B------:R-:W-:Y:S02]  /*1bba0*/  IADD3 R25, P2, R42, 0x4000, RZ ;  /* 0x000040002a197810 */ /* 0x000fe40007f5e0ff */
[----:B------:R-:W-:Y:S02]  /*1bbb0*/  LOP3.LUT R14, R15, 0x380, RZ, 0xc0, !PT ;  /* 0x000003800f0e7812 */ /* 0x000fe400078ec0ff */
        /* <DEDUP_REMOVED lines=37> */
[----:B------:R-:W-:Y:S01]  /*1be10*/  MOV R96, R34 ;  /* 0x0000002200607202 */ /* 0x000fe20000000f00 */
[----:B------:R-:W-:Y:S06]  /*1be20*/  BRA.DIV UR4, `(.L_x_1938) ;  /* 0x000000c604707947 */ /* 0x000fec000b800000 */
[----:B------:R-:W-:Y:S01]  /*1be30*/  SEL R29, R7, R6, P0 ;  /* 0x00000006071d7207 */ /* 0x000fe20000000000 */
[----:B-----5:R-:W-:Y:S01]  /*1be40*/  SHFL.IDX PT, R25, R13, R2, 0x1c1f ;  /* 0x001c1f020d197589 */ /* 0x020fe200000e0000 */
[----:B------:R-:W-:Y:S02]  /*1be50*/  SEL R6, R6, R7, P0 ;  /* 0x0000000706067207 */ /* 0x000fe40000000000 */
[----:B------:R-:W-:Y:S01]  /*1be60*/  SEL R33, R9, R8, P0 ;  /* 0x0000000809217207 */ /* 0x000fe20000000000 */
[----:B------:R-:W-:Y:S01]  /*1be70*/  SHFL.IDX PT, R45, R29, R2, 0x1c1f ;  /* 0x001c1f021d2d7589 */ /* 0x000fe200000e0000 */
[----:B------:R-:W-:Y:S02]  /*1be80*/  SEL R7, R8, R9, P0 ;  /* 0x0000000908077207 */ /* 0x000fe40000000000 */
[----:B------:R-:W-:Y:S01]  /*1be90*/  SEL R51, R26, R109, P0 ;  /* 0x0000006d1a337207 */ /* 0x000fe20000000000 */
[----:B------:R-:W-:Y:S01]  /*1bea0*/  SHFL.IDX PT, R49, R33, R2, 0x1c1f ;  /* 0x001c1f0221317589 */ /* 0x000fe200000e0000 */
[----:B------:R-:W-:-:S02]  /*1beb0*/  SEL R35, R11, R10, P0 ;  /* 0x0000000a0b237207 */ /* 0x000fc40000000000 */
[----:B------:R-:W-:Y:S02]  /*1bec0*/  SEL R8, R10, R11, P0 ;  /* 0x0000000b0a087207 */ /* 0x000fe40000000000 */
[----:B------:R-:W-:Y:S01]  /*1bed0*/  SEL R26, R109, R26, P0 ;  /* 0x0000001a6d1a7207 */ /* 0x000fe20000000000 */
[----:B------:R-:W-:Y:S01]  /*1bee0*/  SHFL.IDX PT, R53, R35, R2, 0x1c1f ;  /* 0x001c1f0223357589 */ /* 0x000fe200000e0000 */
[----:B------:R-:W-:Y:S02]  /*1bef0*/  LOP3.LUT R9, R2, 0x2, RZ, 0x3c, !PT ;  /* 0x0000000202097812 */ /* 0x000fe400078e3cff */
        /* <DEDUP_REMOVED lines=11> */
[----:B------:R-:W1:Y:S01]  /*1bfb0*/  SHFL.IDX PT, R30, R4, R9, 0x1c1f ;  /* 0x001c1f09041e7589 */ /* 0x000e6200000e0000 */
        /* <DEDUP_REMOVED lines=11> */
[----:B------:R2:W-:Y:S01]  /*1c070*/  SHFL.IDX PT, R52, R6, R9, 0x1c1f ;  /* 0x001c1f0906347589 */ /* 0x0005e200000e0000 */
        /* <DEDUP_REMOVED lines=50> */
[----:B------:R4:W0:Y:S01]  /*1c3a0*/  SHFL.IDX PT, R68, R24, R9, 0x1c1f ;  /* 0x001c1f0918447589 */ /* 0x00082200000e0000 */
[----:B------:R-:W-:-:S02]  /*1c3b0*/  SEL R125, R27, R86, P0 ;  /* 0x000000561b7d7207 */ /* 0x000fc40000000000 */
[----:B------:R-:W-:Y:S01]  /*1c3c0*/  SEL R129, R95, R102, P0 ;  /* 0x000000665f817207 */ /* 0x000fe20000000000 */
[----:B------:R-:W-:Y:S01]  /*1c3d0*/  SHFL.IDX PT, R86, R59, R2, 0x1c1f ;  /* 0x001c1f023b567589 */ /* 0x000fe200000e0000 */
[----:B------:R-:W-:Y:S02]  /*1c3e0*/  SEL R75, R135, R134, P0 ;  /* 0x00000086874b7207 */ /* 0x000fe40000000000 */
[----:B------:R-:W-:Y:S01]  /*1c3f0*/  SEL R5, R134, R135, P0 ;  /* 0x0000008786057207 */ /* 0x000fe20000000000 */
[----:B------:R0:W-:Y:S01]  /*1c400*/  SHFL.IDX PT, R102, R36, R9, 0x1c1f ;  /* 0x001c1f0924667589 */ /* 0x0001e200000e0000 */
[----:B-1----:R-:W-:Y:S02]  /*1c410*/  SEL R4, R25, R30, P0 ;  /* 0x0000001e19047207 */ /* 0x002fe40000000000 */
[----:B--2---:R-:W-:Y:S01]  /*1c420*/  SEL R6, R30, R25, P0 ;  /* 0x000000191e067207 */ /* 0x004fe20000000000 */
[----:B------:R-:W-:Y:S01]  /*1c430*/  SHFL.IDX PT, R70, R105, R2, 0x1c1f ;  /* 0x001c1f0269467589 */ /* 0x000fe200000e0000 */
[----:B---3--:R-:W-:-:S02]  /*1c440*/  SEL R30, R64, R57, P0 ;  /* 0x00000039401e7207 */ /* 0x008fc40000000000 */
[----:B----4-:R-:W-:Y:S01]  /*1c450*/  SEL R24, R53, R60, P0 ;  /* 0x0000003c35187207 */ /* 0x010fe20000000000 */
        /* <DEDUP_REMOVED lines=8> */
[----:B0-----:R-:W-:Y:S01]  /*1c4e0*/  SEL R36, R65, R68, P0 ;  /* 0x0000004441247207 */ /* 0x001fe20000000000 */
[----:B------:R-:W-:Y:S01]  /*1c4f0*/  SHFL.IDX PT, R43, R125, R2, 0x1c1f ;  /* 0x001c1f027d2b7589 */ /* 0x000fe200000e0000 */
[----:B------:R-:W-:Y:S02]  /*1c500*/  SEL R42, R72, R69, P0 ;  /* 0x00000045482a7207 */ /* 0x000fe40000000000 */
[----:B------:R-:W-:Y:S01]  /*1c510*/  SEL R60, R41, R100, P0 ;  /* 0x00000064293c7207 */ /* 0x000fe20000000000 */
[----:B------:R-:W-:Y:S01]  /*1c520*/  SHFL.IDX PT, R47, R47, R2, 0x1c1f ;  /* 0x001c1f022f2f7589 */ /* 0x000fe200000e0000 */
[----:B------:R-:W-:Y:S02]  /*1c530*/  SEL R11, R104, R33, P0 ;  /* 0x00000021680b7207 */ /* 0x000fe40000000000 */
[----:B------:R-:W-:Y:S01]  /*1c540*/  SEL R13, R29, R106, P0 ;  /* 0x0000006a1d0d7207 */ /* 0x000fe20000000000 */
[----:B------:R-:W-:Y:S01]  /*1c550*/  SHFL.IDX PT, R51, R129, R2, 0x1c1f ;  /* 0x001c1f0281337589 */ /* 0x000fe200000e0000 */
[----:B------:R-:W-:-:S03]  /*1c560*/  SEL R15, R106, R29, P0 ;  /* 0x0000001d6a0f7207 */ /* 0x000fc60000000000 */
[----:B------:R-:W-:Y:S04]  /*1c570*/  SHFL.IDX PT, R55, R55, R2, 0x1c1f ;  /* 0x001c1f0237377589 */ /* 0x000fe800000e0000 */
[----:B------:R-:W-:Y:S04]  /*1c580*/  SHFL.IDX PT, R59, R131, R2, 0x1c1f ;  /* 0x001c1f02833b7589 */ /* 0x000fe800000e0000 */
[----:B------:R-:W-:Y:S04]  /*1c590*/  SHFL.IDX PT, R63, R63, R2, 0x1c1f ;  /* 0x001c1f023f3f7589 */ /* 0x000fe800000e0000 */
[----:B------:R-:W-:Y:S04]  /*1c5a0*/  SHFL.IDX PT, R67, R111, R2, 0x1c1f ;  /* 0x001c1f026f437589 */ /* 0x000fe800000e0000 */
[----:B------:R-:W-:Y:S04]  /*1c5b0*/  SHFL.IDX PT, R71, R71, R2, 0x1c1f ;  /* 0x001c1f0247477589 */ /* 0x000fe800000e0000 */
[----:B------:R-:W0:Y:S04]  /*1c5c0*/  SHFL.IDX PT, R99, R46, R9, 0x1c1f ;  /* 0x001c1f092e637589 */ /* 0x000e2800000e0000 */
[----:B------:R1:W2:Y:S04]  /*1c5d0*/  SHFL.IDX PT, R101, R38, R9, 0x1c1f ;  /* 0x001c1f0926657589 */ /* 0x0002a800000e0000 */
[----:B------:R3:W-:Y:S04]  /*1c5e0*/  SHFL.IDX PT, R103, R32, R9, 0x1c1f ;  /* 0x001c1f0920677589 */ /* 0x0007e800000e0000 */
[----:B------:R-:W4:Y:S01]  /*1c5f0*/  SHFL.IDX PT, R108, R54, R9, 0x1c1f ;  /* 0x001c1f09366c7589 */ /* 0x000f2200000e0000 */
[----:B-1----:R-:W-:-:S03]  /*1c600*/  SEL R38, R68, R65, P0 ;  /* 0x0000004144267207 */ /* 0x002fc60000000000 */
[----:B------:R1:W4:Y:S01]  /*1c610*/  SHFL.IDX PT, R110, R62, R9, 0x1c1f ;  /* 0x001c1f093e6e7589 */ /* 0x00032200000e0000 */
[----:B---3--:R-:W-:-:S03]  /*1c620*/  SEL R32, R61, R20, P0 ;  /* 0x000000143d207207 */ /* 0x008fc60000000000 */
[----:B------:R-:W-:Y:S04]  /*1c630*/  SHFL.IDX PT, R112, R112, R9, 0x1c1f ;  /* 0x001c1f0970707589 */ /* 0x000fe800000e0000 */
[----:B------:R-:W-:Y:S01]  /*1c640*/  SHFL.IDX PT, R114, R114, R9, 0x1c1f ;  /* 0x001c1f0972727589 */ /* 0x000fe200000e0000 */
[----:B0-----:R-:W-:Y:S02]  /*1c650*/  SEL R56, R58, R99, P0 ;  /* 0x000000633a387207 */ /* 0x001fe40000000000 */
[----:B-1----:R-:W-:Y:S01]  /*1c660*/  SEL R62, R100, R41, P0 ;  /* 0x00000029643e7207 */ /* 0x002fe20000000000 */
[----:B------:R-:W0:Y:S01]  /*1c670*/  SHFL.IDX PT, R116, R116, R9, 0x1c1f ;  /* 0x001c1f0974747589 */ /* 0x000e2200000e0000 */
[----:B--2---:R-:W-:Y:S02]  /*1c680*/  SEL R68, R70, R101, P0 ;  /* 0x0000006546447207 */ /* 0x004fe40000000000 */
[----:B------:R-:W-:Y:S01]  /*1c690*/  SEL R58, R99, R58, P0 ;  /* 0x0000003a633a7207 */ /* 0x000fe20000000000 */
[----:B------:R-:W1:Y:S01]  /*1c6a0*/  SHFL.IDX PT, R120, R120, R9, 0x1c1f ;  /* 0x001c1f0978787589 */ /* 0x000e6200000e0000 */
[----:B------:R-:W-:-:S03]  /*1c6b0*/  SEL R70, R101, R70, P0 ;  /* 0x0000004665467207 */ /* 0x000fc60000000000 */
[----:B------:R-:W2:Y:S01]  /*1c6c0*/  SHFL.IDX PT, R122, R122, R9, 0x1c1f ;  /* 0x001c1f097a7a7589 */ /* 0x000ea200000e0000 */
[----:B----4-:R-:W-:Y:S02]  /*1c6d0*/  SEL R25, R27, R108, P0 ;  /* 0x0000006c1b197207 */ /* 0x010fe40000000000 */
[----:B------:R-:W-:Y:S01]  /*1c6e0*/  SEL R27, R108, R27, P0 ;  /* 0x0000001b6c1b7207 */ /* 0x000fe20000000000 */
[----:B------:R-:W3:Y:S01]  /*1c6f0*/  SHFL.IDX PT, R128, R128, R9, 0x1c1f ;  /* 0x001c1f0980807589 */ /* 0x000ee200000e0000 */
[----:B------:R-:W-:Y:S02]  /*1c700*/  SEL R29, R31, R110, P0 ;  /* 0x0000006e1f1d7207 */ /* 0x000fe40000000000 */
[----:B------:R-:W-:Y:S01]  /*1c710*/  SEL R31, R110, R31, P0 ;  /* 0x0000001f6e1f7207 */ /* 0x000fe20000000000 */
[----:B------:R-:W4:Y:S04]  /*1c720*/  SHFL.IDX PT, R118, R118, R9, 0x1c1f ;  /* 0x001c1f0976767589 */ /* 0x000f2800000e0000 */
[----:B------:R-:W4:Y:S04]  /*1c730*/  SHFL.IDX PT, R124, R124, R9, 0x1c1f ;  /* 0x001c1f097c7c7589 */ /* 0x000f2800000e0000 */
        /* <DEDUP_REMOVED lines=9> */
[----:B------:R1:W2:Y:S01]  /*1c7d0*/  SHFL.IDX PT, R91, R28, R9, 0x1c1f ;  /* 0x001c1f091c5b7589 */ /* 0x0002a200000e0000 */
[----:B---3--:R-:W-:-:S02]  /*1c7e0*/  SEL R53, R55, R128, P0 ;  /* 0x0000008037357207 */ /* 0x008fc40000000000 */
[----:B------:R-:W-:Y:S01]  /*1c7f0*/  SEL R55, R128, R55, P0 ;  /* 0x0000003780377207 */ /* 0x000fe20000000000 */
[----:B------:R3:W2:Y:S04]  /*1c800*/  SHFL.IDX PT, R95, R34, R9, 0x1c1f ;  /* 0x001c1f09225f7589 */ /* 0x0006a800000e0000 */
[----:B------:R4:W2:Y:S01]  /*1c810*/  SHFL.IDX PT, R98, R40, R9, 0x1c1f ;  /* 0x001c1f0928627589 */ /* 0x0008a200000e0000 */
[----:B-1----:R-:W-:-:S03]  /*1c820*/  SEL R28, R57, R64, P0 ;  /* 0x00000040391c7207 */ /* 0x002fc60000000000 */
[----:B------:R-:W1:Y:S01]  /*1c830*/  SHFL.IDX PT, R75, R75, R2, 0x1c1f ;  /* 0x001c1f024b4b7589 */ /* 0x000e6200000e0000 */
[----:B------:R-:W-:Y:S02]  /*1c840*/  SEL R64, R66, R7, P0 ;  /* 0x0000000742407207 */ /* 0x000fe40000000000 */
[----:B------:R-:W-:Y:S01]  /*1c850*/  SEL R66, R7, R66, P0 ;  /* 0x0000004207427207 */ /* 0x000fe20000000000 */
[----:B------:R0:W1:Y:S01]  /*1c860*/  SHFL.IDX PT, R2, R5, R9, 0x1c1f ;  /* 0x001c1f0905027589 */ /* 0x00006200000e0000 */
[----:B---3--:R-:W-:Y:S01]  /*1c870*/  SEL R34, R20, R61, P0 ;  /* 0x0000003d14227207 */ /* 0x008fe20000000000 */
[----:B------:R-:W-:Y:S01]  /*1c880*/  IMAD.MOV.U32 R20, RZ, RZ, RZ ;  /* 0x000000ffff147224 */ /* 0x000fe200078e00ff */
[----:B----4-:R-:W-:Y:S02]  /*1c890*/  SEL R40, R69, R72, P0 ;  /* 0x0000004845287207 */ /* 0x010fe40000000000 */
[----:B------:R-:W-:Y:S02]  /*1c8a0*/  SEL R7, R102, R37, P0 ;  /* 0x0000002566077207 */ /* 0x000fe40000000000 */
[----:B------:R-:W-:-:S02]  /*1c8b0*/  SEL R72, R74, R103, P0 ;  /* 0x000000674a487207 */ /* 0x000fc40000000000 */
[----:B------:R-:W-:Y:S02]  /*1c8c0*/  SEL R57, R59, R118, P0 ;  /* 0x000000763b397207 */ /* 0x000fe40000000000 */
[----:B0-----:R-:W-:Y:S02]  /*1c8d0*/  SEL R5, R37, R102, P0 ;  /* 0x0000006625057207 */ /* 0x001fe40000000000 */
[----:B------:R-:W-:Y:S02]  /*1c8e0*/  SEL R9, R33, R104, P0 ;  /* 0x0000006821097207 */ /* 0x000fe40000000000 */
[----:B------:R-:W-:Y:S02]  /*1c8f0*/  SEL R33, R35, R112, P0 ;  /* 0x0000007023217207 */ /* 0x000fe40000000000 */
[----:B------:R-:W-:Y:S02]  /*1c900*/  SEL R37, R39, R114, P0 ;  /* 0x0000007227257207 */ /* 0x000fe40000000000 */
[----:B------:R-:W-:-:S02]  /*1c910*/  SEL R61, R63, R124, P0 ;  /* 0x0000007c3f3d7207 */ /* 0x000fc40000000000 */
[----:B------:R-:W-:Y:S02]  /*1c920*/  SEL R65, R67, R126, P0 ;  /* 0x0000007e43417207 */ /* 0x000fe40000000000 */
[----:B------:R-:W-:Y:S02]  /*1c930*/  SEL R69, R71, R132, P0 ;  /* 0x0000008447457207 */ /* 0x000fe40000000000 */
[----:B--2---:R-:W-:Y:S02]  /*1c940*/  SEL R44, R86, R91, P0 ;  /* 0x0000005b562c7207 */ /* 0x004fe40000000000 */
        /* <DEDUP_REMOVED lines=11> */
[----:B-1----:R-:W-:-:S07]  /*1ca00*/  SEL R71, R132, R71, P0 ;  /* 0x0000004784477207 */ /* 0x002fce0000000000 */
.L_x_2256:
[----:B------:R-:W-:Y:S05]  /*1ca10*/  WARPSYNC.ALL ;  /* 0x0000000000007948 */ /* 0x000fea0003800000 */
[----:B------:R-:W-:Y:S06]  /*1ca20*/  BAR.SYNC.DEFER_BLOCKING 0x1, 0x100 ;  /* 0x0044000000007b1d */ /* 0x000fec0000010000 */
[----:B------:R-:W-:-:S02]  /*1ca30*/  ULDC.64 UR4, c[0x0][0xc00] ;  /* 0x0003000000047ab9 */ /* 0x000fc40000000a00 */
[----:B------:R-:W0:Y:S01]  /*1ca40*/  LDC.64 R90, c[0x0][0xc00] ;  /* 0x00030000ff5a7b82 */ /* 0x000e220000000a00 */
[----:B------:R-:W-:-:S04]  /*1ca50*/  ISETP.NE.U32.AND P2, PT, RZ, UR4, PT ;  /* 0x00000004ff007c0c */ /* 0x000fc8000bf45070 */
[----:B------:R-:W-:Y:S01]  /*1ca60*/  ISETP.NE.AND.EX P2, PT, RZ, UR5, PT, P2 ;  /* 0x00000005ff007c0c */ /* 0x000fe2000bf45320 */
[----:B------:R-:W-:Y:S01]  /*1ca70*/  ULDC.64 UR4, c[0x0][0xc08] ;  /* 0x0003020000047ab9 */ /* 0x000fe20000000a00 */
[----:B------:R1:W-:Y:S04]  /*1ca80*/  STSM.16.M88.4 [R73], R4 ;  /* 0x0000000449007844 */ /* 0x0003e80000000200 */
[----:B------:R-:W-:Y:S01]  /*1ca90*/  STSM.16.M88.4 [R96], R8 ;  /* 0x0000000860007844 */ /* 0x000fe20000000200 */
[----:B0-----:R-:W-:-:S03]  /*1caa0*/  IMAD.WIDE R90, R216, 0x4, R90 ;  /* 0x00000004d85a7825 */ /* 0x001fc600078e025a */
[----:B------:R-:W-:Y:S04]  /*1cab0*/  STSM.16.M88.4 [R94], R12 ;  /* 0x0000000c5e007844 */ /* 0x000fe80000000200 */
[----:B------:R-:W-:Y:S01]  /*1cac0*/  STSM.16.M88.4 [R93], R24 ;  /* 0x000000185d007844 */ /* 0x000fe20000000200 */
[----:B-1----:R-:W-:-:S03]  /*1cad0*/  SEL R73, R75, R2, P0 ;  /* 0x000000024b497207 */ /* 0x002fc60000000000 */
[----:B------:R-:W-:Y:S01]  /*1cae0*/  STSM.16.M88.4 [R92], R28 ;  /* 0x0000001c5c007844 */ /* 0x000fe20000000200 */
[----:B------:R-:W-:Y:S02]  /*1caf0*/  SEL R75, R2, R75, P0 ;  /* 0x0000004b024b7207 */ /* 0x000fe40000000000 */
[----:B------:R-:W-:Y:S01]  /*1cb00*/  ISETP.NE.U32.AND P0, PT, RZ, UR4, PT ;  /* 0x00000004ff007c0c */ /* 0x000fe2000bf05070 */
[----:B------:R-:W-:Y:S03]  /*1cb10*/  STSM.16.M88.4 [R89], R32 ;  /* 0x0000002059007844 */ /* 0x000fe60000000200 */
[----:B------:R-:W-:Y:S01]  /*1cb20*/  ISETP.NE.AND.EX P0, PT, RZ, UR5, PT, P0 ;  /* 0x00000005ff007c0c */ /* 0x000fe2000bf05300 */
[----:B------:R-:W-:Y:S04]  /*1cb30*/  STSM.16.M88.4 [R88], R36 ;  /* 0x0000002458007844 */ /* 0x000fe80000000200 */
[----:B------:R-:W-:Y:S04]  /*1cb40*/  STSM.16.M88.4 [R87], R40 ;  /* 0x0000002857007844 */ /* 0x000fe80000000200 */
[----:B------:R-:W-:Y:S04]  /*1cb50*/  STSM.16.M88.4 [R85], R44 ;  /* 0x0000002c55007844 */ /* 0x000fe80000000200 */
[----:B------:R-:W-:Y:S01]  /*1cb60*/  STSM.16.M88.4 [R84], R48 ;  /* 0x0000003054007844 */ /* 0x000fe20000000200 */
[----:B------:R-:W0:Y:S03]  /*1cb70*/  @P0 LDC.64 R4, c[0x0][0xc08] ;  /* 0x00030200ff040b82 */ /* 0x000e260000000a00 */
[----:B------:R1:W-:Y:S04]  /*1cb80*/  STSM.16.M88.4 [R82], R52 ;  /* 0x0000003452007844 */ /* 0x0003e80000000200 */
[----:B------:R2:W-:Y:S04]  /*1cb90*/  STSM.16.M88.4 [R83], R56 ;  /* 0x0000003853007844 */ /* 0x0005e80000000200 */
[----:B------:R2:W-:Y:S04]  /*1cba0*/  STSM.16.M88.4 [R78], R60 ;  /* 0x0000003c4e007844 */ /* 0x0005e80000000200 */
[----:B------:R2:W-:Y:S04]  /*1cbb0*/  STSM.16.M88.4 [R79], R64 ;  /* 0x000000404f007844 */ /* 0x0005e80000000200 */
[----:B------:R2:W-:Y:S01]  /*1cbc0*/  STSM.16.M88.4 [R80], R68 ;  /* 0x0000004450007844 */ /* 0x0005e20000000200 */
[----:B------:R-:W-:Y:S01]  /*1cbd0*/  ULDC UR4, c[0x0][0xa88] ;  /* 0x0002a20000047ab9 */ /* 0x000fe20000000800 */
[----:B-1----:R-:W1:Y:S02]  /*1cbe0*/  LDC R82, c[0x0][0xbe8] ;  /* 0x0002fa00ff527b82 */ /* 0x002e640000000800 */
[----:B------:R2:W-:Y:S06]  /*1cbf0*/  STSM.16.M88.4 [R81], R72 ;  /* 0x0000004851007844 */ /* 0x0005ec0000000200 */
[----:B------:R-:W-:Y:S01]  /*1cc00*/  BAR.SYNC.DEFER_BLOCKING 0x1, 0x100 ;  /* 0x0044000000007b1d */ /* 0x000fe20000010000 */
[----:B------:R-:W-:-:S02]  /*1cc10*/  IMAD.U32 R7, RZ, RZ, UR4 ;  /* 0x00000004ff077e24 */ /* 0x000fc4000f8e00ff */
[----:B0-----:R-:W-:-:S03]  /*1cc20*/  @P0 IMAD.WIDE R4, R216, 0x4, R4 ;  /* 0x00000004d8040825 */ /* 0x001fc600078e0204 */
[----:B------:R2:W5:Y:S01]  /*1cc30*/  @P2 LDG.E R20, desc[UR36][R90.64] ;  /* 0x000000245a142981 */ /* 0x000562000c1e1900 */
[----:B-1----:R-:W-:Y:S01]  /*1cc40*/  ISETP.NE.AND P1, PT, R82, 0x1, PT ;  /* 0x000000015200780c */ /* 0x002fe20003f25270 */
[----:B------:R-:W-:Y:S02]  /*1cc50*/  IMAD.IADD R25, R203, 0x1, R202 ;  /* 0x00000001cb197824 */ /* 0x000fe400078e02ca */
[----:B------:R2:W5:Y:S10]  /*1cc60*/  @P0 LDG.E R7, desc[UR36][R4.64] ;  /* 0x0000002404070981 */ /* 0x000574000c1e1900 */
[----:B------:R-:W0:Y:S08]  /*1cc70*/  @P1 LDC R2, c[0x0][0xbec] ;  /* 0x0002fb00ff021b82 */ /* 0x000e300000000800 */
[----:B------:R-:W1:Y:S01]  /*1cc80*/  @P1 LDC R11, c[0x0][0xbf0] ;  /* 0x0002fc00ff0b1b82 */ /* 0x000e620000000800 */
[----:B--2---:R-:W-:Y:S05]  /*1cc90*/  @P0 BRA `(.L_x_1939) ;  /* 0x0000000000100947 */ /* 0x004fea0003800000 */
[----:B------:R-:W-:Y:S05]  /*1cca0*/  @!P2 BRA `(.L_x_1939) ;  /* 0x00000000000ca947 */ /* 0x000fea0003800000 */
[----:B------:R-:W2:Y:S04]  /*1ccb0*/  LDG.E R4, desc[UR36][R90.64] ;  /* 0x000000245a047981 */ /* 0x000ea8000c1e1900 */
[----:B-----5:R-:W2:Y:S02]  /*1ccc0*/  LDG.E R7, desc[UR36][R90.64+0x4] ;  /* 0x000004245a077981 */ /* 0x020ea4000c1e1900 */
[----:B--2---:R-:W-:-:S07]  /*1ccd0*/  IMAD.IADD R7, R7, 0x1, -R4 ;  /* 0x0000000107077824 */ /* 0x004fce00078e0a04 */
.L_x_1939:
[----:B------:R-:W2:Y:S01]  /*1cce0*/  LDL R10, [R1+0x14] ;  /* 0x00001400010a7983 */ /* 0x000ea20000100800 */
[----:B------:R-:W-:Y:S01]  /*1ccf0*/  SHF.R.S32.HI R81, RZ, 0x1f, R215 ;  /* 0x0000001fff517819 */ /* 0x000fe200000114d7 */
[----:B0-----:R-:W-:Y:S01]  /*1cd00*/  @P1 IMAD.HI.U32 R2, R25, R2, RZ ;  /* 0x0000000219021227 */ /* 0x001fe200078e00ff */
[--C-:B-----5:R-:W-:Y:S01]  /*1cd10*/  SHF.R.S32.HI R79, RZ, 0x1f, R20.reuse ;  /* 0x0000001fff4f7819 */ /* 0x120fe20000011414 */
[----:B------:R-:W-:Y:S01]  /*1cd20*/  ULDC.64 UR4, c[0x0][0xb90] ;  /* 0x0002e40000047ab9 */ /* 0x000fe20000000a00 */
[----:B------:R-:W-:Y:S01]  /*1cd30*/  SEL R80, R216, RZ, !P2 ;  /* 0x000000ffd8507207 */ /* 0x000fe20005000000 */
[----:B------:R-:W-:Y:S01]  /*1cd40*/  IMAD.MOV.U32 R78, RZ, RZ, R20 ;  /* 0x000000ffff4e7224 */ /* 0x000fe200078e0014 */
[----:B------:R-:W-:Y:S01]  /*1cd50*/  LEA R13, R189, R18, 0x6 ;  /* 0x00000012bd0d7211 */ /* 0x000fe200078e30ff */
[----:B------:R-:W-:Y:S01]  /*1cd60*/  IMAD R6, R81, UR4, RZ ;  /* 0x0000000451067c24 */ /* 0x000fe2000f8e02ff */
[----:B------:R-:W0:Y:S01]  /*1cd70*/  @P1 LDC R83, c[0x0][0xbec] ;  /* 0x0002fb00ff531b82 */ /* 0x000e220000000800 */
[----:B------:R-:W-:Y:S01]  /*1cd80*/  IMAD.MOV.U32 R9, RZ, RZ, R25 ;  /* 0x000000ffff097224 */ /* 0x000fe200078e0019 */
[----:B-1----:R-:W-:Y:S01]  /*1cd90*/  @P1 SHF.R.U32.HI R9, RZ, R11, R2 ;  /* 0x0000000bff091219 */ /* 0x002fe20000011602 */
[----:B------:R-:W-:Y:S01]  /*1cda0*/  IMAD.WIDE.U32 R4, R215, UR4, R78 ;  /* 0x00000004d7047c25 */ /* 0x000fe2000f8e004e */
[----:B------:R-:W-:-:S03]  /*1cdb0*/  SHF.R.S32.HI R78, RZ, 0x1f, R216 ;  /* 0x0000001fff4e7819 */ /* 0x000fc600000114d8 */
[----:B------:R-:W-:Y:S01]  /*1cdc0*/  IMAD R11, R215, UR5, R6 ;  /* 0x00000005d70b7c24 */ /* 0x000fe2000f8e0206 */
[----:B------:R-:W-:Y:S01]  /*1cdd0*/  SEL R78, R78, RZ, !P2 ;  /* 0x000000ff4e4e7207 */ /* 0x000fe20005000000 */
[----:B------:R-:W-:Y:S01]  /*1cde0*/  IMAD.MOV R15, RZ, RZ, -R9 ;  /* 0x000000ffff0f7224 */ /* 0x000fe200078e0a09 */
[----:B------:R-:W-:Y:S01]  /*1cdf0*/  ULDC.64 UR4, c[0x0][0xb98] ;  /* 0x0002e60000047ab9 */ /* 0x000fe20000000a00 */
[----:B------:R-:W-:Y:S01]  /*1ce00*/  IMAD.IADD R5, R5, 0x1, R11 ;  /* 0x0000000105057824 */ /* 0x000fe200078e020b */
[----:B------:R-:W1:Y:S01]  /*1ce10*/  @P1 LDC R85, c[0x0][0xbf0] ;  /* 0x0002fc00ff551b82 */ /* 0x000e620000000800 */
[----:B------:R-:W-:Y:S02]  /*1ce20*/  IMAD R11, R82, R15, R25 ;  /* 0x0000000f520b7224 */ /* 0x000fe400078e0219 */
[----:B------:R-:W-:Y:S02]  /*1ce30*/  IMAD R15, R78, UR4, RZ ;  /* 0x000000044e0f7c24 */ /* 0x000fe4000f8e02ff */
[----:B------:R-:W-:Y:S01]  /*1ce40*/  IMAD.WIDE.U32 R4, R80, UR4, R4 ;  /* 0x0000000450047c25 */ /* 0x000fe2000f8e0004 */
[----:B------:R-:W-:-:S03]  /*1ce50*/  SHF.R.S32.HI R2, RZ, 0x1f, R11 ;  /* 0x0000001fff027819 */ /* 0x000fc6000001140b */
[----:B------:R-:W-:Y:S01]  /*1ce60*/  IMAD.WIDE R76, R13, 0x2, R76 ;  /* 0x000000020d4c7825 */ /* 0x000fe200078e024c */
[----:B------:R-:W-:Y:S02]  /*1ce70*/  SHF.R.S32.HI R13, RZ, 0x1f, R9 ;  /* 0x0000001fff0d7819 */ /* 0x000fe40000011409 */
[----:B------:R-:W-:Y:S01]  /*1ce80*/  IADD3 R4, P0, R9, R4, RZ ;  /* 0x0000000409047210 */ /* 0x000fe20007f1e0ff */
[----:B------:R-:W-:Y:S01]  /*1ce90*/  IMAD R15, R80, UR5, R15 ;  /* 0x00000005500f7c24 */ /* 0x000fe2000f8e020f */
[----:B------:R-:W-:Y:S01]  /*1cea0*/  ULDC.64 UR4, c[0x0][0xb88] ;  /* 0x0002e20000047ab9 */ /* 0x000fe20000000a00 */
[----:B------:R-:W-:Y:S01]  /*1ceb0*/  IADD3 R9, P2, R76, 0x1000, RZ ;  /* 0x000010004c097810 */ /* 0x000fe20007f5e0ff */
[----:B------:R-:W-:Y:S01]  /*1cec0*/  IMAD R2, R2, UR4, RZ ;  /* 0x0000000402027c24 */ /* 0x000fe2000f8e02ff */
[C---:B------:R-:W-:Y:S02]  /*1ced0*/  IADD3 R25, P5, R76.reuse, 0x3000, RZ ;  /* 0x000030004c197810 */ /* 0x040fe40007fbe0ff */
[----:B------:R-:W-:Y:S01]  /*1cee0*/  IADD3.X R5, R13, R5, R15, P0, !PT ;  /* 0x000000050d057210 */ /* 0x000fe200007fe40f */
[----:B------:R-:W-:Y:S01]  /*1cef0*/  IMAD R13, R11, UR5, R2 ;  /* 0x000000050b0d7c24 */ /* 0x000fe2000f8e0202 */
[----:B------:R-:W-:Y:S01]  /*1cf00*/  LOP3.LUT R8, R9, 0x380, RZ, 0xc0, !PT ;  /* 0x0000038009087812 */ /* 0x000fe200078ec0ff */
[----:B------:R-:W-:Y:S01]  /*1cf10*/  IMAD R2, R7, R82, RZ ;  /* 0x0000005207027224 */ /* 0x000fe200078e02ff */
[----:B------:R-:W-:Y:S01]  /*1cf20*/  IADD3 R33, P4, R76, 0x5000, RZ ;  /* 0x000050004c217810 */ /* 0x000fe20007f9e0ff */
[----:B------:R-:W-:Y:S01]  /*1cf30*/  IMAD.WIDE.U32 R4, R11, UR4, R4 ;  /* 0x000000040b047c25 */ /* 0x000fe2000f8e0004 */
[----:B------:R-:W-:Y:S01]  /*1cf40*/  ULDC.64 UR4, c[0x0][0xb50] ;  /* 0x0002d40000047ab9 */ /* 0x000fe20000000a00 */
[----:B------:R-:W-:-:S02]  /*1cf50*/  SHF.R.U64 R8, R8, 0x3, RZ ;  /* 0x0000000308087819 */ /* 0x000fc400000012ff */
[----:B------:R-:W-:Y:S01]  /*1cf60*/  IMAD.IADD R5, R5, 0x1, R13 ;  /* 0x0000000105057824 */ /* 0x000fe200078e020d */
[----:B------:R-:W-:Y:S02]  /*1cf70*/  LEA R6, P0, R4, UR4, 0x2 ;  /* 0x0000000404067c11 */ /* 0x000fe4000f8010ff */
[----:B------:R-:W-:Y:S02]  /*1cf80*/  IADD3 R13, P3, R76, 0x2000, RZ ;  /* 0x000020004c0d7810 */ /* 0x000fe40007f7e0ff */
[----:B------:R-:W-:Y:S01]  /*1cf90*/  LEA.HI.X R4, R4, UR5, R5, 0x2, P0 ;  /* 0x0000000504047c11 */ /* 0x000fe200080f1405 */
[----:B------:R-:W-:Y:S01]  /*1cfa0*/  SHFL.IDX PT, R50, R6, RZ, 0x1c1f ;  /* 0x001c1fff06327589 */ /* 0x000fe200000e0000 */
[----:B------:R-:W-:Y:S01]  /*1cfb0*/  IADD3 R29, P0, R76, 0x4000, RZ ;  /* 0x000040004c1d7810 */ /* 0x000fe20007f1e0ff */
[----:B------:R-:W-:Y:S01]  /*1cfc0*/  ULDC.64 UR4, c[0x0][0xaa0] ;  /* 0x0002a80000047ab9 */ /* 0x000fe20000000a00 */
[----:B------:R-:W-:Y:S01]  /*1cfd0*/  LOP3.LUT R8, R8, R9, RZ, 0x3c, !PT ;  /* 0x0000000908087212 */ /* 0x000fe200078e3cff */
[----:B------:R-:W-:Y:S01]  /*1cfe0*/  IMAD.X R9, RZ, RZ, R77, P2 ;  /* 0x000000ffff097224 */ /* 0x000fe200010e064d */
[----:B------:R-:W-:Y:S01]  /*1cff0*/  LOP3.LUT R12, R13, 0x380, RZ, 0xc0, !PT ;  /* 0x000003800d0c7812 */ /* 0x000fe200078ec0ff */
[----:B------:R-:W3:Y:S01]  /*1d000*/  SHFL.IDX PT, R51, R4, RZ, 0x1c1f ;  /* 0x001c1fff04337589 */ /* 0x000ee200000e0000 */
[----:B------:R-:W-:-:S02]  /*1d010*/  LOP3.LUT R28, R29, 0x380, RZ, 0xc0, !PT ;  /* 0x000003801d1c7812 */ /* 0x000fc400078ec0ff */
[----:B------:R-:W-:Y:S01]  /*1d020*/  IADD3 R37, P2, R76, 0x6000, RZ ;  /* 0x000060004c257810 */ /* 0x000fe20007f5e0ff */
[----:B------:R-:W-:Y:S01]  /*1d030*/  SHFL.IDX PT, R54, R6, 0x1, 0x1c1f ;  /* 0x003c1f0006367f89 */ /* 0x000fe200000e0000 */
[----:B------:R-:W-:Y:S02]  /*1d040*/  SHF.R.U64 R12, R12, 0x3, RZ ;  /* 0x000000030c0c7819 */ /* 0x000fe400000012ff */
[----:B------:R-:W-:Y:S01]  /*1d050*/  SHF.R.U64 R28, R28, 0x3, RZ ;  /* 0x000000031c1c7819 */ /* 0x000fe200000012ff */
[----:B------:R4:W0:Y:S01]  /*1d060*/  SHFL.IDX PT, R55, R4, 0x1, 0x1c1f ;  /* 0x003c1f0004377f89 */ /* 0x00082200000e0000 */
        /* <DEDUP_REMOVED lines=8> */
[----:B------:R-:W-:Y:S01]  /*1d0f0*/  LOP3.LUT R36, R36, R37, RZ, 0x3c, !PT ;  /* 0x0000002524247212 */ /* 0x000fe200078e3cff */
[----:B------:R-:W-:Y:S01]  /*1d100*/  IMAD.X R37, RZ, RZ, R77, P2 ;  /* 0x000000ffff257224 */ /* 0x000fe200010e064d */
[----:B------:R-:W-:Y:S02]  /*1d110*/  LOP3.LUT R40, R41, 0x380, RZ, 0xc0, !PT ;  /* 0x0000038029287812 */ /* 0x000fe400078ec0ff */
[----:B------:R-:W-:Y:S02]  /*1d120*/  LOP3.LUT R24, R25, 0x380, RZ, 0xc0, !PT ;  /* 0x0000038019187812 */ /* 0x000fe400078ec0ff */
[----:B------:R-:W-:-:S02]  /*1d130*/  LOP3.LUT R32, R33, 0x380, RZ, 0xc0, !PT ;  /* 0x0000038021207812 */ /* 0x000fc400078ec0ff */
[----:B------:R-:W-:Y:S02]  /*1d140*/  LOP3.LUT R48, R49, 0x380, RZ, 0xc0, !PT ;  /* 0x0000038031307812 */ /* 0x000fe400078ec0ff */
[----:B------:R-:W-:Y:S02]  /*1d150*/  IADD3 R57, P2, R76, 0xb000, RZ ;  /* 0x0000b0004c397810 */ /* 0x000fe40007f5e0ff */
[----:B------:R-:W-:Y:S02]  /*1d160*/  SHF.R.U64 R40, R40, 0x3, RZ ;  /* 0x0000000328287819 */ /* 0x000fe400000012ff */
[----:B------:R-:W-:Y:S02]  /*1d170*/  SHF.R.U64 R24, R24, 0x3, RZ ;  /* 0x0000000318187819 */ /* 0x000fe400000012ff */
[----:B------:R-:W-:Y:S02]  /*1d180*/  SHF.R.U64 R32, R32, 0x3, RZ ;  /* 0x0000000320207819 */ /* 0x000fe400000012ff */
[----:B------:R-:W-:-:S02]  /*1d190*/  SHF.R.U64 R48, R48, 0x3, RZ ;  /* 0x0000000330307819 */ /* 0x000fc400000012ff */
[----:B------:R-:W-:Y:S02]  /*1d1a0*/  LOP3.LUT R56, R57, 0x380, RZ, 0xc0, !PT ;  /* 0x0000038039387812 */ /* 0x000fe400078ec0ff */
[----:B------:R-:W-:Y:S02]  /*1d1b0*/  LOP3.LUT R40, R40, R41, RZ, 0x3c, !PT ;  /* 0x0000002928287212 */ /* 0x000fe400078e3cff */
[----:B------:R-:W-:Y:S01]  /*1d1c0*/  LOP3.LUT R24, R24, R25, RZ, 0x3c, !PT ;  /* 0x0000001918187212 */ /* 0x000fe200078e3cff */
[--C-:B------:R-:W-:Y:S01]  /*1d1d0*/  IMAD.X R25, RZ, RZ, R77.reuse, P5 ;  /* 0x000000ffff197224 */ /* 0x100fe200028e064d */
[----:B------:R-:W-:Y:S01]  /*1d1e0*/  LOP3.LUT R32, R32, R33, RZ, 0x3c, !PT ;  /* 0x0000002120207212 */ /* 0x000fe200078e3cff */
[--C-:B------:R-:W-:Y:S01]  /*1d1f0*/  IMAD.X R33, RZ, RZ, R77.reuse, P4 ;  /* 0x000000ffff217224 */ /* 0x100fe200020e064d */
[----:B------:R-:W-:Y:S01]  /*1d200*/  LOP3.LUT R48, R48, R49, RZ, 0x3c, !PT ;  /* 0x0000003130307212 */ /* 0x000fe200078e3cff */
[----:B------:R-:W-:Y:S01]  /*1d210*/  IMAD.X R49, RZ, RZ, R77, P0 ;  /* 0x000000ffff317224 */ /* 0x000fe200000e064d */
[----:B------:R-:W-:-:S02]  /*1d220*/  IADD3.X R41, RZ, R77, RZ, P3, !PT ;  /* 0x0000004dff297210 */ /* 0x000fc40001ffe4ff */
[----:B------:R-:W-:Y:S02]  /*1d230*/  SHF.R.U64 R56, R56, 0x3, RZ ;  /* 0x0000000338387819 */ /* 0x000fe400000012ff */
[C---:B------:R-:W-:Y:S02]  /*1d240*/  IADD3 R61, P3, R76.reuse, 0xc000, RZ ;  /* 0x0000c0004c3d7810 */ /* 0x040fe40007f7e0ff */
[C---:B------:R-:W-:Y:S02]  /*1d250*/  IADD3 R45, P5, R76.reuse, 0x8000, RZ ;  /* 0x000080004c2d7810 */ /* 0x040fe40007fbe0ff */
[----:B------:R-:W-:Y:S02]  /*1d260*/  IADD3 R53, P4, R76, 0xa000, RZ ;  /* 0x0000a0004c357810 */ /* 0x000fe40007f9e0ff */
[----:B------:R-:W-:Y:S02]  /*1d270*/  LOP3.LUT P0, RZ, R220, 0x3, RZ, 0xc0, !PT ;  /* 0x00000003dcff7812 */ /* 0x000fe4000780c0ff */
[----:B------:R-:W-:Y:S01]  /*1d280*/  LOP3.LUT R56, R56, R57, RZ, 0x3c, !PT ;  /* 0x0000003938387212 */ /* 0x000fe200078e3cff */
[----:B------:R-:W-:Y:S01]  /*1d290*/  IMAD.X R57, RZ, RZ, R77, P2 ;  /* 0x000000ffff397224 */ /* 0x000fe200010e064d */
[----:B------:R-:W-:-:S02]  /*1d2a0*/  LOP3.LUT R60, R61, 0x380, RZ, 0xc0, !PT ;  /* 0x000003803d3c7812 */ /* 0x000fc400078ec0ff */
[----:B------:R-:W-:Y:S02]  /*1d2b0*/  LOP3.LUT R44, R45, 0x380, RZ, 0xc0, !PT ;  /* 0x000003802d2c7812 */ /* 0x000fe400078ec0ff */
[----:B------:R-:W-:Y:S02]  /*1d2c0*/  LOP3.LUT R52, R53, 0x380, RZ, 0xc0, !PT ;  /* 0x0000038035347812 */ /* 0x000fe400078ec0ff */
        /* <DEDUP_REMOVED lines=12> */
[----:B------:R-:W-:Y:S02]  /*1d390*/  LOP3.LUT R11, R76, 0x380, RZ, 0xc0, !PT ;  /* 0x000003804c0b7812 */ /* 0x000fe400078ec0ff */
[----:B----4-:R-:W-:Y:S02]  /*1d3a0*/  LOP3.LUT R4, R7, 0x380, RZ, 0xc0, !PT ;  /* 0x0000038007047812 */ /* 0x010fe400078ec0ff */
[----:B------:R-:W-:Y:S02]  /*1d3b0*/  LOP3.LUT R64, R65, 0x380, RZ, 0xc0, !PT ;  /* 0x0000038041407812 */ /* 0x000fe400078ec0ff */
[----:B------:R-:W-:-:S02]  /*1d3c0*/  LOP3.LUT R68, R69, 0x380, RZ, 0xc0, !PT ;  /* 0x0000038045447812 */ /* 0x000fc400078ec0ff */
[----:B------:R-:W-:Y:S02]  /*1d3d0*/  SHF.R.U64 R11, R11, 0x3, RZ ;  /* 0x000000030b0b7819 */ /* 0x000fe400000012ff */
[----:B------:R-:W-:Y:S02]  /*1d3e0*/  SHF.R.U64 R4, R4, 0x3, RZ ;  /* 0x0000000304047819 */ /* 0x000fe400000012ff */
[----:B------:R-:W-:Y:S02]  /*1d3f0*/  SHF.R.U64 R64, R64, 0x3, RZ ;  /* 0x0000000340407819 */ /* 0x000fe400000012ff */
[----:B------:R-:W-:Y:S02]  /*1d400*/  SHF.R.U64 R68, R68, 0x3, RZ ;  /* 0x0000000344447819 */ /* 0x000fe400000012ff */
[----:B------:R-:W-:Y:S02]  /*1d410*/  LOP3.LUT R76, R11, R76, RZ, 0x3c, !PT ;  /* 0x0000004c0b4c7212 */ /* 0x000fe400078e3cff */
[----:B------:R-:W-:Y:S01]  /*1d420*/  LOP3.LUT R64, R64, R65, RZ, 0x3c, !PT ;  /* 0x0000004140407212 */ /* 0x000fe200078e3cff */
[--C-:B------:R-:W-:Y:S01]  /*1d430*/  IMAD.X R65, RZ, RZ, R77.reuse, P5 ;  /* 0x000000ffff417224 */ /* 0x100fe200028e064d */
[----:B------:R-:W-:Y:S01]  /*1d440*/  LOP3.LUT R68, R68, R69, RZ, 0x3c, !PT ;  /* 0x0000004544447212 */ /* 0x000fe200078e3cff */
[----:B------:R-:W-:Y:S01]  /*1d450*/  IMAD.X R69, RZ, RZ, R77, P4 ;  /* 0x000000ffff457224 */ /* 0x000fe200020e064d */
[----:B------:R-:W-:-:S02]  /*1d460*/  LOP3.LUT R72, R4, R7, RZ, 0x3c, !PT ;  /* 0x0000000704487212 */ /* 0x000fc400078e3cff */
[----:B------:R-:W-:Y:S01]  /*1d470*/  IADD3.X R73, RZ, R77, RZ, P3, !PT ;  /* 0x0000004dff497210 */ /* 0x000fe20001ffe4ff */
[----:B------:R-:W-:Y:S01]  /*1d480*/  BSSY B1, `(.L_x_1940) ;  /* 0x000005e000017945 */ /* 0x000fe20003800000 */
[----:B--2---:R-:W-:-:S05]  /*1d490*/  IMAD.IADD R5, R10, 0x1, R202 ;  /* 0x000000010a057824 */ /* 0x004fca00078e02ca */
[C---:B------:R-:W-:Y:S01]  /*1d4a0*/  ISETP.GE.OR P2, PT, R5.reuse, R2, P0 ;  /* 0x000000020500720c */ /* 0x040fe20000746670 */
[----:B------:R-:W-:-:S05]  /*1d4b0*/  VIADD R5, R5, 0x8 ;  /* 0x0000000805057836 */ /* 0x000fca0000000000 */
[----:B------:R-:W-:-:S07]  /*1d4c0*/  ISETP.GE.OR P0, PT, R5, R2, P0 ;  /* 0x000000020500720c */ /* 0x000fce0000706670 */
[----:B---3--:R-:W-:Y:S06]  /*1d4d0*/  @!P2 ST.E desc[UR36][R50.64], R0 ;  /* 0x000000003200a985 */ /* 0x008fec000c101924 */
[----:B0-----:R0:W-:Y:S04]  /*1d4e0*/  @!P0 ST.E desc[UR36][R54.64], R3 ;  /* 0x0000000336008985 */ /* 0x0011e8000c101924 */
[----:B------:R2:W5:Y:S04]  /*1d4f0*/  LD.E.128 R4, desc[UR36][R76.64] ;  /* 0x000000244c047980 */ /* 0x000568000c101d00 */
[----:B------:R-:W5:Y:S01]  /*1d500*/  LD.E.128 R8, desc[UR36][R8.64] ;  /* 0x0000002408087980 */ /* 0x000f62000c101d00 */
[----:B0-----:R-:W-:-:S03]  /*1d510*/  IMAD R3, R79, UR4, RZ ;  /* 0x000000044f037c24 */ /* 0x001fc6000f8e02ff */
[----:B------:R-:W5:Y:S01]  /*1d520*/  LD.E.128 R12, desc[UR36][R12.64] ;  /* 0x000000240c0c7980 */ /* 0x000f62000c101d00 */
[----:B--2---:R-:W-:-:S03]  /*1d530*/  IMAD.WIDE.U32 R76, R20, UR4, RZ ;  /* 0x00000004144c7c25 */ /* 0x004fc6000f8e00ff */
[----:B------:R-:W5:Y:S01]  /*1d540*/  LD.E.128 R24, desc[UR36][R24.64] ;  /* 0x0000002418187980 */ /* 0x000f62000c101d00 */
[----:B------:R-:W-:Y:S01]  /*1d550*/  IMAD R3, R20, UR5, R3 ;  /* 0x0000000514037c24 */ /* 0x000fe2000f8e0203 */
[----:B------:R-:W-:Y:S02]  /*1d560*/  ULDC.64 UR4, c[0x0][0xae8] ;  /* 0x0002ba0000047ab9 */ /* 0x000fe40000000a00 */
[----:B------:R-:W5:Y:S01]  /*1d570*/  LD.E.128 R28, desc[UR36][R28.64] ;  /* 0x000000241c1c7980 */ /* 0x000f62000c101d00 */
[----:B------:R-:W-:Y:S02]  /*1d580*/  IMAD.IADD R77, R77, 0x1, R3 ;  /* 0x000000014d4d7824 */ /* 0x000fe400078e0203 */
[----:B------:R-:W-:Y:S01]  /*1d590*/  IMAD R3, R214, 0x20, R189 ;  /* 0x00000020d6037824 */ /* 0x000fe200078e02bd */
[----:B------:R-:W5:Y:S01]  /*1d5a0*/  LD.E.128 R32, desc[UR36][R32.64] ;  /* 0x0000002420207980 */ /* 0x000f62000c101d00 */
[----:B------:R-:W-:Y:S02]  /*1d5b0*/  IMAD R0, R81, UR4, RZ ;  /* 0x0000000451007c24 */ /* 0x000fe4000f8e02ff */
[----:B------:R-:W-:Y:S01]  /*1d5c0*/  IMAD.IADD R20, R202, 0x1, R3 ;  /* 0x00000001ca147824 */ /* 0x000fe200078e0203 */
[----:B------:R-:W5:Y:S01]  /*1d5d0*/  LD.E.128 R36, desc[UR36][R36.64] ;  /* 0x0000002424247980 */ /* 0x000f62000c101d00 */
[----:B------:R-:W-:-:S02]  /*1d5e0*/  IMAD R3, R215, UR5, R0 ;  /* 0x00000005d7037c24 */ /* 0x000fc4000f8e0200 */
[----:B------:R-:W-:Y:S01]  /*1d5f0*/  IMAD.WIDE.U32 R76, R215, UR4, R76 ;  /* 0x00000004d74c7c25 */ /* 0x000fe2000f8e004c */
[----:B------:R-:W-:Y:S01]  /*1d600*/  ULDC.64 UR4, c[0x0][0xaf0] ;  /* 0x0002bc0000047ab9 */ /* 0x000fe20000000a00 */
[----:B------:R-:W5:Y:S02]  /*1d610*/  LD.E.128 R40, desc[UR36][R40.64] ;  /* 0x0000002428287980 */ /* 0x000f64000c101d00 */
[----:B------:R-:W-:Y:S02]  /*1d620*/  @P1 IMAD.HI.U32 R0, R20, R83, RZ ;  /* 0x0000005314001227 */ /* 0x000fe400078e00ff */
[----:B------:R-:W5:Y:S02]  /*1d630*/  LD.E.128 R44, desc[UR36][R44.64] ;  /* 0x000000242c2c7980 */ /* 0x000f64000c101d00 */
[----:B------:R-:W-:Y:S02]  /*1d640*/  IMAD.IADD R77, R77, 0x1, R3 ;  /* 0x000000014d4d7824 */ /* 0x000fe400078e0203 */
[----:B------:R-:W-:Y:S01]  /*1d650*/  IMAD.MOV.U32 R3, RZ, RZ, R20 ;  /* 0x000000ffff037224 */ /* 0x000fe200078e0014 */
[----:B-1----:R-:W-:Y:S01]  /*1d660*/  @P1 SHF.R.U32.HI R3, RZ, R85, R0 ;  /* 0x00000055ff031219 */ /* 0x002fe20000011600 */
[----:B------:R-:W-:Y:S01]  /*1d670*/  IMAD R79, R78, UR4, RZ ;  /* 0x000000044e4f7c24 */ /* 0x000fe2000f8e02ff */
[----:B------:R-:W5:Y:S02]  /*1d680*/  LD.E.128 R48, desc[UR36][R48.64] ;  /* 0x0000002430307980 */ /* 0x000f64000c101d00 */
[----:B------:R-:W-:Y:S01]  /*1d690*/  SHF.R.S32.HI R0, RZ, 0x1f, R3 ;  /* 0x0000001fff007819 */ /* 0x000fe20000011403 */
[C---:B------:R-:W-:Y:S01]  /*1d6a0*/  IMAD R79, R80.reuse, UR5, R79 ;  /* 0x00000005504f7c24 */ /* 0x040fe2000f8e024f */
[----:B------:R-:W5:Y:S01]  /*1d6b0*/  LD.E.128 R52, desc[UR36][R52.64] ;  /* 0x0000002434347980 */ /* 0x000f62000c101d00 */
[----:B------:R-:W-:Y:S01]  /*1d6c0*/  IMAD.WIDE.U32 R80, R80, UR4, R76 ;  /* 0x0000000450507c25 */ /* 0x000fe2000f8e004c */
[----:B------:R-:W-:-:S02]  /*1d6d0*/  ULDC.64 UR4, c[0x0][0xae0] ;  /* 0x0002b80000047ab9 */ /* 0x000fc40000000a00 */
[----:B------:R-:W5:Y:S01]  /*1d6e0*/  LD.E.128 R56, desc[UR36][R56.64] ;  /* 0x0000002438387980 */ /* 0x000f62000c101d00 */
[----:B------:R-:W-:Y:S02]  /*1d6f0*/  IMAD.MOV R77, RZ, RZ, -R3 ;  /* 0x000000ffff4d7224 */ /* 0x000fe400078e0a03 */
[----:B------:R-:W-:Y:S01]  /*1d700*/  IMAD.IADD R81, R81, 0x1, R79 ;  /* 0x0000000151517824 */ /* 0x000fe200078e024f */
[----:B------:R-:W5:Y:S01]  /*1d710*/  LD.E.128 R60, desc[UR36][R60.64] ;  /* 0x000000243c3c7980 */ /* 0x000f62000c101d00 */
[----:B------:R-:W-:Y:S02]  /*1d720*/  IMAD R0, R0, UR4, RZ ;  /* 0x0000000400007c24 */ /* 0x000fe4000f8e02ff */
[----:B------:R-:W-:Y:S01]  /*1d730*/  IMAD R79, R82, R77, R20 ;  /* 0x0000004d524f7224 */ /* 0x000fe200078e0214 */
[----:B------:R-:W5:Y:S01]  /*1d740*/  LD.E.128 R64, desc[UR36][R64.64] ;  /* 0x0000002440407980 */ /* 0x000f62000c101d00 */
[----:B------:R-:W-:-:S03]  /*1d750*/  IMAD R83, R3, UR5, R0 ;  /* 0x0000000503537c24 */ /* 0x000fc6000f8e0200 */
[----:B------:R-:W5:Y:S01]  /*1d760*/  LD.E.128 R68, desc[UR36][R68.64] ;  /* 0x0000002444447980 */ /* 0x000f62000c101d00 */
[----:B------:R-:W-:-:S03]  /*1d770*/  SHF.R.S32.HI R0, RZ, 0x1f, R79 ;  /* 0x0000001fff007819 */ /* 0x000fc6000001144f */
        /* <DEDUP_REMOVED lines=11> */
[----:B------:R-:W-:Y:S02]  /*1d830*/  IMAD.IADD R85, R189, 0x1, R202 ;  /* 0x00000001bd557824 */ /* 0x000fe400078e02ca */
[C---:B------:R-:W-:Y:S02]  /*1d840*/  IMAD R81, R79.reuse, UR5, R0 ;  /* 0x000000054f517c24 */ /* 0x040fe4000f8e0200 */
[----:B------:R-:W-:Y:S01]  /*1d850*/  IMAD.WIDE.U32 R76, R79, UR4, R76 ;  /* 0x000000044f4c7c25 */ /* 0x000fe2000f8e004c */
[CC--:B------:R-:W-:Y:S01]  /*1d860*/  ISETP.GE.AND P2, PT, R85.reuse, R2.reuse, PT ;  /* 0x000000025500720c */ /* 0x0c0fe20003f46270 */
[----:B------:R-:W-:Y:S01]  /*1d870*/  ULDC.64 UR4, c[0x0][0xa80] ;  /* 0x0002a00000047ab9 */ /* 0x000fe20000000a00 */
[----:B------:R-:W-:Y:S01]  /*1d880*/  IADD3 R3, R85, 0x20, RZ ;  /* 0x0000002055037810 */ /* 0x000fe20007ffe0ff */
[----:B------:R-:W-:Y:S01]  /*1d890*/  VIADD R0, R184, 0x28420 ;  /* 0x00028420b8007836 */ /* 0x000fe20000000000 */
[C---:B------:R-:W-:Y:S01]  /*1d8a0*/  LEA R20, P3, R76.reuse, UR4, 0x1 ;  /* 0x000000044c147c11 */ /* 0x040fe2000f8608ff */
[----:B------:R-:W-:Y:S01]  /*1d8b0*/  IMAD.IADD R77, R77, 0x1, R81 ;  /* 0x000000014d4d7824 */ /* 0x000fe200078e0251 */
[----:B------:R-:W-:Y:S01]  /*1d8c0*/  ISETP.GE.AND P1, PT, R3, R2, PT ;  /* 0x000000020300720c */ /* 0x000fe20003f26270 */
[----:B------:R-:W-:Y:S01]  /*1d8d0*/  VIADD R3, R85, 0x40 ;  /* 0x0000004055037836 */ /* 0x000fe20000000000 */
[----:B------:R-:W-:Y:S01]  /*1d8e0*/  PRMT R0, RZ, 0x654, R0 ;  /* 0x00000654ff007816 */ /* 0x000fe20000000000 */
[----:B0-----:R0:W1:Y:S01]  /*1d8f0*/  SHFL.IDX PT, R82, R20, RZ, 0x181f ;  /* 0x00181fff14527589 */ /* 0x00106200000e0000 */
[----:B------:R-:W-:-:S02]  /*1d900*/  LEA.HI.X R84, R76, UR5, R77, 0x1, P3 ;  /* 0x000000054c547c11 */ /* 0x000fc400098f0c4d */
[----:B------:R-:W-:Y:S01]  /*1d910*/  ISETP.GE.AND P0, PT, R3, R2, PT ;  /* 0x000000020300720c */ /* 0x000fe20003f06270 */
[----:B------:R2:W-:Y:S02]  /*1d920*/  SYNCS.ARRIVE.TRANS64.RED.A1T0 RZ, [R0+URZ], RZ ;  /* 0x000000ff00ff79a7 */ /* 0x0005e4000810043f */
[----:B--2---:R0:W2:Y:S01]  /*1d930*/  SHFL.IDX PT, R0, R84, RZ, 0x181f ;  /* 0x00181fff54007589 */ /* 0x0040a200000e0000 */
[----:B------:R-:W-:Y:S09]  /*1d940*/  @P2 BRA `(.L_x_1941) ;  /* 0x0000000000442947 */ /* 0x000ff20003800000 */
        /* <DEDUP_REMOVED lines=17> */
.L_x_1941:
[----:B------:R-:W-:Y:S05]  /*1da60*/  BSYNC B1 ;  /* 0x0000000000017941 */ /* 0x000fea0003800000 */
.L_x_1940:
[----:B--2---:R2:W4:Y:S01]  /*1da70*/  SHFL.IDX PT, R0, R84, 0x1, 0x181f ;  /* 0x00381f0054007f89 */ /* 0x00452200000e0000 */
        /* <DEDUP_REMOVED lines=8> */
[----:B---3--:R-:W-:-:S04]  /*1db00*/  @!P4 LEA R4, P5, R18, R30, 0x1 ;  /* 0x0000001e1204c211 */ /* 0x008fc800078a08ff */
        /* <DEDUP_REMOVED lines=11> */
.L_x_1943:
[----:B------:R-:W-:Y:S05]  /*1dbc0*/  BSYNC B1 ;  /* 0x0000000000017941 */ /* 0x000fea0003800000 */
.L_x_1942:
[----:B----4-:R4:W0:Y:S01]  /*1dbd0*/  SHFL.IDX PT, R0, R84, 0x2, 0x181f ;  /* 0x00581f0054007f89 */ /* 0x01082200000e0000 */
        /* <DEDUP_REMOVED lines=8> */
[CC--:B---3--:R-:W-:Y:S02]  /*1dc60*/  @!P3 LEA R4, P5, R18.reuse, R10.reuse, 0x1 ;  /* 0x0000000a1204b211 */ /* 0x0c8fe400078a08ff */
[----:B------:R-:W-:Y:S02]  /*1dc70*/  @!P2 LEA R6, P4, R191, R10, 0x1 ;  /* 0x0000000abf06a211 */ /* 0x000fe400078808ff */
[----:B0-----:R-:W-:Y:S02]  /*1dc80*/  @!P3 LEA.HI.X R5, R18, R0, R19, 0x1, P5 ;  /* 0x000000001205b211 */ /* 0x001fe400028f0c13 */
        /* <DEDUP_REMOVED lines=9> */
.L_x_1945:
[----:B------:R-:W-:Y:S05]  /*1dd20*/  BSYNC B1 ;  /* 0x0000000000017941 */ /* 0x000fea0003800000 */
.L_x_1944:
[----:B------:R-:W-:Y:S01]  /*1dd30*/  VIADD R3, R85, 0x60 ;  /* 0x0000006055037836 */ /* 0x000fe20000000000 */
[----:B0-2-4-:R-:W0:Y:S04]  /*1dd40*/  SHFL.IDX PT, R84, R84, 0x3, 0x181f ;  /* 0x00781f0054547f89 */ /* 0x015e2800000e0000 */
[----:B------:R-:W-:Y:S01]  /*1dd50*/  ISETP.GE.AND P0, PT, R3, R2, PT ;  /* 0x000000020300720c */ /* 0x000fe20003f06270 */
[----:B------:R-:W2:-:S12]  /*1dd60*/  SHFL.IDX PT, R20, R20, 0x3, 0x181f ;  /* 0x00781f0014147f89 */ /* 0x000e9800000e0000 */
[----:B------:R-:W-:Y:S05]  /*1dd70*/  @P0 BRA `(.L_x_1946) ;  /* 0x0000000c00a40947 */ /* 0x000fea0003800000 */
[----:B------:R-:W-:Y:S02]  /*1dd80*/  ULDC UR4, c[0x0][0xac8] ;  /* 0x0002b20000047ab9 */ /* 0x000fe40000000800 */
[----:B------:R-:W-:Y:S02]  /*1dd90*/  ISETP.GE.AND P3, PT, R18, UR4, PT ;  /* 0x0000000412007c0c */ /* 0x000fe4000bf66270 */
[----:B------:R-:W-:Y:S02]  /*1dda0*/  ISETP.GE.AND P4, PT, R191, UR4, PT ;  /* 0x00000004bf007c0c */ /* 0x000fe4000bf86270 */
[----:B------:R-:W-:-:S09]  /*1ddb0*/  ISETP.GE.AND P5, PT, R205, UR4, PT ;  /* 0x00000004cd007c0c */ /* 0x000fd2000bfa6270 */
[CC--:B--2---:R-:W-:Y:S02]  /*1ddc0*/  @!P3 LEA R2, P0, R18.reuse, R20.reuse, 0x1 ;  /* 0x000000141202b211 */ /* 0x0c4fe400078008ff */
[-C--:B------:R-:W-:Y:S02]  /*1ddd0*/  @!P4 LEA R4, P1, R191, R20.reuse, 0x1 ;  /* 0x00000014bf04c211 */ /* 0x080fe400078208ff */
[----:B------:R-:W-:Y:S02]  /*1dde0*/  @!P5 LEA R6, P2, R205, R20, 0x1 ;  /* 0x00000014cd06d211 */ /* 0x000fe400078408ff */
[-C--:B0-----:R-:W-:Y:S02]  /*1ddf0*/  @!P3 LEA.HI.X R3, R18, R84.reuse, R19, 0x1, P0 ;  /* 0x000000541203b211 */ /* 0x081fe400000f0c13 */
[-C--:B------:R-:W-:Y:S02]  /*1de00*/  @!P4 LEA.HI.X R5, R191, R84.reuse, R213, 0x1, P1 ;  /* 0x00000054bf05c211 */ /* 0x080fe400008f0cd5 */
[----:B------:R-:W-:Y:S01]  /*1de10*/  @!P5 LEA.HI.X R7, R205, R84, R219, 0x1, P2 ;  /* 0x00000054cd07d211 */ /* 0x000fe200010f0cdb */
[----:B------:R4:W-:Y:S01]  /*1de20*/  @!P3 ST.E.128 desc[UR36][R2.64], R24 ;  /* 0x000000180200b985 */ /* 0x0009e2000c101d24 */
[----:B------:R-:W-:-:S03]  /*1de30*/  ISETP.GE.AND P0, PT, R207, UR4, PT ;  /* 0x00000004cf007c0c */ /* 0x000fc6000bf06270 */
[----:B------:R4:W-:Y:S04]  /*1de40*/  @!P4 ST.E.128 desc[UR36][R4.64], R40 ;  /* 0x000000280400c985 */ /* 0x0009e8000c101d24 */
[----:B------:R4:W-:Y:S06]  /*1de50*/  @!P5 ST.E.128 desc[UR36][R6.64], R56 ;  /* 0x000000380600d985 */ /* 0x0009ec000c101d24 */
[----:B------:R-:W-:Y:S05]  /*1de60*/  @P0 BRA `(.L_x_1946) ;  /* 0x0000000c00680947 */ /* 0x000fea0003800000 */
[----:B----4-:R-:W-:-:S04]  /*1de70*/  LEA R2, P0, R207, R20, 0x1 ;  /* 0x00000014cf027211 */ /* 0x010fc800078008ff */
[----:B------:R-:W-:-:S05]  /*1de80*/  LEA.HI.X R3, R207, R84, R218, 0x1, P0 ;  /* 0x00000054cf037211 */ /* 0x000fca00000f0cda */
[----:B------:R0:W-:Y:S01]  /*1de90*/  ST.E.128 desc[UR36][R2.64], R72 ;  /* 0x0000004802007985 */ /* 0x0001e2000c101d24 */
[----:B------:R-:W-:Y:S05]  /*1dea0*/  BRA `(.L_x_1946) ;  /* 0x0000000c00587947 */ /* 0x000fea0003800000 */
.L_x_1937:
[----:B------:R-:W-:Y:S01]  /*1deb0*/  ULDC.64 UR4, c[0x0][0xc00] ;  /* 0x0003000000047ab9 */ /* 0x000fe20000000a00 */
[----:B------:R-:W2:Y:S01]  /*1dec0*/  LDC.64 R2, c[0x0][0xc00] ;  /* 0x00030000ff027b82 */ /* 0x000ea20000000a00 */
[----:B------:R-:W-:Y:S01]  /*1ded0*/  ISETP.NE.U32.AND P0, PT, RZ, UR4, PT ;  /* 0x00000004ff007c0c */ /* 0x000fe2000bf05070 */
[----:B------:R-:W-:-:S03]  /*1dee0*/  IMAD.MOV.U32 R0, RZ, RZ, RZ ;  /* 0x000000ffff007224 */ /* 0x000fc600078e00ff */
[----:B------:R-:W-:Y:S01]  /*1def0*/  ISETP.NE.AND.EX P0, PT, RZ, UR5, PT, P0 ;  /* 0x00000005ff007c0c */ /* 0x000fe2000bf05300 */
[----:B------:R-:W-:Y:S02]  /*1df00*/  ULDC.64 UR4, c[0x0][0xc08] ;  /* 0x0003020000047ab9 */ /* 0x000fe40000000a00 */
[----:B------:R-:W-:Y:S01]  /*1df10*/  ISETP.NE.U32.AND P1, PT, RZ, UR4, PT ;  /* 0x00000004ff007c0c */ /* 0x000fe2000bf25070 */
[----:B------:R-:W3:Y:S03]  /*1df20*/  LDC R25, c[0x0][0xbe8] ;  /* 0x0002fa00ff197b82 */ /* 0x000ee60000000800 */
[----:B------:R-:W-:Y:S01]  /*1df30*/  ISETP.NE.AND.EX P1, PT, RZ, UR5, PT, P1 ;  /* 0x00000005ff007c0c */ /* 0x000fe2000bf25310 */
[----:B--2---:R-:W-:-:S12]  /*1df40*/  IMAD.WIDE R2, R216, 0x4, R2 ;  /* 0x00000004d8027825 */ /* 0x004fd800078e0202 */
[----:B------:R-:W2:Y:S01]  /*1df50*/  @P1 LDC.64 R4, c[0x0][0xc08] ;  /* 0x00030200ff041b82 */ /* 0x000ea20000000a00 */
[----:B------:R-:W-:Y:S02]  /*1df60*/  ULDC UR4, c[0x0][0xa88] ;  /* 0x0002a20000047ab9 */ /* 0x000fe40000000800 */
[----:B------:R-:W-:Y:S01]  /*1df70*/  IMAD.U32 R6, RZ, RZ, UR4 ;  /* 0x00000004ff067e24 */ /* 0x000fe2000f8e00ff */
[----:B------:R4:W5:Y:S01]  /*1df80*/  @P0 LDG.E R0, desc[UR36][R2.64] ;  /* 0x0000002402000981 */ /* 0x000962000c1e1900 */
[----:B------:R-:W0:Y:S01]  /*1df90*/  S2R R7, SR_TID.X ;  /* 0x0000000000077919 */ /* 0x000e220000002100 */
[----:B--2---:R-:W-:-:S05]  /*1dfa0*/  @P1 IMAD.WIDE R4, R216, 0x4, R4 ;  /* 0x00000004d8041825 */ /* 0x004fca00078e0204 */
[----:B------:R4:W5:Y:S01]  /*1dfb0*/  @P1 LDG.E R6, desc[UR36][R4.64] ;  /* 0x0000002404061981 */ /* 0x000962000c1e1900 */
[----:B---3--:R-:W-:Y:S01]  /*1dfc0*/  ISETP.NE.AND P2, PT, R25, 0x1, PT ;  /* 0x000000011900780c */ /* 0x008fe20003f45270 */
[----:B0-----:R-:W-:-:S12]  /*1dfd0*/  VIADD R7, R7, 0xffffff80 ;  /* 0xffffff8007077836 */ /* 0x001fd80000000000 */
[----:B-1----:R-:W0:Y:S01]  /*1dfe0*/  @P2 LDC R20, c[0x0][0xbec] ;  /* 0x0002fb00ff142b82 */ /* 0x002e220000000800 */
[----:B------:R-:W-:Y:S02]  /*1dff0*/  ISETP.GE.AND P3, PT, R7, 0x80, PT ;  /* 0x000000800700780c */ /* 0x000fe40003f66270 */
[----:B------:R-:W-:-:S05]  /*1e000*/  SHF.R.S32.HI R7, RZ, 0x1f, R216 ;  /* 0x0000001fff077819 */ /* 0x000fca00000114d8 */
[----:B------:R-:W1:Y:S01]  /*1e010*/  @P2 LDC R27, c[0x0][0xbf0] ;  /* 0x0002fc00ff1b2b82 */ /* 0x000e620000000800 */
[----:B----4-:R-:W-:Y:S05]  /*1e020*/  @P1 BRA `(.L_x_1947) ;  /* 0x0000000000101947 */ /* 0x010fea0003800000 */
[----:B------:R-:W-:Y:S05]  /*1e030*/  @!P0 BRA `(.L_x_1947) ;  /* 0x00000000000c8947 */ /* 0x000fea0003800000 */
[----:B------:R-:W2:Y:S04]  /*1e040*/  LDG.E R5, desc[UR36][R2.64] ;  /* 0x0000002402057981 */ /* 0x000ea8000c1e1900 */
[----:B-----5:R-:W2:Y:S02]  /*1e050*/  LDG.E R6, desc[UR36][R2.64+0x4] ;  /* 0x0000042402067981 */ /* 0x020ea4000c1e1900 */
[----:B--2---:R-:W-:-:S07]  /*1e060*/  IMAD.IADD R6, R6, 0x1, -R5 ;  /* 0x0000000106067824 */ /* 0x004fce00078e0a05 */
.L_x_1947:
[----:B------:R-:W-:Y:S01]  /*1e070*/  BSSY B1, `(.L_x_1948) ;  /* 0x000002d000017945 */ /* 0x000fe20003800000 */
[----:B------:R-:W-:Y:S02]  /*1e080*/  SHF.R.S32.HI R10, RZ, 0x1f, R215 ;  /* 0x0000001fff0a7819 */ /* 0x000fe400000114d7 */
[----:B------:R-:W-:Y:S02]  /*1e090*/  SEL R13, R216, RZ, !P0 ;  /* 0x000000ffd80d7207 */ /* 0x000fe40004000000 */
[----:B------:R-:W-:Y:S02]  /*1e0a0*/  SEL R12, R7, RZ, !P0 ;  /* 0x000000ff070c7207 */ /* 0x000fe40004000000 */
[----:B-----5:R-:W-:Y:S01]  /*1e0b0*/  SHF.R.S32.HI R11, RZ, 0x1f, R0 ;  /* 0x0000001fff0b7819 */ /* 0x020fe20000011400 */
[----:B------:R-:W-:Y:S06]  /*1e0c0*/  @P3 BRA `(.L_x_1949) ;  /* 0x00000000009c3947 */ /* 0x000fec0003800000 */
[----:B------:R-:W2:Y:S01]  /*1e0d0*/  S2R R3, SR_TID.X ;  /* 0x0000000000037919 */ /* 0x000ea20000002100 */
[----:B------:R-:W3:Y:S02]  /*1e0e0*/  LDC R14, c[0x0][0xbe8] ;  /* 0x0002fa00ff0e7b82 */ /* 0x000ee40000000800 */
[----:B---3--:R-:W-:Y:S01]  /*1e0f0*/  IMAD R2, R6, R14, RZ ;  /* 0x0000000e06027224 */ /* 0x008fe200078e02ff */
[----:B--2---:R-:W-:-:S04]  /*1e100*/  IADD3 R9, R202, -0x80, R3 ;  /* 0xffffff80ca097810 */ /* 0x004fc80007ffe003 */
        /* <DEDUP_REMOVED lines=13> */
[----:B------:R-:W3:Y:S01]  /*1e1e0*/  @P0 LDC R15, c[0x0][0xbf0] ;  /* 0x0002fc00ff0f0b82 */ /* 0x000ee20000000800 */
[----:B------:R-:W-:-:S04]  /*1e1f0*/  IMAD.WIDE.U32 R2, R13, UR4, R2 ;  /* 0x000000040d027c25 */ /* 0x000fc8000f8e0002 */
[----:B--2---:R-:W-:-:S05]  /*1e200*/  @P0 IMAD.HI.U32 R4, R9, R4, RZ ;  /* 0x0000000409040227 */ /* 0x004fca00078e00ff */
[----:B---3--:R-:W-:Y:S01]  /*1e210*/  @P0 SHF.R.U32.HI R5, RZ, R15, R4 ;  /* 0x0000000fff050219 */ /* 0x008fe20000011604 */
[----:B------:R-:W-:-:S03]  /*1e220*/  IMAD R4, R12, UR4, RZ ;  /* 0x000000040c047c24 */ /* 0x000fc6000f8e02ff */
[----:B------:R-:W-:Y:S01]  /*1e230*/  IADD3 R2, P0, R5, R2, RZ ;  /* 0x0000000205027210 */ /* 0x000fe20007f1e0ff */
[----:B------:R-:W-:Y:S02]  /*1e240*/  IMAD.MOV R7, RZ, RZ, -R5 ;  /* 0x000000ffff077224 */ /* 0x000fe400078e0a05 */
[----:B------:R-:W-:Y:S01]  /*1e250*/  IMAD R8, R13, UR5, R4 ;  /* 0x000000050d087c24 */ /* 0x000fe2000f8e0204 */
[----:B------:R-:W-:Y:S01]  /*1e260*/  ULDC.64 UR4, c[0x0][0xb88] ;  /* 0x0002e20000047ab9 */ /* 0x000fe20000000a00 */
[----:B------:R-:W-:Y:S01]  /*1e270*/  IMAD R7, R14, R7, R9 ;  /* 0x000000070e077224 */ /* 0x000fe200078e0209 */
[----:B------:R-:W-:-:S04]  /*1e280*/  SHF.R.S32.HI R9, RZ, 0x1f, R5 ;  /* 0x0000001fff097819 */ /* 0x000fc80000011405 */
[----:B------:R-:W-:Y:S02]  /*1e290*/  SHF.R.S32.HI R4, RZ, 0x1f, R7 ;  /* 0x0000001fff047819 */ /* 0x000fe40000011407 */
[----:B------:R-:W-:-:S03]  /*1e2a0*/  IADD3.X R3, R9, R3, R8, P0, !PT ;  /* 0x0000000309037210 */ /* 0x000fc600007fe408 */
[----:B------:R-:W-:Y:S02]  /*1e2b0*/  IMAD R4, R4, UR4, RZ ;  /* 0x0000000404047c24 */ /* 0x000fe4000f8e02ff */
[----:B------:R-:W-:-:S04]  /*1e2c0*/  IMAD.WIDE.U32 R2, R7, UR4, R2 ;  /* 0x0000000407027c25 */ /* 0x000fc8000f8e0002 */
[----:B------:R-:W-:Y:S01]  /*1e2d0*/  IMAD R5, R7, UR5, R4 ;  /* 0x0000000507057c24 */ /* 0x000fe2000f8e0204 */
[----:B------:R-:W-:Y:S02]  /*1e2e0*/  ULDC.64 UR4, c[0x0][0xb50] ;  /* 0x0002d40000047ab9 */ /* 0x000fe40000000a00 */
[----:B------:R-:W-:Y:S01]  /*1e2f0*/  LEA R4, P0, R2, UR4, 0x2 ;  /* 0x0000000402047c11 */ /* 0x000fe2000f8010ff */
[----:B------:R-:W-:-:S05]  /*1e300*/  IMAD.IADD R3, R3, 0x1, R5 ;  /* 0x0000000103037824 */ /* 0x000fca00078e0205 */
[----:B------:R-:W-:Y:S01]  /*1e310*/  LEA.HI.X R5, R2, UR5, R3, 0x2, P0 ;  /* 0x0000000502057c11 */ /* 0x000fe200080f1403 */
[----:B------:R-:W-:-:S05]  /*1e320*/  IMAD.MOV.U32 R3, RZ, RZ, -0x800000 ;  /* 0xff800000ff037424 */ /* 0x000fca00078e00ff */
[----:B------:R2:W-:Y:S02]  /*1e330*/  STG.E desc[UR36][R4.64], R3 ;  /* 0x0000000304007986 */ /* 0x0005e4000c101924 */
.L_x_1949:
[----:B------:R-:W-:Y:S05]  /*1e340*/  BSYNC B1 ;  /* 0x0000000000017941 */ /* 0x000fea0003800000 */
.L_x_1948:
[----:B------:R-:W-:Y:S01]  /*1e350*/  ULDC.64 UR4, c[0x0][0xaa0] ;  /* 0x0002a80000047ab9 */ /* 0x000fe20000000a00 */
[----:B------:R-:W-:Y:S02]  /*1e360*/  IMAD R7, R214, 0x20, R189 ;  /* 0x00000020d6077824 */ /* 0x000fe400078e02bd */
[----:B--2---:R-:W-:Y:S02]  /*1e370*/  IMAD R3, R11, UR4, RZ ;  /* 0x000000040b037c24 */ /* 0x004fe4000f8e02ff */
[----:B------:R-:W-:Y:S02]  /*1e380*/  IMAD.IADD R9, R202, 0x1, R7 ;  /* 0x00000001ca097824 */ /* 0x000fe400078e0207 */
[C---:B------:R-:W-:Y:S02]  /*1e390*/  IMAD R5, R0.reuse, UR5, R3 ;  /* 0x0000000500057c24 */ /* 0x040fe4000f8e0203 */
[----:B------:R-:W-:Y:S01]  /*1e3a0*/  IMAD.WIDE.U32 R2, R0, UR4, RZ ;  /* 0x0000000400027c25 */ /* 0x000fe2000f8e00ff */
[----:B------:R-:W-:-:S03]  /*1e3b0*/  ULDC.64 UR4, c[0x0][0xae8] ;  /* 0x0002ba0000047ab9 */ /* 0x000fc60000000a00 */
[----:B------:R-:W-:Y:S02]  /*1e3c0*/  IMAD.IADD R3, R3, 0x1, R5 ;  /* 0x0000000103037824 */ /* 0x000fe400078e0205 */
[----:B------:R-:W-:Y:S02]  /*1e3d0*/  IMAD R4, R10, UR4, RZ ;  /* 0x000000040a047c24 */ /* 0x000fe4000f8e02ff */
[----:B------:R-:W-:-:S04]  /*1e3e0*/  IMAD.WIDE.U32 R2, R215, UR4, R2 ;  /* 0x00000004d7027c25 */ /* 0x000fc8000f8e0002 */
[----:B------:R-:W-:Y:S01]  /*1e3f0*/  IMAD R7, R215, UR5, R4 ;  /* 0x00000005d7077c24 */ /* 0x000fe2000f8e0204 */
[----:B------:R-:W-:Y:S01]  /*1e400*/  ULDC.64 UR4, c[0x0][0xaf0] ;  /* 0x0002bc0000047ab9 */ /* 0x000fe20000000a00 */
[----:B0-----:R-:W-:-:S03]  /*1e410*/  @P2 IMAD.HI.U32 R0, R9, R20, RZ ;  /* 0x0000001409002227 */ /* 0x001fc600078e00ff */
[----:B------:R-:W-:Y:S01]  /*1e420*/  IADD3 R3, R3, R7, RZ ;  /* 0x0000000703037210 */ /* 0x000fe20007ffe0ff */
[----:B------:R-:W-:Y:S01]  /*1e430*/  IMAD.MOV.U32 R5, RZ, RZ, R9 ;  /* 0x000000ffff057224 */ /* 0x000fe200078e0009 */
[----:B-1----:R-:W-:Y:S01]  /*1e440*/  @P2 SHF.R.U32.HI R5, RZ, R27, R0 ;  /* 0x0000001bff052219 */ /* 0x002fe20000011600 */
[----:B------:R-:W-:Y:S02]  /*1e450*/  IMAD R4, R12, UR4, RZ ;  /* 0x000000040c047c24 */ /* 0x000fe4000f8e02ff */
[----:B------:R-:W-:Y:S01]  /*1e460*/  IMAD.WIDE.U32 R2, R13, UR4, R2 ;  /* 0x000000040d027c25 */ /* 0x000fe2000f8e0002 */
[----:B------:R-:W-:-:S03]  /*1e470*/  SHF.R.S32.HI R0, RZ, 0x1f, R5 ;  /* 0x0000001fff007819 */ /* 0x000fc60000011405 */
[----:B------:R-:W-:Y:S01]  /*1e480*/  IMAD R7, R13, UR5, R4 ;  /* 0x000000050d077c24 */ /* 0x000fe2000f8e0204 */
[----:B------:R-:W-:Y:S01]  /*1e490*/  ULDC.64 UR4, c[0x0][0xae0] ;  /* 0x0002b80000047ab9 */ /* 0x000fe20000000a00 */
[----:B------:R-:W-:Y:S02]  /*1e4a0*/  IMAD.MOV R4, RZ, RZ, -R5 ;  /* 0x000000ffff047224 */ /* 0x000fe400078e0a05 */
[----:B------:R-:W-:Y:S02]  /*1e4b0*/  IMAD.IADD R3, R3, 0x1, R7 ;  /* 0x0000000103037824 */ /* 0x000fe400078e0207 */
[----:B------:R-:W-:Y:S02]  /*1e4c0*/  IMAD R0, R0, UR4, RZ ;  /* 0x0000000400007c24 */ /* 0x000fe4000f8e02ff */
[----:B------:R-:W-:Y:S02]  /*1e4d0*/  IMAD R7, R25, R4, R9 ;  /* 0x0000000419077224 */ /* 0x000fe400078e0209 */
[----:B------:R-:W-:-:S02]  /*1e4e0*/  IMAD R9, R5, UR5, R0 ;  /* 0x0000000505097c24 */ /* 0x000fc4000f8e0200 */
[----:B------:R-:W-:Y:S01]  /*1e4f0*/  IMAD.WIDE.U32 R2, R5, UR4, R2 ;  /* 0x0000000405027c25 */ /* 0x000fe2000f8e0002 */
[----:B------:R-:W-:Y:S01]  /*1e500*/  SHF.R.S32.HI R0, RZ, 0x1f, R7 ;  /* 0x0000001fff007819 */ /* 0x000fe20000011407 */
[----:B------:R-:W-:Y:S02]  /*1e510*/  ULDC.64 UR4, c[0x0][0xad8] ;  /* 0x0002b60000047ab9 */ /* 0x000fe40000000a00 */
[----:B------:R-:W-:Y:S02]  /*1e520*/  IMAD.IADD R3, R3, 0x1, R9 ;  /* 0x0000000103037824 */ /* 0x000fe400078e0209 */
[----:B------:R-:W-:Y:S02]  /*1e530*/  IMAD R0, R0, UR4, RZ ;  /* 0x0000000400007c24 */ /* 0x000fe4000f8e02ff */
[----:B------:R-:W-:-:S04]  /*1e540*/  IMAD.WIDE.U32 R4, R7, UR4, R2 ;  /* 0x0000000407047c25 */ /* 0x000fc8000f8e0002 */
[----:B------:R-:W-:Y:S01]  /*1e550*/  IMAD R3, R7, UR5, R0 ;  /* 0x0000000507037c24 */ /* 0x000fe2000f8e0200 */
[----:B------:R-:W-:Y:S01]  /*1e560*/  ULDC.64 UR4, c[0x0][0xa80] ;  /* 0x0002a00000047ab9 */ /* 0x000fe20000000a00 */
[----:B------:R-:W-:Y:S01]  /*1e570*/  IMAD.IADD R202, R189, 0x1, R202 ;  /* 0x00000001bdca7824 */ /* 0x000fe200078e02ca */
[----:B------:R-:W-:Y:S01]  /*1e580*/  LEA R2, P0, R4, UR4, 0x1 ;  /* 0x0000000404027c11 */ /* 0x000fe2000f8008ff */
[----:B------:R-:W-:Y:S01]  /*1e590*/  IMAD.IADD R3, R5, 0x1, R3 ;  /* 0x0000000105037824 */ /* 0x000fe200078e0203 */
[----:B------:R-:W-:-:S04]  /*1e5a0*/  UMOV UR4, 0xffffffff ;  /* 0xffffffff00047882 */ /* 0x000fc80000000000 */
[----:B------:R-:W-:Y:S01]  /*1e5b0*/  LEA.HI.X R3, R4, UR5, R3, 0x1, P0 ;  /* 0x0000000504037c11 */ /* 0x000fe200080f0c03 */
[----:B------:R-:W-:Y:S06]  /*1e5c0*/  BRA.DIV UR4, `(.L_x_1950) ;  /* 0x000000be04887947 */ /* 0x000fec000b800000 */
[----:B------:R0:W1:Y:S04]  /*1e5d0*/  SHFL.IDX PT, R0, R3, RZ, 0x181f ;  /* 0x00181fff03007589 */ /* 0x00006800000e0000 */
[----:B------:R0:W2:Y:S02]  /*1e5e0*/  SHFL.IDX PT, R14, R2, RZ, 0x181f ;  /* 0x00181fff020e7589 */ /* 0x0000a400000e0000 */
.L_x_2259:
        /* <DEDUP_REMOVED lines=9> */
[CC--:B--2---:R-:W-:Y:S02]  /*1e680*/  @!P3 LEA R4, P5, R18.reuse, R14.reuse, 0x1 ;  /* 0x0000000e1204b211 */ /* 0x0c4fe400078a08ff */
[----:B------:R-:W-:Y:S02]  /*1e690*/  @!P2 LEA R6, P4, R191, R14, 0x1 ;  /* 0x0000000ebf06a211 */ /* 0x000fe400078808ff */
[----:B-1----:R-:W-:Y:S02]  /*1e6a0*/  @!P3 LEA.HI.X R5, R18, R0, R19, 0x1, P5 ;  /* 0x000000001205b211 */ /* 0x002fe400028f0c13 */
        /* <DEDUP_REMOVED lines=9> */
.L_x_1952:
[----:B------:R-:W-:Y:S05]  /*1e740*/  BSYNC B1 ;  /* 0x0000000000017941 */ /* 0x000fea0003800000 */
.L_x_1951:
[----:B------:R-:W-:-:S03]  /*1e750*/  UMOV UR4, 0xffffffff ;  /* 0xffffffff00047882 */ /* 0x000fc60000000000 */
[----:B------:R-:W-:Y:S05]  /*1e760*/  BRA.DIV UR4, `(.L_x_1953) ;  /* 0x000000be04547947 */ /* 0x000fea000b800000 */
[----:B-1----:R1:W4:Y:S04]  /*1e770*/  SHFL.IDX PT, R0, R3, 0x1, 0x181f ;  /* 0x00381f0003007f89 */ /* 0x00232800000e0000 */
[----:B--23--:R1:W2:Y:S02]  /*1e780*/  SHFL.IDX PT, R14, R2, 0x1, 0x181f ;  /* 0x00381f00020e7f89 */ /* 0x00c2a400000e0000 */
.L_x_2263:
        /* <DEDUP_REMOVED lines=21> */
.L_x_1955:
[----:B------:R-:W-:Y:S05]  /*1e8e0*/  BSYNC B1 ;  /* 0x0000000000017941 */ /* 0x000fea0003800000 */
.L_x_1954:
[----:B------:R-:W-:-:S03]  /*1e8f0*/  UMOV UR4, 0xffffffff ;  /* 0xffffffff00047882 */ /* 0x000fc60000000000 */
[----:B------:R-:W-:Y:S05]  /*1e900*/  BRA.DIV UR4, `(.L_x_1956) ;  /* 0x000000be04347947 */ /* 0x000fea000b800000 */
[----:B----4-:R4:W0:Y:S04]  /*1e910*/  SHFL.IDX PT, R0, R3, 0x2, 0x181f ;  /* 0x00581f0003007f89 */ /* 0x01082800000e0000 */
[----:B--23--:R4:W2:Y:S02]  /*1e920*/  SHFL.IDX PT, R14, R2, 0x2, 0x181f ;  /* 0x00581f00020e7f89 */ /* 0x00c8a400000e0000 */
.L_x_2267:
        /* <DEDUP_REMOVED lines=11> */
[----:B0-----:R-:W-:Y:S02]  /*1e9e0*/  @!P3 LEA.HI.X R5, R18, R0, R19, 0x1, P5 ;  /* 0x000000001205b211 */ /* 0x001fe400028f0c13 */
        /* <DEDUP_REMOVED lines=9> */
.L_x_1958:
[----:B------:R-:W-:Y:S05]  /*1ea80*/  BSYNC B1 ;  /* 0x0000000000017941 */ /* 0x000fea0003800000 */
.L_x_1957:
[----:B------:R-:W-:-:S03]  /*1ea90*/  UMOV UR4, 0xffffffff ;  /* 0xffffffff00047882 */ /* 0x000fc60000000000 */
[----:B------:R-:W-:Y:S05]  /*1eaa0*/  BRA.DIV UR4, `(.L_x_1959) ;  /* 0x000000be04147947 */ /* 0x000fea000b800000 */
[----:B0-----:R0:W0:Y:S04]  /*1eab0*/  SHFL.IDX PT, R0, R3, 0x3, 0x181f ;  /* 0x00781f0003007f89 */ /* 0x00102800000e0000 */
[----:B--23--:R2:W3:Y:S02]  /*1eac0*/  SHFL.IDX PT, R14, R2, 0x3, 0x181f ;  /* 0x00781f00020e7f89 */ /* 0x00c4e400000e0000 */
.L_x_2271:
[----:B-12-4-:R-:W-:-:S05]  /*1ead0*/  VIADD R2, R202, 0x60 ;  /* 0x00000060ca027836 */ /* 0x016fca0000000000 */
[----:B------:R-:W-:-:S13]  /*1eae0*/  ISETP.GE.AND P0, PT, R2, R25, PT ;  /* 0x000000190200720c */ /* 0x000fda0003f06270 */
        /* <DEDUP_REMOVED lines=18> */
.L_x_1946:
[----:B------:R-:W-:Y:S05]  /*1ec10*/  BSYNC B0 ;  /* 0x0000000000007941 */ /* 0x000fea0003800000 */
.L_x_1936:
[----:B------:R-:W-:Y:S02]  /*1ec20*/  ULDC UR4, c[0x0][0xc3c] ;  /* 0x00030f0000047ab9 */ /* 0x000fe40000000800 */
[----:B------:R-:W-:-:S13]  /*1ec30*/  ISETP.GE.AND P0, PT, R23, UR4, PT ;  /* 0x0000000417007c0c */ /* 0x000fda000bf06270 */
[----:B------:R-:W-:Y:S05]  /*1ec40*/  @!P0 BRA `(.L_x_1960) ;  /* 0xfffffe2400788947 */ /* 0x000fea000383ffff */
[----:B------:R-:W-:Y:S05]  /*1ec50*/  BRA `(.L_x_1720) ;  /* 0x0000007800c87947 */ /* 0x000fea0003800000 */
.L_x_1718:
        /* <DEDUP_REMOVED lines=26> */
[C---:B------:R-:W-:Y:S01]  /*1ee00*/  ISETP.GE.U32.AND P2, PT, R5.reuse, 0x2, PT ;  /* 0x000000020500780c */ /* 0x040fe20003f46070 */
[----:B-1----:R-:W-:Y:S01]  /*1ee10*/  IMAD.MOV.U32 R16, RZ, RZ, RZ ;  /* 0x000000ffff107224 */ /* 0x002fe200078e00ff */
[C---:B------:R-:W-:Y:S02]  /*1ee20*/  ISETP.GE.U32.AND P3, PT, R5.reuse, 0x4, PT ;  /* 0x000000040500780c */ /* 0x040fe40003f66070 */
[C---:B------:R-:W-:Y:S02]  /*1ee30*/  ISETP.GE.U32.AND P4, PT, R5.reuse, 0x8, PT ;  /* 0x000000080500780c */ /* 0x040fe40003f86070 */
[----:B------:R-:W-:Y:S01]  /*1ee40*/  ISETP.GE.U32.AND P5, PT, R5, 0x10, PT ;  /* 0x000000100500780c */ /* 0x000fe20003fa6070 */
[----:B--2---:R-:W0:Y:S02]  /*1ee50*/  SHFL.UP PT, R4, R0, 0x1, RZ ;  /* 0x0420000000047989 */ /* 0x004e2400000e00ff */
        /* <DEDUP_REMOVED lines=24> */
.L_x_1966:
[----:B------:R-:W-:Y:S01]  /*1efe0*/  UIADD3 UR4, UR4, 0x1f, URZ ;  /* 0x0000001f04047890 */ /* 0x000fe2000fffe03f */
[----:B------:R-:W-:-:S05]  /*1eff0*/  IMAD.U32 R19, RZ, RZ, UR7 ;  /* 0x00000007ff137e24 */ /* 0x000fca000f8e00ff */
[----:B0-----:R-:W-:-:S13]  /*1f000*/  ISETP.LE.AND P6, PT, R10, UR4, PT ;  /* 0x000000040a007c0c */ /* 0x001fda000bfc3270 */
[----:B------:R-:W-:Y:S05]  /*1f010*/  @P6 BRA `(.L_x_1963) ;  /* 0x0000000400b46947 */ /* 0x000fea0003800000 */
[----:B------:R-:W-:Y:S01]  /*1f020*/  VIADD R7, R5, UR4 ;  /* 0x0000000405077c36 */ /* 0x000fe20008000000 */
[----:B------:R-:W-:Y:S01]  /*1f030*/  BSSY B0, `(.L_x_1964) ;  /* 0x0000007000007945 */ /* 0x000fe20003800000 */
[----:B------:R-:W-:-:S03]  /*1f040*/  MOV R0, RZ ;  /* 0x000000ff00007202 */ /* 0x000fc60000000f00 */
[----:B------:R-:W-:-:S13]  /*1f050*/  ISETP.GE.OR P6, PT, R7, R10, !P0 ;  /* 0x0000000a0700720c */ /* 0x000fda00047c6670 */
[----:B------:R-:W-:Y:S05]  /*1f060*/  @P6 BRA `(.L_x_1965) ;  /* 0x00000000000c6947 */ /* 0x000fea0003800000 */
[----:B------:R-:W0:Y:S02]  /*1f070*/  LDC.64 R2, c[0x0][0xc80] ;  /* 0x00032000ff027b82 */ /* 0x000e240000000a00 */
[----:B0-----:R-:W-:-:S05]  /*1f080*/  IMAD.WIDE R2, R7, 0x4, R2 ;  /* 0x0000000407027825 */ /* 0x001fca00078e0202 */
[----:B------:R0:W5:Y:S02]  /*1f090*/  LDG.E R0, desc[UR36][R2.64] ;  /* 0x0000002402007981 */ /* 0x000164000c1e1900 */
.L_x_1965:
[----:B------:R-:W-:Y:S05]  /*1f0a0*/  BSYNC B0 ;  /* 0x0000000000007941 */ /* 0x000fea0003800000 */
.L_x_1964:
        /* <DEDUP_REMOVED lines=20> */
.L_x_1962:
[----:B------:R-:W-:-:S04]  /*1f1f0*/  IMAD.IADD R11, R4, 0x1, -R3 ;  /* 0x00000001040b7824 */ /* 0x000fc800078e0a03 */
[----:B------:R-:W-:-:S05]  /*1f200*/  IMAD R2, R6, UR5, R11 ;  /* 0x0000000506027c24 */ /* 0x000fca000f8e020b */
[----:B------:R-:W-:Y:S02]  /*1f210*/  ISETP.GT.AND P0, PT, R2, UR6, PT ;  /* 0x0000000602007c0c */ /* 0x000fe4000bf04270 */
[----:B------:R-:W0:Y:S11]  /*1f220*/  LDC.64 R2, c[0x0][0xc90] ;  /* 0x00032400ff027b82 */ /* 0x000e360000000a00 */
[----:B------:R-:W-:-:S04]  /*1f230*/  VOTE.ANY R8, PT, !P0 ;  /* 0x0000000000087806 */ /* 0x000fc800040e0100 */
[----:B------:R-:W1:Y:S02]  /*1f240*/  POPC R13, R8 ;  /* 0x00000008000d7309 */ /* 0x000e640000000000 */
[----:B-1----:R-:W-:-:S04]  /*1f250*/  VIADD R19, R13, UR4 ;  /* 0x000000040d137c36 */ /* 0x002fc80008000000 */
[----:B0-----:R-:W-:-:S05]  /*1f260*/  IMAD.WIDE R2, R19, 0x4, R2 ;  /* 0x0000000413027825 */ /* 0x001fca00078e0202 */
[----:B------:R-:W2:Y:S01]  /*1f270*/  LDG.E R7, desc[UR36][R2.64] ;  /* 0x0000002402077981 */ /* 0x000ea2000c1e1900 */
[----:B------:R-:W-:-:S03]  /*1f280*/  ISETP.NE.AND P0, PT, R8, RZ, PT ;  /* 0x000000ff0800720c */ /* 0x000fc60003f05270 */
[----:B------:R-:W2:Y:S02]  /*1f290*/  SHFL.IDX PT, R0, R0, R13, 0x1f ;  /* 0x00001f0d00007589 */ /* 0x000ea400000e0000 */
[----:B--2---:R-:W-:-:S05]  /*1f2a0*/  IMAD R4, R0, R7, RZ ;  /* 0x0000000700047224 */ /* 0x004fca00078e02ff */
[----:B------:R-:W-:-:S04]  /*1f2b0*/  IABS R12, R4 ;  /* 0x00000004000c7213 */ /* 0x000fc80000000000 */
[----:B------:R-:W0:Y:S08]  /*1f2c0*/  I2F.RP R9, R12 ;  /* 0x0000000c00097306 */ /* 0x000e300000209400 */
[----:B0-----:R-:W0:Y:S02]  /*1f2d0*/  MUFU.RCP R9, R9 ;  /* 0x0000000900097308 */ /* 0x001e240000001000 */
[----:B0-----:R-:W-:-:S06]  /*1f2e0*/  VIADD R10, R9, 0xffffffe ;  /* 0x0ffffffe090a7836 */ /* 0x001fcc0000000000 */
[----:B------:R0:W1:Y:S01]  /*1f2f0*/  F2I.FTZ.U32.TRUNC.NTZ R3, R10 ;  /* 0x0000000a00037305 */ /* 0x000062000021f000 */
[----:B------:R-:W-:Y:S05]  /*1f300*/  @!P0 BRA `(.L_x_1967) ;  /* 0x0000000000088947 */ /* 0x000fea0003800000 */
[----:B------:R-:W-:-:S05]  /*1f310*/  IADD3 R9, R13, -0x1, RZ ;  /* 0xffffffff0d097810 */ /* 0x000fca0007ffe0ff */
[----:B------:R2:W3:Y:S02]  /*1f320*/  SHFL.IDX PT, R16, R6, R9, 0x1f ;  /* 0x00001f0906107589 */ /* 0x0004e400000e0000 */
.L_x_1967:
[----:B-1----:R-:W-:Y:S02]  /*1f330*/  IMAD.MOV R2, RZ, RZ, -R3 ;  /* 0x000000ffff027224 */ /* 0x002fe400078e0a03 */
[----:B---3--:R-:W-:Y:S02]  /*1f340*/  IMAD R16, R16, UR5, R11 ;  /* 0x0000000510107c24 */ /* 0x008fe4000f8e020b */
[----:B------:R-:W-:Y:S01]  /*1f350*/  IMAD.MOV.U32 R11, RZ, RZ, R2 ;  /* 0x000000ffff0b7224 */ /* 0x000fe200078e0002 */
[----:B------:R-:W-:Y:S02]  /*1f360*/  IABS R2, R4 ;  /* 0x0000000400027213 */ /* 0x000fe40000000000 */
[----:B--2---:R-:W-:Y:S01]  /*1f370*/  IADD3 R9, -R16, UR6, RZ ;  /* 0x0000000610097c10 */ /* 0x004fe2000fffe1ff */
[----:B------:R-:W-:Y:S02]  /*1f380*/  IMAD R11, R11, R12, RZ ;  /* 0x0000000c0b0b7224 */ /* 0x000fe400078e02ff */
[----:B------:R-:W-:Y:S01]  /*1f390*/  IMAD.MOV R8, RZ, RZ, -R2 ;  /* 0x000000ffff087224 */ /* 0x000fe200078e0a02 */
        /* <DEDUP_REMOVED lines=17> */
[----:B------:R-:W-:Y:S02]  /*1f4b0*/  IMAD R6, R7, R2, RZ ;  /* 0x0000000207067224 */ /* 0x000fe400078e02ff */
[----:B------:R-:W-:Y:S02]  /*1f4c0*/  IMAD.MOV R2, RZ, RZ, -R2 ;  /* 0x000000ffff027224 */ /* 0x000fe400078e0a02 */
[----:B------:R-:W-:Y:S02]  /*1f4d0*/  IMAD.MOV R8, RZ, RZ, -R6 ;  /* 0x000000ffff087224 */ /* 0x000fe400078e0a06 */
[----:B------:R-:W-:Y:S02]  /*1f4e0*/  IMAD R13, R4, R2, R9 ;  /* 0x00000002040d7224 */ /* 0x000fe400078e0209 */
[----:B------:R-:W-:Y:S01]  /*1f4f0*/  IMAD.MOV.U32 R2, RZ, RZ, RZ ;  /* 0x000000ffff027224 */ /* 0x000fe200078e00ff */
[----:B------:R-:W-:Y:S02]  /*1f500*/  VIADDMNMX R18, R8, UR5, R7, PT ;  /* 0x0000000508127c46 */ /* 0x000fe4000b800107 */
[----:B------:R-:W-:-:S02]  /*1f510*/  IABS R11, R13 ;  /* 0x0000000d000b7213 */ /* 0x000fc40000000000 */
[-C--:B------:R-:W-:Y:S02]  /*1f520*/  IABS R8, R18.reuse ;  /* 0x0000001200087213 */ /* 0x080fe40000000000 */
[----:B------:R-:W-:Y:S02]  /*1f530*/  IABS R4, R18 ;  /* 0x0000001200047213 */ /* 0x000fe40000000000 */
[----:B------:R-:W1:Y:S08]  /*1f540*/  I2F.RP R7, R8 ;  /* 0x0000000800077306 */ /* 0x000e700000209400 */
[----:B-1----:R-:W1:Y:S02]  /*1f550*/  MUFU.RCP R7, R7 ;  /* 0x0000000700077308 */ /* 0x002e640000001000 */
[----:B-1----:R-:W-:-:S06]  /*1f560*/  VIADD R3, R7, 0xffffffe ;  /* 0x0ffffffe07037836 */ /* 0x002fcc0000000000 */
[----:B------:R-:W0:Y:S02]  /*1f570*/  F2I.FTZ.U32.TRUNC.NTZ R3, R3 ;  /* 0x0000000300037305 */ /* 0x000e24000021f000 */
[----:B0-----:R-:W-:-:S04]  /*1f580*/  IMAD.MOV R10, RZ, RZ, -R3 ;  /* 0x000000ffff0a7224 */ /* 0x001fc800078e0a03 */
[----:B------:R-:W-:-:S04]  /*1f590*/  IMAD.MOV.U32 R9, RZ, RZ, R10 ;  /* 0x000000ffff097224 */ /* 0x000fc800078e000a */
[----:B------:R-:W-:-:S04]  /*1f5a0*/  IMAD R9, R9, R8, RZ ;  /* 0x0000000809097224 */ /* 0x000fc800078e02ff */
[----:B------:R-:W-:-:S04]  /*1f5b0*/  IMAD.HI.U32 R2, R3, R9, R2 ;  /* 0x0000000903027227 */ /* 0x000fc800078e0002 */
[----:B------:R-:W-:Y:S02]  /*1f5c0*/  IMAD.MOV R3, RZ, RZ, -R4 ;  /* 0x000000ffff037224 */ /* 0x000fe400078e0a04 */
        /* <DEDUP_REMOVED lines=8> */
[----:B------:R-:W-:Y:S01]  /*1f650*/  ISETP.GE.AND P2, PT, R3, RZ, PT ;  /* 0x000000ff0300720c */ /* 0x000fe20003f46270 */
[----:B------:R-:W-:-:S06]  /*1f660*/  IMAD.IADD R3, R13, 0x1, R6 ;  /* 0x000000010d037824 */ /* 0x000fcc00078e0206 */
[----:B------:R-:W-:-:S06]  /*1f670*/  @P0 IADD3 R2, R2, 0x1, RZ ;  /* 0x0000000102020810 */ /* 0x000fcc0007ffe0ff */
[----:B------:R-:W-:Y:S01]  /*1f680*/  @!P2 IMAD.MOV R2, RZ, RZ, -R2 ;  /* 0x000000ffff02a224 */ /* 0x000fe200078e0a02 */
[----:B------:R-:W-:Y:S01]  /*1f690*/  @!P1 LOP3.LUT R2, RZ, R18, RZ, 0x33, !PT ;  /* 0x00000012ff029212 */ /* 0x000fe200078e33ff */
[----:B------:R-:W-:-:S03]  /*1f6a0*/  IMAD.MOV R18, RZ, RZ, -R18 ;  /* 0x000000ffff127224 */ /* 0x000fc600078e0a12 */
[----:B------:R-:W-:Y:S01]  /*1f6b0*/  LOP3.LUT R17, RZ, R2, RZ, 0x33, !PT ;  /* 0x00000002ff117212 */ /* 0x000fe200078e33ff */
[----:B------:R-:W-:-:S04]  /*1f6c0*/  IMAD R18, R2, R18, R3 ;  /* 0x0000001202127224 */ /* 0x000fc800078e0203 */
[----:B------:R-:W-:Y:S01]  /*1f6d0*/  IMAD.IADD R17, R0, 0x1, R17 ;  /* 0x0000000100117824 */ /* 0x000fe200078e0211 */
[----:B------:R-:W-:Y:S06]  /*1f6e0*/  BRA `(.L_x_1968) ;  /* 0x00000000000c7947 */ /* 0x000fec0003800000 */
.L_x_1963:
[----:B------:R-:W-:Y:S02]  /*1f6f0*/  IMAD.MOV.U32 R17, RZ, RZ, RZ ;  /* 0x000000ffff117224 */ /* 0x000fe400078e00ff */
[----:B------:R-:W-:Y:S02]  /*1f700*/  IMAD.U32 R16, RZ, RZ, UR6 ;  /* 0x00000006ff107e24 */ /* 0x000fe4000f8e00ff */
[----:B------:R-:W-:-:S07]  /*1f710*/  IMAD.MOV.U32 R18, RZ, RZ, RZ ;  /* 0x000000ffff127224 */ /* 0x000fce00078e00ff */
.L_x_1968:
[----:B------:R-:W-:-:S13]  /*1f720*/  ISETP.NE.AND P0, PT, R5, RZ, PT ;  /* 0x000000ff0500720c */ /* 0x000fda0003f05270 */
[----:B------:R-:W0:Y:S01]  /*1f730*/  @!P0 S2R R3, SR_CgaCtaId ;  /* 0x0000000000038919 */ /* 0x000e220000008800 */
[----:B------:R-:W-:-:S04]  /*1f740*/  @!P0 MOV R0, 0x400 ;  /* 0x0000040000008802 */ /* 0x000fc80000000f00 */
[----:B0-----:R-:W-:-:S05]  /*1f750*/  @!P0 LEA R0, R3, R0, 0x18 ;  /* 0x0000000003008211 */ /* 0x001fca00078ec0ff */
[----:B------:R2:W-:Y:S01]  /*1f760*/  @!P0 STS.128 [R0+0x284d0], R16 ;  /* 0x0284d01000008388 */ /* 0x0005e20000000c00 */
[----:B------:R-:W-:Y:S06]  /*1f770*/  BAR.ARV 0x5, 0x180 ;  /* 0x0146000000007b1d */ /* 0x000fec0000002000 */
.L_x_1961:
[----:B------:R3:W-:Y:S01]  /*1f780*/  STL [R1+0x30], RZ ;  /* 0x000030ff01007387 */ /* 0x0007e20000100800 */
[----:B------:R-:W-:Y:S01]  /*1f790*/  ULDC UR4, c[0x0][0xc3c] ;  /* 0x00030f0000047ab9 */ /* 0x000fe20000000800 */
[----:B------:R-:W-:Y:S01]  /*1f7a0*/  IMAD.MOV.U32 R30, RZ, RZ, 0x1 ;  /* 0x00000001ff1e7424 */ /* 0x000fe200078e00ff */
[----:B-1----:R-:W-:Y:S01]  /*1f7b0*/  ISETP.GE.AND P0, PT, R19, UR4, PT ;  /* 0x0000000413007c0c */ /* 0x002fe2000bf06270 */
[----:B------:R-:W-:-:S12]  /*1f7c0*/  IMAD.MOV.U32 R25, RZ, RZ, RZ ;  /* 0x000000ffff197224 */ /* 0x000fd800078e00ff */
[----:B---3--:R-:W-:Y:S05]  /*1f7d0*/  @P0 BRA `(.L_x_1969) ;  /* 0x0000006800e40947 */ /* 0x008fea0003800000 */
[----:B--2---:R-:W2:Y:S01]  /*1f7e0*/  LDL R0, [R1+0x34] ;  /* 0x0000340001007983 */ /* 0x004ea20000100800 */
[----:B------:R-:W1:Y:S01]  /*1f7f0*/  S2UR UR4, SR_CgaCtaId ;  /* 0x00000000000479c3 */ /* 0x000e620000008800 */
[----:B------:R-:W-:Y:S01]  /*1f800*/  MOV R23, 0x400 ;  /* 0x0000040000177802 */ /* 0x000fe20000000f00 */
[----:B------:R-:W-:Y:S01]  /*1f810*/  BSSY B7, `(.L_x_1969) ;  /* 0x00006b5000077945 */ /* 0x000fe20003800000 */
[----:B------:R-:W3:Y:S01]  /*1f820*/  S2R R12, SR_TID.X ;  /* 0x00000000000c7919 */ /* 0x000ee20000002100 */
[----:B------:R-:W-:Y:S01]  /*1f830*/  IMAD.MOV.U32 R31, RZ, RZ, 0x1 ;  /* 0x00000001ff1f7424 */ /* 0x000fe200078e00ff */
[----:B------:R-:W-:Y:S01]  /*1f840*/  ULDC.64 UR40, c[0x0][0x198] ;  /* 0x0000660000287ab9 */ /* 0x000fe20000000a00 */
[----:B------:R-:W-:Y:S01]  /*1f850*/  IMAD.MOV.U32 R29, RZ, RZ, RZ ;  /* 0x000000ffff1d7224 */ /* 0x000fe200078e00ff */
[----:B------:R-:W-:Y:S01]  /*1f860*/  ULDC UR39, c[0x0][0xc] ;  /* 0x0000030000277ab9 */ /* 0x000fe20000000800 */
[----:B------:R-:W-:Y:S02]  /*1f870*/  IMAD.MOV.U32 R25, RZ, RZ, RZ ;  /* 0x000000ffff197224 */ /* 0x000fe400078e00ff */
[----:B------:R-:W-:Y:S01]  /*1f880*/  IMAD.MOV.U32 R30, RZ, RZ, 0x1 ;  /* 0x00000001ff1e7424 */ /* 0x000fe200078e00ff */
[C---:B---3--:R-:W-:Y:S01]  /*1f890*/  LOP3.LUT R11, R12.reuse, 0x7f, RZ, 0xc0, !PT ;  /* 0x0000007f0c0b7812 */ /* 0x048fe200078ec0ff */
[C---:B------:R-:W-:Y:S01]  /*1f8a0*/  IMAD.SHL.U32 R28, R12.reuse, 0x80, RZ ;  /* 0x000000800c1c7824 */ /* 0x040fe200078e00ff */
[C---:B------:R-:W-:Y:S01]  /*1f8b0*/  SHF.L.U32 R4, R12.reuse, 0x6, RZ ;  /* 0x000000060c047819 */ /* 0x040fe200000006ff */
[----:B------:R-:W-:Y:S01]  /*1f8c0*/  IMAD.SHL.U32 R9, R12, 0x2, RZ ;  /* 0x000000020c097824 */ /* 0x000fe200078e00ff */
[----:B------:R-:W-:Y:S01]  /*1f8d0*/  SHF.R.U32.HI R3, RZ, 0x1, R12 ;  /* 0x00000001ff037819 */ /* 0x000fe2000001160c */
[----:B------:R-:W-:Y:S01]  /*1f8e0*/  IMAD.SHL.U32 R6, R11, 0x20, RZ ;  /* 0x000000200b067824 */ /* 0x000fe200078e00ff */
[----:B0-----:R-:W-:Y:S01]  /*1f8f0*/  LOP3.LUT R2, R28, 0x380, RZ, 0xc0, !PT ;  /* 0x000003801c027812 */ /* 0x001fe200078ec0ff */
[C---:B------:R-:W-:Y:S01]  /*1f900*/  IMAD.SHL.U32 R8, R12.reuse, 0x8, RZ ;  /* 0x000000080c087824 */ /* 0x040fe200078e00ff */
[----:B------:R-:W-:-:S02]  /*1f910*/  LOP3.LUT P0, RZ, R12, 0x4, RZ, 0xc0, !PT ;  /* 0x000000040cff7812 */ /* 0x000fc4000780c0ff */
[----:B------:R-:W-:Y:S02]  /*1f920*/  LOP3.LUT R7, R6, 0xc00, RZ, 0xc0, !PT ;  /* 0x00000c0006077812 */ /* 0x000fe400078ec0ff */
[----:B------:R-:W-:Y:S01]  /*1f930*/  LOP3.LUT R3, R2, 0x30, R3, 0xf8, !PT ;  /* 0x0000003002037812 */ /* 0x000fe200078ef803 */
[----:B------:R-:W-:Y:S01]  /*1f940*/  IMAD.SHL.U32 R2, R11, 0x10, RZ ;  /* 0x000000100b027824 */ /* 0x000fe200078e00ff */
[--C-:B------:R-:W-:Y:S02]  /*1f950*/  LOP3.LUT R7, R7, 0x40, R4.reuse, 0xf8, !PT ;  /* 0x0000004007077812 */ /* 0x100fe400078ef804 */
[----:B------:R-:W-:Y:S02]  /*1f960*/  LOP3.LUT R5, R4, 0x180, RZ, 0xc0, !PT ;  /* 0x0000018004057812 */ /* 0x000fe400078ec0ff */
[----:B------:R-:W-:Y:S01]  /*1f970*/  LOP3.LUT R24, R7, 0x200, R4, 0xf8, !PT ;  /* 0x0000020007187812 */ /* 0x000fe200078ef804 */
[----:B-1----:R-:W-:Y:S01]  /*1f980*/  IMAD.U32 R4, RZ, RZ, UR4 ;  /* 0x00000004ff047e24 */ /* 0x002fe2000f8e00ff */
[----:B------:R-:W-:-:S04]  /*1f990*/  LOP3.LUT R5, R5, 0x10, R12, 0xf8, !PT ;  /* 0x0000001005057812 */ /* 0x000fc800078ef80c */
[----:B------:R-:W-:Y:S02]  /*1f9a0*/  LEA R23, R4, R23, 0x18 ;  /* 0x0000001704177211 */ /* 0x000fe400078ec0ff */
[----:B------:R-:W-:-:S04]  /*1f9b0*/  LOP3.LUT R5, R5, 0x30, R8, 0x78, !PT ;  /* 0x0000003005057812 */ /* 0x000fc800078e7808 */
[----:B------:R-:W-:Y:S02]  /*1f9c0*/  LOP3.LUT R24, R24, R5, RZ, 0xfc, !PT ;  /* 0x0000000518187212 */ /* 0x000fe400078efcff */
[----:B------:R-:W-:Y:S02]  /*1f9d0*/  SHF.R.U32.HI R5, RZ, 0x3, R11 ;  /* 0x00000003ff057819 */ /* 0x000fe4000001160b */
[----:B--2---:R-:W-:Y:S01]  /*1f9e0*/  R2UR UR5, R0 ;  /* 0x00000000000572ca */ /* 0x004fe200000e0000 */
[----:B------:R-:W-:-:S05]  /*1f9f0*/  IMAD.SHL.U32 R0, R12, 0x10, RZ ;  /* 0x000000100c007824 */ /* 0x000fca00078e00ff */
[----:B------:R-:W-:Y:S02]  /*1fa00*/  LOP3.LUT R6, R0, 0x3f0, RZ, 0xc0, !PT ;  /* 0x000003f000067812 */ /* 0x000fe400078ec0ff */
[----:B------:R-:W-:Y:S02]  /*1fa10*/  LOP3.LUT R3, R3, 0x70, R0, 0x78, !PT ;  /* 0x0000007003037812 */ /* 0x000fe400078e7800 */
[----:B------:R-:W-:Y:S02]  /*1fa20*/  LOP3.LUT R9, R6, 0x70, R9, 0x78, !PT ;  /* 0x0000007006097812 */ /* 0x000fe400078e7809 */
[----:B------:R-:W-:Y:S01]  /*1fa30*/  LOP3.LUT R28, R3, 0xc00, R28, 0xf8, !PT ;  /* 0x00000c00031c7812 */ /* 0x000fe200078ef81c */
[----:B------:R-:W-:Y:S01]  /*1fa40*/  ULOP3.LUT UR42, UR5, 0x2, URZ, 0xfc, !UPT ;  /* 0x00000002052a7892 */ /* 0x000fe2000f8efc3f */
[----:B------:R-:W-:Y:S01]  /*1fa50*/  LOP3.LUT R10, R9, 0x400, R2, 0xf8, !PT ;  /* 0x00000400090a7812 */ /* 0x000fe200078ef802 */
[----:B------:R-:W-:Y:S01]  /*1fa60*/  IMAD.MOV.U32 R2, RZ, RZ, 0x20 ;  /* 0x00000020ff027424 */ /* 0x000fe200078e00ff */
[C---:B------:R-:W-:Y:S01]  /*1fa70*/  IADD3 R3, R28.reuse, 0x40, RZ ;  /* 0x000000401c037810 */ /* 0x040fe20007ffe0ff */
[----:B------:R-:W-:Y:S01]  /*1fa80*/  @P0 VIADD R3, R28, 0xffffffc0 ;  /* 0xffffffc01c030836 */ /* 0x000fe20000000000 */
[----:B------:R-:W-:Y:S01]  /*1fa90*/  LOP3.LUT R34, R0, 0x70, RZ, 0xc0, !PT ;  /* 0x0000007000227812 */ /* 0x000fe200078ec0ff */
[----:B------:R-:W-:Y:S01]  /*1faa0*/  STL [R1+0x8], R10 ;  /* 0x0000080a01007387 */ /* 0x000fe20000100800 */
[----:B------:R-:W-:Y:S01]  /*1fab0*/  SEL R2, R2, 0xffffffe0, !P0 ;  /* 0xffffffe002027807 */ /* 0x000fe20004000000 */
[----:B------:R-:W-:Y:S01]  /*1fac0*/  IMAD.IADD R2, R23, 0x1, R10 ;  /* 0x0000000117027824 */ /* 0x000fe200078e020a */
[----:B------:R-:W-:Y:S01]  /*1fad0*/  LOP3.LUT R0, R5, 0x70, R0, 0xf8, !PT ;  /* 0x0000007005007812 */ /* 0x000fe200078ef800 */
[----:B------:R-:W-:Y:S01]  /*1fae0*/  STL [R1+0x30], RZ ;  /* 0x000030ff01007387 */ /* 0x000fe20000100800 */
[----:B------:R-:W-:Y:S01]  /*1faf0*/  LOP3.LUT R0, R24, 0x1000, RZ, 0xfc, !PT ;  /* 0x0000100018007812 */ /* 0x000fe200078efcff */
[----:B------:R-:W-:-:S02]  /*1fb00*/  ULOP3.LUT UR38, UR5, 0x1, URZ, 0xfc, !UPT ;  /* 0x0000000105267892 */ /* 0x000fc4000f8efc3f */
[----:B------:R-:W-:Y:S04]  /*1fb10*/  STL [R1], R4 ;  /* 0x0000000401007387 */ /* 0x000fe80000100800 */
[----:B------:R0:W-:Y:S04]  /*1fb20*/  STL [R1+0x4], R3 ;  /* 0x0000040301007387 */ /* 0x0001e80000100800 */
[----:B------:R1:W-:Y:S01]  /*1fb30*/  STL [R1+0x14], R2 ;  /* 0x0000140201007387 */ /* 0x0003e20000100800 */
[----:B0-----:R-:W-:-:S07]  /*1fb40*/  LOP3.LUT R3, R34, 0x80, RZ, 0xfc, !PT ;  /* 0x0000008022037812 */ /* 0x001fce00078efcff */
.L_x_2099:
[----:B------:R-:W-:Y:S05]  /*1fb50*/  YIELD ;  /* 0x0000000000007946 */ /* 0x000fea0003800000 */
[----:B------:R-:W-:Y:S01]  /*1fb60*/  ULDC.64 UR4, c[0x0][0xa28] ;  /* 0x00028a0000047ab9 */ /* 0x000fe20000000a00 */
[----:B------:R-:W-:Y:S01]  /*1fb70*/  IMAD.MOV.U32 R35, RZ, RZ, RZ ;  /* 0x000000ffff237224 */ /* 0x000fe200078e00ff */
[----:B------:R-:W-:Y:S01]  /*1fb80*/  ISETP.NE.U32.AND P0, PT, RZ, UR4, PT ;  /* 0x00000004ff007c0c */ /* 0x000fe2000bf05070 */
[----:B0-----:R-:W0:Y:S01]  /*1fb90*/  LDC.64 R4, c[0x0][0xa00] ;  /* 0x00028000ff047b82 */ /* 0x001e220000000a00 */
[----:B------:R-:W-:Y:S01]  /*1fba0*/  IMAD.MOV.U32 R8, RZ, RZ, RZ ;  /* 0x000000ffff087224 */ /* 0x000fe200078e00ff */
[----:B------:R-:W-:Y:S01]  /*1fbb0*/  ULDC.64 UR6, c[0x0][0xa10] ;  /* 0x0002840000067ab9 */ /* 0x000fe20000000a00 */
[----:B------:R-:W-:Y:S01]  /*1fbc0*/  ISETP.NE.AND.EX P0, PT, RZ, UR5, PT, P0 ;  /* 0x00000005ff007c0c */ /* 0x000fe2000bf05300 */
[----:B------:R-:W-:-:S12]  /*1fbd0*/  ULDC.64 UR4, c[0x0][0xa18] ;  /* 0x0002860000047ab9 */ /* 0x000fd80000000a00 */
[----:B-12---:R-:W1:Y:S02]  /*1fbe0*/  @P0 LDC.64 R2, c[0x0][0xa28] ;  /* 0x00028a00ff020b82 */ /* 0x006e640000000a00 */
[----:B-1----:R-:W-:-:S05]  /*1fbf0*/  @P0 IMAD.WIDE R2, R19, 0x4, R2 ;  /* 0x0000000413020825 */ /* 0x002fca00078e0202 */
[----:B------:R1:W5:Y:S01]  /*1fc00*/  @P0 LDG.E R35, desc[UR36][R2.64] ;  /* 0x0000002402230981 */ /* 0x000362000c1e1900 */
[----:B------:R-:W-:Y:S01]  /*1fc10*/  ISETP.NE.U32.AND P0, PT, RZ, UR4, PT ;  /* 0x00000004ff007c0c */ /* 0x000fe2000bf05070 */
[----:B0-----:R-:W-:Y:S01]  /*1fc20*/  IMAD.WIDE R4, R19, 0x4, R4 ;  /* 0x0000000413047825 */ /* 0x001fe200078e0204 */
[----:B------:R-:W-:Y:S02]  /*1fc30*/  ISETP.NE.U32.AND P1, PT, RZ, UR6, PT ;  /* 0x00000006ff007c0c */ /* 0x000fe4000bf25070 */
[----:B------:R-:W-:Y:S01]  /*1fc40*/  ISETP.NE.AND.EX P2, PT, RZ, UR5, PT, P0 ;  /* 0x00000005ff007c0c */ /* 0x000fe2000bf45300 */
[----:B------:R-:W-:Y:S01]  /*1fc50*/  ULDC.64 UR4, c[0x0][0xa00] ;  /* 0x0002800000047ab9 */ /* 0x000fe20000000a00 */
[----:B------:R-:W-:Y:S01]  /*1fc60*/  ISETP.NE.AND.EX P1, PT, RZ, UR7, PT, P1 ;  /* 0x00000007ff007c0c */ /* 0x000fe2000bf25310 */
[----:B------:R-:W-:Y:S01]  /*1fc70*/  IMAD.MOV.U32 R0, RZ, RZ, RZ ;  /* 0x000000ffff007224 */ /* 0x000fe200078e00ff */
[----:B------:R-:W-:Y:S01]  /*1fc80*/  ISETP.NE.U32.AND P0, PT, RZ, UR4, PT ;  /* 0x00000004ff007c0c */ /* 0x000fe2000bf05070 */
[----:B-1----:R-:W0:Y:S03]  /*1fc90*/  LDC.64 R2, c[0x0][0xa10] ;  /* 0x00028400ff027b82 */ /* 0x002e260000000a00 */
[----:B------:R-:W-:-:S05]  /*1fca0*/  ISETP.NE.AND.EX P0, PT, RZ, UR5, PT, P0 ;  /* 0x00000005ff007c0c */ /* 0x000fca000bf05300 */
[----:B------:R-:W1:Y:S08]  /*1fcb0*/  @P2 LDC.64 R6, c[0x0][0xa18] ;  /* 0x00028600ff062b82 */ /* 0x000e700000000a00 */
[----:B------:R-:W2:Y:S01]  /*1fcc0*/  @P0 LDG.E R8, desc[UR36][R4.64] ;  /* 0x0000002404080981 */ /* 0x000ea2000c1e1900 */
[----:B------:R-:W-:Y:S01]  /*1fcd0*/  ULDC UR4, c[0x0][0x288] ;  /* 0x0000a20000047ab9 */ /* 0x000fe20000000800 */
[----:B0-----:R-:W-:-:S05]  /*1fce0*/  IMAD.WIDE R2, R19, 0x4, R2 ;  /* 0x0000000413027825 */ /* 0x001fca00078e0202 */
[----:B------:R-:W5:Y:S01]  /*1fcf0*/  @P1 LDG.E R0, desc[UR36][R2.64] ;  /* 0x0000002402001981 */ /* 0x000f62000c1e1900 */
[----:B-1----:R-:W-:-:S03]  /*1fd00*/  @P2 IMAD.WIDE R6, R19, 0x4, R6 ;  /* 0x0000000413062825 */ /* 0x002fc600078e0206 */
[----:B--2---:R0:W-:Y:S02]  /*1fd10*/  STL [R1+0x1c], R8 ;  /* 0x00001c0801007387 */ /* 0x0041e40000100800 */
[----:B0-----:R-:W-:Y:S01]  /*1fd20*/  IMAD.U32 R8, RZ, RZ, UR4 ;  /* 0x00000004ff087e24 */ /* 0x001fe2000f8e00ff */
[----:B------:R-:W-:-:S05]  /*1fd30*/  ULDC.64 UR4, c[0x0][0x418] ;  /* 0x0001060000047ab9 */ /* 0x000fca0000000a00 */
[----:B------:R0:W2:Y:S01]  /*1fd40*/  @P2 LDG.E R8, desc[UR36][R6.64] ;  /* 0x0000002406082981 */ /* 0x0000a2000c1e1900 */
[----:B------:R-:W-:-:S03]  /*1fd50*/  UISETP.NE.U32.AND UP0, UPT, UR4, URZ, UPT ;  /* 0x0000003f0400728c */ /* 0x000fc6000bf05070 */
[----:B------:R-:W-:Y:S01]  /*1fd60*/  ULDC UR4, c[0x0][0x424] ;  /* 0x0001090000047ab9 */ /* 0x000fe20000000800 */
[----:B------:R-:W-:-:S03]  /*1fd70*/  UISETP.NE.AND.EX UP0, UPT, UR5, URZ, UPT, UP0 ;  /* 0x0000003f0500728c */ /* 0x000fc6000bf05300 */
[----:B------:R-:W-:Y:S01]  /*1fd80*/  ULDC UR5, c[0x0][0x2f0] ;  /* 0x0000bc0000057ab9 */ /* 0x000fe20000000800 */
[----:B------:R-:W-:-:S04]  /*1fd90*/  USEL UR4, UR4, 0x1, UP0 ;  /* 0x0000000104047887 */ /* 0x000fc80008000000 */
[----:B------:R-:W-:-:S03]  /*1fda0*/  UIMAD UR4, UR4, UR5, URZ ;  /* 0x00000005040472a4 */ /* 0x000fc6000f8e023f */
[----:B------:R-:W-:Y:S02]  /*1fdb0*/  ULDC UR5, c[0x0][0x348] ;  /* 0x0000d20000057ab9 */ /* 0x000fe40000000800 */
[----:B0-----:R-:W-:Y:S01]  /*1fdc0*/  IMAD.U32 R6, RZ, RZ, UR5 ;  /* 0x00000005ff067e24 */ /* 0x001fe2000f8e00ff */
[----:B--2---:R0:W-:Y:S01]  /*1fdd0*/  STL [R1+0x18], R8 ;  /* 0x0000180801007387 */ /* 0x0041e20000100800 */
[----:B------:R-:W-:Y:S01]  /*1fde0*/  MOV R12, R8 ;  /* 0x00000008000c7202 */ /* 0x000fe20000000f00 */
[----:B0-----:R-:W-:Y:S01]  /*1fdf0*/  IMAD.U32 R8, RZ, RZ, UR4 ;  /* 0x00000004ff087e24 */ /* 0x001fe2000f8e00ff */
[----:B------:R-:W-:Y:S06]  /*1fe00*/  @P2 BRA `(.L_x_1970) ;  /* 0x0000000000142947 */ /* 0x000fec0003800000 */
[----:B------:R-:W-:Y:S05]  /*1fe10*/  @!P0 BRA `(.L_x_1970) ;  /* 0x0000000000108947 */ /* 0x000fea0003800000 */
[----:B------:R-:W2:Y:S04]  /*1fe20*/  LDG.E R7, desc[UR36][R4.64] ;  /* 0x0000002404077981 */ /* 0x000ea8000c1e1900 */
[----:B------:R-:W2:Y:S02]  /*1fe30*/  LDG.E R10, desc[UR36][R4.64+0x4] ;  /* 0x00000424040a7981 */ /* 0x000ea4000c1e1900 */
[----:B--2---:R-:W-:-:S05]  /*1fe40*/  IMAD.IADD R12, R10, 0x1, -R7 ;  /* 0x000000010a0c7824 */ /* 0x004fca00078e0a07 */
[----:B------:R0:W-:Y:S02]  /*1fe50*/  STL [R1+0x18], R12 ;  /* 0x0000180c01007387 */ /* 0x0001e40000100800 */
.L_x_1970:
[----:B------:R-:W-:Y:S02]  /*1fe60*/  ULDC.64 UR4, c[0x0][0xa20] ;  /* 0x0002880000047ab9 */ /* 0x000fe40000000a00 */
[----:B------:R-:W-:-:S04]  /*1fe70*/  ISETP.NE.U32.AND P0, PT, RZ, UR4, PT ;  /* 0x00000004ff007c0c */ /* 0x000fc8000bf05070 */
[----:B------:R-:W-:-:S13]  /*1fe80*/  ISETP.NE.AND.EX P0, PT, RZ, UR5, PT, P0 ;  /* 0x00000005ff007c0c */ /* 0x000fda000bf05300 */
[----:B------:R-:W-:Y:S05]  /*1fe90*/  @!P0 BRA `(.L_x_1971) ;  /* 0x0000000000108947 */ /* 0x000fea0003800000 */
[----:B------:R-:W1:Y:S02]  /*1fea0*/  LDC.64 R4, c[0x0][0xa20] ;  /* 0x00028800ff047b82 */ /* 0x000e640000000a00 */
[----:B-1----:R-:W-:-:S05]  /*1feb0*/  IMAD.WIDE R4, R19, 0x4, R4 ;  /* 0x0000000413047825 */ /* 0x002fca00078e0204 */
[----:B------:R1:W5:Y:S01]  /*1fec0*/  LDG.E R8, desc[UR36][R4.64] ;  /* 0x0000002404087981 */ /* 0x000362000c1e1900 */
[----:B------:R-:W-:Y:S05]  /*1fed0*/  BRA `(.L_x_1972) ;  /* 0x0000000000247947 */ /* 0x000fea0003800000 */
.L_x_1971:
[----:B------:R-:W-:Y:S02]  /*1fee0*/  ULDC.64 UR4, c[0x0][0xa08] ;  /* 0x0002820000047ab9 */ /* 0x000fe40000000a00 */
[----:B------:R-:W-:-:S04]  /*1fef0*/  ISETP.NE.U32.AND P0, PT, RZ, UR4, PT ;  /* 0x00000004ff007c0c */ /* 0x000fc8000bf05070 */
[----:B------:R-:W-:-:S13]  /*1ff00*/  ISETP.NE.AND.EX P0, PT, RZ, UR5, PT, P0 ;  /* 0x00000005ff007c0c */ /* 0x000fda000bf05300 */
[----:B------:R-:W-:Y:S05]  /*1ff10*/  @!P0 BRA `(.L_x_1972) ;  /* 0x0000000000148947 */ /* 0x000fea0003800000 */
[----:B------:R-:W1:Y:S02]  /*1ff20*/  LDC.64 R4, c[0x0][0xa08] ;  /* 0x00028200ff047b82 */ /* 0x000e640000000a00 */
[----:B-1----:R-:W-:-:S05]  /*1ff30*/  IMAD.WIDE R4, R19, 0x4, R4 ;  /* 0x0000000413047825 */ /* 0x002fca00078e0204 */
[----:B------:R-:W2:Y:S04]  /*1ff40*/  LDG.E R8, desc[UR36][R4.64] ;  /* 0x0000002404087981 */ /* 0x000ea8000c1e1900 */
[----:B------:R-:W2:Y:S02]  /*1ff50*/  LDG.E R7, desc[UR36][R4.64+0x4] ;  /* 0x0000042404077981 */ /* 0x000ea4000c1e1900 */
[----:B--2---:R-:W-:-:S07]  /*1ff60*/  IMAD.IADD R8, R7, 0x1, -R8 ;  /* 0x0000000107087824 */ /* 0x004fce00078e0a08 */
.L_x_1972:
[----:B-1----:R-:W2:Y:S01]  /*1ff70*/  @P1 LDG.E R4, desc[UR36][R2.64] ;  /* 0x0000002402041981 */ /* 0x002ea2000c1e1900 */
[----:B------:R-:W1:Y:S03]  /*1ff80*/  LDC R5, c[0x0][0x448] ;  /* 0x00011200ff057b82 */ /* 0x000e660000000800 */
[----:B------:R-:W2:Y:S01]  /*1ff90*/  @P1 LDG.E R9, desc[UR36][R2.64+0x4] ;  /* 0x0000042402091981 */ /* 0x000ea2000c1e1900 */
[----:B-----5:R-:W-:Y:S02]  /*1ffa0*/  IMAD.IADD R8, R8, 0x1, -R35 ;  /* 0x0000000108087824 */ /* 0x020fe400078e0a23 */
[----:B------:R-:W-:Y:S01]  /*1ffb0*/  IMAD.SHL.U32 R26, R17, 0x80, RZ ;  /* 0x00000080111a7824 */ /* 0x000fe200078e00ff */
[----:B-1----:R-:W-:-:S13]  /*1ffc0*/  ISETP.NE.AND P2, PT, R5, 0x1, PT ;  /* 0x000000010500780c */ /* 0x002fda0003f45270 */
[----:B------:R-:W1:Y:S08]  /*1ffd0*/  @P2 LDC R7, c[0x0][0x44c] ;  /* 0x00011300ff072b82 */ /* 0x000e700000000800 */
[----:B------:R-:W3:Y:S01]  /*1ffe0*/  @P2 LDC R5, c[0x0][0x450] ;  /* 0x00011400ff052b82 */ /* 0x000ee20000000800 */
[----:B--2---:R-:W-:Y:S02]  /*1fff0*/  @P1 IMAD.IADD R6, R9, 0x1, -R4 ;  /* 0x0000000109061824 */ /* 0x004fe400078e0a04 */
[----:B------:R-:W-:-:S02]  /*20000*/  VIADD R9, R26, 0x7f ;  /* 0x0000007f1a097836 */ /* 0x000fc40000000000 */
[----:B------:R-:W-:Y:S02]  /*20010*/  IMAD.IADD R27, R8, 0x1, R6 ;  /* 0x00000001081b7824 */ /* 0x000fe400078e0206 */
[----:B-1----:R-:W-:-:S03]  /*20020*/  @P2 IMAD.HI.U32 R4, R9, R7, RZ ;  /* 0x0000000709042227 */ /* 0x002fc600078e00ff */
[C---:B------:R-:W-:Y:S02]  /*20030*/  IADD3 R10, R27.reuse, 0x3f, RZ ;  /* 0x0000003f1b0a7810 */ /* 0x040fe40007ffe0ff */
[----:B---3--:R-:W-:Y:S02]  /*20040*/  @P2 SHF.R.U32.HI R9, RZ, R5, R4 ;  /* 0x00000005ff092219 */ /* 0x008fe40000011604 */
[----:B------:R-:W-:Y:S02]  /*20050*/  SHF.R.S32.HI R3, RZ, 0x1f, R10 ;  /* 0x0000001fff037819 */ /* 0x000fe4000001140a */
[----:B------:R-:W-:Y:S02]  /*20060*/  IADD3 R7, R27, 0x1, -R12 ;  /* 0x000000011b077810 */ /* 0x000fe40007ffe80c */
[----:B------:R-:W-:Y:S02]  /*20070*/  LEA.HI R10, R3, R10, RZ, 0x6 ;  /* 0x0000000a030a7211 */ /* 0x000fe400078f30ff */
[----:B------:R-:W1:Y:S01]  /*20080*/  LDC.64 R2, c[0x0][0x9e0] ;  /* 0x00027800ff027b82 */ /* 0x000e620000000a00 */
[----:B------:R-:W-:Y:S01]  /*20090*/  IMAD.IADD R9, R7, 0x1, R9 ;  /* 0x0000000107097824 */ /* 0x000fe200078e0209 */
[----:B------:R-:W-:-:S02]  /*200a0*/  SHF.R.S32.HI R10, RZ, 0x6, R10 ;  /* 0x00000006ff0a7819 */ /* 0x000fc4000001140a */
[----:B-1----:R-:W-:Y:S01]  /*200b0*/  ISETP.GE.AND P3, PT, R3, 0x1, PT ;  /* 0x000000010300780c */ /* 0x002fe20003f66270 */
[----:B------:R-:W-:-:S12]  /*200c0*/  IMAD.IADD R2, R9, 0x1, R2 ;  /* 0x0000000109027824 */ /* 0x000fd800078e0202 */
[----:B------:R-:W-:Y:S05]  /*200d0*/  @!P3 BRA `(.L_x_1973) ;  /* 0x000000000048b947 */ /* 0x000fea0003800000 */
[C---:B------:R-:W-:Y:S01]  /*200e0*/  ISETP.GT.AND P0, PT, R9.reuse, RZ, PT ;  /* 0x000000ff0900720c */ /* 0x040fe20003f04270 */
[----:B------:R-:W-:Y:S01]  /*200f0*/  BSSY B0, `(.L_x_1974) ;  /* 0x000000e000007945 */ /* 0x000fe20003800000 */
[----:B------:R-:W-:-:S11]  /*20100*/  VIADD R11, R9, 0xffffffff ;  /* 0xffffffff090b7836 */ /* 0x000fd60000000000 */
[----:B------:R-:W-:Y:S05]  /*20110*/  @P0 BRA `(.L_x_1975) ;  /* 0x00000000001c0947 */ /* 0x000fea0003800000 */
[----:B------:R-:W-:Y:S01]  /*20120*/  ISETP.NE.AND P0, PT, R3, 0x1, PT ;  /* 0x000000010300780c */ /* 0x000fe20003f05270 */
[----:B------:R-:W-:-:S12]  /*20130*/  IMAD.MOV R9, RZ, RZ, -R9 ;  /* 0x000000ffff097224 */ /* 0x000fd800078e0a09 */
[----:B------:R-:W1:Y:S02]  /*20140*/  @P0 LDC.64 R4, c[0x0][0x9e8] ;  /* 0x00027a00ff040b82 */ /* 0x000e640000000a00 */
[----:B-1----:R-:W-:-:S05]  /*20150*/  @P0 IMAD.HI.U32 R4, R9, R4, RZ ;  /* 0x0000000409040227 */ /* 0x002fca00078e00ff */
[----:B------:R-:W-:-:S04]  /*20160*/  @P0 SHF.R.U32.HI R9, RZ, R5, R4 ;  /* 0x00000005ff090219 */ /* 0x000fc80000011604 */
[----:B------:R-:W-:Y:S01]  /*20170*/  LOP3.LUT R11, RZ, R9, RZ, 0x33, !PT ;  /* 0x00000009ff0b7212 */ /* 0x000fe200078e33ff */
[----:B------:R-:W-:Y:S06]  /*20180*/  BRA `(.L_x_1976) ;  /* 0x0000000000107947 */ /* 0x000fec0003800000 */
.L_x_1975:
[----:B------:R-:W-:-:S13]  /*20190*/  ISETP.NE.AND P0, PT, R3, 0x1, PT ;  /* 0x000000010300780c */ /* 0x000fda0003f05270 */
[----:B------:R-:W1:Y:S02]  /*201a0*/  @P0 LDC.64 R4, c[0x0][0x9e8] ;  /* 0x00027a00ff040b82 */ /* 0x000e640000000a00 */
[----:B-1----:R-:W-:-:S05]  /*201b0*/  @P0 IMAD.HI.U32 R4, R11, R4, RZ ;  /* 0x000000040b040227 */ /* 0x002fca00078e00ff */
[----:B------:R-:W-:-:S07]  /*201c0*/  @P0 SHF.R.U32.HI R11, RZ, R5, R4 ;  /* 0x00000005ff0b0219 */ /* 0x000fce0000011604 */
.L_x_1976:
[----:B------:R-:W-:Y:S05]  /*201d0*/  BSYNC B0 ;  /* 0x0000000000007941 */ /* 0x000fea0003800000 */
.L_x_1974:
[----:B------:R-:W-:-:S05]  /*201e0*/  IMAD R11, R11, R3, R3 ;  /* 0x000000030b0b7224 */ /* 0x000fca00078e0203 */
[----:B------:R-:W-:-:S07]  /*201f0*/  VIMNMX R2, R2, R11, PT ;  /* 0x0000000b02027248 */ /* 0x000fce0003fe0100 */
.L_x_1973:
[----:B------:R-:W1:Y:S01]  /*20200*/  @P2 LDC R9, c[0x0][0x44c] ;  /* 0x00011300ff092b82 */ /* 0x000e620000000800 */
[----:B------:R-:W-:Y:S01]  /*20210*/  IMAD.MOV.U32 R4, RZ, RZ, R26 ;  /* 0x000000ffff047224 */ /* 0x000fe200078e001a */
[----:B------:R-:W-:-:S06]  /*20220*/  ULDC UR4, c[0x0][0x9dc] ;  /* 0x0002770000047ab9 */ /* 0x000fcc0000000800 */
[----:B------:R-:W2:Y:S01]  /*20230*/  @P2 LDC R5, c[0x0][0x450] ;  /* 0x00011400ff052b82 */ /* 0x000ea20000000800 */
[----:B-1----:R-:W-:-:S05]  /*20240*/  @P2 IMAD.HI.U32 R9, R26, R9, RZ ;  /* 0x000000091a092227 */ /* 0x002fca00078e00ff */
[----:B--2---:R-:W-:Y:S01]  /*20250*/  @P2 SHF.R.U32.HI R4, RZ, R5, R9 ;  /* 0x00000005ff042219 */ /* 0x004fe20000011609 */
[----:B------:R-:W-:-:S04]  /*20260*/  IMAD.IADD R9, R27, 0x1, -R12 ;  /* 0x000000011b097824 */ /* 0x000fc800078e0a0c */
[----:B0-----:R-:W-:-:S04]  /*20270*/  IMAD.IADD R12, R9, 0x1, R4 ;  /* 0x00000001090c7824 */ /* 0x001fc800078e0204 */
        /* <DEDUP_REMOVED lines=12> */
.L_x_1979:
[----:B------:R-:W-:-:S13]  /*20340*/  ISETP.NE.AND P0, PT, R3, 0x1, PT ;  /* 0x000000010300780c */ /* 0x000fda0003f05270 */
[----:B------:R-:W0:Y:S02]  /*20350*/  @P0 LDC.64 R4, c[0x0][0x9e8] ;  /* 0x00027a00ff040b82 */ /* 0x000e240000000a00 */
[----:B0-----:R-:W-:-:S05]  /*20360*/  @P0 IMAD.HI.U32 R4, R12, R4, RZ ;  /* 0x000000040c040227 */ /* 0x001fca00078e00ff */
[----:B------:R-:W-:-:S07]  /*20370*/  @P0 SHF.R.U32.HI R12, RZ, R5, R4 ;  /* 0x00000005ff0c0219 */ /* 0x000fce0000011604 */
.L_x_1980:
[----:B------:R-:W-:Y:S05]  /*20380*/  BSYNC B0 ;  /* 0x0000000000007941 */ /* 0x000fea0003800000 */
.L_x_1978:
[----:B------:R-:W-:-:S05]  /*20390*/  IMAD R3, R12, R3, RZ ;  /* 0x000000030c037224 */ /* 0x000fca00078e02ff */
[----:B------:R-:W-:-:S07]  /*203a0*/  VIMNMX R11, R11, R3, !PT ;  /* 0x000000030b0b7248 */ /* 0x000fce0007fe0100 */
.L_x_1977:
[----:B------:R-:W-:Y:S01]  /*203b0*/  VIADD R2, R2, 0x3f ;  /* 0x0000003f02027836 */ /* 0x000fe20000000000 */
[----:B------:R-:W-:Y:S04]  /*203c0*/  BSSY B0, `(.L_x_1981) ;  /* 0x0000119000007945 */ /* 0x000fe80003800000 */
[----:B------:R-:W-:-:S04]  /*203d0*/  SHF.R.S32.HI R3, RZ, 0x1f, R2 ;  /* 0x0000001fff037819 */ /* 0x000fc80000011402 */
[----:B------:R-:W-:Y:S02]  /*203e0*/  LEA.HI R3, R3, R2, RZ, 0x6 ;  /* 0x0000000203037211 */ /* 0x000fe400078f30ff */
[----:B------:R-:W-:Y:S02]  /*203f0*/  SHF.R.S32.HI R2, RZ, 0x1f, R11 ;  /* 0x0000001fff027819 */ /* 0x000fe4000001140b */
[----:B------:R-:W-:Y:S02]  /*20400*/  SHF.R.S32.HI R3, RZ, 0x6, R3 ;  /* 0x00000006ff037819 */ /* 0x000fe40000011403 */
[----:B------:R-:W-:Y:S02]  /*20410*/  LEA.HI R2, R2, R11, RZ, 0x6 ;  /* 0x0000000b02027211 */ /* 0x000fe400078f30ff */
[----:B------:R-:W-:Y:S02]  /*20420*/  VIMNMX R3, R10, R3, PT ;  /* 0x000000030a037248 */ /* 0x000fe40003fe0100 */
[----:B------:R-:W-:-:S03]  /*20430*/  SHF.R.S32.HI R2, RZ, 0x6, R2 ;  /* 0x00000006ff027819 */ /* 0x000fc60000011402 */
[----:B------:R-:W-:Y:S01]  /*20440*/  IMAD R3, R3, 0x40, -R8 ;  /* 0x0000004003037824 */ /* 0x000fe200078e0a08 */
[----:B------:R-:W-:-:S04]  /*20450*/  VIMNMX R2, RZ, R2, !PT ;  /* 0x00000002ff027248 */ /* 0x000fc80007fe0100 */
[----:B------:R-:W-:Y:S02]  /*20460*/  LEA R2, R2, -R8, 0x6 ;  /* 0x8000000802027211 */ /* 0x000fe400078e30ff */
[----:B------:R-:W-:Y:S02]  /*20470*/  VIMNMX R3, R3, R6, PT ;  /* 0x0000000603037248 */ /* 0x000fe40003fe0100 */
[----:B------:R-:W-:-:S04]  /*20480*/  VIMNMX R4, RZ, R2, !PT ;  /* 0x00000002ff047248 */ /* 0x000fc80007fe0100 */
[----:B------:R-:W-:Y:S02]  /*20490*/  ISETP.GT.AND P0, PT, R3, R4, PT ;  /* 0x000000040300720c */ /* 0x000fe40003f04270 */
[----:B------:R-:W-:-:S11]  /*204a0*/  SHF.R.U32.HI R4, RZ, 0x6, R4 ;  /* 0x00000006ff047819 */ /* 0x000fd60000011604 */
[----:B------:R-:W-:-:S05]  /*204b0*/  @P0 VIADD R2, R3, 0x3f ;  /* 0x0000003f03020836 */ /* 0x000fca0000000000 */
[----:B------:R-:W-:-:S04]  /*204c0*/  @P0 SHF.R.S32.HI R3, RZ, 0x1f, R2 ;  /* 0x0000001fff030819 */ /* 0x000fc80000011402 */
[----:B------:R-:W-:Y:S01]  /*204d0*/  @P0 LEA.HI R2, R3, R2, RZ, 0x6 ;  /* 0x0000000203020211 */ /* 0x000fe200078f30ff */
[----:B------:R-:W-:-:S03]  /*204e0*/  IMAD.MOV.U32 R3, RZ, RZ, R4 ;  /* 0x000000ffff037224 */ /* 0x000fc600078e0004 */
        /* <DEDUP_REMOVED lines=11> */
.L_x_2274:
[----:B-1----:R-:W-:Y:S02]  /*205a0*/  ISETP.NE.AND P0, PT, R14, RZ, PT ;  /* 0x000000ff0e00720c */ /* 0x002fe40003f05270 */
[----:B------:R-:W-:-:S11]  /*205b0*/  PLOP3.LUT P6, PT, PT, PT, PT, 0x8, 0x0 ;  /* 0x000000000000781c */ /* 0x000fd60003fce170 */
[----:B------:R-:W-:Y:S05]  /*205c0*/  @P0 BRA `(.L_x_1984) ;  /* 0x00000000000c0947 */ /* 0x000fea0003800000 */
[----:B------:R-:W-:-:S03]  /*205d0*/  UMOV UR4, 0xffffffff ;  /* 0xffffffff00047882 */ /* 0x000fc60000000000 */
[----:B------:R-:W-:Y:S05]  /*205e0*/  BRA.DIV UR4, `(.L_x_1985) ;  /* 0x000000a204c07947 */ /* 0x000fea000b800000 */
[----:B------:R-:W-:-:S13]  /*205f0*/  ELECT P6, URZ, PT ;  /* 0x00000000003f782f */ /* 0x000fda00038c0000 */
.L_x_1984:
        /* <DEDUP_REMOVED lines=9> */
.L_x_2277:
[----:B------:R-:W-:Y:S05]  /*20690*/  BSYNC B1 ;  /* 0x0000000000017941 */ /* 0x000fea0003800000 */
.L_x_1986:
        /* <DEDUP_REMOVED lines=10> */
.L_x_2278:
[----:B------:R-:W-:Y:S05]  /*20740*/  BSYNC B2 ;  /* 0x0000000000027941 */ /* 0x000fea0003800000 */
.L_x_1990:
[----:B------:R-:W-:Y:S04]  /*20750*/  BSSY B2, `(.L_x_1992) ;  /* 0x0000009000027945 */ /* 0x000fe80003800000 */
[----:B------:R-:W-:Y:S05]  /*20760*/  @P1 BRA `(.L_x_1993) ;  /* 0x00000000001c1947 */ /* 0x000fea0003800000 */
[----:B0-----:R-:W0:Y:S02]  /*20770*/  S2R R5, SR_TID.X ;  /* 0x0000000000057919 */ /* 0x001e240000002100 */
[----:B0-----:R-:W-:Y:S01]  /*20780*/  LOP3.LUT R6, R5, 0x1f, RZ, 0xc0, !PT ;  /* 0x0000001f05067812 */ /* 0x001fe200078ec0ff */
[----:B------:R-:W-:-:S03]  /*20790*/  IMAD.MOV.U32 R5, RZ, RZ, 0x4000 ;  /* 0x00004000ff057424 */ /* 0x000fc600078e00ff */
[----:B------:R-:W-:Y:S01]  /*207a0*/  ISETP.NE.AND P0, PT, R6, RZ, PT ;  /* 0x000000ff0600720c */ /* 0x000fe20003f05270 */
[----:B------:R2:W-:-:S12]  /*207b0*/  SYNCS.ARRIVE.TRANS64 RZ, [R12+URZ+0x28490], R5 ;  /* 0x028490050cff79a7 */ /* 0x0005d8000800003f */
[----:B--2---:R-:W-:Y:S05]  /*207c0*/  @!P0 BRA `(.L_x_1993) ;  /* 0x0000000000048947 */ /* 0x004fea0003800000 */
[----:B------:R-:W-:Y:S01]  /*207d0*/  BPT.TRAP 0x1 ;  /* 0x000000040000795c */ /* 0x000fe20000300000 */
.L_x_1993:
[----:B------:R-:W-:Y:S05]  /*207e0*/  BSYNC B2 ;  /* 0x0000000000027941 */ /* 0x000fea0003800000 */
.L_x_1992:
[----:B------:R-:W-:Y:S01]  /*207f0*/  IMAD.MOV.U32 R20, RZ, RZ, RZ ;  /* 0x000000ffff147224 */ /* 0x000fe200078e00ff */
[----:B------:R-:W-:Y:S01]  /*20800*/  LEA R8, R29, R23, 0xe ;  /* 0x000000171d087211 */ /* 0x000fe200078e70ff */
[----:B------:R-:W-:Y:S01]  /*20810*/  IMAD R6, R3, 0x40, R0 ;  /* 0x0000004003067824 */ /* 0x000fe200078e0200 */
[----:B------:R-:W-:Y:S01]  /*20820*/  UIADD3 UR4, UP0, UR40, 0x570, URZ ;  /* 0x0000057028047890 */ /* 0x000fe2000ff1e03f */
[----:B------:R-:W-:Y:S01]  /*20830*/  PLOP3.LUT P0, PT, PT, PT, PT, 0x80, 0x0 ;  /* 0x000000000000781c */ /* 0x000fe20003f0f070 */
[----:B0-----:R-:W-:Y:S01]  /*20840*/  VIADD R5, R12, 0x28490 ;  /* 0x000284900c057836 */ /* 0x001fe20000000000 */
[----:B------:R-:W-:Y:S01]  /*20850*/  R2UR UR10, R20 ;  /* 0x00000000140a72ca */ /* 0x000fe200000e0000 */
[----:B------:R-:W-:Y:S01]  /*20860*/  VIADD R6, R6, 0xffffffc0 ;  /* 0xffffffc006067836 */ /* 0x000fe20000000000 */
[----:B------:R-:W-:Y:S01]  /*20870*/  UIADD3.X UR5, URZ, UR41, URZ, UP0, !UPT ;  /* 0x000000293f057290 */ /* 0x000fe200087fe43f */
[----:B------:R-:W-:Y:S01]  /*20880*/  VIADD R13, R8, 0x20000 ;  /* 0x00020000080d7836 */ /* 0x000fe20000000000 */
[----:B------:R-:W-:Y:S01]  /*20890*/  UMOV UR6, 0x0 ;  /* 0x0000000000067882 */ /* 0x000fe20000000000 */
[----:B------:R-:W-:-:S10]  /*208a0*/  UMOV UR7, 0x12f00000 ;  /* 0x12f0000000077882 */ /* 0x000fd40000000000 */
.L_x_1994:
        /* <DEDUP_REMOVED lines=12> */
[----:B------:R-:W-:Y:S01]  /*20970*/  VIADD R13, R8, 0x22000 ;  /* 0x00022000080d7836 */ /* 0x000fe20000000000 */
[----:B------:R-:W-:Y:S01]  /*20980*/  UMOV UR6, 0x0 ;  /* 0x0000000000067882 */ /* 0x000fe20000000000 */
[----:B------:R-:W-:Y:S01]  /*20990*/  UMOV UR7, 0x12f00000 ;  /* 0x12f0000000077882 */ /* 0x000fe20000000000 */
[----:B------:R-:W-:-:S15]  /*209a0*/  R2UR UR10, R17 ;  /* 0x00000000110a72ca */ /* 0x000fde00000e0000 */
.L_x_1995:
        /* <DEDUP_REMOVED lines=13> */
.L_x_2279:
[----:B------:R-:W-:Y:S05]  /*20a80*/  BSYNC B2 ;  /* 0x0000000000027941 */ /* 0x000fea0003800000 */
.L_x_1996:
[----:B------:R-:W-:Y:S01]  /*20a90*/  BSSY B2, `(.L_x_1998) ;  /* 0x000000b000027945 */ /* 0x000fe20003800000 */
[----:B------:R-:W-:Y:S02]  /*20aa0*/  IMAD.MOV.U32 R14, RZ, RZ, 0x0 ;  /* 0x00000000ff0e7424 */ /* 0x000fe400078e00ff */
[----:B------:R-:W-:Y:S01]  /*20ab0*/  IMAD.MOV.U32 R15, RZ, RZ, 0x12f00000 ;  /* 0x12f00000ff0f7424 */ /* 0x000fe200078e00ff */
[----:B------:R-:W-:Y:S06]  /*20ac0*/  @P1 BRA `(.L_x_1999) ;  /* 0x00000000001c1947 */ /* 0x000fec0003800000 */
[----:B------:R-:W2:Y:S02]  /*20ad0*/  S2R R5, SR_TID.X ;  /* 0x0000000000057919 */ /* 0x000ea40000002100 */
[----:B--2---:R-:W-:Y:S01]  /*20ae0*/  LOP3.LUT R13, R5, 0x1f, RZ, 0xc0, !PT ;  /* 0x0000001f050d7812 */ /* 0x004fe200078ec0ff */
[----:B------:R-:W-:-:S03]  /*20af0*/  IMAD.MOV.U32 R5, RZ, RZ, 0x4000 ;  /* 0x00004000ff057424 */ /* 0x000fc600078e00ff */
[----:B------:R-:W-:Y:S01]  /*20b00*/  ISETP.NE.AND P0, PT, R13, RZ, PT ;  /* 0x000000ff0d00720c */ /* 0x000fe20003f05270 */
[----:B------:R2:W-:-:S12]  /*20b10*/  SYNCS.ARRIVE.TRANS64 RZ, [R12+URZ+0x284b0], R5 ;  /* 0x0284b0050cff79a7 */ /* 0x0005d8000800003f */
[----:B--2---:R-:W-:Y:S05]  /*20b20*/  @!P0 BRA `(.L_x_1999) ;  /* 0x0000000000048947 */ /* 0x004fea0003800000 */
[----:B------:R-:W-:Y:S01]  /*20b30*/  BPT.TRAP 0x1 ;  /* 0x000000040000795c */ /* 0x000fe20000300000 */
.L_x_1999:
[----:B------:R-:W-:Y:S05]  /*20b40*/  BSYNC B2 ;  /* 0x0000000000027941 */ /* 0x000fea0003800000 */
.L_x_1998:
[----:B------:R-:W-:Y:S01]  /*20b50*/  R2UR UR10, R20 ;  /* 0x00000000140a72ca */ /* 0x000fe200000e0000 */
[----:B------:R-:W-:Y:S01]  /*20b60*/  UIADD3 UR4, UP0, UR40, 0x670, URZ ;  /* 0x0000067028047890 */ /* 0x000fe2000ff1e03f */
[----:B------:R-:W-:Y:S01]  /*20b70*/  R2UR UR6, R14 ;  /* 0x000000000e0672ca */ /* 0x000fe200000e0000 */
[----:B01----:R-:W-:Y:S01]  /*20b80*/  VIADD R12, R12, 0x284b0 ;  /* 0x000284b00c0c7836 */ /* 0x003fe20000000000 */
[----:B------:R-:W-:Y:S01]  /*20b90*/  R2UR UR7, R15 ;  /* 0x000000000f0772ca */ /* 0x000fe200000e0000 */
[----:B------:R-:W-:Y:S01]  /*20ba0*/  UIADD3.X UR5, URZ, UR41, URZ, UP0, !UPT ;  /* 0x000000293f057290 */ /* 0x000fe200087fe43f */
[----:B------:R-:W-:Y:S02]  /*20bb0*/  PLOP3.LUT P0, PT, PT, PT, PT, 0x80, 0x0 ;  /* 0x000000000000781c */ /* 0x000fe40003f0f070 */
[----:B------:R-:W-:-:S11]  /*20bc0*/  IADD3 R5, R8, 0x10000, RZ ;  /* 0x0001000008057810 */ /* 0x000fd60007ffe0ff */
.L_x_2000:
        /* <DEDUP_REMOVED lines=15> */
.L_x_2001:
        /* <DEDUP_REMOVED lines=10> */
.L_x_1989:
[----:B------:R-:W-:Y:S05]  /*20d60*/  BSYNC B1 ;  /* 0x0000000000017941 */ /* 0x000fea0003800000 */
.L_x_1988:
[----:B------:R-:W-:Y:S01]  /*20d70*/  VIADD R12, R3, 0xfffffffe ;  /* 0xfffffffe030c7836 */ /* 0x000fe20000000000 */
[----:B------:R-:W-:Y:S01]  /*20d80*/  PLOP3.LUT P0, PT, PT, PT, PT, 0x8, 0x0 ;  /* 0x000000000000781c */ /* 0x000fe20003f0e170 */
[----:B------:R-:W-:-:S03]  /*20d90*/  VIADD R29, R29, 0x1 ;  /* 0x000000011d1d7836 */ /* 0x000fc60000000000 */
[----:B------:R-:W-:Y:S02]  /*20da0*/  ISETP.GE.AND P2, PT, R12, R4, PT ;  /* 0x000000040c00720c */ /* 0x000fe40003f46270 */
[----:B------:R-:W-:-:S04]  /*20db0*/  ISETP.NE.AND P1, PT, R29, 0x2, PT ;  /* 0x000000021d00780c */ /* 0x000fc80003f25270 */
[----:B------:R-:W-:Y:S02]  /*20dc0*/  SEL R3, RZ, 0x1, P1 ;  /* 0x00000001ff037807 */ /* 0x000fe40000800000 */
[----:B------:R-:W-:Y:S02]  /*20dd0*/  SEL R29, R29, RZ, P1 ;  /* 0x000000ff1d1d7207 */ /* 0x000fe40000800000 */
[----:B------:R-:W-:-:S03]  /*20de0*/  LOP3.LUT R31, R31, R3, RZ, 0x3c, !PT ;  /* 0x000000031f1f7212 */ /* 0x000fc600078e3cff */
[----:B------:R-:W-:Y:S05]  /*20df0*/  @!P2 BRA `(.L_x_1982) ;  /* 0x0000000400d4a947 */ /* 0x000fea0003800000 */
.L_x_2016:
        /* <DEDUP_REMOVED lines=11> */
.L_x_2280:
[----:B------:R-:W-:Y:S05]  /*20eb0*/  BSYNC B2 ;  /* 0x0000000000027941 */ /* 0x000fea0003800000 */
.L_x_2004:
        /* <DEDUP_REMOVED lines=9> */
.L_x_2007:
[----:B------:R-:W-:Y:S05]  /*20f50*/  BSYNC B2 ;  /* 0x0000000000027941 */ /* 0x000fea0003800000 */
.L_x_2006:
[----:B------:R-:W-:Y:S01]  /*20f60*/  IMAD.MOV.U32 R17, RZ, RZ, RZ ;  /* 0x000000ffff117224 */ /* 0x000fe200078e00ff */
[----:B------:R-:W-:Y:S01]  /*20f70*/  UIADD3 UR4, UP0, UR40, 0x570, URZ ;  /* 0x0000057028047890 */ /* 0x000fe2000ff1e03f */
[----:B------:R-:W-:Y:S01]  /*20f80*/  IMAD R6, R29, 0x4000, R23 ;  /* 0x000040001d067824 */ /* 0x000fe200078e0217 */
[----:B------:R-:W-:Y:S01]  /*20f90*/  PLOP3.LUT P1, PT, PT, PT, PT, 0x80, 0x0 ;  /* 0x000000000000781c */ /* 0x000fe20003f2f070 */
[----:B0-----:R-:W-:Y:S01]  /*20fa0*/  IMAD R5, R12, 0x40, R0 ;  /* 0x000000400c057824 */ /* 0x001fe200078e0200 */
[----:B------:R-:W-:Y:S01]  /*20fb0*/  R2UR UR10, R17 ;  /* 0x00000000110a72ca */ /* 0x000fe200000e0000 */
[----:B------:R-:W-:Y:S01]  /*20fc0*/  VIADD R3, R11, 0x28490 ;  /* 0x000284900b037836 */ /* 0x000fe20000000000 */
[----:B------:R-:W-:Y:S01]  /*20fd0*/  IADD3 R13, R6, 0x20000, RZ ;  /* 0x00020000060d7810 */ /* 0x000fe20007ffe0ff */
[----:B------:R-:W-:Y:S01]  /*20fe0*/  UIADD3.X UR5, URZ, UR41, URZ, UP0, !UPT ;  /* 0x000000293f057290 */ /* 0x000fe200087fe43f */
[----:B------:R-:W-:Y:S01]  /*20ff0*/  UMOV UR6, 0x0 ;  /* 0x0000000000067882 */ /* 0x000fe20000000000 */
[----:B------:R-:W-:-:S10]  /*21000*/  UMOV UR7, 0x12f00000 ;  /* 0x12f0000000077882 */ /* 0x000fd40000000000 */
.L_x_2008:
        /* <DEDUP_REMOVED lines=16> */
.L_x_2009:
        /* <DEDUP_REMOVED lines=13> */
.L_x_2281:
[----:B------:R-:W-:Y:S05]  /*211e0*/  BSYNC B2 ;  /* 0x0000000000027941 */ /* 0x000fea0003800000 */
.L_x_2010:
        /* <DEDUP_REMOVED lines=11> */
.L_x_2013:
[----:B------:R-:W-:Y:S05]  /*212a0*/  BSYNC B2 ;  /* 0x0000000000027941 */ /* 0x000fea0003800000 */
.L_x_2012:
        /* <DEDUP_REMOVED lines=8> */
.L_x_2014:
        /* <DEDUP_REMOVED lines=15> */
.L_x_2015:
        /* <DEDUP_REMOVED lines=10> */
.L_x_2003:
[----:B------:R-:W-:Y:S05]  /*214c0*/  BSYNC B1 ;  /* 0x0000000000017941 */ /* 0x000fea0003800000 */
.L_x_2002:
[C---:B------:R-:W-:Y:S01]  /*214d0*/  ISETP.GT.AND P2, PT, R12.reuse, R4, PT ;  /* 0x000000040c00720c */ /* 0x040fe20003f44270 */
[----:B------:R-:W-:Y:S01]  /*214e0*/  VIADD R29, R29, 0x1 ;  /* 0x000000011d1d7836 */ /* 0x000fe20000000000 */
[----:B------:R-:W-:-:S04]  /*214f0*/  IADD3 R12, R12, -0x1, RZ ;  /* 0xffffffff0c0c7810 */ /* 0x000fc80007ffe0ff */
[----:B------:R-:W-:-:S04]  /*21500*/  ISETP.NE.AND P1, PT, R29, 0x2, PT ;  /* 0x000000021d00780c */ /* 0x000fc80003f25270 */
[----:B------:R-:W-:Y:S02]  /*21510*/  SEL R3, RZ, 0x1, P1 ;  /* 0x00000001ff037807 */ /* 0x000fe40000800000 */
[----:B------:R-:W-:Y:S02]  /*21520*/  SEL R29, R29, RZ, P1 ;  /* 0x000000ff1d1d7207 */ /* 0x000fe40000800000 */
[----:B------:R-:W-:Y:S01]  /*21530*/  LOP3.LUT R31, R31, R3, RZ, 0x3c, !PT ;  /* 0x000000031f1f7212 */ /* 0x000fe200078e3cff */
[----:B------:R-:W-:Y:S06]  /*21540*/  @P2 BRA `(.L_x_2016) ;  /* 0xfffffff8002c2947 */ /* 0x000fec000383ffff */
.L_x_1982:
[----:B------:R-:W-:Y:S05]  /*21550*/  BSYNC B0 ;  /* 0x0000000000007941 */ /* 0x000fea0003800000 */
.L_x_1981:
[----:B------:R-:W1:Y:S01]  /*21560*/  LDC R0, c[0x0][0x448] ;  /* 0x00011200ff007b82 */ /* 0x000e620000000800 */
[----:B------:R-:W-:Y:S01]  /*21570*/  VIADD R2, R26, 0x7f ;  /* 0x0000007f1a027836 */ /* 0x000fe20000000000 */
[----:B------:R-:W-:Y:S06]  /*21580*/  @!P0 WARPSYNC.ALL ;  /* 0x0000000000008948 */ /* 0x000fec0003800000 */
[----:B------:R-:W-:Y:S01]  /*21590*/  @!P0 BAR.SYNC.DEFER_BLOCKING 0xc, 0x180 ;  /* 0x0306000000008b1d */ /* 0x000fe20000010000 */
[----:B-1----:R-:W-:-:S13]  /*215a0*/  ISETP.NE.AND P1, PT, R0, 0x1, PT ;  /* 0x000000010000780c */ /* 0x002fda0003f25270 */
[----:B0-----:R-:W0:Y:S08]  /*215b0*/  @P1 LDC R5, c[0x0][0x44c] ;  /* 0x00011300ff051b82 */ /* 0x001e300000000800 */
[----:B------:R-:W1:Y:S01]  /*215c0*/  @P1 LDC R3, c[0x0][0x450] ;  /* 0x00011400ff031b82 */ /* 0x000e620000000800 */
[----:B0-----:R-:W-:-:S05]  /*215d0*/  @P1 IMAD.HI.U32 R0, R2, R5, RZ ;  /* 0x0000000502001227 */ /* 0x001fca00078e00ff */
[----:B-1----:R-:W-:-:S05]  /*215e0*/  @P1 SHF.R.U32.HI R2, RZ, R3, R0 ;  /* 0x00000003ff021219 */ /* 0x002fca0000011600 */
[----:B------:R-:W-:Y:S02]  /*215f0*/  IMAD.IADD R7, R7, 0x1, R2 ;  /* 0x0000000107077824 */ /* 0x000fe400078e0202 */
[----:B------:R-:W0:Y:S02]  /*21600*/  LDC.64 R2, c[0x0][0x9e0] ;  /* 0x00027800ff027b82 */ /* 0x000e240000000a00 */
[----:B0-----:R-:W-:Y:S01]  /*21610*/  ISETP.GE.AND P2, PT, R3, 0x1, PT ;  /* 0x000000010300780c */ /* 0x001fe20003f46270 */
        /* <DEDUP_REMOVED lines=13> */
.L_x_2019:
[----:B------:R-:W-:-:S13]  /*216f0*/  ISETP.NE.AND P0, PT, R3, 0x1, PT ;  /* 0x000000010300780c */ /* 0x000fda0003f05270 */
[----:B------:R-:W0:Y:S02]  /*21700*/  @P0 LDC.64 R4, c[0x0][0x9e8] ;  /* 0x00027a00ff040b82 */ /* 0x000e240000000a00 */
[----:B0-----:R-:W-:-:S05]  /*21710*/  @P0 IMAD.HI.U32 R4, R0, R4, RZ ;  /* 0x0000000400040227 */ /* 0x001fca00078e00ff */
[----:B------:R-:W-:-:S07]  /*21720*/  @P0 SHF.R.U32.HI R0, RZ, R5, R4 ;  /* 0x00000005ff000219 */ /* 0x000fce0000011604 */
.L_x_2020:
[----:B------:R-:W-:Y:S05]  /*21730*/  BSYNC B0 ;  /* 0x0000000000007941 */ /* 0x000fea0003800000 */
.L_x_2018:
[----:B------:R-:W-:-:S05]  /*21740*/  IMAD R5, R0, R3, R3 ;  /* 0x0000000300057224 */ /* 0x000fca00078e0203 */
[----:B------:R-:W-:-:S07]  /*21750*/  VIMNMX R2, R2, R5, PT ;  /* 0x0000000502027248 */ /* 0x000fce0003fe0100 */
.L_x_2017:
[----:B------:R-:W-:Y:S01]  /*21760*/  VIADD R2, R2, 0x3f ;  /* 0x0000003f02027836 */ /* 0x000fe20000000000 */
[----:B------:R-:W0:Y:S01]  /*21770*/  @P1 LDC R0, c[0x0][0x450] ;  /* 0x00011400ff001b82 */ /* 0x000e220000000800 */
[----:B------:R-:W-:-:S03]  /*21780*/  ULDC UR4, c[0x0][0x9dc] ;  /* 0x0002770000047ab9 */ /* 0x000fc60000000800 */
[----:B------:R-:W-:-:S04]  /*21790*/  SHF.R.S32.HI R5, RZ, 0x1f, R2 ;  /* 0x0000001fff057819 */ /* 0x000fc80000011402 */
[----:B------:R-:W-:Y:S01]  /*217a0*/  LEA.HI R5, R5, R2, RZ, 0x6 ;  /* 0x0000000205057211 */ /* 0x000fe200078f30ff */
[----:B------:R-:W-:-:S03]  /*217b0*/  IMAD.MOV.U32 R2, RZ, RZ, R26 ;  /* 0x000000ffff027224 */ /* 0x000fc600078e001a */
[----:B------:R-:W-:-:S04]  /*217c0*/  SHF.R.S32.HI R5, RZ, 0x6, R5 ;  /* 0x00000006ff057819 */ /* 0x000fc80000011405 */
[----:B------:R-:W-:Y:S02]  /*217d0*/  VIMNMX R33, R10, R5, PT ;  /* 0x000000050a217248 */ /* 0x000fe40003fe0100 */
[----:B------:R-:W1:Y:S03]  /*217e0*/  @P1 LDC R5, c[0x0][0x44c] ;  /* 0x00011300ff051b82 */ /* 0x000e660000000800 */
[----:B------:R2:W-:Y:S01]  /*217f0*/  STL [R1+0x28], R33 ;  /* 0x0000282101007387 */ /* 0x0005e20000100800 */
[----:B-1----:R-:W-:-:S05]  /*21800*/  @P1 IMAD.HI.U32 R5, R26, R5, RZ ;  /* 0x000000051a051227 */ /* 0x002fca00078e00ff */
[----:B0-----:R-:W-:-:S05]  /*21810*/  @P1 SHF.R.U32.HI R2, RZ, R0, R5 ;  /* 0x00000000ff021219 */ /* 0x001fca0000011605 */
[----:B------:R-:W-:-:S04]  /*21820*/  IMAD.IADD R2, R9, 0x1, R2 ;  /* 0x0000000109027824 */ /* 0x000fc800078e0202 */
[----:B------:R-:W-:Y:S01]  /*21830*/  VIADD R0, R2, -UR4 ;  /* 0x8000000402007c36 */ /* 0x000fe20008000000 */
[----:B--2---:R-:W-:Y:S06]  /*21840*/  @!P2 BRA `(.L_x_2021) ;  /* 0x000000000044a947 */ /* 0x004fec0003800000 */
        /* <DEDUP_REMOVED lines=10> */
.L_x_2023:
[----:B------:R-:W-:-:S13]  /*218f0*/  ISETP.NE.AND P0, PT, R3, 0x1, PT ;  /* 0x000000010300780c */ /* 0x000fda0003f05270 */
[----:B------:R-:W0:Y:S02]  /*21900*/  @P0 LDC.64 R4, c[0x0][0x9e8] ;  /* 0x00027a00ff040b82 */ /* 0x000e240000000a00 */
[----:B0-----:R-:W-:-:S05]  /*21910*/  @P0 IMAD.HI.U32 R4, R2, R4, RZ ;  /* 0x0000000402040227 */ /* 0x001fca00078e00ff */
[----:B------:R-:W-:-:S07]  /*21920*/  @P0 SHF.R.U32.HI R2, RZ, R5, R4 ;  /* 0x00000005ff020219 */ /* 0x000fce0000011604 */
.L_x_2024:
[----:B------:R-:W-:Y:S05]  /*21930*/  BSYNC B0 ;  /* 0x0000000000007941 */ /* 0x000fea0003800000 */
.L_x_2022:
[----:B------:R-:W-:-:S05]  /*21940*/  IMAD R3, R2, R3, RZ ;  /* 0x0000000302037224 */ /* 0x000fca00078e02ff */
[----:B------:R-:W-:-:S07]  /*21950*/  VIMNMX R0, R0, R3, !PT ;  /* 0x0000000300007248 */ /* 0x000fce0007fe0100 */
.L_x_2021:
[----:B------:R-:W-:-:S04]  /*21960*/  SHF.R.S32.HI R3, RZ, 0x1f, R0 ;  /* 0x0000001fff037819 */ /* 0x000fc80000011400 */
[----:B------:R-:W-:-:S04]  /*21970*/  LEA.HI R3, R3, R0, RZ, 0x6 ;  /* 0x0000000003037211 */ /* 0x000fc800078f30ff */
[----:B------:R-:W-:-:S04]  /*21980*/  SHF.R.S32.HI R3, RZ, 0x6, R3 ;  /* 0x00000006ff037819 */ /* 0x000fc80000011403 */
[----:B------:R-:W-:-:S04]  /*21990*/  VIMNMX R36, RZ, R3, !PT ;  /* 0x00000003ff247248 */ /* 0x000fc80007fe0100 */
[----:B------:R-:W-:-:S13]  /*219a0*/  ISETP.GT.AND P0, PT, R33, R36, PT ;  /* 0x000000242100720c */ /* 0x000fda0003f04270 */
        /* <DEDUP_REMOVED lines=18> */
.L_x_2025:
[----:B------:R-:W-:Y:S01]  /*21ad0*/  IADD3 R0, R23, 0x20000, RZ ;  /* 0x0002000017007810 */ /* 0x000fe20007ffe0ff */
[----:B------:R-:W-:Y:S03]  /*21ae0*/  BSSY B6, `(.L_x_2027) ;  /* 0x0000013000067945 */ /* 0x000fe60003800000 */
        /* <DEDUP_REMOVED lines=18> */
.L_x_2028:
[----:B------:R-:W-:Y:S05]  /*21c10*/  BSYNC B6 ;  /* 0x0000000000067941 */ /* 0x000fea0003800000 */
.L_x_2027:
        /* <DEDUP_REMOVED lines=22> */
.L_x_2030:
[----:B------:R-:W-:Y:S05]  /*21d80*/  BSYNC B6 ;  /* 0x0000000000067941 */ /* 0x000fea0003800000 */
.L_x_2029:
        /* <DEDUP_REMOVED lines=20> */
.L_x_2032:
[----:B------:R-:W-:Y:S05]  /*21ed0*/  BSYNC B6 ;  /* 0x0000000000067941 */ /* 0x000fea0003800000 */
.L_x_2031:
        /* <DEDUP_REMOVED lines=8> */
[----:B------:R-:W-:Y:S01]  /*21f60*/  IMAD.U32 R5, RZ, RZ, UR5 ;  /* 0x00000005ff057e24 */ /* 0x000fe2000f8e00ff */
[----:B------:R-:W0:Y:S01]  /*21f70*/  LDC.64 R2, c[0x4][R2] ;  /* 0x0100000002027b82 */ /* 0x000e220000000a00 */
[----:B------:R-:W-:Y:S02]  /*21f80*/  IMAD.U32 R6, RZ, RZ, UR6 ;  /* 0x00000006ff067e24 */ /* 0x000fe4000f8e00ff */
[----:B------:R-:W-:Y:S02]  /*21f90*/  IMAD.U32 R7, RZ, RZ, UR7 ;  /* 0x00000007ff077e24 */ /* 0x000fe4000f8e00ff */
[----:B------:R-:W-:-:S02]  /*21fa0*/  IMAD.U32 R10, RZ, RZ, UR8 ;  /* 0x00000008ff0a7e24 */ /* 0x000fc4000f8e00ff */
[----:B------:R-:W-:Y:S02]  /*21fb0*/  IMAD.U32 R11, RZ, RZ, UR9 ;  /* 0x00000009ff0b7e24 */ /* 0x000fe4000f8e00ff */
[----:B------:R-:W-:Y:S02]  /*21fc0*/  IMAD.MOV.U32 R8, RZ, RZ, 0x70 ;  /* 0x00000070ff087424 */ /* 0x000fe400078e00ff */
[----:B------:R-:W-:Y:S02]  /*21fd0*/  IMAD.MOV.U32 R12, RZ, RZ, 0x1 ;  /* 0x00000001ff0c7424 */ /* 0x000fe400078e00ff */
[----:B------:R-:W-:-:S07]  /*21fe0*/  IMAD.MOV.U32 R13, RZ, RZ, RZ ;  /* 0x000000ffff0d7224 */ /* 0x000fce00078e00ff */
[----:B------:R-:W-:-:S07]  /*21ff0*/  LEPC R20, `(.L_x_2034) ;  /* 0x000000001014794e */ /* 0x000fce0000000000 */
[----:B0-----:R-:W-:Y:S05]  /*22000*/  CALL.ABS.NOINC R2 ;  /* 0x0000000002007343 */ /* 0x001fea0003c00000 */
.L_x_2034:
[----:B------:R-:W-:Y:S05]  /*22010*/  BSYNC B6 ;  /* 0x0000000000067941 */ /* 0x000fea0003800000 */
.L_x_2033:
[----:B------:R-:W-:Y:S01]  /*22020*/  ULDC.64 UR4, c[0x0][0x9f8] ;  /* 0x00027e0000047ab9 */ /* 0x000fe20000000a00 */
[----:B------:R-:W-:Y:S01]  /*22030*/  IMAD.MOV.U32 R32, RZ, RZ, R19 ;  /* 0x000000ffff207224 */ /* 0x000fe200078e0013 */
[----:B------:R-:W-:Y:S01]  /*22040*/  ISETP.NE.U32.AND P0, PT, RZ, UR4, PT ;  /* 0x00000004ff007c0c */ /* 0x000fe2000bf05070 */
[----:B------:R-:W0:Y:S01]  /*22050*/  LDC R5, c[0x0][0x430] ;  /* 0x00010c00ff057b82 */ /* 0x000e220000000800 */
[----:B------:R-:W1:Y:S02]  /*22060*/  S2R R20, SR_TID.X ;  /* 0x0000000000147919 */ /* 0x000e640000002100 */
[----:B------:R-:W-:Y:S01]  /*22070*/  ISETP.NE.AND.EX P0, PT, RZ, UR5, PT, P0 ;  /* 0x00000005ff007c0c */ /* 0x000fe2000bf05300 */
[----:B------:R-:W2:Y:S01]  /*22080*/  S2R R21, SR_TID.X ;  /* 0x0000000000157919 */ /* 0x000ea20000002100 */
[----:B------:R-:W-:-:S03]  /*22090*/  LEA R8, R33, 0xffffffc0, 0x6 ;  /* 0xffffffc021087811 */ /* 0x000fc600078e30ff */
[----:B------:R-:W3:Y:S08]  /*220a0*/  LDC R9, c[0x0][0x2f4] ;  /* 0x0000bd00ff097b82 */ /* 0x000ef00000000800 */
[----:B------:R-:W4:Y:S01]  /*220b0*/  @P0 LDC.64 R2, c[0x0][0x9f8] ;  /* 0x00027e00ff020b82 */ /* 0x000f220000000a00 */
[----:B0-----:R-:W-:Y:S02]  /*220c0*/  ISETP.NE.AND P1, PT, R5, 0x1, PT ;  /* 0x000000010500780c */ /* 0x001fe40003f25270 */
[----:B-1----:R-:W-:-:S11]  /*220d0*/  LOP3.LUT R20, R20, 0x7f, RZ, 0xc0, !PT ;  /* 0x0000007f14147812 */ /* 0x002fd600078ec0ff */
[----:B------:R-:W0:Y:S01]  /*220e0*/  @P1 LDC R0, c[0x0][0x438] ;  /* 0x00010e00ff001b82 */ /* 0x000e220000000800 */
[----:B----4-:R-:W-:-:S05]  /*220f0*/  @P0 IMAD.WIDE R2, R19, 0x4, R2 ;  /* 0x0000000413020825 */ /* 0x010fca00078e0202 */
[----:B------:R1:W4:Y:S01]  /*22100*/  @P0 LDG.E R32, desc[UR36][R2.64] ;  /* 0x0000002402200981 */ /* 0x000322000c1e1900 */
[----:B------:R-:W-:Y:S02]  /*22110*/  SHF.R.U32.HI R20, RZ, 0x3, R20 ;  /* 0x00000003ff147819 */ /* 0x000fe40000011614 */
[----:B--2---:R-:W-:-:S04]  /*22120*/  SHF.L.U32 R21, R21, 0x4, RZ ;  /* 0x0000000415157819 */ /* 0x004fc800000006ff */
[----:B------:R-:W-:Y:S01]  /*22130*/  LOP3.LUT R21, R20, 0x70, R21, 0xf8, !PT ;  /* 0x0000007014157812 */ /* 0x000fe200078ef815 */
[----:B-1----:R-:W1:Y:S04]  /*22140*/  @P1 LDC R3, c[0x0][0x434] ;  /* 0x00010d00ff031b82 */ /* 0x002e680000000800 */
[----:B------:R-:W-:-:S04]  /*22150*/  IMAD.IADD R4, R21, 0x1, R8 ;  /* 0x0000000115047824 */ /* 0x000fc800078e0208 */
[C---:B------:R-:W-:Y:S01]  /*22160*/  IMAD.IADD R2, R4.reuse, 0x1, R35 ;  /* 0x0000000104027824 */ /* 0x040fe200078e0223 */
[----:B------:R-:W-:-:S03]  /*22170*/  ISETP.GE.AND P0, PT, R4, R27, PT ;  /* 0x0000001b0400720c */ /* 0x000fc60003f06270 */
[----:B------:R-:W-:Y:S01]  /*22180*/  IMAD.MOV.U32 R6, RZ, RZ, R2 ;  /* 0x000000ffff067224 */ /* 0x000fe200078e0002 */
[----:B------:R-:W-:Y:S01]  /*22190*/  ISETP.GT.U32.OR P0, PT, R21, 0x3f, P0 ;  /* 0x0000003f1500780c */ /* 0x000fe20000704470 */
[----:B-1----:R-:W-:-:S05]  /*221a0*/  @P1 IMAD.HI.U32 R3, R2, R3, RZ ;  /* 0x0000000302031227 */ /* 0x002fca00078e00ff */
[----:B0-----:R-:W-:-:S07]  /*221b0*/  @P1 SHF.R.U32.HI R6, RZ, R0, R3 ;  /* 0x00000000ff061219 */ /* 0x001fce0000011603 */
[--C-:B------:R-:W-:Y:S01]  /*221c0*/  @!P0 SHF.R.S32.HI R7, RZ, 0x1f, R6.reuse ;  /* 0x0000001fff078819 */ /* 0x100fe20000011406 */
[----:B------:R-:W-:-:S04]  /*221d0*/  IMAD.MOV R0, RZ, RZ, -R6 ;  /* 0x000000ffff007224 */ /* 0x000fc800078e0a06 */
[----:B------:R-:W-:Y:S02]  /*221e0*/  IMAD R0, R5, R0, R2 ;  /* 0x0000000005007224 */ /* 0x000fe400078e0202 */
[----:B------:R-:W0:Y:S08]  /*221f0*/  @!P0 LDC.64 R2, c[0x0][0x428] ;  /* 0x00010a00ff028b82 */ /* 0x000e300000000a00 */
[----:B------:R-:W1:Y:S01]  /*22200*/  @!P0 LDC.64 R4, c[0x0][0x418] ;  /* 0x00010600ff048b82 */ /* 0x000e620000000a00 */
[----:B------:R-:W-:-:S02]  /*22210*/  ISETP.GT.U32.AND P3, PT, R21, 0x3f, PT ;  /* 0x0000003f1500780c */ /* 0x000fc40003f64070 */
[----:B------:R-:W-:Y:S02]  /*22220*/  LOP3.LUT R22, R22, 0xfffffffb, RZ, 0xc0, !PT ;  /* 0xfffffffb16167812 */ /* 0x000fe400078ec0ff */
[----:B------:R-:W-:-:S09]  /*22230*/  LOP3.LUT R20, R34, 0x80, RZ, 0xfc, !PT ;  /* 0x0000008022147812 */ /* 0x000fd200078efcff */
[----:B------:R-:W-:-:S04]  /*22240*/  @P3 LOP3.LUT R22, R22, 0x4, RZ, 0xfc, !PT ;  /* 0x0000000416163812 */ /* 0x000fc800078efcff */
[----:B------:R-:W-:-:S04]  /*22250*/  LOP3.LUT R22, R22, 0xfffffff7, RZ, 0xc0, !PT ;  /* 0xfffffff716167812 */ /* 0x000fc800078ec0ff */
[----:B------:R-:W-:Y:S01]  /*22260*/  LOP3.LUT R22, R22, 0xfffffffd, RZ, 0xc0, !PT ;  /* 0xfffffffd16167812 */ /* 0x000fe200078ec0ff */
[----:B------:R-:W-:Y:S01]  /*22270*/  UMOV UR4, 0xffffffff ;  /* 0xffffffff00047882 */ /* 0x000fe20000000000 */
[----:B----4-:R-:W-:Y:S01]  /*22280*/  SHF.R.S32.HI R37, RZ, 0x1f, R32 ;  /* 0x0000001fff257819 */ /* 0x010fe20000011420 */
[----:B0-----:R-:W-:-:S04]  /*22290*/  @!P0 IMAD.WIDE.U32 R6, R32, R2, R6 ;  /* 0x0000000220068225 */ /* 0x001fc800078e0006 */
[----:B------:R-:W-:-:S04]  /*222a0*/  @!P0 IMAD R2, R37, R2, RZ ;  /* 0x0000000225028224 */ /* 0x000fc800078e02ff */
[----:B------:R-:W-:Y:S01]  /*222b0*/  @!P0 IMAD R3, R32, R3, R2 ;  /* 0x0000000320038224 */ /* 0x000fe200078e0202 */
[----:B-1----:R-:W-:Y:S01]  /*222c0*/  @!P0 LEA R2, P1, R6, R4, 0x2 ;  /* 0x0000000406028211 */ /* 0x002fe200078210ff */
[----:B------:R-:W-:Y:S02]  /*222d0*/  IMAD.MOV.U32 R4, RZ, RZ, RZ ;  /* 0x000000ffff047224 */ /* 0x000fe400078e00ff */
[----:B------:R-:W-:-:S05]  /*222e0*/  @!P0 IMAD.IADD R3, R7, 0x1, R3 ;  /* 0x0000000107038824 */ /* 0x000fca00078e0203 */
[----:B------:R-:W-:Y:S02]  /*222f0*/  @!P0 LEA.HI.X R3, R6, R5, R3, 0x2, P1 ;  /* 0x0000000506038211 */ /* 0x000fe400008f1403 */
[----:B---3--:R-:W-:-:S03]  /*22300*/  ISETP.GE.AND P1, PT, R34, R9, PT ;  /* 0x000000092200720c */ /* 0x008fc60003f26270 */
        /* <DEDUP_REMOVED lines=9> */
.L_x_2284:
[----:B------:R-:W-:Y:S01]  /*223a0*/  SHF.R.S32.HI R33, RZ, 0x1f, R18 ;  /* 0x0000001fff217819 */ /* 0x000fe20000011412 */
[----:B------:R-:W-:Y:S06]  /*223b0*/  @!P2 BRA `(.L_x_2036) ;  /* 0x000000000004a947 */ /* 0x000fec0003800000 */
[----:B------:R-:W-:Y:S01]  /*223c0*/  BPT.TRAP 0x1 ;  /* 0x000000040000795c */ /* 0x000fe20000300000 */
.L_x_2036:
[----:B------:R-:W-:Y:S01]  /*223d0*/  IMAD R6, R25, 0x8, R23 ;  /* 0x0000000819067824 */ /* 0x000fe200078e0217 */
[----:B------:R-:W-:Y:S01]  /*223e0*/  SHF.L.U32 R21, R30, 0x1f, RZ ;  /* 0x0000001f1e157819 */ /* 0x000fe200000006ff */
[----:B------:R-:W0:Y:S01]  /*223f0*/  S2R R2, SR_TID.X ;  /* 0x0000000000027919 */ /* 0x000e220000002100 */
[----:B------:R-:W-:Y:S01]  /*22400*/  BSSY B0, `(.L_x_2037) ;  /* 0x0000007000007945 */ /* 0x000fe20003800000 */
[----:B------:R-:W-:Y:S01]  /*22410*/  SHF.R.S32.HI R10, RZ, 0x1f, R0 ;  /* 0x0000001fff0a7819 */ /* 0x000fe20000011400 */
[----:B------:R-:W1:Y:S01]  /*22420*/  SYNCS.PHASECHK.TRANS64.TRYWAIT P0, [R6+URZ+0x28480], R21 ;  /* 0x02848015060075a7 */ /* 0x000e62000800017f */
[----:B0-----:R-:W-:-:S04]  /*22430*/  LOP3.LUT R2, R2, 0x7f, RZ, 0xc0, !PT ;  /* 0x0000007f02027812 */ /* 0x001fc800078ec0ff */
[----:B------:R-:W-:-:S04]  /*22440*/  SHF.R.U32.HI R2, RZ, 0x3, R2 ;  /* 0x00000003ff027819 */ /* 0x000fc80000011602 */
[----:B------:R-:W-:Y:S01]  /*22450*/  IADD3 R27, -R2, R27, -R8 ;  /* 0x0000001b021b7210 */ /* 0x000fe20007ffe908 */
[----:B-1----:R-:W-:Y:S06]  /*22460*/  @!P0 BRA `(.L_x_2038) ;  /* 0x0000008400d88947 */ /* 0x002fec0003800000 */
.L_x_2285:
[----:B------:R-:W-:Y:S05]  /*22470*/  BSYNC B0 ;  /* 0x0000000000007941 */ /* 0x000fea0003800000 */
.L_x_2037:
[----:B------:R-:W2:Y:S01]  /*22480*/  LDL R7, [R1+0x8] ;  /* 0x0000080001077983 */ /* 0x000ea20000100800 */
[----:B------:R-:W-:Y:S01]  /*22490*/  ULDC.64 UR4, c[0x0][0x328] ;  /* 0x0000ca0000047ab9 */ /* 0x000fe20000000a00 */
[----:B-----5:R-:W-:Y:S01]  /*224a0*/  SHF.R.S32.HI R20, RZ, 0x1f, R4 ;  /* 0x0000001fff147819 */ /* 0x020fe20000011404 */
[----:B------:R-:W-:Y:S01]  /*224b0*/  IMAD R5, R10, UR4, RZ ;  /* 0x000000040a057c24 */ /* 0x000fe2000f8e02ff */
[----:B------:R-:W-:Y:S01]  /*224c0*/  ISETP.GE.AND P4, PT, R27, 0x1, PT ;  /* 0x000000011b00780c */ /* 0x000fe20003f86270 */
[----:B------:R-:W-:-:S04]  /*224d0*/  IMAD.WIDE.U32 R2, R0, UR4, RZ ;  /* 0x0000000400027c25 */ /* 0x000fc8000f8e00ff */
[----:B------:R-:W-:Y:S01]  /*224e0*/  IMAD R5, R0, UR5, R5 ;  /* 0x0000000500057c24 */ /* 0x000fe2000f8e0205 */
[----:B------:R-:W-:-:S03]  /*224f0*/  ULDC.64 UR4, c[0x0][0x338] ;  /* 0x0000ce0000047ab9 */ /* 0x000fc60000000a00 */
[----:B------:R-:W-:Y:S02]  /*22500*/  IMAD.IADD R3, R3, 0x1, R5 ;  /* 0x0000000103037824 */ /* 0x000fe400078e0205 */
[----:B------:R-:W-:Y:S02]  /*22510*/  IMAD R5, R20, UR4, RZ ;  /* 0x0000000414057c24 */ /* 0x000fe4000f8e02ff */
[----:B------:R-:W-:-:S04]  /*22520*/  IMAD.WIDE.U32 R2, R4, UR4, R2 ;  /* 0x0000000404027c25 */ /* 0x000fc8000f8e0002 */
[----:B------:R-:W-:Y:S01]  /*22530*/  IMAD R5, R4, UR5, R5 ;  /* 0x0000000504057c24 */ /* 0x000fe2000f8e0205 */
[----:B------:R-:W-:-:S04]  /*22540*/  ULDC.64 UR4, c[0x0][0x330] ;  /* 0x0000cc0000047ab9 */ /* 0x000fc80000000a00 */
[----:B------:R-:W-:Y:S01]  /*22550*/  IADD3 R3, R3, R5, RZ ;  /* 0x0000000503037210 */ /* 0x000fe20007ffe0ff */
[----:B------:R-:W-:Y:S02]  /*22560*/  IMAD R5, R33, UR4, RZ ;  /* 0x0000000421057c24 */ /* 0x000fe4000f8e02ff */
[----:B------:R-:W-:-:S04]  /*22570*/  IMAD.WIDE.U32 R2, R18, UR4, R2 ;  /* 0x0000000412027c25 */ /* 0x000fc8000f8e0002 */
[----:B------:R-:W-:Y:S01]  /*22580*/  IMAD R5, R18, UR5, R5 ;  /* 0x0000000512057c24 */ /* 0x000fe2000f8e0205 */
[----:B------:R-:W-:Y:S02]  /*22590*/  ULDC.64 UR4, c[0x0][0x318] ;  /* 0x0000c60000047ab9 */ /* 0x000fe40000000a00 */
[----:B------:R-:W-:Y:S01]  /*225a0*/  IADD3 R2, P0, R2, UR4, RZ ;  /* 0x0000000402027c10 */ /* 0x000fe2000ff1e0ff */
[----:B------:R-:W-:-:S03]  /*225b0*/  UMOV UR4, 0xffffffff ;  /* 0xffffffff00047882 */ /* 0x000fc60000000000 */
[----:B------:R-:W-:Y:S01]  /*225c0*/  IADD3.X R3, R3, UR5, R5, P0, !PT ;  /* 0x0000000503037c10 */ /* 0x000fe200087fe405 */
[----:B--2---:R-:W-:Y:S01]  /*225d0*/  IMAD R7, R25, 0x4000, R7 ;  /* 0x0000400019077824 */ /* 0x004fe200078e0207 */
[----:B------:R-:W-:Y:S07]  /*225e0*/  BRA.DIV UR4, `(.L_x_2039) ;  /* 0x00000086048c7947 */ /* 0x000fee000b800000 */
[----:B------:R-:W1:Y:S01]  /*225f0*/  LDC R12, c[0x0][0x2f4] ;  /* 0x0000bd00ff0c7b82 */ /* 0x000e620000000800 */
[----:B------:R-:W2:Y:S01]  /*22600*/  SHFL.IDX PT, R8, R2, RZ, 0x181f ;  /* 0x00181fff02087589 */ /* 0x000ea200000e0000 */
[C---:B------:R-:W-:Y:S02]  /*22610*/  LOP3.LUT R11, R34.reuse, 0x80, RZ, 0xfc, !PT ;  /* 0x00000080220b7812 */ /* 0x040fe400078efcff */
[C---:B------:R-:W-:Y:S01]  /*22620*/  ISETP.GE.AND P3, PT, R27.reuse, 0x11, PT ;  /* 0x000000111b00780c */ /* 0x040fe20003f66270 */
[----:B------:R-:W3:Y:S01]  /*22630*/  SHFL.IDX PT, R5, R3, RZ, 0x181f ;  /* 0x00181fff03057589 */ /* 0x000ee200000e0000 */
[----:B------:R-:W-:Y:S02]  /*22640*/  ISETP.GE.AND P5, PT, R27, 0x31, PT ;  /* 0x000000311b00780c */ /* 0x000fe40003fa6270 */
[C---:B-1----:R-:W-:Y:S02]  /*22650*/  ISETP.GE.AND P2, PT, R34.reuse, R12, PT ;  /* 0x0000000c2200720c */ /* 0x042fe40003f46270 */
[----:B--2---:R-:W-:-:S02]  /*22660*/  IADD3 R8, P0, R34, R8, RZ ;  /* 0x0000000822087210 */ /* 0x004fc40007f1e0ff */
[----:B------:R-:W-:-:S03]  /*22670*/  ISETP.LT.OR P1, PT, R27, 0x1, P2 ;  /* 0x000000011b00780c */ /* 0x000fc60001721670 */
[----:B---3--:R-:W-:Y:S01]  /*22680*/  IMAD.X R9, RZ, RZ, R5, P0 ;  /* 0x000000ffff097224 */ /* 0x008fe200000e0605 */
[----:B------:R-:W-:Y:S01]  /*22690*/  ISETP.GE.AND P0, PT, R11, R12, PT ;  /* 0x0000000c0b00720c */ /* 0x000fe20003f06270 */
[----:B------:R-:W-:Y:S02]  /*226a0*/  IMAD.IADD R5, R23, 0x1, R7 ;  /* 0x0000000117057824 */ /* 0x000fe400078e0207 */
[----:B------:R-:W-:Y:S06]  /*226b0*/  SHFL.IDX PT, R7, R3, 0x1, 0x181f ;  /* 0x00381f0003077f89 */ /* 0x000fec00000e0000 */
[----:B------:R-:W-:Y:S01]  /*226c0*/  LDGSTS.E.BYPASS.LTC128B.128 [R5+0x10000], desc[UR36][R8.64], !P1 ;  /* 0x1000000008057fae */ /* 0x000fe2000c901d64 */
[----:B------:R-:W-:-:S13]  /*226d0*/  ISETP.LT.OR P1, PT, R27, 0x1, P0 ;  /* 0x000000011b00780c */ /* 0x000fda0000721670 */
[----:B------:R1:W-:Y:S04]  /*226e0*/  LDGSTS.E.BYPASS.LTC128B.128 [R5+0x12000], desc[UR36][R8.64+0x80], !P1 ;  /* 0x1200008008057fae */ /* 0x0003e8000c901d64 */
[----:B-1----:R-:W1:Y:S02]  /*226f0*/  SHFL.IDX PT, R8, R2, 0x1, 0x181f ;  /* 0x00381f0002087f89 */ /* 0x002e6400000e0000 */
[----:B-1----:R-:W-:-:S05]  /*22700*/  IADD3 R8, P1, R34, R8, RZ ;  /* 0x0000000822087210 */ /* 0x002fca0007f3e0ff */
[----:B------:R-:W-:Y:S01]  /*22710*/  IMAD.X R9, RZ, RZ, R7, P1 ;  /* 0x000000ffff097224 */ /* 0x000fe200008e0607 */
[C---:B------:R-:W-:Y:S01]  /*22720*/  ISETP.LT.OR P1, PT, R27.reuse, 0x11, P2 ;  /* 0x000000111b00780c */ /* 0x040fe20001721670 */
[----:B------:R-:W-:Y:S04]  /*22730*/  SHFL.IDX PT, R7, R3, 0x2, 0x181f ;  /* 0x00581f0003077f89 */ /* 0x000fe800000e0000 */
[----:B------:R-:W-:Y:S08]  /*22740*/  SHFL.IDX PT, R3, R3, 0x3, 0x181f ;  /* 0x00781f0003037f89 */ /* 0x000ff000000e0000 */
[----:B------:R-:W-:Y:S01]  /*22750*/  LDGSTS.E.BYPASS.LTC128B.128 [R5+0x10800], desc[UR36][R8.64], !P1 ;  /* 0x1080000008057fae */ /* 0x000fe2000c901d64 */
[----:B------:R-:W-:-:S13]  /*22760*/  ISETP.LT.OR P1, PT, R27, 0x11, P0 ;  /* 0x000000111b00780c */ /* 0x000fda0000721670 */
[----:B------:R1:W-:Y:S04]  /*22770*/  LDGSTS.E.BYPASS.LTC128B.128 [R5+0x12800], desc[UR36][R8.64+0x80], !P1 ;  /* 0x1280008008057fae */ /* 0x0003e8000c901d64 */
[----:B-1----:R-:W1:Y:S04]  /*22780*/  SHFL.IDX PT, R8, R2, 0x2, 0x181f ;  /* 0x00581f0002087f89 */ /* 0x002e6800000e0000 */
[----:B------:R-:W2:Y:S01]  /*22790*/  SHFL.IDX PT, R2, R2, 0x3, 0x181f ;  /* 0x00781f0002027f89 */ /* 0x000ea200000e0000 */
[----:B-1----:R-:W-:-:S05]  /*227a0*/  IADD3 R8, P1, R34, R8, RZ ;  /* 0x0000000822087210 */ /* 0x002fca0007f3e0ff */
[----:B------:R-:W-:Y:S01]  /*227b0*/  IMAD.X R9, RZ, RZ, R7, P1 ;  /* 0x000000ffff097224 */ /* 0x000fe200008e0607 */
[----:B------:R-:W-:-:S13]  /*227c0*/  ISETP.LT.OR P1, PT, R27, 0x21, P2 ;  /* 0x000000211b00780c */ /* 0x000fda0001721670 */
[----:B------:R1:W-:Y:S01]  /*227d0*/  LDGSTS.E.BYPASS.LTC128B.128 [R5+0x11000], desc[UR36][R8.64], !P1 ;  /* 0x1100000008057fae */ /* 0x0003e2000c901d64 */
[----:B------:R-:W-:-:S13]  /*227e0*/  ISETP.LT.OR P1, PT, R27, 0x21, P0 ;  /* 0x000000211b00780c */ /* 0x000fda0000721670 */
[----:B------:R1:W-:Y:S01]  /*227f0*/  LDGSTS.E.BYPASS.LTC128B.128 [R5+0x13000], desc[UR36][R8.64+0x80], !P1 ;  /* 0x1300008008057fae */ /* 0x0003e2000c901d64 */
[----:B--2---:R-:W-:-:S13]  /*22800*/  ISETP.GE.AND P1, PT, R27, 0x21, PT ;  /* 0x000000211b00780c */ /* 0x004fda0003f26270 */
.L_x_2295:
        /* <DEDUP_REMOVED lines=11> */
.L_x_2040:
        /* <DEDUP_REMOVED lines=10> */
.L_x_2041:
[----:B------:R4:W-:Y:S01]  /*22960*/  SYNCS.ARRIVE.TRANS64.A1T0 RZ, [R6+URZ+0x28470], RZ ;  /* 0x028470ff06ff79a7 */ /* 0x0009e2000810003f */
[----:B------:R-:W-:Y:S05]  /*22970*/  @!P6 BRA `(.L_x_2042) ;  /* 0x000000000004e947 */ /* 0x000fea0003800000 */
[----:B------:R-:W-:Y:S01]  /*22980*/  BPT.TRAP 0x1 ;  /* 0x000000040000795c */ /* 0x000fe20000300000 */
.L_x_2042:
[----:B------:R-:W5:Y:S01]  /*22990*/  SYNCS.PHASECHK.TRANS64.TRYWAIT P0, [R6+URZ+0x28440], R21 ;  /* 0x02844015060075a7 */ /* 0x000f62000800017f */
[----:B------:R-:W-:Y:S04]  /*229a0*/  BSSY B0, `(.L_x_2043) ;  /* 0x0000002000007945 */ /* 0x000fe80003800000 */
[----:B-----5:R-:W-:Y:S05]  /*229b0*/  @!P0 BRA `(.L_x_2044) ;  /* 0x0000008800148947 */ /* 0x020fea0003800000 */
.L_x_2296:
[----:B------:R-:W-:Y:S05]  /*229c0*/  BSYNC B0 ;  /* 0x0000000000007941 */ /* 0x000fea0003800000 */
.L_x_2043:
[----:B------:R-:W-:Y:S01]  /*229d0*/  ULDC.64 UR4, c[0x0][0x300] ;  /* 0x0000c00000047ab9 */ /* 0x000fe20000000a00 */
[----:B-12---:R-:W1:Y:S01]  /*229e0*/  LDC R8, c[0x0][0x2f4] ;  /* 0x0000bd00ff087b82 */ /* 0x006e620000000800 */
[----:B------:R-:W-:Y:S01]  /*229f0*/  IMAD R7, R10, UR4, RZ ;  /* 0x000000040a077c24 */ /* 0x000fe2000f8e02ff */
[----:B------:R-:W-:Y:S01]  /*22a00*/  ULDC.64 UR6, c[0x0][0x2e8] ;  /* 0x0000ba0000067ab9 */ /* 0x000fe20000000a00 */
[----:B---3--:R-:W-:Y:S01]  /*22a10*/  IMAD.WIDE.U32 R2, R0, UR4, RZ ;  /* 0x0000000400027c25 */ /* 0x008fe2000f8e00ff */
        /* <DEDUP_REMOVED lines=19> */
[----:B------:R-:W2:Y:S01]  /*22b50*/  SHFL.IDX PT, R2, R0, RZ, 0x181f ;  /* 0x00181fff00027589 */ /* 0x000ea200000e0000 */
[----:B-1----:R-:W-:-:S05]  /*22b60*/  @P4 IADD3 R3, P0, R34, R3, RZ ;  /* 0x0000000322034210 */ /* 0x002fca0007f1e0ff */
[----:B--2---:R-:W-:-:S05]  /*22b70*/  @P4 IMAD.X R2, RZ, RZ, R2, P0 ;  /* 0x000000ffff024224 */ /* 0x004fca00000e0602 */
[----:B------:R-:W-:-:S04]  /*22b80*/  @P4 LOP3.LUT R3, R3, R2, RZ, 0x3c, !PT ;  /* 0x0000000203034212 */ /* 0x000fc800078e3cff */
[----:B------:R-:W-:-:S04]  /*22b90*/  @P4 LOP3.LUT R2, R3, R2, RZ, 0x3c, !PT ;  /* 0x0000000203024212 */ /* 0x000fc800078e3cff */
[----:B------:R-:W-:-:S05]  /*22ba0*/  @P4 LOP3.LUT R3, R3, R2, RZ, 0x3c, !PT ;  /* 0x0000000203034212 */ /* 0x000fca00078e3cff */
[----:B------:R-:W-:Y:S01]  /*22bb0*/  @!PT LDS RZ, [RZ] ;  /* 0x00000000fffff984 */ /* 0x000fe20000000800 */
[----:B------:R-:W-:Y:S04]  /*22bc0*/  @P4 LDGSTS.E.BYPASS.LTC128B.128 [R5+0x20000], desc[UR36][R2.64], !P6 ;  /* 0x2000000002054fae */ /* 0x000fe8000f101d64 */
[----:B------:R1:W-:Y:S04]  /*22bd0*/  @P4 LDGSTS.E.BYPASS.LTC128B.128 [R5+0x22000], desc[UR36][R2.64+0x80], !P2 ;  /* 0x2200008002054fae */ /* 0x0003e8000d101d64 */
[----:B-1----:R-:W1:Y:S04]  /*22be0*/  SHFL.IDX PT, R3, R4, 0x1, 0x181f ;  /* 0x00381f0004037f89 */ /* 0x002e6800000e0000 */
[----:B------:R-:W2:Y:S01]  /*22bf0*/  SHFL.IDX PT, R2, R0, 0x1, 0x181f ;  /* 0x00381f0000027f89 */ /* 0x000ea200000e0000 */
[----:B-1----:R-:W-:-:S04]  /*22c00*/  @P3 IADD3 R3, P0, R34, R3, RZ ;  /* 0x0000000322033210 */ /* 0x002fc80007f1e0ff */
[----:B--2---:R-:W-:-:S04]  /*22c10*/  @P3 IADD3.X R2, RZ, R2, RZ, P0, !PT ;  /* 0x00000002ff023210 */ /* 0x004fc800007fe4ff */
[----:B------:R-:W-:-:S04]  /*22c20*/  @P3 LOP3.LUT R3, R3, R2, RZ, 0x3c, !PT ;  /* 0x0000000203033212 */ /* 0x000fc800078e3cff */
[----:B------:R-:W-:-:S04]  /*22c30*/  @P3 LOP3.LUT R2, R3, R2, RZ, 0x3c, !PT ;  /* 0x0000000203023212 */ /* 0x000fc800078e3cff */
[----:B------:R-:W-:-:S05]  /*22c40*/  @P3 LOP3.LUT R3, R3, R2, RZ, 0x3c, !PT ;  /* 0x0000000203033212 */ /* 0x000fca00078e3cff */
[----:B------:R-:W-:Y:S04]  /*22c50*/  @P3 LDGSTS.E.BYPASS.LTC128B.128 [R5+0x20800], desc[UR36][R2.64], !P6 ;  /* 0x2080000002053fae */ /* 0x000fe8000f101d64 */
[----:B------:R1:W-:Y:S04]  /*22c60*/  @P3 LDGSTS.E.BYPASS.LTC128B.128 [R5+0x22800], desc[UR36][R2.64+0x80], !P2 ;  /* 0x2280008002053fae */ /* 0x0003e8000d101d64 */
[----:B-1----:R-:W1:Y:S04]  /*22c70*/  SHFL.IDX PT, R3, R4, 0x2, 0x181f ;  /* 0x00581f0004037f89 */ /* 0x002e6800000e0000 */
[----:B------:R-:W2:Y:S04]  /*22c80*/  SHFL.IDX PT, R2, R0, 0x2, 0x181f ;  /* 0x00581f0000027f89 */ /* 0x000ea800000e0000 */
[----:B------:R-:W3:Y:S04]  /*22c90*/  SHFL.IDX PT, R4, R4, 0x3, 0x181f ;  /* 0x00781f0004047f89 */ /* 0x000ee800000e0000 */
[----:B------:R-:W0:Y:S01]  /*22ca0*/  SHFL.IDX PT, R0, R0, 0x3, 0x181f ;  /* 0x00781f0000007f89 */ /* 0x000e2200000e0000 */
[----:B-1----:R-:W-:-:S05]  /*22cb0*/  @P1 IADD3 R3, P0, R34, R3, RZ ;  /* 0x0000000322031210 */ /* 0x002fca0007f1e0ff */
[----:B--2---:R-:W-:-:S05]  /*22cc0*/  @P1 IMAD.X R2, RZ, RZ, R2, P0 ;  /* 0x000000ffff021224 */ /* 0x004fca00000e0602 */
[----:B------:R-:W-:-:S04]  /*22cd0*/  @P1 LOP3.LUT R3, R3, R2, RZ, 0x3c, !PT ;  /* 0x0000000203031212 */ /* 0x000fc800078e3cff */
[----:B------:R-:W-:-:S04]  /*22ce0*/  @P1 LOP3.LUT R2, R3, R2, RZ, 0x3c, !PT ;  /* 0x0000000203021212 */ /* 0x000fc800078e3cff */
[----:B------:R-:W-:-:S05]  /*22cf0*/  @P1 LOP3.LUT R3, R3, R2, RZ, 0x3c, !PT ;  /* 0x0000000203031212 */ /* 0x000fca00078e3cff */
[----:B------:R1:W-:Y:S04]  /*22d00*/  @P1 LDGSTS.E.BYPASS.LTC128B.128 [R5+0x21000], desc[UR36][R2.64], !P6 ;  /* 0x2100000002051fae */ /* 0x0003e8000f101d64 */
[----:B0--3--:R1:W-:Y:S02]  /*22d10*/  @P1 LDGSTS.E.BYPASS.LTC128B.128 [R5+0x23000], desc[UR36][R2.64+0x80], !P2 ;  /* 0x2300008002051fae */ /* 0x0093e4000d101d64 */
.L_x_2306:
[C---:B01----:R-:W-:Y:S02]  /*22d20*/  @P5 IADD3 R2, P0, R34.reuse, R4, RZ ;  /* 0x0000000422025210 */ /* 0x043fe40007f1e0ff */
[----:B------:R-:W-:-:S03]  /*22d30*/  ISETP.GE.AND P1, PT, R34, R8, PT ;  /* 0x000000082200720c */ /* 0x000fc60003f26270 */
[----:B------:R-:W-:Y:S01]  /*22d40*/  @P5 IMAD.X R0, RZ, RZ, R0, P0 ;  /* 0x000000ffff005224 */ /* 0x000fe200000e0600 */
[----:B------:R-:W-:-:S03]  /*22d50*/  PLOP3.LUT P0, PT, PT, PT, PT, 0x80, 0x0 ;  /* 0x000000000000781c */ /* 0x000fc60003f0f070 */
[----:B------:R-:W-:-:S06]  /*22d60*/  @P5 IMAD.MOV.U32 R3, RZ, RZ, R0 ;  /* 0x000000ffff035224 */ /* 0x000fcc00078e0000 */
[----:B------:R-:W-:Y:S01]  /*22d70*/  @!PT LDS RZ, [RZ] ;  /* 0x00000000fffff984 */ /* 0x000fe20000000800 */
[----:B------:R-:W-:Y:S01]  /*22d80*/  @!PT LDS RZ, [RZ] ;  /* 0x00000000fffff984 */ /* 0x000fe20000000800 */
[----:B------:R-:W-:Y:S01]  /*22d90*/  @!PT LDS RZ, [RZ] ;  /* 0x00000000fffff984 */ /* 0x000fe20000000800 */
[----:B------:R0:W-:Y:S04]  /*22da0*/  @P5 LDGSTS.E.BYPASS.LTC128B.128 [R5+0x21800], desc[UR36][R2.64], !P1 ;  /* 0x2180000002055fae */ /* 0x0001e8000c901d64 */
[----:B------:R0:W-:Y:S01]  /*22db0*/  @P5 LDGSTS.E.BYPASS.LTC128B.128 [R5+0x23800], desc[UR36][R2.64+0x80], !P2 ;  /* 0x2380008002055fae */ /* 0x0001e2000d101d64 */
[----:B------:R-:W-:Y:S01]  /*22dc0*/  NOP ;  /* 0x0000000000007918 */ /* 0x000fe20000000000 */
.L_x_2046:
        /* <DEDUP_REMOVED lines=10> */
.L_x_2047:
[----:B0-----:R0:W5:Y:S01]  /*22e70*/  LDL.LU R3, [R1+0x1c] ;  /* 0x00001c0001037983 */ /* 0x0011620000300800 */
[----:B------:R0:W-:Y:S02]  /*22e80*/  SYNCS.ARRIVE.TRANS64.A1T0 RZ, [R6+URZ+0x28430], RZ ;  /* 0x028430ff06ff79a7 */ /* 0x0001e4000810003f */
[----:B------:R-:W-:Y:S05]  /*22e90*/  WARPSYNC.ALL ;  /* 0x0000000000007948 */ /* 0x000fea0003800000 */
[----:B------:R-:W-:Y:S01]  /*22ea0*/  ULDC.64 UR4, c[0x0][0x298] ;  /* 0x0000a60000047ab9 */ /* 0x000fe20000000a00 */
[----:B------:R-:W-:Y:S01]  /*22eb0*/  VIADD R0, R23, 0x18000 ;  /* 0x0001800017007836 */ /* 0x000fe20000000000 */
[----:B------:R-:W-:Y:S01]  /*22ec0*/  ULDC.64 UR6, c[0x0][0xa00] ;  /* 0x0002800000067ab9 */ /* 0x000fe20000000a00 */
[----:B------:R-:W-:Y:S01]  /*22ed0*/  BSSY B6, `(.L_x_2048) ;  /* 0x0000021000067945 */ /* 0x000fe20003800000 */
[----:B------:R-:W-:Y:S01]  /*22ee0*/  BAR.SYNC.DEFER_BLOCKING 0x8, 0x180 ;  /* 0x0206000000007b1d */ /* 0x000fe20000010000 */
[----:B------:R-:W-:-:S02]  /*22ef0*/  ISETP.NE.U32.AND P0, PT, RZ, UR6, PT ;  /* 0x00000006ff007c0c */ /* 0x000fc4000bf05070 */
[----:B------:R-:W-:Y:S02]  /*22f00*/  LOP3.LUT P1, RZ, R0, 0x3ff, RZ, 0xc0, !PT ;  /* 0x000003ff00ff7812 */ /* 0x000fe4000782c0ff */
[----:B------:R-:W-:-:S04]  /*22f10*/  ISETP.NE.AND.EX P0, PT, RZ, UR7, PT, P0 ;  /* 0x00000007ff007c0c */ /* 0x000fc8000bf05300 */
[----:B------:R-:W-:Y:S02]  /*22f20*/  SEL R27, R19, RZ, !P0 ;  /* 0x000000ff131b7207 */ /* 0x000fe40004000000 */
[----:B-----5:R-:W-:Y:S01]  /*22f30*/  SHF.R.S32.HI R2, RZ, 0x1f, R3 ;  /* 0x0000001fff027819 */ /* 0x020fe20000011403 */
[----:B------:R-:W-:-:S04]  /*22f40*/  IMAD.WIDE.U32 R4, R3, UR4, RZ ;  /* 0x0000000403047c25 */ /* 0x000fc8000f8e00ff */
[----:B------:R-:W-:Y:S01]  /*22f50*/  IMAD R2, R2, UR4, RZ ;  /* 0x0000000402027c24 */ /* 0x000fe2000f8e02ff */
[----:B------:R1:W-:Y:S03]  /*22f60*/  STL.64 [R1+0x20], R4 ;  /* 0x0000200401007387 */ /* 0x0003e60000100a00 */
[----:B------:R-:W-:Y:S01]  /*22f70*/  IMAD R0, R3, UR5, R2 ;  /* 0x0000000503007c24 */ /* 0x000fe2000f8e0202 */
[----:B------:R-:W-:-:S03]  /*22f80*/  SHF.R.S32.HI R2, RZ, 0x1f, R19 ;  /* 0x0000001fff027819 */ /* 0x000fc60000011413 */
[----:B------:R-:W-:Y:S01]  /*22f90*/  IMAD.IADD R3, R5, 0x1, R0 ;  /* 0x0000000105037824 */ /* 0x000fe200078e0200 */
[----:B------:R-:W-:-:S04]  /*22fa0*/  SEL R0, R2, RZ, !P0 ;  /* 0x000000ff02007207 */ /* 0x000fc80004000000 */
[----:B------:R1:W-:Y:S04]  /*22fb0*/  STL [R1+0x1c], R3 ;  /* 0x00001c0301007387 */ /* 0x0003e80000100800 */
[----:B------:R1:W-:Y:S01]  /*22fc0*/  STL [R1+0x2c], R0 ;  /* 0x00002c0001007387 */ /* 0x0003e20000100800 */
[----:B------:R-:W-:Y:S05]  /*22fd0*/  @!P1 BRA `(.L_x_2049) ;  /* 0x0000000000409947 */ /* 0x000fea0003800000 */
[----:B------:R-:W-:Y:S01]  /*22fe0*/  MOV R2, 0x0 ;  /* 0x0000000000027802 */ /* 0x000fe20000000f00 */
[----:B------:R-:W-:Y:S01]  /*22ff0*/  ULDC.64 UR4, c[0x4][0x1b0] ;  /* 0x01006c0000047ab9 */ /* 0x000fe20000000a00 */
[----:B------:R-:W-:Y:S01]  /*23000*/  ULDC.64 UR6, c[0x4][0x1b8] ;  /* 0x01006e0000067ab9 */ /* 0x000fe20000000a00 */
[----:B------:R-:W-:Y:S01]  /*23010*/  ULDC.64 UR8, c[0x4][0x120] ;  /* 0x0100480000087ab9 */ /* 0x000fe20000000a00 */
[----:B-1----:R-:W-:Y:S01]  /*23020*/  IMAD.U32 R4, RZ, RZ, UR4 ;  /* 0x00000004ff047e24 */ /* 0x002fe2000f8e00ff */
[----:B------:R-:W-:Y:S01]  /*23030*/  MOV R10, UR8 ;  /* 0x00000008000a7c02 */ /* 0x000fe20008000f00 */
[----:B------:R-:W1:Y:S01]  /*23040*/  LDC.64 R2, c[0x4][R2] ;  /* 0x0100000002027b82 */ /* 0x000e620000000a00 */
[----:B------:R-:W-:Y:S02]  /*23050*/  IMAD.U32 R5, RZ, RZ, UR5 ;  /* 0x00000005ff057e24 */ /* 0x000fe4000f8e00ff */
[----:B0---4-:R-:W-:Y:S02]  /*23060*/  IMAD.U32 R6, RZ, RZ, UR6 ;  /* 0x00000006ff067e24 */ /* 0x011fe4000f8e00ff */
[----:B------:R-:W-:-:S02]  /*23070*/  IMAD.U32 R7, RZ, RZ, UR7 ;  /* 0x00000007ff077e24 */ /* 0x000fc4000f8e00ff */
[----:B------:R-:W-:Y:S02]  /*23080*/  IMAD.U32 R11, RZ, RZ, UR9 ;  /* 0x00000009ff0b7e24 */ /* 0x000fe4000f8e00ff */
[----:B------:R-:W-:Y:S02]  /*23090*/  IMAD.MOV.U32 R8, RZ, RZ, 0x70 ;  /* 0x00000070ff087424 */ /* 0x000fe400078e00ff */
[----:B------:R-:W-:Y:S02]  /*230a0*/  IMAD.MOV.U32 R12, RZ, RZ, 0x1 ;  /* 0x00000001ff0c7424 */ /* 0x000fe400078e00ff */
[----:B------:R-:W-:-:S07]  /*230b0*/  IMAD.MOV.U32 R13, RZ, RZ, RZ ;  /* 0x000000ffff0d7224 */ /* 0x000fce00078e00ff */
[----:B------:R-:W-:-:S07]  /*230c0*/  LEPC R20, `(.L_x_2049) ;  /* 0x000000001014794e */ /* 0x000fce0000000000 */
[----:B-1----:R-:W-:Y:S05]  /*230d0*/  CALL.ABS.NOINC R2 ;  /* 0x0000000002007343 */ /* 0x002fea0003c00000 */
.L_x_2049:
[----:B------:R-:W-:Y:S05]  /*230e0*/  BSYNC B6 ;  /* 0x0000000000067941 */ /* 0x000fea0003800000 */
.L_x_2048:
[----:B------:R-:W2:Y:S01]  /*230f0*/  LDL.LU R21, [R1+0x2c] ;  /* 0x00002c0001157983 */ /* 0x000ea20000300800 */
[----:B------:R-:W3:Y:S01]  /*23100*/  LDC R7, c[0x0][0x448] ;  /* 0x00011200ff077b82 */ /* 0x000ee20000000800 */
[----:B------:R-:W-:Y:S02]  /*23110*/  ULDC.64 UR4, c[0x0][0x2d8] ;  /* 0x0000b60000047ab9 */ /* 0x000fe40000000a00 */
[----:B------:R-:W2:Y:S04]  /*23120*/  LDL.LU R20, [R1+0x1c] ;  /* 0x00001c0001147983 */ /* 0x000ea80000300800 */
[----:B-1----:R-:W2:Y:S01]  /*23130*/  LDL.LU.64 R2, [R1+0x20] ;  /* 0x0000200001027983 */ /* 0x002ea20000300a00 */
[----:B------:R-:W-:-:S03]  /*23140*/  IMAD R0, R33, UR4, RZ ;  /* 0x0000000421007c24 */ /* 0x000fc6000f8e02ff */
[----:B------:R1:W5:Y:S01]  /*23150*/  LDL R10, [R1+0x18] ;  /* 0x00001800010a7983 */ /* 0x0003620000100800 */
[----:B------:R-:W-:-:S03]  /*23160*/  IMAD R0, R18, UR5, R0 ;  /* 0x0000000512007c24 */ /* 0x000fc6000f8e0200 */
[----:B------:R1:W5:Y:S01]  /*23170*/  LDL R8, [R1+0x14] ;  /* 0x0000140001087983 */ /* 0x0003620000100800 */
[----:B---3--:R-:W-:-:S13]  /*23180*/  ISETP.NE.AND P0, PT, R7, 0x1, PT ;  /* 0x000000010700780c */ /* 0x008fda0003f05270 */
[----:B0---4-:R-:W0:Y:S01]  /*23190*/  @P0 LDC R6, c[0x0][0x44c] ;  /* 0x00011300ff060b82 */ /* 0x011e220000000800 */
[----:B------:R-:W-:Y:S01]  /*231a0*/  LOP3.LUT R9, R34, 0x80, RZ, 0xfc, !PT ;  /* 0x0000008022097812 */ /* 0x000fe200078efcff */
[----:B--2---:R-:W-:Y:S02]  /*231b0*/  IMAD.MOV.U32 R3, RZ, RZ, R20 ;  /* 0x000000ffff037224 */ /* 0x004fe400078e0014 */
[----:B------:R-:W2:Y:S01]  /*231c0*/  S2R R20, SR_TID.X ;  /* 0x0000000000147919 */ /* 0x000ea20000002100 */
[----:B------:R-:W-:Y:S01]  /*231d0*/  IMAD.WIDE.U32 R2, R18, UR4, R2 ;  /* 0x0000000412027c25 */ /* 0x000fe2000f8e0002 */
[----:B------:R-:W-:-:S03]  /*231e0*/  ULDC.64 UR4, c[0x0][0x2e0] ;  /* 0x0000b80000047ab9 */ /* 0x000fc60000000a00 */
[----:B------:R-:W-:Y:S02]  /*231f0*/  IMAD.IADD R3, R3, 0x1, R0 ;  /* 0x0000000103037824 */ /* 0x000fe400078e0200 */
[----:B------:R-:W-:Y:S02]  /*23200*/  IMAD R0, R21, UR4, RZ ;  /* 0x0000000415007c24 */ /* 0x000fe4000f8e02ff */
[----:B------:R-:W-:-:S04]  /*23210*/  IMAD.WIDE.U32 R2, R27, UR4, R2 ;  /* 0x000000041b027c25 */ /* 0x000fc8000f8e0002 */
[----:B------:R-:W-:Y:S01]  /*23220*/  IMAD R0, R27, UR5, R0 ;  /* 0x000000051b007c24 */ /* 0x000fe2000f8e0200 */
[----:B------:R-:W-:-:S03]  /*23230*/  ULDC.64 UR4, c[0x0][0x2d0] ;  /* 0x0000b40000047ab9 */ /* 0x000fc60000000a00 */
[----:B------:R-:W-:Y:S02]  /*23240*/  IMAD.IADD R3, R3, 0x1, R0 ;  /* 0x0000000103037824 */ /* 0x000fe400078e0200 */
[----:B------:R-:W3:Y:S01]  /*23250*/  @P0 LDC R0, c[0x0][0x450] ;  /* 0x00011400ff000b82 */ /* 0x000ee20000000800 */
[C---:B--2---:R-:W-:Y:S01]  /*23260*/  LOP3.LUT R21, R20.reuse, 0x7f, RZ, 0xc0, !PT ;  /* 0x0000007f14157812 */ /* 0x044fe200078ec0ff */
[----:B------:R-:W-:-:S03]  /*23270*/  IMAD.SHL.U32 R20, R20, 0x10, RZ ;  /* 0x0000001014147824 */ /* 0x000fc600078e00ff */
[----:B------:R-:W-:-:S04]  /*23280*/  SHF.R.U32.HI R21, RZ, 0x3, R21 ;  /* 0x00000003ff157819 */ /* 0x000fc80000011615 */
[----:B------:R-:W-:-:S05]  /*23290*/  LOP3.LUT R20, R21, 0x70, R20, 0xf8, !PT ;  /* 0x0000007015147812 */ /* 0x000fca00078ef814 */
[----:B------:R-:W-:-:S04]  /*232a0*/  IMAD.IADD R5, R20, 0x1, R26 ;  /* 0x0000000114057824 */ /* 0x000fc800078e021a */
[----:B0-----:R-:W-:Y:S01]  /*232b0*/  @P0 IMAD.HI.U32 R6, R5, R6, RZ ;  /* 0x0000000605060227 */ /* 0x001fe200078e00ff */
[----:B------:R-:W-:-:S04]  /*232c0*/  MOV R4, R5 ;  /* 0x0000000500047202 */ /* 0x000fc80000000f00 */
[----:B---3--:R-:W-:Y:S01]  /*232d0*/  @P0 SHF.R.U32.HI R4, RZ, R0, R6 ;  /* 0x00000000ff040219 */ /* 0x008fe20000011606 */
[----:B------:R-:W0:Y:S04]  /*232e0*/  S2R R20, SR_TID.X ;  /* 0x0000000000147919 */ /* 0x000e280000002100 */
[----:B------:R-:W-:-:S04]  /*232f0*/  IMAD.MOV R0, RZ, RZ, -R4 ;  /* 0x000000ffff007224 */ /* 0x000fc800078e0a04 */
        /* <DEDUP_REMOVED lines=9> */
[----:B------:R-:W-:-:S04]  /*23390*/  IMAD.WIDE.U32 R2, R0, UR4, R2 ;  /* 0x0000000400027c25 */ /* 0x000fc8000f8e0002 */
[----:B------:R-:W-:Y:S01]  /*233a0*/  IMAD R4, R0, UR5, R4 ;  /* 0x0000000500047c24 */ /* 0x000fe2000f8e0204 */
[----:B------:R-:W-:Y:S02]  /*233b0*/  ULDC.64 UR4, c[0x0][0x280] ;  /* 0x0000a00000047ab9 */ /* 0x000fe40000000a00 */
        /* <DEDUP_REMOVED lines=48> */
[----:B0-----:R-:W-:-:S04]  /*236c0*/  @!P2 IADD3 R3, P3, R34, R3, RZ ;  /* 0x000000032203a210 */ /* 0x001fc80007f7e0ff */
[----:B-1----:R-:W-:-:S04]  /*236d0*/  @!P2 IADD3.X R2, RZ, R2, RZ, P3, !PT ;  /* 0x00000002ff02a210 */ /* 0x002fc80001ffe4ff */
        /* <DEDUP_REMOVED lines=40> */
.L_x_2323:
[----:B------:R-:W-:Y:S01]  /*23960*/  VIADD R26, R26, 0x70 ;  /* 0x000000701a1a7836 */ /* 0x000fe20000000000 */
[----:B------:R-:W-:Y:S04]  /*23970*/  BSSY B0, `(.L_x_2051) ;  /* 0x000000a000007945 */ /* 0x000fe80003800000 */
        /* <DEDUP_REMOVED lines=9> */
.L_x_2052:
[----:B------:R-:W-:Y:S05]  /*23a10*/  BSYNC B0 ;  /* 0x0000000000007941 */ /* 0x000fea0003800000 */
.L_x_2051:
[----:B------:R-:W-:Y:S01]  /*23a20*/  NOP ;  /* 0x0000000000007918 */ /* 0x000fe20000000000 */
[----:B------:R-:W-:-:S13]  /*23a30*/  PLOP3.LUT P0, PT, PT, PT, PT, 0x80, 0x0 ;  /* 0x000000000000781c */ /* 0x000fda0003f0f070 */
.L_x_2053:
        /* <DEDUP_REMOVED lines=10> */
[----:B------:R-:W-:-:S04]  /*23ae0*/  LOP3.LUT R0, R0, 0xfffffffe, RZ, 0xc0, !PT ;  /* 0xfffffffe00007812 */ /* 0x000fc800078ec0ff */
[----:B------:R-:W-:-:S04]  /*23af0*/  IADD3 R0, R2, -R0, RZ ;  /* 0x8000000002007210 */ /* 0x000fc80007ffe0ff */
[----:B------:R-:W-:Y:S01]  /*23b00*/  SHF.L.U32 R0, R0, 0x1f, RZ ;  /* 0x0000001f00007819 */ /* 0x000fe200000006ff */
[----:B------:R-:W-:Y:S01]  /*23b10*/  NOP ;  /* 0x0000000000007918 */ /* 0x000fe20000000000 */
[----:B0-----:R-:W2:Y:S01]  /*23b20*/  LDL.LU R2, [R1+0x28] ;  /* 0x0000280001027983 */ /* 0x001ea20000300800 */
[----:B------:R0:W-:Y:S01]  /*23b30*/  SYNCS.ARRIVE.TRANS64.A1T0 RZ, [R23+URZ+0x28400], RZ ;  /* 0x028400ff17ff79a7 */ /* 0x0001e2000810003f */
[----:B------:R-:W-:Y:S01]  /*23b40*/  BSSY B0, `(.L_x_2054) ;  /* 0x0000005000007945 */ /* 0x000fe20003800000 */
[----:B------:R-:W1:Y:S01]  /*23b50*/  SYNCS.PHASECHK.TRANS64.TRYWAIT P1, [R23+URZ+0x28420], R0 ;  /* 0x02842000170075a7 */ /* 0x000e62000802017f */
[----:B--2---:R-:W-:-:S05]  /*23b60*/  VIADD R26, R2, 0xfffffffe ;  /* 0xfffffffe021a7836 */ /* 0x004fca0000000000 */
[----:B------:R-:W-:Y:S01]  /*23b70*/  ISETP.GE.AND P0, PT, R26, R36, PT ;  /* 0x000000241a00720c */ /* 0x000fe20003f06270 */
[----:B01----:R-:W-:-:S12]  /*23b80*/  @!P1 BRA `(.L_x_2055) ;  /* 0x0000008400d09947 */ /* 0x003fd80003800000 */
.L_x_2324:
[----:B------:R-:W-:Y:S05]  /*23b90*/  BSYNC B0 ;  /* 0x0000000000007941 */ /* 0x000fea0003800000 */
.L_x_2054:
[----:B------:R-:W-:Y:S05]  /*23ba0*/  @!P0 BRA `(.L_x_2056) ;  /* 0x0000001000bc8947 */ /* 0x000fea0003800000 */
[----:B------:R-:W-:Y:S02]  /*23bb0*/  IMAD.MOV.U32 R5, RZ, RZ, R25 ;  /* 0x000000ffff057224 */ /* 0x000fe400078e0019 */
[----:B------:R-:W-:-:S07]  /*23bc0*/  IMAD.MOV.U32 R7, RZ, RZ, R30 ;  /* 0x000000ffff077224 */ /* 0x000fce00078e001e */
.L_x_2076:
[----:B0-----:R-:W0:Y:S01]  /*23bd0*/  S2R R0, SR_TID.X ;  /* 0x0000000000007919 */ /* 0x001e220000002100 */
[----:B-1----:R-:W1:Y:S01]  /*23be0*/  LDC R6, c[0x0][0x430] ;  /* 0x00010c00ff067b82 */ /* 0x002e620000000800 */
[----:B------:R-:W-:Y:S01]  /*23bf0*/  IMAD R3, R26, 0x40, R35 ;  /* 0x000000401a037824 */ /* 0x000fe200078e0223 */
[----:B------:R-:W-:Y:S01]  /*23c00*/  LOP3.LUT P2, RZ, R22, 0x8, RZ, 0xc0, !PT ;  /* 0x0000000816ff7812 */ /* 0x000fe2000784c0ff */
[----:B------:R-:W2:Y:S01]  /*23c10*/  S2R R2, SR_TID.X ;  /* 0x0000000000027919 */ /* 0x000ea20000002100 */
[----:B-1----:R-:W-:Y:S02]  /*23c20*/  ISETP.NE.AND P0, PT, R6, 0x1, PT ;  /* 0x000000010600780c */ /* 0x002fe40003f05270 */
[----:B0-----:R-:W-:Y:S01]  /*23c30*/  LOP3.LUT R0, R0, 0x7f, RZ, 0xc0, !PT ;  /* 0x0000007f00007812 */ /* 0x001fe200078ec0ff */
[----:B--2---:R-:W-:-:S03]  /*23c40*/  IMAD.SHL.U32 R8, R2, 0x10, RZ ;  /* 0x0000001002087824 */ /* 0x004fc600078e00ff */
[----:B------:R-:W-:-:S07]  /*23c50*/  SHF.R.U32.HI R0, RZ, 0x3, R0 ;  /* 0x00000003ff007819 */ /* 0x000fce0000011600 */
[----:B------:R-:W0:Y:S01]  /*23c60*/  @P0 LDC R4, c[0x0][0x434] ;  /* 0x00010d00ff040b82 */ /* 0x000e220000000800 */
[----:B------:R-:W-:-:S04]  /*23c70*/  LOP3.LUT R8, R0, 0x70, R8, 0xf8, !PT ;  /* 0x0000007000087812 */ /* 0x000fc800078ef808 */
[----:B------:R-:W-:-:S03]  /*23c80*/  ISETP.GT.U32.AND P1, PT, R8, 0x3f, PT ;  /* 0x0000003f0800780c */ /* 0x000fc60003f24070 */
[----:B------:R-:W1:Y:S01]  /*23c90*/  @P0 LDC R0, c[0x0][0x438] ;  /* 0x00010e00ff000b82 */ /* 0x000e620000000800 */
[----:B------:R-:W-:-:S04]  /*23ca0*/  IMAD.IADD R3, R8, 0x1, R3 ;  /* 0x0000000108037824 */ /* 0x000fc800078e0203 */
[----:B------:R-:W-:-:S05]  /*23cb0*/  IMAD.MOV.U32 R2, RZ, RZ, R3 ;  /* 0x000000ffff027224 */ /* 0x000fca00078e0003 */
[----:B------:R-:W2:Y:S01]  /*23cc0*/  @!P1 LDC.64 R8, c[0x0][0x428] ;  /* 0x00010a00ff089b82 */ /* 0x000ea20000000a00 */
[----:B0-----:R-:W-:-:S07]  /*23cd0*/  @P0 IMAD.HI.U32 R4, R3, R4, RZ ;  /* 0x0000000403040227 */ /* 0x001fce00078e00ff */
[----:B------:R-:W0:Y:S01]  /*23ce0*/  @!P1 LDC.64 R10, c[0x0][0x418] ;  /* 0x00010600ff0a9b82 */ /* 0x000e220000000a00 */
[----:B-1----:R-:W-:-:S05]  /*23cf0*/  @P0 SHF.R.U32.HI R2, RZ, R0, R4 ;  /* 0x00000000ff020219 */ /* 0x002fca0000011604 */
[----:B------:R-:W-:-:S04]  /*23d00*/  IMAD.MOV R0, RZ, RZ, -R2 ;  /* 0x000000ffff007224 */ /* 0x000fc800078e0a02 */
[----:B------:R-:W-:Y:S01]  /*23d10*/  IMAD R6, R6, R0, R3 ;  /* 0x0000000006067224 */ /* 0x000fe200078e0203 */
[--C-:B------:R-:W-:Y:S01]  /*23d20*/  @!P1 SHF.R.S32.HI R3, RZ, 0x1f, R2.reuse ;  /* 0x0000001fff039819 */ /* 0x100fe20000011402 */
[-C--:B--2---:R-:W-:Y:S02]  /*23d30*/  @!P1 IMAD R0, R37, R8.reuse, RZ ;  /* 0x0000000825009224 */ /* 0x084fe400078e02ff */
[----:B------:R-:W-:Y:S01]  /*23d40*/  @!P1 IMAD.WIDE.U32 R2, R32, R8, R2 ;  /* 0x0000000820029225 */ /* 0x000fe200078e0002 */
[----:B------:R-:W-:-:S03]  /*23d50*/  MOV R8, RZ ;  /* 0x000000ff00087202 */ /* 0x000fc60000000f00 */
[----:B------:R-:W-:Y:S01]  /*23d60*/  @!P1 IMAD R0, R32, R9, R0 ;  /* 0x0000000920009224 */ /* 0x000fe200078e0200 */
[----:B0-----:R-:W-:Y:S01]  /*23d70*/  @!P1 LEA R10, P0, R2, R10, 0x2 ;  /* 0x0000000a020a9211 */ /* 0x001fe200078010ff */
[----:B------:R-:W-:Y:S02]  /*23d80*/  VIADD R25, R5, 0x1 ;  /* 0x0000000105197836 */ /* 0x000fe40000000000 */
[----:B------:R-:W-:-:S05]  /*23d90*/  @!P1 IMAD.IADD R0, R0, 0x1, R3 ;  /* 0x0000000100009824 */ /* 0x000fca00078e0203 */
[----:B------:R-:W-:Y:S02]  /*23da0*/  @!P1 LEA.HI.X R11, R2, R11, R0, 0x2, P0 ;  /* 0x0000000b020b9211 */ /* 0x000fe400000f1400 */
[C---:B------:R-:W-:Y:S01]  /*23db0*/  ISETP.NE.AND P0, PT, R25.reuse, 0x2, PT ;  /* 0x000000021900780c */ /* 0x040fe20003f05270 */
[----:B------:R-:W-:Y:S05]  /*23dc0*/  YIELD ;  /* 0x0000000000007946 */ /* 0x000fea0003800000 */
[----:B------:R-:W-:Y:S01]  /*23dd0*/  SEL R30, RZ, 0x1, P0 ;  /* 0x00000001ff1e7807 */ /* 0x000fe20000000000 */
[----:B------:R0:W5:Y:S01]  /*23de0*/  @!P1 LDG.E R8, desc[UR36][R10.64] ;  /* 0x000000240a089981 */ /* 0x000162000c1e1900 */
[C---:B------:R-:W-:Y:S01]  /*23df0*/  ISETP.GT.AND P1, PT, R26.reuse, R36, PT ;  /* 0x000000241a00720c */ /* 0x040fe20003f24270 */
[----:B------:R-:W-:Y:S01]  /*23e00*/  VIADD R26, R26, 0xffffffff ;  /* 0xffffffff1a1a7836 */ /* 0x000fe20000000000 */
[----:B------:R-:W-:-:S02]  /*23e10*/  SEL R25, R25, RZ, P0 ;  /* 0x000000ff19197207 */ /* 0x000fc40000000000 */
[----:B------:R-:W-:Y:S01]  /*23e20*/  LOP3.LUT R30, R7, R30, RZ, 0x3c, !PT ;  /* 0x0000001e071e7212 */ /* 0x000fe200078e3cff */
[----:B------:R-:W-:Y:S08]  /*23e30*/  @!P2 BRA `(.L_x_2057) ;  /* 0x000000000004a947 */ /* 0x000ff00003800000 */
[----:B------:R-:W-:Y:S01]  /*23e40*/  BPT.TRAP 0x1 ;  /* 0x000000040000795c */ /* 0x000fe20000300000 */
.L_x_2057:
[----:B------:R-:W-:Y:S01]  /*23e50*/  IMAD R0, R25, 0x8, R23 ;  /* 0x0000000819007824 */ /* 0x000fe200078e0217 */
[----:B------:R-:W-:Y:S01]  /*23e60*/  SHF.L.U32 R20, R30, 0x1f, RZ ;  /* 0x0000001f1e147819 */ /* 0x000fe200000006ff */
[----:B------:R-:W-:Y:S01]  /*23e70*/  BSSY B0, `(.L_x_2058) ;  /* 0x0000004000007945 */ /* 0x000fe20003800000 */
[----:B------:R-:W-:Y:S02]  /*23e80*/  SHF.R.S32.HI R9, RZ, 0x1f, R6 ;  /* 0x0000001fff097819 */ /* 0x000fe40000011406 */
[----:B------:R-:W1:Y:S02]  /*23e90*/  SYNCS.PHASECHK.TRANS64.TRYWAIT P0, [R0+URZ+0x28480], R20 ;  /* 0x02848014000075a7 */ /* 0x000e64000800017f */
[----:B-1----:R-:W-:Y:S05]  /*23ea0*/  @!P0 BRA `(.L_x_2059) ;  /* 0x00000084001c8947 */ /* 0x002fea0003800000 */
.L_x_2325:
[----:B------:R-:W-:Y:S05]  /*23eb0*/  BSYNC B0 ;  /* 0x0000000000007941 */ /* 0x000fea0003800000 */
.L_x_2058:
[----:B------:R-:W2:Y:S01]  /*23ec0*/  LDL R13, [R1+0x8] ;  /* 0x00000800010d7983 */ /* 0x000ea20000100800 */
[----:B------:R-:W-:Y:S01]  /*23ed0*/  ULDC.64 UR4, c[0x0][0x328] ;  /* 0x0000ca0000047ab9 */ /* 0x000fe20000000a00 */
[----:B0----5:R-:W-:Y:S01]  /*23ee0*/  SHF.R.S32.HI R10, RZ, 0x1f, R8 ;  /* 0x0000001fff0a7819 */ /* 0x021fe20000011408 */
[----:B------:R-:W-:Y:S01]  /*23ef0*/  IMAD R4, R9, UR4, RZ ;  /* 0x0000000409047c24 */ /* 0x000fe2000f8e02ff */
[----:B------:R-:W0:Y:S01]  /*23f00*/  LDC R11, c[0x0][0x2f4] ;  /* 0x0000bd00ff0b7b82 */ /* 0x000e220000000800 */
        /* <DEDUP_REMOVED lines=13> */
[-C--:B0-----:R-:W-:Y:S01]  /*23fe0*/  ISETP.GE.AND P2, PT, R12, R11.reuse, PT ;  /* 0x0000000b0c00720c */ /* 0x081fe20003f46270 */
[----:B------:R-:W-:Y:S01]  /*23ff0*/  IMAD.WIDE.U32 R2, R18, UR4, R2 ;  /* 0x0000000412027c25 */ /* 0x000fe2000f8e0002 */
[----:B------:R-:W-:Y:S01]  /*24000*/  UMOV UR4, 0xffffffff ;  /* 0xffffffff00047882 */ /* 0x000fe20000000000 */
[----:B------:R-:W-:-:S02]  /*24010*/  ISETP.GE.AND P3, PT, R34, R11, PT ;  /* 0x0000000b2200720c */ /* 0x000fc40003f66270 */
[----:B------:R-:W-:-:S04]  /*24020*/  IADD3 R21, P0, R2, UR6, RZ ;  /* 0x0000000602157c10 */ /* 0x000fc8000ff1e0ff */
[----:B------:R-:W-:Y:S01]  /*24030*/  IADD3.X R27, R27, UR7, R3, P0, !PT ;  /* 0x000000071b1b7c10 */ /* 0x000fe200087fe403 */
[----:B--2---:R-:W-:Y:S01]  /*24040*/  IMAD R4, R25, 0x4000, R13 ;  /* 0x0000400019047824 */ /* 0x004fe200078e020d */
[----:B------:R-:W-:Y:S07]  /*24050*/  BRA.DIV UR4, `(.L_x_2060) ;  /* 0x0000008204c47947 */ /* 0x000fee000b800000 */
        /* <DEDUP_REMOVED lines=17> */
[----:B0-----:R-:W-:-:S04]  /*24170*/  IADD3 R2, P0, R34, R2, RZ ;  /* 0x0000000222027210 */ /* 0x001fc80007f1e0ff */
[----:B--2---:R-:W-:-:S05]  /*24180*/  IADD3.X R3, RZ, R3, RZ, P0, !PT ;  /* 0x00000003ff037210 */ /* 0x004fca00007fe4ff */
[----:B------:R-:W-:Y:S04]  /*24190*/  LDGSTS.E.BYPASS.LTC128B.128 [R4+0x11000], desc[UR36][R2.64], !P3 ;  /* 0x1100000002047fae */ /* 0x000fe8000d901d64 */
[----:B------:R0:W-:Y:S04]  /*241a0*/  LDGSTS.E.BYPASS.LTC128B.128 [R4+0x13000], desc[UR36][R2.64+0x80], !P2 ;  /* 0x1300008002047fae */ /* 0x0001e8000d101d64 */
[----:B0--3--:R0:W2:Y:S02]  /*241b0*/  SHFL.IDX PT, R2, R21, 0x3, 0x181f ;  /* 0x00781f0015027f89 */ /* 0x0090a400000e0000 */
.L_x_2335:
        /* <DEDUP_REMOVED lines=9> */
.L_x_2061:
        /* <DEDUP_REMOVED lines=10> */
.L_x_2062:
[----:B------:R3:W-:Y:S01]  /*242f0*/  SYNCS.ARRIVE.TRANS64.A1T0 RZ, [R0+URZ+0x28470], RZ ;  /* 0x028470ff00ff79a7 */ /* 0x0007e2000810003f */
[----:B------:R-:W-:Y:S05]  /*24300*/  @!P3 BRA `(.L_x_2063) ;  /* 0x000000000004b947 */ /* 0x000fea0003800000 */
[----:B------:R-:W-:Y:S01]  /*24310*/  BPT.TRAP 0x1 ;  /* 0x000000040000795c */ /* 0x000fe20000300000 */
.L_x_2063:
[----:B------:R-:W4:Y:S01]  /*24320*/  SYNCS.PHASECHK.TRANS64.TRYWAIT P0, [R0+URZ+0x28440], R20 ;  /* 0x02844014000075a7 */ /* 0x000f22000800017f */
[----:B------:R-:W-:Y:S04]  /*24330*/  BSSY B0, `(.L_x_2064) ;  /* 0x0000002000007945 */ /* 0x000fe80003800000 */
[----:B----4-:R-:W-:Y:S05]  /*24340*/  @!P0 BRA `(.L_x_2065) ;  /* 0x0000008400308947 */ /* 0x010fea0003800000 */
.L_x_2336:
[----:B------:R-:W-:Y:S05]  /*24350*/  BSYNC B0 ;  /* 0x0000000000007941 */ /* 0x000fea0003800000 */
.L_x_2064:
[----:B------:R-:W-:Y:S01]  /*24360*/  ULDC.64 UR4, c[0x0][0x300] ;  /* 0x0000c00000047ab9 */ /* 0x000fe20000000a00 */
[----:B------:R-:W5:Y:S01]  /*24370*/  LDC R11, c[0x0][0x2f4] ;  /* 0x0000bd00ff0b7b82 */ /* 0x000f620000000800 */
[----:B------:R-:W-:Y:S01]  /*24380*/  IMAD R9, R9, UR4, RZ ;  /* 0x0000000409097c24 */ /* 0x000fe2000f8e02ff */
[----:B------:R-:W-:Y:S01]  /*24390*/  ULDC.64 UR6, c[0x0][0x2e8] ;  /* 0x0000ba0000067ab9 */ /* 0x000fe20000000a00 */
[----:B--2---:R-:W-:Y:S01]  /*243a0*/  IMAD.WIDE.U32 R2, R6, UR4, RZ ;  /* 0x0000000406027c25 */ /* 0x004fe2000f8e00ff */
        /* <DEDUP_REMOVED lines=18> */
[----:B------:R-:W2:Y:S04]  /*244d0*/  SHFL.IDX PT, R2, R6, RZ, 0x181f ;  /* 0x00181fff06027589 */ /* 0x000ea800000e0000 */
[----:B------:R-:W5:Y:S01]  /*244e0*/  SHFL.IDX PT, R3, R8, RZ, 0x181f ;  /* 0x00181fff08037589 */ /* 0x000f6200000e0000 */
[----:B--2---:R-:W-:-:S05]  /*244f0*/  IADD3 R2, P0, R34, R2, RZ ;  /* 0x0000000222027210 */ /* 0x004fca0007f1e0ff */
[----:B-----5:R-:W-:-:S05]  /*24500*/  IMAD.X R3, RZ, RZ, R3, P0 ;  /* 0x000000ffff037224 */ /* 0x020fca00000e0603 */
[----:B------:R-:W-:Y:S01]  /*24510*/  @!PT LDS RZ, [RZ] ;  /* 0x00000000fffff984 */ /* 0x000fe20000000800 */
[----:B------:R-:W-:Y:S04]  /*24520*/  LDGSTS.E.BYPASS.LTC128B.128 [R4+0x20000], desc[UR36][R2.64], !P3 ;  /* 0x2000000002047fae */ /* 0x000fe8000d901d64 */
[----:B------:R2:W-:Y:S04]  /*24530*/  LDGSTS.E.BYPASS.LTC128B.128 [R4+0x22000], desc[UR36][R2.64+0x80], !P2 ;  /* 0x2200008002047fae */ /* 0x0005e8000d101d64 */
[----:B--2---:R-:W2:Y:S04]  /*24540*/  SHFL.IDX PT, R2, R6, 0x1, 0x181f ;  /* 0x00381f0006027f89 */ /* 0x004ea800000e0000 */
[----:B------:R-:W5:Y:S01]  /*24550*/  SHFL.IDX PT, R3, R8, 0x1, 0x181f ;  /* 0x00381f0008037f89 */ /* 0x000f6200000e0000 */
[----:B--2---:R-:W-:-:S05]  /*24560*/  IADD3 R2, P0, R34, R2, RZ ;  /* 0x0000000222027210 */ /* 0x004fca0007f1e0ff */
[----:B-----5:R-:W-:-:S05]  /*24570*/  IMAD.X R3, RZ, RZ, R3, P0 ;  /* 0x000000ffff037224 */ /* 0x020fca00000e0603 */
[----:B------:R-:W-:Y:S04]  /*24580*/  LDGSTS.E.BYPASS.LTC128B.128 [R4+0x20800], desc[UR36][R2.64], !P3 ;  /* 0x2080000002047fae */ /* 0x000fe8000d901d64 */
[----:B------:R2:W-:Y:S04]  /*24590*/  LDGSTS.E.BYPASS.LTC128B.128 [R4+0x22800], desc[UR36][R2.64+0x80], !P2 ;  /* 0x2280008002047fae */ /* 0x0005e8000d101d64 */
[----:B--2---:R-:W2:Y:S04]  /*245a0*/  SHFL.IDX PT, R2, R6, 0x2, 0x181f ;  /* 0x00581f0006027f89 */ /* 0x004ea800000e0000 */
[----:B------:R-:W5:Y:S04]  /*245b0*/  SHFL.IDX PT, R3, R8, 0x2, 0x181f ;  /* 0x00581f0008037f89 */ /* 0x000f6800000e0000 */
[----:B------:R-:W0:Y:S01]  /*245c0*/  SHFL.IDX PT, R8, R8, 0x3, 0x181f ;  /* 0x00781f0008087f89 */ /* 0x000e2200000e0000 */
[----:B--2---:R-:W-:-:S05]  /*245d0*/  IADD3 R2, P0, R34, R2, RZ ;  /* 0x0000000222027210 */ /* 0x004fca0007f1e0ff */
[----:B-----5:R-:W-:-:S05]  /*245e0*/  IMAD.X R3, RZ, RZ, R3, P0 ;  /* 0x000000ffff037224 */ /* 0x020fca00000e0603 */
[----:B------:R-:W-:Y:S04]  /*245f0*/  LDGSTS.E.BYPASS.LTC128B.128 [R4+0x21000], desc[UR36][R2.64], !P3 ;  /* 0x2100000002047fae */ /* 0x000fe8000d901d64 */
[----:B------:R2:W-:Y:S04]  /*24600*/  LDGSTS.E.BYPASS.LTC128B.128 [R4+0x23000], desc[UR36][R2.64+0x80], !P2 ;  /* 0x2300008002047fae */ /* 0x0005e8000d101d64 */
[----:B--2---:R2:W0:Y:S02]  /*24610*/  SHFL.IDX PT, R2, R6, 0x3, 0x181f ;  /* 0x00781f0006027f89 */ /* 0x00442400000e0000 */
.L_x_2346:
        /* <DEDUP_REMOVED lines=9> */
.L_x_2067:
        /* <DEDUP_REMOVED lines=10> */
.L_x_2068:
[----:B------:R1:W-:Y:S02]  /*24750*/  SYNCS.ARRIVE.TRANS64.A1T0 RZ, [R0+URZ+0x28430], RZ ;  /* 0x028430ff00ff79a7 */ /* 0x0003e4000810003f */
[----:B-1-34-:R-:W-:-:S05]  /*24760*/  IMAD.U32 R0, RZ, RZ, UR38 ;  /* 0x00000026ff007e24 */ /* 0x01afca000f8e00ff */
[----:B------:R-:W-:-:S13]  /*24770*/  ISETP.NE.AND P0, PT, R0, 0x3, PT ;  /* 0x000000030000780c */ /* 0x000fda0003f05270 */
[----:B------:R-:W-:Y:S05]  /*24780*/  @!P0 BRA `(.L_x_2069) ;  /* 0x0000000000048947 */ /* 0x000fea0003800000 */
[----:B------:R-:W-:Y:S01]  /*24790*/  BPT.TRAP 0x1 ;  /* 0x000000040000795c */ /* 0x000fe20000300000 */
.L_x_2069:
[----:B------:R-:W-:Y:S01]  /*247a0*/  LOP3.LUT R0, R7, 0x1, RZ, 0x3c, !PT ;  /* 0x0000000107007812 */ /* 0x000fe200078e3cff */
[----:B0-----:R-:W-:Y:S01]  /*247b0*/  IMAD R3, R5, 0x8, R23 ;  /* 0x0000000805037824 */ /* 0x001fe200078e0217 */
[----:B------:R-:W-:Y:S02]  /*247c0*/  BSSY B0, `(.L_x_2070) ;  /* 0x0000004000007945 */ /* 0x000fe40003800000 */
[----:B------:R-:W-:-:S04]  /*247d0*/  SHF.L.U32 R0, R0, 0x1f, RZ ;  /* 0x0000001f00007819 */ /* 0x000fc800000006ff */
[----:B------:R-:W0:Y:S02]  /*247e0*/  SYNCS.PHASECHK.TRANS64.TRYWAIT P2, [R3+URZ+0x28470], R0 ;  /* 0x02847000030075a7 */ /* 0x000e24000804017f */
[----:B0-----:R-:W-:Y:S05]  /*247f0*/  @!P2 BRA `(.L_x_2071) ;  /* 0x00000084003ca947 */ /* 0x001fea0003800000 */
.L_x_2347:
[----:B------:R-:W-:Y:S05]  /*24800*/  BSYNC B0 ;  /* 0x0000000000007941 */ /* 0x000fea0003800000 */
.L_x_2070:
[----:B------:R-:W-:-:S13]  /*24810*/  LOP3.LUT P2, RZ, R22, 0x8, RZ, 0xc0, !PT ;  /* 0x0000000816ff7812 */ /* 0x000fda000784c0ff */
[----:B------:R-:W-:Y:S05]  /*24820*/  @!P2 BRA `(.L_x_2072) ;  /* 0x000000000004a947 */ /* 0x000fea0003800000 */
[----:B------:R-:W-:Y:S01]  /*24830*/  BPT.TRAP 0x1 ;  /* 0x000000040000795c */ /* 0x000fe20000300000 */
.L_x_2072:
[----:B------:R-:W-:Y:S02]  /*24840*/  SHF.L.U32 R2, R7, 0x1f, RZ ;  /* 0x0000001f07027819 */ /* 0x000fe400000006ff */
[----:B0-----:R-:W-:Y:S02]  /*24850*/  SHF.L.U32 R0, R5, 0xe, RZ ;  /* 0x0000000e05007819 */ /* 0x001fe400000006ff */
[----:B------:R-:W0:Y:S02]  /*24860*/  SYNCS.PHASECHK.TRANS64.TRYWAIT P2, [R3+URZ+0x28460], R2 ;  /* 0x02846002030075a7 */ /* 0x000e24000804017f */
[----:B0-----:R-:W-:Y:S05]  /*24870*/  @!P2 BRA `(.L_x_2073) ;  /* 0x000000840030a947 */ /* 0x001fea0003800000 */
.L_x_2348:
[----:B------:R-:W3:Y:S01]  /*24880*/  LDL R12, [R1+0x4] ;  /* 0x00000400010c7983 */ /* 0x000ee20000100800 */
[C---:B0-----:R-:W-:Y:S01]  /*24890*/  LOP3.LUT R2, R0.reuse, R28, RZ, 0xfc, !PT ;  /* 0x0000001c00027212 */ /* 0x041fe200078efcff */
[----:B------:R-:W-:Y:S05]  /*248a0*/  WARPSYNC.ALL ;  /* 0x0000000000007948 */ /* 0x000fea0003800000 */
[----:B------:R-:W-:Y:S01]  /*248b0*/  IMAD.IADD R13, R23, 0x1, R2 ;  /* 0x00000001170d7824 */ /* 0x000fe200078e0202 */
[----:B------:R-:W0:Y:S01]  /*248c0*/  S2R R21, SR_TID.X ;  /* 0x0000000000157919 */ /* 0x000e220000002100 */
[----:B------:R-:W-:Y:S01]  /*248d0*/  VIADD R20, R0, 0x1000 ;  /* 0x0000100000147836 */ /* 0x000fe20000000000 */
[----:B------:R-:W-:-:S02]  /*248e0*/  LOP3.LUT P2, RZ, R22, 0x8, RZ, 0xc0, !PT ;  /* 0x0000000816ff7812 */ /* 0x000fc4000784c0ff */
[----:B--2---:R-:W1:Y:S01]  /*248f0*/  LDSM.16.MT88.4 R4, [R13+0x10000] ;  /* 0x010000000d04783b */ /* 0x004e620000004200 */
[----:B0-----:R-:W-:Y:S01]  /*24900*/  LOP3.LUT P3, RZ, R21, 0x4, RZ, 0xc0, !PT ;  /* 0x0000000415ff7812 */ /* 0x001fe2000786c0ff */
[----:B------:R-:W-:-:S05]  /*24910*/  IMAD.MOV.U32 R21, RZ, RZ, 0x20 ;  /* 0x00000020ff157424 */ /* 0x000fca00078e00ff */
[----:B------:R-:W-:Y:S02]  /*24920*/  SEL R21, R21, 0xffffffe0, !P3 ;  /* 0xffffffe015157807 */ /* 0x000fe40005800000 */
[C-C-:B-1----:R-:W-:Y:S02]  /*24930*/  PRMT R8, R4.reuse, 0x6420, R5.reuse ;  /* 0x0000642004087816 */ /* 0x142fe40000000005 */
[----:B------:R-:W-:Y:S02]  /*24940*/  PRMT R9, R4, 0x7531, R5 ;  /* 0x0000753104097816 */ /* 0x000fe40000000005 */
[C-C-:B------:R-:W-:Y:S02]  /*24950*/  PRMT R10, R6.reuse, 0x6420, R7.reuse ;  /* 0x00006420060a7816 */ /* 0x140fe40000000007 */
[----:B------:R-:W-:Y:S02]  /*24960*/  PRMT R11, R6, 0x7531, R7 ;  /* 0x00007531060b7816 */ /* 0x000fe40000000007 */
[----:B---3--:R-:W-:-:S02]  /*24970*/  IADD3 R2, R23, R12, R0 ;  /* 0x0000000c17027210 */ /* 0x008fc40007ffe000 */
[----:B------:R-:W-:-:S03]  /*24980*/  LOP3.LUT R12, R0, R24, RZ, 0xfc, !PT ;  /* 0x00000018000c7212 */ /* 0x000fc600078efcff */
[----:B------:R-:W0:Y:S02]  /*24990*/  LDSM.16.MT88.4 R4, [R2+0x10000] ;  /* 0x010000000204783b */ /* 0x000e240000004200 */
[----:B------:R-:W-:-:S05]  /*249a0*/  IMAD.IADD R12, R17, 0x1, R12 ;  /* 0x00000001110c7824 */ /* 0x000fca00078e020c */
[----:B------:R0:W-:Y:S02]  /*249b0*/  STSM.16.M88.4 [R12], R8 ;  /* 0x000000080c007844 */ /* 0x0001e40000000200 */
[C-C-:B0-----:R-:W-:Y:S02]  /*249c0*/  PRMT R12, R4.reuse, 0x6420, R5.reuse ;  /* 0x00006420040c7816 */ /* 0x141fe40000000005 */
[----:B------:R-:W-:Y:S02]  /*249d0*/  PRMT R13, R4, 0x7531, R5 ;  /* 0x00007531040d7816 */ /* 0x000fe40000000005 */
[----:B------:R-:W-:Y:S02]  /*249e0*/  LOP3.LUT R4, R20, R24, RZ, 0xfc, !PT ;  /* 0x0000001814047212 */ /* 0x000fe400078efcff */
[C-C-:B------:R-:W-:Y:S02]  /*249f0*/  PRMT R14, R6.reuse, 0x6420, R7.reuse ;  /* 0x00006420060e7816 */ /* 0x140fe40000000007 */
[----:B------:R-:W-:Y:S01]  /*24a00*/  PRMT R15, R6, 0x7531, R7 ;  /* 0x00007531060f7816 */ /* 0x000fe20000000007 */
[----:B------:R-:W-:Y:S01]  /*24a10*/  IMAD.IADD R4, R17, 0x1, R4 ;  /* 0x0000000111047824 */ /* 0x000fe200078e0204 */
[----:B------:R-:W-:-:S04]  /*24a20*/  LOP3.LUT R20, R20, R28, RZ, 0xfc, !PT ;  /* 0x0000001c14147212 */ /* 0x000fc800078efcff */
[----:B------:R0:W-:Y:S02]  /*24a30*/  STSM.16.M88.4 [R4], R12 ;  /* 0x0000000c04007844 */ /* 0x0001e40000000200 */
[----:B0-----:R-:W-:Y:S02]  /*24a40*/  VIADD R12, R0, 0x2000 ;  /* 0x00002000000c7836 */ /* 0x001fe40000000000 */
[----:B------:R-:W-:Y:S01]  /*24a50*/  IMAD.IADD R13, R21, 0x1, R0 ;  /* 0x00000001150d7824 */ /* 0x000fe200078e0200 */
[----:B------:R-:W-:Y:S02]  /*24a60*/  LOP3.LUT R21, R24, 0x1000, RZ, 0xfc, !PT ;  /* 0x0000100018157812 */ /* 0x000fe400078efcff */
[C---:B------:R-:W-:Y:S02]  /*24a70*/  LOP3.LUT R4, R12.reuse, R28, RZ, 0xfc, !PT ;  /* 0x0000001c0c047212 */ /* 0x040fe400078efcff */
[----:B------:R-:W-:-:S03]  /*24a80*/  LOP3.LUT R12, R12, R24, RZ, 0xfc, !PT ;  /* 0x000000180c0c7212 */ /* 0x000fc600078efcff */
[----:B------:R-:W-:Y:S02]  /*24a90*/  IMAD.IADD R4, R23, 0x1, R4 ;  /* 0x0000000117047824 */ /* 0x000fe400078e0204 */
[----:B------:R-:W-:-:S03]  /*24aa0*/  IMAD.IADD R12, R17, 0x1, R12 ;  /* 0x00000001110c7824 */ /* 0x000fc600078e020c */
[----:B------:R-:W0:Y:S02]  /*24ab0*/  LDSM.16.MT88.4 R8, [R4+0x10000] ;  /* 0x010000000408783b */ /* 0x000e240000004200 */
[C-C-:B0-----:R-:W-:Y:S02]  /*24ac0*/  PRMT R4, R8.reuse, 0x6420, R9.reuse ;  /* 0x0000642008047816 */ /* 0x141fe40000000009 */
[----:B------:R-:W-:Y:S02]  /*24ad0*/  PRMT R5, R8, 0x7531, R9 ;  /* 0x0000753108057816 */ /* 0x000fe40000000009 */
[C-C-:B------:R-:W-:Y:S02]  /*24ae0*/  PRMT R6, R10.reuse, 0x6420, R11.reuse ;  /* 0x000064200a067816 */ /* 0x140fe4000000000b */
[----:B------:R-:W-:Y:S02]  /*24af0*/  PRMT R7, R10, 0x7531, R11 ;  /* 0x000075310a077816 */ /* 0x000fe4000000000b */
[----:B------:R-:W0:Y:S04]  /*24b00*/  LDSM.16.MT88.4 R8, [R2+0x12000] ;  /* 0x012000000208783b */ /* 0x000e280000004200 */
[----:B------:R1:W-:Y:S02]  /*24b10*/  STSM.16.M88.4 [R12], R4 ;  /* 0x000000040c007844 */ /* 0x0003e40000000200 */
[----:B-1----:R-:W-:Y:S01]  /*24b20*/  VIADD R12, R0, 0x3000 ;  /* 0x00003000000c7836 */ /* 0x002fe20000000000 */
[----:B------:R-:W-:-:S02]  /*24b30*/  IADD3 R0, R17, R13, R24 ;  /* 0x0000000d11007210 */ /* 0x000fc40007ffe018 */
[C---:B------:R-:W-:Y:S02]  /*24b40*/  IADD3 R13, R17.reuse, R21, R13 ;  /* 0x00000015110d7210 */ /* 0x040fe40007ffe00d */
        /* <DEDUP_REMOVED lines=8> */
[----:B0-----:R-:W-:-:S06]  /*24bd0*/  IADD3 R8, R23, R20, RZ ;  /* 0x0000001417087210 */ /* 0x001fcc0007ffe0ff */
[----:B------:R-:W0:Y:S02]  /*24be0*/  LDSM.16.MT88.4 R8, [R8+0x10000] ;  /* 0x010000000808783b */ /* 0x000e240000004200 */
[C-C-:B0-----:R-:W-:Y:S02]  /*24bf0*/  PRMT R4, R8.reuse, 0x6420, R9.reuse ;  /* 0x0000642008047816 */ /* 0x141fe40000000009 */
[----:B------:R-:W-:Y:S02]  /*24c00*/  PRMT R5, R8, 0x7531, R9 ;  /* 0x0000753108057816 */ /* 0x000fe40000000009 */
[C-C-:B------:R-:W-:Y:S02]  /*24c10*/  PRMT R6, R10.reuse, 0x6420, R11.reuse ;  /* 0x000064200a067816 */ /* 0x140fe4000000000b */
[----:B------:R-:W-:Y:S02]  /*24c20*/  PRMT R7, R10, 0x7531, R11 ;  /* 0x000075310a077816 */ /* 0x000fe4000000000b */
[----:B------:R-:W0:Y:S04]  /*24c30*/  LDSM.16.MT88.4 R8, [R2+0x11000] ;  /* 0x011000000208783b */ /* 0x000e280000004200 */
[----:B------:R0:W-:Y:S02]  /*24c40*/  STSM.16.M88.4 [R0], R4 ;  /* 0x0000000400007844 */ /* 0x0001e40000000200 */
[----:B0-----:R-:W-:-:S02]  /*24c50*/  PRMT R4, R8, 0x6420, R9 ;  /* 0x0000642008047816 */ /* 0x001fc40000000009 */
[----:B------:R-:W-:Y:S01]  /*24c60*/  PRMT R5, R8, 0x7531, R9 ;  /* 0x0000753108057816 */ /* 0x000fe20000000009 */
[----:B------:R-:W-:Y:S01]  /*24c70*/  IMAD.IADD R8, R23, 0x1, R12 ;  /* 0x0000000117087824 */ /* 0x000fe200078e020c */
[C-C-:B------:R-:W-:Y:S02]  /*24c80*/  PRMT R6, R10.reuse, 0x6420, R11.reuse ;  /* 0x000064200a067816 */ /* 0x140fe4000000000b */
[----:B------:R-:W-:-:S05]  /*24c90*/  PRMT R7, R10, 0x7531, R11 ;  /* 0x000075310a077816 */ /* 0x000fca000000000b */
[----:B------:R-:W-:Y:S04]  /*24ca0*/  STSM.16.M88.4 [R13], R4 ;  /* 0x000000040d007844 */ /* 0x000fe80000000200 */
        /* <DEDUP_REMOVED lines=20> */
.L_x_2074:
[----:B-1----:R1:W-:Y:S01]  /*24df0*/  SYNCS.ARRIVE.TRANS64.A1T0 RZ, [R3+URZ+0x28450], RZ ;  /* 0x028450ff03ff79a7 */ /* 0x0023e2000810003f */
[----:B------:R-:W-:Y:S06]  /*24e00*/  BAR.SYNC.DEFER_BLOCKING 0x2, 0x80 ;  /* 0x0082000000007b1d */ /* 0x000fec0000010000 */
[----:B------:R-:W-:Y:S05]  /*24e10*/  @!P0 BRA `(.L_x_2075) ;  /* 0x0000000000048947 */ /* 0x000fea0003800000 */
[----:B------:R-:W-:Y:S01]  /*24e20*/  BPT.TRAP 0x1 ;  /* 0x000000040000795c */ /* 0x000fe20000300000 */
.L_x_2075:
[----:B------:R-:W2:Y:S01]  /*24e30*/  LDL R0, [R1] ;  /* 0x0000000001007983 */ /* 0x000ea20000100800 */
[----:B-1----:R-:W-:Y:S02]  /*24e40*/  VIADD R3, R3, 0x28480 ;  /* 0x0002848003037836 */ /* 0x002fe40000000000 */
[----:B0-----:R-:W-:Y:S02]  /*24e50*/  IMAD.MOV.U32 R5, RZ, RZ, R25 ;  /* 0x000000ffff057224 */ /* 0x001fe400078e0019 */
[----:B------:R-:W-:Y:S01]  /*24e60*/  IMAD.MOV.U32 R7, RZ, RZ, R30 ;  /* 0x000000ffff077224 */ /* 0x000fe200078e001e */
[----:B--2---:R-:W-:-:S04]  /*24e70*/  PRMT R3, R0, 0x654, R3 ;  /* 0x0000065400037816 */ /* 0x004fc80000000003 */
[----:B------:R1:W-:Y:S01]  /*24e80*/  SYNCS.ARRIVE.TRANS64.RED.A1T0 RZ, [R3+URZ], RZ ;  /* 0x000000ff03ff79a7 */ /* 0x0003e2000810043f */
[----:B------:R-:W-:Y:S05]  /*24e90*/  @P1 BRA `(.L_x_2076) ;  /* 0xffffffec004c1947 */ /* 0x000fea000383ffff */
.L_x_2056:
[----:B0-----:R-:W0:Y:S01]  /*24ea0*/  S2R R0, SR_TID.X ;  /* 0x0000000000007919 */ /* 0x001e220000002100 */
        /* <DEDUP_REMOVED lines=8> */
[----:B-1----:R-:W1:Y:S01]  /*24f30*/  LDC.64 R2, c[0x0][0xc60] ;  /* 0x00031800ff027b82 */ /* 0x002e620000000a00 */
        /* <DEDUP_REMOVED lines=9> */
.L_x_2078:
[----:B------:R-:W-:Y:S05]  /*24fd0*/  BSYNC B0 ;  /* 0x0000000000007941 */ /* 0x000fea0003800000 */
.L_x_2077:
[----:B------:R-:W-:Y:S05]  /*24fe0*/  @!P0 BRA `(.L_x_2079) ;  /* 0x0000000000048947 */ /* 0x000fea0003800000 */
[----:B------:R-:W-:Y:S01]  /*24ff0*/  BPT.TRAP 0x1 ;  /* 0x000000040000795c */ /* 0x000fe20000300000 */
.L_x_2079:
[----:B-1----:R-:W-:Y:S01]  /*25000*/  LOP3.LUT R3, R30, 0x1, RZ, 0x3c, !PT ;  /* 0x000000011e037812 */ /* 0x002fe200078e3cff */
[----:B------:R-:W-:Y:S01]  /*25010*/  IMAD R0, R25, 0x8, R23 ;  /* 0x0000000819007824 */ /* 0x000fe200078e0217 */
[----:B------:R-:W-:Y:S02]  /*25020*/  BSSY B0, `(.L_x_2080) ;  /* 0x0000004000007945 */ /* 0x000fe40003800000 */
[----:B------:R-:W-:-:S04]  /*25030*/  SHF.L.U32 R3, R3, 0x1f, RZ ;  /* 0x0000001f03037819 */ /* 0x000fc800000006ff */
[----:B------:R-:W0:Y:S02]  /*25040*/  SYNCS.PHASECHK.TRANS64.TRYWAIT P1, [R0+URZ+0x28470], R3 ;  /* 0x02847003000075a7 */ /* 0x000e24000802017f */
[----:B0-----:R-:W-:Y:S05]  /*25050*/  @!P1 BRA `(.L_x_2081) ;  /* 0x0000007c004c9947 */ /* 0x001fea0003800000 */
.L_x_2349:
[----:B------:R-:W-:Y:S05]  /*25060*/  BSYNC B0 ;  /* 0x0000000000007941 */ /* 0x000fea0003800000 */
.L_x_2080:
[----:B------:R-:W-:-:S13]  /*25070*/  LOP3.LUT P1, RZ, R22, 0x8, RZ, 0xc0, !PT ;  /* 0x0000000816ff7812 */ /* 0x000fda000782c0ff */
[----:B------:R-:W-:Y:S05]  /*25080*/  @!P1 BRA `(.L_x_2082) ;  /* 0x0000000000049947 */ /* 0x000fea0003800000 */
[----:B------:R-:W-:Y:S01]  /*25090*/  BPT.TRAP 0x1 ;  /* 0x000000040000795c */ /* 0x000fe20000300000 */
.L_x_2082:
[----:B0-----:R-:W-:-:S04]  /*250a0*/  SHF.L.U32 R3, R30, 0x1f, RZ ;  /* 0x0000001f1e037819 */ /* 0x001fc800000006ff */
[----:B------:R-:W0:Y:S02]  /*250b0*/  SYNCS.PHASECHK.TRANS64.TRYWAIT P1, [R0+URZ+0x28460], R3 ;  /* 0x02846003000075a7 */ /* 0x000e24000802017f */
[----:B0-----:R-:W-:Y:S05]  /*250c0*/  @!P1 BRA `(.L_x_2083) ;  /* 0x0000007c00449947 */ /* 0x001fea0003800000 */
.L_x_2350:
[----:B------:R-:W2:Y:S01]  /*250d0*/  LDL R12, [R1+0x4] ;  /* 0x00000400010c7983 */ /* 0x000ea20000100800 */
[----:B0-----:R-:W-:Y:S01]  /*250e0*/  IMAD.SHL.U32 R3, R25, 0x4000, RZ ;  /* 0x0000400019037824 */ /* 0x001fe200078e00ff */
[----:B------:R-:W-:Y:S05]  /*250f0*/  WARPSYNC.ALL ;  /* 0x0000000000007948 */ /* 0x000fea0003800000 */
[C---:B------:R-:W-:Y:S01]  /*25100*/  LOP3.LUT R2, R3.reuse, R28, RZ, 0xfc, !PT ;  /* 0x0000001c03027212 */ /* 0x040fe200078efcff */
[----:B------:R-:W-:Y:S01]  /*25110*/  VIADD R18, R3, 0x1000 ;  /* 0x0000100003127836 */ /* 0x000fe20000000000 */
[----:B------:R-:W0:Y:S01]  /*25120*/  S2R R26, SR_TID.X ;  /* 0x00000000001a7919 */ /* 0x000e220000002100 */
[----:B------:R-:W-:Y:S01]  /*25130*/  IMAD.MOV.U32 R27, RZ, RZ, 0x20 ;  /* 0x00000020ff1b7424 */ /* 0x000fe200078e00ff */
[----:B------:R-:W-:-:S02]  /*25140*/  IADD3 R13, R23, R2, RZ ;  /* 0x00000002170d7210 */ /* 0x000fc40007ffe0ff */
[----:B------:R-:W-:-:S03]  /*25150*/  LOP3.LUT P1, RZ, R22, 0x8, RZ, 0xc0, !PT ;  /* 0x0000000816ff7812 */ /* 0x000fc6000782c0ff */
[----:B------:R-:W1:Y:S01]  /*25160*/  LDSM.16.MT88.4 R4, [R13+0x10000] ;  /* 0x010000000d04783b */ /* 0x000e620000004200 */
[----:B0-----:R-:W-:Y:S02]  /*25170*/  LOP3.LUT P2, RZ, R26, 0x4, RZ, 0xc0, !PT ;  /* 0x000000041aff7812 */ /* 0x001fe4000784c0ff */
[----:B------:R-:W-:Y:S02]  /*25180*/  LOP3.LUT R26, R24, 0x1000, RZ, 0xfc, !PT ;  /* 0x00001000181a7812 */ /* 0x000fe400078efcff */
[----:B------:R-:W-:Y:S02]  /*25190*/  SEL R27, R27, 0xffffffe0, !P2 ;  /* 0xffffffe01b1b7807 */ /* 0x000fe40005000000 */
[C-C-:B-1----:R-:W-:Y:S02]  /*251a0*/  PRMT R8, R4.reuse, 0x6420, R5.reuse ;  /* 0x0000642004087816 */ /* 0x142fe40000000005 */
[----:B------:R-:W-:Y:S02]  /*251b0*/  PRMT R9, R4, 0x7531, R5 ;  /* 0x0000753104097816 */ /* 0x000fe40000000005 */
[----:B------:R-:W-:-:S02]  /*251c0*/  PRMT R10, R6, 0x6420, R7 ;  /* 0x00006420060a7816 */ /* 0x000fc40000000007 */
[----:B------:R-:W-:Y:S02]  /*251d0*/  PRMT R11, R6, 0x7531, R7 ;  /* 0x00007531060b7816 */ /* 0x000fe40000000007 */
[----:B--2---:R-:W-:Y:S02]  /*251e0*/  IADD3 R2, R23, R12, R3 ;  /* 0x0000000c17027210 */ /* 0x004fe40007ffe003 */
        /* <DEDUP_REMOVED lines=11> */
[----:B------:R0:W-:Y:S01]  /*252a0*/  STSM.16.M88.4 [R20], R8 ;  /* 0x0000000814007844 */ /* 0x0001e20000000200 */
[----:B------:R-:W-:Y:S01]  /*252b0*/  IADD3 R18, R23, R18, RZ ;  /* 0x0000001217127210 */ /* 0x000fe20007ffe0ff */
[----:B0-----:R-:W-:-:S05]  /*252c0*/  VIADD R8, R3, 0x2000 ;  /* 0x0000200003087836 */ /* 0x001fca0000000000 */
        /* <DEDUP_REMOVED lines=11> */
[----:B-1----:R-:W-:-:S02]  /*25380*/  VIADD R12, R3, 0x3000 ;  /* 0x00003000030c7836 */ /* 0x002fc40000000000 */
[----:B------:R-:W-:-:S05]  /*25390*/  IMAD.IADD R14, R27, 0x1, R3 ;  /* 0x000000011b0e7824 */ /* 0x000fca00078e0203 */
[C---:B------:R-:W-:Y:S02]  /*253a0*/  IADD3 R3, R17.reuse, R14, R24 ;  /* 0x0000000e11037210 */ /* 0x040fe40007ffe018 */
[C-C-:B0-----:R-:W-:Y:S02]  /*253b0*/  PRMT R8, R4.reuse, 0x6420, R5.reuse ;  /* 0x0000642004087816 */ /* 0x141fe40000000005 */
[----:B------:R-:W-:Y:S02]  /*253c0*/  PRMT R9, R4, 0x7531, R5 ;  /* 0x0000753104097816 */ /* 0x000fe40000000005 */
[----:B------:R-:W-:Y:S02]  /*253d0*/  LOP3.LUT R4, R12, R24, RZ, 0xfc, !PT ;  /* 0x000000180c047212 */ /* 0x000fe400078efcff */
[C-C-:B------:R-:W-:Y:S02]  /*253e0*/  PRMT R10, R6.reuse, 0x6420, R7.reuse ;  /* 0x00006420060a7816 */ /* 0x140fe40000000007 */
[----:B------:R-:W-:Y:S01]  /*253f0*/  PRMT R11, R6, 0x7531, R7 ;  /* 0x00007531060b7816 */ /* 0x000fe20000000007 */
[----:B------:R-:W-:Y:S01]  /*25400*/  IMAD.IADD R20, R17, 0x1, R4 ;  /* 0x0000000111147824 */ /* 0x000fe200078e0204 */
[----:B------:R-:W-:-:S02]  /*25410*/  LOP3.LUT R12, R12, R28, RZ, 0xfc, !PT ;  /* 0x0000001c0c0c7212 */ /* 0x000fc400078efcff */
[----:B------:R-:W-:Y:S02]  /*25420*/  IADD3 R17, R17, R26, R14 ;  /* 0x0000001a11117210 */ /* 0x000fe40007ffe00e */
[----:B------:R-:W-:Y:S04]  /*25430*/  STSM.16.M88.4 [R20], R8 ;  /* 0x0000000814007844 */ /* 0x000fe80000000200 */
[----:B------:R0:W1:Y:S02]  /*25440*/  LDSM.16.MT88.4 R4, [R18+0x10000] ;  /* 0x010000001204783b */ /* 0x0000640000004200 */
[----:B0-----:R-:W-:Y:S01]  /*25450*/  IMAD.IADD R18, R23, 0x1, R12 ;  /* 0x0000000117127824 */ /* 0x001fe200078e020c */
[C-C-:B-1----:R-:W-:Y:S02]  /*25460*/  PRMT R8, R4.reuse, 0x6420, R5.reuse ;  /* 0x0000642004087816 */ /* 0x142fe40000000005 */
[----:B------:R-:W-:-:S02]  /*25470*/  PRMT R9, R4, 0x7531, R5 ;  /* 0x0000753104097816 */ /* 0x000fc40000000005 */
        /* <DEDUP_REMOVED lines=15> */
[----:B------:R1:W-:Y:S01]  /*25570*/  STSM.16.M88.4 [R3+0x2000], R12 ;  /* 0x0020000c03007844 */ /* 0x0003e20000000200 */
[C-C-:B0-----:R-:W-:Y:S02]  /*25580*/  PRMT R8, R4.reuse, 0x6420, R5.reuse ;  /* 0x0000642004087816 */ /* 0x141fe40000000005 */
[----:B------:R-:W-:Y:S02]  /*25590*/  PRMT R9, R4, 0x7531, R5 ;  /* 0x0000753104097816 */ /* 0x000fe40000000005 */
        /* <DEDUP_REMOVED lines=8> */
[----:B0-----:R-:W0:Y:S01]  /*25620*/  FENCE.VIEW.ASYNC.S ;  /* 0x00000000000073c6 */ /* 0x001e220000000000 */
[----:B------:R-:W-:Y:S05]  /*25630*/  @!P1 BRA `(.L_x_2084) ;  /* 0x0000000000049947 */ /* 0x000fea0003800000 */
[----:B------:R-:W-:Y:S01]  /*25640*/  BPT.TRAP 0x1 ;  /* 0x000000040000795c */ /* 0x000fe20000300000 */
.L_x_2084:
[----:B0-----:R0:W-:Y:S01]  /*25650*/  SYNCS.ARRIVE.TRANS64.A1T0 RZ, [R0+URZ+0x28450], RZ ;  /* 0x028450ff00ff79a7 */ /* 0x0011e2000810003f */
[----:B------:R-:W-:Y:S06]  /*25660*/  BAR.SYNC.DEFER_BLOCKING 0x2, 0x80 ;  /* 0x0082000000007b1d */ /* 0x000fec0000010000 */
[----:B------:R-:W-:Y:S05]  /*25670*/  @!P0 BRA `(.L_x_2085) ;  /* 0x0000000000048947 */ /* 0x000fea0003800000 */
[----:B------:R-:W-:Y:S01]  /*25680*/  BPT.TRAP 0x1 ;  /* 0x000000040000795c */ /* 0x000fe20000300000 */
.L_x_2085:
[----:B------:R-:W2:Y:S01]  /*25690*/  LDL R2, [R1] ;  /* 0x0000000001027983 */ /* 0x000ea20000100800 */
[----:B0-----:R-:W-:Y:S02]  /*256a0*/  VIADD R0, R0, 0x28480 ;  /* 0x0002848000007836 */ /* 0x001fe40000000000 */
[----:B------:R-:W-:-:S05]  /*256b0*/  VIADD R25, R25, 0x1 ;  /* 0x0000000119197836 */ /* 0x000fca0000000000 */
[----:B------:R-:W-:-:S04]  /*256c0*/  ISETP.NE.AND P0, PT, R25, 0x2, PT ;  /* 0x000000021900780c */ /* 0x000fc80003f05270 */
[----:B-1----:R-:W-:Y:S02]  /*256d0*/  SEL R3, RZ, 0x1, P0 ;  /* 0x00000001ff037807 */ /* 0x002fe40000000000 */
[----:B------:R-:W-:Y:S02]  /*256e0*/  SEL R25, R25, RZ, P0 ;  /* 0x000000ff19197207 */ /* 0x000fe40000000000 */
[----:B------:R-:W-:Y:S02]  /*256f0*/  LOP3.LUT R30, R30, R3, RZ, 0x3c, !PT ;  /* 0x000000031e1e7212 */ /* 0x000fe400078e3cff */
[----:B--2---:R-:W-:-:S04]  /*25700*/  PRMT R0, R2, 0x654, R0 ;  /* 0x0000065402007816 */ /* 0x004fc80000000000 */
[----:B------:R0:W-:Y:S03]  /*25710*/  SYNCS.ARRIVE.TRANS64.RED.A1T0 RZ, [R0+URZ], RZ ;  /* 0x000000ff00ff79a7 */ /* 0x0001e6000810043f */
.L_x_2026:
[----:B------:R-:W-:-:S13]  /*25720*/  LOP3.LUT P0, RZ, R22, 0x10, RZ, 0xc0, !PT ;  /* 0x0000001016ff7812 */ /* 0x000fda000780c0ff */
[----:B------:R-:W-:Y:S05]  /*25730*/  @!P0 BRA `(.L_x_2086) ;  /* 0x0000000000288947 */ /* 0x000fea0003800000 */
[----:B------:R-:W-:Y:S05]  /*25740*/  WARPSYNC.ALL ;  /* 0x0000000000007948 */ /* 0x000fea0003800000 */
[----:B------:R-:W0:Y:S08]  /*25750*/  S2UR UR4, SR_CgaCtaId ;  /* 0x00000000000479c3 */ /* 0x000e300000008800 */
[----:B------:R-:W-:Y:S01]  /*25760*/  BAR.SYNC.DEFER_BLOCKING 0x5, 0x180 ;  /* 0x0146000000007b1d */ /* 0x000fe20000010000 */
[----:B------:R-:W-:Y:S01]  /*25770*/  MOV R23, 0x400 ;  /* 0x0000040000177802 */ /* 0x000fe20000000f00 */
[----:B0-----:R-:W-:-:S05]  /*25780*/  IMAD.U32 R0, RZ, RZ, UR4 ;  /* 0x00000004ff007e24 */ /* 0x001fca000f8e00ff */
[----:B------:R-:W-:Y:S01]  /*25790*/  LEA R23, R0, R23, 0x18 ;  /* 0x0000001700177211 */ /* 0x000fe200078ec0ff */
[----:B------:R0:W-:Y:S04]  /*257a0*/  STL [R1], R0 ;  /* 0x0000000001007387 */ /* 0x0001e80000100800 */
[----:B------:R0:W1:Y:S01]  /*257b0*/  LDS.128 R16, [R23+0x284d0] ;  /* 0x0284d00017107984 */ /* 0x0000620000000c00 */
[----:B------:R-:W-:Y:S06]  /*257c0*/  BAR.ARV 0x4, 0x180 ;  /* 0x0106000000007b1d */ /* 0x000fec0000002000 */
[----:B------:R-:W-:Y:S05]  /*257d0*/  BRA `(.L_x_2087) ;  /* 0x0000000800d47947 */ /* 0x000fea0003800000 */
.L_x_2086:
[----:B0-----:R-:W0:Y:S01]  /*257e0*/  S2R R0, SR_TID.X ;  /* 0x0000000000007919 */ /* 0x001e220000002100 */
        /* <DEDUP_REMOVED lines=9> */
[----:B------:R-:W2:Y:S01]  /*25880*/  @!P1 LDG.E R2, desc[UR36][R2.64] ;  /* 0x0000002402029981 */ /* 0x000ea2000c1e1900 */
[----:B------:R-:W-:Y:S01]  /*25890*/  IMAD.MOV.U32 R17, RZ, RZ, RZ ;  /* 0x000000ffff117224 */ /* 0x000fe200078e00ff */
[C---:B------:R-:W-:Y:S02]  /*258a0*/  ISETP.GE.U32.AND P2, PT, R8.reuse, 0x2, PT ;  /* 0x000000020800780c */ /* 0x040fe40003f46070 */
[C---:B------:R-:W-:Y:S01]  /*258b0*/  ISETP.GE.U32.AND P3, PT, R8.reuse, 0x4, PT ;  /* 0x000000040800780c */ /* 0x040fe20003f66070 */
[----:B------:R-:W-:Y:S01]  /*258c0*/  SHFL.IDX PT, R0, R16, RZ, 0x1f ;  /* 0x00001fff10007589 */ /* 0x000fe200000e0000 */
[C---:B------:R-:W-:Y:S02]  /*258d0*/  ISETP.GE.U32.AND P4, PT, R8.reuse, 0x8, PT ;  /* 0x000000080800780c */ /* 0x040fe40003f86070 */
[C---:B------:R-:W-:Y:S01]  /*258e0*/  ISETP.GE.U32.AND P5, PT, R8.reuse, 0x10, PT ;  /* 0x000000100800780c */ /* 0x040fe20003fa6070 */
[----:B--2---:R-:W-:Y:S01]  /*258f0*/  @!P1 IMAD.MOV.U32 R17, RZ, RZ, R2 ;  /* 0x000000ffff119224 */ /* 0x004fe200078e0002 */
[----:B------:R-:W-:-:S04]  /*25900*/  ISETP.NE.AND P1, PT, R8, RZ, PT ;  /* 0x000000ff0800720c */ /* 0x000fc80003f25270 */
[----:B------:R-:W0:Y:S02]  /*25910*/  SHFL.UP PT, R14, R17, 0x1, RZ ;  /* 0x04200000110e7989 */ /* 0x000e2400000e00ff */
[----:B0-----:R-:W-:-:S05]  /*25920*/  SEL R4, R14, RZ, P1 ;  /* 0x000000ff0e047207 */ /* 0x001fca0000800000 */
[----:B------:R-:W-:-:S05]  /*25930*/  IMAD.IADD R4, R17, 0x1, R4 ;  /* 0x0000000111047824 */ /* 0x000fca00078e0204 */
[----:B------:R-:W0:Y:S02]  /*25940*/  SHFL.UP PT, R14, R4, 0x2, RZ ;  /* 0x04400000040e7989 */ /* 0x000e2400000e00ff */
[----:B0-----:R-:W-:-:S04]  /*25950*/  SEL R5, R14, RZ, P2 ;  /* 0x000000ff0e057207 */ /* 0x001fc80001000000 */
[----:B------:R-:W-:Y:S02]  /*25960*/  IADD3 R6, R4, R5, RZ ;  /* 0x0000000504067210 */ /* 0x000fe40007ffe0ff */
[----:B------:R-:W-:Y:S04]  /*25970*/  SHFL.IDX PT, R5, R16, 0x1, 0x1f ;  /* 0x00201f0010057f89 */ /* 0x000fe800000e0000 */
        /* <DEDUP_REMOVED lines=9> */
[----:B------:R0:W1:Y:S02]  /*25a10*/  SHFL.IDX PT, R14, R3, 0x1f, 0x1f ;  /* 0x03e01f00030e7f89 */ /* 0x00006400000e0000 */
.L_x_2360:
[----:B------:R-:W-:Y:S02]  /*25a20*/  ULDC UR4, c[0x0][0xc38] ;  /* 0x00030e0000047ab9 */ /* 0x000fe40000000800 */
[----:B------:R-:W-:-:S04]  /*25a30*/  IMAD.U32 R4, RZ, RZ, UR4 ;  /* 0x00000004ff047e24 */ /* 0x000fc8000f8e00ff */
[----:B-1----:R-:W-:-:S04]  /*25a40*/  IMAD R14, R14, R4, RZ ;  /* 0x000000040e0e7224 */ /* 0x002fc800078e02ff */
[----:B------:R-:W-:-:S05]  /*25a50*/  IMAD.IADD R5, R5, 0x1, R14 ;  /* 0x0000000105057824 */ /* 0x000fca00078e020e */
[----:B------:R-:W-:-:S13]  /*25a60*/  ISETP.GT.AND P6, PT, R5, R0, PT ;  /* 0x000000000500720c */ /* 0x000fda0003fc4270 */
[----:B------:R-:W-:Y:S05]  /*25a70*/  @P6 BRA `(.L_x_2089) ;  /* 0x00000000009c6947 */ /* 0x000fea0003800000 */
.L_x_2094:
[----:B------:R-:W1:Y:S01]  /*25a80*/  LDC R2, c[0x0][0xc3c] ;  /* 0x00030f00ff027b82 */ /* 0x000e620000000800 */
[----:B------:R-:W-:-:S05]  /*25a90*/  VIADD R19, R19, 0x1f ;  /* 0x0000001f13137836 */ /* 0x000fca0000000000 */
[----:B-1----:R-:W-:-:S13]  /*25aa0*/  ISETP.GE.AND P6, PT, R19, R2, PT ;  /* 0x000000021300720c */ /* 0x002fda0003fc6270 */
[----:B------:R-:W-:Y:S05]  /*25ab0*/  @P6 BRA `(.L_x_2090) ;  /* 0x0000000400d06947 */ /* 0x000fea0003800000 */
[----:B0-----:R-:W0:Y:S01]  /*25ac0*/  S2R R3, SR_TID.X ;  /* 0x0000000000037919 */ /* 0x001e220000002100 */
[----:B------:R-:W-:Y:S01]  /*25ad0*/  BSSY B0, `(.L_x_2091) ;  /* 0x0000009000007945 */ /* 0x000fe20003800000 */
[----:B------:R-:W-:Y:S01]  /*25ae0*/  IMAD.MOV.U32 R17, RZ, RZ, RZ ;  /* 0x000000ffff117224 */ /* 0x000fe200078e00ff */
[----:B0-----:R-:W-:-:S05]  /*25af0*/  LOP3.LUT R3, R3, 0x1f, RZ, 0xc0, !PT ;  /* 0x0000001f03037812 */ /* 0x001fca00078ec0ff */
[----:B------:R-:W-:-:S05]  /*25b00*/  IMAD.IADD R7, R19, 0x1, R3 ;  /* 0x0000000113077824 */ /* 0x000fca00078e0203 */
[----:B------:R-:W-:-:S13]  /*25b10*/  ISETP.GE.OR P6, PT, R7, R2, !P0 ;  /* 0x000000020700720c */ /* 0x000fda00047c6670 */
[----:B------:R-:W-:Y:S05]  /*25b20*/  @P6 BRA `(.L_x_2092) ;  /* 0x00000000000c6947 */ /* 0x000fea0003800000 */
[----:B------:R-:W0:Y:S02]  /*25b30*/  LDC.64 R2, c[0x0][0xc80] ;  /* 0x00032000ff027b82 */ /* 0x000e240000000a00 */
[----:B0-----:R-:W-:-:S05]  /*25b40*/  IMAD.WIDE R2, R7, 0x4, R2 ;  /* 0x0000000407027825 */ /* 0x001fca00078e0202 */
[----:B------:R0:W5:Y:S02]  /*25b50*/  LDG.E R17, desc[UR36][R2.64] ;  /* 0x0000002402117981 */ /* 0x000164000c1e1900 */
.L_x_2092:
[----:B------:R-:W-:Y:S05]  /*25b60*/  BSYNC B0 ;  /* 0x0000000000007941 */ /* 0x000fea0003800000 */
.L_x_2091:
[----:B------:R-:W-:-:S03]  /*25b70*/  UMOV UR4, 0xffffffff ;  /* 0xffffffff00047882 */ /* 0x000fc60000000000 */
[----:B------:R-:W-:Y:S05]  /*25b80*/  BRA.DIV UR4, `(.L_x_2093) ;  /* 0x0000007604cc7947 */ /* 0x000fea000b800000 */
[----:B-----5:R-:W1:Y:S02]  /*25b90*/  SHFL.UP PT, R14, R17, 0x1, RZ ;  /* 0x04200000110e7989 */ /* 0x020e6400000e00ff */
[----:B-1----:R-:W-:-:S05]  /*25ba0*/  SEL R14, R14, RZ, P1 ;  /* 0x000000ff0e0e7207 */ /* 0x002fca0000800000 */
        /* <DEDUP_REMOVED lines=14> */
.L_x_2368:
[----:B------:R-:W-:Y:S02]  /*25c90*/  ULDC UR4, c[0x0][0xc38] ;  /* 0x00030e0000047ab9 */ /* 0x000fe40000000800 */
[----:B------:R-:W-:-:S04]  /*25ca0*/  IMAD.U32 R4, RZ, RZ, UR4 ;  /* 0x00000004ff047e24 */ /* 0x000fc8000f8e00ff */
[----:B-1----:R-:W-:-:S04]  /*25cb0*/  IMAD R14, R14, R4, RZ ;  /* 0x000000040e0e7224 */ /* 0x002fc800078e02ff */
[----:B------:R-:W-:-:S05]  /*25cc0*/  IMAD.IADD R5, R14, 0x1, R5 ;  /* 0x000000010e057824 */ /* 0x000fca00078e0205 */
[----:B------:R-:W-:-:S13]  /*25cd0*/  ISETP.GT.AND P6, PT, R5, R0, PT ;  /* 0x000000000500720c */ /* 0x000fda0003fc4270 */
[----:B------:R-:W-:Y:S05]  /*25ce0*/  @!P6 BRA `(.L_x_2094) ;  /* 0xfffffffc0064e947 */ /* 0x000fea000383ffff */
.L_x_2089:
        /* <DEDUP_REMOVED lines=8> */
.L_x_2372:
[----:B------:R-:W-:Y:S01]  /*25d70*/  ISETP.NE.AND P0, PT, R2, RZ, PT ;  /* 0x000000ff0200720c */ /* 0x000fe20003f05270 */
[----:B------:R-:W-:-:S12]  /*25d80*/  IMAD.MOV.U32 R14, RZ, RZ, RZ ;  /* 0x000000ffff0e7224 */ /* 0x000fd800078e00ff */
[----:B------:R-:W-:Y:S05]  /*25d90*/  @!P0 BRA `(.L_x_2096) ;  /* 0x0000000000108947 */ /* 0x000fea0003800000 */
[----:B------:R-:W-:Y:S01]  /*25da0*/  UMOV UR4, 0xffffffff ;  /* 0xffffffff00047882 */ /* 0x000fe20000000000 */
[----:B------:R-:W-:Y:S02]  /*25db0*/  VIADD R12, R6, 0xffffffff ;  /* 0xffffffff060c7836 */ /* 0x000fe40000000000 */
[----:B------:R-:W-:Y:S05]  /*25dc0*/  BRA.DIV UR4, `(.L_x_2097) ;  /* 0x0000007a04407947 */ /* 0x000fea000b800000 */
[----:B------:R3:W4:Y:S02]  /*25dd0*/  SHFL.IDX PT, R14, R3, R12, 0x1f ;  /* 0x00001f0c030e7589 */ /* 0x00072400000e0000 */
.L_x_2096:
[----:B0--3--:R-:W0:Y:S01]  /*25de0*/  LDC.64 R2, c[0x0][0xc90] ;  /* 0x00032400ff027b82 */ /* 0x009e220000000a00 */
[----:B------:R-:W-:-:S04]  /*25df0*/  IMAD.IADD R19, R6, 0x1, R19 ;  /* 0x0000000106137824 */ /* 0x000fc800078e0213 */
[----:B0-----:R-:W-:-:S05]  /*25e00*/  IMAD.WIDE R2, R19, 0x4, R2 ;  /* 0x0000000413027825 */ /* 0x001fca00078e0202 */
[----:B-1----:R0:W2:Y:S01]  /*25e10*/  LDG.E R6, desc[UR36][R2.64] ;  /* 0x0000002402067981 */ /* 0x0020a2000c1e1900 */
[----:B----4-:R-:W-:-:S04]  /*25e20*/  IMAD R16, R14, R4, R16 ;  /* 0x000000040e107224 */ /* 0x010fc800078e0210 */
[----:B------:R-:W-:Y:S02]  /*25e30*/  IMAD.IADD R0, R0, 0x1, -R16 ;  /* 0x0000000100007824 */ /* 0x000fe400078e0a10 */
[----:B0-----:R-:W-:Y:S02]  /*25e40*/  IMAD.MOV.U32 R2, RZ, RZ, RZ ;  /* 0x000000ffff027224 */ /* 0x001fe400078e00ff */
[----:B--2---:R-:W-:-:S05]  /*25e50*/  IMAD R5, R17, R6, RZ ;  /* 0x0000000611057224 */ /* 0x004fca00078e02ff */
[----:B------:R-:W-:-:S04]  /*25e60*/  IABS R7, R5 ;  /* 0x0000000500077213 */ /* 0x000fc80000000000 */
[----:B------:R-:W0:Y:S08]  /*25e70*/  I2F.RP R8, R7 ;  /* 0x0000000700087306 */ /* 0x000e300000209400 */
[----:B0-----:R-:W0:Y:S02]  /*25e80*/  MUFU.RCP R8, R8 ;  /* 0x0000000800087308 */ /* 0x001e240000001000 */
[----:B0-----:R-:W-:-:S02]  /*25e90*/  IADD3 R9, R8, 0xffffffe, RZ ;  /* 0x0ffffffe08097810 */ /* 0x001fc40007ffe0ff */
[----:B------:R-:W-:-:S04]  /*25ea0*/  IABS R8, R5 ;  /* 0x0000000500087213 */ /* 0x000fc80000000000 */
[----:B------:R-:W0:Y:S01]  /*25eb0*/  F2I.FTZ.U32.TRUNC.NTZ R3, R9 ;  /* 0x0000000900037305 */ /* 0x000e22000021f000 */
[----:B------:R-:W-:Y:S02]  /*25ec0*/  IMAD.MOV R8, RZ, RZ, -R8 ;  /* 0x000000ffff087224 */ /* 0x000fe400078e0a08 */
[----:B0-----:R-:W-:-:S04]  /*25ed0*/  IMAD.MOV R10, RZ, RZ, -R3 ;  /* 0x000000ffff0a7224 */ /* 0x001fc800078e0a03 */
[----:B------:R-:W-:-:S04]  /*25ee0*/  IMAD R11, R10, R7, RZ ;  /* 0x000000070a0b7224 */ /* 0x000fc800078e02ff */
[----:B------:R-:W-:Y:S01]  /*25ef0*/  IMAD.HI.U32 R2, R3, R11, R2 ;  /* 0x0000000b03027227 */ /* 0x000fe200078e0002 */
[----:B------:R-:W-:-:S05]  /*25f00*/  IABS R3, R0 ;  /* 0x0000000000037213 */ /* 0x000fca0000000000 */
        /* <DEDUP_REMOVED lines=16> */
[----:B------:R-:W-:-:S04]  /*26010*/  VIADDMNMX R4, R3, R4, R6, PT ;  /* 0x0000000403047246 */ /* 0x000fc80003800106 */
[----:B------:R-:W-:-:S04]  /*26020*/  IABS R6, R4 ;  /* 0x0000000400067213 */ /* 0x000fc80000000000 */
[----:B------:R-:W0:Y:S08]  /*26030*/  I2F.RP R8, R6 ;  /* 0x0000000600087306 */ /* 0x000e300000209400 */
[----:B0-----:R-:W0:Y:S02]  /*26040*/  MUFU.RCP R8, R8 ;  /* 0x0000000800087308 */ /* 0x001e240000001000 */
[----:B0-----:R-:W-:-:S02]  /*26050*/  IADD3 R2, R8, 0xffffffe, RZ ;  /* 0x0ffffffe08027810 */ /* 0x001fc40007ffe0ff */
[----:B------:R-:W-:-:S04]  /*26060*/  IABS R8, R0 ;  /* 0x0000000000087213 */ /* 0x000fc80000000000 */
[----:B------:R0:W1:Y:S02]  /*26070*/  F2I.FTZ.U32.TRUNC.NTZ R3, R2 ;  /* 0x0000000200037305 */ /* 0x000064000021f000 */
[----:B0-----:R-:W-:Y:S02]  /*26080*/  IMAD.MOV.U32 R2, RZ, RZ, RZ ;  /* 0x000000ffff027224 */ /* 0x001fe400078e00ff */
[----:B-1----:R-:W-:-:S04]  /*26090*/  IMAD.MOV R5, RZ, RZ, -R3 ;  /* 0x000000ffff057224 */ /* 0x002fc800078e0a03 */
[----:B------:R-:W-:-:S04]  /*260a0*/  IMAD R5, R5, R6, RZ ;  /* 0x0000000605057224 */ /* 0x000fc800078e02ff */
[----:B------:R-:W-:Y:S01]  /*260b0*/  IMAD.HI.U32 R3, R3, R5, R2 ;  /* 0x0000000503037227 */ /* 0x000fe200078e0002 */
[-C--:B------:R-:W-:Y:S02]  /*260c0*/  IABS R5, R4.reuse ;  /* 0x0000000400057213 */ /* 0x080fe40000000000 */
[C---:B------:R-:W-:Y:S01]  /*260d0*/  LOP3.LUT R2, R0.reuse, R4, RZ, 0x3c, !PT ;  /* 0x0000000400027212 */ /* 0x040fe200078e3cff */
[----:B------:R-:W-:Y:S02]  /*260e0*/  IMAD.IADD R0, R0, 0x1, R7 ;  /* 0x0000000100007824 */ /* 0x000fe400078e0207 */
[----:B------:R-:W-:Y:S01]  /*260f0*/  IMAD.MOV R5, RZ, RZ, -R5 ;  /* 0x000000ffff057224 */ /* 0x000fe200078e0a05 */
[----:B------:R-:W-:Y:S01]  /*26100*/  ISETP.GE.AND P2, PT, R2, RZ, PT ;  /* 0x000000ff0200720c */ /* 0x000fe20003f46270 */
[----:B------:R-:W-:-:S04]  /*26110*/  IMAD.HI.U32 R3, R3, R8, RZ ;  /* 0x0000000803037227 */ /* 0x000fc800078e00ff */
[----:B------:R-:W-:-:S05]  /*26120*/  IMAD R5, R3, R5, R8 ;  /* 0x0000000503057224 */ /* 0x000fca00078e0208 */
[----:B------:R-:W-:-:S13]  /*26130*/  ISETP.GT.U32.AND P1, PT, R6, R5, PT ;  /* 0x000000050600720c */ /* 0x000fda0003f24070 */
[----:B------:R-:W-:Y:S02]  /*26140*/  @!P1 IMAD.IADD R5, R5, 0x1, -R6 ;  /* 0x0000000105059824 */ /* 0x000fe400078e0a06 */
[----:B------:R-:W-:Y:S01]  /*26150*/  @!P1 VIADD R3, R3, 0x1 ;  /* 0x0000000103039836 */ /* 0x000fe20000000000 */
[----:B------:R-:W-:Y:S02]  /*26160*/  ISETP.NE.AND P1, PT, R4, RZ, PT ;  /* 0x000000ff0400720c */ /* 0x000fe40003f25270 */
[----:B------:R-:W-:-:S13]  /*26170*/  ISETP.GE.U32.AND P0, PT, R5, R6, PT ;  /* 0x000000060500720c */ /* 0x000fda0003f06070 */
[----:B------:R-:W-:-:S04]  /*26180*/  @P0 VIADD R3, R3, 0x1 ;  /* 0x0000000103030836 */ /* 0x000fc80000000000 */
[----:B------:R-:W-:Y:S01]  /*26190*/  @!P2 IMAD.MOV R3, RZ, RZ, -R3 ;  /* 0x000000ffff03a224 */ /* 0x000fe200078e0a03 */
[----:B------:R-:W-:Y:S02]  /*261a0*/  @!P1 LOP3.LUT R3, RZ, R4, RZ, 0x33, !PT ;  /* 0x00000004ff039212 */ /* 0x000fe400078e33ff */
[----:B------:R-:W-:-:S05]  /*261b0*/  IADD3 R4, -R4, RZ, RZ ;  /* 0x000000ff04047210 */ /* 0x000fca0007ffe1ff */
[----:B------:R-:W-:Y:S01]  /*261c0*/  IMAD R18, R3, R4, R0 ;  /* 0x0000000403127224 */ /* 0x000fe200078e0200 */
[----:B------:R-:W-:-:S05]  /*261d0*/  LOP3.LUT R0, RZ, R3, RZ, 0x33, !PT ;  /* 0x00000003ff007212 */ /* 0x000fca00078e33ff */
[----:B------:R-:W-:Y:S01]  /*261e0*/  IMAD.IADD R17, R17, 0x1, R0 ;  /* 0x0000000111117824 */ /* 0x000fe200078e0200 */
[----:B------:R-:W-:Y:S06]  /*261f0*/  BRA `(.L_x_2098) ;  /* 0x00000000001c7947 */ /* 0x000fec0003800000 */
.L_x_2090:
[----:B------:R-:W-:Y:S01]  /*26200*/  UMOV UR4, URZ ;  /* 0x0000003f00047c82 */ /* 0x000fe20008000000 */
[----:B------:R-:W-:Y:S01]  /*26210*/  UMOV UR5, URZ ;  /* 0x0000003f00057c82 */ /* 0x000fe20008000000 */
[----:B------:R-:W-:Y:S01]  /*26220*/  ULDC UR6, c[0x0][0xc3c] ;  /* 0x00030f0000067ab9 */ /* 0x000fe20000000800 */
[----:B------:R-:W-:Y:S02]  /*26230*/  IMAD.MOV.U32 R16, RZ, RZ, R0 ;  /* 0x000000ffff107224 */ /* 0x000fe400078e0000 */
[----:B------:R-:W-:Y:S02]  /*26240*/  IMAD.U32 R17, RZ, RZ, UR4 ;  /* 0x00000004ff117e24 */ /* 0x000fe4000f8e00ff */
[----:B------:R-:W-:Y:S02]  /*26250*/  IMAD.U32 R18, RZ, RZ, UR5 ;  /* 0x00000005ff127e24 */ /* 0x000fe4000f8e00ff */
[----:B------:R-:W-:-:S07]  /*26260*/  IMAD.U32 R19, RZ, RZ, UR6 ;  /* 0x00000006ff137e24 */ /* 0x000fce000f8e00ff */
.L_x_2098:
[----:B------:R2:W3:Y:S01]  /*26270*/  LDL R2, [R1] ;  /* 0x0000000001027983 */ /* 0x0004e20000100800 */
[----:B------:R-:W1:Y:S01]  /*26280*/  S2R R0, SR_TID.X ;  /* 0x0000000000007919 */ /* 0x000e620000002100 */
[----:B------:R-:W-:Y:S05]  /*26290*/  WARPSYNC.ALL ;  /* 0x0000000000007948 */ /* 0x000fea0003800000 */
[----:B-1----:R-:W-:Y:S01]  /*262a0*/  LOP3.LUT R0, R0, 0x1f, RZ, 0xc0, !PT ;  /* 0x0000001f00007812 */ /* 0x002fe200078ec0ff */
[----:B------:R-:W-:Y:S03]  /*262b0*/  BAR.SYNC.DEFER_BLOCKING 0x4, 0x180 ;  /* 0x0106000000007b1d */ /* 0x000fe60000010000 */
[----:B------:R-:W-:-:S13]  /*262c0*/  ISETP.NE.AND P0, PT, R0, RZ, PT ;  /* 0x000000ff0000720c */ /* 0x000fda0003f05270 */
[----:B------:R-:W-:Y:S01]  /*262d0*/  @!P0 MOV R0, 0x400 ;  /* 0x0000040000008802 */ /* 0x000fe20000000f00 */
[----:B---3--:R-:W1:Y:S03]  /*262e0*/  @!P0 S2R R2, SR_CgaCtaId ;  /* 0x0000000000028919 */ /* 0x008e660000008800 */
[----:B-1----:R-:W-:Y:S01]  /*262f0*/  @!P0 LEA R23, R2, R0, 0x18 ;  /* 0x0000000002178211 */ /* 0x002fe200078ec0ff */
[----:B------:R2:W-:Y:S04]  /*26300*/  @!P0 STL [R1], R2 ;  /* 0x0000000201008387 */ /* 0x0005e80000100800 */
[----:B------:R2:W-:Y:S01]  /*26310*/  @!P0 STS.128 [R23+0x284d0], R16 ;  /* 0x0284d01017008388 */ /* 0x0005e20000000c00 */
[----:B------:R-:W-:Y:S06]  /*26320*/  BAR.ARV 0x5, 0x180 ;  /* 0x0146000000007b1d */ /* 0x000fec0000002000 */
.L_x_2087:
[----:B------:R-:W-:Y:S02]  /*26330*/  ULDC UR4, c[0x0][0xc3c] ;  /* 0x00030f0000047ab9 */ /* 0x000fe40000000800 */
[----:B-1----:R-:W-:-:S13]  /*26340*/  ISETP.GE.AND P0, PT, R19, UR4, PT ;  /* 0x0000000413007c0c */ /* 0x002fda000bf06270 */
[----:B------:R-:W-:Y:S05]  /*26350*/  @!P0 BRA `(.L_x_2099) ;  /* 0xffffff9400fc8947 */ /* 0x000fea000383ffff */
[----:B------:R-:W-:Y:S05]  /*26360*/  BSYNC B7 ;  /* 0x0000000000077941 */ /* 0x000fea0003800000 */
.L_x_1969:
[----:B0-2---:R-:W2:Y:S01]  /*26370*/  LDL.LU R0, [R1+0x30] ;  /* 0x0000300001007983 */ /* 0x005ea20000300800 */
[----:B------:R-:W-:Y:S01]  /*26380*/  BSSY B0, `(.L_x_2100) ;  /* 0x000000b000007945 */ /* 0x000fe20003800000 */
[----:B------:R-:W0:Y:S01]  /*26390*/  S2R R5, SR_CgaCtaId ;  /* 0x0000000000057919 */ /* 0x000e220000008800 */
        /* <DEDUP_REMOVED lines=9> */
.L_x_2375:
[----:B------:R-:W-:Y:S05]  /*26430*/  BSYNC B0 ;  /* 0x0000000000007941 */ /* 0x000fea0003800000 */
.L_x_2100:
[----:B------:R-:W-:-:S03]  /*26440*/  UMOV UR4, 0xffffffff ;  /* 0xffffffff00047882 */ /* 0x000fc60000000000 */
[----:B------:R-:W-:Y:S05]  /*26450*/  BRA.DIV UR4, `(.L_x_2102) ;  /* 0x0000007204d47947 */ /* 0x000fea000b800000 */
[----:B0-----:R-:W0:Y:S02]  /*26460*/  S2R R0, SR_TID.X ;  /* 0x0000000000007919 */ /* 0x001e240000002100 */
[----:B0-----:R-:W-:-:S04]  /*26470*/  SHF.R.U32.HI R0, RZ, 0x5, R0 ;  /* 0x00000005ff007819 */ /* 0x001fc80000011600 */
[----:B------:R-:W-:-:S05]  /*26480*/  LOP3.LUT R0, R0, 0x3, RZ, 0xc0, !PT ;  /* 0x0000000300007812 */ /* 0x000fca00078ec0ff */
[----:B------:R0:W1:Y:S02]  /*26490*/  SHFL.IDX PT, R14, R0, RZ, 0x1f ;  /* 0x00001fff000e7589 */ /* 0x00006400000e0000 */
.L_x_2378:
[----:B-1----:R-:W-:-:S13]  /*264a0*/  ISETP.NE.AND P0, PT, R14, RZ, PT ;  /* 0x000000ff0e00720c */ /* 0x002fda0003f05270 */
[----:B------:R-:W-:Y:S05]  /*264b0*/  @P0 BRA `(.L_x_1720) ;  /* 0x0000000000b00947 */ /* 0x000fea0003800000 */
[----:B------:R-:W-:-:S03]  /*264c0*/  UMOV UR4, 0xffffffff ;  /* 0xffffffff00047882 */ /* 0x000fc60000000000 */
[----:B------:R-:W-:Y:S05]  /*264d0*/  BRA.DIV UR4, `(.L_x_2103) ;  /* 0x0000007204e87947 */ /* 0x000fea000b800000 */
[----:B------:R-:W-:-:S13]  /*264e0*/  ELECT P6, URZ, PT ;  /* 0x00000000003f782f */ /* 0x000fda00038c0000 */
.L_x_2381:
[----:B------:R-:W-:Y:S05]  /*264f0*/  @!P6 BRA `(.L_x_1720) ;  /* 0x0000000000a0e947 */ /* 0x000fea0003800000 */
[----:B0-----:R-:W2:Y:S02]  /*26500*/  LDL R0, [R1+0x34] ;  /* 0x0000340001007983 */ /* 0x001ea40000100800 */
[----:B--2---:R-:W-:-:S13]  /*26510*/  R2UR UR4, R0 ;  /* 0x00000000000472ca */ /* 0x004fda00000e0000 */
[----:B------:R-:W-:-:S06]  /*26520*/  ULOP3.LUT UR4, UR4, 0x2, URZ, 0xfc, !UPT ;  /* 0x0000000204047892 */ /* 0x000fcc000f8efc3f */
[----:B------:R-:W-:-:S05]  /*26530*/  IMAD.U32 R0, RZ, RZ, UR4 ;  /* 0x00000004ff007e24 */ /* 0x000fca000f8e00ff */
[----:B------:R-:W-:-:S13]  /*26540*/  ISETP.NE.AND P0, PT, R0, 0x3, PT ;  /* 0x000000030000780c */ /* 0x000fda0003f05270 */
[----:B------:R-:W-:Y:S05]  /*26550*/  @!P0 BRA `(.L_x_2104) ;  /* 0x0000000000048947 */ /* 0x000fea0003800000 */
[----:B------:R-:W-:Y:S01]  /*26560*/  BPT.TRAP 0x1 ;  /* 0x000000040000795c */ /* 0x000fe20000300000 */
.L_x_2104:
[C---:B------:R-:W-:Y:S01]  /*26570*/  IMAD R5, R25.reuse, 0x8, R4 ;  /* 0x0000000819057824 */ /* 0x040fe200078e0204 */
[----:B------:R-:W-:Y:S02]  /*26580*/  SHF.L.U32 R0, R30, 0x1f, RZ ;  /* 0x0000001f1e007819 */ /* 0x000fe400000006ff */
[----:B------:R-:W-:Y:S02]  /*26590*/  IADD3 R25, R25, 0x1, RZ ;  /* 0x0000000119197810 */ /* 0x000fe40007ffe0ff */
[----:B------:R-:W0:Y:S02]  /*265a0*/  SYNCS.PHASECHK.TRANS64.TRYWAIT P1, [R5+URZ+0x28440], R0 ;  /* 0x02844000050075a7 */ /* 0x000e24000802017f */
[----:B------:R-:W-:-:S04]  /*265b0*/  ISETP.NE.AND P2, PT, R25, 0x2, PT ;  /* 0x000000021900780c */ /* 0x000fc80003f45270 */
[----:B------:R-:W-:Y:S01]  /*265c0*/  SEL R3, RZ, 0x1, P2 ;  /* 0x00000001ff037807 */ /* 0x000fe20001000000 */
[----:B0-----:R-:W-:Y:S08]  /*265d0*/  @!P1 BRA `(.L_x_2105) ;  /* 0x0000007000c89947 */ /* 0x001ff00003800000 */
.L_x_2382:
[----:B------:R-:W-:Y:S02]  /*265e0*/  SEL R25, R25, RZ, P2 ;  /* 0x000000ff19197207 */ /* 0x000fe40001000000 */
[----:B------:R-:W-:Y:S01]  /*265f0*/  LOP3.LUT R2, R30, R3, RZ, 0x3c, !PT ;  /* 0x000000031e027212 */ /* 0x000fe200078e3cff */
[----:B------:R-:W-:Y:S06]  /*26600*/  @!P0 BRA `(.L_x_2106) ;  /* 0x0000000000048947 */ /* 0x000fec0003800000 */
[----:B------:R-:W-:Y:S01]  /*26610*/  BPT.TRAP 0x1 ;  /* 0x000000040000795c */ /* 0x000fe20000300000 */
.L_x_2106:
[----:B------:R-:W-:Y:S01]  /*26620*/  IMAD R25, R25, 0x8, R4 ;  /* 0x0000000819197824 */ /* 0x000fe200078e0204 */
[----:B------:R-:W-:-:S04]  /*26630*/  SHF.L.U32 R2, R2, 0x1f, RZ ;  /* 0x0000001f02027819 */ /* 0x000fc800000006ff */
[----:B------:R-:W1:Y:S02]  /*26640*/  SYNCS.PHASECHK.TRANS64.TRYWAIT P1, [R25+URZ+0x28440], R2 ;  /* 0x02844002190075a7 */ /* 0x000e64000802017f */
[----:B-1----:R-:W-:Y:S05]  /*26650*/  @!P1 BRA `(.L_x_2107) ;  /* 0x0000007000bc9947 */ /* 0x002fea0003800000 */
.L_x_2383:
[----:B------:R-:W-:Y:S05]  /*26660*/  @!P0 BRA `(.L_x_2108) ;  /* 0x0000000000048947 */ /* 0x000fea0003800000 */
[----:B------:R-:W-:Y:S01]  /*26670*/  BPT.TRAP 0x1 ;  /* 0x000000040000795c */ /* 0x000fe20000300000 */
.L_x_2108:
[----:B------:R-:W2:Y:S02]  /*26680*/  SYNCS.PHASECHK.TRANS64.TRYWAIT P1, [R5+URZ+0x28460], R0 ;  /* 0x02846000050075a7 */ /* 0x000ea4000802017f */
[----:B--2---:R-:W-:Y:S05]  /*26690*/  @!P1 BRA `(.L_x_2109) ;  /* 0x0000007000c09947 */ /* 0x004fea0003800000 */
.L_x_2384:
[----:B------:R-:W-:Y:S05]  /*266a0*/  @!P0 BRA `(.L_x_2110) ;  /* 0x0000000000048947 */ /* 0x000fea0003800000 */
[----:B------:R-:W-:Y:S01]  /*266b0*/  BPT.TRAP 0x1 ;  /* 0x000000040000795c */ /* 0x000fe20000300000 */
.L_x_2110:
[----:B------:R-:W3:Y:S02]  /*266c0*/  SYNCS.PHASECHK.TRANS64.TRYWAIT P1, [R25+URZ+0x28460], R2 ;  /* 0x02846002190075a7 */ /* 0x000ee4000802017f */
[----:B---3--:R-:W-:Y:S05]  /*266d0*/  @!P1 BRA `(.L_x_2111) ;  /* 0x0000007000c49947 */ /* 0x008fea0003800000 */
.L_x_2385:
[----:B------:R-:W-:Y:S05]  /*266e0*/  @!P0 BRA `(.L_x_2112) ;  /* 0x0000000000048947 */ /* 0x000fea0003800000 */
[----:B------:R-:W-:Y:S01]  /*266f0*/  BPT.TRAP 0x1 ;  /* 0x000000040000795c */ /* 0x000fe20000300000 */
.L_x_2112:
[----:B------:R-:W4:Y:S02]  /*26700*/  SYNCS.PHASECHK.TRANS64.TRYWAIT P1, [R5+URZ+0x28480], R0 ;  /* 0x02848000050075a7 */ /* 0x000f24000802017f */
[----:B----4-:R-:W-:Y:S05]  /*26710*/  @!P1 BRA `(.L_x_2113) ;  /* 0x0000007000c89947 */ /* 0x010fea0003800000 */
.L_x_2386:
[----:B------:R-:W-:Y:S05]  /*26720*/  @!P0 BRA `(.L_x_2114) ;  /* 0x0000000000048947 */ /* 0x000fea0003800000 */
[----:B------:R-:W-:Y:S01]  /*26730*/  BPT.TRAP 0x1 ;  /* 0x000000040000795c */ /* 0x000fe20000300000 */
.L_x_2114:
[----:B------:R0:W0:Y:S02]  /*26740*/  SYNCS.PHASECHK.TRANS64.TRYWAIT P0, [R25+URZ+0x28480], R2 ;  /* 0x02848002190075a7 */ /* 0x000024000800017f */
[----:B0-----:R-:W-:Y:S05]  /*26750*/  @!P0 NANOSLEEP.SYNCS 0x989680 ;  /* 0x009896800000895d */ /* 0x001fea0003900000 */
[----:B------:R-:W0:Y:S02]  /*26760*/  @!P0 SYNCS.PHASECHK.TRANS64 P0, [R25+URZ+0x28480], R2 ;  /* 0x02848002190085a7 */ /* 0x000e24000800007f */
[----:B0-----:R-:W-:Y:S05]  /*26770*/  @!P0 BRA `(.L_x_2114) ;  /* 0xfffffffc00f08947 */ /* 0x001fea000383ffff */
.L_x_1720:
[----:B------:R-:W-:Y:S05]  /*26780*/  BSYNC B8 ;  /* 0x0000000000087941 */ /* 0x000fea0003800000 */
.L_x_1717:
[----:B------:R-:W-:Y:S05]  /*26790*/  EXIT ;  /* 0x000000000000794d */ /* 0x000fea0003800000 */
.L_x_1746:
[----:B--2---:R2:W3:Y:S02]  /*267a0*/  SYNCS.PHASECHK.TRANS64.TRYWAIT P6, [R72+URZ+0x28490], R81 ;  /* 0x02849051480075a7 */ /* 0x0044e400080c017f */
[----:B---3--:R-:W-:Y:S05]  /*267b0*/  @!P6 NANOSLEEP.SYNCS 0x989680 ;  /* 0x009896800000e95d */ /* 0x008fea0003900000 */
[----:B------:R-:W3:Y:S02]  /*267c0*/  @!P6 SYNCS.PHASECHK.TRANS64 P6, [R72+URZ+0x28490], R81 ;  /* 0x028490514800e5a7 */ /* 0x000ee400080c007f */
[----:B---3--:R-:W-:Y:S05]  /*267d0*/  @!P6 BRA `(.L_x_1746) ;  /* 0xfffffffc00f0e947 */ /* 0x008fea000383ffff */
[----:B------:R-:W-:Y:S05]  /*267e0*/  BRA `(.L_x_2115) ;  /* 0xfffffdc400147947 */ /* 0x000fea000383ffff */
.L_x_1747:
[----:B------:R-:W-:Y:S01]  /*267f0*/  BSSY B1, `(.L_x_2116) ;  /* 0x0000008000017945 */ /* 0x000fe20003800000 */
[----:B0-----:R-:W-:Y:S02]  /*26800*/  IMAD.MOV.U32 R13, RZ, RZ, R2 ;  /* 0x000000ffff0d7224 */ /* 0x001fe400078e0002 */
[----:B------:R-:W-:Y:S02]  /*26810*/  IMAD.MOV.U32 R12, RZ, RZ, RZ ;  /* 0x000000ffff0c7224 */ /* 0x000fe400078e00ff */
[----:B------:R-:W-:Y:S02]  /*26820*/  IMAD.MOV.U32 R11, RZ, RZ, 0x181f ;  /* 0x0000181fff0b7424 */ /* 0x000fe400078e00ff */
[----:B------:R-:W-:-:S07]  /*26830*/  IMAD.MOV.U32 R15, RZ, RZ, -0x1 ;  /* 0xffffffffff0f7424 */ /* 0x000fce00078e00ff */
[----:B-12---:R-:W-:Y:S05]  /*26840*/  WARPSYNC.COLLECTIVE R15, `(.L_x_2117) ;  /* 0x000000000f087348 */ /* 0x006fea0003c00000 */
[----:B------:R0:W3:Y:S02]  /*26850*/  SHFL.IDX P6, R14, R13, R12, R11 ;  /* 0x0000000c0d0e7389 */ /* 0x0000e400000c000b */
[----:B0123--:R-:W-:Y:S01]  /*26860*/  ENDCOLLECTIVE ;  /* 0x000000000000791b */ /* 0x00ffe20003800000 */
.L_x_2117:
[----:B------:R-:W-:Y:S05]  /*26870*/  BSYNC B1 ;  /* 0x0000000000017941 */ /* 0x000fea0003800000 */
.L_x_2116:
[----:B------:R-:W-:Y:S01]  /*26880*/  IMAD.MOV.U32 R13, RZ, RZ, R0 ;  /* 0x000000ffff0d7224 */ /* 0x000fe200078e0000 */
[----:B------:R-:W-:Y:S01]  /*26890*/  MOV R15, 0xffffffff ;  /* 0xffffffff000f7802 */ /* 0x000fe20000000f00 */
[----:B------:R-:W-:Y:S02]  /*268a0*/  IMAD.MOV.U32 R12, RZ, RZ, RZ ;  /* 0x000000ffff0c7224 */ /* 0x000fe400078e00ff */
[----:B------:R-:W-:Y:S02]  /*268b0*/  IMAD.MOV.U32 R11, RZ, RZ, 0x181f ;  /* 0x0000181fff0b7424 */ /* 0x000fe400078e00ff */
[----:B------:R-:W-:-:S07]  /*268c0*/  IMAD.MOV.U32 R3, RZ, RZ, R14 ;  /* 0x000000ffff037224 */ /* 0x000fce00078e000e */
[----:B------:R-:W-:Y:S05]  /*268d0*/  WARPSYNC.COLLECTIVE R15, `(.L_x_2118) ;  /* 0x000000000f087348 */ /* 0x000fea0003c00000 */
[----:B------:R0:W1:Y:S02]  /*268e0*/  SHFL.IDX P6, R14, R13, R12, R11 ;  /* 0x0000000c0d0e7389 */ /* 0x00006400000c000b */
[----:B01----:R-:W-:Y:S01]  /*268f0*/  ENDCOLLECTIVE ;  /* 0x000000000000791b */ /* 0x003fe20003800000 */
.L_x_2118:
[----:B------:R-:W-:Y:S05]  /*26900*/  BRA `(.L_x_2119) ;  /* 0xfffffdc000e07947 */ /* 0x000fea000383ffff */
.L_x_1756:
[----:B------:R-:W-:Y:S01]  /*26910*/  BSSY B1, `(.L_x_2120) ;  /* 0x0000008000017945 */ /* 0x000fe20003800000 */
[----:B0-----:R-:W-:Y:S02]  /*26920*/  IMAD.MOV.U32 R13, RZ, RZ, R2 ;  /* 0x000000ffff0d7224 */ /* 0x001fe400078e0002 */
[----:B------:R-:W-:Y:S02]  /*26930*/  IMAD.MOV.U32 R12, RZ, RZ, 0x1 ;  /* 0x00000001ff0c7424 */ /* 0x000fe400078e00ff */
[----:B------:R-:W-:Y:S02]  /*26940*/  IMAD.MOV.U32 R11, RZ, RZ, 0x181f ;  /* 0x0000181fff0b7424 */ /* 0x000fe400078e00ff */
[----:B------:R-:W-:-:S07]  /*26950*/  IMAD.MOV.U32 R15, RZ, RZ, -0x1 ;  /* 0xffffffffff0f7424 */ /* 0x000fce00078e00ff */
[----:B-1234-:R-:W-:Y:S05]  /*26960*/  WARPSYNC.COLLECTIVE R15, `(.L_x_2121) ;  /* 0x000000000f087348 */ /* 0x01efea0003c00000 */
[----:B------:R0:W0:Y:S02]  /*26970*/  SHFL.IDX P6, R14, R13, R12, R11 ;  /* 0x0000000c0d0e7389 */ /* 0x00002400000c000b */
[----:B01234-:R-:W-:Y:S01]  /*26980*/  ENDCOLLECTIVE ;  /* 0x000000000000791b */ /* 0x01ffe20003800000 */
.L_x_2121:
[----:B------:R-:W-:Y:S05]  /*26990*/  BSYNC B1 ;  /* 0x0000000000017941 */ /* 0x000fea0003800000 */
.L_x_2120:
[----:B------:R-:W-:Y:S02]  /*269a0*/  IMAD.MOV.U32 R13, RZ, RZ, R0 ;  /* 0x000000ffff0d7224 */ /* 0x000fe400078e0000 */
[----:B------:R-:W-:Y:S02]  /*269b0*/  IMAD.MOV.U32 R12, RZ, RZ, 0x1 ;  /* 0x00000001ff0c7424 */ /* 0x000fe400078e00ff */
[----:B------:R-:W-:Y:S02]  /*269c0*/  IMAD.MOV.U32 R11, RZ, RZ, 0x181f ;  /* 0x0000181fff0b7424 */ /* 0x000fe400078e00ff */
[----:B------:R-:W-:Y:S02]  /*269d0*/  IMAD.MOV.U32 R15, RZ, RZ, -0x1 ;  /* 0xffffffffff0f7424 */ /* 0x000fe400078e00ff */
[----:B------:R-:W-:-:S07]  /*269e0*/  IMAD.MOV.U32 R3, RZ, RZ, R14 ;  /* 0x000000ffff037224 */ /* 0x000fce00078e000e */
[----:B------:R-:W-:Y:S05]  /*269f0*/  WARPSYNC.COLLECTIVE R15, `(.L_x_2122) ;  /* 0x000000000f087348 */ /* 0x000fea0003c00000 */
[----:B------:R0:W1:Y:S02]  /*26a00*/  SHFL.IDX P6, R14, R13, R12, R11 ;  /* 0x0000000c0d0e7389 */ /* 0x00006400000c000b */
[----:B01----:R-:W-:Y:S01]  /*26a10*/  ENDCOLLECTIVE ;  /* 0x000000000000791b */ /* 0x003fe20003800000 */
.L_x_2122:
[----:B------:R-:W-:Y:S05]  /*26a20*/  BRA `(.L_x_2123) ;  /* 0xfffffdd000687947 */ /* 0x000fea000383ffff */
.L_x_1766:
[----:B-1----:R1:W2:Y:S02]  /*26a30*/  SYNCS.PHASECHK.TRANS64.TRYWAIT P4, [R72+URZ+0x28490], R81 ;  /* 0x02849051480075a7 */ /* 0x0022a4000808017f */
[----:B--2---:R-:W-:Y:S05]  /*26a40*/  @!P4 NANOSLEEP.SYNCS 0x989680 ;  /* 0x009896800000c95d */ /* 0x004fea0003900000 */
[----:B------:R-:W2:Y:S02]  /*26a50*/  @!P4 SYNCS.PHASECHK.TRANS64 P4, [R72+URZ+0x28490], R81 ;  /* 0x028490514800c5a7 */ /* 0x000ea4000808007f */
[----:B--2---:R-:W-:Y:S05]  /*26a60*/  @!P4 BRA `(.L_x_1766) ;  /* 0xfffffffc00f0c947 */ /* 0x004fea000383ffff */
[----:B------:R-:W-:Y:S05]  /*26a70*/  BRA `(.L_x_2124) ;  /* 0xfffffde000c47947 */ /* 0x000fea000383ffff */
.L_x_1767:
        /* <DEDUP_REMOVED lines=8> */
.L_x_2126:
[----:B------:R-:W-:Y:S05]  /*26b00*/  BSYNC B1 ;  /* 0x0000000000017941 */ /* 0x000fea0003800000 */
.L_x_2125:
        /* <DEDUP_REMOVED lines=8> */
.L_x_2127:
[----:B------:R-:W-:Y:S01]  /*26b90*/  IMAD.MOV.U32 R38, RZ, RZ, R14 ;  /* 0x000000ffff267224 */ /* 0x000fe200078e000e */
[----:B------:R-:W-:Y:S06]  /*26ba0*/  BRA `(.L_x_2128) ;  /* 0xfffffde000907947 */ /* 0x000fec000383ffff */
.L_x_1772:
[----:B------:R-:W-:Y:S01]  /*26bb0*/  BSSY B1, `(.L_x_2129) ;  /* 0x0000008000017945 */ /* 0x000fe20003800000 */
[----:B----4-:R-:W-:Y:S01]  /*26bc0*/  MOV R13, R2 ;  /* 0x00000002000d7202 */ /* 0x010fe20000000f00 */
[----:B------:R-:W-:Y:S02]  /*26bd0*/  IMAD.MOV.U32 R12, RZ, RZ, 0x1 ;  /* 0x00000001ff0c7424 */ /* 0x000fe400078e00ff */
[----:B------:R-:W-:Y:S02]  /*26be0*/  IMAD.MOV.U32 R11, RZ, RZ, 0x181f ;  /* 0x0000181fff0b7424 */ /* 0x000fe400078e00ff */
[----:B------:R-:W-:-:S07]  /*26bf0*/  IMAD.MOV.U32 R15, RZ, RZ, -0x1 ;  /* 0xffffffffff0f7424 */ /* 0x000fce00078e00ff */
[----:B0123--:R-:W-:Y:S05]  /*26c00*/  WARPSYNC.COLLECTIVE R15, `(.L_x_2130) ;  /* 0x000000000f087348 */ /* 0x00ffea0003c00000 */
[----:B------:R4:W0:Y:S02]  /*26c10*/  SHFL.IDX P6, R14, R13, R12, R11 ;  /* 0x0000000c0d0e7389 */ /* 0x00082400000c000b */
[----:B01234-:R-:W-:Y:S01]  /*26c20*/  ENDCOLLECTIVE ;  /* 0x000000000000791b */ /* 0x01ffe20003800000 */
.L_x_2130:
[----:B------:R-:W-:Y:S05]  /*26c30*/  BSYNC B1 ;  /* 0x0000000000017941 */ /* 0x000fea0003800000 */
.L_x_2129:
        /* <DEDUP_REMOVED lines=8> */
.L_x_2131:
[----:B------:R-:W-:Y:S05]  /*26cc0*/  BRA `(.L_x_2132) ;  /* 0xfffffdf000347947 */ /* 0x000fea000383ffff */
.L_x_1777:
[----:B0-----:R0:W1:Y:S02]  /*26cd0*/  SYNCS.PHASECHK.TRANS64.TRYWAIT P3, [R72+URZ+0x28490], R81 ;  /* 0x02849051480075a7 */ /* 0x001064000806017f */
[----:B-1----:R-:W-:Y:S05]  /*26ce0*/  @!P3 NANOSLEEP.SYNCS 0x989680 ;  /* 0x009896800000b95d */ /* 0x002fea0003900000 */
[----:B------:R-:W1:Y:S02]  /*26cf0*/  @!P3 SYNCS.PHASECHK.TRANS64 P3, [R72+URZ+0x28490], R81 ;  /* 0x028490514800b5a7 */ /* 0x000e64000806007f */
[----:B-1----:R-:W-:Y:S05]  /*26d00*/  @!P3 BRA `(.L_x_1777) ;  /* 0xfffffffc00f0b947 */ /* 0x002fea000383ffff */
[----:B------:R-:W-:Y:S05]  /*26d10*/  BRA `(.L_x_2133) ;  /* 0xfffffe0000387947 */ /* 0x000fea000383ffff */
.L_x_1778:
        /* <DEDUP_REMOVED lines=8> */
.L_x_2135:
[----:B------:R-:W-:Y:S05]  /*26da0*/  BSYNC B1 ;  /* 0x0000000000017941 */ /* 0x000fea0003800000 */
.L_x_2134:
        /* <DEDUP_REMOVED lines=8> */
.L_x_2136:
[----:B------:R-:W-:Y:S05]  /*26e30*/  BRA `(.L_x_2137) ;  /* 0xfffffe00005c7947 */ /* 0x000fea000383ffff */
.L_x_1781:
[----:B------:R-:W-:Y:S01]  /*26e40*/  BSSY B1, `(.L_x_2138) ;  /* 0x0000008000017945 */ /* 0x000fe20003800000 */
[----:B------:R-:W-:Y:S01]  /*26e50*/  IMAD.MOV.U32 R13, RZ, RZ, R2 ;  /* 0x000000ffff0d7224 */ /* 0x000fe200078e0002 */
[----:B------:R-:W-:Y:S01]  /*26e60*/  MOV R11, 0x181f ;  /* 0x0000181f000b7802 */ /* 0x000fe20000000f00 */
[----:B------:R-:W-:Y:S02]  /*26e70*/  IMAD.MOV.U32 R12, RZ, RZ, 0x1 ;  /* 0x00000001ff0c7424 */ /* 0x000fe400078e00ff */
[----:B----4-:R-:W-:-:S07]  /*26e80*/  IMAD.MOV.U32 R15, RZ, RZ, -0x1 ;  /* 0xffffffffff0f7424 */ /* 0x010fce00078e00ff */
[----:B0123--:R-:W-:Y:S05]  /*26e90*/  WARPSYNC.COLLECTIVE R15, `(.L_x_2139) ;  /* 0x000000000f087348 */ /* 0x00ffea0003c00000 */
[----:B---3--:R3:W4:Y:S02]  /*26ea0*/  SHFL.IDX P6, R14, R13, R12, R11 ;  /* 0x0000000c0d0e7389 */ /* 0x00872400000c000b */
[----:B01234-:R-:W-:Y:S01]  /*26eb0*/  ENDCOLLECTIVE ;  /* 0x000000000000791b */ /* 0x01ffe20003800000 */
.L_x_2139:
[----:B------:R-:W-:Y:S05]  /*26ec0*/  BSYNC B1 ;  /* 0x0000000000017941 */ /* 0x000fea0003800000 */
.L_x_2138:
        /* <DEDUP_REMOVED lines=8> */
.L_x_2140:
[----:B------:R-:W-:Y:S05]  /*26f50*/  BRA `(.L_x_2141) ;  /* 0xfffffe00005c7947 */ /* 0x000fea000383ffff */
.L_x_1785:
[----:B-1----:R1:W3:Y:S02]  /*26f60*/  SYNCS.PHASECHK.TRANS64.TRYWAIT P4, [R72+URZ+0x284b0], R81 ;  /* 0x0284b051480075a7 */ /* 0x0022e4000808017f */
[----:B---3--:R-:W-:Y:S05]  /*26f70*/  @!P4 NANOSLEEP.SYNCS 0x989680 ;  /* 0x009896800000c95d */ /* 0x008fea0003900000 */
[----:B------:R-:W3:Y:S02]  /*26f80*/  @!P4 SYNCS.PHASECHK.TRANS64 P4, [R72+URZ+0x284b0], R81 ;  /* 0x0284b0514800c5a7 */ /* 0x000ee4000808007f */
[----:B---3--:R-:W-:Y:S05]  /*26f90*/  @!P4 BRA `(.L_x_1785) ;  /* 0xfffffffc00f0c947 */ /* 0x008fea000383ffff */
[----:B------:R-:W-:Y:S05]  /*26fa0*/  BRA `(.L_x_2142) ;  /* 0xfffffe0000d07947 */ /* 0x000fea000383ffff */
.L_x_1801:
[----:B------:R-:W0:Y:S01]  /*26fb0*/  S2R R12, SR_TID.X ;  /* 0x00000000000c7919 */ /* 0x000e220000002100 */
[----:B------:R-:W-:Y:S01]  /*26fc0*/  BSSY B0, `(.L_x_2143) ;  /* 0x000000c000007945 */ /* 0x000fe20003800000 */
[----:B------:R-:W-:Y:S01]  /*26fd0*/  MOV R11, 0x1f ;  /* 0x0000001f000b7802 */ /* 0x000fe20000000f00 */
[----:B------:R-:W-:Y:S02]  /*26fe0*/  IMAD.MOV.U32 R15, RZ, RZ, -0x1 ;  /* 0xffffffffff0f7424 */ /* 0x000fe400078e00ff */
[----:B0-----:R-:W-:-:S05]  /*26ff0*/  VIADD R20, R12, 0xffffff80 ;  /* 0xffffff800c147836 */ /* 0x001fca0000000000 */
[----:B------:R-:W-:-:S04]  /*27000*/  SHF.R.S32.HI R12, RZ, 0x1f, R20 ;  /* 0x0000001fff0c7819 */ /* 0x000fc80000011414 */
[----:B------:R-:W-:-:S04]  /*27010*/  LEA.HI R12, R12, R20, RZ, 0x7 ;  /* 0x000000140c0c7211 */ /* 0x000fc800078f38ff */
[----:B------:R-:W-:-:S05]  /*27020*/  SHF.R.S32.HI R12, RZ, 0x7, R12 ;  /* 0x00000007ff0c7819 */ /* 0x000fca000001140c */
[----:B------:R-:W-:Y:S02]  /*27030*/  IMAD.MOV.U32 R13, RZ, RZ, R12 ;  /* 0x000000ffff0d7224 */ /* 0x000fe400078e000c */
[----:B------:R-:W-:-:S07]  /*27040*/  IMAD.MOV.U32 R12, RZ, RZ, RZ ;  /* 0x000000ffff0c7224 */ /* 0x000fce00078e00ff */
[----:B-----5:R-:W-:Y:S05]  /*27050*/  WARPSYNC.COLLECTIVE R15, `(.L_x_2144) ;  /* 0x000000000f087348 */ /* 0x020fea0003c00000 */
[----:B------:R0:W1:Y:S02]  /*27060*/  SHFL.IDX P6, R14, R13, R12, R11 ;  /* 0x0000000c0d0e7389 */ /* 0x00006400000c000b */
[----:B01---5:R-:W-:Y:S01]  /*27070*/  ENDCOLLECTIVE ;  /* 0x000000000000791b */ /* 0x023fe20003800000 */
.L_x_2144:
[----:B------:R-:W-:Y:S05]  /*27080*/  BSYNC B0 ;  /* 0x0000000000007941 */ /* 0x000fea0003800000 */
.L_x_2143:
[----:B------:R-:W-:Y:S05]  /*27090*/  BRA `(.L_x_2145) ;  /* 0xfffffe1000b47947 */ /* 0x000fea000383ffff */
.L_x_1811:
        /* <DEDUP_REMOVED lines=8> */
.L_x_2147:
[----:B------:R-:W-:Y:S05]  /*27120*/  BSYNC B1 ;  /* 0x0000000000017941 */ /* 0x000fea0003800000 */
.L_x_2146:
        /* <DEDUP_REMOVED lines=8> */
.L_x_2148:
[----:B------:R-:W-:Y:S02]  /*271b0*/  IMAD.MOV.U32 R13, RZ, RZ, R8 ;  /* 0x000000ffff0d7224 */ /* 0x000fe400078e0008 */
[----:B------:R-:W-:-:S07]  /*271c0*/  IMAD.MOV.U32 R3, RZ, RZ, R14 ;  /* 0x000000ffff037224 */ /* 0x000fce00078e000e */
[----:B------:R-:W-:Y:S05]  /*271d0*/  WARPSYNC.COLLECTIVE R15, `(.L_x_2149) ;  /* 0x000000000f087348 */ /* 0x000fea0003c00000 */
[----:B------:R0:W1:Y:S02]  /*271e0*/  SHFL.IDX P6, R14, R13, R12, R11 ;  /* 0x0000000c0d0e7389 */ /* 0x00006400000c000b */
[----:B01----:R-:W-:Y:S01]  /*271f0*/  ENDCOLLECTIVE ;  /* 0x000000000000791b */ /* 0x003fe20003800000 */
.L_x_2149:
[----:B------:R-:W-:Y:S02]  /*27200*/  IMAD.MOV.U32 R13, RZ, RZ, R7 ;  /* 0x000000ffff0d7224 */ /* 0x000fe400078e0007 */
[----:B------:R-:W-:-:S07]  /*27210*/  IMAD.MOV.U32 R4, RZ, RZ, R14 ;  /* 0x000000ffff047224 */ /* 0x000fce00078e000e */
[----:B------:R-:W-:Y:S05]  /*27220*/  WARPSYNC.COLLECTIVE R15, `(.L_x_2150) ;  /* 0x000000000f087348 */ /* 0x000fea0003c00000 */
[----:B------:R0:W1:Y:S02]  /*27230*/  SHFL.IDX P6, R14, R13, R12, R11 ;  /* 0x0000000c0d0e7389 */ /* 0x00006400000c000b */
[----:B01----:R-:W-:Y:S01]  /*27240*/  ENDCOLLECTIVE ;  /* 0x000000000000791b */ /* 0x003fe20003800000 */
.L_x_2150:
[----:B------:R-:W-:Y:S05]  /*27250*/  BRA `(.L_x_2151) ;  /* 0xfffffe18000c7947 */ /* 0x000fea000383ffff */
.L_x_1814:
[----:B------:R-:W-:Y:S01]  /*27260*/  BSSY B1, `(.L_x_2152) ;  /* 0x0000008000017945 */ /* 0x000fe20003800000 */
[----:B-1----:R-:W-:Y:S02]  /*27270*/  IMAD.MOV.U32 R13, RZ, RZ, R6 ;  /* 0x000000ffff0d7224 */ /* 0x002fe400078e0006 */
[----:B------:R-:W-:Y:S02]  /*27280*/  IMAD.MOV.U32 R12, RZ, RZ, 0x1 ;  /* 0x00000001ff0c7424 */ /* 0x000fe400078e00ff */
[----:B------:R-:W-:Y:S02]  /*27290*/  IMAD.MOV.U32 R11, RZ, RZ, 0x181f ;  /* 0x0000181fff0b7424 */ /* 0x000fe400078e00ff */
[----:B------:R-:W-:-:S07]  /*272a0*/  IMAD.MOV.U32 R15, RZ, RZ, -0x1 ;  /* 0xffffffffff0f7424 */ /* 0x000fce00078e00ff */
[----:B0-2345:R-:W-:Y:S05]  /*272b0*/  WARPSYNC.COLLECTIVE R15, `(.L_x_2153) ;  /* 0x000000000f087348 */ /* 0x03dfea0003c00000 */
[----:B----4-:R1:W4:Y:S02]  /*272c0*/  SHFL.IDX P6, R14, R13, R12, R11 ;  /* 0x0000000c0d0e7389 */ /* 0x01032400000c000b */
[----:B012345:R-:W-:Y:S01]  /*272d0*/  ENDCOLLECTIVE ;  /* 0x000000000000791b */ /* 0x03ffe20003800000 */
.L_x_2153:
[----:B------:R-:W-:Y:S05]  /*272e0*/  BSYNC B1 ;  /* 0x0000000000017941 */ /* 0x000fea0003800000 */
.L_x_2152:
        /* <DEDUP_REMOVED lines=8> */
.L_x_2154:
[----:B------:R-:W-:Y:S02]  /*27370*/  IMAD.MOV.U32 R13, RZ, RZ, R8 ;  /* 0x000000ffff0d7224 */ /* 0x000fe400078e0008 */
[----:B------:R-:W-:-:S07]  /*27380*/  IMAD.MOV.U32 R3, RZ, RZ, R14 ;  /* 0x000000ffff037224 */ /* 0x000fce00078e000e */
[----:B------:R-:W-:Y:S05]  /*27390*/  WARPSYNC.COLLECTIVE R15, `(.L_x_2155) ;  /* 0x000000000f087348 */ /* 0x000fea0003c00000 */
[----:B------:R0:W1:Y:S02]  /*273a0*/  SHFL.IDX P6, R14, R13, R12, R11 ;  /* 0x0000000c0d0e7389 */ /* 0x00006400000c000b */
[----:B01----:R-:W-:Y:S01]  /*273b0*/  ENDCOLLECTIVE ;  /* 0x000000000000791b */ /* 0x003fe20003800000 */
.L_x_2155:
[----:B------:R-:W-:Y:S02]  /*273c0*/  IMAD.MOV.U32 R13, RZ, RZ, R7 ;  /* 0x000000ffff0d7224 */ /* 0x000fe400078e0007 */
[----:B------:R-:W-:-:S07]  /*273d0*/  IMAD.MOV.U32 R4, RZ, RZ, R14 ;  /* 0x000000ffff047224 */ /* 0x000fce00078e000e */
[----:B------:R-:W-:Y:S05]  /*273e0*/  WARPSYNC.COLLECTIVE R15, `(.L_x_2156) ;  /* 0x000000000f087348 */ /* 0x000fea0003c00000 */
[----:B------:R0:W1:Y:S02]  /*273f0*/  SHFL.IDX P6, R14, R13, R12, R11 ;  /* 0x0000000c0d0e7389 */ /* 0x00006400000c000b */
[----:B01----:R-:W-:Y:S01]  /*27400*/  ENDCOLLECTIVE ;  /* 0x000000000000791b */ /* 0x003fe20003800000 */
.L_x_2156:
[----:B------:R-:W-:Y:S05]  /*27410*/  BRA `(.L_x_2157) ;  /* 0xfffffe1800287947 */ /* 0x000fea000383ffff */
.L_x_1817:
[----:B------:R-:W-:Y:S01]  /*27420*/  BSSY B1, `(.L_x_2158) ;  /* 0x0000008000017945 */ /* 0x000fe20003800000 */
[----:B0-----:R-:W-:Y:S01]  /*27430*/  IMAD.MOV.U32 R13, RZ, RZ, R6 ;  /* 0x000000ffff0d7224 */ /* 0x001fe200078e0006 */
[----:B------:R-:W-:Y:S01]  /*27440*/  MOV R11, 0x181f ;  /* 0x0000181f000b7802 */ /* 0x000fe20000000f00 */
[----:B------:R-:W-:Y:S02]  /*27450*/  IMAD.MOV.U32 R12, RZ, RZ, 0x2 ;  /* 0x00000002ff0c7424 */ /* 0x000fe400078e00ff */
[----:B------:R-:W-:-:S07]  /*27460*/  IMAD.MOV.U32 R15, RZ, RZ, -0x1 ;  /* 0xffffffffff0f7424 */ /* 0x000fce00078e00ff */
[----:B-12345:R-:W-:Y:S05]  /*27470*/  WARPSYNC.COLLECTIVE R15, `(.L_x_2159) ;  /* 0x000000000f087348 */ /* 0x03efea0003c00000 */
[----:B----4-:R0:W4:Y:S02]  /*27480*/  SHFL.IDX P6, R14, R13, R12, R11 ;  /* 0x0000000c0d0e7389 */ /* 0x01012400000c000b */
[----:B012345:R-:W-:Y:S01]  /*27490*/  ENDCOLLECTIVE ;  /* 0x000000000000791b */ /* 0x03ffe20003800000 */
.L_x_2159:
[----:B------:R-:W-:Y:S05]  /*274a0*/  BSYNC B1 ;  /* 0x0000000000017941 */ /* 0x000fea0003800000 */
.L_x_2158:
        /* <DEDUP_REMOVED lines=8> */
.L_x_2160:
[----:B------:R-:W-:Y:S02]  /*27530*/  IMAD.MOV.U32 R13, RZ, RZ, R8 ;  /* 0x000000ffff0d7224 */ /* 0x000fe400078e0008 */
[----:B------:R-:W-:-:S07]  /*27540*/  IMAD.MOV.U32 R3, RZ, RZ, R14 ;  /* 0x000000ffff037224 */ /* 0x000fce00078e000e */
[----:B------:R-:W-:Y:S05]  /*27550*/  WARPSYNC.COLLECTIVE R15, `(.L_x_2161) ;  /* 0x000000000f087348 */ /* 0x000fea0003c00000 */
[----:B------:R0:W1:Y:S02]  /*27560*/  SHFL.IDX P6, R14, R13, R12, R11 ;  /* 0x0000000c0d0e7389 */ /* 0x00006400000c000b */
[----:B01----:R-:W-:Y:S01]  /*27570*/  ENDCOLLECTIVE ;  /* 0x000000000000791b */ /* 0x003fe20003800000 */
.L_x_2161:
[----:B------:R-:W-:Y:S01]  /*27580*/  MOV R13, R7 ;  /* 0x00000007000d7202 */ /* 0x000fe20000000f00 */
[----:B------:R-:W-:-:S07]  /*27590*/  IMAD.MOV.U32 R4, RZ, RZ, R14 ;  /* 0x000000ffff047224 */ /* 0x000fce00078e000e */
[----:B------:R-:W-:Y:S05]  /*275a0*/  WARPSYNC.COLLECTIVE R15, `(.L_x_2162) ;  /* 0x000000000f087348 */ /* 0x000fea0003c00000 */
[----:B------:R0:W1:Y:S02]  /*275b0*/  SHFL.IDX P6, R14, R13, R12, R11 ;  /* 0x0000000c0d0e7389 */ /* 0x00006400000c000b */
[----:B01----:R-:W-:Y:S01]  /*275c0*/  ENDCOLLECTIVE ;  /* 0x000000000000791b */ /* 0x003fe20003800000 */
.L_x_2162:
[----:B------:R-:W-:Y:S05]  /*275d0*/  BRA `(.L_x_2163) ;  /* 0xfffffe18003c7947 */ /* 0x000fea000383ffff */
.L_x_1820:
[----:B------:R-:W-:Y:S01]  /*275e0*/  BSSY B1, `(.L_x_2164) ;  /* 0x0000008000017945 */ /* 0x000fe20003800000 */
[----:B------:R-:W-:Y:S02]  /*275f0*/  IMAD.MOV.U32 R13, RZ, RZ, R6 ;  /* 0x000000ffff0d7224 */ /* 0x000fe400078e0006 */
[----:B------:R-:W-:Y:S02]  /*27600*/  IMAD.MOV.U32 R12, RZ, RZ, 0x3 ;  /* 0x00000003ff0c7424 */ /* 0x000fe400078e00ff */
[----:B------:R-:W-:Y:S02]  /*27610*/  IMAD.MOV.U32 R11, RZ, RZ, 0x181f ;  /* 0x0000181fff0b7424 */ /* 0x000fe400078e00ff */
[----:B------:R-:W-:-:S07]  /*27620*/  IMAD.MOV.U32 R15, RZ, RZ, -0x1 ;  /* 0xffffffffff0f7424 */ /* 0x000fce00078e00ff */
[----:B-12345:R-:W-:Y:S05]  /*27630*/  WARPSYNC.COLLECTIVE R15, `(.L_x_2165) ;  /* 0x000000000f087348 */ /* 0x03efea0003c00000 */
[----:B----4-:R0:W4:Y:S02]  /*27640*/  SHFL.IDX P6, R14, R13, R12, R11 ;  /* 0x0000000c0d0e7389 */ /* 0x01012400000c000b */
[----:B012345:R-:W-:Y:S01]  /*27650*/  ENDCOLLECTIVE ;  /* 0x000000000000791b */ /* 0x03ffe20003800000 */
.L_x_2165:
[----:B------:R-:W-:Y:S05]  /*27660*/  BSYNC B1 ;  /* 0x0000000000017941 */ /* 0x000fea0003800000 */
.L_x_2164:
        /* <DEDUP_REMOVED lines=8> */
.L_x_2166:
[----:B------:R-:W-:Y:S01]  /*276f0*/  IMAD.MOV.U32 R13, RZ, RZ, R8 ;  /* 0x000000ffff0d7224 */ /* 0x000fe200078e0008 */
[----:B------:R-:W-:-:S07]  /*27700*/  MOV R3, R14 ;  /* 0x0000000e00037202 */ /* 0x000fce0000000f00 */
[----:B------:R-:W-:Y:S05]  /*27710*/  WARPSYNC.COLLECTIVE R15, `(.L_x_2167) ;  /* 0x000000000f087348 */ /* 0x000fea0003c00000 */
[----:B------:R0:W1:Y:S02]  /*27720*/  SHFL.IDX P6, R14, R13, R12, R11 ;  /* 0x0000000c0d0e7389 */ /* 0x00006400000c000b */
[----:B01----:R-:W-:Y:S01]  /*27730*/  ENDCOLLECTIVE ;  /* 0x000000000000791b */ /* 0x003fe20003800000 */
.L_x_2167:
[----:B------:R-:W-:Y:S02]  /*27740*/  IMAD.MOV.U32 R13, RZ, RZ, R7 ;  /* 0x000000ffff0d7224 */ /* 0x000fe400078e0007 */
[----:B------:R-:W-:-:S07]  /*27750*/  IMAD.MOV.U32 R4, RZ, RZ, R14 ;  /* 0x000000ffff047224 */ /* 0x000fce00078e000e */
[----:B------:R-:W-:Y:S05]  /*27760*/  WARPSYNC.COLLECTIVE R15, `(.L_x_2168) ;  /* 0x000000000f087348 */ /* 0x000fea0003c00000 */
[----:B------:R0:W1:Y:S02]  /*27770*/  SHFL.IDX P6, R14, R13, R12, R11 ;  /* 0x0000000c0d0e7389 */ /* 0x00006400000c000b */
[----:B01----:R-:W-:Y:S01]  /*27780*/  ENDCOLLECTIVE ;  /* 0x000000000000791b */ /* 0x003fe20003800000 */
.L_x_2168:
[----:B------:R-:W-:Y:S05]  /*27790*/  BRA `(.L_x_2169) ;  /* 0xfffffe1800587947 */ /* 0x000fea000383ffff */
.L_x_1824:
[----:B-1----:R1:W2:Y:S02]  /*277a0*/  SYNCS.PHASECHK.TRANS64.TRYWAIT P0, [R184+URZ+0x28400], R5 ;  /* 0x02840005b80075a7 */ /* 0x0022a4000800017f */
[----:B--2---:R-:W-:Y:S05]  /*277b0*/  @!P0 NANOSLEEP.SYNCS 0x989680 ;  /* 0x009896800000895d */ /* 0x004fea0003900000 */
[----:B------:R-:W2:Y:S02]  /*277c0*/  @!P0 SYNCS.PHASECHK.TRANS64 P0, [R184+URZ+0x28400], R5 ;  /* 0x02840005b80085a7 */ /* 0x000ea4000800007f */
[----:B--2---:R-:W-:Y:S05]  /*277d0*/  @!P0 BRA `(.L_x_1824) ;  /* 0xfffffffc00f08947 */ /* 0x004fea000383ffff */
[----:B------:R-:W-:Y:S05]  /*277e0*/  BRA `(.L_x_2170) ;  /* 0xfffffe1800d47947 */ /* 0x000fea000383ffff */
.L_x_1840:
[----:B------:R-:W0:Y:S01]  /*277f0*/  LDC R59, c[0x0][0x3f4] ;  /* 0x0000fd00ff3b7b82 */ /* 0x000e220000000800 */
        /* <DEDUP_REMOVED lines=8> */
.L_x_2172:
[----:B------:R-:W-:Y:S05]  /*27880*/  BSYNC B1 ;  /* 0x0000000000017941 */ /* 0x000fea0003800000 */
.L_x_2171:
[----:B------:R-:W-:Y:S01]  /*27890*/  IMAD.MOV.U32 R13, RZ, RZ, R37 ;  /* 0x000000ffff0d7224 */ /* 0x000fe200078e0025 */
[----:B------:R-:W-:Y:S01]  /*278a0*/  MOV R12, RZ ;  /* 0x000000ff000c7202 */ /* 0x000fe20000000f00 */
[----:B------:R-:W-:Y:S01]  /*278b0*/  IMAD.MOV.U32 R11, RZ, RZ, 0x181f ;  /* 0x0000181fff0b7424 */ /* 0x000fe200078e00ff */
[----:B------:R-:W-:Y:S01]  /*278c0*/  ISETP.GE.AND P0, PT, R16, R59, PT ;  /* 0x0000003b1000720c */ /* 0x000fe20003f06270 */
[----:B------:R-:W-:Y:S02]  /*278d0*/  IMAD.MOV.U32 R15, RZ, RZ, -0x1 ;  /* 0xffffffffff0f7424 */ /* 0x000fe400078e00ff */
[----:B------:R-:W-:Y:S02]  /*278e0*/  IMAD.MOV.U32 R3, RZ, RZ, R14 ;  /* 0x000000ffff037224 */ /* 0x000fe400078e000e */
[----:B------:R-:W-:-:S08]  /*278f0*/  IMAD R57, R190, R57, RZ ;  /* 0x00000039be397224 */ /* 0x000fd000078e02ff */
[----:B------:R-:W-:Y:S05]  /*27900*/  WARPSYNC.COLLECTIVE R15, `(.L_x_2173) ;  /* 0x000000000f087348 */ /* 0x000fea0003c00000 */
[----:B------:R0:W1:Y:S02]  /*27910*/  SHFL.IDX P6, R14, R13, R12, R11 ;  /* 0x0000000c0d0e7389 */ /* 0x00006400000c000b */
[----:B01----:R-:W-:Y:S01]  /*27920*/  ENDCOLLECTIVE ;  /* 0x000000000000791b */ /* 0x003fe20003800000 */
.L_x_2173:
[----:B------:R-:W-:Y:S01]  /*27930*/  ISETP.GE.OR P1, PT, R52, R57, P0 ;  /* 0x000000393400720c */ /* 0x000fe20000726670 */
[----:B------:R-:W-:Y:S02]  /*27940*/  IMAD.MOV.U32 R13, RZ, RZ, R53 ;  /* 0x000000ffff0d7224 */ /* 0x000fe400078e0035 */
[----:B------:R-:W-:-:S10]  /*27950*/  IMAD.MOV.U32 R5, RZ, RZ, R14 ;  /* 0x000000ffff057224 */ /* 0x000fd400078e000e */
[----:B------:R-:W-:Y:S05]  /*27960*/  WARPSYNC.COLLECTIVE R15, `(.L_x_2174) ;  /* 0x000000000f087348 */ /* 0x000fea0003c00000 */
[----:B------:R0:W1:Y:S02]  /*27970*/  SHFL.IDX P6, R14, R13, R12, R11 ;  /* 0x0000000c0d0e7389 */ /* 0x00006400000c000b */
[----:B01----:R-:W-:Y:S01]  /*27980*/  ENDCOLLECTIVE ;  /* 0x000000000000791b */ /* 0x003fe20003800000 */
.L_x_2174:
[----:B------:R-:W-:-:S05]  /*27990*/  @!P1 IADD3 R0, P2, R16, R5, RZ ;  /* 0x0000000510009210 */ /* 0x000fca0007f5e0ff */
[----:B------:R-:W-:Y:S02]  /*279a0*/  @!P1 IMAD.X R5, R3, 0x1, R17, P2 ;  /* 0x0000000103059824 */ /* 0x000fe400010e0611 */
[----:B------:R-:W-:Y:S02]  /*279b0*/  @!P1 IMAD.MOV.U32 R4, RZ, RZ, R0 ;  /* 0x000000ffff049224 */ /* 0x000fe400078e0000 */
[----:B------:R-:W-:Y:S02]  /*279c0*/  IMAD.MOV.U32 R13, RZ, RZ, R55 ;  /* 0x000000ffff0d7224 */ /* 0x000fe400078e0037 */
[----:B------:R-:W-:-:S07]  /*279d0*/  IMAD.MOV.U32 R7, RZ, RZ, R14 ;  /* 0x000000ffff077224 */ /* 0x000fce00078e000e */
[----:B------:R-:W-:Y:S05]  /*279e0*/  WARPSYNC.COLLECTIVE R15, `(.L_x_2175) ;  /* 0x000000000f087348 */ /* 0x000fea0003c00000 */
[----:B------:R0:W1:Y:S02]  /*279f0*/  SHFL.IDX P6, R14, R13, R12, R11 ;  /* 0x0000000c0d0e7389 */ /* 0x00006400000c000b */
[----:B01----:R-:W-:Y:S01]  /*27a00*/  ENDCOLLECTIVE ;  /* 0x000000000000791b */ /* 0x003fe20003800000 */
.L_x_2175:
[----:B------:R-:W-:-:S05]  /*27a10*/  @!P1 IADD3 R14, P3, R16, R14, RZ ;  /* 0x0000000e100e9210 */ /* 0x000fca0007f7e0ff */
[----:B------:R-:W-:Y:S01]  /*27a20*/  @!P1 IMAD.X R3, R7, 0x1, R17, P3 ;  /* 0x0000000107039824 */ /* 0x000fe200018e0611 */
[----:B------:R-:W-:Y:S01]  /*27a30*/  @!P1 MOV R24, R14 ;  /* 0x0000000e00189202 */ /* 0x000fe20000000f00 */
[----:B------:R-:W5:Y:S02]  /*27a40*/  @!P1 LD.E.128 R4, desc[UR36][R4.64] ;  /* 0x0000002404049980 */ /* 0x000f64000c101d00 */
[----:B------:R-:W-:-:S06]  /*27a50*/  @!P1 IMAD.MOV.U32 R25, RZ, RZ, R3 ;  /* 0x000000ffff199224 */ /* 0x000fcc00078e0003 */
[----:B------:R-:W5:Y:S01]  /*27a60*/  @!P1 LD.E.128 R24, desc[UR36][R24.64] ;  /* 0x0000002418189980 */ /* 0x000f62000c101d00 */
[----:B------:R-:W-:Y:S01]  /*27a70*/  IMAD.MOV.U32 R13, RZ, RZ, R10 ;  /* 0x000000ffff0d7224 */ /* 0x000fe200078e000a */
[----:B------:R-:W-:Y:S01]  /*27a80*/  CS2R R20, SRZ ;  /* 0x0000000000147805 */ /* 0x000fe2000001ff00 */
[----:B------:R-:W-:Y:S01]  /*27a90*/  IMAD.MOV.U32 R12, RZ, RZ, 0x1 ;  /* 0x00000001ff0c7424 */ /* 0x000fe200078e00ff */
[----:B------:R-:W-:Y:S02]  /*27aa0*/  CS2R R38, SRZ ;  /* 0x0000000000267805 */ /* 0x000fe4000001ff00 */
[----:B------:R-:W-:Y:S02]  /*27ab0*/  CS2R R40, SRZ ;  /* 0x0000000000287805 */ /* 0x000fe4000001ff00 */
[----:B------:R-:W-:-:S07]  /*27ac0*/  CS2R R42, SRZ ;  /* 0x00000000002a7805 */ /* 0x000fce000001ff00 */
[----:B-----5:R-:W-:Y:S05]  /*27ad0*/  WARPSYNC.COLLECTIVE R15, `(.L_x_2176) ;  /* 0x000000000f087348 */ /* 0x020fea0003c00000 */
[----:B------:R0:W1:Y:S02]  /*27ae0*/  SHFL.IDX P6, R14, R13, R12, R11 ;  /* 0x0000000c0d0e7389 */ /* 0x00006400000c000b */
[----:B01---5:R-:W-:Y:S01]  /*27af0*/  ENDCOLLECTIVE ;  /* 0x000000000000791b */ /* 0x023fe20003800000 */
.L_x_2176:
[----:B------:R-:W-:Y:S02]  /*27b00*/  IMAD.MOV.U32 R13, RZ, RZ, R37 ;  /* 0x000000ffff0d7224 */ /* 0x000fe400078e0025 */
[----:B------:R-:W-:-:S07]  /*27b10*/  IMAD.MOV.U32 R3, RZ, RZ, R14 ;  /* 0x000000ffff037224 */ /* 0x000fce00078e000e */
[----:B------:R-:W-:Y:S05]  /*27b20*/  WARPSYNC.COLLECTIVE R15, `(.L_x_2177) ;  /* 0x000000000f087348 */ /* 0x000fea0003c00000 */
[----:B------:R0:W1:Y:S02]  /*27b30*/  SHFL.IDX P6, R14, R13, R12, R11 ;  /* 0x0000000c0d0e7389 */ /* 0x00006400000c000b */
[----:B01----:R-:W-:Y:S01]  /*27b40*/  ENDCOLLECTIVE ;  /* 0x000000000000791b */ /* 0x003fe20003800000 */
.L_x_2177:
[----:B------:R-:W-:Y:S02]  /*27b50*/  IMAD.MOV.U32 R13, RZ, RZ, R53 ;  /* 0x000000ffff0d7224 */ /* 0x000fe400078e0035 */
[----:B------:R-:W-:-:S07]  /*27b60*/  IMAD.MOV.U32 R9, RZ, RZ, R14 ;  /* 0x000000ffff097224 */ /* 0x000fce00078e000e */
[----:B------:R-:W-:Y:S05]  /*27b70*/  WARPSYNC.COLLECTIVE R15, `(.L_x_2178) ;  /* 0x000000000f087348 */ /* 0x000fea0003c00000 */
[----:B------:R0:W1:Y:S02]  /*27b80*/  SHFL.IDX P6, R14, R13, R12, R11 ;  /* 0x0000000c0d0e7389 */ /* 0x00006400000c000b */
[----:B01----:R-:W-:Y:S01]  /*27b90*/  ENDCOLLECTIVE ;  /* 0x000000000000791b */ /* 0x003fe20003800000 */
.L_x_2178:
[----:B------:R-:W-:Y:S02]  /*27ba0*/  IMAD.MOV.U32 R13, RZ, RZ, R55 ;  /* 0x000000ffff0d7224 */ /* 0x000fe400078e0037 */
[----:B------:R-:W-:-:S07]  /*27bb0*/  IMAD.MOV.U32 R33, RZ, RZ, R14 ;  /* 0x000000ffff217224 */ /* 0x000fce00078e000e */
[----:B------:R-:W-:Y:S05]  /*27bc0*/  WARPSYNC.COLLECTIVE R15, `(.L_x_2179) ;  /* 0x000000000f087348 */ /* 0x000fea0003c00000 */
[----:B------:R0:W1:Y:S02]  /*27bd0*/  SHFL.IDX P6, R14, R13, R12, R11 ;  /* 0x0000000c0d0e7389 */ /* 0x00006400000c000b */
[----:B01----:R-:W-:Y:S01]  /*27be0*/  ENDCOLLECTIVE ;  /* 0x000000000000791b */ /* 0x003fe20003800000 */
.L_x_2179:
[----:B------:R-:W-:Y:S01]  /*27bf0*/  @!P1 MOV R20, R4 ;  /* 0x0000000400149202 */ /* 0x000fe20000000f00 */
[----:B------:R-:W-:Y:S01]  /*27c00*/  @!P1 IMAD.MOV.U32 R21, RZ, RZ, R5 ;  /* 0x000000ffff159224 */ /* 0x000fe200078e0005 */
[----:B------:R-:W-:Y:S01]  /*27c10*/  CS2R R4, SRZ ;  /* 0x0000000000047805 */ /* 0x000fe2000001ff00 */
[----:B------:R-:W-:Y:S02]  /*27c20*/  @!P1 IMAD.MOV.U32 R38, RZ, RZ, R6 ;  /* 0x000000ffff269224 */ /* 0x000fe400078e0006 */
[----:B------:R-:W-:Y:S02]  /*27c30*/  @!P1 IMAD.MOV.U32 R39, RZ, RZ, R7 ;  /* 0x000000ffff279224 */ /* 0x000fe400078e0007 */
[----:B------:R-:W-:Y:S02]  /*27c40*/  @!P1 IMAD.MOV.U32 R40, RZ, RZ, R24 ;  /* 0x000000ffff289224 */ /* 0x000fe400078e0018 */
[----:B------:R-:W-:Y:S02]  /*27c50*/  @!P1 IMAD.MOV.U32 R41, RZ, RZ, R25 ;  /* 0x000000ffff299224 */ /* 0x000fe400078e0019 */
[----:B------:R-:W-:-:S02]  /*27c60*/  @!P1 IMAD.MOV.U32 R42, RZ, RZ, R26 ;  /* 0x000000ffff2a9224 */ /* 0x000fc400078e001a */
[----:B------:R-:W-:Y:S01]  /*27c70*/  @!P1 IMAD.MOV.U32 R43, RZ, RZ, R27 ;  /* 0x000000ffff2b9224 */ /* 0x000fe200078e001b */
[----:B------:R-:W-:Y:S06]  /*27c80*/  BRA `(.L_x_2180) ;  /* 0xfffffe58004c7947 */ /* 0x000fec000383ffff */
.L_x_1843:
[----:B------:R-:W-:Y:S01]  /*27c90*/  BSSY B1, `(.L_x_2181) ;  /* 0x0000008000017945 */ /* 0x000fe20003800000 */
[----:B------:R-:W-:Y:S01]  /*27ca0*/  IMAD.MOV.U32 R13, RZ, RZ, R10 ;  /* 0x000000ffff0d7224 */ /* 0x000fe200078e000a */
[----:B------:R-:W-:Y:S01]  /*27cb0*/  MOV R11, 0x181f ;  /* 0x0000181f000b7802 */ /* 0x000fe20000000f00 */
[----:B------:R-:W-:Y:S02]  /*27cc0*/  IMAD.MOV.U32 R12, RZ, RZ, 0x2 ;  /* 0x00000002ff0c7424 */ /* 0x000fe400078e00ff */
[----:B------:R-:W-:-:S07]  /*27cd0*/  IMAD.MOV.U32 R15, RZ, RZ, -0x1 ;  /* 0xffffffffff0f7424 */ /* 0x000fce00078e00ff */
[----:B-----5:R-:W-:Y:S05]  /*27ce0*/  WARPSYNC.COLLECTIVE R15, `(.L_x_2182) ;  /* 0x000000000f087348 */ /* 0x020fea0003c00000 */
[----:B------:R0:W1:Y:S02]  /*27cf0*/  SHFL.IDX P6, R14, R13, R12, R11 ;  /* 0x0000000c0d0e7389 */ /* 0x00006400000c000b */
[----:B01---5:R-:W-:Y:S01]  /*27d00*/  ENDCOLLECTIVE ;  /* 0x000000000000791b */ /* 0x023fe20003800000 */
.L_x_2182:
[----:B------:R-:W-:Y:S05]  /*27d10*/  BSYNC B1 ;  /* 0x0000000000017941 */ /* 0x000fea0003800000 */
.L_x_2181:
[----:B------:R-:W-:Y:S02]  /*27d20*/  IMAD.MOV.U32 R13, RZ, RZ, R37 ;  /* 0x000000ffff0d7224 */ /* 0x000fe400078e0025 */
[----:B------:R-:W-:Y:S02]  /*27d30*/  IMAD.MOV.U32 R12, RZ, RZ, 0x2 ;  /* 0x00000002ff0c7424 */ /* 0x000fe400078e00ff */
[----:B------:R-:W-:Y:S02]  /*27d40*/  IMAD.MOV.U32 R11, RZ, RZ, 0x181f ;  /* 0x0000181fff0b7424 */ /* 0x000fe400078e00ff */
[----:B------:R-:W-:Y:S02]  /*27d50*/  IMAD.MOV.U32 R15, RZ, RZ, -0x1 ;  /* 0xffffffffff0f7424 */ /* 0x000fe400078e00ff */
[----:B------:R-:W-:Y:S02]  /*27d60*/  IMAD.MOV.U32 R3, RZ, RZ, R14 ;  /* 0x000000ffff037224 */ /* 0x000fe400078e000e */
[----:B------:R-:W-:-:S07]  /*27d70*/  VIADD R0, R52, 0x40 ;  /* 0x0000004034007836 */ /* 0x000fce0000000000 */
[----:B------:R-:W-:Y:S05]  /*27d80*/  WARPSYNC.COLLECTIVE R15, `(.L_x_2183) ;  /* 0x000000000f087348 */ /* 0x000fea0003c00000 */
[----:B------:R0:W1:Y:S02]  /*27d90*/  SHFL.IDX P6, R14, R13, R12, R11 ;  /* 0x0000000c0d0e7389 */ /* 0x00006400000c000b */
[----:B01----:R-:W-:Y:S01]  /*27da0*/  ENDCOLLECTIVE ;  /* 0x000000000000791b */ /* 0x003fe20003800000 */
.L_x_2183:
[----:B------:R-:W-:Y:S01]  /*27db0*/  ISETP.GE.OR P1, PT, R0, R57, P0 ;  /* 0x000000390000720c */ /* 0x000fe20000726670 */
[----:B------:R-:W-:Y:S02]  /*27dc0*/  IMAD.MOV.U32 R13, RZ, RZ, R53 ;  /* 0x000000ffff0d7224 */ /* 0x000fe400078e0035 */
[----:B------:R-:W-:-:S10]  /*27dd0*/  IMAD.MOV.U32 R9, RZ, RZ, R14 ;  /* 0x000000ffff097224 */ /* 0x000fd400078e000e */
[----:B------:R-:W-:Y:S05]  /*27de0*/  WARPSYNC.COLLECTIVE R15, `(.L_x_2184) ;  /* 0x000000000f087348 */ /* 0x000fea0003c00000 */
[----:B------:R0:W1:Y:S02]  /*27df0*/  SHFL.IDX P6, R14, R13, R12, R11 ;  /* 0x0000000c0d0e7389 */ /* 0x00006400000c000b */
[----:B01----:R-:W-:Y:S01]  /*27e00*/  ENDCOLLECTIVE ;  /* 0x000000000000791b */ /* 0x003fe20003800000 */
.L_x_2184:
[----:B------:R-:W-:-:S05]  /*27e10*/  @!P1 IADD3 R0, P2, R16, R9, RZ ;  /* 0x0000000910009210 */ /* 0x000fca0007f5e0ff */
[----:B------:R-:W-:Y:S02]  /*27e20*/  @!P1 IMAD.X R9, R3, 0x1, R17, P2 ;  /* 0x0000000103099824 */ /* 0x000fe400010e0611 */
[----:B------:R-:W-:Y:S01]  /*27e30*/  @!P1 IMAD.MOV.U32 R8, RZ, RZ, R0 ;  /* 0x000000ffff089224 */ /* 0x000fe200078e0000 */
[----:B------:R-:W-:Y:S01]  /*27e40*/  MOV R13, R55 ;  /* 0x00000037000d7202 */ /* 0x000fe20000000f00 */
[----:B------:R-:W-:-:S07]  /*27e50*/  IMAD.MOV.U32 R25, RZ, RZ, R14 ;  /* 0x000000ffff197224 */ /* 0x000fce00078e000e */
[----:B------:R-:W-:Y:S05]  /*27e60*/  WARPSYNC.COLLECTIVE R15, `(.L_x_2185) ;  /* 0x000000000f087348 */ /* 0x000fea0003c00000 */
[----:B------:R0:W1:Y:S02]  /*27e70*/  SHFL.IDX P6, R14, R13, R12, R11 ;  /* 0x0000000c0d0e7389 */ /* 0x00006400000c000b */
[----:B01----:R-:W-:Y:S01]  /*27e80*/  ENDCOLLECTIVE ;  /* 0x000000000000791b */ /* 0x003fe20003800000 */
.L_x_2185:
[----:B------:R-:W-:-:S05]  /*27e90*/  @!P1 IADD3 R14, P3, R16, R14, RZ ;  /* 0x0000000e100e9210 */ /* 0x000fca0007f7e0ff */
[----:B------:R-:W-:Y:S02]  /*27ea0*/  @!P1 IMAD.X R3, R25, 0x1, R17, P3 ;  /* 0x0000000119039824 */ /* 0x000fe400018e0611 */
[----:B------:R-:W-:Y:S01]  /*27eb0*/  @!P1 IMAD.MOV.U32 R32, RZ, RZ, R14 ;  /* 0x000000ffff209224 */ /* 0x000fe200078e000e */
[----:B------:R0:W5:Y:S01]  /*27ec0*/  @!P1 LD.E.128 R24, desc[UR36][R8.64] ;  /* 0x0000002408189980 */ /* 0x000162000c101d00 */
[----:B------:R-:W-:-:S06]  /*27ed0*/  @!P1 IMAD.MOV.U32 R33, RZ, RZ, R3 ;  /* 0x000000ffff219224 */ /* 0x000fcc00078e0003 */
[----:B------:R-:W5:Y:S01]  /*27ee0*/  @!P1 LD.E.128 R32, desc[UR36][R32.64] ;  /* 0x0000002420209980 */ /* 0x000f62000c101d00 */
[----:B------:R-:W-:Y:S01]  /*27ef0*/  IMAD.MOV.U32 R13, RZ, RZ, R10 ;  /* 0x000000ffff0d7224 */ /* 0x000fe200078e000a */
[----:B------:R-:W-:Y:S01]  /*27f00*/  CS2R R44, SRZ ;  /* 0x00000000002c7805 */ /* 0x000fe2000001ff00 */
[----:B------:R-:W-:Y:S01]  /*27f10*/  IMAD.MOV.U32 R12, RZ, RZ, 0x3 ;  /* 0x00000003ff0c7424 */ /* 0x000fe200078e00ff */
[----:B------:R-:W-:Y:S02]  /*27f20*/  CS2R R46, SRZ ;  /* 0x00000000002e7805 */ /* 0x000fe4000001ff00 */
[----:B------:R-:W-:Y:S02]  /*27f30*/  CS2R R48, SRZ ;  /* 0x0000000000307805 */ /* 0x000fe4000001ff00 */
[----:B------:R-:W-:Y:S02]  /*27f40*/  CS2R R50, SRZ ;  /* 0x0000000000327805 */ /* 0x000fe4000001ff00 */
[----:B0-----:R-:W-:-:S07]  /*27f50*/  CS2R R8, SRZ ;  /* 0x0000000000087805 */ /* 0x001fce000001ff00 */
[----:B-----5:R-:W-:Y:S05]  /*27f60*/  WARPSYNC.COLLECTIVE R15, `(.L_x_2186) ;  /* 0x000000000f087348 */ /* 0x020fea0003c00000 */
[----:B------:R0:W1:Y:S02]  /*27f70*/  SHFL.IDX P6, R14, R13, R12, R11 ;  /* 0x0000000c0d0e7389 */ /* 0x00006400000c000b */
[----:B01---5:R-:W-:Y:S01]  /*27f80*/  ENDCOLLECTIVE ;  /* 0x000000000000791b */ /* 0x023fe20003800000 */
.L_x_2186:
[----:B------:R-:W-:Y:S01]  /*27f90*/  MOV R13, R37 ;  /* 0x00000025000d7202 */ /* 0x000fe20000000f00 */
[----:B------:R-:W-:-:S07]  /*27fa0*/  IMAD.MOV.U32 R3, RZ, RZ, R14 ;  /* 0x000000ffff037224 */ /* 0x000fce00078e000e */
[----:B------:R-:W-:Y:S05]  /*27fb0*/  WARPSYNC.COLLECTIVE R15, `(.L_x_2187) ;  /* 0x000000000f087348 */ /* 0x000fea0003c00000 */
[----:B------:R0:W1:Y:S02]  /*27fc0*/  SHFL.IDX P6, R14, R13, R12, R11 ;  /* 0x0000000c0d0e7389 */ /* 0x00006400000c000b */
[----:B01----:R-:W-:Y:S01]  /*27fd0*/  ENDCOLLECTIVE ;  /* 0x000000000000791b */ /* 0x003fe20003800000 */
.L_x_2187:
[----:B------:R-:W-:Y:S02]  /*27fe0*/  IMAD.MOV.U32 R13, RZ, RZ, R53 ;  /* 0x000000ffff0d7224 */ /* 0x000fe400078e0035 */
[----:B------:R-:W-:-:S07]  /*27ff0*/  IMAD.MOV.U32 R37, RZ, RZ, R14 ;  /* 0x000000ffff257224 */ /* 0x000fce00078e000e */
[----:B------:R-:W-:Y:S05]  /*28000*/  WARPSYNC.COLLECTIVE R15, `(.L_x_2188) ;  /* 0x000000000f087348 */ /* 0x000fea0003c00000 */
[----:B------:R0:W1:Y:S02]  /*28010*/  SHFL.IDX P6, R14, R13, R12, R11 ;  /* 0x0000000c0d0e7389 */ /* 0x00006400000c000b */
[----:B01----:R-:W-:Y:S01]  /*28020*/  ENDCOLLECTIVE ;  /* 0x000000000000791b */ /* 0x003fe20003800000 */
.L_x_2188:
[----:B------:R-:W-:Y:S02]  /*28030*/  IMAD.MOV.U32 R13, RZ, RZ, R55 ;  /* 0x000000ffff0d7224 */ /* 0x000fe400078e0037 */
[----:B------:R-:W-:-:S07]  /*28040*/  IMAD.MOV.U32 R53, RZ, RZ, R14 ;  /* 0x000000ffff357224 */ /* 0x000fce00078e000e */
[----:B------:R-:W-:Y:S05]  /*28050*/  WARPSYNC.COLLECTIVE R15, `(.L_x_2189) ;  /* 0x000000000f087348 */ /* 0x000fea0003c00000 */
[----:B------:R0:W1:Y:S02]  /*28060*/  SHFL.IDX P6, R14, R13, R12, R11 ;  /* 0x0000000c0d0e7389 */ /* 0x00006400000c000b */
[----:B01----:R-:W-:Y:S01]  /*28070*/  ENDCOLLECTIVE ;  /* 0x000000000000791b */ /* 0x003fe20003800000 */
.L_x_2189:
[----:B------:R-:W-:Y:S02]  /*28080*/  IMAD.MOV.U32 R55, RZ, RZ, R14 ;  /* 0x000000ffff377224 */ /* 0x000fe400078e000e */
[----:B------:R-:W-:Y:S02]  /*28090*/  @!P1 IMAD.MOV.U32 R44, RZ, RZ, R24 ;  /* 0x000000ffff2c9224 */ /* 0x000fe400078e0018 */
[----:B------:R-:W-:Y:S02]  /*280a0*/  @!P1 IMAD.MOV.U32 R45, RZ, RZ, R25 ;  /* 0x000000ffff2d9224 */ /* 0x000fe400078e0019 */
[----:B------:R-:W-:Y:S02]  /*280b0*/  @!P1 IMAD.MOV.U32 R46, RZ, RZ, R26 ;  /* 0x000000ffff2e9224 */ /* 0x000fe400078e001a */
[----:B------:R-:W-:Y:S01]  /*280c0*/  @!P1 IMAD.MOV.U32 R47, RZ, RZ, R27 ;  /* 0x000000ffff2f9224 */ /* 0x000fe200078e001b */
[----:B------:R-:W-:Y:S01]  /*280d0*/  @!P1 MOV R48, R32 ;  /* 0x0000002000309202 */ /* 0x000fe20000000f00 */
[----:B------:R-:W-:-:S02]  /*280e0*/  @!P1 IMAD.MOV.U32 R49, RZ, RZ, R33 ;  /* 0x000000ffff319224 */ /* 0x000fc400078e0021 */
[----:B------:R-:W-:Y:S02]  /*280f0*/  @!P1 IMAD.MOV.U32 R50, RZ, RZ, R34 ;  /* 0x000000ffff329224 */ /* 0x000fe400078e0022 */
[----:B------:R-:W-:Y:S01]  /*28100*/  @!P1 IMAD.MOV.U32 R51, RZ, RZ, R35 ;  /* 0x000000ffff339224 */ /* 0x000fe200078e0023 */
[----:B------:R-:W-:Y:S06]  /*28110*/  BRA `(.L_x_2190) ;  /* 0xfffffe5400f87947 */ /* 0x000fec000383ffff */
.L_x_1847:
[----:B0-----:R0:W1:Y:S02]  /*28120*/  SYNCS.PHASECHK.TRANS64.TRYWAIT P4, [R184+URZ+0x28400], R25 ;  /* 0x02840019b80075a7 */ /* 0x001064000808017f */
[----:B-1----:R-:W-:Y:S05]  /*28130*/  @!P4 NANOSLEEP.SYNCS 0x989680 ;  /* 0x009896800000c95d */ /* 0x002fea0003900000 */
[----:B------:R-:W1:Y:S02]  /*28140*/  @!P4 SYNCS.PHASECHK.TRANS64 P4, [R184+URZ+0x28400], R25 ;  /* 0x02840019b800c5a7 */ /* 0x000e64000808007f */
[----:B-1----:R-:W-:Y:S05]  /*28150*/  @!P4 BRA `(.L_x_1847) ;  /* 0xfffffffc00f0c947 */ /* 0x002fea000383ffff */
[----:B------:R-:W-:Y:S05]  /*28160*/  BRA `(.L_x_2191) ;  /* 0xfffffe5800647947 */ /* 0x000fea000383ffff */
.L_x_1857:
[----:B--2---:R2:W3:Y:S02]  /*28170*/  SYNCS.PHASECHK.TRANS64.TRYWAIT P1, [R6+URZ+0x28430], R9 ;  /* 0x02843009060075a7 */ /* 0x0044e4000802017f */
[----:B---3--:R-:W-:Y:S05]  /*28180*/  @!P1 NANOSLEEP.SYNCS 0x989680 ;  /* 0x009896800000995d */ /* 0x008fea0003900000 */
[----:B------:R-:W3:Y:S02]  /*28190*/  @!P1 SYNCS.PHASECHK.TRANS64 P1, [R6+URZ+0x28430], R9 ;  /* 0x02843009060095a7 */ /* 0x000ee4000802007f */
[----:B---3--:R-:W-:Y:S05]  /*281a0*/  @!P1 BRA `(.L_x_1857) ;  /* 0xfffffffc00f09947 */ /* 0x008fea000383ffff */
[----:B------:R-:W-:Y:S05]  /*281b0*/  BRA `(.L_x_1856) ;  /* 0xfffffe98009c7947 */ /* 0x000fea000383ffff */
.L_x_1871:
[----:B-1----:R1:W2:Y:S02]  /*281c0*/  SYNCS.PHASECHK.TRANS64.TRYWAIT P2, [R6+URZ+0x28450], R9 ;  /* 0x02845009060075a7 */ /* 0x0022a4000804017f */
[----:B--2---:R-:W-:Y:S05]  /*281d0*/  @!P2 NANOSLEEP.SYNCS 0x989680 ;  /* 0x009896800000a95d */ /* 0x004fea0003900000 */
[----:B------:R-:W2:Y:S02]  /*281e0*/  @!P2 SYNCS.PHASECHK.TRANS64 P2, [R6+URZ+0x28450], R9 ;  /* 0x028450090600a5a7 */ /* 0x000ea4000804007f */
[----:B--2---:R-:W-:Y:S05]  /*281f0*/  @!P2 BRA `(.L_x_1871) ;  /* 0xfffffffc00f0a947 */ /* 0x004fea000383ffff */
[----:B------:R-:W-:Y:S05]  /*28200*/  BRA `(.L_x_1870) ;  /* 0xfffffeb800007947 */ /* 0x000fea000383ffff */
.L_x_1881:
[----:B-1----:R1:W2:Y:S02]  /*28210*/  SYNCS.PHASECHK.TRANS64.TRYWAIT P2, [R12+URZ+0x28430], R11 ;  /* 0x0284300b0c0075a7 */ /* 0x0022a4000804017f */
[----:B--2---:R-:W-:Y:S05]  /*28220*/  @!P2 NANOSLEEP.SYNCS 0x989680 ;  /* 0x009896800000a95d */ /* 0x004fea0003900000 */
[----:B------:R-:W2:Y:S02]  /*28230*/  @!P2 SYNCS.PHASECHK.TRANS64 P2, [R12+URZ+0x28430], R11 ;  /* 0x0284300b0c00a5a7 */ /* 0x000ea4000804007f */
[----:B--2---:R-:W-:Y:S05]  /*28240*/  @!P2 BRA `(.L_x_1881) ;  /* 0xfffffffc00f0a947 */ /* 0x004fea000383ffff */
[----:B------:R-:W-:Y:S05]  /*28250*/  BRA `(.L_x_1880) ;  /* 0xfffffebc00607947 */ /* 0x000fea000383ffff */
.L_x_1895:
[----:B----4-:R4:W0:Y:S02]  /*28260*/  SYNCS.PHASECHK.TRANS64.TRYWAIT P2, [R12+URZ+0x28450], R11 ;  /* 0x0284500b0c0075a7 */ /* 0x010824000804017f */
[----:B0-----:R-:W-:Y:S05]  /*28270*/  @!P2 NANOSLEEP.SYNCS 0x989680 ;  /* 0x009896800000a95d */ /* 0x001fea0003900000 */
[----:B------:R-:W0:Y:S02]  /*28280*/  @!P2 SYNCS.PHASECHK.TRANS64 P2, [R12+URZ+0x28450], R11 ;  /* 0x0284500b0c00a5a7 */ /* 0x000e24000804007f */
[----:B0-----:R-:W-:Y:S05]  /*28290*/  @!P2 BRA `(.L_x_1895) ;  /* 0xfffffffc00f0a947 */ /* 0x001fea000383ffff */
[----:B------:R-:W-:Y:S05]  /*282a0*/  BRA `(.L_x_1894) ;  /* 0xfffffedc00dc7947 */ /* 0x000fea000383ffff */
.L_x_1906:
[----:B-1----:R1:W2:Y:S02]  /*282b0*/  SYNCS.PHASECHK.TRANS64.TRYWAIT P2, [R12+URZ+0x28430], R6 ;  /* 0x028430060c0075a7 */ /* 0x0022a4000804017f */
[----:B--2---:R-:W-:Y:S05]  /*282c0*/  @!P2 NANOSLEEP.SYNCS 0x989680 ;  /* 0x009896800000a95d */ /* 0x004fea0003900000 */
[----:B------:R-:W2:Y:S02]  /*282d0*/  @!P2 SYNCS.PHASECHK.TRANS64 P2, [R12+URZ+0x28430], R6 ;  /* 0x028430060c00a5a7 */ /* 0x000ea4000804007f */
[----:B--2---:R-:W-:Y:S05]  /*282e0*/  @!P2 BRA `(.L_x_1906) ;  /* 0xfffffffc00f0a947 */ /* 0x004fea000383ffff */
[----:B------:R-:W-:Y:S05]  /*282f0*/  BRA `(.L_x_1905) ;  /* 0xfffffee4004c7947 */ /* 0x000fea000383ffff */
.L_x_1912:
[----:B-1----:R1:W3:Y:S02]  /*28300*/  SYNCS.PHASECHK.TRANS64.TRYWAIT P2, [R12+URZ+0x28450], R6 ;  /* 0x028450060c0075a7 */ /* 0x0022e4000804017f */
[----:B---3--:R-:W-:Y:S05]  /*28310*/  @!P2 NANOSLEEP.SYNCS 0x989680 ;  /* 0x009896800000a95d */ /* 0x008fea0003900000 */
[----:B------:R-:W3:Y:S02]  /*28320*/  @!P2 SYNCS.PHASECHK.TRANS64 P2, [R12+URZ+0x28450], R6 ;  /* 0x028450060c00a5a7 */ /* 0x000ee4000804007f */
[----:B---3--:R-:W-:Y:S05]  /*28330*/  @!P2 BRA `(.L_x_1912) ;  /* 0xfffffffc00f0a947 */ /* 0x008fea000383ffff */
[----:B------:R-:W-:Y:S05]  /*28340*/  BRA `(.L_x_1911) ;  /* 0xfffffefc00187947 */ /* 0x000fea000383ffff */
.L_x_1919:
[----:B-1----:R1:W2:Y:S02]  /*28350*/  SYNCS.PHASECHK.TRANS64.TRYWAIT P1, [R10+URZ+0x28430], R11 ;  /* 0x0284300b0a0075a7 */ /* 0x0022a4000802017f */
[----:B--2---:R-:W-:Y:S05]  /*28360*/  @!P1 NANOSLEEP.SYNCS 0x989680 ;  /* 0x009896800000995d */ /* 0x004fea0003900000 */
[----:B------:R-:W2:Y:S02]  /*28370*/  @!P1 SYNCS.PHASECHK.TRANS64 P1, [R10+URZ+0x28430], R11 ;  /* 0x0284300b0a0095a7 */ /* 0x000ea4000802007f */
[----:B--2---:R-:W-:Y:S05]  /*28380*/  @!P1 BRA `(.L_x_1919) ;  /* 0xfffffffc00f09947 */ /* 0x004fea000383ffff */
[----:B------:R-:W-:Y:S05]  /*28390*/  BRA `(.L_x_1918) ;  /* 0xfffffefc00dc7947 */ /* 0x000fea000383ffff */
.L_x_1933:
[----:B---3--:R3:W4:Y:S02]  /*283a0*/  SYNCS.PHASECHK.TRANS64.TRYWAIT P1, [R10+URZ+0x28450], R11 ;  /* 0x0284500b0a0075a7 */ /* 0x008724000802017f */
[----:B----4-:R-:W-:Y:S05]  /*283b0*/  @!P1 NANOSLEEP.SYNCS 0x989680 ;  /* 0x009896800000995d */ /* 0x010fea0003900000 */
[----:B------:R-:W4:Y:S02]  /*283c0*/  @!P1 SYNCS.PHASECHK.TRANS64 P1, [R10+URZ+0x28450], R11 ;  /* 0x0284500b0a0095a7 */ /* 0x000f24000802007f */
[----:B----4-:R-:W-:Y:S05]  /*283d0*/  @!P1 BRA `(.L_x_1933) ;  /* 0xfffffffc00f09947 */ /* 0x010fea000383ffff */
[----:B------:R-:W-:Y:S05]  /*283e0*/  BRA `(.L_x_1932) ;  /* 0xffffff2000447947 */ /* 0x000fea000383ffff */
.L_x_1938:
[----:B------:R-:W-:Y:S01]  /*283f0*/  SEL R29, R7, R6, P0 ;  /* 0x00000006071d7207 */ /* 0x000fe20000000000 */
[----:B------:R-:W-:Y:S01]  /*28400*/  IMAD.MOV.U32 R15, RZ, RZ, -0x1 ;  /* 0xffffffffff0f7424 */ /* 0x000fe200078e00ff */
[----:B------:R-:W-:Y:S02]  /*28410*/  SEL R6, R6, R7, P0 ;  /* 0x0000000706067207 */ /* 0x000fe40000000000 */
[----:B------:R-:W-:Y:S02]  /*28420*/  SEL R33, R9, R8, P0 ;  /* 0x0000000809217207 */ /* 0x000fe40000000000 */
[----:B------:R-:W-:Y:S02]  /*28430*/  SEL R7, R8, R9, P0 ;  /* 0x0000000908077207 */ /* 0x000fe40000000000 */
[----:B------:R-:W-:Y:S02]  /*28440*/  SEL R35, R11, R10, P0 ;  /* 0x0000000a0b237207 */ /* 0x000fe40000000000 */
[----:B------:R-:W-:Y:S01]  /*28450*/  SEL R8, R10, R11, P0 ;  /* 0x0000000b0a087207 */ /* 0x000fe20000000000 */
[----:B------:R-:W-:Y:S01]  /*28460*/  IMAD.MOV.U32 R11, RZ, RZ, 0x1c1f ;  /* 0x00001c1fff0b7424 */ /* 0x000fe200078e00ff */
[----:B------:R-:W-:-:S02]  /*28470*/  SEL R113, R117, R12, P0 ;  /* 0x0000000c75717207 */ /* 0x000fc40000000000 */
[----:B------:R-:W-:Y:S01]  /*28480*/  SEL R42, R12, R117, P0 ;  /* 0x000000750c2a7207 */ /* 0x000fe20000000000 */
[----:B-----5:R-:W-:Y:S01]  /*28490*/  IMAD.MOV.U32 R12, RZ, RZ, R2 ;  /* 0x000000ffff0c7224 */ /* 0x020fe200078e0002 */
[----:B------:R-:W-:Y:S02]  /*284a0*/  LOP3.LUT R9, R2, 0x2, RZ, 0x3c, !PT ;  /* 0x0000000202097812 */ /* 0x000fe400078e3cff */
[----:B------:R-:W-:-:S07]  /*284b0*/  SEL R51, R26, R109, P0 ;  /* 0x0000006d1a337207 */ /* 0x000fce0000000000 */
[----:B0-----:R-:W-:Y:S05]  /*284c0*/  WARPSYNC.COLLECTIVE R15, `(.L_x_2192) ;  /* 0x000000000f087348 */ /* 0x001fea0003c00000 */
[----:B------:R1:W2:Y:S02]  /*284d0*/  SHFL.IDX P6, R14, R13, R12, R11 ;  /* 0x0000000c0d0e7389 */ /* 0x0002a400000c000b */
[----:B012---:R-:W-:Y:S01]  /*284e0*/  ENDCOLLECTIVE ;  /* 0x000000000000791b */ /* 0x007fe20003800000 */
.L_x_2192:
        /* <DEDUP_REMOVED lines=19> */
.L_x_2193:
        /* <DEDUP_REMOVED lines=18> */
.L_x_2194:
        /* <DEDUP_REMOVED lines=19> */
.L_x_2195:
        /* <DEDUP_REMOVED lines=19> */
.L_x_2196:
[----:B------:R-:W-:Y:S02]  /*289a0*/  SEL R75, R135, R134, P0 ;  /* 0x00000086874b7207 */ /* 0x000fe40000000000 */
[----:B------:R-:W-:Y:S02]  /*289b0*/  SEL R5, R134, R135, P0 ;  /* 0x0000008786057207 */ /* 0x000fe40000000000 */
[----:B------:R-:W-:Y:S02]  /*289c0*/  SEL R4, R25, R30, P0 ;  /* 0x0000001e19047207 */ /* 0x000fe40000000000 */
[----:B------:R-:W-:Y:S02]  /*289d0*/  SEL R6, R30, R25, P0 ;  /* 0x000000191e067207 */ /* 0x000fe40000000000 */
[----:B------:R-:W-:Y:S01]  /*289e0*/  MOV R13, R7 ;  /* 0x00000007000d7202 */ /* 0x000fe20000000f00 */
[----:B------:R-:W-:Y:S02]  /*289f0*/  IMAD.MOV.U32 R12, RZ, RZ, R9 ;  /* 0x000000ffff0c7224 */ /* 0x000fe400078e0009 */
[----:B------:R-:W-:-:S07]  /*28a00*/  IMAD.MOV.U32 R49, RZ, RZ, R14 ;  /* 0x000000ffff317224 */ /* 0x000fce00078e000e */
[----:B------:R-:W-:Y:S05]  /*28a10*/  WARPSYNC.COLLECTIVE R15, `(.L_x_2197) ;  /* 0x000000000f087348 */ /* 0x000fea0003c00000 */
[----:B------:R0:W1:Y:S02]  /*28a20*/  SHFL.IDX P6, R14, R13, R12, R11 ;  /* 0x0000000c0d0e7389 */ /* 0x00006400000c000b */
[----:B01----:R-:W-:Y:S01]  /*28a30*/  ENDCOLLECTIVE ;  /* 0x000000000000791b */ /* 0x003fe20003800000 */
.L_x_2197:
[----:B------:R-:W-:Y:S02]  /*28a40*/  IMAD.MOV.U32 R13, RZ, RZ, R35 ;  /* 0x000000ffff0d7224 */ /* 0x000fe400078e0023 */
[----:B------:R-:W-:Y:S02]  /*28a50*/  IMAD.MOV.U32 R12, RZ, RZ, R2 ;  /* 0x000000ffff0c7224 */ /* 0x000fe400078e0002 */
[----:B------:R-:W-:-:S07]  /*28a60*/  IMAD.MOV.U32 R56, RZ, RZ, R14 ;  /* 0x000000ffff387224 */ /* 0x000fce00078e000e */
[----:B------:R-:W-:Y:S05]  /*28a70*/  WARPSYNC.COLLECTIVE R15, `(.L_x_2198) ;  /* 0x000000000f087348 */ /* 0x000fea0003c00000 */
[----:B------:R0:W1:Y:S02]  /*28a80*/  SHFL.IDX P6, R14, R13, R12, R11 ;  /* 0x0000000c0d0e7389 */ /* 0x00006400000c000b */
[----:B01----:R-:W-:Y:S01]  /*28a90*/  ENDCOLLECTIVE ;  /* 0x000000000000791b */ /* 0x003fe20003800000 */
.L_x_2198:
[----:B------:R-:W-:Y:S01]  /*28aa0*/  IMAD.MOV.U32 R13, RZ, RZ, R8 ;  /* 0x000000ffff0d7224 */ /* 0x000fe200078e0008 */
[----:B------:R-:W-:Y:S01]  /*28ab0*/  SEL R8, R45, R52, P0 ;  /* 0x000000342d087207 */ /* 0x000fe20000000000 */
[----:B------:R-:W-:Y:S02]  /*28ac0*/  IMAD.MOV.U32 R12, RZ, RZ, R9 ;  /* 0x000000ffff0c7224 */ /* 0x000fe400078e0009 */
[----:B------:R-:W-:-:S07]  /*28ad0*/  IMAD.MOV.U32 R53, RZ, RZ, R14 ;  /* 0x000000ffff357224 */ /* 0x000fce00078e000e */
[----:B------:R-:W-:Y:S05]  /*28ae0*/  WARPSYNC.COLLECTIVE R15, `(.L_x_2199) ;  /* 0x000000000f087348 */ /* 0x000fea0003c00000 */
[----:B------:R0:W1:Y:S02]  /*28af0*/  SHFL.IDX P6, R14, R13, R12, R11 ;  /* 0x0000000c0d0e7389 */ /* 0x00006400000c000b */
[----:B01----:R-:W-:Y:S01]  /*28b00*/  ENDCOLLECTIVE ;  /* 0x000000000000791b */ /* 0x003fe20003800000 */
.L_x_2199:
[----:B------:R-:W-:Y:S01]  /*28b10*/  IMAD.MOV.U32 R13, RZ, RZ, R37 ;  /* 0x000000ffff0d7224 */ /* 0x000fe200078e0025 */
[----:B------:R-:W-:Y:S01]  /*28b20*/  MOV R12, R2 ;  /* 0x00000002000c7202 */ /* 0x000fe20000000f00 */
[----:B------:R-:W-:-:S07]  /*28b30*/  IMAD.MOV.U32 R60, RZ, RZ, R14 ;  /* 0x000000ffff3c7224 */ /* 0x000fce00078e000e */
[----:B------:R-:W-:Y:S05]  /*28b40*/  WARPSYNC.COLLECTIVE R15, `(.L_x_2200) ;  /* 0x000000000f087348 */ /* 0x000fea0003c00000 */
[----:B------:R0:W1:Y:S02]  /*28b50*/  SHFL.IDX P6, R14, R13, R12, R11 ;  /* 0x0000000c0d0e7389 */ /* 0x00006400000c000b */
[----:B01----:R-:W-:Y:S01]  /*28b60*/  ENDCOLLECTIVE ;  /* 0x000000000000791b */ /* 0x003fe20003800000 */
.L_x_2200:
[----:B------:R-:W-:Y:S01]  /*28b70*/  IMAD.MOV.U32 R13, RZ, RZ, R10 ;  /* 0x000000ffff0d7224 */ /* 0x000fe200078e000a */
[----:B------:R-:W-:Y:S01]  /*28b80*/  SEL R10, R52, R45, P0 ;  /* 0x0000002d340a7207 */ /* 0x000fe20000000000 */
[----:B------:R-:W-:Y:S02]  /*28b90*/  IMAD.MOV.U32 R12, RZ, RZ, R9 ;  /* 0x000000ffff0c7224 */ /* 0x000fe400078e0009 */
[----:B------:R-:W-:-:S07]  /*28ba0*/  IMAD.MOV.U32 R57, RZ, RZ, R14 ;  /* 0x000000ffff397224 */ /* 0x000fce00078e000e */
[----:B------:R-:W-:Y:S05]  /*28bb0*/  WARPSYNC.COLLECTIVE R15, `(.L_x_2201) ;  /* 0x000000000f087348 */ /* 0x000fea0003c00000 */
[----:B------:R0:W1:Y:S02]  /*28bc0*/  SHFL.IDX P6, R14, R13, R12, R11 ;  /* 0x0000000c0d0e7389 */ /* 0x00006400000c000b */
[----:B01----:R-:W-:Y:S01]  /*28bd0*/  ENDCOLLECTIVE ;  /* 0x000000000000791b */ /* 0x003fe20003800000 */
.L_x_2201:
[----:B------:R-:W-:Y:S02]  /*28be0*/  IMAD.MOV.U32 R13, RZ, RZ, R39 ;  /* 0x000000ffff0d7224 */ /* 0x000fe400078e0027 */
[----:B------:R-:W-:Y:S02]  /*28bf0*/  IMAD.MOV.U32 R12, RZ, RZ, R2 ;  /* 0x000000ffff0c7224 */ /* 0x000fe400078e0002 */
[----:B------:R-:W-:-:S07]  /*28c00*/  IMAD.MOV.U32 R64, RZ, RZ, R14 ;  /* 0x000000ffff407224 */ /* 0x000fce00078e000e */
[----:B------:R-:W-:Y:S05]  /*28c10*/  WARPSYNC.COLLECTIVE R15, `(.L_x_2202) ;  /* 0x000000000f087348 */ /* 0x000fea0003c00000 */
[----:B------:R0:W1:Y:S02]  /*28c20*/  SHFL.IDX P6, R14, R13, R12, R11 ;  /* 0x0000000c0d0e7389 */ /* 0x00006400000c000b */
[----:B01----:R-:W-:Y:S01]  /*28c30*/  ENDCOLLECTIVE ;  /* 0x000000000000791b */ /* 0x003fe20003800000 */
.L_x_2202:
[----:B------:R-:W-:Y:S01]  /*28c40*/  SEL R30, R64, R57, P0 ;  /* 0x00000039401e7207 */ /* 0x000fe20000000000 */
[----:B------:R-:W-:Y:S02]  /*28c50*/  IMAD.MOV.U32 R13, RZ, RZ, R20 ;  /* 0x000000ffff0d7224 */ /* 0x000fe400078e0014 */
[----:B------:R-:W-:Y:S02]  /*28c60*/  IMAD.MOV.U32 R12, RZ, RZ, R9 ;  /* 0x000000ffff0c7224 */ /* 0x000fe400078e0009 */
[----:B------:R-:W-:-:S07]  /*28c70*/  IMAD.MOV.U32 R61, RZ, RZ, R14 ;  /* 0x000000ffff3d7224 */ /* 0x000fce00078e000e */
[----:B------:R-:W-:Y:S05]  /*28c80*/  WARPSYNC.COLLECTIVE R15, `(.L_x_2203) ;  /* 0x000000000f087348 */ /* 0x000fea0003c00000 */
[----:B------:R0:W1:Y:S02]  /*28c90*/  SHFL.IDX P6, R14, R13, R12, R11 ;  /* 0x0000000c0d0e7389 */ /* 0x00006400000c000b */
[----:B01----:R-:W-:Y:S01]  /*28ca0*/  ENDCOLLECTIVE ;  /* 0x000000000000791b */ /* 0x003fe20003800000 */
.L_x_2203:
[----:B------:R-:W-:Y:S02]  /*28cb0*/  IMAD.MOV.U32 R13, RZ, RZ, R43 ;  /* 0x000000ffff0d7224 */ /* 0x000fe400078e002b */
[----:B------:R-:W-:Y:S01]  /*28cc0*/  IMAD.MOV.U32 R12, RZ, RZ, R2 ;  /* 0x000000ffff0c7224 */ /* 0x000fe200078e0002 */
[----:B------:R-:W-:-:S07]  /*28cd0*/  MOV R20, R14 ;  /* 0x0000000e00147202 */ /* 0x000fce0000000f00 */
[----:B------:R-:W-:Y:S05]  /*28ce0*/  WARPSYNC.COLLECTIVE R15, `(.L_x_2204) ;  /* 0x000000000f087348 */ /* 0x000fea0003c00000 */
[----:B------:R0:W1:Y:S02]  /*28cf0*/  SHFL.IDX P6, R14, R13, R12, R11 ;  /* 0x0000000c0d0e7389 */ /* 0x00006400000c000b */
[----:B01----:R-:W-:Y:S01]  /*28d00*/  ENDCOLLECTIVE ;  /* 0x000000000000791b */ /* 0x003fe20003800000 */
.L_x_2204:
[----:B------:R-:W-:Y:S01]  /*28d10*/  IMAD.MOV.U32 R13, RZ, RZ, R24 ;  /* 0x000000ffff0d7224 */ /* 0x000fe200078e0018 */
[----:B------:R-:W-:Y:S01]  /*28d20*/  SEL R24, R53, R60, P0 ;  /* 0x0000003c35187207 */ /* 0x000fe20000000000 */
[----:B------:R-:W-:Y:S02]  /*28d30*/  IMAD.MOV.U32 R12, RZ, RZ, R9 ;  /* 0x000000ffff0c7224 */ /* 0x000fe400078e0009 */
[----:B------:R-:W-:-:S07]  /*28d40*/  IMAD.MOV.U32 R65, RZ, RZ, R14 ;  /* 0x000000ffff417224 */ /* 0x000fce00078e000e */
[----:B------:R-:W-:Y:S05]  /*28d50*/  WARPSYNC.COLLECTIVE R15, `(.L_x_2205) ;  /* 0x000000000f087348 */ /* 0x000fea0003c00000 */
[----:B------:R0:W1:Y:S02]  /*28d60*/  SHFL.IDX P6, R14, R13, R12, R11 ;  /* 0x0000000c0d0e7389 */ /* 0x00006400000c000b */
[----:B01----:R-:W-:Y:S01]  /*28d70*/  ENDCOLLECTIVE ;  /* 0x000000000000791b */ /* 0x003fe20003800000 */
.L_x_2205:
[----:B------:R-:W-:Y:S02]  /*28d80*/  IMAD.MOV.U32 R13, RZ, RZ, R51 ;  /* 0x000000ffff0d7224 */ /* 0x000fe400078e0033 */
[----:B------:R-:W-:Y:S02]  /*28d90*/  IMAD.MOV.U32 R12, RZ, RZ, R2 ;  /* 0x000000ffff0c7224 */ /* 0x000fe400078e0002 */
[----:B------:R-:W-:-:S07]  /*28da0*/  IMAD.MOV.U32 R68, RZ, RZ, R14 ;  /* 0x000000ffff447224 */ /* 0x000fce00078e000e */
[----:B------:R-:W-:Y:S05]  /*28db0*/  WARPSYNC.COLLECTIVE R15, `(.L_x_2206) ;  /* 0x000000000f087348 */ /* 0x000fea0003c00000 */
[----:B------:R0:W1:Y:S02]  /*28dc0*/  SHFL.IDX P6, R14, R13, R12, R11 ;  /* 0x0000000c0d0e7389 */ /* 0x00006400000c000b */
[----:B01----:R-:W-:Y:S01]  /*28dd0*/  ENDCOLLECTIVE ;  /* 0x000000000000791b */ /* 0x003fe20003800000 */
.L_x_2206:
[----:B------:R-:W-:Y:S01]  /*28de0*/  MOV R13, R26 ;  /* 0x0000001a000d7202 */ /* 0x000fe20000000f00 */
[----:B------:R-:W-:Y:S01]  /*28df0*/  IMAD.MOV.U32 R12, RZ, RZ, R9 ;  /* 0x000000ffff0c7224 */ /* 0x000fe200078e0009 */
[----:B------:R-:W-:Y:S01]  /*28e00*/  SEL R26, R60, R53, P0 ;  /* 0x000000353c1a7207 */ /* 0x000fe20000000000 */
[----:B------:R-:W-:-:S07]  /*28e10*/  IMAD.MOV.U32 R69, RZ, RZ, R14 ;  /* 0x000000ffff457224 */ /* 0x000fce00078e000e */
[----:B------:R-:W-:Y:S05]  /*28e20*/  WARPSYNC.COLLECTIVE R15, `(.L_x_2207) ;  /* 0x000000000f087348 */ /* 0x000fea0003c00000 */
[----:B------:R0:W1:Y:S02]  /*28e30*/  SHFL.IDX P6, R14, R13, R12, R11 ;  /* 0x0000000c0d0e7389 */ /* 0x00006400000c000b */
[----:B01----:R-:W-:Y:S01]  /*28e40*/  ENDCOLLECTIVE ;  /* 0x000000000000791b */ /* 0x003fe20003800000 */
.L_x_2207:
[----:B------:R-:W-:Y:S02]  /*28e50*/  IMAD.MOV.U32 R13, RZ, RZ, R59 ;  /* 0x000000ffff0d7224 */ /* 0x000fe400078e003b */
[----:B------:R-:W-:Y:S02]  /*28e60*/  IMAD.MOV.U32 R12, RZ, RZ, R2 ;  /* 0x000000ffff0c7224 */ /* 0x000fe400078e0002 */
[----:B------:R-:W-:-:S07]  /*28e70*/  IMAD.MOV.U32 R72, RZ, RZ, R14 ;  /* 0x000000ffff487224 */ /* 0x000fce00078e000e */
[----:B------:R-:W-:Y:S05]  /*28e80*/  WARPSYNC.COLLECTIVE R15, `(.L_x_2208) ;  /* 0x000000000f087348 */ /* 0x000fea0003c00000 */
[----:B------:R0:W1:Y:S02]  /*28e90*/  SHFL.IDX P6, R14, R13, R12, R11 ;  /* 0x0000000c0d0e7389 */ /* 0x00006400000c000b */
[----:B01----:R-:W-:Y:S01]  /*28ea0*/  ENDCOLLECTIVE ;  /* 0x000000000000791b */ /* 0x003fe20003800000 */
.L_x_2208:
[----:B------:R-:W-:Y:S01]  /*28eb0*/  IMAD.MOV.U32 R13, RZ, RZ, R28 ;  /* 0x000000ffff0d7224 */ /* 0x000fe200078e001c */
[----:B------:R-:W-:Y:S01]  /*28ec0*/  SEL R28, R57, R64, P0 ;  /* 0x00000040391c7207 */ /* 0x000fe20000000000 */
[----:B------:R-:W-:Y:S02]  /*28ed0*/  IMAD.MOV.U32 R12, RZ, RZ, R9 ;  /* 0x000000ffff0c7224 */ /* 0x000fe400078e0009 */
[----:B------:R-:W-:-:S07]  /*28ee0*/  IMAD.MOV.U32 R86, RZ, RZ, R14 ;  /* 0x000000ffff567224 */ /* 0x000fce00078e000e */
[----:B------:R-:W-:Y:S05]  /*28ef0*/  WARPSYNC.COLLECTIVE R15, `(.L_x_2209) ;  /* 0x000000000f087348 */ /* 0x000fea0003c00000 */
[----:B------:R0:W1:Y:S02]  /*28f00*/  SHFL.IDX P6, R14, R13, R12, R11 ;  /* 0x0000000c0d0e7389 */ /* 0x00006400000c000b */
[----:B01----:R-:W-:Y:S01]  /*28f10*/  ENDCOLLECTIVE ;  /* 0x000000000000791b */ /* 0x003fe20003800000 */
.L_x_2209:
[----:B------:R-:W-:Y:S01]  /*28f20*/  IMAD.MOV.U32 R13, RZ, RZ, R67 ;  /* 0x000000ffff0d7224 */ /* 0x000fe200078e0043 */
[----:B------:R-:W-:Y:S01]  /*28f30*/  MOV R12, R2 ;  /* 0x00000002000c7202 */ /* 0x000fe20000000f00 */
[----:B------:R-:W-:-:S07]  /*28f40*/  IMAD.MOV.U32 R91, RZ, RZ, R14 ;  /* 0x000000ffff5b7224 */ /* 0x000fce00078e000e */
[----:B------:R-:W-:Y:S05]  /*28f50*/  WARPSYNC.COLLECTIVE R15, `(.L_x_2210) ;  /* 0x000000000f087348 */ /* 0x000fea0003c00000 */
[----:B------:R0:W1:Y:S02]  /*28f60*/  SHFL.IDX P6, R14, R13, R12, R11 ;  /* 0x0000000c0d0e7389 */ /* 0x00006400000c000b */
[----:B01----:R-:W-:Y:S01]  /*28f70*/  ENDCOLLECTIVE ;  /* 0x000000000000791b */ /* 0x003fe20003800000 */
.L_x_2210:
[----:B------:R-:W-:Y:S01]  /*28f80*/  IMAD.MOV.U32 R13, RZ, RZ, R34 ;  /* 0x000000ffff0d7224 */ /* 0x000fe200078e0022 */
[----:B------:R-:W-:Y:S01]  /*28f90*/  SEL R34, R20, R61, P0 ;  /* 0x0000003d14227207 */ /* 0x000fe20000000000 */
[----:B------:R-:W-:Y:S02]  /*28fa0*/  IMAD.MOV.U32 R12, RZ, RZ, R9 ;  /* 0x000000ffff0c7224 */ /* 0x000fe400078e0009 */
[----:B------:R-:W-:-:S07]  /*28fb0*/  IMAD.MOV.U32 R90, RZ, RZ, R14 ;  /* 0x000000ffff5a7224 */ /* 0x000fce00078e000e */
[----:B------:R-:W-:Y:S05]  /*28fc0*/  WARPSYNC.COLLECTIVE R15, `(.L_x_2211) ;  /* 0x000000000f087348 */ /* 0x000fea0003c00000 */
[----:B------:R0:W1:Y:S02]  /*28fd0*/  SHFL.IDX P6, R14, R13, R12, R11 ;  /* 0x0000000c0d0e7389 */ /* 0x00006400000c000b */
[----:B01----:R-:W-:Y:S01]  /*28fe0*/  ENDCOLLECTIVE ;  /* 0x000000000000791b */ /* 0x003fe20003800000 */
.L_x_2211:
[----:B------:R-:W-:Y:S02]  /*28ff0*/  IMAD.MOV.U32 R13, RZ, RZ, R97 ;  /* 0x000000ffff0d7224 */ /* 0x000fe400078e0061 */
[----:B------:R-:W-:Y:S02]  /*29000*/  IMAD.MOV.U32 R12, RZ, RZ, R2 ;  /* 0x000000ffff0c7224 */ /* 0x000fe400078e0002 */
[----:B------:R-:W-:-:S07]  /*29010*/  IMAD.MOV.U32 R95, RZ, RZ, R14 ;  /* 0x000000ffff5f7224 */ /* 0x000fce00078e000e */
[----:B------:R-:W-:Y:S05]  /*29020*/  WARPSYNC.COLLECTIVE R15, `(.L_x_2212) ;  /* 0x000000000f087348 */ /* 0x000fea0003c00000 */
[----:B------:R0:W1:Y:S02]  /*29030*/  SHFL.IDX P6, R14, R13, R12, R11 ;  /* 0x0000000c0d0e7389 */ /* 0x00006400000c000b */
[----:B01----:R-:W-:Y:S01]  /*29040*/  ENDCOLLECTIVE ;  /* 0x000000000000791b */ /* 0x003fe20003800000 */
.L_x_2212:
[----:B------:R-:W-:Y:S01]  /*29050*/  IMAD.MOV.U32 R13, RZ, RZ, R40 ;  /* 0x000000ffff0d7224 */ /* 0x000fe200078e0028 */
[----:B------:R-:W-:Y:S01]  /*29060*/  SEL R40, R69, R72, P0 ;  /* 0x0000004845287207 */ /* 0x000fe20000000000 */
[----:B------:R-:W-:Y:S02]  /*29070*/  IMAD.MOV.U32 R12, RZ, RZ, R9 ;  /* 0x000000ffff0c7224 */ /* 0x000fe400078e0009 */
[----:B------:R-:W-:-:S07]  /*29080*/  IMAD.MOV.U32 R97, RZ, RZ, R14 ;  /* 0x000000ffff617224 */ /* 0x000fce00078e000e */
[----:B------:R-:W-:Y:S05]  /*29090*/  WARPSYNC.COLLECTIVE R15, `(.L_x_2213) ;  /* 0x000000000f087348 */ /* 0x000fea0003c00000 */
[----:B------:R0:W1:Y:S02]  /*290a0*/  SHFL.IDX P6, R14, R13, R12, R11 ;  /* 0x0000000c0d0e7389 */ /* 0x00006400000c000b */
[----:B01----:R-:W-:Y:S01]  /*290b0*/  ENDCOLLECTIVE ;  /* 0x000000000000791b */ /* 0x003fe20003800000 */
.L_x_2213:
[----:B------:R-:W-:Y:S02]  /*290c0*/  IMAD.MOV.U32 R13, RZ, RZ, R99 ;  /* 0x000000ffff0d7224 */ /* 0x000fe400078e0063 */
[----:B------:R-:W-:Y:S01]  /*290d0*/  IMAD.MOV.U32 R12, RZ, RZ, R2 ;  /* 0x000000ffff0c7224 */ /* 0x000fe200078e0002 */
[----:B------:R-:W-:-:S07]  /*290e0*/  MOV R98, R14 ;  /* 0x0000000e00627202 */ /* 0x000fce0000000f00 */
[----:B------:R-:W-:Y:S05]  /*290f0*/  WARPSYNC.COLLECTIVE R15, `(.L_x_2214) ;  /* 0x000000000f087348 */ /* 0x000fea0003c00000 */
[----:B------:R0:W1:Y:S02]  /*29100*/  SHFL.IDX P6, R14, R13, R12, R11 ;  /* 0x0000000c0d0e7389 */ /* 0x00006400000c000b */
[----:B01----:R-:W-:Y:S01]  /*29110*/  ENDCOLLECTIVE ;  /* 0x000000000000791b */ /* 0x003fe20003800000 */
.L_x_2214:
[----:B------:R-:W-:Y:S01]  /*29120*/  SEL R52, R97, R98, P0 ;  /* 0x0000006261347207 */ /* 0x000fe20000000000 */
[----:B------:R-:W-:Y:S01]  /*29130*/  IMAD.MOV.U32 R13, RZ, RZ, R46 ;  /* 0x000000ffff0d7224 */ /* 0x000fe200078e002e */
[----:B------:R-:W-:Y:S01]  /*29140*/  SEL R46, R91, R86, P0 ;  /* 0x000000565b2e7207 */ /* 0x000fe20000000000 */
[----:B------:R-:W-:Y:S02]  /*29150*/  IMAD.MOV.U32 R12, RZ, RZ, R9 ;  /* 0x000000ffff0c7224 */ /* 0x000fe400078e0009 */
[----:B------:R-:W-:-:S07]  /*29160*/  IMAD.MOV.U32 R58, RZ, RZ, R14 ;  /* 0x000000ffff3a7224 */ /* 0x000fce00078e000e */
[----:B------:R-:W-:Y:S05]  /*29170*/  WARPSYNC.COLLECTIVE R15, `(.L_x_2215) ;  /* 0x000000000f087348 */ /* 0x000fea0003c00000 */
[----:B------:R0:W1:Y:S02]  /*29180*/  SHFL.IDX P6, R14, R13, R12, R11 ;  /* 0x0000000c0d0e7389 */ /* 0x00006400000c000b */
[----:B01----:R-:W-:Y:S01]  /*29190*/  ENDCOLLECTIVE ;  /* 0x000000000000791b */ /* 0x003fe20003800000 */
.L_x_2215:
[----:B------:R-:W-:Y:S02]  /*291a0*/  IMAD.MOV.U32 R13, RZ, RZ, R41 ;  /* 0x000000ffff0d7224 */ /* 0x000fe400078e0029 */
[----:B------:R-:W-:Y:S02]  /*291b0*/  IMAD.MOV.U32 R12, RZ, RZ, R2 ;  /* 0x000000ffff0c7224 */ /* 0x000fe400078e0002 */
[----:B------:R-:W-:-:S07]  /*291c0*/  IMAD.MOV.U32 R99, RZ, RZ, R14 ;  /* 0x000000ffff637224 */ /* 0x000fce00078e000e */
[----:B------:R-:W-:Y:S05]  /*291d0*/  WARPSYNC.COLLECTIVE R15, `(.L_x_2216) ;  /* 0x000000000f087348 */ /* 0x000fea0003c00000 */
[----:B------:R0:W1:Y:S02]  /*291e0*/  SHFL.IDX P6, R14, R13, R12, R11 ;  /* 0x0000000c0d0e7389 */ /* 0x00006400000c000b */
[----:B01----:R-:W-:Y:S01]  /*291f0*/  ENDCOLLECTIVE ;  /* 0x000000000000791b */ /* 0x003fe20003800000 */
.L_x_2216:
[----:B------:R-:W-:Y:S01]  /*29200*/  MOV R13, R50 ;  /* 0x00000032000d7202 */ /* 0x000fe20000000f00 */
[----:B------:R-:W-:Y:S01]  /*29210*/  IMAD.MOV.U32 R12, RZ, RZ, R9 ;  /* 0x000000ffff0c7224 */ /* 0x000fe200078e0009 */
[----:B------:R-:W-:Y:S01]  /*29220*/  SEL R50, R95, R90, P0 ;  /* 0x0000005a5f327207 */ /* 0x000fe20000000000 */
[----:B------:R-:W-:-:S07]  /*29230*/  IMAD.MOV.U32 R41, RZ, RZ, R14 ;  /* 0x000000ffff297224 */ /* 0x000fce00078e000e */
[----:B------:R-:W-:Y:S05]  /*29240*/  WARPSYNC.COLLECTIVE R15, `(.L_x_2217) ;  /* 0x000000000f087348 */ /* 0x000fea0003c00000 */
[----:B------:R0:W1:Y:S02]  /*29250*/  SHFL.IDX P6, R14, R13, R12, R11 ;  /* 0x0000000c0d0e7389 */ /* 0x00006400000c000b */
[----:B01----:R-:W-:Y:S01]  /*29260*/  ENDCOLLECTIVE ;  /* 0x000000000000791b */ /* 0x003fe20003800000 */
.L_x_2217:
[----:B------:R-:W-:Y:S02]  /*29270*/  IMAD.MOV.U32 R13, RZ, RZ, R101 ;  /* 0x000000ffff0d7224 */ /* 0x000fe400078e0065 */
[----:B------:R-:W-:Y:S02]  /*29280*/  IMAD.MOV.U32 R12, RZ, RZ, R2 ;  /* 0x000000ffff0c7224 */ /* 0x000fe400078e0002 */
[----:B------:R-:W-:-:S07]  /*29290*/  IMAD.MOV.U32 R100, RZ, RZ, R14 ;  /* 0x000000ffff647224 */ /* 0x000fce00078e000e */
[----:B------:R-:W-:Y:S05]  /*292a0*/  WARPSYNC.COLLECTIVE R15, `(.L_x_2218) ;  /* 0x000000000f087348 */ /* 0x000fea0003c00000 */
[----:B------:R0:W1:Y:S02]  /*292b0*/  SHFL.IDX P6, R14, R13, R12, R11 ;  /* 0x0000000c0d0e7389 */ /* 0x00006400000c000b */
[----:B01----:R-:W-:Y:S01]  /*292c0*/  ENDCOLLECTIVE ;  /* 0x000000000000791b */ /* 0x003fe20003800000 */
.L_x_2218:
        /* <DEDUP_REMOVED lines=8> */
.L_x_2219:
[----:B------:R-:W-:Y:S01]  /*29350*/  IMAD.MOV.U32 R13, RZ, RZ, R105 ;  /* 0x000000ffff0d7224 */ /* 0x000fe200078e0069 */
[----:B------:R-:W-:Y:S01]  /*29360*/  MOV R12, R2 ;  /* 0x00000002000c7202 */ /* 0x000fe20000000f00 */
[----:B------:R-:W-:-:S07]  /*29370*/  IMAD.MOV.U32 R7, RZ, RZ, R14 ;  /* 0x000000ffff077224 */ /* 0x000fce00078e000e */
[----:B------:R-:W-:Y:S05]  /*29380*/  WARPSYNC.COLLECTIVE R15, `(.L_x_2220) ;  /* 0x000000000f087348 */ /* 0x000fea0003c00000 */
[----:B------:R0:W1:Y:S02]  /*29390*/  SHFL.IDX P6, R14, R13, R12, R11 ;  /* 0x0000000c0d0e7389 */ /* 0x00006400000c000b */
[----:B01----:R-:W-:Y:S01]  /*293a0*/  ENDCOLLECTIVE ;  /* 0x000000000000791b */ /* 0x003fe20003800000 */
.L_x_2220:
[----:B------:R-:W-:Y:S02]  /*293b0*/  SEL R64, R66, R7, P0 ;  /* 0x0000000742407207 */ /* 0x000fe40000000000 */
        /* <DEDUP_REMOVED lines=8> */
.L_x_2221:
[----:B------:R-:W-:Y:S02]  /*29440*/  IMAD.MOV.U32 R13, RZ, RZ, R107 ;  /* 0x000000ffff0d7224 */ /* 0x000fe400078e006b */
[----:B------:R-:W-:Y:S02]  /*29450*/  IMAD.MOV.U32 R12, RZ, RZ, R2 ;  /* 0x000000ffff0c7224 */ /* 0x000fe400078e0002 */
[----:B------:R-:W-:-:S07]  /*29460*/  IMAD.MOV.U32 R101, RZ, RZ, R14 ;  /* 0x000000ffff657224 */ /* 0x000fce00078e000e */
[----:B------:R-:W-:Y:S05]  /*29470*/  WARPSYNC.COLLECTIVE R15, `(.L_x_2222) ;  /* 0x000000000f087348 */ /* 0x000fea0003c00000 */
[----:B------:R0:W1:Y:S02]  /*29480*/  SHFL.IDX P6, R14, R13, R12, R11 ;  /* 0x0000000c0d0e7389 */ /* 0x00006400000c000b */
[----:B01----:R-:W-:Y:S01]  /*29490*/  ENDCOLLECTIVE ;  /* 0x000000000000791b */ /* 0x003fe20003800000 */
.L_x_2222:
[----:B------:R-:W-:Y:S01]  /*294a0*/  IMAD.MOV.U32 R13, RZ, RZ, R32 ;  /* 0x000000ffff0d7224 */ /* 0x000fe200078e0020 */
[----:B------:R-:W-:Y:S01]  /*294b0*/  SEL R32, R61, R20, P0 ;  /* 0x000000143d207207 */ /* 0x000fe20000000000 */
[----:B------:R-:W-:Y:S02]  /*294c0*/  IMAD.MOV.U32 R12, RZ, RZ, R9 ;  /* 0x000000ffff0c7224 */ /* 0x000fe400078e0009 */
[----:B------:R-:W-:Y:S02]  /*294d0*/  IMAD.MOV.U32 R20, RZ, RZ, RZ ;  /* 0x000000ffff147224 */ /* 0x000fe400078e00ff */
[----:B------:R-:W-:-:S07]  /*294e0*/  IMAD.MOV.U32 R74, RZ, RZ, R14 ;  /* 0x000000ffff4a7224 */ /* 0x000fce00078e000e */
[----:B------:R-:W-:Y:S05]  /*294f0*/  WARPSYNC.COLLECTIVE R15, `(.L_x_2223) ;  /* 0x000000000f087348 */ /* 0x000fea0003c00000 */
[----:B------:R0:W1:Y:S02]  /*29500*/  SHFL.IDX P6, R14, R13, R12, R11 ;  /* 0x0000000c0d0e7389 */ /* 0x00006400000c000b */
[----:B01----:R-:W-:Y:S01]  /*29510*/  ENDCOLLECTIVE ;  /* 0x000000000000791b */ /* 0x003fe20003800000 */
.L_x_2223:
[----:B------:R-:W-:Y:S02]  /*29520*/  IMAD.MOV.U32 R13, RZ, RZ, R109 ;  /* 0x000000ffff0d7224 */ /* 0x000fe400078e006d */
[----:B------:R-:W-:Y:S01]  /*29530*/  IMAD.MOV.U32 R12, RZ, RZ, R2 ;  /* 0x000000ffff0c7224 */ /* 0x000fe200078e0002 */
[----:B------:R-:W-:-:S07]  /*29540*/  MOV R103, R14 ;  /* 0x0000000e00677202 */ /* 0x000fce0000000f00 */
[----:B------:R-:W-:Y:S05]  /*29550*/  WARPSYNC.COLLECTIVE R15, `(.L_x_2224) ;  /* 0x000000000f087348 */ /* 0x000fea0003c00000 */
[----:B------:R0:W1:Y:S02]  /*29560*/  SHFL.IDX P6, R14, R13, R12, R11 ;  /* 0x0000000c0d0e7389 */ /* 0x00006400000c000b */
[----:B01----:R-:W-:Y:S01]  /*29570*/  ENDCOLLECTIVE ;  /* 0x000000000000791b */ /* 0x003fe20003800000 */
.L_x_2224:
[----:B------:R-:W-:Y:S01]  /*29580*/  IMAD.MOV.U32 R13, RZ, RZ, R36 ;  /* 0x000000ffff0d7224 */ /* 0x000fe200078e0024 */
[----:B------:R-:W-:Y:S01]  /*29590*/  SEL R36, R65, R68, P0 ;  /* 0x0000004441247207 */ /* 0x000fe20000000000 */
[----:B------:R-:W-:Y:S01]  /*295a0*/  IMAD.MOV.U32 R12, RZ, RZ, R9 ;  /* 0x000000ffff0c7224 */ /* 0x000fe200078e0009 */
[----:B------:R-:W-:Y:S02]  /*295b0*/  SEL R68, R70, R101, P0 ;  /* 0x0000006546447207 */ /* 0x000fe40000000000 */
[----:B------:R-:W-:Y:S01]  /*295c0*/  SEL R70, R101, R70, P0 ;  /* 0x0000004665467207 */ /* 0x000fe20000000000 */
[----:B------:R-:W-:-:S07]  /*295d0*/  IMAD.MOV.U32 R37, RZ, RZ, R14 ;  /* 0x000000ffff257224 */ /* 0x000fce00078e000e */
[----:B------:R-:W-:Y:S05]  /*295e0*/  WARPSYNC.COLLECTIVE R15, `(.L_x_2225) ;  /* 0x000000000f087348 */ /* 0x000fea0003c00000 */
[----:B------:R0:W1:Y:S02]  /*295f0*/  SHFL.IDX P6, R14, R13, R12, R11 ;  /* 0x0000000c0d0e7389 */ /* 0x00006400000c000b */
[----:B01----:R-:W-:Y:S01]  /*29600*/  ENDCOLLECTIVE ;  /* 0x000000000000791b */ /* 0x003fe20003800000 */
.L_x_2225:
[----:B------:R-:W-:Y:S02]  /*29610*/  IMAD.MOV.U32 R13, RZ, RZ, R113 ;  /* 0x000000ffff0d7224 */ /* 0x000fe400078e0071 */
[----:B------:R-:W-:Y:S02]  /*29620*/  IMAD.MOV.U32 R12, RZ, RZ, R2 ;  /* 0x000000ffff0c7224 */ /* 0x000fe400078e0002 */
[----:B------:R-:W-:-:S07]  /*29630*/  IMAD.MOV.U32 R102, RZ, RZ, R14 ;  /* 0x000000ffff667224 */ /* 0x000fce00078e000e */
[----:B------:R-:W-:Y:S05]  /*29640*/  WARPSYNC.COLLECTIVE R15, `(.L_x_2226) ;  /* 0x000000000f087348 */ /* 0x000fea0003c00000 */
[----:B------:R0:W1:Y:S02]  /*29650*/  SHFL.IDX P6, R14, R13, R12, R11 ;  /* 0x0000000c0d0e7389 */ /* 0x00006400000c000b */
[----:B01----:R-:W-:Y:S01]  /*29660*/  ENDCOLLECTIVE ;  /* 0x000000000000791b */ /* 0x003fe20003800000 */
.L_x_2226:
[----:B------:R-:W-:Y:S02]  /*29670*/  SEL R7, R102, R37, P0 ;  /* 0x0000002566077207 */ /* 0x000fe40000000000 */
[----:B------:R-:W-:Y:S01]  /*29680*/  MOV R13, R42 ;  /* 0x0000002a000d7202 */ /* 0x000fe20000000f00 */
[----:B------:R-:W-:Y:S01]  /*29690*/  IMAD.MOV.U32 R12, RZ, RZ, R9 ;  /* 0x000000ffff0c7224 */ /* 0x000fe200078e0009 */
[----:B------:R-:W-:Y:S02]  /*296a0*/  SEL R42, R72, R69, P0 ;  /* 0x00000045482a7207 */ /* 0x000fe40000000000 */
[----:B------:R-:W-:Y:S02]  /*296b0*/  SEL R72, R74, R103, P0 ;  /* 0x000000674a487207 */ /* 0x000fe40000000000 */
[----:B------:R-:W-:Y:S01]  /*296c0*/  SEL R74, R103, R74, P0 ;  /* 0x0000004a674a7207 */ /* 0x000fe20000000000 */
[----:B------:R-:W-:-:S07]  /*296d0*/  IMAD.MOV.U32 R33, RZ, RZ, R14 ;  /* 0x000000ffff217224 */ /* 0x000fce00078e000e */
[----:B------:R-:W-:Y:S05]  /*296e0*/  WARPSYNC.COLLECTIVE R15, `(.L_x_2227) ;  /* 0x000000000f087348 */ /* 0x000fea0003c00000 */
[----:B------:R0:W1:Y:S02]  /*296f0*/  SHFL.IDX P6, R14, R13, R12, R11 ;  /* 0x0000000c0d0e7389 */ /* 0x00006400000c000b */
[----:B01----:R-:W-:Y:S01]  /*29700*/  ENDCOLLECTIVE ;  /* 0x000000000000791b */ /* 0x003fe20003800000 */
.L_x_2227:
[----:B------:R-:W-:Y:S02]  /*29710*/  IMAD.MOV.U32 R13, RZ, RZ, R115 ;  /* 0x000000ffff0d7224 */ /* 0x000fe400078e0073 */
[----:B------:R-:W-:Y:S02]  /*29720*/  IMAD.MOV.U32 R12, RZ, RZ, R2 ;  /* 0x000000ffff0c7224 */ /* 0x000fe400078e0002 */
[----:B------:R-:W-:-:S07]  /*29730*/  IMAD.MOV.U32 R104, RZ, RZ, R14 ;  /* 0x000000ffff687224 */ /* 0x000fce00078e000e */
[----:B------:R-:W-:Y:S05]  /*29740*/  WARPSYNC.COLLECTIVE R15, `(.L_x_2228) ;  /* 0x000000000f087348 */ /* 0x000fea0003c00000 */
[----:B------:R0:W1:Y:S02]  /*29750*/  SHFL.IDX P6, R14, R13, R12, R11 ;  /* 0x0000000c0d0e7389 */ /* 0x00006400000c000b */
[----:B01----:R-:W-:Y:S01]  /*29760*/  ENDCOLLECTIVE ;  /* 0x000000000000791b */ /* 0x003fe20003800000 */
.L_x_2228:
[----:B------:R-:W-:Y:S01]  /*29770*/  IMAD.MOV.U32 R13, RZ, RZ, R48 ;  /* 0x000000ffff0d7224 */ /* 0x000fe200078e0030 */
[----:B------:R-:W-:Y:S01]  /*29780*/  SEL R48, R90, R95, P0 ;  /* 0x0000005f5a307207 */ /* 0x000fe20000000000 */
[----:B------:R-:W-:Y:S02]  /*29790*/  IMAD.MOV.U32 R12, RZ, RZ, R9 ;  /* 0x000000ffff0c7224 */ /* 0x000fe400078e0009 */
[----:B------:R-:W-:-:S07]  /*297a0*/  IMAD.MOV.U32 R29, RZ, RZ, R14 ;  /* 0x000000ffff1d7224 */ /* 0x000fce00078e000e */
[----:B------:R-:W-:Y:S05]  /*297b0*/  WARPSYNC.COLLECTIVE R15, `(.L_x_2229) ;  /* 0x000000000f087348 */ /* 0x000fea0003c00000 */
[----:B------:R0:W1:Y:S02]  /*297c0*/  SHFL.IDX P6, R14, R13, R12, R11 ;  /* 0x0000000c0d0e7389 */ /* 0x00006400000c000b */
[----:B01----:R-:W-:Y:S01]  /*297d0*/  ENDCOLLECTIVE ;  /* 0x000000000000791b */ /* 0x003fe20003800000 */
.L_x_2229:
[----:B------:R-:W-:Y:S01]  /*297e0*/  IMAD.MOV.U32 R13, RZ, RZ, R117 ;  /* 0x000000ffff0d7224 */ /* 0x000fe200078e0075 */
[----:B------:R-:W-:Y:S01]  /*297f0*/  MOV R12, R2 ;  /* 0x00000002000c7202 */ /* 0x000fe20000000f00 */
[----:B------:R-:W-:-:S07]  /*29800*/  IMAD.MOV.U32 R106, RZ, RZ, R14 ;  /* 0x000000ffff6a7224 */ /* 0x000fce00078e000e */
[----:B------:R-:W-:Y:S05]  /*29810*/  WARPSYNC.COLLECTIVE R15, `(.L_x_2230) ;  /* 0x000000000f087348 */ /* 0x000fea0003c00000 */
[----:B------:R0:W1:Y:S02]  /*29820*/  SHFL.IDX P6, R14, R13, R12, R11 ;  /* 0x0000000c0d0e7389 */ /* 0x00006400000c000b */
[----:B01----:R-:W-:Y:S01]  /*29830*/  ENDCOLLECTIVE ;  /* 0x000000000000791b */ /* 0x003fe20003800000 */
.L_x_2230:
[----:B------:R-:W-:Y:S01]  /*29840*/  IMAD.MOV.U32 R13, RZ, RZ, R54 ;  /* 0x000000ffff0d7224 */ /* 0x000fe200078e0036 */
[----:B------:R-:W-:Y:S01]  /*29850*/  SEL R54, R98, R97, P0 ;  /* 0x0000006162367207 */ /* 0x000fe20000000000 */
[----:B------:R-:W-:Y:S02]  /*29860*/  IMAD.MOV.U32 R12, RZ, RZ, R9 ;  /* 0x000000ffff0c7224 */ /* 0x000fe400078e0009 */
[----:B------:R-:W-:-:S07]  /*29870*/  IMAD.MOV.U32 R27, RZ, RZ, R14 ;  /* 0x000000ffff1b7224 */ /* 0x000fce00078e000e */
[----:B------:R-:W-:Y:S05]  /*29880*/  WARPSYNC.COLLECTIVE R15, `(.L_x_2231) ;  /* 0x000000000f087348 */ /* 0x000fea0003c00000 */
[----:B------:R0:W1:Y:S02]  /*29890*/  SHFL.IDX P6, R14, R13, R12, R11 ;  /* 0x0000000c0d0e7389 */ /* 0x00006400000c000b */
[----:B01----:R-:W-:Y:S01]  /*298a0*/  ENDCOLLECTIVE ;  /* 0x000000000000791b */ /* 0x003fe20003800000 */
.L_x_2231:
[----:B------:R-:W-:Y:S02]  /*298b0*/  IMAD.MOV.U32 R13, RZ, RZ, R31 ;  /* 0x000000ffff0d7224 */ /* 0x000fe400078e001f */
[----:B------:R-:W-:Y:S02]  /*298c0*/  IMAD.MOV.U32 R12, RZ, RZ, R2 ;  /* 0x000000ffff0c7224 */ /* 0x000fe400078e0002 */
[----:B------:R-:W-:-:S07]  /*298d0*/  IMAD.MOV.U32 R108, RZ, RZ, R14 ;  /* 0x000000ffff6c7224 */ /* 0x000fce00078e000e */
[----:B------:R-:W-:Y:S05]  /*298e0*/  WARPSYNC.COLLECTIVE R15, `(.L_x_2232) ;  /* 0x000000000f087348 */ /* 0x000fea0003c00000 */
[----:B------:R0:W1:Y:S02]  /*298f0*/  SHFL.IDX P6, R14, R13, R12, R11 ;  /* 0x0000000c0d0e7389 */ /* 0x00006400000c000b */
[----:B01----:R-:W-:Y:S01]  /*29900*/  ENDCOLLECTIVE ;  /* 0x000000000000791b */ /* 0x003fe20003800000 */
.L_x_2232:
        /* <DEDUP_REMOVED lines=9> */
.L_x_2233:
[----:B------:R-:W-:Y:S02]  /*299a0*/  IMAD.MOV.U32 R13, RZ, RZ, R121 ;  /* 0x000000ffff0d7224 */ /* 0x000fe400078e0079 */
[----:B------:R-:W-:Y:S01]  /*299b0*/  IMAD.MOV.U32 R12, RZ, RZ, R2 ;  /* 0x000000ffff0c7224 */ /* 0x000fe200078e0002 */
[----:B------:R-:W-:-:S07]  /*299c0*/  MOV R110, R14 ;  /* 0x0000000e006e7202 */ /* 0x000fce0000000f00 */
[----:B------:R-:W-:Y:S05]  /*299d0*/  WARPSYNC.COLLECTIVE R15, `(.L_x_2234) ;  /* 0x000000000f087348 */ /* 0x000fea0003c00000 */
[----:B------:R0:W1:Y:S02]  /*299e0*/  SHFL.IDX P6, R14, R13, R12, R11 ;  /* 0x0000000c0d0e7389 */ /* 0x00006400000c000b */
[----:B01----:R-:W-:Y:S01]  /*299f0*/  ENDCOLLECTIVE ;  /* 0x000000000000791b */ /* 0x003fe20003800000 */
.L_x_2234:
[----:B------:R-:W-:Y:S02]  /*29a00*/  IMAD.MOV.U32 R13, RZ, RZ, R112 ;  /* 0x000000ffff0d7224 */ /* 0x000fe400078e0070 */
[----:B------:R-:W-:Y:S02]  /*29a10*/  IMAD.MOV.U32 R12, RZ, RZ, R9 ;  /* 0x000000ffff0c7224 */ /* 0x000fe400078e0009 */
[----:B------:R-:W-:-:S07]  /*29a20*/  IMAD.MOV.U32 R35, RZ, RZ, R14 ;  /* 0x000000ffff237224 */ /* 0x000fce00078e000e */
[----:B------:R-:W-:Y:S05]  /*29a30*/  WARPSYNC.COLLECTIVE R15, `(.L_x_2235) ;  /* 0x000000000f087348 */ /* 0x000fea0003c00000 */
[----:B------:R0:W1:Y:S02]  /*29a40*/  SHFL.IDX P6, R14, R13, R12, R11 ;  /* 0x0000000c0d0e7389 */ /* 0x00006400000c000b */
[----:B01----:R-:W-:Y:S01]  /*29a50*/  ENDCOLLECTIVE ;  /* 0x000000000000791b */ /* 0x003fe20003800000 */
.L_x_2235:
[----:B------:R-:W-:Y:S02]  /*29a60*/  IMAD.MOV.U32 R13, RZ, RZ, R123 ;  /* 0x000000ffff0d7224 */ /* 0x000fe400078e007b */
[----:B------:R-:W-:Y:S02]  /*29a70*/  IMAD.MOV.U32 R12, RZ, RZ, R2 ;  /* 0x000000ffff0c7224 */ /* 0x000fe400078e0002 */
[----:B------:R-:W-:-:S07]  /*29a80*/  IMAD.MOV.U32 R112, RZ, RZ, R14 ;  /* 0x000000ffff707224 */ /* 0x000fce00078e000e */
[----:B------:R-:W-:Y:S05]  /*29a90*/  WARPSYNC.COLLECTIVE R15, `(.L_x_2236) ;  /* 0x000000000f087348 */ /* 0x000fea0003c00000 */
[----:B------:R0:W1:Y:S02]  /*29aa0*/  SHFL.IDX P6, R14, R13, R12, R11 ;  /* 0x0000000c0d0e7389 */ /* 0x00006400000c000b */
[----:B01----:R-:W-:Y:S01]  /*29ab0*/  ENDCOLLECTIVE ;  /* 0x000000000000791b */ /* 0x003fe20003800000 */
.L_x_2236:
[----:B------:R-:W-:Y:S01]  /*29ac0*/  MOV R13, R114 ;  /* 0x00000072000d7202 */ /* 0x000fe20000000f00 */
[----:B------:R-:W-:Y:S02]  /*29ad0*/  IMAD.MOV.U32 R12, RZ, RZ, R9 ;  /* 0x000000ffff0c7224 */ /* 0x000fe400078e0009 */
[----:B------:R-:W-:-:S07]  /*29ae0*/  IMAD.MOV.U32 R39, RZ, RZ, R14 ;  /* 0x000000ffff277224 */ /* 0x000fce00078e000e */
[----:B------:R-:W-:Y:S05]  /*29af0*/  WARPSYNC.COLLECTIVE R15, `(.L_x_2237) ;  /* 0x000000000f087348 */ /* 0x000fea0003c00000 */
[----:B------:R0:W1:Y:S02]  /*29b00*/  SHFL.IDX P6, R14, R13, R12, R11 ;  /* 0x0000000c0d0e7389 */ /* 0x00006400000c000b */
[----:B01----:R-:W-:Y:S01]  /*29b10*/  ENDCOLLECTIVE ;  /* 0x000000000000791b */ /* 0x003fe20003800000 */
.L_x_2237:
[----:B------:R-:W-:Y:S02]  /*29b20*/  IMAD.MOV.U32 R13, RZ, RZ, R125 ;  /* 0x000000ffff0d7224 */ /* 0x000fe400078e007d */
[----:B------:R-:W-:Y:S02]  /*29b30*/  IMAD.MOV.U32 R12, RZ, RZ, R2 ;  /* 0x000000ffff0c7224 */ /* 0x000fe400078e0002 */
[----:B------:R-:W-:-:S07]  /*29b40*/  IMAD.MOV.U32 R114, RZ, RZ, R14 ;  /* 0x000000ffff727224 */ /* 0x000fce00078e000e */
[----:B------:R-:W-:Y:S05]  /*29b50*/  WARPSYNC.COLLECTIVE R15, `(.L_x_2238) ;  /* 0x000000000f087348 */ /* 0x000fea0003c00000 */
[----:B------:R0:W1:Y:S02]  /*29b60*/  SHFL.IDX P6, R14, R13, R12, R11 ;  /* 0x0000000c0d0e7389 */ /* 0x00006400000c000b */
[----:B01----:R-:W-:Y:S01]  /*29b70*/  ENDCOLLECTIVE ;  /* 0x000000000000791b */ /* 0x003fe20003800000 */
.L_x_2238:
[----:B------:R-:W-:Y:S02]  /*29b80*/  IMAD.MOV.U32 R13, RZ, RZ, R116 ;  /* 0x000000ffff0d7224 */ /* 0x000fe400078e0074 */
[----:B------:R-:W-:Y:S02]  /*29b90*/  IMAD.MOV.U32 R12, RZ, RZ, R9 ;  /* 0x000000ffff0c7224 */ /* 0x000fe400078e0009 */
[----:B------:R-:W-:-:S07]  /*29ba0*/  IMAD.MOV.U32 R43, RZ, RZ, R14 ;  /* 0x000000ffff2b7224 */ /* 0x000fce00078e000e */
[----:B------:R-:W-:Y:S05]  /*29bb0*/  WARPSYNC.COLLECTIVE R15, `(.L_x_2239) ;  /* 0x000000000f087348 */ /* 0x000fea0003c00000 */
[----:B------:R0:W1:Y:S02]  /*29bc0*/  SHFL.IDX P6, R14, R13, R12, R11 ;  /* 0x0000000c0d0e7389 */ /* 0x00006400000c000b */
[----:B01----:R-:W-:Y:S01]  /*29bd0*/  ENDCOLLECTIVE ;  /* 0x000000000000791b */ /* 0x003fe20003800000 */
.L_x_2239:
[----:B------:R-:W-:Y:S01]  /*29be0*/  IMAD.MOV.U32 R13, RZ, RZ, R47 ;  /* 0x000000ffff0d7224 */ /* 0x000fe200078e002f */
[----:B------:R-:W-:Y:S01]  /*29bf0*/  MOV R12, R2 ;  /* 0x00000002000c7202 */ /* 0x000fe20000000f00 */
[----:B------:R-:W-:-:S07]  /*29c00*/  IMAD.MOV.U32 R116, RZ, RZ, R14 ;  /* 0x000000ffff747224 */ /* 0x000fce00078e000e */
[----:B------:R-:W-:Y:S05]  /*29c10*/  WARPSYNC.COLLECTIVE R15, `(.L_x_2240) ;  /* 0x000000000f087348 */ /* 0x000fea0003c00000 */
[----:B------:R0:W1:Y:S02]  /*29c20*/  SHFL.IDX P6, R14, R13, R12, R11 ;  /* 0x0000000c0d0e7389 */ /* 0x00006400000c000b */
[----:B01----:R-:W-:Y:S01]  /*29c30*/  ENDCOLLECTIVE ;  /* 0x000000000000791b */ /* 0x003fe20003800000 */
.L_x_2240:
[----:B------:R-:W-:Y:S02]  /*29c40*/  SEL R41, R43, R116, P0 ;  /* 0x000000742b297207 */ /* 0x000fe40000000000 */
[----:B------:R-:W-:Y:S01]  /*29c50*/  SEL R43, R116, R43, P0 ;  /* 0x0000002b742b7207 */ /* 0x000fe20000000000 */
[----:B------:R-:W-:Y:S02]  /*29c60*/  IMAD.MOV.U32 R13, RZ, RZ, R120 ;  /* 0x000000ffff0d7224 */ /* 0x000fe400078e0078 */
[----:B------:R-:W-:Y:S02]  /*29c70*/  IMAD.MOV.U32 R12, RZ, RZ, R9 ;  /* 0x000000ffff0c7224 */ /* 0x000fe400078e0009 */
[----:B------:R-:W-:-:S07]  /*29c80*/  IMAD.MOV.U32 R47, RZ, RZ, R14 ;  /* 0x000000ffff2f7224 */ /* 0x000fce00078e000e */
[----:B------:R-:W-:Y:S05]  /*29c90*/  WARPSYNC.COLLECTIVE R15, `(.L_x_2241) ;  /* 0x000000000f087348 */ /* 0x000fea0003c00000 */
[----:B------:R0:W1:Y:S02]  /*29ca0*/  SHFL.IDX P6, R14, R13, R12, R11 ;  /* 0x0000000c0d0e7389 */ /* 0x00006400000c000b */
[----:B01----:R-:W-:Y:S01]  /*29cb0*/  ENDCOLLECTIVE ;  /* 0x000000000000791b */ /* 0x003fe20003800000 */
.L_x_2241:
[----:B------:R-:W-:Y:S02]  /*29cc0*/  IMAD.MOV.U32 R13, RZ, RZ, R129 ;  /* 0x000000ffff0d7224 */ /* 0x000fe400078e0081 */
[----:B------:R-:W-:Y:S02]  /*29cd0*/  IMAD.MOV.U32 R12, RZ, RZ, R2 ;  /* 0x000000ffff0c7224 */ /* 0x000fe400078e0002 */
[----:B------:R-:W-:-:S07]  /*29ce0*/  IMAD.MOV.U32 R120, RZ, RZ, R14 ;  /* 0x000000ffff787224 */ /* 0x000fce00078e000e */
[----:B------:R-:W-:Y:S05]  /*29cf0*/  WARPSYNC.COLLECTIVE R15, `(.L_x_2242) ;  /* 0x000000000f087348 */ /* 0x000fea0003c00000 */
[----:B------:R0:W1:Y:S02]  /*29d00*/  SHFL.IDX P6, R14, R13, R12, R11 ;  /* 0x0000000c0d0e7389 */ /* 0x00006400000c000b */
[----:B01----:R-:W-:Y:S01]  /*29d10*/  ENDCOLLECTIVE ;  /* 0x000000000000791b */ /* 0x003fe20003800000 */
.L_x_2242:
        /* <DEDUP_REMOVED lines=8> */
.L_x_2243:
[----:B------:R-:W-:Y:S02]  /*29da0*/  IMAD.MOV.U32 R13, RZ, RZ, R55 ;  /* 0x000000ffff0d7224 */ /* 0x000fe400078e0037 */
[----:B------:R-:W-:Y:S01]  /*29db0*/  IMAD.MOV.U32 R12, RZ, RZ, R2 ;  /* 0x000000ffff0c7224 */ /* 0x000fe200078e0002 */
[----:B------:R-:W-:-:S07]  /*29dc0*/  MOV R122, R14 ;  /* 0x0000000e007a7202 */ /* 0x000fce0000000f00 */
[----:B------:R-:W-:Y:S05]  /*29dd0*/  WARPSYNC.COLLECTIVE R15, `(.L_x_2244) ;  /* 0x000000000f087348 */ /* 0x000fea0003c00000 */
[----:B------:R0:W1:Y:S02]  /*29de0*/  SHFL.IDX P6, R14, R13, R12, R11 ;  /* 0x0000000c0d0e7389 */ /* 0x00006400000c000b */
[----:B01----:R-:W-:Y:S01]  /*29df0*/  ENDCOLLECTIVE ;  /* 0x000000000000791b */ /* 0x003fe20003800000 */
.L_x_2244:
[----:B------:R-:W-:Y:S02]  /*29e00*/  IMAD.MOV.U32 R13, RZ, RZ, R128 ;  /* 0x000000ffff0d7224 */ /* 0x000fe400078e0080 */
[----:B------:R-:W-:Y:S02]  /*29e10*/  IMAD.MOV.U32 R12, RZ, RZ, R9 ;  /* 0x000000ffff0c7224 */ /* 0x000fe400078e0009 */
[----:B------:R-:W-:-:S07]  /*29e20*/  IMAD.MOV.U32 R55, RZ, RZ, R14 ;  /* 0x000000ffff377224 */ /* 0x000fce00078e000e */
[----:B------:R-:W-:Y:S05]  /*29e30*/  WARPSYNC.COLLECTIVE R15, `(.L_x_2245) ;  /* 0x000000000f087348 */ /* 0x000fea0003c00000 */
[----:B------:R0:W1:Y:S02]  /*29e40*/  SHFL.IDX P6, R14, R13, R12, R11 ;  /* 0x0000000c0d0e7389 */ /* 0x00006400000c000b */
[----:B01----:R-:W-:Y:S01]  /*29e50*/  ENDCOLLECTIVE ;  /* 0x000000000000791b */ /* 0x003fe20003800000 */
.L_x_2245:
[----:B------:R-:W-:Y:S02]  /*29e60*/  IMAD.MOV.U32 R13, RZ, RZ, R131 ;  /* 0x000000ffff0d7224 */ /* 0x000fe400078e0083 */
[----:B------:R-:W-:Y:S02]  /*29e70*/  IMAD.MOV.U32 R12, RZ, RZ, R2 ;  /* 0x000000ffff0c7224 */ /* 0x000fe400078e0002 */
[----:B------:R-:W-:-:S07]  /*29e80*/  IMAD.MOV.U32 R128, RZ, RZ, R14 ;  /* 0x000000ffff807224 */ /* 0x000fce00078e000e */
[----:B------:R-:W-:Y:S05]  /*29e90*/  WARPSYNC.COLLECTIVE R15, `(.L_x_2246) ;  /* 0x000000000f087348 */ /* 0x000fea0003c00000 */
[----:B------:R0:W1:Y:S02]  /*29ea0*/  SHFL.IDX P6, R14, R13, R12, R11 ;  /* 0x0000000c0d0e7389 */ /* 0x00006400000c000b */
[----:B01----:R-:W-:Y:S01]  /*29eb0*/  ENDCOLLECTIVE ;  /* 0x000000000000791b */ /* 0x003fe20003800000 */
.L_x_2246:
        /* <DEDUP_REMOVED lines=8> */
.L_x_2247:
[----:B------:R-:W-:Y:S02]  /*29f40*/  IMAD.MOV.U32 R13, RZ, RZ, R63 ;  /* 0x000000ffff0d7224 */ /* 0x000fe400078e003f */
[----:B------:R-:W-:Y:S02]  /*29f50*/  IMAD.MOV.U32 R12, RZ, RZ, R2 ;  /* 0x000000ffff0c7224 */ /* 0x000fe400078e0002 */
[----:B------:R-:W-:-:S07]  /*29f60*/  IMAD.MOV.U32 R118, RZ, RZ, R14 ;  /* 0x000000ffff767224 */ /* 0x000fce00078e000e */
[----:B------:R-:W-:Y:S05]  /*29f70*/  WARPSYNC.COLLECTIVE R15, `(.L_x_2248) ;  /* 0x000000000f087348 */ /* 0x000fea0003c00000 */
[----:B------:R0:W1:Y:S02]  /*29f80*/  SHFL.IDX P6, R14, R13, R12, R11 ;  /* 0x0000000c0d0e7389 */ /* 0x00006400000c000b */
[----:B01----:R-:W-:Y:S01]  /*29f90*/  ENDCOLLECTIVE ;  /* 0x000000000000791b */ /* 0x003fe20003800000 */
.L_x_2248:
        /* <DEDUP_REMOVED lines=8> */
.L_x_2249:
[----:B------:R-:W-:Y:S01]  /*2a020*/  IMAD.MOV.U32 R13, RZ, RZ, R111 ;  /* 0x000000ffff0d7224 */ /* 0x000fe200078e006f */
[----:B------:R-:W-:Y:S01]  /*2a030*/  MOV R12, R2 ;  /* 0x00000002000c7202 */ /* 0x000fe20000000f00 */
[----:B------:R-:W-:-:S07]  /*2a040*/  IMAD.MOV.U32 R124, RZ, RZ, R14 ;  /* 0x000000ffff7c7224 */ /* 0x000fce00078e000e */
[----:B------:R-:W-:Y:S05]  /*2a050*/  WARPSYNC.COLLECTIVE R15, `(.L_x_2250) ;  /* 0x000000000f087348 */ /* 0x000fea0003c00000 */
[----:B------:R0:W1:Y:S02]  /*2a060*/  SHFL.IDX P6, R14, R13, R12, R11 ;  /* 0x0000000c0d0e7389 */ /* 0x00006400000c000b */
[----:B01----:R-:W-:Y:S01]  /*2a070*/  ENDCOLLECTIVE ;  /* 0x000000000000791b */ /* 0x003fe20003800000 */
.L_x_2250:
        /* <DEDUP_REMOVED lines=8> */
.L_x_2251:
[----:B------:R-:W-:Y:S02]  /*2a100*/  IMAD.MOV.U32 R13, RZ, RZ, R71 ;  /* 0x000000ffff0d7224 */ /* 0x000fe400078e0047 */
[----:B------:R-:W-:Y:S02]  /*2a110*/  IMAD.MOV.U32 R12, RZ, RZ, R2 ;  /* 0x000000ffff0c7224 */ /* 0x000fe400078e0002 */
[----:B------:R-:W-:-:S07]  /*2a120*/  IMAD.MOV.U32 R126, RZ, RZ, R14 ;  /* 0x000000ffff7e7224 */ /* 0x000fce00078e000e */
[----:B------:R-:W-:Y:S05]  /*2a130*/  WARPSYNC.COLLECTIVE R15, `(.L_x_2252) ;  /* 0x000000000f087348 */ /* 0x000fea0003c00000 */
[----:B------:R0:W1:Y:S02]  /*2a140*/  SHFL.IDX P6, R14, R13, R12, R11 ;  /* 0x0000000c0d0e7389 */ /* 0x00006400000c000b */
[----:B01----:R-:W-:Y:S01]  /*2a150*/  ENDCOLLECTIVE ;  /* 0x000000000000791b */ /* 0x003fe20003800000 */
.L_x_2252:
        /* <DEDUP_REMOVED lines=8> */
.L_x_2253:
[----:B------:R-:W-:Y:S02]  /*2a1e0*/  IMAD.MOV.U32 R13, RZ, RZ, R75 ;  /* 0x000000ffff0d7224 */ /* 0x000fe400078e004b */
[----:B------:R-:W-:Y:S01]  /*2a1f0*/  IMAD.MOV.U32 R12, RZ, RZ, R2 ;  /* 0x000000ffff0c7224 */ /* 0x000fe200078e0002 */
[----:B------:R-:W-:-:S07]  /*2a200*/  MOV R132, R14 ;  /* 0x0000000e00847202 */ /* 0x000fce0000000f00 */
[----:B------:R-:W-:Y:S05]  /*2a210*/  WARPSYNC.COLLECTIVE R15, `(.L_x_2254) ;  /* 0x000000000f087348 */ /* 0x000fea0003c00000 */
[----:B------:R0:W1:Y:S02]  /*2a220*/  SHFL.IDX P6, R14, R13, R12, R11 ;  /* 0x0000000c0d0e7389 */ /* 0x00006400000c000b */
[----:B01----:R-:W-:Y:S01]  /*2a230*/  ENDCOLLECTIVE ;  /* 0x000000000000791b */ /* 0x003fe20003800000 */
.L_x_2254:
[----:B------:R-:W-:Y:S02]  /*2a240*/  SEL R69, R71, R132, P0 ;  /* 0x0000008447457207 */ /* 0x000fe40000000000 */
[----:B------:R-:W-:Y:S01]  /*2a250*/  SEL R71, R132, R71, P0 ;  /* 0x0000004784477207 */ /* 0x000fe20000000000 */
[----:B------:R-:W-:Y:S01]  /*2a260*/  IMAD.MOV.U32 R13, RZ, RZ, R5 ;  /* 0x000000ffff0d7224 */ /* 0x000fe200078e0005 */
[----:B------:R-:W-:Y:S01]  /*2a270*/  SEL R5, R37, R102, P0 ;  /* 0x0000006625057207 */ /* 0x000fe20000000000 */
        /* <DEDUP_REMOVED lines=8> */
.L_x_2255:
        /* <DEDUP_REMOVED lines=13> */
[----:B------:R-:W-:Y:S01]  /*2a3d0*/  SEL R51, R122, R51, P0 ;  /* 0x000000337a337207 */ /* 0x000fe20000000000 */
[----:B------:R-:W-:Y:S06]  /*2a3e0*/  BRA `(.L_x_2256) ;  /* 0xffffff2400887947 */ /* 0x000fec000383ffff */
.L_x_1950:
[----:B------:R-:W-:Y:S01]  /*2a3f0*/  IMAD.MOV.U32 R13, RZ, RZ, R3 ;  /* 0x000000ffff0d7224 */ /* 0x000fe200078e0003 */
[----:B------:R-:W-:Y:S01]  /*2a400*/  MOV R11, 0x181f ;  /* 0x0000181f000b7802 */ /* 0x000fe20000000f00 */
[----:B------:R-:W-:Y:S02]  /*2a410*/  IMAD.MOV.U32 R12, RZ, RZ, RZ ;  /* 0x000000ffff0c7224 */ /* 0x000fe400078e00ff */
[----:B------:R-:W-:-:S07]  /*2a420*/  IMAD.MOV.U32 R15, RZ, RZ, -0x1 ;  /* 0xffffffffff0f7424 */ /* 0x000fce00078e00ff */
[----:B------:R-:W-:Y:S05]  /*2a430*/  WARPSYNC.COLLECTIVE R15, `(.L_x_2257) ;  /* 0x000000000f087348 */ /* 0x000fea0003c00000 */
[----:B------:R0:W1:Y:S02]  /*2a440*/  SHFL.IDX P6, R14, R13, R12, R11 ;  /* 0x0000000c0d0e7389 */ /* 0x00006400000c000b */
[----:B01----:R-:W-:Y:S01]  /*2a450*/  ENDCOLLECTIVE ;  /* 0x000000000000791b */ /* 0x003fe20003800000 */
.L_x_2257:
[----:B------:R-:W-:Y:S02]  /*2a460*/  IMAD.MOV.U32 R13, RZ, RZ, R2 ;  /* 0x000000ffff0d7224 */ /* 0x000fe400078e0002 */
[----:B------:R-:W-:-:S07]  /*2a470*/  IMAD.MOV.U32 R0, RZ, RZ, R14 ;  /* 0x000000ffff007224 */ /* 0x000fce00078e000e */
[----:B------:R-:W-:Y:S05]  /*2a480*/  WARPSYNC.COLLECTIVE R15, `(.L_x_2258) ;  /* 0x000000000f087348 */ /* 0x000fea0003c00000 */
[----:B------:R0:W1:Y:S02]  /*2a490*/  SHFL.IDX P6, R14, R13, R12, R11 ;  /* 0x0000000c0d0e7389 */ /* 0x00006400000c000b */
[----:B01----:R-:W-:Y:S01]  /*2a4a0*/  ENDCOLLECTIVE ;  /* 0x000000000000791b */ /* 0x003fe20003800000 */
.L_x_2258:
[----:B------:R-:W-:Y:S05]  /*2a4b0*/  BRA `(.L_x_2259) ;  /* 0xffffff40004c7947 */ /* 0x000fea000383ffff */
.L_x_1953:
[----:B------:R-:W-:Y:S01]  /*2a4c0*/  BSSY B1, `(.L_x_2260) ;  /* 0x0000008000017945 */ /* 0x000fe20003800000 */
[----:B------:R-:W-:Y:S02]  /*2a4d0*/  IMAD.MOV.U32 R13, RZ, RZ, R3 ;  /* 0x000000ffff0d7224 */ /* 0x000fe400078e0003 */
[----:B------:R-:W-:Y:S02]  /*2a4e0*/  IMAD.MOV.U32 R12, RZ, RZ, 0x1 ;  /* 0x00000001ff0c7424 */ /* 0x000fe400078e00ff */
[----:B------:R-:W-:Y:S02]  /*2a4f0*/  IMAD.MOV.U32 R11, RZ, RZ, 0x181f ;  /* 0x0000181fff0b7424 */ /* 0x000fe400078e00ff */
[----:B---3--:R-:W-:-:S07]  /*2a500*/  IMAD.MOV.U32 R15, RZ, RZ, -0x1 ;  /* 0xffffffffff0f7424 */ /* 0x008fce00078e00ff */
[----:B012---:R-:W-:Y:S05]  /*2a510*/  WARPSYNC.COLLECTIVE R15, `(.L_x_2261) ;  /* 0x000000000f087348 */ /* 0x007fea0003c00000 */
[----:B--2---:R2:W3:Y:S02]  /*2a520*/  SHFL.IDX P6, R14, R13, R12, R11 ;  /* 0x0000000c0d0e7389 */ /* 0x0044e400000c000b */
[----:B0123--:R-:W-:Y:S01]  /*2a530*/  ENDCOLLECTIVE ;  /* 0x000000000000791b */ /* 0x00ffe20003800000 */
.L_x_2261:
[----:B------:R-:W-:Y:S05]  /*2a540*/  BSYNC B1 ;  /* 0x0000000000017941 */ /* 0x000fea0003800000 */
.L_x_2260:
        /* <DEDUP_REMOVED lines=8> */
.L_x_2262:
[----:B------:R-:W-:Y:S05]  /*2a5d0*/  BRA `(.L_x_2263) ;  /* 0xffffff40006c7947 */ /* 0x000fea000383ffff */
.L_x_1956:
[----:B------:R-:W-:Y:S01]  /*2a5e0*/  BSSY B1, `(.L_x_2264) ;  /* 0x0000008000017945 */ /* 0x000fe20003800000 */
[----:B------:R-:W-:Y:S02]  /*2a5f0*/  IMAD.MOV.U32 R13, RZ, RZ, R3 ;  /* 0x000000ffff0d7224 */ /* 0x000fe400078e0003 */
[----:B------:R-:W-:Y:S02]  /*2a600*/  IMAD.MOV.U32 R12, RZ, RZ, 0x2 ;  /* 0x00000002ff0c7424 */ /* 0x000fe400078e00ff */
[----:B------:R-:W-:Y:S02]  /*2a610*/  IMAD.MOV.U32 R11, RZ, RZ, 0x181f ;  /* 0x0000181fff0b7424 */ /* 0x000fe400078e00ff */
[----:B---3--:R-:W-:-:S07]  /*2a620*/  IMAD.MOV.U32 R15, RZ, RZ, -0x1 ;  /* 0xffffffffff0f7424 */ /* 0x008fce00078e00ff */
[----:B012-4-:R-:W-:Y:S05]  /*2a630*/  WARPSYNC.COLLECTIVE R15, `(.L_x_2265) ;  /* 0x000000000f087348 */ /* 0x017fea0003c00000 */
[----:B--2---:R2:W3:Y:S02]  /*2a640*/  SHFL.IDX P6, R14, R13, R12, R11 ;  /* 0x0000000c0d0e7389 */ /* 0x0044e400000c000b */
[----:B01234-:R-:W-:Y:S01]  /*2a650*/  ENDCOLLECTIVE ;  /* 0x000000000000791b */ /* 0x01ffe20003800000 */
.L_x_2265:
[----:B------:R-:W-:Y:S05]  /*2a660*/  BSYNC B1 ;  /* 0x0000000000017941 */ /* 0x000fea0003800000 */
.L_x_2264:
        /* <DEDUP_REMOVED lines=8> */
.L_x_2266:
[----:B------:R-:W-:Y:S05]  /*2a6f0*/  BRA `(.L_x_2267) ;  /* 0xffffff40008c7947 */ /* 0x000fea000383ffff */
.L_x_1959:
        /* <DEDUP_REMOVED lines=8> */
.L_x_2269:
[----:B------:R-:W-:Y:S05]  /*2a780*/  BSYNC B1 ;  /* 0x0000000000017941 */ /* 0x000fea0003800000 */
.L_x_2268:
[----:B------:R-:W-:Y:S01]  /*2a790*/  IMAD.MOV.U32 R13, RZ, RZ, R2 ;  /* 0x000000ffff0d7224 */ /* 0x000fe200078e0002 */
[----:B------:R-:W-:Y:S01]  /*2a7a0*/  MOV R15, 0xffffffff ;  /* 0xffffffff000f7802 */ /* 0x000fe20000000f00 */
[----:B------:R-:W-:Y:S02]  /*2a7b0*/  IMAD.MOV.U32 R12, RZ, RZ, 0x3 ;  /* 0x00000003ff0c7424 */ /* 0x000fe400078e00ff */
[----:B------:R-:W-:Y:S02]  /*2a7c0*/  IMAD.MOV.U32 R11, RZ, RZ, 0x181f ;  /* 0x0000181fff0b7424 */ /* 0x000fe400078e00ff */
[----:B------:R-:W-:-:S07]  /*2a7d0*/  IMAD.MOV.U32 R0, RZ, RZ, R14 ;  /* 0x000000ffff007224 */ /* 0x000fce00078e000e */
[----:B------:R-:W-:Y:S05]  /*2a7e0*/  WARPSYNC.COLLECTIVE R15, `(.L_x_2270) ;  /* 0x000000000f087348 */ /* 0x000fea0003c00000 */
[----:B------:R0:W1:Y:S02]  /*2a7f0*/  SHFL.IDX P6, R14, R13, R12, R11 ;  /* 0x0000000c0d0e7389 */ /* 0x00006400000c000b */
[----:B01----:R-:W-:Y:S01]  /*2a800*/  ENDCOLLECTIVE ;  /* 0x000000000000791b */ /* 0x003fe20003800000 */
.L_x_2270:
[----:B------:R-:W-:Y:S05]  /*2a810*/  BRA `(.L_x_2271) ;  /* 0xffffff4000ac7947 */ /* 0x000fea000383ffff */
.L_x_1983:
[----:B------:R-:W0:Y:S01]  /*2a820*/  S2R R5, SR_TID.X ;  /* 0x0000000000057919 */ /* 0x000e220000002100 */
[----:B------:R-:W-:Y:S01]  /*2a830*/  BSSY B1, `(.L_x_2272) ;  /* 0x000000a000017945 */ /* 0x000fe20003800000 */
[----:B------:R-:W-:Y:S02]  /*2a840*/  IMAD.MOV.U32 R12, RZ, RZ, RZ ;  /* 0x000000ffff0c7224 */ /* 0x000fe400078e00ff */
[----:B------:R-:W-:Y:S02]  /*2a850*/  IMAD.MOV.U32 R11, RZ, RZ, 0x1f ;  /* 0x0000001fff0b7424 */ /* 0x000fe400078e00ff */
[----:B------:R-:W-:Y:S01]  /*2a860*/  IMAD.MOV.U32 R15, RZ, RZ, -0x1 ;  /* 0xffffffffff0f7424 */ /* 0x000fe200078e00ff */
[----:B0-----:R-:W-:-:S04]  /*2a870*/  SHF.R.U32.HI R5, RZ, 0x5, R5 ;  /* 0x00000005ff057819 */ /* 0x001fc80000011605 */
[----:B------:R-:W-:-:S05]  /*2a880*/  LOP3.LUT R5, R5, 0x3, RZ, 0xc0, !PT ;  /* 0x0000000305057812 */ /* 0x000fca00078ec0ff */
[----:B------:R-:W-:-:S07]  /*2a890*/  IMAD.MOV.U32 R13, RZ, RZ, R5 ;  /* 0x000000ffff0d7224 */ /* 0x000fce00078e0005 */
[----:B------:R-:W-:Y:S05]  /*2a8a0*/  WARPSYNC.COLLECTIVE R15, `(.L_x_2273) ;  /* 0x000000000f087348 */ /* 0x000fea0003c00000 */
[----:B------:R0:W1:Y:S02]  /*2a8b0*/  SHFL.IDX P6, R14, R13, R12, R11 ;  /* 0x0000000c0d0e7389 */ /* 0x00006400000c000b */
[----:B01----:R-:W-:Y:S01]  /*2a8c0*/  ENDCOLLECTIVE ;  /* 0x000000000000791b */ /* 0x003fe20003800000 */
.L_x_2273:
[----:B------:R-:W-:Y:S05]  /*2a8d0*/  BSYNC B1 ;  /* 0x0000000000017941 */ /* 0x000fea0003800000 */
.L_x_2272:
[----:B------:R-:W-:Y:S05]  /*2a8e0*/  BRA `(.L_x_2274) ;  /* 0xffffff5c002c7947 */ /* 0x000fea000383ffff */
.L_x_1985:
[----:B------:R-:W-:Y:S01]  /*2a8f0*/  BSSY B1, `(.L_x_2275) ;  /* 0x0000006000017945 */ /* 0x000fe20003800000 */
[----:B------:R-:W-:-:S07]  /*2a900*/  IMAD.MOV.U32 R15, RZ, RZ, -0x1 ;  /* 0xffffffffff0f7424 */ /* 0x000fce00078e00ff */
[----:B0-----:R-:W-:Y:S05]  /*2a910*/  WARPSYNC.COLLECTIVE R15, `(.L_x_2276) ;  /* 0x000000000f0c7348 */ /* 0x001fea0003c00000 */
[----:B------:R-:W-:Y:S02]  /*2a920*/  ELECT P6, UR62, PT ;  /* 0x00000000003e782f */ /* 0x000fe400038c0000 */
[----:B------:R-:W-:Y:S01]  /*2a930*/  MOV R14, UR62 ;  /* 0x0000003e000e7c02 */ /* 0x000fe20008000f00 */
[----:B0-----:R-:W-:Y:S10]  /*2a940*/  ENDCOLLECTIVE ;  /* 0x000000000000791b */ /* 0x001ff40003800000 */
.L_x_2276:
[----:B------:R-:W-:Y:S05]  /*2a950*/  BSYNC B1 ;  /* 0x0000000000017941 */ /* 0x000fea0003800000 */
.L_x_2275:
[----:B------:R-:W-:Y:S05]  /*2a960*/  BRA `(.L_x_1984) ;  /* 0xffffff5c00247947 */ /* 0x000fea000383ffff */
.L_x_1987:
[----:B0-----:R0:W1:Y:S02]  /*2a970*/  SYNCS.PHASECHK.TRANS64.TRYWAIT P0, [R23+URZ+0x28420], R5 ;  /* 0x02842005170075a7 */ /* 0x001064000800017f */
[----:B-1----:R-:W-:Y:S05]  /*2a980*/  @!P0 NANOSLEEP.SYNCS 0x989680 ;  /* 0x009896800000895d */ /* 0x002fea0003900000 */
[----:B------:R-:W1:Y:S02]  /*2a990*/  @!P0 SYNCS.PHASECHK.TRANS64 P0, [R23+URZ+0x28420], R5 ;  /* 0x02842005170085a7 */ /* 0x000e64000800007f */
[----:B-1----:R-:W-:Y:S05]  /*2a9a0*/  @!P0 BRA `(.L_x_1987) ;  /* 0xfffffffc00f08947 */ /* 0x002fea000383ffff */
[----:B------:R-:W-:Y:S05]  /*2a9b0*/  BRA `(.L_x_2277) ;  /* 0xffffff5c00347947 */ /* 0x000fea000383ffff */
.L_x_1991:
[----:B-1----:R1:W2:Y:S02]  /*2a9c0*/  SYNCS.PHASECHK.TRANS64.TRYWAIT P0, [R12+URZ+0x284a0], R11 ;  /* 0x0284a00b0c0075a7 */ /* 0x0022a4000800017f */
[----:B--2---:R-:W-:Y:S05]  /*2a9d0*/  @!P0 NANOSLEEP.SYNCS 0x989680 ;  /* 0x009896800000895d */ /* 0x004fea0003900000 */
[----:B------:R-:W2:Y:S02]  /*2a9e0*/  @!P0 SYNCS.PHASECHK.TRANS64 P0, [R12+URZ+0x284a0], R11 ;  /* 0x0284a00b0c0085a7 */ /* 0x000ea4000800007f */
[----:B--2---:R-:W-:Y:S05]  /*2a9f0*/  @!P0 BRA `(.L_x_1991) ;  /* 0xfffffffc00f08947 */ /* 0x004fea000383ffff */
[----:B------:R-:W-:Y:S05]  /*2aa00*/  BRA `(.L_x_2278) ;  /* 0xffffff5c004c7947 */ /* 0x000fea000383ffff */
.L_x_1997:
[----:B0-----:R0:W2:Y:S02]  /*2aa10*/  SYNCS.PHASECHK.TRANS64.TRYWAIT P0, [R12+URZ+0x284c0], R11 ;  /* 0x0284c00b0c0075a7 */ /* 0x0010a4000800017f */
[----:B--2---:R-:W-:Y:S05]  /*2aa20*/  @!P0 NANOSLEEP.SYNCS 0x989680 ;  /* 0x009896800000895d */ /* 0x004fea0003900000 */
[----:B------:R-:W2:Y:S02]  /*2aa30*/  @!P0 SYNCS.PHASECHK.TRANS64 P0, [R12+URZ+0x284c0], R11 ;  /* 0x0284c00b0c0085a7 */ /* 0x000ea4000800007f */
[----:B--2---:R-:W-:Y:S05]  /*2aa40*/  @!P0 BRA `(.L_x_1997) ;  /* 0xfffffffc00f08947 */ /* 0x004fea000383ffff */
[----:B------:R-:W-:Y:S05]  /*2aa50*/  BRA `(.L_x_2279) ;  /* 0xffffff6000087947 */ /* 0x000fea000383ffff */
.L_x_2005:
[----:B-1----:R1:W2:Y:S02]  /*2aa60*/  SYNCS.PHASECHK.TRANS64.TRYWAIT P1, [R11+URZ+0x284a0], R8 ;  /* 0x0284a0080b0075a7 */ /* 0x0022a4000802017f */
[----:B--2---:R-:W-:Y:S05]  /*2aa70*/  @!P1 NANOSLEEP.SYNCS 0x989680 ;  /* 0x009896800000995d */ /* 0x004fea0003900000 */
[----:B------:R-:W2:Y:S02]  /*2aa80*/  @!P1 SYNCS.PHASECHK.TRANS64 P1, [R11+URZ+0x284a0], R8 ;  /* 0x0284a0080b0095a7 */ /* 0x000ea4000802007f */
[----:B--2---:R-:W-:Y:S05]  /*2aa90*/  @!P1 BRA `(.L_x_2005) ;  /* 0xfffffffc00f09947 */ /* 0x004fea000383ffff */
[----:B------:R-:W-:Y:S05]  /*2aaa0*/  BRA `(.L_x_2280) ;  /* 0xffffff6400007947 */ /* 0x000fea000383ffff */
.L_x_2011:
[----:B0-----:R0:W2:Y:S02]  /*2aab0*/  SYNCS.PHASECHK.TRANS64.TRYWAIT P1, [R11+URZ+0x284c0], R8 ;  /* 0x0284c0080b0075a7 */ /* 0x0010a4000802017f */
[----:B--2---:R-:W-:Y:S05]  /*2aac0*/  @!P1 NANOSLEEP.SYNCS 0x989680 ;  /* 0x009896800000995d */ /* 0x004fea0003900000 */
[----:B------:R-:W2:Y:S02]  /*2aad0*/  @!P1 SYNCS.PHASECHK.TRANS64 P1, [R11+URZ+0x284c0], R8 ;  /* 0x0284c0080b0095a7 */ /* 0x000ea4000802007f */
[----:B--2---:R-:W-:Y:S05]  /*2aae0*/  @!P1 BRA `(.L_x_2011) ;  /* 0xfffffffc00f09947 */ /* 0x004fea000383ffff */
[----:B------:R-:W-:Y:S05]  /*2aaf0*/  BRA `(.L_x_2281) ;  /* 0xffffff6400b87947 */ /* 0x000fea000383ffff */
.L_x_2035:
        /* <DEDUP_REMOVED lines=11> */
.L_x_2283:
[----:B------:R-:W-:Y:S05]  /*2abb0*/  BSYNC B0 ;  /* 0x0000000000007941 */ /* 0x000fea0003800000 */
.L_x_2282:
[----:B------:R-:W-:Y:S05]  /*2abc0*/  BRA `(.L_x_2284) ;  /* 0xffffff7400f47947 */ /* 0x000fea000383ffff */
.L_x_2038:
[----:B0-----:R0:W1:Y:S02]  /*2abd0*/  SYNCS.PHASECHK.TRANS64.TRYWAIT P0, [R6+URZ+0x28480], R21 ;  /* 0x02848015060075a7 */ /* 0x001064000800017f */
[----:B-1----:R-:W-:Y:S05]  /*2abe0*/  @!P0 NANOSLEEP.SYNCS 0x989680 ;  /* 0x009896800000895d */ /* 0x002fea0003900000 */
[----:B------:R-:W1:Y:S02]  /*2abf0*/  @!P0 SYNCS.PHASECHK.TRANS64 P0, [R6+URZ+0x28480], R21 ;  /* 0x02848015060085a7 */ /* 0x000e64000800007f */
[----:B-1----:R-:W-:Y:S05]  /*2ac00*/  @!P0 BRA `(.L_x_2038) ;  /* 0xfffffffc00f08947 */ /* 0x002fea000383ffff */
[----:B------:R-:W-:Y:S05]  /*2ac10*/  BRA `(.L_x_2285) ;  /* 0xffffff7800147947 */ /* 0x000fea000383ffff */
.L_x_2039:
        /* <DEDUP_REMOVED lines=8> */
.L_x_2287:
[----:B------:R-:W-:Y:S05]  /*2aca0*/  BSYNC B0 ;  /* 0x0000000000007941 */ /* 0x000fea0003800000 */
.L_x_2286:
[----:B------:R-:W-:Y:S01]  /*2acb0*/  IMAD.MOV.U32 R13, RZ, RZ, R2 ;  /* 0x000000ffff0d7224 */ /* 0x000fe200078e0002 */
[C---:B------:R-:W-:Y:S01]  /*2acc0*/  ISETP.GE.AND P3, PT, R27.reuse, 0x11, PT ;  /* 0x000000111b00780c */ /* 0x040fe20003f66270 */
[----:B------:R-:W-:Y:S01]  /*2acd0*/  IMAD.MOV.U32 R12, RZ, RZ, RZ ;  /* 0x000000ffff0c7224 */ /* 0x000fe200078e00ff */
[----:B------:R-:W-:Y:S01]  /*2ace0*/  ISETP.GE.AND P5, PT, R27, 0x31, PT ;  /* 0x000000311b00780c */ /* 0x000fe20003fa6270 */
[----:B------:R-:W-:Y:S02]  /*2acf0*/  IMAD.MOV.U32 R11, RZ, RZ, 0x181f ;  /* 0x0000181fff0b7424 */ /* 0x000fe400078e00ff */
[----:B------:R-:W-:Y:S02]  /*2ad00*/  IMAD.MOV.U32 R15, RZ, RZ, -0x1 ;  /* 0xffffffffff0f7424 */ /* 0x000fe400078e00ff */
[----:B------:R-:W-:-:S08]  /*2ad10*/  IMAD.MOV.U32 R5, RZ, RZ, R14 ;  /* 0x000000ffff057224 */ /* 0x000fd000078e000e */
[----:B------:R-:W-:Y:S05]  /*2ad20*/  WARPSYNC.COLLECTIVE R15, `(.L_x_2288) ;  /* 0x000000000f087348 */ /* 0x000fea0003c00000 */
[----:B------:R0:W1:Y:S02]  /*2ad30*/  SHFL.IDX P6, R14, R13, R12, R11 ;  /* 0x0000000c0d0e7389 */ /* 0x00006400000c000b */
[----:B01----:R-:W-:Y:S01]  /*2ad40*/  ENDCOLLECTIVE ;  /* 0x000000000000791b */ /* 0x003fe20003800000 */
.L_x_2288:
[----:B------:R-:W0:Y:S01]  /*2ad50*/  LDC R11, c[0x0][0x2f4] ;  /* 0x0000bd00ff0b7b82 */ /* 0x000e220000000800 */
[----:B------:R-:W-:Y:S01]  /*2ad60*/  LOP3.LUT R15, R34, 0x80, RZ, 0xfc, !PT ;  /* 0x00000080220f7812 */ /* 0x000fe200078efcff */
[----:B------:R-:W-:Y:S02]  /*2ad70*/  IMAD.MOV.U32 R13, RZ, RZ, R3 ;  /* 0x000000ffff0d7224 */ /* 0x000fe400078e0003 */
[----:B------:R-:W-:Y:S02]  /*2ad80*/  IMAD.MOV.U32 R12, RZ, RZ, 0x1 ;  /* 0x00000001ff0c7424 */ /* 0x000fe400078e00ff */
[----:B------:R-:W-:-:S05]  /*2ad90*/  IMAD.MOV.U32 R8, RZ, RZ, R14 ;  /* 0x000000ffff087224 */ /* 0x000fca00078e000e */
[----:B------:R-:W-:-:S04]  /*2ada0*/  IADD3 R8, P0, R34, R8, RZ ;  /* 0x0000000822087210 */ /* 0x000fc80007f1e0ff */
[----:B------:R-:W-:Y:S01]  /*2adb0*/  IADD3.X R9, RZ, R5, RZ, P0, !PT ;  /* 0x00000005ff097210 */ /* 0x000fe200007fe4ff */
[----:B------:R-:W-:Y:S01]  /*2adc0*/  IMAD.IADD R5, R23, 0x1, R7 ;  /* 0x0000000117057824 */ /* 0x000fe200078e0207 */
[-C--:B0-----:R-:W-:Y:S02]  /*2add0*/  ISETP.GE.AND P2, PT, R34, R11.reuse, PT ;  /* 0x0000000b2200720c */ /* 0x081fe40003f46270 */
[----:B------:R-:W-:Y:S01]  /*2ade0*/  ISETP.GE.AND P0, PT, R15, R11, PT ;  /* 0x0000000b0f00720c */ /* 0x000fe20003f06270 */
[----:B------:R-:W-:Y:S01]  /*2adf0*/  IMAD.MOV.U32 R11, RZ, RZ, 0x181f ;  /* 0x0000181fff0b7424 */ /* 0x000fe200078e00ff */
[----:B------:R-:W-:Y:S01]  /*2ae00*/  ISETP.LT.OR P1, PT, R27, 0x1, P2 ;  /* 0x000000011b00780c */ /* 0x000fe20001721670 */
[----:B------:R-:W-:-:S12]  /*2ae10*/  IMAD.MOV.U32 R15, RZ, RZ, -0x1 ;  /* 0xffffffffff0f7424 */ /* 0x000fd800078e00ff */
[----:B------:R-:W-:Y:S05]  /*2ae20*/  WARPSYNC.COLLECTIVE R15, `(.L_x_2289) ;  /* 0x000000000f087348 */ /* 0x000fea0003c00000 */
[----:B------:R0:W1:Y:S02]  /*2ae30*/  SHFL.IDX P6, R14, R13, R12, R11 ;  /* 0x0000000c0d0e7389 */ /* 0x00006400000c000b */
[----:B01----:R-:W-:Y:S01]  /*2ae40*/  ENDCOLLECTIVE ;  /* 0x000000000000791b */ /* 0x003fe20003800000 */
.L_x_2289:
[----:B------:R-:W-:Y:S01]  /*2ae50*/  @!PT LDS RZ, [RZ] ;  /* 0x00000000fffff984 */ /* 0x000fe20000000800 */
[----:B------:R-:W-:Y:S01]  /*2ae60*/  @!PT LDS RZ, [RZ] ;  /* 0x00000000fffff984 */ /* 0x000fe20000000800 */
[----:B------:R-:W-:Y:S01]  /*2ae70*/  @!PT LDS RZ, [RZ] ;  /* 0x00000000fffff984 */ /* 0x000fe20000000800 */
[----:B------:R0:W-:Y:S01]  /*2ae80*/  LDGSTS.E.BYPASS.LTC128B.128 [R5+0x10000], desc[UR36][R8.64], !P1 ;  /* 0x1000000008057fae */ /* 0x0001e2000c901d64 */
[----:B------:R-:W-:Y:S01]  /*2ae90*/  ISETP.LT.OR P1, PT, R27, 0x1, P0 ;  /* 0x000000011b00780c */ /* 0x000fe20000721670 */
[----:B------:R-:W-:-:S12]  /*2aea0*/  IMAD.MOV.U32 R13, RZ, RZ, R2 ;  /* 0x000000ffff0d7224 */ /* 0x000fd800078e0002 */
[----:B------:R0:W-:Y:S01]  /*2aeb0*/  LDGSTS.E.BYPASS.LTC128B.128 [R5+0x12000], desc[UR36][R8.64+0x80], !P1 ;  /* 0x1200008008057fae */ /* 0x0001e2000c901d64 */
[----:B------:R-:W-:-:S07]  /*2aec0*/  IMAD.MOV.U32 R7, RZ, RZ, R14 ;  /* 0x000000ffff077224 */ /* 0x000fce00078e000e */
[----:B0-----:R-:W-:Y:S05]  /*2aed0*/  WARPSYNC.COLLECTIVE R15, `(.L_x_2290) ;  /* 0x000000000f087348 */ /* 0x001fea0003c00000 */
[----:B------:R1:W2:Y:S02]  /*2aee0*/  SHFL.IDX P6, R14, R13, R12, R11 ;  /* 0x0000000c0d0e7389 */ /* 0x0002a400000c000b */
[----:B012---:R-:W-:Y:S01]  /*2aef0*/  ENDCOLLECTIVE ;  /* 0x000000000000791b */ /* 0x007fe20003800000 */
.L_x_2290:
[----:B------:R-:W-:Y:S01]  /*2af00*/  MOV R13, R3 ;  /* 0x00000003000d7202 */ /* 0x000fe20000000f00 */
[----:B------:R-:W-:Y:S02]  /*2af10*/  IMAD.MOV.U32 R12, RZ, RZ, 0x2 ;  /* 0x00000002ff0c7424 */ /* 0x000fe400078e00ff */
[----:B------:R-:W-:-:S07]  /*2af20*/  IMAD.MOV.U32 R8, RZ, RZ, R14 ;  /* 0x000000ffff087224 */ /* 0x000fce00078e000e */
[----:B------:R-:W-:Y:S05]  /*2af30*/  WARPSYNC.COLLECTIVE R15, `(.L_x_2291) ;  /* 0x000000000f087348 */ /* 0x000fea0003c00000 */
[----:B------:R0:W1:Y:S02]  /*2af40*/  SHFL.IDX P6, R14, R13, R12, R11 ;  /* 0x0000000c0d0e7389 */ /* 0x00006400000c000b */
[----:B01----:R-:W-:Y:S01]  /*2af50*/  ENDCOLLECTIVE ;  /* 0x000000000000791b */ /* 0x003fe20003800000 */
.L_x_2291:
        /* <DEDUP_REMOVED lines=13> */
.L_x_2292:
[----:B------:R-:W-:Y:S01]  /*2b030*/  @!PT LDS RZ, [RZ] ;  /* 0x00000000fffff984 */ /* 0x000fe20000000800 */
[----:B------:R-:W-:Y:S01]  /*2b040*/  @!PT LDS RZ, [RZ] ;  /* 0x00000000fffff984 */ /* 0x000fe20000000800 */
[----:B------:R-:W-:Y:S01]  /*2b050*/  @!PT LDS RZ, [RZ] ;  /* 0x00000000fffff984 */ /* 0x000fe20000000800 */
[----:B------:R0:W-:Y:S01]  /*2b060*/  LDGSTS.E.BYPASS.LTC128B.128 [R5+0x12800], desc[UR36][R8.64+0x80], !P1 ;  /* 0x1280008008057fae */ /* 0x0001e2000c901d64 */
[----:B------:R-:W-:Y:S02]  /*2b070*/  IMAD.MOV.U32 R13, RZ, RZ, R3 ;  /* 0x000000ffff0d7224 */ /* 0x000fe400078e0003 */
[----:B------:R-:W-:Y:S02]  /*2b080*/  IMAD.MOV.U32 R12, RZ, RZ, 0x3 ;  /* 0x00000003ff0c7424 */ /* 0x000fe400078e00ff */
[----:B0-----:R-:W-:-:S07]  /*2b090*/  IMAD.MOV.U32 R8, RZ, RZ, R14 ;  /* 0x000000ffff087224 */ /* 0x001fce00078e000e */
[----:B------:R-:W-:Y:S05]  /*2b0a0*/  WARPSYNC.COLLECTIVE R15, `(.L_x_2293) ;  /* 0x000000000f087348 */ /* 0x000fea0003c00000 */
[----:B------:R0:W1:Y:S02]  /*2b0b0*/  SHFL.IDX P6, R14, R13, R12, R11 ;  /* 0x0000000c0d0e7389 */ /* 0x00006400000c000b */
[----:B01----:R-:W-:Y:S01]  /*2b0c0*/  ENDCOLLECTIVE ;  /* 0x000000000000791b */ /* 0x003fe20003800000 */
.L_x_2293:
        /* <DEDUP_REMOVED lines=13> */
.L_x_2294:
[----:B------:R-:W-:Y:S01]  /*2b1a0*/  @!PT LDS RZ, [RZ] ;  /* 0x00000000fffff984 */ /* 0x000fe20000000800 */
[----:B------:R-:W-:Y:S01]  /*2b1b0*/  @!PT LDS RZ, [RZ] ;  /* 0x00000000fffff984 */ /* 0x000fe20000000800 */
[----:B------:R-:W-:Y:S01]  /*2b1c0*/  @!PT LDS RZ, [RZ] ;  /* 0x00000000fffff984 */ /* 0x000fe20000000800 */
[----:B------:R2:W-:Y:S01]  /*2b1d0*/  LDGSTS.E.BYPASS.LTC128B.128 [R5+0x13000], desc[UR36][R8.64+0x80], !P1 ;  /* 0x1300008008057fae */ /* 0x0005e2000c901d64 */
[----:B------:R-:W-:Y:S02]  /*2b1e0*/  ISETP.GE.AND P1, PT, R27, 0x21, PT ;  /* 0x000000211b00780c */ /* 0x000fe40003f26270 */
[----:B------:R-:W-:Y:S01]  /*2b1f0*/  MOV R2, R14 ;  /* 0x0000000e00027202 */ /* 0x000fe20000000f00 */
[----:B------:R-:W-:Y:S10]  /*2b200*/  BRA `(.L_x_2295) ;  /* 0xffffff7400807947 */ /* 0x000ff4000383ffff */
.L_x_2044:
[----:B------:R0:W0:Y:S02]  /*2b210*/  SYNCS.PHASECHK.TRANS64.TRYWAIT P0, [R6+URZ+0x28440], R21 ;  /* 0x02844015060075a7 */ /* 0x000024000800017f */
[----:B0-----:R-:W-:Y:S05]  /*2b220*/  @!P0 NANOSLEEP.SYNCS 0x989680 ;  /* 0x009896800000895d */ /* 0x001fea0003900000 */
[----:B------:R-:W0:Y:S02]  /*2b230*/  @!P0 SYNCS.PHASECHK.TRANS64 P0, [R6+URZ+0x28440], R21 ;  /* 0x02844015060085a7 */ /* 0x000e24000800007f */
[----:B0-----:R-:W-:Y:S05]  /*2b240*/  @!P0 BRA `(.L_x_2044) ;  /* 0xfffffffc00f08947 */ /* 0x001fea000383ffff */
[----:B------:R-:W-:Y:S05]  /*2b250*/  BRA `(.L_x_2296) ;  /* 0xffffff7400d87947 */ /* 0x000fea000383ffff */
.L_x_2045:
[----:B------:R-:W-:Y:S01]  /*2b260*/  BSSY B0, `(.L_x_2297) ;  /* 0x0000008000007945 */ /* 0x000fe20003800000 */
[----:B------:R-:W-:Y:S02]  /*2b270*/  IMAD.MOV.U32 R13, RZ, RZ, R0 ;  /* 0x000000ffff0d7224 */ /* 0x000fe400078e0000 */
[----:B------:R-:W-:Y:S02]  /*2b280*/  IMAD.MOV.U32 R12, RZ, RZ, RZ ;  /* 0x000000ffff0c7224 */ /* 0x000fe400078e00ff */
[----:B------:R-:W-:Y:S02]  /*2b290*/  IMAD.MOV.U32 R11, RZ, RZ, 0x181f ;  /* 0x0000181fff0b7424 */ /* 0x000fe400078e00ff */
[----:B------:R-:W-:-:S07]  /*2b2a0*/  IMAD.MOV.U32 R15, RZ, RZ, -0x1 ;  /* 0xffffffffff0f7424 */ /* 0x000fce00078e00ff */
[----:B0---4-:R-:W-:Y:S05]  /*2b2b0*/  WARPSYNC.COLLECTIVE R15, `(.L_x_2298) ;  /* 0x000000000f087348 */ /* 0x011fea0003c00000 */
[----:B------:R1:W2:Y:S02]  /*2b2c0*/  SHFL.IDX P6, R14, R13, R12, R11 ;  /* 0x0000000c0d0e7389 */ /* 0x0002a400000c000b */
[----:B012-4-:R-:W-:Y:S01]  /*2b2d0*/  ENDCOLLECTIVE ;  /* 0x000000000000791b */ /* 0x017fe20003800000 */
.L_x_2298:
[----:B------:R-:W-:Y:S05]  /*2b2e0*/  BSYNC B0 ;  /* 0x0000000000007941 */ /* 0x000fea0003800000 */
.L_x_2297:
        /* <DEDUP_REMOVED lines=8> */
.L_x_2299:
[----:B------:R-:W-:Y:S02]  /*2b370*/  IMAD.MOV.U32 R13, RZ, RZ, R0 ;  /* 0x000000ffff0d7224 */ /* 0x000fe400078e0000 */
[----:B------:R-:W-:Y:S01]  /*2b380*/  IMAD.MOV.U32 R12, RZ, RZ, 0x1 ;  /* 0x00000001ff0c7424 */ /* 0x000fe200078e00ff */
[----:B------:R-:W-:Y:S02]  /*2b390*/  MOV R3, R14 ;  /* 0x0000000e00037202 */ /* 0x000fe40000000f00 */
[C---:B------:R-:W-:Y:S02]  /*2b3a0*/  ISETP.GE.AND P6, PT, R34.reuse, R8, PT ;  /* 0x000000082200720c */ /* 0x040fe40003fc6270 */
        /* <DEDUP_REMOVED lines=12> */
.L_x_2300:
        /* <DEDUP_REMOVED lines=10> */
.L_x_2301:
[----:B------:R-:W-:Y:S02]  /*2b510*/  IMAD.MOV.U32 R13, RZ, RZ, R0 ;  /* 0x000000ffff0d7224 */ /* 0x000fe400078e0000 */
[----:B------:R-:W-:Y:S02]  /*2b520*/  IMAD.MOV.U32 R12, RZ, RZ, 0x2 ;  /* 0x00000002ff0c7424 */ /* 0x000fe400078e00ff */
[----:B------:R-:W-:-:S07]  /*2b530*/  IMAD.MOV.U32 R3, RZ, RZ, R14 ;  /* 0x000000ffff037224 */ /* 0x000fce00078e000e */
[----:B------:R-:W-:Y:S05]  /*2b540*/  WARPSYNC.COLLECTIVE R15, `(.L_x_2302) ;  /* 0x000000000f087348 */ /* 0x000fea0003c00000 */
[----:B------:R0:W1:Y:S02]  /*2b550*/  SHFL.IDX P6, R14, R13, R12, R11 ;  /* 0x0000000c0d0e7389 */ /* 0x00006400000c000b */
[----:B01----:R-:W-:Y:S01]  /*2b560*/  ENDCOLLECTIVE ;  /* 0x000000000000791b */ /* 0x003fe20003800000 */
.L_x_2302:
        /* <DEDUP_REMOVED lines=15> */
.L_x_2303:
[----:B------:R-:W-:Y:S02]  /*2b660*/  IMAD.MOV.U32 R13, RZ, RZ, R0 ;  /* 0x000000ffff0d7224 */ /* 0x000fe400078e0000 */
[----:B------:R-:W-:Y:S02]  /*2b670*/  IMAD.MOV.U32 R12, RZ, RZ, 0x3 ;  /* 0x00000003ff0c7424 */ /* 0x000fe400078e00ff */
[----:B------:R-:W-:-:S07]  /*2b680*/  IMAD.MOV.U32 R3, RZ, RZ, R14 ;  /* 0x000000ffff037224 */ /* 0x000fce00078e000e */
[----:B------:R-:W-:Y:S05]  /*2b690*/  WARPSYNC.COLLECTIVE R15, `(.L_x_2304) ;  /* 0x000000000f087348 */ /* 0x000fea0003c00000 */
[----:B------:R0:W1:Y:S02]  /*2b6a0*/  SHFL.IDX P6, R14, R13, R12, R11 ;  /* 0x0000000c0d0e7389 */ /* 0x00006400000c000b */
[----:B01----:R-:W-:Y:S01]  /*2b6b0*/  ENDCOLLECTIVE ;  /* 0x000000000000791b */ /* 0x003fe20003800000 */
.L_x_2304:
[----:B------:R-:W-:-:S05]  /*2b6c0*/  @P1 IADD3 R3, P0, R34, R3, RZ ;  /* 0x0000000322031210 */ /* 0x000fca0007f1e0ff */
[----:B------:R-:W-:-:S05]  /*2b6d0*/  @P1 IMAD.X R2, RZ, RZ, R2, P0 ;  /* 0x000000ffff021224 */ /* 0x000fca00000e0602 */
[----:B------:R-:W-:Y:S01]  /*2b6e0*/  @P1 LOP3.LUT R3, R3, R2, RZ, 0x3c, !PT ;  /* 0x0000000203031212 */ /* 0x000fe200078e3cff */
[----:B------:R-:W-:-:S03]  /*2b6f0*/  IMAD.MOV.U32 R13, RZ, RZ, R4 ;  /* 0x000000ffff0d7224 */ /* 0x000fc600078e0004 */
[----:B------:R-:W-:-:S04]  /*2b700*/  @P1 LOP3.LUT R2, R3, R2, RZ, 0x3c, !PT ;  /* 0x0000000203021212 */ /* 0x000fc800078e3cff */
[----:B------:R-:W-:Y:S01]  /*2b710*/  @P1 LOP3.LUT R3, R3, R2, RZ, 0x3c, !PT ;  /* 0x0000000203031212 */ /* 0x000fe200078e3cff */
[----:B------:R-:W-:-:S07]  /*2b720*/  IMAD.MOV.U32 R0, RZ, RZ, R14 ;  /* 0x000000ffff007224 */ /* 0x000fce00078e000e */
[----:B------:R-:W-:Y:S05]  /*2b730*/  WARPSYNC.COLLECTIVE R15, `(.L_x_2305) ;  /* 0x000000000f087348 */ /* 0x000fea0003c00000 */
[----:B------:R0:W1:Y:S02]  /*2b740*/  SHFL.IDX P6, R14, R13, R12, R11 ;  /* 0x0000000c0d0e7389 */ /* 0x00006400000c000b */
[----:B01----:R-:W-:Y:S01]  /*2b750*/  ENDCOLLECTIVE ;  /* 0x000000000000791b */ /* 0x003fe20003800000 */
.L_x_2305:
[----:B------:R-:W-:Y:S01]  /*2b760*/  @!PT LDS RZ, [RZ] ;  /* 0x00000000fffff984 */ /* 0x000fe20000000800 */
[----:B------:R-:W-:Y:S01]  /*2b770*/  @!PT LDS RZ, [RZ] ;  /* 0x00000000fffff984 */ /* 0x000fe20000000800 */
[----:B------:R-:W-:Y:S01]  /*2b780*/  @!PT LDS RZ, [RZ] ;  /* 0x00000000fffff984 */ /* 0x000fe20000000800 */
[----:B------:R0:W-:Y:S04]  /*2b790*/  @P1 LDGSTS.E.BYPASS.LTC128B.128 [R5+0x21000], desc[UR36][R2.64], !P4 ;  /* 0x2100000002051fae */ /* 0x0001e8000e101d64 */
[----:B------:R0:W-:Y:S01]  /*2b7a0*/  @P1 LDGSTS.E.BYPASS.LTC128B.128 [R5+0x23000], desc[UR36][R2.64+0x80], !P2 ;  /* 0x2300008002051fae */ /* 0x0001e2000d101d64 */
[----:B------:R-:W-:Y:S01]  /*2b7b0*/  IMAD.MOV.U32 R4, RZ, RZ, R14 ;  /* 0x000000ffff047224 */ /* 0x000fe200078e000e */
[----:B------:R-:W-:Y:S06]  /*2b7c0*/  BRA `(.L_x_2306) ;  /* 0xffffff7400547947 */ /* 0x000fec000383ffff */
.L_x_2050:
        /* <DEDUP_REMOVED lines=9> */
.L_x_2307:
[C---:B------:R-:W-:Y:S01]  /*2b860*/  VIADD R6, R26.reuse, 0x10 ;  /* 0x000000101a067836 */ /* 0x040fe20000000000 */
[----:B------:R-:W-:Y:S01]  /*2b870*/  ISETP.GE.AND P2, PT, R26, R5, PT ;  /* 0x000000051a00720c */ /* 0x000fe20003f46270 */
[----:B------:R-:W-:Y:S02]  /*2b880*/  IMAD.MOV.U32 R13, RZ, RZ, R0 ;  /* 0x000000ffff0d7224 */ /* 0x000fe400078e0000 */
[----:B------:R-:W-:-:S10]  /*2b890*/  IMAD.MOV.U32 R2, RZ, RZ, R14 ;  /* 0x000000ffff027224 */ /* 0x000fd400078e000e */
[----:B------:R-:W-:Y:S05]  /*2b8a0*/  WARPSYNC.COLLECTIVE R15, `(.L_x_2308) ;  /* 0x000000000f087348 */ /* 0x000fea0003c00000 */
[----:B------:R0:W1:Y:S02]  /*2b8b0*/  SHFL.IDX P6, R14, R13, R12, R11 ;  /* 0x0000000c0d0e7389 */ /* 0x00006400000c000b */
[----:B01----:R-:W-:Y:S01]  /*2b8c0*/  ENDCOLLECTIVE ;  /* 0x000000000000791b */ /* 0x003fe20003800000 */
.L_x_2308:
[----:B------:R-:W-:Y:S01]  /*2b8d0*/  IMAD.MOV.U32 R13, RZ, RZ, R4 ;  /* 0x000000ffff0d7224 */ /* 0x000fe200078e0004 */
[----:B------:R-:W-:Y:S01]  /*2b8e0*/  MOV R12, 0x1 ;  /* 0x00000001000c7802 */ /* 0x000fe20000000f00 */
[----:B------:R-:W-:-:S07]  /*2b8f0*/  IMAD.MOV.U32 R3, RZ, RZ, R14 ;  /* 0x000000ffff037224 */ /* 0x000fce00078e000e */
[----:B------:R-:W-:Y:S05]  /*2b900*/  WARPSYNC.COLLECTIVE R15, `(.L_x_2309) ;  /* 0x000000000f087348 */ /* 0x000fea0003c00000 */
[----:B------:R0:W1:Y:S02]  /*2b910*/  SHFL.IDX P6, R14, R13, R12, R11 ;  /* 0x0000000c0d0e7389 */ /* 0x00006400000c000b */
[----:B01----:R-:W-:Y:S01]  /*2b920*/  ENDCOLLECTIVE ;  /* 0x000000000000791b */ /* 0x003fe20003800000 */
.L_x_2309:
        /* <DEDUP_REMOVED lines=16> */
.L_x_2310:
[----:B------:R-:W-:Y:S02]  /*2ba30*/  IMAD.MOV.U32 R13, RZ, RZ, R4 ;  /* 0x000000ffff0d7224 */ /* 0x000fe400078e0004 */
[----:B------:R-:W-:Y:S02]  /*2ba40*/  IMAD.MOV.U32 R12, RZ, RZ, 0x2 ;  /* 0x00000002ff0c7424 */ /* 0x000fe400078e00ff */
[----:B------:R-:W-:-:S07]  /*2ba50*/  IMAD.MOV.U32 R3, RZ, RZ, R14 ;  /* 0x000000ffff037224 */ /* 0x000fce00078e000e */
[----:B------:R-:W-:Y:S05]  /*2ba60*/  WARPSYNC.COLLECTIVE R15, `(.L_x_2311) ;  /* 0x000000000f087348 */ /* 0x000fea0003c00000 */
[----:B------:R0:W1:Y:S02]  /*2ba70*/  SHFL.IDX P6, R14, R13, R12, R11 ;  /* 0x0000000c0d0e7389 */ /* 0x00006400000c000b */
[----:B01----:R-:W-:Y:S01]  /*2ba80*/  ENDCOLLECTIVE ;  /* 0x000000000000791b */ /* 0x003fe20003800000 */
.L_x_2311:
        /* <DEDUP_REMOVED lines=17> */
.L_x_2312:
[----:B------:R-:W-:Y:S02]  /*2bba0*/  IMAD.MOV.U32 R13, RZ, RZ, R4 ;  /* 0x000000ffff0d7224 */ /* 0x000fe400078e0004 */
[----:B------:R-:W-:Y:S01]  /*2bbb0*/  IMAD.MOV.U32 R12, RZ, RZ, 0x3 ;  /* 0x00000003ff0c7424 */ /* 0x000fe200078e00ff */
[----:B------:R-:W-:-:S07]  /*2bbc0*/  MOV R3, R14 ;  /* 0x0000000e00037202 */ /* 0x000fce0000000f00 */
[----:B------:R-:W-:Y:S05]  /*2bbd0*/  WARPSYNC.COLLECTIVE R15, `(.L_x_2313) ;  /* 0x000000000f087348 */ /* 0x000fea0003c00000 */
[----:B------:R0:W1:Y:S02]  /*2bbe0*/  SHFL.IDX P6, R14, R13, R12, R11 ;  /* 0x0000000c0d0e7389 */ /* 0x00006400000c000b */
[----:B01----:R-:W-:Y:S01]  /*2bbf0*/  ENDCOLLECTIVE ;  /* 0x000000000000791b */ /* 0x003fe20003800000 */
.L_x_2313:
        /* <DEDUP_REMOVED lines=17> */
.L_x_2314:
[----:B------:R-:W-:Y:S01]  /*2bd10*/  MOV R13, R4 ;  /* 0x00000004000d7202 */ /* 0x000fe20000000f00 */
[----:B------:R-:W-:Y:S02]  /*2bd20*/  IMAD.MOV.U32 R12, RZ, RZ, 0x4 ;  /* 0x00000004ff0c7424 */ /* 0x000fe400078e00ff */
[----:B------:R-:W-:-:S07]  /*2bd30*/  IMAD.MOV.U32 R3, RZ, RZ, R14 ;  /* 0x000000ffff037224 */ /* 0x000fce00078e000e */
[----:B------:R-:W-:Y:S05]  /*2bd40*/  WARPSYNC.COLLECTIVE R15, `(.L_x_2315) ;  /* 0x000000000f087348 */ /* 0x000fea0003c00000 */
[----:B------:R0:W1:Y:S02]  /*2bd50*/  SHFL.IDX P6, R14, R13, R12, R11 ;  /* 0x0000000c0d0e7389 */ /* 0x00006400000c000b */
[----:B01----:R-:W-:Y:S01]  /*2bd60*/  ENDCOLLECTIVE ;  /* 0x000000000000791b */ /* 0x003fe20003800000 */
.L_x_2315:
        /* <DEDUP_REMOVED lines=17> */
.L_x_2316:
[----:B------:R-:W-:Y:S02]  /*2be80*/  IMAD.MOV.U32 R13, RZ, RZ, R4 ;  /* 0x000000ffff0d7224 */ /* 0x000fe400078e0004 */
[----:B------:R-:W-:Y:S02]  /*2be90*/  IMAD.MOV.U32 R12, RZ, RZ, 0x5 ;  /* 0x00000005ff0c7424 */ /* 0x000fe400078e00ff */
[----:B------:R-:W-:-:S07]  /*2bea0*/  IMAD.MOV.U32 R3, RZ, RZ, R14 ;  /* 0x000000ffff037224 */ /* 0x000fce00078e000e */
[----:B------:R-:W-:Y:S05]  /*2beb0*/  WARPSYNC.COLLECTIVE R15, `(.L_x_2317) ;  /* 0x000000000f087348 */ /* 0x000fea0003c00000 */
[----:B------:R0:W1:Y:S02]  /*2bec0*/  SHFL.IDX P6, R14, R13, R12, R11 ;  /* 0x0000000c0d0e7389 */ /* 0x00006400000c000b */
[----:B01----:R-:W-:Y:S01]  /*2bed0*/  ENDCOLLECTIVE ;  /* 0x000000000000791b */ /* 0x003fe20003800000 */
.L_x_2317:
        /* <DEDUP_REMOVED lines=17> */
.L_x_2318:
[----:B------:R-:W-:Y:S02]  /*2bff0*/  IMAD.MOV.U32 R13, RZ, RZ, R4 ;  /* 0x000000ffff0d7224 */ /* 0x000fe400078e0004 */
[----:B------:R-:W-:Y:S02]  /*2c000*/  IMAD.MOV.U32 R12, RZ, RZ, 0x6 ;  /* 0x00000006ff0c7424 */ /* 0x000fe400078e00ff */
[----:B------:R-:W-:-:S07]  /*2c010*/  IMAD.MOV.U32 R3, RZ, RZ, R14 ;  /* 0x000000ffff037224 */ /* 0x000fce00078e000e */
[----:B------:R-:W-:Y:S05]  /*2c020*/  WARPSYNC.COLLECTIVE R15, `(.L_x_2319) ;  /* 0x000000000f087348 */ /* 0x000fea0003c00000 */
[----:B------:R0:W1:Y:S02]  /*2c030*/  SHFL.IDX P6, R14, R13, R12, R11 ;  /* 0x0000000c0d0e7389 */ /* 0x00006400000c000b */
[----:B01----:R-:W-:Y:S01]  /*2c040*/  ENDCOLLECTIVE ;  /* 0x000000000000791b */ /* 0x003fe20003800000 */
.L_x_2319:
        /* <DEDUP_REMOVED lines=17> */
.L_x_2320:
[----:B------:R-:W-:Y:S01]  /*2c160*/  MOV R13, R4 ;  /* 0x00000004000d7202 */ /* 0x000fe20000000f00 */
[----:B------:R-:W-:Y:S02]  /*2c170*/  IMAD.MOV.U32 R12, RZ, RZ, 0x7 ;  /* 0x00000007ff0c7424 */ /* 0x000fe400078e00ff */
[----:B------:R-:W-:-:S07]  /*2c180*/  IMAD.MOV.U32 R3, RZ, RZ, R14 ;  /* 0x000000ffff037224 */ /* 0x000fce00078e000e */
[----:B------:R-:W-:Y:S05]  /*2c190*/  WARPSYNC.COLLECTIVE R15, `(.L_x_2321) ;  /* 0x000000000f087348 */ /* 0x000fea0003c00000 */
[----:B------:R0:W1:Y:S02]  /*2c1a0*/  SHFL.IDX P6, R14, R13, R12, R11 ;  /* 0x0000000c0d0e7389 */ /* 0x00006400000c000b */
[----:B01----:R-:W-:Y:S01]  /*2c1b0*/  ENDCOLLECTIVE ;  /* 0x000000000000791b */ /* 0x003fe20003800000 */
.L_x_2321:
[----:B------:R-:W-:-:S05]  /*2c1c0*/  @!P2 IADD3 R3, P3, R34, R3, RZ ;  /* 0x000000032203a210 */ /* 0x000fca0007f7e0ff */
[----:B------:R-:W-:-:S05]  /*2c1d0*/  @!P2 IMAD.X R2, RZ, RZ, R2, P3 ;  /* 0x000000ffff02a224 */ /* 0x000fca00018e0602 */
[----:B------:R-:W-:Y:S01]  /*2c1e0*/  @!P2 LOP3.LUT R3, R3, R2, RZ, 0x3c, !PT ;  /* 0x000000020303a212 */ /* 0x000fe200078e3cff */
[----:B------:R-:W-:-:S03]  /*2c1f0*/  IMAD.MOV.U32 R13, RZ, RZ, R0 ;  /* 0x000000ffff0d7224 */ /* 0x000fc600078e0000 */
[----:B------:R-:W-:-:S04]  /*2c200*/  @!P2 LOP3.LUT R2, R3, R2, RZ, 0x3c, !PT ;  /* 0x000000020302a212 */ /* 0x000fc800078e3cff */
[----:B------:R-:W-:Y:S01]  /*2c210*/  @!P2 LOP3.LUT R3, R3, R2, RZ, 0x3c, !PT ;  /* 0x000000020303a212 */ /* 0x000fe200078e3cff */
[----:B------:R-:W-:-:S07]  /*2c220*/  IMAD.MOV.U32 R4, RZ, RZ, R14 ;  /* 0x000000ffff047224 */ /* 0x000fce00078e000e */
[----:B------:R-:W-:Y:S05]  /*2c230*/  WARPSYNC.COLLECTIVE R15, `(.L_x_2322) ;  /* 0x000000000f087348 */ /* 0x000fea0003c00000 */
[----:B------:R0:W1:Y:S02]  /*2c240*/  SHFL.IDX P6, R14, R13, R12, R11 ;  /* 0x0000000c0d0e7389 */ /* 0x00006400000c000b */
[----:B01----:R-:W-:Y:S01]  /*2c250*/  ENDCOLLECTIVE ;  /* 0x000000000000791b */ /* 0x003fe20003800000 */
.L_x_2322:
[----:B------:R-:W-:Y:S01]  /*2c260*/  @!PT LDS RZ, [RZ] ;  /* 0x00000000fffff984 */ /* 0x000fe20000000800 */
[----:B------:R-:W-:Y:S01]  /*2c270*/  @!PT LDS RZ, [RZ] ;  /* 0x00000000fffff984 */ /* 0x000fe20000000800 */
[----:B------:R-:W-:Y:S01]  /*2c280*/  @!PT LDS RZ, [RZ] ;  /* 0x00000000fffff984 */ /* 0x000fe20000000800 */
[----:B------:R0:W-:Y:S04]  /*2c290*/  @!P2 LDGSTS.E.BYPASS.LTC128B.128 [R8+0x1b000], desc[UR36][R2.64], !P0 ;  /* 0x1b0000000208afae */ /* 0x0001e8000c101d64 */
[----:B------:R0:W-:Y:S01]  /*2c2a0*/  @!P2 LDGSTS.E.BYPASS.LTC128B.128 [R8+0x1f000], desc[UR36][R2.64+0x80], !P1 ;  /* 0x1f0000800208afae */ /* 0x0001e2000c901d64 */
[----:B------:R-:W-:Y:S01]  /*2c2b0*/  IMAD.MOV.U32 R0, RZ, RZ, R14 ;  /* 0x000000ffff007224 */ /* 0x000fe200078e000e */
[----:B------:R-:W-:Y:S06]  /*2c2c0*/  BRA `(.L_x_2323) ;  /* 0xffffff7400a47947 */ /* 0x000fec000383ffff */
.L_x_2055:
[----:B0-----:R0:W1:Y:S02]  /*2c2d0*/  SYNCS.PHASECHK.TRANS64.TRYWAIT P1, [R23+URZ+0x28420], R0 ;  /* 0x02842000170075a7 */ /* 0x001064000802017f */
[----:B-1----:R-:W-:Y:S05]  /*2c2e0*/  @!P1 NANOSLEEP.SYNCS 0x989680 ;  /* 0x009896800000995d */ /* 0x002fea0003900000 */
[----:B------:R-:W1:Y:S02]  /*2c2f0*/  @!P1 SYNCS.PHASECHK.TRANS64 P1, [R23+URZ+0x28420], R0 ;  /* 0x02842000170095a7 */ /* 0x000e64000802007f */
[----:B-1----:R-:W-:Y:S05]  /*2c300*/  @!P1 BRA `(.L_x_2055) ;  /* 0xfffffffc00f09947 */ /* 0x002fea000383ffff */
[----:B------:R-:W-:Y:S05]  /*2c310*/  BRA `(.L_x_2324) ;  /* 0xffffff78001c7947 */ /* 0x000fea000383ffff */
.L_x_2059:
[----:B-1----:R1:W2:Y:S02]  /*2c320*/  SYNCS.PHASECHK.TRANS64.TRYWAIT P0, [R0+URZ+0x28480], R20 ;  /* 0x02848014000075a7 */ /* 0x0022a4000800017f */
[----:B--2---:R-:W-:Y:S05]  /*2c330*/  @!P0 NANOSLEEP.SYNCS 0x989680 ;  /* 0x009896800000895d */ /* 0x004fea0003900000 */
[----:B------:R-:W2:Y:S02]  /*2c340*/  @!P0 SYNCS.PHASECHK.TRANS64 P0, [R0+URZ+0x28480], R20 ;  /* 0x02848014000085a7 */ /* 0x000ea4000800007f */
[----:B--2---:R-:W-:Y:S05]  /*2c350*/  @!P0 BRA `(.L_x_2059) ;  /* 0xfffffffc00f08947 */ /* 0x004fea000383ffff */
[----:B------:R-:W-:Y:S05]  /*2c360*/  BRA `(.L_x_2325) ;  /* 0xffffff7800d07947 */ /* 0x000fea000383ffff */
.L_x_2060:
        /* <DEDUP_REMOVED lines=8> */
.L_x_2327:
[----:B------:R-:W-:Y:S05]  /*2c3f0*/  BSYNC B0 ;  /* 0x0000000000007941 */ /* 0x000fea0003800000 */
.L_x_2326:
        /* <DEDUP_REMOVED lines=9> */
.L_x_2328:
[----:B------:R-:W-:Y:S02]  /*2c490*/  IMAD.MOV.U32 R13, RZ, RZ, R27 ;  /* 0x000000ffff0d7224 */ /* 0x000fe400078e001b */
[----:B------:R-:W-:Y:S02]  /*2c4a0*/  IMAD.MOV.U32 R12, RZ, RZ, 0x1 ;  /* 0x00000001ff0c7424 */ /* 0x000fe400078e00ff */
[----:B------:R-:W-:-:S07]  /*2c4b0*/  IMAD.MOV.U32 R2, RZ, RZ, R14 ;  /* 0x000000ffff027224 */ /* 0x000fce00078e000e */
[----:B------:R-:W-:Y:S05]  /*2c4c0*/  WARPSYNC.COLLECTIVE R15, `(.L_x_2329) ;  /* 0x000000000f087348 */ /* 0x000fea0003c00000 */
[----:B------:R0:W1:Y:S02]  /*2c4d0*/  SHFL.IDX P6, R14, R13, R12, R11 ;  /* 0x0000000c0d0e7389 */ /* 0x00006400000c000b */
[----:B01----:R-:W-:Y:S01]  /*2c4e0*/  ENDCOLLECTIVE ;  /* 0x000000000000791b */ /* 0x003fe20003800000 */
.L_x_2329:
[----:B------:R-:W-:-:S05]  /*2c4f0*/  IADD3 R2, P0, R34, R2, RZ ;  /* 0x0000000222027210 */ /* 0x000fca0007f1e0ff */
[----:B------:R-:W-:-:S05]  /*2c500*/  IMAD.X R3, RZ, RZ, R3, P0 ;  /* 0x000000ffff037224 */ /* 0x000fca00000e0603 */
        /* <DEDUP_REMOVED lines=10> */
.L_x_2330:
[----:B------:R-:W-:Y:S02]  /*2c5b0*/  IMAD.MOV.U32 R13, RZ, RZ, R27 ;  /* 0x000000ffff0d7224 */ /* 0x000fe400078e001b */
[----:B------:R-:W-:Y:S02]  /*2c5c0*/  IMAD.MOV.U32 R12, RZ, RZ, 0x2 ;  /* 0x00000002ff0c7424 */ /* 0x000fe400078e00ff */
[----:B------:R-:W-:-:S07]  /*2c5d0*/  IMAD.MOV.U32 R2, RZ, RZ, R14 ;  /* 0x000000ffff027224 */ /* 0x000fce00078e000e */
[----:B------:R-:W-:Y:S05]  /*2c5e0*/  WARPSYNC.COLLECTIVE R15, `(.L_x_2331) ;  /* 0x000000000f087348 */ /* 0x000fea0003c00000 */
[----:B------:R0:W1:Y:S02]  /*2c5f0*/  SHFL.IDX P6, R14, R13, R12, R11 ;  /* 0x0000000c0d0e7389 */ /* 0x00006400000c000b */
[----:B01----:R-:W-:Y:S01]  /*2c600*/  ENDCOLLECTIVE ;  /* 0x000000000000791b */ /* 0x003fe20003800000 */
.L_x_2331:
        /* <DEDUP_REMOVED lines=12> */
.L_x_2332:
[----:B------:R-:W-:Y:S01]  /*2c6d0*/  IMAD.MOV.U32 R13, RZ, RZ, R27 ;  /* 0x000000ffff0d7224 */ /* 0x000fe200078e001b */
[----:B------:R-:W-:Y:S01]  /*2c6e0*/  MOV R12, 0x3 ;  /* 0x00000003000c7802 */ /* 0x000fe20000000f00 */
[----:B------:R-:W-:-:S07]  /*2c6f0*/  IMAD.MOV.U32 R2, RZ, RZ, R14 ;  /* 0x000000ffff027224 */ /* 0x000fce00078e000e */
[----:B------:R-:W-:Y:S05]  /*2c700*/  WARPSYNC.COLLECTIVE R15, `(.L_x_2333) ;  /* 0x000000000f087348 */ /* 0x000fea0003c00000 */
[----:B------:R0:W1:Y:S02]  /*2c710*/  SHFL.IDX P6, R14, R13, R12, R11 ;  /* 0x0000000c0d0e7389 */ /* 0x00006400000c000b */
[----:B01----:R-:W-:Y:S01]  /*2c720*/  ENDCOLLECTIVE ;  /* 0x000000000000791b */ /* 0x003fe20003800000 */
.L_x_2333:
        /* <DEDUP_REMOVED lines=12> */
.L_x_2334:
[----:B------:R-:W-:Y:S01]  /*2c7f0*/  IMAD.MOV.U32 R2, RZ, RZ, R14 ;  /* 0x000000ffff027224 */ /* 0x000fe200078e000e */
[----:B------:R-:W-:Y:S06]  /*2c800*/  BRA `(.L_x_2335) ;  /* 0xffffff78006c7947 */ /* 0x000fec000383ffff */
.L_x_2065:
[----:B----4-:R4:W0:Y:S02]  /*2c810*/  SYNCS.PHASECHK.TRANS64.TRYWAIT P0, [R0+URZ+0x28440], R20 ;  /* 0x02844014000075a7 */ /* 0x010824000800017f */
[----:B0-----:R-:W-:Y:S05]  /*2c820*/  @!P0 NANOSLEEP.SYNCS 0x989680 ;  /* 0x009896800000895d */ /* 0x001fea0003900000 */
[----:B------:R-:W0:Y:S02]  /*2c830*/  @!P0 SYNCS.PHASECHK.TRANS64 P0, [R0+URZ+0x28440], R20 ;  /* 0x02844014000085a7 */ /* 0x000e24000800007f */
[----:B0-----:R-:W-:Y:S05]  /*2c840*/  @!P0 BRA `(.L_x_2065) ;  /* 0xfffffffc00f08947 */ /* 0x001fea000383ffff */
[----:B------:R-:W-:Y:S05]  /*2c850*/  BRA `(.L_x_2336) ;  /* 0xffffff7800bc7947 */ /* 0x000fea000383ffff */
.L_x_2066:
[----:B------:R-:W-:Y:S01]  /*2c860*/  BSSY B0, `(.L_x_2337) ;  /* 0x0000008000007945 */ /* 0x000fe20003800000 */
[----:B------:R-:W-:Y:S02]  /*2c870*/  IMAD.MOV.U32 R13, RZ, RZ, R8 ;  /* 0x000000ffff0d7224 */ /* 0x000fe400078e0008 */
[----:B------:R-:W-:Y:S02]  /*2c880*/  IMAD.MOV.U32 R12, RZ, RZ, RZ ;  /* 0x000000ffff0c7224 */ /* 0x000fe400078e00ff */
[----:B------:R-:W-:Y:S02]  /*2c890*/  IMAD.MOV.U32 R11, RZ, RZ, 0x181f ;  /* 0x0000181fff0b7424 */ /* 0x000fe400078e00ff */
[----:B------:R-:W-:-:S07]  /*2c8a0*/  IMAD.MOV.U32 R15, RZ, RZ, -0x1 ;  /* 0xffffffffff0f7424 */ /* 0x000fce00078e00ff */
[----:B01-34-:R-:W-:Y:S05]  /*2c8b0*/  WARPSYNC.COLLECTIVE R15, `(.L_x_2338) ;  /* 0x000000000f087348 */ /* 0x01bfea0003c00000 */
[----:B------:R2:W0:Y:S02]  /*2c8c0*/  SHFL.IDX P6, R14, R13, R12, R11 ;  /* 0x0000000c0d0e7389 */ /* 0x00042400000c000b */
[----:B01234-:R-:W-:Y:S01]  /*2c8d0*/  ENDCOLLECTIVE ;  /* 0x000000000000791b */ /* 0x01ffe20003800000 */
.L_x_2338:
[----:B------:R-:W-:Y:S05]  /*2c8e0*/  BSYNC B0 ;  /* 0x0000000000007941 */ /* 0x000fea0003800000 */
.L_x_2337:
[----:B------:R-:W-:Y:S01]  /*2c8f0*/  IMAD.MOV.U32 R13, RZ, RZ, R6 ;  /* 0x000000ffff0d7224 */ /* 0x000fe200078e0006 */
[----:B------:R-:W-:Y:S01]  /*2c900*/  MOV R12, RZ ;  /* 0x000000ff000c7202 */ /* 0x000fe20000000f00 */
[----:B------:R-:W-:Y:S02]  /*2c910*/  IMAD.MOV.U32 R11, RZ, RZ, 0x181f ;  /* 0x0000181fff0b7424 */ /* 0x000fe400078e00ff */
[----:B------:R-:W-:Y:S02]  /*2c920*/  IMAD.MOV.U32 R15, RZ, RZ, -0x1 ;  /* 0xffffffffff0f7424 */ /* 0x000fe400078e00ff */
[----:B------:R-:W-:-:S07]  /*2c930*/  IMAD.MOV.U32 R3, RZ, RZ, R14 ;  /* 0x000000ffff037224 */ /* 0x000fce00078e000e */
[----:B------:R-:W-:Y:S05]  /*2c940*/  WARPSYNC.COLLECTIVE R15, `(.L_x_2339) ;  /* 0x000000000f087348 */ /* 0x000fea0003c00000 */
[----:B------:R0:W1:Y:S02]  /*2c950*/  SHFL.IDX P6, R14, R13, R12, R11 ;  /* 0x0000000c0d0e7389 */ /* 0x00006400000c000b */
[----:B01----:R-:W-:Y:S01]  /*2c960*/  ENDCOLLECTIVE ;  /* 0x000000000000791b */ /* 0x003fe20003800000 */
.L_x_2339:
[----:B------:R-:W-:Y:S02]  /*2c970*/  IMAD.MOV.U32 R13, RZ, RZ, R8 ;  /* 0x000000ffff0d7224 */ /* 0x000fe400078e0008 */
[----:B------:R-:W-:Y:S02]  /*2c980*/  IMAD.MOV.U32 R12, RZ, RZ, 0x1 ;  /* 0x00000001ff0c7424 */ /* 0x000fe400078e00ff */
[----:B------:R-:W-:-:S07]  /*2c990*/  IMAD.MOV.U32 R2, RZ, RZ, R14 ;  /* 0x000000ffff027224 */ /* 0x000fce00078e000e */
[----:B------:R-:W-:Y:S05]  /*2c9a0*/  WARPSYNC.COLLECTIVE R15, `(.L_x_2340) ;  /* 0x000000000f087348 */ /* 0x000fea0003c00000 */
[----:B------:R0:W1:Y:S02]  /*2c9b0*/  SHFL.IDX P6, R14, R13, R12, R11 ;  /* 0x0000000c0d0e7389 */ /* 0x00006400000c000b */
[----:B01----:R-:W-:Y:S01]  /*2c9c0*/  ENDCOLLECTIVE ;  /* 0x000000000000791b */ /* 0x003fe20003800000 */
.L_x_2340:
        /* <DEDUP_REMOVED lines=12> */
.L_x_2341:
[----:B------:R-:W-:Y:S02]  /*2ca90*/  IMAD.MOV.U32 R13, RZ, RZ, R8 ;  /* 0x000000ffff0d7224 */ /* 0x000fe400078e0008 */
[----:B------:R-:W-:Y:S02]  /*2caa0*/  IMAD.MOV.U32 R12, RZ, RZ, 0x2 ;  /* 0x00000002ff0c7424 */ /* 0x000fe400078e00ff */
[----:B------:R-:W-:-:S07]  /*2cab0*/  IMAD.MOV.U32 R2, RZ, RZ, R14 ;  /* 0x000000ffff027224 */ /* 0x000fce00078e000e */
[----:B------:R-:W-:Y:S05]  /*2cac0*/  WARPSYNC.COLLECTIVE R15, `(.L_x_2342) ;  /* 0x000000000f087348 */ /* 0x000fea0003c00000 */
[----:B------:R0:W1:Y:S02]  /*2cad0*/  SHFL.IDX P6, R14, R13, R12, R11 ;  /* 0x0000000c0d0e7389 */ /* 0x00006400000c000b */
[----:B01----:R-:W-:Y:S01]  /*2cae0*/  ENDCOLLECTIVE ;  /* 0x000000000000791b */ /* 0x003fe20003800000 */
.L_x_2342:
[----:B------:R-:W-:-:S04]  /*2caf0*/  IADD3 R2, P0, R34, R2, RZ ;  /* 0x0000000222027210 */ /* 0x000fc80007f1e0ff */
[----:B------:R-:W-:-:S05]  /*2cb00*/  IADD3.X R3, RZ, R3, RZ, P0, !PT ;  /* 0x00000003ff037210 */ /* 0x000fca00007fe4ff */
        /* <DEDUP_REMOVED lines=10> */
.L_x_2343:
[----:B------:R-:W-:Y:S02]  /*2cbb0*/  IMAD.MOV.U32 R13, RZ, RZ, R8 ;  /* 0x000000ffff0d7224 */ /* 0x000fe400078e0008 */
[----:B------:R-:W-:Y:S02]  /*2cbc0*/  IMAD.MOV.U32 R12, RZ, RZ, 0x3 ;  /* 0x00000003ff0c7424 */ /* 0x000fe400078e00ff */
[----:B------:R-:W-:-:S07]  /*2cbd0*/  IMAD.MOV.U32 R2, RZ, RZ, R14 ;  /* 0x000000ffff027224 */ /* 0x000fce00078e000e */
[----:B------:R-:W-:Y:S05]  /*2cbe0*/  WARPSYNC.COLLECTIVE R15, `(.L_x_2344) ;  /* 0x000000000f087348 */ /* 0x000fea0003c00000 */
[----:B------:R0:W1:Y:S02]  /*2cbf0*/  SHFL.IDX P6, R14, R13, R12, R11 ;  /* 0x0000000c0d0e7389 */ /* 0x00006400000c000b */
[----:B01----:R-:W-:Y:S01]  /*2cc00*/  ENDCOLLECTIVE ;  /* 0x000000000000791b */ /* 0x003fe20003800000 */
.L_x_2344:
[----:B------:R-:W-:-:S05]  /*2cc10*/  IADD3 R2, P0, R34, R2, RZ ;  /* 0x0000000222027210 */ /* 0x000fca0007f1e0ff */
[----:B------:R-:W-:-:S05]  /*2cc20*/  IMAD.X R3, RZ, RZ, R3, P0 ;  /* 0x000000ffff037224 */ /* 0x000fca00000e0603 */
[----:B------:R-:W-:Y:S01]  /*2cc30*/  @!PT LDS RZ, [RZ] ;  /* 0x00000000fffff984 */ /* 0x000fe20000000800 */
[----:B------:R-:W-:Y:S01]  /*2cc40*/  @!PT LDS RZ, [RZ] ;  /* 0x00000000fffff984 */ /* 0x000fe20000000800 */
[----:B------:R-:W-:Y:S01]  /*2cc50*/  @!PT LDS RZ, [RZ] ;  /* 0x00000000fffff984 */ /* 0x000fe20000000800 */
[----:B------:R0:W-:Y:S01]  /*2cc60*/  LDGSTS.E.BYPASS.LTC128B.128 [R4+0x21000], desc[UR36][R2.64], !P3 ;  /* 0x2100000002047fae */ /* 0x0001e2000d901d64 */
[----:B------:R-:W-:-:S03]  /*2cc70*/  MOV R13, R6 ;  /* 0x00000006000d7202 */ /* 0x000fc60000000f00 */
[----:B------:R0:W-:Y:S01]  /*2cc80*/  LDGSTS.E.BYPASS.LTC128B.128 [R4+0x23000], desc[UR36][R2.64+0x80], !P2 ;  /* 0x2300008002047fae */ /* 0x0001e2000d101d64 */
[----:B------:R-:W-:-:S07]  /*2cc90*/  IMAD.MOV.U32 R8, RZ, RZ, R14 ;  /* 0x000000ffff087224 */ /* 0x000fce00078e000e */
[----:B0-----:R-:W-:Y:S05]  /*2cca0*/  WARPSYNC.COLLECTIVE R15, `(.L_x_2345) ;  /* 0x000000000f087348 */ /* 0x001fea0003c00000 */
[----:B------:R1:W2:Y:S02]  /*2ccb0*/  SHFL.IDX P6, R14, R13, R12, R11 ;  /* 0x0000000c0d0e7389 */ /* 0x0002a400000c000b */
[----:B012---:R-:W-:Y:S01]  /*2ccc0*/  ENDCOLLECTIVE ;  /* 0x000000000000791b */ /* 0x007fe20003800000 */
.L_x_2345:
[----:B------:R-:W-:Y:S01]  /*2ccd0*/  IMAD.MOV.U32 R2, RZ, RZ, R14 ;  /* 0x000000ffff027224 */ /* 0x000fe200078e000e */
[----:B------:R-:W-:Y:S06]  /*2cce0*/  BRA `(.L_x_2346) ;  /* 0xffffff78004c7947 */ /* 0x000fec000383ffff */
.L_x_2071:
[----:B0-----:R0:W1:Y:S02]  /*2ccf0*/  SYNCS.PHASECHK.TRANS64.TRYWAIT P2, [R3+URZ+0x28470], R0 ;  /* 0x02847000030075a7 */ /* 0x001064000804017f */
[----:B-1----:R-:W-:Y:S05]  /*2cd00*/  @!P2 NANOSLEEP.SYNCS 0x989680 ;  /* 0x009896800000a95d */ /* 0x002fea0003900000 */
[----:B------:R-:W1:Y:S02]  /*2cd10*/  @!P2 SYNCS.PHASECHK.TRANS64 P2, [R3+URZ+0x28470], R0 ;  /* 0x028470000300a5a7 */ /* 0x000e64000804007f */
[----:B-1----:R-:W-:Y:S05]  /*2cd20*/  @!P2 BRA `(.L_x_2071) ;  /* 0xfffffffc00f0a947 */ /* 0x002fea000383ffff */
[----:B------:R-:W-:Y:S05]  /*2cd30*/  BRA `(.L_x_2347) ;  /* 0xffffff7800b07947 */ /* 0x000fea000383ffff */
.L_x_2073:
[----:B0-----:R0:W1:Y:S02]  /*2cd40*/  SYNCS.PHASECHK.TRANS64.TRYWAIT P2, [R3+URZ+0x28460], R2 ;  /* 0x02846002030075a7 */ /* 0x001064000804017f */
[----:B-1----:R-:W-:Y:S05]  /*2cd50*/  @!P2 NANOSLEEP.SYNCS 0x989680 ;  /* 0x009896800000a95d */ /* 0x002fea0003900000 */
[----:B------:R-:W1:Y:S02]  /*2cd60*/  @!P2 SYNCS.PHASECHK.TRANS64 P2, [R3+URZ+0x28460], R2 ;  /* 0x028460020300a5a7 */ /* 0x000e64000804007f */
[----:B-1----:R-:W-:Y:S05]  /*2cd70*/  @!P2 BRA `(.L_x_2073) ;  /* 0xfffffffc00f0a947 */ /* 0x002fea000383ffff */
[----:B------:R-:W-:Y:S05]  /*2cd80*/  BRA `(.L_x_2348) ;  /* 0xffffff7800bc7947 */ /* 0x000fea000383ffff */
.L_x_2081:
[----:B0-----:R0:W1:Y:S02]  /*2cd90*/  SYNCS.PHASECHK.TRANS64.TRYWAIT P1, [R0+URZ+0x28470], R3 ;  /* 0x02847003000075a7 */ /* 0x001064000802017f */
[----:B-1----:R-:W-:Y:S05]  /*2cda0*/  @!P1 NANOSLEEP.SYNCS 0x989680 ;  /* 0x009896800000995d */ /* 0x002fea0003900000 */
[----:B------:R-:W1:Y:S02]  /*2cdb0*/  @!P1 SYNCS.PHASECHK.TRANS64 P1, [R0+URZ+0x28470], R3 ;  /* 0x02847003000095a7 */ /* 0x000e64000802007f */
[----:B-1----:R-:W-:Y:S05]  /*2cdc0*/  @!P1 BRA `(.L_x_2081) ;  /* 0xfffffffc00f09947 */ /* 0x002fea000383ffff */
[----:B------:R-:W-:Y:S05]  /*2cdd0*/  BRA `(.L_x_2349) ;  /* 0xffffff8000a07947 */ /* 0x000fea000383ffff */
.L_x_2083:
[----:B0-----:R0:W1:Y:S02]  /*2cde0*/  SYNCS.PHASECHK.TRANS64.TRYWAIT P1, [R0+URZ+0x28460], R3 ;  /* 0x02846003000075a7 */ /* 0x001064000802017f */
[----:B-1----:R-:W-:Y:S05]  /*2cdf0*/  @!P1 NANOSLEEP.SYNCS 0x989680 ;  /* 0x009896800000995d */ /* 0x002fea0003900000 */
[----:B------:R-:W1:Y:S02]  /*2ce00*/  @!P1 SYNCS.PHASECHK.TRANS64 P1, [R0+URZ+0x28460], R3 ;  /* 0x02846003000095a7 */ /* 0x000e64000802007f */
[----:B-1----:R-:W-:Y:S05]  /*2ce10*/  @!P1 BRA `(.L_x_2083) ;  /* 0xfffffffc00f09947 */ /* 0x002fea000383ffff */
[----:B------:R-:W-:Y:S05]  /*2ce20*/  BRA `(.L_x_2350) ;  /* 0xffffff8000a87947 */ /* 0x000fea000383ffff */
.L_x_2088:
        /* <DEDUP_REMOVED lines=8> */
.L_x_2352:
[----:B------:R-:W-:Y:S05]  /*2ceb0*/  BSYNC B0 ;  /* 0x0000000000007941 */ /* 0x000fea0003800000 */
.L_x_2351:
[----:B------:R-:W-:Y:S01]  /*2cec0*/  IMAD.MOV.U32 R13, RZ, RZ, R16 ;  /* 0x000000ffff0d7224 */ /* 0x000fe200078e0010 */
[----:B------:R-:W-:Y:S01]  /*2ced0*/  MOV R15, 0xffffffff ;  /* 0xffffffff000f7802 */ /* 0x000fe20000000f00 */
[----:B------:R-:W-:Y:S02]  /*2cee0*/  IMAD.MOV.U32 R12, RZ, RZ, 0x1 ;  /* 0x00000001ff0c7424 */ /* 0x000fe400078e00ff */
[----:B------:R-:W-:Y:S02]  /*2cef0*/  IMAD.MOV.U32 R11, RZ, RZ, 0x1f ;  /* 0x0000001fff0b7424 */ /* 0x000fe400078e00ff */
[----:B------:R-:W-:Y:S02]  /*2cf00*/  IMAD.IADD R7, R19, 0x1, R8 ;  /* 0x0000000113077824 */ /* 0x000fe400078e0208 */
[----:B------:R-:W-:-:S07]  /*2cf10*/  IMAD.MOV.U32 R0, RZ, RZ, R14 ;  /* 0x000000ffff007224 */ /* 0x000fce00078e000e */
[----:B------:R-:W-:Y:S05]  /*2cf20*/  WARPSYNC.COLLECTIVE R15, `(.L_x_2353) ;  /* 0x000000000f087348 */ /* 0x000fea0003c00000 */
[----:B------:R0:W1:Y:S02]  /*2cf30*/  SHFL.IDX P6, R14, R13, R12, R11 ;  /* 0x0000000c0d0e7389 */ /* 0x00006400000c000b */
[----:B01----:R-:W-:Y:S01]  /*2cf40*/  ENDCOLLECTIVE ;  /* 0x000000000000791b */ /* 0x003fe20003800000 */
.L_x_2353:
[----:B------:R-:W-:Y:S02]  /*2cf50*/  ULDC UR4, c[0x0][0xc3c] ;  /* 0x00030f0000047ab9 */ /* 0x000fe40000000800 */
[----:B------:R-:W-:-:S13]  /*2cf60*/  ISETP.GE.OR P1, PT, R7, UR4, !P0 ;  /* 0x0000000407007c0c */ /* 0x000fda000c726670 */
[----:B------:R-:W0:Y:S01]  /*2cf70*/  @!P1 LDC.64 R2, c[0x0][0xc80] ;  /* 0x00032000ff029b82 */ /* 0x000e220000000a00 */
[----:B------:R-:W-:Y:S02]  /*2cf80*/  IMAD.MOV.U32 R17, RZ, RZ, RZ ;  /* 0x000000ffff117224 */ /* 0x000fe400078e00ff */
[----:B------:R-:W-:Y:S02]  /*2cf90*/  IMAD.MOV.U32 R11, RZ, RZ, RZ ;  /* 0x000000ffff0b7224 */ /* 0x000fe400078e00ff */
[----:B------:R-:W-:Y:S02]  /*2cfa0*/  IMAD.MOV.U32 R5, RZ, RZ, R14 ;  /* 0x000000ffff057224 */ /* 0x000fe400078e000e */
[----:B0-----:R-:W-:-:S06]  /*2cfb0*/  @!P1 IMAD.WIDE R2, R7, 0x4, R2 ;  /* 0x0000000407029825 */ /* 0x001fcc00078e0202 */
[----:B------:R-:W2:Y:S01]  /*2cfc0*/  @!P1 LDG.E R2, desc[UR36][R2.64] ;  /* 0x0000002402029981 */ /* 0x000ea2000c1e1900 */
[C---:B------:R-:W-:Y:S02]  /*2cfd0*/  ISETP.GE.U32.AND P2, PT, R8.reuse, 0x2, PT ;  /* 0x000000020800780c */ /* 0x040fe40003f46070 */
[C---:B------:R-:W-:Y:S02]  /*2cfe0*/  ISETP.GE.U32.AND P3, PT, R8.reuse, 0x4, PT ;  /* 0x000000040800780c */ /* 0x040fe40003f66070 */
[C---:B------:R-:W-:Y:S02]  /*2cff0*/  ISETP.GE.U32.AND P4, PT, R8.reuse, 0x8, PT ;  /* 0x000000080800780c */ /* 0x040fe40003f86070 */
[C---:B------:R-:W-:Y:S01]  /*2d000*/  ISETP.GE.U32.AND P5, PT, R8.reuse, 0x10, PT ;  /* 0x000000100800780c */ /* 0x040fe20003fa6070 */
[----:B--2---:R-:W-:Y:S01]  /*2d010*/  @!P1 IMAD.MOV.U32 R17, RZ, RZ, R2 ;  /* 0x000000ffff119224 */ /* 0x004fe200078e0002 */
[----:B------:R-:W-:-:S03]  /*2d020*/  ISETP.NE.AND P1, PT, R8, RZ, PT ;  /* 0x000000ff0800720c */ /* 0x000fc60003f25270 */
[----:B------:R-:W-:-:S10]  /*2d030*/  IMAD.MOV.U32 R13, RZ, RZ, R17 ;  /* 0x000000ffff0d7224 */ /* 0x000fd400078e0011 */
[----:B------:R-:W-:Y:S05]  /*2d040*/  WARPSYNC.COLLECTIVE R15, `(.L_x_2354) ;  /* 0x000000000f087348 */ /* 0x000fea0003c00000 */
[----:B------:R0:W1:Y:S02]  /*2d050*/  SHFL.UP P6, R14, R13, R12, R11 ;  /* 0x0400000c0d0e7389 */ /* 0x00006400000c000b */
[----:B01----:R-:W-:Y:S01]  /*2d060*/  ENDCOLLECTIVE ;  /* 0x000000000000791b */ /* 0x003fe20003800000 */
.L_x_2354:
[----:B------:R-:W-:Y:S01]  /*2d070*/  IMAD.MOV.U32 R12, RZ, RZ, 0x2 ;  /* 0x00000002ff0c7424 */ /* 0x000fe200078e00ff */
[----:B------:R-:W-:-:S05]  /*2d080*/  SEL R4, R14, RZ, P1 ;  /* 0x000000ff0e047207 */ /* 0x000fca0000800000 */
[----:B------:R-:W-:-:S04]  /*2d090*/  IMAD.IADD R4, R17, 0x1, R4 ;  /* 0x0000000111047824 */ /* 0x000fc800078e0204 */
[----:B------:R-:W-:-:S07]  /*2d0a0*/  IMAD.MOV.U32 R13, RZ, RZ, R4 ;  /* 0x000000ffff0d7224 */ /* 0x000fce00078e0004 */
[----:B------:R-:W-:Y:S05]  /*2d0b0*/  WARPSYNC.COLLECTIVE R15, `(.L_x_2355) ;  /* 0x000000000f087348 */ /* 0x000fea0003c00000 */
[----:B------:R0:W1:Y:S02]  /*2d0c0*/  SHFL.UP P6, R14, R13, R12, R11 ;  /* 0x0400000c0d0e7389 */ /* 0x00006400000c000b */
[----:B01----:R-:W-:Y:S01]  /*2d0d0*/  ENDCOLLECTIVE ;  /* 0x000000000000791b */ /* 0x003fe20003800000 */
.L_x_2355:
[----:B------:R-:W-:Y:S01]  /*2d0e0*/  IMAD.MOV.U32 R12, RZ, RZ, 0x4 ;  /* 0x00000004ff0c7424 */ /* 0x000fe200078e00ff */
[----:B------:R-:W-:-:S04]  /*2d0f0*/  SEL R3, R14, RZ, P2 ;  /* 0x000000ff0e037207 */ /* 0x000fc80001000000 */
[----:B------:R-:W-:-:S05]  /*2d100*/  IADD3 R6, R4, R3, RZ ;  /* 0x0000000304067210 */ /* 0x000fca0007ffe0ff */
[----:B------:R-:W-:-:S07]  /*2d110*/  IMAD.MOV.U32 R13, RZ, RZ, R6 ;  /* 0x000000ffff0d7224 */ /* 0x000fce00078e0006 */
[----:B------:R-:W-:Y:S05]  /*2d120*/  WARPSYNC.COLLECTIVE R15, `(.L_x_2356) ;  /* 0x000000000f087348 */ /* 0x000fea0003c00000 */
[----:B------:R0:W1:Y:S02]  /*2d130*/  SHFL.UP P6, R14, R13, R12, R11 ;  /* 0x0400000c0d0e7389 */ /* 0x00006400000c000b */
[----:B01----:R-:W-:Y:S01]  /*2d140*/  ENDCOLLECTIVE ;  /* 0x000000000000791b */ /* 0x003fe20003800000 */
.L_x_2356:
[----:B------:R-:W-:Y:S01]  /*2d150*/  IMAD.MOV.U32 R12, RZ, RZ, 0x8 ;  /* 0x00000008ff0c7424 */ /* 0x000fe200078e00ff */
[----:B------:R-:W-:-:S05]  /*2d160*/  SEL R3, R14, RZ, P3 ;  /* 0x000000ff0e037207 */ /* 0x000fca0001800000 */
[----:B------:R-:W-:-:S04]  /*2d170*/  IMAD.IADD R2, R6, 0x1, R3 ;  /* 0x0000000106027824 */ /* 0x000fc800078e0203 */
[----:B------:R-:W-:-:S07]  /*2d180*/  IMAD.MOV.U32 R13, RZ, RZ, R2 ;  /* 0x000000ffff0d7224 */ /* 0x000fce00078e0002 */
[----:B------:R-:W-:Y:S05]  /*2d190*/  WARPSYNC.COLLECTIVE R15, `(.L_x_2357) ;  /* 0x000000000f087348 */ /* 0x000fea0003c00000 */
[----:B------:R0:W1:Y:S02]  /*2d1a0*/  SHFL.UP P6, R14, R13, R12, R11 ;  /* 0x0400000c0d0e7389 */ /* 0x00006400000c000b */
[----:B01----:R-:W-:Y:S01]  /*2d1b0*/  ENDCOLLECTIVE ;  /* 0x000000000000791b */ /* 0x003fe20003800000 */
.L_x_2357:
[----:B------:R-:W-:Y:S01]  /*2d1c0*/  IMAD.MOV.U32 R12, RZ, RZ, 0x10 ;  /* 0x00000010ff0c7424 */ /* 0x000fe200078e00ff */
[----:B------:R-:W-:-:S05]  /*2d1d0*/  SEL R3, R14, RZ, P4 ;  /* 0x000000ff0e037207 */ /* 0x000fca0002000000 */
[----:B------:R-:W-:-:S04]  /*2d1e0*/  IMAD.IADD R3, R2, 0x1, R3 ;  /* 0x0000000102037824 */ /* 0x000fc800078e0203 */
[----:B------:R-:W-:-:S07]  /*2d1f0*/  IMAD.MOV.U32 R13, RZ, RZ, R3 ;  /* 0x000000ffff0d7224 */ /* 0x000fce00078e0003 */
[----:B------:R-:W-:Y:S05]  /*2d200*/  WARPSYNC.COLLECTIVE R15, `(.L_x_2358) ;  /* 0x000000000f087348 */ /* 0x000fea0003c00000 */
[----:B------:R0:W1:Y:S02]  /*2d210*/  SHFL.UP P6, R14, R13, R12, R11 ;  /* 0x0400000c0d0e7389 */ /* 0x00006400000c000b */
[----:B01----:R-:W-:Y:S01]  /*2d220*/  ENDCOLLECTIVE ;  /* 0x000000000000791b */ /* 0x003fe20003800000 */
.L_x_2358:
        /* <DEDUP_REMOVED lines=8> */
.L_x_2359:
[----:B------:R-:W-:Y:S05]  /*2d2b0*/  BRA `(.L_x_2360) ;  /* 0xffffff8400d87947 */ /* 0x000fea000383ffff */
.L_x_2093:
[----:B------:R-:W-:Y:S01]  /*2d2c0*/  BSSY B0, `(.L_x_2361) ;  /* 0x0000008000007945 */ /* 0x000fe20003800000 */
[----:B-----5:R-:W-:Y:S02]  /*2d2d0*/  IMAD.MOV.U32 R13, RZ, RZ, R17 ;  /* 0x000000ffff0d7224 */ /* 0x020fe400078e0011 */
[----:B------:R-:W-:Y:S02]  /*2d2e0*/  IMAD.MOV.U32 R12, RZ, RZ, 0x1 ;  /* 0x00000001ff0c7424 */ /* 0x000fe400078e00ff */
[----:B------:R-:W-:Y:S02]  /*2d2f0*/  IMAD.MOV.U32 R11, RZ, RZ, RZ ;  /* 0x000000ffff0b7224 */ /* 0x000fe400078e00ff */
[----:B------:R-:W-:-:S07]  /*2d300*/  IMAD.MOV.U32 R15, RZ, RZ, -0x1 ;  /* 0xffffffffff0f7424 */ /* 0x000fce00078e00ff */
[----:B0-----:R-:W-:Y:S05]  /*2d310*/  WARPSYNC.COLLECTIVE R15, `(.L_x_2362) ;  /* 0x000000000f087348 */ /* 0x001fea0003c00000 */
[----:B------:R1:W2:Y:S02]  /*2d320*/  SHFL.UP P6, R14, R13, R12, R11 ;  /* 0x0400000c0d0e7389 */ /* 0x0002a400000c000b */
[----:B012---:R-:W-:Y:S01]  /*2d330*/  ENDCOLLECTIVE ;  /* 0x000000000000791b */ /* 0x007fe20003800000 */
.L_x_2362:
[----:B------:R-:W-:Y:S05]  /*2d340*/  BSYNC B0 ;  /* 0x0000000000007941 */ /* 0x000fea0003800000 */
.L_x_2361:
[----:B------:R-:W-:Y:S01]  /*2d350*/  SEL R14, R14, RZ, P1 ;  /* 0x000000ff0e0e7207 */ /* 0x000fe20000800000 */
[----:B------:R-:W-:Y:S01]  /*2d360*/  IMAD.MOV.U32 R12, RZ, RZ, 0x2 ;  /* 0x00000002ff0c7424 */ /* 0x000fe200078e00ff */
[----:B------:R-:W-:Y:S01]  /*2d370*/  MOV R15, 0xffffffff ;  /* 0xffffffff000f7802 */ /* 0x000fe20000000f00 */
[----:B------:R-:W-:Y:S02]  /*2d380*/  IMAD.MOV.U32 R11, RZ, RZ, RZ ;  /* 0x000000ffff0b7224 */ /* 0x000fe400078e00ff */
[----:B------:R-:W-:-:S07]  /*2d390*/  IMAD.IADD R13, R17, 0x1, R14 ;  /* 0x00000001110d7824 */ /* 0x000fce00078e020e */
[----:B------:R-:W-:Y:S05]  /*2d3a0*/  WARPSYNC.COLLECTIVE R15, `(.L_x_2363) ;  /* 0x000000000f087348 */ /* 0x000fea0003c00000 */
[----:B------:R0:W1:Y:S02]  /*2d3b0*/  SHFL.UP P6, R14, R13, R12, R11 ;  /* 0x0400000c0d0e7389 */ /* 0x00006400000c000b */
[----:B01----:R-:W-:Y:S01]  /*2d3c0*/  ENDCOLLECTIVE ;  /* 0x000000000000791b */ /* 0x003fe20003800000 */
.L_x_2363:
[----:B------:R-:W-:Y:S01]  /*2d3d0*/  IMAD.MOV.U32 R12, RZ, RZ, 0x4 ;  /* 0x00000004ff0c7424 */ /* 0x000fe200078e00ff */
[----:B------:R-:W-:-:S05]  /*2d3e0*/  SEL R2, R14, RZ, P2 ;  /* 0x000000ff0e027207 */ /* 0x000fca0001000000 */
[----:B------:R-:W-:-:S04]  /*2d3f0*/  IMAD.IADD R2, R13, 0x1, R2 ;  /* 0x000000010d027824 */ /* 0x000fc800078e0202 */
[----:B------:R-:W-:-:S07]  /*2d400*/  IMAD.MOV.U32 R13, RZ, RZ, R2 ;  /* 0x000000ffff0d7224 */ /* 0x000fce00078e0002 */
[----:B------:R-:W-:Y:S05]  /*2d410*/  WARPSYNC.COLLECTIVE R15, `(.L_x_2364) ;  /* 0x000000000f087348 */ /* 0x000fea0003c00000 */
[----:B------:R0:W1:Y:S02]  /*2d420*/  SHFL.UP P6, R14, R13, R12, R11 ;  /* 0x0400000c0d0e7389 */ /* 0x00006400000c000b */
[----:B01----:R-:W-:Y:S01]  /*2d430*/  ENDCOLLECTIVE ;  /* 0x000000000000791b */ /* 0x003fe20003800000 */
.L_x_2364:
[----:B------:R-:W-:Y:S01]  /*2d440*/  IMAD.MOV.U32 R12, RZ, RZ, 0x8 ;  /* 0x00000008ff0c7424 */ /* 0x000fe200078e00ff */
[----:B------:R-:W-:-:S05]  /*2d450*/  SEL R3, R14, RZ, P3 ;  /* 0x000000ff0e037207 */ /* 0x000fca0001800000 */
[----:B------:R-:W-:-:S04]  /*2d460*/  IMAD.IADD R3, R2, 0x1, R3 ;  /* 0x0000000102037824 */ /* 0x000fc800078e0203 */
[----:B------:R-:W-:-:S07]  /*2d470*/  IMAD.MOV.U32 R13, RZ, RZ, R3 ;  /* 0x000000ffff0d7224 */ /* 0x000fce00078e0003 */
[----:B------:R-:W-:Y:S05]  /*2d480*/  WARPSYNC.COLLECTIVE R15, `(.L_x_2365) ;  /* 0x000000000f087348 */ /* 0x000fea0003c00000 */
[----:B------:R0:W1:Y:S02]  /*2d490*/  SHFL.UP P6, R14, R13, R12, R11 ;  /* 0x0400000c0d0e7389 */ /* 0x00006400000c000b */
[----:B01----:R-:W-:Y:S01]  /*2d4a0*/  ENDCOLLECTIVE ;  /* 0x000000000000791b */ /* 0x003fe20003800000 */
.L_x_2365:
[----:B------:R-:W-:Y:S01]  /*2d4b0*/  IMAD.MOV.U32 R12, RZ, RZ, 0x10 ;  /* 0x00000010ff0c7424 */ /* 0x000fe200078e00ff */
[----:B------:R-:W-:-:S05]  /*2d4c0*/  SEL R4, R14, RZ, P4 ;  /* 0x000000ff0e047207 */ /* 0x000fca0002000000 */
[----:B------:R-:W-:-:S04]  /*2d4d0*/  IMAD.IADD R4, R3, 0x1, R4 ;  /* 0x0000000103047824 */ /* 0x000fc800078e0204 */
[----:B------:R-:W-:-:S07]  /*2d4e0*/  IMAD.MOV.U32 R13, RZ, RZ, R4 ;  /* 0x000000ffff0d7224 */ /* 0x000fce00078e0004 */
[----:B------:R-:W-:Y:S05]  /*2d4f0*/  WARPSYNC.COLLECTIVE R15, `(.L_x_2366) ;  /* 0x000000000f087348 */ /* 0x000fea0003c00000 */
[----:B------:R0:W1:Y:S02]  /*2d500*/  SHFL.UP P6, R14, R13, R12, R11 ;  /* 0x0400000c0d0e7389 */ /* 0x00006400000c000b */
[----:B01----:R-:W-:Y:S01]  /*2d510*/  ENDCOLLECTIVE ;  /* 0x000000000000791b */ /* 0x003fe20003800000 */
.L_x_2366:
        /* <DEDUP_REMOVED lines=8> */
.L_x_2367:
[----:B------:R-:W-:Y:S05]  /*2d5a0*/  BRA `(.L_x_2368) ;  /* 0xffffff8400b87947 */ /* 0x000fea000383ffff */
.L_x_2095:
[----:B------:R-:W-:Y:S01]  /*2d5b0*/  BSSY B0, `(.L_x_2369) ;  /* 0x0000006000007945 */ /* 0x000fe20003800000 */
[----:B------:R-:W-:Y:S01]  /*2d5c0*/  PLOP3.LUT P6, PT, P6, PT, PT, 0x8, 0x0 ;  /* 0x000000000000781c */ /* 0x000fe200037ce170 */
[----:B------:R-:W-:-:S12]  /*2d5d0*/  IMAD.MOV.U32 R15, RZ, RZ, -0x1 ;  /* 0xffffffffff0f7424 */ /* 0x000fd800078e00ff */
[----:B0-----:R-:W-:Y:S05]  /*2d5e0*/  WARPSYNC.COLLECTIVE R15, `(.L_x_2370) ;  /* 0x000000000f087348 */ /* 0x001fea0003c00000 */
[----:B------:R-:W-:Y:S01]  /*2d5f0*/  VOTE.ANY R14, PT, P6 ;  /* 0x00000000000e7806 */ /* 0x000fe200030e0100 */
[----:B0-----:R-:W-:Y:S06]  /*2d600*/  ENDCOLLECTIVE ;  /* 0x000000000000791b */ /* 0x001fec0003800000 */
.L_x_2370:
[----:B------:R-:W-:Y:S05]  /*2d610*/  BSYNC B0 ;  /* 0x0000000000007941 */ /* 0x000fea0003800000 */
.L_x_2369:
[----:B------:R-:W-:Y:S02]  /*2d620*/  IMAD.MOV.U32 R2, RZ, RZ, R14 ;  /* 0x000000ffff027224 */ /* 0x000fe400078e000e */
[----:B------:R-:W-:Y:S02]  /*2d630*/  IMAD.MOV.U32 R13, RZ, RZ, R17 ;  /* 0x000000ffff0d7224 */ /* 0x000fe400078e0011 */
[----:B------:R-:W0:Y:S01]  /*2d640*/  POPC R6, R2 ;  /* 0x0000000200067309 */ /* 0x000e220000000000 */
[----:B------:R-:W-:Y:S02]  /*2d650*/  IMAD.MOV.U32 R11, RZ, RZ, 0x1f ;  /* 0x0000001fff0b7424 */ /* 0x000fe400078e00ff */
[----:B------:R-:W-:Y:S02]  /*2d660*/  IMAD.MOV.U32 R15, RZ, RZ, -0x1 ;  /* 0xffffffffff0f7424 */ /* 0x000fe400078e00ff */
[----:B0-----:R-:W-:-:S07]  /*2d670*/  IMAD.MOV.U32 R12, RZ, RZ, R6 ;  /* 0x000000ffff0c7224 */ /* 0x001fce00078e0006 */
[----:B------:R-:W-:Y:S05]  /*2d680*/  WARPSYNC.COLLECTIVE R15, `(.L_x_2371) ;  /* 0x000000000f087348 */ /* 0x000fea0003c00000 */
[----:B------:R0:W1:Y:S02]  /*2d690*/  SHFL.IDX P6, R14, R13, R12, R11 ;  /* 0x0000000c0d0e7389 */ /* 0x00006400000c000b */
[----:B01----:R-:W-:Y:S01]  /*2d6a0*/  ENDCOLLECTIVE ;  /* 0x000000000000791b */ /* 0x003fe20003800000 */
.L_x_2371:
[----:B------:R-:W-:Y:S01]  /*2d6b0*/  MOV R17, R14 ;  /* 0x0000000e00117202 */ /* 0x000fe20000000f00 */
[----:B------:R-:W-:Y:S06]  /*2d6c0*/  BRA `(.L_x_2372) ;  /* 0xffffff8400a87947 */ /* 0x000fec000383ffff */
.L_x_2097:
[----:B------:R-:W-:Y:S01]  /*2d6d0*/  BSSY B0, `(.L_x_2373) ;  /* 0x0000007000007945 */ /* 0x000fe20003800000 */
[----:B------:R-:W-:Y:S02]  /*2d6e0*/  IMAD.MOV.U32 R13, RZ, RZ, R3 ;  /* 0x000000ffff0d7224 */ /* 0x000fe400078e0003 */
[----:B------:R-:W-:Y:S02]  /*2d6f0*/  IMAD.MOV.U32 R11, RZ, RZ, 0x1f ;  /* 0x0000001fff0b7424 */ /* 0x000fe400078e00ff */
[----:B------:R-:W-:-:S07]  /*2d700*/  IMAD.MOV.U32 R15, RZ, RZ, -0x1 ;  /* 0xffffffffff0f7424 */ /* 0x000fce00078e00ff */
[----:B012---:R-:W-:Y:S05]  /*2d710*/  WARPSYNC.COLLECTIVE R15, `(.L_x_2374) ;  /* 0x000000000f087348 */ /* 0x007fea0003c00000 */
[----:B------:R3:W4:Y:S02]  /*2d720*/  SHFL.IDX P6, R14, R13, R12, R11 ;  /* 0x0000000c0d0e7389 */ /* 0x00072400000c000b */
[----:B01234-:R-:W-:Y:S01]  /*2d730*/  ENDCOLLECTIVE ;  /* 0x000000000000791b */ /* 0x01ffe20003800000 */
.L_x_2374:
[----:B------:R-:W-:Y:S05]  /*2d740*/  BSYNC B0 ;  /* 0x0000000000007941 */ /* 0x000fea0003800000 */
.L_x_2373:
[----:B------:R-:W-:Y:S05]  /*2d750*/  BRA `(.L_x_2096) ;  /* 0xffffff8400a07947 */ /* 0x000fea000383ffff */
.L_x_2101:
[----:B0-----:R0:W1:Y:S02]  /*2d760*/  SYNCS.PHASECHK.TRANS64.TRYWAIT P0, [R4+URZ+0x28420], R0 ;  /* 0x02842000040075a7 */ /* 0x001064000800017f */
[----:B-1----:R-:W-:Y:S05]  /*2d770*/  @!P0 NANOSLEEP.SYNCS 0x989680 ;  /* 0x009896800000895d */ /* 0x002fea0003900000 */
[----:B------:R-:W1:Y:S02]  /*2d780*/  @!P0 SYNCS.PHASECHK.TRANS64 P0, [R4+URZ+0x28420], R0 ;  /* 0x02842000040085a7 */ /* 0x000e64000800007f */
[----:B-1----:R-:W-:Y:S05]  /*2d790*/  @!P0 BRA `(.L_x_2101) ;  /* 0xfffffffc00f08947 */ /* 0x002fea000383ffff */
[----:B------:R-:W-:Y:S05]  /*2d7a0*/  BRA `(.L_x_2375) ;  /* 0xffffff8c00207947 */ /* 0x000fea000383ffff */
.L_x_2102:
        /* <DEDUP_REMOVED lines=11> */
.L_x_2377:
[----:B------:R-:W-:Y:S05]  /*2d860*/  BSYNC B0 ;  /* 0x0000000000007941 */ /* 0x000fea0003800000 */
.L_x_2376:
[----:B------:R-:W-:Y:S05]  /*2d870*/  BRA `(.L_x_2378) ;  /* 0xffffff8c00087947 */ /* 0x000fea000383ffff */
.L_x_2103:
[----:B------:R-:W-:Y:S01]  /*2d880*/  BSSY B0, `(.L_x_2379) ;  /* 0x0000006000007945 */ /* 0x000fe20003800000 */
[----:B------:R-:W-:-:S07]  /*2d890*/  IMAD.MOV.U32 R15, RZ, RZ, -0x1 ;  /* 0xffffffffff0f7424 */ /* 0x000fce00078e00ff */
[----:B0-----:R-:W-:Y:S05]  /*2d8a0*/  WARPSYNC.COLLECTIVE R15, `(.L_x_2380) ;  /* 0x000000000f0c7348 */ /* 0x001fea0003c00000 */
[----:B------:R-:W-:Y:S02]  /*2d8b0*/  ELECT P6, UR62, PT ;  /* 0x00000000003e782f */ /* 0x000fe400038c0000 */
[----:B------:R-:W-:Y:S01]  /*2d8c0*/  MOV R14, UR62 ;  /* 0x0000003e000e7c02 */ /* 0x000fe20008000f00 */
[----:B0-----:R-:W-:Y:S10]  /*2d8d0*/  ENDCOLLECTIVE ;  /* 0x000000000000791b */ /* 0x001ff40003800000 */
.L_x_2380:
[----:B------:R-:W-:Y:S05]  /*2d8e0*/  BSYNC B0 ;  /* 0x0000000000007941 */ /* 0x000fea0003800000 */
.L_x_2379:
[----:B------:R-:W-:Y:S05]  /*2d8f0*/  BRA `(.L_x_2381) ;  /* 0xffffff8800fc7947 */ /* 0x000fea000383ffff */
.L_x_2105:
[----:B0-----:R0:W1:Y:S02]  /*2d900*/  SYNCS.PHASECHK.TRANS64.TRYWAIT P1, [R5+URZ+0x28440], R0 ;  /* 0x02844000050075a7 */ /* 0x001064000802017f */
[----:B-1----:R-:W-:Y:S05]  /*2d910*/  @!P1 NANOSLEEP.SYNCS 0x989680 ;  /* 0x009896800000995d */ /* 0x002fea0003900000 */
[----:B------:R-:W1:Y:S02]  /*2d920*/  @!P1 SYNCS.PHASECHK.TRANS64 P1, [R5+URZ+0x28440], R0 ;  /* 0x02844000050095a7 */ /* 0x000e64000802007f */
[----:B-1----:R-:W-:Y:S05]  /*2d930*/  @!P1 BRA `(.L_x_2105) ;  /* 0xfffffffc00f09947 */ /* 0x002fea000383ffff */
[----:B------:R-:W-:Y:S05]  /*2d940*/  BRA `(.L_x_2382) ;  /* 0xffffff8c00247947 */ /* 0x000fea000383ffff */
.L_x_2107:
[----:B-1----:R1:W2:Y:S02]  /*2d950*/  SYNCS.PHASECHK.TRANS64.TRYWAIT P1, [R25+URZ+0x28440], R2 ;  /* 0x02844002190075a7 */ /* 0x0022a4000802017f */
[----:B--2---:R-:W-:Y:S05]  /*2d960*/  @!P1 NANOSLEEP.SYNCS 0x989680 ;  /* 0x009896800000995d */ /* 0x004fea0003900000 */
[----:B------:R-:W2:Y:S02]  /*2d970*/  @!P1 SYNCS.PHASECHK.TRANS64 P1, [R25+URZ+0x28440], R2 ;  /* 0x02844002190095a7 */ /* 0x000ea4000802007f */
[----:B--2---:R-:W-:Y:S05]  /*2d980*/  @!P1 BRA `(.L_x_2107) ;  /* 0xfffffffc00f09947 */ /* 0x004fea000383ffff */
[----:B------:R-:W-:Y:S05]  /*2d990*/  BRA `(.L_x_2383) ;  /* 0xffffff8c00307947 */ /* 0x000fea000383ffff */
.L_x_2109:
[----:B--2---:R2:W3:Y:S02]  /*2d9a0*/  SYNCS.PHASECHK.TRANS64.TRYWAIT P1, [R5+URZ+0x28460], R0 ;  /* 0x02846000050075a7 */ /* 0x0044e4000802017f */
[----:B---3--:R-:W-:Y:S05]  /*2d9b0*/  @!P1 NANOSLEEP.SYNCS 0x989680 ;  /* 0x009896800000995d */ /* 0x008fea0003900000 */
[----:B------:R-:W3:Y:S02]  /*2d9c0*/  @!P1 SYNCS.PHASECHK.TRANS64 P1, [R5+URZ+0x28460], R0 ;  /* 0x02846000050095a7 */ /* 0x000ee4000802007f */
[----:B---3--:R-:W-:Y:S05]  /*2d9d0*/  @!P1 BRA `(.L_x_2109) ;  /* 0xfffffffc00f09947 */ /* 0x008fea000383ffff */
[----:B------:R-:W-:Y:S05]  /*2d9e0*/  BRA `(.L_x_2384) ;  /* 0xffffff8c002c7947 */ /* 0x000fea000383ffff */
.L_x_2111:
[----:B---3--:R3:W4:Y:S02]  /*2d9f0*/  SYNCS.PHASECHK.TRANS64.TRYWAIT P1, [R25+URZ+0x28460], R2 ;  /* 0x02846002190075a7 */ /* 0x008724000802017f */
[----:B----4-:R-:W-:Y:S05]  /*2da00*/  @!P1 NANOSLEEP.SYNCS 0x989680 ;  /* 0x009896800000995d */ /* 0x010fea0003900000 */
[----:B------:R-:W4:Y:S02]  /*2da10*/  @!P1 SYNCS.PHASECHK.TRANS64 P1, [R25+URZ+0x28460], R2 ;  /* 0x02846002190095a7 */ /* 0x000f24000802007f */
[----:B----4-:R-:W-:Y:S05]  /*2da20*/  @!P1 BRA `(.L_x_2111) ;  /* 0xfffffffc00f09947 */ /* 0x010fea000383ffff */
[----:B------:R-:W-:Y:S05]  /*2da30*/  BRA `(.L_x_2385) ;  /* 0xffffff8c00287947 */ /* 0x000fea000383ffff */
.L_x_2113:
[----:B----4-:R4:W0:Y:S02]  /*2da40*/  SYNCS.PHASECHK.TRANS64.TRYWAIT P1, [R5+URZ+0x28480], R0 ;  /* 0x02848000050075a7 */ /* 0x010824000802017f */
[----:B0-----:R-:W-:Y:S05]  /*2da50*/  @!P1 NANOSLEEP.SYNCS 0x989680 ;  /* 0x009896800000995d */ /* 0x001fea0003900000 */
[----:B------:R-:W0:Y:S02]  /*2da60*/  @!P1 SYNCS.PHASECHK.TRANS64 P1, [R5+URZ+0x28480], R0 ;  /* 0x02848000050095a7 */ /* 0x000e24000802007f */
[----:B0-----:R-:W-:Y:S05]  /*2da70*/  @!P1 BRA `(.L_x_2113) ;  /* 0xfffffffc00f09947 */ /* 0x001fea000383ffff */
[----:B------:R-:W-:Y:S05]  /*2da80*/  BRA `(.L_x_2386) ;  /* 0xffffff8c00247947 */ /* 0x000fea000383ffff */
.L_x_2387:
        /* <DEDUP_REMOVED lines=15> */
.L_x_15830:


//--------------------- .text._ZN7cutlass13device_kernelIN5flash11enable_sm90INS1_16FlashAttnFwdSm90INS1_25CollectiveMainloopFwdSm90ILi2EN4cute5tupleIJNS5_1CILi1EEES8_S8_EEENS6_IJNS7_ILi128EEESA_NS7_ILi256EEEEEELi256ENS_12float_e4m3_tEfNS_4arch4Sm90ELb1ELb0ELb0ELb0ELb1ELb0ELb0ELb1ELb0ELb1ELb0ELb0EEENS1_21CollectiveEpilogueFwdINS6_IJSA_SB_SA_EEES9_NS_10bfloat16_tESF_Li256ELb0ELb1ELb0ELb1EEENS1_30DynamicPersistentTileSchedulerILi256ELi128ELb0ELb1ELb1EEEEEEEEEvNT_6ParamsE --------------------------
	.section	.text._ZN7cutlass13device_kernelIN5flash11enable_sm90INS1_16FlashAttnFwdSm90INS1_25CollectiveMainloopFwdSm90ILi2EN4cute5tupleIJNS5_1CILi1EEES8_S8_EEENS6_IJNS7_ILi128EEESA_NS7_ILi256EEEEEELi256ENS_12float_e4m3_tEfNS_4arch4Sm90ELb1ELb0ELb0ELb0ELb1ELb0ELb0ELb1ELb0ELb1ELb0ELb0EEENS1_21CollectiveEpilogueFwdINS6_IJSA_SB_SA_EEES9_NS_10bfloat16_tESF_Li256ELb0ELb1ELb0ELb1EEENS1_30DynamicPersistentTileSchedulerILi256ELi128ELb0ELb1ELb1EEEEEEEEEvNT_6ParamsE,"ax",@progbits
	.align	128
.text._ZN7cutlass13device_kernelIN5flash11enable_sm90INS1_16FlashAttnFwdSm90INS1_25CollectiveMainloopFwdSm90ILi2EN4cute5tupleIJNS5_1CILi1EEES8_S8_EEENS6_IJNS7_ILi128EEESA_NS7_ILi256EEEEEELi256ENS_12float_e4m3_tEfNS_4arch4Sm90ELb1ELb0ELb0ELb0ELb1ELb0ELb0ELb1ELb0ELb1ELb0ELb0EEENS1_21CollectiveEpilogueFwdINS6_IJSA_SB_SA_EEES9_NS_10bfloat16_tESF_Li256ELb0ELb1ELb0ELb1EEENS1_30DynamicPersistentTileSchedulerILi256ELi128ELb0ELb1ELb1EEEEEEEEEvNT_6ParamsE:
        .type           _ZN7cutlass13device_kernelIN5flash11enable_sm90INS1_16FlashAttnFwdSm90INS1_25CollectiveMainloopFwdSm90ILi2EN4cute5tupleIJNS5_1CILi1EEES8_S8_EEENS6_IJNS7_ILi128EEESA_NS7_ILi256EEEEEELi256ENS_12float_e4m3_tEfNS_4arch4Sm90ELb1ELb0ELb0ELb0ELb1ELb0ELb0ELb1ELb0ELb1ELb0ELb0EEENS1_21CollectiveEpilogueFwdINS6_IJSA_SB_SA_EEES9_NS_10bfloat16_tESF_Li256ELb0ELb1ELb0ELb1EEENS1_30DynamicPersistentTileSchedulerILi256ELi128ELb0ELb1ELb1EEEEEEEEEvNT_6ParamsE,@function
        .size           _ZN7cutlass13device_kernelIN5flash11enable_sm90INS1_16FlashAttnFwdSm90INS1_25CollectiveMainloopFwdSm90ILi2EN4cute5tupleIJNS5_1CILi1EEES8_S8_EEENS6_IJNS7_ILi128EEESA_NS7_ILi256EEEEEELi256ENS_12float_e4m3_tEfNS_4arch4Sm90ELb1ELb0ELb0ELb0ELb1ELb0ELb0ELb1ELb0ELb1ELb0ELb0EEENS1_21CollectiveEpilogueFwdINS6_IJSA_SB_SA_EEES9_NS_10bfloat16_tESF_Li256ELb0ELb1ELb0ELb1EEENS1_30DynamicPersistentTileSchedulerILi256ELi128ELb0ELb1ELb1EEEEEEEEEvNT_6ParamsE,(.L_x_15831 - _ZN7cutlass13device_kernelIN5flash11enable_sm90INS1_16FlashAttnFwdSm90INS1_25CollectiveMainloopFwdSm90ILi2EN4cute5tupleIJNS5_1CILi1EEES8_S8_EEENS6_IJNS7_ILi128EEESA_NS7_ILi256EEEEEELi256ENS_12float_e4m3_tEfNS_4arch4Sm90ELb1ELb0ELb0ELb0ELb1ELb0ELb0ELb1ELb0ELb1ELb0ELb0EEENS1_21CollectiveEpilogueFwdINS6_IJSA_SB_SA_EEES9_NS_10bfloat16_tESF_Li256ELb0ELb1ELb0ELb1EEENS1_30DynamicPersistentTileSchedulerILi256ELi128ELb0ELb1ELb1EEEEEEEEEvNT_6ParamsE)
        .other          _ZN7cutlass13device_kernelIN5flash11enable_sm90INS1_16FlashAttnFwdSm90INS1_25CollectiveMainloopFwdSm90ILi2EN4cute5tupleIJNS5_1CILi1EEES8_S8_EEENS6_IJNS7_ILi128EEESA_NS7_ILi256EEEEEELi256ENS_12float_e4m3_tEfNS_4arch4Sm90ELb1ELb0ELb0ELb0ELb1ELb0ELb0ELb1ELb0ELb1ELb0ELb0EEENS1_21CollectiveEpilogueFwdINS6_IJSA_SB_SA_EEES9_NS_10bfloat16_tESF_Li256ELb0ELb1ELb0ELb1EEENS1_30DynamicPersistentTileSchedulerILi256ELi128ELb0ELb1ELb1EEEEEEEEEvNT_6ParamsE,@"STO_CUDA_ENTRY STV_DEFAULT"
_ZN7cutlass13device_kernelIN5flash11enable_sm90INS1_16FlashAttnFwdSm90INS1_25CollectiveMainloopFwdSm90ILi2EN4cute5tupleIJNS5_1CILi1EEES8_S8_EEENS6_IJNS7_ILi128EEESA_NS7_ILi256EEEEEELi256ENS_12float_e4m3_tEfNS_4arch4Sm90ELb1ELb0ELb0ELb0ELb1ELb0ELb0ELb1ELb0ELb1ELb0ELb0EEENS1_21CollectiveEpilogueFwdINS6_IJSA_SB_SA_EEES9_NS_10bfloat16_tESF_Li256ELb0ELb1ELb0ELb1EEENS1_30DynamicPersistentTileSchedulerILi256ELi128ELb0ELb1ELb1EEEEEEEEEvNT_6ParamsE:
        /* <DEDUP_REMOVED lines=45> */
.L_x_2388:
        /* <DEDUP_REMOVED lines=22> */
.L_x_2389:
        /* <DEDUP_REMOVED lines=18> */
.L_x_2390:
        /* <DEDUP_REMOVED lines=22> */
.L_x_2391:
        /* <DEDUP_REMOVED lines=24> */
.L_x_2392:
        /* <DEDUP_REMOVED lines=9> */
.L_x_2394:
        /* <DEDUP_REMOVED lines=24> */
[CC--:B------:R-:W-:Y:S01]  /*0a40*/  LEA.HI R2, R3.reuse, R226.reuse, RZ, 0x4 ;  /* 0x000000e203027211 */ /* 0x0c0fe200078f20ff */
[----:B------:R-:W-:Y:S01]  /*0a50*/  IMAD.SHL.U32 R4, R4, 0x20, RZ ;  /* 0x0000002004047824 */ /* 0x000fe200078e00ff */
[----:B------:R-:W-:Y:S01]  /*0a60*/  LEA.HI R10, R3, R226, RZ, 0x2 ;  /* 0x000000e2030a7211 */ /* 0x000fe200078f10ff */
[----:B------:R-:W-:Y:S01]  /*0a70*/  IMAD.IADD R218, R226, 0x1, -R5 ;  /* 0x00000001e2da7824 */ /* 0x000fe200078e0a05 */
[----:B------:R-:W-:-:S02]  /*0a80*/  LOP3.LUT R5, R2, 0x3fffff0, RZ, 0xc0, !PT ;  /* 0x03fffff002057812 */ /* 0x000fc400078ec0ff */
[----:B------:R-:W-:Y:S02]  /*0a90*/  LOP3.LUT R4, R4, 0xfffffc00, RZ, 0xc0, !PT ;  /* 0xfffffc0004047812 */ /* 0x000fe400078ec0ff */
[----:B------:R-:W-:Y:S01]  /*0aa0*/  SHF.R.S32.HI R9, RZ, 0x1f, R218 ;  /* 0x0000001fff097819 */ /* 0x000fe200000114da */
[----:B------:R-:W-:Y:S01]  /*0ab0*/  IMAD.IADD R5, R226, 0x1, -R5 ;  /* 0x00000001e2057824 */ /* 0x000fe200078e0a05 */
[----:B------:R-:W-:Y:S02]  /*0ac0*/  SHF.R.S32.HI R7, RZ, 0x4, R2 ;  /* 0x00000004ff077819 */ /* 0x000fe40000011402 */
[----:B------:R-:W-:Y:S01]  /*0ad0*/  LEA.HI R6, R9, R218, RZ, 0x2 ;  /* 0x000000da09067211 */ /* 0x000fe200078f10ff */
[----:B------:R-:W-:Y:S01]  /*0ae0*/  IMAD R221, R5, 0x40, R4 ;  /* 0x0000004005dd7824 */ /* 0x000fe200078e0204 */
[----:B------:R-:W-:Y:S02]  /*0af0*/  LOP3.LUT R5, R10, 0xfffffffc, RZ, 0xc0, !PT ;  /* 0xfffffffc0a057812 */ /* 0x000fe400078ec0ff */
[----:B------:R-:W-:-:S02]  /*0b00*/  SHF.R.S32.HI R8, RZ, 0x2, R6 ;  /* 0x00000002ff087819 */ /* 0x000fc40000011406 */
[----:B------:R-:W-:Y:S01]  /*0b10*/  SHF.R.S32.HI R11, RZ, 0x1f, R6 ;  /* 0x0000001fff0b7819 */ /* 0x000fe20000011406 */
[----:B------:R-:W-:Y:S01]  /*0b20*/  IMAD.IADD R4, R226, 0x1, -R5 ;  /* 0x00000001e2047824 */ /* 0x000fe200078e0a05 */
[----:B------:R-:W-:Y:S02]  /*0b30*/  LEA.HI R2, R2, R7, RZ, 0x1 ;  /* 0x0000000702027211 */ /* 0x000fe400078f08ff */
[----:B------:R-:W-:Y:S02]  /*0b40*/  LEA.HI R3, R3, R226, RZ, 0x3 ;  /* 0x000000e203037211 */ /* 0x000fe400078f18ff */
[----:B------:R-:W-:Y:S02]  /*0b50*/  LEA.HI R11, R11, R8, RZ, 0x3 ;  /* 0x000000080b0b7211 */ /* 0x000fe400078f18ff */
[----:B------:R-:W-:Y:S02]  /*0b60*/  SHF.R.S32.HI R219, RZ, 0x7, R0 ;  /* 0x00000007ffdb7819 */ /* 0x000fe40000011400 */
[----:B------:R-:W-:-:S02]  /*0b70*/  LOP3.LUT R2, R2, 0x1ffffffe, RZ, 0xc0, !PT ;  /* 0x1ffffffe02027812 */ /* 0x000fc400078ec0ff */
[----:B------:R-:W-:Y:S02]  /*0b80*/  LOP3.LUT R5, R3, 0xfffffff8, RZ, 0xc0, !PT ;  /* 0xfffffff803057812 */ /* 0x000fe400078ec0ff */
[----:B------:R-:W-:Y:S01]  /*0b90*/  LOP3.LUT R11, R11, 0xfffffff8, RZ, 0xc0, !PT ;  /* 0xfffffff80b0b7812 */ /* 0x000fe200078ec0ff */
[----:B------:R-:W-:Y:S01]  /*0ba0*/  IMAD.IADD R2, R7, 0x1, -R2 ;  /* 0x0000000107027824 */ /* 0x000fe200078e0a02 */
[----:B------:R-:W-:Y:S01]  /*0bb0*/  LEA.HI R9, R9, R218, RZ, 0x5 ;  /* 0x000000da09097211 */ /* 0x000fe200078f28ff */
[----:B------:R-:W-:Y:S01]  /*0bc0*/  IMAD.IADD R216, R226, 0x1, -R5 ;  /* 0x00000001e2d87824 */ /* 0x000fe200078e0a05 */
[----:B------:R-:W-:Y:S01]  /*0bd0*/  LEA.HI R0, R0, R219, RZ, 0x1 ;  /* 0x000000db00007211 */ /* 0x000fe200078f08ff */
[----:B------:R-:W-:Y:S01]  /*0be0*/  IMAD.IADD R8, R8, 0x1, -R11 ;  /* 0x0000000108087824 */ /* 0x000fe200078e0a0b */
[----:B------:R-:W-:Y:S01]  /*0bf0*/  SHF.R.S32.HI R9, RZ, 0x5, R9 ;  /* 0x00000005ff097819 */ /* 0x000fe20000011409 */
[----:B------:R-:W-:Y:S01]  /*0c00*/  IMAD.SHL.U32 R16, R216, 0x8, RZ ;  /* 0x00000008d8107824 */ /* 0x000fe200078e00ff */
[----:B------:R-:W-:Y:S01]  /*0c10*/  LEA.HI R7, R4, R4, RZ, 0x1 ;  /* 0x0000000404077211 */ /* 0x000fe200078f08ff */
[----:B------:R-:W-:Y:S01]  /*0c20*/  IMAD R221, R2, 0x8, R221 ;  /* 0x0000000802dd7824 */ /* 0x000fe200078e02dd */
        /* <DEDUP_REMOVED lines=17> */
.L_x_2451:
        /* <DEDUP_REMOVED lines=21> */
.L_x_2395:
[----:B------:R-:W-:Y:S01]  /*0e90*/  ULDC UR6, c[0x0][0xc54] ;  /* 0x0003150000067ab9 */ /* 0x000fe20000000800 */
[----:B------:R-:W-:Y:S01]  /*0ea0*/  UMOV UR8, UR7 ;  /* 0x0000000700087c82 */ /* 0x000fe20008000000 */
[----:B------:R-:W-:-:S11]  /*0eb0*/  UISETP.NE.AND UP0, UPT, UR6, 0x1, UPT ;  /* 0x000000010600788c */ /* 0x000fd6000bf05270 */
[----:B------:R-:W-:Y:S02]  /*0ec0*/  @UP0 ULDC.64 UR10, c[0x0][0xc58] ;  /* 0x00031600000a0ab9 */ /* 0x000fe40000000a00 */
[----:B------:R-:W-:-:S04]  /*0ed0*/  UIMAD.WIDE.U32 UR4, UR7, UR10, URZ ;  /* 0x0000000a070472a5 */ /* 0x000fc8000f8e003f */
[----:B------:R-:W-:-:S04]  /*0ee0*/  @UP0 USHF.R.U32.HI UR8, URZ, UR11, UR5 ;  /* 0x0000000b3f080299 */ /* 0x000fc80008011605 */
[----:B------:R-:W-:-:S12]  /*0ef0*/  UIMAD UR4, UR8, UR6, URZ ;  /* 0x00000006080472a4 */ /* 0x000fd8000f8e023f */
.L_x_2396:
        /* <DEDUP_REMOVED lines=55> */
[----:B------:R-:W-:Y:S01]  /*1270*/  ULDC UR5, c[0x0][0x448] ;  /* 0x0001120000057ab9 */ /* 0x000fe20000000800 */
[----:B------:R-:W-:Y:S01]  /*1280*/  IMAD.U32 R5, RZ, RZ, UR7 ;  /* 0x00000007ff057e24 */ /* 0x000fe2000f8e00ff */
[----:B------:R-:W-:Y:S01]  /*1290*/  ULDC UR46, c[0x0][0x424] ;  /* 0x00010900002e7ab9 */ /* 0x000fe20000000800 */
[----:B------:R-:W-:Y:S01]  /*12a0*/  ULDC UR9, c[0x0][0x2f0] ;  /* 0x0000bc0000097ab9 */ /* 0x000fe20000000800 */
[----:B------:R0:W2:Y:S01]  /*12b0*/  @P0 LDG.E R7, desc[UR50][R2.64] ;  /* 0x0000003202070981 */ /* 0x0000a2000c1e1900 */
[----:B------:R-:W-:Y:S01]  /*12c0*/  UISETP.NE.AND UP4, UPT, UR5, 0x1, UPT ;  /* 0x000000010500788c */ /* 0x000fe2000bf85270 */
[----:B------:R-:W-:Y:S02]  /*12d0*/  ULDC.64 UR6, c[0x0][0x418] ;  /* 0x0001060000067ab9 */ /* 0x000fe40000000a00 */
[----:B------:R1:W2:Y:S01]  /*12e0*/  @P1 LDG.E R0, desc[UR50][R4.64] ;  /* 0x0000003204001981 */ /* 0x0002a2000c1e1900 */
[----:B------:R-:W-:Y:S01]  /*12f0*/  UISETP.NE.U32.AND UP0, UPT, UR6, URZ, UPT ;  /* 0x0000003f0600728c */ /* 0x000fe2000bf05070 */
[----:B------:R-:W-:Y:S01]  /*1300*/  PLOP3.LUT P0, PT, PT, PT, PT, 0x80, 0x0 ;  /* 0x000000000000781c */ /* 0x000fe20003f0f070 */
[----:B------:R-:W-:Y:S01]  /*1310*/  UP2UR UR47, UPR, URZ, 0x10 ;  /* 0x000000103f2f7883 */ /* 0x000fe20008000000 */
[----:B------:R-:W-:Y:S01]  /*1320*/  CS2R R150, SRZ ;  /* 0x0000000000967805 */ /* 0x000fe2000001ff00 */
[----:B------:R-:W-:Y:S01]  /*1330*/  UISETP.NE.AND.EX UP0, UPT, UR7, URZ, UPT, UP0 ;  /* 0x0000003f0700728c */ /* 0x000fe2000bf05300 */
[----:B0-----:R-:W-:Y:S01]  /*1340*/  IMAD.MOV.U32 R2, RZ, RZ, RZ ;  /* 0x000000ffff027224 */ /* 0x001fe200078e00ff */
[----:B------:R-:W-:Y:S01]  /*1350*/  CS2R R26, SRZ ;  /* 0x00000000001a7805 */ /* 0x000fe2000001ff00 */
[----:B------:R-:W-:Y:S01]  /*1360*/  ULDC UR7, c[0x0][0x288] ;  /* 0x0000a20000077ab9 */ /* 0x000fe20000000800 */
[----:B------:R-:W-:Y:S01]  /*1370*/  USEL UR46, UR46, 0x1, UP0 ;  /* 0x000000012e2e7887 */ /* 0x000fe20008000000 */
[----:B------:R-:W-:Y:S01]  /*1380*/  CS2R R92, SRZ ;  /* 0x00000000005c7805 */ /* 0x000fe2000001ff00 */
[----:B------:R-:W-:Y:S01]  /*1390*/  UIADD3 UR7, -UR7, 0x80, URZ ;  /* 0x0000008007077890 */ /* 0x000fe2000fffe13f */
[----:B------:R-:W-:-:S02]  /*13a0*/  CS2R R144, SRZ ;  /* 0x0000000000907805 */ /* 0x000fc4000001ff00 */
[----:B------:R-:W-:Y:S02]  /*13b0*/  CS2R R142, SRZ ;  /* 0x00000000008e7805 */ /* 0x000fe4000001ff00 */
[----:B------:R-:W-:Y:S01]  /*13c0*/  CS2R R30, SRZ ;  /* 0x00000000001e7805 */ /* 0x000fe2000001ff00 */
[----:B------:R-:W-:Y:S01]  /*13d0*/  UIMAD UR7, UR46, UR9, UR7 ;  /* 0x000000092e0772a4 */ /* 0x000fe2000f8e0207 */
        /* <DEDUP_REMOVED lines=55> */
[----:B-1----:R-:W-:Y:S02]  /*1750*/  CS2R R4, SRZ ;  /* 0x0000000000047805 */ /* 0x002fe4000001ff00 */
[----:B------:R-:W-:Y:S01]  /*1760*/  CS2R R24, SRZ ;  /* 0x0000000000187805 */ /* 0x000fe2000001ff00 */
[----:B------:R-:W-:Y:S02]  /*1770*/  IMAD.MOV.U32 R159, RZ, RZ, RZ ;  /* 0x000000ffff9f7224 */ /* 0x000fe400078e00ff */
[----:B--2---:R-:W-:Y:S01]  /*1780*/  FMUL.FTZ R0, R7, R0 ;  /* 0x0000000007007220 */ /* 0x004fe20000410000 */
[----:B------:R-:W-:-:S03]  /*1790*/  CS2R R6, SRZ ;  /* 0x0000000000067805 */ /* 0x000fc6000001ff00 */
[----:B------:R-:W-:Y:S01]  /*17a0*/  FMUL.FTZ R0, R0, UR4 ;  /* 0x0000000400007c20 */ /* 0x000fe20008410000 */
[----:B------:R-:W-:Y:S02]  /*17b0*/  ULDC UR4, c[0x0][0xc3c] ;  /* 0x00030f0000047ab9 */ /* 0x000fe40000000800 */
[----:B------:R-:W-:Y:S02]  /*17c0*/  UIADD3 UR4, UR8, UR4, URZ ;  /* 0x0000000408047290 */ /* 0x000fe4000fffe03f */
[----:B------:R-:W-:Y:S01]  /*17d0*/  R2UR UR40, R0 ;  /* 0x00000000002872ca */ /* 0x000fe200000e0000 */
[----:B------:R-:W-:Y:S01]  /*17e0*/  @UP4 ULDC UR8, c[0x0][0x450] ;  /* 0x0001140000084ab9 */ /* 0x000fe20000000800 */
[----:B------:R-:W-:Y:S01]  /*17f0*/  USHF.L.U32 UR41, UR4, 0x7, URZ ;  /* 0x0000000704297899 */ /* 0x000fe2000800063f */
[----:B------:R-:W-:Y:S02]  /*1800*/  IMAD.MOV.U32 R0, RZ, RZ, RZ ;  /* 0x000000ffff007224 */ /* 0x000fe400078e00ff */
[----:B------:R-:W-:Y:S01]  /*1810*/  @UP4 ULDC UR4, c[0x0][0x44c] ;  /* 0x0001130000044ab9 */ /* 0x000fe20000000800 */
[----:B------:R-:W-:-:S04]  /*1820*/  UIADD3 UR6, UR41, 0x7f, URZ ;  /* 0x0000007f29067890 */ /* 0x000fc8000fffe03f */
[----:B------:R-:W-:Y:S02]  /*1830*/  UIMAD.WIDE.U32 UR4, UR6, UR4, URZ ;  /* 0x00000004060472a5 */ /* 0x000fe4000f8e003f */
[----:B------:R-:W-:Y:S02]  /*1840*/  UIMAD UR4, UR46, UR9, 0x7f ;  /* 0x0000007f2e0474a4 */ /* 0x000fe4000f8e0209 */
[----:B------:R-:W-:Y:S02]  /*1850*/  @UP4 USHF.R.U32.HI UR6, URZ, UR8, UR5 ;  /* 0x000000083f064299 */ /* 0x000fe40008011605 */
[----:B------:R-:W-:Y:S02]  /*1860*/  USHF.R.S32.HI UR5, URZ, 0x1f, UR4 ;  /* 0x0000001f3f057899 */ /* 0x000fe40008011404 */
[----:B------:R-:W-:Y:S02]  /*1870*/  UIADD3 UR6, UR7, UR6, URZ ;  /* 0x0000000607067290 */ /* 0x000fe4000fffe03f */
[----:B------:R-:W-:-:S02]  /*1880*/  ULEA.HI UR5, UR5, UR4, URZ, 0x7 ;  /* 0x0000000405057291 */ /* 0x000fc4000f8f383f */
[----:B------:R-:W-:Y:S02]  /*1890*/  USHF.R.S32.HI UR7, URZ, 0x1f, UR6 ;  /* 0x0000001f3f077899 */ /* 0x000fe40008011406 */
[----:B------:R-:W-:Y:S02]  /*18a0*/  USHF.R.S32.HI UR5, URZ, 0x7, UR5 ;  /* 0x000000073f057899 */ /* 0x000fe40008011405 */
[----:B------:R-:W-:-:S04]  /*18b0*/  ULEA.HI UR7, UR7, UR6, URZ, 0x7 ;  /* 0x0000000607077291 */ /* 0x000fc8000f8f383f */
[----:B------:R-:W-:-:S04]  /*18c0*/  USHF.R.S32.HI UR7, URZ, 0x7, UR7 ;  /* 0x000000073f077899 */ /* 0x000fc80008011407 */
[----:B------:R-:W-:-:S04]  /*18d0*/  UISETP.LT.AND UP0, UPT, UR5, UR7, UPT ;  /* 0x000000070500728c */ /* 0x000fc8000bf01270 */
[----:B------:R-:W-:-:S04]  /*18e0*/  USEL UR52, UR5, UR7, UP0 ;  /* 0x0000000705347287 */ /* 0x000fc80008000000 */
[----:B------:R-:W-:-:S06]  /*18f0*/  UISETP.GE.AND UP0, UPT, UR52, 0x1, UPT ;  /* 0x000000013400788c */ /* 0x000fcc000bf06270 */
[----:B------:R-:W-:-:S13]  /*1900*/  PLOP3.LUT P1, PT, PT, PT, UP0, 0x80, 0x0 ;  /* 0x000000000000781c */ /* 0x000fda0003f2f008 */
[----:B------:R-:W-:Y:S05]  /*1910*/  @!P1 BRA `(.L_x_2397) ;  /* 0x0000008000949947 */ /* 0x000fea0003800000 */
        /* <DEDUP_REMOVED lines=31> */
.L_x_2398:
        /* <DEDUP_REMOVED lines=10> */
.L_x_2535:
[----:B0-----:R-:W-:Y:S01]  /*1bb0*/  IMAD.U32 R0, RZ, RZ, UR44 ;  /* 0x0000002cff007e24 */ /* 0x001fe2000f8e00ff */
[----:B------:R-:W-:Y:S05]  /*1bc0*/  WARPSYNC.ALL ;  /* 0x0000000000007948 */ /* 0x000fea0003800000 */
[----:B------:R0:W-:Y:S01]  /*1bd0*/  BAR.SYNC.DEFER_BLOCKING R6, 0x100 ;  /* 0x000400060000751d */ /* 0x0001e20000010000 */
[----:B------:R-:W-:-:S13]  /*1be0*/  ISETP.NE.AND P0, PT, R0, 0x3, PT ;  /* 0x000000030000780c */ /* 0x000fda0003f05270 */
[----:B0-----:R-:W-:Y:S05]  /*1bf0*/  @!P0 BRA `(.L_x_2400) ;  /* 0x0000000000048947 */ /* 0x001fea0003800000 */
[----:B------:R-:W-:Y:S01]  /*1c00*/  BPT.TRAP 0x1 ;  /* 0x000000040000795c */ /* 0x000fe20000300000 */
.L_x_2400:
[----:B------:R-:W-:Y:S01]  /*1c10*/  ULEA UR53, UR36, UR48, 0x3 ;  /* 0x0000003024357291 */ /* 0x000fe2000f8e183f */
[----:B------:R-:W-:-:S05]  /*1c20*/  IMAD.U32 R7, RZ, RZ, UR42 ;  /* 0x0000002aff077e24 */ /* 0x000fca000f8e00ff */
[----:B------:R-:W-:-:S04]  /*1c30*/  SHF.L.U32 R7, R7, 0x1f, RZ ;  /* 0x0000001f07077819 */ /* 0x000fc800000006ff */
[----:B------:R0:W1:Y:S01]  /*1c40*/  SYNCS.PHASECHK.TRANS64.TRYWAIT P1, [UR53+0x38830], R7 ;  /* 0x03883007ff0075a7 */ /* 0x0000620008020175 */
[----:B------:R-:W-:Y:S05]  /*1c50*/  @!P0 BRA `(.L_x_2401) ;  /* 0x0000000000048947 */ /* 0x000fea0003800000 */
[----:B------:R-:W-:Y:S01]  /*1c60*/  BPT.TRAP 0x1 ;  /* 0x000000040000795c */ /* 0x000fe20000300000 */
.L_x_2401:
[----:B-1----:R-:W-:Y:S05]  /*1c70*/  @P1 BRA `(.L_x_2402) ;  /* 0x0000000000081947 */ /* 0x002fea0003800000 */
[----:B------:R-:W1:Y:S02]  /*1c80*/  SYNCS.PHASECHK.TRANS64.TRYWAIT P1, [UR53+0x38830], R7 ;  /* 0x03883007ff0075a7 */ /* 0x000e640008020175 */
[----:B-1----:R-:W-:Y:S05]  /*1c90*/  @!P1 BRA `(.L_x_2403) ;  /* 0x0000010c00c49947 */ /* 0x002fea0003800000 */
.L_x_2402:
        /* <DEDUP_REMOVED lines=66> */
.L_x_2404:
[----:B------:R-:W-:Y:S01]  /*20c0*/  UISETP.NE.AND UP0, UPT, UR47, URZ, UPT ;  /* 0x0000003f2f00728c */ /* 0x000fe2000bf05270 */
[----:B------:R-:W-:Y:S01]  /*20d0*/  VIADD R0, R18, UR41 ;  /* 0x0000002912007c36 */ /* 0x000fe20008000000 */
[----:B------:R-:W-:Y:S01]  /*20e0*/  ULDC UR10, c[0x0][0x2f0] ;  /* 0x0000bc00000a7ab9 */ /* 0x000fe20000000800 */
[----:B------:R-:W-:-:S03]  /*20f0*/  ULDC UR11, c[0x0][0x288] ;  /* 0x0000a200000b7ab9 */ /* 0x000fc60000000800 */
[----:B------:R-:W-:Y:S02]  /*2100*/  PLOP3.LUT P1, PT, PT, PT, UP0, 0x80, 0x0 ;  /* 0x000000000000781c */ /* 0x000fe40003f2f008 */
[----:B------:R-:W-:-:S03]  /*2110*/  PLOP3.LUT P2, PT, PT, PT, UP0, 0x80, 0x0 ;  /* 0x000000000000781c */ /* 0x000fc60003f4f008 */
[----:B------:R-:W-:-:S08]  /*2120*/  @UP0 ULDC UR6, c[0x0][0x44c] ;  /* 0x0001130000060ab9 */ /* 0x000fd00000000800 */
[----:B------:R-:W-:Y:S01]  /*2130*/  @P1 IMAD.HI.U32 R2, R0, UR6, RZ ;  /* 0x0000000600021c27 */ /* 0x000fe2000f8e00ff */
[----:B------:R-:W-:-:S04]  /*2140*/  @UP0 ULDC UR6, c[0x0][0x450] ;  /* 0x0001140000060ab9 */ /* 0x000fc80000000800 */
[----:B------:R-:W-:Y:S01]  /*2150*/  @P2 SHF.R.U32.HI R0, RZ, UR6, R2 ;  /* 0x00000006ff002c19 */ /* 0x000fe20008011602 */
[----:B------:R-:W-:Y:S02]  /*2160*/  UMOV UR6, 0xffffff80 ;  /* 0xffffff8000067882 */ /* 0x000fe40000000000 */
[----:B------:R-:W-:Y:S02]  /*2170*/  UIMAD UR7, UR52, UR6, 0x81 ;  /* 0x00000081340774a4 */ /* 0x000fe4000f8e0206 */
[----:B------:R-:W2:Y:S01]  /*2180*/  SHFL.IDX PT, R4, R0, 0x1, 0x1c1f ;  /* 0x003c1f0000047f89 */ /* 0x000ea200000e0000 */
[----:B------:R-:W-:Y:S02]  /*2190*/  UIMAD UR6, UR52, UR6, 0x80 ;  /* 0x00000080340674a4 */ /* 0x000fe4000f8e0206 */
[----:B------:R-:W-:Y:S01]  /*21a0*/  UIMAD UR7, UR46, UR10, UR7 ;  /* 0x0000000a2e0772a4 */ /* 0x000fe2000f8e0207 */
[----:B------:R-:W3:Y:S01]  /*21b0*/  SHFL.IDX PT, R0, R0, RZ, 0x1c1f ;  /* 0x001c1fff00007589 */ /* 0x000ee200000e0000 */
[----:B------:R-:W-:-:S04]  /*21c0*/  UIMAD UR6, UR46, UR10, UR6 ;  /* 0x0000000a2e0672a4 */ /* 0x000fc8000f8e0206 */
[----:B------:R-:W-:Y:S02]  /*21d0*/  IMAD.U32 R8, RZ, RZ, UR7 ;  /* 0x00000007ff087e24 */ /* 0x000fe4000f8e00ff */
[----:B------:R-:W-:Y:S01]  /*21e0*/  IMAD.U32 R2, RZ, RZ, UR6 ;  /* 0x00000006ff027e24 */ /* 0x000fe2000f8e00ff */
[----:B------:R-:W-:Y:S01]  /*21f0*/  UIADD3 UR6, UR53, 0x38840, URZ ;  /* 0x0003884035067890 */ /* 0x000fe2000fffe03f */
[C---:B------:R-:W-:Y:S02]  /*2200*/  IMAD R5, R17.reuse, -0x2, R8 ;  /* 0xfffffffe11057824 */ /* 0x040fe400078e0208 */
[----:B------:R-:W-:Y:S01]  /*2210*/  IMAD R2, R17, -0x2, R2 ;  /* 0xfffffffe11027824 */ /* 0x000fe200078e0202 */
[----:B------:R-:W-:Y:S02]  /*2220*/  UPRMT UR6, UR49, 0x654, UR6 ;  /* 0x0000065431067896 */ /* 0x000fe40008000006 */
[----:B--2---:R-:W-:Y:S01]  /*2230*/  IADD3 R9, R4, -UR11, R5 ;  /* 0x8000000b04097c10 */ /* 0x004fe2000fffe005 */
[----:B------:R-:W-:-:S06]  /*2240*/  VIADD R5, R5, -UR11 ;  /* 0x8000000b05057c36 */ /* 0x000fcc0008000000 */
[----:B------:R-:W-:Y:S01]  /*2250*/  SYNCS.ARRIVE.TRANS64.RED.A1T0 RZ, [UR6], RZ ;  /* 0x000000ffffff79a7 */ /* 0x000fe20008100406 */
[----:B------:R-:W-:Y:S02]  /*2260*/  VIMNMX R9, R2, R9, PT ;  /* 0x0000000902097248 */ /* 0x000fe40003fe0100 */
[----:B---3--:R-:W-:Y:S02]  /*2270*/  VIADDMNMX R5, R0, R5, R2, PT ;  /* 0x0000000500057246 */ /* 0x008fe40003800102 */
[C---:B------:R-:W-:Y:S02]  /*2280*/  ISETP.GT.AND P1, PT, R9.reuse, RZ, PT ;  /* 0x000000ff0900720c */ /* 0x040fe40003f24270 */
[C---:B------:R-:W-:Y:S02]  /*2290*/  ISETP.GT.AND P2, PT, R9.reuse, 0x1, PT ;  /* 0x000000010900780c */ /* 0x040fe40003f44270 */
[----:B------:R-:W-:Y:S02]  /*22a0*/  ISETP.GT.AND P3, PT, R9, 0x8, PT ;  /* 0x000000080900780c */ /* 0x000fe40003f64270 */
[----:B------:R-:W-:-:S02]  /*22b0*/  FSEL R26, R26, -INF , P1 ;  /* 0xff8000001a1a7808 */ /* 0x000fc40000800000 */
[----:B------:R-:W-:Y:S02]  /*22c0*/  FSEL R27, R27, -INF , P2 ;  /* 0xff8000001b1b7808 */ /* 0x000fe40001000000 */
[C---:B------:R-:W-:Y:S02]  /*22d0*/  ISETP.GT.AND P1, PT, R9.reuse, 0x9, PT ;  /* 0x000000090900780c */ /* 0x040fe40003f24270 */
[----:B------:R-:W-:Y:S02]  /*22e0*/  FSEL R30, R30, -INF , P3 ;  /* 0xff8000001e1e7808 */ /* 0x000fe40001800000 */
[----:B------:R-:W-:Y:S02]  /*22f0*/  FMNMX.FTZ R11, R26, R27, !PT ;  /* 0x0000001b1a0b7209 */ /* 0x000fe40007810000 */
[----:B------:R-:W-:Y:S02]  /*2300*/  ISETP.GT.AND P2, PT, R9, 0x10, PT ;  /* 0x000000100900780c */ /* 0x000fe40003f44270 */
[----:B------:R-:W-:-:S02]  /*2310*/  FSEL R10, R31, -INF , P1 ;  /* 0xff8000001f0a7808 */ /* 0x000fc40000800000 */
[----:B------:R-:W-:Y:S02]  /*2320*/  FMNMX.FTZ R11, R30, R11, !PT ;  /* 0x0000000b1e0b7209 */ /* 0x000fe40007810000 */
[C---:B------:R-:W-:Y:S02]  /*2330*/  ISETP.GT.AND P1, PT, R9.reuse, 0x11, PT ;  /* 0x000000110900780c */ /* 0x040fe40003f24270 */
[----:B------:R-:W-:Y:S02]  /*2340*/  FSEL R34, R34, -INF , P2 ;  /* 0xff80000022227808 */ /* 0x000fe40001000000 */
[----:B------:R-:W-:Y:S02]  /*2350*/  FMNMX.FTZ R13, R10, R11, !PT ;  /* 0x0000000b0a0d7209 */ /* 0x000fe40007810000 */
[----:B------:R-:W-:Y:S02]  /*2360*/  ISETP.GT.AND P2, PT, R9, 0x18, PT ;  /* 0x000000180900780c */ /* 0x000fe40003f44270 */
[----:B------:R-:W-:-:S02]  /*2370*/  FSEL R11, R35, -INF , P1 ;  /* 0xff800000230b7808 */ /* 0x000fc40000800000 */
[----:B------:R-:W-:Y:S02]  /*2380*/  FMNMX.FTZ R4, R34, R13, !PT ;  /* 0x0000000d22047209 */ /* 0x000fe40007810000 */
[----:B------:R-:W-:Y:S02]  /*2390*/  ISETP.GT.AND P1, PT, R9, 0x19, PT ;  /* 0x000000190900780c */ /* 0x000fe40003f24270 */
        /* <DEDUP_REMOVED lines=70> */
[----:B------:R-:W-:Y:S01]  /*2800*/  FMNMX.FTZ R4, R82, R21, !PT ;  /* 0x0000001552047209 */ /* 0x000fe20007810000 */
[----:B------:R-:W-:Y:S01]  /*2810*/  IMAD.U32 R21, RZ, RZ, UR40 ;  /* 0x00000028ff157e24 */ /* 0x000fe2000f8e00ff */
[----:B------:R-:W-:Y:S02]  /*2820*/  ISETP.GT.AND P1, PT, R9, 0x79, PT ;  /* 0x000000790900780c */ /* 0x000fe40003f24270 */
[----:B------:R-:W-:Y:S02]  /*2830*/  FSEL R86, R86, -INF , P2 ;  /* 0xff80000056567808 */ /* 0x000fe40001000000 */
[----:B------:R-:W-:Y:S02]  /*2840*/  FMNMX.FTZ R9, R83, R4, !PT ;  /* 0x0000000453097209 */ /* 0x000fe40007810000 */
[----:B------:R-:W-:Y:S02]  /*2850*/  FSEL R87, R87, -INF , P1 ;  /* 0xff80000057577808 */ /* 0x000fe40000800000 */
[----:B------:R-:W-:-:S02]  /*2860*/  FMNMX.FTZ R4, R86, R9, !PT ;  /* 0x0000000956047209 */ /* 0x000fc40007810000 */
[----:B------:R-:W-:Y:S02]  /*2870*/  ISETP.GT.AND P2, PT, R5, 0x1, PT ;  /* 0x000000010500780c */ /* 0x000fe40003f44270 */
[----:B------:R-:W-:Y:S02]  /*2880*/  FMNMX.FTZ R8, R87, R4, !PT ;  /* 0x0000000457087209 */ /* 0x000fe40007810000 */
[----:B------:R-:W-:Y:S02]  /*2890*/  ISETP.GT.AND P3, PT, R5, 0x8, PT ;  /* 0x000000080500780c */ /* 0x000fe40003f64270 */
[----:B------:R-:W-:Y:S01]  /*28a0*/  FSEL R42, R25, -INF , P2 ;  /* 0xff800000192a7808 */ /* 0x000fe20001000000 */
[----:B------:R-:W2:Y:S01]  /*28b0*/  SHFL.BFLY PT, R9, R8, 0x2, 0x1f ;  /* 0x0c401f0008097f89 */ /* 0x000ea200000e0000 */
[----:B------:R-:W-:Y:S02]  /*28c0*/  FSEL R35, R28, -INF , P3 ;  /* 0xff8000001c237808 */ /* 0x000fe40001800000 */
[----:B------:R-:W-:-:S04]  /*28d0*/  ISETP.GT.AND P2, PT, R5, 0x10, PT ;  /* 0x000000100500780c */ /* 0x000fc80003f44270 */
[----:B------:R-:W-:Y:S02]  /*28e0*/  FSEL R43, R32, -INF , P2 ;  /* 0xff800000202b7808 */ /* 0x000fe40001000000 */
[----:B------:R-:W-:-:S04]  /*28f0*/  ISETP.GT.AND P2, PT, R5, 0x18, PT ;  /* 0x000000180500780c */ /* 0x000fc80003f44270 */
[----:B------:R-:W-:Y:S02]  /*2900*/  FSEL R46, R36, -INF , P2 ;  /* 0xff800000242e7808 */ /* 0x000fe40001000000 */
[----:B------:R-:W-:-:S04]  /*2910*/  ISETP.GT.AND P2, PT, R5, 0x20, PT ;  /* 0x000000200500780c */ /* 0x000fc80003f44270 */
[----:B------:R-:W-:Y:S02]  /*2920*/  FSEL R40, R40, -INF , P2 ;  /* 0xff80000028287808 */ /* 0x000fe40001000000 */
[C---:B------:R-:W-:Y:S02]  /*2930*/  ISETP.GT.AND P2, PT, R5.reuse, 0x28, PT ;  /* 0x000000280500780c */ /* 0x040fe40003f44270 */
[----:B--2---:R-:W-:Y:S02]  /*2940*/  FMNMX.FTZ R9, R8, R9, !PT ;  /* 0x0000000908097209 */ /* 0x004fe40007810000 */
[----:B------:R-:W-:Y:S02]  /*2950*/  FSEL R44, R44, -INF , P2 ;  /* 0xff8000002c2c7808 */ /* 0x000fe40001000000 */
[----:B------:R-:W-:Y:S01]  /*2960*/  ISETP.GT.AND P2, PT, R5, 0x30, PT ;  /* 0x000000300500780c */ /* 0x000fe20003f44270 */
[----:B------:R-:W2:Y:S03]  /*2970*/  SHFL.BFLY PT, R4, R9, 0x1, 0x1f ;  /* 0x0c201f0009047f89 */ /* 0x000ea600000e0000 */
[----:B------:R-:W-:-:S02]  /*2980*/  FSEL R48, R48, -INF , P2 ;  /* 0xff80000030307808 */ /* 0x000fc40001000000 */
[----:B------:R-:W-:-:S04]  /*2990*/  ISETP.GT.AND P2, PT, R5, 0x38, PT ;  /* 0x000000380500780c */ /* 0x000fc80003f44270 */
[----:B------:R-:W-:Y:S02]  /*29a0*/  FSEL R52, R52, -INF , P2 ;  /* 0xff80000034347808 */ /* 0x000fe40001000000 */
[----:B------:R-:W-:-:S04]  /*29b0*/  ISETP.GT.AND P2, PT, R5, 0x40, PT ;  /* 0x000000400500780c */ /* 0x000fc80003f44270 */
[----:B------:R-:W-:Y:S02]  /*29c0*/  FSEL R56, R56, -INF , P2 ;  /* 0xff80000038387808 */ /* 0x000fe40001000000 */
[----:B------:R-:W-:-:S04]  /*29d0*/  ISETP.GT.AND P2, PT, R5, 0x48, PT ;  /* 0x000000480500780c */ /* 0x000fc80003f44270 */
[----:B------:R-:W-:Y:S02]  /*29e0*/  FSEL R60, R60, -INF , P2 ;  /* 0xff8000003c3c7808 */ /* 0x000fe40001000000 */
[----:B------:R-:W-:Y:S02]  /*29f0*/  ISETP.GT.AND P2, PT, R5, 0x50, PT ;  /* 0x000000500500780c */ /* 0x000fe40003f44270 */
[----:B--2---:R-:W-:Y:S02]  /*2a00*/  FMNMX.FTZ R4, R9, R4, !PT ;  /* 0x0000000409047209 */ /* 0x004fe40007810000 */
[----:B------:R-:W-:Y:S02]  /*2a10*/  FSEL R64, R64, -INF , P2 ;  /* 0xff80000040407808 */ /* 0x000fe40001000000 */
[C---:B------:R-:W-:Y:S01]  /*2a20*/  FSETP.NEU.FTZ.AND P1, PT, R4.reuse, -INF , PT ;  /* 0xff8000000400780b */ /* 0x040fe20003f3d000 */
[----:B------:R-:W-:-:S01]  /*2a30*/  FFMA.FTZ R20, R4, R21, -8 ;  /* 0xc100000004147423 */ /* 0x000fc20000010015 */
[----:B------:R-:W-:-:S04]  /*2a40*/  ISETP.GT.AND P2, PT, R5, 0x58, PT ;  /* 0x000000580500780c */ /* 0x000fc80003f44270 */
[----:B------:R-:W-:Y:S02]  /*2a50*/  FSEL R89, R20, RZ, P1 ;  /* 0x000000ff14597208 */ /* 0x000fe40000800000 */
[----:B------:R-:W-:Y:S02]  /*2a60*/  ISETP.GT.AND P1, PT, R5, RZ, PT ;  /* 0x000000ff0500720c */ /* 0x000fe40003f24270 */
[----:B------:R-:W-:Y:S01]  /*2a70*/  FSEL R68, R68, -INF , P2 ;  /* 0xff80000044447808 */ /* 0x000fe20001000000 */
[----:B------:R-:W-:-:S01]  /*2a80*/  FFMA.FTZ R9, R10, UR40, -R89 ;  /* 0x000000280a097c23 */ /* 0x000fc20008010859 */
[----:B------:R-:W-:Y:S01]  /*2a90*/  FSEL R31, R24, -INF , P1 ;  /* 0xff800000181f7808 */ /* 0x000fe20000800000 */
[----:B------:R-:W-:-:S01]  /*2aa0*/  FFMA.FTZ R10, R11, UR40, -R89 ;  /* 0x000000280b0a7c23 */ /* 0x000fc20008010859 */
[----:B------:R-:W-:Y:S01]  /*2ab0*/  ISETP.GT.AND P1, PT, R5, 0x9, PT ;  /* 0x000000090500780c */ /* 0x000fe20003f24270 */
[----:B------:R-:W-:-:S01]  /*2ac0*/  FFMA.FTZ R157, R13, UR40, -R89 ;  /* 0x000000280d9d7c23 */ /* 0x000fc20008010859 */
[----:B------:R-:W-:Y:S01]  /*2ad0*/  FMNMX.FTZ R2, R31, R42, !PT ;  /* 0x0000002a1f027209 */ /* 0x000fe20007810000 */
[----:B------:R-:W-:-:S01]  /*2ae0*/  FFMA.FTZ R0, R30, UR40, -R89 ;  /* 0x000000281e007c23 */ /* 0x000fc20008010859 */
[----:B------:R-:W-:Y:S01]  /*2af0*/  FSEL R39, R29, -INF , P1 ;  /* 0xff8000001d277808 */ /* 0x000fe20000800000 */
[----:B------:R-:W-:-:S01]  /*2b00*/  FFMA.FTZ R155, R34, UR40, -R89 ;  /* 0x00000028229b7c23 */ /* 0x000fc20008010859 */
[----:B------:R-:W-:Y:S01]  /*2b10*/  FMNMX.FTZ R2, R35, R2, !PT ;  /* 0x0000000223027209 */ /* 0x000fe20007810000 */
[----:B------:R-:W-:-:S01]  /*2b20*/  FFMA.FTZ R159, R50, UR40, -R89 ;  /* 0x00000028329f7c23 */ /* 0x000fc20008010859 */
[----:B------:R-:W-:Y:S01]  /*2b30*/  ISETP.GT.AND P1, PT, R5, 0x11, PT ;  /* 0x000000110500780c */ /* 0x000fe20003f24270 */
[----:B------:R-:W-:Y:S01]  /*2b40*/  IMAD.U32 R50, RZ, RZ, UR40 ;  /* 0x00000028ff327e24 */ /* 0x000fe2000f8e00ff */
[----:B------:R-:W-:Y:S01]  /*2b50*/  FMNMX.FTZ R2, R39, R2, !PT ;  /* 0x0000000227027209 */ /* 0x000fe20007810000 */
[----:B------:R-:W-:-:S01]  /*2b60*/  FFMA.FTZ R153, R26, UR40, -R89 ;  /* 0x000000281a997c23 */ /* 0x000fc20008010859 */
[----:B------:R-:W-:Y:S01]  /*2b70*/  FSEL R33, R33, -INF , P1 ;  /* 0xff80000021217808 */ /* 0x000fe20000800000 */
[----:B------:R-:W-:-:S01]  /*2b80*/  FFMA.FTZ R8, R27, UR40, -R89 ;  /* 0x000000281b087c23 */ /* 0x000fc20008010859 */
[----:B------:R-:W-:Y:S01]  /*2b90*/  FMNMX.FTZ R2, R43, R2, !PT ;  /* 0x000000022b027209 */ /* 0x000fe20007810000 */
[----:B------:R-:W-:-:S01]  /*2ba0*/  FFMA.FTZ R54, R54, UR40, -R89 ;  /* 0x0000002836367c23 */ /* 0x000fc20008010859 */
[----:B------:R-:W-:Y:S01]  /*2bb0*/  ISETP.GT.AND P1, PT, R5, 0x19, PT ;  /* 0x000000190500780c */ /* 0x000fe20003f24270 */
[----:B------:R-:W-:Y:S01]  /*2bc0*/  MUFU.EX2 R153, R153 ;  /* 0x0000009900997308 */ /* 0x000fe20000000800 */
[----:B------:R-:W-:Y:S01]  /*2bd0*/  FMNMX.FTZ R21, R33, R2, !PT ;  /* 0x0000000221157209 */ /* 0x000fe20007810000 */
[--C-:B------:R-:W-:Y:S01]  /*2be0*/  FFMA.FTZ R26, R55, UR40, -R89.reuse ;  /* 0x00000028371a7c23 */ /* 0x100fe20008010859 */
[----:B------:R-:W-:Y:S01]  /*2bf0*/  FSEL R37, R37, -INF , P1 ;  /* 0xff80000025257808 */ /* 0x000fe20000800000 */
[--C-:B------:R-:W-:Y:S01]  /*2c00*/  FFMA.FTZ R161, R58, UR40, -R89.reuse ;  /* 0x000000283aa17c23 */ /* 0x100fe20008010859 */
[----:B------:R-:W-:Y:S01]  /*2c10*/  FMNMX.FTZ R2, R46, R21, !PT ;  /* 0x000000152e027209 */ /* 0x000fe20007810000 */
[--C-:B------:R-:W-:Y:S01]  /*2c20*/  FFMA.FTZ R32, R63, UR40, -R89.reuse ;  /* 0x000000283f207c23 */ /* 0x100fe20008010859 */
        /* <DEDUP_REMOVED lines=17> */
[----:B------:R2:W-:Y:S01]  /*2d40*/  MUFU.EX2 R11, R20 ;  /* 0x00000014000b7308 */ /* 0x0005e20000000800 */
[----:B------:R-:W-:Y:S01]  /*2d50*/  FMNMX.FTZ R21, R45, R12, !PT ;  /* 0x0000000c2d157209 */ /* 0x000fe20007810000 */
[--C-:B------:R-:W-:Y:S01]  /*2d60*/  FFMA.FTZ R27, R78, UR40, -R89.reuse ;  /* 0x000000284e1b7c23 */ /* 0x100fe20008010859 */
[----:B------:R-:W-:Y:S01]  /*2d70*/  FSEL R49, R49, -INF , P1 ;  /* 0xff80000031317808 */ /* 0x000fe20000800000 */
[--C-:B------:R-:W-:Y:S01]  /*2d80*/  FFMA.FTZ R38, R79, UR40, -R89.reuse ;  /* 0x000000284f267c23 */ /* 0x100fe20008010859 */
[----:B------:R-:W-:Y:S01]  /*2d90*/  FMNMX.FTZ R12, R48, R21, !PT ;  /* 0x00000015300c7209 */ /* 0x000fe20007810000 */
[--C-:B------:R-:W-:Y:S01]  /*2da0*/  FFMA.FTZ R21, R15, UR40, -R89.reuse ;  /* 0x000000280f157c23 */ /* 0x100fe20008010859 */
[----:B------:R-:W-:Y:S01]  /*2db0*/  ISETP.GT.AND P1, PT, R5, 0x39, PT ;  /* 0x000000390500780c */ /* 0x000fe20003f24270 */
[----:B------:R-:W3:Y:S01]  /*2dc0*/  MUFU.EX2 R9, R9 ;  /* 0x0000000900097308 */ /* 0x000ee20000000800 */
[----:B------:R-:W-:Y:S01]  /*2dd0*/  FMNMX.FTZ R13, R49, R12, !PT ;  /* 0x0000000c310d7209 */ /* 0x000fe20007810000 */
[--C-:B------:R-:W-:Y:S01]  /*2de0*/  FFMA.FTZ R12, R14, UR40, -R89.reuse ;  /* 0x000000280e0c7c23 */ /* 0x100fe20008010859 */
[----:B------:R-:W-:Y:S01]  /*2df0*/  FSEL R53, R53, -INF , P1 ;  /* 0xff80000035357808 */ /* 0x000fe20000800000 */
[--C-:B------:R-:W-:Y:S01]  /*2e00*/  FFMA.FTZ R167, R82, UR40, -R89.reuse ;  /* 0x0000002852a77c23 */ /* 0x100fe20008010859 */
[----:B------:R-:W-:Y:S01]  /*2e10*/  FMNMX.FTZ R14, R52, R13, !PT ;  /* 0x0000000d340e7209 */ /* 0x000fe20007810000 */
[----:B------:R-:W-:Y:S01]  /*2e20*/  FFMA.FTZ R87, R87, UR40, -R89 ;  /* 0x0000002857577c23 */ /* 0x000fe20008010859 */
[----:B------:R-:W-:Y:S01]  /*2e30*/  ISETP.GT.AND P1, PT, R5, 0x41, PT ;  /* 0x000000410500780c */ /* 0x000fe20003f24270 */
[----:B------:R-:W-:Y:S01]  /*2e40*/  MUFU.EX2 R155, R155 ;  /* 0x0000009b009b7308 */ /* 0x000fe20000000800 */
[----:B------:R-:W-:-:S02]  /*2e50*/  FMNMX.FTZ R13, R53, R14, !PT ;  /* 0x0000000e350d7209 */ /* 0x000fc40007810000 */
[----:B------:R-:W-:Y:S02]  /*2e60*/  FSEL R57, R57, -INF , P1 ;  /* 0xff80000039397808 */ /* 0x000fe40000800000 */
[----:B------:R-:W-:Y:S02]  /*2e70*/  FMNMX.FTZ R14, R56, R13, !PT ;  /* 0x0000000d380e7209 */ /* 0x000fe40007810000 */
[----:B------:R-:W-:Y:S01]  /*2e80*/  ISETP.GT.AND P1, PT, R5, 0x49, PT ;  /* 0x000000490500780c */ /* 0x000fe20003f24270 */
[----:B------:R4:W-:Y:S01]  /*2e90*/  MUFU.EX2 R13, R21 ;  /* 0x00000015000d7308 */ /* 0x0009e20000000800 */
[----:B------:R-:W-:Y:S01]  /*2ea0*/  FMNMX.FTZ R15, R57, R14, !PT ;  /* 0x0000000e390f7209 */ /* 0x000fe20007810000 */
[----:B------:R-:W-:Y:S01]  /*2eb0*/  FFMA.FTZ R14, R47, UR40, -R89 ;  /* 0x000000282f0e7c23 */ /* 0x000fe20008010859 */
[----:B------:R-:W-:Y:S02]  /*2ec0*/  FSEL R61, R61, -INF , P1 ;  /* 0xff8000003d3d7808 */ /* 0x000fe40000800000 */
[----:B--2---:R-:W-:-:S02]  /*2ed0*/  FMNMX.FTZ R20, R60, R15, !PT ;  /* 0x0000000f3c147209 */ /* 0x004fc40007810000 */
[----:B------:R-:W-:Y:S01]  /*2ee0*/  ISETP.GT.AND P1, PT, R5, 0x51, PT ;  /* 0x000000510500780c */ /* 0x000fe20003f24270 */
[----:B------:R-:W-:Y:S01]  /*2ef0*/  MUFU.EX2 R10, R10 ;  /* 0x0000000a000a7308 */ /* 0x000fe20000000800 */
[----:B------:R-:W-:Y:S02]  /*2f00*/  FMNMX.FTZ R15, R61, R20, !PT ;  /* 0x000000143d0f7209 */ /* 0x000fe40007810000 */
[----:B------:R-:W-:Y:S02]  /*2f10*/  FSEL R65, R65, -INF , P1 ;  /* 0xff80000041417808 */ /* 0x000fe40000800000 */
[----:B------:R-:W-:Y:S02]  /*2f20*/  FMNMX.FTZ R20, R64, R15, !PT ;  /* 0x0000000f40147209 */ /* 0x000fe40007810000 */
[----:B------:R-:W-:Y:S01]  /*2f30*/  ISETP.GT.AND P1, PT, R5, 0x59, PT ;  /* 0x000000590500780c */ /* 0x000fe20003f24270 */
[----:B------:R-:W-:Y:S01]  /*2f40*/  MUFU.EX2 R2, R2 ;  /* 0x0000000200027308 */ /* 0x000fe20000000800 */
[----:B------:R-:W-:Y:S01]  /*2f50*/  FMNMX.FTZ R15, R65, R20, !PT ;  /* 0x00000014410f7209 */ /* 0x000fe20007810000 */
[----:B------:R-:W-:Y:S01]  /*2f60*/  FFMA.FTZ R20, R51, UR40, -R89 ;  /* 0x0000002833147c23 */ /* 0x000fe20008010859 */
[----:B------:R-:W-:-:S02]  /*2f70*/  ISETP.GT.AND P2, PT, R5, 0x60, PT ;  /* 0x000000600500780c */ /* 0x000fc40003f44270 */
[----:B------:R-:W-:Y:S02]  /*2f80*/  FSEL R69, R69, -INF , P1 ;  /* 0xff80000045457808 */ /* 0x000fe40000800000 */
[----:B------:R-:W-:Y:S01]  /*2f90*/  FMNMX.FTZ R24, R68, R15, !PT ;  /* 0x0000000f44187209 */ /* 0x000fe20007810000 */
[----:B------:R-:W-:Y:S01]  /*2fa0*/  MUFU.EX2 R157, R157 ;  /* 0x0000009d009d7308 */ /* 0x000fe20000000800 */
[----:B------:R-:W-:Y:S02]  /*2fb0*/  ISETP.GT.AND P1, PT, R5, 0x61, PT ;  /* 0x000000610500780c */ /* 0x000fe40003f24270 */
[----:B------:R-:W-:Y:S02]  /*2fc0*/  FSEL R72, R72, -INF , P2 ;  /* 0xff80000048487808 */ /* 0x000fe40001000000 */
[----:B------:R-:W-:Y:S02]  /*2fd0*/  FMNMX.FTZ R15, R69, R24, !PT ;  /* 0x00000018450f7209 */ /* 0x000fe40007810000 */
[----:B------:R-:W-:Y:S01]  /*2fe0*/  ISETP.GT.AND P2, PT, R5, 0x68, PT ;  /* 0x000000680500780c */ /* 0x000fe20003f44270 */
[----:B------:R-:W-:Y:S01]  /*2ff0*/  MUFU.EX2 R12, R12 ;  /* 0x0000000c000c7308 */ /* 0x000fe20000000800 */
[----:B------:R-:W-:-:S02]  /*3000*/  FSEL R73, R73, -INF , P1 ;  /* 0xff80000049497808 */ /* 0x000fc40000800000 */
[----:B------:R-:W-:Y:S02]  /*3010*/  FMNMX.FTZ R24, R72, R15, !PT ;  /* 0x0000000f48187209 */ /* 0x000fe40007810000 */
[----:B------:R-:W-:Y:S02]  /*3020*/  ISETP.GT.AND P1, PT, R5, 0x69, PT ;  /* 0x000000690500780c */ /* 0x000fe40003f24270 */
[----:B------:R-:W-:Y:S01]  /*3030*/  FSEL R76, R76, -INF , P2 ;  /* 0xff8000004c4c7808 */ /* 0x000fe20001000000 */
[----:B------:R-:W-:Y:S01]  /*3040*/  MUFU.EX2 R15, R54 ;  /* 0x00000036000f7308 */ /* 0x000fe20000000800 */
[----:B----4-:R-:W-:Y:S02]  /*3050*/  FMNMX.FTZ R21, R73, R24, !PT ;  /* 0x0000001849157209 */ /* 0x010fe40007810000 */
[----:B------:R-:W-:Y:S02]  /*3060*/  ISETP.GT.AND P2, PT, R5, 0x70, PT ;  /* 0x000000700500780c */ /* 0x000fe40003f44270 */
[----:B------:R-:W-:-:S02]  /*3070*/  FSEL R77, R77, -INF , P1 ;  /* 0xff8000004d4d7808 */ /* 0x000fc40000800000 */
        /* <DEDUP_REMOVED lines=8> */
[----:B------:R-:W-:Y:S01]  /*3100*/  FMNMX.FTZ R24, R80, R21, !PT ;  /* 0x0000001550187209 */ /* 0x000fe20007810000 */
[----:B------:R-:W-:-:S01]  /*3110*/  FFMA.FTZ R21, R62, UR40, -R89 ;  /* 0x000000283e157c23 */ /* 0x000fc20008010859 */
[----:B------:R-:W-:Y:S02]  /*3120*/  ISETP.GT.AND P1, PT, R5, 0x79, PT ;  /* 0x000000790500780c */ /* 0x000fe40003f24270 */
[----:B------:R-:W-:Y:S01]  /*3130*/  FSEL R84, R84, -INF , P2 ;  /* 0xff80000054547808 */ /* 0x000fe20001000000 */
[----:B------:R-:W-:Y:S01]  /*3140*/  MUFU.EX2 R20, R20 ;  /* 0x0000001400147308 */ /* 0x000fe20000000800 */
[----:B------:R-:W-:Y:S01]  /*3150*/  FMNMX.FTZ R5, R81, R24, !PT ;  /* 0x0000001851057209 */ /* 0x000fe20007810000 */
[----:B------:R-:W-:Y:S01]  /*3160*/  FFMA.FTZ R24, R59, UR40, -R89 ;  /* 0x000000283b187c23 */ /* 0x000fe20008010859 */
[----:B------:R-:W-:Y:S02]  /*3170*/  FSEL R85, R85, -INF , P1 ;  /* 0xff80000055557808 */ /* 0x000fe40000800000 */
[----:B------:R-:W-:-:S03]  /*3180*/  FMNMX.FTZ R28, R84, R5, !PT ;  /* 0x00000005541c7209 */ /* 0x000fc60007810000 */
[----:B------:R-:W-:Y:S01]  /*3190*/  MUFU.EX2 R26, R26 ;  /* 0x0000001a001a7308 */ /* 0x000fe20000000800 */
[----:B------:R-:W-:Y:S01]  /*31a0*/  FMNMX.FTZ R5, R85, R28, !PT ;  /* 0x0000001c55057209 */ /* 0x000fe20007810000 */
[----:B------:R-:W-:-:S04]  /*31b0*/  FFMA.FTZ R28, R67, UR40, -R89 ;  /* 0x00000028431c7c23 */ /* 0x000fc80008010859 */
[----:B------:R-:W2:Y:S02]  /*31c0*/  SHFL.BFLY PT, R30, R5, 0x2, 0x1f ;  /* 0x0c401f00051e7f89 */ /* 0x000ea400000e0000 */
        /* <DEDUP_REMOVED lines=11> */
[--C-:B------:R-:W-:Y:S01]  /*3280*/  FFMA.FTZ R34, R83, UR40, -R89.reuse ;  /* 0x0000002853227c23 */ /* 0x100fe20008010859 */
[----:B------:R-:W-:-:S02]  /*3290*/  FFMA.FTZ R29, R86, UR40, -R89 ;  /* 0x00000028561d7c23 */ /* 0x000fc40008010859 */
[C---:B------:R-:W-:Y:S01]  /*32a0*/  FSETP.NEU.FTZ.AND P1, PT, R5.reuse, -INF , PT ;  /* 0xff8000000500780b */ /* 0x040fe20003f3d000 */
[----:B------:R-:W-:-:S02]  /*32b0*/  FFMA.FTZ R47, R5, R50, -8 ;  /* 0xc1000000052f7423 */ /* 0x000fc40000010032 */
[----:B------:R-:W-:Y:S03]  /*32c0*/  MUFU.EX2 R36, R36 ;  /* 0x0000002400247308 */ /* 0x000fe60000000800 */
[----:B------:R-:W-:Y:S02]  /*32d0*/  FSEL R50, R47, RZ, P1 ;  /* 0x000000ff2f327208 */ /* 0x000fe40000800000 */
[----:B---3--:R-:W-:-:S03]  /*32e0*/  F2FP.SATFINITE.E4M3.F32.PACK_AB_MERGE_C R47, R9, R0, RZ ;  /* 0x00000000092f723e */ /* 0x008fc600048070ff */
        /* <DEDUP_REMOVED lines=33> */
[----:B--2---:R-:W-:-:S01]  /*3500*/  FADD.FTZ R42, R152, R31 ;  /* 0x0000001f982a7221 */ /* 0x004fc20000010000 */
[--C-:B------:R-:W-:Y:S01]  /*3510*/  FFMA.FTZ R80, R80, UR40, -R50.reuse ;  /* 0x0000002850507c23 */ /* 0x100fe20008010832 */
[----:B------:R-:W-:-:S01]  /*3520*/  FFMA.FTZ R81, R81, UR40, -R50 ;  /* 0x0000002851517c23 */ /* 0x000fc20008010832 */
[--C-:B------:R-:W-:Y:S01]  /*3530*/  FFMA.FTZ R84, R84, UR40, -R50.reuse ;  /* 0x0000002854547c23 */ /* 0x100fe20008010832 */
[----:B------:R-:W-:-:S03]  /*3540*/  FFMA.FTZ R50, R85, UR40, -R50 ;  /* 0x0000002855327c23 */ /* 0x000fc60008010832 */
[----:B------:R-:W2:Y:S08]  /*3550*/  MUFU.EX2 R43, R43 ;  /* 0x0000002b002b7308 */ /* 0x000eb00000000800 */
[----:B------:R5:W0:Y:S08]  /*3560*/  MUFU.EX2 R154, R33 ;  /* 0x00000021009a7308 */ /* 0x000a300000000800 */
[----:B------:R-:W1:Y:S01]  /*3570*/  MUFU.EX2 R46, R46 ;  /* 0x0000002e002e7308 */ /* 0x000e620000000800 */
[----:B-----5:R-:W-:-:S01]  /*3580*/  FADD.FTZ R33, R153, R8 ;  /* 0x0000000899217221 */ /* 0x020fc20000010000 */
[----:B------:R-:W-:-:S03]  /*3590*/  F2FP.SATFINITE.E4M3.F32.PACK_AB_MERGE_C R153, R8, R153, R47 ;  /* 0x000000990899723e */ /* 0x000fc6000480702f */
[----:B------:R-:W-:Y:S01]  /*35a0*/  FADD.FTZ R62, R0, R33 ;  /* 0x00000021003e7221 */ /* 0x000fe20000010000 */
[----:B---3--:R-:W-:-:S01]  /*35b0*/  FADD.FTZ R33, R35, R42 ;  /* 0x0000002a23217221 */ /* 0x008fc20000010000 */
[----:B----4-:R-:W-:Y:S01]  /*35c0*/  F2FP.SATFINITE.E4M3.F32.PACK_AB_MERGE_C R35, R54, R35, RZ ;  /* 0x000000233623723e */ /* 0x010fe200048070ff */
[----:B------:R-:W3:Y:S01]  /*35d0*/  MUFU.EX2 R37, R37 ;  /* 0x0000002500257308 */ /* 0x000ee20000000800 */
[----:B------:R-:W-:-:S01]  /*35e0*/  FADD.FTZ R62, R9, R62 ;  /* 0x0000003e093e7221 */ /* 0x000fc20000010000 */
[----:B------:R-:W-:Y:S01]  /*35f0*/  FADD.FTZ R42, R54, R33 ;  /* 0x00000021362a7221 */ /* 0x000fe20000010000 */
[----:B------:R-:W-:Y:S02]  /*3600*/  F2FP.SATFINITE.E4M3.F32.PACK_AB_MERGE_C R152, R31, R152, R35 ;  /* 0x000000981f98723e */ /* 0x000fe40004807023 */
[----:B------:R-:W-:Y:S01]  /*3610*/  FADD.FTZ R39, R155, R62 ;  /* 0x0000003e9b277221 */ /* 0x000fe20000010000 */
[----:B--2---:R-:W-:-:S02]  /*3620*/  FADD.FTZ R33, R43, R42 ;  /* 0x0000002a2b217221 */ /* 0x004fc40000010000 */
[----:B------:R-:W2:Y:S01]  /*3630*/  MUFU.EX2 R40, R40 ;  /* 0x0000002800287308 */ /* 0x000ea20000000800 */
[----:B------:R-:W-:-:S01]  /*3640*/  FADD.FTZ R39, R10, R39 ;  /* 0x000000270a277221 */ /* 0x000fc20000010000 */
[----:B0-----:R-:W-:-:S03]  /*3650*/  FADD.FTZ R33, R154, R33 ;  /* 0x000000219a217221 */ /* 0x001fc60000010000 */
[----:B------:R-:W-:Y:S01]  /*3660*/  FADD.FTZ R62, R2, R39 ;  /* 0x00000027023e7221 */ /* 0x000fe20000010000 */
[----:B-1----:R-:W-:-:S02]  /*3670*/  FADD.FTZ R42, R46, R33 ;  /* 0x000000212e2a7221 */ /* 0x002fc40000010000 */
[----:B------:R-:W0:Y:S01]  /*3680*/  MUFU.EX2 R41, R41 ;  /* 0x0000002900297308 */ /* 0x000e220000000800 */
[----:B------:R-:W-:-:S01]  /*3690*/  FADD.FTZ R62, R11, R62 ;  /* 0x0000003e0b3e7221 */ /* 0x000fc20000010000 */
[C---:B---3--:R-:W-:Y:S01]  /*36a0*/  FADD.FTZ R33, R37.reuse, R42 ;  /* 0x0000002a25217221 */ /* 0x048fe20000010000 */
[----:B------:R-:W-:Y:S02]  /*36b0*/  F2FP.SATFINITE.E4M3.F32.PACK_AB_MERGE_C R37, R37, R46, RZ ;  /* 0x0000002e2525723e */ /* 0x000fe400048070ff */
[----:B------:R-:W-:Y:S02]  /*36c0*/  FADD.FTZ R39, R157, R62 ;  /* 0x0000003e9d277221 */ /* 0x000fe40000010000 */
[----:B------:R-:W-:Y:S01]  /*36d0*/  F2FP.SATFINITE.E4M3.F32.PACK_AB_MERGE_C R154, R154, R43, R37 ;  /* 0x0000002b9a9a723e */ /* 0x000fe20004807025 */
[----:B------:R-:W1:Y:S01]  /*36e0*/  MUFU.EX2 R44, R44 ;  /* 0x0000002c002c7308 */ /* 0x000e620000000800 */
[----:B--2---:R-:W-:-:S01]  /*36f0*/  FADD.FTZ R42, R40, R33 ;  /* 0x00000021282a7221 */ /* 0x004fc20000010000 */
[----:B------:R-:W-:-:S04]  /*3700*/  FADD.FTZ R62, R12, R39 ;  /* 0x000000270c3e7221 */ /* 0x000fc80000010000 */
[----:B------:R-:W-:Y:S02]  /*3710*/  FADD.FTZ R39, R13, R62 ;  /* 0x0000003e0d277221 */ /* 0x000fe40000010000 */
[----:B------:R-:W2:Y:S01]  /*3720*/  MUFU.EX2 R45, R45 ;  /* 0x0000002d002d7308 */ /* 0x000ea20000000800 */
[----:B0-----:R-:W-:-:S01]  /*3730*/  FADD.FTZ R33, R41, R42 ;  /* 0x0000002a29217221 */ /* 0x001fc20000010000 */
[C---:B------:R-:W-:Y:S01]  /*3740*/  FADD.FTZ R62, R14.reuse, R39 ;  /* 0x000000270e3e7221 */ /* 0x040fe20000010000 */
[----:B------:R-:W-:-:S03]  /*3750*/  F2FP.SATFINITE.E4M3.F32.PACK_AB_MERGE_C R14, R14, R13, RZ ;  /* 0x0000000d0e0e723e */ /* 0x000fc600048070ff */
[----:B------:R-:W-:Y:S01]  /*3760*/  FADD.FTZ R39, R159, R62 ;  /* 0x0000003e9f277221 */ /* 0x000fe20000010000 */
[----:B------:R-:W-:Y:S01]  /*3770*/  F2FP.SATFINITE.E4M3.F32.PACK_AB_MERGE_C R157, R12, R157, R14 ;  /* 0x0000009d0c9d723e */ /* 0x000fe2000480700e */
[----:B------:R-:W0:Y:S01]  /*3780*/  MUFU.EX2 R48, R48 ;  /* 0x0000003000307308 */ /* 0x000e220000000800 */
[----:B-1----:R-:W-:-:S01]  /*3790*/  FADD.FTZ R42, R44, R33 ;  /* 0x000000212c2a7221 */ /* 0x002fc20000010000 */
[----:B------:R-:W-:-:S04]  /*37a0*/  FADD.FTZ R62, R20, R39 ;  /* 0x00000027143e7221 */ /* 0x000fc80000010000 */
[----:B------:R-:W-:Y:S01]  /*37b0*/  FADD.FTZ R39, R15, R62 ;  /* 0x0000003e0f277221 */ /* 0x000fe20000010000 */
[----:B------:R-:W-:Y:S01]  /*37c0*/  F2FP.SATFINITE.E4M3.F32.PACK_AB_MERGE_C R15, R26, R15, RZ ;  /* 0x0000000f1a0f723e */ /* 0x000fe200048070ff */
[----:B------:R-:W1:Y:S01]  /*37d0*/  MUFU.EX2 R49, R49 ;  /* 0x0000003100317308 */ /* 0x000e620000000800 */
[----:B--2---:R-:W-:-:S01]  /*37e0*/  FADD.FTZ R33, R45, R42 ;  /* 0x0000002a2d217221 */ /* 0x004fc20000010000 */
[----:B------:R-:W-:Y:S01]  /*37f0*/  FADD.FTZ R62, R26, R39 ;  /* 0x000000271a3e7221 */ /* 0x000fe20000010000 */
[----:B------:R-:W-:Y:S02]  /*3800*/  F2FP.SATFINITE.E4M3.F32.PACK_AB_MERGE_C R44, R45, R44, RZ ;  /* 0x0000002c2d2c723e */ /* 0x000fe400048070ff */
[----:B------:R-:W-:Y:S01]  /*3810*/  F2FP.SATFINITE.E4M3.F32.PACK_AB_MERGE_C R159, R20, R159, R15 ;  /* 0x0000009f149f723e */ /* 0x000fe2000480700f */
[----:B------:R-:W-:-:S01]  /*3820*/  FADD.FTZ R39, R161, R62 ;  /* 0x0000003ea1277221 */ /* 0x000fc20000010000 */
[----:B------:R-:W-:Y:S01]  /*3830*/  F2FP.SATFINITE.E4M3.F32.PACK_AB_MERGE_C R156, R41, R40, R44 ;  /* 0x00000028299c723e */ /* 0x000fe2000480702c */
[----:B------:R-:W2:Y:S01]  /*3840*/  MUFU.EX2 R52, R52 ;  /* 0x0000003400347308 */ /* 0x000ea20000000800 */
[----:B0-----:R-:W-:-:S01]  /*3850*/  FADD.FTZ R42, R48, R33 ;  /* 0x00000021302a7221 */ /* 0x001fc20000010000 */
[----:B------:R-:W-:-:S04]  /*3860*/  FADD.FTZ R62, R24, R39 ;  /* 0x00000027183e7221 */ /* 0x000fc80000010000 */
[----:B------:R-:W-:Y:S01]  /*3870*/  FADD.FTZ R39, R21, R62 ;  /* 0x0000003e15277221 */ /* 0x000fe20000010000 */
[----:B------:R-:W-:Y:S01]  /*3880*/  F2FP.SATFINITE.E4M3.F32.PACK_AB_MERGE_C R21, R32, R21, RZ ;  /* 0x000000152015723e */ /* 0x000fe200048070ff */
[----:B------:R-:W0:Y:S01]  /*3890*/  MUFU.EX2 R53, R53 ;  /* 0x0000003500357308 */ /* 0x000e220000000800 */
[----:B-1----:R-:W-:-:S01]  /*38a0*/  FADD.FTZ R33, R49, R42 ;  /* 0x0000002a31217221 */ /* 0x002fc20000010000 */
[----:B------:R-:W-:Y:S01]  /*38b0*/  FADD.FTZ R62, R32, R39 ;  /* 0x00000027203e7221 */ /* 0x000fe20000010000 */
[----:B------:R-:W-:-:S03]  /*38c0*/  F2FP.SATFINITE.E4M3.F32.PACK_AB_MERGE_C R161, R24, R161, R21 ;  /* 0x000000a118a1723e */ /* 0x000fc60004807015 */
[----:B------:R-:W-:Y:S02]  /*38d0*/  FADD.FTZ R39, R163, R62 ;  /* 0x0000003ea3277221 */ /* 0x000fe40000010000 */
[----:B------:R-:W1:Y:S01]  /*38e0*/  MUFU.EX2 R56, R56 ;  /* 0x0000003800387308 */ /* 0x000e620000000800 */
[----:B--2---:R-:W-:-:S07]  /*38f0*/  FADD.FTZ R42, R52, R33 ;  /* 0x00000021342a7221 */ /* 0x004fce0000010000 */
[----:B------:R-:W2:Y:S01]  /*3900*/  MUFU.EX2 R57, R57 ;  /* 0x0000003900397308 */ /* 0x000ea20000000800 */
[----:B0-----:R-:W-:-:S01]  /*3910*/  FADD.FTZ R33, R53, R42 ;  /* 0x0000002a35217221 */ /* 0x001fc20000010000 */
[----:B------:R-:W-:-:S04]  /*3920*/  F2FP.SATFINITE.E4M3.F32.PACK_AB_MERGE_C R52, R53, R52, RZ ;  /* 0x000000343534723e */ /* 0x000fc800048070ff */
[----:B------:R-:W-:Y:S02]  /*3930*/  F2FP.SATFINITE.E4M3.F32.PACK_AB_MERGE_C R158, R49, R48, R52 ;  /* 0x00000030319e723e */ /* 0x000fe40004807034 */
        /* <DEDUP_REMOVED lines=8> */
[----:B------:R-:W-:Y:S01]  /*39c0*/  FADD.FTZ R42, R28, R39 ;  /* 0x000000271c2a7221 */ /* 0x000fe20000010000 */
[----:B------:R-:W-:-:S04]  /*39d0*/  F2FP.SATFINITE.E4M3.F32.PACK_AB_MERGE_C R60, R61, R60, RZ ;  /* 0x0000003c3d3c723e */ /* 0x000fc800048070ff */
[----:B------:R-:W-:Y:S01]  /*39e0*/  F2FP.SATFINITE.E4M3.F32.PACK_AB_MERGE_C R160, R57, R56, R60 ;  /* 0x0000003839a0723e */ /* 0x000fe2000480703c */
[----:B------:R-:W1:Y:S01]  /*39f0*/  MUFU.EX2 R68, R68 ;  /* 0x0000004400447308 */ /* 0x000e620000000800 */
[----:B--2---:R-:W-:-:S01]  /*3a00*/  FADD.FTZ R0, R64, R33 ;  /* 0x0000002140007221 */ /* 0x004fc20000010000 */
[----:B------:R-:W-:Y:S01]  /*3a10*/  F2FP.SATFINITE.E4M3.F32.PACK_AB_MERGE_C R33, R11, R2, RZ ;  /* 0x000000020b21723e */ /* 0x000fe200048070ff */
[----:B------:R-:W-:-:S01]  /*3a20*/  FADD.FTZ R11, R25, R42 ;  /* 0x0000002a190b7221 */ /* 0x000fc20000010000 */
[----:B------:R-:W-:Y:S02]  /*3a30*/  F2FP.SATFINITE.E4M3.F32.PACK_AB_MERGE_C R25, R36, R25, RZ ;  /* 0x000000192419723e */ /* 0x000fe400048070ff */
[----:B------:R-:W-:Y:S01]  /*3a40*/  F2FP.SATFINITE.E4M3.F32.PACK_AB_MERGE_C R155, R10, R155, R33 ;  /* 0x0000009b0a9b723e */ /* 0x000fe20004807021 */
[----:B------:R-:W-:Y:S01]  /*3a50*/  FADD.FTZ R2, R36, R11 ;  /* 0x0000000b24027221 */ /* 0x000fe20000010000 */
[----:B------:R-:W2:Y:S01]  /*3a60*/  MUFU.EX2 R69, R69 ;  /* 0x0000004500457308 */ /* 0x000ea20000000800 */
[----:B0-----:R-:W-:-:S01]  /*3a70*/  FADD.FTZ R9, R65, R0 ;  /* 0x0000000041097221 */ /* 0x001fc20000010000 */
[----:B------:R-:W-:Y:S01]  /*3a80*/  F2FP.SATFINITE.E4M3.F32.PACK_AB_MERGE_C R163, R28, R163, R25 ;  /* 0x000000a31ca3723e */ /* 0x000fe20004807019 */
[----:B------:R-:W-:-:S05]  /*3a90*/  FADD.FTZ R11, R165, R2 ;  /* 0x00000002a50b7221 */ /* 0x000fca0000010000 */
        /* <DEDUP_REMOVED lines=17> */
[----:B--2---:R-:W-:-:S01]  /*3bb0*/  FADD.FTZ R2, R38, R11 ;  /* 0x0000000b26027221 */ /* 0x004fc20000010000 */
[----:B------:R-:W-:-:S04]  /*3bc0*/  F2FP.SATFINITE.E4M3.F32.PACK_AB_MERGE_C R27, R38, R27, RZ ;  /* 0x0000001b261b723e */ /* 0x000fc800048070ff */
[----:B------:R-:W-:Y:S02]  /*3bd0*/  F2FP.SATFINITE.E4M3.F32.PACK_AB_MERGE_C R165, R30, R165, R27 ;  /* 0x000000a51ea5723e */ /* 0x000fe4000480701b */
        /* <DEDUP_REMOVED lines=15> */
[----:B0-----:R-:W-:-:S01]  /*3cd0*/  FADD.FTZ R2, R84, R11 ;  /* 0x0000000b54027221 */ /* 0x001fc20000010000 */
[C---:B-1----:R-:W-:Y:S01]  /*3ce0*/  F2FP.SATFINITE.E4M3.F32.PACK_AB_MERGE_C R29, R58.reuse, R29, RZ ;  /* 0x0000001d3a1d723e */ /* 0x042fe200048070ff */
[----:B------:R-:W-:-:S03]  /*3cf0*/  FADD.FTZ R0, R58, R13 ;  /* 0x0000000d3a007221 */ /* 0x000fc60000010000 */
[----:B------:R-:W-:Y:S02]  /*3d00*/  F2FP.SATFINITE.E4M3.F32.PACK_AB_MERGE_C R167, R34, R167, R29 ;  /* 0x000000a722a7723e */ /* 0x000fe4000480701d */
[C---:B--2---:R-:W-:Y:S01]  /*3d10*/  F2FP.SATFINITE.E4M3.F32.PACK_AB_MERGE_C R84, R9.reuse, R84, RZ ;  /* 0x000000540954723e */ /* 0x044fe200048070ff */
[----:B------:R-:W-:-:S03]  /*3d20*/  FADD.FTZ R2, R9, R2 ;  /* 0x0000000209027221 */ /* 0x000fc60000010000 */
[----:B------:R-:W-:Y:S01]  /*3d30*/  F2FP.SATFINITE.E4M3.F32.PACK_AB_MERGE_C R166, R81, R80, R84 ;  /* 0x0000005051a6723e */ /* 0x000fe20004807054 */
[----:B------:R-:W-:Y:S06]  /*3d40*/  @!P0 BRA `(.L_x_2405) ;  /* 0x0000000000048947 */ /* 0x000fec0003800000 */
[----:B------:R-:W-:Y:S01]  /*3d50*/  BPT.TRAP 0x1 ;  /* 0x000000040000795c */ /* 0x000fe20000300000 */
.L_x_2405:
[----:B------:R0:W1:Y:S01]  /*3d60*/  SYNCS.PHASECHK.TRANS64.TRYWAIT P1, [UR53+0x38850], R7 ;  /* 0x03885007ff0075a7 */ /* 0x0000620008020175 */
[----:B------:R-:W-:Y:S05]  /*3d70*/  @!P0 BRA `(.L_x_2406) ;  /* 0x0000000000048947 */ /* 0x000fea0003800000 */
[----:B------:R-:W-:Y:S01]  /*3d80*/  BPT.TRAP 0x1 ;  /* 0x000000040000795c */ /* 0x000fe20000300000 */
.L_x_2406:
[----:B-1----:R-:W-:Y:S05]  /*3d90*/  @P1 BRA `(.L_x_2407) ;  /* 0x0000000000081947 */ /* 0x002fea0003800000 */
[----:B------:R-:W1:Y:S02]  /*3da0*/  SYNCS.PHASECHK.TRANS64.TRYWAIT P1, [UR53+0x38850], R7 ;  /* 0x03885007ff0075a7 */ /* 0x000e640008020175 */
[----:B-1----:R-:W-:Y:S05]  /*3db0*/  @!P1 BRA `(.L_x_2408) ;  /* 0x000000ec00949947 */ /* 0x002fea0003800000 */
.L_x_2407:
        /* <DEDUP_REMOVED lines=31> */
.L_x_2409:
[----:B------:R-:W-:Y:S01]  /*3fb0*/  UISETP.NE.AND UP0, UPT, UR47, URZ, UPT ;  /* 0x0000003f2f00728c */ /* 0x000fe2000bf05270 */
[----:B------:R-:W-:Y:S01]  /*3fc0*/  UMOV UR14, UR41 ;  /* 0x00000029000e7c82 */ /* 0x000fe20008000000 */
[----:B------:R-:W-:Y:S02]  /*3fd0*/  UIMAD UR10, UR46, UR10, -UR11 ;  /* 0x0000000a2e0a72a4 */ /* 0x000fe4000f8e0a0b */
[----:B------:R-:W-:Y:S02]  /*3fe0*/  UIADD3 UR55, UR52, -0x2, URZ ;  /* 0xfffffffe34377890 */ /* 0x000fe4000fffe03f */
[----:B------:R-:W-:-:S05]  /*3ff0*/  UIADD3 UR53, UR53, 0x38860, URZ ;  /* 0x0003886035357890 */ /* 0x000fca000fffe03f */
[----:B------:R-:W-:Y:S01]  /*4000*/  @UP0 ULDC UR6, c[0x0][0x44c] ;  /* 0x0001130000060ab9 */ /* 0x000fe20000000800 */
[----:B------:R-:W-:Y:S01]  /*4010*/  @UP0 ULDC UR15, c[0x0][0x450] ;  /* 0x00011400000f0ab9 */ /* 0x000fe20000000800 */
[----:B------:R-:W-:Y:S02]  /*4020*/  UIMAD.WIDE.U32 UR6, UR41, UR6, URZ ;  /* 0x00000006290672a5 */ /* 0x000fe4000f8e003f */
[----:B------:R-:W-:Y:S02]  /*4030*/  UPRMT UR53, UR49, 0x654, UR53 ;  /* 0x0000065431357896 */ /* 0x000fe40008000035 */
[----:B------:R-:W-:-:S04]  /*4040*/  @UP0 USHF.R.U32.HI UR14, URZ, UR15, UR7 ;  /* 0x0000000f3f0e0299 */ /* 0x000fc80008011607 */
[----:B------:R-:W-:-:S03]  /*4050*/  UIADD3 UR10, UR10, UR14, URZ ;  /* 0x0000000e0a0a7290 */ /* 0x000fc6000fffe03f */
[----:B------:R-:W-:Y:S01]  /*4060*/  SYNCS.ARRIVE.TRANS64.RED.A1T0 RZ, [UR53], RZ ;  /* 0x000000ffffff79a7 */ /* 0x000fe20008100435 */
[----:B------:R-:W-:-:S04]  /*4070*/  USHF.R.S32.HI UR6, URZ, 0x1f, UR10 ;  /* 0x0000001f3f067899 */ /* 0x000fc8000801140a */
[----:B------:R-:W-:-:S04]  /*4080*/  ULEA.HI UR6, UR6, UR10, URZ, 0x7 ;  /* 0x0000000a06067291 */ /* 0x000fc8000f8f383f */
[----:B------:R-:W-:-:S04]  /*4090*/  USHF.R.S32.HI UR6, URZ, 0x7, UR6 ;  /* 0x000000073f067899 */ /* 0x000fc80008011406 */
[----:B------:R-:W-:-:S04]  /*40a0*/  UISETP.LT.AND UP0, UPT, URZ, UR6, UPT ;  /* 0x000000063f00728c */ /* 0x000fc8000bf01270 */
[----:B------:R-:W-:-:S04]  /*40b0*/  USEL UR54, URZ, UR6, !UP0 ;  /* 0x000000063f367287 */ /* 0x000fc8000c000000 */
[----:B------:R-:W-:-:S06]  /*40c0*/  UISETP.GE.AND UP0, UPT, UR55, UR54, UPT ;  /* 0x000000363700728c */ /* 0x000fcc000bf06270 */
[----:B------:R-:W-:-:S13]  /*40d0*/  PLOP3.LUT P1, PT, PT, PT, UP0, 0x80, 0x0 ;  /* 0x000000000000781c */ /* 0x000fda0003f2f008 */
[----:B------:R-:W-:Y:S05]  /*40e0*/  @!P1 BRA `(.L_x_2410) ;  /* 0x0000002c000c9947 */ /* 0x000fea0003800000 */
[----:B------:R-:W-:Y:S01]  /*40f0*/  IMAD.MOV.U32 R6, RZ, RZ, R4 ;  /* 0x000000ffff067224 */ /* 0x000fe200078e0004 */
[----:B------:R-:W-:Y:S01]  /*4100*/  ULDC UR49, c[0x0][0x288] ;  /* 0x0000a20000317ab9 */ /* 0x000fe20000000800 */
[----:B01----:R-:W-:-:S07]  /*4110*/  IMAD.MOV.U32 R7, RZ, RZ, R5 ;  /* 0x000000ffff077224 */ /* 0x003fce00078e0005 */
.L_x_2421:
[----:B------:R-:W-:-:S04]  /*4120*/  UIADD3 UR36, UR36, 0x1, URZ ;  /* 0x0000000124247890 */ /* 0x000fc8000fffe03f */
[----:B------:R-:W-:-:S04]  /*4130*/  UISETP.NE.AND UP0, UPT, UR36, 0x2, UPT ;  /* 0x000000022400788c */ /* 0x000fc8000bf05270 */
[----:B------:R-:W-:Y:S02]  /*4140*/  USEL UR6, URZ, 0x1, UP0 ;  /* 0x000000013f067887 */ /* 0x000fe40008000000 */
[----:B------:R-:W-:Y:S02]  /*4150*/  USEL UR36, UR36, URZ, UP0 ;  /* 0x0000003f24247287 */ /* 0x000fe40008000000 */
[----:B------:R-:W-:Y:S01]  /*4160*/  ULOP3.LUT UR42, UR42, UR6, URZ, 0x3c, !UPT ;  /* 0x000000062a2a7292 */ /* 0x000fe2000f8e3c3f */
[----:B0-----:R-:W-:Y:S11]  /*4170*/  @!P0 BRA `(.L_x_2411) ;  /* 0x0000000000048947 */ /* 0x001ff60003800000 */
[----:B------:R-:W-:Y:S01]  /*4180*/  BPT.TRAP 0x1 ;  /* 0x000000040000795c */ /* 0x000fe20000300000 */
.L_x_2411:
        /* <DEDUP_REMOVED lines=11> */
.L_x_2412:
[----:B-1----:R-:W-:Y:S05]  /*4240*/  @P1 BRA `(.L_x_2413) ;  /* 0x00000000000c1947 */ /* 0x002fea0003800000 */
[----:B0-----:R-:W-:-:S04]  /*4250*/  IMAD.U32 R3, RZ, RZ, UR56 ;  /* 0x00000038ff037e24 */ /* 0x001fc8000f8e00ff */
[----:B------:R-:W0:Y:S02]  /*4260*/  SYNCS.PHASECHK.TRANS64.TRYWAIT P1, [UR52+0x38830], R3 ;  /* 0x03883003ff0075a7 */ /* 0x000e240008020174 */
[----:B0-----:R-:W-:Y:S05]  /*4270*/  @!P1 BRA `(.L_x_2414) ;  /* 0x000000e8007c9947 */ /* 0x001fea0003800000 */
.L_x_2413:
        /* <DEDUP_REMOVED lines=46> */
.L_x_2415:
[----:B------:R-:W-:Y:S01]  /*4560*/  UISETP.NE.AND UP0, UPT, UR47, URZ, UPT ;  /* 0x0000003f2f00728c */ /* 0x000fe2000bf05270 */
[----:B------:R-:W-:Y:S01]  /*4570*/  VIADD R8, R18, UR41 ;  /* 0x0000002912087c36 */ /* 0x000fe20008000000 */
[----:B------:R-:W1:Y:S04]  /*4580*/  LDC R9, c[0x0][0x2f0] ;  /* 0x0000bc00ff097b82 */ /* 0x000e680000000800 */
[----:B------:R-:W-:Y:S02]  /*4590*/  PLOP3.LUT P1, PT, PT, PT, UP0, 0x80, 0x0 ;  /* 0x000000000000781c */ /* 0x000fe40003f2f008 */
[----:B------:R-:W-:-:S03]  /*45a0*/  PLOP3.LUT P2, PT, PT, PT, UP0, 0x80, 0x0 ;  /* 0x000000000000781c */ /* 0x000fc60003f4f008 */
[----:B------:R-:W-:-:S08]  /*45b0*/  @UP0 ULDC UR6, c[0x0][0x44c] ;  /* 0x0001130000060ab9 */ /* 0x000fd00000000800 */
[----:B------:R-:W-:Y:S01]  /*45c0*/  @P1 IMAD.HI.U32 R4, R8, UR6, RZ ;  /* 0x0000000608041c27 */ /* 0x000fe2000f8e00ff */
[----:B------:R-:W-:-:S04]  /*45d0*/  @UP0 ULDC UR6, c[0x0][0x450] ;  /* 0x0001140000060ab9 */ /* 0x000fc80000000800 */
[----:B------:R-:W-:Y:S01]  /*45e0*/  @P2 SHF.R.U32.HI R8, RZ, UR6, R4 ;  /* 0x00000006ff082c19 */ /* 0x000fe20008011604 */
[----:B------:R-:W-:Y:S01]  /*45f0*/  UMOV UR6, 0xffffff80 ;  /* 0xffffff8000067882 */ /* 0x000fe20000000000 */
[----:B------:R-:W-:Y:S01]  /*4600*/  IMAD.MOV.U32 R4, RZ, RZ, -0x2 ;  /* 0xfffffffeff047424 */ /* 0x000fe200078e00ff */
[----:B------:R-:W-:Y:S02]  /*4610*/  UIMAD UR6, UR55, UR6, 0x1 ;  /* 0x00000001370674a4 */ /* 0x000fe4000f8e0206 */
[----:B------:R-:W2:Y:S04]  /*4620*/  SHFL.IDX PT, R5, R8, 0x1, 0x1c1f ;  /* 0x003c1f0008057f89 */ /* 0x000ea800000e0000 */
[----:B------:R-:W-:Y:S01]  /*4630*/  IMAD R4, R17, R4, UR6 ;  /* 0x0000000611047e24 */ /* 0x000fe2000f8e0204 */
[----:B------:R-:W-:-:S03]  /*4640*/  UIADD3 UR6, UR52, 0x38840, URZ ;  /* 0x0003884034067890 */ /* 0x000fc6000fffe03f */
[----:B-1----:R-:W-:Y:S01]  /*4650*/  IMAD R4, R9, UR46, R4 ;  /* 0x0000002e09047c24 */ /* 0x002fe2000f8e0204 */
[----:B------:R-:W-:-:S09]  /*4660*/  UPRMT UR6, UR53, 0x654, UR6 ;  /* 0x0000065435067896 */ /* 0x000fd20008000006 */
[----:B------:R-:W-:Y:S01]  /*4670*/  SYNCS.ARRIVE.TRANS64.RED.A1T0 RZ, [UR6], RZ ;  /* 0x000000ffffff79a7 */ /* 0x000fe20008100406 */
[----:B--2---:R-:W-:-:S04]  /*4680*/  IADD3 R5, R5, -UR49, R4 ;  /* 0x8000003105057c10 */ /* 0x004fc8000fffe004 */
[C---:B------:R-:W-:Y:S02]  /*4690*/  ISETP.GT.AND P1, PT, R5.reuse, RZ, PT ;  /* 0x000000ff0500720c */ /* 0x040fe40003f24270 */
[C---:B------:R-:W-:Y:S02]  /*46a0*/  ISETP.GT.AND P2, PT, R5.reuse, 0x1, PT ;  /* 0x000000010500780c */ /* 0x040fe40003f44270 */
[----:B------:R-:W-:Y:S02]  /*46b0*/  FSEL R9, R154, -INF , P1 ;  /* 0xff8000009a097808 */ /* 0x000fe40000800000 */
[----:B------:R-:W-:Y:S02]  /*46c0*/  ISETP.GT.AND P1, PT, R5, 0x8, PT ;  /* 0x000000080500780c */ /* 0x000fe40003f24270 */
[----:B------:R-:W-:Y:S02]  /*46d0*/  FSEL R155, R155, -INF , P2 ;  /* 0xff8000009b9b7808 */ /* 0x000fe40001000000 */
[----:B------:R-:W-:-:S02]  /*46e0*/  FMNMX.FTZ R10, R9, R6, !PT ;  /* 0x00000006090a7209 */ /* 0x000fc40007810000 */
[----:B------:R-:W-:Y:S02]  /*46f0*/  ISETP.GT.AND P2, PT, R5, 0x9, PT ;  /* 0x000000090500780c */ /* 0x000fe40003f44270 */
[----:B------:R-:W-:Y:S02]  /*4700*/  FSEL R158, R158, -INF , P1 ;  /* 0xff8000009e9e7808 */ /* 0x000fe40000800000 */
[----:B------:R-:W-:Y:S02]  /*4710*/  FMNMX.FTZ R11, R155, R10, !PT ;  /* 0x0000000a9b0b7209 */ /* 0x000fe40007810000 */
        /* <DEDUP_REMOVED lines=69> */
[C---:B------:R-:W-:Y:S02]  /*4b70*/  ISETP.GT.AND P4, PT, R5.reuse, 0x69, PT ;  /* 0x000000690500780c */ /* 0x040fe40003f84270 */
[C---:B------:R-:W-:Y:S02]  /*4b80*/  ISETP.GT.AND P6, PT, R5.reuse, 0x70, PT ;  /* 0x000000700500780c */ /* 0x040fe40003fc4270 */
[C---:B------:R-:W-:Y:S02]  /*4b90*/  ISETP.GT.AND P5, PT, R5.reuse, 0x71, PT ;  /* 0x000000710500780c */ /* 0x040fe40003fa4270 */
[C---:B------:R-:W-:Y:S02]  /*4ba0*/  ISETP.GT.AND P1, PT, R5.reuse, 0x78, PT ;  /* 0x000000780500780c */ /* 0x040fe40003f24270 */
[----:B------:R-:W-:Y:S02]  /*4bb0*/  ISETP.GT.AND P2, PT, R5, 0x79, PT ;  /* 0x000000790500780c */ /* 0x000fe40003f44270 */
[----:B------:R-:W-:-:S02]  /*4bc0*/  FSEL R206, R206, -INF , P3 ;  /* 0xff800000cece7808 */ /* 0x000fc40001800000 */
[----:B------:R-:W-:Y:S02]  /*4bd0*/  FMNMX.FTZ R5, R203, R10, !PT ;  /* 0x0000000acb057209 */ /* 0x000fe40007810000 */
[----:B------:R-:W-:Y:S02]  /*4be0*/  FSEL R207, R207, -INF , P4 ;  /* 0xff800000cfcf7808 */ /* 0x000fe40002000000 */
[----:B------:R-:W-:Y:S02]  /*4bf0*/  FMNMX.FTZ R10, R206, R5, !PT ;  /* 0x00000005ce0a7209 */ /* 0x000fe40007810000 */
[----:B------:R-:W-:Y:S02]  /*4c00*/  FSEL R210, R210, -INF , P6 ;  /* 0xff800000d2d27808 */ /* 0x000fe40003000000 */
[----:B------:R-:W-:Y:S02]  /*4c10*/  FMNMX.FTZ R5, R207, R10, !PT ;  /* 0x0000000acf057209 */ /* 0x000fe40007810000 */
[----:B------:R-:W-:-:S02]  /*4c20*/  FSEL R211, R211, -INF , P5 ;  /* 0xff800000d3d37808 */ /* 0x000fc40002800000 */
[----:B------:R-:W-:Y:S02]  /*4c30*/  FMNMX.FTZ R10, R210, R5, !PT ;  /* 0x00000005d20a7209 */ /* 0x000fe40007810000 */
[----:B------:R-:W-:Y:S02]  /*4c40*/  FSEL R214, R214, -INF , P1 ;  /* 0xff800000d6d67808 */ /* 0x000fe40000800000 */
[----:B------:R-:W-:Y:S02]  /*4c50*/  FMNMX.FTZ R5, R211, R10, !PT ;  /* 0x0000000ad3057209 */ /* 0x000fe40007810000 */
[----:B------:R-:W-:Y:S02]  /*4c60*/  FSEL R215, R215, -INF , P2 ;  /* 0xff800000d7d77808 */ /* 0x000fe40001000000 */
[----:B------:R-:W-:-:S04]  /*4c70*/  FMNMX.FTZ R10, R214, R5, !PT ;  /* 0x00000005d60a7209 */ /* 0x000fc80007810000 */
[----:B------:R-:W-:-:S05]  /*4c80*/  FMNMX.FTZ R10, R215, R10, !PT ;  /* 0x0000000ad70a7209 */ /* 0x000fca0007810000 */
[----:B------:R-:W1:Y:S02]  /*4c90*/  SHFL.BFLY PT, R5, R10, 0x2, 0x1f ;  /* 0x0c401f000a057f89 */ /* 0x000e6400000e0000 */
[----:B-1----:R-:W-:Y:S02]  /*4ca0*/  FMNMX.FTZ R11, R10, R5, !PT ;  /* 0x000000050a0b7209 */ /* 0x002fe40007810000 */
[----:B------:R-:W1:Y:S04]  /*4cb0*/  SHFL.IDX PT, R5, R8, RZ, 0x1c1f ;  /* 0x001c1fff08057589 */ /* 0x000e6800000e0000 */
[----:B------:R-:W2:Y:S01]  /*4cc0*/  SHFL.BFLY PT, R12, R11, 0x1, 0x1f ;  /* 0x0c201f000b0c7f89 */ /* 0x000ea200000e0000 */
[----:B-1----:R-:W-:-:S04]  /*4cd0*/  IADD3 R5, R5, -UR49, R4 ;  /* 0x8000003105057c10 */ /* 0x002fc8000fffe004 */
[C---:B------:R-:W-:Y:S02]  /*4ce0*/  ISETP.GT.AND P6, PT, R5.reuse, RZ, PT ;  /* 0x000000ff0500720c */ /* 0x040fe40003fc4270 */
[C---:B------:R-:W-:Y:S02]  /*4cf0*/  ISETP.GT.AND P2, PT, R5.reuse, 0x8, PT ;  /* 0x000000080500780c */ /* 0x040fe40003f44270 */
[C---:B------:R-:W-:Y:S02]  /*4d00*/  ISETP.GT.AND P3, PT, R5.reuse, 0x9, PT ;  /* 0x000000090500780c */ /* 0x040fe40003f64270 */
[----:B------:R-:W-:Y:S02]  /*4d10*/  ISETP.GT.AND P4, PT, R5, 0x10, PT ;  /* 0x000000100500780c */ /* 0x000fe40003f84270 */
[----:B------:R-:W-:Y:S02]  /*4d20*/  FSEL R152, R152, -INF , P6 ;  /* 0xff80000098987808 */ /* 0x000fe40003000000 */
[----:B------:R-:W-:-:S02]  /*4d30*/  FSEL R156, R156, -INF , P2 ;  /* 0xff8000009c9c7808 */ /* 0x000fc40001000000 */
[----:B------:R-:W-:Y:S02]  /*4d40*/  FSEL R157, R157, -INF , P3 ;  /* 0xff8000009d9d7808 */ /* 0x000fe40001800000 */
[----:B------:R-:W-:Y:S02]  /*4d50*/  FSEL R160, R160, -INF , P4 ;  /* 0xff800000a0a07808 */ /* 0x000fe40002000000 */
[C---:B------:R-:W-:Y:S02]  /*4d60*/  ISETP.GT.AND P5, PT, R5.reuse, 0x11, PT ;  /* 0x000000110500780c */ /* 0x040fe40003fa4270 */
[C---:B------:R-:W-:Y:S02]  /*4d70*/  ISETP.GT.AND P6, PT, R5.reuse, 0x18, PT ;  /* 0x000000180500780c */ /* 0x040fe40003fc4270 */
[C---:B------:R-:W-:Y:S02]  /*4d80*/  ISETP.GT.AND P2, PT, R5.reuse, 0x20, PT ;  /* 0x000000200500780c */ /* 0x040fe40003f44270 */
[----:B------:R-:W-:-:S02]  /*4d90*/  ISETP.GT.AND P3, PT, R5, 0x21, PT ;  /* 0x000000210500780c */ /* 0x000fc40003f64270 */
[----:B------:R-:W-:Y:S02]  /*4da0*/  ISETP.GT.AND P4, PT, R5, 0x28, PT ;  /* 0x000000280500780c */ /* 0x000fe40003f84270 */
[----:B------:R-:W-:Y:S02]  /*4db0*/  FSEL R161, R161, -INF , P5 ;  /* 0xff800000a1a17808 */ /* 0x000fe40002800000 */
[----:B------:R-:W-:Y:S02]  /*4dc0*/  FSEL R164, R164, -INF , P6 ;  /* 0xff800000a4a47808 */ /* 0x000fe40003000000 */
[----:B------:R-:W-:Y:S02]  /*4dd0*/  FSEL R168, R168, -INF , P2 ;  /* 0xff800000a8a87808 */ /* 0x000fe40001000000 */
[----:B------:R-:W-:Y:S02]  /*4de0*/  FSEL R169, R169, -INF , P3 ;  /* 0xff800000a9a97808 */ /* 0x000fe40001800000 */
[----:B------:R-:W-:-:S02]  /*4df0*/  FSEL R172, R172, -INF , P4 ;  /* 0xff800000acac7808 */ /* 0x000fc40002000000 */
[C---:B------:R-:W-:Y:S02]  /*4e00*/  ISETP.GT.AND P5, PT, R5.reuse, 0x29, PT ;  /* 0x000000290500780c */ /* 0x040fe40003fa4270 */
[C---:B------:R-:W-:Y:S02]  /*4e10*/  ISETP.GT.AND P6, PT, R5.reuse, 0x30, PT ;  /* 0x000000300500780c */ /* 0x040fe40003fc4270 */
[C---:B------:R-:W-:Y:S02]  /*4e20*/  ISETP.GT.AND P2, PT, R5.reuse, 0x38, PT ;  /* 0x000000380500780c */ /* 0x040fe40003f44270 */
[C---:B------:R-:W-:Y:S02]  /*4e30*/  ISETP.GT.AND P3, PT, R5.reuse, 0x39, PT ;  /* 0x000000390500780c */ /* 0x040fe40003f64270 */
[----:B------:R-:W-:Y:S02]  /*4e40*/  ISETP.GT.AND P4, PT, R5, 0x40, PT ;  /* 0x000000400500780c */ /* 0x000fe40003f84270 */
[----:B------:R-:W-:-:S02]  /*4e50*/  FSEL R173, R173, -INF , P5 ;  /* 0xff800000adad7808 */ /* 0x000fc40002800000 */
[----:B------:R-:W-:Y:S02]  /*4e60*/  FSEL R176, R176, -INF , P6 ;  /* 0xff800000b0b07808 */ /* 0x000fe40003000000 */
[----:B------:R-:W-:Y:S02]  /*4e70*/  FSEL R180, R180, -INF , P2 ;  /* 0xff800000b4b47808 */ /* 0x000fe40001000000 */
[----:B------:R-:W-:Y:S02]  /*4e80*/  FSEL R181, R181, -INF , P3 ;  /* 0xff800000b5b57808 */ /* 0x000fe40001800000 */
[----:B------:R-:W-:Y:S02]  /*4e90*/  FSEL R184, R184, -INF , P4 ;  /* 0xff800000b8b87808 */ /* 0x000fe40002000000 */
[C---:B------:R-:W-:Y:S02]  /*4ea0*/  ISETP.GT.AND P1, PT, R5.reuse, 0x1, PT ;  /* 0x000000010500780c */ /* 0x040fe40003f24270 */
[----:B------:R-:W-:-:S02]  /*4eb0*/  ISETP.GT.AND P5, PT, R5, 0x41, PT ;  /* 0x000000410500780c */ /* 0x000fc40003fa4270 */
[C---:B------:R-:W-:Y:S02]  /*4ec0*/  ISETP.GT.AND P6, PT, R5.reuse, 0x48, PT ;  /* 0x000000480500780c */ /* 0x040fe40003fc4270 */
[C---:B------:R-:W-:Y:S02]  /*4ed0*/  ISETP.GT.AND P2, PT, R5.reuse, 0x49, PT ;  /* 0x000000490500780c */ /* 0x040fe40003f44270 */
[C---:B------:R-:W-:Y:S02]  /*4ee0*/  ISETP.GT.AND P3, PT, R5.reuse, 0x50, PT ;  /* 0x000000500500780c */ /* 0x040fe40003f64270 */
[----:B------:R-:W-:Y:S02]  /*4ef0*/  ISETP.GT.AND P4, PT, R5, 0x51, PT ;  /* 0x000000510500780c */ /* 0x000fe40003f84270 */
[----:B------:R-:W-:Y:S02]  /*4f00*/  FSEL R153, R153, -INF , P1 ;  /* 0xff80000099997808 */ /* 0x000fe40000800000 */
        /* <DEDUP_REMOVED lines=11> */
[----:B--2---:R-:W-:Y:S01]  /*4fc0*/  FMNMX.FTZ R4, R11, R12, !PT ;  /* 0x0000000c0b047209 */ /* 0x004fe20007810000 */
[----:B------:R-:W-:Y:S01]  /*4fd0*/  IMAD.U32 R11, RZ, RZ, UR40 ;  /* 0x00000028ff0b7e24 */ /* 0x000fe2000f8e00ff */
[----:B------:R-:W-:-:S02]  /*4fe0*/  FMNMX.FTZ R12, R152, R7, !PT ;  /* 0x00000007980c7209 */ /* 0x000fc40007810000 */
[----:B------:R-:W-:Y:S01]  /*4ff0*/  FSEL R165, R165, -INF , P1 ;  /* 0xff800000a5a57808 */ /* 0x000fe20000800000 */
[----:B------:R-:W-:-:S01]  /*5000*/  FFMA.FTZ R8, R4, R11, -8 ;  /* 0xc100000004087423 */ /* 0x000fc2000001000b */
        /* <DEDUP_REMOVED lines=9> */
[C---:B------:R-:W-:Y:S02]  /*50a0*/  ISETP.GT.AND P3, PT, R5.reuse, 0x78, PT ;  /* 0x000000780500780c */ /* 0x040fe40003f64270 */
[----:B------:R-:W-:-:S02]  /*50b0*/  ISETP.GT.AND P4, PT, R5, 0x79, PT ;  /* 0x000000790500780c */ /* 0x000fc40003f84270 */
[----:B------:R-:W-:Y:S02]  /*50c0*/  FMNMX.FTZ R5, R153, R12, !PT ;  /* 0x0000000c99057209 */ /* 0x000fe40007810000 */
[----:B------:R-:W-:Y:S02]  /*50d0*/  FSEL R177, R177, -INF , P1 ;  /* 0xff800000b1b17808 */ /* 0x000fe40000800000 */
[----:B------:R-:W-:Y:S02]  /*50e0*/  FMNMX.FTZ R12, R156, R5, !PT ;  /* 0x000000059c0c7209 */ /* 0x000fe40007810000 */
[----:B------:R-:W-:Y:S02]  /*50f0*/  FSETP.NEU.FTZ.AND P1, PT, R4, -INF , PT ;  /* 0xff8000000400780b */ /* 0x000fe40003f3d000 */
[----:B------:R-:W-:Y:S02]  /*5100*/  FMNMX.FTZ R5, R157, R12, !PT ;  /* 0x0000000c9d057209 */ /* 0x000fe40007810000 */
[----:B------:R-:W-:-:S02]  /*5110*/  FSEL R8, R8, RZ, P1 ;  /* 0x000000ff08087208 */ /* 0x000fc40000800000 */
[----:B------:R-:W-:Y:S02]  /*5120*/  FMNMX.FTZ R20, R160, R5, !PT ;  /* 0x00000005a0147209 */ /* 0x000fe40007810000 */
[----:B------:R-:W-:Y:S01]  /*5130*/  FSEL R205, R205, -INF , P5 ;  /* 0xff800000cdcd7808 */ /* 0x000fe20002800000 */
[----:B------:R-:W-:-:S01]  /*5140*/  FFMA.FTZ R11, R158, UR40, -R8 ;  /* 0x000000289e0b7c23 */ /* 0x000fc20008010808 */
[----:B------:R-:W-:Y:S01]  /*5150*/  FMNMX.FTZ R5, R161, R20, !PT ;  /* 0x00000014a1057209 */ /* 0x000fe20007810000 */
[----:B------:R-:W-:-:S01]  /*5160*/  FFMA.FTZ R10, R155, UR40, -R8 ;  /* 0x000000289b0a7c23 */ /* 0x000fc20008010808 */
[--C-:B------:R-:W-:Y:S01]  /*5170*/  FFMA.FTZ R155, R162, UR40, -R8.reuse ;  /* 0x00000028a29b7c23 */ /* 0x100fe20008010808 */
[----:B------:R-:W-:-:S01]  /*5180*/  FFMA.FTZ R15, R166, UR40, -R8 ;  /* 0x00000028a60f7c23 */ /* 0x000fc20008010808 */
[----:B------:R-:W-:Y:S01]  /*5190*/  FMNMX.FTZ R20, R164, R5, !PT ;  /* 0x00000005a4147209 */ /* 0x000fe20007810000 */
[----:B------:R-:W-:-:S01]  /*51a0*/  FFMA.FTZ R13, R170, UR40, -R8 ;  /* 0x00000028aa0d7c23 */ /* 0x000fc20008010808 */
[----:B------:R-:W-:Y:S01]  /*51b0*/  FSEL R208, R208, -INF , P6 ;  /* 0xff800000d0d07808 */ /* 0x000fe20003000000 */
        /* <DEDUP_REMOVED lines=24> */
[----:B------:R-:W-:Y:S01]  /*5340*/  MUFU.EX2 R9, R9 ;  /* 0x0000000900097308 */ /* 0x000fe20000000800 */
[----:B------:R-:W-:Y:S01]  /*5350*/  FMNMX.FTZ R5, R177, R158, !PT ;  /* 0x0000009eb1057209 */ /* 0x000fe20007810000 */
[--C-:B------:R-:W-:Y:S01]  /*5360*/  FFMA.FTZ R158, R174, UR40, -R8.reuse ;  /* 0x00000028ae9e7c23 */ /* 0x100fe20008010808 */
[----:B------:R-:W-:-:S01]  /*5370*/  FFMA.FTZ R174, R183, UR40, -R8 ;  /* 0x00000028b7ae7c23 */ /* 0x000fc20008010808 */
[--C-:B------:R-:W-:Y:S01]  /*5380*/  FFMA.FTZ R183, R190, UR40, -R8.reuse ;  /* 0x00000028beb77c23 */ /* 0x100fe20008010808 */
[----:B------:R-:W-:Y:S01]  /*5390*/  FMNMX.FTZ R162, R180, R5, !PT ;  /* 0x00000005b4a27209 */ /* 0x000fe20007810000 */
[----:B------:R-:W-:-:S02]  /*53a0*/  FFMA.FTZ R190, R199, UR40, -R8 ;  /* 0x00000028c7be7c23 */ /* 0x000fc40008010808 */
[----:B------:R-:W-:Y:S01]  /*53b0*/  MUFU.EX2 R10, R10 ;  /* 0x0000000a000a7308 */ /* 0x000fe20000000800 */
[----:B------:R-:W-:-:S04]  /*53c0*/  FMNMX.FTZ R5, R181, R162, !PT ;  /* 0x000000a2b5057209 */ /* 0x000fc80007810000 */
[----:B------:R-:W-:-:S03]  /*53d0*/  FMNMX.FTZ R162, R184, R5, !PT ;  /* 0x00000005b8a27209 */ /* 0x000fc60007810000 */
[----:B------:R-:W-:Y:S01]  /*53e0*/  MUFU.EX2 R11, R11 ;  /* 0x0000000b000b7308 */ /* 0x000fe20000000800 */
[----:B------:R-:W-:-:S04]  /*53f0*/  FMNMX.FTZ R5, R185, R162, !PT ;  /* 0x000000a2b9057209 */ /* 0x000fc80007810000 */
[----:B------:R-:W-:-:S03]  /*5400*/  FMNMX.FTZ R162, R188, R5, !PT ;  /* 0x00000005bca27209 */ /* 0x000fc60007810000 */
[----:B------:R-:W-:Y:S01]  /*5410*/  MUFU.EX2 R14, R14 ;  /* 0x0000000e000e7308 */ /* 0x000fe20000000800 */
[----:B------:R-:W-:Y:S01]  /*5420*/  FMNMX.FTZ R5, R189, R162, !PT ;  /* 0x000000a2bd057209 */ /* 0x000fe20007810000 */
[--C-:B------:R-:W-:Y:S01]  /*5430*/  FFMA.FTZ R162, R179, UR40, -R8.reuse ;  /* 0x00000028b3a27c23 */ /* 0x100fe20008010808 */
[----:B------:R-:W-:-:S02]  /*5440*/  FFMA.FTZ R179, R210, UR40, -R8 ;  /* 0x00000028d2b37c23 */ /* 0x000fc40008010808 */
[----:B------:R-:W-:-:S03]  /*5450*/  FMNMX.FTZ R166, R192, R5, !PT ;  /* 0x00000005c0a67209 */ /* 0x000fc60007810000 */
[----:B------:R-:W-:Y:S01]  /*5460*/  MUFU.EX2 R155, R155 ;  /* 0x0000009b009b7308 */ /* 0x000fe20000000800 */
[----:B------:R-:W-:-:S04]  /*5470*/  FMNMX.FTZ R5, R193, R166, !PT ;  /* 0x000000a6c1057209 */ /* 0x000fc80007810000 */
        /* <DEDUP_REMOVED lines=10> */
[----:B------:R-:W-:-:S01]  /*5520*/  FFMA.FTZ R187, R198, UR40, -R8 ;  /* 0x00000028c6bb7c23 */ /* 0x000fc20008010808 */
[----:B------:R-:W-:Y:S01]  /*5530*/  IMAD.U32 R198, RZ, RZ, UR40 ;  /* 0x00000028ffc67e24 */ /* 0x000fe2000f8e00ff */
[----:B------:R-:W-:-:S03]  /*5540*/  FMNMX.FTZ R170, R208, R5, !PT ;  /* 0x00000005d0aa7209 */ /* 0x000fc60007810000 */
[----:B------:R-:W-:Y:S01]  /*5550*/  MUFU.EX2 R13, R13 ;  /* 0x0000000d000d7308 */ /* 0x000fe20000000800 */
[----:B------:R-:W-:-:S04]  /*5560*/  FMNMX.FTZ R5, R209, R170, !PT ;  /* 0x000000aad1057209 */ /* 0x000fc80007810000 */
[----:B------:R-:W-:-:S03]  /*5570*/  FMNMX.FTZ R170, R212, R5, !PT ;  /* 0x00000005d4aa7209 */ /* 0x000fc60007810000 */
[----:B------:R-:W-:Y:S01]  /*5580*/  MUFU.EX2 R20, R20 ;  /* 0x0000001400147308 */ /* 0x000fe20000000800 */
[----:B------:R-:W-:Y:S01]  /*5590*/  FMNMX.FTZ R5, R213, R170, !PT ;  /* 0x000000aad5057209 */ /* 0x000fe20007810000 */
[--C-:B------:R-:W-:Y:S01]  /*55a0*/  FFMA.FTZ R170, R194, UR40, -R8.reuse ;  /* 0x00000028c2aa7c23 */ /* 0x100fe20008010808 */
[----:B------:R-:W-:-:S03]  /*55b0*/  FFMA.FTZ R194, R207, UR40, -R8 ;  /* 0x00000028cfc27c23 */ /* 0x000fc60008010808 */
[----:B------:R-:W1:Y:S02]  /*55c0*/  SHFL.BFLY PT, R178, R5, 0x2, 0x1f ;  /* 0x0c401f0005b27f89 */ /* 0x000e6400000e0000 */
[----:B------:R-:W-:Y:S08]  /*55d0*/  MUFU.EX2 R158, R158 ;  /* 0x0000009e009e7308 */ /* 0x000ff00000000800 */
[----:B------:R-:W-:Y:S08]  /*55e0*/  MUFU.EX2 R163, R163 ;  /* 0x000000a300a37308 */ /* 0x000ff00000000800 */
[----:B------:R-:W-:Y:S01]  /*55f0*/  MUFU.EX2 R159, R159 ;  /* 0x0000009f009f7308 */ /* 0x000fe20000000800 */
[----:B-1----:R-:W-:Y:S01]  /*5600*/  FMNMX.FTZ R195, R5, R178, !PT ;  /* 0x000000b205c37209 */ /* 0x002fe20007810000 */
[----:B------:R-:W-:-:S06]  /*5610*/  FFMA.FTZ R178, R203, UR40, -R8 ;  /* 0x00000028cbb27c23 */ /* 0x000fcc0008010808 */
[----:B------:R-:W-:Y:S01]  /*5620*/  MUFU.EX2 R162, R162 ;  /* 0x000000a200a27308 */ /* 0x000fe20000000800 */
[----:B------:R-:W1:Y:S07]  /*5630*/  SHFL.BFLY PT, R182, R195, 0x1, 0x1f ;  /* 0x0c201f00c3b67f89 */ /* 0x000e6e00000e0000 */
[----:B------:R-:W-:Y:S08]  /*5640*/  MUFU.EX2 R167, R167 ;  /* 0x000000a700a77308 */ /* 0x000ff00000000800 */
[----:B------:R-:W-:Y:S08]  /*5650*/  MUFU.EX2 R174, R174 ;  /* 0x000000ae00ae7308 */ /* 0x000ff00000000800 */
[----:B------:R-:W-:Y:S01]  /*5660*/  MUFU.EX2 R21, R21 ;  /* 0x0000001500157308 */ /* 0x000fe20000000800 */
[----:B-1----:R-:W-:Y:S01]  /*5670*/  FMNMX.FTZ R5, R195, R182, !PT ;  /* 0x000000b6c3057209 */ /* 0x002fe20007810000 */
        /* <DEDUP_REMOVED lines=11> */
[----:B------:R-:W-:Y:S01]  /*5730*/  FSEL R177, R4, RZ, P1 ;  /* 0x000000ff04b17208 */ /* 0x000fe20000800000 */
[----:B------:R-:W-:-:S01]  /*5740*/  FFMA.FTZ R199, R152, UR40, -R8 ;  /* 0x0000002898c77c23 */ /* 0x000fc20008010808 */
[--C-:B------:R-:W-:Y:S01]  /*5750*/  FFMA.FTZ R152, R153, UR40, -R8.reuse ;  /* 0x0000002899987c23 */ /* 0x100fe20008010808 */
[----:B------:R-:W-:-:S01]  /*5760*/  FFMA.FTZ R153, R156, UR40, -R8 ;  /* 0x000000289c997c23 */ /* 0x000fc20008010808 */
[----:B------:R-:W-:Y:S01]  /*5770*/  FFMA.FTZ R156, R160, UR40, -R8 ;  /* 0x00000028a09c7c23 */ /* 0x000fe20008010808 */
[----:B------:R-:W-:-:S01]  /*5780*/  FADD.FTZ R177, -R177, R6 ;  /* 0x00000006b1b17221 */ /* 0x000fc20000010100 */
[----:B------:R-:W-:Y:S01]  /*5790*/  FSEL R6, R5, RZ, P2 ;  /* 0x000000ff05067208 */ /* 0x000fe20001000000 */
[----:B------:R-:W-:-:S01]  /*57a0*/  FFMA.FTZ R160, R168, UR40, -R8 ;  /* 0x00000028a8a07c23 */ /* 0x000fc20008010808 */
[----:B------:R-:W-:Y:S01]  /*57b0*/  MUFU.EX2 R199, R199 ;  /* 0x000000c700c77308 */ /* 0x000fe20000000800 */
[----:B------:R-:W-:-:S01]  /*57c0*/  FFMA.FTZ R203, R165, UR40, -R8 ;  /* 0x00000028a5cb7c23 */ /* 0x000fc20008010808 */
[----:B------:R-:W-:Y:S01]  /*57d0*/  FFMA.FTZ R165, R176, UR40, -R8 ;  /* 0x00000028b0a57c23 */ /* 0x000fe20008010808 */
[----:B------:R-:W-:-:S01]  /*57e0*/  FADD.FTZ R7, -R6, R7 ;  /* 0x0000000706077221 */ /* 0x000fc20000010100 */
[----:B------:R-:W-:Y:S01]  /*57f0*/  FMUL.FTZ R6, R177, UR40 ;  /* 0x00000028b1067c20 */ /* 0x000fe20008410000 */
[----:B------:R-:W-:-:S01]  /*5800*/  FFMA.FTZ R176, R181, UR40, -R8 ;  /* 0x00000028b5b07c23 */ /* 0x000fc20008010808 */
[--C-:B------:R-:W-:Y:S01]  /*5810*/  FFMA.FTZ R164, R164, UR40, -R8.reuse ;  /* 0x00000028a4a47c23 */ /* 0x100fe20008010808 */
[----:B------:R-:W-:Y:S01]  /*5820*/  FMUL.FTZ R168, R7, UR40 ;  /* 0x0000002807a87c20 */ /* 0x000fe20008410000 */
        /* <DEDUP_REMOVED lines=20> */
[----:B------:R-:W-:-:S04]  /*5970*/  FFMA.FTZ R213, R213, UR40, -R8 ;  /* 0x00000028d5d57c23 */ /* 0x000fc80008010808 */
[----:B------:R-:W3:Y:S01]  /*5980*/  MUFU.EX2 R153, R153 ;  /* 0x0000009900997308 */ /* 0x000ee20000000800 */
[----:B-1----:R-:W-:-:S01]  /*5990*/  FFMA.FTZ R177, R168, R2, R199 ;  /* 0x00000002a8b17223 */ /* 0x002fc200000100c7 */
[-C--:B------:R-:W-:Y:S01]  /*59a0*/  FMUL.FTZ R24, R24, R168.reuse ;  /* 0x000000a818187220 */ /* 0x080fe20000410000 */
[-C--:B------:R-:W-:Y:S01]  /*59b0*/  FMUL.FTZ R25, R25, R168.reuse ;  /* 0x000000a819197220 */ /* 0x080fe20000410000 */
[-C--:B------:R-:W-:Y:S01]  /*59c0*/  FMUL.FTZ R28, R28, R168.reuse ;  /* 0x000000a81c1c7220 */ /* 0x080fe20000410000 */
[-C--:B------:R-:W-:Y:S01]  /*59d0*/  FMUL.FTZ R29, R29, R168.reuse ;  /* 0x000000a81d1d7220 */ /* 0x080fe20000410000 */
[-C--:B------:R-:W-:Y:S01]  /*59e0*/  FMUL.FTZ R32, R32, R168.reuse ;  /* 0x000000a820207220 */ /* 0x080fe20000410000 */
[----:B------:R-:W-:Y:S01]  /*59f0*/  FMUL.FTZ R33, R33, R168 ;  /* 0x000000a821217220 */ /* 0x000fe20000410000 */
[----:B------:R-:W1:Y:S01]  /*5a00*/  MUFU.EX2 R202, R202 ;  /* 0x000000ca00ca7308 */ /* 0x000e620000000800 */
[----:B--2---:R-:W-:-:S01]  /*5a10*/  FFMA.FTZ R181, R6, R0, R9 ;  /* 0x0000000006b57223 */ /* 0x004fc20000010009 */
[----:B------:R-:W-:Y:S01]  /*5a20*/  FADD.FTZ R0, R152, R177 ;  /* 0x000000b198007221 */ /* 0x000fe20000010000 */
[-C--:B------:R-:W-:Y:S01]  /*5a30*/  FMUL.FTZ R36, R36, R168.reuse ;  /* 0x000000a824247220 */ /* 0x080fe20000410000 */
[----:B------:R-:W-:Y:S01]  /*5a40*/  FMUL.FTZ R37, R37, R168 ;  /* 0x000000a825257220 */ /* 0x000fe20000410000 */
[----:B------:R-:W-:-:S01]  /*5a50*/  FADD.FTZ R2, R10, R181 ;  /* 0x000000b50a027221 */ /* 0x000fc20000010000 */
[-C--:B------:R-:W-:Y:S01]  /*5a60*/  FMUL.FTZ R40, R40, R168.reuse ;  /* 0x000000a828287220 */ /* 0x080fe20000410000 */
        /* <DEDUP_REMOVED lines=12> */
[----:B------:R-:W-:-:S01]  /*5b30*/  FADD.FTZ R153, R155, R14 ;  /* 0x0000000e9b997221 */ /* 0x000fc20000010000 */
        /* <DEDUP_REMOVED lines=14> */
[----:B------:R-:W-:Y:S01]  /*5c20*/  FADD.FTZ R0, R12, R153 ;  /* 0x000000990c007221 */ /* 0x000fe20000010000 */
[-C--:B------:R-:W-:Y:S01]  /*5c30*/  FMUL.FTZ R68, R68, R168.reuse ;  /* 0x000000a844447220 */ /* 0x080fe20000410000 */
[-C--:B------:R-:W-:Y:S01]  /*5c40*/  FMUL.FTZ R69, R69, R168.reuse ;  /* 0x000000a845457220 */ /* 0x080fe20000410000 */
[----:B------:R-:W-:Y:S01]  /*5c50*/  FMUL.FTZ R72, R72, R168 ;  /* 0x000000a848487220 */ /* 0x000fe20000410000 */
[----:B------:R-:W-:Y:S01]  /*5c60*/  FADD.FTZ R153, R15, R0 ;  /* 0x000000000f997221 */ /* 0x000fe20000010000 */
[----:B------:R-:W-:Y:S01]  /*5c70*/  F2FP.SATFINITE.E4M3.F32.PACK_AB_MERGE_C R15, R154, R15, RZ ;  /* 0x0000000f9a0f723e */ /* 0x000fe200048070ff */
[----:B------:R-:W3:Y:S01]  /*5c80*/  MUFU.EX2 R160, R160 ;  /* 0x000000a000a07308 */ /* 0x000ee20000000800 */
[----:B-1----:R-:W-:-:S01]  /*5c90*/  FADD.FTZ R2, R164, R177 ;  /* 0x000000b1a4027221 */ /* 0x002fc20000010000 */
[----:B------:R-:W-:Y:S01]  /*5ca0*/  FADD.FTZ R0, R154, R153 ;  /* 0x000000999a007221 */ /* 0x000fe20000010000 */
[----:B------:R-:W-:Y:S01]  /*5cb0*/  F2FP.SATFINITE.E4M3.F32.PACK_AB_MERGE_C R155, R12, R155, R15 ;  /* 0x0000009b0c9b723e */ /* 0x000fe2000480700f */
[-C--:B------:R-:W-:Y:S01]  /*5cc0*/  FMUL.FTZ R73, R73, R168.reuse ;  /* 0x000000a849497220 */ /* 0x080fe20000410000 */
[-C--:B------:R-:W-:Y:S01]  /*5cd0*/  FMUL.FTZ R76, R76, R168.reuse ;  /* 0x000000a84c4c7220 */ /* 0x080fe20000410000 */
[----:B------:R-:W-:Y:S01]  /*5ce0*/  FADD.FTZ R153, R13, R0 ;  /* 0x000000000d997221 */ /* 0x000fe20000010000 */
[----:B------:R-:W-:Y:S01]  /*5cf0*/  FMUL.FTZ R77, R77, R168 ;  /* 0x000000a84d4d7220 */ /* 0x000fe20000410000 */
[----:B------:R-:W1:Y:S01]  /*5d00*/  MUFU.EX2 R161, R161 ;  /* 0x000000a100a17308 */ /* 0x000e620000000800 */
[C---:B--2---:R-:W-:Y:S01]  /*5d10*/  F2FP.SATFINITE.E4M3.F32.PACK_AB_MERGE_C R164, R203.reuse, R164, RZ ;  /* 0x000000a4cba4723e */ /* 0x044fe200048070ff */
[----:B------:R-:W-:Y:S01]  /*5d20*/  FADD.FTZ R203, R203, R2 ;  /* 0x00000002cbcb7221 */ /* 0x000fe20000010000 */
[----:B------:R-:W-:-:S01]  /*5d30*/  FADD.FTZ R153, R20, R153 ;  /* 0x0000009914997221 */ /* 0x000fc20000010000 */
[----:B------:R-:W-:Y:S01]  /*5d40*/  FMUL.FTZ R80, R80, R168 ;  /* 0x000000a850507220 */ /* 0x000fe20000410000 */
[----:B------:R-:W-:Y:S01]  /*5d50*/  F2FP.SATFINITE.E4M3.F32.PACK_AB_MERGE_C R154, R157, R156, R164 ;  /* 0x0000009c9d9a723e */ /* 0x000fe200048070a4 */
[----:B------:R-:W-:Y:S01]  /*5d60*/  FMUL.FTZ R81, R81, R168 ;  /* 0x000000a851517220 */ /* 0x000fe20000410000 */
[----:B------:R-:W-:-:S01]  /*5d70*/  FADD.FTZ R0, R158, R153 ;  /* 0x000000999e007221 */ /* 0x000fc20000010000 */
[----:B------:R-:W2:Y:S01]  /*5d80*/  MUFU.EX2 R169, R169 ;  /* 0x000000a900a97308 */ /* 0x000ea20000000800 */
[----:B---3--:R-:W-:-:S01]  /*5d90*/  FADD.FTZ R2, R160, R203 ;  /* 0x000000cba0027221 */ /* 0x008fc20000010000 */
[C---:B------:R-:W-:Y:S01]  /*5da0*/  F2FP.SATFINITE.E4M3.F32.PACK_AB_MERGE_C R158, R163.reuse, R158, RZ ;  /* 0x0000009ea39e723e */ /* 0x040fe200048070ff */
[----:B------:R-:W-:-:S01]  /*5db0*/  FADD.FTZ R0, R163, R0 ;  /* 0x00000000a3007221 */ /* 0x000fc20000010000 */
[-C--:B------:R-:W-:Y:S01]  /*5dc0*/  FMUL.FTZ R84, R84, R168.reuse ;  /* 0x000000a854547220 */ /* 0x080fe20000410000 */
[----:B------:R-:W-:Y:S01]  /*5dd0*/  FMUL.FTZ R85, R85, R168 ;  /* 0x000000a855557220 */ /* 0x000fe20000410000 */
[----:B------:R-:W-:Y:S01]  /*5de0*/  F2FP.SATFINITE.E4M3.F32.PACK_AB_MERGE_C R157, R20, R13, R158 ;  /* 0x0000000d149d723e */ /* 0x000fe2000480709e */
[----:B------:R-:W-:-:S01]  /*5df0*/  FADD.FTZ R163, R159, R0 ;  /* 0x000000009fa37221 */ /* 0x000fc20000010000 */
        /* <DEDUP_REMOVED lines=13> */
[----:B------:R-:W-:Y:S01]  /*5ed0*/  FMUL.FTZ R104, R104, R168 ;  /* 0x000000a868687220 */ /* 0x000fe20000410000 */
[----:B------:R-:W-:Y:S01]  /*5ee0*/  FADD.FTZ R163, R167, R2 ;  /* 0x00000002a7a37221 */ /* 0x000fe20000010000 */
[----:B------:R-:W-:Y:S01]  /*5ef0*/  F2FP.SATFINITE.E4M3.F32.PACK_AB_MERGE_C R167, R174, R167, RZ ;  /* 0x000000a7aea7723e */ /* 0x000fe200048070ff */
[----:B------:R-:W2:Y:S01]  /*5f00*/  MUFU.EX2 R172, R172 ;  /* 0x000000ac00ac7308 */ /* 0x000ea20000000800 */
[C---:B---3--:R-:W-:Y:S01]  /*5f10*/  F2FP.SATFINITE.E4M3.F32.PACK_AB_MERGE_C R169, R206.reuse, R169, RZ ;  /* 0x000000a9cea9723e */ /* 0x048fe200048070ff */
[----:B------:R-:W-:Y:S01]  /*5f20*/  FADD.FTZ R206, R206, R177 ;  /* 0x000000b1cece7221 */ /* 0x000fe20000010000 */
[----:B------:R-:W-:-:S01]  /*5f30*/  FADD.FTZ R2, R174, R163 ;  /* 0x000000a3ae027221 */ /* 0x000fc20000010000 */
[----:B------:R-:W-:Y:S01]  /*5f40*/  F2FP.SATFINITE.E4M3.F32.PACK_AB_MERGE_C R159, R162, R159, R167 ;  /* 0x0000009fa29f723e */ /* 0x000fe200048070a7 */
        /* <DEDUP_REMOVED lines=129> */
[----:B------:R-:W-:-:S02]  /*6760*/  FMUL.FTZ R151, R151, R6 ;  /* 0x0000000697977220 */ /* 0x000fc40000410000 */
        /* <DEDUP_REMOVED lines=17> */
[----:B---3--:R-:W-:-:S01]  /*6880*/  FADD.FTZ R2, R194, R163 ;  /* 0x000000a3c2027221 */ /* 0x008fc20000010000 */
[----:B------:R-:W-:-:S04]  /*6890*/  F2FP.SATFINITE.E4M3.F32.PACK_AB_MERGE_C R191, R194, R191, RZ ;  /* 0x000000bfc2bf723e */ /* 0x000fc800048070ff */
[----:B------:R-:W-:Y:S02]  /*68a0*/  F2FP.SATFINITE.E4M3.F32.PACK_AB_MERGE_C R165, R178, R175, R191 ;  /* 0x000000afb2a5723e */ /* 0x000fe400048070bf */
[----:B------:R-:W3:Y:S01]  /*68b0*/  MUFU.EX2 R208, R208 ;  /* 0x000000d000d07308 */ /* 0x000ee20000000800 */
[----:B-1----:R-:W-:-:S01]  /*68c0*/  FADD.FTZ R153, R205, R0 ;  /* 0x00000000cd997221 */ /* 0x002fc20000010000 */
[----:B------:R-:W-:-:S04]  /*68d0*/  F2FP.SATFINITE.E4M3.F32.PACK_AB_MERGE_C R204, R205, R204, RZ ;  /* 0x000000cccdcc723e */ /* 0x000fc800048070ff */
[----:B------:R-:W-:Y:S02]  /*68e0*/  F2FP.SATFINITE.E4M3.F32.PACK_AB_MERGE_C R164, R201, R200, R204 ;  /* 0x000000c8c9a4723e */ /* 0x000fe400048070cc */
        /* <DEDUP_REMOVED lines=13> */
[C---:B--2---:R-:W-:Y:S01]  /*69c0*/  F2FP.SATFINITE.E4M3.F32.PACK_AB_MERGE_C R195, R198.reuse, R195, RZ ;  /* 0x000000c3c6c3723e */ /* 0x044fe200048070ff */
[----:B------:R-:W-:Y:S01]  /*69d0*/  FADD.FTZ R0, R198, R163 ;  /* 0x000000a3c6007221 */ /* 0x000fe20000010000 */
[----:B------:R-:W-:Y:S02]  /*69e0*/  F2FP.SATFINITE.E4M3.F32.PACK_AB_MERGE_C R163, R171, R170, R187 ;  /* 0x000000aaaba3723e */ /* 0x000fe400048070bb */
[----:B------:R-:W-:Y:S02]  /*69f0*/  F2FP.SATFINITE.E4M3.F32.PACK_AB_MERGE_C R167, R182, R179, R195 ;  /* 0x000000b3b6a7723e */ /* 0x000fe400048070c3 */
[C---:B---3--:R-:W-:Y:S01]  /*6a00*/  F2FP.SATFINITE.E4M3.F32.PACK_AB_MERGE_C R212, R213.reuse, R212, RZ ;  /* 0x000000d4d5d4723e */ /* 0x048fe200048070ff */
[----:B------:R-:W-:-:S03]  /*6a10*/  FADD.FTZ R2, R213, R2 ;  /* 0x00000002d5027221 */ /* 0x000fc60000010000 */
[----:B------:R-:W-:Y:S01]  /*6a20*/  F2FP.SATFINITE.E4M3.F32.PACK_AB_MERGE_C R166, R209, R208, R212 ;  /* 0x000000d0d1a6723e */ /* 0x000fe200048070d4 */
[----:B------:R-:W-:Y:S06]  /*6a30*/  @!P0 BRA `(.L_x_2416) ;  /* 0x0000000000048947 */ /* 0x000fec0003800000 */
[----:B------:R-:W-:Y:S01]  /*6a40*/  BPT.TRAP 0x1 ;  /* 0x000000040000795c */ /* 0x000fe20000300000 */
.L_x_2416:
[----:B------:R-:W-:-:S04]  /*6a50*/  IMAD.U32 R6, RZ, RZ, UR56 ;  /* 0x00000038ff067e24 */ /* 0x000fc8000f8e00ff */
[----:B------:R1:W2:Y:S01]  /*6a60*/  SYNCS.PHASECHK.TRANS64.TRYWAIT P1, [UR52+0x38850], R6 ;  /* 0x03885006ff0075a7 */ /* 0x0002a20008020174 */
[----:B------:R-:W-:Y:S05]  /*6a70*/  @!P0 BRA `(.L_x_2417) ;  /* 0x0000000000048947 */ /* 0x000fea0003800000 */
[----:B------:R-:W-:Y:S01]  /*6a80*/  BPT.TRAP 0x1 ;  /* 0x000000040000795c */ /* 0x000fe20000300000 */
.L_x_2417:
[----:B-1----:R-:W-:Y:S01]  /*6a90*/  VIADD R6, R227, 0x8 ;  /* 0x00000008e3067836 */ /* 0x002fe20000000000 */
[----:B--2---:R-:W-:Y:S06]  /*6aa0*/  @P1 BRA `(.L_x_2418) ;  /* 0x00000000000c1947 */ /* 0x004fec0003800000 */
[----:B------:R-:W-:-:S04]  /*6ab0*/  IMAD.U32 R7, RZ, RZ, UR56 ;  /* 0x00000038ff077e24 */ /* 0x000fc8000f8e00ff */
[----:B------:R-:W1:Y:S02]  /*6ac0*/  SYNCS.PHASECHK.TRANS64.TRYWAIT P1, [UR52+0x38850], R7 ;  /* 0x03885007ff0075a7 */ /* 0x000e640008020174 */
[----:B-1----:R-:W-:Y:S05]  /*6ad0*/  @!P1 BRA `(.L_x_2419) ;  /* 0x000000c000809947 */ /* 0x002fea0003800000 */
.L_x_2418:
        /* <DEDUP_REMOVED lines=27> */
.L_x_2420:
[----:B------:R-:W-:Y:S01]  /*6c90*/  UISETP.GT.AND UP0, UPT, UR55, UR54, UPT ;  /* 0x000000363700728c */ /* 0x000fe2000bf04270 */
[----:B------:R-:W-:Y:S01]  /*6ca0*/  IMAD.MOV.U32 R6, RZ, RZ, R4 ;  /* 0x000000ffff067224 */ /* 0x000fe200078e0004 */
[----:B------:R-:W-:Y:S01]  /*6cb0*/  UIADD3 UR52, UR52, 0x38860, URZ ;  /* 0x0003886034347890 */ /* 0x000fe2000fffe03f */
[----:B-1----:R-:W-:Y:S01]  /*6cc0*/  IMAD.MOV.U32 R7, RZ, RZ, R5 ;  /* 0x000000ffff077224 */ /* 0x002fe200078e0005 */
[----:B------:R-:W-:Y:S02]  /*6cd0*/  UIADD3 UR55, UR55, -0x1, URZ ;  /* 0xffffffff37377890 */ /* 0x000fe4000fffe03f */
[----:B------:R-:W-:Y:S01]  /*6ce0*/  PLOP3.LUT P1, PT, PT, PT, UP0, 0x80, 0x0 ;  /* 0x000000000000781c */ /* 0x000fe20003f2f008 */
[----:B------:R-:W-:-:S09]  /*6cf0*/  UPRMT UR52, UR53, 0x654, UR52 ;  /* 0x0000065435347896 */ /* 0x000fd20008000034 */
[----:B------:R-:W-:Y:S03]  /*6d00*/  SYNCS.ARRIVE.TRANS64.RED.A1T0 RZ, [UR52], RZ ;  /* 0x000000ffffff79a7 */ /* 0x000fe60008100434 */
[----:B------:R-:W-:Y:S05]  /*6d10*/  @P1 BRA `(.L_x_2421) ;  /* 0xffffffd400001947 */ /* 0x000fea000383ffff */
.L_x_2410:
[----:B------:R-:W-:-:S13]  /*6d20*/  ISETP.LE.AND P1, PT, RZ, UR55, PT ;  /* 0x00000037ff007c0c */ /* 0x000fda000bf23270 */
[----:B------:R-:W-:Y:S05]  /*6d30*/  @!P1 BRA `(.L_x_2422) ;  /* 0x0000002000909947 */ /* 0x000fea0003800000 */
[----:B------:R-:W-:Y:S02]  /*6d40*/  IMAD.MOV.U32 R11, RZ, RZ, R4 ;  /* 0x000000ffff0b7224 */ /* 0x000fe400078e0004 */
[----:B01----:R-:W-:-:S07]  /*6d50*/  IMAD.MOV.U32 R7, RZ, RZ, R5 ;  /* 0x000000ffff077224 */ /* 0x003fce00078e0005 */
.L_x_2433:
[----:B------:R-:W-:-:S04]  /*6d60*/  UIADD3 UR36, UR36, 0x1, URZ ;  /* 0x0000000124247890 */ /* 0x000fc8000fffe03f */
[----:B------:R-:W-:-:S04]  /*6d70*/  UISETP.NE.AND UP0, UPT, UR36, 0x2, UPT ;  /* 0x000000022400788c */ /* 0x000fc8000bf05270 */
[----:B------:R-:W-:Y:S02]  /*6d80*/  USEL UR6, URZ, 0x1, UP0 ;  /* 0x000000013f067887 */ /* 0x000fe40008000000 */
[----:B------:R-:W-:Y:S02]  /*6d90*/  USEL UR36, UR36, URZ, UP0 ;  /* 0x0000003f24247287 */ /* 0x000fe40008000000 */
[----:B------:R-:W-:Y:S01]  /*6da0*/  ULOP3.LUT UR42, UR42, UR6, URZ, 0x3c, !UPT ;  /* 0x000000062a2a7292 */ /* 0x000fe2000f8e3c3f */
[----:B012---:R-:W-:Y:S11]  /*6db0*/  @!P0 BRA `(.L_x_2423) ;  /* 0x0000000000048947 */ /* 0x007ff60003800000 */
[----:B------:R-:W-:Y:S01]  /*6dc0*/  BPT.TRAP 0x1 ;  /* 0x000000040000795c */ /* 0x000fe20000300000 */
.L_x_2423:
        /* <DEDUP_REMOVED lines=9> */
.L_x_2424:
[----:B-1----:R-:W-:Y:S05]  /*6e60*/  @P1 BRA `(.L_x_2425) ;  /* 0x0000000000081947 */ /* 0x002fea0003800000 */
[----:B------:R-:W1:Y:S02]  /*6e70*/  SYNCS.PHASECHK.TRANS64.TRYWAIT P1, [UR46+0x38830], R6 ;  /* 0x03883006ff0075a7 */ /* 0x000e64000802016e */
[----:B-1----:R-:W-:Y:S05]  /*6e80*/  @!P1 BRA `(.L_x_2426) ;  /* 0x000000bc00b09947 */ /* 0x002fea0003800000 */
.L_x_2425:
        /* <DEDUP_REMOVED lines=46> */
.L_x_2427:
        /* <DEDUP_REMOVED lines=36> */
[----:B------:R-:W2:Y:S02]  /*73b0*/  SHFL.BFLY PT, R5, R4, 0x2, 0x1f ;  /* 0x0c401f0004057f89 */ /* 0x000ea400000e0000 */
[----:B--2---:R-:W-:Y:S02]  /*73c0*/  FMNMX.FTZ R8, R4, R5, !PT ;  /* 0x0000000504087209 */ /* 0x004fe40007810000 */
[----:B------:R-:W-:-:S03]  /*73d0*/  FMNMX.FTZ R4, R154, R11, !PT ;  /* 0x0000000b9a047209 */ /* 0x000fc60007810000 */
[----:B------:R-:W2:Y:S02]  /*73e0*/  SHFL.BFLY PT, R5, R8, 0x1, 0x1f ;  /* 0x0c201f0008057f89 */ /* 0x000ea400000e0000 */
[----:B--2---:R-:W-:-:S05]  /*73f0*/  FMNMX.FTZ R5, R8, R5, !PT ;  /* 0x0000000508057209 */ /* 0x004fca0007810000 */
        /* <DEDUP_REMOVED lines=18> */
[----:B------:R-:W-:Y:S01]  /*7520*/  MUFU.EX2 R153, R165 ;  /* 0x000000a500997308 */ /* 0x000fe20000000800 */
        /* <DEDUP_REMOVED lines=15> */
[----:B------:R-:W-:Y:S01]  /*7620*/  MUFU.EX2 R157, R169 ;  /* 0x000000a9009d7308 */ /* 0x000fe20000000800 */
[----:B------:R-:W-:-:S01]  /*7630*/  FFMA.FTZ R168, R200, UR40, -R7 ;  /* 0x00000028c8a87c23 */ /* 0x000fc20008010807 */
[----:B------:R-:W-:Y:S01]  /*7640*/  FMNMX.FTZ R161, R171, R4, !PT ;  /* 0x00000004aba17209 */ /* 0x000fe20007810000 */
[----:B------:R-:W-:-:S01]  /*7650*/  FFMA.FTZ R188, R204, UR40, -R7 ;  /* 0x00000028ccbc7c23 */ /* 0x000fc20008010807 */
[--C-:B------:R-:W-:Y:S01]  /*7660*/  FFMA.FTZ R176, R208, UR40, -R7.reuse ;  /* 0x00000028d0b07c23 */ /* 0x100fe20008010807 */
[----:B------:R-:W-:-:S01]  /*7670*/  FFMA.FTZ R192, R212, UR40, -R7 ;  /* 0x00000028d4c07c23 */ /* 0x000fc20008010807 */
[----:B------:R-:W-:-:S02]  /*7680*/  FMNMX.FTZ R4, R174, R161, !PT ;  /* 0x000000a1ae047209 */ /* 0x000fc40007810000 */
[----:B------:R-:W2:Y:S02]  /*7690*/  MUFU.EX2 R9, R9 ;  /* 0x0000000900097308 */ /* 0x000ea40000000800 */
[----:B------:R-:W-:-:S04]  /*76a0*/  FMNMX.FTZ R161, R175, R4, !PT ;  /* 0x00000004afa17209 */ /* 0x000fc80007810000 */
[----:B------:R-:W-:Y:S02]  /*76b0*/  FMNMX.FTZ R4, R178, R161, !PT ;  /* 0x000000a1b2047209 */ /* 0x000fe40007810000 */
[----:B------:R-:W3:Y:S02]  /*76c0*/  MUFU.EX2 R152, R152 ;  /* 0x0000009800987308 */ /* 0x000ee40000000800 */
[----:B------:R-:W-:-:S04]  /*76d0*/  FMNMX.FTZ R161, R179, R4, !PT ;  /* 0x00000004b3a17209 */ /* 0x000fc80007810000 */
[----:B------:R-:W-:Y:S02]  /*76e0*/  FMNMX.FTZ R4, R182, R161, !PT ;  /* 0x000000a1b6047209 */ /* 0x000fe40007810000 */
[----:B------:R-:W4:Y:S01]  /*76f0*/  MUFU.EX2 R13, R13 ;  /* 0x0000000d000d7308 */ /* 0x000f220000000800 */
[-C--:B--2---:R-:W-:Y:S01]  /*7700*/  FMUL.FTZ R24, R24, R9.reuse ;  /* 0x0000000918187220 */ /* 0x084fe20000410000 */
[----:B------:R-:W-:Y:S01]  /*7710*/  FMNMX.FTZ R161, R183, R4, !PT ;  /* 0x00000004b7a17209 */ /* 0x000fe20007810000 */
[-C--:B------:R-:W-:Y:S01]  /*7720*/  FMUL.FTZ R25, R25, R9.reuse ;  /* 0x0000000919197220 */ /* 0x080fe20000410000 */
[-C--:B------:R-:W-:Y:S01]  /*7730*/  FMUL.FTZ R28, R28, R9.reuse ;  /* 0x000000091c1c7220 */ /* 0x080fe20000410000 */
[----:B------:R-:W-:Y:S01]  /*7740*/  FMUL.FTZ R29, R29, R9 ;  /* 0x000000091d1d7220 */ /* 0x000fe20000410000 */
[----:B------:R-:W-:Y:S01]  /*7750*/  FMNMX.FTZ R4, R186, R161, !PT ;  /* 0x000000a1ba047209 */ /* 0x000fe20007810000 */
[----:B------:R-:W-:Y:S01]  /*7760*/  FMUL.FTZ R32, R32, R9 ;  /* 0x0000000920207220 */ /* 0x000fe20000410000 */
[----:B------:R2:W-:Y:S01]  /*7770*/  MUFU.EX2 R161, R177 ;  /* 0x000000b100a17308 */ /* 0x0005e20000000800 */
[----:B---3--:R-:W-:-:S01]  /*7780*/  FFMA.FTZ R2, R9, R2, R152 ;  /* 0x0000000209027223 */ /* 0x008fc20000010098 */
[----:B------:R-:W-:Y:S01]  /*7790*/  FMNMX.FTZ R165, R187, R4, !PT ;  /* 0x00000004bba57209 */ /* 0x000fe20007810000 */
[-C--:B------:R-:W-:Y:S01]  /*77a0*/  FMUL.FTZ R33, R33, R9.reuse ;  /* 0x0000000921217220 */ /* 0x080fe20000410000 */
[-C--:B------:R-:W-:Y:S01]  /*77b0*/  FMUL.FTZ R36, R36, R9.reuse ;  /* 0x0000000924247220 */ /* 0x080fe20000410000 */
[----:B------:R-:W-:Y:S01]  /*77c0*/  FMUL.FTZ R37, R37, R9 ;  /* 0x0000000925257220 */ /* 0x000fe20000410000 */
[----:B------:R-:W-:Y:S01]  /*77d0*/  FMNMX.FTZ R4, R190, R165, !PT ;  /* 0x000000a5be047209 */ /* 0x000fe20007810000 */
[----:B------:R-:W-:Y:S01]  /*77e0*/  FMUL.FTZ R40, R40, R9 ;  /* 0x0000000928287220 */ /* 0x000fe20000410000 */
[----:B------:R-:W3:Y:S01]  /*77f0*/  MUFU.EX2 R10, R10 ;  /* 0x0000000a000a7308 */ /* 0x000ee20000000800 */
[----:B--2---:R-:W-:-:S01]  /*7800*/  FFMA.FTZ R177, R201, UR40, -R7 ;  /* 0x00000028c9b17c23 */ /* 0x004fc20008010807 */
[----:B------:R-:W-:Y:S01]  /*7810*/  FMNMX.FTZ R165, R191, R4, !PT ;  /* 0x00000004bfa57209 */ /* 0x000fe20007810000 */
[-C--:B------:R-:W-:Y:S01]  /*7820*/  FMUL.FTZ R41, R41, R9.reuse ;  /* 0x0000000929297220 */ /* 0x080fe20000410000 */
[-C--:B------:R-:W-:Y:S01]  /*7830*/  FMUL.FTZ R44, R44, R9.reuse ;  /* 0x000000092c2c7220 */ /* 0x080fe20000410000 */
[----:B------:R-:W-:Y:S01]  /*7840*/  FMUL.FTZ R45, R45, R9 ;  /* 0x000000092d2d7220 */ /* 0x000fe20000410000 */
[----:B------:R-:W-:Y:S01]  /*7850*/  FMNMX.FTZ R4, R194, R165, !PT ;  /* 0x000000a5c2047209 */ /* 0x000fe20007810000 */
[-C--:B------:R-:W-:Y:S01]  /*7860*/  FMUL.FTZ R48, R48, R9.reuse ;  /* 0x0000000930307220 */ /* 0x080fe20000410000 */
[----:B------:R-:W2:Y:S01]  /*7870*/  MUFU.EX2 R21, R21 ;  /* 0x0000001500157308 */ /* 0x000ea20000000800 */
[-C--:B------:R-:W-:Y:S01]  /*7880*/  FMUL.FTZ R49, R49, R9.reuse ;  /* 0x0000000931317220 */ /* 0x080fe20000410000 */
[----:B------:R-:W-:Y:S01]  /*7890*/  FMNMX.FTZ R165, R195, R4, !PT ;  /* 0x00000004c3a57209 */ /* 0x000fe20007810000 */
[-C--:B------:R-:W-:Y:S01]  /*78a0*/  FMUL.FTZ R52, R52, R9.reuse ;  /* 0x0000000934347220 */ /* 0x080fe20000410000 */
[-C--:B------:R-:W-:Y:S01]  /*78b0*/  FMUL.FTZ R53, R53, R9.reuse ;  /* 0x0000000935357220 */ /* 0x080fe20000410000 */
[----:B------:R-:W-:Y:S01]  /*78c0*/  FMUL.FTZ R56, R56, R9 ;  /* 0x0000000938387220 */ /* 0x000fe20000410000 */
[----:B------:R-:W-:Y:S01]  /*78d0*/  FMNMX.FTZ R4, R198, R165, !PT ;  /* 0x000000a5c6047209 */ /* 0x000fe20007810000 */
[-C--:B------:R-:W-:Y:S01]  /*78e0*/  FMUL.FTZ R57, R57, R9.reuse ;  /* 0x0000000939397220 */ /* 0x080fe20000410000 */
[----:B------:R-:W5:Y:S01]  /*78f0*/  MUFU.EX2 R8, R8 ;  /* 0x0000000800087308 */ /* 0x000f620000000800 */
[-C--:B------:R-:W-:Y:S01]  /*7900*/  FMUL.FTZ R60, R60, R9.reuse ;  /* 0x000000093c3c7220 */ /* 0x080fe20000410000 */
[----:B------:R-:W-:Y:S01]  /*7910*/  FMNMX.FTZ R165, R199, R4, !PT ;  /* 0x00000004c7a57209 */ /* 0x000fe20007810000 */
[-C--:B------:R-:W-:Y:S01]  /*7920*/  FMUL.FTZ R61, R61, R9.reuse ;  /* 0x000000093d3d7220 */ /* 0x080fe20000410000 */
[-C--:B------:R-:W-:Y:S01]  /*7930*/  FMUL.FTZ R64, R64, R9.reuse ;  /* 0x0000000940407220 */ /* 0x080fe20000410000 */
[----:B------:R-:W-:Y:S01]  /*7940*/  FMUL.FTZ R65, R65, R9 ;  /* 0x0000000941417220 */ /* 0x000fe20000410000 */
[----:B------:R-:W-:Y:S01]  /*7950*/  FMNMX.FTZ R4, R202, R165, !PT ;  /* 0x000000a5ca047209 */ /* 0x000fe20007810000 */
[-C--:B------:R-:W-:Y:S01]  /*7960*/  FMUL.FTZ R68, R68, R9.reuse ;  /* 0x0000000944447220 */ /* 0x080fe20000410000 */
[----:B------:R0:W-:Y:S01]  /*7970*/  MUFU.EX2 R165, R185 ;  /* 0x000000b900a57308 */ /* 0x0001e20000000800 */
[-C--:B------:R-:W-:Y:S01]  /*7980*/  FMUL.FTZ R69, R69, R9.reuse ;  /* 0x0000000945457220 */ /* 0x080fe20000410000 */
[----:B------:R-:W-:Y:S01]  /*7990*/  FMNMX.FTZ R169, R203, R4, !PT ;  /* 0x00000004cba97209 */ /* 0x000fe20007810000 */
[-C--:B------:R-:W-:Y:S01]  /*79a0*/  FMUL.FTZ R72, R72, R9.reuse ;  /* 0x0000000948487220 */ /* 0x080fe20000410000 */
[-C--:B------:R-:W-:Y:S01]  /*79b0*/  FMUL.FTZ R73, R73, R9.reuse ;  /* 0x0000000949497220 */ /* 0x080fe20000410000 */
[----:B------:R-:W-:Y:S01]  /*79c0*/  FMUL.FTZ R76, R76, R9 ;  /* 0x000000094c4c7220 */ /* 0x000fe20000410000 */
[----:B------:R-:W-:Y:S01]  /*79d0*/  FMNMX.FTZ R4, R206, R169, !PT ;  /* 0x000000a9ce047209 */ /* 0x000fe20007810000 */
[-C--:B------:R-:W-:Y:S01]  /*79e0*/  FMUL.FTZ R77, R77, R9.reuse ;  /* 0x000000094d4d7220 */ /* 0x080fe20000410000 */
[----:B------:R-:W-:Y:S01]  /*79f0*/  MUFU.EX2 R15, R15 ;  /* 0x0000000f000f7308 */ /* 0x000fe20000000800 */
        /* <DEDUP_REMOVED lines=14> */
[----:B------:R-:W-:-:S01]  /*7ae0*/  FFMA.FTZ R169, R193, UR40, -R7 ;  /* 0x00000028c1a97c23 */ /* 0x000fc20008010807 */
[--C-:B------:R-:W-:Y:S01]  /*7af0*/  FFMA.FTZ R193, R197, UR40, -R7.reuse ;  /* 0x00000028c5c17c23 */ /* 0x100fe20008010807 */
[----:B------:R-:W-:-:S01]  /*7b00*/  FFMA.FTZ R197, R205, UR40, -R7 ;  /* 0x00000028cdc57c23 */ /* 0x000fc20008010807 */
[----:B------:R-:W-:Y:S01]  /*7b10*/  FMNMX.FTZ R4, R215, R4, !PT ;  /* 0x00000004d7047209 */ /* 0x000fe20007810000 */
[----:B------:R-:W-:Y:S01]  /*7b20*/  MUFU.EX2 R156, R156 ;  /* 0x0000009c009c7308 */ /* 0x000fe20000000800 */
[-C--:B------:R-:W-:Y:S01]  /*7b30*/  FMUL.FTZ R97, R97, R9.reuse ;  /* 0x0000000961617220 */ /* 0x080fe20000410000 */
[-C--:B------:R-:W-:Y:S01]  /*7b40*/  FMUL.FTZ R100, R100, R9.reuse ;  /* 0x0000000964647220 */ /* 0x080fe20000410000 */
[-C--:B------:R-:W-:Y:S01]  /*7b50*/  FMUL.FTZ R101, R101, R9.reuse ;  /* 0x0000000965657220 */ /* 0x080fe20000410000 */
[----:B0-----:R-:W0:Y:S01]  /*7b60*/  SHFL.BFLY PT, R185, R4, 0x2, 0x1f ;  /* 0x0c401f0004b97f89 */ /* 0x001e2200000e0000 */
        /* <DEDUP_REMOVED lines=22> */
[----:B------:R-:W-:Y:S01]  /*7cd0*/  FMUL.FTZ R141, R141, R9 ;  /* 0x000000098d8d7220 */ /* 0x000fe20000410000 */
[----:B0-----:R-:W-:Y:S01]  /*7ce0*/  FMNMX.FTZ R196, R4, R185, !PT ;  /* 0x000000b904c47209 */ /* 0x001fe20007810000 */
[----:B------:R-:W-:-:S01]  /*7cf0*/  FFMA.FTZ R185, R209, UR40, -R7 ;  /* 0x00000028d1b97c23 */ /* 0x000fc20008010807 */
[-C--:B------:R-:W-:Y:S01]  /*7d00*/  FMUL.FTZ R144, R144, R9.reuse ;  /* 0x0000000990907220 */ /* 0x080fe20000410000 */
[-C--:B------:R-:W-:Y:S01]  /*7d10*/  FMUL.FTZ R145, R145, R9.reuse ;  /* 0x0000000991917220 */ /* 0x080fe20000410000 */
[----:B------:R-:W-:Y:S01]  /*7d20*/  MUFU.EX2 R172, R172 ;  /* 0x000000ac00ac7308 */ /* 0x000fe20000000800 */
[----:B------:R-:W0:Y:S01]  /*7d30*/  SHFL.BFLY PT, R201, R196, 0x1, 0x1f ;  /* 0x0c201f00c4c97f89 */ /* 0x000e2200000e0000 */
[-C--:B------:R-:W-:Y:S01]  /*7d40*/  FMUL.FTZ R148, R148, R9.reuse ;  /* 0x0000000994947220 */ /* 0x080fe20000410000 */
[----:B------:R-:W-:-:S05]  /*7d50*/  FMUL.FTZ R149, R149, R9 ;  /* 0x0000000995957220 */ /* 0x000fca0000410000 */
[----:B------:R-:W-:Y:S08]  /*7d60*/  MUFU.EX2 R181, R181 ;  /* 0x000000b500b57308 */ /* 0x000ff00000000800 */
[----:B------:R-:W-:Y:S08]  /*7d70*/  MUFU.EX2 R160, R160 ;  /* 0x000000a000a07308 */ /* 0x000ff00000000800 */
[----:B------:R-:W-:Y:S01]  /*7d80*/  MUFU.EX2 R180, R180 ;  /* 0x000000b400b47308 */ /* 0x000fe20000000800 */
[----:B0-----:R-:W-:Y:S01]  /*7d90*/  FMNMX.FTZ R4, R196, R201, !PT ;  /* 0x000000c9c4047209 */ /* 0x001fe20007810000 */
[----:B------:R-:W-:-:S04]  /*7da0*/  FFMA.FTZ R201, R213, UR40, -R7 ;  /* 0x00000028d5c97c23 */ /* 0x000fc80008010807 */
[C---:B------:R-:W-:Y:S01]  /*7db0*/  FADD.FTZ R7, -R4.reuse, R11 ;  /* 0x0000000b04077221 */ /* 0x040fe20000010100 */
        /* <DEDUP_REMOVED lines=12> */
[----:B------:R-:W-:Y:S01]  /*7e80*/  FFMA.FTZ R167, R179, UR40, -R11 ;  /* 0x00000028b3a77c23 */ /* 0x000fe2000801080b */
[----:B----4-:R-:W-:-:S01]  /*7e90*/  FADD.FTZ R179, R13, R2 ;  /* 0x000000020db37221 */ /* 0x010fc20000010000 */
[----:B------:R-:W0:Y:S01]  /*7ea0*/  MUFU.EX2 R154, R154 ;  /* 0x0000009a009a7308 */ /* 0x000e220000000800 */
[----:B------:R-:W-:-:S01]  /*7eb0*/  FFMA.FTZ R200, R166, UR40, -R11 ;  /* 0x00000028a6c87c23 */ /* 0x000fc2000801080b */
[----:B------:R-:W-:Y:S01]  /*7ec0*/  FFMA.FTZ R162, R170, UR40, -R11 ;  /* 0x00000028aaa27c23 */ /* 0x000fe2000801080b */
[----:B---3--:R-:W-:-:S01]  /*7ed0*/  FADD.FTZ R2, R10, R179 ;  /* 0x000000b30a027221 */ /* 0x008fc20000010000 */
[----:B--2---:R-:W-:Y:S01]  /*7ee0*/  F2FP.SATFINITE.E4M3.F32.PACK_AB_MERGE_C R10, R21, R10, RZ ;  /* 0x0000000a150a723e */ /* 0x004fe200048070ff */
[----:B------:R-:W-:-:S01]  /*7ef0*/  FFMA.FTZ R163, R171, UR40, -R11 ;  /* 0x00000028aba37c23 */ /* 0x000fc2000801080b */
[----:B------:R-:W-:Y:S01]  /*7f00*/  FFMA.FTZ R170, R174, UR40, -R11 ;  /* 0x00000028aeaa7c23 */ /* 0x000fe2000801080b */
[----:B------:R-:W-:-:S01]  /*7f10*/  FADD.FTZ R21, R21, R2 ;  /* 0x0000000215157221 */ /* 0x000fc20000010000 */
[----:B------:R-:W2:Y:S01]  /*7f20*/  MUFU.EX2 R155, R155 ;  /* 0x0000009b009b7308 */ /* 0x000ea20000000800 */
[----:B------:R-:W-:-:S01]  /*7f30*/  FFMA.FTZ R171, R175, UR40, -R11 ;  /* 0x00000028afab7c23 */ /* 0x000fc2000801080b */
[----:B------:R-:W-:Y:S01]  /*7f40*/  FFMA.FTZ R166, R178, UR40, -R11 ;  /* 0x00000028b2a67c23 */ /* 0x000fe2000801080b */
[----:B-----5:R-:W-:-:S01]  /*7f50*/  FADD.FTZ R2, R8, R21 ;  /* 0x0000001508027221 */ /* 0x020fc20000010000 */
[--C-:B------:R-:W-:Y:S01]  /*7f60*/  FFMA.FTZ R175, R182, UR40, -R11.reuse ;  /* 0x00000028b6af7c23 */ /* 0x100fe2000801080b */
[----:B------:R-:W-:-:S01]  /*7f70*/  FFMA.FTZ R178, R183, UR40, -R11 ;  /* 0x00000028b7b27c23 */ /* 0x000fc2000801080b */
[--C-:B------:R-:W-:Y:S01]  /*7f80*/  FFMA.FTZ R174, R186, UR40, -R11.reuse ;  /* 0x00000028baae7c23 */ /* 0x100fe2000801080b */
[----:B------:R-:W-:-:S01]  /*7f90*/  FFMA.FTZ R187, R187, UR40, -R11 ;  /* 0x00000028bbbb7c23 */ /* 0x000fc2000801080b */
[----:B------:R-:W3:Y:S01]  /*7fa0*/  MUFU.EX2 R196, R196 ;  /* 0x000000c400c47308 */ /* 0x000ee20000000800 */
[----:B0-----:R-:W-:-:S01]  /*7fb0*/  FFMA.FTZ R0, R7, R0, R154 ;  /* 0x0000000007007223 */ /* 0x001fc2000001009a */
[--C-:B------:R-:W-:Y:S01]  /*7fc0*/  FFMA.FTZ R190, R190, UR40, -R11.reuse ;  /* 0x00000028bebe7c23 */ /* 0x100fe2000801080b */
[----:B------:R-:W-:-:S01]  /*7fd0*/  FFMA.FTZ R191, R191, UR40, -R11 ;  /* 0x00000028bfbf7c23 */ /* 0x000fc2000801080b */
[--C-:B------:R-:W-:Y:S01]  /*7fe0*/  FFMA.FTZ R194, R194, UR40, -R11.reuse ;  /* 0x00000028c2c27c23 */ /* 0x100fe2000801080b */
[----:B------:R-:W-:-:S01]  /*7ff0*/  FFMA.FTZ R195, R195, UR40, -R11 ;  /* 0x00000028c3c37c23 */ /* 0x000fc2000801080b */
[--C-:B------:R-:W-:Y:S01]  /*8000*/  FFMA.FTZ R198, R198, UR40, -R11.reuse ;  /* 0x00000028c6c67c23 */ /* 0x100fe2000801080b */
[----:B------:R-:W-:-:S01]  /*8010*/  FFMA.FTZ R199, R199, UR40, -R11 ;  /* 0x00000028c7c77c23 */ /* 0x000fc2000801080b */
[----:B------:R-:W0:Y:S01]  /*8020*/  MUFU.EX2 R205, R205 ;  /* 0x000000cd00cd7308 */ /* 0x000e220000000800 */
[----:B--2---:R-:W-:-:S01]  /*8030*/  FADD.FTZ R179, R155, R0 ;  /* 0x000000009bb37221 */ /* 0x004fc20000010000 */
[--C-:B------:R-:W-:Y:S01]  /*8040*/  FFMA.FTZ R202, R202, UR40, -R11.reuse ;  /* 0x00000028caca7c23 */ /* 0x100fe2000801080b */
[----:B------:R-:W-:-:S01]  /*8050*/  FFMA.FTZ R203, R203, UR40, -R11 ;  /* 0x00000028cbcb7c23 */ /* 0x000fc2000801080b */
[--C-:B------:R-:W-:Y:S01]  /*8060*/  FFMA.FTZ R206, R206, UR40, -R11.reuse ;  /* 0x00000028cece7c23 */ /* 0x100fe2000801080b */
[----:B------:R-:W-:-:S01]  /*8070*/  FFMA.FTZ R207, R207, UR40, -R11 ;  /* 0x00000028cfcf7c23 */ /* 0x000fc2000801080b */
[--C-:B------:R-:W-:Y:S01]  /*8080*/  FFMA.FTZ R210, R210, UR40, -R11.reuse ;  /* 0x00000028d2d27c23 */ /* 0x100fe2000801080b */
[----:B------:R-:W-:-:S01]  /*8090*/  FFMA.FTZ R211, R211, UR40, -R11 ;  /* 0x00000028d3d37c23 */ /* 0x000fc2000801080b */
[----:B------:R-:W2:Y:S01]  /*80a0*/  MUFU.EX2 R158, R158 ;  /* 0x0000009e009e7308 */ /* 0x000ea20000000800 */
[----:B---3--:R-:W-:-:S01]  /*80b0*/  FADD.FTZ R0, R196, R179 ;  /* 0x000000b3c4007221 */ /* 0x008fc20000010000 */
[----:B------:R-:W-:Y:S01]  /*80c0*/  FADD.FTZ R179, R15, R2 ;  /* 0x000000020fb37221 */ /* 0x000fe20000010000 */
[----:B------:R-:W-:-:S01]  /*80d0*/  FFMA.FTZ R214, R214, UR40, -R11 ;  /* 0x00000028d6d67c23 */ /* 0x000fc2000801080b */
[----:B------:R-:W-:Y:S01]  /*80e0*/  FFMA.FTZ R11, R215, UR40, -R11 ;  /* 0x00000028d70b7c23 */ /* 0x000fe2000801080b */
[----:B------:R-:W-:Y:S01]  /*80f0*/  FMUL.FTZ R26, R26, R7 ;  /* 0x000000071a1a7220 */ /* 0x000fe20000410000 */
[----:B------:R-:W-:Y:S01]  /*8100*/  FADD.FTZ R2, R12, R179 ;  /* 0x000000b30c027221 */ /* 0x000fe20000010000 */
[----:B------:R-:W-:Y:S01]  /*8110*/  F2FP.SATFINITE.E4M3.F32.PACK_AB_MERGE_C R12, R153, R12, RZ ;  /* 0x0000000c990c723e */ /* 0x000fe200048070ff */
[----:B------:R-:W3:Y:S01]  /*8120*/  MUFU.EX2 R159, R159 ;  /* 0x0000009f009f7308 */ /* 0x000ee20000000800 */
[----:B0-----:R-:W-:-:S01]  /*8130*/  FADD.FTZ R21, R205, R0 ;  /* 0x00000000cd157221 */ /* 0x001fc20000010000 */
[----:B------:R-:W-:Y:S01]  /*8140*/  FADD.FTZ R153, R153, R2 ;  /* 0x0000000299997221 */ /* 0x000fe20000010000 */
[----:B------:R-:W-:Y:S01]  /*8150*/  F2FP.SATFINITE.E4M3.F32.PACK_AB_MERGE_C R196, R205, R196, RZ ;  /* 0x000000c4cdc4723e */ /* 0x000fe200048070ff */
[-C--:B------:R-:W-:Y:S01]  /*8160*/  FMUL.FTZ R27, R27, R7.reuse ;  /* 0x000000071b1b7220 */ /* 0x080fe20000410000 */
[-C--:B------:R-:W-:Y:S01]  /*8170*/  FMUL.FTZ R30, R30, R7.reuse ;  /* 0x000000071e1e7220 */ /* 0x080fe20000410000 */
[----:B------:R-:W-:Y:S01]  /*8180*/  FADD.FTZ R2, R156, R153 ;  /* 0x000000999c027221 */ /* 0x000fe20000010000 */
[----:B------:R-:W-:Y:S01]  /*8190*/  FMUL.FTZ R31, R31, R7 ;  /* 0x000000071f1f7220 */ /* 0x000fe20000410000 */
[----:B------:R-:W0:Y:S01]  /*81a0*/  MUFU.EX2 R200, R200 ;  /* 0x000000c800c87308 */ /* 0x000e220000000800 */
        /* <DEDUP_REMOVED lines=8> */
[----:B---3--:R-:W-:-:S01]  /*8230*/  FADD.FTZ R21, R159, R0 ;  /* 0x000000009f157221 */ /* 0x008fc20000010000 */
[----:B------:R-:W-:Y:S01]  /*8240*/  FADD.FTZ R173, R173, R2 ;  /* 0x00000002adad7221 */ /* 0x000fe20000010000 */
[----:B------:R-:W-:Y:S01]  /*8250*/  F2FP.SATFINITE.E4M3.F32.PACK_AB_MERGE_C R156, R157, R156, R20 ;  /* 0x0000009c9d9c723e */ /* 0x000fe20004807014 */
[-C--:B------:R-:W-:Y:S01]  /*8260*/  FMUL.FTZ R39, R39, R7.reuse ;  /* 0x0000000727277220 */ /* 0x080fe20000410000 */
[-C--:B------:R-:W-:Y:S01]  /*8270*/  FMUL.FTZ R42, R42, R7.reuse ;  /* 0x000000072a2a7220 */ /* 0x080fe20000410000 */
[----:B------:R-:W-:Y:S01]  /*8280*/  FADD.FTZ R2, R14, R173 ;  /* 0x000000ad0e027221 */ /* 0x000fe20000010000 */
[----:B------:R-:W-:Y:S01]  /*8290*/  FMUL.FTZ R43, R43, R7 ;  /* 0x000000072b2b7220 */ /* 0x000fe20000410000 */
[----:B------:R-:W3:Y:S01]  /*82a0*/  MUFU.EX2 R162, R162 ;  /* 0x000000a200a27308 */ /* 0x000ee20000000800 */
[----:B0-----:R-:W-:-:S01]  /*82b0*/  FADD.FTZ R0, R200, R21 ;  /* 0x00000015c8007221 */ /* 0x001fc20000010000 */
[----:B------:R-:W-:Y:S01]  /*82c0*/  FADD.FTZ R153, R161, R2 ;  /* 0x00000002a1997221 */ /* 0x000fe20000010000 */
[-C--:B------:R-:W-:Y:S01]  /*82d0*/  FMUL.FTZ R46, R46, R7.reuse ;  /* 0x000000072e2e7220 */ /* 0x080fe20000410000 */
[-C--:B------:R-:W-:Y:S01]  /*82e0*/  FMUL.FTZ R47, R47, R7.reuse ;  /* 0x000000072f2f7220 */ /* 0x080fe20000410000 */
[----:B------:R-:W-:Y:S01]  /*82f0*/  FMUL.FTZ R50, R50, R7 ;  /* 0x0000000732327220 */ /* 0x000fe20000410000 */
[----:B------:R-:W-:Y:S01]  /*8300*/  FADD.FTZ R2, R172, R153 ;  /* 0x00000099ac027221 */ /* 0x000fe20000010000 */
[----:B------:R-:W-:Y:S01]  /*8310*/  F2FP.SATFINITE.E4M3.F32.PACK_AB_MERGE_C R172, R181, R172, RZ ;  /* 0x000000acb5ac723e */ /* 0x000fe200048070ff */
[----:B------:R-:W0:Y:S01]  /*8320*/  MUFU.EX2 R163, R163 ;  /* 0x000000a300a37308 */ /* 0x000e220000000800 */
        /* <DEDUP_REMOVED lines=60> */
[-C--:B------:R-:W-:Y:S01]  /*86f0*/  FMUL.FTZ R131, R131, R7.reuse ;  /* 0x0000000783837220 */ /* 0x080fe20000410000 */
[-C--:B------:R-:W-:Y:S01]  /*8700*/  FMUL.FTZ R134, R134, R7.reuse ;  /* 0x0000000786867220 */ /* 0x080fe20000410000 */
[----:B------:R-:W-:Y:S01]  /*8710*/  FMUL.FTZ R135, R135, R7 ;  /* 0x0000000787877220 */ /* 0x000fe20000410000 */
[----:B------:R-:W3:Y:S01]  /*8720*/  MUFU.EX2 R187, R187 ;  /* 0x000000bb00bb7308 */ /* 0x000ee20000000800 */
[----:B0-----:R-:W-:-:S01]  /*8730*/  FADD.FTZ R21, R178, R21 ;  /* 0x00000015b2157221 */ /* 0x001fc20000010000 */
[----:B------:R-:W-:Y:S01]  /*8740*/  F2FP.SATFINITE.E4M3.F32.PACK_AB_MERGE_C R175, R178, R175, RZ ;  /* 0x000000afb2af723e */ /* 0x000fe200048070ff */
[-C--:B------:R-:W-:Y:S01]  /*8750*/  FMUL.FTZ R138, R138, R7.reuse ;  /* 0x000000078a8a7220 */ /* 0x080fe20000410000 */
[-C--:B------:R-:W-:Y:S01]  /*8760*/  FMUL.FTZ R139, R139, R7.reuse ;  /* 0x000000078b8b7220 */ /* 0x080fe20000410000 */
[-C--:B------:R-:W-:Y:S01]  /*8770*/  FMUL.FTZ R142, R142, R7.reuse ;  /* 0x000000078e8e7220 */ /* 0x080fe20000410000 */
[-C--:B------:R-:W-:Y:S01]  /*8780*/  FMUL.FTZ R143, R143, R7.reuse ;  /* 0x000000078f8f7220 */ /* 0x080fe20000410000 */
        /* <DEDUP_REMOVED lines=12> */
[----:B------:R-:W-:-:S02]  /*8850*/  F2FP.SATFINITE.E4M3.F32.PACK_AB_MERGE_C R160, R165, R160, R180 ;  /* 0x000000a0a5a0723e */ /* 0x000fc400048070b4 */
[----:B------:R-:W-:-:S03]  /*8860*/  F2FP.SATFINITE.E4M3.F32.PACK_AB_MERGE_C R152, R13, R152, R10 ;  /* 0x000000980d98723e */ /* 0x000fc6000480700a */
[----:B------:R-:W3:Y:S01]  /*8870*/  MUFU.EX2 R164, R164 ;  /* 0x000000a400a47308 */ /* 0x000ee20000000800 */
[----:B0-----:R-:W-:-:S07]  /*8880*/  FADD.FTZ R2, R190, R153 ;  /* 0x00000099be027221 */ /* 0x001fce0000010000 */
[----:B------:R-:W0:Y:S01]  /*8890*/  MUFU.EX2 R194, R194 ;  /* 0x000000c200c27308 */ /* 0x000e220000000800 */
[----:B--2---:R-:W-:-:S01]  /*88a0*/  FADD.FTZ R153, R191, R2 ;  /* 0x00000002bf997221 */ /* 0x004fc20000010000 */
[----:B------:R-:W-:-:S06]  /*88b0*/  F2FP.SATFINITE.E4M3.F32.PACK_AB_MERGE_C R190, R191, R190, RZ ;  /* 0x000000bebfbe723e */ /* 0x000fcc00048070ff */
        /* <DEDUP_REMOVED lines=17> */
[----:B0-----:R-:W-:-:S01]  /*89d0*/  FADD.FTZ R153, R199, R2 ;  /* 0x00000002c7997221 */ /* 0x001fc20000010000 */
[----:B------:R-:W-:-:S04]  /*89e0*/  F2FP.SATFINITE.E4M3.F32.PACK_AB_MERGE_C R198, R199, R198, RZ ;  /* 0x000000c6c7c6723e */ /* 0x000fc800048070ff */
[----:B------:R-:W-:Y:S02]  /*89f0*/  F2FP.SATFINITE.E4M3.F32.PACK_AB_MERGE_C R163, R195, R194, R198 ;  /* 0x000000c2c3a3723e */ /* 0x000fe400048070c6 */
        /* <DEDUP_REMOVED lines=32> */
[----:B------:R-:W-:Y:S02]  /*8c00*/  F2FP.SATFINITE.E4M3.F32.PACK_AB_MERGE_C R153, R155, R154, R196 ;  /* 0x0000009a9b99723e */ /* 0x000fe400048070c4 */
[----:B------:R-:W-:Y:S02]  /*8c10*/  F2FP.SATFINITE.E4M3.F32.PACK_AB_MERGE_C R155, R159, R158, R200 ;  /* 0x0000009e9f9b723e */ /* 0x000fe400048070c8 */
[----:B------:R-:W-:Y:S02]  /*8c20*/  F2FP.SATFINITE.E4M3.F32.PACK_AB_MERGE_C R158, R161, R14, R172 ;  /* 0x0000000ea19e723e */ /* 0x000fe400048070ac */
[----:B------:R-:W-:Y:S01]  /*8c30*/  F2FP.SATFINITE.E4M3.F32.PACK_AB_MERGE_C R159, R167, R166, R175 ;  /* 0x000000a6a79f723e */ /* 0x000fe200048070af */
[C---:B0-----:R-:W-:Y:S01]  /*8c40*/  FADD.FTZ R2, R201.reuse, R2 ;  /* 0x00000002c9027221 */ /* 0x041fe20000010000 */
[----:B------:R-:W-:-:S02]  /*8c50*/  F2FP.SATFINITE.E4M3.F32.PACK_AB_MERGE_C R192, R201, R192, RZ ;  /* 0x000000c0c9c0723e */ /* 0x000fc400048070ff */
[----:B------:R-:W-:Y:S02]  /*8c60*/  F2FP.SATFINITE.E4M3.F32.PACK_AB_MERGE_C R154, R15, R8, R12 ;  /* 0x000000080f9a723e */ /* 0x000fe4000480700c */
[----:B------:R-:W-:Y:S02]  /*8c70*/  F2FP.SATFINITE.E4M3.F32.PACK_AB_MERGE_C R161, R187, R174, R190 ;  /* 0x000000aebba1723e */ /* 0x000fe400048070be */
[----:B------:R-:W-:Y:S01]  /*8c80*/  F2FP.SATFINITE.E4M3.F32.PACK_AB_MERGE_C R166, R185, R176, R192 ;  /* 0x000000b0b9a6723e */ /* 0x000fe200048070c0 */
[----:B--2---:R-:W-:-:S01]  /*8c90*/  FADD.FTZ R0, R11, R0 ;  /* 0x000000000b007221 */ /* 0x004fc20000010000 */
[----:B------:R-:W-:-:S04]  /*8ca0*/  F2FP.SATFINITE.E4M3.F32.PACK_AB_MERGE_C R214, R11, R214, RZ ;  /* 0x000000d60bd6723e */ /* 0x000fc800048070ff */
[----:B------:R-:W-:Y:S01]  /*8cb0*/  F2FP.SATFINITE.E4M3.F32.PACK_AB_MERGE_C R167, R211, R210, R214 ;  /* 0x000000d2d3a7723e */ /* 0x000fe200048070d6 */
[----:B------:R-:W-:Y:S06]  /*8cc0*/  @!P0 BRA `(.L_x_2428) ;  /* 0x0000000000048947 */ /* 0x000fec0003800000 */
[----:B------:R-:W-:Y:S01]  /*8cd0*/  BPT.TRAP 0x1 ;  /* 0x000000040000795c */ /* 0x000fe20000300000 */
.L_x_2428:
[----:B------:R0:W2:Y:S01]  /*8ce0*/  SYNCS.PHASECHK.TRANS64.TRYWAIT P1, [UR46+0x38850], R6 ;  /* 0x03885006ff0075a7 */ /* 0x0000a2000802016e */
[----:B------:R-:W-:Y:S05]  /*8cf0*/  @!P0 BRA `(.L_x_2429) ;  /* 0x0000000000048947 */ /* 0x000fea0003800000 */
[----:B------:R-:W-:Y:S01]  /*8d00*/  BPT.TRAP 0x1 ;  /* 0x000000040000795c */ /* 0x000fe20000300000 */
.L_x_2429:
[----:B------:R-:W-:Y:S01]  /*8d10*/  VIADD R7, R227, 0x8 ;  /* 0x00000008e3077836 */ /* 0x000fe20000000000 */
[----:B--2---:R-:W-:Y:S06]  /*8d20*/  @P1 BRA `(.L_x_2430) ;  /* 0x0000000000081947 */ /* 0x004fec0003800000 */
[----:B------:R-:W2:Y:S02]  /*8d30*/  SYNCS.PHASECHK.TRANS64.TRYWAIT P1, [UR46+0x38850], R6 ;  /* 0x03885006ff0075a7 */ /* 0x000ea4000802016e */
[----:B--2---:R-:W-:Y:S05]  /*8d40*/  @!P1 BRA `(.L_x_2431) ;  /* 0x000000a000189947 */ /* 0x004fea0003800000 */
.L_x_2430:
        /* <DEDUP_REMOVED lines=27> */
.L_x_2432:
[----:B------:R-:W-:Y:S01]  /*8f00*/  UIADD3 UR46, UR46, 0x38860, URZ ;  /* 0x000388602e2e7890 */ /* 0x000fe2000fffe03f */
[----:B------:R-:W-:Y:S01]  /*8f10*/  ISETP.LT.AND P1, PT, RZ, UR55, PT ;  /* 0x00000037ff007c0c */ /* 0x000fe2000bf21270 */
[----:B------:R-:W-:Y:S01]  /*8f20*/  UIADD3 UR55, UR55, -0x1, URZ ;  /* 0xffffffff37377890 */ /* 0x000fe2000fffe03f */
[----:B------:R-:W-:Y:S01]  /*8f30*/  IMAD.MOV.U32 R11, RZ, RZ, R4 ;  /* 0x000000ffff0b7224 */ /* 0x000fe200078e0004 */
[----:B------:R-:W-:Y:S01]  /*8f40*/  UPRMT UR46, UR47, 0x654, UR46 ;  /* 0x000006542f2e7896 */ /* 0x000fe2000800002e */
[----:B------:R-:W-:-:S08]  /*8f50*/  IMAD.MOV.U32 R7, RZ, RZ, R5 ;  /* 0x000000ffff077224 */ /* 0x000fd000078e0005 */
[----:B------:R-:W-:Y:S01]  /*8f60*/  SYNCS.ARRIVE.TRANS64.RED.A1T0 RZ, [UR46], RZ ;  /* 0x000000ffffff79a7 */ /* 0x000fe2000810042e */
[----:B------:R-:W-:Y:S05]  /*8f70*/  @P1 BRA `(.L_x_2433) ;  /* 0xffffffdc00781947 */ /* 0x000fea000383ffff */
.L_x_2422:
[----:B------:R-:W-:Y:S01]  /*8f80*/  ULDC.64 UR8, c[0x0][0x9a0] ;  /* 0x0002680000087ab9 */ /* 0x000fe20000000a00 */
[----:B-1----:R-:W-:Y:S01]  /*8f90*/  IMAD.MOV.U32 R8, RZ, RZ, 0x3f800000 ;  /* 0x3f800000ff087424 */ /* 0x002fe200078e00ff */
        /* <DEDUP_REMOVED lines=19> */
[----:B0-2---:R-:W-:-:S04]  /*90d0*/  IMAD.U32 R6, RZ, RZ, UR6 ;  /* 0x00000006ff067e24 */ /* 0x005fc8000f8e00ff */
[----:B------:R-:W-:-:S05]  /*90e0*/  IMAD.U32 R7, RZ, RZ, UR7 ;  /* 0x00000007ff077e24 */ /* 0x000fca000f8e00ff */
[----:B------:R0:W2:Y:S01]  /*90f0*/  @P0 LDG.E R8, desc[UR50][R6.64] ;  /* 0x0000003206080981 */ /* 0x0000a2000c1e1900 */
[----:B-1----:R-:W-:Y:S01]  /*9100*/  IMAD.MOV.U32 R3, RZ, RZ, RZ ;  /* 0x000000ffff037224 */ /* 0x002fe200078e00ff */
[----:B------:R-:W-:Y:S01]  /*9110*/  UIADD3 UR36, UR36, 0x1, URZ ;  /* 0x0000000124247890 */ /* 0x000fe2000fffe03f */
[----:B------:R-:W-:Y:S01]  /*9120*/  IMAD.U32 R20, RZ, RZ, UR40 ;  /* 0x00000028ff147e24 */ /* 0x000fe2000f8e00ff */
[----:B------:R-:W1:Y:S01]  /*9130*/  SHFL.BFLY PT, R9, R2, 0x2, 0x1f ;  /* 0x0c401f0002097f89 */ /* 0x000e6200000e0000 */
[----:B------:R-:W-:Y:S02]  /*9140*/  UIADD3 UR43, UR43, 0x1, URZ ;  /* 0x000000012b2b7890 */ /* 0x000fe4000fffe03f */
[----:B------:R-:W-:Y:S01]  /*9150*/  UISETP.NE.AND UP0, UPT, UR36, 0x2, UPT ;  /* 0x000000022400788c */ /* 0x000fe2000bf05270 */
[----:B------:R-:W3:Y:S01]  /*9160*/  SHFL.BFLY PT, R11, R0, 0x2, 0x1f ;  /* 0x0c401f00000b7f89 */ /* 0x000ee200000e0000 */
[----:B0-----:R-:W-:Y:S02]  /*9170*/  IMAD.U32 R6, RZ, RZ, UR40 ;  /* 0x00000028ff067e24 */ /* 0x001fe4000f8e00ff */
[----:B------:R-:W-:-:S02]  /*9180*/  USEL UR4, URZ, 0x1, UP0 ;  /* 0x000000013f047887 */ /* 0x000fc40008000000 */
[----:B------:R-:W-:Y:S02]  /*9190*/  USEL UR36, UR36, URZ, UP0 ;  /* 0x0000003f24247287 */ /* 0x000fe40008000000 */
[----:B------:R-:W-:Y:S01]  /*91a0*/  ULOP3.LUT UR42, UR42, UR4, URZ, 0x3c, !UPT ;  /* 0x000000042a2a7292 */ /* 0x000fe2000f8e3c3f */
[----:B-1----:R-:W-:Y:S01]  /*91b0*/  FADD.FTZ R9, R9, R2 ;  /* 0x0000000209097221 */ /* 0x002fe20000010000 */
[----:B------:R-:W-:Y:S02]  /*91c0*/  IMAD.MOV.U32 R2, RZ, RZ, -0x800000 ;  /* 0xff800000ff027424 */ /* 0x000fe400078e00ff */
[----:B---3--:R-:W-:Y:S02]  /*91d0*/  FADD.FTZ R11, R11, R0 ;  /* 0x000000000b0b7221 */ /* 0x008fe40000010000 */
[----:B------:R-:W0:Y:S01]  /*91e0*/  SHFL.BFLY PT, R10, R9, 0x1, 0x1f ;  /* 0x0c201f00090a7f89 */ /* 0x000e2200000e0000 */
[----:B------:R-:W-:-:S03]  /*91f0*/  IMAD.MOV.U32 R0, RZ, RZ, -0x800000 ;  /* 0xff800000ff007424 */ /* 0x000fc600078e00ff */
[----:B------:R-:W1:Y:S01]  /*9200*/  SHFL.BFLY PT, R12, R11, 0x1, 0x1f ;  /* 0x0c201f000b0c7f89 */ /* 0x000e6200000e0000 */
[----:B0-----:R-:W-:Y:S01]  /*9210*/  FADD.FTZ R13, R9, R10 ;  /* 0x0000000a090d7221 */ /* 0x001fe20000010000 */
[----:B------:R-:W-:Y:S02]  /*9220*/  IMAD.MOV.U32 R9, RZ, RZ, RZ ;  /* 0x000000ffff097224 */ /* 0x000fe400078e00ff */
[----:B-1----:R-:W-:Y:S02]  /*9230*/  FADD.FTZ R12, R11, R12 ;  /* 0x0000000c0b0c7221 */ /* 0x002fe40000010000 */
[C---:B------:R-:W-:Y:S01]  /*9240*/  FSETP.NE.FTZ.AND P0, PT, R13.reuse, RZ, PT ;  /* 0x000000ff0d00720b */ /* 0x040fe20003f15000 */
[----:B------:R-:W-:Y:S01]  /*9250*/  FMUL.FTZ R14, R13, 0.00390625 ;  /* 0x3b8000000d0e7820 */ /* 0x000fe20000410000 */
[----:B------:R-:W-:-:S04]  /*9260*/  FMUL.FTZ R10, R12, 0.00390625 ;  /* 0x3b8000000c0a7820 */ /* 0x000fc80000410000 */
[----:B------:R-:W-:Y:S02]  /*9270*/  FSETP.NE.FTZ.AND P1, PT, R14, RZ, PT ;  /* 0x000000ff0e00720b */ /* 0x000fe40003f35000 */
[----:B------:R-:W-:-:S05]  /*9280*/  FSETP.NE.FTZ.AND P2, PT, R10, RZ, PT ;  /* 0x000000ff0a00720b */ /* 0x000fca0003f55000 */
        /* <DEDUP_REMOVED lines=142> */
.L_x_2397:
        /* <DEDUP_REMOVED lines=75> */
[----:B------:R-:W-:Y:S01]  /*a020*/  F2FP.BF16.F32.PACK_AB R7, R140, R149 ;  /* 0x000000958c07723e */ /* 0x000fe200000010ff */
[----:B------:R-:W-:Y:S01]  /*a030*/  BAR.SYNC.DEFER_BLOCKING 0x1, 0x100 ;  /* 0x0044000000007b1d */ /* 0x000fe20000010000 */
[----:B------:R-:W-:-:S02]  /*a040*/  IADD3 R74, P0, R48, UR6, RZ ;  /* 0x00000006304a7c10 */ /* 0x000fc4000ff1e0ff */
[----:B------:R-:W-:Y:S02]  /*a050*/  F2FP.BF16.F32.PACK_AB R8, R132, R141 ;  /* 0x0000008d8408723e */ /* 0x000fe400000010ff */
[----:B------:R-:W-:Y:S01]  /*a060*/  F2FP.BF16.F32.PACK_AB R49, R84, R137 ;  /* 0x000000895431723e */ /* 0x000fe200000010ff */
[----:B------:R-:W-:Y:S01]  /*a070*/  IMAD.X R75, RZ, RZ, UR7, P0 ;  /* 0x00000007ff4b7e24 */ /* 0x000fe200080e06ff */
[----:B------:R-:W-:Y:S02]  /*a080*/  F2FP.BF16.F32.PACK_AB R5, R152, R155 ;  /* 0x0000009b9805723e */ /* 0x000fe400000010ff */
[----:B------:R-:W-:Y:S02]  /*a090*/  F2FP.BF16.F32.PACK_AB R6, R148, R153 ;  /* 0x000000999406723e */ /* 0x000fe400000010ff */
[----:B------:R0:W2:Y:S01]  /*a0a0*/  LDG.E.CONSTANT R74, desc[UR50][R74.64] ;  /* 0x000000324a4a7981 */ /* 0x0000a2000c1e9900 */
[----:B------:R-:W-:Y:S01]  /*a0b0*/  UMOV UR6, UR12 ;  /* 0x0000000c00067c82 */ /* 0x000fe20008000000 */
[----:B-1----:R-:W-:Y:S01]  /*a0c0*/  UMOV UR7, UR5 ;  /* 0x0000000500077c82 */ /* 0x002fe20008000000 */
[----:B------:R-:W-:Y:S01]  /*a0d0*/  LOP3.LUT P0, R48, R67, 0x3, RZ, 0xc0, !PT ;  /* 0x0000000343307812 */ /* 0x000fe2000780c0ff */
[----:B------:R-:W-:Y:S01]  /*a0e0*/  IMAD.WIDE R72, R221, R72, UR6 ;  /* 0x00000006dd487e25 */ /* 0x000fe2000f8e0248 */
[----:B------:R-:W-:-:S02]  /*a0f0*/  UIMAD UR5, UR10, UR8, URZ ;  /* 0x000000080a0572a4 */ /* 0x000fc4000f8e023f */
[----:B------:R-:W-:Y:S01]  /*a100*/  ISETP.EQ.OR P0, PT, R48, 0x3, !P0 ;  /* 0x000000033000780c */ /* 0x000fe20004702670 */
[----:B------:R-:W-:Y:S01]  /*a110*/  USHF.R.S32.HI UR13, URZ, 0x1f, UR38 ;  /* 0x0000001f3f0d7899 */ /* 0x000fe20008011426 */
[----:B------:R-:W-:Y:S01]  /*a120*/  IADD3 R67, P2, R72, 0xc020, RZ ;  /* 0x0000c02048437810 */ /* 0x000fe20007f5e0ff */
[----:B------:R-:W-:Y:S01]  /*a130*/  UIMAD UR5, UR39, UR9, UR5 ;  /* 0x00000009270572a4 */ /* 0x000fe2000f8e0205 */
[----:B------:R-:W-:Y:S02]  /*a140*/  SEL R133, R69, R68, P0 ;  /* 0x0000004445857207 */ /* 0x000fe40000000000 */
[----:B------:R-:W-:Y:S02]  /*a150*/  SEL R90, R68, R69, P0 ;  /* 0x00000045445a7207 */ /* 0x000fe40000000000 */
[----:B------:R-:W-:Y:S02]  /*a160*/  SEL R151, R70, R71, P0 ;  /* 0x0000004746977207 */ /* 0x000fe40000000000 */
[----:B------:R-:W-:-:S02]  /*a170*/  SEL R99, R71, R70, P0 ;  /* 0x0000004647637207 */ /* 0x000fc40000000000 */
[C---:B------:R-:W-:Y:S02]  /*a180*/  IADD3 R71, P4, R72.reuse, 0xc060, RZ ;  /* 0x0000c06048477810 */ /* 0x040fe40007f9e0ff */
[----:B------:R-:W-:Y:S02]  /*a190*/  IADD3 R69, P3, R72, 0xc040, RZ ;  /* 0x0000c04048457810 */ /* 0x000fe40007f7e0ff */
[----:B------:R-:W-:Y:S02]  /*a1a0*/  LOP3.LUT R66, R67, 0x380, RZ, 0xc0, !PT ;  /* 0x0000038043427812 */ /* 0x000fe400078ec0ff */
[----:B------:R-:W-:Y:S02]  /*a1b0*/  LOP3.LUT R70, R71, 0x380, RZ, 0xc0, !PT ;  /* 0x0000038047467812 */ /* 0x000fe400078ec0ff */
[----:B------:R-:W-:Y:S02]  /*a1c0*/  LOP3.LUT R68, R69, 0x380, RZ, 0xc0, !PT ;  /* 0x0000038045447812 */ /* 0x000fe400078ec0ff */
[----:B------:R-:W-:-:S02]  /*a1d0*/  SHF.R.U64 R66, R66, 0x3, RZ ;  /* 0x0000000342427819 */ /* 0x000fc400000012ff */
[----:B------:R-:W-:Y:S02]  /*a1e0*/  SHF.R.U64 R70, R70, 0x3, RZ ;  /* 0x0000000346467819 */ /* 0x000fe400000012ff */
[----:B------:R-:W-:Y:S02]  /*a1f0*/  SHF.R.U64 R68, R68, 0x3, RZ ;  /* 0x0000000344447819 */ /* 0x000fe400000012ff */
[----:B------:R-:W-:Y:S01]  /*a200*/  LOP3.LUT R66, R66, R67, RZ, 0x3c, !PT ;  /* 0x0000004342427212 */ /* 0x000fe200078e3cff */
[----:B------:R-:W-:Y:S01]  /*a210*/  IMAD.X R67, RZ, RZ, R73, P2 ;  /* 0x000000ffff437224 */ /* 0x000fe200010e0649 */
[----:B------:R-:W-:Y:S02]  /*a220*/  SEL R119, R15, R14, P0 ;  /* 0x0000000e0f777207 */ /* 0x000fe40000000000 */
[----:B------:R-:W-:Y:S02]  /*a230*/  SEL R80, R14, R15, P0 ;  /* 0x0000000f0e507207 */ /* 0x000fe40000000000 */
[----:B------:R-:W-:-:S02]  /*a240*/  IADD3 R14, P2, R72, 0x8000, RZ ;  /* 0x00008000480e7810 */ /* 0x000fc40007f5e0ff */
[----:B------:R-:W-:Y:S02]  /*a250*/  SEL R87, R40, R41, P0 ;  /* 0x0000002928577207 */ /* 0x000fe40000000000 */
[----:B------:R-:W-:Y:S01]  /*a260*/  SEL R77, R41, R40, P0 ;  /* 0x00000028294d7207 */ /* 0x000fe20000000000 */
[----:B------:R-:W-:Y:S01]  /*a270*/  IMAD R40, R217, 0x40, R16 ;  /* 0x00000040d9287824 */ /* 0x000fe200078e0210 */
[----:B------:R-:W-:Y:S01]  /*a280*/  SEL R141, R3, R4, P0 ;  /* 0x00000004038d7207 */ /* 0x000fe20000000000 */
[----:B------:R-:W-:Y:S01]  /*a290*/  IMAD.MOV.U32 R41, RZ, RZ, 0x2 ;  /* 0x00000002ff297424 */ /* 0x000fe200078e00ff */
[----:B------:R-:W-:Y:S02]  /*a2a0*/  SEL R96, R4, R3, P0 ;  /* 0x0000000304607207 */ /* 0x000fe40000000000 */
[----:B------:R-:W-:Y:S01]  /*a2b0*/  LOP3.LUT R70, R70, R71, RZ, 0x3c, !PT ;  /* 0x0000004746467212 */ /* 0x000fe200078e3cff */
[--C-:B------:R-:W-:Y:S01]  /*a2c0*/  IMAD.X R71, RZ, RZ, R73.reuse, P4 ;  /* 0x000000ffff477224 */ /* 0x100fe200020e0649 */
[----:B------:R-:W-:Y:S01]  /*a2d0*/  LOP3.LUT R68, R68, R69, RZ, 0x3c, !PT ;  /* 0x0000004544447212 */ /* 0x000fe200078e3cff */
[----:B------:R-:W-:Y:S01]  /*a2e0*/  IMAD.X R69, RZ, RZ, R73, P3 ;  /* 0x000000ffff457224 */ /* 0x000fe200018e0649 */
[----:B------:R-:W-:Y:S01]  /*a2f0*/  SEL R81, R24, R25, P0 ;  /* 0x0000001918517207 */ /* 0x000fe20000000000 */
[----:B------:R-:W-:Y:S01]  /*a300*/  IMAD.WIDE R40, R40, R41, UR6 ;  /* 0x0000000628287e25 */ /* 0x000fe2000f8e0229 */
[----:B0-----:R-:W-:Y:S01]  /*a310*/  SEL R75, R25, R24, P0 ;  /* 0x00000018194b7207 */ /* 0x001fe20000000000 */
[----:B------:R-:W-:Y:S01]  /*a320*/  UIMAD.WIDE.U32 UR6, UR39, UR8, URZ ;  /* 0x00000008270672a5 */ /* 0x000fe2000f8e003f */
[----:B------:R-:W-:-:S02]  /*a330*/  SEL R121, R21, R20, P0 ;  /* 0x0000001415797207 */ /* 0x000fc40000000000 */
[----:B------:R-:W-:Y:S01]  /*a340*/  SEL R82, R20, R21, P0 ;  /* 0x0000001514527207 */ /* 0x000fe20000000000 */
[----:B------:R-:W-:Y:S01]  /*a350*/  ULDC.64 UR8, c[0x0][0xb98] ;  /* 0x0002e60000087ab9 */ /* 0x000fe20000000a00 */
[----:B------:R-:W-:Y:S01]  /*a360*/  SEL R123, R29, R28, P0 ;  /* 0x0000001c1d7b7207 */ /* 0x000fe20000000000 */
[----:B------:R-:W-:Y:S01]  /*a370*/  UIADD3 UR7, UR7, UR5, URZ ;  /* 0x0000000507077290 */ /* 0x000fe2000fffe03f */
[----:B------:R-:W-:Y:S01]  /*a380*/  SEL R84, R28, R29, P0 ;  /* 0x0000001d1c547207 */ /* 0x000fe20000000000 */
[----:B------:R-:W-:Y:S01]  /*a390*/  UIMAD UR5, UR13, UR8, URZ ;  /* 0x000000080d0572a4 */ /* 0x000fe2000f8e023f */
[----:B------:R-:W-:Y:S01]  /*a3a0*/  SEL R171, R27, R26, P0 ;  /* 0x0000001a1bab7207 */ /* 0x000fe20000000000 */
[----:B------:R-:W-:Y:S01]  /*a3b0*/  UIMAD.WIDE.U32 UR6, UR38, UR8, UR6 ;  /* 0x00000008260672a5 */ /* 0x000fe2000f8e0006 */
[----:B------:R-:W-:Y:S01]  /*a3c0*/  SEL R113, R26, R27, P0 ;  /* 0x0000001b1a717207 */ /* 0x000fe20000000000 */
[----:B------:R-:W-:Y:S01]  /*a3d0*/  UIMAD UR5, UR38, UR9, UR5 ;  /* 0x00000009260572a4 */ /* 0x000fe2000f8e0205 */
[----:B------:R-:W-:-:S02]  /*a3e0*/  LOP3.LUT R3, R72, 0x380, RZ, 0xc0, !PT ;  /* 0x0000038048037812 */ /* 0x000fc400078ec0ff */
[----:B------:R-:W-:Y:S01]  /*a3f0*/  F2FP.BF16.F32.PACK_AB R48, R92, R145 ;  /* 0x000000915c30723e */ /* 0x000fe200000010ff */
[----:B------:R-:W-:Y:S01]  /*a400*/  ULDC.64 UR8, c[0x0][0xae8] ;  /* 0x0002ba0000087ab9 */ /* 0x000fe20000000a00 */
[----:B------:R-:W-:Y:S02]  /*a410*/  SEL R157, R55, R54, P0 ;  /* 0x00000036379d7207 */ /* 0x000fe40000000000 */
[----:B------:R-:W-:Y:S01]  /*a420*/  SEL R102, R54, R55, P0 ;  /* 0x0000003736667207 */ /* 0x000fe20000000000 */
[--C-:B------:R-:W-:Y:S01]  /*a430*/  IMAD.X R55, RZ, RZ, R73.reuse, P2 ;  /* 0x000000ffff377224 */ /* 0x100fe200010e0649 */
[C---:B------:R-:W-:Y:S02]  /*a440*/  IADD3 R28, P1, R72.reuse, 0xc000, RZ ;  /* 0x0000c000481c7810 */ /* 0x040fe40007f3e0ff */
[C---:B------:R-:W-:Y:S02]  /*a450*/  IADD3 R26, P6, R72.reuse, 0x8060, RZ ;  /* 0x00008060481a7810 */ /* 0x040fe40007fde0ff */
[C---:B------:R-:W-:Y:S01]  /*a460*/  IADD3 R24, P5, R72.reuse, 0x8040, RZ ;  /* 0x0000804048187810 */ /* 0x040fe20007fbe0ff */
[----:B------:R-:W-:Y:S01]  /*a470*/  IMAD.X R65, RZ, RZ, R73, P1 ;  /* 0x000000ffff417224 */ /* 0x000fe200008e0649 */
[----:B------:R-:W-:-:S02]  /*a480*/  IADD3 R20, P4, R72, 0x8020, RZ ;  /* 0x0000802048147810 */ /* 0x000fc40007f9e0ff */
[----:B------:R-:W-:Y:S02]  /*a490*/  IADD3 R4, P3, R72, 0x20, RZ ;  /* 0x0000002048047810 */ /* 0x000fe40007f7e0ff */
[----:B------:R-:W-:Y:S02]  /*a4a0*/  SEL R145, R7, R8, P0 ;  /* 0x0000000807917207 */ /* 0x000fe40000000000 */
[----:B------:R-:W-:Y:S01]  /*a4b0*/  SEL R94, R8, R7, P0 ;  /* 0x00000007085e7207 */ /* 0x000fe20000000000 */
[----:B------:R-:W-:Y:S01]  /*a4c0*/  IMAD.X R57, RZ, RZ, R73, P3 ;  /* 0x000000ffff397224 */ /* 0x000fe200018e0649 */
[----:B------:R-:W-:Y:S02]  /*a4d0*/  IADD3 R8, P2, R72, 0x60, RZ ;  /* 0x0000006048087810 */ /* 0x000fe40007f5e0ff */
        /* <DEDUP_REMOVED lines=23> */
[----:B------:R-:W-:Y:S01]  /*a650*/  IMAD.X R47, RZ, RZ, R73, P2 ;  /* 0x000000ffff2f7224 */ /* 0x000fe200010e0649 */
[----:B------:R-:W-:-:S02]  /*a660*/  IADD3 R12, P1, R72, 0x4060, RZ ;  /* 0x00004060480c7810 */ /* 0x000fc40007f3e0ff */
[C---:B------:R-:W-:Y:S02]  /*a670*/  IADD3 R10, P6, R72.reuse, 0x4040, RZ ;  /* 0x00004040480a7810 */ /* 0x040fe40007fde0ff */
[C---:B------:R-:W-:Y:S02]  /*a680*/  IADD3 R7, P5, R72.reuse, 0x4020, RZ ;  /* 0x0000402048077810 */ /* 0x040fe40007fbe0ff */
[C---:B------:R-:W-:Y:S02]  /*a690*/  IADD3 R6, P4, R72.reuse, 0x40, RZ ;  /* 0x0000004048067810 */ /* 0x040fe40007f9e0ff */
[----:B------:R-:W-:Y:S02]  /*a6a0*/  IADD3 R5, P3, R72, 0x4000, RZ ;  /* 0x0000400048057810 */ /* 0x000fe40007f7e0ff */
[----:B------:R-:W-:Y:S02]  /*a6b0*/  SEL R167, R35, R34, P0 ;  /* 0x0000002223a77207 */ /* 0x000fe40000000000 */
[----:B------:R-:W-:-:S02]  /*a6c0*/  SEL R109, R34, R35, P0 ;  /* 0x00000023226d7207 */ /* 0x000fc40000000000 */
[----:B------:R-:W-:Y:S02]  /*a6d0*/  LOP3.LUT R72, R3, R72, RZ, 0x3c, !PT ;  /* 0x0000004803487212 */ /* 0x000fe400078e3cff */
[----:B------:R-:W-:Y:S02]  /*a6e0*/  LOP3.LUT R11, R28, 0x380, RZ, 0xc0, !PT ;  /* 0x000003801c0b7812 */ /* 0x000fe400078ec0ff */
[----:B------:R-:W-:Y:S02]  /*a6f0*/  SHF.R.U64 R3, R9, 0x3, RZ ;  /* 0x0000000309037819 */ /* 0x000fe400000012ff */
[----:B------:R-:W-:Y:S02]  /*a700*/  IADD3 R35, P2, R40, 0x3000, RZ ;  /* 0x0000300028237810 */ /* 0x000fe40007f5e0ff */
[----:B------:R-:W-:Y:S02]  /*a710*/  SHF.R.U64 R11, R11, 0x3, RZ ;  /* 0x000000030b0b7819 */ /* 0x000fe400000012ff */
[----:B------:R-:W-:-:S02]  /*a720*/  LOP3.LUT R62, R3, R26, RZ, 0x3c, !PT ;  /* 0x0000001a033e7212 */ /* 0x000fc400078e3cff */
[----:B------:R-:W-:Y:S02]  /*a730*/  LOP3.LUT R34, R35, 0x380, RZ, 0xc0, !PT ;  /* 0x0000038023227812 */ /* 0x000fe400078ec0ff */
[----:B------:R-:W-:Y:S02]  /*a740*/  LOP3.LUT R3, R4, 0x380, RZ, 0xc0, !PT ;  /* 0x0000038004037812 */ /* 0x000fe400078ec0ff */
[----:B------:R-:W-:Y:S02]  /*a750*/  LOP3.LUT R64, R11, R28, RZ, 0x3c, !PT ;  /* 0x0000001c0b407212 */ /* 0x000fe400078e3cff */
[----:B------:R-:W-:Y:S02]  /*a760*/  SHF.R.U64 R34, R34, 0x3, RZ ;  /* 0x0000000322227819 */ /* 0x000fe400000012ff */
[----:B------:R-:W-:Y:S02]  /*a770*/  LOP3.LUT R11, R20, 0x380, RZ, 0xc0, !PT ;  /* 0x00000380140b7812 */ /* 0x000fe400078ec0ff */
[----:B------:R-:W-:-:S02]  /*a780*/  SHF.R.U64 R3, R3, 0x3, RZ ;  /* 0x0000000303037819 */ /* 0x000fc400000012ff */
[----:B------:R-:W-:Y:S02]  /*a790*/  LOP3.LUT R9, R14, 0x380, RZ, 0xc0, !PT ;  /* 0x000003800e097812 */ /* 0x000fe400078ec0ff */
[----:B------:R-:W-:Y:S01]  /*a7a0*/  LOP3.LUT R34, R34, R35, RZ, 0x3c, !PT ;  /* 0x0000002322227212 */ /* 0x000fe200078e3cff */
[----:B------:R-:W-:Y:S01]  /*a7b0*/  IMAD.X R35, RZ, RZ, R41, P2 ;  /* 0x000000ffff237224 */ /* 0x000fe200010e0629 */
[----:B------:R-:W-:Y:S02]  /*a7c0*/  SHF.R.U64 R11, R11, 0x3, RZ ;  /* 0x000000030b0b7819 */ /* 0x000fe400000012ff */
[----:B------:R-:W-:Y:S02]  /*a7d0*/  LOP3.LUT R56, R3, R4, RZ, 0x3c, !PT ;  /* 0x0000000403387212 */ /* 0x000fe400078e3cff */
[----:B------:R-:W-:Y:S02]  /*a7e0*/  SHF.R.U64 R9, R9, 0x3, RZ ;  /* 0x0000000309097819 */ /* 0x000fe400000012ff */
[----:B------:R-:W-:-:S02]  /*a7f0*/  LOP3.LUT R3, R6, 0x380, RZ, 0xc0, !PT ;  /* 0x0000038006037812 */ /* 0x000fc400078ec0ff */
[----:B------:R-:W-:Y:S02]  /*a800*/  IADD3 R21, P2, R40, 0x9000, RZ ;  /* 0x0000900028157810 */ /* 0x000fe40007f5e0ff */
[----:B------:R-:W-:Y:S02]  /*a810*/  LOP3.LUT R58, R11, R20, RZ, 0x3c, !PT ;  /* 0x000000140b3a7212 */ /* 0x000fe400078e3cff */
[----:B------:R-:W-:Y:S02]  /*a820*/  LOP3.LUT R54, R9, R14, RZ, 0x3c, !PT ;  /* 0x0000000e09367212 */ /* 0x000fe400078e3cff */
[----:B------:R-:W-:Y:S02]  /*a830*/  SHF.R.U64 R3, R3, 0x3, RZ ;  /* 0x0000000303037819 */ /* 0x000fe400000012ff */
[----:B------:R-:W-:Y:S02]  /*a840*/  LOP3.LUT R20, R21, 0x380, RZ, 0xc0, !PT ;  /* 0x0000038015147812 */ /* 0x000fe400078ec0ff */
[----:B------:R-:W-:-:S02]  /*a850*/  LOP3.LUT R9, R10, 0x380, RZ, 0xc0, !PT ;  /* 0x000003800a097812 */ /* 0x000fc400078ec0ff */
[----:B------:R-:W-:Y:S02]  /*a860*/  SEL R163, R43, R42, P0 ;  /* 0x0000002a2ba37207 */ /* 0x000fe40000000000 */
[----:B------:R-:W-:Y:S01]  /*a870*/  SEL R106, R42, R43, P0 ;  /* 0x0000002b2a6a7207 */ /* 0x000fe20000000000 */
[--C-:B------:R-:W-:Y:S01]  /*a880*/  IMAD.X R43, RZ, RZ, R73.reuse, P4 ;  /* 0x000000ffff2b7224 */ /* 0x100fe200020e0649 */
[----:B------:R-:W-:Y:S02]  /*a890*/  SEL R127, R45, R44, P0 ;  /* 0x0000002c2d7f7207 */ /* 0x000fe40000000000 */
[----:B------:R-:W-:Y:S01]  /*a8a0*/  SEL R86, R44, R45, P0 ;  /* 0x0000002d2c567207 */ /* 0x000fe20000000000 */
[----:B------:R-:W-:Y:S01]  /*a8b0*/  IMAD.X R45, RZ, RZ, R73, P3 ;  /* 0x000000ffff2d7224 */ /* 0x000fe200018e0649 */
[----:B------:R-:W-:Y:S02]  /*a8c0*/  LOP3.LUT R42, R3, R6, RZ, 0x3c, !PT ;  /* 0x00000006032a7212 */ /* 0x000fe400078e3cff */
[----:B------:R-:W-:-:S02]  /*a8d0*/  SHF.R.U64 R20, R20, 0x3, RZ ;  /* 0x0000000314147819 */ /* 0x000fc400000012ff */
[----:B------:R-:W-:Y:S02]  /*a8e0*/  SEL R125, R37, R36, P0 ;  /* 0x00000024257d7207 */ /* 0x000fe40000000000 */
[----:B------:R-:W-:Y:S02]  /*a8f0*/  SEL R85, R36, R37, P0 ;  /* 0x0000002524557207 */ /* 0x000fe40000000000 */
[----:B------:R-:W-:Y:S02]  /*a900*/  SHF.R.U64 R9, R9, 0x3, RZ ;  /* 0x0000000309097819 */ /* 0x000fe400000012ff */
[----:B------:R-:W-:Y:S02]  /*a910*/  LOP3.LUT R3, R8, 0x380, RZ, 0xc0, !PT ;  /* 0x0000038008037812 */ /* 0x000fe400078ec0ff */
[----:B------:R-:W-:Y:S02]  /*a920*/  IADD3 R37, P3, R40, 0x2000, RZ ;  /* 0x0000200028257810 */ /* 0x000fe40007f7e0ff */
[----:B------:R-:W-:-:S02]  /*a930*/  SEL R159, R51, R50, P0 ;  /* 0x00000032339f7207 */ /* 0x000fc40000000000 */
[----:B------:R-:W-:Y:S01]  /*a940*/  SEL R103, R50, R51, P0 ;  /* 0x0000003332677207 */ /* 0x000fe20000000000 */
[----:B------:R-:W-:Y:S01]  /*a950*/  IMAD.X R51, RZ, RZ, R73, P6 ;  /* 0x000000ffff337224 */ /* 0x000fe200030e0649 */
[----:B------:R-:W-:Y:S01]  /*a960*/  LOP3.LUT R20, R20, R21, RZ, 0x3c, !PT ;  /* 0x0000001514147212 */ /* 0x000fe200078e3cff */
[----:B------:R-:W-:Y:S01]  /*a970*/  IMAD.X R21, RZ, RZ, R41, P2 ;  /* 0x000000ffff157224 */ /* 0x000fe200010e0629 */
[----:B------:R-:W-:Y:S02]  /*a980*/  LOP3.LUT R50, R9, R10, RZ, 0x3c, !PT ;  /* 0x0000000a09327212 */ /* 0x000fe400078e3cff */
[----:B------:R-:W-:Y:S02]  /*a990*/  SHF.R.U64 R3, R3, 0x3, RZ ;  /* 0x0000000303037819 */ /* 0x000fe400000012ff */
[----:B------:R-:W-:Y:S02]  /*a9a0*/  LOP3.LUT R36, R37, 0x380, RZ, 0xc0, !PT ;  /* 0x0000038025247812 */ /* 0x000fe400078ec0ff */
[----:B------:R-:W-:-:S02]  /*a9b0*/  IADD3 R10, P2, R40, 0xf000, RZ ;  /* 0x0000f000280a7810 */ /* 0x000fc40007f5e0ff */
[----:B------:R-:W-:Y:S02]  /*a9c0*/  LOP3.LUT R46, R3, R8, RZ, 0x3c, !PT ;  /* 0x00000008032e7212 */ /* 0x000fe400078e3cff */
[----:B------:R-:W-:Y:S02]  /*a9d0*/  SHF.R.U64 R36, R36, 0x3, RZ ;  /* 0x0000000324247819 */ /* 0x000fe400000012ff */
[----:B------:R-:W-:Y:S02]  /*a9e0*/  LOP3.LUT R3, R10, 0x380, RZ, 0xc0, !PT ;  /* 0x000003800a037812 */ /* 0x000fe400078ec0ff */
[----:B------:R-:W-:Y:S02]  /*a9f0*/  LOP3.LUT R11, R12, 0x380, RZ, 0xc0, !PT ;  /* 0x000003800c0b7812 */ /* 0x000fe400078ec0ff */
[----:B------:R-:W-:Y:S01]  /*aa00*/  LOP3.LUT R36, R36, R37, RZ, 0x3c, !PT ;  /* 0x0000002524247212 */ /* 0x000fe200078e3cff */
[----:B------:R-:W-:Y:S01]  /*aa10*/  IMAD.X R37, RZ, RZ, R41, P3 ;  /* 0x000000ffff257224 */ /* 0x000fe200018e0629 */
[----:B------:R-:W-:-:S02]  /*aa20*/  SHF.R.U64 R3, R3, 0x3, RZ ;  /* 0x0000000303037819 */ /* 0x000fc400000012ff */
[----:B------:R-:W-:Y:S02]  /*aa30*/  IADD3 R15, P3, R40, 0x8000, RZ ;  /* 0x00008000280f7810 */ /* 0x000fe40007f7e0ff */
[----:B------:R-:W-:Y:S02]  /*aa40*/  SHF.R.U64 R11, R11, 0x3, RZ ;  /* 0x000000030b0b7819 */ /* 0x000fe400000012ff */
[----:B------:R-:W-:Y:S02]  /*aa50*/  SEL R129, R53, R52, P0 ;  /* 0x0000003435817207 */ /* 0x000fe40000000000 */
[----:B------:R-:W-:Y:S01]  /*aa60*/  SEL R88, R52, R53, P0 ;  /* 0x0000003534587207 */ /* 0x000fe20000000000 */
[----:B------:R-:W-:Y:S01]  /*aa70*/  IMAD.X R53, RZ, RZ, R73, P1 ;  /* 0x000000ffff357224 */ /* 0x000fe200008e0649 */
[----:B------:R-:W-:Y:S02]  /*aa80*/  LOP3.LUT R10, R3, R10, RZ, 0x3c, !PT ;  /* 0x0000000a030a7212 */ /* 0x000fe400078e3cff */
[----:B------:R-:W-:Y:S01]  /*aa90*/  LOP3.LUT R4, R7, 0x380, RZ, 0xc0, !PT ;  /* 0x0000038007047812 */ /* 0x000fe200078ec0ff */
[----:B------:R-:W0:Y:S01]  /*aaa0*/  LDC R3, c[0x0][0xbe8] ;  /* 0x0002fa00ff037b82 */ /* 0x000e220000000800 */
[----:B------:R-:W-:-:S02]  /*aab0*/  LOP3.LUT R14, R15, 0x380, RZ, 0xc0, !PT ;  /* 0x000003800f0e7812 */ /* 0x000fc400078ec0ff */
[----:B------:R-:W-:Y:S01]  /*aac0*/  LOP3.LUT R52, R11, R12, RZ, 0x3c, !PT ;  /* 0x0000000c0b347212 */ /* 0x000fe200078e3cff */
[----:B------:R-:W-:Y:S01]  /*aad0*/  IMAD.X R11, RZ, RZ, R41, P2 ;  /* 0x000000ffff0b7224 */ /* 0x000fe200010e0629 */
[----:B------:R-:W-:Y:S02]  /*aae0*/  SHF.R.U64 R4, R4, 0x3, RZ ;  /* 0x0000000304047819 */ /* 0x000fe400000012ff */
[----:B------:R-:W-:Y:S02]  /*aaf0*/  SHF.R.U64 R14, R14, 0x3, RZ ;  /* 0x000000030e0e7819 */ /* 0x000fe400000012ff */
[----:B------:R-:W-:Y:S02]  /*ab00*/  MOV R108, R52 ;  /* 0x00000034006c7202 */ /* 0x000fe40000000f00 */
[----:B------:R-:W-:Y:S02]  /*ab10*/  SEL R137, R136, R49, P0 ;  /* 0x0000003188897207 */ /* 0x000fe40000000000 */
[----:B------:R-:W-:Y:S01]  /*ab20*/  SEL R92, R49, R136, P0 ;  /* 0x00000088315c7207 */ /* 0x000fe20000000000 */
[----:B------:R-:W-:Y:S01]  /*ab30*/  IMAD.X R49, RZ, RZ, R73, P5 ;  /* 0x000000ffff317224 */ /* 0x000fe200028e0649 */
[----:B------:R-:W-:-:S02]  /*ab40*/  SEL R139, R93, R48, P0 ;  /* 0x000000305d8b7207 */ /* 0x000fc40000000000 */
[----:B------:R-:W-:Y:S02]  /*ab50*/  SEL R93, R48, R93, P0 ;  /* 0x0000005d305d7207 */ /* 0x000fe40000000000 */
[----:B------:R-:W-:Y:S02]  /*ab60*/  SEL R83, R32, R33, P0 ;  /* 0x0000002120537207 */ /* 0x000fe40000000000 */
[----:B------:R-:W-:Y:S02]  /*ab70*/  SEL R76, R33, R32, P0 ;  /* 0x00000020214c7207 */ /* 0x000fe40000000000 */
[----:B------:R-:W-:Y:S02]  /*ab80*/  LOP3.LUT R48, R4, R7, RZ, 0x3c, !PT ;  /* 0x0000000704307212 */ /* 0x000fe400078e3cff */
[----:B------:R-:W-:Y:S01]  /*ab90*/  LOP3.LUT R14, R14, R15, RZ, 0x3c, !PT ;  /* 0x0000000f0e0e7212 */ /* 0x000fe200078e3cff */
[----:B------:R-:W-:Y:S01]  /*aba0*/  IMAD.X R15, RZ, RZ, R41, P3 ;  /* 0x000000ffff0f7224 */ /* 0x000fe200018e0629 */
[----:B------:R-:W-:-:S02]  /*abb0*/  IADD3 R9, P3, R40, 0xe000, RZ ;  /* 0x0000e00028097810 */ /* 0x000fc40007f7e0ff */
[----:B------:R-:W-:Y:S02]  /*abc0*/  MOV R132, R46 ;  /* 0x0000002e00847202 */ /* 0x000fe40000000f00 */
[----:B------:R-:W-:Y:S02]  /*abd0*/  MOV R110, R50 ;  /* 0x00000032006e7202 */ /* 0x000fe40000000f00 */
[----:B------:R-:W-:Y:S02]  /*abe0*/  MOV R112, R48 ;  /* 0x0000003000707202 */ /* 0x000fe40000000f00 */
[----:B------:R-:W-:Y:S02]  /*abf0*/  LOP3.LUT R8, R9, 0x380, RZ, 0xc0, !PT ;  /* 0x0000038009087812 */ /* 0x000fe400078ec0ff */
[----:B------:R-:W-:Y:S02]  /*ac00*/  MOV R70, R70 ;  /* 0x0000004600467202 */ /* 0x000fe40000000f00 */
[----:B------:R-:W-:-:S02]  /*ac10*/  MOV R71, R54 ;  /* 0x0000003600477202 */ /* 0x000fc40000000f00 */
[----:B------:R-:W-:Y:S02]  /*ac20*/  SHF.R.U64 R8, R8, 0x3, RZ ;  /* 0x0000000308087819 */ /* 0x000fe400000012ff */
[----:B------:R-:W-:Y:S02]  /*ac30*/  LOP3.LUT R4, R5, 0x380, RZ, 0xc0, !PT ;  /* 0x0000038005047812 */ /* 0x000fe400078ec0ff */
[----:B--2---:R-:W-:Y:S01]  /*ac40*/  LOP3.LUT R53, R74, 0x2, RZ, 0x3c, !PT ;  /* 0x000000024a357812 */ /* 0x004fe200078e3cff */
[----:B------:R-:W-:Y:S01]  /*ac50*/  SHFL.IDX PT, R46, R81, R74, 0x1c1f ;  /* 0x001c1f4a512e7589 */ /* 0x000fe200000e0000 */
[----:B------:R-:W-:Y:S01]  /*ac60*/  LOP3.LUT R8, R8, R9, RZ, 0x3c, !PT ;  /* 0x0000000908087212 */ /* 0x000fe200078e3cff */
[----:B------:R-:W-:Y:S01]  /*ac70*/  IMAD.X R9, RZ, RZ, R41, P3 ;  /* 0x000000ffff097224 */ /* 0x000fe200018e0629 */
[----:B0-----:R-:W-:Y:S01]  /*ac80*/  ISETP.NE.AND P3, PT, R3, 0x1, PT ;  /* 0x000000010300780c */ /* 0x001fe20003f65270 */
[----:B------:R-:W0:Y:S01]  /*ac90*/  SHFL.IDX PT, R75, R75, R53, 0x1c1f ;  /* 0x001c1f354b4b7589 */ /* 0x000e2200000e0000 */
[----:B------:R-:W-:-:S02]  /*aca0*/  SHF.R.U64 R4, R4, 0x3, RZ ;  /* 0x0000000304047819 */ /* 0x000fc400000012ff */
[----:B------:R-:W-:Y:S01]  /*acb0*/  LOP3.LUT R13, R24, 0x380, RZ, 0xc0, !PT ;  /* 0x00000380180d7812 */ /* 0x000fe200078ec0ff */
[----:B------:R-:W-:Y:S01]  /*acc0*/  SHFL.IDX PT, R50, R83, R74, 0x1c1f ;  /* 0x001c1f4a53327589 */ /* 0x000fe200000e0000 */
[----:B------:R-:W-:Y:S02]  /*acd0*/  LOP3.LUT R44, R4, R5, RZ, 0x3c, !PT ;  /* 0x00000005042c7212 */ /* 0x000fe400078e3cff */
[----:B------:R-:W-:Y:S01]  /*ace0*/  SHF.R.U64 R13, R13, 0x3, RZ ;  /* 0x000000030d0d7819 */ /* 0x000fe200000012ff */
[----:B------:R-:W1:Y:S01]  /*acf0*/  SHFL.IDX PT, R49, R76, R53, 0x1c1f ;  /* 0x001c1f354c317589 */ /* 0x000e6200000e0000 */
[----:B------:R-:W-:Y:S02]  /*ad00*/  MOV R130, R44 ;  /* 0x0000002c00827202 */ /* 0x000fe40000000f00 */
[----:B------:R-:W-:Y:S01]  /*ad10*/  LOP3.LUT R60, R13, R24, RZ, 0x3c, !PT ;  /* 0x000000180d3c7212 */ /* 0x000fe200078e3cff */
[----:B------:R-:W-:Y:S01]  /*ad20*/  SHFL.IDX PT, R143, R143, R74, 0x1c1f ;  /* 0x001c1f4a8f8f7589 */ /* 0x000fe200000e0000 */
[----:B------:R-:W-:-:S02]  /*ad30*/  MOV R68, R68 ;  /* 0x0000004400447202 */ /* 0x000fc40000000f00 */
[----:B------:R-:W-:Y:S01]  /*ad40*/  MOV R69, R58 ;  /* 0x0000003a00457202 */ /* 0x000fe20000000f00 */
[----:B------:R-:W2:Y:S01]  /*ad50*/  SHFL.IDX PT, R52, R95, R53, 0x1c1f ;  /* 0x001c1f355f347589 */ /* 0x000ea200000e0000 */
[----:B------:R-:W-:Y:S02]  /*ad60*/  MOV R118, R56 ;  /* 0x0000003800767202 */ /* 0x000fe40000000f00 */
[----:B------:R-:W-:Y:S01]  /*ad70*/  MOV R66, R66 ;  /* 0x0000004200427202 */ /* 0x000fe20000000f00 */
[----:B------:R-:W-:Y:S01]  /*ad80*/  SHFL.IDX PT, R54, R87, R74, 0x1c1f ;  /* 0x001c1f4a57367589 */ /* 0x000fe200000e0000 */
[----:B------:R-:W-:Y:S02]  /*ad90*/  MOV R67, R60 ;  /* 0x0000003c00437202 */ /* 0x000fe40000000f00 */
[----:B------:R-:W-:Y:S01]  /*ada0*/  MOV R64, R64 ;  /* 0x0000004000407202 */ /* 0x000fe20000000f00 */
[----:B------:R-:W3:Y:S01]  /*adb0*/  SHFL.IDX PT, R77, R77, R53, 0x1c1f ;  /* 0x001c1f354d4d7589 */ /* 0x000ee200000e0000 */
[----:B0-----:R-:W-:-:S02]  /*adc0*/  SEL R44, R46, R75, P0 ;  /* 0x0000004b2e2c7207 */ /* 0x001fc40000000000 */
[----:B------:R-:W-:Y:S01]  /*add0*/  SEL R46, R75, R46, P0 ;  /* 0x0000002e4b2e7207 */ /* 0x000fe20000000000 */
[----:B------:R-:W-:Y:S01]  /*ade0*/  SHFL.IDX PT, R141, R141, R74, 0x1c1f ;  /* 0x001c1f4a8d8d7589 */ /* 0x000fe200000e0000 */
[----:B------:R-:W0:Y:S01]  /*adf0*/  @P3 LDC R75, c[0x0][0xbec] ;  /* 0x0002fb00ff4b3b82 */ /* 0x000e220000000800 */
[----:B------:R-:W-:Y:S02]  /*ae00*/  SEL R165, R39, R38, P0 ;  /* 0x0000002627a57207 */ /* 0x000fe40000000000 */
[----:B------:R-:W4:Y:S01]  /*ae10*/  SHFL.IDX PT, R96, R96, R53, 0x1c1f ;  /* 0x001c1f3560607589 */ /* 0x000f2200000e0000 */
[----:B-1----:R-:W-:Y:S02]  /*ae20*/  SEL R48, R50, R49, P0 ;  /* 0x0000003132307207 */ /* 0x002fe40000000000 */
[----:B------:R-:W-:Y:S01]  /*ae30*/  SEL R50, R49, R50, P0 ;  /* 0x0000003231327207 */ /* 0x000fe20000000000 */
[----:B------:R-:W-:Y:S01]  /*ae40*/  SHFL.IDX PT, R145, R145, R74, 0x1c1f ;  /* 0x001c1f4a91917589 */ /* 0x000fe200000e0000 */
[----:B------:R-:W-:-:S02]  /*ae50*/  SEL R107, R38, R39, P0 ;  /* 0x00000027266b7207 */ /* 0x000fc40000000000 */
[----:B------:R-:W-:Y:S01]  /*ae60*/  MOV R65, R62 ;  /* 0x0000003e00417202 */ /* 0x000fe20000000f00 */
[----:B------:R-:W1:Y:S01]  /*ae70*/  SHFL.IDX PT, R94, R94, R53, 0x1c1f ;  /* 0x001c1f355e5e7589 */ /* 0x000e6200000e0000 */
[----:B--2---:R-:W-:Y:S02]  /*ae80*/  SEL R49, R143, R52, P0 ;  /* 0x000000348f317207 */ /* 0x004fe40000000000 */
[----:B------:R-:W-:Y:S01]  /*ae90*/  SEL R51, R52, R143, P0 ;  /* 0x0000008f34337207 */ /* 0x000fe20000000000 */
[----:B------:R-:W-:Y:S01]  /*aea0*/  SHFL.IDX PT, R58, R115, R74, 0x1c1f ;  /* 0x001c1f4a733a7589 */ /* 0x000fe200000e0000 */
[----:B------:R-:W-:Y:S02]  /*aeb0*/  IADD3 R39, P4, R40, 0x1000, RZ ;  /* 0x0000100028277810 */ /* 0x000fe40007f9e0ff */
[----:B------:R-:W-:Y:S01]  /*aec0*/  SEL R135, R128, R91, P0 ;  /* 0x0000005b80877207 */ /* 0x000fe20000000000 */
[----:B------:R-:W2:Y:S01]  /*aed0*/  SHFL.IDX PT, R57, R78, R53, 0x1c1f ;  /* 0x001c1f354e397589 */ /* 0x000ea200000e0000 */
[----:B---3--:R-:W-:-:S02]  /*aee0*/  SEL R52, R54, R77, P0 ;  /* 0x0000004d36347207 */ /* 0x008fc40000000000 */
[----:B------:R-:W-:Y:S01]  /*aef0*/  SEL R54, R77, R54, P0 ;  /* 0x000000364d367207 */ /* 0x000fe20000000000 */
[----:B------:R-:W-:Y:S01]  /*af00*/  SHFL.IDX PT, R147, R147, R74, 0x1c1f ;  /* 0x001c1f4a93937589 */ /* 0x000fe200000e0000 */
[----:B------:R-:W3:Y:S01]  /*af10*/  @P3 LDC R77, c[0x0][0xbf0] ;  /* 0x0002fc00ff4d3b82 */ /* 0x000ee20000000800 */
[----:B------:R-:W-:Y:S02]  /*af20*/  LOP3.LUT R38, R39, 0x380, RZ, 0xc0, !PT ;  /* 0x0000038027267812 */ /* 0x000fe400078ec0ff */
[----:B------:R-:W0:Y:S01]  /*af30*/  SHFL.IDX PT, R60, R97, R53, 0x1c1f ;  /* 0x001c1f35613c7589 */ /* 0x000e2200000e0000 */
[----:B------:R-:W-:Y:S02]  /*af40*/  SEL R91, R91, R128, P0 ;  /* 0x000000805b5b7207 */ /* 0x000fe40000000000 */
[----:B------:R-:W-:Y:S01]  /*af50*/  SEL R169, R31, R30, P0 ;  /* 0x0000001e1fa97207 */ /* 0x000fe20000000000 */
[----:B------:R-:W-:Y:S01]  /*af60*/  SHFL.IDX PT, R117, R117, R74, 0x1c1f ;  /* 0x001c1f4a75757589 */ /* 0x000fe200000e0000 */
[----:B------:R-:W-:-:S02]  /*af70*/  SEL R111, R30, R31, P0 ;  /* 0x0000001f1e6f7207 */ /* 0x000fc40000000000 */
[----:B------:R-:W-:Y:S01]  /*af80*/  IADD3 R33, P1, R40, 0x4000, RZ ;  /* 0x0000400028217810 */ /* 0x000fe20007f3e0ff */
[----:B------:R-:W0:Y:S01]  /*af90*/  SHFL.IDX PT, R62, R79, R53, 0x1c1f ;  /* 0x001c1f354f3e7589 */ /* 0x000e2200000e0000 */
[----:B------:R-:W-:Y:S02]  /*afa0*/  SHF.R.U64 R38, R38, 0x3, RZ ;  /* 0x0000000326267819 */ /* 0x000fe400000012ff */
[----:B------:R-:W-:Y:S01]  /*afb0*/  MOV R105, R72 ;  /* 0x0000004800697202 */ /* 0x000fe20000000f00 */
[----:B------:R-:W-:Y:S01]  /*afc0*/  SHFL.IDX PT, R149, R149, R74, 0x1c1f ;  /* 0x001c1f4a95957589 */ /* 0x000fe200000e0000 */
[----:B------:R-:W-:Y:S02]  /*afd0*/  MOV R134, R42 ;  /* 0x0000002a00867202 */ /* 0x000fe40000000f00 */
[----:B------:R-:W-:Y:S01]  /*afe0*/  LOP3.LUT R32, R33, 0x380, RZ, 0xc0, !PT ;  /* 0x0000038021207812 */ /* 0x000fe200078ec0ff */
[----:B------:R-:W3:Y:S01]  /*aff0*/  SHFL.IDX PT, R98, R98, R53, 0x1c1f ;  /* 0x001c1f3562627589 */ /* 0x000ee200000e0000 */
[----:B------:R-:W-:Y:S01]  /*b000*/  LOP3.LUT R38, R38, R39, RZ, 0x3c, !PT ;  /* 0x0000002726267212 */ /* 0x000fe200078e3cff */
[----:B------:R-:W-:Y:S01]  /*b010*/  IMAD.X R39, RZ, RZ, R41, P4 ;  /* 0x000000ffff277224 */ /* 0x000fe200020e0629 */
[----:B----4-:R-:W-:Y:S01]  /*b020*/  SEL R45, R141, R96, P0 ;  /* 0x000000608d2d7207 */ /* 0x010fe20000000000 */
[----:B------:R-:W-:Y:S01]  /*b030*/  SHFL.IDX PT, R119, R119, R74, 0x1c1f ;  /* 0x001c1f4a77777589 */ /* 0x000fe200000e0000 */
[----:B------:R-:W-:-:S02]  /*b040*/  SEL R47, R96, R141, P0 ;  /* 0x0000008d602f7207 */ /* 0x000fc40000000000 */
[----:B-1----:R-:W-:Y:S01]  /*b050*/  SEL R55, R94, R145, P0 ;  /* 0x000000915e377207 */ /* 0x002fe20000000000 */
[----:B------:R-:W-:Y:S01]  /*b060*/  SHFL.IDX PT, R151, R151, R74, 0x1c1f ;  /* 0x001c1f4a97977589 */ /* 0x000fe200000e0000 */
[----:B------:R-:W-:Y:S02]  /*b070*/  IADD3 R27, P4, R40, 0x7000, RZ ;  /* 0x00007000281b7810 */ /* 0x000fe40007f9e0ff */
[----:B------:R-:W-:Y:S01]  /*b080*/  SHF.R.U64 R32, R32, 0x3, RZ ;  /* 0x0000000320207819 */ /* 0x000fe200000012ff */
[----:B------:R-:W1:Y:S01]  /*b090*/  SHFL.IDX PT, R80, R80, R53, 0x1c1f ;  /* 0x001c1f3550507589 */ /* 0x000e6200000e0000 */
[----:B------:R-:W-:Y:S02]  /*b0a0*/  LOP3.LUT R26, R27, 0x380, RZ, 0xc0, !PT ;  /* 0x000003801b1a7812 */ /* 0x000fe400078ec0ff */
[----:B------:R-:W-:Y:S01]  /*b0b0*/  LOP3.LUT R32, R32, R33, RZ, 0x3c, !PT ;  /* 0x0000002120207212 */ /* 0x000fe200078e3cff */
[----:B------:R-:W4:Y:S01]  /*b0c0*/  SHFL.IDX PT, R76, R99, R53, 0x1c1f ;  /* 0x001c1f35634c7589 */ /* 0x000f2200000e0000 */
[----:B------:R-:W-:Y:S01]  /*b0d0*/  IMAD.X R33, RZ, RZ, R41, P1 ;  /* 0x000000ffff217224 */ /* 0x000fe200008e0629 */
[----:B--2---:R-:W-:-:S02]  /*b0e0*/  SEL R56, R58, R57, P0 ;  /* 0x000000393a387207 */ /* 0x004fc40000000000 */
[----:B------:R-:W-:Y:S01]  /*b0f0*/  SHFL.IDX PT, R121, R121, R74, 0x1c1f ;  /* 0x001c1f4a79797589 */ /* 0x000fe200000e0000 */
[----:B------:R-:W-:Y:S02]  /*b100*/  IADD3 R25, P1, R40, 0xa000, RZ ;  /* 0x0000a00028197810 */ /* 0x000fe40007f3e0ff */
[----:B------:R-:W-:Y:S01]  /*b110*/  SEL R58, R57, R58, P0 ;  /* 0x0000003a393a7207 */ /* 0x000fe20000000000 */
[----:B------:R-:W-:Y:S01]  /*b120*/  SHFL.IDX PT, R153, R153, R74, 0x1c1f ;  /* 0x001c1f4a99997589 */ /* 0x000fe200000e0000 */
[----:B------:R-:W-:Y:S02]  /*b130*/  SHF.R.U64 R26, R26, 0x3, RZ ;  /* 0x000000031a1a7819 */ /* 0x000fe400000012ff */
[----:B0-----:R-:W-:Y:S01]  /*b140*/  SEL R57, R147, R60, P0 ;  /* 0x0000003c93397207 */ /* 0x001fe20000000000 */
[----:B------:R-:W0:Y:S01]  /*b150*/  SHFL.IDX PT, R82, R82, R53, 0x1c1f ;  /* 0x001c1f3552527589 */ /* 0x000e2200000e0000 */
[----:B------:R-:W-:Y:S02]  /*b160*/  SEL R59, R60, R147, P0 ;  /* 0x000000933c3b7207 */ /* 0x000fe40000000000 */
[----:B------:R-:W-:Y:S01]  /*b170*/  SEL R60, R117, R62, P0 ;  /* 0x0000003e753c7207 */ /* 0x000fe20000000000 */
[----:B------:R-:W2:Y:S01]  /*b180*/  SHFL.IDX PT, R100, R100, R53, 0x1c1f ;  /* 0x001c1f3564647589 */ /* 0x000ea200000e0000 */
[----:B------:R-:W-:-:S02]  /*b190*/  LOP3.LUT R24, R25, 0x380, RZ, 0xc0, !PT ;  /* 0x0000038019187812 */ /* 0x000fc400078ec0ff */
[----:B------:R-:W-:Y:S01]  /*b1a0*/  SEL R62, R62, R117, P0 ;  /* 0x000000753e3e7207 */ /* 0x000fe20000000000 */
[----:B------:R-:W-:Y:S01]  /*b1b0*/  SHFL.IDX PT, R123, R123, R74, 0x1c1f ;  /* 0x001c1f4a7b7b7589 */ /* 0x000fe200000e0000 */
[----:B---3--:R-:W-:Y:S02]  /*b1c0*/  SEL R61, R149, R98, P0 ;  /* 0x00000062953d7207 */ /* 0x008fe40000000000 */
[----:B------:R-:W-:Y:S01]  /*b1d0*/  SEL R63, R98, R149, P0 ;  /* 0x00000095623f7207 */ /* 0x000fe20000000000 */
[----:B------:R-:W-:Y:S01]  /*b1e0*/  SHFL.IDX PT, R155, R155, R74, 0x1c1f ;  /* 0x001c1f4a9b9b7589 */ /* 0x000fe200000e0000 */
[----:B------:R-:W-:Y:S01]  /*b1f0*/  LOP3.LUT R26, R26, R27, RZ, 0x3c, !PT ;  /* 0x0000001b1a1a7212 */ /* 0x000fe200078e3cff */
[----:B------:R-:W-:Y:S01]  /*b200*/  IMAD.X R27, RZ, RZ, R41, P4 ;  /* 0x000000ffff1b7224 */ /* 0x000fe200020e0629 */
[----:B------:R-:W-:Y:S01]  /*b210*/  IADD3 R7, P4, R40, 0xd000, RZ ;  /* 0x0000d00028077810 */ /* 0x000fe20007f9e0ff */
[----:B------:R-:W3:Y:S01]  /*b220*/  SHFL.IDX PT, R84, R84, R53, 0x1c1f ;  /* 0x001c1f3554547589 */ /* 0x000ee200000e0000 */
[----:B------:R-:W-:-:S02]  /*b230*/  SHF.R.U64 R24, R24, 0x3, RZ ;  /* 0x0000000318187819 */ /* 0x000fc400000012ff */
[----:B------:R-:W-:Y:S01]  /*b240*/  LOP3.LUT R6, R7, 0x380, RZ, 0xc0, !PT ;  /* 0x0000038007067812 */ /* 0x000fe200078ec0ff */
[----:B------:R-:W3:Y:S01]  /*b250*/  SHFL.IDX PT, R78, R101, R53, 0x1c1f ;  /* 0x001c1f35654e7589 */ /* 0x000ee200000e0000 */
[----:B------:R-:W-:Y:S01]  /*b260*/  LOP3.LUT R24, R24, R25, RZ, 0x3c, !PT ;  /* 0x0000001918187212 */ /* 0x000fe200078e3cff */
[----:B------:R-:W-:Y:S01]  /*b270*/  IMAD.X R25, RZ, RZ, R41, P1 ;  /* 0x000000ffff197224 */ /* 0x000fe200008e0629 */
[C---:B------:R-:W-:Y:S01]  /*b280*/  IADD3 R31, P6, R40.reuse, 0x5000, RZ ;  /* 0x00005000281f7810 */ /* 0x040fe20007fde0ff */
[----:B------:R-:W-:Y:S01]  /*b290*/  SHFL.IDX PT, R120, R127, R74, 0x1c1f ;  /* 0x001c1f4a7f787589 */ /* 0x000fe200000e0000 */
[----:B------:R-:W-:Y:S02]  /*b2a0*/  IADD3 R29, P5, R40, 0x6000, RZ ;  /* 0x00006000281d7810 */ /* 0x000fe40007fbe0ff */
[----:B------:R-:W-:Y:S01]  /*b2b0*/  SHF.R.U64 R6, R6, 0x3, RZ ;  /* 0x0000000306067819 */ /* 0x000fe200000012ff */
[----:B------:R-:W-:Y:S01]  /*b2c0*/  SHFL.IDX PT, R114, R129, R74, 0x1c1f ;  /* 0x001c1f4a81727589 */ /* 0x000fe200000e0000 */
[----:B------:R-:W-:-:S02]  /*b2d0*/  LOP3.LUT R30, R31, 0x380, RZ, 0xc0, !PT ;  /* 0x000003801f1e7812 */ /* 0x000fc400078ec0ff */
[----:B------:R-:W-:Y:S01]  /*b2e0*/  LOP3.LUT R28, R29, 0x380, RZ, 0xc0, !PT ;  /* 0x000003801d1c7812 */ /* 0x000fe200078ec0ff */
[----:B------:R-:W-:Y:S01]  /*b2f0*/  SHFL.IDX PT, R125, R125, R74, 0x1c1f ;  /* 0x001c1f4a7d7d7589 */ /* 0x000fe200000e0000 */
[----:B------:R-:W-:Y:S02]  /*b300*/  LOP3.LUT R6, R6, R7, RZ, 0x3c, !PT ;  /* 0x0000000706067212 */ /* 0x000fe400078e3cff */
[----:B------:R-:W-:Y:S01]  /*b310*/  LOP3.LUT R7, R40, 0x380, RZ, 0xc0, !PT ;  /* 0x0000038028077812 */ /* 0x000fe200078ec0ff */
[----:B------:R-:W-:Y:S01]  /*b320*/  SHFL.IDX PT, R81, R131, R74, 0x1c1f ;  /* 0x001c1f4a83517589 */ /* 0x000fe200000e0000 */
[----:B------:R-:W-:Y:S02]  /*b330*/  SHF.R.U64 R30, R30, 0x3, RZ ;  /* 0x000000031e1e7819 */ /* 0x000fe400000012ff */
[----:B------:R-:W-:Y:S01]  /*b340*/  SHF.R.U64 R28, R28, 0x3, RZ ;  /* 0x000000031c1c7819 */ /* 0x000fe200000012ff */
[----:B------:R-:W-:Y:S01]  /*b350*/  SHFL.IDX PT, R73, R133, R74, 0x1c1f ;  /* 0x001c1f4a85497589 */ /* 0x000fe200000e0000 */
[----:B------:R-:W-:-:S02]  /*b360*/  SHF.R.U64 R7, R7, 0x3, RZ ;  /* 0x0000000307077819 */ /* 0x000fc400000012ff */
[----:B------:R-:W-:Y:S01]  /*b370*/  LOP3.LUT R30, R30, R31, RZ, 0x3c, !PT ;  /* 0x0000001f1e1e7212 */ /* 0x000fe200078e3cff */
[----:B------:R-:W-:Y:S01]  /*b380*/  SHFL.IDX PT, R72, R135, R74, 0x1c1f ;  /* 0x001c1f4a87487589 */ /* 0x000fe200000e0000 */
[----:B------:R-:W-:Y:S01]  /*b390*/  LOP3.LUT R28, R28, R29, RZ, 0x3c, !PT ;  /* 0x0000001d1c1c7212 */ /* 0x000fe200078e3cff */
[--C-:B------:R-:W-:Y:S01]  /*b3a0*/  IMAD.X R31, RZ, RZ, R41.reuse, P6 ;  /* 0x000000ffff1f7224 */ /* 0x100fe200030e0629 */
[C---:B------:R-:W-:Y:S01]  /*b3b0*/  IADD3 R13, P6, R40.reuse, 0xb000, RZ ;  /* 0x0000b000280d7810 */ /* 0x040fe20007fde0ff */
[----:B------:R-:W-:Y:S01]  /*b3c0*/  SHFL.IDX PT, R43, R137, R74, 0x1c1f ;  /* 0x001c1f4a892b7589 */ /* 0x000fe200000e0000 */
[--C-:B------:R-:W-:Y:S01]  /*b3d0*/  IMAD.X R29, RZ, RZ, R41.reuse, P5 ;  /* 0x000000ffff1d7224 */ /* 0x100fe200028e0629 */
[----:B------:R-:W-:Y:S02]  /*b3e0*/  IADD3 R5, P5, R40, 0xc000, RZ ;  /* 0x0000c00028057810 */ /* 0x000fe40007fbe0ff */
[----:B------:R-:W-:Y:S01]  /*b3f0*/  SHFL.IDX PT, R42, R139, R74, 0x1c1f ;  /* 0x001c1f4a8b2a7589 */ /* 0x000fe200000e0000 */
[----:B------:R-:W-:Y:S01]  /*b400*/  LOP3.LUT R40, R7, R40, RZ, 0x3c, !PT ;  /* 0x0000002807287212 */ /* 0x000fe200078e3cff */
[----:B------:R-:W-:Y:S01]  /*b410*/  IMAD.X R7, RZ, RZ, R41, P4 ;  /* 0x000000ffff077224 */ /* 0x000fe200020e0629 */
[----:B------:R-:W-:Y:S01]  /*b420*/  LOP3.LUT R4, R5, 0x380, RZ, 0xc0, !PT ;  /* 0x0000038005047812 */ /* 0x000fe200078ec0ff */
[----:B------:R-:W-:Y:S01]  /*b430*/  SHFL.IDX PT, R157, R157, R74, 0x1c1f ;  /* 0x001c1f4a9d9d7589 */ /* 0x000fe200000e0000 */
[----:B------:R-:W-:-:S02]  /*b440*/  LOP3.LUT R12, R13, 0x380, RZ, 0xc0, !PT ;  /* 0x000003800d0c7812 */ /* 0x000fc400078ec0ff */
[----:B------:R-:W-:Y:S01]  /*b450*/  SHF.R.U64 R4, R4, 0x3, RZ ;  /* 0x0000000304047819 */ /* 0x000fe200000012ff */
[----:B------:R-:W-:Y:S01]  /*b460*/  SHFL.IDX PT, R159, R159, R74, 0x1c1f ;  /* 0x001c1f4a9f9f7589 */ /* 0x000fe200000e0000 */
[----:B------:R-:W-:Y:S02]  /*b470*/  SHF.R.U64 R12, R12, 0x3, RZ ;  /* 0x000000030c0c7819 */ /* 0x000fe400000012ff */
[----:B------:R-:W-:Y:S01]  /*b480*/  LOP3.LUT R4, R4, R5, RZ, 0x3c, !PT ;  /* 0x0000000504047212 */ /* 0x000fe200078e3cff */
[----:B------:R-:W-:Y:S01]  /*b490*/  SHFL.IDX PT, R161, R161, R74, 0x1c1f ;  /* 0x001c1f4aa1a17589 */ /* 0x000fe200000e0000 */
[--C-:B------:R-:W-:Y:S01]  /*b4a0*/  IMAD.X R5, RZ, RZ, R41.reuse, P5 ;  /* 0x000000ffff057224 */ /* 0x100fe200028e0629 */
[----:B------:R-:W-:Y:S01]  /*b4b0*/  LOP3.LUT R12, R12, R13, RZ, 0x3c, !PT ;  /* 0x0000000d0c0c7212 */ /* 0x000fe200078e3cff */
[----:B------:R-:W-:Y:S01]  /*b4c0*/  IMAD.X R13, RZ, RZ, R41, P6 ;  /* 0x000000ffff0d7224 */ /* 0x000fe200030e0629 */
[----:B------:R-:W-:Y:S04]  /*b4d0*/  SHFL.IDX PT, R116, R163, R74, 0x1c1f ;  /* 0x001c1f4aa3747589 */ /* 0x000fe800000e0000 */
[----:B------:R-:W-:Y:S04]  /*b4e0*/  SHFL.IDX PT, R115, R165, R74, 0x1c1f ;  /* 0x001c1f4aa5737589 */ /* 0x000fe800000e0000 */
[----:B------:R-:W-:Y:S04]  /*b4f0*/  SHFL.IDX PT, R87, R167, R74, 0x1c1f ;  /* 0x001c1f4aa7577589 */ /* 0x000fe800000e0000 */
[----:B------:R-:W-:Y:S04]  /*b500*/  SHFL.IDX PT, R83, R169, R74, 0x1c1f ;  /* 0x001c1f4aa9537589 */ /* 0x000fe800000e0000 */
[----:B------:R-:W-:Y:S04]  /*b510*/  SHFL.IDX PT, R171, R171, R74, 0x1c1f ;  /* 0x001c1f4aabab7589 */ /* 0x000fe800000e0000 */
[----:B------:R-:W-:Y:S04]  /*b520*/  SHFL.IDX PT, R127, R86, R53, 0x1c1f ;  /* 0x001c1f35567f7589 */ /* 0x000fe800000e0000 */
[----:B------:R-:W-:Y:S04]  /*b530*/  SHFL.IDX PT, R129, R88, R53, 0x1c1f ;  /* 0x001c1f3558817589 */ /* 0x000fe800000e0000 */
[----:B------:R-:W3:Y:S04]  /*b540*/  SHFL.IDX PT, R122, R85, R53, 0x1c1f ;  /* 0x001c1f35557a7589 */ /* 0x000ee800000e0000 */
[----:B------:R-:W-:Y:S04]  /*b550*/  SHFL.IDX PT, R74, R89, R53, 0x1c1f ;  /* 0x001c1f35594a7589 */ /* 0x000fe800000e0000 */
[----:B------:R-:W-:Y:S04]  /*b560*/  SHFL.IDX PT, R90, R90, R53, 0x1c1f ;  /* 0x001c1f355a5a7589 */ /* 0x000fe800000e0000 */
[----:B------:R-:W-:Y:S04]  /*b570*/  SHFL.IDX PT, R91, R91, R53, 0x1c1f ;  /* 0x001c1f355b5b7589 */ /* 0x000fe800000e0000 */
[----:B------:R-:W-:Y:S04]  /*b580*/  SHFL.IDX PT, R92, R92, R53, 0x1c1f ;  /* 0x001c1f355c5c7589 */ /* 0x000fe800000e0000 */
[----:B------:R-:W-:Y:S04]  /*b590*/  SHFL.IDX PT, R93, R93, R53, 0x1c1f ;  /* 0x001c1f355d5d7589 */ /* 0x000fe800000e0000 */
[----:B------:R-:W3:Y:S04]  /*b5a0*/  SHFL.IDX PT, R102, R102, R53, 0x1c1f ;  /* 0x001c1f3566667589 */ /* 0x000ee800000e0000 */
[----:B------:R-:W3:Y:S04]  /*b5b0*/  SHFL.IDX PT, R86, R103, R53, 0x1c1f ;  /* 0x001c1f3567567589 */ /* 0x000ee800000e0000 */
[----:B------:R-:W3:Y:S04]  /*b5c0*/  SHFL.IDX PT, R104, R104, R53, 0x1c1f ;  /* 0x001c1f3568687589 */ /* 0x000ee800000e0000 */
[----:B------:R-:W3:Y:S04]  /*b5d0*/  SHFL.IDX PT, R79, R106, R53, 0x1c1f ;  /* 0x001c1f356a4f7589 */ /* 0x000ee800000e0000 */
[----:B------:R-:W3:Y:S04]  /*b5e0*/  SHFL.IDX PT, R124, R107, R53, 0x1c1f ;  /* 0x001c1f356b7c7589 */ /* 0x000ee800000e0000 */
[----:B------:R-:W-:Y:S04]  /*b5f0*/  SHFL.IDX PT, R126, R109, R53, 0x1c1f ;  /* 0x001c1f356d7e7589 */ /* 0x000fe800000e0000 */
[----:B------:R-:W-:Y:S04]  /*b600*/  SHFL.IDX PT, R128, R111, R53, 0x1c1f ;  /* 0x001c1f356f807589 */ /* 0x000fe800000e0000 */
[----:B------:R1:W3:Y:S04]  /*b610*/  SHFL.IDX PT, R88, R113, R53, 0x1c1f ;  /* 0x001c1f3571587589 */ /* 0x0002e800000e0000 */
[----:B------:R4:W-:Y:S04]  /*b620*/  STSM.16.M88.4 [R105], R44 ;  /* 0x0000002c69007844 */ /* 0x0009e80000000200 */
[----:B------:R0:W-:Y:S01]  /*b630*/  STSM.16.M88.4 [R118], R48 ;  /* 0x0000003076007844 */ /* 0x0001e20000000200 */
[----:B-1----:R-:W-:Y:S01]  /*b640*/  SEL R53, R145, R94, P0 ;  /* 0x0000005e91357207 */ /* 0x002fe20000000000 */
[----:B------:R-:W-:-:S04]  /*b650*/  VIADD R94, R18, UR41 ;  /* 0x00000029125e7c36 */ /* 0x000fc80008000000 */
[----:B------:R-:W-:Y:S04]  /*b660*/  STSM.16.M88.4 [R134], R52 ;  /* 0x0000003486007844 */ /* 0x000fe80000000200 */
[----:B------:R1:W-:Y:S01]  /*b670*/  STSM.16.M88.4 [R132], R56 ;  /* 0x0000003884007844 */ /* 0x0003e20000000200 */
[----:B----4-:R-:W-:Y:S01]  /*b680*/  @P3 IMAD.HI.U32 R44, R94, R75, RZ ;  /* 0x0000004b5e2c3227 */ /* 0x010fe200078e00ff */
[----:B------:R-:W-:Y:S02]  /*b690*/  SEL R46, R80, R119, P0 ;  /* 0x00000077502e7207 */ /* 0x000fe40000000000 */
[----:B------:R-:W-:Y:S01]  /*b6a0*/  SEL R45, R151, R76, P0 ;  /* 0x0000004c972d7207 */ /* 0x000fe20000000000 */
[----:B------:R-:W-:Y:S01]  /*b6b0*/  IMAD.MOV.U32 R75, RZ, RZ, R94 ;  /* 0x000000ffff4b7224 */ /* 0x000fe200078e005e */
[----:B------:R-:W-:Y:S01]  /*b6c0*/  @P3 SHF.R.U32.HI R75, RZ, R77, R44 ;  /* 0x0000004dff4b3219 */ /* 0x000fe2000001162c */
[----:B------:R4:W-:Y:S01]  /*b6d0*/  STSM.16.M88.4 [R130], R60 ;  /* 0x0000003c82007844 */ /* 0x0009e20000000200 */
[----:B------:R-:W-:-:S02]  /*b6e0*/  SEL R44, R119, R80, P0 ;  /* 0x00000050772c7207 */ /* 0x000fc40000000000 */
[----:B------:R-:W-:Y:S02]  /*b6f0*/  SEL R47, R76, R151, P0 ;  /* 0x000000974c2f7207 */ /* 0x000fe40000000000 */
[----:B0-----:R-:W-:Y:S02]  /*b700*/  SEL R48, R121, R82, P0 ;  /* 0x0000005279307207 */ /* 0x001fe40000000000 */
[----:B------:R-:W-:Y:S01]  /*b710*/  SEL R50, R82, R121, P0 ;  /* 0x0000007952327207 */ /* 0x000fe20000000000 */
[----:B------:R0:W-:Y:S01]  /*b720*/  STSM.16.M88.4 [R112], R44 ;  /* 0x0000002c70007844 */ /* 0x0001e20000000200 */
[----:B--2---:R-:W-:Y:S01]  /*b730*/  SEL R49, R153, R100, P0 ;  /* 0x0000006499317207 */ /* 0x004fe20000000000 */
[----:B-1----:R-:W-:Y:S01]  /*b740*/  IMAD.MOV R56, RZ, RZ, -R75 ;  /* 0x000000ffff387224 */ /* 0x002fe200078e0a4b */
[----:B------:R-:W-:Y:S02]  /*b750*/  SEL R51, R100, R153, P0 ;  /* 0x0000009964337207 */ /* 0x000fe40000000000 */
[----:B---3--:R-:W-:-:S02]  /*b760*/  SEL R52, R123, R84, P0 ;  /* 0x000000547b347207 */ /* 0x008fc40000000000 */
[----:B------:R-:W-:Y:S01]  /*b770*/  SEL R54, R84, R123, P0 ;  /* 0x0000007b54367207 */ /* 0x000fe20000000000 */
[----:B------:R1:W-:Y:S01]  /*b780*/  STSM.16.M88.4 [R110], R48 ;  /* 0x000000306e007844 */ /* 0x0003e20000000200 */
[----:B------:R-:W-:Y:S01]  /*b790*/  SEL R53, R155, R78, P0 ;  /* 0x0000004e9b357207 */ /* 0x000fe20000000000 */
[----:B----4-:R-:W-:Y:S01]  /*b7a0*/  IMAD R61, R3, R56, R94 ;  /* 0x00000038033d7224 */ /* 0x010fe200078e025e */
[----:B------:R-:W-:Y:S02]  /*b7b0*/  SEL R55, R78, R155, P0 ;  /* 0x0000009b4e377207 */ /* 0x000fe40000000000 */
[----:B------:R-:W-:Y:S02]  /*b7c0*/  SEL R56, R125, R122, P0 ;  /* 0x0000007a7d387207 */ /* 0x000fe40000000000 */
[----:B------:R-:W-:Y:S01]  /*b7d0*/  SEL R58, R122, R125, P0 ;  /* 0x0000007d7a3a7207 */ /* 0x000fe20000000000 */
[----:B------:R2:W-:Y:S01]  /*b7e0*/  STSM.16.M88.4 [R108], R52 ;  /* 0x000000346c007844 */ /* 0x0005e20000000200 */
[----:B------:R-:W-:-:S02]  /*b7f0*/  SEL R57, R157, R102, P0 ;  /* 0x000000669d397207 */ /* 0x000fc40000000000 */
[----:B------:R-:W-:Y:S02]  /*b800*/  SEL R59, R102, R157, P0 ;  /* 0x0000009d663b7207 */ /* 0x000fe40000000000 */
[----:B0-----:R-:W-:Y:S02]  /*b810*/  SEL R44, R120, R127, P0 ;  /* 0x0000007f782c7207 */ /* 0x001fe40000000000 */
[----:B------:R-:W-:Y:S01]  /*b820*/  SEL R46, R127, R120, P0 ;  /* 0x000000787f2e7207 */ /* 0x000fe20000000000 */
[----:B------:R-:W-:Y:S01]  /*b830*/  STSM.16.M88.4 [R71], R56 ;  /* 0x0000003847007844 */ /* 0x000fe20000000200 */
[----:B-1----:R-:W-:Y:S01]  /*b840*/  SHF.R.S32.HI R49, RZ, 0x1f, R75 ;  /* 0x0000001fff317819 */ /* 0x002fe2000001144b */
[----:B------:R-:W-:Y:S01]  /*b850*/  VIADD R51, R220, UR41 ;  /* 0x00000029dc337c36 */ /* 0x000fe20008000000 */
[----:B------:R-:W-:Y:S02]  /*b860*/  IADD3 R48, P1, R75, UR6, RZ ;  /* 0x000000064b307c10 */ /* 0x000fe4000ff3e0ff */
[----:B------:R-:W-:-:S02]  /*b870*/  SHF.R.S32.HI R50, RZ, 0x1f, R61 ;  /* 0x0000001fff327819 */ /* 0x000fc4000001143d */
[----:B------:R-:W-:Y:S01]  /*b880*/  SEL R45, R159, R86, P0 ;  /* 0x000000569f2d7207 */ /* 0x000fe20000000000 */
[----:B--2---:R-:W-:Y:S01]  /*b890*/  IMAD.U32 R52, RZ, RZ, UR5 ;  /* 0x00000005ff347e24 */ /* 0x004fe2000f8e00ff */
[----:B------:R-:W-:Y:S01]  /*b8a0*/  SEL R47, R86, R159, P0 ;  /* 0x0000009f562f7207 */ /* 0x000fe20000000000 */
[----:B------:R-:W-:Y:S01]  /*b8b0*/  ULDC UR5, c[0x0][0xa88] ;  /* 0x0002a20000057ab9 */ /* 0x000fe20000000800 */
[----:B------:R-:W-:Y:S01]  /*b8c0*/  SEL R54, R129, R114, P0 ;  /* 0x0000007281367207 */ /* 0x000fe20000000000 */
[----:B------:R-:W-:Y:S01]  /*b8d0*/  IMAD R96, R3, UR5, RZ ;  /* 0x0000000503607c24 */ /* 0x000fe2000f8e02ff */
[----:B------:R-:W-:Y:S01]  /*b8e0*/  IADD3.X R49, R49, UR7, R52, P1, !PT ;  /* 0x0000000731317c10 */ /* 0x000fe20008ffe434 */
[----:B------:R-:W-:Y:S01]  /*b8f0*/  ULDC.64 UR6, c[0x0][0xb88] ;  /* 0x0002e20000067ab9 */ /* 0x000fe20000000a00 */
[----:B------:R0:W-:Y:S01]  /*b900*/  STSM.16.M88.4 [R69], R44 ;  /* 0x0000002c45007844 */ /* 0x0001e20000000200 */
[----:B------:R-:W-:Y:S01]  /*b910*/  IMAD R50, R50, UR6, RZ ;  /* 0x0000000632327c24 */ /* 0x000fe2000f8e02ff */
[----:B------:R-:W-:Y:S01]  /*b920*/  SEL R52, R114, R129, P0 ;  /* 0x0000008172347207 */ /* 0x000fe20000000000 */
[----:B------:R-:W-:Y:S01]  /*b930*/  IMAD.WIDE.U32 R48, R61, UR6, R48 ;  /* 0x000000063d307c25 */ /* 0x000fe2000f8e0030 */
[----:B------:R-:W-:-:S02]  /*b940*/  SEL R53, R161, R104, P0 ;  /* 0x00000068a1357207 */ /* 0x000fc40000000000 */
[----:B------:R-:W-:Y:S01]  /*b950*/  SEL R55, R104, R161, P0 ;  /* 0x000000a168377207 */ /* 0x000fe20000000000 */
[----:B------:R-:W-:Y:S01]  /*b960*/  IMAD R61, R61, UR7, R50 ;  /* 0x000000073d3d7c24 */ /* 0x000fe2000f8e0232 */
[----:B------:R-:W-:Y:S01]  /*b970*/  ULDC.64 UR6, c[0x0][0xb50] ;  /* 0x0002d40000067ab9 */ /* 0x000fe20000000a00 */
[----:B------:R-:W-:Y:S02]  /*b980*/  LOP3.LUT P1, RZ, R218, 0x3, RZ, 0xc0, !PT ;  /* 0x00000003daff7812 */ /* 0x000fe4000782c0ff */
[----:B------:R1:W-:Y:S01]  /*b990*/  STSM.16.M88.4 [R67], R52 ;  /* 0x0000003443007844 */ /* 0x0003e20000000200 */
[----:B------:R-:W-:Y:S02]  /*b9a0*/  SEL R50, R74, R81, P0 ;  /* 0x000000514a327207 */ /* 0x000fe40000000000 */
[----:B------:R-:W-:Y:S01]  /*b9b0*/  ISETP.GE.OR P2, PT, R51, R96, P1 ;  /* 0x000000603300720c */ /* 0x000fe20000f46670 */
[----:B0-----:R-:W-:Y:S01]  /*b9c0*/  IMAD.IADD R47, R49, 0x1, R61 ;  /* 0x00000001312f7824 */ /* 0x001fe200078e023d */
[----:B------:R-:W-:Y:S01]  /*b9d0*/  LEA R44, P4, R48, UR6, 0x2 ;  /* 0x00000006302c7c11 */ /* 0x000fe2000f8810ff */
[----:B------:R-:W-:Y:S01]  /*b9e0*/  VIADD R45, R51, 0x8 ;  /* 0x00000008332d7836 */ /* 0x000fe20000000000 */
[----:B------:R-:W-:-:S02]  /*b9f0*/  SEL R49, R116, R79, P0 ;  /* 0x0000004f74317207 */ /* 0x000fc40000000000 */
[----:B------:R-:W-:Y:S01]  /*ba00*/  LEA.HI.X R46, R48, UR7, R47, 0x2, P4 ;  /* 0x00000007302e7c11 */ /* 0x000fe2000a0f142f */
[----:B------:R-:W-:Y:S01]  /*ba10*/  SHFL.IDX PT, R94, R44, 0x1, 0x1c1f ;  /* 0x003c1f002c5e7f89 */ /* 0x000fe200000e0000 */
[----:B------:R-:W-:Y:S02]  /*ba20*/  SEL R48, R81, R74, P0 ;  /* 0x0000004a51307207 */ /* 0x000fe40000000000 */
[----:B------:R-:W-:Y:S01]  /*ba30*/  SEL R51, R79, R116, P0 ;  /* 0x000000744f337207 */ /* 0x000fe20000000000 */
[----:B------:R-:W-:Y:S01]  /*ba40*/  SHFL.IDX PT, R89, R46, RZ, 0x1c1f ;  /* 0x001c1fff2e597589 */ /* 0x000fe200000e0000 */
[----:B------:R-:W-:Y:S02]  /*ba50*/  ISETP.GE.OR P1, PT, R45, R96, P1 ;  /* 0x000000602d00720c */ /* 0x000fe40000f26670 */
[----:B-1----:R-:W-:Y:S01]  /*ba60*/  SEL R52, R73, R90, P0 ;  /* 0x0000005a49347207 */ /* 0x002fe20000000000 */
[----:B------:R-:W-:Y:S01]  /*ba70*/  SHFL.IDX PT, R95, R46, 0x1, 0x1c1f ;  /* 0x003c1f002e5f7f89 */ /* 0x000fe200000e0000 */
[----:B------:R-:W-:-:S02]  /*ba80*/  SEL R54, R90, R73, P0 ;  /* 0x000000495a367207 */ /* 0x000fc40000000000 */
[----:B------:R-:W-:Y:S01]  /*ba90*/  SEL R53, R115, R124, P0 ;  /* 0x0000007c73357207 */ /* 0x000fe20000000000 */
[----:B------:R-:W-:Y:S01]  /*baa0*/  STSM.16.M88.4 [R65], R48 ;  /* 0x0000003041007844 */ /* 0x000fe20000000200 */
[----:B------:R-:W-:Y:S02]  /*bab0*/  SEL R55, R124, R115, P0 ;  /* 0x000000737c377207 */ /* 0x000fe40000000000 */
[----:B------:R-:W-:Y:S02]  /*bac0*/  SEL R45, R171, R88, P0 ;  /* 0x00000058ab2d7207 */ /* 0x000fe40000000000 */
[----:B------:R-:W-:Y:S01]  /*bad0*/  SEL R47, R88, R171, P0 ;  /* 0x000000ab582f7207 */ /* 0x000fe20000000000 */
[----:B------:R-:W-:Y:S01]  /*bae0*/  STSM.16.M88.4 [R64], R52 ;  /* 0x0000003440007844 */ /* 0x000fe20000000200 */
[----:B------:R-:W-:Y:S02]  /*baf0*/  SEL R56, R72, R91, P0 ;  /* 0x0000005b48387207 */ /* 0x000fe40000000000 */
[----:B------:R-:W-:Y:S01]  /*bb00*/  SEL R58, R91, R72, P0 ;  /* 0x000000485b3a7207 */ /* 0x000fe20000000000 */
[----:B------:R0:W1:Y:S01]  /*bb10*/  SHFL.IDX PT, R88, R44, RZ, 0x1c1f ;  /* 0x001c1fff2c587589 */ /* 0x00006200000e0000 */
[----:B------:R-:W-:-:S02]  /*bb20*/  SEL R57, R87, R126, P0 ;  /* 0x0000007e57397207 */ /* 0x000fc40000000000 */
[----:B------:R-:W-:Y:S02]  /*bb30*/  SEL R59, R126, R87, P0 ;  /* 0x000000577e3b7207 */ /* 0x000fe40000000000 */
[----:B------:R-:W-:Y:S02]  /*bb40*/  SEL R81, R83, R128, P0 ;  /* 0x0000008053517207 */ /* 0x000fe40000000000 */
[----:B------:R-:W-:Y:S01]  /*bb50*/  SEL R80, R43, R92, P0 ;  /* 0x0000005c2b507207 */ /* 0x000fe20000000000 */
[----:B------:R2:W-:Y:S01]  /*bb60*/  STSM.16.M88.4 [R66], R56 ;  /* 0x0000003842007844 */ /* 0x0005e20000000200 */
[----:B------:R-:W-:Y:S02]  /*bb70*/  SEL R82, R92, R43, P0 ;  /* 0x0000002b5c527207 */ /* 0x000fe40000000000 */
[----:B------:R-:W-:Y:S02]  /*bb80*/  SEL R83, R128, R83, P0 ;  /* 0x0000005380537207 */ /* 0x000fe40000000000 */
[----:B0-----:R-:W-:-:S02]  /*bb90*/  SEL R44, R42, R93, P0 ;  /* 0x0000005d2a2c7207 */ /* 0x001fc40000000000 */
[----:B------:R-:W-:Y:S01]  /*bba0*/  SEL R46, R93, R42, P0 ;  /* 0x0000002a5d2e7207 */ /* 0x000fe20000000000 */
[----:B------:R-:W-:Y:S04]  /*bbb0*/  STSM.16.M88.4 [R68], R80 ;  /* 0x0000005044007844 */ /* 0x000fe80000000200 */
[----:B------:R-:W-:Y:S01]  /*bbc0*/  STSM.16.M88.4 [R70], R44 ;  /* 0x0000002c46007844 */ /* 0x000fe20000000200 */
[----:B------:R-:W-:Y:S01]  /*bbd0*/  BAR.SYNC.DEFER_BLOCKING 0x1, 0x100 ;  /* 0x0044000000007b1d */ /* 0x000fe20000010000 */
[----:B------:R-:W-:-:S05]  /*bbe0*/  UIMAD UR5, UR10, UR8, URZ ;  /* 0x000000080a0572a4 */ /* 0x000fca000f8e023f */
[----:B-1----:R-:W-:Y:S01]  /*bbf0*/  @!P2 ST.E desc[UR50][R88.64], R2 ;  /* 0x000000025800a985 */ /* 0x002fe2000c101932 */
[----:B------:R-:W-:Y:S01]  /*bc00*/  UIMAD.WIDE.U32 UR6, UR39, UR8, URZ ;  /* 0x00000008270672a5 */ /* 0x000fe2000f8e003f */
[----:B------:R-:W-:Y:S02]  /*bc10*/  ULDC.64 UR10, c[0x0][0xaf0] ;  /* 0x0002bc00000a7ab9 */ /* 0x000fe40000000a00 */
[----:B------:R0:W-:Y:S04]  /*bc20*/  @!P1 ST.E desc[UR50][R94.64], R0 ;  /* 0x000000005e009985 */ /* 0x0001e8000c101932 */
[----:B------:R1:W5:Y:S04]  /*bc30*/  LD.E.128 R52, desc[UR50][R30.64] ;  /* 0x000000321e347980 */ /* 0x000368000c101d00 */
[----:B--2---:R2:W5:Y:S01]  /*bc40*/  LD.E.128 R56, desc[UR50][R28.64] ;  /* 0x000000321c387980 */ /* 0x004562000c101d00 */
[----:B0-----:R-:W-:-:S03]  /*bc50*/  IMAD R0, R216, 0x20, R217 ;  /* 0x00000020d8007824 */ /* 0x001fc600078e02d9 */
[----:B------:R0:W5:Y:S01]  /*bc60*/  LD.E.128 R88, desc[UR50][R6.64] ;  /* 0x0000003206587980 */ /* 0x000162000c101d00 */
[----:B-1----:R-:W1:Y:S01]  /*bc70*/  @P3 LDC R31, c[0x0][0xbec] ;  /* 0x0002fb00ff1f3b82 */ /* 0x002e620000000800 */
[----:B------:R-:W-:Y:S02]  /*bc80*/  UIMAD UR5, UR39, UR9, UR5 ;  /* 0x00000009270572a4 */ /* 0x000fe4000f8e0205 */
[----:B------:R-:W-:Y:S01]  /*bc90*/  UIMAD UR8, UR13, UR10, URZ ;  /* 0x0000000a0d0872a4 */ /* 0x000fe2000f8e023f */
[----:B------:R-:W5:Y:S04]  /*bca0*/  LD.E.128 R60, desc[UR50][R38.64] ;  /* 0x00000032263c7980 */ /* 0x000f68000c101d00 */
[----:B--2---:R-:W2:Y:S01]  /*bcb0*/  @P3 LDC R29, c[0x0][0xbf0] ;  /* 0x0002fc00ff1d3b82 */ /* 0x004ea20000000800 */
[----:B0-----:R-:W-:Y:S01]  /*bcc0*/  VIADD R6, R0, UR41 ;  /* 0x0000002900067c36 */ /* 0x001fe20008000000 */
[----:B------:R-:W-:Y:S01]  /*bcd0*/  UIADD3 UR7, UR7, UR5, URZ ;  /* 0x0000000507077290 */ /* 0x000fe2000fffe03f */
[----:B------:R-:W5:Y:S01]  /*bce0*/  LD.E.128 R72, desc[UR50][R36.64] ;  /* 0x0000003224487980 */ /* 0x000f62000c101d00 */
[----:B------:R-:W-:Y:S01]  /*bcf0*/  UIMAD UR5, UR38, UR11, UR8 ;  /* 0x0000000b260572a4 */ /* 0x000fe2000f8e0208 */
[----:B------:R-:W-:Y:S01]  /*bd00*/  IMAD.MOV.U32 R7, RZ, RZ, R6 ;  /* 0x000000ffff077224 */ /* 0x000fe200078e0006 */
[----:B------:R-:W-:Y:S01]  /*bd10*/  UIMAD.WIDE.U32 UR38, UR38, UR10, UR6 ;  /* 0x0000000a262672a5 */ /* 0x000fe2000f8e0006 */
[----:B------:R0:W5:Y:S02]  /*bd20*/  LD.E.128 R92, desc[UR50][R4.64] ;  /* 0x00000032045c7980 */ /* 0x000164000c101d00 */
[----:B------:R-:W-:-:S02]  /*bd30*/  ULDC.64 UR6, c[0x0][0xae0] ;  /* 0x0002b80000067ab9 */ /* 0x000fc40000000a00 */
[----:B------:R-:W5:Y:S04]  /*bd40*/  LD.E.128 R48, desc[UR50][R34.64] ;  /* 0x0000003222307980 */ /* 0x000f68000c101d00 */
[----:B------:R-:W5:Y:S01]  /*bd50*/  LD.E.128 R76, desc[UR50][R32.64] ;  /* 0x00000032204c7980 */ /* 0x000f62000c101d00 */
[----:B-1----:R-:W-:Y:S01]  /*bd60*/  @P3 IMAD.HI.U32 R0, R6, R31, RZ ;  /* 0x0000001f06003227 */ /* 0x002fe200078e00ff */
[----:B------:R-:W-:Y:S02]  /*bd70*/  UIADD3 UR5, UR39, UR5, URZ ;  /* 0x0000000527057290 */ /* 0x000fe4000fffe03f */
[----:B------:R1:W5:Y:S04]  /*bd80*/  LD.E.128 R36, desc[UR50][R8.64] ;  /* 0x0000003208247980 */ /* 0x000368000c101d00 */
[----:B------:R-:W5:Y:S01]  /*bd90*/  LD.E.128 R40, desc[UR50][R40.64] ;  /* 0x0000003228287980 */ /* 0x000f62000c101d00 */
[----:B--2---:R-:W-:Y:S01]  /*bda0*/  @P3 SHF.R.U32.HI R7, RZ, R29, R0 ;  /* 0x0000001dff073219 */ /* 0x004fe20000011600 */
[----:B0-----:R-:W-:-:S02]  /*bdb0*/  IMAD.U32 R5, RZ, RZ, UR39 ;  /* 0x00000027ff057e24 */ /* 0x001fc4000f8e00ff */
[----:B------:R-:W-:Y:S01]  /*bdc0*/  IMAD.U32 R4, RZ, RZ, UR38 ;  /* 0x00000026ff047e24 */ /* 0x000fe2000f8e00ff */
[--C-:B------:R-:W-:Y:S01]  /*bdd0*/  SHF.R.S32.HI R0, RZ, 0x1f, R7.reuse ;  /* 0x0000001fff007819 */ /* 0x100fe20000011407 */
[----:B------:R-:W-:Y:S01]  /*bde0*/  IMAD.MOV R2, RZ, RZ, -R7 ;  /* 0x000000ffff027224 */ /* 0x000fe200078e0a07 */
[----:B------:R-:W5:Y:S01]  /*bdf0*/  LD.E.128 R44, desc[UR50][R26.64] ;  /* 0x000000321a2c7980 */ /* 0x000f62000c101d00 */
[----:B------:R-:W-:Y:S02]  /*be00*/  IMAD.U32 R5, RZ, RZ, UR5 ;  /* 0x00000005ff057e24 */ /* 0x000fe4000f8e00ff */
[----:B------:R-:W-:Y:S01]  /*be10*/  IMAD R0, R0, UR6, RZ ;  /* 0x0000000600007c24 */ /* 0x000fe2000f8e02ff */
[----:B------:R-:W5:Y:S01]  /*be20*/  LD.E.128 R84, desc[UR50][R14.64] ;  /* 0x000000320e547980 */ /* 0x000f62000c101d00 */
[----:B-1----:R-:W-:-:S03]  /*be30*/  IMAD R9, R3, R2, R6 ;  /* 0x0000000203097224 */ /* 0x002fc600078e0206 */
[----:B------:R-:W5:Y:S01]  /*be40*/  LD.E.128 R80, desc[UR50][R20.64] ;  /* 0x0000003214507980 */ /* 0x000f62000c101d00 */
[----:B------:R-:W-:-:S03]  /*be50*/  IMAD.WIDE.U32 R2, R7, UR6, R4 ;  /* 0x0000000607027c25 */ /* 0x000fc6000f8e0004 */
[----:B------:R-:W5:Y:S04]  /*be60*/  LD.E.128 R64, desc[UR50][R24.64] ;  /* 0x0000003218407980 */ /* 0x000f68000c101d00 */
[----:B------:R-:W5:Y:S04]  /*be70*/  LD.E.128 R68, desc[UR50][R12.64] ;  /* 0x000000320c447980 */ /* 0x000f68000c101d00 */
[----:B------:R0:W5:Y:S01]  /*be80*/  LD.E.128 R32, desc[UR50][R10.64] ;  /* 0x000000320a207980 */ /* 0x000162000c101d00 */
[----:B------:R-:W-:Y:S01]  /*be90*/  @!PT LDS RZ, [RZ] ;  /* 0x00000000fffff984 */ /* 0x000fe20000000800 */
[----:B------:R-:W-:Y:S01]  /*bea0*/  @!PT LDS RZ, [RZ] ;  /* 0x00000000fffff984 */ /* 0x000fe20000000800 */
[----:B------:R-:W-:Y:S01]  /*beb0*/  @!PT LDS RZ, [RZ] ;  /* 0x00000000fffff984 */ /* 0x000fe20000000800 */
[----:B------:R-:W-:Y:S01]  /*bec0*/  @!PT LDS RZ, [RZ] ;  /* 0x00000000fffff984 */ /* 0x000fe20000000800 */
[----:B------:R1:W-:Y:S06]  /*bed0*/  MEMBAR.ALL.CTA ;  /* 0x0000000000007992 */ /* 0x0003ec0000008000 */
[----:B-1----:R-:W1:Y:S01]  /*bee0*/  FENCE.VIEW.ASYNC.S ;  /* 0x00000000000073c6 */ /* 0x002e620000000000 */
[----:B0-----:R-:W-:Y:S01]  /*bef0*/  IMAD R11, R7, UR7, R0 ;  /* 0x00000007070b7c24 */ /* 0x001fe2000f8e0200 */
[----:B------:R-:W-:Y:S01]  /*bf00*/  SHF.R.S32.HI R0, RZ, 0x1f, R9 ;  /* 0x0000001fff007819 */ /* 0x000fe20000011409 */
[----:B------:R-:W-:Y:S01]  /*bf10*/  ULDC.64 UR6, c[0x0][0xad8] ;  /* 0x0002b60000067ab9 */ /* 0x000fe20000000a00 */
        /* <DEDUP_REMOVED lines=8> */
[----:B------:R-:W-:Y:S01]  /*bfa0*/  UPRMT UR5, URZ, 0x654, UR5 ;  /* 0x000006543f057896 */ /* 0x000fe20008000005 */
[----:B------:R-:W-:Y:S01]  /*bfb0*/  LEA R0, P3, R2, UR6, 0x1 ;  /* 0x0000000602007c11 */ /* 0x000fe2000f8608ff */
[----:B------:R-:W-:Y:S02]  /*bfc0*/  IMAD.IADD R3, R3, 0x1, R7 ;  /* 0x0000000103037824 */ /* 0x000fe400078e0207 */
[----:B------:R-:W-:-:S03]  /*bfd0*/  VIADD R5, R13, 0x20 ;  /* 0x000000200d057836 */ /* 0x000fc60000000000 */
[----:B------:R-:W-:Y:S02]  /*bfe0*/  LEA.HI.X R10, R2, UR7, R3, 0x1, P3 ;  /* 0x00000007020a7c11 */ /* 0x000fe400098f0c03 */
[-C--:B------:R-:W-:Y:S01]  /*bff0*/  ISETP.GE.AND P1, PT, R5, R96.reuse, PT ;  /* 0x000000600500720c */ /* 0x080fe20003f26270 */
[----:B------:R-:W-:Y:S01]  /*c000*/  VIADD R5, R13, 0x40 ;  /* 0x000000400d057836 */ /* 0x000fe20000000000 */
[----:B-1----:R0:W1:Y:S01]  /*c010*/  SHFL.IDX PT, R8, R0, RZ, 0x181f ;  /* 0x00181fff00087589 */ /* 0x00206200000e0000 */
[----:B------:R-:W-:Y:S01]  /*c020*/  SYNCS.ARRIVE.TRANS64.RED.A1T0 RZ, [UR5], RZ ;  /* 0x000000ffffff79a7 */ /* 0x000fe20008100405 */
[----:B------:R-:W-:Y:S02]  /*c030*/  BSSY B1, `(.L_x_2436) ;  /* 0x0000015000017945 */ /* 0x000fe40003800000 */
        /* <DEDUP_REMOVED lines=20> */
.L_x_2437:
[----:B------:R-:W-:Y:S05]  /*c180*/  BSYNC B1 ;  /* 0x0000000000017941 */ /* 0x000fea0003800000 */
.L_x_2436:
        /* <DEDUP_REMOVED lines=10> */
[-C--:B------:R-:W-:Y:S02]  /*c230*/  @!P3 LEA R4, P5, R22, R8.reuse, 0x1 ;  /* 0x000000081604b211 */ /* 0x080fe400078a08ff */
[-C--:B---3--:R-:W-:Y:S02]  /*c240*/  @!P4 LEA.HI.X R3, R16, R9.reuse, R225, 0x1, P6 ;  /* 0x000000091003c211 */ /* 0x088fe400030f0ce1 */
[-C--:B------:R-:W-:Y:S02]  /*c250*/  @!P2 LEA R6, P6, R19, R8.reuse, 0x1 ;  /* 0x000000081306a211 */ /* 0x080fe400078c08ff */
        /* <DEDUP_REMOVED lines=8> */
.L_x_2439:
[----:B------:R-:W-:Y:S05]  /*c2e0*/  BSYNC B1 ;  /* 0x0000000000017941 */ /* 0x000fea0003800000 */
.L_x_2438:
        /* <DEDUP_REMOVED lines=11> */
[-C--:B------:R-:W-:Y:S02]  /*c3a0*/  @!P1 LEA R6, P4, R19, R8.reuse, 0x1 ;  /* 0x0000000813069211 */ /* 0x080fe400078808ff */
[-C--:B----4-:R-:W-:Y:S02]  /*c3b0*/  @!P3 LEA.HI.X R3, R16, R9.reuse, R225, 0x1, P6 ;  /* 0x000000091003b211 */ /* 0x090fe400030f0ce1 */
        /* <DEDUP_REMOVED lines=8> */
.L_x_2441:
[----:B------:R-:W-:Y:S05]  /*c440*/  BSYNC B1 ;  /* 0x0000000000017941 */ /* 0x000fea0003800000 */
.L_x_2440:
[----:B-1----:R-:W-:Y:S01]  /*c450*/  VIADD R3, R13, 0x60 ;  /* 0x000000600d037836 */ /* 0x002fe20000000000 */
[----:B0-23--:R-:W0:Y:S04]  /*c460*/  SHFL.IDX PT, R10, R10, 0x3, 0x181f ;  /* 0x00781f000a0a7f89 */ /* 0x00de2800000e0000 */
[----:B------:R-:W-:Y:S01]  /*c470*/  ISETP.GE.AND P0, PT, R3, R96, PT ;  /* 0x000000600300720c */ /* 0x000fe20003f06270 */
[----:B------:R-:W1:-:S12]  /*c480*/  SHFL.IDX PT, R0, R0, 0x3, 0x181f ;  /* 0x00781f0000007f89 */ /* 0x000e5800000e0000 */
[----:B------:R-:W-:Y:S05]  /*c490*/  @P0 BRA `(.L_x_2442) ;  /* 0x0000000c00200947 */ /* 0x000fea0003800000 */
[----:B------:R-:W-:Y:S02]  /*c4a0*/  ULDC UR5, c[0x0][0xac8] ;  /* 0x0002b20000057ab9 */ /* 0x000fe40000000800 */
[----:B------:R-:W-:Y:S02]  /*c4b0*/  ISETP.GE.AND P3, PT, R16, UR5, PT ;  /* 0x0000000510007c0c */ /* 0x000fe4000bf66270 */
[----:B------:R-:W-:Y:S02]  /*c4c0*/  ISETP.GE.AND P4, PT, R22, UR5, PT ;  /* 0x0000000516007c0c */ /* 0x000fe4000bf86270 */
[----:B------:R-:W-:-:S09]  /*c4d0*/  ISETP.GE.AND P5, PT, R19, UR5, PT ;  /* 0x0000000513007c0c */ /* 0x000fd2000bfa6270 */
[-C--:B-1----:R-:W-:Y:S02]  /*c4e0*/  @!P3 LEA R2, P0, R16, R0.reuse, 0x1 ;  /* 0x000000001002b211 */ /* 0x082fe400078008ff */
[-C--:B------:R-:W-:Y:S02]  /*c4f0*/  @!P4 LEA R4, P1, R22, R0.reuse, 0x1 ;  /* 0x000000001604c211 */ /* 0x080fe400078208ff */
[C---:B------:R-:W-:Y:S02]  /*c500*/  @!P5 LEA R6, P2, R19.reuse, R0, 0x1 ;  /* 0x000000001306d211 */ /* 0x040fe400078408ff */
[-C--:B0-----:R-:W-:Y:S02]  /*c510*/  @!P3 LEA.HI.X R3, R16, R10.reuse, R225, 0x1, P0 ;  /* 0x0000000a1003b211 */ /* 0x081fe400000f0ce1 */
        /* <DEDUP_REMOVED lines=11> */
.L_x_2435:
        /* <DEDUP_REMOVED lines=50> */
.L_x_2444:
[----:B------:R-:W-:Y:S05]  /*c8f0*/  BSYNC B1 ;  /* 0x0000000000017941 */ /* 0x000fea0003800000 */
.L_x_2443:
        /* <DEDUP_REMOVED lines=11> */
[----:B-1----:R-:W-:-:S03]  /*c9b0*/  @P1 SHF.R.U32.HI R5, RZ, R11, R0 ;  /* 0x0000000bff051219 */ /* 0x002fc60000011600 */
[----:B------:R-:W-:Y:S01]  /*c9c0*/  UIMAD UR5, UR38, UR11, UR5 ;  /* 0x0000000b260572a4 */ /* 0x000fe2000f8e0205 */
[--C-:B------:R-:W-:Y:S01]  /*c9d0*/  SHF.R.S32.HI R0, RZ, 0x1f, R5.reuse ;  /* 0x0000001fff007819 */ /* 0x100fe20000011405 */
[----:B------:R-:W-:Y:S01]  /*c9e0*/  UIMAD.WIDE.U32 UR38, UR38, UR10, UR6 ;  /* 0x0000000a262672a5 */ /* 0x000fe2000f8e0006 */
[----:B------:R-:W-:Y:S02]  /*c9f0*/  IMAD.MOV R7, RZ, RZ, -R5 ;  /* 0x000000ffff077224 */ /* 0x000fe400078e0a05 */
[----:B------:R-:W-:Y:S01]  /*ca00*/  ULDC.64 UR6, c[0x0][0xae0] ;  /* 0x0002b80000067ab9 */ /* 0x000fe20000000a00 */
[----:B------:R-:W-:Y:S01]  /*ca10*/  UIADD3 UR5, UR39, UR5, URZ ;  /* 0x0000000527057290 */ /* 0x000fe2000fffe03f */
[----:B------:R-:W-:Y:S02]  /*ca20*/  IMAD R0, R0, UR6, RZ ;  /* 0x0000000600007c24 */ /* 0x000fe4000f8e02ff */
[----:B------:R-:W-:Y:S02]  /*ca30*/  IMAD R7, R8, R7, R6 ;  /* 0x0000000708077224 */ /* 0x000fe400078e0206 */
[----:B------:R-:W-:-:S02]  /*ca40*/  IMAD.U32 R3, RZ, RZ, UR39 ;  /* 0x00000027ff037e24 */ /* 0x000fc4000f8e00ff */
[----:B------:R-:W-:Y:S02]  /*ca50*/  IMAD.U32 R2, RZ, RZ, UR38 ;  /* 0x00000026ff027e24 */ /* 0x000fe4000f8e00ff */
[----:B------:R-:W-:Y:S01]  /*ca60*/  IMAD.U32 R3, RZ, RZ, UR5 ;  /* 0x00000005ff037e24 */ /* 0x000fe2000f8e00ff */
[----:B------:R-:W-:Y:S01]  /*ca70*/  ULDC UR5, c[0x0][0xa88] ;  /* 0x0002a20000057ab9 */ /* 0x000fe20000000800 */
[C---:B------:R-:W-:Y:S01]  /*ca80*/  IMAD R9, R5.reuse, UR7, R0 ;  /* 0x0000000705097c24 */ /* 0x040fe2000f8e0200 */
[----:B------:R-:W-:Y:S01]  /*ca90*/  SHF.R.S32.HI R0, RZ, 0x1f, R7 ;  /* 0x0000001fff007819 */ /* 0x000fe20000011407 */
[----:B------:R-:W-:Y:S01]  /*caa0*/  IMAD.WIDE.U32 R2, R5, UR6, R2 ;  /* 0x0000000605027c25 */ /* 0x000fe2000f8e0002 */
[----:B------:R-:W-:-:S03]  /*cab0*/  ULDC.64 UR6, c[0x0][0xad8] ;  /* 0x0002b60000067ab9 */ /* 0x000fc60000000a00 */
        /* <DEDUP_REMOVED lines=8> */
[----:B------:R-:W-:Y:S01]  /*cb40*/  VIADD R0, R6, 0x20 ;  /* 0x0000002006007836 */ /* 0x000fe20000000000 */
[----:B------:R-:W-:Y:S01]  /*cb50*/  LEA R4, P3, R2, UR6, 0x1 ;  /* 0x0000000602047c11 */ /* 0x000fe2000f8608ff */
[----:B------:R-:W-:-:S03]  /*cb60*/  IMAD.IADD R3, R3, 0x1, R5 ;  /* 0x0000000103037824 */ /* 0x000fc600078e0205 */
[-C--:B------:R-:W-:Y:S01]  /*cb70*/  ISETP.GE.AND P1, PT, R0, R9.reuse, PT ;  /* 0x000000090000720c */ /* 0x080fe20003f26270 */
[----:B------:R-:W-:Y:S01]  /*cb80*/  VIADD R0, R6, 0x40 ;  /* 0x0000004006007836 */ /* 0x000fe20000000000 */
[----:B------:R-:W-:Y:S02]  /*cb90*/  LEA.HI.X R5, R2, UR7, R3, 0x1, P3 ;  /* 0x0000000702057c11 */ /* 0x000fe400098f0c03 */
[----:B------:R0:W1:Y:S02]  /*cba0*/  SHFL.IDX PT, R2, R4, RZ, 0x181f ;  /* 0x00181fff04027589 */ /* 0x00006400000e0000 */
[----:B------:R-:W-:Y:S02]  /*cbb0*/  ISETP.GE.AND P0, PT, R0, R9, PT ;  /* 0x000000090000720c */ /* 0x000fe40003f06270 */
        /* <DEDUP_REMOVED lines=19> */
.L_x_2446:
[----:B------:R-:W-:Y:S05]  /*ccf0*/  BSYNC B1 ;  /* 0x0000000000017941 */ /* 0x000fea0003800000 */
.L_x_2445:
        /* <DEDUP_REMOVED lines=21> */
.L_x_2448:
[----:B------:R-:W-:Y:S05]  /*ce50*/  BSYNC B1 ;  /* 0x0000000000017941 */ /* 0x000fea0003800000 */
.L_x_2447:
        /* <DEDUP_REMOVED lines=21> */
.L_x_2450:
[----:B------:R-:W-:Y:S05]  /*cfb0*/  BSYNC B1 ;  /* 0x0000000000017941 */ /* 0x000fea0003800000 */
.L_x_2449:
[----:B---3--:R-:W-:Y:S01]  /*cfc0*/  VIADD R3, R6, 0x60 ;  /* 0x0000006006037836 */ /* 0x008fe20000000000 */
[----:B0-----:R0:W3:Y:S04]  /*cfd0*/  SHFL.IDX PT, R0, R5, 0x3, 0x181f ;  /* 0x00781f0005007f89 */ /* 0x0010e800000e0000 */
[----:B------:R-:W-:Y:S01]  /*cfe0*/  ISETP.GE.AND P0, PT, R3, R9, PT ;  /* 0x000000090300720c */ /* 0x000fe20003f06270 */
[----:B-1----:R0:W1:-:S12]  /*cff0*/  SHFL.IDX PT, R2, R4, 0x3, 0x181f ;  /* 0x00781f0004027f89 */ /* 0x00205800000e0000 */
[----:B0-----:R-:W-:Y:S05]  /*d000*/  @P0 BRA `(.L_x_2442) ;  /* 0x0000000000440947 */ /* 0x001fea0003800000 */
[----:B------:R-:W-:Y:S02]  /*d010*/  ULDC UR5, c[0x0][0xac8] ;  /* 0x0002b20000057ab9 */ /* 0x000fe40000000800 */
[----:B------:R-:W-:Y:S02]  /*d020*/  ISETP.GE.AND P3, PT, R16, UR5, PT ;  /* 0x0000000510007c0c */ /* 0x000fe4000bf66270 */
[----:B------:R-:W-:Y:S02]  /*d030*/  ISETP.GE.AND P2, PT, R22, UR5, PT ;  /* 0x0000000516007c0c */ /* 0x000fe4000bf46270 */
[----:B------:R-:W-:Y:S02]  /*d040*/  ISETP.GE.AND P1, PT, R19, UR5, PT ;  /* 0x0000000513007c0c */ /* 0x000fe4000bf26270 */
[----:B------:R-:W-:-:S07]  /*d050*/  ISETP.GE.AND P0, PT, R23, UR5, PT ;  /* 0x0000000517007c0c */ /* 0x000fce000bf06270 */
[-C--:B-12-4-:R-:W-:Y:S02]  /*d060*/  @!P3 LEA R4, P6, R16, R2.reuse, 0x1 ;  /* 0x000000021004b211 */ /* 0x096fe400078c08ff */
[-C--:B------:R-:W-:Y:S02]  /*d070*/  @!P2 LEA R6, P5, R22, R2.reuse, 0x1 ;  /* 0x000000021606a211 */ /* 0x080fe400078a08ff */
[----:B------:R-:W-:Y:S02]  /*d080*/  @!P1 LEA R8, P4, R19, R2, 0x1 ;  /* 0x0000000213089211 */ /* 0x000fe400078808ff */
[----:B---3--:R-:W-:Y:S02]  /*d090*/  @!P3 LEA.HI.X R5, R16, R0, R225, 0x1, P6 ;  /* 0x000000001005b211 */ /* 0x008fe400030f0ce1 */
        /* <DEDUP_REMOVED lines=8> */
.L_x_2442:
[----:B------:R-:W-:Y:S05]  /*d120*/  BSYNC B0 ;  /* 0x0000000000007941 */ /* 0x000fea0003800000 */
.L_x_2434:
[----:B------:R-:W-:Y:S02]  /*d130*/  ULDC UR5, c[0x0][0xc38] ;  /* 0x00030e0000057ab9 */ /* 0x000fe40000000800 */
[----:B------:R-:W-:-:S06]  /*d140*/  UISETP.GE.AND UP0, UPT, UR4, UR5, UPT ;  /* 0x000000050400728c */ /* 0x000fcc000bf06270 */
[----:B------:R-:W-:-:S13]  /*d150*/  PLOP3.LUT P0, PT, PT, PT, UP0, 0x80, 0x0 ;  /* 0x000000000000781c */ /* 0x000fda0003f0f008 */
[----:B------:R-:W-:Y:S05]  /*d160*/  @!P0 BRA `(.L_x_2451) ;  /* 0xffffff3800f48947 */ /* 0x000fea000383ffff */
[----:B------:R-:W-:Y:S05]  /*d170*/  EXIT ;  /* 0x000000000000794d */ /* 0x000fea0003800000 */
.L_x_2393:
        /* <DEDUP_REMOVED lines=19> */
[----:B------:R-:W-:Y:S01]  /*d2b0*/  IMAD.MOV.U32 R34, RZ, RZ, 0x40 ;  /* 0x00000040ff227424 */ /* 0x000fe200078e00ff */
[----:B------:R-:W-:Y:S01]  /*d2c0*/  MOV R18, 0x400 ;  /* 0x0000040000127802 */ /* 0x000fe20000000f00 */
[----:B------:R-:W-:Y:S01]  /*d2d0*/  ULDC.64 UR10, c[0x0][0x418] ;  /* 0x00010600000a7ab9 */ /* 0x000fe20000000a00 */
[----:B------:R-:W-:Y:S01]  /*d2e0*/  ULDC UR4, c[0x0][0x424] ;  /* 0x0001090000047ab9 */ /* 0x000fe20000000800 */
[----:B------:R-:W-:Y:S01]  /*d2f0*/  UISETP.NE.U32.AND UP0, UPT, UR10, URZ, UPT ;  /* 0x0000003f0a00728c */ /* 0x000fe2000bf05070 */
[----:B------:R-:W-:Y:S01]  /*d300*/  LEA R18, R33, R18, 0x18 ;  /* 0x0000001221127211 */ /* 0x000fe200078ec0ff */
[----:B------:R-:W-:Y:S01]  /*d310*/  IMAD.MOV.U32 R35, RZ, RZ, 0x20 ;  /* 0x00000020ff237424 */ /* 0x000fe200078e00ff */
[----:B------:R-:W-:Y:S01]  /*d320*/  ULDC UR39, c[0x0][0x288] ;  /* 0x0000a20000277ab9 */ /* 0x000fe20000000800 */
[----:B------:R-:W-:Y:S01]  /*d330*/  UISETP.NE.AND.EX UP0, UPT, UR11, URZ, UPT, UP0 ;  /* 0x0000003f0b00728c */ /* 0x000fe2000bf05300 */
[----:B------:R-:W-:Y:S01]  /*d340*/  IMAD.MOV.U32 R27, RZ, RZ, 0x1 ;  /* 0x00000001ff1b7424 */ /* 0x000fe200078e00ff */
[----:B------:R-:W-:Y:S01]  /*d350*/  ULDC UR38, c[0x0][0x448] ;  /* 0x0001120000267ab9 */ /* 0x000fe20000000800 */
[----:B------:R-:W-:Y:S01]  /*d360*/  IMAD.MOV.U32 R24, RZ, RZ, RZ ;  /* 0x000000ffff187224 */ /* 0x000fe200078e00ff */
[----:B------:R-:W-:-:S02]  /*d370*/  USEL UR4, UR4, 0x1, UP0 ;  /* 0x0000000104047887 */ /* 0x000fc40008000000 */
[----:B------:R-:W-:Y:S02]  /*d380*/  UIMAD UR38, UR38, UR39, URZ ;  /* 0x00000027262672a4 */ /* 0x000fe4000f8e023f */
[----:B------:R-:W-:Y:S02]  /*d390*/  UIMAD UR36, UR4, UR6, URZ ;  /* 0x00000006042472a4 */ /* 0x000fe4000f8e023f */
[----:B------:R-:W-:Y:S02]  /*d3a0*/  ULOP3.LUT UR45, UR37, 0x2, URZ, 0xfc, !UPT ;  /* 0x00000002252d7892 */ /* 0x000fe4000f8efc3f */
[----:B------:R-:W-:Y:S02]  /*d3b0*/  UIADD3 UR4, UR36, 0x7f, URZ ;  /* 0x0000007f24047890 */ /* 0x000fe4000fffe03f */
[----:B------:R-:W-:Y:S02]  /*d3c0*/  ULOP3.LUT UR46, UR37, 0x1, URZ, 0xfc, !UPT ;  /* 0x00000001252e7892 */ /* 0x000fe4000f8efc3f */
[----:B------:R-:W-:Y:S01]  /*d3d0*/  UIADD3 UR39, UR36, 0x80, -UR39 ;  /* 0x0000008024277890 */ /* 0x000fe2000fffe827 */
[----:B------:R-:W-:Y:S01]  /*d3e0*/  ULDC UR47, c[0x0][0xc] ;  /* 0x00000300002f7ab9 */ /* 0x000fe20000000800 */
[C---:B0-----:R-:W-:Y:S01]  /*d3f0*/  IMAD.SHL.U32 R5, R4.reuse, 0x10, RZ ;  /* 0x0000001004057824 */ /* 0x041fe200078e00ff */
[C---:B------:R-:W-:Y:S01]  /*d400*/  R2P PR, R4.reuse, 0x6 ;  /* 0x0000000604007804 */ /* 0x040fe20000000000 */
[C---:B------:R-:W-:Y:S01]  /*d410*/  IMAD.SHL.U32 R17, R4.reuse, 0x80, RZ ;  /* 0x0000008004117824 */ /* 0x040fe200078e00ff */
[----:B------:R-:W-:-:S02]  /*d420*/  LOP3.LUT R8, R4, 0x7f, RZ, 0xc0, !PT ;  /* 0x0000007f04087812 */ /* 0x000fc400078ec0ff */
[----:B------:R-:W-:Y:S02]  /*d430*/  LOP3.LUT R28, R5, 0x70, RZ, 0xc0, !PT ;  /* 0x00000070051c7812 */ /* 0x000fe400078ec0ff */
[----:B------:R-:W-:Y:S02]  /*d440*/  SHF.R.U32.HI R0, RZ, 0x5, R8 ;  /* 0x00000005ff007819 */ /* 0x000fe40000011608 */
[----:B------:R-:W-:Y:S02]  /*d450*/  LOP3.LUT R6, R28, 0x80, RZ, 0xfc, !PT ;  /* 0x000000801c067812 */ /* 0x000fe400078efcff */
[C---:B------:R-:W-:Y:S02]  /*d460*/  LOP3.LUT R7, R17.reuse, 0x400, RZ, 0xc0, !PT ;  /* 0x0000040011077812 */ /* 0x040fe400078ec0ff */
[----:B------:R-:W-:Y:S02]  /*d470*/  ISETP.GE.AND P4, PT, R6, UR7, PT ;  /* 0x0000000706007c0c */ /* 0x000fe4000bf86270 */
[----:B------:R-:W-:Y:S01]  /*d480*/  LOP3.LUT R3, R17, 0x380, RZ, 0xc0, !PT ;  /* 0x0000038011037812 */ /* 0x000fe200078ec0ff */
[----:B------:R-:W-:Y:S01]  /*d490*/  IMAD R7, R0, 0x800, R7 ;  /* 0x0000080000077824 */ /* 0x000fe200078e0207 */
[----:B------:R-:W-:-:S02]  /*d4a0*/  ISETP.GE.AND P3, PT, R6, UR7, PT ;  /* 0x0000000706007c0c */ /* 0x000fc4000bf66270 */
[----:B------:R-:W-:Y:S01]  /*d4b0*/  ISETP.GE.AND P0, PT, R6, UR8, PT ;  /* 0x0000000806007c0c */ /* 0x000fe2000bf06270 */
[----:B------:R-:W-:Y:S01]  /*d4c0*/  IMAD R0, R0, 0x10, R3 ;  /* 0x0000001000007824 */ /* 0x000fe200078e0203 */
[----:B------:R-:W-:Y:S01]  /*d4d0*/  LOP3.LUT R2, R3, 0x10, R4, 0xf8, !PT ;  /* 0x0000001003027812 */ /* 0x000fe200078ef804 */
[----:B------:R-:W-:Y:S01]  /*d4e0*/  IMAD.SHL.U32 R4, R4, 0x2, RZ ;  /* 0x0000000204047824 */ /* 0x000fe200078e00ff */
[----:B------:R-:W-:Y:S02]  /*d4f0*/  LOP3.LUT R3, R5, 0x3f0, RZ, 0xc0, !PT ;  /* 0x000003f005037812 */ /* 0x000fe400078ec0ff */
[----:B------:R-:W-:Y:S02]  /*d500*/  LOP3.LUT R0, R0, 0x70, R5, 0x78, !PT ;  /* 0x0000007000007812 */ /* 0x000fe400078e7805 */
[----:B------:R-:W-:Y:S02]  /*d510*/  @P4 LOP3.LUT R16, R16, 0x1, RZ, 0xfc, !PT ;  /* 0x0000000110104812 */ /* 0x000fe400078efcff */
[----:B------:R-:W-:Y:S01]  /*d520*/  LOP3.LUT R17, R0, 0xc00, R17, 0xf8, !PT ;  /* 0x00000c0000117812 */ /* 0x000fe200078ef811 */
[----:B------:R-:W-:Y:S01]  /*d530*/  IMAD.U32 R0, RZ, RZ, UR5 ;  /* 0x00000005ff007e24 */ /* 0x000fe2000f8e00ff */
[----:B------:R-:W-:Y:S01]  /*d540*/  LOP3.LUT R16, R16, 0xffffff7f, RZ, 0xc0, !PT ;  /* 0xffffff7f10107812 */ /* 0x000fe200078ec0ff */
[----:B------:R-:W-:Y:S01]  /*d550*/  USHF.R.S32.HI UR5, URZ, 0x1f, UR4 ;  /* 0x0000001f3f057899 */ /* 0x000fe20008011404 */
[----:B------:R-:W-:-:S02]  /*d560*/  SEL R34, R34, 0xffffffc0, !P2 ;  /* 0xffffffc022227807 */ /* 0x000fc40005000000 */
[----:B------:R-:W-:Y:S01]  /*d570*/  @P3 LOP3.LUT R16, R16, 0x80, RZ, 0xfc, !PT ;  /* 0x0000008010103812 */ /* 0x000fe200078efcff */
[----:B------:R0:W-:Y:S01]  /*d580*/  STL [R1+0x8], R0 ;  /* 0x0000080001007387 */ /* 0x0001e20000100800 */
[----:B------:R-:W-:Y:S01]  /*d590*/  LOP3.LUT R4, R3, 0x70, R4, 0x78, !PT ;  /* 0x0000007003047812 */ /* 0x000fe200078e7804 */
[----:B------:R-:W-:Y:S01]  /*d5a0*/  ULEA.HI UR5, UR5, UR4, URZ, 0x7 ;  /* 0x0000000405057291 */ /* 0x000fe2000f8f383f */
[----:B------:R-:W-:Y:S01]  /*d5b0*/  ISETP.GE.AND P2, PT, R28, UR7, PT ;  /* 0x000000071c007c0c */ /* 0x000fe2000bf46270 */
[----:B------:R1:W-:Y:S01]  /*d5c0*/  STL [R1+0xc], RZ ;  /* 0x00000cff01007387 */ /* 0x0003e20000100800 */
[----:B------:R-:W-:Y:S01]  /*d5d0*/  LOP3.LUT R16, R16, 0xfffffbff, RZ, 0xc0, !PT ;  /* 0xfffffbff10107812 */ /* 0x000fe200078ec0ff */
[----:B------:R-:W-:Y:S01]  /*d5e0*/  USHF.R.S32.HI UR40, URZ, 0x7, UR5 ;  /* 0x000000073f287899 */ /* 0x000fe20008011405 */
[--C-:B------:R-:W-:Y:S02]  /*d5f0*/  LOP3.LUT R2, R2, 0x70, R5.reuse, 0x78, !PT ;  /* 0x0000007002027812 */ /* 0x100fe400078e7805 */
[----:B------:R-:W-:-:S02]  /*d600*/  LOP3.LUT R37, R4, 0x400, R5, 0xf8, !PT ;  /* 0x0000040004257812 */ /* 0x000fc400078ef805 */
[----:B------:R-:W-:Y:S01]  /*d610*/  @P0 LOP3.LUT R16, R16, 0x400, RZ, 0xfc, !PT ;  /* 0x0000040010100812 */ /* 0x000fe200078efcff */
[----:B------:R-:W-:Y:S01]  /*d620*/  IMAD.IADD R26, R7, 0x1, R2 ;  /* 0x00000001071a7824 */ /* 0x000fe200078e0202 */
[----:B0-----:R-:W-:Y:S01]  /*d630*/  SHF.R.U32.HI R0, RZ, 0x3, R8 ;  /* 0x00000003ff007819 */ /* 0x001fe20000011608 */
[----:B------:R-:W-:Y:S01]  /*d640*/  IMAD.IADD R2, R18, 0x1, R37 ;  /* 0x0000000112027824 */ /* 0x000fe200078e0225 */
[----:B------:R-:W-:Y:S02]  /*d650*/  ISETP.GE.AND P0, PT, R28, UR7, PT ;  /* 0x000000071c007c0c */ /* 0x000fe4000bf06270 */
[----:B------:R-:W-:Y:S02]  /*d660*/  LOP3.LUT R16, R16, 0xfffffffd, RZ, 0xc0, !PT ;  /* 0xfffffffd10107812 */ /* 0x000fe400078ec0ff */
[----:B------:R-:W-:Y:S01]  /*d670*/  LOP3.LUT R0, R0, 0x70, R5, 0xf8, !PT ;  /* 0x0000007000007812 */ /* 0x000fe200078ef805 */
[----:B------:R-:W-:Y:S01]  /*d680*/  IMAD.IADD R0, R34, 0x1, R17 ;  /* 0x0000000122007824 */ /* 0x000fe200078e0211 */
[----:B------:R-:W-:Y:S01]  /*d690*/  @P2 LOP3.LUT R16, R16, 0x2, RZ, 0xfc, !PT ;  /* 0x0000000210102812 */ /* 0x000fe200078efcff */
[----:B------:R1:W-:Y:S01]  /*d6a0*/  STL [R1+0x4], R2 ;  /* 0x0000040201007387 */ /* 0x0003e20000100800 */
[----:B------:R-:W-:-:S02]  /*d6b0*/  SEL R35, R35, 0xffffffe0, !P1 ;  /* 0xffffffe023237807 */ /* 0x000fc40004800000 */
[----:B------:R-:W-:Y:S01]  /*d6c0*/  LOP3.LUT R16, R16, 0xfffffdff, RZ, 0xc0, !PT ;  /* 0xfffffdff10107812 */ /* 0x000fe200078ec0ff */
[----:B------:R1:W-:Y:S02]  /*d6d0*/  STL [R1], R0 ;  /* 0x0000000001007387 */ /* 0x0003e40000100800 */
[----:B------:R-:W-:Y:S01]  /*d6e0*/  IMAD.IADD R36, R34, 0x1, R35 ;  /* 0x0000000122247824 */ /* 0x000fe200078e0223 */
[----:B------:R-:W-:Y:S02]  /*d6f0*/  @P0 LOP3.LUT R16, R16, 0x200, RZ, 0xfc, !PT ;  /* 0x0000020010100812 */ /* 0x000fe400078efcff */
[----:B------:R-:W-:Y:S02]  /*d700*/  ISETP.GE.AND P0, PT, R28, UR8, PT ;  /* 0x000000081c007c0c */ /* 0x000fe4000bf06270 */
[----:B------:R-:W-:-:S11]  /*d710*/  LOP3.LUT R16, R16, 0xfffff7ff, RZ, 0xc0, !PT ;  /* 0xfffff7ff10107812 */ /* 0x000fd600078ec0ff */
[----:B-1----:R-:W-:-:S07]  /*d720*/  @P0 LOP3.LUT R16, R16, 0x800, RZ, 0xfc, !PT ;  /* 0x0000080010100812 */ /* 0x002fce00078efcff */
.L_x_2517:
[----:B--2---:R-:W2:Y:S01]  /*d730*/  LDL R0, [R1+0x8] ;  /* 0x0000080001007983 */ /* 0x004ea20000100800 */
        /* <DEDUP_REMOVED lines=13> */
[----:B------:R-:W-:Y:S05]  /*d810*/  @P0 BRA `(.L_x_2453) ;  /* 0x0000000000200947 */ /* 0x000fea0003800000 */
        /* <DEDUP_REMOVED lines=8> */
.L_x_2453:
[----:B------:R-:W-:Y:S01]  /*d8a0*/  ULDC UR8, c[0x0][0xc54] ;  /* 0x0003150000087ab9 */ /* 0x000fe20000000800 */
[----:B------:R-:W-:Y:S01]  /*d8b0*/  UMOV UR6, UR7 ;  /* 0x0000000700067c82 */ /* 0x000fe20008000000 */
[----:B------:R-:W-:-:S11]  /*d8c0*/  UISETP.NE.AND UP0, UPT, UR8, 0x1, UPT ;  /* 0x000000010800788c */ /* 0x000fd6000bf05270 */
[----:B------:R-:W-:Y:S02]  /*d8d0*/  @UP0 ULDC.64 UR10, c[0x0][0xc58] ;  /* 0x00031600000a0ab9 */ /* 0x000fe40000000a00 */
[----:B------:R-:W-:-:S04]  /*d8e0*/  UIMAD.WIDE.U32 UR4, UR7, UR10, URZ ;  /* 0x0000000a070472a5 */ /* 0x000fc8000f8e003f */
[----:B------:R-:W-:-:S04]  /*d8f0*/  @UP0 USHF.R.U32.HI UR6, URZ, UR11, UR5 ;  /* 0x0000000b3f060299 */ /* 0x000fc80008011605 */
[----:B------:R-:W-:-:S12]  /*d900*/  UIMAD UR4, UR6, UR8, URZ ;  /* 0x00000008060472a4 */ /* 0x000fd8000f8e023f */
.L_x_2454:
        /* <DEDUP_REMOVED lines=25> */
[----:B------:R-:W-:Y:S01]  /*daa0*/  UP2UR UR48, UPR, URZ, 0x4 ;  /* 0x000000043f307883 */ /* 0x000fe20008000000 */
[----:B------:R-:W-:Y:S01]  /*dab0*/  BSSY B7, `(.L_x_2455) ;  /* 0x00004af000077945 */ /* 0x000fe20003800000 */
[----:B------:R-:W-:-:S04]  /*dac0*/  USHF.L.U32 UR6, UR43, 0x7, URZ ;  /* 0x000000072b067899 */ /* 0x000fc8000800063f */
[----:B------:R-:W-:Y:S01]  /*dad0*/  UIADD3 UR6, UR6, 0x7f, URZ ;  /* 0x0000007f06067890 */ /* 0x000fe2000fffe03f */
[----:B------:R-:W-:Y:S01]  /*dae0*/  @UP2 ULDC UR4, c[0x0][0x44c] ;  /* 0x0001130000042ab9 */ /* 0x000fe20000000800 */
[----:B------:R-:W-:Y:S02]  /*daf0*/  @UP2 ULDC UR7, c[0x0][0x450] ;  /* 0x0001140000072ab9 */ /* 0x000fe40000000800 */
[----:B------:R-:W-:-:S04]  /*db00*/  UIMAD.WIDE.U32 UR4, UR6, UR4, URZ ;  /* 0x00000004060472a5 */ /* 0x000fc8000f8e003f */
[----:B------:R-:W-:-:S04]  /*db10*/  @UP2 USHF.R.U32.HI UR6, URZ, UR7, UR5 ;  /* 0x000000073f062299 */ /* 0x000fc80008011605 */
[----:B------:R-:W-:-:S04]  /*db20*/  UIADD3 UR6, UR39, UR6, URZ ;  /* 0x0000000627067290 */ /* 0x000fc8000fffe03f */
[----:B------:R-:W-:-:S04]  /*db30*/  USHF.R.S32.HI UR4, URZ, 0x1f, UR6 ;  /* 0x0000001f3f047899 */ /* 0x000fc80008011406 */
[----:B------:R-:W-:-:S04]  /*db40*/  ULEA.HI UR4, UR4, UR6, URZ, 0x7 ;  /* 0x0000000604047291 */ /* 0x000fc8000f8f383f */
[----:B------:R-:W-:-:S04]  /*db50*/  USHF.R.S32.HI UR4, URZ, 0x7, UR4 ;  /* 0x000000073f047899 */ /* 0x000fc80008011404 */
[----:B------:R-:W-:-:S04]  /*db60*/  UISETP.LT.AND UP0, UPT, UR40, UR4, UPT ;  /* 0x000000042800728c */ /* 0x000fc8000bf01270 */
[----:B------:R-:W-:-:S06]  /*db70*/  USEL UR44, UR40, UR4, UP0 ;  /* 0x00000004282c7287 */ /* 0x000fcc0008000000 */
[----:B------:R-:W-:-:S13]  /*db80*/  ISETP.LT.AND P0, PT, RZ, UR44, PT ;  /* 0x0000002cff007c0c */ /* 0x000fda000bf01270 */
[----:B0-----:R-:W-:Y:S05]  /*db90*/  @P0 BRA `(.L_x_2456) ;  /* 0x0000000000480947 */ /* 0x001fea0003800000 */
        /* <DEDUP_REMOVED lines=16> */
[----:B------:R0:W-:Y:S01]  /*dca0*/  STL [R1+0x8], R0 ;  /* 0x0000080001007387 */ /* 0x0001e20000100800 */
[----:B------:R-:W-:Y:S05]  /*dcb0*/  BRA `(.L_x_2457) ;  /* 0x0000004800387947 */ /* 0x000fea0003800000 */
.L_x_2456:
        /* <DEDUP_REMOVED lines=20> */
.L_x_2459:
[----:B------:R-:W-:Y:S05]  /*de00*/  BSYNC B6 ;  /* 0x0000000000067941 */ /* 0x000fea0003800000 */
.L_x_2458:
        /* <DEDUP_REMOVED lines=22> */
.L_x_2461:
[----:B------:R-:W-:Y:S05]  /*df70*/  BSYNC B6 ;  /* 0x0000000000067941 */ /* 0x000fea0003800000 */
.L_x_2460:
        /* <DEDUP_REMOVED lines=20> */
.L_x_2463:
[----:B------:R-:W-:Y:S05]  /*e0c0*/  BSYNC B6 ;  /* 0x0000000000067941 */ /* 0x000fea0003800000 */
.L_x_2462:
        /* <DEDUP_REMOVED lines=19> */
.L_x_2465:
[----:B------:R-:W-:Y:S05]  /*e200*/  BSYNC B6 ;  /* 0x0000000000067941 */ /* 0x000fea0003800000 */
.L_x_2464:
        /* <DEDUP_REMOVED lines=17> */
.L_x_2537:
[----:B------:R-:W1:Y:S01]  /*e320*/  S2R R0, SR_TID.X ;  /* 0x0000000000007919 */ /* 0x000e620000002100 */
[----:B0-----:R-:W-:Y:S02]  /*e330*/  ISETP.NE.AND P1, PT, R10, 0x1, PT ;  /* 0x000000010a00780c */ /* 0x001fe40003f25270 */
[----:B-----5:R-:W-:Y:S02]  /*e340*/  SHF.R.S32.HI R31, RZ, 0x1f, R29 ;  /* 0x0000001fff1f7819 */ /* 0x020fe4000001141d */
[----:B------:R-:W-:-:S09]  /*e350*/  LOP3.LUT R16, R16, 0xfffffff7, RZ, 0xc0, !PT ;  /* 0xfffffff710107812 */ /* 0x000fd200078ec0ff */
[----:B------:R-:W0:Y:S01]  /*e360*/  @P1 LDC R5, c[0x0][0x438] ;  /* 0x00010e00ff051b82 */ /* 0x000e220000000800 */
[----:B------:R-:W-:Y:S02]  /*e370*/  @P1 LOP3.LUT R16, R16, 0x8, RZ, 0xfc, !PT ;  /* 0x0000000810101812 */ /* 0x000fe400078efcff */
[C---:B-1----:R-:W-:Y:S01]  /*e380*/  LOP3.LUT R2, R0.reuse, 0x7f, RZ, 0xc0, !PT ;  /* 0x0000007f00027812 */ /* 0x042fe200078ec0ff */
[----:B------:R-:W-:-:S03]  /*e390*/  IMAD.SHL.U32 R0, R0, 0x10, RZ ;  /* 0x0000001000007824 */ /* 0x000fc600078e00ff */
[----:B------:R-:W-:-:S04]  /*e3a0*/  SHF.R.U32.HI R2, RZ, 0x3, R2 ;  /* 0x00000003ff027819 */ /* 0x000fc80000011602 */
[----:B------:R-:W-:-:S04]  /*e3b0*/  LOP3.LUT R0, R2, 0x70, R0, 0xf8, !PT ;  /* 0x0000007002007812 */ /* 0x000fc800078ef800 */
[----:B------:R-:W-:Y:S02]  /*e3c0*/  LOP3.LUT R3, R0, R8, RZ, 0xfc, !PT ;  /* 0x0000000800037212 */ /* 0x000fe400078efcff */
[----:B------:R-:W1:Y:S02]  /*e3d0*/  @P1 LDC R0, c[0x0][0x434] ;  /* 0x00010d00ff001b82 */ /* 0x000e640000000800 */
[C---:B------:R-:W-:Y:S01]  /*e3e0*/  ISETP.GE.AND P0, PT, R3.reuse, UR36, PT ;  /* 0x0000002403007c0c */ /* 0x040fe2000bf06270 */
[----:B------:R-:W-:-:S04]  /*e3f0*/  IMAD.IADD R9, R3, 0x1, R32 ;  /* 0x0000000103097824 */ /* 0x000fc800078e0220 */
[----:B------:R-:W-:-:S08]  /*e400*/  IMAD.MOV.U32 R6, RZ, RZ, R9 ;  /* 0x000000ffff067224 */ /* 0x000fd000078e0009 */
[----:B------:R-:W2:Y:S01]  /*e410*/  @!P0 LDC.64 R2, c[0x0][0x428] ;  /* 0x00010a00ff028b82 */ /* 0x000ea20000000a00 */
[----:B-1----:R-:W-:-:S05]  /*e420*/  @P1 IMAD.HI.U32 R0, R9, R0, RZ ;  /* 0x0000000009001227 */ /* 0x002fca00078e00ff */
[----:B0-----:R-:W-:Y:S02]  /*e430*/  @P1 SHF.R.U32.HI R6, RZ, R5, R0 ;  /* 0x00000005ff061219 */ /* 0x001fe40000011600 */
[----:B------:R-:W0:Y:S02]  /*e440*/  @!P0 LDC.64 R4, c[0x0][0x418] ;  /* 0x00010600ff048b82 */ /* 0x000e240000000a00 */
[----:B------:R-:W-:Y:S01]  /*e450*/  @!P0 SHF.R.S32.HI R7, RZ, 0x1f, R6 ;  /* 0x0000001fff078819 */ /* 0x000fe20000011406 */
[----:B--2---:R-:W-:-:S04]  /*e460*/  @!P0 IMAD R0, R31, R2, RZ ;  /* 0x000000021f008224 */ /* 0x004fc800078e02ff */
[C---:B------:R-:W-:Y:S02]  /*e470*/  @!P0 IMAD R11, R29.reuse, R3, R0 ;  /* 0x000000031d0b8224 */ /* 0x040fe400078e0200 */
[----:B------:R-:W-:-:S04]  /*e480*/  @!P0 IMAD.WIDE.U32 R2, R29, R2, R6 ;  /* 0x000000021d028225 */ /* 0x000fc800078e0006 */
[----:B------:R-:W-:Y:S02]  /*e490*/  @!P0 IMAD.IADD R0, R3, 0x1, R11 ;  /* 0x0000000103008824 */ /* 0x000fe400078e020b */
[----:B------:R-:W-:Y:S01]  /*e4a0*/  IMAD.U32 R3, RZ, RZ, UR45 ;  /* 0x0000002dff037e24 */ /* 0x000fe2000f8e00ff */
[----:B0-----:R-:W-:-:S04]  /*e4b0*/  @!P0 LEA R4, P1, R2, R4, 0x2 ;  /* 0x0000000402048211 */ /* 0x001fc800078210ff */
[----:B------:R-:W-:Y:S01]  /*e4c0*/  @!P0 LEA.HI.X R5, R2, R5, R0, 0x2, P1 ;  /* 0x0000000502058211 */ /* 0x000fe200008f1400 */
[----:B------:R-:W-:Y:S01]  /*e4d0*/  IMAD.MOV.U32 R0, RZ, RZ, RZ ;  /* 0x000000ffff007224 */ /* 0x000fe200078e00ff */
[----:B------:R-:W-:Y:S01]  /*e4e0*/  ISETP.NE.AND P2, PT, R3, 0x3, PT ;  /* 0x000000030300780c */ /* 0x000fe20003f45270 */
[----:B------:R-:W-:-:S04]  /*e4f0*/  IMAD.MOV R2, RZ, RZ, -R6 ;  /* 0x000000ffff027224 */ /* 0x000fc800078e0a06 */
[----:B------:R0:W5:Y:S01]  /*e500*/  @!P0 LDG.E R0, desc[UR50][R4.64] ;  /* 0x0000003204008981 */ /* 0x000162000c1e1900 */
[----:B------:R-:W-:-:S07]  /*e510*/  LOP3.LUT R16, R16, 0xfffffffb, RZ, 0xc0, !PT ;  /* 0xfffffffb10107812 */ /* 0x000fce00078ec0ff */
[----:B------:R-:W-:Y:S01]  /*e520*/  @P2 LOP3.LUT R16, R16, 0x4, RZ, 0xfc, !PT ;  /* 0x0000000410102812 */ /* 0x000fe200078efcff */
[----:B0-----:R-:W-:Y:S02]  /*e530*/  IMAD R4, R10, R2, R9 ;  /* 0x000000020a047224 */ /* 0x001fe400078e0209 */
[----:B------:R-:W-:-:S04]  /*e540*/  IMAD R2, RZ, RZ, -UR42 ;  /* 0x8000002aff027e24 */ /* 0x000fc8000f8e02ff */
[----:B------:R-:W-:-:S05]  /*e550*/  IMAD R23, R23, R2, UR41 ;  /* 0x0000002917177e24 */ /* 0x000fca000f8e0202 */
[----:B------:R-:W-:Y:S01]  /*e560*/  SHF.R.S32.HI R30, RZ, 0x1f, R23 ;  /* 0x0000001fff1e7819 */ /* 0x000fe20000011417 */
[----:B------:R-:W-:Y:S06]  /*e570*/  @!P2 BRA `(.L_x_2467) ;  /* 0x000000000004a947 */ /* 0x000fec0003800000 */
[----:B------:R-:W-:Y:S01]  /*e580*/  BPT.TRAP 0x1 ;  /* 0x000000040000795c */ /* 0x000fe20000300000 */
.L_x_2467:
[----:B------:R-:W-:Y:S01]  /*e590*/  IMAD R6, R24, 0x8, R18 ;  /* 0x0000000818067824 */ /* 0x000fe200078e0212 */
[----:B------:R-:W-:Y:S01]  /*e5a0*/  SHF.L.U32 R20, R27, 0x1f, RZ ;  /* 0x0000001f1b147819 */ /* 0x000fe200000006ff */
[----:B------:R-:W-:Y:S01]  /*e5b0*/  BSSY B0, `(.L_x_2468) ;  /* 0x0000004000007945 */ /* 0x000fe20003800000 */
[----:B------:R-:W-:Y:S02]  /*e5c0*/  SHF.R.S32.HI R10, RZ, 0x1f, R4 ;  /* 0x0000001fff0a7819 */ /* 0x000fe40000011404 */
[----:B------:R-:W0:Y:S02]  /*e5d0*/  SYNCS.PHASECHK.TRANS64.TRYWAIT P0, [R6+URZ+0x38880], R20 ;  /* 0x03888014060075a7 */ /* 0x000e24000800017f */
[----:B0-----:R-:W-:Y:S05]  /*e5e0*/  @!P0 BRA `(.L_x_2469) ;  /* 0x0000004800348947 */ /* 0x001fea0003800000 */
.L_x_2538:
[----:B------:R-:W-:Y:S05]  /*e5f0*/  BSYNC B0 ;  /* 0x0000000000007941 */ /* 0x000fea0003800000 */
.L_x_2468:
[----:B------:R-:W1:Y:S01]  /*e600*/  S2R R7, SR_TID.X ;  /* 0x0000000000077919 */ /* 0x000e620000002100 */
[----:B------:R-:W-:Y:S01]  /*e610*/  ULDC.64 UR4, c[0x0][0x328] ;  /* 0x0000ca0000047ab9 */ /* 0x000fe20000000a00 */
[----:B-----5:R-:W-:Y:S01]  /*e620*/  SHF.R.S32.HI R19, RZ, 0x1f, R0 ;  /* 0x0000001fff137819 */ /* 0x020fe20000011400 */
[----:B------:R-:W-:Y:S01]  /*e630*/  IMAD R3, R10, UR4, RZ ;  /* 0x000000040a037c24 */ /* 0x000fe2000f8e02ff */
[----:B------:R-:W-:Y:S01]  /*e640*/  ULDC.64 UR6, c[0x0][0x318] ;  /* 0x0000c60000067ab9 */ /* 0x000fe20000000a00 */
[----:B------:R-:W-:Y:S02]  /*e650*/  LOP3.LUT R16, R16, 0xffffffbf, RZ, 0xc0, !PT ;  /* 0xffffffbf10107812 */ /* 0x000fe400078ec0ff */
        /* <DEDUP_REMOVED lines=19> */
[----:B------:R-:W-:-:S13]  /*e790*/  ISETP.GE.AND P0, PT, R8, 0x1, PT ;  /* 0x000000010800780c */ /* 0x000fda0003f06270 */
[----:B------:R-:W-:Y:S01]  /*e7a0*/  @P0 LOP3.LUT R16, R16, 0x40, RZ, 0xfc, !PT ;  /* 0x0000004010100812 */ /* 0x000fe200078efcff */
[----:B------:R-:W-:Y:S06]  /*e7b0*/  BRA.DIV UR4, `(.L_x_2470) ;  /* 0x0000004604d47947 */ /* 0x000fec000b800000 */
[----:B------:R-:W1:Y:S01]  /*e7c0*/  SHFL.IDX PT, R2, R7, RZ, 0x181f ;  /* 0x00181fff07027589 */ /* 0x000e6200000e0000 */
[----:B------:R-:W-:Y:S01]  /*e7d0*/  LOP3.LUT P6, RZ, R16, 0x200, RZ, 0xc0, !PT ;  /* 0x0000020010ff7812 */ /* 0x000fe200078cc0ff */
[----:B------:R-:W-:Y:S01]  /*e7e0*/  IMAD.IADD R5, R18, 0x1, R5 ;  /* 0x0000000112057824 */ /* 0x000fe200078e0205 */
[----:B------:R-:W-:Y:S01]  /*e7f0*/  LOP3.LUT P2, RZ, R16, 0x80, RZ, 0xc0, !PT ;  /* 0x0000008010ff7812 */ /* 0x000fe2000784c0ff */
[----:B------:R-:W2:Y:S01]  /*e800*/  SHFL.IDX PT, R3, R9, RZ, 0x181f ;  /* 0x00181fff09037589 */ /* 0x000ea200000e0000 */
[----:B------:R-:W-:Y:S02]  /*e810*/  ISETP.GE.AND P1, PT, R8, 0x11, PT ;  /* 0x000000110800780c */ /* 0x000fe40003f26270 */
[----:B------:R-:W-:Y:S02]  /*e820*/  LOP3.LUT R16, R16, 0xffffffdf, RZ, 0xc0, !PT ;  /* 0xffffffdf10107812 */ /* 0x000fe400078ec0ff */
[C---:B------:R-:W-:Y:S02]  /*e830*/  ISETP.GE.AND P5, PT, R8.reuse, 0x31, PT ;  /* 0x000000310800780c */ /* 0x040fe40003fa6270 */
[----:B------:R-:W-:-:S02]  /*e840*/  ISETP.GE.AND P4, PT, R8, 0x41, PT ;  /* 0x000000410800780c */ /* 0x000fc40003f86270 */
[----:B------:R-:W-:-:S05]  /*e850*/  ISETP.GE.AND P3, PT, R8, 0x51, PT ;  /* 0x000000510800780c */ /* 0x000fca0003f66270 */
[----:B------:R-:W-:Y:S02]  /*e860*/  @P1 LOP3.LUT R16, R16, 0x20, RZ, 0xfc, !PT ;  /* 0x0000002010101812 */ /* 0x000fe400078efcff */
[----:B------:R-:W-:Y:S02]  /*e870*/  ISETP.GE.AND P1, PT, R8, 0x61, PT ;  /* 0x000000610800780c */ /* 0x000fe40003f26270 */
[----:B------:R-:W-:Y:S02]  /*e880*/  LOP3.LUT R16, R16, 0xffffffef, RZ, 0xc0, !PT ;  /* 0xffffffef10107812 */ /* 0x000fe400078ec0ff */
[----:B-1----:R-:W-:-:S05]  /*e890*/  IADD3 R2, P0, R28, R2, RZ ;  /* 0x000000021c027210 */ /* 0x002fca0007f1e0ff */
[----:B--2---:R-:W-:Y:S01]  /*e8a0*/  IMAD.X R3, RZ, RZ, R3, P0 ;  /* 0x000000ffff037224 */ /* 0x004fe200000e0603 */
[----:B------:R-:W-:-:S13]  /*e8b0*/  ISETP.LT.OR P0, PT, R8, 0x1, P6 ;  /* 0x000000010800780c */ /* 0x000fda0003701670 */
        /* <DEDUP_REMOVED lines=54> */
[----:B-1----:R1:W2:Y:S10]  /*ec20*/  SHFL.IDX PT, R2, R7, 0x7, 0x181f ;  /* 0x00f81f0007027f89 */ /* 0x0022b400000e0000 */
[----:B------:R-:W-:-:S02]  /*ec30*/  @P0 LOP3.LUT R16, R16, 0x10, RZ, 0xfc, !PT ;  /* 0x0000001010100812 */ /* 0x000fc400078efcff */
[----:B------:R-:W-:Y:S02]  /*ec40*/  ISETP.GE.AND P0, PT, R8, 0x71, PT ;  /* 0x000000710800780c */ /* 0x000fe40003f06270 */
[----:B------:R-:W-:-:S11]  /*ec50*/  LOP3.LUT R16, R16, 0xfffffeff, RZ, 0xc0, !PT ;  /* 0xfffffeff10107812 */ /* 0x000fd600078ec0ff */
[----:B-1-3--:R-:W-:-:S07]  /*ec60*/  @P0 LOP3.LUT R16, R16, 0x100, RZ, 0xfc, !PT ;  /* 0x0000010010100812 */ /* 0x00afce00078efcff */
.L_x_2556:
[----:B--2---:R-:W-:Y:S02]  /*ec70*/  IADD3 R2, P0, R28, R2, RZ ;  /* 0x000000021c027210 */ /* 0x004fe40007f1e0ff */
[C---:B------:R-:W-:Y:S02]  /*ec80*/  LOP3.LUT P6, RZ, R16.reuse, 0x200, RZ, 0xc0, !PT ;  /* 0x0000020010ff7812 */ /* 0x040fe400078cc0ff */
[----:B------:R-:W-:Y:S01]  /*ec90*/  LOP3.LUT P2, RZ, R16, 0x80, RZ, 0xc0, !PT ;  /* 0x0000008010ff7812 */ /* 0x000fe2000784c0ff */
        /* <DEDUP_REMOVED lines=10> */
.L_x_2471:
        /* <DEDUP_REMOVED lines=11> */
.L_x_2472:
[----:B------:R1:W-:Y:S01]  /*edf0*/  SYNCS.ARRIVE.TRANS64.A1T0 RZ, [R6+URZ+0x38870], RZ ;  /* 0x038870ff06ff79a7 */ /* 0x0003e2000810003f */
[----:B------:R-:W-:Y:S05]  /*ee00*/  @!P6 BRA `(.L_x_2473) ;  /* 0x000000000004e947 */ /* 0x000fea0003800000 */
[----:B------:R-:W-:Y:S01]  /*ee10*/  BPT.TRAP 0x1 ;  /* 0x000000040000795c */ /* 0x000fe20000300000 */
.L_x_2473:
[----:B------:R-:W2:Y:S01]  /*ee20*/  SYNCS.PHASECHK.TRANS64.TRYWAIT P0, [R6+URZ+0x38840], R20 ;  /* 0x03884014060075a7 */ /* 0x000ea2000800017f */
[----:B------:R-:W-:Y:S04]  /*ee30*/  BSSY B0, `(.L_x_2474) ;  /* 0x0000002000007945 */ /* 0x000fe80003800000 */
[----:B--2---:R-:W-:Y:S05]  /*ee40*/  @!P0 BRA `(.L_x_2475) ;  /* 0x0000004800f88947 */ /* 0x004fea0003800000 */
.L_x_2557:
[----:B------:R-:W-:Y:S05]  /*ee50*/  BSYNC B0 ;  /* 0x0000000000007941 */ /* 0x000fea0003800000 */
.L_x_2474:
        /* <DEDUP_REMOVED lines=20> */
[----:B------:R-:W3:Y:S01]  /*efa0*/  SHFL.IDX PT, R3, R4, RZ, 0x181f ;  /* 0x00181fff04037589 */ /* 0x000ee200000e0000 */
[----:B------:R-:W-:Y:S02]  /*efb0*/  P2R R9, PR, RZ, 0x10 ;  /* 0x00000010ff097803 */ /* 0x000fe40000000000 */
[C---:B------:R-:W-:Y:S01]  /*efc0*/  LOP3.LUT P4, RZ, R16.reuse, 0x40, RZ, 0xc0, !PT ;  /* 0x0000004010ff7812 */ /* 0x040fe2000788c0ff */
[----:B------:R-:W4:Y:S01]  /*efd0*/  SHFL.IDX PT, R2, R0, RZ, 0x181f ;  /* 0x00181fff00027589 */ /* 0x000f2200000e0000 */
[C---:B------:R-:W-:Y:S02]  /*efe0*/  LOP3.LUT P6, RZ, R16.reuse, 0x2, RZ, 0xc0, !PT ;  /* 0x0000000210ff7812 */ /* 0x040fe400078cc0ff */
[----:B------:R-:W-:Y:S01]  /*eff0*/  P2R R8, PR, RZ, 0x8 ;  /* 0x00000008ff087803 */ /* 0x000fe20000000000 */
[----:B------:R-:W5:Y:S01]  /*f000*/  SHFL.IDX PT, R14, R4, 0x1, 0x181f ;  /* 0x00381f00040e7f89 */ /* 0x000f6200000e0000 */
[----:B------:R-:W-:Y:S02]  /*f010*/  LOP3.LUT P3, RZ, R16, 0x20, RZ, 0xc0, !PT ;  /* 0x0000002010ff7812 */ /* 0x000fe4000786c0ff */
[----:B------:R-:W-:-:S02]  /*f020*/  P2R R7, PR, RZ, 0x2 ;  /* 0x00000002ff077803 */ /* 0x000fc40000000000 */
[----:B------:R-:W-:-:S03]  /*f030*/  LOP3.LUT P1, RZ, R16, 0x10, RZ, 0xc0, !PT ;  /* 0x0000001010ff7812 */ /* 0x000fc6000782c0ff */
[----:B---3--:R-:W-:-:S05]  /*f040*/  @P4 IADD3 R3, P0, R28, R3, RZ ;  /* 0x000000031c034210 */ /* 0x008fca0007f1e0ff */
[----:B----4-:R-:W-:-:S05]  /*f050*/  @P4 IMAD.X R2, RZ, RZ, R2, P0 ;  /* 0x000000ffff024224 */ /* 0x010fca00000e0602 */
[----:B------:R-:W-:-:S04]  /*f060*/  @P4 LOP3.LUT R3, R3, R2, RZ, 0x3c, !PT ;  /* 0x0000000203034212 */ /* 0x000fc800078e3cff */
[----:B------:R-:W-:-:S04]  /*f070*/  @P4 LOP3.LUT R2, R3, R2, RZ, 0x3c, !PT ;  /* 0x0000000203024212 */ /* 0x000fc800078e3cff */
[----:B------:R-:W-:-:S05]  /*f080*/  @P4 LOP3.LUT R3, R3, R2, RZ, 0x3c, !PT ;  /* 0x0000000203034212 */ /* 0x000fca00078e3cff */
[----:B------:R-:W-:Y:S04]  /*f090*/  @P4 LDGSTS.E.BYPASS.LTC128B.128 [R5+0x28400], desc[UR50][R2.64], !P6 ;  /* 0x2840000002054fae */ /* 0x000fe8000f101d72 */
[----:B------:R3:W-:Y:S01]  /*f0a0*/  @P4 LDGSTS.E.BYPASS.LTC128B.128 [R5+0x2c400], desc[UR50][R2.64+0x80], !P2 ;  /* 0x2c40008002054fae */ /* 0x0007e2000d101d72 */
[----:B------:R-:W-:Y:S02]  /*f0b0*/  ISETP.NE.AND P4, PT, R9, RZ, PT ;  /* 0x000000ff0900720c */ /* 0x000fe40003f85270 */
[C---:B-----5:R-:W-:Y:S02]  /*f0c0*/  @P3 IADD3 R9, P0, R28.reuse, R14, RZ ;  /* 0x0000000e1c093210 */ /* 0x060fe40007f1e0ff */
[----:B------:R-:W-:Y:S04]  /*f0d0*/  SHFL.IDX PT, R14, R4, 0x2, 0x181f ;  /* 0x00581f00040e7f89 */ /* 0x000fe800000e0000 */
[----:B---3--:R-:W3:Y:S02]  /*f0e0*/  SHFL.IDX PT, R2, R0, 0x1, 0x181f ;  /* 0x00381f0000027f89 */ /* 0x008ee400000e0000 */
[----:B---3--:R-:W-:Y:S01]  /*f0f0*/  @P3 IMAD.X R10, RZ, RZ, R2, P0 ;  /* 0x000000ffff0a3224 */ /* 0x008fe200000e0602 */
[----:B------:R-:W-:Y:S01]  /*f100*/  @P1 IADD3 R14, P0, R28, R14, RZ ;  /* 0x0000000e1c0e1210 */ /* 0x000fe20007f1e0ff */
[----:B------:R-:W-:-:S02]  /*f110*/  @P3 IMAD.MOV.U32 R2, RZ, RZ, R9 ;  /* 0x000000ffff023224 */ /* 0x000fc400078e0009 */
[----:B------:R-:W-:-:S05]  /*f120*/  @P3 IMAD.MOV.U32 R3, RZ, RZ, R10 ;  /* 0x000000ffff033224 */ /* 0x000fca00078e000a */
[----:B------:R-:W-:Y:S04]  /*f130*/  @P3 LDGSTS.E.BYPASS.LTC128B.128 [R5+0x28c00], desc[UR50][R2.64], !P6 ;  /* 0x28c0000002053fae */ /* 0x000fe8000f101d72 */
[----:B------:R3:W-:Y:S01]  /*f140*/  @P3 LDGSTS.E.BYPASS.LTC128B.128 [R5+0x2cc00], desc[UR50][R2.64+0x80], !P2 ;  /* 0x2cc0008002053fae */ /* 0x0007e2000d101d72 */
[----:B------:R-:W-:-:S03]  /*f150*/  ISETP.NE.AND P3, PT, R8, RZ, PT ;  /* 0x000000ff0800720c */ /* 0x000fc60003f65270 */
[----:B---3--:R-:W3:Y:S02]  /*f160*/  SHFL.IDX PT, R2, R0, 0x2, 0x181f ;  /* 0x00581f0000027f89 */ /* 0x008ee400000e0000 */
[----:B---3--:R-:W-:Y:S02]  /*f170*/  @P1 IMAD.X R9, RZ, RZ, R2, P0 ;  /* 0x000000ffff091224 */ /* 0x008fe400000e0602 */
[----:B------:R-:W-:Y:S02]  /*f180*/  @P1 IMAD.MOV.U32 R2, RZ, RZ, R14 ;  /* 0x000000ffff021224 */ /* 0x000fe400078e000e */
[----:B------:R-:W-:Y:S01]  /*f190*/  @P1 IMAD.MOV.U32 R3, RZ, RZ, R9 ;  /* 0x000000ffff031224 */ /* 0x000fe200078e0009 */
[----:B------:R-:W3:Y:S04]  /*f1a0*/  SHFL.IDX PT, R14, R4, 0x3, 0x181f ;  /* 0x00781f00040e7f89 */ /* 0x000ee800000e0000 */
[----:B------:R-:W-:Y:S04]  /*f1b0*/  @P1 LDGSTS.E.BYPASS.LTC128B.128 [R5+0x29400], desc[UR50][R2.64], !P6 ;  /* 0x2940000002051fae */ /* 0x000fe8000f101d72 */
[----:B------:R4:W-:Y:S01]  /*f1c0*/  @P1 LDGSTS.E.BYPASS.LTC128B.128 [R5+0x2d400], desc[UR50][R2.64+0x80], !P2 ;  /* 0x2d40008002051fae */ /* 0x0009e2000d101d72 */
[----:B------:R-:W-:-:S03]  /*f1d0*/  ISETP.NE.AND P1, PT, R7, RZ, PT ;  /* 0x000000ff0700720c */ /* 0x000fc60003f25270 */
[----:B----4-:R-:W4:Y:S01]  /*f1e0*/  SHFL.IDX PT, R2, R0, 0x3, 0x181f ;  /* 0x00781f0000027f89 */ /* 0x010f2200000e0000 */
[----:B---3--:R-:W-:-:S05]  /*f1f0*/  @P5 IADD3 R14, P0, R28, R14, RZ ;  /* 0x0000000e1c0e5210 */ /* 0x008fca0007f1e0ff */
[----:B----4-:R-:W-:Y:S02]  /*f200*/  @P5 IMAD.X R9, RZ, RZ, R2, P0 ;  /* 0x000000ffff095224 */ /* 0x010fe400000e0602 */
[----:B------:R-:W-:Y:S02]  /*f210*/  @P5 IMAD.MOV.U32 R2, RZ, RZ, R14 ;  /* 0x000000ffff025224 */ /* 0x000fe400078e000e */
[----:B------:R-:W-:Y:S01]  /*f220*/  @P5 IMAD.MOV.U32 R3, RZ, RZ, R9 ;  /* 0x000000ffff035224 */ /* 0x000fe200078e0009 */
[----:B------:R-:W3:Y:S04]  /*f230*/  SHFL.IDX PT, R14, R4, 0x4, 0x181f ;  /* 0x00981f00040e7f89 */ /* 0x000ee800000e0000 */
[----:B------:R-:W-:Y:S04]  /*f240*/  @P5 LDGSTS.E.BYPASS.LTC128B.128 [R5+0x29c00], desc[UR50][R2.64], !P6 ;  /* 0x29c0000002055fae */ /* 0x000fe8000f101d72 */
[----:B------:R4:W-:Y:S04]  /*f250*/  @P5 LDGSTS.E.BYPASS.LTC128B.128 [R5+0x2dc00], desc[UR50][R2.64+0x80], !P2 ;  /* 0x2dc0008002055fae */ /* 0x0009e8000d101d72 */
        /* <DEDUP_REMOVED lines=21> */
[----:B------:R3:W4:Y:S04]  /*f3b0*/  SHFL.IDX PT, R14, R4, 0x7, 0x181f ;  /* 0x00f81f00040e7f89 */ /* 0x00072800000e0000 */
[----:B------:R3:W-:Y:S04]  /*f3c0*/  @P1 LDGSTS.E.BYPASS.LTC128B.128 [R5+0x2b400], desc[UR50][R2.64], !P6 ;  /* 0x2b40000002051fae */ /* 0x0007e8000f101d72 */
[----:B------:R3:W-:Y:S04]  /*f3d0*/  @P1 LDGSTS.E.BYPASS.LTC128B.128 [R5+0x2f400], desc[UR50][R2.64+0x80], !P2 ;  /* 0x2f40008002051fae */ /* 0x0007e8000d101d72 */
[----:B------:R3:W0:Y:S02]  /*f3e0*/  SHFL.IDX PT, R7, R0, 0x7, 0x181f ;  /* 0x00f81f0000077f89 */ /* 0x00062400000e0000 */
.L_x_2575:
[C---:B------:R-:W-:Y:S02]  /*f3f0*/  LOP3.LUT P1, RZ, R16.reuse, 0x100, RZ, 0xc0, !PT ;  /* 0x0000010010ff7812 */ /* 0x040fe4000782c0ff */
[----:B------:R-:W-:-:S11]  /*f400*/  LOP3.LUT P3, RZ, R16, 0x2, RZ, 0xc0, !PT ;  /* 0x0000000210ff7812 */ /* 0x000fd6000786c0ff */
[----:B---34-:R-:W-:-:S05]  /*f410*/  @P1 IADD3 R2, P0, R28, R14, RZ ;  /* 0x0000000e1c021210 */ /* 0x018fca0007f1e0ff */
[----:B0-----:R-:W-:Y:S01]  /*f420*/  @P1 IMAD.X R3, RZ, RZ, R7, P0 ;  /* 0x000000ffff031224 */ /* 0x001fe200000e0607 */
[----:B------:R-:W-:-:S04]  /*f430*/  PLOP3.LUT P0, PT, PT, PT, PT, 0x80, 0x0 ;  /* 0x000000000000781c */ /* 0x000fc80003f0f070 */
[----:B------:R-:W-:Y:S01]  /*f440*/  @!PT LDS RZ, [RZ] ;  /* 0x00000000fffff984 */ /* 0x000fe20000000800 */
[----:B------:R-:W-:Y:S01]  /*f450*/  @!PT LDS RZ, [RZ] ;  /* 0x00000000fffff984 */ /* 0x000fe20000000800 */
[----:B------:R-:W-:Y:S01]  /*f460*/  @!PT LDS RZ, [RZ] ;  /* 0x00000000fffff984 */ /* 0x000fe20000000800 */
[----:B------:R0:W-:Y:S04]  /*f470*/  @P1 LDGSTS.E.BYPASS.LTC128B.128 [R5+0x2bc00], desc[UR50][R2.64], !P3 ;  /* 0x2bc0000002051fae */ /* 0x0001e8000d901d72 */
[----:B------:R0:W-:Y:S01]  /*f480*/  @P1 LDGSTS.E.BYPASS.LTC128B.128 [R5+0x2fc00], desc[UR50][R2.64+0x80], !P2 ;  /* 0x2fc0008002051fae */ /* 0x0001e2000d101d72 */
[----:B------:R-:W-:-:S04]  /*f490*/  NOP ;  /* 0x0000000000007918 */ /* 0x000fc80000000000 */
.L_x_2477:
        /* <DEDUP_REMOVED lines=11> */
.L_x_2478:
[----:B------:R-:W-:Y:S01]  /*f550*/  VIADD R0, R18, 0x20400 ;  /* 0x0002040012007836 */ /* 0x000fe20000000000 */
[----:B------:R3:W-:Y:S06]  /*f560*/  SYNCS.ARRIVE.TRANS64.A1T0 RZ, [R6+URZ+0x38830], RZ ;  /* 0x038830ff06ff79a7 */ /* 0x0007ec000810003f */
[----:B------:R-:W-:Y:S05]  /*f570*/  WARPSYNC.ALL ;  /* 0x0000000000007948 */ /* 0x000fea0003800000 */
[----:B------:R-:W-:Y:S01]  /*f580*/  BAR.SYNC.DEFER_BLOCKING 0x8, 0x180 ;  /* 0x0206000000007b1d */ /* 0x000fe20000010000 */
[----:B------:R-:W-:-:S05]  /*f590*/  LOP3.LUT P0, RZ, R0, 0x3ff, RZ, 0xc0, !PT ;  /* 0x000003ff00ff7812 */ /* 0x000fca000780c0ff */
[----:B------:R-:W-:Y:S08]  /*f5a0*/  BSSY B6, `(.L_x_2479) ;  /* 0x0000012000067945 */ /* 0x000ff00003800000 */
        /* <DEDUP_REMOVED lines=17> */
.L_x_2480:
[----:B------:R-:W-:Y:S05]  /*f6c0*/  BSYNC B6 ;  /* 0x0000000000067941 */ /* 0x000fea0003800000 */
.L_x_2479:
[----:B------:R4:W5:Y:S01]  /*f6d0*/  LDL R8, [R1+0x4] ;  /* 0x0000040001087983 */ /* 0x0009620000100800 */
[----:B------:R-:W-:Y:S01]  /*f6e0*/  UISETP.NE.AND UP0, UPT, UR48, URZ, UPT ;  /* 0x0000003f3000728c */ /* 0x000fe2000bf05270 */
[----:B0-----:R-:W-:Y:S01]  /*f6f0*/  IMAD.U32 R5, RZ, RZ, UR43 ;  /* 0x0000002bff057e24 */ /* 0x001fe2000f8e00ff */
[----:B------:R-:W0:Y:S01]  /*f700*/  S2R R2, SR_TID.X ;  /* 0x0000000000027919 */ /* 0x000e220000002100 */
[----:B------:R-:W-:Y:S01]  /*f710*/  R2UR UR6, R30 ;  /* 0x000000001e0672ca */ /* 0x000fe200000e0000 */
[----:B------:R-:W-:Y:S02]  /*f720*/  ULDC.64 UR8, c[0x0][0x2d8] ;  /* 0x0000b60000087ab9 */ /* 0x000fe40000000a00 */
[----:B------:R-:W-:Y:S02]  /*f730*/  PLOP3.LUT P0, PT, PT, PT, UP0, 0x80, 0x0 ;  /* 0x000000000000781c */ /* 0x000fe40003f0f008 */
[C---:B------:R-:W-:Y:S02]  /*f740*/  LOP3.LUT P4, RZ, R16.reuse, 0x800, RZ, 0xc0, !PT ;  /* 0x0000080010ff7812 */ /* 0x040fe4000788c0ff */
[----:B------:R-:W-:Y:S01]  /*f750*/  LOP3.LUT P5, RZ, R16, 0x400, RZ, 0xc0, !PT ;  /* 0x0000040010ff7812 */ /* 0x000fe200078ac0ff */
[----:B------:R-:W-:Y:S01]  /*f760*/  @UP0 ULDC UR4, c[0x0][0x44c] ;  /* 0x0001130000040ab9 */ /* 0x000fe20000000800 */
[C---:B0-----:R-:W-:Y:S01]  /*f770*/  LOP3.LUT R19, R2.reuse, 0x7f, RZ, 0xc0, !PT ;  /* 0x0000007f02137812 */ /* 0x041fe200078ec0ff */
[----:B------:R-:W-:-:S03]  /*f780*/  IMAD.SHL.U32 R2, R2, 0x10, RZ ;  /* 0x0000001002027824 */ /* 0x000fc600078e00ff */
[----:B------:R-:W-:-:S04]  /*f790*/  SHF.R.U32.HI R19, RZ, 0x3, R19 ;  /* 0x00000003ff137819 */ /* 0x000fc80000011613 */
[----:B------:R-:W-:-:S05]  /*f7a0*/  LOP3.LUT R2, R19, 0x70, R2, 0xf8, !PT ;  /* 0x0000007013027812 */ /* 0x000fca00078ef802 */
[----:B------:R-:W-:-:S04]  /*f7b0*/  IMAD R5, R5, 0x80, R2 ;  /* 0x0000008005057824 */ /* 0x000fc800078e0202 */
[----:B------:R-:W-:Y:S01]  /*f7c0*/  @P0 IMAD.HI.U32 R2, R5, UR4, RZ ;  /* 0x0000000405020c27 */ /* 0x000fe2000f8e00ff */
[----:B------:R-:W-:Y:S01]  /*f7d0*/  PLOP3.LUT P0, PT, PT, PT, UP0, 0x80, 0x0 ;  /* 0x000000000000781c */ /* 0x000fe20003f0f008 */
[----:B------:R-:W-:Y:S01]  /*f7e0*/  @UP0 ULDC UR4, c[0x0][0x450] ;  /* 0x0001140000040ab9 */ /* 0x000fe20000000800 */
[----:B------:R-:W-:Y:S01]  /*f7f0*/  R2UR UR7, R23 ;  /* 0x00000000170772ca */ /* 0x000fe200000e0000 */
[----:B------:R-:W-:Y:S01]  /*f800*/  IMAD.MOV.U32 R0, RZ, RZ, R5 ;  /* 0x000000ffff007224 */ /* 0x000fe200078e0005 */
[----:B------:R-:W-:-:S09]  /*f810*/  UIMAD UR6, UR6, UR8, URZ ;  /* 0x00000008060672a4 */ /* 0x000fd2000f8e023f */
[----:B------:R-:W-:Y:S02]  /*f820*/  @P0 SHF.R.U32.HI R0, RZ, UR4, R2 ;  /* 0x00000004ff000c19 */ /* 0x000fe40008011602 */
[----:B------:R-:W-:Y:S01]  /*f830*/  R2UR UR4, R23 ;  /* 0x00000000170472ca */ /* 0x000fe200000e0000 */
[----:B------:R-:W-:Y:S02]  /*f840*/  UIMAD UR7, UR7, UR9, UR6 ;  /* 0x00000009070772a4 */ /* 0x000fe4000f8e0206 */
[----:B------:R-:W-:Y:S01]  /*f850*/  USHF.R.S32.HI UR6, URZ, 0x1f, UR42 ;  /* 0x0000001f3f067899 */ /* 0x000fe2000801142a */
[----:B------:R-:W-:-:S09]  /*f860*/  SHF.R.S32.HI R2, RZ, 0x1f, R0 ;  /* 0x0000001fff027819 */ /* 0x000fd20000011400 */
[----:B------:R-:W-:-:S03]  /*f870*/  UIMAD.WIDE.U32 UR4, UR4, UR8, URZ ;  /* 0x00000008040472a5 */ /* 0x000fc6000f8e003f */
[----:B------:R-:W-:Y:S01]  /*f880*/  ULDC.64 UR8, c[0x0][0x2e0] ;  /* 0x0000b80000087ab9 */ /* 0x000fe20000000a00 */
[----:B------:R-:W-:Y:S02]  /*f890*/  UIADD3 UR5, UR5, UR7, URZ ;  /* 0x0000000705057290 */ /* 0x000fe4000fffe03f */
[----:B------:R-:W-:Y:S01]  /*f8a0*/  UIMAD UR6, UR6, UR8, URZ ;  /* 0x00000008060672a4 */ /* 0x000fe2000f8e023f */
[----:B------:R-:W0:Y:S01]  /*f8b0*/  S2R R19, SR_TID.X ;  /* 0x0000000000137919 */ /* 0x000e220000002100 */
[----:B------:R-:W-:Y:S02]  /*f8c0*/  UIMAD.WIDE.U32 UR4, UR42, UR8, UR4 ;  /* 0x000000082a0472a5 */ /* 0x000fe4000f8e0004 */
[----:B------:R-:W-:-:S03]  /*f8d0*/  UIMAD UR6, UR42, UR9, UR6 ;  /* 0x000000092a0672a4 */ /* 0x000fc6000f8e0206 */
[----:B------:R-:W-:Y:S01]  /*f8e0*/  ULDC.64 UR8, c[0x0][0x2d0] ;  /* 0x0000b40000087ab9 */ /* 0x000fe20000000a00 */
[----:B------:R-:W-:Y:S01]  /*f8f0*/  UIADD3 UR5, UR5, UR6, URZ ;  /* 0x0000000605057290 */ /* 0x000fe2000fffe03f */
[----:B------:R-:W-:Y:S02]  /*f900*/  IMAD R3, R2, UR8, RZ ;  /* 0x0000000802037c24 */ /* 0x000fe4000f8e02ff */
[----:B------:R-:W-:Y:S02]  /*f910*/  IMAD.U32 R9, RZ, RZ, UR8 ;  /* 0x00000008ff097e24 */ /* 0x000fe4000f8e00ff */
[C---:B------:R-:W-:Y:S02]  /*f920*/  IMAD R7, R0.reuse, UR9, R3 ;  /* 0x0000000900077c24 */ /* 0x040fe4000f8e0203 */
[----:B------:R-:W-:Y:S02]  /*f930*/  IMAD.MOV R4, RZ, RZ, -R0 ;  /* 0x000000ffff047224 */ /* 0x000fe400078e0a00 */
        /* <DEDUP_REMOVED lines=11> */
[----:B------:R-:W-:Y:S01]  /*f9f0*/  UMOV UR4, 0xffffffff ;  /* 0xffffffff00047882 */ /* 0x000fe20000000000 */
[----:B0-----:R-:W-:Y:S02]  /*fa00*/  LOP3.LUT R19, R19, 0x7f, RZ, 0xc0, !PT ;  /* 0x0000007f13137812 */ /* 0x001fe400078ec0ff */
[----:B------:R-:W-:Y:S02]  /*fa10*/  IADD3.X R5, R3, UR5, R5, P0, !PT ;  /* 0x0000000503057c10 */ /* 0x000fe400087fe405 */
[----:B------:R-:W-:Y:S01]  /*fa20*/  SHF.R.U32.HI R10, RZ, 0x3, R19 ;  /* 0x00000003ff0a7819 */ /* 0x000fe20000011613 */
[----:B----4-:R-:W-:Y:S06]  /*fa30*/  BRA.DIV UR4, `(.L_x_2481) ;  /* 0x0000004a04907947 */ /* 0x010fec000b800000 */
[----:B------:R-:W0:Y:S01]  /*fa40*/  SHFL.IDX PT, R14, R0, RZ, 0x181f ;  /* 0x00181fff000e7589 */ /* 0x000e2200000e0000 */
[----:B------:R-:W-:-:S03]  /*fa50*/  IMAD.U32 R4, RZ, RZ, UR43 ;  /* 0x0000002bff047e24 */ /* 0x000fc6000f8e00ff */
[----:B------:R-:W4:Y:S01]  /*fa60*/  SHFL.IDX PT, R2, R5, RZ, 0x181f ;  /* 0x00181fff05027589 */ /* 0x000f2200000e0000 */
[----:B------:R-:W-:-:S03]  /*fa70*/  IMAD R4, R4, 0x80, R10 ;  /* 0x0000008004047824 */ /* 0x000fc600078e020a */
[----:B-123--:R-:W-:Y:S01]  /*fa80*/  SHFL.IDX PT, R6, R5, 0x1, 0x181f ;  /* 0x00381f0005067f89 */ /* 0x00efe200000e0000 */
[C---:B------:R-:W-:Y:S01]  /*fa90*/  VIADD R7, R4.reuse, 0x10 ;  /* 0x0000001004077836 */ /* 0x040fe20000000000 */
[----:B------:R-:W-:-:S13]  /*faa0*/  ISETP.GE.AND P1, PT, R4, UR38, PT ;  /* 0x0000002604007c0c */ /* 0x000fda000bf26270 */
[----:B0-----:R-:W-:-:S05]  /*fab0*/  @!P1 IADD3 R14, P0, R28, R14, RZ ;  /* 0x0000000e1c0e9210 */ /* 0x001fca0007f1e0ff */
[----:B----4-:R-:W-:Y:S02]  /*fac0*/  @!P1 IMAD.X R3, RZ, RZ, R2, P0 ;  /* 0x000000ffff039224 */ /* 0x010fe400000e0602 */
[----:B------:R-:W-:Y:S02]  /*fad0*/  @!P1 IMAD.MOV.U32 R2, RZ, RZ, R14 ;  /* 0x000000ffff029224 */ /* 0x000fe400078e000e */
[----:B------:R-:W0:Y:S04]  /*fae0*/  SHFL.IDX PT, R14, R0, 0x1, 0x181f ;  /* 0x00381f00000e7f89 */ /* 0x000e2800000e0000 */
[----:B-----5:R-:W-:Y:S04]  /*faf0*/  @!P1 LDGSTS.E.BYPASS.LTC128B.128 [R8+0x20400], desc[UR50][R2.64], !P4 ;  /* 0x2040000002089fae */ /* 0x020fe8000e101d72 */
        /* <DEDUP_REMOVED lines=51> */
[----:B------:R-:W-:-:S03]  /*fe30*/  ISETP.GE.AND P1, PT, R7, UR38, PT ;  /* 0x0000002607007c0c */ /* 0x000fc6000bf26270 */
[----:B------:R-:W3:Y:S10]  /*fe40*/  SHFL.IDX PT, R5, R5, 0x7, 0x181f ;  /* 0x00f81f0005057f89 */ /* 0x000ef400000e0000 */
[----:B0-----:R-:W-:-:S05]  /*fe50*/  @!P1 IADD3 R14, P0, R28, R14, RZ ;  /* 0x0000000e1c0e9210 */ /* 0x001fca0007f1e0ff */
[----:B-1----:R-:W-:Y:S02]  /*fe60*/  @!P1 IMAD.X R7, RZ, RZ, R6, P0 ;  /* 0x000000ffff079224 */ /* 0x002fe400000e0606 */
[----:B--2---:R-:W-:Y:S02]  /*fe70*/  @!P1 IMAD.MOV.U32 R2, RZ, RZ, R14 ;  /* 0x000000ffff029224 */ /* 0x004fe400078e000e */
[----:B------:R-:W-:Y:S01]  /*fe80*/  @!P1 IMAD.MOV.U32 R3, RZ, RZ, R7 ;  /* 0x000000ffff039224 */ /* 0x000fe200078e0007 */
[----:B------:R0:W1:Y:S04]  /*fe90*/  SHFL.IDX PT, R14, R0, 0x7, 0x181f ;  /* 0x00f81f00000e7f89 */ /* 0x00006800000e0000 */
[----:B------:R0:W-:Y:S04]  /*fea0*/  @!P1 LDGSTS.E.BYPASS.LTC128B.128 [R8+0x23400], desc[UR50][R2.64], !P4 ;  /* 0x2340000002089fae */ /* 0x0001e8000e101d72 */
[----:B---3--:R0:W-:Y:S02]  /*feb0*/  @!P1 LDGSTS.E.BYPASS.LTC128B.128 [R8+0x27400], desc[UR50][R2.64+0x80], !P5 ;  /* 0x2740008002089fae */ /* 0x0081e4000e901d72 */
.L_x_2592:
[----:B------:R-:W-:-:S05]  /*fec0*/  VIADD R4, R4, 0x70 ;  /* 0x0000007004047836 */ /* 0x000fca0000000000 */
[----:B------:R-:W-:-:S13]  /*fed0*/  ISETP.GE.AND P0, PT, R4, UR38, PT ;  /* 0x0000002604007c0c */ /* 0x000fda000bf06270 */
[----:B01----:R-:W-:-:S05]  /*fee0*/  @!P0 IADD3 R2, P1, R28, R14, RZ ;  /* 0x0000000e1c028210 */ /* 0x003fca0007f3e0ff */
[----:B------:R-:W-:-:S05]  /*fef0*/  @!P0 IMAD.X R3, RZ, RZ, R5, P1 ;  /* 0x000000ffff038224 */ /* 0x000fca00008e0605 */
[----:B------:R-:W-:Y:S01]  /*ff00*/  @!PT LDS RZ, [RZ] ;  /* 0x00000000fffff984 */ /* 0x000fe20000000800 */
[----:B------:R-:W-:Y:S01]  /*ff10*/  @!PT LDS RZ, [RZ] ;  /* 0x00000000fffff984 */ /* 0x000fe20000000800 */
[----:B------:R-:W-:Y:S01]  /*ff20*/  @!PT LDS RZ, [RZ] ;  /* 0x00000000fffff984 */ /* 0x000fe20000000800 */
[----:B------:R0:W-:Y:S04]  /*ff30*/  @!P0 LDGSTS.E.BYPASS.LTC128B.128 [R8+0x23c00], desc[UR50][R2.64], !P4 ;  /* 0x23c0000002088fae */ /* 0x0001e8000e101d72 */
[----:B------:R0:W-:Y:S01]  /*ff40*/  @!P0 LDGSTS.E.BYPASS.LTC128B.128 [R8+0x27c00], desc[UR50][R2.64+0x80], !P5 ;  /* 0x27c0008002088fae */ /* 0x0001e2000e901d72 */
[----:B------:R-:W-:Y:S01]  /*ff50*/  PLOP3.LUT P0, PT, PT, PT, PT, 0x80, 0x0 ;  /* 0x000000000000781c */ /* 0x000fe20003f0f070 */
[----:B------:R-:W-:-:S12]  /*ff60*/  NOP ;  /* 0x0000000000007918 */ /* 0x000fd80000000000 */
.L_x_2482:
        /* <DEDUP_REMOVED lines=18> */
.L_x_2593:
[----:B------:R-:W-:Y:S05]  /*10090*/  BSYNC B0 ;  /* 0x0000000000007941 */ /* 0x000fea0003800000 */
.L_x_2483:
[----:B------:R-:W-:-:S06]  /*100a0*/  UISETP.GE.AND UP0, UPT, UR44, 0x2, UPT ;  /* 0x000000022c00788c */ /* 0x000fcc000bf06270 */
[----:B------:R-:W-:-:S13]  /*100b0*/  PLOP3.LUT P0, PT, PT, PT, UP0, 0x40, 0x0 ;  /* 0x000000000000781c */ /* 0x000fda0003f0e808 */
[----:B------:R-:W-:Y:S05]  /*100c0*/  @P0 BRA `(.L_x_2485) ;  /* 0x0000001800400947 */ /* 0x000fea0003800000 */
[----:B------:R-:W-:Y:S01]  /*100d0*/  UIADD3 UR4, UR44, -0x2, URZ ;  /* 0xfffffffe2c047890 */ /* 0x000fe2000fffe03f */
[----:B------:R-:W-:Y:S02]  /*100e0*/  IMAD.MOV.U32 R10, RZ, RZ, R27 ;  /* 0x000000ffff0a7224 */ /* 0x000fe400078e001b */
[----:B------:R-:W-:-:S03]  /*100f0*/  IMAD.MOV.U32 R9, RZ, RZ, R24 ;  /* 0x000000ffff097224 */ /* 0x000fc600078e0018 */
[----:B------:R-:W-:-:S07]  /*10100*/  IMAD.U32 R25, RZ, RZ, UR4 ;  /* 0x00000004ff197e24 */ /* 0x000fce000f8e00ff */
.L_x_2505:
[----:B-1----:R-:W1:Y:S01]  /*10110*/  LDC R2, c[0x0][0x430] ;  /* 0x00010c00ff027b82 */ /* 0x002e620000000800 */
[----:B------:R-:W2:Y:S01]  /*10120*/  S2R R0, SR_TID.X ;  /* 0x0000000000007919 */ /* 0x000ea20000002100 */
[----:B------:R-:W-:Y:S05]  /*10130*/  YIELD ;  /* 0x0000000000007946 */ /* 0x000fea0003800000 */
[----:B------:R-:W-:Y:S01]  /*10140*/  ULDC.64 UR4, c[0x0][0x428] ;  /* 0x00010a0000047ab9 */ /* 0x000fe20000000a00 */
[----:B------:R-:W-:Y:S01]  /*10150*/  VIADD R24, R9, 0x1 ;  /* 0x0000000109187836 */ /* 0x000fe20000000000 */
[----:B-1----:R-:W-:Y:S02]  /*10160*/  ISETP.NE.AND P0, PT, R2, 0x1, PT ;  /* 0x000000010200780c */ /* 0x002fe40003f05270 */
[----:B--2---:R-:W-:-:S11]  /*10170*/  LOP3.LUT R0, R0, 0x7f, RZ, 0xc0, !PT ;  /* 0x0000007f00007812 */ /* 0x004fd600078ec0ff */
[----:B0-----:R-:W1:Y:S01]  /*10180*/  @P0 LDC R5, c[0x0][0x434] ;  /* 0x00010d00ff050b82 */ /* 0x001e620000000800 */
[----:B------:R-:W-:-:S05]  /*10190*/  SHF.R.U32.HI R0, RZ, 0x3, R0 ;  /* 0x00000003ff007819 */ /* 0x000fca0000011600 */
[----:B0-----:R-:W-:Y:S02]  /*101a0*/  IMAD R3, R25, 0x80, R0 ;  /* 0x0000008019037824 */ /* 0x001fe400078e0200 */
[----:B------:R-:W0:Y:S03]  /*101b0*/  @P0 LDC R7, c[0x0][0x438] ;  /* 0x00010e00ff070b82 */ /* 0x000e260000000800 */
[----:B------:R-:W-:-:S05]  /*101c0*/  IADD3 R6, R28, R3, R32 ;  /* 0x000000031c067210 */ /* 0x000fca0007ffe020 */
[----:B------:R-:W-:Y:S02]  /*101d0*/  IMAD.MOV.U32 R0, RZ, RZ, R6 ;  /* 0x000000ffff007224 */ /* 0x000fe400078e0006 */
[----:B-1----:R-:W-:-:S05]  /*101e0*/  @P0 IMAD.HI.U32 R2, R6, R5, RZ ;  /* 0x0000000506020227 */ /* 0x002fca00078e00ff */
[----:B0-----:R-:W-:Y:S01]  /*101f0*/  @P0 SHF.R.U32.HI R0, RZ, R7, R2 ;  /* 0x00000007ff000219 */ /* 0x001fe20000011602 */
[----:B------:R-:W-:-:S03]  /*10200*/  IMAD R2, R31, UR4, RZ ;  /* 0x000000041f027c24 */ /* 0x000fc6000f8e02ff */
[----:B------:R-:W-:Y:S01]  /*10210*/  SHF.R.S32.HI R3, RZ, 0x1f, R0 ;  /* 0x0000001fff037819 */ /* 0x000fe20000011400 */
[----:B------:R-:W-:Y:S02]  /*10220*/  IMAD R5, R29, UR5, R2 ;  /* 0x000000051d057c24 */ /* 0x000fe4000f8e0202 */
[----:B------:R-:W-:-:S04]  /*10230*/  IMAD.MOV.U32 R2, RZ, RZ, R0 ;  /* 0x000000ffff027224 */ /* 0x000fc800078e0000 */
        /* <DEDUP_REMOVED lines=9> */
[C---:B------:R-:W-:Y:S02]  /*102d0*/  ISETP.NE.AND P0, PT, R24.reuse, 0x2, PT ;  /* 0x000000021800780c */ /* 0x040fe40003f05270 */
        /* <DEDUP_REMOVED lines=11> */
.L_x_2486:
[----:B------:R-:W-:Y:S01]  /*10390*/  IMAD R0, R24, 0x8, R18 ;  /* 0x0000000818007824 */ /* 0x000fe200078e0212 */
[----:B------:R-:W-:Y:S01]  /*103a0*/  SHF.L.U32 R21, R27, 0x1f, RZ ;  /* 0x0000001f1b157819 */ /* 0x000fe200000006ff */
[----:B------:R-:W-:Y:S01]  /*103b0*/  BSSY B0, `(.L_x_2487) ;  /* 0x0000004000007945 */ /* 0x000fe20003800000 */
[----:B------:R-:W-:Y:S02]  /*103c0*/  SHF.R.S32.HI R19, RZ, 0x1f, R6 ;  /* 0x0000001fff137819 */ /* 0x000fe40000011406 */
[----:B------:R-:W0:Y:S02]  /*103d0*/  SYNCS.PHASECHK.TRANS64.TRYWAIT P0, [R0+URZ+0x38880], R21 ;  /* 0x03888015000075a7 */ /* 0x000e24000800017f */
[----:B0-----:R-:W-:Y:S05]  /*103e0*/  @!P0 BRA `(.L_x_2488) ;  /* 0x0000004800b88947 */ /* 0x001fea0003800000 */
.L_x_2594:
[----:B------:R-:W-:Y:S05]  /*103f0*/  BSYNC B0 ;  /* 0x0000000000007941 */ /* 0x000fea0003800000 */
.L_x_2487:
[----:B------:R-:W-:Y:S01]  /*10400*/  ULDC.64 UR4, c[0x0][0x328] ;  /* 0x0000ca0000047ab9 */ /* 0x000fe20000000a00 */
[----:B------:R-:W-:Y:S01]  /*10410*/  ULDC.64 UR6, c[0x0][0x318] ;  /* 0x0000c60000067ab9 */ /* 0x000fe20000000a00 */
[----:B------:R-:W-:Y:S01]  /*10420*/  IMAD R4, R19, UR4, RZ ;  /* 0x0000000413047c24 */ /* 0x000fe2000f8e02ff */
[----:B------:R-:W-:Y:S01]  /*10430*/  LOP3.LUT P3, RZ, R16, 0x2, RZ, 0xc0, !PT ;  /* 0x0000000210ff7812 */ /* 0x000fe2000786c0ff */
[----:B------:R-:W-:Y:S01]  /*10440*/  IMAD.WIDE.U32 R2, R6, UR4, RZ ;  /* 0x0000000406027c25 */ /* 0x000fe2000f8e00ff */
[----:B------:R-:W-:-:S03]  /*10450*/  LOP3.LUT P2, RZ, R16, 0x1, RZ, 0xc0, !PT ;  /* 0x0000000110ff7812 */ /* 0x000fc6000784c0ff */
        /* <DEDUP_REMOVED lines=62> */
.L_x_2612:
        /* <DEDUP_REMOVED lines=9> */
.L_x_2490:
        /* <DEDUP_REMOVED lines=11> */
.L_x_2491:
[----:B------:R2:W-:Y:S01]  /*10980*/  SYNCS.ARRIVE.TRANS64.A1T0 RZ, [R0+URZ+0x38870], RZ ;  /* 0x038870ff00ff79a7 */ /* 0x0005e2000810003f */
[----:B------:R-:W-:Y:S05]  /*10990*/  @!P3 BRA `(.L_x_2492) ;  /* 0x000000000004b947 */ /* 0x000fea0003800000 */
[----:B------:R-:W-:Y:S01]  /*109a0*/  BPT.TRAP 0x1 ;  /* 0x000000040000795c */ /* 0x000fe20000300000 */
.L_x_2492:
[----:B------:R-:W3:Y:S01]  /*109b0*/  SYNCS.PHASECHK.TRANS64.TRYWAIT P0, [R0+URZ+0x38840], R21 ;  /* 0x03884015000075a7 */ /* 0x000ee2000800017f */
[----:B------:R-:W-:Y:S04]  /*109c0*/  BSSY B0, `(.L_x_2493) ;  /* 0x0000002000007945 */ /* 0x000fe80003800000 */
[----:B---3--:R-:W-:Y:S05]  /*109d0*/  @!P0 BRA `(.L_x_2494) ;  /* 0x0000004c00988947 */ /* 0x008fea0003800000 */
.L_x_2613:
[----:B------:R-:W-:Y:S05]  /*109e0*/  BSYNC B0 ;  /* 0x0000000000007941 */ /* 0x000fea0003800000 */
.L_x_2493:
[----:B------:R-:W-:Y:S01]  /*109f0*/  ULDC.64 UR4, c[0x0][0x300] ;  /* 0x0000c00000047ab9 */ /* 0x000fe20000000a00 */
[----:B------:R-:W-:Y:S01]  /*10a00*/  ULDC.64 UR6, c[0x0][0x2e8] ;  /* 0x0000ba0000067ab9 */ /* 0x000fe20000000a00 */
[----:B------:R-:W-:Y:S01]  /*10a10*/  IMAD R7, R19, UR4, RZ ;  /* 0x0000000413077c24 */ /* 0x000fe2000f8e02ff */
[----:B------:R-:W-:Y:S01]  /*10a20*/  LOP3.LUT P3, RZ, R16, 0x2, RZ, 0xc0, !PT ;  /* 0x0000000210ff7812 */ /* 0x000fe2000786c0ff */
        /* <DEDUP_REMOVED lines=18> */
[----:B------:R-:W5:Y:S01]  /*10b50*/  SHFL.IDX PT, R3, R5, RZ, 0x181f ;  /* 0x00181fff05037589 */ /* 0x000f6200000e0000 */
[----:B----4-:R-:W-:-:S03]  /*10b60*/  IADD3 R2, P0, R28, R14, RZ ;  /* 0x0000000e1c027210 */ /* 0x010fc60007f1e0ff */
[----:B------:R-:W4:Y:S02]  /*10b70*/  SHFL.IDX PT, R14, R6, 0x1, 0x181f ;  /* 0x00381f00060e7f89 */ /* 0x000f2400000e0000 */
[----:B-----5:R-:W-:-:S05]  /*10b80*/  IMAD.X R3, RZ, RZ, R3, P0 ;  /* 0x000000ffff037224 */ /* 0x020fca00000e0603 */
[----:B------:R-:W-:Y:S04]  /*10b90*/  LDGSTS.E.BYPASS.LTC128B.128 [R4+0x28400], desc[UR50][R2.64], !P3 ;  /* 0x2840000002047fae */ /* 0x000fe8000d901d72 */
[----:B------:R5:W-:Y:S04]  /*10ba0*/  LDGSTS.E.BYPASS.LTC128B.128 [R4+0x2c400], desc[UR50][R2.64+0x80], !P2 ;  /* 0x2c40008002047fae */ /* 0x000be8000d101d72 */
[----:B-----5:R-:W5:Y:S01]  /*10bb0*/  SHFL.IDX PT, R3, R5, 0x1, 0x181f ;  /* 0x00381f0005037f89 */ /* 0x020f6200000e0000 */
        /* <DEDUP_REMOVED lines=31> */
[----:B------:R4:W0:Y:S04]  /*10db0*/  SHFL.IDX PT, R14, R6, 0x7, 0x181f ;  /* 0x00f81f00060e7f89 */ /* 0x00082800000e0000 */
[----:B------:R-:W0:Y:S01]  /*10dc0*/  SHFL.IDX PT, R5, R5, 0x7, 0x181f ;  /* 0x00f81f0005057f89 */ /* 0x000e2200000e0000 */
[----:B-----5:R-:W-:-:S05]  /*10dd0*/  IMAD.X R3, RZ, RZ, R3, P0 ;  /* 0x000000ffff037224 */ /* 0x020fca00000e0603 */
[----:B------:R4:W-:Y:S04]  /*10de0*/  LDGSTS.E.BYPASS.LTC128B.128 [R4+0x2b400], desc[UR50][R2.64], !P3 ;  /* 0x2b40000002047fae */ /* 0x0009e8000d901d72 */
[----:B0-----:R4:W-:Y:S02]  /*10df0*/  LDGSTS.E.BYPASS.LTC128B.128 [R4+0x2f400], desc[UR50][R2.64+0x80], !P2 ;  /* 0x2f40008002047fae */ /* 0x0019e4000d101d72 */
.L_x_2631:
[----:B----4-:R-:W-:-:S05]  /*10e00*/  IADD3 R2, P0, R28, R14, RZ ;  /* 0x0000000e1c027210 */ /* 0x010fca0007f1e0ff */
        /* <DEDUP_REMOVED lines=8> */
.L_x_2496:
        /* <DEDUP_REMOVED lines=11> */
.L_x_2497:
[----:B------:R2:W-:Y:S02]  /*10f40*/  SYNCS.ARRIVE.TRANS64.A1T0 RZ, [R0+URZ+0x38830], RZ ;  /* 0x038830ff00ff79a7 */ /* 0x0005e4000810003f */
[----:B--23--:R-:W-:-:S05]  /*10f50*/  IMAD.U32 R0, RZ, RZ, UR46 ;  /* 0x0000002eff007e24 */ /* 0x00cfca000f8e00ff */
[----:B------:R-:W-:-:S13]  /*10f60*/  ISETP.NE.AND P0, PT, R0, 0x3, PT ;  /* 0x000000030000780c */ /* 0x000fda0003f05270 */
[----:B------:R-:W-:Y:S05]  /*10f70*/  @!P0 BRA `(.L_x_2498) ;  /* 0x0000000000048947 */ /* 0x000fea0003800000 */
[----:B------:R-:W-:Y:S01]  /*10f80*/  BPT.TRAP 0x1 ;  /* 0x000000040000795c */ /* 0x000fe20000300000 */
.L_x_2498:
[----:B------:R-:W-:Y:S01]  /*10f90*/  LOP3.LUT R3, R10, 0x1, RZ, 0x3c, !PT ;  /* 0x000000010a037812 */ /* 0x000fe200078e3cff */
[----:B------:R-:W-:Y:S01]  /*10fa0*/  IMAD R0, R9, 0x8, R18 ;  /* 0x0000000809007824 */ /* 0x000fe200078e0212 */
[----:B------:R-:W-:Y:S02]  /*10fb0*/  BSSY B0, `(.L_x_2499) ;  /* 0x0000004000007945 */ /* 0x000fe40003800000 */
[----:B------:R-:W-:-:S04]  /*10fc0*/  SHF.L.U32 R3, R3, 0x1f, RZ ;  /* 0x0000001f03037819 */ /* 0x000fc800000006ff */
[----:B------:R-:W0:Y:S02]  /*10fd0*/  SYNCS.PHASECHK.TRANS64.TRYWAIT P2, [R0+URZ+0x38870], R3 ;  /* 0x03887003000075a7 */ /* 0x000e24000804017f */
[----:B0-----:R-:W-:Y:S05]  /*10fe0*/  @!P2 BRA `(.L_x_2500) ;  /* 0x00000050004ca947 */ /* 0x001fea0003800000 */
.L_x_2632:
[----:B------:R-:W-:Y:S05]  /*10ff0*/  BSYNC B0 ;  /* 0x0000000000007941 */ /* 0x000fea0003800000 */
.L_x_2499:
[----:B------:R-:W-:-:S05]  /*11000*/  IMAD.U32 R2, RZ, RZ, UR45 ;  /* 0x0000002dff027e24 */ /* 0x000fca000f8e00ff */
[----:B------:R-:W-:-:S13]  /*11010*/  ISETP.NE.AND P2, PT, R2, 0x3, PT ;  /* 0x000000030200780c */ /* 0x000fda0003f45270 */
[----:B------:R-:W-:Y:S05]  /*11020*/  @!P2 BRA `(.L_x_2501) ;  /* 0x000000000004a947 */ /* 0x000fea0003800000 */
[----:B------:R-:W-:Y:S01]  /*11030*/  BPT.TRAP 0x1 ;  /* 0x000000040000795c */ /* 0x000fe20000300000 */
.L_x_2501:
[----:B0-----:R-:W-:Y:S01]  /*11040*/  SHF.L.U32 R3, R10, 0x1f, RZ ;  /* 0x0000001f0a037819 */ /* 0x001fe200000006ff */
[----:B------:R-:W-:-:S03]  /*11050*/  IMAD.SHL.U32 R2, R9, 0x8000, RZ ;  /* 0x0000800009027824 */ /* 0x000fc600078e00ff */
[----:B------:R-:W0:Y:S02]  /*11060*/  SYNCS.PHASECHK.TRANS64.TRYWAIT P2, [R0+URZ+0x38860], R3 ;  /* 0x03886003000075a7 */ /* 0x000e24000804017f */
[----:B0-----:R-:W-:Y:S05]  /*11070*/  @!P2 BRA `(.L_x_2502) ;  /* 0x00000050003ca947 */ /* 0x001fea0003800000 */
.L_x_2633:
[----:B------:R-:W2:Y:S01]  /*11080*/  LDL R12, [R1] ;  /* 0x00000000010c7983 */ /* 0x000ea20000100800 */
[----:B0-----:R-:W-:Y:S01]  /*11090*/  LOP3.LUT R3, R2, R17, RZ, 0xfc, !PT ;  /* 0x0000001102037212 */ /* 0x001fe200078efcff */
[----:B------:R-:W-:Y:S05]  /*110a0*/  WARPSYNC.ALL ;  /* 0x0000000000007948 */ /* 0x000fea0003800000 */
[----:B------:R-:W-:Y:S01]  /*110b0*/  IMAD.IADD R14, R18, 0x1, R3 ;  /* 0x00000001120e7824 */ /* 0x000fe200078e0203 */
[----:B------:R-:W-:Y:S01]  /*110c0*/  IADD3 R19, R22, R2, R26 ;  /* 0x0000000216137210 */ /* 0x000fe20007ffe01a */
[----:B------:R-:W-:-:S03]  /*110d0*/  IMAD.U32 R21, RZ, RZ, UR45 ;  /* 0x0000002dff157e24 */ /* 0x000fc6000f8e00ff */
[----:B------:R-:W1:Y:S02]  /*110e0*/  LDSM.16.MT88.4 R4, [R14+0x10400] ;  /* 0x010400000e04783b */ /* 0x000e640000004200 */
[----:B------:R-:W-:Y:S02]  /*110f0*/  ISETP.NE.AND P2, PT, R21, 0x3, PT ;  /* 0x000000031500780c */ /* 0x000fe40003f45270 */
[C-C-:B-1----:R-:W-:Y:S02]  /*11100*/  PRMT R8, R4.reuse, 0x6420, R5.reuse ;  /* 0x0000642004087816 */ /* 0x142fe40000000005 */
[----:B------:R-:W-:Y:S02]  /*11110*/  PRMT R9, R4, 0x7531, R5 ;  /* 0x0000753104097816 */ /* 0x000fe40000000005 */
[C-C-:B------:R-:W-:Y:S02]  /*11120*/  PRMT R10, R6.reuse, 0x6420, R7.reuse ;  /* 0x00006420060a7816 */ /* 0x140fe40000000007 */
[----:B------:R-:W-:-:S02]  /*11130*/  PRMT R11, R6, 0x7531, R7 ;  /* 0x00007531060b7816 */ /* 0x000fc40000000007 */
[----:B--2---:R-:W-:-:S05]  /*11140*/  IADD3 R3, R18, R12, R2 ;  /* 0x0000000c12037210 */ /* 0x004fca0007ffe002 */
        /* <DEDUP_REMOVED lines=126> */
.L_x_2503:
[----:B-1----:R1:W-:Y:S01]  /*11930*/  SYNCS.ARRIVE.TRANS64.A1T0 RZ, [R0+URZ+0x38850], RZ ;  /* 0x038850ff00ff79a7 */ /* 0x0023e2000810003f */
[----:B------:R-:W-:Y:S06]  /*11940*/  BAR.SYNC.DEFER_BLOCKING 0x2, 0x80 ;  /* 0x0082000000007b1d */ /* 0x000fec0000010000 */
[----:B------:R-:W-:Y:S05]  /*11950*/  @!P0 BRA `(.L_x_2504) ;  /* 0x0000000000048947 */ /* 0x000fea0003800000 */
[----:B------:R-:W-:Y:S01]  /*11960*/  BPT.TRAP 0x1 ;  /* 0x000000040000795c */ /* 0x000fe20000300000 */
.L_x_2504:
[----:B-1----:R-:W-:Y:S02]  /*11970*/  VIADD R0, R0, 0x38880 ;  /* 0x0003888000007836 */ /* 0x002fe40000000000 */
[----:B------:R-:W-:Y:S02]  /*11980*/  IMAD.MOV.U32 R10, RZ, RZ, R27 ;  /* 0x000000ffff0a7224 */ /* 0x000fe400078e001b */
[----:B------:R-:W-:Y:S01]  /*11990*/  IMAD.MOV.U32 R9, RZ, RZ, R24 ;  /* 0x000000ffff097224 */ /* 0x000fe200078e0018 */
[----:B------:R-:W-:-:S04]  /*119a0*/  PRMT R0, R33, 0x654, R0 ;  /* 0x0000065421007816 */ /* 0x000fc80000000000 */
[----:B------:R1:W-:Y:S01]  /*119b0*/  SYNCS.ARRIVE.TRANS64.RED.A1T0 RZ, [R0+URZ], RZ ;  /* 0x000000ff00ff79a7 */ /* 0x0003e2000810043f */
[----:B------:R-:W-:Y:S05]  /*119c0*/  @P1 BRA `(.L_x_2505) ;  /* 0xffffffe400d01947 */ /* 0x000fea000383ffff */
.L_x_2485:
[----:B-1----:R-:W1:Y:S01]  /*119d0*/  S2R R0, SR_TID.X ;  /* 0x0000000000007919 */ /* 0x002e620000002100 */
[----:B------:R-:W-:Y:S01]  /*119e0*/  BSSY B0, `(.L_x_2506) ;  /* 0x0000012000007945 */ /* 0x000fe20003800000 */
[----:B0-----:R-:W-:Y:S01]  /*119f0*/  IMAD.U32 R6, RZ, RZ, UR46 ;  /* 0x0000002eff067e24 */ /* 0x001fe2000f8e00ff */
[----:B-1----:R-:W-:-:S04]  /*11a00*/  LOP3.LUT R0, R0, 0x7f, RZ, 0xc0, !PT ;  /* 0x0000007f00007812 */ /* 0x002fc800078ec0ff */
        /* <DEDUP_REMOVED lines=14> */
[----:B------:R0:W-:Y:S02]  /*11af0*/  STL [R1+0x8], R0 ;  /* 0x0000080001007387 */ /* 0x0001e40000100800 */
.L_x_2507:
[----:B------:R-:W-:Y:S05]  /*11b00*/  BSYNC B0 ;  /* 0x0000000000007941 */ /* 0x000fea0003800000 */
.L_x_2506:
[----:B------:R-:W-:-:S13]  /*11b10*/  ISETP.NE.AND P1, PT, R6, 0x3, PT ;  /* 0x000000030600780c */ /* 0x000fda0003f25270 */
[----:B------:R-:W-:Y:S05]  /*11b20*/  @!P1 BRA `(.L_x_2508) ;  /* 0x0000000000049947 */ /* 0x000fea0003800000 */
[----:B------:R-:W-:Y:S01]  /*11b30*/  BPT.TRAP 0x1 ;  /* 0x000000040000795c */ /* 0x000fe20000300000 */
.L_x_2508:
[----:B------:R-:W-:Y:S01]  /*11b40*/  LOP3.LUT R3, R27, 0x1, RZ, 0x3c, !PT ;  /* 0x000000011b037812 */ /* 0x000fe200078e3cff */
[----:B------:R-:W-:Y:S01]  /*11b50*/  IMAD R2, R24, 0x8, R18 ;  /* 0x0000000818027824 */ /* 0x000fe200078e0212 */
[----:B------:R-:W-:Y:S02]  /*11b60*/  BSSY B0, `(.L_x_2509) ;  /* 0x0000004000007945 */ /* 0x000fe40003800000 */
[----:B------:R-:W-:-:S04]  /*11b70*/  SHF.L.U32 R3, R3, 0x1f, RZ ;  /* 0x0000001f03037819 */ /* 0x000fc800000006ff */
[----:B------:R-:W1:Y:S02]  /*11b80*/  SYNCS.PHASECHK.TRANS64.TRYWAIT P2, [R2+URZ+0x38870], R3 ;  /* 0x03887003020075a7 */ /* 0x000e64000804017f */
[----:B-1----:R-:W-:Y:S05]  /*11b90*/  @!P2 BRA `(.L_x_2510) ;  /* 0x000000440088a947 */ /* 0x002fea0003800000 */
.L_x_2634:
[----:B------:R-:W-:Y:S05]  /*11ba0*/  BSYNC B0 ;  /* 0x0000000000007941 */ /* 0x000fea0003800000 */
.L_x_2509:
[----:B0-----:R-:W-:-:S05]  /*11bb0*/  IMAD.U32 R0, RZ, RZ, UR45 ;  /* 0x0000002dff007e24 */ /* 0x001fca000f8e00ff */
[----:B------:R-:W-:-:S13]  /*11bc0*/  ISETP.NE.AND P2, PT, R0, 0x3, PT ;  /* 0x000000030000780c */ /* 0x000fda0003f45270 */
[----:B------:R-:W-:Y:S05]  /*11bd0*/  @!P2 BRA `(.L_x_2511) ;  /* 0x000000000004a947 */ /* 0x000fea0003800000 */
[----:B------:R-:W-:Y:S01]  /*11be0*/  BPT.TRAP 0x1 ;  /* 0x000000040000795c */ /* 0x000fe20000300000 */
.L_x_2511:
[----:B-1----:R-:W-:-:S04]  /*11bf0*/  SHF.L.U32 R3, R27, 0x1f, RZ ;  /* 0x0000001f1b037819 */ /* 0x002fc800000006ff */
[----:B------:R-:W0:Y:S02]  /*11c00*/  SYNCS.PHASECHK.TRANS64.TRYWAIT P2, [R2+URZ+0x38860], R3 ;  /* 0x03886003020075a7 */ /* 0x000e24000804017f */
[----:B0-----:R-:W-:Y:S05]  /*11c10*/  @!P2 BRA `(.L_x_2512) ;  /* 0x00000044007ca947 */ /* 0x001fea0003800000 */
.L_x_2635:
[----:B------:R-:W2:Y:S01]  /*11c20*/  LDL R0, [R1] ;  /* 0x0000000001007983 */ /* 0x000ea20000100800 */
[----:B------:R-:W-:Y:S01]  /*11c30*/  IMAD.SHL.U32 R19, R24, 0x8000, RZ ;  /* 0x0000800018137824 */ /* 0x000fe200078e00ff */
[----:B------:R-:W-:Y:S05]  /*11c40*/  WARPSYNC.ALL ;  /* 0x0000000000007948 */ /* 0x000fea0003800000 */
[----:B0-----:R-:W-:Y:S01]  /*11c50*/  LOP3.LUT R3, R19, R17, RZ, 0xfc, !PT ;  /* 0x0000001113037212 */ /* 0x001fe200078efcff */
[----:B------:R-:W-:Y:S01]  /*11c60*/  IMAD.U32 R23, RZ, RZ, UR45 ;  /* 0x0000002dff177e24 */ /* 0x000fe2000f8e00ff */
[----:B------:R-:W-:-:S03]  /*11c70*/  IADD3 R21, R26, R19, R35 ;  /* 0x000000131a157210 */ /* 0x000fc60007ffe023 */
[----:B------:R-:W-:Y:S01]  /*11c80*/  IMAD.IADD R10, R18, 0x1, R3 ;  /* 0x00000001120a7824 */ /* 0x000fe200078e0203 */
[----:B------:R-:W-:-:S05]  /*11c90*/  ISETP.NE.AND P2, PT, R23, 0x3, PT ;  /* 0x000000031700780c */ /* 0x000fca0003f45270 */
[----:B------:R-:W0:Y:S02]  /*11ca0*/  LDSM.16.MT88.4 R8, [R10+0x10400] ;  /* 0x010400000a08783b */ /* 0x000e240000004200 */
[C-C-:B0-----:R-:W-:Y:S02]  /*11cb0*/  PRMT R12, R8.reuse, 0x6420, R9.reuse ;  /* 0x00006420080c7816 */ /* 0x141fe40000000009 */
[----:B------:R-:W-:Y:S02]  /*11cc0*/  PRMT R13, R8, 0x7531, R9 ;  /* 0x00007531080d7816 */ /* 0x000fe40000000009 */
[C-C-:B------:R-:W-:Y:S02]  /*11cd0*/  PRMT R14, R10.reuse, 0x6420, R11.reuse ;  /* 0x000064200a0e7816 */ /* 0x140fe4000000000b */
[----:B------:R-:W-:Y:S02]  /*11ce0*/  PRMT R15, R10, 0x7531, R11 ;  /* 0x000075310a0f7816 */ /* 0x000fe4000000000b */
[----:B--2---:R-:W-:-:S02]  /*11cf0*/  IADD3 R3, R18, R0, R19 ;  /* 0x0000000012037210 */ /* 0x004fc40007ffe013 */
[----:B------:R-:W-:-:S03]  /*11d00*/  IADD3 R0, R22, R19, R26 ;  /* 0x0000001316007210 */ /* 0x000fc60007ffe01a */
        /* <DEDUP_REMOVED lines=9> */
[----:B------:R-:W-:Y:S02]  /*11da0*/  IMAD.IADD R20, R18, 0x1, R5 ;  /* 0x0000000112147824 */ /* 0x000fe400078e0205 */
[----:B------:R-:W-:Y:S04]  /*11db0*/  LDSM.16.MT88.4 R4, [R3+0x14400] ;  /* 0x014400000304783b */ /* 0x000fe80000004200 */
[----:B------:R-:W0:Y:S02]  /*11dc0*/  LDSM.16.MT88.4 R8, [R20+0x10400] ;  /* 0x010400001408783b */ /* 0x000e240000004200 */
[----:B0-----:R-:W-:-:S02]  /*11dd0*/  PRMT R12, R8, 0x6420, R9 ;  /* 0x00006420080c7816 */ /* 0x001fc40000000009 */
[----:B------:R-:W-:Y:S02]  /*11de0*/  PRMT R13, R8, 0x7531, R9 ;  /* 0x00007531080d7816 */ /* 0x000fe40000000009 */
[C-C-:B------:R-:W-:Y:S02]  /*11df0*/  PRMT R8, R4.reuse, 0x6420, R5.reuse ;  /* 0x0000642004087816 */ /* 0x140fe40000000005 */
[----:B------:R-:W-:Y:S01]  /*11e00*/  PRMT R9, R4, 0x7531, R5 ;  /* 0x0000753104097816 */ /* 0x000fe20000000005 */
[----:B------:R-:W-:Y:S01]  /*11e10*/  VIADD R4, R19, 0x1000 ;  /* 0x0000100013047836 */ /* 0x000fe20000000000 */
[C-C-:B------:R-:W-:Y:S02]  /*11e20*/  PRMT R14, R10.reuse, 0x6420, R11.reuse ;  /* 0x000064200a0e7816 */ /* 0x140fe4000000000b */
[----:B------:R-:W-:Y:S02]  /*11e30*/  PRMT R15, R10, 0x7531, R11 ;  /* 0x000075310a0f7816 */ /* 0x000fe4000000000b */
[----:B------:R-:W-:-:S02]  /*11e40*/  LOP3.LUT R5, R4, R17, RZ, 0xfc, !PT ;  /* 0x0000001104057212 */ /* 0x000fc400078efcff */
[C-C-:B------:R-:W-:Y:S01]  /*11e50*/  PRMT R10, R6.reuse, 0x6420, R7.reuse ;  /* 0x00006420060a7816 */ /* 0x140fe20000000007 */
[----:B------:R-:W-:Y:S01]  /*11e60*/  STSM.16.M88.4 [R0+0x4000], R12 ;  /* 0x0040000c00007844 */ /* 0x000fe20000000200 */
[----:B------:R-:W-:Y:S01]  /*11e70*/  PRMT R11, R6, 0x7531, R7 ;  /* 0x00007531060b7816 */ /* 0x000fe20000000007 */
[----:B------:R-:W-:-:S04]  /*11e80*/  IMAD.IADD R20, R18, 0x1, R5 ;  /* 0x0000000112147824 */ /* 0x000fc800078e0205 */
[----:B------:R0:W-:Y:S04]  /*11e90*/  STSM.16.M88.4 [R0+0x6000], R8 ;  /* 0x0060000800007844 */ /* 0x0001e80000000200 */
[----:B------:R-:W1:Y:S04]  /*11ea0*/  LDSM.16.MT88.4 R8, [R20+0x10400] ;  /* 0x010400001408783b */ /* 0x000e680000004200 */
[----:B------:R-:W2:Y:S01]  /*11eb0*/  LDSM.16.MT88.4 R4, [R3+0x11400] ;  /* 0x011400000304783b */ /* 0x000ea20000004200 */
[----:B0-----:R-:W-:Y:S01]  /*11ec0*/  IMAD.IADD R0, R22, 0x1, R21 ;  /* 0x0000000116007824 */ /* 0x001fe200078e0215 */
[----:B------:R-:W-:-:S02]  /*11ed0*/  IADD3 R21, R26, R19, R34 ;  /* 0x000000131a157210 */ /* 0x000fc40007ffe022 */
[C-C-:B-1----:R-:W-:Y:S02]  /*11ee0*/  PRMT R12, R8.reuse, 0x6420, R9.reuse ;  /* 0x00006420080c7816 */ /* 0x142fe40000000009 */
[----:B------:R-:W-:Y:S02]  /*11ef0*/  PRMT R13, R8, 0x7531, R9 ;  /* 0x00007531080d7816 */ /* 0x000fe40000000009 */
[C-C-:B--2---:R-:W-:Y:S02]  /*11f00*/  PRMT R8, R4.reuse, 0x6420, R5.reuse ;  /* 0x0000642004087816 */ /* 0x144fe40000000005 */
        /* <DEDUP_REMOVED lines=28> */
[----:B------:R-:W-:-:S05]  /*120d0*/  IADD3 R21, R26, R36, R19 ;  /* 0x000000241a157210 */ /* 0x000fca0007ffe013 */
        /* <DEDUP_REMOVED lines=31> */
[----:B0-----:R-:W-:Y:S01]  /*122d0*/  VIADD R0, R19, 0x7000 ;  /* 0x0000700013007836 */ /* 0x001fe20000000000 */
[----:B-1----:R-:W-:-:S02]  /*122e0*/  PRMT R12, R8, 0x6420, R9 ;  /* 0x00006420080c7816 */ /* 0x002fc40000000009 */
[----:B------:R-:W-:Y:S02]  /*122f0*/  PRMT R13, R8, 0x7531, R9 ;  /* 0x00007531080d7816 */ /* 0x000fe40000000009 */
[C-C-:B--2---:R-:W-:Y:S02]  /*12300*/  PRMT R8, R4.reuse, 0x6420, R5.reuse ;  /* 0x0000642004087816 */ /* 0x144fe40000000005 */
[----:B------:R-:W-:Y:S02]  /*12310*/  PRMT R9, R4, 0x7531, R5 ;  /* 0x0000753104097816 */ /* 0x000fe40000000005 */
[----:B------:R-:W-:Y:S02]  /*12320*/  LOP3.LUT R5, R0, R17, RZ, 0xfc, !PT ;  /* 0x0000001100057212 */ /* 0x000fe400078efcff */
[C-C-:B------:R-:W-:Y:S02]  /*12330*/  PRMT R14, R10.reuse, 0x6420, R11.reuse ;  /* 0x000064200a0e7816 */ /* 0x140fe4000000000b */
[----:B------:R-:W-:Y:S01]  /*12340*/  PRMT R15, R10, 0x7531, R11 ;  /* 0x000075310a0f7816 */ /* 0x000fe2000000000b */
[----:B------:R-:W-:Y:S01]  /*12350*/  IMAD.IADD R0, R18, 0x1, R5 ;  /* 0x0000000112007824 */ /* 0x000fe200078e0205 */
[----:B------:R-:W-:-:S02]  /*12360*/  PRMT R10, R6, 0x6420, R7 ;  /* 0x00006420060a7816 */ /* 0x000fc40000000007 */
[----:B------:R-:W-:Y:S01]  /*12370*/  PRMT R11, R6, 0x7531, R7 ;  /* 0x00007531060b7816 */ /* 0x000fe20000000007 */
[----:B------:R-:W-:Y:S04]  /*12380*/  STSM.16.M88.4 [R22], R12 ;  /* 0x0000000c16007844 */ /* 0x000fe80000000200 */
[----:B------:R-:W-:Y:S04]  /*12390*/  STSM.16.M88.4 [R22+0x2000], R8 ;  /* 0x0020000816007844 */ /* 0x000fe80000000200 */
[----:B------:R-:W0:Y:S04]  /*123a0*/  LDSM.16.MT88.4 R8, [R0+0x10400] ;  /* 0x010400000008783b */ /* 0x000e280000004200 */
        /* <DEDUP_REMOVED lines=19> */
.L_x_2513:
[----:B-1----:R1:W-:Y:S01]  /*124e0*/  SYNCS.ARRIVE.TRANS64.A1T0 RZ, [R2+URZ+0x38850], RZ ;  /* 0x038850ff02ff79a7 */ /* 0x0023e2000810003f */
[----:B------:R-:W-:Y:S06]  /*124f0*/  BAR.SYNC.DEFER_BLOCKING 0x2, 0x80 ;  /* 0x0082000000007b1d */ /* 0x000fec0000010000 */
[----:B------:R-:W-:Y:S05]  /*12500*/  @!P1 BRA `(.L_x_2514) ;  /* 0x0000000000049947 */ /* 0x000fea0003800000 */
[----:B------:R-:W-:Y:S01]  /*12510*/  BPT.TRAP 0x1 ;  /* 0x000000040000795c */ /* 0x000fe20000300000 */
.L_x_2514:
        /* <DEDUP_REMOVED lines=8> */
.L_x_2457:
[----:B------:R-:W-:Y:S05]  /*125a0*/  BSYNC B7 ;  /* 0x0000000000077941 */ /* 0x000fea0003800000 */
.L_x_2455:
[----:B-1----:R1:W5:Y:S01]  /*125b0*/  LDL R2, [R1+0x8] ;  /* 0x0000080001027983 */ /* 0x0023620000100800 */
[----:B------:R-:W-:-:S13]  /*125c0*/  LOP3.LUT P1, RZ, R16, 0x1000, RZ, 0xc0, !PT ;  /* 0x0000100010ff7812 */ /* 0x000fda000782c0ff */
[----:B-1----:R-:W-:Y:S05]  /*125d0*/  @!P1 BRA `(.L_x_2515) ;  /* 0x0000000000249947 */ /* 0x002fea0003800000 */
[----:B------:R-:W1:Y:S08]  /*125e0*/  S2UR UR4, SR_CgaCtaId ;  /* 0x00000000000479c3 */ /* 0x000e700000008800 */
[----:B------:R-:W-:Y:S01]  /*125f0*/  BAR.SYNC.DEFER_BLOCKING 0x5, 0x180 ;  /* 0x0146000000007b1d */ /* 0x000fe20000010000 */
[----:B------:R-:W-:Y:S01]  /*12600*/  MOV R18, 0x400 ;  /* 0x0000040000127802 */ /* 0x000fe20000000f00 */
[----:B-1----:R-:W-:-:S05]  /*12610*/  IMAD.U32 R33, RZ, RZ, UR4 ;  /* 0x00000004ff217e24 */ /* 0x002fca000f8e00ff */
[----:B------:R-:W-:-:S05]  /*12620*/  LEA R18, R33, R18, 0x18 ;  /* 0x0000001221127211 */ /* 0x000fca00078ec0ff */
[----:B-----5:R-:W1:Y:S04]  /*12630*/  LDS R2, [R18+0x388d0] ;  /* 0x0388d00012027984 */ /* 0x020e680000000800 */
[----:B-1----:R2:W-:Y:S01]  /*12640*/  STL [R1+0x8], R2 ;  /* 0x0000080201007387 */ /* 0x0025e20000100800 */
[----:B------:R-:W-:Y:S06]  /*12650*/  BAR.ARV 0x4, 0x180 ;  /* 0x0106000000007b1d */ /* 0x000fec0000002000 */
[----:B------:R-:W-:Y:S05]  /*12660*/  BRA `(.L_x_2516) ;  /* 0x0000000000207947 */ /* 0x000fea0003800000 */
.L_x_2515:
[----:B------:R-:W1:Y:S01]  /*12670*/  @!P0 S2R R33, SR_CgaCtaId ;  /* 0x0000000000218919 */ /* 0x000e620000008800 */
[----:B0-----:R-:W-:Y:S01]  /*12680*/  @!P0 MOV R0, 0x400 ;  /* 0x0000040000008802 */ /* 0x001fe20000000f00 */
[----:B------:R-:W-:Y:S03]  /*12690*/  BAR.SYNC.DEFER_BLOCKING 0x4, 0x180 ;  /* 0x0106000000007b1d */ /* 0x000fe60000010000 */
[----:B-1----:R-:W-:-:S03]  /*126a0*/  @!P0 LEA R18, R33, R0, 0x18 ;  /* 0x0000000021128211 */ /* 0x002fc600078ec0ff */
[----:B-----5:R-:W0:Y:S04]  /*126b0*/  SHFL.IDX PT, R0, R2, RZ, 0x1f ;  /* 0x00001fff02007589 */ /* 0x020e2800000e0000 */
[----:B------:R1:W-:Y:S04]  /*126c0*/  @!P0 STS [R18+0x388d0], R2 ;  /* 0x0388d00212008388 */ /* 0x0003e80000000800 */
[----:B0-----:R1:W-:Y:S01]  /*126d0*/  STL [R1+0x8], R0 ;  /* 0x0000080001007387 */ /* 0x0013e20000100800 */
[----:B------:R-:W-:Y:S06]  /*126e0*/  BAR.ARV 0x5, 0x180 ;  /* 0x0146000000007b1d */ /* 0x000fec0000002000 */
.L_x_2516:
[----:B01----:R-:W3:Y:S01]  /*126f0*/  LDL R0, [R1+0x8] ;  /* 0x0000080001007983 */ /* 0x003ee20000100800 */
[----:B------:R-:W-:Y:S02]  /*12700*/  ULDC UR4, c[0x0][0xc38] ;  /* 0x00030e0000047ab9 */ /* 0x000fe40000000800 */
[----:B---3--:R-:W-:-:S13]  /*12710*/  ISETP.GE.AND P0, PT, R0, UR4, PT ;  /* 0x0000000400007c0c */ /* 0x008fda000bf06270 */
[----:B------:R-:W-:Y:S05]  /*12720*/  @!P0 BRA `(.L_x_2517) ;  /* 0xffffffb000008947 */ /* 0x000fea000383ffff */
.L_x_2452:
[----:B------:R-:W3:Y:S01]  /*12730*/  LDL.LU R0, [R1+0xc] ;  /* 0x00000c0001007983 */ /* 0x000ee20000300800 */
[----:B------:R-:W-:Y:S01]  /*12740*/  BSSY B0, `(.L_x_2518) ;  /* 0x000000b000007945 */ /* 0x000fe20003800000 */
[----:B------:R-:W0:Y:S01]  /*12750*/  S2R R5, SR_CgaCtaId ;  /* 0x0000000000057919 */ /* 0x000e220000008800 */
[----:B---3--:R-:W-:-:S05]  /*12760*/  VIADD R0, R0, 0x1 ;  /* 0x0000000100007836 */ /* 0x008fca0000000000 */
[----:B--2---:R-:W-:-:S04]  /*12770*/  LEA.HI R2, R0, R0, RZ, 0x1 ;  /* 0x0000000000027211 */ /* 0x004fc800078f08ff */
[----:B------:R-:W-:Y:S02]  /*12780*/  LOP3.LUT R3, R2, 0xfffffffe, RZ, 0xc0, !PT ;  /* 0xfffffffe02037812 */ /* 0x000fe400078ec0ff */
[----:B------:R-:W-:-:S03]  /*12790*/  MOV R2, 0x400 ;  /* 0x0000040000027802 */ /* 0x000fc60000000f00 */
[----:B------:R-:W-:Y:S01]  /*127a0*/  IMAD.IADD R0, R0, 0x1, -R3 ;  /* 0x0000000100007824 */ /* 0x000fe200078e0a03 */
[----:B0-----:R-:W-:-:S04]  /*127b0*/  LEA R5, R5, R2, 0x18 ;  /* 0x0000000205057211 */ /* 0x001fc800078ec0ff */
[----:B------:R-:W-:-:S04]  /*127c0*/  SHF.L.U32 R0, R0, 0x1f, RZ ;  /* 0x0000001f00007819 */ /* 0x000fc800000006ff */
[----:B------:R-:W0:Y:S02]  /*127d0*/  SYNCS.PHASECHK.TRANS64.TRYWAIT P0, [R5+URZ+0x38820], R0 ;  /* 0x03882000050075a7 */ /* 0x000e24000800017f */
[----:B0-----:R-:W-:Y:S05]  /*127e0*/  @!P0 BRA `(.L_x_2519) ;  /* 0x00000038009c8947 */ /* 0x001fea0003800000 */
.L_x_2636:
[----:B------:R-:W-:Y:S05]  /*127f0*/  BSYNC B0 ;  /* 0x0000000000007941 */ /* 0x000fea0003800000 */
.L_x_2518:
[----:B------:R-:W-:-:S03]  /*12800*/  UMOV UR4, 0xffffffff ;  /* 0xffffffff00047882 */ /* 0x000fc60000000000 */
[----:B------:R-:W-:Y:S05]  /*12810*/  BRA.DIV UR4, `(.L_x_2520) ;  /* 0x0000003a04a47947 */ /* 0x000fea000b800000 */
[----:B0-----:R-:W0:Y:S02]  /*12820*/  S2R R0, SR_TID.X ;  /* 0x0000000000007919 */ /* 0x001e240000002100 */
[----:B0-----:R-:W-:-:S04]  /*12830*/  SHF.R.U32.HI R0, RZ, 0x5, R0 ;  /* 0x00000005ff007819 */ /* 0x001fc80000011600 */
[----:B------:R-:W-:-:S05]  /*12840*/  LOP3.LUT R0, R0, 0x3, RZ, 0xc0, !PT ;  /* 0x0000000300007812 */ /* 0x000fca00078ec0ff */
[----:B------:R0:W1:Y:S02]  /*12850*/  SHFL.IDX PT, R14, R0, RZ, 0x1f ;  /* 0x00001fff000e7589 */ /* 0x00006400000e0000 */
.L_x_2639:
[----:B-1----:R-:W-:Y:S01]  /*12860*/  ISETP.NE.AND P0, PT, R14, RZ, PT ;  /* 0x000000ff0e00720c */ /* 0x002fe20003f05270 */
[----:B------:R-:W-:-:S12]  /*12870*/  BSSY B0, `(.L_x_2521) ;  /* 0x000002c000007945 */ /* 0x000fd80003800000 */
[----:B------:R-:W-:Y:S05]  /*12880*/  @P0 BRA `(.L_x_2522) ;  /* 0x0000000000a80947 */ /* 0x000fea0003800000 */
[----:B------:R-:W-:-:S03]  /*12890*/  UMOV UR4, 0xffffffff ;  /* 0xffffffff00047882 */ /* 0x000fc60000000000 */
[----:B------:R-:W-:Y:S05]  /*128a0*/  BRA.DIV UR4, `(.L_x_2523) ;  /* 0x0000003a04b47947 */ /* 0x000fea000b800000 */
[----:B------:R-:W-:-:S13]  /*128b0*/  ELECT P6, URZ, PT ;  /* 0x00000000003f782f */ /* 0x000fda00038c0000 */
.L_x_2642:
[----:B------:R-:W-:Y:S05]  /*128c0*/  @!P6 BRA `(.L_x_2522) ;  /* 0x000000000098e947 */ /* 0x000fea0003800000 */
[----:B------:R-:W-:-:S06]  /*128d0*/  ULOP3.LUT UR4, UR37, 0x2, URZ, 0xfc, !UPT ;  /* 0x0000000225047892 */ /* 0x000fcc000f8efc3f */
[----:B0-----:R-:W-:-:S05]  /*128e0*/  IMAD.U32 R0, RZ, RZ, UR4 ;  /* 0x00000004ff007e24 */ /* 0x001fca000f8e00ff */
[----:B------:R-:W-:-:S13]  /*128f0*/  ISETP.NE.AND P0, PT, R0, 0x3, PT ;  /* 0x000000030000780c */ /* 0x000fda0003f05270 */
[----:B------:R-:W-:Y:S05]  /*12900*/  @!P0 BRA `(.L_x_2524) ;  /* 0x0000000000048947 */ /* 0x000fea0003800000 */
[----:B------:R-:W-:Y:S01]  /*12910*/  BPT.TRAP 0x1 ;  /* 0x000000040000795c */ /* 0x000fe20000300000 */
.L_x_2524:
[C---:B------:R-:W-:Y:S01]  /*12920*/  IMAD R3, R24.reuse, 0x8, R5 ;  /* 0x0000000818037824 */ /* 0x040fe200078e0205 */
[----:B------:R-:W-:Y:S01]  /*12930*/  SHF.L.U32 R2, R27, 0x1f, RZ ;  /* 0x0000001f1b027819 */ /* 0x000fe200000006ff */
[----:B------:R-:W-:-:S03]  /*12940*/  VIADD R24, R24, 0x1 ;  /* 0x0000000118187836 */ /* 0x000fc60000000000 */
[----:B------:R-:W0:Y:S02]  /*12950*/  SYNCS.PHASECHK.TRANS64.TRYWAIT P1, [R3+URZ+0x38840], R2 ;  /* 0x03884002030075a7 */ /* 0x000e24000802017f */
[----:B------:R-:W-:-:S04]  /*12960*/  ISETP.NE.AND P2, PT, R24, 0x2, PT ;  /* 0x000000021800780c */ /* 0x000fc80003f45270 */
[----:B------:R-:W-:Y:S01]  /*12970*/  SEL R0, RZ, 0x1, P2 ;  /* 0x00000001ff007807 */ /* 0x000fe20001000000 */
[----:B0-----:R-:W-:Y:S08]  /*12980*/  @!P1 BRA `(.L_x_2525) ;  /* 0x00000038009c9947 */ /* 0x001ff00003800000 */
.L_x_2643:
[----:B------:R-:W-:Y:S02]  /*12990*/  SEL R24, R24, RZ, P2 ;  /* 0x000000ff18187207 */ /* 0x000fe40001000000 */
[----:B------:R-:W-:Y:S01]  /*129a0*/  LOP3.LUT R0, R27, R0, RZ, 0x3c, !PT ;  /* 0x000000001b007212 */ /* 0x000fe200078e3cff */
[----:B------:R-:W-:Y:S06]  /*129b0*/  @!P0 BRA `(.L_x_2526) ;  /* 0x0000000000048947 */ /* 0x000fec0003800000 */
[----:B------:R-:W-:Y:S01]  /*129c0*/  BPT.TRAP 0x1 ;  /* 0x000000040000795c */ /* 0x000fe20000300000 */
.L_x_2526:
[----:B------:R-:W-:Y:S01]  /*129d0*/  IMAD R5, R24, 0x8, R5 ;  /* 0x0000000818057824 */ /* 0x000fe200078e0205 */
[----:B------:R-:W-:-:S04]  /*129e0*/  SHF.L.U32 R0, R0, 0x1f, RZ ;  /* 0x0000001f00007819 */ /* 0x000fc800000006ff */
[----:B------:R-:W1:Y:S02]  /*129f0*/  SYNCS.PHASECHK.TRANS64.TRYWAIT P1, [R5+URZ+0x38840], R0 ;  /* 0x03884000050075a7 */ /* 0x000e64000802017f */
[----:B-1----:R-:W-:Y:S05]  /*12a00*/  @!P1 BRA `(.L_x_2527) ;  /* 0x0000003800909947 */ /* 0x002fea0003800000 */
.L_x_2644:
[----:B------:R-:W-:Y:S05]  /*12a10*/  @!P0 BRA `(.L_x_2528) ;  /* 0x0000000000048947 */ /* 0x000fea0003800000 */
[----:B------:R-:W-:Y:S01]  /*12a20*/  BPT.TRAP 0x1 ;  /* 0x000000040000795c */ /* 0x000fe20000300000 */
.L_x_2528:
[----:B------:R-:W2:Y:S02]  /*12a30*/  SYNCS.PHASECHK.TRANS64.TRYWAIT P1, [R3+URZ+0x38860], R2 ;  /* 0x03886002030075a7 */ /* 0x000ea4000802017f */
[----:B--2---:R-:W-:Y:S05]  /*12a40*/  @!P1 BRA `(.L_x_2529) ;  /* 0x0000003800949947 */ /* 0x004fea0003800000 */
.L_x_2645:
[----:B------:R-:W-:Y:S05]  /*12a50*/  @!P0 BRA `(.L_x_2530) ;  /* 0x0000000000048947 */ /* 0x000fea0003800000 */
[----:B------:R-:W-:Y:S01]  /*12a60*/  BPT.TRAP 0x1 ;  /* 0x000000040000795c */ /* 0x000fe20000300000 */
.L_x_2530:
[----:B------:R-:W3:Y:S02]  /*12a70*/  SYNCS.PHASECHK.TRANS64.TRYWAIT P1, [R5+URZ+0x38860], R0 ;  /* 0x03886000050075a7 */ /* 0x000ee4000802017f */
[----:B---3--:R-:W-:Y:S05]  /*12a80*/  @!P1 BRA `(.L_x_2531) ;  /* 0x0000003800989947 */ /* 0x008fea0003800000 */
.L_x_2646:
[----:B------:R-:W-:Y:S05]  /*12a90*/  @!P0 BRA `(.L_x_2532) ;  /* 0x0000000000048947 */ /* 0x000fea0003800000 */
[----:B------:R-:W-:Y:S01]  /*12aa0*/  BPT.TRAP 0x1 ;  /* 0x000000040000795c */ /* 0x000fe20000300000 */
.L_x_2532:
[----:B------:R-:W4:Y:S02]  /*12ab0*/  SYNCS.PHASECHK.TRANS64.TRYWAIT P1, [R3+URZ+0x38880], R2 ;  /* 0x03888002030075a7 */ /* 0x000f24000802017f */
[----:B----4-:R-:W-:Y:S05]  /*12ac0*/  @!P1 BRA `(.L_x_2533) ;  /* 0x00000038009c9947 */ /* 0x010fea0003800000 */
.L_x_2647:
[----:B------:R-:W-:Y:S05]  /*12ad0*/  @!P0 BRA `(.L_x_2534) ;  /* 0x0000000000048947 */ /* 0x000fea0003800000 */
[----:B------:R-:W-:Y:S01]  /*12ae0*/  BPT.TRAP 0x1 ;  /* 0x000000040000795c */ /* 0x000fe20000300000 */
.L_x_2534:
[----:B------:R0:W0:Y:S02]  /*12af0*/  SYNCS.PHASECHK.TRANS64.TRYWAIT P0, [R5+URZ+0x38880], R0 ;  /* 0x03888000050075a7 */ /* 0x000024000800017f */
[----:B0-----:R-:W-:Y:S05]  /*12b00*/  @!P0 NANOSLEEP.SYNCS 0x989680 ;  /* 0x009896800000895d */ /* 0x001fea0003900000 */
[----:B------:R-:W0:Y:S02]  /*12b10*/  @!P0 SYNCS.PHASECHK.TRANS64 P0, [R5+URZ+0x38880], R0 ;  /* 0x03888000050085a7 */ /* 0x000e24000800007f */
[----:B0-----:R-:W-:Y:S05]  /*12b20*/  @!P0 BRA `(.L_x_2534) ;  /* 0xfffffffc00f08947 */ /* 0x001fea000383ffff */
.L_x_2522:
[----:B------:R-:W-:Y:S05]  /*12b30*/  BSYNC B0 ;  /* 0x0000000000007941 */ /* 0x000fea0003800000 */
.L_x_2521:
[----:B------:R-:W-:Y:S05]  /*12b40*/  EXIT ;  /* 0x000000000000794d */ /* 0x000fea0003800000 */
.L_x_2399:
[----:B0-----:R-:W-:-:S04]  /*12b50*/  IMAD.U32 R3, RZ, RZ, UR48 ;  /* 0x00000030ff037e24 */ /* 0x001fc8000f8e00ff */
[----:B------:R0:W1:Y:S03]  /*12b60*/  SYNCS.PHASECHK.TRANS64.TRYWAIT P0, [R3+URZ+0x38800], R0 ;  /* 0x03880000030075a7 */ /* 0x000066000800017f */
[----:B-1----:R-:W-:Y:S05]  /*12b70*/  @!P0 NANOSLEEP.SYNCS 0x989680 ;  /* 0x009896800000895d */ /* 0x002fea0003900000 */
[----:B------:R-:W1:Y:S02]  /*12b80*/  @!P0 SYNCS.PHASECHK.TRANS64 P0, [R3+URZ+0x38800], R0 ;  /* 0x03880000030085a7 */ /* 0x000e64000800007f */
[----:B-1----:R-:W-:Y:S05]  /*12b90*/  @!P0 BRA `(.L_x_2399) ;  /* 0xfffffffc00ec8947 */ /* 0x002fea000383ffff */
[----:B------:R-:W-:Y:S05]  /*12ba0*/  BRA `(.L_x_2535) ;  /* 0xfffffef000007947 */ /* 0x000fea000383ffff */
.L_x_2403:
[----:B-1----:R-:W-:-:S04]  /*12bb0*/  IMAD.U32 R0, RZ, RZ, UR53 ;  /* 0x00000035ff007e24 */ /* 0x002fc8000f8e00ff */
[----:B------:R1:W2:Y:S03]  /*12bc0*/  SYNCS.PHASECHK.TRANS64.TRYWAIT P1, [R0+URZ+0x38830], R7 ;  /* 0x03883007000075a7 */ /* 0x0002a6000802017f */
[----:B--2---:R-:W-:Y:S05]  /*12bd0*/  @!P1 NANOSLEEP.SYNCS 0x989680 ;  /* 0x009896800000995d */ /* 0x004fea0003900000 */
[----:B------:R-:W2:Y:S02]  /*12be0*/  @!P1 SYNCS.PHASECHK.TRANS64 P1, [R0+URZ+0x38830], R7 ;  /* 0x03883007000095a7 */ /* 0x000ea4000802007f */
[----:B--2---:R-:W-:Y:S05]  /*12bf0*/  @!P1 BRA `(.L_x_2403) ;  /* 0xfffffffc00ec9947 */ /* 0x004fea000383ffff */
[----:B------:R-:W-:Y:S05]  /*12c00*/  BRA `(.L_x_2402) ;  /* 0xfffffef000247947 */ /* 0x000fea000383ffff */
.L_x_2408:
[----:B-1----:R-:W-:-:S04]  /*12c10*/  IMAD.U32 R8, RZ, RZ, UR53 ;  /* 0x00000035ff087e24 */ /* 0x002fc8000f8e00ff */
[----:B------:R1:W2:Y:S03]  /*12c20*/  SYNCS.PHASECHK.TRANS64.TRYWAIT P1, [R8+URZ+0x38850], R7 ;  /* 0x03885007080075a7 */ /* 0x0002a6000802017f */
[----:B--2---:R-:W-:Y:S05]  /*12c30*/  @!P1 NANOSLEEP.SYNCS 0x989680 ;  /* 0x009896800000995d */ /* 0x004fea0003900000 */
[----:B------:R-:W2:Y:S02]  /*12c40*/  @!P1 SYNCS.PHASECHK.TRANS64 P1, [R8+URZ+0x38850], R7 ;  /* 0x03885007080095a7 */ /* 0x000ea4000802007f */
[----:B--2---:R-:W-:Y:S05]  /*12c50*/  @!P1 BRA `(.L_x_2408) ;  /* 0xfffffffc00ec9947 */ /* 0x004fea000383ffff */
[----:B------:R-:W-:Y:S05]  /*12c60*/  BRA `(.L_x_2407) ;  /* 0xffffff1000547947 */ /* 0x000fea000383ffff */
.L_x_2414:
[----:B0-----:R-:W-:Y:S02]  /*12c70*/  IMAD.U32 R3, RZ, RZ, UR52 ;  /* 0x00000034ff037e24 */ /* 0x001fe4000f8e00ff */
[----:B------:R-:W-:-:S04]  /*12c80*/  IMAD.U32 R4, RZ, RZ, UR56 ;  /* 0x00000038ff047e24 */ /* 0x000fc8000f8e00ff */
[----:B------:R0:W1:Y:S03]  /*12c90*/  SYNCS.PHASECHK.TRANS64.TRYWAIT P1, [R3+URZ+0x38830], R4 ;  /* 0x03883004030075a7 */ /* 0x000066000802017f */
[----:B-1----:R-:W-:Y:S05]  /*12ca0*/  @!P1 NANOSLEEP.SYNCS 0x989680 ;  /* 0x009896800000995d */ /* 0x002fea0003900000 */
[----:B------:R-:W1:Y:S02]  /*12cb0*/  @!P1 SYNCS.PHASECHK.TRANS64 P1, [R3+URZ+0x38830], R4 ;  /* 0x03883004030095a7 */ /* 0x000e64000802007f */
[----:B-1----:R-:W-:Y:S05]  /*12cc0*/  @!P1 BRA `(.L_x_2414) ;  /* 0xfffffffc00e89947 */ /* 0x002fea000383ffff */
[----:B------:R-:W-:Y:S05]  /*12cd0*/  BRA `(.L_x_2413) ;  /* 0xffffff1400687947 */ /* 0x000fea000383ffff */
.L_x_2419:
[----:B-1----:R-:W-:Y:S02]  /*12ce0*/  IMAD.U32 R7, RZ, RZ, UR52 ;  /* 0x00000034ff077e24 */ /* 0x002fe4000f8e00ff */
[----:B------:R-:W-:-:S04]  /*12cf0*/  IMAD.U32 R8, RZ, RZ, UR56 ;  /* 0x00000038ff087e24 */ /* 0x000fc8000f8e00ff */
[----:B------:R1:W2:Y:S03]  /*12d00*/  SYNCS.PHASECHK.TRANS64.TRYWAIT P1, [R7+URZ+0x38850], R8 ;  /* 0x03885008070075a7 */ /* 0x0002a6000802017f */
[----:B--2---:R-:W-:Y:S05]  /*12d10*/  @!P1 NANOSLEEP.SYNCS 0x989680 ;  /* 0x009896800000995d */ /* 0x004fea0003900000 */
[----:B------:R-:W2:Y:S02]  /*12d20*/  @!P1 SYNCS.PHASECHK.TRANS64 P1, [R7+URZ+0x38850], R8 ;  /* 0x03885008070095a7 */ /* 0x000ea4000802007f */
[----:B--2---:R-:W-:Y:S05]  /*12d30*/  @!P1 BRA `(.L_x_2419) ;  /* 0xfffffffc00e89947 */ /* 0x004fea000383ffff */
[----:B------:R-:W-:Y:S05]  /*12d40*/  BRA `(.L_x_2418) ;  /* 0xffffff3c00647947 */ /* 0x000fea000383ffff */
.L_x_2426:
[----:B-1----:R-:W-:-:S04]  /*12d50*/  IMAD.U32 R3, RZ, RZ, UR46 ;  /* 0x0000002eff037e24 */ /* 0x002fc8000f8e00ff */
[----:B------:R1:W2:Y:S03]  /*12d60*/  SYNCS.PHASECHK.TRANS64.TRYWAIT P1, [R3+URZ+0x38830], R6 ;  /* 0x03883006030075a7 */ /* 0x0002a6000802017f */
[----:B--2---:R-:W-:Y:S05]  /*12d70*/  @!P1 NANOSLEEP.SYNCS 0x989680 ;  /* 0x009896800000995d */ /* 0x004fea0003900000 */
[----:B------:R-:W2:Y:S02]  /*12d80*/  @!P1 SYNCS.PHASECHK.TRANS64 P1, [R3+URZ+0x38830], R6 ;  /* 0x03883006030095a7 */ /* 0x000ea4000802007f */
[----:B--2---:R-:W-:Y:S05]  /*12d90*/  @!P1 BRA `(.L_x_2426) ;  /* 0xfffffffc00ec9947 */ /* 0x004fea000383ffff */
[----:B------:R-:W-:Y:S05]  /*12da0*/  BRA `(.L_x_2425) ;  /* 0xffffff4000387947 */ /* 0x000fea000383ffff */
.L_x_2431:
[----:B--2---:R-:W-:-:S04]  /*12db0*/  IMAD.U32 R9, RZ, RZ, UR46 ;  /* 0x0000002eff097e24 */ /* 0x004fc8000f8e00ff */
[----:B------:R2:W3:Y:S03]  /*12dc0*/  SYNCS.PHASECHK.TRANS64.TRYWAIT P1, [R9+URZ+0x38850], R6 ;  /* 0x03885006090075a7 */ /* 0x0004e6000802017f */
[----:B---3--:R-:W-:Y:S05]  /*12dd0*/  @!P1 NANOSLEEP.SYNCS 0x989680 ;  /* 0x009896800000995d */ /* 0x008fea0003900000 */
[----:B------:R-:W3:Y:S02]  /*12de0*/  @!P1 SYNCS.PHASECHK.TRANS64 P1, [R9+URZ+0x38850], R6 ;  /* 0x03885006090095a7 */ /* 0x000ee4000802007f */
[----:B---3--:R-:W-:Y:S05]  /*12df0*/  @!P1 BRA `(.L_x_2431) ;  /* 0xfffffffc00ec9947 */ /* 0x008fea000383ffff */
[----:B------:R-:W-:Y:S05]  /*12e00*/  BRA `(.L_x_2430) ;  /* 0xffffff5c00d07947 */ /* 0x000fea000383ffff */
.L_x_2466:
        /* <DEDUP_REMOVED lines=10> */
.L_x_2536:
[----:B------:R-:W-:Y:S05]  /*12eb0*/  BRA `(.L_x_2537) ;  /* 0xffffffb400187947 */ /* 0x000fea000383ffff */
.L_x_2469:
[----:B0-----:R0:W1:Y:S02]  /*12ec0*/  SYNCS.PHASECHK.TRANS64.TRYWAIT P0, [R6+URZ+0x38880], R20 ;  /* 0x03888014060075a7 */ /* 0x001064000800017f */
[----:B-1----:R-:W-:Y:S05]  /*12ed0*/  @!P0 NANOSLEEP.SYNCS 0x989680 ;  /* 0x009896800000895d */ /* 0x002fea0003900000 */
[----:B------:R-:W1:Y:S02]  /*12ee0*/  @!P0 SYNCS.PHASECHK.TRANS64 P0, [R6+URZ+0x38880], R20 ;  /* 0x03888014060085a7 */ /* 0x000e64000800007f */
[----:B-1----:R-:W-:Y:S05]  /*12ef0*/  @!P0 BRA `(.L_x_2469) ;  /* 0xfffffffc00f08947 */ /* 0x002fea000383ffff */
[----:B------:R-:W-:Y:S05]  /*12f00*/  BRA `(.L_x_2538) ;  /* 0xffffffb400b87947 */ /* 0x000fea000383ffff */
.L_x_2470:
        /* <DEDUP_REMOVED lines=8> */
.L_x_2540:
[----:B------:R-:W-:Y:S05]  /*12f90*/  BSYNC B0 ;  /* 0x0000000000007941 */ /* 0x000fea0003800000 */
.L_x_2539:
[----:B------:R-:W-:Y:S01]  /*12fa0*/  IMAD.MOV.U32 R13, RZ, RZ, R7 ;  /* 0x000000ffff0d7224 */ /* 0x000fe200078e0007 */
[C---:B------:R-:W-:Y:S01]  /*12fb0*/  LOP3.LUT P2, RZ, R16.reuse, 0x200, RZ, 0xc0, !PT ;  /* 0x0000020010ff7812 */ /* 0x040fe2000784c0ff */
[----:B------:R-:W-:Y:S01]  /*12fc0*/  IMAD.MOV.U32 R12, RZ, RZ, RZ ;  /* 0x000000ffff0c7224 */ /* 0x000fe200078e00ff */
[C---:B------:R-:W-:Y:S01]  /*12fd0*/  LOP3.LUT P1, RZ, R16.reuse, 0x80, RZ, 0xc0, !PT ;  /* 0x0000008010ff7812 */ /* 0x040fe2000782c0ff */
        /* <DEDUP_REMOVED lines=10> */
.L_x_2541:
[----:B------:R-:W-:Y:S01]  /*13080*/  ISETP.GE.AND P3, PT, R8, 0x51, PT ;  /* 0x000000510800780c */ /* 0x000fe20003f66270 */
[----:B------:R-:W-:Y:S02]  /*13090*/  IMAD.MOV.U32 R13, RZ, RZ, R9 ;  /* 0x000000ffff0d7224 */ /* 0x000fe400078e0009 */
[----:B------:R-:W-:Y:S02]  /*130a0*/  IMAD.MOV.U32 R12, RZ, RZ, 0x1 ;  /* 0x00000001ff0c7424 */ /* 0x000fe400078e00ff */
[----:B------:R-:W-:-:S08]  /*130b0*/  IMAD.MOV.U32 R2, RZ, RZ, R14 ;  /* 0x000000ffff027224 */ /* 0x000fd000078e000e */
[----:B------:R-:W-:Y:S05]  /*130c0*/  WARPSYNC.COLLECTIVE R15, `(.L_x_2542) ;  /* 0x000000000f087348 */ /* 0x000fea0003c00000 */
[----:B------:R0:W1:Y:S02]  /*130d0*/  SHFL.IDX P6, R14, R13, R12, R11 ;  /* 0x0000000c0d0e7389 */ /* 0x00006400000c000b */
[----:B01----:R-:W-:Y:S01]  /*130e0*/  ENDCOLLECTIVE ;  /* 0x000000000000791b */ /* 0x003fe20003800000 */
.L_x_2542:
        /* <DEDUP_REMOVED lines=14> */
.L_x_2543:
[----:B------:R-:W-:Y:S02]  /*131d0*/  IMAD.MOV.U32 R13, RZ, RZ, R9 ;  /* 0x000000ffff0d7224 */ /* 0x000fe400078e0009 */
[----:B------:R-:W-:Y:S02]  /*131e0*/  IMAD.MOV.U32 R12, RZ, RZ, 0x2 ;  /* 0x00000002ff0c7424 */ /* 0x000fe400078e00ff */
[----:B------:R-:W-:-:S07]  /*131f0*/  IMAD.MOV.U32 R2, RZ, RZ, R14 ;  /* 0x000000ffff027224 */ /* 0x000fce00078e000e */
[----:B------:R-:W-:Y:S05]  /*13200*/  WARPSYNC.COLLECTIVE R15, `(.L_x_2544) ;  /* 0x000000000f087348 */ /* 0x000fea0003c00000 */
[----:B------:R0:W1:Y:S02]  /*13210*/  SHFL.IDX P6, R14, R13, R12, R11 ;  /* 0x0000000c0d0e7389 */ /* 0x00006400000c000b */
[----:B01----:R-:W-:Y:S01]  /*13220*/  ENDCOLLECTIVE ;  /* 0x000000000000791b */ /* 0x003fe20003800000 */
.L_x_2544:
        /* <DEDUP_REMOVED lines=14> */
.L_x_2545:
[----:B------:R-:W-:Y:S02]  /*13310*/  IMAD.MOV.U32 R13, RZ, RZ, R9 ;  /* 0x000000ffff0d7224 */ /* 0x000fe400078e0009 */
[----:B------:R-:W-:Y:S02]  /*13320*/  IMAD.MOV.U32 R12, RZ, RZ, 0x3 ;  /* 0x00000003ff0c7424 */ /* 0x000fe400078e00ff */
[----:B------:R-:W-:-:S07]  /*13330*/  IMAD.MOV.U32 R2, RZ, RZ, R14 ;  /* 0x000000ffff027224 */ /* 0x000fce00078e000e */
[----:B------:R-:W-:Y:S05]  /*13340*/  WARPSYNC.COLLECTIVE R15, `(.L_x_2546) ;  /* 0x000000000f087348 */ /* 0x000fea0003c00000 */
[----:B------:R0:W1:Y:S02]  /*13350*/  SHFL.IDX P6, R14, R13, R12, R11 ;  /* 0x0000000c0d0e7389 */ /* 0x00006400000c000b */
[----:B01----:R-:W-:Y:S01]  /*13360*/  ENDCOLLECTIVE ;  /* 0x000000000000791b */ /* 0x003fe20003800000 */
.L_x_2546:
        /* <DEDUP_REMOVED lines=14> */
.L_x_2547:
[----:B------:R-:W-:Y:S02]  /*13450*/  IMAD.MOV.U32 R13, RZ, RZ, R9 ;  /* 0x000000ffff0d7224 */ /* 0x000fe400078e0009 */
[----:B------:R-:W-:Y:S02]  /*13460*/  IMAD.MOV.U32 R12, RZ, RZ, 0x4 ;  /* 0x00000004ff0c7424 */ /* 0x000fe400078e00ff */
[----:B------:R-:W-:-:S07]  /*13470*/  IMAD.MOV.U32 R2, RZ, RZ, R14 ;  /* 0x000000ffff027224 */ /* 0x000fce00078e000e */
[----:B------:R-:W-:Y:S05]  /*13480*/  WARPSYNC.COLLECTIVE R15, `(.L_x_2548) ;  /* 0x000000000f087348 */ /* 0x000fea0003c00000 */
[----:B------:R0:W1:Y:S02]  /*13490*/  SHFL.IDX P6, R14, R13, R12, R11 ;  /* 0x0000000c0d0e7389 */ /* 0x00006400000c000b */
[----:B01----:R-:W-:Y:S01]  /*134a0*/  ENDCOLLECTIVE ;  /* 0x000000000000791b */ /* 0x003fe20003800000 */
.L_x_2548:
        /* <DEDUP_REMOVED lines=14> */
.L_x_2549:
[----:B------:R-:W-:Y:S02]  /*13590*/  IMAD.MOV.U32 R13, RZ, RZ, R9 ;  /* 0x000000ffff0d7224 */ /* 0x000fe400078e0009 */
[----:B------:R-:W-:Y:S02]  /*135a0*/  IMAD.MOV.U32 R12, RZ, RZ, 0x5 ;  /* 0x00000005ff0c7424 */ /* 0x000fe400078e00ff */
[----:B------:R-:W-:-:S07]  /*135b0*/  IMAD.MOV.U32 R2, RZ, RZ, R14 ;  /* 0x000000ffff027224 */ /* 0x000fce00078e000e */
[----:B------:R-:W-:Y:S05]  /*135c0*/  WARPSYNC.COLLECTIVE R15, `(.L_x_2550) ;  /* 0x000000000f087348 */ /* 0x000fea0003c00000 */
[----:B------:R0:W1:Y:S02]  /*135d0*/  SHFL.IDX P6, R14, R13, R12, R11 ;  /* 0x0000000c0d0e7389 */ /* 0x00006400000c000b */
[----:B01----:R-:W-:Y:S01]  /*135e0*/  ENDCOLLECTIVE ;  /* 0x000000000000791b */ /* 0x003fe20003800000 */
.L_x_2550:
        /* <DEDUP_REMOVED lines=14> */
.L_x_2551:
[----:B------:R-:W-:Y:S02]  /*136d0*/  IMAD.MOV.U32 R13, RZ, RZ, R9 ;  /* 0x000000ffff0d7224 */ /* 0x000fe400078e0009 */
[----:B------:R-:W-:Y:S02]  /*136e0*/  IMAD.MOV.U32 R12, RZ, RZ, 0x6 ;  /* 0x00000006ff0c7424 */ /* 0x000fe400078e00ff */
[----:B------:R-:W-:-:S07]  /*136f0*/  IMAD.MOV.U32 R2, RZ, RZ, R14 ;  /* 0x000000ffff027224 */ /* 0x000fce00078e000e */
[----:B------:R-:W-:Y:S05]  /*13700*/  WARPSYNC.COLLECTIVE R15, `(.L_x_2552) ;  /* 0x000000000f087348 */ /* 0x000fea0003c00000 */
[----:B------:R0:W1:Y:S02]  /*13710*/  SHFL.IDX P6, R14, R13, R12, R11 ;  /* 0x0000000c0d0e7389 */ /* 0x00006400000c000b */
[----:B01----:R-:W-:Y:S01]  /*13720*/  ENDCOLLECTIVE ;  /* 0x000000000000791b */ /* 0x003fe20003800000 */
.L_x_2552:
        /* <DEDUP_REMOVED lines=14> */
.L_x_2553:
[----:B------:R-:W-:Y:S02]  /*13810*/  IMAD.MOV.U32 R13, RZ, RZ, R9 ;  /* 0x000000ffff0d7224 */ /* 0x000fe400078e0009 */
[----:B------:R-:W-:Y:S02]  /*13820*/  IMAD.MOV.U32 R12, RZ, RZ, 0x7 ;  /* 0x00000007ff0c7424 */ /* 0x000fe400078e00ff */
[----:B------:R-:W-:-:S07]  /*13830*/  IMAD.MOV.U32 R2, RZ, RZ, R14 ;  /* 0x000000ffff027224 */ /* 0x000fce00078e000e */
[----:B------:R-:W-:Y:S05]  /*13840*/  WARPSYNC.COLLECTIVE R15, `(.L_x_2554) ;  /* 0x000000000f087348 */ /* 0x000fea0003c00000 */
[----:B------:R0:W1:Y:S02]  /*13850*/  SHFL.IDX P6, R14, R13, R12, R11 ;  /* 0x0000000c0d0e7389 */ /* 0x00006400000c000b */
[----:B01----:R-:W-:Y:S01]  /*13860*/  ENDCOLLECTIVE ;  /* 0x000000000000791b */ /* 0x003fe20003800000 */
.L_x_2554:
        /* <DEDUP_REMOVED lines=8> */
[C---:B------:R-:W-:Y:S01]  /*138f0*/  ISETP.LT.OR P0, PT, R8.reuse, 0x61, P1 ;  /* 0x000000610800780c */ /* 0x040fe20000f01670 */
[----:B------:R-:W-:Y:S01]  /*13900*/  IMAD.MOV.U32 R9, RZ, RZ, R14 ;  /* 0x000000ffff097224 */ /* 0x000fe200078e000e */
[----:B------:R-:W-:-:S13]  /*13910*/  ISETP.GE.AND P1, PT, R8, 0x11, PT ;  /* 0x000000110800780c */ /* 0x000fda0003f26270 */
[----:B0-----:R-:W-:Y:S05]  /*13920*/  WARPSYNC.COLLECTIVE R15, `(.L_x_2555) ;  /* 0x000000000f087348 */ /* 0x001fea0003c00000 */
[----:B------:R1:W2:Y:S02]  /*13930*/  SHFL.IDX P6, R14, R13, R12, R11 ;  /* 0x0000000c0d0e7389 */ /* 0x0002a400000c000b */
[----:B012---:R-:W-:Y:S01]  /*13940*/  ENDCOLLECTIVE ;  /* 0x000000000000791b */ /* 0x007fe20003800000 */
.L_x_2555:
[----:B------:R-:W-:Y:S01]  /*13950*/  @!PT LDS RZ, [RZ] ;  /* 0x00000000fffff984 */ /* 0x000fe20000000800 */
[----:B------:R-:W-:Y:S01]  /*13960*/  @!PT LDS RZ, [RZ] ;  /* 0x00000000fffff984 */ /* 0x000fe20000000800 */
[----:B------:R-:W-:Y:S01]  /*13970*/  @!PT LDS RZ, [RZ] ;  /* 0x00000000fffff984 */ /* 0x000fe20000000800 */
[----:B------:R0:W-:Y:S01]  /*13980*/  LDGSTS.E.BYPASS.LTC128B.128 [R5+0x17400], desc[UR50][R2.64+0x80], !P0 ;  /* 0x1740008002057fae */ /* 0x0001e2000c101d72 */
[----:B------:R-:W-:Y:S02]  /*13990*/  ISETP.GE.AND P0, PT, R8, 0x21, PT ;  /* 0x000000210800780c */ /* 0x000fe40003f06270 */
[----:B------:R-:W-:Y:S02]  /*139a0*/  @P1 LOP3.LUT R16, R16, 0x20, RZ, 0xfc, !PT ;  /* 0x0000002010101812 */ /* 0x000fe400078efcff */
[----:B------:R-:W-:Y:S02]  /*139b0*/  ISETP.GE.AND P1, PT, R8, 0x61, PT ;  /* 0x000000610800780c */ /* 0x000fe40003f26270 */
[----:B------:R-:W-:-:S07]  /*139c0*/  LOP3.LUT R16, R16, 0xffffffef, RZ, 0xc0, !PT ;  /* 0xffffffef10107812 */ /* 0x000fce00078ec0ff */
[----:B------:R-:W-:Y:S01]  /*139d0*/  @P0 LOP3.LUT R16, R16, 0x10, RZ, 0xfc, !PT ;  /* 0x0000001010100812 */ /* 0x000fe200078efcff */
[----:B0-----:R-:W-:Y:S01]  /*139e0*/  IMAD.MOV.U32 R2, RZ, RZ, R14 ;  /* 0x000000ffff027224 */ /* 0x001fe200078e000e */
[----:B------:R-:W-:Y:S02]  /*139f0*/  ISETP.GE.AND P0, PT, R8, 0x71, PT ;  /* 0x000000710800780c */ /* 0x000fe40003f06270 */
[----:B------:R-:W-:-:S11]  /*13a00*/  LOP3.LUT R16, R16, 0xfffffeff, RZ, 0xc0, !PT ;  /* 0xfffffeff10107812 */ /* 0x000fd600078ec0ff */
[----:B------:R-:W-:Y:S01]  /*13a10*/  @P0 LOP3.LUT R16, R16, 0x100, RZ, 0xfc, !PT ;  /* 0x0000010010100812 */ /* 0x000fe200078efcff */
[----:B------:R-:W-:Y:S06]  /*13a20*/  BRA `(.L_x_2556) ;  /* 0xffffffb000907947 */ /* 0x000fec000383ffff */
.L_x_2475:
[----:B--2---:R2:W3:Y:S02]  /*13a30*/  SYNCS.PHASECHK.TRANS64.TRYWAIT P0, [R6+URZ+0x38840], R20 ;  /* 0x03884014060075a7 */ /* 0x0044e4000800017f */
[----:B---3--:R-:W-:Y:S05]  /*13a40*/  @!P0 NANOSLEEP.SYNCS 0x989680 ;  /* 0x009896800000895d */ /* 0x008fea0003900000 */
[----:B------:R-:W3:Y:S02]  /*13a50*/  @!P0 SYNCS.PHASECHK.TRANS64 P0, [R6+URZ+0x38840], R20 ;  /* 0x03884014060085a7 */ /* 0x000ee4000800007f */
[----:B---3--:R-:W-:Y:S05]  /*13a60*/  @!P0 BRA `(.L_x_2475) ;  /* 0xfffffffc00f08947 */ /* 0x008fea000383ffff */
[----:B------:R-:W-:Y:S05]  /*13a70*/  BRA `(.L_x_2557) ;  /* 0xffffffb000f47947 */ /* 0x000fea000383ffff */
.L_x_2476:
[----:B------:R-:W-:Y:S01]  /*13a80*/  BSSY B0, `(.L_x_2558) ;  /* 0x0000008000007945 */ /* 0x000fe20003800000 */
[----:B------:R-:W-:Y:S02]  /*13a90*/  IMAD.MOV.U32 R13, RZ, RZ, R0 ;  /* 0x000000ffff0d7224 */ /* 0x000fe400078e0000 */
[----:B------:R-:W-:Y:S02]  /*13aa0*/  IMAD.MOV.U32 R12, RZ, RZ, RZ ;  /* 0x000000ffff0c7224 */ /* 0x000fe400078e00ff */
[----:B------:R-:W-:Y:S02]  /*13ab0*/  IMAD.MOV.U32 R11, RZ, RZ, 0x181f ;  /* 0x0000181fff0b7424 */ /* 0x000fe400078e00ff */
[----:B------:R-:W-:-:S07]  /*13ac0*/  IMAD.MOV.U32 R15, RZ, RZ, -0x1 ;  /* 0xffffffffff0f7424 */ /* 0x000fce00078e00ff */
[----:B012---:R-:W-:Y:S05]  /*13ad0*/  WARPSYNC.COLLECTIVE R15, `(.L_x_2559) ;  /* 0x000000000f087348 */ /* 0x007fea0003c00000 */
[----:B------:R3:W4:Y:S02]  /*13ae0*/  SHFL.IDX P6, R14, R13, R12, R11 ;  /* 0x0000000c0d0e7389 */ /* 0x00072400000c000b */
[----:B01234-:R-:W-:Y:S01]  /*13af0*/  ENDCOLLECTIVE ;  /* 0x000000000000791b */ /* 0x01ffe20003800000 */
.L_x_2559:
[----:B------:R-:W-:Y:S05]  /*13b00*/  BSYNC B0 ;  /* 0x0000000000007941 */ /* 0x000fea0003800000 */
.L_x_2558:
[----:B------:R-:W-:Y:S01]  /*13b10*/  IMAD.MOV.U32 R13, RZ, RZ, R4 ;  /* 0x000000ffff0d7224 */ /* 0x000fe200078e0004 */
[----:B------:R-:W-:Y:S01]  /*13b20*/  P2R R7, PR, RZ, 0x2 ;  /* 0x00000002ff077803 */ /* 0x000fe20000000000 */
[----:B------:R-:W-:Y:S01]  /*13b30*/  IMAD.MOV.U32 R12, RZ, RZ, RZ ;  /* 0x000000ffff0c7224 */ /* 0x000fe200078e00ff */
[----:B------:R-:W-:Y:S01]  /*13b40*/  LOP3.LUT P1, RZ, R16, 0x2, RZ, 0xc0, !PT ;  /* 0x0000000210ff7812 */ /* 0x000fe2000782c0ff */
[----:B------:R-:W-:Y:S02]  /*13b50*/  IMAD.MOV.U32 R11, RZ, RZ, 0x181f ;  /* 0x0000181fff0b7424 */ /* 0x000fe400078e00ff */
[----:B------:R-:W-:Y:S02]  /*13b60*/  IMAD.MOV.U32 R15, RZ, RZ, -0x1 ;  /* 0xffffffffff0f7424 */ /* 0x000fe400078e00ff */
[----:B------:R-:W-:-:S08]  /*13b70*/  IMAD.MOV.U32 R2, RZ, RZ, R14 ;  /* 0x000000ffff027224 */ /* 0x000fd000078e000e */
[----:B------:R-:W-:Y:S05]  /*13b80*/  WARPSYNC.COLLECTIVE R15, `(.L_x_2560) ;  /* 0x000000000f087348 */ /* 0x000fea0003c00000 */
[----:B------:R0:W1:Y:S02]  /*13b90*/  SHFL.IDX P6, R14, R13, R12, R11 ;  /* 0x0000000c0d0e7389 */ /* 0x00006400000c000b */
[----:B01----:R-:W-:Y:S01]  /*13ba0*/  ENDCOLLECTIVE ;  /* 0x000000000000791b */ /* 0x003fe20003800000 */
.L_x_2560:
[----:B------:R-:W-:Y:S02]  /*13bb0*/  IMAD.MOV.U32 R13, RZ, RZ, R0 ;  /* 0x000000ffff0d7224 */ /* 0x000fe400078e0000 */
[----:B------:R-:W-:Y:S01]  /*13bc0*/  IMAD.MOV.U32 R12, RZ, RZ, 0x1 ;  /* 0x00000001ff0c7424 */ /* 0x000fe200078e00ff */
[----:B------:R-:W-:Y:S01]  /*13bd0*/  LOP3.LUT P6, RZ, R16, 0x40, RZ, 0xc0, !PT ;  /* 0x0000004010ff7812 */ /* 0x000fe200078cc0ff */
[----:B------:R-:W-:-:S12]  /*13be0*/  IMAD.MOV.U32 R3, RZ, RZ, R14 ;  /* 0x000000ffff037224 */ /* 0x000fd800078e000e */
        /* <DEDUP_REMOVED lines=13> */
.L_x_2561:
[----:B------:R-:W-:Y:S02]  /*13cc0*/  IMAD.MOV.U32 R13, RZ, RZ, R4 ;  /* 0x000000ffff0d7224 */ /* 0x000fe400078e0004 */
[----:B------:R-:W-:-:S07]  /*13cd0*/  IMAD.MOV.U32 R2, RZ, RZ, R14 ;  /* 0x000000ffff027224 */ /* 0x000fce00078e000e */
[----:B------:R-:W-:Y:S05]  /*13ce0*/  WARPSYNC.COLLECTIVE R15, `(.L_x_2562) ;  /* 0x000000000f087348 */ /* 0x000fea0003c00000 */
[----:B------:R0:W1:Y:S02]  /*13cf0*/  SHFL.IDX P6, R14, R13, R12, R11 ;  /* 0x0000000c0d0e7389 */ /* 0x00006400000c000b */
[----:B01----:R-:W-:Y:S01]  /*13d00*/  ENDCOLLECTIVE ;  /* 0x000000000000791b */ /* 0x003fe20003800000 */
.L_x_2562:
[----:B------:R-:W-:Y:S02]  /*13d10*/  IMAD.MOV.U32 R13, RZ, RZ, R0 ;  /* 0x000000ffff0d7224 */ /* 0x000fe400078e0000 */
[----:B------:R-:W-:Y:S01]  /*13d20*/  IMAD.MOV.U32 R12, RZ, RZ, 0x2 ;  /* 0x00000002ff0c7424 */ /* 0x000fe200078e00ff */
[----:B------:R-:W-:-:S13]  /*13d30*/  LOP3.LUT P6, RZ, R16, 0x20, RZ, 0xc0, !PT ;  /* 0x0000002010ff7812 */ /* 0x000fda00078cc0ff */
[----:B------:R-:W-:-:S05]  /*13d40*/  @P6 IADD3 R9, P0, R28, R14, RZ ;  /* 0x0000000e1c096210 */ /* 0x000fca0007f1e0ff */
[----:B------:R-:W-:Y:S02]  /*13d50*/  @P6 IMAD.X R10, RZ, RZ, R2, P0 ;  /* 0x000000ffff0a6224 */ /* 0x000fe400000e0602 */
[----:B------:R-:W-:Y:S02]  /*13d60*/  @P6 IMAD.MOV.U32 R2, RZ, RZ, R9 ;  /* 0x000000ffff026224 */ /* 0x000fe400078e0009 */
[----:B------:R-:W-:-:S05]  /*13d70*/  @P6 IMAD.MOV.U32 R3, RZ, RZ, R10 ;  /* 0x000000ffff036224 */ /* 0x000fca00078e000a */
        /* <DEDUP_REMOVED lines=8> */
.L_x_2563:
[----:B------:R-:W-:Y:S02]  /*13e00*/  IMAD.MOV.U32 R13, RZ, RZ, R4 ;  /* 0x000000ffff0d7224 */ /* 0x000fe400078e0004 */
[----:B------:R-:W-:-:S07]  /*13e10*/  IMAD.MOV.U32 R2, RZ, RZ, R14 ;  /* 0x000000ffff027224 */ /* 0x000fce00078e000e */
[----:B------:R-:W-:Y:S05]  /*13e20*/  WARPSYNC.COLLECTIVE R15, `(.L_x_2564) ;  /* 0x000000000f087348 */ /* 0x000fea0003c00000 */
[----:B------:R0:W1:Y:S02]  /*13e30*/  SHFL.IDX P6, R14, R13, R12, R11 ;  /* 0x0000000c0d0e7389 */ /* 0x00006400000c000b */
[----:B01----:R-:W-:Y:S01]  /*13e40*/  ENDCOLLECTIVE ;  /* 0x000000000000791b */ /* 0x003fe20003800000 */
.L_x_2564:
        /* <DEDUP_REMOVED lines=15> */
.L_x_2565:
[----:B------:R-:W-:Y:S02]  /*13f40*/  IMAD.MOV.U32 R13, RZ, RZ, R4 ;  /* 0x000000ffff0d7224 */ /* 0x000fe400078e0004 */
[----:B------:R-:W-:-:S07]  /*13f50*/  IMAD.MOV.U32 R2, RZ, RZ, R14 ;  /* 0x000000ffff027224 */ /* 0x000fce00078e000e */
[----:B------:R-:W-:Y:S05]  /*13f60*/  WARPSYNC.COLLECTIVE R15, `(.L_x_2566) ;  /* 0x000000000f087348 */ /* 0x000fea0003c00000 */
[----:B------:R0:W1:Y:S02]  /*13f70*/  SHFL.IDX P6, R14, R13, R12, R11 ;  /* 0x0000000c0d0e7389 */ /* 0x00006400000c000b */
[----:B01----:R-:W-:Y:S01]  /*13f80*/  ENDCOLLECTIVE ;  /* 0x000000000000791b */ /* 0x003fe20003800000 */
.L_x_2566:
        /* <DEDUP_REMOVED lines=8> */
.L_x_2567:
[----:B------:R-:W-:-:S05]  /*14010*/  @P5 IMAD.MOV.U32 R3, RZ, RZ, R9 ;  /* 0x000000ffff035224 */ /* 0x000fca00078e0009 */
[----:B------:R-:W-:Y:S01]  /*14020*/  @!PT LDS RZ, [RZ] ;  /* 0x00000000fffff984 */ /* 0x000fe20000000800 */
[----:B------:R-:W-:Y:S01]  /*14030*/  @!PT LDS RZ, [RZ] ;  /* 0x00000000fffff984 */ /* 0x000fe20000000800 */
[----:B------:R-:W-:Y:S01]  /*14040*/  @!PT LDS RZ, [RZ] ;  /* 0x00000000fffff984 */ /* 0x000fe20000000800 */
[----:B------:R-:W-:Y:S01]  /*14050*/  @P5 LDGSTS.E.BYPASS.LTC128B.128 [R5+0x29c00], desc[UR50][R2.64], !P1 ;  /* 0x29c0000002055fae */ /* 0x000fe2000c901d72 */
[----:B------:R-:W-:-:S03]  /*14060*/  ISETP.NE.AND P1, PT, R7, RZ, PT ;  /* 0x000000ff0700720c */ /* 0x000fc60003f25270 */
[----:B------:R0:W-:Y:S01]  /*14070*/  @P5 LDGSTS.E.BYPASS.LTC128B.128 [R5+0x2dc00], desc[UR50][R2.64+0x80], !P2 ;  /* 0x2dc0008002055fae */ /* 0x0001e2000d101d72 */
[----:B------:R-:W-:Y:S01]  /*14080*/  LOP3.LUT P5, RZ, R16, 0x2, RZ, 0xc0, !PT ;  /* 0x0000000210ff7812 */ /* 0x000fe200078ac0ff */
[----:B------:R-:W-:Y:S02]  /*14090*/  IMAD.MOV.U32 R13, RZ, RZ, R4 ;  /* 0x000000ffff0d7224 */ /* 0x000fe400078e0004 */
[----:B0-----:R-:W-:-:S10]  /*140a0*/  IMAD.MOV.U32 R2, RZ, RZ, R14 ;  /* 0x000000ffff027224 */ /* 0x001fd400078e000e */
[----:B------:R-:W-:Y:S05]  /*140b0*/  WARPSYNC.COLLECTIVE R15, `(.L_x_2568) ;  /* 0x000000000f087348 */ /* 0x000fea0003c00000 */
[----:B------:R0:W1:Y:S02]  /*140c0*/  SHFL.IDX P6, R14, R13, R12, R11 ;  /* 0x0000000c0d0e7389 */ /* 0x00006400000c000b */
[----:B01----:R-:W-:Y:S01]  /*140d0*/  ENDCOLLECTIVE ;  /* 0x000000000000791b */ /* 0x003fe20003800000 */
.L_x_2568:
        /* <DEDUP_REMOVED lines=8> */
.L_x_2569:
        /* <DEDUP_REMOVED lines=11> */
.L_x_2570:
        /* <DEDUP_REMOVED lines=8> */
.L_x_2571:
        /* <DEDUP_REMOVED lines=11> */
.L_x_2572:
        /* <DEDUP_REMOVED lines=8> */
.L_x_2573:
        /* <DEDUP_REMOVED lines=11> */
.L_x_2574:
[----:B------:R-:W-:Y:S05]  /*14470*/  BRA `(.L_x_2575) ;  /* 0xffffffac00dc7947 */ /* 0x000fea000383ffff */
.L_x_2481:
[----:B------:R-:W-:Y:S02]  /*14480*/  IMAD.MOV.U32 R13, RZ, RZ, R5 ;  /* 0x000000ffff0d7224 */ /* 0x000fe400078e0005 */
[----:B------:R-:W-:Y:S02]  /*14490*/  IMAD.MOV.U32 R12, RZ, RZ, RZ ;  /* 0x000000ffff0c7224 */ /* 0x000fe400078e00ff */
[----:B------:R-:W-:Y:S02]  /*144a0*/  IMAD.MOV.U32 R11, RZ, RZ, 0x181f ;  /* 0x0000181fff0b7424 */ /* 0x000fe400078e00ff */
[----:B------:R-:W-:Y:S02]  /*144b0*/  IMAD.MOV.U32 R15, RZ, RZ, -0x1 ;  /* 0xffffffffff0f7424 */ /* 0x000fe400078e00ff */
[----:B------:R-:W-:-:S07]  /*144c0*/  IMAD.U32 R4, RZ, RZ, UR43 ;  /* 0x0000002bff047e24 */ /* 0x000fce000f8e00ff */
[----:B-123-5:R-:W-:Y:S05]  /*144d0*/  WARPSYNC.COLLECTIVE R15, `(.L_x_2576) ;  /* 0x000000000f087348 */ /* 0x02efea0003c00000 */
[----:B------:R0:W4:Y:S02]  /*144e0*/  SHFL.IDX P6, R14, R13, R12, R11 ;  /* 0x0000000c0d0e7389 */ /* 0x00012400000c000b */
[----:B012345:R-:W-:Y:S01]  /*144f0*/  ENDCOLLECTIVE ;  /* 0x000000000000791b */ /* 0x03ffe20003800000 */
.L_x_2576:
[----:B------:R-:W-:-:S04]  /*14500*/  IMAD R4, R4, 0x80, R10 ;  /* 0x0000008004047824 */ /* 0x000fc800078e020a */
[C---:B------:R-:W-:Y:S01]  /*14510*/  VIADD R6, R4.reuse, 0x10 ;  /* 0x0000001004067836 */ /* 0x040fe20000000000 */
[----:B------:R-:W-:Y:S01]  /*14520*/  ISETP.GE.AND P1, PT, R4, UR38, PT ;  /* 0x0000002604007c0c */ /* 0x000fe2000bf26270 */
[----:B------:R-:W-:Y:S02]  /*14530*/  IMAD.MOV.U32 R13, RZ, RZ, R0 ;  /* 0x000000ffff0d7224 */ /* 0x000fe400078e0000 */
[----:B------:R-:W-:-:S10]  /*14540*/  IMAD.MOV.U32 R2, RZ, RZ, R14 ;  /* 0x000000ffff027224 */ /* 0x000fd400078e000e */
[----:B------:R-:W-:Y:S05]  /*14550*/  WARPSYNC.COLLECTIVE R15, `(.L_x_2577) ;  /* 0x000000000f087348 */ /* 0x000fea0003c00000 */
[----:B------:R0:W1:Y:S02]  /*14560*/  SHFL.IDX P6, R14, R13, R12, R11 ;  /* 0x0000000c0d0e7389 */ /* 0x00006400000c000b */
[----:B01----:R-:W-:Y:S01]  /*14570*/  ENDCOLLECTIVE ;  /* 0x000000000000791b */ /* 0x003fe20003800000 */
.L_x_2577:
        /* <DEDUP_REMOVED lines=8> */
.L_x_2578:
        /* <DEDUP_REMOVED lines=11> */
.L_x_2579:
[----:B------:R-:W-:Y:S02]  /*146b0*/  IMAD.MOV.U32 R13, RZ, RZ, R5 ;  /* 0x000000ffff0d7224 */ /* 0x000fe400078e0005 */
[----:B------:R-:W-:Y:S01]  /*146c0*/  IMAD.MOV.U32 R12, RZ, RZ, 0x2 ;  /* 0x00000002ff0c7424 */ /* 0x000fe200078e00ff */
[----:B------:R-:W-:-:S05]  /*146d0*/  @!P1 IADD3 R14, P0, R28, R14, RZ ;  /* 0x0000000e1c0e9210 */ /* 0x000fca0007f1e0ff */
[----:B------:R-:W-:-:S08]  /*146e0*/  @!P1 IMAD.MOV.U32 R2, RZ, RZ, R14 ;  /* 0x000000ffff029224 */ /* 0x000fd000078e000e */
[----:B------:R-:W-:Y:S05]  /*146f0*/  WARPSYNC.COLLECTIVE R15, `(.L_x_2580) ;  /* 0x000000000f087348 */ /* 0x000fea0003c00000 */
[----:B------:R0:W1:Y:S02]  /*14700*/  SHFL.IDX P6, R14, R13, R12, R11 ;  /* 0x0000000c0d0e7389 */ /* 0x00006400000c000b */
[----:B01----:R-:W-:Y:S01]  /*14710*/  ENDCOLLECTIVE ;  /* 0x000000000000791b */ /* 0x003fe20003800000 */
.L_x_2580:
        /* <DEDUP_REMOVED lines=14> */
.L_x_2581:
[----:B------:R-:W-:Y:S02]  /*14800*/  IMAD.MOV.U32 R13, RZ, RZ, R5 ;  /* 0x000000ffff0d7224 */ /* 0x000fe400078e0005 */
[----:B------:R-:W-:Y:S01]  /*14810*/  IMAD.MOV.U32 R12, RZ, RZ, 0x3 ;  /* 0x00000003ff0c7424 */ /* 0x000fe200078e00ff */
[----:B------:R-:W-:-:S05]  /*14820*/  @!P1 IADD3 R14, P0, R28, R14, RZ ;  /* 0x0000000e1c0e9210 */ /* 0x000fca0007f1e0ff */
[----:B------:R-:W-:-:S08]  /*14830*/  @!P1 IMAD.MOV.U32 R2, RZ, RZ, R14 ;  /* 0x000000ffff029224 */ /* 0x000fd000078e000e */
[----:B------:R-:W-:Y:S05]  /*14840*/  WARPSYNC.COLLECTIVE R15, `(.L_x_2582) ;  /* 0x000000000f087348 */ /* 0x000fea0003c00000 */
[----:B------:R0:W1:Y:S02]  /*14850*/  SHFL.IDX P6, R14, R13, R12, R11 ;  /* 0x0000000c0d0e7389 */ /* 0x00006400000c000b */
[----:B01----:R-:W-:Y:S01]  /*14860*/  ENDCOLLECTIVE ;  /* 0x000000000000791b */ /* 0x003fe20003800000 */
.L_x_2582:
        /* <DEDUP_REMOVED lines=14> */
.L_x_2583:
[----:B------:R-:W-:Y:S02]  /*14950*/  IMAD.MOV.U32 R13, RZ, RZ, R5 ;  /* 0x000000ffff0d7224 */ /* 0x000fe400078e0005 */
[----:B------:R-:W-:Y:S01]  /*14960*/  IMAD.MOV.U32 R12, RZ, RZ, 0x4 ;  /* 0x00000004ff0c7424 */ /* 0x000fe200078e00ff */
[----:B------:R-:W-:-:S05]  /*14970*/  @!P1 IADD3 R14, P0, R28, R14, RZ ;  /* 0x0000000e1c0e9210 */ /* 0x000fca0007f1e0ff */
[----:B------:R-:W-:-:S08]  /*14980*/  @!P1 IMAD.MOV.U32 R2, RZ, RZ, R14 ;  /* 0x000000ffff029224 */ /* 0x000fd000078e000e */
[----:B------:R-:W-:Y:S05]  /*14990*/  WARPSYNC.COLLECTIVE R15, `(.L_x_2584) ;  /* 0x000000000f087348 */ /* 0x000fea0003c00000 */
[----:B------:R0:W1:Y:S02]  /*149a0*/  SHFL.IDX P6, R14, R13, R12, R11 ;  /* 0x0000000c0d0e7389 */ /* 0x00006400000c000b */
[----:B01----:R-:W-:Y:S01]  /*149b0*/  ENDCOLLECTIVE ;  /* 0x000000000000791b */ /* 0x003fe20003800000 */
.L_x_2584:
        /* <DEDUP_REMOVED lines=14> */
.L_x_2585:
[----:B------:R-:W-:Y:S02]  /*14aa0*/  IMAD.MOV.U32 R13, RZ, RZ, R5 ;  /* 0x000000ffff0d7224 */ /* 0x000fe400078e0005 */
[----:B------:R-:W-:Y:S01]  /*14ab0*/  IMAD.MOV.U32 R12, RZ, RZ, 0x5 ;  /* 0x00000005ff0c7424 */ /* 0x000fe200078e00ff */
[----:B------:R-:W-:-:S05]  /*14ac0*/  @!P1 IADD3 R14, P0, R28, R14, RZ ;  /* 0x0000000e1c0e9210 */ /* 0x000fca0007f1e0ff */
[----:B------:R-:W-:-:S08]  /*14ad0*/  @!P1 IMAD.MOV.U32 R2, RZ, RZ, R14 ;  /* 0x000000ffff029224 */ /* 0x000fd000078e000e */
[----:B------:R-:W-:Y:S05]  /*14ae0*/  WARPSYNC.COLLECTIVE R15, `(.L_x_2586) ;  /* 0x000000000f087348 */ /* 0x000fea0003c00000 */
[----:B------:R0:W1:Y:S02]  /*14af0*/  SHFL.IDX P6, R14, R13, R12, R11 ;  /* 0x0000000c0d0e7389 */ /* 0x00006400000c000b */
[----:B01----:R-:W-:Y:S01]  /*14b00*/  ENDCOLLECTIVE ;  /* 0x000000000000791b */ /* 0x003fe20003800000 */
.L_x_2586:
        /* <DEDUP_REMOVED lines=14> */
.L_x_2587:
[----:B------:R-:W-:Y:S02]  /*14bf0*/  IMAD.MOV.U32 R13, RZ, RZ, R5 ;  /* 0x000000ffff0d7224 */ /* 0x000fe400078e0005 */
[----:B------:R-:W-:Y:S01]  /*14c00*/  IMAD.MOV.U32 R12, RZ, RZ, 0x6 ;  /* 0x00000006ff0c7424 */ /* 0x000fe200078e00ff */
[----:B------:R-:W-:-:S05]  /*14c10*/  @!P1 IADD3 R14, P0, R28, R14, RZ ;  /* 0x0000000e1c0e9210 */ /* 0x000fca0007f1e0ff */
[----:B------:R-:W-:-:S08]  /*14c20*/  @!P1 IMAD.MOV.U32 R2, RZ, RZ, R14 ;  /* 0x000000ffff029224 */ /* 0x000fd000078e000e */
[----:B------:R-:W-:Y:S05]  /*14c30*/  WARPSYNC.COLLECTIVE R15, `(.L_x_2588) ;  /* 0x000000000f087348 */ /* 0x000fea0003c00000 */
[----:B------:R0:W1:Y:S02]  /*14c40*/  SHFL.IDX P6, R14, R13, R12, R11 ;  /* 0x0000000c0d0e7389 */ /* 0x00006400000c000b */
[----:B01----:R-:W-:Y:S01]  /*14c50*/  ENDCOLLECTIVE ;  /* 0x000000000000791b */ /* 0x003fe20003800000 */
.L_x_2588:
        /* <DEDUP_REMOVED lines=14> */
.L_x_2589:
[----:B------:R-:W-:Y:S02]  /*14d40*/  IMAD.MOV.U32 R13, RZ, RZ, R5 ;  /* 0x000000ffff0d7224 */ /* 0x000fe400078e0005 */
[----:B------:R-:W-:Y:S01]  /*14d50*/  IMAD.MOV.U32 R12, RZ, RZ, 0x7 ;  /* 0x00000007ff0c7424 */ /* 0x000fe200078e00ff */
[----:B------:R-:W-:-:S05]  /*14d60*/  @!P1 IADD3 R14, P0, R28, R14, RZ ;  /* 0x0000000e1c0e9210 */ /* 0x000fca0007f1e0ff */
[----:B------:R-:W-:-:S08]  /*14d70*/  @!P1 IMAD.MOV.U32 R2, RZ, RZ, R14 ;  /* 0x000000ffff029224 */ /* 0x000fd000078e000e */
[----:B------:R-:W-:Y:S05]  /*14d80*/  WARPSYNC.COLLECTIVE R15, `(.L_x_2590) ;  /* 0x000000000f087348 */ /* 0x000fea0003c00000 */
[----:B------:R0:W1:Y:S02]  /*14d90*/  SHFL.IDX P6, R14, R13, R12, R11 ;  /* 0x0000000c0d0e7389 */ /* 0x00006400000c000b */
[----:B01----:R-:W-:Y:S01]  /*14da0*/  ENDCOLLECTIVE ;  /* 0x000000000000791b */ /* 0x003fe20003800000 */
.L_x_2590:
        /* <DEDUP_REMOVED lines=12> */
.L_x_2591:
[----:B------:R-:W-:Y:S05]  /*14e70*/  BRA `(.L_x_2592) ;  /* 0xffffffb000107947 */ /* 0x000fea000383ffff */
.L_x_2484:
[----:B0-----:R0:W1:Y:S02]  /*14e80*/  SYNCS.PHASECHK.TRANS64.TRYWAIT P0, [R18+URZ+0x38820], R3 ;  /* 0x03882003120075a7 */ /* 0x001064000800017f */
[----:B-1----:R-:W-:Y:S05]  /*14e90*/  @!P0 NANOSLEEP.SYNCS 0x989680 ;  /* 0x009896800000895d */ /* 0x002fea0003900000 */
[----:B------:R-:W1:Y:S02]  /*14ea0*/  @!P0 SYNCS.PHASECHK.TRANS64 P0, [R18+URZ+0x38820], R3 ;  /* 0x03882003120085a7 */ /* 0x000e64000800007f */
[----:B-1----:R-:W-:Y:S05]  /*14eb0*/  @!P0 BRA `(.L_x_2484) ;  /* 0xfffffffc00f08947 */ /* 0x002fea000383ffff */
[----:B------:R-:W-:Y:S05]  /*14ec0*/  BRA `(.L_x_2593) ;  /* 0xffffffb000707947 */ /* 0x000fea000383ffff */
.L_x_2488:
[----:B0-----:R0:W1:Y:S02]  /*14ed0*/  SYNCS.PHASECHK.TRANS64.TRYWAIT P0, [R0+URZ+0x38880], R21 ;  /* 0x03888015000075a7 */ /* 0x001064000800017f */
[----:B-1----:R-:W-:Y:S05]  /*14ee0*/  @!P0 NANOSLEEP.SYNCS 0x989680 ;  /* 0x009896800000895d */ /* 0x002fea0003900000 */
[----:B------:R-:W1:Y:S02]  /*14ef0*/  @!P0 SYNCS.PHASECHK.TRANS64 P0, [R0+URZ+0x38880], R21 ;  /* 0x03888015000085a7 */ /* 0x000e64000800007f */
[----:B-1----:R-:W-:Y:S05]  /*14f00*/  @!P0 BRA `(.L_x_2488) ;  /* 0xfffffffc00f08947 */ /* 0x002fea000383ffff */
[----:B------:R-:W-:Y:S05]  /*14f10*/  BRA `(.L_x_2594) ;  /* 0xffffffb400347947 */ /* 0x000fea000383ffff */
.L_x_2489:
        /* <DEDUP_REMOVED lines=8> */
.L_x_2596:
[----:B------:R-:W-:Y:S05]  /*14fa0*/  BSYNC B0 ;  /* 0x0000000000007941 */ /* 0x000fea0003800000 */
.L_x_2595:
        /* <DEDUP_REMOVED lines=9> */
.L_x_2597:
[----:B------:R-:W-:Y:S02]  /*15040*/  IMAD.MOV.U32 R13, RZ, RZ, R7 ;  /* 0x000000ffff0d7224 */ /* 0x000fe400078e0007 */
[----:B------:R-:W-:Y:S02]  /*15050*/  IMAD.MOV.U32 R12, RZ, RZ, 0x1 ;  /* 0x00000001ff0c7424 */ /* 0x000fe400078e00ff */
[----:B------:R-:W-:-:S07]  /*15060*/  IMAD.MOV.U32 R2, RZ, RZ, R14 ;  /* 0x000000ffff027224 */ /* 0x000fce00078e000e */
[----:B------:R-:W-:Y:S05]  /*15070*/  WARPSYNC.COLLECTIVE R15, `(.L_x_2598) ;  /* 0x000000000f087348 */ /* 0x000fea0003c00000 */
[----:B------:R0:W1:Y:S02]  /*15080*/  SHFL.IDX P6, R14, R13, R12, R11 ;  /* 0x0000000c0d0e7389 */ /* 0x00006400000c000b */
[----:B01----:R-:W-:Y:S01]  /*15090*/  ENDCOLLECTIVE ;  /* 0x000000000000791b */ /* 0x003fe20003800000 */
.L_x_2598:
        /* <DEDUP_REMOVED lines=12> */
.L_x_2599:
[----:B------:R-:W-:Y:S02]  /*15160*/  IMAD.MOV.U32 R13, RZ, RZ, R7 ;  /* 0x000000ffff0d7224 */ /* 0x000fe400078e0007 */
[----:B------:R-:W-:Y:S02]  /*15170*/  IMAD.MOV.U32 R12, RZ, RZ, 0x2 ;  /* 0x00000002ff0c7424 */ /* 0x000fe400078e00ff */
[----:B------:R-:W-:-:S07]  /*15180*/  IMAD.MOV.U32 R2, RZ, RZ, R14 ;  /* 0x000000ffff027224 */ /* 0x000fce00078e000e */
[----:B------:R-:W-:Y:S05]  /*15190*/  WARPSYNC.COLLECTIVE R15, `(.L_x_2600) ;  /* 0x000000000f087348 */ /* 0x000fea0003c00000 */
[----:B------:R0:W1:Y:S02]  /*151a0*/  SHFL.IDX P6, R14, R13, R12, R11 ;  /* 0x0000000c0d0e7389 */ /* 0x00006400000c000b */
[----:B01----:R-:W-:Y:S01]  /*151b0*/  ENDCOLLECTIVE ;  /* 0x000000000000791b */ /* 0x003fe20003800000 */
.L_x_2600:
        /* <DEDUP_REMOVED lines=12> */
.L_x_2601:
[----:B------:R-:W-:Y:S02]  /*15280*/  IMAD.MOV.U32 R13, RZ, RZ, R7 ;  /* 0x000000ffff0d7224 */ /* 0x000fe400078e0007 */
[----:B------:R-:W-:Y:S02]  /*15290*/  IMAD.MOV.U32 R12, RZ, RZ, 0x3 ;  /* 0x00000003ff0c7424 */ /* 0x000fe400078e00ff */
[----:B------:R-:W-:-:S07]  /*152a0*/  IMAD.MOV.U32 R2, RZ, RZ, R14 ;  /* 0x000000ffff027224 */ /* 0x000fce00078e000e */
[----:B------:R-:W-:Y:S05]  /*152b0*/  WARPSYNC.COLLECTIVE R15, `(.L_x_2602) ;  /* 0x000000000f087348 */ /* 0x000fea0003c00000 */
[----:B------:R0:W1:Y:S02]  /*152c0*/  SHFL.IDX P6, R14, R13, R12, R11 ;  /* 0x0000000c0d0e7389 */ /* 0x00006400000c000b */
[----:B01----:R-:W-:Y:S01]  /*152d0*/  ENDCOLLECTIVE ;  /* 0x000000000000791b */ /* 0x003fe20003800000 */
.L_x_2602:
        /* <DEDUP_REMOVED lines=12> */
.L_x_2603:
[----:B------:R-:W-:Y:S02]  /*153a0*/  IMAD.MOV.U32 R13, RZ, RZ, R7 ;  /* 0x000000ffff0d7224 */ /* 0x000fe400078e0007 */
[----:B------:R-:W-:Y:S02]  /*153b0*/  IMAD.MOV.U32 R12, RZ, RZ, 0x4 ;  /* 0x00000004ff0c7424 */ /* 0x000fe400078e00ff */
[----:B------:R-:W-:-:S07]  /*153c0*/  IMAD.MOV.U32 R2, RZ, RZ, R14 ;  /* 0x000000ffff027224 */ /* 0x000fce00078e000e */
[----:B------:R-:W-:Y:S05]  /*153d0*/  WARPSYNC.COLLECTIVE R15, `(.L_x_2604) ;  /* 0x000000000f087348 */ /* 0x000fea0003c00000 */
[----:B------:R0:W1:Y:S02]  /*153e0*/  SHFL.IDX P6, R14, R13, R12, R11 ;  /* 0x0000000c0d0e7389 */ /* 0x00006400000c000b */
[----:B01----:R-:W-:Y:S01]  /*153f0*/  ENDCOLLECTIVE ;  /* 0x000000000000791b */ /* 0x003fe20003800000 */
.L_x_2604:
        /* <DEDUP_REMOVED lines=12> */
.L_x_2605:
[----:B------:R-:W-:Y:S02]  /*154c0*/  IMAD.MOV.U32 R13, RZ, RZ, R7 ;  /* 0x000000ffff0d7224 */ /* 0x000fe400078e0007 */
[----:B------:R-:W-:Y:S02]  /*154d0*/  IMAD.MOV.U32 R12, RZ, RZ, 0x5 ;  /* 0x00000005ff0c7424 */ /* 0x000fe400078e00ff */
[----:B------:R-:W-:-:S07]  /*154e0*/  IMAD.MOV.U32 R2, RZ, RZ, R14 ;  /* 0x000000ffff027224 */ /* 0x000fce00078e000e */
[----:B------:R-:W-:Y:S05]  /*154f0*/  WARPSYNC.COLLECTIVE R15, `(.L_x_2606) ;  /* 0x000000000f087348 */ /* 0x000fea0003c00000 */
[----:B------:R0:W1:Y:S02]  /*15500*/  SHFL.IDX P6, R14, R13, R12, R11 ;  /* 0x0000000c0d0e7389 */ /* 0x00006400000c000b */
[----:B01----:R-:W-:Y:S01]  /*15510*/  ENDCOLLECTIVE ;  /* 0x000000000000791b */ /* 0x003fe20003800000 */
.L_x_2606:
        /* <DEDUP_REMOVED lines=12> */
.L_x_2607:
[----:B------:R-:W-:Y:S02]  /*155e0*/  IMAD.MOV.U32 R13, RZ, RZ, R7 ;  /* 0x000000ffff0d7224 */ /* 0x000fe400078e0007 */
[----:B------:R-:W-:Y:S02]  /*155f0*/  IMAD.MOV.U32 R12, RZ, RZ, 0x6 ;  /* 0x00000006ff0c7424 */ /* 0x000fe400078e00ff */
[----:B------:R-:W-:-:S07]  /*15600*/  IMAD.MOV.U32 R2, RZ, RZ, R14 ;  /* 0x000000ffff027224 */ /* 0x000fce00078e000e */
[----:B------:R-:W-:Y:S05]  /*15610*/  WARPSYNC.COLLECTIVE R15, `(.L_x_2608) ;  /* 0x000000000f087348 */ /* 0x000fea0003c00000 */
[----:B------:R0:W1:Y:S02]  /*15620*/  SHFL.IDX P6, R14, R13, R12, R11 ;  /* 0x0000000c0d0e7389 */ /* 0x00006400000c000b */
[----:B01----:R-:W-:Y:S01]  /*15630*/  ENDCOLLECTIVE ;  /* 0x000000000000791b */ /* 0x003fe20003800000 */
.L_x_2608:
        /* <DEDUP_REMOVED lines=12> */
.L_x_2609:
[----:B------:R-:W-:Y:S02]  /*15700*/  IMAD.MOV.U32 R13, RZ, RZ, R7 ;  /* 0x000000ffff0d7224 */ /* 0x000fe400078e0007 */
[----:B------:R-:W-:Y:S02]  /*15710*/  IMAD.MOV.U32 R12, RZ, RZ, 0x7 ;  /* 0x00000007ff0c7424 */ /* 0x000fe400078e00ff */
[----:B------:R-:W-:-:S07]  /*15720*/  IMAD.MOV.U32 R2, RZ, RZ, R14 ;  /* 0x000000ffff027224 */ /* 0x000fce00078e000e */
[----:B------:R-:W-:Y:S05]  /*15730*/  WARPSYNC.COLLECTIVE R15, `(.L_x_2610) ;  /* 0x000000000f087348 */ /* 0x000fea0003c00000 */
[----:B------:R0:W1:Y:S02]  /*15740*/  SHFL.IDX P6, R14, R13, R12, R11 ;  /* 0x0000000c0d0e7389 */ /* 0x00006400000c000b */
[----:B01----:R-:W-:Y:S01]  /*15750*/  ENDCOLLECTIVE ;  /* 0x000000000000791b */ /* 0x003fe20003800000 */
.L_x_2610:
        /* <DEDUP_REMOVED lines=12> */
.L_x_2611:
[----:B------:R-:W-:Y:S01]  /*15820*/  IMAD.MOV.U32 R2, RZ, RZ, R14 ;  /* 0x000000ffff027224 */ /* 0x000fe200078e000e */
[----:B------:R-:W-:Y:S06]  /*15830*/  BRA `(.L_x_2612) ;  /* 0xffffffb000007947 */ /* 0x000fec000383ffff */
.L_x_2494:
[----:B---3--:R3:W4:Y:S02]  /*15840*/  SYNCS.PHASECHK.TRANS64.TRYWAIT P0, [R0+URZ+0x38840], R21 ;  /* 0x03884015000075a7 */ /* 0x008724000800017f */
[----:B----4-:R-:W-:Y:S05]  /*15850*/  @!P0 NANOSLEEP.SYNCS 0x989680 ;  /* 0x009896800000895d */ /* 0x010fea0003900000 */
[----:B------:R-:W4:Y:S02]  /*15860*/  @!P0 SYNCS.PHASECHK.TRANS64 P0, [R0+URZ+0x38840], R21 ;  /* 0x03884015000085a7 */ /* 0x000f24000800007f */
[----:B----4-:R-:W-:Y:S05]  /*15870*/  @!P0 BRA `(.L_x_2494) ;  /* 0xfffffffc00f08947 */ /* 0x010fea000383ffff */
[----:B------:R-:W-:Y:S05]  /*15880*/  BRA `(.L_x_2613) ;  /* 0xffffffb000547947 */ /* 0x000fea000383ffff */
.L_x_2495:
        /* <DEDUP_REMOVED lines=8> */
.L_x_2615:
[----:B------:R-:W-:Y:S05]  /*15910*/  BSYNC B0 ;  /* 0x0000000000007941 */ /* 0x000fea0003800000 */
.L_x_2614:
        /* <DEDUP_REMOVED lines=8> */
.L_x_2616:
[----:B------:R-:W-:Y:S02]  /*159a0*/  IMAD.MOV.U32 R13, RZ, RZ, R5 ;  /* 0x000000ffff0d7224 */ /* 0x000fe400078e0005 */
[----:B------:R-:W-:Y:S01]  /*159b0*/  IMAD.MOV.U32 R12, RZ, RZ, 0x1 ;  /* 0x00000001ff0c7424 */ /* 0x000fe200078e00ff */
[----:B------:R-:W-:-:S13]  /*159c0*/  IADD3 R2, P0, R28, R14, RZ ;  /* 0x0000000e1c027210 */ /* 0x000fda0007f1e0ff */
[----:B------:R-:W-:Y:S05]  /*159d0*/  WARPSYNC.COLLECTIVE R15, `(.L_x_2617) ;  /* 0x000000000f087348 */ /* 0x000fea0003c00000 */
[----:B------:R0:W1:Y:S02]  /*159e0*/  SHFL.IDX P6, R14, R13, R12, R11 ;  /* 0x0000000c0d0e7389 */ /* 0x00006400000c000b */
[----:B01----:R-:W-:Y:S01]  /*159f0*/  ENDCOLLECTIVE ;  /* 0x000000000000791b */ /* 0x003fe20003800000 */
.L_x_2617:
        /* <DEDUP_REMOVED lines=11> */
.L_x_2618:
[----:B------:R-:W-:Y:S02]  /*15ab0*/  IMAD.MOV.U32 R13, RZ, RZ, R5 ;  /* 0x000000ffff0d7224 */ /* 0x000fe400078e0005 */
[----:B------:R-:W-:Y:S01]  /*15ac0*/  IMAD.MOV.U32 R12, RZ, RZ, 0x2 ;  /* 0x00000002ff0c7424 */ /* 0x000fe200078e00ff */
[----:B------:R-:W-:-:S13]  /*15ad0*/  IADD3 R2, P0, R28, R14, RZ ;  /* 0x0000000e1c027210 */ /* 0x000fda0007f1e0ff */
[----:B------:R-:W-:Y:S05]  /*15ae0*/  WARPSYNC.COLLECTIVE R15, `(.L_x_2619) ;  /* 0x000000000f087348 */ /* 0x000fea0003c00000 */
[----:B------:R0:W1:Y:S02]  /*15af0*/  SHFL.IDX P6, R14, R13, R12, R11 ;  /* 0x0000000c0d0e7389 */ /* 0x00006400000c000b */
[----:B01----:R-:W-:Y:S01]  /*15b00*/  ENDCOLLECTIVE ;  /* 0x000000000000791b */ /* 0x003fe20003800000 */
.L_x_2619:
        /* <DEDUP_REMOVED lines=11> */
.L_x_2620:
[----:B------:R-:W-:Y:S02]  /*15bc0*/  IMAD.MOV.U32 R13, RZ, RZ, R5 ;  /* 0x000000ffff0d7224 */ /* 0x000fe400078e0005 */
[----:B------:R-:W-:Y:S01]  /*15bd0*/  IMAD.MOV.U32 R12, RZ, RZ, 0x3 ;  /* 0x00000003ff0c7424 */ /* 0x000fe200078e00ff */
[----:B------:R-:W-:-:S13]  /*15be0*/  IADD3 R2, P0, R28, R14, RZ ;  /* 0x0000000e1c027210 */ /* 0x000fda0007f1e0ff */
[----:B------:R-:W-:Y:S05]  /*15bf0*/  WARPSYNC.COLLECTIVE R15, `(.L_x_2621) ;  /* 0x000000000f087348 */ /* 0x000fea0003c00000 */
[----:B------:R0:W1:Y:S02]  /*15c00*/  SHFL.IDX P6, R14, R13, R12, R11 ;  /* 0x0000000c0d0e7389 */ /* 0x00006400000c000b */
[----:B01----:R-:W-:Y:S01]  /*15c10*/  ENDCOLLECTIVE ;  /* 0x000000000000791b */ /* 0x003fe20003800000 */
.L_x_2621:
        /* <DEDUP_REMOVED lines=11> */
.L_x_2622:
[----:B------:R-:W-:Y:S02]  /*15cd0*/  IMAD.MOV.U32 R13, RZ, RZ, R5 ;  /* 0x000000ffff0d7224 */ /* 0x000fe400078e0005 */
[----:B------:R-:W-:Y:S01]  /*15ce0*/  IMAD.MOV.U32 R12, RZ, RZ, 0x4 ;  /* 0x00000004ff0c7424 */ /* 0x000fe200078e00ff */
[----:B------:R-:W-:-:S13]  /*15cf0*/  IADD3 R2, P0, R28, R14, RZ ;  /* 0x0000000e1c027210 */ /* 0x000fda0007f1e0ff */
[----:B------:R-:W-:Y:S05]  /*15d00*/  WARPSYNC.COLLECTIVE R15, `(.L_x_2623) ;  /* 0x000000000f087348 */ /* 0x000fea0003c00000 */
[----:B------:R0:W1:Y:S02]  /*15d10*/  SHFL.IDX P6, R14, R13, R12, R11 ;  /* 0x0000000c0d0e7389 */ /* 0x00006400000c000b */
[----:B01----:R-:W-:Y:S01]  /*15d20*/  ENDCOLLECTIVE ;  /* 0x000000000000791b */ /* 0x003fe20003800000 */
.L_x_2623:
        /* <DEDUP_REMOVED lines=11> */
.L_x_2624:
[----:B------:R-:W-:Y:S02]  /*15de0*/  IMAD.MOV.U32 R13, RZ, RZ, R5 ;  /* 0x000000ffff0d7224 */ /* 0x000fe400078e0005 */
[----:B------:R-:W-:Y:S01]  /*15df0*/  IMAD.MOV.U32 R12, RZ, RZ, 0x5 ;  /* 0x00000005ff0c7424 */ /* 0x000fe200078e00ff */
[----:B------:R-:W-:-:S13]  /*15e00*/  IADD3 R2, P0, R28, R14, RZ ;  /* 0x0000000e1c027210 */ /* 0x000fda0007f1e0ff */
[----:B------:R-:W-:Y:S05]  /*15e10*/  WARPSYNC.COLLECTIVE R15, `(.L_x_2625) ;  /* 0x000000000f087348 */ /* 0x000fea0003c00000 */
[----:B------:R0:W1:Y:S02]  /*15e20*/  SHFL.IDX P6, R14, R13, R12, R11 ;  /* 0x0000000c0d0e7389 */ /* 0x00006400000c000b */
[----:B01----:R-:W-:Y:S01]  /*15e30*/  ENDCOLLECTIVE ;  /* 0x000000000000791b */ /* 0x003fe20003800000 */
.L_x_2625:
        /* <DEDUP_REMOVED lines=11> */
.L_x_2626:
[----:B------:R-:W-:Y:S02]  /*15ef0*/  IMAD.MOV.U32 R13, RZ, RZ, R5 ;  /* 0x000000ffff0d7224 */ /* 0x000fe400078e0005 */
[----:B------:R-:W-:Y:S01]  /*15f00*/  IMAD.MOV.U32 R12, RZ, RZ, 0x6 ;  /* 0x00000006ff0c7424 */ /* 0x000fe200078e00ff */
[----:B------:R-:W-:-:S13]  /*15f10*/  IADD3 R2, P0, R28, R14, RZ ;  /* 0x0000000e1c027210 */ /* 0x000fda0007f1e0ff */
[----:B------:R-:W-:Y:S05]  /*15f20*/  WARPSYNC.COLLECTIVE R15, `(.L_x_2627) ;  /* 0x000000000f087348 */ /* 0x000fea0003c00000 */
[----:B------:R0:W1:Y:S02]  /*15f30*/  SHFL.IDX P6, R14, R13, R12, R11 ;  /* 0x0000000c0d0e7389 */ /* 0x00006400000c000b */
[----:B01----:R-:W-:Y:S01]  /*15f40*/  ENDCOLLECTIVE ;  /* 0x000000000000791b */ /* 0x003fe20003800000 */
.L_x_2627:
        /* <DEDUP_REMOVED lines=11> */
.L_x_2628:
[----:B------:R-:W-:Y:S02]  /*16000*/  IMAD.MOV.U32 R13, RZ, RZ, R5 ;  /* 0x000000ffff0d7224 */ /* 0x000fe400078e0005 */
[----:B------:R-:W-:Y:S01]  /*16010*/  IMAD.MOV.U32 R12, RZ, RZ, 0x7 ;  /* 0x00000007ff0c7424 */ /* 0x000fe200078e00ff */
[----:B------:R-:W-:-:S13]  /*16020*/  IADD3 R2, P0, R28, R14, RZ ;  /* 0x0000000e1c027210 */ /* 0x000fda0007f1e0ff */
[----:B------:R-:W-:Y:S05]  /*16030*/  WARPSYNC.COLLECTIVE R15, `(.L_x_2629) ;  /* 0x000000000f087348 */ /* 0x000fea0003c00000 */
[----:B------:R0:W1:Y:S02]  /*16040*/  SHFL.IDX P6, R14, R13, R12, R11 ;  /* 0x0000000c0d0e7389 */ /* 0x00006400000c000b */
[----:B01----:R-:W-:Y:S01]  /*16050*/  ENDCOLLECTIVE ;  /* 0x000000000000791b */ /* 0x003fe20003800000 */
.L_x_2629:
        /* <DEDUP_REMOVED lines=11> */
.L_x_2630:
[----:B------:R-:W-:Y:S05]  /*16110*/  BRA `(.L_x_2631) ;  /* 0xffffffac00387947 */ /* 0x000fea000383ffff */
.L_x_2500:
[----:B0-----:R0:W2:Y:S02]  /*16120*/  SYNCS.PHASECHK.TRANS64.TRYWAIT P2, [R0+URZ+0x38870], R3 ;  /* 0x03887003000075a7 */ /* 0x0010a4000804017f */
[----:B--2---:R-:W-:Y:S05]  /*16130*/  @!P2 NANOSLEEP.SYNCS 0x989680 ;  /* 0x009896800000a95d */ /* 0x004fea0003900000 */
[----:B------:R-:W2:Y:S02]  /*16140*/  @!P2 SYNCS.PHASECHK.TRANS64 P2, [R0+URZ+0x38870], R3 ;  /* 0x038870030000a5a7 */ /* 0x000ea4000804007f */
[----:B--2---:R-:W-:Y:S05]  /*16150*/  @!P2 BRA `(.L_x_2500) ;  /* 0xfffffffc00f0a947 */ /* 0x004fea000383ffff */
[----:B------:R-:W-:Y:S05]  /*16160*/  BRA `(.L_x_2632) ;  /* 0xffffffac00a07947 */ /* 0x000fea000383ffff */
.L_x_2502:
[----:B0-----:R0:W2:Y:S02]  /*16170*/  SYNCS.PHASECHK.TRANS64.TRYWAIT P2, [R0+URZ+0x38860], R3 ;  /* 0x03886003000075a7 */ /* 0x0010a4000804017f */
[----:B--2---:R-:W-:Y:S05]  /*16180*/  @!P2 NANOSLEEP.SYNCS 0x989680 ;  /* 0x009896800000a95d */ /* 0x004fea0003900000 */
[----:B------:R-:W2:Y:S02]  /*16190*/  @!P2 SYNCS.PHASECHK.TRANS64 P2, [R0+URZ+0x38860], R3 ;  /* 0x038860030000a5a7 */ /* 0x000ea4000804007f */
[----:B--2---:R-:W-:Y:S05]  /*161a0*/  @!P2 BRA `(.L_x_2502) ;  /* 0xfffffffc00f0a947 */ /* 0x004fea000383ffff */
[----:B------:R-:W-:Y:S05]  /*161b0*/  BRA `(.L_x_2633) ;  /* 0xffffffac00b07947 */ /* 0x000fea000383ffff */
.L_x_2510:
[----:B-1----:R1:W2:Y:S02]  /*161c0*/  SYNCS.PHASECHK.TRANS64.TRYWAIT P2, [R2+URZ+0x38870], R3 ;  /* 0x03887003020075a7 */ /* 0x0022a4000804017f */
[----:B--2---:R-:W-:Y:S05]  /*161d0*/  @!P2 NANOSLEEP.SYNCS 0x989680 ;  /* 0x009896800000a95d */ /* 0x004fea0003900000 */
[----:B------:R-:W2:Y:S02]  /*161e0*/  @!P2 SYNCS.PHASECHK.TRANS64 P2, [R2+URZ+0x38870], R3 ;  /* 0x038870030200a5a7 */ /* 0x000ea4000804007f */
[----:B--2---:R-:W-:Y:S05]  /*161f0*/  @!P2 BRA `(.L_x_2510) ;  /* 0xfffffffc00f0a947 */ /* 0x004fea000383ffff */
[----:B------:R-:W-:Y:S05]  /*16200*/  BRA `(.L_x_2634) ;  /* 0xffffffb800647947 */ /* 0x000fea000383ffff */
.L_x_2512:
[----:B0-----:R0:W1:Y:S02]  /*16210*/  SYNCS.PHASECHK.TRANS64.TRYWAIT P2, [R2+URZ+0x38860], R3 ;  /* 0x03886003020075a7 */ /* 0x001064000804017f */
[----:B-1----:R-:W-:Y:S05]  /*16220*/  @!P2 NANOSLEEP.SYNCS 0x989680 ;  /* 0x009896800000a95d */ /* 0x002fea0003900000 */
[----:B------:R-:W1:Y:S02]  /*16230*/  @!P2 SYNCS.PHASECHK.TRANS64 P2, [R2+URZ+0x38860], R3 ;  /* 0x038860030200a5a7 */ /* 0x000e64000804007f */
[----:B-1----:R-:W-:Y:S05]  /*16240*/  @!P2 BRA `(.L_x_2512) ;  /* 0xfffffffc00f0a947 */ /* 0x002fea000383ffff */
[----:B------:R-:W-:Y:S05]  /*16250*/  BRA `(.L_x_2635) ;  /* 0xffffffb800707947 */ /* 0x000fea000383ffff */
.L_x_2519:
[----:B0-----:R0:W1:Y:S02]  /*16260*/  SYNCS.PHASECHK.TRANS64.TRYWAIT P0, [R5+URZ+0x38820], R0 ;  /* 0x03882000050075a7 */ /* 0x001064000800017f */
[----:B-1----:R-:W-:Y:S05]  /*16270*/  @!P0 NANOSLEEP.SYNCS 0x989680 ;  /* 0x009896800000895d */ /* 0x002fea0003900000 */
[----:B------:R-:W1:Y:S02]  /*16280*/  @!P0 SYNCS.PHASECHK.TRANS64 P0, [R5+URZ+0x38820], R0 ;  /* 0x03882000050085a7 */ /* 0x000e64000800007f */
[----:B-1----:R-:W-:Y:S05]  /*16290*/  @!P0 BRA `(.L_x_2519) ;  /* 0xfffffffc00f08947 */ /* 0x002fea000383ffff */
[----:B------:R-:W-:Y:S05]  /*162a0*/  BRA `(.L_x_2636) ;  /* 0xffffffc400507947 */ /* 0x000fea000383ffff */
.L_x_2520:
        /* <DEDUP_REMOVED lines=11> */
.L_x_2638:
[----:B------:R-:W-:Y:S05]  /*16360*/  BSYNC B0 ;  /* 0x0000000000007941 */ /* 0x000fea0003800000 */
.L_x_2637:
[----:B------:R-:W-:Y:S05]  /*16370*/  BRA `(.L_x_2639) ;  /* 0xffffffc400387947 */ /* 0x000fea000383ffff */
.L_x_2523:
[----:B------:R-:W-:Y:S01]  /*16380*/  BSSY B1, `(.L_x_2640) ;  /* 0x0000006000017945 */ /* 0x000fe20003800000 */
[----:B------:R-:W-:-:S07]  /*16390*/  IMAD.MOV.U32 R15, RZ, RZ, -0x1 ;  /* 0xffffffffff0f7424 */ /* 0x000fce00078e00ff */
[----:B0-----:R-:W-:Y:S05]  /*163a0*/  WARPSYNC.COLLECTIVE R15, `(.L_x_2641) ;  /* 0x000000000f0c7348 */ /* 0x001fea0003c00000 */
[----:B------:R-:W-:Y:S02]  /*163b0*/  ELECT P6, UR62, PT ;  /* 0x00000000003e782f */ /* 0x000fe400038c0000 */
[----:B------:R-:W-:Y:S01]  /*163c0*/  MOV R14, UR62 ;  /* 0x0000003e000e7c02 */ /* 0x000fe20008000f00 */
[----:B0-----:R-:W-:Y:S10]  /*163d0*/  ENDCOLLECTIVE ;  /* 0x000000000000791b */ /* 0x001ff40003800000 */
.L_x_2641:
[----:B------:R-:W-:Y:S05]  /*163e0*/  BSYNC B1 ;  /* 0x0000000000017941 */ /* 0x000fea0003800000 */
.L_x_2640:
[----:B------:R-:W-:Y:S05]  /*163f0*/  BRA `(.L_x_2642) ;  /* 0xffffffc400307947 */ /* 0x000fea000383ffff */
.L_x_2525:
[----:B0-----:R0:W1:Y:S02]  /*16400*/  SYNCS.PHASECHK.TRANS64.TRYWAIT P1, [R3+URZ+0x38840], R2 ;  /* 0x03884002030075a7 */ /* 0x001064000802017f */
[----:B-1----:R-:W-:Y:S05]  /*16410*/  @!P1 NANOSLEEP.SYNCS 0x989680 ;  /* 0x009896800000995d */ /* 0x002fea0003900000 */
[----:B------:R-:W1:Y:S02]  /*16420*/  @!P1 SYNCS.PHASECHK.TRANS64 P1, [R3+URZ+0x38840], R2 ;  /* 0x03884002030095a7 */ /* 0x000e64000802007f */
[----:B-1----:R-:W-:Y:S05]  /*16430*/  @!P1 BRA `(.L_x_2525) ;  /* 0xfffffffc00f09947 */ /* 0x002fea000383ffff */
[----:B------:R-:W-:Y:S05]  /*16440*/  BRA `(.L_x_2643) ;  /* 0xffffffc400507947 */ /* 0x000fea000383ffff */
.L_x_2527:
[----:B-1----:R1:W2:Y:S02]  /*16450*/  SYNCS.PHASECHK.TRANS64.TRYWAIT P1, [R5+URZ+0x38840], R0 ;  /* 0x03884000050075a7 */ /* 0x0022a4000802017f */
[----:B--2---:R-:W-:Y:S05]  /*16460*/  @!P1 NANOSLEEP.SYNCS 0x989680 ;  /* 0x009896800000995d */ /* 0x004fea0003900000 */
[----:B------:R-:W2:Y:S02]  /*16470*/  @!P1 SYNCS.PHASECHK.TRANS64 P1, [R5+URZ+0x38840], R0 ;  /* 0x03884000050095a7 */ /* 0x000ea4000802007f */
[----:B--2---:R-:W-:Y:S05]  /*16480*/  @!P1 BRA `(.L_x_2527) ;  /* 0xfffffffc00f09947 */ /* 0x004fea000383ffff */
[----:B------:R-:W-:Y:S05]  /*16490*/  BRA `(.L_x_2644) ;  /* 0xffffffc4005c7947 */ /* 0x000fea000383ffff */
.L_x_2529:
[----:B--2---:R2:W3:Y:S02]  /*164a0*/  SYNCS.PHASECHK.TRANS64.TRYWAIT P1, [R3+URZ+0x38860], R2 ;  /* 0x03886002030075a7 */ /* 0x0044e4000802017f */
[----:B---3--:R-:W-:Y:S05]  /*164b0*/  @!P1 NANOSLEEP.SYNCS 0x989680 ;  /* 0x009896800000995d */ /* 0x008fea0003900000 */
[----:B------:R-:W3:Y:S02]  /*164c0*/  @!P1 SYNCS.PHASECHK.TRANS64 P1, [R3+URZ+0x38860], R2 ;  /* 0x03886002030095a7 */ /* 0x000ee4000802007f */
[----:B---3--:R-:W-:Y:S05]  /*164d0*/  @!P1 BRA `(.L_x_2529) ;  /* 0xfffffffc00f09947 */ /* 0x008fea000383ffff */
[----:B------:R-:W-:Y:S05]  /*164e0*/  BRA `(.L_x_2645) ;  /* 0xffffffc400587947 */ /* 0x000fea000383ffff */
.L_x_2531:
[----:B---3--:R3:W4:Y:S02]  /*164f0*/  SYNCS.PHASECHK.TRANS64.TRYWAIT P1, [R5+URZ+0x38860], R0 ;  /* 0x03886000050075a7 */ /* 0x008724000802017f */
[----:B----4-:R-:W-:Y:S05]  /*16500*/  @!P1 NANOSLEEP.SYNCS 0x989680 ;  /* 0x009896800000995d */ /* 0x010fea0003900000 */
[----:B------:R-:W4:Y:S02]  /*16510*/  @!P1 SYNCS.PHASECHK.TRANS64 P1, [R5+URZ+0x38860], R0 ;  /* 0x03886000050095a7 */ /* 0x000f24000802007f */
[----:B----4-:R-:W-:Y:S05]  /*16520*/  @!P1 BRA `(.L_x_2531) ;  /* 0xfffffffc00f09947 */ /* 0x010fea000383ffff */
[----:B------:R-:W-:Y:S05]  /*16530*/  BRA `(.L_x_2646) ;  /* 0xffffffc400547947 */ /* 0x000fea000383ffff */
.L_x_2533:
[----:B----4-:R4:W0:Y:S02]  /*16540*/  SYNCS.PHASECHK.TRANS64.TRYWAIT P1, [R3+URZ+0x38880], R2 ;  /* 0x03888002030075a7 */ /* 0x010824000802017f */
[----:B0-----:R-:W-:Y:S05]  /*16550*/  @!P1 NANOSLEEP.SYNCS 0x989680 ;  /* 0x009896800000995d */ /* 0x001fea0003900000 */
[----:B------:R-:W0:Y:S02]  /*16560*/  @!P1 SYNCS.PHASECHK.TRANS64 P1, [R3+URZ+0x38880], R2 ;  /* 0x03888002030095a7 */ /* 0x000e24000802007f */
[----:B0-----:R-:W-:Y:S05]  /*16570*/  @!P1 BRA `(.L_x_2533) ;  /* 0xfffffffc00f09947 */ /* 0x001fea000383ffff */
[----:B------:R-:W-:Y:S05]  /*16580*/  BRA `(.L_x_2647) ;  /* 0xffffffc400507947 */ /* 0x000fea000383ffff */
.L_x_2648:
        /* <DEDUP_REMOVED lines=15> */
.L_x_15831:


//--------------------- .text._ZN7cutlass13device_kernelIN5flash11enable_sm90INS1_16FlashAttnFwdSm90INS1_25CollectiveMainloopFwdSm90ILi2EN4cute5tupleIJNS5_1CILi1EEES8_S8_EEENS6_IJNS7_ILi128EEESA_NS7_ILi256EEEEEELi256ENS_12float_e4m3_tEfNS_4arch4Sm90ELb1ELb0ELb0ELb1ELb1ELb0ELb0ELb1ELb0ELb1ELb0ELb0EEENS1_21CollectiveEpilogueFwdINS6_IJSA_SB_SA_EEES9_NS_10bfloat16_tESF_Li256ELb1ELb1ELb0ELb1EEENS1_36VarlenDynamicPersistentTileSchedulerILi128ELi128ELi256ELi128ELb0ELb1ELb1ELb1ELb1ELb1EEEEEEEEEvNT_6ParamsE --------------------------
	.section	.text._ZN7cutlass13device_kernelIN5flash11enable_sm90INS1_16FlashAttnFwdSm90INS1_25CollectiveMainloopFwdSm90ILi2EN4cute5tupleIJNS5_1CILi1EEES8_S8_EEENS6_IJNS7_ILi128EEESA_NS7_ILi256EEEEEELi256ENS_12float_e4m3_tEfNS_4arch4Sm90ELb1ELb0ELb0ELb1ELb1ELb0ELb0ELb1ELb0ELb1ELb0ELb0EEENS1_21CollectiveEpilogueFwdINS6_IJSA_SB_SA_EEES9_NS_10bfloat16_tESF_Li256ELb1ELb1ELb0ELb1EEENS1_36VarlenDynamicPersistentTileSchedulerILi128ELi128ELi256ELi128ELb0ELb1ELb1ELb1ELb1ELb1EEEEEEEEEvNT_6ParamsE,"ax",@progbits
	.align	128
.text._ZN7cutlass13device_kernelIN5flash11enable_sm90INS1_16FlashAttnFwdSm90INS1_25CollectiveMainloopFwdSm90ILi2EN4cute5tupleIJNS5_1CILi1EEES8_S8_EEENS6_IJNS7_ILi128EEESA_NS7_ILi256EEEEEELi256ENS_12float_e4m3_tEfNS_4arch4Sm90ELb1ELb0ELb0ELb1ELb1ELb0ELb0ELb1ELb0ELb1ELb0ELb0EEENS1_21CollectiveEpilogueFwdINS6_IJSA_SB_SA_EEES9_NS_10bfloat16_tESF_Li256ELb1ELb1ELb0ELb1EEENS1_36VarlenDynamicPersistentTileSchedulerILi128ELi128ELi256ELi128ELb0ELb1ELb1ELb1ELb1ELb1EEEEEEEEEvNT_6ParamsE:
        .type           _ZN7cutlass13device_kernelIN5flash11enable_sm90INS1_16FlashAttnFwdSm90INS1_25CollectiveMainloopFwdSm90ILi2EN4cute5tupleIJNS5_1CILi1EEES8_S8_EEENS6_IJNS7_ILi128EEESA_NS7_ILi256EEEEEELi256ENS_12float_e4m3_tEfNS_4arch4Sm90ELb1ELb0ELb0ELb1ELb1ELb0ELb0ELb1ELb0ELb1ELb0ELb0EEENS1_21CollectiveEpilogueFwdINS6_IJSA_SB_SA_EEES9_NS_10bfloat16_tESF_Li256ELb1ELb1ELb0ELb1EEENS1_36VarlenDynamicPersistentTileSchedulerILi128ELi128ELi256ELi128ELb0ELb1ELb1ELb1ELb1ELb1EEEEEEEEEvNT_6ParamsE,@function
        .size           _ZN7cutlass13device_kernelIN5flash11enable_sm90INS1_16FlashAttnFwdSm90INS1_25CollectiveMainloopFwdSm90ILi2EN4cute5tupleIJNS5_1CILi1EEES8_S8_EEENS6_IJNS7_ILi128EEESA_NS7_ILi256EEEEEELi256ENS_12float_e4m3_tEfNS_4arch4Sm90ELb1ELb0ELb0ELb1ELb1ELb0ELb0ELb1ELb0ELb1ELb0ELb0EEENS1_21CollectiveEpilogueFwdINS6_IJSA_SB_SA_EEES9_NS_10bfloat16_tESF_Li256ELb1ELb1ELb0ELb1EEENS1_36VarlenDynamicPersistentTileSchedulerILi128ELi128ELi256ELi128ELb0ELb1ELb1ELb1ELb1ELb1EEEEEEEEEvNT_6ParamsE,(.L_x_15832 - _ZN7cutlass13device_kernelIN5flash11enable_sm90INS1_16FlashAttnFwdSm90INS1_25CollectiveMainloopFwdSm90ILi2EN4cute5tupleIJNS5_1CILi1EEES8_S8_EEENS6_IJNS7_ILi128EEESA_NS7_ILi256EEEEEELi256ENS_12float_e4m3_tEfNS_4arch4Sm90ELb1ELb0ELb0ELb1ELb1ELb0ELb0ELb1ELb0ELb1ELb0ELb0EEENS1_21CollectiveEpilogueFwdINS6_IJSA_SB_SA_EEES9_NS_10bfloat16_tESF_Li256ELb1ELb1ELb0ELb1EEENS1_36VarlenDynamicPersistentTileSchedulerILi128ELi128ELi256ELi128ELb0ELb1ELb1ELb1ELb1ELb1EEEEEEEEEvNT_6ParamsE)
        .other          _ZN7cutlass13device_kernelIN5flash11enable_sm90INS1_16FlashAttnFwdSm90INS1_25CollectiveMainloopFwdSm90ILi2EN4cute5tupleIJNS5_1CILi1EEES8_S8_EEENS6_IJNS7_ILi128EEESA_NS7_ILi256EEEEEELi256ENS_12float_e4m3_tEfNS_4arch4Sm90ELb1ELb0ELb0ELb1ELb1ELb0ELb0ELb1ELb0ELb1ELb0ELb0EEENS1_21CollectiveEpilogueFwdINS6_IJSA_SB_SA_EEES9_NS_10bfloat16_tESF_Li256ELb1ELb1ELb0ELb1EEENS1_36VarlenDynamicPersistentTileSchedulerILi128ELi128ELi256ELi128ELb0ELb1ELb1ELb1ELb1ELb1EEEEEEEEEvNT_6ParamsE,@"STO_CUDA_ENTRY STV_DEFAULT"
_ZN7cutlass13device_kernelIN5flash11enable_sm90INS1_16FlashAttnFwdSm90INS1_25CollectiveMainloopFwdSm90ILi2EN4cute5tupleIJNS5_1CILi1EEES8_S8_EEENS6_IJNS7_ILi128EEESA_NS7_ILi256EEEEEELi256ENS_12float_e4m3_tEfNS_4arch4Sm90ELb1ELb0ELb0ELb1ELb1ELb0ELb0ELb1ELb0ELb1ELb0ELb0EEENS1_21CollectiveEpilogueFwdINS6_IJSA_SB_SA_EEES9_NS_10bfloat16_tESF_Li256ELb1ELb1ELb0ELb1EEENS1_36VarlenDynamicPersistentTileSchedulerILi128ELi128ELi256ELi128ELb0ELb1ELb1ELb1ELb1ELb1EEEEEEEEEvNT_6ParamsE:
        /* <DEDUP_REMOVED lines=45> */
.L_x_2649:
        /* <DEDUP_REMOVED lines=22> */
.L_x_2650:
        /* <DEDUP_REMOVED lines=18> */
.L_x_2651:
        /* <DEDUP_REMOVED lines=22> */
.L_x_2652:
        /* <DEDUP_REMOVED lines=24> */
.L_x_2653:
        /* <DEDUP_REMOVED lines=8> */
.L_x_2655:
        /* <DEDUP_REMOVED lines=66> */
[----:B------:R-:W-:Y:S01]  /*0cd0*/  SHF.R.S32.HI R217, RZ, 0x3, R3 ;  /* 0x00000003ffd97819 */ /* 0x000fe20000011403 */
[----:B------:R-:W-:Y:S01]  /*0ce0*/  IMAD.IADD R0, R219, 0x1, -R0 ;  /* 0x00000001db007824 */ /* 0x000fe200078e0a00 */
[----:B------:R-:W-:Y:S01]  /*0cf0*/  LOP3.LUT R3, R6, 0x7ffffffc, RZ, 0xc0, !PT ;  /* 0x7ffffffc06037812 */ /* 0x000fe200078ec0ff */
        /* <DEDUP_REMOVED lines=10> */
.L_x_2715:
[----:B------:R-:W-:Y:S01]  /*0da0*/  ULDC.64 UR8, c[0x0][0xc88] ;  /* 0x0003220000087ab9 */ /* 0x000fe20000000a00 */
[----:B------:R-:W-:Y:S01]  /*0db0*/  ULDC UR4, c[0x0][0x424] ;  /* 0x0001090000047ab9 */ /* 0x000fe20000000800 */
[----:B------:R-:W-:-:S03]  /*0dc0*/  UIMAD.WIDE UR6, UR6, 0x4, UR8 ;  /* 0x00000004060678a5 */ /* 0x000fc6000f8e0208 */
[----:B------:R-:W-:-:S03]  /*0dd0*/  ULDC.64 UR8, c[0x0][0xa18] ;  /* 0x0002860000087ab9 */ /* 0x000fc60000000a00 */
[----:B012---:R-:W-:Y:S02]  /*0de0*/  IMAD.U32 R2, RZ, RZ, UR6 ;  /* 0x00000006ff027e24 */ /* 0x007fe4000f8e00ff */
[----:B------:R-:W-:Y:S01]  /*0df0*/  IMAD.U32 R3, RZ, RZ, UR7 ;  /* 0x00000007ff037e24 */ /* 0x000fe2000f8e00ff */
[----:B------:R-:W-:-:S04]  /*0e00*/  ULDC.64 UR6, c[0x0][0xa28] ;  /* 0x00028a0000067ab9 */ /* 0x000fc80000000a00 */
[----:B------:R-:W2:Y:S01]  /*0e10*/  LDG.E R2, desc[UR52][R2.64] ;  /* 0x0000003402027981 */ /* 0x000ea2000c1e1900 */
[----:B------:R-:W-:Y:S02]  /*0e20*/  UISETP.NE.U32.AND UP0, UPT, UR6, URZ, UPT ;  /* 0x0000003f0600728c */ /* 0x000fe4000bf05070 */
[----:B------:R-:W-:Y:S02]  /*0e30*/  UISETP.NE.U32.AND UP1, UPT, UR8, URZ, UPT ;  /* 0x0000003f0800728c */ /* 0x000fe4000bf25070 */
[----:B------:R-:W-:Y:S02]  /*0e40*/  UISETP.NE.AND.EX UP0, UPT, UR7, URZ, UPT, UP0 ;  /* 0x0000003f0700728c */ /* 0x000fe4000bf05300 */
[----:B------:R-:W-:-:S04]  /*0e50*/  UISETP.NE.AND.EX UP1, UPT, UR9, URZ, UPT, UP1 ;  /* 0x0000003f0900728c */ /* 0x000fc8000bf25310 */
[----:B------:R-:W-:Y:S02]  /*0e60*/  PLOP3.LUT P0, PT, PT, PT, UP0, 0x80, 0x0 ;  /* 0x000000000000781c */ /* 0x000fe40003f0f008 */
[----:B------:R-:W-:Y:S02]  /*0e70*/  PLOP3.LUT P2, PT, PT, PT, UP1, 0x80, 0x0 ;  /* 0x000000000000781c */ /* 0x000fe40003f4f018 */
[----:B--2---:R-:W-:-:S13]  /*0e80*/  R2UR UR37, R2 ;  /* 0x00000000022572ca */ /* 0x004fda00000e0000 */
[----:B------:R-:W-:Y:S02]  /*0e90*/  USHF.R.S32.HI UR38, URZ, 0x1f, UR37 ;  /* 0x0000001f3f267899 */ /* 0x000fe40008011425 */
[----:B------:R-:W-:-:S04]  /*0ea0*/  @UP0 ULEA UR6, UP2, UR37, UR6, 0x2 ;  /* 0x0000000625060291 */ /* 0x000fc8000f84103f */
[----:B------:R-:W-:Y:S02]  /*0eb0*/  @UP0 ULEA.HI.X UR7, UR37, UR7, UR38, 0x2, UP2 ;  /* 0x0000000725070291 */ /* 0x000fe400090f1426 */
[----:B------:R-:W-:Y:S01]  /*0ec0*/  @UP1 ULEA UR8, UP0, UR37, UR8, 0x2 ;  /* 0x0000000825081291 */ /* 0x000fe2000f80103f */
[----:B------:R-:W-:-:S03]  /*0ed0*/  IMAD.U32 R2, RZ, RZ, UR6 ;  /* 0x00000006ff027e24 */ /* 0x000fc6000f8e00ff */
[----:B------:R-:W-:Y:S01]  /*0ee0*/  @UP1 ULEA.HI.X UR9, UR37, UR9, UR38, 0x2, UP0 ;  /* 0x0000000925091291 */ /* 0x000fe200080f1426 */
[----:B------:R-:W-:Y:S01]  /*0ef0*/  IMAD.U32 R3, RZ, RZ, UR7 ;  /* 0x00000007ff037e24 */ /* 0x000fe2000f8e00ff */
[----:B------:R-:W-:Y:S01]  /*0f00*/  ULDC.64 UR6, c[0x0][0x418] ;  /* 0x0001060000067ab9 */ /* 0x000fe20000000a00 */
[----:B------:R-:W-:-:S03]  /*0f10*/  IMAD.U32 R4, RZ, RZ, UR8 ;  /* 0x00000008ff047e24 */ /* 0x000fc6000f8e00ff */
[----:B------:R-:W-:Y:S01]  /*0f20*/  IMAD.U32 R5, RZ, RZ, UR9 ;  /* 0x00000009ff057e24 */ /* 0x000fe2000f8e00ff */
[----:B------:R-:W2:Y:S01]  /*0f30*/  @P0 LDG.E R2, desc[UR52][R2.64] ;  /* 0x0000003402020981 */ /* 0x000ea2000c1e1900 */
[----:B------:R-:W-:Y:S01]  /*0f40*/  UISETP.NE.U32.AND UP0, UPT, UR6, URZ, UPT ;  /* 0x0000003f0600728c */ /* 0x000fe2000bf05070 */
[----:B------:R-:W-:Y:S02]  /*0f50*/  ULDC.64 UR8, c[0x0][0xa20] ;  /* 0x0002880000087ab9 */ /* 0x000fe40000000a00 */
[----:B---3--:R-:W3:Y:S01]  /*0f60*/  @P2 LDG.E R4, desc[UR52][R4.64] ;  /* 0x0000003404042981 */ /* 0x008ee2000c1e1900 */
[----:B------:R-:W-:Y:S01]  /*0f70*/  UISETP.NE.AND.EX UP0, UPT, UR7, URZ, UPT, UP0 ;  /* 0x0000003f0700728c */ /* 0x000fe2000bf05300 */
[----:B------:R-:W-:Y:S01]  /*0f80*/  ISETP.NE.U32.AND P1, PT, RZ, UR8, PT ;  /* 0x00000008ff007c0c */ /* 0x000fe2000bf25070 */
[----:B------:R-:W-:Y:S01]  /*0f90*/  ULDC UR6, c[0x0][0x2f0] ;  /* 0x0000bc0000067ab9 */ /* 0x000fe20000000800 */
[----:B------:R-:W-:Y:S01]  /*0fa0*/  UMOV UR47, URZ ;  /* 0x0000003f002f7c82 */ /* 0x000fe20008000000 */
[----:B------:R-:W-:Y:S01]  /*0fb0*/  USEL UR4, UR4, 0x1, UP0 ;  /* 0x0000000104047887 */ /* 0x000fe20008000000 */
[----:B------:R-:W-:-:S03]  /*0fc0*/  ISETP.NE.AND.EX P1, PT, RZ, UR9, PT, P1 ;  /* 0x00000009ff007c0c */ /* 0x000fc6000bf25310 */
[----:B------:R-:W-:Y:S01]  /*0fd0*/  UIMAD UR4, UR4, UR6, URZ ;  /* 0x00000006040472a4 */ /* 0x000fe2000f8e023f */
[----:B--2---:R-:W-:Y:S02]  /*0fe0*/  @P0 R2UR UR47, R2 ;  /* 0x00000000022f02ca */ /* 0x004fe400000e0000 */
[----:B---3--:R-:W-:Y:S01]  /*0ff0*/  @P2 R2UR UR49, R4 ;  /* 0x00000000043122ca */ /* 0x008fe200000e0000 */
[----:B----4-:R-:W-:-:S14]  /*1000*/  @P2 BRA `(.L_x_2656) ;  /* 0x0000000000382947 */ /* 0x010fdc0003800000 */
        /* <DEDUP_REMOVED lines=14> */
.L_x_2656:
[----:B------:R-:W-:Y:S01]  /*10f0*/  UMOV UR39, UR46 ;  /* 0x0000002e00277c82 */ /* 0x000fe20008000000 */
[----:B------:R-:W-:Y:S05]  /*1100*/  @!P1 BRA `(.L_x_2657) ;  /* 0x00000000001c9947 */ /* 0x000fea0003800000 */
[----:B------:R-:W-:-:S04]  /*1110*/  ULEA UR4, UP0, UR37, UR8, 0x2 ;  /* 0x0000000825047291 */ /* 0x000fc8000f80103f */
[----:B------:R-:W-:Y:S02]  /*1120*/  ULEA.HI.X UR6, UR37, UR9, UR38, 0x2, UP0 ;  /* 0x0000000925067291 */ /* 0x000fe400080f1426 */
[----:B------:R-:W-:-:S04]  /*1130*/  IMAD.U32 R2, RZ, RZ, UR4 ;  /* 0x00000004ff027e24 */ /* 0x000fc8000f8e00ff */
[----:B------:R-:W-:-:S05]  /*1140*/  IMAD.U32 R3, RZ, RZ, UR6 ;  /* 0x00000006ff037e24 */ /* 0x000fca000f8e00ff */
[----:B------:R-:W2:Y:S02]  /*1150*/  LDG.E R2, desc[UR52][R2.64] ;  /* 0x0000003402027981 */ /* 0x000ea4000c1e1900 */
[----:B--2---:R-:W-:Y:S01]  /*1160*/  R2UR UR4, R2 ;  /* 0x00000000020472ca */ /* 0x004fe200000e0000 */
[----:B------:R-:W-:-:S14]  /*1170*/  BRA `(.L_x_2658) ;  /* 0x0000000000347947 */ /* 0x000fdc0003800000 */
.L_x_2657:
        /* <DEDUP_REMOVED lines=13> */
.L_x_2658:
        /* <DEDUP_REMOVED lines=13> */
[----:B------:R-:W-:Y:S02]  /*1320*/  @UP0 UIMAD UR10, UR38, UR16, URZ ;  /* 0x00000010260a02a4 */ /* 0x000fe4000f8e023f */
[----:B------:R-:W-:Y:S02]  /*1330*/  @UP1 UIMAD UR12, UR38, UR18, URZ ;  /* 0x00000012260c12a4 */ /* 0x000fe4000f8e023f */
[----:B------:R-:W-:Y:S02]  /*1340*/  @UP0 UIMAD UR17, UR37, UR17, UR10 ;  /* 0x00000011251102a4 */ /* 0x000fe4000f8e020a */
[----:B------:R-:W-:Y:S02]  /*1350*/  @UP1 UIMAD.WIDE.U32 UR10, UR37, UR18, URZ ;  /* 0x00000012250a12a5 */ /* 0x000fe4000f8e003f */
[----:B------:R-:W-:-:S02]  /*1360*/  @UP0 UIMAD.WIDE.U32 UR14, UR37, UR16, URZ ;  /* 0x00000010250e02a5 */ /* 0x000fc4000f8e003f */
[----:B------:R-:W-:Y:S02]  /*1370*/  @UP1 UIMAD UR18, UR37, UR19, UR12 ;  /* 0x00000013251212a4 */ /* 0x000fe4000f8e020c */
[----:B------:R-:W-:Y:S02]  /*1380*/  @UP1 USHF.R.S32.HI UR19, URZ, 0x1f, UR46 ;  /* 0x0000001f3f131899 */ /* 0x000fe4000801142e */
[----:B------:R-:W-:Y:S01]  /*1390*/  @UP0 USHF.R.S32.HI UR16, URZ, 0x1f, UR46 ;  /* 0x0000001f3f100899 */ /* 0x000fe2000801142e */
[----:B------:R-:W-:Y:S01]  /*13a0*/  @UP1 ULDC.64 UR12, c[0x0][0x9c0] ;  /* 0x00027000000c1ab9 */ /* 0x000fe20000000a00 */
[----:B------:R-:W-:Y:S02]  /*13b0*/  @UP0 UIADD3 UR15, UR15, UR17, URZ ;  /* 0x000000110f0f0290 */ /* 0x000fe4000fffe03f */
[----:B------:R-:W-:Y:S02]  /*13c0*/  @UP1 UIMAD UR17, UR19, UR12, URZ ;  /* 0x0000000c131112a4 */ /* 0x000fe4000f8e023f */
[----:B------:R-:W-:-:S02]  /*13d0*/  @UP0 UIMAD UR16, UR16, UR20, URZ ;  /* 0x00000014101002a4 */ /* 0x000fc4000f8e023f */
[----:B------:R-:W-:Y:S02]  /*13e0*/  @UP1 UIADD3 UR11, UR11, UR18, URZ ;  /* 0x000000120b0b1290 */ /* 0x000fe4000fffe03f */
[----:B------:R-:W-:Y:S02]  /*13f0*/  @UP1 UIMAD UR17, UR46, UR13, UR17 ;  /* 0x0000000d2e1112a4 */ /* 0x000fe4000f8e0211 */
[----:B------:R-:W-:Y:S02]  /*1400*/  @UP0 UIMAD UR16, UR46, UR21, UR16 ;  /* 0x000000152e1002a4 */ /* 0x000fe4000f8e0210 */
[----:B------:R-:W-:Y:S02]  /*1410*/  @UP0 UIMAD.WIDE.U32 UR14, UR46, UR20, UR14 ;  /* 0x000000142e0e02a5 */ /* 0x000fe4000f8e000e */
[----:B------:R-:W-:Y:S02]  /*1420*/  @UP1 UIMAD.WIDE.U32 UR12, UR46, UR12, UR10 ;  /* 0x0000000c2e0c12a5 */ /* 0x000fe4000f8e000a */
[----:B------:R-:W-:-:S02]  /*1430*/  @UP0 UIADD3 UR11, UR15, UR16, URZ ;  /* 0x000000100f0b0290 */ /* 0x000fc4000fffe03f */
[----:B------:R-:W-:Y:S02]  /*1440*/  @UP0 ULEA UR8, UP2, UR14, UR8, 0x2 ;  /* 0x000000080e080291 */ /* 0x000fe4000f84103f */
[----:B------:R-:W-:Y:S02]  /*1450*/  @UP1 UIADD3 UR10, UR13, UR17, URZ ;  /* 0x000000110d0a1290 */ /* 0x000fe4000fffe03f */
[----:B------:R-:W-:Y:S02]  /*1460*/  @UP1 ULEA UR6, UP3, UR12, UR6, 0x2 ;  /* 0x000000060c061291 */ /* 0x000fe4000f86103f */
[----:B------:R-:W-:Y:S01]  /*1470*/  @UP0 ULEA.HI.X UR9, UR14, UR9, UR11, 0x2, UP2 ;  /* 0x000000090e090291 */ /* 0x000fe200090f140b */
[----:B------:R-:W-:Y:S01]  /*1480*/  IMAD.U32 R2, RZ, RZ, UR8 ;  /* 0x00000008ff027e24 */ /* 0x000fe2000f8e00ff */
[----:B------:R-:W-:Y:S02]  /*1490*/  @UP1 ULEA.HI.X UR7, UR12, UR7, UR10, 0x2, UP3 ;  /* 0x000000070c071291 */ /* 0x000fe400098f140a */
[----:B------:R-:W-:Y:S01]  /*14a0*/  IMAD.U32 R4, RZ, RZ, UR6 ;  /* 0x00000006ff047e24 */ /* 0x000fe2000f8e00ff */
[----:B------:R-:W-:Y:S01]  /*14b0*/  USHF.L.U32 UR40, UR5, 0x7, URZ ;  /* 0x0000000705287899 */ /* 0x000fe2000800063f */
[----:B------:R-:W-:Y:S01]  /*14c0*/  IMAD.U32 R3, RZ, RZ, UR9 ;  /* 0x00000009ff037e24 */ /* 0x000fe2000f8e00ff */
[----:B------:R-:W-:Y:S01]  /*14d0*/  ULDC UR6, c[0x0][0x988] ;  /* 0x0002620000067ab9 */ /* 0x000fe20000000800 */
[----:B------:R-:W-:Y:S01]  /*14e0*/  IMAD.U32 R5, RZ, RZ, UR7 ;  /* 0x00000007ff057e24 */ /* 0x000fe2000f8e00ff */
[----:B------:R-:W-:-:S02]  /*14f0*/  ULDC UR5, c[0x0][0x448] ;  /* 0x0001120000057ab9 */ /* 0x000fc40000000800 */
[----:B------:R0:W2:Y:S04]  /*1500*/  @P0 LDG.E R7, desc[UR52][R2.64] ;  /* 0x0000003402070981 */ /* 0x0000a8000c1e1900 */
[----:B------:R1:W2:Y:S01]  /*1510*/  @P1 LDG.E R0, desc[UR52][R4.64] ;  /* 0x0000003404001981 */ /* 0x0002a2000c1e1900 */
[----:B------:R-:W-:Y:S01]  /*1520*/  UISETP.NE.AND UP4, UPT, UR5, 0x1, UPT ;  /* 0x000000010500788c */ /* 0x000fe2000bf85270 */
[----:B------:R-:W-:Y:S01]  /*1530*/  PLOP3.LUT P0, PT, PT, PT, PT, 0x80, 0x0 ;  /* 0x000000000000781c */ /* 0x000fe20003f0f070 */
[----:B------:R-:W-:Y:S01]  /*1540*/  UIADD3 UR47, -UR47, UR4, URZ ;  /* 0x000000042f2f7290 */ /* 0x000fe2000fffe13f */
[----:B------:R-:W-:Y:S01]  /*1550*/  CS2R R8, SRZ ;  /* 0x0000000000087805 */ /* 0x000fe2000001ff00 */
[----:B------:R-:W-:Y:S01]  /*1560*/  UP2UR UR50, UPR, URZ, 0x10 ;  /* 0x000000103f327883 */ /* 0x000fe20008000000 */
[----:B0-----:R-:W-:Y:S01]  /*1570*/  CS2R R2, SRZ ;  /* 0x0000000000027805 */ /* 0x001fe2000001ff00 */
[----:B------:R-:W-:Y:S01]  /*1580*/  UIADD3 UR7, UR47, 0x80, -UR49 ;  /* 0x000000802f077890 */ /* 0x000fe2000fffe831 */
[----:B------:R-:W-:-:S02]  /*1590*/  CS2R R26, SRZ ;  /* 0x00000000001a7805 */ /* 0x000fc4000001ff00 */
[----:B------:R-:W-:Y:S02]  /*15a0*/  CS2R R108, SRZ ;  /* 0x00000000006c7805 */ /* 0x000fe4000001ff00 */
[----:B------:R-:W-:Y:S01]  /*15b0*/  CS2R R144, SRZ ;  /* 0x0000000000907805 */ /* 0x000fe2000001ff00 */
[----:B------:R-:W-:Y:S01]  /*15c0*/  IMAD.MOV.U32 R150, RZ, RZ, RZ ;  /* 0x000000ffff967224 */ /* 0x000fe200078e00ff */
[----:B------:R-:W-:Y:S01]  /*15d0*/  @UP4 ULDC UR4, c[0x0][0x44c] ;  /* 0x0001130000044ab9 */ /* 0x000fe20000000800 */
[----:B------:R-:W-:Y:S01]  /*15e0*/  @UP4 ULDC UR8, c[0x0][0x450] ;  /* 0x0001140000084ab9 */ /* 0x000fe20000000800 */
        /* <DEDUP_REMOVED lines=54> */
[----:B-1----:R-:W-:Y:S02]  /*1950*/  CS2R R4, SRZ ;  /* 0x0000000000047805 */ /* 0x002fe4000001ff00 */
[----:B------:R-:W-:Y:S02]  /*1960*/  CS2R R160, SRZ ;  /* 0x0000000000a07805 */ /* 0x000fe4000001ff00 */
[----:B------:R-:W-:-:S02]  /*1970*/  CS2R R24, SRZ ;  /* 0x0000000000187805 */ /* 0x000fc4000001ff00 */
[----:B------:R-:W-:Y:S01]  /*1980*/  CS2R R162, SRZ ;  /* 0x0000000000a27805 */ /* 0x000fe2000001ff00 */
[----:B--2---:R-:W-:Y:S01]  /*1990*/  FMUL.FTZ R0, R7, R0 ;  /* 0x0000000007007220 */ /* 0x004fe20000410000 */
[----:B------:R-:W-:-:S03]  /*19a0*/  CS2R R6, SRZ ;  /* 0x0000000000067805 */ /* 0x000fc6000001ff00 */
[----:B------:R-:W-:Y:S01]  /*19b0*/  FMUL.FTZ R0, R0, UR6 ;  /* 0x0000000600007c20 */ /* 0x000fe20008410000 */
[----:B------:R-:W-:-:S04]  /*19c0*/  UIADD3 UR6, UR40, 0x7f, URZ ;  /* 0x0000007f28067890 */ /* 0x000fc8000fffe03f */
[----:B------:R-:W-:Y:S01]  /*19d0*/  UIMAD.WIDE.U32 UR4, UR6, UR4, URZ ;  /* 0x00000004060472a5 */ /* 0x000fe2000f8e003f */
[----:B------:R-:W-:Y:S01]  /*19e0*/  R2UR UR41, R0 ;  /* 0x00000000002972ca */ /* 0x000fe200000e0000 */
[----:B------:R-:W-:Y:S01]  /*19f0*/  UIADD3 UR4, UR47, 0x7f, URZ ;  /* 0x0000007f2f047890 */ /* 0x000fe2000fffe03f */
[----:B------:R-:W-:Y:S01]  /*1a00*/  IMAD.MOV.U32 R0, RZ, RZ, RZ ;  /* 0x000000ffff007224 */ /* 0x000fe200078e00ff */
        /* <DEDUP_REMOVED lines=44> */
.L_x_2660:
        /* <DEDUP_REMOVED lines=10> */
.L_x_2817:
[----:B0-----:R-:W-:Y:S01]  /*1d70*/  IMAD.U32 R0, RZ, RZ, UR45 ;  /* 0x0000002dff007e24 */ /* 0x001fe2000f8e00ff */
[----:B------:R-:W-:Y:S05]  /*1d80*/  WARPSYNC.ALL ;  /* 0x0000000000007948 */ /* 0x000fea0003800000 */
[----:B------:R0:W-:Y:S01]  /*1d90*/  BAR.SYNC.DEFER_BLOCKING R6, 0x100 ;  /* 0x000400060000751d */ /* 0x0001e20000010000 */
[----:B------:R-:W-:-:S13]  /*1da0*/  ISETP.NE.AND P0, PT, R0, 0x3, PT ;  /* 0x000000030000780c */ /* 0x000fda0003f05270 */
[----:B0-----:R-:W-:Y:S05]  /*1db0*/  @!P0 BRA `(.L_x_2662) ;  /* 0x0000000000048947 */ /* 0x001fea0003800000 */
[----:B------:R-:W-:Y:S01]  /*1dc0*/  BPT.TRAP 0x1 ;  /* 0x000000040000795c */ /* 0x000fe20000300000 */
.L_x_2662:
[----:B------:R-:W-:Y:S01]  /*1dd0*/  ULEA UR56, UR42, UR51, 0x3 ;  /* 0x000000332a387291 */ /* 0x000fe2000f8e183f */
[----:B------:R-:W-:-:S05]  /*1de0*/  IMAD.U32 R7, RZ, RZ, UR43 ;  /* 0x0000002bff077e24 */ /* 0x000fca000f8e00ff */
[----:B------:R-:W-:-:S04]  /*1df0*/  SHF.L.U32 R7, R7, 0x1f, RZ ;  /* 0x0000001f07077819 */ /* 0x000fc800000006ff */
[----:B------:R0:W1:Y:S01]  /*1e00*/  SYNCS.PHASECHK.TRANS64.TRYWAIT P1, [UR56+0x38830], R7 ;  /* 0x03883007ff0075a7 */ /* 0x0000620008020178 */
[----:B------:R-:W-:Y:S05]  /*1e10*/  @!P0 BRA `(.L_x_2663) ;  /* 0x0000000000048947 */ /* 0x000fea0003800000 */
[----:B------:R-:W-:Y:S01]  /*1e20*/  BPT.TRAP 0x1 ;  /* 0x000000040000795c */ /* 0x000fe20000300000 */
.L_x_2663:
[----:B-1----:R-:W-:Y:S05]  /*1e30*/  @P1 BRA `(.L_x_2664) ;  /* 0x0000000000081947 */ /* 0x002fea0003800000 */
[----:B------:R-:W1:Y:S02]  /*1e40*/  SYNCS.PHASECHK.TRANS64.TRYWAIT P1, [UR56+0x38830], R7 ;  /* 0x03883007ff0075a7 */ /* 0x000e640008020178 */
[----:B-1----:R-:W-:Y:S05]  /*1e50*/  @!P1 BRA `(.L_x_2665) ;  /* 0x00000128008c9947 */ /* 0x002fea0003800000 */
.L_x_2664:
        /* <DEDUP_REMOVED lines=66> */
.L_x_2666:
[----:B------:R-:W-:Y:S01]  /*2280*/  UISETP.NE.AND UP0, UPT, UR50, URZ, UPT ;  /* 0x0000003f3200728c */ /* 0x000fe2000bf05270 */
[----:B------:R-:W-:Y:S02]  /*2290*/  VIADD R0, R17, UR40 ;  /* 0x0000002811007c36 */ /* 0x000fe40008000000 */
[----:B------:R-:W-:-:S03]  /*22a0*/  IMAD.U32 R21, RZ, RZ, UR41 ;  /* 0x00000029ff157e24 */ /* 0x000fc6000f8e00ff */
        /* <DEDUP_REMOVED lines=8> */
[----:B------:R-:W2:Y:S02]  /*2330*/  SHFL.IDX PT, R4, R0, 0x1, 0x1c1f ;  /* 0x003c1f0000047f89 */ /* 0x000ea400000e0000 */
[----:B------:R-:W-:Y:S02]  /*2340*/  UIADD3 UR6, UR47, UR6, URZ ;  /* 0x000000062f067290 */ /* 0x000fe4000fffe03f */
[----:B------:R-:W3:Y:S04]  /*2350*/  SHFL.IDX PT, R0, R0, RZ, 0x1c1f ;  /* 0x001c1fff00007589 */ /* 0x000ee800000e0000 */
[----:B------:R-:W-:Y:S01]  /*2360*/  IMAD.U32 R5, RZ, RZ, UR6 ;  /* 0x00000006ff057e24 */ /* 0x000fe2000f8e00ff */
[----:B------:R-:W-:-:S03]  /*2370*/  UIADD3 UR6, UR56, 0x38840, URZ ;  /* 0x0003884038067890 */ /* 0x000fc6000fffe03f */
[----:B------:R-:W-:Y:S01]  /*2380*/  IMAD R2, R18, -0x2, R5 ;  /* 0xfffffffe12027824 */ /* 0x000fe200078e0205 */
[----:B------:R-:W-:Y:S01]  /*2390*/  UPRMT UR6, UR54, 0x654, UR6 ;  /* 0x0000065436067896 */ /* 0x000fe20008000006 */
[----:B------:R-:W-:-:S05]  /*23a0*/  IMAD.U32 R5, RZ, RZ, UR49 ;  /* 0x00000031ff057e24 */ /* 0x000fca000f8e00ff */
[----:B------:R-:W-:-:S03]  /*23b0*/  IADD3 R5, -R5, 0x1, R2 ;  /* 0x0000000105057810 */ /* 0x000fc60007ffe102 */
[----:B------:R-:W-:Y:S01]  /*23c0*/  SYNCS.ARRIVE.TRANS64.RED.A1T0 RZ, [UR6], RZ ;  /* 0x000000ffffff79a7 */ /* 0x000fe20008100406 */
[----:B--2---:R-:W-:-:S04]  /*23d0*/  VIADDMNMX R4, R4, R5, R2, PT ;  /* 0x0000000504047246 */ /* 0x004fc80003800102 */
        /* <DEDUP_REMOVED lines=93> */
[----:B------:R-:W-:Y:S02]  /*29b0*/  FMNMX.FTZ R4, R86, R15, !PT ;  /* 0x0000000f56047209 */ /* 0x000fe40007810000 */
[----:B---3--:R-:W-:Y:S02]  /*29c0*/  VIADDMNMX R5, R0, R5, R2, PT ;  /* 0x0000000500057246 */ /* 0x008fe40003800102 */
[----:B------:R-:W-:-:S02]  /*29d0*/  FMNMX.FTZ R8, R87, R4, !PT ;  /* 0x0000000457087209 */ /* 0x000fc40007810000 */
[C---:B------:R-:W-:Y:S02]  /*29e0*/  ISETP.GT.AND P2, PT, R5.reuse, 0x1, PT ;  /* 0x000000010500780c */ /* 0x040fe40003f44270 */
[----:B------:R-:W-:Y:S01]  /*29f0*/  ISETP.GT.AND P3, PT, R5, 0x8, PT ;  /* 0x000000080500780c */ /* 0x000fe20003f64270 */
[----:B------:R-:W2:Y:S01]  /*2a00*/  SHFL.BFLY PT, R15, R8, 0x2, 0x1f ;  /* 0x0c401f00080f7f89 */ /* 0x000ea200000e0000 */
[----:B------:R-:W-:Y:S02]  /*2a10*/  FSEL R42, R25, -INF , P2 ;  /* 0xff800000192a7808 */ /* 0x000fe40001000000 */
        /* <DEDUP_REMOVED lines=38> */
[----:B------:R-:W-:Y:S01]  /*2c80*/  IMAD.U32 R50, RZ, RZ, UR41 ;  /* 0x00000029ff327e24 */ /* 0x000fe2000f8e00ff */
[----:B------:R-:W-:Y:S01]  /*2c90*/  ISETP.GT.AND P1, PT, R5, 0x11, PT ;  /* 0x000000110500780c */ /* 0x000fe20003f24270 */
[----:B------:R-:W-:-:S01]  /*2ca0*/  FFMA.FTZ R153, R26, UR41, -R89 ;  /* 0x000000291a997c23 */ /* 0x000fc20008010859 */
[----:B------:R-:W-:Y:S01]  /*2cb0*/  FMNMX.FTZ R2, R39, R2, !PT ;  /* 0x0000000227027209 */ /* 0x000fe20007810000 */
[----:B------:R-:W-:-:S01]  /*2cc0*/  FFMA.FTZ R8, R27, UR41, -R89 ;  /* 0x000000291b087c23 */ /* 0x000fc20008010859 */
[----:B------:R-:W-:Y:S01]  /*2cd0*/  FSEL R33, R33, -INF , P1 ;  /* 0xff80000021217808 */ /* 0x000fe20000800000 */
[----:B------:R-:W-:-:S01]  /*2ce0*/  FFMA.FTZ R54, R54, UR41, -R89 ;  /* 0x0000002936367c23 */ /* 0x000fc20008010859 */
[----:B------:R-:W-:Y:S01]  /*2cf0*/  FMNMX.FTZ R2, R43, R2, !PT ;  /* 0x000000022b027209 */ /* 0x000fe20007810000 */
[----:B------:R-:W-:Y:S01]  /*2d00*/  MUFU.EX2 R153, R153 ;  /* 0x0000009900997308 */ /* 0x000fe20000000800 */
[----:B------:R-:W-:Y:S01]  /*2d10*/  ISETP.GT.AND P1, PT, R5, 0x19, PT ;  /* 0x000000190500780c */ /* 0x000fe20003f24270 */
[--C-:B------:R-:W-:Y:S01]  /*2d20*/  FFMA.FTZ R9, R9, UR41, -R89.reuse ;  /* 0x0000002909097c23 */ /* 0x100fe20008010859 */
[----:B------:R-:W-:Y:S01]  /*2d30*/  FMNMX.FTZ R15, R33, R2, !PT ;  /* 0x00000002210f7209 */ /* 0x000fe20007810000 */
[--C-:B------:R-:W-:Y:S01]  /*2d40*/  FFMA.FTZ R10, R10, UR41, -R89.reuse ;  /* 0x000000290a0a7c23 */ /* 0x100fe20008010859 */
[----:B------:R-:W-:Y:S01]  /*2d50*/  FSEL R37, R37, -INF , P1 ;  /* 0xff80000025257808 */ /* 0x000fe20000800000 */
[--C-:B------:R-:W-:Y:S01]  /*2d60*/  FFMA.FTZ R11, R11, UR41, -R89.reuse ;  /* 0x000000290b0b7c23 */ /* 0x100fe20008010859 */
        /* <DEDUP_REMOVED lines=17> */
[----:B------:R-:W2:Y:S01]  /*2e80*/  MUFU.EX2 R9, R9 ;  /* 0x0000000900097308 */ /* 0x000ea20000000800 */
        /* <DEDUP_REMOVED lines=17> */
[----:B------:R-:W-:Y:S01]  /*2fa0*/  FFMA.FTZ R87, R87, UR41, -R89 ;  /* 0x0000002957577c23 */ /* 0x000fe20008010859 */
[----:B------:R-:W-:-:S02]  /*2fb0*/  FMNMX.FTZ R13, R53, R20, !PT ;  /* 0x00000014350d7209 */ /* 0x000fc40007810000 */
[----:B------:R-:W-:Y:S02]  /*2fc0*/  FSEL R57, R57, -INF , P1 ;  /* 0xff80000039397808 */ /* 0x000fe40000800000 */
[----:B------:R-:W-:Y:S01]  /*2fd0*/  FMNMX.FTZ R14, R56, R13, !PT ;  /* 0x0000000d380e7209 */ /* 0x000fe20007810000 */
[----:B------:R-:W-:Y:S01]  /*2fe0*/  MUFU.EX2 R2, R2 ;  /* 0x0000000200027308 */ /* 0x000fe20000000800 */
[----:B------:R-:W-:Y:S02]  /*2ff0*/  ISETP.GT.AND P1, PT, R5, 0x49, PT ;  /* 0x000000490500780c */ /* 0x000fe40003f24270 */
[----:B------:R-:W-:Y:S01]  /*3000*/  FMNMX.FTZ R15, R57, R14, !PT ;  /* 0x0000000e390f7209 */ /* 0x000fe20007810000 */
[----:B------:R-:W-:-:S01]  /*3010*/  FFMA.FTZ R14, R47, UR41, -R89 ;  /* 0x000000292f0e7c23 */ /* 0x000fc20008010859 */
[----:B------:R-:W-:Y:S02]  /*3020*/  FSEL R61, R61, -INF , P1 ;  /* 0xff8000003d3d7808 */ /* 0x000fe40000800000 */
[----:B------:R-:W-:Y:S01]  /*3030*/  FMNMX.FTZ R20, R60, R15, !PT ;  /* 0x0000000f3c147209 */ /* 0x000fe20007810000 */
[----:B------:R3:W-:Y:S01]  /*3040*/  MUFU.EX2 R13, R21 ;  /* 0x00000015000d7308 */ /* 0x0007e20000000800 */
[----:B------:R-:W-:-:S02]  /*3050*/  ISETP.GT.AND P1, PT, R5, 0x51, PT ;  /* 0x000000510500780c */ /* 0x000fc40003f24270 */
[----:B------:R-:W-:Y:S02]  /*3060*/  FMNMX.FTZ R15, R61, R20, !PT ;  /* 0x000000143d0f7209 */ /* 0x000fe40007810000 */
[----:B------:R-:W-:Y:S02]  /*3070*/  FSEL R65, R65, -INF , P1 ;  /* 0xff80000041417808 */ /* 0x000fe40000800000 */
[----:B------:R-:W-:Y:S01]  /*3080*/  FMNMX.FTZ R20, R64, R15, !PT ;  /* 0x0000000f40147209 */ /* 0x000fe20007810000 */
[----:B------:R-:W-:Y:S01]  /*3090*/  MUFU.EX2 R11, R11 ;  /* 0x0000000b000b7308 */ /* 0x000fe20000000800 */
[----:B------:R-:W-:Y:S02]  /*30a0*/  ISETP.GT.AND P1, PT, R5, 0x59, PT ;  /* 0x000000590500780c */ /* 0x000fe40003f24270 */
[----:B------:R-:W-:Y:S01]  /*30b0*/  FMNMX.FTZ R15, R65, R20, !PT ;  /* 0x00000014410f7209 */ /* 0x000fe20007810000 */
[----:B------:R-:W-:-:S01]  /*30c0*/  FFMA.FTZ R20, R51, UR41, -R89 ;  /* 0x0000002933147c23 */ /* 0x000fc20008010859 */
[----:B------:R-:W-:-:S02]  /*30d0*/  ISETP.GT.AND P2, PT, R5, 0x60, PT ;  /* 0x000000600500780c */ /* 0x000fc40003f44270 */
[----:B------:R-:W-:Y:S01]  /*30e0*/  FSEL R69, R69, -INF , P1 ;  /* 0xff80000045457808 */ /* 0x000fe20000800000 */
[----:B------:R-:W-:Y:S01]  /*30f0*/  MUFU.EX2 R157, R157 ;  /* 0x0000009d009d7308 */ /* 0x000fe20000000800 */
[----:B------:R-:W-:Y:S02]  /*3100*/  FMNMX.FTZ R24, R68, R15, !PT ;  /* 0x0000000f44187209 */ /* 0x000fe40007810000 */
[----:B------:R-:W-:Y:S02]  /*3110*/  ISETP.GT.AND P1, PT, R5, 0x61, PT ;  /* 0x000000610500780c */ /* 0x000fe40003f24270 */
[----:B------:R-:W-:Y:S02]  /*3120*/  FSEL R72, R72, -INF , P2 ;  /* 0xff80000048487808 */ /* 0x000fe40001000000 */
[----:B------:R-:W-:Y:S01]  /*3130*/  FMNMX.FTZ R15, R69, R24, !PT ;  /* 0x00000018450f7209 */ /* 0x000fe20007810000 */
[----:B------:R-:W-:Y:S01]  /*3140*/  MUFU.EX2 R12, R12 ;  /* 0x0000000c000c7308 */ /* 0x000fe20000000800 */
[----:B------:R-:W-:-:S02]  /*3150*/  ISETP.GT.AND P2, PT, R5, 0x68, PT ;  /* 0x000000680500780c */ /* 0x000fc40003f44270 */
[----:B------:R-:W-:Y:S02]  /*3160*/  FSEL R73, R73, -INF , P1 ;  /* 0xff80000049497808 */ /* 0x000fe40000800000 */
[----:B------:R-:W-:Y:S02]  /*3170*/  FMNMX.FTZ R24, R72, R15, !PT ;  /* 0x0000000f48187209 */ /* 0x000fe40007810000 */
[----:B------:R-:W-:Y:S01]  /*3180*/  ISETP.GT.AND P1, PT, R5, 0x69, PT ;  /* 0x000000690500780c */ /* 0x000fe20003f24270 */
[----:B------:R-:W-:Y:S01]  /*3190*/  MUFU.EX2 R15, R54 ;  /* 0x00000036000f7308 */ /* 0x000fe20000000800 */
[----:B------:R-:W-:Y:S02]  /*31a0*/  FSEL R76, R76, -INF , P2 ;  /* 0xff8000004c4c7808 */ /* 0x000fe40001000000 */
[----:B---3--:R-:W-:Y:S02]  /*31b0*/  FMNMX.FTZ R21, R73, R24, !PT ;  /* 0x0000001849157209 */ /* 0x008fe40007810000 */
        /* <DEDUP_REMOVED lines=10> */
[----:B------:R-:W-:Y:S01]  /*3260*/  FMNMX.FTZ R24, R80, R21, !PT ;  /* 0x0000001550187209 */ /* 0x000fe20007810000 */
[--C-:B------:R-:W-:Y:S01]  /*3270*/  FFMA.FTZ R21, R62, UR41, -R89.reuse ;  /* 0x000000293e157c23 */ /* 0x100fe20008010859 */
[----:B------:R-:W-:Y:S01]  /*3280*/  ISETP.GT.AND P1, PT, R5, 0x79, PT ;  /* 0x000000790500780c */ /* 0x000fe20003f24270 */
[----:B------:R-:W-:Y:S01]  /*3290*/  MUFU.EX2 R20, R20 ;  /* 0x0000001400147308 */ /* 0x000fe20000000800 */
[----:B------:R-:W-:Y:S02]  /*32a0*/  FSEL R84, R84, -INF , P2 ;  /* 0xff80000054547808 */ /* 0x000fe40001000000 */
[----:B------:R-:W-:Y:S01]  /*32b0*/  FMNMX.FTZ R5, R81, R24, !PT ;  /* 0x0000001851057209 */ /* 0x000fe20007810000 */
[----:B------:R-:W-:-:S01]  /*32c0*/  FFMA.FTZ R24, R59, UR41, -R89 ;  /* 0x000000293b187c23 */ /* 0x000fc20008010859 */
[----:B------:R-:W-:-:S02]  /*32d0*/  FSEL R85, R85, -INF , P1 ;  /* 0xff80000055557808 */ /* 0x000fc40000800000 */
[----:B------:R-:W-:Y:S01]  /*32e0*/  FMNMX.FTZ R28, R84, R5, !PT ;  /* 0x00000005541c7209 */ /* 0x000fe20007810000 */
[----:B------:R-:W-:Y:S03]  /*32f0*/  MUFU.EX2 R26, R26 ;  /* 0x0000001a001a7308 */ /* 0x000fe60000000800 */
[----:B------:R-:W-:Y:S01]  /*3300*/  FMNMX.FTZ R5, R85, R28, !PT ;  /* 0x0000001c55057209 */ /* 0x000fe20007810000 */
[----:B------:R-:W-:-:S04]  /*3310*/  FFMA.FTZ R28, R67, UR41, -R89 ;  /* 0x00000029431c7c23 */ /* 0x000fc80008010859 */
[----:B------:R-:W3:Y:S01]  /*3320*/  SHFL.BFLY PT, R30, R5, 0x2, 0x1f ;  /* 0x0c401f00051e7f89 */ /* 0x000ee200000e0000 */
[----:B------:R-:W-:Y:S08]  /*3330*/  MUFU.EX2 R161, R161 ;  /* 0x000000a100a17308 */ /* 0x000ff00000000800 */
[----:B------:R-:W-:Y:S08]  /*3340*/  MUFU.EX2 R24, R24 ;  /* 0x0000001800187308 */ /* 0x000ff00000000800 */
[----:B------:R-:W-:Y:S01]  /*3350*/  MUFU.EX2 R21, R21 ;  /* 0x0000001500157308 */ /* 0x000fe20000000800 */
[----:B---3--:R-:W-:-:S07]  /*3360*/  FMNMX.FTZ R29, R5, R30, !PT ;  /* 0x0000001e051d7209 */ /* 0x008fce0007810000 */
[----:B------:R-:W-:Y:S01]  /*3370*/  MUFU.EX2 R32, R32 ;  /* 0x0000002000207308 */ /* 0x000fe20000000800 */
[----:B------:R-:W-:-:S01]  /*3380*/  FFMA.FTZ R30, R75, UR41, -R89 ;  /* 0x000000294b1e7c23 */ /* 0x000fc20008010859 */
[----:B------:R-:W3:Y:S06]  /*3390*/  SHFL.BFLY PT, R34, R29, 0x1, 0x1f ;  /* 0x0c201f001d227f89 */ /* 0x000eec00000e0000 */
[----:B------:R-:W-:Y:S08]  /*33a0*/  MUFU.EX2 R163, R163 ;  /* 0x000000a300a37308 */ /* 0x000ff00000000800 */
[----:B------:R-:W-:Y:S08]  /*33b0*/  MUFU.EX2 R28, R28 ;  /* 0x0000001c001c7308 */ /* 0x000ff00000000800 */
[----:B------:R-:W-:Y:S01]  /*33c0*/  MUFU.EX2 R25, R25 ;  /* 0x0000001900197308 */ /* 0x000fe20000000800 */
[----:B---3--:R-:W-:Y:S01]  /*33d0*/  FMNMX.FTZ R5, R29, R34, !PT ;  /* 0x000000221d057209 */ /* 0x008fe20007810000 */
[--C-:B------:R-:W-:Y:S01]  /*33e0*/  FFMA.FTZ R34, R83, UR41, -R89.reuse ;  /* 0x0000002953227c23 */ /* 0x100fe20008010859 */
[----:B------:R-:W-:-:S02]  /*33f0*/  FFMA.FTZ R29, R86, UR41, -R89 ;  /* 0x00000029561d7c23 */ /* 0x000fc40008010859 */
[C---:B------:R-:W-:Y:S01]  /*3400*/  FSETP.NEU.FTZ.AND P1, PT, R5.reuse, -INF , PT ;  /* 0xff8000000500780b */ /* 0x040fe20003f3d000 */
[----:B------:R-:W-:-:S02]  /*3410*/  FFMA.FTZ R47, R5, R50, -8 ;  /* 0xc1000000052f7423 */ /* 0x000fc40000010032 */
[----:B------:R-:W-:Y:S03]  /*3420*/  MUFU.EX2 R36, R36 ;  /* 0x0000002400247308 */ /* 0x000fe60000000800 */
[----:B------:R-:W-:Y:S02]  /*3430*/  FSEL R50, R47, RZ, P1 ;  /* 0x000000ff2f327208 */ /* 0x000fe40000800000 */
[----:B--2---:R-:W-:-:S03]  /*3440*/  F2FP.SATFINITE.E4M3.F32.PACK_AB_MERGE_C R47, R9, R0, RZ ;  /* 0x00000000092f723e */ /* 0x004fc600048070ff */
        /* <DEDUP_REMOVED lines=167> */
.L_x_2667:
[----:B------:R0:W1:Y:S01]  /*3ec0*/  SYNCS.PHASECHK.TRANS64.TRYWAIT P1, [UR56+0x38850], R7 ;  /* 0x03885007ff0075a7 */ /* 0x0000620008020178 */
[----:B------:R-:W-:Y:S05]  /*3ed0*/  @!P0 BRA `(.L_x_2668) ;  /* 0x0000000000048947 */ /* 0x000fea0003800000 */
[----:B------:R-:W-:Y:S01]  /*3ee0*/  BPT.TRAP 0x1 ;  /* 0x000000040000795c */ /* 0x000fe20000300000 */
.L_x_2668:
[----:B-1----:R-:W-:Y:S05]  /*3ef0*/  @P1 BRA `(.L_x_2669) ;  /* 0x0000000000081947 */ /* 0x002fea0003800000 */
[----:B------:R-:W1:Y:S02]  /*3f00*/  SYNCS.PHASECHK.TRANS64.TRYWAIT P1, [UR56+0x38850], R7 ;  /* 0x03885007ff0075a7 */ /* 0x000e640008020178 */
[----:B-1----:R-:W-:Y:S05]  /*3f10*/  @!P1 BRA `(.L_x_2670) ;  /* 0x0000010800749947 */ /* 0x002fea0003800000 */
.L_x_2669:
        /* <DEDUP_REMOVED lines=31> */
.L_x_2671:
[----:B------:R-:W-:Y:S01]  /*4110*/  UISETP.NE.AND UP0, UPT, UR50, URZ, UPT ;  /* 0x0000003f3200728c */ /* 0x000fe2000bf05270 */
[----:B------:R-:W-:Y:S01]  /*4120*/  UMOV UR10, UR40 ;  /* 0x00000028000a7c82 */ /* 0x000fe20008000000 */
[----:B------:R-:W-:Y:S02]  /*4130*/  UIADD3 UR56, UR56, 0x38860, URZ ;  /* 0x0003886038387890 */ /* 0x000fe4000fffe03f */
[----:B------:R-:W-:Y:S02]  /*4140*/  UIADD3 UR57, UR55, -0x2, URZ ;  /* 0xfffffffe37397890 */ /* 0x000fe4000fffe03f */
[----:B------:R-:W-:-:S05]  /*4150*/  UPRMT UR56, UR54, 0x654, UR56 ;  /* 0x0000065436387896 */ /* 0x000fca0008000038 */
[----:B------:R-:W-:Y:S01]  /*4160*/  @UP0 ULDC UR6, c[0x0][0x44c] ;  /* 0x0001130000060ab9 */ /* 0x000fe20000000800 */
[----:B------:R-:W-:Y:S01]  /*4170*/  @UP0 ULDC UR11, c[0x0][0x450] ;  /* 0x00011400000b0ab9 */ /* 0x000fe20000000800 */
[----:B------:R-:W-:Y:S02]  /*4180*/  UIMAD.WIDE.U32 UR6, UR40, UR6, URZ ;  /* 0x00000006280672a5 */ /* 0x000fe4000f8e003f */
[----:B------:R-:W-:Y:S02]  /*4190*/  SYNCS.ARRIVE.TRANS64.RED.A1T0 RZ, [UR56], RZ ;  /* 0x000000ffffff79a7 */ /* 0x000fe40008100438 */
[----:B------:R-:W-:-:S04]  /*41a0*/  @UP0 USHF.R.U32.HI UR10, URZ, UR11, UR7 ;  /* 0x0000000b3f0a0299 */ /* 0x000fc80008011607 */
[----:B------:R-:W-:-:S04]  /*41b0*/  UIADD3 UR6, UR10, UR47, -UR49 ;  /* 0x0000002f0a067290 */ /* 0x000fc8000fffe831 */
        /* <DEDUP_REMOVED lines=8> */
[----:B------:R-:W-:Y:S02]  /*4240*/  IMAD.MOV.U32 R6, RZ, RZ, R4 ;  /* 0x000000ffff067224 */ /* 0x000fe400078e0004 */
[----:B01----:R-:W-:-:S07]  /*4250*/  IMAD.MOV.U32 R7, RZ, RZ, R5 ;  /* 0x000000ffff077224 */ /* 0x003fce00078e0005 */
.L_x_2683:
[----:B------:R-:W-:-:S04]  /*4260*/  UIADD3 UR42, UR42, 0x1, URZ ;  /* 0x000000012a2a7890 */ /* 0x000fc8000fffe03f */
[----:B------:R-:W-:-:S04]  /*4270*/  UISETP.NE.AND UP0, UPT, UR42, 0x2, UPT ;  /* 0x000000022a00788c */ /* 0x000fc8000bf05270 */
[----:B------:R-:W-:Y:S02]  /*4280*/  USEL UR6, URZ, 0x1, UP0 ;  /* 0x000000013f067887 */ /* 0x000fe40008000000 */
[----:B------:R-:W-:Y:S02]  /*4290*/  USEL UR42, UR42, URZ, UP0 ;  /* 0x0000003f2a2a7287 */ /* 0x000fe40008000000 */
[----:B------:R-:W-:Y:S01]  /*42a0*/  ULOP3.LUT UR43, UR43, UR6, URZ, 0x3c, !UPT ;  /* 0x000000062b2b7292 */ /* 0x000fe2000f8e3c3f */
[----:B0-----:R-:W-:Y:S11]  /*42b0*/  @!P0 BRA `(.L_x_2673) ;  /* 0x0000000000048947 */ /* 0x001ff60003800000 */
[----:B------:R-:W-:Y:S01]  /*42c0*/  BPT.TRAP 0x1 ;  /* 0x000000040000795c */ /* 0x000fe20000300000 */
.L_x_2673:
        /* <DEDUP_REMOVED lines=11> */
.L_x_2674:
[----:B-1----:R-:W-:Y:S05]  /*4380*/  @P1 BRA `(.L_x_2675) ;  /* 0x00000000000c1947 */ /* 0x002fea0003800000 */
[----:B0-----:R-:W-:-:S04]  /*4390*/  IMAD.U32 R3, RZ, RZ, UR58 ;  /* 0x0000003aff037e24 */ /* 0x001fc8000f8e00ff */
[----:B------:R-:W0:Y:S02]  /*43a0*/  SYNCS.PHASECHK.TRANS64.TRYWAIT P1, [UR54+0x38830], R3 ;  /* 0x03883003ff0075a7 */ /* 0x000e240008020176 */
[----:B0-----:R-:W-:Y:S05]  /*43b0*/  @!P1 BRA `(.L_x_2676) ;  /* 0x0000010400649947 */ /* 0x001fea0003800000 */
.L_x_2675:
        /* <DEDUP_REMOVED lines=46> */
.L_x_2677:
[----:B------:R-:W-:Y:S01]  /*46a0*/  UISETP.NE.AND UP0, UPT, UR50, URZ, UPT ;  /* 0x0000003f3200728c */ /* 0x000fe2000bf05270 */
[----:B------:R-:W-:Y:S02]  /*46b0*/  VIADD R8, R17, UR40 ;  /* 0x0000002811087c36 */ /* 0x000fe40008000000 */
[----:B------:R-:W-:-:S03]  /*46c0*/  IMAD.MOV.U32 R9, RZ, RZ, -0x2 ;  /* 0xfffffffeff097424 */ /* 0x000fc600078e00ff */
        /* <DEDUP_REMOVED lines=8> */
[----:B------:R-:W1:Y:S04]  /*4750*/  SHFL.IDX PT, R5, R8, 0x1, 0x1c1f ;  /* 0x003c1f0008057f89 */ /* 0x000e6800000e0000 */
[----:B------:R-:W-:Y:S01]  /*4760*/  IMAD R4, R18, R9, UR6 ;  /* 0x0000000612047e24 */ /* 0x000fe2000f8e0209 */
[----:B------:R-:W-:Y:S01]  /*4770*/  UIADD3 UR6, UR54, 0x38840, URZ ;  /* 0x0003884036067890 */ /* 0x000fe2000fffe03f */
[----:B------:R-:W-:-:S03]  /*4780*/  IMAD.U32 R9, RZ, RZ, UR49 ;  /* 0x00000031ff097e24 */ /* 0x000fc6000f8e00ff */
[----:B------:R-:W-:Y:S02]  /*4790*/  UPRMT UR6, UR55, 0x654, UR6 ;  /* 0x0000065437067896 */ /* 0x000fe40008000006 */
[----:B------:R-:W-:-:S07]  /*47a0*/  IADD3 R4, -R9, UR47, R4 ;  /* 0x0000002f09047c10 */ /* 0x000fce000fffe104 */
[----:B------:R-:W-:Y:S01]  /*47b0*/  SYNCS.ARRIVE.TRANS64.RED.A1T0 RZ, [UR6], RZ ;  /* 0x000000ffffff79a7 */ /* 0x000fe20008100406 */
[----:B-1----:R-:W-:-:S05]  /*47c0*/  IMAD.IADD R5, R4, 0x1, R5 ;  /* 0x0000000104057824 */ /* 0x002fca00078e0205 */
        /* <DEDUP_REMOVED lines=100> */
[----:B-1----:R-:W-:Y:S01]  /*4e10*/  IMAD.IADD R5, R4, 0x1, R5 ;  /* 0x0000000104057824 */ /* 0x002fe200078e0205 */
[----:B--2---:R-:W-:Y:S01]  /*4e20*/  FMNMX.FTZ R4, R11, R12, !PT ;  /* 0x0000000c0b047209 */ /* 0x004fe20007810000 */
[----:B------:R-:W-:-:S03]  /*4e30*/  IMAD.U32 R11, RZ, RZ, UR41 ;  /* 0x00000029ff0b7e24 */ /* 0x000fc6000f8e00ff */
[C---:B------:R-:W-:Y:S02]  /*4e40*/  ISETP.GT.AND P6, PT, R5.reuse, RZ, PT ;  /* 0x000000ff0500720c */ /* 0x040fe40003fc4270 */
[----:B------:R-:W-:Y:S01]  /*4e50*/  ISETP.GT.AND P2, PT, R5, 0x8, PT ;  /* 0x000000080500780c */ /* 0x000fe20003f44270 */
[----:B------:R-:W-:-:S01]  /*4e60*/  FFMA.FTZ R8, R4, R11, -8 ;  /* 0xc100000004087423 */ /* 0x000fc2000001000b */
        /* <DEDUP_REMOVED lines=44> */
[----:B------:R-:W-:Y:S02]  /*5130*/  FMNMX.FTZ R12, R152, R7, !PT ;  /* 0x00000007980c7209 */ /* 0x000fe40007810000 */
[----:B------:R-:W-:-:S02]  /*5140*/  FSEL R165, R165, -INF , P1 ;  /* 0xff800000a5a57808 */ /* 0x000fc40000800000 */
[----:B------:R-:W-:Y:S02]  /*5150*/  FSEL R196, R196, -INF , P5 ;  /* 0xff800000c4c47808 */ /* 0x000fe40002800000 */
[----:B------:R-:W-:Y:S02]  /*5160*/  FSEL R197, R197, -INF , P6 ;  /* 0xff800000c5c57808 */ /* 0x000fe40003000000 */
[----:B------:R-:W-:Y:S02]  /*5170*/  FSEL R200, R200, -INF , P2 ;  /* 0xff800000c8c87808 */ /* 0x000fe40001000000 */
[----:B------:R-:W-:Y:S02]  /*5180*/  FSEL R201, R201, -INF , P3 ;  /* 0xff800000c9c97808 */ /* 0x000fe40001800000 */
[----:B------:R-:W-:Y:S02]  /*5190*/  FSEL R204, R204, -INF , P4 ;  /* 0xff800000cccc7808 */ /* 0x000fe40002000000 */
[----:B------:R-:W-:-:S02]  /*51a0*/  ISETP.GT.AND P1, PT, R5, 0x31, PT ;  /* 0x000000310500780c */ /* 0x000fc40003f24270 */
[C---:B------:R-:W-:Y:S02]  /*51b0*/  ISETP.GT.AND P5, PT, R5.reuse, 0x69, PT ;  /* 0x000000690500780c */ /* 0x040fe40003fa4270 */
[C---:B------:R-:W-:Y:S02]  /*51c0*/  ISETP.GT.AND P6, PT, R5.reuse, 0x70, PT ;  /* 0x000000700500780c */ /* 0x040fe40003fc4270 */
[C---:B------:R-:W-:Y:S02]  /*51d0*/  ISETP.GT.AND P2, PT, R5.reuse, 0x71, PT ;  /* 0x000000710500780c */ /* 0x040fe40003f44270 */
[C---:B------:R-:W-:Y:S02]  /*51e0*/  ISETP.GT.AND P3, PT, R5.reuse, 0x78, PT ;  /* 0x000000780500780c */ /* 0x040fe40003f64270 */
[----:B------:R-:W-:Y:S02]  /*51f0*/  ISETP.GT.AND P4, PT, R5, 0x79, PT ;  /* 0x000000790500780c */ /* 0x000fe40003f84270 */
[----:B------:R-:W-:-:S02]  /*5200*/  FMNMX.FTZ R5, R153, R12, !PT ;  /* 0x0000000c99057209 */ /* 0x000fc40007810000 */
[----:B------:R-:W-:Y:S02]  /*5210*/  FSEL R177, R177, -INF , P1 ;  /* 0xff800000b1b17808 */ /* 0x000fe40000800000 */
[----:B------:R-:W-:Y:S02]  /*5220*/  FMNMX.FTZ R12, R156, R5, !PT ;  /* 0x000000059c0c7209 */ /* 0x000fe40007810000 */
[----:B------:R-:W-:Y:S02]  /*5230*/  FSETP.NEU.FTZ.AND P1, PT, R4, -INF , PT ;  /* 0xff8000000400780b */ /* 0x000fe40003f3d000 */
[----:B------:R-:W-:Y:S02]  /*5240*/  FMNMX.FTZ R5, R157, R12, !PT ;  /* 0x0000000c9d057209 */ /* 0x000fe40007810000 */
[----:B------:R-:W-:Y:S02]  /*5250*/  FSEL R8, R8, RZ, P1 ;  /* 0x000000ff08087208 */ /* 0x000fe40000800000 */
[----:B------:R-:W-:-:S02]  /*5260*/  FMNMX.FTZ R20, R160, R5, !PT ;  /* 0x00000005a0147209 */ /* 0x000fc40007810000 */
        /* <DEDUP_REMOVED lines=402> */
.L_x_2678:
[----:B------:R-:W-:-:S04]  /*6b90*/  IMAD.U32 R6, RZ, RZ, UR58 ;  /* 0x0000003aff067e24 */ /* 0x000fc8000f8e00ff */
[----:B------:R1:W2:Y:S01]  /*6ba0*/  SYNCS.PHASECHK.TRANS64.TRYWAIT P1, [UR54+0x38850], R6 ;  /* 0x03885006ff0075a7 */ /* 0x0002a20008020176 */
[----:B------:R-:W-:Y:S05]  /*6bb0*/  @!P0 BRA `(.L_x_2679) ;  /* 0x0000000000048947 */ /* 0x000fea0003800000 */
[----:B------:R-:W-:Y:S01]  /*6bc0*/  BPT.TRAP 0x1 ;  /* 0x000000040000795c */ /* 0x000fe20000300000 */
.L_x_2679:
[----:B-1----:R-:W-:Y:S01]  /*6bd0*/  VIADD R6, R227, 0x8 ;  /* 0x00000008e3067836 */ /* 0x002fe20000000000 */
[----:B--2---:R-:W-:Y:S06]  /*6be0*/  @P1 BRA `(.L_x_2680) ;  /* 0x00000000000c1947 */ /* 0x004fec0003800000 */
[----:B------:R-:W-:-:S04]  /*6bf0*/  IMAD.U32 R7, RZ, RZ, UR58 ;  /* 0x0000003aff077e24 */ /* 0x000fc8000f8e00ff */
[----:B------:R-:W1:Y:S02]  /*6c00*/  SYNCS.PHASECHK.TRANS64.TRYWAIT P1, [UR54+0x38850], R7 ;  /* 0x03885007ff0075a7 */ /* 0x000e640008020176 */
[----:B-1----:R-:W-:Y:S05]  /*6c10*/  @!P1 BRA `(.L_x_2681) ;  /* 0x000000dc00689947 */ /* 0x002fea0003800000 */
.L_x_2680:
        /* <DEDUP_REMOVED lines=27> */
.L_x_2682:
        /* <DEDUP_REMOVED lines=9> */
.L_x_2672:
[----:B------:R-:W-:-:S13]  /*6e60*/  ISETP.LE.AND P1, PT, RZ, UR57, PT ;  /* 0x00000039ff007c0c */ /* 0x000fda000bf23270 */
[----:B------:R-:W-:Y:S05]  /*6e70*/  @!P1 BRA `(.L_x_2684) ;  /* 0x0000002000909947 */ /* 0x000fea0003800000 */
[----:B------:R-:W-:Y:S02]  /*6e80*/  IMAD.MOV.U32 R11, RZ, RZ, R4 ;  /* 0x000000ffff0b7224 */ /* 0x000fe400078e0004 */
[----:B01----:R-:W-:-:S07]  /*6e90*/  IMAD.MOV.U32 R7, RZ, RZ, R5 ;  /* 0x000000ffff077224 */ /* 0x003fce00078e0005 */
.L_x_2695:
[----:B------:R-:W-:-:S04]  /*6ea0*/  UIADD3 UR42, UR42, 0x1, URZ ;  /* 0x000000012a2a7890 */ /* 0x000fc8000fffe03f */
[----:B------:R-:W-:-:S04]  /*6eb0*/  UISETP.NE.AND UP0, UPT, UR42, 0x2, UPT ;  /* 0x000000022a00788c */ /* 0x000fc8000bf05270 */
[----:B------:R-:W-:Y:S02]  /*6ec0*/  USEL UR6, URZ, 0x1, UP0 ;  /* 0x000000013f067887 */ /* 0x000fe40008000000 */
[----:B------:R-:W-:Y:S02]  /*6ed0*/  USEL UR42, UR42, URZ, UP0 ;  /* 0x0000003f2a2a7287 */ /* 0x000fe40008000000 */
[----:B------:R-:W-:Y:S01]  /*6ee0*/  ULOP3.LUT UR43, UR43, UR6, URZ, 0x3c, !UPT ;  /* 0x000000062b2b7292 */ /* 0x000fe2000f8e3c3f */
[----:B012---:R-:W-:Y:S11]  /*6ef0*/  @!P0 BRA `(.L_x_2685) ;  /* 0x0000000000048947 */ /* 0x007ff60003800000 */
[----:B------:R-:W-:Y:S01]  /*6f00*/  BPT.TRAP 0x1 ;  /* 0x000000040000795c */ /* 0x000fe20000300000 */
.L_x_2685:
        /* <DEDUP_REMOVED lines=9> */
.L_x_2686:
[----:B-1----:R-:W-:Y:S05]  /*6fa0*/  @P1 BRA `(.L_x_2687) ;  /* 0x0000000000081947 */ /* 0x002fea0003800000 */
[----:B------:R-:W1:Y:S02]  /*6fb0*/  SYNCS.PHASECHK.TRANS64.TRYWAIT P1, [UR47+0x38830], R6 ;  /* 0x03883006ff0075a7 */ /* 0x000e64000802016f */
[----:B-1----:R-:W-:Y:S05]  /*6fc0*/  @!P1 BRA `(.L_x_2688) ;  /* 0x000000d800989947 */ /* 0x002fea0003800000 */
.L_x_2687:
        /* <DEDUP_REMOVED lines=46> */
.L_x_2689:
        /* <DEDUP_REMOVED lines=439> */
.L_x_2690:
[----:B------:R0:W2:Y:S01]  /*8e20*/  SYNCS.PHASECHK.TRANS64.TRYWAIT P1, [UR47+0x38850], R6 ;  /* 0x03885006ff0075a7 */ /* 0x0000a2000802016f */
[----:B------:R-:W-:Y:S05]  /*8e30*/  @!P0 BRA `(.L_x_2691) ;  /* 0x0000000000048947 */ /* 0x000fea0003800000 */
[----:B------:R-:W-:Y:S01]  /*8e40*/  BPT.TRAP 0x1 ;  /* 0x000000040000795c */ /* 0x000fe20000300000 */
.L_x_2691:
[----:B------:R-:W-:Y:S01]  /*8e50*/  VIADD R7, R227, 0x8 ;  /* 0x00000008e3077836 */ /* 0x000fe20000000000 */
[----:B--2---:R-:W-:Y:S06]  /*8e60*/  @P1 BRA `(.L_x_2692) ;  /* 0x0000000000081947 */ /* 0x004fec0003800000 */
[----:B------:R-:W2:Y:S02]  /*8e70*/  SYNCS.PHASECHK.TRANS64.TRYWAIT P1, [UR47+0x38850], R6 ;  /* 0x03885006ff0075a7 */ /* 0x000ea4000802016f */
[----:B--2---:R-:W-:Y:S05]  /*8e80*/  @!P1 BRA `(.L_x_2693) ;  /* 0x000000bc00009947 */ /* 0x004fea0003800000 */
.L_x_2692:
        /* <DEDUP_REMOVED lines=27> */
.L_x_2694:
        /* <DEDUP_REMOVED lines=8> */
.L_x_2684:
[----:B------:R-:W-:Y:S01]  /*90c0*/  ULDC.64 UR8, c[0x0][0x9a0] ;  /* 0x0002680000087ab9 */ /* 0x000fe20000000a00 */
[----:B--2---:R-:W-:Y:S01]  /*90d0*/  IMAD.MOV.U32 R9, RZ, RZ, 0x3f800000 ;  /* 0x3f800000ff097424 */ /* 0x004fe200078e00ff */
[----:B------:R-:W-:-:S04]  /*90e0*/  UISETP.NE.U32.AND UP0, UPT, UR8, URZ, UPT ;  /* 0x0000003f0800728c */ /* 0x000fc8000bf05070 */
[----:B------:R-:W-:-:S06]  /*90f0*/  UISETP.NE.AND.EX UP0, UPT, UR9, URZ, UPT, UP0 ;  /* 0x0000003f0900728c */ /* 0x000fcc000bf05300 */
        /* <DEDUP_REMOVED lines=14> */
[----:B0-----:R-:W-:-:S04]  /*91e0*/  IMAD.U32 R6, RZ, RZ, UR6 ;  /* 0x00000006ff067e24 */ /* 0x001fc8000f8e00ff */
[----:B-1----:R-:W-:Y:S01]  /*91f0*/  IMAD.U32 R7, RZ, RZ, UR7 ;  /* 0x00000007ff077e24 */ /* 0x002fe2000f8e00ff */
[----:B------:R0:W-:Y:S08]  /*9200*/  BAR.ARV R3, 0x100 ;  /* 0x000400030000751d */ /* 0x0001f00000002000 */
[----:B------:R-:W-:Y:S06]  /*9210*/  BAR.ARV 0x8, 0x180 ;  /* 0x0206000000007b1d */ /* 0x000fec0000002000 */
[----:B------:R1:W2:Y:S01]  /*9220*/  @P0 LDG.E R9, desc[UR52][R6.64] ;  /* 0x0000003406090981 */ /* 0x0002a2000c1e1900 */
[----:B------:R-:W-:Y:S01]  /*9230*/  IMAD.U32 R20, RZ, RZ, UR41 ;  /* 0x00000029ff147e24 */ /* 0x000fe2000f8e00ff */
[----:B------:R-:W-:-:S02]  /*9240*/  UIADD3 UR42, UR42, 0x1, URZ ;  /* 0x000000012a2a7890 */ /* 0x000fc4000fffe03f */
[----:B------:R-:W3:Y:S01]  /*9250*/  SHFL.BFLY PT, R11, R2, 0x2, 0x1f ;  /* 0x0c401f00020b7f89 */ /* 0x000ee200000e0000 */
[----:B------:R-:W-:Y:S02]  /*9260*/  UIADD3 UR44, UR44, 0x1, URZ ;  /* 0x000000012c2c7890 */ /* 0x000fe4000fffe03f */
[----:B------:R-:W-:Y:S01]  /*9270*/  UISETP.NE.AND UP0, UPT, UR42, 0x2, UPT ;  /* 0x000000022a00788c */ /* 0x000fe2000bf05270 */
[----:B------:R-:W4:Y:S01]  /*9280*/  SHFL.BFLY PT, R13, R0, 0x2, 0x1f ;  /* 0x0c401f00000d7f89 */ /* 0x000f2200000e0000 */
[----:B-1----:R-:W-:Y:S02]  /*9290*/  IMAD.MOV.U32 R6, RZ, RZ, RZ ;  /* 0x000000ffff067224 */ /* 0x002fe400078e00ff */
[----:B------:R-:W-:Y:S02]  /*92a0*/  USEL UR4, URZ, 0x1, UP0 ;  /* 0x000000013f047887 */ /* 0x000fe40008000000 */
[----:B------:R-:W-:Y:S02]  /*92b0*/  USEL UR42, UR42, URZ, UP0 ;  /* 0x0000003f2a2a7287 */ /* 0x000fe40008000000 */
[----:B------:R-:W-:Y:S01]  /*92c0*/  ULOP3.LUT UR43, UR43, UR4, URZ, 0x3c, !UPT ;  /* 0x000000042b2b7292 */ /* 0x000fe2000f8e3c3f */
[----:B---3--:R-:W-:Y:S01]  /*92d0*/  FADD.FTZ R11, R11, R2 ;  /* 0x000000020b0b7221 */ /* 0x008fe20000010000 */
[----:B------:R-:W-:-:S02]  /*92e0*/  IMAD.MOV.U32 R2, RZ, RZ, -0x800000 ;  /* 0xff800000ff027424 */ /* 0x000fc400078e00ff */
[----:B----4-:R-:W-:Y:S02]  /*92f0*/  FADD.FTZ R13, R13, R0 ;  /* 0x000000000d0d7221 */ /* 0x010fe40000010000 */
[----:B------:R-:W1:Y:S01]  /*9300*/  SHFL.BFLY PT, R8, R11, 0x1, 0x1f ;  /* 0x0c201f000b087f89 */ /* 0x000e6200000e0000 */
[----:B------:R-:W-:-:S03]  /*9310*/  IMAD.MOV.U32 R0, RZ, RZ, -0x800000 ;  /* 0xff800000ff007424 */ /* 0x000fc600078e00ff */
[----:B------:R-:W3:Y:S01]  /*9320*/  SHFL.BFLY PT, R10, R13, 0x1, 0x1f ;  /* 0x0c201f000d0a7f89 */ /* 0x000ee200000e0000 */
[----:B-1----:R-:W-:Y:S01]  /*9330*/  FADD.FTZ R8, R11, R8 ;  /* 0x000000080b087221 */ /* 0x002fe20000010000 */
[----:B------:R-:W-:Y:S02]  /*9340*/  IMAD.U32 R11, RZ, RZ, UR41 ;  /* 0x00000029ff0b7e24 */ /* 0x000fe4000f8e00ff */
[----:B---3--:R-:W-:Y:S02]  /*9350*/  FADD.FTZ R12, R13, R10 ;  /* 0x0000000a0d0c7221 */ /* 0x008fe40000010000 */
[C---:B------:R-:W-:Y:S01]  /*9360*/  FSETP.NE.FTZ.AND P0, PT, R8.reuse, RZ, PT ;  /* 0x000000ff0800720b */ /* 0x040fe20003f15000 */
[----:B0-----:R-:W-:Y:S01]  /*9370*/  FMUL.FTZ R3, R8, 0.00390625 ;  /* 0x3b80000008037820 */ /* 0x001fe20000410000 */
[----:B------:R-:W-:Y:S02]  /*9380*/  IMAD.MOV.U32 R10, RZ, RZ, RZ ;  /* 0x000000ffff0a7224 */ /* 0x000fe400078e00ff */
[----:B------:R-:W-:-:S02]  /*9390*/  FMUL.FTZ R14, R12, 0.00390625 ;  /* 0x3b8000000c0e7820 */ /* 0x000fc40000410000 */
[----:B------:R-:W-:-:S03]  /*93a0*/  FSETP.NE.FTZ.AND P1, PT, R3, RZ, PT ;  /* 0x000000ff0300720b */ /* 0x000fc60003f35000 */
[----:B------:R-:W-:-:S04]  /*93b0*/  FSETP.NE.FTZ.AND P2, PT, R14, RZ, PT ;  /* 0x000000ff0e00720b */ /* 0x000fc80003f55000 */
[----:B------:R0:W-:Y:S01]  /*93c0*/  @P0 MUFU.RCP R6, R8 ;  /* 0x0000000800060308 */ /* 0x0001e20000001000 */
[----:B------:R-:W-:-:S08]  /*93d0*/  FSETP.NE.FTZ.AND P0, PT, R12, RZ, PT ;  /* 0x000000ff0c00720b */ /* 0x000fd00003f15000 */
[----:B------:R-:W1:Y:S01]  /*93e0*/  @P2 MUFU.LG2 R7, R14 ;  /* 0x0000000e00072308 */ /* 0x000e620000000c00 */
[----:B------:R-:W-:Y:S01]  /*93f0*/  @P2 FMUL.FTZ R20, R20, 0.69314718246459960938 ;  /* 0x3f31721814142820 */ /* 0x000fe20000410000 */
[----:B0-----:R-:W-:-:S06]  /*9400*/  @P1 FMUL.FTZ R8, R11, 0.69314718246459960938 ;  /* 0x3f3172180b081820 */ /* 0x001fcc0000410000 */
[----:B------:R-:W0:Y:S08]  /*9410*/  @P1 MUFU.LG2 R3, R3 ;  /* 0x0000000300031308 */ /* 0x000e300000000c00 */
        /* <DEDUP_REMOVED lines=135> */
[----:B------:R-:W-:-:S07]  /*9c90*/  FMUL.FTZ R9, R151, R9 ;  /* 0x0000000997097220 */ /* 0x000fce0000410000 */
.L_x_2659:
        /* <DEDUP_REMOVED lines=24> */
[----:B------:R-:W-:Y:S01]  /*9e20*/  F2FP.BF16.F32.PACK_AB R45, R87, R62 ;  /* 0x0000003e572d723e */ /* 0x000fe200000010ff */
[----:B------:R-:W-:Y:S01]  /*9e30*/  UISETP.NE.U32.AND UP0, UPT, UR10, URZ, UPT ;  /* 0x0000003f0a00728c */ /* 0x000fe2000bf05070 */
[----:B------:R-:W-:Y:S02]  /*9e40*/  F2FP.BF16.F32.PACK_AB R32, R5, R32 ;  /* 0x000000200520723e */ /* 0x000fe400000010ff */
[----:B------:R-:W-:Y:S01]  /*9e50*/  F2FP.BF16.F32.PACK_AB R33, R6, R33 ;  /* 0x000000210621723e */ /* 0x000fe200000010ff */
[----:B------:R-:W-:Y:S01]  /*9e60*/  UISETP.NE.AND.EX UP0, UPT, UR11, URZ, UPT, UP0 ;  /* 0x0000003f0b00728c */ /* 0x000fe2000bf05300 */
[----:B------:R-:W-:-:S02]  /*9e70*/  F2FP.BF16.F32.PACK_AB R112, R77, R112 ;  /* 0x000000704d70723e */ /* 0x000fc400000010ff */
[----:B0-----:R-:W-:Y:S01]  /*9e80*/  LOP3.LUT P0, R21, R74, 0x3, RZ, 0xc0, !PT ;  /* 0x000000034a157812 */ /* 0x001fe2000780c0ff */
[----:B------:R-:W-:Y:S01]  /*9e90*/  ULDC.64 UR10, c[0x0][0xc00] ;  /* 0x00030000000a7ab9 */ /* 0x000fe20000000a00 */
[----:B------:R-:W-:Y:S01]  /*9ea0*/  F2FP.BF16.F32.PACK_AB R113, R76, R113 ;  /* 0x000000714c71723e */ /* 0x000fe200000010ff */
[----:B------:R-:W-:Y:S01]  /*9eb0*/  UIMAD.WIDE UR10, UR37, 0x4, UR10 ;  /* 0x00000004250a78a5 */ /* 0x000fe2000f8e020a */
[----:B------:R-:W-:Y:S02]  /*9ec0*/  ISETP.EQ.OR P0, PT, R21, 0x3, !P0 ;  /* 0x000000031500780c */ /* 0x000fe40004702670 */
[----:B------:R-:W-:Y:S02]  /*9ed0*/  F2FP.BF16.F32.PACK_AB R5, R158, R159 ;  /* 0x0000009f9e05723e */ /* 0x000fe400000010ff */
[----:B------:R-:W-:Y:S02]  /*9ee0*/  SEL R123, R55, R54, P0 ;  /* 0x00000036377b7207 */ /* 0x000fe40000000000 */
[----:B------:R-:W-:Y:S01]  /*9ef0*/  SEL R62, R54, R55, P0 ;  /* 0x00000037363e7207 */ /* 0x000fe20000000000 */
[----:B------:R-:W-:Y:S01]  /*9f00*/  IMAD.MOV.U32 R54, RZ, RZ, 0x2 ;  /* 0x00000002ff367424 */ /* 0x000fe200078e00ff */
[----:B------:R-:W-:-:S02]  /*9f10*/  F2FP.BF16.F32.PACK_AB R6, R156, R157 ;  /* 0x0000009d9c06723e */ /* 0x000fc400000010ff */
[----:B------:R-:W-:Y:S01]  /*9f20*/  F2FP.BF16.F32.PACK_AB R136, R101, R136 ;  /* 0x000000886588723e */ /* 0x000fe200000010ff */
[----:B------:R-:W-:Y:S01]  /*9f30*/  IMAD.WIDE R54, R221, R54, UR8 ;  /* 0x00000008dd367e25 */ /* 0x000fe2000f8e0236 */
        /* <DEDUP_REMOVED lines=8> */
[----:B------:R-:W-:Y:S02]  /*9fc0*/  F2FP.BF16.F32.PACK_AB R29, R29, R72 ;  /* 0x000000481d1d723e */ /* 0x000fe400000010ff */
        /* <DEDUP_REMOVED lines=14> */
[C---:B------:R-:W-:Y:S02]  /*a0b0*/  IADD3 R6, P2, R54.reuse, 0x20, RZ ;  /* 0x0000002036067810 */ /* 0x040fe40007f5e0ff */
[C---:B------:R-:W-:Y:S02]  /*a0c0*/  IADD3 R137, P3, R54.reuse, 0x40, RZ ;  /* 0x0000004036897810 */ /* 0x040fe40007f7e0ff */
[----:B------:R-:W-:Y:S02]  /*a0d0*/  IADD3 R139, P4, R54, 0x60, RZ ;  /* 0x00000060368b7810 */ /* 0x000fe40007f9e0ff */
[----:B------:R-:W-:Y:S02]  /*a0e0*/  F2FP.BF16.F32.PACK_AB R148, R148, R149 ;  /* 0x000000959494723e */ /* 0x000fe400000010ff */
[----:B------:R-:W-:Y:S02]  /*a0f0*/  F2FP.BF16.F32.PACK_AB R141, R140, R141 ;  /* 0x0000008d8c8d723e */ /* 0x000fe400000010ff */
[----:B------:R-:W-:-:S02]  /*a100*/  F2FP.BF16.F32.PACK_AB R13, R13, R56 ;  /* 0x000000380d0d723e */ /* 0x000fc400000010ff */
[----:B------:R-:W-:Y:S01]  /*a110*/  F2FP.BF16.F32.PACK_AB R12, R12, R57 ;  /* 0x000000390c0c723e */ /* 0x000fe200000010ff */
[----:B------:R-:W-:Y:S01]  /*a120*/  IMAD.X R57, RZ, RZ, R55, P3 ;  /* 0x000000ffff397224 */ /* 0x000fe200018e0637 */
        /* <DEDUP_REMOVED lines=10> */
[----:B------:R-:W-:-:S02]  /*a1d0*/  SEL R26, R28, R29, P0 ;  /* 0x0000001d1c1a7207 */ /* 0x000fc40000000000 */
[----:B------:R-:W-:Y:S02]  /*a1e0*/  F2FP.BF16.F32.PACK_AB R41, R8, R41 ;  /* 0x000000290829723e */ /* 0x000fe400000010ff */
[----:B------:R-:W-:Y:S02]  /*a1f0*/  F2FP.BF16.F32.PACK_AB R132, R132, R133 ;  /* 0x000000858484723e */ /* 0x000fe400000010ff */
[----:B------:R-:W-:Y:S02]  /*a200*/  F2FP.BF16.F32.PACK_AB R36, R36, R81 ;  /* 0x000000512424723e */ /* 0x000fe400000010ff */
[----:B------:R-:W-:Y:S02]  /*a210*/  F2FP.BF16.F32.PACK_AB R109, R109, R144 ;  /* 0x000000906d6d723e */ /* 0x000fe400000010ff */
[----:B------:R-:W-:Y:S02]  /*a220*/  F2FP.BF16.F32.PACK_AB R108, R108, R145 ;  /* 0x000000916c6c723e */ /* 0x000fe400000010ff */
        /* <DEDUP_REMOVED lines=26> */
[----:B------:R-:W-:-:S02]  /*a3d0*/  LOP3.LUT R3, R54, 0x380, RZ, 0xc0, !PT ;  /* 0x0000038036037812 */ /* 0x000fc400078ec0ff */
[----:B------:R-:W-:Y:S02]  /*a3e0*/  F2FP.BF16.F32.PACK_AB R37, R37, R80 ;  /* 0x000000502525723e */ /* 0x000fe400000010ff */
[----:B------:R-:W-:Y:S02]  /*a3f0*/  F2FP.BF16.F32.PACK_AB R86, R86, R63 ;  /* 0x0000003f5656723e */ /* 0x000fe400000010ff */
[----:B------:R-:W-:Y:S02]  /*a400*/  F2FP.BF16.F32.PACK_AB R110, R110, R51 ;  /* 0x000000336e6e723e */ /* 0x000fe400000010ff */
[----:B------:R-:W-:Y:S02]  /*a410*/  F2FP.BF16.F32.PACK_AB R43, R118, R43 ;  /* 0x0000002b762b723e */ /* 0x000fe400000010ff */
[----:B------:R-:W-:Y:S02]  /*a420*/  F2FP.BF16.F32.PACK_AB R42, R119, R42 ;  /* 0x0000002a772a723e */ /* 0x000fe400000010ff */
[----:B------:R-:W-:-:S02]  /*a430*/  F2FP.BF16.F32.PACK_AB R39, R126, R39 ;  /* 0x000000277e27723e */ /* 0x000fc400000010ff */
[----:B------:R-:W-:Y:S02]  /*a440*/  F2FP.BF16.F32.PACK_AB R38, R127, R38 ;  /* 0x000000267f26723e */ /* 0x000fe400000010ff */
[C---:B------:R-:W-:Y:S02]  /*a450*/  IADD3 R12, P5, R54.reuse, 0x4000, RZ ;  /* 0x00004000360c7810 */ /* 0x040fe40007fbe0ff */
[C---:B------:R-:W-:Y:S02]  /*a460*/  IADD3 R141, P6, R54.reuse, 0x4020, RZ ;  /* 0x00004020368d7810 */ /* 0x040fe40007fde0ff */
[C---:B------:R-:W-:Y:S02]  /*a470*/  IADD3 R143, P1, R54.reuse, 0x4040, RZ ;  /* 0x00004040368f7810 */ /* 0x040fe40007f3e0ff */
[C---:B------:R-:W-:Y:S02]  /*a480*/  IADD3 R145, P2, R54.reuse, 0x4060, RZ ;  /* 0x0000406036917810 */ /* 0x040fe40007f5e0ff */
[----:B------:R-:W-:-:S02]  /*a490*/  IADD3 R14, P3, R54, 0x8000, RZ ;  /* 0x00008000360e7810 */ /* 0x000fc40007f7e0ff */
[----:B------:R-:W-:Y:S02]  /*a4a0*/  IADD3 R147, P4, R54, 0x8020, RZ ;  /* 0x0000802036937810 */ /* 0x000fe40007f9e0ff */
[----:B------:R-:W-:Y:S02]  /*a4b0*/  F2FP.BF16.F32.PACK_AB R40, R7, R40 ;  /* 0x000000280728723e */ /* 0x000fe400000010ff */
[----:B------:R-:W-:Y:S01]  /*a4c0*/  F2FP.BF16.F32.PACK_AB R134, R134, R35 ;  /* 0x000000238686723e */ /* 0x000fe200000010ff */
[----:B------:R-:W-:Y:S01]  /*a4d0*/  IMAD.X R13, RZ, RZ, R55, P4 ;  /* 0x000000ffff0d7224 */ /* 0x000fe200020e0637 */
[----:B------:R-:W-:Y:S02]  /*a4e0*/  SEL R75, R32, R33, P0 ;  /* 0x00000021204b7207 */ /* 0x000fe40000000000 */
[----:B------:R-:W-:Y:S02]  /*a4f0*/  SEL R66, R33, R32, P0 ;  /* 0x0000002021427207 */ /* 0x000fe40000000000 */
[----:B------:R-:W-:-:S02]  /*a500*/  SEL R91, R109, R108, P0 ;  /* 0x0000006c6d5b7207 */ /* 0x000fc40000000000 */
[----:B------:R-:W-:Y:S02]  /*a510*/  SEL R35, R108, R109, P0 ;  /* 0x0000006d6c237207 */ /* 0x000fe40000000000 */
[----:B------:R-:W-:Y:S02]  /*a520*/  F2FP.BF16.F32.PACK_AB R150, R150, R27 ;  /* 0x0000001b9696723e */ /* 0x000fe400000010ff */
[----:B------:R-:W-:Y:S02]  /*a530*/  SEL R103, R128, R129, P0 ;  /* 0x0000008180677207 */ /* 0x000fe40000000000 */
[----:B------:R-:W-:Y:S02]  /*a540*/  SEL R33, R129, R128, P0 ;  /* 0x0000008081217207 */ /* 0x000fe40000000000 */
[----:B------:R-:W-:Y:S02]  /*a550*/  SEL R109, R132, R125, P0 ;  /* 0x0000007d846d7207 */ /* 0x000fe40000000000 */
[----:B------:R-:W-:-:S02]  /*a560*/  SEL R47, R125, R132, P0 ;  /* 0x000000847d2f7207 */ /* 0x000fc40000000000 */
[----:B------:R-:W-:Y:S02]  /*a570*/  SEL R115, R67, R8, P0 ;  /* 0x0000000843737207 */ /* 0x000fe40000000000 */
[----:B------:R-:W-:Y:S02]  /*a580*/  SEL R50, R8, R67, P0 ;  /* 0x0000004308327207 */ /* 0x000fe40000000000 */
[----:B------:R-:W-:Y:S02]  /*a590*/  SHF.R.U64 R3, R3, 0x3, RZ ;  /* 0x0000000303037819 */ /* 0x000fe400000012ff */
[----:B------:R-:W-:Y:S02]  /*a5a0*/  SEL R87, R37, R36, P0 ;  /* 0x0000002425577207 */ /* 0x000fe40000000000 */
[----:B------:R-:W-:Y:S01]  /*a5b0*/  SEL R27, R36, R37, P0 ;  /* 0x00000025241b7207 */ /* 0x000fe20000000000 */
[----:B------:R-:W-:Y:S01]  /*a5c0*/  IMAD.X R37, RZ, RZ, R55, P3 ;  /* 0x000000ffff257224 */ /* 0x000fe200018e0637 */
[----:B------:R-:W-:-:S02]  /*a5d0*/  SEL R119, R86, R45, P0 ;  /* 0x0000002d56777207 */ /* 0x000fc40000000000 */
[----:B------:R-:W-:Y:S01]  /*a5e0*/  SEL R51, R45, R86, P0 ;  /* 0x000000562d337207 */ /* 0x000fe20000000000 */
[--C-:B------:R-:W-:Y:S01]  /*a5f0*/  IMAD.X R45, RZ, RZ, R55.reuse, P6 ;  /* 0x000000ffff2d7224 */ /* 0x100fe200030e0637 */
        /* <DEDUP_REMOVED lines=11> */
[----:B------:R-:W-:Y:S02]  /*a6b0*/  F2FP.BF16.F32.PACK_AB R152, R152, R153 ;  /* 0x000000999898723e */ /* 0x000fe400000010ff */
[----:B------:R-:W-:Y:S02]  /*a6c0*/  SEL R77, R40, R41, P0 ;  /* 0x00000029284d7207 */ /* 0x000fe40000000000 */
[----:B------:R-:W-:-:S02]  /*a6d0*/  SEL R63, R41, R40, P0 ;  /* 0x00000028293f7207 */ /* 0x000fc40000000000 */
[C---:B------:R-:W-:Y:S02]  /*a6e0*/  IADD3 R149, P5, R54.reuse, 0x8040, RZ ;  /* 0x0000804036957810 */ /* 0x040fe40007fbe0ff */
[C---:B------:R-:W-:Y:S02]  /*a6f0*/  IADD3 R151, P6, R54.reuse, 0x8060, RZ ;  /* 0x0000806036977810 */ /* 0x040fe40007fde0ff */
[C---:B------:R-:W-:Y:S01]  /*a700*/  IADD3 R40, P1, R54.reuse, 0xc000, RZ ;  /* 0x0000c00036287810 */ /* 0x040fe20007f3e0ff */
[--C-:B------:R-:W-:Y:S01]  /*a710*/  IMAD.X R15, RZ, RZ, R55.reuse, P5 ;  /* 0x000000ffff0f7224 */ /* 0x100fe200028e0637 */
[C---:B------:R-:W-:Y:S02]  /*a720*/  IADD3 R153, P2, R54.reuse, 0xc020, RZ ;  /* 0x0000c02036997810 */ /* 0x040fe40007f5e0ff */
[C---:B------:R-:W-:Y:S02]  /*a730*/  IADD3 R155, P3, R54.reuse, 0xc040, RZ ;  /* 0x0000c040369b7810 */ /* 0x040fe40007f7e0ff */
[----:B------:R-:W-:Y:S01]  /*a740*/  IADD3 R157, P4, R54, 0xc060, RZ ;  /* 0x0000c060369d7810 */ /* 0x000fe20007f9e0ff */
[----:B------:R-:W-:Y:S01]  /*a750*/  IMAD.X R41, RZ, RZ, R55, P2 ;  /* 0x000000ffff297224 */ /* 0x000fe200010e0637 */
[----:B------:R-:W-:-:S02]  /*a760*/  LOP3.LUT R54, R3, R54, RZ, 0x3c, !PT ;  /* 0x0000003603367212 */ /* 0x000fc400078e3cff */
[----:B------:R-:W-:Y:S01]  /*a770*/  SHF.R.U64 R3, R4, 0x3, RZ ;  /* 0x0000000304037819 */ /* 0x000fe200000012ff */
[----:B------:R-:W-:Y:S01]  /*a780*/  IMAD.X R5, RZ, RZ, R55, P4 ;  /* 0x000000ffff057224 */ /* 0x000fe200020e0637 */
[----:B------:R-:W-:Y:S02]  /*a790*/  LOP3.LUT R8, R137, 0x380, RZ, 0xc0, !PT ;  /* 0x0000038089087812 */ /* 0x000fe400078ec0ff */
[----:B------:R-:W-:Y:S02]  /*a7a0*/  F2FP.BF16.F32.PACK_AB R11, R11, R48 ;  /* 0x000000300b0b723e */ /* 0x000fe400000010ff */
[----:B------:R-:W-:Y:S02]  /*a7b0*/  LOP3.LUT R60, R3, R6, RZ, 0x3c, !PT ;  /* 0x00000006033c7212 */ /* 0x000fe400078e3cff */
[----:B------:R-:W-:Y:S02]  /*a7c0*/  LOP3.LUT R3, R12, 0x380, RZ, 0xc0, !PT ;  /* 0x000003800c037812 */ /* 0x000fe400078ec0ff */
[----:B------:R-:W-:-:S02]  /*a7d0*/  SHF.R.U64 R4, R8, 0x3, RZ ;  /* 0x0000000308047819 */ /* 0x000fc400000012ff */
[----:B------:R-:W-:Y:S02]  /*a7e0*/  SEL R79, R11, R10, P0 ;  /* 0x0000000a0b4f7207 */ /* 0x000fe40000000000 */
[----:B------:R-:W-:Y:S01]  /*a7f0*/  SEL R21, R10, R11, P0 ;  /* 0x0000000b0a157207 */ /* 0x000fe20000000000 */
[----:B------:R-:W-:Y:S01]  /*a800*/  IMAD.X R11, RZ, RZ, R55, P6 ;  /* 0x000000ffff0b7224 */ /* 0x000fe200030e0637 */
[----:B------:R-:W-:Y:S02]  /*a810*/  LOP3.LUT R10, R139, 0x380, RZ, 0xc0, !PT ;  /* 0x000003808b0a7812 */ /* 0x000fe400078ec0ff */
[----:B------:R-:W-:Y:S02]  /*a820*/  SHF.R.U64 R3, R3, 0x3, RZ ;  /* 0x0000000303037819 */ /* 0x000fe400000012ff */
[----:B------:R-:W-:Y:S02]  /*a830*/  LOP3.LUT R56, R4, R137, RZ, 0x3c, !PT ;  /* 0x0000008904387212 */ /* 0x000fe400078e3cff */
[----:B------:R-:W-:-:S02]  /*a840*/  LOP3.LUT R4, R141, 0x380, RZ, 0xc0, !PT ;  /* 0x000003808d047812 */ /* 0x000fc400078ec0ff */
[----:B------:R-:W-:Y:S02]  /*a850*/  LOP3.LUT R6, R143, 0x380, RZ, 0xc0, !PT ;  /* 0x000003808f067812 */ /* 0x000fe400078ec0ff */
[----:B------:R-:W-:Y:S02]  /*a860*/  F2FP.BF16.F32.PACK_AB R121, R84, R121 ;  /* 0x000000795479723e */ /* 0x000fe400000010ff */
[----:B------:R-:W-:Y:S02]  /*a870*/  F2FP.BF16.F32.PACK_AB R59, R94, R59 ;  /* 0x0000003b5e3b723e */ /* 0x000fe400000010ff */
[----:B------:R-:W-:Y:S02]  /*a880*/  SHF.R.U64 R8, R10, 0x3, RZ ;  /* 0x000000030a087819 */ /* 0x000fe400000012ff */
[----:B------:R-:W-:Y:S01]  /*a890*/  LOP3.LUT R48, R3, R12, RZ, 0x3c, !PT ;  /* 0x0000000c03307212 */ /* 0x000fe200078e3cff */
[----:B--2---:R-:W-:Y:S01]  /*a8a0*/  SHFL.IDX PT, R75, R75, R20, 0x1c1f ;  /* 0x001c1f144b4b7589 */ /* 0x004fe200000e0000 */
[----:B------:R-:W-:-:S02]  /*a8b0*/  LOP3.LUT R3, R14, 0x380, RZ, 0xc0, !PT ;  /* 0x000003800e037812 */ /* 0x000fc400078ec0ff */
[----:B------:R-:W-:Y:S01]  /*a8c0*/  SHF.R.U64 R4, R4, 0x3, RZ ;  /* 0x0000000304047819 */ /* 0x000fe200000012ff */
[----:B------:R-:W-:Y:S01]  /*a8d0*/  SHFL.IDX PT, R113, R113, R20, 0x1c1f ;  /* 0x001c1f1471717589 */ /* 0x000fe200000e0000 */
[----:B------:R-:W-:Y:S02]  /*a8e0*/  SHF.R.U64 R6, R6, 0x3, RZ ;  /* 0x0000000306067819 */ /* 0x000fe400000012ff */
[----:B------:R-:W-:Y:S01]  /*a8f0*/  SEL R101, R120, R121, P0 ;  /* 0x0000007978657207 */ /* 0x000fe20000000000 */
[----:B------:R-:W-:Y:S01]  /*a900*/  SHFL.IDX PT, R117, R117, R20, 0x1c1f ;  /* 0x001c1f1475757589 */ /* 0x000fe200000e0000 */
[----:B------:R-:W-:Y:S02]  /*a910*/  SEL R32, R121, R120, P0 ;  /* 0x0000007879207207 */ /* 0x000fe40000000000 */
[----:B------:R-:W-:Y:S01]  /*a920*/  SEL R121, R59, R44, P0 ;  /* 0x0000002c3b797207 */ /* 0x000fe20000000000 */
[----:B------:R-:W-:Y:S01]  /*a930*/  SHFL.IDX PT, R73, R73, R20, 0x1c1f ;  /* 0x001c1f1449497589 */ /* 0x000fe200000e0000 */
[----:B------:R-:W-:-:S02]  /*a940*/  LOP3.LUT R52, R8, R139, RZ, 0x3c, !PT ;  /* 0x0000008b08347212 */ /* 0x000fc400078e3cff */
[----:B------:R-:W-:Y:S01]  /*a950*/  SEL R59, R44, R59, P0 ;  /* 0x0000003b2c3b7207 */ /* 0x000fe20000000000 */
[----:B------:R-:W-:Y:S01]  /*a960*/  SHFL.IDX PT, R77, R77, R20, 0x1c1f ;  /* 0x001c1f144d4d7589 */ /* 0x000fe200000e0000 */
[----:B------:R-:W-:Y:S02]  /*a970*/  LOP3.LUT R8, R145, 0x380, RZ, 0xc0, !PT ;  /* 0x0000038091087812 */ /* 0x000fe400078ec0ff */
[----:B------:R-:W-:Y:S01]  /*a980*/  SHF.R.U64 R3, R3, 0x3, RZ ;  /* 0x0000000303037819 */ /* 0x000fe200000012ff */
[----:B------:R-:W-:Y:S01]  /*a990*/  SHFL.IDX PT, R79, R79, R20, 0x1c1f ;  /* 0x001c1f144f4f7589 */ /* 0x000fe200000e0000 */
[----:B------:R-:W-:Y:S02]  /*a9a0*/  LOP3.LUT R44, R4, R141, RZ, 0x3c, !PT ;  /* 0x0000008d042c7212 */ /* 0x000fe400078e3cff */
[----:B------:R-:W-:Y:S01]  /*a9b0*/  LOP3.LUT R42, R6, R143, RZ, 0x3c, !PT ;  /* 0x0000008f062a7212 */ /* 0x000fe200078e3cff */
[----:B------:R-:W-:Y:S01]  /*a9c0*/  SHFL.IDX PT, R81, R81, R20, 0x1c1f ;  /* 0x001c1f1451517589 */ /* 0x000fe200000e0000 */
[----:B------:R-:W-:-:S02]  /*a9d0*/  LOP3.LUT R4, R147, 0x380, RZ, 0xc0, !PT ;  /* 0x0000038093047812 */ /* 0x000fc400078ec0ff */
[----:B------:R-:W-:Y:S01]  /*a9e0*/  LOP3.LUT R6, R149, 0x380, RZ, 0xc0, !PT ;  /* 0x0000038095067812 */ /* 0x000fe200078ec0ff */
[----:B------:R-:W-:Y:S01]  /*a9f0*/  SHFL.IDX PT, R83, R83, R20, 0x1c1f ;  /* 0x001c1f1453537589 */ /* 0x000fe200000e0000 */
[----:B------:R-:W-:Y:S02]  /*aa00*/  SHF.R.U64 R8, R8, 0x3, RZ ;  /* 0x0000000308087819 */ /* 0x000fe400000012ff */
[----:B------:R-:W-:Y:S01]  /*aa10*/  LOP3.LUT R36, R3, R14, RZ, 0x3c, !PT ;  /* 0x0000000e03247212 */ /* 0x000fe200078e3cff */
[----:B------:R-:W-:Y:S01]  /*aa20*/  SHFL.IDX PT, R85, R85, R20, 0x1c1f ;  /* 0x001c1f1455557589 */ /* 0x000fe200000e0000 */
[----:B------:R-:W-:Y:S02]  /*aa30*/  SHF.R.U64 R4, R4, 0x3, RZ ;  /* 0x0000000304047819 */ /* 0x000fe400000012ff */
[----:B------:R-:W-:Y:S01]  /*aa40*/  SHF.R.U64 R6, R6, 0x3, RZ ;  /* 0x0000000306067819 */ /* 0x000fe200000012ff */
[----:B------:R-:W-:Y:S01]  /*aa50*/  SHFL.IDX PT, R87, R87, R20, 0x1c1f ;  /* 0x001c1f1457577589 */ /* 0x000fe200000e0000 */
[----:B------:R-:W-:-:S02]  /*aa60*/  MOV R92, R52 ;  /* 0x00000034005c7202 */ /* 0x000fc40000000f00 */
[----:B------:R-:W-:Y:S01]  /*aa70*/  LOP3.LUT R38, R8, R145, RZ, 0x3c, !PT ;  /* 0x0000009108267212 */ /* 0x000fe200078e3cff */
[----:B------:R-:W-:Y:S01]  /*aa80*/  SHFL.IDX PT, R89, R89, R20, 0x1c1f ;  /* 0x001c1f1459597589 */ /* 0x000fe200000e0000 */
[----:B------:R-:W-:Y:S02]  /*aa90*/  MOV R53, R36 ;  /* 0x0000002400357202 */ /* 0x000fe40000000f00 */
[----:B------:R-:W-:Y:S01]  /*aaa0*/  SEL R107, R7, R152, P0 ;  /* 0x00000098076b7207 */ /* 0x000fe20000000000 */
[----:B------:R-:W-:Y:S01]  /*aab0*/  SHFL.IDX PT, R95, R95, R20, 0x1c1f ;  /* 0x001c1f145f5f7589 */ /* 0x000fe200000e0000 */
[----:B------:R-:W-:Y:S01]  /*aac0*/  SEL R72, R152, R7, P0 ;  /* 0x0000000798487207 */ /* 0x000fe20000000000 */
[----:B------:R-:W-:Y:S01]  /*aad0*/  IMAD.X R7, RZ, RZ, R55, P3 ;  /* 0x000000ffff077224 */ /* 0x000fe200018e0637 */
[----:B------:R-:W-:Y:S01]  /*aae0*/  LOP3.LUT R8, R151, 0x380, RZ, 0xc0, !PT ;  /* 0x0000038097087812 */ /* 0x000fe200078ec0ff */
[----:B------:R-:W-:Y:S01]  /*aaf0*/  SHFL.IDX PT, R93, R93, R20, 0x1c1f ;  /* 0x001c1f145d5d7589 */ /* 0x000fe200000e0000 */
[----:B------:R-:W-:-:S02]  /*ab00*/  LOP3.LUT R37, R20, 0x2, RZ, 0x3c, !PT ;  /* 0x0000000214257812 */ /* 0x000fc400078e3cff */
[----:B------:R-:W-:Y:S01]  /*ab10*/  LOP3.LUT R12, R4, R147, RZ, 0x3c, !PT ;  /* 0x00000093040c7212 */ /* 0x000fe200078e3cff */
[----:B------:R-:W-:Y:S01]  /*ab20*/  SHFL.IDX PT, R107, R107, R20, 0x1c1f ;  /* 0x001c1f146b6b7589 */ /* 0x000fe200000e0000 */
[----:B------:R-:W-:Y:S02]  /*ab30*/  LOP3.LUT R14, R6, R149, RZ, 0x3c, !PT ;  /* 0x00000095060e7212 */ /* 0x000fe400078e3cff */
[----:B------:R-:W-:Y:S01]  /*ab40*/  LOP3.LUT R3, R40, 0x380, RZ, 0xc0, !PT ;  /* 0x0000038028037812 */ /* 0x000fe200078ec0ff */
[----:B------:R-:W0:Y:S01]  /*ab50*/  SHFL.IDX PT, R66, R66, R37, 0x1c1f ;  /* 0x001c1f2542427589 */ /* 0x000e2200000e0000 */
[----:B------:R-:W-:Y:S02]  /*ab60*/  LOP3.LUT R4, R153, 0x380, RZ, 0xc0, !PT ;  /* 0x0000038099047812 */ /* 0x000fe400078ec0ff */
[----:B------:R-:W-:Y:S01]  /*ab70*/  LOP3.LUT R6, R155, 0x380, RZ, 0xc0, !PT ;  /* 0x000003809b067812 */ /* 0x000fe200078ec0ff */
[----:B------:R-:W1:Y:S01]  /*ab80*/  SHFL.IDX PT, R72, R72, R37, 0x1c1f ;  /* 0x001c1f2548487589 */ /* 0x000e6200000e0000 */
[----:B------:R-:W-:-:S02]  /*ab90*/  SHF.R.U64 R8, R8, 0x3, RZ ;  /* 0x0000000308087819 */ /* 0x000fc400000012ff */
[----:B------:R-:W-:Y:S01]  /*aba0*/  SHF.R.U64 R3, R3, 0x3, RZ ;  /* 0x0000000303037819 */ /* 0x000fe200000012ff */
[----:B------:R-:W2:Y:S01]  /*abb0*/  SHFL.IDX PT, R74, R74, R37, 0x1c1f ;  /* 0x001c1f254a4a7589 */ /* 0x000ea200000e0000 */
[----:B------:R-:W-:Y:S02]  /*abc0*/  SHF.R.U64 R4, R4, 0x3, RZ ;  /* 0x0000000304047819 */ /* 0x000fe400000012ff */
[----:B------:R-:W-:Y:S01]  /*abd0*/  SHF.R.U64 R6, R6, 0x3, RZ ;  /* 0x0000000306067819 */ /* 0x000fe200000012ff */
[----:B------:R-:W3:Y:S01]  /*abe0*/  SHFL.IDX PT, R76, R76, R37, 0x1c1f ;  /* 0x001c1f254c4c7589 */ /* 0x000ee200000e0000 */
[----:B------:R-:W-:Y:S02]  /*abf0*/  LOP3.LUT R10, R8, R151, RZ, 0x3c, !PT ;  /* 0x00000097080a7212 */ /* 0x000fe400078e3cff */
[----:B------:R-:W-:Y:S01]  /*ac00*/  LOP3.LUT R8, R3, R40, RZ, 0x3c, !PT ;  /* 0x0000002803087212 */ /* 0x000fe200078e3cff */
[----:B------:R-:W-:Y:S01]  /*ac10*/  SHFL.IDX PT, R97, R97, R20, 0x1c1f ;  /* 0x001c1f1461617589 */ /* 0x000fe200000e0000 */
[----:B------:R-:W-:-:S02]  /*ac20*/  LOP3.LUT R40, R4, R153, RZ, 0x3c, !PT ;  /* 0x0000009904287212 */ /* 0x000fc400078e3cff */
[----:B------:R-:W-:Y:S01]  /*ac30*/  LOP3.LUT R6, R6, R155, RZ, 0x3c, !PT ;  /* 0x0000009b06067212 */ /* 0x000fe200078e3cff */
[----:B------:R-:W-:Y:S01]  /*ac40*/  SHFL.IDX PT, R101, R101, R20, 0x1c1f ;  /* 0x001c1f1465657589 */ /* 0x000fe200000e0000 */
[----:B------:R-:W-:Y:S02]  /*ac50*/  LOP3.LUT R78, R157, 0x380, RZ, 0xc0, !PT ;  /* 0x000003809d4e7812 */ /* 0x000fe400078ec0ff */
[----:B------:R-:W-:Y:S01]  /*ac60*/  SEL R131, R134, R135, P0 ;  /* 0x0000008786837207 */ /* 0x000fe20000000000 */
[----:B------:R-:W-:Y:S01]  /*ac70*/  SHFL.IDX PT, R103, R103, R20, 0x1c1f ;  /* 0x001c1f1467677589 */ /* 0x000fe200000e0000 */
[----:B------:R-:W-:Y:S02]  /*ac80*/  SEL R68, R135, R134, P0 ;  /* 0x0000008687447207 */ /* 0x000fe40000000000 */
[----:B------:R-:W-:Y:S01]  /*ac90*/  SEL R135, R150, R9, P0 ;  /* 0x0000000996877207 */ /* 0x000fe20000000000 */
[----:B------:R-:W-:Y:S01]  /*aca0*/  SHFL.IDX PT, R99, R99, R20, 0x1c1f ;  /* 0x001c1f1463637589 */ /* 0x000fe200000e0000 */
[----:B------:R-:W-:-:S02]  /*acb0*/  MOV R40, R40 ;  /* 0x0000002800287202 */ /* 0x000fc40000000f00 */
[----:B------:R-:W-:Y:S01]  /*acc0*/  MOV R96, R60 ;  /* 0x0000003c00607202 */ /* 0x000fe20000000f00 */
[----:B------:R-:W-:Y:S01]  /*acd0*/  SHFL.IDX PT, R91, R91, R20, 0x1c1f ;  /* 0x001c1f145b5b7589 */ /* 0x000fe200000e0000 */
[----:B------:R-:W-:Y:S02]  /*ace0*/  MOV R41, R6 ;  /* 0x0000000600297202 */ /* 0x000fe40000000f00 */
[----:B------:R-:W-:Y:S01]  /*acf0*/  SHF.R.U64 R78, R78, 0x3, RZ ;  /* 0x000000034e4e7819 */ /* 0x000fe200000012ff */
[----:B------:R-:W4:Y:S01]  /*ad00*/  SHFL.IDX PT, R6, R69, R37, 0x1c1f ;  /* 0x001c1f2545067589 */ /* 0x000f2200000e0000 */
[----:B------:R-:W-:Y:S02]  /*ad10*/  MOV R61, R44 ;  /* 0x0000002c003d7202 */ /* 0x000fe40000000f00 */
[----:B------:R-:W-:Y:S01]  /*ad20*/  MOV R45, R14 ;  /* 0x0000000e002d7202 */ /* 0x000fe20000000f00 */
[----:B------:R-:W-:Y:S01]  /*ad30*/  SHFL.IDX PT, R105, R105, R20, 0x1c1f ;  /* 0x001c1f1469697589 */ /* 0x000fe200000e0000 */
[----:B------:R-:W-:Y:S01]  /*ad40*/  SEL R71, R9, R150, P0 ;  /* 0x0000009609477207 */ /* 0x000fe20000000000 */
[----:B------:R-:W-:Y:S01]  /*ad50*/  IMAD.X R9, RZ, RZ, R55, P1 ;  /* 0x000000ffff097224 */ /* 0x000fe200008e0637 */
[----:B------:R-:W-:Y:S01]  /*ad60*/  LOP3.LUT R4, R78, R157, RZ, 0x3c, !PT ;  /* 0x0000009d4e047212 */ /* 0x000fe200078e3cff */
[----:B------:R-:W4:Y:S01]  /*ad70*/  SHFL.IDX PT, R14, R63, R37, 0x1c1f ;  /* 0x001c1f253f0e7589 */ /* 0x000f2200000e0000 */
[----:B------:R-:W-:-:S02]  /*ad80*/  MOV R98, R54 ;  /* 0x0000003600627202 */ /* 0x000fc40000000f00 */
[----:B------:R-:W-:Y:S01]  /*ad90*/  MOV R55, R38 ;  /* 0x0000002600377202 */ /* 0x000fe20000000f00 */
[----:B------:R-:W-:Y:S01]  /*ada0*/  SHFL.IDX PT, R109, R109, R20, 0x1c1f ;  /* 0x001c1f146d6d7589 */ /* 0x000fe200000e0000 */
[----:B------:R-:W-:Y:S02]  /*adb0*/  MOV R90, R48 ;  /* 0x00000030005a7202 */ /* 0x000fe40000000f00 */
[----:B------:R-:W-:Y:S01]  /*adc0*/  MOV R94, R56 ;  /* 0x00000038005e7202 */ /* 0x000fe20000000f00 */
[----:B------:R-:W-:Y:S01]  /*add0*/  SHFL.IDX PT, R111, R111, R20, 0x1c1f ;  /* 0x001c1f146f6f7589 */ /* 0x000fe200000e0000 */
[----:B------:R-:W-:Y:S02]  /*ade0*/  MOV R57, R42 ;  /* 0x0000002a00397202 */ /* 0x000fe40000000f00 */
[----:B------:R-:W-:Y:S01]  /*adf0*/  MOV R43, R10 ;  /* 0x0000000a002b7202 */ /* 0x000fe20000000f00 */
[----:B------:R-:W-:Y:S01]  /*ae00*/  SHFL.IDX PT, R115, R115, R20, 0x1c1f ;  /* 0x001c1f1473737589 */ /* 0x000fe200000e0000 */
[----:B------:R-:W-:-:S02]  /*ae10*/  MOV R3, R8 ;  /* 0x0000000800037202 */ /* 0x000fc40000000f00 */
[----:B------:R-:W-:Y:S01]  /*ae20*/  MOV R49, R12 ;  /* 0x0000000c00317202 */ /* 0x000fe20000000f00 */
[----:B------:R-:W-:Y:S01]  /*ae30*/  SHFL.IDX PT, R119, R119, R20, 0x1c1f ;  /* 0x001c1f1477777589 */ /* 0x000fe200000e0000 */
[----:B0-----:R-:W-:Y:S02]  /*ae40*/  SEL R8, R75, R66, P0 ;  /* 0x000000424b087207 */ /* 0x001fe40000000000 */
[----:B------:R-:W-:Y:S01]  /*ae50*/  SEL R10, R66, R75, P0 ;  /* 0x0000004b420a7207 */ /* 0x000fe20000000000 */
[----:B------:R-:W-:Y:S01]  /*ae60*/  SHFL.IDX PT, R121, R121, R20, 0x1c1f ;  /* 0x001c1f1479797589 */ /* 0x000fe200000e0000 */
[----:B-1----:R-:W-:Y:S02]  /*ae70*/  SEL R13, R107, R72, P0 ;  /* 0x000000486b0d7207 */ /* 0x002fe40000000000 */
[----:B------:R-:W-:Y:S01]  /*ae80*/  SEL R15, R72, R107, P0 ;  /* 0x0000006b480f7207 */ /* 0x000fe20000000000 */
[----:B------:R-:W-:Y:S01]  /*ae90*/  SHFL.IDX PT, R123, R123, R20, 0x1c1f ;  /* 0x001c1f147b7b7589 */ /* 0x000fe200000e0000 */
[----:B--2---:R-:W-:-:S02]  /*aea0*/  SEL R9, R113, R74, P0 ;  /* 0x0000004a71097207 */ /* 0x004fc40000000000 */
[----:B------:R-:W-:Y:S01]  /*aeb0*/  SEL R11, R74, R113, P0 ;  /* 0x000000714a0b7207 */ /* 0x000fe20000000000 */
[----:B------:R-:W-:Y:S01]  /*aec0*/  SHFL.IDX PT, R125, R125, R20, 0x1c1f ;  /* 0x001c1f147d7d7589 */ /* 0x000fe200000e0000 */
[----:B------:R-:W-:Y:S02]  /*aed0*/  MOV R42, R4 ;  /* 0x00000004002a7202 */ /* 0x000fe40000000f00 */
[----:B---3--:R-:W-:Y:S01]  /*aee0*/  SEL R5, R117, R76, P0 ;  /* 0x0000004c75057207 */ /* 0x008fe20000000000 */
[----:B------:R-:W-:Y:S01]  /*aef0*/  SHFL.IDX PT, R127, R127, R20, 0x1c1f ;  /* 0x001c1f147f7f7589 */ /* 0x000fe200000e0000 */
[----:B------:R-:W-:Y:S02]  /*af00*/  SEL R7, R76, R117, P0 ;  /* 0x000000754c077207 */ /* 0x000fe40000000000 */
[----:B----4-:R-:W-:Y:S01]  /*af10*/  SEL R4, R73, R6, P0 ;  /* 0x0000000649047207 */ /* 0x010fe20000000000 */
[----:B------:R-:W-:Y:S01]  /*af20*/  SHFL.IDX PT, R129, R129, R20, 0x1c1f ;  /* 0x001c1f1481817589 */ /* 0x000fe200000e0000 */
[----:B------:R-:W-:-:S02]  /*af30*/  SEL R6, R6, R73, P0 ;  /* 0x0000004906067207 */ /* 0x000fc40000000000 */
[----:B------:R-:W-:Y:S01]  /*af40*/  SEL R12, R77, R14, P0 ;  /* 0x0000000e4d0c7207 */ /* 0x000fe20000000000 */
[----:B------:R-:W-:Y:S01]  /*af50*/  SHFL.IDX PT, R131, R131, R20, 0x1c1f ;  /* 0x001c1f1483837589 */ /* 0x000fe200000e0000 */
[----:B------:R-:W-:Y:S02]  /*af60*/  SEL R14, R14, R77, P0 ;  /* 0x0000004d0e0e7207 */ /* 0x000fe40000000000 */
[----:B------:R-:W-:Y:S01]  /*af70*/  PLOP3.LUT P2, PT, PT, PT, UP0, 0x80, 0x0 ;  /* 0x000000000000781c */ /* 0x000fe20003f4f008 */
[----:B------:R-:W-:Y:S04]  /*af80*/  SHFL.IDX PT, R133, R133, R20, 0x1c1f ;  /* 0x001c1f1485857589 */ /* 0x000fe800000e0000 */
[----:B------:R-:W-:Y:S04]  /*af90*/  SHFL.IDX PT, R135, R135, R20, 0x1c1f ;  /* 0x001c1f1487877589 */ /* 0x000fe800000e0000 */
[----:B------:R-:W0:Y:S04]  /*afa0*/  SHFL.IDX PT, R20, R21, R37, 0x1c1f ;  /* 0x001c1f2515147589 */ /* 0x000e2800000e0000 */
[----:B------:R-:W1:Y:S04]  /*afb0*/  SHFL.IDX PT, R58, R58, R37, 0x1c1f ;  /* 0x001c1f253a3a7589 */ /* 0x000e6800000e0000 */
[----:B------:R0:W2:Y:S04]  /*afc0*/  SHFL.IDX PT, R36, R24, R37, 0x1c1f ;  /* 0x001c1f2518247589 */ /* 0x0000a800000e0000 */
[----:B------:R-:W3:Y:S01]  /*afd0*/  SHFL.IDX PT, R78, R47, R37, 0x1c1f ;  /* 0x001c1f252f4e7589 */ /* 0x000ee200000e0000 */
[----:B------:R-:W-:Y:S06]  /*afe0*/  BAR.SYNC.DEFER_BLOCKING 0x1, 0x100 ;  /* 0x0044000000007b1d */ /* 0x000fec0000010000 */
[----:B------:R1:W-:Y:S01]  /*aff0*/  SHFL.IDX PT, R38, R25, R37, 0x1c1f ;  /* 0x001c1f2519267589 */ /* 0x0003e200000e0000 */
[----:B0-----:R-:W-:-:S03]  /*b000*/  SEL R24, R79, R20, P0 ;  /* 0x000000144f187207 */ /* 0x001fc60000000000 */
[----:B------:R-:W-:Y:S04]  /*b010*/  SHFL.IDX PT, R46, R46, R37, 0x1c1f ;  /* 0x001c1f252e2e7589 */ /* 0x000fe800000e0000 */
[----:B------:R0:W-:Y:S01]  /*b020*/  SHFL.IDX PT, R44, R26, R37, 0x1c1f ;  /* 0x001c1f251a2c7589 */ /* 0x0001e200000e0000 */
[----:B-1----:R-:W-:-:S03]  /*b030*/  SEL R25, R105, R58, P0 ;  /* 0x0000003a69197207 */ /* 0x002fc60000000000 */
[----:B------:R-:W-:Y:S04]  /*b040*/  SHFL.IDX PT, R50, R50, R37, 0x1c1f ;  /* 0x001c1f2532327589 */ /* 0x000fe800000e0000 */
[----:B------:R1:W-:Y:S01]  /*b050*/  SHFL.IDX PT, R48, R27, R37, 0x1c1f ;  /* 0x001c1f251b307589 */ /* 0x0003e200000e0000 */
[----:B0-----:R-:W-:-:S03]  /*b060*/  SEL R26, R20, R79, P0 ;  /* 0x0000004f141a7207 */ /* 0x001fc60000000000 */
[----:B------:R-:W-:Y:S04]  /*b070*/  SHFL.IDX PT, R80, R51, R37, 0x1c1f ;  /* 0x001c1f2533507589 */ /* 0x000fe800000e0000 */
[----:B------:R2:W-:Y:S01]  /*b080*/  SHFL.IDX PT, R52, R28, R37, 0x1c1f ;  /* 0x001c1f251c347589 */ /* 0x0005e200000e0000 */
[----:B-1----:R-:W-:-:S03]  /*b090*/  SEL R27, R58, R105, P0 ;  /* 0x000000693a1b7207 */ /* 0x002fc60000000000 */
[----:B------:R-:W-:Y:S04]  /*b0a0*/  SHFL.IDX PT, R82, R59, R37, 0x1c1f ;  /* 0x001c1f253b527589 */ /* 0x000fe800000e0000 */
[----:B------:R3:W0:Y:S01]  /*b0b0*/  SHFL.IDX PT, R54, R29, R37, 0x1c1f ;  /* 0x001c1f251d367589 */ /* 0x00062200000e0000 */
[----:B--2---:R-:W-:-:S03]  /*b0c0*/  SEL R28, R81, R36, P0 ;  /* 0x00000024511c7207 */ /* 0x004fc60000000000 */
[----:B------:R-:W1:Y:S04]  /*b0d0*/  SHFL.IDX PT, R62, R62, R37, 0x1c1f ;  /* 0x001c1f253e3e7589 */ /* 0x000e6800000e0000 */
[----:B------:R2:W-:Y:S01]  /*b0e0*/  SHFL.IDX PT, R56, R30, R37, 0x1c1f ;  /* 0x001c1f251e387589 */ /* 0x0005e200000e0000 */
[----:B---3--:R-:W-:-:S03]  /*b0f0*/  SEL R29, R109, R78, P0 ;  /* 0x0000004e6d1d7207 */ /* 0x008fc60000000000 */
[----:B------:R-:W-:Y:S04]  /*b100*/  SHFL.IDX PT, R64, R64, R37, 0x1c1f ;  /* 0x001c1f2540407589 */ /* 0x000fe800000e0000 */
[----:B------:R3:W-:Y:S01]  /*b110*/  SHFL.IDX PT, R60, R31, R37, 0x1c1f ;  /* 0x001c1f251f3c7589 */ /* 0x0007e200000e0000 */
[----:B--2---:R-:W-:-:S03]  /*b120*/  SEL R30, R36, R81, P0 ;  /* 0x00000051241e7207 */ /* 0x004fc60000000000 */
[----:B------:R2:W-:Y:S04]  /*b130*/  SHFL.IDX PT, R66, R32, R37, 0x1c1f ;  /* 0x001c1f2520427589 */ /* 0x0005e800000e0000 */
[----:B------:R-:W-:Y:S01]  /*b140*/  SHFL.IDX PT, R84, R65, R37, 0x1c1f ;  /* 0x001c1f2541547589 */ /* 0x000fe200000e0000 */
[----:B0-----:R-:W-:Y:S02]  /*b150*/  SEL R36, R95, R54, P0 ;  /* 0x000000365f247207 */ /* 0x001fe40000000000 */
[----:B---3--:R-:W-:Y:S01]  /*b160*/  SEL R31, R78, R109, P0 ;  /* 0x0000006d4e1f7207 */ /* 0x008fe20000000000 */
[----:B------:R0:W-:Y:S01]  /*b170*/  SHFL.IDX PT, R72, R33, R37, 0x1c1f ;  /* 0x001c1f2521487589 */ /* 0x0001e200000e0000 */
[----:B-1----:R-:W-:Y:S02]  /*b180*/  SEL R39, R62, R123, P0 ;  /* 0x0000007b3e277207 */ /* 0x002fe40000000000 */
[----:B--2---:R-:W-:Y:S01]  /*b190*/  SEL R32, R89, R52, P0 ;  /* 0x0000003459207207 */ /* 0x004fe20000000000 */
[----:B------:R-:W1:Y:S04]  /*b1a0*/  SHFL.IDX PT, R86, R67, R37, 0x1c1f ;  /* 0x001c1f2543567589 */ /* 0x000e6800000e0000 */
[----:B------:R2:W-:Y:S01]  /*b1b0*/  SHFL.IDX PT, R74, R34, R37, 0x1c1f ;  /* 0x001c1f25224a7589 */ /* 0x0005e200000e0000 */
[----:B0-----:R-:W-:-:S03]  /*b1c0*/  SEL R33, R121, R82, P0 ;  /* 0x0000005279217207 */ /* 0x001fc60000000000 */
[----:B------:R-:W-:Y:S04]  /*b1d0*/  SHFL.IDX PT, R68, R68, R37, 0x1c1f ;  /* 0x001c1f2544447589 */ /* 0x000fe800000e0000 */
[----:B------:R-:W0:Y:S01]  /*b1e0*/  SHFL.IDX PT, R70, R70, R37, 0x1c1f ;  /* 0x001c1f2546467589 */ /* 0x000e2200000e0000 */
[----:B--2---:R-:W-:-:S03]  /*b1f0*/  SEL R34, R52, R89, P0 ;  /* 0x0000005934227207 */ /* 0x004fc60000000000 */
[----:B------:R2:W-:Y:S04]  /*b200*/  SHFL.IDX PT, R76, R35, R37, 0x1c1f ;  /* 0x001c1f25234c7589 */ /* 0x0005e800000e0000 */
[----:B------:R3:W4:Y:S04]  /*b210*/  SHFL.IDX PT, R88, R71, R37, 0x1c1f ;  /* 0x001c1f2547587589 */ /* 0x00072800000e0000 */
[----:B------:R0:W-:Y:S01]  /*b220*/  STSM.16.M88.4 [R98], R4 ;  /* 0x0000000462007844 */ /* 0x0001e20000000200 */
[----:B-1----:R-:W-:Y:S02]  /*b230*/  SEL R65, R129, R86, P0 ;  /* 0x0000005681417207 */ /* 0x002fe40000000000 */
[----:B--2---:R-:W-:Y:S01]  /*b240*/  SEL R35, R82, R121, P0 ;  /* 0x0000007952237207 */ /* 0x004fe20000000000 */
[----:B------:R1:W-:Y:S01]  /*b250*/  STSM.16.M88.4 [R96], R8 ;  /* 0x0000000860007844 */ /* 0x0003e20000000200 */
[----:B------:R-:W-:-:S02]  /*b260*/  SEL R67, R86, R129, P0 ;  /* 0x0000008156437207 */ /* 0x000fc40000000000 */
[----:B---3--:R-:W-:Y:S01]  /*b270*/  SEL R37, R123, R62, P0 ;  /* 0x0000003e7b257207 */ /* 0x008fe20000000000 */
[----:B------:R2:W-:Y:S04]  /*b280*/  STSM.16.M88.4 [R94], R12 ;  /* 0x0000000c5e007844 */ /* 0x0005e80000000200 */
[----:B------:R4:W-:Y:S01]  /*b290*/  STSM.16.M88.4 [R92], R24 ;  /* 0x000000185c007844 */ /* 0x0009e20000000200 */
[----:B0-----:R-:W-:Y:S02]  /*b2a0*/  SEL R73, R133, R70, P0 ;  /* 0x0000004685497207 */ /* 0x001fe40000000000 */
[----:B------:R-:W-:Y:S01]  /*b2b0*/  SEL R75, R70, R133, P0 ;  /* 0x00000085464b7207 */ /* 0x000fe20000000000 */
[----:B------:R-:W-:Y:S01]  /*b2c0*/  STSM.16.M88.4 [R90], R28 ;  /* 0x0000001c5a007844 */ /* 0x000fe20000000200 */
[----:B------:R-:W-:-:S02]  /*b2d0*/  SEL R4, R83, R38, P0 ;  /* 0x0000002653047207 */ /* 0x000fc40000000000 */
[----:B------:R-:W-:Y:S02]  /*b2e0*/  SEL R6, R38, R83, P0 ;  /* 0x0000005326067207 */ /* 0x000fe40000000000 */
[----:B------:R-:W-:Y:S02]  /*b2f0*/  SEL R5, R111, R46, P0 ;  /* 0x0000002e6f057207 */ /* 0x000fe40000000000 */
[----:B------:R-:W-:Y:S02]  /*b300*/  SEL R7, R46, R111, P0 ;  /* 0x0000006f2e077207 */ /* 0x000fe40000000000 */
[----:B-1----:R-:W-:Y:S02]  /*b310*/  SEL R8, R85, R44, P0 ;  /* 0x0000002c55087207 */ /* 0x002fe40000000000 */
[----:B------:R-:W-:Y:S01]  /*b320*/  SEL R10, R44, R85, P0 ;  /* 0x000000552c0a7207 */ /* 0x000fe20000000000 */
[----:B------:R0:W-:Y:S01]  /*b330*/  STSM.16.M88.4 [R61], R4 ;  /* 0x000000043d007844 */ /* 0x0001e20000000200 */
[----:B------:R-:W-:-:S02]  /*b340*/  SEL R9, R115, R50, P0 ;  /* 0x0000003273097207 */ /* 0x000fc40000000000 */
[----:B------:R-:W-:Y:S02]  /*b350*/  SEL R11, R50, R115, P0 ;  /* 0x00000073320b7207 */ /* 0x000fe40000000000 */
[----:B--2---:R-:W-:Y:S02]  /*b360*/  SEL R12, R87, R48, P0 ;  /* 0x00000030570c7207 */ /* 0x004fe40000000000 */
[----:B------:R-:W-:Y:S01]  /*b370*/  SEL R14, R48, R87, P0 ;  /* 0x00000057300e7207 */ /* 0x000fe20000000000 */
[----:B------:R1:W-:Y:S01]  /*b380*/  STSM.16.M88.4 [R57], R8 ;  /* 0x0000000839007844 */ /* 0x0003e20000000200 */
[----:B------:R-:W-:Y:S02]  /*b390*/  SEL R13, R119, R80, P0 ;  /* 0x00000050770d7207 */ /* 0x000fe40000000000 */
[----:B------:R-:W-:Y:S02]  /*b3a0*/  SEL R15, R80, R119, P0 ;  /* 0x00000077500f7207 */ /* 0x000fe40000000000 */
[----:B------:R-:W-:-:S02]  /*b3b0*/  SEL R38, R54, R95, P0 ;  /* 0x0000005f36267207 */ /* 0x000fc40000000000 */
[----:B----4-:R-:W-:Y:S01]  /*b3c0*/  SEL R25, R135, R88, P0 ;  /* 0x0000005887197207 */ /* 0x010fe20000000000 */
[----:B------:R2:W-:Y:S01]  /*b3d0*/  STSM.16.M88.4 [R55], R12 ;  /* 0x0000000c37007844 */ /* 0x0005e20000000200 */
[----:B0-----:R-:W-:Y:S02]  /*b3e0*/  SEL R4, R93, R56, P0 ;  /* 0x000000385d047207 */ /* 0x001fe40000000000 */
        /* <DEDUP_REMOVED lines=12> */
[----:B------:R-:W-:Y:S01]  /*b4b0*/  STSM.16.M88.4 [R43], R8 ;  /* 0x000000082b007844 */ /* 0x000fe20000000200 */
[----:B--2---:R-:W-:-:S02]  /*b4c0*/  SEL R12, R103, R72, P0 ;  /* 0x00000048670c7207 */ /* 0x004fc40000000000 */
[----:B------:R-:W-:Y:S01]  /*b4d0*/  SEL R14, R72, R103, P0 ;  /* 0x00000067480e7207 */ /* 0x000fe20000000000 */
[----:B------:R1:W-:Y:S01]  /*b4e0*/  STSM.16.M88.4 [R3], R64 ;  /* 0x0000004003007844 */ /* 0x0003e20000000200 */
[----:B------:R-:W-:Y:S02]  /*b4f0*/  SEL R13, R131, R68, P0 ;  /* 0x00000044830d7207 */ /* 0x000fe40000000000 */
[----:B------:R-:W-:Y:S01]  /*b500*/  SEL R15, R68, R131, P0 ;  /* 0x00000083440f7207 */ /* 0x000fe20000000000 */
[----:B0-----:R-:W-:Y:S01]  /*b510*/  IMAD.U32 R4, RZ, RZ, UR10 ;  /* 0x0000000aff047e24 */ /* 0x001fe2000f8e00ff */
        /* <DEDUP_REMOVED lines=9> */
[----:B------:R-:W-:Y:S01]  /*b5b0*/  UISETP.NE.U32.AND UP1, UPT, UR10, URZ, UPT ;  /* 0x0000003f0a00728c */ /* 0x000fe2000bf25070 */
[----:B------:R-:W2:Y:S03]  /*b5c0*/  LDC R76, c[0x0][0xbe8] ;  /* 0x0002fa00ff4c7b82 */ /* 0x000ea60000000800 */
[----:B------:R0:W-:Y:S05]  /*b5d0*/  STSM.16.M88.4 [R42], R24 ;  /* 0x000000182a007844 */ /* 0x0001ea0000000200 */
[----:B------:R-:W-:Y:S01]  /*b5e0*/  BAR.SYNC.DEFER_BLOCKING 0x1, 0x100 ;  /* 0x0044000000007b1d */ /* 0x000fe20000010000 */
[----:B------:R-:W-:-:S06]  /*b5f0*/  UISETP.NE.AND.EX UP1, UPT, UR11, URZ, UPT, UP1 ;  /* 0x0000003f0b00728c */ /* 0x000fcc000bf25310 */
[----:B------:R-:W-:-:S05]  /*b600*/  PLOP3.LUT P0, PT, PT, PT, UP1, 0x80, 0x0 ;  /* 0x000000000000781c */ /* 0x000fca0003f0f018 */
[----:B------:R-:W-:Y:S02]  /*b610*/  @UP1 ULDC.64 UR10, c[0x0][0xc08] ;  /* 0x00030200000a1ab9 */ /* 0x000fe40000000a00 */
[----:B------:R-:W-:Y:S01]  /*b620*/  @UP1 UIMAD.WIDE UR10, UR37, 0x4, UR10 ;  /* 0x00000004250a18a5 */ /* 0x000fe2000f8e020a */
[----:B------:R-:W-:Y:S02]  /*b630*/  ULDC UR12, c[0x0][0xa88] ;  /* 0x0002a200000c7ab9 */ /* 0x000fe40000000800 */
[----:B-1----:R-:W-:-:S03]  /*b640*/  IMAD.U32 R3, RZ, RZ, UR12 ;  /* 0x0000000cff037e24 */ /* 0x002fc6000f8e00ff */
[----:B------:R-:W-:Y:S02]  /*b650*/  IMAD.U32 R10, RZ, RZ, UR10 ;  /* 0x0000000aff0a7e24 */ /* 0x000fe4000f8e00ff */
[----:B------:R-:W-:Y:S01]  /*b660*/  IMAD.U32 R11, RZ, RZ, UR11 ;  /* 0x0000000bff0b7e24 */ /* 0x000fe2000f8e00ff */
[----:B------:R-:W3:Y:S01]  /*b670*/  @P2 LDG.E R6, desc[UR52][R4.64] ;  /* 0x0000003404062981 */ /* 0x000ee2000c1e1900 */
[----:B--2---:R-:W-:Y:S01]  /*b680*/  ISETP.NE.AND P1, PT, R76, 0x1, PT ;  /* 0x000000014c00780c */ /* 0x004fe20003f25270 */
[----:B------:R-:W-:Y:S01]  /*b690*/  UMOV UR4, URZ ;  /* 0x0000003f00047c82 */ /* 0x000fe20008000000 */
[----:B------:R-:W-:Y:S01]  /*b6a0*/  VIADD R8, R17, UR40 ;  /* 0x0000002811087c36 */ /* 0x000fe20008000000 */
[----:B------:R0:W5:Y:S10]  /*b6b0*/  @P0 LDG.E R3, desc[UR52][R10.64] ;  /* 0x000000340a030981 */ /* 0x000174000c1e1900 */
[----:B------:R-:W1:Y:S08]  /*b6c0*/  @P1 LDC R7, c[0x0][0xbec] ;  /* 0x0002fb00ff071b82 */ /* 0x000e700000000800 */
[----:B------:R-:W2:Y:S01]  /*b6d0*/  @P1 LDC R9, c[0x0][0xbf0] ;  /* 0x0002fc00ff091b82 */ /* 0x000ea20000000800 */
[----:B---3--:R-:W-:Y:S01]  /*b6e0*/  @P2 R2UR UR4, R6 ;  /* 0x00000000060422ca */ /* 0x008fe200000e0000 */
[----:B012---:R-:W-:-:S14]  /*b6f0*/  @P0 BRA `(.L_x_2698) ;  /* 0x0000000000100947 */ /* 0x007fdc0003800000 */
[----:B------:R-:W-:Y:S05]  /*b700*/  @!P2 BRA `(.L_x_2698) ;  /* 0x00000000000ca947 */ /* 0x000fea0003800000 */
[----:B------:R-:W2:Y:S04]  /*b710*/  LDG.E R6, desc[UR52][R4.64] ;  /* 0x0000003404067981 */ /* 0x000ea8000c1e1900 */
[----:B-----5:R-:W2:Y:S02]  /*b720*/  LDG.E R3, desc[UR52][R4.64+0x4] ;  /* 0x0000043404037981 */ /* 0x020ea4000c1e1900 */
[----:B--2---:R-:W-:-:S07]  /*b730*/  IMAD.IADD R3, R3, 0x1, -R6 ;  /* 0x0000000103037824 */ /* 0x004fce00078e0a06 */
.L_x_2698:
[----:B------:R-:W-:Y:S01]  /*b740*/  USHF.R.S32.HI UR15, URZ, 0x1f, UR39 ;  /* 0x0000001f3f0f7899 */ /* 0x000fe20008011427 */
[----:B------:R-:W-:Y:S01]  /*b750*/  @P1 IMAD.HI.U32 R4, R8, R7, RZ ;  /* 0x0000000708041227 */ /* 0x000fe200078e00ff */
[----:B------:R-:W-:Y:S01]  /*b760*/  ULDC.64 UR16, c[0x0][0xb90] ;  /* 0x0002e40000107ab9 */ /* 0x000fe20000000a00 */
[----:B------:R-:W-:Y:S01]  /*b770*/  USHF.R.S32.HI UR11, URZ, 0x1f, UR4 ;  /* 0x0000001f3f0b7899 */ /* 0x000fe20008011404 */
[----:B------:R-:W0:Y:S01]  /*b780*/  @P1 LDC R77, c[0x0][0xbf0] ;  /* 0x0002fc00ff4d1b82 */ /* 0x000e220000000800 */
[----:B------:R-:W-:Y:S01]  /*b790*/  UIMAD UR14, UR15, UR16, URZ ;  /* 0x000000100f0e72a4 */ /* 0x000fe2000f8e023f */
[----:B------:R-:W-:Y:S01]  /*b7a0*/  IMAD.MOV.U32 R6, RZ, RZ, R8 ;  /* 0x000000ffff067224 */ /* 0x000fe200078e0008 */
[----:B------:R-:W-:Y:S01]  /*b7b0*/  @P1 SHF.R.U32.HI R6, RZ, R9, R4 ;  /* 0x00000009ff061219 */ /* 0x000fe20000011604 */
[----:B------:R-:W-:Y:S01]  /*b7c0*/  UMOV UR10, UR4 ;  /* 0x00000004000a7c82 */ /* 0x000fe20008000000 */
[----:B------:R-:W-:Y:S01]  /*b7d0*/  USEL UR38, UR38, URZ, !UP0 ;  /* 0x0000003f26267287 */ /* 0x000fe2000c000000 */
[----:B------:R-:W-:Y:S01]  /*b7e0*/  IMAD R4, R217, 0x40, R16 ;  /* 0x00000040d9047824 */ /* 0x000fe200078e0210 */
[----:B------:R-:W-:Y:S01]  /*b7f0*/  UIMAD.WIDE.U32 UR12, UR39, UR16, UR10 ;  /* 0x00000010270c72a5 */ /* 0x000fe2000f8e000a */
[----:B------:R-:W-:Y:S01]  /*b800*/  IMAD.MOV R9, RZ, RZ, -R6 ;  /* 0x000000ffff097224 */ /* 0x000fe200078e0a06 */
[----:B------:R-:W-:Y:S01]  /*b810*/  UIMAD UR14, UR39, UR17, UR14 ;  /* 0x00000011270e72a4 */ /* 0x000fe2000f8e020e */
[----:B------:R-:W-:Y:S01]  /*b820*/  IMAD.MOV.U32 R5, RZ, RZ, 0x2 ;  /* 0x00000002ff057424 */ /* 0x000fe200078e00ff */
[----:B------:R-:W-:Y:S01]  /*b830*/  USEL UR37, UR37, URZ, !UP0 ;  /* 0x0000003f25257287 */ /* 0x000fe2000c000000 */
[----:B------:R-:W-:Y:S01]  /*b840*/  IMAD R9, R76, R9, R8 ;  /* 0x000000094c097224 */ /* 0x000fe200078e0208 */
[----:B------:R-:W-:Y:S01]  /*b850*/  ULDC.64 UR16, c[0x0][0xb98] ;  /* 0x0002e60000107ab9 */ /* 0x000fe20000000a00 */
[----:B------:R-:W-:Y:S01]  /*b860*/  UIADD3 UR13, UR13, UR14, URZ ;  /* 0x0000000e0d0d7290 */ /* 0x000fe2000fffe03f */
[----:B------:R-:W-:Y:S01]  /*b870*/  SHF.R.S32.HI R8, RZ, 0x1f, R6 ;  /* 0x0000001fff087819 */ /* 0x000fe20000011406 */
[----:B------:R-:W-:Y:S01]  /*b880*/  UIMAD UR10, UR38, UR16, URZ ;  /* 0x00000010260a72a4 */ /* 0x000fe2000f8e023f */
[----:B------:R-:W-:Y:S01]  /*b890*/  SHF.R.S32.HI R7, RZ, 0x1f, R9 ;  /* 0x0000001fff077819 */ /* 0x000fe20000011409 */
[----:B------:R-:W-:Y:S01]  /*b8a0*/  UIMAD.WIDE.U32 UR12, UR37, UR16, UR12 ;  /* 0x00000010250c72a5 */ /* 0x000fe2000f8e000c */
[----:B------:R-:W-:Y:S01]  /*b8b0*/  IMAD.WIDE R4, R4, R5, UR8 ;  /* 0x0000000804047e25 */ /* 0x000fe2000f8e0205 */
[----:B------:R-:W-:Y:S01]  /*b8c0*/  UIMAD UR10, UR37, UR17, UR10 ;  /* 0x00000011250a72a4 */ /* 0x000fe2000f8e020a */
[----:B------:R-:W-:-:S02]  /*b8d0*/  ULDC.64 UR8, c[0x0][0xb88] ;  /* 0x0002e20000087ab9 */ /* 0x000fc40000000a00 */
[----:B-----5:R-:W-:Y:S01]  /*b8e0*/  IMAD R81, R3, R76, RZ ;  /* 0x0000004c03517224 */ /* 0x020fe200078e02ff */
[----:B------:R-:W-:Y:S01]  /*b8f0*/  IADD3 R6, P0, R6, UR12, RZ ;  /* 0x0000000c06067c10 */ /* 0x000fe2000ff1e0ff */
[----:B------:R-:W-:Y:S01]  /*b900*/  IMAD R10, R7, UR8, RZ ;  /* 0x00000008070a7c24 */ /* 0x000fe2000f8e02ff */
[C---:B------:R-:W-:Y:S01]  /*b910*/  IADD3 R53, P3, R4.reuse, 0x4000, RZ ;  /* 0x0000400004357810 */ /* 0x040fe20007f7e0ff */
[----:B------:R-:W-:Y:S01]  /*b920*/  IMAD.U32 R11, RZ, RZ, UR10 ;  /* 0x0000000aff0b7e24 */ /* 0x000fe2000f8e00ff */
[----:B------:R-:W-:Y:S01]  /*b930*/  IADD3 R29, P2, R4, 0x5000, RZ ;  /* 0x00005000041d7810 */ /* 0x000fe20007f5e0ff */
[----:B------:R-:W-:Y:S01]  /*b940*/  IMAD R15, R9, UR9, R10 ;  /* 0x00000009090f7c24 */ /* 0x000fe2000f8e020a */
[----:B------:R-:W-:Y:S01]  /*b950*/  LOP3.LUT R52, R53, 0x380, RZ, 0xc0, !PT ;  /* 0x0000038035347812 */ /* 0x000fe200078ec0ff */
[----:B------:R-:W-:Y:S01]  /*b960*/  VIADD R26, R220, UR40 ;  /* 0x00000028dc1a7c36 */ /* 0x000fe20008000000 */
[----:B------:R-:W-:Y:S01]  /*b970*/  IADD3.X R7, R8, UR13, R11, P0, !PT ;  /* 0x0000000d08077c10 */ /* 0x000fe200087fe40b */
[----:B------:R-:W-:Y:S01]  /*b980*/  ULDC.64 UR12, c[0x0][0xaa0] ;  /* 0x0002a800000c7ab9 */ /* 0x000fe20000000a00 */
[----:B------:R-:W-:-:S02]  /*b990*/  IADD3 R11, P5, R4, 0x1000, RZ ;  /* 0x00001000040b7810 */ /* 0x000fc40007fbe0ff */
[----:B------:R-:W-:Y:S01]  /*b9a0*/  SHF.R.U64 R52, R52, 0x3, RZ ;  /* 0x0000000334347819 */ /* 0x000fe200000012ff */
[----:B------:R-:W-:Y:S01]  /*b9b0*/  IMAD.WIDE.U32 R6, R9, UR8, R6 ;  /* 0x0000000809067c25 */ /* 0x000fe2000f8e0006 */
[----:B------:R-:W-:Y:S01]  /*b9c0*/  LOP3.LUT R8, R11, 0x380, RZ, 0xc0, !PT ;  /* 0x000003800b087812 */ /* 0x000fe200078ec0ff */
[----:B------:R-:W-:Y:S01]  /*b9d0*/  ULDC.64 UR8, c[0x0][0xb50] ;  /* 0x0002d40000087ab9 */ /* 0x000fe20000000a00 */
[----:B------:R-:W-:Y:S01]  /*b9e0*/  LOP3.LUT R52, R52, R53, RZ, 0x3c, !PT ;  /* 0x0000003534347212 */ /* 0x000fe200078e3cff */
[----:B------:R-:W-:Y:S01]  /*b9f0*/  IMAD.IADD R7, R7, 0x1, R15 ;  /* 0x0000000107077824 */ /* 0x000fe200078e020f */
[----:B------:R-:W-:Y:S01]  /*ba00*/  SHF.R.U64 R8, R8, 0x3, RZ ;  /* 0x0000000308087819 */ /* 0x000fe200000012ff */
[--C-:B------:R-:W-:Y:S01]  /*ba10*/  IMAD.X R53, RZ, RZ, R5.reuse, P3 ;  /* 0x000000ffff357224 */ /* 0x100fe200018e0605 */
[----:B------:R-:W-:Y:S01]  /*ba20*/  LEA R14, P0, R6, UR8, 0x2 ;  /* 0x00000008060e7c11 */ /* 0x000fe2000f8010ff */
[----:B------:R-:W-:Y:S01]  /*ba30*/  IMAD.X R9, RZ, RZ, R5, P5 ;  /* 0x000000ffff097224 */ /* 0x000fe200028e0605 */
[----:B------:R-:W-:-:S02]  /*ba40*/  LOP3.LUT R8, R8, R11, RZ, 0x3c, !PT ;  /* 0x0000000b08087212 */ /* 0x000fc400078e3cff */
[----:B------:R-:W-:Y:S01]  /*ba50*/  LEA.HI.X R11, R6, UR9, R7, 0x2, P0 ;  /* 0x00000009060b7c11 */ /* 0x000fe200080f1407 */
[----:B------:R-:W-:Y:S01]  /*ba60*/  SHFL.IDX PT, R20, R14, RZ, 0x1c1f ;  /* 0x001c1fff0e147589 */ /* 0x000fe200000e0000 */
[----:B------:R-:W-:Y:S01]  /*ba70*/  IADD3 R25, P0, R4, 0x3000, RZ ;  /* 0x0000300004197810 */ /* 0x000fe20007f1e0ff */
[----:B------:R-:W-:Y:S01]  /*ba80*/  VIADD R6, R26, 0x8 ;  /* 0x000000081a067836 */ /* 0x000fe20000000000 */
[----:B------:R-:W-:Y:S01]  /*ba90*/  IADD3 R45, P3, R4, 0xa000, RZ ;  /* 0x0000a000042d7810 */ /* 0x000fe20007f7e0ff */
[----:B------:R-:W1:Y:S01]  /*baa0*/  SHFL.IDX PT, R21, R11, RZ, 0x1c1f ;  /* 0x001c1fff0b157589 */ /* 0x000e6200000e0000 */
[----:B------:R-:W-:Y:S02]  /*bab0*/  LOP3.LUT R24, R25, 0x380, RZ, 0xc0, !PT ;  /* 0x0000038019187812 */ /* 0x000fe400078ec0ff */
[----:B------:R-:W-:Y:S01]  /*bac0*/  LOP3.LUT R44, R45, 0x380, RZ, 0xc0, !PT ;  /* 0x000003802d2c7812 */ /* 0x000fe200078ec0ff */
[----:B------:R-:W-:Y:S01]  /*bad0*/  SHFL.IDX PT, R42, R14, 0x1, 0x1c1f ;  /* 0x003c1f000e2a7f89 */ /* 0x000fe200000e0000 */
[----:B------:R-:W-:-:S02]  /*bae0*/  LOP3.LUT R28, R29, 0x380, RZ, 0xc0, !PT ;  /* 0x000003801d1c7812 */ /* 0x000fc400078ec0ff */
[----:B------:R-:W-:Y:S01]  /*baf0*/  SHF.R.U64 R24, R24, 0x3, RZ ;  /* 0x0000000318187819 */ /* 0x000fe200000012ff */
[----:B------:R-:W2:Y:S01]  /*bb00*/  SHFL.IDX PT, R43, R11, 0x1, 0x1c1f ;  /* 0x003c1f000b2b7f89 */ /* 0x000ea200000e0000 */
[----:B------:R-:W-:Y:S02]  /*bb10*/  SHF.R.U64 R44, R44, 0x3, RZ ;  /* 0x000000032c2c7819 */ /* 0x000fe400000012ff */
[----:B------:R-:W-:Y:S02]  /*bb20*/  SHF.R.U64 R28, R28, 0x3, RZ ;  /* 0x000000031c1c7819 */ /* 0x000fe400000012ff */
[----:B------:R-:W-:Y:S01]  /*bb30*/  LOP3.LUT R24, R24, R25, RZ, 0x3c, !PT ;  /* 0x0000001918187212 */ /* 0x000fe200078e3cff */
[--C-:B------:R-:W-:Y:S01]  /*bb40*/  IMAD.X R25, RZ, RZ, R5.reuse, P0 ;  /* 0x000000ffff197224 */ /* 0x100fe200000e0605 */
[----:B------:R-:W-:Y:S02]  /*bb50*/  IADD3 R57, P0, R4, 0x9000, RZ ;  /* 0x0000900004397810 */ /* 0x000fe40007f1e0ff */
[----:B------:R-:W-:Y:S01]  /*bb60*/  LOP3.LUT R44, R44, R45, RZ, 0x3c, !PT ;  /* 0x0000002d2c2c7212 */ /* 0x000fe200078e3cff */
[--C-:B------:R-:W-:Y:S01]  /*bb70*/  IMAD.X R45, RZ, RZ, R5.reuse, P3 ;  /* 0x000000ffff2d7224 */ /* 0x100fe200018e0605 */
[----:B------:R-:W-:Y:S01]  /*bb80*/  LOP3.LUT R28, R28, R29, RZ, 0x3c, !PT ;  /* 0x0000001d1c1c7212 */ /* 0x000fe200078e3cff */
[----:B------:R-:W-:Y:S01]  /*bb90*/  IMAD.X R29, RZ, RZ, R5, P2 ;  /* 0x000000ffff1d7224 */ /* 0x000fe200010e0605 */
[----:B------:R-:W-:-:S02]  /*bba0*/  IADD3 R10, P3, R4, 0xf000, RZ ;  /* 0x0000f000040a7810 */ /* 0x000fc40007f7e0ff */
[----:B------:R-:W-:Y:S02]  /*bbb0*/  LOP3.LUT R56, R57, 0x380, RZ, 0xc0, !PT ;  /* 0x0000038039387812 */ /* 0x000fe400078ec0ff */
[C---:B------:R-:W-:Y:S02]  /*bbc0*/  IADD3 R41, P2, R4.reuse, 0xb000, RZ ;  /* 0x0000b00004297810 */ /* 0x040fe40007f5e0ff */
[----:B------:R-:W-:Y:S01]  /*bbd0*/  IADD3 R13, P4, R4, 0x2000, RZ ;  /* 0x00002000040d7810 */ /* 0x000fe20007f9e0ff */
[----:B------:R-:W-:Y:S01]  /*bbe0*/  UIMAD UR10, UR11, UR12, URZ ;  /* 0x0000000c0b0a72a4 */ /* 0x000fe2000f8e023f */
[----:B------:R-:W-:Y:S02]  /*bbf0*/  LOP3.LUT R3, R10, 0x380, RZ, 0xc0, !PT ;  /* 0x000003800a037812 */ /* 0x000fe400078ec0ff */
[C---:B------:R-:W-:Y:S02]  /*bc00*/  IADD3 R33, P6, R4.reuse, 0x6000, RZ ;  /* 0x0000600004217810 */ /* 0x040fe40007fde0ff */
[----:B------:R-:W-:Y:S01]  /*bc10*/  IADD3 R37, P5, R4, 0x7000, RZ ;  /* 0x0000700004257810 */ /* 0x000fe20007fbe0ff */
[----:B------:R-:W-:Y:S01]  /*bc20*/  UIMAD.WIDE.U32 UR8, UR4, UR12, URZ ;  /* 0x0000000c040872a5 */ /* 0x000fe2000f8e003f */
[----:B------:R-:W-:Y:S01]  /*bc30*/  SHF.R.U64 R56, R56, 0x3, RZ ;  /* 0x0000000338387819 */ /* 0x000fe200000012ff */
[----:B------:R-:W-:Y:S01]  /*bc40*/  IMAD.X R49, RZ, RZ, R5, P3 ;  /* 0x000000ffff317224 */ /* 0x000fe200018e0605 */
[----:B------:R-:W-:-:S02]  /*bc50*/  LOP3.LUT R40, R41, 0x380, RZ, 0xc0, !PT ;  /* 0x0000038029287812 */ /* 0x000fc400078ec0ff */
[----:B------:R-:W-:Y:S02]  /*bc60*/  SHF.R.U64 R3, R3, 0x3, RZ ;  /* 0x0000000303037819 */ /* 0x000fe400000012ff */
[----:B------:R-:W-:Y:S01]  /*bc70*/  LOP3.LUT R56, R56, R57, RZ, 0x3c, !PT ;  /* 0x0000003938387212 */ /* 0x000fe200078e3cff */
[--C-:B------:R-:W-:Y:S01]  /*bc80*/  IMAD.X R57, RZ, RZ, R5.reuse, P0 ;  /* 0x000000ffff397224 */ /* 0x100fe200000e0605 */
[----:B------:R-:W-:Y:S02]  /*bc90*/  SHF.R.U64 R40, R40, 0x3, RZ ;  /* 0x0000000328287819 */ /* 0x000fe400000012ff */
[----:B------:R-:W-:Y:S02]  /*bca0*/  LOP3.LUT P0, RZ, R218, 0x3, RZ, 0xc0, !PT ;  /* 0x00000003daff7812 */ /* 0x000fe4000780c0ff */
[----:B------:R-:W-:Y:S02]  /*bcb0*/  LOP3.LUT R12, R13, 0x380, RZ, 0xc0, !PT ;  /* 0x000003800d0c7812 */ /* 0x000fe400078ec0ff */
[----:B------:R-:W-:Y:S01]  /*bcc0*/  LOP3.LUT R40, R40, R41, RZ, 0x3c, !PT ;  /* 0x0000002928287212 */ /* 0x000fe200078e3cff */
[----:B------:R-:W-:Y:S01]  /*bcd0*/  IMAD.X R41, RZ, RZ, R5, P2 ;  /* 0x000000ffff297224 */ /* 0x000fe200010e0605 */
[----:B------:R-:W-:-:S02]  /*bce0*/  LOP3.LUT R48, R3, R10, RZ, 0x3c, !PT ;  /* 0x0000000a03307212 */ /* 0x000fc400078e3cff */
[----:B------:R-:W3:Y:S01]  /*bcf0*/  @P1 LDC R3, c[0x0][0xbec] ;  /* 0x0002fb00ff031b82 */ /* 0x000ee20000000800 */
[-C--:B------:R-:W-:Y:S02]  /*bd00*/  ISETP.GE.OR P2, PT, R26, R81.reuse, P0 ;  /* 0x000000511a00720c */ /* 0x080fe40000746670 */
[----:B------:R-:W-:Y:S02]  /*bd10*/  SHF.R.U64 R12, R12, 0x3, RZ ;  /* 0x000000030c0c7819 */ /* 0x000fe400000012ff */
[----:B------:R-:W-:Y:S02]  /*bd20*/  ISETP.GE.OR P0, PT, R6, R81, P0 ;  /* 0x000000510600720c */ /* 0x000fe40000706670 */
[----:B------:R-:W-:Y:S01]  /*bd30*/  LOP3.LUT R12, R12, R13, RZ, 0x3c, !PT ;  /* 0x0000000d0c0c7212 */ /* 0x000fe200078e3cff */
[----:B------:R-:W-:Y:S01]  /*bd40*/  IMAD.X R13, RZ, RZ, R5, P4 ;  /* 0x000000ffff0d7224 */ /* 0x000fe200020e0605 */
[----:B------:R-:W-:Y:S01]  /*bd50*/  IADD3 R65, P4, R4, 0x8000, RZ ;  /* 0x0000800004417810 */ /* 0x000fe20007f9e0ff */
[----:B------:R-:W-:Y:S01]  /*bd60*/  UIMAD UR10, UR4, UR13, UR10 ;  /* 0x0000000d040a72a4 */ /* 0x000fe2000f8e020a */
[----:B------:R-:W-:-:S02]  /*bd70*/  LOP3.LUT R32, R33, 0x380, RZ, 0xc0, !PT ;  /* 0x0000038021207812 */ /* 0x000fc400078ec0ff */
[----:B------:R-:W-:Y:S01]  /*bd80*/  LOP3.LUT R36, R37, 0x380, RZ, 0xc0, !PT ;  /* 0x0000038025247812 */ /* 0x000fe200078ec0ff */
[----:B-1----:R-:W-:Y:S01]  /*bd90*/  @!P2 ST.E desc[UR52][R20.64], R2 ;  /* 0x000000021400a985 */ /* 0x002fe2000c101934 */
[----:B------:R-:W-:Y:S01]  /*bda0*/  LOP3.LUT R64, R65, 0x380, RZ, 0xc0, !PT ;  /* 0x0000038041407812 */ /* 0x000fe200078ec0ff */
[----:B------:R-:W-:Y:S01]  /*bdb0*/  ULDC.64 UR12, c[0x0][0xae8] ;  /* 0x0002ba00000c7ab9 */ /* 0x000fe20000000a00 */
[----:B------:R-:W-:Y:S01]  /*bdc0*/  SHF.R.U64 R32, R32, 0x3, RZ ;  /* 0x0000000320207819 */ /* 0x000fe200000012ff */
[----:B--2---:R1:W-:Y:S01]  /*bdd0*/  @!P0 ST.E desc[UR52][R42.64], R0 ;  /* 0x000000002a008985 */ /* 0x0043e2000c101934 */
[----:B------:R-:W-:Y:S01]  /*bde0*/  SHF.R.U64 R36, R36, 0x3, RZ ;  /* 0x0000000324247819 */ /* 0x000fe200000012ff */
[----:B------:R-:W-:Y:S01]  /*bdf0*/  UIADD3 UR9, UR9, UR10, URZ ;  /* 0x0000000a09097290 */ /* 0x000fe2000fffe03f */
[----:B------:R-:W-:Y:S01]  /*be00*/  SHF.R.U64 R64, R64, 0x3, RZ ;  /* 0x0000000340407819 */ /* 0x000fe200000012ff */
[----:B------:R-:W-:Y:S01]  /*be10*/  UIMAD UR4, UR15, UR12, URZ ;  /* 0x0000000c0f0472a4 */ /* 0x000fe2000f8e023f */
[----:B------:R-:W-:Y:S01]  /*be20*/  LOP3.LUT R32, R32, R33, RZ, 0x3c, !PT ;  /* 0x0000002120207212 */ /* 0x000fe200078e3cff */
[--C-:B------:R-:W-:Y:S01]  /*be30*/  IMAD.X R33, RZ, RZ, R5.reuse, P6 ;  /* 0x000000ffff217224 */ /* 0x100fe200030e0605 */
[----:B------:R-:W-:Y:S01]  /*be40*/  LOP3.LUT R36, R36, R37, RZ, 0x3c, !PT ;  /* 0x0000002524247212 */ /* 0x000fe200078e3cff */
[--C-:B------:R-:W-:Y:S01]  /*be50*/  IMAD.X R37, RZ, RZ, R5.reuse, P5 ;  /* 0x000000ffff257224 */ /* 0x100fe200028e0605 */
[----:B------:R-:W-:Y:S01]  /*be60*/  LOP3.LUT R64, R64, R65, RZ, 0x3c, !PT ;  /* 0x0000004140407212 */ /* 0x000fe200078e3cff */
[----:B------:R-:W-:Y:S01]  /*be70*/  IMAD.X R65, RZ, RZ, R5, P4 ;  /* 0x000000ffff417224 */ /* 0x000fe200020e0605 */
[----:B------:R-:W-:Y:S01]  /*be80*/  LOP3.LUT R7, R4, 0x380, RZ, 0xc0, !PT ;  /* 0x0000038004077812 */ /* 0x000fe200078ec0ff */
[----:B-1----:R-:W-:Y:S01]  /*be90*/  IMAD R0, R216, 0x20, R217 ;  /* 0x00000020d8007824 */ /* 0x002fe200078e02d9 */
[----:B------:R-:W-:Y:S01]  /*bea0*/  UIMAD UR4, UR39, UR13, UR4 ;  /* 0x0000000d270472a4 */ /* 0x000fe2000f8e0204 */
[----:B------:R-:W-:Y:S01]  /*beb0*/  IADD3 R73, P6, R4, 0xc000, RZ ;  /* 0x0000c00004497810 */ /* 0x000fe20007fde0ff */
[----:B------:R-:W-:Y:S01]  /*bec0*/  UIMAD.WIDE.U32 UR8, UR39, UR12, UR8 ;  /* 0x0000000c270872a5 */ /* 0x000fe2000f8e0008 */
[----:B------:R-:W-:Y:S01]  /*bed0*/  VIADD R20, R0, UR40 ;  /* 0x0000002800147c36 */ /* 0x000fe20008000000 */
[C---:B------:R-:W-:Y:S01]  /*bee0*/  IADD3 R69, P5, R4.reuse, 0xd000, RZ ;  /* 0x0000d00004457810 */ /* 0x040fe20007fbe0ff */
[----:B------:R-:W-:Y:S01]  /*bef0*/  ULDC.64 UR10, c[0x0][0xaf0] ;  /* 0x0002bc00000a7ab9 */ /* 0x000fe20000000a00 */
[----:B------:R-:W-:Y:S01]  /*bf00*/  IADD3 R61, P4, R4, 0xe000, RZ ;  /* 0x0000e000043d7810 */ /* 0x000fe20007f9e0ff */
[----:B---3--:R-:W-:Y:S01]  /*bf10*/  @P1 IMAD.HI.U32 R0, R20, R3, RZ ;  /* 0x0000000314001227 */ /* 0x008fe200078e00ff */
[----:B------:R-:W-:Y:S01]  /*bf20*/  UIADD3 UR9, UR9, UR4, URZ ;  /* 0x0000000409097290 */ /* 0x000fe2000fffe03f */
[----:B------:R-:W-:Y:S01]  /*bf30*/  LOP3.LUT R72, R73, 0x380, RZ, 0xc0, !PT ;  /* 0x0000038049487812 */ /* 0x000fe200078ec0ff */
[----:B------:R-:W-:Y:S01]  /*bf40*/  UIMAD UR4, UR38, UR10, URZ ;  /* 0x0000000a260472a4 */ /* 0x000fe2000f8e023f */
[----:B------:R-:W-:Y:S01]  /*bf50*/  LOP3.LUT R68, R69, 0x380, RZ, 0xc0, !PT ;  /* 0x0000038045447812 */ /* 0x000fe200078ec0ff */
[----:B------:R-:W5:Y:S01]  /*bf60*/  LD.E.128 R8, desc[UR52][R8.64] ;  /* 0x0000003408087980 */ /* 0x000f62000c101d00 */
[----:B------:R-:W-:Y:S01]  /*bf70*/  LOP3.LUT R60, R61, 0x380, RZ, 0xc0, !PT ;  /* 0x000003803d3c7812 */ /* 0x000fe200078ec0ff */
[----:B------:R-:W-:Y:S01]  /*bf80*/  IMAD.MOV.U32 R21, RZ, RZ, R20 ;  /* 0x000000ffff157224 */ /* 0x000fe200078e0014 */
[----:B0-----:R-:W-:Y:S01]  /*bf90*/  @P1 SHF.R.U32.HI R21, RZ, R77, R0 ;  /* 0x0000004dff151219 */ /* 0x001fe20000011600 */
[----:B------:R-:W-:Y:S01]  /*bfa0*/  UIMAD UR4, UR37, UR11, UR4 ;  /* 0x0000000b250472a4 */ /* 0x000fe2000f8e0204 */
[----:B------:R-:W-:Y:S01]  /*bfb0*/  SHF.R.U64 R72, R72, 0x3, RZ ;  /* 0x0000000348487819 */ /* 0x000fe200000012ff */
[----:B------:R-:W-:Y:S01]  /*bfc0*/  UIMAD.WIDE.U32 UR8, UR37, UR10, UR8 ;  /* 0x0000000a250872a5 */ /* 0x000fe2000f8e0008 */
[----:B------:R-:W-:Y:S01]  /*bfd0*/  SHF.R.U64 R68, R68, 0x3, RZ ;  /* 0x0000000344447819 */ /* 0x000fe200000012ff */
[----:B------:R-:W5:Y:S01]  /*bfe0*/  LD.E.128 R12, desc[UR52][R12.64] ;  /* 0x000000340c0c7980 */ /* 0x000f62000c101d00 */
[----:B------:R-:W-:-:S02]  /*bff0*/  SHF.R.U64 R60, R60, 0x3, RZ ;  /* 0x000000033c3c7819 */ /* 0x000fc400000012ff */
        /* <DEDUP_REMOVED lines=12> */
[----:B------:R-:W-:Y:S01]  /*c0c0*/  IMAD R77, R76, R77, R20 ;  /* 0x0000004d4c4d7224 */ /* 0x000fe200078e0214 */
[----:B------:R-:W5:Y:S01]  /*c0d0*/  LD.E.128 R24, desc[UR52][R24.64] ;  /* 0x0000003418187980 */ /* 0x000f62000c101d00 */
[----:B------:R-:W-:-:S02]  /*c0e0*/  IMAD R0, R0, UR10, RZ ;  /* 0x0000000a00007c24 */ /* 0x000fc4000f8e02ff */
        /* <DEDUP_REMOVED lines=32> */
[C---:B------:R-:W-:Y:S01]  /*c2f0*/  ISETP.GE.AND P2, PT, R84.reuse, R81, PT ;  /* 0x000000515400720c */ /* 0x040fe20003f46270 */
[----:B------:R-:W-:Y:S02]  /*c300*/  ULDC.64 UR8, c[0x0][0xa80] ;  /* 0x0002a00000087ab9 */ /* 0x000fe40000000a00 */
[----:B------:R-:W-:Y:S01]  /*c310*/  VIADD R0, R84, 0x20 ;  /* 0x0000002054007836 */ /* 0x000fe20000000000 */
[----:B------:R-:W-:Y:S01]  /*c320*/  LEA R80, P3, R2, UR8, 0x1 ;  /* 0x0000000802507c11 */ /* 0x000fe2000f8608ff */
[----:B------:R-:W-:Y:S01]  /*c330*/  IMAD.IADD R3, R3, 0x1, R21 ;  /* 0x0000000103037824 */ /* 0x000fe200078e0215 */
[----:B------:R-:W-:-:S02]  /*c340*/  UPRMT UR7, URZ, 0x654, UR7 ;  /* 0x000006543f077896 */ /* 0x000fc40008000007 */
[-C--:B------:R-:W-:Y:S01]  /*c350*/  ISETP.GE.AND P1, PT, R0, R81.reuse, PT ;  /* 0x000000510000720c */ /* 0x080fe20003f26270 */
[----:B------:R-:W-:Y:S01]  /*c360*/  VIADD R0, R84, 0x40 ;  /* 0x0000004054007836 */ /* 0x000fe20000000000 */
[----:B------:R-:W-:Y:S01]  /*c370*/  LEA.HI.X R82, R2, UR9, R3, 0x1, P3 ;  /* 0x0000000902527c11 */ /* 0x000fe200098f0c03 */
[----:B0-----:R0:W1:Y:S01]  /*c380*/  SHFL.IDX PT, R78, R80, RZ, 0x181f ;  /* 0x00181fff504e7589 */ /* 0x00106200000e0000 */
        /* <DEDUP_REMOVED lines=22> */
.L_x_2700:
[----:B------:R-:W-:Y:S05]  /*c4f0*/  BSYNC B1 ;  /* 0x0000000000017941 */ /* 0x000fea0003800000 */
.L_x_2699:
[----:B--2---:R2:W4:Y:S01]  /*c500*/  SHFL.IDX PT, R0, R82, 0x1, 0x181f ;  /* 0x00381f0052007f89 */ /* 0x00452200000e0000 */
        /* <DEDUP_REMOVED lines=8> */
[-C--:B---3--:R-:W-:Y:S02]  /*c590*/  @!P4 LEA R2, P6, R16, R20.reuse, 0x1 ;  /* 0x000000141002c211 */ /* 0x088fe400078c08ff */
[----:B-----5:R-:W-:Y:S02]  /*c5a0*/  @!P3 LEA R4, P5, R22, R20, 0x1 ;  /* 0x000000141604b211 */ /* 0x020fe400078a08ff */
        /* <DEDUP_REMOVED lines=10> */
.L_x_2702:
[----:B------:R-:W-:Y:S05]  /*c650*/  BSYNC B1 ;  /* 0x0000000000017941 */ /* 0x000fea0003800000 */
.L_x_2701:
        /* <DEDUP_REMOVED lines=10> */
[-C--:B------:R-:W-:Y:S02]  /*c700*/  @!P2 LEA R4, P5, R22, R8.reuse, 0x1 ;  /* 0x000000081604a211 */ /* 0x080fe400078a08ff */
        /* <DEDUP_REMOVED lines=10> */
.L_x_2704:
[----:B------:R-:W-:Y:S05]  /*c7b0*/  BSYNC B1 ;  /* 0x0000000000017941 */ /* 0x000fea0003800000 */
.L_x_2703:
[----:B0-----:R-:W-:Y:S01]  /*c7c0*/  VIADD R0, R84, 0x60 ;  /* 0x0000006054007836 */ /* 0x001fe20000000000 */
[----:B--2-4-:R-:W4:Y:S04]  /*c7d0*/  SHFL.IDX PT, R82, R82, 0x3, 0x181f ;  /* 0x00781f0052527f89 */ /* 0x014f2800000e0000 */
[----:B------:R-:W-:Y:S01]  /*c7e0*/  ISETP.GE.AND P0, PT, R0, R81, PT ;  /* 0x000000510000720c */ /* 0x000fe20003f06270 */
[----:B------:R-:W0:-:S12]  /*c7f0*/  SHFL.IDX PT, R80, R80, 0x3, 0x181f ;  /* 0x00781f0050507f89 */ /* 0x000e1800000e0000 */
[----:B------:R-:W-:Y:S05]  /*c800*/  @P0 BRA `(.L_x_2705) ;  /* 0x0000000c00a80947 */ /* 0x000fea0003800000 */
[----:B------:R-:W-:Y:S02]  /*c810*/  ULDC UR4, c[0x0][0xac8] ;  /* 0x0002b20000047ab9 */ /* 0x000fe40000000800 */
[----:B------:R-:W-:Y:S02]  /*c820*/  ISETP.GE.AND P3, PT, R16, UR4, PT ;  /* 0x0000000410007c0c */ /* 0x000fe4000bf66270 */
[----:B------:R-:W-:Y:S02]  /*c830*/  ISETP.GE.AND P4, PT, R22, UR4, PT ;  /* 0x0000000416007c0c */ /* 0x000fe4000bf86270 */
[----:B------:R-:W-:-:S09]  /*c840*/  ISETP.GE.AND P5, PT, R19, UR4, PT ;  /* 0x0000000413007c0c */ /* 0x000fd2000bfa6270 */
[-C--:B0-----:R-:W-:Y:S02]  /*c850*/  @!P3 LEA R2, P0, R16, R80.reuse, 0x1 ;  /* 0x000000501002b211 */ /* 0x081fe400078008ff */
[-C--:B------:R-:W-:Y:S02]  /*c860*/  @!P4 LEA R4, P1, R22, R80.reuse, 0x1 ;  /* 0x000000501604c211 */ /* 0x080fe400078208ff */
[C---:B------:R-:W-:Y:S02]  /*c870*/  @!P5 LEA R6, P2, R19.reuse, R80, 0x1 ;  /* 0x000000501306d211 */ /* 0x040fe400078408ff */
[-C--:B----4-:R-:W-:Y:S02]  /*c880*/  @!P3 LEA.HI.X R3, R16, R82.reuse, R225, 0x1, P0 ;  /* 0x000000521003b211 */ /* 0x090fe400000f0ce1 */
        /* <DEDUP_REMOVED lines=11> */
.L_x_2697:
[----:B------:R-:W-:Y:S01]  /*c940*/  ULDC.64 UR8, c[0x0][0xc00] ;  /* 0x0003000000087ab9 */ /* 0x000fe20000000a00 */
[----:B------:R-:W0:Y:S01]  /*c950*/  LDC R11, c[0x0][0xbe8] ;  /* 0x0002fa00ff0b7b82 */ /* 0x000e220000000800 */
[----:B------:R-:W-:Y:S02]  /*c960*/  UISETP.NE.U32.AND UP0, UPT, UR8, URZ, UPT ;  /* 0x0000003f0800728c */ /* 0x000fe4000bf05070 */
[----:B------:R-:W-:Y:S02]  /*c970*/  ULEA UR4, UP1, UR37, UR8, 0x2 ;  /* 0x0000000825047291 */ /* 0x000fe4000f82103f */
[----:B------:R-:W-:Y:S02]  /*c980*/  UISETP.NE.AND.EX UP0, UPT, UR9, URZ, UPT, UP0 ;  /* 0x0000003f0900728c */ /* 0x000fe4000bf05300 */
[----:B------:R-:W-:Y:S02]  /*c990*/  ULEA.HI.X UR7, UR37, UR9, UR38, 0x2, UP1 ;  /* 0x0000000925077291 */ /* 0x000fe400088f1426 */
[----:B------:R-:W-:Y:S01]  /*c9a0*/  IMAD.U32 R2, RZ, RZ, UR4 ;  /* 0x00000004ff027e24 */ /* 0x000fe2000f8e00ff */
[----:B------:R-:W-:Y:S01]  /*c9b0*/  ULDC.64 UR8, c[0x0][0xc08] ;  /* 0x0003020000087ab9 */ /* 0x000fe20000000a00 */
[----:B------:R-:W-:Y:S01]  /*c9c0*/  PLOP3.LUT P2, PT, PT, PT, UP0, 0x80, 0x0 ;  /* 0x000000000000781c */ /* 0x000fe20003f4f008 */
[----:B------:R-:W-:Y:S01]  /*c9d0*/  UISETP.NE.U32.AND UP1, UPT, UR8, URZ, UPT ;  /* 0x0000003f0800728c */ /* 0x000fe2000bf25070 */
[----:B------:R-:W-:-:S03]  /*c9e0*/  IMAD.U32 R3, RZ, RZ, UR7 ;  /* 0x00000007ff037e24 */ /* 0x000fc6000f8e00ff */
[----:B------:R-:W-:-:S08]  /*c9f0*/  UISETP.NE.AND.EX UP1, UPT, UR9, URZ, UPT, UP1 ;  /* 0x0000003f0900728c */ /* 0x000fd0000bf25310 */
[----:B------:R-:W2:Y:S01]  /*ca00*/  @P2 LDG.E R6, desc[UR52][R2.64] ;  /* 0x0000003402062981 */ /* 0x000ea2000c1e1900 */
[----:B------:R-:W-:Y:S01]  /*ca10*/  PLOP3.LUT P3, PT, PT, PT, UP1, 0x80, 0x0 ;  /* 0x000000000000781c */ /* 0x000fe20003f6f018 */
[----:B------:R-:W-:Y:S01]  /*ca20*/  ULDC UR4, c[0x0][0xa88] ;  /* 0x0002a20000047ab9 */ /* 0x000fe20000000800 */
[----:B------:R-:W-:Y:S01]  /*ca30*/  @UP1 ULDC.64 UR8, c[0x0][0xc08] ;  /* 0x0003020000081ab9 */ /* 0x000fe20000000a00 */
[----:B------:R-:W-:Y:S01]  /*ca40*/  IMAD.U32 R0, RZ, RZ, UR4 ;  /* 0x00000004ff007e24 */ /* 0x000fe2000f8e00ff */
        /* <DEDUP_REMOVED lines=16> */
.L_x_2706:
[----:B------:R-:W-:Y:S01]  /*cb50*/  USEL UR37, UR37, URZ, !UP0 ;  /* 0x0000003f25257287 */ /* 0x000fe2000c000000 */
[----:B------:R-:W-:Y:S01]  /*cb60*/  BSSY B1, `(.L_x_2707) ;  /* 0x000002c000017945 */ /* 0x000fe20003800000 */
[----:B------:R-:W-:-:S03]  /*cb70*/  USEL UR38, UR38, URZ, !UP0 ;  /* 0x0000003f26267287 */ /* 0x000fc6000c000000 */
[----:B------:R-:W-:Y:S09]  /*cb80*/  @P1 BRA `(.L_x_2708) ;  /* 0x0000000000a41947 */ /* 0x000ff20003800000 */
        /* <DEDUP_REMOVED lines=25> */
[----:B------:R-:W-:-:S03]  /*cd20*/  IMAD.U32 R6, RZ, RZ, UR7 ;  /* 0x00000007ff067e24 */ /* 0x000fc6000f8e00ff */
[--C-:B------:R-:W-:Y:S01]  /*cd30*/  SHF.R.S32.HI R3, RZ, 0x1f, R2.reuse ;  /* 0x0000001fff037819 */ /* 0x100fe20000011402 */
[----:B------:R-:W-:Y:S01]  /*cd40*/  IMAD.MOV R5, RZ, RZ, -R2 ;  /* 0x000000ffff057224 */ /* 0x000fe200078e0a02 */
[----:B------:R-:W-:-:S03]  /*cd50*/  IADD3 R2, P1, R2, UR8, RZ ;  /* 0x0000000802027c10 */ /* 0x000fc6000ff3e0ff */
[----:B------:R-:W-:Y:S01]  /*cd60*/  IMAD R5, R7, R5, R4 ;  /* 0x0000000507057224 */ /* 0x000fe200078e0204 */
[----:B------:R-:W-:Y:S01]  /*cd70*/  IADD3.X R3, R3, UR9, R6, P1, !PT ;  /* 0x0000000903037c10 */ /* 0x000fe20008ffe406 */
[----:B------:R-:W-:-:S03]  /*cd80*/  ULDC.64 UR8, c[0x0][0xb50] ;  /* 0x0002d40000087ab9 */ /* 0x000fc60000000a00 */
[----:B------:R-:W-:Y:S01]  /*cd90*/  SHF.R.S32.HI R4, RZ, 0x1f, R5 ;  /* 0x0000001fff047819 */ /* 0x000fe20000011405 */
[----:B------:R-:W-:-:S04]  /*cda0*/  IMAD.WIDE.U32 R2, R5, UR12, R2 ;  /* 0x0000000c05027c25 */ /* 0x000fc8000f8e0002 */
[----:B------:R-:W-:-:S04]  /*cdb0*/  IMAD R4, R4, UR12, RZ ;  /* 0x0000000c04047c24 */ /* 0x000fc8000f8e02ff */
[----:B------:R-:W-:Y:S01]  /*cdc0*/  IMAD R7, R5, UR13, R4 ;  /* 0x0000000d05077c24 */ /* 0x000fe2000f8e0204 */
[----:B------:R-:W-:-:S03]  /*cdd0*/  LEA R4, P1, R2, UR8, 0x2 ;  /* 0x0000000802047c11 */ /* 0x000fc6000f8210ff */
[----:B------:R-:W-:-:S05]  /*cde0*/  IMAD.IADD R3, R3, 0x1, R7 ;  /* 0x0000000103037824 */ /* 0x000fca00078e0207 */
[----:B------:R-:W-:Y:S01]  /*cdf0*/  LEA.HI.X R5, R2, UR9, R3, 0x2, P1 ;  /* 0x0000000902057c11 */ /* 0x000fe200088f1403 */
[----:B------:R-:W-:-:S05]  /*ce00*/  IMAD.MOV.U32 R3, RZ, RZ, -0x800000 ;  /* 0xff800000ff037424 */ /* 0x000fca00078e00ff */
[----:B------:R0:W-:Y:S02]  /*ce10*/  STG.E desc[UR52][R4.64], R3 ;  /* 0x0000000304007986 */ /* 0x0001e4000c101934 */
.L_x_2708:
[----:B------:R-:W-:Y:S05]  /*ce20*/  BSYNC B1 ;  /* 0x0000000000017941 */ /* 0x000fea0003800000 */
.L_x_2707:
[----:B0-----:R-:W0:Y:S01]  /*ce30*/  @P0 LDC R3, c[0x0][0xbf0] ;  /* 0x0002fc00ff030b82 */ /* 0x001e220000000800 */
[----:B------:R-:W-:Y:S01]  /*ce40*/  ULDC.64 UR12, c[0x0][0xaa0] ;  /* 0x0002a800000c7ab9 */ /* 0x000fe20000000a00 */
[----:B------:R-:W-:Y:S01]  /*ce50*/  IMAD R2, R216, 0x20, R217 ;  /* 0x00000020d8027824 */ /* 0x000fe200078e02d9 */
        /* <DEDUP_REMOVED lines=15> */
[----:B0-----:R-:W-:Y:S01]  /*cf50*/  @P0 SHF.R.U32.HI R5, RZ, R3, R2 ;  /* 0x00000003ff050219 */ /* 0x001fe20000011602 */
        /* <DEDUP_REMOVED lines=11> */
[----:B------:R-:W-:Y:S02]  /*d010*/  IMAD.U32 R3, RZ, RZ, UR4 ;  /* 0x00000004ff037e24 */ /* 0x000fe4000f8e00ff */
[C---:B------:R-:W-:Y:S01]  /*d020*/  IMAD R9, R5.reuse, UR11, R4 ;  /* 0x0000000b05097c24 */ /* 0x040fe2000f8e0204 */
[----:B------:R-:W-:Y:S01]  /*d030*/  SHF.R.S32.HI R4, RZ, 0x1f, R7 ;  /* 0x0000001fff047819 */ /* 0x000fe20000011407 */
[----:B------:R-:W-:-:S04]  /*d040*/  IMAD.WIDE.U32 R2, R5, UR10, R2 ;  /* 0x0000000a05027c25 */ /* 0x000fc8000f8e0002 */
        /* <DEDUP_REMOVED lines=35> */
.L_x_2710:
[----:B------:R-:W-:Y:S05]  /*d280*/  BSYNC B1 ;  /* 0x0000000000017941 */ /* 0x000fea0003800000 */
.L_x_2709:
        /* <DEDUP_REMOVED lines=21> */
.L_x_2712:
[----:B------:R-:W-:Y:S05]  /*d3e0*/  BSYNC B1 ;  /* 0x0000000000017941 */ /* 0x000fea0003800000 */
.L_x_2711:
        /* <DEDUP_REMOVED lines=21> */
.L_x_2714:
[----:B------:R-:W-:Y:S05]  /*d540*/  BSYNC B1 ;  /* 0x0000000000017941 */ /* 0x000fea0003800000 */
.L_x_2713:
[----:B0-----:R-:W-:Y:S01]  /*d550*/  VIADD R0, R6, 0x60 ;  /* 0x0000006006007836 */ /* 0x001fe20000000000 */
[----:B--2-4-:R-:W0:Y:S04]  /*d560*/  SHFL.IDX PT, R5, R5, 0x3, 0x181f ;  /* 0x00781f0005057f89 */ /* 0x014e2800000e0000 */
[----:B------:R-:W-:Y:S01]  /*d570*/  ISETP.GE.AND P0, PT, R0, R11, PT ;  /* 0x0000000b0000720c */ /* 0x000fe20003f06270 */
[----:B-1-3--:R1:W2:-:S12]  /*d580*/  SHFL.IDX PT, R2, R4, 0x3, 0x181f ;  /* 0x00781f0004027f89 */ /* 0x00a29800000e0000 */
[----:B-1----:R-:W-:Y:S05]  /*d590*/  @P0 BRA `(.L_x_2705) ;  /* 0x0000000000440947 */ /* 0x002fea0003800000 */
[----:B------:R-:W-:Y:S02]  /*d5a0*/  ULDC UR4, c[0x0][0xac8] ;  /* 0x0002b20000047ab9 */ /* 0x000fe40000000800 */
[----:B------:R-:W-:Y:S02]  /*d5b0*/  ISETP.GE.AND P3, PT, R16, UR4, PT ;  /* 0x0000000410007c0c */ /* 0x000fe4000bf66270 */
[----:B------:R-:W-:Y:S02]  /*d5c0*/  ISETP.GE.AND P2, PT, R22, UR4, PT ;  /* 0x0000000416007c0c */ /* 0x000fe4000bf46270 */
[----:B------:R-:W-:Y:S02]  /*d5d0*/  ISETP.GE.AND P1, PT, R19, UR4, PT ;  /* 0x0000000413007c0c */ /* 0x000fe4000bf26270 */
[----:B------:R-:W-:-:S07]  /*d5e0*/  ISETP.GE.AND P0, PT, R23, UR4, PT ;  /* 0x0000000417007c0c */ /* 0x000fce000bf06270 */
[-C--:B--2---:R-:W-:Y:S02]  /*d5f0*/  @!P3 LEA R6, P6, R16, R2.reuse, 0x1 ;  /* 0x000000021006b211 */ /* 0x084fe400078c08ff */
[-C--:B------:R-:W-:Y:S02]  /*d600*/  @!P2 LEA R8, P5, R22, R2.reuse, 0x1 ;  /* 0x000000021608a211 */ /* 0x080fe400078a08ff */
[-C--:B------:R-:W-:Y:S02]  /*d610*/  @!P1 LEA R10, P4, R19, R2.reuse, 0x1 ;  /* 0x00000002130a9211 */ /* 0x080fe400078808ff */
[-C--:B0-----:R-:W-:Y:S02]  /*d620*/  @!P3 LEA.HI.X R7, R16, R5.reuse, R225, 0x1, P6 ;  /* 0x000000051007b211 */ /* 0x081fe400030f0ce1 */
        /* <DEDUP_REMOVED lines=8> */
.L_x_2705:
[----:B------:R-:W-:Y:S05]  /*d6b0*/  BSYNC B0 ;  /* 0x0000000000007941 */ /* 0x000fea0003800000 */
.L_x_2696:
[----:B------:R-:W-:Y:S02]  /*d6c0*/  ULDC UR4, c[0x0][0xc3c] ;  /* 0x00030f0000047ab9 */ /* 0x000fe40000000800 */
[----:B------:R-:W-:-:S06]  /*d6d0*/  UISETP.GE.AND UP0, UPT, UR6, UR4, UPT ;  /* 0x000000040600728c */ /* 0x000fcc000bf06270 */
[----:B------:R-:W-:-:S13]  /*d6e0*/  PLOP3.LUT P0, PT, PT, PT, UP0, 0x80, 0x0 ;  /* 0x000000000000781c */ /* 0x000fda0003f0f008 */
[----:B------:R-:W-:Y:S05]  /*d6f0*/  @!P0 BRA `(.L_x_2715) ;  /* 0xffffff3400a88947 */ /* 0x000fea000383ffff */
[----:B------:R-:W-:Y:S05]  /*d700*/  EXIT ;  /* 0x000000000000794d */ /* 0x000fea0003800000 */
.L_x_2654:
        /* <DEDUP_REMOVED lines=55> */
.L_x_2721:
        /* <DEDUP_REMOVED lines=12> */
.L_x_2720:
[----:B------:R-:W-:Y:S05]  /*db40*/  BSYNC B0 ;  /* 0x0000000000007941 */ /* 0x000fea0003800000 */
.L_x_2719:
        /* <DEDUP_REMOVED lines=21> */
.L_x_2717:
[----:B------:R-:W-:-:S04]  /*dca0*/  IMAD.IADD R13, R4, 0x1, -R3 ;  /* 0x00000001040d7824 */ /* 0x000fc800078e0a03 */
[----:B------:R-:W-:-:S05]  /*dcb0*/  IMAD R2, R8, R9, R13 ;  /* 0x0000000908027224 */ /* 0x000fca00078e020d */
[----:B------:R-:W-:-:S13]  /*dcc0*/  ISETP.GT.AND P0, PT, R2, R7, PT ;  /* 0x000000070200720c */ /* 0x000fda0003f04270 */
[----:B------:R-:W-:Y:S02]  /*dcd0*/  VOTEU.ANY UR7, UPT, !P0 ;  /* 0x0000000000077886 */ /* 0x000fe400040e0100 */
[----:B------:R-:W-:-:S04]  /*dce0*/  UPOPC UR6, UR7 ;  /* 0x00000007000672bf */ /* 0x000fc80008000000 */
[----:B------:R-:W-:-:S03]  /*dcf0*/  UIADD3 UR40, UR6, UR4, URZ ;  /* 0x0000000406287290 */ /* 0x000fc6000fffe03f */
[----:B------:R-:W-:Y:S02]  /*dd00*/  ULDC.64 UR4, c[0x0][0xc90] ;  /* 0x0003240000047ab9 */ /* 0x000fe40000000a00 */
[----:B------:R-:W-:-:S06]  /*dd10*/  UIMAD.WIDE UR4, UR40, 0x4, UR4 ;  /* 0x00000004280478a5 */ /* 0x000fcc000f8e0204 */
[----:B------:R-:W-:Y:S02]  /*dd20*/  IMAD.U32 R2, RZ, RZ, UR4 ;  /* 0x00000004ff027e24 */ /* 0x000fe4000f8e00ff */
[----:B------:R-:W-:-:S05]  /*dd30*/  IMAD.U32 R3, RZ, RZ, UR5 ;  /* 0x00000005ff037e24 */ /* 0x000fca000f8e00ff */
[----:B------:R-:W2:Y:S01]  /*dd40*/  LDG.E R6, desc[UR52][R2.64] ;  /* 0x0000003402067981 */ /* 0x000ea2000c1e1900 */
[----:B------:R-:W-:Y:S01]  /*dd50*/  IMAD.U32 R15, RZ, RZ, UR6 ;  /* 0x00000006ff0f7e24 */ /* 0x000fe2000f8e00ff */
[----:B------:R-:W-:-:S04]  /*dd60*/  ISETP.NE.AND P0, PT, RZ, UR7, PT ;  /* 0x00000007ff007c0c */ /* 0x000fc8000bf05270 */
        /* <DEDUP_REMOVED lines=8> */
[----:B------:R-:W-:-:S06]  /*ddf0*/  UIADD3 UR4, UR6, -0x1, URZ ;  /* 0xffffffff06047890 */ /* 0x000fcc000fffe03f */
[----:B0-----:R-:W-:-:S05]  /*de00*/  IMAD.U32 R11, RZ, RZ, UR4 ;  /* 0x00000004ff0b7e24 */ /* 0x001fca000f8e00ff */
[----:B------:R2:W3:Y:S02]  /*de10*/  SHFL.IDX PT, R16, R8, R11, 0x1f ;  /* 0x00001f0b08107589 */ /* 0x0004e400000e0000 */
.L_x_2722:
[----:B-1----:R-:W-:Y:S02]  /*de20*/  IMAD.MOV R2, RZ, RZ, -R3 ;  /* 0x000000ffff027224 */ /* 0x002fe400078e0a03 */
[----:B---3--:R-:W-:Y:S02]  /*de30*/  IMAD R16, R16, R9, R13 ;  /* 0x0000000910107224 */ /* 0x008fe400078e020d */
[----:B------:R-:W-:Y:S01]  /*de40*/  IMAD.MOV.U32 R13, RZ, RZ, R2 ;  /* 0x000000ffff0d7224 */ /* 0x000fe200078e0002 */
[----:B------:R-:W-:Y:S01]  /*de50*/  IABS R2, R4 ;  /* 0x0000000400027213 */ /* 0x000fe20000000000 */
[----:B0-2---:R-:W-:Y:S02]  /*de60*/  IMAD.IADD R11, R7, 0x1, -R16 ;  /* 0x00000001070b7824 */ /* 0x005fe400078e0a10 */
        /* <DEDUP_REMOVED lines=23> */
[----:B------:R-:W-:Y:S02]  /*dfe0*/  VIADDMNMX R15, R3, R9, R6, PT ;  /* 0x00000009030f7246 */ /* 0x000fe40003800106 */
[----:B------:R-:W-:Y:S02]  /*dff0*/  IABS R9, R4 ;  /* 0x0000000400097213 */ /* 0x000fe40000000000 */
[-C--:B------:R-:W-:Y:S01]  /*e000*/  IABS R8, R15.reuse ;  /* 0x0000000f00087213 */ /* 0x080fe20000000000 */
[----:B------:R-:W-:Y:S01]  /*e010*/  IMAD.MOV R18, RZ, RZ, -R15 ;  /* 0x000000ffff127224 */ /* 0x000fe200078e0a0f */
[----:B------:R-:W-:Y:S02]  /*e020*/  IABS R10, R15 ;  /* 0x0000000f000a7213 */ /* 0x000fe40000000000 */
[----:B------:R-:W0:Y:S08]  /*e030*/  I2F.RP R6, R8 ;  /* 0x0000000800067306 */ /* 0x000e300000209400 */
[----:B0-----:R-:W0:Y:S02]  /*e040*/  MUFU.RCP R6, R6 ;  /* 0x0000000600067308 */ /* 0x001e240000001000 */
[----:B0-----:R-:W-:-:S06]  /*e050*/  VIADD R3, R6, 0xffffffe ;  /* 0x0ffffffe06037836 */ /* 0x001fcc0000000000 */
[----:B------:R-:W0:Y:S02]  /*e060*/  F2I.FTZ.U32.TRUNC.NTZ R3, R3 ;  /* 0x0000000300037305 */ /* 0x000e24000021f000 */
[----:B0-----:R-:W-:-:S04]  /*e070*/  IMAD.MOV R2, RZ, RZ, -R3 ;  /* 0x000000ffff027224 */ /* 0x001fc800078e0a03 */
[----:B------:R-:W-:Y:S02]  /*e080*/  IMAD.MOV.U32 R7, RZ, RZ, R2 ;  /* 0x000000ffff077224 */ /* 0x000fe400078e0002 */
[----:B------:R-:W-:Y:S02]  /*e090*/  IMAD.MOV.U32 R2, RZ, RZ, RZ ;  /* 0x000000ffff027224 */ /* 0x000fe400078e00ff */
        /* <DEDUP_REMOVED lines=13> */
[----:B------:R-:W-:-:S06]  /*e170*/  @P0 VIADD R2, R2, 0x1 ;  /* 0x0000000102020836 */ /* 0x000fcc0000000000 */
[----:B------:R-:W-:Y:S01]  /*e180*/  @!P2 IMAD.MOV R2, RZ, RZ, -R2 ;  /* 0x000000ffff02a224 */ /* 0x000fe200078e0a02 */
[----:B------:R-:W-:-:S04]  /*e190*/  @!P1 LOP3.LUT R2, RZ, R15, RZ, 0x33, !PT ;  /* 0x0000000fff029212 */ /* 0x000fc800078e33ff */
[----:B------:R-:W-:Y:S01]  /*e1a0*/  LOP3.LUT R17, RZ, R2, RZ, 0x33, !PT ;  /* 0x00000002ff117212 */ /* 0x000fe200078e33ff */
[----:B------:R-:W-:-:S04]  /*e1b0*/  IMAD R18, R2, R18, R3 ;  /* 0x0000001202127224 */ /* 0x000fc800078e0203 */
[----:B------:R-:W-:Y:S01]  /*e1c0*/  IMAD.IADD R17, R0, 0x1, R17 ;  /* 0x0000000100117824 */ /* 0x000fe200078e0211 */
[----:B------:R-:W-:Y:S06]  /*e1d0*/  BRA `(.L_x_2723) ;  /* 0x0000000000107947 */ /* 0x000fec0003800000 */
.L_x_2718:
[----:B------:R-:W-:Y:S01]  /*e1e0*/  IMAD.MOV.U32 R16, RZ, RZ, R7 ;  /* 0x000000ffff107224 */ /* 0x000fe200078e0007 */
[----:B------:R-:W-:Y:S01]  /*e1f0*/  ULDC UR40, c[0x0][0xc3c] ;  /* 0x00030f0000287ab9 */ /* 0x000fe20000000800 */
[----:B------:R-:W-:Y:S02]  /*e200*/  IMAD.MOV.U32 R17, RZ, RZ, RZ ;  /* 0x000000ffff117224 */ /* 0x000fe400078e00ff */
[----:B------:R-:W-:-:S07]  /*e210*/  IMAD.MOV.U32 R18, RZ, RZ, RZ ;  /* 0x000000ffff127224 */ /* 0x000fce00078e00ff */
.L_x_2723:
[----:B------:R-:W-:Y:S01]  /*e220*/  ISETP.NE.AND P0, PT, R5, RZ, PT ;  /* 0x000000ff0500720c */ /* 0x000fe20003f05270 */
[----:B------:R-:W-:-:S12]  /*e230*/  IMAD.U32 R19, RZ, RZ, UR40 ;  /* 0x00000028ff137e24 */ /* 0x000fd8000f8e00ff */
[----:B------:R-:W0:Y:S01]  /*e240*/  @!P0 S2R R3, SR_CgaCtaId ;  /* 0x0000000000038919 */ /* 0x000e220000008800 */
[----:B------:R-:W-:-:S04]  /*e250*/  @!P0 MOV R0, 0x400 ;  /* 0x0000040000008802 */ /* 0x000fc80000000f00 */
[----:B0-----:R-:W-:-:S05]  /*e260*/  @!P0 LEA R0, R3, R0, 0x18 ;  /* 0x0000000003008211 */ /* 0x001fca00078ec0ff */
[----:B------:R0:W-:Y:S01]  /*e270*/  @!P0 STS.128 [R0+0x388d0], R16 ;  /* 0x0388d01000008388 */ /* 0x0001e20000000c00 */
[----:B------:R-:W-:Y:S06]  /*e280*/  BAR.ARV 0x5, 0x180 ;  /* 0x0146000000007b1d */ /* 0x000fec0000002000 */
.L_x_2716:
        /* <DEDUP_REMOVED lines=8> */
[----:B------:R-:W2:Y:S01]  /*e310*/  S2UR UR4, SR_CgaCtaId ;  /* 0x00000000000479c3 */ /* 0x000ea20000008800 */
        /* <DEDUP_REMOVED lines=8> */
[----:B--2---:R-:W-:-:S02]  /*e3a0*/  IMAD.U32 R33, RZ, RZ, UR4 ;  /* 0x00000004ff217e24 */ /* 0x004fc4000f8e00ff */
[C---:B-1----:R-:W-:Y:S01]  /*e3b0*/  IMAD.SHL.U32 R22, R8.reuse, 0x80, RZ ;  /* 0x0000008008167824 */ /* 0x042fe200078e00ff */
[C---:B------:R-:W-:Y:S01]  /*e3c0*/  LOP3.LUT R6, R8.reuse, 0x7f, RZ, 0xc0, !PT ;  /* 0x0000007f08067812 */ /* 0x040fe200078ec0ff */
        /* <DEDUP_REMOVED lines=29> */
.L_x_2799:
[----:B------:R-:W-:Y:S01]  /*e5a0*/  ULDC.64 UR4, c[0x0][0xc88] ;  /* 0x0003220000047ab9 */ /* 0x000fe20000000a00 */
[----:B------:R-:W-:Y:S01]  /*e5b0*/  ULDC.64 UR6, c[0x0][0xa18] ;  /* 0x0002860000067ab9 */ /* 0x000fe20000000a00 */
[----:B------:R-:W-:Y:S01]  /*e5c0*/  UIMAD.WIDE UR4, UR40, 0x4, UR4 ;  /* 0x00000004280478a5 */ /* 0x000fe2000f8e0204 */
[----:B------:R-:W-:-:S05]  /*e5d0*/  ULDC.64 UR8, c[0x0][0xa00] ;  /* 0x0002800000087ab9 */ /* 0x000fca0000000a00 */
[----:B-1-3--:R-:W-:Y:S02]  /*e5e0*/  IMAD.U32 R2, RZ, RZ, UR4 ;  /* 0x00000004ff027e24 */ /* 0x00afe4000f8e00ff */
        /* <DEDUP_REMOVED lines=44> */
.L_x_2725:
        /* <DEDUP_REMOVED lines=21> */
.L_x_2726:
        /* <DEDUP_REMOVED lines=11> */
.L_x_2727:
[----:B------:R-:W-:Y:S01]  /*eab0*/  R2UR UR6, R17 ;  /* 0x00000000110672ca */ /* 0x000fe200000e0000 */
[----:B------:R-:W-:Y:S01]  /*eac0*/  ULDC UR4, c[0x0][0x448] ;  /* 0x0001120000047ab9 */ /* 0x000fe20000000800 */
[----:B------:R-:W-:Y:S01]  /*ead0*/  UIADD3 UR38, -UR37, UR38, URZ ;  /* 0x0000002625267290 */ /* 0x000fe2000fffe13f */
[----:B------:R-:W-:Y:S01]  /*eae0*/  BSSY B7, `(.L_x_2728) ;  /* 0x00004d8000077945 */ /* 0x000fe20003800000 */
[----:B------:R-:W-:Y:S02]  /*eaf0*/  UISETP.NE.AND UP0, UPT, UR4, 0x1, UPT ;  /* 0x000000010400788c */ /* 0x000fe4000bf05270 */
[----:B------:R-:W-:Y:S02]  /*eb00*/  UIADD3 UR7, UR38, 0x80, -UR41 ;  /* 0x0000008026077890 */ /* 0x000fe4000fffe829 */
[----:B------:R-:W-:-:S05]  /*eb10*/  UP2UR UR49, UPR, URZ, 0x1 ;  /* 0x000000013f317883 */ /* 0x000fca0008000000 */
[----:B------:R-:W-:Y:S02]  /*eb20*/  USHF.L.U32 UR6, UR6, 0x7, URZ ;  /* 0x0000000706067899 */ /* 0x000fe4000800063f */
[----:B------:R-:W-:Y:S01]  /*eb30*/  @UP0 ULDC UR4, c[0x0][0x44c] ;  /* 0x0001130000040ab9 */ /* 0x000fe20000000800 */
[----:B------:R-:W-:Y:S01]  /*eb40*/  @UP0 ULDC UR8, c[0x0][0x450] ;  /* 0x0001140000080ab9 */ /* 0x000fe20000000800 */
[----:B------:R-:W-:-:S04]  /*eb50*/  UIADD3 UR6, UR6, 0x7f, URZ ;  /* 0x0000007f06067890 */ /* 0x000fc8000fffe03f */
[----:B------:R-:W-:Y:S02]  /*eb60*/  UIMAD.WIDE.U32 UR4, UR6, UR4, URZ ;  /* 0x00000004060472a5 */ /* 0x000fe4000f8e003f */
[----:B------:R-:W-:Y:S02]  /*eb70*/  UIADD3 UR4, UR38, 0x7f, URZ ;  /* 0x0000007f26047890 */ /* 0x000fe4000fffe03f */
        /* <DEDUP_REMOVED lines=9> */
[----:B------:R-:W-:-:S06]  /*ec10*/  USEL UR42, UR5, UR7, UP0 ;  /* 0x00000007052a7287 */ /* 0x000fcc0008000000 */
[----:B------:R-:W-:-:S13]  /*ec20*/  ISETP.LT.AND P0, PT, RZ, UR42, PT ;  /* 0x0000002aff007c0c */ /* 0x000fda000bf01270 */
        /* <DEDUP_REMOVED lines=18> */
.L_x_2729:
        /* <DEDUP_REMOVED lines=20> */
.L_x_2732:
[----:B------:R-:W-:Y:S05]  /*ee90*/  BSYNC B6 ;  /* 0x0000000000067941 */ /* 0x000fea0003800000 */
.L_x_2731:
        /* <DEDUP_REMOVED lines=22> */
.L_x_2734:
[----:B------:R-:W-:Y:S05]  /*f000*/  BSYNC B6 ;  /* 0x0000000000067941 */ /* 0x000fea0003800000 */
.L_x_2733:
        /* <DEDUP_REMOVED lines=20> */
.L_x_2736:
[----:B------:R-:W-:Y:S05]  /*f150*/  BSYNC B6 ;  /* 0x0000000000067941 */ /* 0x000fea0003800000 */
.L_x_2735:
        /* <DEDUP_REMOVED lines=19> */
.L_x_2738:
[----:B------:R-:W-:Y:S05]  /*f290*/  BSYNC B6 ;  /* 0x0000000000067941 */ /* 0x000fea0003800000 */
.L_x_2737:
        /* <DEDUP_REMOVED lines=56> */
.L_x_2819:
[----:B------:R-:W-:Y:S01]  /*f620*/  SHF.R.S32.HI R31, RZ, 0x1f, R18 ;  /* 0x0000001fff1f7819 */ /* 0x000fe20000011412 */
[----:B------:R-:W-:Y:S06]  /*f630*/  @!P2 BRA `(.L_x_2740) ;  /* 0x000000000004a947 */ /* 0x000fec0003800000 */
[----:B------:R-:W-:Y:S01]  /*f640*/  BPT.TRAP 0x1 ;  /* 0x000000040000795c */ /* 0x000fe20000300000 */
.L_x_2740:
[----:B------:R-:W-:Y:S01]  /*f650*/  IMAD R6, R25, 0x8, R23 ;  /* 0x0000000819067824 */ /* 0x000fe200078e0217 */
[----:B------:R-:W-:Y:S01]  /*f660*/  SHF.L.U32 R2, R29, 0x1f, RZ ;  /* 0x0000001f1d027819 */ /* 0x000fe200000006ff */
[----:B------:R-:W-:Y:S01]  /*f670*/  BSSY B0, `(.L_x_2741) ;  /* 0x0000005000007945 */ /* 0x000fe20003800000 */
[----:B------:R-:W-:Y:S02]  /*f680*/  SHF.R.S32.HI R20, RZ, 0x1f, R0 ;  /* 0x0000001fff147819 */ /* 0x000fe40000011400 */
[----:B------:R-:W0:Y:S01]  /*f690*/  SYNCS.PHASECHK.TRANS64.TRYWAIT P0, [R6+URZ+0x38880], R2 ;  /* 0x03888002060075a7 */ /* 0x000e22000800017f */
[----:B------:R1:W-:Y:S02]  /*f6a0*/  STL [R1+0x8], R2 ;  /* 0x0000080201007387 */ /* 0x0003e40000100800 */
[----:B01----:R-:W-:Y:S05]  /*f6b0*/  @!P0 BRA `(.L_x_2742) ;  /* 0x0000005400388947 */ /* 0x003fea0003800000 */
.L_x_2820:
[----:B------:R-:W-:Y:S05]  /*f6c0*/  BSYNC B0 ;  /* 0x0000000000007941 */ /* 0x000fea0003800000 */
.L_x_2741:
        /* <DEDUP_REMOVED lines=105> */
.L_x_2838:
        /* <DEDUP_REMOVED lines=11> */
.L_x_2744:
        /* <DEDUP_REMOVED lines=11> */
.L_x_2745:
[----:B------:R0:W-:Y:S01]  /*fec0*/  SYNCS.ARRIVE.TRANS64.A1T0 RZ, [R6+URZ+0x38870], RZ ;  /* 0x038870ff06ff79a7 */ /* 0x0001e2000810003f */
[----:B------:R-:W-:Y:S05]  /*fed0*/  @!P6 BRA `(.L_x_2746) ;  /* 0x000000000004e947 */ /* 0x000fea0003800000 */
[----:B------:R-:W-:Y:S01]  /*fee0*/  BPT.TRAP 0x1 ;  /* 0x000000040000795c */ /* 0x000fe20000300000 */
.L_x_2746:
[----:B------:R-:W2:Y:S01]  /*fef0*/  LDL R2, [R1+0x8] ;  /* 0x0000080001027983 */ /* 0x000ea20000100800 */
[----:B------:R-:W-:Y:S01]  /*ff00*/  BSSY B0, `(.L_x_2747) ;  /* 0x0000003000007945 */ /* 0x000fe20003800000 */
[----:B--2---:R-:W1:Y:S03]  /*ff10*/  SYNCS.PHASECHK.TRANS64.TRYWAIT P0, [R6+URZ+0x38840], R2 ;  /* 0x03884002060075a7 */ /* 0x004e66000800017f */
[----:B-1----:R-:W-:Y:S05]  /*ff20*/  @!P0 BRA `(.L_x_2748) ;  /* 0x0000005800088947 */ /* 0x002fea0003800000 */
.L_x_2839:
[----:B------:R-:W-:Y:S05]  /*ff30*/  BSYNC B0 ;  /* 0x0000000000007941 */ /* 0x000fea0003800000 */
.L_x_2747:
        /* <DEDUP_REMOVED lines=100> */
.L_x_2857:
        /* <DEDUP_REMOVED lines=11> */
.L_x_2750:
        /* <DEDUP_REMOVED lines=11> */
.L_x_2751:
        /* <DEDUP_REMOVED lines=34> */
.L_x_2753:
[----:B------:R-:W-:Y:S05]  /*10900*/  BSYNC B6 ;  /* 0x0000000000067941 */ /* 0x000fea0003800000 */
.L_x_2752:
[----:B------:R3:W5:Y:S01]  /*10910*/  LDL R8, [R1+0x4] ;  /* 0x0000040001087983 */ /* 0x0007620000100800 */
[----:B------:R-:W-:Y:S01]  /*10920*/  R2UR UR6, R31 ;  /* 0x000000001f0672ca */ /* 0x000fe200000e0000 */
[----:B------:R-:W-:Y:S01]  /*10930*/  UISETP.NE.AND UP0, UPT, UR49, URZ, UPT ;  /* 0x0000003f3100728c */ /* 0x000fe2000bf05270 */
[C---:B------:R-:W-:Y:S01]  /*10940*/  R2UR UR10, R18.reuse ;  /* 0x00000000120a72ca */ /* 0x040fe200000e0000 */
[----:B-1----:R-:W1:Y:S01]  /*10950*/  S2R R2, SR_TID.X ;  /* 0x0000000000027919 */ /* 0x002e620000002100 */
[----:B------:R-:W-:Y:S01]  /*10960*/  R2UR UR7, R18 ;  /* 0x00000000120772ca */ /* 0x000fe200000e0000 */
[----:B------:R-:W-:Y:S01]  /*10970*/  ULDC.64 UR8, c[0x0][0x2d8] ;  /* 0x0000b60000087ab9 */ /* 0x000fe20000000a00 */
[----:B------:R-:W4:Y:S01]  /*10980*/  LDC R4, c[0x0][0x448] ;  /* 0x00011200ff047b82 */ /* 0x000f220000000800 */
[----:B------:R-:W-:Y:S01]  /*10990*/  PLOP3.LUT P0, PT, PT, PT, UP0, 0x80, 0x0 ;  /* 0x000000000000781c */ /* 0x000fe20003f0f008 */
[----:B------:R-:W-:Y:S01]  /*109a0*/  UMOV UR4, UR38 ;  /* 0x0000002600047c82 */ /* 0x000fe20008000000 */
[----:B------:R-:W-:Y:S01]  /*109b0*/  PLOP3.LUT P1, PT, PT, PT, UP0, 0x80, 0x0 ;  /* 0x000000000000781c */ /* 0x000fe20003f2f008 */
[----:B------:R-:W-:-:S03]  /*109c0*/  UMOV UR5, UR45 ;  /* 0x0000002d00057c82 */ /* 0x000fc60008000000 */
[----:B------:R-:W-:-:S04]  /*109d0*/  UIMAD UR6, UR6, UR8, URZ ;  /* 0x00000008060672a4 */ /* 0x000fc8000f8e023f */
[----:B------:R-:W-:Y:S02]  /*109e0*/  UIMAD UR6, UR10, UR9, UR6 ;  /* 0x000000090a0672a4 */ /* 0x000fe4000f8e0206 */
[----:B------:R-:W-:Y:S01]  /*109f0*/  UIMAD.WIDE.U32 UR4, UR7, UR8, UR4 ;  /* 0x00000008070472a5 */ /* 0x000fe2000f8e0004 */
[----:B------:R-:W-:Y:S02]  /*10a00*/  @UP0 ULDC UR10, c[0x0][0x44c] ;  /* 0x00011300000a0ab9 */ /* 0x000fe40000000800 */
[----:B------:R-:W-:Y:S01]  /*10a10*/  ULDC.64 UR8, c[0x0][0x2e0] ;  /* 0x0000b80000087ab9 */ /* 0x000fe20000000a00 */
[C---:B-1----:R-:W-:Y:S01]  /*10a20*/  LOP3.LUT R19, R2.reuse, 0x7f, RZ, 0xc0, !PT ;  /* 0x0000007f02137812 */ /* 0x042fe200078ec0ff */
[----:B------:R-:W-:Y:S01]  /*10a30*/  IMAD.SHL.U32 R2, R2, 0x10, RZ ;  /* 0x0000001002027824 */ /* 0x000fe200078e00ff */
[----:B------:R-:W-:Y:S02]  /*10a40*/  UIADD3 UR5, UR5, UR6, URZ ;  /* 0x0000000605057290 */ /* 0x000fe4000fffe03f */
[----:B------:R-:W-:Y:S01]  /*10a50*/  SHF.R.U32.HI R19, RZ, 0x3, R19 ;  /* 0x00000003ff137819 */ /* 0x000fe20000011613 */
[----:B------:R-:W-:Y:S01]  /*10a60*/  @UP0 ULDC UR6, c[0x0][0x450] ;  /* 0x0001140000060ab9 */ /* 0x000fe20000000800 */
[----:B------:R-:W-:-:S02]  /*10a70*/  UIMAD UR7, UR44, UR8, URZ ;  /* 0x000000082c0772a4 */ /* 0x000fc4000f8e023f */
[----:B------:R-:W-:-:S05]  /*10a80*/  LOP3.LUT R2, R19, 0x70, R2, 0xf8, !PT ;  /* 0x0000007013027812 */ /* 0x000fca00078ef802 */
[----:B------:R-:W-:-:S04]  /*10a90*/  IMAD R7, R17, 0x80, R2 ;  /* 0x0000008011077824 */ /* 0x000fc800078e0202 */
[----:B------:R-:W-:-:S04]  /*10aa0*/  @P0 IMAD.HI.U32 R0, R7, UR10, RZ ;  /* 0x0000000a07000c27 */ /* 0x000fc8000f8e00ff */
[----:B------:R-:W-:Y:S01]  /*10ab0*/  IMAD.MOV.U32 R2, RZ, RZ, R7 ;  /* 0x000000ffff027224 */ /* 0x000fe200078e0007 */
[----:B------:R-:W-:Y:S01]  /*10ac0*/  @P1 SHF.R.U32.HI R2, RZ, UR6, R0 ;  /* 0x00000006ff021c19 */ /* 0x000fe20008011600 */
[----:B------:R-:W-:Y:S02]  /*10ad0*/  UIMAD UR7, UR43, UR9, UR7 ;  /* 0x000000092b0772a4 */ /* 0x000fe4000f8e0207 */
[----:B------:R-:W-:Y:S01]  /*10ae0*/  UIMAD.WIDE.U32 UR4, UR43, UR8, UR4 ;  /* 0x000000082b0472a5 */ /* 0x000fe2000f8e0004 */
[----:B------:R-:W-:Y:S02]  /*10af0*/  SHF.R.S32.HI R0, RZ, 0x1f, R2 ;  /* 0x0000001fff007819 */ /* 0x000fe40000011402 */
[----:B------:R-:W-:Y:S01]  /*10b00*/  ULDC.64 UR8, c[0x0][0x2d0] ;  /* 0x0000b40000087ab9 */ /* 0x000fe20000000a00 */
[----:B------:R-:W-:Y:S01]  /*10b10*/  UIADD3 UR5, UR5, UR7, URZ ;  /* 0x0000000705057290 */ /* 0x000fe2000fffe03f */
[----:B------:R-:W-:Y:S02]  /*10b20*/  IMAD.U32 R3, RZ, RZ, UR8 ;  /* 0x00000008ff037e24 */ /* 0x000fe4000f8e00ff */
[----:B------:R-:W-:-:S02]  /*10b30*/  IMAD R5, R0, UR8, RZ ;  /* 0x0000000800057c24 */ /* 0x000fc4000f8e02ff */
[----:B------:R-:W-:Y:S02]  /*10b40*/  IMAD.MOV R0, RZ, RZ, -R2 ;  /* 0x000000ffff007224 */ /* 0x000fe400078e0a02 */
[C---:B------:R-:W-:Y:S02]  /*10b50*/  IMAD R5, R2.reuse, UR9, R5 ;  /* 0x0000000902057c24 */ /* 0x040fe4000f8e0205 */
[----:B------:R-:W-:Y:S01]  /*10b60*/  IMAD.WIDE.U32 R2, R2, R3, UR4 ;  /* 0x0000000402027e25 */ /* 0x000fe2000f8e0003 */
[----:B------:R-:W-:-:S03]  /*10b70*/  ULDC.64 UR4, c[0x0][0x2c8] ;  /* 0x0000b20000047ab9 */ /* 0x000fc60000000a00 */
[----:B----4-:R-:W-:Y:S02]  /*10b80*/  IMAD R0, R4, R0, R7 ;  /* 0x0000000004007224 */ /* 0x010fe400078e0207 */
[----:B------:R-:W-:-:S03]  /*10b90*/  IMAD.IADD R3, R3, 0x1, R5 ;  /* 0x0000000103037824 */ /* 0x000fc600078e0205 */
[----:B------:R-:W-:Y:S01]  /*10ba0*/  SHF.R.S32.HI R5, RZ, 0x1f, R0 ;  /* 0x0000001fff057819 */ /* 0x000fe20000011400 */
[----:B------:R-:W-:-:S04]  /*10bb0*/  IMAD.WIDE.U32 R2, R0, UR4, R2 ;  /* 0x0000000400027c25 */ /* 0x000fc8000f8e0002 */
[----:B------:R-:W-:Y:S01]  /*10bc0*/  IMAD R5, R5, UR4, RZ ;  /* 0x0000000405057c24 */ /* 0x000fe2000f8e02ff */
[----:B0-2---:R-:W-:-:S03]  /*10bd0*/  LOP3.LUT R6, R28, 0x80, RZ, 0xfc, !PT ;  /* 0x000000801c067812 */ /* 0x005fc600078efcff */
[----:B------:R-:W-:Y:S01]  /*10be0*/  IMAD R5, R0, UR5, R5 ;  /* 0x0000000500057c24 */ /* 0x000fe2000f8e0205 */
[----:B------:R-:W-:Y:S02]  /*10bf0*/  ULDC.64 UR4, c[0x0][0x280] ;  /* 0x0000a00000047ab9 */ /* 0x000fe40000000a00 */
[----:B------:R-:W-:Y:S01]  /*10c00*/  IADD3 R0, P0, R2, UR4, RZ ;  /* 0x0000000402007c10 */ /* 0x000fe2000ff1e0ff */
[----:B------:R-:W-:Y:S02]  /*10c10*/  ULDC UR4, c[0x0][0x2b8] ;  /* 0x0000ae0000047ab9 */ /* 0x000fe40000000800 */
[----:B------:R-:W-:Y:S02]  /*10c20*/  ISETP.GE.AND P1, PT, R6, UR4, PT ;  /* 0x0000000406007c0c */ /* 0x000fe4000bf26270 */
[----:B------:R-:W0:Y:S01]  /*10c30*/  S2R R6, SR_TID.X ;  /* 0x0000000000067919 */ /* 0x000e220000002100 */
        /* <DEDUP_REMOVED lines=8> */
[----:B------:R-:W-:Y:S01]  /*10cc0*/  IMAD R17, R17, 0x80, R9 ;  /* 0x0000008011117824 */ /* 0x000fe200078e0209 */
        /* <DEDUP_REMOVED lines=9> */
[----:B------:R-:W-:-:S03]  /*10d60*/  ISETP.GE.AND P2, PT, R7, R4, PT ;  /* 0x000000040700720c */ /* 0x000fc60003f46270 */
[----:B0-----:R-:W0:Y:S10]  /*10d70*/  SHFL.IDX PT, R2, R5, 0x1, 0x181f ;  /* 0x00381f0005027f89 */ /* 0x001e3400000e0000 */
[----:B--2---:R-:W-:-:S05]  /*10d80*/  @!P2 IADD3 R14, P3, R28, R14, RZ ;  /* 0x0000000e1c0ea210 */ /* 0x004fca0007f7e0ff */
[----:B0-----:R-:W-:Y:S02]  /*10d90*/  @!P2 IMAD.X R7, RZ, RZ, R2, P3 ;  /* 0x000000ffff07a224 */ /* 0x001fe400018e0602 */
[----:B------:R-:W-:Y:S02]  /*10da0*/  @!P2 IMAD.MOV.U32 R2, RZ, RZ, R14 ;  /* 0x000000ffff02a224 */ /* 0x000fe400078e000e */
[----:B------:R-:W-:Y:S01]  /*10db0*/  @!P2 IMAD.MOV.U32 R3, RZ, RZ, R7 ;  /* 0x000000ffff03a224 */ /* 0x000fe200078e0007 */
[----:B------:R-:W0:Y:S01]  /*10dc0*/  SHFL.IDX PT, R14, R0, 0x2, 0x181f ;  /* 0x00581f00000e7f89 */ /* 0x000e2200000e0000 */
[----:B------:R-:W-:-:S03]  /*10dd0*/  VIADD R7, R17, 0x20 ;  /* 0x0000002011077836 */ /* 0x000fc60000000000 */
[----:B------:R-:W-:Y:S04]  /*10de0*/  @!P2 LDGSTS.E.BYPASS.LTC128B.128 [R8+0x20c00], desc[UR52][R2.64], !P0 ;  /* 0x20c000000208afae */ /* 0x000fe8000c101d74 */
[----:B------:R1:W-:Y:S01]  /*10df0*/  @!P2 LDGSTS.E.BYPASS.LTC128B.128 [R8+0x24c00], desc[UR52][R2.64+0x80], !P1 ;  /* 0x24c000800208afae */ /* 0x0003e2000c901d74 */
[----:B------:R-:W-:-:S03]  /*10e00*/  ISETP.GE.AND P2, PT, R7, R4, PT ;  /* 0x000000040700720c */ /* 0x000fc60003f46270 */
[----:B-1----:R-:W1:Y:S10]  /*10e10*/  SHFL.IDX PT, R2, R5, 0x2, 0x181f ;  /* 0x00581f0005027f89 */ /* 0x002e7400000e0000 */
[----:B0-----:R-:W-:-:S05]  /*10e20*/  @!P2 IADD3 R14, P3, R28, R14, RZ ;  /* 0x0000000e1c0ea210 */ /* 0x001fca0007f7e0ff */
[----:B-1----:R-:W-:Y:S02]  /*10e30*/  @!P2 IMAD.X R7, RZ, RZ, R2, P3 ;  /* 0x000000ffff07a224 */ /* 0x002fe400018e0602 */
        /* <DEDUP_REMOVED lines=46> */
.L_x_2874:
        /* <DEDUP_REMOVED lines=11> */
.L_x_2756:
[----:B------:R-:W-:Y:S05]  /*111d0*/  BSYNC B0 ;  /* 0x0000000000007941 */ /* 0x000fea0003800000 */
.L_x_2755:
[----:B------:R-:W-:Y:S01]  /*111e0*/  NOP ;  /* 0x0000000000007918 */ /* 0x000fe20000000000 */
[----:B------:R-:W-:-:S13]  /*111f0*/  PLOP3.LUT P0, PT, PT, PT, PT, 0x80, 0x0 ;  /* 0x000000000000781c */ /* 0x000fda0003f0f070 */
.L_x_2757:
        /* <DEDUP_REMOVED lines=18> */
.L_x_2875:
[----:B------:R-:W-:Y:S05]  /*11320*/  BSYNC B0 ;  /* 0x0000000000007941 */ /* 0x000fea0003800000 */
.L_x_2758:
[----:B------:R-:W-:-:S06]  /*11330*/  UISETP.GE.AND UP0, UPT, UR42, 0x2, UPT ;  /* 0x000000022a00788c */ /* 0x000fcc000bf06270 */
[----:B------:R-:W-:-:S13]  /*11340*/  PLOP3.LUT P0, PT, PT, PT, UP0, 0x80, 0x0 ;  /* 0x000000000000781c */ /* 0x000fda0003f0f008 */
[----:B------:R-:W-:Y:S05]  /*11350*/  @!P0 BRA `(.L_x_2760) ;  /* 0x0000001800508947 */ /* 0x000fea0003800000 */
[----:B------:R-:W-:Y:S01]  /*11360*/  UIADD3 UR4, UR42, -0x2, URZ ;  /* 0xfffffffe2a047890 */ /* 0x000fe2000fffe03f */
[----:B------:R-:W-:Y:S02]  /*11370*/  IMAD.MOV.U32 R10, RZ, RZ, R29 ;  /* 0x000000ffff0a7224 */ /* 0x000fe400078e001d */
[----:B------:R-:W-:-:S03]  /*11380*/  IMAD.MOV.U32 R9, RZ, RZ, R25 ;  /* 0x000000ffff097224 */ /* 0x000fc600078e0019 */
[----:B------:R-:W-:-:S07]  /*11390*/  IMAD.U32 R21, RZ, RZ, UR4 ;  /* 0x00000004ff157e24 */ /* 0x000fce000f8e00ff */
.L_x_2780:
        /* <DEDUP_REMOVED lines=39> */
.L_x_2761:
[----:B------:R-:W-:Y:S01]  /*11610*/  IMAD R0, R25, 0x8, R23 ;  /* 0x0000000819007824 */ /* 0x000fe200078e0217 */
[----:B------:R-:W-:Y:S01]  /*11620*/  SHF.L.U32 R20, R29, 0x1f, RZ ;  /* 0x0000001f1d147819 */ /* 0x000fe200000006ff */
[----:B------:R-:W-:Y:S01]  /*11630*/  BSSY B0, `(.L_x_2762) ;  /* 0x0000004000007945 */ /* 0x000fe20003800000 */
[----:B------:R-:W-:Y:S02]  /*11640*/  SHF.R.S32.HI R17, RZ, 0x1f, R6 ;  /* 0x0000001fff117819 */ /* 0x000fe40000011406 */
[----:B------:R-:W0:Y:S02]  /*11650*/  SYNCS.PHASECHK.TRANS64.TRYWAIT P0, [R0+URZ+0x38880], R20 ;  /* 0x03888014000075a7 */ /* 0x000e24000800017f */
[----:B0-----:R-:W-:Y:S05]  /*11660*/  @!P0 BRA `(.L_x_2763) ;  /* 0x0000005400a88947 */ /* 0x001fea0003800000 */
.L_x_2876:
[----:B------:R-:W-:Y:S05]  /*11670*/  BSYNC B0 ;  /* 0x0000000000007941 */ /* 0x000fea0003800000 */
.L_x_2762:
        /* <DEDUP_REMOVED lines=70> */
.L_x_2894:
        /* <DEDUP_REMOVED lines=9> */
.L_x_2765:
        /* <DEDUP_REMOVED lines=11> */
.L_x_2766:
[----:B------:R3:W-:Y:S01]  /*11c20*/  SYNCS.ARRIVE.TRANS64.A1T0 RZ, [R0+URZ+0x38870], RZ ;  /* 0x038870ff00ff79a7 */ /* 0x0007e2000810003f */
[----:B------:R-:W-:Y:S05]  /*11c30*/  @!P3 BRA `(.L_x_2767) ;  /* 0x000000000004b947 */ /* 0x000fea0003800000 */
[----:B------:R-:W-:Y:S01]  /*11c40*/  BPT.TRAP 0x1 ;  /* 0x000000040000795c */ /* 0x000fe20000300000 */
.L_x_2767:
[----:B------:R-:W4:Y:S01]  /*11c50*/  SYNCS.PHASECHK.TRANS64.TRYWAIT P0, [R0+URZ+0x38840], R20 ;  /* 0x03884014000075a7 */ /* 0x000f22000800017f */
[----:B------:R-:W-:Y:S04]  /*11c60*/  BSSY B0, `(.L_x_2768) ;  /* 0x0000002000007945 */ /* 0x000fe80003800000 */
[----:B----4-:R-:W-:Y:S05]  /*11c70*/  @!P0 BRA `(.L_x_2769) ;  /* 0x0000005800808947 */ /* 0x010fea0003800000 */
.L_x_2895:
[----:B------:R-:W-:Y:S05]  /*11c80*/  BSYNC B0 ;  /* 0x0000000000007941 */ /* 0x000fea0003800000 */
.L_x_2768:
        /* <DEDUP_REMOVED lines=68> */
.L_x_2913:
        /* <DEDUP_REMOVED lines=9> */
.L_x_2771:
        /* <DEDUP_REMOVED lines=11> */
.L_x_2772:
[----:B------:R3:W-:Y:S02]  /*12210*/  SYNCS.ARRIVE.TRANS64.A1T0 RZ, [R0+URZ+0x38830], RZ ;  /* 0x038830ff00ff79a7 */ /* 0x0007e4000810003f */
[----:B---34-:R-:W-:-:S05]  /*12220*/  IMAD.U32 R0, RZ, RZ, UR47 ;  /* 0x0000002fff007e24 */ /* 0x018fca000f8e00ff */
[----:B------:R-:W-:-:S13]  /*12230*/  ISETP.NE.AND P0, PT, R0, 0x3, PT ;  /* 0x000000030000780c */ /* 0x000fda0003f05270 */
[----:B------:R-:W-:Y:S05]  /*12240*/  @!P0 BRA `(.L_x_2773) ;  /* 0x0000000000048947 */ /* 0x000fea0003800000 */
[----:B------:R-:W-:Y:S01]  /*12250*/  BPT.TRAP 0x1 ;  /* 0x000000040000795c */ /* 0x000fe20000300000 */
.L_x_2773:
[----:B------:R-:W-:Y:S01]  /*12260*/  LOP3.LUT R3, R10, 0x1, RZ, 0x3c, !PT ;  /* 0x000000010a037812 */ /* 0x000fe200078e3cff */
[----:B------:R-:W-:Y:S01]  /*12270*/  IMAD R0, R9, 0x8, R23 ;  /* 0x0000000809007824 */ /* 0x000fe200078e0217 */
[----:B------:R-:W-:Y:S02]  /*12280*/  BSSY B0, `(.L_x_2774) ;  /* 0x0000004000007945 */ /* 0x000fe40003800000 */
[----:B------:R-:W-:-:S04]  /*12290*/  SHF.L.U32 R3, R3, 0x1f, RZ ;  /* 0x0000001f03037819 */ /* 0x000fc800000006ff */
[----:B------:R-:W0:Y:S02]  /*122a0*/  SYNCS.PHASECHK.TRANS64.TRYWAIT P2, [R0+URZ+0x38870], R3 ;  /* 0x03887003000075a7 */ /* 0x000e24000804017f */
[----:B0-----:R-:W-:Y:S05]  /*122b0*/  @!P2 BRA `(.L_x_2775) ;  /* 0x0000005c0048a947 */ /* 0x001fea0003800000 */
.L_x_2914:
[----:B------:R-:W-:Y:S05]  /*122c0*/  BSYNC B0 ;  /* 0x0000000000007941 */ /* 0x000fea0003800000 */
.L_x_2774:
[----:B------:R-:W-:-:S05]  /*122d0*/  IMAD.U32 R2, RZ, RZ, UR46 ;  /* 0x0000002eff027e24 */ /* 0x000fca000f8e00ff */
[----:B------:R-:W-:-:S13]  /*122e0*/  ISETP.NE.AND P2, PT, R2, 0x3, PT ;  /* 0x000000030200780c */ /* 0x000fda0003f45270 */
[----:B------:R-:W-:Y:S05]  /*122f0*/  @!P2 BRA `(.L_x_2776) ;  /* 0x000000000004a947 */ /* 0x000fea0003800000 */
[----:B------:R-:W-:Y:S01]  /*12300*/  BPT.TRAP 0x1 ;  /* 0x000000040000795c */ /* 0x000fe20000300000 */
.L_x_2776:
[----:B0-----:R-:W-:Y:S01]  /*12310*/  SHF.L.U32 R3, R10, 0x1f, RZ ;  /* 0x0000001f0a037819 */ /* 0x001fe200000006ff */
[----:B------:R-:W-:-:S03]  /*12320*/  IMAD.SHL.U32 R2, R9, 0x8000, RZ ;  /* 0x0000800009027824 */ /* 0x000fc600078e00ff */
[----:B------:R-:W0:Y:S02]  /*12330*/  SYNCS.PHASECHK.TRANS64.TRYWAIT P2, [R0+URZ+0x38860], R3 ;  /* 0x03886003000075a7 */ /* 0x000e24000804017f */
[----:B0-----:R-:W-:Y:S05]  /*12340*/  @!P2 BRA `(.L_x_2777) ;  /* 0x0000005c0038a947 */ /* 0x001fea0003800000 */
.L_x_2915:
        /* <DEDUP_REMOVED lines=139> */
.L_x_2778:
[----:B-1----:R1:W-:Y:S01]  /*12c00*/  SYNCS.ARRIVE.TRANS64.A1T0 RZ, [R0+URZ+0x38850], RZ ;  /* 0x038850ff00ff79a7 */ /* 0x0023e2000810003f */
[----:B------:R-:W-:Y:S06]  /*12c10*/  BAR.SYNC.DEFER_BLOCKING 0x2, 0x80 ;  /* 0x0082000000007b1d */ /* 0x000fec0000010000 */
[----:B------:R-:W-:Y:S05]  /*12c20*/  @!P0 BRA `(.L_x_2779) ;  /* 0x0000000000048947 */ /* 0x000fea0003800000 */
[----:B------:R-:W-:Y:S01]  /*12c30*/  BPT.TRAP 0x1 ;  /* 0x000000040000795c */ /* 0x000fe20000300000 */
.L_x_2779:
[----:B-1----:R-:W-:Y:S02]  /*12c40*/  VIADD R0, R0, 0x38880 ;  /* 0x0003888000007836 */ /* 0x002fe40000000000 */
[----:B------:R-:W-:Y:S02]  /*12c50*/  IMAD.MOV.U32 R10, RZ, RZ, R29 ;  /* 0x000000ffff0a7224 */ /* 0x000fe400078e001d */
[----:B------:R-:W-:Y:S01]  /*12c60*/  IMAD.MOV.U32 R9, RZ, RZ, R25 ;  /* 0x000000ffff097224 */ /* 0x000fe200078e0019 */
[----:B------:R-:W-:-:S04]  /*12c70*/  PRMT R0, R33, 0x654, R0 ;  /* 0x0000065421007816 */ /* 0x000fc80000000000 */
[----:B------:R1:W-:Y:S01]  /*12c80*/  SYNCS.ARRIVE.TRANS64.RED.A1T0 RZ, [R0+URZ], RZ ;  /* 0x000000ff00ff79a7 */ /* 0x0003e2000810043f */
[----:B------:R-:W-:Y:S05]  /*12c90*/  @P1 BRA `(.L_x_2780) ;  /* 0xffffffe400c01947 */ /* 0x000fea000383ffff */
.L_x_2760:
        /* <DEDUP_REMOVED lines=19> */
.L_x_2782:
[----:B------:R-:W-:Y:S05]  /*12dd0*/  BSYNC B0 ;  /* 0x0000000000007941 */ /* 0x000fea0003800000 */
.L_x_2781:
[----:B------:R-:W-:Y:S05]  /*12de0*/  @!P0 BRA `(.L_x_2783) ;  /* 0x0000000000048947 */ /* 0x000fea0003800000 */
[----:B------:R-:W-:Y:S01]  /*12df0*/  BPT.TRAP 0x1 ;  /* 0x000000040000795c */ /* 0x000fe20000300000 */
.L_x_2783:
[----:B------:R-:W-:Y:S01]  /*12e00*/  LOP3.LUT R3, R29, 0x1, RZ, 0x3c, !PT ;  /* 0x000000011d037812 */ /* 0x000fe200078e3cff */
[----:B------:R-:W-:Y:S01]  /*12e10*/  IMAD R2, R25, 0x8, R23 ;  /* 0x0000000819027824 */ /* 0x000fe200078e0217 */
[----:B------:R-:W-:Y:S02]  /*12e20*/  BSSY B0, `(.L_x_2784) ;  /* 0x0000004000007945 */ /* 0x000fe40003800000 */
[----:B------:R-:W-:-:S04]  /*12e30*/  SHF.L.U32 R3, R3, 0x1f, RZ ;  /* 0x0000001f03037819 */ /* 0x000fc800000006ff */
[----:B------:R-:W0:Y:S02]  /*12e40*/  SYNCS.PHASECHK.TRANS64.TRYWAIT P1, [R2+URZ+0x38870], R3 ;  /* 0x03887003020075a7 */ /* 0x000e24000802017f */
[----:B0-----:R-:W-:Y:S05]  /*12e50*/  @!P1 BRA `(.L_x_2785) ;  /* 0x0000005000889947 */ /* 0x001fea0003800000 */
.L_x_2916:
[----:B------:R-:W-:Y:S05]  /*12e60*/  BSYNC B0 ;  /* 0x0000000000007941 */ /* 0x000fea0003800000 */
.L_x_2784:
[----:B------:R-:W-:-:S05]  /*12e70*/  IMAD.U32 R0, RZ, RZ, UR46 ;  /* 0x0000002eff007e24 */ /* 0x000fca000f8e00ff */
[----:B------:R-:W-:-:S13]  /*12e80*/  ISETP.NE.AND P1, PT, R0, 0x3, PT ;  /* 0x000000030000780c */ /* 0x000fda0003f25270 */
[----:B------:R-:W-:Y:S05]  /*12e90*/  @!P1 BRA `(.L_x_2786) ;  /* 0x0000000000049947 */ /* 0x000fea0003800000 */
[----:B------:R-:W-:Y:S01]  /*12ea0*/  BPT.TRAP 0x1 ;  /* 0x000000040000795c */ /* 0x000fe20000300000 */
.L_x_2786:
[----:B0-----:R-:W-:-:S04]  /*12eb0*/  SHF.L.U32 R3, R29, 0x1f, RZ ;  /* 0x0000001f1d037819 */ /* 0x001fc800000006ff */
[----:B------:R-:W0:Y:S02]  /*12ec0*/  SYNCS.PHASECHK.TRANS64.TRYWAIT P1, [R2+URZ+0x38860], R3 ;  /* 0x03886003020075a7 */ /* 0x000e24000802017f */
[----:B0-----:R-:W-:Y:S05]  /*12ed0*/  @!P1 BRA `(.L_x_2787) ;  /* 0x00000050007c9947 */ /* 0x001fea0003800000 */
.L_x_2917:
        /* <DEDUP_REMOVED lines=140> */
.L_x_2788:
[----:B-1----:R1:W-:Y:S01]  /*137a0*/  SYNCS.ARRIVE.TRANS64.A1T0 RZ, [R2+URZ+0x38850], RZ ;  /* 0x038850ff02ff79a7 */ /* 0x0023e2000810003f */
[----:B------:R-:W-:Y:S06]  /*137b0*/  BAR.SYNC.DEFER_BLOCKING 0x2, 0x80 ;  /* 0x0082000000007b1d */ /* 0x000fec0000010000 */
[----:B------:R-:W-:Y:S05]  /*137c0*/  @!P0 BRA `(.L_x_2789) ;  /* 0x0000000000048947 */ /* 0x000fea0003800000 */
[----:B------:R-:W-:Y:S01]  /*137d0*/  BPT.TRAP 0x1 ;  /* 0x000000040000795c */ /* 0x000fe20000300000 */
.L_x_2789:
        /* <DEDUP_REMOVED lines=8> */
.L_x_2730:
[----:B------:R-:W-:Y:S05]  /*13860*/  BSYNC B7 ;  /* 0x0000000000077941 */ /* 0x000fea0003800000 */
.L_x_2728:
        /* <DEDUP_REMOVED lines=11> */
.L_x_2790:
[----:B------:R-:W2:Y:S01]  /*13920*/  S2R R0, SR_TID.X ;  /* 0x0000000000007919 */ /* 0x000ea20000002100 */
[----:B------:R-:W-:Y:S01]  /*13930*/  ULDC UR4, c[0x0][0xc3c] ;  /* 0x00030f0000047ab9 */ /* 0x000fe20000000800 */
[----:B------:R-:W-:Y:S01]  /*13940*/  IMAD.MOV.U32 R17, RZ, RZ, RZ ;  /* 0x000000ffff117224 */ /* 0x000fe200078e00ff */
[----:B--2---:R-:W-:-:S04]  /*13950*/  LOP3.LUT R6, R0, 0x1f, RZ, 0xc0, !PT ;  /* 0x0000001f00067812 */ /* 0x004fc800078ec0ff */
[C---:B------:R-:W-:Y:S01]  /*13960*/  ISETP.NE.AND P0, PT, R6.reuse, 0x1f, PT ;  /* 0x0000001f0600780c */ /* 0x040fe20003f05270 */
[----:B------:R-:W-:-:S05]  /*13970*/  VIADD R5, R6, UR40 ;  /* 0x0000002806057c36 */ /* 0x000fca0008000000 */
[----:B------:R-:W-:Y:S01]  /*13980*/  ISETP.GE.OR P1, PT, R5, UR4, !P0 ;  /* 0x0000000405007c0c */ /* 0x000fe2000c726670 */
[----:B------:R-:W-:-:S12]  /*13990*/  ULDC UR4, c[0x0][0xc3c] ;  /* 0x00030f0000047ab9 */ /* 0x000fd80000000800 */
[----:B-1----:R-:W1:Y:S02]  /*139a0*/  @!P1 LDC.64 R2, c[0x0][0xc80] ;  /* 0x00032000ff029b82 */ /* 0x002e640000000a00 */
[----:B-1----:R-:W-:-:S05]  /*139b0*/  @!P1 IMAD.WIDE R2, R5, 0x4, R2 ;  /* 0x0000000405029825 */ /* 0x002fca00078e0202 */
[----:B------:R-:W2:Y:S01]  /*139c0*/  @!P1 LDG.E R17, desc[UR52][R2.64] ;  /* 0x0000003402119981 */ /* 0x000ea2000c1e1900 */
[C---:B------:R-:W-:Y:S02]  /*139d0*/  ISETP.NE.AND P1, PT, R6.reuse, RZ, PT ;  /* 0x000000ff0600720c */ /* 0x040fe40003f25270 */
[C---:B------:R-:W-:Y:S02]  /*139e0*/  ISETP.GE.U32.AND P2, PT, R6.reuse, 0x2, PT ;  /* 0x000000020600780c */ /* 0x040fe40003f46070 */
[C---:B------:R-:W-:Y:S02]  /*139f0*/  ISETP.GE.U32.AND P3, PT, R6.reuse, 0x4, PT ;  /* 0x000000040600780c */ /* 0x040fe40003f66070 */
[C---:B------:R-:W-:Y:S02]  /*13a00*/  ISETP.GE.U32.AND P4, PT, R6.reuse, 0x8, PT ;  /* 0x000000080600780c */ /* 0x040fe40003f86070 */
[----:B------:R-:W-:Y:S01]  /*13a10*/  ISETP.GE.U32.AND P5, PT, R6, 0x10, PT ;  /* 0x000000100600780c */ /* 0x000fe20003fa6070 */
[----:B--2---:R-:W1:Y:S02]  /*13a20*/  SHFL.UP PT, R0, R17, 0x1, RZ ;  /* 0x0420000011007989 */ /* 0x004e6400000e00ff */
[----:B-1----:R-:W-:-:S05]  /*13a30*/  SEL R0, R0, RZ, P1 ;  /* 0x000000ff00007207 */ /* 0x002fca0000800000 */
[----:B------:R-:W-:-:S05]  /*13a40*/  IMAD.IADD R0, R17, 0x1, R0 ;  /* 0x0000000111007824 */ /* 0x000fca00078e0200 */
[----:B------:R-:W1:Y:S02]  /*13a50*/  SHFL.UP PT, R4, R0, 0x2, RZ ;  /* 0x0440000000047989 */ /* 0x000e6400000e00ff */
[----:B-1----:R-:W-:-:S05]  /*13a60*/  SEL R5, R4, RZ, P2 ;  /* 0x000000ff04057207 */ /* 0x002fca0001000000 */
[----:B------:R-:W-:-:S05]  /*13a70*/  IMAD.IADD R5, R0, 0x1, R5 ;  /* 0x0000000100057824 */ /* 0x000fca00078e0205 */
[----:B------:R-:W1:Y:S02]  /*13a80*/  SHFL.UP PT, R4, R5, 0x4, RZ ;  /* 0x0480000005047989 */ /* 0x000e6400000e00ff */
[----:B-1----:R-:W-:-:S05]  /*13a90*/  SEL R4, R4, RZ, P3 ;  /* 0x000000ff04047207 */ /* 0x002fca0001800000 */
[----:B------:R-:W-:Y:S02]  /*13aa0*/  IMAD.IADD R4, R5, 0x1, R4 ;  /* 0x0000000105047824 */ /* 0x000fe400078e0204 */
[----:B------:R-:W-:Y:S04]  /*13ab0*/  SHFL.IDX PT, R5, R16, RZ, 0x1f ;  /* 0x00001fff10057589 */ /* 0x000fe800000e0000 */
[----:B------:R-:W1:Y:S02]  /*13ac0*/  SHFL.UP PT, R2, R4, 0x8, RZ ;  /* 0x0500000004027989 */ /* 0x000e6400000e00ff */
[----:B-1----:R-:W-:Y:S02]  /*13ad0*/  SEL R3, R2, RZ, P4 ;  /* 0x000000ff02037207 */ /* 0x002fe40002000000 */
[----:B------:R-:W-:Y:S03]  /*13ae0*/  SHFL.IDX PT, R2, R16, 0x1, 0x1f ;  /* 0x00201f0010027f89 */ /* 0x000fe600000e0000 */
[----:B------:R-:W-:-:S05]  /*13af0*/  IMAD.IADD R3, R4, 0x1, R3 ;  /* 0x0000000104037824 */ /* 0x000fca00078e0203 */
[----:B------:R-:W1:Y:S02]  /*13b00*/  SHFL.UP PT, R0, R3, 0x10, RZ ;  /* 0x0600000003007989 */ /* 0x000e6400000e00ff */
[----:B-1----:R-:W-:-:S05]  /*13b10*/  SEL R0, R0, RZ, P5 ;  /* 0x000000ff00007207 */ /* 0x002fca0002800000 */
[----:B------:R-:W-:Y:S02]  /*13b20*/  IMAD.IADD R7, R3, 0x1, R0 ;  /* 0x0000000103077824 */ /* 0x000fe400078e0200 */
[----:B------:R-:W1:Y:S03]  /*13b30*/  LDC R0, c[0x0][0xc38] ;  /* 0x00030e00ff007b82 */ /* 0x000e660000000800 */
[----:B0-----:R-:W1:Y:S02]  /*13b40*/  SHFL.IDX PT, R9, R7, 0x1f, 0x1f ;  /* 0x03e01f0007097f89 */ /* 0x001e6400000e0000 */
[----:B-1----:R-:W-:-:S04]  /*13b50*/  IMAD R9, R9, R0, RZ ;  /* 0x0000000009097224 */ /* 0x002fc800078e02ff */
[----:B------:R-:W-:-:S05]  /*13b60*/  IMAD.IADD R4, R2, 0x1, R9 ;  /* 0x0000000102047824 */ /* 0x000fca00078e0209 */
[----:B------:R-:W-:-:S13]  /*13b70*/  ISETP.GT.AND P6, PT, R4, R5, PT ;  /* 0x000000050400720c */ /* 0x000fda0003fc4270 */
[----:B------:R-:W-:Y:S05]  /*13b80*/  @P6 BRA `(.L_x_2792) ;  /* 0x0000000000946947 */ /* 0x000fea0003800000 */
.L_x_2796:
[----:B------:R-:W-:-:S04]  /*13b90*/  UIADD3 UR40, UR40, 0x1f, URZ ;  /* 0x0000001f28287890 */ /* 0x000fc8000fffe03f */
[----:B------:R-:W-:-:S06]  /*13ba0*/  UISETP.GE.AND UP0, UPT, UR40, UR4, UPT ;  /* 0x000000042800728c */ /* 0x000fcc000bf06270 */
[----:B------:R-:W-:-:S13]  /*13bb0*/  PLOP3.LUT P6, PT, PT, PT, UP0, 0x40, 0x0 ;  /* 0x000000000000781c */ /* 0x000fda0003fce808 */
[----:B------:R-:W-:Y:S05]  /*13bc0*/  @!P6 BRA `(.L_x_2793) ;  /* 0x0000000400c8e947 */ /* 0x000fea0003800000 */
[----:B------:R-:W0:Y:S01]  /*13bd0*/  S2R R0, SR_TID.X ;  /* 0x0000000000007919 */ /* 0x000e220000002100 */
[----:B------:R-:W-:Y:S01]  /*13be0*/  BSSY B0, `(.L_x_2794) ;  /* 0x0000009000007945 */ /* 0x000fe20003800000 */
[----:B------:R-:W-:Y:S01]  /*13bf0*/  IMAD.MOV.U32 R17, RZ, RZ, RZ ;  /* 0x000000ffff117224 */ /* 0x000fe200078e00ff */
[----:B0-----:R-:W-:-:S05]  /*13c00*/  LOP3.LUT R0, R0, 0x1f, RZ, 0xc0, !PT ;  /* 0x0000001f00007812 */ /* 0x001fca00078ec0ff */
[----:B------:R-:W-:-:S05]  /*13c10*/  VIADD R7, R0, UR40 ;  /* 0x0000002800077c36 */ /* 0x000fca0008000000 */
[----:B------:R-:W-:-:S13]  /*13c20*/  ISETP.GE.OR P6, PT, R7, UR4, !P0 ;  /* 0x0000000407007c0c */ /* 0x000fda000c7c6670 */
[----:B------:R-:W-:Y:S05]  /*13c30*/  @P6 BRA `(.L_x_2795) ;  /* 0x00000000000c6947 */ /* 0x000fea0003800000 */
[----:B------:R-:W0:Y:S02]  /*13c40*/  LDC.64 R2, c[0x0][0xc80] ;  /* 0x00032000ff027b82 */ /* 0x000e240000000a00 */
[----:B0-----:R-:W-:-:S05]  /*13c50*/  IMAD.WIDE R2, R7, 0x4, R2 ;  /* 0x0000000407027825 */ /* 0x001fca00078e0202 */
[----:B------:R0:W5:Y:S02]  /*13c60*/  LDG.E R17, desc[UR52][R2.64] ;  /* 0x0000003402117981 */ /* 0x000164000c1e1900 */
.L_x_2795:
[----:B------:R-:W-:Y:S05]  /*13c70*/  BSYNC B0 ;  /* 0x0000000000007941 */ /* 0x000fea0003800000 */
.L_x_2794:
[----:B-----5:R-:W1:Y:S02]  /*13c80*/  SHFL.UP PT, R0, R17, 0x1, RZ ;  /* 0x0420000011007989 */ /* 0x020e6400000e00ff */
[----:B-1----:R-:W-:-:S05]  /*13c90*/  SEL R0, R0, RZ, P1 ;  /* 0x000000ff00007207 */ /* 0x002fca0000800000 */
[----:B------:R-:W-:-:S05]  /*13ca0*/  IMAD.IADD R0, R17, 0x1, R0 ;  /* 0x0000000111007824 */ /* 0x000fca00078e0200 */
[----:B0-----:R-:W0:Y:S02]  /*13cb0*/  SHFL.UP PT, R2, R0, 0x2, RZ ;  /* 0x0440000000027989 */ /* 0x001e2400000e00ff */
[----:B0-----:R-:W-:-:S05]  /*13cc0*/  SEL R3, R2, RZ, P2 ;  /* 0x000000ff02037207 */ /* 0x001fca0001000000 */
[----:B------:R-:W-:Y:S02]  /*13cd0*/  IMAD.IADD R3, R0, 0x1, R3 ;  /* 0x0000000100037824 */ /* 0x000fe400078e0203 */
[----:B------:R-:W0:Y:S03]  /*13ce0*/  LDC R0, c[0x0][0xc38] ;  /* 0x00030e00ff007b82 */ /* 0x000e260000000800 */
[----:B------:R-:W1:Y:S02]  /*13cf0*/  SHFL.UP PT, R2, R3, 0x4, RZ ;  /* 0x0480000003027989 */ /* 0x000e6400000e00ff */
[----:B-1----:R-:W-:-:S05]  /*13d00*/  SEL R2, R2, RZ, P3 ;  /* 0x000000ff02027207 */ /* 0x002fca0001800000 */
[----:B------:R-:W-:-:S05]  /*13d10*/  IMAD.IADD R2, R3, 0x1, R2 ;  /* 0x0000000103027824 */ /* 0x000fca00078e0202 */
[----:B------:R-:W1:Y:S02]  /*13d20*/  SHFL.UP PT, R6, R2, 0x8, RZ ;  /* 0x0500000002067989 */ /* 0x000e6400000e00ff */
[----:B-1----:R-:W-:-:S05]  /*13d30*/  SEL R7, R6, RZ, P4 ;  /* 0x000000ff06077207 */ /* 0x002fca0002000000 */
[----:B------:R-:W-:-:S05]  /*13d40*/  IMAD.IADD R7, R2, 0x1, R7 ;  /* 0x0000000102077824 */ /* 0x000fca00078e0207 */
[----:B------:R-:W1:Y:S02]  /*13d50*/  SHFL.UP PT, R6, R7, 0x10, RZ ;  /* 0x0600000007067989 */ /* 0x000e6400000e00ff */
[----:B-1----:R-:W-:-:S05]  /*13d60*/  SEL R6, R6, RZ, P5 ;  /* 0x000000ff06067207 */ /* 0x002fca0002800000 */
[----:B------:R-:W-:-:S05]  /*13d70*/  IMAD.IADD R6, R7, 0x1, R6 ;  /* 0x0000000107067824 */ /* 0x000fca00078e0206 */
[----:B------:R-:W0:Y:S02]  /*13d80*/  SHFL.IDX PT, R9, R6, 0x1f, 0x1f ;  /* 0x03e01f0006097f89 */ /* 0x000e2400000e0000 */
[----:B0-----:R-:W-:-:S04]  /*13d90*/  IMAD R9, R9, R0, RZ ;  /* 0x0000000009097224 */ /* 0x001fc800078e02ff */
[----:B------:R-:W-:-:S05]  /*13da0*/  IMAD.IADD R4, R9, 0x1, R4 ;  /* 0x0000000109047824 */ /* 0x000fca00078e0204 */
[----:B------:R-:W-:-:S13]  /*13db0*/  ISETP.GT.AND P6, PT, R4, R5, PT ;  /* 0x000000050400720c */ /* 0x000fda0003fc4270 */
[----:B------:R-:W-:Y:S05]  /*13dc0*/  @!P6 BRA `(.L_x_2796) ;  /* 0xfffffffc0070e947 */ /* 0x000fea000383ffff */
[----:B------:R-:W-:-:S07]  /*13dd0*/  IMAD.MOV.U32 R7, RZ, RZ, R6 ;  /* 0x000000ffff077224 */ /* 0x000fce00078e0006 */
.L_x_2792:
[----:B------:R-:W-:Y:S01]  /*13de0*/  IMAD.IADD R9, R4, 0x1, -R9 ;  /* 0x0000000104097824 */ /* 0x000fe200078e0a09 */
[----:B------:R-:W-:-:S03]  /*13df0*/  ULDC.64 UR4, c[0x0][0xc90] ;  /* 0x0003240000047ab9 */ /* 0x000fc60000000a00 */
[----:B------:R-:W-:-:S05]  /*13e00*/  IMAD R2, R7, R0, R9 ;  /* 0x0000000007027224 */ /* 0x000fca00078e0209 */
[----:B------:R-:W-:-:S13]  /*13e10*/  ISETP.GT.AND P0, PT, R2, R5, PT ;  /* 0x000000050200720c */ /* 0x000fda0003f04270 */
[----:B------:R-:W-:Y:S02]  /*13e20*/  VOTEU.ANY UR7, UPT, !P0 ;  /* 0x0000000000077886 */ /* 0x000fe400040e0100 */
[----:B------:R-:W-:-:S04]  /*13e30*/  UPOPC UR6, UR7 ;  /* 0x00000007000672bf */ /* 0x000fc80008000000 */
[----:B------:R-:W-:-:S04]  /*13e40*/  UIADD3 UR40, UR6, UR40, URZ ;  /* 0x0000002806287290 */ /* 0x000fc8000fffe03f */
[----:B------:R-:W-:-:S06]  /*13e50*/  UIMAD.WIDE UR4, UR40, 0x4, UR4 ;  /* 0x00000004280478a5 */ /* 0x000fcc000f8e0204 */
[----:B------:R-:W-:Y:S02]  /*13e60*/  IMAD.U32 R2, RZ, RZ, UR4 ;  /* 0x00000004ff027e24 */ /* 0x000fe4000f8e00ff */
[----:B------:R-:W-:-:S05]  /*13e70*/  IMAD.U32 R3, RZ, RZ, UR5 ;  /* 0x00000005ff037e24 */ /* 0x000fca000f8e00ff */
[----:B------:R-:W2:Y:S01]  /*13e80*/  LDG.E R6, desc[UR52][R2.64] ;  /* 0x0000003402067981 */ /* 0x000ea2000c1e1900 */
[----:B------:R-:W-:Y:S01]  /*13e90*/  IMAD.U32 R12, RZ, RZ, UR6 ;  /* 0x00000006ff0c7e24 */ /* 0x000fe2000f8e00ff */
[----:B------:R-:W-:Y:S01]  /*13ea0*/  ISETP.NE.AND P0, PT, RZ, UR7, PT ;  /* 0x00000007ff007c0c */ /* 0x000fe2000bf05270 */
[----:B------:R-:W-:-:S03]  /*13eb0*/  IMAD.MOV.U32 R16, RZ, RZ, RZ ;  /* 0x000000ffff107224 */ /* 0x000fc600078e00ff */
[----:B------:R-:W2:Y:S02]  /*13ec0*/  SHFL.IDX PT, R17, R17, R12, 0x1f ;  /* 0x00001f0c11117589 */ /* 0x000ea400000e0000 */
[----:B--2---:R-:W-:-:S05]  /*13ed0*/  IMAD R4, R17, R6, RZ ;  /* 0x0000000611047224 */ /* 0x004fca00078e02ff */
[----:B------:R-:W-:-:S04]  /*13ee0*/  IABS R8, R4 ;  /* 0x0000000400087213 */ /* 0x000fc80000000000 */
[----:B------:R-:W0:Y:S08]  /*13ef0*/  I2F.RP R10, R8 ;  /* 0x00000008000a7306 */ /* 0x000e300000209400 */
[----:B0-----:R-:W0:Y:S02]  /*13f00*/  MUFU.RCP R10, R10 ;  /* 0x0000000a000a7308 */ /* 0x001e240000001000 */
[----:B0-----:R-:W-:-:S06]  /*13f10*/  VIADD R11, R10, 0xffffffe ;  /* 0x0ffffffe0a0b7836 */ /* 0x001fcc0000000000 */
[----:B------:R-:W0:Y:S02]  /*13f20*/  F2I.FTZ.U32.TRUNC.NTZ R3, R11 ;  /* 0x0000000b00037305 */ /* 0x000e24000021f000 */
[----:B0-----:R-:W-:Y:S01]  /*13f30*/  IMAD.MOV R13, RZ, RZ, -R3 ;  /* 0x000000ffff0d7224 */ /* 0x001fe200078e0a03 */
[----:B------:R-:W-:Y:S06]  /*13f40*/  @!P0 BRA `(.L_x_2797) ;  /* 0x00000000000c8947 */ /* 0x000fec0003800000 */
[----:B------:R-:W-:-:S06]  /*13f50*/  UIADD3 UR4, UR6, -0x1, URZ ;  /* 0xffffffff06047890 */ /* 0x000fcc000fffe03f */
[----:B------:R-:W-:-:S06]  /*13f60*/  IMAD.U32 R16, RZ, RZ, UR4 ;  /* 0x00000004ff107e24 */ /* 0x000fcc000f8e00ff */
[----:B------:R0:W1:Y:S02]  /*13f70*/  SHFL.IDX PT, R16, R7, R16, 0x1f ;  /* 0x00001f1007107589 */ /* 0x00006400000e0000 */
.L_x_2797:
[----:B-1----:R-:W-:Y:S02]  /*13f80*/  IMAD R16, R16, R0, R9 ;  /* 0x0000000010107224 */ /* 0x002fe400078e0209 */
[----:B0-----:R-:W-:Y:S02]  /*13f90*/  IMAD R7, R13, R8, RZ ;  /* 0x000000080d077224 */ /* 0x001fe400078e02ff */
[----:B------:R-:W-:Y:S02]  /*13fa0*/  IMAD.MOV.U32 R2, RZ, RZ, RZ ;  /* 0x000000ffff027224 */ /* 0x000fe400078e00ff */
[----:B------:R-:W-:Y:S02]  /*13fb0*/  IMAD.IADD R5, R5, 0x1, -R16 ;  /* 0x0000000105057824 */ /* 0x000fe400078e0a10 */
        /* <DEDUP_REMOVED lines=24> */
[----:B0-----:R-:W-:Y:S01]  /*14140*/  VIADD R2, R8, 0xffffffe ;  /* 0x0ffffffe08027836 */ /* 0x001fe20000000000 */
[----:B------:R-:W-:-:S05]  /*14150*/  IABS R8, R4 ;  /* 0x0000000400087213 */ /* 0x000fca0000000000 */
        /* <DEDUP_REMOVED lines=19> */
[----:B------:R-:W-:Y:S01]  /*14290*/  @!P1 LOP3.LUT R3, RZ, R0, RZ, 0x33, !PT ;  /* 0x00000000ff039212 */ /* 0x000fe200078e33ff */
[----:B------:R-:W-:-:S04]  /*142a0*/  IMAD.MOV R0, RZ, RZ, -R0 ;  /* 0x000000ffff007224 */ /* 0x000fc800078e0a00 */
[----:B------:R-:W-:Y:S01]  /*142b0*/  IMAD R18, R3, R0, R4 ;  /* 0x0000000003127224 */ /* 0x000fe200078e0204 */
[----:B------:R-:W-:-:S05]  /*142c0*/  LOP3.LUT R0, RZ, R3, RZ, 0x33, !PT ;  /* 0x00000003ff007212 */ /* 0x000fca00078e33ff */
[----:B------:R-:W-:Y:S01]  /*142d0*/  IMAD.IADD R17, R17, 0x1, R0 ;  /* 0x0000000111117824 */ /* 0x000fe200078e0200 */
[----:B------:R-:W-:Y:S06]  /*142e0*/  BRA `(.L_x_2798) ;  /* 0x0000000000107947 */ /* 0x000fec0003800000 */
.L_x_2793:
[----:B------:R-:W-:Y:S01]  /*142f0*/  IMAD.MOV.U32 R16, RZ, RZ, R5 ;  /* 0x000000ffff107224 */ /* 0x000fe200078e0005 */
[----:B------:R-:W-:Y:S01]  /*14300*/  ULDC UR40, c[0x0][0xc3c] ;  /* 0x00030f0000287ab9 */ /* 0x000fe20000000800 */
[----:B------:R-:W-:Y:S02]  /*14310*/  IMAD.MOV.U32 R17, RZ, RZ, RZ ;  /* 0x000000ffff117224 */ /* 0x000fe400078e00ff */
[----:B------:R-:W-:-:S07]  /*14320*/  IMAD.MOV.U32 R18, RZ, RZ, RZ ;  /* 0x000000ffff127224 */ /* 0x000fce00078e00ff */
.L_x_2798:
[----:B------:R-:W0:Y:S01]  /*14330*/  S2R R0, SR_TID.X ;  /* 0x0000000000007919 */ /* 0x000e220000002100 */
[----:B------:R-:W-:Y:S01]  /*14340*/  IMAD.U32 R19, RZ, RZ, UR40 ;  /* 0x00000028ff137e24 */ /* 0x000fe2000f8e00ff */
[----:B------:R-:W-:Y:S01]  /*14350*/  BAR.SYNC.DEFER_BLOCKING 0x4, 0x180 ;  /* 0x0106000000007b1d */ /* 0x000fe20000010000 */
[----:B0-----:R-:W-:-:S04]  /*14360*/  LOP3.LUT R0, R0, 0x1f, RZ, 0xc0, !PT ;  /* 0x0000001f00007812 */ /* 0x001fc800078ec0ff */
[----:B------:R-:W-:-:S13]  /*14370*/  ISETP.NE.AND P0, PT, R0, RZ, PT ;  /* 0x000000ff0000720c */ /* 0x000fda0003f05270 */
[----:B------:R-:W0:Y:S01]  /*14380*/  @!P0 S2R R33, SR_CgaCtaId ;  /* 0x0000000000218919 */ /* 0x000e220000008800 */
[----:B------:R-:W-:-:S04]  /*14390*/  @!P0 MOV R0, 0x400 ;  /* 0x0000040000008802 */ /* 0x000fc80000000f00 */
[----:B0-----:R-:W-:-:S05]  /*143a0*/  @!P0 LEA R23, R33, R0, 0x18 ;  /* 0x0000000021178211 */ /* 0x001fca00078ec0ff */
[----:B------:R2:W-:Y:S01]  /*143b0*/  @!P0 STS.128 [R23+0x388d0], R16 ;  /* 0x0388d01017008388 */ /* 0x0005e20000000c00 */
[----:B------:R-:W-:Y:S06]  /*143c0*/  BAR.ARV 0x5, 0x180 ;  /* 0x0146000000007b1d */ /* 0x000fec0000002000 */
.L_x_2791:
[----:B------:R-:W-:Y:S02]  /*143d0*/  ULDC UR4, c[0x0][0xc3c] ;  /* 0x00030f0000047ab9 */ /* 0x000fe40000000800 */
[----:B------:R-:W-:-:S06]  /*143e0*/  UISETP.GE.AND UP0, UPT, UR40, UR4, UPT ;  /* 0x000000042800728c */ /* 0x000fcc000bf06270 */
[----:B------:R-:W-:-:S13]  /*143f0*/  PLOP3.LUT P0, PT, PT, PT, UP0, 0x80, 0x0 ;  /* 0x000000000000781c */ /* 0x000fda0003f0f008 */
[----:B------:R-:W-:Y:S05]  /*14400*/  @!P0 BRA `(.L_x_2799) ;  /* 0xffffffa000648947 */ /* 0x000fea000383ffff */
.L_x_2724:
        /* <DEDUP_REMOVED lines=12> */
.L_x_2918:
[----:B------:R-:W-:Y:S05]  /*144d0*/  BSYNC B0 ;  /* 0x0000000000007941 */ /* 0x000fea0003800000 */
.L_x_2800:
[----:B------:R-:W-:-:S03]  /*144e0*/  UMOV UR4, 0xffffffff ;  /* 0xffffffff00047882 */ /* 0x000fc60000000000 */
[----:B------:R-:W-:Y:S05]  /*144f0*/  BRA.DIV UR4, `(.L_x_2802) ;  /* 0x0000003e041c7947 */ /* 0x000fea000b800000 */
[----:B0-----:R-:W0:Y:S02]  /*14500*/  S2R R0, SR_TID.X ;  /* 0x0000000000007919 */ /* 0x001e240000002100 */
[----:B0-----:R-:W-:-:S04]  /*14510*/  SHF.R.U32.HI R0, RZ, 0x5, R0 ;  /* 0x00000005ff007819 */ /* 0x001fc80000011600 */
[----:B------:R-:W-:-:S05]  /*14520*/  LOP3.LUT R0, R0, 0x3, RZ, 0xc0, !PT ;  /* 0x0000000300007812 */ /* 0x000fca00078ec0ff */
[----:B------:R0:W1:Y:S02]  /*14530*/  SHFL.IDX PT, R14, R0, RZ, 0x1f ;  /* 0x00001fff000e7589 */ /* 0x00006400000e0000 */
.L_x_2921:
[----:B-1----:R-:W-:Y:S01]  /*14540*/  ISETP.NE.AND P0, PT, R14, RZ, PT ;  /* 0x000000ff0e00720c */ /* 0x002fe20003f05270 */
[----:B------:R-:W-:-:S12]  /*14550*/  BSSY B0, `(.L_x_2803) ;  /* 0x000002c000007945 */ /* 0x000fd80003800000 */
[----:B------:R-:W-:Y:S05]  /*14560*/  @P0 BRA `(.L_x_2804) ;  /* 0x0000000000a80947 */ /* 0x000fea0003800000 */
[----:B------:R-:W-:-:S03]  /*14570*/  UMOV UR4, 0xffffffff ;  /* 0xffffffff00047882 */ /* 0x000fc60000000000 */
[----:B------:R-:W-:Y:S05]  /*14580*/  BRA.DIV UR4, `(.L_x_2805) ;  /* 0x0000003e042c7947 */ /* 0x000fea000b800000 */
[----:B------:R-:W-:-:S13]  /*14590*/  ELECT P6, URZ, PT ;  /* 0x00000000003f782f */ /* 0x000fda00038c0000 */
.L_x_2924:
[----:B------:R-:W-:Y:S05]  /*145a0*/  @!P6 BRA `(.L_x_2804) ;  /* 0x000000000098e947 */ /* 0x000fea0003800000 */
[----:B------:R-:W-:-:S06]  /*145b0*/  ULOP3.LUT UR4, UR36, 0x2, URZ, 0xfc, !UPT ;  /* 0x0000000224047892 */ /* 0x000fcc000f8efc3f */
[----:B0-----:R-:W-:-:S05]  /*145c0*/  IMAD.U32 R0, RZ, RZ, UR4 ;  /* 0x00000004ff007e24 */ /* 0x001fca000f8e00ff */
[----:B------:R-:W-:-:S13]  /*145d0*/  ISETP.NE.AND P0, PT, R0, 0x3, PT ;  /* 0x000000030000780c */ /* 0x000fda0003f05270 */
[----:B------:R-:W-:Y:S05]  /*145e0*/  @!P0 BRA `(.L_x_2806) ;  /* 0x0000000000048947 */ /* 0x000fea0003800000 */
[----:B------:R-:W-:Y:S01]  /*145f0*/  BPT.TRAP 0x1 ;  /* 0x000000040000795c */ /* 0x000fe20000300000 */
.L_x_2806:
[----:B------:R-:W-:Y:S01]  /*14600*/  IMAD R3, R25, 0x8, R5 ;  /* 0x0000000819037824 */ /* 0x000fe200078e0205 */
[----:B------:R-:W-:Y:S01]  /*14610*/  SHF.L.U32 R2, R29, 0x1f, RZ ;  /* 0x0000001f1d027819 */ /* 0x000fe200000006ff */
[----:B------:R-:W-:-:S03]  /*14620*/  VIADD R25, R25, 0x1 ;  /* 0x0000000119197836 */ /* 0x000fc60000000000 */
[----:B------:R-:W0:Y:S02]  /*14630*/  SYNCS.PHASECHK.TRANS64.TRYWAIT P1, [R3+URZ+0x38840], R2 ;  /* 0x03884002030075a7 */ /* 0x000e24000802017f */
[----:B------:R-:W-:-:S04]  /*14640*/  ISETP.NE.AND P2, PT, R25, 0x2, PT ;  /* 0x000000021900780c */ /* 0x000fc80003f45270 */
[----:B------:R-:W-:Y:S01]  /*14650*/  SEL R0, RZ, 0x1, P2 ;  /* 0x00000001ff007807 */ /* 0x000fe20001000000 */
[----:B0-----:R-:W-:Y:S08]  /*14660*/  @!P1 BRA `(.L_x_2807) ;  /* 0x0000003c00149947 */ /* 0x001ff00003800000 */
.L_x_2925:
[----:B------:R-:W-:Y:S02]  /*14670*/  SEL R25, R25, RZ, P2 ;  /* 0x000000ff19197207 */ /* 0x000fe40001000000 */
[----:B------:R-:W-:Y:S01]  /*14680*/  LOP3.LUT R0, R29, R0, RZ, 0x3c, !PT ;  /* 0x000000001d007212 */ /* 0x000fe200078e3cff */
[----:B------:R-:W-:Y:S06]  /*14690*/  @!P0 BRA `(.L_x_2808) ;  /* 0x0000000000048947 */ /* 0x000fec0003800000 */
[----:B------:R-:W-:Y:S01]  /*146a0*/  BPT.TRAP 0x1 ;  /* 0x000000040000795c */ /* 0x000fe20000300000 */
.L_x_2808:
[----:B------:R-:W-:Y:S01]  /*146b0*/  IMAD R25, R25, 0x8, R5 ;  /* 0x0000000819197824 */ /* 0x000fe200078e0205 */
[----:B------:R-:W-:-:S04]  /*146c0*/  SHF.L.U32 R0, R0, 0x1f, RZ ;  /* 0x0000001f00007819 */ /* 0x000fc800000006ff */
[----:B------:R-:W1:Y:S02]  /*146d0*/  SYNCS.PHASECHK.TRANS64.TRYWAIT P1, [R25+URZ+0x38840], R0 ;  /* 0x03884000190075a7 */ /* 0x000e64000802017f */
[----:B-1----:R-:W-:Y:S05]  /*146e0*/  @!P1 BRA `(.L_x_2809) ;  /* 0x0000003c00089947 */ /* 0x002fea0003800000 */
.L_x_2926:
[----:B------:R-:W-:Y:S05]  /*146f0*/  @!P0 BRA `(.L_x_2810) ;  /* 0x0000000000048947 */ /* 0x000fea0003800000 */
[----:B------:R-:W-:Y:S01]  /*14700*/  BPT.TRAP 0x1 ;  /* 0x000000040000795c */ /* 0x000fe20000300000 */
.L_x_2810:
[----:B------:R-:W3:Y:S02]  /*14710*/  SYNCS.PHASECHK.TRANS64.TRYWAIT P1, [R3+URZ+0x38860], R2 ;  /* 0x03886002030075a7 */ /* 0x000ee4000802017f */
[----:B---3--:R-:W-:Y:S05]  /*14720*/  @!P1 BRA `(.L_x_2811) ;  /* 0x0000003c000c9947 */ /* 0x008fea0003800000 */
.L_x_2927:
[----:B------:R-:W-:Y:S05]  /*14730*/  @!P0 BRA `(.L_x_2812) ;  /* 0x0000000000048947 */ /* 0x000fea0003800000 */
[----:B------:R-:W-:Y:S01]  /*14740*/  BPT.TRAP 0x1 ;  /* 0x000000040000795c */ /* 0x000fe20000300000 */
.L_x_2812:
[----:B------:R-:W4:Y:S02]  /*14750*/  SYNCS.PHASECHK.TRANS64.TRYWAIT P1, [R25+URZ+0x38860], R0 ;  /* 0x03886000190075a7 */ /* 0x000f24000802017f */
[----:B----4-:R-:W-:Y:S05]  /*14760*/  @!P1 BRA `(.L_x_2813) ;  /* 0x0000003c00109947 */ /* 0x010fea0003800000 */
.L_x_2928:
[----:B------:R-:W-:Y:S05]  /*14770*/  @!P0 BRA `(.L_x_2814) ;  /* 0x0000000000048947 */ /* 0x000fea0003800000 */
[----:B------:R-:W-:Y:S01]  /*14780*/  BPT.TRAP 0x1 ;  /* 0x000000040000795c */ /* 0x000fe20000300000 */
.L_x_2814:
[----:B------:R-:W5:Y:S02]  /*14790*/  SYNCS.PHASECHK.TRANS64.TRYWAIT P1, [R3+URZ+0x38880], R2 ;  /* 0x03888002030075a7 */ /* 0x000f64000802017f */
[----:B-----5:R-:W-:Y:S05]  /*147a0*/  @!P1 BRA `(.L_x_2815) ;  /* 0x0000003c00149947 */ /* 0x020fea0003800000 */
.L_x_2929:
[----:B------:R-:W-:Y:S05]  /*147b0*/  @!P0 BRA `(.L_x_2816) ;  /* 0x0000000000048947 */ /* 0x000fea0003800000 */
[----:B------:R-:W-:Y:S01]  /*147c0*/  BPT.TRAP 0x1 ;  /* 0x000000040000795c */ /* 0x000fe20000300000 */
.L_x_2816:
[----:B------:R0:W0:Y:S02]  /*147d0*/  SYNCS.PHASECHK.TRANS64.TRYWAIT P0, [R25+URZ+0x38880], R0 ;  /* 0x03888000190075a7 */ /* 0x000024000800017f */
[----:B0-----:R-:W-:Y:S05]  /*147e0*/  @!P0 NANOSLEEP.SYNCS 0x989680 ;  /* 0x009896800000895d */ /* 0x001fea0003900000 */
[----:B------:R-:W0:Y:S02]  /*147f0*/  @!P0 SYNCS.PHASECHK.TRANS64 P0, [R25+URZ+0x38880], R0 ;  /* 0x03888000190085a7 */ /* 0x000e24000800007f */
[----:B0-----:R-:W-:Y:S05]  /*14800*/  @!P0 BRA `(.L_x_2816) ;  /* 0xfffffffc00f08947 */ /* 0x001fea000383ffff */
.L_x_2804:
[----:B------:R-:W-:Y:S05]  /*14810*/  BSYNC B0 ;  /* 0x0000000000007941 */ /* 0x000fea0003800000 */
.L_x_2803:
[----:B------:R-:W-:Y:S05]  /*14820*/  EXIT ;  /* 0x000000000000794d */ /* 0x000fea0003800000 */
.L_x_2661:
[----:B0-----:R-:W-:-:S04]  /*14830*/  IMAD.U32 R3, RZ, RZ, UR51 ;  /* 0x00000033ff037e24 */ /* 0x001fc8000f8e00ff */
[----:B------:R0:W1:Y:S03]  /*14840*/  SYNCS.PHASECHK.TRANS64.TRYWAIT P0, [R3+URZ+0x38800], R0 ;  /* 0x03880000030075a7 */ /* 0x000066000800017f */
[----:B-1----:R-:W-:Y:S05]  /*14850*/  @!P0 NANOSLEEP.SYNCS 0x989680 ;  /* 0x009896800000895d */ /* 0x002fea0003900000 */
[----:B------:R-:W1:Y:S02]  /*14860*/  @!P0 SYNCS.PHASECHK.TRANS64 P0, [R3+URZ+0x38800], R0 ;  /* 0x03880000030085a7 */ /* 0x000e64000800007f */
[----:B-1----:R-:W-:Y:S05]  /*14870*/  @!P0 BRA `(.L_x_2661) ;  /* 0xfffffffc00ec8947 */ /* 0x002fea000383ffff */
[----:B------:R-:W-:Y:S05]  /*14880*/  BRA `(.L_x_2817) ;  /* 0xfffffed400387947 */ /* 0x000fea000383ffff */
.L_x_2665:
[----:B-1----:R-:W-:-:S04]  /*14890*/  IMAD.U32 R0, RZ, RZ, UR56 ;  /* 0x00000038ff007e24 */ /* 0x002fc8000f8e00ff */
[----:B------:R1:W2:Y:S03]  /*148a0*/  SYNCS.PHASECHK.TRANS64.TRYWAIT P1, [R0+URZ+0x38830], R7 ;  /* 0x03883007000075a7 */ /* 0x0002a6000802017f */
[----:B--2---:R-:W-:Y:S05]  /*148b0*/  @!P1 NANOSLEEP.SYNCS 0x989680 ;  /* 0x009896800000995d */ /* 0x004fea0003900000 */
[----:B------:R-:W2:Y:S02]  /*148c0*/  @!P1 SYNCS.PHASECHK.TRANS64 P1, [R0+URZ+0x38830], R7 ;  /* 0x03883007000095a7 */ /* 0x000ea4000802007f */
[----:B--2---:R-:W-:Y:S05]  /*148d0*/  @!P1 BRA `(.L_x_2665) ;  /* 0xfffffffc00ec9947 */ /* 0x004fea000383ffff */
[----:B------:R-:W-:Y:S05]  /*148e0*/  BRA `(.L_x_2664) ;  /* 0xfffffed4005c7947 */ /* 0x000fea000383ffff */
.L_x_2670:
[----:B-1----:R-:W-:-:S04]  /*148f0*/  IMAD.U32 R8, RZ, RZ, UR56 ;  /* 0x00000038ff087e24 */ /* 0x002fc8000f8e00ff */
[----:B------:R1:W2:Y:S03]  /*14900*/  SYNCS.PHASECHK.TRANS64.TRYWAIT P1, [R8+URZ+0x38850], R7 ;  /* 0x03885007080075a7 */ /* 0x0002a6000802017f */
[----:B--2---:R-:W-:Y:S05]  /*14910*/  @!P1 NANOSLEEP.SYNCS 0x989680 ;  /* 0x009896800000995d */ /* 0x004fea0003900000 */
[----:B------:R-:W2:Y:S02]  /*14920*/  @!P1 SYNCS.PHASECHK.TRANS64 P1, [R8+URZ+0x38850], R7 ;  /* 0x03885007080095a7 */ /* 0x000ea4000802007f */
[----:B--2---:R-:W-:Y:S05]  /*14930*/  @!P1 BRA `(.L_x_2670) ;  /* 0xfffffffc00ec9947 */ /* 0x004fea000383ffff */
[----:B------:R-:W-:Y:S05]  /*14940*/  BRA `(.L_x_2669) ;  /* 0xfffffef400747947 */ /* 0x000fea000383ffff */
.L_x_2676:
[----:B0-----:R-:W-:Y:S02]  /*14950*/  IMAD.U32 R3, RZ, RZ, UR54 ;  /* 0x00000036ff037e24 */ /* 0x001fe4000f8e00ff */
[----:B------:R-:W-:-:S04]  /*14960*/  IMAD.U32 R4, RZ, RZ, UR58 ;  /* 0x0000003aff047e24 */ /* 0x000fc8000f8e00ff */
[----:B------:R0:W1:Y:S03]  /*14970*/  SYNCS.PHASECHK.TRANS64.TRYWAIT P1, [R3+URZ+0x38830], R4 ;  /* 0x03883004030075a7 */ /* 0x000066000802017f */
[----:B-1----:R-:W-:Y:S05]  /*14980*/  @!P1 NANOSLEEP.SYNCS 0x989680 ;  /* 0x009896800000995d */ /* 0x002fea0003900000 */
[----:B------:R-:W1:Y:S02]  /*14990*/  @!P1 SYNCS.PHASECHK.TRANS64 P1, [R3+URZ+0x38830], R4 ;  /* 0x03883004030095a7 */ /* 0x000e64000802007f */
[----:B-1----:R-:W-:Y:S05]  /*149a0*/  @!P1 BRA `(.L_x_2676) ;  /* 0xfffffffc00e89947 */ /* 0x002fea000383ffff */
[----:B------:R-:W-:Y:S05]  /*149b0*/  BRA `(.L_x_2675) ;  /* 0xfffffef800807947 */ /* 0x000fea000383ffff */
.L_x_2681:
[----:B-1----:R-:W-:Y:S02]  /*149c0*/  IMAD.U32 R7, RZ, RZ, UR54 ;  /* 0x00000036ff077e24 */ /* 0x002fe4000f8e00ff */
[----:B------:R-:W-:-:S04]  /*149d0*/  IMAD.U32 R8, RZ, RZ, UR58 ;  /* 0x0000003aff087e24 */ /* 0x000fc8000f8e00ff */
[----:B------:R1:W2:Y:S03]  /*149e0*/  SYNCS.PHASECHK.TRANS64.TRYWAIT P1, [R7+URZ+0x38850], R8 ;  /* 0x03885008070075a7 */ /* 0x0002a6000802017f */
[----:B--2---:R-:W-:Y:S05]  /*149f0*/  @!P1 NANOSLEEP.SYNCS 0x989680 ;  /* 0x009896800000995d */ /* 0x004fea0003900000 */
[----:B------:R-:W2:Y:S02]  /*14a00*/  @!P1 SYNCS.PHASECHK.TRANS64 P1, [R7+URZ+0x38850], R8 ;  /* 0x03885008070095a7 */ /* 0x000ea4000802007f */
[----:B--2---:R-:W-:Y:S05]  /*14a10*/  @!P1 BRA `(.L_x_2681) ;  /* 0xfffffffc00e89947 */ /* 0x004fea000383ffff */
[----:B------:R-:W-:Y:S05]  /*14a20*/  BRA `(.L_x_2680) ;  /* 0xffffff20007c7947 */ /* 0x000fea000383ffff */
.L_x_2688:
[----:B-1----:R-:W-:-:S04]  /*14a30*/  IMAD.U32 R3, RZ, RZ, UR47 ;  /* 0x0000002fff037e24 */ /* 0x002fc8000f8e00ff */
[----:B------:R1:W2:Y:S03]  /*14a40*/  SYNCS.PHASECHK.TRANS64.TRYWAIT P1, [R3+URZ+0x38830], R6 ;  /* 0x03883006030075a7 */ /* 0x0002a6000802017f */
[----:B--2---:R-:W-:Y:S05]  /*14a50*/  @!P1 NANOSLEEP.SYNCS 0x989680 ;  /* 0x009896800000995d */ /* 0x004fea0003900000 */
[----:B------:R-:W2:Y:S02]  /*14a60*/  @!P1 SYNCS.PHASECHK.TRANS64 P1, [R3+URZ+0x38830], R6 ;  /* 0x03883006030095a7 */ /* 0x000ea4000802007f */
[----:B--2---:R-:W-:Y:S05]  /*14a70*/  @!P1 BRA `(.L_x_2688) ;  /* 0xfffffffc00ec9947 */ /* 0x004fea000383ffff */
[----:B------:R-:W-:Y:S05]  /*14a80*/  BRA `(.L_x_2687) ;  /* 0xffffff2400507947 */ /* 0x000fea000383ffff */
.L_x_2693:
[----:B--2---:R-:W-:-:S04]  /*14a90*/  IMAD.U32 R9, RZ, RZ, UR47 ;  /* 0x0000002fff097e24 */ /* 0x004fc8000f8e00ff */
[----:B------:R2:W3:Y:S03]  /*14aa0*/  SYNCS.PHASECHK.TRANS64.TRYWAIT P1, [R9+URZ+0x38850], R6 ;  /* 0x03885006090075a7 */ /* 0x0004e6000802017f */
[----:B---3--:R-:W-:Y:S05]  /*14ab0*/  @!P1 NANOSLEEP.SYNCS 0x989680 ;  /* 0x009896800000995d */ /* 0x008fea0003900000 */
[----:B------:R-:W3:Y:S02]  /*14ac0*/  @!P1 SYNCS.PHASECHK.TRANS64 P1, [R9+URZ+0x38850], R6 ;  /* 0x03885006090095a7 */ /* 0x000ee4000802007f */
[----:B---3--:R-:W-:Y:S05]  /*14ad0*/  @!P1 BRA `(.L_x_2693) ;  /* 0xfffffffc00ec9947 */ /* 0x008fea000383ffff */
[----:B------:R-:W-:Y:S05]  /*14ae0*/  BRA `(.L_x_2692) ;  /* 0xffffff4000e87947 */ /* 0x000fea000383ffff */
.L_x_2739:
        /* <DEDUP_REMOVED lines=10> */
.L_x_2818:
[----:B------:R-:W-:Y:S05]  /*14b90*/  BRA `(.L_x_2819) ;  /* 0xffffffa800a07947 */ /* 0x000fea000383ffff */
.L_x_2742:
[----:B0-----:R-:W2:Y:S02]  /*14ba0*/  LDL R2, [R1+0x8] ;  /* 0x0000080001027983 */ /* 0x001ea40000100800 */
[----:B--2---:R0:W1:Y:S02]  /*14bb0*/  SYNCS.PHASECHK.TRANS64.TRYWAIT P0, [R6+URZ+0x38880], R2 ;  /* 0x03888002060075a7 */ /* 0x004064000800017f */
[----:B-1----:R-:W-:Y:S05]  /*14bc0*/  @!P0 NANOSLEEP.SYNCS 0x989680 ;  /* 0x009896800000895d */ /* 0x002fea0003900000 */
[----:B------:R-:W1:Y:S02]  /*14bd0*/  @!P0 SYNCS.PHASECHK.TRANS64 P0, [R6+URZ+0x38880], R2 ;  /* 0x03888002060085a7 */ /* 0x000e64000800007f */
[----:B-1----:R-:W-:Y:S05]  /*14be0*/  @!P0 BRA `(.L_x_2742) ;  /* 0xfffffffc00ec8947 */ /* 0x002fea000383ffff */
[----:B------:R-:W-:Y:S05]  /*14bf0*/  BRA `(.L_x_2820) ;  /* 0xffffffa800b07947 */ /* 0x000fea000383ffff */
.L_x_2743:
        /* <DEDUP_REMOVED lines=8> */
.L_x_2822:
[----:B------:R-:W-:Y:S05]  /*14c80*/  BSYNC B0 ;  /* 0x0000000000007941 */ /* 0x000fea0003800000 */
.L_x_2821:
        /* <DEDUP_REMOVED lines=14> */
.L_x_2823:
        /* <DEDUP_REMOVED lines=16> */
.L_x_2824:
        /* <DEDUP_REMOVED lines=11> */
.L_x_2825:
[----:B------:R-:W-:Y:S02]  /*14f20*/  IMAD.MOV.U32 R13, RZ, RZ, R9 ;  /* 0x000000ffff0d7224 */ /* 0x000fe400078e0009 */
[----:B------:R-:W-:Y:S02]  /*14f30*/  IMAD.MOV.U32 R12, RZ, RZ, 0x2 ;  /* 0x00000002ff0c7424 */ /* 0x000fe400078e00ff */
[----:B------:R-:W-:-:S07]  /*14f40*/  IMAD.MOV.U32 R2, RZ, RZ, R14 ;  /* 0x000000ffff027224 */ /* 0x000fce00078e000e */
[----:B------:R-:W-:Y:S05]  /*14f50*/  WARPSYNC.COLLECTIVE R15, `(.L_x_2826) ;  /* 0x000000000f087348 */ /* 0x000fea0003c00000 */
[----:B------:R0:W1:Y:S02]  /*14f60*/  SHFL.IDX P6, R14, R13, R12, R11 ;  /* 0x0000000c0d0e7389 */ /* 0x00006400000c000b */
[----:B01----:R-:W-:Y:S01]  /*14f70*/  ENDCOLLECTIVE ;  /* 0x000000000000791b */ /* 0x003fe20003800000 */
.L_x_2826:
        /* <DEDUP_REMOVED lines=14> */
.L_x_2827:
[----:B------:R-:W-:Y:S02]  /*15060*/  IMAD.MOV.U32 R13, RZ, RZ, R9 ;  /* 0x000000ffff0d7224 */ /* 0x000fe400078e0009 */
[----:B------:R-:W-:Y:S02]  /*15070*/  IMAD.MOV.U32 R12, RZ, RZ, 0x3 ;  /* 0x00000003ff0c7424 */ /* 0x000fe400078e00ff */
[----:B------:R-:W-:-:S07]  /*15080*/  IMAD.MOV.U32 R2, RZ, RZ, R14 ;  /* 0x000000ffff027224 */ /* 0x000fce00078e000e */
[----:B------:R-:W-:Y:S05]  /*15090*/  WARPSYNC.COLLECTIVE R15, `(.L_x_2828) ;  /* 0x000000000f087348 */ /* 0x000fea0003c00000 */
[----:B------:R0:W1:Y:S02]  /*150a0*/  SHFL.IDX P6, R14, R13, R12, R11 ;  /* 0x0000000c0d0e7389 */ /* 0x00006400000c000b */
[----:B01----:R-:W-:Y:S01]  /*150b0*/  ENDCOLLECTIVE ;  /* 0x000000000000791b */ /* 0x003fe20003800000 */
.L_x_2828:
        /* <DEDUP_REMOVED lines=14> */
.L_x_2829:
[----:B------:R-:W-:Y:S02]  /*151a0*/  IMAD.MOV.U32 R13, RZ, RZ, R9 ;  /* 0x000000ffff0d7224 */ /* 0x000fe400078e0009 */
[----:B------:R-:W-:Y:S02]  /*151b0*/  IMAD.MOV.U32 R12, RZ, RZ, 0x4 ;  /* 0x00000004ff0c7424 */ /* 0x000fe400078e00ff */
[----:B------:R-:W-:-:S07]  /*151c0*/  IMAD.MOV.U32 R2, RZ, RZ, R14 ;  /* 0x000000ffff027224 */ /* 0x000fce00078e000e */
[----:B------:R-:W-:Y:S05]  /*151d0*/  WARPSYNC.COLLECTIVE R15, `(.L_x_2830) ;  /* 0x000000000f087348 */ /* 0x000fea0003c00000 */
[----:B------:R0:W1:Y:S02]  /*151e0*/  SHFL.IDX P6, R14, R13, R12, R11 ;  /* 0x0000000c0d0e7389 */ /* 0x00006400000c000b */
[----:B01----:R-:W-:Y:S01]  /*151f0*/  ENDCOLLECTIVE ;  /* 0x000000000000791b */ /* 0x003fe20003800000 */
.L_x_2830:
        /* <DEDUP_REMOVED lines=14> */
.L_x_2831:
[----:B------:R-:W-:Y:S02]  /*152e0*/  IMAD.MOV.U32 R13, RZ, RZ, R9 ;  /* 0x000000ffff0d7224 */ /* 0x000fe400078e0009 */
[----:B------:R-:W-:Y:S02]  /*152f0*/  IMAD.MOV.U32 R12, RZ, RZ, 0x5 ;  /* 0x00000005ff0c7424 */ /* 0x000fe400078e00ff */
[----:B------:R-:W-:-:S07]  /*15300*/  IMAD.MOV.U32 R2, RZ, RZ, R14 ;  /* 0x000000ffff027224 */ /* 0x000fce00078e000e */
[----:B------:R-:W-:Y:S05]  /*15310*/  WARPSYNC.COLLECTIVE R15, `(.L_x_2832) ;  /* 0x000000000f087348 */ /* 0x000fea0003c00000 */
[----:B------:R0:W1:Y:S02]  /*15320*/  SHFL.IDX P6, R14, R13, R12, R11 ;  /* 0x0000000c0d0e7389 */ /* 0x00006400000c000b */
[----:B01----:R-:W-:Y:S01]  /*15330*/  ENDCOLLECTIVE ;  /* 0x000000000000791b */ /* 0x003fe20003800000 */
.L_x_2832:
        /* <DEDUP_REMOVED lines=14> */
.L_x_2833:
[----:B------:R-:W-:Y:S02]  /*15420*/  IMAD.MOV.U32 R13, RZ, RZ, R9 ;  /* 0x000000ffff0d7224 */ /* 0x000fe400078e0009 */
[----:B------:R-:W-:Y:S02]  /*15430*/  IMAD.MOV.U32 R12, RZ, RZ, 0x6 ;  /* 0x00000006ff0c7424 */ /* 0x000fe400078e00ff */
[----:B------:R-:W-:-:S07]  /*15440*/  IMAD.MOV.U32 R2, RZ, RZ, R14 ;  /* 0x000000ffff027224 */ /* 0x000fce00078e000e */
[----:B------:R-:W-:Y:S05]  /*15450*/  WARPSYNC.COLLECTIVE R15, `(.L_x_2834) ;  /* 0x000000000f087348 */ /* 0x000fea0003c00000 */
[----:B------:R0:W1:Y:S02]  /*15460*/  SHFL.IDX P6, R14, R13, R12, R11 ;  /* 0x0000000c0d0e7389 */ /* 0x00006400000c000b */
[----:B01----:R-:W-:Y:S01]  /*15470*/  ENDCOLLECTIVE ;  /* 0x000000000000791b */ /* 0x003fe20003800000 */
.L_x_2834:
        /* <DEDUP_REMOVED lines=14> */
.L_x_2835:
[----:B------:R-:W-:Y:S02]  /*15560*/  IMAD.MOV.U32 R13, RZ, RZ, R9 ;  /* 0x000000ffff0d7224 */ /* 0x000fe400078e0009 */
[----:B------:R-:W-:Y:S02]  /*15570*/  IMAD.MOV.U32 R12, RZ, RZ, 0x7 ;  /* 0x00000007ff0c7424 */ /* 0x000fe400078e00ff */
[----:B------:R-:W-:-:S07]  /*15580*/  IMAD.MOV.U32 R2, RZ, RZ, R14 ;  /* 0x000000ffff027224 */ /* 0x000fce00078e000e */
[----:B------:R-:W-:Y:S05]  /*15590*/  WARPSYNC.COLLECTIVE R15, `(.L_x_2836) ;  /* 0x000000000f087348 */ /* 0x000fea0003c00000 */
[----:B------:R0:W1:Y:S02]  /*155a0*/  SHFL.IDX P6, R14, R13, R12, R11 ;  /* 0x0000000c0d0e7389 */ /* 0x00006400000c000b */
[----:B01----:R-:W-:Y:S01]  /*155b0*/  ENDCOLLECTIVE ;  /* 0x000000000000791b */ /* 0x003fe20003800000 */
.L_x_2836:
        /* <DEDUP_REMOVED lines=13> */
.L_x_2837:
        /* <DEDUP_REMOVED lines=12> */
.L_x_2748:
[----:B-1----:R-:W2:Y:S02]  /*15750*/  LDL R2, [R1+0x8] ;  /* 0x0000080001027983 */ /* 0x002ea40000100800 */
[----:B--2---:R1:W2:Y:S02]  /*15760*/  SYNCS.PHASECHK.TRANS64.TRYWAIT P0, [R6+URZ+0x38840], R2 ;  /* 0x03884002060075a7 */ /* 0x0042a4000800017f */
[----:B--2---:R-:W-:Y:S05]  /*15770*/  @!P0 NANOSLEEP.SYNCS 0x989680 ;  /* 0x009896800000895d */ /* 0x004fea0003900000 */
[----:B------:R-:W2:Y:S02]  /*15780*/  @!P0 SYNCS.PHASECHK.TRANS64 P0, [R6+URZ+0x38840], R2 ;  /* 0x03884002060085a7 */ /* 0x000ea4000800007f */
[----:B--2---:R-:W-:Y:S05]  /*15790*/  @!P0 BRA `(.L_x_2748) ;  /* 0xfffffffc00ec8947 */ /* 0x004fea000383ffff */
[----:B------:R-:W-:Y:S05]  /*157a0*/  BRA `(.L_x_2839) ;  /* 0xffffffa400e07947 */ /* 0x000fea000383ffff */
.L_x_2749:
        /* <DEDUP_REMOVED lines=8> */
.L_x_2841:
[----:B------:R-:W-:Y:S05]  /*15830*/  BSYNC B0 ;  /* 0x0000000000007941 */ /* 0x000fea0003800000 */
.L_x_2840:
        /* <DEDUP_REMOVED lines=8> */
.L_x_2842:
        /* <DEDUP_REMOVED lines=18> */
.L_x_2843:
[----:B------:R-:W-:Y:S02]  /*159e0*/  IMAD.MOV.U32 R13, RZ, RZ, R4 ;  /* 0x000000ffff0d7224 */ /* 0x000fe400078e0004 */
[----:B------:R-:W-:-:S07]  /*159f0*/  IMAD.MOV.U32 R2, RZ, RZ, R14 ;  /* 0x000000ffff027224 */ /* 0x000fce00078e000e */
[----:B------:R-:W-:Y:S05]  /*15a00*/  WARPSYNC.COLLECTIVE R15, `(.L_x_2844) ;  /* 0x000000000f087348 */ /* 0x000fea0003c00000 */
[----:B------:R0:W1:Y:S02]  /*15a10*/  SHFL.IDX P6, R14, R13, R12, R11 ;  /* 0x0000000c0d0e7389 */ /* 0x00006400000c000b */
[----:B01----:R-:W-:Y:S01]  /*15a20*/  ENDCOLLECTIVE ;  /* 0x000000000000791b */ /* 0x003fe20003800000 */
.L_x_2844:
        /* <DEDUP_REMOVED lines=18> */
.L_x_2845:
[----:B------:R-:W-:Y:S02]  /*15b50*/  IMAD.MOV.U32 R13, RZ, RZ, R4 ;  /* 0x000000ffff0d7224 */ /* 0x000fe400078e0004 */
[----:B------:R-:W-:-:S07]  /*15b60*/  IMAD.MOV.U32 R2, RZ, RZ, R14 ;  /* 0x000000ffff027224 */ /* 0x000fce00078e000e */
[----:B------:R-:W-:Y:S05]  /*15b70*/  WARPSYNC.COLLECTIVE R15, `(.L_x_2846) ;  /* 0x000000000f087348 */ /* 0x000fea0003c00000 */
[----:B------:R0:W1:Y:S02]  /*15b80*/  SHFL.IDX P6, R14, R13, R12, R11 ;  /* 0x0000000c0d0e7389 */ /* 0x00006400000c000b */
[----:B01----:R-:W-:Y:S01]  /*15b90*/  ENDCOLLECTIVE ;  /* 0x000000000000791b */ /* 0x003fe20003800000 */
.L_x_2846:
        /* <DEDUP_REMOVED lines=18> */
.L_x_2847:
[----:B------:R-:W-:Y:S02]  /*15cc0*/  IMAD.MOV.U32 R13, RZ, RZ, R4 ;  /* 0x000000ffff0d7224 */ /* 0x000fe400078e0004 */
[----:B------:R-:W-:-:S07]  /*15cd0*/  IMAD.MOV.U32 R2, RZ, RZ, R14 ;  /* 0x000000ffff027224 */ /* 0x000fce00078e000e */
[----:B------:R-:W-:Y:S05]  /*15ce0*/  WARPSYNC.COLLECTIVE R15, `(.L_x_2848) ;  /* 0x000000000f087348 */ /* 0x000fea0003c00000 */
[----:B------:R0:W1:Y:S02]  /*15cf0*/  SHFL.IDX P6, R14, R13, R12, R11 ;  /* 0x0000000c0d0e7389 */ /* 0x00006400000c000b */
[----:B01----:R-:W-:Y:S01]  /*15d00*/  ENDCOLLECTIVE ;  /* 0x000000000000791b */ /* 0x003fe20003800000 */
.L_x_2848:
        /* <DEDUP_REMOVED lines=16> */
.L_x_2849:
        /* <DEDUP_REMOVED lines=10> */
.L_x_2850:
[----:B------:R-:W-:Y:S02]  /*15eb0*/  IMAD.MOV.U32 R13, RZ, RZ, R0 ;  /* 0x000000ffff0d7224 */ /* 0x000fe400078e0000 */
[----:B------:R-:W-:Y:S02]  /*15ec0*/  IMAD.MOV.U32 R12, RZ, RZ, 0x5 ;  /* 0x00000005ff0c7424 */ /* 0x000fe400078e00ff */
[----:B------:R-:W-:-:S07]  /*15ed0*/  IMAD.MOV.U32 R3, RZ, RZ, R14 ;  /* 0x000000ffff037224 */ /* 0x000fce00078e000e */
[----:B------:R-:W-:Y:S05]  /*15ee0*/  WARPSYNC.COLLECTIVE R15, `(.L_x_2851) ;  /* 0x000000000f087348 */ /* 0x000fea0003c00000 */
[----:B------:R0:W1:Y:S02]  /*15ef0*/  SHFL.IDX P6, R14, R13, R12, R11 ;  /* 0x0000000c0d0e7389 */ /* 0x00006400000c000b */
[----:B01----:R-:W-:Y:S01]  /*15f00*/  ENDCOLLECTIVE ;  /* 0x000000000000791b */ /* 0x003fe20003800000 */
.L_x_2851:
        /* <DEDUP_REMOVED lines=15> */
.L_x_2852:
[----:B------:R-:W-:Y:S02]  /*16000*/  IMAD.MOV.U32 R13, RZ, RZ, R0 ;  /* 0x000000ffff0d7224 */ /* 0x000fe400078e0000 */
[----:B------:R-:W-:Y:S02]  /*16010*/  IMAD.MOV.U32 R12, RZ, RZ, 0x6 ;  /* 0x00000006ff0c7424 */ /* 0x000fe400078e00ff */
[----:B------:R-:W-:-:S07]  /*16020*/  IMAD.MOV.U32 R3, RZ, RZ, R14 ;  /* 0x000000ffff037224 */ /* 0x000fce00078e000e */
[----:B------:R-:W-:Y:S05]  /*16030*/  WARPSYNC.COLLECTIVE R15, `(.L_x_2853) ;  /* 0x000000000f087348 */ /* 0x000fea0003c00000 */
[----:B------:R0:W1:Y:S02]  /*16040*/  SHFL.IDX P6, R14, R13, R12, R11 ;  /* 0x0000000c0d0e7389 */ /* 0x00006400000c000b */
[----:B01----:R-:W-:Y:S01]  /*16050*/  ENDCOLLECTIVE ;  /* 0x000000000000791b */ /* 0x003fe20003800000 */
.L_x_2853:
        /* <DEDUP_REMOVED lines=15> */
.L_x_2854:
[----:B------:R-:W-:Y:S02]  /*16150*/  IMAD.MOV.U32 R13, RZ, RZ, R0 ;  /* 0x000000ffff0d7224 */ /* 0x000fe400078e0000 */
[----:B------:R-:W-:Y:S02]  /*16160*/  IMAD.MOV.U32 R12, RZ, RZ, 0x7 ;  /* 0x00000007ff0c7424 */ /* 0x000fe400078e00ff */
[----:B------:R-:W-:-:S07]  /*16170*/  IMAD.MOV.U32 R3, RZ, RZ, R14 ;  /* 0x000000ffff037224 */ /* 0x000fce00078e000e */
[----:B------:R-:W-:Y:S05]  /*16180*/  WARPSYNC.COLLECTIVE R15, `(.L_x_2855) ;  /* 0x000000000f087348 */ /* 0x000fea0003c00000 */
[----:B------:R0:W1:Y:S02]  /*16190*/  SHFL.IDX P6, R14, R13, R12, R11 ;  /* 0x0000000c0d0e7389 */ /* 0x00006400000c000b */
[----:B01----:R-:W-:Y:S01]  /*161a0*/  ENDCOLLECTIVE ;  /* 0x000000000000791b */ /* 0x003fe20003800000 */
.L_x_2855:
        /* <DEDUP_REMOVED lines=15> */
.L_x_2856:
[----:B------:R-:W-:Y:S05]  /*162a0*/  BRA `(.L_x_2857) ;  /* 0xffffffa000b47947 */ /* 0x000fea000383ffff */
.L_x_2754:
[----:B------:R-:W-:Y:S02]  /*162b0*/  IMAD.MOV.U32 R13, RZ, RZ, R5 ;  /* 0x000000ffff0d7224 */ /* 0x000fe400078e0005 */
[----:B------:R-:W-:Y:S02]  /*162c0*/  IMAD.MOV.U32 R12, RZ, RZ, RZ ;  /* 0x000000ffff0c7224 */ /* 0x000fe400078e00ff */
[----:B------:R-:W-:Y:S02]  /*162d0*/  IMAD.MOV.U32 R11, RZ, RZ, 0x181f ;  /* 0x0000181fff0b7424 */ /* 0x000fe400078e00ff */
[----:B------:R-:W-:Y:S02]  /*162e0*/  IMAD.MOV.U32 R15, RZ, RZ, -0x1 ;  /* 0xffffffffff0f7424 */ /* 0x000fe400078e00ff */
[----:B------:R-:W-:Y:S02]  /*162f0*/  IMAD R4, R4, UR41, RZ ;  /* 0x0000002904047c24 */ /* 0x000fe4000f8e02ff */
[----:B------:R-:W-:-:S07]  /*16300*/  IMAD R17, R17, 0x80, R9 ;  /* 0x0000008011117824 */ /* 0x000fce00078e0209 */
[----:B-----5:R-:W-:Y:S05]  /*16310*/  WARPSYNC.COLLECTIVE R15, `(.L_x_2858) ;  /* 0x000000000f087348 */ /* 0x020fea0003c00000 */
[----:B------:R0:W1:Y:S02]  /*16320*/  SHFL.IDX P6, R14, R13, R12, R11 ;  /* 0x0000000c0d0e7389 */ /* 0x00006400000c000b */
[----:B01---5:R-:W-:Y:S01]  /*16330*/  ENDCOLLECTIVE ;  /* 0x000000000000791b */ /* 0x023fe20003800000 */
.L_x_2858:
[C---:B------:R-:W-:Y:S01]  /*16340*/  VIADD R7, R17.reuse, 0x10 ;  /* 0x0000001011077836 */ /* 0x040fe20000000000 */
[----:B------:R-:W-:Y:S01]  /*16350*/  ISETP.GE.AND P2, PT, R17, R4, PT ;  /* 0x000000041100720c */ /* 0x000fe20003f46270 */
[----:B------:R-:W-:Y:S02]  /*16360*/  IMAD.MOV.U32 R13, RZ, RZ, R0 ;  /* 0x000000ffff0d7224 */ /* 0x000fe400078e0000 */
[----:B------:R-:W-:-:S10]  /*16370*/  IMAD.MOV.U32 R2, RZ, RZ, R14 ;  /* 0x000000ffff027224 */ /* 0x000fd400078e000e */
[----:B------:R-:W-:Y:S05]  /*16380*/  WARPSYNC.COLLECTIVE R15, `(.L_x_2859) ;  /* 0x000000000f087348 */ /* 0x000fea0003c00000 */
[----:B------:R0:W1:Y:S02]  /*16390*/  SHFL.IDX P6, R14, R13, R12, R11 ;  /* 0x0000000c0d0e7389 */ /* 0x00006400000c000b */
[----:B01----:R-:W-:Y:S01]  /*163a0*/  ENDCOLLECTIVE ;  /* 0x000000000000791b */ /* 0x003fe20003800000 */
.L_x_2859:
[----:B------:R-:W-:Y:S02]  /*163b0*/  IMAD.MOV.U32 R13, RZ, RZ, R5 ;  /* 0x000000ffff0d7224 */ /* 0x000fe400078e0005 */
[----:B------:R-:W-:Y:S02]  /*163c0*/  IMAD.MOV.U32 R12, RZ, RZ, 0x1 ;  /* 0x00000001ff0c7424 */ /* 0x000fe400078e00ff */
[----:B------:R-:W-:-:S07]  /*163d0*/  IMAD.MOV.U32 R3, RZ, RZ, R14 ;  /* 0x000000ffff037224 */ /* 0x000fce00078e000e */
[----:B------:R-:W-:Y:S05]  /*163e0*/  WARPSYNC.COLLECTIVE R15, `(.L_x_2860) ;  /* 0x000000000f087348 */ /* 0x000fea0003c00000 */
[----:B------:R0:W1:Y:S02]  /*163f0*/  SHFL.IDX P6, R14, R13, R12, R11 ;  /* 0x0000000c0d0e7389 */ /* 0x00006400000c000b */
[----:B01----:R-:W-:Y:S01]  /*16400*/  ENDCOLLECTIVE ;  /* 0x000000000000791b */ /* 0x003fe20003800000 */
.L_x_2860:
        /* <DEDUP_REMOVED lines=14> */
.L_x_2861:
        /* <DEDUP_REMOVED lines=8> */
.L_x_2862:
[----:B------:R-:W-:Y:S02]  /*16570*/  @!P2 IMAD.MOV.U32 R3, RZ, RZ, R7 ;  /* 0x000000ffff03a224 */ /* 0x000fe400078e0007 */
[----:B------:R-:W-:-:S03]  /*16580*/  VIADD R7, R17, 0x20 ;  /* 0x0000002011077836 */ /* 0x000fc60000000000 */
        /* <DEDUP_REMOVED lines=11> */
.L_x_2863:
        /* <DEDUP_REMOVED lines=8> */
.L_x_2864:
        /* <DEDUP_REMOVED lines=13> */
.L_x_2865:
        /* <DEDUP_REMOVED lines=8> */
.L_x_2866:
        /* <DEDUP_REMOVED lines=13> */
.L_x_2867:
        /* <DEDUP_REMOVED lines=8> */
.L_x_2868:
        /* <DEDUP_REMOVED lines=13> */
.L_x_2869:
        /* <DEDUP_REMOVED lines=8> */
.L_x_2870:
        /* <DEDUP_REMOVED lines=13> */
.L_x_2871:
        /* <DEDUP_REMOVED lines=8> */
.L_x_2872:
        /* <DEDUP_REMOVED lines=11> */
.L_x_2873:
[----:B------:R-:W-:Y:S05]  /*16cb0*/  BRA `(.L_x_2874) ;  /* 0xffffffa400187947 */ /* 0x000fea000383ffff */
.L_x_2759:
[----:B0-----:R0:W1:Y:S02]  /*16cc0*/  SYNCS.PHASECHK.TRANS64.TRYWAIT P0, [R23+URZ+0x38820], R0 ;  /* 0x03882000170075a7 */ /* 0x001064000800017f */
[----:B-1----:R-:W-:Y:S05]  /*16cd0*/  @!P0 NANOSLEEP.SYNCS 0x989680 ;  /* 0x009896800000895d */ /* 0x002fea0003900000 */
[----:B------:R-:W1:Y:S02]  /*16ce0*/  @!P0 SYNCS.PHASECHK.TRANS64 P0, [R23+URZ+0x38820], R0 ;  /* 0x03882000170085a7 */ /* 0x000e64000800007f */
[----:B-1----:R-:W-:Y:S05]  /*16cf0*/  @!P0 BRA `(.L_x_2759) ;  /* 0xfffffffc00f08947 */ /* 0x002fea000383ffff */
[----:B------:R-:W-:Y:S05]  /*16d00*/  BRA `(.L_x_2875) ;  /* 0xffffffa400847947 */ /* 0x000fea000383ffff */
.L_x_2763:
[----:B0-----:R0:W1:Y:S02]  /*16d10*/  SYNCS.PHASECHK.TRANS64.TRYWAIT P0, [R0+URZ+0x38880], R20 ;  /* 0x03888014000075a7 */ /* 0x001064000800017f */
[----:B-1----:R-:W-:Y:S05]  /*16d20*/  @!P0 NANOSLEEP.SYNCS 0x989680 ;  /* 0x009896800000895d */ /* 0x002fea0003900000 */
[----:B------:R-:W1:Y:S02]  /*16d30*/  @!P0 SYNCS.PHASECHK.TRANS64 P0, [R0+URZ+0x38880], R20 ;  /* 0x03888014000085a7 */ /* 0x000e64000800007f */
[----:B-1----:R-:W-:Y:S05]  /*16d40*/  @!P0 BRA `(.L_x_2763) ;  /* 0xfffffffc00f08947 */ /* 0x002fea000383ffff */
[----:B------:R-:W-:Y:S05]  /*16d50*/  BRA `(.L_x_2876) ;  /* 0xffffffa800447947 */ /* 0x000fea000383ffff */
.L_x_2764:
        /* <DEDUP_REMOVED lines=8> */
.L_x_2878:
[----:B------:R-:W-:Y:S05]  /*16de0*/  BSYNC B0 ;  /* 0x0000000000007941 */ /* 0x000fea0003800000 */
.L_x_2877:
        /* <DEDUP_REMOVED lines=9> */
.L_x_2879:
[----:B------:R-:W-:Y:S02]  /*16e80*/  IMAD.MOV.U32 R13, RZ, RZ, R7 ;  /* 0x000000ffff0d7224 */ /* 0x000fe400078e0007 */
[----:B------:R-:W-:Y:S02]  /*16e90*/  IMAD.MOV.U32 R12, RZ, RZ, 0x1 ;  /* 0x00000001ff0c7424 */ /* 0x000fe400078e00ff */
[----:B------:R-:W-:-:S07]  /*16ea0*/  IMAD.MOV.U32 R2, RZ, RZ, R14 ;  /* 0x000000ffff027224 */ /* 0x000fce00078e000e */
[----:B------:R-:W-:Y:S05]  /*16eb0*/  WARPSYNC.COLLECTIVE R15, `(.L_x_2880) ;  /* 0x000000000f087348 */ /* 0x000fea0003c00000 */
[----:B------:R0:W1:Y:S02]  /*16ec0*/  SHFL.IDX P6, R14, R13, R12, R11 ;  /* 0x0000000c0d0e7389 */ /* 0x00006400000c000b */
[----:B01----:R-:W-:Y:S01]  /*16ed0*/  ENDCOLLECTIVE ;  /* 0x000000000000791b */ /* 0x003fe20003800000 */
.L_x_2880:
        /* <DEDUP_REMOVED lines=12> */
.L_x_2881:
[----:B------:R-:W-:Y:S02]  /*16fa0*/  IMAD.MOV.U32 R13, RZ, RZ, R7 ;  /* 0x000000ffff0d7224 */ /* 0x000fe400078e0007 */
[----:B------:R-:W-:Y:S02]  /*16fb0*/  IMAD.MOV.U32 R12, RZ, RZ, 0x2 ;  /* 0x00000002ff0c7424 */ /* 0x000fe400078e00ff */
[----:B------:R-:W-:-:S07]  /*16fc0*/  IMAD.MOV.U32 R2, RZ, RZ, R14 ;  /* 0x000000ffff027224 */ /* 0x000fce00078e000e */
[----:B------:R-:W-:Y:S05]  /*16fd0*/  WARPSYNC.COLLECTIVE R15, `(.L_x_2882) ;  /* 0x000000000f087348 */ /* 0x000fea0003c00000 */
[----:B------:R0:W1:Y:S02]  /*16fe0*/  SHFL.IDX P6, R14, R13, R12, R11 ;  /* 0x0000000c0d0e7389 */ /* 0x00006400000c000b */
[----:B01----:R-:W-:Y:S01]  /*16ff0*/  ENDCOLLECTIVE ;  /* 0x000000000000791b */ /* 0x003fe20003800000 */
.L_x_2882:
        /* <DEDUP_REMOVED lines=12> */
.L_x_2883:
[----:B------:R-:W-:Y:S02]  /*170c0*/  IMAD.MOV.U32 R13, RZ, RZ, R7 ;  /* 0x000000ffff0d7224 */ /* 0x000fe400078e0007 */
[----:B------:R-:W-:Y:S02]  /*170d0*/  IMAD.MOV.U32 R12, RZ, RZ, 0x3 ;  /* 0x00000003ff0c7424 */ /* 0x000fe400078e00ff */
[----:B------:R-:W-:-:S07]  /*170e0*/  IMAD.MOV.U32 R2, RZ, RZ, R14 ;  /* 0x000000ffff027224 */ /* 0x000fce00078e000e */
[----:B------:R-:W-:Y:S05]  /*170f0*/  WARPSYNC.COLLECTIVE R15, `(.L_x_2884) ;  /* 0x000000000f087348 */ /* 0x000fea0003c00000 */
[----:B------:R0:W1:Y:S02]  /*17100*/  SHFL.IDX P6, R14, R13, R12, R11 ;  /* 0x0000000c0d0e7389 */ /* 0x00006400000c000b */
[----:B01----:R-:W-:Y:S01]  /*17110*/  ENDCOLLECTIVE ;  /* 0x000000000000791b */ /* 0x003fe20003800000 */
.L_x_2884:
        /* <DEDUP_REMOVED lines=12> */
.L_x_2885:
[----:B------:R-:W-:Y:S02]  /*171e0*/  IMAD.MOV.U32 R13, RZ, RZ, R7 ;  /* 0x000000ffff0d7224 */ /* 0x000fe400078e0007 */
[----:B------:R-:W-:Y:S02]  /*171f0*/  IMAD.MOV.U32 R12, RZ, RZ, 0x4 ;  /* 0x00000004ff0c7424 */ /* 0x000fe400078e00ff */
[----:B------:R-:W-:-:S07]  /*17200*/  IMAD.MOV.U32 R2, RZ, RZ, R14 ;  /* 0x000000ffff027224 */ /* 0x000fce00078e000e */
[----:B------:R-:W-:Y:S05]  /*17210*/  WARPSYNC.COLLECTIVE R15, `(.L_x_2886) ;  /* 0x000000000f087348 */ /* 0x000fea0003c00000 */
[----:B------:R0:W1:Y:S02]  /*17220*/  SHFL.IDX P6, R14, R13, R12, R11 ;  /* 0x0000000c0d0e7389 */ /* 0x00006400000c000b */
[----:B01----:R-:W-:Y:S01]  /*17230*/  ENDCOLLECTIVE ;  /* 0x000000000000791b */ /* 0x003fe20003800000 */
.L_x_2886:
        /* <DEDUP_REMOVED lines=12> */
.L_x_2887:
[----:B------:R-:W-:Y:S02]  /*17300*/  IMAD.MOV.U32 R13, RZ, RZ, R7 ;  /* 0x000000ffff0d7224 */ /* 0x000fe400078e0007 */
[----:B------:R-:W-:Y:S02]  /*17310*/  IMAD.MOV.U32 R12, RZ, RZ, 0x5 ;  /* 0x00000005ff0c7424 */ /* 0x000fe400078e00ff */
[----:B------:R-:W-:-:S07]  /*17320*/  IMAD.MOV.U32 R2, RZ, RZ, R14 ;  /* 0x000000ffff027224 */ /* 0x000fce00078e000e */
[----:B------:R-:W-:Y:S05]  /*17330*/  WARPSYNC.COLLECTIVE R15, `(.L_x_2888) ;  /* 0x000000000f087348 */ /* 0x000fea0003c00000 */
[----:B------:R0:W1:Y:S02]  /*17340*/  SHFL.IDX P6, R14, R13, R12, R11 ;  /* 0x0000000c0d0e7389 */ /* 0x00006400000c000b */
[----:B01----:R-:W-:Y:S01]  /*17350*/  ENDCOLLECTIVE ;  /* 0x000000000000791b */ /* 0x003fe20003800000 */
.L_x_2888:
        /* <DEDUP_REMOVED lines=12> */
.L_x_2889:
[----:B------:R-:W-:Y:S02]  /*17420*/  IMAD.MOV.U32 R13, RZ, RZ, R7 ;  /* 0x000000ffff0d7224 */ /* 0x000fe400078e0007 */
[----:B------:R-:W-:Y:S02]  /*17430*/  IMAD.MOV.U32 R12, RZ, RZ, 0x6 ;  /* 0x00000006ff0c7424 */ /* 0x000fe400078e00ff */
[----:B------:R-:W-:-:S07]  /*17440*/  IMAD.MOV.U32 R2, RZ, RZ, R14 ;  /* 0x000000ffff027224 */ /* 0x000fce00078e000e */
[----:B------:R-:W-:Y:S05]  /*17450*/  WARPSYNC.COLLECTIVE R15, `(.L_x_2890) ;  /* 0x000000000f087348 */ /* 0x000fea0003c00000 */
[----:B------:R0:W1:Y:S02]  /*17460*/  SHFL.IDX P6, R14, R13, R12, R11 ;  /* 0x0000000c0d0e7389 */ /* 0x00006400000c000b */
[----:B01----:R-:W-:Y:S01]  /*17470*/  ENDCOLLECTIVE ;  /* 0x000000000000791b */ /* 0x003fe20003800000 */
.L_x_2890:
        /* <DEDUP_REMOVED lines=12> */
.L_x_2891:
[----:B------:R-:W-:Y:S02]  /*17540*/  IMAD.MOV.U32 R13, RZ, RZ, R7 ;  /* 0x000000ffff0d7224 */ /* 0x000fe400078e0007 */
[----:B------:R-:W-:Y:S02]  /*17550*/  IMAD.MOV.U32 R12, RZ, RZ, 0x7 ;  /* 0x00000007ff0c7424 */ /* 0x000fe400078e00ff */
[----:B------:R-:W-:-:S07]  /*17560*/  IMAD.MOV.U32 R2, RZ, RZ, R14 ;  /* 0x000000ffff027224 */ /* 0x000fce00078e000e */
[----:B------:R-:W-:Y:S05]  /*17570*/  WARPSYNC.COLLECTIVE R15, `(.L_x_2892) ;  /* 0x000000000f087348 */ /* 0x000fea0003c00000 */
[----:B------:R0:W1:Y:S02]  /*17580*/  SHFL.IDX P6, R14, R13, R12, R11 ;  /* 0x0000000c0d0e7389 */ /* 0x00006400000c000b */
[----:B01----:R-:W-:Y:S01]  /*17590*/  ENDCOLLECTIVE ;  /* 0x000000000000791b */ /* 0x003fe20003800000 */
.L_x_2892:
        /* <DEDUP_REMOVED lines=12> */
.L_x_2893:
[----:B------:R-:W-:Y:S01]  /*17660*/  IMAD.MOV.U32 R2, RZ, RZ, R14 ;  /* 0x000000ffff027224 */ /* 0x000fe200078e000e */
[----:B------:R-:W-:Y:S06]  /*17670*/  BRA `(.L_x_2894) ;  /* 0xffffffa400187947 */ /* 0x000fec000383ffff */
.L_x_2769:
[----:B----4-:R4:W0:Y:S02]  /*17680*/  SYNCS.PHASECHK.TRANS64.TRYWAIT P0, [R0+URZ+0x38840], R20 ;  /* 0x03884014000075a7 */ /* 0x010824000800017f */
[----:B0-----:R-:W-:Y:S05]  /*17690*/  @!P0 NANOSLEEP.SYNCS 0x989680 ;  /* 0x009896800000895d */ /* 0x001fea0003900000 */
[----:B------:R-:W0:Y:S02]  /*176a0*/  @!P0 SYNCS.PHASECHK.TRANS64 P0, [R0+URZ+0x38840], R20 ;  /* 0x03884014000085a7 */ /* 0x000e24000800007f */
[----:B0-----:R-:W-:Y:S05]  /*176b0*/  @!P0 BRA `(.L_x_2769) ;  /* 0xfffffffc00f08947 */ /* 0x001fea000383ffff */
[----:B------:R-:W-:Y:S05]  /*176c0*/  BRA `(.L_x_2895) ;  /* 0xffffffa4006c7947 */ /* 0x000fea000383ffff */
.L_x_2770:
        /* <DEDUP_REMOVED lines=8> */
.L_x_2897:
[----:B------:R-:W-:Y:S05]  /*17750*/  BSYNC B0 ;  /* 0x0000000000007941 */ /* 0x000fea0003800000 */
.L_x_2896:
        /* <DEDUP_REMOVED lines=8> */
.L_x_2898:
[----:B------:R-:W-:Y:S02]  /*177e0*/  IMAD.MOV.U32 R13, RZ, RZ, R5 ;  /* 0x000000ffff0d7224 */ /* 0x000fe400078e0005 */
[----:B------:R-:W-:Y:S02]  /*177f0*/  IMAD.MOV.U32 R12, RZ, RZ, 0x1 ;  /* 0x00000001ff0c7424 */ /* 0x000fe400078e00ff */
[----:B------:R-:W-:-:S07]  /*17800*/  IMAD.MOV.U32 R2, RZ, RZ, R14 ;  /* 0x000000ffff027224 */ /* 0x000fce00078e000e */
[----:B------:R-:W-:Y:S05]  /*17810*/  WARPSYNC.COLLECTIVE R15, `(.L_x_2899) ;  /* 0x000000000f087348 */ /* 0x000fea0003c00000 */
[----:B------:R0:W1:Y:S02]  /*17820*/  SHFL.IDX P6, R14, R13, R12, R11 ;  /* 0x0000000c0d0e7389 */ /* 0x00006400000c000b */
[----:B01----:R-:W-:Y:S01]  /*17830*/  ENDCOLLECTIVE ;  /* 0x000000000000791b */ /* 0x003fe20003800000 */
.L_x_2899:
        /* <DEDUP_REMOVED lines=12> */
.L_x_2900:
[----:B------:R-:W-:Y:S02]  /*17900*/  IMAD.MOV.U32 R13, RZ, RZ, R5 ;  /* 0x000000ffff0d7224 */ /* 0x000fe400078e0005 */
[----:B------:R-:W-:Y:S02]  /*17910*/  IMAD.MOV.U32 R12, RZ, RZ, 0x2 ;  /* 0x00000002ff0c7424 */ /* 0x000fe400078e00ff */
[----:B------:R-:W-:-:S07]  /*17920*/  IMAD.MOV.U32 R2, RZ, RZ, R14 ;  /* 0x000000ffff027224 */ /* 0x000fce00078e000e */
[----:B------:R-:W-:Y:S05]  /*17930*/  WARPSYNC.COLLECTIVE R15, `(.L_x_2901) ;  /* 0x000000000f087348 */ /* 0x000fea0003c00000 */
[----:B------:R0:W1:Y:S02]  /*17940*/  SHFL.IDX P6, R14, R13, R12, R11 ;  /* 0x0000000c0d0e7389 */ /* 0x00006400000c000b */
[----:B01----:R-:W-:Y:S01]  /*17950*/  ENDCOLLECTIVE ;  /* 0x000000000000791b */ /* 0x003fe20003800000 */
.L_x_2901:
        /* <DEDUP_REMOVED lines=12> */
.L_x_2902:
[----:B------:R-:W-:Y:S02]  /*17a20*/  IMAD.MOV.U32 R13, RZ, RZ, R5 ;  /* 0x000000ffff0d7224 */ /* 0x000fe400078e0005 */
[----:B------:R-:W-:Y:S02]  /*17a30*/  IMAD.MOV.U32 R12, RZ, RZ, 0x3 ;  /* 0x00000003ff0c7424 */ /* 0x000fe400078e00ff */
[----:B------:R-:W-:-:S07]  /*17a40*/  IMAD.MOV.U32 R2, RZ, RZ, R14 ;  /* 0x000000ffff027224 */ /* 0x000fce00078e000e */
[----:B------:R-:W-:Y:S05]  /*17a50*/  WARPSYNC.COLLECTIVE R15, `(.L_x_2903) ;  /* 0x000000000f087348 */ /* 0x000fea0003c00000 */
[----:B------:R0:W1:Y:S02]  /*17a60*/  SHFL.IDX P6, R14, R13, R12, R11 ;  /* 0x0000000c0d0e7389 */ /* 0x00006400000c000b */
[----:B01----:R-:W-:Y:S01]  /*17a70*/  ENDCOLLECTIVE ;  /* 0x000000000000791b */ /* 0x003fe20003800000 */
.L_x_2903:
        /* <DEDUP_REMOVED lines=12> */
.L_x_2904:
[----:B------:R-:W-:Y:S02]  /*17b40*/  IMAD.MOV.U32 R13, RZ, RZ, R5 ;  /* 0x000000ffff0d7224 */ /* 0x000fe400078e0005 */
[----:B------:R-:W-:Y:S02]  /*17b50*/  IMAD.MOV.U32 R12, RZ, RZ, 0x4 ;  /* 0x00000004ff0c7424 */ /* 0x000fe400078e00ff */
[----:B------:R-:W-:-:S07]  /*17b60*/  IMAD.MOV.U32 R2, RZ, RZ, R14 ;  /* 0x000000ffff027224 */ /* 0x000fce00078e000e */
[----:B------:R-:W-:Y:S05]  /*17b70*/  WARPSYNC.COLLECTIVE R15, `(.L_x_2905) ;  /* 0x000000000f087348 */ /* 0x000fea0003c00000 */
[----:B------:R0:W1:Y:S02]  /*17b80*/  SHFL.IDX P6, R14, R13, R12, R11 ;  /* 0x0000000c0d0e7389 */ /* 0x00006400000c000b */
[----:B01----:R-:W-:Y:S01]  /*17b90*/  ENDCOLLECTIVE ;  /* 0x000000000000791b */ /* 0x003fe20003800000 */
.L_x_2905:
        /* <DEDUP_REMOVED lines=12> */
.L_x_2906:
[----:B------:R-:W-:Y:S02]  /*17c60*/  IMAD.MOV.U32 R13, RZ, RZ, R5 ;  /* 0x000000ffff0d7224 */ /* 0x000fe400078e0005 */
[----:B------:R-:W-:Y:S02]  /*17c70*/  IMAD.MOV.U32 R12, RZ, RZ, 0x5 ;  /* 0x00000005ff0c7424 */ /* 0x000fe400078e00ff */
[----:B------:R-:W-:-:S07]  /*17c80*/  IMAD.MOV.U32 R2, RZ, RZ, R14 ;  /* 0x000000ffff027224 */ /* 0x000fce00078e000e */
[----:B------:R-:W-:Y:S05]  /*17c90*/  WARPSYNC.COLLECTIVE R15, `(.L_x_2907) ;  /* 0x000000000f087348 */ /* 0x000fea0003c00000 */
[----:B------:R0:W1:Y:S02]  /*17ca0*/  SHFL.IDX P6, R14, R13, R12, R11 ;  /* 0x0000000c0d0e7389 */ /* 0x00006400000c000b */
[----:B01----:R-:W-:Y:S01]  /*17cb0*/  ENDCOLLECTIVE ;  /* 0x000000000000791b */ /* 0x003fe20003800000 */
.L_x_2907:
        /* <DEDUP_REMOVED lines=12> */
.L_x_2908:
[----:B------:R-:W-:Y:S02]  /*17d80*/  IMAD.MOV.U32 R13, RZ, RZ, R5 ;  /* 0x000000ffff0d7224 */ /* 0x000fe400078e0005 */
[----:B------:R-:W-:Y:S02]  /*17d90*/  IMAD.MOV.U32 R12, RZ, RZ, 0x6 ;  /* 0x00000006ff0c7424 */ /* 0x000fe400078e00ff */
[----:B------:R-:W-:-:S07]  /*17da0*/  IMAD.MOV.U32 R2, RZ, RZ, R14 ;  /* 0x000000ffff027224 */ /* 0x000fce00078e000e */
[----:B------:R-:W-:Y:S05]  /*17db0*/  WARPSYNC.COLLECTIVE R15, `(.L_x_2909) ;  /* 0x000000000f087348 */ /* 0x000fea0003c00000 */
[----:B------:R0:W1:Y:S02]  /*17dc0*/  SHFL.IDX P6, R14, R13, R12, R11 ;  /* 0x0000000c0d0e7389 */ /* 0x00006400000c000b */
[----:B01----:R-:W-:Y:S01]  /*17dd0*/  ENDCOLLECTIVE ;  /* 0x000000000000791b */ /* 0x003fe20003800000 */
.L_x_2909:
        /* <DEDUP_REMOVED lines=12> */
.L_x_2910:
[----:B------:R-:W-:Y:S02]  /*17ea0*/  IMAD.MOV.U32 R13, RZ, RZ, R5 ;  /* 0x000000ffff0d7224 */ /* 0x000fe400078e0005 */
[----:B------:R-:W-:Y:S02]  /*17eb0*/  IMAD.MOV.U32 R12, RZ, RZ, 0x7 ;  /* 0x00000007ff0c7424 */ /* 0x000fe400078e00ff */
[----:B------:R-:W-:-:S07]  /*17ec0*/  IMAD.MOV.U32 R2, RZ, RZ, R14 ;  /* 0x000000ffff027224 */ /* 0x000fce00078e000e */
[----:B------:R-:W-:Y:S05]  /*17ed0*/  WARPSYNC.COLLECTIVE R15, `(.L_x_2911) ;  /* 0x000000000f087348 */ /* 0x000fea0003c00000 */
[----:B------:R0:W1:Y:S02]  /*17ee0*/  SHFL.IDX P6, R14, R13, R12, R11 ;  /* 0x0000000c0d0e7389 */ /* 0x00006400000c000b */
[----:B01----:R-:W-:Y:S01]  /*17ef0*/  ENDCOLLECTIVE ;  /* 0x000000000000791b */ /* 0x003fe20003800000 */
.L_x_2911:
        /* <DEDUP_REMOVED lines=12> */
.L_x_2912:
[----:B------:R-:W-:Y:S01]  /*17fc0*/  IMAD.MOV.U32 R2, RZ, RZ, R14 ;  /* 0x000000ffff027224 */ /* 0x000fe200078e000e */
[----:B------:R-:W-:Y:S06]  /*17fd0*/  BRA `(.L_x_2913) ;  /* 0xffffffa0003c7947 */ /* 0x000fec000383ffff */
.L_x_2775:
[----:B0-----:R0:W3:Y:S02]  /*17fe0*/  SYNCS.PHASECHK.TRANS64.TRYWAIT P2, [R0+URZ+0x38870], R3 ;  /* 0x03887003000075a7 */ /* 0x0010e4000804017f */
[----:B---3--:R-:W-:Y:S05]  /*17ff0*/  @!P2 NANOSLEEP.SYNCS 0x989680 ;  /* 0x009896800000a95d */ /* 0x008fea0003900000 */
[----:B------:R-:W3:Y:S02]  /*18000*/  @!P2 SYNCS.PHASECHK.TRANS64 P2, [R0+URZ+0x38870], R3 ;  /* 0x038870030000a5a7 */ /* 0x000ee4000804007f */
[----:B---3--:R-:W-:Y:S05]  /*18010*/  @!P2 BRA `(.L_x_2775) ;  /* 0xfffffffc00f0a947 */ /* 0x008fea000383ffff */
[----:B------:R-:W-:Y:S05]  /*18020*/  BRA `(.L_x_2914) ;  /* 0xffffffa000a47947 */ /* 0x000fea000383ffff */
.L_x_2777:
[----:B0-----:R0:W3:Y:S02]  /*18030*/  SYNCS.PHASECHK.TRANS64.TRYWAIT P2, [R0+URZ+0x38860], R3 ;  /* 0x03886003000075a7 */ /* 0x0010e4000804017f */
[----:B---3--:R-:W-:Y:S05]  /*18040*/  @!P2 NANOSLEEP.SYNCS 0x989680 ;  /* 0x009896800000a95d */ /* 0x008fea0003900000 */
[----:B------:R-:W3:Y:S02]  /*18050*/  @!P2 SYNCS.PHASECHK.TRANS64 P2, [R0+URZ+0x38860], R3 ;  /* 0x038860030000a5a7 */ /* 0x000ee4000804007f */
[----:B---3--:R-:W-:Y:S05]  /*18060*/  @!P2 BRA `(.L_x_2777) ;  /* 0xfffffffc00f0a947 */ /* 0x008fea000383ffff */
[----:B------:R-:W-:Y:S05]  /*18070*/  BRA `(.L_x_2915) ;  /* 0xffffffa000b47947 */ /* 0x000fea000383ffff */
.L_x_2785:
[----:B0-----:R0:W1:Y:S02]  /*18080*/  SYNCS.PHASECHK.TRANS64.TRYWAIT P1, [R2+URZ+0x38870], R3 ;  /* 0x03887003020075a7 */ /* 0x001064000802017f */
[----:B-1----:R-:W-:Y:S05]  /*18090*/  @!P1 NANOSLEEP.SYNCS 0x989680 ;  /* 0x009896800000995d */ /* 0x002fea0003900000 */
[----:B------:R-:W1:Y:S02]  /*180a0*/  @!P1 SYNCS.PHASECHK.TRANS64 P1, [R2+URZ+0x38870], R3 ;  /* 0x03887003020095a7 */ /* 0x000e64000802007f */
[----:B-1----:R-:W-:Y:S05]  /*180b0*/  @!P1 BRA `(.L_x_2785) ;  /* 0xfffffffc00f09947 */ /* 0x002fea000383ffff */
[----:B------:R-:W-:Y:S05]  /*180c0*/  BRA `(.L_x_2916) ;  /* 0xffffffac00647947 */ /* 0x000fea000383ffff */
.L_x_2787:
[----:B0-----:R0:W1:Y:S02]  /*180d0*/  SYNCS.PHASECHK.TRANS64.TRYWAIT P1, [R2+URZ+0x38860], R3 ;  /* 0x03886003020075a7 */ /* 0x001064000802017f */
[----:B-1----:R-:W-:Y:S05]  /*180e0*/  @!P1 NANOSLEEP.SYNCS 0x989680 ;  /* 0x009896800000995d */ /* 0x002fea0003900000 */
[----:B------:R-:W1:Y:S02]  /*180f0*/  @!P1 SYNCS.PHASECHK.TRANS64 P1, [R2+URZ+0x38860], R3 ;  /* 0x03886003020095a7 */ /* 0x000e64000802007f */
[----:B-1----:R-:W-:Y:S05]  /*18100*/  @!P1 BRA `(.L_x_2787) ;  /* 0xfffffffc00f09947 */ /* 0x002fea000383ffff */
[----:B------:R-:W-:Y:S05]  /*18110*/  BRA `(.L_x_2917) ;  /* 0xffffffac00707947 */ /* 0x000fea000383ffff */
.L_x_2801:
[----:B0-----:R0:W1:Y:S02]  /*18120*/  SYNCS.PHASECHK.TRANS64.TRYWAIT P0, [R5+URZ+0x38820], R0 ;  /* 0x03882000050075a7 */ /* 0x001064000800017f */
[----:B-1----:R-:W-:Y:S05]  /*18130*/  @!P0 NANOSLEEP.SYNCS 0x989680 ;  /* 0x009896800000895d */ /* 0x002fea0003900000 */
[----:B------:R-:W1:Y:S02]  /*18140*/  @!P0 SYNCS.PHASECHK.TRANS64 P0, [R5+URZ+0x38820], R0 ;  /* 0x03882000050085a7 */ /* 0x000e64000800007f */
[----:B-1----:R-:W-:Y:S05]  /*18150*/  @!P0 BRA `(.L_x_2801) ;  /* 0xfffffffc00f08947 */ /* 0x002fea000383ffff */
[----:B------:R-:W-:Y:S05]  /*18160*/  BRA `(.L_x_2918) ;  /* 0xffffffc000d87947 */ /* 0x000fea000383ffff */
.L_x_2802:
        /* <DEDUP_REMOVED lines=8> */
[----:B0-2---:R-:W-:Y:S05]  /*181f0*/  WARPSYNC.COLLECTIVE R15, `(.L_x_2920) ;  /* 0x000000000f087348 */ /* 0x005fea0003c00000 */
[----:B------:R1:W3:Y:S02]  /*18200*/  SHFL.IDX P6, R14, R13, R12, R11 ;  /* 0x0000000c0d0e7389 */ /* 0x0002e400000c000b */
[----:B0123--:R-:W-:Y:S01]  /*18210*/  ENDCOLLECTIVE ;  /* 0x000000000000791b */ /* 0x00ffe20003800000 */
.L_x_2920:
[----:B------:R-:W-:Y:S05]  /*18220*/  BSYNC B0 ;  /* 0x0000000000007941 */ /* 0x000fea0003800000 */
.L_x_2919:
[----:B------:R-:W-:Y:S05]  /*18230*/  BRA `(.L_x_2921) ;  /* 0xffffffc000c07947 */ /* 0x000fea000383ffff */
.L_x_2805:
[----:B------:R-:W-:Y:S01]  /*18240*/  BSSY B1, `(.L_x_2922) ;  /* 0x0000006000017945 */ /* 0x000fe20003800000 */
[----:B------:R-:W-:-:S07]  /*18250*/  IMAD.MOV.U32 R15, RZ, RZ, -0x1 ;  /* 0xffffffffff0f7424 */ /* 0x000fce00078e00ff */
[----:B0-2---:R-:W-:Y:S05]  /*18260*/  WARPSYNC.COLLECTIVE R15, `(.L_x_2923) ;  /* 0x000000000f0c7348 */ /* 0x005fea0003c00000 */
[----:B------:R-:W-:Y:S02]  /*18270*/  ELECT P6, UR62, PT ;  /* 0x00000000003e782f */ /* 0x000fe400038c0000 */
[----:B------:R-:W-:Y:S01]  /*18280*/  MOV R14, UR62 ;  /* 0x0000003e000e7c02 */ /* 0x000fe20008000f00 */
[----:B0-2---:R-:W-:Y:S10]  /*18290*/  ENDCOLLECTIVE ;  /* 0x000000000000791b */ /* 0x005ff40003800000 */
.L_x_2923:
[----:B------:R-:W-:Y:S05]  /*182a0*/  BSYNC B1 ;  /* 0x0000000000017941 */ /* 0x000fea0003800000 */
.L_x_2922:
[----:B------:R-:W-:Y:S05]  /*182b0*/  BRA `(.L_x_2924) ;  /* 0xffffffc000b87947 */ /* 0x000fea000383ffff */
.L_x_2807:
[----:B0-----:R0:W1:Y:S02]  /*182c0*/  SYNCS.PHASECHK.TRANS64.TRYWAIT P1, [R3+URZ+0x38840], R2 ;  /* 0x03884002030075a7 */ /* 0x001064000802017f */
[----:B-1----:R-:W-:Y:S05]  /*182d0*/  @!P1 NANOSLEEP.SYNCS 0x989680 ;  /* 0x009896800000995d */ /* 0x002fea0003900000 */
[----:B------:R-:W1:Y:S02]  /*182e0*/  @!P1 SYNCS.PHASECHK.TRANS64 P1, [R3+URZ+0x38840], R2 ;  /* 0x03884002030095a7 */ /* 0x000e64000802007f */
[----:B-1----:R-:W-:Y:S05]  /*182f0*/  @!P1 BRA `(.L_x_2807) ;  /* 0xfffffffc00f09947 */ /* 0x002fea000383ffff */
[----:B------:R-:W-:Y:S05]  /*18300*/  BRA `(.L_x_2925) ;  /* 0xffffffc000d87947 */ /* 0x000fea000383ffff */
.L_x_2809:
[----:B-1----:R1:W3:Y:S02]  /*18310*/  SYNCS.PHASECHK.TRANS64.TRYWAIT P1, [R25+URZ+0x38840], R0 ;  /* 0x03884000190075a7 */ /* 0x0022e4000802017f */
[----:B---3--:R-:W-:Y:S05]  /*18320*/  @!P1 NANOSLEEP.SYNCS 0x989680 ;  /* 0x009896800000995d */ /* 0x008fea0003900000 */
[----:B------:R-:W3:Y:S02]  /*18330*/  @!P1 SYNCS.PHASECHK.TRANS64 P1, [R25+URZ+0x38840], R0 ;  /* 0x03884000190095a7 */ /* 0x000ee4000802007f */
[----:B---3--:R-:W-:Y:S05]  /*18340*/  @!P1 BRA `(.L_x_2809) ;  /* 0xfffffffc00f09947 */ /* 0x008fea000383ffff */
[----:B------:R-:W-:Y:S05]  /*18350*/  BRA `(.L_x_2926) ;  /* 0xffffffc000e47947 */ /* 0x000fea000383ffff */
.L_x_2811:
[----:B---3--:R3:W4:Y:S02]  /*18360*/  SYNCS.PHASECHK.TRANS64.TRYWAIT P1, [R3+URZ+0x38860], R2 ;  /* 0x03886002030075a7 */ /* 0x008724000802017f */
[----:B----4-:R-:W-:Y:S05]  /*18370*/  @!P1 NANOSLEEP.SYNCS 0x989680 ;  /* 0x009896800000995d */ /* 0x010fea0003900000 */
[----:B------:R-:W4:Y:S02]  /*18380*/  @!P1 SYNCS.PHASECHK.TRANS64 P1, [R3+URZ+0x38860], R2 ;  /* 0x03886002030095a7 */ /* 0x000f24000802007f */
[----:B----4-:R-:W-:Y:S05]  /*18390*/  @!P1 BRA `(.L_x_2811) ;  /* 0xfffffffc00f09947 */ /* 0x010fea000383ffff */
[----:B------:R-:W-:Y:S05]  /*183a0*/  BRA `(.L_x_2927) ;  /* 0xffffffc000e07947 */ /* 0x000fea000383ffff */
.L_x_2813:
[----:B----4-:R4:W0:Y:S02]  /*183b0*/  SYNCS.PHASECHK.TRANS64.TRYWAIT P1, [R25+URZ+0x38860], R0 ;  /* 0x03886000190075a7 */ /* 0x010824000802017f */
[----:B0-----:R-:W-:Y:S05]  /*183c0*/  @!P1 NANOSLEEP.SYNCS 0x989680 ;  /* 0x009896800000995d */ /* 0x001fea0003900000 */
[----:B------:R-:W0:Y:S02]  /*183d0*/  @!P1 SYNCS.PHASECHK.TRANS64 P1, [R25+URZ+0x38860], R0 ;  /* 0x03886000190095a7 */ /* 0x000e24000802007f */
[----:B0-----:R-:W-:Y:S05]  /*183e0*/  @!P1 BRA `(.L_x_2813) ;  /* 0xfffffffc00f09947 */ /* 0x001fea000383ffff */
[----:B------:R-:W-:Y:S05]  /*183f0*/  BRA `(.L_x_2928) ;  /* 0xffffffc000dc7947 */ /* 0x000fea000383ffff */
.L_x_2815:
[----:B------:R0:W0:Y:S02]  /*18400*/  SYNCS.PHASECHK.TRANS64.TRYWAIT P1, [R3+URZ+0x38880], R2 ;  /* 0x03888002030075a7 */ /* 0x000024000802017f */
[----:B0-----:R-:W-:Y:S05]  /*18410*/  @!P1 NANOSLEEP.SYNCS 0x989680 ;  /* 0x009896800000995d */ /* 0x001fea0003900000 */
[----:B------:R-:W0:Y:S02]  /*18420*/  @!P1 SYNCS.PHASECHK.TRANS64 P1, [R3+URZ+0x38880], R2 ;  /* 0x03888002030095a7 */ /* 0x000e24000802007f */
[----:B0-----:R-:W-:Y:S05]  /*18430*/  @!P1 BRA `(.L_x_2815) ;  /* 0xfffffffc00f09947 */ /* 0x001fea000383ffff */
[----:B------:R-:W-:Y:S05]  /*18440*/  BRA `(.L_x_2929) ;  /* 0xffffffc000d87947 */ /* 0x000fea000383ffff */
.L_x_2930:
        /* <DEDUP_REMOVED lines=11> */
.L_x_15832:


//--------------------- .text._ZN7cutlass13device_kernelIN5flash11enable_sm90INS1_16FlashAttnFwdSm90INS1_25CollectiveMainloopFwdSm90ILi2EN4cute5tupleIJNS5_1CILi1EEES8_S8_EEENS6_IJNS7_ILi128EEESA_NS7_ILi256EEEEEELi256ENS_12float_e4m3_tEfNS_4arch4Sm90ELb1ELb0ELb0ELb1ELb1ELb1ELb0ELb1ELb0ELb1ELb0ELb0EEENS1_21CollectiveEpilogueFwdINS6_IJSA_SB_SA_EEES9_NS_10bfloat16_tESF_Li256ELb1ELb1ELb0ELb1EEENS1_36VarlenDynamicPersistentTileSchedulerILi128ELi128ELi256ELi128ELb0ELb1ELb1ELb1ELb1ELb1EEEEEEEEEvNT_6ParamsE --------------------------
	.section	.text._ZN7cutlass13device_kernelIN5flash11enable_sm90INS1_16FlashAttnFwdSm90INS1_25CollectiveMainloopFwdSm90ILi2EN4cute5tupleIJNS5_1CILi1EEES8_S8_EEENS6_IJNS7_ILi128EEESA_NS7_ILi256EEEEEELi256ENS_12float_e4m3_tEfNS_4arch4Sm90ELb1ELb0ELb0ELb1ELb1ELb1ELb0ELb1ELb0ELb1ELb0ELb0EEENS1_21CollectiveEpilogueFwdINS6_IJSA_SB_SA_EEES9_NS_10bfloat16_tESF_Li256ELb1ELb1ELb0ELb1EEENS1_36VarlenDynamicPersistentTileSchedulerILi128ELi128ELi256ELi128ELb0ELb1ELb1ELb1ELb1ELb1EEEEEEEEEvNT_6ParamsE,"ax",@progbits
	.align	128
.text._ZN7cutlass13device_kernelIN5flash11enable_sm90INS1_16FlashAttnFwdSm90INS1_25CollectiveMainloopFwdSm90ILi2EN4cute5tupleIJNS5_1CILi1EEES8_S8_EEENS6_IJNS7_ILi128EEESA_NS7_ILi256EEEEEELi256ENS_12float_e4m3_tEfNS_4arch4Sm90ELb1ELb0ELb0ELb1ELb1ELb1ELb0ELb1ELb0ELb1ELb0ELb0EEENS1_21CollectiveEpilogueFwdINS6_IJSA_SB_SA_EEES9_NS_10bfloat16_tESF_Li256ELb1ELb1ELb0ELb1EEENS1_36VarlenDynamicPersistentTileSchedulerILi128ELi128ELi256ELi128ELb0ELb1ELb1ELb1ELb1ELb1EEEEEEEEEvNT_6ParamsE:
        .type           _ZN7cutlass13device_kernelIN5flash11enable_sm90INS1_16FlashAttnFwdSm90INS1_25CollectiveMainloopFwdSm90ILi2EN4cute5tupleIJNS5_1CILi1EEES8_S8_EEENS6_IJNS7_ILi128EEESA_NS7_ILi256EEEEEELi256ENS_12float_e4m3_tEfNS_4arch4Sm90ELb1ELb0ELb0ELb1ELb1ELb1ELb0ELb1ELb0ELb1ELb0ELb0EEENS1_21CollectiveEpilogueFwdINS6_IJSA_SB_SA_EEES9_NS_10bfloat16_tESF_Li256ELb1ELb1ELb0ELb1EEENS1_36VarlenDynamicPersistentTileSchedulerILi128ELi128ELi256ELi128ELb0ELb1ELb1ELb1ELb1ELb1EEEEEEEEEvNT_6ParamsE,@function
        .size           _ZN7cutlass13device_kernelIN5flash11enable_sm90INS1_16FlashAttnFwdSm90INS1_25CollectiveMainloopFwdSm90ILi2EN4cute5tupleIJNS5_1CILi1EEES8_S8_EEENS6_IJNS7_ILi128EEESA_NS7_ILi256EEEEEELi256ENS_12float_e4m3_tEfNS_4arch4Sm90ELb1ELb0ELb0ELb1ELb1ELb1ELb0ELb1ELb0ELb1ELb0ELb0EEENS1_21CollectiveEpilogueFwdINS6_IJSA_SB_SA_EEES9_NS_10bfloat16_tESF_Li256ELb1ELb1ELb0ELb1EEENS1_36VarlenDynamicPersistentTileSchedulerILi128ELi128ELi256ELi128ELb0ELb1ELb1ELb1ELb1ELb1EEEEEEEEEvNT_6ParamsE,(.L_x_15833 - _ZN7cutlass13device_kernelIN5flash11enable_sm90INS1_16FlashAttnFwdSm90INS1_25CollectiveMainloopFwdSm90ILi2EN4cute5tupleIJNS5_1CILi1EEES8_S8_EEENS6_IJNS7_ILi128EEESA_NS7_ILi256EEEEEELi256ENS_12float_e4m3_tEfNS_4arch4Sm90ELb1ELb0ELb0ELb1ELb1ELb1ELb0ELb1ELb0ELb1ELb0ELb0EEENS1_21CollectiveEpilogueFwdINS6_IJSA_SB_SA_EEES9_NS_10bfloat16_tESF_Li256ELb1ELb1ELb0ELb1EEENS1_36VarlenDynamicPersistentTileSchedulerILi128ELi128ELi256ELi128ELb0ELb1ELb1ELb1ELb1ELb1EEEEEEEEEvNT_6ParamsE)
        .other          _ZN7cutlass13device_kernelIN5flash11enable_sm90INS1_16FlashAttnFwdSm90INS1_25CollectiveMainloopFwdSm90ILi2EN4cute5tupleIJNS5_1CILi1EEES8_S8_EEENS6_IJNS7_ILi128EEESA_NS7_ILi256EEEEEELi256ENS_12float_e4m3_tEfNS_4arch4Sm90ELb1ELb0ELb0ELb1ELb1ELb1ELb0ELb1ELb0ELb1ELb0ELb0EEENS1_21CollectiveEpilogueFwdINS6_IJSA_SB_SA_EEES9_NS_10bfloat16_tESF_Li256ELb1ELb1ELb0ELb1EEENS1_36VarlenDynamicPersistentTileSchedulerILi128ELi128ELi256ELi128ELb0ELb1ELb1ELb1ELb1ELb1EEEEEEEEEvNT_6ParamsE,@"STO_CUDA_ENTRY STV_DEFAULT"
_ZN7cutlass13device_kernelIN5flash11enable_sm90INS1_16FlashAttnFwdSm90INS1_25CollectiveMainloopFwdSm90ILi2EN4cute5tupleIJNS5_1CILi1EEES8_S8_EEENS6_IJNS7_ILi128EEESA_NS7_ILi256EEEEEELi256ENS_12float_e4m3_tEfNS_4arch4Sm90ELb1ELb0ELb0ELb1ELb1ELb1ELb0ELb1ELb0ELb1ELb0ELb0EEENS1_21CollectiveEpilogueFwdINS6_IJSA_SB_SA_EEES9_NS_10bfloat16_tESF_Li256ELb1ELb1ELb0ELb1EEENS1_36VarlenDynamicPersistentTileSchedulerILi128ELi128ELi256ELi128ELb0ELb1ELb1ELb1ELb1ELb1EEEEEEEEEvNT_6ParamsE:
        /* <DEDUP_REMOVED lines=18> */
.L_x_2932:
[----:B------:R-:W-:Y:S05]  /*0120*/  BSYNC B0 ;  /* 0x0000000000007941 */ /* 0x000fea0003800000 */
.L_x_2931:
        /* <DEDUP_REMOVED lines=41> */
.L_x_2933:
        /* <DEDUP_REMOVED lines=22> */
.L_x_2934:
        /* <DEDUP_REMOVED lines=18> */
.L_x_2935:
        /* <DEDUP_REMOVED lines=22> */
.L_x_2936:
        /* <DEDUP_REMOVED lines=23> */
.L_x_2937:
        /* <DEDUP_REMOVED lines=10> */
.L_x_2940:
[----:B------:R-:W-:-:S08]  /*09b0*/  NOP ;  /* 0x0000000000007918 */ /* 0x000fd00000000000 */
[----:B------:R-:W1:Y:S02]  /*09c0*/  USETMAXREG.TRY_ALLOC.CTAPOOL UP0, 0xe8 ;  /* 0x000000e8000079c8 */ /* 0x000e640008000600 */
[----:B-1----:R-:W-:-:S13]  /*09d0*/  PLOP3.LUT P0, PT, PT, PT, UP0, 0x80, 0x0 ;  /* 0x000000000000781c */ /* 0x002fda0003f0f008 */
[----:B------:R-:W-:Y:S05]  /*09e0*/  @!P0 BRA `(.L_x_2940) ;  /* 0xfffffffc00f08947 */ /* 0x000fea000383ffff */
[----:B------:R-:W2:Y:S01]  /*09f0*/  LDL.LU R0, [R1] ;  /* 0x0000000001007983 */ /* 0x000ea20000300800 */
[----:B------:R-:W1:Y:S01]  /*0a00*/  S2R R2, SR_TID.X ;  /* 0x0000000000027919 */ /* 0x000e620000002100 */
[----:B------:R-:W3:Y:S01]  /*0a10*/  S2UR UR38, SR_CgaCtaId ;  /* 0x00000000002679c3 */ /* 0x000ee20000008800 */
[----:B------:R-:W-:Y:S01]  /*0a20*/  UMOV UR4, 0x400 ;  /* 0x0000040000047882 */ /* 0x000fe20000000000 */
[----:B-1----:R-:W-:-:S06]  /*0a30*/  SHF.R.U32.HI R2, RZ, 0x7, R2 ;  /* 0x00000007ff027819 */ /* 0x002fcc0000011602 */
[----:B------:R-:W-:Y:S06]  /*0a40*/  BAR.ARV 0x8, 0x180 ;  /* 0x0206000000007b1d */ /* 0x000fec0000002000 */
[----:B------:R-:W-:-:S13]  /*0a50*/  ISETP.NE.AND P0, PT, R2, 0x1, PT ;  /* 0x000000010200780c */ /* 0x000fda0003f05270 */
[----:B------:R-:W-:Y:S08]  /*0a60*/  @!P0 BAR.ARV 0x9, 0x100 ;  /* 0x0244000000008b1d */ /* 0x000ff00000002000 */
[----:B------:R-:W-:Y:S01]  /*0a70*/  BAR.SYNC.DEFER_BLOCKING 0x5, 0x180 ;  /* 0x0146000000007b1d */ /* 0x000fe20000010000 */
[----:B---3--:R-:W-:-:S06]  /*0a80*/  ULEA UR4, UR38, UR4, 0x18 ;  /* 0x0000000426047291 */ /* 0x008fcc000f8ec03f */
[----:B------:R-:W-:Y:S01]  /*0a90*/  IMAD.U32 R22, RZ, RZ, UR4 ;  /* 0x00000004ff167e24 */ /* 0x000fe2000f8e00ff */
[----:B------:R-:W-:-:S04]  /*0aa0*/  ULDC UR4, c[0x0][0xc3c] ;  /* 0x00030f0000047ab9 */ /* 0x000fc80000000800 */
[----:B------:R-:W1:Y:S01]  /*0ab0*/  LDS.128 R216, [R22+0x388d0] ;  /* 0x0388d00016d87984 */ /* 0x000e620000000c00 */
[----:B------:R-:W-:Y:S06]  /*0ac0*/  BAR.ARV 0x4, 0x180 ;  /* 0x0106000000007b1d */ /* 0x000fec0000002000 */
[----:B--2---:R-:W-:-:S04]  /*0ad0*/  LOP3.LUT R0, R0, 0xffffffef, RZ, 0xc0, !PT ;  /* 0xffffffef00007812 */ /* 0x004fc800078ec0ff */
[----:B------:R-:W-:-:S05]  /*0ae0*/  @P0 LOP3.LUT R0, R0, 0x10, RZ, 0xfc, !PT ;  /* 0x0000001000000812 */ /* 0x000fca00078efcff */
[----:B------:R2:W-:Y:S01]  /*0af0*/  STL [R1], R0 ;  /* 0x0000000001007387 */ /* 0x0005e20000100800 */
[----:B-1----:R-:W-:-:S13]  /*0b00*/  ISETP.GE.AND P0, PT, R219, UR4, PT ;  /* 0x00000004db007c0c */ /* 0x002fda000bf06270 */
[----:B--2---:R-:W-:Y:S05]  /*0b10*/  @P0 BRA `(.L_x_2941) ;  /* 0x000002a400e00947 */ /* 0x004fea0003800000 */
[----:B------:R-:W2:Y:S01]  /*0b20*/  LDL R2, [R1+0x54] ;  /* 0x0000540001027983 */ /* 0x000ea20000100800 */
[----:B------:R-:W-:Y:S01]  /*0b30*/  R2UR UR4, R22 ;  /* 0x00000000160472ca */ /* 0x000fe200000e0000 */
[----:B------:R-:W-:Y:S01]  /*0b40*/  IMAD.MOV.U32 R224, RZ, RZ, RZ ;  /* 0x000000ffffe07224 */ /* 0x000fe200078e00ff */
[----:B------:R-:W-:Y:S01]  /*0b50*/  MOV R23, RZ ;  /* 0x000000ff00177202 */ /* 0x000fe20000000f00 */
[----:B------:R-:W1:Y:S01]  /*0b60*/  S2R R0, SR_TID.X ;  /* 0x0000000000007919 */ /* 0x000e620000002100 */
[----:B------:R-:W-:-:S09]  /*0b70*/  CS2R R222, SRZ ;  /* 0x0000000000de7805 */ /* 0x000fd2000001ff00 */
[----:B------:R-:W-:Y:S01]  /*0b80*/  UIADD3 UR4, UR4, 0x20400, URZ ;  /* 0x0002040004047890 */ /* 0x000fe2000fffe03f */
[----:B-1----:R-:W-:-:S05]  /*0b90*/  VIADD R9, R0, 0xffffff80 ;  /* 0xffffff8000097836 */ /* 0x002fca0000000000 */
[----:B------:R-:W-:-:S04]  /*0ba0*/  SHF.R.S32.HI R0, RZ, 0x1f, R9 ;  /* 0x0000001fff007819 */ /* 0x000fc80000011409 */
[CC--:B------:R-:W-:Y:S02]  /*0bb0*/  LEA.HI R4, R0.reuse, R9.reuse, RZ, 0x4 ;  /* 0x0000000900047211 */ /* 0x0c0fe400078f20ff */
[----:B------:R-:W-:Y:S02]  /*0bc0*/  LEA.HI R5, R0, R9, RZ, 0x5 ;  /* 0x0000000900057211 */ /* 0x000fe400078f28ff */
[----:B------:R-:W-:-:S03]  /*0bd0*/  SHF.R.S32.HI R7, RZ, 0x4, R4 ;  /* 0x00000004ff077819 */ /* 0x000fc60000011404 */
[----:B------:R-:W-:Y:S01]  /*0be0*/  IMAD.SHL.U32 R6, R5, 0x20, RZ ;  /* 0x0000002005067824 */ /* 0x000fe200078e00ff */
[C---:B------:R-:W-:Y:S02]  /*0bf0*/  LOP3.LUT R5, R4.reuse, 0x3fffff0, RZ, 0xc0, !PT ;  /* 0x03fffff004057812 */ /* 0x040fe400078ec0ff */
[----:B------:R-:W-:Y:S02]  /*0c00*/  LEA.HI R4, R4, R7, RZ, 0x1 ;  /* 0x0000000704047211 */ /* 0x000fe400078f08ff */
[----:B------:R-:W-:Y:S01]  /*0c10*/  LOP3.LUT R6, R6, 0xfffffc00, RZ, 0xc0, !PT ;  /* 0xfffffc0006067812 */ /* 0x000fe200078ec0ff */
[----:B------:R-:W-:Y:S01]  /*0c20*/  IMAD.IADD R5, R9, 0x1, -R5 ;  /* 0x0000000109057824 */ /* 0x000fe200078e0a05 */
[----:B------:R-:W-:-:S03]  /*0c30*/  LOP3.LUT R4, R4, 0x1ffffffe, RZ, 0xc0, !PT ;  /* 0x1ffffffe04047812 */ /* 0x000fc600078ec0ff */
[----:B------:R-:W-:Y:S02]  /*0c40*/  IMAD R6, R5, 0x40, R6 ;  /* 0x0000004005067824 */ /* 0x000fe400078e0206 */
[----:B------:R-:W-:Y:S01]  /*0c50*/  IMAD.IADD R7, R7, 0x1, -R4 ;  /* 0x0000000107077824 */ /* 0x000fe200078e0a04 */
[----:B------:R-:W-:-:S04]  /*0c60*/  LEA.HI R4, R0, R9, RZ, 0x6 ;  /* 0x0000000900047211 */ /* 0x000fc800078f30ff */
[----:B------:R-:W-:Y:S01]  /*0c70*/  LEA R6, R7, R6, 0x3 ;  /* 0x0000000607067211 */ /* 0x000fe200078e18ff */
[----:B------:R-:W-:-:S04]  /*0c80*/  IMAD.SHL.U32 R4, R4, 0x10, RZ ;  /* 0x0000001004047824 */ /* 0x000fc800078e00ff */
[----:B------:R1:W-:Y:S01]  /*0c90*/  STL [R1+0x4c], R6 ;  /* 0x00004c0601007387 */ /* 0x0003e20000100800 */
[----:B------:R-:W-:Y:S02]  /*0ca0*/  LOP3.LUT R13, R4, 0xfffffc00, RZ, 0xc0, !PT ;  /* 0xfffffc00040d7812 */ /* 0x000fe400078ec0ff */
[----:B--2---:R-:W-:Y:S02]  /*0cb0*/  R2UR UR5, R2 ;  /* 0x00000000020572ca */ /* 0x004fe400000e0000 */
[----:B------:R-:W-:-:S04]  /*0cc0*/  LEA.HI R2, R0, R9, RZ, 0x7 ;  /* 0x0000000900027211 */ /* 0x000fc800078f38ff */
[----:B0-----:R-:W-:-:S04]  /*0cd0*/  SHF.R.S32.HI R3, RZ, 0x7, R2 ;  /* 0x00000007ff037819 */ /* 0x001fc80000011402 */
[C---:B------:R-:W-:Y:S02]  /*0ce0*/  LEA.HI R8, R2.reuse, R3, RZ, 0x1 ;  /* 0x0000000302087211 */ /* 0x040fe400078f08ff */
[----:B------:R-:W-:Y:S01]  /*0cf0*/  LOP3.LUT R2, R2, 0xffffff80, RZ, 0xc0, !PT ;  /* 0xffffff8002027812 */ /* 0x000fe200078ec0ff */
[----:B------:R-:W-:Y:S01]  /*0d00*/  ULOP3.LUT UR60, UR5, 0x1, URZ, 0xfc, !UPT ;  /* 0x00000001053c7892 */ /* 0x000fe2000f8efc3f */
[----:B------:R-:W-:-:S03]  /*0d10*/  LOP3.LUT R8, R8, 0x3fffffe, RZ, 0xc0, !PT ;  /* 0x03fffffe08087812 */ /* 0x000fc600078ec0ff */
[----:B------:R-:W-:Y:S01]  /*0d20*/  IMAD.IADD R2, R9, 0x1, -R2 ;  /* 0x0000000109027824 */ /* 0x000fe200078e0a02 */
[----:B------:R-:W-:Y:S02]  /*0d30*/  IADD3 R8, R3, -R8, RZ ;  /* 0x8000000803087210 */ /* 0x000fe40007ffe0ff */
[CC--:B------:R-:W-:Y:S02]  /*0d40*/  LEA.HI R3, R0.reuse, R9.reuse, RZ, 0x3 ;  /* 0x0000000900037211 */ /* 0x0c0fe400078f18ff */
[----:B------:R-:W-:Y:S02]  /*0d50*/  LEA.HI R0, R0, R9, RZ, 0x2 ;  /* 0x0000000900007211 */ /* 0x000fe400078f10ff */
[----:B------:R-:W-:Y:S02]  /*0d60*/  SHF.R.S32.HI R221, RZ, 0x3, R3 ;  /* 0x00000003ffdd7819 */ /* 0x000fe40000011403 */
[----:B------:R-:W-:Y:S02]  /*0d70*/  LOP3.LUT R0, R0, 0xfffffffc, RZ, 0xc0, !PT ;  /* 0xfffffffc00007812 */ /* 0x000fe400078ec0ff */
[----:B------:R-:W-:Y:S01]  /*0d80*/  LOP3.LUT R3, R3, 0xfffffff8, RZ, 0xc0, !PT ;  /* 0xfffffff803037812 */ /* 0x000fe200078ec0ff */
[----:B------:R-:W-:Y:S01]  /*0d90*/  IMAD.SHL.U32 R225, R221, 0x80, RZ ;  /* 0x00000080dde17824 */ /* 0x000fe200078e00ff */
[----:B------:R-:W-:Y:S01]  /*0da0*/  SHF.R.S32.HI R5, RZ, 0x1f, R2 ;  /* 0x0000001fff057819 */ /* 0x000fe20000011402 */
[----:B------:R-:W-:-:S02]  /*0db0*/  IMAD.IADD R11, R9, 0x1, -R0 ;  /* 0x00000001090b7824 */ /* 0x000fc400078e0a00 */
[----:B------:R-:W-:Y:S01]  /*0dc0*/  IMAD.IADD R15, R9, 0x1, -R3 ;  /* 0x00000001090f7824 */ /* 0x000fe200078e0a03 */
[----:B------:R-:W-:Y:S02]  /*0dd0*/  LEA.HI R4, R5, R2, RZ, 0x2 ;  /* 0x0000000205047211 */ /* 0x000fe400078f10ff */
[----:B------:R-:W-:Y:S01]  /*0de0*/  LEA.HI R0, R11, R11, RZ, 0x1 ;  /* 0x0000000b0b007211 */ /* 0x000fe200078f08ff */
[----:B------:R-:W-:Y:S01]  /*0df0*/  IMAD.SHL.U32 R16, R15, 0x10, RZ ;  /* 0x000000100f107824 */ /* 0x000fe200078e00ff */
[----:B------:R-:W-:Y:S02]  /*0e00*/  LOP3.LUT R225, R225, 0x380, RZ, 0xc0, !PT ;  /* 0x00000380e1e17812 */ /* 0x000fe400078ec0ff */
[----:B------:R-:W-:Y:S02]  /*0e10*/  LOP3.LUT R12, R0, 0x1ffffffe, RZ, 0xc0, !PT ;  /* 0x1ffffffe000c7812 */ /* 0x000fe400078ec0ff */
[--C-:B------:R-:W-:Y:S02]  /*0e20*/  SHF.R.S32.HI R9, RZ, 0x2, R4.reuse ;  /* 0x00000002ff097819 */ /* 0x100fe40000011404 */
[----:B------:R-:W-:Y:S01]  /*0e30*/  SHF.R.S32.HI R10, RZ, 0x1f, R4 ;  /* 0x0000001fff0a7819 */ /* 0x000fe20000011404 */
[----:B------:R-:W-:Y:S01]  /*0e40*/  IMAD.IADD R12, R11, 0x1, -R12 ;  /* 0x000000010b0c7824 */ /* 0x000fe200078e0a0c */
[----:B------:R-:W-:Y:S01]  /*0e50*/  LOP3.LUT R0, R225, 0x70, R16, 0xf8, !PT ;  /* 0x00000070e1007812 */ /* 0x000fe200078ef810 */
[----:B------:R-:W-:Y:S01]  /*0e60*/  VIADD R11, R221, 0x60 ;  /* 0x00000060dd0b7836 */ /* 0x000fe20000000000 */
[----:B------:R-:W-:-:S02]  /*0e70*/  SHF.R.U32.HI R3, RZ, 0x3, R225 ;  /* 0x00000003ff037819 */ /* 0x000fc400000116e1 */
[----:B------:R-:W-:Y:S02]  /*0e80*/  LEA.HI R10, R10, R9, RZ, 0x3 ;  /* 0x000000090a0a7211 */ /* 0x000fe400078f18ff */
[----:B------:R-:W-:Y:S01]  /*0e90*/  LOP3.LUT R7, R4, 0x7ffffffc, RZ, 0xc0, !PT ;  /* 0x7ffffffc04077812 */ /* 0x000fe200078ec0ff */
[----:B------:R-:W-:Y:S01]  /*0ea0*/  VIADD R4, R221, 0x40 ;  /* 0x00000040dd047836 */ /* 0x000fe20000000000 */
[----:B------:R-:W-:Y:S01]  /*0eb0*/  LOP3.LUT R3, R13, R0, R3, 0xf6, !PT ;  /* 0x000000000d037212 */ /* 0x000fe200078ef603 */
[----:B------:R-:W-:Y:S01]  /*0ec0*/  VIADD R0, R221, 0x20 ;  /* 0x00000020dd007836 */ /* 0x000fe20000000000 */
[----:B------:R-:W-:Y:S01]  /*0ed0*/  LEA.HI R5, R5, R2, RZ, 0x5 ;  /* 0x0000000205057211 */ /* 0x000fe200078f28ff */
[----:B------:R-:W-:Y:S01]  /*0ee0*/  IMAD.IADD R2, R2, 0x1, -R7 ;  /* 0x0000000102027824 */ /* 0x000fe200078e0a07 */
[----:B------:R-:W-:Y:S02]  /*0ef0*/  LOP3.LUT R10, R10, 0xfffffff8, RZ, 0xc0, !PT ;  /* 0xfffffff80a0a7812 */ /* 0x000fe400078ec0ff */
[----:B------:R-:W-:-:S02]  /*0f00*/  SHF.R.S32.HI R7, RZ, 0x1f, R0 ;  /* 0x0000001fff077819 */ /* 0x000fc40000011400 */
[----:B------:R0:W-:Y:S01]  /*0f10*/  STL [R1+0x30], R2 ;  /* 0x0000300201007387 */ /* 0x0001e20000100800 */
[----:B------:R-:W-:Y:S01]  /*0f20*/  IMAD.IADD R10, R9, 0x1, -R10 ;  /* 0x00000001090a7824 */ /* 0x000fe200078e0a0a */
[----:B------:R-:W-:Y:S02]  /*0f30*/  SHF.R.S32.HI R9, RZ, 0x1f, R4 ;  /* 0x0000001fff097819 */ /* 0x000fe40000011404 */
[----:B------:R-:W-:Y:S02]  /*0f40*/  SHF.R.S32.HI R14, RZ, 0x1f, R11 ;  /* 0x0000001fff0e7819 */ /* 0x000fe4000001140b */
[----:B------:R-:W-:Y:S02]  /*0f50*/  SHF.R.S32.HI R5, RZ, 0x5, R5 ;  /* 0x00000005ff057819 */ /* 0x000fe40000011405 */
[----:B-1----:R-:W-:Y:S02]  /*0f60*/  LEA.HI R6, R9, R4, RZ, 0x3 ;  /* 0x0000000409067211 */ /* 0x002fe400078f18ff */
[----:B0-----:R-:W-:Y:S01]  /*0f70*/  LEA.HI R2, R7, R0, RZ, 0x3 ;  /* 0x0000000007027211 */ /* 0x001fe200078f18ff */
[----:B------:R-:W-:Y:S01]  /*0f80*/  IMAD.SHL.U32 R0, R0, 0x80, RZ ;  /* 0x0000008000007824 */ /* 0x000fe200078e00ff */
[----:B------:R-:W-:Y:S01]  /*0f90*/  LEA.HI R14, R14, R11, RZ, 0x3 ;  /* 0x0000000b0e0e7211 */ /* 0x000fe200078f18ff */
[----:B------:R-:W-:Y:S01]  /*0fa0*/  IMAD.SHL.U32 R11, R11, 0x80, RZ ;  /* 0x000000800b0b7824 */ /* 0x000fe200078e00ff */
[----:B------:R-:W-:Y:S01]  /*0fb0*/  SHF.L.U32 R4, R4, 0x7, RZ ;  /* 0x0000000704047819 */ /* 0x000fe200000006ff */
[----:B------:R-:W-:Y:S01]  /*0fc0*/  IMAD.SHL.U32 R2, R2, 0x80, RZ ;  /* 0x0000008002027824 */ /* 0x000fe200078e00ff */
[----:B------:R-:W-:Y:S01]  /*0fd0*/  LOP3.LUT R7, R0, 0x380, RZ, 0xc0, !PT ;  /* 0x0000038000077812 */ /* 0x000fe200078ec0ff */
[----:B------:R-:W-:Y:S01]  /*0fe0*/  IMAD R5, R5, 0x10, R10 ;  /* 0x0000001005057824 */ /* 0x000fe200078e020a */
[----:B------:R-:W-:Y:S01]  /*0ff0*/  LOP3.LUT R11, R11, 0x380, RZ, 0xc0, !PT ;  /* 0x000003800b0b7812 */ /* 0x000fe200078ec0ff */
[----:B------:R-:W-:Y:S01]  /*1000*/  IMAD.SHL.U32 R6, R6, 0x80, RZ ;  /* 0x0000008006067824 */ /* 0x000fe200078e00ff */
[----:B------:R-:W-:Y:S01]  /*1010*/  SHF.R.U32.HI R0, RZ, 0x3, R7 ;  /* 0x00000003ff007819 */ /* 0x000fe20000011607 */
[----:B------:R-:W-:Y:S01]  /*1020*/  IMAD.SHL.U32 R14, R14, 0x80, RZ ;  /* 0x000000800e0e7824 */ /* 0x000fe200078e00ff */
[----:B------:R-:W-:Y:S01]  /*1030*/  LOP3.LUT R13, R7, 0x70, R16, 0xf8, !PT ;  /* 0x00000070070d7812 */ /* 0x000fe200078ef810 */
[----:B------:R-:W-:Y:S01]  /*1040*/  IMAD R5, R8, 0x40, R5 ;  /* 0x0000004008057824 */ /* 0x000fe200078e0205 */
[----:B------:R-:W-:-:S02]  /*1050*/  LOP3.LUT R20, R2, 0xfffffc00, RZ, 0xc0, !PT ;  /* 0xfffffc0002147812 */ /* 0x000fc400078ec0ff */
[----:B------:R-:W-:Y:S02]  /*1060*/  LOP3.LUT R19, R6, 0xfffffc00, RZ, 0xc0, !PT ;  /* 0xfffffc0006137812 */ /* 0x000fe400078ec0ff */
[----:B------:R-:W-:Y:S01]  /*1070*/  LOP3.LUT R18, R14, 0xfffffc00, RZ, 0xc0, !PT ;  /* 0xfffffc000e127812 */ /* 0x000fe200078ec0ff */
[----:B------:R-:W-:Y:S01]  /*1080*/  STL [R1+0x24], R20 ;  /* 0x0000241401007387 */ /* 0x000fe20000100800 */
[----:B------:R-:W-:Y:S01]  /*1090*/  LOP3.LUT R13, R20, R13, R0, 0xf6, !PT ;  /* 0x0000000d140d7212 */ /* 0x000fe200078ef600 */
[----:B------:R-:W-:Y:S01]  /*10a0*/  IMAD R0, R12, 0x8, R5 ;  /* 0x000000080c007824 */ /* 0x000fe200078e0205 */
[----:B------:R-:W-:Y:S01]  /*10b0*/  LOP3.LUT R9, R4, 0x380, RZ, 0xc0, !PT ;  /* 0x0000038004097812 */ /* 0x000fe200078ec0ff */
[----:B------:R-:W-:Y:S01]  /*10c0*/  STL [R1+0x20], R19 ;  /* 0x0000201301007387 */ /* 0x000fe20000100800 */
[----:B------:R-:W-:Y:S02]  /*10d0*/  SHF.R.U32.HI R7, RZ, 0x3, R11 ;  /* 0x00000003ff077819 */ /* 0x000fe4000001160b */
[----:B------:R-:W-:Y:S01]  /*10e0*/  LOP3.LUT R2, R11, 0x70, R16, 0xf8, !PT ;  /* 0x000000700b027812 */ /* 0x000fe200078ef810 */
[----:B------:R0:W-:Y:S01]  /*10f0*/  STL [R1+0x1c], R18 ;  /* 0x00001c1201007387 */ /* 0x0001e20000100800 */
[----:B------:R-:W-:-:S02]  /*1100*/  SHF.R.U32.HI R4, RZ, 0x3, R9 ;  /* 0x00000003ff047819 */ /* 0x000fc40000011609 */
[----:B------:R-:W-:Y:S01]  /*1110*/  LOP3.LUT R7, R18, R2, R7, 0xf6, !PT ;  /* 0x0000000212077212 */ /* 0x000fe200078ef607 */
[----:B------:R1:W-:Y:S01]  /*1120*/  STL [R1+0x2c], R0 ;  /* 0x00002c0001007387 */ /* 0x0003e20000100800 */
[--C-:B------:R-:W-:Y:S01]  /*1130*/  LOP3.LUT R9, R9, 0x70, R16.reuse, 0xf8, !PT ;  /* 0x0000007009097812 */ /* 0x100fe200078ef810 */
[----:B------:R-:W-:Y:S01]  /*1140*/  IMAD.U32 R2, RZ, RZ, UR4 ;  /* 0x00000004ff027e24 */ /* 0x000fe2000f8e00ff */
[----:B------:R-:W-:Y:S01]  /*1150*/  SHF.R.S32.HI R17, RZ, 0x1f, R16 ;  /* 0x0000001fff117819 */ /* 0x000fe20000011410 */
[----:B------:R-:W-:Y:S01]  /*1160*/  STL [R1+0x3c], RZ ;  /* 0x00003cff01007387 */ /* 0x000fe20000100800 */
[----:B------:R-:W-:Y:S01]  /*1170*/  LOP3.LUT R9, R19, R9, R4, 0xf6, !PT ;  /* 0x0000000913097212 */ /* 0x000fe200078ef604 */
[----:B0-----:R-:W-:Y:S02]  /*1180*/  VIADD R18, R16, 0x80 ;  /* 0x0000008010127836 */ /* 0x001fe40000000000 */
[----:B------:R0:W-:Y:S01]  /*1190*/  STL [R1+0x50], R2 ;  /* 0x0000500201007387 */ /* 0x0001e20000100800 */
[----:B------:R-:W-:-:S02]  /*11a0*/  IMAD.SHL.U32 R19, R15, 0x8, RZ ;  /* 0x000000080f137824 */ /* 0x000fc400078e00ff */
[C---:B-1----:R-:W-:Y:S01]  /*11b0*/  IMAD.IADD R0, R22.reuse, 0x1, R3 ;  /* 0x0000000116007824 */ /* 0x042fe200078e0203 */
[----:B------:R-:W-:Y:S01]  /*11c0*/  SHF.R.S32.HI R220, RZ, 0x1f, R18 ;  /* 0x0000001fffdc7819 */ /* 0x000fe20000011412 */
[C---:B------:R-:W-:Y:S02]  /*11d0*/  IMAD.IADD R3, R22.reuse, 0x1, R13 ;  /* 0x0000000116037824 */ /* 0x040fe400078e020d */
[----:B------:R-:W-:Y:S01]  /*11e0*/  VIADD R19, R19, 0x40 ;  /* 0x0000004013137836 */ /* 0x000fe20000000000 */
[----:B------:R1:W-:Y:S01]  /*11f0*/  STL [R1+0x28], R0 ;  /* 0x0000280001007387 */ /* 0x0003e20000100800 */
[----:B0-----:R-:W-:-:S03]  /*1200*/  IADD3 R2, R22, R9, RZ ;  /* 0x0000000916027210 */ /* 0x001fc60007ffe0ff */
[----:B------:R0:W-:Y:S01]  /*1210*/  STL [R1+0x48], R3 ;  /* 0x0000480301007387 */ /* 0x0001e20000100800 */
[----:B-1----:R-:W-:-:S05]  /*1220*/  IMAD.IADD R0, R22, 0x1, R7 ;  /* 0x0000000116007824 */ /* 0x002fca00078e0207 */
[----:B------:R0:W-:Y:S04]  /*1230*/  STL [R1+0x40], R0 ;  /* 0x0000400001007387 */ /* 0x0001e80000100800 */
[----:B------:R0:W-:Y:S02]  /*1240*/  STL [R1+0x44], R2 ;  /* 0x0000440201007387 */ /* 0x0001e40000100800 */
.L_x_3162:
[----:B0-----:R-:W0:Y:S02]  /*1250*/  LDC.64 R2, c[0x0][0xc88] ;  /* 0x00032200ff027b82 */ /* 0x001e240000000a00 */
[----:B0-----:R-:W-:-:S05]  /*1260*/  IMAD.WIDE R2, R219, 0x4, R2 ;  /* 0x00000004db027825 */ /* 0x001fca00078e0202 */
[----:B--23--:R-:W2:Y:S01]  /*1270*/  LDG.E R10, desc[UR36][R2.64] ;  /* 0x00000024020a7981 */ /* 0x00cea2000c1e1900 */
[----:B------:R-:W-:Y:S05]  /*1280*/  YIELD ;  /* 0x0000000000007946 */ /* 0x000fea0003800000 */
[----:B------:R-:W-:Y:S01]  /*1290*/  ULDC.64 UR4, c[0x0][0xa28] ;  /* 0x00028a0000047ab9 */ /* 0x000fe20000000a00 */
[----:B------:R-:W-:Y:S01]  /*12a0*/  ULDC.64 UR8, c[0x0][0xa18] ;  /* 0x0002860000087ab9 */ /* 0x000fe20000000a00 */
[----:B------:R-:W-:Y:S01]  /*12b0*/  ISETP.NE.U32.AND P1, PT, RZ, UR4, PT ;  /* 0x00000004ff007c0c */ /* 0x000fe2000bf25070 */
[----:B------:R-:W-:Y:S01]  /*12c0*/  ULDC.64 UR6, c[0x0][0xa08] ;  /* 0x0002820000067ab9 */ /* 0x000fe20000000a00 */
[----:B------:R-:W-:Y:S01]  /*12d0*/  IMAD.MOV.U32 R28, RZ, RZ, RZ ;  /* 0x000000ffff1c7224 */ /* 0x000fe200078e00ff */
[----:B------:R-:W-:-:S02]  /*12e0*/  ISETP.NE.U32.AND P0, PT, RZ, UR6, PT ;  /* 0x00000006ff007c0c */ /* 0x000fc4000bf05070 */
[----:B------:R-:W-:Y:S02]  /*12f0*/  ISETP.NE.AND.EX P1, PT, RZ, UR5, PT, P1 ;  /* 0x00000005ff007c0c */ /* 0x000fe4000bf25310 */
[----:B------:R-:W-:Y:S02]  /*1300*/  ISETP.NE.AND.EX P0, PT, RZ, UR7, PT, P0 ;  /* 0x00000007ff007c0c */ /* 0x000fe4000bf05300 */
[----:B--2---:R-:W-:Y:S01]  /*1310*/  SHF.R.S32.HI R0, RZ, 0x1f, R10 ;  /* 0x0000001fff007819 */ /* 0x004fe2000001140a */
[----:B------:R-:W-:Y:S08]  /*1320*/  STL [R1+0x18], R10 ;  /* 0x0000180a01007387 */ /* 0x000ff00000100800 */
[C---:B----4-:R-:W-:Y:S01]  /*1330*/  @P1 LEA R4, P2, R10.reuse, UR4, 0x2 ;  /* 0x000000040a041c11 */ /* 0x050fe2000f8410ff */
        /* <DEDUP_REMOVED lines=25> */
[----:B------:R-:W-:Y:S01]  /*14d0*/  IMAD.U32 R2, RZ, RZ, UR5 ;  /* 0x00000005ff027e24 */ /* 0x000fe2000f8e00ff */
[----:B------:R-:W-:Y:S01]  /*14e0*/  MOV R27, UR4 ;  /* 0x00000004001b7c02 */ /* 0x000fe20008000f00 */
[----:B0-----:R-:W-:Y:S06]  /*14f0*/  @P2 BRA `(.L_x_2942) ;  /* 0x0000000000242947 */ /* 0x001fec0003800000 */
        /* <DEDUP_REMOVED lines=9> */
.L_x_2942:
[----:B------:R-:W-:Y:S01]  /*1590*/  ULDC.64 UR4, c[0x0][0xa20] ;  /* 0x0002880000047ab9 */ /* 0x000fe20000000a00 */
[----:B------:R0:W-:Y:S01]  /*15a0*/  STL [R1+0x34], R218 ;  /* 0x000034da01007387 */ /* 0x0001e20000100800 */
[----:B------:R-:W-:-:S04]  /*15b0*/  ISETP.NE.U32.AND P1, PT, RZ, UR4, PT ;  /* 0x00000004ff007c0c */ /* 0x000fc8000bf25070 */
[----:B------:R-:W-:-:S13]  /*15c0*/  ISETP.NE.AND.EX P1, PT, RZ, UR5, PT, P1 ;  /* 0x00000005ff007c0c */ /* 0x000fda000bf25310 */
[----:B0-----:R-:W-:Y:S05]  /*15d0*/  @!P1 BRA `(.L_x_2943) ;  /* 0x0000000000109947 */ /* 0x001fea0003800000 */
[----:B------:R-:W-:-:S04]  /*15e0*/  IADD3 R4, P0, R29, UR4, RZ ;  /* 0x000000041d047c10 */ /* 0x000fc8000ff1e0ff */
[----:B------:R-:W-:-:S05]  /*15f0*/  IADD3.X R5, R30, UR5, RZ, P0, !PT ;  /* 0x000000051e057c10 */ /* 0x000fca00087fe4ff */
[----:B------:R0:W5:Y:S01]  /*1600*/  LDG.E R27, desc[UR36][R4.64] ;  /* 0x00000024041b7981 */ /* 0x000162000c1e1900 */
[----:B------:R-:W-:Y:S05]  /*1610*/  BRA `(.L_x_2944) ;  /* 0x0000000000107947 */ /* 0x000fea0003800000 */
.L_x_2943:
[----:B------:R-:W-:Y:S05]  /*1620*/  @!P0 BRA `(.L_x_2944) ;  /* 0x00000000000c8947 */ /* 0x000fea0003800000 */
[----:B------:R-:W2:Y:S04]  /*1630*/  LDG.E R4, desc[UR36][R8.64] ;  /* 0x0000002408047981 */ /* 0x000ea8000c1e1900 */
[----:B------:R-:W2:Y:S02]  /*1640*/  LDG.E R27, desc[UR36][R8.64+0x4] ;  /* 0x00000424081b7981 */ /* 0x000ea4000c1e1900 */
[----:B--2---:R-:W-:-:S07]  /*1650*/  IMAD.IADD R27, R27, 0x1, -R4 ;  /* 0x000000011b1b7824 */ /* 0x004fce00078e0a04 */
.L_x_2944:
[----:B------:R-:W-:Y:S01]  /*1660*/  ULDC.64 UR4, c[0x0][0xa10] ;  /* 0x0002840000047ab9 */ /* 0x000fe20000000a00 */
[----:B------:R-:W1:Y:S01]  /*1670*/  LDC R9, c[0x0][0x448] ;  /* 0x00011200ff097b82 */ /* 0x000e620000000800 */
[----:B------:R-:W-:-:S04]  /*1680*/  ISETP.NE.U32.AND P0, PT, RZ, UR4, PT ;  /* 0x00000004ff007c0c */ /* 0x000fc8000bf05070 */
[----:B------:R-:W-:Y:S01]  /*1690*/  ISETP.NE.AND.EX P0, PT, RZ, UR5, PT, P0 ;  /* 0x00000005ff007c0c */ /* 0x000fe2000bf05300 */
[----:B------:R-:W-:-:S12]  /*16a0*/  ULDC.64 UR4, c[0x0][0xa30] ;  /* 0x00028c0000047ab9 */ /* 0x000fd80000000a00 */
[----:B0-----:R-:W0:Y:S02]  /*16b0*/  @P0 LDC.64 R4, c[0x0][0xa10] ;  /* 0x00028400ff040b82 */ /* 0x001e240000000a00 */
[----:B0-----:R-:W-:-:S05]  /*16c0*/  @P0 IMAD.WIDE R4, R24, 0x4, R4 ;  /* 0x0000000418040825 */ /* 0x001fca00078e0204 */
[----:B------:R-:W2:Y:S04]  /*16d0*/  @P0 LDG.E R3, desc[UR36][R4.64] ;  /* 0x0000002404030981 */ /* 0x000ea8000c1e1900 */
[----:B------:R0:W2:Y:S01]  /*16e0*/  @P0 LDG.E R8, desc[UR36][R4.64+0x4] ;  /* 0x0000042404080981 */ /* 0x0000a2000c1e1900 */
[----:B------:R-:W-:Y:S01]  /*16f0*/  ISETP.NE.U32.AND P1, PT, RZ, UR4, PT ;  /* 0x00000004ff007c0c */ /* 0x000fe2000bf25070 */
[----:B-----5:R-:W-:-:S03]  /*1700*/  IMAD.MOV.U32 R97, RZ, RZ, R27 ;  /* 0x000000ffff617224 */ /* 0x020fc600078e001b */
[----:B------:R-:W-:-:S13]  /*1710*/  ISETP.NE.AND.EX P1, PT, RZ, UR5, PT, P1 ;  /* 0x00000005ff007c0c */ /* 0x000fda000bf25310 */
[----:B------:R-:W-:-:S04]  /*1720*/  @P1 IADD3 R6, P2, R29, UR4, RZ ;  /* 0x000000041d061c10 */ /* 0x000fc8000ff5e0ff */
[----:B------:R-:W-:-:S05]  /*1730*/  @P1 IADD3.X R7, R30, UR5, RZ, P2, !PT ;  /* 0x000000051e071c10 */ /* 0x000fca00097fe4ff */
[----:B------:R3:W5:Y:S01]  /*1740*/  @P1 LDG.E R97, desc[UR36][R6.64] ;  /* 0x0000002406611981 */ /* 0x000762000c1e1900 */
[----:B-1----:R-:W-:Y:S01]  /*1750*/  ISETP.NE.AND P1, PT, R9, 0x1, PT ;  /* 0x000000010900780c */ /* 0x002fe20003f25270 */
[----:B------:R-:W-:-:S04]  /*1760*/  IMAD.SHL.U32 R10, R217, 0x80, RZ ;  /* 0x00000080d90a7824 */ /* 0x000fc800078e00ff */
[----:B0-----:R-:W-:Y:S01]  /*1770*/  VIADD R4, R10, 0x7f ;  /* 0x0000007f0a047836 */ /* 0x001fe20000000000 */
[----:B------:R3:W-:Y:S07]  /*1780*/  STL [R1+0x10], R10 ;  /* 0x0000100a01007387 */ /* 0x0007ee0000100800 */
[----:B------:R-:W0:Y:S08]  /*1790*/  @P1 LDC R9, c[0x0][0x44c] ;  /* 0x00011300ff091b82 */ /* 0x000e300000000800 */
[----:B------:R-:W1:Y:S01]  /*17a0*/  @P1 LDC R5, c[0x0][0x450] ;  /* 0x00011400ff051b82 */ /* 0x000e620000000800 */
[----:B--2---:R-:W-:-:S02]  /*17b0*/  @P0 IMAD.IADD R2, R8, 0x1, -R3 ;  /* 0x0000000108020824 */ /* 0x004fc400078e0a03 */
[----:B------:R-:W-:Y:S02]  /*17c0*/  IMAD.IADD R8, R27, 0x1, -R0 ;  /* 0x000000011b087824 */ /* 0x000fe400078e0a00 */
[----:B0-----:R-:W-:-:S03]  /*17d0*/  @P1 IMAD.HI.U32 R0, R4, R9, RZ ;  /* 0x0000000904001227 */ /* 0x001fc600078e00ff */
[----:B------:R-:W-:Y:S01]  /*17e0*/  IADD3 R217, R8, R2, RZ ;  /* 0x0000000208d97210 */ /* 0x000fe20007ffe0ff */
[----:B------:R-:W-:Y:S01]  /*17f0*/  IMAD.MOV R25, RZ, RZ, -R8 ;  /* 0x000000ffff197224 */ /* 0x000fe200078e0a08 */
[----:B-1----:R-:W-:Y:S02]  /*1800*/  @P1 SHF.R.U32.HI R4, RZ, R5, R0 ;  /* 0x00000005ff041219 */ /* 0x002fe40000011600 */
[C---:B------:R-:W-:Y:S01]  /*1810*/  IADD3 R99, R217.reuse, 0x80, -R216 ;  /* 0x00000080d9637810 */ /* 0x040fe20007ffe8d8 */
[----:B------:R-:W-:Y:S01]  /*1820*/  VIADD R0, R217, 0x7f ;  /* 0x0000007fd9007836 */ /* 0x000fe20000000000 */
[----:B------:R-:W-:-:S03]  /*1830*/  VIMNMX R25, RZ, R25, !PT ;  /* 0x00000019ff197248 */ /* 0x000fc60007fe0100 */
[----:B------:R-:W-:Y:S01]  /*1840*/  IMAD.IADD R4, R99, 0x1, R4 ;  /* 0x0000000163047824 */ /* 0x000fe200078e0204 */
[----:B------:R-:W-:-:S04]  /*1850*/  SHF.R.S32.HI R3, RZ, 0x1f, R0 ;  /* 0x0000001fff037819 */ /* 0x000fc80000011400 */
[----:B------:R-:W-:Y:S02]  /*1860*/  SHF.R.S32.HI R5, RZ, 0x1f, R4 ;  /* 0x0000001fff057819 */ /* 0x000fe40000011404 */
[----:B------:R-:W-:Y:S02]  /*1870*/  LEA.HI R3, R3, R0, RZ, 0x7 ;  /* 0x0000000003037211 */ /* 0x000fe400078f38ff */
[----:B------:R-:W-:Y:S02]  /*1880*/  LEA.HI R5, R5, R4, RZ, 0x7 ;  /* 0x0000000405057211 */ /* 0x000fe400078f38ff */
[----:B------:R-:W-:Y:S02]  /*1890*/  SHF.R.S32.HI R168, RZ, 0x7, R3 ;  /* 0x00000007ffa87819 */ /* 0x000fe40000011403 */
[----:B------:R-:W-:-:S04]  /*18a0*/  SHF.R.S32.HI R5, RZ, 0x7, R5 ;  /* 0x00000007ff057819 */ /* 0x000fc80000011405 */
[----:B------:R-:W-:-:S05]  /*18b0*/  VIMNMX R5, R168, R5, PT ;  /* 0x00000005a8057248 */ /* 0x000fca0003fe0100 */
[----:B------:R-:W-:-:S05]  /*18c0*/  IMAD R5, R5, 0x80, -R8 ;  /* 0x0000008005057824 */ /* 0x000fca00078e0a08 */
[----:B------:R-:W-:-:S04]  /*18d0*/  VIMNMX R0, R5, R2, PT ;  /* 0x0000000205007248 */ /* 0x000fc80003fe0100 */
        /* <DEDUP_REMOVED lines=9> */
[----:B---3--:R-:W-:Y:S05]  /*1970*/  @!P1 BRA `(.L_x_2945) ;  /* 0x000000a800789947 */ /* 0x008fea0003800000 */
        /* <DEDUP_REMOVED lines=11> */
[----:B------:R-:W-:Y:S01]  /*1a30*/  IMAD.U32 R10, RZ, RZ, UR6 ;  /* 0x00000006ff0a7e24 */ /* 0x000fe2000f8e00ff */
[----:B------:R-:W-:Y:S01]  /*1a40*/  MOV R13, RZ ;  /* 0x000000ff000d7202 */ /* 0x000fe20000000f00 */
[----:B------:R-:W-:Y:S02]  /*1a50*/  IMAD.U32 R6, RZ, RZ, UR4 ;  /* 0x00000004ff067e24 */ /* 0x000fe4000f8e00ff */
[----:B------:R-:W-:-:S02]  /*1a60*/  IMAD.U32 R7, RZ, RZ, UR5 ;  /* 0x00000005ff077e24 */ /* 0x000fc4000f8e00ff */
[----:B------:R-:W-:Y:S02]  /*1a70*/  IMAD.U32 R11, RZ, RZ, UR7 ;  /* 0x00000007ff0b7e24 */ /* 0x000fe4000f8e00ff */
[----:B------:R-:W-:Y:S02]  /*1a80*/  IMAD.MOV.U32 R8, RZ, RZ, 0x70 ;  /* 0x00000070ff087424 */ /* 0x000fe400078e00ff */
[----:B0-----:R-:W-:-:S07]  /*1a90*/  IMAD.MOV.U32 R12, RZ, RZ, 0x1 ;  /* 0x00000001ff0c7424 */ /* 0x001fce00078e00ff */
[----:B------:R-:W-:-:S07]  /*1aa0*/  LEPC R20, `(.L_x_2947) ;  /* 0x000000001014794e */ /* 0x000fce0000000000 */
[----:B-1---5:R-:W-:Y:S05]  /*1ab0*/  CALL.ABS.NOINC R14 ;  /* 0x000000000e007343 */ /* 0x022fea0003c00000 */
.L_x_2947:
[----:B------:R-:W-:Y:S05]  /*1ac0*/  BSYNC B6 ;  /* 0x0000000000067941 */ /* 0x000fea0003800000 */
.L_x_2946:
[----:B------:R-:W-:Y:S01]  /*1ad0*/  VIADD R0, R22, 0x10400 ;  /* 0x0001040016007836 */ /* 0x000fe20000000000 */
[----:B------:R-:W-:Y:S04]  /*1ae0*/  BSSY B6, `(.L_x_2948) ;  /* 0x0000013000067945 */ /* 0x000fe80003800000 */
        /* <DEDUP_REMOVED lines=10> */
[----:B------:R-:W-:Y:S01]  /*1b90*/  MOV R8, 0x70 ;  /* 0x0000007000087802 */ /* 0x000fe20000000f00 */
[----:B------:R-:W-:Y:S02]  /*1ba0*/  IMAD.U32 R6, RZ, RZ, UR4 ;  /* 0x00000004ff067e24 */ /* 0x000fe4000f8e00ff */
[----:B------:R-:W-:-:S02]  /*1bb0*/  IMAD.U32 R7, RZ, RZ, UR5 ;  /* 0x00000005ff077e24 */ /* 0x000fc4000f8e00ff */
[----:B------:R-:W-:Y:S02]  /*1bc0*/  IMAD.U32 R11, RZ, RZ, UR7 ;  /* 0x00000007ff0b7e24 */ /* 0x000fe4000f8e00ff */
[----:B------:R-:W-:Y:S02]  /*1bd0*/  IMAD.MOV.U32 R12, RZ, RZ, 0x1 ;  /* 0x00000001ff0c7424 */ /* 0x000fe400078e00ff */
[----:B0-----:R-:W-:-:S07]  /*1be0*/  IMAD.MOV.U32 R13, RZ, RZ, RZ ;  /* 0x000000ffff0d7224 */ /* 0x001fce00078e00ff */
[----:B------:R-:W-:-:S07]  /*1bf0*/  LEPC R20, `(.L_x_2949) ;  /* 0x000000001014794e */ /* 0x000fce0000000000 */
[----:B-1---5:R-:W-:Y:S05]  /*1c00*/  CALL.ABS.NOINC R14 ;  /* 0x000000000e007343 */ /* 0x022fea0003c00000 */
.L_x_2949:
[----:B------:R-:W-:Y:S05]  /*1c10*/  BSYNC B6 ;  /* 0x0000000000067941 */ /* 0x000fea0003800000 */
.L_x_2948:
[----:B------:R-:W-:Y:S01]  /*1c20*/  ULDC.64 UR4, c[0x0][0x9f8] ;  /* 0x00027e0000047ab9 */ /* 0x000fe20000000a00 */
[----:B------:R-:W2:Y:S01]  /*1c30*/  LDL R21, [R1+0x1c] ;  /* 0x00001c0001157983 */ /* 0x000ea20000100800 */
[----:B------:R-:W-:Y:S01]  /*1c40*/  ISETP.NE.U32.AND P0, PT, RZ, UR4, PT ;  /* 0x00000004ff007c0c */ /* 0x000fe2000bf05070 */
[----:B------:R-:W0:Y:S01]  /*1c50*/  LDC R37, c[0x0][0x3f4] ;  /* 0x0000fd00ff257b82 */ /* 0x000e220000000800 */
[----:B------:R-:W1:Y:S02]  /*1c60*/  S2R R20, SR_TID.X ;  /* 0x0000000000147919 */ /* 0x000e640000002100 */
[----:B------:R-:W-:-:S05]  /*1c70*/  ISETP.NE.AND.EX P0, PT, RZ, UR5, PT, P0 ;  /* 0x00000005ff007c0c */ /* 0x000fca000bf05300 */
[----:B------:R-:W3:Y:S08]  /*1c80*/  LDC.64 R32, c[0x0][0x3f8] ;  /* 0x0000fe00ff207b82 */ /* 0x000ef00000000a00 */
[----:B------:R-:W-:Y:S01]  /*1c90*/  @P0 IADD3 R6, P1, R29, UR4, RZ ;  /* 0x000000041d060c10 */ /* 0x000fe2000ff3e0ff */
[----:B------:R-:W4:Y:S01]  /*1ca0*/  LDC.64 R12, c[0x0][0x408] ;  /* 0x00010200ff0c7b82 */ /* 0x000f220000000a00 */
[----:B------:R-:W2:Y:S02]  /*1cb0*/  LDL R29, [R1+0x20] ;  /* 0x00002000011d7983 */ /* 0x000ea40000100800 */
[----:B------:R-:W-:-:S02]  /*1cc0*/  @P0 IADD3.X R7, R30, UR5, RZ, P1, !PT ;  /* 0x000000051e070c10 */ /* 0x000fc40008ffe4ff */
[----:B------:R-:W2:Y:S04]  /*1cd0*/  LDL R30, [R1+0x24] ;  /* 0x00002400011e7983 */ /* 0x000ea80000100800 */
[----:B------:R4:W2:Y:S01]  /*1ce0*/  @P0 LDG.E R24, desc[UR36][R6.64] ;  /* 0x0000002406180981 */ /* 0x0008a2000c1e1900 */
[----:B-1----:R-:W-:-:S05]  /*1cf0*/  VIADD R34, R20, 0xffffff80 ;  /* 0xffffff8014227836 */ /* 0x002fca0000000000 */
[----:B------:R-:W-:-:S04]  /*1d00*/  SHF.R.S32.HI R35, RZ, 0x1f, R34 ;  /* 0x0000001fff237819 */ /* 0x000fc80000011422 */
[----:B------:R-:W-:-:S04]  /*1d10*/  LEA.HI R35, R35, R34, RZ, 0x3 ;  /* 0x0000002223237211 */ /* 0x000fc800078f18ff */
[----:B------:R-:W-:Y:S02]  /*1d20*/  LOP3.LUT R35, R35, 0xfffffff8, RZ, 0xc0, !PT ;  /* 0xfffffff823237812 */ /* 0x000fe400078ec0ff */
[----:B------:R-:W-:-:S03]  /*1d30*/  SHF.R.S32.HI R3, RZ, 0x1f, R221 ;  /* 0x0000001fff037819 */ /* 0x000fc600000114dd */
[----:B------:R-:W-:Y:S01]  /*1d40*/  IMAD.IADD R35, R34, 0x1, -R35 ;  /* 0x0000000122237824 */ /* 0x000fe200078e0a23 */
[C---:B0-----:R-:W-:Y:S01]  /*1d50*/  ISETP.GE.AND P0, PT, R16.reuse, R37, PT ;  /* 0x000000251000720c */ /* 0x041fe20003f06270 */
[----:B---3--:R-:W-:Y:S02]  /*1d60*/  IMAD R0, R3, R32, RZ ;  /* 0x0000002003007224 */ /* 0x008fe400078e02ff */
[----:B------:R-:W-:Y:S02]  /*1d70*/  IMAD.SHL.U32 R84, R35, 0x8, RZ ;  /* 0x0000000823547824 */ /* 0x000fe400078e00ff */
[----:B----4-:R-:W-:Y:S01]  /*1d80*/  IMAD R4, R3, R12, RZ ;  /* 0x0000000c03047224 */ /* 0x010fe200078e02ff */
[----:B------:R-:W-:Y:S02]  /*1d90*/  SEL R3, R37, RZ, P0 ;  /* 0x000000ff25037207 */ /* 0x000fe40000000000 */
[----:B------:R-:W-:Y:S02]  /*1da0*/  SHF.R.S32.HI R85, RZ, 0x1f, R84 ;  /* 0x0000001fff557819 */ /* 0x000fe40000011454 */
[----:B------:R-:W-:Y:S01]  /*1db0*/  IADD3 R3, R16, R3, RZ ;  /* 0x0000000310037210 */ /* 0x000fe20007ffe0ff */
[C---:B------:R-:W-:Y:S01]  /*1dc0*/  IMAD R89, R221.reuse, R33, R0 ;  /* 0x00000021dd597224 */ /* 0x040fe200078e0200 */
[----:B------:R-:W-:Y:S01]  /*1dd0*/  SHF.R.S32.HI R31, RZ, 0x1f, R34 ;  /* 0x0000001fff1f7819 */ /* 0x000fe20000011422 */
[----:B------:R-:W-:Y:S01]  /*1de0*/  IMAD.WIDE.U32 R6, R221, R32, R84 ;  /* 0x00000020dd067225 */ /* 0x000fe200078e0054 */
[----:B------:R-:W-:-:S02]  /*1df0*/  SHF.R.S32.HI R0, RZ, 0x1f, R3 ;  /* 0x0000001fff007819 */ /* 0x000fc40000011403 */
[----:B------:R-:W-:Y:S01]  /*1e00*/  LEA.HI R31, R31, R34, RZ, 0x6 ;  /* 0x000000221f1f7211 */ /* 0x000fe200078f30ff */
[----:B------:R-:W-:Y:S01]  /*1e10*/  IMAD.MOV.U32 R88, RZ, RZ, R6 ;  /* 0x000000ffff587224 */ /* 0x000fe200078e0006 */
[CC--:B------:R-:W-:Y:S01]  /*1e20*/  LEA.HI R6, R0.reuse, R3.reuse, RZ, 0x7 ;  /* 0x0000000300067211 */ /* 0x0c0fe200078f38ff */
[----:B------:R-:W-:Y:S01]  /*1e30*/  IMAD.WIDE.U32 R10, R221, R32, R16 ;  /* 0x00000020dd0a7225 */ /* 0x000fe200078e0010 */
[----:B------:R-:W-:-:S03]  /*1e40*/  LEA.HI R39, R0, R3, RZ, 0x4 ;  /* 0x0000000300277211 */ /* 0x000fc600078f20ff */
[----:B------:R-:W-:Y:S02]  /*1e50*/  IMAD.IADD R87, R89, 0x1, R11 ;  /* 0x0000000159577824 */ /* 0x000fe400078e020b */
[----:B------:R-:W-:Y:S01]  /*1e60*/  IMAD.SHL.U32 R31, R31, 0x10, RZ ;  /* 0x000000101f1f7824 */ /* 0x000fe200078e00ff */
[----:B------:R-:W-:Y:S01]  /*1e70*/  SHF.R.U32.HI R112, RZ, 0x3, R225 ;  /* 0x00000003ff707819 */ /* 0x000fe200000116e1 */
[----:B------:R-:W-:-:S04]  /*1e80*/  IMAD.WIDE.U32 R8, R221, R12, R84 ;  /* 0x0000000cdd087225 */ /* 0x000fc800078e0054 */
[----:B------:R-:W-:Y:S01]  /*1e90*/  IMAD.IADD R89, R7, 0x1, R89 ;  /* 0x0000000107597824 */ /* 0x000fe200078e0259 */
[----:B------:R-:W-:Y:S01]  /*1ea0*/  LOP3.LUT R7, R225, 0x70, R39, 0xf8, !PT ;  /* 0x00000070e1077812 */ /* 0x000fe200078ef827 */
[----:B------:R-:W-:Y:S01]  /*1eb0*/  IMAD.SHL.U32 R6, R6, 0x80, RZ ;  /* 0x0000008006067824 */ /* 0x000fe200078e00ff */
[----:B------:R-:W-:Y:S01]  /*1ec0*/  LOP3.LUT R31, R31, 0xfffffc00, RZ, 0xc0, !PT ;  /* 0xfffffc001f1f7812 */ /* 0x000fe200078ec0ff */
[----:B------:R-:W-:Y:S01]  /*1ed0*/  IMAD.MOV.U32 R92, RZ, RZ, R8 ;  /* 0x000000ffff5c7224 */ /* 0x000fe200078e0008 */
[----:B------:R-:W-:Y:S02]  /*1ee0*/  LOP3.LUT R7, R7, R112, RZ, 0x3c, !PT ;  /* 0x0000007007077212 */ /* 0x000fe400078e3cff */
[----:B------:R-:W-:-:S04]  /*1ef0*/  LOP3.LUT R8, R6, 0xffffc000, RZ, 0xc0, !PT ;  /* 0xffffc00006087812 */ /* 0x000fc800078ec0ff */
[----:B------:R-:W-:Y:S02]  /*1f00*/  IADD3 R94, R7, R8, R31 ;  /* 0x00000008075e7210 */ /* 0x000fe40007ffe01f */
[----:B------:R-:W0:Y:S01]  /*1f10*/  S2R R31, SR_TID.X ;  /* 0x00000000001f7919 */ /* 0x000e220000002100 */
[C---:B------:R-:W-:Y:S02]  /*1f20*/  VIADD R102, R221.reuse, 0x20 ;  /* 0x00000020dd667836 */ /* 0x040fe40000000000 */
[C---:B------:R-:W-:Y:S02]  /*1f30*/  IMAD R93, R221.reuse, R13, R4 ;  /* 0x0000000ddd5d7224 */ /* 0x040fe400078e0204 */
[C---:B------:R-:W-:Y:S02]  /*1f40*/  VIADD R100, R221.reuse, 0x60 ;  /* 0x00000060dd647836 */ /* 0x040fe40000000000 */
[----:B------:R-:W-:Y:S01]  /*1f50*/  IMAD.SHL.U32 R4, R102, 0x80, RZ ;  /* 0x0000008066047824 */ /* 0x000fe200078e00ff */
[----:B------:R-:W-:Y:S01]  /*1f60*/  IADD3 R101, R221, 0x40, RZ ;  /* 0x00000040dd657810 */ /* 0x000fe20007ffe0ff */
[----:B------:R-:W-:-:S03]  /*1f70*/  IMAD.SHL.U32 R0, R100, 0x80, RZ ;  /* 0x0000008064007824 */ /* 0x000fc600078e00ff */
[----:B------:R-:W-:Y:S01]  /*1f80*/  LOP3.LUT R4, R4, 0x380, RZ, 0xc0, !PT ;  /* 0x0000038004047812 */ /* 0x000fe200078ec0ff */
[----:B------:R-:W-:Y:S01]  /*1f90*/  IMAD.SHL.U32 R3, R101, 0x80, RZ ;  /* 0x0000008065037824 */ /* 0x000fe200078e00ff */
[----:B0-----:R-:W-:-:S04]  /*1fa0*/  SHF.R.U32.HI R36, RZ, 0x7, R31 ;  /* 0x00000007ff247819 */ /* 0x001fc8000001161f */
[----:B------:R-:W-:Y:S01]  /*1fb0*/  ISETP.NE.AND P6, PT, R36, 0x1, PT ;  /* 0x000000012400780c */ /* 0x000fe20003fc5270 */
[----:B------:R-:W-:Y:S01]  /*1fc0*/  IMAD.MOV.U32 R86, RZ, RZ, R10 ;  /* 0x000000ffff567224 */ /* 0x000fe200078e000a */
[----:B------:R-:W-:Y:S01]  /*1fd0*/  LOP3.LUT R0, R0, 0x380, RZ, 0xc0, !PT ;  /* 0x0000038000007812 */ /* 0x000fe200078ec0ff */
[----:B------:R-:W-:Y:S01]  /*1fe0*/  IMAD.IADD R5, R28, 0x1, R27 ;  /* 0x000000011c057824 */ /* 0x000fe200078e021b */
[----:B------:R-:W-:Y:S01]  /*1ff0*/  SHF.R.U32.HI R111, RZ, 0x3, R4 ;  /* 0x00000003ff6f7819 */ /* 0x000fe20000011604 */
[----:B------:R-:W-:Y:S01]  /*2000*/  IMAD.WIDE.U32 R14, R221, R12, R16 ;  /* 0x0000000cdd0e7225 */ /* 0x000fe200078e0010 */
[----:B------:R-:W-:-:S07]  /*2010*/  LOP3.LUT R10, R4, 0x70, R39, 0xf8, !PT ;  /* 0x00000070040a7812 */ /* 0x000fce00078ef827 */
[----:B------:R-:W-:Y:S05]  /*2020*/  @!P6 WARPSYNC.ALL ;  /* 0x000000000000e948 */ /* 0x000fea0003800000 */
[----:B-----5:R-:W-:Y:S02]  /*2030*/  SHF.R.S32.HI R27, RZ, 0x1f, R97 ;  /* 0x0000001fff1b7819 */ /* 0x020fe40000011461 */
[----:B------:R-:W-:Y:S01]  /*2040*/  LOP3.LUT R3, R3, 0x380, RZ, 0xc0, !PT ;  /* 0x0000038003037812 */ /* 0x000fe200078ec0ff */
[----:B------:R-:W-:Y:S01]  /*2050*/  IMAD.IADD R15, R93, 0x1, R15 ;  /* 0x000000015d0f7824 */ /* 0x000fe200078e020f */
[----:B------:R-:W-:Y:S02]  /*2060*/  SHF.R.U32.HI R103, RZ, 0x3, R0 ;  /* 0x00000003ff677819 */ /* 0x000fe40000011600 */
[----:B------:R-:W-:-:S02]  /*2070*/  LOP3.LUT R20, R0, 0x70, R39, 0xf8, !PT ;  /* 0x0000007000147812 */ /* 0x000fc400078ef827 */
[----:B------:R-:W-:Y:S01]  /*2080*/  LOP3.LUT R83, R10, R111, RZ, 0x3c, !PT ;  /* 0x0000006f0a537212 */ /* 0x000fe200078e3cff */
[----:B------:R-:W-:Y:S01]  /*2090*/  IMAD.IADD R93, R9, 0x1, R93 ;  /* 0x00000001095d7824 */ /* 0x000fe200078e025d */
[----:B------:R-:W-:Y:S01]  /*20a0*/  SHF.R.U32.HI R104, RZ, 0x3, R3 ;  /* 0x00000003ff687819 */ /* 0x000fe20000011603 */
[-C--:B------:R-:W-:Y:S01]  /*20b0*/  IMAD R28, R27, R32.reuse, RZ ;  /* 0x000000201b1c7224 */ /* 0x080fe200078e02ff */
[----:B------:R-:W-:Y:S01]  /*20c0*/  LOP3.LUT R9, R3, 0x70, R39, 0xf8, !PT ;  /* 0x0000007003097812 */ /* 0x000fe200078ef827 */
[----:B------:R-:W-:Y:S01]  /*20d0*/  IMAD.WIDE.U32 R86, R97, R32, R86 ;  /* 0x0000002061567225 */ /* 0x000fe200078e0056 */
[----:B------:R-:W-:Y:S01]  /*20e0*/  LOP3.LUT R11, R20, R103, RZ, 0x3c, !PT ;  /* 0x00000067140b7212 */ /* 0x000fe200078e3cff */
[----:B------:R-:W-:Y:S01]  /*20f0*/  ULDC UR4, c[0x0][0x2f4] ;  /* 0x0000bd0000047ab9 */ /* 0x000fe20000000800 */
[----:B------:R-:W-:Y:S01]  /*2100*/  LOP3.LUT R9, R9, R104, RZ, 0x3c, !PT ;  /* 0x0000006809097212 */ /* 0x000fe200078e3cff */
[C---:B------:R-:W-:Y:S01]  /*2110*/  IMAD R41, R97.reuse, R33, R28 ;  /* 0x0000002161297224 */ /* 0x040fe200078e021c */
[----:B------:R-:W-:Y:S01]  /*2120*/  SHF.R.S32.HI R38, RZ, 0x4, R39 ;  /* 0x00000004ff267819 */ /* 0x000fe20000011427 */
[----:B------:R-:W-:Y:S01]  /*2130*/  IMAD.WIDE.U32 R88, R97, R32, R88 ;  /* 0x0000002061587225 */ /* 0x000fe200078e0058 */
[----:B------:R-:W-:-:S02]  /*2140*/  ISETP.GE.AND P2, PT, R18, UR4, PT ;  /* 0x0000000412007c0c */ /* 0x000fc4000bf46270 */
[----:B------:R-:W-:Y:S01]  /*2150*/  LOP3.LUT R39, R39, 0xfffffff0, RZ, 0xc0, !PT ;  /* 0xfffffff027277812 */ /* 0x000fe200078ec0ff */
[----:B------:R-:W-:Y:S01]  /*2160*/  IMAD.WIDE.U32 R90, R97, R12, R14 ;  /* 0x0000000c615a7225 */ /* 0x000fe200078e000e */
[----:B------:R-:W-:-:S03]  /*2170*/  SHF.L.U64.HI R10, R32, 0x7, R33 ;  /* 0x00000007200a7819 */ /* 0x000fc60000010221 */
[----:B------:R-:W-:Y:S01]  /*2180*/  IMAD.WIDE.U32 R92, R97, R12, R92 ;  /* 0x0000000c615c7225 */ /* 0x000fe200078e005c */
[----:B------:R-:W-:-:S03]  /*2190*/  SHF.L.U64.HI R28, R12, 0x5, R13 ;  /* 0x000000050c1c7819 */ /* 0x000fc6000001020d */
[----:B------:R-:W-:Y:S01]  /*21a0*/  VIADD R98, R36, 0x8 ;  /* 0x0000000824627836 */ /* 0x000fe20000000000 */
[----:B------:R-:W-:Y:S01]  /*21b0*/  IADD3 R36, R41, R87, RZ ;  /* 0x0000005729247210 */ /* 0x000fe20007ffe0ff */
[----:B------:R-:W-:Y:S01]  /*21c0*/  IMAD.SHL.U32 R20, R32, 0x20, RZ ;  /* 0x0000002020147824 */ /* 0x000fe200078e00ff */
[----:B------:R-:W-:Y:S01]  /*21d0*/  SHF.R.S32.HI R34, RZ, 0x1f, R218 ;  /* 0x0000001fff227819 */ /* 0x000fe200000114da */
[----:B------:R-:W-:Y:S01]  /*21e0*/  IMAD.SHL.U32 R96, R37, 0x2, RZ ;  /* 0x0000000225607824 */ /* 0x000fe200078e00ff */
[----:B------:R-:W-:Y:S01]  /*21f0*/  ISETP.GE.AND P1, PT, R16, UR4, PT ;  /* 0x0000000410007c0c */ /* 0x000fe2000bf26270 */
[----:B------:R-:W-:Y:S01]  /*2200*/  IMAD.SHL.U32 R31, R12, 0x20, RZ ;  /* 0x000000200c1f7824 */ /* 0x000fe200078e00ff */
[----:B------:R-:W-:Y:S01]  /*2210*/  P2R R81, PR, RZ, 0x4 ;  /* 0x00000004ff517803 */ /* 0x000fe20000000000 */
[----:B------:R-:W-:Y:S01]  /*2220*/  IMAD R35, R35, 0x20, R221 ;  /* 0x0000002023237824 */ /* 0x000fe200078e02dd */
[----:B------:R-:W-:Y:S01]  /*2230*/  SHF.R.S32.HI R43, RZ, 0x1f, R39 ;  /* 0x0000001fff2b7819 */ /* 0x000fe20000011427 */
[----:B------:R-:W-:Y:S01]  /*2240*/  IMAD.IADD R41, R89, 0x1, R41 ;  /* 0x0000000159297824 */ /* 0x000fe200078e0229 */
[----:B--2---:R-:W-:-:S02]  /*2250*/  IADD3 R7, R11, R8, R21 ;  /* 0x000000080b077210 */ /* 0x004fc40007ffe015 */
[----:B------:R-:W-:Y:S02]  /*2260*/  SHF.L.U32 R21, R32, 0x6, RZ ;  /* 0x0000000620157819 */ /* 0x000fe400000006ff */
[----:B------:R-:W-:Y:S01]  /*2270*/  IADD3 R83, R83, R8, R30 ;  /* 0x0000000853537210 */ /* 0x000fe20007ffe01e */
[----:B------:R-:W-:Y:S01]  /*2280*/  IMAD R30, R27, R12, RZ ;  /* 0x0000000c1b1e7224 */ /* 0x000fe200078e02ff */
[----:B------:R-:W-:-:S03]  /*2290*/  IADD3 R6, R9, R8, R29 ;  /* 0x0000000809067210 */ /* 0x000fc60007ffe01d */
[----:B------:R-:W-:Y:S01]  /*22a0*/  IMAD R11, R97, R13, R30 ;  /* 0x0000000d610b7224 */ /* 0x000fe200078e021e */
[C-C-:B------:R-:W-:Y:S01]  /*22b0*/  SHF.L.U64.HI R8, R32.reuse, 0x5, R33.reuse ;  /* 0x0000000520087819 */ /* 0x140fe20000010221 */
[C---:B------:R-:W-:Y:S01]  /*22c0*/  IMAD.SHL.U32 R27, R32.reuse, 0x80, RZ ;  /* 0x00000080201b7824 */ /* 0x040fe200078e00ff */
[----:B------:R-:W-:Y:S01]  /*22d0*/  SHF.L.U64.HI R9, R32, 0x6, R33 ;  /* 0x0000000620097819 */ /* 0x000fe20000010221 */
[C---:B------:R-:W-:Y:S01]  /*22e0*/  IMAD.SHL.U32 R32, R12.reuse, 0x40, RZ ;  /* 0x000000400c207824 */ /* 0x040fe200078e00ff */
[C-C-:B------:R-:W-:Y:S01]  /*22f0*/  SHF.L.U64.HI R29, R12.reuse, 0x6, R13.reuse ;  /* 0x000000060c1d7819 */ /* 0x140fe2000001020d */
[C---:B------:R-:W-:Y:S01]  /*2300*/  IMAD.SHL.U32 R33, R12.reuse, 0x80, RZ ;  /* 0x000000800c217824 */ /* 0x040fe200078e00ff */
[----:B------:R-:W-:Y:S01]  /*2310*/  SHF.L.U64.HI R30, R12, 0x7, R13 ;  /* 0x000000070c1e7819 */ /* 0x000fe2000001020d */
[----:B------:R-:W-:Y:S01]  /*2320*/  IMAD.IADD R37, R11, 0x1, R91 ;  /* 0x000000010b257824 */ /* 0x000fe200078e025b */
[----:B------:R-:W-:Y:S01]  /*2330*/  SHF.R.S32.HI R40, RZ, 0x1f, R24 ;  /* 0x0000001fff287819 */ /* 0x000fe20000011418 */
[----:B------:R-:W-:Y:S01]  /*2340*/  IMAD.IADD R42, R93, 0x1, R11 ;  /* 0x000000015d2a7824 */ /* 0x000fe200078e020b */
[----:B------:R-:W-:Y:S06]  /*2350*/  @!P6 BAR.SYNC.DEFER_BLOCKING 0x9, 0x100 ;  /* 0x024400000000eb1d */ /* 0x000fec0000010000 */
.L_x_3045:
[----:B------:R-:W0:Y:S01]  /*2360*/  LDC R106, c[0x0][0x430] ;  /* 0x00010c00ff6a7b82 */ /* 0x000e220000000800 */
[----:B------:R-:W-:Y:S01]  /*2370*/  VIADD R26, R26, 0xffffffff ;  /* 0xffffffff1a1a7836 */ /* 0x000fe20000000000 */
[----:B-1-34-:R-:W1:Y:S01]  /*2380*/  S2R R44, SR_TID.X ;  /* 0x00000000002c7919 */ /* 0x01ae620000002100 */
[----:B------:R-:W-:Y:S02]  /*2390*/  IMAD.MOV.U32 R105, RZ, RZ, RZ ;  /* 0x000000ffff697224 */ /* 0x000fe400078e00ff */
[----:B------:R-:W-:-:S03]  /*23a0*/  IMAD R11, R26, 0x80, R35 ;  /* 0x000000801a0b7824 */ /* 0x000fc600078e0223 */
[----:B------:R-:W2:Y:S01]  /*23b0*/  LDC R114, c[0x0][0x3f4] ;  /* 0x0000fd00ff727b82 */ /* 0x000ea20000000800 */
[----:B------:R-:W-:Y:S01]  /*23c0*/  IMAD.IADD R45, R5, 0x1, R11 ;  /* 0x00000001052d7824 */ /* 0x000fe200078e020b */
[----:B------:R-:W-:-:S03]  /*23d0*/  ISETP.GE.AND P2, PT, R11, R2, PT ;  /* 0x000000020b00720c */ /* 0x000fc60003f46270 */
[----:B------:R-:W-:Y:S01]  /*23e0*/  IMAD.MOV.U32 R11, RZ, RZ, R45 ;  /* 0x000000ffff0b7224 */ /* 0x000fe200078e002d */
[----:B------:R-:W-:Y:S02]  /*23f0*/  ISETP.GT.OR P2, PT, R35, 0x7f, P2 ;  /* 0x0000007f2300780c */ /* 0x000fe40001744670 */
[----:B0-----:R-:W-:-:S11]  /*2400*/  ISETP.NE.AND P3, PT, R106, 0x1, PT ;  /* 0x000000016a00780c */ /* 0x001fd60003f65270 */
[----:B------:R-:W0:Y:S01]  /*2410*/  @!P2 LDC.64 R14, c[0x0][0x428] ;  /* 0x00010a00ff0eab82 */ /* 0x000e220000000a00 */
[----:B-1----:R-:W-:-:S07]  /*2420*/  VIADD R48, R44, 0xffffff80 ;  /* 0xffffff802c307836 */ /* 0x002fce0000000000 */
[----:B------:R-:W1:Y:S08]  /*2430*/  @!P2 LDC.64 R46, c[0x0][0x418] ;  /* 0x00010600ff2eab82 */ /* 0x000e700000000a00 */
[----:B------:R-:W3:Y:S08]  /*2440*/  @P3 LDC R12, c[0x0][0x434] ;  /* 0x00010d00ff0c3b82 */ /* 0x000ef00000000800 */
[----:B------:R-:W4:Y:S01]  /*2450*/  @P3 LDC R13, c[0x0][0x438] ;  /* 0x00010e00ff0d3b82 */ /* 0x000f220000000800 */
[----:B---3--:R-:W-:-:S05]  /*2460*/  @P3 IMAD.HI.U32 R12, R45, R12, RZ ;  /* 0x0000000c2d0c3227 */ /* 0x008fca00078e00ff */
[----:B----4-:R-:W-:Y:S01]  /*2470*/  @P3 SHF.R.U32.HI R11, RZ, R13, R12 ;  /* 0x0000000dff0b3219 */ /* 0x010fe2000001160c */
[----:B0-----:R-:W-:-:S03]  /*2480*/  @!P2 IMAD R12, R40, R14, RZ ;  /* 0x0000000e280ca224 */ /* 0x001fc600078e02ff */
[----:B------:R-:W-:Y:S01]  /*2490*/  @!P2 SHF.R.S32.HI R13, RZ, 0x1f, R11 ;  /* 0x0000001fff0da819 */ /* 0x000fe2000001140b */
[----:B------:R-:W-:Y:S01]  /*24a0*/  @!P2 IMAD R15, R24, R15, R12 ;  /* 0x0000000f180fa224 */ /* 0x000fe200078e020c */
[----:B------:R-:W-:Y:S02]  /*24b0*/  @!P2 MOV R12, R11 ;  /* 0x0000000b000ca202 */ /* 0x000fe40000000f00 */
[----:B------:R-:W-:-:S03]  /*24c0*/  SHF.R.S32.HI R44, RZ, 0x1f, R48 ;  /* 0x0000001fff2c7819 */ /* 0x000fc60000011430 */
[----:B------:R-:W-:Y:S01]  /*24d0*/  @!P2 IMAD.WIDE.U32 R12, R24, R14, R12 ;  /* 0x0000000e180ca225 */ /* 0x000fe200078e000c */
[----:B------:R-:W-:-:S03]  /*24e0*/  LEA.HI R44, R44, R48, RZ, 0x6 ;  /* 0x000000302c2c7211 */ /* 0x000fc600078f30ff */
[----:B------:R-:W-:Y:S01]  /*24f0*/  @!P2 IMAD.IADD R13, R13, 0x1, R15 ;  /* 0x000000010d0da824 */ /* 0x000fe200078e020f */
[----:B-1----:R-:W-:Y:S01]  /*2500*/  @!P2 LEA R14, P3, R12, R46, 0x2 ;  /* 0x0000002e0c0ea211 */ /* 0x002fe200078610ff */
[----:B------:R-:W-:-:S03]  /*2510*/  IMAD.SHL.U32 R44, R44, 0x10, RZ ;  /* 0x000000102c2c7824 */ /* 0x000fc600078e00ff */
[----:B------:R-:W-:Y:S02]  /*2520*/  @!P2 LEA.HI.X R15, R12, R47, R13, 0x2, P3 ;  /* 0x0000002f0c0fa211 */ /* 0x000fe400018f140d */
[----:B------:R-:W-:-:S03]  /*2530*/  LOP3.LUT R44, R44, 0xfffffc00, RZ, 0xc0, !PT ;  /* 0xfffffc002c2c7812 */ /* 0x000fc600078ec0ff */
[----:B------:R0:W5:Y:S01]  /*2540*/  @!P2 LDG.E R105, desc[UR36][R14.64] ;  /* 0x000000240e69a981 */ /* 0x000162000c1e1900 */
[----:B--2---:R-:W-:Y:S01]  /*2550*/  ISETP.GE.AND P2, PT, R114, 0x1, PT ;  /* 0x000000017200780c */ /* 0x004fe20003f46270 */
[----:B------:R-:W-:Y:S01]  /*2560*/  IMAD.MOV R11, RZ, RZ, -R11 ;  /* 0x000000ffff0b7224 */ /* 0x000fe200078e0a0b */
[----:B------:R-:W-:Y:S01]  /*2570*/  LOP3.LUT R13, R225, 0x70, R16, 0xf8, !PT ;  /* 0x00000070e10d7812 */ /* 0x000fe200078ef810 */
[----:B------:R-:W-:Y:S05]  /*2580*/  YIELD ;  /* 0x0000000000007946 */ /* 0x000fea0003800000 */
[----:B------:R-:W-:Y:S01]  /*2590*/  LOP3.LUT R12, R44, R13, R112, 0xf6, !PT ;  /* 0x0000000d2c0c7212 */ /* 0x000fe200078ef670 */
[----:B------:R-:W-:Y:S01]  /*25a0*/  BSSY B0, `(.L_x_2950) ;  /* 0x000095d000007945 */ /* 0x000fe20003800000 */
[----:B------:R-:W-:Y:S01]  /*25b0*/  ISETP.GT.AND P3, PT, R26, R25, PT ;  /* 0x000000191a00720c */ /* 0x000fe20003f64270 */
[----:B------:R-:W-:-:S02]  /*25c0*/  IMAD R106, R106, R11, R45 ;  /* 0x0000000b6a6a7224 */ /* 0x000fc400078e022d */
        /* <DEDUP_REMOVED lines=15> */
[----:B------:R-:W-:Y:S01]  /*26c0*/  IMAD R14, R108, UR4, RZ ;  /* 0x000000046c0e7c24 */ /* 0x000fe2000f8e02ff */
[----:B------:R-:W-:Y:S01]  /*26d0*/  IADD3 R13, R13, R11, RZ ;  /* 0x0000000b0d0d7210 */ /* 0x000fe20007ffe0ff */
[----:B------:R-:W-:Y:S02]  /*26e0*/  IMAD R109, R26, -0x80, R2 ;  /* 0xffffff801a6d7824 */ /* 0x000fe400078e0202 */
[C---:B------:R-:W-:Y:S01]  /*26f0*/  IMAD R11, R105.reuse, UR5, R14 ;  /* 0x00000005690b7c24 */ /* 0x040fe2000f8e020e */
[----:B------:R-:W-:Y:S01]  /*2700*/  SHF.R.S32.HI R14, RZ, 0x1f, R26 ;  /* 0x0000001fff0e7819 */ /* 0x000fe2000001141a */
[----:B------:R-:W-:Y:S01]  /*2710*/  IMAD.WIDE.U32 R12, R105, UR4, R12 ;  /* 0x00000004690c7c25 */ /* 0x000fe2000f8e000c */
[----:B------:R-:W-:Y:S01]  /*2720*/  ULDC.64 UR4, c[0x0][0x308] ;  /* 0x0000c20000047ab9 */ /* 0x000fe20000000a00 */
[----:B------:R-:W-:Y:S02]  /*2730*/  VIMNMX R109, R109, 0x80, PT ;  /* 0x000000806d6d7848 */ /* 0x000fe40003fe0100 */
[----:B------:R-:W-:-:S02]  /*2740*/  IMAD.IADD R13, R13, 0x1, R11 ;  /* 0x000000010d0d7824 */ /* 0x000fc400078e020b */
[----:B------:R-:W-:Y:S02]  /*2750*/  IMAD R11, R34, UR4, RZ ;  /* 0x00000004220b7c24 */ /* 0x000fe4000f8e02ff */
[----:B------:R-:W-:-:S04]  /*2760*/  IMAD.WIDE.U32 R116, R218, UR4, R12 ;  /* 0x00000004da747c25 */ /* 0x000fc8000f8e000c */
[----:B------:R-:W-:Y:S01]  /*2770*/  IMAD R11, R218, UR5, R11 ;  /* 0x00000005da0b7c24 */ /* 0x000fe2000f8e020b */
[----:B------:R-:W-:Y:S01]  /*2780*/  ULDC.64 UR4, c[0x0][0x2e8] ;  /* 0x0000ba0000047ab9 */ /* 0x000fe20000000a00 */
[----:B------:R-:W-:Y:S01]  /*2790*/  IMAD R45, R14, R27, R15 ;  /* 0x0000001b0e2d7224 */ /* 0x000fe200078e020f */
        /* <DEDUP_REMOVED lines=33> */
.L_x_2954:
[----:B------:R-:W-:Y:S05]  /*29b0*/  BSYNC B1 ;  /* 0x0000000000017941 */ /* 0x000fea0003800000 */
.L_x_2953:
[----:B------:R-:W-:Y:S01]  /*29c0*/  ISETP.GE.AND P2, PT, R102, R109, PT ;  /* 0x0000006d6600720c */ /* 0x000fe20003f46270 */
[----:B------:R-:W-:Y:S01]  /*29d0*/  BSSY B1, `(.L_x_2955) ;  /* 0x0000023000017945 */ /* 0x000fe20003800000 */
[----:B------:R-:W-:Y:S02]  /*29e0*/  CS2R R64, SRZ ;  /* 0x0000000000407805 */ /* 0x000fe4000001ff00 */
[----:B------:R-:W-:Y:S02]  /*29f0*/  CS2R R62, SRZ ;  /* 0x00000000003e7805 */ /* 0x000fe4000001ff00 */
[----:B0-----:R-:W-:Y:S02]  /*2a00*/  CS2R R44, SRZ ;  /* 0x00000000002c7805 */ /* 0x001fe4000001ff00 */
[----:B------:R-:W-:Y:S02]  /*2a10*/  CS2R R52, SRZ ;  /* 0x0000000000347805 */ /* 0x000fe4000001ff00 */
[----:B------:R-:W-:-:S02]  /*2a20*/  CS2R R56, SRZ ;  /* 0x0000000000387805 */ /* 0x000fc4000001ff00 */
[----:B------:R-:W-:Y:S02]  /*2a30*/  CS2R R54, SRZ ;  /* 0x0000000000367805 */ /* 0x000fe4000001ff00 */
[----:B------:R-:W-:Y:S02]  /*2a40*/  CS2R R58, SRZ ;  /* 0x00000000003a7805 */ /* 0x000fe4000001ff00 */
[----:B------:R-:W-:Y:S02]  /*2a50*/  CS2R R48, SRZ ;  /* 0x0000000000307805 */ /* 0x000fe4000001ff00 */
[----:B------:R-:W-:Y:S02]  /*2a60*/  CS2R R46, SRZ ;  /* 0x00000000002e7805 */ /* 0x000fe4000001ff00 */
[----:B------:R-:W-:Y:S01]  /*2a70*/  CS2R R50, SRZ ;  /* 0x0000000000327805 */ /* 0x000fe2000001ff00 */
[----:B-----5:R-:W-:Y:S01]  /*2a80*/  IMAD.MOV.U32 R122, RZ, RZ, R68 ;  /* 0x000000ffff7a7224 */ /* 0x020fe200078e0044 */
[----:B------:R-:W-:Y:S01]  /*2a90*/  CS2R R66, SRZ ;  /* 0x0000000000427805 */ /* 0x000fe2000001ff00 */
[----:B------:R-:W-:Y:S01]  /*2aa0*/  IMAD.MOV.U32 R130, RZ, RZ, R72 ;  /* 0x000000ffff827224 */ /* 0x000fe200078e0048 */
        /* <DEDUP_REMOVED lines=21> */
.L_x_2956:
[----:B------:R-:W-:Y:S05]  /*2c00*/  BSYNC B1 ;  /* 0x0000000000017941 */ /* 0x000fea0003800000 */
.L_x_2955:
[----:B------:R-:W-:Y:S01]  /*2c10*/  ISETP.GE.AND P3, PT, R101, R109, PT ;  /* 0x0000006d6500720c */ /* 0x000fe20003f66270 */
[----:B------:R-:W-:-:S12]  /*2c20*/  BSSY B1, `(.L_x_2957) ;  /* 0x0000016000017945 */ /* 0x000fd80003800000 */
        /* <DEDUP_REMOVED lines=21> */
.L_x_2958:
[----:B------:R-:W-:Y:S05]  /*2d80*/  BSYNC B1 ;  /* 0x0000000000017941 */ /* 0x000fea0003800000 */
.L_x_2957:
[----:B------:R-:W-:Y:S01]  /*2d90*/  ISETP.GE.AND P4, PT, R100, R109, PT ;  /* 0x0000006d6400720c */ /* 0x000fe20003f86270 */
[----:B------:R-:W-:-:S12]  /*2da0*/  BSSY B1, `(.L_x_2959) ;  /* 0x000001c000017945 */ /* 0x000fd80003800000 */
[----:B------:R-:W-:Y:S05]  /*2db0*/  @P4 BRA `(.L_x_2960) ;  /* 0x0000000000684947 */ /* 0x000fea0003800000 */
[----:B------:R-:W2:Y:S01]  /*2dc0*/  LDC.64 R44, c[0x0][0x3f8] ;  /* 0x0000fe00ff2c7b82 */ /* 0x000ea20000000a00 */
[----:B------:R-:W-:Y:S01]  /*2dd0*/  IMAD.MOV.U32 R13, RZ, RZ, R11 ;  /* 0x000000ffff0d7224 */ /* 0x000fe200078e000b */
[----:B------:R-:W-:Y:S01]  /*2de0*/  ULDC.64 UR4, c[0x0][0x3e8] ;  /* 0x0000fa0000047ab9 */ /* 0x000fe20000000a00 */
[----:B------:R-:W-:Y:S02]  /*2df0*/  MOV R15, R115 ;  /* 0x00000073000f7202 */ /* 0x000fe40000000f00 */
[----:B------:R-:W-:Y:S02]  /*2e00*/  CS2R R48, SRZ ;  /* 0x0000000000307805 */ /* 0x000fe4000001ff00 */
[----:B------:R-:W-:Y:S01]  /*2e10*/  CS2R R50, SRZ ;  /* 0x0000000000327805 */ /* 0x000fe2000001ff00 */
[----:B--2---:R-:W-:-:S04]  /*2e20*/  IMAD.WIDE.U32 R12, R44, 0x60, R12 ;  /* 0x000000602c0c7825 */ /* 0x004fc800078e000c */
[----:B------:R-:W-:Y:S01]  /*2e30*/  IMAD R45, R45, 0x60, RZ ;  /* 0x000000602d2d7824 */ /* 0x000fe200078e02ff */
[----:B------:R-:W-:-:S03]  /*2e40*/  IADD3 R12, P5, P6, R88, UR4, R12 ;  /* 0x00000004580c7c10 */ /* 0x000fc6000febe00c */
[----:B------:R-:W-:-:S05]  /*2e50*/  IMAD.IADD R44, R13, 0x1, R45 ;  /* 0x000000010d2c7824 */ /* 0x000fca00078e022d */
[----:B------:R-:W-:Y:S01]  /*2e60*/  IADD3.X R13, R41, UR5, R44, P5, P6 ;  /* 0x00000005290d7c10 */ /* 0x000fe2000afec42c */
[----:B------:R-:W-:Y:S01]  /*2e70*/  ULDC.64 UR4, c[0x0][0x400] ;  /* 0x0001000000047ab9 */ /* 0x000fe20000000a00 */
[----:B------:R-:W2:Y:S02]  /*2e80*/  LDC.64 R44, c[0x0][0x408] ;  /* 0x00010200ff2c7b82 */ /* 0x000ea40000000a00 */
        /* <DEDUP_REMOVED lines=13> */
.L_x_2960:
[----:B------:R-:W-:Y:S05]  /*2f60*/  BSYNC B1 ;  /* 0x0000000000017941 */ /* 0x000fea0003800000 */
.L_x_2959:
[----:B------:R-:W-:Y:S01]  /*2f70*/  UISETP.NE.AND UP0, UPT, UR60, 0x3, UPT ;  /* 0x000000033c00788c */ /* 0x000fe2000bf05270 */
[----:B------:R-:W-:Y:S01]  /*2f80*/  IMAD.MOV.U32 R129, RZ, RZ, R70 ;  /* 0x000000ffff817224 */ /* 0x000fe200078e0046 */
[----:B-----5:R-:W-:Y:S01]  /*2f90*/  MOV R120, R52 ;  /* 0x0000003400787202 */ /* 0x020fe20000000f00 */
[----:B------:R-:W-:Y:S02]  /*2fa0*/  IMAD.MOV.U32 R137, RZ, RZ, R74 ;  /* 0x000000ffff897224 */ /* 0x000fe400078e004a */
[----:B------:R-:W-:Y:S01]  /*2fb0*/  IMAD.MOV.U32 R125, RZ, RZ, R60 ;  /* 0x000000ffff7d7224 */ /* 0x000fe200078e003c */
[----:B------:R-:W-:Y:S01]  /*2fc0*/  PLOP3.LUT P5, PT, PT, PT, UP0, 0x80, 0x0 ;  /* 0x000000000000781c */ /* 0x000fe20003faf008 */
[----:B------:R-:W-:Y:S02]  /*2fd0*/  IMAD.MOV.U32 R127, RZ, RZ, R64 ;  /* 0x000000ffff7f7224 */ /* 0x000fe400078e0040 */
[----:B------:R-:W-:Y:S02]  /*2fe0*/  IMAD.MOV.U32 R126, RZ, RZ, R62 ;  /* 0x000000ffff7e7224 */ /* 0x000fe400078e003e */
[----:B------:R-:W-:-:S02]  /*2ff0*/  IMAD.MOV.U32 R128, RZ, RZ, R66 ;  /* 0x000000ffff807224 */ /* 0x000fc400078e0042 */
[----:B------:R-:W-:Y:S02]  /*3000*/  IMAD.MOV.U32 R123, RZ, RZ, R56 ;  /* 0x000000ffff7b7224 */ /* 0x000fe400078e0038 */
[----:B------:R-:W-:Y:S02]  /*3010*/  IMAD.MOV.U32 R121, RZ, RZ, R54 ;  /* 0x000000ffff797224 */ /* 0x000fe400078e0036 */
[----:B------:R-:W-:Y:S02]  /*3020*/  IMAD.MOV.U32 R124, RZ, RZ, R58 ;  /* 0x000000ffff7c7224 */ /* 0x000fe400078e003a */
[----:B------:R-:W-:Y:S02]  /*3030*/  IMAD.MOV.U32 R117, RZ, RZ, R44 ;  /* 0x000000ffff757224 */ /* 0x000fe400078e002c */
[----:B------:R-:W-:Y:S02]  /*3040*/  IMAD.MOV.U32 R118, RZ, RZ, R48 ;  /* 0x000000ffff767224 */ /* 0x000fe400078e0030 */
[----:B01----:R-:W-:-:S02]  /*3050*/  IMAD.MOV.U32 R78, RZ, RZ, R46 ;  /* 0x000000ffff4e7224 */ /* 0x003fc400078e002e */
[----:B------:R-:W-:Y:S01]  /*3060*/  IMAD.MOV.U32 R119, RZ, RZ, R50 ;  /* 0x000000ffff777224 */ /* 0x000fe200078e0032 */
[----:B------:R-:W-:Y:S06]  /*3070*/  @!P5 BRA `(.L_x_2961) ;  /* 0x000000000004d947 */ /* 0x000fec0003800000 */
[----:B------:R-:W-:Y:S01]  /*3080*/  BPT.TRAP 0x1 ;  /* 0x000000040000795c */ /* 0x000fe20000300000 */
.L_x_2961:
[----:B------:R-:W-:Y:S01]  /*3090*/  LEA R80, R23, R22, 0x3 ;  /* 0x0000001617507211 */ /* 0x000fe200078e18ff */
[----:B------:R-:W-:Y:S01]  /*30a0*/  BSSY B1, `(.L_x_2962) ;  /* 0x0000004000017945 */ /* 0x000fe20003800000 */
[----:B------:R-:W-:-:S04]  /*30b0*/  SHF.L.U32 R110, R224, 0x1f, RZ ;  /* 0x0000001fe06e7819 */ /* 0x000fc800000006ff */
[----:B------:R-:W0:Y:S02]  /*30c0*/  SYNCS.PHASECHK.TRANS64.TRYWAIT P6, [R80+URZ+0x38890], R110 ;  /* 0x0388906e500075a7 */ /* 0x000e2400080c017f */
[----:B0-----:R-:W-:Y:S05]  /*30d0*/  @!P6 BRA `(.L_x_2963) ;  /* 0x000002800078e947 */ /* 0x001fea0003800000 */
.L_x_3301:
[----:B------:R-:W-:Y:S05]  /*30e0*/  BSYNC B1 ;  /* 0x0000000000017941 */ /* 0x000fea0003800000 */
.L_x_2962:
[----:B------:R-:W-:-:S03]  /*30f0*/  UMOV UR4, 0xffffffff ;  /* 0xffffffff00047882 */ /* 0x000fc60000000000 */
[----:B------:R-:W-:Y:S05]  /*3100*/  BRA.DIV UR4, `(.L_x_2964) ;  /* 0x0000028204807947 */ /* 0x000fea000b800000 */
[----:B------:R1:W3:Y:S04]  /*3110*/  SHFL.IDX PT, R79, R116, RZ, 0x181f ;  /* 0x00181fff744f7589 */ /* 0x0002e800000e0000 */
[----:B------:R1:W4:Y:S02]  /*3120*/  SHFL.IDX PT, R115, R113, RZ, 0x181f ;  /* 0x00181fff71737589 */ /* 0x00032400000e0000 */
.L_x_3305:
        /* <DEDUP_REMOVED lines=8> */
[----:B---3--:R-:W-:Y:S01]  /*31b0*/  IMAD.X R77, R79, 0x1, R17, P6 ;  /* 0x000000014f4d7824 */ /* 0x008fe200030e0611 */
[----:B------:R-:W-:-:S13]  /*31c0*/  ISETP.GE.AND P6, PT, R84, R114, PT ;  /* 0x000000725400720c */ /* 0x000fda0003fc6270 */
[----:B--2---:R-:W-:Y:S05]  /*31d0*/  @P6 BRA `(.L_x_2970) ;  /* 0x0000000400ac6947 */ /* 0x004fea0003800000 */
[--C-:B------:R-:W-:Y:S02]  /*31e0*/  SHF.R.U32.HI R133, RZ, 0x8, R73.reuse ;  /* 0x00000008ff857819 */ /* 0x100fe40000011649 */
[----:B------:R-:W-:Y:S02]  /*31f0*/  LOP3.LUT R11, R73, 0xff, RZ, 0xc0, !PT ;  /* 0x000000ff490b7812 */ /* 0x000fe400078ec0ff */
[----:B------:R-:W-:Y:S02]  /*3200*/  SHF.R.U32.HI R74, RZ, 0x18, R73 ;  /* 0x00000018ff4a7819 */ /* 0x000fe40000011649 */
[----:B------:R-:W-:Y:S02]  /*3210*/  SHF.R.U32.HI R131, RZ, 0x8, R75 ;  /* 0x00000008ff837819 */ /* 0x000fe4000001164b */
[----:B------:R-:W-:Y:S02]  /*3220*/  SHF.R.U32.HI R135, RZ, 0x10, R73 ;  /* 0x00000010ff877819 */ /* 0x000fe40000011649 */
[----:B------:R-:W-:-:S02]  /*3230*/  LOP3.LUT R72, R75, 0xff, RZ, 0xc0, !PT ;  /* 0x000000ff4b487812 */ /* 0x000fc400078ec0ff */
[----:B------:R-:W-:Y:S02]  /*3240*/  SHF.R.U32.HI R73, RZ, 0x18, R75 ;  /* 0x00000018ff497819 */ /* 0x000fe4000001164b */
[----:B------:R-:W-:Y:S01]  /*3250*/  PRMT R74, R74, 0x654, R11 ;  /* 0x000006544a4a7816 */ /* 0x000fe2000000000b */
[----:B------:R-:W-:Y:S01]  /*3260*/  IMAD.SHL.U32 R11, R133, 0x100, RZ ;  /* 0x00000100850b7824 */ /* 0x000fe200078e00ff */
[----:B------:R-:W-:Y:S01]  /*3270*/  SHF.R.U32.HI R134, RZ, 0x10, R75 ;  /* 0x00000010ff867819 */ /* 0x000fe2000001164b */
[----:B------:R-:W-:Y:S01]  /*3280*/  IMAD.SHL.U32 R75, R131, 0x100, RZ ;  /* 0x00000100834b7824 */ /* 0x000fe200078e00ff */
[----:B------:R-:W-:Y:S01]  /*3290*/  PRMT R132, R73, 0x654, R72 ;  /* 0x0000065449847816 */ /* 0x000fe20000000048 */
[----:B0-----:R-:W-:Y:S01]  /*32a0*/  IMAD.MOV.U32 R72, RZ, RZ, R12 ;  /* 0x000000ffff487224 */ /* 0x001fe200078e000c */
        /* <DEDUP_REMOVED lines=36> */
[----:B------:R-:W-:Y:S02]  /*34f0*/  HADD2.F32 R13, -RZ, R72.H0_H0 ;  /* 0x20000048ff0d7230 */ /* 0x000fe40000004100 */
[----:B------:R-:W-:Y:S01]  /*3500*/  FMUL.FTZ R136, R74, R133 ;  /* 0x000000854a887220 */ /* 0x000fe20000410000 */
[----:B------:R-:W-:-:S02]  /*3510*/  HADD2.F32 R75, -RZ, R130.H1_H1 ;  /* 0x30000082ff4b7230 */ /* 0x000fc40000004100 */
[----:B------:R-:W-:Y:S02]  /*3520*/  HADD2.F32 R72, -RZ, R72.H1_H1 ;  /* 0x30000048ff487230 */ /* 0x000fe40000004100 */
[-C--:B------:R-:W-:Y:S01]  /*3530*/  FMUL.FTZ R133, R13, R132.reuse ;  /* 0x000000840d857220 */ /* 0x080fe20000410000 */
[----:B------:R-:W-:Y:S02]  /*3540*/  HADD2.F32 R130, -RZ, R130.H0_H0 ;  /* 0x20000082ff827230 */ /* 0x000fe40000004100 */
[-C--:B------:R-:W-:Y:S01]  /*3550*/  FFMA.FTZ R74, R74, R75.reuse, R137 ;  /* 0x0000004b4a4a7223 */ /* 0x080fe20000010089 */
[----:B------:R-:W-:Y:S01]  /*3560*/  FFMA.FTZ R73, R73, R75, -R136 ;  /* 0x0000004b49497223 */ /* 0x000fe20000010888 */
[C---:B------:R-:W-:Y:S01]  /*3570*/  FMUL.FTZ R134, R72.reuse, R132 ;  /* 0x0000008448867220 */ /* 0x040fe20000410000 */
[----:B------:R-:W-:Y:S01]  /*3580*/  F2FP.F16.E4M3.UNPACK_B R132, R135.H1 ;  /* 0x00000087ff84723e */ /* 0x000fe200030006ff */
[-C--:B------:R-:W-:Y:S01]  /*3590*/  FFMA.FTZ R137, R72, R130.reuse, R133 ;  /* 0x0000008248897223 */ /* 0x080fe20000010085 */
[----:B------:R-:W-:Y:S01]  /*35a0*/  F2FP.F16.E4M3.UNPACK_B R72, R15.H1 ;  /* 0x0000000fff48723e */ /* 0x000fe200030006ff */
[----:B------:R-:W-:Y:S01]  /*35b0*/  FFMA.FTZ R136, R13, R130, -R134 ;  /* 0x000000820d887223 */ /* 0x000fe20000010886 */
[----:B------:R-:W-:Y:S01]  /*35c0*/  F2FP.SATFINITE.E4M3.F32.PACK_AB_MERGE_C R140, R74, R73, RZ ;  /* 0x000000494a8c723e */ /* 0x000fe200048070ff */
[----:B------:R-:W-:Y:S01]  /*35d0*/  HADD2.F32 R134, -RZ, R132.H1_H1 ;  /* 0x30000084ff867230 */ /* 0x000fe20000004100 */
[----:B------:R-:W-:Y:S01]  /*35e0*/  F2FP.F16.E4M3.UNPACK_B R75, R131.H1 ;  /* 0x00000083ff4b723e */ /* 0x000fe200030006ff */
[--C-:B------:R-:W-:Y:S01]  /*35f0*/  HADD2.F32 R74, -RZ, R72.reuse.H1_H1 ;  /* 0x30000048ff4a7230 */ /* 0x100fe20000004100 */
        /* <DEDUP_REMOVED lines=22> */
[----:B------:R-:W-:Y:S01]  /*3760*/  HADD2.F32 R15, -RZ, R15.H1_H1 ;  /* 0x3000000fff0f7230 */ /* 0x000fe20000004100 */
[----:B------:R-:W-:Y:S01]  /*3770*/  F2FP.SATFINITE.E4M3.F32.PACK_AB_MERGE_C R133, R133, R134, RZ ;  /* 0x000000868585723e */ /* 0x000fe200048070ff */
        /* <DEDUP_REMOVED lines=17> */
.L_x_2970:
[----:B------:R-:W-:Y:S05]  /*3890*/  BSYNC B3 ;  /* 0x0000000000037941 */ /* 0x000fea0003800000 */
.L_x_2969:
[----:B0-----:R0:W-:Y:S02]  /*38a0*/  ST.E.128 desc[UR36][R76.64], R12 ;  /* 0x0000000c4c007985 */ /* 0x0011e4000c101d24 */
.L_x_2968:
[----:B------:R-:W-:Y:S05]  /*38b0*/  BSYNC B2 ;  /* 0x0000000000027941 */ /* 0x000fea0003800000 */
.L_x_2967:
[----:B------:R-:W-:-:S13]  /*38c0*/  ISETP.NE.AND P6, PT, R81, RZ, PT ;  /* 0x000000ff5100720c */ /* 0x000fda0003fc5270 */
[----:B------:R-:W-:Y:S05]  /*38d0*/  @P6 BRA `(.L_x_2966) ;  /* 0x0000000400cc6947 */ /* 0x000fea0003800000 */
[----:B0-2---:R0:W2:Y:S01]  /*38e0*/  LDS.128 R12, [R95+0x2c400] ;  /* 0x02c400005f0c7984 */ /* 0x0050a20000000c00 */
[----:B----4-:R-:W-:Y:S01]  /*38f0*/  IADD3 R72, P6, R18, R115, RZ ;  /* 0x0000007312487210 */ /* 0x010fe20007fde0ff */
[----:B------:R-:W-:Y:S04]  /*3900*/  BSSY B2, `(.L_x_2971) ;  /* 0x000006f000027945 */ /* 0x000fe80003800000 */
[----:B---3--:R-:W-:Y:S01]  /*3910*/  IMAD.X R73, R79, 0x1, R220, P6 ;  /* 0x000000014f497824 */ /* 0x008fe200030e06dc */
[----:B------:R-:W-:-:S13]  /*3920*/  ISETP.GE.AND P6, PT, R19, R114, PT ;  /* 0x000000721300720c */ /* 0x000fda0003fc6270 */
[----:B0-----:R-:W-:Y:S05]  /*3930*/  @P6 BRA `(.L_x_2972) ;  /* 0x0000000400ac6947 */ /* 0x001fea0003800000 */
[----:B------:R-:W-:Y:S02]  /*3940*/  SHF.R.U32.HI R74, RZ, 0x8, R71 ;  /* 0x00000008ff4a7819 */ /* 0x000fe40000011647 */
[--C-:B------:R-:W-:Y:S02]  /*3950*/  SHF.R.U32.HI R130, RZ, 0x18, R69.reuse ;  /* 0x00000018ff827819 */ /* 0x100fe40000011645 */
[----:B------:R-:W-:Y:S01]  /*3960*/  LOP3.LUT R11, R69, 0xff, RZ, 0xc0, !PT ;  /* 0x000000ff450b7812 */ /* 0x000fe200078ec0ff */
[----:B------:R-:W-:Y:S01]  /*3970*/  IMAD.SHL.U32 R74, R74, 0x100, RZ ;  /* 0x000001004a4a7824 */ /* 0x000fe200078e00ff */
[--C-:B------:R-:W-:Y:S02]  /*3980*/  SHF.R.U32.HI R70, RZ, 0x8, R69.reuse ;  /* 0x00000008ff467819 */ /* 0x100fe40000011645 */
[----:B------:R-:W-:Y:S02]  /*3990*/  SHF.R.U32.HI R76, RZ, 0x10, R69 ;  /* 0x00000010ff4c7819 */ /* 0x000fe40000011645 */
[----:B------:R-:W-:-:S02]  /*39a0*/  SHF.R.U32.HI R69, RZ, 0x18, R71 ;  /* 0x00000018ff457819 */ /* 0x000fc40000011647 */
[----:B------:R-:W-:Y:S02]  /*39b0*/  LOP3.LUT R68, R71, 0xff, RZ, 0xc0, !PT ;  /* 0x000000ff47447812 */ /* 0x000fe400078ec0ff */
[----:B------:R-:W-:Y:S02]  /*39c0*/  SHF.R.U32.HI R75, RZ, 0x10, R71 ;  /* 0x00000010ff4b7819 */ /* 0x000fe40000011647 */
[----:B------:R-:W-:Y:S01]  /*39d0*/  PRMT R69, R69, 0x654, R68 ;  /* 0x0000065445457816 */ /* 0x000fe20000000044 */
[----:B--2---:R-:W-:Y:S01]  /*39e0*/  IMAD.MOV.U32 R68, RZ, RZ, R12 ;  /* 0x000000ffff447224 */ /* 0x004fe200078e000c */
[----:B------:R-:W-:Y:S01]  /*39f0*/  PRMT R11, R130, 0x654, R11 ;  /* 0x00000654820b7816 */ /* 0x000fe2000000000b */
[----:B------:R-:W-:Y:S01]  /*3a00*/  IMAD.U32 R75, R75, 0x10000, RZ ;  /* 0x000100004b4b7824 */ /* 0x000fe200078e00ff */
[----:B------:R-:W-:Y:S02]  /*3a10*/  SHF.L.U32 R70, R70, 0x8, RZ ;  /* 0x0000000846467819 */ /* 0x000fe400000006ff */
[----:B------:R-:W-:Y:S01]  /*3a20*/  LOP3.LUT R12, R69, 0xff00, R74, 0xf8, !PT ;  /* 0x0000ff00450c7812 */ /* 0x000fe200078ef84a */
[----:B------:R-:W-:Y:S01]  /*3a30*/  IMAD.U32 R69, R76, 0x10000, RZ ;  /* 0x000100004c457824 */ /* 0x000fe200078e00ff */
[----:B------:R-:W-:-:S02]  /*3a40*/  LOP3.LUT R70, R11, 0xff00, R70, 0xf8, !PT ;  /* 0x0000ff000b467812 */ /* 0x000fc400078ef846 */
[----:B------:R-:W-:Y:S02]  /*3a50*/  F2FP.F16.E4M3.UNPACK_B R71, R129.H1 ;  /* 0x00000081ff47723e */ /* 0x000fe400030006ff */
[-C--:B------:R-:W-:Y:S02]  /*3a60*/  F2FP.F16.E4M3.UNPACK_B R11, R13.reuse ;  /* 0x0000000dff0b723e */ /* 0x080fe400020006ff */
[----:B------:R-:W-:Y:S01]  /*3a70*/  LOP3.LUT R74, R70, 0xff0000, R69, 0xf8, !PT ;  /* 0x00ff0000464a7812 */ /* 0x000fe200078ef845 */
[--C-:B------:R-:W-:Y:S01]  /*3a80*/  HADD2.F32 R76, -RZ, R71.reuse.H1_H1 ;  /* 0x30000047ff4c7230 */ /* 0x100fe20000004100 */
[----:B------:R-:W-:Y:S01]  /*3a90*/  LOP3.LUT R77, R12, 0xff0000, R75, 0xf8, !PT ;  /* 0x00ff00000c4d7812 */ /* 0x000fe200078ef84b */
[----:B------:R-:W-:Y:S01]  /*3aa0*/  HADD2.F32 R75, -RZ, R71.H0_H0 ;  /* 0x20000047ff4b7230 */ /* 0x000fe20000004100 */
[----:B------:R-:W-:Y:S01]  /*3ab0*/  F2FP.F16.E4M3.UNPACK_B R70, R122.H1 ;  /* 0x0000007aff46723e */ /* 0x000fe200030006ff */
[--C-:B------:R-:W-:Y:S01]  /*3ac0*/  HADD2.F32 R12, -RZ, R11.reuse.H1_H1 ;  /* 0x3000000bff0c7230 */ /* 0x100fe20000004100 */
[----:B------:R-:W-:Y:S01]  /*3ad0*/  F2FP.F16.E4M3.UNPACK_B R13, R13.H1 ;  /* 0x0000000dff0d723e */ /* 0x000fe200030006ff */
[----:B------:R-:W-:Y:S01]  /*3ae0*/  HADD2.F32 R11, -RZ, R11.H0_H0 ;  /* 0x2000000bff0b7230 */ /* 0x000fe20000004100 */
[----:B------:R-:W-:Y:S01]  /*3af0*/  F2FP.F16.E4M3.UNPACK_B R129, R129 ;  /* 0x00000081ff81723e */ /* 0x000fe200020006ff */
[----:B------:R-:W-:-:S02]  /*3b00*/  HADD2.F32 R71, -RZ, R70.H0_H0 ;  /* 0x20000046ff477230 */ /* 0x000fc40000004100 */
[CC--:B------:R-:W-:Y:S01]  /*3b10*/  FMUL.FTZ R130, R12.reuse, R75.reuse ;  /* 0x0000004b0c827220 */ /* 0x0c0fe20000410000 */
[--C-:B------:R-:W-:Y:S02]  /*3b20*/  HADD2.F32 R69, -RZ, R13.reuse.H1_H1 ;  /* 0x3000000dff457230 */ /* 0x100fe40000004100 */
[C---:B------:R-:W-:Y:S01]  /*3b30*/  FMUL.FTZ R75, R11.reuse, R75 ;  /* 0x0000004b0b4b7220 */ /* 0x040fe20000410000 */
        /* <DEDUP_REMOVED lines=21> */
[-C--:B------:R-:W-:Y:S01]  /*3c90*/  FMUL.FTZ R75, R13, R129.reuse ;  /* 0x000000810d4b7220 */ /* 0x080fe20000410000 */
[----:B------:R-:W-:Y:S02]  /*3ca0*/  HADD2.F32 R122, -RZ, R122.H0_H0 ;  /* 0x2000007aff7a7230 */ /* 0x000fe40000004100 */
[----:B------:R-:W-:Y:S01]  /*3cb0*/  FMUL.FTZ R76, R68, R129 ;  /* 0x00000081444c7220 */ /* 0x000fe20000410000 */
[-C--:B------:R-:W-:Y:S01]  /*3cc0*/  FFMA.FTZ R130, R69, R71.reuse, -R130 ;  /* 0x0000004745827223 */ /* 0x080fe20000010882 */
[----:B------:R-:W-:Y:S02]  /*3cd0*/  FFMA.FTZ R79, R70, R71, R79 ;  /* 0x00000047464f7223 */ /* 0x000fe4000001004f */
[-C--:B------:R-:W-:Y:S01]  /*3ce0*/  FFMA.FTZ R129, R13, R122.reuse, -R76 ;  /* 0x0000007a0d817223 */ /* 0x080fe2000001084c */
[----:B------:R-:W-:Y:S01]  /*3cf0*/  FFMA.FTZ R122, R68, R122, R75 ;  /* 0x0000007a447a7223 */ /* 0x000fe2000001004b */
[----:B------:R-:W-:-:S02]  /*3d00*/  F2FP.F16.E4M3.UNPACK_B R68, R15.H1 ;  /* 0x0000000fff44723e */ /* 0x000fc400030006ff */
[-C--:B------:R-:W-:Y:S02]  /*3d10*/  F2FP.F16.E4M3.UNPACK_B R76, R77.reuse.H1 ;  /* 0x0000004dff4c723e */ /* 0x080fe400030006ff */
[----:B------:R-:W-:Y:S01]  /*3d20*/  F2FP.F16.E4M3.UNPACK_B R71, R74.H1 ;  /* 0x0000004aff47723e */ /* 0x000fe200030006ff */
[----:B------:R-:W-:Y:S01]  /*3d30*/  HADD2.F32 R70, -RZ, R68.H1_H1 ;  /* 0x30000044ff467230 */ /* 0x000fe20000004100 */
[----:B------:R-:W-:Y:S01]  /*3d40*/  F2FP.F16.E4M3.UNPACK_B R13, R14.H1 ;  /* 0x0000000eff0d723e */ /* 0x000fe200030006ff */
[----:B------:R-:W-:Y:S01]  /*3d50*/  HADD2.F32 R115, -RZ, R76.H1_H1 ;  /* 0x3000004cff737230 */ /* 0x000fe20000004100 */
[----:B------:R-:W-:Y:S01]  /*3d60*/  F2FP.F16.E4M3.UNPACK_B R77, R77 ;  /* 0x0000004dff4d723e */ /* 0x000fe200020006ff */
[----:B------:R-:W-:Y:S01]  /*3d70*/  HADD2.F32 R69, -RZ, R68.H0_H0 ;  /* 0x20000044ff457230 */ /* 0x000fe20000004100 */
[----:B------:R-:W-:Y:S01]  /*3d80*/  F2FP.SATFINITE.E4M3.F32.PACK_AB_MERGE_C R133, R79, R130, RZ ;  /* 0x000000824f85723e */ /* 0x000fe200048070ff */
        /* <DEDUP_REMOVED lines=38> */
.L_x_2972:
[----:B------:R-:W-:Y:S05]  /*3ff0*/  BSYNC B2 ;  /* 0x0000000000027941 */ /* 0x000fea0003800000 */
.L_x_2971:
[----:B--2---:R0:W-:Y:S02]  /*4000*/  ST.E.128 desc[UR36][R72.64], R12 ;  /* 0x0000000c48007985 */ /* 0x0041e4000c101d24 */
.L_x_2966:
[----:B------:R-:W-:Y:S05]  /*4010*/  BSYNC B1 ;  /* 0x0000000000017941 */ /* 0x000fea0003800000 */
.L_x_2965:
[----:B------:R-:W-:-:S03]  /*4020*/  UMOV UR4, 0xffffffff ;  /* 0xffffffff00047882 */ /* 0x000fc60000000000 */
[----:B------:R-:W-:Y:S05]  /*4030*/  BRA.DIV UR4, `(.L_x_2973) ;  /* 0x0000027604007947 */ /* 0x000fea000b800000 */
[----:B------:R1:W1:Y:S04]  /*4040*/  SHFL.IDX PT, R71, R116, 0x1, 0x181f ;  /* 0x00381f0074477f89 */ /* 0x00026800000e0000 */
[----:B0-----:R0:W0:Y:S02]  /*4050*/  SHFL.IDX PT, R73, R113, 0x1, 0x181f ;  /* 0x00381f0071497f89 */ /* 0x00102400000e0000 */
.L_x_3309:
[----:B------:R-:W-:Y:S04]  /*4060*/  BSSY B1, `(.L_x_2974) ;  /* 0x00000ee000017945 */ /* 0x000fe80003800000 */
[----:B------:R-:W-:Y:S05]  /*4070*/  @P2 BRA `(.L_x_2975) ;  /* 0x0000000c00b02947 */ /* 0x000fea0003800000 */
[----:B------:R-:W-:Y:S04]  /*4080*/  BSSY B2, `(.L_x_2976) ;  /* 0x0000074000027945 */ /* 0x000fe80003800000 */
[----:B------:R-:W-:Y:S05]  /*4090*/  @P1 BRA `(.L_x_2977) ;  /* 0x0000000400c81947 */ /* 0x000fea0003800000 */
[----:B--2---:R2:W2:Y:S01]  /*40a0*/  LDS.128 R12, [R95+0x29400] ;  /* 0x029400005f0c7984 */ /* 0x0044a20000000c00 */
[----:B0-----:R-:W-:Y:S01]  /*40b0*/  IADD3 R68, P2, R16, R73, RZ ;  /* 0x0000004910447210 */ /* 0x001fe20007f5e0ff */
[----:B------:R-:W-:Y:S04]  /*40c0*/  BSSY B3, `(.L_x_2978) ;  /* 0x000006e000037945 */ /* 0x000fe80003800000 */
[----:B-1----:R-:W-:Y:S01]  /*40d0*/  IMAD.X R69, R71, 0x1, R17, P2 ;  /* 0x0000000147457824 */ /* 0x002fe200010e0611 */
[----:B------:R-:W-:-:S13]  /*40e0*/  ISETP.GE.AND P2, PT, R84, R114, PT ;  /* 0x000000725400720c */ /* 0x000fda0003f46270 */
[----:B------:R-:W-:Y:S05]  /*40f0*/  @P2 BRA `(.L_x_2979) ;  /* 0x0000000400a82947 */ /* 0x000fea0003800000 */
[--C-:B------:R-:W-:Y:S02]  /*4100*/  SHF.R.U32.HI R74, RZ, 0x18, R65.reuse ;  /* 0x00000018ff4a7819 */ /* 0x100fe40000011641 */
[----:B------:R-:W-:Y:S02]  /*4110*/  LOP3.LUT R11, R65, 0xff, RZ, 0xc0, !PT ;  /* 0x000000ff410b7812 */ /* 0x000fe400078ec0ff */
[--C-:B------:R-:W-:Y:S02]  /*4120*/  SHF.R.U32.HI R72, RZ, 0x8, R65.reuse ;  /* 0x00000008ff487819 */ /* 0x100fe40000011641 */
[----:B------:R-:W-:Y:S02]  /*4130*/  SHF.R.U32.HI R70, RZ, 0x10, R65 ;  /* 0x00000010ff467819 */ /* 0x000fe40000011641 */
[----:B------:R-:W-:Y:S02]  /*4140*/  SHF.R.U32.HI R65, RZ, 0x18, R67 ;  /* 0x00000018ff417819 */ /* 0x000fe40000011643 */
[----:B------:R-:W-:-:S02]  /*4150*/  LOP3.LUT R64, R67, 0xff, RZ, 0xc0, !PT ;  /* 0x000000ff43407812 */ /* 0x000fc400078ec0ff */
[--C-:B------:R-:W-:Y:S02]  /*4160*/  SHF.R.U32.HI R66, RZ, 0x8, R67.reuse ;  /* 0x00000008ff427819 */ /* 0x100fe40000011643 */
[----:B------:R-:W-:Y:S01]  /*4170*/  PRMT R65, R65, 0x654, R64 ;  /* 0x0000065441417816 */ /* 0x000fe20000000040 */
[----:B------:R-:W-:Y:S01]  /*4180*/  IMAD.SHL.U32 R64, R72, 0x100, RZ ;  /* 0x0000010048407824 */ /* 0x000fe200078e00ff */
[----:B------:R-:W-:Y:S01]  /*4190*/  SHF.R.U32.HI R75, RZ, 0x10, R67 ;  /* 0x00000010ff4b7819 */ /* 0x000fe20000011643 */
[----:B------:R-:W-:Y:S01]  /*41a0*/  IMAD.SHL.U32 R66, R66, 0x100, RZ ;  /* 0x0000010042427824 */ /* 0x000fe200078e00ff */
[----:B------:R-:W-:Y:S02]  /*41b0*/  PRMT R11, R74, 0x654, R11 ;  /* 0x000006544a0b7816 */ /* 0x000fe4000000000b */
[----:B------:R-:W-:Y:S01]  /*41c0*/  F2FP.F16.E4M3.UNPACK_B R67, R128.H1 ;  /* 0x00000080ff43723e */ /* 0x000fe200030006ff */
[----:B------:R-:W-:Y:S01]  /*41d0*/  IMAD.U32 R75, R75, 0x10000, RZ ;  /* 0x000100004b4b7824 */ /* 0x000fe200078e00ff */
[----:B------:R-:W-:-:S02]  /*41e0*/  LOP3.LUT R64, R11, 0xff00, R64, 0xf8, !PT ;  /* 0x0000ff000b407812 */ /* 0x000fc400078ef840 */
[----:B------:R-:W-:Y:S01]  /*41f0*/  LOP3.LUT R66, R65, 0xff00, R66, 0xf8, !PT ;  /* 0x0000ff0041427812 */ /* 0x000fe200078ef842 */
[--C-:B------:R-:W-:Y:S01]  /*4200*/  HADD2.F32 R72, -RZ, R67.reuse.H0_H0 ;  /* 0x20000043ff487230 */ /* 0x100fe20000004100 */
[----:B------:R-:W-:Y:S01]  /*4210*/  SHF.L.U32 R65, R70, 0x10, RZ ;  /* 0x0000001046417819 */ /* 0x000fe200000006ff */
[----:B------:R-:W-:Y:S01]  /*4220*/  HADD2.F32 R74, -RZ, R67.H1_H1 ;  /* 0x30000043ff4a7230 */ /* 0x000fe20000004100 */
[-C--:B--2---:R-:W-:Y:S02]  /*4230*/  F2FP.F16.E4M3.UNPACK_B R11, R13.reuse ;  /* 0x0000000dff0b723e */ /* 0x084fe400020006ff */
[----:B------:R-:W-:Y:S02]  /*4240*/  F2FP.F16.E4M3.UNPACK_B R13, R13.H1 ;  /* 0x0000000dff0d723e */ /* 0x000fe400030006ff */
[----:B------:R-:W-:Y:S01]  /*4250*/  LOP3.LUT R70, R64, 0xff0000, R65, 0xf8, !PT ;  /* 0x00ff000040467812 */ /* 0x000fe200078ef841 */
[--C-:B------:R-:W-:Y:S01]  /*4260*/  HADD2.F32 R64, -RZ, R11.reuse.H1_H1 ;  /* 0x3000000bff407230 */ /* 0x100fe20000004100 */
[----:B------:R-:W-:Y:S01]  /*4270*/  LOP3.LUT R75, R66, 0xff0000, R75, 0xf8, !PT ;  /* 0x00ff0000424b7812 */ /* 0x000fe200078ef84b */
[----:B------:R-:W-:Y:S01]  /*4280*/  HADD2.F32 R11, -RZ, R11.H0_H0 ;  /* 0x2000000bff0b7230 */ /* 0x000fe20000004100 */
[----:B------:R-:W-:Y:S01]  /*4290*/  F2FP.F16.E4M3.UNPACK_B R66, R127.H1 ;  /* 0x0000007fff42723e */ /* 0x000fe200030006ff */
[----:B------:R-:W-:-:S02]  /*42a0*/  HADD2.F32 R65, -RZ, R13.H1_H1 ;  /* 0x3000000dff417230 */ /* 0x000fc40000004100 */
[CC--:B------:R-:W-:Y:S01]  /*42b0*/  FMUL.FTZ R76, R64.reuse, R72.reuse ;  /* 0x00000048404c7220 */ /* 0x0c0fe20000410000 */
[----:B------:R-:W-:Y:S02]  /*42c0*/  HADD2.F32 R13, -RZ, R13.H0_H0 ;  /* 0x2000000dff0d7230 */ /* 0x000fe40000004100 */
[----:B------:R-:W-:Y:S01]  /*42d0*/  FMUL.FTZ R77, R11, R72 ;  /* 0x000000480b4d7220 */ /* 0x000fe20000410000 */
[--C-:B------:R-:W-:Y:S02]  /*42e0*/  HADD2.F32 R67, -RZ, R66.reuse.H0_H0 ;  /* 0x20000042ff437230 */ /* 0x100fe40000004100 */
[-C--:B------:R-:W-:Y:S01]  /*42f0*/  FMUL.FTZ R72, R65, R74.reuse ;  /* 0x0000004a41487220 */ /* 0x080fe20000410000 */
[----:B------:R-:W-:Y:S02]  /*4300*/  HADD2.F32 R66, -RZ, R66.H1_H1 ;  /* 0x30000042ff427230 */ /* 0x000fe40000004100 */
[----:B------:R-:W-:Y:S01]  /*4310*/  FMUL.FTZ R74, R13, R74 ;  /* 0x0000004a0d4a7220 */ /* 0x000fe20000410000 */
[----:B------:R-:W-:Y:S01]  /*4320*/  F2FP.F16.E4M3.UNPACK_B R128, R128 ;  /* 0x00000080ff80723e */ /* 0x000fe200020006ff */
[-C--:B------:R-:W-:Y:S01]  /*4330*/  FFMA.FTZ R11, R11, R67.reuse, -R76 ;  /* 0x000000430b0b7223 */ /* 0x080fe2000001084c */
[----:B------:R-:W-:Y:S01]  /*4340*/  FFMA.FTZ R130, R64, R67, R77 ;  /* 0x0000004340827223 */ /* 0x000fe2000001004d */
[----:B------:R-:W-:Y:S01]  /*4350*/  FFMA.FTZ R76, R13, R66, -R72 ;  /* 0x000000420d4c7223 */ /* 0x000fe20000010848 */
[----:B------:R-:W-:Y:S01]  /*4360*/  F2FP.F16.E4M3.UNPACK_B R13, R12.H1 ;  /* 0x0000000cff0d723e */ /* 0x000fe200030006ff */
[----:B---3--:R-:W-:Y:S01]  /*4370*/  FFMA.FTZ R79, R65, R66, R74 ;  /* 0x00000042414f7223 */ /* 0x008fe2000001004a */
[----:B------:R-:W-:Y:S01]  /*4380*/  F2FP.F16.E4M3.UNPACK_B R12, R12 ;  /* 0x0000000cff0c723e */ /* 0x000fe200020006ff */
[----:B------:R-:W-:Y:S01]  /*4390*/  HADD2.F32 R67, -RZ, R128.H1_H1 ;  /* 0x30000080ff437230 */ /* 0x000fe20000004100 */
[----:B------:R-:W-:Y:S01]  /*43a0*/  F2FP.F16.E4M3.UNPACK_B R127, R127 ;  /* 0x0000007fff7f723e */ /* 0x000fe200020006ff */
[--C-:B------:R-:W-:Y:S01]  /*43b0*/  HADD2.F32 R64, -RZ, R13.reuse.H0_H0 ;  /* 0x2000000dff407230 */ /* 0x100fe20000004100 */
[----:B------:R-:W-:Y:S01]  /*43c0*/  F2FP.SATFINITE.E4M3.F32.PACK_AB_MERGE_C R129, R79, R76, RZ ;  /* 0x0000004c4f81723e */ /* 0x000fe200048070ff */
[----:B------:R-:W-:-:S02]  /*43d0*/  HADD2.F32 R65, -RZ, R13.H1_H1 ;  /* 0x3000000dff417230 */ /* 0x000fc40000004100 */
[----:B------:R-:W-:Y:S02]  /*43e0*/  HADD2.F32 R13, -RZ, R12.H0_H0 ;  /* 0x2000000cff0d7230 */ /* 0x000fe40000004100 */
[-C--:B------:R-:W-:Y:S01]  /*43f0*/  FMUL.FTZ R74, R64, R67.reuse ;  /* 0x00000043404a7220 */ /* 0x080fe20000410000 */
[----:B------:R-:W-:Y:S02]  /*4400*/  HADD2.F32 R128, -RZ, R128.H0_H0 ;  /* 0x20000080ff807230 */ /* 0x000fe40000004100 */
[----:B------:R-:W-:Y:S01]  /*4410*/  FMUL.FTZ R77, R65, R67 ;  /* 0x00000043414d7220 */ /* 0x000fe20000410000 */
[----:B------:R-:W-:Y:S02]  /*4420*/  HADD2.F32 R12, -RZ, R12.H1_H1 ;  /* 0x3000000cff0c7230 */ /* 0x000fe40000004100 */
[--C-:B------:R-:W-:Y:S02]  /*4430*/  HADD2.F32 R66, -RZ, R127.reuse.H1_H1 ;  /* 0x3000007fff427230 */ /* 0x100fe40000004100 */
[----:B------:R-:W-:Y:S01]  /*4440*/  FMUL.FTZ R67, R13, R128 ;  /* 0x000000800d437220 */ /* 0x000fe20000410000 */
[----:B------:R-:W-:-:S02]  /*4450*/  HADD2.F32 R127, -RZ, R127.H0_H0 ;  /* 0x2000007fff7f7230 */ /* 0x000fc40000004100 */
[----:B------:R-:W-:Y:S01]  /*4460*/  FMUL.FTZ R72, R12, R128 ;  /* 0x000000800c487220 */ /* 0x000fe20000410000 */
[-C--:B------:R-:W-:Y:S01]  /*4470*/  FFMA.FTZ R64, R64, R66.reuse, -R77 ;  /* 0x0000004240407223 */ /* 0x080fe2000001084d */
[----:B------:R-:W-:Y:S02]  /*4480*/  FFMA.FTZ R65, R65, R66, R74 ;  /* 0x0000004241417223 */ /* 0x000fe4000001004a */
[----:B------:R-:W-:Y:S01]  /*4490*/  FFMA.FTZ R77, R13, R127, -R72 ;  /* 0x0000007f0d4d7223 */ /* 0x000fe20000010848 */
[----:B------:R-:W-:Y:S01]  /*44a0*/  F2FP.F16.E4M3.UNPACK_B R13, R15.H1 ;  /* 0x0000000fff0d723e */ /* 0x000fe200030006ff */
[----:B------:R-:W-:Y:S01]  /*44b0*/  FFMA.FTZ R122, R12, R127, R67 ;  /* 0x0000007f0c7a7223 */ /* 0x000fe20000010043 */
        /* <DEDUP_REMOVED lines=25> */
[----:B----4-:R-:W-:Y:S01]  /*4650*/  FFMA.FTZ R115, R65, R67, R128 ;  /* 0x0000004341737223 */ /* 0x010fe20000010080 */
        /* <DEDUP_REMOVED lines=8> */
[C---:B------:R-:W-:Y:S01]  /*46e0*/  FMUL.FTZ R72, R13.reuse, R72 ;  /* 0x000000480d487220 */ /* 0x040fe20000410000 */
[----:B------:R-:W-:Y:S02]  /*46f0*/  HADD2.F32 R65, -RZ, R70.H0_H0 ;  /* 0x20000046ff417230 */ /* 0x000fe40000004100 */
[-C--:B------:R-:W-:Y:S01]  /*4700*/  FMUL.FTZ R67, R14, R75.reuse ;  /* 0x0000004b0e437220 */ /* 0x080fe20000410000 */
[C---:B------:R-:W-:Y:S01]  /*4710*/  FMUL.FTZ R75, R12.reuse, R75 ;  /* 0x0000004b0c4b7220 */ /* 0x040fe20000410000 */
        /* <DEDUP_REMOVED lines=8> */
.L_x_2979:
[----:B------:R-:W-:Y:S05]  /*47a0*/  BSYNC B3 ;  /* 0x0000000000037941 */ /* 0x000fea0003800000 */
.L_x_2978:
[----:B--2---:R0:W-:Y:S02]  /*47b0*/  ST.E.128 desc[UR36][R68.64], R12 ;  /* 0x0000000c44007985 */ /* 0x0041e4000c101d24 */
.L_x_2977:
[----:B------:R-:W-:Y:S05]  /*47c0*/  BSYNC B2 ;  /* 0x0000000000027941 */ /* 0x000fea0003800000 */
.L_x_2976:
[----:B------:R-:W-:-:S13]  /*47d0*/  ISETP.NE.AND P2, PT, R81, RZ, PT ;  /* 0x000000ff5100720c */ /* 0x000fda0003f45270 */
[----:B------:R-:W-:Y:S05]  /*47e0*/  @P2 BRA `(.L_x_2975) ;  /* 0x0000000400d42947 */ /* 0x000fea0003800000 */
[----:B0-2---:R0:W2:Y:S01]  /*47f0*/  LDS.128 R12, [R95+0x2d400] ;  /* 0x02d400005f0c7984 */ /* 0x0050a20000000c00 */
[----:B------:R-:W-:Y:S01]  /*4800*/  IADD3 R64, P2, R18, R73, RZ ;  /* 0x0000004912407210 */ /* 0x000fe20007f5e0ff */
[----:B------:R-:W-:Y:S04]  /*4810*/  BSSY B2, `(.L_x_2980) ;  /* 0x0000071000027945 */ /* 0x000fe80003800000 */
[----:B-1----:R-:W-:Y:S01]  /*4820*/  IMAD.X R65, R71, 0x1, R220, P2 ;  /* 0x0000000147417824 */ /* 0x002fe200010e06dc */
        /* <DEDUP_REMOVED lines=12> */
[----:B------:R-:W-:Y:S01]  /*48f0*/  PRMT R63, R63, 0x654, R62 ;  /* 0x000006543f3f7816 */ /* 0x000fe2000000003e */
[----:B------:R-:W-:Y:S01]  /*4900*/  IMAD.SHL.U32 R62, R66, 0x100, RZ ;  /* 0x00000100423e7824 */ /* 0x000fe200078e00ff */
[----:B------:R-:W-:Y:S01]  /*4910*/  SHF.R.U32.HI R69, RZ, 0x10, R61 ;  /* 0x00000010ff457819 */ /* 0x000fe2000001163d */
[----:B------:R-:W-:Y:S01]  /*4920*/  IMAD.MOV.U32 R61, RZ, RZ, R15 ;  /* 0x000000ffff3d7224 */ /* 0x000fe200078e000f */
[----:B------:R-:W-:Y:S02]  /*4930*/  LOP3.LUT R15, R14, 0xff00, R11, 0xf8, !PT ;  /* 0x0000ff000e0f7812 */ /* 0x000fe400078ef80b */
[----:B------:R-:W-:Y:S01]  /*4940*/  LOP3.LUT R67, R63, 0xff00, R62, 0xf8, !PT ;  /* 0x0000ff003f437812 */ /* 0x000fe200078ef83e */
[----:B------:R-:W-:Y:S01]  /*4950*/  IMAD.U32 R14, R69, 0x10000, RZ ;  /* 0x00010000450e7824 */ /* 0x000fe200078e00ff */
[----:B------:R-:W-:-:S02]  /*4960*/  SHF.L.U32 R62, R68, 0x10, RZ ;  /* 0x00000010443e7819 */ /* 0x000fc400000006ff */
        /* <DEDUP_REMOVED lines=91> */
.L_x_2981:
[----:B------:R-:W-:Y:S05]  /*4f20*/  BSYNC B2 ;  /* 0x0000000000027941 */ /* 0x000fea0003800000 */
.L_x_2980:
[----:B--2---:R0:W-:Y:S02]  /*4f30*/  ST.E.128 desc[UR36][R64.64], R12 ;  /* 0x0000000c40007985 */ /* 0x0041e4000c101d24 */
.L_x_2975:
[----:B------:R-:W-:Y:S05]  /*4f40*/  BSYNC B1 ;  /* 0x0000000000017941 */ /* 0x000fea0003800000 */
.L_x_2974:
[----:B------:R-:W-:-:S03]  /*4f50*/  UMOV UR4, 0xffffffff ;  /* 0xffffffff00047882 */ /* 0x000fc60000000000 */
[----:B------:R-:W-:Y:S05]  /*4f60*/  BRA.DIV UR4, `(.L_x_2982) ;  /* 0x0000026604807947 */ /* 0x000fea000b800000 */
[----:B------:R1:W1:Y:S04]  /*4f70*/  SHFL.IDX PT, R63, R116, 0x2, 0x181f ;  /* 0x00581f00743f7f89 */ /* 0x00026800000e0000 */
[----:B0-----:R0:W0:Y:S02]  /*4f80*/  SHFL.IDX PT, R65, R113, 0x2, 0x181f ;  /* 0x00581f0071417f89 */ /* 0x00102400000e0000 */
.L_x_3313:
        /* <DEDUP_REMOVED lines=74> */
[----:B------:R-:W-:Y:S01]  /*5430*/  F2FP.F16.E4M3.UNPACK_B R15, R62.H1 ;  /* 0x0000003eff0f723e */ /* 0x000fe200030006ff */
[--C-:B------:R-:W-:Y:S01]  /*5440*/  HADD2.F32 R14, -RZ, R12.reuse.H1_H1 ;  /* 0x3000000cff0e7230 */ /* 0x100fe20000004100 */
[----:B------:R-:W-:Y:S01]  /*5450*/  F2FP.F16.E4M3.UNPACK_B R11, R56.H1 ;  /* 0x00000038ff0b723e */ /* 0x000fe200030006ff */
[----:B------:R-:W-:Y:S01]  /*5460*/  HADD2.F32 R66, -RZ, R59.H1_H1 ;  /* 0x3000003bff427230 */ /* 0x000fe20000004100 */
[----:B------:R-:W-:Y:S01]  /*5470*/  F2FP.F16.E4M3.UNPACK_B R67, R67 ;  /* 0x00000043ff43723e */ /* 0x000fe200020006ff */
[----:B------:R-:W-:Y:S01]  /*5480*/  HADD2.F32 R13, -RZ, R12.H0_H0 ;  /* 0x2000000cff0d7230 */ /* 0x000fe20000004100 */
[----:B------:R-:W-:Y:S01]  /*5490*/  F2FP.SATFINITE.E4M3.F32.PACK_AB_MERGE_C R74, R69, R64, RZ ;  /* 0x00000040454a723e */ /* 0x000fe200048070ff */
        /* <DEDUP_REMOVED lines=38> */
.L_x_2988:
[----:B------:R-:W-:Y:S05]  /*5700*/  BSYNC B3 ;  /* 0x0000000000037941 */ /* 0x000fea0003800000 */
.L_x_2987:
[----:B--2---:R0:W-:Y:S02]  /*5710*/  ST.E.128 desc[UR36][R60.64], R12 ;  /* 0x0000000c3c007985 */ /* 0x0041e4000c101d24 */
.L_x_2986:
[----:B------:R-:W-:Y:S05]  /*5720*/  BSYNC B2 ;  /* 0x0000000000027941 */ /* 0x000fea0003800000 */
.L_x_2985:
        /* <DEDUP_REMOVED lines=8> */
[----:B------:R-:W-:Y:S01]  /*57b0*/  SHF.R.U32.HI R58, RZ, 0x8, R55 ;  /* 0x00000008ff3a7819 */ /* 0x000fe20000011637 */
[----:B--2---:R-:W-:Y:S01]  /*57c0*/  IMAD.MOV.U32 R52, RZ, RZ, R14 ;  /* 0x000000ffff347224 */ /* 0x004fe200078e000e */
[----:B------:R-:W-:Y:S02]  /*57d0*/  SHF.R.U32.HI R62, RZ, 0x8, R53 ;  /* 0x00000008ff3e7819 */ /* 0x000fe40000011635 */
[----:B------:R-:W-:Y:S02]  /*57e0*/  SHF.R.U32.HI R61, RZ, 0x18, R55 ;  /* 0x00000018ff3d7819 */ /* 0x000fe40000011637 */
[----:B------:R-:W-:Y:S01]  /*57f0*/  LOP3.LUT R54, R55, 0xff, RZ, 0xc0, !PT ;  /* 0x000000ff37367812 */ /* 0x000fe200078ec0ff */
[----:B------:R-:W-:Y:S01]  /*5800*/  IMAD.SHL.U32 R14, R62, 0x100, RZ ;  /* 0x000001003e0e7824 */ /* 0x000fe200078e00ff */
[----:B------:R-:W-:Y:S02]  /*5810*/  SHF.R.U32.HI R64, RZ, 0x18, R53 ;  /* 0x00000018ff407819 */ /* 0x000fe40000011635 */
[----:B------:R-:W-:-:S02]  /*5820*/  LOP3.LUT R11, R53, 0xff, RZ, 0xc0, !PT ;  /* 0x000000ff350b7812 */ /* 0x000fc400078ec0ff */
[----:B------:R-:W-:Y:S01]  /*5830*/  SHF.R.U32.HI R60, RZ, 0x10, R53 ;  /* 0x00000010ff3c7819 */ /* 0x000fe20000011635 */
[----:B------:R-:W-:Y:S01]  /*5840*/  IMAD.MOV.U32 R53, RZ, RZ, R15 ;  /* 0x000000ffff357224 */ /* 0x000fe200078e000f */
[----:B------:R-:W-:Y:S01]  /*5850*/  PRMT R54, R61, 0x654, R54 ;  /* 0x000006543d367816 */ /* 0x000fe20000000036 */
[----:B------:R-:W-:Y:S01]  /*5860*/  IMAD.SHL.U32 R15, R58, 0x100, RZ ;  /* 0x000001003a0f7824 */ /* 0x000fe200078e00ff */
[----:B------:R-:W-:Y:S02]  /*5870*/  SHF.R.U32.HI R59, RZ, 0x10, R55 ;  /* 0x00000010ff3b7819 */ /* 0x000fe40000011637 */
[----:B------:R-:W-:Y:S02]  /*5880*/  PRMT R11, R64, 0x654, R11 ;  /* 0x00000654400b7816 */ /* 0x000fe4000000000b */
[----:B------:R-:W-:Y:S01]  /*5890*/  LOP3.LUT R54, R54, 0xff00, R15, 0xf8, !PT ;  /* 0x0000ff0036367812 */ /* 0x000fe200078ef80f */
[----:B------:R-:W-:Y:S01]  /*58a0*/  IMAD.U32 R15, R60, 0x10000, RZ ;  /* 0x000100003c0f7824 */ /* 0x000fe200078e00ff */
[----:B------:R-:W-:-:S02]  /*58b0*/  LOP3.LUT R14, R11, 0xff00, R14, 0xf8, !PT ;  /* 0x0000ff000b0e7812 */ /* 0x000fc400078ef80e */
[----:B------:R-:W-:Y:S02]  /*58c0*/  SHF.L.U32 R59, R59, 0x10, RZ ;  /* 0x000000103b3b7819 */ /* 0x000fe400000006ff */
[----:B------:R-:W-:Y:S02]  /*58d0*/  F2FP.F16.E4M3.UNPACK_B R55, R121.H1 ;  /* 0x00000079ff37723e */ /* 0x000fe400030006ff */
        /* <DEDUP_REMOVED lines=90> */
.L_x_2990:
[----:B------:R-:W-:Y:S05]  /*5e80*/  BSYNC B2 ;  /* 0x0000000000027941 */ /* 0x000fea0003800000 */
.L_x_2989:
[----:B--2---:R0:W-:Y:S02]  /*5e90*/  ST.E.128 desc[UR36][R56.64], R12 ;  /* 0x0000000c38007985 */ /* 0x0041e4000c101d24 */
.L_x_2984:
[----:B------:R-:W-:Y:S05]  /*5ea0*/  BSYNC B1 ;  /* 0x0000000000017941 */ /* 0x000fea0003800000 */
.L_x_2983:
[----:B------:R-:W-:-:S03]  /*5eb0*/  UMOV UR4, 0xffffffff ;  /* 0xffffffff00047882 */ /* 0x000fc60000000000 */
[----:B------:R-:W-:Y:S05]  /*5ec0*/  BRA.DIV UR4, `(.L_x_2991) ;  /* 0x0000025604f47947 */ /* 0x000fea000b800000 */
[----:B------:R2:W2:Y:S04]  /*5ed0*/  SHFL.IDX PT, R53, R116, 0x3, 0x181f ;  /* 0x00781f0074357f89 */ /* 0x0004a800000e0000 */
[----:B01----:R-:W0:Y:S02]  /*5ee0*/  SHFL.IDX PT, R113, R113, 0x3, 0x181f ;  /* 0x00781f0071717f89 */ /* 0x003e2400000e0000 */
.L_x_3317:
[----:B------:R-:W-:Y:S05]  /*5ef0*/  @P4 BRA `(.L_x_2992) ;  /* 0x0000005c001c4947 */ /* 0x000fea0003800000 */
[----:B------:R-:W-:Y:S04]  /*5f00*/  BSSY B1, `(.L_x_2993) ;  /* 0x0000077000017945 */ /* 0x000fe80003800000 */
[----:B------:R-:W-:Y:S05]  /*5f10*/  @P1 BRA `(.L_x_2994) ;  /* 0x0000000400d41947 */ /* 0x000fea0003800000 */
[----:B--2---:R1:W2:Y:S01]  /*5f20*/  LDS.128 R12, [R95+0x2b400] ;  /* 0x02b400005f0c7984 */ /* 0x0042a20000000c00 */
[----:B0-----:R-:W-:Y:S01]  /*5f30*/  IADD3 R54, P2, R16, R113, RZ ;  /* 0x0000007110367210 */ /* 0x001fe20007f5e0ff */
[----:B------:R-:W-:Y:S04]  /*5f40*/  BSSY B2, `(.L_x_2995) ;  /* 0x0000071000027945 */ /* 0x000fe80003800000 */
[----:B------:R-:W-:Y:S01]  /*5f50*/  IMAD.X R55, R53, 0x1, R17, P2 ;  /* 0x0000000135377824 */ /* 0x000fe200010e0611 */
[----:B------:R-:W-:-:S13]  /*5f60*/  ISETP.GE.AND P2, PT, R84, R114, PT ;  /* 0x000000725400720c */ /* 0x000fda0003f46270 */
[----:B-1----:R-:W-:Y:S05]  /*5f70*/  @P2 BRA `(.L_x_2996) ;  /* 0x0000000400b42947 */ /* 0x002fea0003800000 */
        /* <DEDUP_REMOVED lines=109> */
.L_x_2996:
[----:B------:R-:W-:Y:S05]  /*6650*/  BSYNC B2 ;  /* 0x0000000000027941 */ /* 0x000fea0003800000 */
.L_x_2995:
[----:B--2---:R1:W-:Y:S02]  /*6660*/  ST.E.128 desc[UR36][R54.64], R12 ;  /* 0x0000000c36007985 */ /* 0x0043e4000c101d24 */
.L_x_2994:
[----:B------:R-:W-:Y:S05]  /*6670*/  BSYNC B1 ;  /* 0x0000000000017941 */ /* 0x000fea0003800000 */
.L_x_2993:
[----:B------:R-:W-:-:S13]  /*6680*/  ISETP.NE.AND P2, PT, R81, RZ, PT ;  /* 0x000000ff5100720c */ /* 0x000fda0003f45270 */
[----:B------:R-:W-:Y:S05]  /*6690*/  @P2 BRA `(.L_x_2992) ;  /* 0x0000005400342947 */ /* 0x000fea0003800000 */
[----:B-12---:R1:W2:Y:S01]  /*66a0*/  LDS.128 R12, [R95+0x2f400] ;  /* 0x02f400005f0c7984 */ /* 0x0062a20000000c00 */
[----:B0-----:R-:W-:Y:S01]  /*66b0*/  IADD3 R48, P2, R18, R113, RZ ;  /* 0x0000007112307210 */ /* 0x001fe20007f5e0ff */
[----:B------:R-:W-:Y:S04]  /*66c0*/  BSSY B1, `(.L_x_2997) ;  /* 0x000006f000017945 */ /* 0x000fe80003800000 */
[----:B------:R-:W-:Y:S01]  /*66d0*/  IMAD.X R49, R53, 0x1, R220, P2 ;  /* 0x0000000135317824 */ /* 0x000fe200010e06dc */
[----:B------:R-:W-:-:S13]  /*66e0*/  ISETP.GE.AND P2, PT, R19, R114, PT ;  /* 0x000000721300720c */ /* 0x000fda0003f46270 */
[----:B-1----:R-:W-:Y:S05]  /*66f0*/  @P2 BRA `(.L_x_2998) ;  /* 0x0000000400ac2947 */ /* 0x002fea0003800000 */
[--C-:B------:R-:W-:Y:S01]  /*6700*/  SHF.R.U32.HI R51, RZ, 0x8, R45.reuse ;  /* 0x00000008ff337819 */ /* 0x100fe2000001162d */
[----:B--2---:R-:W-:Y:S01]  /*6710*/  IMAD.MOV.U32 R44, RZ, RZ, R14 ;  /* 0x000000ffff2c7224 */ /* 0x004fe200078e000e */
[----:B------:R-:W-:Y:S02]  /*6720*/  LOP3.LUT R11, R45, 0xff, RZ, 0xc0, !PT ;  /* 0x000000ff2d0b7812 */ /* 0x000fe400078ec0ff */
[----:B------:R-:W-:Y:S02]  /*6730*/  SHF.R.U32.HI R52, RZ, 0x18, R45 ;  /* 0x00000018ff347819 */ /* 0x000fe4000001162d */
[----:B------:R-:W-:Y:S02]  /*6740*/  SHF.R.U32.HI R46, RZ, 0x8, R47 ;  /* 0x00000008ff2e7819 */ /* 0x000fe4000001162f */
[----:B------:R-:W-:Y:S01]  /*6750*/  PRMT R14, R52, 0x654, R11 ;  /* 0x00000654340e7816 */ /* 0x000fe2000000000b */
[----:B------:R-:W-:Y:S01]  /*6760*/  IMAD.SHL.U32 R11, R51, 0x100, RZ ;  /* 0x00000100330b7824 */ /* 0x000fe200078e00ff */
[----:B------:R-:W-:Y:S01]  /*6770*/  SHF.R.U32.HI R50, RZ, 0x10, R47 ;  /* 0x00000010ff327819 */ /* 0x000fe2000001162f */
[----:B------:R-:W-:Y:S01]  /*6780*/  IMAD.SHL.U32 R46, R46, 0x100, RZ ;  /* 0x000001002e2e7824 */ /* 0x000fe200078e00ff */
[----:B------:R-:W-:Y:S01]  /*6790*/  SHF.R.U32.HI R53, RZ, 0x10, R45 ;  /* 0x00000010ff357819 */ /* 0x000fe2000001162d */
[----:B------:R-:W-:Y:S01]  /*67a0*/  IMAD.MOV.U32 R45, RZ, RZ, R15 ;  /* 0x000000ffff2d7224 */ /* 0x000fe200078e000f */
[----:B------:R-:W-:-:S02]  /*67b0*/  LOP3.LUT R47, R47, 0xff0000ff, RZ, 0xc0, !PT ;  /* 0xff0000ff2f2f7812 */ /* 0x000fc400078ec0ff */
[----:B------:R-:W-:Y:S01]  /*67c0*/  LOP3.LUT R15, R14, 0xff00, R11, 0xf8, !PT ;  /* 0x0000ff000e0f7812 */ /* 0x000fe200078ef80b */
[----:B------:R-:W-:Y:S01]  /*67d0*/  IMAD.U32 R14, R53, 0x10000, RZ ;  /* 0x00010000350e7824 */ /* 0x000fe200078e00ff */
[----:B------:R-:W-:Y:S02]  /*67e0*/  LOP3.LUT R51, R47, 0xff00, R46, 0xf8, !PT ;  /* 0x0000ff002f337812 */ /* 0x000fe400078ef82e */
        /* <DEDUP_REMOVED lines=92> */
.L_x_2998:
[----:B------:R-:W-:Y:S05]  /*6db0*/  BSYNC B1 ;  /* 0x0000000000017941 */ /* 0x000fea0003800000 */
.L_x_2997:
[----:B--2---:R0:W-:Y:S01]  /*6dc0*/  ST.E.128 desc[UR36][R48.64], R12 ;  /* 0x0000000c30007985 */ /* 0x0041e2000c101d24 */
[----:B------:R-:W-:Y:S05]  /*6dd0*/  BRA `(.L_x_2992) ;  /* 0x0000004c00647947 */ /* 0x000fea0003800000 */
.L_x_2952:
[----:B------:R-:W-:Y:S02]  /*6de0*/  ISETP.GE.AND P5, PT, R221, R109, PT ;  /* 0x0000006ddd00720c */ /* 0x000fe40003fa6270 */
[----:B------:R-:W-:Y:S02]  /*6df0*/  CS2R R50, SRZ ;  /* 0x0000000000327805 */ /* 0x000fe4000001ff00 */
[----:B------:R-:W-:Y:S02]  /*6e00*/  P2R R49, PR, RZ, 0x1 ;  /* 0x00000001ff317803 */ /* 0x000fe40000000000 */
[----:B------:R-:W-:-:S13]  /*6e10*/  ISETP.GE.OR P5, PT, R16, R114, P5 ;  /* 0x000000721000720c */ /* 0x000fda0002fa6670 */
        /* <DEDUP_REMOVED lines=9> */
[----:B------:R-:W2:Y:S08]  /*6eb0*/  @!P2 LDC.64 R76, c[0x0][0x3e8] ;  /* 0x0000fa00ff4cab82 */ /* 0x000eb00000000a00 */
[----:B------:R-:W3:Y:S01]  /*6ec0*/  @!P2 LDC.64 R78, c[0x0][0x400] ;  /* 0x00010000ff4eab82 */ /* 0x000ee20000000a00 */
[----:B0-----:R-:W-:-:S04]  /*6ed0*/  @!P2 IMAD.WIDE.U32 R44, R46, 0x60, R12 ;  /* 0x000000602e2ca825 */ /* 0x001fc800078e000c */
[----:B------:R-:W-:-:S04]  /*6ee0*/  @!P2 IMAD R47, R47, 0x60, RZ ;  /* 0x000000602f2fa824 */ /* 0x000fc800078e02ff */
[----:B------:R-:W-:Y:S01]  /*6ef0*/  @!P2 IMAD.IADD R47, R45, 0x1, R47 ;  /* 0x000000012d2fa824 */ /* 0x000fe200078e022f */
[----:B--2---:R-:W-:-:S04]  /*6f00*/  @!P2 IADD3 R76, P3, P4, R86, R76, R44 ;  /* 0x0000004c564ca210 */ /* 0x004fc80007c7e02c */
[----:B------:R-:W-:Y:S02]  /*6f10*/  @!P2 IADD3.X R77, R36, R77, R47, P3, P4 ;  /* 0x0000004d244da210 */ /* 0x000fe40001fe842f */
[----:B------:R-:W0:Y:S02]  /*6f20*/  @!P2 LDC.64 R46, c[0x0][0x408] ;  /* 0x00010200ff2eab82 */ /* 0x000e240000000a00 */
[----:B0-----:R-:W-:-:S04]  /*6f30*/  @!P2 IMAD.WIDE.U32 R44, R46, 0x60, R14 ;  /* 0x000000602e2ca825 */ /* 0x001fc800078e000e */
[----:B------:R-:W-:Y:S01]  /*6f40*/  @!P2 IMAD R47, R47, 0x60, RZ ;  /* 0x000000602f2fa824 */ /* 0x000fe200078e02ff */
[----:B---3--:R-:W-:-:S03]  /*6f50*/  @!P2 IADD3 R78, P3, P4, R90, R78, R44 ;  /* 0x0000004e5a4ea210 */ /* 0x008fc60007c7e02c */
[----:B------:R-:W-:-:S05]  /*6f60*/  @!P2 IMAD.IADD R46, R45, 0x1, R47 ;  /* 0x000000012d2ea824 */ /* 0x000fca00078e022f */
        /* <DEDUP_REMOVED lines=8> */
[----:B------:R-:W-:-:S03]  /*6ff0*/  ISETP.GE.AND P3, PT, R101, R109, PT ;  /* 0x0000006d6500720c */ /* 0x000fc60003f66270 */
[----:B------:R-:W1:Y:S01]  /*7000*/  @!P4 LDC.64 R62, c[0x0][0x400] ;  /* 0x00010000ff3ecb82 */ /* 0x000e620000000a00 */
        /* <DEDUP_REMOVED lines=8> */
[----:B------:R-:W-:-:S03]  /*7090*/  ISETP.NE.AND P0, PT, R49, RZ, PT ;  /* 0x000000ff3100720c */ /* 0x000fc60003f05270 */
[----:B------:R-:W-:Y:S01]  /*70a0*/  @!P4 IMAD.X R61, R48, 0x1, R61, P6 ;  /* 0x00000001303dc824 */ /* 0x000fe200030e063d */
[----:B-1----:R-:W-:Y:S02]  /*70b0*/  @!P4 IADD3 R62, P6, R11, R62, RZ ;  /* 0x0000003e0b3ec210 */ /* 0x002fe40007fde0ff */
[----:B------:R-:W-:-:S03]  /*70c0*/  CS2R R48, SRZ ;  /* 0x0000000000307805 */ /* 0x000fc6000001ff00 */
[----:B------:R-:W-:Y:S02]  /*70d0*/  @!P4 IMAD.X R63, R46, 0x1, R63, P6 ;  /* 0x000000012e3fc824 */ /* 0x000fe400030e063f */
[----:B------:R-:W0:Y:S01]  /*70e0*/  @!P3 LDC.64 R46, c[0x0][0x3e8] ;  /* 0x0000fa00ff2ebb82 */ /* 0x000e220000000a00 */
[----:B------:R1:W2:Y:S01]  /*70f0*/  @!P5 LDG.E.128 R48, desc[UR36][R54.64] ;  /* 0x000000243630d981 */ /* 0x0002a2000c1e1d00 */
[----:B0-----:R-:W-:-:S04]  /*7100*/  @!P3 IADD3 R14, P6, R15, R46, RZ ;  /* 0x0000002e0f0eb210 */ /* 0x001fc80007fde0ff */
[----:B------:R-:W-:Y:S02]  /*7110*/  @!P3 IADD3.X R15, R12, R47, RZ, P6, !PT ;  /* 0x0000002f0c0fb210 */ /* 0x000fe400037fe4ff */
[----:B------:R-:W0:Y:S01]  /*7120*/  @!P3 LDC.64 R46, c[0x0][0x400] ;  /* 0x00010000ff2ebb82 */ /* 0x000e220000000a00 */
[----:B-1----:R-:W-:Y:S02]  /*7130*/  CS2R R54, SRZ ;  /* 0x0000000000367805 */ /* 0x002fe4000001ff00 */
[----:B------:R-:W-:Y:S02]  /*7140*/  CS2R R58, SRZ ;  /* 0x00000000003a7805 */ /* 0x000fe4000001ff00 */
[----:B------:R-:W-:Y:S02]  /*7150*/  CS2R R56, SRZ ;  /* 0x0000000000387805 */ /* 0x000fe4000001ff00 */
[----:B------:R-:W-:Y:S02]  /*7160*/  CS2R R66, SRZ ;  /* 0x0000000000427805 */ /* 0x000fe4000001ff00 */
[----:B------:R-:W-:-:S02]  /*7170*/  CS2R R64, SRZ ;  /* 0x0000000000407805 */ /* 0x000fc4000001ff00 */
[----:B------:R-:W-:Y:S02]  /*7180*/  CS2R R70, SRZ ;  /* 0x0000000000467805 */ /* 0x000fe4000001ff00 */
[----:B------:R-:W-:Y:S02]  /*7190*/  CS2R R68, SRZ ;  /* 0x0000000000447805 */ /* 0x000fe4000001ff00 */
[----:B------:R-:W-:Y:S01]  /*71a0*/  CS2R R74, SRZ ;  /* 0x00000000004a7805 */ /* 0x000fe2000001ff00 */
[----:B------:R1:W3:Y:S01]  /*71b0*/  @!P4 LDG.E.128 R56, desc[UR36][R62.64] ;  /* 0x000000243e38c981 */ /* 0x0002e2000c1e1d00 */
[----:B------:R-:W-:-:S03]  /*71c0*/  CS2R R72, SRZ ;  /* 0x0000000000487805 */ /* 0x000fc6000001ff00 */
[----:B------:R-:W4:Y:S04]  /*71d0*/  @!P2 LDG.E.128 R68, desc[UR36][R76.64] ;  /* 0x000000244c44a981 */ /* 0x000f28000c1e1d00 */
[----:B------:R-:W5:Y:S01]  /*71e0*/  @!P2 LDG.E.128 R72, desc[UR36][R78.64] ;  /* 0x000000244e48a981 */ /* 0x000f62000c1e1d00 */
[----:B0-----:R-:W-:-:S05]  /*71f0*/  @!P3 IADD3 R12, P6, R13, R46, RZ ;  /* 0x0000002e0d0cb210 */ /* 0x001fca0007fde0ff */
[----:B------:R-:W-:Y:S01]  /*7200*/  @!P3 IMAD.X R13, R44, 0x1, R47, P6 ;  /* 0x000000012c0db824 */ /* 0x000fe200030e062f */
[----:B------:R-:W-:Y:S02]  /*7210*/  CS2R R46, SRZ ;  /* 0x00000000002e7805 */ /* 0x000fe4000001ff00 */
[----:B------:R-:W-:Y:S02]  /*7220*/  CS2R R44, SRZ ;  /* 0x00000000002c7805 */ /* 0x000fe4000001ff00 */
[----:B-1----:R-:W-:Y:S01]  /*7230*/  CS2R R62, SRZ ;  /* 0x00000000003e7805 */ /* 0x002fe2000001ff00 */
[----:B------:R-:W5:Y:S04]  /*7240*/  @!P3 LDG.E.128 R64, desc[UR36][R12.64] ;  /* 0x000000240c40b981 */ /* 0x000f68000c1e1d00 */
[----:B------:R0:W5:Y:S02]  /*7250*/  @!P5 LDG.E.128 R44, desc[UR36][R52.64] ;  /* 0x00000024342cd981 */ /* 0x000164000c1e1d00 */
[----:B0-----:R-:W-:-:S06]  /*7260*/  CS2R R52, SRZ ;  /* 0x0000000000347805 */ /* 0x001fcc000001ff00 */
[----:B------:R0:W5:Y:S02]  /*7270*/  @!P4 LDG.E.128 R52, desc[UR36][R60.64] ;  /* 0x000000243c34c981 */ /* 0x000164000c1e1d00 */
[----:B0-----:R-:W-:-:S06]  /*7280*/  CS2R R60, SRZ ;  /* 0x00000000003c7805 */ /* 0x001fcc000001ff00 */
[----:B------:R-:W5:Y:S01]  /*7290*/  @!P3 LDG.E.128 R60, desc[UR36][R14.64] ;  /* 0x000000240e3cb981 */ /* 0x000f62000c1e1d00 */
[----:B------:R-:W-:-:S06]  /*72a0*/  UISETP.NE.AND UP0, UPT, UR60, 0x3, UPT ;  /* 0x000000033c00788c */ /* 0x000fcc000bf05270 */
[----:B------:R-:W-:Y:S02]  /*72b0*/  PLOP3.LUT P5, PT, PT, PT, UP0, 0x80, 0x0 ;  /* 0x000000000000781c */ /* 0x000fe40003faf008 */
[----:B------:R-:W-:Y:S01]  /*72c0*/  ISETP.GE.AND P2, PT, R16, R114, PT ;  /* 0x000000721000720c */ /* 0x000fe20003f46270 */
[----:B--2---:R-:W-:Y:S02]  /*72d0*/  IMAD.MOV.U32 R134, RZ, RZ, R50 ;  /* 0x000000ffff867224 */ /* 0x004fe400078e0032 */
[----:B------:R-:W-:Y:S01]  /*72e0*/  IMAD.MOV.U32 R136, RZ, RZ, R48 ;  /* 0x000000ffff887224 */ /* 0x000fe200078e0030 */
[----:B---3--:R-:W-:Y:S01]  /*72f0*/  MOV R129, R58 ;  /* 0x0000003a00817202 */ /* 0x008fe20000000f00 */
[----:B------:R-:W-:Y:S02]  /*7300*/  IMAD.MOV.U32 R132, RZ, RZ, R56 ;  /* 0x000000ffff847224 */ /* 0x000fe400078e0038 */
[----:B----4-:R-:W-:Y:S02]  /*7310*/  IMAD.MOV.U32 R117, RZ, RZ, R70 ;  /* 0x000000ffff757224 */ /* 0x010fe400078e0046 */
[----:B------:R-:W-:Y:S01]  /*7320*/  IMAD.MOV.U32 R119, RZ, RZ, R68 ;  /* 0x000000ffff777224 */ /* 0x000fe200078e0044 */
[----:B-----5:R-:W-:Y:S01]  /*7330*/  MOV R121, R74 ;  /* 0x0000004a00797202 */ /* 0x020fe20000000f00 */
[----:B------:R-:W-:-:S02]  /*7340*/  IMAD.MOV.U32 R122, RZ, RZ, R72 ;  /* 0x000000ffff7a7224 */ /* 0x000fc400078e0048 */
[----:B------:R-:W-:Y:S02]  /*7350*/  IMAD.MOV.U32 R127, RZ, RZ, R66 ;  /* 0x000000ffff7f7224 */ /* 0x000fe400078e0042 */
[----:B------:R-:W-:Y:S02]  /*7360*/  IMAD.MOV.U32 R128, RZ, RZ, R64 ;  /* 0x000000ffff807224 */ /* 0x000fe400078e0040 */
[----:B------:R-:W-:Y:S02]  /*7370*/  IMAD.MOV.U32 R133, RZ, RZ, R46 ;  /* 0x000000ffff857224 */ /* 0x000fe400078e002e */
[----:B------:R-:W-:Y:S02]  /*7380*/  IMAD.MOV.U32 R135, RZ, RZ, R44 ;  /* 0x000000ffff877224 */ /* 0x000fe400078e002c */
[----:B------:R-:W-:Y:S02]  /*7390*/  IMAD.MOV.U32 R130, RZ, RZ, R54 ;  /* 0x000000ffff827224 */ /* 0x000fe400078e0036 */
[----:B------:R-:W-:-:S02]  /*73a0*/  IMAD.MOV.U32 R131, RZ, RZ, R52 ;  /* 0x000000ffff837224 */ /* 0x000fc400078e0034 */
[----:B------:R-:W-:Y:S02]  /*73b0*/  IMAD.MOV.U32 R124, RZ, RZ, R62 ;  /* 0x000000ffff7c7224 */ /* 0x000fe400078e003e */
[----:B------:R-:W-:Y:S01]  /*73c0*/  IMAD.MOV.U32 R126, RZ, RZ, R60 ;  /* 0x000000ffff7e7224 */ /* 0x000fe200078e003c */
[----:B------:R-:W-:Y:S06]  /*73d0*/  @!P5 BRA `(.L_x_2999) ;  /* 0x000000000004d947 */ /* 0x000fec0003800000 */
[----:B------:R-:W-:Y:S01]  /*73e0*/  BPT.TRAP 0x1 ;  /* 0x000000040000795c */ /* 0x000fe20000300000 */
.L_x_2999:
[----:B------:R-:W-:Y:S01]  /*73f0*/  IMAD R80, R23, 0x8, R22 ;  /* 0x0000000817507824 */ /* 0x000fe200078e0216 */
[----:B------:R-:W-:Y:S01]  /*7400*/  SHF.L.U32 R110, R224, 0x1f, RZ ;  /* 0x0000001fe06e7819 */ /* 0x000fe200000006ff */
[----:B------:R-:W0:Y:S01]  /*7410*/  LDC R123, c[0x0][0x2f4] ;  /* 0x0000bd00ff7b7b82 */ /* 0x000e220000000800 */
[----:B------:R-:W-:Y:S02]  /*7420*/  BSSY B1, `(.L_x_3000) ;  /* 0x0000003000017945 */ /* 0x000fe40003800000 */
[----:B------:R-:W1:Y:S02]  /*7430*/  SYNCS.PHASECHK.TRANS64.TRYWAIT P3, [R80+URZ+0x38890], R110 ;  /* 0x0388906e500075a7 */ /* 0x000e64000806017f */
[----:B-1----:R-:W-:Y:S05]  /*7440*/  @!P3 BRA `(.L_x_3001) ;  /* 0x0000024000e0b947 */ /* 0x002fea0003800000 */
.L_x_3318:
[----:B------:R-:W-:Y:S05]  /*7450*/  BSYNC B1 ;  /* 0x0000000000017941 */ /* 0x000fea0003800000 */
.L_x_3000:
[----:B------:R-:W-:Y:S01]  /*7460*/  UMOV UR4, 0xffffffff ;  /* 0xffffffff00047882 */ /* 0x000fe20000000000 */
[----:B0-----:R-:W-:Y:S02]  /*7470*/  IMAD.IADD R125, R123, 0x1, -R96 ;  /* 0x000000017b7d7824 */ /* 0x001fe400078e0a60 */
[----:B------:R-:W-:Y:S05]  /*7480*/  BRA.DIV UR4, `(.L_x_3002) ;  /* 0x0000024204e47947 */ /* 0x000fea000b800000 */
[----:B------:R0:W2:Y:S04]  /*7490*/  SHFL.IDX PT, R118, R116, RZ, 0x181f ;  /* 0x00181fff74767589 */ /* 0x0000a800000e0000 */
[----:B------:R0:W3:Y:S02]  /*74a0*/  SHFL.IDX PT, R120, R113, RZ, 0x181f ;  /* 0x00181fff71787589 */ /* 0x0000e400000e0000 */
.L_x_3322:
[----:B------:R-:W-:Y:S01]  /*74b0*/  ISETP.GE.OR P3, PT, R221, R109, P1 ;  /* 0x0000006ddd00720c */ /* 0x000fe20000f66670 */
[----:B------:R-:W-:-:S12]  /*74c0*/  BSSY B1, `(.L_x_3003) ;  /* 0x00000fe000017945 */ /* 0x000fd80003800000 */
[----:B------:R-:W-:Y:S05]  /*74d0*/  @P3 BRA `(.L_x_3004) ;  /* 0x0000000c00f03947 */ /* 0x000fea0003800000 */
[----:B------:R-:W4:Y:S01]  /*74e0*/  S2R R14, SR_TID.X ;  /* 0x00000000000e7919 */ /* 0x000f220000002100 */
[----:B------:R-:W-:Y:S01]  /*74f0*/  SEL R11, R96, R125, !P0 ;  /* 0x0000007d600b7207 */ /* 0x000fe20004000000 */
[----:B------:R-:W-:Y:S01]  /*7500*/  BSSY B2, `(.L_x_3005) ;  /* 0x00000f4000027945 */ /* 0x000fe20003800000 */
[----:B---3--:R-:W-:Y:S02]  /*7510*/  IADD3 R114, P3, R39, R120, RZ ;  /* 0x0000007827727210 */ /* 0x008fe40007f7e0ff */
[----:B------:R-:W-:-:S03]  /*7520*/  SHF.R.S32.HI R12, RZ, 0x1f, R11 ;  /* 0x0000001fff0c7819 */ /* 0x000fc6000001140b */
[----:B--2---:R-:W-:Y:S01]  /*7530*/  IMAD.X R115, R118, 0x1, R43, P3 ;  /* 0x0000000176737824 */ /* 0x004fe200018e062b */
        /* <DEDUP_REMOVED lines=8> */
[----:B------:R-:W-:Y:S01]  /*75c0*/  LOP3.LUT R12, R12, 0xffffc000, RZ, 0xc0, !PT ;  /* 0xffffc0000c0c7812 */ /* 0x000fe200078ec0ff */
[----:B----4-:R-:W-:-:S05]  /*75d0*/  VIADD R15, R14, 0xffffff80 ;  /* 0xffffff800e0f7836 */ /* 0x010fca0000000000 */
[----:B------:R-:W-:-:S04]  /*75e0*/  SHF.R.S32.HI R14, RZ, 0x1f, R15 ;  /* 0x0000001fff0e7819 */ /* 0x000fc8000001140f */
[----:B------:R-:W-:-:S05]  /*75f0*/  LEA.HI R14, R14, R15, RZ, 0x6 ;  /* 0x0000000f0e0e7211 */ /* 0x000fca00078f30ff */
[----:B------:R-:W-:-:S05]  /*7600*/  IMAD.SHL.U32 R14, R14, 0x10, RZ ;  /* 0x000000100e0e7824 */ /* 0x000fca00078e00ff */
        /* <DEDUP_REMOVED lines=9> */
[----:B------:R-:W-:Y:S01]  /*76a0*/  SHF.R.U32.HI R149, RZ, 0x18, R45 ;  /* 0x00000018ff957819 */ /* 0x000fe2000001162d */
[----:B--2---:R-:W-:Y:S01]  /*76b0*/  IMAD.MOV.U32 R44, RZ, RZ, R13 ;  /* 0x000000ffff2c7224 */ /* 0x004fe200078e000d */
[----:B------:R-:W-:Y:S01]  /*76c0*/  LOP3.LUT R48, R45, 0xff, RZ, 0xc0, !PT ;  /* 0x000000ff2d307812 */ /* 0x000fe200078ec0ff */
[----:B------:R-:W-:Y:S01]  /*76d0*/  IMAD.MOV.U32 R46, RZ, RZ, R14 ;  /* 0x000000ffff2e7224 */ /* 0x000fe200078e000e */
[--C-:B------:R-:W-:Y:S02]  /*76e0*/  SHF.R.U32.HI R147, RZ, 0x8, R45.reuse ;  /* 0x00000008ff937819 */ /* 0x100fe4000001162d */
[----:B------:R-:W-:Y:S02]  /*76f0*/  SHF.R.U32.HI R145, RZ, 0x10, R45 ;  /* 0x00000010ff917819 */ /* 0x000fe4000001162d */
[----:B------:R-:W-:Y:S02]  /*7700*/  SHF.R.U32.HI R137, RZ, 0x8, R51 ;  /* 0x00000008ff897819 */ /* 0x000fe40000011633 */
[----:B------:R-:W-:Y:S01]  /*7710*/  SHF.R.U32.HI R143, RZ, 0x8, R47 ;  /* 0x00000008ff8f7819 */ /* 0x000fe2000001162f */
[----:B------:R-:W-:Y:S01]  /*7720*/  IMAD.U32 R14, R145, 0x10000, RZ ;  /* 0x00010000910e7824 */ /* 0x000fe200078e00ff */
[----:B------:R-:W-:-:S02]  /*7730*/  PRMT R48, R149, 0x654, R48 ;  /* 0x0000065495307816 */ /* 0x000fc40000000030 */
[----:B------:R-:W-:Y:S02]  /*7740*/  SHF.L.U32 R13, R147, 0x8, RZ ;  /* 0x00000008930d7819 */ /* 0x000fe400000006ff */
[----:B------:R-:W-:Y:S02]  /*7750*/  SHF.R.U32.HI R139, RZ, 0x18, R51 ;  /* 0x00000018ff8b7819 */ /* 0x000fe40000011633 */
[----:B------:R-:W-:Y:S02]  /*7760*/  LOP3.LUT R50, R51, 0xff, RZ, 0xc0, !PT ;  /* 0x000000ff33327812 */ /* 0x000fe400078ec0ff */
[--C-:B------:R-:W-:Y:S02]  /*7770*/  SHF.R.U32.HI R146, RZ, 0x18, R47.reuse ;  /* 0x00000018ff927819 */ /* 0x100fe4000001162f */
[----:B------:R-:W-:Y:S02]  /*7780*/  LOP3.LUT R45, R47, 0xff, RZ, 0xc0, !PT ;  /* 0x000000ff2f2d7812 */ /* 0x000fe400078ec0ff */
[----:B------:R-:W-:-:S02]  /*7790*/  SHF.R.U32.HI R141, RZ, 0x10, R47 ;  /* 0x00000010ff8d7819 */ /* 0x000fc4000001162f */
[--C-:B------:R-:W-:Y:S02]  /*77a0*/  SHF.R.U32.HI R140, RZ, 0x18, R49.reuse ;  /* 0x00000018ff8c7819 */ /* 0x100fe40000011631 */
[----:B------:R-:W-:Y:S02]  /*77b0*/  LOP3.LUT R47, R49, 0xff, RZ, 0xc0, !PT ;  /* 0x000000ff312f7812 */ /* 0x000fe400078ec0ff */
[--C-:B------:R-:W-:Y:S02]  /*77c0*/  SHF.R.U32.HI R138, RZ, 0x8, R49.reuse ;  /* 0x00000008ff8a7819 */ /* 0x100fe40000011631 */
[----:B------:R-:W-:Y:S01]  /*77d0*/  SHF.R.U32.HI R142, RZ, 0x10, R49 ;  /* 0x00000010ff8e7819 */ /* 0x000fe20000011631 */
[----:B------:R-:W-:Y:S01]  /*77e0*/  IMAD.MOV.U32 R49, RZ, RZ, R12 ;  /* 0x000000ffff317224 */ /* 0x000fe200078e000c */
[----:B------:R-:W-:Y:S01]  /*77f0*/  SHF.R.U32.HI R144, RZ, 0x10, R51 ;  /* 0x00000010ff907819 */ /* 0x000fe20000011633 */
[----:B------:R-:W-:Y:S01]  /*7800*/  IMAD.SHL.U32 R51, R137, 0x100, RZ ;  /* 0x0000010089337824 */ /* 0x000fe200078e00ff */
[----:B------:R-:W-:Y:S01]  /*7810*/  LOP3.LUT R13, R48, 0xff00, R13, 0xf8, !PT ;  /* 0x0000ff00300d7812 */ /* 0x000fe200078ef80d */
[----:B------:R-:W-:Y:S01]  /*7820*/  IMAD.SHL.U32 R12, R143, 0x100, RZ ;  /* 0x000001008f0c7824 */ /* 0x000fe200078e00ff */
[----:B------:R-:W-:Y:S01]  /*7830*/  PRMT R50, R139, 0x654, R50 ;  /* 0x000006548b327816 */ /* 0x000fe20000000032 */
[----:B------:R-:W-:Y:S01]  /*7840*/  IMAD.SHL.U32 R48, R138, 0x100, RZ ;  /* 0x000001008a307824 */ /* 0x000fe200078e00ff */
[----:B------:R-:W-:Y:S01]  /*7850*/  PRMT R45, R146, 0x654, R45 ;  /* 0x00000654922d7816 */ /* 0x000fe2000000002d */
[----:B------:R-:W-:Y:S01]  /*7860*/  IMAD.U32 R144, R144, 0x10000, RZ ;  /* 0x0001000090907824 */ /* 0x000fe200078e00ff */
[----:B------:R-:W-:Y:S01]  /*7870*/  LOP3.LUT R14, R13, 0xff0000, R14, 0xf8, !PT ;  /* 0x00ff00000d0e7812 */ /* 0x000fe200078ef80e */
[----:B------:R-:W-:Y:S01]  /*7880*/  IMAD.U32 R13, R141, 0x10000, RZ ;  /* 0x000100008d0d7824 */ /* 0x000fe200078e00ff */
[----:B------:R-:W-:Y:S01]  /*7890*/  PRMT R47, R140, 0x654, R47 ;  /* 0x000006548c2f7816 */ /* 0x000fe2000000002f */
[----:B------:R-:W-:Y:S01]  /*78a0*/  IMAD.U32 R142, R142, 0x10000, RZ ;  /* 0x000100008e8e7824 */ /* 0x000fe200078e00ff */
[----:B------:R-:W-:-:S02]  /*78b0*/  LOP3.LUT R139, R50, 0xff00, R51, 0xf8, !PT ;  /* 0x0000ff00328b7812 */ /* 0x000fc400078ef833 */
[----:B------:R-:W-:Y:S02]  /*78c0*/  LOP3.LUT R12, R45, 0xff00, R12, 0xf8, !PT ;  /* 0x0000ff002d0c7812 */ /* 0x000fe400078ef80c */
[----:B------:R-:W-:Y:S02]  /*78d0*/  F2FP.F16.E4M3.UNPACK_B R140, R136.H1 ;  /* 0x00000088ff8c723e */ /* 0x000fe400030006ff */
        /* <DEDUP_REMOVED lines=11> */
[--C-:B------:R-:W-:Y:S02]  /*7990*/  HADD2.F32 R138, -RZ, R137.reuse.H0_H0 ;  /* 0x20000089ff8a7230 */ /* 0x100fe40000004100 */
[----:B------:R-:W-:Y:S01]  /*79a0*/  FMUL.FTZ R141, R47, R12 ;  /* 0x0000000c2f8d7220 */ /* 0x000fe20000410000 */
[----:B------:R-:W-:Y:S01]  /*79b0*/  LOP3.LUT R12, R139, 0xff0000, R144, 0xf8, !PT ;  /* 0x00ff00008b0c7812 */ /* 0x000fe200078ef890 */
[----:B------:R-:W-:Y:S01]  /*79c0*/  HADD2.F32 R139, -RZ, R137.H1_H1 ;  /* 0x30000089ff8b7230 */ /* 0x000fe20000004100 */
[----:B------:R-:W-:Y:S01]  /*79d0*/  F2FP.F16.E4M3.UNPACK_B R140, R136 ;  /* 0x00000088ff8c723e */ /* 0x000fe200020006ff */
[-C--:B------:R-:W-:Y:S01]  /*79e0*/  FFMA.FTZ R47, R47, R138.reuse, -R146 ;  /* 0x0000008a2f2f7223 */ /* 0x080fe20000010892 */
[----:B------:R-:W-:Y:S01]  /*79f0*/  FFMA.FTZ R48, R48, R138, R141 ;  /* 0x0000008a30307223 */ /* 0x000fe2000001008d */
[----:B------:R-:W-:Y:S01]  /*7a00*/  HADD2.F32 R137, -RZ, R51.H1_H1 ;  /* 0x30000033ff897230 */ /* 0x000fe20000004100 */
[----:B------:R-:W-:Y:S01]  /*7a10*/  F2FP.F16.E4M3.UNPACK_B R138, R135 ;  /* 0x00000087ff8a723e */ /* 0x000fe200020006ff */
[----:B------:R-:W-:Y:S01]  /*7a20*/  HADD2.F32 R50, -RZ, R50.H1_H1 ;  /* 0x30000032ff327230 */ /* 0x000fe20000004100 */
[----:B------:R-:W-:Y:S01]  /*7a30*/  F2FP.F16.E4M3.UNPACK_B R76, R76 ;  /* 0x0000004cff4c723e */ /* 0x000fe200020006ff */
[----:B------:R-:W-:Y:S01]  /*7a40*/  HADD2.F32 R141, -RZ, R140.H0_H0 ;  /* 0x2000008cff8d7230 */ /* 0x000fe20000004100 */
[----:B------:R-:W-:Y:S01]  /*7a50*/  F2FP.F16.E4M3.UNPACK_B R135, R49 ;  /* 0x00000031ff87723e */ /* 0x000fe200020006ff */
[-C--:B------:R-:W-:Y:S01]  /*7a60*/  FMUL.FTZ R49, R137, R142.reuse ;  /* 0x0000008e89317220 */ /* 0x080fe20000410000 */
[----:B------:R-:W-:Y:S01]  /*7a70*/  FMUL.FTZ R142, R50, R142 ;  /* 0x0000008e328e7220 */ /* 0x000fe20000410000 */
[----:B------:R-:W-:-:S02]  /*7a80*/  HADD2.F32 R136, -RZ, R76.H0_H0 ;  /* 0x2000004cff887230 */ /* 0x000fc40000004100 */
[----:B------:R-:W-:Y:S02]  /*7a90*/  HADD2.F32 R51, -RZ, R135.H0_H0 ;  /* 0x20000087ff337230 */ /* 0x000fe40000004100 */
[-C--:B------:R-:W-:Y:S01]  /*7aa0*/  FFMA.FTZ R50, R50, R139.reuse, -R49 ;  /* 0x0000008b32327223 */ /* 0x080fe20000010831 */
[----:B------:R-:W-:Y:S01]  /*7ab0*/  FFMA.FTZ R49, R137, R139, R142 ;  /* 0x0000008b89317223 */ /* 0x000fe2000001008e */
[----:B------:R-:W-:Y:S02]  /*7ac0*/  HADD2.F32 R139, -RZ, R138.H0_H0 ;  /* 0x2000008aff8b7230 */ /* 0x000fe40000004100 */
[-C--:B------:R-:W-:Y:S01]  /*7ad0*/  FMUL.FTZ R142, R136, R141.reuse ;  /* 0x0000008d888e7220 */ /* 0x080fe20000410000 */
[----:B------:R-:W-:Y:S01]  /*7ae0*/  FMUL.FTZ R141, R51, R141 ;  /* 0x0000008d338d7220 */ /* 0x000fe20000410000 */
[----:B------:R-:W-:Y:S01]  /*7af0*/  HADD2.F32 R140, -RZ, R140.H1_H1 ;  /* 0x3000008cff8c7230 */ /* 0x000fe20000004100 */
[----:B------:R-:W-:Y:S01]  /*7b00*/  F2FP.SATFINITE.E4M3.F32.PACK_AB_MERGE_C R47, R50, R47, RZ ;  /* 0x0000002f322f723e */ /* 0x000fe200048070ff */
[----:B------:R-:W-:-:S02]  /*7b10*/  HADD2.F32 R137, -RZ, R76.H1_H1 ;  /* 0x3000004cff897230 */ /* 0x000fc40000004100 */
[-C--:B------:R-:W-:Y:S01]  /*7b20*/  FFMA.FTZ R76, R136, R139.reuse, R141 ;  /* 0x0000008b884c7223 */ /* 0x080fe2000001008d */
[----:B------:R-:W-:Y:S01]  /*7b30*/  FFMA.FTZ R51, R51, R139, -R142 ;  /* 0x0000008b33337223 */ /* 0x000fe2000001088e */
[----:B------:R-:W-:Y:S01]  /*7b40*/  HADD2.F32 R135, -RZ, R135.H1_H1 ;  /* 0x30000087ff877230 */ /* 0x000fe20000004100 */
[----:B------:R-:W-:Y:S01]  /*7b50*/  F2FP.F16.E4M3.UNPACK_B R141, R134.H1 ;  /* 0x00000086ff8d723e */ /* 0x000fe200030006ff */
[----:B------:R-:W-:Y:S02]  /*7b60*/  HADD2.F32 R136, -RZ, R138.H1_H1 ;  /* 0x3000008aff887230 */ /* 0x000fe40000004100 */
[----:B------:R-:W-:Y:S01]  /*7b70*/  FMUL.FTZ R142, R137, R140 ;  /* 0x0000008c898e7220 */ /* 0x000fe20000410000 */
[----:B------:R-:W-:Y:S01]  /*7b80*/  F2FP.F16.E4M3.UNPACK_B R138, R78.H1 ;  /* 0x0000004eff8a723e */ /* 0x000fe200030006ff */
[C---:B------:R-:W-:Y:S01]  /*7b90*/  FMUL.FTZ R146, R135.reuse, R140 ;  /* 0x0000008c87927220 */ /* 0x040fe20000410000 */
[----:B------:R-:W-:Y:S01]  /*7ba0*/  F2FP.F16.E4M3.UNPACK_B R140, R133.H1 ;  /* 0x00000085ff8c723e */ /* 0x000fe200030006ff */
[----:B------:R-:W-:Y:S01]  /*7bb0*/  FFMA.FTZ R144, R135, R136, -R142 ;  /* 0x0000008887907223 */ /* 0x000fe2000001088e */
[----:B------:R-:W-:Y:S01]  /*7bc0*/  F2FP.F16.E4M3.UNPACK_B R135, R46.H1 ;  /* 0x0000002eff87723e */ /* 0x000fe200030006ff */
[----:B------:R-:W-:-:S02]  /*7bd0*/  HADD2.F32 R142, -RZ, R141.H0_H0 ;  /* 0x2000008dff8e7230 */ /* 0x000fc40000004100 */
[----:B------:R-:W-:Y:S01]  /*7be0*/  FFMA.FTZ R143, R137, R136, R146 ;  /* 0x00000088898f7223 */ /* 0x000fe20000010092 */
[----:B------:R-:W-:Y:S01]  /*7bf0*/  HADD2.F32 R139, -RZ, R138.H0_H0 ;  /* 0x2000008aff8b7230 */ /* 0x000fe20000004100 */
[----:B------:R-:W-:Y:S01]  /*7c00*/  F2FP.F16.E4M3.UNPACK_B R46, R46 ;  /* 0x0000002eff2e723e */ /* 0x000fe200020006ff */
[----:B------:R-:W-:Y:S01]  /*7c10*/  HADD2.F32 R136, -RZ, R135.H0_H0 ;  /* 0x20000087ff887230 */ /* 0x000fe20000004100 */
[----:B------:R-:W-:Y:S01]  /*7c20*/  F2FP.SATFINITE.E4M3.F32.PACK_AB_MERGE_C R48, R49, R48, RZ ;  /* 0x000000303130723e */ /* 0x000fe200048070ff */
[----:B------:R-:W-:Y:S02]  /*7c30*/  HADD2.F32 R137, -RZ, R140.H0_H0 ;  /* 0x2000008cff897230 */ /* 0x000fe40000004100 */
[-C--:B------:R-:W-:Y:S01]  /*7c40*/  FMUL.FTZ R145, R139, R142.reuse ;  /* 0x0000008e8b917220 */ /* 0x080fe20000410000 */
[----:B------:R-:W-:Y:S02]  /*7c50*/  HADD2.F32 R141, -RZ, R141.H1_H1 ;  /* 0x3000008dff8d7230 */ /* 0x000fe40000004100 */
[----:B------:R-:W-:Y:S01]  /*7c60*/  FMUL.FTZ R142, R136, R142 ;  /* 0x0000008e888e7220 */ /* 0x000fe20000410000 */
[----:B------:R-:W-:-:S02]  /*7c70*/  HADD2.F32 R138, -RZ, R138.H1_H1 ;  /* 0x3000008aff8a7230 */ /* 0x000fc40000004100 */
[----:B------:R-:W-:Y:S01]  /*7c80*/  FFMA.FTZ R145, R136, R137, -R145 ;  /* 0x0000008988917223 */ /* 0x000fe20000010891 */
[----:B------:R-:W-:Y:S01]  /*7c90*/  HADD2.F32 R135, -RZ, R135.H1_H1 ;  /* 0x30000087ff877230 */ /* 0x000fe20000004100 */
[----:B------:R-:W-:Y:S01]  /*7ca0*/  F2FP.F16.E4M3.UNPACK_B R136, R134 ;  /* 0x00000086ff88723e */ /* 0x000fe200020006ff */
[----:B------:R-:W-:Y:S02]  /*7cb0*/  HADD2.F32 R140, -RZ, R140.H1_H1 ;  /* 0x3000008cff8c7230 */ /* 0x000fe40000004100 */
[-C--:B------:R-:W-:Y:S01]  /*7cc0*/  FMUL.FTZ R146, R138, R141.reuse ;  /* 0x0000008d8a927220 */ /* 0x080fe20000410000 */
[----:B------:R-:W-:Y:S01]  /*7cd0*/  F2FP.F16.E4M3.UNPACK_B R134, R78 ;  /* 0x0000004eff86723e */ /* 0x000fe200020006ff */
[----:B------:R-:W-:Y:S01]  /*7ce0*/  FMUL.FTZ R141, R135, R141 ;  /* 0x0000008d878d7220 */ /* 0x000fe20000410000 */
[----:B------:R-:W-:Y:S01]  /*7cf0*/  FFMA.FTZ R142, R139, R137, R142 ;  /* 0x000000898b8e7223 */ /* 0x000fe2000001008e */
[----:B------:R-:W-:Y:S01]  /*7d00*/  FFMA.FTZ R146, R135, R140, -R146 ;  /* 0x0000008c87927223 */ /* 0x000fe20000010892 */
[----:B------:R-:W-:Y:S01]  /*7d10*/  F2FP.F16.E4M3.UNPACK_B R135, R133 ;  /* 0x00000085ff87723e */ /* 0x000fe200020006ff */
[----:B------:R-:W-:-:S02]  /*7d20*/  HADD2.F32 R137, -RZ, R136.H0_H0 ;  /* 0x20000088ff897230 */ /* 0x000fc40000004100 */
[----:B------:R-:W-:Y:S01]  /*7d30*/  FFMA.FTZ R147, R138, R140, R141 ;  /* 0x0000008c8a937223 */ /* 0x000fe2000001008d */
[----:B------:R-:W-:Y:S01]  /*7d40*/  HADD2.F32 R78, -RZ, R46.H0_H0 ;  /* 0x2000002eff4e7230 */ /* 0x000fe20000004100 */
[----:B------:R-:W-:Y:S01]  /*7d50*/  F2FP.SATFINITE.E4M3.F32.PACK_AB_MERGE_C R47, R144, R51, R47 ;  /* 0x00000033902f723e */ /* 0x000fe2000480702f */
[----:B------:R-:W-:Y:S01]  /*7d60*/  HADD2.F32 R133, -RZ, R134.H0_H0 ;  /* 0x20000086ff857230 */ /* 0x000fe20000004100 */
[----:B------:R-:W-:Y:S01]  /*7d70*/  F2FP.F16.E4M3.UNPACK_B R50, R77 ;  /* 0x0000004dff32723e */ /* 0x000fe200020006ff */
[----:B------:R-:W-:Y:S02]  /*7d80*/  HADD2.F32 R139, -RZ, R136.H1_H1 ;  /* 0x30000088ff8b7230 */ /* 0x000fe40000004100 */
[-C--:B------:R-:W-:Y:S01]  /*7d90*/  FMUL.FTZ R138, R78, R137.reuse ;  /* 0x000000894e8a7220 */ /* 0x080fe20000410000 */
[----:B------:R-:W-:Y:S02]  /*7da0*/  HADD2.F32 R134, -RZ, R134.H1_H1 ;  /* 0x30000086ff867230 */ /* 0x000fe40000004100 */
[----:B------:R-:W-:Y:S01]  /*7db0*/  FMUL.FTZ R141, R133, R137 ;  /* 0x00000089858d7220 */ /* 0x000fe20000410000 */
[----:B------:R-:W-:Y:S01]  /*7dc0*/  HADD2.F32 R46, -RZ, R46.H1_H1 ;  /* 0x3000002eff2e7230 */ /* 0x000fe20000004100 */
[----:B------:R-:W-:Y:S01]  /*7dd0*/  F2FP.F16.E4M3.UNPACK_B R51, R45 ;  /* 0x0000002dff33723e */ /* 0x000fe200020006ff */
[----:B------:R-:W-:-:S02]  /*7de0*/  HADD2.F32 R136, -RZ, R135.H0_H0 ;  /* 0x20000087ff887230 */ /* 0x000fc40000004100 */
[-C--:B------:R-:W-:Y:S01]  /*7df0*/  FMUL.FTZ R137, R134, R139.reuse ;  /* 0x0000008b86897220 */ /* 0x080fe20000410000 */
[----:B------:R-:W-:Y:S02]  /*7e00*/  HADD2.F32 R135, -RZ, R135.H1_H1 ;  /* 0x30000087ff877230 */ /* 0x000fe40000004100 */
[----:B------:R-:W-:Y:S01]  /*7e10*/  FMUL.FTZ R139, R46, R139 ;  /* 0x0000008b2e8b7220 */ /* 0x000fe20000410000 */
[----:B------:R-:W-:Y:S01]  /*7e20*/  F2FP.F16.E4M3.UNPACK_B R49, R44 ;  /* 0x0000002cff31723e */ /* 0x000fe200020006ff */
[-C--:B------:R-:W-:Y:S01]  /*7e30*/  FFMA.FTZ R141, R78, R136.reuse, -R141 ;  /* 0x000000884e8d7223 */ /* 0x080fe2000001088d */
[----:B------:R-:W-:Y:S01]  /*7e40*/  FFMA.FTZ R78, R133, R136, R138 ;  /* 0x00000088854e7223 */ /* 0x000fe2000001008a */
[-C--:B------:R-:W-:Y:S01]  /*7e50*/  FFMA.FTZ R46, R46, R135.reuse, -R137 ;  /* 0x000000872e2e7223 */ /* 0x080fe20000010889 */
[----:B------:R-:W-:Y:S01]  /*7e60*/  FFMA.FTZ R139, R134, R135, R139 ;  /* 0x00000087868b7223 */ /* 0x000fe2000001008b */
[----:B------:R-:W-:Y:S01]  /*7e70*/  F2FP.SATFINITE.E4M3.F32.PACK_AB_MERGE_C R76, R143, R76, R48 ;  /* 0x0000004c8f4c723e */ /* 0x000fe20004807030 */
[--C-:B------:R-:W-:Y:S01]  /*7e80*/  HADD2.F32 R133, -RZ, R50.reuse.H0_H0 ;  /* 0x20000032ff857230 */ /* 0x100fe20000004100 */
[----:B------:R-:W-:Y:S01]  /*7e90*/  F2FP.SATFINITE.E4M3.F32.PACK_AB_MERGE_C R142, R147, R142, RZ ;  /* 0x0000008e938e723e */ /* 0x000fe200048070ff */
[----:B------:R-:W-:Y:S01]  /*7ea0*/  HADD2.F32 R137, -RZ, R51.H0_H0 ;  /* 0x20000033ff897230 */ /* 0x000fe20000004100 */
[----:B------:R-:W-:Y:S01]  /*7eb0*/  F2FP.F16.E4M3.UNPACK_B R135, R14 ;  /* 0x0000000eff87723e */ /* 0x000fe200020006ff */
[----:B------:R-:W-:Y:S01]  /*7ec0*/  HADD2.F32 R48, -RZ, R49.H0_H0 ;  /* 0x20000031ff307230 */ /* 0x000fe20000004100 */
[----:B------:R-:W-:Y:S01]  /*7ed0*/  F2FP.SATFINITE.E4M3.F32.PACK_AB_MERGE_C R78, R139, R78, R142 ;  /* 0x0000004e8b4e723e */ /* 0x000fe2000480708e */
[----:B------:R-:W-:-:S02]  /*7ee0*/  HADD2.F32 R134, -RZ, R50.H1_H1 ;  /* 0x30000032ff867230 */ /* 0x000fc40000004100 */
[CC--:B------:R-:W-:Y:S01]  /*7ef0*/  FMUL.FTZ R139, R133.reuse, R137.reuse ;  /* 0x00000089858b7220 */ /* 0x0c0fe20000410000 */
[----:B------:R-:W-:Y:S02]  /*7f00*/  HADD2.F32 R136, -RZ, R135.H0_H0 ;  /* 0x20000087ff887230 */ /* 0x000fe40000004100 */
[C---:B------:R-:W-:Y:S01]  /*7f10*/  FMUL.FTZ R50, R48.reuse, R137 ;  /* 0x0000008930327220 */ /* 0x040fe20000410000 */
[----:B------:R-:W-:Y:S01]  /*7f20*/  HADD2.F32 R137, -RZ, R51.H1_H1 ;  /* 0x30000033ff897230 */ /* 0x000fe20000004100 */
[----:B------:R-:W-:Y:S01]  /*7f30*/  F2FP.F16.E4M3.UNPACK_B R77, R77.H1 ;  /* 0x0000004dff4d723e */ /* 0x000fe200030006ff */
[----:B------:R-:W-:Y:S02]  /*7f40*/  HADD2.F32 R51, -RZ, R49.H1_H1 ;  /* 0x30000031ff337230 */ /* 0x000fe40000004100 */
[-C--:B------:R-:W-:Y:S01]  /*7f50*/  FFMA.FTZ R48, R48, R136.reuse, -R139 ;  /* 0x0000008830307223 */ /* 0x080fe2000001088b */
[----:B------:R-:W-:Y:S01]  /*7f60*/  FFMA.FTZ R49, R133, R136, R50 ;  /* 0x0000008885317223 */ /* 0x000fe20000010032 */
[----:B------:R-:W-:-:S02]  /*7f70*/  HADD2.F32 R135, -RZ, R135.H1_H1 ;  /* 0x30000087ff877230 */ /* 0x000fc40000004100 */
[CC--:B------:R-:W-:Y:S01]  /*7f80*/  FMUL.FTZ R136, R134.reuse, R137.reuse ;  /* 0x0000008986887220 */ /* 0x0c0fe20000410000 */
[C---:B------:R-:W-:Y:S01]  /*7f90*/  FMUL.FTZ R137, R51.reuse, R137 ;  /* 0x0000008933897220 */ /* 0x040fe20000410000 */
[----:B------:R-:W-:Y:S01]  /*7fa0*/  F2FP.F16.E4M3.UNPACK_B R50, R44.H1 ;  /* 0x0000002cff32723e */ /* 0x000fe200030006ff */
[--C-:B------:R-:W-:Y:S02]  /*7fb0*/  HADD2.F32 R133, -RZ, R77.reuse.H0_H0 ;  /* 0x2000004dff857230 */ /* 0x100fe40000004100 */
[----:B------:R-:W-:Y:S01]  /*7fc0*/  FFMA.FTZ R51, R51, R135, -R136 ;  /* 0x0000008733337223 */ /* 0x000fe20000010888 */
[----:B------:R-:W-:Y:S01]  /*7fd0*/  F2FP.F16.E4M3.UNPACK_B R136, R45.H1 ;  /* 0x0000002dff88723e */ /* 0x000fe200030006ff */
[----:B------:R-:W-:Y:S01]  /*7fe0*/  HADD2.F32 R77, -RZ, R77.H1_H1 ;  /* 0x3000004dff4d7230 */ /* 0x000fe20000004100 */
[----:B------:R-:W-:Y:S01]  /*7ff0*/  F2FP.F16.E4M3.UNPACK_B R14, R14.H1 ;  /* 0x0000000eff0e723e */ /* 0x000fe200030006ff */
[----:B------:R-:W-:Y:S02]  /*8000*/  HADD2.F32 R45, -RZ, R50.H0_H0 ;  /* 0x20000032ff2d7230 */ /* 0x000fe40000004100 */
[----:B------:R-:W-:Y:S01]  /*8010*/  FFMA.FTZ R44, R134, R135, R137 ;  /* 0x00000087862c7223 */ /* 0x000fe20000010089 */
[--C-:B------:R-:W-:Y:S01]  /*8020*/  HADD2.F32 R138, -RZ, R136.reuse.H0_H0 ;  /* 0x20000088ff8a7230 */ /* 0x100fe20000004100 */
[----:B------:R-:W-:Y:S01]  /*8030*/  F2FP.SATFINITE.E4M3.F32.PACK_AB_MERGE_C R145, R146, R145, RZ ;  /* 0x000000919291723e */ /* 0x000fe200048070ff */
[----:B------:R-:W-:-:S02]  /*8040*/  HADD2.F32 R136, -RZ, R136.H1_H1 ;  /* 0x30000088ff887230 */ /* 0x000fc40000004100 */
[----:B------:R-:W-:Y:S02]  /*8050*/  HADD2.F32 R134, -RZ, R14.H0_H0 ;  /* 0x2000000eff867230 */ /* 0x000fe40000004100 */
[-C--:B------:R-:W-:Y:S01]  /*8060*/  FMUL.FTZ R140, R133, R138.reuse ;  /* 0x0000008a858c7220 */ /* 0x080fe20000410000 */
[----:B------:R-:W-:Y:S01]  /*8070*/  FMUL.FTZ R138, R45, R138 ;  /* 0x0000008a2d8a7220 */ /* 0x000fe20000410000 */
[----:B------:R-:W-:Y:S02]  /*8080*/  HADD2.F32 R50, -RZ, R50.H1_H1 ;  /* 0x30000032ff327230 */ /* 0x000fe40000004100 */
[----:B------:R-:W-:Y:S01]  /*8090*/  FMUL.FTZ R137, R77, R136 ;  /* 0x000000884d897220 */ /* 0x000fe20000410000 */
[----:B------:R-:W-:Y:S02]  /*80a0*/  HADD2.F32 R135, -RZ, R14.H1_H1 ;  /* 0x3000000eff877230 */ /* 0x000fe40000004100 */
[----:B------:R-:W-:Y:S01]  /*80b0*/  FFMA.FTZ R142, R133, R134, R138 ;  /* 0x00000086858e7223 */ /* 0x000fe2000001008a */
[----:B------:R-:W-:Y:S01]  /*80c0*/  F2FP.F16.E4M3.UNPACK_B R133, R79 ;  /* 0x0000004fff85723e */ /* 0x000fe200020006ff */
[C---:B------:R-:W-:Y:S01]  /*80d0*/  FMUL.FTZ R136, R50.reuse, R136 ;  /* 0x0000008832887220 */ /* 0x040fe20000410000 */
[----:B------:R-:W-:Y:S01]  /*80e0*/  F2FP.F16.E4M3.UNPACK_B R14, R15 ;  /* 0x0000000fff0e723e */ /* 0x000fe200020006ff */
[----:B------:R-:W-:Y:S01]  /*80f0*/  FFMA.FTZ R144, R50, R135, -R137 ;  /* 0x0000008732907223 */ /* 0x000fe20000010889 */
[----:B------:R-:W-:Y:S01]  /*8100*/  F2FP.F16.E4M3.UNPACK_B R79, R79.H1 ;  /* 0x0000004fff4f723e */ /* 0x000fe200030006ff */
[----:B------:R-:W-:Y:S01]  /*8110*/  FFMA.FTZ R143, R77, R135, R136 ;  /* 0x000000874d8f7223 */ /* 0x000fe20000010088 */
[-C--:B------:R-:W-:Y:S01]  /*8120*/  F2FP.F16.E4M3.UNPACK_B R138, R12.reuse.H1 ;  /* 0x0000000cff8a723e */ /* 0x080fe200030006ff */
[--C-:B------:R-:W-:Y:S01]  /*8130*/  HADD2.F32 R77, -RZ, R133.reuse.H0_H0 ;  /* 0x20000085ff4d7230 */ /* 0x100fe20000004100 */
[----:B------:R-:W-:Y:S01]  /*8140*/  F2FP.F16.E4M3.UNPACK_B R15, R15.H1 ;  /* 0x0000000fff0f723e */ /* 0x000fe200030006ff */
[----:B------:R-:W-:Y:S01]  /*8150*/  HADD2.F32 R133, -RZ, R133.H1_H1 ;  /* 0x30000085ff857230 */ /* 0x000fe20000004100 */
[----:B------:R-:W-:Y:S01]  /*8160*/  F2FP.F16.E4M3.UNPACK_B R137, R12 ;  /* 0x0000000cff89723e */ /* 0x000fe200020006ff */
[----:B------:R-:W-:Y:S01]  /*8170*/  HADD2.F32 R12, -RZ, R79.H0_H0 ;  /* 0x2000004fff0c7230 */ /* 0x000fe20000004100 */
[----:B------:R-:W-:Y:S01]  /*8180*/  F2FP.SATFINITE.E4M3.F32.PACK_AB_MERGE_C R46, R46, R141, R145 ;  /* 0x0000008d2e2e723e */ /* 0x000fe20004807091 */
[----:B------:R-:W-:Y:S01]  /*8190*/  FFMA.FTZ R141, R45, R134, -R140 ;  /* 0x000000862d8d7223 */ /* 0x000fe2000001088c */
        /* <DEDUP_REMOVED lines=14> */
[----:B------:R-:W-:Y:S01]  /*8280*/  FFMA.FTZ R139, R12, R135, R139 ;  /* 0x000000870c8b7223 */ /* 0x000fe2000001008b */
[----:B------:R-:W-:Y:S02]  /*8290*/  HADD2.F32 R138, -RZ, R138.H1_H1 ;  /* 0x3000008aff8a7230 */ /* 0x000fe40000004100 */
[-C--:B------:R-:W-:Y:S01]  /*82a0*/  FFMA.FTZ R146, R45, R136.reuse, -R146 ;  /* 0x000000882d927223 */ /* 0x080fe20000010892 */
[----:B------:R-:W-:Y:S02]  /*82b0*/  HADD2.F32 R15, -RZ, R15.H1_H1 ;  /* 0x3000000fff0f7230 */ /* 0x000fe40000004100 */
[----:B------:R-:W-:Y:S01]  /*82c0*/  FFMA.FTZ R140, R77, R136, R140 ;  /* 0x000000884d8c7223 */ /* 0x000fe2000001008c */
[----:B------:R-:W-:Y:S02]  /*82d0*/  HADD2.F32 R137, -RZ, R137.H1_H1 ;  /* 0x30000089ff897230 */ /* 0x000fe40000004100 */
[----:B------:R-:W-:Y:S01]  /*82e0*/  FMUL.FTZ R136, R79, R138 ;  /* 0x0000008a4f887220 */ /* 0x000fe20000410000 */
[----:B------:R-:W-:-:S02]  /*82f0*/  HADD2.F32 R12, -RZ, R13.H1_H1 ;  /* 0x3000000dff0c7230 */ /* 0x000fc40000004100 */
[----:B------:R-:W-:Y:S01]  /*8300*/  FMUL.FTZ R138, R15, R138 ;  /* 0x0000008a0f8a7220 */ /* 0x000fe20000410000 */
[----:B------:R-:W-:Y:S02]  /*8310*/  HADD2.F32 R14, -RZ, R14.H1_H1 ;  /* 0x3000000eff0e7230 */ /* 0x000fe40000004100 */
[----:B------:R-:W-:Y:S01]  /*8320*/  FFMA.FTZ R145, R50, R135, -R145 ;  /* 0x0000008732917223 */ /* 0x000fe20000010891 */
[----:B------:R-:W-:Y:S02]  /*8330*/  HADD2.F32 R134, -RZ, R134.H1_H1 ;  /* 0x30000086ff867230 */ /* 0x000fe40000004100 */
[-C--:B------:R-:W-:Y:S01]  /*8340*/  FMUL.FTZ R13, R133, R137.reuse ;  /* 0x00000089850d7220 */ /* 0x080fe20000410000 */
[-C--:B------:R-:W-:Y:S01]  /*8350*/  FFMA.FTZ R136, R15, R12.reuse, -R136 ;  /* 0x0000000c0f887223 */ /* 0x080fe20000010888 */
[C---:B------:R-:W-:Y:S01]  /*8360*/  FMUL.FTZ R50, R14.reuse, R137 ;  /* 0x000000890e327220 */ /* 0x040fe20000410000 */
[----:B------:R-:W-:Y:S01]  /*8370*/  FFMA.FTZ R138, R79, R12, R138 ;  /* 0x0000000c4f8a7223 */ /* 0x000fe2000001008a */
[----:B------:R-:W-:Y:S01]  /*8380*/  FFMA.FTZ R13, R14, R134, -R13 ;  /* 0x000000860e0d7223 */ /* 0x000fe2000001080d */
[----:B------:R-:W-:Y:S01]  /*8390*/  F2FP.SATFINITE.E4M3.F32.PACK_AB_MERGE_C R48, R51, R48, R141 ;  /* 0x000000303330723e */ /* 0x000fe2000480708d */
[----:B------:R-:W-:Y:S01]  /*83a0*/  FFMA.FTZ R133, R133, R134, R50 ;  /* 0x0000008685857223 */ /* 0x000fe20000010032 */
[----:B------:R-:W-:Y:S01]  /*83b0*/  F2FP.SATFINITE.E4M3.F32.PACK_AB_MERGE_C R136, R136, R145, RZ ;  /* 0x000000918888723e */ /* 0x000fe200048070ff */
[----:B------:R-:W-:Y:S01]  /*83c0*/  IMAD.MOV.U32 R14, RZ, RZ, R46 ;  /* 0x000000ffff0e7224 */ /* 0x000fe200078e002e */
[----:B------:R-:W-:-:S02]  /*83d0*/  F2FP.SATFINITE.E4M3.F32.PACK_AB_MERGE_C R142, R143, R142, RZ ;  /* 0x0000008e8f8e723e */ /* 0x000fc400048070ff */
[----:B------:R-:W-:Y:S02]  /*83e0*/  F2FP.SATFINITE.E4M3.F32.PACK_AB_MERGE_C R138, R138, R139, RZ ;  /* 0x0000008b8a8a723e */ /* 0x000fe400048070ff */
[----:B------:R-:W-:Y:S01]  /*83f0*/  F2FP.SATFINITE.E4M3.F32.PACK_AB_MERGE_C R15, R13, R146, R136 ;  /* 0x000000920d0f723e */ /* 0x000fe20004807088 */
[----:B------:R-:W-:Y:S01]  /*8400*/  IMAD.MOV.U32 R13, RZ, RZ, R48 ;  /* 0x000000ffff0d7224 */ /* 0x000fe200078e0030 */
[----:B------:R-:W-:Y:S02]  /*8410*/  F2FP.SATFINITE.E4M3.F32.PACK_AB_MERGE_C R77, R44, R49, R142 ;  /* 0x000000312c4d723e */ /* 0x000fe4000480708e */
[----:B------:R-:W-:Y:S02]  /*8420*/  F2FP.SATFINITE.E4M3.F32.PACK_AB_MERGE_C R79, R133, R140, R138 ;  /* 0x0000008c854f723e */ /* 0x000fe4000480708a */
[----:B------:R-:W-:-:S07]  /*8430*/  MOV R12, R47 ;  /* 0x0000002f000c7202 */ /* 0x000fce0000000f00 */
.L_x_3006:
[----:B------:R-:W-:Y:S05]  /*8440*/  BSYNC B2 ;  /* 0x0000000000027941 */ /* 0x000fea0003800000 */
.L_x_3005:
[----:B------:R-:W-:Y:S01]  /*8450*/  ISETP.GE.AND P3, PT, R11, R123, PT ;  /* 0x0000007b0b00720c */ /* 0x000fe20003f66270 */
[----:B--2---:R4:W-:-:S12]  /*8460*/  ST.E.128 desc[UR36][R114.64], R12 ;  /* 0x0000000c72007985 */ /* 0x0049d8000c101d24 */
[----:B------:R-:W-:-:S04]  /*8470*/  @!P3 IADD3 R44, P4, R120, R11, RZ ;  /* 0x0000000b782cb210 */ /* 0x000fc80007f9e0ff */
[----:B------:R-:W-:-:S05]  /*8480*/  @!P3 LEA.HI.X.SX32 R45, R11, R118, 0x1, P4 ;  /* 0x000000760b2db211 */ /* 0x000fca00020f0eff */
[----:B---3--:R4:W-:Y:S04]  /*8490*/  @!P3 ST.E.128 desc[UR36][R44.64], R76 ;  /* 0x0000004c2c00b985 */ /* 0x0089e8000c101d24 */
.L_x_3004:
[----:B------:R-:W-:Y:S05]  /*84a0*/  BSYNC B1 ;  /* 0x0000000000017941 */ /* 0x000fea0003800000 */
.L_x_3003:
[----:B------:R-:W-:-:S03]  /*84b0*/  UMOV UR4, 0xffffffff ;  /* 0xffffffff00047882 */ /* 0x000fc60000000000 */
[----:B------:R-:W-:Y:S05]  /*84c0*/  BRA.DIV UR4, `(.L_x_3007) ;  /* 0x0000023604207947 */ /* 0x000fea000b800000 */
[----:B----4-:R4:W0:Y:S04]  /*84d0*/  SHFL.IDX PT, R76, R116, 0x1, 0x181f ;  /* 0x00381f00744c7f89 */ /* 0x01082800000e0000 */
[----:B------:R4:W0:Y:S02]  /*84e0*/  SHFL.IDX PT, R50, R113, 0x1, 0x181f ;  /* 0x00381f0071327f89 */ /* 0x00082400000e0000 */
.L_x_3326:
[----:B------:R-:W-:Y:S01]  /*84f0*/  ISETP.GE.OR P3, PT, R102, R109, P1 ;  /* 0x0000006d6600720c */ /* 0x000fe20000f66670 */
[----:B------:R-:W-:-:S12]  /*8500*/  BSSY B1, `(.L_x_3008) ;  /* 0x00000fc000017945 */ /* 0x000fd80003800000 */
[----:B------:R-:W-:Y:S05]  /*8510*/  @P3 BRA `(.L_x_3009) ;  /* 0x0000000c00e83947 */ /* 0x000fea0003800000 */
[----:B------:R-:W5:Y:S01]  /*8520*/  LDL R14, [R1+0x24] ;  /* 0x00002400010e7983 */ /* 0x000f620000100800 */
[----:B------:R-:W-:Y:S01]  /*8530*/  SEL R11, R96, R125, !P0 ;  /* 0x0000007d600b7207 */ /* 0x000fe20004000000 */
[----:B------:R-:W-:Y:S01]  /*8540*/  BSSY B2, `(.L_x_3010) ;  /* 0x00000f2000027945 */ /* 0x000fe20003800000 */
[----:B0-----:R-:W-:Y:S02]  /*8550*/  IADD3 R48, P3, R39, R50, RZ ;  /* 0x0000003227307210 */ /* 0x001fe40007f7e0ff */
[----:B------:R-:W-:-:S03]  /*8560*/  SHF.R.S32.HI R12, RZ, 0x1f, R11 ;  /* 0x0000001fff0c7819 */ /* 0x000fc6000001140b */
[----:B------:R-:W-:Y:S01]  /*8570*/  IMAD.X R49, R76, 0x1, R43, P3 ;  /* 0x000000014c317824 */ /* 0x000fe200018e062b */
[----:B------:R-:W-:-:S04]  /*8580*/  LEA.HI R11, R12, R11, RZ, 0x5 ;  /* 0x0000000b0c0b7211 */ /* 0x000fc800078f28ff */
        /* <DEDUP_REMOVED lines=9> */
[----:B------:R-:W-:-:S04]  /*8620*/  IMAD R13, R23, 0x8000, R83 ;  /* 0x00008000170d7824 */ /* 0x000fc800078e0253 */
[----:B------:R-:W-:Y:S01]  /*8630*/  IMAD R15, R23, 0x8000, R12 ;  /* 0x00008000170f7824 */ /* 0x000fe200078e020c */
[----:B------:R-:W-:-:S03]  /*8640*/  IADD3 R13, R22, R13, RZ ;  /* 0x0000000d160d7210 */ /* 0x000fc60007ffe0ff */
[----:B------:R-:W-:-:S03]  /*8650*/  IMAD.IADD R44, R22, 0x1, R15 ;  /* 0x00000001162c7824 */ /* 0x000fc600078e020f */
[----:B------:R-:W0:Y:S04]  /*8660*/  LDS.128 R12, [R13+0x28400] ;  /* 0x028400000d0c7984 */ /* 0x000e280000000c00 */
[----:B------:R-:W0:Y:S01]  /*8670*/  LDS.128 R44, [R44+0x28400] ;  /* 0x028400002c2c7984 */ /* 0x000e220000000c00 */
[----:B------:R-:W-:Y:S05]  /*8680*/  @P2 BRA `(.L_x_3011) ;  /* 0x0000000c00742947 */ /* 0x000fea0003800000 */
[--C-:B------:R-:W-:Y:S01]  /*8690*/  SHF.R.U32.HI R136, RZ, 0x8, R53.reuse ;  /* 0x00000008ff887819 */ /* 0x100fe20000011635 */
[----:B0-----:R-:W-:Y:S01]  /*86a0*/  IMAD.MOV.U32 R52, RZ, RZ, R46 ;  /* 0x000000ffff347224 */ /* 0x001fe200078e002e */
[--C-:B------:R-:W-:Y:S01]  /*86b0*/  SHF.R.U32.HI R137, RZ, 0x10, R53.reuse ;  /* 0x00000010ff897819 */ /* 0x100fe20000011635 */
[----:B------:R-:W-:Y:S01]  /*86c0*/  IMAD.MOV.U32 R58, RZ, RZ, R44 ;  /* 0x000000ffff3a7224 */ /* 0x000fe200078e002c */
[----:B------:R-:W-:Y:S01]  /*86d0*/  LOP3.LUT R54, R53, 0xff, RZ, 0xc0, !PT ;  /* 0x000000ff35367812 */ /* 0x000fe200078ec0ff */
[----:B------:R-:W-:Y:S01]  /*86e0*/  IMAD.MOV.U32 R51, RZ, RZ, R14 ;  /* 0x000000ffff337224 */ /* 0x000fe200078e000e */
[----:B------:R-:W-:Y:S01]  /*86f0*/  SHF.R.U32.HI R53, RZ, 0x18, R53 ;  /* 0x00000018ff357819 */ /* 0x000fe20000011635 */
[----:B------:R-:W-:Y:S01]  /*8700*/  IMAD.U32 R44, R137, 0x10000, RZ ;  /* 0x00010000892c7824 */ /* 0x000fe200078e00ff */
[--C-:B------:R-:W-:Y:S02]  /*8710*/  SHF.R.U32.HI R135, RZ, 0x10, R55.reuse ;  /* 0x00000010ff877819 */ /* 0x100fe40000011637 */
[----:B------:R-:W-:-:S02]  /*8720*/  SHF.R.U32.HI R134, RZ, 0x8, R55 ;  /* 0x00000008ff867819 */ /* 0x000fc40000011637 */
[----:B------:R-:W-:Y:S02]  /*8730*/  LOP3.LUT R56, R55, 0xff, RZ, 0xc0, !PT ;  /* 0x000000ff37387812 */ /* 0x000fe400078ec0ff */
[----:B------:R-:W-:Y:S01]  /*8740*/  SHF.R.U32.HI R133, RZ, 0x18, R55 ;  /* 0x00000018ff857819 */ /* 0x000fe20000011637 */
[----:B------:R-:W-:Y:S01]  /*8750*/  IMAD.MOV.U32 R55, RZ, RZ, R12 ;  /* 0x000000ffff377224 */ /* 0x000fe200078e000c */
[----:B------:R-:W-:Y:S01]  /*8760*/  PRMT R53, R53, 0x654, R54 ;  /* 0x0000065435357816 */ /* 0x000fe20000000036 */
[----:B------:R-:W-:Y:S01]  /*8770*/  IMAD.SHL.U32 R12, R136, 0x100, RZ ;  /* 0x00000100880c7824 */ /* 0x000fe200078e00ff */
[--C-:B------:R-:W-:Y:S02]  /*8780*/  SHF.R.U32.HI R79, RZ, 0x8, R59.reuse ;  /* 0x00000008ff4f7819 */ /* 0x100fe4000001163b */
[--C-:B------:R-:W-:Y:S02]  /*8790*/  SHF.R.U32.HI R114, RZ, 0x10, R59.reuse ;  /* 0x00000010ff727819 */ /* 0x100fe4000001163b */
[----:B------:R-:W-:Y:S01]  /*87a0*/  LOP3.LUT R78, R59, 0xff, RZ, 0xc0, !PT ;  /* 0x000000ff3b4e7812 */ /* 0x000fe200078ec0ff */
[----:B------:R-:W-:Y:S01]  /*87b0*/  IMAD.SHL.U32 R46, R79, 0x100, RZ ;  /* 0x000001004f2e7824 */ /* 0x000fe200078e00ff */
[----:B------:R-:W-:-:S02]  /*87c0*/  SHF.R.U32.HI R59, RZ, 0x18, R59 ;  /* 0x00000018ff3b7819 */ /* 0x000fc4000001163b */
[----:B------:R-:W-:Y:S01]  /*87d0*/  LOP3.LUT R53, R53, 0xff00, R12, 0xf8, !PT ;  /* 0x0000ff0035357812 */ /* 0x000fe200078ef80c */
[----:B------:R-:W-:Y:S01]  /*87e0*/  IMAD.SHL.U32 R12, R134, 0x100, RZ ;  /* 0x00000100860c7824 */ /* 0x000fe200078e00ff */
[--C-:B---3--:R-:W-:Y:S02]  /*87f0*/  SHF.R.U32.HI R120, RZ, 0x10, R57.reuse ;  /* 0x00000010ff787819 */ /* 0x108fe40000011639 */
[--C-:B------:R-:W-:Y:S02]  /*8800*/  SHF.R.U32.HI R115, RZ, 0x8, R57.reuse ;  /* 0x00000008ff737819 */ /* 0x100fe40000011639 */
[----:B------:R-:W-:Y:S02]  /*8810*/  LOP3.LUT R77, R57, 0xff, RZ, 0xc0, !PT ;  /* 0x000000ff394d7812 */ /* 0x000fe400078ec0ff */
[----:B--2---:R-:W-:Y:S02]  /*8820*/  SHF.R.U32.HI R118, RZ, 0x18, R57 ;  /* 0x00000018ff767819 */ /* 0x004fe40000011639 */
[----:B------:R-:W-:-:S02]  /*8830*/  PRMT R57, R133, 0x654, R56 ;  /* 0x0000065485397816 */ /* 0x000fc40000000038 */
[----:B------:R-:W-:Y:S01]  /*8840*/  PRMT R59, R59, 0x654, R78 ;  /* 0x000006543b3b7816 */ /* 0x000fe2000000004e */
[----:B------:R-:W-:Y:S01]  /*8850*/  IMAD.U32 R78, R114, 0x10000, RZ ;  /* 0x00010000724e7824 */ /* 0x000fe200078e00ff */
[----:B------:R-:W-:Y:S01]  /*8860*/  LOP3.LUT R57, R57, 0xff00, R12, 0xf8, !PT ;  /* 0x0000ff0039397812 */ /* 0x000fe200078ef80c */
[----:B------:R-:W-:Y:S01]  /*8870*/  IMAD.U32 R12, R135, 0x10000, RZ ;  /* 0x00010000870c7824 */ /* 0x000fe200078e00ff */
[----:B------:R-:W-:Y:S01]  /*8880*/  LOP3.LUT R133, R59, 0xff00, R46, 0xf8, !PT ;  /* 0x0000ff003b857812 */ /* 0x000fe200078ef82e */
[----:B------:R-:W-:Y:S01]  /*8890*/  IMAD.U32 R46, R120, 0x10000, RZ ;  /* 0x00010000782e7824 */ /* 0x000fe200078e00ff */
[----:B------:R-:W-:Y:S02]  /*88a0*/  PRMT R77, R118, 0x654, R77 ;  /* 0x00000654764d7816 */ /* 0x000fe4000000004d */
[----:B------:R-:W-:Y:S02]  /*88b0*/  SHF.L.U32 R14, R115, 0x8, RZ ;  /* 0x00000008730e7819 */ /* 0x000fe400000006ff */
[----:B------:R-:W-:-:S02]  /*88c0*/  F2FP.F16.E4M3.UNPACK_B R79, R132.H1 ;  /* 0x00000084ff4f723e */ /* 0x000fc400030006ff */
        /* <DEDUP_REMOVED lines=9> */
[C---:B------:R-:W-:Y:S01]  /*8960*/  FMUL.FTZ R114, R54.reuse, R14 ;  /* 0x0000000e36727220 */ /* 0x040fe20000410000 */
        /* <DEDUP_REMOVED lines=18> */
[----:B------:R-:W-:Y:S02]  /*8a90*/  HADD2.F32 R59, -RZ, R58.H0_H0 ;  /* 0x2000003aff3b7230 */ /* 0x000fe40000004100 */
        /* <DEDUP_REMOVED lines=33> */
[----:B------:R-:W-:Y:S01]  /*8cb0*/  F2FP.F16.E4M3.UNPACK_B R130, R130 ;  /* 0x00000082ff82723e */ /* 0x000fe200020006ff */
[----:B------:R-:W-:Y:S01]  /*8cc0*/  FMUL.FTZ R136, R55, R114 ;  /* 0x0000007237887220 */ /* 0x000fe20000410000 */
[----:B------:R-:W-:Y:S01]  /*8cd0*/  FFMA.FTZ R114, R59, R58, R78 ;  /* 0x0000003a3b727223 */ /* 0x000fe2000001004e */
[----:B------:R-:W-:Y:S01]  /*8ce0*/  FFMA.FTZ R132, R55, R56, -R132 ;  /* 0x0000003837847223 */ /* 0x000fe20000010884 */
[----:B------:R-:W-:Y:S01]  /*8cf0*/  F2FP.F16.E4M3.UNPACK_B R55, R52 ;  /* 0x00000034ff37723e */ /* 0x000fe200020006ff */
[----:B------:R-:W-:Y:S01]  /*8d00*/  FFMA.FTZ R133, R57, R56, R136 ;  /* 0x0000003839857223 */ /* 0x000fe20000010088 */
[----:B------:R-:W-:Y:S01]  /*8d10*/  HADD2.F32 R59, -RZ, R129.H0_H0 ;  /* 0x20000081ff3b7230 */ /* 0x000fe20000004100 */
[----:B------:R-:W-:Y:S01]  /*8d20*/  F2FP.SATFINITE.E4M3.F32.PACK_AB_MERGE_C R53, R134, R53, RZ ;  /* 0x000000358635723e */ /* 0x000fe200048070ff */
[----:B------:R-:W-:Y:S01]  /*8d30*/  HADD2.F32 R52, -RZ, R51.H0_H0 ;  /* 0x20000033ff347230 */ /* 0x000fe20000004100 */
[----:B------:R-:W-:Y:S01]  /*8d40*/  F2FP.SATFINITE.E4M3.F32.PACK_AB_MERGE_C R135, R135, R54, RZ ;  /* 0x000000368787723e */ /* 0x000fe200048070ff */
[----:B------:R-:W-:Y:S01]  /*8d50*/  HADD2.F32 R56, -RZ, R55.H0_H0 ;  /* 0x20000037ff387230 */ /* 0x000fe20000004100 */
[----:B------:R-:W-:Y:S01]  /*8d60*/  F2FP.SATFINITE.E4M3.F32.PACK_AB_MERGE_C R54, R118, R79, R53 ;  /* 0x0000004f7636723e */ /* 0x000fe20004807035 */
[----:B------:R-:W-:Y:S01]  /*8d70*/  HADD2.F32 R58, -RZ, R129.H1_H1 ;  /* 0x30000081ff3a7230 */ /* 0x000fe20000004100 */
[----:B------:R-:W-:Y:S01]  /*8d80*/  F2FP.F16.E4M3.UNPACK_B R79, R46 ;  /* 0x0000002eff4f723e */ /* 0x000fe200020006ff */
[----:B------:R-:W-:-:S02]  /*8d90*/  HADD2.F32 R55, -RZ, R55.H1_H1 ;  /* 0x30000037ff377230 */ /* 0x000fc40000004100 */
[-C--:B------:R-:W-:Y:S01]  /*8da0*/  FMUL.FTZ R77, R56, R59.reuse ;  /* 0x0000003b384d7220 */ /* 0x080fe20000410000 */
[--C-:B------:R-:W-:Y:S02]  /*8db0*/  HADD2.F32 R57, -RZ, R130.reuse.H0_H0 ;  /* 0x20000082ff397230 */ /* 0x100fe40000004100 */
[C---:B------:R-:W-:Y:S01]  /*8dc0*/  FMUL.FTZ R59, R52.reuse, R59 ;  /* 0x0000003b343b7220 */ /* 0x040fe20000410000 */
[----:B------:R-:W-:Y:S02]  /*8dd0*/  HADD2.F32 R51, -RZ, R51.H1_H1 ;  /* 0x30000033ff337230 */ /* 0x000fe40000004100 */
[-C--:B------:R-:W-:Y:S01]  /*8de0*/  FMUL.FTZ R78, R55, R58.reuse ;  /* 0x0000003a374e7220 */ /* 0x080fe20000410000 */
[----:B------:R-:W-:Y:S02]  /*8df0*/  HADD2.F32 R130, -RZ, R130.H1_H1 ;  /* 0x30000082ff827230 */ /* 0x000fe40000004100 */
[-C--:B------:R-:W-:Y:S01]  /*8e00*/  FFMA.FTZ R52, R52, R57.reuse, -R77 ;  /* 0x0000003934347223 */ /* 0x080fe2000001084d */
[----:B------:R-:W-:Y:S01]  /*8e10*/  FFMA.FTZ R59, R56, R57, R59 ;  /* 0x00000039383b7223 */ /* 0x000fe2000001003b */
[C---:B------:R-:W-:Y:S01]  /*8e20*/  FMUL.FTZ R58, R51.reuse, R58 ;  /* 0x0000003a333a7220 */ /* 0x040fe20000410000 */
[----:B------:R-:W-:Y:S01]  /*8e30*/  F2FP.F16.E4M3.UNPACK_B R57, R45 ;  /* 0x0000002dff39723e */ /* 0x000fe200020006ff */
[-C--:B------:R-:W-:Y:S01]  /*8e40*/  FFMA.FTZ R51, R51, R130.reuse, -R78 ;  /* 0x0000008233337223 */ /* 0x080fe2000001084e */
[----:B------:R-:W-:Y:S01]  /*8e50*/  F2FP.F16.E4M3.UNPACK_B R56, R13 ;  /* 0x0000000dff38723e */ /* 0x000fe200020006ff */
[----:B------:R-:W-:Y:S01]  /*8e60*/  FFMA.FTZ R130, R55, R130, R58 ;  /* 0x0000008237827223 */ /* 0x000fe2000001003a */
[----:B------:R-:W-:Y:S01]  /*8e70*/  F2FP.SATFINITE.E4M3.F32.PACK_AB_MERGE_C R133, R133, R114, RZ ;  /* 0x000000728585723e */ /* 0x000fe200048070ff */
[----:B------:R-:W-:Y:S01]  /*8e80*/  HADD2.F32 R58, -RZ, R57.H0_H0 ;  /* 0x20000039ff3a7230 */ /* 0x000fe20000004100 */
[----:B------:R-:W-:Y:S01]  /*8e90*/  F2FP.F16.E4M3.UNPACK_B R77, R44 ;  /* 0x0000002cff4d723e */ /* 0x000fe200020006ff */
[----:B------:R-:W-:Y:S01]  /*8ea0*/  HADD2.F32 R114, -RZ, R79.H0_H0 ;  /* 0x2000004fff727230 */ /* 0x000fe20000004100 */
[----:B------:R-:W-:Y:S01]  /*8eb0*/  F2FP.SATFINITE.E4M3.F32.PACK_AB_MERGE_C R131, R132, R131, RZ ;  /* 0x000000838483723e */ /* 0x000fe200048070ff */
[----:B------:R-:W-:Y:S01]  /*8ec0*/  HADD2.F32 R55, -RZ, R56.H0_H0 ;  /* 0x20000038ff377230 */ /* 0x000fe20000004100 */
[----:B------:R-:W-:Y:S01]  /*8ed0*/  F2FP.SATFINITE.E4M3.F32.PACK_AB_MERGE_C R53, R120, R115, R135 ;  /* 0x000000737835723e */ /* 0x000fe20004807087 */
[----:B------:R-:W-:Y:S01]  /*8ee0*/  HADD2.F32 R78, -RZ, R77.H0_H0 ;  /* 0x2000004dff4e7230 */ /* 0x000fe20000004100 */
[----:B------:R-:W-:Y:S01]  /*8ef0*/  F2FP.SATFINITE.E4M3.F32.PACK_AB_MERGE_C R52, R51, R52, R131 ;  /* 0x000000343334723e */ /* 0x000fe20004807083 */
[-C--:B------:R-:W-:Y:S01]  /*8f00*/  FMUL.FTZ R118, R58, R114.reuse ;  /* 0x000000723a767220 */ /* 0x080fe20000410000 */
[----:B------:R-:W-:Y:S01]  /*8f10*/  F2FP.SATFINITE.E4M3.F32.PACK_AB_MERGE_C R51, R130, R59, R133 ;  /* 0x0000003b8233723e */ /* 0x000fe20004807085 */
[----:B------:R-:W-:Y:S01]  /*8f20*/  FMUL.FTZ R115, R55, R114 ;  /* 0x0000007237737220 */ /* 0x000fe20000410000 */
[----:B------:R-:W-:-:S02]  /*8f30*/  HADD2.F32 R59, -RZ, R57.H1_H1 ;  /* 0x30000039ff3b7230 */ /* 0x000fc40000004100 */
[-C--:B------:R-:W-:Y:S01]  /*8f40*/  FFMA.FTZ R55, R55, R78.reuse, -R118 ;  /* 0x0000004e37377223 */ /* 0x080fe20000010876 */
[----:B------:R-:W-:Y:S01]  /*8f50*/  HADD2.F32 R114, -RZ, R79.H1_H1 ;  /* 0x3000004fff727230 */ /* 0x000fe20000004100 */
[----:B------:R-:W-:Y:S01]  /*8f60*/  F2FP.F16.E4M3.UNPACK_B R13, R13.H1 ;  /* 0x0000000dff0d723e */ /* 0x000fe200030006ff */
        /* <DEDUP_REMOVED lines=9> */
[----:B------:R-:W-:Y:S01]  /*9000*/  FFMA.FTZ R129, R59, R78, R114 ;  /* 0x0000004e3b817223 */ /* 0x000fe20000010072 */
[----:B------:R-:W-:Y:S01]  /*9010*/  HADD2.F32 R46, -RZ, R58.H0_H0 ;  /* 0x2000003aff2e7230 */ /* 0x000fe20000004100 */
[----:B------:R-:W-:Y:S01]  /*9020*/  F2FP.F16.E4M3.UNPACK_B R79, R14.H1 ;  /* 0x0000000eff4f723e */ /* 0x000fe200030006ff */
[----:B------:R-:W-:-:S02]  /*9030*/  HADD2.F32 R45, -RZ, R13.H0_H0 ;  /* 0x2000000dff2d7230 */ /* 0x000fc40000004100 */
[--C-:B------:R-:W-:Y:S02]  /*9040*/  HADD2.F32 R59, -RZ, R57.reuse.H0_H0 ;  /* 0x20000039ff3b7230 */ /* 0x100fe40000004100 */
[----:B------:R-:W-:Y:S02]  /*9050*/  HADD2.F32 R58, -RZ, R58.H1_H1 ;  /* 0x3000003aff3a7230 */ /* 0x000fe40000004100 */
[----:B------:R-:W-:Y:S02]  /*9060*/  HADD2.F32 R77, -RZ, R57.H1_H1 ;  /* 0x30000039ff4d7230 */ /* 0x000fe40000004100 */
[-C--:B------:R-:W-:Y:S01]  /*9070*/  FMUL.FTZ R78, R46, R59.reuse ;  /* 0x0000003b2e4e7220 */ /* 0x080fe20000410000 */
[----:B------:R-:W-:Y:S02]  /*9080*/  HADD2.F32 R57, -RZ, R44.H0_H0 ;  /* 0x2000002cff397230 */ /* 0x000fe40000004100 */
[----:B------:R-:W-:Y:S01]  /*9090*/  FMUL.FTZ R59, R45, R59 ;  /* 0x0000003b2d3b7220 */ /* 0x000fe20000410000 */
[----:B------:R-:W-:-:S02]  /*90a0*/  HADD2.F32 R13, -RZ, R13.H1_H1 ;  /* 0x3000000dff0d7230 */ /* 0x000fc40000004100 */
[----:B------:R-:W-:Y:S01]  /*90b0*/  FMUL.FTZ R114, R58, R77 ;  /* 0x0000004d3a727220 */ /* 0x000fe20000410000 */
[----:B------:R-:W-:Y:S02]  /*90c0*/  HADD2.F32 R44, -RZ, R44.H1_H1 ;  /* 0x3000002cff2c7230 */ /* 0x000fe40000004100 */
[----:B------:R-:W-:Y:S01]  /*90d0*/  FFMA.FTZ R130, R46, R57, R59 ;  /* 0x000000392e827223 */ /* 0x000fe2000001003b */
[----:B------:R-:W-:Y:S01]  /*90e0*/  F2FP.F16.E4M3.UNPACK_B R46, R47 ;  /* 0x0000002fff2e723e */ /* 0x000fe200020006ff */
[C---:B------:R-:W-:Y:S01]  /*90f0*/  FMUL.FTZ R77, R13.reuse, R77 ;  /* 0x0000004d0d4d7220 */ /* 0x040fe20000410000 */
[----:B------:R-:W-:Y:S01]  /*9100*/  F2FP.F16.E4M3.UNPACK_B R47, R47.H1 ;  /* 0x0000002fff2f723e */ /* 0x000fe200030006ff */
[-C--:B------:R-:W-:Y:S01]  /*9110*/  FFMA.FTZ R131, R13, R44.reuse, -R114 ;  /* 0x0000002c0d837223 */ /* 0x080fe20000010872 */
[----:B------:R-:W-:Y:S01]  /*9120*/  F2FP.F16.E4M3.UNPACK_B R13, R15 ;  /* 0x0000000fff0d723e */ /* 0x000fe200020006ff */
[----:B------:R-:W-:Y:S01]  /*9130*/  FFMA.FTZ R120, R45, R57, -R78 ;  /* 0x000000392d787223 */ /* 0x000fe2000001084e */
[----:B------:R-:W-:Y:S01]  /*9140*/  F2FP.F16.E4M3.UNPACK_B R15, R15.H1 ;  /* 0x0000000fff0f723e */ /* 0x000fe200030006ff */
[----:B------:R-:W-:Y:S01]  /*9150*/  FFMA.FTZ R133, R58, R44, R77 ;  /* 0x0000002c3a857223 */ /* 0x000fe2000001004d */
        /* <DEDUP_REMOVED lines=12> */
[C---:B------:R-:W-:Y:S01]  /*9220*/  FMUL.FTZ R115, R45.reuse, R115 ;  /* 0x000000732d737220 */ /* 0x040fe20000410000 */
[----:B------:R-:W-:Y:S02]  /*9230*/  HADD2.F32 R44, -RZ, R13.H0_H0 ;  /* 0x2000000dff2c7230 */ /* 0x000fe40000004100 */
[-C--:B------:R-:W-:Y:S01]  /*9240*/  FFMA.FTZ R132, R45, R77.reuse, -R132 ;  /* 0x0000004d2d847223 */ /* 0x080fe20000010884 */
[----:B------:R-:W-:Y:S02]  /*9250*/  HADD2.F32 R59, -RZ, R14.H0_H0 ;  /* 0x2000000eff3b7230 */ /* 0x000fe40000004100 */
[----:B------:R-:W-:Y:S01]  /*9260*/  FFMA.FTZ R115, R12, R77, R115 ;  /* 0x0000004d0c737223 */ /* 0x000fe20000010073 */
        /* <DEDUP_REMOVED lines=11> */
[----:B------:R-:W-:Y:S01]  /*9320*/  HADD2.F32 R78, -RZ, R78.H1_H1 ;  /* 0x3000004eff4e7230 */ /* 0x000fe20000004100 */
[----:B------:R-:W-:Y:S01]  /*9330*/  F2FP.SATFINITE.E4M3.F32.PACK_AB_MERGE_C R56, R129, R56, R130 ;  /* 0x000000388138723e */ /* 0x000fe20004807082 */
[----:B------:R-:W-:Y:S02]  /*9340*/  HADD2.F32 R58, -RZ, R58.H1_H1 ;  /* 0x3000003aff3a7230 */ /* 0x000fe40000004100 */
        /* <DEDUP_REMOVED lines=11> */
[----:B------:R-:W-:Y:S01]  /*9400*/  F2FP.SATFINITE.E4M3.F32.PACK_AB_MERGE_C R115, R134, R115, RZ ;  /* 0x000000738673723e */ /* 0x000fe200048070ff */
[----:B------:R-:W-:Y:S01]  /*9410*/  IMAD.MOV.U32 R46, RZ, RZ, R51 ;  /* 0x000000ffff2e7224 */ /* 0x000fe200078e0033 */
[----:B------:R-:W-:Y:S01]  /*9420*/  F2FP.SATFINITE.E4M3.F32.PACK_AB_MERGE_C R15, R12, R135, R15 ;  /* 0x000000870c0f723e */ /* 0x000fe2000480700f */
[----:B------:R-:W-:Y:S01]  /*9430*/  IMAD.MOV.U32 R12, RZ, RZ, R54 ;  /* 0x000000ffff0c7224 */ /* 0x000fe200078e0036 */
[----:B------:R-:W-:-:S02]  /*9440*/  F2FP.SATFINITE.E4M3.F32.PACK_AB_MERGE_C R47, R45, R114, R115 ;  /* 0x000000722d2f723e */ /* 0x000fc40004807073 */
[----:B------:R-:W-:-:S07]  /*9450*/  MOV R45, R56 ;  /* 0x00000038002d7202 */ /* 0x000fce0000000f00 */
.L_x_3011:
[----:B------:R-:W-:Y:S05]  /*9460*/  BSYNC B2 ;  /* 0x0000000000027941 */ /* 0x000fea0003800000 */
.L_x_3010:
[----:B------:R-:W-:Y:S01]  /*9470*/  ISETP.GE.AND P3, PT, R11, R123, PT ;  /* 0x0000007b0b00720c */ /* 0x000fe20003f66270 */
[----:B0-----:R0:W-:-:S12]  /*9480*/  ST.E.128 desc[UR36][R48.64], R12 ;  /* 0x0000000c30007985 */ /* 0x0011d8000c101d24 */
[----:B------:R-:W-:-:S04]  /*9490*/  @!P3 IADD3 R50, P4, R11, R50, RZ ;  /* 0x000000320b32b210 */ /* 0x000fc80007f9e0ff */
[----:B------:R-:W-:-:S05]  /*94a0*/  @!P3 LEA.HI.X.SX32 R51, R11, R76, 0x1, P4 ;  /* 0x0000004c0b33b211 */ /* 0x000fca00020f0eff */
[----:B------:R0:W-:Y:S04]  /*94b0*/  @!P3 ST.E.128 desc[UR36][R50.64], R44 ;  /* 0x0000002c3200b985 */ /* 0x0001e8000c101d24 */
.L_x_3009:
[----:B------:R-:W-:Y:S05]  /*94c0*/  BSYNC B1 ;  /* 0x0000000000017941 */ /* 0x000fea0003800000 */
.L_x_3008:
[----:B------:R-:W-:-:S03]  /*94d0*/  UMOV UR4, 0xffffffff ;  /* 0xffffffff00047882 */ /* 0x000fc60000000000 */
[----:B------:R-:W-:Y:S05]  /*94e0*/  BRA.DIV UR4, `(.L_x_3012) ;  /* 0x0000022604647947 */ /* 0x000fea000b800000 */
[----:B0-----:R0:W0:Y:S04]  /*94f0*/  SHFL.IDX PT, R50, R116, 0x2, 0x181f ;  /* 0x00581f0074327f89 */ /* 0x00102800000e0000 */
[----:B------:R0:W0:Y:S02]  /*9500*/  SHFL.IDX PT, R52, R113, 0x2, 0x181f ;  /* 0x00581f0071347f89 */ /* 0x00002400000e0000 */
.L_x_3330:
        /* <DEDUP_REMOVED lines=34> */
[----:B------:R-:W-:Y:S01]  /*9730*/  SHF.R.U32.HI R60, RZ, 0x18, R67 ;  /* 0x00000018ff3c7819 */ /* 0x000fe20000011643 */
[----:B------:R-:W-:Y:S01]  /*9740*/  IMAD.MOV.U32 R53, RZ, RZ, R46 ;  /* 0x000000ffff357224 */ /* 0x000fe200078e002e */
[----:B------:R-:W-:-:S02]  /*9750*/  LOP3.LUT R59, R67, 0xff, RZ, 0xc0, !PT ;  /* 0x000000ff433b7812 */ /* 0x000fc400078ec0ff */
[----:B------:R-:W-:Y:S02]  /*9760*/  SHF.R.U32.HI R76, RZ, 0x10, R61 ;  /* 0x00000010ff4c7819 */ /* 0x000fe4000001163d */
[----:B------:R-:W-:Y:S02]  /*9770*/  PRMT R55, R114, 0x654, R55 ;  /* 0x0000065472377816 */ /* 0x000fe40000000037 */
[----:B------:R-:W-:Y:S02]  /*9780*/  SHF.R.U32.HI R79, RZ, 0x18, R63 ;  /* 0x00000018ff4f7819 */ /* 0x000fe4000001163f */
[----:B------:R-:W-:Y:S02]  /*9790*/  LOP3.LUT R56, R63, 0xff, RZ, 0xc0, !PT ;  /* 0x000000ff3f387812 */ /* 0x000fe400078ec0ff */
[----:B------:R-:W-:Y:S02]  /*97a0*/  SHF.R.U32.HI R77, RZ, 0x18, R65 ;  /* 0x00000018ff4d7819 */ /* 0x000fe40000011641 */
[----:B------:R-:W-:-:S02]  /*97b0*/  LOP3.LUT R58, R65, 0xff, RZ, 0xc0, !PT ;  /* 0x000000ff413a7812 */ /* 0x000fc400078ec0ff */
[----:B------:R-:W-:Y:S02]  /*97c0*/  SHF.R.U32.HI R61, RZ, 0x8, R65 ;  /* 0x00000008ff3d7819 */ /* 0x000fe40000011641 */
[----:B------:R-:W-:Y:S01]  /*97d0*/  PRMT R14, R60, 0x654, R59 ;  /* 0x000006543c0e7816 */ /* 0x000fe2000000003b */
[----:B------:R-:W-:Y:S01]  /*97e0*/  IMAD.SHL.U32 R59, R64, 0x100, RZ ;  /* 0x00000100403b7824 */ /* 0x000fe200078e00ff */
[----:B------:R-:W-:Y:S02]  /*97f0*/  SHF.R.U32.HI R62, RZ, 0x10, R63 ;  /* 0x00000010ff3e7819 */ /* 0x000fe4000001163f */
[----:B------:R-:W-:Y:S01]  /*9800*/  LOP3.LUT R12, R55, 0xff00, R12, 0xf8, !PT ;  /* 0x0000ff00370c7812 */ /* 0x000fe200078ef80c */
[----:B------:R-:W-:Y:S01]  /*9810*/  IMAD.U32 R55, R76, 0x10000, RZ ;  /* 0x000100004c377824 */ /* 0x000fe200078e00ff */
[----:B------:R-:W-:Y:S02]  /*9820*/  SHF.R.U32.HI R63, RZ, 0x8, R67 ;  /* 0x00000008ff3f7819 */ /* 0x000fe40000011643 */
[----:B------:R-:W-:-:S02]  /*9830*/  PRMT R56, R79, 0x654, R56 ;  /* 0x000006544f387816 */ /* 0x000fc40000000038 */
[----:B------:R-:W-:Y:S01]  /*9840*/  PRMT R58, R77, 0x654, R58 ;  /* 0x000006544d3a7816 */ /* 0x000fe2000000003a */
[----:B------:R-:W-:Y:S01]  /*9850*/  IMAD.SHL.U32 R63, R63, 0x100, RZ ;  /* 0x000001003f3f7824 */ /* 0x000fe200078e00ff */
[----:B------:R-:W-:Y:S02]  /*9860*/  SHF.L.U32 R61, R61, 0x8, RZ ;  /* 0x000000083d3d7819 */ /* 0x000fe400000006ff */
[----:B------:R-:W-:Y:S01]  /*9870*/  LOP3.LUT R56, R56, 0xff00, R59, 0xf8, !PT ;  /* 0x0000ff0038387812 */ /* 0x000fe200078ef83b */
[----:B------:R-:W-:Y:S01]  /*9880*/  IMAD.U32 R59, R62, 0x10000, RZ ;  /* 0x000100003e3b7824 */ /* 0x000fe200078e00ff */
[----:B------:R-:W-:Y:S02]  /*9890*/  LOP3.LUT R44, R12, 0xff0000, R55, 0xf8, !PT ;  /* 0x00ff00000c2c7812 */ /* 0x000fe400078ef837 */
[----:B------:R-:W-:Y:S02]  /*98a0*/  LOP3.LUT R46, R58, 0xff00, R61, 0xf8, !PT ;  /* 0x0000ff003a2e7812 */ /* 0x000fe400078ef83d */
[----:B------:R-:W-:-:S02]  /*98b0*/  F2FP.F16.E4M3.UNPACK_B R62, R128.H1 ;  /* 0x00000080ff3e723e */ /* 0x000fc400030006ff */
        /* <DEDUP_REMOVED lines=13> */
[----:B------:R-:W-:Y:S01]  /*9990*/  FMUL.FTZ R67, R59, R14 ;  /* 0x0000000e3b437220 */ /* 0x000fe20000410000 */
[----:B------:R-:W-:Y:S01]  /*99a0*/  HADD2.F32 R62, -RZ, R62.H1_H1 ;  /* 0x3000003eff3e7230 */ /* 0x000fe20000004100 */
[----:B------:R-:W-:Y:S01]  /*99b0*/  F2FP.F16.E4M3.UNPACK_B R128, R128 ;  /* 0x00000080ff80723e */ /* 0x000fe200020006ff */
[----:B------:R-:W-:Y:S02]  /*99c0*/  IMAD.U32 R65, R65, 0x10000, RZ ;  /* 0x0001000041417824 */ /* 0x000fe400078e00ff */
[-C--:B------:R-:W-:Y:S01]  /*99d0*/  FFMA.FTZ R66, R59, R61.reuse, R66 ;  /* 0x0000003d3b427223 */ /* 0x080fe20000010042 */
[----:B------:R-:W-:Y:S01]  /*99e0*/  FFMA.FTZ R67, R56, R61, -R67 ;  /* 0x0000003d38437223 */ /* 0x000fe20000010843 */
        /* <DEDUP_REMOVED lines=9> */
[----:B------:R-:W-:Y:S01]  /*9a80*/  FMUL.FTZ R62, R56, R62 ;  /* 0x0000003e383e7220 */ /* 0x000fe20000410000 */
[----:B------:R-:W-:Y:S01]  /*9a90*/  HADD2.F32 R58, -RZ, R57.H0_H0 ;  /* 0x20000039ff3a7230 */ /* 0x000fe20000004100 */
[----:B------:R-:W-:Y:S01]  /*9aa0*/  LOP3.LUT R14, R64, 0xff0000, R65, 0xf8, !PT ;  /* 0x00ff0000400e7812 */ /* 0x000fe200078ef841 */
[----:B------:R-:W-:Y:S02]  /*9ab0*/  HADD2.F32 R55, -RZ, R54.H0_H0 ;  /* 0x20000036ff377230 */ /* 0x000fe40000004100 */
[-C--:B------:R-:W-:Y:S01]  /*9ac0*/  FFMA.FTZ R64, R56, R60.reuse, -R63 ;  /* 0x0000003c38407223 */ /* 0x080fe2000001083f */
        /* <DEDUP_REMOVED lines=34> */
[----:B------:R-:W-:Y:S02]  /*9cf0*/  HADD2.F32 R58, -RZ, R127.H0_H0 ;  /* 0x2000007fff3a7230 */ /* 0x000fe40000004100 */
[----:B------:R-:W-:Y:S01]  /*9d00*/  FFMA.FTZ R114, R54, R59, -R55 ;  /* 0x0000003b36727223 */ /* 0x000fe20000010837 */
[----:B------:R-:W-:Y:S01]  /*9d10*/  F2FP.F16.E4M3.UNPACK_B R54, R53 ;  /* 0x00000035ff36723e */ /* 0x000fe200020006ff */
[----:B------:R-:W-:Y:S01]  /*9d20*/  HADD2.F32 R53, -RZ, R51.H0_H0 ;  /* 0x20000033ff357230 */ /* 0x000fe20000004100 */
[----:B------:R-:W-:Y:S01]  /*9d30*/  F2FP.F16.E4M3.UNPACK_B R124, R124 ;  /* 0x0000007cff7c723e */ /* 0x000fe200020006ff */
[----:B--2---:R-:W-:Y:S01]  /*9d40*/  FFMA.FTZ R118, R56, R59, R61 ;  /* 0x0000003b38767223 */ /* 0x004fe2000001003d */
[----:B------:R-:W-:Y:S01]  /*9d50*/  HADD2.F32 R127, -RZ, R127.H1_H1 ;  /* 0x3000007fff7f7230 */ /* 0x000fe20000004100 */
[----:B------:R-:W-:Y:S01]  /*9d60*/  F2FP.F16.E4M3.UNPACK_B R61, R46 ;  /* 0x0000002eff3d723e */ /* 0x000fe200020006ff */
[----:B------:R-:W-:Y:S01]  /*9d70*/  HADD2.F32 R55, -RZ, R54.H0_H0 ;  /* 0x20000036ff377230 */ /* 0x000fe20000004100 */
[----:B------:R-:W-:Y:S01]  /*9d80*/  F2FP.SATFINITE.E4M3.F32.PACK_AB_MERGE_C R79, R114, R79, RZ ;  /* 0x0000004f724f723e */ /* 0x000fe200048070ff */
[----:B------:R-:W-:Y:S01]  /*9d90*/  HADD2.F32 R56, -RZ, R124.H0_H0 ;  /* 0x2000007cff387230 */ /* 0x000fe20000004100 */
[----:B------:R-:W-:Y:S01]  /*9da0*/  F2FP.SATFINITE.E4M3.F32.PACK_AB_MERGE_C R115, R118, R115, RZ ;  /* 0x000000737673723e */ /* 0x000fe200048070ff */
[----:B------:R-:W-:-:S02]  /*9db0*/  HADD2.F32 R54, -RZ, R54.H1_H1 ;  /* 0x30000036ff367230 */ /* 0x000fc40000004100 */
[-C--:B------:R-:W-:Y:S01]  /*9dc0*/  FMUL.FTZ R60, R55, R58.reuse ;  /* 0x0000003a373c7220 */ /* 0x080fe20000410000 */
[C---:B------:R-:W-:Y:S01]  /*9dd0*/  FMUL.FTZ R58, R53.reuse, R58 ;  /* 0x0000003a353a7220 */ /* 0x040fe20000410000 */
[----:B------:R-:W-:Y:S02]  /*9de0*/  HADD2.F32 R51, -RZ, R51.H1_H1 ;  /* 0x30000033ff337230 */ /* 0x000fe40000004100 */
[-C--:B------:R-:W-:Y:S01]  /*9df0*/  FFMA.FTZ R53, R53, R56.reuse, -R60 ;  /* 0x0000003835357223 */ /* 0x080fe2000001083c */
[----:B------:R-:W-:Y:S01]  /*9e00*/  FFMA.FTZ R76, R55, R56, R58 ;  /* 0x00000038374c7223 */ /* 0x000fe2000001003a */
[----:B------:R-:W-:Y:S01]  /*9e10*/  F2FP.F16.E4M3.UNPACK_B R58, R45 ;  /* 0x0000002dff3a723e */ /* 0x000fe200020006ff */
[----:B------:R-:W-:Y:S01]  /*9e20*/  HADD2.F32 R124, -RZ, R124.H1_H1 ;  /* 0x3000007cff7c7230 */ /* 0x000fe20000004100 */
[----:B------:R-:W-:Y:S01]  /*9e30*/  F2FP.F16.E4M3.UNPACK_B R56, R13 ;  /* 0x0000000dff38723e */ /* 0x000fe200020006ff */
[-C--:B------:R-:W-:Y:S01]  /*9e40*/  FMUL.FTZ R78, R54, R127.reuse ;  /* 0x0000007f364e7220 */ /* 0x080fe20000410000 */
[----:B------:R-:W-:Y:S01]  /*9e50*/  FMUL.FTZ R127, R51, R127 ;  /* 0x0000007f337f7220 */ /* 0x000fe20000410000 */
[----:B------:R-:W-:Y:S01]  /*9e60*/  F2FP.SATFINITE.E4M3.F32.PACK_AB_MERGE_C R55, R64, R67, RZ ;  /* 0x000000434037723e */ /* 0x000fe200048070ff */
[----:B------:R-:W-:Y:S01]  /*9e70*/  HADD2.F32 R59, -RZ, R58.H0_H0 ;  /* 0x2000003aff3b7230 */ /* 0x000fe20000004100 */
[----:B------:R-:W-:Y:S01]  /*9e80*/  F2FP.F16.E4M3.UNPACK_B R60, R44 ;  /* 0x0000002cff3c723e */ /* 0x000fe200020006ff */
[----:B------:R-:W-:-:S02]  /*9e90*/  HADD2.F32 R64, -RZ, R61.H0_H0 ;  /* 0x2000003dff407230 */ /* 0x000fc40000004100 */
[-C--:B------:R-:W-:Y:S01]  /*9ea0*/  FFMA.FTZ R78, R51, R124.reuse, -R78 ;  /* 0x0000007c334e7223 */ /* 0x080fe2000001084e */
[----:B------:R-:W-:Y:S02]  /*9eb0*/  HADD2.F32 R57, -RZ, R56.H0_H0 ;  /* 0x20000038ff397230 */ /* 0x000fe40000004100 */
[----:B------:R-:W-:Y:S01]  /*9ec0*/  FFMA.FTZ R51, R54, R124, R127 ;  /* 0x0000007c36337223 */ /* 0x000fe2000001007f */
[----:B------:R-:W-:Y:S01]  /*9ed0*/  F2FP.SATFINITE.E4M3.F32.PACK_AB_MERGE_C R54, R77, R66, RZ ;  /* 0x000000424d36723e */ /* 0x000fe200048070ff */
[----:B------:R-:W-:Y:S01]  /*9ee0*/  FMUL.FTZ R66, R59, R64 ;  /* 0x000000403b427220 */ /* 0x000fe20000410000 */
[----:B------:R-:W-:Y:S01]  /*9ef0*/  F2FP.SATFINITE.E4M3.F32.PACK_AB_MERGE_C R55, R65, R62, R55 ;  /* 0x0000003e4137723e */ /* 0x000fe20004807037 */
[----:B------:R-:W-:Y:S02]  /*9f00*/  HADD2.F32 R62, -RZ, R60.H0_H0 ;  /* 0x2000003cff3e7230 */ /* 0x000fe40000004100 */
[----:B------:R-:W-:Y:S01]  /*9f10*/  FMUL.FTZ R64, R57, R64 ;  /* 0x0000004039407220 */ /* 0x000fe20000410000 */
[----:B------:R-:W-:Y:S01]  /*9f20*/  HADD2.F32 R58, -RZ, R58.H1_H1 ;  /* 0x3000003aff3a7230 */ /* 0x000fe20000004100 */
[----:B------:R-:W-:Y:S01]  /*9f30*/  F2FP.SATFINITE.E4M3.F32.PACK_AB_MERGE_C R54, R128, R63, R54 ;  /* 0x0000003f8036723e */ /* 0x000fe20004807036 */
[----:B------:R-:W-:-:S02]  /*9f40*/  HADD2.F32 R61, -RZ, R61.H1_H1 ;  /* 0x3000003dff3d7230 */ /* 0x000fc40000004100 */
[-C--:B------:R-:W-:Y:S01]  /*9f50*/  FFMA.FTZ R64, R59, R62.reuse, R64 ;  /* 0x0000003e3b407223 */ /* 0x080fe20000010040 */
[----:B------:R-:W-:Y:S02]  /*9f60*/  HADD2.F32 R56, -RZ, R56.H1_H1 ;  /* 0x30000038ff387230 */ /* 0x000fe40000004100 */
[----:B------:R-:W-:Y:S01]  /*9f70*/  FFMA.FTZ R66, R57, R62, -R66 ;  /* 0x0000003e39427223 */ /* 0x000fe20000010842 */
[----:B------:R-:W-:Y:S02]  /*9f80*/  HADD2.F32 R59, -RZ, R60.H1_H1 ;  /* 0x3000003cff3b7230 */ /* 0x000fe40000004100 */
[----:B------:R-:W-:Y:S01]  /*9f90*/  FMUL.FTZ R63, R58, R61 ;  /* 0x0000003d3a3f7220 */ /* 0x000fe20000410000 */
[----:B------:R-:W-:Y:S01]  /*9fa0*/  F2FP.F16.E4M3.UNPACK_B R13, R13.H1 ;  /* 0x0000000dff0d723e */ /* 0x000fe200030006ff */
[C---:B------:R-:W-:Y:S01]  /*9fb0*/  FMUL.FTZ R61, R56.reuse, R61 ;  /* 0x0000003d383d7220 */ /* 0x040fe20000410000 */
[----:B------:R-:W-:Y:S01]  /*9fc0*/  F2FP.F16.E4M3.UNPACK_B R57, R45.H1 ;  /* 0x0000002dff39723e */ /* 0x000fe200030006ff */
[-C--:B------:R-:W-:Y:S01]  /*9fd0*/  FFMA.FTZ R65, R56, R59.reuse, -R63 ;  /* 0x0000003b38417223 */ /* 0x080fe2000001083f */
[----:B------:R-:W-:Y:S01]  /*9fe0*/  F2FP.F16.E4M3.UNPACK_B R56, R46.H1 ;  /* 0x0000002eff38723e */ /* 0x000fe200030006ff */
[----:B------:R-:W-:Y:S01]  /*9ff0*/  FFMA.FTZ R67, R58, R59, R61 ;  /* 0x0000003b3a437223 */ /* 0x000fe2000001003d */
[----:B------:R-:W-:Y:S01]  /*a000*/  HADD2.F32 R45, -RZ, R13.H0_H0 ;  /* 0x2000000dff2d7230 */ /* 0x000fe20000004100 */
[----:B------:R-:W-:Y:S01]  /*a010*/  F2FP.F16.E4M3.UNPACK_B R44, R44.H1 ;  /* 0x0000002cff2c723e */ /* 0x000fe200030006ff */
[--C-:B------:R-:W-:Y:S01]  /*a020*/  HADD2.F32 R46, -RZ, R57.reuse.H0_H0 ;  /* 0x20000039ff2e7230 */ /* 0x100fe20000004100 */
[----:B------:R-:W-:Y:S01]  /*a030*/  F2FP.SATFINITE.E4M3.F32.PACK_AB_MERGE_C R53, R78, R53, R79 ;  /* 0x000000354e35723e */ /* 0x000fe2000480704f */
[--C-:B------:R-:W-:Y:S01]  /*a040*/  HADD2.F32 R58, -RZ, R56.reuse.H0_H0 ;  /* 0x20000038ff3a7230 */ /* 0x100fe20000004100 */
[----:B------:R-:W-:Y:S01]  /*a050*/  F2FP.SATFINITE.E4M3.F32.PACK_AB_MERGE_C R51, R51, R76, R115 ;  /* 0x0000004c3333723e */ /* 0x000fe20004807073 */
[----:B------:R-:W-:Y:S01]  /*a060*/  HADD2.F32 R57, -RZ, R57.H1_H1 ;  /* 0x30000039ff397230 */ /* 0x000fe20000004100 */
[----:B------:R-:W-:Y:S01]  /*a070*/  F2FP.F16.E4M3.UNPACK_B R61, R14.H1 ;  /* 0x0000000eff3d723e */ /* 0x000fe200030006ff */
[----:B------:R-:W-:-:S02]  /*a080*/  HADD2.F32 R60, -RZ, R56.H1_H1 ;  /* 0x30000038ff3c7230 */ /* 0x000fc40000004100 */
[CC--:B------:R-:W-:Y:S01]  /*a090*/  FMUL.FTZ R62, R46.reuse, R58.reuse ;  /* 0x0000003a2e3e7220 */ /* 0x0c0fe20000410000 */
[----:B------:R-:W-:Y:S02]  /*a0a0*/  HADD2.F32 R13, -RZ, R13.H1_H1 ;  /* 0x3000000dff0d7230 */ /* 0x000fe40000004100 */
[----:B------:R-:W-:Y:S01]  /*a0b0*/  FMUL.FTZ R59, R45, R58 ;  /* 0x0000003a2d3b7220 */ /* 0x000fe20000410000 */
[--C-:B------:R-:W-:Y:S02]  /*a0c0*/  HADD2.F32 R56, -RZ, R44.reuse.H0_H0 ;  /* 0x2000002cff387230 */ /* 0x100fe40000004100 */
[-C--:B------:R-:W-:Y:S01]  /*a0d0*/  FMUL.FTZ R58, R57, R60.reuse ;  /* 0x0000003c393a7220 */ /* 0x080fe20000410000 */
[----:B------:R-:W-:Y:S02]  /*a0e0*/  HADD2.F32 R44, -RZ, R44.H1_H1 ;  /* 0x3000002cff2c7230 */ /* 0x000fe40000004100 */
[----:B------:R-:W-:Y:S01]  /*a0f0*/  FMUL.FTZ R60, R13, R60 ;  /* 0x0000003c0d3c7220 */ /* 0x000fe20000410000 */
[----:B------:R-:W-:Y:S01]  /*a100*/  FFMA.FTZ R77, R46, R56, R59 ;  /* 0x000000382e4d7223 */ /* 0x000fe2000001003b */
[----:B------:R-:W-:-:S02]  /*a110*/  F2FP.F16.E4M3.UNPACK_B R46, R47 ;  /* 0x0000002fff2e723e */ /* 0x000fc400020006ff */
[----:B------:R-:W-:Y:S01]  /*a120*/  FFMA.FTZ R78, R57, R44, R60 ;  /* 0x0000002c394e7223 */ /* 0x000fe2000001003c */
[----:B------:R-:W-:Y:S01]  /*a130*/  F2FP.F16.E4M3.UNPACK_B R60, R14 ;  /* 0x0000000eff3c723e */ /* 0x000fe200020006ff */
[----:B------:R-:W-:Y:S01]  /*a140*/  FFMA.FTZ R79, R13, R44, -R58 ;  /* 0x0000002c0d4f7223 */ /* 0x000fe2000001083a */
[-C--:B------:R-:W-:Y:S01]  /*a150*/  F2FP.F16.E4M3.UNPACK_B R13, R15.reuse ;  /* 0x0000000fff0d723e */ /* 0x080fe200020006ff */
[----:B------:R-:W-:Y:S01]  /*a160*/  FFMA.FTZ R76, R45, R56, -R62 ;  /* 0x000000382d4c7223 */ /* 0x000fe2000001083e */
[----:B------:R-:W-:Y:S01]  /*a170*/  F2FP.F16.E4M3.UNPACK_B R15, R15.H1 ;  /* 0x0000000fff0f723e */ /* 0x000fe200030006ff */
[----:B------:R-:W-:Y:S01]  /*a180*/  HADD2.F32 R56, -RZ, R46.H0_H0 ;  /* 0x2000002eff387230 */ /* 0x000fe20000004100 */
[-C--:B------:R-:W-:Y:S01]  /*a190*/  F2FP.F16.E4M3.UNPACK_B R14, R12.reuse ;  /* 0x0000000cff0e723e */ /* 0x080fe200020006ff */
[----:B------:R-:W-:Y:S01]  /*a1a0*/  HADD2.F32 R63, -RZ, R60.H0_H0 ;  /* 0x2000003cff3f7230 */ /* 0x000fe20000004100 */
[----:B------:R-:W-:Y:S01]  /*a1b0*/  F2FP.F16.E4M3.UNPACK_B R47, R47.H1 ;  /* 0x0000002fff2f723e */ /* 0x000fe200030006ff */
[----:B------:R-:W-:Y:S01]  /*a1c0*/  HADD2.F32 R44, -RZ, R13.H0_H0 ;  /* 0x2000000dff2c7230 */ /* 0x000fe20000004100 */
[----:B------:R-:W-:Y:S01]  /*a1d0*/  F2FP.F16.E4M3.UNPACK_B R57, R12.H1 ;  /* 0x0000000cff39723e */ /* 0x000fe200030006ff */
[----:B------:R-:W-:-:S02]  /*a1e0*/  HADD2.F32 R45, -RZ, R15.H0_H0 ;  /* 0x2000000fff2d7230 */ /* 0x000fc40000004100 */
[-C--:B------:R-:W-:Y:S01]  /*a1f0*/  FMUL.FTZ R115, R56, R63.reuse ;  /* 0x0000003f38737220 */ /* 0x080fe20000410000 */
[----:B------:R-:W-:Y:S02]  /*a200*/  HADD2.F32 R62, -RZ, R61.H0_H0 ;  /* 0x2000003dff3e7230 */ /* 0x000fe40000004100 */
[C---:B------:R-:W-:Y:S01]  /*a210*/  FMUL.FTZ R63, R44.reuse, R63 ;  /* 0x0000003f2c3f7220 */ /* 0x040fe20000410000 */
[----:B------:R-:W-:Y:S01]  /*a220*/  HADD2.F32 R59, -RZ, R14.H0_H0 ;  /* 0x2000000eff3b7230 */ /* 0x000fe20000004100 */
[----:B------:R-:W-:Y:S01]  /*a230*/  F2FP.SATFINITE.E4M3.F32.PACK_AB_MERGE_C R76, R79, R76, RZ ;  /* 0x0000004c4f4c723e */ /* 0x000fe200048070ff */
[----:B------:R-:W-:Y:S02]  /*a240*/  HADD2.F32 R12, -RZ, R47.H0_H0 ;  /* 0x2000002fff0c7230 */ /* 0x000fe40000004100 */
[----:B------:R-:W-:Y:S01]  /*a250*/  FMUL.FTZ R127, R45, R62 ;  /* 0x0000003e2d7f7220 */ /* 0x000fe20000410000 */
[----:B------:R-:W-:Y:S02]  /*a260*/  HADD2.F32 R58, -RZ, R57.H0_H0 ;  /* 0x20000039ff3a7230 */ /* 0x000fe40000004100 */
[----:B------:R-:W-:Y:S01]  /*a270*/  FFMA.FTZ R115, R44, R59, -R115 ;  /* 0x0000003b2c737223 */ /* 0x000fe20000010873 */
[----:B------:R-:W-:-:S02]  /*a280*/  HADD2.F32 R47, -RZ, R47.H1_H1 ;  /* 0x3000002fff2f7230 */ /* 0x000fc40000004100 */
[C---:B------:R-:W-:Y:S01]  /*a290*/  FMUL.FTZ R114, R12.reuse, R62 ;  /* 0x0000003e0c727220 */ /* 0x040fe20000410000 */
[----:B------:R-:W-:Y:S02]  /*a2a0*/  HADD2.F32 R44, -RZ, R61.H1_H1 ;  /* 0x3000003dff2c7230 */ /* 0x000fe40000004100 */
[-C--:B------:R-:W-:Y:S01]  /*a2b0*/  FFMA.FTZ R127, R12, R58.reuse, R127 ;  /* 0x0000003a0c7f7223 */ /* 0x080fe2000001007f */
[----:B------:R-:W-:Y:S02]  /*a2c0*/  HADD2.F32 R15, -RZ, R15.H1_H1 ;  /* 0x3000000fff0f7230 */ /* 0x000fe40000004100 */
[----:B------:R-:W-:Y:S01]  /*a2d0*/  FFMA.FTZ R63, R56, R59, R63 ;  /* 0x0000003b383f7223 */ /* 0x000fe2000001003f */
[----:B------:R-:W-:Y:S02]  /*a2e0*/  HADD2.F32 R46, -RZ, R46.H1_H1 ;  /* 0x3000002eff2e7230 */ /* 0x000fe40000004100 */
[----:B------:R-:W-:Y:S01]  /*a2f0*/  FFMA.FTZ R114, R45, R58, -R114 ;  /* 0x0000003a2d727223 */ /* 0x000fe20000010872 */
[----:B------:R-:W-:-:S02]  /*a300*/  HADD2.F32 R60, -RZ, R60.H1_H1 ;  /* 0x3000003cff3c7230 */ /* 0x000fc40000004100 */
[-C--:B------:R-:W-:Y:S01]  /*a310*/  FMUL.FTZ R56, R47, R44.reuse ;  /* 0x0000002c2f387220 */ /* 0x080fe20000410000 */
[----:B------:R-:W-:Y:S02]  /*a320*/  HADD2.F32 R13, -RZ, R13.H1_H1 ;  /* 0x3000000dff0d7230 */ /* 0x000fe40000004100 */
[----:B------:R-:W-:Y:S01]  /*a330*/  FMUL.FTZ R58, R15, R44 ;  /* 0x0000002c0f3a7220 */ /* 0x000fe20000410000 */
[----:B------:R-:W-:Y:S02]  /*a340*/  HADD2.F32 R12, -RZ, R57.H1_H1 ;  /* 0x30000039ff0c7230 */ /* 0x000fe40000004100 */
[-C--:B------:R-:W-:Y:S01]  /*a350*/  FMUL.FTZ R44, R46, R60.reuse ;  /* 0x0000003c2e2c7220 */ /* 0x080fe20000410000 */
[----:B------:R-:W-:Y:S02]  /*a360*/  HADD2.F32 R14, -RZ, R14.H1_H1 ;  /* 0x3000000eff0e7230 */ /* 0x000fe40000004100 */
[----:B------:R-:W-:Y:S01]  /*a370*/  FMUL.FTZ R45, R13, R60 ;  /* 0x0000003c0d2d7220 */ /* 0x000fe20000410000 */
[----:B------:R-:W-:Y:S01]  /*a380*/  F2FP.SATFINITE.E4M3.F32.PACK_AB_MERGE_C R77, R78, R77, RZ ;  /* 0x0000004d4e4d723e */ /* 0x000fe200048070ff */
        /* <DEDUP_REMOVED lines=11> */
[----:B------:R-:W-:Y:S02]  /*a440*/  F2FP.SATFINITE.E4M3.F32.PACK_AB_MERGE_C R47, R14, R63, R58 ;  /* 0x0000003f0e2f723e */ /* 0x000fe4000480703a */
[----:B------:R-:W-:Y:S02]  /*a450*/  F2FP.SATFINITE.E4M3.F32.PACK_AB_MERGE_C R45, R67, R64, R77 ;  /* 0x00000040432d723e */ /* 0x000fe4000480704d */
[----:B------:R-:W-:-:S07]  /*a460*/  MOV R14, R53 ;  /* 0x00000035000e7202 */ /* 0x000fce0000000f00 */
.L_x_3016:
[----:B------:R-:W-:Y:S05]  /*a470*/  BSYNC B2 ;  /* 0x0000000000027941 */ /* 0x000fea0003800000 */
.L_x_3015:
[----:B------:R-:W-:Y:S01]  /*a480*/  ISETP.GE.AND P3, PT, R11, R123, PT ;  /* 0x0000007b0b00720c */ /* 0x000fe20003f66270 */
[----:B0-----:R0:W-:-:S12]  /*a490*/  ST.E.128 desc[UR36][R48.64], R12 ;  /* 0x0000000c30007985 */ /* 0x0011d8000c101d24 */
[----:B------:R-:W-:-:S04]  /*a4a0*/  @!P3 IADD3 R52, P4, R11, R52, RZ ;  /* 0x000000340b34b210 */ /* 0x000fc80007f9e0ff */
[----:B------:R-:W-:-:S05]  /*a4b0*/  @!P3 LEA.HI.X.SX32 R53, R11, R50, 0x1, P4 ;  /* 0x000000320b35b211 */ /* 0x000fca00020f0eff */
[----:B------:R0:W-:Y:S04]  /*a4c0*/  @!P3 ST.E.128 desc[UR36][R52.64], R44 ;  /* 0x0000002c3400b985 */ /* 0x0001e8000c101d24 */
.L_x_3014:
[----:B------:R-:W-:Y:S05]  /*a4d0*/  BSYNC B1 ;  /* 0x0000000000017941 */ /* 0x000fea0003800000 */
.L_x_3013:
[----:B------:R-:W-:-:S03]  /*a4e0*/  UMOV UR4, 0xffffffff ;  /* 0xffffffff00047882 */ /* 0x000fc60000000000 */
[----:B------:R-:W-:Y:S05]  /*a4f0*/  BRA.DIV UR4, `(.L_x_3017) ;  /* 0x0000021604ac7947 */ /* 0x000fea000b800000 */
[----:B0---4-:R-:W0:Y:S04]  /*a500*/  SHFL.IDX PT, R116, R116, 0x3, 0x181f ;  /* 0x00781f0074747f89 */ /* 0x011e2800000e0000 */
[----:B------:R4:W0:Y:S02]  /*a510*/  SHFL.IDX PT, R48, R113, 0x3, 0x181f ;  /* 0x00781f0071307f89 */ /* 0x00082400000e0000 */
.L_x_3334:
[----:B------:R-:W-:-:S13]  /*a520*/  ISETP.GE.OR P3, PT, R100, R109, P1 ;  /* 0x0000006d6400720c */ /* 0x000fda0000f66670 */
        /* <DEDUP_REMOVED lines=26> */
[----:B------:R-:W-:Y:S01]  /*a6d0*/  LOP3.LUT R52, R69, 0xff, RZ, 0xc0, !PT ;  /* 0x000000ff45347812 */ /* 0x000fe200078ec0ff */
[----:B------:R-:W-:Y:S01]  /*a6e0*/  IMAD.MOV.U32 R55, RZ, RZ, R44 ;  /* 0x000000ffff377224 */ /* 0x000fe200078e002c */
[----:B------:R-:W-:Y:S01]  /*a6f0*/  SHF.R.U32.HI R53, RZ, 0x18, R69 ;  /* 0x00000018ff357819 */ /* 0x000fe20000011645 */
[----:B------:R-:W-:Y:S01]  /*a700*/  IMAD.SHL.U32 R12, R58, 0x100, RZ ;  /* 0x000001003a0c7824 */ /* 0x000fe200078e00ff */
[----:B------:R-:W-:Y:S01]  /*a710*/  SHF.R.U32.HI R65, RZ, 0x8, R71 ;  /* 0x00000008ff417819 */ /* 0x000fe20000011647 */
[----:B------:R-:W-:Y:S01]  /*a720*/  IMAD.MOV.U32 R58, RZ, RZ, R46 ;  /* 0x000000ffff3a7224 */ /* 0x000fe200078e002e */
[----:B------:R-:W-:Y:S01]  /*a730*/  PRMT R53, R53, 0x654, R52 ;  /* 0x0000065435357816 */ /* 0x000fe20000000034 */
        /* <DEDUP_REMOVED lines=25> */
[----:B------:R-:W-:-:S02]  /*a8d0*/  SHF.R.U32.HI R66, RZ, 0x10, R73 ;  /* 0x00000010ff427819 */ /* 0x000fc40000011649 */
[----:B------:R-:W-:Y:S02]  /*a8e0*/  SHF.R.U32.HI R62, RZ, 0x10, R75 ;  /* 0x00000010ff3e7819 */ /* 0x000fe4000001164b */
[----:B------:R-:W-:Y:S01]  /*a8f0*/  LOP3.LUT R44, R53, 0xff0000, R44, 0xf8, !PT ;  /* 0x00ff0000352c7812 */ /* 0x000fe200078ef82c */
[----:B------:R-:W-:Y:S01]  /*a900*/  HADD2.F32 R53, -RZ, R52.H0_H0 ;  /* 0x20000034ff357230 */ /* 0x000fe20000004100 */
[----:B------:R-:W-:Y:S01]  /*a910*/  F2FP.F16.E4M3.UNPACK_B R59, R119.H1 ;  /* 0x00000077ff3b723e */ /* 0x000fe200030006ff */
[----:B------:R-:W-:Y:S01]  /*a920*/  IMAD.U32 R46, R66, 0x10000, RZ ;  /* 0x00010000422e7824 */ /* 0x000fe200078e00ff */
[----:B------:R-:W-:Y:S01]  /*a930*/  LOP3.LUT R12, R57, 0xff0000, R12, 0xf8, !PT ;  /* 0x00ff0000390c7812 */ /* 0x000fe200078ef80c */
[----:B------:R-:W-:Y:S02]  /*a940*/  HADD2.F32 R57, -RZ, R56.H0_H0 ;  /* 0x20000038ff397230 */ /* 0x000fe40000004100 */
[----:B------:R-:W-:Y:S01]  /*a950*/  FMUL.FTZ R66, R53, R14 ;  /* 0x0000000e35427220 */ /* 0x000fe20000410000 */
[----:B------:R-:W-:Y:S01]  /*a960*/  IMAD.U32 R62, R62, 0x10000, RZ ;  /* 0x000100003e3e7824 */ /* 0x000fe200078e00ff */
[----:B------:R-:W-:Y:S01]  /*a970*/  F2FP.F16.E4M3.UNPACK_B R122, R122 ;  /* 0x0000007aff7a723e */ /* 0x000fe200020006ff */
[----:B------:R-:W-:-:S02]  /*a980*/  HADD2.F32 R60, -RZ, R59.H0_H0 ;  /* 0x2000003bff3c7230 */ /* 0x000fc40000004100 */
[----:B------:R-:W-:Y:S01]  /*a990*/  FMUL.FTZ R64, R57, R14 ;  /* 0x0000000e39407220 */ /* 0x000fe20000410000 */
[----:B------:R-:W-:Y:S02]  /*a9a0*/  F2FP.F16.E4M3.UNPACK_B R55, R55 ;  /* 0x00000037ff37723e */ /* 0x000fe400020006ff */
        /* <DEDUP_REMOVED lines=34> */
[----:B------:R-:W-:Y:S02]  /*abd0*/  HADD2.F32 R56, -RZ, R53.H0_H0 ;  /* 0x20000035ff387230 */ /* 0x000fe40000004100 */
[----:B------:R-:W-:Y:S01]  /*abe0*/  FFMA.FTZ R122, R55, R52, R122 ;  /* 0x00000034377a7223 */ /* 0x000fe2000001007a */
[----:B------:R-:W-:Y:S01]  /*abf0*/  HADD2.F32 R52, -RZ, R49.H0_H0 ;  /* 0x20000031ff347230 */ /* 0x000fe20000004100 */
[----:B------:R-:W-:Y:S01]  /*ac00*/  F2FP.F16.E4M3.UNPACK_B R121, R121 ;  /* 0x00000079ff79723e */ /* 0x000fe200020006ff */
[----:B------:R-:W-:-:S02]  /*ac10*/  HADD2.F32 R60, -RZ, R59.H1_H1 ;  /* 0x3000003bff3c7230 */ /* 0x000fc40000004100 */
[-C--:B------:R-:W-:Y:S01]  /*ac20*/  FMUL.FTZ R59, R56, R61.reuse ;  /* 0x0000003d383b7220 */ /* 0x080fe20000410000 */
[----:B------:R-:W-:Y:S02]  /*ac30*/  HADD2.F32 R55, -RZ, R57.H0_H0 ;  /* 0x20000039ff377230 */ /* 0x000fe40000004100 */
[C---:B------:R-:W-:Y:S01]  /*ac40*/  FMUL.FTZ R71, R52.reuse, R61 ;  /* 0x0000003d34477220 */ /* 0x040fe20000410000 */
[----:B------:R-:W-:Y:S01]  /*ac50*/  HADD2.F32 R53, -RZ, R53.H1_H1 ;  /* 0x30000035ff357230 */ /* 0x000fe20000004100 */
[----:B------:R-:W-:Y:S01]  /*ac60*/  F2FP.F16.E4M3.UNPACK_B R58, R58 ;  /* 0x0000003aff3a723e */ /* 0x000fe200020006ff */
        /* <DEDUP_REMOVED lines=19> */
[----:B------:R-:W-:Y:S01]  /*ada0*/  HADD2.F32 R53, -RZ, R117.H0_H0 ;  /* 0x20000075ff357230 */ /* 0x000fe20000004100 */
[----:B------:R-:W-:Y:S01]  /*adb0*/  F2FP.SATFINITE.E4M3.F32.PACK_AB_MERGE_C R64, R67, R64, RZ ;  /* 0x000000404340723e */ /* 0x000fe200048070ff */
[----:B------:R-:W-:-:S02]  /*adc0*/  HADD2.F32 R54, -RZ, R54.H1_H1 ;  /* 0x30000036ff367230 */ /* 0x000fc40000004100 */
[----:B------:R-:W-:Y:S01]  /*add0*/  FMUL.FTZ R59, R58, R121 ;  /* 0x000000793a3b7220 */ /* 0x000fe20000410000 */
[----:B------:R-:W-:Y:S02]  /*ade0*/  HADD2.F32 R117, -RZ, R117.H1_H1 ;  /* 0x30000075ff757230 */ /* 0x000fe40000004100 */
[-C--:B------:R-:W-:Y:S01]  /*adf0*/  FFMA.FTZ R57, R49, R53.reuse, -R56 ;  /* 0x0000003531397223 */ /* 0x080fe20000010838 */
[----:B------:R-:W-:Y:S01]  /*ae00*/  FFMA.FTZ R60, R52, R53, R55 ;  /* 0x00000035343c7223 */ /* 0x000fe20000010037 */
[----:B------:R-:W-:Y:S01]  /*ae10*/  F2FP.F16.E4M3.UNPACK_B R53, R45 ;  /* 0x0000002dff35723e */ /* 0x000fe200020006ff */
[C---:B------:R-:W-:Y:S01]  /*ae20*/  FMUL.FTZ R121, R54.reuse, R121 ;  /* 0x0000007936797220 */ /* 0x040fe20000410000 */
[----:B------:R-:W-:Y:S01]  /*ae30*/  FFMA.FTZ R52, R54, R117, -R59 ;  /* 0x0000007536347223 */ /* 0x000fe2000001083b */
[----:B------:R-:W-:Y:S02]  /*ae40*/  F2FP.F16.E4M3.UNPACK_B R56, R46 ;  /* 0x0000002eff38723e */ /* 0x000fe400020006ff */
[----:B------:R-:W-:Y:S01]  /*ae50*/  F2FP.F16.E4M3.UNPACK_B R49, R13 ;  /* 0x0000000dff31723e */ /* 0x000fe200020006ff */
[----:B------:R-:W-:Y:S01]  /*ae60*/  HADD2.F32 R54, -RZ, R53.H0_H0 ;  /* 0x20000035ff367230 */ /* 0x000fe20000004100 */
[----:B------:R-:W-:Y:S01]  /*ae70*/  F2FP.F16.E4M3.UNPACK_B R55, R44 ;  /* 0x0000002cff37723e */ /* 0x000fe200020006ff */
[----:B------:R-:W-:Y:S01]  /*ae80*/  HADD2.F32 R59, -RZ, R56.H0_H0 ;  /* 0x20000038ff3b7230 */ /* 0x000fe20000004100 */
[----:B------:R-:W-:Y:S01]  /*ae90*/  F2FP.SATFINITE.E4M3.F32.PACK_AB_MERGE_C R71, R52, R57, R61 ;  /* 0x000000393447723e */ /* 0x000fe2000480703d */
[----:B------:R-:W-:-:S02]  /*aea0*/  HADD2.F32 R52, -RZ, R49.H0_H0 ;  /* 0x20000031ff347230 */ /* 0x000fc40000004100 */
[----:B------:R-:W-:Y:S01]  /*aeb0*/  FFMA.FTZ R121, R58, R117, R121 ;  /* 0x000000753a797223 */ /* 0x000fe20000010079 */
[----:B------:R-:W-:Y:S02]  /*aec0*/  HADD2.F32 R57, -RZ, R55.H0_H0 ;  /* 0x20000037ff397230 */ /* 0x000fe40000004100 */
[-C--:B------:R-:W-:Y:S01]  /*aed0*/  FMUL.FTZ R61, R54, R59.reuse ;  /* 0x0000003b363d7220 */ /* 0x080fe20000410000 */
[----:B------:R-:W-:Y:S02]  /*aee0*/  HADD2.F32 R53, -RZ, R53.H1_H1 ;  /* 0x30000035ff357230 */ /* 0x000fe40000004100 */
[----:B------:R-:W-:Y:S01]  /*aef0*/  FMUL.FTZ R59, R52, R59 ;  /* 0x0000003b343b7220 */ /* 0x000fe20000410000 */
[----:B------:R-:W-:Y:S01]  /*af00*/  HADD2.F32 R56, -RZ, R56.H1_H1 ;  /* 0x30000038ff387230 */ /* 0x000fe20000004100 */
[----:B------:R-:W-:Y:S01]  /*af10*/  F2FP.SATFINITE.E4M3.F32.PACK_AB_MERGE_C R121, R121, R60, R70 ;  /* 0x0000003c7979723e */ /* 0x000fe20004807046 */
[----:B------:R-:W-:Y:S02]  /*af20*/  HADD2.F32 R49, -RZ, R49.H1_H1 ;  /* 0x30000031ff317230 */ /* 0x000fe40000004100 */
[----:B------:R-:W-:Y:S01]  /*af30*/  FFMA.FTZ R59, R54, R57, R59 ;  /* 0x00000039363b7223 */ /* 0x000fe2000001003b */
[----:B------:R-:W-:-:S02]  /*af40*/  HADD2.F32 R54, -RZ, R55.H1_H1 ;  /* 0x30000037ff367230 */ /* 0x000fc40000004100 */
[-C--:B------:R-:W-:Y:S01]  /*af50*/  FMUL.FTZ R58, R53, R56.reuse ;  /* 0x00000038353a7220 */ /* 0x080fe20000410000 */
[----:B------:R-:W-:Y:S01]  /*af60*/  FFMA.FTZ R61, R52, R57, -R61 ;  /* 0x00000039343d7223 */ /* 0x000fe2000001083d */
[C---:B------:R-:W-:Y:S01]  /*af70*/  FMUL.FTZ R56, R49.reuse, R56 ;  /* 0x0000003831387220 */ /* 0x040fe20000410000 */
[----:B------:R-:W-:Y:S01]  /*af80*/  F2FP.F16.E4M3.UNPACK_B R52, R45.H1 ;  /* 0x0000002dff34723e */ /* 0x000fe200030006ff */
[----:B------:R-:W-:Y:S01]  /*af90*/  FFMA.FTZ R60, R49, R54, -R58 ;  /* 0x00000036313c7223 */ /* 0x000fe2000001083a */
[----:B------:R-:W-:Y:S02]  /*afa0*/  F2FP.F16.E4M3.UNPACK_B R49, R46.H1 ;  /* 0x0000002eff31723e */ /* 0x000fe400030006ff */
[----:B------:R-:W-:Y:S01]  /*afb0*/  F2FP.F16.E4M3.UNPACK_B R13, R13.H1 ;  /* 0x0000000dff0d723e */ /* 0x000fe200030006ff */
[--C-:B------:R-:W-:Y:S01]  /*afc0*/  HADD2.F32 R46, -RZ, R52.reuse.H0_H0 ;  /* 0x20000034ff2e7230 */ /* 0x100fe20000004100 */
[----:B------:R-:W-:Y:S01]  /*afd0*/  F2FP.SATFINITE.E4M3.F32.PACK_AB_MERGE_C R66, R69, R66, RZ ;  /* 0x000000424542723e */ /* 0x000fe200048070ff */
[----:B------:R-:W-:Y:S01]  /*afe0*/  HADD2.F32 R52, -RZ, R52.H1_H1 ;  /* 0x30000034ff347230 */ /* 0x000fe20000004100 */
[----:B------:R-:W-:Y:S01]  /*aff0*/  F2FP.SATFINITE.E4M3.F32.PACK_AB_MERGE_C R69, R65, R62, R64 ;  /* 0x0000003e4145723e */ /* 0x000fe20004807040 */
[----:B------:R-:W-:Y:S01]  /*b000*/  FFMA.FTZ R62, R53, R54, R56 ;  /* 0x00000036353e7223 */ /* 0x000fe20000010038 */
[----:B------:R-:W-:Y:S01]  /*b010*/  F2FP.F16.E4M3.UNPACK_B R44, R44.H1 ;  /* 0x0000002cff2c723e */ /* 0x000fe200030006ff */
[----:B------:R-:W-:Y:S01]  /*b020*/  HADD2.F32 R53, -RZ, R49.H0_H0 ;  /* 0x20000031ff357230 */ /* 0x000fe20000004100 */
[----:B------:R-:W-:Y:S01]  /*b030*/  F2FP.SATFINITE.E4M3.F32.PACK_AB_MERGE_C R122, R122, R63, R66 ;  /* 0x0000003f7a7a723e */ /* 0x000fe20004807042 */
[----:B------:R-:W-:Y:S01]  /*b040*/  HADD2.F32 R45, -RZ, R13.H0_H0 ;  /* 0x2000000dff2d7230 */ /* 0x000fe20000004100 */
        /* <DEDUP_REMOVED lines=64> */
.L_x_3019:
[----:B------:R-:W-:Y:S05]  /*b450*/  BSYNC B1 ;  /* 0x0000000000017941 */ /* 0x000fea0003800000 */
.L_x_3018:
[----:B0-----:R0:W-:Y:S01]  /*b460*/  ST.E.128 desc[UR36][R50.64], R12 ;  /* 0x0000000c32007985 */ /* 0x0011e2000c101d24 */
[----:B------:R-:W-:-:S13]  /*b470*/  ISETP.GE.AND P2, PT, R11, R123, PT ;  /* 0x0000007b0b00720c */ /* 0x000fda0003f46270 */
[----:B------:R-:W-:Y:S05]  /*b480*/  @P2 BRA `(.L_x_2992) ;  /* 0x0000000400b82947 */ /* 0x000fea0003800000 */
[----:B------:R-:W-:-:S04]  /*b490*/  IADD3 R48, P2, R11, R48, RZ ;  /* 0x000000300b307210 */ /* 0x000fc80007f5e0ff */
[----:B------:R-:W-:-:S05]  /*b4a0*/  LEA.HI.X.SX32 R49, R11, R116, 0x1, P2 ;  /* 0x000000740b317211 */ /* 0x000fca00010f0eff */
[----:B------:R0:W-:Y:S01]  /*b4b0*/  ST.E.128 desc[UR36][R48.64], R44 ;  /* 0x0000002c30007985 */ /* 0x0001e2000c101d24 */
[----:B------:R-:W-:Y:S05]  /*b4c0*/  BRA `(.L_x_2992) ;  /* 0x0000000400a87947 */ /* 0x000fea0003800000 */
.L_x_2951:
[----:B------:R-:W-:-:S06]  /*b4d0*/  UISETP.NE.AND UP0, UPT, UR60, 0x3, UPT ;  /* 0x000000033c00788c */ /* 0x000fcc000bf05270 */
[----:B------:R-:W-:-:S13]  /*b4e0*/  PLOP3.LUT P5, PT, PT, PT, UP0, 0x80, 0x0 ;  /* 0x000000000000781c */ /* 0x000fda0003faf008 */
[----:B------:R-:W-:Y:S05]  /*b4f0*/  @!P5 BRA `(.L_x_3020) ;  /* 0x000000000004d947 */ /* 0x000fea0003800000 */
[----:B------:R-:W-:Y:S01]  /*b500*/  BPT.TRAP 0x1 ;  /* 0x000000040000795c */ /* 0x000fe20000300000 */
.L_x_3020:
[----:B------:R-:W-:Y:S01]  /*b510*/  IMAD R80, R23, 0x8, R22 ;  /* 0x0000000817507824 */ /* 0x000fe200078e0216 */
[----:B------:R-:W-:Y:S01]  /*b520*/  SHF.L.U32 R110, R224, 0x1f, RZ ;  /* 0x0000001fe06e7819 */ /* 0x000fe200000006ff */
[----:B------:R-:W-:Y:S01]  /*b530*/  BSSY B1, `(.L_x_3021) ;  /* 0x0000004000017945 */ /* 0x000fe20003800000 */
[----:B------:R-:W-:Y:S02]  /*b540*/  SHF.R.S32.HI R107, RZ, 0x1f, R106 ;  /* 0x0000001fff6b7819 */ /* 0x000fe4000001146a */
[----:B------:R-:W0:Y:S02]  /*b550*/  SYNCS.PHASECHK.TRANS64.TRYWAIT P2, [R80+URZ+0x38890], R110 ;  /* 0x0388906e500075a7 */ /* 0x000e24000804017f */
[----:B0-----:R-:W-:Y:S05]  /*b560*/  @!P2 BRA `(.L_x_3022) ;  /* 0x0000020400dca947 */ /* 0x001fea0003800000 */
.L_x_3335:
[----:B------:R-:W-:Y:S05]  /*b570*/  BSYNC B1 ;  /* 0x0000000000017941 */ /* 0x000fea0003800000 */
.L_x_3021:
        /* <DEDUP_REMOVED lines=19> */
[----:B------:R-:W-:Y:S01]  /*b6b0*/  IADD3 R44, P2, R12, UR6, RZ ;  /* 0x000000060c2c7c10 */ /* 0x000fe2000ff5e0ff */
[----:B------:R-:W-:-:S03]  /*b6c0*/  IMAD.IADD R47, R109, 0x1, -R221 ;  /* 0x000000016d2f7824 */ /* 0x000fc600078e0add */
[----:B------:R-:W-:Y:S02]  /*b6d0*/  IADD3.X R46, R13, UR7, R11, P2, !PT ;  /* 0x000000070d2e7c10 */ /* 0x000fe400097fe40b */
[----:B------:R-:W-:Y:S01]  /*b6e0*/  ISETP.GE.AND P2, PT, R47, 0x1, PT ;  /* 0x000000012f00780c */ /* 0x000fe20003f46270 */
[----:B------:R-:W-:-:S12]  /*b6f0*/  BRA.DIV UR4, `(.L_x_3023) ;  /* 0x00000206048c7947 */ /* 0x000fd8000b800000 */
[----:B------:R1:W2:Y:S04]  /*b700*/  SHFL.IDX PT, R45, R46, RZ, 0x181f ;  /* 0x00181fff2e2d7589 */ /* 0x0002a800000e0000 */
[----:B------:R1:W3:Y:S02]  /*b710*/  SHFL.IDX PT, R14, R44, RZ, 0x181f ;  /* 0x00181fff2c0e7589 */ /* 0x0002e400000e0000 */
.L_x_3339:
        /* <DEDUP_REMOVED lines=13> */
.L_x_3025:
[----:B------:R-:W-:Y:S05]  /*b7f0*/  BSYNC B1 ;  /* 0x0000000000017941 */ /* 0x000fea0003800000 */
.L_x_3024:
[----:B------:R-:W-:-:S03]  /*b800*/  UMOV UR4, 0xffffffff ;  /* 0xffffffff00047882 */ /* 0x000fc60000000000 */
[----:B------:R-:W-:Y:S05]  /*b810*/  BRA.DIV UR4, `(.L_x_3026) ;  /* 0x00000206048c7947 */ /* 0x000fea000b800000 */
[----:B--2---:R2:W0:Y:S04]  /*b820*/  SHFL.IDX PT, R45, R46, 0x1, 0x181f ;  /* 0x00381f002e2d7f89 */ /* 0x00442800000e0000 */
[----:B---34-:R2:W3:Y:S02]  /*b830*/  SHFL.IDX PT, R14, R44, 0x1, 0x181f ;  /* 0x00381f002c0e7f89 */ /* 0x0184e400000e0000 */
.L_x_3343:
        /* <DEDUP_REMOVED lines=14> */
.L_x_3028:
[----:B------:R-:W-:Y:S05]  /*b920*/  BSYNC B1 ;  /* 0x0000000000017941 */ /* 0x000fea0003800000 */
.L_x_3027:
[----:B------:R-:W-:-:S03]  /*b930*/  UMOV UR4, 0xffffffff ;  /* 0xffffffff00047882 */ /* 0x000fc60000000000 */
[----:B------:R-:W-:Y:S05]  /*b940*/  BRA.DIV UR4, `(.L_x_3029) ;  /* 0x0000020604887947 */ /* 0x000fea000b800000 */
[----:B0-----:R0:W0:Y:S04]  /*b950*/  SHFL.IDX PT, R45, R46, 0x2, 0x181f ;  /* 0x00581f002e2d7f89 */ /* 0x00102800000e0000 */
[----:B---34-:R3:W4:Y:S02]  /*b960*/  SHFL.IDX PT, R14, R44, 0x2, 0x181f ;  /* 0x00581f002c0e7f89 */ /* 0x01872400000e0000 */
.L_x_3347:
        /* <DEDUP_REMOVED lines=14> */
.L_x_3031:
[----:B------:R-:W-:Y:S05]  /*ba50*/  BSYNC B1 ;  /* 0x0000000000017941 */ /* 0x000fea0003800000 */
.L_x_3030:
[----:B------:R-:W-:-:S03]  /*ba60*/  UMOV UR4, 0xffffffff ;  /* 0xffffffff00047882 */ /* 0x000fc60000000000 */
[----:B------:R-:W-:Y:S05]  /*ba70*/  BRA.DIV UR4, `(.L_x_3032) ;  /* 0x0000020604847947 */ /* 0x000fea000b800000 */
[----:B0-----:R0:W0:Y:S04]  /*ba80*/  SHFL.IDX PT, R45, R46, 0x3, 0x181f ;  /* 0x00781f002e2d7f89 */ /* 0x00102800000e0000 */
[----:B----4-:R4:W0:Y:S02]  /*ba90*/  SHFL.IDX PT, R14, R44, 0x3, 0x181f ;  /* 0x00781f002c0e7f89 */ /* 0x01082400000e0000 */
.L_x_3351:
[----:B------:R-:W-:-:S13]  /*baa0*/  ISETP.GE.AND P2, PT, R47, 0x61, PT ;  /* 0x000000612f00780c */ /* 0x000fda0003f46270 */
[----:B------:R-:W-:Y:S05]  /*bab0*/  @!P2 BRA `(.L_x_2992) ;  /* 0x00000000002ca947 */ /* 0x000fea0003800000 */
[----:B------:R-:W-:Y:S02]  /*bac0*/  ULDC UR4, c[0x0][0x2f4] ;  /* 0x0000bd0000047ab9 */ /* 0x000fe40000000800 */
[----:B------:R-:W-:-:S13]  /*bad0*/  ISETP.GE.AND P2, PT, R16, UR4, PT ;  /* 0x0000000410007c0c */ /* 0x000fda000bf46270 */
[----:B012---:R-:W-:-:S05]  /*bae0*/  @!P2 IADD3 R46, P3, R16, R14, RZ ;  /* 0x0000000e102ea210 */ /* 0x007fca0007f7e0ff */
[----:B------:R-:W-:Y:S01]  /*baf0*/  @!P2 IMAD.X R47, R45, 0x1, R17, P3 ;  /* 0x000000012d2fa824 */ /* 0x000fe200018e0611 */
[----:B------:R-:W-:-:S13]  /*bb00*/  ISETP.GE.AND P3, PT, R18, UR4, PT ;  /* 0x0000000412007c0c */ /* 0x000fda000bf66270 */
[----:B---34-:R-:W-:Y:S02]  /*bb10*/  @!P3 IADD3 R44, P4, R18, R14, RZ ;  /* 0x0000000e122cb210 */ /* 0x018fe40007f9e0ff */
[----:B------:R-:W0:Y:S03]  /*bb20*/  @!P2 LDS.128 R12, [R95+0x2b400] ;  /* 0x02b400005f0ca984 */ /* 0x000e260000000c00 */
[----:B------:R-:W-:Y:S01]  /*bb30*/  @!P3 IMAD.X R45, R45, 0x1, R220, P4 ;  /* 0x000000012d2db824 */ /* 0x000fe200020e06dc */
[----:B0-----:R-:W-:Y:S04]  /*bb40*/  @!P2 ST.E.128 desc[UR36][R46.64], R12 ;  /* 0x0000000c2e00a985 */ /* 0x001fe8000c101d24 */
[----:B------:R-:W0:Y:S04]  /*bb50*/  @!P3 LDS.128 R12, [R95+0x2f400] ;  /* 0x02f400005f0cb984 */ /* 0x000e280000000c00 */
[----:B0-----:R0:W-:Y:S02]  /*bb60*/  @!P3 ST.E.128 desc[UR36][R44.64], R12 ;  /* 0x0000000c2c00b985 */ /* 0x0011e4000c101d24 */
.L_x_2992:
[----:B------:R-:W-:Y:S05]  /*bb70*/  BSYNC B0 ;  /* 0x0000000000007941 */ /* 0x000fea0003800000 */
.L_x_2950:
        /* <DEDUP_REMOVED lines=16> */
.L_x_3034:
[----:B------:R-:W-:Y:S05]  /*bc80*/  BSYNC B0 ;  /* 0x0000000000007941 */ /* 0x000fea0003800000 */
.L_x_3033:
[----:B------:R-:W5:Y:S01]  /*bc90*/  SYNCS.PHASECHK.TRANS64.TRYWAIT P3, [R80+URZ+0x388b0], R110 ;  /* 0x0388b06e500075a7 */ /* 0x000f62000806017f */
[----:B------:R-:W-:Y:S01]  /*bca0*/  ULDC UR39, c[0x0][0x2f4] ;  /* 0x0000bd0000277ab9 */ /* 0x000fe20000000800 */
[----:B------:R-:W-:Y:S04]  /*bcb0*/  BSSY B0, `(.L_x_3035) ;  /* 0x0000002000007945 */ /* 0x000fe80003800000 */
[----:B-----5:R-:W-:Y:S05]  /*bcc0*/  @!P3 BRA `(.L_x_3036) ;  /* 0x000002040038b947 */ /* 0x020fea0003800000 */
.L_x_3352:
[----:B------:R-:W-:Y:S05]  /*bcd0*/  BSYNC B0 ;  /* 0x0000000000007941 */ /* 0x000fea0003800000 */
.L_x_3035:
        /* <DEDUP_REMOVED lines=10> */
[C---:B-1----:R-:W-:Y:S02]  /*bd80*/  IMAD R11, R105.reuse, UR5, R108 ;  /* 0x00000005690b7c24 */ /* 0x042fe4000f8e026c */
[----:B------:R-:W-:Y:S01]  /*bd90*/  IMAD.WIDE.U32 R12, R105, UR4, R12 ;  /* 0x00000004690c7c25 */ /* 0x000fe2000f8e000c */
[----:B------:R-:W-:-:S03]  /*bda0*/  ULDC.64 UR4, c[0x0][0x330] ;  /* 0x0000cc0000047ab9 */ /* 0x000fc60000000a00 */
[----:B------:R-:W-:Y:S02]  /*bdb0*/  IMAD.IADD R13, R13, 0x1, R11 ;  /* 0x000000010d0d7824 */ /* 0x000fe400078e020b */
[----:B------:R-:W-:Y:S02]  /*bdc0*/  IMAD R11, R34, UR4, RZ ;  /* 0x00000004220b7c24 */ /* 0x000fe4000f8e02ff */
[----:B------:R-:W-:-:S04]  /*bdd0*/  IMAD.WIDE.U32 R12, R218, UR4, R12 ;  /* 0x00000004da0c7c25 */ /* 0x000fc8000f8e000c */
[----:B------:R-:W-:Y:S01]  /*bde0*/  IMAD R11, R218, UR5, R11 ;  /* 0x00000005da0b7c24 */ /* 0x000fe2000f8e020b */
[----:B------:R-:W-:-:S04]  /*bdf0*/  IADD3 R48, P3, R12, UR6, RZ ;  /* 0x000000060c307c10 */ /* 0x000fc8000ff7e0ff */
[----:B------:R-:W-:Y:S01]  /*be00*/  IADD3.X R11, R13, UR7, R11, P3, !PT ;  /* 0x000000070d0b7c10 */ /* 0x000fe20009ffe40b */
[----:B------:R0:W1:Y:S01]  /*be10*/  SHFL.IDX PT, R47, R48, RZ, 0x181f ;  /* 0x00181fff302f7589 */ /* 0x00006200000e0000 */
[----:B------:R-:W-:-:S03]  /*be20*/  ISETP.GE.AND P3, PT, R109, 0x1, PT ;  /* 0x000000016d00780c */ /* 0x000fc60003f66270 */
[----:B------:R0:W2:Y:S10]  /*be30*/  SHFL.IDX PT, R13, R11, RZ, 0x181f ;  /* 0x00181fff0b0d7589 */ /* 0x0000b400000e0000 */
[----:B0-----:R-:W-:Y:S05]  /*be40*/  @!P3 BRA `(.L_x_3038) ;  /* 0x000000000028b947 */ /* 0x001fea0003800000 */
[----:B------:R-:W-:-:S13]  /*be50*/  ISETP.GE.AND P3, PT, R16, UR39, PT ;  /* 0x0000002710007c0c */ /* 0x000fda000bf66270 */
[----:B-1-34-:R-:W-:-:S05]  /*be60*/  @!P3 IADD3 R44, P4, R16, R47, RZ ;  /* 0x0000002f102cb210 */ /* 0x01afca0007f9e0ff */
[----:B--2---:R-:W-:Y:S01]  /*be70*/  @!P3 IMAD.X R45, R13, 0x1, R17, P4 ;  /* 0x000000010d2db824 */ /* 0x004fe200020e0611 */
[----:B------:R-:W-:-:S13]  /*be80*/  ISETP.GE.AND P4, PT, R18, UR39, PT ;  /* 0x0000002712007c0c */ /* 0x000fda000bf86270 */
[----:B------:R-:W-:-:S05]  /*be90*/  @!P4 IADD3 R46, P5, R18, R47, RZ ;  /* 0x0000002f122ec210 */ /* 0x000fca0007fbe0ff */
[----:B------:R-:W-:Y:S02]  /*bea0*/  @!P4 IMAD.X R47, R13, 0x1, R220, P5 ;  /* 0x000000010d2fc824 */ /* 0x000fe400028e06dc */
[----:B------:R-:W0:Y:S04]  /*beb0*/  @!P3 LDS.128 R12, [R95+0x10400] ;  /* 0x010400005f0cb984 */ /* 0x000e280000000c00 */
[----:B0-----:R-:W-:Y:S04]  /*bec0*/  @!P3 ST.E.128 desc[UR36][R44.64], R12 ;  /* 0x0000000c2c00b985 */ /* 0x001fe8000c101d24 */
[----:B------:R-:W0:Y:S04]  /*bed0*/  @!P4 LDS.128 R12, [R95+0x14400] ;  /* 0x014400005f0cc984 */ /* 0x000e280000000c00 */
[----:B0-----:R0:W-:Y:S02]  /*bee0*/  @!P4 ST.E.128 desc[UR36][R46.64], R12 ;  /* 0x0000000c2e00c985 */ /* 0x0011e4000c101d24 */
.L_x_3038:
[----:B------:R-:W-:Y:S05]  /*bef0*/  BSYNC B0 ;  /* 0x0000000000007941 */ /* 0x000fea0003800000 */
.L_x_3037:
[----:B------:R-:W-:Y:S01]  /*bf00*/  ISETP.GE.AND P3, PT, R109, 0x21, PT ;  /* 0x000000216d00780c */ /* 0x000fe20003f66270 */
[----:B0-2---:R0:W2:Y:S01]  /*bf10*/  SHFL.IDX PT, R13, R11, 0x1, 0x181f ;  /* 0x00381f000b0d7f89 */ /* 0x0050a200000e0000 */
[----:B------:R-:W-:Y:S03]  /*bf20*/  BSSY B0, `(.L_x_3039) ;  /* 0x000000d000007945 */ /* 0x000fe60003800000 */
[----:B-1----:R0:W1:Y:S08]  /*bf30*/  SHFL.IDX PT, R47, R48, 0x1, 0x181f ;  /* 0x00381f00302f7f89 */ /* 0x00207000000e0000 */
        /* <DEDUP_REMOVED lines=11> */
.L_x_3040:
[----:B------:R-:W-:Y:S05]  /*bff0*/  BSYNC B0 ;  /* 0x0000000000007941 */ /* 0x000fea0003800000 */
.L_x_3039:
        /* <DEDUP_REMOVED lines=15> */
.L_x_3042:
[----:B------:R-:W-:Y:S05]  /*c0f0*/  BSYNC B0 ;  /* 0x0000000000007941 */ /* 0x000fea0003800000 */
.L_x_3041:
[----:B------:R-:W-:Y:S01]  /*c100*/  ISETP.GE.AND P3, PT, R109, 0x61, PT ;  /* 0x000000616d00780c */ /* 0x000fe20003f66270 */
[----:B------:R-:W2:Y:S01]  /*c110*/  SHFL.IDX PT, R11, R11, 0x3, 0x181f ;  /* 0x00781f000b0b7f89 */ /* 0x000ea200000e0000 */
[----:B------:R-:W-:Y:S03]  /*c120*/  BSSY B0, `(.L_x_3043) ;  /* 0x000000d000007945 */ /* 0x000fe60003800000 */
[----:B01----:R0:W1:Y:S08]  /*c130*/  SHFL.IDX PT, R47, R48, 0x3, 0x181f ;  /* 0x00781f00302f7f89 */ /* 0x00307000000e0000 */
[----:B0-----:R-:W-:Y:S05]  /*c140*/  @!P3 BRA `(.L_x_3044) ;  /* 0x000000000028b947 */ /* 0x001fea0003800000 */
[----:B------:R-:W-:-:S13]  /*c150*/  ISETP.GE.AND P3, PT, R16, UR39, PT ;  /* 0x0000002710007c0c */ /* 0x000fda000bf66270 */
[----:B--2---:R-:W0:Y:S01]  /*c160*/  @!P3 LDS.128 R12, [R95+0x13400] ;  /* 0x013400005f0cb984 */ /* 0x004e220000000c00 */
[----:B-1-34-:R-:W-:-:S05]  /*c170*/  @!P3 IADD3 R44, P4, R16, R47, RZ ;  /* 0x0000002f102cb210 */ /* 0x01afca0007f9e0ff */
[----:B------:R-:W-:Y:S01]  /*c180*/  @!P3 IMAD.X R45, R11, 0x1, R17, P4 ;  /* 0x000000010b2db824 */ /* 0x000fe200020e0611 */
[----:B------:R-:W-:-:S13]  /*c190*/  ISETP.GE.AND P4, PT, R18, UR39, PT ;  /* 0x0000002712007c0c */ /* 0x000fda000bf86270 */
[----:B------:R-:W-:-:S04]  /*c1a0*/  @!P4 IADD3 R46, P5, R18, R47, RZ ;  /* 0x0000002f122ec210 */ /* 0x000fc80007fbe0ff */
[----:B------:R-:W-:Y:S01]  /*c1b0*/  @!P4 IADD3.X R47, R11, R220, RZ, P5, !PT ;  /* 0x000000dc0b2fc210 */ /* 0x000fe20002ffe4ff */
[----:B0-----:R-:W-:Y:S04]  /*c1c0*/  @!P3 ST.E.128 desc[UR36][R44.64], R12 ;  /* 0x0000000c2c00b985 */ /* 0x001fe8000c101d24 */
[----:B------:R-:W0:Y:S04]  /*c1d0*/  @!P4 LDS.128 R12, [R95+0x17400] ;  /* 0x017400005f0cc984 */ /* 0x000e280000000c00 */
[----:B0-----:R0:W-:Y:S02]  /*c1e0*/  @!P4 ST.E.128 desc[UR36][R46.64], R12 ;  /* 0x0000000c2e00c985 */ /* 0x0011e4000c101d24 */
.L_x_3044:
[----:B------:R-:W-:Y:S05]  /*c1f0*/  BSYNC B0 ;  /* 0x0000000000007941 */ /* 0x000fea0003800000 */
.L_x_3043:
[----:B------:R-:W-:Y:S01]  /*c200*/  @!PT LDS RZ, [RZ] ;  /* 0x00000000fffff984 */ /* 0x000fe20000000800 */
[----:B------:R-:W-:Y:S01]  /*c210*/  @!PT LDS RZ, [RZ] ;  /* 0x00000000fffff984 */ /* 0x000fe20000000800 */
[----:B------:R-:W-:Y:S01]  /*c220*/  @!PT LDS RZ, [RZ] ;  /* 0x00000000fffff984 */ /* 0x000fe20000000800 */
[----:B------:R-:W-:Y:S01]  /*c230*/  @!PT LDS RZ, [RZ] ;  /* 0x00000000fffff984 */ /* 0x000fe20000000800 */
[----:B------:R5:W-:Y:S06]  /*c240*/  MEMBAR.ALL.CTA ;  /* 0x0000000000007992 */ /* 0x000bec0000008000 */
[----:B-----5:R-:W5:Y:S01]  /*c250*/  FENCE.VIEW.ASYNC.S ;  /* 0x00000000000073c6 */ /* 0x020f620000000000 */
[----:B------:R-:W-:Y:S01]  /*c260*/  @!P2 VIADD R80, R80, 0x388c0 ;  /* 0x000388c05050a836 */ /* 0x000fe20000000000 */
[----:B-----5:R0:W-:Y:S01]  /*c270*/  BAR.SYNC.DEFER_BLOCKING R98, 0x80 ;  /* 0x000200620000751d */ /* 0x0201e20000010000 */
[----:B------:R-:W-:Y:S01]  /*c280*/  ISETP.NE.AND P3, PT, R82, RZ, PT ;  /* 0x000000ff5200720c */ /* 0x000fe20003f65270 */
[----:B------:R-:W-:-:S02]  /*c290*/  VIADD R23, R23, 0x1 ;  /* 0x0000000117177836 */ /* 0x000fc40000000000 */
[----:B------:R-:W-:-:S04]  /*c2a0*/  @!P2 PRMT R80, RZ, 0x654, R80 ;  /* 0x00000654ff50a816 */ /* 0x000fc80000000050 */
[----:B------:R0:W-:Y:S01]  /*c2b0*/  @!P2 SYNCS.ARRIVE.TRANS64.RED.A1T0 RZ, [R80+URZ], RZ ;  /* 0x000000ff50ffa9a7 */ /* 0x0001e2000810043f */
[----:B------:R-:W-:-:S04]  /*c2c0*/  ISETP.NE.AND P2, PT, R23, 0x2, PT ;  /* 0x000000021700780c */ /* 0x000fc80003f45270 */
[----:B--2---:R-:W-:Y:S02]  /*c2d0*/  SEL R11, RZ, 0x1, P2 ;  /* 0x00000001ff0b7807 */ /* 0x004fe40001000000 */
[----:B------:R-:W-:Y:S02]  /*c2e0*/  SEL R23, R23, RZ, P2 ;  /* 0x000000ff17177207 */ /* 0x000fe40001000000 */
[----:B------:R-:W-:Y:S01]  /*c2f0*/  LOP3.LUT R224, R224, R11, RZ, 0x3c, !PT ;  /* 0x0000000be0e07212 */ /* 0x000fe200078e3cff */
[----:B0-----:R-:W-:Y:S06]  /*c300*/  @P3 BRA `(.L_x_3045) ;  /* 0xffffff6000143947 */ /* 0x001fec000383ffff */
[----:B------:R-:W0:Y:S01]  /*c310*/  S2R R12, SR_TID.X ;  /* 0x00000000000c7919 */ /* 0x000e220000002100 */
[----:B------:R-:W-:Y:S02]  /*c320*/  PLOP3.LUT P0, PT, PT, PT, PT, 0x8, 0x0 ;  /* 0x000000000000781c */ /* 0x000fe40003f0e170 */
[----:B0-----:R-:W-:-:S04]  /*c330*/  SHF.R.U32.HI R12, RZ, 0x7, R12 ;  /* 0x00000007ff0c7819 */ /* 0x001fc8000001160c */
[----:B------:R-:W-:-:S13]  /*c340*/  ISETP.NE.AND P3, PT, R12, 0x1, PT ;  /* 0x000000010c00780c */ /* 0x000fda0003f65270 */
[----:B------:R-:W-:Y:S06]  /*c350*/  @!P3 BAR.ARV 0x9, 0x100 ;  /* 0x024400000000bb1d */ /* 0x000fec0000002000 */
.L_x_2945:
[----:B------:R-:W-:Y:S05]  /*c360*/  @P0 BRA `(.L_x_3046) ;  /* 0x00000000000c0947 */ /* 0x000fea0003800000 */
[----:B------:R-:W0:Y:S01]  /*c370*/  FENCE.VIEW.ASYNC.G ;  /* 0x00000000000073c6 */ /* 0x000e220000000100 */
[----:B------:R-:W-:Y:S05]  /*c380*/  WARPSYNC.ALL ;  /* 0x0000000000007948 */ /* 0x000fea0003800000 */
[----:B0-----:R-:W-:Y:S06]  /*c390*/  BAR.ARV 0xc, 0x180 ;  /* 0x0306000000007b1d */ /* 0x001fec0000002000 */
.L_x_3046:
[----:B------:R-:W2:Y:S01]  /*c3a0*/  LDL R0, [R1+0x38] ;  /* 0x0000380001007983 */ /* 0x000ea20000100800 */
[----:B------:R-:W-:Y:S01]  /*c3b0*/  ULDC.64 UR6, c[0x0][0x998] ;  /* 0x0002660000067ab9 */ /* 0x000fe20000000a00 */
[----:B------:R-:W-:Y:S02]  /*c3c0*/  ULDC.64 UR4, c[0x0][0x990] ;  /* 0x0002640000047ab9 */ /* 0x000fe40000000a00 */
[----:B------:R-:W3:Y:S01]  /*c3d0*/  LDL R3, [R1+0x18] ;  /* 0x0000180001037983 */ /* 0x000ee20000100800 */
[----:B------:R-:W-:Y:S02]  /*c3e0*/  ISETP.NE.U32.AND P1, PT, RZ, UR6, PT ;  /* 0x00000006ff007c0c */ /* 0x000fe4000bf25070 */
[----:B------:R-:W-:Y:S01]  /*c3f0*/  ISETP.NE.U32.AND P0, PT, RZ, UR4, PT ;  /* 0x00000004ff007c0c */ /* 0x000fe2000bf05070 */
[----:B------:R-:W4:Y:S01]  /*c400*/  LDL R14, [R1+0x10] ;  /* 0x00001000010e7983 */ /* 0x000f220000100800 */
[----:B------:R-:W-:Y:S02]  /*c410*/  ISETP.NE.AND.EX P1, PT, RZ, UR7, PT, P1 ;  /* 0x00000007ff007c0c */ /* 0x000fe4000bf25310 */
[----:B------:R-:W-:-:S11]  /*c420*/  ISETP.NE.AND.EX P0, PT, RZ, UR5, PT, P0 ;  /* 0x00000005ff007c0c */ /* 0x000fd6000bf05300 */
[----:B------:R-:W2:Y:S08]  /*c430*/  @P1 LDC.64 R8, c[0x0][0x9b8] ;  /* 0x00026e00ff081b82 */ /* 0x000eb00000000a00 */
[----:B------:R-:W0:Y:S08]  /*c440*/  @P0 LDC.64 R6, c[0x0][0x9a8] ;  /* 0x00026a00ff060b82 */ /* 0x000e300000000a00 */
[----:B------:R-:W1:Y:S08]  /*c450*/  @P1 LDC.64 R10, c[0x0][0x9c0] ;  /* 0x00027000ff0a1b82 */ /* 0x000e700000000a00 */
[----:B------:R-:W1:Y:S01]  /*c460*/  @P0 LDC.64 R12, c[0x0][0x9b0] ;  /* 0x00026c00ff0c0b82 */ /* 0x000e620000000a00 */
[----:B------:R-:W-:Y:S01]  /*c470*/  @P1 SHF.R.S32.HI R15, RZ, 0x1f, R218 ;  /* 0x0000001fff0f1819 */ /* 0x000fe200000114da */
[----:B--2---:R-:W-:-:S02]  /*c480*/  @P1 IMAD R2, R0, R8, RZ ;  /* 0x0000000800021224 */ /* 0x004fc400078e02ff */
[----:B0-----:R-:W-:Y:S02]  /*c490*/  @P0 IMAD R0, R0, R6, RZ ;  /* 0x0000000600000224 */ /* 0x001fe400078e02ff */
[C---:B---3--:R-:W-:Y:S02]  /*c4a0*/  @P1 IMAD R9, R3.reuse, R9, R2 ;  /* 0x0000000903091224 */ /* 0x048fe400078e0202 */
[----:B------:R-:W-:-:S04]  /*c4b0*/  @P1 IMAD.WIDE.U32 R4, R3, R8, RZ ;  /* 0x0000000803041225 */ /* 0x000fc800078e00ff */
[----:B------:R-:W-:Y:S01]  /*c4c0*/  @P1 IMAD.IADD R5, R5, 0x1, R9 ;  /* 0x0000000105051824 */ /* 0x000fe200078e0209 */
[----:B------:R-:W-:Y:S01]  /*c4d0*/  @P0 SHF.R.S32.HI R9, RZ, 0x1f, R218 ;  /* 0x0000001fff090819 */ /* 0x000fe200000114da */
[C---:B------:R-:W-:Y:S02]  /*c4e0*/  @P0 IMAD R7, R3.reuse, R7, R0 ;  /* 0x0000000703070224 */ /* 0x040fe400078e0200 */
[----:B------:R-:W-:-:S04]  /*c4f0*/  @P0 IMAD.WIDE.U32 R2, R3, R6, RZ ;  /* 0x0000000603020225 */ /* 0x000fc800078e00ff */
[----:B-1----:R-:W-:Y:S02]  /*c500*/  @P1 IMAD R6, R15, R10, RZ ;  /* 0x0000000a0f061224 */ /* 0x002fe400078e02ff */
[----:B------:R-:W-:Y:S02]  /*c510*/  @P0 IMAD.IADD R3, R3, 0x1, R7 ;  /* 0x0000000103030824 */ /* 0x000fe400078e0207 */
[----:B------:R-:W-:Y:S02]  /*c520*/  @P0 IMAD R0, R9, R12, RZ ;  /* 0x0000000c09000224 */ /* 0x000fe400078e02ff */
[C---:B------:R-:W-:Y:S02]  /*c530*/  @P1 IMAD R11, R218.reuse, R11, R6 ;  /* 0x0000000bda0b1224 */ /* 0x040fe400078e0206 */
[----:B------:R-:W-:-:S04]  /*c540*/  @P1 IMAD.WIDE.U32 R6, R218, R10, R4 ;  /* 0x0000000ada061225 */ /* 0x000fc800078e0004 */
[C---:B------:R-:W-:Y:S02]  /*c550*/  @P0 IMAD R9, R218.reuse, R13, R0 ;  /* 0x0000000dda090224 */ /* 0x040fe400078e0200 */
[----:B------:R-:W-:Y:S01]  /*c560*/  @P0 IMAD.WIDE.U32 R2, R218, R12, R2 ;  /* 0x0000000cda020225 */ /* 0x000fe200078e0002 */
[----:B------:R-:W-:-:S03]  /*c570*/  @P1 LEA R8, P3, R6, UR6, 0x2 ;  /* 0x0000000606081c11 */ /* 0x000fc6000f8610ff */
[----:B------:R-:W-:Y:S01]  /*c580*/  @P1 IMAD.IADD R5, R7, 0x1, R11 ;  /* 0x0000000107051824 */ /* 0x000fe200078e020b */
[----:B------:R-:W-:Y:S01]  /*c590*/  @P0 LEA R4, P2, R2, UR4, 0x2 ;  /* 0x0000000402040c11 */ /* 0x000fe2000f8410ff */
[----:B------:R-:W-:Y:S01]  /*c5a0*/  @P0 IMAD.IADD R3, R3, 0x1, R9 ;  /* 0x0000000103030824 */ /* 0x000fe200078e0209 */
[----:B------:R-:W-:Y:S02]  /*c5b0*/  ULDC UR4, c[0x0][0x988] ;  /* 0x0002620000047ab9 */ /* 0x000fe40000000800 */
[----:B------:R-:W-:Y:S01]  /*c5c0*/  @P1 LEA.HI.X R9, R6, UR7, R5, 0x2, P3 ;  /* 0x0000000706091c11 */ /* 0x000fe200098f1405 */
[----:B------:R-:W-:Y:S01]  /*c5d0*/  IMAD.MOV.U32 R0, RZ, RZ, 0x3f800000 ;  /* 0x3f800000ff007424 */ /* 0x000fe200078e00ff */
[----:B------:R-:W-:Y:S02]  /*c5e0*/  @P0 LEA.HI.X R5, R2, UR5, R3, 0x2, P2 ;  /* 0x0000000502050c11 */ /* 0x000fe400090f1403 */
[----:B------:R-:W-:Y:S01]  /*c5f0*/  MOV R3, 0x3f800000 ;  /* 0x3f80000000037802 */ /* 0x000fe20000000f00 */
[----:B------:R-:W0:Y:S02]  /*c600*/  LDC R2, c[0x0][0x448] ;  /* 0x00011200ff027b82 */ /* 0x000e240000000800 */
[----:B------:R1:W2:Y:S04]  /*c610*/  @P1 LDG.E R0, desc[UR36][R8.64] ;  /* 0x0000002408001981 */ /* 0x0002a8000c1e1900 */
[----:B------:R3:W2:Y:S01]  /*c620*/  @P0 LDG.E R3, desc[UR36][R4.64] ;  /* 0x0000002404030981 */ /* 0x0006a2000c1e1900 */
[----:B0-----:R-:W-:-:S13]  /*c630*/  ISETP.NE.AND P0, PT, R2, 0x1, PT ;  /* 0x000000010200780c */ /* 0x001fda0003f05270 */
[----:B------:R-:W0:Y:S08]  /*c640*/  @P0 LDC R7, c[0x0][0x44c] ;  /* 0x00011300ff070b82 */ /* 0x000e300000000800 */
[----:B------:R-:W1:Y:S01]  /*c650*/  @P0 LDC R6, c[0x0][0x450] ;  /* 0x00011400ff060b82 */ /* 0x000e620000000800 */
[----:B----4-:R-:W-:-:S04]  /*c660*/  VIADD R2, R14, 0x7f ;  /* 0x0000007f0e027836 */ /* 0x010fc80000000000 */
[----:B0-----:R-:W-:-:S05]  /*c670*/  @P0 IMAD.HI.U32 R7, R2, R7, RZ ;  /* 0x0000000702070227 */ /* 0x001fca00078e00ff */
[----:B-1----:R-:W-:-:S05]  /*c680*/  @P0 SHF.R.U32.HI R2, RZ, R6, R7 ;  /* 0x00000006ff020219 */ /* 0x002fca0000011607 */
[----:B------:R-:W-:-:S05]  /*c690*/  IMAD.IADD R2, R99, 0x1, R2 ;  /* 0x0000000163027824 */ /* 0x000fca00078e0202 */
[----:B------:R-:W-:-:S04]  /*c6a0*/  SHF.R.S32.HI R7, RZ, 0x1f, R2 ;  /* 0x0000001fff077819 */ /* 0x000fc80000011402 */
[----:B------:R-:W-:-:S04]  /*c6b0*/  LEA.HI R7, R7, R2, RZ, 0x7 ;  /* 0x0000000207077211 */ /* 0x000fc800078f38ff */
[----:B------:R-:W-:-:S04]  /*c6c0*/  SHF.R.S32.HI R7, RZ, 0x7, R7 ;  /* 0x00000007ff077819 */ /* 0x000fc80000011407 */
[----:B------:R-:W-:-:S04]  /*c6d0*/  VIMNMX R168, R168, R7, PT ;  /* 0x00000007a8a87248 */ /* 0x000fc80003fe0100 */
[----:B------:R-:W-:Y:S02]  /*c6e0*/  ISETP.GE.AND P1, PT, R168, 0x1, PT ;  /* 0x00000001a800780c */ /* 0x000fe40003f26270 */
[----:B------:R-:W-:Y:S02]  /*c6f0*/  CS2R R20, SRZ ;  /* 0x0000000000147805 */ /* 0x000fe4000001ff00 */
[----:B------:R-:W-:Y:S02]  /*c700*/  PLOP3.LUT P0, PT, PT, PT, PT, 0x80, 0x0 ;  /* 0x000000000000781c */ /* 0x000fe40003f0f070 */
        /* <DEDUP_REMOVED lines=62> */
[----:B---3--:R-:W-:Y:S02]  /*caf0*/  CS2R R4, SRZ ;  /* 0x0000000000047805 */ /* 0x008fe4000001ff00 */
[----:B------:R-:W-:Y:S02]  /*cb00*/  CS2R R30, SRZ ;  /* 0x00000000001e7805 */ /* 0x000fe4000001ff00 */
[----:B------:R-:W-:Y:S02]  /*cb10*/  CS2R R108, SRZ ;  /* 0x00000000006c7805 */ /* 0x000fe4000001ff00 */
[----:B------:R-:W-:Y:S01]  /*cb20*/  CS2R R24, SRZ ;  /* 0x0000000000187805 */ /* 0x000fe2000001ff00 */
[----:B--2---:R-:W-:Y:S01]  /*cb30*/  FMUL.FTZ R0, R3, R0 ;  /* 0x0000000003007220 */ /* 0x004fe20000410000 */
[----:B------:R-:W-:-:S03]  /*cb40*/  MOV R3, RZ ;  /* 0x000000ff00037202 */ /* 0x000fc60000000f00 */
        /* <DEDUP_REMOVED lines=10> */
.L_x_3355:
[----:B------:R-:W2:Y:S02]  /*cbf0*/  LDL R0, [R1+0x50] ;  /* 0x0000500001007983 */ /* 0x000ea40000100800 */
[----:B--2---:R-:W-:Y:S02]  /*cc00*/  R2UR UR4, R0 ;  /* 0x00000000000472ca */ /* 0x004fe400000e0000 */
[----:B-1----:R-:W-:-:S04]  /*cc10*/  LEA.HI R0, R14, R14, RZ, 0x1 ;  /* 0x0000000e0e007211 */ /* 0x002fc800078f08ff */
[----:B------:R-:W-:-:S05]  /*cc20*/  LOP3.LUT R3, R0, 0x1e, RZ, 0xc0, !PT ;  /* 0x0000001e00037812 */ /* 0x000fca00078ec0ff */
[----:B------:R-:W-:Y:S02]  /*cc30*/  IMAD.IADD R3, R14, 0x1, -R3 ;  /* 0x000000010e037824 */ /* 0x000fe400078e0a03 */
[----:B------:R-:W-:-:S03]  /*cc40*/  IMAD.U32 R0, RZ, RZ, UR4 ;  /* 0x00000004ff007e24 */ /* 0x000fc6000f8e00ff */
[----:B------:R-:W-:Y:S02]  /*cc50*/  LEA R3, R3, UR4, 0xd ;  /* 0x0000000403037c11 */ /* 0x000fe4000f8e68ff */
        /* <DEDUP_REMOVED lines=18> */
[----:B01----:R-:W-:-:S07]  /*cd80*/  IMAD.MOV.U32 R13, RZ, RZ, RZ ;  /* 0x000000ffff0d7224 */ /* 0x003fce00078e00ff */
[----:B------:R-:W-:-:S07]  /*cd90*/  LEPC R20, `(.L_x_3049) ;  /* 0x000000001014794e */ /* 0x000fce0000000000 */
[----:B--2--5:R-:W-:Y:S05]  /*cda0*/  CALL.ABS.NOINC R14 ;  /* 0x000000000e007343 */ /* 0x024fea0003c00000 */
.L_x_3049:
        /* <DEDUP_REMOVED lines=13> */
.L_x_3053:
[----:B--2---:R2:W3:Y:S02]  /*ce80*/  SYNCS.PHASECHK.TRANS64.TRYWAIT P0, [R22+URZ+0x38800], R3 ;  /* 0x03880003160075a7 */ /* 0x0044e4000800017f */
[----:B---3--:R-:W-:Y:S05]  /*ce90*/  @!P0 NANOSLEEP.SYNCS 0x989680 ;  /* 0x009896800000895d */ /* 0x008fea0003900000 */
[----:B------:R-:W3:Y:S02]  /*cea0*/  @!P0 SYNCS.PHASECHK.TRANS64 P0, [R22+URZ+0x38800], R3 ;  /* 0x03880003160085a7 */ /* 0x000ee4000800007f */
[----:B---3--:R-:W-:Y:S05]  /*ceb0*/  @!P0 BRA `(.L_x_3053) ;  /* 0xfffffffc00f08947 */ /* 0x008fea000383ffff */
.L_x_3052:
[----:B------:R-:W-:Y:S05]  /*cec0*/  BSYNC B0 ;  /* 0x0000000000007941 */ /* 0x000fea0003800000 */
.L_x_3051:
[----:B------:R-:W-:Y:S05]  /*ced0*/  BRA `(.L_x_3054) ;  /* 0x0000009800107947 */ /* 0x000fea0003800000 */
.L_x_3050:
[----:B------:R-:W-:Y:S01]  /*cee0*/  ISETP.NE.AND P0, PT, R24, RZ, PT ;  /* 0x000000ff1800720c */ /* 0x000fe20003f05270 */
[----:B------:R-:W-:Y:S01]  /*cef0*/  ULDC.64 UR4, c[0x0][0x3f8] ;  /* 0x0000fe0000047ab9 */ /* 0x000fe20000000a00 */
[----:B-----5:R-:W-:Y:S01]  /*cf00*/  SHF.R.S32.HI R0, RZ, 0x1f, R97 ;  /* 0x0000001fff007819 */ /* 0x020fe20000011461 */
[----:B------:R-:W-:Y:S01]  /*cf10*/  ULDC.64 UR6, c[0x0][0x408] ;  /* 0x0001020000067ab9 */ /* 0x000fe20000000a00 */
[----:B------:R-:W-:-:S04]  /*cf20*/  IMAD.WIDE.U32 R24, R97, UR4, RZ ;  /* 0x0000000461187c25 */ /* 0x000fc8000f8e00ff */
[C---:B------:R-:W-:Y:S02]  /*cf30*/  IMAD R4, R0.reuse, UR4, RZ ;  /* 0x0000000400047c24 */ /* 0x040fe4000f8e02ff */
[----:B------:R-:W-:Y:S02]  /*cf40*/  IMAD R0, R0, UR6, RZ ;  /* 0x0000000600007c24 */ /* 0x000fe4000f8e02ff */
[C---:B------:R-:W-:Y:S02]  /*cf50*/  IMAD R29, R97.reuse, UR5, R4 ;  /* 0x00000005611d7c24 */ /* 0x040fe4000f8e0204 */
[C---:B------:R-:W-:Y:S02]  /*cf60*/  IMAD R31, R97.reuse, UR7, R0 ;  /* 0x00000007611f7c24 */ /* 0x040fe4000f8e0200 */
[----:B------:R-:W-:-:S04]  /*cf70*/  IMAD.WIDE.U32 R26, R97, UR6, RZ ;  /* 0x00000006611a7c25 */ /* 0x000fc8000f8e00ff */
[----:B------:R-:W-:Y:S02]  /*cf80*/  IMAD.IADD R29, R29, 0x1, R25 ;  /* 0x000000011d1d7824 */ /* 0x000fe400078e0219 */
[----:B------:R-:W-:Y:S01]  /*cf90*/  IMAD.IADD R31, R31, 0x1, R27 ;  /* 0x000000011f1f7824 */ /* 0x000fe200078e021b */
[----:B------:R-:W-:Y:S06]  /*cfa0*/  @!P0 BRA `(.L_x_3055) ;  /* 0x0000000000408947 */ /* 0x000fec0003800000 */
[----:B------:R-:W-:Y:S01]  /*cfb0*/  MOV R0, 0x0 ;  /* 0x0000000000007802 */ /* 0x000fe20000000f00 */
[----:B------:R-:W-:Y:S01]  /*cfc0*/  ULDC.64 UR4, c[0x4][0x1b0] ;  /* 0x01006c0000047ab9 */ /* 0x000fe20000000a00 */
[----:B------:R-:W-:Y:S01]  /*cfd0*/  ULDC.64 UR6, c[0x4][0x1b8] ;  /* 0x01006e0000067ab9 */ /* 0x000fe20000000a00 */
[----:B------:R-:W-:Y:S01]  /*cfe0*/  MOV R4, UR4 ;  /* 0x0000000400047c02 */ /* 0x000fe20008000f00 */
[----:B------:R1:W2:Y:S01]  /*cff0*/  LDC.64 R14, c[0x4][R0] ;  /* 0x01000000000e7b82 */ /* 0x0002a20000000a00 */
[----:B------:R-:W-:Y:S01]  /*d000*/  IMAD.U32 R5, RZ, RZ, UR5 ;  /* 0x00000005ff057e24 */ /* 0x000fe2000f8e00ff */
[----:B------:R-:W-:Y:S01]  /*d010*/  ULDC.64 UR4, c[0x4][0x120] ;  /* 0x0100480000047ab9 */ /* 0x000fe20000000a00 */
[----:B------:R-:W-:Y:S01]  /*d020*/  IMAD.U32 R6, RZ, RZ, UR6 ;  /* 0x00000006ff067e24 */ /* 0x000fe2000f8e00ff */
[----:B0-----:R-:W-:Y:S01]  /*d030*/  MOV R13, RZ ;  /* 0x000000ff000d7202 */ /* 0x001fe20000000f00 */
[----:B------:R-:W-:Y:S02]  /*d040*/  IMAD.U32 R7, RZ, RZ, UR7 ;  /* 0x00000007ff077e24 */ /* 0x000fe4000f8e00ff */
[----:B------:R-:W-:-:S02]  /*d050*/  IMAD.U32 R10, RZ, RZ, UR4 ;  /* 0x00000004ff0a7e24 */ /* 0x000fc4000f8e00ff */
[----:B------:R-:W-:Y:S02]  /*d060*/  IMAD.U32 R11, RZ, RZ, UR5 ;  /* 0x00000005ff0b7e24 */ /* 0x000fe4000f8e00ff */
[----:B------:R-:W-:Y:S02]  /*d070*/  IMAD.MOV.U32 R8, RZ, RZ, 0x70 ;  /* 0x00000070ff087424 */ /* 0x000fe400078e00ff */
[----:B-1----:R-:W-:-:S07]  /*d080*/  IMAD.MOV.U32 R12, RZ, RZ, 0x1 ;  /* 0x00000001ff0c7424 */ /* 0x002fce00078e00ff */
[----:B------:R-:W-:-:S07]  /*d090*/  LEPC R20, `(.L_x_3055) ;  /* 0x000000001014794e */ /* 0x000fce0000000000 */
[----:B--2---:R-:W-:Y:S05]  /*d0a0*/  CALL.ABS.NOINC R14 ;  /* 0x000000000e007343 */ /* 0x004fea0003c00000 */
.L_x_3055:
[----:B------:R-:W2:Y:S01]  /*d0b0*/  LDL R60, [R1+0x10] ;  /* 0x00001000013c7983 */ /* 0x000ea20000100800 */
[----:B------:R-:W-:Y:S01]  /*d0c0*/  ULDC.U8 UR4, c[0x0][0x410] ;  /* 0x0001040000047ab9 */ /* 0x000fe20000000000 */
[----:B------:R-:W1:Y:S01]  /*d0d0*/  S2R R20, SR_TID.X ;  /* 0x0000000000147919 */ /* 0x000e620000002100 */
[----:B------:R-:W-:Y:S01]  /*d0e0*/  ISETP.NE.AND P0, PT, RZ, UR4, PT ;  /* 0x00000004ff007c0c */ /* 0x000fe2000bf05270 */
[----:B------:R-:W-:Y:S01]  /*d0f0*/  BSSY B0, `(.L_x_3056) ;  /* 0x000095a000007945 */ /* 0x000fe20003800000 */
[C---:B------:R-:W-:Y:S02]  /*d100*/  VIADD R55, R221.reuse, 0x40 ;  /* 0x00000040dd377836 */ /* 0x040fe40000000000 */
[C---:B------:R-:W-:Y:S02]  /*d110*/  VIADD R56, R221.reuse, 0x60 ;  /* 0x00000060dd387836 */ /* 0x040fe40000000000 */
[----:B------:R-:W-:Y:S02]  /*d120*/  VIADD R57, R221, 0x20 ;  /* 0x00000020dd397836 */ /* 0x000fe40000000000 */
[----:B-1----:R-:W-:-:S05]  /*d130*/  VIADD R21, R20, 0xffffff80 ;  /* 0xffffff8014157836 */ /* 0x002fca0000000000 */
[----:B------:R-:W-:-:S04]  /*d140*/  SHF.R.S32.HI R20, RZ, 0x1f, R21 ;  /* 0x0000001fff147819 */ /* 0x000fc80000011415 */
[----:B------:R-:W-:-:S04]  /*d150*/  LEA.HI R20, R20, R21, RZ, 0x3 ;  /* 0x0000001514147211 */ /* 0x000fc800078f18ff */
[----:B------:R-:W-:-:S05]  /*d160*/  LOP3.LUT R20, R20, 0xfffffff8, RZ, 0xc0, !PT ;  /* 0xfffffff814147812 */ /* 0x000fca00078ec0ff */
[----:B------:R-:W-:Y:S02]  /*d170*/  IMAD.IADD R20, R21, 0x1, -R20 ;  /* 0x0000000115147824 */ /* 0x000fe400078e0a14 */
[----:B--2---:R-:W-:-:S04]  /*d180*/  IMAD.IADD R59, R221, 0x1, R60 ;  /* 0x00000001dd3b7824 */ /* 0x004fc800078e023c */
[----:B------:R-:W-:Y:S01]  /*d190*/  IMAD R3, R20, 0x20, R59 ;  /* 0x0000002014037824 */ /* 0x000fe200078e023b */
[----:B------:R-:W-:Y:S06]  /*d1a0*/  @!P0 BRA `(.L_x_3057) ;  /* 0x0000004800748947 */ /* 0x000fec0003800000 */
[----:B------:R-:W1:Y:S01]  /*d1b0*/  LDC R21, c[0x0][0x448] ;  /* 0x00011200ff157b82 */ /* 0x000e620000000800 */
[----:B------:R-:W-:Y:S01]  /*d1c0*/  MOV R8, R24 ;  /* 0x0000001800087202 */ /* 0x000fe20000000f00 */
[----:B------:R-:W-:Y:S01]  /*d1d0*/  ULDC.64 UR4, c[0x0][0x3f8] ;  /* 0x0000fe0000047ab9 */ /* 0x000fe20000000a00 */
[----:B------:R-:W-:Y:S01]  /*d1e0*/  IMAD.MOV.U32 R9, RZ, RZ, R29 ;  /* 0x000000ffff097224 */ /* 0x000fe200078e001d */
[----:B------:R-:W-:Y:S01]  /*d1f0*/  ULDC.64 UR6, c[0x0][0x408] ;  /* 0x0001020000067ab9 */ /* 0x000fe20000000a00 */
[----:B------:R-:W-:Y:S01]  /*d200*/  IMAD.MOV.U32 R10, RZ, RZ, R26 ;  /* 0x000000ffff0a7224 */ /* 0x000fe200078e001a */
[----:B------:R-:W-:Y:S01]  /*d210*/  SHF.R.S32.HI R52, RZ, 0x1f, R19 ;  /* 0x0000001fff347819 */ /* 0x000fe20000011413 */
[----:B------:R-:W-:Y:S02]  /*d220*/  IMAD.MOV.U32 R11, RZ, RZ, R31 ;  /* 0x000000ffff0b7224 */ /* 0x000fe400078e001f */
[----:B------:R-:W-:-:S05]  /*d230*/  IMAD.SHL.U32 R49, R20, 0x8, RZ ;  /* 0x0000000814317824 */ /* 0x000fca00078e00ff */
[----:B------:R-:W-:Y:S02]  /*d240*/  SHF.R.S32.HI R58, RZ, 0x1f, R49 ;  /* 0x0000001fff3a7819 */ /* 0x000fe40000011431 */
[----:B-1----:R-:W-:-:S13]  /*d250*/  ISETP.NE.AND P0, PT, R21, 0x1, PT ;  /* 0x000000011500780c */ /* 0x002fda0003f05270 */
[----:B------:R-:W1:Y:S08]  /*d260*/  @P0 LDC R0, c[0x0][0x44c] ;  /* 0x00011300ff000b82 */ /* 0x000e700000000800 */
[----:B------:R-:W2:Y:S01]  /*d270*/  @P0 LDC R5, c[0x0][0x450] ;  /* 0x00011400ff050b82 */ /* 0x000ea20000000800 */
[----:B-1----:R-:W-:-:S05]  /*d280*/  @P0 IMAD.HI.U32 R0, R3, R0, RZ ;  /* 0x0000000003000227 */ /* 0x002fca00078e00ff */
[----:B--2---:R-:W-:-:S04]  /*d290*/  @P0 SHF.R.U32.HI R3, RZ, R5, R0 ;  /* 0x00000005ff030219 */ /* 0x004fc80000011600 */
[----:B------:R-:W-:Y:S01]  /*d2a0*/  SHF.R.S32.HI R0, RZ, 0x1f, R3 ;  /* 0x0000001fff007819 */ /* 0x000fe20000011403 */
[----:B------:R-:W-:-:S04]  /*d2b0*/  IMAD.WIDE.U32 R8, R3, UR4, R8 ;  /* 0x0000000403087c25 */ /* 0x000fc8000f8e0008 */
[C---:B------:R-:W-:Y:S02]  /*d2c0*/  IMAD R4, R0.reuse, UR4, RZ ;  /* 0x0000000400047c24 */ /* 0x040fe4000f8e02ff */
[----:B------:R-:W-:Y:S02]  /*d2d0*/  IMAD R0, R0, UR6, RZ ;  /* 0x0000000600007c24 */ /* 0x000fe4000f8e02ff */
[----:B------:R-:W-:-:S04]  /*d2e0*/  IMAD.WIDE.U32 R10, R3, UR6, R10 ;  /* 0x00000006030a7c25 */ /* 0x000fc8000f8e000a */
[C---:B0-----:R-:W-:Y:S01]  /*d2f0*/  IMAD R13, R3.reuse, UR5, R4 ;  /* 0x00000005030d7c24 */ /* 0x041fe2000f8e0204 */
[----:B------:R-:W-:Y:S01]  /*d300*/  ULDC.64 UR4, c[0x0][0x3e8] ;  /* 0x0000fa0000047ab9 */ /* 0x000fe20000000a00 */
[----:B------:R-:W-:Y:S01]  /*d310*/  IMAD R3, R3, UR7, R0 ;  /* 0x0000000703037c24 */ /* 0x000fe2000f8e0200 */
[----:B------:R-:W-:Y:S01]  /*d320*/  ULDC.64 UR6, c[0x0][0x400] ;  /* 0x0001000000067ab9 */ /* 0x000fe20000000a00 */
[----:B------:R-:W-:Y:S01]  /*d330*/  IADD3 R5, P0, R8, UR4, RZ ;  /* 0x0000000408057c10 */ /* 0x000fe2000ff1e0ff */
[----:B------:R-:W-:Y:S01]  /*d340*/  UMOV UR4, 0xffffffff ;  /* 0xffffffff00047882 */ /* 0x000fe20000000000 */
[----:B------:R-:W-:Y:S02]  /*d350*/  IADD3 R7, P1, R10, UR6, RZ ;  /* 0x000000060a077c10 */ /* 0x000fe4000ff3e0ff */
[----:B------:R-:W-:Y:S02]  /*d360*/  IADD3.X R6, R9, UR5, R13, P0, !PT ;  /* 0x0000000509067c10 */ /* 0x000fe400087fe40d */
[----:B------:R-:W-:Y:S01]  /*d370*/  IADD3.X R8, R11, UR7, R3, P1, !PT ;  /* 0x000000070b087c10 */ /* 0x000fe20008ffe403 */
[----:B------:R-:W-:Y:S08]  /*d380*/  BRA.DIV UR4, `(.L_x_3058) ;  /* 0x000001ee04c07947 */ /* 0x000ff0000b800000 */
[----:B------:R0:W1:Y:S04]  /*d390*/  SHFL.IDX PT, R0, R6, RZ, 0x181f ;  /* 0x00181fff06007589 */ /* 0x00006800000e0000 */
[----:B------:R0:W2:Y:S04]  /*d3a0*/  SHFL.IDX PT, R4, R5, RZ, 0x181f ;  /* 0x00181fff05047589 */ /* 0x0000a800000e0000 */
[----:B------:R0:W3:Y:S04]  /*d3b0*/  SHFL.IDX PT, R3, R8, RZ, 0x181f ;  /* 0x00181fff08037589 */ /* 0x0000e800000e0000 */
[----:B------:R0:W4:Y:S02]  /*d3c0*/  SHFL.IDX PT, R14, R7, RZ, 0x181f ;  /* 0x00181fff070e7589 */ /* 0x00012400000e0000 */
.L_x_3361:
        /* <DEDUP_REMOVED lines=15> */
[C---:B----4-:R-:W-:Y:S01]  /*d4c0*/  @!P3 IADD3 R12, P1, R49.reuse, R14, RZ ;  /* 0x0000000e310cb210 */ /* 0x050fe20007f3e0ff */
[C---:B-1----:R-:W-:Y:S01]  /*d4d0*/  @!P4 IMAD.X R25, R0.reuse, 0x1, R52, P0 ;  /* 0x000000010019c824 */ /* 0x042fe200000e0634 */
[----:B------:R-:W-:Y:S02]  /*d4e0*/  @!P3 IADD3 R10, P0, R49, R4, RZ ;  /* 0x00000004310ab210 */ /* 0x000fe40007f1e0ff */
[----:B------:R-:W-:Y:S02]  /*d4f0*/  @!P4 IADD3 R14, P2, R19, R14, RZ ;  /* 0x0000000e130ec210 */ /* 0x000fe40007f5e0ff */
[----:B------:R-:W-:Y:S01]  /*d500*/  CS2R R26, SRZ ;  /* 0x00000000001a7805 */ /* 0x000fe2000001ff00 */
[C-C-:B---3--:R-:W-:Y:S01]  /*d510*/  @!P3 IMAD.X R13, R3.reuse, 0x1, R58.reuse, P1 ;  /* 0x00000001030db824 */ /* 0x148fe200008e063a */
[----:B------:R1:W5:Y:S01]  /*d520*/  @!P4 LD.E.64 R20, desc[UR36][R24.64] ;  /* 0x000000241814c980 */ /* 0x000362000c101b00 */
[----:B------:R-:W-:Y:S01]  /*d530*/  @!P3 IMAD.X R11, R0, 0x1, R58, P0 ;  /* 0x00000001000bb824 */ /* 0x000fe200000e063a */
[----:B------:R-:W-:-:S02]  /*d540*/  @!P4 IADD3.X R15, R3, R52, RZ, P2, !PT ;  /* 0x00000034030fc210 */ /* 0x000fc400017fe4ff */
[----:B------:R1:W5:Y:S04]  /*d550*/  @!P3 LD.E.64 R46, desc[UR36][R12.64] ;  /* 0x000000240c2eb980 */ /* 0x000368000c101b00 */
[----:B------:R1:W5:Y:S04]  /*d560*/  @!P3 LD.E.64 R44, desc[UR36][R10.64] ;  /* 0x000000240a2cb980 */ /* 0x000368000c101b00 */
[----:B------:R1:W5:Y:S02]  /*d570*/  @!P4 LD.E.64 R26, desc[UR36][R14.64] ;  /* 0x000000240e1ac980 */ /* 0x000364000c101b00 */
.L_x_3060:
[----:B------:R-:W-:Y:S05]  /*d580*/  BSYNC B1 ;  /* 0x0000000000017941 */ /* 0x000fea0003800000 */
.L_x_3059:
[----:B------:R-:W-:Y:S01]  /*d590*/  UMOV UR4, 0xffffffff ;  /* 0xffffffff00047882 */ /* 0x000fe20000000000 */
[----:B-1----:R-:W-:Y:S02]  /*d5a0*/  CS2R R24, SRZ ;  /* 0x0000000000187805 */ /* 0x002fe4000001ff00 */
[----:B------:R-:W-:Y:S05]  /*d5b0*/  BRA.DIV UR4, `(.L_x_3061) ;  /* 0x000001ee04a47947 */ /* 0x000fea000b800000 */
[----:B------:R1:W0:Y:S04]  /*d5c0*/  SHFL.IDX PT, R0, R6, 0x1, 0x181f ;  /* 0x00381f0006007f89 */ /* 0x00022800000e0000 */
[----:B--2---:R1:W2:Y:S04]  /*d5d0*/  SHFL.IDX PT, R4, R5, 0x1, 0x181f ;  /* 0x00381f0005047f89 */ /* 0x0042a800000e0000 */
[----:B---3--:R1:W3:Y:S04]  /*d5e0*/  SHFL.IDX PT, R3, R8, 0x1, 0x181f ;  /* 0x00381f0008037f89 */ /* 0x0082e800000e0000 */
[----:B----4-:R1:W4:Y:S02]  /*d5f0*/  SHFL.IDX PT, R14, R7, 0x1, 0x181f ;  /* 0x00381f00070e7f89 */ /* 0x01032400000e0000 */
.L_x_3367:
        /* <DEDUP_REMOVED lines=16> */
[C---:B0-----:R-:W-:Y:S01]  /*d700*/  @!P4 IMAD.X R31, R0.reuse, 0x1, R52, P0 ;  /* 0x00000001001fc824 */ /* 0x041fe200000e0634 */
        /* <DEDUP_REMOVED lines=9> */
.L_x_3063:
[----:B------:R-:W-:Y:S05]  /*d7a0*/  BSYNC B1 ;  /* 0x0000000000017941 */ /* 0x000fea0003800000 */
.L_x_3062:
[----:B------:R-:W-:-:S03]  /*d7b0*/  UMOV UR4, 0xffffffff ;  /* 0xffffffff00047882 */ /* 0x000fc60000000000 */
[----:B------:R-:W-:Y:S05]  /*d7c0*/  BRA.DIV UR4, `(.L_x_3064) ;  /* 0x000001ee04907947 */ /* 0x000fea000b800000 */
[----:B0-----:R0:W0:Y:S04]  /*d7d0*/  SHFL.IDX PT, R0, R6, 0x2, 0x181f ;  /* 0x00581f0006007f89 */ /* 0x00102800000e0000 */
[----:B--2---:R2:W0:Y:S04]  /*d7e0*/  SHFL.IDX PT, R4, R5, 0x2, 0x181f ;  /* 0x00581f0005047f89 */ /* 0x00442800000e0000 */
[----:B---3--:R2:W3:Y:S04]  /*d7f0*/  SHFL.IDX PT, R3, R8, 0x2, 0x181f ;  /* 0x00581f0008037f89 */ /* 0x0084e800000e0000 */
[----:B----4-:R2:W4:Y:S02]  /*d800*/  SHFL.IDX PT, R14, R7, 0x2, 0x181f ;  /* 0x00581f00070e7f89 */ /* 0x01052400000e0000 */
.L_x_3373:
        /* <DEDUP_REMOVED lines=13> */
[----:B------:R-:W-:Y:S02]  /*d8e0*/  CS2R R42, SRZ ;  /* 0x00000000002a7805 */ /* 0x000fe4000001ff00 */
[----:B------:R-:W-:-:S05]  /*d8f0*/  CS2R R32, SRZ ;  /* 0x0000000000207805 */ /* 0x000fca000001ff00 */
[----:B0-----:R-:W-:-:S04]  /*d900*/  @!P4 IADD3 R34, P0, R19, R4, RZ ;  /* 0x000000041322c210 */ /* 0x001fc80007f1e0ff */
[-C--:B----4-:R-:W-:Y:S02]  /*d910*/  @!P3 IADD3 R12, P1, R49, R14.reuse, RZ ;  /* 0x0000000e310cb210 */ /* 0x090fe40007f3e0ff */
[----:B------:R-:W-:Y:S01]  /*d920*/  @!P4 IADD3 R14, P2, R19, R14, RZ ;  /* 0x0000000e130ec210 */ /* 0x000fe20007f5e0ff */
[C---:B------:R-:W-:Y:S01]  /*d930*/  @!P4 IMAD.X R35, R0.reuse, 0x1, R52, P0 ;  /* 0x000000010023c824 */ /* 0x040fe200000e0634 */
[----:B------:R-:W-:Y:S01]  /*d940*/  @!P3 IADD3 R10, P0, R49, R4, RZ ;  /* 0x00000004310ab210 */ /* 0x000fe20007f1e0ff */
[C---:B---3--:R-:W-:Y:S02]  /*d950*/  @!P3 IMAD.X R13, R3.reuse, 0x1, R58, P1 ;  /* 0x00000001030db824 */ /* 0x048fe400008e063a */
[----:B------:R-:W-:Y:S01]  /*d960*/  @!P4 IMAD.X R15, R3, 0x1, R52, P2 ;  /* 0x00000001030fc824 */ /* 0x000fe200010e0634 */
[----:B------:R-:W-:Y:S01]  /*d970*/  @!P3 IADD3.X R11, R0, R58, RZ, P0, !PT ;  /* 0x0000003a000bb210 */ /* 0x000fe200007fe4ff */
[----:B------:R0:W5:Y:S04]  /*d980*/  @!P4 LD.E.64 R30, desc[UR36][R34.64] ;  /* 0x00000024221ec980 */ /* 0x000168000c101b00 */
[----:B------:R0:W5:Y:S04]  /*d990*/  @!P3 LD.E.64 R40, desc[UR36][R10.64] ;  /* 0x000000240a28b980 */ /* 0x000168000c101b00 */
[----:B------:R0:W5:Y:S04]  /*d9a0*/  @!P3 LD.E.64 R42, desc[UR36][R12.64] ;  /* 0x000000240c2ab980 */ /* 0x000168000c101b00 */
[----:B------:R0:W5:Y:S02]  /*d9b0*/  @!P4 LD.E.64 R32, desc[UR36][R14.64] ;  /* 0x000000240e20c980 */ /* 0x000164000c101b00 */
.L_x_3066:
[----:B------:R-:W-:Y:S05]  /*d9c0*/  BSYNC B1 ;  /* 0x0000000000017941 */ /* 0x000fea0003800000 */
.L_x_3065:
[----:B------:R-:W-:Y:S01]  /*d9d0*/  UMOV UR4, 0xffffffff ;  /* 0xffffffff00047882 */ /* 0x000fe20000000000 */
[----:B0-----:R-:W-:Y:S02]  /*d9e0*/  CS2R R34, SRZ ;  /* 0x0000000000227805 */ /* 0x001fe4000001ff00 */
[----:B------:R-:W-:Y:S05]  /*d9f0*/  BRA.DIV UR4, `(.L_x_3067) ;  /* 0x000001ee04747947 */ /* 0x000fea000b800000 */
[----:B------:R0:W0:Y:S04]  /*da00*/  SHFL.IDX PT, R0, R6, 0x3, 0x181f ;  /* 0x00781f0006007f89 */ /* 0x00002800000e0000 */
[----:B------:R0:W0:Y:S04]  /*da10*/  SHFL.IDX PT, R4, R5, 0x3, 0x181f ;  /* 0x00781f0005047f89 */ /* 0x00002800000e0000 */
[----:B---3--:R3:W0:Y:S04]  /*da20*/  SHFL.IDX PT, R3, R8, 0x3, 0x181f ;  /* 0x00781f0008037f89 */ /* 0x00862800000e0000 */
[----:B----4-:R3:W4:Y:S02]  /*da30*/  SHFL.IDX PT, R14, R7, 0x3, 0x181f ;  /* 0x00781f00070e7f89 */ /* 0x01072400000e0000 */
.L_x_3379:
[----:B01----:R-:W4:Y:S01]  /*da40*/  LDL R6, [R1+0x3c] ;  /* 0x00003c0001067983 */ /* 0x003f220000100800 */
[----:B------:R-:W-:Y:S01]  /*da50*/  VIADD R59, R59, 0x60 ;  /* 0x000000603b3b7836 */ /* 0x000fe20000000000 */
[----:B------:R-:W-:Y:S01]  /*da60*/  BSSY B1, `(.L_x_3068) ;  /* 0x000001d000017945 */ /* 0x000fe20003800000 */
[----:B------:R-:W-:Y:S02]  /*da70*/  CS2R R10, SRZ ;  /* 0x00000000000a7805 */ /* 0x000fe4000001ff00 */
[----:B--23--:R-:W-:Y:S02]  /*da80*/  CS2R R8, SRZ ;  /* 0x0000000000087805 */ /* 0x00cfe4000001ff00 */
[----:B------:R-:W-:Y:S02]  /*da90*/  CS2R R12, SRZ ;  /* 0x00000000000c7805 */ /* 0x000fe4000001ff00 */
[----:B------:R-:W-:Y:S02]  /*daa0*/  ISETP.GE.AND P0, PT, R59, R48, PT ;  /* 0x000000303b00720c */ /* 0x000fe40003f06270 */
[----:B----4-:R-:W-:-:S04]  /*dab0*/  LEA.HI R5, R6, R6, RZ, 0x1 ;  /* 0x0000000606057211 */ /* 0x010fc800078f08ff */
        /* <DEDUP_REMOVED lines=9> */
[----:B------:R-:W-:Y:S02]  /*db50*/  CS2R R12, SRZ ;  /* 0x00000000000c7805 */ /* 0x000fe4000001ff00 */
[----:B------:R-:W-:-:S05]  /*db60*/  CS2R R8, SRZ ;  /* 0x0000000000087805 */ /* 0x000fca000001ff00 */
[----:B------:R-:W-:-:S04]  /*db70*/  @!P5 IADD3 R50, P2, R19, R4, RZ ;  /* 0x000000041332d210 */ /* 0x000fc80007f5e0ff */
[C---:B------:R-:W-:Y:S02]  /*db80*/  @!P4 IADD3 R4, P0, R49.reuse, R4, RZ ;  /* 0x000000043104c210 */ /* 0x040fe40007f1e0ff */
[-C--:B------:R-:W-:Y:S01]  /*db90*/  @!P4 IADD3 R6, P1, R49, R14.reuse, RZ ;  /* 0x0000000e3106c210 */ /* 0x080fe20007f3e0ff */
[C---:B------:R-:W-:Y:S01]  /*dba0*/  @!P5 IMAD.X R51, R0.reuse, 0x1, R52, P2 ;  /* 0x000000010033d824 */ /* 0x040fe200010e0634 */
[----:B------:R-:W-:Y:S01]  /*dbb0*/  @!P5 IADD3 R14, P3, R19, R14, RZ ;  /* 0x0000000e130ed210 */ /* 0x000fe20007f7e0ff */
[--C-:B------:R-:W-:Y:S02]  /*dbc0*/  @!P4 IMAD.X R5, R0, 0x1, R58.reuse, P0 ;  /* 0x000000010005c824 */ /* 0x100fe400000e063a */
[C---:B------:R-:W-:Y:S01]  /*dbd0*/  @!P4 IMAD.X R7, R3.reuse, 0x1, R58, P1 ;  /* 0x000000010307c824 */ /* 0x040fe200008e063a */
[----:B------:R-:W-:Y:S01]  /*dbe0*/  @!P5 IADD3.X R15, R3, R52, RZ, P3, !PT ;  /* 0x00000034030fd210 */ /* 0x000fe20001ffe4ff */
[----:B------:R0:W5:Y:S04]  /*dbf0*/  @!P5 LD.E.64 R34, desc[UR36][R50.64] ;  /* 0x000000243222d980 */ /* 0x000168000c101b00 */
[----:B------:R0:W5:Y:S04]  /*dc00*/  @!P4 LD.E.64 R10, desc[UR36][R4.64] ;  /* 0x00000024040ac980 */ /* 0x000168000c101b00 */
[----:B------:R0:W5:Y:S04]  /*dc10*/  @!P4 LD.E.64 R12, desc[UR36][R6.64] ;  /* 0x00000024060cc980 */ /* 0x000168000c101b00 */
[----:B------:R0:W5:Y:S02]  /*dc20*/  @!P5 LD.E.64 R8, desc[UR36][R14.64] ;  /* 0x000000240e08d980 */ /* 0x000164000c101b00 */
.L_x_3069:
[----:B------:R-:W-:Y:S05]  /*dc30*/  BSYNC B1 ;  /* 0x0000000000017941 */ /* 0x000fea0003800000 */
.L_x_3068:
[----:B------:R-:W1:Y:S01]  /*dc40*/  SYNCS.PHASECHK.TRANS64.TRYWAIT P0, [R22+URZ+0x38800], R53 ;  /* 0x03880035160075a7 */ /* 0x000e62000800017f */
[----:B------:R-:W-:Y:S01]  /*dc50*/  VIADDMNMX R0, R48, -R60, 0x80, PT ;  /* 0x0000008030007446 */ /* 0x000fe2000380093c */
[----:B------:R-:W-:Y:S03]  /*dc60*/  BSSY B1, `(.L_x_3070) ;  /* 0x0000003000017945 */ /* 0x000fe60003800000 */
[----:B------:R-:W-:Y:S01]  /*dc70*/  ISETP.GE.AND P1, PT, R221, R0, PT ;  /* 0x00000000dd00720c */ /* 0x000fe20003f26270 */
[----:B-1----:R-:W-:-:S12]  /*dc80*/  @!P0 BRA `(.L_x_3071) ;  /* 0x000001ec00408947 */ /* 0x002fd80003800000 */
.L_x_3380:
[----:B------:R-:W-:Y:S05]  /*dc90*/  BSYNC B1 ;  /* 0x0000000000017941 */ /* 0x000fea0003800000 */
.L_x_3070:
[----:B------:R-:W-:Y:S04]  /*dca0*/  BSSY B1, `(.L_x_3072) ;  /* 0x00000fa000017945 */ /* 0x000fe80003800000 */
[----:B------:R-:W-:Y:S05]  /*dcb0*/  @P1 BRA `(.L_x_3073) ;  /* 0x0000000c00e01947 */ /* 0x000fea0003800000 */
[----:B------:R2:W5:Y:S01]  /*dcc0*/  LDL R66, [R1+0x28] ;  /* 0x0000280001427983 */ /* 0x0005620000100800 */
[----:B0-----:R-:W0:Y:S01]  /*dcd0*/  LDC R4, c[0x0][0x3f4] ;  /* 0x0000fd00ff047b82 */ /* 0x001e220000000800 */
[----:B------:R-:W-:Y:S01]  /*dce0*/  BSSY B2, `(.L_x_3074) ;  /* 0x000007a000027945 */ /* 0x000fe20003800000 */
[-C--:B0-----:R-:W-:Y:S02]  /*dcf0*/  ISETP.GE.AND P0, PT, R49, R4.reuse, PT ;  /* 0x000000043100720c */ /* 0x081fe40003f06270 */
[----:B------:R-:W-:-:S11]  /*dd00*/  ISETP.GE.AND P1, PT, R19, R4, PT ;  /* 0x000000041300720c */ /* 0x000fd60003f26270 */
[----:B--2---:R-:W-:Y:S05]  /*dd10*/  @P0 BRA `(.L_x_3075) ;  /* 0x0000000400d80947 */ /* 0x004fea0003800000 */
[----:B-----5:R-:W0:Y:S01]  /*dd20*/  LDS.128 R4, [R66+0x20400] ;  /* 0x0204000042047984 */ /* 0x020e220000000c00 */
[----:B------:R-:W-:Y:S02]  /*dd30*/  SHF.R.U32.HI R14, RZ, 0x8, R44 ;  /* 0x00000008ff0e7819 */ /* 0x000fe4000001162c */
[----:B------:R-:W-:Y:S02]  /*dd40*/  LOP3.LUT R3, R44, 0xff, RZ, 0xc0, !PT ;  /* 0x000000ff2c037812 */ /* 0x000fe400078ec0ff */
[----:B------:R-:W-:Y:S02]  /*dd50*/  LOP3.LUT R14, R14, 0xff, RZ, 0xc0, !PT ;  /* 0x000000ff0e0e7812 */ /* 0x000fe400078ec0ff */
[----:B------:R-:W-:Y:S02]  /*dd60*/  SHF.R.U32.HI R48, RZ, 0x8, R45 ;  /* 0x00000008ff307819 */ /* 0x000fe4000001162d */
[----:B-1----:R-:W-:Y:S02]  /*dd70*/  SHF.R.U32.HI R53, RZ, 0x8, R47 ;  /* 0x00000008ff357819 */ /* 0x002fe4000001162f */
        /* <DEDUP_REMOVED lines=112> */
.L_x_3075:
[----:B------:R-:W-:Y:S05]  /*e480*/  BSYNC B2 ;  /* 0x0000000000027941 */ /* 0x000fea0003800000 */
.L_x_3074:
[----:B------:R-:W-:Y:S05]  /*e490*/  @P1 BRA `(.L_x_3073) ;  /* 0x0000000400e81947 */ /* 0x000fea0003800000 */
[----:B0----5:R-:W0:Y:S01]  /*e4a0*/  LDS.128 R4, [R66+0x24400] ;  /* 0x0244000042047984 */ /* 0x021e220000000c00 */
[----:B------:R-:W-:Y:S02]  /*e4b0*/  SHF.R.U32.HI R15, RZ, 0x8, R21 ;  /* 0x00000008ff0f7819 */ /* 0x000fe40000011615 */
        /* <DEDUP_REMOVED lines=12> */
[----:B------:R-:W-:Y:S02]  /*e580*/  LOP3.LUT R14, R20, 0xff, RZ, 0xc0, !PT ;  /* 0x000000ff140e7812 */ /* 0x000fe400078ec0ff */
        /* <DEDUP_REMOVED lines=29> */
[----:B-1----:R-:W-:Y:S01]  /*e760*/  FMUL.FTZ R53, R14, R27 ;  /* 0x0000001b0e357220 */ /* 0x002fe20000410000 */
        /* <DEDUP_REMOVED lines=77> */
.L_x_3073:
[----:B------:R-:W-:Y:S05]  /*ec40*/  BSYNC B1 ;  /* 0x0000000000017941 */ /* 0x000fea0003800000 */
.L_x_3072:
[----:B------:R-:W-:Y:S01]  /*ec50*/  ISETP.GE.AND P0, PT, R57, R0, PT ;  /* 0x000000003900720c */ /* 0x000fe20003f06270 */
[----:B------:R-:W-:-:S12]  /*ec60*/  BSSY B1, `(.L_x_3076) ;  /* 0x00000fa000017945 */ /* 0x000fd80003800000 */
[----:B------:R-:W-:Y:S05]  /*ec70*/  @P0 BRA `(.L_x_3077) ;  /* 0x0000000c00e00947 */ /* 0x000fea0003800000 */
[----:B-1----:R1:W5:Y:S01]  /*ec80*/  LDL R53, [R1+0x28] ;  /* 0x0000280001357983 */ /* 0x0023620000100800 */
[----:B0-2---:R-:W0:Y:S01]  /*ec90*/  LDC R4, c[0x0][0x3f4] ;  /* 0x0000fd00ff047b82 */ /* 0x005e220000000800 */
[----:B------:R-:W-:Y:S01]  /*eca0*/  BSSY B2, `(.L_x_3078) ;  /* 0x000007e000027945 */ /* 0x000fe20003800000 */
[-C--:B0-----:R-:W-:Y:S02]  /*ecb0*/  ISETP.GE.AND P0, PT, R49, R4.reuse, PT ;  /* 0x000000043100720c */ /* 0x081fe40003f06270 */
[----:B------:R-:W-:-:S11]  /*ecc0*/  ISETP.GE.AND P1, PT, R19, R4, PT ;  /* 0x000000041300720c */ /* 0x000fd60003f26270 */
[----:B-1----:R-:W-:Y:S05]  /*ecd0*/  @P0 BRA `(.L_x_3079) ;  /* 0x0000000400e80947 */ /* 0x002fea0003800000 */
[----:B-----5:R-:W0:Y:S01]  /*ece0*/  LDS.128 R4, [R53+0x21400] ;  /* 0x0214000035047984 */ /* 0x020e220000000c00 */
[----:B------:R-:W-:Y:S02]  /*ecf0*/  SHF.R.U32.HI R3, RZ, 0x8, R36 ;  /* 0x00000008ff037819 */ /* 0x000fe40000011624 */
[----:B------:R-:W-:Y:S02]  /*ed00*/  SHF.R.U32.HI R15, RZ, 0x8, R37 ;  /* 0x00000008ff0f7819 */ /* 0x000fe40000011625 */
[----:B------:R-:W-:Y:S02]  /*ed10*/  SHF.R.U32.HI R44, RZ, 0x8, R39 ;  /* 0x00000008ff2c7819 */ /* 0x000fe40000011627 */
[----:B------:R-:W-:Y:S02]  /*ed20*/  LOP3.LUT R14, R36, 0xff, RZ, 0xc0, !PT ;  /* 0x000000ff240e7812 */ /* 0x000fe400078ec0ff */
        /* <DEDUP_REMOVED lines=38> */
[CC--:B------:R-:W-:Y:S01]  /*ef90*/  FMUL.FTZ R46, R14.reuse, R44.reuse ;  /* 0x0000002c0e2e7220 */ /* 0x0c0fe20000410000 */
        /* <DEDUP_REMOVED lines=78> */
.L_x_3079:
[----:B------:R-:W-:Y:S05]  /*f480*/  BSYNC B2 ;  /* 0x0000000000027941 */ /* 0x000fea0003800000 */
.L_x_3078:
[----:B------:R-:W-:Y:S05]  /*f490*/  @P1 BRA `(.L_x_3077) ;  /* 0x0000000400d81947 */ /* 0x000fea0003800000 */
[----:B0----5:R-:W0:Y:S01]  /*f4a0*/  LDS.128 R4, [R53+0x25400] ;  /* 0x0254000035047984 */ /* 0x021e220000000c00 */
[----:B------:R-:W-:Y:S02]  /*f4b0*/  SHF.R.U32.HI R14, RZ, 0x8, R24 ;  /* 0x00000008ff0e7819 */ /* 0x000fe40000011618 */
        /* <DEDUP_REMOVED lines=24> */
[----:B0-----:R-:W-:-:S02]  /*f640*/  F2FP.F16.E4M3.UNPACK_B R3, R6.H1 ;  /* 0x00000006ff03723e */ /* 0x001fc400030006ff */
[--C-:B------:R-:W-:Y:S02]  /*f650*/  LOP3.LUT R27, R27, 0xff0000, R28.reuse, 0xf8, !PT ;  /* 0x00ff00001b1b7812 */ /* 0x100fe400078ef81c */
[----:B------:R-:W-:Y:S01]  /*f660*/  F2FP.F16.E4M3.UNPACK_B R29, R37 ;  /* 0x00000025ff1d723e */ /* 0x000fe200020006ff */
[----:B------:R-:W-:Y:S01]  /*f670*/  HADD2.F32 R14, -RZ, R3.H1_H1 ;  /* 0x30000003ff0e7230 */ /* 0x000fe20000004100 */
[----:B------:R-:W-:Y:S02]  /*f680*/  F2FP.F16.E4M3.UNPACK_B R26, R25 ;  /* 0x00000019ff1a723e */ /* 0x000fe400020006ff */
[----:B------:R-:W-:Y:S01]  /*f690*/  LOP3.LUT R28, R27, 0xff000000, R28, 0xf8, !PT ;  /* 0xff0000001b1c7812 */ /* 0x000fe200078ef81c */
        /* <DEDUP_REMOVED lines=86> */
.L_x_3077:
[----:B------:R-:W-:Y:S05]  /*fc00*/  BSYNC B1 ;  /* 0x0000000000017941 */ /* 0x000fea0003800000 */
.L_x_3076:
[----:B------:R-:W-:Y:S01]  /*fc10*/  ISETP.GE.AND P0, PT, R55, R0, PT ;  /* 0x000000003700720c */ /* 0x000fe20003f06270 */
[----:B------:R-:W-:-:S12]  /*fc20*/  BSSY B1, `(.L_x_3080) ;  /* 0x00000fa000017945 */ /* 0x000fd80003800000 */
[----:B------:R-:W-:Y:S05]  /*fc30*/  @P0 BRA `(.L_x_3081) ;  /* 0x0000000c00e00947 */ /* 0x000fea0003800000 */
[----:B-----5:R4:W5:Y:S01]  /*fc40*/  LDL R45, [R1+0x28] ;  /* 0x00002800012d7983 */ /* 0x0209620000100800 */
[----:B0-23--:R-:W0:Y:S01]  /*fc50*/  LDC R4, c[0x0][0x3f4] ;  /* 0x0000fd00ff047b82 */ /* 0x00de220000000800 */
[----:B------:R-:W-:Y:S01]  /*fc60*/  BSSY B2, `(.L_x_3082) ;  /* 0x000007a000027945 */ /* 0x000fe20003800000 */
[-C--:B0-----:R-:W-:Y:S02]  /*fc70*/  ISETP.GE.AND P0, PT, R49, R4.reuse, PT ;  /* 0x000000043100720c */ /* 0x081fe40003f06270 */
[----:B------:R-:W-:-:S11]  /*fc80*/  ISETP.GE.AND P1, PT, R19, R4, PT ;  /* 0x000000041300720c */ /* 0x000fd60003f26270 */
[----:B----4-:R-:W-:Y:S05]  /*fc90*/  @P0 BRA `(.L_x_3083) ;  /* 0x0000000400d80947 */ /* 0x010fea0003800000 */
[----:B-----5:R-:W0:Y:S01]  /*fca0*/  LDS.128 R4, [R45+0x22400] ;  /* 0x022400002d047984 */ /* 0x020e220000000c00 */
[----:B------:R-:W-:Y:S02]  /*fcb0*/  SHF.R.U32.HI R14, RZ, 0x8, R40 ;  /* 0x00000008ff0e7819 */ /* 0x000fe40000011628 */
        /* <DEDUP_REMOVED lines=116> */
.L_x_3083:
[----:B------:R-:W-:Y:S05]  /*10400*/  BSYNC B2 ;  /* 0x0000000000027941 */ /* 0x000fea0003800000 */
.L_x_3082:
[----:B------:R-:W-:Y:S05]  /*10410*/  @P1 BRA `(.L_x_3081) ;  /* 0x0000000400e81947 */ /* 0x000fea0003800000 */
[----:B0----5:R-:W0:Y:S01]  /*10420*/  LDS.128 R4, [R45+0x26400] ;  /* 0x026400002d047984 */ /* 0x021e220000000c00 */
        /* <DEDUP_REMOVED lines=121> */
.L_x_3081:
[----:B------:R-:W-:Y:S05]  /*10bc0*/  BSYNC B1 ;  /* 0x0000000000017941 */ /* 0x000fea0003800000 */
.L_x_3080:
[----:B------:R-:W-:-:S13]  /*10bd0*/  ISETP.GE.AND P0, PT, R56, R0, PT ;  /* 0x000000003800720c */ /* 0x000fda0003f06270 */
[----:B------:R-:W-:Y:S05]  /*10be0*/  @P0 BRA `(.L_x_3084) ;  /* 0x0000005800a80947 */ /* 0x000fea0003800000 */
[----:B-----5:R0:W5:Y:S01]  /*10bf0*/  LDL R33, [R1+0x28] ;  /* 0x0000280001217983 */ /* 0x0201620000100800 */
[----:B------:R-:W1:Y:S01]  /*10c00*/  LDC R0, c[0x0][0x3f4] ;  /* 0x0000fd00ff007b82 */ /* 0x000e620000000800 */
[----:B------:R-:W-:Y:S01]  /*10c10*/  BSSY B1, `(.L_x_3085) ;  /* 0x000007e000017945 */ /* 0x000fe20003800000 */
[-C--:B-1----:R-:W-:Y:S02]  /*10c20*/  ISETP.GE.AND P0, PT, R49, R0.reuse, PT ;  /* 0x000000003100720c */ /* 0x082fe40003f06270 */
[----:B------:R-:W-:-:S11]  /*10c30*/  ISETP.GE.AND P1, PT, R19, R0, PT ;  /* 0x000000001300720c */ /* 0x000fd60003f26270 */
[----:B0-----:R-:W-:Y:S05]  /*10c40*/  @P0 BRA `(.L_x_3086) ;  /* 0x0000000400e80947 */ /* 0x001fea0003800000 */
[----:B--2345:R-:W0:Y:S01]  /*10c50*/  LDS.128 R4, [R33+0x23400] ;  /* 0x0234000021047984 */ /* 0x03ce220000000c00 */
[----:B------:R-:W-:Y:S02]  /*10c60*/  SHF.R.U32.HI R14, RZ, 0x8, R11 ;  /* 0x00000008ff0e7819 */ /* 0x000fe4000001160b */
        /* <DEDUP_REMOVED lines=84> */
[----:B------:R-:W-:Y:S01]  /*111b0*/  HADD2.F32 R3, -RZ, R0.H1_H1 ;  /* 0x30000000ff037230 */ /* 0x000fe20000004100 */
[----:B------:R-:W-:Y:S01]  /*111c0*/  F2FP.SATFINITE.E4M3.F32.PACK_AB_MERGE_C R28, R28, R29, RZ ;  /* 0x0000001d1c1c723e */ /* 0x000fe200048070ff */
[----:B------:R-:W-:Y:S02]  /*111d0*/  HADD2.F32 R10, -RZ, R10.H0_H0 ;  /* 0x2000000aff0a7230 */ /* 0x000fe40000004100 */
[-C--:B------:R-:W-:Y:S01]  /*111e0*/  FMUL.FTZ R21, R5, R11.reuse ;  /* 0x0000000b05157220 */ /* 0x080fe20000410000 */
[----:B------:R-:W-:Y:S02]  /*111f0*/  HADD2.F32 R4, -RZ, R4.H0_H0 ;  /* 0x20000004ff047230 */ /* 0x000fe40000004100 */
[C---:B------:R-:W-:Y:S01]  /*11200*/  FMUL.FTZ R5, R3.reuse, R12 ;  /* 0x0000000c03057220 */ /* 0x040fe20000410000 */
[----:B------:R-:W-:Y:S02]  /*11210*/  HADD2.F32 R0, -RZ, R0.H0_H0 ;  /* 0x20000000ff007230 */ /* 0x000fe40000004100 */
[----:B------:R-:W-:Y:S01]  /*11220*/  FMUL.FTZ R3, R3, R10 ;  /* 0x0000000a03037220 */ /* 0x000fe20000410000 */
[----:B------:R-:W-:Y:S01]  /*11230*/  F2FP.SATFINITE.E4M3.F32.PACK_AB_MERGE_C R31, R31, R32, RZ ;  /* 0x000000201f1f723e */ /* 0x000fe200048070ff */
[C---:B------:R-:W-:Y:S01]  /*11240*/  FFMA.FTZ R20, R4.reuse, R11, -R13 ;  /* 0x0000000b04147223 */ /* 0x040fe2000001080d */
[----:B------:R-:W-:Y:S01]  /*11250*/  FFMA.FTZ R21, R4, R15, R21 ;  /* 0x0000000f04157223 */ /* 0x000fe20000010015 */
[C---:B------:R-:W-:Y:S01]  /*11260*/  FFMA.FTZ R13, R0.reuse, R10, -R5 ;  /* 0x0000000a000d7223 */ /* 0x040fe20000010805 */
[----:B------:R-:W-:Y:S01]  /*11270*/  FFMA.FTZ R12, R0, R12, R3 ;  /* 0x0000000c000c7223 */ /* 0x000fe20000010003 */
[----:B------:R-:W-:-:S02]  /*11280*/  HADD2.F32 R4, -RZ, R14.H1_H1 ;  /* 0x3000000eff047230 */ /* 0x000fc40000004100 */
[--C-:B------:R-:W-:Y:S01]  /*11290*/  HADD2.F32 R3, -RZ, R7.reuse.H1_H1 ;  /* 0x30000007ff037230 */ /* 0x100fe20000004100 */
[----:B------:R-:W-:Y:S01]  /*112a0*/  F2FP.SATFINITE.E4M3.F32.PACK_AB_MERGE_C R20, R21, R20, RZ ;  /* 0x000000141514723e */ /* 0x000fe200048070ff */
[--C-:B------:R-:W-:Y:S02]  /*112b0*/  HADD2.F32 R10, -RZ, R24.reuse.H1_H1 ;  /* 0x30000018ff0a7230 */ /* 0x100fe40000004100 */
[----:B------:R-:W-:Y:S02]  /*112c0*/  HADD2.F32 R11, -RZ, R24.H0_H0 ;  /* 0x20000018ff0b7230 */ /* 0x000fe40000004100 */
[C---:B------:R-:W-:Y:S01]  /*112d0*/  FMUL.FTZ R15, R3.reuse, R4 ;  /* 0x00000004030f7220 */ /* 0x040fe20000410000 */
[----:B------:R-:W-:Y:S01]  /*112e0*/  HADD2.F32 R0, -RZ, R6.H1_H1 ;  /* 0x30000006ff007230 */ /* 0x000fe20000004100 */
[----:B------:R-:W-:Y:S01]  /*112f0*/  F2FP.SATFINITE.E4M3.F32.PACK_AB_MERGE_C R12, R12, R13, R20 ;  /* 0x0000000d0c0c723e */ /* 0x000fe20004807014 */
        /* <DEDUP_REMOVED lines=9> */
[----:B------:R-:W-:-:S03]  /*11390*/  FFMA.FTZ R0, R6, R11, R0 ;  /* 0x0000000b06007223 */ /* 0x000fc60000010000 */
[----:B------:R-:W-:Y:S02]  /*113a0*/  F2FP.SATFINITE.E4M3.F32.PACK_AB_MERGE_C R4, R15, R14, RZ ;  /* 0x0000000e0f04723e */ /* 0x000fe400048070ff */
[----:B------:R-:W-:Y:S02]  /*113b0*/  F2FP.SATFINITE.E4M3.F32.PACK_AB_MERGE_C R14, R26, R27, R28 ;  /* 0x0000001b1a0e723e */ /* 0x000fe4000480701c */
[----:B------:R-:W-:Y:S02]  /*113c0*/  F2FP.SATFINITE.E4M3.F32.PACK_AB_MERGE_C R15, R30, R25, R31 ;  /* 0x000000191e0f723e */ /* 0x000fe4000480701f */
[----:B------:R-:W-:-:S05]  /*113d0*/  F2FP.SATFINITE.E4M3.F32.PACK_AB_MERGE_C R13, R0, R3, R4 ;  /* 0x00000003000d723e */ /* 0x000fca0004807004 */
[----:B------:R0:W-:Y:S02]  /*113e0*/  STS.128 [R33+0x23400], R12 ;  /* 0x0234000c21007388 */ /* 0x0001e40000000c00 */
.L_x_3086:
[----:B------:R-:W-:Y:S05]  /*113f0*/  BSYNC B1 ;  /* 0x0000000000017941 */ /* 0x000fea0003800000 */
.L_x_3085:
[----:B------:R-:W-:Y:S05]  /*11400*/  @P1 BRA `(.L_x_3084) ;  /* 0x0000005000a01947 */ /* 0x000fea0003800000 */
[----:B--2345:R-:W1:Y:S01]  /*11410*/  LDS.128 R4, [R33+0x27400] ;  /* 0x0274000021047984 */ /* 0x03ce620000000c00 */
[----:B------:R-:W-:Y:S02]  /*11420*/  SHF.R.U32.HI R11, RZ, 0x8, R35 ;  /* 0x00000008ff0b7819 */ /* 0x000fe40000011623 */
[----:B------:R-:W-:Y:S02]  /*11430*/  LOP3.LUT R10, R35, 0xff, RZ, 0xc0, !PT ;  /* 0x000000ff230a7812 */ /* 0x000fe400078ec0ff */
[----:B------:R-:W-:Y:S02]  /*11440*/  LOP3.LUT R11, R11, 0xff, RZ, 0xc0, !PT ;  /* 0x000000ff0b0b7812 */ /* 0x000fe400078ec0ff */
[----:B------:R-:W-:Y:S02]  /*11450*/  SHF.R.U32.HI R3, RZ, 0x8, R34 ;  /* 0x00000008ff037819 */ /* 0x000fe40000011622 */
[----:B0-----:R-:W-:Y:S02]  /*11460*/  SHF.R.U32.HI R15, RZ, 0x8, R9 ;  /* 0x00000008ff0f7819 */ /* 0x001fe40000011609 */
[----:B------:R-:W-:-:S02]  /*11470*/  PRMT R10, R11, 0x7604, R10 ;  /* 0x000076040b0a7816 */ /* 0x000fc4000000000a */
[----:B------:R-:W-:Y:S02]  /*11480*/  LOP3.LUT R0, R34, 0xff, RZ, 0xc0, !PT ;  /* 0x000000ff22007812 */ /* 0x000fe400078ec0ff */
[----:B------:R-:W-:Y:S02]  /*11490*/  LOP3.LUT R3, R3, 0xff, RZ, 0xc0, !PT ;  /* 0x000000ff03037812 */ /* 0x000fe400078ec0ff */
[----:B------:R-:W-:Y:S02]  /*114a0*/  SHF.R.U32.HI R20, RZ, 0x10, R35 ;  /* 0x00000010ff147819 */ /* 0x000fe40000011623 */
[----:B------:R-:W-:Y:S02]  /*114b0*/  SHF.R.U32.HI R11, RZ, 0x8, R8 ;  /* 0x00000008ff0b7819 */ /* 0x000fe40000011608 */
[----:B------:R-:W-:Y:S02]  /*114c0*/  LOP3.LUT R12, R9, 0xff, RZ, 0xc0, !PT ;  /* 0x000000ff090c7812 */ /* 0x000fe400078ec0ff */
[----:B------:R-:W-:-:S02]  /*114d0*/  LOP3.LUT R15, R15, 0xff, RZ, 0xc0, !PT ;  /* 0x000000ff0f0f7812 */ /* 0x000fc400078ec0ff */
[----:B------:R-:W-:Y:S02]  /*114e0*/  SHF.R.U32.HI R14, RZ, 0x10, R9 ;  /* 0x00000010ff0e7819 */ /* 0x000fe40000011609 */
[----:B------:R-:W-:Y:S02]  /*114f0*/  PRMT R3, R3, 0x7604, R0 ;  /* 0x0000760403037816 */ /* 0x000fe40000000000 */
[----:B------:R-:W-:Y:S01]  /*11500*/  LOP3.LUT R13, R11, 0xff, RZ, 0xc0, !PT ;  /* 0x000000ff0b0d7812 */ /* 0x000fe200078ec0ff */
[----:B------:R-:W-:Y:S01]  /*11510*/  IMAD.U32 R11, R20, 0x10000, RZ ;  /* 0x00010000140b7824 */ /* 0x000fe200078e00ff */
[----:B------:R-:W-:Y:S02]  /*11520*/  PRMT R12, R15, 0x7604, R12 ;  /* 0x000076040f0c7816 */ /* 0x000fe4000000000c */
        /* <DEDUP_REMOVED lines=10> */
[----:B-1----:R-:W-:Y:S02]  /*115d0*/  F2FP.F16.E4M3.UNPACK_B R0, R6.H1 ;  /* 0x00000006ff00723e */ /* 0x002fe400030006ff */
        /* <DEDUP_REMOVED lines=65> */
[----:B------:R-:W-:Y:S01]  /*119f0*/  HADD2.F32 R3, -RZ, R7.H1_H1 ;  /* 0x30000007ff037230 */ /* 0x000fe20000004100 */
[----:B------:R-:W-:Y:S01]  /*11a00*/  F2FP.SATFINITE.E4M3.F32.PACK_AB_MERGE_C R11, R14, R11, RZ ;  /* 0x0000000b0e0b723e */ /* 0x000fe200048070ff */
        /* <DEDUP_REMOVED lines=21> */
[----:B------:R0:W-:Y:S01]  /*11b60*/  STS.128 [R33+0x27400], R4 ;  /* 0x0274000421007388 */ /* 0x0001e20000000c00 */
[----:B------:R-:W-:Y:S05]  /*11b70*/  BRA `(.L_x_3084) ;  /* 0x0000004800c47947 */ /* 0x000fea0003800000 */
.L_x_3057:
[----:B------:R-:W1:Y:S01]  /*11b80*/  LDC R9, c[0x0][0x448] ;  /* 0x00011200ff097b82 */ /* 0x000e620000000800 */
[----:B------:R-:W-:Y:S01]  /*11b90*/  IMAD.MOV.U32 R25, RZ, RZ, R29 ;  /* 0x000000ffff197224 */ /* 0x000fe200078e001d */
[----:B------:R-:W-:Y:S01]  /*11ba0*/  ULDC.64 UR4, c[0x0][0x3f8] ;  /* 0x0000fe0000047ab9 */ /* 0x000fe20000000a00 */
[----:B------:R-:W-:Y:S01]  /*11bb0*/  IMAD.MOV.U32 R27, RZ, RZ, R31 ;  /* 0x000000ffff1b7224 */ /* 0x000fe200078e001f */
[----:B------:R-:W-:Y:S01]  /*11bc0*/  ULDC.64 UR6, c[0x0][0x408] ;  /* 0x0001020000067ab9 */ /* 0x000fe20000000a00 */
[----:B------:R-:W-:Y:S01]  /*11bd0*/  ULDC.64 UR8, c[0x0][0x400] ;  /* 0x0001000000087ab9 */ /* 0x000fe20000000a00 */
[----:B-1----:R-:W-:-:S13]  /*11be0*/  ISETP.NE.AND P0, PT, R9, 0x1, PT ;  /* 0x000000010900780c */ /* 0x002fda0003f05270 */
[----:B------:R-:W1:Y:S08]  /*11bf0*/  @P0 LDC R0, c[0x0][0x44c] ;  /* 0x00011300ff000b82 */ /* 0x000e700000000800 */
[----:B------:R-:W2:Y:S01]  /*11c00*/  @P0 LDC R5, c[0x0][0x450] ;  /* 0x00011400ff050b82 */ /* 0x000ea20000000800 */
[----:B-1----:R-:W-:-:S05]  /*11c10*/  @P0 IMAD.HI.U32 R0, R3, R0, RZ ;  /* 0x0000000003000227 */ /* 0x002fca00078e00ff */
[----:B--2---:R-:W-:-:S04]  /*11c20*/  @P0 SHF.R.U32.HI R3, RZ, R5, R0 ;  /* 0x00000005ff030219 */ /* 0x004fc80000011600 */
        /* <DEDUP_REMOVED lines=14> */
[----:B------:R-:W1:Y:S01]  /*11d10*/  LDC R61, c[0x0][0x3f4] ;  /* 0x0000fd00ff3d7b82 */ /* 0x000e620000000800 */
[----:B------:R-:W2:Y:S01]  /*11d20*/  SHFL.IDX PT, R5, R43, RZ, 0x181f ;  /* 0x00181fff2b057589 */ /* 0x000ea200000e0000 */
[----:B------:R-:W-:-:S03]  /*11d30*/  IMAD R52, R216, R9, RZ ;  /* 0x00000009d8347224 */ /* 0x000fc600078e02ff */
[----:B------:R-:W3:Y:S04]  /*11d40*/  SHFL.IDX PT, R14, R42, RZ, 0x181f ;  /* 0x00181fff2a0e7589 */ /* 0x000ee800000e0000 */
[----:B------:R-:W4:Y:S04]  /*11d50*/  SHFL.IDX PT, R3, R10, RZ, 0x181f ;  /* 0x00181fff0a037589 */ /* 0x000f2800000e0000 */
[----:B------:R-:W5:Y:S01]  /*11d60*/  SHFL.IDX PT, R7, R53, RZ, 0x181f ;  /* 0x00181fff35077589 */ /* 0x000f6200000e0000 */
[----:B-1----:R-:W-:-:S04]  /*11d70*/  ISETP.GE.AND P0, PT, R16, R61, PT ;  /* 0x0000003d1000720c */ /* 0x002fc80003f06270 */
[----:B------:R-:W-:-:S13]  /*11d80*/  ISETP.GE.OR P1, PT, R59, R52, P0 ;  /* 0x000000343b00720c */ /* 0x000fda0000726670 */
[C---:B--2---:R-:W-:Y:S02]  /*11d90*/  @!P1 IADD3 R0, P2, R16.reuse, R5, RZ ;  /* 0x0000000510009210 */ /* 0x044fe40007f5e0ff */
[----:B---3--:R-:W-:-:S03]  /*11da0*/  @!P1 IADD3 R14, P3, R16, R14, RZ ;  /* 0x0000000e100e9210 */ /* 0x008fc60007f7e0ff */
[--C-:B----4-:R-:W-:Y:S02]  /*11db0*/  @!P1 IMAD.X R5, R3, 0x1, R17.reuse, P2 ;  /* 0x0000000103059824 */ /* 0x110fe400010e0611 */
[----:B-----5:R-:W-:Y:S02]  /*11dc0*/  @!P1 IMAD.X R3, R7, 0x1, R17, P3 ;  /* 0x0000000107039824 */ /* 0x020fe400018e0611 */
        /* <DEDUP_REMOVED lines=8> */
[----:B------:R1:W4:Y:S01]  /*11e50*/  SHFL.IDX PT, R3, R10, 0x1, 0x181f ;  /* 0x00381f000a037f89 */ /* 0x00032200000e0000 */
[----:B------:R-:W-:-:S03]  /*11e60*/  CS2R R20, SRZ ;  /* 0x0000000000147805 */ /* 0x000fc6000001ff00 */
[----:B------:R1:W0:Y:S04]  /*11e70*/  SHFL.IDX PT, R9, R43, 0x1, 0x181f ;  /* 0x00381f002b097f89 */ /* 0x00022800000e0000 */
[----:B------:R1:W0:Y:S04]  /*11e80*/  SHFL.IDX PT, R25, R53, 0x1, 0x181f ;  /* 0x00381f0035197f89 */ /* 0x00022800000e0000 */
[----:B------:R1:W0:Y:S01]  /*11e90*/  SHFL.IDX PT, R14, R42, 0x1, 0x181f ;  /* 0x00381f002a0e7f89 */ /* 0x00022200000e0000 */
[----:B--2---:R-:W-:Y:S01]  /*11ea0*/  @!P1 MOV R32, R4 ;  /* 0x0000000400209202 */ /* 0x004fe20000000f00 */
[----:B------:R-:W-:Y:S01]  /*11eb0*/  @!P1 IMAD.MOV.U32 R33, RZ, RZ, R5 ;  /* 0x000000ffff219224 */ /* 0x000fe200078e0005 */
[----:B------:R-:W-:Y:S01]  /*11ec0*/  CS2R R4, SRZ ;  /* 0x0000000000047805 */ /* 0x000fe2000001ff00 */
[----:B------:R-:W-:-:S02]  /*11ed0*/  @!P1 IMAD.MOV.U32 R28, RZ, RZ, R6 ;  /* 0x000000ffff1c9224 */ /* 0x000fc400078e0006 */
[----:B------:R-:W-:Y:S02]  /*11ee0*/  @!P1 IMAD.MOV.U32 R29, RZ, RZ, R7 ;  /* 0x000000ffff1d9224 */ /* 0x000fe400078e0007 */
[----:B---3--:R-:W-:Y:S02]  /*11ef0*/  @!P1 IMAD.MOV.U32 R30, RZ, RZ, R36 ;  /* 0x000000ffff1e9224 */ /* 0x008fe400078e0024 */
[----:B------:R-:W-:Y:S02]  /*11f00*/  @!P1 IMAD.MOV.U32 R31, RZ, RZ, R37 ;  /* 0x000000ffff1f9224 */ /* 0x000fe400078e0025 */
[----:B------:R-:W-:Y:S02]  /*11f10*/  @!P1 IMAD.MOV.U32 R20, RZ, RZ, R38 ;  /* 0x000000ffff149224 */ /* 0x000fe400078e0026 */
[----:B01--4-:R-:W-:-:S07]  /*11f20*/  @!P1 IMAD.MOV.U32 R21, RZ, RZ, R39 ;  /* 0x000000ffff159224 */ /* 0x013fce00078e0027 */
.L_x_3390:
[----:B------:R-:W-:Y:S01]  /*11f30*/  IADD3 R7, R59, 0x20, RZ ;  /* 0x000000203b077810 */ /* 0x000fe20007ffe0ff */
[----:B------:R-:W-:Y:S01]  /*11f40*/  BSSY B1, `(.L_x_3088) ;  /* 0x0000010000017945 */ /* 0x000fe20003800000 */
[----:B------:R-:W-:Y:S02]  /*11f50*/  CS2R R44, SRZ ;  /* 0x00000000002c7805 */ /* 0x000fe4000001ff00 */
[----:B------:R-:W-:Y:S02]  /*11f60*/  CS2R R46, SRZ ;  /* 0x00000000002e7805 */ /* 0x000fe4000001ff00 */
[----:B------:R-:W-:Y:S02]  /*11f70*/  ISETP.GE.AND P1, PT, R7, R52, PT ;  /* 0x000000340700720c */ /* 0x000fe40003f26270 */
[----:B------:R-:W-:-:S11]  /*11f80*/  CS2R R6, SRZ ;  /* 0x0000000000067805 */ /* 0x000fd6000001ff00 */
        /* <DEDUP_REMOVED lines=11> */
.L_x_3089:
[----:B------:R-:W-:Y:S05]  /*12040*/  BSYNC B1 ;  /* 0x0000000000017941 */ /* 0x000fea0003800000 */
.L_x_3088:
[----:B------:R-:W-:-:S03]  /*12050*/  UMOV UR4, 0xffffffff ;  /* 0xffffffff00047882 */ /* 0x000fc60000000000 */
[----:B------:R-:W-:Y:S05]  /*12060*/  BRA.DIV UR4, `(.L_x_3090) ;  /* 0x000001ae04847947 */ /* 0x000fea000b800000 */
[----:B------:R-:W0:Y:S01]  /*12070*/  SHFL.IDX PT, R9, R43, 0x2, 0x181f ;  /* 0x00581f002b097f89 */ /* 0x000e2200000e0000 */
[----:B------:R-:W-:-:S03]  /*12080*/  VIADD R11, R59, 0x40 ;  /* 0x000000403b0b7836 */ /* 0x000fc60000000000 */
[----:B------:R-:W1:Y:S02]  /*12090*/  SHFL.IDX PT, R14, R42, 0x2, 0x181f ;  /* 0x00581f002a0e7f89 */ /* 0x000e6400000e0000 */
[----:B------:R-:W-:Y:S02]  /*120a0*/  ISETP.GE.OR P1, PT, R11, R52, P0 ;  /* 0x000000340b00720c */ /* 0x000fe40000726670 */
[----:B------:R-:W2:Y:S04]  /*120b0*/  SHFL.IDX PT, R3, R10, 0x2, 0x181f ;  /* 0x00581f000a037f89 */ /* 0x000ea800000e0000 */
[----:B------:R-:W3:Y:S07]  /*120c0*/  SHFL.IDX PT, R25, R53, 0x2, 0x181f ;  /* 0x00581f0035197f89 */ /* 0x000eee00000e0000 */
[----:B0-----:R-:W-:-:S02]  /*120d0*/  @!P1 IADD3 R0, P2, R16, R9, RZ ;  /* 0x0000000910009210 */ /* 0x001fc40007f5e0ff */
[----:B-1----:R-:W-:-:S03]  /*120e0*/  @!P1 IADD3 R14, P3, R16, R14, RZ ;  /* 0x0000000e100e9210 */ /* 0x002fc60007f7e0ff */
[----:B------:R-:W-:Y:S02]  /*120f0*/  @!P1 IMAD.MOV.U32 R8, RZ, RZ, R0 ;  /* 0x000000ffff089224 */ /* 0x000fe400078e0000 */
[--C-:B--2---:R-:W-:Y:S02]  /*12100*/  @!P1 IMAD.X R9, R3, 0x1, R17.reuse, P2 ;  /* 0x0000000103099824 */ /* 0x104fe400010e0611 */
[----:B---3--:R-:W-:Y:S02]  /*12110*/  @!P1 IMAD.X R3, R25, 0x1, R17, P3 ;  /* 0x0000000119039824 */ /* 0x008fe400018e0611 */
[----:B------:R-:W-:Y:S01]  /*12120*/  @!P1 IMAD.MOV.U32 R48, RZ, RZ, R14 ;  /* 0x000000ffff309224 */ /* 0x000fe200078e000e */
[----:B------:R0:W2:Y:S02]  /*12130*/  @!P1 LD.E.128 R24, desc[UR36][R8.64] ;  /* 0x0000002408189980 */ /* 0x0000a4000c101d00 */
[----:B------:R-:W-:-:S06]  /*12140*/  @!P1 MOV R49, R3 ;  /* 0x0000000300319202 */ /* 0x000fcc0000000f00 */
        /* <DEDUP_REMOVED lines=8> */
[----:B------:R0:W0:Y:S04]  /*121d0*/  SHFL.IDX PT, R14, R42, 0x3, 0x181f ;  /* 0x00781f002a0e7f89 */ /* 0x00002800000e0000 */
[----:B------:R-:W0:Y:S01]  /*121e0*/  SHFL.IDX PT, R53, R53, 0x3, 0x181f ;  /* 0x00781f0035357f89 */ /* 0x000e2200000e0000 */
[----:B--2---:R-:W-:-:S02]  /*121f0*/  @!P1 IMAD.MOV.U32 R34, RZ, RZ, R24 ;  /* 0x000000ffff229224 */ /* 0x004fc400078e0018 */
[----:B------:R-:W-:Y:S02]  /*12200*/  @!P1 IMAD.MOV.U32 R35, RZ, RZ, R25 ;  /* 0x000000ffff239224 */ /* 0x000fe400078e0019 */
[----:B------:R-:W-:Y:S02]  /*12210*/  @!P1 IMAD.MOV.U32 R36, RZ, RZ, R26 ;  /* 0x000000ffff249224 */ /* 0x000fe400078e001a */
[----:B------:R-:W-:Y:S02]  /*12220*/  @!P1 IMAD.MOV.U32 R37, RZ, RZ, R27 ;  /* 0x000000ffff259224 */ /* 0x000fe400078e001b */
[----:B---3--:R-:W-:Y:S01]  /*12230*/  @!P1 IMAD.MOV.U32 R38, RZ, RZ, R48 ;  /* 0x000000ffff269224 */ /* 0x008fe200078e0030 */
[----:B------:R-:W-:Y:S01]  /*12240*/  @!P1 MOV R41, R51 ;  /* 0x0000003300299202 */ /* 0x000fe20000000f00 */
[----:B------:R-:W-:Y:S02]  /*12250*/  @!P1 IMAD.MOV.U32 R39, RZ, RZ, R49 ;  /* 0x000000ffff279224 */ /* 0x000fe400078e0031 */
[----:B01--4-:R-:W-:-:S07]  /*12260*/  @!P1 IMAD.MOV.U32 R40, RZ, RZ, R50 ;  /* 0x000000ffff289224 */ /* 0x013fce00078e0032 */
.L_x_3400:
[----:B------:R-:W2:Y:S01]  /*12270*/  LDL R10, [R1+0x3c] ;  /* 0x00003c00010a7983 */ /* 0x000ea20000100800 */
[----:B------:R-:W-:Y:S01]  /*12280*/  VIADD R59, R59, 0x60 ;  /* 0x000000603b3b7836 */ /* 0x000fe20000000000 */
[----:B------:R-:W-:Y:S01]  /*12290*/  BSSY B1, `(.L_x_3091) ;  /* 0x0000014000017945 */ /* 0x000fe20003800000 */
[----:B------:R-:W-:Y:S02]  /*122a0*/  CS2R R24, SRZ ;  /* 0x0000000000187805 */ /* 0x000fe4000001ff00 */
[----:B------:R-:W-:Y:S02]  /*122b0*/  CS2R R26, SRZ ;  /* 0x00000000001a7805 */ /* 0x000fe4000001ff00 */
[----:B------:R-:W-:Y:S02]  /*122c0*/  ISETP.GE.AND P1, PT, R59, R52, PT ;  /* 0x000000343b00720c */ /* 0x000fe40003f26270 */
[----:B--2---:R-:W-:-:S04]  /*122d0*/  LEA.HI R0, R10, R10, RZ, 0x1 ;  /* 0x0000000a0a007211 */ /* 0x004fc800078f08ff */
[----:B------:R-:W-:-:S05]  /*122e0*/  LOP3.LUT R0, R0, 0xfffffffe, RZ, 0xc0, !PT ;  /* 0xfffffffe00007812 */ /* 0x000fca00078ec0ff */
[----:B------:R-:W-:Y:S01]  /*122f0*/  IMAD.IADD R0, R10, 0x1, -R0 ;  /* 0x000000010a007824 */ /* 0x000fe200078e0a00 */
[----:B------:R-:W-:-:S04]  /*12300*/  CS2R R10, SRZ ;  /* 0x00000000000a7805 */ /* 0x000fc8000001ff00 */
        /* <DEDUP_REMOVED lines=12> */
.L_x_3092:
[----:B------:R-:W-:Y:S05]  /*123d0*/  BSYNC B1 ;  /* 0x0000000000017941 */ /* 0x000fea0003800000 */
.L_x_3091:
[----:B------:R-:W2:Y:S01]  /*123e0*/  LDL R0, [R1+0x10] ;  /* 0x0000100001007983 */ /* 0x000ea20000100800 */
[----:B------:R-:W0:Y:S01]  /*123f0*/  SYNCS.PHASECHK.TRANS64.TRYWAIT P4, [R22+URZ+0x38800], R13 ;  /* 0x0388000d160075a7 */ /* 0x000e22000808017f */
[----:B------:R-:W-:Y:S01]  /*12400*/  BSSY B1, `(.L_x_3093) ;  /* 0x0000007000017945 */ /* 0x000fe20003800000 */
[----:B--2---:R-:W-:-:S04]  /*12410*/  VIADDMNMX R52, R52, -R0, 0x80, PT ;  /* 0x0000008034347446 */ /* 0x004fc80003800900 */
[-C--:B------:R-:W-:Y:S02]  /*12420*/  ISETP.GE.OR P3, PT, R221, R52.reuse, P0 ;  /* 0x00000034dd00720c */ /* 0x080fe40000766670 */
[-C--:B------:R-:W-:Y:S02]  /*12430*/  ISETP.GE.OR P2, PT, R57, R52.reuse, P0 ;  /* 0x000000343900720c */ /* 0x080fe40000746670 */
[-C--:B------:R-:W-:Y:S02]  /*12440*/  ISETP.GE.OR P1, PT, R55, R52.reuse, P0 ;  /* 0x000000343700720c */ /* 0x080fe40000726670 */
[----:B------:R-:W-:Y:S01]  /*12450*/  ISETP.GE.OR P0, PT, R56, R52, P0 ;  /* 0x000000343800720c */ /* 0x000fe20000706670 */
[----:B0-----:R-:W-:-:S12]  /*12460*/  @!P4 BRA `(.L_x_3094) ;  /* 0x000001ac00a4c947 */ /* 0x001fd80003800000 */
.L_x_3401:
[----:B------:R-:W-:Y:S05]  /*12470*/  BSYNC B1 ;  /* 0x0000000000017941 */ /* 0x000fea0003800000 */
.L_x_3093:
[----:B------:R-:W-:Y:S04]  /*12480*/  BSSY B1, `(.L_x_3095) ;  /* 0x000010e000017945 */ /* 0x000fe80003800000 */
[----:B------:R-:W-:Y:S05]  /*12490*/  @P3 BRA `(.L_x_3096) ;  /* 0x0000001000303947 */ /* 0x000fea0003800000 */
[----:B------:R-:W2:Y:S01]  /*124a0*/  LDL R78, [R1+0x28] ;  /* 0x00002800014e7983 */ /* 0x000ea20000100800 */
[----:B------:R-:W-:Y:S01]  /*124b0*/  LOP3.LUT R14, R32, 0xff, RZ, 0xc0, !PT ;  /* 0x000000ff200e7812 */ /* 0x000fe200078ec0ff */
[----:B------:R-:W1:Y:S01]  /*124c0*/  S2R R0, SR_TID.X ;  /* 0x0000000000007919 */ /* 0x000e620000002100 */
[----:B------:R-:W3:Y:S01]  /*124d0*/  S2R R49, SR_TID.X ;  /* 0x0000000000317919 */ /* 0x000ee20000002100 */
[----:B-1----:R-:W-:-:S05]  /*124e0*/  VIADD R3, R0, 0xffffff80 ;  /* 0xffffff8000037836 */ /* 0x002fca0000000000 */
[----:B------:R-:W-:-:S04]  /*124f0*/  SHF.R.S32.HI R0, RZ, 0x1f, R3 ;  /* 0x0000001fff007819 */ /* 0x000fc80000011403 */
[----:B------:R-:W-:-:S04]  /*12500*/  LEA.HI R0, R0, R3, RZ, 0x3 ;  /* 0x0000000300007211 */ /* 0x000fc800078f18ff */
[----:B------:R-:W-:-:S05]  /*12510*/  LOP3.LUT R0, R0, 0xfffffff8, RZ, 0xc0, !PT ;  /* 0xfffffff800007812 */ /* 0x000fca00078ec0ff */
[----:B------:R-:W-:Y:S01]  /*12520*/  IMAD.IADD R0, R3, 0x1, -R0 ;  /* 0x0000000103007824 */ /* 0x000fe200078e0a00 */
[----:B------:R-:W-:Y:S01]  /*12530*/  SHF.R.U32.HI R3, RZ, 0x8, R32 ;  /* 0x00000008ff037819 */ /* 0x000fe20000011620 */
[----:B---3--:R-:W-:-:S03]  /*12540*/  VIADD R50, R49, 0xffffff80 ;  /* 0xffffff8031327836 */ /* 0x008fc60000000000 */
[----:B------:R-:W-:Y:S02]  /*12550*/  LEA.HI R0, R61, R0, RZ, 0x1c ;  /* 0x000000003d007211 */ /* 0x000fe400078fe0ff */
[----:B0-----:R-:W-:Y:S02]  /*12560*/  LOP3.LUT R13, R3, 0xff, RZ, 0xc0, !PT ;  /* 0x000000ff030d7812 */ /* 0x001fe400078ec0ff */
[----:B------:R-:W-:Y:S01]  /*12570*/  SHF.R.S32.HI R3, RZ, 0x1f, R0 ;  /* 0x0000001fff037819 */ /* 0x000fe20000011400 */
[----:B------:R-:W-:Y:S01]  /*12580*/  IMAD.SHL.U32 R12, R0, 0x10, RZ ;  /* 0x00000010000c7824 */ /* 0x000fe200078e00ff */
[----:B------:R-:W-:Y:S02]  /*12590*/  SHF.R.S32.HI R49, RZ, 0x1f, R50 ;  /* 0x0000001fff317819 */ /* 0x000fe40000011432 */
[----:B------:R-:W-:Y:S02]  /*125a0*/  SHF.R.U32.HI R15, RZ, 0x8, R33 ;  /* 0x00000008ff0f7819 */ /* 0x000fe40000011621 */
[----:B------:R-:W-:-:S02]  /*125b0*/  SHF.R.U32.HI R43, RZ, 0x3, R225 ;  /* 0x00000003ff2b7819 */ /* 0x000fc400000116e1 */
[----:B------:R-:W-:Y:S02]  /*125c0*/  LOP3.LUT R12, R225, 0x70, R12, 0xf8, !PT ;  /* 0x00000070e10c7812 */ /* 0x000fe400078ef80c */
[----:B------:R-:W-:Y:S02]  /*125d0*/  LEA.HI R3, R3, R0, RZ, 0x3 ;  /* 0x0000000003037211 */ /* 0x000fe400078f18ff */
[----:B------:R-:W-:Y:S02]  /*125e0*/  LEA.HI R49, R49, R50, RZ, 0x6 ;  /* 0x0000003231317211 */ /* 0x000fe400078f30ff */
[----:B------:R-:W-:Y:S02]  /*125f0*/  SHF.R.U32.HI R0, RZ, 0x8, R28 ;  /* 0x00000008ff007819 */ /* 0x000fe4000001161c */
[----:B------:R-:W-:Y:S01]  /*12600*/  LOP3.LUT R48, R33, 0xff, RZ, 0xc0, !PT ;  /* 0x000000ff21307812 */ /* 0x000fe200078ec0ff */
[----:B------:R-:W-:Y:S01]  /*12610*/  IMAD.SHL.U32 R49, R49, 0x10, RZ ;  /* 0x0000001031317824 */ /* 0x000fe200078e00ff */
[----:B------:R-:W-:-:S02]  /*12620*/  LOP3.LUT R15, R15, 0xff, RZ, 0xc0, !PT ;  /* 0x000000ff0f0f7812 */ /* 0x000fc400078ec0ff */
[----:B------:R-:W-:Y:S02]  /*12630*/  PRMT R42, R13, 0x7604, R14 ;  /* 0x000076040d2a7816 */ /* 0x000fe4000000000e */
[----:B------:R-:W-:Y:S02]  /*12640*/  LOP3.LUT R12, R12, R43, RZ, 0x3c, !PT ;  /* 0x0000002b0c0c7212 */ /* 0x000fe400078e3cff */
[----:B------:R-:W-:Y:S02]  /*12650*/  LOP3.LUT R13, R28, 0xff, RZ, 0xc0, !PT ;  /* 0x000000ff1c0d7812 */ /* 0x000fe400078ec0ff */
[----:B------:R-:W-:Y:S02]  /*12660*/  SHF.R.U32.HI R43, RZ, 0x8, R30 ;  /* 0x00000008ff2b7819 */ /* 0x000fe4000001161e */
[----:B------:R-:W-:Y:S02]  /*12670*/  LOP3.LUT R0, R0, 0xff, RZ, 0xc0, !PT ;  /* 0x000000ff00007812 */ /* 0x000fe400078ec0ff */
[----:B------:R-:W-:-:S02]  /*12680*/  SHF.L.U32 R3, R3, 0xb, RZ ;  /* 0x0000000b03037819 */ /* 0x000fc400000006ff */
[----:B------:R-:W-:Y:S02]  /*12690*/  PRMT R52, R15, 0x7604, R48 ;  /* 0x000076040f347816 */ /* 0x000fe40000000030 */
[----:B------:R-:W-:Y:S02]  /*126a0*/  LOP3.LUT R48, R30, 0xff, RZ, 0xc0, !PT ;  /* 0x000000ff1e307812 */ /* 0x000fe400078ec0ff */
[----:B------:R-:W-:Y:S02]  /*126b0*/  LOP3.LUT R43, R43, 0xff, RZ, 0xc0, !PT ;  /* 0x000000ff2b2b7812 */ /* 0x000fe400078ec0ff */
[----:B------:R-:W-:Y:S02]  /*126c0*/  PRMT R58, R0, 0x7604, R13 ;  /* 0x00007604003a7816 */ /* 0x000fe4000000000d */
[----:B------:R-:W-:Y:S02]  /*126d0*/  LOP3.LUT R3, R3, 0xffffc000, RZ, 0xc0, !PT ;  /* 0xffffc00003037812 */ /* 0x000fe400078ec0ff */
[----:B------:R-:W-:-:S02]  /*126e0*/  LOP3.LUT R49, R49, 0xfffffc00, RZ, 0xc0, !PT ;  /* 0xfffffc0031317812 */ /* 0x000fc400078ec0ff */
[----:B------:R-:W-:Y:S02]  /*126f0*/  SHF.R.U32.HI R0, RZ, 0x8, R31 ;  /* 0x00000008ff007819 */ /* 0x000fe4000001161f */
[----:B------:R-:W-:Y:S02]  /*12700*/  SHF.R.U32.HI R14, RZ, 0x8, R29 ;  /* 0x00000008ff0e7819 */ /* 0x000fe4000001161d */
[----:B------:R-:W-:Y:S02]  /*12710*/  PRMT R65, R43, 0x7604, R48 ;  /* 0x000076042b417816 */ /* 0x000fe40000000030 */
[----:B------:R-:W-:Y:S02]  /*12720*/  IADD3 R3, R12, R3, R49 ;  /* 0x000000030c037210 */ /* 0x000fe40007ffe031 */
[----:B------:R-:W-:Y:S02]  /*12730*/  LOP3.LUT R43, R31, 0xff, RZ, 0xc0, !PT ;  /* 0x000000ff1f2b7812 */ /* 0x000fe400078ec0ff */
[----:B------:R-:W-:-:S02]  /*12740*/  SHF.R.U32.HI R48, RZ, 0x8, R20 ;  /* 0x00000008ff307819 */ /* 0x000fc40000011614 */
[----:B------:R-:W-:Y:S02]  /*12750*/  SHF.R.U32.HI R50, RZ, 0x8, R21 ;  /* 0x00000008ff327819 */ /* 0x000fe40000011615 */
[----:B------:R-:W-:Y:S02]  /*12760*/  LOP3.LUT R0, R0, 0xff, RZ, 0xc0, !PT ;  /* 0x000000ff00007812 */ /* 0x000fe400078ec0ff */
[----:B------:R-:W-:Y:S02]  /*12770*/  LOP3.LUT R15, R29, 0xff, RZ, 0xc0, !PT ;  /* 0x000000ff1d0f7812 */ /* 0x000fe400078ec0ff */
[----:B------:R-:W-:Y:S02]  /*12780*/  LOP3.LUT R14, R14, 0xff, RZ, 0xc0, !PT ;  /* 0x000000ff0e0e7812 */ /* 0x000fe400078ec0ff */
[----:B------:R-:W-:Y:S02]  /*12790*/  LOP3.LUT R49, R20, 0xff, RZ, 0xc0, !PT ;  /* 0x000000ff14317812 */ /* 0x000fe400078ec0ff */
[----:B------:R-:W-:-:S02]  /*127a0*/  LOP3.LUT R48, R48, 0xff, RZ, 0xc0, !PT ;  /* 0x000000ff30307812 */ /* 0x000fc400078ec0ff */
[----:B------:R-:W-:Y:S02]  /*127b0*/  LOP3.LUT R51, R21, 0xff, RZ, 0xc0, !PT ;  /* 0x000000ff15337812 */ /* 0x000fe400078ec0ff */
[----:B------:R-:W-:Y:S02]  /*127c0*/  LOP3.LUT R50, R50, 0xff, RZ, 0xc0, !PT ;  /* 0x000000ff32327812 */ /* 0x000fe400078ec0ff */
[----:B------:R-:W-:Y:S01]  /*127d0*/  PRMT R67, R0, 0x7604, R43 ;  /* 0x0000760400437816 */ /* 0x000fe2000000002b */
[----:B------:R-:W-:Y:S01]  /*127e0*/  IMAD.IADD R0, R22, 0x1, R3 ;  /* 0x0000000116007824 */ /* 0x000fe200078e0203 */
[----:B------:R-:W-:Y:S02]  /*127f0*/  PRMT R60, R14, 0x7604, R15 ;  /* 0x000076040e3c7816 */ /* 0x000fe4000000000f */
[----:B------:R-:W-:Y:S02]  /*12800*/  PRMT R69, R48, 0x7604, R49 ;  /* 0x0000760430457816 */ /* 0x000fe40000000031 */
[----:B------:R-:W-:-:S02]  /*12810*/  PRMT R62, R50, 0x7604, R51 ;  /* 0x00007604323e7816 */ /* 0x000fc40000000033 */
[----:B------:R-:W0:Y:S01]  /*12820*/  LDS.128 R48, [R0+0x20400] ;  /* 0x0204000000307984 */ /* 0x000e220000000c00 */
[----:B------:R-:W-:Y:S02]  /*12830*/  SHF.R.U32.HI R43, RZ, 0x10, R33 ;  /* 0x00000010ff2b7819 */ /* 0x000fe40000011621 */
[----:B------:R-:W-:Y:S02]  /*12840*/  SHF.R.U32.HI R59, RZ, 0x10, R29 ;  /* 0x00000010ff3b7819 */ /* 0x000fe4000001161d */
[----:B------:R-:W-:Y:S02]  /*12850*/  SHF.R.U32.HI R3, RZ, 0x10, R32 ;  /* 0x00000010ff037819 */ /* 0x000fe40000011620 */
[----:B------:R-:W-:Y:S02]  /*12860*/  LOP3.LUT R43, R43, 0xff, RZ, 0xc0, !PT ;  /* 0x000000ff2b2b7812 */ /* 0x000fe400078ec0ff */
[----:B------:R-:W-:Y:S02]  /*12870*/  LOP3.LUT R59, R59, 0xff, RZ, 0xc0, !PT ;  /* 0x000000ff3b3b7812 */ /* 0x000fe400078ec0ff */
[----:B------:R-:W-:-:S02]  /*12880*/  LOP3.LUT R3, R3, 0xff, RZ, 0xc0, !PT ;  /* 0x000000ff03037812 */ /* 0x000fc400078ec0ff */
[----:B------:R-:W-:Y:S02]  /*12890*/  PRMT R43, R43, 0x7054, R52 ;  /* 0x000070542b2b7816 */ /* 0x000fe40000000034 */
[----:B------:R-:W-:Y:S02]  /*128a0*/  SHF.R.U32.HI R52, RZ, 0x10, R31 ;  /* 0x00000010ff347819 */ /* 0x000fe4000001161f */
[----:B------:R-:W-:Y:S02]  /*128b0*/  PRMT R63, R59, 0x7054, R60 ;  /* 0x000070543b3f7816 */ /* 0x000fe4000000003c */
[----:B------:R-:W-:Y:S02]  /*128c0*/  PRMT R3, R3, 0x7054, R42 ;  /* 0x0000705403037816 */ /* 0x000fe4000000002a */
[----:B------:R-:W-:Y:S02]  /*128d0*/  SHF.R.U32.HI R59, RZ, 0x10, R21 ;  /* 0x00000010ff3b7819 */ /* 0x000fe40000011615 */
[----:B------:R-:W-:-:S02]  /*128e0*/  SHF.R.U32.HI R42, RZ, 0x10, R30 ;  /* 0x00000010ff2a7819 */ /* 0x000fc4000001161e */
[----:B------:R-:W-:Y:S02]  /*128f0*/  LOP3.LUT R52, R52, 0xff, RZ, 0xc0, !PT ;  /* 0x000000ff34347812 */ /* 0x000fe400078ec0ff */
[----:B------:R-:W-:Y:S02]  /*12900*/  SHF.R.U32.HI R53, RZ, 0x10, R28 ;  /* 0x00000010ff357819 */ /* 0x000fe4000001161c */
[----:B------:R-:W-:Y:S02]  /*12910*/  LOP3.LUT R59, R59, 0xff, RZ, 0xc0, !PT ;  /* 0x000000ff3b3b7812 */ /* 0x000fe400078ec0ff */
[----:B------:R-:W-:Y:S02]  /*12920*/  LOP3.LUT R42, R42, 0xff, RZ, 0xc0, !PT ;  /* 0x000000ff2a2a7812 */ /* 0x000fe400078ec0ff */
[----:B------:R-:W-:Y:S02]  /*12930*/  PRMT R67, R52, 0x7054, R67 ;  /* 0x0000705434437816 */ /* 0x000fe40000000043 */
[----:B------:R-:W-:-:S02]  /*12940*/  LOP3.LUT R53, R53, 0xff, RZ, 0xc0, !PT ;  /* 0x000000ff35357812 */ /* 0x000fc400078ec0ff */
[----:B------:R-:W-:Y:S02]  /*12950*/  PRMT R71, R59, 0x7054, R62 ;  /* 0x000070543b477816 */ /* 0x000fe4000000003e */
[----:B------:R-:W-:Y:S02]  /*12960*/  PRMT R65, R42, 0x7054, R65 ;  /* 0x000070542a417816 */ /* 0x000fe40000000041 */
[----:B------:R-:W-:Y:S02]  /*12970*/  LOP3.LUT R67, R67, 0xff000000, R31, 0xf8, !PT ;  /* 0xff00000043437812 */ /* 0x000fe400078ef81f */
[----:B------:R-:W-:Y:S02]  /*12980*/  LOP3.LUT R60, R43, 0xff000000, R33, 0xf8, !PT ;  /* 0xff0000002b3c7812 */ /* 0x000fe400078ef821 */
[----:B------:R-:W-:Y:S02]  /*12990*/  PRMT R53, R53, 0x7054, R58 ;  /* 0x0000705435357816 */ /* 0x000fe4000000003a */
[----:B------:R-:W-:-:S02]  /*129a0*/  LOP3.LUT R70, R71, 0xff000000, R21, 0xf8, !PT ;  /* 0xff00000047467812 */ /* 0x000fc400078ef815 */
[----:B------:R-:W-:Y:S02]  /*129b0*/  SHF.R.U32.HI R58, RZ, 0x10, R20 ;  /* 0x00000010ff3a7819 */ /* 0x000fe40000011614 */
[----:B------:R-:W-:Y:S02]  /*129c0*/  LOP3.LUT R66, R65, 0xff000000, R30, 0xf8, !PT ;  /* 0xff00000041427812 */ /* 0x000fe400078ef81e */
[----:B------:R-:W-:Y:S02]  /*129d0*/  F2FP.F16.E4M3.UNPACK_B R65, R67 ;  /* 0x00000043ff41723e */ /* 0x000fe400020006ff */
[----:B------:R-:W-:Y:S02]  /*129e0*/  F2FP.F16.E4M3.UNPACK_B R62, R60 ;  /* 0x0000003cff3e723e */ /* 0x000fe400020006ff */
[----:B------:R-:W-:Y:S01]  /*129f0*/  LOP3.LUT R58, R58, 0xff, RZ, 0xc0, !PT ;  /* 0x000000ff3a3a7812 */ /* 0x000fe200078ec0ff */
[----:B------:R-:W-:Y:S01]  /*12a00*/  HADD2.F32 R68, -RZ, R65.H0_H0 ;  /* 0x20000041ff447230 */ /* 0x000fe20000004100 */
[----:B------:R-:W-:-:S02]  /*12a10*/  LOP3.LUT R59, R3, 0xff000000, R32, 0xf8, !PT ;  /* 0xff000000033b7812 */ /* 0x000fc400078ef820 */
[----:B------:R-:W-:Y:S02]  /*12a20*/  PRMT R69, R58, 0x7054, R69 ;  /* 0x000070543a457816 */ /* 0x000fe40000000045 */
[----:B------:R-:W-:Y:S02]  /*12a30*/  F2FP.F16.E4M3.UNPACK_B R67, R67.H1 ;  /* 0x00000043ff43723e */ /* 0x000fe400030006ff */
[----:B------:R-:W-:Y:S02]  /*12a40*/  LOP3.LUT R64, R63, 0xff000000, R29, 0xf8, !PT ;  /* 0xff0000003f407812 */ /* 0x000fe400078ef81d */
[----:B------:R-:W-:Y:S02]  /*12a50*/  F2FP.F16.E4M3.UNPACK_B R60, R60.H1 ;  /* 0x0000003cff3c723e */ /* 0x000fe400030006ff */
[----:B------:R-:W-:Y:S02]  /*12a60*/  LOP3.LUT R28, R53, 0xff000000, R28, 0xf8, !PT ;  /* 0xff000000351c7812 */ /* 0x000fe400078ef81c */
[----:B0-----:R-:W-:-:S02]  /*12a70*/  F2FP.F16.E4M3.UNPACK_B R53, R51 ;  /* 0x00000033ff35723e */ /* 0x001fc400020006ff */
[----:B------:R-:W-:Y:S01]  /*12a80*/  F2FP.F16.E4M3.UNPACK_B R58, R51.H1 ;  /* 0x00000033ff3a723e */ /* 0x000fe200030006ff */
[----:B------:R-:W-:Y:S01]  /*12a90*/  HADD2.F32 R71, -RZ, R67.H0_H0 ;  /* 0x20000043ff477230 */ /* 0x000fe20000004100 */
[----:B------:R-:W-:Y:S01]  /*12aa0*/  LOP3.LUT R20, R69, 0xff000000, R20, 0xf8, !PT ;  /* 0xff00000045147812 */ /* 0x000fe200078ef814 */
[----:B------:R-:W-:Y:S01]  /*12ab0*/  HADD2.F32 R69, -RZ, R65.H1_H1 ;  /* 0x30000041ff457230 */ /* 0x000fe20000004100 */
[-C--:B------:R-:W-:Y:S02]  /*12ac0*/  F2FP.F16.E4M3.UNPACK_B R51, R50.reuse ;  /* 0x00000032ff33723e */ /* 0x080fe400020006ff */
[----:B------:R-:W-:Y:S01]  /*12ad0*/  F2FP.F16.E4M3.UNPACK_B R52, R50.H1 ;  /* 0x00000032ff34723e */ /* 0x000fe200030006ff */
[--C-:B------:R-:W-:Y:S02]  /*12ae0*/  HADD2.F32 R65, -RZ, R60.reuse.H0_H0 ;  /* 0x2000003cff417230 */ /* 0x100fe40000004100 */
[----:B------:R-:W-:Y:S01]  /*12af0*/  HADD2.F32 R60, -RZ, R60.H1_H1 ;  /* 0x3000003cff3c7230 */ /* 0x000fe20000004100 */
[----:B--2---:R-:W0:Y:S02]  /*12b00*/  LDS.128 R12, [R78+0x20400] ;  /* 0x020400004e0c7984 */ /* 0x004e240000000c00 */
[----:B0-----:R-:W-:-:S02]  /*12b10*/  F2FP.F16.E4M3.UNPACK_B R33, R15 ;  /* 0x0000000fff21723e */ /* 0x001fc400020006ff */
[----:B------:R-:W-:Y:S02]  /*12b20*/  F2FP.F16.E4M3.UNPACK_B R42, R15.H1 ;  /* 0x0000000fff2a723e */ /* 0x000fe400030006ff */
[-C--:B------:R-:W-:Y:S02]  /*12b30*/  F2FP.F16.E4M3.UNPACK_B R15, R12.reuse ;  /* 0x0000000cff0f723e */ /* 0x080fe400020006ff */
[----:B------:R-:W-:Y:S02]  /*12b40*/  F2FP.F16.E4M3.UNPACK_B R21, R12.H1 ;  /* 0x0000000cff15723e */ /* 0x000fe400030006ff */
[----:B------:R-:W-:Y:S02]  /*12b50*/  F2FP.F16.E4M3.UNPACK_B R12, R49 ;  /* 0x00000031ff0c723e */ /* 0x000fe400020006ff */
[-C--:B------:R-:W-:Y:S02]  /*12b60*/  F2FP.F16.E4M3.UNPACK_B R30, R13.reuse ;  /* 0x0000000dff1e723e */ /* 0x080fe400020006ff */
[----:B------:R-:W-:Y:S01]  /*12b70*/  F2FP.F16.E4M3.UNPACK_B R31, R13.H1 ;  /* 0x0000000dff1f723e */ /* 0x000fe200030006ff */
[----:B------:R-:W-:Y:S01]  /*12b80*/  HADD2.F32 R13, -RZ, R12.H0_H0 ;  /* 0x2000000cff0d7230 */ /* 0x000fe20000004100 */
[----:B------:R-:W-:-:S02]  /*12b90*/  F2FP.F16.E4M3.UNPACK_B R3, R14 ;  /* 0x0000000eff03723e */ /* 0x000fc400020006ff */
[----:B------:R-:W-:Y:S01]  /*12ba0*/  F2FP.F16.E4M3.UNPACK_B R32, R14.H1 ;  /* 0x0000000eff20723e */ /* 0x000fe200030006ff */
[----:B------:R-:W-:Y:S01]  /*12bb0*/  HADD2.F32 R14, -RZ, R62.H0_H0 ;  /* 0x2000003eff0e7230 */ /* 0x000fe20000004100 */
[----:B------:R-:W-:Y:S01]  /*12bc0*/  F2FP.F16.E4M3.UNPACK_B R49, R49.H1 ;  /* 0x00000031ff31723e */ /* 0x000fe200030006ff */
[----:B------:R-:W-:Y:S02]  /*12bd0*/  HADD2.F32 R29, -RZ, R30.H0_H0 ;  /* 0x2000001eff1d7230 */ /* 0x000fe40000004100 */
[C---:B------:R-:W-:Y:S01]  /*12be0*/  FMUL.FTZ R72, R13.reuse, R68 ;  /* 0x000000440d487220 */ /* 0x040fe20000410000 */
[-C--:B------:R-:W-:Y:S01]  /*12bf0*/  FMUL.FTZ R63, R13, R14.reuse ;  /* 0x0000000e0d3f7220 */ /* 0x080fe20000410000 */
[----:B------:R-:W-:Y:S02]  /*12c00*/  HADD2.F32 R50, -RZ, R49.H0_H0 ;  /* 0x20000031ff327230 */ /* 0x000fe40000004100 */
[----:B------:R-:W-:Y:S01]  /*12c10*/  FFMA.FTZ R13, R29, R14, -R72 ;  /* 0x0000000e1d0d7223 */ /* 0x000fe20000010848 */
[----:B------:R-:W-:-:S02]  /*12c20*/  HADD2.F32 R12, -RZ, R12.H1_H1 ;  /* 0x3000000cff0c7230 */ /* 0x000fc40000004100 */
[----:B------:R-:W-:Y:S01]  /*12c30*/  FFMA.FTZ R29, R29, R68, R63 ;  /* 0x000000441d1d7223 */ /* 0x000fe2000001003f */
[----:B------:R-:W-:Y:S02]  /*12c40*/  HADD2.F32 R63, -RZ, R62.H1_H1 ;  /* 0x3000003eff3f7230 */ /* 0x000fe40000004100 */
[C---:B------:R-:W-:Y:S01]  /*12c50*/  FMUL.FTZ R75, R50.reuse, R71 ;  /* 0x00000047324b7220 */ /* 0x040fe20000410000 */
[----:B------:R-:W-:Y:S02]  /*12c60*/  HADD2.F32 R14, -RZ, R31.H0_H0 ;  /* 0x2000001fff0e7230 */ /* 0x000fe40000004100 */
[----:B------:R-:W-:Y:S01]  /*12c70*/  FMUL.FTZ R50, R50, R65 ;  /* 0x0000004132327220 */ /* 0x000fe20000410000 */
[----:B------:R-:W-:Y:S02]  /*12c80*/  HADD2.F32 R30, -RZ, R30.H1_H1 ;  /* 0x3000001eff1e7230 */ /* 0x000fe40000004100 */
[C---:B------:R-:W-:Y:S01]  /*12c90*/  FMUL.FTZ R62, R12.reuse, R63 ;  /* 0x0000003f0c3e7220 */ /* 0x040fe20000410000 */
[----:B------:R-:W-:Y:S01]  /*12ca0*/  FMUL.FTZ R73, R12, R69 ;  /* 0x000000450c497220 */ /* 0x000fe20000410000 */
[C---:B------:R-:W-:Y:S01]  /*12cb0*/  FFMA.FTZ R75, R14.reuse, R65, -R75 ;  /* 0x000000410e4b7223 */ /* 0x040fe2000001084b */
[----:B------:R-:W-:Y:S01]  /*12cc0*/  FFMA.FTZ R71, R14, R71, R50 ;  /* 0x000000470e477223 */ /* 0x000fe20000010032 */
[----:B------:R-:W-:-:S02]  /*12cd0*/  F2FP.F16.E4M3.UNPACK_B R65, R70 ;  /* 0x00000046ff41723e */ /* 0x000fc400020006ff */
[----:B------:R-:W-:Y:S01]  /*12ce0*/  F2FP.F16.E4M3.UNPACK_B R50, R64 ;  /* 0x00000040ff32723e */ /* 0x000fe200020006ff */
[C---:B------:R-:W-:Y:S01]  /*12cf0*/  FFMA.FTZ R68, R30.reuse, R69, R62 ;  /* 0x000000451e447223 */ /* 0x040fe2000001003e */
[----:B------:R-:W-:Y:S01]  /*12d00*/  FFMA.FTZ R12, R30, R63, -R73 ;  /* 0x0000003f1e0c7223 */ /* 0x000fe20000010849 */
[----:B------:R-:W-:Y:S02]  /*12d10*/  HADD2.F32 R62, -RZ, R67.H1_H1 ;  /* 0x30000043ff3e7230 */ /* 0x000fe40000004100 */
[----:B------:R-:W-:Y:S02]  /*12d20*/  HADD2.F32 R49, -RZ, R49.H1_H1 ;  /* 0x30000031ff317230 */ /* 0x000fe40000004100 */
[----:B------:R-:W-:Y:S02]  /*12d30*/  HADD2.F32 R67, -RZ, R65.H0_H0 ;  /* 0x20000041ff437230 */ /* 0x000fe40000004100 */
[----:B------:R-:W-:Y:S02]  /*12d40*/  HADD2.F32 R30, -RZ, R53.H0_H0 ;  /* 0x20000035ff1e7230 */ /* 0x000fe40000004100 */
[----:B------:R-:W-:-:S02]  /*12d50*/  HADD2.F32 R63, -RZ, R50.H0_H0 ;  /* 0x20000032ff3f7230 */ /* 0x000fc40000004100 */
[C---:B------:R-:W-:Y:S01]  /*12d60*/  FMUL.FTZ R72, R49.reuse, R62 ;  /* 0x0000003e31487220 */ /* 0x040fe20000410000 */
[----:B------:R-:W-:Y:S02]  /*12d70*/  HADD2.F32 R31, -RZ, R31.H1_H1 ;  /* 0x3000001fff1f7230 */ /* 0x000fe40000004100 */
[C---:B------:R-:W-:Y:S01]  /*12d80*/  FMUL.FTZ R69, R30.reuse, R67 ;  /* 0x000000431e457220 */ /* 0x040fe20000410000 */
[----:B------:R-:W-:Y:S02]  /*12d90*/  HADD2.F32 R14, -RZ, R33.H0_H0 ;  /* 0x20000021ff0e7230 */ /* 0x000fe40000004100 */
[----:B------:R-:W-:Y:S01]  /*12da0*/  FMUL.FTZ R49, R49, R60 ;  /* 0x0000003c31317220 */ /* 0x000fe20000410000 */
[----:B------:R-:W-:Y:S01]  /*12db0*/  FMUL.FTZ R30, R30, R63 ;  /* 0x0000003f1e1e7220 */ /* 0x000fe20000410000 */
[----:B------:R-:W-:Y:S01]  /*12dc0*/  F2FP.F16.E4M3.UNPACK_B R70, R70.H1 ;  /* 0x00000046ff46723e */ /* 0x000fe200030006ff */
[C---:B------:R-:W-:Y:S01]  /*12dd0*/  FFMA.FTZ R72, R31.reuse, R60, -R72 ;  /* 0x0000003c1f487223 */ /* 0x040fe20000010848 */
[----:B------:R-:W-:Y:S01]  /*12de0*/  FFMA.FTZ R62, R31, R62, R49 ;  /* 0x0000003e1f3e7223 */ /* 0x000fe20000010031 */
[----:B------:R-:W-:Y:S01]  /*12df0*/  FFMA.FTZ R67, R14, R67, R30 ;  /* 0x000000430e437223 */ /* 0x000fe2000001001e */
[----:B------:R-:W-:Y:S01]  /*12e00*/  HADD2.F32 R60, -RZ, R65.H1_H1 ;  /* 0x30000041ff3c7230 */ /* 0x000fe20000004100 */
[----:B------:R-:W-:Y:S01]  /*12e10*/  F2FP.F16.E4M3.UNPACK_B R64, R64.H1 ;  /* 0x00000040ff40723e */ /* 0x000fe200030006ff */
[----:B------:R-:W-:-:S02]  /*12e20*/  HADD2.F32 R53, -RZ, R53.H1_H1 ;  /* 0x30000035ff357230 */ /* 0x000fc40000004100 */
[----:B------:R-:W-:Y:S02]  /*12e30*/  HADD2.F32 R49, -RZ, R70.H0_H0 ;  /* 0x20000046ff317230 */ /* 0x000fe40000004100 */
[----:B------:R-:W-:Y:S02]  /*12e40*/  HADD2.F32 R30, -RZ, R58.H0_H0 ;  /* 0x2000003aff1e7230 */ /* 0x000fe40000004100 */
[----:B------:R-:W-:Y:S01]  /*12e50*/  FFMA.FTZ R69, R14, R63, -R69 ;  /* 0x0000003f0e457223 */ /* 0x000fe20000010845 */
[----:B------:R-:W-:Y:S02]  /*12e60*/  HADD2.F32 R50, -RZ, R50.H1_H1 ;  /* 0x30000032ff327230 */ /* 0x000fe40000004100 */
[----:B------:R-:W-:Y:S01]  /*12e70*/  FMUL.FTZ R74, R53, R60 ;  /* 0x0000003c354a7220 */ /* 0x000fe20000410000 */
[----:B------:R-:W-:Y:S02]  /*12e80*/  HADD2.F32 R33, -RZ, R33.H1_H1 ;  /* 0x30000021ff217230 */ /* 0x000fe40000004100 */
[----:B------:R-:W-:Y:S01]  /*12e90*/  FMUL.FTZ R63, R30, R49 ;  /* 0x000000311e3f7220 */ /* 0x000fe20000410000 */
[----:B------:R-:W-:-:S02]  /*12ea0*/  HADD2.F32 R31, -RZ, R64.H0_H0 ;  /* 0x20000040ff1f7230 */ /* 0x000fc40000004100 */
[----:B------:R-:W-:Y:S01]  /*12eb0*/  HADD2.F32 R14, -RZ, R42.H0_H0 ;  /* 0x2000002aff0e7230 */ /* 0x000fe20000004100 */
[----:B------:R-:W-:Y:S01]  /*12ec0*/  F2FP.F16.E4M3.UNPACK_B R43, R48 ;  /* 0x00000030ff2b723e */ /* 0x000fe200020006ff */
[-C--:B------:R-:W-:Y:S01]  /*12ed0*/  FMUL.FTZ R53, R53, R50.reuse ;  /* 0x0000003235357220 */ /* 0x080fe20000410000 */
[C---:B------:R-:W-:Y:S01]  /*12ee0*/  FFMA.FTZ R74, R33.reuse, R50, -R74 ;  /* 0x00000032214a7223 */ /* 0x040fe2000001084a */
[----:B------:R-:W-:Y:S01]  /*12ef0*/  F2FP.F16.E4M3.UNPACK_B R48, R48.H1 ;  /* 0x00000030ff30723e */ /* 0x000fe200030006ff */
[-C--:B------:R-:W-:Y:S01]  /*12f00*/  FMUL.FTZ R30, R30, R31.reuse ;  /* 0x0000001f1e1e7220 */ /* 0x080fe20000410000 */
[C---:B------:R-:W-:Y:S01]  /*12f10*/  FFMA.FTZ R73, R14.reuse, R31, -R63 ;  /* 0x0000001f0e497223 */ /* 0x040fe2000001083f */
[----:B------:R-:W-:Y:S02]  /*12f20*/  F2FP.F16.E4M3.UNPACK_B R50, R66.H1 ;  /* 0x00000042ff32723e */ /* 0x000fe400030006ff */
[----:B------:R-:W-:Y:S01]  /*12f30*/  F2FP.F16.E4M3.UNPACK_B R31, R59.H1 ;  /* 0x0000003bff1f723e */ /* 0x000fe200030006ff */
[----:B------:R-:W-:Y:S01]  /*12f40*/  FFMA.FTZ R76, R33, R60, R53 ;  /* 0x0000003c214c7223 */ /* 0x000fe20000010035 */
[----:B------:R-:W-:Y:S01]  /*12f50*/  FFMA.FTZ R77, R14, R49, R30 ;  /* 0x000000310e4d7223 */ /* 0x000fe2000001001e */
[----:B------:R-:W-:-:S02]  /*12f60*/  HADD2.F32 R53, -RZ, R50.H0_H0 ;  /* 0x20000032ff357230 */ /* 0x000fc40000004100 */
[----:B------:R-:W-:Y:S02]  /*12f70*/  HADD2.F32 R30, -RZ, R48.H0_H0 ;  /* 0x20000030ff1e7230 */ /* 0x000fe40000004100 */
[----:B------:R-:W-:Y:S02]  /*12f80*/  HADD2.F32 R63, -RZ, R70.H1_H1 ;  /* 0x30000046ff3f7230 */ /* 0x000fe40000004100 */
[----:B------:R-:W-:Y:S02]  /*12f90*/  HADD2.F32 R58, -RZ, R58.H1_H1 ;  /* 0x3000003aff3a7230 */ /* 0x000fe40000004100 */
[----:B------:R-:W-:Y:S02]  /*12fa0*/  HADD2.F32 R33, -RZ, R31.H0_H0 ;  /* 0x2000001fff217230 */ /* 0x000fe40000004100 */
[----:B------:R-:W-:Y:S01]  /*12fb0*/  FMUL.FTZ R65, R30, R53 ;  /* 0x000000351e417220 */ /* 0x000fe20000410000 */
[----:B------:R-:W-:Y:S02]  /*12fc0*/  HADD2.F32 R49, -RZ, R64.H1_H1 ;  /* 0x30000040ff317230 */ /* 0x000fe40000004100 */
[----:B------:R-:W-:Y:S01]  /*12fd0*/  FMUL.FTZ R79, R58, R63 ;  /* 0x0000003f3a4f7220 */ /* 0x000fe20000410000 */
[----:B------:R-:W-:-:S02]  /*12fe0*/  HADD2.F32 R42, -RZ, R42.H1_H1 ;  /* 0x3000002aff2a7230 */ /* 0x000fc40000004100 */
[----:B------:R-:W-:Y:S01]  /*12ff0*/  FMUL.FTZ R30, R30, R33 ;  /* 0x000000211e1e7220 */ /* 0x000fe20000410000 */
[----:B------:R-:W-:Y:S02]  /*13000*/  HADD2.F32 R14, -RZ, R21.H0_H0 ;  /* 0x20000015ff0e7230 */ /* 0x000fe40000004100 */
[----:B------:R-:W-:Y:S02]  /*13010*/  HADD2.F32 R50, -RZ, R50.H1_H1 ;  /* 0x30000032ff327230 */ /* 0x000fe40000004100 */
[----:B------:R-:W-:Y:S02]  /*13020*/  HADD2.F32 R48, -RZ, R48.H1_H1 ;  /* 0x30000030ff307230 */ /* 0x000fe40000004100 */
[----:B------:R-:W-:Y:S02]  /*13030*/  HADD2.F32 R31, -RZ, R31.H1_H1 ;  /* 0x3000001fff1f7230 */ /* 0x000fe40000004100 */
[-C--:B------:R-:W-:Y:S01]  /*13040*/  FMUL.FTZ R58, R58, R49.reuse ;  /* 0x000000313a3a7220 */ /* 0x080fe20000410000 */
[----:B------:R-:W-:Y:S01]  /*13050*/  FFMA.FTZ R64, R42, R49, -R79 ;  /* 0x000000312a407223 */ /* 0x000fe2000001084f */
[C---:B------:R-:W-:Y:S01]  /*13060*/  FFMA.FTZ R65, R14.reuse, R33, -R65 ;  /* 0x000000210e417223 */ /* 0x040fe20000010841 */
[----:B------:R-:W-:Y:S01]  /*13070*/  FFMA.FTZ R53, R14, R53, R30 ;  /* 0x000000350e357223 */ /* 0x000fe2000001001e */
[----:B------:R-:W-:Y:S01]  /*13080*/  HADD2.F32 R21, -RZ, R21.H1_H1 ;  /* 0x30000015ff157230 */ /* 0x000fe20000004100 */
[----:B------:R-:W-:Y:S01]  /*13090*/  F2FP.F16.E4M3.UNPACK_B R66, R66 ;  /* 0x00000042ff42723e */ /* 0x000fe200020006ff */
[C---:B------:R-:W-:Y:S01]  /*130a0*/  FMUL.FTZ R14, R48.reuse, R50 ;  /* 0x00000032300e7220 */ /* 0x040fe20000410000 */
[----:B------:R-:W-:Y:S01]  /*130b0*/  F2FP.F16.E4M3.UNPACK_B R59, R59 ;  /* 0x0000003bff3b723e */ /* 0x000fe200020006ff */
[----:B------:R-:W-:Y:S01]  /*130c0*/  FMUL.FTZ R49, R48, R31 ;  /* 0x0000001f30317220 */ /* 0x000fe20000410000 */
[----:B------:R-:W-:Y:S01]  /*130d0*/  FFMA.FTZ R70, R42, R63, R58 ;  /* 0x0000003f2a467223 */ /* 0x000fe2000001003a */
[----:B------:R-:W-:Y:S01]  /*130e0*/  FFMA.FTZ R58, R21, R31, -R14 ;  /* 0x0000001f153a7223 */ /* 0x000fe2000001080e */
[----:B------:R-:W-:-:S02]  /*130f0*/  HADD2.F32 R33, -RZ, R66.H0_H0 ;  /* 0x20000042ff217230 */ /* 0x000fc40000004100 */
[----:B------:R-:W-:Y:S01]  /*13100*/  FFMA.FTZ R60, R21, R50, R49 ;  /* 0x00000032153c7223 */ /* 0x000fe20000010031 */
[----:B------:R-:W-:Y:S02]  /*13110*/  HADD2.F32 R30, -RZ, R43.H0_H0 ;  /* 0x2000002bff1e7230 */ /* 0x000fe40000004100 */
[----:B------:R-:W-:Y:S02]  /*13120*/  HADD2.F32 R21, -RZ, R59.H0_H0 ;  /* 0x2000003bff157230 */ /* 0x000fe40000004100 */
[----:B------:R-:W-:Y:S02]  /*13130*/  HADD2.F32 R14, -RZ, R15.H0_H0 ;  /* 0x2000000fff0e7230 */ /* 0x000fe40000004100 */
[C---:B------:R-:W-:Y:S01]  /*13140*/  FMUL.FTZ R31, R30.reuse, R33 ;  /* 0x000000211e1f7220 */ /* 0x040fe20000410000 */
[----:B------:R-:W-:Y:S02]  /*13150*/  HADD2.F32 R66, -RZ, R66.H1_H1 ;  /* 0x30000042ff427230 */ /* 0x000fe40000004100 */
[----:B------:R-:W-:Y:S01]  /*13160*/  FMUL.FTZ R49, R30, R21 ;  /* 0x000000151e317220 */ /* 0x000fe20000410000 */
[----:B------:R-:W-:-:S02]  /*13170*/  HADD2.F32 R43, -RZ, R43.H1_H1 ;  /* 0x3000002bff2b7230 */ /* 0x000fc40000004100 */
[----:B------:R-:W-:Y:S02]  /*13180*/  HADD2.F32 R30, -RZ, R59.H1_H1 ;  /* 0x3000003bff1e7230 */ /* 0x000fe40000004100 */
[C---:B------:R-:W-:Y:S01]  /*13190*/  FFMA.FTZ R48, R14.reuse, R21, -R31 ;  /* 0x000000150e307223 */ /* 0x040fe2000001081f */
[----:B------:R-:W-:Y:S01]  /*131a0*/  HADD2.F32 R15, -RZ, R15.H1_H1 ;  /* 0x3000000fff0f7230 */ /* 0x000fe20000004100 */
[----:B------:R-:W-:Y:S01]  /*131b0*/  F2FP.F16.E4M3.UNPACK_B R42, R20.H1 ;  /* 0x00000014ff2a723e */ /* 0x000fe200030006ff */
[C---:B------:R-:W-:Y:S01]  /*131c0*/  FMUL.FTZ R50, R43.reuse, R66 ;  /* 0x000000422b327220 */ /* 0x040fe20000410000 */
[----:B------:R-:W-:Y:S01]  /*131d0*/  FFMA.FTZ R49, R14, R33, R49 ;  /* 0x000000210e317223 */ /* 0x000fe20000010031 */
[----:B------:R-:W-:Y:S01]  /*131e0*/  F2FP.F16.E4M3.UNPACK_B R14, R28.H1 ;  /* 0x0000001cff0e723e */ /* 0x000fe200030006ff */
[-C--:B------:R-:W-:Y:S01]  /*131f0*/  FMUL.FTZ R31, R43, R30.reuse ;  /* 0x0000001e2b1f7220 */ /* 0x080fe20000410000 */
[----:B------:R-:W-:Y:S01]  /*13200*/  FFMA.FTZ R43, R15, R30, -R50 ;  /* 0x0000001e0f2b7223 */ /* 0x000fe20000010832 */
[----:B------:R-:W-:-:S02]  /*13210*/  HADD2.F32 R30, -RZ, R42.H0_H0 ;  /* 0x2000002aff1e7230 */ /* 0x000fc40000004100 */
[----:B------:R-:W-:Y:S02]  /*13220*/  HADD2.F32 R21, -RZ, R52.H0_H0 ;  /* 0x20000034ff157230 */ /* 0x000fe40000004100 */
[----:B------:R-:W-:Y:S01]  /*13230*/  FFMA.FTZ R66, R15, R66, R31 ;  /* 0x000000420f427223 */ /* 0x000fe2000001001f */
[--C-:B------:R-:W-:Y:S02]  /*13240*/  HADD2.F32 R15, -RZ, R14.reuse.H0_H0 ;  /* 0x2000000eff0f7230 */ /* 0x100fe40000004100 */
[----:B------:R-:W-:Y:S02]  /*13250*/  HADD2.F32 R31, -RZ, R14.H1_H1 ;  /* 0x3000000eff1f7230 */ /* 0x000fe40000004100 */
[C---:B------:R-:W-:Y:S01]  /*13260*/  FMUL.FTZ R59, R21.reuse, R30 ;  /* 0x0000001e153b7220 */ /* 0x040fe20000410000 */
[----:B------:R-:W-:Y:S02]  /*13270*/  HADD2.F32 R14, -RZ, R32.H0_H0 ;  /* 0x20000020ff0e7230 */ /* 0x000fe40000004100 */
[----:B------:R-:W-:Y:S01]  /*13280*/  FMUL.FTZ R21, R21, R15 ;  /* 0x0000000f15157220 */ /* 0x000fe20000410000 */
[----:B------:R-:W-:-:S02]  /*13290*/  HADD2.F32 R33, -RZ, R42.H1_H1 ;  /* 0x3000002aff217230 */ /* 0x000fc40000004100 */
[----:B------:R-:W-:Y:S02]  /*132a0*/  HADD2.F32 R52, -RZ, R52.H1_H1 ;  /* 0x30000034ff347230 */ /* 0x000fe40000004100 */
[C---:B------:R-:W-:Y:S01]  /*132b0*/  FFMA.FTZ R59, R14.reuse, R15, -R59 ;  /* 0x0000000f0e3b7223 */ /* 0x040fe2000001083b */
[----:B------:R-:W-:Y:S01]  /*132c0*/  HADD2.F32 R32, -RZ, R32.H1_H1 ;  /* 0x30000020ff207230 */ /* 0x000fe20000004100 */
[----:B------:R-:W-:Y:S01]  /*132d0*/  F2FP.F16.E4M3.UNPACK_B R28, R28 ;  /* 0x0000001cff1c723e */ /* 0x000fe200020006ff */
[----:B------:R-:W-:Y:S01]  /*132e0*/  FFMA.FTZ R50, R14, R30, R21 ;  /* 0x0000001e0e327223 */ /* 0x000fe20000010015 */
[C---:B------:R-:W-:Y:S01]  /*132f0*/  FMUL.FTZ R15, R52.reuse, R33 ;  /* 0x00000021340f7220 */ /* 0x040fe20000410000 */
[----:B------:R-:W-:Y:S01]  /*13300*/  F2FP.F16.E4M3.UNPACK_B R14, R20 ;  /* 0x00000014ff0e723e */ /* 0x000fe200020006ff */
[-C--:B------:R-:W-:Y:S01]  /*13310*/  FMUL.FTZ R42, R52, R31.reuse ;  /* 0x0000001f342a7220 */ /* 0x080fe20000410000 */
[----:B------:R-:W-:Y:S02]  /*13320*/  HADD2.F32 R20, -RZ, R28.H0_H0 ;  /* 0x2000001cff147230 */ /* 0x000fe40000004100 */
[----:B------:R-:W-:Y:S01]  /*13330*/  FFMA.FTZ R52, R32, R31, -R15 ;  /* 0x0000001f20347223 */ /* 0x000fe2000001080f */
[----:B------:R-:W-:-:S02]  /*13340*/  HADD2.F32 R15, -RZ, R51.H0_H0 ;  /* 0x20000033ff0f7230 */ /* 0x000fc40000004100 */
[--C-:B------:R-:W-:Y:S02]  /*13350*/  HADD2.F32 R21, -RZ, R14.reuse.H0_H0 ;  /* 0x2000000eff157230 */ /* 0x100fe40000004100 */
[----:B------:R-:W-:Y:S02]  /*13360*/  HADD2.F32 R30, -RZ, R14.H1_H1 ;  /* 0x3000000eff1e7230 */ /* 0x000fe40000004100 */
[----:B------:R-:W-:Y:S02]  /*13370*/  HADD2.F32 R51, -RZ, R51.H1_H1 ;  /* 0x30000033ff337230 */ /* 0x000fe40000004100 */
[----:B------:R-:W-:Y:S02]  /*13380*/  HADD2.F32 R28, -RZ, R28.H1_H1 ;  /* 0x3000001cff1c7230 */ /* 0x000fe40000004100 */
[----:B------:R-:W-:Y:S01]  /*13390*/  FFMA.FTZ R33, R32, R33, R42 ;  /* 0x0000002120217223 */ /* 0x000fe2000001002a */
[--C-:B------:R-:W-:Y:S02]  /*133a0*/  HADD2.F32 R14, -RZ, R3.reuse.H0_H0 ;  /* 0x20000003ff0e7230 */ /* 0x100fe40000004100 */
[----:B------:R-:W-:Y:S01]  /*133b0*/  FMUL.FTZ R32, R15, R20 ;  /* 0x000000140f207220 */ /* 0x000fe20000410000 */
[----:B------:R-:W-:-:S02]  /*133c0*/  HADD2.F32 R3, -RZ, R3.H1_H1 ;  /* 0x30000003ff037230 */ /* 0x000fc40000004100 */
[-C--:B------:R-:W-:Y:S01]  /*133d0*/  FMUL.FTZ R31, R15, R21.reuse ;  /* 0x000000150f1f7220 */ /* 0x080fe20000410000 */
[C---:B------:R-:W-:Y:S01]  /*133e0*/  FMUL.FTZ R42, R51.reuse, R30 ;  /* 0x0000001e332a7220 */ /* 0x040fe20000410000 */
[----:B------:R-:W-:Y:S01]  /*133f0*/  FMUL.FTZ R51, R51, R28 ;  /* 0x0000001c33337220 */ /* 0x000fe20000410000 */
[C---:B------:R-:W-:Y:S01]  /*13400*/  FFMA.FTZ R32, R14.reuse, R21, R32 ;  /* 0x000000150e207223 */ /* 0x040fe20000010020 */
[----:B------:R-:W-:Y:S01]  /*13410*/  FFMA.FTZ R20, R14, R20, -R31 ;  /* 0x000000140e147223 */ /* 0x000fe2000001081f */
[C---:B------:R-:W-:Y:S01]  /*13420*/  FFMA.FTZ R21, R3.reuse, R28, -R42 ;  /* 0x0000001c03157223 */ /* 0x040fe2000001082a */
[----:B------:R-:W-:Y:S01]  /*13430*/  F2FP.SATFINITE.E4M3.F32.PACK_AB_MERGE_C R72, R72, R75, RZ ;  /* 0x0000004b4848723e */ /* 0x000fe200048070ff */
[----:B------:R-:W-:Y:S01]  /*13440*/  FFMA.FTZ R51, R3, R30, R51 ;  /* 0x0000001e03337223 */ /* 0x000fe20000010033 */
[----:B------:R-:W-:Y:S02]  /*13450*/  F2FP.SATFINITE.E4M3.F32.PACK_AB_MERGE_C R15, R64, R73, RZ ;  /* 0x00000049400f723e */ /* 0x000fe400048070ff */
        /* <DEDUP_REMOVED lines=11> */
[----:B------:R-:W-:Y:S02]  /*13510*/  F2FP.SATFINITE.E4M3.F32.PACK_AB_MERGE_C R31, R76, R67, R31 ;  /* 0x000000434c1f723e */ /* 0x000fe4000480701f */
[----:B------:R-:W-:-:S02]  /*13520*/  F2FP.SATFINITE.E4M3.F32.PACK_AB_MERGE_C R28, R66, R49, R28 ;  /* 0x00000031421c723e */ /* 0x000fc4000480701c */
[----:B------:R-:W-:Y:S01]  /*13530*/  F2FP.SATFINITE.E4M3.F32.PACK_AB_MERGE_C R30, R51, R32, R30 ;  /* 0x00000020331e723e */ /* 0x000fe2000480701e */
[----:B------:R1:W-:Y:S04]  /*13540*/  STS.128 [R78+0x20400], R12 ;  /* 0x0204000c4e007388 */ /* 0x0003e80000000c00 */
[----:B------:R1:W-:Y:S02]  /*13550*/  STS.128 [R0+0x20400], R28 ;  /* 0x0204001c00007388 */ /* 0x0003e40000000c00 */
.L_x_3096:
[----:B------:R-:W-:Y:S05]  /*13560*/  BSYNC B1 ;  /* 0x0000000000017941 */ /* 0x000fea0003800000 */
.L_x_3095:
[----:B------:R-:W-:Y:S04]  /*13570*/  BSSY B1, `(.L_x_3097) ;  /* 0x0000103000017945 */ /* 0x000fe80003800000 */
[----:B------:R-:W-:Y:S05]  /*13580*/  @P2 BRA `(.L_x_3098) ;  /* 0x0000001000042947 */ /* 0x000fea0003800000 */
[----:B-1----:R-:W2:Y:S04]  /*13590*/  LDL R28, [R1+0x24] ;  /* 0x00002400011c7983 */ /* 0x002ea80000100800 */
[----:B------:R-:W3:Y:S01]  /*135a0*/  LDL R70, [R1+0x48] ;  /* 0x0000480001467983 */ /* 0x000ee20000100800 */
[----:B------:R-:W0:Y:S01]  /*135b0*/  S2R R12, SR_TID.X ;  /* 0x00000000000c7919 */ /* 0x000e220000002100 */
[----:B-----5:R-:W-:Y:S02]  /*135c0*/  SHF.R.U32.HI R3, RZ, 0x8, R44 ;  /* 0x00000008ff037819 */ /* 0x020fe4000001162c */
[----:B------:R-:W-:Y:S02]  /*135d0*/  LOP3.LUT R0, R44, 0xff, RZ, 0xc0, !PT ;  /* 0x000000ff2c007812 */ /* 0x000fe400078ec0ff */
[----:B------:R-:W-:-:S02]  /*135e0*/  LOP3.LUT R3, R3, 0xff, RZ, 0xc0, !PT ;  /* 0x000000ff03037812 */ /* 0x000fc400078ec0ff */
[----:B------:R-:W-:Y:S02]  /*135f0*/  SHF.R.U32.HI R14, RZ, 0x8, R45 ;  /* 0x00000008ff0e7819 */ /* 0x000fe4000001162d */
[----:B------:R-:W-:Y:S01]  /*13600*/  PRMT R21, R3, 0x7604, R0 ;  /* 0x0000760403157816 */ /* 0x000fe20000000000 */
[----:B0-----:R-:W-:-:S05]  /*13610*/  VIADD R13, R12, 0xffffff80 ;  /* 0xffffff800c0d7836 */ /* 0x001fca0000000000 */
[----:B------:R-:W-:-:S04]  /*13620*/  SHF.R.S32.HI R15, RZ, 0x1f, R13 ;  /* 0x0000001fff0f7819 */ /* 0x000fc8000001140d */
[----:B------:R-:W-:-:S04]  /*13630*/  LEA.HI R15, R15, R13, RZ, 0x3 ;  /* 0x0000000d0f0f7211 */ /* 0x000fc800078f18ff */
[----:B------:R-:W-:-:S05]  /*13640*/  LOP3.LUT R15, R15, 0xfffffff8, RZ, 0xc0, !PT ;  /* 0xfffffff80f0f7812 */ /* 0x000fca00078ec0ff */
[----:B------:R-:W-:Y:S01]  /*13650*/  IMAD.IADD R15, R13, 0x1, -R15 ;  /* 0x000000010d0f7824 */ /* 0x000fe200078e0a0f */
[----:B------:R-:W-:Y:S02]  /*13660*/  SHF.R.U32.HI R13, RZ, 0x8, R46 ;  /* 0x00000008ff0d7819 */ /* 0x000fe4000001162e */
[----:B------:R-:W-:Y:S02]  /*13670*/  LOP3.LUT R12, R45, 0xff, RZ, 0xc0, !PT ;  /* 0x000000ff2d0c7812 */ /* 0x000fe400078ec0ff */
[----:B------:R-:W-:Y:S02]  /*13680*/  LOP3.LUT R3, R14, 0xff, RZ, 0xc0, !PT ;  /* 0x000000ff0e037812 */ /* 0x000fe400078ec0ff */
[----:B------:R-:W-:Y:S01]  /*13690*/  LEA.HI R14, R61, R15, RZ, 0x1c ;  /* 0x0000000f3d0e7211 */ /* 0x000fe200078fe0ff */
[----:B------:R-:W-:Y:S01]  /*136a0*/  IMAD.SHL.U32 R57, R57, 0x80, RZ ;  /* 0x0000008039397824 */ /* 0x000fe200078e00ff */
[----:B------:R-:W-:Y:S02]  /*136b0*/  LOP3.LUT R0, R46, 0xff, RZ, 0xc0, !PT ;  /* 0x000000ff2e007812 */ /* 0x000fe400078ec0ff */
[----:B------:R-:W-:-:S02]  /*136c0*/  LOP3.LUT R13, R13, 0xff, RZ, 0xc0, !PT ;  /* 0x000000ff0d0d7812 */ /* 0x000fc400078ec0ff */
[----:B------:R-:W-:Y:S02]  /*136d0*/  PRMT R20, R3, 0x7604, R12 ;  /* 0x0000760403147816 */ /* 0x000fe4000000000c */
[----:B------:R-:W-:Y:S02]  /*136e0*/  SHF.R.S32.HI R3, RZ, 0x1f, R14 ;  /* 0x0000001fff037819 */ /* 0x000fe4000001140e */
[----:B------:R-:W-:Y:S01]  /*136f0*/  PRMT R33, R13, 0x7604, R0 ;  /* 0x000076040d217816 */ /* 0x000fe20000000000 */
[----:B------:R-:W-:Y:S01]  /*13700*/  IMAD.SHL.U32 R0, R14, 0x10, RZ ;  /* 0x000000100e007824 */ /* 0x000fe200078e00ff */
[----:B------:R-:W-:Y:S02]  /*13710*/  LOP3.LUT R57, R57, 0x380, RZ, 0xc0, !PT ;  /* 0x0000038039397812 */ /* 0x000fe400078ec0ff */
[----:B------:R-:W-:Y:S02]  /*13720*/  LEA.HI R15, R3, R14, RZ, 0x3 ;  /* 0x0000000e030f7211 */ /* 0x000fe400078f18ff */
[----:B------:R-:W-:-:S02]  /*13730*/  SHF.R.U32.HI R12, RZ, 0x8, R47 ;  /* 0x00000008ff0c7819 */ /* 0x000fc4000001162f */
[----:B------:R-:W-:Y:S02]  /*13740*/  LOP3.LUT R0, R57, 0x70, R0, 0xf8, !PT ;  /* 0x0000007039007812 */ /* 0x000fe400078ef800 */
[----:B------:R-:W-:Y:S02]  /*13750*/  SHF.R.U32.HI R57, RZ, 0x3, R57 ;  /* 0x00000003ff397819 */ /* 0x000fe40000011639 */
[----:B------:R-:W-:Y:S02]  /*13760*/  SHF.L.U32 R15, R15, 0xb, RZ ;  /* 0x0000000b0f0f7819 */ /* 0x000fe400000006ff */
[----:B------:R-:W-:Y:S02]  /*13770*/  LOP3.LUT R3, R47, 0xff, RZ, 0xc0, !PT ;  /* 0x000000ff2f037812 */ /* 0x000fe400078ec0ff */
[----:B------:R-:W-:Y:S02]  /*13780*/  LOP3.LUT R12, R12, 0xff, RZ, 0xc0, !PT ;  /* 0x000000ff0c0c7812 */ /* 0x000fe400078ec0ff */
[----:B------:R-:W-:-:S02]  /*13790*/  LOP3.LUT R0, R0, R57, RZ, 0x3c, !PT ;  /* 0x0000003900007212 */ /* 0x000fc400078e3cff */
[----:B------:R-:W-:Y:S02]  /*137a0*/  LOP3.LUT R29, R15, 0xffffc000, RZ, 0xc0, !PT ;  /* 0xffffc0000f1d7812 */ /* 0x000fe400078ec0ff */
[----:B------:R-:W-:Y:S02]  /*137b0*/  PRMT R32, R12, 0x7604, R3 ;  /* 0x000076040c207816 */ /* 0x000fe40000000003 */
[----:B------:R-:W-:Y:S02]  /*137c0*/  SHF.R.U32.HI R14, RZ, 0x8, R4 ;  /* 0x00000008ff0e7819 */ /* 0x000fe40000011604 */
[----:B------:R-:W-:Y:S02]  /*137d0*/  LOP3.LUT R13, R4, 0xff, RZ, 0xc0, !PT ;  /* 0x000000ff040d7812 */ /* 0x000fe400078ec0ff */
[----:B------:R-:W-:-:S04]  /*137e0*/  LOP3.LUT R14, R14, 0xff, RZ, 0xc0, !PT ;  /* 0x000000ff0e0e7812 */ /* 0x000fc800078ec0ff */
[----:B------:R-:W-:Y:S02]  /*137f0*/  PRMT R49, R14, 0x7604, R13 ;  /* 0x000076040e317816 */ /* 0x000fe4000000000d */
[----:B------:R-:W-:Y:S02]  /*13800*/  SHF.R.U32.HI R51, RZ, 0x8, R7 ;  /* 0x00000008ff337819 */ /* 0x000fe40000011607 */
[----:B------:R-:W-:Y:S02]  /*13810*/  LOP3.LUT R50, R7, 0xff, RZ, 0xc0, !PT ;  /* 0x000000ff07327812 */ /* 0x000fe400078ec0ff */
[----:B------:R-:W-:Y:S02]  /*13820*/  LOP3.LUT R51, R51, 0xff, RZ, 0xc0, !PT ;  /* 0x000000ff33337812 */ /* 0x000fe400078ec0ff */
[----:B------:R-:W-:Y:S02]  /*13830*/  LOP3.LUT R42, R5, 0xff, RZ, 0xc0, !PT ;  /* 0x000000ff052a7812 */ /* 0x000fe400078ec0ff */
[----:B------:R-:W-:-:S02]  /*13840*/  PRMT R50, R51, 0x7604, R50 ;  /* 0x0000760433327816 */ /* 0x000fc40000000032 */
[----:B------:R-:W-:Y:S02]  /*13850*/  SHF.R.U32.HI R51, RZ, 0x10, R5 ;  /* 0x00000010ff337819 */ /* 0x000fe40000011605 */
[----:B------:R-:W-:Y:S02]  /*13860*/  SHF.R.U32.HI R48, RZ, 0x8, R6 ;  /* 0x00000008ff307819 */ /* 0x000fe40000011606 */
[----:B------:R-:W-:Y:S01]  /*13870*/  SHF.R.U32.HI R59, RZ, 0x10, R7 ;  /* 0x00000010ff3b7819 */ /* 0x000fe20000011607 */
[----:B------:R-:W-:Y:S01]  /*13880*/  IMAD.U32 R51, R51, 0x10000, RZ ;  /* 0x0001000033337824 */ /* 0x000fe200078e00ff */
[----:B------:R-:W-:Y:S02]  /*13890*/  LOP3.LUT R43, R6, 0xff, RZ, 0xc0, !PT ;  /* 0x000000ff062b7812 */ /* 0x000fe400078ec0ff */
[----:B------:R-:W-:Y:S01]  /*138a0*/  LOP3.LUT R48, R48, 0xff, RZ, 0xc0, !PT ;  /* 0x000000ff30307812 */ /* 0x000fe200078ec0ff */
[----:B------:R-:W-:-:S03]  /*138b0*/  IMAD.U32 R59, R59, 0x10000, RZ ;  /* 0x000100003b3b7824 */ /* 0x000fc600078e00ff */
[----:B------:R-:W-:Y:S02]  /*138c0*/  PRMT R57, R48, 0x7604, R43 ;  /* 0x0000760430397816 */ /* 0x000fe4000000002b */
[----:B------:R-:W-:Y:S02]  /*138d0*/  SHF.R.U32.HI R43, RZ, 0x10, R47 ;  /* 0x00000010ff2b7819 */ /* 0x000fe4000001162f */
[----:B------:R-:W-:Y:S02]  /*138e0*/  LOP3.LUT R63, R50, 0xff0000, R59, 0xf8, !PT ;  /* 0x00ff0000323f7812 */ /* 0x000fe400078ef83b */
[----:B------:R-:W-:Y:S02]  /*138f0*/  LOP3.LUT R57, R57, 0xff0000, R6, 0xf8, !PT ;  /* 0x00ff000039397812 */ /* 0x000fe400078ef806 */
[----:B------:R-:W-:Y:S01]  /*13900*/  LOP3.LUT R33, R33, 0xff0000, R46, 0xf8, !PT ;  /* 0x00ff000021217812 */ /* 0x000fe200078ef82e */
[----:B------:R-:W-:Y:S01]  /*13910*/  IMAD.U32 R43, R43, 0x10000, RZ ;  /* 0x000100002b2b7824 */ /* 0x000fe200078e00ff */
[----:B------:R-:W-:-:S02]  /*13920*/  LOP3.LUT R59, R57, 0xff000000, R6, 0xf8, !PT ;  /* 0xff000000393b7812 */ /* 0x000fc400078ef806 */
[----:B------:R-:W-:Y:S02]  /*13930*/  LOP3.LUT R63, R63, 0xff000000, R7, 0xf8, !PT ;  /* 0xff0000003f3f7812 */ /* 0x000fe400078ef807 */
[----:B------:R-:W-:Y:S02]  /*13940*/  LOP3.LUT R43, R32, 0xff0000, R43, 0xf8, !PT ;  /* 0x00ff0000202b7812 */ /* 0x000fe400078ef82b */
[----:B------:R-:W-:-:S04]  /*13950*/  LOP3.LUT R21, R21, 0xff0000, R44, 0xf8, !PT ;  /* 0x00ff000015157812 */ /* 0x000fc800078ef82c */
[----:B------:R-:W-:Y:S02]  /*13960*/  LOP3.LUT R48, R21, 0xff000000, R44, 0xf8, !PT ;  /* 0xff00000015307812 */ /* 0x000fe400078ef82c */
[----:B--2---:R-:W-:Y:S02]  /*13970*/  IADD3 R3, R0, R29, R28 ;  /* 0x0000001d00037210 */ /* 0x004fe40007ffe01c */
[----:B------:R-:W-:Y:S01]  /*13980*/  SHF.R.U32.HI R28, RZ, 0x8, R5 ;  /* 0x00000008ff1c7819 */ /* 0x000fe20000011605 */
[----:B---3--:R-:W0:Y:S02]  /*13990*/  LDS.128 R12, [R70+0x20400] ;  /* 0x02040000460c7984 */ /* 0x008e240000000c00 */
[----:B------:R-:W-:Y:S01]  /*139a0*/  IMAD.IADD R0, R22, 0x1, R3 ;  /* 0x0000000116007824 */ /* 0x000fe200078e0203 */
[----:B------:R-:W-:-:S04]  /*139b0*/  LOP3.LUT R3, R28, 0xff, RZ, 0xc0, !PT ;  /* 0x000000ff1c037812 */ /* 0x000fc800078ec0ff */
[----:B------:R-:W1:Y:S01]  /*139c0*/  LDS.128 R28, [R0+0x20400] ;  /* 0x02040000001c7984 */ /* 0x000e620000000c00 */
[----:B------:R-:W-:Y:S02]  /*139d0*/  PRMT R42, R3, 0x7604, R42 ;  /* 0x00007604032a7816 */ /* 0x000fe4000000002a */
[----:B------:R-:W-:-:S05]  /*139e0*/  SHF.R.U32.HI R3, RZ, 0x10, R45 ;  /* 0x00000010ff037819 */ /* 0x000fca000001162d */
[----:B------:R-:W-:Y:S01]  /*139f0*/  IMAD.U32 R3, R3, 0x10000, RZ ;  /* 0x0001000003037824 */ /* 0x000fe200078e00ff */
[----:B------:R-:W-:-:S04]  /*13a00*/  LOP3.LUT R53, R42, 0xff0000, R51, 0xf8, !PT ;  /* 0x00ff00002a357812 */ /* 0x000fc800078ef833 */
[----:B------:R-:W-:Y:S02]  /*13a10*/  LOP3.LUT R3, R20, 0xff0000, R3, 0xf8, !PT ;  /* 0x00ff000014037812 */ /* 0x000fe400078ef803 */
[----:B------:R-:W-:Y:S02]  /*13a20*/  LOP3.LUT R53, R53, 0xff000000, R5, 0xf8, !PT ;  /* 0xff00000035357812 */ /* 0x000fe400078ef805 */
[----:B------:R-:W-:Y:S02]  /*13a30*/  LOP3.LUT R45, R3, 0xff000000, R45, 0xf8, !PT ;  /* 0xff000000032d7812 */ /* 0x000fe400078ef82d */
[----:B------:R-:W-:Y:S02]  /*13a40*/  LOP3.LUT R3, R49, 0xff0000, R4, 0xf8, !PT ;  /* 0x00ff000031037812 */ /* 0x000fe400078ef804 */
[----:B------:R-:W-:Y:S02]  /*13a50*/  LOP3.LUT R49, R33, 0xff000000, R46, 0xf8, !PT ;  /* 0xff00000021317812 */ /* 0x000fe400078ef82e */
[----:B------:R-:W-:-:S02]  /*13a60*/  F2FP.F16.E4M3.UNPACK_B R57, R53 ;  /* 0x00000035ff39723e */ /* 0x000fc400020006ff */
[----:B------:R-:W-:Y:S02]  /*13a70*/  F2FP.F16.E4M3.UNPACK_B R46, R45 ;  /* 0x0000002dff2e723e */ /* 0x000fe400020006ff */
[----:B------:R-:W-:Y:S01]  /*13a80*/  LOP3.LUT R52, R3, 0xff000000, R4, 0xf8, !PT ;  /* 0xff00000003347812 */ /* 0x000fe200078ef804 */
[----:B------:R-:W-:Y:S02]  /*13a90*/  HADD2.F32 R58, -RZ, R57.H0_H0 ;  /* 0x20000039ff3a7230 */ /* 0x000fe40000004100 */
[----:B------:R-:W-:Y:S01]  /*13aa0*/  HADD2.F32 R50, -RZ, R46.H0_H0 ;  /* 0x2000002eff327230 */ /* 0x000fe20000004100 */
[----:B0-----:R-:W-:Y:S02]  /*13ab0*/  F2FP.F16.E4M3.UNPACK_B R4, R13 ;  /* 0x0000000dff04723e */ /* 0x001fe400020006ff */
[----:B-1----:R-:W-:Y:S02]  /*13ac0*/  F2FP.F16.E4M3.UNPACK_B R7, R29 ;  /* 0x0000001dff07723e */ /* 0x002fe400020006ff */
[----:B------:R-:W-:-:S03]  /*13ad0*/  F2FP.F16.E4M3.UNPACK_B R6, R13.H1 ;  /* 0x0000000dff06723e */ /* 0x000fc600030006ff */
[----:B------:R-:W-:Y:S01]  /*13ae0*/  HADD2.F32 R5, -RZ, R7.H0_H0 ;  /* 0x20000007ff057230 */ /* 0x000fe20000004100 */
[----:B------:R-:W-:Y:S01]  /*13af0*/  LOP3.LUT R51, R43, 0xff000000, R47, 0xf8, !PT ;  /* 0xff0000002b337812 */ /* 0x000fe200078ef82f */
[----:B------:R-:W-:Y:S01]  /*13b00*/  HADD2.F32 R13, -RZ, R4.H0_H0 ;  /* 0x20000004ff0d7230 */ /* 0x000fe20000004100 */
[-C--:B------:R-:W-:Y:S02]  /*13b10*/  F2FP.F16.E4M3.UNPACK_B R43, R31.reuse ;  /* 0x0000001fff2b723e */ /* 0x080fe400020006ff */
[----:B------:R-:W-:Y:S01]  /*13b20*/  F2FP.F16.E4M3.UNPACK_B R44, R31.H1 ;  /* 0x0000001fff2c723e */ /* 0x000fe200030006ff */
[C---:B------:R-:W-:Y:S01]  /*13b30*/  FMUL.FTZ R60, R5.reuse, R58 ;  /* 0x0000003a053c7220 */ /* 0x040fe20000410000 */
[----:B------:R-:W-:Y:S01]  /*13b40*/  F2FP.F16.E4M3.UNPACK_B R32, R29.H1 ;  /* 0x0000001dff20723e */ /* 0x000fe200030006ff */
[-C--:B------:R-:W-:Y:S01]  /*13b50*/  FMUL.FTZ R31, R5, R50.reuse ;  /* 0x00000032051f7220 */ /* 0x080fe20000410000 */
[----:B------:R-:W-:Y:S01]  /*13b60*/  F2FP.F16.E4M3.UNPACK_B R53, R53.H1 ;  /* 0x00000035ff35723e */ /* 0x000fe200030006ff */
[C---:B------:R-:W-:Y:S01]  /*13b70*/  FFMA.FTZ R5, R13.reuse, R50, -R60 ;  /* 0x000000320d057223 */ /* 0x040fe2000001083c */
[----:B------:R-:W-:Y:S01]  /*13b80*/  F2FP.F16.E4M3.UNPACK_B R45, R45.H1 ;  /* 0x0000002dff2d723e */ /* 0x000fe200030006ff */
[----:B------:R-:W-:Y:S01]  /*13b90*/  FFMA.FTZ R13, R13, R58, R31 ;  /* 0x0000003a0d0d7223 */ /* 0x000fe2000001001f */
[----:B------:R-:W-:-:S02]  /*13ba0*/  HADD2.F32 R31, -RZ, R32.H0_H0 ;  /* 0x20000020ff1f7230 */ /* 0x000fc40000004100 */
[----:B------:R-:W-:Y:S01]  /*13bb0*/  HADD2.F32 R50, -RZ, R53.H0_H0 ;  /* 0x20000035ff327230 */ /* 0x000fe20000004100 */
[-C--:B------:R-:W-:Y:S01]  /*13bc0*/  F2FP.F16.E4M3.UNPACK_B R33, R30.reuse ;  /* 0x0000001eff21723e */ /* 0x080fe200020006ff */
[----:B------:R-:W-:Y:S01]  /*13bd0*/  HADD2.F32 R47, -RZ, R46.H1_H1 ;  /* 0x3000002eff2f7230 */ /* 0x000fe20000004100 */
[----:B------:R-:W-:Y:S01]  /*13be0*/  F2FP.F16.E4M3.UNPACK_B R42, R30.H1 ;  /* 0x0000001eff2a723e */ /* 0x000fe200030006ff */
[----:B------:R-:W-:Y:S02]  /*13bf0*/  HADD2.F32 R57, -RZ, R57.H1_H1 ;  /* 0x30000039ff397230 */ /* 0x000fe40000004100 */
[----:B------:R-:W-:Y:S02]  /*13c00*/  HADD2.F32 R30, -RZ, R7.H1_H1 ;  /* 0x30000007ff1e7230 */ /* 0x000fe40000004100 */
[----:B------:R-:W-:Y:S01]  /*13c10*/  FMUL.FTZ R62, R31, R50 ;  /* 0x000000321f3e7220 */ /* 0x000fe20000410000 */
[----:B------:R-:W-:Y:S02]  /*13c20*/  HADD2.F32 R46, -RZ, R45.H0_H0 ;  /* 0x2000002dff2e7230 */ /* 0x000fe40000004100 */
[----:B------:R-:W-:-:S02]  /*13c30*/  HADD2.F32 R7, -RZ, R6.H0_H0 ;  /* 0x20000006ff077230 */ /* 0x000fc40000004100 */
[C---:B------:R-:W-:Y:S01]  /*13c40*/  FMUL.FTZ R65, R30.reuse, R57 ;  /* 0x000000391e417220 */ /* 0x040fe20000410000 */
[----:B------:R-:W-:Y:S02]  /*13c50*/  HADD2.F32 R4, -RZ, R4.H1_H1 ;  /* 0x30000004ff047230 */ /* 0x000fe40000004100 */
[----:B------:R-:W-:Y:S01]  /*13c60*/  FMUL.FTZ R30, R30, R47 ;  /* 0x0000002f1e1e7220 */ /* 0x000fe20000410000 */
[-C--:B------:R-:W-:Y:S01]  /*13c70*/  FMUL.FTZ R31, R31, R46.reuse ;  /* 0x0000002e1f1f7220 */ /* 0x080fe20000410000 */
[C---:B------:R-:W-:Y:S01]  /*13c80*/  FFMA.FTZ R62, R7.reuse, R46, -R62 ;  /* 0x0000002e073e7223 */ /* 0x040fe2000001083e */
[----:B------:R-:W-:Y:S01]  /*13c90*/  F2FP.F16.E4M3.UNPACK_B R46, R63 ;  /* 0x0000003fff2e723e */ /* 0x000fe200020006ff */
[C---:B------:R-:W-:Y:S01]  /*13ca0*/  FFMA.FTZ R60, R4.reuse, R57, R30 ;  /* 0x00000039043c7223 */ /* 0x040fe2000001001e */
[----:B------:R-:W-:Y:S01]  /*13cb0*/  F2FP.F16.E4M3.UNPACK_B R20, R15 ;  /* 0x0000000fff14723e */ /* 0x000fe200020006ff */
[----:B------:R-:W-:Y:S01]  /*13cc0*/  FFMA.FTZ R58, R4, R47, -R65 ;  /* 0x0000002f043a7223 */ /* 0x000fe20000010841 */
        /* <DEDUP_REMOVED lines=12> */
[----:B------:R-:W-:Y:S01]  /*13d90*/  HADD2.F32 R4, -RZ, R20.H0_H0 ;  /* 0x20000014ff047230 */ /* 0x000fe20000004100 */
[----:B------:R-:W-:Y:S01]  /*13da0*/  F2FP.F16.E4M3.UNPACK_B R63, R63.H1 ;  /* 0x0000003fff3f723e */ /* 0x000fe200030006ff */
[----:B------:R-:W-:Y:S01]  /*13db0*/  HADD2.F32 R46, -RZ, R46.H1_H1 ;  /* 0x3000002eff2e7230 */ /* 0x000fe20000004100 */
[----:B------:R-:W-:Y:S01]  /*13dc0*/  F2FP.F16.E4M3.UNPACK_B R51, R51.H1 ;  /* 0x00000033ff33723e */ /* 0x000fe200030006ff */
[----:B------:R-:W-:Y:S02]  /*13dd0*/  HADD2.F32 R43, -RZ, R43.H1_H1 ;  /* 0x3000002bff2b7230 */ /* 0x000fe40000004100 */
[----:B------:R-:W-:Y:S01]  /*13de0*/  HADD2.F32 R30, -RZ, R30.H1_H1 ;  /* 0x3000001eff1e7230 */ /* 0x000fe20000004100 */
[----:B------:R-:W-:Y:S01]  /*13df0*/  F2FP.F16.E4M3.UNPACK_B R21, R15.H1 ;  /* 0x0000000fff15723e */ /* 0x000fe200030006ff */
[----:B------:R-:W-:Y:S01]  /*13e00*/  FMUL.FTZ R64, R7, R31 ;  /* 0x0000001f07407220 */ /* 0x000fe20000410000 */
[C---:B------:R-:W-:Y:S01]  /*13e10*/  FFMA.FTZ R57, R6.reuse, R45, -R57 ;  /* 0x0000002d06397223 */ /* 0x040fe20000010839 */
[----:B------:R-:W-:Y:S01]  /*13e20*/  FFMA.FTZ R53, R6, R53, R32 ;  /* 0x0000003506357223 */ /* 0x000fe20000010020 */
[----:B------:R-:W-:Y:S01]  /*13e30*/  FFMA.FTZ R65, R4, R31, -R65 ;  /* 0x0000001f04417223 */ /* 0x000fe20000010841 */
[----:B------:R-:W-:-:S02]  /*13e40*/  HADD2.F32 R20, -RZ, R20.H1_H1 ;  /* 0x30000014ff147230 */ /* 0x000fc40000004100 */
[C---:B------:R-:W-:Y:S01]  /*13e50*/  FMUL.FTZ R45, R43.reuse, R46 ;  /* 0x0000002e2b2d7220 */ /* 0x040fe20000410000 */
[----:B------:R-:W-:Y:S02]  /*13e60*/  HADD2.F32 R31, -RZ, R63.H0_H0 ;  /* 0x2000003fff1f7230 */ /* 0x000fe40000004100 */
[----:B------:R-:W-:Y:S01]  /*13e70*/  FMUL.FTZ R43, R43, R30 ;  /* 0x0000001e2b2b7220 */ /* 0x000fe20000410000 */
[----:B------:R-:W-:Y:S02]  /*13e80*/  HADD2.F32 R6, -RZ, R44.H0_H0 ;  /* 0x2000002cff067230 */ /* 0x000fe40000004100 */
[----:B------:R-:W-:Y:S02]  /*13e90*/  HADD2.F32 R7, -RZ, R51.H0_H0 ;  /* 0x20000033ff077230 */ /* 0x000fe40000004100 */
[----:B------:R-:W-:Y:S01]  /*13ea0*/  FFMA.FTZ R64, R4, R47, R64 ;  /* 0x0000002f04407223 */ /* 0x000fe20000010040 */
[----:B------:R-:W-:Y:S01]  /*13eb0*/  HADD2.F32 R4, -RZ, R21.H0_H0 ;  /* 0x20000015ff047230 */ /* 0x000fe20000004100 */
[----:B------:R-:W-:Y:S01]  /*13ec0*/  F2FP.F16.E4M3.UNPACK_B R29, R28 ;  /* 0x0000001cff1d723e */ /* 0x000fe200020006ff */
[----:B------:R-:W-:Y:S01]  /*13ed0*/  FMUL.FTZ R47, R6, R31 ;  /* 0x0000001f062f7220 */ /* 0x000fe20000410000 */
[C---:B------:R-:W-:Y:S01]  /*13ee0*/  FFMA.FTZ R66, R20.reuse, R30, -R45 ;  /* 0x0000001e14427223 */ /* 0x040fe2000001082d */
[----:B------:R-:W-:Y:S01]  /*13ef0*/  FFMA.FTZ R67, R20, R46, R43 ;  /* 0x0000002e14437223 */ /* 0x000fe2000001002b */
[----:B------:R-:W-:Y:S01]  /*13f00*/  F2FP.F16.E4M3.UNPACK_B R28, R28.H1 ;  /* 0x0000001cff1c723e */ /* 0x000fe200030006ff */
[-C--:B------:R-:W-:Y:S01]  /*13f10*/  FMUL.FTZ R6, R6, R7.reuse ;  /* 0x0000000706067220 */ /* 0x080fe20000410000 */
[----:B------:R-:W-:Y:S01]  /*13f20*/  F2FP.F16.E4M3.UNPACK_B R20, R52.H1 ;  /* 0x00000034ff14723e */ /* 0x000fe200030006ff */
[C---:B------:R-:W-:Y:S01]  /*13f30*/  FFMA.FTZ R46, R4.reuse, R7, -R47 ;  /* 0x00000007042e7223 */ /* 0x040fe2000001082f */
[-C--:B------:R-:W-:Y:S01]  /*13f40*/  F2FP.F16.E4M3.UNPACK_B R3, R12.reuse ;  /* 0x0000000cff03723e */ /* 0x080fe200020006ff */
[----:B------:R-:W-:Y:S01]  /*13f50*/  FFMA.FTZ R68, R4, R31, R6 ;  /* 0x0000001f04447223 */ /* 0x000fe20000010006 */
[----:B------:R-:W-:Y:S01]  /*13f60*/  F2FP.F16.E4M3.UNPACK_B R12, R12.H1 ;  /* 0x0000000cff0c723e */ /* 0x000fe200030006ff */
[----:B------:R-:W-:Y:S01]  /*13f70*/  HADD2.F32 R43, -RZ, R20.H0_H0 ;  /* 0x20000014ff2b7230 */ /* 0x000fe20000004100 */
[----:B------:R-:W-:Y:S01]  /*13f80*/  F2FP.F16.E4M3.UNPACK_B R7, R48.H1 ;  /* 0x00000030ff07723e */ /* 0x000fe200030006ff */
[----:B------:R-:W-:-:S02]  /*13f90*/  HADD2.F32 R6, -RZ, R28.H0_H0 ;  /* 0x2000001cff067230 */ /* 0x000fc40000004100 */
[----:B------:R-:W-:Y:S02]  /*13fa0*/  HADD2.F32 R63, -RZ, R63.H1_H1 ;  /* 0x3000003fff3f7230 */ /* 0x000fe40000004100 */
[----:B------:R-:W-:Y:S02]  /*13fb0*/  HADD2.F32 R44, -RZ, R44.H1_H1 ;  /* 0x3000002cff2c7230 */ /* 0x000fe40000004100 */
[----:B------:R-:W-:Y:S01]  /*13fc0*/  FMUL.FTZ R45, R6, R43 ;  /* 0x0000002b062d7220 */ /* 0x000fe20000410000 */
[----:B------:R-:W-:Y:S02]  /*13fd0*/  HADD2.F32 R31, -RZ, R7.H0_H0 ;  /* 0x20000007ff1f7230 */ /* 0x000fe40000004100 */
[----:B------:R-:W-:Y:S02]  /*13fe0*/  HADD2.F32 R4, -RZ, R12.H0_H0 ;  /* 0x2000000cff047230 */ /* 0x000fe40000004100 */
[----:B------:R-:W-:Y:S01]  /*13ff0*/  FMUL.FTZ R30, R44, R63 ;  /* 0x0000003f2c1e7220 */ /* 0x000fe20000410000 */
[----:B------:R-:W-:-:S02]  /*14000*/  HADD2.F32 R51, -RZ, R51.H1_H1 ;  /* 0x30000033ff337230 */ /* 0x000fc40000004100 */
[-C--:B------:R-:W-:Y:S01]  /*14010*/  FMUL.FTZ R6, R6, R31.reuse ;  /* 0x0000001f06067220 */ /* 0x080fe20000410000 */
[----:B------:R-:W-:Y:S02]  /*14020*/  HADD2.F32 R21, -RZ, R21.H1_H1 ;  /* 0x30000015ff157230 */ /* 0x000fe40000004100 */
[----:B------:R-:W-:Y:S01]  /*14030*/  FFMA.FTZ R45, R4, R31, -R45 ;  /* 0x0000001f042d7223 */ /* 0x000fe2000001082d */
[----:B------:R-:W-:Y:S02]  /*14040*/  HADD2.F32 R31, -RZ, R20.H1_H1 ;  /* 0x30000014ff1f7230 */ /* 0x000fe40000004100 */
[----:B------:R-:W-:Y:S02]  /*14050*/  HADD2.F32 R28, -RZ, R28.H1_H1 ;  /* 0x3000001cff1c7230 */ /* 0x000fe40000004100 */
[CC--:B------:R-:W-:Y:S01]  /*14060*/  FFMA.FTZ R69, R21.reuse, R51.reuse, -R30 ;  /* 0x0000003315457223 */ /* 0x0c0fe2000001081e */
[----:B------:R-:W-:Y:S02]  /*14070*/  HADD2.F32 R7, -RZ, R7.H1_H1 ;  /* 0x30000007ff077230 */ /* 0x000fe40000004100 */
[----:B------:R-:W-:Y:S01]  /*14080*/  FMUL.FTZ R44, R44, R51 ;  /* 0x000000332c2c7220 */ /* 0x000fe20000410000 */
[----:B------:R-:W-:Y:S01]  /*14090*/  FFMA.FTZ R30, R4, R43, R6 ;  /* 0x0000002b041e7223 */ /* 0x000fe20000010006 */
[----:B------:R-:W-:Y:S01]  /*140a0*/  F2FP.F16.E4M3.UNPACK_B R52, R52 ;  /* 0x00000034ff34723e */ /* 0x000fe200020006ff */
[----:B------:R-:W-:Y:S01]  /*140b0*/  HADD2.F32 R12, -RZ, R12.H1_H1 ;  /* 0x3000000cff0c7230 */ /* 0x000fe20000004100 */
[----:B------:R-:W-:Y:S01]  /*140c0*/  F2FP.F16.E4M3.UNPACK_B R48, R48 ;  /* 0x00000030ff30723e */ /* 0x000fe200020006ff */
[C---:B------:R-:W-:Y:S01]  /*140d0*/  FMUL.FTZ R43, R28.reuse, R31 ;  /* 0x0000001f1c2b7220 */ /* 0x040fe20000410000 */
[----:B------:R-:W-:Y:S01]  /*140e0*/  FFMA.FTZ R63, R21, R63, R44 ;  /* 0x0000003f153f7223 */ /* 0x000fe2000001002c */
[----:B------:R-:W-:Y:S01]  /*140f0*/  FMUL.FTZ R4, R28, R7 ;  /* 0x000000071c047220 */ /* 0x000fe20000410000 */
[----:B------:R-:W-:-:S02]  /*14100*/  HADD2.F32 R21, -RZ, R52.H0_H0 ;  /* 0x20000034ff157230 */ /* 0x000fc40000004100 */
[C---:B------:R-:W-:Y:S01]  /*14110*/  FFMA.FTZ R28, R12.reuse, R7, -R43 ;  /* 0x000000070c1c7223 */ /* 0x040fe2000001082b */
[--C-:B------:R-:W-:Y:S02]  /*14120*/  HADD2.F32 R6, -RZ, R29.reuse.H0_H0 ;  /* 0x2000001dff067230 */ /* 0x100fe40000004100 */
[----:B------:R-:W-:Y:S02]  /*14130*/  HADD2.F32 R7, -RZ, R48.H0_H0 ;  /* 0x20000030ff077230 */ /* 0x000fe40000004100 */
[----:B------:R-:W-:Y:S02]  /*14140*/  HADD2.F32 R52, -RZ, R52.H1_H1 ;  /* 0x30000034ff347230 */ /* 0x000fe40000004100 */
[----:B------:R-:W-:Y:S02]  /*14150*/  HADD2.F32 R29, -RZ, R29.H1_H1 ;  /* 0x3000001dff1d7230 */ /* 0x000fe40000004100 */
[----:B------:R-:W-:Y:S01]  /*14160*/  FFMA.FTZ R47, R12, R31, R4 ;  /* 0x0000001f0c2f7223 */ /* 0x000fe20000010004 */
[----:B------:R-:W-:-:S02]  /*14170*/  HADD2.F32 R4, -RZ, R3.H0_H0 ;  /* 0x20000003ff047230 */ /* 0x000fc40000004100 */
[----:B------:R-:W-:Y:S02]  /*14180*/  HADD2.F32 R48, -RZ, R48.H1_H1 ;  /* 0x30000030ff307230 */ /* 0x000fe40000004100 */
[C---:B------:R-:W-:Y:S01]  /*14190*/  FMUL.FTZ R31, R6.reuse, R21 ;  /* 0x00000015061f7220 */ /* 0x040fe20000410000 */
[----:B------:R-:W-:Y:S02]  /*141a0*/  HADD2.F32 R3, -RZ, R3.H1_H1 ;  /* 0x30000003ff037230 */ /* 0x000fe40000004100 */
[----:B------:R-:W-:Y:S01]  /*141b0*/  FMUL.FTZ R43, R6, R7 ;  /* 0x00000007062b7220 */ /* 0x000fe20000410000 */
[----:B------:R-:W-:Y:S01]  /*141c0*/  F2FP.F16.E4M3.UNPACK_B R12, R59.H1 ;  /* 0x0000003bff0c723e */ /* 0x000fe200030006ff */
[C---:B------:R-:W-:Y:S01]  /*141d0*/  FMUL.FTZ R20, R29.reuse, R52 ;  /* 0x000000341d147220 */ /* 0x040fe20000410000 */
[----:B------:R-:W-:Y:S01]  /*141e0*/  F2FP.F16.E4M3.UNPACK_B R15, R14 ;  /* 0x0000000eff0f723e */ /* 0x000fe200020006ff */
[----:B------:R-:W-:Y:S01]  /*141f0*/  FMUL.FTZ R29, R29, R48 ;  /* 0x000000301d1d7220 */ /* 0x000fe20000410000 */
[----:B------:R-:W-:Y:S01]  /*14200*/  F2FP.F16.E4M3.UNPACK_B R14, R14.H1 ;  /* 0x0000000eff0e723e */ /* 0x000fe200030006ff */
[C---:B------:R-:W-:Y:S01]  /*14210*/  FFMA.FTZ R31, R4.reuse, R7, -R31 ;  /* 0x00000007041f7223 */ /* 0x040fe2000001081f */
[----:B------:R-:W-:Y:S01]  /*14220*/  FFMA.FTZ R43, R4, R21, R43 ;  /* 0x00000015042b7223 */ /* 0x000fe2000001002b */
[----:B------:R-:W-:Y:S01]  /*14230*/  F2FP.F16.E4M3.UNPACK_B R6, R49.H1 ;  /* 0x00000031ff06723e */ /* 0x000fe200030006ff */
[----:B------:R-:W-:Y:S01]  /*14240*/  FFMA.FTZ R48, R3, R48, -R20 ;  /* 0x0000003003307223 */ /* 0x000fe20000010814 */
[----:B------:R-:W-:-:S02]  /*14250*/  HADD2.F32 R20, -RZ, R12.H0_H0 ;  /* 0x2000000cff147230 */ /* 0x000fc40000004100 */
[----:B------:R-:W-:Y:S02]  /*14260*/  HADD2.F32 R4, -RZ, R42.H0_H0 ;  /* 0x2000002aff047230 */ /* 0x000fe40000004100 */
[----:B------:R-:W-:Y:S01]  /*14270*/  FFMA.FTZ R52, R3, R52, R29 ;  /* 0x0000003403347223 */ /* 0x000fe2000001001d */
[--C-:B------:R-:W-:Y:S02]  /*14280*/  HADD2.F32 R7, -RZ, R6.reuse.H0_H0 ;  /* 0x20000006ff077230 */ /* 0x100fe40000004100 */
[----:B------:R-:W-:Y:S02]  /*14290*/  HADD2.F32 R21, -RZ, R6.H1_H1 ;  /* 0x30000006ff157230 */ /* 0x000fe40000004100 */
[----:B------:R-:W-:Y:S01]  /*142a0*/  FMUL.FTZ R6, R4, R20 ;  /* 0x0000001404067220 */ /* 0x000fe20000410000 */
[----:B------:R-:W-:Y:S02]  /*142b0*/  HADD2.F32 R3, -RZ, R14.H0_H0 ;  /* 0x2000000eff037230 */ /* 0x000fe40000004100 */
[----:B------:R-:W-:-:S02]  /*142c0*/  HADD2.F32 R29, -RZ, R12.H1_H1 ;  /* 0x3000000cff1d7230 */ /* 0x000fc40000004100 */
[----:B------:R-:W-:Y:S02]  /*142d0*/  HADD2.F32 R42, -RZ, R42.H1_H1 ;  /* 0x3000002aff2a7230 */ /* 0x000fe40000004100 */
[-C--:B------:R-:W-:Y:S01]  /*142e0*/  FMUL.FTZ R4, R4, R7.reuse ;  /* 0x0000000704047220 */ /* 0x080fe20000410000 */
[C---:B------:R-:W-:Y:S01]  /*142f0*/  FFMA.FTZ R44, R3.reuse, R7, -R6 ;  /* 0x00000007032c7223 */ /* 0x040fe20000010806 */
[----:B------:R-:W-:Y:S01]  /*14300*/  HADD2.F32 R14, -RZ, R14.H1_H1 ;  /* 0x3000000eff0e7230 */ /* 0x000fe20000004100 */
[----:B------:R-:W-:Y:S01]  /*14310*/  F2FP.F16.E4M3.UNPACK_B R59, R59 ;  /* 0x0000003bff3b723e */ /* 0x000fe200020006ff */
[C---:B------:R-:W-:Y:S01]  /*14320*/  FMUL.FTZ R7, R42.reuse, R29 ;  /* 0x0000001d2a077220 */ /* 0x040fe20000410000 */
[----:B------:R-:W-:Y:S01]  /*14330*/  F2FP.F16.E4M3.UNPACK_B R49, R49 ;  /* 0x00000031ff31723e */ /* 0x000fe200020006ff */
[-C--:B------:R-:W-:Y:S01]  /*14340*/  FMUL.FTZ R6, R42, R21.reuse ;  /* 0x000000152a067220 */ /* 0x080fe20000410000 */
[----:B------:R-:W-:Y:S01]  /*14350*/  FFMA.FTZ R42, R3, R20, R4 ;  /* 0x00000014032a7223 */ /* 0x000fe20000010004 */
[----:B------:R-:W-:Y:S01]  /*14360*/  FFMA.FTZ R51, R14, R21, -R7 ;  /* 0x000000150e337223 */ /* 0x000fe20000010807 */
[----:B------:R-:W-:-:S02]  /*14370*/  HADD2.F32 R7, -RZ, R59.H0_H0 ;  /* 0x2000003bff077230 */ /* 0x000fc40000004100 */
[----:B------:R-:W-:Y:S01]  /*14380*/  FFMA.FTZ R29, R14, R29, R6 ;  /* 0x0000001d0e1d7223 */ /* 0x000fe20000010006 */
[----:B------:R-:W-:Y:S02]  /*14390*/  HADD2.F32 R4, -RZ, R33.H0_H0 ;  /* 0x20000021ff047230 */ /* 0x000fe40000004100 */
[----:B------:R-:W-:Y:S02]  /*143a0*/  HADD2.F32 R6, -RZ, R49.H0_H0 ;  /* 0x20000031ff067230 */ /* 0x000fe40000004100 */
[----:B------:R-:W-:Y:S02]  /*143b0*/  HADD2.F32 R14, -RZ, R59.H1_H1 ;  /* 0x3000003bff0e7230 */ /* 0x000fe40000004100 */
[----:B------:R-:W-:Y:S02]  /*143c0*/  HADD2.F32 R33, -RZ, R33.H1_H1 ;  /* 0x30000021ff217230 */ /* 0x000fe40000004100 */
[----:B------:R-:W-:Y:S02]  /*143d0*/  HADD2.F32 R12, -RZ, R49.H1_H1 ;  /* 0x30000031ff0c7230 */ /* 0x000fe40000004100 */
[----:B------:R-:W-:Y:S01]  /*143e0*/  FMUL.FTZ R20, R4, R7 ;  /* 0x0000000704147220 */ /* 0x000fe20000410000 */
[----:B------:R-:W-:-:S02]  /*143f0*/  HADD2.F32 R3, -RZ, R15.H0_H0 ;  /* 0x2000000fff037230 */ /* 0x000fc40000004100 */
        /* <DEDUP_REMOVED lines=15> */
[----:B------:R-:W-:-:S02]  /*144f0*/  F2FP.SATFINITE.E4M3.F32.PACK_AB_MERGE_C R29, R29, R42, RZ ;  /* 0x0000002a1d1d723e */ /* 0x000fc400048070ff */
[----:B------:R-:W-:Y:S02]  /*14500*/  F2FP.SATFINITE.E4M3.F32.PACK_AB_MERGE_C R5, R58, R5, R57 ;  /* 0x000000053a05723e */ /* 0x000fe40004807039 */
[----:B------:R-:W-:Y:S02]  /*14510*/  F2FP.SATFINITE.E4M3.F32.PACK_AB_MERGE_C R7, R66, R65, R7 ;  /* 0x000000414207723e */ /* 0x000fe40004807007 */
[----:B------:R-:W-:Y:S02]  /*14520*/  F2FP.SATFINITE.E4M3.F32.PACK_AB_MERGE_C R4, R48, R31, R4 ;  /* 0x0000001f3004723e */ /* 0x000fe40004807004 */
[----:B------:R-:W-:Y:S02]  /*14530*/  F2FP.SATFINITE.E4M3.F32.PACK_AB_MERGE_C R6, R21, R6, R44 ;  /* 0x000000061506723e */ /* 0x000fe4000480702c */
[----:B------:R-:W-:Y:S02]  /*14540*/  F2FP.SATFINITE.E4M3.F32.PACK_AB_MERGE_C R13, R60, R13, R50 ;  /* 0x0000000d3c0d723e */ /* 0x000fe40004807032 */
[----:B------:R-:W-:-:S02]  /*14550*/  F2FP.SATFINITE.E4M3.F32.PACK_AB_MERGE_C R15, R67, R64, R15 ;  /* 0x00000040430f723e */ /* 0x000fc4000480700f */
[----:B------:R-:W-:Y:S02]  /*14560*/  F2FP.SATFINITE.E4M3.F32.PACK_AB_MERGE_C R12, R52, R43, R12 ;  /* 0x0000002b340c723e */ /* 0x000fe4000480700c */
[----:B------:R-:W-:Y:S01]  /*14570*/  F2FP.SATFINITE.E4M3.F32.PACK_AB_MERGE_C R14, R14, R3, R29 ;  /* 0x000000030e0e723e */ /* 0x000fe2000480701d */
[----:B------:R2:W-:Y:S04]  /*14580*/  STS.128 [R70+0x20400], R4 ;  /* 0x0204000446007388 */ /* 0x0005e80000000c00 */
[----:B------:R2:W-:Y:S02]  /*14590*/  STS.128 [R0+0x20400], R12 ;  /* 0x0204000c00007388 */ /* 0x0005e40000000c00 */
.L_x_3098:
[----:B------:R-:W-:Y:S05]  /*145a0*/  BSYNC B1 ;  /* 0x0000000000017941 */ /* 0x000fea0003800000 */
.L_x_3097:
[----:B------:R-:W-:Y:S04]  /*145b0*/  BSSY B1, `(.L_x_3099) ;  /* 0x000010b000017945 */ /* 0x000fe80003800000 */
[----:B------:R-:W-:Y:S05]  /*145c0*/  @P1 BRA `(.L_x_3100) ;  /* 0x0000001000241947 */ /* 0x000fea0003800000 */
[----:B-12---:R-:W2:Y:S01]  /*145d0*/  LDL R15, [R1+0x20] ;  /* 0x00002000010f7983 */ /* 0x006ea20000100800 */
[----:B------:R-:W-:-:S03]  /*145e0*/  SHF.L.U32 R55, R55, 0x7, RZ ;  /* 0x0000000737377819 */ /* 0x000fc600000006ff */
[----:B------:R-:W3:Y:S01]  /*145f0*/  LDL R63, [R1+0x44] ;  /* 0x00004400013f7983 */ /* 0x000ee20000100800 */
[----:B------:R-:W1:Y:S01]  /*14600*/  S2R R0, SR_TID.X ;  /* 0x0000000000007919 */ /* 0x000e620000002100 */
[----:B-----5:R-:W-:Y:S01]  /*14610*/  LOP3.LUT R4, R34, 0xff, RZ, 0xc0, !PT ;  /* 0x000000ff22047812 */ /* 0x020fe200078ec0ff */
[----:B-1----:R-:W-:-:S05]  /*14620*/  VIADD R3, R0, 0xffffff80 ;  /* 0xffffff8000037836 */ /* 0x002fca0000000000 */
[----:B------:R-:W-:-:S04]  /*14630*/  SHF.R.S32.HI R0, RZ, 0x1f, R3 ;  /* 0x0000001fff007819 */ /* 0x000fc80000011403 */
[----:B------:R-:W-:-:S04]  /*14640*/  LEA.HI R0, R0, R3, RZ, 0x3 ;  /* 0x0000000300007211 */ /* 0x000fc800078f18ff */
[----:B------:R-:W-:-:S05]  /*14650*/  LOP3.LUT R0, R0, 0xfffffff8, RZ, 0xc0, !PT ;  /* 0xfffffff800007812 */ /* 0x000fca00078ec0ff */
[----:B------:R-:W-:-:S05]  /*14660*/  IMAD.IADD R0, R3, 0x1, -R0 ;  /* 0x0000000103007824 */ /* 0x000fca00078e0a00 */
[----:B------:R-:W-:Y:S02]  /*14670*/  LEA.HI R7, R61, R0, RZ, 0x1c ;  /* 0x000000003d077211 */ /* 0x000fe400078fe0ff */
[----:B------:R-:W-:Y:S02]  /*14680*/  SHF.R.U32.HI R0, RZ, 0x8, R34 ;  /* 0x00000008ff007819 */ /* 0x000fe40000011622 */
[----:B------:R-:W-:Y:S01]  /*14690*/  SHF.R.S32.HI R14, RZ, 0x1f, R7 ;  /* 0x0000001fff0e7819 */ /* 0x000fe20000011407 */
[----:B------:R-:W-:Y:S01]  /*146a0*/  IMAD.SHL.U32 R12, R7, 0x10, RZ ;  /* 0x00000010070c7824 */ /* 0x000fe200078e00ff */
[----:B------:R-:W-:Y:S02]  /*146b0*/  LOP3.LUT R3, R0, 0xff, RZ, 0xc0, !PT ;  /* 0x000000ff00037812 */ /* 0x000fe400078ec0ff */
[----:B------:R-:W-:Y:S02]  /*146c0*/  LEA.HI R14, R14, R7, RZ, 0x3 ;  /* 0x000000070e0e7211 */ /* 0x000fe400078f18ff */
[----:B------:R-:W-:-:S02]  /*146d0*/  LOP3.LUT R55, R55, 0x380, RZ, 0xc0, !PT ;  /* 0x0000038037377812 */ /* 0x000fc400078ec0ff */
[----:B------:R-:W-:Y:S01]  /*146e0*/  PRMT R20, R3, 0x7604, R4 ;  /* 0x0000760403147816 */ /* 0x000fe20000000004 */
[----:B------:R-:W-:Y:S01]  /*146f0*/  IMAD.SHL.U32 R14, R14, 0x800, RZ ;  /* 0x000008000e0e7824 */ /* 0x000fe200078e00ff */
[----:B------:R-:W-:Y:S02]  /*14700*/  LOP3.LUT R0, R55, 0x70, R12, 0xf8, !PT ;  /* 0x0000007037007812 */ /* 0x000fe400078ef80c */
[----:B------:R-:W-:Y:S02]  /*14710*/  SHF.R.U32.HI R3, RZ, 0x8, R36 ;  /* 0x00000008ff037819 */ /* 0x000fe40000011624 */
[----:B------:R-:W-:Y:S02]  /*14720*/  SHF.R.U32.HI R55, RZ, 0x3, R55 ;  /* 0x00000003ff377819 */ /* 0x000fe40000011637 */
[----:B------:R-:W-:Y:S02]  /*14730*/  LOP3.LUT R4, R36, 0xff, RZ, 0xc0, !PT ;  /* 0x000000ff24047812 */ /* 0x000fe400078ec0ff */
[----:B------:R-:W-:-:S02]  /*14740*/  LOP3.LUT R3, R3, 0xff, RZ, 0xc0, !PT ;  /* 0x000000ff03037812 */ /* 0x000fc400078ec0ff */
[----:B------:R-:W-:Y:S02]  /*14750*/  LOP3.LUT R0, R0, R55, RZ, 0x3c, !PT ;  /* 0x0000003700007212 */ /* 0x000fe400078e3cff */
[----:B------:R-:W-:Y:S02]  /*14760*/  SHF.R.U32.HI R7, RZ, 0x8, R38 ;  /* 0x00000008ff077819 */ /* 0x000fe40000011626 */
[----:B0-----:R-:W-:Y:S02]  /*14770*/  LOP3.LUT R13, R14, 0xffffc000, RZ, 0xc0, !PT ;  /* 0xffffc0000e0d7812 */ /* 0x001fe400078ec0ff */
[----:B------:R-:W-:Y:S02]  /*14780*/  PRMT R30, R3, 0x7604, R4 ;  /* 0x00007604031e7816 */ /* 0x000fe40000000004 */
[----:B------:R-:W-:Y:S02]  /*14790*/  SHF.R.U32.HI R5, RZ, 0x8, R35 ;  /* 0x00000008ff057819 */ /* 0x000fe40000011623 */
[----:B------:R-:W-:-:S02]  /*147a0*/  LOP3.LUT R12, R38, 0xff, RZ, 0xc0, !PT ;  /* 0x000000ff260c7812 */ /* 0x000fc400078ec0ff */
[----:B------:R-:W-:Y:S02]  /*147b0*/  LOP3.LUT R7, R7, 0xff, RZ, 0xc0, !PT ;  /* 0x000000ff07077812 */ /* 0x000fe400078ec0ff */
[----:B------:R-:W-:Y:S02]  /*147c0*/  LOP3.LUT R6, R35, 0xff, RZ, 0xc0, !PT ;  /* 0x000000ff23067812 */ /* 0x000fe400078ec0ff */
[----:B------:R-:W-:Y:S02]  /*147d0*/  LOP3.LUT R5, R5, 0xff, RZ, 0xc0, !PT ;  /* 0x000000ff05057812 */ /* 0x000fe400078ec0ff */
[----:B------:R-:W-:Y:S02]  /*147e0*/  PRMT R33, R7, 0x7604, R12 ;  /* 0x0000760407217816 */ /* 0x000fe4000000000c */
[----:B------:R-:W-:Y:S02]  /*147f0*/  SHF.R.U32.HI R12, RZ, 0x8, R40 ;  /* 0x00000008ff0c7819 */ /* 0x000fe40000011628 */
[----:B------:R-:W-:-:S02]  /*14800*/  SHF.R.U32.HI R14, RZ, 0x8, R41 ;  /* 0x00000008ff0e7819 */ /* 0x000fc40000011629 */
[----:B------:R-:W-:Y:S02]  /*14810*/  PRMT R28, R5, 0x7604, R6 ;  /* 0x00007604051c7816 */ /* 0x000fe40000000006 */
[----:B------:R-:W-:Y:S02]  /*14820*/  SHF.R.U32.HI R5, RZ, 0x8, R37 ;  /* 0x00000008ff057819 */ /* 0x000fe40000011625 */
[----:B------:R-:W-:Y:S02]  /*14830*/  LOP3.LUT R12, R12, 0xff, RZ, 0xc0, !PT ;  /* 0x000000ff0c0c7812 */ /* 0x000fe400078ec0ff */
[----:B------:R-:W-:Y:S02]  /*14840*/  LOP3.LUT R14, R14, 0xff, RZ, 0xc0, !PT ;  /* 0x000000ff0e0e7812 */ /* 0x000fe400078ec0ff */
[----:B------:R-:W-:Y:S02]  /*14850*/  LOP3.LUT R21, R41, 0xff, RZ, 0xc0, !PT ;  /* 0x000000ff29157812 */ /* 0x000fe400078ec0ff */
[----:B------:R-:W-:-:S02]  /*14860*/  LOP3.LUT R6, R37, 0xff, RZ, 0xc0, !PT ;  /* 0x000000ff25067812 */ /* 0x000fc400078ec0ff */
[----:B------:R-:W-:Y:S02]  /*14870*/  LOP3.LUT R5, R5, 0xff, RZ, 0xc0, !PT ;  /* 0x000000ff05057812 */ /* 0x000fe400078ec0ff */
[----:B------:R-:W-:Y:S02]  /*14880*/  PRMT R49, R14, 0x7604, R21 ;  /* 0x000076040e317816 */ /* 0x000fe40000000015 */
[----:B------:R-:W-:Y:S02]  /*14890*/  PRMT R32, R5, 0x7604, R6 ;  /* 0x0000760405207816 */ /* 0x000fe40000000006 */
[----:B------:R-:W-:Y:S02]  /*148a0*/  SHF.R.U32.HI R21, RZ, 0x10, R35 ;  /* 0x00000010ff157819 */ /* 0x000fe40000011623 */
[----:B------:R-:W-:Y:S02]  /*148b0*/  SHF.R.U32.HI R29, RZ, 0x10, R36 ;  /* 0x00000010ff1d7819 */ /* 0x000fe40000011624 */
[----:B------:R-:W-:-:S02]  /*148c0*/  LOP3.LUT R21, R21, 0xff, RZ, 0xc0, !PT ;  /* 0x000000ff15157812 */ /* 0x000fc400078ec0ff */
[----:B------:R-:W-:Y:S02]  /*148d0*/  SHF.R.U32.HI R31, RZ, 0x10, R37 ;  /* 0x00000010ff1f7819 */ /* 0x000fe40000011625 */
[----:B------:R-:W-:Y:S02]  /*148e0*/  PRMT R21, R21, 0x7054, R28 ;  /* 0x0000705415157816 */ /* 0x000fe4000000001c */
[----:B------:R-:W-:Y:S02]  /*148f0*/  SHF.R.U32.HI R28, RZ, 0x10, R39 ;  /* 0x00000010ff1c7819 */ /* 0x000fe40000011627 */
[----:B------:R-:W-:Y:S02]  /*14900*/  LOP3.LUT R29, R29, 0xff, RZ, 0xc0, !PT ;  /* 0x000000ff1d1d7812 */ /* 0x000fe400078ec0ff */
[----:B------:R-:W-:Y:S02]  /*14910*/  LOP3.LUT R31, R31, 0xff, RZ, 0xc0, !PT ;  /* 0x000000ff1f1f7812 */ /* 0x000fe400078ec0ff */
[----:B------:R-:W-:-:S02]  /*14920*/  LOP3.LUT R28, R28, 0xff, RZ, 0xc0, !PT ;  /* 0x000000ff1c1c7812 */ /* 0x000fc400078ec0ff */
[----:B------:R-:W-:Y:S02]  /*14930*/  PRMT R29, R29, 0x7054, R30 ;  /* 0x000070541d1d7816 */ /* 0x000fe4000000001e */
[----:B------:R-:W-:Y:S02]  /*14940*/  SHF.R.U32.HI R30, RZ, 0x10, R40 ;  /* 0x00000010ff1e7819 */ /* 0x000fe40000011628 */
[----:B------:R-:W-:Y:S02]  /*14950*/  PRMT R31, R31, 0x7054, R32 ;  /* 0x000070541f1f7816 */ /* 0x000fe40000000020 */
[----:B------:R-:W-:Y:S02]  /*14960*/  SHF.R.U32.HI R32, RZ, 0x10, R41 ;  /* 0x00000010ff207819 */ /* 0x000fe40000011629 */
[----:B------:R-:W-:Y:S02]  /*14970*/  LOP3.LUT R30, R30, 0xff, RZ, 0xc0, !PT ;  /* 0x000000ff1e1e7812 */ /* 0x000fe400078ec0ff */
[----:B------:R-:W-:-:S02]  /*14980*/  LOP3.LUT R35, R21, 0xff000000, R35, 0xf8, !PT ;  /* 0xff00000015237812 */ /* 0x000fc400078ef823 */
[----:B------:R-:W-:-:S04]  /*14990*/  LOP3.LUT R32, R32, 0xff, RZ, 0xc0, !PT ;  /* 0x000000ff20207812 */ /* 0x000fc800078ec0ff */
[----:B------:R-:W-:Y:S02]  /*149a0*/  PRMT R49, R32, 0x7054, R49 ;  /* 0x0000705420317816 */ /* 0x000fe40000000031 */
[----:B------:R-:W-:Y:S02]  /*149b0*/  LOP3.LUT R44, R31, 0xff000000, R37, 0xf8, !PT ;  /* 0xff0000001f2c7812 */ /* 0x000fe400078ef825 */
[----:B------:R-:W-:Y:S02]  /*149c0*/  LOP3.LUT R49, R49, 0xff000000, R41, 0xf8, !PT ;  /* 0xff00000031317812 */ /* 0x000fe400078ef829 */
[----:B--2---:R-:W-:Y:S02]  /*149d0*/  IADD3 R3, R0, R13, R15 ;  /* 0x0000000d00037210 */ /* 0x004fe40007ffe00f */
[----:B------:R-:W-:Y:S02]  /*149e0*/  SHF.R.U32.HI R0, RZ, 0x8, R39 ;  /* 0x00000008ff007819 */ /* 0x000fe40000011627 */
[----:B------:R-:W-:Y:S01]  /*149f0*/  LOP3.LUT R13, R39, 0xff, RZ, 0xc0, !PT ;  /* 0x000000ff270d7812 */ /* 0x000fe200078ec0ff */
[----:B---3--:R-:W0:Y:S01]  /*14a00*/  LDS.128 R4, [R63+0x20400] ;  /* 0x020400003f047984 */ /* 0x008e220000000c00 */
[----:B------:R-:W-:-:S02]  /*14a10*/  LOP3.LUT R0, R0, 0xff, RZ, 0xc0, !PT ;  /* 0x000000ff00007812 */ /* 0x000fc400078ec0ff */
[----:B------:R-:W-:Y:S02]  /*14a20*/  LOP3.LUT R15, R40, 0xff, RZ, 0xc0, !PT ;  /* 0x000000ff280f7812 */ /* 0x000fe400078ec0ff */
[----:B------:R-:W-:Y:S01]  /*14a30*/  PRMT R43, R0, 0x7604, R13 ;  /* 0x00007604002b7816 */ /* 0x000fe2000000000d */
[----:B------:R-:W-:Y:S01]  /*14a40*/  IMAD.IADD R0, R22, 0x1, R3 ;  /* 0x0000000116007824 */ /* 0x000fe200078e0203 */
[----:B------:R-:W-:-:S04]  /*14a50*/  PRMT R47, R12, 0x7604, R15 ;  /* 0x000076040c2f7816 */ /* 0x000fc8000000000f */
[----:B------:R-:W1:Y:S01]  /*14a60*/  LDS.128 R12, [R0+0x20400] ;  /* 0x02040000000c7984 */ /* 0x000e620000000c00 */
[----:B------:R-:W-:-:S04]  /*14a70*/  SHF.R.U32.HI R3, RZ, 0x10, R34 ;  /* 0x00000010ff037819 */ /* 0x000fc80000011622 */
[----:B------:R-:W-:Y:S02]  /*14a80*/  LOP3.LUT R3, R3, 0xff, RZ, 0xc0, !PT ;  /* 0x000000ff03037812 */ /* 0x000fe400078ec0ff */
[----:B------:R-:W-:Y:S02]  /*14a90*/  PRMT R45, R28, 0x7054, R43 ;  /* 0x000070541c2d7816 */ /* 0x000fe4000000002b */
[----:B------:R-:W-:Y:S02]  /*14aa0*/  PRMT R3, R3, 0x7054, R20 ;  /* 0x0000705403037816 */ /* 0x000fe40000000014 */
[----:B------:R-:W-:Y:S02]  /*14ab0*/  SHF.R.U32.HI R20, RZ, 0x10, R38 ;  /* 0x00000010ff147819 */ /* 0x000fe40000011626 */
[----:B------:R-:W-:Y:S02]  /*14ac0*/  LOP3.LUT R45, R45, 0xff000000, R39, 0xf8, !PT ;  /* 0xff0000002d2d7812 */ /* 0x000fe400078ef827 */
[----:B------:R-:W-:-:S02]  /*14ad0*/  LOP3.LUT R20, R20, 0xff, RZ, 0xc0, !PT ;  /* 0x000000ff14147812 */ /* 0x000fc400078ec0ff */
[----:B------:R-:W-:Y:S02]  /*14ae0*/  PRMT R47, R30, 0x7054, R47 ;  /* 0x000070541e2f7816 */ /* 0x000fe4000000002f */
[----:B------:R-:W-:Y:S02]  /*14af0*/  LOP3.LUT R43, R29, 0xff000000, R36, 0xf8, !PT ;  /* 0xff0000001d2b7812 */ /* 0x000fe400078ef824 */
[----:B------:R-:W-:Y:S02]  /*14b00*/  F2FP.F16.E4M3.UNPACK_B R36, R35 ;  /* 0x00000023ff24723e */ /* 0x000fe400020006ff */
[----:B------:R-:W-:Y:S02]  /*14b10*/  F2FP.F16.E4M3.UNPACK_B R39, R45 ;  /* 0x0000002dff27723e */ /* 0x000fe400020006ff */
[----:B------:R-:W-:Y:S01]  /*14b20*/  PRMT R33, R20, 0x7054, R33 ;  /* 0x0000705414217816 */ /* 0x000fe20000000021 */
[----:B------:R-:W-:Y:S01]  /*14b30*/  HADD2.F32 R37, -RZ, R36.H0_H0 ;  /* 0x20000024ff257230 */ /* 0x000fe20000004100 */
[----:B0-----:R-:W-:Y:S01]  /*14b40*/  F2FP.F16.E4M3.UNPACK_B R20, R5 ;  /* 0x00000005ff14723e */ /* 0x001fe200020006ff */
[----:B------:R-:W-:Y:S01]  /*14b50*/  HADD2.F32 R41, -RZ, R39.H0_H0 ;  /* 0x20000027ff297230 */ /* 0x000fe20000004100 */
[----:B------:R-:W-:-:S02]  /*14b60*/  F2FP.F16.E4M3.UNPACK_B R28, R7 ;  /* 0x00000007ff1c723e */ /* 0x000fc400020006ff */
[----:B------:R-:W-:Y:S02]  /*14b70*/  F2FP.F16.E4M3.UNPACK_B R29, R7.H1 ;  /* 0x00000007ff1d723e */ /* 0x000fe400030006ff */
[----:B-1----:R-:W-:Y:S02]  /*14b80*/  F2FP.F16.E4M3.UNPACK_B R30, R13 ;  /* 0x0000000dff1e723e */ /* 0x002fe400020006ff */
[----:B------:R-:W-:-:S03]  /*14b90*/  F2FP.F16.E4M3.UNPACK_B R7, R6 ;  /* 0x00000006ff07723e */ /* 0x000fc600020006ff */
[----:B------:R-:W-:Y:S01]  /*14ba0*/  HADD2.F32 R32, -RZ, R30.H0_H0 ;  /* 0x2000001eff207230 */ /* 0x000fe20000004100 */
[----:B------:R-:W-:Y:S01]  /*14bb0*/  F2FP.F16.E4M3.UNPACK_B R21, R6.H1 ;  /* 0x00000006ff15723e */ /* 0x000fe200030006ff */
[----:B------:R-:W-:Y:S01]  /*14bc0*/  HADD2.F32 R6, -RZ, R20.H0_H0 ;  /* 0x20000014ff067230 */ /* 0x000fe20000004100 */
[----:B------:R-:W-:Y:S02]  /*14bd0*/  LOP3.LUT R40, R47, 0xff000000, R40, 0xf8, !PT ;  /* 0xff0000002f287812 */ /* 0x000fe400078ef828 */
[C---:B------:R-:W-:Y:S01]  /*14be0*/  FMUL.FTZ R48, R32.reuse, R37 ;  /* 0x0000002520307220 */ /* 0x040fe20000410000 */
[----:B------:R-:W-:Y:S01]  /*14bf0*/  FMUL.FTZ R47, R32, R41 ;  /* 0x00000029202f7220 */ /* 0x000fe20000410000 */
[----:B------:R-:W-:Y:S01]  /*14c00*/  F2FP.F16.E4M3.UNPACK_B R31, R13.H1 ;  /* 0x0000000dff1f723e */ /* 0x000fe200030006ff */
[----:B------:R-:W-:Y:S02]  /*14c10*/  HADD2.F32 R30, -RZ, R30.H1_H1 ;  /* 0x3000001eff1e7230 */ /* 0x000fe40000004100 */
[C---:B------:R-:W-:Y:S01]  /*14c20*/  FFMA.FTZ R48, R6.reuse, R41, R48 ;  /* 0x0000002906307223 */ /* 0x040fe20000010030 */
[----:B------:R-:W-:Y:S01]  /*14c30*/  F2FP.F16.E4M3.UNPACK_B R45, R45.H1 ;  /* 0x0000002dff2d723e */ /* 0x000fe200030006ff */
[----:B------:R-:W-:Y:S01]  /*14c40*/  FFMA.FTZ R46, R6, R37, -R47 ;  /* 0x00000025062e7223 */ /* 0x000fe2000001082f */
[----:B------:R-:W-:Y:S01]  /*14c50*/  HADD2.F32 R41, -RZ, R39.H1_H1 ;  /* 0x30000027ff297230 */ /* 0x000fe20000004100 */
[----:B------:R-:W-:Y:S01]  /*14c60*/  F2FP.F16.E4M3.UNPACK_B R35, R35.H1 ;  /* 0x00000023ff23723e */ /* 0x000fe200030006ff */
[----:B------:R-:W-:Y:S01]  /*14c70*/  HADD2.F32 R37, -RZ, R36.H1_H1 ;  /* 0x30000024ff257230 */ /* 0x000fe20000004100 */
[----:B------:R-:W-:-:S02]  /*14c80*/  LOP3.LUT R42, R3, 0xff000000, R34, 0xf8, !PT ;  /* 0xff000000032a7812 */ /* 0x000fc400078ef822 */
[----:B------:R-:W-:Y:S02]  /*14c90*/  LOP3.LUT R38, R33, 0xff000000, R38, 0xf8, !PT ;  /* 0xff00000021267812 */ /* 0x000fe400078ef826 */
[-C--:B------:R-:W-:Y:S02]  /*14ca0*/  F2FP.F16.E4M3.UNPACK_B R33, R15.reuse ;  /* 0x0000000fff21723e */ /* 0x080fe400020006ff */
[----:B------:R-:W-:Y:S01]  /*14cb0*/  F2FP.F16.E4M3.UNPACK_B R34, R15.H1 ;  /* 0x0000000fff22723e */ /* 0x000fe200030006ff */
[----:B------:R-:W-:Y:S01]  /*14cc0*/  HADD2.F32 R20, -RZ, R20.H1_H1 ;  /* 0x30000014ff147230 */ /* 0x000fe20000004100 */
[-C--:B------:R-:W-:Y:S01]  /*14cd0*/  F2FP.F16.E4M3.UNPACK_B R15, R14.reuse ;  /* 0x0000000eff0f723e */ /* 0x080fe200020006ff */
[----:B------:R-:W-:Y:S01]  /*14ce0*/  HADD2.F32 R47, -RZ, R45.H0_H0 ;  /* 0x2000002dff2f7230 */ /* 0x000fe20000004100 */
[----:B------:R-:W-:Y:S01]  /*14cf0*/  F2FP.F16.E4M3.UNPACK_B R32, R14.H1 ;  /* 0x0000000eff20723e */ /* 0x000fe200030006ff */
[----:B------:R-:W-:Y:S01]  /*14d00*/  HADD2.F32 R14, -RZ, R31.H0_H0 ;  /* 0x2000001fff0e7230 */ /* 0x000fe20000004100 */
[----:B------:R-:W-:Y:S01]  /*14d10*/  F2FP.F16.E4M3.UNPACK_B R5, R5.H1 ;  /* 0x00000005ff05723e */ /* 0x000fe200030006ff */
[----:B------:R-:W-:-:S02]  /*14d20*/  HADD2.F32 R39, -RZ, R35.H0_H0 ;  /* 0x20000023ff277230 */ /* 0x000fc40000004100 */
[C---:B------:R-:W-:Y:S01]  /*14d30*/  FMUL.FTZ R51, R30.reuse, R41 ;  /* 0x000000291e337220 */ /* 0x040fe20000410000 */
[----:B------:R-:W-:Y:S01]  /*14d40*/  FMUL.FTZ R30, R30, R37 ;  /* 0x000000251e1e7220 */ /* 0x000fe20000410000 */
[----:B------:R-:W-:Y:S01]  /*14d50*/  FMUL.FTZ R53, R14, R47 ;  /* 0x0000002f0e357220 */ /* 0x000fe20000410000 */
[----:B------:R-:W-:Y:S02]  /*14d60*/  HADD2.F32 R6, -RZ, R5.H0_H0 ;  /* 0x20000005ff067230 */ /* 0x000fe40000004100 */
[----:B------:R-:W-:Y:S01]  /*14d70*/  FFMA.FTZ R51, R20, R37, -R51 ;  /* 0x0000002514337223 */ /* 0x000fe20000010833 */
[----:B------:R-:W-:Y:S01]  /*14d80*/  FMUL.FTZ R14, R14, R39 ;  /* 0x000000270e0e7220 */ /* 0x000fe20000410000 */
[----:B------:R-:W-:Y:S01]  /*14d90*/  FFMA.FTZ R41, R20, R41, R30 ;  /* 0x0000002914297223 */ /* 0x000fe2000001001e */
[----:B------:R-:W-:Y:S02]  /*14da0*/  F2FP.F16.E4M3.UNPACK_B R37, R49 ;  /* 0x00000031ff25723e */ /* 0x000fe400020006ff */
[----:B------:R-:W-:Y:S01]  /*14db0*/  F2FP.F16.E4M3.UNPACK_B R30, R44 ;  /* 0x0000002cff1e723e */ /* 0x000fe200020006ff */
[C---:B------:R-:W-:Y:S01]  /*14dc0*/  FFMA.FTZ R53, R6.reuse, R39, -R53 ;  /* 0x0000002706357223 */ /* 0x040fe20000010835 */
[----:B------:R-:W-:Y:S01]  /*14dd0*/  FFMA.FTZ R47, R6, R47, R14 ;  /* 0x0000002f062f7223 */ /* 0x000fe2000001000e */
[----:B------:R-:W-:-:S02]  /*14de0*/  HADD2.F32 R20, -RZ, R35.H1_H1 ;  /* 0x30000023ff147230 */ /* 0x000fc40000004100 */
[----:B------:R-:W-:Y:S02]  /*14df0*/  HADD2.F32 R39, -RZ, R37.H0_H0 ;  /* 0x20000025ff277230 */ /* 0x000fe40000004100 */
[----:B------:R-:W-:Y:S02]  /*14e00*/  HADD2.F32 R14, -RZ, R33.H0_H0 ;  /* 0x20000021ff0e7230 */ /* 0x000fe40000004100 */
[----:B------:R-:W-:Y:S02]  /*14e10*/  HADD2.F32 R36, -RZ, R45.H1_H1 ;  /* 0x3000002dff247230 */ /* 0x000fe40000004100 */
[----:B------:R-:W-:Y:S02]  /*14e20*/  HADD2.F32 R31, -RZ, R31.H1_H1 ;  /* 0x3000001fff1f7230 */ /* 0x000fe40000004100 */
[----:B------:R-:W-:Y:S02]  /*14e30*/  HADD2.F32 R35, -RZ, R30.H0_H0 ;  /* 0x2000001eff237230 */ /* 0x000fe40000004100 */
[----:B------:R-:W-:Y:S01]  /*14e40*/  FMUL.FTZ R45, R14, R39 ;  /* 0x000000270e2d7220 */ /* 0x000fe20000410000 */
[----:B------:R-:W-:-:S02]  /*14e50*/  HADD2.F32 R5, -RZ, R5.H1_H1 ;  /* 0x30000005ff057230 */ /* 0x000fc40000004100 */
[C---:B------:R-:W-:Y:S01]  /*14e60*/  FMUL.FTZ R50, R31.reuse, R36 ;  /* 0x000000241f327220 */ /* 0x040fe20000410000 */
[----:B------:R-:W-:Y:S02]  /*14e70*/  HADD2.F32 R6, -RZ, R28.H0_H0 ;  /* 0x2000001cff067230 */ /* 0x000fe40000004100 */
[----:B------:R-:W-:Y:S01]  /*14e80*/  FMUL.FTZ R14, R14, R35 ;  /* 0x000000230e0e7220 */ /* 0x000fe20000410000 */
[----:B------:R-:W-:Y:S01]  /*14e90*/  F2FP.F16.E4M3.UNPACK_B R49, R49.H1 ;  /* 0x00000031ff31723e */ /* 0x000fe200030006ff */
[-C--:B------:R-:W-:Y:S01]  /*14ea0*/  FMUL.FTZ R31, R31, R20.reuse ;  /* 0x000000141f1f7220 */ /* 0x080fe20000410000 */
[----:B------:R-:W-:Y:S01]  /*14eb0*/  FFMA.FTZ R50, R5, R20, -R50 ;  /* 0x0000001405327223 */ /* 0x000fe20000010832 */
[C---:B------:R-:W-:Y:S01]  /*14ec0*/  FFMA.FTZ R45, R6.reuse, R35, -R45 ;  /* 0x00000023062d7223 */ /* 0x040fe2000001082d */
[----:B------:R-:W-:Y:S01]  /*14ed0*/  FFMA.FTZ R52, R6, R39, R14 ;  /* 0x0000002706347223 */ /* 0x000fe2000001000e */
[----:B------:R-:W-:Y:S01]  /*14ee0*/  F2FP.F16.E4M3.UNPACK_B R44, R44.H1 ;  /* 0x0000002cff2c723e */ /* 0x000fe200030006ff */
[----:B------:R-:W-:-:S02]  /*14ef0*/  HADD2.F32 R20, -RZ, R49.H0_H0 ;  /* 0x20000031ff147230 */ /* 0x000fc40000004100 */
[----:B------:R-:W-:Y:S02]  /*14f00*/  HADD2.F32 R6, -RZ, R34.H0_H0 ;  /* 0x20000022ff067230 */ /* 0x000fe40000004100 */
[----:B------:R-:W-:Y:S01]  /*14f10*/  FFMA.FTZ R36, R5, R36, R31 ;  /* 0x0000002405247223 */ /* 0x000fe2000001001f */
[----:B------:R-:W-:Y:S02]  /*14f20*/  HADD2.F32 R30, -RZ, R30.H1_H1 ;  /* 0x3000001eff1e7230 */ /* 0x000fe40000004100 */
[----:B------:R-:W-:Y:S02]  /*14f30*/  HADD2.F32 R37, -RZ, R37.H1_H1 ;  /* 0x30000025ff257230 */ /* 0x000fe40000004100 */
[----:B------:R-:W-:Y:S02]  /*14f40*/  HADD2.F32 R33, -RZ, R33.H1_H1 ;  /* 0x30000021ff217230 */ /* 0x000fe40000004100 */
[----:B------:R-:W-:Y:S01]  /*14f50*/  FMUL.FTZ R62, R6, R20 ;  /* 0x00000014063e7220 */ /* 0x000fe20000410000 */
[----:B------:R-:W-:-:S02]  /*14f60*/  HADD2.F32 R14, -RZ, R44.H0_H0 ;  /* 0x2000002cff0e7230 */ /* 0x000fc40000004100 */
[----:B------:R-:W-:Y:S02]  /*14f70*/  HADD2.F32 R5, -RZ, R29.H0_H0 ;  /* 0x2000001dff057230 */ /* 0x000fe40000004100 */
[CC--:B------:R-:W-:Y:S01]  /*14f80*/  FMUL.FTZ R31, R33.reuse, R37.reuse ;  /* 0x00000025211f7220 */ /* 0x0c0fe20000410000 */
[----:B------:R-:W-:Y:S02]  /*14f90*/  HADD2.F32 R28, -RZ, R28.H1_H1 ;  /* 0x3000001cff1c7230 */ /* 0x000fe40000004100 */
[----:B------:R-:W-:Y:S01]  /*14fa0*/  FMUL.FTZ R60, R33, R30 ;  /* 0x0000001e213c7220 */ /* 0x000fe20000410000 */
[----:B------:R-:W-:Y:S01]  /*14fb0*/  F2FP.F16.E4M3.UNPACK_B R13, R12 ;  /* 0x0000000cff0d723e */ /* 0x000fe200020006ff */
[-C--:B------:R-:W-:Y:S01]  /*14fc0*/  FMUL.FTZ R33, R6, R14.reuse ;  /* 0x0000000e06217220 */ /* 0x080fe20000410000 */
[C---:B------:R-:W-:Y:S01]  /*14fd0*/  FFMA.FTZ R62, R5.reuse, R14, -R62 ;  /* 0x0000000e053e7223 */ /* 0x040fe2000001083e */
[----:B------:R-:W-:Y:S02]  /*14fe0*/  F2FP.F16.E4M3.UNPACK_B R12, R12.H1 ;  /* 0x0000000cff0c723e */ /* 0x000fe400030006ff */
[----:B------:R-:W-:Y:S01]  /*14ff0*/  F2FP.F16.E4M3.UNPACK_B R14, R42.H1 ;  /* 0x0000002aff0e723e */ /* 0x000fe200030006ff */
[C---:B------:R-:W-:Y:S01]  /*15000*/  FFMA.FTZ R58, R28.reuse, R30, -R31 ;  /* 0x0000001e1c3a7223 */ /* 0x040fe2000001081f */
[----:B------:R-:W-:Y:S01]  /*15010*/  FFMA.FTZ R55, R28, R37, R60 ;  /* 0x000000251c377223 */ /* 0x000fe2000001003c */
[----:B------:R-:W-:Y:S01]  /*15020*/  HADD2.F32 R44, -RZ, R44.H1_H1 ;  /* 0x3000002cff2c7230 */ /* 0x000fe20000004100 */
[----:B------:R-:W-:Y:S01]  /*15030*/  F2FP.F16.E4M3.UNPACK_B R3, R4 ;  /* 0x00000004ff03723e */ /* 0x000fe200020006ff */
[----:B------:R-:W-:Y:S01]  /*15040*/  HADD2.F32 R49, -RZ, R49.H1_H1 ;  /* 0x30000031ff317230 */ /* 0x000fe20000004100 */
[----:B------:R-:W-:Y:S01]  /*15050*/  F2FP.F16.E4M3.UNPACK_B R28, R38.H1 ;  /* 0x00000026ff1c723e */ /* 0x000fe200030006ff */
[----:B------:R-:W-:Y:S01]  /*15060*/  HADD2.F32 R34, -RZ, R34.H1_H1 ;  /* 0x30000022ff227230 */ /* 0x000fe20000004100 */
[----:B------:R-:W-:Y:S01]  /*15070*/  F2FP.F16.E4M3.UNPACK_B R4, R4.H1 ;  /* 0x00000004ff04723e */ /* 0x000fe200030006ff */
[----:B------:R-:W-:Y:S01]  /*15080*/  FFMA.FTZ R57, R5, R20, R33 ;  /* 0x0000001405397223 */ /* 0x000fe20000010021 */
[----:B------:R-:W-:-:S02]  /*15090*/  HADD2.F32 R6, -RZ, R12.H0_H0 ;  /* 0x2000000cff067230 */ /* 0x000fc40000004100 */
[----:B------:R-:W-:Y:S02]  /*150a0*/  HADD2.F32 R20, -RZ, R14.H0_H0 ;  /* 0x2000000eff147230 */ /* 0x000fe40000004100 */
[CC--:B------:R-:W-:Y:S01]  /*150b0*/  FMUL.FTZ R60, R34.reuse, R49.reuse ;  /* 0x00000031223c7220 */ /* 0x0c0fe20000410000 */
[----:B------:R-:W-:Y:S02]  /*150c0*/  HADD2.F32 R29, -RZ, R29.H1_H1 ;  /* 0x3000001dff1d7230 */ /* 0x000fe40000004100 */
[----:B------:R-:W-:Y:S01]  /*150d0*/  FMUL.FTZ R64, R34, R44 ;  /* 0x0000002c22407220 */ /* 0x000fe20000410000 */
[----:B------:R-:W-:Y:S02]  /*150e0*/  HADD2.F32 R30, -RZ, R28.H0_H0 ;  /* 0x2000001cff1e7230 */ /* 0x000fe40000004100 */
[----:B------:R-:W-:Y:S01]  /*150f0*/  FMUL.FTZ R31, R6, R20 ;  /* 0x00000014061f7220 */ /* 0x000fe20000410000 */
[----:B------:R-:W-:Y:S02]  /*15100*/  HADD2.F32 R5, -RZ, R4.H0_H0 ;  /* 0x20000004ff057230 */ /* 0x000fe40000004100 */
[C---:B------:R-:W-:Y:S01]  /*15110*/  FFMA.FTZ R59, R29.reuse, R44, -R60 ;  /* 0x0000002c1d3b7223 */ /* 0x040fe2000001083c */
[----:B------:R-:W-:Y:S01]  /*15120*/  FFMA.FTZ R64, R29, R49, R64 ;  /* 0x000000311d407223 */ /* 0x000fe20000010040 */
[----:B------:R-:W-:-:S02]  /*15130*/  HADD2.F32 R12, -RZ, R12.H1_H1 ;  /* 0x3000000cff0c7230 */ /* 0x000fc40000004100 */
[-C--:B------:R-:W-:Y:S01]  /*15140*/  FMUL.FTZ R34, R6, R30.reuse ;  /* 0x0000001e06227220 */ /* 0x080fe20000410000 */
[----:B------:R-:W-:Y:S02]  /*15150*/  HADD2.F32 R29, -RZ, R14.H1_H1 ;  /* 0x3000000eff1d7230 */ /* 0x000fe40000004100 */
[C---:B------:R-:W-:Y:S01]  /*15160*/  FFMA.FTZ R30, R5.reuse, R30, R31 ;  /* 0x0000001e051e7223 */ /* 0x040fe2000001001f */
[----:B------:R-:W-:Y:S01]  /*15170*/  HADD2.F32 R31, -RZ, R28.H1_H1 ;  /* 0x3000001cff1f7230 */ /* 0x000fe20000004100 */
[----:B------:R-:W-:Y:S01]  /*15180*/  F2FP.F16.E4M3.UNPACK_B R38, R38 ;  /* 0x00000026ff26723e */ /* 0x000fe200020006ff */
[----:B------:R-:W-:Y:S01]  /*15190*/  HADD2.F32 R4, -RZ, R4.H1_H1 ;  /* 0x30000004ff047230 */ /* 0x000fe20000004100 */
[----:B------:R-:W-:Y:S01]  /*151a0*/  F2FP.F16.E4M3.UNPACK_B R42, R42 ;  /* 0x0000002aff2a723e */ /* 0x000fe200020006ff */
[C---:B------:R-:W-:Y:S01]  /*151b0*/  FMUL.FTZ R6, R12.reuse, R29 ;  /* 0x0000001d0c067220 */ /* 0x040fe20000410000 */
[----:B------:R-:W-:Y:S01]  /*151c0*/  FFMA.FTZ R34, R5, R20, -R34 ;  /* 0x0000001405227223 */ /* 0x000fe20000010822 */
[----:B------:R-:W-:Y:S01]  /*151d0*/  FMUL.FTZ R33, R12, R31 ;  /* 0x0000001f0c217220 */ /* 0x000fe20000410000 */
[----:B------:R-:W-:-:S02]  /*151e0*/  HADD2.F32 R12, -RZ, R38.H0_H0 ;  /* 0x20000026ff0c7230 */ /* 0x000fc40000004100 */
[C---:B------:R-:W-:Y:S01]  /*151f0*/  FFMA.FTZ R35, R4.reuse, R31, R6 ;  /* 0x0000001f04237223 */ /* 0x040fe20000010006 */
[----:B------:R-:W-:Y:S02]  /*15200*/  HADD2.F32 R5, -RZ, R13.H0_H0 ;  /* 0x2000000dff057230 */ /* 0x000fe40000004100 */
[----:B------:R-:W-:Y:S02]  /*15210*/  HADD2.F32 R6, -RZ, R42.H0_H0 ;  /* 0x2000002aff067230 */ /* 0x000fe40000004100 */
[----:B------:R-:W-:Y:S01]  /*15220*/  FFMA.FTZ R33, R4, R29, -R33 ;  /* 0x0000001d04217223 */ /* 0x000fe20000010821 */
[----:B------:R-:W-:Y:S02]  /*15230*/  HADD2.F32 R4, -RZ, R3.H0_H0 ;  /* 0x20000003ff047230 */ /* 0x000fe40000004100 */
[C---:B------:R-:W-:Y:S01]  /*15240*/  FMUL.FTZ R29, R5.reuse, R12 ;  /* 0x0000000c051d7220 */ /* 0x040fe20000410000 */
[----:B------:R-:W-:Y:S02]  /*15250*/  HADD2.F32 R38, -RZ, R38.H1_H1 ;  /* 0x30000026ff267230 */ /* 0x000fe40000004100 */
[----:B------:R-:W-:Y:S01]  /*15260*/  FMUL.FTZ R5, R5, R6 ;  /* 0x0000000605057220 */ /* 0x000fe20000410000 */
[----:B------:R-:W-:Y:S01]  /*15270*/  HADD2.F32 R13, -RZ, R13.H1_H1 ;  /* 0x3000000dff0d7230 */ /* 0x000fe20000004100 */
[----:B------:R-:W-:Y:S01]  /*15280*/  F2FP.F16.E4M3.UNPACK_B R14, R40.H1 ;  /* 0x00000028ff0e723e */ /* 0x000fe200030006ff */
[----:B------:R-:W-:-:S02]  /*15290*/  HADD2.F32 R42, -RZ, R42.H1_H1 ;  /* 0x3000002aff2a7230 */ /* 0x000fc40000004100 */
[C---:B------:R-:W-:Y:S01]  /*152a0*/  FFMA.FTZ R29, R4.reuse, R6, -R29 ;  /* 0x00000006041d7223 */ /* 0x040fe2000001081d */
[----:B------:R-:W-:Y:S02]  /*152b0*/  HADD2.F32 R3, -RZ, R3.H1_H1 ;  /* 0x30000003ff037230 */ /* 0x000fe40000004100 */
[C---:B------:R-:W-:Y:S01]  /*152c0*/  FMUL.FTZ R6, R13.reuse, R38 ;  /* 0x000000260d067220 */ /* 0x040fe20000410000 */
[----:B------:R-:W-:Y:S01]  /*152d0*/  FFMA.FTZ R20, R4, R12, R5 ;  /* 0x0000000c04147223 */ /* 0x000fe20000010005 */
[----:B------:R-:W-:Y:S01]  /*152e0*/  F2FP.F16.E4M3.UNPACK_B R5, R43.H1 ;  /* 0x0000002bff05723e */ /* 0x000fe200030006ff */
        /* <DEDUP_REMOVED lines=9> */
[----:B------:R-:W-:Y:S02]  /*15380*/  HADD2.F32 R32, -RZ, R32.H1_H1 ;  /* 0x30000020ff207230 */ /* 0x000fe40000004100 */
[-C--:B------:R-:W-:Y:S01]  /*15390*/  FMUL.FTZ R4, R4, R6.reuse ;  /* 0x0000000604047220 */ /* 0x080fe20000410000 */
[----:B------:R-:W-:Y:S02]  /*153a0*/  HADD2.F32 R5, -RZ, R5.H1_H1 ;  /* 0x30000005ff057230 */ /* 0x000fe40000004100 */
        /* <DEDUP_REMOVED lines=9> */
[--C-:B------:R-:W-:Y:S02]  /*15440*/  HADD2.F32 R12, -RZ, R40.reuse.H0_H0 ;  /* 0x20000028ff0c7230 */ /* 0x100fe40000004100 */
[--C-:B------:R-:W-:Y:S02]  /*15450*/  HADD2.F32 R4, -RZ, R15.reuse.H0_H0 ;  /* 0x2000000fff047230 */ /* 0x100fe40000004100 */
[----:B------:R-:W-:Y:S02]  /*15460*/  HADD2.F32 R40, -RZ, R40.H1_H1 ;  /* 0x30000028ff287230 */ /* 0x000fe40000004100 */
[----:B------:R-:W-:Y:S02]  /*15470*/  HADD2.F32 R15, -RZ, R15.H1_H1 ;  /* 0x3000000fff0f7230 */ /* 0x000fe40000004100 */
[----:B------:R-:W-:Y:S02]  /*15480*/  HADD2.F32 R6, -RZ, R43.H1_H1 ;  /* 0x3000002bff067230 */ /* 0x000fe40000004100 */
[----:B------:R-:W-:Y:S01]  /*15490*/  FFMA.FTZ R39, R21, R14, R13 ;  /* 0x0000000e15277223 */ /* 0x000fe2000001000d */
[----:B------:R-:W-:-:S02]  /*154a0*/  HADD2.F32 R3, -RZ, R7.H0_H0 ;  /* 0x20000007ff037230 */ /* 0x000fc40000004100 */
[C---:B------:R-:W-:Y:S01]  /*154b0*/  FMUL.FTZ R14, R4.reuse, R12 ;  /* 0x0000000c040e7220 */ /* 0x040fe20000410000 */
[-C--:B------:R-:W-:Y:S01]  /*154c0*/  FMUL.FTZ R13, R4, R5.reuse ;  /* 0x00000005040d7220 */ /* 0x080fe20000410000 */
        /* <DEDUP_REMOVED lines=13> */
[----:B------:R-:W-:-:S02]  /*155a0*/  F2FP.SATFINITE.E4M3.F32.PACK_AB_MERGE_C R12, R35, R30, RZ ;  /* 0x0000001e230c723e */ /* 0x000fc400048070ff */
[----:B------:R-:W-:Y:S02]  /*155b0*/  F2FP.SATFINITE.E4M3.F32.PACK_AB_MERGE_C R32, R39, R32, RZ ;  /* 0x000000202720723e */ /* 0x000fe400048070ff */
[----:B------:R-:W-:Y:S02]  /*155c0*/  F2FP.SATFINITE.E4M3.F32.PACK_AB_MERGE_C R5, R51, R46, R5 ;  /* 0x0000002e3305723e */ /* 0x000fe40004807005 */
[----:B------:R-:W-:Y:S02]  /*155d0*/  F2FP.SATFINITE.E4M3.F32.PACK_AB_MERGE_C R7, R58, R45, R7 ;  /* 0x0000002d3a07723e */ /* 0x000fe40004807007 */
[----:B------:R-:W-:Y:S02]  /*155e0*/  F2FP.SATFINITE.E4M3.F32.PACK_AB_MERGE_C R4, R42, R29, R4 ;  /* 0x0000001d2a04723e */ /* 0x000fe40004807004 */
[----:B------:R-:W-:Y:S02]  /*155f0*/  F2FP.SATFINITE.E4M3.F32.PACK_AB_MERGE_C R6, R21, R14, R6 ;  /* 0x0000000e1506723e */ /* 0x000fe40004807006 */
[----:B------:R-:W-:-:S02]  /*15600*/  F2FP.SATFINITE.E4M3.F32.PACK_AB_MERGE_C R13, R41, R48, R13 ;  /* 0x00000030290d723e */ /* 0x000fc4000480700d */
[----:B------:R-:W-:Y:S02]  /*15610*/  F2FP.SATFINITE.E4M3.F32.PACK_AB_MERGE_C R15, R55, R52, R15 ;  /* 0x00000034370f723e */ /* 0x000fe4000480700f */
[----:B------:R-:W-:Y:S02]  /*15620*/  F2FP.SATFINITE.E4M3.F32.PACK_AB_MERGE_C R12, R31, R20, R12 ;  /* 0x000000141f0c723e */ /* 0x000fe4000480700c */
[----:B------:R-:W-:Y:S01]  /*15630*/  F2FP.SATFINITE.E4M3.F32.PACK_AB_MERGE_C R14, R40, R3, R32 ;  /* 0x00000003280e723e */ /* 0x000fe20004807020 */
[----:B------:R3:W-:Y:S04]  /*15640*/  STS.128 [R63+0x20400], R4 ;  /* 0x020400043f007388 */ /* 0x0007e80000000c00 */
[----:B------:R3:W-:Y:S02]  /*15650*/  STS.128 [R0+0x20400], R12 ;  /* 0x0204000c00007388 */ /* 0x0007e40000000c00 */
.L_x_3100:
[----:B------:R-:W-:Y:S05]  /*15660*/  BSYNC B1 ;  /* 0x0000000000017941 */ /* 0x000fea0003800000 */
.L_x_3099:
[----:B------:R-:W-:Y:S05]  /*15670*/  @P0 BRA `(.L_x_3084) ;  /* 0x0000001000040947 */ /* 0x000fea0003800000 */
[----:B-1----:R-:W4:Y:S04]  /*15680*/  LDL R30, [R1+0x1c] ;  /* 0x00001c00011e7983 */ /* 0x002f280000100800 */
[----:B------:R-:W4:Y:S01]  /*15690*/  LDL R51, [R1+0x40] ;  /* 0x0000400001337983 */ /* 0x000f220000100800 */
[----:B--23-5:R-:W1:Y:S01]  /*156a0*/  S2R R4, SR_TID.X ;  /* 0x0000000000047919 */ /* 0x02ce620000002100 */
[----:B------:R-:W-:Y:S02]  /*156b0*/  SHF.R.U32.HI R3, RZ, 0x8, R24 ;  /* 0x00000008ff037819 */ /* 0x000fe40000011618 */
[----:B------:R-:W-:Y:S02]  /*156c0*/  LOP3.LUT R0, R24, 0xff, RZ, 0xc0, !PT ;  /* 0x000000ff18007812 */ /* 0x000fe400078ec0ff */
[----:B------:R-:W-:-:S02]  /*156d0*/  LOP3.LUT R3, R3, 0xff, RZ, 0xc0, !PT ;  /* 0x000000ff03037812 */ /* 0x000fc400078ec0ff */
[----:B------:R-:W-:Y:S02]  /*156e0*/  SHF.R.U32.HI R6, RZ, 0x8, R25 ;  /* 0x00000008ff067819 */ /* 0x000fe40000011619 */
[----:B------:R-:W-:Y:S01]  /*156f0*/  PRMT R21, R3, 0x7604, R0 ;  /* 0x0000760403157816 */ /* 0x000fe20000000000 */
[----:B-1----:R-:W-:-:S05]  /*15700*/  VIADD R5, R4, 0xffffff80 ;  /* 0xffffff8004057836 */ /* 0x002fca0000000000 */
[----:B------:R-:W-:-:S04]  /*15710*/  SHF.R.S32.HI R7, RZ, 0x1f, R5 ;  /* 0x0000001fff077819 */ /* 0x000fc80000011405 */
[----:B------:R-:W-:-:S04]  /*15720*/  LEA.HI R7, R7, R5, RZ, 0x3 ;  /* 0x0000000507077211 */ /* 0x000fc800078f18ff */
[----:B------:R-:W-:-:S05]  /*15730*/  LOP3.LUT R7, R7, 0xfffffff8, RZ, 0xc0, !PT ;  /* 0xfffffff807077812 */ /* 0x000fca00078ec0ff */
[----:B------:R-:W-:Y:S01]  /*15740*/  IMAD.IADD R7, R5, 0x1, -R7 ;  /* 0x0000000105077824 */ /* 0x000fe200078e0a07 */
[----:B------:R-:W-:Y:S01]  /*15750*/  SHF.R.U32.HI R5, RZ, 0x8, R26 ;  /* 0x00000008ff057819 */ /* 0x000fe2000001161a */
[----:B------:R-:W-:Y:S01]  /*15760*/  IMAD.SHL.U32 R56, R56, 0x80, RZ ;  /* 0x0000008038387824 */ /* 0x000fe200078e00ff */
[----:B------:R-:W-:Y:S02]  /*15770*/  LOP3.LUT R0, R26, 0xff, RZ, 0xc0, !PT ;  /* 0x000000ff1a007812 */ /* 0x000fe400078ec0ff */
[----:B------:R-:W-:Y:S02]  /*15780*/  LEA.HI R61, R61, R7, RZ, 0x1c ;  /* 0x000000073d3d7211 */ /* 0x000fe400078fe0ff */
[----:B------:R-:W-:Y:S02]  /*15790*/  LOP3.LUT R5, R5, 0xff, RZ, 0xc0, !PT ;  /* 0x000000ff05057812 */ /* 0x000fe400078ec0ff */
[----:B------:R-:W-:Y:S02]  /*157a0*/  LOP3.LUT R3, R6, 0xff, RZ, 0xc0, !PT ;  /* 0x000000ff06037812 */ /* 0x000fe400078ec0ff */
[----:B------:R-:W-:-:S02]  /*157b0*/  SHF.R.S32.HI R6, RZ, 0x1f, R61 ;  /* 0x0000001fff067819 */ /* 0x000fc4000001143d */
[----:B------:R-:W-:Y:S01]  /*157c0*/  PRMT R29, R5, 0x7604, R0 ;  /* 0x00007604051d7816 */ /* 0x000fe20000000000 */
[----:B------:R-:W-:Y:S01]  /*157d0*/  IMAD.SHL.U32 R0, R61, 0x10, RZ ;  /* 0x000000103d007824 */ /* 0x000fe200078e00ff */
[----:B------:R-:W-:Y:S02]  /*157e0*/  LOP3.LUT R4, R25, 0xff, RZ, 0xc0, !PT ;  /* 0x000000ff19047812 */ /* 0x000fe400078ec0ff */
[----:B0-----:R-:W-:Y:S02]  /*157f0*/  LOP3.LUT R13, R56, 0x380, RZ, 0xc0, !PT ;  /* 0x00000380380d7812 */ /* 0x001fe400078ec0ff */
[----:B------:R-:W-:Y:S02]  /*15800*/  LEA.HI R7, R6, R61, RZ, 0x3 ;  /* 0x0000003d06077211 */ /* 0x000fe400078f18ff */
[----:B------:R-:W-:Y:S02]  /*15810*/  PRMT R20, R3, 0x7604, R4 ;  /* 0x0000760403147816 */ /* 0x000fe40000000004 */
        /* <DEDUP_REMOVED lines=11> */
[----:B------:R-:W-:Y:S02]  /*158d0*/  LOP3.LUT R6, R6, 0xff, RZ, 0xc0, !PT ;  /* 0x000000ff06067812 */ /* 0x000fe400078ec0ff */
[----:B------:R-:W-:-:S02]  /*158e0*/  SHF.R.U32.HI R4, RZ, 0x8, R9 ;  /* 0x00000008ff047819 */ /* 0x000fc40000011609 */
[----:B------:R-:W-:Y:S02]  /*158f0*/  PRMT R35, R6, 0x7604, R5 ;  /* 0x0000760406237816 */ /* 0x000fe40000000005 */
[----:B------:R-:W-:Y:S02]  /*15900*/  SHF.R.U32.HI R32, RZ, 0x8, R10 ;  /* 0x00000008ff207819 */ /* 0x000fe4000001160a */
[----:B------:R-:W-:Y:S02]  /*15910*/  LOP3.LUT R31, R10, 0xff, RZ, 0xc0, !PT ;  /* 0x000000ff0a1f7812 */ /* 0x000fe400078ec0ff */
[----:B------:R-:W-:Y:S02]  /*15920*/  LOP3.LUT R32, R32, 0xff, RZ, 0xc0, !PT ;  /* 0x000000ff20207812 */ /* 0x000fe400078ec0ff */
[----:B------:R-:W-:Y:S02]  /*15930*/  SHF.R.U32.HI R34, RZ, 0x8, R11 ;  /* 0x00000008ff227819 */ /* 0x000fe4000001160b */
[----:B------:R-:W-:-:S02]  /*15940*/  PRMT R39, R32, 0x7604, R31 ;  /* 0x0000760420277816 */ /* 0x000fc4000000001f */
[----:B------:R-:W-:Y:S02]  /*15950*/  SHF.R.U32.HI R31, RZ, 0x10, R27 ;  /* 0x00000010ff1f7819 */ /* 0x000fe4000001161b */
[----:B------:R-:W-:Y:S02]  /*15960*/  SHF.R.U32.HI R37, RZ, 0x10, R9 ;  /* 0x00000010ff257819 */ /* 0x000fe40000011609 */
[----:B------:R-:W-:Y:S01]  /*15970*/  LOP3.LUT R33, R11, 0xff, RZ, 0xc0, !PT ;  /* 0x000000ff0b217812 */ /* 0x000fe200078ec0ff */
[----:B------:R-:W-:Y:S01]  /*15980*/  IMAD.U32 R31, R31, 0x10000, RZ ;  /* 0x000100001f1f7824 */ /* 0x000fe200078e00ff */
[----:B------:R-:W-:Y:S01]  /*15990*/  LOP3.LUT R34, R34, 0xff, RZ, 0xc0, !PT ;  /* 0x000000ff22227812 */ /* 0x000fe200078ec0ff */
[----:B------:R-:W-:Y:S01]  /*159a0*/  IMAD.U32 R37, R37, 0x10000, RZ ;  /* 0x0001000025257824 */ /* 0x000fe200078e00ff */
[----:B------:R-:W-:Y:S02]  /*159b0*/  SHF.R.U32.HI R41, RZ, 0x10, R11 ;  /* 0x00000010ff297819 */ /* 0x000fe4000001160b */
[----:B------:R-:W-:-:S02]  /*159c0*/  PRMT R34, R34, 0x7604, R33 ;  /* 0x0000760422227816 */ /* 0x000fc40000000021 */
[----:B------:R-:W-:Y:S02]  /*159d0*/  LOP3.LUT R33, R28, 0xff0000, R31, 0xf8, !PT ;  /* 0x00ff00001c217812 */ /* 0x000fe400078ef81f */
[----:B------:R-:W-:Y:S01]  /*159e0*/  LOP3.LUT R31, R29, 0xff0000, R26, 0xf8, !PT ;  /* 0x00ff00001d1f7812 */ /* 0x000fe200078ef81a */
[----:B------:R-:W-:Y:S01]  /*159f0*/  IMAD.U32 R41, R41, 0x10000, RZ ;  /* 0x0001000029297824 */ /* 0x000fe200078e00ff */
[----:B------:R-:W-:Y:S02]  /*15a00*/  LOP3.LUT R35, R35, 0xff0000, R8, 0xf8, !PT ;  /* 0x00ff000023237812 */ /* 0x000fe400078ef808 */
[----:B------:R-:W-:Y:S02]  /*15a10*/  LOP3.LUT R21, R21, 0xff0000, R24, 0xf8, !PT ;  /* 0x00ff000015157812 */ /* 0x000fe400078ef818 */
[----:B------:R-:W-:Y:S02]  /*15a20*/  LOP3.LUT R41, R34, 0xff0000, R41, 0xf8, !PT ;  /* 0x00ff000022297812 */ /* 0x000fe400078ef829 */
[----:B------:R-:W-:-:S02]  /*15a30*/  LOP3.LUT R35, R35, 0xff000000, R8, 0xf8, !PT ;  /* 0xff00000023237812 */ /* 0x000fc400078ef808 */
[----:B------:R-:W-:Y:S02]  /*15a40*/  LOP3.LUT R28, R21, 0xff000000, R24, 0xf8, !PT ;  /* 0xff000000151c7812 */ /* 0x000fe400078ef818 */
[----:B------:R-:W-:Y:S02]  /*15a50*/  LOP3.LUT R32, R31, 0xff000000, R26, 0xf8, !PT ;  /* 0xff0000001f207812 */ /* 0x000fe400078ef81a */
[--C-:B------:R-:W-:Y:S02]  /*15a60*/  LOP3.LUT R39, R39, 0xff0000, R10.reuse, 0xf8, !PT ;  /* 0x00ff000027277812 */ /* 0x100fe400078ef80a */
[----:B------:R-:W-:Y:S02]  /*15a70*/  LOP3.LUT R33, R33, 0xff000000, R27, 0xf8, !PT ;  /* 0xff00000021217812 */ /* 0x000fe400078ef81b */
[----:B------:R-:W-:Y:S02]  /*15a80*/  LOP3.LUT R38, R39, 0xff000000, R10, 0xf8, !PT ;  /* 0xff00000027267812 */ /* 0x000fe400078ef80a */
[----:B------:R-:W-:-:S02]  /*15a90*/  LOP3.LUT R40, R41, 0xff000000, R11, 0xf8, !PT ;  /* 0xff00000029287812 */ /* 0x000fc400078ef80b */
[----:B----4-:R-:W-:Y:S01]  /*15aa0*/  IADD3 R3, R0, R7, R30 ;  /* 0x0000000700037210 */ /* 0x010fe20007ffe01e */
[----:B------:R-:W0:Y:S04]  /*15ab0*/  LDS.128 R12, [R51+0x20400] ;  /* 0x02040000330c7984 */ /* 0x000e280000000c00 */
[----:B------:R-:W-:Y:S01]  /*15ac0*/  IMAD.IADD R0, R22, 0x1, R3 ;  /* 0x0000000116007824 */ /* 0x000fe200078e0203 */
[----:B------:R-:W-:-:S04]  /*15ad0*/  LOP3.LUT R3, R4, 0xff, RZ, 0xc0, !PT ;  /* 0x000000ff04037812 */ /* 0x000fc800078ec0ff */
[----:B------:R-:W1:Y:S01]  /*15ae0*/  LDS.128 R4, [R0+0x20400] ;  /* 0x0204000000047984 */ /* 0x000e620000000c00 */
[----:B------:R-:W-:-:S04]  /*15af0*/  LOP3.LUT R30, R9, 0xff, RZ, 0xc0, !PT ;  /* 0x000000ff091e7812 */ /* 0x000fc800078ec0ff */
[----:B------:R-:W-:Y:S02]  /*15b00*/  PRMT R30, R3, 0x7604, R30 ;  /* 0x00007604031e7816 */ /* 0x000fe4000000001e */
[----:B------:R-:W-:-:S05]  /*15b10*/  SHF.R.U32.HI R3, RZ, 0x10, R25 ;  /* 0x00000010ff037819 */ /* 0x000fca0000011619 */
[----:B------:R-:W-:Y:S01]  /*15b20*/  IMAD.U32 R3, R3, 0x10000, RZ ;  /* 0x0001000003037824 */ /* 0x000fe200078e00ff */
[----:B------:R-:W-:-:S04]  /*15b30*/  LOP3.LUT R37, R30, 0xff0000, R37, 0xf8, !PT ;  /* 0x00ff00001e257812 */ /* 0x000fc800078ef825 */
[----:B------:R-:W-:-:S04]  /*15b40*/  LOP3.LUT R3, R20, 0xff0000, R3, 0xf8, !PT ;  /* 0x00ff000014037812 */ /* 0x000fc800078ef803 */
[----:B------:R-:W-:Y:S02]  /*15b50*/  LOP3.LUT R29, R3, 0xff000000, R25, 0xf8, !PT ;  /* 0xff000000031d7812 */ /* 0x000fe400078ef819 */
[----:B------:R-:W-:Y:S02]  /*15b60*/  LOP3.LUT R37, R37, 0xff000000, R9, 0xf8, !PT ;  /* 0xff00000025257812 */ /* 0x000fe400078ef809 */
[----:B------:R-:W-:Y:S02]  /*15b70*/  F2FP.F16.E4M3.UNPACK_B R30, R29 ;  /* 0x0000001dff1e723e */ /* 0x000fe400020006ff */
[----:B------:R-:W-:-:S03]  /*15b80*/  F2FP.F16.E4M3.UNPACK_B R34, R37 ;  /* 0x00000025ff22723e */ /* 0x000fc600020006ff */
[----:B------:R-:W-:Y:S01]  /*15b90*/  HADD2.F32 R31, -RZ, R30.H0_H0 ;  /* 0x2000001eff1f7230 */ /* 0x000fe20000004100 */
[----:B0-----:R-:W-:Y:S02]  /*15ba0*/  F2FP.F16.E4M3.UNPACK_B R8, R13 ;  /* 0x0000000dff08723e */ /* 0x001fe400020006ff */
[----:B-1----:R-:W-:Y:S01]  /*15bb0*/  F2FP.F16.E4M3.UNPACK_B R20, R5 ;  /* 0x00000005ff14723e */ /* 0x002fe200020006ff */
[----:B------:R-:W-:-:S04]  /*15bc0*/  HADD2.F32 R36, -RZ, R34.H0_H0 ;  /* 0x20000022ff247230 */ /* 0x000fc80000004100 */
[----:B------:R-:W-:Y:S02]  /*15bd0*/  HADD2.F32 R24, -RZ, R20.H0_H0 ;  /* 0x20000014ff187230 */ /* 0x000fe40000004100 */
[----:B------:R-:W-:Y:S01]  /*15be0*/  HADD2.F32 R9, -RZ, R8.H0_H0 ;  /* 0x20000008ff097230 */ /* 0x000fe20000004100 */
[----:B------:R-:W-:Y:S02]  /*15bf0*/  F2FP.F16.E4M3.UNPACK_B R21, R5.H1 ;  /* 0x00000005ff15723e */ /* 0x000fe400030006ff */
[----:B------:R-:W-:Y:S01]  /*15c00*/  FMUL.FTZ R39, R24, R31 ;  /* 0x0000001f18277220 */ /* 0x000fe20000410000 */
[-C--:B------:R-:W-:Y:S02]  /*15c10*/  F2FP.F16.E4M3.UNPACK_B R26, R7.reuse ;  /* 0x00000007ff1a723e */ /* 0x080fe400020006ff */
[----:B------:R-:W-:Y:S02]  /*15c20*/  F2FP.F16.E4M3.UNPACK_B R27, R7.H1 ;  /* 0x00000007ff1b723e */ /* 0x000fe400030006ff */
[----:B------:R-:W-:-:S02]  /*15c30*/  F2FP.F16.E4M3.UNPACK_B R5, R4 ;  /* 0x00000004ff05723e */ /* 0x000fc400020006ff */
[----:B------:R-:W-:Y:S01]  /*15c40*/  F2FP.F16.E4M3.UNPACK_B R7, R4.H1 ;  /* 0x00000004ff07723e */ /* 0x000fe200030006ff */
[-C--:B------:R-:W-:Y:S01]  /*15c50*/  FMUL.FTZ R4, R24, R36.reuse ;  /* 0x0000002418047220 */ /* 0x080fe20000410000 */
[----:B------:R-:W-:Y:S01]  /*15c60*/  F2FP.F16.E4M3.UNPACK_B R37, R37.H1 ;  /* 0x00000025ff25723e */ /* 0x000fe200030006ff */
[C---:B------:R-:W-:Y:S01]  /*15c70*/  FFMA.FTZ R36, R9.reuse, R36, R39 ;  /* 0x0000002409247223 */ /* 0x040fe20000010027 */
[----:B------:R-:W-:Y:S01]  /*15c80*/  F2FP.F16.E4M3.UNPACK_B R29, R29.H1 ;  /* 0x0000001dff1d723e */ /* 0x000fe200030006ff */
[----:B------:R-:W-:Y:S02]  /*15c90*/  HADD2.F32 R39, -RZ, R34.H1_H1 ;  /* 0x30000022ff277230 */ /* 0x000fe40000004100 */
[----:B------:R-:W-:Y:S01]  /*15ca0*/  HADD2.F32 R20, -RZ, R20.H1_H1 ;  /* 0x30000014ff147230 */ /* 0x000fe20000004100 */
[-C--:B------:R-:W-:Y:S01]  /*15cb0*/  F2FP.F16.E4M3.UNPACK_B R24, R6.reuse ;  /* 0x00000006ff18723e */ /* 0x080fe200020006ff */
[----:B------:R-:W-:Y:S01]  /*15cc0*/  FFMA.FTZ R42, R9, R31, -R4 ;  /* 0x0000001f092a7223 */ /* 0x000fe20000010804 */
[----:B------:R-:W-:Y:S01]  /*15cd0*/  F2FP.F16.E4M3.UNPACK_B R25, R6.H1 ;  /* 0x00000006ff19723e */ /* 0x000fe200030006ff */
[----:B------:R-:W-:Y:S01]  /*15ce0*/  HADD2.F32 R41, -RZ, R37.H0_H0 ;  /* 0x20000025ff297230 */ /* 0x000fe20000004100 */
[----:B------:R-:W-:Y:S01]  /*15cf0*/  F2FP.F16.E4M3.UNPACK_B R13, R13.H1 ;  /* 0x0000000dff0d723e */ /* 0x000fe200030006ff */
[----:B------:R-:W-:-:S02]  /*15d00*/  HADD2.F32 R6, -RZ, R21.H0_H0 ;  /* 0x20000015ff067230 */ /* 0x000fc40000004100 */
[----:B------:R-:W-:Y:S01]  /*15d10*/  FMUL.FTZ R43, R20, R39 ;  /* 0x00000027142b7220 */ /* 0x000fe20000410000 */
[----:B------:R-:W-:Y:S02]  /*15d20*/  HADD2.F32 R9, -RZ, R30.H1_H1 ;  /* 0x3000001eff097230 */ /* 0x000fe40000004100 */
[----:B------:R-:W-:Y:S02]  /*15d30*/  HADD2.F32 R8, -RZ, R8.H1_H1 ;  /* 0x30000008ff087230 */ /* 0x000fe40000004100 */
[----:B------:R-:W-:Y:S02]  /*15d40*/  HADD2.F32 R31, -RZ, R29.H0_H0 ;  /* 0x2000001dff1f7230 */ /* 0x000fe40000004100 */
[----:B------:R-:W-:Y:S01]  /*15d50*/  FMUL.FTZ R45, R6, R41 ;  /* 0x00000029062d7220 */ /* 0x000fe20000410000 */
[----:B------:R-:W-:Y:S02]  /*15d60*/  HADD2.F32 R4, -RZ, R13.H0_H0 ;  /* 0x2000000dff047230 */ /* 0x000fe40000004100 */
[-C--:B------:R-:W-:Y:S01]  /*15d70*/  FMUL.FTZ R20, R20, R9.reuse ;  /* 0x0000000914147220 */ /* 0x080fe20000410000 */
[----:B------:R-:W-:Y:S01]  /*15d80*/  FFMA.FTZ R43, R8, R9, -R43 ;  /* 0x00000009082b7223 */ /* 0x000fe2000001082b */
[----:B------:R-:W-:Y:S01]  /*15d90*/  FMUL.FTZ R6, R6, R31 ;  /* 0x0000001f06067220 */ /* 0x000fe20000410000 */
[----:B------:R-:W-:-:S02]  /*15da0*/  F2FP.F16.E4M3.UNPACK_B R30, R40 ;  /* 0x00000028ff1e723e */ /* 0x000fc400020006ff */
[----:B------:R-:W-:Y:S01]  /*15db0*/  F2FP.F16.E4M3.UNPACK_B R9, R33 ;  /* 0x00000021ff09723e */ /* 0x000fe200020006ff */
[----:B------:R-:W-:Y:S01]  /*15dc0*/  FFMA.FTZ R39, R8, R39, R20 ;  /* 0x0000002708277223 */ /* 0x000fe20000010014 */
[C---:B------:R-:W-:Y:S01]  /*15dd0*/  FFMA.FTZ R45, R4.reuse, R31, -R45 ;  /* 0x0000001f042d7223 */ /* 0x040fe2000001082d */
[----:B------:R-:W-:Y:S01]  /*15de0*/  FFMA.FTZ R41, R4, R41, R6 ;  /* 0x0000002904297223 */ /* 0x000fe20000010006 */
[----:B------:R-:W-:Y:S01]  /*15df0*/  F2FP.F16.E4M3.UNPACK_B R11, R15 ;  /* 0x0000000fff0b723e */ /* 0x000fe200020006ff */
[----:B------:R-:W-:Y:S02]  /*15e00*/  HADD2.F32 R8, -RZ, R29.H1_H1 ;  /* 0x3000001dff087230 */ /* 0x000fe40000004100 */
[----:B------:R-:W-:Y:S02]  /*15e10*/  HADD2.F32 R20, -RZ, R37.H1_H1 ;  /* 0x30000025ff147230 */ /* 0x000fe40000004100 */
[----:B------:R-:W-:Y:S02]  /*15e20*/  HADD2.F32 R21, -RZ, R21.H1_H1 ;  /* 0x30000015ff157230 */ /* 0x000fe40000004100 */
[----:B------:R-:W-:-:S02]  /*15e30*/  HADD2.F32 R31, -RZ, R30.H0_H0 ;  /* 0x2000001eff1f7230 */ /* 0x000fc40000004100 */
[----:B------:R-:W-:Y:S02]  /*15e40*/  HADD2.F32 R6, -RZ, R26.H0_H0 ;  /* 0x2000001aff067230 */ /* 0x000fe40000004100 */
[----:B------:R-:W-:Y:S02]  /*15e50*/  HADD2.F32 R29, -RZ, R9.H0_H0 ;  /* 0x20000009ff1d7230 */ /* 0x000fe40000004100 */
[C---:B------:R-:W-:Y:S01]  /*15e60*/  FMUL.FTZ R34, R21.reuse, R20 ;  /* 0x0000001415227220 */ /* 0x040fe20000410000 */
[----:B------:R-:W-:Y:S02]  /*15e70*/  HADD2.F32 R13, -RZ, R13.H1_H1 ;  /* 0x3000000dff0d7230 */ /* 0x000fe40000004100 */
[C---:B------:R-:W-:Y:S01]  /*15e80*/  FMUL.FTZ R37, R6.reuse, R31 ;  /* 0x0000001f06257220 */ /* 0x040fe20000410000 */
[----:B------:R-:W-:Y:S02]  /*15e90*/  HADD2.F32 R4, -RZ, R11.H0_H0 ;  /* 0x2000000bff047230 */ /* 0x000fe40000004100 */
[----:B------:R-:W-:Y:S01]  /*15ea0*/  FMUL.FTZ R21, R21, R8 ;  /* 0x0000000815157220 */ /* 0x000fe20000410000 */
[----:B------:R-:W-:Y:S01]  /*15eb0*/  FMUL.FTZ R6, R6, R29 ;  /* 0x0000001d06067220 */ /* 0x000fe20000410000 */
[----:B------:R-:W-:Y:S01]  /*15ec0*/  F2FP.F16.E4M3.UNPACK_B R40, R40.H1 ;  /* 0x00000028ff28723e */ /* 0x000fe200030006ff */
[----:B------:R-:W-:Y:S01]  /*15ed0*/  HADD2.F32 R9, -RZ, R9.H1_H1 ;  /* 0x30000009ff097230 */ /* 0x000fe20000004100 */
[----:B------:R-:W-:Y:S01]  /*15ee0*/  F2FP.F16.E4M3.UNPACK_B R33, R33.H1 ;  /* 0x00000021ff21723e */ /* 0x000fe200030006ff */
[----:B------:R-:W-:-:S02]  /*15ef0*/  HADD2.F32 R30, -RZ, R30.H1_H1 ;  /* 0x3000001eff1e7230 */ /* 0x000fc40000004100 */
[----:B------:R-:W-:Y:S02]  /*15f00*/  HADD2.F32 R26, -RZ, R26.H1_H1 ;  /* 0x3000001aff1a7230 */ /* 0x000fe40000004100 */
[C---:B------:R-:W-:Y:S01]  /*15f10*/  FFMA.FTZ R44, R13.reuse, R20, R21 ;  /* 0x000000140d2c7223 */ /* 0x040fe20000010015 */
[C---:B------:R-:W-:Y:S01]  /*15f20*/  FFMA.FTZ R46, R4.reuse, R31, R6 ;  /* 0x0000001f042e7223 */ /* 0x040fe20000010006 */
[----:B------:R-:W-:Y:S01]  /*15f30*/  F2FP.F16.E4M3.UNPACK_B R15, R15.H1 ;  /* 0x0000000fff0f723e */ /* 0x000fe200030006ff */
[----:B------:R-:W-:Y:S01]  /*15f40*/  FFMA.FTZ R34, R13, R8, -R34 ;  /* 0x000000080d227223 */ /* 0x000fe20000010822 */
[----:B------:R-:W-:Y:S01]  /*15f50*/  FFMA.FTZ R37, R4, R29, -R37 ;  /* 0x0000001d04257223 */ /* 0x000fe20000010825 */
[----:B------:R-:W-:Y:S02]  /*15f60*/  HADD2.F32 R11, -RZ, R11.H1_H1 ;  /* 0x3000000bff0b7230 */ /* 0x000fe40000004100 */
[----:B------:R-:W-:Y:S01]  /*15f70*/  FMUL.FTZ R8, R26, R30 ;  /* 0x0000001e1a087220 */ /* 0x000fe20000410000 */
[----:B------:R-:W-:-:S02]  /*15f80*/  HADD2.F32 R21, -RZ, R40.H0_H0 ;  /* 0x20000028ff157230 */ /* 0x000fc40000004100 */
[-C--:B------:R-:W-:Y:S01]  /*15f90*/  FMUL.FTZ R29, R26, R9.reuse ;  /* 0x000000091a1d7220 */ /* 0x080fe20000410000 */
[----:B------:R-:W-:Y:S02]  /*15fa0*/  HADD2.F32 R6, -RZ, R27.H0_H0 ;  /* 0x2000001bff067230 */ /* 0x000fe40000004100 */
[----:B------:R-:W-:Y:S02]  /*15fb0*/  HADD2.F32 R13, -RZ, R33.H0_H0 ;  /* 0x20000021ff0d7230 */ /* 0x000fe40000004100 */
[C---:B------:R-:W-:Y:S01]  /*15fc0*/  FFMA.FTZ R48, R11.reuse, R9, -R8 ;  /* 0x000000090b307223 */ /* 0x040fe20000010808 */
[----:B------:R-:W-:Y:S02]  /*15fd0*/  HADD2.F32 R4, -RZ, R15.H0_H0 ;  /* 0x2000000fff047230 */ /* 0x000fe40000004100 */
[C---:B------:R-:W-:Y:S01]  /*15fe0*/  FMUL.FTZ R31, R6.reuse, R21 ;  /* 0x00000015061f7220 */ /* 0x040fe20000410000 */
[----:B------:R-:W-:Y:S01]  /*15ff0*/  FFMA.FTZ R47, R11, R30, R29 ;  /* 0x0000001e0b2f7223 */ /* 0x000fe2000001001d */
[----:B------:R-:W-:Y:S01]  /*16000*/  FMUL.FTZ R6, R6, R13 ;  /* 0x0000000d06067220 */ /* 0x000fe20000410000 */
[----:B------:R-:W-:-:S02]  /*16010*/  F2FP.F16.E4M3.UNPACK_B R11, R35.H1 ;  /* 0x00000023ff0b723e */ /* 0x000fc400030006ff */
[----:B------:R-:W-:Y:S01]  /*16020*/  F2FP.F16.E4M3.UNPACK_B R8, R28.H1 ;  /* 0x0000001cff08723e */ /* 0x000fe200030006ff */
[C---:B------:R-:W-:Y:S01]  /*16030*/  FFMA.FTZ R49, R4.reuse, R13, -R31 ;  /* 0x0000000d04317223 */ /* 0x040fe2000001081f */
[-C--:B------:R-:W-:Y:S01]  /*16040*/  F2FP.F16.E4M3.UNPACK_B R3, R12.reuse ;  /* 0x0000000cff03723e */ /* 0x080fe200020006ff */
[----:B------:R-:W-:Y:S01]  /*16050*/  FFMA.FTZ R50, R4, R21, R6 ;  /* 0x0000001504327223 */ /* 0x000fe20000010006 */
[----:B------:R-:W-:Y:S01]  /*16060*/  F2FP.F16.E4M3.UNPACK_B R12, R12.H1 ;  /* 0x0000000cff0c723e */ /* 0x000fe200030006ff */
[----:B------:R-:W-:Y:S02]  /*16070*/  HADD2.F32 R40, -RZ, R40.H1_H1 ;  /* 0x30000028ff287230 */ /* 0x000fe40000004100 */
[----:B------:R-:W-:Y:S02]  /*16080*/  HADD2.F32 R27, -RZ, R27.H1_H1 ;  /* 0x3000001bff1b7230 */ /* 0x000fe40000004100 */
[----:B------:R-:W-:Y:S02]  /*16090*/  HADD2.F32 R13, -RZ, R11.H0_H0 ;  /* 0x2000000bff0d7230 */ /* 0x000fe40000004100 */
[----:B------:R-:W-:-:S02]  /*160a0*/  HADD2.F32 R6, -RZ, R7.H0_H0 ;  /* 0x20000007ff067230 */ /* 0x000fc40000004100 */
[----:B------:R-:W-:Y:S02]  /*160b0*/  HADD2.F32 R9, -RZ, R8.H0_H0 ;  /* 0x20000008ff097230 */ /* 0x000fe40000004100 */
[----:B------:R-:W-:Y:S01]  /*160c0*/  FMUL.FTZ R26, R27, R40 ;  /* 0x000000281b1a7220 */ /* 0x000fe20000410000 */
[----:B------:R-:W-:Y:S02]  /*160d0*/  HADD2.F32 R20, -RZ, R33.H1_H1 ;  /* 0x30000021ff147230 */ /* 0x000fe40000004100 */
[C---:B------:R-:W-:Y:S01]  /*160e0*/  FMUL.FTZ R21, R6.reuse, R13 ;  /* 0x0000000d06157220 */ /* 0x040fe20000410000 */
[----:B------:R-:W-:Y:S02]  /*160f0*/  HADD2.F32 R15, -RZ, R15.H1_H1 ;  /* 0x3000000fff0f7230 */ /* 0x000fe40000004100 */
[----:B------:R-:W-:Y:S01]  /*16100*/  FMUL.FTZ R6, R6, R9 ;  /* 0x0000000906067220 */ /* 0x000fe20000410000 */
[----:B------:R-:W-:Y:S01]  /*16110*/  HADD2.F32 R4, -RZ, R12.H0_H0 ;  /* 0x2000000cff047230 */ /* 0x000fe20000004100 */
[----:B------:R-:W-:Y:S01]  /*16120*/  F2FP.F16.E4M3.UNPACK_B R35, R35 ;  /* 0x00000023ff23723e */ /* 0x000fe200020006ff */
[----:B------:R-:W-:-:S02]  /*16130*/  HADD2.F32 R7, -RZ, R7.H1_H1 ;  /* 0x30000007ff077230 */ /* 0x000fc40000004100 */
[----:B------:R-:W-:Y:S02]  /*16140*/  HADD2.F32 R8, -RZ, R8.H1_H1 ;  /* 0x30000008ff087230 */ /* 0x000fe40000004100 */
[-C--:B------:R-:W-:Y:S01]  /*16150*/  FFMA.FTZ R52, R15, R20.reuse, -R26 ;  /* 0x000000140f347223 */ /* 0x080fe2000001081a */
[----:B------:R-:W-:Y:S01]  /*16160*/  FMUL.FTZ R27, R27, R20 ;  /* 0x000000141b1b7220 */ /* 0x000fe20000410000 */
[C---:B------:R-:W-:Y:S01]  /*16170*/  FFMA.FTZ R21, R4.reuse, R9, -R21 ;  /* 0x0000000904157223 */ /* 0x040fe20000010815 */
[----:B------:R-:W-:Y:S01]  /*16180*/  FFMA.FTZ R26, R4, R13, R6 ;  /* 0x0000000d041a7223 */ /* 0x000fe20000010006 */
[----:B------:R-:W-:Y:S01]  /*16190*/  HADD2.F32 R11, -RZ, R11.H1_H1 ;  /* 0x3000000bff0b7230 */ /* 0x000fe20000004100 */
[----:B------:R-:W-:Y:S01]  /*161a0*/  F2FP.F16.E4M3.UNPACK_B R28, R28 ;  /* 0x0000001cff1c723e */ /* 0x000fe200020006ff */
[----:B------:R-:W-:Y:S02]  /*161b0*/  HADD2.F32 R12, -RZ, R12.H1_H1 ;  /* 0x3000000cff0c7230 */ /* 0x000fe40000004100 */
[----:B------:R-:W-:Y:S01]  /*161c0*/  FMUL.FTZ R4, R7, R8 ;  /* 0x0000000807047220 */ /* 0x000fe20000410000 */
[----:B------:R-:W-:-:S02]  /*161d0*/  HADD2.F32 R9, -RZ, R35.H0_H0 ;  /* 0x20000023ff097230 */ /* 0x000fc40000004100 */
[----:B------:R-:W-:Y:S02]  /*161e0*/  HADD2.F32 R6, -RZ, R5.H0_H0 ;  /* 0x20000005ff067230 */ /* 0x000fe40000004100 */
[----:B------:R-:W-:Y:S01]  /*161f0*/  FFMA.FTZ R33, R15, R40, R27 ;  /* 0x000000280f217223 */ /* 0x000fe2000001001b */
[-C--:B------:R-:W-:Y:S01]  /*16200*/  FMUL.FTZ R13, R7, R11.reuse ;  /* 0x0000000b070d7220 */ /* 0x080fe20000410000 */
[----:B------:R-:W-:Y:S01]  /*16210*/  FFMA.FTZ R27, R12, R11, R4 ;  /* 0x0000000b0c1b7223 */ /* 0x000fe20000010004 */
[----:B------:R-:W-:Y:S02]  /*16220*/  HADD2.F32 R7, -RZ, R28.H0_H0 ;  /* 0x2000001cff077230 */ /* 0x000fe40000004100 */
[----:B------:R-:W-:Y:S01]  /*16230*/  FMUL.FTZ R11, R6, R9 ;  /* 0x00000009060b7220 */ /* 0x000fe20000410000 */
[----:B------:R-:W-:Y:S02]  /*16240*/  HADD2.F32 R4, -RZ, R3.H0_H0 ;  /* 0x20000003ff047230 */ /* 0x000fe40000004100 */
[----:B------:R-:W-:Y:S01]  /*16250*/  FFMA.FTZ R30, R12, R8, -R13 ;  /* 0x000000080c1e7223 */ /* 0x000fe2000001080d */
[----:B------:R-:W-:-:S02]  /*16260*/  HADD2.F32 R8, -RZ, R35.H1_H1 ;  /* 0x30000023ff087230 */ /* 0x000fc40000004100 */
[-C--:B------:R-:W-:Y:S01]  /*16270*/  FMUL.FTZ R13, R6, R7.reuse ;  /* 0x00000007060d7220 */ /* 0x080fe20000410000 */
[----:B------:R-:W-:Y:S02]  /*16280*/  HADD2.F32 R5, -RZ, R5.H1_H1 ;  /* 0x30000005ff057230 */ /* 0x000fe40000004100 */
[C---:B------:R-:W-:Y:S01]  /*16290*/  FFMA.FTZ R12, R4.reuse, R7, -R11 ;  /* 0x00000007040c7223 */ /* 0x040fe2000001080b */
[----:B------:R-:W-:Y:S01]  /*162a0*/  HADD2.F32 R28, -RZ, R28.H1_H1 ;  /* 0x3000001cff1c7230 */ /* 0x000fe20000004100 */
[----:B------:R-:W-:Y:S01]  /*162b0*/  F2FP.F16.E4M3.UNPACK_B R7, R38.H1 ;  /* 0x00000026ff07723e */ /* 0x000fe200030006ff */
[----:B------:R-:W-:Y:S01]  /*162c0*/  HADD2.F32 R3, -RZ, R3.H1_H1 ;  /* 0x30000003ff037230 */ /* 0x000fe20000004100 */
[----:B------:R-:W-:Y:S01]  /*162d0*/  F2FP.F16.E4M3.UNPACK_B R10, R14 ;  /* 0x0000000eff0a723e */ /* 0x000fe200020006ff */
[C---:B------:R-:W-:Y:S01]  /*162e0*/  FMUL.FTZ R20, R5.reuse, R8 ;  /* 0x0000000805147220 */ /* 0x040fe20000410000 */
[----:B------:R-:W-:Y:S01]  /*162f0*/  F2FP.F16.E4M3.UNPACK_B R14, R14.H1 ;  /* 0x0000000eff0e723e */ /* 0x000fe200030006ff */
[----:B------:R-:W-:Y:S01]  /*16300*/  FFMA.FTZ R13, R4, R9, R13 ;  /* 0x00000009040d7223 */ /* 0x000fe2000001000d */
[----:B------:R-:W-:Y:S01]  /*16310*/  F2FP.F16.E4M3.UNPACK_B R6, R32.H1 ;  /* 0x00000020ff06723e */ /* 0x000fe200030006ff */
[----:B------:R-:W-:Y:S01]  /*16320*/  FMUL.FTZ R5, R5, R28 ;  /* 0x0000001c05057220 */ /* 0x000fe20000410000 */
[----:B------:R-:W-:-:S02]  /*16330*/  HADD2.F32 R9, -RZ, R7.H0_H0 ;  /* 0x20000007ff097230 */ /* 0x000fc40000004100 */
[----:B------:R-:W-:Y:S02]  /*16340*/  HADD2.F32 R4, -RZ, R25.H0_H0 ;  /* 0x20000019ff047230 */ /* 0x000fe40000004100 */
[C---:B------:R-:W-:Y:S01]  /*16350*/  FFMA.FTZ R15, R3.reuse, R28, -R20 ;  /* 0x0000001c030f7223 */ /* 0x040fe20000010814 */
[----:B------:R-:W-:Y:S01]  /*16360*/  FFMA.FTZ R8, R3, R8, R5 ;  /* 0x0000000803087223 */ /* 0x000fe20000010005 */
[----:B------:R-:W-:Y:S02]  /*16370*/  HADD2.F32 R5, -RZ, R6.H0_H0 ;  /* 0x20000006ff057230 */ /* 0x000fe40000004100 */
[----:B------:R-:W-:Y:S02]  /*16380*/  HADD2.F32 R3, -RZ, R14.H0_H0 ;  /* 0x2000000eff037230 */ /* 0x000fe40000004100 */
[----:B------:R-:W-:Y:S01]  /*16390*/  FMUL.FTZ R20, R4, R9 ;  /* 0x0000000904147220 */ /* 0x000fe20000410000 */
[----:B------:R-:W-:Y:S02]  /*163a0*/  HADD2.F32 R7, -RZ, R7.H1_H1 ;  /* 0x30000007ff077230 */ /* 0x000fe40000004100 */
[----:B------:R-:W-:-:S02]  /*163b0*/  HADD2.F32 R25, -RZ, R25.H1_H1 ;  /* 0x30000019ff197230 */ /* 0x000fc40000004100 */
[----:B------:R-:W-:Y:S02]  /*163c0*/  HADD2.F32 R6, -RZ, R6.H1_H1 ;  /* 0x30000006ff067230 */ /* 0x000fe40000004100 */
[-C--:B------:R-:W-:Y:S01]  /*163d0*/  FMUL.FTZ R4, R4, R5.reuse ;  /* 0x0000000504047220 */ /* 0x080fe20000410000 */
[----:B------:R-:W-:Y:S01]  /*163e0*/  FFMA.FTZ R20, R3, R5, -R20 ;  /* 0x0000000503147223 */ /* 0x000fe20000010814 */
[----:B------:R-:W-:Y:S02]  /*163f0*/  HADD2.F32 R14, -RZ, R14.H1_H1 ;  /* 0x3000000eff0e7230 */ /* 0x000fe40000004100 */
[C---:B------:R-:W-:Y:S01]  /*16400*/  FMUL.FTZ R5, R25.reuse, R7 ;  /* 0x0000000719057220 */ /* 0x040fe20000410000 */
[----:B------:R-:W-:Y:S01]  /*16410*/  F2FP.F16.E4M3.UNPACK_B R38, R38 ;  /* 0x00000026ff26723e */ /* 0x000fe200020006ff */
[----:B------:R-:W-:Y:S01]  /*16420*/  FMUL.FTZ R40, R25, R6 ;  /* 0x0000000619287220 */ /* 0x000fe20000410000 */
[----:B------:R-:W-:Y:S01]  /*16430*/  F2FP.F16.E4M3.UNPACK_B R32, R32 ;  /* 0x00000020ff20723e */ /* 0x000fe200020006ff */
        /* <DEDUP_REMOVED lines=37> */
.L_x_3084:
[----:B------:R-:W-:Y:S05]  /*16690*/  BSYNC B0 ;  /* 0x0000000000007941 */ /* 0x000fea0003800000 */
.L_x_3056:
        /* <DEDUP_REMOVED lines=8> */
.L_x_3054:
[----:B--234-:R-:W2:Y:S01]  /*16720*/  S2R R0, SR_TID.X ;  /* 0x0000000000007919 */ /* 0x01cea20000002100 */
[----:B------:R-:W-:Y:S05]  /*16730*/  WARPSYNC.ALL ;  /* 0x0000000000007948 */ /* 0x000fea0003800000 */
[----:B--2---:R-:W-:-:S05]  /*16740*/  SHF.R.U32.HI R0, RZ, 0x7, R0 ;  /* 0x00000007ff007819 */ /* 0x004fca0000011600 */
[----:B0----5:R-:W-:Y:S02]  /*16750*/  VIADD R7, R0, 0x8 ;  /* 0x0000000800077836 */ /* 0x021fe40000000000 */
[----:B------:R-:W-:-:S03]  /*16760*/  IMAD.U32 R0, RZ, RZ, UR60 ;  /* 0x0000003cff007e24 */ /* 0x000fc6000f8e00ff */
[----:B------:R0:W-:Y:S02]  /*16770*/  BAR.SYNC.DEFER_BLOCKING R7, 0x100 ;  /* 0x000400070000751d */ /* 0x0001e40000010000 */
[----:B------:R-:W-:-:S13]  /*16780*/  ISETP.NE.AND P0, PT, R0, 0x3, PT ;  /* 0x000000030000780c */ /* 0x000fda0003f05270 */
[----:B0-----:R-:W-:Y:S05]  /*16790*/  @!P0 BRA `(.L_x_3101) ;  /* 0x0000000000048947 */ /* 0x001fea0003800000 */
[----:B------:R-:W-:Y:S01]  /*167a0*/  BPT.TRAP 0x1 ;  /* 0x000000040000795c */ /* 0x000fe20000300000 */
.L_x_3101:
[----:B------:R-:W-:Y:S02]  /*167b0*/  LEA R6, R222, R22, 0x3 ;  /* 0x00000016de067211 */ /* 0x000fe400078e18ff */
[----:B------:R-:W-:-:S04]  /*167c0*/  SHF.L.U32 R9, R223, 0x1f, RZ ;  /* 0x0000001fdf097819 */ /* 0x000fc800000006ff */
[----:B------:R0:W2:Y:S01]  /*167d0*/  SYNCS.PHASECHK.TRANS64.TRYWAIT P1, [R6+URZ+0x38830], R9 ;  /* 0x03883009060075a7 */ /* 0x0000a2000802017f */
[----:B------:R-:W-:Y:S05]  /*167e0*/  @!P0 BRA `(.L_x_3102) ;  /* 0x0000000000048947 */ /* 0x000fea0003800000 */
[----:B------:R-:W-:Y:S01]  /*167f0*/  BPT.TRAP 0x1 ;  /* 0x000000040000795c */ /* 0x000fe20000300000 */
.L_x_3102:
[----:B--2---:R-:W-:Y:S05]  /*16800*/  @P1 BRA `(.L_x_3103) ;  /* 0x0000000000081947 */ /* 0x004fea0003800000 */
[----:B------:R-:W2:Y:S02]  /*16810*/  SYNCS.PHASECHK.TRANS64.TRYWAIT P1, [R6+URZ+0x38830], R9 ;  /* 0x03883009060075a7 */ /* 0x000ea4000802017f */
[----:B--2---:R-:W-:Y:S05]  /*16820*/  @!P1 BRA `(.L_x_3104) ;  /* 0x0000016800c89947 */ /* 0x004fea0003800000 */
.L_x_3103:
        /* <DEDUP_REMOVED lines=26> */
[----:B------:R-:W-:Y:S01]  /*169d0*/  UIADD3 UR48, UR5, 0x402, URZ ;  /* 0x0000040205307890 */ /* 0x000fe2000fffe03f */
[----:B------:R4:W-:Y:S01]  /*169e0*/  STL.64 [R1+0x8], R12 ;  /* 0x0000080c01007387 */ /* 0x0009e20000100a00 */
[----:B------:R-:W-:Y:S01]  /*169f0*/  LEA R4, R222, UR61, 0xb ;  /* 0x0000003dde047c11 */ /* 0x000fe2000f8e58ff */
[----:B------:R-:W-:Y:S02]  /*16a00*/  UIADD3 UR44, UR5, 0x404, URZ ;  /* 0x00000404052c7890 */ /* 0x000fe4000fffe03f */
[----:B------:R-:W-:Y:S01]  /*16a10*/  UIADD3 UR40, UR5, 0x406, URZ ;  /* 0x0000040605287890 */ /* 0x000fe2000fffe03f */
[C---:B------:R-:W-:Y:S01]  /*16a20*/  R2UR UR10, R4.reuse ;  /* 0x00000000040a72ca */ /* 0x040fe200000e0000 */
[----:B------:R-:W-:Y:S01]  /*16a30*/  VIADD R10, R4, 0x2 ;  /* 0x00000002040a7836 */ /* 0x000fe20000000000 */
[----:B------:R-:W-:Y:S01]  /*16a40*/  UMOV UR41, 0x40000040 ;  /* 0x4000004000297882 */ /* 0x000fe20000000000 */
[----:B---3--:R-:W-:-:S10]  /*16a50*/  SHF.R.U32.HI R0, RZ, 0x7, R0 ;  /* 0x00000007ff007819 */ /* 0x008fd40000011600 */
[----:B------:R-:W-:Y:S01]  /*16a60*/  QGMMA.64x128x32.F32.E4M3.E4M3 R24, gdesc[UR8], RZ, !UPT, gsb0 ;  /* 0x01e00000081879f3 */ /* 0x000fe2000c0008ff */
[----:B------:R-:W-:Y:S01]  /*16a70*/  R2UR UR10, R10 ;  /* 0x000000000a0a72ca */ /* 0x000fe200000e0000 */
[----:B------:R-:W-:Y:S01]  /*16a80*/  UMOV UR8, UR4 ;  /* 0x0000000400087c82 */ /* 0x000fe20008000000 */
[----:B------:R-:W-:Y:S01]  /*16a90*/  R2UR UR11, R11 ;  /* 0x000000000b0b72ca */ /* 0x000fe200000e0000 */
[----:B------:R-:W-:Y:S01]  /*16aa0*/  UMOV UR9, 0x40000040 ;  /* 0x4000004000097882 */ /* 0x000fe20000000000 */
[----:B------:R-:W-:Y:S01]  /*16ab0*/  IMAD.MOV.U32 R11, RZ, RZ, 0x40000040 ;  /* 0x40000040ff0b7424 */ /* 0x000fe200078e00ff */
[----:B------:R-:W-:Y:S01]  /*16ac0*/  IADD3 R10, R4, 0x4, RZ ;  /* 0x00000004040a7810 */ /* 0x000fe20007ffe0ff */
[----:B------:R-:W-:Y:S01]  /*16ad0*/  UIADD3 UR4, UR5, 0x4, URZ ;  /* 0x0000000405047890 */ /* 0x000fe2000fffe03f */
[----:B------:R-:W-:Y:S02]  /*16ae0*/  IMAD.U32 R228, RZ, RZ, UR8 ;  /* 0x00000008ffe47e24 */ /* 0x000fe4000f8e00ff */
[----:B------:R-:W-:Y:S01]  /*16af0*/  IMAD.U32 R229, RZ, RZ, UR9 ;  /* 0x00000009ffe57e24 */ /* 0x000fe2000f8e00ff */
[----:B------:R-:W-:-:S02]  /*16b00*/  WARPGROUP.DEPBAR.LE gsb0, 0x0 ;  /* 0x00008000000079c5 */ /* 0x000fc40000010000 */
[----:B------:R-:W-:-:S06]  /*16b10*/  WARPGROUP.ARRIVE ;  /* 0x00000000000079c5 */ /* 0x000fcc0000000000 */
[----:B------:R-:W-:Y:S01]  /*16b20*/  QGMMA.64x128x32.F32.E4M3.E4M3 R24, gdesc[UR8], R24, gsb0 ;  /* 0x01e00000081879f3 */ /* 0x000fe20008000818 */
        /* <DEDUP_REMOVED lines=12> */
[----:B------:R-:W-:Y:S02]  /*16bf0*/  R2UR UR54, R10 ;  /* 0x000000000a3672ca */ /* 0x000fe400000e0000 */
[----:B------:R-:W-:Y:S01]  /*16c00*/  R2UR UR55, R11 ;  /* 0x000000000b3772ca */ /* 0x000fe200000e0000 */
[----:B------:R-:W-:Y:S01]  /*16c10*/  IMAD.MOV.U32 R11, RZ, RZ, 0x40000040 ;  /* 0x40000040ff0b7424 */ /* 0x000fe200078e00ff */
[----:B------:R-:W-:-:S04]  /*16c20*/  IADD3 R10, R4, 0x402, RZ ;  /* 0x00000402040a7810 */ /* 0x000fc80007ffe0ff */
[----:B------:R-:W-:Y:S01]  /*16c30*/  R2UR UR50, R10 ;  /* 0x000000000a3272ca */ /* 0x000fe200000e0000 */
[C---:B------:R-:W-:Y:S01]  /*16c40*/  VIADD R10, R4.reuse, 0x404 ;  /* 0x00000404040a7836 */ /* 0x040fe20000000000 */
[----:B------:R-:W-:Y:S01]  /*16c50*/  R2UR UR51, R11 ;  /* 0x000000000b3372ca */ /* 0x000fe200000e0000 */
[----:B------:R-:W-:Y:S02]  /*16c60*/  IMAD.MOV.U32 R11, RZ, RZ, 0x40000040 ;  /* 0x40000040ff0b7424 */ /* 0x000fe400078e00ff */
[----:B------:R-:W-:Y:S01]  /*16c70*/  VIADD R4, R4, 0x406 ;  /* 0x0000040604047836 */ /* 0x000fe20000000000 */
[----:B------:R-:W-:Y:S02]  /*16c80*/  R2UR UR46, R10 ;  /* 0x000000000a2e72ca */ /* 0x000fe400000e0000 */
[----:B------:R-:W-:Y:S02]  /*16c90*/  R2UR UR47, R11 ;  /* 0x000000000b2f72ca */ /* 0x000fe400000e0000 */
[----:B------:R-:W-:-:S02]  /*16ca0*/  R2UR UR42, R4 ;  /* 0x00000000042a72ca */ /* 0x000fc400000e0000 */
        /* <DEDUP_REMOVED lines=23> */
.L_x_3105:
[----:B-1----:R-:W3:Y:S01]  /*16e20*/  LDL.LU R3, [R1] ;  /* 0x0000000001037983 */ /* 0x002ee20000300800 */
[----:B------:R-:W1:Y:S03]  /*16e30*/  LDC R219, c[0x0][0x448] ;  /* 0x00011200ffdb7b82 */ /* 0x000e660000000800 */
[----:B------:R-:W5:Y:S04]  /*16e40*/  LDL R5, [R1+0x10] ;  /* 0x0000100001057983 */ /* 0x000f680000100800 */
[----:B------:R-:W5:Y:S04]  /*16e50*/  LDL R0, [R1+0x2c] ;  /* 0x00002c0001007983 */ /* 0x000f680000100800 */
[----:B------:R-:W2:Y:S01]  /*16e60*/  LDL R8, [R1+0x30] ;  /* 0x0000300001087983 */ /* 0x000ea20000100800 */
[----:B-1----:R-:W-:-:S13]  /*16e70*/  ISETP.NE.AND P1, PT, R219, 0x1, PT ;  /* 0x00000001db00780c */ /* 0x002fda0003f25270 */
[----:B------:R-:W1:Y:S01]  /*16e80*/  @P1 LDC R4, c[0x0][0x450] ;  /* 0x00011400ff041b82 */ /* 0x000e620000000800 */
[----:B---3--:R-:W-:-:S04]  /*16e90*/  LOP3.LUT R3, R3, 0xfffffff7, RZ, 0xc0, !PT ;  /* 0xfffffff703037812 */ /* 0x008fc800078ec0ff */
[----:B------:R-:W-:Y:S01]  /*16ea0*/  @P1 LOP3.LUT R3, R3, 0x8, RZ, 0xfc, !PT ;  /* 0x0000000803031812 */ /* 0x000fe200078efcff */
[----:B-----5:R-:W-:-:S04]  /*16eb0*/  IMAD.IADD R0, R0, 0x1, R5 ;  /* 0x0000000100007824 */ /* 0x020fc800078e0205 */
[----:B------:R3:W-:Y:S01]  /*16ec0*/  STL [R1], R3 ;  /* 0x0000000301007387 */ /* 0x0007e20000100800 */
[----:B------:R-:W-:Y:S01]  /*16ed0*/  IMAD.MOV.U32 R5, RZ, RZ, -0x80 ;  /* 0xffffff80ff057424 */ /* 0x000fe200078e00ff */
[----:B---3--:R-:W3:Y:S02]  /*16ee0*/  @P1 LDC R3, c[0x0][0x44c] ;  /* 0x00011300ff031b82 */ /* 0x008ee40000000800 */
[----:B---3--:R-:W-:-:S05]  /*16ef0*/  @P1 IMAD.HI.U32 R3, R0, R3, RZ ;  /* 0x0000000300031227 */ /* 0x008fca00078e00ff */
[----:B-1----:R-:W-:Y:S01]  /*16f00*/  @P1 SHF.R.U32.HI R0, RZ, R4, R3 ;  /* 0x00000004ff001219 */ /* 0x002fe20000011603 */
[----:B------:R-:W-:-:S04]  /*16f10*/  IMAD R4, R168, R5, 0x80 ;  /* 0x00000080a8047424 */ /* 0x000fc800078e0205 */
[----:B------:R-:W1:Y:S01]  /*16f20*/  SHFL.IDX PT, R3, R0, 0x1, 0x1c1f ;  /* 0x003c1f0000037f89 */ /* 0x000e6200000e0000 */
[----:B------:R-:W-:-:S05]  /*16f30*/  IADD3 R4, R217, R4, RZ ;  /* 0x00000004d9047210 */ /* 0x000fca0007ffe0ff */
[----:B--2---:R-:W-:-:S05]  /*16f40*/  IMAD R89, R8, -0x2, R4 ;  /* 0xfffffffe08597824 */ /* 0x004fca00078e0204 */
[----:B------:R-:W-:-:S04]  /*16f50*/  IADD3 R4, -R216, 0x1, R89 ;  /* 0x00000001d8047810 */ /* 0x000fc80007ffe159 */
[----:B-1----:R-:W-:-:S04]  /*16f60*/  VIADDMNMX R8, R3, R4, R89, PT ;  /* 0x0000000403087246 */ /* 0x002fc80003800159 */
[C---:B------:R-:W-:Y:S02]  /*16f70*/  ISETP.GT.AND P1, PT, R8.reuse, RZ, PT ;  /* 0x000000ff0800720c */ /* 0x040fe40003f24270 */
[C---:B------:R-:W-:Y:S02]  /*16f80*/  ISETP.GT.AND P2, PT, R8.reuse, 0x1, PT ;  /* 0x000000010800780c */ /* 0x040fe40003f44270 */
[----:B------:R-:W-:Y:S02]  /*16f90*/  ISETP.GT.AND P3, PT, R8, 0x8, PT ;  /* 0x000000080800780c */ /* 0x000fe40003f64270 */
[----:B------:R-:W-:Y:S02]  /*16fa0*/  FSEL R26, R26, -INF , P1 ;  /* 0xff8000001a1a7808 */ /* 0x000fe40000800000 */
[----:B----4-:R-:W-:Y:S02]  /*16fb0*/  FSEL R12, R27, -INF , P2 ;  /* 0xff8000001b0c7808 */ /* 0x010fe40001000000 */
        /* <DEDUP_REMOVED lines=85> */
[----:B------:R-:W-:Y:S01]  /*17510*/  FSEL R35, R86, -INF , P2 ;  /* 0xff80000056237808 */ /* 0x000fe20001000000 */
[----:B------:R-:W-:Y:S01]  /*17520*/  SHFL.IDX PT, R8, R0, RZ, 0x1c1f ;  /* 0x001c1fff00087589 */ /* 0x000fe200000e0000 */
[----:B------:R-:W-:Y:S02]  /*17530*/  FMNMX.FTZ R34, R83, R34, !PT ;  /* 0x0000002253227209 */ /* 0x000fe40007810000 */
[----:B------:R-:W-:Y:S02]  /*17540*/  FSEL R87, R87, -INF , P1 ;  /* 0xff80000057577808 */ /* 0x000fe40000800000 */
[----:B------:R-:W-:-:S04]  /*17550*/  FMNMX.FTZ R34, R35, R34, !PT ;  /* 0x0000002223227209 */ /* 0x000fc80007810000 */
[----:B------:R-:W-:-:S05]  /*17560*/  FMNMX.FTZ R34, R87, R34, !PT ;  /* 0x0000002257227209 */ /* 0x000fca0007810000 */
[----:B------:R-:W1:Y:S02]  /*17570*/  SHFL.BFLY PT, R43, R34, 0x2, 0x1f ;  /* 0x0c401f00222b7f89 */ /* 0x000e6400000e0000 */
[----:B-1----:R-:W-:Y:S02]  /*17580*/  FMNMX.FTZ R47, R34, R43, !PT ;  /* 0x0000002b222f7209 */ /* 0x002fe40007810000 */
[----:B------:R-:W-:-:S03]  /*17590*/  VIADDMNMX R34, R8, R4, R89, PT ;  /* 0x0000000408227246 */ /* 0x000fc60003800159 */
[----:B------:R-:W1:Y:S01]  /*175a0*/  SHFL.BFLY PT, R54, R47, 0x1, 0x1f ;  /* 0x0c201f002f367f89 */ /* 0x000e6200000e0000 */
[C---:B------:R-:W-:Y:S02]  /*175b0*/  ISETP.GT.AND P2, PT, R34.reuse, 0x1, PT ;  /* 0x000000012200780c */ /* 0x040fe40003f44270 */
[----:B------:R-:W-:Y:S02]  /*175c0*/  ISETP.GT.AND P3, PT, R34, 0x8, PT ;  /* 0x000000082200780c */ /* 0x000fe40003f64270 */
[----:B------:R-:W-:Y:S02]  /*175d0*/  FSEL R91, R25, -INF , P2 ;  /* 0xff800000195b7808 */ /* 0x000fe40001000000 */
[----:B------:R-:W-:Y:S02]  /*175e0*/  FSEL R89, R28, -INF , P3 ;  /* 0xff8000001c597808 */ /* 0x000fe40001800000 */
[----:B------:R-:W-:-:S04]  /*175f0*/  ISETP.GT.AND P2, PT, R34, 0x10, PT ;  /* 0x000000102200780c */ /* 0x000fc80003f44270 */
[----:B------:R-:W-:Y:S02]  /*17600*/  FSEL R93, R32, -INF , P2 ;  /* 0xff800000205d7808 */ /* 0x000fe40001000000 */
[----:B------:R-:W-:-:S04]  /*17610*/  ISETP.GT.AND P2, PT, R34, 0x18, PT ;  /* 0x000000182200780c */ /* 0x000fc80003f44270 */
[----:B------:R-:W-:Y:S02]  /*17620*/  FSEL R95, R36, -INF , P2 ;  /* 0xff800000245f7808 */ /* 0x000fe40001000000 */
[----:B------:R-:W-:Y:S02]  /*17630*/  ISETP.GT.AND P2, PT, R34, 0x20, PT ;  /* 0x000000202200780c */ /* 0x000fe40003f44270 */
[----:B-1----:R-:W-:Y:S02]  /*17640*/  FMNMX.FTZ R0, R47, R54, !PT ;  /* 0x000000362f007209 */ /* 0x002fe40007810000 */
[----:B------:R-:W-:Y:S02]  /*17650*/  FSEL R97, R40, -INF , P2 ;  /* 0xff80000028617808 */ /* 0x000fe40001000000 */
[----:B------:R-:W-:Y:S01]  /*17660*/  FSETP.NEU.FTZ.AND P1, PT, R0, -INF , PT ;  /* 0xff8000000000780b */ /* 0x000fe20003f3d000 */
[----:B------:R-:W-:-:S01]  /*17670*/  FFMA.FTZ R43, R2, R0, -8 ;  /* 0xc1000000022b7423 */ /* 0x000fc20000010000 */
[----:B------:R-:W-:-:S04]  /*17680*/  ISETP.GT.AND P2, PT, R34, 0x28, PT ;  /* 0x000000282200780c */ /* 0x000fc80003f44270 */
[----:B------:R-:W-:Y:S02]  /*17690*/  FSEL R43, R43, RZ, P1 ;  /* 0x000000ff2b2b7208 */ /* 0x000fe40000800000 */
[----:B------:R-:W-:Y:S02]  /*176a0*/  ISETP.GT.AND P1, PT, R34, RZ, PT ;  /* 0x000000ff2200720c */ /* 0x000fe40003f24270 */
[----:B------:R-:W-:Y:S01]  /*176b0*/  FSEL R99, R44, -INF , P2 ;  /* 0xff8000002c637808 */ /* 0x000fe20001000000 */
[----:B------:R-:W-:-:S01]  /*176c0*/  FFMA.FTZ R12, R2, R12, -R43 ;  /* 0x0000000c020c7223 */ /* 0x000fc2000001082b */
[--C-:B------:R-:W-:Y:S01]  /*176d0*/  FFMA.FTZ R4, R2, R30, -R43.reuse ;  /* 0x0000001e02047223 */ /* 0x100fe2000001082b */
[----:B------:R-:W-:Y:S01]  /*176e0*/  FSEL R30, R24, -INF , P1 ;  /* 0xff800000181e7808 */ /* 0x000fe20000800000 */
[--C-:B------:R-:W-:Y:S01]  /*176f0*/  FFMA.FTZ R25, R2, R14, -R43.reuse ;  /* 0x0000000e02197223 */ /* 0x100fe2000001082b */
[----:B------:R1:W-:Y:S01]  /*17700*/  MUFU.EX2 R8, R12 ;  /* 0x0000000c00087308 */ /* 0x0003e20000000800 */
[----:B------:R-:W-:Y:S01]  /*17710*/  ISETP.GT.AND P1, PT, R34, 0x9, PT ;  /* 0x000000092200780c */ /* 0x000fe20003f24270 */
[--C-:B------:R-:W-:Y:S01]  /*17720*/  FFMA.FTZ R155, R2, R20, -R43.reuse ;  /* 0x00000014029b7223 */ /* 0x100fe2000001082b */
[----:B------:R-:W-:Y:S01]  /*17730*/  ISETP.GT.AND P2, PT, R34, 0x30, PT ;  /* 0x000000302200780c */ /* 0x000fe20003f44270 */
[C-C-:B------:R-:W-:Y:S01]  /*17740*/  FFMA.FTZ R153, R2.reuse, R26, -R43.reuse ;  /* 0x0000001a02997223 */ /* 0x140fe2000001082b */
[----:B------:R-:W-:Y:S01]  /*17750*/  FSEL R47, R29, -INF , P1 ;  /* 0xff8000001d2f7808 */ /* 0x000fe20000800000 */
[--C-:B------:R-:W-:Y:S01]  /*17760*/  FFMA.FTZ R36, R2, R51, -R43.reuse ;  /* 0x0000003302247223 */ /* 0x100fe2000001082b */
[----:B------:R-:W-:Y:S01]  /*17770*/  ISETP.GT.AND P1, PT, R34, 0x11, PT ;  /* 0x000000112200780c */ /* 0x000fe20003f24270 */
[--C-:B------:R-:W-:Y:S01]  /*17780*/  FFMA.FTZ R38, R2, R38, -R43.reuse ;  /* 0x0000002602267223 */ /* 0x100fe2000001082b */
[----:B-1----:R-:W-:Y:S01]  /*17790*/  FMNMX.FTZ R12, R30, R91, !PT ;  /* 0x0000005b1e0c7209 */ /* 0x002fe20007810000 */
[C-C-:B------:R-:W-:Y:S01]  /*177a0*/  FFMA.FTZ R161, R2.reuse, R21, -R43.reuse ;  /* 0x0000001502a17223 */ /* 0x140fe2000001082b */
[----:B------:R-:W-:Y:S01]  /*177b0*/  FSEL R33, R33, -INF , P1 ;  /* 0xff80000021217808 */ /* 0x000fe20000800000 */
[C-C-:B------:R-:W-:Y:S01]  /*177c0*/  FFMA.FTZ R40, R2.reuse, R59, -R43.reuse ;  /* 0x0000003b02287223 */ /* 0x140fe2000001082b */
[----:B------:R-:W-:Y:S01]  /*177d0*/  FMNMX.FTZ R12, R89, R12, !PT ;  /* 0x0000000c590c7209 */ /* 0x000fe20007810000 */
[--C-:B------:R-:W-:Y:S01]  /*177e0*/  FFMA.FTZ R163, R2, R5, -R43.reuse ;  /* 0x0000000502a37223 */ /* 0x100fe2000001082b */
[----:B------:R-:W-:Y:S01]  /*177f0*/  ISETP.GT.AND P1, PT, R34, 0x19, PT ;  /* 0x000000192200780c */ /* 0x000fe20003f24270 */
[C-C-:B------:R-:W-:Y:S01]  /*17800*/  FFMA.FTZ R5, R2.reuse, R11, -R43.reuse ;  /* 0x0000000b02057223 */ /* 0x140fe2000001082b */
[----:B------:R-:W-:Y:S01]  /*17810*/  FMNMX.FTZ R12, R47, R12, !PT ;  /* 0x0000000c2f0c7209 */ /* 0x000fe20007810000 */
[C-C-:B------:R-:W-:Y:S01]  /*17820*/  FFMA.FTZ R11, R2.reuse, R15, -R43.reuse ;  /* 0x0000000f020b7223 */ /* 0x140fe2000001082b */
[----:B------:R-:W-:Y:S01]  /*17830*/  FSEL R37, R37, -INF , P1 ;  /* 0xff80000025257808 */ /* 0x000fe20000800000 */
[----:B------:R-:W1:Y:S01]  /*17840*/  MUFU.EX2 R153, R153 ;  /* 0x0000009900997308 */ /* 0x000e620000000800 */
[----:B------:R-:W-:Y:S01]  /*17850*/  FMNMX.FTZ R12, R93, R12, !PT ;  /* 0x0000000c5d0c7209 */ /* 0x000fe20007810000 */
[--C-:B------:R-:W-:Y:S01]  /*17860*/  FFMA.FTZ R159, R2, R50, -R43.reuse ;  /* 0x00000032029f7223 */ /* 0x100fe2000001082b */
[----:B------:R-:W-:Y:S01]  /*17870*/  ISETP.GT.AND P1, PT, R34, 0x21, PT ;  /* 0x000000212200780c */ /* 0x000fe20003f24270 */
[C-C-:B------:R-:W-:Y:S01]  /*17880*/  FFMA.FTZ R167, R2.reuse, R31, -R43.reuse ;  /* 0x0000001f02a77223 */ /* 0x140fe2000001082b */
[----:B------:R-:W-:Y:S01]  /*17890*/  FMNMX.FTZ R14, R33, R12, !PT ;  /* 0x0000000c210e7209 */ /* 0x000fe20007810000 */
[C-C-:B------:R-:W-:Y:S01]  /*178a0*/  FFMA.FTZ R27, R2.reuse, R27, -R43.reuse ;  /* 0x0000001b021b7223 */ /* 0x140fe2000001082b */
[----:B------:R-:W-:Y:S01]  /*178b0*/  FSEL R41, R41, -INF , P1 ;  /* 0xff80000029297808 */ /* 0x000fe20000800000 */
[----:B------:R-:W2:Y:S01]  /*178c0*/  MUFU.EX2 R4, R4 ;  /* 0x0000000400047308 */ /* 0x000ea20000000800 */
[----:B------:R-:W-:Y:S01]  /*178d0*/  FMNMX.FTZ R14, R95, R14, !PT ;  /* 0x0000000e5f0e7209 */ /* 0x000fe20007810000 */
[--C-:B------:R-:W-:Y:S01]  /*178e0*/  FFMA.FTZ R157, R2, R42, -R43.reuse ;  /* 0x0000002a029d7223 */ /* 0x100fe2000001082b */
[----:B------:R-:W-:Y:S01]  /*178f0*/  ISETP.GT.AND P1, PT, R34, 0x29, PT ;  /* 0x000000292200780c */ /* 0x000fe20003f24270 */
[C-C-:B------:R-:W-:Y:S01]  /*17900*/  FFMA.FTZ R46, R2.reuse, R46, -R43.reuse ;  /* 0x0000002e022e7223 */ /* 0x140fe2000001082b */
[----:B------:R-:W-:Y:S01]  /*17910*/  FMNMX.FTZ R20, R37, R14, !PT ;  /* 0x0000000e25147209 */ /* 0x000fe20007810000 */
[C-C-:B------:R-:W-:Y:S01]  /*17920*/  FFMA.FTZ R165, R2.reuse, R13, -R43.reuse ;  /* 0x0000000d02a57223 */ /* 0x140fe2000001082b */
[----:B------:R-:W-:Y:S01]  /*17930*/  FSEL R45, R45, -INF , P1 ;  /* 0xff8000002d2d7808 */ /* 0x000fe20000800000 */
[----:B------:R3:W-:Y:S01]  /*17940*/  MUFU.EX2 R14, R38 ;  /* 0x00000026000e7308 */ /* 0x0007e20000000800 */
[----:B------:R-:W-:Y:S01]  /*17950*/  FMNMX.FTZ R20, R97, R20, !PT ;  /* 0x0000001461147209 */ /* 0x000fe20007810000 */
[--C-:B------:R-:W-:Y:S01]  /*17960*/  FFMA.FTZ R90, R2, R90, -R43.reuse ;  /* 0x0000005a025a7223 */ /* 0x100fe2000001082b */
[----:B------:R-:W-:Y:S01]  /*17970*/  ISETP.GT.AND P1, PT, R34, 0x31, PT ;  /* 0x000000312200780c */ /* 0x000fe20003f24270 */
[C-C-:B------:R-:W-:Y:S01]  /*17980*/  FFMA.FTZ R29, R2.reuse, R92, -R43.reuse ;  /* 0x0000005c021d7223 */ /* 0x140fe2000001082b */
[----:B------:R-:W-:Y:S01]  /*17990*/  FMNMX.FTZ R20, R41, R20, !PT ;  /* 0x0000001429147209 */ /* 0x000fe20007810000 */
[--C-:B------:R-:W-:Y:S01]  /*179a0*/  FFMA.FTZ R59, R2, R63, -R43.reuse ;  /* 0x0000003f023b7223 */ /* 0x100fe2000001082b */
[----:B------:R-:W-:Y:S01]  /*179b0*/  FSEL R101, R48, -INF , P2 ;  /* 0xff80000030657808 */ /* 0x000fe20001000000 */
[----:B------:R-:W4:Y:S01]  /*179c0*/  MUFU.EX2 R25, R25 ;  /* 0x0000001900197308 */ /* 0x000f220000000800 */
[----:B------:R-:W-:Y:S01]  /*179d0*/  FMNMX.FTZ R20, R99, R20, !PT ;  /* 0x0000001463147209 */ /* 0x000fe20007810000 */
[--C-:B---3--:R-:W-:Y:S01]  /*179e0*/  FFMA.FTZ R38, R2, R39, -R43.reuse ;  /* 0x0000002702267223 */ /* 0x108fe2000001082b */
[----:B------:R-:W-:Y:S01]  /*179f0*/  ISETP.GT.AND P2, PT, R34, 0x38, PT ;  /* 0x000000382200780c */ /* 0x000fe20003f44270 */
[C-C-:B------:R-:W-:Y:S01]  /*17a00*/  FFMA.FTZ R39, R2.reuse, R55, -R43.reuse ;  /* 0x0000003702277223 */ /* 0x140fe2000001082b */
[----:B------:R-:W-:Y:S01]  /*17a10*/  FMNMX.FTZ R20, R45, R20, !PT ;  /* 0x000000142d147209 */ /* 0x000fe20007810000 */
[C-C-:B------:R-:W-:Y:S01]  /*17a20*/  FFMA.FTZ R42, R2.reuse, R71, -R43.reuse ;  /* 0x00000047022a7223 */ /* 0x140fe2000001082b */
[----:B------:R-:W-:Y:S01]  /*17a30*/  FSEL R49, R49, -INF , P1 ;  /* 0xff80000031317808 */ /* 0x000fe20000800000 */
[----:B------:R-:W3:Y:S01]  /*17a40*/  MUFU.EX2 R155, R155 ;  /* 0x0000009b009b7308 */ /* 0x000ee20000000800 */
[----:B------:R-:W-:Y:S01]  /*17a50*/  FMNMX.FTZ R20, R101, R20, !PT ;  /* 0x0000001465147209 */ /* 0x000fe20007810000 */
[--C-:B------:R-:W-:Y:S01]  /*17a60*/  FFMA.FTZ R44, R2, R79, -R43.reuse ;  /* 0x0000004f022c7223 */ /* 0x100fe2000001082b */
[----:B------:R-:W-:Y:S01]  /*17a70*/  ISETP.GT.AND P1, PT, R34, 0x39, PT ;  /* 0x000000392200780c */ /* 0x000fe20003f24270 */
[--C-:B------:R-:W-:Y:S01]  /*17a80*/  FFMA.FTZ R83, R2, R83, -R43.reuse ;  /* 0x0000005302537223 */ /* 0x100fe2000001082b */
[----:B------:R-:W-:Y:S01]  /*17a90*/  FSEL R103, R52, -INF , P2 ;  /* 0xff80000034677808 */ /* 0x000fe20001000000 */
[----:B------:R-:W-:Y:S01]  /*17aa0*/  FFMA.FTZ R13, R2, R35, -R43 ;  /* 0x00000023020d7223 */ /* 0x000fe2000001082b */
[----:B------:R-:W-:Y:S01]  /*17ab0*/  FMNMX.FTZ R24, R49, R20, !PT ;  /* 0x0000001431187209 */ /* 0x000fe20007810000 */
[----:B------:R5:W0:Y:S01]  /*17ac0*/  MUFU.EX2 R12, R27 ;  /* 0x0000001b000c7308 */ /* 0x000a220000000800 */
[----:B------:R-:W-:-:S02]  /*17ad0*/  ISETP.GT.AND P2, PT, R34, 0x40, PT ;  /* 0x000000402200780c */ /* 0x000fc40003f44270 */
[----:B------:R-:W-:Y:S02]  /*17ae0*/  FSEL R53, R53, -INF , P1 ;  /* 0xff80000035357808 */ /* 0x000fe40000800000 */
[----:B------:R-:W-:Y:S02]  /*17af0*/  FMNMX.FTZ R24, R103, R24, !PT ;  /* 0x0000001867187209 */ /* 0x000fe40007810000 */
[----:B------:R-:W-:Y:S01]  /*17b00*/  ISETP.GT.AND P1, PT, R34, 0x41, PT ;  /* 0x000000412200780c */ /* 0x000fe20003f24270 */
[----:B------:R-:W-:Y:S01]  /*17b10*/  MUFU.EX2 R157, R157 ;  /* 0x0000009d009d7308 */ /* 0x000fe20000000800 */
[----:B------:R-:W-:Y:S01]  /*17b20*/  FSEL R105, R56, -INF , P2 ;  /* 0xff80000038697808 */ /* 0x000fe20001000000 */
[----:B-----5:R-:W-:Y:S01]  /*17b30*/  FFMA.FTZ R27, R2, R88, -R43 ;  /* 0x00000058021b7223 */ /* 0x020fe2000001082b */
[----:B------:R-:W-:Y:S02]  /*17b40*/  FMNMX.FTZ R26, R53, R24, !PT ;  /* 0x00000018351a7209 */ /* 0x000fe40007810000 */
[----:B------:R-:W-:-:S02]  /*17b50*/  ISETP.GT.AND P2, PT, R34, 0x48, PT ;  /* 0x000000482200780c */ /* 0x000fc40003f44270 */
[----:B------:R-:W-:Y:S01]  /*17b60*/  FSEL R57, R57, -INF , P1 ;  /* 0xff80000039397808 */ /* 0x000fe20000800000 */
[----:B------:R-:W-:Y:S01]  /*17b70*/  MUFU.EX2 R27, R27 ;  /* 0x0000001b001b7308 */ /* 0x000fe20000000800 */
[----:B------:R-:W-:Y:S02]  /*17b80*/  FMNMX.FTZ R26, R105, R26, !PT ;  /* 0x0000001a691a7209 */ /* 0x000fe40007810000 */
[----:B------:R-:W-:Y:S02]  /*17b90*/  ISETP.GT.AND P1, PT, R34, 0x49, PT ;  /* 0x000000492200780c */ /* 0x000fe40003f24270 */
[----:B------:R-:W-:Y:S02]  /*17ba0*/  FSEL R107, R60, -INF , P2 ;  /* 0xff8000003c6b7808 */ /* 0x000fe40001000000 */
[----:B------:R-:W-:Y:S01]  /*17bb0*/  FMNMX.FTZ R26, R57, R26, !PT ;  /* 0x0000001a391a7209 */ /* 0x000fe20007810000 */
[----:B------:R5:W-:Y:S01]  /*17bc0*/  MUFU.EX2 R24, R46 ;  /* 0x0000002e00187308 */ /* 0x000be20000000800 */
        /* <DEDUP_REMOVED lines=20> */
[----:B------:R5:W-:Y:S01]  /*17d10*/  MUFU.EX2 R26, R36 ;  /* 0x00000024001a7308 */ /* 0x000be20000000800 */
[----:B------:R-:W-:Y:S02]  /*17d20*/  FSEL R51, R72, -INF , P2 ;  /* 0xff80000048337808 */ /* 0x000fe40001000000 */
[----:B------:R-:W-:Y:S02]  /*17d30*/  FMNMX.FTZ R32, R69, R28, !PT ;  /* 0x0000001c45207209 */ /* 0x000fe40007810000 */
[----:B------:R-:W-:-:S02]  /*17d40*/  ISETP.GT.AND P2, PT, R34, 0x68, PT ;  /* 0x000000682200780c */ /* 0x000fc40003f44270 */
[----:B------:R-:W-:Y:S01]  /*17d50*/  FSEL R73, R73, -INF , P1 ;  /* 0xff80000049497808 */ /* 0x000fe20000800000 */
[----:B------:R1:W-:Y:S01]  /*17d60*/  MUFU.EX2 R28, R38 ;  /* 0x00000026001c7308 */ /* 0x0003e20000000800 */
[----:B------:R-:W-:Y:S01]  /*17d70*/  FMNMX.FTZ R32, R51, R32, !PT ;  /* 0x0000002033207209 */ /* 0x000fe20007810000 */
[----:B-----5:R-:W-:Y:S01]  /*17d80*/  FFMA.FTZ R36, R2, R3, -R43 ;  /* 0x0000000302247223 */ /* 0x020fe2000001082b */
        /* <DEDUP_REMOVED lines=19> */
[----:B------:R-:W-:-:S02]  /*17ec0*/  FSEL R85, R85, -INF , P1 ;  /* 0xff80000055557808 */ /* 0x000fc40000800000 */
[----:B------:R-:W-:-:S04]  /*17ed0*/  FMNMX.FTZ R34, R21, R34, !PT ;  /* 0x0000002215227209 */ /* 0x000fc80007810000 */
[----:B------:R-:W-:Y:S01]  /*17ee0*/  FMNMX.FTZ R3, R85, R34, !PT ;  /* 0x0000002255037209 */ /* 0x000fe20007810000 */
[----:B------:R5:W-:Y:S01]  /*17ef0*/  MUFU.EX2 R32, R40 ;  /* 0x0000002800207308 */ /* 0x000be20000000800 */
[----:B------:R-:W-:-:S03]  /*17f00*/  FFMA.FTZ R34, R2, R67, -R43 ;  /* 0x0000004302227223 */ /* 0x000fc6000001082b */
[----:B-1----:R-:W5:Y:S04]  /*17f10*/  SHFL.BFLY PT, R38, R3, 0x2, 0x1f ;  /* 0x0c401f0003267f89 */ /* 0x002f6800000e0000 */
[----:B------:R-:W-:Y:S08]  /*17f20*/  MUFU.EX2 R163, R163 ;  /* 0x000000a300a37308 */ /* 0x000ff00000000800 */
[----:B------:R-:W-:Y:S08]  /*17f30*/  MUFU.EX2 R34, R34 ;  /* 0x0000002200227308 */ /* 0x000ff00000000800 */
[----:B------:R-:W-:Y:S01]  /*17f40*/  MUFU.EX2 R5, R5 ;  /* 0x0000000500057308 */ /* 0x000fe20000000800 */
[----:B-----5:R-:W-:Y:S01]  /*17f50*/  FMNMX.FTZ R40, R3, R38, !PT ;  /* 0x0000002603287209 */ /* 0x020fe20007810000 */
[----:B------:R-:W-:-:S06]  /*17f60*/  FFMA.FTZ R38, R2, R75, -R43 ;  /* 0x0000004b02267223 */ /* 0x000fcc000001082b */
[----:B------:R-:W-:Y:S01]  /*17f70*/  MUFU.EX2 R42, R42 ;  /* 0x0000002a002a7308 */ /* 0x000fe20000000800 */
[----:B------:R-:W1:Y:S07]  /*17f80*/  SHFL.BFLY PT, R3, R40, 0x1, 0x1f ;  /* 0x0c201f0028037f89 */ /* 0x000e6e00000e0000 */
[----:B------:R-:W-:Y:S08]  /*17f90*/  MUFU.EX2 R165, R165 ;  /* 0x000000a500a57308 */ /* 0x000ff00000000800 */
[----:B------:R-:W-:Y:S08]  /*17fa0*/  MUFU.EX2 R38, R38 ;  /* 0x0000002600267308 */ /* 0x000ff00000000800 */
[----:B------:R-:W-:Y:S01]  /*17fb0*/  MUFU.EX2 R11, R11 ;  /* 0x0000000b000b7308 */ /* 0x000fe20000000800 */
[----:B-1----:R-:W-:-:S04]  /*17fc0*/  FMNMX.FTZ R3, R40, R3, !PT ;  /* 0x0000000328037209 */ /* 0x002fc80007810000 */
[----:B------:R-:W-:Y:S01]  /*17fd0*/  FSETP.NEU.FTZ.AND P1, PT, R3, -INF , PT ;  /* 0xff8000000300780b */ /* 0x000fe20003f3d000 */
[----:B------:R-:W-:-:S02]  /*17fe0*/  FFMA.FTZ R15, R2, R3, -8 ;  /* 0xc1000000020f7423 */ /* 0x000fc40000010003 */
[----:B------:R-:W-:Y:S03]  /*17ff0*/  MUFU.EX2 R44, R44 ;  /* 0x0000002c002c7308 */ /* 0x000fe60000000800 */
[----:B------:R-:W-:-:S05]  /*18000*/  FSEL R48, R15, RZ, P1 ;  /* 0x000000ff0f307208 */ /* 0x000fca0000800000 */
[C-C-:B------:R-:W-:Y:S01]  /*18010*/  FFMA.FTZ R152, R2.reuse, R30, -R48.reuse ;  /* 0x0000001e02987223 */ /* 0x140fe20000010830 */
[----:B------:R-:W-:-:S01]  /*18020*/  FFMA.FTZ R15, R2, R91, -R48 ;  /* 0x0000005b020f7223 */ /* 0x000fc20000010830 */
[C-C-:B------:R-:W-:Y:S01]  /*18030*/  FFMA.FTZ R89, R2.reuse, R89, -R48.reuse ;  /* 0x0000005902597223 */ /* 0x140fe20000010830 */
[----:B------:R-:W-:-:S01]  /*18040*/  FFMA.FTZ R47, R2, R47, -R48 ;  /* 0x0000002f022f7223 */ /* 0x000fc20000010830 */
[C-C-:B------:R-:W-:Y:S01]  /*18050*/  FFMA.FTZ R154, R2.reuse, R93, -R48.reuse ;  /* 0x0000005d029a7223 */ /* 0x140fe20000010830 */
[----:B------:R-:W-:-:S01]  /*18060*/  FFMA.FTZ R31, R2, R33, -R48 ;  /* 0x00000021021f7223 */ /* 0x000fc20000010830 */
[----:B------:R-:W-:Y:S01]  /*18070*/  MUFU.EX2 R152, R152 ;  /* 0x0000009800987308 */ /* 0x000fe20000000800 */
[----:B------:R-:W-:-:S01]  /*18080*/  FFMA.FTZ R95, R2, R95, -R48 ;  /* 0x0000005f025f7223 */ /* 0x000fc20000010830 */
[----:B------:R-:W-:Y:S01]  /*18090*/  FFMA.FTZ R33, R2, R41, -R48 ;  /* 0x0000002902217223 */ /* 0x000fe20000010830 */
[----:B------:R-:W-:-:S01]  /*180a0*/  FADD.FTZ R41, R153, R8 ;  /* 0x0000000899297221 */ /* 0x000fc20000010000 */
[C-C-:B------:R-:W-:Y:S01]  /*180b0*/  FFMA.FTZ R37, R2.reuse, R37, -R48.reuse ;  /* 0x0000002502257223 */ /* 0x140fe20000010830 */
[----:B------:R-:W-:-:S01]  /*180c0*/  FFMA.FTZ R156, R2, R97, -R48 ;  /* 0x00000061029c7223 */ /* 0x000fc20000010830 */
[----:B------:R-:W-:Y:S01]  /*180d0*/  FFMA.FTZ R99, R2, R99, -R48 ;  /* 0x0000006302637223 */ /* 0x000fe20000010830 */
[----:B--2---:R-:W-:-:S01]  /*180e0*/  FADD.FTZ R60, R4, R41 ;  /* 0x00000029043c7221 */ /* 0x004fc20000010000 */
[----:B------:R-:W1:Y:S01]  /*180f0*/  MUFU.EX2 R15, R15 ;  /* 0x0000000f000f7308 */ /* 0x000e620000000800 */
[----:B------:R-:W-:-:S01]  /*18100*/  FFMA.FTZ R45, R2, R45, -R48 ;  /* 0x0000002d022d7223 */ /* 0x000fc20000010830 */
[----:B------:R-:W-:Y:S01]  /*18110*/  FFMA.FTZ R158, R2, R101, -R48 ;  /* 0x00000065029e7223 */ /* 0x000fe20000010830 */
[----:B----4-:R-:W-:-:S01]  /*18120*/  FADD.FTZ R60, R25, R60 ;  /* 0x0000003c193c7221 */ /* 0x010fc20000010000 */
[C-C-:B------:R-:W-:Y:S01]  /*18130*/  FFMA.FTZ R35, R2.reuse, R49, -R48.reuse ;  /* 0x0000003102237223 */ /* 0x140fe20000010830 */
[----:B------:R-:W-:-:S01]  /*18140*/  FFMA.FTZ R103, R2, R103, -R48 ;  /* 0x0000006702677223 */ /* 0x000fc20000010830 */
[----:B------:R-:W-:Y:S01]  /*18150*/  FFMA.FTZ R53, R2, R53, -R48 ;  /* 0x0000003502357223 */ /* 0x000fe20000010830 */
[----:B---3--:R-:W-:-:S01]  /*18160*/  FADD.FTZ R43, R155, R60 ;  /* 0x0000003c9b2b7221 */ /* 0x008fc20000010000 */
[----:B------:R-:W2:Y:S01]  /*18170*/  MUFU.EX2 R89, R89 ;  /* 0x0000005900597308 */ /* 0x000ea20000000800 */
[----:B------:R-:W-:-:S01]  /*18180*/  FFMA.FTZ R160, R2, R105, -R48 ;  /* 0x0000006902a07223 */ /* 0x000fc20000010830 */
[----:B------:R-:W-:Y:S01]  /*18190*/  FFMA.FTZ R107, R2, R107, -R48 ;  /* 0x0000006b026b7223 */ /* 0x000fe20000010830 */
[----:B0-----:R-:W-:-:S01]  /*181a0*/  FADD.FTZ R43, R12, R43 ;  /* 0x0000002b0c2b7221 */ /* 0x001fc20000010000 */
[C-C-:B------:R-:W-:Y:S01]  /*181b0*/  FFMA.FTZ R61, R2.reuse, R61, -R48.reuse ;  /* 0x0000003d023d7223 */ /* 0x140fe20000010830 */
[----:B------:R-:W-:-:S01]  /*181c0*/  FFMA.FTZ R109, R2, R109, -R48 ;  /* 0x0000006d026d7223 */ /* 0x000fc20000010830 */
[----:B------:R-:W-:Y:S01]  /*181d0*/  FFMA.FTZ R65, R2, R65, -R48 ;  /* 0x0000004102417223 */ /* 0x000fe20000010830 */
[----:B------:R-:W-:-:S01]  /*181e0*/  FADD.FTZ R60, R14, R43 ;  /* 0x0000002b0e3c7221 */ /* 0x000fc20000010000 */
[----:B------:R-:W0:Y:S01]  /*181f0*/  MUFU.EX2 R50, R47 ;  /* 0x0000002f00327308 */ /* 0x000e220000000800 */
[----:B-1----:R-:W-:-:S01]  /*18200*/  FADD.FTZ R30, R152, R15 ;  /* 0x0000000f981e7221 */ /* 0x002fc20000010000 */
[----:B------:R-:W-:Y:S01]  /*18210*/  FFMA.FTZ R111, R2, R111, -R48 ;  /* 0x0000006f026f7223 */ /* 0x000fe20000010830 */
[----:B------:R-:W-:-:S01]  /*18220*/  FADD.FTZ R60, R27, R60 ;  /* 0x0000003c1b3c7221 */ /* 0x000fc20000010000 */
[C-C-:B------:R-:W-:Y:S01]  /*18230*/  FFMA.FTZ R69, R2.reuse, R69, -R48.reuse ;  /* 0x0000004502457223 */ /* 0x140fe20000010830 */
[----:B------:R-:W-:-:S01]  /*18240*/  FFMA.FTZ R51, R2, R51, -R48 ;  /* 0x0000003302337223 */ /* 0x000fc20000010830 */
[----:B------:R-:W-:Y:S01]  /*18250*/  FFMA.FTZ R73, R2, R73, -R48 ;  /* 0x0000004902497223 */ /* 0x000fe20000010830 */
[----:B------:R-:W-:-:S01]  /*18260*/  FADD.FTZ R43, R157, R60 ;  /* 0x0000003c9d2b7221 */ /* 0x000fc20000010000 */
[----:B------:R-:W1:Y:S01]  /*18270*/  MUFU.EX2 R154, R154 ;  /* 0x0000009a009a7308 */ /* 0x000e620000000800 */
[----:B--2---:R-:W-:-:S01]  /*18280*/  FADD.FTZ R41, R89, R30 ;  /* 0x0000001e59297221 */ /* 0x004fc20000010000 */
[----:B------:R-:W-:Y:S01]  /*18290*/  FFMA.FTZ R113, R2, R113, -R48 ;  /* 0x0000007102717223 */ /* 0x000fe20000010830 */
[----:B------:R-:W-:-:S01]  /*182a0*/  FADD.FTZ R43, R20, R43 ;  /* 0x0000002b142b7221 */ /* 0x000fc20000010000 */
[C-C-:B------:R-:W-:Y:S01]  /*182b0*/  FFMA.FTZ R77, R2.reuse, R77, -R48.reuse ;  /* 0x0000004d024d7223 */ /* 0x140fe20000010830 */
[----:B------:R-:W-:-:S01]  /*182c0*/  FFMA.FTZ R55, R2, R55, -R48 ;  /* 0x0000003702377223 */ /* 0x000fc20000010830 */
[----:B------:R-:W-:Y:S01]  /*182d0*/  FFMA.FTZ R81, R2, R81, -R48 ;  /* 0x0000005102517223 */ /* 0x000fe20000010830 */
[----:B------:R-:W-:-:S01]  /*182e0*/  FADD.FTZ R62, R24, R43 ;  /* 0x0000002b183e7221 */ /* 0x000fc20000010000 */
[----:B------:R-:W2:Y:S01]  /*182f0*/  MUFU.EX2 R31, R31 ;  /* 0x0000001f001f7308 */ /* 0x000ea20000000800 */
[----:B0-----:R-:W-:-:S01]  /*18300*/  FADD.FTZ R41, R50, R41 ;  /* 0x0000002932297221 */ /* 0x001fc20000010000 */
[----:B------:R-:W-:Y:S01]  /*18310*/  FFMA.FTZ R21, R2, R21, -R48 ;  /* 0x0000001502157223 */ /* 0x000fe20000010830 */
[----:B------:R-:W-:-:S01]  /*18320*/  FADD.FTZ R62, R29, R62 ;  /* 0x0000003e1d3e7221 */ /* 0x000fc20000010000 */
[----:B------:R-:W-:-:S02]  /*18330*/  F2FP.SATFINITE.E4M3.F32.PACK_AB_MERGE_C R50, R50, R89, RZ ;  /* 0x000000593232723e */ /* 0x000fc400048070ff */
[----:B------:R-:W-:Y:S01]  /*18340*/  F2FP.SATFINITE.E4M3.F32.PACK_AB_MERGE_C R24, R29, R24, RZ ;  /* 0x000000181d18723e */ /* 0x000fe200048070ff */
[----:B------:R-:W-:Y:S01]  /*18350*/  FADD.FTZ R43, R159, R62 ;  /* 0x0000003e9f2b7221 */ /* 0x000fe20000010000 */
[----:B------:R-:W0:Y:S01]  /*18360*/  MUFU.EX2 R95, R95 ;  /* 0x0000005f005f7308 */ /* 0x000e220000000800 */
[----:B-1----:R-:W-:-:S01]  /*18370*/  FADD.FTZ R30, R154, R41 ;  /* 0x000000299a1e7221 */ /* 0x002fc20000010000 */
[----:B------:R-:W-:Y:S01]  /*18380*/  F2FP.SATFINITE.E4M3.F32.PACK_AB_MERGE_C R152, R15, R152, R50 ;  /* 0x000000980f98723e */ /* 0x000fe20004807032 */
[----:B------:R-:W-:-:S01]  /*18390*/  FADD.FTZ R43, R26, R43 ;  /* 0x0000002b1a2b7221 */ /* 0x000fc20000010000 */
[----:B------:R-:W-:-:S03]  /*183a0*/  F2FP.SATFINITE.E4M3.F32.PACK_AB_MERGE_C R157, R20, R157, R24 ;  /* 0x0000009d149d723e */ /* 0x000fc60004807018 */
[----:B------:R-:W-:Y:S01]  /*183b0*/  FADD.FTZ R62, R28, R43 ;  /* 0x0000002b1c3e7221 */ /* 0x000fe20000010000 */
[----:B------:R1:W3:Y:S01]  /*183c0*/  MUFU.EX2 R52, R37 ;  /* 0x0000002500347308 */ /* 0x0002e20000000800 */
[----:B--2---:R-:W-:-:S01]  /*183d0*/  FADD.FTZ R30, R31, R30 ;  /* 0x0000001e1f1e7221 */ /* 0x004fc20000010000 */
[C---:B------:R-:W-:Y:S01]  /*183e0*/  F2FP.SATFINITE.E4M3.F32.PACK_AB_MERGE_C R28, R39.reuse, R28, RZ ;  /* 0x0000001c271c723e */ /* 0x040fe200048070ff */
[----:B------:R-:W-:-:S03]  /*183f0*/  FADD.FTZ R62, R39, R62 ;  /* 0x0000003e273e7221 */ /* 0x000fc60000010000 */
[----:B------:R-:W-:Y:S01]  /*18400*/  F2FP.SATFINITE.E4M3.F32.PACK_AB_MERGE_C R159, R26, R159, R28 ;  /* 0x0000009f1a9f723e */ /* 0x000fe2000480701c */
[----:B------:R-:W-:-:S01]  /*18410*/  FADD.FTZ R43, R161, R62 ;  /* 0x0000003ea12b7221 */ /* 0x000fc20000010000 */
[----:B------:R-:W2:Y:S01]  /*18420*/  MUFU.EX2 R156, R156 ;  /* 0x0000009c009c7308 */ /* 0x000ea20000000800 */
[----:B0-----:R-:W-:-:S01]  /*18430*/  FADD.FTZ R41, R95, R30 ;  /* 0x0000001e5f297221 */ /* 0x001fc20000010000 */
[----:B-1----:R-:W-:Y:S01]  /*18440*/  FFMA.FTZ R37, R2, R57, -R48 ;  /* 0x0000003902257223 */ /* 0x002fe20000010830 */
[----:B------:R-:W-:-:S01]  /*18450*/  FADD.FTZ R43, R32, R43 ;  /* 0x0000002b202b7221 */ /* 0x000fc20000010000 */
[----:B------:R-:W-:-:S03]  /*18460*/  FFMA.FTZ R48, R2, R85, -R48 ;  /* 0x0000005502307223 */ /* 0x000fc60000010830 */
[----:B------:R-:W-:Y:S01]  /*18470*/  FADD.FTZ R64, R36, R43 ;  /* 0x0000002b24407221 */ /* 0x000fe20000010000 */
[----:B------:R-:W0:Y:S01]  /*18480*/  MUFU.EX2 R33, R33 ;  /* 0x0000002100217308 */ /* 0x000e220000000800 */
[----:B---3--:R-:W-:-:S01]  /*18490*/  FADD.FTZ R41, R52, R41 ;  /* 0x0000002934297221 */ /* 0x008fc20000010000 */
[----:B------:R-:W-:Y:S01]  /*184a0*/  F2FP.SATFINITE.E4M3.F32.PACK_AB_MERGE_C R52, R52, R95, RZ ;  /* 0x0000005f3434723e */ /* 0x000fe200048070ff */
[----:B------:R-:W-:-:S01]  /*184b0*/  FADD.FTZ R64, R59, R64 ;  /* 0x000000403b407221 */ /* 0x000fc20000010000 */
[----:B------:R-:W-:Y:S02]  /*184c0*/  F2FP.SATFINITE.E4M3.F32.PACK_AB_MERGE_C R36, R59, R36, RZ ;  /* 0x000000243b24723e */ /* 0x000fe400048070ff */
[----:B------:R-:W-:Y:S01]  /*184d0*/  F2FP.SATFINITE.E4M3.F32.PACK_AB_MERGE_C R154, R31, R154, R52 ;  /* 0x0000009a1f9a723e */ /* 0x000fe20004807034 */
[----:B------:R-:W-:Y:S01]  /*184e0*/  FADD.FTZ R43, R163, R64 ;  /* 0x00000040a32b7221 */ /* 0x000fe20000010000 */
[----:B------:R-:W1:Y:S01]  /*184f0*/  MUFU.EX2 R99, R99 ;  /* 0x0000006300637308 */ /* 0x000e620000000800 */
[----:B--2---:R-:W-:-:S01]  /*18500*/  FADD.FTZ R30, R156, R41 ;  /* 0x000000299c1e7221 */ /* 0x004fc20000010000 */
[----:B------:R-:W-:Y:S01]  /*18510*/  F2FP.SATFINITE.E4M3.F32.PACK_AB_MERGE_C R161, R32, R161, R36 ;  /* 0x000000a120a1723e */ /* 0x000fe20004807024 */
[----:B------:R-:W-:-:S01]  /*18520*/  FADD.FTZ R64, R34, R43 ;  /* 0x0000002b22407221 */ /* 0x000fc20000010000 */
[----:B------:R-:W-:-:S04]  /*18530*/  F2FP.SATFINITE.E4M3.F32.PACK_AB_MERGE_C R43, R25, R4, RZ ;  /* 0x00000004192b723e */ /* 0x000fc800048070ff */
        /* <DEDUP_REMOVED lines=14> */
[----:B--2---:R-:W-:-:S01]  /*18620*/  FADD.FTZ R41, R103, R30 ;  /* 0x0000001e67297221 */ /* 0x004fc20000010000 */
[----:B------:R-:W-:-:S06]  /*18630*/  VIADD R30, R6, 0x38840 ;  /* 0x00038840061e7836 */ /* 0x000fcc0000000000 */
[----:B------:R-:W2:Y:S01]  /*18640*/  MUFU.EX2 R37, R37 ;  /* 0x0000002500257308 */ /* 0x000ea20000000800 */
[----:B0-----:R-:W-:-:S01]  /*18650*/  FADD.FTZ R41, R56, R41 ;  /* 0x0000002938297221 */ /* 0x001fc20000010000 */
[----:B------:R-:W-:-:S04]  /*18660*/  F2FP.SATFINITE.E4M3.F32.PACK_AB_MERGE_C R56, R56, R103, RZ ;  /* 0x000000673838723e */ /* 0x000fc800048070ff */
[----:B------:R-:W-:Y:S02]  /*18670*/  F2FP.SATFINITE.E4M3.F32.PACK_AB_MERGE_C R158, R35, R158, R56 ;  /* 0x0000009e239e723e */ /* 0x000fe40004807038 */
[----:B------:R-:W0:Y:S01]  /*18680*/  MUFU.EX2 R107, R107 ;  /* 0x0000006b006b7308 */ /* 0x000e220000000800 */
[----:B-1----:R-:W-:-:S01]  /*18690*/  FADD.FTZ R62, R160, R41 ;  /* 0x00000029a03e7221 */ /* 0x002fc20000010000 */
[----:B------:R-:W-:-:S05]  /*186a0*/  IMAD.U32 R41, RZ, RZ, UR38 ;  /* 0x00000026ff297e24 */ /* 0x000fca000f8e00ff */
[----:B------:R-:W-:Y:S01]  /*186b0*/  PRMT R30, R41, 0x654, R30 ;  /* 0x00000654291e7816 */ /* 0x000fe2000000001e */
[----:B------:R-:W1:Y:S01]  /*186c0*/  MUFU.EX2 R58, R61 ;  /* 0x0000003d003a7308 */ /* 0x000e620000000800 */
[----:B--2---:R-:W-:-:S02]  /*186d0*/  FADD.FTZ R62, R37, R62 ;  /* 0x0000003e253e7221 */ /* 0x004fc40000010000 */
[----:B------:R1:W-:Y:S05]  /*186e0*/  SYNCS.ARRIVE.TRANS64.RED.A1T0 RZ, [R30+URZ], RZ ;  /* 0x000000ff1eff79a7 */ /* 0x0003ea000810043f */
[----:B------:R-:W2:Y:S01]  /*186f0*/  MUFU.EX2 R109, R109 ;  /* 0x0000006d006d7308 */ /* 0x000ea20000000800 */
[----:B0-----:R-:W-:-:S07]  /*18700*/  FADD.FTZ R41, R107, R62 ;  /* 0x0000003e6b297221 */ /* 0x001fce0000010000 */
[----:B------:R-:W0:Y:S01]  /*18710*/  MUFU.EX2 R162, R65 ;  /* 0x0000004100a27308 */ /* 0x000e220000000800 */
[----:B-1----:R-:W-:-:S01]  /*18720*/  FADD.FTZ R30, R58, R41 ;  /* 0x000000293a1e7221 */ /* 0x002fc20000010000 */
[----:B------:R-:W-:-:S04]  /*18730*/  F2FP.SATFINITE.E4M3.F32.PACK_AB_MERGE_C R58, R58, R107, RZ ;  /* 0x0000006b3a3a723e */ /* 0x000fc800048070ff */
[----:B------:R-:W-:Y:S02]  /*18740*/  F2FP.SATFINITE.E4M3.F32.PACK_AB_MERGE_C R160, R37, R160, R58 ;  /* 0x000000a025a0723e */ /* 0x000fe4000480703a */
[----:B------:R-:W1:Y:S01]  /*18750*/  MUFU.EX2 R111, R111 ;  /* 0x0000006f006f7308 */ /* 0x000e620000000800 */
[----:B--2---:R-:W-:-:S07]  /*18760*/  FADD.FTZ R41, R109, R30 ;  /* 0x0000001e6d297221 */ /* 0x004fce0000010000 */
[----:B------:R-:W2:Y:S01]  /*18770*/  MUFU.EX2 R60, R69 ;  /* 0x00000045003c7308 */ /* 0x000ea20000000800 */
[----:B0-----:R-:W-:-:S01]  /*18780*/  FADD.FTZ R30, R162, R41 ;  /* 0x00000029a21e7221 */ /* 0x001fc20000010000 */
[----:B------:R-:W-:-:S06]  /*18790*/  FADD.FTZ R41, R5, R64 ;  /* 0x0000004005297221 */ /* 0x000fcc0000010000 */
[----:B------:R-:W0:Y:S01]  /*187a0*/  MUFU.EX2 R51, R51 ;  /* 0x0000003300337308 */ /* 0x000e220000000800 */
[----:B-1----:R-:W-:-:S01]  /*187b0*/  FADD.FTZ R25, R111, R30 ;  /* 0x0000001e6f197221 */ /* 0x002fc20000010000 */
[C---:B------:R-:W-:Y:S01]  /*187c0*/  FADD.FTZ R30, R42.reuse, R41 ;  /* 0x000000292a1e7221 */ /* 0x040fe20000010000 */
[----:B------:R-:W-:Y:S02]  /*187d0*/  F2FP.SATFINITE.E4M3.F32.PACK_AB_MERGE_C R41, R27, R14, RZ ;  /* 0x0000000e1b29723e */ /* 0x000fe400048070ff */
[----:B------:R-:W-:Y:S01]  /*187e0*/  F2FP.SATFINITE.E4M3.F32.PACK_AB_MERGE_C R42, R42, R5, RZ ;  /* 0x000000052a2a723e */ /* 0x000fe200048070ff */
[----:B------:R-:W-:-:S01]  /*187f0*/  FADD.FTZ R27, R165, R30 ;  /* 0x0000001ea51b7221 */ /* 0x000fc20000010000 */
[----:B------:R-:W-:Y:S01]  /*18800*/  F2FP.SATFINITE.E4M3.F32.PACK_AB_MERGE_C R155, R12, R155, R41 ;  /* 0x0000009b0c9b723e */ /* 0x000fe20004807029 */
[----:B------:R-:W1:Y:S01]  /*18810*/  MUFU.EX2 R164, R73 ;  /* 0x0000004900a47308 */ /* 0x000e620000000800 */
[----:B--2---:R-:W-:-:S01]  /*18820*/  FADD.FTZ R4, R60, R25 ;  /* 0x000000193c047221 */ /* 0x004fc20000010000 */
[----:B------:R-:W-:Y:S01]  /*18830*/  FADD.FTZ R14, R38, R27 ;  /* 0x0000001b260e7221 */ /* 0x000fe20000010000 */
[----:B------:R-:W-:-:S02]  /*18840*/  F2FP.SATFINITE.E4M3.F32.PACK_AB_MERGE_C R60, R60, R111, RZ ;  /* 0x0000006f3c3c723e */ /* 0x000fc400048070ff */
[----:B------:R-:W-:Y:S01]  /*18850*/  F2FP.SATFINITE.E4M3.F32.PACK_AB_MERGE_C R163, R34, R163, R42 ;  /* 0x000000a322a3723e */ /* 0x000fe2000480702a */
[----:B------:R-:W-:-:S01]  /*18860*/  FADD.FTZ R27, R11, R14 ;  /* 0x0000000e0b1b7221 */ /* 0x000fc20000010000 */
[----:B------:R-:W-:Y:S01]  /*18870*/  F2FP.SATFINITE.E4M3.F32.PACK_AB_MERGE_C R11, R44, R11, RZ ;  /* 0x0000000b2c0b723e */ /* 0x000fe200048070ff */
[----:B------:R-:W2:Y:S01]  /*18880*/  MUFU.EX2 R113, R113 ;  /* 0x0000007100717308 */ /* 0x000ea20000000800 */
[----:B0-----:R-:W-:-:S01]  /*18890*/  FADD.FTZ R25, R51, R4 ;  /* 0x0000000433197221 */ /* 0x001fc20000010000 */
[----:B------:R-:W-:Y:S01]  /*188a0*/  FADD.FTZ R14, R44, R27 ;  /* 0x0000001b2c0e7221 */ /* 0x000fe20000010000 */
[----:B------:R-:W-:Y:S02]  /*188b0*/  F2FP.SATFINITE.E4M3.F32.PACK_AB_MERGE_C R162, R162, R109, R60 ;  /* 0x0000006da2a2723e */ /* 0x000fe4000480703c */
[----:B------:R-:W-:-:S03]  /*188c0*/  F2FP.SATFINITE.E4M3.F32.PACK_AB_MERGE_C R165, R38, R165, R11 ;  /* 0x000000a526a5723e */ /* 0x000fc6000480700b */
[----:B------:R-:W0:Y:S01]  /*188d0*/  MUFU.EX2 R62, R77 ;  /* 0x0000004d003e7308 */ /* 0x000e220000000800 */
[----:B-1----:R-:W-:-:S07]  /*188e0*/  FADD.FTZ R4, R164, R25 ;  /* 0x00000019a4047221 */ /* 0x002fce0000010000 */
        /* <DEDUP_REMOVED lines=26> */
.L_x_3106:
[----:B------:R0:W1:Y:S01]  /*18a90*/  SYNCS.PHASECHK.TRANS64.TRYWAIT P1, [R6+URZ+0x38850], R9 ;  /* 0x03885009060075a7 */ /* 0x000062000802017f */
[----:B------:R-:W-:Y:S05]  /*18aa0*/  @!P0 BRA `(.L_x_3107) ;  /* 0x0000000000048947 */ /* 0x000fea0003800000 */
[----:B------:R-:W-:Y:S01]  /*18ab0*/  BPT.TRAP 0x1 ;  /* 0x000000040000795c */ /* 0x000fe20000300000 */
.L_x_3107:
[----:B------:R-:W-:Y:S04]  /*18ac0*/  BSSY B0, `(.L_x_3108) ;  /* 0x0000004000007945 */ /* 0x000fe80003800000 */
[----:B-1----:R-:W-:Y:S05]  /*18ad0*/  @P1 BRA `(.L_x_3109) ;  /* 0x0000000000081947 */ /* 0x002fea0003800000 */
[----:B------:R-:W1:Y:S02]  /*18ae0*/  SYNCS.PHASECHK.TRANS64.TRYWAIT P1, [R6+URZ+0x38850], R9 ;  /* 0x03885009060075a7 */ /* 0x000e64000802017f */
[----:B-1----:R-:W-:Y:S05]  /*18af0*/  @!P1 BRA `(.L_x_3110) ;  /* 0x0000014800289947 */ /* 0x002fea0003800000 */
.L_x_3109:
[----:B------:R-:W-:Y:S05]  /*18b00*/  BSYNC B0 ;  /* 0x0000000000007941 */ /* 0x000fea0003800000 */
.L_x_3108:
[----:B------:R-:W-:Y:S05]  /*18b10*/  WARPSYNC.ALL ;  /* 0x0000000000007948 */ /* 0x000fea0003800000 */
[----:B------:R-:W-:Y:S01]  /*18b20*/  R2UR UR4, R22 ;  /* 0x00000000160472ca */ /* 0x000fe200000e0000 */
[----:B------:R2:W-:Y:S01]  /*18b30*/  BAR.SYNC.DEFER_BLOCKING R7, 0x100 ;  /* 0x000400070000751d */ /* 0x0005e20000010000 */
[----:B01----:R-:W-:Y:S02]  /*18b40*/  IMAD.MOV.U32 R9, RZ, RZ, 0x40000040 ;  /* 0x40000040ff097424 */ /* 0x003fe400078e00ff */
[----:B------:R-:W-:-:S03]  /*18b50*/  IMAD.MOV.U32 R13, RZ, RZ, 0x40000040 ;  /* 0x40000040ff0d7424 */ /* 0x000fc600078e00ff */
[----:B------:R-:W-:Y:S01]  /*18b60*/  R2UR UR7, R9 ;  /* 0x00000000090772ca */ /* 0x000fe200000e0000 */
[----:B------:R-:W-:-:S05]  /*18b70*/  IMAD.MOV.U32 R9, RZ, RZ, 0x40000040 ;  /* 0x40000040ff097424 */ /* 0x000fca00078e00ff */
        /* <DEDUP_REMOVED lines=9> */
[----:B------:R-:W-:Y:S01]  /*18c10*/  R2UR UR6, R12 ;  /* 0x000000000c0672ca */ /* 0x000fe200000e0000 */
[C---:B------:R-:W-:Y:S01]  /*18c20*/  VIADD R12, R8.reuse, 0x4 ;  /* 0x00000004080c7836 */ /* 0x040fe20000000000 */
[----:B------:R-:W-:Y:S01]  /*18c30*/  R2UR UR7, R13 ;  /* 0x000000000d0772ca */ /* 0x000fe200000e0000 */
[----:B------:R-:W-:Y:S01]  /*18c40*/  IMAD.MOV.U32 R13, RZ, RZ, 0x40000040 ;  /* 0x40000040ff0d7424 */ /* 0x000fe200078e00ff */
[----:B------:R-:W-:Y:S01]  /*18c50*/  IADD3 R8, R8, 0x6, RZ ;  /* 0x0000000608087810 */ /* 0x000fe20007ffe0ff */
[----:B------:R-:W-:Y:S02]  /*18c60*/  WARPGROUP.DEPBAR.LE gsb0, 0x0 ;  /* 0x00008000000079c5 */ /* 0x000fe40000010000 */
[----:B------:R-:W-:-:S15]  /*18c70*/  WARPGROUP.ARRIVE ;  /* 0x00000000000079c5 */ /* 0x000fde0000000000 */
[----:B------:R-:W-:-:S05]  /*18c80*/  NOP ;  /* 0x0000000000007918 */ /* 0x000fca0000000000 */
        /* <DEDUP_REMOVED lines=16> */
.L_x_3111:
[----:B------:R-:W2:Y:S01]  /*18d90*/  LDL R7, [R1+0x10] ;  /* 0x0000100001077983 */ /* 0x000ea20000100800 */
[----:B------:R-:W-:Y:S01]  /*18da0*/  ISETP.NE.AND P1, PT, R219, 0x1, PT ;  /* 0x00000001db00780c */ /* 0x000fe20003f25270 */
[----:B------:R-:W-:-:S12]  /*18db0*/  VIADD R6, R6, 0x38860 ;  /* 0x0003886006067836 */ /* 0x000fd80000000000 */
[----:B------:R-:W2:Y:S08]  /*18dc0*/  @P1 LDC R8, c[0x0][0x44c] ;  /* 0x00011300ff081b82 */ /* 0x000eb00000000800 */
[----:B------:R-:W0:Y:S01]  /*18dd0*/  @P1 LDC R9, c[0x0][0x450] ;  /* 0x00011400ff091b82 */ /* 0x000e220000000800 */
[----:B--2---:R-:W-:-:S05]  /*18de0*/  @P1 IMAD.HI.U32 R8, R7, R8, RZ ;  /* 0x0000000807081227 */ /* 0x004fca00078e00ff */
[----:B0-----:R-:W-:Y:S01]  /*18df0*/  @P1 SHF.R.U32.HI R7, RZ, R9, R8 ;  /* 0x00000009ff071219 */ /* 0x001fe20000011608 */
[----:B------:R-:W-:-:S03]  /*18e00*/  IMAD.U32 R9, RZ, RZ, UR38 ;  /* 0x00000026ff097e24 */ /* 0x000fc6000f8e00ff */
[----:B------:R-:W-:Y:S02]  /*18e10*/  IADD3 R7, R7, R217, -R216 ;  /* 0x000000d907077210 */ /* 0x000fe40007ffe8d8 */
[----:B------:R-:W-:Y:S02]  /*18e20*/  PRMT R6, R9, 0x654, R6 ;  /* 0x0000065409067816 */ /* 0x000fe40000000006 */
[----:B------:R-:W-:Y:S02]  /*18e30*/  SHF.R.S32.HI R8, RZ, 0x1f, R7 ;  /* 0x0000001fff087819 */ /* 0x000fe40000011407 */
[----:B------:R0:W-:Y:S02]  /*18e40*/  SYNCS.ARRIVE.TRANS64.RED.A1T0 RZ, [R6+URZ], RZ ;  /* 0x000000ff06ff79a7 */ /* 0x0001e4000810043f */
[----:B------:R-:W-:-:S04]  /*18e50*/  LEA.HI R8, R8, R7, RZ, 0x7 ;  /* 0x0000000708087211 */ /* 0x000fc800078f38ff */
[----:B------:R-:W-:Y:S01]  /*18e60*/  SHF.R.S32.HI R8, RZ, 0x7, R8 ;  /* 0x00000007ff087819 */ /* 0x000fe20000011408 */
[----:B0-----:R-:W-:-:S03]  /*18e70*/  VIADD R6, R168, 0xfffffffe ;  /* 0xfffffffea8067836 */ /* 0x001fc60000000000 */
[----:B------:R-:W-:-:S04]  /*18e80*/  VIMNMX R20, RZ, R8, !PT ;  /* 0x00000008ff147248 */ /* 0x000fc80007fe0100 */
[----:B------:R-:W-:-:S13]  /*18e90*/  ISETP.GE.AND P1, PT, R6, R20, PT ;  /* 0x000000140600720c */ /* 0x000fda0003f26270 */
[----:B------:R-:W-:Y:S05]  /*18ea0*/  @!P1 BRA `(.L_x_3112) ;  /* 0x0000002c00b49947 */ /* 0x000fea0003800000 */
[----:B------:R-:W-:Y:S02]  /*18eb0*/  IMAD.MOV.U32 R12, RZ, RZ, R0 ;  /* 0x000000ffff0c7224 */ /* 0x000fe400078e0000 */
[----:B------:R-:W-:-:S07]  /*18ec0*/  IMAD.MOV.U32 R11, RZ, RZ, R3 ;  /* 0x000000ffff0b7224 */ /* 0x000fce00078e0003 */
.L_x_3124:
[----:B------:R-:W-:Y:S01]  /*18ed0*/  VIADD R222, R222, 0x1 ;  /* 0x00000001dede7836 */ /* 0x000fe20000000000 */
[----:B------:R-:W-:Y:S05]  /*18ee0*/  YIELD ;  /* 0x0000000000007946 */ /* 0x000fea0003800000 */
[----:B------:R-:W-:-:S04]  /*18ef0*/  ISETP.NE.AND P1, PT, R222, 0x2, PT ;  /* 0x00000002de00780c */ /* 0x000fc80003f25270 */
[----:B------:R-:W-:Y:S02]  /*18f00*/  SEL R0, RZ, 0x1, P1 ;  /* 0x00000001ff007807 */ /* 0x000fe40000800000 */
[----:B------:R-:W-:Y:S02]  /*18f10*/  SEL R9, R222, RZ, P1 ;  /* 0x000000ffde097207 */ /* 0x000fe40000800000 */
[----:B------:R-:W-:Y:S02]  /*18f20*/  LOP3.LUT R223, R223, R0, RZ, 0x3c, !PT ;  /* 0x00000000dfdf7212 */ /* 0x000fe400078e3cff */
[----:B------:R-:W-:Y:S01]  /*18f30*/  MOV R222, R9 ;  /* 0x0000000900de7202 */ /* 0x000fe20000000f00 */
[----:B0-2---:R-:W-:Y:S06]  /*18f40*/  @!P0 BRA `(.L_x_3113) ;  /* 0x0000000000048947 */ /* 0x005fec0003800000 */
[----:B------:R-:W-:Y:S01]  /*18f50*/  BPT.TRAP 0x1 ;  /* 0x000000040000795c */ /* 0x000fe20000300000 */
.L_x_3113:
[----:B------:R-:W-:Y:S01]  /*18f60*/  IMAD R7, R222, 0x8, R22 ;  /* 0x00000008de077824 */ /* 0x000fe200078e0216 */
[----:B------:R-:W-:-:S04]  /*18f70*/  SHF.L.U32 R8, R223, 0x1f, RZ ;  /* 0x0000001fdf087819 */ /* 0x000fc800000006ff */
[----:B------:R0:W1:Y:S01]  /*18f80*/  SYNCS.PHASECHK.TRANS64.TRYWAIT P1, [R7+URZ+0x38830], R8 ;  /* 0x03883008070075a7 */ /* 0x000062000802017f */
[----:B------:R-:W-:Y:S05]  /*18f90*/  @!P0 BRA `(.L_x_3114) ;  /* 0x0000000000048947 */ /* 0x000fea0003800000 */
[----:B------:R-:W-:Y:S01]  /*18fa0*/  BPT.TRAP 0x1 ;  /* 0x000000040000795c */ /* 0x000fe20000300000 */
.L_x_3114:
[----:B------:R-:W-:Y:S01]  /*18fb0*/  LEA R14, R9, UR61, 0xb ;  /* 0x0000003d090e7c11 */ /* 0x000fe2000f8e58ff */
[----:B------:R-:W-:-:S04]  /*18fc0*/  IMAD.MOV.U32 R15, RZ, RZ, 0x40000040 ;  /* 0x40000040ff0f7424 */ /* 0x000fc800078e00ff */
[C---:B------:R-:W-:Y:S02]  /*18fd0*/  VIADD R152, R14.reuse, 0x2 ;  /* 0x000000020e987836 */ /* 0x040fe40000000000 */
[----:B------:R-:W-:Y:S01]  /*18fe0*/  VIADD R0, R14, 0x4 ;  /* 0x000000040e007836 */ /* 0x000fe20000000000 */
[----:B-1----:R-:W-:Y:S06]  /*18ff0*/  @P1 BRA `(.L_x_3115) ;  /* 0x0000000000081947 */ /* 0x002fec0003800000 */
[----:B------:R-:W1:Y:S02]  /*19000*/  SYNCS.PHASECHK.TRANS64.TRYWAIT P1, [R7+URZ+0x38830], R8 ;  /* 0x03883008070075a7 */ /* 0x000e64000802017f */
[----:B-1----:R-:W-:Y:S05]  /*19010*/  @!P1 BRA `(.L_x_3116) ;  /* 0x0000014000f49947 */ /* 0x002fea0003800000 */
.L_x_3115:
[----:B------:R-:W2:Y:S01]  /*19020*/  LDL.64 R158, [R1+0x8] ;  /* 0x00000800019e7983 */ /* 0x000ea20000100a00 */
[----:B------:R-:W-:Y:S05]  /*19030*/  WARPSYNC.ALL ;  /* 0x0000000000007948 */ /* 0x000fea0003800000 */
[----:B------:R-:W-:Y:S01]  /*19040*/  R2UR UR6, R152 ;  /* 0x00000000980672ca */ /* 0x000fe200000e0000 */
[C---:B------:R-:W-:Y:S01]  /*19050*/  VIADD R154, R14.reuse, 0x6 ;  /* 0x000000060e9a7836 */ /* 0x040fe20000000000 */
[----:B------:R-:W-:Y:S01]  /*19060*/  R2UR UR10, R14 ;  /* 0x000000000e0a72ca */ /* 0x000fe200000e0000 */
[----:B------:R-:W-:Y:S01]  /*19070*/  IMAD.MOV.U32 R152, RZ, RZ, R0 ;  /* 0x000000ffff987224 */ /* 0x000fe200078e0000 */
[----:B------:R-:W-:Y:S01]  /*19080*/  R2UR UR11, R15 ;  /* 0x000000000f0b72ca */ /* 0x000fe200000e0000 */
[----:B------:R-:W-:Y:S01]  /*19090*/  IMAD.MOV.U32 R153, RZ, RZ, 0x40000040 ;  /* 0x40000040ff997424 */ /* 0x000fe200078e00ff */
[----:B------:R-:W-:Y:S01]  /*190a0*/  R2UR UR18, R154 ;  /* 0x000000009a1272ca */ /* 0x000fe200000e0000 */
[----:B------:R-:W-:Y:S01]  /*190b0*/  IMAD.MOV.U32 R155, RZ, RZ, 0x40000040 ;  /* 0x40000040ff9b7424 */ /* 0x000fe200078e00ff */
[----:B------:R-:W-:Y:S01]  /*190c0*/  R2UR UR14, R152 ;  /* 0x00000000980e72ca */ /* 0x000fe200000e0000 */
[C---:B------:R-:W-:Y:S01]  /*190d0*/  VIADD R154, R14.reuse, 0x402 ;  /* 0x000004020e9a7836 */ /* 0x040fe20000000000 */
[C---:B------:R-:W-:Y:S01]  /*190e0*/  IADD3 R152, R14.reuse, 0x400, RZ ;  /* 0x000004000e987810 */ /* 0x040fe20007ffe0ff */
[----:B------:R-:W-:Y:S01]  /*190f0*/  VIADD R156, R14, 0x404 ;  /* 0x000004040e9c7836 */ /* 0x000fe20000000000 */
[C---:B------:R-:W-:Y:S01]  /*19100*/  R2UR UR7, R153.reuse ;  /* 0x00000000990772ca */ /* 0x040fe200000e0000 */
[----:B------:R-:W-:Y:S01]  /*19110*/  IMAD.MOV.U32 R157, RZ, RZ, 0x40000040 ;  /* 0x40000040ff9d7424 */ /* 0x000fe200078e00ff */
        /* <DEDUP_REMOVED lines=25> */
[----:B------:R-:W3:Y:S01]  /*192b0*/  S2R R3, SR_TID.X ;  /* 0x0000000000037919 */ /* 0x000ee20000002100 */
[----:B------:R-:W-:-:S02]  /*192c0*/  R2UR UR35, R15 ;  /* 0x000000000f2372ca */ /* 0x000fc400000e0000 */
[----:B---3--:R-:W-:-:S04]  /*192d0*/  SHF.R.U32.HI R0, RZ, 0x7, R3 ;  /* 0x00000007ff007819 */ /* 0x008fc80000011603 */
[----:B------:R-:W-:Y:S02]  /*192e0*/  IADD3 R10, -R0, 0xb, RZ ;  /* 0x0000000b000a7810 */ /* 0x000fe40007ffe1ff */
[----:B--2---:R-:W-:Y:S02]  /*192f0*/  R2UR UR8, R158 ;  /* 0x000000009e0872ca */ /* 0x004fe400000e0000 */
[----:B------:R-:W-:Y:S02]  /*19300*/  R2UR UR9, R159 ;  /* 0x000000009f0972ca */ /* 0x000fe400000e0000 */
[----:B------:R-:W-:-:S11]  /*19310*/  WARPGROUP.ARRIVE ;  /* 0x00000000000079c5 */ /* 0x000fd60000000000 */
[----:B------:R-:W-:Y:S03]  /*19320*/  QGMMA.64x128x32.F32.E4M3.E4M3 R152, gdesc[UR8], RZ, !UPT, gsb0 ;  /* 0x01e00000089879f3 */ /* 0x000fe6000c0008ff */
        /* <DEDUP_REMOVED lines=25> */
.L_x_3117:
[----:B------:R-:W3:Y:S04]  /*194c0*/  LDL R15, [R1+0x10] ;  /* 0x00001000010f7983 */ /* 0x000ee80000100800 */
[----:B------:R-:W3:Y:S04]  /*194d0*/  LDL R0, [R1+0x2c] ;  /* 0x00002c0001007983 */ /* 0x000ee80000100800 */
[----:B------:R-:W4:Y:S01]  /*194e0*/  LDL R14, [R1+0x30] ;  /* 0x00003000010e7983 */ /* 0x000f220000100800 */
[----:B------:R-:W-:-:S03]  /*194f0*/  ISETP.NE.AND P1, PT, R219, 0x1, PT ;  /* 0x00000001db00780c */ /* 0x000fc60003f25270 */
[----:B------:R-:W5:Y:S10]  /*19500*/  LDL.LU R21, [R1] ;  /* 0x0000000001157983 */ /* 0x000f740000300800 */
[----:B------:R-:W0:Y:S08]  /*19510*/  @P1 LDC R13, c[0x0][0x44c] ;  /* 0x00011300ff0d1b82 */ /* 0x000e300000000800 */
[----:B------:R-:W1:Y:S01]  /*19520*/  @P1 LDC R3, c[0x0][0x450] ;  /* 0x00011400ff031b82 */ /* 0x000e620000000800 */
[----:B---3--:R-:W-:-:S04]  /*19530*/  IMAD.IADD R0, R0, 0x1, R15 ;  /* 0x0000000100007824 */ /* 0x008fc800078e020f */
[----:B0-----:R-:W-:Y:S01]  /*19540*/  @P1 IMAD.HI.U32 R13, R0, R13, RZ ;  /* 0x0000000d000d1227 */ /* 0x001fe200078e00ff */
[----:B-----5:R-:W-:-:S04]  /*19550*/  LOP3.LUT R21, R21, 0xfffffeff, RZ, 0xc0, !PT ;  /* 0xfffffeff15157812 */ /* 0x020fc800078ec0ff */
[----:B-1----:R-:W-:Y:S02]  /*19560*/  @P1 SHF.R.U32.HI R0, RZ, R3, R13 ;  /* 0x00000003ff001219 */ /* 0x002fe4000001160d */
[----:B------:R-:W-:Y:S02]  /*19570*/  MOV R13, 0xffffff80 ;  /* 0xffffff80000d7802 */ /* 0x000fe40000000f00 */
[----:B------:R-:W-:Y:S01]  /*19580*/  @P0 LOP3.LUT R21, R21, 0x100, RZ, 0xfc, !PT ;  /* 0x0000010015150812 */ /* 0x000fe200078efcff */
[----:B------:R-:W0:Y:S02]  /*19590*/  SHFL.IDX PT, R3, R0, RZ, 0x1c1f ;  /* 0x001c1fff00037589 */ /* 0x000e2400000e0000 */
[----:B------:R-:W-:Y:S01]  /*195a0*/  IMAD R13, R6, R13, 0x1 ;  /* 0x00000001060d7424 */ /* 0x000fe200078e020d */
[----:B------:R-:W-:Y:S01]  /*195b0*/  LOP3.LUT R21, R21, 0xfffffdff, RZ, 0xc0, !PT ;  /* 0xfffffdff15157812 */ /* 0x000fe200078ec0ff */
[----:B------:R-:W1:Y:S02]  /*195c0*/  SHFL.IDX PT, R0, R0, 0x1, 0x1c1f ;  /* 0x003c1f0000007f89 */ /* 0x000e6400000e0000 */
[----:B----4-:R-:W-:-:S05]  /*195d0*/  IMAD R13, R14, -0x2, R13 ;  /* 0xfffffffe0e0d7824 */ /* 0x010fca00078e020d */
[----:B------:R-:W-:-:S05]  /*195e0*/  IADD3 R13, -R216, R13, R217 ;  /* 0x0000000dd80d7210 */ /* 0x000fca0007ffe1d9 */
[C---:B0-----:R-:W-:Y:S02]  /*195f0*/  IMAD.IADD R3, R13.reuse, 0x1, R3 ;  /* 0x000000010d037824 */ /* 0x041fe400078e0203 */
[----:B-1----:R-:W-:-:S03]  /*19600*/  IMAD.IADD R0, R13, 0x1, R0 ;  /* 0x000000010d007824 */ /* 0x002fc600078e0200 */
[C---:B------:R-:W-:Y:S02]  /*19610*/  ISETP.GT.AND P4, PT, R3.reuse, RZ, PT ;  /* 0x000000ff0300720c */ /* 0x040fe40003f84270 */
[C---:B------:R-:W-:Y:S02]  /*19620*/  ISETP.GT.AND P3, PT, R3.reuse, 0x1, PT ;  /* 0x000000010300780c */ /* 0x040fe40003f64270 */
[----:B------:R-:W-:Y:S02]  /*19630*/  ISETP.GT.AND P6, PT, R0, RZ, PT ;  /* 0x000000ff0000720c */ /* 0x000fe40003fc4270 */
[----:B------:R-:W-:Y:S02]  /*19640*/  ISETP.GT.AND P2, PT, R3, 0x8, PT ;  /* 0x000000080300780c */ /* 0x000fe40003f44270 */
[----:B------:R-:W-:Y:S02]  /*19650*/  FSEL R154, R154, -INF , P6 ;  /* 0xff8000009a9a7808 */ /* 0x000fe40003000000 */
[----:B------:R-:W-:-:S02]  /*19660*/  ISETP.GT.AND P6, PT, R0, 0x1, PT ;  /* 0x000000010000780c */ /* 0x000fc40003fc4270 */
[----:B------:R-:W-:Y:S02]  /*19670*/  ISETP.GT.AND P1, PT, R3, 0x9, PT ;  /* 0x000000090300780c */ /* 0x000fe40003f24270 */
[----:B------:R-:W-:Y:S02]  /*19680*/  FSEL R155, R155, -INF , P6 ;  /* 0xff8000009b9b7808 */ /* 0x000fe40003000000 */
[----:B------:R-:W-:Y:S02]  /*19690*/  ISETP.GT.AND P6, PT, R0, 0x8, PT ;  /* 0x000000080000780c */ /* 0x000fe40003fc4270 */
[----:B------:R-:W-:Y:S02]  /*196a0*/  FSEL R152, R152, -INF , P4 ;  /* 0xff80000098987808 */ /* 0x000fe40002000000 */
[----:B------:R-:W-:Y:S02]  /*196b0*/  FSEL R158, R158, -INF , P6 ;  /* 0xff8000009e9e7808 */ /* 0x000fe40003000000 */
[----:B------:R-:W-:-:S02]  /*196c0*/  ISETP.GT.AND P6, PT, R0, 0x9, PT ;  /* 0x000000090000780c */ /* 0x000fc40003fc4270 */
[----:B------:R-:W-:Y:S02]  /*196d0*/  FSEL R13, R153, -INF , P3 ;  /* 0xff800000990d7808 */ /* 0x000fe40001800000 */
        /* <DEDUP_REMOVED lines=8> */
[----:B------:R-:W-:Y:S02]  /*19760*/  ISETP.GT.AND P4, PT, R3, 0x10, PT ;  /* 0x000000100300780c */ /* 0x000fe40003f84270 */
[----:B------:R-:W-:Y:S02]  /*19770*/  FSEL R166, R166, -INF , P6 ;  /* 0xff800000a6a67808 */ /* 0x000fe40003000000 */
[----:B------:R-:W-:-:S02]  /*19780*/  ISETP.GT.AND P6, PT, R0, 0x19, PT ;  /* 0x000000190000780c */ /* 0x000fc40003fc4270 */
[----:B------:R-:W-:Y:S02]  /*19790*/  ISETP.GT.AND P3, PT, R3, 0x11, PT ;  /* 0x000000110300780c */ /* 0x000fe40003f64270 */
        /* <DEDUP_REMOVED lines=71> */
[----:B------:R-:W-:Y:S02]  /*19c10*/  FMNMX.FTZ R0, R154, R12, !PT ;  /* 0x0000000c9a007209 */ /* 0x000fe40007810000 */
[----:B------:R-:W-:Y:S02]  /*19c20*/  FSEL R215, R215, -INF , P6 ;  /* 0xff800000d7d77808 */ /* 0x000fe40003000000 */
[----:B------:R-:W-:Y:S02]  /*19c30*/  FMNMX.FTZ R0, R155, R0, !PT ;  /* 0x000000009b007209 */ /* 0x000fe40007810000 */
[C---:B------:R-:W-:Y:S02]  /*19c40*/  ISETP.GT.AND P4, PT, R3.reuse, 0x40, PT ;  /* 0x000000400300780c */ /* 0x040fe40003f84270 */
[----:B------:R-:W-:Y:S02]  /*19c50*/  FMNMX.FTZ R0, R158, R0, !PT ;  /* 0x000000009e007209 */ /* 0x000fe40007810000 */
[----:B------:R-:W-:-:S02]  /*19c60*/  ISETP.GT.AND P3, PT, R3, 0x41, PT ;  /* 0x000000410300780c */ /* 0x000fc40003f64270 */
[----:B------:R-:W-:Y:S02]  /*19c70*/  FMNMX.FTZ R0, R159, R0, !PT ;  /* 0x000000009f007209 */ /* 0x000fe40007810000 */
[C---:B------:R-:W-:Y:S02]  /*19c80*/  ISETP.GT.AND P2, PT, R3.reuse, 0x48, PT ;  /* 0x000000480300780c */ /* 0x040fe40003f44270 */
[----:B------:R-:W-:Y:S02]  /*19c90*/  FMNMX.FTZ R0, R162, R0, !PT ;  /* 0x00000000a2007209 */ /* 0x000fe40007810000 */
[----:B------:R-:W-:Y:S02]  /*19ca0*/  ISETP.GT.AND P1, PT, R3, 0x49, PT ;  /* 0x000000490300780c */ /* 0x000fe40003f24270 */
[----:B------:R-:W-:Y:S02]  /*19cb0*/  FMNMX.FTZ R0, R163, R0, !PT ;  /* 0x00000000a3007209 */ /* 0x000fe40007810000 */
        /* <DEDUP_REMOVED lines=8> */
[C---:B------:R-:W-:Y:S02]  /*19d40*/  ISETP.GT.AND P4, PT, R3.reuse, 0x50, PT ;  /* 0x000000500300780c */ /* 0x040fe40003f84270 */
[----:B------:R-:W-:Y:S02]  /*19d50*/  FMNMX.FTZ R0, R174, R0, !PT ;  /* 0x00000000ae007209 */ /* 0x000fe40007810000 */
[----:B------:R-:W-:Y:S02]  /*19d60*/  ISETP.GT.AND P3, PT, R3, 0x51, PT ;  /* 0x000000510300780c */ /* 0x000fe40003f64270 */
[----:B------:R-:W-:Y:S02]  /*19d70*/  FMNMX.FTZ R0, R175, R0, !PT ;  /* 0x00000000af007209 */ /* 0x000fe40007810000 */
[----:B------:R-:W-:-:S02]  /*19d80*/  ISETP.GT.AND P2, PT, R3, 0x58, PT ;  /* 0x000000580300780c */ /* 0x000fc40003f44270 */
[----:B------:R-:W-:Y:S02]  /*19d90*/  FMNMX.FTZ R0, R178, R0, !PT ;  /* 0x00000000b2007209 */ /* 0x000fe40007810000 */
[----:B------:R-:W-:Y:S02]  /*19da0*/  ISETP.GT.AND P1, PT, R3, 0x59, PT ;  /* 0x000000590300780c */ /* 0x000fe40003f24270 */
[----:B------:R-:W-:Y:S02]  /*19db0*/  FMNMX.FTZ R0, R179, R0, !PT ;  /* 0x00000000b3007209 */ /* 0x000fe40007810000 */
[----:B------:R-:W-:Y:S02]  /*19dc0*/  FSEL R192, R192, -INF , P4 ;  /* 0xff800000c0c07808 */ /* 0x000fe40002000000 */
[----:B------:R-:W-:Y:S02]  /*19dd0*/  FMNMX.FTZ R0, R182, R0, !PT ;  /* 0x00000000b6007209 */ /* 0x000fe40007810000 */
[----:B------:R-:W-:-:S02]  /*19de0*/  FSEL R193, R193, -INF , P3 ;  /* 0xff800000c1c17808 */ /* 0x000fc40001800000 */
[----:B------:R-:W-:Y:S02]  /*19df0*/  FMNMX.FTZ R0, R183, R0, !PT ;  /* 0x00000000b7007209 */ /* 0x000fe40007810000 */
[----:B------:R-:W-:Y:S02]  /*19e00*/  @P0 LOP3.LUT R21, R21, 0x200, RZ, 0xfc, !PT ;  /* 0x0000020015150812 */ /* 0x000fe400078efcff */
[----:B------:R-:W-:Y:S02]  /*19e10*/  FMNMX.FTZ R0, R186, R0, !PT ;  /* 0x00000000ba007209 */ /* 0x000fe40007810000 */
[----:B------:R-:W-:Y:S01]  /*19e20*/  FSEL R196, R196, -INF , P2 ;  /* 0xff800000c4c47808 */ /* 0x000fe20001000000 */
[----:B------:R-:W-:Y:S01]  /*19e30*/  STL [R1], R21 ;  /* 0x0000001501007387 */ /* 0x000fe20000100800 */
[----:B------:R-:W-:Y:S02]  /*19e40*/  FMNMX.FTZ R0, R187, R0, !PT ;  /* 0x00000000bb007209 */ /* 0x000fe40007810000 */
[----:B------:R-:W-:-:S02]  /*19e50*/  FSEL R197, R197, -INF , P1 ;  /* 0xff800000c5c57808 */ /* 0x000fc40000800000 */
[----:B------:R-:W-:Y:S02]  /*19e60*/  FMNMX.FTZ R0, R190, R0, !PT ;  /* 0x00000000be007209 */ /* 0x000fe40007810000 */
[----:B------:R-:W-:Y:S02]  /*19e70*/  ISETP.GT.AND P5, PT, R3, 0x69, PT ;  /* 0x000000690300780c */ /* 0x000fe40003fa4270 */
        /* <DEDUP_REMOVED lines=9> */
[----:B------:R-:W-:-:S02]  /*19f10*/  ISETP.GT.AND P0, PT, R3, 0x60, PT ;  /* 0x000000600300780c */ /* 0x000fc40003f04270 */
[----:B------:R-:W-:Y:S02]  /*19f20*/  FMNMX.FTZ R0, R202, R0, !PT ;  /* 0x00000000ca007209 */ /* 0x000fe40007810000 */
[----:B------:R-:W-:Y:S02]  /*19f30*/  FSEL R200, R200, -INF , P0 ;  /* 0xff800000c8c87808 */ /* 0x000fe40000000000 */
[----:B------:R-:W-:Y:S02]  /*19f40*/  FMNMX.FTZ R0, R203, R0, !PT ;  /* 0x00000000cb007209 */ /* 0x000fe40007810000 */
[----:B------:R-:W-:Y:S02]  /*19f50*/  LOP3.LUT P0, RZ, R21, 0x200, RZ, 0xc0, !PT ;  /* 0x0000020015ff7812 */ /* 0x000fe4000780c0ff */
        /* <DEDUP_REMOVED lines=12> */
[----:B------:R-:W-:Y:S01]  /*1a020*/  LOP3.LUT P0, RZ, R21, 0x100, RZ, 0xc0, !PT ;  /* 0x0000010015ff7812 */ /* 0x000fe2000780c0ff */
[----:B------:R-:W0:Y:S02]  /*1a030*/  SHFL.BFLY PT, R14, R0, 0x2, 0x1f ;  /* 0x0c401f00000e7f89 */ /* 0x000e2400000e0000 */
[----:B0-----:R-:W-:-:S05]  /*1a040*/  FMNMX.FTZ R0, R0, R14, !PT ;  /* 0x0000000e00007209 */ /* 0x001fca0007810000 */
[----:B------:R-:W0:Y:S02]  /*1a050*/  SHFL.BFLY PT, R14, R0, 0x1, 0x1f ;  /* 0x0c201f00000e7f89 */ /* 0x000e2400000e0000 */
[----:B0-----:R-:W-:-:S04]  /*1a060*/  FMNMX.FTZ R0, R0, R14, !PT ;  /* 0x0000000e00007209 */ /* 0x001fc80007810000 */
[----:B------:R-:W-:Y:S01]  /*1a070*/  FSETP.NEU.FTZ.AND P6, PT, R0, -INF , PT ;  /* 0xff8000000000780b */ /* 0x000fe20003fdd000 */
[----:B------:R-:W-:-:S03]  /*1a080*/  FFMA.FTZ R15, R2, R0, -8 ;  /* 0xc1000000020f7423 */ /* 0x000fc60000010000 */
[----:B------:R-:W-:Y:S02]  /*1a090*/  FSEL R14, R0, RZ, P6 ;  /* 0x000000ff000e7208 */ /* 0x000fe40003000000 */
[----:B------:R-:W-:Y:S02]  /*1a0a0*/  FSEL R15, R15, RZ, P6 ;  /* 0x000000ff0f0f7208 */ /* 0x000fe40003000000 */
[----:B------:R-:W-:Y:S01]  /*1a0b0*/  ISETP.GT.AND P6, PT, R3, 0x68, PT ;  /* 0x000000680300780c */ /* 0x000fe20003fc4270 */
[----:B------:R-:W-:-:S01]  /*1a0c0*/  FADD.FTZ R12, -R14, R12 ;  /* 0x0000000c0e0c7221 */ /* 0x000fc20000010100 */
[----:B------:R-:W-:Y:S01]  /*1a0d0*/  FMNMX.FTZ R3, R152, R11, !PT ;  /* 0x0000000b98037209 */ /* 0x000fe20007810000 */
[----:B------:R-:W-:-:S01]  /*1a0e0*/  FFMA.FTZ R154, R2, R154, -R15 ;  /* 0x0000009a029a7223 */ /* 0x000fc2000001080f */
[----:B------:R-:W-:Y:S01]  /*1a0f0*/  FSEL R204, R204, -INF , P6 ;  /* 0xff800000cccc7808 */ /* 0x000fe20003000000 */
[----:B------:R-:W-:-:S01]  /*1a100*/  FFMA.FTZ R158, R2, R158, -R15 ;  /* 0x0000009e029e7223 */ /* 0x000fc2000001080f */
[----:B------:R-:W-:Y:S01]  /*1a110*/  FMNMX.FTZ R3, R13, R3, !PT ;  /* 0x000000030d037209 */ /* 0x000fe20007810000 */
[----:B------:R-:W-:-:S01]  /*1a120*/  FFMA.FTZ R159, R2, R159, -R15 ;  /* 0x0000009f029f7223 */ /* 0x000fc2000001080f */
[C---:B------:R-:W-:Y:S01]  /*1a130*/  FMUL.FTZ R12, R2.reuse, R12 ;  /* 0x0000000c020c7220 */ /* 0x040fe20000410000 */
        /* <DEDUP_REMOVED lines=8> */
[--C-:B------:R-:W-:Y:S01]  /*1a1c0*/  FFMA.FTZ R170, R2, R170, -R15.reuse ;  /* 0x000000aa02aa7223 */ /* 0x100fe2000001080f */
[----:B------:R-:W-:Y:S01]  /*1a1d0*/  FMNMX.FTZ R3, R160, R3, !PT ;  /* 0x00000003a0037209 */ /* 0x000fe20007810000 */
[----:B------:R-:W0:Y:S01]  /*1a1e0*/  MUFU.EX2 R12, R12 ;  /* 0x0000000c000c7308 */ /* 0x000e220000000800 */
[----:B------:R-:W-:-:S01]  /*1a1f0*/  FFMA.FTZ R171, R2, R171, -R15 ;  /* 0x000000ab02ab7223 */ /* 0x000fc2000001080f */
[C-C-:B------:R-:W-:Y:S01]  /*1a200*/  FFMA.FTZ R174, R2.reuse, R174, -R15.reuse ;  /* 0x000000ae02ae7223 */ /* 0x140fe2000001080f */
[----:B------:R-:W-:Y:S01]  /*1a210*/  FMNMX.FTZ R3, R161, R3, !PT ;  /* 0x00000003a1037209 */ /* 0x000fe20007810000 */
[C-C-:B------:R-:W-:Y:S01]  /*1a220*/  FFMA.FTZ R175, R2.reuse, R175, -R15.reuse ;  /* 0x000000af02af7223 */ /* 0x140fe2000001080f */
[----:B------:R-:W-:-:S01]  /*1a230*/  FFMA.FTZ R178, R2, R178, -R15 ;  /* 0x000000b202b27223 */ /* 0x000fc2000001080f */
[--C-:B------:R-:W-:Y:S01]  /*1a240*/  FFMA.FTZ R179, R2, R179, -R15.reuse ;  /* 0x000000b302b37223 */ /* 0x100fe2000001080f */
[----:B------:R-:W-:Y:S01]  /*1a250*/  FMNMX.FTZ R3, R164, R3, !PT ;  /* 0x00000003a4037209 */ /* 0x000fe20007810000 */
[----:B------:R-:W-:Y:S01]  /*1a260*/  MUFU.EX2 R158, R158 ;  /* 0x0000009e009e7308 */ /* 0x000fe20000000800 */
[----:B------:R-:W-:-:S01]  /*1a270*/  FFMA.FTZ R182, R2, R182, -R15 ;  /* 0x000000b602b67223 */ /* 0x000fc2000001080f */
[C-C-:B------:R-:W-:Y:S01]  /*1a280*/  FFMA.FTZ R183, R2.reuse, R183, -R15.reuse ;  /* 0x000000b702b77223 */ /* 0x140fe2000001080f */
[----:B------:R-:W-:Y:S01]  /*1a290*/  FMNMX.FTZ R3, R165, R3, !PT ;  /* 0x00000003a5037209 */ /* 0x000fe20007810000 */
[C-C-:B------:R-:W-:Y:S01]  /*1a2a0*/  FFMA.FTZ R186, R2.reuse, R186, -R15.reuse ;  /* 0x000000ba02ba7223 */ /* 0x140fe2000001080f */
[----:B------:R-:W-:-:S01]  /*1a2b0*/  FFMA.FTZ R187, R2, R187, -R15 ;  /* 0x000000bb02bb7223 */ /* 0x000fc2000001080f */
[----:B------:R-:W-:Y:S01]  /*1a2c0*/  FFMA.FTZ R190, R2, R190, -R15 ;  /* 0x000000be02be7223 */ /* 0x000fe2000001080f */
[----:B------:R-:W-:Y:S01]  /*1a2d0*/  FMNMX.FTZ R3, R168, R3, !PT ;  /* 0x00000003a8037209 */ /* 0x000fe20007810000 */
[----:B------:R-:W1:Y:S01]  /*1a2e0*/  MUFU.EX2 R159, R159 ;  /* 0x0000009f009f7308 */ /* 0x000e620000000800 */
[----:B0-----:R-:W-:-:S01]  /*1a2f0*/  FFMA.FTZ R4, R12, R4, R154 ;  /* 0x000000040c047223 */ /* 0x001fc2000001009a */
        /* <DEDUP_REMOVED lines=15> */
[----:B-1----:R-:W-:Y:S01]  /*1a3f0*/  F2FP.SATFINITE.E4M3.F32.PACK_AB_MERGE_C R153, R159, R158, RZ ;  /* 0x0000009e9f99723e */ /* 0x002fe200048070ff */
[C-C-:B------:R-:W-:Y:S01]  /*1a400*/  FFMA.FTZ R210, R2.reuse, R210, -R15.reuse ;  /* 0x000000d202d27223 */ /* 0x140fe2000001080f */
[----:B------:R-:W-:Y:S01]  /*1a410*/  FMNMX.FTZ R3, R177, R3, !PT ;  /* 0x00000003b1037209 */ /* 0x000fe20007810000 */
[C-C-:B------:R-:W-:Y:S01]  /*1a420*/  FFMA.FTZ R211, R2.reuse, R211, -R15.reuse ;  /* 0x000000d302d37223 */ /* 0x140fe2000001080f */
[----:B------:R-:W-:-:S01]  /*1a430*/  FFMA.FTZ R214, R2, R214, -R15 ;  /* 0x000000d602d67223 */ /* 0x000fc2000001080f */
[----:B------:R-:W-:Y:S01]  /*1a440*/  FFMA.FTZ R15, R2, R215, -R15 ;  /* 0x000000d7020f7223 */ /* 0x000fe2000001080f */
[----:B------:R-:W-:Y:S01]  /*1a450*/  FMNMX.FTZ R3, R180, R3, !PT ;  /* 0x00000003b4037209 */ /* 0x000fe20007810000 */
[----:B------:R-:W-:Y:S01]  /*1a460*/  MUFU.EX2 R163, R163 ;  /* 0x000000a300a37308 */ /* 0x000fe20000000800 */
[----:B0-----:R-:W-:-:S01]  /*1a470*/  FADD.FTZ R4, R155, R4 ;  /* 0x000000049b047221 */ /* 0x001fc20000010000 */
[----:B------:R-:W-:Y:S01]  /*1a480*/  F2FP.SATFINITE.E4M3.F32.PACK_AB_MERGE_C R153, R155, R154, R153 ;  /* 0x0000009a9b99723e */ /* 0x000fe20004807099 */
[----:B------:R-:W-:Y:S01]  /*1a490*/  FMUL.FTZ R26, R26, R12 ;  /* 0x0000000c1a1a7220 */ /* 0x000fe20000410000 */
[----:B------:R-:W-:Y:S01]  /*1a4a0*/  FMNMX.FTZ R3, R181, R3, !PT ;  /* 0x00000003b5037209 */ /* 0x000fe20007810000 */
[----:B------:R-:W-:-:S01]  /*1a4b0*/  FADD.FTZ R4, R158, R4 ;  /* 0x000000049e047221 */ /* 0x000fc20000010000 */
[-C--:B------:R-:W-:Y:S01]  /*1a4c0*/  FMUL.FTZ R27, R27, R12.reuse ;  /* 0x0000000c1b1b7220 */ /* 0x080fe20000410000 */
[----:B------:R-:W-:Y:S01]  /*1a4d0*/  FMUL.FTZ R30, R30, R12 ;  /* 0x0000000c1e1e7220 */ /* 0x000fe20000410000 */
[----:B------:R-:W-:Y:S01]  /*1a4e0*/  FMNMX.FTZ R3, R184, R3, !PT ;  /* 0x00000003b8037209 */ /* 0x000fe20007810000 */
[----:B------:R-:W-:-:S01]  /*1a4f0*/  FADD.FTZ R4, R159, R4 ;  /* 0x000000049f047221 */ /* 0x000fc20000010000 */
[----:B------:R-:W-:Y:S01]  /*1a500*/  MUFU.EX2 R166, R166 ;  /* 0x000000a600a67308 */ /* 0x000fe20000000800 */
[-C--:B------:R-:W-:Y:S01]  /*1a510*/  FMUL.FTZ R31, R31, R12.reuse ;  /* 0x0000000c1f1f7220 */ /* 0x080fe20000410000 */
[----:B------:R-:W-:Y:S01]  /*1a520*/  FMNMX.FTZ R3, R185, R3, !PT ;  /* 0x00000003b9037209 */ /* 0x000fe20007810000 */
[-C--:B------:R-:W-:Y:S01]  /*1a530*/  FMUL.FTZ R34, R34, R12.reuse ;  /* 0x0000000c22227220 */ /* 0x080fe20000410000 */
[-C--:B------:R-:W-:Y:S01]  /*1a540*/  FMUL.FTZ R35, R35, R12.reuse ;  /* 0x0000000c23237220 */ /* 0x080fe20000410000 */
[-C--:B------:R-:W-:Y:S01]  /*1a550*/  FMUL.FTZ R38, R38, R12.reuse ;  /* 0x0000000c26267220 */ /* 0x080fe20000410000 */
[----:B------:R-:W-:Y:S01]  /*1a560*/  FMNMX.FTZ R3, R188, R3, !PT ;  /* 0x00000003bc037209 */ /* 0x000fe20007810000 */
[-C--:B------:R-:W-:Y:S01]  /*1a570*/  FMUL.FTZ R39, R39, R12.reuse ;  /* 0x0000000c27277220 */ /* 0x080fe20000410000 */
        /* <DEDUP_REMOVED lines=79> */
[----:B0-----:R-:W-:Y:S01]  /*1aa70*/  FMNMX.FTZ R3, R3, R14, !PT ;  /* 0x0000000e03037209 */ /* 0x001fe20007810000 */
[----:B------:R-:W-:Y:S01]  /*1aa80*/  MUFU.EX2 R187, R187 ;  /* 0x000000bb00bb7308 */ /* 0x000fe20000000800 */
[----:B------:R-:W-:-:S03]  /*1aa90*/  FMUL.FTZ R151, R151, R12 ;  /* 0x0000000c97977220 */ /* 0x000fc60000410000 */
[----:B------:R-:W0:Y:S04]  /*1aaa0*/  SHFL.BFLY PT, R14, R3, 0x1, 0x1f ;  /* 0x0c201f00030e7f89 */ /* 0x000e2800000e0000 */
[----:B------:R-:W-:Y:S08]  /*1aab0*/  MUFU.EX2 R190, R190 ;  /* 0x000000be00be7308 */ /* 0x000ff00000000800 */
[----:B------:R-:W-:Y:S08]  /*1aac0*/  MUFU.EX2 R191, R191 ;  /* 0x000000bf00bf7308 */ /* 0x000ff00000000800 */
[----:B------:R-:W-:Y:S01]  /*1aad0*/  MUFU.EX2 R194, R194 ;  /* 0x000000c200c27308 */ /* 0x000fe20000000800 */
[----:B0-----:R-:W-:-:S04]  /*1aae0*/  FMNMX.FTZ R3, R3, R14, !PT ;  /* 0x0000000e03037209 */ /* 0x001fc80007810000 */
[----:B------:R-:W-:Y:S01]  /*1aaf0*/  FSETP.NEU.FTZ.AND P1, PT, R3, -INF , PT ;  /* 0xff8000000300780b */ /* 0x000fe20003f3d000 */
[----:B------:R-:W-:-:S02]  /*1ab00*/  FFMA.FTZ R21, R2, R3, -8 ;  /* 0xc100000002157423 */ /* 0x000fc40000010003 */
[----:B------:R-:W-:Y:S01]  /*1ab10*/  MUFU.EX2 R195, R195 ;  /* 0x000000c300c37308 */ /* 0x000fe20000000800 */
[----:B------:R-:W-:Y:S02]  /*1ab20*/  FSEL R14, R3, RZ, P1 ;  /* 0x000000ff030e7208 */ /* 0x000fe40000800000 */
[----:B------:R-:W-:-:S03]  /*1ab30*/  FSEL R21, R21, RZ, P1 ;  /* 0x000000ff15157208 */ /* 0x000fc60000800000 */
[----:B------:R-:W-:Y:S02]  /*1ab40*/  FADD.FTZ R11, -R14, R11 ;  /* 0x0000000b0e0b7221 */ /* 0x000fe40000010100 */
[----:B------:R-:W-:Y:S01]  /*1ab50*/  MUFU.EX2 R198, R198 ;  /* 0x000000c600c67308 */ /* 0x000fe20000000800 */
[----:B------:R-:W-:-:S01]  /*1ab60*/  FFMA.FTZ R152, R2, R152, -R21 ;  /* 0x0000009802987223 */ /* 0x000fc20000010815 */
[C-C-:B------:R-:W-:Y:S01]  /*1ab70*/  FFMA.FTZ R13, R2.reuse, R13, -R21.reuse ;  /* 0x0000000d020d7223 */ /* 0x140fe20000010815 */
[C---:B------:R-:W-:Y:S01]  /*1ab80*/  FMUL.FTZ R11, R2.reuse, R11 ;  /* 0x0000000b020b7220 */ /* 0x040fe20000410000 */
[C-C-:B------:R-:W-:Y:S01]  /*1ab90*/  FFMA.FTZ R14, R2.reuse, R156, -R21.reuse ;  /* 0x0000009c020e7223 */ /* 0x140fe20000010815 */
[----:B------:R-:W-:-:S01]  /*1aba0*/  FFMA.FTZ R156, R2, R157, -R21 ;  /* 0x0000009d029c7223 */ /* 0x000fc20000010815 */
[C-C-:B------:R-:W-:Y:S01]  /*1abb0*/  FFMA.FTZ R154, R2.reuse, R160, -R21.reuse ;  /* 0x000000a0029a7223 */ /* 0x140fe20000010815 */
[----:B------:R-:W-:-:S01]  /*1abc0*/  FFMA.FTZ R155, R2, R161, -R21 ;  /* 0x000000a1029b7223 */ /* 0x000fc20000010815 */
[----:B------:R-:W-:Y:S01]  /*1abd0*/  MUFU.EX2 R152, R152 ;  /* 0x0000009800987308 */ /* 0x000fe20000000800 */
[----:B------:R-:W-:-:S01]  /*1abe0*/  FFMA.FTZ R159, R2, R164, -R21 ;  /* 0x000000a4029f7223 */ /* 0x000fc20000010815 */
[C-C-:B------:R-:W-:Y:S01]  /*1abf0*/  FFMA.FTZ R161, R2.reuse, R165, -R21.reuse ;  /* 0x000000a502a17223 */ /* 0x140fe20000010815 */
[----:B------:R-:W-:-:S01]  /*1ac00*/  FFMA.FTZ R165, R2, R172, -R21 ;  /* 0x000000ac02a57223 */ /* 0x000fc20000010815 */
[----:B------:R-:W-:-:S02]  /*1ac10*/  IMAD.U32 R172, RZ, RZ, UR38 ;  /* 0x00000026ffac7e24 */ /* 0x000fc4000f8e00ff */
[----:B------:R-:W-:-:S01]  /*1ac20*/  FFMA.FTZ R157, R2, R168, -R21 ;  /* 0x000000a8029d7223 */ /* 0x000fc20000010815 */
[C-C-:B------:R-:W-:Y:S01]  /*1ac30*/  FFMA.FTZ R158, R2.reuse, R169, -R21.reuse ;  /* 0x000000a9029e7223 */ /* 0x140fe20000010815 */
[----:B------:R-:W-:-:S01]  /*1ac40*/  FFMA.FTZ R168, R2, R173, -R21 ;  /* 0x000000ad02a87223 */ /* 0x000fc20000010815 */
[----:B------:R-:W0:Y:S01]  /*1ac50*/  MUFU.EX2 R11, R11 ;  /* 0x0000000b000b7308 */ /* 0x000e220000000800 */
[----:B------:R-:W-:-:S01]  /*1ac60*/  FFMA.FTZ R160, R2, R176, -R21 ;  /* 0x000000b002a07223 */ /* 0x000fc20000010815 */
[C-C-:B------:R-:W-:Y:S01]  /*1ac70*/  FFMA.FTZ R164, R2.reuse, R177, -R21.reuse ;  /* 0x000000b102a47223 */ /* 0x140fe20000010815 */
[----:B------:R-:W-:-:S01]  /*1ac80*/  FFMA.FTZ R169, R2, R180, -R21 ;  /* 0x000000b402a97223 */ /* 0x000fc20000010815 */
[C-C-:B------:R-:W-:Y:S01]  /*1ac90*/  FFMA.FTZ R181, R2.reuse, R181, -R21.reuse ;  /* 0x000000b502b57223 */ /* 0x140fe20000010815 */
[----:B------:R-:W-:-:S01]  /*1aca0*/  FFMA.FTZ R184, R2, R184, -R21 ;  /* 0x000000b802b87223 */ /* 0x000fc20000010815 */
[C-C-:B------:R-:W-:Y:S01]  /*1acb0*/  FFMA.FTZ R185, R2.reuse, R185, -R21.reuse ;  /* 0x000000b902b97223 */ /* 0x140fe20000010815 */
[----:B------:R-:W-:-:S01]  /*1acc0*/  FFMA.FTZ R188, R2, R188, -R21 ;  /* 0x000000bc02bc7223 */ /* 0x000fc20000010815 */
[----:B------:R-:W1:Y:S01]  /*1acd0*/  MUFU.EX2 R13, R13 ;  /* 0x0000000d000d7308 */ /* 0x000e620000000800 */
[----:B------:R-:W-:-:S01]  /*1ace0*/  FFMA.FTZ R189, R2, R189, -R21 ;  /* 0x000000bd02bd7223 */ /* 0x000fc20000010815 */
[C-C-:B------:R-:W-:Y:S01]  /*1acf0*/  FFMA.FTZ R192, R2.reuse, R192, -R21.reuse ;  /* 0x000000c002c07223 */ /* 0x140fe20000010815 */
[----:B------:R-:W-:-:S01]  /*1ad00*/  FFMA.FTZ R193, R2, R193, -R21 ;  /* 0x000000c102c17223 */ /* 0x000fc20000010815 */
[C-C-:B------:R-:W-:Y:S01]  /*1ad10*/  FFMA.FTZ R196, R2.reuse, R196, -R21.reuse ;  /* 0x000000c402c47223 */ /* 0x140fe20000010815 */
[----:B------:R-:W-:-:S01]  /*1ad20*/  FFMA.FTZ R197, R2, R197, -R21 ;  /* 0x000000c502c57223 */ /* 0x000fc20000010815 */
[C-C-:B------:R-:W-:Y:S01]  /*1ad30*/  FFMA.FTZ R200, R2.reuse, R200, -R21.reuse ;  /* 0x000000c802c87223 */ /* 0x140fe20000010815 */
[----:B------:R-:W-:-:S01]  /*1ad40*/  FFMA.FTZ R201, R2, R201, -R21 ;  /* 0x000000c902c97223 */ /* 0x000fc20000010815 */
[----:B------:R-:W3:Y:S01]  /*1ad50*/  MUFU.EX2 R14, R14 ;  /* 0x0000000e000e7308 */ /* 0x000ee20000000800 */
[----:B0-----:R-:W-:-:S01]  /*1ad60*/  FFMA.FTZ R5, R11, R5, R152 ;  /* 0x000000050b057223 */ /* 0x001fc20000010098 */
[C-C-:B------:R-:W-:Y:S01]  /*1ad70*/  FFMA.FTZ R204, R2.reuse, R204, -R21.reuse ;  /* 0x000000cc02cc7223 */ /* 0x140fe20000010815 */
[----:B------:R-:W-:-:S01]  /*1ad80*/  FFMA.FTZ R205, R2, R205, -R21 ;  /* 0x000000cd02cd7223 */ /* 0x000fc20000010815 */
[C-C-:B------:R-:W-:Y:S01]  /*1ad90*/  FFMA.FTZ R208, R2.reuse, R208, -R21.reuse ;  /* 0x000000d002d07223 */ /* 0x140fe20000010815 */
[----:B------:R-:W-:-:S01]  /*1ada0*/  FFMA.FTZ R209, R2, R209, -R21 ;  /* 0x000000d102d17223 */ /* 0x000fc20000010815 */
[C-C-:B------:R-:W-:Y:S01]  /*1adb0*/  FFMA.FTZ R212, R2.reuse, R212, -R21.reuse ;  /* 0x000000d402d47223 */ /* 0x140fe20000010815 */
[----:B------:R-:W-:-:S01]  /*1adc0*/  FFMA.FTZ R21, R2, R213, -R21 ;  /* 0x000000d502157223 */ /* 0x000fc20000010815 */
[----:B------:R-:W0:Y:S01]  /*1add0*/  MUFU.EX2 R156, R156 ;  /* 0x0000009c009c7308 */ /* 0x000e220000000800 */
        /* <DEDUP_REMOVED lines=16> */
[C---:B0-----:R-:W-:Y:S01]  /*1aee0*/  F2FP.SATFINITE.E4M3.F32.PACK_AB_MERGE_C R14, R156.reuse, R14, RZ ;  /* 0x0000000e9c0e723e */ /* 0x041fe200048070ff */
[----:B------:R-:W-:Y:S01]  /*1aef0*/  FADD.FTZ R156, R156, R5 ;  /* 0x000000059c9c7221 */ /* 0x000fe20000010000 */
[----:B------:R-:W-:-:S02]  /*1af00*/  VIADD R5, R7, 0x38840 ;  /* 0x0003884007057836 */ /* 0x000fc40000000000 */
[-C--:B------:R-:W-:Y:S01]  /*1af10*/  FMUL.FTZ R48, R48, R11.reuse ;  /* 0x0000000b30307220 */ /* 0x080fe20000410000 */
[----:B------:R-:W-:Y:S01]  /*1af20*/  F2FP.SATFINITE.E4M3.F32.PACK_AB_MERGE_C R152, R13, R152, R14 ;  /* 0x000000980d98723e */ /* 0x000fe2000480700e */
[-C--:B------:R-:W-:Y:S01]  /*1af30*/  FMUL.FTZ R49, R49, R11.reuse ;  /* 0x0000000b31317220 */ /* 0x080fe20000410000 */
[-C--:B------:R-:W-:Y:S01]  /*1af40*/  FMUL.FTZ R52, R52, R11.reuse ;  /* 0x0000000b34347220 */ /* 0x080fe20000410000 */
[----:B------:R-:W0:Y:S01]  /*1af50*/  MUFU.EX2 R159, R159 ;  /* 0x0000009f009f7308 */ /* 0x000e220000000800 */
[----:B------:R-:W-:Y:S01]  /*1af60*/  PRMT R5, R172, 0x654, R5 ;  /* 0x00000654ac057816 */ /* 0x000fe20000000005 */
[----:B-1----:R-:W-:Y:S01]  /*1af70*/  FADD.FTZ R156, R154, R156 ;  /* 0x0000009c9a9c7221 */ /* 0x002fe20000010000 */
[-C--:B------:R-:W-:Y:S01]  /*1af80*/  FMUL.FTZ R53, R53, R11.reuse ;  /* 0x0000000b35357220 */ /* 0x080fe20000410000 */
[-C--:B------:R-:W-:Y:S01]  /*1af90*/  FMUL.FTZ R56, R56, R11.reuse ;  /* 0x0000000b38387220 */ /* 0x080fe20000410000 */
[----:B------:R1:W-:Y:S01]  /*1afa0*/  SYNCS.ARRIVE.TRANS64.RED.A1T0 RZ, [R5+URZ], RZ ;  /* 0x000000ff05ff79a7 */ /* 0x0003e2000810043f */
[-C--:B------:R-:W-:Y:S01]  /*1afb0*/  FMUL.FTZ R57, R57, R11.reuse ;  /* 0x0000000b39397220 */ /* 0x080fe20000410000 */
[-C--:B------:R-:W-:Y:S01]  /*1afc0*/  FMUL.FTZ R60, R60, R11.reuse ;  /* 0x0000000b3c3c7220 */ /* 0x080fe20000410000 */
[----:B------:R-:W4:Y:S01]  /*1afd0*/  MUFU.EX2 R161, R161 ;  /* 0x000000a100a17308 */ /* 0x000f220000000800 */
[-C--:B------:R-:W-:Y:S01]  /*1afe0*/  FMUL.FTZ R61, R61, R11.reuse ;  /* 0x0000000b3d3d7220 */ /* 0x080fe20000410000 */
[-C--:B------:R-:W-:Y:S01]  /*1aff0*/  FMUL.FTZ R64, R64, R11.reuse ;  /* 0x0000000b40407220 */ /* 0x080fe20000410000 */
[-C--:B------:R-:W-:Y:S01]  /*1b000*/  FMUL.FTZ R65, R65, R11.reuse ;  /* 0x0000000b41417220 */ /* 0x080fe20000410000 */
[----:B------:R-:W-:Y:S01]  /*1b010*/  FMUL.FTZ R68, R68, R11 ;  /* 0x0000000b44447220 */ /* 0x000fe20000410000 */
[----:B-1----:R-:W-:-:S01]  /*1b020*/  FADD.FTZ R5, R162, R4 ;  /* 0x00000004a2057221 */ /* 0x002fc20000010000 */
[----:B---3--:R-:W-:Y:S01]  /*1b030*/  FADD.FTZ R4, R155, R156 ;  /* 0x0000009c9b047221 */ /* 0x008fe20000010000 */
[----:B------:R-:W-:Y:S01]  /*1b040*/  FMUL.FTZ R69, R69, R11 ;  /* 0x0000000b45457220 */ /* 0x000fe20000410000 */
[----:B------:R-:W1:Y:S01]  /*1b050*/  MUFU.EX2 R157, R157 ;  /* 0x0000009d009d7308 */ /* 0x000e620000000800 */
[----:B------:R-:W-:-:S01]  /*1b060*/  FADD.FTZ R5, R163, R5 ;  /* 0x00000005a3057221 */ /* 0x000fc20000010000 */
[----:B0-----:R-:W-:Y:S01]  /*1b070*/  FADD.FTZ R4, R159, R4 ;  /* 0x000000049f047221 */ /* 0x001fe20000010000 */
[-C--:B------:R-:W-:Y:S01]  /*1b080*/  FMUL.FTZ R72, R72, R11.reuse ;  /* 0x0000000b48487220 */ /* 0x080fe20000410000 */
[----:B------:R-:W-:Y:S01]  /*1b090*/  FMUL.FTZ R73, R73, R11 ;  /* 0x0000000b49497220 */ /* 0x000fe20000410000 */
[----:B------:R-:W-:-:S01]  /*1b0a0*/  FADD.FTZ R5, R166, R5 ;  /* 0x00000005a6057221 */ /* 0x000fc20000010000 */
[----:B------:R-:W-:Y:S01]  /*1b0b0*/  F2FP.SATFINITE.E4M3.F32.PACK_AB_MERGE_C R166, R167, R166, RZ ;  /* 0x000000a6a7a6723e */ /* 0x000fe200048070ff */
[----:B------:R-:W-:Y:S01]  /*1b0c0*/  FMUL.FTZ R76, R76, R11 ;  /* 0x0000000b4c4c7220 */ /* 0x000fe20000410000 */
[----:B------:R-:W0:Y:S01]  /*1b0d0*/  MUFU.EX2 R158, R158 ;  /* 0x0000009e009e7308 */ /* 0x000e220000000800 */
[----:B----4-:R-:W-:-:S01]  /*1b0e0*/  FADD.FTZ R4, R161, R4 ;  /* 0x00000004a1047221 */ /* 0x010fc20000010000 */
[----:B------:R-:W-:Y:S01]  /*1b0f0*/  FADD.FTZ R5, R167, R5 ;  /* 0x00000005a7057221 */ /* 0x000fe20000010000 */
[----:B------:R-:W-:Y:S01]  /*1b100*/  F2FP.SATFINITE.E4M3.F32.PACK_AB_MERGE_C R159, R161, R159, RZ ;  /* 0x0000009fa19f723e */ /* 0x000fe200048070ff */
[----:B------:R-:W-:Y:S01]  /*1b110*/  FMUL.FTZ R77, R77, R11 ;  /* 0x0000000b4d4d7220 */ /* 0x000fe20000410000 */
[----:B------:R-:W-:Y:S01]  /*1b120*/  F2FP.SATFINITE.E4M3.F32.PACK_AB_MERGE_C R161, R191, R190, RZ ;  /* 0x000000bebfa1723e */ /* 0x000fe200048070ff */
[----:B------:R-:W-:Y:S01]  /*1b130*/  FADD.FTZ R5, R170, R5 ;  /* 0x00000005aa057221 */ /* 0x000fe20000010000 */
[----:B------:R-:W-:Y:S01]  /*1b140*/  F2FP.SATFINITE.E4M3.F32.PACK_AB_MERGE_C R154, R155, R154, R159 ;  /* 0x0000009a9b9a723e */ /* 0x000fe2000480709f */
[----:B------:R-:W3:Y:S01]  /*1b150*/  MUFU.EX2 R165, R165 ;  /* 0x000000a500a57308 */ /* 0x000ee20000000800 */
[----:B-1----:R-:W-:-:S01]  /*1b160*/  FADD.FTZ R4, R157, R4 ;  /* 0x000000049d047221 */ /* 0x002fc20000010000 */
[----:B------:R-:W-:Y:S01]  /*1b170*/  FADD.FTZ R5, R171, R5 ;  /* 0x00000005ab057221 */ /* 0x000fe20000010000 */
[----:B------:R-:W-:Y:S01]  /*1b180*/  F2FP.SATFINITE.E4M3.F32.PACK_AB_MERGE_C R155, R163, R162, R166 ;  /* 0x000000a2a39b723e */ /* 0x000fe200048070a6 */
[----:B------:R-:W-:Y:S01]  /*1b190*/  FMUL.FTZ R80, R80, R11 ;  /* 0x0000000b50507220 */ /* 0x000fe20000410000 */
[----:B------:R-:W-:Y:S01]  /*1b1a0*/  F2FP.SATFINITE.E4M3.F32.PACK_AB_MERGE_C R161, R187, R186, R161 ;  /* 0x000000babba1723e */ /* 0x000fe200048070a1 */
[----:B------:R-:W-:Y:S01]  /*1b1b0*/  FADD.FTZ R5, R174, R5 ;  /* 0x00000005ae057221 */ /* 0x000fe20000010000 */
[----:B------:R-:W-:Y:S01]  /*1b1c0*/  F2FP.SATFINITE.E4M3.F32.PACK_AB_MERGE_C R174, R175, R174, RZ ;  /* 0x000000aeafae723e */ /* 0x000fe200048070ff */
[----:B------:R-:W1:Y:S01]  /*1b1d0*/  MUFU.EX2 R168, R168 ;  /* 0x000000a800a87308 */ /* 0x000e620000000800 */
[----:B0-----:R-:W-:-:S01]  /*1b1e0*/  FADD.FTZ R4, R158, R4 ;  /* 0x000000049e047221 */ /* 0x001fc20000010000 */
[----:B------:R-:W-:Y:S01]  /*1b1f0*/  FADD.FTZ R5, R175, R5 ;  /* 0x00000005af057221 */ /* 0x000fe20000010000 */
[-C--:B------:R-:W-:Y:S01]  /*1b200*/  FMUL.FTZ R81, R81, R11.reuse ;  /* 0x0000000b51517220 */ /* 0x080fe20000410000 */
[-C--:B------:R-:W-:Y:S01]  /*1b210*/  FMUL.FTZ R84, R84, R11.reuse ;  /* 0x0000000b54547220 */ /* 0x080fe20000410000 */
[-C--:B------:R-:W-:Y:S01]  /*1b220*/  FMUL.FTZ R85, R85, R11.reuse ;  /* 0x0000000b55557220 */ /* 0x080fe20000410000 */
[----:B------:R-:W-:Y:S01]  /*1b230*/  FADD.FTZ R5, R178, R5 ;  /* 0x00000005b2057221 */ /* 0x000fe20000010000 */
[----:B------:R-:W-:Y:S01]  /*1b240*/  FMUL.FTZ R88, R88, R11 ;  /* 0x0000000b58587220 */ /* 0x000fe20000410000 */
[----:B------:R-:W0:Y:S01]  /*1b250*/  MUFU.EX2 R160, R160 ;  /* 0x000000a000a07308 */ /* 0x000e220000000800 */
        /* <DEDUP_REMOVED lines=10> */
[----:B------:R-:W-:Y:S01]  /*1b300*/  F2FP.SATFINITE.E4M3.F32.PACK_AB_MERGE_C R156, R168, R165, RZ ;  /* 0x000000a5a89c723e */ /* 0x000fe200048070ff */
[----:B------:R-:W-:Y:S01]  /*1b310*/  FMUL.FTZ R96, R96, R11 ;  /* 0x0000000b60607220 */ /* 0x000fe20000410000 */
[----:B------:R-:W-:Y:S01]  /*1b320*/  F2FP.SATFINITE.E4M3.F32.PACK_AB_MERGE_C R159, R179, R178, R182 ;  /* 0x000000b2b39f723e */ /* 0x000fe200048070b6 */
[----:B------:R-:W-:Y:S01]  /*1b330*/  FADD.FTZ R5, R186, R5 ;  /* 0x00000005ba057221 */ /* 0x000fe20000010000 */
[----:B------:R-:W-:Y:S01]  /*1b340*/  F2FP.SATFINITE.E4M3.F32.PACK_AB_MERGE_C R156, R158, R157, R156 ;  /* 0x0000009d9e9c723e */ /* 0x000fe2000480709c */
[----:B------:R-:W1:Y:S01]  /*1b350*/  MUFU.EX2 R169, R169 ;  /* 0x000000a900a97308 */ /* 0x000e620000000800 */
[----:B0-----:R-:W-:-:S01]  /*1b360*/  FADD.FTZ R4, R160, R4 ;  /* 0x00000004a0047221 */ /* 0x001fc20000010000 */
[----:B------:R-:W-:Y:S01]  /*1b370*/  FADD.FTZ R5, R187, R5 ;  /* 0x00000005bb057221 */ /* 0x000fe20000010000 */
[----:B------:R-:W-:Y:S01]  /*1b380*/  F2FP.SATFINITE.E4M3.F32.PACK_AB_MERGE_C R157, R171, R170, R174 ;  /* 0x000000aaab9d723e */ /* 0x000fe200048070ae */
        /* <DEDUP_REMOVED lines=13> */
[----:B-1----:R-:W-:-:S01]  /*1b460*/  FADD.FTZ R4, R169, R4 ;  /* 0x00000004a9047221 */ /* 0x002fc20000010000 */
[----:B------:R-:W-:Y:S01]  /*1b470*/  FADD.FTZ R5, R195, R5 ;  /* 0x00000005c3057221 */ /* 0x000fe20000010000 */
[-C--:B------:R-:W-:Y:S01]  /*1b480*/  FMUL.FTZ R112, R112, R11.reuse ;  /* 0x0000000b70707220 */ /* 0x080fe20000410000 */
[-C--:B------:R-:W-:Y:S01]  /*1b490*/  FMUL.FTZ R113, R113, R11.reuse ;  /* 0x0000000b71717220 */ /* 0x080fe20000410000 */
[-C--:B------:R-:W-:Y:S01]  /*1b4a0*/  FMUL.FTZ R116, R116, R11.reuse ;  /* 0x0000000b74747220 */ /* 0x080fe20000410000 */
[----:B------:R-:W-:Y:S01]  /*1b4b0*/  FADD.FTZ R5, R198, R5 ;  /* 0x00000005c6057221 */ /* 0x000fe20000010000 */
[----:B------:R-:W-:Y:S01]  /*1b4c0*/  FMUL.FTZ R117, R117, R11 ;  /* 0x0000000b75757220 */ /* 0x000fe20000410000 */
[----:B------:R-:W1:Y:S01]  /*1b4d0*/  MUFU.EX2 R185, R185 ;  /* 0x000000b900b97308 */ /* 0x000e620000000800 */
[----:B0-----:R-:W-:-:S01]  /*1b4e0*/  FADD.FTZ R4, R181, R4 ;  /* 0x00000004b5047221 */ /* 0x001fc20000010000 */
[----:B------:R-:W-:Y:S01]  /*1b4f0*/  F2FP.SATFINITE.E4M3.F32.PACK_AB_MERGE_C R169, R181, R169, RZ ;  /* 0x000000a9b5a9723e */ /* 0x000fe200048070ff */
[-C--:B------:R-:W-:Y:S01]  /*1b500*/  FMUL.FTZ R120, R120, R11.reuse ;  /* 0x0000000b78787220 */ /* 0x080fe20000410000 */
[-C--:B------:R-:W-:Y:S01]  /*1b510*/  FMUL.FTZ R121, R121, R11.reuse ;  /* 0x0000000b79797220 */ /* 0x080fe20000410000 */
[-C--:B------:R-:W-:Y:S01]  /*1b520*/  FMUL.FTZ R124, R124, R11.reuse ;  /* 0x0000000b7c7c7220 */ /* 0x080fe20000410000 */
[----:B------:R-:W-:Y:S01]  /*1b530*/  F2FP.SATFINITE.E4M3.F32.PACK_AB_MERGE_C R158, R164, R160, R169 ;  /* 0x000000a0a49e723e */ /* 0x000fe200048070a9 */
        /* <DEDUP_REMOVED lines=18> */
[----:B0-----:R-:W-:-:S07]  /*1b660*/  FADD.FTZ R4, R188, R4 ;  /* 0x00000004bc047221 */ /* 0x001fce0000010000 */
[----:B------:R-:W0:Y:S01]  /*1b670*/  MUFU.EX2 R193, R193 ;  /* 0x000000c100c17308 */ /* 0x000e220000000800 */
[----:B---3--:R-:W-:-:S01]  /*1b680*/  FADD.FTZ R4, R189, R4 ;  /* 0x00000004bd047221 */ /* 0x008fc20000010000 */
[----:B------:R-:W-:-:S04]  /*1b690*/  F2FP.SATFINITE.E4M3.F32.PACK_AB_MERGE_C R188, R189, R188, RZ ;  /* 0x000000bcbdbc723e */ /* 0x000fc800048070ff */
[----:B------:R-:W-:Y:S02]  /*1b6a0*/  F2FP.SATFINITE.E4M3.F32.PACK_AB_MERGE_C R160, R185, R184, R188 ;  /* 0x000000b8b9a0723e */ /* 0x000fe400048070bc */
[----:B------:R-:W3:Y:S01]  /*1b6b0*/  MUFU.EX2 R196, R196 ;  /* 0x000000c400c47308 */ /* 0x000ee20000000800 */
[----:B-1----:R-:W-:-:S07]  /*1b6c0*/  FADD.FTZ R4, R192, R4 ;  /* 0x00000004c0047221 */ /* 0x002fce0000010000 */
[----:B------:R-:W1:Y:S01]  /*1b6d0*/  MUFU.EX2 R197, R197 ;  /* 0x000000c500c57308 */ /* 0x000e620000000800 */
[----:B0-----:R-:W-:-:S07]  /*1b6e0*/  FADD.FTZ R4, R193, R4 ;  /* 0x00000004c1047221 */ /* 0x001fce0000010000 */
[----:B------:R-:W0:Y:S01]  /*1b6f0*/  MUFU.EX2 R199, R199 ;  /* 0x000000c700c77308 */ /* 0x000e220000000800 */
[----:B---3--:R-:W-:-:S07]  /*1b700*/  FADD.FTZ R4, R196, R4 ;  /* 0x00000004c4047221 */ /* 0x008fce0000010000 */
[----:B------:R-:W3:Y:S01]  /*1b710*/  MUFU.EX2 R200, R200 ;  /* 0x000000c800c87308 */ /* 0x000ee20000000800 */
[----:B-1----:R-:W-:-:S01]  /*1b720*/  FADD.FTZ R4, R197, R4 ;  /* 0x00000004c5047221 */ /* 0x002fc20000010000 */
[----:B------:R-:W-:-:S04]  /*1b730*/  F2FP.SATFINITE.E4M3.F32.PACK_AB_MERGE_C R196, R197, R196, RZ ;  /* 0x000000c4c5c4723e */ /* 0x000fc800048070ff */
[----:B------:R-:W-:Y:S02]  /*1b740*/  F2FP.SATFINITE.E4M3.F32.PACK_AB_MERGE_C R162, R193, R192, R196 ;  /* 0x000000c0c1a2723e */ /* 0x000fe400048070c4 */
[----:B------:R-:W1:Y:S01]  /*1b750*/  MUFU.EX2 R202, R202 ;  /* 0x000000ca00ca7308 */ /* 0x000e620000000800 */
[----:B0-----:R-:W-:-:S01]  /*1b760*/  FADD.FTZ R5, R199, R5 ;  /* 0x00000005c7057221 */ /* 0x001fc20000010000 */
[----:B------:R-:W-:-:S04]  /*1b770*/  F2FP.SATFINITE.E4M3.F32.PACK_AB_MERGE_C R198, R199, R198, RZ ;  /* 0x000000c6c7c6723e */ /* 0x000fc800048070ff */
[----:B------:R-:W-:Y:S02]  /*1b780*/  F2FP.SATFINITE.E4M3.F32.PACK_AB_MERGE_C R163, R195, R194, R198 ;  /* 0x000000c2c3a3723e */ /* 0x000fe400048070c6 */
[----:B------:R-:W0:Y:S01]  /*1b790*/  MUFU.EX2 R201, R201 ;  /* 0x000000c900c97308 */ /* 0x000e220000000800 */
[----:B---3--:R-:W-:-:S07]  /*1b7a0*/  FADD.FTZ R4, R200, R4 ;  /* 0x00000004c8047221 */ /* 0x008fce0000010000 */
[----:B------:R-:W3:Y:S01]  /*1b7b0*/  MUFU.EX2 R203, R203 ;  /* 0x000000cb00cb7308 */ /* 0x000ee20000000800 */
[----:B-1----:R-:W-:-:S07]  /*1b7c0*/  FADD.FTZ R165, R202, R5 ;  /* 0x00000005caa57221 */ /* 0x002fce0000010000 */
[----:B------:R-:W1:Y:S01]  /*1b7d0*/  MUFU.EX2 R206, R206 ;  /* 0x000000ce00ce7308 */ /* 0x000e620000000800 */
[----:B0-----:R-:W-:-:S07]  /*1b7e0*/  FADD.FTZ R5, R201, R4 ;  /* 0x00000004c9057221 */ /* 0x001fce0000010000 */
[----:B------:R-:W0:Y:S01]  /*1b7f0*/  MUFU.EX2 R207, R207 ;  /* 0x000000cf00cf7308 */ /* 0x000e220000000800 */
[----:B---3--:R-:W-:-:S07]  /*1b800*/  FADD.FTZ R4, R203, R165 ;  /* 0x000000a5cb047221 */ /* 0x008fce0000010000 */
[----:B------:R-:W3:Y:S01]  /*1b810*/  MUFU.EX2 R204, R204 ;  /* 0x000000cc00cc7308 */ /* 0x000ee20000000800 */
[----:B-1----:R-:W-:-:S07]  /*1b820*/  FADD.FTZ R4, R206, R4 ;  /* 0x00000004ce047221 */ /* 0x002fce0000010000 */
[----:B------:R-:W1:Y:S01]  /*1b830*/  MUFU.EX2 R210, R210 ;  /* 0x000000d200d27308 */ /* 0x000e620000000800 */
[----:B0-----:R-:W-:-:S01]  /*1b840*/  FADD.FTZ R4, R207, R4 ;  /* 0x00000004cf047221 */ /* 0x001fc20000010000 */
[----:B------:R-:W-:-:S06]  /*1b850*/  F2FP.SATFINITE.E4M3.F32.PACK_AB_MERGE_C R206, R207, R206, RZ ;  /* 0x000000cecfce723e */ /* 0x000fcc00048070ff */
[----:B------:R-:W0:Y:S01]  /*1b860*/  MUFU.EX2 R205, R205 ;  /* 0x000000cd00cd7308 */ /* 0x000e220000000800 */
[----:B---3--:R-:W-:-:S07]  /*1b870*/  FADD.FTZ R5, R204, R5 ;  /* 0x00000005cc057221 */ /* 0x008fce0000010000 */
[----:B------:R-:W3:Y:S01]  /*1b880*/  MUFU.EX2 R211, R211 ;  /* 0x000000d300d37308 */ /* 0x000ee20000000800 */
[----:B-1----:R-:W-:-:S07]  /*1b890*/  FADD.FTZ R4, R210, R4 ;  /* 0x00000004d2047221 */ /* 0x002fce0000010000 */
[----:B------:R-:W1:Y:S01]  /*1b8a0*/  MUFU.EX2 R208, R208 ;  /* 0x000000d000d07308 */ /* 0x000e620000000800 */
[----:B0-----:R-:W-:-:S01]  /*1b8b0*/  FADD.FTZ R5, R205, R5 ;  /* 0x00000005cd057221 */ /* 0x001fc20000010000 */
[----:B------:R-:W-:-:S04]  /*1b8c0*/  F2FP.SATFINITE.E4M3.F32.PACK_AB_MERGE_C R165, R205, R204, RZ ;  /* 0x000000cccda5723e */ /* 0x000fc800048070ff */
[----:B------:R-:W-:Y:S02]  /*1b8d0*/  F2FP.SATFINITE.E4M3.F32.PACK_AB_MERGE_C R164, R201, R200, R165 ;  /* 0x000000c8c9a4723e */ /* 0x000fe400048070a5 */
[----:B------:R-:W0:Y:S01]  /*1b8e0*/  MUFU.EX2 R214, R214 ;  /* 0x000000d600d67308 */ /* 0x000e220000000800 */
[----:B---3--:R-:W-:-:S01]  /*1b8f0*/  FADD.FTZ R4, R211, R4 ;  /* 0x00000004d3047221 */ /* 0x008fc20000010000 */
[----:B------:R-:W-:-:S06]  /*1b900*/  F2FP.SATFINITE.E4M3.F32.PACK_AB_MERGE_C R165, R203, R202, R206 ;  /* 0x000000cacba5723e */ /* 0x000fcc00048070ce */
[----:B------:R-:W3:Y:S01]  /*1b910*/  MUFU.EX2 R209, R209 ;  /* 0x000000d100d17308 */ /* 0x000ee20000000800 */
[----:B-1----:R-:W-:-:S07]  /*1b920*/  FADD.FTZ R5, R208, R5 ;  /* 0x00000005d0057221 */ /* 0x002fce0000010000 */
[----:B------:R-:W1:Y:S01]  /*1b930*/  MUFU.EX2 R15, R15 ;  /* 0x0000000f000f7308 */ /* 0x000e620000000800 */
[----:B0-----:R-:W-:-:S07]  /*1b940*/  FADD.FTZ R4, R214, R4 ;  /* 0x00000004d6047221 */ /* 0x001fce0000010000 */
[----:B------:R-:W0:Y:S01]  /*1b950*/  MUFU.EX2 R212, R212 ;  /* 0x000000d400d47308 */ /* 0x000e220000000800 */
[----:B---3--:R-:W-:-:S07]  /*1b960*/  FADD.FTZ R5, R209, R5 ;  /* 0x00000005d1057221 */ /* 0x008fce0000010000 */
[----:B------:R-:W3:Y:S01]  /*1b970*/  MUFU.EX2 R21, R21 ;  /* 0x0000001500157308 */ /* 0x000ee20000000800 */
[C---:B-1----:R-:W-:Y:S01]  /*1b980*/  F2FP.SATFINITE.E4M3.F32.PACK_AB_MERGE_C R167, R15.reuse, R214, RZ ;  /* 0x000000d60fa7723e */ /* 0x042fe200048070ff */
[----:B------:R-:W-:-:S03]  /*1b990*/  FADD.FTZ R4, R15, R4 ;  /* 0x000000040f047221 */ /* 0x000fc60000010000 */
[----:B------:R-:W-:Y:S01]  /*1b9a0*/  F2FP.SATFINITE.E4M3.F32.PACK_AB_MERGE_C R167, R211, R210, R167 ;  /* 0x000000d2d3a7723e */ /* 0x000fe200048070a7 */
[----:B0-----:R-:W-:-:S01]  /*1b9b0*/  FADD.FTZ R5, R212, R5 ;  /* 0x00000005d4057221 */ /* 0x001fc20000010000 */
[----:B---3--:R-:W-:-:S03]  /*1b9c0*/  F2FP.SATFINITE.E4M3.F32.PACK_AB_MERGE_C R15, R21, R212, RZ ;  /* 0x000000d4150f723e */ /* 0x008fc600048070ff */
[----:B------:R-:W-:Y:S01]  /*1b9d0*/  FADD.FTZ R5, R21, R5 ;  /* 0x0000000515057221 */ /* 0x000fe20000010000 */
[----:B------:R-:W-:Y:S01]  /*1b9e0*/  F2FP.SATFINITE.E4M3.F32.PACK_AB_MERGE_C R166, R209, R208, R15 ;  /* 0x000000d0d1a6723e */ /* 0x000fe2000480700f */
[----:B------:R-:W-:Y:S06]  /*1b9f0*/  @!P0 BRA `(.L_x_3118) ;  /* 0x0000000000048947 */ /* 0x000fec0003800000 */
[----:B------:R-:W-:Y:S01]  /*1ba00*/  BPT.TRAP 0x1 ;  /* 0x000000040000795c */ /* 0x000fe20000300000 */
.L_x_3118:
[----:B------:R0:W1:Y:S01]  /*1ba10*/  SYNCS.PHASECHK.TRANS64.TRYWAIT P1, [R7+URZ+0x38850], R8 ;  /* 0x03885008070075a7 */ /* 0x000062000802017f */
[----:B------:R-:W-:Y:S05]  /*1ba20*/  @!P0 BRA `(.L_x_3119) ;  /* 0x0000000000048947 */ /* 0x000fea0003800000 */
[----:B------:R-:W-:Y:S01]  /*1ba30*/  BPT.TRAP 0x1 ;  /* 0x000000040000795c */ /* 0x000fe20000300000 */
.L_x_3119:
[----:B------:R-:W-:Y:S01]  /*1ba40*/  BSSY B0, `(.L_x_3120) ;  /* 0x0000006000007945 */ /* 0x000fe20003800000 */
[----:B------:R-:W-:Y:S01]  /*1ba50*/  LEA R12, R9, UR42, 0xb ;  /* 0x0000002a090c7c11 */ /* 0x000fe2000f8e58ff */
[----:B------:R-:W-:Y:S02]  /*1ba60*/  IMAD.MOV.U32 R13, RZ, RZ, 0x40000040 ;  /* 0x40000040ff0d7424 */ /* 0x000fe400078e00ff */
[----:B-1----:R-:W-:Y:S05]  /*1ba70*/  @P1 BRA `(.L_x_3121) ;  /* 0x0000000000081947 */ /* 0x002fea0003800000 */
[----:B------:R-:W1:Y:S02]  /*1ba80*/  SYNCS.PHASECHK.TRANS64.TRYWAIT P1, [R7+URZ+0x38850], R8 ;  /* 0x03885008070075a7 */ /* 0x000e64000802017f */
[----:B-1----:R-:W-:Y:S05]  /*1ba90*/  @!P1 BRA `(.L_x_3122) ;  /* 0x0000011800689947 */ /* 0x002fea0003800000 */
.L_x_3121:
[----:B------:R-:W-:Y:S05]  /*1baa0*/  BSYNC B0 ;  /* 0x0000000000007941 */ /* 0x000fea0003800000 */
.L_x_3120:
[----:B------:R-:W3:Y:S01]  /*1bab0*/  S2R R11, SR_TID.X ;  /* 0x00000000000b7919 */ /* 0x000ee20000002100 */
[----:B------:R-:W-:Y:S05]  /*1bac0*/  WARPSYNC.ALL ;  /* 0x0000000000007948 */ /* 0x000fea0003800000 */
[C---:B------:R-:W-:Y:S01]  /*1bad0*/  R2UR UR6, R12.reuse ;  /* 0x000000000c0672ca */ /* 0x040fe200000e0000 */
[----:B01----:R-:W-:Y:S01]  /*1bae0*/  VIADD R8, R12, 0x2 ;  /* 0x000000020c087836 */ /* 0x003fe20000000000 */
[----:B------:R-:W-:Y:S01]  /*1baf0*/  R2UR UR7, R13 ;  /* 0x000000000d0772ca */ /* 0x000fe200000e0000 */
[----:B------:R-:W-:Y:S01]  /*1bb00*/  IMAD.MOV.U32 R13, RZ, RZ, 0x40000040 ;  /* 0x40000040ff0d7424 */ /* 0x000fe200078e00ff */
[----:B------:R-:W-:-:S02]  /*1bb10*/  MOV R9, 0x40000040 ;  /* 0x4000004000097802 */ /* 0x000fc40000000f00 */
[----:B---3--:R-:W-:-:S05]  /*1bb20*/  SHF.R.U32.HI R11, RZ, 0x7, R11 ;  /* 0x00000007ff0b7819 */ /* 0x008fca000001160b */
[----:B------:R-:W-:-:S05]  /*1bb30*/  VIADD R11, R11, 0x8 ;  /* 0x000000080b0b7836 */ /* 0x000fca0000000000 */
        /* <DEDUP_REMOVED lines=27> */
.L_x_3123:
[C---:B------:R-:W-:Y:S01]  /*1bcf0*/  ISETP.GT.AND P1, PT, R6.reuse, R20, PT ;  /* 0x000000140600720c */ /* 0x040fe20003f24270 */
[----:B------:R-:W-:Y:S01]  /*1bd00*/  VIADD R7, R7, 0x38860 ;  /* 0x0003886007077836 */ /* 0x000fe20000000000 */
[----:B------:R-:W-:Y:S01]  /*1bd10*/  MOV R12, R0 ;  /* 0x00000000000c7202 */ /* 0x000fe20000000f00 */
[----:B------:R-:W-:Y:S02]  /*1bd20*/  IMAD.U32 R8, RZ, RZ, UR38 ;  /* 0x00000026ff087e24 */ /* 0x000fe4000f8e00ff */
[----:B------:R-:W-:Y:S02]  /*1bd30*/  VIADD R6, R6, 0xffffffff ;  /* 0xffffffff06067836 */ /* 0x000fe40000000000 */
[----:B------:R-:W-:Y:S01]  /*1bd40*/  IMAD.MOV.U32 R11, RZ, RZ, R3 ;  /* 0x000000ffff0b7224 */ /* 0x000fe200078e0003 */
[----:B------:R-:W-:-:S04]  /*1bd50*/  PRMT R7, R8, 0x654, R7 ;  /* 0x0000065408077816 */ /* 0x000fc80000000007 */
[----:B------:R0:W-:Y:S01]  /*1bd60*/  SYNCS.ARRIVE.TRANS64.RED.A1T0 RZ, [R7+URZ], RZ ;  /* 0x000000ff07ff79a7 */ /* 0x0001e2000810043f */
[----:B------:R-:W-:Y:S05]  /*1bd70*/  @P1 BRA `(.L_x_3124) ;  /* 0xffffffd000541947 */ /* 0x000fea000383ffff */
.L_x_3112:
[----:B------:R-:W-:-:S13]  /*1bd80*/  ISETP.GE.AND P1, PT, R6, RZ, PT ;  /* 0x000000ff0600720c */ /* 0x000fda0003f26270 */
[----:B------:R-:W-:Y:S05]  /*1bd90*/  @!P1 BRA `(.L_x_3125) ;  /* 0x0000002400389947 */ /* 0x000fea0003800000 */
[----:B------:R-:W-:Y:S02]  /*1bda0*/  IMAD.MOV.U32 R11, RZ, RZ, R0 ;  /* 0x000000ffff0b7224 */ /* 0x000fe400078e0000 */
[----:B------:R-:W-:-:S07]  /*1bdb0*/  IMAD.MOV.U32 R12, RZ, RZ, R3 ;  /* 0x000000ffff0c7224 */ /* 0x000fce00078e0003 */
.L_x_3137:
[----:B------:R-:W-:Y:S01]  /*1bdc0*/  VIADD R222, R222, 0x1 ;  /* 0x00000001dede7836 */ /* 0x000fe20000000000 */
[----:B------:R-:W-:Y:S05]  /*1bdd0*/  YIELD ;  /* 0x0000000000007946 */ /* 0x000fea0003800000 */
[----:B------:R-:W-:-:S04]  /*1bde0*/  ISETP.NE.AND P1, PT, R222, 0x2, PT ;  /* 0x00000002de00780c */ /* 0x000fc80003f25270 */
[----:B------:R-:W-:Y:S02]  /*1bdf0*/  SEL R9, R222, RZ, P1 ;  /* 0x000000ffde097207 */ /* 0x000fe40000800000 */
[----:B------:R-:W-:-:S03]  /*1be00*/  SEL R0, RZ, 0x1, P1 ;  /* 0x00000001ff007807 */ /* 0x000fc60000800000 */
[----:B------:R-:W-:Y:S01]  /*1be10*/  IMAD.MOV.U32 R222, RZ, RZ, R9 ;  /* 0x000000ffffde7224 */ /* 0x000fe200078e0009 */
[----:B------:R-:W-:Y:S01]  /*1be20*/  LOP3.LUT R223, R223, R0, RZ, 0x3c, !PT ;  /* 0x00000000dfdf7212 */ /* 0x000fe200078e3cff */
[----:B-1----:R-:W-:Y:S06]  /*1be30*/  @!P0 BRA `(.L_x_3126) ;  /* 0x0000000000048947 */ /* 0x002fec0003800000 */
[----:B------:R-:W-:Y:S01]  /*1be40*/  BPT.TRAP 0x1 ;  /* 0x000000040000795c */ /* 0x000fe20000300000 */
.L_x_3126:
[----:B0-----:R-:W-:Y:S01]  /*1be50*/  IMAD R7, R222, 0x8, R22 ;  /* 0x00000008de077824 */ /* 0x001fe200078e0216 */
[----:B------:R-:W-:-:S04]  /*1be60*/  SHF.L.U32 R8, R223, 0x1f, RZ ;  /* 0x0000001fdf087819 */ /* 0x000fc800000006ff */
[----:B------:R0:W1:Y:S01]  /*1be70*/  SYNCS.PHASECHK.TRANS64.TRYWAIT P1, [R7+URZ+0x38830], R8 ;  /* 0x03883008070075a7 */ /* 0x000062000802017f */
[----:B------:R-:W-:Y:S05]  /*1be80*/  @!P0 BRA `(.L_x_3127) ;  /* 0x0000000000048947 */ /* 0x000fea0003800000 */
[----:B------:R-:W-:Y:S01]  /*1be90*/  BPT.TRAP 0x1 ;  /* 0x000000040000795c */ /* 0x000fe20000300000 */
.L_x_3127:
[----:B------:R-:W-:Y:S01]  /*1bea0*/  LEA R14, R9, UR61, 0xb ;  /* 0x0000003d090e7c11 */ /* 0x000fe2000f8e58ff */
[----:B------:R-:W-:-:S03]  /*1beb0*/  IMAD.MOV.U32 R15, RZ, RZ, 0x40000040 ;  /* 0x40000040ff0f7424 */ /* 0x000fc600078e00ff */
[C---:B------:R-:W-:Y:S01]  /*1bec0*/  IADD3 R0, R14.reuse, 0x4, RZ ;  /* 0x000000040e007810 */ /* 0x040fe20007ffe0ff */
[----:B------:R-:W-:Y:S01]  /*1bed0*/  VIADD R20, R14, 0x2 ;  /* 0x000000020e147836 */ /* 0x000fe20000000000 */
[----:B-1----:R-:W-:Y:S06]  /*1bee0*/  @P1 BRA `(.L_x_3128) ;  /* 0x0000000000081947 */ /* 0x002fec0003800000 */
[----:B------:R-:W1:Y:S02]  /*1bef0*/  SYNCS.PHASECHK.TRANS64.TRYWAIT P1, [R7+URZ+0x38830], R8 ;  /* 0x03883008070075a7 */ /* 0x000e64000802017f */
[----:B-1----:R-:W-:Y:S05]  /*1bf00*/  @!P1 BRA `(.L_x_3129) ;  /* 0x0000011400609947 */ /* 0x002fea0003800000 */
.L_x_3128:
[----:B------:R-:W3:Y:S01]  /*1bf10*/  LDL.64 R156, [R1+0x8] ;  /* 0x00000800019c7983 */ /* 0x000ee20000100a00 */
[C---:B------:R-:W-:Y:S01]  /*1bf20*/  VIADD R152, R14.reuse, 0x6 ;  /* 0x000000060e987836 */ /* 0x040fe20000000000 */
[----:B------:R-:W-:Y:S05]  /*1bf30*/  WARPSYNC.ALL ;  /* 0x0000000000007948 */ /* 0x000fea0003800000 */
[----:B------:R-:W-:Y:S01]  /*1bf40*/  R2UR UR10, R14 ;  /* 0x000000000e0a72ca */ /* 0x000fe200000e0000 */
[----:B------:R-:W-:Y:S01]  /*1bf50*/  IMAD.MOV.U32 R153, RZ, RZ, 0x40000040 ;  /* 0x40000040ff997424 */ /* 0x000fe200078e00ff */
[----:B------:R-:W-:Y:S01]  /*1bf60*/  R2UR UR11, R15 ;  /* 0x000000000f0b72ca */ /* 0x000fe200000e0000 */
[----:B------:R-:W-:Y:S01]  /*1bf70*/  IMAD.MOV.U32 R155, RZ, RZ, 0x40000040 ;  /* 0x40000040ff9b7424 */ /* 0x000fe200078e00ff */
[----:B------:R-:W-:Y:S01]  /*1bf80*/  R2UR UR18, R152 ;  /* 0x00000000981272ca */ /* 0x000fe200000e0000 */
[C---:B------:R-:W-:Y:S01]  /*1bf90*/  VIADD R152, R14.reuse, 0x402 ;  /* 0x000004020e987836 */ /* 0x040fe20000000000 */
[----:B------:R-:W-:Y:S01]  /*1bfa0*/  IADD3 R154, R14, 0x404, RZ ;  /* 0x000004040e9a7810 */ /* 0x000fe20007ffe0ff */
[----:B------:R-:W-:Y:S01]  /*1bfb0*/  IMAD.MOV.U32 R21, RZ, RZ, 0x40000040 ;  /* 0x40000040ff157424 */ /* 0x000fe200078e00ff */
[C---:B------:R-:W-:Y:S01]  /*1bfc0*/  R2UR UR19, R153.reuse ;  /* 0x00000000991372ca */ /* 0x040fe200000e0000 */
        /* <DEDUP_REMOVED lines=10> */
[----:B------:R-:W-:Y:S01]  /*1c070*/  IMAD.MOV.U32 R20, RZ, RZ, R0 ;  /* 0x000000ffff147224 */ /* 0x000fe200078e0000 */
        /* <DEDUP_REMOVED lines=17> */
[----:B------:R-:W4:Y:S01]  /*1c190*/  S2R R3, SR_TID.X ;  /* 0x0000000000037919 */ /* 0x000f220000002100 */
[----:B------:R-:W-:-:S02]  /*1c1a0*/  R2UR UR34, R14 ;  /* 0x000000000e2272ca */ /* 0x000fc400000e0000 */
[----:B------:R-:W-:Y:S02]  /*1c1b0*/  R2UR UR35, R15 ;  /* 0x000000000f2372ca */ /* 0x000fe400000e0000 */
[----:B----4-:R-:W-:-:S04]  /*1c1c0*/  SHF.R.U32.HI R3, RZ, 0x7, R3 ;  /* 0x00000007ff037819 */ /* 0x010fc80000011603 */
[----:B--2---:R-:W-:Y:S02]  /*1c1d0*/  IADD3 R10, -R3, 0xb, RZ ;  /* 0x0000000b030a7810 */ /* 0x004fe40007ffe1ff */
[----:B---3--:R-:W-:Y:S02]  /*1c1e0*/  R2UR UR8, R156 ;  /* 0x000000009c0872ca */ /* 0x008fe400000e0000 */
        /* <DEDUP_REMOVED lines=28> */
.L_x_3130:
[----:B------:R-:W-:Y:S01]  /*1c3b0*/  FMNMX.FTZ R0, R152, R12, !PT ;  /* 0x0000000c98007209 */ /* 0x000fe20007810000 */
[----:B------:R-:W-:-:S03]  /*1c3c0*/  IMAD.U32 R20, RZ, RZ, UR38 ;  /* 0x00000026ff147e24 */ /* 0x000fc6000f8e00ff */
        /* <DEDUP_REMOVED lines=31> */
[----:B------:R-:W3:Y:S02]  /*1c5c0*/  SHFL.BFLY PT, R3, R0, 0x2, 0x1f ;  /* 0x0c401f0000037f89 */ /* 0x000ee400000e0000 */
[----:B---3--:R-:W-:-:S05]  /*1c5d0*/  FMNMX.FTZ R3, R0, R3, !PT ;  /* 0x0000000300037209 */ /* 0x008fca0007810000 */
[----:B------:R-:W3:Y:S02]  /*1c5e0*/  SHFL.BFLY PT, R0, R3, 0x1, 0x1f ;  /* 0x0c201f0003007f89 */ /* 0x000ee400000e0000 */
[----:B---3--:R-:W-:-:S05]  /*1c5f0*/  FMNMX.FTZ R3, R3, R0, !PT ;  /* 0x0000000003037209 */ /* 0x008fca0007810000 */
[----:B------:R-:W-:Y:S01]  /*1c600*/  FADD.FTZ R0, -R3, R12 ;  /* 0x0000000c03007221 */ /* 0x000fe20000010100 */
[----:B------:R-:W-:-:S03]  /*1c610*/  FFMA.FTZ R13, R2, R3, -8 ;  /* 0xc1000000020d7423 */ /* 0x000fc60000010003 */
[C---:B------:R-:W-:Y:S01]  /*1c620*/  FMUL.FTZ R0, R2.reuse, R0 ;  /* 0x0000000002007220 */ /* 0x040fe20000410000 */
        /* <DEDUP_REMOVED lines=12> */
[----:B---3--:R-:W-:Y:S01]  /*1c6f0*/  FMNMX.FTZ R0, R154, R11, !PT ;  /* 0x0000000b9a007209 */ /* 0x008fe20007810000 */
[C-C-:B------:R-:W-:Y:S01]  /*1c700*/  FFMA.FTZ R172, R2.reuse, R172, -R13.reuse ;  /* 0x000000ac02ac7223 */ /* 0x140fe2000001080d */
[----:B------:R-:W-:-:S01]  /*1c710*/  FFMA.FTZ R173, R2, R173, -R13 ;  /* 0x000000ad02ad7223 */ /* 0x000fc2000001080d */
[C-C-:B------:R-:W-:Y:S01]  /*1c720*/  FFMA.FTZ R176, R2.reuse, R176, -R13.reuse ;  /* 0x000000b002b07223 */ /* 0x140fe2000001080d */
[----:B------:R-:W-:Y:S01]  /*1c730*/  FMNMX.FTZ R0, R155, R0, !PT ;  /* 0x000000009b007209 */ /* 0x000fe20007810000 */
[C-C-:B------:R-:W-:Y:S01]  /*1c740*/  FFMA.FTZ R177, R2.reuse, R177, -R13.reuse ;  /* 0x000000b102b17223 */ /* 0x140fe2000001080d */
[----:B------:R-:W-:-:S01]  /*1c750*/  FFMA.FTZ R180, R2, R180, -R13 ;  /* 0x000000b402b47223 */ /* 0x000fc2000001080d */
[----:B------:R-:W3:Y:S01]  /*1c760*/  MUFU.EX2 R153, R153 ;  /* 0x0000009900997308 */ /* 0x000ee20000000800 */
[----:B------:R-:W-:Y:S01]  /*1c770*/  FMNMX.FTZ R0, R158, R0, !PT ;  /* 0x000000009e007209 */ /* 0x000fe20007810000 */
[C-C-:B------:R-:W-:Y:S01]  /*1c780*/  FFMA.FTZ R181, R2.reuse, R181, -R13.reuse ;  /* 0x000000b502b57223 */ /* 0x140fe2000001080d */
[----:B------:R-:W-:-:S01]  /*1c790*/  FFMA.FTZ R184, R2, R184, -R13 ;  /* 0x000000b802b87223 */ /* 0x000fc2000001080d */
[C-C-:B------:R-:W-:Y:S01]  /*1c7a0*/  FFMA.FTZ R185, R2.reuse, R185, -R13.reuse ;  /* 0x000000b902b97223 */ /* 0x140fe2000001080d */
[----:B------:R-:W-:Y:S01]  /*1c7b0*/  FMNMX.FTZ R0, R159, R0, !PT ;  /* 0x000000009f007209 */ /* 0x000fe20007810000 */
[C-C-:B------:R-:W-:Y:S01]  /*1c7c0*/  FFMA.FTZ R188, R2.reuse, R188, -R13.reuse ;  /* 0x000000bc02bc7223 */ /* 0x140fe2000001080d */
[----:B------:R-:W-:-:S01]  /*1c7d0*/  FFMA.FTZ R189, R2, R189, -R13 ;  /* 0x000000bd02bd7223 */ /* 0x000fc2000001080d */
[----:B------:R-:W5:Y:S01]  /*1c7e0*/  MUFU.EX2 R156, R156 ;  /* 0x0000009c009c7308 */ /* 0x000f620000000800 */
[----:B------:R-:W-:Y:S01]  /*1c7f0*/  FMNMX.FTZ R0, R162, R0, !PT ;  /* 0x00000000a2007209 */ /* 0x000fe20007810000 */
[----:B----4-:R-:W-:Y:S01]  /*1c800*/  FFMA.FTZ R5, R12, R5, R152 ;  /* 0x000000050c057223 */ /* 0x010fe20000010098 */
[----:B------:R-:W-:-:S01]  /*1c810*/  FFMA.FTZ R192, R2, R192, -R13 ;  /* 0x000000c002c07223 */ /* 0x000fc2000001080d */
[C-C-:B------:R-:W-:Y:S01]  /*1c820*/  FFMA.FTZ R193, R2.reuse, R193, -R13.reuse ;  /* 0x000000c102c17223 */ /* 0x140fe2000001080d */
[----:B------:R-:W-:Y:S01]  /*1c830*/  FMNMX.FTZ R0, R163, R0, !PT ;  /* 0x00000000a3007209 */ /* 0x000fe20007810000 */
[C-C-:B------:R-:W-:Y:S01]  /*1c840*/  FFMA.FTZ R196, R2.reuse, R196, -R13.reuse ;  /* 0x000000c402c47223 */ /* 0x140fe2000001080d */
[----:B------:R-:W-:-:S01]  /*1c850*/  FFMA.FTZ R197, R2, R197, -R13 ;  /* 0x000000c502c57223 */ /* 0x000fc2000001080d */
[----:B------:R-:W4:Y:S01]  /*1c860*/  MUFU.EX2 R157, R157 ;  /* 0x0000009d009d7308 */ /* 0x000f220000000800 */
[----:B------:R-:W-:Y:S01]  /*1c870*/  FMNMX.FTZ R0, R166, R0, !PT ;  /* 0x00000000a6007209 */ /* 0x000fe20007810000 */
[----:B---3--:R-:W-:Y:S01]  /*1c880*/  FADD.FTZ R5, R153, R5 ;  /* 0x0000000599057221 */ /* 0x008fe20000010000 */
[----:B------:R-:W-:-:S01]  /*1c890*/  FFMA.FTZ R200, R2, R200, -R13 ;  /* 0x000000c802c87223 */ /* 0x000fc2000001080d */
[C-C-:B------:R-:W-:Y:S01]  /*1c8a0*/  FFMA.FTZ R201, R2.reuse, R201, -R13.reuse ;  /* 0x000000c902c97223 */ /* 0x140fe2000001080d */
[----:B------:R-:W-:Y:S01]  /*1c8b0*/  FMNMX.FTZ R0, R167, R0, !PT ;  /* 0x00000000a7007209 */ /* 0x000fe20007810000 */
[C-C-:B------:R-:W-:Y:S01]  /*1c8c0*/  FFMA.FTZ R204, R2.reuse, R204, -R13.reuse ;  /* 0x000000cc02cc7223 */ /* 0x140fe2000001080d */
[----:B------:R-:W-:-:S01]  /*1c8d0*/  FFMA.FTZ R205, R2, R205, -R13 ;  /* 0x000000cd02cd7223 */ /* 0x000fc2000001080d */
[----:B------:R-:W3:Y:S01]  /*1c8e0*/  MUFU.EX2 R160, R160 ;  /* 0x000000a000a07308 */ /* 0x000ee20000000800 */
[----:B------:R-:W-:Y:S01]  /*1c8f0*/  FMNMX.FTZ R0, R170, R0, !PT ;  /* 0x00000000aa007209 */ /* 0x000fe20007810000 */
[----:B-----5:R-:W-:Y:S01]  /*1c900*/  FADD.FTZ R5, R156, R5 ;  /* 0x000000059c057221 */ /* 0x020fe20000010000 */
[----:B------:R-:W-:-:S01]  /*1c910*/  FFMA.FTZ R208, R2, R208, -R13 ;  /* 0x000000d002d07223 */ /* 0x000fc2000001080d */
[C-C-:B------:R-:W-:Y:S01]  /*1c920*/  FFMA.FTZ R209, R2.reuse, R209, -R13.reuse ;  /* 0x000000d102d17223 */ /* 0x140fe2000001080d */
[----:B------:R-:W-:Y:S01]  /*1c930*/  FMNMX.FTZ R0, R171, R0, !PT ;  /* 0x00000000ab007209 */ /* 0x000fe20007810000 */
[C-C-:B------:R-:W-:Y:S01]  /*1c940*/  FFMA.FTZ R212, R2.reuse, R212, -R13.reuse ;  /* 0x000000d402d47223 */ /* 0x140fe2000001080d */
[----:B------:R-:W-:-:S01]  /*1c950*/  FFMA.FTZ R13, R2, R213, -R13 ;  /* 0x000000d5020d7223 */ /* 0x000fc2000001080d */
[----:B------:R-:W5:Y:S01]  /*1c960*/  MUFU.EX2 R161, R161 ;  /* 0x000000a100a17308 */ /* 0x000f620000000800 */
[----:B------:R-:W-:Y:S01]  /*1c970*/  FMNMX.FTZ R0, R174, R0, !PT ;  /* 0x00000000ae007209 */ /* 0x000fe20007810000 */
[C---:B----4-:R-:W-:Y:S01]  /*1c980*/  FADD.FTZ R5, R157.reuse, R5 ;  /* 0x000000059d057221 */ /* 0x050fe20000010000 */
[----:B------:R-:W-:Y:S01]  /*1c990*/  F2FP.SATFINITE.E4M3.F32.PACK_AB_MERGE_C R156, R157, R156, RZ ;  /* 0x0000009c9d9c723e */ /* 0x000fe200048070ff */
[----:B------:R-:W-:Y:S01]  /*1c9a0*/  FMUL.FTZ R24, R24, R12 ;  /* 0x0000000c18187220 */ /* 0x000fe20000410000 */
[----:B------:R-:W-:Y:S01]  /*1c9b0*/  FMNMX.FTZ R0, R175, R0, !PT ;  /* 0x00000000af007209 */ /* 0x000fe20007810000 */
[----:B------:R-:W-:Y:S01]  /*1c9c0*/  FMUL.FTZ R25, R25, R12 ;  /* 0x0000000c19197220 */ /* 0x000fe20000410000 */
[----:B------:R-:W-:Y:S01]  /*1c9d0*/  F2FP.SATFINITE.E4M3.F32.PACK_AB_MERGE_C R152, R153, R152, R156 ;  /* 0x000000989998723e */ /* 0x000fe2000480709c */
[----:B------:R-:W4:Y:S01]  /*1c9e0*/  MUFU.EX2 R164, R164 ;  /* 0x000000a400a47308 */ /* 0x000f220000000800 */
[----:B------:R-:W-:Y:S01]  /*1c9f0*/  FMNMX.FTZ R0, R178, R0, !PT ;  /* 0x00000000b2007209 */ /* 0x000fe20007810000 */
[----:B---3--:R-:W-:Y:S01]  /*1ca00*/  FADD.FTZ R5, R160, R5 ;  /* 0x00000005a0057221 */ /* 0x008fe20000010000 */
[-C--:B------:R-:W-:Y:S01]  /*1ca10*/  FMUL.FTZ R28, R28, R12.reuse ;  /* 0x0000000c1c1c7220 */ /* 0x080fe20000410000 */
[----:B------:R-:W-:Y:S01]  /*1ca20*/  FMUL.FTZ R29, R29, R12 ;  /* 0x0000000c1d1d7220 */ /* 0x000fe20000410000 */
[----:B------:R-:W-:Y:S01]  /*1ca30*/  FMNMX.FTZ R0, R179, R0, !PT ;  /* 0x00000000b3007209 */ /* 0x000fe20007810000 */
[-C--:B------:R-:W-:Y:S01]  /*1ca40*/  FMUL.FTZ R32, R32, R12.reuse ;  /* 0x0000000c20207220 */ /* 0x080fe20000410000 */
[----:B------:R-:W-:Y:S01]  /*1ca50*/  FMUL.FTZ R33, R33, R12 ;  /* 0x0000000c21217220 */ /* 0x000fe20000410000 */
[----:B------:R-:W3:Y:S01]  /*1ca60*/  MUFU.EX2 R165, R165 ;  /* 0x000000a500a57308 */ /* 0x000ee20000000800 */
[----:B------:R-:W-:Y:S01]  /*1ca70*/  FMNMX.FTZ R0, R182, R0, !PT ;  /* 0x00000000b6007209 */ /* 0x000fe20007810000 */
[----:B-----5:R-:W-:Y:S01]  /*1ca80*/  FADD.FTZ R5, R161, R5 ;  /* 0x00000005a1057221 */ /* 0x020fe20000010000 */
[-C--:B------:R-:W-:Y:S01]  /*1ca90*/  FMUL.FTZ R36, R36, R12.reuse ;  /* 0x0000000c24247220 */ /* 0x080fe20000410000 */
[----:B------:R-:W-:Y:S01]  /*1caa0*/  FMUL.FTZ R37, R37, R12 ;  /* 0x0000000c25257220 */ /* 0x000fe20000410000 */
[----:B------:R-:W-:Y:S01]  /*1cab0*/  FMNMX.FTZ R0, R183, R0, !PT ;  /* 0x00000000b7007209 */ /* 0x000fe20007810000 */
[-C--:B------:R-:W-:Y:S01]  /*1cac0*/  FMUL.FTZ R40, R40, R12.reuse ;  /* 0x0000000c28287220 */ /* 0x080fe20000410000 */
[----:B------:R-:W-:Y:S01]  /*1cad0*/  FMUL.FTZ R41, R41, R12 ;  /* 0x0000000c29297220 */ /* 0x000fe20000410000 */
[----:B------:R-:W5:Y:S01]  /*1cae0*/  MUFU.EX2 R168, R168 ;  /* 0x000000a800a87308 */ /* 0x000f620000000800 */
[----:B------:R-:W-:Y:S01]  /*1caf0*/  FMNMX.FTZ R0, R186, R0, !PT ;  /* 0x00000000ba007209 */ /* 0x000fe20007810000 */
[----:B----4-:R-:W-:Y:S01]  /*1cb00*/  FADD.FTZ R5, R164, R5 ;  /* 0x00000005a4057221 */ /* 0x010fe20000010000 */
[-C--:B------:R-:W-:Y:S01]  /*1cb10*/  FMUL.FTZ R44, R44, R12.reuse ;  /* 0x0000000c2c2c7220 */ /* 0x080fe20000410000 */
[----:B------:R-:W-:Y:S01]  /*1cb20*/  FMUL.FTZ R45, R45, R12 ;  /* 0x0000000c2d2d7220 */ /* 0x000fe20000410000 */
[----:B------:R-:W-:Y:S01]  /*1cb30*/  FMNMX.FTZ R0, R187, R0, !PT ;  /* 0x00000000bb007209 */ /* 0x000fe20007810000 */
[-C--:B------:R-:W-:Y:S01]  /*1cb40*/  FMUL.FTZ R48, R48, R12.reuse ;  /* 0x0000000c30307220 */ /* 0x080fe20000410000 */
[----:B------:R-:W-:Y:S01]  /*1cb50*/  FMUL.FTZ R49, R49, R12 ;  /* 0x0000000c31317220 */ /* 0x000fe20000410000 */
[----:B------:R-:W4:Y:S01]  /*1cb60*/  MUFU.EX2 R169, R169 ;  /* 0x000000a900a97308 */ /* 0x000f220000000800 */
[----:B------:R-:W-:Y:S01]  /*1cb70*/  FMNMX.FTZ R0, R190, R0, !PT ;  /* 0x00000000be007209 */ /* 0x000fe20007810000 */
[C---:B---3--:R-:W-:Y:S01]  /*1cb80*/  FADD.FTZ R5, R165.reuse, R5 ;  /* 0x00000005a5057221 */ /* 0x048fe20000010000 */
[----:B------:R-:W-:Y:S01]  /*1cb90*/  F2FP.SATFINITE.E4M3.F32.PACK_AB_MERGE_C R164, R165, R164, RZ ;  /* 0x000000a4a5a4723e */ /* 0x000fe200048070ff */
[----:B------:R-:W-:Y:S01]  /*1cba0*/  FMUL.FTZ R52, R52, R12 ;  /* 0x0000000c34347220 */ /* 0x000fe20000410000 */
[----:B------:R-:W-:Y:S01]  /*1cbb0*/  FMNMX.FTZ R0, R191, R0, !PT ;  /* 0x00000000bf007209 */ /* 0x000fe20007810000 */
[-C--:B------:R-:W-:Y:S01]  /*1cbc0*/  FMUL.FTZ R53, R53, R12.reuse ;  /* 0x0000000c35357220 */ /* 0x080fe20000410000 */
[----:B------:R-:W-:Y:S01]  /*1cbd0*/  FMUL.FTZ R56, R56, R12 ;  /* 0x0000000c38387220 */ /* 0x000fe20000410000 */
[----:B------:R-:W-:Y:S01]  /*1cbe0*/  MUFU.EX2 R172, R172 ;  /* 0x000000ac00ac7308 */ /* 0x000fe20000000800 */
[----:B------:R-:W-:Y:S01]  /*1cbf0*/  FMNMX.FTZ R0, R194, R0, !PT ;  /* 0x00000000c2007209 */ /* 0x000fe20007810000 */
[----:B-----5:R-:W-:Y:S01]  /*1cc00*/  FADD.FTZ R5, R168, R5 ;  /* 0x00000005a8057221 */ /* 0x020fe20000010000 */
[-C--:B------:R-:W-:Y:S01]  /*1cc10*/  FMUL.FTZ R57, R57, R12.reuse ;  /* 0x0000000c39397220 */ /* 0x080fe20000410000 */
[----:B------:R-:W-:Y:S01]  /*1cc20*/  FMUL.FTZ R60, R60, R12 ;  /* 0x0000000c3c3c7220 */ /* 0x000fe20000410000 */
[----:B------:R-:W-:Y:S01]  /*1cc30*/  FMNMX.FTZ R0, R195, R0, !PT ;  /* 0x00000000c3007209 */ /* 0x000fe20007810000 */
[-C--:B------:R-:W-:Y:S01]  /*1cc40*/  FMUL.FTZ R61, R61, R12.reuse ;  /* 0x0000000c3d3d7220 */ /* 0x080fe20000410000 */
[----:B------:R-:W-:Y:S01]  /*1cc50*/  FMUL.FTZ R64, R64, R12 ;  /* 0x0000000c40407220 */ /* 0x000fe20000410000 */
[----:B------:R-:W3:Y:S01]  /*1cc60*/  MUFU.EX2 R173, R173 ;  /* 0x000000ad00ad7308 */ /* 0x000ee20000000800 */
[----:B------:R-:W-:Y:S01]  /*1cc70*/  FMNMX.FTZ R0, R198, R0, !PT ;  /* 0x00000000c6007209 */ /* 0x000fe20007810000 */
[----:B----4-:R-:W-:Y:S01]  /*1cc80*/  FADD.FTZ R5, R169, R5 ;  /* 0x00000005a9057221 */ /* 0x010fe20000010000 */
[-C--:B------:R-:W-:Y:S01]  /*1cc90*/  FMUL.FTZ R65, R65, R12.reuse ;  /* 0x0000000c41417220 */ /* 0x080fe20000410000 */
[----:B------:R-:W-:Y:S01]  /*1cca0*/  FMUL.FTZ R68, R68, R12 ;  /* 0x0000000c44447220 */ /* 0x000fe20000410000 */
[----:B------:R-:W-:Y:S01]  /*1ccb0*/  FMNMX.FTZ R0, R199, R0, !PT ;  /* 0x00000000c7007209 */ /* 0x000fe20007810000 */
[-C--:B------:R-:W-:Y:S01]  /*1ccc0*/  FMUL.FTZ R69, R69, R12.reuse ;  /* 0x0000000c45457220 */ /* 0x080fe20000410000 */
[----:B------:R-:W-:Y:S01]  /*1ccd0*/  FMUL.FTZ R72, R72, R12 ;  /* 0x0000000c48487220 */ /* 0x000fe20000410000 */
[----:B------:R-:W-:Y:S01]  /*1cce0*/  MUFU.EX2 R176, R176 ;  /* 0x000000b000b07308 */ /* 0x000fe20000000800 */
[----:B------:R-:W-:Y:S01]  /*1ccf0*/  FMNMX.FTZ R0, R202, R0, !PT ;  /* 0x00000000ca007209 */ /* 0x000fe20007810000 */
[-C--:B------:R-:W-:Y:S01]  /*1cd00*/  FMUL.FTZ R73, R73, R12.reuse ;  /* 0x0000000c49497220 */ /* 0x080fe20000410000 */
[-C--:B------:R-:W-:Y:S01]  /*1cd10*/  FMUL.FTZ R76, R76, R12.reuse ;  /* 0x0000000c4c4c7220 */ /* 0x080fe20000410000 */
[----:B------:R-:W-:Y:S01]  /*1cd20*/  FMUL.FTZ R77, R77, R12 ;  /* 0x0000000c4d4d7220 */ /* 0x000fe20000410000 */
[----:B------:R-:W-:Y:S01]  /*1cd30*/  FMNMX.FTZ R0, R203, R0, !PT ;  /* 0x00000000cb007209 */ /* 0x000fe20007810000 */
[-C--:B------:R-:W-:Y:S01]  /*1cd40*/  FMUL.FTZ R80, R80, R12.reuse ;  /* 0x0000000c50507220 */ /* 0x080fe20000410000 */
[----:B------:R-:W-:Y:S01]  /*1cd50*/  FMUL.FTZ R81, R81, R12 ;  /* 0x0000000c51517220 */ /* 0x000fe20000410000 */
[----:B------:R-:W-:Y:S01]  /*1cd60*/  MUFU.EX2 R177, R177 ;  /* 0x000000b100b17308 */ /* 0x000fe20000000800 */
[----:B------:R-:W-:Y:S01]  /*1cd70*/  FMNMX.FTZ R0, R206, R0, !PT ;  /* 0x00000000ce007209 */ /* 0x000fe20007810000 */
[----:B------:R-:W-:Y:S01]  /*1cd80*/  FMUL.FTZ R84, R84, R12 ;  /* 0x0000000c54547220 */ /* 0x000fe20000410000 */
[----:B---3--:R-:W-:Y:S01]  /*1cd90*/  F2FP.SATFINITE.E4M3.F32.PACK_AB_MERGE_C R156, R173, R172, RZ ;  /* 0x000000acad9c723e */ /* 0x008fe200048070ff */
        /* <DEDUP_REMOVED lines=21> */
[-C--:B------:R-:W-:Y:S01]  /*1cef0*/  FMUL.FTZ R112, R112, R12.reuse ;  /* 0x0000000c70707220 */ /* 0x080fe20000410000 */
[----:B------:R-:W3:Y:S01]  /*1cf00*/  SHFL.BFLY PT, R14, R0, 0x2, 0x1f ;  /* 0x0c401f00000e7f89 */ /* 0x000ee200000e0000 */
        /* <DEDUP_REMOVED lines=22> */
[----:B------:R-:W-:-:S02]  /*1d070*/  F2FP.SATFINITE.E4M3.F32.PACK_AB_MERGE_C R156, R169, R168, R156 ;  /* 0x000000a8a99c723e */ /* 0x000fc4000480709c */
[----:B---3--:R-:W-:-:S05]  /*1d080*/  FMNMX.FTZ R0, R0, R14, !PT ;  /* 0x0000000e00007209 */ /* 0x008fca0007810000 */
[----:B------:R-:W3:Y:S01]  /*1d090*/  SHFL.BFLY PT, R14, R0, 0x1, 0x1f ;  /* 0x0c201f00000e7f89 */ /* 0x000ee200000e0000 */
[----:B------:R-:W-:Y:S08]  /*1d0a0*/  MUFU.EX2 R192, R192 ;  /* 0x000000c000c07308 */ /* 0x000ff00000000800 */
[----:B------:R-:W-:Y:S08]  /*1d0b0*/  MUFU.EX2 R193, R193 ;  /* 0x000000c100c17308 */ /* 0x000ff00000000800 */
[----:B------:R-:W-:Y:S01]  /*1d0c0*/  MUFU.EX2 R196, R196 ;  /* 0x000000c400c47308 */ /* 0x000fe20000000800 */
[----:B---3--:R-:W-:Y:S01]  /*1d0d0*/  FMNMX.FTZ R0, R0, R14, !PT ;  /* 0x0000000e00007209 */ /* 0x008fe20007810000 */
[----:B------:R-:W-:-:S06]  /*1d0e0*/  VIADD R14, R7, 0x38840 ;  /* 0x00038840070e7836 */ /* 0x000fcc0000000000 */
[----:B------:R-:W-:Y:S01]  /*1d0f0*/  MUFU.EX2 R197, R197 ;  /* 0x000000c500c57308 */ /* 0x000fe20000000800 */
[----:B------:R-:W-:-:S01]  /*1d100*/  FFMA.FTZ R15, R2, R0, -8 ;  /* 0xc1000000020f7423 */ /* 0x000fc20000010000 */
[----:B------:R-:W-:Y:S01]  /*1d110*/  FADD.FTZ R11, -R0, R11 ;  /* 0x0000000b000b7221 */ /* 0x000fe20000010100 */
[----:B------:R-:W-:Y:S02]  /*1d120*/  PRMT R14, R20, 0x654, R14 ;  /* 0x00000654140e7816 */ /* 0x000fe4000000000e */
        /* <DEDUP_REMOVED lines=15> */
[----:B------:R-:W-:-:S01]  /*1d220*/  FFMA.FTZ R178, R2, R178, -R15 ;  /* 0x000000b202b27223 */ /* 0x000fc2000001080f */
[C-C-:B------:R-:W-:Y:S01]  /*1d230*/  FFMA.FTZ R179, R2.reuse, R179, -R15.reuse ;  /* 0x000000b302b37223 */ /* 0x140fe2000001080f */
[----:B------:R-:W-:-:S01]  /*1d240*/  FFMA.FTZ R182, R2, R182, -R15 ;  /* 0x000000b602b67223 */ /* 0x000fc2000001080f */
[----:B------:R4:W-:Y:S01]  /*1d250*/  SYNCS.ARRIVE.TRANS64.RED.A1T0 RZ, [R14+URZ], RZ ;  /* 0x000000ff0eff79a7 */ /* 0x0009e2000810043f */
[----:B------:R-:W-:-:S01]  /*1d260*/  FFMA.FTZ R183, R2, R183, -R15 ;  /* 0x000000b702b77223 */ /* 0x000fc2000001080f */
[C-C-:B------:R-:W-:Y:S01]  /*1d270*/  FFMA.FTZ R186, R2.reuse, R186, -R15.reuse ;  /* 0x000000ba02ba7223 */ /* 0x140fe2000001080f */
[----:B------:R-:W-:-:S01]  /*1d280*/  FFMA.FTZ R187, R2, R187, -R15 ;  /* 0x000000bb02bb7223 */ /* 0x000fc2000001080f */
[----:B------:R-:W5:Y:S01]  /*1d290*/  MUFU.EX2 R155, R155 ;  /* 0x0000009b009b7308 */ /* 0x000f620000000800 */
[----:B------:R-:W-:-:S01]  /*1d2a0*/  FFMA.FTZ R190, R2, R190, -R15 ;  /* 0x000000be02be7223 */ /* 0x000fc2000001080f */
[C-C-:B------:R-:W-:Y:S01]  /*1d2b0*/  FFMA.FTZ R191, R2.reuse, R191, -R15.reuse ;  /* 0x000000bf02bf7223 */ /* 0x140fe2000001080f */
[----:B------:R-:W-:-:S01]  /*1d2c0*/  FFMA.FTZ R194, R2, R194, -R15 ;  /* 0x000000c202c27223 */ /* 0x000fc2000001080f */
[----:B----4-:R-:W-:Y:S01]  /*1d2d0*/  FADD.FTZ R14, R172, R5 ;  /* 0x00000005ac0e7221 */ /* 0x010fe20000010000 */
[----:B------:R-:W-:-:S01]  /*1d2e0*/  FFMA.FTZ R195, R2, R195, -R15 ;  /* 0x000000c302c37223 */ /* 0x000fc2000001080f */
[C-C-:B------:R-:W-:Y:S01]  /*1d2f0*/  FFMA.FTZ R198, R2.reuse, R198, -R15.reuse ;  /* 0x000000c602c67223 */ /* 0x140fe2000001080f */
[----:B------:R-:W-:-:S01]  /*1d300*/  FFMA.FTZ R199, R2, R199, -R15 ;  /* 0x000000c702c77223 */ /* 0x000fc2000001080f */
[----:B------:R-:W4:Y:S01]  /*1d310*/  MUFU.EX2 R158, R158 ;  /* 0x0000009e009e7308 */ /* 0x000f220000000800 */
[----:B---3--:R-:W-:-:S01]  /*1d320*/  FFMA.FTZ R4, R11, R4, R154 ;  /* 0x000000040b047223 */ /* 0x008fc2000001009a */
[C-C-:B------:R-:W-:Y:S01]  /*1d330*/  FFMA.FTZ R202, R2.reuse, R202, -R15.reuse ;  /* 0x000000ca02ca7223 */ /* 0x140fe2000001080f */
[----:B------:R-:W-:-:S01]  /*1d340*/  FFMA.FTZ R203, R2, R203, -R15 ;  /* 0x000000cb02cb7223 */ /* 0x000fc2000001080f */
[C-C-:B------:R-:W-:Y:S01]  /*1d350*/  FFMA.FTZ R206, R2.reuse, R206, -R15.reuse ;  /* 0x000000ce02ce7223 */ /* 0x140fe2000001080f */
[----:B------:R-:W-:-:S01]  /*1d360*/  FFMA.FTZ R207, R2, R207, -R15 ;  /* 0x000000cf02cf7223 */ /* 0x000fc2000001080f */
[C-C-:B------:R-:W-:Y:S01]  /*1d370*/  FFMA.FTZ R210, R2.reuse, R210, -R15.reuse ;  /* 0x000000d202d27223 */ /* 0x140fe2000001080f */
[----:B------:R-:W-:-:S01]  /*1d380*/  FFMA.FTZ R211, R2, R211, -R15 ;  /* 0x000000d302d37223 */ /* 0x000fc2000001080f */
[----:B------:R-:W3:Y:S01]  /*1d390*/  MUFU.EX2 R159, R159 ;  /* 0x0000009f009f7308 */ /* 0x000ee20000000800 */
[----:B-----5:R-:W-:-:S01]  /*1d3a0*/  FADD.FTZ R4, R155, R4 ;  /* 0x000000049b047221 */ /* 0x020fc20000010000 */
[C-C-:B------:R-:W-:Y:S01]  /*1d3b0*/  FFMA.FTZ R214, R2.reuse, R214, -R15.reuse ;  /* 0x000000d602d67223 */ /* 0x140fe2000001080f */
[----:B------:R-:W-:-:S01]  /*1d3c0*/  FFMA.FTZ R15, R2, R215, -R15 ;  /* 0x000000d7020f7223 */ /* 0x000fc2000001080f */
        /* <DEDUP_REMOVED lines=14> */
[----:B------:R-:W-:Y:S01]  /*1d4b0*/  F2FP.SATFINITE.E4M3.F32.PACK_AB_MERGE_C R153, R159, R158, RZ ;  /* 0x0000009e9f99723e */ /* 0x000fe200048070ff */
[-C--:B------:R-:W-:Y:S01]  /*1d4c0*/  FMUL.FTZ R46, R46, R11.reuse ;  /* 0x0000000b2e2e7220 */ /* 0x080fe20000410000 */
[----:B------:R-:W-:Y:S01]  /*1d4d0*/  F2FP.SATFINITE.E4M3.F32.PACK_AB_MERGE_C R158, R181, R180, RZ ;  /* 0x000000b4b59e723e */ /* 0x000fe200048070ff */
[-C--:B------:R-:W-:Y:S01]  /*1d4e0*/  FMUL.FTZ R47, R47, R11.reuse ;  /* 0x0000000b2f2f7220 */ /* 0x080fe20000410000 */
[----:B------:R-:W-:Y:S01]  /*1d4f0*/  F2FP.SATFINITE.E4M3.F32.PACK_AB_MERGE_C R153, R155, R154, R153 ;  /* 0x0000009a9b99723e */ /* 0x000fe20004807099 */
        /* <DEDUP_REMOVED lines=27> */
[----:B------:R-:W-:Y:S01]  /*1d6b0*/  F2FP.SATFINITE.E4M3.F32.PACK_AB_MERGE_C R166, R167, R166, RZ ;  /* 0x000000a6a7a6723e */ /* 0x000fe200048070ff */
[-C--:B------:R-:W-:Y:S01]  /*1d6c0*/  FMUL.FTZ R86, R86, R11.reuse ;  /* 0x0000000b56567220 */ /* 0x080fe20000410000 */
[-C--:B------:R-:W-:Y:S01]  /*1d6d0*/  FMUL.FTZ R87, R87, R11.reuse ;  /* 0x0000000b57577220 */ /* 0x080fe20000410000 */
[-C--:B------:R-:W-:Y:S01]  /*1d6e0*/  FMUL.FTZ R90, R90, R11.reuse ;  /* 0x0000000b5a5a7220 */ /* 0x080fe20000410000 */
[----:B------:R-:W-:Y:S01]  /*1d6f0*/  F2FP.SATFINITE.E4M3.F32.PACK_AB_MERGE_C R155, R163, R162, R166 ;  /* 0x000000a2a39b723e */ /* 0x000fe200048070a6 */
        /* <DEDUP_REMOVED lines=18> */
[----:B-----5:R-:W-:-:S01]  /*1d820*/  FADD.FTZ R5, R174, R5 ;  /* 0x00000005ae057221 */ /* 0x020fc20000010000 */
[----:B------:R-:W-:Y:S01]  /*1d830*/  FADD.FTZ R4, R177, R4 ;  /* 0x00000004b1047221 */ /* 0x000fe20000010000 */
[-C--:B------:R-:W-:Y:S01]  /*1d840*/  FMUL.FTZ R114, R114, R11.reuse ;  /* 0x0000000b72727220 */ /* 0x080fe20000410000 */
[-C--:B------:R-:W-:Y:S01]  /*1d850*/  FMUL.FTZ R115, R115, R11.reuse ;  /* 0x0000000b73737220 */ /* 0x080fe20000410000 */
[-C--:B------:R-:W-:Y:S01]  /*1d860*/  FMUL.FTZ R118, R118, R11.reuse ;  /* 0x0000000b76767220 */ /* 0x080fe20000410000 */
[----:B------:R-:W-:Y:S01]  /*1d870*/  FADD.FTZ R4, R180, R4 ;  /* 0x00000004b4047221 */ /* 0x000fe20000010000 */
[----:B------:R-:W-:Y:S01]  /*1d880*/  FMUL.FTZ R119, R119, R11 ;  /* 0x0000000b77777220 */ /* 0x000fe20000410000 */
[----:B------:R-:W5:Y:S01]  /*1d890*/  MUFU.EX2 R179, R179 ;  /* 0x000000b300b37308 */ /* 0x000f620000000800 */
[----:B----4-:R-:W-:-:S01]  /*1d8a0*/  FADD.FTZ R5, R175, R5 ;  /* 0x00000005af057221 */ /* 0x010fc20000010000 */
[----:B------:R-:W-:Y:S01]  /*1d8b0*/  FADD.FTZ R4, R181, R4 ;  /* 0x00000004b5047221 */ /* 0x000fe20000010000 */
[----:B------:R-:W-:Y:S01]  /*1d8c0*/  F2FP.SATFINITE.E4M3.F32.PACK_AB_MERGE_C R157, R175, R174, RZ ;  /* 0x000000aeaf9d723e */ /* 0x000fe200048070ff */
[-C--:B------:R-:W-:Y:S01]  /*1d8d0*/  FMUL.FTZ R122, R122, R11.reuse ;  /* 0x0000000b7a7a7220 */ /* 0x080fe20000410000 */
[-C--:B------:R-:W-:Y:S01]  /*1d8e0*/  FMUL.FTZ R123, R123, R11.reuse ;  /* 0x0000000b7b7b7220 */ /* 0x080fe20000410000 */
[----:B------:R-:W-:Y:S01]  /*1d8f0*/  FADD.FTZ R4, R184, R4 ;  /* 0x00000004b8047221 */ /* 0x000fe20000010000 */
[----:B------:R-:W-:Y:S01]  /*1d900*/  FMUL.FTZ R126, R126, R11 ;  /* 0x0000000b7e7e7220 */ /* 0x000fe20000410000 */
[----:B------:R-:W4:Y:S01]  /*1d910*/  MUFU.EX2 R182, R182 ;  /* 0x000000b600b67308 */ /* 0x000f220000000800 */
        /* <DEDUP_REMOVED lines=18> */
[-C--:B------:R-:W-:Y:S01]  /*1da40*/  FMUL.FTZ R142, R142, R11.reuse ;  /* 0x0000000b8e8e7220 */ /* 0x080fe20000410000 */
[-C--:B------:R-:W-:Y:S01]  /*1da50*/  FMUL.FTZ R143, R143, R11.reuse ;  /* 0x0000000b8f8f7220 */ /* 0x080fe20000410000 */
[----:B------:R-:W-:Y:S01]  /*1da60*/  FMUL.FTZ R146, R146, R11 ;  /* 0x0000000b92927220 */ /* 0x000fe20000410000 */
[----:B------:R-:W-:Y:S01]  /*1da70*/  FADD.FTZ R4, R196, R4 ;  /* 0x00000004c4047221 */ /* 0x000fe20000010000 */
[----:B------:R-:W-:Y:S01]  /*1da80*/  F2FP.SATFINITE.E4M3.F32.PACK_AB_MERGE_C R196, R197, R196, RZ ;  /* 0x000000c4c5c4723e */ /* 0x000fe200048070ff */
[----:B------:R-:W4:Y:S01]  /*1da90*/  MUFU.EX2 R187, R187 ;  /* 0x000000bb00bb7308 */ /* 0x000f220000000800 */
[----:B---3--:R-:W-:-:S01]  /*1daa0*/  FADD.FTZ R5, R183, R5 ;  /* 0x00000005b7057221 */ /* 0x008fc20000010000 */
[----:B------:R-:W-:Y:S01]  /*1dab0*/  FADD.FTZ R4, R197, R4 ;  /* 0x00000004c5047221 */ /* 0x000fe20000010000 */
[----:B------:R-:W-:Y:S01]  /*1dac0*/  F2FP.SATFINITE.E4M3.F32.PACK_AB_MERGE_C R159, R183, R182, RZ ;  /* 0x000000b6b79f723e */ /* 0x000fe200048070ff */
[-C--:B------:R-:W-:Y:S01]  /*1dad0*/  FMUL.FTZ R147, R147, R11.reuse ;  /* 0x0000000b93937220 */ /* 0x080fe20000410000 */
[-C--:B------:R-:W-:Y:S01]  /*1dae0*/  FMUL.FTZ R150, R150, R11.reuse ;  /* 0x0000000b96967220 */ /* 0x080fe20000410000 */
[----:B------:R-:W-:Y:S01]  /*1daf0*/  FMUL.FTZ R151, R151, R11 ;  /* 0x0000000b97977220 */ /* 0x000fe20000410000 */
[----:B------:R-:W-:Y:S01]  /*1db00*/  F2FP.SATFINITE.E4M3.F32.PACK_AB_MERGE_C R157, R171, R170, R157 ;  /* 0x000000aaab9d723e */ /* 0x000fe2000480709d */
[----:B------:R-:W3:Y:S01]  /*1db10*/  MUFU.EX2 R190, R190 ;  /* 0x000000be00be7308 */ /* 0x000ee20000000800 */
[----:B-----5:R-:W-:-:S01]  /*1db20*/  FADD.FTZ R5, R186, R5 ;  /* 0x00000005ba057221 */ /* 0x020fc20000010000 */
[----:B------:R-:W-:-:S02]  /*1db30*/  F2FP.SATFINITE.E4M3.F32.PACK_AB_MERGE_C R158, R177, R176, R158 ;  /* 0x000000b0b19e723e */ /* 0x000fc4000480709e */
[----:B------:R-:W-:Y:S02]  /*1db40*/  F2FP.SATFINITE.E4M3.F32.PACK_AB_MERGE_C R159, R179, R178, R159 ;  /* 0x000000b2b39f723e */ /* 0x000fe4000480709f */
[----:B------:R-:W-:Y:S02]  /*1db50*/  F2FP.SATFINITE.E4M3.F32.PACK_AB_MERGE_C R160, R185, R184, R188 ;  /* 0x000000b8b9a0723e */ /* 0x000fe400048070bc */
[----:B------:R-:W5:Y:S01]  /*1db60*/  MUFU.EX2 R191, R191 ;  /* 0x000000bf00bf7308 */ /* 0x000f620000000800 */
[----:B----4-:R-:W-:-:S01]  /*1db70*/  FADD.FTZ R5, R187, R5 ;  /* 0x00000005bb057221 */ /* 0x010fc20000010000 */
[----:B------:R-:W-:-:S06]  /*1db80*/  F2FP.SATFINITE.E4M3.F32.PACK_AB_MERGE_C R162, R193, R192, R196 ;  /* 0x000000c0c1a2723e */ /* 0x000fcc00048070c4 */
[----:B------:R-:W4:Y:S01]  /*1db90*/  MUFU.EX2 R194, R194 ;  /* 0x000000c200c27308 */ /* 0x000f220000000800 */
[----:B---3--:R-:W-:-:S07]  /*1dba0*/  FADD.FTZ R5, R190, R5 ;  /* 0x00000005be057221 */ /* 0x008fce0000010000 */
[----:B------:R-:W3:Y:S01]  /*1dbb0*/  MUFU.EX2 R195, R195 ;  /* 0x000000c300c37308 */ /* 0x000ee20000000800 */
[----:B-----5:R-:W-:-:S01]  /*1dbc0*/  FADD.FTZ R5, R191, R5 ;  /* 0x00000005bf057221 */ /* 0x020fc20000010000 */
[----:B------:R-:W-:-:S04]  /*1dbd0*/  F2FP.SATFINITE.E4M3.F32.PACK_AB_MERGE_C R190, R191, R190, RZ ;  /* 0x000000bebfbe723e */ /* 0x000fc800048070ff */
[----:B------:R-:W-:Y:S02]  /*1dbe0*/  F2FP.SATFINITE.E4M3.F32.PACK_AB_MERGE_C R161, R187, R186, R190 ;  /* 0x000000babba1723e */ /* 0x000fe400048070be */
[----:B------:R-:W5:Y:S01]  /*1dbf0*/  MUFU.EX2 R198, R198 ;  /* 0x000000c600c67308 */ /* 0x000f620000000800 */
[----:B----4-:R-:W-:-:S07]  /*1dc00*/  FADD.FTZ R5, R194, R5 ;  /* 0x00000005c2057221 */ /* 0x010fce0000010000 */
[----:B------:R-:W4:Y:S01]  /*1dc10*/  MUFU.EX2 R200, R200 ;  /* 0x000000c800c87308 */ /* 0x000f220000000800 */
[----:B---3--:R-:W-:-:S07]  /*1dc20*/  FADD.FTZ R5, R195, R5 ;  /* 0x00000005c3057221 */ /* 0x008fce0000010000 */
[----:B------:R-:W3:Y:S01]  /*1dc30*/  MUFU.EX2 R199, R199 ;  /* 0x000000c700c77308 */ /* 0x000ee20000000800 */
[----:B-----5:R-:W-:-:S07]  /*1dc40*/  FADD.FTZ R5, R198, R5 ;  /* 0x00000005c6057221 */ /* 0x020fce0000010000 */
[----:B------:R-:W5:Y:S01]  /*1dc50*/  MUFU.EX2 R201, R201 ;  /* 0x000000c900c97308 */ /* 0x000f620000000800 */
[----:B----4-:R-:W-:-:S07]  /*1dc60*/  FADD.FTZ R4, R200, R4 ;  /* 0x00000004c8047221 */ /* 0x010fce0000010000 */
[----:B------:R-:W4:Y:S01]  /*1dc70*/  MUFU.EX2 R202, R202 ;  /* 0x000000ca00ca7308 */ /* 0x000f220000000800 */
[----:B---3--:R-:W-:-:S01]  /*1dc80*/  FADD.FTZ R5, R199, R5 ;  /* 0x00000005c7057221 */ /* 0x008fc20000010000 */
[----:B------:R-:W-:-:S04]  /*1dc90*/  F2FP.SATFINITE.E4M3.F32.PACK_AB_MERGE_C R198, R199, R198, RZ ;  /* 0x000000c6c7c6723e */ /* 0x000fc800048070ff */
[----:B------:R-:W-:Y:S02]  /*1dca0*/  F2FP.SATFINITE.E4M3.F32.PACK_AB_MERGE_C R163, R195, R194, R198 ;  /* 0x000000c2c3a3723e */ /* 0x000fe400048070c6 */
[----:B------:R-:W3:Y:S01]  /*1dcb0*/  MUFU.EX2 R204, R204 ;  /* 0x000000cc00cc7308 */ /* 0x000ee20000000800 */
[----:B-----5:R-:W-:-:S07]  /*1dcc0*/  FADD.FTZ R4, R201, R4 ;  /* 0x00000004c9047221 */ /* 0x020fce0000010000 */
[----:B------:R-:W5:Y:S01]  /*1dcd0*/  MUFU.EX2 R203, R203 ;  /* 0x000000cb00cb7308 */ /* 0x000f620000000800 */
[----:B----4-:R-:W-:-:S07]  /*1dce0*/  FADD.FTZ R5, R202, R5 ;  /* 0x00000005ca057221 */ /* 0x010fce0000010000 */
[----:B------:R-:W4:Y:S01]  /*1dcf0*/  MUFU.EX2 R205, R205 ;  /* 0x000000cd00cd7308 */ /* 0x000f220000000800 */
[----:B---3--:R-:W-:-:S07]  /*1dd00*/  FADD.FTZ R4, R204, R4 ;  /* 0x00000004cc047221 */ /* 0x008fce0000010000 */
[----:B------:R-:W3:Y:S01]  /*1dd10*/  MUFU.EX2 R206, R206 ;  /* 0x000000ce00ce7308 */ /* 0x000ee20000000800 */
[----:B-----5:R-:W-:-:S07]  /*1dd20*/  FADD.FTZ R5, R203, R5 ;  /* 0x00000005cb057221 */ /* 0x020fce0000010000 */
[----:B------:R-:W5:Y:S01]  /*1dd30*/  MUFU.EX2 R208, R208 ;  /* 0x000000d000d07308 */ /* 0x000f620000000800 */
[----:B----4-:R-:W-:-:S01]  /*1dd40*/  FADD.FTZ R4, R205, R4 ;  /* 0x00000004cd047221 */ /* 0x010fc20000010000 */
[----:B------:R-:W-:-:S04]  /*1dd50*/  F2FP.SATFINITE.E4M3.F32.PACK_AB_MERGE_C R204, R205, R204, RZ ;  /* 0x000000cccdcc723e */ /* 0x000fc800048070ff */
[----:B------:R-:W-:Y:S02]  /*1dd60*/  F2FP.SATFINITE.E4M3.F32.PACK_AB_MERGE_C R164, R201, R200, R204 ;  /* 0x000000c8c9a4723e */ /* 0x000fe400048070cc */
        /* <DEDUP_REMOVED lines=13> */
[----:B----4-:R-:W-:-:S07]  /*1de40*/  FADD.FTZ R14, R212, R4 ;  /* 0x00000004d40e7221 */ /* 0x010fce0000010000 */
[----:B------:R-:W4:Y:S01]  /*1de50*/  MUFU.EX2 R214, R214 ;  /* 0x000000d600d67308 */ /* 0x000f220000000800 */
[----:B---3--:R-:W-:-:S07]  /*1de60*/  FADD.FTZ R4, R211, R5 ;  /* 0x00000005d3047221 */ /* 0x008fce0000010000 */
[----:B------:R-:W3:Y:S01]  /*1de70*/  MUFU.EX2 R15, R15 ;  /* 0x0000000f000f7308 */ /* 0x000ee20000000800 */
[----:B-----5:R-:W-:-:S01]  /*1de80*/  FADD.FTZ R5, R13, R14 ;  /* 0x0000000e0d057221 */ /* 0x020fc20000010000 */
[----:B------:R-:W-:-:S04]  /*1de90*/  F2FP.SATFINITE.E4M3.F32.PACK_AB_MERGE_C R13, R13, R212, RZ ;  /* 0x000000d40d0d723e */ /* 0x000fc800048070ff */
[----:B------:R-:W-:Y:S01]  /*1dea0*/  F2FP.SATFINITE.E4M3.F32.PACK_AB_MERGE_C R166, R209, R208, R13 ;  /* 0x000000d0d1a6723e */ /* 0x000fe2000480700d */
[----:B----4-:R-:W-:-:S01]  /*1deb0*/  FADD.FTZ R4, R214, R4 ;  /* 0x00000004d6047221 */ /* 0x010fc20000010000 */
[----:B---3--:R-:W-:-:S03]  /*1dec0*/  F2FP.SATFINITE.E4M3.F32.PACK_AB_MERGE_C R167, R15, R214, RZ ;  /* 0x000000d60fa7723e */ /* 0x008fc600048070ff */
[----:B------:R-:W-:Y:S01]  /*1ded0*/  FADD.FTZ R4, R15, R4 ;  /* 0x000000040f047221 */ /* 0x000fe20000010000 */
[----:B------:R-:W-:Y:S01]  /*1dee0*/  F2FP.SATFINITE.E4M3.F32.PACK_AB_MERGE_C R167, R211, R210, R167 ;  /* 0x000000d2d3a7723e */ /* 0x000fe200048070a7 */
[----:B------:R-:W-:Y:S06]  /*1def0*/  @!P0 BRA `(.L_x_3131) ;  /* 0x0000000000048947 */ /* 0x000fec0003800000 */
[----:B------:R-:W-:Y:S01]  /*1df00*/  BPT.TRAP 0x1 ;  /* 0x000000040000795c */ /* 0x000fe20000300000 */
.L_x_3131:
[----:B------:R3:W4:Y:S01]  /*1df10*/  SYNCS.PHASECHK.TRANS64.TRYWAIT P1, [R7+URZ+0x38850], R8 ;  /* 0x03885008070075a7 */ /* 0x000722000802017f */
[----:B------:R-:W-:Y:S05]  /*1df20*/  @!P0 BRA `(.L_x_3132) ;  /* 0x0000000000048947 */ /* 0x000fea0003800000 */
[----:B------:R-:W-:Y:S01]  /*1df30*/  BPT.TRAP 0x1 ;  /* 0x000000040000795c */ /* 0x000fe20000300000 */
.L_x_3132:
[----:B------:R-:W-:Y:S01]  /*1df40*/  BSSY B0, `(.L_x_3133) ;  /* 0x0000006000007945 */ /* 0x000fe20003800000 */
[----:B------:R-:W-:Y:S01]  /*1df50*/  LEA R12, R9, UR42, 0xb ;  /* 0x0000002a090c7c11 */ /* 0x000fe2000f8e58ff */
[----:B------:R-:W-:Y:S02]  /*1df60*/  IMAD.MOV.U32 R13, RZ, RZ, 0x40000040 ;  /* 0x40000040ff0d7424 */ /* 0x000fe400078e00ff */
[----:B----4-:R-:W-:Y:S05]  /*1df70*/  @P1 BRA `(.L_x_3134) ;  /* 0x0000000000081947 */ /* 0x010fea0003800000 */
[----:B------:R-:W4:Y:S02]  /*1df80*/  SYNCS.PHASECHK.TRANS64.TRYWAIT P1, [R7+URZ+0x38850], R8 ;  /* 0x03885008070075a7 */ /* 0x000f24000802017f */
[----:B----4-:R-:W-:Y:S05]  /*1df90*/  @!P1 BRA `(.L_x_3135) ;  /* 0x000000f400509947 */ /* 0x010fea0003800000 */
.L_x_3134:
[----:B------:R-:W-:Y:S05]  /*1dfa0*/  BSYNC B0 ;  /* 0x0000000000007941 */ /* 0x000fea0003800000 */
.L_x_3133:
[----:B------:R-:W5:Y:S01]  /*1dfb0*/  S2R R11, SR_TID.X ;  /* 0x00000000000b7919 */ /* 0x000f620000002100 */
[----:B------:R-:W-:Y:S05]  /*1dfc0*/  WARPSYNC.ALL ;  /* 0x0000000000007948 */ /* 0x000fea0003800000 */
[C---:B------:R-:W-:Y:S01]  /*1dfd0*/  R2UR UR6, R12.reuse ;  /* 0x000000000c0672ca */ /* 0x040fe200000e0000 */
[----:B------:R-:W-:Y:S01]  /*1dfe0*/  IMAD.MOV.U32 R9, RZ, RZ, 0x40000040 ;  /* 0x40000040ff097424 */ /* 0x000fe200078e00ff */
[----:B------:R-:W-:Y:S01]  /*1dff0*/  R2UR UR7, R13 ;  /* 0x000000000d0772ca */ /* 0x000fe200000e0000 */
[----:B------:R-:W-:Y:S01]  /*1e000*/  IMAD.MOV.U32 R13, RZ, RZ, 0x40000040 ;  /* 0x40000040ff0d7424 */ /* 0x000fe200078e00ff */
[----:B01-34-:R-:W-:-:S02]  /*1e010*/  IADD3 R8, R12, 0x2, RZ ;  /* 0x000000020c087810 */ /* 0x01bfc40007ffe0ff */
[----:B-----5:R-:W-:-:S05]  /*1e020*/  SHF.R.U32.HI R11, RZ, 0x7, R11 ;  /* 0x00000007ff0b7819 */ /* 0x020fca000001160b */
        /* <DEDUP_REMOVED lines=28> */
.L_x_3136:
[C---:B------:R-:W-:Y:S01]  /*1e1f0*/  ISETP.GT.AND P1, PT, R6.reuse, RZ, PT ;  /* 0x000000ff0600720c */ /* 0x040fe20003f24270 */
[----:B------:R-:W-:Y:S01]  /*1e200*/  VIADD R7, R7, 0x38860 ;  /* 0x0003886007077836 */ /* 0x000fe20000000000 */
[----:B------:R-:W-:Y:S01]  /*1e210*/  IADD3 R6, R6, -0x1, RZ ;  /* 0xffffffff06067810 */ /* 0x000fe20007ffe0ff */
[----:B------:R-:W-:Y:S02]  /*1e220*/  IMAD.U32 R8, RZ, RZ, UR38 ;  /* 0x00000026ff087e24 */ /* 0x000fe4000f8e00ff */
[----:B------:R-:W-:Y:S02]  /*1e230*/  IMAD.MOV.U32 R11, RZ, RZ, R0 ;  /* 0x000000ffff0b7224 */ /* 0x000fe400078e0000 */
[----:B------:R-:W-:Y:S01]  /*1e240*/  IMAD.MOV.U32 R12, RZ, RZ, R3 ;  /* 0x000000ffff0c7224 */ /* 0x000fe200078e0003 */
[----:B------:R-:W-:-:S04]  /*1e250*/  PRMT R7, R8, 0x654, R7 ;  /* 0x0000065408077816 */ /* 0x000fc80000000007 */
[----:B------:R1:W-:Y:S01]  /*1e260*/  SYNCS.ARRIVE.TRANS64.RED.A1T0 RZ, [R7+URZ], RZ ;  /* 0x000000ff07ff79a7 */ /* 0x0003e2000810043f */
[----:B------:R-:W-:Y:S05]  /*1e270*/  @P1 BRA `(.L_x_3137) ;  /* 0xffffffd800d01947 */ /* 0x000fea000383ffff */
.L_x_3125:
[----:B------:R-:W3:Y:S04]  /*1e280*/  LDL R8, [R1+0x38] ;  /* 0x0000380001087983 */ /* 0x000ee80000100800 */
[----:B------:R-:W4:Y:S01]  /*1e290*/  LDL R9, [R1+0x18] ;  /* 0x0000180001097983 */ /* 0x000f220000100800 */
[----:B------:R-:W-:Y:S05]  /*1e2a0*/  WARPSYNC.ALL ;  /* 0x0000000000007948 */ /* 0x000fea0003800000 */
[----:B------:R-:W-:Y:S01]  /*1e2b0*/  ULDC.64 UR4, c[0x0][0x9a0] ;  /* 0x0002680000047ab9 */ /* 0x000fe20000000a00 */
[----:B------:R-:W5:Y:S01]  /*1e2c0*/  LDL.LU R22, [R1+0x3c] ;  /* 0x00003c0001167983 */ /* 0x000f620000300800 */
[----:B------:R2:W-:Y:S08]  /*1e2d0*/  BAR.ARV R10, 0x100 ;  /* 0x0004000a0000751d */ /* 0x0005f00000002000 */
[----:B------:R-:W-:Y:S06]  /*1e2e0*/  BAR.ARV 0x8, 0x180 ;  /* 0x0206000000007b1d */ /* 0x000fec0000002000 */
[----:B------:R-:W-:-:S04]  /*1e2f0*/  ISETP.NE.U32.AND P0, PT, RZ, UR4, PT ;  /* 0x00000004ff007c0c */ /* 0x000fc8000bf05070 */
[----:B------:R-:W-:-:S13]  /*1e300*/  ISETP.NE.AND.EX P0, PT, RZ, UR5, PT, P0 ;  /* 0x00000005ff007c0c */ /* 0x000fda000bf05300 */
[----:B------:R-:W3:Y:S01]  /*1e310*/  @P0 LDC.64 R12, c[0x0][0x9c8] ;  /* 0x00027200ff0c0b82 */ /* 0x000ee20000000a00 */
[----:B------:R-:W-:-:S07]  /*1e320*/  @P0 SHF.R.S32.HI R15, RZ, 0x1f, R218 ;  /* 0x0000001fff0f0819 */ /* 0x000fce00000114da */
[----:B01----:R-:W0:Y:S01]  /*1e330*/  @P0 LDC.64 R6, c[0x0][0x9d0] ;  /* 0x00027400ff060b82 */ /* 0x003e220000000a00 */
[----:B---3--:R-:W-:-:S04]  /*1e340*/  @P0 IMAD R8, R8, R12, RZ ;  /* 0x0000000c08080224 */ /* 0x008fc800078e02ff */
[C---:B----4-:R-:W-:Y:S02]  /*1e350*/  @P0 IMAD R11, R9.reuse, R13, R8 ;  /* 0x0000000d090b0224 */ /* 0x050fe400078e0208 */
[----:B------:R-:W-:-:S04]  /*1e360*/  @P0 IMAD.WIDE.U32 R8, R9, R12, RZ ;  /* 0x0000000c09080225 */ /* 0x000fc800078e00ff */
[-C--:B0-----:R-:W-:Y:S02]  /*1e370*/  @P0 IMAD R12, R15, R6.reuse, RZ ;  /* 0x000000060f0c0224 */ /* 0x081fe400078e02ff */
        /* <DEDUP_REMOVED lines=9> */
[----:B------:R-:W4:Y:S01]  /*1e410*/  SHFL.BFLY PT, R11, R4, 0x2, 0x1f ;  /* 0x0c401f00040b7f89 */ /* 0x000f2200000e0000 */
[----:B-1----:R-:W-:Y:S01]  /*1e420*/  FADD.FTZ R6, R6, R5 ;  /* 0x0000000506067221 */ /* 0x002fe20000010000 */
[----:B----4-:R-:W-:-:S04]  /*1e430*/  FADD.FTZ R12, R11, R4 ;  /* 0x000000040b0c7221 */ /* 0x010fc80000010000 */
[----:B------:R-:W1:Y:S04]  /*1e440*/  SHFL.BFLY PT, R11, R6, 0x1, 0x1f ;  /* 0x0c201f00060b7f89 */ /* 0x000e6800000e0000 */
[----:B------:R-:W4:Y:S01]  /*1e450*/  SHFL.BFLY PT, R13, R12, 0x1, 0x1f ;  /* 0x0c201f000c0d7f89 */ /* 0x000f2200000e0000 */
[----:B0-----:R-:W-:Y:S02]  /*1e460*/  IMAD.MOV.U32 R8, RZ, RZ, RZ ;  /* 0x000000ffff087224 */ /* 0x001fe400078e00ff */
[----:B-1----:R-:W-:Y:S01]  /*1e470*/  FADD.FTZ R11, R6, R11 ;  /* 0x0000000b060b7221 */ /* 0x002fe20000010000 */
[----:B----4-:R-:W-:-:S04]  /*1e480*/  FADD.FTZ R13, R12, R13 ;  /* 0x0000000d0c0d7221 */ /* 0x010fc80000010000 */
[----:B------:R-:W-:Y:S01]  /*1e490*/  FSETP.NE.FTZ.AND P0, PT, R11, RZ, PT ;  /* 0x000000ff0b00720b */ /* 0x000fe20003f15000 */
[----:B------:R-:W-:Y:S01]  /*1e4a0*/  FMUL.FTZ R9, R13, 0.00390625 ;  /* 0x3b8000000d097820 */ /* 0x000fe20000410000 */
[----:B------:R-:W-:-:S04]  /*1e4b0*/  FMUL.FTZ R14, R11, 0.00390625 ;  /* 0x3b8000000b0e7820 */ /* 0x000fc80000410000 */
[----:B------:R-:W-:Y:S02]  /*1e4c0*/  FSETP.NE.FTZ.AND P2, PT, R9, RZ, PT ;  /* 0x000000ff0900720b */ /* 0x000fe40003f55000 */
[----:B------:R-:W-:-:S05]  /*1e4d0*/  FSETP.NE.FTZ.AND P1, PT, R14, RZ, PT ;  /* 0x000000ff0e00720b */ /* 0x000fca0003f35000 */
[----:B------:R-:W-:Y:S01]  /*1e4e0*/  @P0 MUFU.RCP R8, R11 ;  /* 0x0000000b00080308 */ /* 0x000fe20000001000 */
[----:B------:R-:W-:Y:S01]  /*1e4f0*/  FSETP.NE.FTZ.AND P0, PT, R13, RZ, PT ;  /* 0x000000ff0d00720b */ /* 0x000fe20003f15000 */
[----:B------:R-:W-:-:S06]  /*1e500*/  IMAD.MOV.U32 R6, RZ, RZ, RZ ;  /* 0x000000ffff067224 */ /* 0x000fcc00078e00ff */
[----:B------:R-:W0:Y:S01]  /*1e510*/  @P2 MUFU.LG2 R9, R9 ;  /* 0x0000000900092308 */ /* 0x000e220000000c00 */
[----:B-----5:R-:W-:-:S07]  /*1e520*/  VIADD R22, R22, 0x1 ;  /* 0x0000000116167836 */ /* 0x020fce0000000000 */
[----:B------:R-:W-:Y:S08]  /*1e530*/  @P0 MUFU.RCP R6, R13 ;  /* 0x0000000d00060308 */ /* 0x000ff00000001000 */
[----:B------:R-:W1:Y:S01]  /*1e540*/  @P1 MUFU.LG2 R5, R14 ;  /* 0x0000000e00051308 */ /* 0x000e620000000c00 */
[----:B------:R4:W-:Y:S01]  /*1e550*/  STL [R1+0x3c], R22 ;  /* 0x00003c1601007387 */ /* 0x0009e20000100800 */
[C---:B------:R-:W-:Y:S01]  /*1e560*/  @P2 FMUL.FTZ R12, R2.reuse, 0.69314718246459960938 ;  /* 0x3f317218020c2820 */ /* 0x040fe20000410000 */
[----:B0-----:R-:W-:Y:S01]  /*1e570*/  @P2 FMUL.FTZ R9, R9, 0.69314718246459960938 ;  /* 0x3f31721809092820 */ /* 0x001fe20000410000 */
[----:B------:R-:W-:Y:S01]  /*1e580*/  @P1 FMUL.FTZ R4, R2, 0.69314718246459960938 ;  /* 0x3f31721802041820 */ /* 0x000fe20000410000 */
[----:B------:R-:W-:Y:S01]  /*1e590*/  IADD3 R222, R222, 0x1, RZ ;  /* 0x00000001dede7810 */ /* 0x000fe20007ffe0ff */
[----:B------:R-:W-:-:S02]  /*1e5a0*/  IMAD.MOV.U32 R21, RZ, RZ, -0x800000 ;  /* 0xff800000ff157424 */ /* 0x000fc400078e00ff */
[----:B------:R-:W-:Y:S01]  /*1e5b0*/  @P2 FFMA.FTZ R21, R12, R0, R9 ;  /* 0x000000000c152223 */ /* 0x000fe20000010009 */
[----:B------:R-:W-:Y:S01]  /*1e5c0*/  ISETP.NE.AND P3, PT, R222, 0x2, PT ;  /* 0x00000002de00780c */ /* 0x000fe20003f65270 */
[----:B------:R-:W-:Y:S02]  /*1e5d0*/  IMAD.MOV.U32 R20, RZ, RZ, -0x800000 ;  /* 0xff800000ff147424 */ /* 0x000fe400078e00ff */
[----:B-1----:R-:W-:Y:S01]  /*1e5e0*/  @P1 FMUL.FTZ R5, R5, 0.69314718246459960938 ;  /* 0x3f31721805051820 */ /* 0x002fe20000410000 */
[----:B--2---:R-:W-:-:S03]  /*1e5f0*/  SEL R10, RZ, 0x1, P3 ;  /* 0x00000001ff0a7807 */ /* 0x004fc60001800000 */
[----:B------:R-:W-:Y:S01]  /*1e600*/  @P1 FFMA.FTZ R20, R4, R3, R5 ;  /* 0x0000000304141223 */ /* 0x000fe20000010005 */
[----:B------:R-:W-:Y:S02]  /*1e610*/  LOP3.LUT R223, R223, R10, RZ, 0x3c, !PT ;  /* 0x0000000adfdf7212 */ /* 0x000fe400078e3cff */
[----:B------:R-:W-:Y:S02]  /*1e620*/  PLOP3.LUT P0, PT, PT, PT, PT, 0x8, 0x0 ;  /* 0x000000000000781c */ /* 0x000fe40003f0e170 */
[----:B------:R-:W-:Y:S01]  /*1e630*/  SEL R222, R222, RZ, P3 ;  /* 0x000000ffdede7207 */ /* 0x000fe20001800000 */
[-C--:B---3--:R-:W-:Y:S01]  /*1e640*/  FMUL.FTZ R2, R8, R7.reuse ;  /* 0x0000000708027220 */ /* 0x088fe20000410000 */
[----:B------:R-:W-:-:S03]  /*1e650*/  FMUL.FTZ R0, R6, R7 ;  /* 0x0000000706007220 */ /* 0x000fc60000410000 */
[-C--:B------:R-:W-:Y:S01]  /*1e660*/  FMUL.FTZ R15, R76, R2.reuse ;  /* 0x000000024c0f7220 */ /* 0x080fe20000410000 */
[-C--:B------:R-:W-:Y:S01]  /*1e670*/  FMUL.FTZ R76, R125, R2.reuse ;  /* 0x000000027d4c7220 */ /* 0x080fe20000410000 */
        /* <DEDUP_REMOVED lines=8> */
[-C--:B------:R-:W-:Y:S01]  /*1e700*/  FMUL.FTZ R38, R39, R0.reuse ;  /* 0x0000000027267220 */ /* 0x080fe20000410000 */
        /* <DEDUP_REMOVED lines=116> */
[----:B----4-:R-:W-:-:S07]  /*1ee50*/  FMUL.FTZ R132, R151, R0 ;  /* 0x0000000097847220 */ /* 0x010fce0000410000 */
.L_x_3047:
        /* <DEDUP_REMOVED lines=16> */
[----:B------:R-:W-:-:S02]  /*1ef60*/  F2FP.BF16.F32.PACK_AB R32, R13, R64 ;  /* 0x000000400d20723e */ /* 0x000fc400000010ff */
[----:B------:R-:W1:Y:S01]  /*1ef70*/  S2R R13, SR_SWINHI ;  /* 0x00000000000d7919 */ /* 0x000e620000002f00 */
[----:B------:R-:W-:Y:S02]  /*1ef80*/  F2FP.BF16.F32.PACK_AB R120, R77, R120 ;  /* 0x000000784d78723e */ /* 0x000fe400000010ff */
[----:B------:R-:W-:Y:S02]  /*1ef90*/  F2FP.BF16.F32.PACK_AB R121, R76, R121 ;  /* 0x000000794c79723e */ /* 0x000fe400000010ff */
[----:B------:R-:W-:Y:S02]  /*1efa0*/  F2FP.BF16.F32.PACK_AB R30, R30, R109 ;  /* 0x0000006d1e1e723e */ /* 0x000fe400000010ff */
[----:B------:R-:W-:Y:S02]  /*1efb0*/  F2FP.BF16.F32.PACK_AB R109, R54, R51 ;  /* 0x00000033366d723e */ /* 0x000fe400000010ff */
[----:B------:R-:W-:Y:S01]  /*1efc0*/  F2FP.BF16.F32.PACK_AB R58, R55, R58 ;  /* 0x0000003a373a723e */ /* 0x000fe200000010ff */
[----:B0-----:R-:W-:-:S05]  /*1efd0*/  IMAD.SHL.U32 R0, R148, 0x4, RZ ;  /* 0x0000000494007824 */ /* 0x001fca00078e00ff */
[----:B------:R-:W-:Y:S02]  /*1efe0*/  LOP3.LUT R0, R0, 0xc, RZ, 0xc0, !PT ;  /* 0x0000000c00007812 */ /* 0x000fe400078ec0ff */
[----:B------:R-:W-:Y:S02]  /*1eff0*/  MOV R76, R22 ;  /* 0x00000016004c7202 */ /* 0x000fe40000000f00 */
[----:B-1----:R-:W-:Y:S02]  /*1f000*/  MOV R77, R13 ;  /* 0x0000000d004d7202 */ /* 0x002fe40000000f00 */
[----:B------:R-:W-:-:S05]  /*1f010*/  IADD3 R26, P0, R0, UR4, RZ ;  /* 0x00000004001a7c10 */ /* 0x000fca000ff1e0ff */
[----:B------:R-:W-:Y:S01]  /*1f020*/  IMAD.X R27, RZ, RZ, UR5, P0 ;  /* 0x00000005ff1b7e24 */ /* 0x000fe200080e06ff */
[----:B------:R-:W-:Y:S02]  /*1f030*/  F2FP.BF16.F32.PACK_AB R34, R117, R34 ;  /* 0x000000227522723e */ /* 0x000fe400000010ff */
[----:B------:R-:W-:Y:S02]  /*1f040*/  F2FP.BF16.F32.PACK_AB R103, R38, R35 ;  /* 0x000000232667723e */ /* 0x000fe400000010ff */
[----:B------:R0:W5:Y:S01]  /*1f050*/  LDG.E.CONSTANT R0, desc[UR36][R26.64] ;  /* 0x000000241a007981 */ /* 0x000162000c1e9900 */
[----:B------:R-:W-:Y:S02]  /*1f060*/  F2FP.BF16.F32.PACK_AB R3, R3, R24 ;  /* 0x000000180303723e */ /* 0x000fe400000010ff */
[----:B------:R-:W-:Y:S02]  /*1f070*/  F2FP.BF16.F32.PACK_AB R117, R86, R83 ;  /* 0x000000535675723e */ /* 0x000fe400000010ff */
[----:B------:R-:W-:-:S02]  /*1f080*/  F2FP.BF16.F32.PACK_AB R38, R87, R90 ;  /* 0x0000005a5726723e */ /* 0x000fc400000010ff */
[----:B------:R-:W-:Y:S02]  /*1f090*/  F2FP.BF16.F32.PACK_AB R64, R85, R128 ;  /* 0x000000805540723e */ /* 0x000fe400000010ff */
[----:B------:R-:W-:Y:S02]  /*1f0a0*/  F2FP.BF16.F32.PACK_AB R24, R10, R49 ;  /* 0x000000310a18723e */ /* 0x000fe400000010ff */
[----:B0-----:R-:W-:Y:S02]  /*1f0b0*/  F2FP.BF16.F32.PACK_AB R26, R79, R82 ;  /* 0x000000524f1a723e */ /* 0x001fe400000010ff */
        /* <DEDUP_REMOVED lines=26> */
[----:B------:R-:W-:Y:S01]  /*1f260*/  LOP3.LUT P0, R13, R148, 0x3, RZ, 0xc0, !PT ;  /* 0x00000003940d7812 */ /* 0x000fe2000780c0ff */
[----:B------:R-:W-:-:S03]  /*1f270*/  UMOV UR4, 0xffffffff ;  /* 0xffffffff00047882 */ /* 0x000fc60000000000 */
[----:B------:R-:W-:Y:S02]  /*1f280*/  ISETP.EQ.OR P0, PT, R13, 0x3, !P0 ;  /* 0x000000030d00780c */ /* 0x000fe40004702670 */
        /* <DEDUP_REMOVED lines=23> */
[----:B------:R-:W-:Y:S01]  /*1f400*/  SEL R3, R134, R3, P0 ;  /* 0x0000000386037207 */ /* 0x000fe20000000000 */
        /* <DEDUP_REMOVED lines=25> */
[----:B------:R-:W-:Y:S02]  /*1f5a0*/  IADD3 R61, P2, R54, 0x8020, RZ ;  /* 0x00008020363d7810 */ /* 0x000fe40007f5e0ff */
[----:B------:R-:W-:Y:S01]  /*1f5b0*/  LOP3.LUT R74, R74, R75, RZ, 0x3c, !PT ;  /* 0x0000004b4a4a7212 */ /* 0x000fe200078e3cff */
[----:B------:R-:W-:Y:S01]  /*1f5c0*/  IMAD.X R75, RZ, RZ, R55, P4 ;  /* 0x000000ffff4b7224 */ /* 0x000fe200020e0637 */
        /* <DEDUP_REMOVED lines=16> */
[----:B------:R-:W-:Y:S01]  /*1f6d0*/  IMAD.X R61, RZ, RZ, R55, P2 ;  /* 0x000000ffff3d7224 */ /* 0x000fe200010e0637 */
[----:B------:R-:W-:-:S02]  /*1f6e0*/  LOP3.LUT R52, R52, R53, RZ, 0x3c, !PT ;  /* 0x0000003534347212 */ /* 0x000fc400078e3cff */
[----:B------:R-:W-:Y:S01]  /*1f6f0*/  LOP3.LUT R48, R48, R49, RZ, 0x3c, !PT ;  /* 0x0000003130307212 */ /* 0x000fe200078e3cff */
[--C-:B------:R-:W-:Y:S01]  /*1f700*/  IMAD.X R49, RZ, RZ, R55.reuse, P5 ;  /* 0x000000ffff317224 */ /* 0x100fe200028e0637 */
[----:B------:R-:W-:Y:S02]  /*1f710*/  IADD3.X R53, RZ, R55, RZ, P1, !PT ;  /* 0x00000037ff357210 */ /* 0x000fe40000ffe4ff */
[C---:B------:R-:W-:Y:S02]  /*1f720*/  IADD3 R45, P3, R54.reuse, 0x4020, RZ ;  /* 0x00004020362d7810 */ /* 0x040fe40007f7e0ff */
[----:B------:R-:W-:Y:S02]  /*1f730*/  IADD3 R43, P2, R54, 0x4000, RZ ;  /* 0x00004000362b7810 */ /* 0x000fe40007f5e0ff */
[----:B------:R-:W-:Y:S01]  /*1f740*/  LOP3.LUT R46, R46, R47, RZ, 0x3c, !PT ;  /* 0x0000002f2e2e7212 */ /* 0x000fe200078e3cff */
[----:B------:R-:W-:Y:S01]  /*1f750*/  IMAD.X R47, RZ, RZ, R55, P4 ;  /* 0x000000ffff2f7224 */ /* 0x000fe200020e0637 */
[----:B------:R-:W-:-:S02]  /*1f760*/  IADD3 R37, P1, R54, 0x60, RZ ;  /* 0x0000006036257810 */ /* 0x000fc40007f3e0ff */
[C---:B------:R-:W-:Y:S02]  /*1f770*/  IADD3 R29, P5, R54.reuse, 0x40, RZ ;  /* 0x00000040361d7810 */ /* 0x040fe40007fbe0ff */
[----:B------:R-:W-:Y:S02]  /*1f780*/  IADD3 R25, P4, R54, 0x20, RZ ;  /* 0x0000002036197810 */ /* 0x000fe40007f9e0ff */
[----:B------:R-:W-:Y:S02]  /*1f790*/  LOP3.LUT R44, R45, 0x380, RZ, 0xc0, !PT ;  /* 0x000003802d2c7812 */ /* 0x000fe400078ec0ff */
[----:B------:R-:W-:Y:S02]  /*1f7a0*/  LOP3.LUT R42, R43, 0x380, RZ, 0xc0, !PT ;  /* 0x000003802b2a7812 */ /* 0x000fe400078ec0ff */
[----:B------:R-:W-:Y:S02]  /*1f7b0*/  LOP3.LUT R36, R37, 0x380, RZ, 0xc0, !PT ;  /* 0x0000038025247812 */ /* 0x000fe400078ec0ff */
[----:B------:R-:W-:-:S02]  /*1f7c0*/  LOP3.LUT R28, R29, 0x380, RZ, 0xc0, !PT ;  /* 0x000003801d1c7812 */ /* 0x000fc400078ec0ff */
[----:B------:R-:W-:Y:S02]  /*1f7d0*/  LOP3.LUT R15, R54, 0x380, RZ, 0xc0, !PT ;  /* 0x00000380360f7812 */ /* 0x000fe400078ec0ff */
[----:B------:R-:W-:Y:S02]  /*1f7e0*/  LOP3.LUT R14, R25, 0x380, RZ, 0xc0, !PT ;  /* 0x00000380190e7812 */ /* 0x000fe400078ec0ff */
[----:B------:R-:W-:Y:S02]  /*1f7f0*/  SHF.R.U64 R44, R44, 0x3, RZ ;  /* 0x000000032c2c7819 */ /* 0x000fe400000012ff */
[----:B------:R-:W-:Y:S02]  /*1f800*/  SHF.R.U64 R42, R42, 0x3, RZ ;  /* 0x000000032a2a7819 */ /* 0x000fe400000012ff */
[----:B------:R-:W-:Y:S02]  /*1f810*/  SHF.R.U64 R36, R36, 0x3, RZ ;  /* 0x0000000324247819 */ /* 0x000fe400000012ff */
[----:B------:R-:W-:-:S02]  /*1f820*/  SHF.R.U64 R28, R28, 0x3, RZ ;  /* 0x000000031c1c7819 */ /* 0x000fc400000012ff */
[----:B------:R-:W-:Y:S02]  /*1f830*/  SHF.R.U64 R15, R15, 0x3, RZ ;  /* 0x000000030f0f7819 */ /* 0x000fe400000012ff */
[----:B------:R-:W-:Y:S01]  /*1f840*/  SHF.R.U64 R14, R14, 0x3, RZ ;  /* 0x000000030e0e7819 */ /* 0x000fe200000012ff */
[----:B---3--:R-:W-:Y:S01]  /*1f850*/  IMAD.MOV.U32 R140, RZ, RZ, R97 ;  /* 0x000000ffff8c7224 */ /* 0x008fe200078e0061 */
        /* <DEDUP_REMOVED lines=10> */
[----:B----4-:R-:W-:-:S02]  /*1f900*/  MOV R142, R2 ;  /* 0x00000002008e7202 */ /* 0x010fc40000000f00 */
[----:B------:R-:W-:Y:S02]  /*1f910*/  LOP3.LUT R14, R14, R25, RZ, 0x3c, !PT ;  /* 0x000000190e0e7212 */ /* 0x000fe400078e3cff */
[----:B------:R-:W-:Y:S02]  /*1f920*/  MOV R81, R86 ;  /* 0x0000005600517202 */ /* 0x000fe40000000f00 */
[----:B------:R-:W-:Y:S02]  /*1f930*/  F2FP.BF16.F32.PACK_AB R2, R143, R146 ;  /* 0x000000928f02723e */ /* 0x000fe400000010ff */
        /* <DEDUP_REMOVED lines=15> */
[C---:B------:R-:W-:Y:S02]  /*1fa30*/  SHF.L.U32 R87, R140.reuse, 0x2, RZ ;  /* 0x000000028c577819 */ /* 0x040fe400000006ff */
[----:B------:R-:W-:Y:S01]  /*1fa40*/  SHF.L.U64.HI R98, R140, 0x2, R142 ;  /* 0x000000028c627819 */ /* 0x000fe2000001028e */
[----:B------:R-:W-:Y:S06]  /*1fa50*/  BRA.DIV UR4, `(.L_x_3140) ;  /* 0x000000da04b47947 */ /* 0x000fec000b800000 */
        /* <DEDUP_REMOVED lines=8> */
[----:B------:R-:W-:Y:S01]  /*1fae0*/  SEL R6, R41, R40, P0 ;  /* 0x0000002829067207 */ /* 0x000fe20000000000 */
[----:B-----5:R-:W-:Y:S01]  /*1faf0*/  SHFL.IDX PT, R35, R35, R0, 0x1c1f ;  /* 0x001c1f0023237589 */ /* 0x020fe200000e0000 */
[----:B------:R-:W-:Y:S02]  /*1fb00*/  SEL R32, R65, R32, P0 ;  /* 0x0000002041207207 */ /* 0x000fe40000000000 */
[----:B------:R-:W-:Y:S02]  /*1fb10*/  SEL R37, R80, R51, P0 ;  /* 0x0000003350257207 */ /* 0x000fe40000000000 */
[----:B------:R-:W-:-:S02]  /*1fb20*/  SEL R42, R51, R80, P0 ;  /* 0x00000050332a7207 */ /* 0x000fc40000000000 */
[----:B------:R-:W-:Y:S02]  /*1fb30*/  SEL R39, R88, R59, P0 ;  /* 0x0000003b58277207 */ /* 0x000fe40000000000 */
[----:B------:R-:W-:Y:S01]  /*1fb40*/  SEL R44, R59, R88, P0 ;  /* 0x000000583b2c7207 */ /* 0x000fe20000000000 */
[----:B------:R-:W-:Y:S01]  /*1fb50*/  SHFL.IDX PT, R37, R37, R0, 0x1c1f ;  /* 0x001c1f0025257589 */ /* 0x000fe200000e0000 */
[----:B------:R-:W-:Y:S02]  /*1fb60*/  SEL R61, R50, R109, P0 ;  /* 0x0000006d323d7207 */ /* 0x000fe40000000000 */
[----:B------:R-:W-:Y:S01]  /*1fb70*/  SEL R84, R109, R50, P0 ;  /* 0x000000326d547207 */ /* 0x000fe20000000000 */
[----:B------:R-:W-:Y:S01]  /*1fb80*/  SHFL.IDX PT, R46, R39, R0, 0x1c1f ;  /* 0x001c1f00272e7589 */ /* 0x000fe200000e0000 */
[----:B------:R-:W-:Y:S02]  /*1fb90*/  LOP3.LUT R9, R0, 0x2, RZ, 0x3c, !PT ;  /* 0x0000000200097812 */ /* 0x000fe400078e3cff */
[----:B------:R-:W-:Y:S01]  /*1fba0*/  SEL R31, R56, R57, P0 ;  /* 0x00000039381f7207 */ /* 0x000fe20000000000 */
[----:B------:R-:W-:Y:S01]  /*1fbb0*/  SHFL.IDX PT, R61, R61, R0, 0x1c1f ;  /* 0x001c1f003d3d7589 */ /* 0x000fe200000e0000 */
[----:B------:R-:W-:-:S02]  /*1fbc0*/  SEL R41, R8, R149, P0 ;  /* 0x0000009508297207 */ /* 0x000fc40000000000 */
[----:B------:R-:W-:Y:S01]  /*1fbd0*/  SEL R48, R149, R8, P0 ;  /* 0x0000000895307207 */ /* 0x000fe20000000000 */
[----:B------:R-:W0:Y:S01]  /*1fbe0*/  SHFL.IDX PT, R40, R36, R9, 0x1c1f ;  /* 0x001c1f0924287589 */ /* 0x000e2200000e0000 */
        /* <DEDUP_REMOVED lines=56> */
[----:B------:R-:W2:Y:S01]  /*1ff70*/  SHFL.IDX PT, R26, R27, R0, 0x1c1f ;  /* 0x001c1f001b1a7589 */ /* 0x000ea200000e0000 */
[----:B------:R-:W-:Y:S02]  /*1ff80*/  SEL R106, R125, R38, P0 ;  /* 0x000000267d6a7207 */ /* 0x000fe40000000000 */
[----:B------:R-:W-:Y:S01]  /*1ff90*/  SEL R110, R110, R133, P0 ;  /* 0x000000856e6e7207 */ /* 0x000fe20000000000 */
[----:B------:R-:W3:Y:S01]  /*1ffa0*/  SHFL.IDX PT, R38, R33, R0, 0x1c1f ;  /* 0x001c1f0021267589 */ /* 0x000ee200000e0000 */
[----:B------:R-:W-:-:S02]  /*1ffb0*/  SEL R114, R123, R114, P0 ;  /* 0x000000727b727207 */ /* 0x000fc40000000000 */
[----:B------:R-:W-:Y:S01]  /*1ffc0*/  SEL R75, R2, R147, P0 ;  /* 0x00000093024b7207 */ /* 0x000fe20000000000 */
[----:B------:R2:W4:Y:S01]  /*1ffd0*/  SHFL.IDX PT, R27, R24, R9, 0x1c1f ;  /* 0x001c1f09181b7589 */ /* 0x00052200000e0000 */
[----:B------:R-:W-:Y:S02]  /*1ffe0*/  SEL R2, R147, R2, P0 ;  /* 0x0000000293027207 */ /* 0x000fe40000000000 */
[----:B0-----:R-:W-:Y:S01]  /*1fff0*/  SEL R12, R35, R40, P0 ;  /* 0x00000028230c7207 */ /* 0x001fe20000000000 */
[----:B------:R-:W0:Y:S01]  /*20000*/  SHFL.IDX PT, R33, R44, R9, 0x1c1f ;  /* 0x001c1f092c217589 */ /* 0x000e2200000e0000 */
[----:B------:R-:W-:Y:S02]  /*20010*/  SEL R14, R40, R35, P0 ;  /* 0x00000023280e7207 */ /* 0x000fe40000000000 */
[----:B-1----:R-:W-:Y:S01]  /*20020*/  SEL R4, R7, R8, P0 ;  /* 0x0000000807047207 */ /* 0x002fe20000000000 */
[----:B------:R-:W-:Y:S01]  /*20030*/  SHFL.IDX PT, R70, R51, R0, 0x1c1f ;  /* 0x001c1f0033467589 */ /* 0x000fe200000e0000 */
[----:B------:R-:W-:-:S02]  /*20040*/  SEL R6, R8, R7, P0 ;  /* 0x0000000708067207 */ /* 0x000fc40000000000 */
[----:B------:R-:W-:Y:S01]  /*20050*/  SEL R40, R37, R42, P0 ;  /* 0x0000002a25287207 */ /* 0x000fe20000000000 */
[----:B------:R-:W-:Y:S01]  /*20060*/  SHFL.IDX PT, R65, R65, R0, 0x1c1f ;  /* 0x001c1f0041417589 */ /* 0x000fe200000e0000 */
[----:B------:R-:W-:Y:S02]  /*20070*/  SEL R48, R50, R39, P0 ;  /* 0x0000002732307207 */ /* 0x000fe40000000000 */
[----:B------:R-:W-:Y:S01]  /*20080*/  SEL R8, R10, R5, P0 ;  /* 0x000000050a087207 */ /* 0x000fe20000000000 */
[----:B------:R-:W-:Y:S01]  /*20090*/  SHFL.IDX PT, R69, R69, R0, 0x1c1f ;  /* 0x001c1f0045457589 */ /* 0x000fe200000e0000 */
[----:B--2---:R-:W-:Y:S02]  /*200a0*/  SEL R24, R26, R25, P0 ;  /* 0x000000191a187207 */ /* 0x004fe40000000000 */
[----:B------:R-:W-:Y:S01]  /*200b0*/  SEL R32, R34, R29, P0 ;  /* 0x0000001d22207207 */ /* 0x000fe20000000000 */
[----:B------:R-:W1:Y:S01]  /*200c0*/  SHFL.IDX PT, R41, R52, R9, 0x1c1f ;  /* 0x001c1f0934297589 */ /* 0x000e6200000e0000 */
[----:B---3--:R-:W-:-:S02]  /*200d0*/  SEL R36, R38, R31, P0 ;  /* 0x0000001f26247207 */ /* 0x008fc40000000000 */
[----:B------:R-:W-:Y:S01]  /*200e0*/  SEL R42, R42, R37, P0 ;  /* 0x000000252a2a7207 */ /* 0x000fe20000000000 */
[----:B------:R-:W2:Y:S01]  /*200f0*/  SHFL.IDX PT, R43, R60, R9, 0x1c1f ;  /* 0x001c1f093c2b7589 */ /* 0x000ea200000e0000 */
[----:B----4-:R-:W-:Y:S02]  /*20100*/  SEL R28, R30, R27, P0 ;  /* 0x0000001b1e1c7207 */ /* 0x010fe40000000000 */
[----:B------:R-:W-:Y:S01]  /*20110*/  SEL R50, R39, R50, P0 ;  /* 0x0000003227327207 */ /* 0x000fe20000000000 */
[----:B------:R-:W3:Y:S01]  /*20120*/  SHFL.IDX PT, R45, R64, R9, 0x1c1f ;  /* 0x001c1f09402d7589 */ /* 0x000ee200000e0000 */
[----:B0-----:R-:W-:Y:S02]  /*20130*/  SEL R44, R46, R33, P0 ;  /* 0x000000212e2c7207 */ /* 0x001fe40000000000 */
[----:B------:R-:W-:Y:S01]  /*20140*/  SEL R72, R74, R49, P0 ;  /* 0x000000314a487207 */ /* 0x000fe20000000000 */
[----:B------:R-:W0:Y:S01]  /*20150*/  SHFL.IDX PT, R47, R68, R9, 0x1c1f ;  /* 0x001c1f09442f7589 */ /* 0x000e2200000e0000 */
[----:B------:R-:W-:-:S02]  /*20160*/  SEL R10, R5, R10, P0 ;  /* 0x0000000a050a7207 */ /* 0x000fc40000000000 */
[----:B------:R-:W-:Y:S01]  /*20170*/  SEL R26, R25, R26, P0 ;  /* 0x0000001a191a7207 */ /* 0x000fe20000000000 */
[----:B------:R-:W4:Y:S01]  /*20180*/  SHFL.IDX PT, R88, R88, R9, 0x1c1f ;  /* 0x001c1f0958587589 */ /* 0x000f2200000e0000 */
[----:B------:R-:W-:Y:S02]  /*20190*/  SEL R30, R27, R30, P0 ;  /* 0x0000001e1b1e7207 */ /* 0x000fe40000000000 */
[----:B------:R-:W-:Y:S01]  /*201a0*/  SEL R34, R29, R34, P0 ;  /* 0x000000221d227207 */ /* 0x000fe20000000000 */
[----:B------:R-:W4:Y:S01]  /*201b0*/  SHFL.IDX PT, R102, R102, R9, 0x1c1f ;  /* 0x001c1f0966667589 */ /* 0x000f2200000e0000 */
[----:B------:R-:W-:Y:S02]  /*201c0*/  SEL R38, R31, R38, P0 ;  /* 0x000000261f267207 */ /* 0x000fe40000000000 */
[----:B------:R-:W-:Y:S01]  /*201d0*/  SEL R46, R33, R46, P0 ;  /* 0x0000002e212e7207 */ /* 0x000fe20000000000 */
[----:B------:R-:W-:Y:S01]  /*201e0*/  SHFL.IDX PT, R55, R55, R0, 0x1c1f ;  /* 0x001c1f0037377589 */ /* 0x000fe200000e0000 */
[----:B-1----:R-:W-:-:S02]  /*201f0*/  SEL R52, R54, R41, P0 ;  /* 0x0000002936347207 */ /* 0x002fc40000000000 */
[----:B------:R-:W-:Y:S01]  /*20200*/  SEL R74, R49, R74, P0 ;  /* 0x0000004a314a7207 */ /* 0x000fe20000000000 */
[----:B------:R-:W-:Y:S01]  /*20210*/  SHFL.IDX PT, R57, R57, R0, 0x1c1f ;  /* 0x001c1f0039397589 */ /* 0x000fe200000e0000 */
[----:B--2---:R-:W-:Y:S02]  /*20220*/  SEL R60, R62, R43, P0 ;  /* 0x0000002b3e3c7207 */ /* 0x004fe40000000000 */
[----:B------:R-:W-:Y:S01]  /*20230*/  SEL R54, R41, R54, P0 ;  /* 0x0000003629367207 */ /* 0x000fe20000000000 */
[----:B------:R-:W-:Y:S01]  /*20240*/  SHFL.IDX PT, R59, R59, R0, 0x1c1f ;  /* 0x001c1f003b3b7589 */ /* 0x000fe200000e0000 */
[----:B---3--:R-:W-:Y:S02]  /*20250*/  SEL R64, R66, R45, P0 ;  /* 0x0000002d42407207 */ /* 0x008fe40000000000 */
[----:B------:R-:W-:Y:S01]  /*20260*/  SEL R62, R43, R62, P0 ;  /* 0x0000003e2b3e7207 */ /* 0x000fe20000000000 */
[----:B------:R-:W-:Y:S01]  /*20270*/  SHFL.IDX PT, R63, R63, R0, 0x1c1f ;  /* 0x001c1f003f3f7589 */ /* 0x000fe200000e0000 */
[----:B0-----:R-:W-:-:S02]  /*20280*/  SEL R68, R70, R47, P0 ;  /* 0x0000002f46447207 */ /* 0x001fc40000000000 */
[----:B------:R-:W-:Y:S01]  /*20290*/  SEL R66, R45, R66, P0 ;  /* 0x000000422d427207 */ /* 0x000fe20000000000 */
[----:B------:R-:W-:Y:S01]  /*202a0*/  SHFL.IDX PT, R51, R105, R0, 0x1c1f ;  /* 0x001c1f0069337589 */ /* 0x000fe200000e0000 */
[----:B----4-:R-:W-:Y:S02]  /*202b0*/  SEL R37, R65, R88, P0 ;  /* 0x0000005841257207 */ /* 0x010fe40000000000 */
[----:B------:R-:W-:Y:S01]  /*202c0*/  SEL R39, R88, R65, P0 ;  /* 0x0000004158277207 */ /* 0x000fe20000000000 */
[----:B------:R-:W-:Y:S01]  /*202d0*/  SHFL.IDX PT, R67, R67, R0, 0x1c1f ;  /* 0x001c1f0043437589 */ /* 0x000fe200000e0000 */
[----:B------:R-:W-:Y:S02]  /*202e0*/  SEL R13, R69, R102, P0 ;  /* 0x00000066450d7207 */ /* 0x000fe40000000000 */
[----:B------:R-:W-:Y:S01]  /*202f0*/  SEL R15, R102, R69, P0 ;  /* 0x00000045660f7207 */ /* 0x000fe20000000000 */
[----:B------:R-:W-:Y:S01]  /*20300*/  SHFL.IDX PT, R71, R71, R0, 0x1c1f ;  /* 0x001c1f0047477589 */ /* 0x000fe200000e0000 */
[----:B------:R-:W-:-:S03]  /*20310*/  SEL R70, R47, R70, P0 ;  /* 0x000000462f467207 */ /* 0x000fc60000000000 */
[----:B------:R-:W0:Y:S04]  /*20320*/  SHFL.IDX PT, R3, R56, R9, 0x1c1f ;  /* 0x001c1f0938037589 */ /* 0x000e2800000e0000 */
[----:B------:R-:W1:Y:S04]  /*20330*/  SHFL.IDX PT, R78, R78, R9, 0x1c1f ;  /* 0x001c1f094e4e7589 */ /* 0x000e6800000e0000 */
[----:B------:R-:W2:Y:S04]  /*20340*/  SHFL.IDX PT, R80, R80, R9, 0x1c1f ;  /* 0x001c1f0950507589 */ /* 0x000ea800000e0000 */
[----:B------:R-:W3:Y:S04]  /*20350*/  SHFL.IDX PT, R82, R82, R9, 0x1c1f ;  /* 0x001c1f0952527589 */ /* 0x000ee800000e0000 */
        /* <DEDUP_REMOVED lines=8> */
[----:B------:R-:W1:Y:S01]  /*203e0*/  SHFL.IDX PT, R118, R118, R9, 0x1c1f ;  /* 0x001c1f0976767589 */ /* 0x000e6200000e0000 */
[----:B--2---:R-:W-:-:S03]  /*203f0*/  SEL R11, R80, R57, P0 ;  /* 0x00000039500b7207 */ /* 0x004fc60000000000 */
[----:B------:R-:W-:Y:S01]  /*20400*/  SHFL.IDX PT, R101, R101, R0, 0x1c1f ;  /* 0x001c1f0065657589 */ /* 0x000fe200000e0000 */
[----:B---3--:R-:W-:Y:S02]  /*20410*/  SEL R25, R59, R82, P0 ;  /* 0x000000523b197207 */ /* 0x008fe40000000000 */
        /* <DEDUP_REMOVED lines=11> */
[----:B0-----:R-:W-:Y:S02]  /*204d0*/  SEL R65, R67, R116, P0 ;  /* 0x0000007443417207 */ /* 0x001fe40000000000 */
[----:B------:R-:W-:Y:S01]  /*204e0*/  SEL R67, R116, R67, P0 ;  /* 0x0000004374437207 */ /* 0x000fe20000000000 */
[----:B------:R-:W0:Y:S01]  /*204f0*/  SHFL.IDX PT, R104, R104, R9, 0x1c1f ;  /* 0x001c1f0968687589 */ /* 0x000e2200000e0000 */
[----:B-1----:R-:W-:Y:S02]  /*20500*/  SEL R69, R71, R118, P0 ;  /* 0x0000007647457207 */ /* 0x002fe40000000000 */
[----:B------:R-:W-:Y:S01]  /*20510*/  SEL R71, R118, R71, P0 ;  /* 0x0000004776477207 */ /* 0x000fe20000000000 */
[----:B------:R-:W1:Y:S04]  /*20520*/  SHFL.IDX PT, R106, R106, R9, 0x1c1f ;  /* 0x001c1f096a6a7589 */ /* 0x000e6800000e0000 */
[----:B------:R-:W2:Y:S04]  /*20530*/  SHFL.IDX PT, R110, R110, R9, 0x1c1f ;  /* 0x001c1f096e6e7589 */ /* 0x000ea800000e0000 */
[----:B------:R-:W3:Y:S04]  /*20540*/  SHFL.IDX PT, R112, R112, R9, 0x1c1f ;  /* 0x001c1f0970707589 */ /* 0x000ee800000e0000 */
[----:B------:R-:W4:Y:S04]  /*20550*/  SHFL.IDX PT, R114, R114, R9, 0x1c1f ;  /* 0x001c1f0972727589 */ /* 0x000f2800000e0000 */
[----:B------:R1:W4:Y:S04]  /*20560*/  SHFL.IDX PT, R2, R2, R9, 0x1c1f ;  /* 0x001c1f0902027589 */ /* 0x00032800000e0000 */
[----:B------:R2:W4:Y:S01]  /*20570*/  SHFL.IDX PT, R75, R75, R0, 0x1c1f ;  /* 0x001c1f004b4b7589 */ /* 0x00052200000e0000 */
[----:B0-----:R-:W-:-:S02]  /*20580*/  SEL R41, R101, R104, P0 ;  /* 0x0000006865297207 */ /* 0x001fc40000000000 */
[----:B------:R-:W-:Y:S02]  /*20590*/  SEL R43, R104, R101, P0 ;  /* 0x00000065682b7207 */ /* 0x000fe40000000000 */
[----:B-1----:R-:W-:Y:S02]  /*205a0*/  SEL R45, R103, R106, P0 ;  /* 0x0000006a672d7207 */ /* 0x002fe40000000000 */
[----:B------:R-:W-:Y:S02]  /*205b0*/  SEL R9, R57, R80, P0 ;  /* 0x0000005039097207 */ /* 0x000fe40000000000 */
[----:B------:R-:W-:Y:S01]  /*205c0*/  SEL R47, R106, R103, P0 ;  /* 0x000000676a2f7207 */ /* 0x000fe20000000000 */
[----:B--2---:R-:W-:Y:S01]  /*205d0*/  IMAD.MOV.U32 R0, RZ, RZ, RZ ;  /* 0x000000ffff007224 */ /* 0x004fe200078e00ff */
[----:B------:R-:W-:Y:S02]  /*205e0*/  SEL R53, R107, R110, P0 ;  /* 0x0000006e6b357207 */ /* 0x000fe40000000000 */
[----:B------:R-:W-:-:S02]  /*205f0*/  SEL R55, R110, R107, P0 ;  /* 0x0000006b6e377207 */ /* 0x000fc40000000000 */
[----:B---3--:R-:W-:Y:S02]  /*20600*/  SEL R57, R109, R112, P0 ;  /* 0x000000706d397207 */ /* 0x008fe40000000000 */
[----:B------:R-:W-:Y:S02]  /*20610*/  SEL R59, R112, R109, P0 ;  /* 0x0000006d703b7207 */ /* 0x000fe40000000000 */
[----:B----4-:R-:W-:Y:S02]  /*20620*/  SEL R61, R111, R114, P0 ;  /* 0x000000726f3d7207 */ /* 0x010fe40000000000 */
[----:B------:R-:W-:-:S07]  /*20630*/  SEL R63, R114, R111, P0 ;  /* 0x0000006f723f7207 */ /* 0x000fce0000000000 */
.L_x_3466:
[----:B------:R-:W-:Y:S05]  /*20640*/  WARPSYNC.ALL ;  /* 0x0000000000007948 */ /* 0x000fea0003800000 */
[----:B------:R-:W-:Y:S06]  /*20650*/  BAR.SYNC.DEFER_BLOCKING 0x1, 0x100 ;  /* 0x0044000000007b1d */ /* 0x000fec0000010000 */
[----:B------:R-:W-:-:S02]  /*20660*/  ULDC.64 UR4, c[0x0][0xc00] ;  /* 0x0003000000047ab9 */ /* 0x000fc40000000a00 */
[----:B------:R-:W0:Y:S01]  /*20670*/  LDC R3, c[0x0][0xbe8] ;  /* 0x0002fa00ff037b82 */ /* 0x000e220000000800 */
[----:B------:R-:W-:Y:S01]  /*20680*/  ISETP.NE.U32.AND P1, PT, RZ, UR4, PT ;  /* 0x00000004ff007c0c */ /* 0x000fe2000bf25070 */
[----:B------:R-:W2:Y:S01]  /*20690*/  LDL R86, [R1+0x34] ;  /* 0x0000340001567983 */ /* 0x000ea20000100800 */
[----:B------:R-:W-:Y:S02]  /*206a0*/  IADD3 R102, P2, R87, UR4, RZ ;  /* 0x0000000457667c10 */ /* 0x000fe4000ff5e0ff */
[----:B------:R-:W-:Y:S02]  /*206b0*/  ISETP.NE.AND.EX P1, PT, RZ, UR5, PT, P1 ;  /* 0x00000005ff007c0c */ /* 0x000fe4000bf25310 */
[----:B------:R-:W-:Y:S01]  /*206c0*/  IADD3.X R103, R98, UR5, RZ, P2, !PT ;  /* 0x0000000562677c10 */ /* 0x000fe200097fe4ff */
[----:B------:R-:W-:Y:S01]  /*206d0*/  ULDC.64 UR4, c[0x0][0xc08] ;  /* 0x0003020000047ab9 */ /* 0x000fe20000000a00 */
[----:B------:R-:W-:Y:S04]  /*206e0*/  STSM.16.M88.4 [R100], R4 ;  /* 0x0000000464007844 */ /* 0x000fe80000000200 */
[----:B------:R1:W-:Y:S04]  /*206f0*/  STSM.16.M88.4 [R73], R8 ;  /* 0x0000000849007844 */ /* 0x0003e80000000200 */
[----:B------:R-:W-:Y:S04]  /*20700*/  STSM.16.M88.4 [R89], R24 ;  /* 0x0000001859007844 */ /* 0x000fe80000000200 */
[----:B------:R-:W-:Y:S04]  /*20710*/  STSM.16.M88.4 [R90], R28 ;  /* 0x0000001c5a007844 */ /* 0x000fe80000000200 */
[----:B------:R-:W-:Y:S04]  /*20720*/  STSM.16.M88.4 [R91], R32 ;  /* 0x000000205b007844 */ /* 0x000fe80000000200 */
[----:B------:R-:W-:Y:S01]  /*20730*/  STSM.16.M88.4 [R92], R36 ;  /* 0x000000245c007844 */ /* 0x000fe20000000200 */
[----:B-1----:R-:W-:-:S02]  /*20740*/  SEL R73, R75, R2, P0 ;  /* 0x000000024b497207 */ /* 0x002fc40000000000 */
[----:B------:R-:W-:Y:S01]  /*20750*/  SEL R75, R2, R75, P0 ;  /* 0x0000004b024b7207 */ /* 0x000fe20000000000 */
[----:B------:R1:W-:Y:S04]  /*20760*/  STSM.16.M88.4 [R93], R12 ;  /* 0x0000000c5d007844 */ /* 0x0003e80000000200 */
[----:B------:R3:W-:Y:S04]  /*20770*/  STSM.16.M88.4 [R94], R40 ;  /* 0x000000285e007844 */ /* 0x0007e80000000200 */
[----:B------:R3:W-:Y:S04]  /*20780*/  STSM.16.M88.4 [R95], R44 ;  /* 0x0000002c5f007844 */ /* 0x0007e80000000200 */
[----:B------:R3:W-:Y:S04]  /*20790*/  STSM.16.M88.4 [R96], R48 ;  /* 0x0000003060007844 */ /* 0x0007e80000000200 */
[----:B------:R3:W-:Y:S01]  /*207a0*/  STSM.16.M88.4 [R97], R52 ;  /* 0x0000003461007844 */ /* 0x0007e20000000200 */
[----:B------:R-:W-:-:S03]  /*207b0*/  ISETP.NE.U32.AND P0, PT, RZ, UR4, PT ;  /* 0x00000004ff007c0c */ /* 0x000fc6000bf05070 */
[----:B------:R3:W-:Y:S04]  /*207c0*/  STSM.16.M88.4 [R99], R56 ;  /* 0x0000003863007844 */ /* 0x0007e80000000200 */
[----:B------:R3:W-:Y:S04]  /*207d0*/  STSM.16.M88.4 [R79], R60 ;  /* 0x0000003c4f007844 */ /* 0x0007e80000000200 */
[----:B------:R3:W-:Y:S04]  /*207e0*/  STSM.16.M88.4 [R81], R64 ;  /* 0x0000004051007844 */ /* 0x0007e80000000200 */
[----:B------:R3:W-:Y:S01]  /*207f0*/  STSM.16.M88.4 [R83], R68 ;  /* 0x0000004453007844 */ /* 0x0007e20000000200 */
[----:B------:R-:W-:-:S03]  /*20800*/  ISETP.NE.AND.EX P0, PT, RZ, UR5, PT, P0 ;  /* 0x00000005ff007c0c */ /* 0x000fc6000bf05300 */
[----:B------:R3:W-:Y:S01]  /*20810*/  STSM.16.M88.4 [R85], R72 ;  /* 0x0000004855007844 */ /* 0x0007e20000000200 */
[----:B------:R-:W-:Y:S09]  /*20820*/  BAR.SYNC.DEFER_BLOCKING 0x1, 0x100 ;  /* 0x0044000000007b1d */ /* 0x000ff20000010000 */
[----:B------:R-:W-:Y:S01]  /*20830*/  @P0 IADD3 R4, P3, R87, UR4, RZ ;  /* 0x0000000457040c10 */ /* 0x000fe2000ff7e0ff */
[----:B------:R-:W-:-:S02]  /*20840*/  ULDC UR4, c[0x0][0xa88] ;  /* 0x0002a20000047ab9 */ /* 0x000fc40000000800 */
[----:B------:R-:W-:Y:S01]  /*20850*/  IMAD.U32 R82, RZ, RZ, UR4 ;  /* 0x00000004ff527e24 */ /* 0x000fe2000f8e00ff */
[----:B------:R-:W-:Y:S01]  /*20860*/  @P0 IADD3.X R5, R98, UR5, RZ, P3, !PT ;  /* 0x0000000562050c10 */ /* 0x000fe20009ffe4ff */
[----:B------:R3:W5:Y:S01]  /*20870*/  @P1 LDG.E R0, desc[UR36][R102.64] ;  /* 0x0000002466001981 */ /* 0x000762000c1e1900 */
[----:B0-----:R-:W-:-:S03]  /*20880*/  ISETP.NE.AND P2, PT, R3, 0x1, PT ;  /* 0x000000010300780c */ /* 0x001fc60003f45270 */
[----:B------:R3:W5:Y:S10]  /*20890*/  @P0 LDG.E R82, desc[UR36][R4.64] ;  /* 0x0000002404520981 */ /* 0x000774000c1e1900 */
[----:B------:R-:W0:Y:S08]  /*208a0*/  @P2 LDC R6, c[0x0][0xbec] ;  /* 0x0002fb00ff062b82 */ /* 0x000e300000000800 */
[----:B-1----:R-:W1:Y:S01]  /*208b0*/  @P2 LDC R13, c[0x0][0xbf0] ;  /* 0x0002fc00ff0d2b82 */ /* 0x002e620000000800 */
[----:B--2---:R-:W-:Y:S01]  /*208c0*/  SHF.R.S32.HI R80, RZ, 0x1f, R86 ;  /* 0x0000001fff507819 */ /* 0x004fe20000011456 */
[----:B01-3--:R-:W-:Y:S06]  /*208d0*/  @P0 BRA `(.L_x_3141) ;  /* 0x0000000000100947 */ /* 0x00bfec0003800000 */
[----:B------:R-:W-:Y:S05]  /*208e0*/  @!P1 BRA `(.L_x_3141) ;  /* 0x00000000000c9947 */ /* 0x000fea0003800000 */
[----:B------:R-:W2:Y:S04]  /*208f0*/  LDG.E R5, desc[UR36][R102.64] ;  /* 0x0000002466057981 */ /* 0x000ea8000c1e1900 */
[----:B-----5:R-:W2:Y:S02]  /*20900*/  LDG.E R82, desc[UR36][R102.64+0x4] ;  /* 0x0000042466527981 */ /* 0x020ea4000c1e1900 */
[----:B--2---:R-:W-:-:S07]  /*20910*/  IMAD.IADD R82, R82, 0x1, -R5 ;  /* 0x0000000152527824 */ /* 0x004fce00078e0a05 */
.L_x_3141:
[----:B------:R-:W2:Y:S01]  /*20920*/  LDL R2, [R1+0x2c] ;  /* 0x00002c0001027983 */ /* 0x000ea20000100800 */
[----:B------:R-:W-:Y:S01]  /*20930*/  VIADD R24, R148, 0xffffff80 ;  /* 0xffffff8094187836 */ /* 0x000fe20000000000 */
[----:B------:R-:W-:Y:S02]  /*20940*/  ULDC.64 UR4, c[0x0][0xb90] ;  /* 0x0002e40000047ab9 */ /* 0x000fe40000000a00 */
[----:B------:R-:W2:Y:S01]  /*20950*/  LDL.LU R84, [R1+0x10] ;  /* 0x0000100001547983 */ /* 0x000ea20000300800 */
[----:B-----5:R-:W-:Y:S01]  /*20960*/  SHF.R.S32.HI R79, RZ, 0x1f, R0 ;  /* 0x0000001fff4f7819 */ /* 0x020fe20000011400 */
[----:B------:R-:W-:Y:S01]  /*20970*/  IMAD R4, R80, UR4, RZ ;  /* 0x0000000450047c24 */ /* 0x000fe2000f8e02ff */
[----:B------:R-:W-:Y:S01]  /*20980*/  SHF.R.S32.HI R83, RZ, 0x1f, R24 ;  /* 0x0000001fff537819 */ /* 0x000fe20000011418 */
[----:B------:R-:W-:Y:S01]  /*20990*/  IMAD R82, R82, R3, RZ ;  /* 0x0000000352527224 */ /* 0x000fe200078e02ff */
[----:B------:R-:W-:Y:S01]  /*209a0*/  MOV R78, R0 ;  /* 0x00000000004e7202 */ /* 0x000fe20000000f00 */
[----:B------:R-:W-:Y:S01]  /*209b0*/  IMAD R11, R86, UR5, R4 ;  /* 0x00000005560b7c24 */ /* 0x000fe2000f8e0204 */
[----:B------:R-:W-:-:S02]  /*209c0*/  LEA.HI R83, R83, R24, RZ, 0x3 ;  /* 0x0000001853537211 */ /* 0x000fc400078f18ff */
[----:B------:R-:W-:Y:S01]  /*209d0*/  SHF.R.S32.HI R8, RZ, 0x1f, R24 ;  /* 0x0000001fff087819 */ /* 0x000fe20000011418 */
[----:B------:R-:W-:Y:S01]  /*209e0*/  IMAD.WIDE.U32 R4, R86, UR4, R78 ;  /* 0x0000000456047c25 */ /* 0x000fe2000f8e004e */
[----:B------:R-:W-:Y:S01]  /*209f0*/  LOP3.LUT R83, R83, 0xfffffff8, RZ, 0xc0, !PT ;  /* 0xfffffff853537812 */ /* 0x000fe200078ec0ff */
[----:B------:R-:W-:Y:S01]  /*20a00*/  ULDC.64 UR4, c[0x0][0xb98] ;  /* 0x0002e60000047ab9 */ /* 0x000fe20000000a00 */
[----:B------:R-:W-:Y:S01]  /*20a10*/  LEA.HI R10, R8, R24, RZ, 0x7 ;  /* 0x00000018080a7211 */ /* 0x000fe200078f38ff */
[----:B------:R-:W-:Y:S01]  /*20a20*/  IMAD.IADD R5, R5, 0x1, R11 ;  /* 0x0000000105057824 */ /* 0x000fe200078e020b */
[----:B------:R-:W-:Y:S01]  /*20a30*/  SEL R78, R142, RZ, !P1 ;  /* 0x000000ff8e4e7207 */ /* 0x000fe20004800000 */
[----:B------:R-:W-:Y:S01]  /*20a40*/  IMAD.IADD R83, R24, 0x1, -R83 ;  /* 0x0000000118537824 */ /* 0x000fe200078e0a53 */
[----:B------:R-:W-:-:S05]  /*20a50*/  SEL R81, R140, RZ, !P1 ;  /* 0x000000ff8c517207 */ /* 0x000fca0004800000 */
[----:B------:R-:W-:Y:S01]  /*20a60*/  IMAD.WIDE.U32 R4, R81, UR4, R4 ;  /* 0x0000000451047c25 */ /* 0x000fe2000f8e0004 */
[----:B------:R-:W-:Y:S01]  /*20a70*/  BSSY B1, `(.L_x_3142) ;  /* 0x00000e2000017945 */ /* 0x000fe20003800000 */
[----:B------:R-:W-:Y:S02]  /*20a80*/  SHF.R.S32.HI R90, RZ, 0x1f, R19 ;  /* 0x0000001fff5a7819 */ /* 0x000fe40000011413 */
[----:B--2---:R-:W-:Y:S02]  /*20a90*/  IMAD.IADD R15, R2, 0x1, R84 ;  /* 0x00000001020f7824 */ /* 0x004fe400078e0254 */
[----:B------:R-:W-:Y:S02]  /*20aa0*/  IMAD.SHL.U32 R2, R83, 0x8, RZ ;  /* 0x0000000853027824 */ /* 0x000fe400078e00ff */
[----:B------:R-:W-:-:S04]  /*20ab0*/  @P2 IMAD.HI.U32 R6, R15, R6, RZ ;  /* 0x000000060f062227 */ /* 0x000fc800078e00ff */
[----:B------:R-:W-:Y:S01]  /*20ac0*/  IMAD.MOV.U32 R7, RZ, RZ, R15 ;  /* 0x000000ffff077224 */ /* 0x000fe200078e000f */
[----:B------:R-:W-:Y:S01]  /*20ad0*/  @P2 SHF.R.U32.HI R7, RZ, R13, R6 ;  /* 0x0000000dff072219 */ /* 0x000fe20000011606 */
[----:B------:R-:W-:Y:S01]  /*20ae0*/  IMAD R9, R221, 0x40, R2 ;  /* 0x00000040dd097824 */ /* 0x000fe200078e0202 */
[----:B------:R-:W-:Y:S01]  /*20af0*/  SHF.R.S32.HI R13, RZ, 0x7, R10 ;  /* 0x00000007ff0d7819 */ /* 0x000fe2000001140a */
[----:B------:R-:W-:Y:S01]  /*20b00*/  IMAD R6, R78, UR4, RZ ;  /* 0x000000044e067c24 */ /* 0x000fe2000f8e02ff */
[----:B------:R-:W-:Y:S01]  /*20b10*/  IADD3 R4, P0, R7, R4, RZ ;  /* 0x0000000407047210 */ /* 0x000fe20007f1e0ff */
[----:B------:R-:W-:Y:S01]  /*20b20*/  IMAD.MOV R8, RZ, RZ, -R7 ;  /* 0x000000ffff087224 */ /* 0x000fe200078e0a07 */
[C---:B------:R-:W-:Y:S01]  /*20b30*/  LEA.HI R11, R10.reuse, R13, RZ, 0x1 ;  /* 0x0000000d0a0b7211 */ /* 0x040fe200078f08ff */
[----:B------:R-:W-:Y:S01]  /*20b40*/  IMAD.WIDE R76, R9, 0x2, R76 ;  /* 0x00000002094c7825 */ /* 0x000fe200078e024c */
[----:B------:R-:W-:Y:S02]  /*20b50*/  LOP3.LUT R10, R10, 0xffffff80, RZ, 0xc0, !PT ;  /* 0xffffff800a0a7812 */ /* 0x000fe400078ec0ff */
[----:B------:R-:W-:Y:S01]  /*20b60*/  LOP3.LUT R12, R11, 0x3fffffe, RZ, 0xc0, !PT ;  /* 0x03fffffe0b0c7812 */ /* 0x000fe200078ec0ff */
[----:B------:R-:W-:Y:S01]  /*20b70*/  IMAD R9, R3, R8, R15 ;  /* 0x0000000803097224 */ /* 0x000fe200078e020f */
[----:B------:R-:W-:Y:S01]  /*20b80*/  SHF.R.S32.HI R11, RZ, 0x1f, R7 ;  /* 0x0000001fff0b7819 */ /* 0x000fe20000011407 */
[----:B------:R-:W-:Y:S01]  /*20b90*/  IMAD R8, R81, UR5, R6 ;  /* 0x0000000551087c24 */ /* 0x000fe2000f8e0206 */
[----:B------:R-:W-:Y:S01]  /*20ba0*/  ULDC.64 UR4, c[0x0][0xb88] ;  /* 0x0002e20000047ab9 */ /* 0x000fe20000000a00 */
[----:B------:R-:W-:Y:S01]  /*20bb0*/  IMAD.IADD R10, R24, 0x1, -R10 ;  /* 0x00000001180a7824 */ /* 0x000fe200078e0a0a */
[----:B------:R-:W-:Y:S01]  /*20bc0*/  SHF.R.S32.HI R6, RZ, 0x1f, R9 ;  /* 0x0000001fff067819 */ /* 0x000fe20000011409 */
[----:B------:R-:W-:Y:S01]  /*20bd0*/  IMAD.IADD R14, R13, 0x1, -R12 ;  /* 0x000000010d0e7824 */ /* 0x000fe200078e0a0c */
[----:B------:R-:W-:-:S02]  /*20be0*/  IADD3.X R5, R11, R5, R8, P0, !PT ;  /* 0x000000050b057210 */ /* 0x000fc400007fe408 */
[----:B------:R-:W-:Y:S01]  /*20bf0*/  IADD3 R29, P3, R76, 0x4000, RZ ;  /* 0x000040004c1d7810 */ /* 0x000fe20007f7e0ff */
[----:B------:R-:W-:Y:S01]  /*20c00*/  IMAD R6, R6, UR4, RZ ;  /* 0x0000000406067c24 */ /* 0x000fe2000f8e02ff */
[----:B------:R-:W-:Y:S01]  /*20c10*/  IADD3 R13, P4, R76, 0x2000, RZ ;  /* 0x000020004c0d7810 */ /* 0x000fe20007f9e0ff */
[----:B------:R-:W-:Y:S01]  /*20c20*/  IMAD.WIDE.U32 R4, R9, UR4, R4 ;  /* 0x0000000409047c25 */ /* 0x000fe2000f8e0004 */
[----:B------:R-:W-:Y:S02]  /*20c30*/  LOP3.LUT R28, R29, 0x380, RZ, 0xc0, !PT ;  /* 0x000003801d1c7812 */ /* 0x000fe400078ec0ff */
[----:B------:R-:W-:Y:S01]  /*20c40*/  LOP3.LUT R12, R13, 0x380, RZ, 0xc0, !PT ;  /* 0x000003800d0c7812 */ /* 0x000fe200078ec0ff */
[----:B------:R-:W-:Y:S01]  /*20c50*/  IMAD R11, R9, UR5, R6 ;  /* 0x00000005090b7c24 */ /* 0x000fe2000f8e0206 */
[----:B------:R-:W-:Y:S01]  /*20c60*/  ULDC.64 UR4, c[0x0][0xb50] ;  /* 0x0002d40000047ab9 */ /* 0x000fe20000000a00 */
[----:B------:R-:W-:Y:S02]  /*20c70*/  SHF.R.S32.HI R9, RZ, 0x1f, R10 ;  /* 0x0000001fff097819 */ /* 0x000fe4000001140a */
[----:B------:R-:W-:Y:S01]  /*20c80*/  IMAD.IADD R5, R5, 0x1, R11 ;  /* 0x0000000105057824 */ /* 0x000fe200078e020b */
[----:B------:R-:W-:-:S02]  /*20c90*/  LEA R6, P1, R4, UR4, 0x2 ;  /* 0x0000000404067c11 */ /* 0x000fc4000f8210ff */
[----:B------:R-:W-:Y:S02]  /*20ca0*/  LEA.HI R15, R9, R10, RZ, 0x2 ;  /* 0x0000000a090f7211 */ /* 0x000fe400078f10ff */
[----:B------:R-:W-:Y:S01]  /*20cb0*/  LEA.HI.X R4, R4, UR5, R5, 0x2, P1 ;  /* 0x0000000504047c11 */ /* 0x000fe200088f1405 */
[----:B------:R-:W-:Y:S01]  /*20cc0*/  SHFL.IDX PT, R50, R6, RZ, 0x1c1f ;  /* 0x001c1fff06327589 */ /* 0x000fe200000e0000 */
[----:B------:R-:W-:Y:S01]  /*20cd0*/  IADD3 R25, P1, R76, 0x3000, RZ ;  /* 0x000030004c197810 */ /* 0x000fe20007f3e0ff */
[----:B------:R-:W-:Y:S01]  /*20ce0*/  ULDC.64 UR4, c[0x0][0xaa0] ;  /* 0x0002a80000047ab9 */ /* 0x000fe20000000a00 */
[--C-:B------:R-:W-:Y:S01]  /*20cf0*/  SHF.R.S32.HI R5, RZ, 0x2, R15.reuse ;  /* 0x00000002ff057819 */ /* 0x100fe2000001140f */
[----:B------:R-:W0:Y:S01]  /*20d00*/  SHFL.IDX PT, R51, R4, RZ, 0x1c1f ;  /* 0x001c1fff04337589 */ /* 0x000e2200000e0000 */
[----:B------:R-:W-:Y:S02]  /*20d10*/  LOP3.LUT R24, R25, 0x380, RZ, 0xc0, !PT ;  /* 0x0000038019187812 */ /* 0x000fe400078ec0ff */
[----:B------:R-:W-:Y:S01]  /*20d20*/  SHF.R.S32.HI R26, RZ, 0x1f, R15 ;  /* 0x0000001fff1a7819 */ /* 0x000fe2000001140f */
[----:B------:R-:W-:Y:S01]  /*20d30*/  SHFL.IDX PT, R54, R6, 0x1, 0x1c1f ;  /* 0x003c1f0006367f89 */ /* 0x000fe200000e0000 */
[----:B------:R-:W-:-:S02]  /*20d40*/  SHF.R.U64 R24, R24, 0x3, RZ ;  /* 0x0000000318187819 */ /* 0x000fc400000012ff */
[----:B------:R-:W-:Y:S01]  /*20d50*/  SHF.R.U64 R28, R28, 0x3, RZ ;  /* 0x000000031c1c7819 */ /* 0x000fe200000012ff */
[----:B------:R1:W2:Y:S01]  /*20d60*/  SHFL.IDX PT, R55, R4, 0x1, 0x1c1f ;  /* 0x003c1f0004377f89 */ /* 0x0002a200000e0000 */
[----:B------:R-:W-:Y:S01]  /*20d70*/  LOP3.LUT R24, R24, R25, RZ, 0x3c, !PT ;  /* 0x0000001918187212 */ /* 0x000fe200078e3cff */
[--C-:B------:R-:W-:Y:S01]  /*20d80*/  IMAD.X R25, RZ, RZ, R77.reuse, P1 ;  /* 0x000000ffff197224 */ /* 0x100fe200008e064d */
[----:B------:R-:W-:Y:S02]  /*20d90*/  IADD3 R41, P1, R76, 0x7000, RZ ;  /* 0x000070004c297810 */ /* 0x000fe40007f3e0ff */
[----:B------:R-:W-:Y:S02]  /*20da0*/  LEA.HI R26, R26, R5, RZ, 0x3 ;  /* 0x000000051a1a7211 */ /* 0x000fe400078f18ff */
[----:B------:R-:W-:Y:S01]  /*20db0*/  LOP3.LUT R28, R28, R29, RZ, 0x3c, !PT ;  /* 0x0000001d1c1c7212 */ /* 0x000fe200078e3cff */
[----:B------:R-:W-:Y:S01]  /*20dc0*/  IMAD.X R29, RZ, RZ, R77, P3 ;  /* 0x000000ffff1d7224 */ /* 0x000fe200018e064d */
[----:B------:R-:W-:-:S02]  /*20dd0*/  LOP3.LUT R40, R41, 0x380, RZ, 0xc0, !PT ;  /* 0x0000038029287812 */ /* 0x000fc400078ec0ff */
[----:B------:R-:W-:Y:S02]  /*20de0*/  LOP3.LUT P0, RZ, R10, 0x3, RZ, 0xc0, !PT ;  /* 0x000000030aff7812 */ /* 0x000fe4000780c0ff */
[----:B------:R-:W-:Y:S02]  /*20df0*/  IADD3 R45, P3, R76, 0x8000, RZ ;  /* 0x000080004c2d7810 */ /* 0x000fe40007f7e0ff */
[----:B------:R-:W-:Y:S02]  /*20e00*/  LEA.HI R10, R9, R10, RZ, 0x5 ;  /* 0x0000000a090a7211 */ /* 0x000fe400078f28ff */
[----:B------:R-:W-:Y:S02]  /*20e10*/  LOP3.LUT R26, R26, 0xfffffff8, RZ, 0xc0, !PT ;  /* 0xfffffff81a1a7812 */ /* 0x000fe400078ec0ff */
[----:B------:R-:W-:Y:S02]  /*20e20*/  SHF.R.U64 R12, R12, 0x3, RZ ;  /* 0x000000030c0c7819 */ /* 0x000fe400000012ff */
[----:B------:R-:W-:Y:S01]  /*20e30*/  IADD3 R7, P5, R76, 0x1000, RZ ;  /* 0x000010004c077810 */ /* 0x000fe20007fbe0ff */
[----:B------:R-:W-:Y:S01]  /*20e40*/  IMAD.IADD R5, R5, 0x1, -R26 ;  /* 0x0000000105057824 */ /* 0x000fe200078e0a1a */
[----:B------:R-:W-:-:S02]  /*20e50*/  SHF.R.U64 R40, R40, 0x3, RZ ;  /* 0x0000000328287819 */ /* 0x000fc400000012ff */
[----:B------:R-:W-:Y:S02]  /*20e60*/  LOP3.LUT R44, R45, 0x380, RZ, 0xc0, !PT ;  /* 0x000003802d2c7812 */ /* 0x000fe400078ec0ff */
[----:B------:R-:W-:Y:S02]  /*20e70*/  SHF.R.S32.HI R10, RZ, 0x5, R10 ;  /* 0x00000005ff0a7819 */ /* 0x000fe4000001140a */
[----:B------:R-:W-:Y:S01]  /*20e80*/  LOP3.LUT R12, R12, R13, RZ, 0x3c, !PT ;  /* 0x0000000d0c0c7212 */ /* 0x000fe200078e3cff */
[----:B------:R-:W-:Y:S01]  /*20e90*/  IMAD.X R13, RZ, RZ, R77, P4 ;  /* 0x000000ffff0d7224 */ /* 0x000fe200020e064d */
[----:B------:R-:W-:Y:S01]  /*20ea0*/  IADD3.X R9, RZ, R77, RZ, P5, !PT ;  /* 0x0000004dff097210 */ /* 0x000fe20002ffe4ff */
[----:B------:R-:W-:Y:S01]  /*20eb0*/  IMAD R5, R10, 0x10, R5 ;  /* 0x000000100a057824 */ /* 0x000fe200078e0205 */
[----:B------:R-:W-:Y:S01]  /*20ec0*/  LOP3.LUT R40, R40, R41, RZ, 0x3c, !PT ;  /* 0x0000002928287212 */ /* 0x000fe200078e3cff */
[----:B------:R-:W-:Y:S01]  /*20ed0*/  IMAD.X R41, RZ, RZ, R77, P1 ;  /* 0x000000ffff297224 */ /* 0x000fe200008e064d */
[----:B------:R-:W-:Y:S01]  /*20ee0*/  IADD3 R33, P5, R76, 0x5000, RZ ;  /* 0x000050004c217810 */ /* 0x000fe20007fbe0ff */
[----:B------:R-:W-:Y:S01]  /*20ef0*/  IMAD R5, R14, 0x40, R5 ;  /* 0x000000400e057824 */ /* 0x000fe200078e0205 */
[----:B------:R-:W-:-:S02]  /*20f00*/  IADD3 R37, P4, R76, 0x6000, RZ ;  /* 0x000060004c257810 */ /* 0x000fc40007f9e0ff */
[----:B------:R-:W-:Y:S01]  /*20f10*/  SHF.R.U64 R44, R44, 0x3, RZ ;  /* 0x000000032c2c7819 */ /* 0x000fe200000012ff */
[----:B------:R-:W-:Y:S01]  /*20f20*/  IMAD.IADD R5, R5, 0x1, R84 ;  /* 0x0000000105057824 */ /* 0x000fe200078e0254 */
[----:B------:R-:W-:Y:S02]  /*20f30*/  IADD3 R57, P1, R76, 0xb000, RZ ;  /* 0x0000b0004c397810 */ /* 0x000fe40007f3e0ff */
[----:B------:R-:W-:Y:S02]  /*20f40*/  LOP3.LUT R32, R33, 0x380, RZ, 0xc0, !PT ;  /* 0x0000038021207812 */ /* 0x000fe400078ec0ff */
[----:B------:R-:W-:Y:S02]  /*20f50*/  LOP3.LUT R36, R37, 0x380, RZ, 0xc0, !PT ;  /* 0x0000038025247812 */ /* 0x000fe400078ec0ff */
[----:B------:R-:W-:Y:S01]  /*20f60*/  LOP3.LUT R44, R44, R45, RZ, 0x3c, !PT ;  /* 0x0000002d2c2c7212 */ /* 0x000fe200078e3cff */
[----:B------:R-:W-:Y:S01]  /*20f70*/  IMAD.X R45, RZ, RZ, R77, P3 ;  /* 0x000000ffff2d7224 */ /* 0x000fe200018e064d */
[----:B------:R-:W-:-:S02]  /*20f80*/  LOP3.LUT R56, R57, 0x380, RZ, 0xc0, !PT ;  /* 0x0000038039387812 */ /* 0x000fc400078ec0ff */
[----:B------:R-:W-:Y:S02]  /*20f90*/  IADD3 R61, P3, R76, 0xc000, RZ ;  /* 0x0000c0004c3d7810 */ /* 0x000fe40007f7e0ff */
[----:B------:R-:W-:Y:S02]  /*20fa0*/  SHF.R.U64 R32, R32, 0x3, RZ ;  /* 0x0000000320207819 */ /* 0x000fe400000012ff */
[----:B------:R-:W-:Y:S02]  /*20fb0*/  SHF.R.U64 R36, R36, 0x3, RZ ;  /* 0x0000000324247819 */ /* 0x000fe400000012ff */
[----:B------:R-:W-:Y:S02]  /*20fc0*/  SHF.R.U64 R56, R56, 0x3, RZ ;  /* 0x0000000338387819 */ /* 0x000fe400000012ff */
[----:B------:R-:W-:Y:S02]  /*20fd0*/  LOP3.LUT R60, R61, 0x380, RZ, 0xc0, !PT ;  /* 0x000003803d3c7812 */ /* 0x000fe400078ec0ff */
[----:B------:R-:W-:-:S02]  /*20fe0*/  LOP3.LUT R8, R7, 0x380, RZ, 0xc0, !PT ;  /* 0x0000038007087812 */ /* 0x000fc400078ec0ff */
[----:B------:R-:W-:Y:S01]  /*20ff0*/  LOP3.LUT R32, R32, R33, RZ, 0x3c, !PT ;  /* 0x0000002120207212 */ /* 0x000fe200078e3cff */
[--C-:B------:R-:W-:Y:S01]  /*21000*/  IMAD.X R33, RZ, RZ, R77.reuse, P5 ;  /* 0x000000ffff217224 */ /* 0x100fe200028e064d */
[----:B------:R-:W-:Y:S01]  /*21010*/  LOP3.LUT R36, R36, R37, RZ, 0x3c, !PT ;  /* 0x0000002524247212 */ /* 0x000fe200078e3cff */
[--C-:B------:R-:W-:Y:S01]  /*21020*/  IMAD.X R37, RZ, RZ, R77.reuse, P4 ;  /* 0x000000ffff257224 */ /* 0x100fe200020e064d */
[----:B------:R-:W-:Y:S01]  /*21030*/  LOP3.LUT R56, R56, R57, RZ, 0x3c, !PT ;  /* 0x0000003938387212 */ /* 0x000fe200078e3cff */
[----:B------:R-:W-:Y:S01]  /*21040*/  IMAD.X R57, RZ, RZ, R77, P1 ;  /* 0x000000ffff397224 */ /* 0x000fe200008e064d */
[C---:B------:R-:W-:Y:S02]  /*21050*/  IADD3 R49, P5, R76.reuse, 0x9000, RZ ;  /* 0x000090004c317810 */ /* 0x040fe40007fbe0ff */
[----:B------:R-:W-:Y:S02]  /*21060*/  IADD3 R53, P4, R76, 0xa000, RZ ;  /* 0x0000a0004c357810 */ /* 0x000fe40007f9e0ff */
[----:B------:R-:W-:-:S02]  /*21070*/  SHF.R.U64 R60, R60, 0x3, RZ ;  /* 0x000000033c3c7819 */ /* 0x000fc400000012ff */
[----:B------:R-:W-:Y:S02]  /*21080*/  SHF.R.U64 R8, R8, 0x3, RZ ;  /* 0x0000000308087819 */ /* 0x000fe400000012ff */
[C---:B------:R-:W-:Y:S02]  /*21090*/  ISETP.GE.OR P1, PT, R5.reuse, R82, P0 ;  /* 0x000000520500720c */ /* 0x040fe40000726670 */
[----:B------:R-:W-:Y:S02]  /*210a0*/  IADD3 R5, R5, 0x8, RZ ;  /* 0x0000000805057810 */ /* 0x000fe40007ffe0ff */
[----:B------:R-:W-:Y:S02]  /*210b0*/  LOP3.LUT R48, R49, 0x380, RZ, 0xc0, !PT ;  /* 0x0000038031307812 */ /* 0x000fe400078ec0ff */
[----:B------:R-:W-:Y:S02]  /*210c0*/  LOP3.LUT R52, R53, 0x380, RZ, 0xc0, !PT ;  /* 0x0000038035347812 */ /* 0x000fe400078ec0ff */
[----:B------:R-:W-:Y:S01]  /*210d0*/  LOP3.LUT R60, R60, R61, RZ, 0x3c, !PT ;  /* 0x0000003d3c3c7212 */ /* 0x000fe200078e3cff */
[----:B------:R-:W-:Y:S01]  /*210e0*/  IMAD.X R61, RZ, RZ, R77, P3 ;  /* 0x000000ffff3d7224 */ /* 0x000fe200018e064d */
[----:B------:R-:W-:-:S02]  /*210f0*/  LOP3.LUT R8, R8, R7, RZ, 0x3c, !PT ;  /* 0x0000000708087212 */ /* 0x000fc400078e3cff */
[C---:B------:R-:W-:Y:S01]  /*21100*/  IADD3 R7, P3, R76.reuse, 0xf000, RZ ;  /* 0x0000f0004c077810 */ /* 0x040fe20007f7e0ff */
[----:B0-----:R-:W-:Y:S01]  /*21110*/  @!P1 ST.E desc[UR36][R50.64], R20 ;  /* 0x0000001432009985 */ /* 0x001fe2000c101924 */
[----:B------:R-:W-:Y:S02]  /*21120*/  ISETP.GE.OR P0, PT, R5, R82, P0 ;  /* 0x000000520500720c */ /* 0x000fe40000706670 */
[----:B------:R-:W-:Y:S01]  /*21130*/  LOP3.LUT R11, R76, 0x380, RZ, 0xc0, !PT ;  /* 0x000003804c0b7812 */ /* 0x000fe200078ec0ff */
[----:B------:R-:W-:Y:S01]  /*21140*/  IMAD.X R73, RZ, RZ, R77, P3 ;  /* 0x000000ffff497224 */ /* 0x000fe200018e064d */
[----:B------:R-:W-:Y:S02]  /*21150*/  SHF.R.U64 R48, R48, 0x3, RZ ;  /* 0x0000000330307819 */ /* 0x000fe400000012ff */
[----:B------:R-:W-:Y:S02]  /*21160*/  SHF.R.U64 R52, R52, 0x3, RZ ;  /* 0x0000000334347819 */ /* 0x000fe400000012ff */
[----:B-1----:R-:W-:-:S02]  /*21170*/  LOP3.LUT R4, R7, 0x380, RZ, 0xc0, !PT ;  /* 0x0000038007047812 */ /* 0x002fc400078ec0ff */
[----:B------:R-:W-:Y:S02]  /*21180*/  SHF.R.U64 R11, R11, 0x3, RZ ;  /* 0x000000030b0b7819 */ /* 0x000fe400000012ff */
[----:B------:R-:W-:Y:S01]  /*21190*/  LOP3.LUT R48, R48, R49, RZ, 0x3c, !PT ;  /* 0x0000003130307212 */ /* 0x000fe200078e3cff */
[----:B--2---:R0:W-:Y:S01]  /*211a0*/  @!P0 ST.E desc[UR36][R54.64], R21 ;  /* 0x0000001536008985 */ /* 0x0041e2000c101924 */
[----:B------:R-:W-:Y:S01]  /*211b0*/  LOP3.LUT R52, R52, R53, RZ, 0x3c, !PT ;  /* 0x0000003534347212 */ /* 0x000fe200078e3cff */
[----:B------:R-:W-:Y:S01]  /*211c0*/  IMAD.X R53, RZ, RZ, R77, P4 ;  /* 0x000000ffff357224 */ /* 0x000fe200020e064d */
[----:B------:R-:W-:Y:S01]  /*211d0*/  IADD3.X R49, RZ, R77, RZ, P5, !PT ;  /* 0x0000004dff317210 */ /* 0x000fe20002ffe4ff */
[----:B------:R-:W-:Y:S01]  /*211e0*/  IMAD R83, R83, 0x20, R221 ;  /* 0x0000002053537824 */ /* 0x000fe200078e02dd */
[C---:B------:R-:W-:Y:S01]  /*211f0*/  IADD3 R65, P5, R76.reuse, 0xd000, RZ ;  /* 0x0000d0004c417810 */ /* 0x040fe20007fbe0ff */
[----:B------:R-:W5:Y:S01]  /*21200*/  LD.E.128 R12, desc[UR36][R12.64] ;  /* 0x000000240c0c7980 */ /* 0x000f62000c101d00 */
[----:B------:R-:W-:-:S02]  /*21210*/  IADD3 R69, P4, R76, 0xe000, RZ ;  /* 0x0000e0004c457810 */ /* 0x000fc40007f9e0ff */
[----:B------:R-:W-:Y:S01]  /*21220*/  SHF.R.U64 R4, R4, 0x3, RZ ;  /* 0x0000000304047819 */ /* 0x000fe200000012ff */
[----:B------:R-:W5:Y:S01]  /*21230*/  LD.E.128 R24, desc[UR36][R24.64] ;  /* 0x0000002418187980 */ /* 0x000f62000c101d00 */
[----:B------:R-:W-:Y:S02]  /*21240*/  LOP3.LUT R76, R11, R76, RZ, 0x3c, !PT ;  /* 0x0000004c0b4c7212 */ /* 0x000fe400078e3cff */
[----:B------:R-:W-:Y:S01]  /*21250*/  LOP3.LUT R72, R4, R7, RZ, 0x3c, !PT ;  /* 0x0000000704487212 */ /* 0x000fe200078e3cff */
[----:B0-----:R-:W-:Y:S01]  /*21260*/  IMAD R21, R79, UR4, RZ ;  /* 0x000000044f157c24 */ /* 0x001fe2000f8e02ff */
[----:B------:R-:W-:Y:S01]  /*21270*/  LOP3.LUT R64, R65, 0x380, RZ, 0xc0, !PT ;  /* 0x0000038041407812 */ /* 0x000fe200078ec0ff */
[----:B------:R0:W5:Y:S01]  /*21280*/  LD.E.128 R4, desc[UR36][R76.64] ;  /* 0x000000244c047980 */ /* 0x000162000c101d00 */
[----:B------:R-:W-:Y:S01]  /*21290*/  LOP3.LUT R68, R69, 0x380, RZ, 0xc0, !PT ;  /* 0x0000038045447812 */ /* 0x000fe200078ec0ff */
[----:B------:R-:W1:Y:S01]  /*212a0*/  @P2 LDC R79, c[0x0][0xbf0] ;  /* 0x0002fc00ff4f2b82 */ /* 0x000e620000000800 */
[----:B------:R-:W-:Y:S01]  /*212b0*/  SHF.R.U64 R64, R64, 0x3, RZ ;  /* 0x0000000340407819 */ /* 0x000fe200000012ff */
[----:B------:R-:W-:Y:S01]  /*212c0*/  IMAD.IADD R83, R84, 0x1, R83 ;  /* 0x0000000154537824 */ /* 0x000fe200078e0253 */
[----:B------:R-:W-:Y:S01]  /*212d0*/  SHF.R.U64 R68, R68, 0x3, RZ ;  /* 0x0000000344447819 */ /* 0x000fe200000012ff */
[----:B------:R-:W5:Y:S01]  /*212e0*/  LD.E.128 R8, desc[UR36][R8.64] ;  /* 0x0000002408087980 */ /* 0x000f62000c101d00 */
[----:B------:R-:W-:Y:S01]  /*212f0*/  LOP3.LUT R64, R64, R65, RZ, 0x3c, !PT ;  /* 0x0000004140407212 */ /* 0x000fe200078e3cff */
[--C-:B------:R-:W-:Y:S01]  /*21300*/  IMAD.X R65, RZ, RZ, R77.reuse, P5 ;  /* 0x000000ffff417224 */ /* 0x100fe200028e064d */
[----:B------:R-:W-:Y:S01]  /*21310*/  LOP3.LUT R68, R68, R69, RZ, 0x3c, !PT ;  /* 0x0000004544447212 */ /* 0x000fe200078e3cff */
[----:B0-----:R-:W0:Y:S01]  /*21320*/  @P2 LDC R76, c[0x0][0xbec] ;  /* 0x0002fb00ff4c2b82 */ /* 0x001e220000000800 */
[----:B------:R-:W-:Y:S01]  /*21330*/  IMAD.X R69, RZ, RZ, R77, P4 ;  /* 0x000000ffff457224 */ /* 0x000fe200020e064d */
[----:B------:R-:W5:Y:S01]  /*21340*/  LD.E.128 R28, desc[UR36][R28.64] ;  /* 0x000000241c1c7980 */ /* 0x000f62000c101d00 */
[----:B------:R-:W-:-:S02]  /*21350*/  IMAD R77, R0, UR5, R21 ;  /* 0x00000005004d7c24 */ /* 0x000fc4000f8e0215 */
[----:B------:R-:W-:Y:S01]  /*21360*/  IMAD.WIDE.U32 R20, R0, UR4, RZ ;  /* 0x0000000400147c25 */ /* 0x000fe2000f8e00ff */
[----:B------:R-:W-:Y:S01]  /*21370*/  ULDC.64 UR4, c[0x0][0xae8] ;  /* 0x0002ba0000047ab9 */ /* 0x000fe20000000a00 */
[----:B------:R-:W5:Y:S02]  /*21380*/  LD.E.128 R32, desc[UR36][R32.64] ;  /* 0x0000002420207980 */ /* 0x000f64000c101d00 */
[----:B------:R-:W-:Y:S02]  /*21390*/  IMAD.IADD R21, R21, 0x1, R77 ;  /* 0x0000000115157824 */ /* 0x000fe400078e024d */
[----:B------:R-:W-:Y:S01]  /*213a0*/  IMAD R80, R80, UR4, RZ ;  /* 0x0000000450507c24 */ /* 0x000fe2000f8e02ff */
[----:B------:R-:W5:Y:S01]  /*213b0*/  LD.E.128 R36, desc[UR36][R36.64] ;  /* 0x0000002424247980 */ /* 0x000f62000c101d00 */
[----:B------:R-:W-:-:S03]  /*213c0*/  IMAD.WIDE.U32 R20, R86, UR4, R20 ;  /* 0x0000000456147c25 */ /* 0x000fc6000f8e0014 */
[----:B------:R-:W5:Y:S01]  /*213d0*/  LD.E.128 R40, desc[UR36][R40.64] ;  /* 0x0000002428287980 */ /* 0x000f62000c101d00 */
[----:B------:R-:W-:Y:S01]  /*213e0*/  IMAD R77, R86, UR5, R80 ;  /* 0x00000005564d7c24 */ /* 0x000fe2000f8e0250 */
[----:B------:R-:W-:Y:S02]  /*213f0*/  ULDC.64 UR4, c[0x0][0xaf0] ;  /* 0x0002bc0000047ab9 */ /* 0x000fe40000000a00 */
[----:B------:R-:W5:Y:S01]  /*21400*/  LD.E.128 R44, desc[UR36][R44.64] ;  /* 0x000000242c2c7980 */ /* 0x000f62000c101d00 */
[----:B------:R-:W-:Y:S02]  /*21410*/  IMAD.IADD R21, R21, 0x1, R77 ;  /* 0x0000000115157824 */ /* 0x000fe400078e024d */
[----:B0-----:R-:W-:Y:S01]  /*21420*/  @P2 IMAD.HI.U32 R0, R83, R76, RZ ;  /* 0x0000004c53002227 */ /* 0x001fe200078e00ff */
[----:B------:R-:W-:Y:S01]  /*21430*/  MOV R77, R83 ;  /* 0x00000053004d7202 */ /* 0x000fe20000000f00 */
[----:B------:R-:W5:Y:S03]  /*21440*/  LD.E.128 R48, desc[UR36][R48.64] ;  /* 0x0000002430307980 */ /* 0x000f66000c101d00 */
[----:B-1----:R-:W-:Y:S01]  /*21450*/  @P2 SHF.R.U32.HI R77, RZ, R79, R0 ;  /* 0x0000004fff4d2219 */ /* 0x002fe20000011600 */
[----:B------:R-:W-:Y:S01]  /*21460*/  IMAD R78, R78, UR4, RZ ;  /* 0x000000044e4e7c24 */ /* 0x000fe2000f8e02ff */
[----:B------:R-:W5:Y:S02]  /*21470*/  LD.E.128 R52, desc[UR36][R52.64] ;  /* 0x0000002434347980 */ /* 0x000f64000c101d00 */
[--C-:B------:R-:W-:Y:S01]  /*21480*/  SHF.R.S32.HI R0, RZ, 0x1f, R77.reuse ;  /* 0x0000001fff007819 */ /* 0x100fe2000001144d */
[----:B------:R-:W-:Y:S01]  /*21490*/  IMAD.MOV R76, RZ, RZ, -R77 ;  /* 0x000000ffff4c7224 */ /* 0x000fe200078e0a4d */
[----:B------:R-:W5:Y:S01]  /*214a0*/  LD.E.128 R56, desc[UR36][R56.64] ;  /* 0x0000002438387980 */ /* 0x000f62000c101d00 */
[----:B------:R-:W-:-:S02]  /*214b0*/  IMAD R79, R81, UR5, R78 ;  /* 0x00000005514f7c24 */ /* 0x000fc4000f8e024e */
[----:B------:R-:W-:Y:S01]  /*214c0*/  IMAD.WIDE.U32 R20, R81, UR4, R20 ;  /* 0x0000000451147c25 */ /* 0x000fe2000f8e0014 */
[----:B------:R-:W-:Y:S01]  /*214d0*/  ULDC.64 UR4, c[0x0][0xae0] ;  /* 0x0002b80000047ab9 */ /* 0x000fe20000000a00 */
[----:B------:R-:W5:Y:S02]  /*214e0*/  LD.E.128 R60, desc[UR36][R60.64] ;  /* 0x000000243c3c7980 */ /* 0x000f64000c101d00 */
[----:B------:R-:W-:Y:S02]  /*214f0*/  IMAD R0, R0, UR4, RZ ;  /* 0x0000000400007c24 */ /* 0x000fe4000f8e02ff */
[----:B------:R-:W-:Y:S01]  /*21500*/  IMAD R3, R3, R76, R83 ;  /* 0x0000004c03037224 */ /* 0x000fe200078e0253 */
[----:B------:R-:W5:Y:S01]  /*21510*/  LD.E.128 R64, desc[UR36][R64.64] ;  /* 0x0000002440407980 */ /* 0x000f62000c101d00 */
[----:B------:R-:W-:Y:S02]  /*21520*/  IMAD.IADD R21, R21, 0x1, R79 ;  /* 0x0000000115157824 */ /* 0x000fe400078e024f */
[C---:B------:R-:W-:Y:S01]  /*21530*/  IMAD R79, R77.reuse, UR5, R0 ;  /* 0x000000054d4f7c24 */ /* 0x040fe2000f8e0200 */
[----:B------:R-:W-:Y:S01]  /*21540*/  SHF.R.S32.HI R0, RZ, 0x1f, R3 ;  /* 0x0000001fff007819 */ /* 0x000fe20000011403 */
[----:B------:R-:W-:Y:S01]  /*21550*/  IMAD.WIDE.U32 R20, R77, UR4, R20 ;  /* 0x000000044d147c25 */ /* 0x000fe2000f8e0014 */
[----:B------:R-:W-:Y:S01]  /*21560*/  ULDC.64 UR4, c[0x0][0xad8] ;  /* 0x0002b60000047ab9 */ /* 0x000fe20000000a00 */
[----:B------:R-:W5:Y:S02]  /*21570*/  LD.E.128 R68, desc[UR36][R68.64] ;  /* 0x0000002444447980 */ /* 0x000f64000c101d00 */
[----:B------:R-:W-:-:S02]  /*21580*/  IMAD.IADD R21, R21, 0x1, R79 ;  /* 0x0000000115157824 */ /* 0x000fc400078e024f */
[----:B------:R-:W5:Y:S01]  /*21590*/  LD.E.128 R72, desc[UR36][R72.64] ;  /* 0x0000002448487980 */ /* 0x000f62000c101d00 */
[----:B------:R-:W-:Y:S01]  /*215a0*/  IMAD R0, R0, UR4, RZ ;  /* 0x0000000400007c24 */ /* 0x000fe2000f8e02ff */
[----:B------:R-:W-:Y:S01]  /*215b0*/  @!PT LDS RZ, [RZ] ;  /* 0x00000000fffff984 */ /* 0x000fe20000000800 */
[----:B------:R-:W-:Y:S01]  /*215c0*/  @!PT LDS RZ, [RZ] ;  /* 0x00000000fffff984 */ /* 0x000fe20000000800 */
[----:B------:R-:W-:Y:S01]  /*215d0*/  @!PT LDS RZ, [RZ] ;  /* 0x00000000fffff984 */ /* 0x000fe20000000800 */
[----:B------:R-:W-:Y:S01]  /*215e0*/  @!PT LDS RZ, [RZ] ;  /* 0x00000000fffff984 */ /* 0x000fe20000000800 */
[----:B------:R0:W-:Y:S06]  /*215f0*/  MEMBAR.ALL.CTA ;  /* 0x0000000000007992 */ /* 0x0001ec0000008000 */
[----:B0-----:R-:W0:Y:S01]  /*21600*/  FENCE.VIEW.ASYNC.S ;  /* 0x00000000000073c6 */ /* 0x001e220000000000 */
[C---:B------:R-:W-:Y:S02]  /*21610*/  IMAD R79, R3.reuse, UR5, R0 ;  /* 0x00000005034f7c24 */ /* 0x040fe4000f8e0200 */
[----:B------:R-:W-:Y:S01]  /*21620*/  IMAD.WIDE.U32 R20, R3, UR4, R20 ;  /* 0x0000000403147c25 */ /* 0x000fe2000f8e0014 */
[----:B------:R-:W-:-:S03]  /*21630*/  ULDC.64 UR4, c[0x0][0xa80] ;  /* 0x0002a00000047ab9 */ /* 0x000fc60000000a00 */
[----:B------:R-:W-:Y:S01]  /*21640*/  IMAD.IADD R85, R221, 0x1, R84 ;  /* 0x00000001dd557824 */ /* 0x000fe200078e0254 */
[----:B------:R-:W-:Y:S02]  /*21650*/  IADD3 R21, R21, R79, RZ ;  /* 0x0000004f15157210 */ /* 0x000fe40007ffe0ff */
[----:B------:R-:W-:Y:S01]  /*21660*/  LEA R83, P2, R20, UR4, 0x1 ;  /* 0x0000000414537c11 */ /* 0x000fe2000f8408ff */
[----:B------:R-:W-:-:S03]  /*21670*/  VIADD R0, R22, 0x38820 ;  /* 0x0003882016007836 */ /* 0x000fc60000000000 */
[----:B------:R-:W-:Y:S02]  /*21680*/  LEA.HI.X R84, R20, UR5, R21, 0x1, P2 ;  /* 0x0000000514547c11 */ /* 0x000fe400090f0c15 */
[CC--:B------:R-:W-:Y:S02]  /*21690*/  ISETP.GE.AND P2, PT, R85.reuse, R82.reuse, PT ;  /* 0x000000525500720c */ /* 0x0c0fe40003f46270 */
[----:B------:R-:W-:Y:S01]  /*216a0*/  PRMT R0, RZ, 0x654, R0 ;  /* 0x00000654ff007816 */ /* 0x000fe20000000000 */
[C---:B------:R-:W-:Y:S02]  /*216b0*/  VIADD R3, R85.reuse, 0x20 ;  /* 0x0000002055037836 */ /* 0x040fe40000000000 */
[----:B------:R-:W-:Y:S02]  /*216c0*/  VIADD R77, R85, 0x40 ;  /* 0x00000040554d7836 */ /* 0x000fe40000000000 */
[C---:B------:R-:W-:Y:S01]  /*216d0*/  VIADD R87, R2.reuse, 0x80 ;  /* 0x0000008002577836 */ /* 0x040fe20000000000 */
[----:B0-----:R0:W-:Y:S01]  /*216e0*/  SYNCS.ARRIVE.TRANS64.RED.A1T0 RZ, [R0+URZ], RZ ;  /* 0x000000ff00ff79a7 */ /* 0x0011e2000810043f */
[----:B------:R-:W-:Y:S01]  /*216f0*/  VIADD R89, R2, 0xc0 ;  /* 0x000000c002597836 */ /* 0x000fe20000000000 */
[----:B------:R1:W2:Y:S01]  /*21700*/  SHFL.IDX PT, R80, R83, RZ, 0x181f ;  /* 0x00181fff53507589 */ /* 0x0002a200000e0000 */
[----:B------:R-:W-:-:S02]  /*21710*/  ISETP.GE.AND P1, PT, R3, R82, PT ;  /* 0x000000520300720c */ /* 0x000fc40003f26270 */
[----:B------:R-:W-:Y:S01]  /*21720*/  ISETP.GE.AND P0, PT, R77, R82, PT ;  /* 0x000000524d00720c */ /* 0x000fe20003f06270 */
[----:B0-----:R1:W0:Y:S01]  /*21730*/  SHFL.IDX PT, R0, R84, RZ, 0x181f ;  /* 0x00181fff54007589 */ /* 0x00122200000e0000 */
[----:B------:R-:W-:Y:S02]  /*21740*/  SHF.R.S32.HI R91, RZ, 0x1f, R2 ;  /* 0x0000001fff5b7819 */ /* 0x000fe40000011402 */
[----:B------:R-:W-:Y:S02]  /*21750*/  SHF.R.S32.HI R86, RZ, 0x1f, R87 ;  /* 0x0000001fff567819 */ /* 0x000fe40000011457 */
[----:B------:R-:W-:Y:S01]  /*21760*/  SHF.R.S32.HI R88, RZ, 0x1f, R89 ;  /* 0x0000001fff587819 */ /* 0x000fe20000011459 */
[----:B------:R-:W-:Y:S06]  /*21770*/  @P2 BRA `(.L_x_3143) ;  /* 0x0000000000442947 */ /* 0x000fec0003800000 */
[----:B------:R-:W-:Y:S02]  /*21780*/  ULDC UR4, c[0x0][0xac8] ;  /* 0x0002b20000047ab9 */ /* 0x000fe40000000800 */
[----:B------:R-:W-:Y:S02]  /*21790*/  ISETP.GE.AND P2, PT, R2, UR4, PT ;  /* 0x0000000402007c0c */ /* 0x000fe4000bf46270 */
[----:B------:R-:W-:Y:S02]  /*217a0*/  ISETP.GE.AND P3, PT, R19, UR4, PT ;  /* 0x0000000413007c0c */ /* 0x000fe4000bf66270 */
[----:B------:R-:W-:-:S09]  /*217b0*/  ISETP.GE.AND P4, PT, R87, UR4, PT ;  /* 0x0000000457007c0c */ /* 0x000fd2000bf86270 */
[----:B--2---:R-:W-:-:S04]  /*217c0*/  @!P2 LEA R20, P5, R2, R80, 0x1 ;  /* 0x000000500214a211 */ /* 0x004fc800078a08ff */
[----:B0-----:R-:W-:Y:S02]  /*217d0*/  @!P2 LEA.HI.X R21, R2, R0, R91, 0x1, P5 ;  /* 0x000000000215a211 */ /* 0x001fe400028f0c5b */
        /* <DEDUP_REMOVED lines=11> */
.L_x_3143:
[----:B------:R-:W-:Y:S05]  /*21890*/  BSYNC B1 ;  /* 0x0000000000017941 */ /* 0x000fea0003800000 */
.L_x_3142:
[----:B0-----:R0:W4:Y:S01]  /*218a0*/  SHFL.IDX PT, R0, R84, 0x1, 0x181f ;  /* 0x00381f0054007f89 */ /* 0x00112200000e0000 */
        /* <DEDUP_REMOVED lines=20> */
.L_x_3145:
[----:B------:R-:W-:Y:S05]  /*219f0*/  BSYNC B1 ;  /* 0x0000000000017941 */ /* 0x000fea0003800000 */
.L_x_3144:
        /* <DEDUP_REMOVED lines=21> */
.L_x_3147:
[----:B------:R-:W-:Y:S05]  /*21b50*/  BSYNC B1 ;  /* 0x0000000000017941 */ /* 0x000fea0003800000 */
.L_x_3146:
[----:B------:R-:W-:Y:S01]  /*21b60*/  VIADD R3, R85, 0x60 ;  /* 0x0000006055037836 */ /* 0x000fe20000000000 */
[----:B01--4-:R-:W0:Y:S04]  /*21b70*/  SHFL.IDX PT, R84, R84, 0x3, 0x181f ;  /* 0x00781f0054547f89 */ /* 0x013e2800000e0000 */
[----:B------:R-:W-:Y:S01]  /*21b80*/  ISETP.GE.AND P0, PT, R3, R82, PT ;  /* 0x000000520300720c */ /* 0x000fe20003f06270 */
[----:B------:R-:W1:-:S12]  /*21b90*/  SHFL.IDX PT, R83, R83, 0x3, 0x181f ;  /* 0x00781f0053537f89 */ /* 0x000e5800000e0000 */
[----:B------:R-:W-:Y:S05]  /*21ba0*/  @P0 BRA `(.L_x_3148) ;  /* 0x0000000c00e00947 */ /* 0x000fea0003800000 */
[----:B------:R-:W-:Y:S02]  /*21bb0*/  ULDC UR4, c[0x0][0xac8] ;  /* 0x0002b20000047ab9 */ /* 0x000fe40000000800 */
[----:B------:R-:W-:Y:S02]  /*21bc0*/  ISETP.GE.AND P3, PT, R2, UR4, PT ;  /* 0x0000000402007c0c */ /* 0x000fe4000bf66270 */
[----:B------:R-:W-:Y:S02]  /*21bd0*/  ISETP.GE.AND P4, PT, R19, UR4, PT ;  /* 0x0000000413007c0c */ /* 0x000fe4000bf86270 */
[----:B------:R-:W-:-:S09]  /*21be0*/  ISETP.GE.AND P5, PT, R87, UR4, PT ;  /* 0x0000000457007c0c */ /* 0x000fd2000bfa6270 */
[CC--:B-1----:R-:W-:Y:S02]  /*21bf0*/  @!P3 LEA R4, P0, R2.reuse, R83.reuse, 0x1 ;  /* 0x000000530204b211 */ /* 0x0c2fe400078008ff */
        /* <DEDUP_REMOVED lines=10> */
[----:B------:R-:W-:-:S04]  /*21ca0*/  LEA R2, P0, R89, R83, 0x1 ;  /* 0x0000005359027211 */ /* 0x000fc800078008ff */
[----:B------:R-:W-:-:S05]  /*21cb0*/  LEA.HI.X R3, R89, R84, R88, 0x1, P0 ;  /* 0x0000005459037211 */ /* 0x000fca00000f0c58 */
[----:B------:R0:W-:Y:S01]  /*21cc0*/  ST.E.128 desc[UR36][R2.64], R72 ;  /* 0x0000004802007985 */ /* 0x0001e2000c101d24 */
[----:B------:R-:W-:Y:S05]  /*21cd0*/  BRA `(.L_x_3148) ;  /* 0x0000000c00947947 */ /* 0x000fea0003800000 */
.L_x_3139:
[----:B------:R-:W2:Y:S01]  /*21ce0*/  LDL R9, [R1+0x18] ;  /* 0x0000180001097983 */ /* 0x000ea20000100800 */
[----:B------:R-:W-:-:S03]  /*21cf0*/  ULDC.64 UR4, c[0x0][0xc00] ;  /* 0x0003000000047ab9 */ /* 0x000fc60000000a00 */
[----:B------:R-:W3:Y:S01]  /*21d00*/  LDL R8, [R1+0x38] ;  /* 0x0000380001087983 */ /* 0x000ee20000100800 */
[----:B------:R-:W-:Y:S01]  /*21d10*/  ISETP.NE.U32.AND P0, PT, RZ, UR4, PT ;  /* 0x00000004ff007c0c */ /* 0x000fe2000bf05070 */
[----:B------:R-:W-:Y:S01]  /*21d20*/  IMAD.MOV.U32 R0, RZ, RZ, RZ ;  /* 0x000000ffff007224 */ /* 0x000fe200078e00ff */
[----:B------:R-:W4:Y:S02]  /*21d30*/  LDC R25, c[0x0][0xbe8] ;  /* 0x0002fa00ff197b82 */ /* 0x000f240000000800 */
[----:B------:R-:W-:Y:S01]  /*21d40*/  ISETP.NE.AND.EX P0, PT, RZ, UR5, PT, P0 ;  /* 0x00000005ff007c0c */ /* 0x000fe2000bf05300 */
[C---:B--2---:R-:W-:Y:S01]  /*21d50*/  IMAD.SHL.U32 R4, R9.reuse, 0x4, RZ ;  /* 0x0000000409047824 */ /* 0x044fe200078e00ff */
[----:B---3--:R-:W-:-:S04]  /*21d60*/  SHF.L.U64.HI R5, R9, 0x2, R8 ;  /* 0x0000000209057819 */ /* 0x008fc80000010208 */
        /* <DEDUP_REMOVED lines=21> */
.L_x_3149:
        /* <DEDUP_REMOVED lines=9> */
[----:B------:R-:W-:Y:S01]  /*21f50*/  IADD3 R8, R14, -0x80, R7 ;  /* 0xffffff800e087810 */ /* 0x000fe20007ffe007 */
[----:B--2---:R-:W-:-:S05]  /*21f60*/  IMAD R2, R6, R9, RZ ;  /* 0x0000000906027224 */ /* 0x004fca00078e02ff */
[----:B------:R-:W-:-:S13]  /*21f70*/  ISETP.GE.AND P0, PT, R8, R2, PT ;  /* 0x000000020800720c */ /* 0x000fda0003f06270 */
[----:B------:R-:W-:Y:S05]  /*21f80*/  @P0 BRA `(.L_x_3151) ;  /* 0x0000000000840947 */ /* 0x000fea0003800000 */
[----:B------:R-:W-:Y:S01]  /*21f90*/  ISETP.NE.AND P0, PT, R9, 0x1, PT ;  /* 0x000000010900780c */ /* 0x000fe20003f05270 */
[----:B------:R-:W-:Y:S01]  /*21fa0*/  ULDC.64 UR4, c[0x0][0xb90] ;  /* 0x0002e40000047ab9 */ /* 0x000fe20000000a00 */
[----:B------:R-:W-:Y:S02]  /*21fb0*/  IMAD.MOV.U32 R2, RZ, RZ, R0 ;  /* 0x000000ffff027224 */ /* 0x000fe400078e0000 */
[----:B------:R-:W-:Y:S02]  /*21fc0*/  IMAD R7, R10, UR4, RZ ;  /* 0x000000040a077c24 */ /* 0x000fe4000f8e02ff */
[----:B------:R-:W-:Y:S02]  /*21fd0*/  IMAD.MOV.U32 R3, RZ, RZ, R11 ;  /* 0x000000ffff037224 */ /* 0x000fe400078e000b */
[----:B------:R-:W-:Y:S02]  /*21fe0*/  IMAD.MOV.U32 R5, RZ, RZ, R8 ;  /* 0x000000ffff057224 */ /* 0x000fe400078e0008 */
[----:B------:R-:W-:-:S03]  /*21ff0*/  IMAD.WIDE.U32 R2, R20, UR4, R2 ;  /* 0x0000000414027c25 */ /* 0x000fc6000f8e0002 */
        /* <DEDUP_REMOVED lines=26> */
.L_x_3151:
[----:B------:R-:W-:Y:S05]  /*221a0*/  BSYNC B1 ;  /* 0x0000000000017941 */ /* 0x000fea0003800000 */
.L_x_3150:
[----:B------:R-:W-:Y:S01]  /*221b0*/  SHF.R.S32.HI R15, RZ, 0x1f, R24 ;  /* 0x0000001fff0f7819 */ /* 0x000fe20000011418 */
[----:B------:R-:W4:Y:S01]  /*221c0*/  @P2 LDC R9, c[0x0][0xbf0] ;  /* 0x0002fc00ff092b82 */ /* 0x000f220000000800 */
[----:B------:R-:W-:Y:S02]  /*221d0*/  ULDC.64 UR4, c[0x0][0xaa0] ;  /* 0x0002a80000047ab9 */ /* 0x000fe40000000a00 */
[----:B------:R-:W-:Y:S01]  /*221e0*/  LEA.HI R15, R15, R24, RZ, 0x3 ;  /* 0x000000180f0f7211 */ /* 0x000fe200078f18ff */
[----:B--2---:R-:W-:-:S03]  /*221f0*/  IMAD R3, R11, UR4, RZ ;  /* 0x000000040b037c24 */ /* 0x004fc6000f8e02ff */
[----:B------:R-:W-:Y:S01]  /*22200*/  LOP3.LUT R15, R15, 0xfffffff8, RZ, 0xc0, !PT ;  /* 0xfffffff80f0f7812 */ /* 0x000fe200078ec0ff */
[C---:B------:R-:W-:Y:S02]  /*22210*/  IMAD R5, R0.reuse, UR5, R3 ;  /* 0x0000000500057c24 */ /* 0x040fe4000f8e0203 */
[----:B------:R-:W-:Y:S01]  /*22220*/  IMAD.WIDE.U32 R2, R0, UR4, RZ ;  /* 0x0000000400027c25 */ /* 0x000fe2000f8e00ff */
[----:B------:R-:W-:Y:S01]  /*22230*/  IADD3 R15, R24, -R15, RZ ;  /* 0x8000000f180f7210 */ /* 0x000fe20007ffe0ff */
[----:B------:R-:W-:Y:S01]  /*22240*/  ULDC.64 UR4, c[0x0][0xae8] ;  /* 0x0002ba0000047ab9 */ /* 0x000fe20000000a00 */
[----:B------:R-:W-:Y:S01]  /*22250*/  SHF.R.S32.HI R24, RZ, 0x1f, R19 ;  /* 0x0000001fff187819 */ /* 0x000fe20000011413 */
[----:B------:R-:W-:Y:S02]  /*22260*/  IMAD R0, R10, UR4, RZ ;  /* 0x000000040a007c24 */ /* 0x000fe4000f8e02ff */
[----:B------:R-:W-:Y:S02]  /*22270*/  IMAD R4, R15, 0x20, R221 ;  /* 0x000000200f047824 */ /* 0x000fe400078e02dd */
[----:B------:R-:W-:-:S02]  /*22280*/  IMAD.IADD R3, R3, 0x1, R5 ;  /* 0x0000000103037824 */ /* 0x000fc400078e0205 */
[----:B------:R-:W-:Y:S02]  /*22290*/  IMAD.IADD R8, R14, 0x1, R4 ;  /* 0x000000010e087824 */ /* 0x000fe400078e0204 */
[----:B------:R-:W-:Y:S02]  /*222a0*/  IMAD R7, R20, UR5, R0 ;  /* 0x0000000514077c24 */ /* 0x000fe4000f8e0200 */
[----:B---3--:R-:W-:-:S04]  /*222b0*/  @P2 IMAD.HI.U32 R0, R8, R27, RZ ;  /* 0x0000001b08002227 */ /* 0x008fc800078e00ff */
[----:B------:R-:W-:Y:S01]  /*222c0*/  IMAD.WIDE.U32 R2, R20, UR4, R2 ;  /* 0x0000000414027c25 */ /* 0x000fe2000f8e0002 */
[----:B------:R-:W-:-:S03]  /*222d0*/  ULDC.64 UR4, c[0x0][0xaf0] ;  /* 0x0002bc0000047ab9 */ /* 0x000fc60000000a00 */
[----:B------:R-:W-:Y:S01]  /*222e0*/  IMAD.MOV.U32 R5, RZ, RZ, R8 ;  /* 0x000000ffff057224 */ /* 0x000fe200078e0008 */
[----:B----4-:R-:W-:Y:S01]  /*222f0*/  @P2 SHF.R.U32.HI R5, RZ, R9, R0 ;  /* 0x00000009ff052219 */ /* 0x010fe20000011600 */
[----:B------:R-:W-:Y:S02]  /*22300*/  IMAD.IADD R3, R3, 0x1, R7 ;  /* 0x0000000103037824 */ /* 0x000fe400078e0207 */
[----:B------:R-:W-:Y:S01]  /*22310*/  IMAD R4, R12, UR4, RZ ;  /* 0x000000040c047c24 */ /* 0x000fe2000f8e02ff */
[--C-:B------:R-:W-:Y:S01]  /*22320*/  SHF.R.S32.HI R0, RZ, 0x1f, R5.reuse ;  /* 0x0000001fff007819 */ /* 0x100fe20000011405 */
[----:B------:R-:W-:Y:S02]  /*22330*/  IMAD.MOV R7, RZ, RZ, -R5 ;  /* 0x000000ffff077224 */ /* 0x000fe400078e0a05 */
[C---:B------:R-:W-:Y:S02]  /*22340*/  IMAD R9, R13.reuse, UR5, R4 ;  /* 0x000000050d097c24 */ /* 0x040fe4000f8e0204 */
[----:B------:R-:W-:Y:S01]  /*22350*/  IMAD.WIDE.U32 R2, R13, UR4, R2 ;  /* 0x000000040d027c25 */ /* 0x000fe2000f8e0002 */
[----:B------:R-:W-:-:S03]  /*22360*/  ULDC.64 UR4, c[0x0][0xae0] ;  /* 0x0002b80000047ab9 */ /* 0x000fc60000000a00 */
[----:B------:R-:W-:Y:S02]  /*22370*/  IMAD R7, R25, R7, R8 ;  /* 0x0000000719077224 */ /* 0x000fe400078e0208 */
[----:B------:R-:W-:Y:S02]  /*22380*/  IMAD R4, R0, UR4, RZ ;  /* 0x0000000400047c24 */ /* 0x000fe4000f8e02ff */
[----:B------:R-:W-:Y:S01]  /*22390*/  IMAD.IADD R3, R3, 0x1, R9 ;  /* 0x0000000103037824 */ /* 0x000fe200078e0209 */
[----:B------:R-:W-:Y:S01]  /*223a0*/  SHF.R.S32.HI R0, RZ, 0x1f, R7 ;  /* 0x0000001fff007819 */ /* 0x000fe20000011407 */
[C---:B------:R-:W-:Y:S02]  /*223b0*/  IMAD R9, R5.reuse, UR5, R4 ;  /* 0x0000000505097c24 */ /* 0x040fe4000f8e0204 */
[----:B------:R-:W-:Y:S01]  /*223c0*/  IMAD.WIDE.U32 R2, R5, UR4, R2 ;  /* 0x0000000405027c25 */ /* 0x000fe2000f8e0002 */
[----:B------:R-:W-:-:S03]  /*223d0*/  ULDC.64 UR4, c[0x0][0xad8] ;  /* 0x0002b60000047ab9 */ /* 0x000fc60000000a00 */
[----:B------:R-:W-:Y:S01]  /*223e0*/  IMAD R0, R0, UR4, RZ ;  /* 0x0000000400007c24 */ /* 0x000fe2000f8e02ff */
[----:B------:R-:W-:-:S03]  /*223f0*/  IADD3 R3, R3, R9, RZ ;  /* 0x0000000903037210 */ /* 0x000fc60007ffe0ff */
[C---:B------:R-:W-:Y:S02]  /*22400*/  IMAD R9, R7.reuse, UR5, R0 ;  /* 0x0000000507097c24 */ /* 0x040fe4000f8e0200 */
[----:B------:R-:W-:Y:S01]  /*22410*/  IMAD.WIDE.U32 R4, R7, UR4, R2 ;  /* 0x0000000407047c25 */ /* 0x000fe2000f8e0002 */
[----:B------:R-:W-:-:S03]  /*22420*/  ULDC.64 UR4, c[0x0][0xa80] ;  /* 0x0002a00000047ab9 */ /* 0x000fc60000000a00 */
[----:B------:R-:W-:Y:S01]  /*22430*/  IMAD.SHL.U32 R7, R15, 0x8, RZ ;  /* 0x000000080f077824 */ /* 0x000fe200078e00ff */
[C---:B------:R-:W-:Y:S01]  /*22440*/  LEA R2, P0, R4.reuse, UR4, 0x1 ;  /* 0x0000000404027c11 */ /* 0x040fe2000f8008ff */
[----:B------:R-:W-:Y:S01]  /*22450*/  IMAD.IADD R3, R5, 0x1, R9 ;  /* 0x0000000105037824 */ /* 0x000fe200078e0209 */
[----:B------:R-:W-:Y:S01]  /*22460*/  UMOV UR4, 0xffffffff ;  /* 0xffffffff00047882 */ /* 0x000fe20000000000 */
[C---:B------:R-:W-:Y:S01]  /*22470*/  VIADD R9, R7.reuse, 0xc0 ;  /* 0x000000c007097836 */ /* 0x040fe20000000000 */
[----:B------:R-:W-:Y:S01]  /*22480*/  SHF.R.S32.HI R8, RZ, 0x1f, R7 ;  /* 0x0000001fff087819 */ /* 0x000fe20000011407 */
[----:B------:R-:W-:Y:S01]  /*22490*/  VIADD R21, R7, 0x80 ;  /* 0x0000008007157836 */ /* 0x000fe20000000000 */
[----:B------:R-:W-:Y:S01]  /*224a0*/  LEA.HI.X R3, R4, UR5, R3, 0x1, P0 ;  /* 0x0000000504037c11 */ /* 0x000fe200080f0c03 */
[----:B------:R-:W-:Y:S01]  /*224b0*/  IMAD.IADD R5, R221, 0x1, R14 ;  /* 0x00000001dd057824 */ /* 0x000fe200078e020e */
[----:B------:R-:W-:Y:S02]  /*224c0*/  SHF.R.S32.HI R10, RZ, 0x1f, R9 ;  /* 0x0000001fff0a7819 */ /* 0x000fe40000011409 */
[----:B------:R-:W-:Y:S01]  /*224d0*/  SHF.R.S32.HI R20, RZ, 0x1f, R21 ;  /* 0x0000001fff147819 */ /* 0x000fe20000011415 */
[----:B------:R-:W-:Y:S06]  /*224e0*/  BRA.DIV UR4, `(.L_x_3152) ;  /* 0x000000d204107947 */ /* 0x000fec000b800000 */
[----:B------:R2:W3:Y:S04]  /*224f0*/  SHFL.IDX PT, R0, R3, RZ, 0x181f ;  /* 0x00181fff03007589 */ /* 0x0004e800000e0000 */
[----:B------:R2:W4:Y:S02]  /*22500*/  SHFL.IDX PT, R14, R2, RZ, 0x181f ;  /* 0x00181fff020e7589 */ /* 0x00052400000e0000 */
.L_x_3469:
        /* <DEDUP_REMOVED lines=10> */
[----:B------:R-:W-:Y:S02]  /*225b0*/  @!P2 LEA R26, P4, R19, R14, 0x1 ;  /* 0x0000000e131aa211 */ /* 0x000fe400078808ff */
        /* <DEDUP_REMOVED lines=10> */
.L_x_3154:
[----:B------:R-:W-:Y:S05]  /*22660*/  BSYNC B1 ;  /* 0x0000000000017941 */ /* 0x000fea0003800000 */
.L_x_3153:
[----:B------:R-:W-:-:S03]  /*22670*/  UMOV UR4, 0xffffffff ;  /* 0xffffffff00047882 */ /* 0x000fc60000000000 */
[----:B------:R-:W-:Y:S05]  /*22680*/  BRA.DIV UR4, `(.L_x_3155) ;  /* 0x000000ce04dc7947 */ /* 0x000fea000b800000 */
[----:B---3--:R3:W0:Y:S04]  /*22690*/  SHFL.IDX PT, R0, R3, 0x1, 0x181f ;  /* 0x00381f0003007f89 */ /* 0x00862800000e0000 */
[----:B----4-:R3:W4:Y:S02]  /*226a0*/  SHFL.IDX PT, R14, R2, 0x1, 0x181f ;  /* 0x00381f00020e7f89 */ /* 0x01072400000e0000 */
.L_x_3473:
        /* <DEDUP_REMOVED lines=21> */
.L_x_3157:
[----:B------:R-:W-:Y:S05]  /*22800*/  BSYNC B1 ;  /* 0x0000000000017941 */ /* 0x000fea0003800000 */
.L_x_3156:
[----:B------:R-:W-:-:S03]  /*22810*/  UMOV UR4, 0xffffffff ;  /* 0xffffffff00047882 */ /* 0x000fc60000000000 */
[----:B------:R-:W-:Y:S05]  /*22820*/  BRA.DIV UR4, `(.L_x_3158) ;  /* 0x000000ce04bc7947 */ /* 0x000fea000b800000 */
[----:B0-----:R0:W0:Y:S04]  /*22830*/  SHFL.IDX PT, R0, R3, 0x2, 0x181f ;  /* 0x00581f0003007f89 */ /* 0x00102800000e0000 */
[----:B----4-:R4:W0:Y:S02]  /*22840*/  SHFL.IDX PT, R14, R2, 0x2, 0x181f ;  /* 0x00581f00020e7f89 */ /* 0x01082400000e0000 */
.L_x_3477:
        /* <DEDUP_REMOVED lines=21> */
.L_x_3160:
[----:B------:R-:W-:Y:S05]  /*229a0*/  BSYNC B1 ;  /* 0x0000000000017941 */ /* 0x000fea0003800000 */
.L_x_3159:
[----:B------:R-:W-:-:S03]  /*229b0*/  UMOV UR4, 0xffffffff ;  /* 0xffffffff00047882 */ /* 0x000fc60000000000 */
[----:B------:R-:W-:Y:S05]  /*229c0*/  BRA.DIV UR4, `(.L_x_3161) ;  /* 0x000000ce049c7947 */ /* 0x000fea000b800000 */
[----:B0-----:R0:W0:Y:S04]  /*229d0*/  SHFL.IDX PT, R0, R3, 0x3, 0x181f ;  /* 0x00781f0003007f89 */ /* 0x00102800000e0000 */
[----:B------:R0:W0:Y:S02]  /*229e0*/  SHFL.IDX PT, R14, R2, 0x3, 0x181f ;  /* 0x00781f00020e7f89 */ /* 0x00002400000e0000 */
.L_x_3481:
[----:B0-234-:R-:W-:-:S04]  /*229f0*/  IADD3 R2, R5, 0x60, RZ ;  /* 0x0000006005027810 */ /* 0x01dfc80007ffe0ff */
        /* <DEDUP_REMOVED lines=19> */
.L_x_3148:
[----:B------:R-:W-:Y:S05]  /*22b30*/  BSYNC B0 ;  /* 0x0000000000007941 */ /* 0x000fea0003800000 */
.L_x_3138:
[----:B------:R-:W-:Y:S02]  /*22b40*/  ULDC UR4, c[0x0][0xc3c] ;  /* 0x00030f0000047ab9 */ /* 0x000fe40000000800 */
[----:B-1----:R-:W-:-:S13]  /*22b50*/  ISETP.GE.AND P0, PT, R219, UR4, PT ;  /* 0x00000004db007c0c */ /* 0x002fda000bf06270 */
[----:B------:R-:W-:Y:S05]  /*22b60*/  @!P0 BRA `(.L_x_3162) ;  /* 0xfffffde400b88947 */ /* 0x000fea000383ffff */
[----:B------:R-:W-:Y:S05]  /*22b70*/  BRA `(.L_x_2941) ;  /* 0x0000008400c87947 */ /* 0x000fea0003800000 */
.L_x_2939:
[----:B------:R-:W-:-:S08]  /*22b80*/  NOP ;  /* 0x0000000000007918 */ /* 0x000fd00000000000 */
[----:B0-----:R-:W0:-:S00]  /*22b90*/  USETMAXREG.DEALLOC.CTAPOOL 0x28 ;  /* 0x00000028000079c8 */ /* 0x001e0000080e0500 */
[----:B0-----:R-:W2:Y:S01]  /*22ba0*/  LDL.LU R3, [R1] ;  /* 0x0000000001037983 */ /* 0x001ea20000300800 */
[----:B------:R-:W-:-:S06]  /*22bb0*/  LOP3.LUT R0, R0, 0x3, RZ, 0xc0, !PT ;  /* 0x0000000300007812 */ /* 0x000fcc00078ec0ff */
[----:B------:R-:W0:Y:S02]  /*22bc0*/  SHFL.IDX PT, R0, R0, RZ, 0x1f ;  /* 0x00001fff00007589 */ /* 0x000e2400000e0000 */
[----:B0-----:R-:W-:-:S13]  /*22bd0*/  ISETP.NE.AND P0, PT, R0, RZ, PT ;  /* 0x000000ff0000720c */ /* 0x001fda0003f05270 */
[----:B------:R-:W-:Y:S01]  /*22be0*/  @P0 BAR.SYNC.DEFER_BLOCKING 0x5, 0x180 ;  /* 0x0146000000000b1d */ /* 0x000fe20000010000 */
[----:B--2---:R-:W-:-:S04]  /*22bf0*/  LOP3.LUT R3, R3, 0xffffff7f, RZ, 0xc0, !PT ;  /* 0xffffff7f03037812 */ /* 0x004fc800078ec0ff */
[----:B------:R-:W-:-:S05]  /*22c00*/  @P0 LOP3.LUT R3, R3, 0x80, RZ, 0xfc, !PT ;  /* 0x0000008003030812 */ /* 0x000fca00078efcff */
[----:B------:R0:W-:Y:S02]  /*22c10*/  STL [R1], R3 ;  /* 0x0000000301007387 */ /* 0x0001e40000100800 */
[----:B0-----:R-:W-:-:S04]  /*22c20*/  @P0 MOV R3, 0x400 ;  /* 0x0000040000030802 */ /* 0x001fc80000000f00 */
        /* <DEDUP_REMOVED lines=38> */
[----:B0-----:R-:W-:-:S05]  /*22e90*/  IMAD R4, R4, UR5, RZ ;  /* 0x0000000504047c24 */ /* 0x001fca000f8e02ff */
[----:B---3--:R-:W-:Y:S02]  /*22ea0*/  ISETP.GT.AND P6, PT, R4, UR6, PT ;  /* 0x0000000604007c0c */ /* 0x008fe4000bfc4270 */
[----:B------:R-:W-:-:S11]  /*22eb0*/  MOV R3, R4 ;  /* 0x0000000400037202 */ /* 0x000fd60000000f00 */
[----:B------:R-:W-:Y:S05]  /*22ec0*/  @P6 BRA `(.L_x_3164) ;  /* 0x0000000000986947 */ /* 0x000fea0003800000 */
[----:B------:R-:W0:Y:S01]  /*22ed0*/  LDC R10, c[0x0][0xc3c] ;  /* 0x00030f00ff0a7b82 */ /* 0x000e220000000800 */
[----:B------:R-:W-:Y:S01]  /*22ee0*/  IMAD.MOV.U32 R4, RZ, RZ, R3 ;  /* 0x000000ffff047224 */ /* 0x000fe200078e0003 */
[----:B------:R-:W-:Y:S01]  /*22ef0*/  UMOV UR4, URZ ;  /* 0x0000003f00047c82 */ /* 0x000fe20008000000 */
[----:B------:R-:W-:Y:S01]  /*22f00*/  ULDC UR7, c[0x0][0xc3c] ;  /* 0x00030f0000077ab9 */ /* 0x000fe20000000800 */
[----:B------:R-:W-:-:S05]  /*22f10*/  ULDC UR5, c[0x0][0xc38] ;  /* 0x00030e0000057ab9 */ /* 0x000fca0000000800 */
.L_x_3168:
[----:B------:R-:W-:Y:S01]  /*22f20*/  UIADD3 UR4, UR4, 0x1f, URZ ;  /* 0x0000001f04047890 */ /* 0x000fe2000fffe03f */
[----:B------:R-:W-:-:S05]  /*22f30*/  IMAD.U32 R19, RZ, RZ, UR7 ;  /* 0x00000007ff137e24 */ /* 0x000fca000f8e00ff */
[----:B0-----:R-:W-:-:S13]  /*22f40*/  ISETP.LE.AND P6, PT, R10, UR4, PT ;  /* 0x000000040a007c0c */ /* 0x001fda000bfc3270 */
[----:B------:R-:W-:Y:S05]  /*22f50*/  @P6 BRA `(.L_x_3165) ;  /* 0x0000000400b46947 */ /* 0x000fea0003800000 */
[----:B------:R-:W-:Y:S01]  /*22f60*/  VIADD R7, R5, UR4 ;  /* 0x0000000405077c36 */ /* 0x000fe20008000000 */
[----:B------:R-:W-:Y:S01]  /*22f70*/  BSSY B0, `(.L_x_3166) ;  /* 0x0000007000007945 */ /* 0x000fe20003800000 */
[----:B------:R-:W-:-:S03]  /*22f80*/  IMAD.MOV.U32 R0, RZ, RZ, RZ ;  /* 0x000000ffff007224 */ /* 0x000fc600078e00ff */
[----:B------:R-:W-:-:S13]  /*22f90*/  ISETP.GE.OR P6, PT, R7, R10, !P0 ;  /* 0x0000000a0700720c */ /* 0x000fda00047c6670 */
[----:B------:R-:W-:Y:S05]  /*22fa0*/  @P6 BRA `(.L_x_3167) ;  /* 0x00000000000c6947 */ /* 0x000fea0003800000 */
[----:B------:R-:W0:Y:S02]  /*22fb0*/  LDC.64 R2, c[0x0][0xc80] ;  /* 0x00032000ff027b82 */ /* 0x000e240000000a00 */
[----:B0-----:R-:W-:-:S05]  /*22fc0*/  IMAD.WIDE R2, R7, 0x4, R2 ;  /* 0x0000000407027825 */ /* 0x001fca00078e0202 */
[----:B------:R0:W5:Y:S02]  /*22fd0*/  LDG.E R0, desc[UR36][R2.64] ;  /* 0x0000002402007981 */ /* 0x000164000c1e1900 */
.L_x_3167:
[----:B------:R-:W-:Y:S05]  /*22fe0*/  BSYNC B0 ;  /* 0x0000000000007941 */ /* 0x000fea0003800000 */
.L_x_3166:
        /* <DEDUP_REMOVED lines=20> */
.L_x_3164:
        /* <DEDUP_REMOVED lines=20> */
.L_x_3169:
[----:B-1----:R-:W-:Y:S02]  /*23270*/  IMAD.MOV R2, RZ, RZ, -R3 ;  /* 0x000000ffff027224 */ /* 0x002fe400078e0a03 */
[----:B---3--:R-:W-:-:S03]  /*23280*/  IMAD R16, R16, UR5, R11 ;  /* 0x0000000510107c24 */ /* 0x008fc6000f8e020b */
[----:B------:R-:W-:Y:S02]  /*23290*/  MOV R11, R2 ;  /* 0x00000002000b7202 */ /* 0x000fe40000000f00 */
        /* <DEDUP_REMOVED lines=42> */
[-C--:B------:R-:W-:Y:S01]  /*23540*/  @!P1 IADD3 R3, R3, -R8.reuse, RZ ;  /* 0x8000000803039210 */ /* 0x080fe20007ffe0ff */
        /* <DEDUP_REMOVED lines=8> */
[----:B------:R-:W-:Y:S01]  /*235d0*/  @!P1 LOP3.LUT R2, RZ, R18, RZ, 0x33, !PT ;  /* 0x00000012ff029212 */ /* 0x000fe200078e33ff */
[----:B------:R-:W-:-:S03]  /*235e0*/  IMAD.MOV R18, RZ, RZ, -R18 ;  /* 0x000000ffff127224 */ /* 0x000fc600078e0a12 */
[----:B------:R-:W-:Y:S01]  /*235f0*/  LOP3.LUT R17, RZ, R2, RZ, 0x33, !PT ;  /* 0x00000002ff117212 */ /* 0x000fe200078e33ff */
[----:B------:R-:W-:-:S04]  /*23600*/  IMAD R18, R2, R18, R3 ;  /* 0x0000001202127224 */ /* 0x000fc800078e0203 */
[----:B------:R-:W-:Y:S01]  /*23610*/  IMAD.IADD R17, R0, 0x1, R17 ;  /* 0x0000000100117824 */ /* 0x000fe200078e0211 */
[----:B------:R-:W-:Y:S06]  /*23620*/  BRA `(.L_x_3170) ;  /* 0x00000000000c7947 */ /* 0x000fec0003800000 */
.L_x_3165:
[----:B------:R-:W-:Y:S01]  /*23630*/  IMAD.MOV.U32 R17, RZ, RZ, RZ ;  /* 0x000000ffff117224 */ /* 0x000fe200078e00ff */
[----:B------:R-:W-:Y:S01]  /*23640*/  MOV R16, UR6 ;  /* 0x0000000600107c02 */ /* 0x000fe20008000f00 */
[----:B------:R-:W-:-:S07]  /*23650*/  IMAD.MOV.U32 R18, RZ, RZ, RZ ;  /* 0x000000ffff127224 */ /* 0x000fce00078e00ff */
.L_x_3170:
[----:B------:R-:W-:-:S13]  /*23660*/  ISETP.NE.AND P0, PT, R5, RZ, PT ;  /* 0x000000ff0500720c */ /* 0x000fda0003f05270 */
[----:B------:R-:W0:Y:S01]  /*23670*/  @!P0 S2R R3, SR_CgaCtaId ;  /* 0x0000000000038919 */ /* 0x000e220000008800 */
[----:B------:R-:W-:-:S04]  /*23680*/  @!P0 MOV R0, 0x400 ;  /* 0x0000040000008802 */ /* 0x000fc80000000f00 */
[----:B0-----:R-:W-:-:S05]  /*23690*/  @!P0 LEA R0, R3, R0, 0x18 ;  /* 0x0000000003008211 */ /* 0x001fca00078ec0ff */
[----:B------:R2:W-:Y:S01]  /*236a0*/  @!P0 STS.128 [R0+0x388d0], R16 ;  /* 0x0388d01000008388 */ /* 0x0005e20000000c00 */
[----:B------:R-:W-:Y:S06]  /*236b0*/  BAR.ARV 0x5, 0x180 ;  /* 0x0146000000007b1d */ /* 0x000fec0000002000 */
.L_x_3163:
        /* <DEDUP_REMOVED lines=16> */
[----:B------:R-:W-:-:S02]  /*237c0*/  IMAD.MOV.U32 R34, RZ, RZ, 0x1 ;  /* 0x00000001ff227424 */ /* 0x000fc400078e00ff */
[C---:B---3--:R-:W-:Y:S01]  /*237d0*/  IMAD.SHL.U32 R28, R10.reuse, 0x80, RZ ;  /* 0x000000800a1c7824 */ /* 0x048fe200078e00ff */
[----:B------:R-:W-:Y:S01]  /*237e0*/  SHF.R.U32.HI R3, RZ, 0x1, R10 ;  /* 0x00000001ff037819 */ /* 0x000fe2000001160a */
[C---:B------:R-:W-:Y:S01]  /*237f0*/  IMAD.SHL.U32 R5, R10.reuse, 0x2, RZ ;  /* 0x000000020a057824 */ /* 0x040fe200078e00ff */
[----:B------:R-:W-:Y:S02]  /*23800*/  LOP3.LUT R8, R10, 0x7f, RZ, 0xc0, !PT ;  /* 0x0000007f0a087812 */ /* 0x000fe400078ec0ff */
[----:B0-----:R-:W-:Y:S02]  /*23810*/  LOP3.LUT R2, R28, 0x380, RZ, 0xc0, !PT ;  /* 0x000003801c027812 */ /* 0x001fe400078ec0ff */
[----:B------:R-:W-:Y:S01]  /*23820*/  R2P PR, R10, 0x6 ;  /* 0x000000060a007804 */ /* 0x000fe20000000000 */
[----:B------:R-:W-:Y:S01]  /*23830*/  IMAD.SHL.U32 R7, R8, 0x40, RZ ;  /* 0x0000004008077824 */ /* 0x000fe200078e00ff */
[----:B------:R-:W-:Y:S02]  /*23840*/  LOP3.LUT R3, R2, 0x30, R3, 0xf8, !PT ;  /* 0x0000003002037812 */ /* 0x000fe400078ef803 */
[----:B--2---:R-:W-:Y:S01]  /*23850*/  R2UR UR5, R0 ;  /* 0x00000000000572ca */ /* 0x004fe200000e0000 */
[----:B------:R-:W-:-:S05]  /*23860*/  IMAD.SHL.U32 R0, R10, 0x10, RZ ;  /* 0x000000100a007824 */ /* 0x000fca00078e00ff */
[----:B------:R-:W-:Y:S02]  /*23870*/  LOP3.LUT R4, R0, 0x3f0, RZ, 0xc0, !PT ;  /* 0x000003f000047812 */ /* 0x000fe400078ec0ff */
[----:B------:R-:W-:Y:S02]  /*23880*/  LOP3.LUT R3, R3, 0x70, R0, 0x78, !PT ;  /* 0x0000007003037812 */ /* 0x000fe400078e7800 */
[----:B------:R-:W-:Y:S02]  /*23890*/  LOP3.LUT R9, R4, 0x70, R5, 0x78, !PT ;  /* 0x0000007004097812 */ /* 0x000fe400078e7805 */
[----:B------:R-:W-:Y:S01]  /*238a0*/  LOP3.LUT R5, R2, 0x10, R10, 0xf8, !PT ;  /* 0x0000001002057812 */ /* 0x000fe200078ef80a */
[----:B------:R-:W-:Y:S01]  /*238b0*/  ULOP3.LUT UR42, UR5, 0x2, URZ, 0xfc, !UPT ;  /* 0x00000002052a7892 */ /* 0x000fe2000f8efc3f */
[----:B------:R-:W-:Y:S01]  /*238c0*/  LOP3.LUT R4, R28, 0x400, RZ, 0xc0, !PT ;  /* 0x000004001c047812 */ /* 0x000fe200078ec0ff */
[----:B------:R-:W-:Y:S01]  /*238d0*/  ULOP3.LUT UR38, UR5, 0x1, URZ, 0xfc, !UPT ;  /* 0x0000000105267892 */ /* 0x000fe2000f8efc3f */
[----:B------:R-:W-:-:S02]  /*238e0*/  SHF.L.U32 R2, R8, 0x4, RZ ;  /* 0x0000000408027819 */ /* 0x000fc400000006ff */
[----:B------:R-:W-:Y:S02]  /*238f0*/  LOP3.LUT R4, R4, 0x1800, R7, 0xf8, !PT ;  /* 0x0000180004047812 */ /* 0x000fe400078ef807 */
[----:B------:R-:W-:Y:S02]  /*23900*/  LOP3.LUT R5, R5, 0x70, R0, 0x78, !PT ;  /* 0x0000007005057812 */ /* 0x000fe400078e7800 */
[----:B------:R-:W-:Y:S01]  /*23910*/  LOP3.LUT R6, R9, 0x400, R2, 0xf8, !PT ;  /* 0x0000040009067812 */ /* 0x000fe200078ef802 */
[----:B------:R-:W-:Y:S01]  /*23920*/  IMAD.MOV.U32 R2, RZ, RZ, 0x40 ;  /* 0x00000040ff027424 */ /* 0x000fe200078e00ff */
[----:B------:R-:W-:Y:S01]  /*23930*/  LOP3.LUT R28, R3, 0xc00, R28, 0xf8, !PT ;  /* 0x00000c00031c7812 */ /* 0x000fe200078ef81c */
[----:B------:R-:W-:Y:S01]  /*23940*/  IMAD.MOV.U32 R3, RZ, RZ, 0x20 ;  /* 0x00000020ff037424 */ /* 0x000fe200078e00ff */
[----:B------:R-:W-:Y:S01]  /*23950*/  LOP3.LUT R29, R4, R5, RZ, 0xfc, !PT ;  /* 0x00000005041d7212 */ /* 0x000fe200078efcff */
[----:B-1----:R-:W-:Y:S01]  /*23960*/  IMAD.U32 R4, RZ, RZ, UR4 ;  /* 0x00000004ff047e24 */ /* 0x002fe2000f8e00ff */
[----:B------:R-:W-:Y:S01]  /*23970*/  SHF.R.U32.HI R5, RZ, 0x3, R8 ;  /* 0x00000003ff057819 */ /* 0x000fe20000011608 */
[----:B------:R-:W-:Y:S01]  /*23980*/  STL [R1+0x20], R6 ;  /* 0x0000200601007387 */ /* 0x000fe20000100800 */
[----:B------:R-:W-:-:S02]  /*23990*/  SEL R2, R2, 0xffffffc0, !P2 ;  /* 0xffffffc002027807 */ /* 0x000fc40005000000 */
[----:B------:R-:W-:Y:S01]  /*239a0*/  SEL R3, R3, 0xffffffe0, !P1 ;  /* 0xffffffe003037807 */ /* 0x000fe20004800000 */
[----:B------:R-:W-:Y:S01]  /*239b0*/  STL [R1+0x38], RZ ;  /* 0x000038ff01007387 */ /* 0x000fe20000100800 */
[----:B------:R-:W-:Y:S02]  /*239c0*/  LOP3.LUT R33, R0, 0x70, RZ, 0xc0, !PT ;  /* 0x0000007000217812 */ /* 0x000fe400078ec0ff */
[----:B------:R-:W-:Y:S01]  /*239d0*/  LOP3.LUT R0, R5, 0x70, R0, 0xf8, !PT ;  /* 0x0000007005007812 */ /* 0x000fe200078ef800 */
[----:B------:R-:W-:Y:S01]  /*239e0*/  STL [R1+0x14], R2 ;  /* 0x0000140201007387 */ /* 0x000fe20000100800 */
[----:B------:R-:W-:Y:S02]  /*239f0*/  LEA R22, R4, R22, 0x18 ;  /* 0x0000001604167211 */ /* 0x000fe400078ec0ff */
[----:B------:R-:W-:Y:S01]  /*23a00*/  IADD3 R0, R2, R3, RZ ;  /* 0x0000000302007210 */ /* 0x000fe20007ffe0ff */
[----:B------:R0:W-:Y:S01]  /*23a10*/  STL [R1+0x10], R4 ;  /* 0x0000100401007387 */ /* 0x0001e20000100800 */
[----:B------:R-:W-:-:S03]  /*23a20*/  LOP3.LUT R36, R29, 0x2000, RZ, 0xfc, !PT ;  /* 0x000020001d247812 */ /* 0x000fc600078efcff */
[----:B------:R1:W-:Y:S04]  /*23a30*/  STL [R1+0x18], R3 ;  /* 0x0000180301007387 */ /* 0x0003e80000100800 */
[----:B------:R2:W-:Y:S01]  /*23a40*/  STL [R1+0x1c], R0 ;  /* 0x00001c0001007387 */ /* 0x0005e20000100800 */
[----:B0-----:R-:W-:Y:S01]  /*23a50*/  LOP3.LUT R4, R33, 0x80, RZ, 0xfc, !PT ;  /* 0x0000008021047812 */ /* 0x001fe200078efcff */
[----:B-1----:R-:W-:Y:S02]  /*23a60*/  IMAD.IADD R3, R22, 0x1, R6 ;  /* 0x0000000116037824 */ /* 0x002fe400078e0206 */
[----:B--2---:R-:W-:-:S03]  /*23a70*/  IMAD.IADD R0, R2, 0x1, R28 ;  /* 0x0000000102007824 */ /* 0x004fc600078e021c */
[----:B------:R0:W-:Y:S04]  /*23a80*/  STL [R1+0x28], R3 ;  /* 0x0000280301007387 */ /* 0x0001e80000100800 */
[----:B------:R0:W-:Y:S02]  /*23a90*/  STL [R1+0x24], R0 ;  /* 0x0000240001007387 */ /* 0x0001e40000100800 */
.L_x_3285:
[----:B-1----:R-:W1:Y:S02]  /*23aa0*/  LDC.64 R24, c[0x0][0xc88] ;  /* 0x00032200ff187b82 */ /* 0x002e640000000a00 */
[----:B-1----:R-:W-:-:S06]  /*23ab0*/  IMAD.WIDE R24, R19, 0x4, R24 ;  /* 0x0000000413187825 */ /* 0x002fcc00078e0218 */
[----:B0-----:R-:W0:Y:S01]  /*23ac0*/  LDG.E R24, desc[UR36][R24.64] ;  /* 0x0000002418187981 */ /* 0x001e22000c1e1900 */
[----:B------:R-:W-:Y:S05]  /*23ad0*/  YIELD ;  /* 0x0000000000007946 */ /* 0x000fea0003800000 */
[----:B------:R-:W-:Y:S01]  /*23ae0*/  ULDC.64 UR4, c[0x0][0xa28] ;  /* 0x00028a0000047ab9 */ /* 0x000fe20000000a00 */
[----:B------:R-:W-:Y:S01]  /*23af0*/  ULDC.64 UR8, c[0x0][0xa18] ;  /* 0x0002860000087ab9 */ /* 0x000fe20000000a00 */
[----:B------:R-:W-:Y:S01]  /*23b00*/  ISETP.NE.U32.AND P0, PT, RZ, UR4, PT ;  /* 0x00000004ff007c0c */ /* 0x000fe2000bf05070 */
[----:B------:R-:W-:Y:S01]  /*23b10*/  IMAD.MOV.U32 R10, RZ, RZ, RZ ;  /* 0x000000ffff0a7224 */ /* 0x000fe200078e00ff */
[----:B------:R-:W-:-:S02]  /*23b20*/  ULDC.64 UR6, c[0x0][0xa10] ;  /* 0x0002840000067ab9 */ /* 0x000fc40000000a00 */
[----:B------:R-:W-:Y:S02]  /*23b30*/  ISETP.NE.AND.EX P0, PT, RZ, UR5, PT, P0 ;  /* 0x00000005ff007c0c */ /* 0x000fe4000bf05300 */
[----:B------:R-:W-:-:S04]  /*23b40*/  ISETP.NE.U32.AND P2, PT, RZ, UR8, PT ;  /* 0x00000008ff007c0c */ /* 0x000fc8000bf45070 */
[----:B------:R-:W-:Y:S01]  /*23b50*/  ISETP.NE.AND.EX P2, PT, RZ, UR9, PT, P2 ;  /* 0x00000009ff007c0c */ /* 0x000fe2000bf45320 */
[----:B------:R-:W-:Y:S01]  /*23b60*/  IMAD.MOV.U32 R31, RZ, RZ, RZ ;  /* 0x000000ffff1f7224 */ /* 0x000fe200078e00ff */
[----:B0--3--:R-:W-:-:S05]  /*23b70*/  SHF.R.S32.HI R0, RZ, 0x1f, R24 ;  /* 0x0000001fff007819 */ /* 0x009fca0000011418 */
[C---:B--2---:R-:W-:Y:S01]  /*23b80*/  @P0 LEA R2, P1, R24.reuse, UR4, 0x2 ;  /* 0x0000000418020c11 */ /* 0x044fe2000f8210ff */
        /* <DEDUP_REMOVED lines=16> */
[----:B------:R-:W-:Y:S01]  /*23c90*/  @P2 IADD3 R6, P3, R25, UR8, RZ ;  /* 0x0000000819062c10 */ /* 0x000fe2000ff7e0ff */
[----:B------:R-:W-:Y:S01]  /*23ca0*/  IMAD.U32 R8, RZ, RZ, UR4 ;  /* 0x00000004ff087e24 */ /* 0x000fe2000f8e00ff */
[----:B------:R-:W-:Y:S01]  /*23cb0*/  ULDC.64 UR4, c[0x0][0x418] ;  /* 0x0001060000047ab9 */ /* 0x000fe20000000a00 */
[----:B------:R-:W5:Y:S01]  /*23cc0*/  @P0 LDG.E R31, desc[UR36][R2.64] ;  /* 0x00000024021f0981 */ /* 0x000f62000c1e1900 */
[----:B------:R-:W-:-:S03]  /*23cd0*/  @P2 IADD3.X R7, R26, UR9, RZ, P3, !PT ;  /* 0x000000091a072c10 */ /* 0x000fc60009ffe4ff */
        /* <DEDUP_REMOVED lines=11> */
[----:B---3--:R0:W-:Y:S01]  /*23d90*/  STL [R1+0x30], R8 ;  /* 0x0000300801007387 */ /* 0x0081e20000100800 */
[----:B------:R-:W-:-:S03]  /*23da0*/  MOV R9, R8 ;  /* 0x0000000800097202 */ /* 0x000fc60000000f00 */
[----:B--2---:R0:W-:Y:S01]  /*23db0*/  STL [R1+0x8], R10 ;  /* 0x0000080a01007387 */ /* 0x0041e20000100800 */
[----:B------:R-:W-:Y:S05]  /*23dc0*/  @P2 BRA `(.L_x_3172) ;  /* 0x0000000000142947 */ /* 0x000fea0003800000 */
[----:B------:R-:W-:Y:S05]  /*23dd0*/  @!P0 BRA `(.L_x_3172) ;  /* 0x0000000000108947 */ /* 0x000fea0003800000 */
[----:B0-----:R-:W2:Y:S04]  /*23de0*/  LDG.E R8, desc[UR36][R2.64] ;  /* 0x0000002402087981 */ /* 0x001ea8000c1e1900 */
[----:B------:R-:W2:Y:S02]  /*23df0*/  LDG.E R2, desc[UR36][R2.64+0x4] ;  /* 0x0000042402027981 */ /* 0x000ea4000c1e1900 */
[----:B--2---:R-:W-:-:S05]  /*23e00*/  IMAD.IADD R9, R2, 0x1, -R8 ;  /* 0x0000000102097824 */ /* 0x004fca00078e0a08 */
[----:B------:R1:W-:Y:S02]  /*23e10*/  STL [R1+0x30], R9 ;  /* 0x0000300901007387 */ /* 0x0003e40000100800 */
.L_x_3172:
[----:B------:R-:W-:Y:S01]  /*23e20*/  ULDC.64 UR4, c[0x0][0xa20] ;  /* 0x0002880000047ab9 */ /* 0x000fe20000000a00 */
[----:B------:R-:W-:Y:S01]  /*23e30*/  IMAD.MOV.U32 R37, RZ, RZ, R24 ;  /* 0x000000ffff257224 */ /* 0x000fe200078e0018 */
[----:B------:R-:W-:-:S04]  /*23e40*/  ISETP.NE.U32.AND P0, PT, RZ, UR4, PT ;  /* 0x00000004ff007c0c */ /* 0x000fc8000bf05070 */
[----:B------:R-:W-:-:S13]  /*23e50*/  ISETP.NE.AND.EX P0, PT, RZ, UR5, PT, P0 ;  /* 0x00000005ff007c0c */ /* 0x000fda000bf05300 */
[----:B------:R-:W-:Y:S05]  /*23e60*/  @!P0 BRA `(.L_x_3173) ;  /* 0x0000000000108947 */ /* 0x000fea0003800000 */
[----:B------:R-:W-:-:S04]  /*23e70*/  IADD3 R2, P0, R25, UR4, RZ ;  /* 0x0000000419027c10 */ /* 0x000fc8000ff1e0ff */
[----:B------:R-:W-:-:S05]  /*23e80*/  IADD3.X R3, R26, UR5, RZ, P0, !PT ;  /* 0x000000051a037c10 */ /* 0x000fca00087fe4ff */
[----:B------:R2:W5:Y:S01]  /*23e90*/  LDG.E R7, desc[UR36][R2.64] ;  /* 0x0000002402077981 */ /* 0x000562000c1e1900 */
[----:B------:R-:W-:Y:S05]  /*23ea0*/  BRA `(.L_x_3174) ;  /* 0x0000000000247947 */ /* 0x000fea0003800000 */
.L_x_3173:
[----:B------:R-:W-:Y:S02]  /*23eb0*/  ULDC.64 UR4, c[0x0][0xa08] ;  /* 0x0002820000047ab9 */ /* 0x000fe40000000a00 */
[----:B------:R-:W-:-:S04]  /*23ec0*/  ISETP.NE.U32.AND P0, PT, RZ, UR4, PT ;  /* 0x00000004ff007c0c */ /* 0x000fc8000bf05070 */
[----:B------:R-:W-:-:S13]  /*23ed0*/  ISETP.NE.AND.EX P0, PT, RZ, UR5, PT, P0 ;  /* 0x00000005ff007c0c */ /* 0x000fda000bf05300 */
[----:B------:R-:W-:Y:S05]  /*23ee0*/  @!P0 BRA `(.L_x_3174) ;  /* 0x0000000000148947 */ /* 0x000fea0003800000 */
[----:B------:R-:W2:Y:S02]  /*23ef0*/  LDC.64 R2, c[0x0][0xa08] ;  /* 0x00028200ff027b82 */ /* 0x000ea40000000a00 */
[----:B--2---:R-:W-:-:S05]  /*23f00*/  IMAD.WIDE R2, R37, 0x4, R2 ;  /* 0x0000000425027825 */ /* 0x004fca00078e0202 */
[----:B------:R-:W2:Y:S04]  /*23f10*/  LDG.E R7, desc[UR36][R2.64] ;  /* 0x0000002402077981 */ /* 0x000ea8000c1e1900 */
[----:B------:R-:W2:Y:S02]  /*23f20*/  LDG.E R2, desc[UR36][R2.64+0x4] ;  /* 0x0000042402027981 */ /* 0x000ea4000c1e1900 */
[----:B--2---:R-:W-:-:S07]  /*23f30*/  IMAD.IADD R7, R2, 0x1, -R7 ;  /* 0x0000000102077824 */ /* 0x004fce00078e0a07 */
.L_x_3174:
[----:B--2---:R-:W2:Y:S01]  /*23f40*/  @P1 LDG.E R2, desc[UR36][R4.64] ;  /* 0x0000002404021981 */ /* 0x004ea2000c1e1900 */
[----:B------:R-:W3:Y:S03]  /*23f50*/  LDC R3, c[0x0][0x448] ;  /* 0x00011200ff037b82 */ /* 0x000ee60000000800 */
[----:B------:R4:W2:Y:S01]  /*23f60*/  @P1 LDG.E R5, desc[UR36][R4.64+0x4] ;  /* 0x0000042404051981 */ /* 0x0008a2000c1e1900 */
[----:B-----5:R-:W-:Y:S01]  /*23f70*/  IMAD.IADD R7, R7, 0x1, -R10 ;  /* 0x0000000107077824 */ /* 0x020fe200078e0a0a */
[----:B------:R-:W-:Y:S01]  /*23f80*/  BSSY B0, `(.L_x_3175) ;  /* 0x0000124000007945 */ /* 0x000fe20003800000 */
[----:B---3--:R-:W-:-:S13]  /*23f90*/  ISETP.NE.AND P0, PT, R3, 0x1, PT ;  /* 0x000000010300780c */ /* 0x008fda0003f05270 */
[----:B----4-:R-:W3:Y:S08]  /*23fa0*/  @P0 LDC R4, c[0x0][0x44c] ;  /* 0x00011300ff040b82 */ /* 0x010ef00000000800 */
[----:B------:R-:W4:Y:S01]  /*23fb0*/  @P0 LDC R3, c[0x0][0x450] ;  /* 0x00011400ff030b82 */ /* 0x000f220000000800 */
[----:B--2---:R-:W-:Y:S02]  /*23fc0*/  @P1 IMAD.IADD R6, R5, 0x1, -R2 ;  /* 0x0000000105061824 */ /* 0x004fe400078e0a02 */
[----:B------:R-:W-:-:S02]  /*23fd0*/  IMAD.SHL.U32 R2, R17, 0x80, RZ ;  /* 0x0000008011027824 */ /* 0x000fc400078e00ff */
[----:B------:R-:W-:-:S03]  /*23fe0*/  IMAD.IADD R27, R7, 0x1, R6 ;  /* 0x00000001071b7824 */ /* 0x000fc600078e0206 */
[----:B------:R-:W-:Y:S01]  /*23ff0*/  IADD3 R2, R2, 0x7f, RZ ;  /* 0x0000007f02027810 */ /* 0x000fe20007ffe0ff */
[C---:B------:R-:W-:Y:S01]  /*24000*/  VIADD R21, R27.reuse, 0x7f ;  /* 0x0000007f1b157836 */ /* 0x040fe20000000000 */
[----:B------:R-:W-:-:S03]  /*24010*/  IADD3 R20, R27, 0x80, -R9 ;  /* 0x000000801b147810 */ /* 0x000fc60007ffe809 */
[----:B---3--:R-:W-:-:S05]  /*24020*/  @P0 IMAD.HI.U32 R4, R2, R4, RZ ;  /* 0x0000000402040227 */ /* 0x008fca00078e00ff */
[----:B----4-:R-:W-:Y:S02]  /*24030*/  @P0 SHF.R.U32.HI R2, RZ, R3, R4 ;  /* 0x00000003ff020219 */ /* 0x010fe40000011604 */
[----:B------:R-:W-:-:S03]  /*24040*/  SHF.R.S32.HI R3, RZ, 0x1f, R21 ;  /* 0x0000001fff037819 */ /* 0x000fc60000011415 */
[----:B------:R-:W-:Y:S01]  /*24050*/  IMAD.IADD R2, R20, 0x1, R2 ;  /* 0x0000000114027824 */ /* 0x000fe200078e0202 */
[----:B------:R-:W-:-:S04]  /*24060*/  LEA.HI R21, R3, R21, RZ, 0x7 ;  /* 0x0000001503157211 */ /* 0x000fc800078f38ff */
[----:B------:R-:W-:Y:S02]  /*24070*/  SHF.R.S32.HI R3, RZ, 0x1f, R2 ;  /* 0x0000001fff037819 */ /* 0x000fe40000011402 */
[----:B------:R-:W-:Y:S02]  /*24080*/  SHF.R.S32.HI R21, RZ, 0x7, R21 ;  /* 0x00000007ff157819 */ /* 0x000fe40000011415 */
[----:B------:R-:W-:-:S04]  /*24090*/  LEA.HI R3, R3, R2, RZ, 0x7 ;  /* 0x0000000203037211 */ /* 0x000fc800078f38ff */
[----:B------:R-:W-:-:S04]  /*240a0*/  SHF.R.S32.HI R3, RZ, 0x7, R3 ;  /* 0x00000007ff037819 */ /* 0x000fc80000011403 */
[----:B------:R-:W-:-:S05]  /*240b0*/  VIMNMX R2, R21, R3, PT ;  /* 0x0000000315027248 */ /* 0x000fca0003fe0100 */
[--C-:B------:R-:W-:Y:S02]  /*240c0*/  IMAD R2, R2, 0x80, -R7.reuse ;  /* 0x0000008002027824 */ /* 0x100fe400078e0a07 */
[----:B------:R-:W-:-:S03]  /*240d0*/  IMAD.MOV R7, RZ, RZ, -R7 ;  /* 0x000000ffff077224 */ /* 0x000fc600078e0a07 */
[----:B------:R-:W-:Y:S02]  /*240e0*/  VIMNMX R2, R2, R6, PT ;  /* 0x0000000602027248 */ /* 0x000fe40003fe0100 */
[----:B------:R-:W-:-:S04]  /*240f0*/  VIMNMX R7, RZ, R7, !PT ;  /* 0x00000007ff077248 */ /* 0x000fc80007fe0100 */
[----:B------:R-:W-:Y:S02]  /*24100*/  ISETP.GT.AND P0, PT, R2, R7, PT ;  /* 0x000000070200720c */ /* 0x000fe40003f04270 */
[----:B------:R-:W-:-:S11]  /*24110*/  SHF.R.U32.HI R3, RZ, 0x7, R7 ;  /* 0x00000007ff037819 */ /* 0x000fd60000011607 */
[----:B------:R-:W-:-:S05]  /*24120*/  @P0 VIADD R2, R2, 0x7f ;  /* 0x0000007f02020836 */ /* 0x000fca0000000000 */
[----:B------:R-:W-:-:S04]  /*24130*/  @P0 SHF.R.S32.HI R4, RZ, 0x1f, R2 ;  /* 0x0000001fff040819 */ /* 0x000fc80000011402 */
        /* <DEDUP_REMOVED lines=9> */
[----:B------:R-:W2:Y:S02]  /*241d0*/  S2R R5, SR_TID.X ;  /* 0x0000000000057919 */ /* 0x000ea40000002100 */
[----:B--2---:R-:W-:-:S04]  /*241e0*/  SHF.R.U32.HI R5, RZ, 0x5, R5 ;  /* 0x00000005ff057819 */ /* 0x004fc80000011605 */
[----:B------:R-:W-:-:S05]  /*241f0*/  LOP3.LUT R5, R5, 0x3, RZ, 0xc0, !PT ;  /* 0x0000000305057812 */ /* 0x000fca00078ec0ff */
[----:B------:R2:W3:Y:S02]  /*24200*/  SHFL.IDX PT, R14, R5, RZ, 0x1f ;  /* 0x00001fff050e7589 */ /* 0x0004e400000e0000 */
.L_x_3484:
[----:B---3--:R-:W-:Y:S02]  /*24210*/  ISETP.NE.AND P0, PT, R14, RZ, PT ;  /* 0x000000ff0e00720c */ /* 0x008fe40003f05270 */
[----:B------:R-:W-:-:S11]  /*24220*/  PLOP3.LUT P6, PT, PT, PT, PT, 0x8, 0x0 ;  /* 0x000000000000781c */ /* 0x000fd60003fce170 */
[----:B------:R-:W-:Y:S05]  /*24230*/  @P0 BRA `(.L_x_3178) ;  /* 0x00000000000c0947 */ /* 0x000fea0003800000 */
[----:B------:R-:W-:-:S03]  /*24240*/  UMOV UR4, 0xffffffff ;  /* 0xffffffff00047882 */ /* 0x000fc60000000000 */
[----:B------:R-:W-:Y:S05]  /*24250*/  BRA.DIV UR4, `(.L_x_3179) ;  /* 0x000000b604f47947 */ /* 0x000fea000b800000 */
[----:B------:R-:W-:-:S13]  /*24260*/  ELECT P6, URZ, PT ;  /* 0x00000000003f782f */ /* 0x000fda00038c0000 */
.L_x_3178:
[----:B--2---:R-:W2:Y:S01]  /*24270*/  LDL R5, [R1+0x38] ;  /* 0x0000380001057983 */ /* 0x004ea20000100800 */
[----:B------:R-:W-:Y:S01]  /*24280*/  BSSY B1, `(.L_x_3180) ;  /* 0x0000008000017945 */ /* 0x000fe20003800000 */
[----:B--2---:R-:W-:-:S05]  /*24290*/  VIADD R5, R5, 0x1 ;  /* 0x0000000105057836 */ /* 0x004fca0000000000 */
[----:B------:R-:W-:-:S04]  /*242a0*/  LEA.HI R6, R5, R5, RZ, 0x1 ;  /* 0x0000000505067211 */ /* 0x000fc800078f08ff */
[----:B------:R-:W-:-:S05]  /*242b0*/  LOP3.LUT R6, R6, 0xfffffffe, RZ, 0xc0, !PT ;  /* 0xfffffffe06067812 */ /* 0x000fca00078ec0ff */
[----:B------:R-:W-:-:S05]  /*242c0*/  IMAD.IADD R5, R5, 0x1, -R6 ;  /* 0x0000000105057824 */ /* 0x000fca00078e0a06 */
[----:B------:R-:W-:-:S04]  /*242d0*/  SHF.L.U32 R5, R5, 0x1f, RZ ;  /* 0x0000001f05057819 */ /* 0x000fc800000006ff */
[----:B------:R-:W2:Y:S02]  /*242e0*/  SYNCS.PHASECHK.TRANS64.TRYWAIT P0, [R22+URZ+0x38820], R5 ;  /* 0x03882005160075a7 */ /* 0x000ea4000800017f */
[----:B--2---:R-:W-:Y:S05]  /*242f0*/  @!P0 BRA `(.L_x_3181) ;  /* 0x000000b400ec8947 */ /* 0x004fea0003800000 */
.L_x_3487:
[----:B------:R-:W-:Y:S05]  /*24300*/  BSYNC B1 ;  /* 0x0000000000017941 */ /* 0x000fea0003800000 */
.L_x_3180:
[----:B------:R-:W-:Y:S04]  /*24310*/  BSSY B1, `(.L_x_3182) ;  /* 0x000006c000017945 */ /* 0x000fe80003800000 */
[----:B------:R-:W-:Y:S05]  /*24320*/  @!P6 BRA `(.L_x_3183) ;  /* 0x0000000400a8e947 */ /* 0x000fea0003800000 */
[----:B0-----:R-:W-:Y:S01]  /*24330*/  IMAD R8, R32, 0x8, R22 ;  /* 0x0000000820087824 */ /* 0x001fe200078e0216 */
[----:B------:R-:W-:Y:S01]  /*24340*/  SHF.L.U32 R10, R35, 0x1f, RZ ;  /* 0x0000001f230a7819 */ /* 0x000fe200000006ff */
[----:B------:R-:W0:Y:S01]  /*24350*/  S2R R6, SR_TID.X ;  /* 0x0000000000067919 */ /* 0x000e220000002100 */
[----:B------:R-:W-:Y:S02]  /*24360*/  BSSY B2, `(.L_x_3184) ;  /* 0x0000005000027945 */ /* 0x000fe40003800000 */
[----:B------:R-:W3:Y:S01]  /*24370*/  SYNCS.PHASECHK.TRANS64.TRYWAIT P0, [R8+URZ+0x388a0], R10 ;  /* 0x0388a00a080075a7 */ /* 0x000ee2000800017f */
[----:B0-----:R-:W-:-:S04]  /*24380*/  LOP3.LUT R6, R6, 0x7f, RZ, 0xc0, !PT ;  /* 0x0000007f06067812 */ /* 0x001fc800078ec0ff */
[----:B------:R-:W-:Y:S01]  /*24390*/  ISETP.NE.AND P1, PT, R6, RZ, PT ;  /* 0x000000ff0600720c */ /* 0x000fe20003f25270 */
[----:B---3--:R-:W-:-:S12]  /*243a0*/  @!P0 BRA `(.L_x_3185) ;  /* 0x000000b400d48947 */ /* 0x008fd80003800000 */
.L_x_3488:
[----:B------:R-:W-:Y:S05]  /*243b0*/  BSYNC B2 ;  /* 0x0000000000027941 */ /* 0x000fea0003800000 */
.L_x_3184:
[----:B------:R-:W-:Y:S04]  /*243c0*/  BSSY B2, `(.L_x_3186) ;  /* 0x0000009000027945 */ /* 0x000fe80003800000 */
[----:B------:R-:W-:Y:S05]  /*243d0*/  @P1 BRA `(.L_x_3187) ;  /* 0x00000000001c1947 */ /* 0x000fea0003800000 */
[----:B--2---:R-:W2:Y:S02]  /*243e0*/  S2R R5, SR_TID.X ;  /* 0x0000000000057919 */ /* 0x004ea40000002100 */
[----:B--2---:R-:W-:Y:S01]  /*243f0*/  LOP3.LUT R6, R5, 0x1f, RZ, 0xc0, !PT ;  /* 0x0000001f05067812 */ /* 0x004fe200078ec0ff */
[----:B------:R-:W-:-:S03]  /*24400*/  IMAD.MOV.U32 R5, RZ, RZ, 0x8000 ;  /* 0x00008000ff057424 */ /* 0x000fc600078e00ff */
[----:B------:R-:W-:Y:S01]  /*24410*/  ISETP.NE.AND P0, PT, R6, RZ, PT ;  /* 0x000000ff0600720c */ /* 0x000fe20003f05270 */
[----:B------:R3:W-:-:S12]  /*24420*/  SYNCS.ARRIVE.TRANS64 RZ, [R8+URZ+0x38890], R5 ;  /* 0x0388900508ff79a7 */ /* 0x0007d8000800003f */
[----:B---3--:R-:W-:Y:S05]  /*24430*/  @!P0 BRA `(.L_x_3187) ;  /* 0x0000000000048947 */ /* 0x008fea0003800000 */
[----:B------:R-:W-:Y:S01]  /*24440*/  BPT.TRAP 0x1 ;  /* 0x000000040000795c */ /* 0x000fe20000300000 */
.L_x_3187:
[----:B------:R-:W-:Y:S05]  /*24450*/  BSYNC B2 ;  /* 0x0000000000027941 */ /* 0x000fea0003800000 */
.L_x_3186:
[----:B------:R-:W-:Y:S01]  /*24460*/  IMAD.MOV.U32 R13, RZ, RZ, RZ ;  /* 0x000000ffff0d7224 */ /* 0x000fe200078e00ff */
[----:B------:R-:W-:Y:S01]  /*24470*/  UIADD3 UR4, UP0, UR40, 0x570, URZ ;  /* 0x0000057028047890 */ /* 0x000fe2000ff1e03f */
[----:B------:R-:W-:Y:S01]  /*24480*/  IMAD R6, R4, 0x80, R0 ;  /* 0x0000008004067824 */ /* 0x000fe200078e0200 */
[----:B------:R-:W-:Y:S01]  /*24490*/  PLOP3.LUT P0, PT, PT, PT, PT, 0x80, 0x0 ;  /* 0x000000000000781c */ /* 0x000fe20003f0f070 */
[----:B------:R-:W-:Y:S01]  /*244a0*/  IMAD R7, R32, 0x8000, R22 ;  /* 0x0000800020077824 */ /* 0x000fe200078e0216 */
[----:B------:R-:W-:Y:S01]  /*244b0*/  R2UR UR10, R13 ;  /* 0x000000000d0a72ca */ /* 0x000fe200000e0000 */
[----:B--2---:R-:W-:Y:S01]  /*244c0*/  VIADD R5, R8, 0x38890 ;  /* 0x0003889008057836 */ /* 0x004fe20000000000 */
[----:B------:R-:W-:Y:S01]  /*244d0*/  IADD3 R6, R6, -0x80, RZ ;  /* 0xffffff8006067810 */ /* 0x000fe20007ffe0ff */
[----:B-1----:R-:W-:Y:S01]  /*244e0*/  VIADD R9, R7, 0x28400 ;  /* 0x0002840007097836 */ /* 0x002fe20000000000 */
[----:B------:R-:W-:Y:S01]  /*244f0*/  UIADD3.X UR5, URZ, UR41, URZ, UP0, !UPT ;  /* 0x000000293f057290 */ /* 0x000fe200087fe43f */
[----:B------:R-:W-:Y:S01]  /*24500*/  UMOV UR6, 0x0 ;  /* 0x0000000000067882 */ /* 0x000fe20000000000 */
[----:B------:R-:W-:-:S10]  /*24510*/  UMOV UR7, 0x12f00000 ;  /* 0x12f0000000077882 */ /* 0x000fd40000000000 */
.L_x_3188:
        /* <DEDUP_REMOVED lines=10> */
[----:B------:R-:W-:Y:S01]  /*245c0*/  IMAD.MOV.U32 R12, RZ, RZ, 0x80 ;  /* 0x00000080ff0c7424 */ /* 0x000fe200078e00ff */
[----:B------:R-:W-:Y:S01]  /*245d0*/  PLOP3.LUT P0, PT, PT, PT, PT, 0x80, 0x0 ;  /* 0x000000000000781c */ /* 0x000fe20003f0f070 */
[----:B------:R-:W-:Y:S01]  /*245e0*/  VIADD R9, R7, 0x2c400 ;  /* 0x0002c40007097836 */ /* 0x000fe20000000000 */
[----:B------:R-:W-:Y:S01]  /*245f0*/  UMOV UR6, 0x0 ;  /* 0x0000000000067882 */ /* 0x000fe20000000000 */
[----:B------:R-:W-:Y:S01]  /*24600*/  UMOV UR7, 0x12f00000 ;  /* 0x12f0000000077882 */ /* 0x000fe20000000000 */
[----:B------:R-:W-:-:S15]  /*24610*/  R2UR UR10, R12 ;  /* 0x000000000c0a72ca */ /* 0x000fde00000e0000 */
.L_x_3189:
        /* <DEDUP_REMOVED lines=10> */
[----:B------:R-:W1:Y:S01]  /*246c0*/  SYNCS.PHASECHK.TRANS64.TRYWAIT P0, [R8+URZ+0x388c0], R10 ;  /* 0x0388c00a080075a7 */ /* 0x000e62000800017f */
[----:B------:R-:W-:Y:S04]  /*246d0*/  BSSY B2, `(.L_x_3190) ;  /* 0x0000002000027945 */ /* 0x000fe80003800000 */
[----:B-1----:R-:W-:Y:S05]  /*246e0*/  @!P0 BRA `(.L_x_3191) ;  /* 0x000000b400188947 */ /* 0x002fea0003800000 */
.L_x_3489:
[----:B------:R-:W-:Y:S05]  /*246f0*/  BSYNC B2 ;  /* 0x0000000000027941 */ /* 0x000fea0003800000 */
.L_x_3190:
        /* <DEDUP_REMOVED lines=11> */
.L_x_3193:
[----:B------:R-:W-:Y:S05]  /*247b0*/  BSYNC B2 ;  /* 0x0000000000027941 */ /* 0x000fea0003800000 */
.L_x_3192:
        /* <DEDUP_REMOVED lines=8> */
.L_x_3194:
        /* <DEDUP_REMOVED lines=15> */
.L_x_3195:
        /* <DEDUP_REMOVED lines=9> */
[----:B---3--:R-:W-:Y:S05]  /*249c0*/  @P0 BRA.U.ANY `(.L_x_3195) ;  /* 0xfffffffd00d80947 */ /* 0x008fea000393ffff */
.L_x_3183:
[----:B------:R-:W-:Y:S05]  /*249d0*/  BSYNC B1 ;  /* 0x0000000000017941 */ /* 0x000fea0003800000 */
.L_x_3182:
[----:B-1----:R-:W-:Y:S01]  /*249e0*/  VIADD R9, R4, 0xfffffffe ;  /* 0xfffffffe04097836 */ /* 0x002fe20000000000 */
        /* <DEDUP_REMOVED lines=8> */
.L_x_3210:
[----:B------:R-:W-:Y:S05]  /*24a70*/  YIELD ;  /* 0x0000000000007946 */ /* 0x000fea0003800000 */
[----:B------:R-:W-:Y:S04]  /*24a80*/  BSSY B1, `(.L_x_3196) ;  /* 0x000006b000017945 */ /* 0x000fe80003800000 */
[----:B------:R-:W-:Y:S05]  /*24a90*/  @!P6 BRA `(.L_x_3197) ;  /* 0x0000000400a4e947 */ /* 0x000fea0003800000 */
[----:B0-----:R-:W-:Y:S01]  /*24aa0*/  IMAD R8, R32, 0x8, R22 ;  /* 0x0000000820087824 */ /* 0x001fe200078e0216 */
[----:B------:R-:W-:Y:S01]  /*24ab0*/  SHF.L.U32 R7, R35, 0x1f, RZ ;  /* 0x0000001f23077819 */ /* 0x000fe200000006ff */
[----:B------:R-:W0:Y:S01]  /*24ac0*/  S2R R4, SR_TID.X ;  /* 0x0000000000047919 */ /* 0x000e220000002100 */
[----:B------:R-:W-:Y:S02]  /*24ad0*/  BSSY B2, `(.L_x_3198) ;  /* 0x0000005000027945 */ /* 0x000fe40003800000 */
[----:B------:R-:W1:Y:S01]  /*24ae0*/  SYNCS.PHASECHK.TRANS64.TRYWAIT P1, [R8+URZ+0x388a0], R7 ;  /* 0x0388a007080075a7 */ /* 0x000e62000802017f */
[----:B0-----:R-:W-:-:S04]  /*24af0*/  LOP3.LUT R4, R4, 0x7f, RZ, 0xc0, !PT ;  /* 0x0000007f04047812 */ /* 0x001fc800078ec0ff */
[----:B------:R-:W-:Y:S01]  /*24b00*/  ISETP.NE.AND P2, PT, R4, RZ, PT ;  /* 0x000000ff0400720c */ /* 0x000fe20003f45270 */
[----:B-1----:R-:W-:-:S12]  /*24b10*/  @!P1 BRA `(.L_x_3199) ;  /* 0x000000b000209947 */ /* 0x002fd80003800000 */
.L_x_3490:
[----:B------:R-:W-:Y:S05]  /*24b20*/  BSYNC B2 ;  /* 0x0000000000027941 */ /* 0x000fea0003800000 */
.L_x_3198:
[----:B------:R-:W-:Y:S04]  /*24b30*/  BSSY B2, `(.L_x_3200) ;  /* 0x0000009000027945 */ /* 0x000fe80003800000 */
[----:B------:R-:W-:Y:S05]  /*24b40*/  @P2 BRA `(.L_x_3201) ;  /* 0x00000000001c2947 */ /* 0x000fea0003800000 */
[----:B------:R-:W2:Y:S02]  /*24b50*/  S2R R4, SR_TID.X ;  /* 0x0000000000047919 */ /* 0x000ea40000002100 */
[----:B--2---:R-:W-:Y:S01]  /*24b60*/  LOP3.LUT R5, R4, 0x1f, RZ, 0xc0, !PT ;  /* 0x0000001f04057812 */ /* 0x004fe200078ec0ff */
[----:B------:R-:W-:-:S03]  /*24b70*/  IMAD.MOV.U32 R4, RZ, RZ, 0x8000 ;  /* 0x00008000ff047424 */ /* 0x000fc600078e00ff */
[----:B------:R-:W-:Y:S01]  /*24b80*/  ISETP.NE.AND P1, PT, R5, RZ, PT ;  /* 0x000000ff0500720c */ /* 0x000fe20003f25270 */
[----:B------:R1:W-:-:S12]  /*24b90*/  SYNCS.ARRIVE.TRANS64 RZ, [R8+URZ+0x38890], R4 ;  /* 0x0388900408ff79a7 */ /* 0x0003d8000800003f */
[----:B-1----:R-:W-:Y:S05]  /*24ba0*/  @!P1 BRA `(.L_x_3201) ;  /* 0x0000000000049947 */ /* 0x002fea0003800000 */
[----:B------:R-:W-:Y:S01]  /*24bb0*/  BPT.TRAP 0x1 ;  /* 0x000000040000795c */ /* 0x000fe20000300000 */
.L_x_3201:
[----:B------:R-:W-:Y:S05]  /*24bc0*/  BSYNC B2 ;  /* 0x0000000000027941 */ /* 0x000fea0003800000 */
.L_x_3200:
[----:B------:R-:W-:Y:S01]  /*24bd0*/  IMAD.MOV.U32 R12, RZ, RZ, RZ ;  /* 0x000000ffff0c7224 */ /* 0x000fe200078e00ff */
[----:B------:R-:W-:Y:S01]  /*24be0*/  LEA R6, R32, R22, 0xf ;  /* 0x0000001620067211 */ /* 0x000fe200078e78ff */
[----:B------:R-:W-:Y:S01]  /*24bf0*/  UIADD3 UR4, UP0, UR40, 0x570, URZ ;  /* 0x0000057028047890 */ /* 0x000fe2000ff1e03f */
[----:B------:R-:W-:Y:S01]  /*24c00*/  PLOP3.LUT P1, PT, PT, PT, PT, 0x80, 0x0 ;  /* 0x000000000000781c */ /* 0x000fe20003f2f070 */
[----:B--2---:R-:W-:Y:S01]  /*24c10*/  IMAD R5, R9, 0x80, R0 ;  /* 0x0000008009057824 */ /* 0x004fe200078e0200 */
[----:B------:R-:W-:Y:S01]  /*24c20*/  R2UR UR10, R12 ;  /* 0x000000000c0a72ca */ /* 0x000fe200000e0000 */
[----:B------:R-:W-:Y:S01]  /*24c30*/  VIADD R4, R8, 0x38890 ;  /* 0x0003889008047836 */ /* 0x000fe20000000000 */
[----:B------:R-:W-:Y:S01]  /*24c40*/  UIADD3.X UR5, URZ, UR41, URZ, UP0, !UPT ;  /* 0x000000293f057290 */ /* 0x000fe200087fe43f */
[----:B------:R-:W-:Y:S01]  /*24c50*/  VIADD R10, R6, 0x28400 ;  /* 0x00028400060a7836 */ /* 0x000fe20000000000 */
[----:B------:R-:W-:Y:S01]  /*24c60*/  UMOV UR6, 0x0 ;  /* 0x0000000000067882 */ /* 0x000fe20000000000 */
[----:B------:R-:W-:-:S10]  /*24c70*/  UMOV UR7, 0x12f00000 ;  /* 0x12f0000000077882 */ /* 0x000fd40000000000 */
.L_x_3202:
        /* <DEDUP_REMOVED lines=16> */
.L_x_3203:
        /* <DEDUP_REMOVED lines=13> */
.L_x_3491:
[----:B------:R-:W-:Y:S05]  /*24e50*/  BSYNC B2 ;  /* 0x0000000000027941 */ /* 0x000fea0003800000 */
.L_x_3204:
        /* <DEDUP_REMOVED lines=11> */
.L_x_3207:
[----:B------:R-:W-:Y:S05]  /*24f10*/  BSYNC B2 ;  /* 0x0000000000027941 */ /* 0x000fea0003800000 */
.L_x_3206:
        /* <DEDUP_REMOVED lines=8> */
.L_x_3208:
        /* <DEDUP_REMOVED lines=15> */
.L_x_3209:
        /* <DEDUP_REMOVED lines=10> */
.L_x_3197:
[----:B------:R-:W-:Y:S05]  /*25130*/  BSYNC B1 ;  /* 0x0000000000017941 */ /* 0x000fea0003800000 */
.L_x_3196:
[C---:B------:R-:W-:Y:S01]  /*25140*/  ISETP.GT.AND P2, PT, R9.reuse, R3, PT ;  /* 0x000000030900720c */ /* 0x040fe20003f44270 */
[----:B------:R-:W-:Y:S02]  /*25150*/  VIADD R32, R32, 0x1 ;  /* 0x0000000120207836 */ /* 0x000fe40000000000 */
[----:B------:R-:W-:-:S03]  /*25160*/  VIADD R9, R9, 0xffffffff ;  /* 0xffffffff09097836 */ /* 0x000fc60000000000 */
[----:B------:R-:W-:-:S04]  /*25170*/  ISETP.NE.AND P1, PT, R32, 0x2, PT ;  /* 0x000000022000780c */ /* 0x000fc80003f25270 */
[----:B------:R-:W-:Y:S02]  /*25180*/  SEL R4, RZ, 0x1, P1 ;  /* 0x00000001ff047807 */ /* 0x000fe40000800000 */
[----:B------:R-:W-:Y:S02]  /*25190*/  SEL R32, R32, RZ, P1 ;  /* 0x000000ff20207207 */ /* 0x000fe40000800000 */
[----:B------:R-:W-:Y:S01]  /*251a0*/  LOP3.LUT R35, R35, R4, RZ, 0x3c, !PT ;  /* 0x0000000423237212 */ /* 0x000fe200078e3cff */
[----:B------:R-:W-:Y:S06]  /*251b0*/  @P2 BRA `(.L_x_3210) ;  /* 0xfffffff8002c2947 */ /* 0x000fec000383ffff */
.L_x_3176:
[----:B------:R-:W-:Y:S05]  /*251c0*/  BSYNC B0 ;  /* 0x0000000000007941 */ /* 0x000fea0003800000 */
.L_x_3175:
[----:B------:R-:W3:Y:S01]  /*251d0*/  LDC R0, c[0x0][0x448] ;  /* 0x00011200ff007b82 */ /* 0x000ee20000000800 */
[----:B------:R-:W-:Y:S01]  /*251e0*/  LEA R2, R17, 0x7f, 0x7 ;  /* 0x0000007f11027811 */ /* 0x000fe200078e38ff */
[----:B------:R-:W-:Y:S06]  /*251f0*/  @!P0 WARPSYNC.ALL ;  /* 0x0000000000008948 */ /* 0x000fec0003800000 */
[----:B------:R-:W-:Y:S01]  /*25200*/  @!P0 BAR.SYNC.DEFER_BLOCKING 0xc, 0x180 ;  /* 0x0306000000008b1d */ /* 0x000fe20000010000 */
[----:B---3--:R-:W-:-:S13]  /*25210*/  ISETP.NE.AND P1, PT, R0, 0x1, PT ;  /* 0x000000010000780c */ /* 0x008fda0003f25270 */
[----:B------:R-:W3:Y:S08]  /*25220*/  @P1 LDC R3, c[0x0][0x44c] ;  /* 0x00011300ff031b82 */ /* 0x000ef00000000800 */
[----:B------:R-:W4:Y:S01]  /*25230*/  @P1 LDC R0, c[0x0][0x450] ;  /* 0x00011400ff001b82 */ /* 0x000f220000000800 */
[----:B---3--:R-:W-:-:S05]  /*25240*/  @P1 IMAD.HI.U32 R3, R2, R3, RZ ;  /* 0x0000000302031227 */ /* 0x008fca00078e00ff */
[----:B----4-:R-:W-:-:S05]  /*25250*/  @P1 SHF.R.U32.HI R2, RZ, R0, R3 ;  /* 0x00000000ff021219 */ /* 0x010fca0000011603 */
[----:B------:R-:W-:-:S05]  /*25260*/  IMAD.IADD R2, R20, 0x1, R2 ;  /* 0x0000000114027824 */ /* 0x000fca00078e0202 */
[----:B------:R-:W-:-:S04]  /*25270*/  SHF.R.S32.HI R0, RZ, 0x1f, R2 ;  /* 0x0000001fff007819 */ /* 0x000fc80000011402 */
[----:B------:R-:W-:-:S04]  /*25280*/  LEA.HI R0, R0, R2, RZ, 0x7 ;  /* 0x0000000200007211 */ /* 0x000fc800078f38ff */
[----:B------:R-:W-:-:S04]  /*25290*/  SHF.R.S32.HI R0, RZ, 0x7, R0 ;  /* 0x00000007ff007819 */ /* 0x000fc80000011400 */
[----:B------:R-:W-:-:S04]  /*252a0*/  VIMNMX R4, R21, R0, PT ;  /* 0x0000000015047248 */ /* 0x000fc80003fe0100 */
[----:B------:R-:W-:Y:S01]  /*252b0*/  ISETP.GT.AND P0, PT, R4, RZ, PT ;  /* 0x000000ff0400720c */ /* 0x000fe20003f04270 */
[----:B------:R3:W-:-:S12]  /*252c0*/  STL [R1+0x2c], R4 ;  /* 0x00002c0401007387 */ /* 0x0007d80000100800 */
[----:B---3--:R-:W-:Y:S05]  /*252d0*/  @P0 BRA `(.L_x_3211) ;  /* 0x0000000000440947 */ /* 0x008fea0003800000 */
[----:B------:R-:W3:Y:S02]  /*252e0*/  S2R R4, SR_TID.X ;  /* 0x0000000000047919 */ /* 0x000ee40000002100 */
[----:B---3--:R-:W-:-:S04]  /*252f0*/  LOP3.LUT R4, R4, 0x7f, RZ, 0xc0, !PT ;  /* 0x0000007f04047812 */ /* 0x008fc800078ec0ff */
[----:B------:R-:W-:-:S13]  /*25300*/  ISETP.NE.AND P0, PT, R4, RZ, PT ;  /* 0x000000ff0400720c */ /* 0x000fda0003f05270 */
[----:B------:R-:W-:Y:S05]  /*25310*/  @P0 BRA `(.L_x_3212) ;  /* 0x0000004c00c40947 */ /* 0x000fea0003800000 */
[----:B--2---:R-:W2:Y:S01]  /*25320*/  S2R R5, SR_LANEID ;  /* 0x0000000000057919 */ /* 0x004ea20000000000 */
[----:B------:R-:W-:Y:S01]  /*25330*/  VOTEU.ANY UR4, UPT, PT ;  /* 0x0000000000047886 */ /* 0x000fe200038e0100 */
[----:B------:R-:W3:Y:S01]  /*25340*/  LDC.64 R2, c[0x0][0xc60] ;  /* 0x00031800ff027b82 */ /* 0x000ee20000000a00 */
[----:B------:R-:W2:Y:S02]  /*25350*/  FLO.U32 R0, UR4 ;  /* 0x0000000400007d00 */ /* 0x000ea400080e0000 */
[----:B--2---:R-:W-:-:S06]  /*25360*/  ISETP.EQ.U32.AND P0, PT, R0, R5, PT ;  /* 0x000000050000720c */ /* 0x004fcc0003f02070 */
[----:B------:R-:W3:Y:S07]  /*25370*/  POPC R5, UR4 ;  /* 0x0000000400057d09 */ /* 0x000eee0008000000 */
[----:B---3--:R-:W2:Y:S01]  /*25380*/  @P0 ATOMG.E.ADD.STRONG.GPU PT, R3, desc[UR36][R2.64], R5 ;  /* 0x00000005020309a8 */ /* 0x008ea200081ee1e4 */
[----:B------:R-:W3:Y:S02]  /*25390*/  S2R R4, SR_LTMASK ;  /* 0x0000000000047919 */ /* 0x000ee40000003900 */
[----:B---3--:R-:W-:-:S04]  /*253a0*/  LOP3.LUT R4, R4, UR4, RZ, 0xc0, !PT ;  /* 0x0000000404047c12 */ /* 0x008fc8000f8ec0ff */
[----:B------:R-:W3:Y:S01]  /*253b0*/  POPC R7, R4 ;  /* 0x0000000400077309 */ /* 0x000ee20000000000 */
[----:B--2---:R-:W3:Y:S02]  /*253c0*/  SHFL.IDX PT, R0, R3, R0, 0x1f ;  /* 0x00001f0003007589 */ /* 0x004ee400000e0000 */
[----:B---3--:R-:W-:Y:S01]  /*253d0*/  IADD3 R16, R0, UR39, R7 ;  /* 0x0000002700107c10 */ /* 0x008fe2000fffe007 */
[----:B------:R-:W-:Y:S06]  /*253e0*/  BRA `(.L_x_3212) ;  /* 0x0000004c00907947 */ /* 0x000fec0003800000 */
.L_x_3211:
        /* <DEDUP_REMOVED lines=8> */
[----:B------:R-:W-:Y:S01]  /*25470*/  MOV R4, UR6 ;  /* 0x0000000600047c02 */ /* 0x000fe20008000f00 */
[----:B--2---:R-:W-:Y:S01]  /*25480*/  IMAD.U32 R5, RZ, RZ, UR7 ;  /* 0x00000007ff057e24 */ /* 0x004fe2000f8e00ff */
[----:B------:R-:W2:Y:S01]  /*25490*/  LDC.64 R2, c[0x4][R2] ;  /* 0x0100000002027b82 */ /* 0x000ea20000000a00 */
[----:B------:R-:W-:Y:S01]  /*254a0*/  IMAD.U32 R6, RZ, RZ, UR8 ;  /* 0x00000008ff067e24 */ /* 0x000fe2000f8e00ff */
[----:B------:R-:W-:Y:S01]  /*254b0*/  MOV R13, RZ ;  /* 0x000000ff000d7202 */ /* 0x000fe20000000f00 */
[----:B------:R-:W-:Y:S02]  /*254c0*/  IMAD.U32 R7, RZ, RZ, UR9 ;  /* 0x00000009ff077e24 */ /* 0x000fe4000f8e00ff */
[----:B0-----:R-:W-:-:S02]  /*254d0*/  IMAD.U32 R10, RZ, RZ, UR4 ;  /* 0x00000004ff0a7e24 */ /* 0x001fc4000f8e00ff */
[----:B------:R-:W-:Y:S02]  /*254e0*/  IMAD.U32 R11, RZ, RZ, UR5 ;  /* 0x00000005ff0b7e24 */ /* 0x000fe4000f8e00ff */
[----:B------:R-:W-:Y:S02]  /*254f0*/  IMAD.MOV.U32 R8, RZ, RZ, 0x70 ;  /* 0x00000070ff087424 */ /* 0x000fe400078e00ff */
[----:B------:R-:W-:-:S07]  /*25500*/  IMAD.MOV.U32 R12, RZ, RZ, 0x1 ;  /* 0x00000001ff0c7424 */ /* 0x000fce00078e00ff */
[----:B------:R-:W-:-:S07]  /*25510*/  LEPC R20, `(.L_x_3214) ;  /* 0x000000001014794e */ /* 0x000fce0000000000 */
[----:B-12---:R-:W-:Y:S05]  /*25520*/  CALL.ABS.NOINC R2 ;  /* 0x0000000002007343 */ /* 0x006fea0003c00000 */
.L_x_3214:
[----:B------:R-:W-:Y:S05]  /*25530*/  BSYNC B6 ;  /* 0x0000000000067941 */ /* 0x000fea0003800000 */
.L_x_3213:
[----:B------:R-:W3:Y:S01]  /*25540*/  LDL.LU R2, [R1] ;  /* 0x0000000001027983 */ /* 0x000ee20000300800 */
[----:B------:R-:W-:Y:S01]  /*25550*/  VIADD R0, R22, 0x10400 ;  /* 0x0001040016007836 */ /* 0x000fe20000000000 */
[----:B------:R-:W-:Y:S04]  /*25560*/  BSSY B6, `(.L_x_3215) ;  /* 0x0000016000067945 */ /* 0x000fe80003800000 */
[----:B------:R-:W-:Y:S02]  /*25570*/  LOP3.LUT P0, RZ, R0, 0x3ff, RZ, 0xc0, !PT ;  /* 0x000003ff00ff7812 */ /* 0x000fe4000780c0ff */
[----:B---3--:R-:W-:-:S11]  /*25580*/  LOP3.LUT R2, R2, 0xfffffffe, RZ, 0xc0, !PT ;  /* 0xfffffffe02027812 */ /* 0x008fd600078ec0ff */
[----:B------:R-:W-:-:S05]  /*25590*/  @P0 LOP3.LUT R2, R2, 0x1, RZ, 0xfc, !PT ;  /* 0x0000000102020812 */ /* 0x000fca00078efcff */
[----:B------:R3:W-:Y:S01]  /*255a0*/  STL [R1], R2 ;  /* 0x0000000201007387 */ /* 0x0007e20000100800 */
[----:B------:R-:W-:Y:S05]  /*255b0*/  @!P0 BRA `(.L_x_3216) ;  /* 0x0000000000408947 */ /* 0x000fea0003800000 */
[----:B---3--:R-:W-:Y:S01]  /*255c0*/  MOV R2, 0x0 ;  /* 0x0000000000027802 */ /* 0x008fe20000000f00 */
[----:B------:R-:W-:Y:S01]  /*255d0*/  ULDC.64 UR6, c[0x4][0x1b0] ;  /* 0x01006c0000067ab9 */ /* 0x000fe20000000a00 */
[----:B------:R-:W-:Y:S01]  /*255e0*/  ULDC.64 UR8, c[0x4][0x1b8] ;  /* 0x01006e0000087ab9 */ /* 0x000fe20000000a00 */
[----:B------:R-:W-:Y:S01]  /*255f0*/  ULDC.64 UR4, c[0x4][0x108] ;  /* 0x0100420000047ab9 */ /* 0x000fe20000000a00 */
[----:B------:R-:W-:Y:S01]  /*25600*/  IMAD.U32 R4, RZ, RZ, UR6 ;  /* 0x00000006ff047e24 */ /* 0x000fe2000f8e00ff */
[----:B0-----:R-:W-:Y:S01]  /*25610*/  MOV R8, 0x70 ;  /* 0x0000007000087802 */ /* 0x001fe20000000f00 */
[----:B------:R-:W0:Y:S01]  /*25620*/  LDC.64 R2, c[0x4][R2] ;  /* 0x0100000002027b82 */ /* 0x000e220000000a00 */
[----:B--2---:R-:W-:Y:S02]  /*25630*/  IMAD.U32 R5, RZ, RZ, UR7 ;  /* 0x00000007ff057e24 */ /* 0x004fe4000f8e00ff */
[----:B------:R-:W-:Y:S02]  /*25640*/  IMAD.U32 R6, RZ, RZ, UR8 ;  /* 0x00000008ff067e24 */ /* 0x000fe4000f8e00ff */
[----:B------:R-:W-:-:S02]  /*25650*/  IMAD.U32 R7, RZ, RZ, UR9 ;  /* 0x00000009ff077e24 */ /* 0x000fc4000f8e00ff */
[----:B------:R-:W-:Y:S02]  /*25660*/  IMAD.U32 R10, RZ, RZ, UR4 ;  /* 0x00000004ff0a7e24 */ /* 0x000fe4000f8e00ff */
[----:B------:R-:W-:Y:S02]  /*25670*/  IMAD.U32 R11, RZ, RZ, UR5 ;  /* 0x00000005ff0b7e24 */ /* 0x000fe4000f8e00ff */
[----:B------:R-:W-:Y:S02]  /*25680*/  IMAD.MOV.U32 R12, RZ, RZ, 0x1 ;  /* 0x00000001ff0c7424 */ /* 0x000fe400078e00ff */
[----:B------:R-:W-:-:S07]  /*25690*/  IMAD.MOV.U32 R13, RZ, RZ, RZ ;  /* 0x000000ffff0d7224 */ /* 0x000fce00078e00ff */
[----:B------:R-:W-:-:S07]  /*256a0*/  LEPC R20, `(.L_x_3216) ;  /* 0x000000001014794e */ /* 0x000fce0000000000 */
[----:B01----:R-:W-:Y:S05]  /*256b0*/  CALL.ABS.NOINC R2 ;  /* 0x0000000002007343 */ /* 0x003fea0003c00000 */
.L_x_3216:
[----:B------:R-:W-:Y:S05]  /*256c0*/  BSYNC B6 ;  /* 0x0000000000067941 */ /* 0x000fea0003800000 */
.L_x_3215:
[----:B------:R-:W-:Y:S01]  /*256d0*/  VIADD R23, R22, 0x400 ;  /* 0x0000040016177836 */ /* 0x000fe20000000000 */
[----:B------:R-:W-:Y:S04]  /*256e0*/  BSSY B6, `(.L_x_3217) ;  /* 0x0000013000067945 */ /* 0x000fe80003800000 */
[----:B------:R-:W-:-:S13]  /*256f0*/  LOP3.LUT P0, RZ, R23, 0x3ff, RZ, 0xc0, !PT ;  /* 0x000003ff17ff7812 */ /* 0x000fda000780c0ff */
[----:B------:R-:W-:Y:S05]  /*25700*/  @!P0 BRA `(.L_x_3218) ;  /* 0x0000000000408947 */ /* 0x000fea0003800000 */
[----:B---3--:R-:W-:Y:S01]  /*25710*/  MOV R2, 0x0 ;  /* 0x0000000000027802 */ /* 0x008fe20000000f00 */
[----:B------:R-:W-:Y:S01]  /*25720*/  ULDC.64 UR6, c[0x4][0x1b0] ;  /* 0x01006c0000067ab9 */ /* 0x000fe20000000a00 */
[----:B------:R-:W-:Y:S01]  /*25730*/  ULDC.64 UR8, c[0x4][0x1b8] ;  /* 0x01006e0000087ab9 */ /* 0x000fe20000000a00 */
[----:B------:R-:W-:Y:S01]  /*25740*/  ULDC.64 UR4, c[0x4][0x110] ;  /* 0x0100440000047ab9 */ /* 0x000fe20000000a00 */
[----:B------:R-:W-:Y:S01]  /*25750*/  IMAD.U32 R4, RZ, RZ, UR6 ;  /* 0x00000006ff047e24 */ /* 0x000fe2000f8e00ff */
[----:B0-----:R-:W-:Y:S01]  /*25760*/  MOV R10, UR4 ;  /* 0x00000004000a7c02 */ /* 0x001fe20008000f00 */
[----:B------:R-:W0:Y:S01]  /*25770*/  LDC.64 R2, c[0x4][R2] ;  /* 0x0100000002027b82 */ /* 0x000e220000000a00 */
[----:B--2---:R-:W-:Y:S02]  /*25780*/  IMAD.U32 R5, RZ, RZ, UR7 ;  /* 0x00000007ff057e24 */ /* 0x004fe4000f8e00ff */
[----:B------:R-:W-:Y:S02]  /*25790*/  IMAD.U32 R6, RZ, RZ, UR8 ;  /* 0x00000008ff067e24 */ /* 0x000fe4000f8e00ff */
[----:B------:R-:W-:-:S02]  /*257a0*/  IMAD.U32 R7, RZ, RZ, UR9 ;  /* 0x00000009ff077e24 */ /* 0x000fc4000f8e00ff */
[----:B------:R-:W-:Y:S02]  /*257b0*/  IMAD.U32 R11, RZ, RZ, UR5 ;  /* 0x00000005ff0b7e24 */ /* 0x000fe4000f8e00ff */
[----:B------:R-:W-:Y:S02]  /*257c0*/  IMAD.MOV.U32 R8, RZ, RZ, 0x70 ;  /* 0x00000070ff087424 */ /* 0x000fe400078e00ff */
[----:B------:R-:W-:Y:S02]  /*257d0*/  IMAD.MOV.U32 R12, RZ, RZ, 0x1 ;  /* 0x00000001ff0c7424 */ /* 0x000fe400078e00ff */
[----:B------:R-:W-:-:S07]  /*257e0*/  IMAD.MOV.U32 R13, RZ, RZ, RZ ;  /* 0x000000ffff0d7224 */ /* 0x000fce00078e00ff */
[----:B------:R-:W-:-:S07]  /*257f0*/  LEPC R20, `(.L_x_3218) ;  /* 0x000000001014794e */ /* 0x000fce0000000000 */
[----:B01----:R-:W-:Y:S05]  /*25800*/  CALL.ABS.NOINC R2 ;  /* 0x0000000002007343 */ /* 0x003fea0003c00000 */
.L_x_3218:
[----:B------:R-:W-:Y:S05]  /*25810*/  BSYNC B6 ;  /* 0x0000000000067941 */ /* 0x000fea0003800000 */
.L_x_3217:
[----:B---3--:R-:W3:Y:S01]  /*25820*/  LDL R2, [R1] ;  /* 0x0000000001027983 */ /* 0x008ee20000100800 */
[----:B------:R-:W-:Y:S01]  /*25830*/  BSSY B6, `(.L_x_3219) ;  /* 0x0000013000067945 */ /* 0x000fe20003800000 */
[----:B---3--:R-:W-:-:S13]  /*25840*/  LOP3.LUT P6, RZ, R2, 0x1, RZ, 0xc0, !PT ;  /* 0x0000000102ff7812 */ /* 0x008fda00078cc0ff */
[----:B------:R-:W-:Y:S05]  /*25850*/  @!P6 BRA `(.L_x_3220) ;  /* 0x000000000040e947 */ /* 0x000fea0003800000 */
[----:B------:R-:W-:Y:S01]  /*25860*/  MOV R2, 0x0 ;  /* 0x0000000000027802 */ /* 0x000fe20000000f00 */
[----:B------:R-:W-:Y:S01]  /*25870*/  ULDC.64 UR4, c[0x4][0x1b0] ;  /* 0x01006c0000047ab9 */ /* 0x000fe20000000a00 */
[----:B------:R-:W-:Y:S01]  /*25880*/  ULDC.64 UR6, c[0x4][0x1b8] ;  /* 0x01006e0000067ab9 */ /* 0x000fe20000000a00 */
[----:B------:R-:W-:Y:S01]  /*25890*/  ULDC.64 UR8, c[0x4][0x118] ;  /* 0x0100460000087ab9 */ /* 0x000fe20000000a00 */
[----:B------:R-:W-:Y:S01]  /*258a0*/  IMAD.U32 R4, RZ, RZ, UR4 ;  /* 0x00000004ff047e24 */ /* 0x000fe2000f8e00ff */
[----:B------:R-:W-:Y:S01]  /*258b0*/  MOV R7, UR7 ;  /* 0x0000000700077c02 */ /* 0x000fe20008000f00 */
[----:B------:R-:W3:Y:S01]  /*258c0*/  LDC.64 R2, c[0x4][R2] ;  /* 0x0100000002027b82 */ /* 0x000ee20000000a00 */
[----:B--2---:R-:W-:Y:S02]  /*258d0*/  IMAD.U32 R5, RZ, RZ, UR5 ;  /* 0x00000005ff057e24 */ /* 0x004fe4000f8e00ff */
[----:B------:R-:W-:Y:S02]  /*258e0*/  IMAD.U32 R6, RZ, RZ, UR6 ;  /* 0x00000006ff067e24 */ /* 0x000fe4000f8e00ff */
[----:B0-----:R-:W-:-:S02]  /*258f0*/  IMAD.U32 R10, RZ, RZ, UR8 ;  /* 0x00000008ff0a7e24 */ /* 0x001fc4000f8e00ff */
[----:B------:R-:W-:Y:S02]  /*25900*/  IMAD.U32 R11, RZ, RZ, UR9 ;  /* 0x00000009ff0b7e24 */ /* 0x000fe4000f8e00ff */
[----:B------:R-:W-:Y:S02]  /*25910*/  IMAD.MOV.U32 R8, RZ, RZ, 0x70 ;  /* 0x00000070ff087424 */ /* 0x000fe400078e00ff */
[----:B------:R-:W-:Y:S02]  /*25920*/  IMAD.MOV.U32 R12, RZ, RZ, 0x1 ;  /* 0x00000001ff0c7424 */ /* 0x000fe400078e00ff */
[----:B------:R-:W-:-:S07]  /*25930*/  IMAD.MOV.U32 R13, RZ, RZ, RZ ;  /* 0x000000ffff0d7224 */ /* 0x000fce00078e00ff */
[----:B------:R-:W-:-:S07]  /*25940*/  LEPC R20, `(.L_x_3220) ;  /* 0x000000001014794e */ /* 0x000fce0000000000 */
[----:B-1-3--:R-:W-:Y:S05]  /*25950*/  CALL.ABS.NOINC R2 ;  /* 0x0000000002007343 */ /* 0x00afea0003c00000 */
.L_x_3220:
[----:B------:R-:W-:Y:S05]  /*25960*/  BSYNC B6 ;  /* 0x0000000000067941 */ /* 0x000fea0003800000 */
.L_x_3219:
[----:B------:R-:W3:Y:S01]  /*25970*/  LDL R0, [R1+0x2c] ;  /* 0x00002c0001007983 */ /* 0x000ee20000100800 */
[----:B------:R-:W-:Y:S01]  /*25980*/  ULDC.64 UR4, c[0x0][0x9f8] ;  /* 0x00027e0000047ab9 */ /* 0x000fe20000000a00 */
[----:B------:R-:W4:Y:S02]  /*25990*/  LDC R6, c[0x0][0x430] ;  /* 0x00010c00ff067b82 */ /* 0x000f240000000800 */
[----:B------:R-:W3:Y:S01]  /*259a0*/  LDL R21, [R1+0x8] ;  /* 0x0000080001157983 */ /* 0x000ee20000100800 */
[----:B------:R-:W-:-:S03]  /*259b0*/  ISETP.NE.U32.AND P0, PT, RZ, UR4, PT ;  /* 0x00000004ff007c0c */ /* 0x000fc6000bf05070 */
[----:B------:R-:W3:Y:S01]  /*259c0*/  LDL.LU R20, [R1] ;  /* 0x0000000001147983 */ /* 0x000ee20000300800 */
[----:B------:R-:W-:Y:S01]  /*259d0*/  ISETP.NE.AND.EX P0, PT, RZ, UR5, PT, P0 ;  /* 0x00000005ff007c0c */ /* 0x000fe2000bf05300 */
[----:B------:R-:W0:-:S12]  /*259e0*/  S2R R4, SR_TID.X ;  /* 0x0000000000047919 */ /* 0x000e180000002100 */
[----:B------:R-:W-:-:S04]  /*259f0*/  @P0 IADD3 R2, P1, R25, UR4, RZ ;  /* 0x0000000419020c10 */ /* 0x000fc8000ff3e0ff */
[----:B------:R-:W-:-:S05]  /*25a00*/  @P0 IADD3.X R3, R26, UR5, RZ, P1, !PT ;  /* 0x000000051a030c10 */ /* 0x000fca0008ffe4ff */
[----:B------:R1:W3:Y:S01]  /*25a10*/  @P0 LDG.E R37, desc[UR36][R2.64] ;  /* 0x0000002402250981 */ /* 0x0002e2000c1e1900 */
[----:B--2---:R-:W2:Y:S01]  /*25a20*/  S2R R5, SR_TID.X ;  /* 0x0000000000057919 */ /* 0x004ea20000002100 */
[----:B----4-:R-:W-:Y:S02]  /*25a30*/  ISETP.NE.AND P1, PT, R6, 0x1, PT ;  /* 0x000000010600780c */ /* 0x010fe40003f25270 */
[----:B0-----:R-:W-:-:S04]  /*25a40*/  LOP3.LUT R4, R4, 0x7f, RZ, 0xc0, !PT ;  /* 0x0000007f04047812 */ /* 0x001fc800078ec0ff */
[----:B------:R-:W-:-:S07]  /*25a50*/  SHF.R.U32.HI R4, RZ, 0x3, R4 ;  /* 0x00000003ff047819 */ /* 0x000fce0000011604 */
[----:B-1----:R-:W0:Y:S01]  /*25a60*/  @P1 LDC R2, c[0x0][0x438] ;  /* 0x00010e00ff021b82 */ /* 0x002e220000000800 */
[----:B--2---:R-:W-:-:S05]  /*25a70*/  IMAD.SHL.U32 R5, R5, 0x10, RZ ;  /* 0x0000001005057824 */ /* 0x004fca00078e00ff */
[----:B------:R-:W-:Y:S02]  /*25a80*/  LOP3.LUT R5, R4, 0x70, R5, 0xf8, !PT ;  /* 0x0000007004057812 */ /* 0x000fe400078ef805 */
[----:B------:R-:W1:Y:S01]  /*25a90*/  @P1 LDC R4, c[0x0][0x434] ;  /* 0x00010d00ff041b82 */ /* 0x000e620000000800 */
[----:B------:R-:W-:Y:S01]  /*25aa0*/  UMOV UR4, 0xffffffff ;  /* 0xffffffff00047882 */ /* 0x000fe20000000000 */
[----:B---3--:R-:W-:-:S04]  /*25ab0*/  LEA R0, R0, 0xffffff80, 0x7 ;  /* 0xffffff8000007811 */ /* 0x008fc800078e38ff */
[----:B------:R-:W-:-:S05]  /*25ac0*/  LOP3.LUT R5, R5, R0, RZ, 0xfc, !PT ;  /* 0x0000000005057212 */ /* 0x000fca00078efcff */
[C---:B------:R-:W-:Y:S01]  /*25ad0*/  IMAD.IADD R3, R5.reuse, 0x1, R21 ;  /* 0x0000000105037824 */ /* 0x040fe200078e0215 */
[----:B------:R-:W-:Y:S02]  /*25ae0*/  ISETP.GE.AND P0, PT, R5, R27, PT ;  /* 0x0000001b0500720c */ /* 0x000fe40003f06270 */
[----:B------:R-:W2:Y:S01]  /*25af0*/  LDC R5, c[0x0][0x2f4] ;  /* 0x0000bd00ff057b82 */ /* 0x000ea20000000800 */
[----:B-1----:R-:W-:Y:S01]  /*25b00*/  @P1 IMAD.HI.U32 R4, R3, R4, RZ ;  /* 0x0000000403041227 */ /* 0x002fe200078e00ff */
[----:B------:R-:W-:-:S04]  /*25b10*/  MOV R8, R3 ;  /* 0x0000000300087202 */ /* 0x000fc80000000f00 */
[----:B0-----:R-:W-:-:S05]  /*25b20*/  @P1 SHF.R.U32.HI R8, RZ, R2, R4 ;  /* 0x00000002ff081219 */ /* 0x001fca0000011604 */
[----:B------:R-:W-:-:S04]  /*25b30*/  IMAD.MOV R4, RZ, RZ, -R8 ;  /* 0x000000ffff047224 */ /* 0x000fc800078e0a08 */
[----:B------:R-:W-:Y:S02]  /*25b40*/  IMAD R4, R6, R4, R3 ;  /* 0x0000000406047224 */ /* 0x000fe400078e0203 */
[----:B------:R-:W0:Y:S08]  /*25b50*/  @!P0 LDC.64 R2, c[0x0][0x428] ;  /* 0x00010a00ff028b82 */ /* 0x000e300000000a00 */
[----:B------:R-:W1:Y:S01]  /*25b60*/  @!P0 LDC.64 R6, c[0x0][0x418] ;  /* 0x00010600ff068b82 */ /* 0x000e620000000a00 */
[----:B------:R-:W-:-:S02]  /*25b70*/  @!P0 SHF.R.S32.HI R9, RZ, 0x1f, R8 ;  /* 0x0000001fff098819 */ /* 0x000fc40000011408 */
[----:B------:R-:W-:Y:S01]  /*25b80*/  SHF.R.S32.HI R10, RZ, 0x1f, R37 ;  /* 0x0000001fff0a7819 */ /* 0x000fe20000011425 */
[----:B0-----:R-:W-:-:S04]  /*25b90*/  @!P0 IMAD.WIDE.U32 R8, R37, R2, R8 ;  /* 0x0000000225088225 */ /* 0x001fc800078e0008 */
[----:B------:R-:W-:-:S04]  /*25ba0*/  @!P0 IMAD R2, R10, R2, RZ ;  /* 0x000000020a028224 */ /* 0x000fc800078e02ff */
[----:B------:R-:W-:Y:S01]  /*25bb0*/  @!P0 IMAD R2, R37, R3, R2 ;  /* 0x0000000325028224 */ /* 0x000fe200078e0202 */
[----:B-1----:R-:W-:-:S03]  /*25bc0*/  @!P0 LEA R6, P1, R8, R6, 0x2 ;  /* 0x0000000608068211 */ /* 0x002fc600078210ff */
[----:B------:R-:W-:-:S05]  /*25bd0*/  @!P0 IMAD.IADD R2, R9, 0x1, R2 ;  /* 0x0000000109028824 */ /* 0x000fca00078e0202 */
[----:B------:R-:W-:Y:S02]  /*25be0*/  @!P0 LEA.HI.X R7, R8, R7, R2, 0x2, P1 ;  /* 0x0000000708078211 */ /* 0x000fe400008f1402 */
[CC--:B--2---:R-:W-:Y:S01]  /*25bf0*/  ISETP.GE.AND P1, PT, R33.reuse, R5.reuse, PT ;  /* 0x000000052100720c */ /* 0x0c4fe20003f26270 */
[----:B------:R-:W-:Y:S01]  /*25c00*/  IMAD.MOV.U32 R3, RZ, RZ, RZ ;  /* 0x000000ffff037224 */ /* 0x000fe200078e00ff */
[----:B------:R-:W-:Y:S02]  /*25c10*/  LOP3.LUT R21, R33, 0x80, RZ, 0xfc, !PT ;  /* 0x0000008021157812 */ /* 0x000fe400078efcff */
[----:B------:R-:W-:Y:S01]  /*25c20*/  LOP3.LUT R20, R20, 0xfffffffd, RZ, 0xc0, !PT ;  /* 0xfffffffd14147812 */ /* 0x000fe200078ec0ff */
[----:B------:R-:W-:Y:S02]  /*25c30*/  IMAD.U32 R2, RZ, RZ, UR42 ;  /* 0x0000002aff027e24 */ /* 0x000fe4000f8e00ff */
[----:B------:R0:W5:Y:S01]  /*25c40*/  @!P0 LDG.E R3, desc[UR36][R6.64] ;  /* 0x0000002406038981 */ /* 0x000162000c1e1900 */
[----:B------:R-:W-:-:S02]  /*25c50*/  ISETP.GE.AND P0, PT, R21, R5, PT ;  /* 0x000000051500720c */ /* 0x000fc40003f06270 */
[----:B------:R-:W-:-:S03]  /*25c60*/  ISETP.NE.AND P2, PT, R2, 0x3, PT ;  /* 0x000000030200780c */ /* 0x000fc60003f45270 */
[----:B------:R-:W-:-:S04]  /*25c70*/  @P1 LOP3.LUT R20, R20, 0x2, RZ, 0xfc, !PT ;  /* 0x0000000214141812 */ /* 0x000fc800078efcff */
[----:B------:R-:W-:-:S04]  /*25c80*/  LOP3.LUT R20, R20, 0xfffffffb, RZ, 0xc0, !PT ;  /* 0xfffffffb14147812 */ /* 0x000fc800078ec0ff */
[----:B------:R-:W-:-:S04]  /*25c90*/  LOP3.LUT R20, R20, 0xfffffffe, RZ, 0xc0, !PT ;  /* 0xfffffffe14147812 */ /* 0x000fc800078ec0ff */
[----:B------:R-:W-:-:S04]  /*25ca0*/  @P0 LOP3.LUT R20, R20, 0x1, RZ, 0xfc, !PT ;  /* 0x0000000114140812 */ /* 0x000fc800078efcff */
[----:B------:R-:W-:Y:S01]  /*25cb0*/  @P2 LOP3.LUT R20, R20, 0x4, RZ, 0xfc, !PT ;  /* 0x0000000414142812 */ /* 0x000fe200078efcff */
[----:B------:R0:W-:Y:S04]  /*25cc0*/  STL [R1+0xc], R10 ;  /* 0x00000c0a01007387 */ /* 0x0001e80000100800 */
[----:B------:R0:W-:Y:S01]  /*25cd0*/  STL [R1], R20 ;  /* 0x0000001401007387 */ /* 0x0001e20000100800 */
[----:B------:R-:W-:Y:S05]  /*25ce0*/  BRA.DIV UR4, `(.L_x_3221) ;  /* 0x0000009e04d47947 */ /* 0x000fea000b800000 */
.L_x_3494:
[----:B------:R-:W-:-:S05]  /*25cf0*/  SHF.R.S32.HI R2, RZ, 0x1f, R18 ;  /* 0x0000001fff027819 */ /* 0x000fca0000011412 */
[----:B------:R1:W-:Y:S01]  /*25d00*/  STL [R1+0x4], R2 ;  /* 0x0000040201007387 */ /* 0x0003e20000100800 */
[----:B------:R-:W-:Y:S05]  /*25d10*/  @!P2 BRA `(.L_x_3222) ;  /* 0x000000000004a947 */ /* 0x000fea0003800000 */
[----:B------:R-:W-:Y:S01]  /*25d20*/  BPT.TRAP 0x1 ;  /* 0x000000040000795c */ /* 0x000fe20000300000 */
.L_x_3222:
[----:B0-----:R-:W-:Y:S01]  /*25d30*/  IMAD R6, R30, 0x8, R22 ;  /* 0x000000081e067824 */ /* 0x001fe200078e0216 */
[----:B------:R-:W-:Y:S01]  /*25d40*/  SHF.L.U32 R25, R34, 0x1f, RZ ;  /* 0x0000001f22197819 */ /* 0x000fe200000006ff */
[----:B-1----:R-:W0:Y:S01]  /*25d50*/  S2R R2, SR_TID.X ;  /* 0x0000000000027919 */ /* 0x002e220000002100 */
[----:B------:R-:W-:Y:S01]  /*25d60*/  BSSY B0, `(.L_x_3223) ;  /* 0x0000007000007945 */ /* 0x000fe20003800000 */
[----:B------:R-:W-:Y:S01]  /*25d70*/  SHF.R.S32.HI R20, RZ, 0x1f, R4 ;  /* 0x0000001fff147819 */ /* 0x000fe20000011404 */
[----:B------:R-:W1:Y:S01]  /*25d80*/  SYNCS.PHASECHK.TRANS64.TRYWAIT P0, [R6+URZ+0x38880], R25 ;  /* 0x03888019060075a7 */ /* 0x000e62000800017f */
[----:B0-----:R-:W-:-:S04]  /*25d90*/  LOP3.LUT R2, R2, 0x7f, RZ, 0xc0, !PT ;  /* 0x0000007f02027812 */ /* 0x001fc800078ec0ff */
[----:B------:R-:W-:-:S04]  /*25da0*/  SHF.R.U32.HI R2, RZ, 0x3, R2 ;  /* 0x00000003ff027819 */ /* 0x000fc80000011602 */
[----:B------:R-:W-:Y:S01]  /*25db0*/  IADD3 R7, -R2, R27, -R0 ;  /* 0x0000001b02077210 */ /* 0x000fe20007ffe900 */
[----:B-1----:R-:W-:Y:S06]  /*25dc0*/  @!P0 BRA `(.L_x_3224) ;  /* 0x0000009c00d08947 */ /* 0x002fec0003800000 */
.L_x_3495:
[----:B------:R-:W-:Y:S05]  /*25dd0*/  BSYNC B0 ;  /* 0x0000000000007941 */ /* 0x000fea0003800000 */
.L_x_3223:
[----:B------:R-:W2:Y:S01]  /*25de0*/  LDL R2, [R1+0x4] ;  /* 0x0000040001027983 */ /* 0x000ea20000100800 */
[----:B------:R-:W-:-:S03]  /*25df0*/  ULDC.64 UR4, c[0x0][0x328] ;  /* 0x0000ca0000047ab9 */ /* 0x000fc60000000a00 */
[----:B------:R-:W3:Y:S04]  /*25e00*/  LDL.LU R10, [R1] ;  /* 0x00000000010a7983 */ /* 0x000ee80000300800 */
[----:B------:R-:W4:Y:S01]  /*25e10*/  LDL R5, [R1+0x20] ;  /* 0x0000200001057983 */ /* 0x000f220000100800 */
[----:B------:R-:W-:Y:S01]  /*25e20*/  IMAD R0, R20, UR4, RZ ;  /* 0x0000000414007c24 */ /* 0x000fe2000f8e02ff */
[----:B-----5:R-:W-:Y:S01]  /*25e30*/  SHF.R.S32.HI R21, RZ, 0x1f, R3 ;  /* 0x0000001fff157819 */ /* 0x020fe20000011403 */
[----:B------:R-:W-:Y:S01]  /*25e40*/  IMAD.WIDE.U32 R8, R4, UR4, RZ ;  /* 0x0000000404087c25 */ /* 0x000fe2000f8e00ff */
[----:B------:R-:W-:-:S03]  /*25e50*/  ISETP.GE.AND P1, PT, R7, 0x1, PT ;  /* 0x000000010700780c */ /* 0x000fc60003f26270 */
[----:B------:R-:W-:Y:S01]  /*25e60*/  IMAD R0, R4, UR5, R0 ;  /* 0x0000000504007c24 */ /* 0x000fe2000f8e0200 */
[----:B------:R-:W-:-:S03]  /*25e70*/  ULDC.64 UR4, c[0x0][0x338] ;  /* 0x0000ce0000047ab9 */ /* 0x000fc60000000a00 */
[----:B------:R-:W-:Y:S02]  /*25e80*/  IMAD.IADD R9, R9, 0x1, R0 ;  /* 0x0000000109097824 */ /* 0x000fe400078e0200 */
[----:B------:R-:W-:Y:S02]  /*25e90*/  IMAD R0, R21, UR4, RZ ;  /* 0x0000000415007c24 */ /* 0x000fe4000f8e02ff */
[----:B------:R-:W-:-:S04]  /*25ea0*/  IMAD.WIDE.U32 R8, R3, UR4, R8 ;  /* 0x0000000403087c25 */ /* 0x000fc8000f8e0008 */
[----:B------:R-:W-:Y:S01]  /*25eb0*/  IMAD R0, R3, UR5, R0 ;  /* 0x0000000503007c24 */ /* 0x000fe2000f8e0200 */
[----:B------:R-:W-:-:S03]  /*25ec0*/  ULDC.64 UR4, c[0x0][0x330] ;  /* 0x0000cc0000047ab9 */ /* 0x000fc60000000a00 */
[----:B------:R-:W-:Y:S02]  /*25ed0*/  IMAD.IADD R9, R9, 0x1, R0 ;  /* 0x0000000109097824 */ /* 0x000fe400078e0200 */
[----:B------:R-:W-:-:S04]  /*25ee0*/  IMAD.WIDE.U32 R8, R18, UR4, R8 ;  /* 0x0000000412087c25 */ /* 0x000fc8000f8e0008 */
[----:B--2---:R-:W-:-:S04]  /*25ef0*/  IMAD R2, R2, UR4, RZ ;  /* 0x0000000402027c24 */ /* 0x004fc8000f8e02ff */
[----:B------:R-:W-:Y:S01]  /*25f00*/  IMAD R2, R18, UR5, R2 ;  /* 0x0000000512027c24 */ /* 0x000fe2000f8e0202 */
[----:B---3--:R-:W-:Y:S01]  /*25f10*/  LOP3.LUT R10, R10, 0xffffffdf, RZ, 0xc0, !PT ;  /* 0xffffffdf0a0a7812 */ /* 0x008fe200078ec0ff */
[----:B------:R-:W-:Y:S02]  /*25f20*/  ULDC.64 UR4, c[0x0][0x318] ;  /* 0x0000c60000047ab9 */ /* 0x000fe40000000a00 */
[----:B------:R-:W-:Y:S01]  /*25f30*/  IADD3 R0, P0, R8, UR4, RZ ;  /* 0x0000000408007c10 */ /* 0x000fe2000ff1e0ff */
[----:B------:R-:W-:Y:S01]  /*25f40*/  UMOV UR4, 0xffffffff ;  /* 0xffffffff00047882 */ /* 0x000fe20000000000 */
[----:B------:R-:W-:Y:S02]  /*25f50*/  @P1 LOP3.LUT R10, R10, 0x20, RZ, 0xfc, !PT ;  /* 0x000000200a0a1812 */ /* 0x000fe400078efcff */
[----:B------:R-:W-:-:S03]  /*25f60*/  IADD3.X R2, R9, UR5, R2, P0, !PT ;  /* 0x0000000509027c10 */ /* 0x000fc600087fe402 */
[----:B------:R4:W-:Y:S02]  /*25f70*/  STL [R1], R10 ;  /* 0x0000000a01007387 */ /* 0x0009e40000100800 */
[----:B----4-:R-:W-:Y:S01]  /*25f80*/  LEA R10, R30, R5, 0xf ;  /* 0x000000051e0a7211 */ /* 0x010fe200078e78ff */
[----:B------:R-:W-:Y:S06]  /*25f90*/  BRA.DIV UR4, `(.L_x_3225) ;  /* 0x0000009e04707947 */ /* 0x000fec000b800000 */
[----:B------:R-:W1:Y:S01]  /*25fa0*/  LDC R12, c[0x0][0x2f4] ;  /* 0x0000bd00ff0c7b82 */ /* 0x000e620000000800 */
[----:B------:R-:W2:Y:S01]  /*25fb0*/  SHFL.IDX PT, R8, R0, RZ, 0x181f ;  /* 0x00181fff00087589 */ /* 0x000ea200000e0000 */
[----:B------:R-:W-:-:S03]  /*25fc0*/  LOP3.LUT R11, R33, 0x80, RZ, 0xfc, !PT ;  /* 0x00000080210b7812 */ /* 0x000fc600078efcff */
[----:B------:R-:W3:Y:S01]  /*25fd0*/  SHFL.IDX PT, R5, R2, RZ, 0x181f ;  /* 0x00181fff02057589 */ /* 0x000ee200000e0000 */
[C---:B-1----:R-:W-:Y:S02]  /*25fe0*/  ISETP.GE.AND P1, PT, R33.reuse, R12, PT ;  /* 0x0000000c2100720c */ /* 0x042fe40003f26270 */
[----:B--2---:R-:W-:Y:S02]  /*25ff0*/  IADD3 R8, P0, R33, R8, RZ ;  /* 0x0000000821087210 */ /* 0x004fe40007f1e0ff */
[----:B------:R-:W-:-:S03]  /*26000*/  ISETP.LT.OR P2, PT, R7, 0x1, P1 ;  /* 0x000000010700780c */ /* 0x000fc60000f41670 */
[----:B---3--:R-:W-:Y:S01]  /*26010*/  IMAD.X R9, RZ, RZ, R5, P0 ;  /* 0x000000ffff097224 */ /* 0x008fe200000e0605 */
[----:B------:R-:W-:Y:S01]  /*26020*/  ISETP.GE.AND P0, PT, R11, R12, PT ;  /* 0x0000000c0b00720c */ /* 0x000fe20003f06270 */
[----:B------:R-:W-:Y:S01]  /*26030*/  IMAD.IADD R5, R22, 0x1, R10 ;  /* 0x0000000116057824 */ /* 0x000fe200078e020a */
[----:B------:R-:W2:Y:S01]  /*26040*/  LDL.LU R11, [R1] ;  /* 0x00000000010b7983 */ /* 0x000ea20000300800 */
[C---:B------:R-:W-:Y:S02]  /*26050*/  ISETP.GE.AND P3, PT, R7.reuse, 0x11, PT ;  /* 0x000000110700780c */ /* 0x040fe40003f66270 */
[C---:B------:R-:W-:Y:S02]  /*26060*/  ISETP.GE.AND P6, PT, R7.reuse, 0x71, PT ;  /* 0x000000710700780c */ /* 0x040fe40003fc6270 */
[C---:B------:R-:W-:Y:S02]  /*26070*/  ISETP.GE.AND P5, PT, R7.reuse, 0x31, PT ;  /* 0x000000310700780c */ /* 0x040fe40003fa6270 */
[----:B------:R-:W-:Y:S01]  /*26080*/  @!PT LDS RZ, [RZ] ;  /* 0x00000000fffff984 */ /* 0x000fe20000000800 */
[----:B------:R-:W-:Y:S01]  /*26090*/  LDGSTS.E.BYPASS.LTC128B.128 [R5+0x10400], desc[UR36][R8.64], !P2 ;  /* 0x1040000008057fae */ /* 0x000fe2000d101d64 */
[----:B------:R-:W-:-:S02]  /*260a0*/  ISETP.LT.OR P2, PT, R7, 0x1, P0 ;  /* 0x000000010700780c */ /* 0x000fc40000741670 */
[----:B------:R-:W-:-:S11]  /*260b0*/  ISETP.GE.AND P4, PT, R7, 0x41, PT ;  /* 0x000000410700780c */ /* 0x000fd60003f86270 */
[----:B------:R1:W-:Y:S04]  /*260c0*/  LDGSTS.E.BYPASS.LTC128B.128 [R5+0x14400], desc[UR36][R8.64+0x80], !P2 ;  /* 0x1440008008057fae */ /* 0x0003e8000d101d64 */
[----:B-1----:R-:W1:Y:S04]  /*260d0*/  SHFL.IDX PT, R8, R0, 0x1, 0x181f ;  /* 0x00381f0000087f89 */ /* 0x002e6800000e0000 */
[----:B------:R-:W3:Y:S01]  /*260e0*/  SHFL.IDX PT, R9, R2, 0x1, 0x181f ;  /* 0x00381f0002097f89 */ /* 0x000ee200000e0000 */
[----:B-1----:R-:W-:-:S05]  /*260f0*/  IADD3 R8, P2, R33, R8, RZ ;  /* 0x0000000821087210 */ /* 0x002fca0007f5e0ff */
[----:B---3--:R-:W-:Y:S01]  /*26100*/  IMAD.X R9, RZ, RZ, R9, P2 ;  /* 0x000000ffff097224 */ /* 0x008fe200010e0609 */
[----:B------:R-:W-:-:S13]  /*26110*/  ISETP.LT.OR P2, PT, R7, 0x11, P1 ;  /* 0x000000110700780c */ /* 0x000fda0000f41670 */
[----:B------:R-:W-:Y:S01]  /*26120*/  LDGSTS.E.BYPASS.LTC128B.128 [R5+0x10c00], desc[UR36][R8.64], !P2 ;  /* 0x10c0000008057fae */ /* 0x000fe2000d101d64 */
[----:B------:R-:W-:-:S13]  /*26130*/  ISETP.LT.OR P2, PT, R7, 0x11, P0 ;  /* 0x000000110700780c */ /* 0x000fda0000741670 */
        /* <DEDUP_REMOVED lines=24> */
[----:B------:R1:W-:Y:S01]  /*262c0*/  LDGSTS.E.BYPASS.LTC128B.128 [R5+0x16400], desc[UR36][R8.64+0x80], !P2 ;  /* 0x1640008008057fae */ /* 0x0003e2000d101d64 */
[----:B--2---:R-:W-:-:S04]  /*262d0*/  LOP3.LUT R11, R11, 0xffffffef, RZ, 0xc0, !PT ;  /* 0xffffffef0b0b7812 */ /* 0x004fc800078ec0ff */
[----:B------:R-:W-:Y:S02]  /*262e0*/  @P3 LOP3.LUT R11, R11, 0x10, RZ, 0xfc, !PT ;  /* 0x000000100b0b3812 */ /* 0x000fe400078efcff */
[----:B------:R-:W-:Y:S02]  /*262f0*/  ISETP.GE.AND P3, PT, R7, 0x51, PT ;  /* 0x000000510700780c */ /* 0x000fe40003f66270 */
[----:B------:R-:W-:Y:S01]  /*26300*/  LOP3.LUT R11, R11, 0xfffffff7, RZ, 0xc0, !PT ;  /* 0xfffffff70b0b7812 */ /* 0x000fe200078ec0ff */
        /* <DEDUP_REMOVED lines=10> */
[----:B------:R-:W3:Y:S04]  /*263b0*/  SHFL.IDX PT, R2, R2, 0x7, 0x181f ;  /* 0x00f81f0002027f89 */ /* 0x000ee800000e0000 */
[----:B------:R-:W4:Y:S01]  /*263c0*/  SHFL.IDX PT, R0, R0, 0x7, 0x181f ;  /* 0x00f81f0000007f89 */ /* 0x000f2200000e0000 */
[----:B-1----:R-:W-:-:S04]  /*263d0*/  IADD3 R8, P2, R33, R8, RZ ;  /* 0x0000000821087210 */ /* 0x002fc80007f5e0ff */
[----:B--2---:R-:W-:Y:S02]  /*263e0*/  IADD3.X R9, RZ, R9, RZ, P2, !PT ;  /* 0x00000009ff097210 */ /* 0x004fe400017fe4ff */
        /* <DEDUP_REMOVED lines=8> */
[----:B------:R-:W-:-:S05]  /*26470*/  @P6 LOP3.LUT R11, R11, 0x40, RZ, 0xfc, !PT ;  /* 0x000000400b0b6812 */ /* 0x000fca00078efcff */
[----:B---34-:R1:W-:Y:S02]  /*26480*/  STL [R1], R11 ;  /* 0x0000000b01007387 */ /* 0x0183e40000100800 */
.L_x_3513:
[C---:B------:R-:W-:Y:S02]  /*26490*/  ISETP.LT.OR P1, PT, R7.reuse, 0x71, P1 ;  /* 0x000000710700780c */ /* 0x040fe40000f21670 */
[----:B------:R-:W-:Y:S02]  /*264a0*/  ISETP.LT.OR P0, PT, R7, 0x71, P0 ;  /* 0x000000710700780c */ /* 0x000fe40000701670 */
[----:B-12---:R-:W-:-:S05]  /*264b0*/  IADD3 R8, P6, R33, R0, RZ ;  /* 0x0000000021087210 */ /* 0x006fca0007fde0ff */
        /* <DEDUP_REMOVED lines=8> */
.L_x_3226:
[----:B------:R-:W-:Y:S02]  /*26540*/  PLOP3.LUT P1, PT, P1, P0, PT, 0xa2, 0x0 ;  /* 0x000000000000781c */ /* 0x000fe40000f21472 */
[----:B------:R-:W-:-:S08]  /*26550*/  @P0 R2UR P1, UR4, R6 ;  /* 0x00000000060402ca */ /* 0x000fd00000020000 */
[----:B------:R-:W-:-:S05]  /*26560*/  @P0 PLOP3.LUT P0, PT, P1, PT, PT, 0x80, 0x0 ;  /* 0x000000000000081c */ /* 0x000fca0000f0f070 */
[----:B------:R-:W-:Y:S01]  /*26570*/  @!P1 SYNCS.ARRIVE.TRANS64.RED.A0T1 RZ, [UR4+0x38870], RZ ;  /* 0x038870ffffff99a7 */ /* 0x000fe20008200404 */
[----:B------:R-:W-:Y:S07]  /*26580*/  @!P1 ARRIVES.LDGSTSBAR.64.TRANSCNT [UR4+0x38870] ;  /* 0x03887000ff0099b0 */ /* 0x000fee0008000a84 */
[----:B------:R-:W-:Y:S05]  /*26590*/  @P0 BRA.U.ANY `(.L_x_3226) ;  /* 0xfffffffd00e80947 */ /* 0x000fea000393ffff */
[----:B------:R-:W-:Y:S01]  /*265a0*/  NOP ;  /* 0x0000000000007918 */ /* 0x000fe20000000000 */
[----:B------:R-:W2:Y:S02]  /*265b0*/  LDL R0, [R1] ;  /* 0x0000000001007983 */ /* 0x000ea40000100800 */
[----:B--2---:R-:W-:-:S13]  /*265c0*/  LOP3.LUT P6, RZ, R0, 0x4, RZ, 0xc0, !PT ;  /* 0x0000000400ff7812 */ /* 0x004fda00078cc0ff */
[----:B------:R-:W-:Y:S05]  /*265d0*/  @!P6 BRA `(.L_x_3227) ;  /* 0x000000000004e947 */ /* 0x000fea0003800000 */
[----:B------:R-:W-:Y:S01]  /*265e0*/  BPT.TRAP 0x1 ;  /* 0x000000040000795c */ /* 0x000fe20000300000 */
.L_x_3227:
[----:B------:R2:W-:Y:S01]  /*265f0*/  SYNCS.ARRIVE.TRANS64.A1T0 RZ, [R6+URZ+0x38870], RZ ;  /* 0x038870ff06ff79a7 */ /* 0x0005e2000810003f */
[----:B------:R-:W-:Y:S05]  /*26600*/  @!P6 BRA `(.L_x_3228) ;  /* 0x000000000004e947 */ /* 0x000fea0003800000 */
[----:B------:R-:W-:Y:S01]  /*26610*/  BPT.TRAP 0x1 ;  /* 0x000000040000795c */ /* 0x000fe20000300000 */
.L_x_3228:
[----:B------:R-:W3:Y:S01]  /*26620*/  SYNCS.PHASECHK.TRANS64.TRYWAIT P0, [R6+URZ+0x38840], R25 ;  /* 0x03884019060075a7 */ /* 0x000ee2000800017f */
[----:B------:R-:W-:Y:S04]  /*26630*/  BSSY B0, `(.L_x_3229) ;  /* 0x0000002000007945 */ /* 0x000fe80003800000 */
[----:B---3--:R-:W-:Y:S05]  /*26640*/  @!P0 BRA `(.L_x_3230) ;  /* 0x000000a0009c8947 */ /* 0x008fea0003800000 */
.L_x_3514:
[----:B------:R-:W-:Y:S05]  /*26650*/  BSYNC B0 ;  /* 0x0000000000007941 */ /* 0x000fea0003800000 */
.L_x_3229:
[----:B------:R-:W4:Y:S01]  /*26660*/  LDL R7, [R1+0x4] ;  /* 0x0000040001077983 */ /* 0x000f220000100800 */
[----:B------:R-:W-:Y:S01]  /*26670*/  ULDC.64 UR4, c[0x0][0x300] ;  /* 0x0000c00000047ab9 */ /* 0x000fe20000000a00 */
[----:B------:R-:W-:Y:S02]  /*26680*/  ULDC.64 UR6, c[0x0][0x2e8] ;  /* 0x0000ba0000067ab9 */ /* 0x000fe40000000a00 */
[----:B------:R0:W5:Y:S01]  /*26690*/  LDL R10, [R1] ;  /* 0x00000000010a7983 */ /* 0x0001620000100800 */
[----:B------:R-:W-:Y:S01]  /*266a0*/  IMAD R0, R20, UR4, RZ ;  /* 0x0000000414007c24 */ /* 0x000fe2000f8e02ff */
[----:B------:R-:W-:Y:S01]  /*266b0*/  LOP3.LUT R11, R33, 0x80, RZ, 0xfc, !PT ;  /* 0x00000080210b7812 */ /* 0x000fe200078efcff */
[----:B-1----:R-:W-:-:S04]  /*266c0*/  IMAD.WIDE.U32 R8, R4, UR4, RZ ;  /* 0x0000000404087c25 */ /* 0x002fc8000f8e00ff */
[----:B------:R-:W-:Y:S01]  /*266d0*/  IMAD R0, R4, UR5, R0 ;  /* 0x0000000504007c24 */ /* 0x000fe2000f8e0200 */
[----:B------:R-:W-:Y:S02]  /*266e0*/  ULDC.64 UR4, c[0x0][0x310] ;  /* 0x0000c40000047ab9 */ /* 0x000fe40000000a00 */
[----:B------:R-:W-:Y:S02]  /*266f0*/  IMAD R21, R21, UR4, RZ ;  /* 0x0000000415157c24 */ /* 0x000fe4000f8e02ff */
[----:B------:R-:W-:Y:S02]  /*26700*/  IMAD.IADD R9, R9, 0x1, R0 ;  /* 0x0000000109097824 */ /* 0x000fe400078e0200 */
[----:B------:R-:W-:-:S04]  /*26710*/  IMAD.WIDE.U32 R8, R3, UR4, R8 ;  /* 0x0000000403087c25 */ /* 0x000fc8000f8e0008 */
[----:B------:R-:W-:Y:S01]  /*26720*/  IMAD R3, R3, UR5, R21 ;  /* 0x0000000503037c24 */ /* 0x000fe2000f8e0215 */
[----:B------:R-:W-:Y:S01]  /*26730*/  ULDC.64 UR4, c[0x0][0x308] ;  /* 0x0000c20000047ab9 */ /* 0x000fe20000000a00 */
[----:B------:R-:W-:Y:S02]  /*26740*/  IMAD.MOV.U32 R2, RZ, RZ, R8 ;  /* 0x000000ffff027224 */ /* 0x000fe400078e0008 */
[----:B------:R-:W-:Y:S02]  /*26750*/  IMAD.IADD R3, R9, 0x1, R3 ;  /* 0x0000000109037824 */ /* 0x000fe400078e0203 */
[----:B------:R-:W-:-:S03]  /*26760*/  IMAD.WIDE.U32 R2, R18, UR4, R2 ;  /* 0x0000000412027c25 */ /* 0x000fc6000f8e0002 */
[----:B------:R-:W-:Y:S01]  /*26770*/  IADD3 R4, P0, R2, UR6, RZ ;  /* 0x0000000602047c10 */ /* 0x000fe2000ff1e0ff */
[----:B----4-:R-:W-:Y:S01]  /*26780*/  IMAD R0, R7, UR4, RZ ;  /* 0x0000000407007c24 */ /* 0x010fe2000f8e02ff */
[----:B------:R-:W-:Y:S01]  /*26790*/  UMOV UR4, 0xffffffff ;  /* 0xffffffff00047882 */ /* 0x000fe20000000000 */
[----:B------:R-:W1:Y:S02]  /*267a0*/  LDC R7, c[0x0][0x2f4] ;  /* 0x0000bd00ff077b82 */ /* 0x000e640000000800 */
[----:B------:R-:W-:-:S05]  /*267b0*/  IMAD R0, R18, UR5, R0 ;  /* 0x0000000512007c24 */ /* 0x000fca000f8e0200 */
[----:B------:R-:W-:Y:S02]  /*267c0*/  IADD3.X R0, R3, UR7, R0, P0, !PT ;  /* 0x0000000703007c10 */ /* 0x000fe400087fe400 */
[----:B-1----:R-:W-:Y:S01]  /*267d0*/  ISETP.GE.AND P1, PT, R11, R7, PT ;  /* 0x000000070b00720c */ /* 0x002fe20003f26270 */
[----:B0-----:R-:W-:-:S12]  /*267e0*/  BRA.DIV UR4, `(.L_x_3231) ;  /* 0x000000a204487947 */ /* 0x001fd8000b800000 */
[----:B------:R-:W0:Y:S01]  /*267f0*/  SHFL.IDX PT, R3, R4, RZ, 0x181f ;  /* 0x00181fff04037589 */ /* 0x000e2200000e0000 */
[----:B-----5:R-:W-:Y:S02]  /*26800*/  LOP3.LUT R10, R10, 0xfffffbff, RZ, 0xc0, !PT ;  /* 0xfffffbff0a0a7812 */ /* 0x020fe400078ec0ff */
[----:B------:R-:W-:Y:S01]  /*26810*/  ISETP.GE.AND P6, PT, R33, R7, PT ;  /* 0x000000072100720c */ /* 0x000fe20003fc6270 */
[----:B------:R-:W1:Y:S01]  /*26820*/  SHFL.IDX PT, R2, R0, RZ, 0x181f ;  /* 0x00181fff00027589 */ /* 0x000e6200000e0000 */
        /* <DEDUP_REMOVED lines=8> */
[----:B-1----:R-:W-:Y:S01]  /*268b0*/  @P4 IMAD.X R2, RZ, RZ, R2, P0 ;  /* 0x000000ffff024224 */ /* 0x002fe200000e0602 */
[----:B------:R-:W-:Y:S01]  /*268c0*/  LOP3.LUT P2, RZ, R10, 0x8, RZ, 0xc0, !PT ;  /* 0x000000080aff7812 */ /* 0x000fe2000784c0ff */
[----:B------:R-:W-:Y:S03]  /*268d0*/  STL [R1], R10 ;  /* 0x0000000a01007387 */ /* 0x000fe60000100800 */
        /* <DEDUP_REMOVED lines=8> */
[----:B------:R-:W1:Y:S01]  /*26960*/  SHFL.IDX PT, R2, R0, 0x1, 0x181f ;  /* 0x00381f0000027f89 */ /* 0x000e6200000e0000 */
[----:B0-----:R-:W-:-:S05]  /*26970*/  @P3 IADD3 R3, P0, R33, R3, RZ ;  /* 0x0000000321033210 */ /* 0x001fca0007f1e0ff */
[----:B-1----:R-:W-:-:S05]  /*26980*/  @P3 IMAD.X R2, RZ, RZ, R2, P0 ;  /* 0x000000ffff023224 */ /* 0x002fca00000e0602 */
[----:B------:R-:W-:-:S04]  /*26990*/  @P3 LOP3.LUT R3, R3, R2, RZ, 0x3c, !PT ;  /* 0x0000000203033212 */ /* 0x000fc800078e3cff */
[----:B------:R-:W-:-:S04]  /*269a0*/  @P3 LOP3.LUT R2, R3, R2, RZ, 0x3c, !PT ;  /* 0x0000000203023212 */ /* 0x000fc800078e3cff */
[----:B------:R-:W-:-:S05]  /*269b0*/  @P3 LOP3.LUT R3, R3, R2, RZ, 0x3c, !PT ;  /* 0x0000000203033212 */ /* 0x000fca00078e3cff */
        /* <DEDUP_REMOVED lines=15> */
[----:B0-----:R-:W-:-:S04]  /*26ab0*/  @P5 IADD3 R3, P0, R33, R3, RZ ;  /* 0x0000000321035210 */ /* 0x001fc80007f1e0ff */
[----:B-1----:R-:W-:-:S04]  /*26ac0*/  @P5 IADD3.X R2, RZ, R2, RZ, P0, !PT ;  /* 0x00000002ff025210 */ /* 0x002fc800007fe4ff */
[----:B------:R-:W-:-:S04]  /*26ad0*/  @P5 LOP3.LUT R3, R3, R2, RZ, 0x3c, !PT ;  /* 0x0000000203035212 */ /* 0x000fc800078e3cff */
[----:B------:R-:W-:-:S04]  /*26ae0*/  @P5 LOP3.LUT R2, R3, R2, RZ, 0x3c, !PT ;  /* 0x0000000203025212 */ /* 0x000fc800078e3cff */
[----:B------:R-:W-:-:S05]  /*26af0*/  @P5 LOP3.LUT R3, R3, R2, RZ, 0x3c, !PT ;  /* 0x0000000203035212 */ /* 0x000fca00078e3cff */
[----:B------:R-:W-:Y:S04]  /*26b00*/  @P5 LDGSTS.E.BYPASS.LTC128B.128 [R5+0x29c00], desc[UR36][R2.64], !P6 ;  /* 0x29c0000002055fae */ /* 0x000fe8000f101d64 */
[----:B------:R0:W-:Y:S04]  /*26b10*/  @P5 LDGSTS.E.BYPASS.LTC128B.128 [R5+0x2dc00], desc[UR36][R2.64+0x80], !P1 ;  /* 0x2dc0008002055fae */ /* 0x0001e8000c901d64 */
        /* <DEDUP_REMOVED lines=19> */
[----:B------:R-:W1:Y:S04]  /*26c50*/  SHFL.IDX PT, R2, R0, 0x6, 0x181f ;  /* 0x00d81f0000027f89 */ /* 0x000e6800000e0000 */
[----:B------:R-:W4:Y:S04]  /*26c60*/  SHFL.IDX PT, R4, R4, 0x7, 0x181f ;  /* 0x00f81f0004047f89 */ /* 0x000f2800000e0000 */
[----:B------:R-:W2:Y:S01]  /*26c70*/  SHFL.IDX PT, R0, R0, 0x7, 0x181f ;  /* 0x00f81f0000007f89 */ /* 0x000ea200000e0000 */
[----:B0-----:R-:W-:-:S05]  /*26c80*/  @P2 IADD3 R3, P0, R33, R3, RZ ;  /* 0x0000000321032210 */ /* 0x001fca0007f1e0ff */
[----:B-1----:R-:W-:-:S05]  /*26c90*/  @P2 IMAD.X R2, RZ, RZ, R2, P0 ;  /* 0x000000ffff022224 */ /* 0x002fca00000e0602 */
[----:B------:R-:W-:-:S04]  /*26ca0*/  @P2 LOP3.LUT R3, R3, R2, RZ, 0x3c, !PT ;  /* 0x0000000203032212 */ /* 0x000fc800078e3cff */
[----:B------:R-:W-:-:S04]  /*26cb0*/  @P2 LOP3.LUT R2, R3, R2, RZ, 0x3c, !PT ;  /* 0x0000000203022212 */ /* 0x000fc800078e3cff */
[----:B------:R-:W-:-:S05]  /*26cc0*/  @P2 LOP3.LUT R3, R3, R2, RZ, 0x3c, !PT ;  /* 0x0000000203032212 */ /* 0x000fca00078e3cff */
[----:B------:R1:W-:Y:S04]  /*26cd0*/  @P2 LDGSTS.E.BYPASS.LTC128B.128 [R5+0x2b400], desc[UR36][R2.64], !P6 ;  /* 0x2b40000002052fae */ /* 0x0003e8000f101d64 */
[----:B--2-4-:R1:W-:Y:S02]  /*26ce0*/  @P2 LDGSTS.E.BYPASS.LTC128B.128 [R5+0x2f400], desc[UR36][R2.64+0x80], !P1 ;  /* 0x2f40008002052fae */ /* 0x0143e4000c901d64 */
.L_x_3532:
[----:B------:R-:W-:Y:S02]  /*26cf0*/  LOP3.LUT P2, RZ, R10, 0x40, RZ, 0xc0, !PT ;  /* 0x000000400aff7812 */ /* 0x000fe4000784c0ff */
[----:B------:R-:W-:-:S11]  /*26d00*/  ISETP.GE.AND P3, PT, R33, R7, PT ;  /* 0x000000072100720c */ /* 0x000fd60003f66270 */
[----:B01----:R-:W-:-:S05]  /*26d10*/  @P2 IADD3 R2, P0, R33, R4, RZ ;  /* 0x0000000421022210 */ /* 0x003fca0007f1e0ff */
        /* <DEDUP_REMOVED lines=9> */
.L_x_3232:
        /* <DEDUP_REMOVED lines=11> */
.L_x_3233:
[----:B0-----:R0:W5:Y:S01]  /*26e60*/  LDL.LU R3, [R1+0x34] ;  /* 0x0000340001037983 */ /* 0x0011620000300800 */
[----:B------:R-:W-:Y:S01]  /*26e70*/  VIADD R0, R22, 0x20400 ;  /* 0x0002040016007836 */ /* 0x000fe20000000000 */
[----:B------:R-:W-:Y:S01]  /*26e80*/  SHF.R.S32.HI R2, RZ, 0x1f, R31 ;  /* 0x0000001fff027819 */ /* 0x000fe2000001141f */
[----:B------:R0:W-:Y:S06]  /*26e90*/  SYNCS.ARRIVE.TRANS64.A1T0 RZ, [R6+URZ+0x38830], RZ ;  /* 0x038830ff06ff79a7 */ /* 0x0001ec000810003f */
[----:B------:R-:W-:Y:S05]  /*26ea0*/  WARPSYNC.ALL ;  /* 0x0000000000007948 */ /* 0x000fea0003800000 */
[----:B------:R-:W-:Y:S01]  /*26eb0*/  BAR.SYNC.DEFER_BLOCKING 0x8, 0x180 ;  /* 0x0206000000007b1d */ /* 0x000fe20000010000 */
[----:B------:R-:W-:-:S05]  /*26ec0*/  LOP3.LUT P1, RZ, R0, 0x3ff, RZ, 0xc0, !PT ;  /* 0x000003ff00ff7812 */ /* 0x000fca000782c0ff */
[----:B------:R-:W-:Y:S01]  /*26ed0*/  ULDC.64 UR4, c[0x0][0x298] ;  /* 0x0000a60000047ab9 */ /* 0x000fe20000000a00 */
[----:B------:R-:W-:Y:S01]  /*26ee0*/  ULDC.64 UR6, c[0x0][0xa00] ;  /* 0x0002800000067ab9 */ /* 0x000fe20000000a00 */
[----:B------:R-:W-:Y:S01]  /*26ef0*/  IMAD R2, R2, UR4, RZ ;  /* 0x0000000402027c24 */ /* 0x000fe2000f8e02ff */
[----:B------:R-:W-:Y:S01]  /*26f00*/  ISETP.NE.U32.AND P0, PT, RZ, UR6, PT ;  /* 0x00000006ff007c0c */ /* 0x000fe2000bf05070 */
[C---:B------:R-:W-:Y:S01]  /*26f10*/  IMAD.WIDE.U32 R26, R31.reuse, UR4, RZ ;  /* 0x000000041f1a7c25 */ /* 0x040fe2000f8e00ff */
[----:B------:R-:W-:Y:S02]  /*26f20*/  BSSY B6, `(.L_x_3234) ;  /* 0x0000017000067945 */ /* 0x000fe40003800000 */
[----:B------:R-:W-:Y:S01]  /*26f30*/  ISETP.NE.AND.EX P0, PT, RZ, UR7, PT, P0 ;  /* 0x00000007ff007c0c */ /* 0x000fe2000bf05300 */
[----:B---3--:R-:W-:-:S03]  /*26f40*/  IMAD R25, R31, UR5, R2 ;  /* 0x000000051f197c24 */ /* 0x008fc6000f8e0202 */
[----:B------:R-:W-:Y:S01]  /*26f50*/  SEL R24, R24, RZ, !P0 ;  /* 0x000000ff18187207 */ /* 0x000fe20004000000 */
[----:B------:R-:W-:Y:S01]  /*26f60*/  IMAD.IADD R25, R27, 0x1, R25 ;  /* 0x000000011b197824 */ /* 0x000fe200078e0219 */
[----:B-----5:R-:W-:Y:S01]  /*26f70*/  SEL R31, R3, RZ, !P0 ;  /* 0x000000ff031f7207 */ /* 0x020fe20004000000 */
[----:B------:R-:W-:Y:S06]  /*26f80*/  @!P1 BRA `(.L_x_3235) ;  /* 0x0000000000409947 */ /* 0x000fec0003800000 */
[----:B------:R-:W-:Y:S01]  /*26f90*/  MOV R2, 0x0 ;  /* 0x0000000000027802 */ /* 0x000fe20000000f00 */
[----:B------:R-:W-:Y:S01]  /*26fa0*/  ULDC.64 UR4, c[0x4][0x1b0] ;  /* 0x01006c0000047ab9 */ /* 0x000fe20000000a00 */
[----:B------:R-:W-:Y:S01]  /*26fb0*/  ULDC.64 UR6, c[0x4][0x1b8] ;  /* 0x01006e0000067ab9 */ /* 0x000fe20000000a00 */
[----:B------:R-:W-:Y:S01]  /*26fc0*/  ULDC.64 UR8, c[0x4][0x120] ;  /* 0x0100480000087ab9 */ /* 0x000fe20000000a00 */
[----:B------:R-:W-:Y:S01]  /*26fd0*/  MOV R4, UR4 ;  /* 0x0000000400047c02 */ /* 0x000fe20008000f00 */
[----:B------:R-:W-:Y:S01]  /*26fe0*/  IMAD.U32 R5, RZ, RZ, UR5 ;  /* 0x00000005ff057e24 */ /* 0x000fe2000f8e00ff */
[----:B------:R-:W1:Y:S01]  /*26ff0*/  LDC.64 R2, c[0x4][R2] ;  /* 0x0100000002027b82 */ /* 0x000e620000000a00 */
[----:B0-----:R-:W-:Y:S01]  /*27000*/  IMAD.U32 R6, RZ, RZ, UR6 ;  /* 0x00000006ff067e24 */ /* 0x001fe2000f8e00ff */
[----:B------:R-:W-:Y:S01]  /*27010*/  MOV R13, RZ ;  /* 0x000000ff000d7202 */ /* 0x000fe20000000f00 */
[----:B------:R-:W-:Y:S02]  /*27020*/  IMAD.U32 R7, RZ, RZ, UR7 ;  /* 0x00000007ff077e24 */ /* 0x000fe4000f8e00ff */
[----:B------:R-:W-:-:S02]  /*27030*/  IMAD.U32 R10, RZ, RZ, UR8 ;  /* 0x00000008ff0a7e24 */ /* 0x000fc4000f8e00ff */
[----:B------:R-:W-:Y:S02]  /*27040*/  IMAD.U32 R11, RZ, RZ, UR9 ;  /* 0x00000009ff0b7e24 */ /* 0x000fe4000f8e00ff */
[----:B------:R-:W-:Y:S02]  /*27050*/  IMAD.MOV.U32 R8, RZ, RZ, 0x70 ;  /* 0x00000070ff087424 */ /* 0x000fe400078e00ff */
[----:B------:R-:W-:-:S07]  /*27060*/  IMAD.MOV.U32 R12, RZ, RZ, 0x1 ;  /* 0x00000001ff0c7424 */ /* 0x000fce00078e00ff */
[----:B------:R-:W-:-:S07]  /*27070*/  LEPC R20, `(.L_x_3235) ;  /* 0x000000001014794e */ /* 0x000fce0000000000 */
[----:B-1----:R-:W-:Y:S05]  /*27080*/  CALL.ABS.NOINC R2 ;  /* 0x0000000002007343 */ /* 0x002fea0003c00000 */
.L_x_3235:
[----:B------:R-:W-:Y:S05]  /*27090*/  BSYNC B6 ;  /* 0x0000000000067941 */ /* 0x000fea0003800000 */
.L_x_3234:
[----:B------:R-:W2:Y:S01]  /*270a0*/  LDL R20, [R1+0x4] ;  /* 0x0000040001147983 */ /* 0x000ea20000100800 */
[----:B------:R-:W1:Y:S01]  /*270b0*/  LDC R7, c[0x0][0x448] ;  /* 0x00011200ff077b82 */ /* 0x000e620000000800 */
[----:B------:R-:W-:Y:S01]  /*270c0*/  ULDC.64 UR4, c[0x0][0x2d8] ;  /* 0x0000b60000047ab9 */ /* 0x000fe20000000a00 */
[----:B------:R-:W-:Y:S01]  /*270d0*/  IMAD.MOV.U32 R2, RZ, RZ, R26 ;  /* 0x000000ffff027224 */ /* 0x000fe200078e001a */
[----:B------:R3:W5:Y:S01]  /*270e0*/  LDL R10, [R1+0x30] ;  /* 0x00003000010a7983 */ /* 0x0007620000100800 */
[----:B------:R-:W-:-:S03]  /*270f0*/  IMAD.MOV.U32 R3, RZ, RZ, R25 ;  /* 0x000000ffff037224 */ /* 0x000fc600078e0019 */
[----:B------:R3:W5:Y:S01]  /*27100*/  LDL R8, [R1+0x28] ;  /* 0x0000280001087983 */ /* 0x0007620000100800 */
[----:B------:R-:W-:Y:S01]  /*27110*/  IMAD.WIDE.U32 R2, R18, UR4, R2 ;  /* 0x0000000412027c25 */ /* 0x000fe2000f8e0002 */
[----:B------:R-:W-:Y:S01]  /*27120*/  LOP3.LUT R9, R33, 0x80, RZ, 0xfc, !PT ;  /* 0x0000008021097812 */ /* 0x000fe200078efcff */
[----:B------:R-:W-:Y:S01]  /*27130*/  ULDC.64 UR6, c[0x0][0x280] ;  /* 0x0000a00000067ab9 */ /* 0x000fe20000000a00 */
[----:B-1----:R-:W-:-:S13]  /*27140*/  ISETP.NE.AND P0, PT, R7, 0x1, PT ;  /* 0x000000010700780c */ /* 0x002fda0003f05270 */
[----:B0-----:R-:W0:Y:S01]  /*27150*/  @P0 LDC R6, c[0x0][0x44c] ;  /* 0x00011300ff060b82 */ /* 0x001e220000000800 */
[----:B--2---:R-:W-:Y:S02]  /*27160*/  IMAD R0, R20, UR4, RZ ;  /* 0x0000000414007c24 */ /* 0x004fe4000f8e02ff */
[----:B------:R-:W1:Y:S02]  /*27170*/  S2R R20, SR_TID.X ;  /* 0x0000000000147919 */ /* 0x000e640000002100 */
        /* <DEDUP_REMOVED lines=8> */
[----:B------:R-:W2:Y:S01]  /*27200*/  @P0 LDC R0, c[0x0][0x450] ;  /* 0x00011400ff000b82 */ /* 0x000ea20000000800 */
[C---:B-1----:R-:W-:Y:S01]  /*27210*/  LOP3.LUT R21, R20.reuse, 0x7f, RZ, 0xc0, !PT ;  /* 0x0000007f14157812 */ /* 0x042fe200078ec0ff */
[----:B------:R-:W-:-:S03]  /*27220*/  IMAD.SHL.U32 R20, R20, 0x10, RZ ;  /* 0x0000001014147824 */ /* 0x000fc600078e00ff */
[----:B------:R-:W-:-:S04]  /*27230*/  SHF.R.U32.HI R21, RZ, 0x3, R21 ;  /* 0x00000003ff157819 */ /* 0x000fc80000011615 */
[----:B------:R-:W-:-:S05]  /*27240*/  LOP3.LUT R20, R21, 0x70, R20, 0xf8, !PT ;  /* 0x0000007015147812 */ /* 0x000fca00078ef814 */
[----:B------:R-:W-:-:S04]  /*27250*/  IMAD R5, R17, 0x80, R20 ;  /* 0x0000008011057824 */ /* 0x000fc800078e0214 */
[----:B0-----:R-:W-:-:S04]  /*27260*/  @P0 IMAD.HI.U32 R6, R5, R6, RZ ;  /* 0x0000000605060227 */ /* 0x001fc800078e00ff */
[----:B------:R-:W-:Y:S01]  /*27270*/  IMAD.MOV.U32 R4, RZ, RZ, R5 ;  /* 0x000000ffff047224 */ /* 0x000fe200078e0005 */
[----:B--2---:R-:W-:Y:S01]  /*27280*/  @P0 SHF.R.U32.HI R4, RZ, R0, R6 ;  /* 0x00000000ff040219 */ /* 0x004fe20000011606 */
[----:B------:R-:W0:Y:S03]  /*27290*/  S2R R20, SR_TID.X ;  /* 0x0000000000147919 */ /* 0x000e260000002100 */
        /* <DEDUP_REMOVED lines=20> */
[----:B---3--:R-:W-:Y:S06]  /*273e0*/  BRA.DIV UR4, `(.L_x_3236) ;  /* 0x000000a2040c7947 */ /* 0x008fec000b800000 */
[----:B------:R-:W0:Y:S01]  /*273f0*/  SHFL.IDX PT, R3, R0, RZ, 0x181f ;  /* 0x00181fff00037589 */ /* 0x000e2200000e0000 */
[----:B-----5:R-:W-:Y:S02]  /*27400*/  IMAD R5, R10, R7, RZ ;  /* 0x000000070a057224 */ /* 0x020fe400078e02ff */
[----:B------:R-:W-:Y:S01]  /*27410*/  IMAD R17, R17, 0x80, R9 ;  /* 0x0000008011117824 */ /* 0x000fe200078e0209 */
        /* <DEDUP_REMOVED lines=78> */
.L_x_3549:
        /* <DEDUP_REMOVED lines=11> */
.L_x_3238:
[----:B------:R-:W-:Y:S05]  /*279b0*/  BSYNC B0 ;  /* 0x0000000000007941 */ /* 0x000fea0003800000 */
.L_x_3237:
[----:B------:R-:W-:Y:S01]  /*279c0*/  NOP ;  /* 0x0000000000007918 */ /* 0x000fe20000000000 */
[----:B------:R-:W-:-:S13]  /*279d0*/  PLOP3.LUT P0, PT, PT, PT, PT, 0x80, 0x0 ;  /* 0x000000000000781c */ /* 0x000fda0003f0f070 */
.L_x_3239:
        /* <DEDUP_REMOVED lines=14> */
[----:B0-----:R-:W2:Y:S01]  /*27ac0*/  LDL R2, [R1+0x2c] ;  /* 0x00002c0001027983 */ /* 0x001ea20000100800 */
[----:B------:R0:W-:Y:S01]  /*27ad0*/  SYNCS.ARRIVE.TRANS64.A1T0 RZ, [R22+URZ+0x38800], RZ ;  /* 0x038800ff16ff79a7 */ /* 0x0001e2000810003f */
[----:B------:R-:W-:Y:S01]  /*27ae0*/  BSSY B0, `(.L_x_3240) ;  /* 0x0000004000007945 */ /* 0x000fe20003800000 */
[----:B------:R-:W1:Y:S01]  /*27af0*/  SYNCS.PHASECHK.TRANS64.TRYWAIT P0, [R22+URZ+0x38820], R3 ;  /* 0x03882003160075a7 */ /* 0x000e62000800017f */
[----:B--2---:R-:W-:Y:S02]  /*27b00*/  ISETP.GE.AND P1, PT, R2, 0x2, PT ;  /* 0x000000020200780c */ /* 0x004fe40003f26270 */
[----:B01----:R-:W-:Y:S11]  /*27b10*/  @!P0 BRA `(.L_x_3241) ;  /* 0x000000a4000c8947 */ /* 0x003ff60003800000 */
.L_x_3550:
[----:B------:R-:W-:Y:S05]  /*27b20*/  BSYNC B0 ;  /* 0x0000000000007941 */ /* 0x000fea0003800000 */
.L_x_3240:
[----:B------:R-:W-:Y:S05]  /*27b30*/  @!P1 BRA `(.L_x_3242) ;  /* 0x0000001800949947 */ /* 0x000fea0003800000 */
[----:B------:R-:W2:Y:S01]  /*27b40*/  LDL.LU R0, [R1+0x2c] ;  /* 0x00002c0001007983 */ /* 0x000ea20000300800 */
[----:B------:R-:W-:Y:S02]  /*27b50*/  IMAD.MOV.U32 R9, RZ, RZ, R30 ;  /* 0x000000ffff097224 */ /* 0x000fe400078e001e */
[----:B------:R-:W-:Y:S02]  /*27b60*/  IMAD.MOV.U32 R10, RZ, RZ, R34 ;  /* 0x000000ffff0a7224 */ /* 0x000fe400078e0022 */
[----:B--2---:R-:W-:-:S07]  /*27b70*/  VIADD R31, R0, 0xfffffffe ;  /* 0xfffffffe001f7836 */ /* 0x004fce0000000000 */
.L_x_3262:
[----:B0-----:R-:W2:Y:S01]  /*27b80*/  LDL R3, [R1] ;  /* 0x0000000001037983 */ /* 0x001ea20000100800 */
[----:B------:R-:W0:Y:S03]  /*27b90*/  LDC R5, c[0x0][0x430] ;  /* 0x00010c00ff057b82 */ /* 0x000e260000000800 */
[----:B-1----:R-:W3:Y:S04]  /*27ba0*/  LDL R2, [R1+0x8] ;  /* 0x0000080001027983 */ /* 0x002ee80000100800 */
[----:B------:R-:W4:Y:S01]  /*27bb0*/  LDL R6, [R1+0xc] ;  /* 0x00000c0001067983 */ /* 0x000f220000100800 */
[----:B------:R-:W1:Y:S01]  /*27bc0*/  S2R R0, SR_TID.X ;  /* 0x0000000000007919 */ /* 0x000e620000002100 */
[----:B0-----:R-:W-:-:S13]  /*27bd0*/  ISETP.NE.AND P0, PT, R5, 0x1, PT ;  /* 0x000000010500780c */ /* 0x001fda0003f05270 */
[----:B------:R-:W0:Y:S01]  /*27be0*/  @P0 LDC R4, c[0x0][0x434] ;  /* 0x00010d00ff040b82 */ /* 0x000e220000000800 */
[----:B-1----:R-:W-:Y:S01]  /*27bf0*/  LOP3.LUT R0, R0, 0x7f, RZ, 0xc0, !PT ;  /* 0x0000007f00007812 */ /* 0x002fe200078ec0ff */
[----:B------:R-:W-:Y:S05]  /*27c00*/  YIELD ;  /* 0x0000000000007946 */ /* 0x000fea0003800000 */
[----:B------:R-:W-:Y:S01]  /*27c10*/  ULDC.64 UR4, c[0x0][0x428] ;  /* 0x00010a0000047ab9 */ /* 0x000fe20000000a00 */
[----:B--2---:R-:W-:Y:S02]  /*27c20*/  LOP3.LUT P2, RZ, R3, 0x4, RZ, 0xc0, !PT ;  /* 0x0000000403ff7812 */ /* 0x004fe4000784c0ff */
[----:B------:R-:W-:-:S02]  /*27c30*/  SHF.R.U32.HI R3, RZ, 0x3, R0 ;  /* 0x00000003ff037819 */ /* 0x000fc40000011600 */
[----:B------:R-:W1:Y:S03]  /*27c40*/  @P0 LDC R0, c[0x0][0x438] ;  /* 0x00010e00ff000b82 */ /* 0x000e660000000800 */
[----:B------:R-:W-:-:S05]  /*27c50*/  IMAD R3, R31, 0x80, R3 ;  /* 0x000000801f037824 */ /* 0x000fca00078e0203 */
[----:B---3--:R-:W-:-:S05]  /*27c60*/  IADD3 R3, R33, R3, R2 ;  /* 0x0000000321037210 */ /* 0x008fca0007ffe002 */
[----:B0-----:R-:W-:Y:S01]  /*27c70*/  @P0 IMAD.HI.U32 R4, R3, R4, RZ ;  /* 0x0000000403040227 */ /* 0x001fe200078e00ff */
[----:B------:R-:W-:-:S04]  /*27c80*/  MOV R2, R3 ;  /* 0x0000000300027202 */ /* 0x000fc80000000f00 */
[----:B-1----:R-:W-:-:S05]  /*27c90*/  @P0 SHF.R.U32.HI R2, RZ, R0, R4 ;  /* 0x00000000ff020219 */ /* 0x002fca0000011604 */
[----:B------:R-:W-:-:S04]  /*27ca0*/  IMAD.MOV R0, RZ, RZ, -R2 ;  /* 0x000000ffff007224 */ /* 0x000fc800078e0a02 */
[----:B------:R-:W-:Y:S01]  /*27cb0*/  IMAD R5, R5, R0, R3 ;  /* 0x0000000005057224 */ /* 0x000fe200078e0203 */
[----:B------:R-:W-:Y:S01]  /*27cc0*/  SHF.R.S32.HI R3, RZ, 0x1f, R2 ;  /* 0x0000001fff037819 */ /* 0x000fe20000011402 */
[----:B----4-:R-:W-:-:S04]  /*27cd0*/  IMAD R0, R6, UR4, RZ ;  /* 0x0000000406007c24 */ /* 0x010fc8000f8e02ff */
[C---:B------:R-:W-:Y:S02]  /*27ce0*/  IMAD R0, R37.reuse, UR5, R0 ;  /* 0x0000000525007c24 */ /* 0x040fe4000f8e0200 */
[----:B------:R-:W-:Y:S01]  /*27cf0*/  IMAD.WIDE.U32 R2, R37, UR4, R2 ;  /* 0x0000000425027c25 */ /* 0x000fe2000f8e0002 */
[----:B------:R-:W-:-:S03]  /*27d00*/  ULDC.64 UR4, c[0x0][0x418] ;  /* 0x0001060000047ab9 */ /* 0x000fc60000000a00 */
[----:B------:R-:W-:Y:S01]  /*27d10*/  IMAD.IADD R0, R0, 0x1, R3 ;  /* 0x0000000100007824 */ /* 0x000fe200078e0203 */
[----:B------:R-:W-:-:S04]  /*27d20*/  LEA R6, P0, R2, UR4, 0x2 ;  /* 0x0000000402067c11 */ /* 0x000fc8000f8010ff */
[----:B------:R-:W-:-:S05]  /*27d30*/  LEA.HI.X R7, R2, UR5, R0, 0x2, P0 ;  /* 0x0000000502077c11 */ /* 0x000fca00080f1400 */
[----:B------:R-:W2:Y:S01]  /*27d40*/  LDG.E R6, desc[UR36][R6.64] ;  /* 0x0000002406067981 */ /* 0x000ea2000c1e1900 */
        /* <DEDUP_REMOVED lines=10> */
.L_x_3243:
[----:B------:R-:W-:Y:S01]  /*27df0*/  IMAD R0, R30, 0x8, R22 ;  /* 0x000000081e007824 */ /* 0x000fe200078e0216 */
[----:B------:R-:W-:Y:S01]  /*27e00*/  SHF.L.U32 R21, R34, 0x1f, RZ ;  /* 0x0000001f22157819 */ /* 0x000fe200000006ff */
[----:B------:R-:W-:Y:S01]  /*27e10*/  BSSY B0, `(.L_x_3244) ;  /* 0x0000004000007945 */ /* 0x000fe20003800000 */
[----:B------:R-:W-:Y:S02]  /*27e20*/  SHF.R.S32.HI R17, RZ, 0x1f, R5 ;  /* 0x0000001fff117819 */ /* 0x000fe40000011405 */
[----:B------:R-:W0:Y:S02]  /*27e30*/  SYNCS.PHASECHK.TRANS64.TRYWAIT P0, [R0+URZ+0x38880], R21 ;  /* 0x03888015000075a7 */ /* 0x000e24000800017f */
[----:B0-----:R-:W-:Y:S05]  /*27e40*/  @!P0 BRA `(.L_x_3245) ;  /* 0x000000a000548947 */ /* 0x001fea0003800000 */
.L_x_3551:
[----:B------:R-:W-:Y:S05]  /*27e50*/  BSYNC B0 ;  /* 0x0000000000007941 */ /* 0x000fea0003800000 */
.L_x_3244:
        /* <DEDUP_REMOVED lines=22> */
[----:B------:R-:W-:Y:S01]  /*27fc0*/  IMAD R7, R18, UR5, R7 ;  /* 0x0000000512077c24 */ /* 0x000fe2000f8e0207 */
[----:B---3--:R-:W-:-:S04]  /*27fd0*/  LEA R4, R30, R13, 0xf ;  /* 0x0000000d1e047211 */ /* 0x008fc800078e78ff */
[----:B------:R-:W-:Y:S01]  /*27fe0*/  IADD3.X R7, R7, UR7, R3, P0, !PT ;  /* 0x0000000707077c10 */ /* 0x000fe200087fe403 */
[----:B------:R-:W-:Y:S06]  /*27ff0*/  BRA.DIV UR4, `(.L_x_3246) ;  /* 0x0000009e04fc7947 */ /* 0x000fec000b800000 */
        /* <DEDUP_REMOVED lines=41> */
[----:B-1----:R-:W-:-:S04]  /*28290*/  IADD3 R2, P0, R33, R2, RZ ;  /* 0x0000000221027210 */ /* 0x002fc80007f1e0ff */
[----:B--2---:R-:W-:-:S05]  /*282a0*/  IADD3.X R3, RZ, R3, RZ, P0, !PT ;  /* 0x00000003ff037210 */ /* 0x004fca00007fe4ff */
[----:B------:R-:W-:Y:S04]  /*282b0*/  LDGSTS.E.BYPASS.LTC128B.128 [R4+0x13400], desc[UR36][R2.64], !P3 ;  /* 0x1340000002047fae */ /* 0x000fe8000d901d64 */
[----:B------:R1:W-:Y:S04]  /*282c0*/  LDGSTS.E.BYPASS.LTC128B.128 [R4+0x17400], desc[UR36][R2.64+0x80], !P2 ;  /* 0x1740008002047fae */ /* 0x0003e8000d101d64 */
[----:B-1-3--:R1:W2:Y:S02]  /*282d0*/  SHFL.IDX PT, R2, R8, 0x7, 0x181f ;  /* 0x00f81f0008027f89 */ /* 0x00a2a400000e0000 */
.L_x_3569:
        /* <DEDUP_REMOVED lines=9> */
.L_x_3247:
[----:B------:R-:W-:Y:S02]  /*28370*/  PLOP3.LUT P2, PT, P2, P0, PT, 0xa2, 0x0 ;  /* 0x000000000000781c */ /* 0x000fe40001741472 */
[----:B------:R-:W-:-:S08]  /*28380*/  @P0 R2UR P2, UR4, R0 ;  /* 0x00000000000402ca */ /* 0x000fd00000040000 */
[----:B------:R-:W-:-:S05]  /*28390*/  @P0 PLOP3.LUT P0, PT, P2, PT, PT, 0x80, 0x0 ;  /* 0x000000000000081c */ /* 0x000fca000170f070 */
[----:B------:R-:W-:Y:S01]  /*283a0*/  @!P2 SYNCS.ARRIVE.TRANS64.RED.A0T1 RZ, [UR4+0x38870], RZ ;  /* 0x038870ffffffa9a7 */ /* 0x000fe20008200404 */
[----:B------:R-:W-:Y:S07]  /*283b0*/  @!P2 ARRIVES.LDGSTSBAR.64.TRANSCNT [UR4+0x38870] ;  /* 0x03887000ff00a9b0 */ /* 0x000fee0008000a84 */
[----:B------:R-:W-:Y:S05]  /*283c0*/  @P0 BRA.U.ANY `(.L_x_3247) ;  /* 0xfffffffd00e80947 */ /* 0x000fea000393ffff */
[----:B------:R-:W-:Y:S01]  /*283d0*/  NOP ;  /* 0x0000000000007918 */ /* 0x000fe20000000000 */
[----:B--2---:R-:W2:Y:S02]  /*283e0*/  LDL R2, [R1] ;  /* 0x0000000001027983 */ /* 0x004ea40000100800 */
[----:B--2---:R-:W-:-:S13]  /*283f0*/  LOP3.LUT P3, RZ, R2, 0x4, RZ, 0xc0, !PT ;  /* 0x0000000402ff7812 */ /* 0x004fda000786c0ff */
[----:B------:R-:W-:Y:S05]  /*28400*/  @!P3 BRA `(.L_x_3248) ;  /* 0x000000000004b947 */ /* 0x000fea0003800000 */
[----:B------:R-:W-:Y:S01]  /*28410*/  BPT.TRAP 0x1 ;  /* 0x000000040000795c */ /* 0x000fe20000300000 */
.L_x_3248:
[----:B------:R2:W-:Y:S01]  /*28420*/  SYNCS.ARRIVE.TRANS64.A1T0 RZ, [R0+URZ+0x38870], RZ ;  /* 0x038870ff00ff79a7 */ /* 0x0005e2000810003f */
[----:B------:R-:W-:Y:S05]  /*28430*/  @!P3 BRA `(.L_x_3249) ;  /* 0x000000000004b947 */ /* 0x000fea0003800000 */
[----:B------:R-:W-:Y:S01]  /*28440*/  BPT.TRAP 0x1 ;  /* 0x000000040000795c */ /* 0x000fe20000300000 */
.L_x_3249:
[----:B------:R-:W3:Y:S01]  /*28450*/  SYNCS.PHASECHK.TRANS64.TRYWAIT P0, [R0+URZ+0x38840], R21 ;  /* 0x03884015000075a7 */ /* 0x000ee2000800017f */
[----:B------:R-:W-:Y:S04]  /*28460*/  BSSY B0, `(.L_x_3250) ;  /* 0x0000002000007945 */ /* 0x000fe80003800000 */
[----:B---3--:R-:W-:Y:S05]  /*28470*/  @!P0 BRA `(.L_x_3251) ;  /* 0x000000a400248947 */ /* 0x008fea0003800000 */
.L_x_3570:
[----:B------:R-:W-:Y:S05]  /*28480*/  BSYNC B0 ;  /* 0x0000000000007941 */ /* 0x000fea0003800000 */
.L_x_3250:
[----:B-1----:R-:W4:Y:S01]  /*28490*/  LDL R8, [R1+0x4] ;  /* 0x0000040001087983 */ /* 0x002f220000100800 */
[----:B------:R-:W-:Y:S01]  /*284a0*/  ULDC.64 UR4, c[0x0][0x300] ;  /* 0x0000c00000047ab9 */ /* 0x000fe20000000a00 */
[----:B------:R-:W-:Y:S01]  /*284b0*/  ULDC.64 UR6, c[0x0][0x2e8] ;  /* 0x0000ba0000067ab9 */ /* 0x000fe20000000a00 */
[----:B------:R-:W-:Y:S01]  /*284c0*/  IMAD R7, R17, UR4, RZ ;  /* 0x0000000411077c24 */ /* 0x000fe2000f8e02ff */
[----:B------:R-:W-:Y:S01]  /*284d0*/  LOP3.LUT R11, R33, 0x80, RZ, 0xfc, !PT ;  /* 0x00000080210b7812 */ /* 0x000fe200078efcff */
[----:B------:R-:W-:-:S04]  /*284e0*/  IMAD.WIDE.U32 R2, R5, UR4, RZ ;  /* 0x0000000405027c25 */ /* 0x000fc8000f8e00ff */
        /* <DEDUP_REMOVED lines=19> */
[----:B------:R-:W4:Y:S01]  /*28620*/  SHFL.IDX PT, R3, R5, RZ, 0x181f ;  /* 0x00181fff05037589 */ /* 0x000f2200000e0000 */
[----:B-1----:R-:W-:-:S05]  /*28630*/  IADD3 R2, P0, R33, R2, RZ ;  /* 0x0000000221027210 */ /* 0x002fca0007f1e0ff */
[----:B----4-:R-:W-:-:S05]  /*28640*/  IMAD.X R3, RZ, RZ, R3, P0 ;  /* 0x000000ffff037224 */ /* 0x010fca00000e0603 */
[----:B------:R-:W-:Y:S01]  /*28650*/  @!PT LDS RZ, [RZ] ;  /* 0x00000000fffff984 */ /* 0x000fe20000000800 */
[----:B------:R-:W-:Y:S04]  /*28660*/  LDGSTS.E.BYPASS.LTC128B.128 [R4+0x28400], desc[UR36][R2.64], !P3 ;  /* 0x2840000002047fae */ /* 0x000fe8000d901d64 */
[----:B------:R1:W-:Y:S04]  /*28670*/  LDGSTS.E.BYPASS.LTC128B.128 [R4+0x2c400], desc[UR36][R2.64+0x80], !P2 ;  /* 0x2c40008002047fae */ /* 0x0003e8000d101d64 */
[----:B-1----:R-:W1:Y:S04]  /*28680*/  SHFL.IDX PT, R2, R6, 0x1, 0x181f ;  /* 0x00381f0006027f89 */ /* 0x002e6800000e0000 */
[----:B------:R-:W4:Y:S01]  /*28690*/  SHFL.IDX PT, R3, R5, 0x1, 0x181f ;  /* 0x00381f0005037f89 */ /* 0x000f2200000e0000 */
[----:B-1----:R-:W-:-:S05]  /*286a0*/  IADD3 R2, P0, R33, R2, RZ ;  /* 0x0000000221027210 */ /* 0x002fca0007f1e0ff */
[----:B----4-:R-:W-:-:S05]  /*286b0*/  IMAD.X R3, RZ, RZ, R3, P0 ;  /* 0x000000ffff037224 */ /* 0x010fca00000e0603 */
        /* <DEDUP_REMOVED lines=16> */
[----:B-1----:R-:W-:-:S04]  /*287c0*/  IADD3 R2, P0, R33, R2, RZ ;  /* 0x0000000221027210 */ /* 0x002fc80007f1e0ff */
[----:B----4-:R-:W-:-:S05]  /*287d0*/  IADD3.X R3, RZ, R3, RZ, P0, !PT ;  /* 0x00000003ff037210 */ /* 0x010fca00007fe4ff */
        /* <DEDUP_REMOVED lines=9> */
[----:B------:R-:W4:Y:S04]  /*28870*/  SHFL.IDX PT, R3, R5, 0x6, 0x181f ;  /* 0x00d81f0005037f89 */ /* 0x000f2800000e0000 */
[----:B------:R-:W0:Y:S01]  /*28880*/  SHFL.IDX PT, R5, R5, 0x7, 0x181f ;  /* 0x00f81f0005057f89 */ /* 0x000e2200000e0000 */
[----:B-1----:R-:W-:-:S05]  /*28890*/  IADD3 R2, P0, R33, R2, RZ ;  /* 0x0000000221027210 */ /* 0x002fca0007f1e0ff */
[----:B----4-:R-:W-:-:S05]  /*288a0*/  IMAD.X R3, RZ, RZ, R3, P0 ;  /* 0x000000ffff037224 */ /* 0x010fca00000e0603 */
[----:B------:R-:W-:Y:S04]  /*288b0*/  LDGSTS.E.BYPASS.LTC128B.128 [R4+0x2b400], desc[UR36][R2.64], !P3 ;  /* 0x2b40000002047fae */ /* 0x000fe8000d901d64 */
[----:B------:R1:W-:Y:S04]  /*288c0*/  LDGSTS.E.BYPASS.LTC128B.128 [R4+0x2f400], desc[UR36][R2.64+0x80], !P2 ;  /* 0x2f40008002047fae */ /* 0x0003e8000d101d64 */
[----:B01----:R1:W4:Y:S02]  /*288d0*/  SHFL.IDX PT, R2, R6, 0x7, 0x181f ;  /* 0x00f81f0006027f89 */ /* 0x00332400000e0000 */
.L_x_3588:
        /* <DEDUP_REMOVED lines=9> */
.L_x_3253:
[----:B------:R-:W-:Y:S02]  /*28970*/  PLOP3.LUT P2, PT, P2, P0, PT, 0xa2, 0x0 ;  /* 0x000000000000781c */ /* 0x000fe40001741472 */
[----:B------:R-:W-:-:S08]  /*28980*/  @P0 R2UR P2, UR4, R0 ;  /* 0x00000000000402ca */ /* 0x000fd00000040000 */
[----:B------:R-:W-:-:S05]  /*28990*/  @P0 PLOP3.LUT P0, PT, P2, PT, PT, 0x80, 0x0 ;  /* 0x000000000000081c */ /* 0x000fca000170f070 */
[----:B------:R-:W-:Y:S01]  /*289a0*/  @!P2 SYNCS.ARRIVE.TRANS64.RED.A0T1 RZ, [UR4+0x38830], RZ ;  /* 0x038830ffffffa9a7 */ /* 0x000fe20008200404 */
[----:B------:R-:W-:Y:S07]  /*289b0*/  @!P2 ARRIVES.LDGSTSBAR.64.TRANSCNT [UR4+0x38830] ;  /* 0x03883000ff00a9b0 */ /* 0x000fee0008000a84 */
[----:B------:R-:W-:Y:S05]  /*289c0*/  @P0 BRA.U.ANY `(.L_x_3253) ;  /* 0xfffffffd00e80947 */ /* 0x000fea000393ffff */
[----:B------:R-:W-:Y:S01]  /*289d0*/  NOP ;  /* 0x0000000000007918 */ /* 0x000fe20000000000 */
[----:B0-----:R-:W4:Y:S02]  /*289e0*/  LDL R2, [R1] ;  /* 0x0000000001027983 */ /* 0x001f240000100800 */
[----:B----4-:R-:W-:-:S13]  /*289f0*/  LOP3.LUT P3, RZ, R2, 0x4, RZ, 0xc0, !PT ;  /* 0x0000000402ff7812 */ /* 0x010fda000786c0ff */
[----:B------:R-:W-:Y:S05]  /*28a00*/  @!P3 BRA `(.L_x_3254) ;  /* 0x000000000004b947 */ /* 0x000fea0003800000 */
[----:B------:R-:W-:Y:S01]  /*28a10*/  BPT.TRAP 0x1 ;  /* 0x000000040000795c */ /* 0x000fe20000300000 */
.L_x_3254:
[----:B------:R2:W-:Y:S02]  /*28a20*/  SYNCS.ARRIVE.TRANS64.A1T0 RZ, [R0+URZ+0x38830], RZ ;  /* 0x038830ff00ff79a7 */ /* 0x0005e4000810003f */
[----:B--23--:R-:W-:-:S05]  /*28a30*/  IMAD.U32 R0, RZ, RZ, UR38 ;  /* 0x00000026ff007e24 */ /* 0x00cfca000f8e00ff */
[----:B------:R-:W-:-:S13]  /*28a40*/  ISETP.NE.AND P0, PT, R0, 0x3, PT ;  /* 0x000000030000780c */ /* 0x000fda0003f05270 */
[----:B------:R-:W-:Y:S05]  /*28a50*/  @!P0 BRA `(.L_x_3255) ;  /* 0x0000000000048947 */ /* 0x000fea0003800000 */
[----:B------:R-:W-:Y:S01]  /*28a60*/  BPT.TRAP 0x1 ;  /* 0x000000040000795c */ /* 0x000fe20000300000 */
.L_x_3255:
[----:B------:R-:W-:Y:S01]  /*28a70*/  LOP3.LUT R0, R10, 0x1, RZ, 0x3c, !PT ;  /* 0x000000010a007812 */ /* 0x000fe200078e3cff */
[----:B------:R-:W-:Y:S01]  /*28a80*/  IMAD R2, R9, 0x8, R22 ;  /* 0x0000000809027824 */ /* 0x000fe200078e0216 */
[----:B------:R-:W-:Y:S02]  /*28a90*/  BSSY B0, `(.L_x_3256) ;  /* 0x0000004000007945 */ /* 0x000fe40003800000 */
[----:B------:R-:W-:-:S04]  /*28aa0*/  SHF.L.U32 R0, R0, 0x1f, RZ ;  /* 0x0000001f00007819 */ /* 0x000fc800000006ff */
[----:B------:R-:W0:Y:S02]  /*28ab0*/  SYNCS.PHASECHK.TRANS64.TRYWAIT P2, [R2+URZ+0x38870], R0 ;  /* 0x03887000020075a7 */ /* 0x000e24000804017f */
[----:B0-----:R-:W-:Y:S05]  /*28ac0*/  @!P2 BRA `(.L_x_3257) ;  /* 0x000000a400e8a947 */ /* 0x001fea0003800000 */
.L_x_3589:
[----:B------:R-:W-:Y:S05]  /*28ad0*/  BSYNC B0 ;  /* 0x0000000000007941 */ /* 0x000fea0003800000 */
.L_x_3256:
[----:B------:R-:W2:Y:S02]  /*28ae0*/  LDL R3, [R1] ;  /* 0x0000000001037983 */ /* 0x000ea40000100800 */
[----:B--2---:R-:W-:-:S13]  /*28af0*/  LOP3.LUT P2, RZ, R3, 0x4, RZ, 0xc0, !PT ;  /* 0x0000000403ff7812 */ /* 0x004fda000784c0ff */
[----:B------:R-:W-:Y:S05]  /*28b00*/  @!P2 BRA `(.L_x_3258) ;  /* 0x000000000004a947 */ /* 0x000fea0003800000 */
[----:B------:R-:W-:Y:S01]  /*28b10*/  BPT.TRAP 0x1 ;  /* 0x000000040000795c */ /* 0x000fe20000300000 */
.L_x_3258:
[----:B------:R-:W-:Y:S01]  /*28b20*/  SHF.L.U32 R3, R10, 0x1f, RZ ;  /* 0x0000001f0a037819 */ /* 0x000fe200000006ff */
[----:B0-----:R-:W-:-:S03]  /*28b30*/  IMAD.SHL.U32 R0, R9, 0x8000, RZ ;  /* 0x0000800009007824 */ /* 0x001fc600078e00ff */
[----:B------:R-:W0:Y:S02]  /*28b40*/  SYNCS.PHASECHK.TRANS64.TRYWAIT P2, [R2+URZ+0x38860], R3 ;  /* 0x03886003020075a7 */ /* 0x000e24000804017f */
[----:B0-----:R-:W-:Y:S05]  /*28b50*/  @!P2 BRA `(.L_x_3259) ;  /* 0x000000a400d8a947 */ /* 0x001fea0003800000 */
.L_x_3590:
[----:B------:R-:W2:Y:S04]  /*28b60*/  LDL R4, [R1] ;  /* 0x0000000001047983 */ /* 0x000ea80000100800 */
[----:B------:R-:W3:Y:S01]  /*28b70*/  LDL R8, [R1+0x24] ;  /* 0x0000240001087983 */ /* 0x000ee20000100800 */
[----:B0-----:R-:W-:Y:S01]  /*28b80*/  LOP3.LUT R3, R0, R28, RZ, 0xfc, !PT ;  /* 0x0000001c00037212 */ /* 0x001fe200078efcff */
[----:B------:R-:W-:Y:S05]  /*28b90*/  WARPSYNC.ALL ;  /* 0x0000000000007948 */ /* 0x000fea0003800000 */
[----:B------:R-:W4:Y:S01]  /*28ba0*/  LDL R20, [R1+0x18] ;  /* 0x0000180001147983 */ /* 0x000f220000100800 */
[----:B------:R-:W-:-:S02]  /*28bb0*/  IMAD.IADD R3, R22, 0x1, R3 ;  /* 0x0000000116037824 */ /* 0x000fc400078e0203 */
[C---:B------:R-:W-:Y:S01]  /*28bc0*/  VIADD R21, R0.reuse, 0x2000 ;  /* 0x0000200000157836 */ /* 0x040fe20000000000 */
[----:B------:R-:W5:Y:S01]  /*28bd0*/  LDL R25, [R1+0x14] ;  /* 0x0000140001197983 */ /* 0x000f620000100800 */
[----:B------:R-:W-:Y:S01]  /*28be0*/  VIADD R17, R0, 0x6000 ;  /* 0x0000600000117836 */ /* 0x000fe20000000000 */
[----:B--2---:R-:W-:Y:S02]  /*28bf0*/  LOP3.LUT P2, RZ, R4, 0x4, RZ, 0xc0, !PT ;  /* 0x0000000404ff7812 */ /* 0x004fe4000784c0ff */
[----:B-1----:R3:W0:Y:S02]  /*28c00*/  LDSM.16.MT88.4 R4, [R3+0x10400] ;  /* 0x010400000304783b */ /* 0x0026240000004200 */
[----:B---3--:R-:W-:-:S05]  /*28c10*/  IADD3 R3, R22, R8, R0 ;  /* 0x0000000816037210 */ /* 0x008fca0007ffe000 */
[----:B------:R-:W1:Y:S01]  /*28c20*/  LDSM.16.MT88.4 R8, [R3+0x10400] ;  /* 0x010400000308783b */ /* 0x000e620000004200 */
[C-C-:B0-----:R-:W-:Y:S02]  /*28c30*/  PRMT R12, R4.reuse, 0x6420, R5.reuse ;  /* 0x00006420040c7816 */ /* 0x141fe40000000005 */
[----:B------:R-:W-:Y:S02]  /*28c40*/  PRMT R13, R4, 0x7531, R5 ;  /* 0x00007531040d7816 */ /* 0x000fe40000000005 */
[----:B------:R-:W-:Y:S02]  /*28c50*/  LOP3.LUT R4, R0, R29, RZ, 0xfc, !PT ;  /* 0x0000001d00047212 */ /* 0x000fe400078efcff */
[C-C-:B------:R-:W-:Y:S02]  /*28c60*/  PRMT R14, R6.reuse, 0x6420, R7.reuse ;  /* 0x00006420060e7816 */ /* 0x140fe40000000007 */
[----:B------:R-:W-:Y:S02]  /*28c70*/  PRMT R15, R6, 0x7531, R7 ;  /* 0x00007531060f7816 */ /* 0x000fe40000000007 */
[----:B------:R-:W-:-:S02]  /*28c80*/  IADD3 R4, R23, R4, RZ ;  /* 0x0000000417047210 */ /* 0x000fc40007ffe0ff */
[----:B-1----:R-:W-:-:S03]  /*28c90*/  PRMT R5, R8, 0x7531, R9 ;  /* 0x0000753108057816 */ /* 0x002fc60000000009 */
[----:B------:R0:W-:Y:S01]  /*28ca0*/  STSM.16.M88.4 [R4], R12 ;  /* 0x0000000c04007844 */ /* 0x0001e20000000200 */
[C-C-:B------:R-:W-:Y:S02]  /*28cb0*/  PRMT R6, R10.reuse, 0x6420, R11.reuse ;  /* 0x000064200a067816 */ /* 0x140fe4000000000b */
[----:B------:R-:W-:Y:S02]  /*28cc0*/  PRMT R7, R10, 0x7531, R11 ;  /* 0x000075310a077816 */ /* 0x000fe4000000000b */
[----:B0-----:R-:W-:Y:S02]  /*28cd0*/  PRMT R4, R8, 0x6420, R9 ;  /* 0x0000642008047816 */ /* 0x001fe40000000009 */
[----:B------:R-:W-:Y:S01]  /*28ce0*/  LOP3.LUT R8, R21, R29, RZ, 0xfc, !PT ;  /* 0x0000001d15087212 */ /* 0x000fe200078efcff */
[----:B------:R-:W-:-:S04]  /*28cf0*/  VIADD R12, R0, 0x4000 ;  /* 0x00004000000c7836 */ /* 0x000fc80000000000 */
[----:B------:R-:W-:-:S05]  /*28d00*/  IMAD.IADD R8, R23, 0x1, R8 ;  /* 0x0000000117087824 */ /* 0x000fca00078e0208 */
[----:B------:R0:W-:Y:S02]  /*28d10*/  STSM.16.M88.4 [R8], R4 ;  /* 0x0000000408007844 */ /* 0x0001e40000000200 */
[----:B0-----:R-:W-:-:S05]  /*28d20*/  LOP3.LUT R4, R12, R28, RZ, 0xfc, !PT ;  /* 0x0000001c0c047212 */ /* 0x001fca00078efcff */
[----:B------:R-:W-:-:S05]  /*28d30*/  IMAD.IADD R4, R22, 0x1, R4 ;  /* 0x0000000116047824 */ /* 0x000fca00078e0204 */
[----:B------:R-:W0:Y:S01]  /*28d40*/  LDSM.16.MT88.4 R8, [R4+0x10400] ;  /* 0x010400000408783b */ /* 0x000e220000004200 */
[----:B------:R-:W-:-:S05]  /*28d50*/  LOP3.LUT R12, R12, R29, RZ, 0xfc, !PT ;  /* 0x0000001d0c0c7212 */ /* 0x000fca00078efcff */
[----:B------:R-:W-:Y:S01]  /*28d60*/  IMAD.IADD R12, R23, 0x1, R12 ;  /* 0x00000001170c7824 */ /* 0x000fe200078e020c */
        /* <DEDUP_REMOVED lines=13> */
[----:B0-----:R-:W-:-:S04]  /*28e40*/  IADD3 R4, R0, 0x1000, RZ ;  /* 0x0000100000047810 */ /* 0x001fc80007ffe0ff */
[----:B------:R-:W-:-:S05]  /*28e50*/  LOP3.LUT R4, R4, R28, RZ, 0xfc, !PT ;  /* 0x0000001c04047212 */ /* 0x000fca00078efcff */
[----:B------:R-:W-:-:S05]  /*28e60*/  IMAD.IADD R4, R22, 0x1, R4 ;  /* 0x0000000116047824 */ /* 0x000fca00078e0204 */
[----:B------:R-:W0:Y:S01]  /*28e70*/  LDSM.16.MT88.4 R8, [R4+0x10400] ;  /* 0x010400000408783b */ /* 0x000e220000004200 */
[----:B----4-:R-:W-:-:S05]  /*28e80*/  IMAD.IADD R24, R20, 0x1, R0 ;  /* 0x0000000114187824 */ /* 0x010fca00078e0200 */
[C---:B------:R-:W-:Y:S02]  /*28e90*/  IADD3 R20, R23.reuse, R24, R29 ;  /* 0x0000001817147210 */ /* 0x040fe40007ffe01d */
        /* <DEDUP_REMOVED lines=25> */
[----:B------:R-:W-:Y:S01]  /*29030*/  IMAD.IADD R8, R22, 0x1, R21 ;  /* 0x0000000116087824 */ /* 0x000fe200078e0215 */
[----:B------:R-:W-:-:S02]  /*29040*/  PRMT R14, R10, 0x6420, R11 ;  /* 0x000064200a0e7816 */ /* 0x000fc4000000000b */
[----:B------:R-:W-:-:S05]  /*29050*/  PRMT R15, R10, 0x7531, R11 ;  /* 0x000075310a0f7816 */ /* 0x000fca000000000b */
        /* <DEDUP_REMOVED lines=12> */
[----:B-----5:R-:W-:Y:S01]  /*29120*/  IMAD.IADD R21, R25, 0x1, R0 ;  /* 0x0000000119157824 */ /* 0x020fe200078e0200 */
        /* <DEDUP_REMOVED lines=13> */
[----:B-1----:R-:W-:-:S04]  /*29200*/  IADD3 R4, R0, 0x3000, RZ ;  /* 0x0000300000047810 */ /* 0x002fc80007ffe0ff */
[----:B------:R-:W-:-:S05]  /*29210*/  LOP3.LUT R4, R4, R28, RZ, 0xfc, !PT ;  /* 0x0000001c04047212 */ /* 0x000fca00078efcff */
[----:B------:R-:W-:Y:S01]  /*29220*/  IMAD.IADD R4, R22, 0x1, R4 ;  /* 0x0000000116047824 */ /* 0x000fe200078e0204 */
        /* <DEDUP_REMOVED lines=43> */
.L_x_3260:
[----:B-1----:R1:W-:Y:S01]  /*294e0*/  SYNCS.ARRIVE.TRANS64.A1T0 RZ, [R2+URZ+0x38850], RZ ;  /* 0x038850ff02ff79a7 */ /* 0x0023e2000810003f */
[----:B------:R-:W-:Y:S06]  /*294f0*/  BAR.SYNC.DEFER_BLOCKING 0x2, 0x80 ;  /* 0x0082000000007b1d */ /* 0x000fec0000010000 */
[----:B------:R-:W-:Y:S05]  /*29500*/  @!P0 BRA `(.L_x_3261) ;  /* 0x0000000000048947 */ /* 0x000fea0003800000 */
[----:B------:R-:W-:Y:S01]  /*29510*/  BPT.TRAP 0x1 ;  /* 0x000000040000795c */ /* 0x000fe20000300000 */
.L_x_3261:
[----:B------:R-:W2:Y:S01]  /*29520*/  LDL R0, [R1+0x10] ;  /* 0x0000100001007983 */ /* 0x000ea20000100800 */
[----:B-1----:R-:W-:Y:S02]  /*29530*/  VIADD R2, R2, 0x38880 ;  /* 0x0003888002027836 */ /* 0x002fe40000000000 */
[----:B------:R-:W-:Y:S02]  /*29540*/  IMAD.MOV.U32 R9, RZ, RZ, R30 ;  /* 0x000000ffff097224 */ /* 0x000fe400078e001e */
[----:B------:R-:W-:Y:S01]  /*29550*/  IMAD.MOV.U32 R10, RZ, RZ, R34 ;  /* 0x000000ffff0a7224 */ /* 0x000fe200078e0022 */
[----:B--2---:R-:W-:-:S04]  /*29560*/  PRMT R2, R0, 0x654, R2 ;  /* 0x0000065400027816 */ /* 0x004fc80000000002 */
[----:B------:R1:W-:Y:S01]  /*29570*/  SYNCS.ARRIVE.TRANS64.RED.A1T0 RZ, [R2+URZ], RZ ;  /* 0x000000ff02ff79a7 */ /* 0x0003e2000810043f */
[----:B------:R-:W-:Y:S05]  /*29580*/  @P1 BRA `(.L_x_3262) ;  /* 0xffffffe4007c1947 */ /* 0x000fea000383ffff */
.L_x_3242:
[----:B------:R-:W1:Y:S01]  /*29590*/  S2R R0, SR_TID.X ;  /* 0x0000000000007919 */ /* 0x000e620000002100 */
[----:B------:R-:W-:Y:S01]  /*295a0*/  BSSY B0, `(.L_x_3263) ;  /* 0x0000012000007945 */ /* 0x000fe20003800000 */
[----:B-1----:R-:W-:Y:S02]  /*295b0*/  LOP3.LUT R2, R0, 0x7f, RZ, 0xc0, !PT ;  /* 0x0000007f00027812 */ /* 0x002fe400078ec0ff */
[----:B------:R-:W-:Y:S02]  /*295c0*/  MOV R0, UR38 ;  /* 0x0000002600007c02 */ /* 0x000fe40008000f00 */
[----:B------:R-:W-:Y:S02]  /*295d0*/  ISETP.NE.AND P1, PT, R2, RZ, PT ;  /* 0x000000ff0200720c */ /* 0x000fe40003f25270 */
[----:B------:R-:W-:-:S11]  /*295e0*/  ISETP.NE.AND P0, PT, R0, 0x3, PT ;  /* 0x000000030000780c */ /* 0x000fd60003f05270 */
        /* <DEDUP_REMOVED lines=13> */
.L_x_3264:
[----:B------:R-:W-:Y:S05]  /*296c0*/  BSYNC B0 ;  /* 0x0000000000007941 */ /* 0x000fea0003800000 */
.L_x_3263:
[----:B------:R-:W-:Y:S05]  /*296d0*/  @!P0 BRA `(.L_x_3265) ;  /* 0x0000000000048947 */ /* 0x000fea0003800000 */
[----:B------:R-:W-:Y:S01]  /*296e0*/  BPT.TRAP 0x1 ;  /* 0x000000040000795c */ /* 0x000fe20000300000 */
.L_x_3265:
[----:B0-----:R-:W-:Y:S01]  /*296f0*/  LOP3.LUT R3, R34, 0x1, RZ, 0x3c, !PT ;  /* 0x0000000122037812 */ /* 0x001fe200078e3cff */
[----:B------:R-:W-:Y:S01]  /*29700*/  IMAD R0, R30, 0x8, R22 ;  /* 0x000000081e007824 */ /* 0x000fe200078e0216 */
[----:B------:R-:W-:Y:S02]  /*29710*/  BSSY B0, `(.L_x_3266) ;  /* 0x0000004000007945 */ /* 0x000fe40003800000 */
[----:B------:R-:W-:-:S04]  /*29720*/  SHF.L.U32 R3, R3, 0x1f, RZ ;  /* 0x0000001f03037819 */ /* 0x000fc800000006ff */
[----:B------:R-:W0:Y:S02]  /*29730*/  SYNCS.PHASECHK.TRANS64.TRYWAIT P1, [R0+URZ+0x38870], R3 ;  /* 0x03887003000075a7 */ /* 0x000e24000802017f */
[----:B0-----:R-:W-:Y:S05]  /*29740*/  @!P1 BRA `(.L_x_3267) ;  /* 0x0000009800f09947 */ /* 0x001fea0003800000 */
.L_x_3591:
[----:B------:R-:W-:Y:S05]  /*29750*/  BSYNC B0 ;  /* 0x0000000000007941 */ /* 0x000fea0003800000 */
.L_x_3266:
[----:B------:R-:W2:Y:S02]  /*29760*/  LDL R2, [R1] ;  /* 0x0000000001027983 */ /* 0x000ea40000100800 */
[----:B--2---:R-:W-:-:S13]  /*29770*/  LOP3.LUT P1, RZ, R2, 0x4, RZ, 0xc0, !PT ;  /* 0x0000000402ff7812 */ /* 0x004fda000782c0ff */
[----:B------:R-:W-:Y:S05]  /*29780*/  @!P1 BRA `(.L_x_3268) ;  /* 0x0000000000049947 */ /* 0x000fea0003800000 */
[----:B------:R-:W-:Y:S01]  /*29790*/  BPT.TRAP 0x1 ;  /* 0x000000040000795c */ /* 0x000fe20000300000 */
.L_x_3268:
[----:B0-----:R-:W-:-:S04]  /*297a0*/  SHF.L.U32 R3, R34, 0x1f, RZ ;  /* 0x0000001f22037819 */ /* 0x001fc800000006ff */
[----:B------:R-:W0:Y:S02]  /*297b0*/  SYNCS.PHASECHK.TRANS64.TRYWAIT P1, [R0+URZ+0x38860], R3 ;  /* 0x03886003000075a7 */ /* 0x000e24000802017f */
[----:B0-----:R-:W-:Y:S05]  /*297c0*/  @!P1 BRA `(.L_x_3269) ;  /* 0x0000009800e49947 */ /* 0x001fea0003800000 */
.L_x_3592:
[----:B------:R-:W2:Y:S04]  /*297d0*/  LDL R2, [R1+0x24] ;  /* 0x0000240001027983 */ /* 0x000ea80000100800 */
[----:B------:R-:W3:Y:S04]  /*297e0*/  LDL R4, [R1] ;  /* 0x0000000001047983 */ /* 0x000ee80000100800 */
[----:B------:R-:W4:Y:S01]  /*297f0*/  LDL R25, [R1+0x18] ;  /* 0x0000180001197983 */ /* 0x000f220000100800 */
[----:B------:R-:W-:Y:S01]  /*29800*/  IMAD.SHL.U32 R18, R30, 0x8000, RZ ;  /* 0x000080001e127824 */ /* 0x000fe200078e00ff */
[----:B------:R-:W-:Y:S05]  /*29810*/  WARPSYNC.ALL ;  /* 0x0000000000007948 */ /* 0x000fea0003800000 */
[----:B0-----:R-:W-:Y:S01]  /*29820*/  LOP3.LUT R3, R18, R28, RZ, 0xfc, !PT ;  /* 0x0000001c12037212 */ /* 0x001fe200078efcff */
[----:B------:R-:W5:Y:S04]  /*29830*/  LDL R31, [R1+0x1c] ;  /* 0x00001c00011f7983 */ /* 0x000f680000100800 */
[----:B------:R-:W-:-:S06]  /*29840*/  IMAD.IADD R9, R22, 0x1, R3 ;  /* 0x0000000116097824 */ /* 0x000fcc00078e0203 */
[----:B------:R-:W0:Y:S01]  /*29850*/  LDSM.16.MT88.4 R8, [R9+0x10400] ;  /* 0x010400000908783b */ /* 0x000e220000004200 */
[C---:B------:R-:W-:Y:S01]  /*29860*/  LOP3.LUT R3, R18.reuse, R29, RZ, 0xfc, !PT ;  /* 0x0000001d12037212 */ /* 0x040fe200078efcff */
[----:B------:R-:W-:-:S04]  /*29870*/  VIADD R20, R18, 0x2000 ;  /* 0x0000200012147836 */ /* 0x000fc80000000000 */
[----:B------:R-:W-:Y:S01]  /*29880*/  IMAD.IADD R3, R23, 0x1, R3 ;  /* 0x0000000117037824 */ /* 0x000fe200078e0203 */
[C-C-:B0-----:R-:W-:Y:S02]  /*29890*/  PRMT R12, R8.reuse, 0x6420, R9.reuse ;  /* 0x00006420080c7816 */ /* 0x141fe40000000009 */
[----:B------:R-:W-:Y:S02]  /*298a0*/  PRMT R13, R8, 0x7531, R9 ;  /* 0x00007531080d7816 */ /* 0x000fe40000000009 */
[C-C-:B------:R-:W-:Y:S02]  /*298b0*/  PRMT R14, R10.reuse, 0x6420, R11.reuse ;  /* 0x000064200a0e7816 */ /* 0x140fe4000000000b */
[----:B------:R-:W-:Y:S02]  /*298c0*/  PRMT R15, R10, 0x7531, R11 ;  /* 0x000075310a0f7816 */ /* 0x000fe4000000000b */
[----:B--2---:R-:W-:Y:S02]  /*298d0*/  IADD3 R2, R22, R2, R18 ;  /* 0x0000000216027210 */ /* 0x004fe40007ffe012 */
[----:B---3--:R-:W-:-:S03]  /*298e0*/  LOP3.LUT P1, RZ, R4, 0x4, RZ, 0xc0, !PT ;  /* 0x0000000404ff7812 */ /* 0x008fc6000782c0ff */
[----:B------:R-:W0:Y:S04]  /*298f0*/  LDSM.16.MT88.4 R4, [R2+0x10400] ;  /* 0x010400000204783b */ /* 0x000e280000004200 */
[----:B------:R1:W-:Y:S02]  /*29900*/  STSM.16.M88.4 [R3], R12 ;  /* 0x0000000c03007844 */ /* 0x0003e40000000200 */
[----:B-1----:R-:W-:Y:S01]  /*29910*/  VIADD R3, R18, 0x4000 ;  /* 0x0000400012037836 */ /* 0x002fe20000000000 */
[C-C-:B0-----:R-:W-:Y:S02]  /*29920*/  PRMT R8, R4.reuse, 0x6420, R5.reuse ;  /* 0x0000642004087816 */ /* 0x141fe40000000005 */
[----:B------:R-:W-:Y:S02]  /*29930*/  PRMT R9, R4, 0x7531, R5 ;  /* 0x0000753104097816 */ /* 0x000fe40000000005 */
[----:B------:R-:W-:-:S02]  /*29940*/  LOP3.LUT R4, R20, R29, RZ, 0xfc, !PT ;  /* 0x0000001d14047212 */ /* 0x000fc400078efcff */
[----:B------:R-:W-:Y:S02]  /*29950*/  LOP3.LUT R5, R3, R28, RZ, 0xfc, !PT ;  /* 0x0000001c03057212 */ /* 0x000fe400078efcff */
[C-C-:B------:R-:W-:Y:S01]  /*29960*/  PRMT R10, R6.reuse, 0x6420, R7.reuse ;  /* 0x00006420060a7816 */ /* 0x140fe20000000007 */
[----:B------:R-:W-:Y:S01]  /*29970*/  IMAD.IADD R17, R23, 0x1, R4 ;  /* 0x0000000117117824 */ /* 0x000fe200078e0204 */
[----:B------:R-:W-:Y:S02]  /*29980*/  PRMT R11, R6, 0x7531, R7 ;  /* 0x00007531060b7816 */ /* 0x000fe40000000007 */
[----:B------:R-:W-:-:S03]  /*29990*/  IADD3 R21, R22, R5, RZ ;  /* 0x0000000516157210 */ /* 0x000fc60007ffe0ff */
        /* <DEDUP_REMOVED lines=8> */
[----:B------:R-:W-:Y:S02]  /*29a20*/  IMAD.IADD R3, R23, 0x1, R3 ;  /* 0x0000000117037824 */ /* 0x000fe400078e0203 */
[----:B------:R-:W-:-:S03]  /*29a30*/  VIADD R21, R18, 0x6000 ;  /* 0x0000600012157836 */ /* 0x000fc60000000000 */
        /* <DEDUP_REMOVED lines=16> */
[----:B------:R-:W0:Y:S01]  /*29b40*/  LDSM.16.MT88.4 R4, [R2+0x11400] ;  /* 0x011400000204783b */ /* 0x000e220000004200 */
[----:B----4-:R-:W-:-:S05]  /*29b50*/  IMAD.IADD R3, R25, 0x1, R18 ;  /* 0x0000000119037824 */ /* 0x010fca00078e0212 */
        /* <DEDUP_REMOVED lines=16> */
[----:B------:R-:W0:Y:S04]  /*29c60*/  LDSM.16.MT88.4 R4, [R2+0x15400] ;  /* 0x015400000204783b */ /* 0x000e280000004200 */
[----:B------:R1:W-:Y:S04]  /*29c70*/  STSM.16.M88.4 [R17+0x4000], R12 ;  /* 0x0040000c11007844 */ /* 0x0003e80000000200 */
[----:B-1----:R-:W2:Y:S01]  /*29c80*/  LDL R17, [R1+0x14] ;  /* 0x0000140001117983 */ /* 0x002ea20000100800 */
[----:B0-----:R-:W-:-:S02]  /*29c90*/  PRMT R8, R4, 0x6420, R5 ;  /* 0x0000642004087816 */ /* 0x001fc40000000005 */
[----:B------:R-:W-:Y:S02]  /*29ca0*/  PRMT R9, R4, 0x7531, R5 ;  /* 0x0000753104097816 */ /* 0x000fe40000000005 */
[----:B------:R-:W-:Y:S02]  /*29cb0*/  LOP3.LUT R5, R20, R28, RZ, 0xfc, !PT ;  /* 0x0000001c14057212 */ /* 0x000fe400078efcff */
[C-C-:B------:R-:W-:Y:S02]  /*29cc0*/  PRMT R10, R6.reuse, 0x6420, R7.reuse ;  /* 0x00006420060a7816 */ /* 0x140fe40000000007 */
[----:B------:R-:W-:Y:S01]  /*29cd0*/  PRMT R11, R6, 0x7531, R7 ;  /* 0x00007531060b7816 */ /* 0x000fe20000000007 */
[----:B------:R-:W-:-:S04]  /*29ce0*/  IMAD.IADD R20, R22, 0x1, R5 ;  /* 0x0000000116147824 */ /* 0x000fc800078e0205 */
[----:B------:R-:W-:Y:S04]  /*29cf0*/  STSM.16.M88.4 [R3+0x4000], R8 ;  /* 0x0040000803007844 */ /* 0x000fe80000000200 */
[----:B------:R-:W0:Y:S01]  /*29d00*/  LDSM.16.MT88.4 R4, [R20+0x10400] ;  /* 0x010400001404783b */ /* 0x000e220000004200 */
[----:B------:R-:W-:Y:S02]  /*29d10*/  LOP3.LUT R21, R21, R28, RZ, 0xfc, !PT ;  /* 0x0000001c15157212 */ /* 0x000fe400078efcff */
[C-C-:B0-----:R-:W-:Y:S02]  /*29d20*/  PRMT R24, R4.reuse, 0x6420, R5.reuse ;  /* 0x0000642004187816 */ /* 0x141fe40000000005 */
[----:B------:R-:W-:Y:S02]  /*29d30*/  PRMT R25, R4, 0x7531, R5 ;  /* 0x0000753104197816 */ /* 0x000fe40000000005 */
[----:B------:R-:W-:-:S02]  /*29d40*/  PRMT R26, R6, 0x6420, R7 ;  /* 0x00006420061a7816 */ /* 0x000fc40000000007 */
[----:B------:R-:W-:Y:S02]  /*29d50*/  PRMT R27, R6, 0x7531, R7 ;  /* 0x00007531061b7816 */ /* 0x000fe40000000007 */
[----:B------:R-:W0:Y:S01]  /*29d60*/  LDSM.16.MT88.4 R4, [R2+0x12400] ;  /* 0x012400000204783b */ /* 0x000e220000004200 */
[----:B------:R-:W-:Y:S01]  /*29d70*/  IMAD.IADD R21, R22, 0x1, R21 ;  /* 0x0000000116157824 */ /* 0x000fe200078e0215 */
[C-C-:B0-----:R-:W-:Y:S02]  /*29d80*/  PRMT R8, R4.reuse, 0x6420, R5.reuse ;  /* 0x0000642004087816 */ /* 0x141fe40000000005 */
[----:B------:R-:W-:Y:S02]  /*29d90*/  PRMT R9, R4, 0x7531, R5 ;  /* 0x0000753104097816 */ /* 0x000fe40000000005 */
[C-C-:B------:R-:W-:Y:S02]  /*29da0*/  PRMT R10, R6.reuse, 0x6420, R7.reuse ;  /* 0x00006420060a7816 */ /* 0x140fe40000000007 */
[----:B------:R-:W-:Y:S01]  /*29db0*/  PRMT R11, R6, 0x7531, R7 ;  /* 0x00007531060b7816 */ /* 0x000fe20000000007 */
[----:B--2---:R-:W-:-:S05]  /*29dc0*/  IMAD.IADD R3, R17, 0x1, R18 ;  /* 0x0000000111037824 */ /* 0x004fca00078e0212 */
        /* <DEDUP_REMOVED lines=14> */
[----:B------:R-:W-:-:S04]  /*29eb0*/  PRMT R10, R6, 0x6420, R7 ;  /* 0x00006420060a7816 */ /* 0x000fc80000000007 */
[----:B------:R-:W-:Y:S02]  /*29ec0*/  LOP3.LUT R5, R5, R28, RZ, 0xfc, !PT ;  /* 0x0000001c05057212 */ /* 0x000fe400078efcff */
[----:B------:R-:W-:-:S03]  /*29ed0*/  PRMT R11, R6, 0x7531, R7 ;  /* 0x00007531060b7816 */ /* 0x000fc60000000007 */
[----:B------:R-:W-:Y:S02]  /*29ee0*/  IMAD.IADD R21, R22, 0x1, R5 ;  /* 0x0000000116157824 */ /* 0x000fe400078e0205 */
[----:B------:R-:W-:Y:S04]  /*29ef0*/  STSM.16.M88.4 [R3+0x4000], R8 ;  /* 0x0040000803007844 */ /* 0x000fe80000000200 */
[----:B------:R-:W0:Y:S02]  /*29f00*/  LDSM.16.MT88.4 R4, [R21+0x10400] ;  /* 0x010400001504783b */ /* 0x000e240000004200 */
[C-C-:B0-----:R-:W-:Y:S02]  /*29f10*/  PRMT R12, R4.reuse, 0x6420, R5.reuse ;  /* 0x00006420040c7816 */ /* 0x141fe40000000005 */
[----:B------:R-:W-:-:S02]  /*29f20*/  PRMT R13, R4, 0x7531, R5 ;  /* 0x00007531040d7816 */ /* 0x000fc40000000005 */
[C-C-:B------:R-:W-:Y:S02]  /*29f30*/  PRMT R14, R6.reuse, 0x6420, R7.reuse ;  /* 0x00006420060e7816 */ /* 0x140fe40000000007 */
[----:B------:R-:W-:Y:S02]  /*29f40*/  PRMT R15, R6, 0x7531, R7 ;  /* 0x00007531060f7816 */ /* 0x000fe40000000007 */
[----:B------:R-:W0:Y:S01]  /*29f50*/  LDSM.16.MT88.4 R4, [R2+0x13400] ;  /* 0x013400000204783b */ /* 0x000e220000004200 */
[----:B-----5:R-:W-:-:S05]  /*29f60*/  IMAD.IADD R20, R31, 0x1, R18 ;  /* 0x000000011f147824 */ /* 0x020fca00078e0212 */
        /* <DEDUP_REMOVED lines=31> */
.L_x_3270:
[----:B-1----:R1:W-:Y:S01]  /*2a160*/  SYNCS.ARRIVE.TRANS64.A1T0 RZ, [R0+URZ+0x38850], RZ ;  /* 0x038850ff00ff79a7 */ /* 0x0023e2000810003f */
[----:B------:R-:W-:Y:S06]  /*2a170*/  BAR.SYNC.DEFER_BLOCKING 0x2, 0x80 ;  /* 0x0082000000007b1d */ /* 0x000fec0000010000 */
[----:B------:R-:W-:Y:S05]  /*2a180*/  @!P0 BRA `(.L_x_3271) ;  /* 0x0000000000048947 */ /* 0x000fea0003800000 */
[----:B------:R-:W-:Y:S01]  /*2a190*/  BPT.TRAP 0x1 ;  /* 0x000000040000795c */ /* 0x000fe20000300000 */
.L_x_3271:
[----:B------:R-:W2:Y:S01]  /*2a1a0*/  LDL R2, [R1+0x10] ;  /* 0x0000100001027983 */ /* 0x000ea20000100800 */
[----:B-1----:R-:W-:Y:S02]  /*2a1b0*/  VIADD R0, R0, 0x38880 ;  /* 0x0003888000007836 */ /* 0x002fe40000000000 */
[----:B------:R-:W-:-:S05]  /*2a1c0*/  VIADD R30, R30, 0x1 ;  /* 0x000000011e1e7836 */ /* 0x000fca0000000000 */
[----:B------:R-:W-:-:S04]  /*2a1d0*/  ISETP.NE.AND P0, PT, R30, 0x2, PT ;  /* 0x000000021e00780c */ /* 0x000fc80003f05270 */
[----:B0-----:R-:W-:Y:S02]  /*2a1e0*/  SEL R3, RZ, 0x1, P0 ;  /* 0x00000001ff037807 */ /* 0x001fe40000000000 */
[----:B------:R-:W-:Y:S02]  /*2a1f0*/  SEL R30, R30, RZ, P0 ;  /* 0x000000ff1e1e7207 */ /* 0x000fe40000000000 */
[----:B------:R-:W-:Y:S02]  /*2a200*/  LOP3.LUT R34, R34, R3, RZ, 0x3c, !PT ;  /* 0x0000000322227212 */ /* 0x000fe400078e3cff */
[----:B--2---:R-:W-:-:S04]  /*2a210*/  PRMT R0, R2, 0x654, R0 ;  /* 0x0000065402007816 */ /* 0x004fc80000000000 */
[----:B------:R0:W-:Y:S03]  /*2a220*/  SYNCS.ARRIVE.TRANS64.RED.A1T0 RZ, [R0+URZ], RZ ;  /* 0x000000ff00ff79a7 */ /* 0x0001e6000810043f */
.L_x_3212:
[----:B0-----:R-:W3:Y:S02]  /*2a230*/  LDL R0, [R1] ;  /* 0x0000000001007983 */ /* 0x001ee40000100800 */
[----:B---3--:R-:W-:-:S13]  /*2a240*/  LOP3.LUT P0, RZ, R0, 0x80, RZ, 0xc0, !PT ;  /* 0x0000008000ff7812 */ /* 0x008fda000780c0ff */
[----:B------:R-:W-:Y:S05]  /*2a250*/  @!P0 BRA `(.L_x_3272) ;  /* 0x0000000000288947 */ /* 0x000fea0003800000 */
[----:B------:R-:W-:Y:S05]  /*2a260*/  WARPSYNC.ALL ;  /* 0x0000000000007948 */ /* 0x000fea0003800000 */
[----:B------:R-:W0:Y:S08]  /*2a270*/  S2UR UR4, SR_CgaCtaId ;  /* 0x00000000000479c3 */ /* 0x000e300000008800 */
[----:B------:R-:W-:Y:S01]  /*2a280*/  BAR.SYNC.DEFER_BLOCKING 0x5, 0x180 ;  /* 0x0146000000007b1d */ /* 0x000fe20000010000 */
[----:B--2---:R-:W-:Y:S01]  /*2a290*/  MOV R22, 0x400 ;  /* 0x0000040000167802 */ /* 0x004fe20000000f00 */
[----:B0-----:R-:W-:-:S05]  /*2a2a0*/  IMAD.U32 R0, RZ, RZ, UR4 ;  /* 0x00000004ff007e24 */ /* 0x001fca000f8e00ff */
[----:B------:R-:W-:Y:S01]  /*2a2b0*/  LEA R22, R0, R22, 0x18 ;  /* 0x0000001600167211 */ /* 0x000fe200078ec0ff */
[----:B------:R3:W-:Y:S04]  /*2a2c0*/  STL [R1+0x10], R0 ;  /* 0x0000100001007387 */ /* 0x0007e80000100800 */
[----:B------:R3:W4:Y:S01]  /*2a2d0*/  LDS.128 R16, [R22+0x388d0] ;  /* 0x0388d00016107984 */ /* 0x0007220000000c00 */
[----:B------:R-:W-:Y:S06]  /*2a2e0*/  BAR.ARV 0x4, 0x180 ;  /* 0x0106000000007b1d */ /* 0x000fec0000002000 */
[----:B------:R-:W-:Y:S05]  /*2a2f0*/  BRA `(.L_x_3273) ;  /* 0x0000000800d47947 */ /* 0x000fea0003800000 */
.L_x_3272:
[----:B------:R-:W0:Y:S01]  /*2a300*/  S2R R0, SR_TID.X ;  /* 0x0000000000007919 */ /* 0x000e220000002100 */
[----:B------:R-:W-:Y:S01]  /*2a310*/  UMOV UR4, 0xffffffff ;  /* 0xffffffff00047882 */ /* 0x000fe20000000000 */
[----:B0-----:R-:W-:-:S04]  /*2a320*/  LOP3.LUT R7, R0, 0x1f, RZ, 0xc0, !PT ;  /* 0x0000001f00077812 */ /* 0x001fc800078ec0ff */
[----:B------:R-:W-:Y:S01]  /*2a330*/  ISETP.NE.AND P0, PT, R7, 0x1f, PT ;  /* 0x0000001f0700780c */ /* 0x000fe20003f05270 */
[----:B------:R-:W-:-:S12]  /*2a340*/  BRA.DIV UR4, `(.L_x_3274) ;  /* 0x0000009204187947 */ /* 0x000fd8000b800000 */
[----:B--2---:R-:W-:Y:S01]  /*2a350*/  IMAD.IADD R5, R19, 0x1, R7 ;  /* 0x0000000113057824 */ /* 0x004fe200078e0207 */
        /* <DEDUP_REMOVED lines=11> */
[----:B0-----:R-:W-:Y:S02]  /*2a410*/  IMAD.MOV.U32 R2, RZ, RZ, RZ ;  /* 0x000000ffff027224 */ /* 0x001fe400078e00ff */
[----:B--2---:R-:W-:Y:S01]  /*2a420*/  @!P1 IMAD.MOV.U32 R2, RZ, RZ, R3 ;  /* 0x000000ffff029224 */ /* 0x004fe200078e0003 */
[----:B------:R-:W-:-:S04]  /*2a430*/  ISETP.NE.AND P1, PT, R7, RZ, PT ;  /* 0x000000ff0700720c */ /* 0x000fc80003f25270 */
        /* <DEDUP_REMOVED lines=15> */
[----:B------:R0:W2:Y:S02]  /*2a530*/  SHFL.IDX PT, R14, R3, 0x1f, 0x1f ;  /* 0x03e01f00030e7f89 */ /* 0x0000a400000e0000 */
.L_x_3602:
[----:B------:R-:W-:Y:S02]  /*2a540*/  ULDC UR4, c[0x0][0xc38] ;  /* 0x00030e0000047ab9 */ /* 0x000fe40000000800 */
[----:B------:R-:W-:-:S04]  /*2a550*/  IMAD.U32 R4, RZ, RZ, UR4 ;  /* 0x00000004ff047e24 */ /* 0x000fc8000f8e00ff */
[----:B--2---:R-:W-:-:S04]  /*2a560*/  IMAD R5, R14, R4, RZ ;  /* 0x000000040e057224 */ /* 0x004fc800078e02ff */
[----:B------:R-:W-:-:S05]  /*2a570*/  IMAD.IADD R16, R16, 0x1, R5 ;  /* 0x0000000110107824 */ /* 0x000fca00078e0205 */
[----:B------:R-:W-:-:S13]  /*2a580*/  ISETP.GT.AND P6, PT, R16, R0, PT ;  /* 0x000000001000720c */ /* 0x000fda0003fc4270 */
[----:B------:R-:W-:Y:S05]  /*2a590*/  @P6 BRA `(.L_x_3275) ;  /* 0x00000000009c6947 */ /* 0x000fea0003800000 */
.L_x_3280:
[----:B------:R-:W2:Y:S01]  /*2a5a0*/  LDC R4, c[0x0][0xc3c] ;  /* 0x00030f00ff047b82 */ /* 0x000ea20000000800 */
[----:B------:R-:W-:-:S05]  /*2a5b0*/  VIADD R19, R19, 0x1f ;  /* 0x0000001f13137836 */ /* 0x000fca0000000000 */
[----:B--2---:R-:W-:-:S13]  /*2a5c0*/  ISETP.GE.AND P6, PT, R19, R4, PT ;  /* 0x000000041300720c */ /* 0x004fda0003fc6270 */
[----:B------:R-:W-:Y:S05]  /*2a5d0*/  @P6 BRA `(.L_x_3276) ;  /* 0x0000000400d06947 */ /* 0x000fea0003800000 */
[----:B------:R-:W2:Y:S01]  /*2a5e0*/  S2R R2, SR_TID.X ;  /* 0x0000000000027919 */ /* 0x000ea20000002100 */
[----:B------:R-:W-:Y:S01]  /*2a5f0*/  BSSY B0, `(.L_x_3277) ;  /* 0x0000009000007945 */ /* 0x000fe20003800000 */
[----:B--2---:R-:W-:-:S05]  /*2a600*/  LOP3.LUT R2, R2, 0x1f, RZ, 0xc0, !PT ;  /* 0x0000001f02027812 */ /* 0x004fca00078ec0ff */
[----:B------:R-:W-:Y:S01]  /*2a610*/  IMAD.IADD R5, R19, 0x1, R2 ;  /* 0x0000000113057824 */ /* 0x000fe200078e0202 */
[----:B------:R-:W-:-:S04]  /*2a620*/  MOV R2, RZ ;  /* 0x000000ff00027202 */ /* 0x000fc80000000f00 */
[----:B------:R-:W-:-:S13]  /*2a630*/  ISETP.GE.OR P6, PT, R5, R4, !P0 ;  /* 0x000000040500720c */ /* 0x000fda00047c6670 */
[----:B------:R-:W-:Y:S05]  /*2a640*/  @P6 BRA `(.L_x_3278) ;  /* 0x00000000000c6947 */ /* 0x000fea0003800000 */
[----:B0-----:R-:W0:Y:S02]  /*2a650*/  LDC.64 R2, c[0x0][0xc80] ;  /* 0x00032000ff027b82 */ /* 0x001e240000000a00 */
[----:B0-----:R-:W-:-:S06]  /*2a660*/  IMAD.WIDE R2, R5, 0x4, R2 ;  /* 0x0000000405027825 */ /* 0x001fcc00078e0202 */
[----:B------:R2:W5:Y:S02]  /*2a670*/  LDG.E R2, desc[UR36][R2.64] ;  /* 0x0000002402027981 */ /* 0x000564000c1e1900 */
.L_x_3278:
[----:B------:R-:W-:Y:S05]  /*2a680*/  BSYNC B0 ;  /* 0x0000000000007941 */ /* 0x000fea0003800000 */
.L_x_3277:
[----:B------:R-:W-:-:S03]  /*2a690*/  UMOV UR4, 0xffffffff ;  /* 0xffffffff00047882 */ /* 0x000fc60000000000 */
[----:B------:R-:W-:Y:S05]  /*2a6a0*/  BRA.DIV UR4, `(.L_x_3279) ;  /* 0x0000009204647947 */ /* 0x000fea000b800000 */
[----:B-----5:R-:W3:Y:S02]  /*2a6b0*/  SHFL.UP PT, R14, R2, 0x1, RZ ;  /* 0x04200000020e7989 */ /* 0x020ee400000e00ff */
[----:B---3--:R-:W-:-:S05]  /*2a6c0*/  SEL R13, R14, RZ, P1 ;  /* 0x000000ff0e0d7207 */ /* 0x008fca0000800000 */
[----:B------:R-:W-:-:S05]  /*2a6d0*/  IMAD.IADD R13, R2, 0x1, R13 ;  /* 0x00000001020d7824 */ /* 0x000fca00078e020d */
[----:B------:R-:W3:Y:S02]  /*2a6e0*/  SHFL.UP PT, R14, R13, 0x2, RZ ;  /* 0x044000000d0e7989 */ /* 0x000ee400000e00ff */
[----:B---3--:R-:W-:-:S05]  /*2a6f0*/  SEL R14, R14, RZ, P2 ;  /* 0x000000ff0e0e7207 */ /* 0x008fca0001000000 */
[----:B0-2---:R-:W-:-:S05]  /*2a700*/  IMAD.IADD R3, R13, 0x1, R14 ;  /* 0x000000010d037824 */ /* 0x005fca00078e020e */
        /* <DEDUP_REMOVED lines=10> */
.L_x_3610:
[----:B------:R-:W-:Y:S02]  /*2a7b0*/  ULDC UR4, c[0x0][0xc38] ;  /* 0x00030e0000047ab9 */ /* 0x000fe40000000800 */
[----:B------:R-:W-:-:S04]  /*2a7c0*/  IMAD.U32 R4, RZ, RZ, UR4 ;  /* 0x00000004ff047e24 */ /* 0x000fc8000f8e00ff */
[----:B--2---:R-:W-:-:S04]  /*2a7d0*/  IMAD R5, R14, R4, RZ ;  /* 0x000000040e057224 */ /* 0x004fc800078e02ff */
[----:B------:R-:W-:-:S05]  /*2a7e0*/  IMAD.IADD R16, R5, 0x1, R16 ;  /* 0x0000000105107824 */ /* 0x000fca00078e0210 */
[----:B------:R-:W-:-:S13]  /*2a7f0*/  ISETP.GT.AND P6, PT, R16, R0, PT ;  /* 0x000000001000720c */ /* 0x000fda0003fc4270 */
[----:B------:R-:W-:Y:S05]  /*2a800*/  @!P6 BRA `(.L_x_3280) ;  /* 0xfffffffc0064e947 */ /* 0x000fea000383ffff */
.L_x_3275:
[----:B------:R-:W-:Y:S01]  /*2a810*/  IADD3 R16, -R5, R16, RZ ;  /* 0x0000001005107210 */ /* 0x000fe20007ffe1ff */
[----:B------:R-:W-:-:S04]  /*2a820*/  UMOV UR4, 0xffffffff ;  /* 0xffffffff00047882 */ /* 0x000fc80000000000 */
[----:B------:R-:W-:-:S05]  /*2a830*/  IMAD R5, R3, R4, R16 ;  /* 0x0000000403057224 */ /* 0x000fca00078e0210 */
[----:B------:R-:W-:Y:S01]  /*2a840*/  ISETP.GT.AND P6, PT, R5, R0, PT ;  /* 0x000000000500720c */ /* 0x000fe20003fc4270 */
[----:B------:R-:W-:-:S12]  /*2a850*/  BRA.DIV UR4, `(.L_x_3281) ;  /* 0x0000009204b47947 */ /* 0x000fd8000b800000 */
[----:B------:R-:W-:-:S04]  /*2a860*/  VOTE.ANY R6, PT, !P6 ;  /* 0x0000000000067806 */ /* 0x000fc800070e0100 */
[----:B------:R-:W2:Y:S02]  /*2a870*/  POPC R5, R6 ;  /* 0x0000000600057309 */ /* 0x000ea40000000000 */
[----:B--2---:R2:W3:Y:S02]  /*2a880*/  SHFL.IDX PT, R17, R2, R5, 0x1f ;  /* 0x00001f0502117589 */ /* 0x0044e400000e0000 */
.L_x_3614:
[----:B------:R-:W-:Y:S01]  /*2a890*/  ISETP.NE.AND P0, PT, R6, RZ, PT ;  /* 0x000000ff0600720c */ /* 0x000fe20003f05270 */
[----:B------:R-:W-:-:S12]  /*2a8a0*/  IMAD.MOV.U32 R6, RZ, RZ, RZ ;  /* 0x000000ffff067224 */ /* 0x000fd800078e00ff */
[----:B------:R-:W-:Y:S05]  /*2a8b0*/  @!P0 BRA `(.L_x_3282) ;  /* 0x0000000000108947 */ /* 0x000fea0003800000 */
[----:B------:R-:W-:Y:S01]  /*2a8c0*/  UMOV UR4, 0xffffffff ;  /* 0xffffffff00047882 */ /* 0x000fe20000000000 */
[----:B------:R-:W-:Y:S02]  /*2a8d0*/  VIADD R12, R5, 0xffffffff ;  /* 0xffffffff050c7836 */ /* 0x000fe40000000000 */
[----:B------:R-:W-:Y:S05]  /*2a8e0*/  BRA.DIV UR4, `(.L_x_3283) ;  /* 0x0000009204d87947 */ /* 0x000fea000b800000 */
[----:B------:R4:W0:Y:S02]  /*2a8f0*/  SHFL.IDX PT, R6, R3, R12, 0x1f ;  /* 0x00001f0c03067589 */ /* 0x00082400000e0000 */
.L_x_3282:
[----:B0-2-4-:R-:W0:Y:S01]  /*2a900*/  LDC.64 R2, c[0x0][0xc90] ;  /* 0x00032400ff027b82 */ /* 0x015e220000000a00 */
[----:B------:R-:W-:-:S04]  /*2a910*/  IMAD.IADD R19, R5, 0x1, R19 ;  /* 0x0000000105137824 */ /* 0x000fc800078e0213 */
[----:B0-----:R-:W-:-:S05]  /*2a920*/  IMAD.WIDE R2, R19, 0x4, R2 ;  /* 0x0000000413027825 */ /* 0x001fca00078e0202 */
[----:B------:R-:W3:Y:S01]  /*2a930*/  LDG.E R7, desc[UR36][R2.64] ;  /* 0x0000002402077981 */ /* 0x000ee2000c1e1900 */
[----:B------:R-:W-:-:S04]  /*2a940*/  IMAD R16, R6, R4, R16 ;  /* 0x0000000406107224 */ /* 0x000fc800078e0210 */
[----:B------:R-:W-:Y:S02]  /*2a950*/  IMAD.IADD R0, R0, 0x1, -R16 ;  /* 0x0000000100007824 */ /* 0x000fe400078e0a10 */
[----:B---3--:R-:W-:-:S05]  /*2a960*/  IMAD R5, R17, R7, RZ ;  /* 0x0000000711057224 */ /* 0x008fca00078e02ff */
[-C--:B------:R-:W-:Y:S02]  /*2a970*/  IABS R8, R5.reuse ;  /* 0x0000000500087213 */ /* 0x080fe40000000000 */
[----:B------:R-:W-:Y:S02]  /*2a980*/  IABS R6, R5 ;  /* 0x0000000500067213 */ /* 0x000fe40000000000 */
[----:B-1----:R-:W0:Y:S02]  /*2a990*/  I2F.RP R9, R8 ;  /* 0x0000000800097306 */ /* 0x002e240000209400 */
[----:B------:R-:W-:-:S06]  /*2a9a0*/  IADD3 R6, RZ, -R6, RZ ;  /* 0x80000006ff067210 */ /* 0x000fcc0007ffe0ff */
[----:B0-----:R-:W0:Y:S02]  /*2a9b0*/  MUFU.RCP R9, R9 ;  /* 0x0000000900097308 */ /* 0x001e240000001000 */
[----:B0-----:R-:W-:-:S06]  /*2a9c0*/  VIADD R10, R9, 0xffffffe ;  /* 0x0ffffffe090a7836 */ /* 0x001fcc0000000000 */
[----:B------:R-:W0:Y:S02]  /*2a9d0*/  F2I.FTZ.U32.TRUNC.NTZ R3, R10 ;  /* 0x0000000a00037305 */ /* 0x000e24000021f000 */
[----:B0-----:R-:W-:-:S04]  /*2a9e0*/  IMAD.MOV R2, RZ, RZ, -R3 ;  /* 0x000000ffff027224 */ /* 0x001fc800078e0a03 */
[----:B------:R-:W-:Y:S02]  /*2a9f0*/  IMAD R11, R2, R8, RZ ;  /* 0x00000008020b7224 */ /* 0x000fe400078e02ff */
[----:B------:R-:W-:-:S04]  /*2aa00*/  IMAD.MOV.U32 R2, RZ, RZ, RZ ;  /* 0x000000ffff027224 */ /* 0x000fc800078e00ff */
        /* <DEDUP_REMOVED lines=17> */
[----:B------:R-:W-:Y:S02]  /*2ab20*/  IMAD R5, R5, R2, R0 ;  /* 0x0000000205057224 */ /* 0x000fe400078e0200 */
[----:B------:R-:W-:Y:S01]  /*2ab30*/  IMAD.MOV.U32 R2, RZ, RZ, RZ ;  /* 0x000000ffff027224 */ /* 0x000fe200078e00ff */
[----:B------:R-:W-:Y:S01]  /*2ab40*/  VIADDMNMX R4, R3, R4, R7, PT ;  /* 0x0000000403047246 */ /* 0x000fe20003800107 */
[----:B------:R-:W-:-:S03]  /*2ab50*/  IMAD.IADD R6, R5, 0x1, R6 ;  /* 0x0000000105067824 */ /* 0x000fc600078e0206 */
[----:B------:R-:W-:-:S04]  /*2ab60*/  IABS R7, R4 ;  /* 0x0000000400077213 */ /* 0x000fc80000000000 */
[----:B------:R-:W0:Y:S08]  /*2ab70*/  I2F.RP R8, R7 ;  /* 0x0000000700087306 */ /* 0x000e300000209400 */
[----:B0-----:R-:W0:Y:S02]  /*2ab80*/  MUFU.RCP R8, R8 ;  /* 0x0000000800087308 */ /* 0x001e240000001000 */
[----:B0-----:R-:W-:-:S06]  /*2ab90*/  VIADD R9, R8, 0xffffffe ;  /* 0x0ffffffe08097836 */ /* 0x001fcc0000000000 */
[----:B------:R-:W0:Y:S02]  /*2aba0*/  F2I.FTZ.U32.TRUNC.NTZ R3, R9 ;  /* 0x0000000900037305 */ /* 0x000e24000021f000 */
[----:B0-----:R-:W-:-:S05]  /*2abb0*/  IADD3 R0, RZ, -R3, RZ ;  /* 0x80000003ff007210 */ /* 0x001fca0007ffe0ff */
[----:B------:R-:W-:Y:S01]  /*2abc0*/  IMAD R11, R0, R7, RZ ;  /* 0x00000007000b7224 */ /* 0x000fe200078e02ff */
[----:B------:R-:W-:-:S03]  /*2abd0*/  IABS R0, R5 ;  /* 0x0000000500007213 */ /* 0x000fc60000000000 */
[----:B------:R-:W-:Y:S01]  /*2abe0*/  IMAD.HI.U32 R3, R3, R11, R2 ;  /* 0x0000000b03037227 */ /* 0x000fe200078e0002 */
[----:B------:R-:W-:-:S05]  /*2abf0*/  IABS R2, R4 ;  /* 0x0000000400027213 */ /* 0x000fca0000000000 */
        /* <DEDUP_REMOVED lines=12> */
[----:B------:R-:W-:Y:S02]  /*2acc0*/  @!P1 LOP3.LUT R3, RZ, R4, RZ, 0x33, !PT ;  /* 0x00000004ff039212 */ /* 0x000fe400078e33ff */
[----:B------:R-:W-:Y:S02]  /*2acd0*/  IADD3 R4, -R4, RZ, RZ ;  /* 0x000000ff04047210 */ /* 0x000fe40007ffe1ff */
[----:B------:R-:W-:-:S03]  /*2ace0*/  LOP3.LUT R0, RZ, R3, RZ, 0x33, !PT ;  /* 0x00000003ff007212 */ /* 0x000fc600078e33ff */
[----:B------:R-:W-:Y:S02]  /*2acf0*/  IMAD R18, R3, R4, R6 ;  /* 0x0000000403127224 */ /* 0x000fe400078e0206 */
[----:B------:R-:W-:Y:S01]  /*2ad00*/  IMAD.IADD R17, R17, 0x1, R0 ;  /* 0x0000000111117824 */ /* 0x000fe200078e0200 */
[----:B------:R-:W-:Y:S06]  /*2ad10*/  BRA `(.L_x_3284) ;  /* 0x00000000001c7947 */ /* 0x000fec0003800000 */
.L_x_3276:
[----:B------:R-:W-:Y:S01]  /*2ad20*/  UMOV UR4, URZ ;  /* 0x0000003f00047c82 */ /* 0x000fe20008000000 */
[----:B------:R-:W-:Y:S01]  /*2ad30*/  UMOV UR5, URZ ;  /* 0x0000003f00057c82 */ /* 0x000fe20008000000 */
[----:B------:R-:W-:Y:S01]  /*2ad40*/  ULDC UR6, c[0x0][0xc3c] ;  /* 0x00030f0000067ab9 */ /* 0x000fe20000000800 */
[----:B------:R-:W-:Y:S02]  /*2ad50*/  IMAD.MOV.U32 R16, RZ, RZ, R0 ;  /* 0x000000ffff107224 */ /* 0x000fe400078e0000 */
[----:B------:R-:W-:Y:S02]  /*2ad60*/  IMAD.U32 R17, RZ, RZ, UR4 ;  /* 0x00000004ff117e24 */ /* 0x000fe4000f8e00ff */
[----:B------:R-:W-:Y:S02]  /*2ad70*/  IMAD.U32 R18, RZ, RZ, UR5 ;  /* 0x00000005ff127e24 */ /* 0x000fe4000f8e00ff */
[----:B------:R-:W-:-:S07]  /*2ad80*/  IMAD.U32 R19, RZ, RZ, UR6 ;  /* 0x00000006ff137e24 */ /* 0x000fce000f8e00ff */
.L_x_3284:
[----:B------:R2:W3:Y:S01]  /*2ad90*/  LDL R2, [R1+0x10] ;  /* 0x0000100001027983 */ /* 0x0004e20000100800 */
[----:B------:R-:W4:Y:S01]  /*2ada0*/  S2R R0, SR_TID.X ;  /* 0x0000000000007919 */ /* 0x000f220000002100 */
[----:B------:R-:W-:Y:S05]  /*2adb0*/  WARPSYNC.ALL ;  /* 0x0000000000007948 */ /* 0x000fea0003800000 */
[----:B----4-:R-:W-:Y:S01]  /*2adc0*/  LOP3.LUT R0, R0, 0x1f, RZ, 0xc0, !PT ;  /* 0x0000001f00007812 */ /* 0x010fe200078ec0ff */
[----:B------:R-:W-:Y:S03]  /*2add0*/  BAR.SYNC.DEFER_BLOCKING 0x4, 0x180 ;  /* 0x0106000000007b1d */ /* 0x000fe60000010000 */
[----:B------:R-:W-:-:S13]  /*2ade0*/  ISETP.NE.AND P0, PT, R0, RZ, PT ;  /* 0x000000ff0000720c */ /* 0x000fda0003f05270 */
[----:B------:R-:W-:Y:S01]  /*2adf0*/  @!P0 MOV R0, 0x400 ;  /* 0x0000040000008802 */ /* 0x000fe20000000f00 */
[----:B---3--:R-:W3:Y:S03]  /*2ae00*/  @!P0 S2R R2, SR_CgaCtaId ;  /* 0x0000000000028919 */ /* 0x008ee60000008800 */
[----:B---3--:R-:W-:Y:S01]  /*2ae10*/  @!P0 LEA R22, R2, R0, 0x18 ;  /* 0x0000000002168211 */ /* 0x008fe200078ec0ff */
[----:B------:R2:W-:Y:S04]  /*2ae20*/  @!P0 STL [R1+0x10], R2 ;  /* 0x0000100201008387 */ /* 0x0005e80000100800 */
[----:B------:R2:W-:Y:S01]  /*2ae30*/  @!P0 STS.128 [R22+0x388d0], R16 ;  /* 0x0388d01016008388 */ /* 0x0005e20000000c00 */
[----:B------:R-:W-:Y:S06]  /*2ae40*/  BAR.ARV 0x5, 0x180 ;  /* 0x0146000000007b1d */ /* 0x000fec0000002000 */
.L_x_3273:
[----:B------:R-:W-:Y:S02]  /*2ae50*/  ULDC UR4, c[0x0][0xc3c] ;  /* 0x00030f0000047ab9 */ /* 0x000fe40000000800 */
[----:B----4-:R-:W-:-:S13]  /*2ae60*/  ISETP.GE.AND P0, PT, R19, UR4, PT ;  /* 0x0000000413007c0c */ /* 0x010fda000bf06270 */
[----:B------:R-:W-:Y:S05]  /*2ae70*/  @!P0 BRA `(.L_x_3285) ;  /* 0xffffff8c00088947 */ /* 0x000fea000383ffff */
[----:B------:R-:W-:Y:S05]  /*2ae80*/  BSYNC B7 ;  /* 0x0000000000077941 */ /* 0x000fea0003800000 */
.L_x_3171:
[----:B--23--:R-:W2:Y:S01]  /*2ae90*/  LDL.LU R0, [R1+0x38] ;  /* 0x0000380001007983 */ /* 0x00cea20000300800 */
[----:B------:R-:W-:Y:S01]  /*2aea0*/  BSSY B0, `(.L_x_3286) ;  /* 0x000000b000007945 */ /* 0x000fe20003800000 */
[----:B------:R-:W3:Y:S01]  /*2aeb0*/  S2R R5, SR_CgaCtaId ;  /* 0x0000000000057919 */ /* 0x000ee20000008800 */
[----:B--2---:R-:W-:-:S05]  /*2aec0*/  VIADD R0, R0, 0x1 ;  /* 0x0000000100007836 */ /* 0x004fca0000000000 */
[----:B0-----:R-:W-:-:S04]  /*2aed0*/  LEA.HI R2, R0, R0, RZ, 0x1 ;  /* 0x0000000000027211 */ /* 0x001fc800078f08ff */
[----:B------:R-:W-:Y:S02]  /*2aee0*/  LOP3.LUT R3, R2, 0xfffffffe, RZ, 0xc0, !PT ;  /* 0xfffffffe02037812 */ /* 0x000fe400078ec0ff */
[----:B------:R-:W-:-:S03]  /*2aef0*/  MOV R2, 0x400 ;  /* 0x0000040000027802 */ /* 0x000fc60000000f00 */
[----:B------:R-:W-:Y:S01]  /*2af00*/  IMAD.IADD R0, R0, 0x1, -R3 ;  /* 0x0000000100007824 */ /* 0x000fe200078e0a03 */
[----:B---3--:R-:W-:-:S04]  /*2af10*/  LEA R7, R5, R2, 0x18 ;  /* 0x0000000205077211 */ /* 0x008fc800078ec0ff */
[----:B------:R-:W-:-:S04]  /*2af20*/  SHF.L.U32 R0, R0, 0x1f, RZ ;  /* 0x0000001f00007819 */ /* 0x000fc800000006ff */
[----:B------:R-:W0:Y:S02]  /*2af30*/  SYNCS.PHASECHK.TRANS64.TRYWAIT P0, [R7+URZ+0x38820], R0 ;  /* 0x03882000070075a7 */ /* 0x000e24000800017f */
[----:B0-----:R-:W-:Y:S05]  /*2af40*/  @!P0 BRA `(.L_x_3287) ;  /* 0x0000008c00688947 */ /* 0x001fea0003800000 */
.L_x_3617:
[----:B------:R-:W-:Y:S05]  /*2af50*/  BSYNC B0 ;  /* 0x0000000000007941 */ /* 0x000fea0003800000 */
.L_x_3286:
[----:B------:R-:W-:-:S03]  /*2af60*/  UMOV UR4, 0xffffffff ;  /* 0xffffffff00047882 */ /* 0x000fc60000000000 */
[----:B------:R-:W-:Y:S05]  /*2af70*/  BRA.DIV UR4, `(.L_x_3288) ;  /* 0x0000008e04707947 */ /* 0x000fea000b800000 */
[----:B0-----:R-:W0:Y:S02]  /*2af80*/  S2R R0, SR_TID.X ;  /* 0x0000000000007919 */ /* 0x001e240000002100 */
[----:B0-----:R-:W-:-:S04]  /*2af90*/  SHF.R.U32.HI R0, RZ, 0x5, R0 ;  /* 0x00000005ff007819 */ /* 0x001fc80000011600 */
[----:B------:R-:W-:-:S05]  /*2afa0*/  LOP3.LUT R0, R0, 0x3, RZ, 0xc0, !PT ;  /* 0x0000000300007812 */ /* 0x000fca00078ec0ff */
[----:B------:R0:W2:Y:S02]  /*2afb0*/  SHFL.IDX PT, R14, R0, RZ, 0x1f ;  /* 0x00001fff000e7589 */ /* 0x0000a400000e0000 */
.L_x_3620:
[----:B--2---:R-:W-:-:S13]  /*2afc0*/  ISETP.NE.AND P0, PT, R14, RZ, PT ;  /* 0x000000ff0e00720c */ /* 0x004fda0003f05270 */
[----:B------:R-:W-:Y:S05]  /*2afd0*/  @P0 BRA `(.L_x_2941) ;  /* 0x0000000000b00947 */ /* 0x000fea0003800000 */
[----:B------:R-:W-:-:S03]  /*2afe0*/  UMOV UR4, 0xffffffff ;  /* 0xffffffff00047882 */ /* 0x000fc60000000000 */
[----:B------:R-:W-:Y:S05]  /*2aff0*/  BRA.DIV UR4, `(.L_x_3289) ;  /* 0x0000008e04847947 */ /* 0x000fea000b800000 */
[----:B------:R-:W-:-:S13]  /*2b000*/  ELECT P6, URZ, PT ;  /* 0x00000000003f782f */ /* 0x000fda00038c0000 */
.L_x_3623:
        /* <DEDUP_REMOVED lines=8> */
.L_x_3290:
[----:B------:R-:W-:Y:S01]  /*2b090*/  IMAD R5, R30, 0x8, R7 ;  /* 0x000000081e057824 */ /* 0x000fe200078e0207 */
[----:B------:R-:W-:Y:S01]  /*2b0a0*/  SHF.L.U32 R0, R34, 0x1f, RZ ;  /* 0x0000001f22007819 */ /* 0x000fe200000006ff */
[----:B------:R-:W-:-:S03]  /*2b0b0*/  VIADD R30, R30, 0x1 ;  /* 0x000000011e1e7836 */ /* 0x000fc60000000000 */
[----:B------:R-:W0:Y:S02]  /*2b0c0*/  SYNCS.PHASECHK.TRANS64.TRYWAIT P1, [R5+URZ+0x38840], R0 ;  /* 0x03884000050075a7 */ /* 0x000e24000802017f */
[----:B------:R-:W-:-:S04]  /*2b0d0*/  ISETP.NE.AND P2, PT, R30, 0x2, PT ;  /* 0x000000021e00780c */ /* 0x000fc80003f45270 */
[----:B------:R-:W-:Y:S01]  /*2b0e0*/  SEL R3, RZ, 0x1, P2 ;  /* 0x00000001ff037807 */ /* 0x000fe20001000000 */
[----:B0-----:R-:W-:Y:S08]  /*2b0f0*/  @!P1 BRA `(.L_x_3291) ;  /* 0x0000008c00649947 */ /* 0x001ff00003800000 */
.L_x_3624:
[----:B------:R-:W-:Y:S02]  /*2b100*/  SEL R30, R30, RZ, P2 ;  /* 0x000000ff1e1e7207 */ /* 0x000fe40001000000 */
[----:B------:R-:W-:Y:S01]  /*2b110*/  LOP3.LUT R2, R34, R3, RZ, 0x3c, !PT ;  /* 0x0000000322027212 */ /* 0x000fe200078e3cff */
[----:B------:R-:W-:Y:S06]  /*2b120*/  @!P0 BRA `(.L_x_3292) ;  /* 0x0000000000048947 */ /* 0x000fec0003800000 */
[----:B------:R-:W-:Y:S01]  /*2b130*/  BPT.TRAP 0x1 ;  /* 0x000000040000795c */ /* 0x000fe20000300000 */
.L_x_3292:
[----:B------:R-:W-:Y:S01]  /*2b140*/  IMAD R3, R30, 0x8, R7 ;  /* 0x000000081e037824 */ /* 0x000fe200078e0207 */
[----:B------:R-:W-:-:S04]  /*2b150*/  SHF.L.U32 R2, R2, 0x1f, RZ ;  /* 0x0000001f02027819 */ /* 0x000fc800000006ff */
[----:B------:R-:W2:Y:S02]  /*2b160*/  SYNCS.PHASECHK.TRANS64.TRYWAIT P1, [R3+URZ+0x38840], R2 ;  /* 0x03884002030075a7 */ /* 0x000ea4000802017f */
[----:B--2---:R-:W-:Y:S05]  /*2b170*/  @!P1 BRA `(.L_x_3293) ;  /* 0x0000008c00589947 */ /* 0x004fea0003800000 */
.L_x_3625:
[----:B------:R-:W-:Y:S05]  /*2b180*/  @!P0 BRA `(.L_x_3294) ;  /* 0x0000000000048947 */ /* 0x000fea0003800000 */
[----:B------:R-:W-:Y:S01]  /*2b190*/  BPT.TRAP 0x1 ;  /* 0x000000040000795c */ /* 0x000fe20000300000 */
.L_x_3294:
[----:B------:R-:W3:Y:S02]  /*2b1a0*/  SYNCS.PHASECHK.TRANS64.TRYWAIT P1, [R5+URZ+0x38860], R0 ;  /* 0x03886000050075a7 */ /* 0x000ee4000802017f */
[----:B---3--:R-:W-:Y:S05]  /*2b1b0*/  @!P1 BRA `(.L_x_3295) ;  /* 0x0000008c005c9947 */ /* 0x008fea0003800000 */
.L_x_3626:
[----:B------:R-:W-:Y:S05]  /*2b1c0*/  @!P0 BRA `(.L_x_3296) ;  /* 0x0000000000048947 */ /* 0x000fea0003800000 */
[----:B------:R-:W-:Y:S01]  /*2b1d0*/  BPT.TRAP 0x1 ;  /* 0x000000040000795c */ /* 0x000fe20000300000 */
.L_x_3296:
[----:B------:R-:W4:Y:S02]  /*2b1e0*/  SYNCS.PHASECHK.TRANS64.TRYWAIT P1, [R3+URZ+0x38860], R2 ;  /* 0x03886002030075a7 */ /* 0x000f24000802017f */
[----:B----4-:R-:W-:Y:S05]  /*2b1f0*/  @!P1 BRA `(.L_x_3297) ;  /* 0x0000008c00609947 */ /* 0x010fea0003800000 */
.L_x_3627:
[----:B------:R-:W-:Y:S05]  /*2b200*/  @!P0 BRA `(.L_x_3298) ;  /* 0x0000000000048947 */ /* 0x000fea0003800000 */
[----:B------:R-:W-:Y:S01]  /*2b210*/  BPT.TRAP 0x1 ;  /* 0x000000040000795c */ /* 0x000fe20000300000 */
.L_x_3298:
[----:B------:R-:W5:Y:S02]  /*2b220*/  SYNCS.PHASECHK.TRANS64.TRYWAIT P1, [R5+URZ+0x38880], R0 ;  /* 0x03888000050075a7 */ /* 0x000f64000802017f */
[----:B-----5:R-:W-:Y:S05]  /*2b230*/  @!P1 BRA `(.L_x_3299) ;  /* 0x0000008c00649947 */ /* 0x020fea0003800000 */
.L_x_3628:
[----:B------:R-:W-:Y:S05]  /*2b240*/  @!P0 BRA `(.L_x_3300) ;  /* 0x0000000000048947 */ /* 0x000fea0003800000 */
[----:B------:R-:W-:Y:S01]  /*2b250*/  BPT.TRAP 0x1 ;  /* 0x000000040000795c */ /* 0x000fe20000300000 */
.L_x_3300:
[----:B------:R0:W0:Y:S02]  /*2b260*/  SYNCS.PHASECHK.TRANS64.TRYWAIT P0, [R3+URZ+0x38880], R2 ;  /* 0x03888002030075a7 */ /* 0x000024000800017f */
[----:B0-----:R-:W-:Y:S05]  /*2b270*/  @!P0 NANOSLEEP.SYNCS 0x989680 ;  /* 0x009896800000895d */ /* 0x001fea0003900000 */
[----:B------:R-:W0:Y:S02]  /*2b280*/  @!P0 SYNCS.PHASECHK.TRANS64 P0, [R3+URZ+0x38880], R2 ;  /* 0x03888002030085a7 */ /* 0x000e24000800007f */
[----:B0-----:R-:W-:Y:S05]  /*2b290*/  @!P0 BRA `(.L_x_3300) ;  /* 0xfffffffc00f08947 */ /* 0x001fea000383ffff */
.L_x_2941:
[----:B------:R-:W-:Y:S05]  /*2b2a0*/  BSYNC B8 ;  /* 0x0000000000087941 */ /* 0x000fea0003800000 */
.L_x_2938:
[----:B------:R-:W-:Y:S05]  /*2b2b0*/  EXIT ;  /* 0x000000000000794d */ /* 0x000fea0003800000 */
.L_x_2963:
[----:B0-----:R0:W1:Y:S02]  /*2b2c0*/  SYNCS.PHASECHK.TRANS64.TRYWAIT P6, [R80+URZ+0x38890], R110 ;  /* 0x0388906e500075a7 */ /* 0x00106400080c017f */
[----:B-1----:R-:W-:Y:S05]  /*2b2d0*/  @!P6 NANOSLEEP.SYNCS 0x989680 ;  /* 0x009896800000e95d */ /* 0x002fea0003900000 */
[----:B------:R-:W1:Y:S02]  /*2b2e0*/  @!P6 SYNCS.PHASECHK.TRANS64 P6, [R80+URZ+0x38890], R110 ;  /* 0x0388906e5000e5a7 */ /* 0x000e6400080c007f */
[----:B-1----:R-:W-:Y:S05]  /*2b2f0*/  @!P6 BRA `(.L_x_2963) ;  /* 0xfffffffc00f0e947 */ /* 0x002fea000383ffff */
[----:B------:R-:W-:Y:S05]  /*2b300*/  BRA `(.L_x_3301) ;  /* 0xfffffd7c00747947 */ /* 0x000fea000383ffff */
.L_x_2964:
[----:B------:R-:W-:Y:S01]  /*2b310*/  BSSY B1, `(.L_x_3302) ;  /* 0x0000008000017945 */ /* 0x000fe20003800000 */
[----:B--2---:R-:W-:Y:S02]  /*2b320*/  IMAD.MOV.U32 R13, RZ, RZ, R116 ;  /* 0x000000ffff0d7224 */ /* 0x004fe400078e0074 */
[----:B------:R-:W-:Y:S02]  /*2b330*/  IMAD.MOV.U32 R12, RZ, RZ, RZ ;  /* 0x000000ffff0c7224 */ /* 0x000fe400078e00ff */
[----:B------:R-:W-:Y:S02]  /*2b340*/  IMAD.MOV.U32 R11, RZ, RZ, 0x181f ;  /* 0x0000181fff0b7424 */ /* 0x000fe400078e00ff */
[----:B------:R-:W-:-:S07]  /*2b350*/  IMAD.MOV.U32 R15, RZ, RZ, -0x1 ;  /* 0xffffffffff0f7424 */ /* 0x000fce00078e00ff */
[----:B0-----:R-:W-:Y:S05]  /*2b360*/  WARPSYNC.COLLECTIVE R15, `(.L_x_3303) ;  /* 0x000000000f087348 */ /* 0x001fea0003c00000 */
[----:B------:R1:W2:Y:S02]  /*2b370*/  SHFL.IDX P6, R14, R13, R12, R11 ;  /* 0x0000000c0d0e7389 */ /* 0x0002a400000c000b */
[----:B012---:R-:W-:Y:S01]  /*2b380*/  ENDCOLLECTIVE ;  /* 0x000000000000791b */ /* 0x007fe20003800000 */
.L_x_3303:
[----:B------:R-:W-:Y:S05]  /*2b390*/  BSYNC B1 ;  /* 0x0000000000017941 */ /* 0x000fea0003800000 */
.L_x_3302:
[----:B------:R-:W-:Y:S01]  /*2b3a0*/  IMAD.MOV.U32 R13, RZ, RZ, R113 ;  /* 0x000000ffff0d7224 */ /* 0x000fe200078e0071 */
[----:B------:R-:W-:Y:S01]  /*2b3b0*/  MOV R79, R14 ;  /* 0x0000000e004f7202 */ /* 0x000fe20000000f00 */
[----:B------:R-:W-:Y:S02]  /*2b3c0*/  IMAD.MOV.U32 R12, RZ, RZ, RZ ;  /* 0x000000ffff0c7224 */ /* 0x000fe400078e00ff */
[----:B------:R-:W-:Y:S02]  /*2b3d0*/  IMAD.MOV.U32 R11, RZ, RZ, 0x181f ;  /* 0x0000181fff0b7424 */ /* 0x000fe400078e00ff */
[----:B------:R-:W-:-:S07]  /*2b3e0*/  IMAD.MOV.U32 R15, RZ, RZ, -0x1 ;  /* 0xffffffffff0f7424 */ /* 0x000fce00078e00ff */
[----:B------:R-:W-:Y:S05]  /*2b3f0*/  WARPSYNC.COLLECTIVE R15, `(.L_x_3304) ;  /* 0x000000000f087348 */ /* 0x000fea0003c00000 */
[----:B------:R0:W1:Y:S02]  /*2b400*/  SHFL.IDX P6, R14, R13, R12, R11 ;  /* 0x0000000c0d0e7389 */ /* 0x00006400000c000b */
[----:B01----:R-:W-:Y:S01]  /*2b410*/  ENDCOLLECTIVE ;  /* 0x000000000000791b */ /* 0x003fe20003800000 */
.L_x_3304:
[----:B------:R-:W-:Y:S01]  /*2b420*/  IMAD.MOV.U32 R115, RZ, RZ, R14 ;  /* 0x000000ffff737224 */ /* 0x000fe200078e000e */
[----:B------:R-:W-:Y:S06]  /*2b430*/  BRA `(.L_x_3305) ;  /* 0xfffffd7c003c7947 */ /* 0x000fec000383ffff */
.L_x_2973:
        /* <DEDUP_REMOVED lines=8> */
.L_x_3307:
[----:B------:R-:W-:Y:S05]  /*2b4c0*/  BSYNC B1 ;  /* 0x0000000000017941 */ /* 0x000fea0003800000 */
.L_x_3306:
        /* <DEDUP_REMOVED lines=8> */
.L_x_3308:
[----:B------:R-:W-:Y:S01]  /*2b550*/  IMAD.MOV.U32 R73, RZ, RZ, R14 ;  /* 0x000000ffff497224 */ /* 0x000fe200078e000e */
[----:B------:R-:W-:Y:S06]  /*2b560*/  BRA `(.L_x_3309) ;  /* 0xfffffd8800bc7947 */ /* 0x000fec000383ffff */
.L_x_2982:
        /* <DEDUP_REMOVED lines=8> */
.L_x_3311:
[----:B------:R-:W-:Y:S05]  /*2b5f0*/  BSYNC B1 ;  /* 0x0000000000017941 */ /* 0x000fea0003800000 */
.L_x_3310:
        /* <DEDUP_REMOVED lines=8> */
.L_x_3312:
[----:B------:R-:W-:Y:S01]  /*2b680*/  IMAD.MOV.U32 R65, RZ, RZ, R14 ;  /* 0x000000ffff417224 */ /* 0x000fe200078e000e */
[----:B------:R-:W-:Y:S06]  /*2b690*/  BRA `(.L_x_3313) ;  /* 0xfffffd98003c7947 */ /* 0x000fec000383ffff */
.L_x_2991:
[----:B------:R-:W-:Y:S01]  /*2b6a0*/  BSSY B1, `(.L_x_3314) ;  /* 0x0000008000017945 */ /* 0x000fe20003800000 */
[----:B0-2---:R-:W-:Y:S02]  /*2b6b0*/  IMAD.MOV.U32 R13, RZ, RZ, R116 ;  /* 0x000000ffff0d7224 */ /* 0x005fe400078e0074 */
[----:B------:R-:W-:Y:S02]  /*2b6c0*/  IMAD.MOV.U32 R12, RZ, RZ, 0x3 ;  /* 0x00000003ff0c7424 */ /* 0x000fe400078e00ff */
[----:B------:R-:W-:Y:S02]  /*2b6d0*/  IMAD.MOV.U32 R11, RZ, RZ, 0x181f ;  /* 0x0000181fff0b7424 */ /* 0x000fe400078e00ff */
[----:B------:R-:W-:-:S07]  /*2b6e0*/  IMAD.MOV.U32 R15, RZ, RZ, -0x1 ;  /* 0xffffffffff0f7424 */ /* 0x000fce00078e00ff */
[----:B-1-34-:R-:W-:Y:S05]  /*2b6f0*/  WARPSYNC.COLLECTIVE R15, `(.L_x_3315) ;  /* 0x000000000f087348 */ /* 0x01afea0003c00000 */
[----:B------:R0:W2:Y:S02]  /*2b700*/  SHFL.IDX P6, R14, R13, R12, R11 ;  /* 0x0000000c0d0e7389 */ /* 0x0000a400000c000b */
[----:B01234-:R-:W-:Y:S01]  /*2b710*/  ENDCOLLECTIVE ;  /* 0x000000000000791b */ /* 0x01ffe20003800000 */
.L_x_3315:
[----:B------:R-:W-:Y:S05]  /*2b720*/  BSYNC B1 ;  /* 0x0000000000017941 */ /* 0x000fea0003800000 */
.L_x_3314:
        /* <DEDUP_REMOVED lines=8> */
.L_x_3316:
[----:B------:R-:W-:Y:S01]  /*2b7b0*/  IMAD.MOV.U32 R113, RZ, RZ, R14 ;  /* 0x000000ffff717224 */ /* 0x000fe200078e000e */
[----:B------:R-:W-:Y:S06]  /*2b7c0*/  BRA `(.L_x_3317) ;  /* 0xfffffda400c87947 */ /* 0x000fec000383ffff */
.L_x_3001:
[----:B-1----:R1:W2:Y:S02]  /*2b7d0*/  SYNCS.PHASECHK.TRANS64.TRYWAIT P3, [R80+URZ+0x38890], R110 ;  /* 0x0388906e500075a7 */ /* 0x0022a4000806017f */
[----:B--2---:R-:W-:Y:S05]  /*2b7e0*/  @!P3 NANOSLEEP.SYNCS 0x989680 ;  /* 0x009896800000b95d */ /* 0x004fea0003900000 */
[----:B------:R-:W2:Y:S02]  /*2b7f0*/  @!P3 SYNCS.PHASECHK.TRANS64 P3, [R80+URZ+0x38890], R110 ;  /* 0x0388906e5000b5a7 */ /* 0x000ea4000806007f */
[----:B--2---:R-:W-:Y:S05]  /*2b800*/  @!P3 BRA `(.L_x_3001) ;  /* 0xfffffffc00f0b947 */ /* 0x004fea000383ffff */
[----:B------:R-:W-:Y:S05]  /*2b810*/  BRA `(.L_x_3318) ;  /* 0xfffffdbc000c7947 */ /* 0x000fea000383ffff */
.L_x_3002:
        /* <DEDUP_REMOVED lines=8> */
.L_x_3320:
[----:B------:R-:W-:Y:S05]  /*2b8a0*/  BSYNC B1 ;  /* 0x0000000000017941 */ /* 0x000fea0003800000 */
.L_x_3319:
        /* <DEDUP_REMOVED lines=8> */
.L_x_3321:
[----:B------:R-:W-:Y:S01]  /*2b930*/  IMAD.MOV.U32 R120, RZ, RZ, R14 ;  /* 0x000000ffff787224 */ /* 0x000fe200078e000e */
[----:B------:R-:W-:Y:S06]  /*2b940*/  BRA `(.L_x_3322) ;  /* 0xfffffdb800d87947 */ /* 0x000fec000383ffff */
.L_x_3007:
        /* <DEDUP_REMOVED lines=8> */
.L_x_3324:
[----:B------:R-:W-:Y:S05]  /*2b9d0*/  BSYNC B1 ;  /* 0x0000000000017941 */ /* 0x000fea0003800000 */
.L_x_3323:
        /* <DEDUP_REMOVED lines=8> */
.L_x_3325:
[----:B------:R-:W-:Y:S01]  /*2ba60*/  IMAD.MOV.U32 R50, RZ, RZ, R14 ;  /* 0x000000ffff327224 */ /* 0x000fe200078e000e */
[----:B------:R-:W-:Y:S06]  /*2ba70*/  BRA `(.L_x_3326) ;  /* 0xfffffdc8009c7947 */ /* 0x000fec000383ffff */
.L_x_3012:
        /* <DEDUP_REMOVED lines=8> */
.L_x_3328:
[----:B------:R-:W-:Y:S05]  /*2bb00*/  BSYNC B1 ;  /* 0x0000000000017941 */ /* 0x000fea0003800000 */
.L_x_3327:
        /* <DEDUP_REMOVED lines=8> */
.L_x_3329:
[----:B------:R-:W-:Y:S01]  /*2bb90*/  IMAD.MOV.U32 R52, RZ, RZ, R14 ;  /* 0x000000ffff347224 */ /* 0x000fe200078e000e */
[----:B------:R-:W-:Y:S06]  /*2bba0*/  BRA `(.L_x_3330) ;  /* 0xfffffdd800587947 */ /* 0x000fec000383ffff */
.L_x_3017:
        /* <DEDUP_REMOVED lines=8> */
.L_x_3332:
[----:B------:R-:W-:Y:S05]  /*2bc30*/  BSYNC B1 ;  /* 0x0000000000017941 */ /* 0x000fea0003800000 */
.L_x_3331:
        /* <DEDUP_REMOVED lines=8> */
.L_x_3333:
[----:B------:R-:W-:Y:S01]  /*2bcc0*/  IMAD.MOV.U32 R48, RZ, RZ, R14 ;  /* 0x000000ffff307224 */ /* 0x000fe200078e000e */
[----:B------:R-:W-:Y:S06]  /*2bcd0*/  BRA `(.L_x_3334) ;  /* 0xfffffde800107947 */ /* 0x000fec000383ffff */
.L_x_3022:
[----:B0-----:R0:W1:Y:S02]  /*2bce0*/  SYNCS.PHASECHK.TRANS64.TRYWAIT P2, [R80+URZ+0x38890], R110 ;  /* 0x0388906e500075a7 */ /* 0x001064000804017f */
[----:B-1----:R-:W-:Y:S05]  /*2bcf0*/  @!P2 NANOSLEEP.SYNCS 0x989680 ;  /* 0x009896800000a95d */ /* 0x002fea0003900000 */
[----:B------:R-:W1:Y:S02]  /*2bd00*/  @!P2 SYNCS.PHASECHK.TRANS64 P2, [R80+URZ+0x38890], R110 ;  /* 0x0388906e5000a5a7 */ /* 0x000e64000804007f */
[----:B-1----:R-:W-:Y:S05]  /*2bd10*/  @!P2 BRA `(.L_x_3022) ;  /* 0xfffffffc00f0a947 */ /* 0x002fea000383ffff */
[----:B------:R-:W-:Y:S05]  /*2bd20*/  BRA `(.L_x_3335) ;  /* 0xfffffdf800107947 */ /* 0x000fea000383ffff */
.L_x_3023:
        /* <DEDUP_REMOVED lines=8> */
.L_x_3337:
[----:B------:R-:W-:Y:S05]  /*2bdb0*/  BSYNC B1 ;  /* 0x0000000000017941 */ /* 0x000fea0003800000 */
.L_x_3336:
        /* <DEDUP_REMOVED lines=8> */
.L_x_3338:
[----:B------:R-:W-:Y:S05]  /*2be40*/  BRA `(.L_x_3339) ;  /* 0xfffffdf800347947 */ /* 0x000fea000383ffff */
.L_x_3026:
        /* <DEDUP_REMOVED lines=8> */
.L_x_3341:
[----:B------:R-:W-:Y:S05]  /*2bed0*/  BSYNC B1 ;  /* 0x0000000000017941 */ /* 0x000fea0003800000 */
.L_x_3340:
        /* <DEDUP_REMOVED lines=8> */
.L_x_3342:
[----:B------:R-:W-:Y:S05]  /*2bf60*/  BRA `(.L_x_3343) ;  /* 0xfffffdf800347947 */ /* 0x000fea000383ffff */
.L_x_3029:
        /* <DEDUP_REMOVED lines=8> */
.L_x_3345:
[----:B------:R-:W-:Y:S05]  /*2bff0*/  BSYNC B1 ;  /* 0x0000000000017941 */ /* 0x000fea0003800000 */
.L_x_3344:
        /* <DEDUP_REMOVED lines=8> */
.L_x_3346:
[----:B------:R-:W-:Y:S05]  /*2c080*/  BRA `(.L_x_3347) ;  /* 0xfffffdf800387947 */ /* 0x000fea000383ffff */
.L_x_3032:
        /* <DEDUP_REMOVED lines=8> */
.L_x_3349:
[----:B------:R-:W-:Y:S05]  /*2c110*/  BSYNC B1 ;  /* 0x0000000000017941 */ /* 0x000fea0003800000 */
.L_x_3348:
        /* <DEDUP_REMOVED lines=8> */
.L_x_3350:
[----:B------:R-:W-:Y:S05]  /*2c1a0*/  BRA `(.L_x_3351) ;  /* 0xfffffdf8003c7947 */ /* 0x000fea000383ffff */
.L_x_3036:
[----:B------:R0:W0:Y:S02]  /*2c1b0*/  SYNCS.PHASECHK.TRANS64.TRYWAIT P3, [R80+URZ+0x388b0], R110 ;  /* 0x0388b06e500075a7 */ /* 0x000024000806017f */
[----:B0-----:R-:W-:Y:S05]  /*2c1c0*/  @!P3 NANOSLEEP.SYNCS 0x989680 ;  /* 0x009896800000b95d */ /* 0x001fea0003900000 */
[----:B------:R-:W0:Y:S02]  /*2c1d0*/  @!P3 SYNCS.PHASECHK.TRANS64 P3, [R80+URZ+0x388b0], R110 ;  /* 0x0388b06e5000b5a7 */ /* 0x000e24000806007f */
[----:B0-----:R-:W-:Y:S05]  /*2c1e0*/  @!P3 BRA `(.L_x_3036) ;  /* 0xfffffffc00f0b947 */ /* 0x001fea000383ffff */
[----:B------:R-:W-:Y:S05]  /*2c1f0*/  BRA `(.L_x_3352) ;  /* 0xfffffdf800b47947 */ /* 0x000fea000383ffff */
.L_x_3048:
[----:B------:R-:W-:Y:S01]  /*2c200*/  BSSY B0, `(.L_x_3353) ;  /* 0x0000007000007945 */ /* 0x000fe20003800000 */
[----:B------:R-:W-:Y:S01]  /*2c210*/  MOV R12, RZ ;  /* 0x000000ff000c7202 */ /* 0x000fe20000000f00 */
[----:B------:R-:W-:Y:S02]  /*2c220*/  IMAD.MOV.U32 R11, RZ, RZ, 0x1f ;  /* 0x0000001fff0b7424 */ /* 0x000fe400078e00ff */
[----:B------:R-:W-:-:S07]  /*2c230*/  IMAD.MOV.U32 R15, RZ, RZ, -0x1 ;  /* 0xffffffffff0f7424 */ /* 0x000fce00078e00ff */
[----:B-----5:R-:W-:Y:S05]  /*2c240*/  WARPSYNC.COLLECTIVE R15, `(.L_x_3354) ;  /* 0x000000000f087348 */ /* 0x020fea0003c00000 */
[----:B------:R0:W1:Y:S02]  /*2c250*/  SHFL.IDX P6, R14, R13, R12, R11 ;  /* 0x0000000c0d0e7389 */ /* 0x00006400000c000b */
[----:B01---5:R-:W-:Y:S01]  /*2c260*/  ENDCOLLECTIVE ;  /* 0x000000000000791b */ /* 0x023fe20003800000 */
.L_x_3354:
[----:B------:R-:W-:Y:S05]  /*2c270*/  BSYNC B0 ;  /* 0x0000000000007941 */ /* 0x000fea0003800000 */
.L_x_3353:
[----:B------:R-:W-:Y:S05]  /*2c280*/  BRA `(.L_x_3355) ;  /* 0xfffffe0800587947 */ /* 0x000fea000383ffff */
.L_x_3058:
        /* <DEDUP_REMOVED lines=8> */
.L_x_3357:
[----:B------:R-:W-:Y:S05]  /*2c310*/  BSYNC B1 ;  /* 0x0000000000017941 */ /* 0x000fea0003800000 */
.L_x_3356:
        /* <DEDUP_REMOVED lines=8> */
.L_x_3358:
[----:B------:R-:W-:Y:S02]  /*2c3a0*/  IMAD.MOV.U32 R13, RZ, RZ, R8 ;  /* 0x000000ffff0d7224 */ /* 0x000fe400078e0008 */
[----:B------:R-:W-:-:S07]  /*2c3b0*/  IMAD.MOV.U32 R4, RZ, RZ, R14 ;  /* 0x000000ffff047224 */ /* 0x000fce00078e000e */
[----:B------:R-:W-:Y:S05]  /*2c3c0*/  WARPSYNC.COLLECTIVE R15, `(.L_x_3359) ;  /* 0x000000000f087348 */ /* 0x000fea0003c00000 */
[----:B------:R0:W1:Y:S02]  /*2c3d0*/  SHFL.IDX P6, R14, R13, R12, R11 ;  /* 0x0000000c0d0e7389 */ /* 0x00006400000c000b */
[----:B01----:R-:W-:Y:S01]  /*2c3e0*/  ENDCOLLECTIVE ;  /* 0x000000000000791b */ /* 0x003fe20003800000 */
.L_x_3359:
[----:B------:R-:W-:Y:S02]  /*2c3f0*/  IMAD.MOV.U32 R13, RZ, RZ, R7 ;  /* 0x000000ffff0d7224 */ /* 0x000fe400078e0007 */
[----:B------:R-:W-:-:S07]  /*2c400*/  IMAD.MOV.U32 R3, RZ, RZ, R14 ;  /* 0x000000ffff037224 */ /* 0x000fce00078e000e */
[----:B------:R-:W-:Y:S05]  /*2c410*/  WARPSYNC.COLLECTIVE R15, `(.L_x_3360) ;  /* 0x000000000f087348 */ /* 0x000fea0003c00000 */
[----:B------:R0:W1:Y:S02]  /*2c420*/  SHFL.IDX P6, R14, R13, R12, R11 ;  /* 0x0000000c0d0e7389 */ /* 0x00006400000c000b */
[----:B01----:R-:W-:Y:S01]  /*2c430*/  ENDCOLLECTIVE ;  /* 0x000000000000791b */ /* 0x003fe20003800000 */
.L_x_3360:
[----:B------:R-:W-:Y:S05]  /*2c440*/  BRA `(.L_x_3361) ;  /* 0xfffffe0c00e07947 */ /* 0x000fea000383ffff */
.L_x_3061:
[----:B------:R-:W-:Y:S01]  /*2c450*/  BSSY B1, `(.L_x_3362) ;  /* 0x0000008000017945 */ /* 0x000fe20003800000 */
[----:B------:R-:W-:Y:S01]  /*2c460*/  MOV R13, R6 ;  /* 0x00000006000d7202 */ /* 0x000fe20000000f00 */
[----:B------:R-:W-:Y:S02]  /*2c470*/  IMAD.MOV.U32 R12, RZ, RZ, 0x1 ;  /* 0x00000001ff0c7424 */ /* 0x000fe400078e00ff */
[----:B------:R-:W-:Y:S02]  /*2c480*/  IMAD.MOV.U32 R11, RZ, RZ, 0x181f ;  /* 0x0000181fff0b7424 */ /* 0x000fe400078e00ff */
[----:B------:R-:W-:-:S07]  /*2c490*/  IMAD.MOV.U32 R15, RZ, RZ, -0x1 ;  /* 0xffffffffff0f7424 */ /* 0x000fce00078e00ff */
[----:B0-2345:R-:W-:Y:S05]  /*2c4a0*/  WARPSYNC.COLLECTIVE R15, `(.L_x_3363) ;  /* 0x000000000f087348 */ /* 0x03dfea0003c00000 */
[----:B----4-:R1:W4:Y:S02]  /*2c4b0*/  SHFL.IDX P6, R14, R13, R12, R11 ;  /* 0x0000000c0d0e7389 */ /* 0x01032400000c000b */
[----:B012345:R-:W-:Y:S01]  /*2c4c0*/  ENDCOLLECTIVE ;  /* 0x000000000000791b */ /* 0x03ffe20003800000 */
.L_x_3363:
[----:B------:R-:W-:Y:S05]  /*2c4d0*/  BSYNC B1 ;  /* 0x0000000000017941 */ /* 0x000fea0003800000 */
.L_x_3362:
        /* <DEDUP_REMOVED lines=8> */
.L_x_3364:
[----:B------:R-:W-:Y:S02]  /*2c560*/  IMAD.MOV.U32 R13, RZ, RZ, R8 ;  /* 0x000000ffff0d7224 */ /* 0x000fe400078e0008 */
[----:B------:R-:W-:-:S07]  /*2c570*/  IMAD.MOV.U32 R4, RZ, RZ, R14 ;  /* 0x000000ffff047224 */ /* 0x000fce00078e000e */
[----:B------:R-:W-:Y:S05]  /*2c580*/  WARPSYNC.COLLECTIVE R15, `(.L_x_3365) ;  /* 0x000000000f087348 */ /* 0x000fea0003c00000 */
[----:B------:R0:W1:Y:S02]  /*2c590*/  SHFL.IDX P6, R14, R13, R12, R11 ;  /* 0x0000000c0d0e7389 */ /* 0x00006400000c000b */
[----:B01----:R-:W-:Y:S01]  /*2c5a0*/  ENDCOLLECTIVE ;  /* 0x000000000000791b */ /* 0x003fe20003800000 */
.L_x_3365:
[----:B------:R-:W-:Y:S02]  /*2c5b0*/  IMAD.MOV.U32 R13, RZ, RZ, R7 ;  /* 0x000000ffff0d7224 */ /* 0x000fe400078e0007 */
[----:B------:R-:W-:-:S07]  /*2c5c0*/  IMAD.MOV.U32 R3, RZ, RZ, R14 ;  /* 0x000000ffff037224 */ /* 0x000fce00078e000e */
[----:B------:R-:W-:Y:S05]  /*2c5d0*/  WARPSYNC.COLLECTIVE R15, `(.L_x_3366) ;  /* 0x000000000f087348 */ /* 0x000fea0003c00000 */
[----:B------:R0:W1:Y:S02]  /*2c5e0*/  SHFL.IDX P6, R14, R13, R12, R11 ;  /* 0x0000000c0d0e7389 */ /* 0x00006400000c000b */
[----:B01----:R-:W-:Y:S01]  /*2c5f0*/  ENDCOLLECTIVE ;  /* 0x000000000000791b */ /* 0x003fe20003800000 */
.L_x_3366:
[----:B------:R-:W-:Y:S05]  /*2c600*/  BRA `(.L_x_3367) ;  /* 0xfffffe0c00fc7947 */ /* 0x000fea000383ffff */
.L_x_3064:
[----:B------:R-:W-:Y:S01]  /*2c610*/  BSSY B1, `(.L_x_3368) ;  /* 0x0000008000017945 */ /* 0x000fe20003800000 */
[----:B0-----:R-:W-:Y:S01]  /*2c620*/  IMAD.MOV.U32 R13, RZ, RZ, R6 ;  /* 0x000000ffff0d7224 */ /* 0x001fe200078e0006 */
[----:B------:R-:W-:Y:S01]  /*2c630*/  MOV R15, 0xffffffff ;  /* 0xffffffff000f7802 */ /* 0x000fe20000000f00 */
[----:B------:R-:W-:Y:S02]  /*2c640*/  IMAD.MOV.U32 R12, RZ, RZ, 0x2 ;  /* 0x00000002ff0c7424 */ /* 0x000fe400078e00ff */
[----:B------:R-:W-:-:S07]  /*2c650*/  IMAD.MOV.U32 R11, RZ, RZ, 0x181f ;  /* 0x0000181fff0b7424 */ /* 0x000fce00078e00ff */
[----:B-12345:R-:W-:Y:S05]  /*2c660*/  WARPSYNC.COLLECTIVE R15, `(.L_x_3369) ;  /* 0x000000000f087348 */ /* 0x03efea0003c00000 */
[----:B----4-:R0:W4:Y:S02]  /*2c670*/  SHFL.IDX P6, R14, R13, R12, R11 ;  /* 0x0000000c0d0e7389 */ /* 0x01012400000c000b */
[----:B012345:R-:W-:Y:S01]  /*2c680*/  ENDCOLLECTIVE ;  /* 0x000000000000791b */ /* 0x03ffe20003800000 */
.L_x_3369:
[----:B------:R-:W-:Y:S05]  /*2c690*/  BSYNC B1 ;  /* 0x0000000000017941 */ /* 0x000fea0003800000 */
.L_x_3368:
        /* <DEDUP_REMOVED lines=8> */
.L_x_3370:
[----:B------:R-:W-:Y:S02]  /*2c720*/  IMAD.MOV.U32 R13, RZ, RZ, R8 ;  /* 0x000000ffff0d7224 */ /* 0x000fe400078e0008 */
[----:B------:R-:W-:-:S07]  /*2c730*/  IMAD.MOV.U32 R4, RZ, RZ, R14 ;  /* 0x000000ffff047224 */ /* 0x000fce00078e000e */
[----:B------:R-:W-:Y:S05]  /*2c740*/  WARPSYNC.COLLECTIVE R15, `(.L_x_3371) ;  /* 0x000000000f087348 */ /* 0x000fea0003c00000 */
[----:B------:R0:W1:Y:S02]  /*2c750*/  SHFL.IDX P6, R14, R13, R12, R11 ;  /* 0x0000000c0d0e7389 */ /* 0x00006400000c000b */
[----:B01----:R-:W-:Y:S01]  /*2c760*/  ENDCOLLECTIVE ;  /* 0x000000000000791b */ /* 0x003fe20003800000 */
.L_x_3371:
[----:B------:R-:W-:Y:S01]  /*2c770*/  IMAD.MOV.U32 R13, RZ, RZ, R7 ;  /* 0x000000ffff0d7224 */ /* 0x000fe200078e0007 */
[----:B------:R-:W-:-:S07]  /*2c780*/  MOV R3, R14 ;  /* 0x0000000e00037202 */ /* 0x000fce0000000f00 */
[----:B------:R-:W-:Y:S05]  /*2c790*/  WARPSYNC.COLLECTIVE R15, `(.L_x_3372) ;  /* 0x000000000f087348 */ /* 0x000fea0003c00000 */
[----:B------:R0:W1:Y:S02]  /*2c7a0*/  SHFL.IDX P6, R14, R13, R12, R11 ;  /* 0x0000000c0d0e7389 */ /* 0x00006400000c000b */
[----:B01----:R-:W-:Y:S01]  /*2c7b0*/  ENDCOLLECTIVE ;  /* 0x000000000000791b */ /* 0x003fe20003800000 */
.L_x_3372:
[----:B------:R-:W-:Y:S05]  /*2c7c0*/  BRA `(.L_x_3373) ;  /* 0xfffffe1000107947 */ /* 0x000fea000383ffff */
.L_x_3067:
        /* <DEDUP_REMOVED lines=8> */
.L_x_3375:
[----:B------:R-:W-:Y:S05]  /*2c850*/  BSYNC B1 ;  /* 0x0000000000017941 */ /* 0x000fea0003800000 */
.L_x_3374:
        /* <DEDUP_REMOVED lines=8> */
.L_x_3376:
[----:B------:R-:W-:Y:S02]  /*2c8e0*/  IMAD.MOV.U32 R13, RZ, RZ, R8 ;  /* 0x000000ffff0d7224 */ /* 0x000fe400078e0008 */
[----:B------:R-:W-:-:S07]  /*2c8f0*/  IMAD.MOV.U32 R4, RZ, RZ, R14 ;  /* 0x000000ffff047224 */ /* 0x000fce00078e000e */
[----:B------:R-:W-:Y:S05]  /*2c900*/  WARPSYNC.COLLECTIVE R15, `(.L_x_3377) ;  /* 0x000000000f087348 */ /* 0x000fea0003c00000 */
[----:B------:R0:W1:Y:S02]  /*2c910*/  SHFL.IDX P6, R14, R13, R12, R11 ;  /* 0x0000000c0d0e7389 */ /* 0x00006400000c000b */
[----:B01----:R-:W-:Y:S01]  /*2c920*/  ENDCOLLECTIVE ;  /* 0x000000000000791b */ /* 0x003fe20003800000 */
.L_x_3377:
[----:B------:R-:W-:Y:S02]  /*2c930*/  IMAD.MOV.U32 R13, RZ, RZ, R7 ;  /* 0x000000ffff0d7224 */ /* 0x000fe400078e0007 */
[----:B------:R-:W-:-:S07]  /*2c940*/  IMAD.MOV.U32 R3, RZ, RZ, R14 ;  /* 0x000000ffff037224 */ /* 0x000fce00078e000e */
[----:B------:R-:W-:Y:S05]  /*2c950*/  WARPSYNC.COLLECTIVE R15, `(.L_x_3378) ;  /* 0x000000000f087348 */ /* 0x000fea0003c00000 */
[----:B------:R0:W1:Y:S02]  /*2c960*/  SHFL.IDX P6, R14, R13, R12, R11 ;  /* 0x0000000c0d0e7389 */ /* 0x00006400000c000b */
[----:B01----:R-:W-:Y:S01]  /*2c970*/  ENDCOLLECTIVE ;  /* 0x000000000000791b */ /* 0x003fe20003800000 */
.L_x_3378:
[----:B------:R-:W-:Y:S05]  /*2c980*/  BRA `(.L_x_3379) ;  /* 0xfffffe10002c7947 */ /* 0x000fea000383ffff */
.L_x_3071:
[----:B-1----:R1:W2:Y:S02]  /*2c990*/  SYNCS.PHASECHK.TRANS64.TRYWAIT P0, [R22+URZ+0x38800], R53 ;  /* 0x03880035160075a7 */ /* 0x0022a4000800017f */
[----:B--2---:R-:W-:Y:S05]  /*2c9a0*/  @!P0 NANOSLEEP.SYNCS 0x989680 ;  /* 0x009896800000895d */ /* 0x004fea0003900000 */
[----:B------:R-:W2:Y:S02]  /*2c9b0*/  @!P0 SYNCS.PHASECHK.TRANS64 P0, [R22+URZ+0x38800], R53 ;  /* 0x03880035160085a7 */ /* 0x000ea4000800007f */
[----:B--2---:R-:W-:Y:S05]  /*2c9c0*/  @!P0 BRA `(.L_x_3071) ;  /* 0xfffffffc00f08947 */ /* 0x004fea000383ffff */
[----:B------:R-:W-:Y:S05]  /*2c9d0*/  BRA `(.L_x_3380) ;  /* 0xfffffe1000ac7947 */ /* 0x000fea000383ffff */
.L_x_3087:
[----:B------:R-:W1:Y:S01]  /*2c9e0*/  LDC R61, c[0x0][0x3f4] ;  /* 0x0000fd00ff3d7b82 */ /* 0x000e620000000800 */
[----:B------:R-:W-:Y:S01]  /*2c9f0*/  BSSY B1, `(.L_x_3381) ;  /* 0x0000008000017945 */ /* 0x000fe20003800000 */
[----:B0-----:R-:W-:Y:S01]  /*2ca00*/  IMAD.MOV.U32 R13, RZ, RZ, R10 ;  /* 0x000000ffff0d7224 */ /* 0x001fe200078e000a */
[----:B------:R-:W-:Y:S01]  /*2ca10*/  MOV R12, RZ ;  /* 0x000000ff000c7202 */ /* 0x000fe20000000f00 */
[----:B------:R-:W-:Y:S02]  /*2ca20*/  IMAD.MOV.U32 R11, RZ, RZ, 0x181f ;  /* 0x0000181fff0b7424 */ /* 0x000fe400078e00ff */
[----:B------:R-:W-:-:S07]  /*2ca30*/  IMAD.MOV.U32 R15, RZ, RZ, -0x1 ;  /* 0xffffffffff0f7424 */ /* 0x000fce00078e00ff */
[----:B-1----:R-:W-:Y:S05]  /*2ca40*/  WARPSYNC.COLLECTIVE R15, `(.L_x_3382) ;  /* 0x000000000f087348 */ /* 0x002fea0003c00000 */
[----:B------:R0:W2:Y:S02]  /*2ca50*/  SHFL.IDX P6, R14, R13, R12, R11 ;  /* 0x0000000c0d0e7389 */ /* 0x0000a400000c000b */
[----:B012---:R-:W-:Y:S01]  /*2ca60*/  ENDCOLLECTIVE ;  /* 0x000000000000791b */ /* 0x007fe20003800000 */
.L_x_3382:
[----:B------:R-:W-:Y:S05]  /*2ca70*/  BSYNC B1 ;  /* 0x0000000000017941 */ /* 0x000fea0003800000 */
.L_x_3381:
[----:B------:R-:W-:Y:S01]  /*2ca80*/  IMAD.MOV.U32 R13, RZ, RZ, R43 ;  /* 0x000000ffff0d7224 */ /* 0x000fe200078e002b */
[----:B------:R-:W-:Y:S01]  /*2ca90*/  ISETP.GE.AND P0, PT, R16, R61, PT ;  /* 0x0000003d1000720c */ /* 0x000fe20003f06270 */
[----:B------:R-:W-:Y:S02]  /*2caa0*/  IMAD.MOV.U32 R12, RZ, RZ, RZ ;  /* 0x000000ffff0c7224 */ /* 0x000fe400078e00ff */
[----:B------:R-:W-:Y:S02]  /*2cab0*/  IMAD.MOV.U32 R11, RZ, RZ, 0x181f ;  /* 0x0000181fff0b7424 */ /* 0x000fe400078e00ff */
[----:B------:R-:W-:Y:S02]  /*2cac0*/  IMAD.MOV.U32 R15, RZ, RZ, -0x1 ;  /* 0xffffffffff0f7424 */ /* 0x000fe400078e00ff */
[----:B------:R-:W-:Y:S02]  /*2cad0*/  IMAD.MOV.U32 R3, RZ, RZ, R14 ;  /* 0x000000ffff037224 */ /* 0x000fe400078e000e */
[----:B------:R-:W-:-:S07]  /*2cae0*/  IMAD R52, R216, R9, RZ ;  /* 0x00000009d8347224 */ /* 0x000fce00078e02ff */
[----:B------:R-:W-:Y:S05]  /*2caf0*/  WARPSYNC.COLLECTIVE R15, `(.L_x_3383) ;  /* 0x000000000f087348 */ /* 0x000fea0003c00000 */
[----:B------:R0:W1:Y:S02]  /*2cb00*/  SHFL.IDX P6, R14, R13, R12, R11 ;  /* 0x0000000c0d0e7389 */ /* 0x00006400000c000b */
[----:B01----:R-:W-:Y:S01]  /*2cb10*/  ENDCOLLECTIVE ;  /* 0x000000000000791b */ /* 0x003fe20003800000 */
.L_x_3383:
[----:B------:R-:W-:Y:S01]  /*2cb20*/  ISETP.GE.OR P1, PT, R59, R52, P0 ;  /* 0x000000343b00720c */ /* 0x000fe20000726670 */
[----:B------:R-:W-:Y:S01]  /*2cb30*/  IMAD.MOV.U32 R13, RZ, RZ, R53 ;  /* 0x000000ffff0d7224 */ /* 0x000fe200078e0035 */
[----:B------:R-:W-:-:S11]  /*2cb40*/  MOV R5, R14 ;  /* 0x0000000e00057202 */ /* 0x000fd60000000f00 */
[----:B------:R-:W-:Y:S05]  /*2cb50*/  WARPSYNC.COLLECTIVE R15, `(.L_x_3384) ;  /* 0x000000000f087348 */ /* 0x000fea0003c00000 */
[----:B------:R0:W1:Y:S02]  /*2cb60*/  SHFL.IDX P6, R14, R13, R12, R11 ;  /* 0x0000000c0d0e7389 */ /* 0x00006400000c000b */
[----:B01----:R-:W-:Y:S01]  /*2cb70*/  ENDCOLLECTIVE ;  /* 0x000000000000791b */ /* 0x003fe20003800000 */
.L_x_3384:
        /* <DEDUP_REMOVED lines=8> */
.L_x_3385:
[----:B------:R-:W-:-:S05]  /*2cc00*/  @!P1 IADD3 R14, P3, R16, R14, RZ ;  /* 0x0000000e100e9210 */ /* 0x000fca0007f7e0ff */
[----:B------:R-:W-:Y:S02]  /*2cc10*/  @!P1 IMAD.X R3, R7, 0x1, R17, P3 ;  /* 0x0000000107039824 */ /* 0x000fe400018e0611 */
[----:B------:R-:W-:Y:S01]  /*2cc20*/  @!P1 IMAD.MOV.U32 R26, RZ, RZ, R14 ;  /* 0x000000ffff1a9224 */ /* 0x000fe200078e000e */
[----:B------:R-:W5:Y:S02]  /*2cc30*/  @!P1 LD.E.128 R4, desc[UR36][R4.64] ;  /* 0x0000002404049980 */ /* 0x000f64000c101d00 */
[----:B------:R-:W-:-:S05]  /*2cc40*/  @!P1 MOV R27, R3 ;  /* 0x00000003001b9202 */ /* 0x000fca0000000f00 */
[----:B------:R0:W5:Y:S01]  /*2cc50*/  @!P1 LD.E.128 R36, desc[UR36][R26.64] ;  /* 0x000000241a249980 */ /* 0x000162000c101d00 */
[----:B------:R-:W-:Y:S01]  /*2cc60*/  IMAD.MOV.U32 R13, RZ, RZ, R10 ;  /* 0x000000ffff0d7224 */ /* 0x000fe200078e000a */
[----:B------:R-:W-:Y:S01]  /*2cc70*/  CS2R R32, SRZ ;  /* 0x0000000000207805 */ /* 0x000fe2000001ff00 */
[----:B------:R-:W-:Y:S01]  /*2cc80*/  IMAD.MOV.U32 R12, RZ, RZ, 0x1 ;  /* 0x00000001ff0c7424 */ /* 0x000fe200078e00ff */
[----:B------:R-:W-:Y:S02]  /*2cc90*/  CS2R R28, SRZ ;  /* 0x00000000001c7805 */ /* 0x000fe4000001ff00 */
[----:B------:R-:W-:Y:S02]  /*2cca0*/  CS2R R30, SRZ ;  /* 0x00000000001e7805 */ /* 0x000fe4000001ff00 */
[----:B------:R-:W-:-:S07]  /*2ccb0*/  CS2R R20, SRZ ;  /* 0x0000000000147805 */ /* 0x000fce000001ff00 */
[----:B0----5:R-:W-:Y:S05]  /*2ccc0*/  WARPSYNC.COLLECTIVE R15, `(.L_x_3386) ;  /* 0x000000000f087348 */ /* 0x021fea0003c00000 */
[----:B------:R1:W2:Y:S02]  /*2ccd0*/  SHFL.IDX P6, R14, R13, R12, R11 ;  /* 0x0000000c0d0e7389 */ /* 0x0002a400000c000b */
[----:B012--5:R-:W-:Y:S01]  /*2cce0*/  ENDCOLLECTIVE ;  /* 0x000000000000791b */ /* 0x027fe20003800000 */
.L_x_3386:
[----:B------:R-:W-:Y:S02]  /*2ccf0*/  IMAD.MOV.U32 R13, RZ, RZ, R43 ;  /* 0x000000ffff0d7224 */ /* 0x000fe400078e002b */
[----:B------:R-:W-:-:S07]  /*2cd00*/  IMAD.MOV.U32 R3, RZ, RZ, R14 ;  /* 0x000000ffff037224 */ /* 0x000fce00078e000e */
[----:B------:R-:W-:Y:S05]  /*2cd10*/  WARPSYNC.COLLECTIVE R15, `(.L_x_3387) ;  /* 0x000000000f087348 */ /* 0x000fea0003c00000 */
[----:B------:R0:W1:Y:S02]  /*2cd20*/  SHFL.IDX P6, R14, R13, R12, R11 ;  /* 0x0000000c0d0e7389 */ /* 0x00006400000c000b */
[----:B01----:R-:W-:Y:S01]  /*2cd30*/  ENDCOLLECTIVE ;  /* 0x000000000000791b */ /* 0x003fe20003800000 */
.L_x_3387:
[----:B------:R-:W-:Y:S02]  /*2cd40*/  IMAD.MOV.U32 R13, RZ, RZ, R53 ;  /* 0x000000ffff0d7224 */ /* 0x000fe400078e0035 */
[----:B------:R-:W-:-:S07]  /*2cd50*/  IMAD.MOV.U32 R9, RZ, RZ, R14 ;  /* 0x000000ffff097224 */ /* 0x000fce00078e000e */
[----:B------:R-:W-:Y:S05]  /*2cd60*/  WARPSYNC.COLLECTIVE R15, `(.L_x_3388) ;  /* 0x000000000f087348 */ /* 0x000fea0003c00000 */
[----:B------:R0:W1:Y:S02]  /*2cd70*/  SHFL.IDX P6, R14, R13, R12, R11 ;  /* 0x0000000c0d0e7389 */ /* 0x00006400000c000b */
[----:B01----:R-:W-:Y:S01]  /*2cd80*/  ENDCOLLECTIVE ;  /* 0x000000000000791b */ /* 0x003fe20003800000 */
.L_x_3388:
[----:B------:R-:W-:Y:S01]  /*2cd90*/  MOV R13, R42 ;  /* 0x0000002a000d7202 */ /* 0x000fe20000000f00 */
[----:B------:R-:W-:-:S07]  /*2cda0*/  IMAD.MOV.U32 R25, RZ, RZ, R14 ;  /* 0x000000ffff197224 */ /* 0x000fce00078e000e */
[----:B------:R-:W-:Y:S05]  /*2cdb0*/  WARPSYNC.COLLECTIVE R15, `(.L_x_3389) ;  /* 0x000000000f087348 */ /* 0x000fea0003c00000 */
[----:B------:R0:W1:Y:S02]  /*2cdc0*/  SHFL.IDX P6, R14, R13, R12, R11 ;  /* 0x0000000c0d0e7389 */ /* 0x00006400000c000b */
[----:B01----:R-:W-:Y:S01]  /*2cdd0*/  ENDCOLLECTIVE ;  /* 0x000000000000791b */ /* 0x003fe20003800000 */
.L_x_3389:
[----:B------:R-:W-:Y:S02]  /*2cde0*/  @!P1 IMAD.MOV.U32 R32, RZ, RZ, R4 ;  /* 0x000000ffff209224 */ /* 0x000fe400078e0004 */
[----:B------:R-:W-:Y:S01]  /*2cdf0*/  @!P1 IMAD.MOV.U32 R33, RZ, RZ, R5 ;  /* 0x000000ffff219224 */ /* 0x000fe200078e0005 */
[----:B------:R-:W-:Y:S01]  /*2ce00*/  CS2R R4, SRZ ;  /* 0x0000000000047805 */ /* 0x000fe2000001ff00 */
[----:B------:R-:W-:Y:S02]  /*2ce10*/  @!P1 IMAD.MOV.U32 R28, RZ, RZ, R6 ;  /* 0x000000ffff1c9224 */ /* 0x000fe400078e0006 */
[----:B------:R-:W-:Y:S01]  /*2ce20*/  @!P1 IMAD.MOV.U32 R29, RZ, RZ, R7 ;  /* 0x000000ffff1d9224 */ /* 0x000fe200078e0007 */
[----:B------:R-:W-:Y:S01]  /*2ce30*/  @!P1 MOV R21, R39 ;  /* 0x0000002700159202 */ /* 0x000fe20000000f00 */
[----:B------:R-:W-:Y:S02]  /*2ce40*/  @!P1 IMAD.MOV.U32 R30, RZ, RZ, R36 ;  /* 0x000000ffff1e9224 */ /* 0x000fe400078e0024 */
[----:B------:R-:W-:-:S02]  /*2ce50*/  @!P1 IMAD.MOV.U32 R31, RZ, RZ, R37 ;  /* 0x000000ffff1f9224 */ /* 0x000fc400078e0025 */
[----:B------:R-:W-:Y:S01]  /*2ce60*/  @!P1 IMAD.MOV.U32 R20, RZ, RZ, R38 ;  /* 0x000000ffff149224 */ /* 0x000fe200078e0026 */
[----:B------:R-:W-:Y:S06]  /*2ce70*/  BRA `(.L_x_3390) ;  /* 0xfffffe50002c7947 */ /* 0x000fec000383ffff */
.L_x_3090:
[----:B------:R-:W-:Y:S01]  /*2ce80*/  BSSY B1, `(.L_x_3391) ;  /* 0x0000008000017945 */ /* 0x000fe20003800000 */
[----:B------:R-:W-:Y:S02]  /*2ce90*/  IMAD.MOV.U32 R13, RZ, RZ, R10 ;  /* 0x000000ffff0d7224 */ /* 0x000fe400078e000a */
[----:B------:R-:W-:Y:S02]  /*2cea0*/  IMAD.MOV.U32 R12, RZ, RZ, 0x2 ;  /* 0x00000002ff0c7424 */ /* 0x000fe400078e00ff */
[----:B------:R-:W-:Y:S02]  /*2ceb0*/  IMAD.MOV.U32 R11, RZ, RZ, 0x181f ;  /* 0x0000181fff0b7424 */ /* 0x000fe400078e00ff */
[----:B------:R-:W-:-:S07]  /*2cec0*/  IMAD.MOV.U32 R15, RZ, RZ, -0x1 ;  /* 0xffffffffff0f7424 */ /* 0x000fce00078e00ff */
[----:B-----5:R-:W-:Y:S05]  /*2ced0*/  WARPSYNC.COLLECTIVE R15, `(.L_x_3392) ;  /* 0x000000000f087348 */ /* 0x020fea0003c00000 */
[----:B------:R0:W1:Y:S02]  /*2cee0*/  SHFL.IDX P6, R14, R13, R12, R11 ;  /* 0x0000000c0d0e7389 */ /* 0x00006400000c000b */
[----:B01---5:R-:W-:Y:S01]  /*2cef0*/  ENDCOLLECTIVE ;  /* 0x000000000000791b */ /* 0x023fe20003800000 */
.L_x_3392:
[----:B------:R-:W-:Y:S05]  /*2cf00*/  BSYNC B1 ;  /* 0x0000000000017941 */ /* 0x000fea0003800000 */
.L_x_3391:
[----:B------:R-:W-:Y:S01]  /*2cf10*/  IMAD.MOV.U32 R13, RZ, RZ, R43 ;  /* 0x000000ffff0d7224 */ /* 0x000fe200078e002b */
[----:B------:R-:W-:Y:S01]  /*2cf20*/  MOV R11, 0x181f ;  /* 0x0000181f000b7802 */ /* 0x000fe20000000f00 */
[----:B------:R-:W-:Y:S02]  /*2cf30*/  IMAD.MOV.U32 R12, RZ, RZ, 0x2 ;  /* 0x00000002ff0c7424 */ /* 0x000fe400078e00ff */
[----:B------:R-:W-:Y:S02]  /*2cf40*/  IMAD.MOV.U32 R15, RZ, RZ, -0x1 ;  /* 0xffffffffff0f7424 */ /* 0x000fe400078e00ff */
[----:B------:R-:W-:Y:S02]  /*2cf50*/  IMAD.MOV.U32 R3, RZ, RZ, R14 ;  /* 0x000000ffff037224 */ /* 0x000fe400078e000e */
[----:B------:R-:W-:-:S07]  /*2cf60*/  VIADD R27, R59, 0x40 ;  /* 0x000000403b1b7836 */ /* 0x000fce0000000000 */
[----:B------:R-:W-:Y:S05]  /*2cf70*/  WARPSYNC.COLLECTIVE R15, `(.L_x_3393) ;  /* 0x000000000f087348 */ /* 0x000fea0003c00000 */
[----:B------:R0:W1:Y:S02]  /*2cf80*/  SHFL.IDX P6, R14, R13, R12, R11 ;  /* 0x0000000c0d0e7389 */ /* 0x00006400000c000b */
[----:B01----:R-:W-:Y:S01]  /*2cf90*/  ENDCOLLECTIVE ;  /* 0x000000000000791b */ /* 0x003fe20003800000 */
.L_x_3393:
[----:B------:R-:W-:Y:S01]  /*2cfa0*/  ISETP.GE.OR P1, PT, R27, R52, P0 ;  /* 0x000000341b00720c */ /* 0x000fe20000726670 */
[----:B------:R-:W-:Y:S02]  /*2cfb0*/  IMAD.MOV.U32 R13, RZ, RZ, R53 ;  /* 0x000000ffff0d7224 */ /* 0x000fe400078e0035 */
[----:B------:R-:W-:-:S10]  /*2cfc0*/  IMAD.MOV.U32 R9, RZ, RZ, R14 ;  /* 0x000000ffff097224 */ /* 0x000fd400078e000e */
[----:B------:R-:W-:Y:S05]  /*2cfd0*/  WARPSYNC.COLLECTIVE R15, `(.L_x_3394) ;  /* 0x000000000f087348 */ /* 0x000fea0003c00000 */
[----:B------:R0:W1:Y:S02]  /*2cfe0*/  SHFL.IDX P6, R14, R13, R12, R11 ;  /* 0x0000000c0d0e7389 */ /* 0x00006400000c000b */
[----:B01----:R-:W-:Y:S01]  /*2cff0*/  ENDCOLLECTIVE ;  /* 0x000000000000791b */ /* 0x003fe20003800000 */
.L_x_3394:
        /* <DEDUP_REMOVED lines=8> */
.L_x_3395:
[----:B------:R-:W-:-:S04]  /*2d080*/  @!P1 IADD3 R14, P3, R16, R14, RZ ;  /* 0x0000000e100e9210 */ /* 0x000fc80007f7e0ff */
[----:B------:R-:W-:Y:S01]  /*2d090*/  @!P1 IADD3.X R3, R25, R17, RZ, P3, !PT ;  /* 0x0000001119039210 */ /* 0x000fe20001ffe4ff */
[----:B------:R-:W-:Y:S01]  /*2d0a0*/  @!P1 IMAD.MOV.U32 R48, RZ, RZ, R14 ;  /* 0x000000ffff309224 */ /* 0x000fe200078e000e */
[----:B------:R0:W5:Y:S03]  /*2d0b0*/  @!P1 LD.E.128 R24, desc[UR36][R8.64] ;  /* 0x0000002408189980 */ /* 0x000166000c101d00 */
        /* <DEDUP_REMOVED lines=12> */
.L_x_3396:
[----:B------:R-:W-:Y:S02]  /*2d180*/  IMAD.MOV.U32 R13, RZ, RZ, R43 ;  /* 0x000000ffff0d7224 */ /* 0x000fe400078e002b */
[----:B------:R-:W-:-:S07]  /*2d190*/  IMAD.MOV.U32 R3, RZ, RZ, R14 ;  /* 0x000000ffff037224 */ /* 0x000fce00078e000e */
[----:B------:R-:W-:Y:S05]  /*2d1a0*/  WARPSYNC.COLLECTIVE R15, `(.L_x_3397) ;  /* 0x000000000f087348 */ /* 0x000fea0003c00000 */
[----:B------:R0:W1:Y:S02]  /*2d1b0*/  SHFL.IDX P6, R14, R13, R12, R11 ;  /* 0x0000000c0d0e7389 */ /* 0x00006400000c000b */
[----:B01----:R-:W-:Y:S01]  /*2d1c0*/  ENDCOLLECTIVE ;  /* 0x000000000000791b */ /* 0x003fe20003800000 */
.L_x_3397:
[----:B------:R-:W-:Y:S01]  /*2d1d0*/  IMAD.MOV.U32 R13, RZ, RZ, R53 ;  /* 0x000000ffff0d7224 */ /* 0x000fe200078e0035 */
[----:B------:R-:W-:-:S07]  /*2d1e0*/  MOV R43, R14 ;  /* 0x0000000e002b7202 */ /* 0x000fce0000000f00 */
[----:B------:R-:W-:Y:S05]  /*2d1f0*/  WARPSYNC.COLLECTIVE R15, `(.L_x_3398) ;  /* 0x000000000f087348 */ /* 0x000fea0003c00000 */
[----:B------:R0:W1:Y:S02]  /*2d200*/  SHFL.IDX P6, R14, R13, R12, R11 ;  /* 0x0000000c0d0e7389 */ /* 0x00006400000c000b */
[----:B01----:R-:W-:Y:S01]  /*2d210*/  ENDCOLLECTIVE ;  /* 0x000000000000791b */ /* 0x003fe20003800000 */
.L_x_3398:
[----:B------:R-:W-:Y:S02]  /*2d220*/  IMAD.MOV.U32 R13, RZ, RZ, R42 ;  /* 0x000000ffff0d7224 */ /* 0x000fe400078e002a */
[----:B------:R-:W-:-:S07]  /*2d230*/  IMAD.MOV.U32 R53, RZ, RZ, R14 ;  /* 0x000000ffff357224 */ /* 0x000fce00078e000e */
[----:B------:R-:W-:Y:S05]  /*2d240*/  WARPSYNC.COLLECTIVE R15, `(.L_x_3399) ;  /* 0x000000000f087348 */ /* 0x000fea0003c00000 */
[----:B------:R0:W1:Y:S02]  /*2d250*/  SHFL.IDX P6, R14, R13, R12, R11 ;  /* 0x0000000c0d0e7389 */ /* 0x00006400000c000b */
[----:B01----:R-:W-:Y:S01]  /*2d260*/  ENDCOLLECTIVE ;  /* 0x000000000000791b */ /* 0x003fe20003800000 */
.L_x_3399:
[----:B------:R-:W-:Y:S02]  /*2d270*/  @!P1 IMAD.MOV.U32 R34, RZ, RZ, R24 ;  /* 0x000000ffff229224 */ /* 0x000fe400078e0018 */
[----:B------:R-:W-:Y:S02]  /*2d280*/  @!P1 IMAD.MOV.U32 R35, RZ, RZ, R25 ;  /* 0x000000ffff239224 */ /* 0x000fe400078e0019 */
[----:B------:R-:W-:Y:S02]  /*2d290*/  @!P1 IMAD.MOV.U32 R36, RZ, RZ, R26 ;  /* 0x000000ffff249224 */ /* 0x000fe400078e001a */
[----:B------:R-:W-:Y:S01]  /*2d2a0*/  @!P1 IMAD.MOV.U32 R37, RZ, RZ, R27 ;  /* 0x000000ffff259224 */ /* 0x000fe200078e001b */
[----:B------:R-:W-:Y:S01]  /*2d2b0*/  @!P1 MOV R38, R48 ;  /* 0x0000003000269202 */ /* 0x000fe20000000f00 */
[----:B------:R-:W-:Y:S02]  /*2d2c0*/  @!P1 IMAD.MOV.U32 R39, RZ, RZ, R49 ;  /* 0x000000ffff279224 */ /* 0x000fe400078e0031 */
[----:B------:R-:W-:-:S02]  /*2d2d0*/  @!P1 IMAD.MOV.U32 R40, RZ, RZ, R50 ;  /* 0x000000ffff289224 */ /* 0x000fc400078e0032 */
[----:B------:R-:W-:Y:S01]  /*2d2e0*/  @!P1 IMAD.MOV.U32 R41, RZ, RZ, R51 ;  /* 0x000000ffff299224 */ /* 0x000fe200078e0033 */
[----:B------:R-:W-:Y:S06]  /*2d2f0*/  BRA `(.L_x_3400) ;  /* 0xfffffe4c00dc7947 */ /* 0x000fec000383ffff */
.L_x_3094:
[----:B0-----:R0:W1:Y:S02]  /*2d300*/  SYNCS.PHASECHK.TRANS64.TRYWAIT P4, [R22+URZ+0x38800], R13 ;  /* 0x0388000d160075a7 */ /* 0x001064000808017f */
[----:B-1----:R-:W-:Y:S05]  /*2d310*/  @!P4 NANOSLEEP.SYNCS 0x989680 ;  /* 0x009896800000c95d */ /* 0x002fea0003900000 */
[----:B------:R-:W1:Y:S02]  /*2d320*/  @!P4 SYNCS.PHASECHK.TRANS64 P4, [R22+URZ+0x38800], R13 ;  /* 0x0388000d1600c5a7 */ /* 0x000e64000808007f */
[----:B-1----:R-:W-:Y:S05]  /*2d330*/  @!P4 BRA `(.L_x_3094) ;  /* 0xfffffffc00f0c947 */ /* 0x002fea000383ffff */
[----:B------:R-:W-:Y:S05]  /*2d340*/  BRA `(.L_x_3401) ;  /* 0xfffffe5000487947 */ /* 0x000fea000383ffff */
.L_x_3104:
[----:B--2---:R2:W3:Y:S02]  /*2d350*/  SYNCS.PHASECHK.TRANS64.TRYWAIT P1, [R6+URZ+0x38830], R9 ;  /* 0x03883009060075a7 */ /* 0x0044e4000802017f */
[----:B---3--:R-:W-:Y:S05]  /*2d360*/  @!P1 NANOSLEEP.SYNCS 0x989680 ;  /* 0x009896800000995d */ /* 0x008fea0003900000 */
[----:B------:R-:W3:Y:S02]  /*2d370*/  @!P1 SYNCS.PHASECHK.TRANS64 P1, [R6+URZ+0x38830], R9 ;  /* 0x03883009060095a7 */ /* 0x000ee4000802007f */
[----:B---3--:R-:W-:Y:S05]  /*2d380*/  @!P1 BRA `(.L_x_3104) ;  /* 0xfffffffc00f09947 */ /* 0x008fea000383ffff */
[----:B------:R-:W-:Y:S05]  /*2d390*/  BRA `(.L_x_3103) ;  /* 0xfffffe9400247947 */ /* 0x000fea000383ffff */
.L_x_3110:
[----:B-1----:R1:W2:Y:S02]  /*2d3a0*/  SYNCS.PHASECHK.TRANS64.TRYWAIT P1, [R6+URZ+0x38850], R9 ;  /* 0x03885009060075a7 */ /* 0x0022a4000802017f */
[----:B--2---:R-:W-:Y:S05]  /*2d3b0*/  @!P1 NANOSLEEP.SYNCS 0x989680 ;  /* 0x009896800000995d */ /* 0x004fea0003900000 */
[----:B------:R-:W2:Y:S02]  /*2d3c0*/  @!P1 SYNCS.PHASECHK.TRANS64 P1, [R6+URZ+0x38850], R9 ;  /* 0x03885009060095a7 */ /* 0x000ea4000802007f */
[----:B--2---:R-:W-:Y:S05]  /*2d3d0*/  @!P1 BRA `(.L_x_3110) ;  /* 0xfffffffc00f09947 */ /* 0x004fea000383ffff */
[----:B------:R-:W-:Y:S05]  /*2d3e0*/  BRA `(.L_x_3109) ;  /* 0xfffffeb400c47947 */ /* 0x000fea000383ffff */
.L_x_3116:
[----:B-1----:R1:W2:Y:S02]  /*2d3f0*/  SYNCS.PHASECHK.TRANS64.TRYWAIT P1, [R7+URZ+0x38830], R8 ;  /* 0x03883008070075a7 */ /* 0x0022a4000802017f */
[----:B--2---:R-:W-:Y:S05]  /*2d400*/  @!P1 NANOSLEEP.SYNCS 0x989680 ;  /* 0x009896800000995d */ /* 0x004fea0003900000 */
[----:B------:R-:W2:Y:S02]  /*2d410*/  @!P1 SYNCS.PHASECHK.TRANS64 P1, [R7+URZ+0x38830], R8 ;  /* 0x03883008070095a7 */ /* 0x000ea4000802007f */
[----:B--2---:R-:W-:Y:S05]  /*2d420*/  @!P1 BRA `(.L_x_3116) ;  /* 0xfffffffc00f09947 */ /* 0x004fea000383ffff */
[----:B------:R-:W-:Y:S05]  /*2d430*/  BRA `(.L_x_3115) ;  /* 0xfffffeb800f87947 */ /* 0x000fea000383ffff */
.L_x_3122:
[----:B-1----:R1:W3:Y:S02]  /*2d440*/  SYNCS.PHASECHK.TRANS64.TRYWAIT P1, [R7+URZ+0x38850], R8 ;  /* 0x03885008070075a7 */ /* 0x0022e4000802017f */
[----:B---3--:R-:W-:Y:S05]  /*2d450*/  @!P1 NANOSLEEP.SYNCS 0x989680 ;  /* 0x009896800000995d */ /* 0x008fea0003900000 */
[----:B------:R-:W3:Y:S02]  /*2d460*/  @!P1 SYNCS.PHASECHK.TRANS64 P1, [R7+URZ+0x38850], R8 ;  /* 0x03885008070095a7 */ /* 0x000ee4000802007f */
[----:B---3--:R-:W-:Y:S05]  /*2d470*/  @!P1 BRA `(.L_x_3122) ;  /* 0xfffffffc00f09947 */ /* 0x008fea000383ffff */
[----:B------:R-:W-:Y:S05]  /*2d480*/  BRA `(.L_x_3121) ;  /* 0xfffffee400847947 */ /* 0x000fea000383ffff */
.L_x_3129:
[----:B-1----:R1:W3:Y:S02]  /*2d490*/  SYNCS.PHASECHK.TRANS64.TRYWAIT P1, [R7+URZ+0x38830], R8 ;  /* 0x03883008070075a7 */ /* 0x0022e4000802017f */
[----:B---3--:R-:W-:Y:S05]  /*2d4a0*/  @!P1 NANOSLEEP.SYNCS 0x989680 ;  /* 0x009896800000995d */ /* 0x008fea0003900000 */
[----:B------:R-:W3:Y:S02]  /*2d4b0*/  @!P1 SYNCS.PHASECHK.TRANS64 P1, [R7+URZ+0x38830], R8 ;  /* 0x03883008070095a7 */ /* 0x000ee4000802007f */
[----:B---3--:R-:W-:Y:S05]  /*2d4c0*/  @!P1 BRA `(.L_x_3129) ;  /* 0xfffffffc00f09947 */ /* 0x008fea000383ffff */
[----:B------:R-:W-:Y:S05]  /*2d4d0*/  BRA `(.L_x_3128) ;  /* 0xfffffee8008c7947 */ /* 0x000fea000383ffff */
.L_x_3135:
[----:B----4-:R4:W0:Y:S02]  /*2d4e0*/  SYNCS.PHASECHK.TRANS64.TRYWAIT P1, [R7+URZ+0x38850], R8 ;  /* 0x03885008070075a7 */ /* 0x010824000802017f */
[----:B0-----:R-:W-:Y:S05]  /*2d4f0*/  @!P1 NANOSLEEP.SYNCS 0x989680 ;  /* 0x009896800000995d */ /* 0x001fea0003900000 */
[----:B------:R-:W0:Y:S02]  /*2d500*/  @!P1 SYNCS.PHASECHK.TRANS64 P1, [R7+URZ+0x38850], R8 ;  /* 0x03885008070095a7 */ /* 0x000e24000802007f */
[----:B0-----:R-:W-:Y:S05]  /*2d510*/  @!P1 BRA `(.L_x_3135) ;  /* 0xfffffffc00f09947 */ /* 0x001fea000383ffff */
[----:B------:R-:W-:Y:S05]  /*2d520*/  BRA `(.L_x_3134) ;  /* 0xffffff08009c7947 */ /* 0x000fea000383ffff */
.L_x_3140:
[----:B------:R-:W-:Y:S01]  /*2d530*/  SEL R31, R56, R57, P0 ;  /* 0x00000039381f7207 */ /* 0x000fe20000000000 */
[----:B------:R-:W-:Y:S01]  /*2d540*/  IMAD.MOV.U32 R15, RZ, RZ, -0x1 ;  /* 0xffffffffff0f7424 */ /* 0x000fe200078e00ff */
[----:B------:R-:W-:Y:S02]  /*2d550*/  SEL R28, R57, R56, P0 ;  /* 0x00000038391c7207 */ /* 0x000fe40000000000 */
[----:B------:R-:W-:Y:S02]  /*2d560*/  SEL R55, R30, R63, P0 ;  /* 0x0000003f1e377207 */ /* 0x000fe40000000000 */
[----:B------:R-:W-:Y:S02]  /*2d570*/  SEL R78, R63, R30, P0 ;  /* 0x0000001e3f4e7207 */ /* 0x000fe40000000000 */
        /* <DEDUP_REMOVED lines=11> */
.L_x_3402:
        /* <DEDUP_REMOVED lines=18> */
.L_x_3403:
        /* <DEDUP_REMOVED lines=19> */
.L_x_3404:
        /* <DEDUP_REMOVED lines=19> */
.L_x_3405:
        /* <DEDUP_REMOVED lines=18> */
.L_x_3406:
[----:B------:R-:W-:Y:S02]  /*2dad0*/  SEL R118, R139, R118, P0 ;  /* 0x000000768b767207 */ /* 0x000fe40000000000 */
[----:B------:R-:W-:Y:S02]  /*2dae0*/  SEL R75, R2, R147, P0 ;  /* 0x00000093024b7207 */ /* 0x000fe40000000000 */
[----:B------:R-:W-:Y:S02]  /*2daf0*/  SEL R2, R147, R2, P0 ;  /* 0x0000000293027207 */ /* 0x000fe40000000000 */
[----:B------:R-:W-:Y:S01]  /*2db00*/  SEL R4, R7, R8, P0 ;  /* 0x0000000807047207 */ /* 0x000fe20000000000 */
[----:B------:R-:W-:Y:S01]  /*2db10*/  IMAD.MOV.U32 R13, RZ, RZ, R6 ;  /* 0x000000ffff0d7224 */ /* 0x000fe200078e0006 */
[----:B------:R-:W-:Y:S01]  /*2db20*/  SEL R6, R8, R7, P0 ;  /* 0x0000000708067207 */ /* 0x000fe20000000000 */
[----:B------:R-:W-:Y:S01]  /*2db30*/  IMAD.MOV.U32 R12, RZ, RZ, R9 ;  /* 0x000000ffff0c7224 */ /* 0x000fe200078e0009 */
[----:B------:R-:W-:-:S02]  /*2db40*/  SEL R8, R10, R5, P0 ;  /* 0x000000050a087207 */ /* 0x000fc40000000000 */
[----:B------:R-:W-:Y:S01]  /*2db50*/  SEL R10, R5, R10, P0 ;  /* 0x0000000a050a7207 */ /* 0x000fe20000000000 */
[----:B------:R-:W-:-:S07]  /*2db60*/  IMAD.MOV.U32 R26, RZ, RZ, R14 ;  /* 0x000000ffff1a7224 */ /* 0x000fce00078e000e */
[----:B------:R-:W-:Y:S05]  /*2db70*/  WARPSYNC.COLLECTIVE R15, `(.L_x_3407) ;  /* 0x000000000f087348 */ /* 0x000fea0003c00000 */
[----:B------:R0:W1:Y:S02]  /*2db80*/  SHFL.IDX P6, R14, R13, R12, R11 ;  /* 0x0000000c0d0e7389 */ /* 0x00006400000c000b */
[----:B01----:R-:W-:Y:S01]  /*2db90*/  ENDCOLLECTIVE ;  /* 0x000000000000791b */ /* 0x003fe20003800000 */
.L_x_3407:
[----:B------:R-:W-:Y:S01]  /*2dba0*/  IMAD.MOV.U32 R13, RZ, RZ, R29 ;  /* 0x000000ffff0d7224 */ /* 0x000fe200078e001d */
[----:B------:R-:W-:Y:S01]  /*2dbb0*/  MOV R12, R0 ;  /* 0x00000000000c7202 */ /* 0x000fe20000000f00 */
[----:B------:R-:W-:-:S07]  /*2dbc0*/  IMAD.MOV.U32 R25, RZ, RZ, R14 ;  /* 0x000000ffff197224 */ /* 0x000fce00078e000e */
[----:B------:R-:W-:Y:S05]  /*2dbd0*/  WARPSYNC.COLLECTIVE R15, `(.L_x_3408) ;  /* 0x000000000f087348 */ /* 0x000fea0003c00000 */
[----:B------:R0:W1:Y:S02]  /*2dbe0*/  SHFL.IDX P6, R14, R13, R12, R11 ;  /* 0x0000000c0d0e7389 */ /* 0x00006400000c000b */
[----:B01----:R-:W-:Y:S01]  /*2dbf0*/  ENDCOLLECTIVE ;  /* 0x000000000000791b */ /* 0x003fe20003800000 */
.L_x_3408:
[----:B------:R-:W-:Y:S01]  /*2dc00*/  IMAD.MOV.U32 R13, RZ, RZ, R24 ;  /* 0x000000ffff0d7224 */ /* 0x000fe200078e0018 */
[----:B------:R-:W-:Y:S01]  /*2dc10*/  SEL R24, R26, R25, P0 ;  /* 0x000000191a187207 */ /* 0x000fe20000000000 */
[----:B------:R-:W-:Y:S01]  /*2dc20*/  IMAD.MOV.U32 R12, RZ, RZ, R9 ;  /* 0x000000ffff0c7224 */ /* 0x000fe200078e0009 */
[----:B------:R-:W-:Y:S01]  /*2dc30*/  SEL R26, R25, R26, P0 ;  /* 0x0000001a191a7207 */ /* 0x000fe20000000000 */
[----:B------:R-:W-:-:S07]  /*2dc40*/  IMAD.MOV.U32 R30, RZ, RZ, R14 ;  /* 0x000000ffff1e7224 */ /* 0x000fce00078e000e */
[----:B------:R-:W-:Y:S05]  /*2dc50*/  WARPSYNC.COLLECTIVE R15, `(.L_x_3409) ;  /* 0x000000000f087348 */ /* 0x000fea0003c00000 */
[----:B------:R0:W1:Y:S02]  /*2dc60*/  SHFL.IDX P6, R14, R13, R12, R11 ;  /* 0x0000000c0d0e7389 */ /* 0x00006400000c000b */
[----:B01----:R-:W-:Y:S01]  /*2dc70*/  ENDCOLLECTIVE ;  /* 0x000000000000791b */ /* 0x003fe20003800000 */
.L_x_3409:
[----:B------:R-:W-:Y:S02]  /*2dc80*/  IMAD.MOV.U32 R13, RZ, RZ, R31 ;  /* 0x000000ffff0d7224 */ /* 0x000fe400078e001f */
[----:B------:R-:W-:Y:S02]  /*2dc90*/  IMAD.MOV.U32 R12, RZ, RZ, R0 ;  /* 0x000000ffff0c7224 */ /* 0x000fe400078e0000 */
[----:B------:R-:W-:-:S07]  /*2dca0*/  IMAD.MOV.U32 R27, RZ, RZ, R14 ;  /* 0x000000ffff1b7224 */ /* 0x000fce00078e000e */
[----:B------:R-:W-:Y:S05]  /*2dcb0*/  WARPSYNC.COLLECTIVE R15, `(.L_x_3410) ;  /* 0x000000000f087348 */ /* 0x000fea0003c00000 */
[----:B------:R0:W1:Y:S02]  /*2dcc0*/  SHFL.IDX P6, R14, R13, R12, R11 ;  /* 0x0000000c0d0e7389 */ /* 0x00006400000c000b */
[----:B01----:R-:W-:Y:S01]  /*2dcd0*/  ENDCOLLECTIVE ;  /* 0x000000000000791b */ /* 0x003fe20003800000 */
.L_x_3410:
[----:B------:R-:W-:Y:S01]  /*2dce0*/  MOV R13, R28 ;  /* 0x0000001c000d7202 */ /* 0x000fe20000000f00 */
[----:B------:R-:W-:Y:S01]  /*2dcf0*/  IMAD.MOV.U32 R12, RZ, RZ, R9 ;  /* 0x000000ffff0c7224 */ /* 0x000fe200078e0009 */
[----:B------:R-:W-:Y:S02]  /*2dd00*/  SEL R28, R30, R27, P0 ;  /* 0x0000001b1e1c7207 */ /* 0x000fe40000000000 */
[----:B------:R-:W-:Y:S01]  /*2dd10*/  SEL R30, R27, R30, P0 ;  /* 0x0000001e1b1e7207 */ /* 0x000fe20000000000 */
[----:B------:R-:W-:-:S07]  /*2dd20*/  IMAD.MOV.U32 R34, RZ, RZ, R14 ;  /* 0x000000ffff227224 */ /* 0x000fce00078e000e */
[----:B------:R-:W-:Y:S05]  /*2dd30*/  WARPSYNC.COLLECTIVE R15, `(.L_x_3411) ;  /* 0x000000000f087348 */ /* 0x000fea0003c00000 */
[----:B------:R0:W1:Y:S02]  /*2dd40*/  SHFL.IDX P6, R14, R13, R12, R11 ;  /* 0x0000000c0d0e7389 */ /* 0x00006400000c000b */
[----:B01----:R-:W-:Y:S01]  /*2dd50*/  ENDCOLLECTIVE ;  /* 0x000000000000791b */ /* 0x003fe20003800000 */
.L_x_3411:
[----:B------:R-:W-:Y:S02]  /*2dd60*/  IMAD.MOV.U32 R13, RZ, RZ, R33 ;  /* 0x000000ffff0d7224 */ /* 0x000fe400078e0021 */
[----:B------:R-:W-:Y:S02]  /*2dd70*/  IMAD.MOV.U32 R12, RZ, RZ, R0 ;  /* 0x000000ffff0c7224 */ /* 0x000fe400078e0000 */
[----:B------:R-:W-:-:S07]  /*2dd80*/  IMAD.MOV.U32 R29, RZ, RZ, R14 ;  /* 0x000000ffff1d7224 */ /* 0x000fce00078e000e */
[----:B------:R-:W-:Y:S05]  /*2dd90*/  WARPSYNC.COLLECTIVE R15, `(.L_x_3412) ;  /* 0x000000000f087348 */ /* 0x000fea0003c00000 */
[----:B------:R0:W1:Y:S02]  /*2dda0*/  SHFL.IDX P6, R14, R13, R12, R11 ;  /* 0x0000000c0d0e7389 */ /* 0x00006400000c000b */
[----:B01----:R-:W-:Y:S01]  /*2ddb0*/  ENDCOLLECTIVE ;  /* 0x000000000000791b */ /* 0x003fe20003800000 */
.L_x_3412:
        /* <DEDUP_REMOVED lines=8> */
.L_x_3413:
[----:B------:R-:W-:Y:S02]  /*2de40*/  IMAD.MOV.U32 R13, RZ, RZ, R35 ;  /* 0x000000ffff0d7224 */ /* 0x000fe400078e0023 */
[----:B------:R-:W-:Y:S01]  /*2de50*/  IMAD.MOV.U32 R12, RZ, RZ, R0 ;  /* 0x000000ffff0c7224 */ /* 0x000fe200078e0000 */
[----:B------:R-:W-:-:S07]  /*2de60*/  MOV R31, R14 ;  /* 0x0000000e001f7202 */ /* 0x000fce0000000f00 */
[----:B------:R-:W-:Y:S05]  /*2de70*/  WARPSYNC.COLLECTIVE R15, `(.L_x_3414) ;  /* 0x000000000f087348 */ /* 0x000fea0003c00000 */
[----:B------:R0:W1:Y:S02]  /*2de80*/  SHFL.IDX P6, R14, R13, R12, R11 ;  /* 0x0000000c0d0e7389 */ /* 0x00006400000c000b */
[----:B01----:R-:W-:Y:S01]  /*2de90*/  ENDCOLLECTIVE ;  /* 0x000000000000791b */ /* 0x003fe20003800000 */
.L_x_3414:
        /* <DEDUP_REMOVED lines=8> */
.L_x_3415:
[----:B------:R-:W-:Y:S01]  /*2df20*/  IMAD.MOV.U32 R13, RZ, RZ, R37 ;  /* 0x000000ffff0d7224 */ /* 0x000fe200078e0025 */
[----:B------:R-:W-:Y:S01]  /*2df30*/  MOV R12, R0 ;  /* 0x00000000000c7202 */ /* 0x000fe20000000f00 */
[----:B------:R-:W-:-:S07]  /*2df40*/  IMAD.MOV.U32 R40, RZ, RZ, R14 ;  /* 0x000000ffff287224 */ /* 0x000fce00078e000e */
[----:B------:R-:W-:Y:S05]  /*2df50*/  WARPSYNC.COLLECTIVE R15, `(.L_x_3416) ;  /* 0x000000000f087348 */ /* 0x000fea0003c00000 */
[----:B------:R0:W1:Y:S02]  /*2df60*/  SHFL.IDX P6, R14, R13, R12, R11 ;  /* 0x0000000c0d0e7389 */ /* 0x00006400000c000b */
[----:B01----:R-:W-:Y:S01]  /*2df70*/  ENDCOLLECTIVE ;  /* 0x000000000000791b */ /* 0x003fe20003800000 */
.L_x_3416:
[----:B------:R-:W-:Y:S02]  /*2df80*/  IMAD.MOV.U32 R13, RZ, RZ, R42 ;  /* 0x000000ffff0d7224 */ /* 0x000fe400078e002a */
[----:B------:R-:W-:Y:S02]  /*2df90*/  IMAD.MOV.U32 R12, RZ, RZ, R9 ;  /* 0x000000ffff0c7224 */ /* 0x000fe400078e0009 */
[----:B------:R-:W-:-:S07]  /*2dfa0*/  IMAD.MOV.U32 R37, RZ, RZ, R14 ;  /* 0x000000ffff257224 */ /* 0x000fce00078e000e */
[----:B------:R-:W-:Y:S05]  /*2dfb0*/  WARPSYNC.COLLECTIVE R15, `(.L_x_3417) ;  /* 0x000000000f087348 */ /* 0x000fea0003c00000 */
[----:B------:R0:W1:Y:S02]  /*2dfc0*/  SHFL.IDX P6, R14, R13, R12, R11 ;  /* 0x0000000c0d0e7389 */ /* 0x00006400000c000b */
[----:B01----:R-:W-:Y:S01]  /*2dfd0*/  ENDCOLLECTIVE ;  /* 0x000000000000791b */ /* 0x003fe20003800000 */
.L_x_3417:
[----:B------:R-:W-:Y:S02]  /*2dfe0*/  IMAD.MOV.U32 R13, RZ, RZ, R39 ;  /* 0x000000ffff0d7224 */ /* 0x000fe400078e0027 */
[----:B------:R-:W-:Y:S02]  /*2dff0*/  IMAD.MOV.U32 R12, RZ, RZ, R0 ;  /* 0x000000ffff0c7224 */ /* 0x000fe400078e0000 */
[----:B------:R-:W-:-:S07]  /*2e000*/  IMAD.MOV.U32 R42, RZ, RZ, R14 ;  /* 0x000000ffff2a7224 */ /* 0x000fce00078e000e */
[----:B------:R-:W-:Y:S05]  /*2e010*/  WARPSYNC.COLLECTIVE R15, `(.L_x_3418) ;  /* 0x000000000f087348 */ /* 0x000fea0003c00000 */
[----:B------:R0:W1:Y:S02]  /*2e020*/  SHFL.IDX P6, R14, R13, R12, R11 ;  /* 0x0000000c0d0e7389 */ /* 0x00006400000c000b */
[----:B01----:R-:W-:Y:S01]  /*2e030*/  ENDCOLLECTIVE ;  /* 0x000000000000791b */ /* 0x003fe20003800000 */
.L_x_3418:
[----:B------:R-:W-:Y:S01]  /*2e040*/  MOV R13, R44 ;  /* 0x0000002c000d7202 */ /* 0x000fe20000000f00 */
[----:B------:R-:W-:Y:S02]  /*2e050*/  IMAD.MOV.U32 R12, RZ, RZ, R9 ;  /* 0x000000ffff0c7224 */ /* 0x000fe400078e0009 */
[----:B------:R-:W-:-:S07]  /*2e060*/  IMAD.MOV.U32 R46, RZ, RZ, R14 ;  /* 0x000000ffff2e7224 */ /* 0x000fce00078e000e */
[----:B------:R-:W-:Y:S05]  /*2e070*/  WARPSYNC.COLLECTIVE R15, `(.L_x_3419) ;  /* 0x000000000f087348 */ /* 0x000fea0003c00000 */
[----:B------:R0:W1:Y:S02]  /*2e080*/  SHFL.IDX P6, R14, R13, R12, R11 ;  /* 0x0000000c0d0e7389 */ /* 0x00006400000c000b */
[----:B01----:R-:W-:Y:S01]  /*2e090*/  ENDCOLLECTIVE ;  /* 0x000000000000791b */ /* 0x003fe20003800000 */
.L_x_3419:
[----:B------:R-:W-:Y:S02]  /*2e0a0*/  IMAD.MOV.U32 R13, RZ, RZ, R41 ;  /* 0x000000ffff0d7224 */ /* 0x000fe400078e0029 */
[----:B------:R-:W-:Y:S02]  /*2e0b0*/  IMAD.MOV.U32 R12, RZ, RZ, R0 ;  /* 0x000000ffff0c7224 */ /* 0x000fe400078e0000 */
[----:B------:R-:W-:-:S07]  /*2e0c0*/  IMAD.MOV.U32 R33, RZ, RZ, R14 ;  /* 0x000000ffff217224 */ /* 0x000fce00078e000e */
[----:B------:R-:W-:Y:S05]  /*2e0d0*/  WARPSYNC.COLLECTIVE R15, `(.L_x_3420) ;  /* 0x000000000f087348 */ /* 0x000fea0003c00000 */
[----:B------:R0:W1:Y:S02]  /*2e0e0*/  SHFL.IDX P6, R14, R13, R12, R11 ;  /* 0x0000000c0d0e7389 */ /* 0x00006400000c000b */
[----:B01----:R-:W-:Y:S01]  /*2e0f0*/  ENDCOLLECTIVE ;  /* 0x000000000000791b */ /* 0x003fe20003800000 */
.L_x_3420:
        /* <DEDUP_REMOVED lines=8> */
.L_x_3421:
[----:B------:R-:W-:Y:S02]  /*2e180*/  IMAD.MOV.U32 R13, RZ, RZ, R43 ;  /* 0x000000ffff0d7224 */ /* 0x000fe400078e002b */
[----:B------:R-:W-:Y:S01]  /*2e190*/  IMAD.MOV.U32 R12, RZ, RZ, R0 ;  /* 0x000000ffff0c7224 */ /* 0x000fe200078e0000 */
[----:B------:R-:W-:-:S07]  /*2e1a0*/  MOV R39, R14 ;  /* 0x0000000e00277202 */ /* 0x000fce0000000f00 */
[----:B------:R-:W-:Y:S05]  /*2e1b0*/  WARPSYNC.COLLECTIVE R15, `(.L_x_3422) ;  /* 0x000000000f087348 */ /* 0x000fea0003c00000 */
[----:B------:R0:W1:Y:S02]  /*2e1c0*/  SHFL.IDX P6, R14, R13, R12, R11 ;  /* 0x0000000c0d0e7389 */ /* 0x00006400000c000b */
[----:B01----:R-:W-:Y:S01]  /*2e1d0*/  ENDCOLLECTIVE ;  /* 0x000000000000791b */ /* 0x003fe20003800000 */
.L_x_3422:
        /* <DEDUP_REMOVED lines=8> */
.L_x_3423:
[----:B------:R-:W-:Y:S01]  /*2e260*/  MOV R13, R45 ;  /* 0x0000002d000d7202 */ /* 0x000fe20000000f00 */
[----:B------:R-:W-:Y:S02]  /*2e270*/  IMAD.MOV.U32 R12, RZ, RZ, R0 ;  /* 0x000000ffff0c7224 */ /* 0x000fe400078e0000 */
[----:B------:R-:W-:-:S07]  /*2e280*/  IMAD.MOV.U32 R41, RZ, RZ, R14 ;  /* 0x000000ffff297224 */ /* 0x000fce00078e000e */
[----:B------:R-:W-:Y:S05]  /*2e290*/  WARPSYNC.COLLECTIVE R15, `(.L_x_3424) ;  /* 0x000000000f087348 */ /* 0x000fea0003c00000 */
[----:B------:R0:W1:Y:S02]  /*2e2a0*/  SHFL.IDX P6, R14, R13, R12, R11 ;  /* 0x0000000c0d0e7389 */ /* 0x00006400000c000b */
[----:B01----:R-:W-:Y:S01]  /*2e2b0*/  ENDCOLLECTIVE ;  /* 0x000000000000791b */ /* 0x003fe20003800000 */
.L_x_3424:
        /* <DEDUP_REMOVED lines=8> */
.L_x_3425:
[----:B------:R-:W-:Y:S01]  /*2e340*/  IMAD.MOV.U32 R13, RZ, RZ, R47 ;  /* 0x000000ffff0d7224 */ /* 0x000fe200078e002f */
[----:B------:R-:W-:Y:S01]  /*2e350*/  MOV R12, R0 ;  /* 0x00000000000c7202 */ /* 0x000fe20000000f00 */
[----:B------:R-:W-:-:S07]  /*2e360*/  IMAD.MOV.U32 R3, RZ, RZ, R14 ;  /* 0x000000ffff037224 */ /* 0x000fce00078e000e */
[----:B------:R-:W-:Y:S05]  /*2e370*/  WARPSYNC.COLLECTIVE R15, `(.L_x_3426) ;  /* 0x000000000f087348 */ /* 0x000fea0003c00000 */
[----:B------:R0:W1:Y:S02]  /*2e380*/  SHFL.IDX P6, R14, R13, R12, R11 ;  /* 0x0000000c0d0e7389 */ /* 0x00006400000c000b */
[----:B01----:R-:W-:Y:S01]  /*2e390*/  ENDCOLLECTIVE ;  /* 0x000000000000791b */ /* 0x003fe20003800000 */
.L_x_3426:
        /* <DEDUP_REMOVED lines=8> */
.L_x_3427:
[----:B------:R-:W-:Y:S02]  /*2e420*/  IMAD.MOV.U32 R13, RZ, RZ, R49 ;  /* 0x000000ffff0d7224 */ /* 0x000fe400078e0031 */
[----:B------:R-:W-:Y:S02]  /*2e430*/  IMAD.MOV.U32 R12, RZ, RZ, R0 ;  /* 0x000000ffff0c7224 */ /* 0x000fe400078e0000 */
[----:B------:R-:W-:-:S07]  /*2e440*/  IMAD.MOV.U32 R43, RZ, RZ, R14 ;  /* 0x000000ffff2b7224 */ /* 0x000fce00078e000e */
[----:B------:R-:W-:Y:S05]  /*2e450*/  WARPSYNC.COLLECTIVE R15, `(.L_x_3428) ;  /* 0x000000000f087348 */ /* 0x000fea0003c00000 */
[----:B------:R0:W1:Y:S02]  /*2e460*/  SHFL.IDX P6, R14, R13, R12, R11 ;  /* 0x0000000c0d0e7389 */ /* 0x00006400000c000b */
[----:B01----:R-:W-:Y:S01]  /*2e470*/  ENDCOLLECTIVE ;  /* 0x000000000000791b */ /* 0x003fe20003800000 */
.L_x_3428:
        /* <DEDUP_REMOVED lines=8> */
.L_x_3429:
[----:B------:R-:W-:Y:S02]  /*2e500*/  IMAD.MOV.U32 R13, RZ, RZ, R51 ;  /* 0x000000ffff0d7224 */ /* 0x000fe400078e0033 */
[----:B------:R-:W-:Y:S02]  /*2e510*/  IMAD.MOV.U32 R12, RZ, RZ, R0 ;  /* 0x000000ffff0c7224 */ /* 0x000fe400078e0000 */
[----:B------:R-:W-:-:S07]  /*2e520*/  IMAD.MOV.U32 R45, RZ, RZ, R14 ;  /* 0x000000ffff2d7224 */ /* 0x000fce00078e000e */
[----:B------:R-:W-:Y:S05]  /*2e530*/  WARPSYNC.COLLECTIVE R15, `(.L_x_3430) ;  /* 0x000000000f087348 */ /* 0x000fea0003c00000 */
[----:B------:R0:W1:Y:S02]  /*2e540*/  SHFL.IDX P6, R14, R13, R12, R11 ;  /* 0x0000000c0d0e7389 */ /* 0x00006400000c000b */
[----:B01----:R-:W-:Y:S01]  /*2e550*/  ENDCOLLECTIVE ;  /* 0x000000000000791b */ /* 0x003fe20003800000 */
.L_x_3430:
        /* <DEDUP_REMOVED lines=8> */
.L_x_3431:
[----:B------:R-:W-:Y:S02]  /*2e5e0*/  IMAD.MOV.U32 R13, RZ, RZ, R53 ;  /* 0x000000ffff0d7224 */ /* 0x000fe400078e0035 */
[----:B------:R-:W-:Y:S02]  /*2e5f0*/  IMAD.MOV.U32 R12, RZ, RZ, R0 ;  /* 0x000000ffff0c7224 */ /* 0x000fe400078e0000 */
[----:B------:R-:W-:-:S07]  /*2e600*/  IMAD.MOV.U32 R47, RZ, RZ, R14 ;  /* 0x000000ffff2f7224 */ /* 0x000fce00078e000e */
[----:B------:R-:W-:Y:S05]  /*2e610*/  WARPSYNC.COLLECTIVE R15, `(.L_x_3432) ;  /* 0x000000000f087348 */ /* 0x000fea0003c00000 */
[----:B------:R0:W1:Y:S02]  /*2e620*/  SHFL.IDX P6, R14, R13, R12, R11 ;  /* 0x0000000c0d0e7389 */ /* 0x00006400000c000b */
[----:B01----:R-:W-:Y:S01]  /*2e630*/  ENDCOLLECTIVE ;  /* 0x000000000000791b */ /* 0x003fe20003800000 */
.L_x_3432:
        /* <DEDUP_REMOVED lines=8> */
.L_x_3433:
[----:B------:R-:W-:Y:S02]  /*2e6c0*/  IMAD.MOV.U32 R13, RZ, RZ, R55 ;  /* 0x000000ffff0d7224 */ /* 0x000fe400078e0037 */
[----:B------:R-:W-:Y:S02]  /*2e6d0*/  IMAD.MOV.U32 R12, RZ, RZ, R0 ;  /* 0x000000ffff0c7224 */ /* 0x000fe400078e0000 */
[----:B------:R-:W-:-:S07]  /*2e6e0*/  IMAD.MOV.U32 R49, RZ, RZ, R14 ;  /* 0x000000ffff317224 */ /* 0x000fce00078e000e */
[----:B------:R-:W-:Y:S05]  /*2e6f0*/  WARPSYNC.COLLECTIVE R15, `(.L_x_3434) ;  /* 0x000000000f087348 */ /* 0x000fea0003c00000 */
[----:B------:R0:W1:Y:S02]  /*2e700*/  SHFL.IDX P6, R14, R13, R12, R11 ;  /* 0x0000000c0d0e7389 */ /* 0x00006400000c000b */
[----:B01----:R-:W-:Y:S01]  /*2e710*/  ENDCOLLECTIVE ;  /* 0x000000000000791b */ /* 0x003fe20003800000 */
.L_x_3434:
        /* <DEDUP_REMOVED lines=8> */
.L_x_3435:
[----:B------:R-:W-:Y:S02]  /*2e7a0*/  IMAD.MOV.U32 R13, RZ, RZ, R57 ;  /* 0x000000ffff0d7224 */ /* 0x000fe400078e0039 */
[----:B------:R-:W-:Y:S01]  /*2e7b0*/  IMAD.MOV.U32 R12, RZ, RZ, R0 ;  /* 0x000000ffff0c7224 */ /* 0x000fe200078e0000 */
[----:B------:R-:W-:-:S07]  /*2e7c0*/  MOV R78, R14 ;  /* 0x0000000e004e7202 */ /* 0x000fce0000000f00 */
[----:B------:R-:W-:Y:S05]  /*2e7d0*/  WARPSYNC.COLLECTIVE R15, `(.L_x_3436) ;  /* 0x000000000f087348 */ /* 0x000fea0003c00000 */
[----:B------:R0:W1:Y:S02]  /*2e7e0*/  SHFL.IDX P6, R14, R13, R12, R11 ;  /* 0x0000000c0d0e7389 */ /* 0x00006400000c000b */
[----:B01----:R-:W-:Y:S01]  /*2e7f0*/  ENDCOLLECTIVE ;  /* 0x000000000000791b */ /* 0x003fe20003800000 */
.L_x_3436:
        /* <DEDUP_REMOVED lines=8> */
.L_x_3437:
[----:B------:R-:W-:Y:S01]  /*2e880*/  MOV R13, R59 ;  /* 0x0000003b000d7202 */ /* 0x000fe20000000f00 */
[----:B------:R-:W-:Y:S02]  /*2e890*/  IMAD.MOV.U32 R12, RZ, RZ, R0 ;  /* 0x000000ffff0c7224 */ /* 0x000fe400078e0000 */
[----:B------:R-:W-:-:S07]  /*2e8a0*/  IMAD.MOV.U32 R80, RZ, RZ, R14 ;  /* 0x000000ffff507224 */ /* 0x000fce00078e000e */
[----:B------:R-:W-:Y:S05]  /*2e8b0*/  WARPSYNC.COLLECTIVE R15, `(.L_x_3438) ;  /* 0x000000000f087348 */ /* 0x000fea0003c00000 */
[----:B------:R0:W1:Y:S02]  /*2e8c0*/  SHFL.IDX P6, R14, R13, R12, R11 ;  /* 0x0000000c0d0e7389 */ /* 0x00006400000c000b */
[----:B01----:R-:W-:Y:S01]  /*2e8d0*/  ENDCOLLECTIVE ;  /* 0x000000000000791b */ /* 0x003fe20003800000 */
.L_x_3438:
[----:B------:R-:W-:Y:S02]  /*2e8e0*/  IMAD.MOV.U32 R13, RZ, RZ, R82 ;  /* 0x000000ffff0d7224 */ /* 0x000fe400078e0052 */
[----:B------:R-:W-:Y:S02]  /*2e8f0*/  IMAD.MOV.U32 R12, RZ, RZ, R9 ;  /* 0x000000ffff0c7224 */ /* 0x000fe400078e0009 */
[----:B------:R-:W-:-:S07]  /*2e900*/  IMAD.MOV.U32 R59, RZ, RZ, R14 ;  /* 0x000000ffff3b7224 */ /* 0x000fce00078e000e */
[----:B------:R-:W-:Y:S05]  /*2e910*/  WARPSYNC.COLLECTIVE R15, `(.L_x_3439) ;  /* 0x000000000f087348 */ /* 0x000fea0003c00000 */
[----:B------:R0:W1:Y:S02]  /*2e920*/  SHFL.IDX P6, R14, R13, R12, R11 ;  /* 0x0000000c0d0e7389 */ /* 0x00006400000c000b */
[----:B01----:R-:W-:Y:S01]  /*2e930*/  ENDCOLLECTIVE ;  /* 0x000000000000791b */ /* 0x003fe20003800000 */
.L_x_3439:
[----:B------:R-:W-:Y:S01]  /*2e940*/  IMAD.MOV.U32 R13, RZ, RZ, R61 ;  /* 0x000000ffff0d7224 */ /* 0x000fe200078e003d */
[----:B------:R-:W-:Y:S01]  /*2e950*/  MOV R12, R0 ;  /* 0x00000000000c7202 */ /* 0x000fe20000000f00 */
[----:B------:R-:W-:-:S07]  /*2e960*/  IMAD.MOV.U32 R82, RZ, RZ, R14 ;  /* 0x000000ffff527224 */ /* 0x000fce00078e000e */
[----:B------:R-:W-:Y:S05]  /*2e970*/  WARPSYNC.COLLECTIVE R15, `(.L_x_3440) ;  /* 0x000000000f087348 */ /* 0x000fea0003c00000 */
[----:B------:R0:W1:Y:S02]  /*2e980*/  SHFL.IDX P6, R14, R13, R12, R11 ;  /* 0x0000000c0d0e7389 */ /* 0x00006400000c000b */
[----:B01----:R-:W-:Y:S01]  /*2e990*/  ENDCOLLECTIVE ;  /* 0x000000000000791b */ /* 0x003fe20003800000 */
.L_x_3440:
        /* <DEDUP_REMOVED lines=8> */
.L_x_3441:
[----:B------:R-:W-:Y:S02]  /*2ea20*/  IMAD.MOV.U32 R13, RZ, RZ, R63 ;  /* 0x000000ffff0d7224 */ /* 0x000fe400078e003f */
[----:B------:R-:W-:Y:S02]  /*2ea30*/  IMAD.MOV.U32 R12, RZ, RZ, R0 ;  /* 0x000000ffff0c7224 */ /* 0x000fe400078e0000 */
[----:B------:R-:W-:-:S07]  /*2ea40*/  IMAD.MOV.U32 R84, RZ, RZ, R14 ;  /* 0x000000ffff547224 */ /* 0x000fce00078e000e */
[----:B------:R-:W-:Y:S05]  /*2ea50*/  WARPSYNC.COLLECTIVE R15, `(.L_x_3442) ;  /* 0x000000000f087348 */ /* 0x000fea0003c00000 */
[----:B------:R0:W1:Y:S02]  /*2ea60*/  SHFL.IDX P6, R14, R13, R12, R11 ;  /* 0x0000000c0d0e7389 */ /* 0x00006400000c000b */
[----:B01----:R-:W-:Y:S01]  /*2ea70*/  ENDCOLLECTIVE ;  /* 0x000000000000791b */ /* 0x003fe20003800000 */
.L_x_3442:
        /* <DEDUP_REMOVED lines=8> */
.L_x_3443:
[----:B------:R-:W-:Y:S02]  /*2eb00*/  IMAD.MOV.U32 R13, RZ, RZ, R65 ;  /* 0x000000ffff0d7224 */ /* 0x000fe400078e0041 */
[----:B------:R-:W-:Y:S02]  /*2eb10*/  IMAD.MOV.U32 R12, RZ, RZ, R0 ;  /* 0x000000ffff0c7224 */ /* 0x000fe400078e0000 */
[----:B------:R-:W-:-:S07]  /*2eb20*/  IMAD.MOV.U32 R86, RZ, RZ, R14 ;  /* 0x000000ffff567224 */ /* 0x000fce00078e000e */
[----:B------:R-:W-:Y:S05]  /*2eb30*/  WARPSYNC.COLLECTIVE R15, `(.L_x_3444) ;  /* 0x000000000f087348 */ /* 0x000fea0003c00000 */
[----:B------:R0:W1:Y:S02]  /*2eb40*/  SHFL.IDX P6, R14, R13, R12, R11 ;  /* 0x0000000c0d0e7389 */ /* 0x00006400000c000b */
[----:B01----:R-:W-:Y:S01]  /*2eb50*/  ENDCOLLECTIVE ;  /* 0x000000000000791b */ /* 0x003fe20003800000 */
.L_x_3444:
[----:B------:R-:W-:Y:S02]  /*2eb60*/  SEL R33, R63, R86, P0 ;  /* 0x000000563f217207 */ /* 0x000fe40000000000 */
[----:B------:R-:W-:Y:S01]  /*2eb70*/  MOV R13, R88 ;  /* 0x00000058000d7202 */ /* 0x000fe20000000f00 */
[----:B------:R-:W-:Y:S02]  /*2eb80*/  IMAD.MOV.U32 R12, RZ, RZ, R9 ;  /* 0x000000ffff0c7224 */ /* 0x000fe400078e0009 */
[----:B------:R-:W-:-:S07]  /*2eb90*/  IMAD.MOV.U32 R65, RZ, RZ, R14 ;  /* 0x000000ffff417224 */ /* 0x000fce00078e000e */
[----:B------:R-:W-:Y:S05]  /*2eba0*/  WARPSYNC.COLLECTIVE R15, `(.L_x_3445) ;  /* 0x000000000f087348 */ /* 0x000fea0003c00000 */
[----:B------:R0:W1:Y:S02]  /*2ebb0*/  SHFL.IDX P6, R14, R13, R12, R11 ;  /* 0x0000000c0d0e7389 */ /* 0x00006400000c000b */
[----:B01----:R-:W-:Y:S01]  /*2ebc0*/  ENDCOLLECTIVE ;  /* 0x000000000000791b */ /* 0x003fe20003800000 */
.L_x_3445:
[----:B------:R-:W-:Y:S02]  /*2ebd0*/  IMAD.MOV.U32 R13, RZ, RZ, R69 ;  /* 0x000000ffff0d7224 */ /* 0x000fe400078e0045 */
[----:B------:R-:W-:Y:S02]  /*2ebe0*/  IMAD.MOV.U32 R12, RZ, RZ, R0 ;  /* 0x000000ffff0c7224 */ /* 0x000fe400078e0000 */
[----:B------:R-:W-:-:S07]  /*2ebf0*/  IMAD.MOV.U32 R88, RZ, RZ, R14 ;  /* 0x000000ffff587224 */ /* 0x000fce00078e000e */
[----:B------:R-:W-:Y:S05]  /*2ec00*/  WARPSYNC.COLLECTIVE R15, `(.L_x_3446) ;  /* 0x000000000f087348 */ /* 0x000fea0003c00000 */
[----:B------:R0:W1:Y:S02]  /*2ec10*/  SHFL.IDX P6, R14, R13, R12, R11 ;  /* 0x0000000c0d0e7389 */ /* 0x00006400000c000b */
[----:B01----:R-:W-:Y:S01]  /*2ec20*/  ENDCOLLECTIVE ;  /* 0x000000000000791b */ /* 0x003fe20003800000 */
.L_x_3446:
[----:B------:R-:W-:Y:S01]  /*2ec30*/  SEL R39, R88, R65, P0 ;  /* 0x0000004158277207 */ /* 0x000fe20000000000 */
[----:B------:R-:W-:Y:S01]  /*2ec40*/  IMAD.MOV.U32 R13, RZ, RZ, R102 ;  /* 0x000000ffff0d7224 */ /* 0x000fe200078e0066 */
[----:B------:R-:W-:Y:S01]  /*2ec50*/  MOV R12, R9 ;  /* 0x00000009000c7202 */ /* 0x000fe20000000f00 */
[----:B------:R-:W-:-:S07]  /*2ec60*/  IMAD.MOV.U32 R69, RZ, RZ, R14 ;  /* 0x000000ffff457224 */ /* 0x000fce00078e000e */
[----:B------:R-:W-:Y:S05]  /*2ec70*/  WARPSYNC.COLLECTIVE R15, `(.L_x_3447) ;  /* 0x000000000f087348 */ /* 0x000fea0003c00000 */
[----:B------:R0:W1:Y:S02]  /*2ec80*/  SHFL.IDX P6, R14, R13, R12, R11 ;  /* 0x0000000c0d0e7389 */ /* 0x00006400000c000b */
[----:B01----:R-:W-:Y:S01]  /*2ec90*/  ENDCOLLECTIVE ;  /* 0x000000000000791b */ /* 0x003fe20003800000 */
.L_x_3447:
[----:B------:R-:W-:Y:S02]  /*2eca0*/  IMAD.MOV.U32 R13, RZ, RZ, R101 ;  /* 0x000000ffff0d7224 */ /* 0x000fe400078e0065 */
[----:B------:R-:W-:Y:S02]  /*2ecb0*/  IMAD.MOV.U32 R12, RZ, RZ, R0 ;  /* 0x000000ffff0c7224 */ /* 0x000fe400078e0000 */
[----:B------:R-:W-:-:S07]  /*2ecc0*/  IMAD.MOV.U32 R102, RZ, RZ, R14 ;  /* 0x000000ffff667224 */ /* 0x000fce00078e000e */
[----:B------:R-:W-:Y:S05]  /*2ecd0*/  WARPSYNC.COLLECTIVE R15, `(.L_x_3448) ;  /* 0x000000000f087348 */ /* 0x000fea0003c00000 */
[----:B------:R0:W1:Y:S02]  /*2ece0*/  SHFL.IDX P6, R14, R13, R12, R11 ;  /* 0x0000000c0d0e7389 */ /* 0x00006400000c000b */
[----:B01----:R-:W-:Y:S01]  /*2ecf0*/  ENDCOLLECTIVE ;  /* 0x000000000000791b */ /* 0x003fe20003800000 */
.L_x_3448:
[----:B------:R-:W-:Y:S02]  /*2ed00*/  IMAD.MOV.U32 R13, RZ, RZ, R104 ;  /* 0x000000ffff0d7224 */ /* 0x000fe400078e0068 */
[----:B------:R-:W-:Y:S02]  /*2ed10*/  IMAD.MOV.U32 R12, RZ, RZ, R9 ;  /* 0x000000ffff0c7224 */ /* 0x000fe400078e0009 */
[----:B------:R-:W-:-:S07]  /*2ed20*/  IMAD.MOV.U32 R101, RZ, RZ, R14 ;  /* 0x000000ffff657224 */ /* 0x000fce00078e000e */
[----:B------:R-:W-:Y:S05]  /*2ed30*/  WARPSYNC.COLLECTIVE R15, `(.L_x_3449) ;  /* 0x000000000f087348 */ /* 0x000fea0003c00000 */
[----:B------:R0:W1:Y:S02]  /*2ed40*/  SHFL.IDX P6, R14, R13, R12, R11 ;  /* 0x0000000c0d0e7389 */ /* 0x00006400000c000b */
[----:B01----:R-:W-:Y:S01]  /*2ed50*/  ENDCOLLECTIVE ;  /* 0x000000000000791b */ /* 0x003fe20003800000 */
.L_x_3449:
[----:B------:R-:W-:Y:S02]  /*2ed60*/  IMAD.MOV.U32 R13, RZ, RZ, R103 ;  /* 0x000000ffff0d7224 */ /* 0x000fe400078e0067 */
[----:B------:R-:W-:Y:S01]  /*2ed70*/  IMAD.MOV.U32 R12, RZ, RZ, R0 ;  /* 0x000000ffff0c7224 */ /* 0x000fe200078e0000 */
[----:B------:R-:W-:-:S07]  /*2ed80*/  MOV R104, R14 ;  /* 0x0000000e00687202 */ /* 0x000fce0000000f00 */
[----:B------:R-:W-:Y:S05]  /*2ed90*/  WARPSYNC.COLLECTIVE R15, `(.L_x_3450) ;  /* 0x000000000f087348 */ /* 0x000fea0003c00000 */
[----:B------:R0:W1:Y:S02]  /*2eda0*/  SHFL.IDX P6, R14, R13, R12, R11 ;  /* 0x0000000c0d0e7389 */ /* 0x00006400000c000b */
[----:B01----:R-:W-:Y:S01]  /*2edb0*/  ENDCOLLECTIVE ;  /* 0x000000000000791b */ /* 0x003fe20003800000 */
.L_x_3450:
        /* <DEDUP_REMOVED lines=8> */
.L_x_3451:
[----:B------:R-:W-:Y:S01]  /*2ee40*/  MOV R13, R105 ;  /* 0x00000069000d7202 */ /* 0x000fe20000000f00 */
[----:B------:R-:W-:Y:S02]  /*2ee50*/  IMAD.MOV.U32 R12, RZ, RZ, R0 ;  /* 0x000000ffff0c7224 */ /* 0x000fe400078e0000 */
[----:B------:R-:W-:-:S07]  /*2ee60*/  IMAD.MOV.U32 R106, RZ, RZ, R14 ;  /* 0x000000ffff6a7224 */ /* 0x000fce00078e000e */
[----:B------:R-:W-:Y:S05]  /*2ee70*/  WARPSYNC.COLLECTIVE R15, `(.L_x_3452) ;  /* 0x000000000f087348 */ /* 0x000fea0003c00000 */
[----:B------:R0:W1:Y:S02]  /*2ee80*/  SHFL.IDX P6, R14, R13, R12, R11 ;  /* 0x0000000c0d0e7389 */ /* 0x00006400000c000b */
[----:B01----:R-:W-:Y:S01]  /*2ee90*/  ENDCOLLECTIVE ;  /* 0x000000000000791b */ /* 0x003fe20003800000 */
.L_x_3452:
        /* <DEDUP_REMOVED lines=8> */
.L_x_3453:
[----:B------:R-:W-:Y:S01]  /*2ef20*/  IMAD.MOV.U32 R13, RZ, RZ, R107 ;  /* 0x000000ffff0d7224 */ /* 0x000fe200078e006b */
[----:B------:R-:W-:Y:S01]  /*2ef30*/  MOV R12, R0 ;  /* 0x00000000000c7202 */ /* 0x000fe20000000f00 */
[----:B------:R-:W-:-:S07]  /*2ef40*/  IMAD.MOV.U32 R108, RZ, RZ, R14 ;  /* 0x000000ffff6c7224 */ /* 0x000fce00078e000e */
[----:B------:R-:W-:Y:S05]  /*2ef50*/  WARPSYNC.COLLECTIVE R15, `(.L_x_3454) ;  /* 0x000000000f087348 */ /* 0x000fea0003c00000 */
[----:B------:R0:W1:Y:S02]  /*2ef60*/  SHFL.IDX P6, R14, R13, R12, R11 ;  /* 0x0000000c0d0e7389 */ /* 0x00006400000c000b */
[----:B01----:R-:W-:Y:S01]  /*2ef70*/  ENDCOLLECTIVE ;  /* 0x000000000000791b */ /* 0x003fe20003800000 */
.L_x_3454:
        /* <DEDUP_REMOVED lines=8> */
.L_x_3455:
[----:B------:R-:W-:Y:S02]  /*2f000*/  IMAD.MOV.U32 R13, RZ, RZ, R109 ;  /* 0x000000ffff0d7224 */ /* 0x000fe400078e006d */
[----:B------:R-:W-:Y:S02]  /*2f010*/  IMAD.MOV.U32 R12, RZ, RZ, R0 ;  /* 0x000000ffff0c7224 */ /* 0x000fe400078e0000 */
[----:B------:R-:W-:-:S07]  /*2f020*/  IMAD.MOV.U32 R110, RZ, RZ, R14 ;  /* 0x000000ffff6e7224 */ /* 0x000fce00078e000e */
[----:B------:R-:W-:Y:S05]  /*2f030*/  WARPSYNC.COLLECTIVE R15, `(.L_x_3456) ;  /* 0x000000000f087348 */ /* 0x000fea0003c00000 */
[----:B------:R0:W1:Y:S02]  /*2f040*/  SHFL.IDX P6, R14, R13, R12, R11 ;  /* 0x0000000c0d0e7389 */ /* 0x00006400000c000b */
[----:B01----:R-:W-:Y:S01]  /*2f050*/  ENDCOLLECTIVE ;  /* 0x000000000000791b */ /* 0x003fe20003800000 */
.L_x_3456:
        /* <DEDUP_REMOVED lines=8> */
.L_x_3457:
[----:B------:R-:W-:Y:S02]  /*2f0e0*/  IMAD.MOV.U32 R13, RZ, RZ, R111 ;  /* 0x000000ffff0d7224 */ /* 0x000fe400078e006f */
[----:B------:R-:W-:Y:S02]  /*2f0f0*/  IMAD.MOV.U32 R12, RZ, RZ, R0 ;  /* 0x000000ffff0c7224 */ /* 0x000fe400078e0000 */
[----:B------:R-:W-:-:S07]  /*2f100*/  IMAD.MOV.U32 R112, RZ, RZ, R14 ;  /* 0x000000ffff707224 */ /* 0x000fce00078e000e */
[----:B------:R-:W-:Y:S05]  /*2f110*/  WARPSYNC.COLLECTIVE R15, `(.L_x_3458) ;  /* 0x000000000f087348 */ /* 0x000fea0003c00000 */
[----:B------:R0:W1:Y:S02]  /*2f120*/  SHFL.IDX P6, R14, R13, R12, R11 ;  /* 0x0000000c0d0e7389 */ /* 0x00006400000c000b */
[----:B01----:R-:W-:Y:S01]  /*2f130*/  ENDCOLLECTIVE ;  /* 0x000000000000791b */ /* 0x003fe20003800000 */
.L_x_3458:
[----:B------:R-:W-:Y:S02]  /*2f140*/  SEL R59, R112, R109, P0 ;  /* 0x0000006d703b7207 */ /* 0x000fe40000000000 */
[----:B------:R-:W-:Y:S01]  /*2f150*/  MOV R13, R114 ;  /* 0x00000072000d7202 */ /* 0x000fe20000000f00 */
[----:B------:R-:W-:Y:S02]  /*2f160*/  IMAD.MOV.U32 R12, RZ, RZ, R9 ;  /* 0x000000ffff0c7224 */ /* 0x000fe400078e0009 */
[----:B------:R-:W-:-:S07]  /*2f170*/  IMAD.MOV.U32 R111, RZ, RZ, R14 ;  /* 0x000000ffff6f7224 */ /* 0x000fce00078e000e */
[----:B------:R-:W-:Y:S05]  /*2f180*/  WARPSYNC.COLLECTIVE R15, `(.L_x_3459) ;  /* 0x000000000f087348 */ /* 0x000fea0003c00000 */
[----:B------:R0:W1:Y:S02]  /*2f190*/  SHFL.IDX P6, R14, R13, R12, R11 ;  /* 0x0000000c0d0e7389 */ /* 0x00006400000c000b */
[----:B01----:R-:W-:Y:S01]  /*2f1a0*/  ENDCOLLECTIVE ;  /* 0x000000000000791b */ /* 0x003fe20003800000 */
.L_x_3459:
[----:B------:R-:W-:Y:S02]  /*2f1b0*/  IMAD.MOV.U32 R13, RZ, RZ, R67 ;  /* 0x000000ffff0d7224 */ /* 0x000fe400078e0043 */
[----:B------:R-:W-:Y:S02]  /*2f1c0*/  IMAD.MOV.U32 R12, RZ, RZ, R0 ;  /* 0x000000ffff0c7224 */ /* 0x000fe400078e0000 */
[----:B------:R-:W-:-:S07]  /*2f1d0*/  IMAD.MOV.U32 R114, RZ, RZ, R14 ;  /* 0x000000ffff727224 */ /* 0x000fce00078e000e */
[----:B------:R-:W-:Y:S05]  /*2f1e0*/  WARPSYNC.COLLECTIVE R15, `(.L_x_3460) ;  /* 0x000000000f087348 */ /* 0x000fea0003c00000 */
[----:B------:R0:W1:Y:S02]  /*2f1f0*/  SHFL.IDX P6, R14, R13, R12, R11 ;  /* 0x0000000c0d0e7389 */ /* 0x00006400000c000b */
[----:B01----:R-:W-:Y:S01]  /*2f200*/  ENDCOLLECTIVE ;  /* 0x000000000000791b */ /* 0x003fe20003800000 */
.L_x_3460:
[----:B------:R-:W-:Y:S01]  /*2f210*/  SEL R61, R111, R114, P0 ;  /* 0x000000726f3d7207 */ /* 0x000fe20000000000 */
[----:B------:R-:W-:Y:S01]  /*2f220*/  IMAD.MOV.U32 R13, RZ, RZ, R116 ;  /* 0x000000ffff0d7224 */ /* 0x000fe200078e0074 */
[----:B------:R-:W-:Y:S01]  /*2f230*/  MOV R12, R9 ;  /* 0x00000009000c7202 */ /* 0x000fe20000000f00 */
[----:B------:R-:W-:-:S07]  /*2f240*/  IMAD.MOV.U32 R67, RZ, RZ, R14 ;  /* 0x000000ffff437224 */ /* 0x000fce00078e000e */
[----:B------:R-:W-:Y:S05]  /*2f250*/  WARPSYNC.COLLECTIVE R15, `(.L_x_3461) ;  /* 0x000000000f087348 */ /* 0x000fea0003c00000 */
[----:B------:R0:W1:Y:S02]  /*2f260*/  SHFL.IDX P6, R14, R13, R12, R11 ;  /* 0x0000000c0d0e7389 */ /* 0x00006400000c000b */
[----:B01----:R-:W-:Y:S01]  /*2f270*/  ENDCOLLECTIVE ;  /* 0x000000000000791b */ /* 0x003fe20003800000 */
.L_x_3461:
[----:B------:R-:W-:Y:S02]  /*2f280*/  IMAD.MOV.U32 R13, RZ, RZ, R71 ;  /* 0x000000ffff0d7224 */ /* 0x000fe400078e0047 */
[----:B------:R-:W-:Y:S02]  /*2f290*/  IMAD.MOV.U32 R12, RZ, RZ, R0 ;  /* 0x000000ffff0c7224 */ /* 0x000fe400078e0000 */
[----:B------:R-:W-:-:S07]  /*2f2a0*/  IMAD.MOV.U32 R116, RZ, RZ, R14 ;  /* 0x000000ffff747224 */ /* 0x000fce00078e000e */
[----:B------:R-:W-:Y:S05]  /*2f2b0*/  WARPSYNC.COLLECTIVE R15, `(.L_x_3462) ;  /* 0x000000000f087348 */ /* 0x000fea0003c00000 */
[----:B------:R0:W1:Y:S02]  /*2f2c0*/  SHFL.IDX P6, R14, R13, R12, R11 ;  /* 0x0000000c0d0e7389 */ /* 0x00006400000c000b */
[----:B01----:R-:W-:Y:S01]  /*2f2d0*/  ENDCOLLECTIVE ;  /* 0x000000000000791b */ /* 0x003fe20003800000 */
.L_x_3462:
[----:B------:R-:W-:Y:S02]  /*2f2e0*/  IMAD.MOV.U32 R13, RZ, RZ, R118 ;  /* 0x000000ffff0d7224 */ /* 0x000fe400078e0076 */
[----:B------:R-:W-:Y:S02]  /*2f2f0*/  IMAD.MOV.U32 R12, RZ, RZ, R9 ;  /* 0x000000ffff0c7224 */ /* 0x000fe400078e0009 */
[----:B------:R-:W-:-:S07]  /*2f300*/  IMAD.MOV.U32 R71, RZ, RZ, R14 ;  /* 0x000000ffff477224 */ /* 0x000fce00078e000e */
[----:B------:R-:W-:Y:S05]  /*2f310*/  WARPSYNC.COLLECTIVE R15, `(.L_x_3463) ;  /* 0x000000000f087348 */ /* 0x000fea0003c00000 */
[----:B------:R0:W1:Y:S02]  /*2f320*/  SHFL.IDX P6, R14, R13, R12, R11 ;  /* 0x0000000c0d0e7389 */ /* 0x00006400000c000b */
[----:B01----:R-:W-:Y:S01]  /*2f330*/  ENDCOLLECTIVE ;  /* 0x000000000000791b */ /* 0x003fe20003800000 */
.L_x_3463:
[----:B------:R-:W-:Y:S02]  /*2f340*/  IMAD.MOV.U32 R13, RZ, RZ, R75 ;  /* 0x000000ffff0d7224 */ /* 0x000fe400078e004b */
[----:B------:R-:W-:Y:S01]  /*2f350*/  IMAD.MOV.U32 R12, RZ, RZ, R0 ;  /* 0x000000ffff0c7224 */ /* 0x000fe200078e0000 */
[----:B------:R-:W-:Y:S02]  /*2f360*/  MOV R0, RZ ;  /* 0x000000ff00007202 */ /* 0x000fe40000000f00 */
[----:B------:R-:W-:-:S07]  /*2f370*/  MOV R118, R14 ;  /* 0x0000000e00767202 */ /* 0x000fce0000000f00 */
[----:B------:R-:W-:Y:S05]  /*2f380*/  WARPSYNC.COLLECTIVE R15, `(.L_x_3464) ;  /* 0x000000000f087348 */ /* 0x000fea0003c00000 */
[----:B------:R0:W1:Y:S02]  /*2f390*/  SHFL.IDX P6, R14, R13, R12, R11 ;  /* 0x0000000c0d0e7389 */ /* 0x00006400000c000b */
[----:B01----:R-:W-:Y:S01]  /*2f3a0*/  ENDCOLLECTIVE ;  /* 0x000000000000791b */ /* 0x003fe20003800000 */
.L_x_3464:
[----:B------:R-:W-:Y:S02]  /*2f3b0*/  IMAD.MOV.U32 R13, RZ, RZ, R2 ;  /* 0x000000ffff0d7224 */ /* 0x000fe400078e0002 */
[----:B------:R-:W-:Y:S01]  /*2f3c0*/  IMAD.MOV.U32 R12, RZ, RZ, R9 ;  /* 0x000000ffff0c7224 */ /* 0x000fe200078e0009 */
[----:B------:R-:W-:Y:S01]  /*2f3d0*/  SEL R9, R57, R80, P0 ;  /* 0x0000005039097207 */ /* 0x000fe20000000000 */
[----:B------:R-:W-:-:S07]  /*2f3e0*/  IMAD.MOV.U32 R75, RZ, RZ, R14 ;  /* 0x000000ffff4b7224 */ /* 0x000fce00078e000e */
[----:B------:R-:W-:Y:S05]  /*2f3f0*/  WARPSYNC.COLLECTIVE R15, `(.L_x_3465) ;  /* 0x000000000f087348 */ /* 0x000fea0003c00000 */
[----:B------:R0:W1:Y:S02]  /*2f400*/  SHFL.IDX P6, R14, R13, R12, R11 ;  /* 0x0000000c0d0e7389 */ /* 0x00006400000c000b */
[----:B01----:R-:W-:Y:S01]  /*2f410*/  ENDCOLLECTIVE ;  /* 0x000000000000791b */ /* 0x003fe20003800000 */
.L_x_3465:
        /* <DEDUP_REMOVED lines=16> */
[----:B------:R-:W-:Y:S06]  /*2f520*/  BRA `(.L_x_3466) ;  /* 0xffffff1000447947 */ /* 0x000fec000383ffff */
.L_x_3152:
[----:B------:R-:W-:Y:S02]  /*2f530*/  IMAD.MOV.U32 R13, RZ, RZ, R3 ;  /* 0x000000ffff0d7224 */ /* 0x000fe400078e0003 */
[----:B------:R-:W-:Y:S02]  /*2f540*/  IMAD.MOV.U32 R12, RZ, RZ, RZ ;  /* 0x000000ffff0c7224 */ /* 0x000fe400078e00ff */
[----:B------:R-:W-:Y:S02]  /*2f550*/  IMAD.MOV.U32 R11, RZ, RZ, 0x181f ;  /* 0x0000181fff0b7424 */ /* 0x000fe400078e00ff */
[----:B------:R-:W-:-:S07]  /*2f560*/  IMAD.MOV.U32 R15, RZ, RZ, -0x1 ;  /* 0xffffffffff0f7424 */ /* 0x000fce00078e00ff */
[----:B01----:R-:W-:Y:S05]  /*2f570*/  WARPSYNC.COLLECTIVE R15, `(.L_x_3467) ;  /* 0x000000000f087348 */ /* 0x003fea0003c00000 */
[----:B------:R2:W3:Y:S02]  /*2f580*/  SHFL.IDX P6, R14, R13, R12, R11 ;  /* 0x0000000c0d0e7389 */ /* 0x0004e400000c000b */
[----:B0123--:R-:W-:Y:S01]  /*2f590*/  ENDCOLLECTIVE ;  /* 0x000000000000791b */ /* 0x00ffe20003800000 */
.L_x_3467:
[----:B------:R-:W-:Y:S02]  /*2f5a0*/  IMAD.MOV.U32 R13, RZ, RZ, R2 ;  /* 0x000000ffff0d7224 */ /* 0x000fe400078e0002 */
[----:B------:R-:W-:-:S07]  /*2f5b0*/  IMAD.MOV.U32 R0, RZ, RZ, R14 ;  /* 0x000000ffff007224 */ /* 0x000fce00078e000e */
[----:B------:R-:W-:Y:S05]  /*2f5c0*/  WARPSYNC.COLLECTIVE R15, `(.L_x_3468) ;  /* 0x000000000f087348 */ /* 0x000fea0003c00000 */
[----:B------:R0:W1:Y:S02]  /*2f5d0*/  SHFL.IDX P6, R14, R13, R12, R11 ;  /* 0x0000000c0d0e7389 */ /* 0x00006400000c000b */
[----:B01----:R-:W-:Y:S01]  /*2f5e0*/  ENDCOLLECTIVE ;  /* 0x000000000000791b */ /* 0x003fe20003800000 */
.L_x_3468:
[----:B------:R-:W-:Y:S05]  /*2f5f0*/  BRA `(.L_x_3469) ;  /* 0xffffff2c00c47947 */ /* 0x000fea000383ffff */
.L_x_3155:
[----:B------:R-:W-:Y:S01]  /*2f600*/  BSSY B1, `(.L_x_3470) ;  /* 0x0000008000017945 */ /* 0x000fe20003800000 */
[----:B---3--:R-:W-:Y:S01]  /*2f610*/  MOV R13, R3 ;  /* 0x00000003000d7202 */ /* 0x008fe20000000f00 */
[----:B------:R-:W-:Y:S02]  /*2f620*/  IMAD.MOV.U32 R12, RZ, RZ, 0x1 ;  /* 0x00000001ff0c7424 */ /* 0x000fe400078e00ff */
[----:B------:R-:W-:Y:S02]  /*2f630*/  IMAD.MOV.U32 R11, RZ, RZ, 0x181f ;  /* 0x0000181fff0b7424 */ /* 0x000fe400078e00ff */
[----:B------:R-:W-:-:S07]  /*2f640*/  IMAD.MOV.U32 R15, RZ, RZ, -0x1 ;  /* 0xffffffffff0f7424 */ /* 0x000fce00078e00ff */
[----:B012-4-:R-:W-:Y:S05]  /*2f650*/  WARPSYNC.COLLECTIVE R15, `(.L_x_3471) ;  /* 0x000000000f087348 */ /* 0x017fea0003c00000 */
[----:B----4-:R3:W4:Y:S02]  /*2f660*/  SHFL.IDX P6, R14, R13, R12, R11 ;  /* 0x0000000c0d0e7389 */ /* 0x01072400000c000b */
[----:B01234-:R-:W-:Y:S01]  /*2f670*/  ENDCOLLECTIVE ;  /* 0x000000000000791b */ /* 0x01ffe20003800000 */
.L_x_3471:
[----:B------:R-:W-:Y:S05]  /*2f680*/  BSYNC B1 ;  /* 0x0000000000017941 */ /* 0x000fea0003800000 */
.L_x_3470:
        /* <DEDUP_REMOVED lines=8> */
.L_x_3472:
[----:B------:R-:W-:Y:S05]  /*2f710*/  BRA `(.L_x_3473) ;  /* 0xffffff2c00e47947 */ /* 0x000fea000383ffff */
.L_x_3158:
[----:B------:R-:W-:Y:S01]  /*2f720*/  BSSY B1, `(.L_x_3474) ;  /* 0x0000008000017945 */ /* 0x000fe20003800000 */
[----:B0-----:R-:W-:Y:S02]  /*2f730*/  IMAD.MOV.U32 R13, RZ, RZ, R3 ;  /* 0x000000ffff0d7224 */ /* 0x001fe400078e0003 */
[----:B------:R-:W-:Y:S02]  /*2f740*/  IMAD.MOV.U32 R12, RZ, RZ, 0x2 ;  /* 0x00000002ff0c7424 */ /* 0x000fe400078e00ff */
[----:B------:R-:W-:Y:S02]  /*2f750*/  IMAD.MOV.U32 R11, RZ, RZ, 0x181f ;  /* 0x0000181fff0b7424 */ /* 0x000fe400078e00ff */
[----:B------:R-:W-:-:S07]  /*2f760*/  IMAD.MOV.U32 R15, RZ, RZ, -0x1 ;  /* 0xffffffffff0f7424 */ /* 0x000fce00078e00ff */
[----:B-1234-:R-:W-:Y:S05]  /*2f770*/  WARPSYNC.COLLECTIVE R15, `(.L_x_3475) ;  /* 0x000000000f087348 */ /* 0x01efea0003c00000 */
[----:B----4-:R0:W4:Y:S02]  /*2f780*/  SHFL.IDX P6, R14, R13, R12, R11 ;  /* 0x0000000c0d0e7389 */ /* 0x01012400000c000b */
[----:B01234-:R-:W-:Y:S01]  /*2f790*/  ENDCOLLECTIVE ;  /* 0x000000000000791b */ /* 0x01ffe20003800000 */
.L_x_3475:
[----:B------:R-:W-:Y:S05]  /*2f7a0*/  BSYNC B1 ;  /* 0x0000000000017941 */ /* 0x000fea0003800000 */
.L_x_3474:
        /* <DEDUP_REMOVED lines=8> */
.L_x_3476:
[----:B------:R-:W-:Y:S05]  /*2f830*/  BRA `(.L_x_3477) ;  /* 0xffffff3000047947 */ /* 0x000fea000383ffff */
.L_x_3161:
[----:B------:R-:W-:Y:S01]  /*2f840*/  BSSY B1, `(.L_x_3478) ;  /* 0x0000008000017945 */ /* 0x000fe20003800000 */
[----:B0-----:R-:W-:Y:S01]  /*2f850*/  IMAD.MOV.U32 R13, RZ, RZ, R3 ;  /* 0x000000ffff0d7224 */ /* 0x001fe200078e0003 */
[----:B------:R-:W-:Y:S01]  /*2f860*/  MOV R15, 0xffffffff ;  /* 0xffffffff000f7802 */ /* 0x000fe20000000f00 */
[----:B------:R-:W-:Y:S02]  /*2f870*/  IMAD.MOV.U32 R12, RZ, RZ, 0x3 ;  /* 0x00000003ff0c7424 */ /* 0x000fe400078e00ff */
[----:B------:R-:W-:-:S07]  /*2f880*/  IMAD.MOV.U32 R11, RZ, RZ, 0x181f ;  /* 0x0000181fff0b7424 */ /* 0x000fce00078e00ff */
[----:B-1234-:R-:W-:Y:S05]  /*2f890*/  WARPSYNC.COLLECTIVE R15, `(.L_x_3479) ;  /* 0x000000000f087348 */ /* 0x01efea0003c00000 */
[----:B------:R0:W0:Y:S02]  /*2f8a0*/  SHFL.IDX P6, R14, R13, R12, R11 ;  /* 0x0000000c0d0e7389 */ /* 0x00002400000c000b */
[----:B01234-:R-:W-:Y:S01]  /*2f8b0*/  ENDCOLLECTIVE ;  /* 0x000000000000791b */ /* 0x01ffe20003800000 */
.L_x_3479:
[----:B------:R-:W-:Y:S05]  /*2f8c0*/  BSYNC B1 ;  /* 0x0000000000017941 */ /* 0x000fea0003800000 */
.L_x_3478:
        /* <DEDUP_REMOVED lines=8> */
.L_x_3480:
[----:B------:R-:W-:Y:S05]  /*2f950*/  BRA `(.L_x_3481) ;  /* 0xffffff3000247947 */ /* 0x000fea000383ffff */
.L_x_3177:
[----:B0-----:R-:W0:Y:S01]  /*2f960*/  S2R R8, SR_TID.X ;  /* 0x0000000000087919 */ /* 0x001e220000002100 */
[----:B------:R-:W-:Y:S01]  /*2f970*/  BSSY B1, `(.L_x_3482) ;  /* 0x000000a000017945 */ /* 0x000fe20003800000 */
[----:B------:R-:W-:Y:S01]  /*2f980*/  MOV R12, RZ ;  /* 0x000000ff000c7202 */ /* 0x000fe20000000f00 */
[----:B------:R-:W-:Y:S02]  /*2f990*/  IMAD.MOV.U32 R11, RZ, RZ, 0x1f ;  /* 0x0000001fff0b7424 */ /* 0x000fe400078e00ff */
[----:B------:R-:W-:Y:S01]  /*2f9a0*/  IMAD.MOV.U32 R15, RZ, RZ, -0x1 ;  /* 0xffffffffff0f7424 */ /* 0x000fe200078e00ff */
[----:B0-----:R-:W-:-:S04]  /*2f9b0*/  SHF.R.U32.HI R8, RZ, 0x5, R8 ;  /* 0x00000005ff087819 */ /* 0x001fc80000011608 */
[----:B------:R-:W-:-:S05]  /*2f9c0*/  LOP3.LUT R8, R8, 0x3, RZ, 0xc0, !PT ;  /* 0x0000000308087812 */ /* 0x000fca00078ec0ff */
[----:B------:R-:W-:-:S07]  /*2f9d0*/  IMAD.MOV.U32 R13, RZ, RZ, R8 ;  /* 0x000000ffff0d7224 */ /* 0x000fce00078e0008 */
[----:B-1----:R-:W-:Y:S05]  /*2f9e0*/  WARPSYNC.COLLECTIVE R15, `(.L_x_3483) ;  /* 0x000000000f087348 */ /* 0x002fea0003c00000 */
[----:B------:R0:W2:Y:S02]  /*2f9f0*/  SHFL.IDX P6, R14, R13, R12, R11 ;  /* 0x0000000c0d0e7389 */ /* 0x0000a400000c000b */
[----:B012---:R-:W-:Y:S01]  /*2fa00*/  ENDCOLLECTIVE ;  /* 0x000000000000791b */ /* 0x007fe20003800000 */
.L_x_3483:
[----:B------:R-:W-:Y:S05]  /*2fa10*/  BSYNC B1 ;  /* 0x0000000000017941 */ /* 0x000fea0003800000 */
.L_x_3482:
[----:B------:R-:W-:Y:S05]  /*2fa20*/  BRA `(.L_x_3484) ;  /* 0xffffff4400f87947 */ /* 0x000fea000383ffff */
.L_x_3179:
[----:B------:R-:W-:Y:S01]  /*2fa30*/  BSSY B1, `(.L_x_3485) ;  /* 0x0000006000017945 */ /* 0x000fe20003800000 */
[----:B------:R-:W-:-:S07]  /*2fa40*/  IMAD.MOV.U32 R15, RZ, RZ, -0x1 ;  /* 0xffffffffff0f7424 */ /* 0x000fce00078e00ff */
[----:B012---:R-:W-:Y:S05]  /*2fa50*/  WARPSYNC.COLLECTIVE R15, `(.L_x_3486) ;  /* 0x000000000f0c7348 */ /* 0x007fea0003c00000 */
[----:B------:R-:W-:Y:S02]  /*2fa60*/  ELECT P6, UR62, PT ;  /* 0x00000000003e782f */ /* 0x000fe400038c0000 */
[----:B------:R-:W-:Y:S01]  /*2fa70*/  MOV R14, UR62 ;  /* 0x0000003e000e7c02 */ /* 0x000fe20008000f00 */
[----:B012---:R-:W-:Y:S10]  /*2fa80*/  ENDCOLLECTIVE ;  /* 0x000000000000791b */ /* 0x007ff40003800000 */
.L_x_3486:
[----:B------:R-:W-:Y:S05]  /*2fa90*/  BSYNC B1 ;  /* 0x0000000000017941 */ /* 0x000fea0003800000 */
.L_x_3485:
[----:B------:R-:W-:Y:S05]  /*2faa0*/  BRA `(.L_x_3178) ;  /* 0xffffff4400f07947 */ /* 0x000fea000383ffff */
.L_x_3181:
[----:B--2---:R2:W3:Y:S02]  /*2fab0*/  SYNCS.PHASECHK.TRANS64.TRYWAIT P0, [R22+URZ+0x38820], R5 ;  /* 0x03882005160075a7 */ /* 0x0044e4000800017f */
[----:B---3--:R-:W-:Y:S05]  /*2fac0*/  @!P0 NANOSLEEP.SYNCS 0x989680 ;  /* 0x009896800000895d */ /* 0x008fea0003900000 */
[----:B------:R-:W3:Y:S02]  /*2fad0*/  @!P0 SYNCS.PHASECHK.TRANS64 P0, [R22+URZ+0x38820], R5 ;  /* 0x03882005160085a7 */ /* 0x000ee4000800007f */
[----:B---3--:R-:W-:Y:S05]  /*2fae0*/  @!P0 BRA `(.L_x_3181) ;  /* 0xfffffffc00f08947 */ /* 0x008fea000383ffff */
[----:B------:R-:W-:Y:S05]  /*2faf0*/  BRA `(.L_x_3487) ;  /* 0xffffff4800007947 */ /* 0x000fea000383ffff */
.L_x_3185:
[----:B0-----:R0:W3:Y:S02]  /*2fb00*/  SYNCS.PHASECHK.TRANS64.TRYWAIT P0, [R8+URZ+0x388a0], R10 ;  /* 0x0388a00a080075a7 */ /* 0x0010e4000800017f */
[----:B---3--:R-:W-:Y:S05]  /*2fb10*/  @!P0 NANOSLEEP.SYNCS 0x989680 ;  /* 0x009896800000895d */ /* 0x008fea0003900000 */
[----:B------:R-:W3:Y:S02]  /*2fb20*/  @!P0 SYNCS.PHASECHK.TRANS64 P0, [R8+URZ+0x388a0], R10 ;  /* 0x0388a00a080085a7 */ /* 0x000ee4000800007f */
[----:B---3--:R-:W-:Y:S05]  /*2fb30*/  @!P0 BRA `(.L_x_3185) ;  /* 0xfffffffc00f08947 */ /* 0x008fea000383ffff */
[----:B------:R-:W-:Y:S05]  /*2fb40*/  BRA `(.L_x_3488) ;  /* 0xffffff4800187947 */ /* 0x000fea000383ffff */
.L_x_3191:
[----:B-1----:R1:W2:Y:S02]  /*2fb50*/  SYNCS.PHASECHK.TRANS64.TRYWAIT P0, [R8+URZ+0x388c0], R10 ;  /* 0x0388c00a080075a7 */ /* 0x0022a4000800017f */
[----:B--2---:R-:W-:Y:S05]  /*2fb60*/  @!P0 NANOSLEEP.SYNCS 0x989680 ;  /* 0x009896800000895d */ /* 0x004fea0003900000 */
[----:B------:R-:W2:Y:S02]  /*2fb70*/  @!P0 SYNCS.PHASECHK.TRANS64 P0, [R8+URZ+0x388c0], R10 ;  /* 0x0388c00a080085a7 */ /* 0x000ea4000800007f */
[----:B--2---:R-:W-:Y:S05]  /*2fb80*/  @!P0 BRA `(.L_x_3191) ;  /* 0xfffffffc00f08947 */ /* 0x004fea000383ffff */
[----:B------:R-:W-:Y:S05]  /*2fb90*/  BRA `(.L_x_3489) ;  /* 0xffffff4800d47947 */ /* 0x000fea000383ffff */
.L_x_3199:
[----:B0-----:R0:W1:Y:S02]  /*2fba0*/  SYNCS.PHASECHK.TRANS64.TRYWAIT P1, [R8+URZ+0x388a0], R7 ;  /* 0x0388a007080075a7 */ /* 0x001064000802017f */
[----:B-1----:R-:W-:Y:S05]  /*2fbb0*/  @!P1 NANOSLEEP.SYNCS 0x989680 ;  /* 0x009896800000995d */ /* 0x002fea0003900000 */
[----:B------:R-:W1:Y:S02]  /*2fbc0*/  @!P1 SYNCS.PHASECHK.TRANS64 P1, [R8+URZ+0x388a0], R7 ;  /* 0x0388a007080095a7 */ /* 0x000e64000802007f */
[----:B-1----:R-:W-:Y:S05]  /*2fbd0*/  @!P1 BRA `(.L_x_3199) ;  /* 0xfffffffc00f09947 */ /* 0x002fea000383ffff */
[----:B------:R-:W-:Y:S05]  /*2fbe0*/  BRA `(.L_x_3490) ;  /* 0xffffff4c00cc7947 */ /* 0x000fea000383ffff */
.L_x_3205:
[----:B-1----:R1:W2:Y:S02]  /*2fbf0*/  SYNCS.PHASECHK.TRANS64.TRYWAIT P1, [R8+URZ+0x388c0], R7 ;  /* 0x0388c007080075a7 */ /* 0x0022a4000802017f */
[----:B--2---:R-:W-:Y:S05]  /*2fc00*/  @!P1 NANOSLEEP.SYNCS 0x989680 ;  /* 0x009896800000995d */ /* 0x004fea0003900000 */
[----:B------:R-:W2:Y:S02]  /*2fc10*/  @!P1 SYNCS.PHASECHK.TRANS64 P1, [R8+URZ+0x388c0], R7 ;  /* 0x0388c007080095a7 */ /* 0x000ea4000802007f */
[----:B--2---:R-:W-:Y:S05]  /*2fc20*/  @!P1 BRA `(.L_x_3205) ;  /* 0xfffffffc00f09947 */ /* 0x004fea000383ffff */
[----:B------:R-:W-:Y:S05]  /*2fc30*/  BRA `(.L_x_3491) ;  /* 0xffffff5000847947 */ /* 0x000fea000383ffff */
.L_x_3221:
[----:B0-----:R-:W0:Y:S01]  /*2fc40*/  S2R R20, SR_TID.X ;  /* 0x0000000000147919 */ /* 0x001e220000002100 */
        /* <DEDUP_REMOVED lines=10> */
.L_x_3493:
[----:B------:R-:W-:Y:S05]  /*2fcf0*/  BSYNC B0 ;  /* 0x0000000000007941 */ /* 0x000fea0003800000 */
.L_x_3492:
[----:B------:R-:W-:Y:S05]  /*2fd00*/  BRA `(.L_x_3494) ;  /* 0xffffff5c00f87947 */ /* 0x000fea000383ffff */
.L_x_3224:
[----:B0-----:R0:W1:Y:S02]  /*2fd10*/  SYNCS.PHASECHK.TRANS64.TRYWAIT P0, [R6+URZ+0x38880], R25 ;  /* 0x03888019060075a7 */ /* 0x001064000800017f */
[----:B-1----:R-:W-:Y:S05]  /*2fd20*/  @!P0 NANOSLEEP.SYNCS 0x989680 ;  /* 0x009896800000895d */ /* 0x002fea0003900000 */
[----:B------:R-:W1:Y:S02]  /*2fd30*/  @!P0 SYNCS.PHASECHK.TRANS64 P0, [R6+URZ+0x38880], R25 ;  /* 0x03888019060085a7 */ /* 0x000e64000800007f */
[----:B-1----:R-:W-:Y:S05]  /*2fd40*/  @!P0 BRA `(.L_x_3224) ;  /* 0xfffffffc00f08947 */ /* 0x002fea000383ffff */
[----:B------:R-:W-:Y:S05]  /*2fd50*/  BRA `(.L_x_3495) ;  /* 0xffffff60001c7947 */ /* 0x000fea000383ffff */
.L_x_3225:
        /* <DEDUP_REMOVED lines=8> */
.L_x_3497:
[----:B------:R-:W-:Y:S05]  /*2fde0*/  BSYNC B0 ;  /* 0x0000000000007941 */ /* 0x000fea0003800000 */
.L_x_3496:
[----:B------:R-:W-:Y:S01]  /*2fdf0*/  IMAD.MOV.U32 R13, RZ, RZ, R0 ;  /* 0x000000ffff0d7224 */ /* 0x000fe200078e0000 */
[----:B------:R-:W-:Y:S01]  /*2fe00*/  MOV R12, RZ ;  /* 0x000000ff000c7202 */ /* 0x000fe20000000f00 */
[----:B------:R-:W-:Y:S01]  /*2fe10*/  IMAD.MOV.U32 R11, RZ, RZ, 0x181f ;  /* 0x0000181fff0b7424 */ /* 0x000fe200078e00ff */
[----:B------:R-:W0:Y:S01]  /*2fe20*/  LDC R27, c[0x0][0x2f4] ;  /* 0x0000bd00ff1b7b82 */ /* 0x000e220000000800 */
[----:B------:R-:W-:Y:S01]  /*2fe30*/  IMAD.MOV.U32 R15, RZ, RZ, -0x1 ;  /* 0xffffffffff0f7424 */ /* 0x000fe200078e00ff */
[----:B------:R-:W-:Y:S01]  /*2fe40*/  LOP3.LUT R26, R33, 0x80, RZ, 0xfc, !PT ;  /* 0x00000080211a7812 */ /* 0x000fe200078efcff */
[----:B------:R-:W-:-:S07]  /*2fe50*/  IMAD.MOV.U32 R5, RZ, RZ, R14 ;  /* 0x000000ffff057224 */ /* 0x000fce00078e000e */
[----:B0-----:R-:W-:Y:S05]  /*2fe60*/  WARPSYNC.COLLECTIVE R15, `(.L_x_3498) ;  /* 0x000000000f087348 */ /* 0x001fea0003c00000 */
[----:B------:R1:W2:Y:S02]  /*2fe70*/  SHFL.IDX P6, R14, R13, R12, R11 ;  /* 0x0000000c0d0e7389 */ /* 0x0002a400000c000b */
[----:B012---:R-:W-:Y:S01]  /*2fe80*/  ENDCOLLECTIVE ;  /* 0x000000000000791b */ /* 0x007fe20003800000 */
.L_x_3498:
[----:B------:R-:W-:Y:S01]  /*2fe90*/  IMAD.MOV.U32 R13, RZ, RZ, R2 ;  /* 0x000000ffff0d7224 */ /* 0x000fe200078e0002 */
[----:B------:R-:W-:Y:S02]  /*2fea0*/  MOV R12, 0x1 ;  /* 0x00000001000c7802 */ /* 0x000fe40000000f00 */
[----:B------:R-:W-:Y:S01]  /*2feb0*/  ISETP.GE.AND P1, PT, R33, R27, PT ;  /* 0x0000001b2100720c */ /* 0x000fe20003f26270 */
[----:B------:R-:W-:-:S03]  /*2fec0*/  IMAD.MOV.U32 R8, RZ, RZ, R14 ;  /* 0x000000ffff087224 */ /* 0x000fc600078e000e */
[----:B------:R-:W-:-:S13]  /*2fed0*/  ISETP.LT.OR P2, PT, R7, 0x1, P1 ;  /* 0x000000010700780c */ /* 0x000fda0000f41670 */
[----:B------:R-:W-:Y:S05]  /*2fee0*/  WARPSYNC.COLLECTIVE R15, `(.L_x_3499) ;  /* 0x000000000f087348 */ /* 0x000fea0003c00000 */
[----:B------:R0:W1:Y:S02]  /*2fef0*/  SHFL.IDX P6, R14, R13, R12, R11 ;  /* 0x0000000c0d0e7389 */ /* 0x00006400000c000b */
[----:B01----:R-:W-:Y:S01]  /*2ff00*/  ENDCOLLECTIVE ;  /* 0x000000000000791b */ /* 0x003fe20003800000 */
.L_x_3499:
[----:B------:R-:W-:-:S05]  /*2ff10*/  IADD3 R8, P0, R33, R8, RZ ;  /* 0x0000000821087210 */ /* 0x000fca0007f1e0ff */
[----:B------:R-:W-:Y:S01]  /*2ff20*/  IMAD.X R9, RZ, RZ, R5, P0 ;  /* 0x000000ffff097224 */ /* 0x000fe200000e0605 */
[----:B------:R-:W-:Y:S01]  /*2ff30*/  ISETP.GE.AND P0, PT, R26, R27, PT ;  /* 0x0000001b1a00720c */ /* 0x000fe20003f06270 */
[----:B------:R-:W-:Y:S01]  /*2ff40*/  IMAD.IADD R5, R22, 0x1, R10 ;  /* 0x0000000116057824 */ /* 0x000fe200078e020a */
[----:B------:R-:W5:Y:S01]  /*2ff50*/  LDL.LU R26, [R1] ;  /* 0x00000000011a7983 */ /* 0x000f620000300800 */
[C---:B------:R-:W-:Y:S01]  /*2ff60*/  ISETP.GE.AND P3, PT, R7.reuse, 0x11, PT ;  /* 0x000000110700780c */ /* 0x040fe20003f66270 */
[----:B------:R-:W-:Y:S02]  /*2ff70*/  IMAD.MOV.U32 R13, RZ, RZ, R0 ;  /* 0x000000ffff0d7224 */ /* 0x000fe400078e0000 */
[----:B------:R-:W-:Y:S01]  /*2ff80*/  @!PT LDS RZ, [RZ] ;  /* 0x00000000fffff984 */ /* 0x000fe20000000800 */
[----:B------:R-:W-:Y:S01]  /*2ff90*/  @!PT LDS RZ, [RZ] ;  /* 0x00000000fffff984 */ /* 0x000fe20000000800 */
[----:B------:R-:W-:Y:S01]  /*2ffa0*/  @!PT LDS RZ, [RZ] ;  /* 0x00000000fffff984 */ /* 0x000fe20000000800 */
[----:B------:R-:W-:Y:S01]  /*2ffb0*/  LDGSTS.E.BYPASS.LTC128B.128 [R5+0x10400], desc[UR36][R8.64], !P2 ;  /* 0x1040000008057fae */ /* 0x000fe2000d101d64 */
[C---:B------:R-:W-:Y:S02]  /*2ffc0*/  ISETP.LT.OR P2, PT, R7.reuse, 0x1, P0 ;  /* 0x000000010700780c */ /* 0x040fe40000741670 */
[----:B------:R-:W-:-:S02]  /*2ffd0*/  ISETP.GE.AND P5, PT, R7, 0x31, PT ;  /* 0x000000310700780c */ /* 0x000fc40003fa6270 */
[----:B------:R-:W-:-:S09]  /*2ffe0*/  ISETP.GE.AND P4, PT, R7, 0x41, PT ;  /* 0x000000410700780c */ /* 0x000fd20003f86270 */
[----:B------:R0:W-:Y:S02]  /*2fff0*/  LDGSTS.E.BYPASS.LTC128B.128 [R5+0x14400], desc[UR36][R8.64+0x80], !P2 ;  /* 0x1440008008057fae */ /* 0x0001e4000d101d64 */
[----:B0-----:R-:W-:-:S07]  /*30000*/  IMAD.MOV.U32 R9, RZ, RZ, R14 ;  /* 0x000000ffff097224 */ /* 0x001fce00078e000e */
[----:B-----5:R-:W-:Y:S05]  /*30010*/  WARPSYNC.COLLECTIVE R15, `(.L_x_3500) ;  /* 0x000000000f087348 */ /* 0x020fea0003c00000 */
[----:B------:R0:W1:Y:S02]  /*30020*/  SHFL.IDX P6, R14, R13, R12, R11 ;  /* 0x0000000c0d0e7389 */ /* 0x00006400000c000b */
[----:B01---5:R-:W-:Y:S01]  /*30030*/  ENDCOLLECTIVE ;  /* 0x000000000000791b */ /* 0x023fe20003800000 */
.L_x_3500:
[----:B------:R-:W-:Y:S02]  /*30040*/  IMAD.MOV.U32 R13, RZ, RZ, R2 ;  /* 0x000000ffff0d7224 */ /* 0x000fe400078e0002 */
[----:B------:R-:W-:Y:S02]  /*30050*/  IMAD.MOV.U32 R12, RZ, RZ, 0x2 ;  /* 0x00000002ff0c7424 */ /* 0x000fe400078e00ff */
[----:B------:R-:W-:-:S07]  /*30060*/  IMAD.MOV.U32 R8, RZ, RZ, R14 ;  /* 0x000000ffff087224 */ /* 0x000fce00078e000e */
[----:B------:R-:W-:Y:S05]  /*30070*/  WARPSYNC.COLLECTIVE R15, `(.L_x_3501) ;  /* 0x000000000f087348 */ /* 0x000fea0003c00000 */
[----:B------:R0:W1:Y:S02]  /*30080*/  SHFL.IDX P6, R14, R13, R12, R11 ;  /* 0x0000000c0d0e7389 */ /* 0x00006400000c000b */
[----:B01----:R-:W-:Y:S01]  /*30090*/  ENDCOLLECTIVE ;  /* 0x000000000000791b */ /* 0x003fe20003800000 */
.L_x_3501:
        /* <DEDUP_REMOVED lines=14> */
.L_x_3502:
[----:B------:R-:W-:Y:S02]  /*30180*/  IMAD.MOV.U32 R13, RZ, RZ, R2 ;  /* 0x000000ffff0d7224 */ /* 0x000fe400078e0002 */
[----:B------:R-:W-:Y:S02]  /*30190*/  IMAD.MOV.U32 R12, RZ, RZ, 0x3 ;  /* 0x00000003ff0c7424 */ /* 0x000fe400078e00ff */
[----:B------:R-:W-:-:S07]  /*301a0*/  IMAD.MOV.U32 R8, RZ, RZ, R14 ;  /* 0x000000ffff087224 */ /* 0x000fce00078e000e */
[----:B------:R-:W-:Y:S05]  /*301b0*/  WARPSYNC.COLLECTIVE R15, `(.L_x_3503) ;  /* 0x000000000f087348 */ /* 0x000fea0003c00000 */
[----:B------:R0:W1:Y:S02]  /*301c0*/  SHFL.IDX P6, R14, R13, R12, R11 ;  /* 0x0000000c0d0e7389 */ /* 0x00006400000c000b */
[----:B01----:R-:W-:Y:S01]  /*301d0*/  ENDCOLLECTIVE ;  /* 0x000000000000791b */ /* 0x003fe20003800000 */
.L_x_3503:
[----:B------:R-:W-:-:S05]  /*301e0*/  IADD3 R8, P2, R33, R8, RZ ;  /* 0x0000000821087210 */ /* 0x000fca0007f5e0ff */
[----:B------:R-:W-:Y:S01]  /*301f0*/  IMAD.X R9, RZ, RZ, R9, P2 ;  /* 0x000000ffff097224 */ /* 0x000fe200010e0609 */
[----:B------:R-:W-:Y:S02]  /*30200*/  ISETP.LT.OR P2, PT, R7, 0x21, P1 ;  /* 0x000000210700780c */ /* 0x000fe40000f41670 */
[----:B------:R-:W-:-:S11]  /*30210*/  MOV R13, R0 ;  /* 0x00000000000d7202 */ /* 0x000fd60000000f00 */
        /* <DEDUP_REMOVED lines=10> */
.L_x_3504:
[----:B------:R-:W-:Y:S02]  /*302c0*/  IMAD.MOV.U32 R13, RZ, RZ, R2 ;  /* 0x000000ffff0d7224 */ /* 0x000fe400078e0002 */
[----:B------:R-:W-:Y:S02]  /*302d0*/  IMAD.MOV.U32 R12, RZ, RZ, 0x4 ;  /* 0x00000004ff0c7424 */ /* 0x000fe400078e00ff */
[----:B------:R-:W-:-:S07]  /*302e0*/  IMAD.MOV.U32 R8, RZ, RZ, R14 ;  /* 0x000000ffff087224 */ /* 0x000fce00078e000e */
[----:B------:R-:W-:Y:S05]  /*302f0*/  WARPSYNC.COLLECTIVE R15, `(.L_x_3505) ;  /* 0x000000000f087348 */ /* 0x000fea0003c00000 */
[----:B------:R0:W1:Y:S02]  /*30300*/  SHFL.IDX P6, R14, R13, R12, R11 ;  /* 0x0000000c0d0e7389 */ /* 0x00006400000c000b */
[----:B01----:R-:W-:Y:S01]  /*30310*/  ENDCOLLECTIVE ;  /* 0x000000000000791b */ /* 0x003fe20003800000 */
.L_x_3505:
        /* <DEDUP_REMOVED lines=14> */
.L_x_3506:
[----:B------:R-:W-:Y:S02]  /*30400*/  IMAD.MOV.U32 R13, RZ, RZ, R2 ;  /* 0x000000ffff0d7224 */ /* 0x000fe400078e0002 */
[----:B------:R-:W-:Y:S01]  /*30410*/  IMAD.MOV.U32 R12, RZ, RZ, 0x5 ;  /* 0x00000005ff0c7424 */ /* 0x000fe200078e00ff */
[----:B------:R-:W-:-:S07]  /*30420*/  MOV R8, R14 ;  /* 0x0000000e00087202 */ /* 0x000fce0000000f00 */
[----:B------:R-:W-:Y:S05]  /*30430*/  WARPSYNC.COLLECTIVE R15, `(.L_x_3507) ;  /* 0x000000000f087348 */ /* 0x000fea0003c00000 */
[----:B------:R0:W1:Y:S02]  /*30440*/  SHFL.IDX P6, R14, R13, R12, R11 ;  /* 0x0000000c0d0e7389 */ /* 0x00006400000c000b */
[----:B01----:R-:W-:Y:S01]  /*30450*/  ENDCOLLECTIVE ;  /* 0x000000000000791b */ /* 0x003fe20003800000 */
.L_x_3507:
[----:B------:R-:W-:-:S05]  /*30460*/  IADD3 R8, P2, R33, R8, RZ ;  /* 0x0000000821087210 */ /* 0x000fca0007f5e0ff */
[----:B------:R-:W-:Y:S01]  /*30470*/  IMAD.X R9, RZ, RZ, R9, P2 ;  /* 0x000000ffff097224 */ /* 0x000fe200010e0609 */
[----:B------:R-:W-:Y:S01]  /*30480*/  ISETP.LT.OR P2, PT, R7, 0x41, P1 ;  /* 0x000000410700780c */ /* 0x000fe20000f41670 */
[----:B------:R-:W-:Y:S01]  /*30490*/  IMAD.MOV.U32 R13, RZ, RZ, R0 ;  /* 0x000000ffff0d7224 */ /* 0x000fe200078e0000 */
[----:B------:R-:W-:-:S04]  /*304a0*/  LOP3.LUT R26, R26, 0xffffffef, RZ, 0xc0, !PT ;  /* 0xffffffef1a1a7812 */ /* 0x000fc800078ec0ff */
[----:B------:R-:W-:-:S07]  /*304b0*/  @P3 LOP3.LUT R26, R26, 0x10, RZ, 0xfc, !PT ;  /* 0x000000101a1a3812 */ /* 0x000fce00078efcff */
[----:B------:R-:W-:Y:S01]  /*304c0*/  @!PT LDS RZ, [RZ] ;  /* 0x00000000fffff984 */ /* 0x000fe20000000800 */
[----:B------:R-:W-:Y:S01]  /*304d0*/  @!PT LDS RZ, [RZ] ;  /* 0x00000000fffff984 */ /* 0x000fe20000000800 */
[----:B------:R-:W-:Y:S01]  /*304e0*/  @!PT LDS RZ, [RZ] ;  /* 0x00000000fffff984 */ /* 0x000fe20000000800 */
[----:B------:R-:W-:Y:S01]  /*304f0*/  LDGSTS.E.BYPASS.LTC128B.128 [R5+0x12400], desc[UR36][R8.64], !P2 ;  /* 0x1240000008057fae */ /* 0x000fe2000d101d64 */
[C---:B------:R-:W-:Y:S02]  /*30500*/  ISETP.LT.OR P2, PT, R7.reuse, 0x41, P0 ;  /* 0x000000410700780c */ /* 0x040fe40000741670 */
[----:B------:R-:W-:Y:S02]  /*30510*/  LOP3.LUT R26, R26, 0xfffffff7, RZ, 0xc0, !PT ;  /* 0xfffffff71a1a7812 */ /* 0x000fe400078ec0ff */
[----:B------:R-:W-:-:S09]  /*30520*/  ISETP.GE.AND P3, PT, R7, 0x51, PT ;  /* 0x000000510700780c */ /* 0x000fd20003f66270 */
[----:B------:R0:W-:Y:S02]  /*30530*/  LDGSTS.E.BYPASS.LTC128B.128 [R5+0x16400], desc[UR36][R8.64+0x80], !P2 ;  /* 0x1640008008057fae */ /* 0x0001e4000d101d64 */
[----:B0-----:R-:W-:-:S07]  /*30540*/  IMAD.MOV.U32 R9, RZ, RZ, R14 ;  /* 0x000000ffff097224 */ /* 0x001fce00078e000e */
[----:B------:R-:W-:Y:S05]  /*30550*/  WARPSYNC.COLLECTIVE R15, `(.L_x_3508) ;  /* 0x000000000f087348 */ /* 0x000fea0003c00000 */
[----:B------:R0:W1:Y:S02]  /*30560*/  SHFL.IDX P6, R14, R13, R12, R11 ;  /* 0x0000000c0d0e7389 */ /* 0x00006400000c000b */
[----:B01----:R-:W-:Y:S01]  /*30570*/  ENDCOLLECTIVE ;  /* 0x000000000000791b */ /* 0x003fe20003800000 */
.L_x_3508:
[----:B------:R-:W-:Y:S02]  /*30580*/  IMAD.MOV.U32 R13, RZ, RZ, R2 ;  /* 0x000000ffff0d7224 */ /* 0x000fe400078e0002 */
[----:B------:R-:W-:Y:S02]  /*30590*/  IMAD.MOV.U32 R12, RZ, RZ, 0x6 ;  /* 0x00000006ff0c7424 */ /* 0x000fe400078e00ff */
[----:B------:R-:W-:-:S07]  /*305a0*/  IMAD.MOV.U32 R8, RZ, RZ, R14 ;  /* 0x000000ffff087224 */ /* 0x000fce00078e000e */
[----:B------:R-:W-:Y:S05]  /*305b0*/  WARPSYNC.COLLECTIVE R15, `(.L_x_3509) ;  /* 0x000000000f087348 */ /* 0x000fea0003c00000 */
[----:B------:R0:W1:Y:S02]  /*305c0*/  SHFL.IDX P6, R14, R13, R12, R11 ;  /* 0x0000000c0d0e7389 */ /* 0x00006400000c000b */
[----:B01----:R-:W-:Y:S01]  /*305d0*/  ENDCOLLECTIVE ;  /* 0x000000000000791b */ /* 0x003fe20003800000 */
.L_x_3509:
[----:B------:R-:W-:-:S04]  /*305e0*/  IADD3 R8, P2, R33, R8, RZ ;  /* 0x0000000821087210 */ /* 0x000fc80007f5e0ff */
[----:B------:R-:W-:Y:S02]  /*305f0*/  IADD3.X R9, RZ, R9, RZ, P2, !PT ;  /* 0x00000009ff097210 */ /* 0x000fe400017fe4ff */
        /* <DEDUP_REMOVED lines=12> */
.L_x_3510:
[----:B------:R-:W-:Y:S01]  /*306c0*/  MOV R13, R2 ;  /* 0x00000002000d7202 */ /* 0x000fe20000000f00 */
[----:B------:R-:W-:Y:S02]  /*306d0*/  IMAD.MOV.U32 R12, RZ, RZ, 0x7 ;  /* 0x00000007ff0c7424 */ /* 0x000fe400078e00ff */
[----:B------:R-:W-:-:S07]  /*306e0*/  IMAD.MOV.U32 R8, RZ, RZ, R14 ;  /* 0x000000ffff087224 */ /* 0x000fce00078e000e */
[----:B------:R-:W-:Y:S05]  /*306f0*/  WARPSYNC.COLLECTIVE R15, `(.L_x_3511) ;  /* 0x000000000f087348 */ /* 0x000fea0003c00000 */
[----:B------:R0:W1:Y:S02]  /*30700*/  SHFL.IDX P6, R14, R13, R12, R11 ;  /* 0x0000000c0d0e7389 */ /* 0x00006400000c000b */
[----:B01----:R-:W-:Y:S01]  /*30710*/  ENDCOLLECTIVE ;  /* 0x000000000000791b */ /* 0x003fe20003800000 */
.L_x_3511:
        /* <DEDUP_REMOVED lines=13> */
.L_x_3512:
[----:B------:R-:W-:Y:S01]  /*307f0*/  @!PT LDS RZ, [RZ] ;  /* 0x00000000fffff984 */ /* 0x000fe20000000800 */
[----:B------:R-:W-:Y:S01]  /*30800*/  @!PT LDS RZ, [RZ] ;  /* 0x00000000fffff984 */ /* 0x000fe20000000800 */
[----:B------:R-:W-:Y:S01]  /*30810*/  @!PT LDS RZ, [RZ] ;  /* 0x00000000fffff984 */ /* 0x000fe20000000800 */
[----:B------:R2:W-:Y:S01]  /*30820*/  LDGSTS.E.BYPASS.LTC128B.128 [R5+0x17400], desc[UR36][R8.64+0x80], !P2 ;  /* 0x1740008008057fae */ /* 0x0005e2000d101d64 */
[C---:B------:R-:W-:Y:S02]  /*30830*/  ISETP.GE.AND P2, PT, R7.reuse, 0x21, PT ;  /* 0x000000210700780c */ /* 0x040fe40003f46270 */
[----:B------:R-:W-:Y:S01]  /*30840*/  ISETP.GE.AND P6, PT, R7, 0x71, PT ;  /* 0x000000710700780c */ /* 0x000fe20003fc6270 */
[----:B------:R-:W-:-:S10]  /*30850*/  IMAD.MOV.U32 R0, RZ, RZ, R14 ;  /* 0x000000ffff007224 */ /* 0x000fd400078e000e */
[----:B------:R-:W-:Y:S02]  /*30860*/  @P2 LOP3.LUT R26, R26, 0x8, RZ, 0xfc, !PT ;  /* 0x000000081a1a2812 */ /* 0x000fe400078efcff */
[----:B------:R-:W-:Y:S02]  /*30870*/  ISETP.GE.AND P2, PT, R7, 0x61, PT ;  /* 0x000000610700780c */ /* 0x000fe40003f46270 */
[----:B------:R-:W-:-:S04]  /*30880*/  LOP3.LUT R26, R26, 0xffffffbf, RZ, 0xc0, !PT ;  /* 0xffffffbf1a1a7812 */ /* 0x000fc800078ec0ff */
[----:B------:R-:W-:-:S05]  /*30890*/  @P6 LOP3.LUT R26, R26, 0x40, RZ, 0xfc, !PT ;  /* 0x000000401a1a6812 */ /* 0x000fca00078efcff */
[----:B------:R2:W-:Y:S01]  /*308a0*/  STL [R1], R26 ;  /* 0x0000001a01007387 */ /* 0x0005e20000100800 */
[----:B------:R-:W-:Y:S05]  /*308b0*/  BRA `(.L_x_3513) ;  /* 0xffffff5800f47947 */ /* 0x000fea000383ffff */
.L_x_3230:
[----:B---3--:R3:W4:Y:S02]  /*308c0*/  SYNCS.PHASECHK.TRANS64.TRYWAIT P0, [R6+URZ+0x38840], R25 ;  /* 0x03884019060075a7 */ /* 0x008724000800017f */
[----:B----4-:R-:W-:Y:S05]  /*308d0*/  @!P0 NANOSLEEP.SYNCS 0x989680 ;  /* 0x009896800000895d */ /* 0x010fea0003900000 */
[----:B------:R-:W4:Y:S02]  /*308e0*/  @!P0 SYNCS.PHASECHK.TRANS64 P0, [R6+URZ+0x38840], R25 ;  /* 0x03884019060085a7 */ /* 0x000f24000800007f */
[----:B----4-:R-:W-:Y:S05]  /*308f0*/  @!P0 BRA `(.L_x_3230) ;  /* 0xfffffffc00f08947 */ /* 0x010fea000383ffff */
[----:B------:R-:W-:Y:S05]  /*30900*/  BRA `(.L_x_3514) ;  /* 0xffffff5c00507947 */ /* 0x000fea000383ffff */
.L_x_3231:
[----:B------:R-:W-:Y:S01]  /*30910*/  BSSY B0, `(.L_x_3515) ;  /* 0x0000008000007945 */ /* 0x000fe20003800000 */
[----:B------:R-:W-:Y:S01]  /*30920*/  IMAD.MOV.U32 R13, RZ, RZ, R0 ;  /* 0x000000ffff0d7224 */ /* 0x000fe200078e0000 */
[----:B------:R-:W-:Y:S01]  /*30930*/  MOV R11, 0x181f ;  /* 0x0000181f000b7802 */ /* 0x000fe20000000f00 */
[----:B------:R-:W-:Y:S02]  /*30940*/  IMAD.MOV.U32 R12, RZ, RZ, RZ ;  /* 0x000000ffff0c7224 */ /* 0x000fe400078e00ff */
[----:B------:R-:W-:-:S07]  /*30950*/  IMAD.MOV.U32 R15, RZ, RZ, -0x1 ;  /* 0xffffffffff0f7424 */ /* 0x000fce00078e00ff */
[----:B--23-5:R-:W-:Y:S05]  /*30960*/  WARPSYNC.COLLECTIVE R15, `(.L_x_3516) ;  /* 0x000000000f087348 */ /* 0x02cfea0003c00000 */
[----:B------:R0:W1:Y:S02]  /*30970*/  SHFL.IDX P6, R14, R13, R12, R11 ;  /* 0x0000000c0d0e7389 */ /* 0x00006400000c000b */
[----:B0123-5:R-:W-:Y:S01]  /*30980*/  ENDCOLLECTIVE ;  /* 0x000000000000791b */ /* 0x02ffe20003800000 */
.L_x_3516:
[----:B------:R-:W-:Y:S05]  /*30990*/  BSYNC B0 ;  /* 0x0000000000007941 */ /* 0x000fea0003800000 */
.L_x_3515:
        /* <DEDUP_REMOVED lines=8> */
.L_x_3517:
        /* <DEDUP_REMOVED lines=18> */
.L_x_3518:
[----:B------:R-:W-:Y:S02]  /*30b40*/  IMAD.MOV.U32 R13, RZ, RZ, R4 ;  /* 0x000000ffff0d7224 */ /* 0x000fe400078e0004 */
[----:B------:R-:W-:-:S07]  /*30b50*/  IMAD.MOV.U32 R2, RZ, RZ, R14 ;  /* 0x000000ffff027224 */ /* 0x000fce00078e000e */
[----:B------:R-:W-:Y:S05]  /*30b60*/  WARPSYNC.COLLECTIVE R15, `(.L_x_3519) ;  /* 0x000000000f087348 */ /* 0x000fea0003c00000 */
[----:B------:R0:W1:Y:S02]  /*30b70*/  SHFL.IDX P6, R14, R13, R12, R11 ;  /* 0x0000000c0d0e7389 */ /* 0x00006400000c000b */
[----:B01----:R-:W-:Y:S01]  /*30b80*/  ENDCOLLECTIVE ;  /* 0x000000000000791b */ /* 0x003fe20003800000 */
.L_x_3519:
[----:B------:R-:W-:Y:S02]  /*30b90*/  IMAD.MOV.U32 R13, RZ, RZ, R0 ;  /* 0x000000ffff0d7224 */ /* 0x000fe400078e0000 */
[----:B------:R-:W-:Y:S01]  /*30ba0*/  IMAD.MOV.U32 R12, RZ, RZ, 0x2 ;  /* 0x00000002ff0c7424 */ /* 0x000fe200078e00ff */
[----:B------:R-:W-:Y:S01]  /*30bb0*/  LOP3.LUT P6, RZ, R10, 0x10, RZ, 0xc0, !PT ;  /* 0x000000100aff7812 */ /* 0x000fe200078cc0ff */
[----:B------:R-:W-:-:S12]  /*30bc0*/  IMAD.MOV.U32 R3, RZ, RZ, R14 ;  /* 0x000000ffff037224 */ /* 0x000fd800078e000e */
[----:B------:R-:W-:-:S04]  /*30bd0*/  @P6 IADD3 R3, P0, R33, R3, RZ ;  /* 0x0000000321036210 */ /* 0x000fc80007f1e0ff */
[----:B------:R-:W-:Y:S02]  /*30be0*/  @P6 IADD3.X R2, RZ, R2, RZ, P0, !PT ;  /* 0x00000002ff026210 */ /* 0x000fe400007fe4ff */
[----:B------:R-:W-:Y:S02]  /*30bf0*/  ISETP.GE.AND P0, PT, R33, R7, PT ;  /* 0x000000072100720c */ /* 0x000fe40003f06270 */
        /* <DEDUP_REMOVED lines=11> */
.L_x_3520:
[----:B------:R-:W-:Y:S02]  /*30cb0*/  IMAD.MOV.U32 R13, RZ, RZ, R4 ;  /* 0x000000ffff0d7224 */ /* 0x000fe400078e0004 */
[----:B------:R-:W-:-:S07]  /*30cc0*/  IMAD.MOV.U32 R2, RZ, RZ, R14 ;  /* 0x000000ffff027224 */ /* 0x000fce00078e000e */
[----:B------:R-:W-:Y:S05]  /*30cd0*/  WARPSYNC.COLLECTIVE R15, `(.L_x_3521) ;  /* 0x000000000f087348 */ /* 0x000fea0003c00000 */
[----:B------:R0:W1:Y:S02]  /*30ce0*/  SHFL.IDX P6, R14, R13, R12, R11 ;  /* 0x0000000c0d0e7389 */ /* 0x00006400000c000b */
[----:B01----:R-:W-:Y:S01]  /*30cf0*/  ENDCOLLECTIVE ;  /* 0x000000000000791b */ /* 0x003fe20003800000 */
.L_x_3521:
        /* <DEDUP_REMOVED lines=18> */
.L_x_3522:
[----:B------:R-:W-:Y:S02]  /*30e20*/  IMAD.MOV.U32 R13, RZ, RZ, R4 ;  /* 0x000000ffff0d7224 */ /* 0x000fe400078e0004 */
[----:B------:R-:W-:-:S07]  /*30e30*/  IMAD.MOV.U32 R2, RZ, RZ, R14 ;  /* 0x000000ffff027224 */ /* 0x000fce00078e000e */
[----:B------:R-:W-:Y:S05]  /*30e40*/  WARPSYNC.COLLECTIVE R15, `(.L_x_3523) ;  /* 0x000000000f087348 */ /* 0x000fea0003c00000 */
[----:B------:R0:W1:Y:S02]  /*30e50*/  SHFL.IDX P6, R14, R13, R12, R11 ;  /* 0x0000000c0d0e7389 */ /* 0x00006400000c000b */
[----:B01----:R-:W-:Y:S01]  /*30e60*/  ENDCOLLECTIVE ;  /* 0x000000000000791b */ /* 0x003fe20003800000 */
.L_x_3523:
[----:B------:R-:W-:Y:S01]  /*30e70*/  IMAD.MOV.U32 R13, RZ, RZ, R0 ;  /* 0x000000ffff0d7224 */ /* 0x000fe200078e0000 */
[----:B------:R-:W-:Y:S01]  /*30e80*/  MOV R12, 0x4 ;  /* 0x00000004000c7802 */ /* 0x000fe20000000f00 */
        /* <DEDUP_REMOVED lines=14> */
.L_x_3524:
        /* <DEDUP_REMOVED lines=10> */
.L_x_3525:
[----:B------:R-:W-:Y:S02]  /*31010*/  IMAD.MOV.U32 R13, RZ, RZ, R0 ;  /* 0x000000ffff0d7224 */ /* 0x000fe400078e0000 */
[----:B------:R-:W-:Y:S02]  /*31020*/  IMAD.MOV.U32 R12, RZ, RZ, 0x5 ;  /* 0x00000005ff0c7424 */ /* 0x000fe400078e00ff */
[----:B------:R-:W-:-:S07]  /*31030*/  IMAD.MOV.U32 R3, RZ, RZ, R14 ;  /* 0x000000ffff037224 */ /* 0x000fce00078e000e */
[----:B------:R-:W-:Y:S05]  /*31040*/  WARPSYNC.COLLECTIVE R15, `(.L_x_3526) ;  /* 0x000000000f087348 */ /* 0x000fea0003c00000 */
[----:B------:R0:W1:Y:S02]  /*31050*/  SHFL.IDX P6, R14, R13, R12, R11 ;  /* 0x0000000c0d0e7389 */ /* 0x00006400000c000b */
[----:B01----:R-:W-:Y:S01]  /*31060*/  ENDCOLLECTIVE ;  /* 0x000000000000791b */ /* 0x003fe20003800000 */
.L_x_3526:
        /* <DEDUP_REMOVED lines=15> */
.L_x_3527:
[----:B------:R-:W-:Y:S02]  /*31160*/  IMAD.MOV.U32 R13, RZ, RZ, R0 ;  /* 0x000000ffff0d7224 */ /* 0x000fe400078e0000 */
[----:B------:R-:W-:Y:S02]  /*31170*/  IMAD.MOV.U32 R12, RZ, RZ, 0x6 ;  /* 0x00000006ff0c7424 */ /* 0x000fe400078e00ff */
[----:B------:R-:W-:-:S07]  /*31180*/  IMAD.MOV.U32 R3, RZ, RZ, R14 ;  /* 0x000000ffff037224 */ /* 0x000fce00078e000e */
[----:B------:R-:W-:Y:S05]  /*31190*/  WARPSYNC.COLLECTIVE R15, `(.L_x_3528) ;  /* 0x000000000f087348 */ /* 0x000fea0003c00000 */
[----:B------:R0:W1:Y:S02]  /*311a0*/  SHFL.IDX P6, R14, R13, R12, R11 ;  /* 0x0000000c0d0e7389 */ /* 0x00006400000c000b */
[----:B01----:R-:W-:Y:S01]  /*311b0*/  ENDCOLLECTIVE ;  /* 0x000000000000791b */ /* 0x003fe20003800000 */
.L_x_3528:
[----:B------:R-:W-:-:S05]  /*311c0*/  @P3 IADD3 R3, P0, R33, R3, RZ ;  /* 0x0000000321033210 */ /* 0x000fca0007f1e0ff */
[----:B------:R-:W-:-:S05]  /*311d0*/  @P3 IMAD.X R2, RZ, RZ, R2, P0 ;  /* 0x000000ffff023224 */ /* 0x000fca00000e0602 */
[----:B------:R-:W-:Y:S02]  /*311e0*/  @P3 LOP3.LUT R3, R3, R2, RZ, 0x3c, !PT ;  /* 0x0000000203033212 */ /* 0x000fe400078e3cff */
[----:B------:R-:W-:Y:S02]  /*311f0*/  MOV R13, R4 ;  /* 0x00000004000d7202 */ /* 0x000fe40000000f00 */
        /* <DEDUP_REMOVED lines=11> */
.L_x_3529:
[----:B------:R-:W-:Y:S02]  /*312b0*/  IMAD.MOV.U32 R13, RZ, RZ, R0 ;  /* 0x000000ffff0d7224 */ /* 0x000fe400078e0000 */
[----:B------:R-:W-:Y:S02]  /*312c0*/  IMAD.MOV.U32 R12, RZ, RZ, 0x7 ;  /* 0x00000007ff0c7424 */ /* 0x000fe400078e00ff */
[----:B------:R-:W-:-:S07]  /*312d0*/  IMAD.MOV.U32 R3, RZ, RZ, R14 ;  /* 0x000000ffff037224 */ /* 0x000fce00078e000e */
[----:B------:R-:W-:Y:S05]  /*312e0*/  WARPSYNC.COLLECTIVE R15, `(.L_x_3530) ;  /* 0x000000000f087348 */ /* 0x000fea0003c00000 */
[----:B------:R0:W1:Y:S02]  /*312f0*/  SHFL.IDX P6, R14, R13, R12, R11 ;  /* 0x0000000c0d0e7389 */ /* 0x00006400000c000b */
[----:B01----:R-:W-:Y:S01]  /*31300*/  ENDCOLLECTIVE ;  /* 0x000000000000791b */ /* 0x003fe20003800000 */
.L_x_3530:
        /* <DEDUP_REMOVED lines=10> */
.L_x_3531:
[----:B------:R-:W-:Y:S01]  /*313b0*/  @!PT LDS RZ, [RZ] ;  /* 0x00000000fffff984 */ /* 0x000fe20000000800 */
[----:B------:R-:W-:Y:S01]  /*313c0*/  @!PT LDS RZ, [RZ] ;  /* 0x00000000fffff984 */ /* 0x000fe20000000800 */
[----:B------:R-:W-:Y:S01]  /*313d0*/  @!PT LDS RZ, [RZ] ;  /* 0x00000000fffff984 */ /* 0x000fe20000000800 */
[----:B------:R0:W-:Y:S04]  /*313e0*/  @P2 LDGSTS.E.BYPASS.LTC128B.128 [R5+0x2b400], desc[UR36][R2.64], !P5 ;  /* 0x2b40000002052fae */ /* 0x0001e8000e901d64 */
[----:B------:R0:W-:Y:S01]  /*313f0*/  @P2 LDGSTS.E.BYPASS.LTC128B.128 [R5+0x2f400], desc[UR36][R2.64+0x80], !P1 ;  /* 0x2f40008002052fae */ /* 0x0001e2000c901d64 */
[----:B------:R-:W-:Y:S01]  /*31400*/  MOV R4, R14 ;  /* 0x0000000e00047202 */ /* 0x000fe20000000f00 */
[----:B------:R-:W-:Y:S06]  /*31410*/  BRA `(.L_x_3532) ;  /* 0xffffff5800347947 */ /* 0x000fec000383ffff */
.L_x_3236:
[----:B------:R-:W-:Y:S02]  /*31420*/  IMAD.MOV.U32 R13, RZ, RZ, R4 ;  /* 0x000000ffff0d7224 */ /* 0x000fe400078e0004 */
[----:B------:R-:W-:Y:S02]  /*31430*/  IMAD.MOV.U32 R12, RZ, RZ, RZ ;  /* 0x000000ffff0c7224 */ /* 0x000fe400078e00ff */
[----:B------:R-:W-:Y:S02]  /*31440*/  IMAD.MOV.U32 R11, RZ, RZ, 0x181f ;  /* 0x0000181fff0b7424 */ /* 0x000fe400078e00ff */
[----:B------:R-:W-:Y:S02]  /*31450*/  IMAD.MOV.U32 R15, RZ, RZ, -0x1 ;  /* 0xffffffffff0f7424 */ /* 0x000fe400078e00ff */
[----:B-----5:R-:W-:Y:S02]  /*31460*/  IMAD R5, R10, R7, RZ ;  /* 0x000000070a057224 */ /* 0x020fe400078e02ff */
[----:B------:R-:W-:-:S07]  /*31470*/  IMAD R17, R17, 0x80, R9 ;  /* 0x0000008011117824 */ /* 0x000fce00078e0209 */
[----:B------:R-:W-:Y:S05]  /*31480*/  WARPSYNC.COLLECTIVE R15, `(.L_x_3533) ;  /* 0x000000000f087348 */ /* 0x000fea0003c00000 */
[----:B------:R0:W1:Y:S02]  /*31490*/  SHFL.IDX P6, R14, R13, R12, R11 ;  /* 0x0000000c0d0e7389 */ /* 0x00006400000c000b */
[----:B01----:R-:W-:Y:S01]  /*314a0*/  ENDCOLLECTIVE ;  /* 0x000000000000791b */ /* 0x003fe20003800000 */
.L_x_3533:
[C---:B------:R-:W-:Y:S01]  /*314b0*/  VIADD R6, R17.reuse, 0x60 ;  /* 0x0000006011067836 */ /* 0x040fe20000000000 */
[----:B------:R-:W-:Y:S01]  /*314c0*/  ISETP.GE.AND P3, PT, R17, R5, PT ;  /* 0x000000051100720c */ /* 0x000fe20003f66270 */
[----:B------:R-:W-:Y:S02]  /*314d0*/  IMAD.MOV.U32 R13, RZ, RZ, R0 ;  /* 0x000000ffff0d7224 */ /* 0x000fe400078e0000 */
[----:B------:R-:W-:-:S10]  /*314e0*/  IMAD.MOV.U32 R2, RZ, RZ, R14 ;  /* 0x000000ffff027224 */ /* 0x000fd400078e000e */
[----:B------:R-:W-:Y:S05]  /*314f0*/  WARPSYNC.COLLECTIVE R15, `(.L_x_3534) ;  /* 0x000000000f087348 */ /* 0x000fea0003c00000 */
[----:B------:R0:W1:Y:S02]  /*31500*/  SHFL.IDX P6, R14, R13, R12, R11 ;  /* 0x0000000c0d0e7389 */ /* 0x00006400000c000b */
[----:B01----:R-:W-:Y:S01]  /*31510*/  ENDCOLLECTIVE ;  /* 0x000000000000791b */ /* 0x003fe20003800000 */
.L_x_3534:
[----:B------:R-:W-:Y:S02]  /*31520*/  IMAD.MOV.U32 R13, RZ, RZ, R4 ;  /* 0x000000ffff0d7224 */ /* 0x000fe400078e0004 */
[----:B------:R-:W-:Y:S01]  /*31530*/  IMAD.MOV.U32 R12, RZ, RZ, 0x1 ;  /* 0x00000001ff0c7424 */ /* 0x000fe200078e00ff */
[----:B------:R-:W-:-:S07]  /*31540*/  MOV R3, R14 ;  /* 0x0000000e00037202 */ /* 0x000fce0000000f00 */
[----:B------:R-:W-:Y:S05]  /*31550*/  WARPSYNC.COLLECTIVE R15, `(.L_x_3535) ;  /* 0x000000000f087348 */ /* 0x000fea0003c00000 */
[----:B------:R0:W1:Y:S02]  /*31560*/  SHFL.IDX P6, R14, R13, R12, R11 ;  /* 0x0000000c0d0e7389 */ /* 0x00006400000c000b */
[----:B01----:R-:W-:Y:S01]  /*31570*/  ENDCOLLECTIVE ;  /* 0x000000000000791b */ /* 0x003fe20003800000 */
.L_x_3535:
        /* <DEDUP_REMOVED lines=17> */
.L_x_3536:
[----:B------:R-:W-:Y:S02]  /*31690*/  IMAD.MOV.U32 R13, RZ, RZ, R4 ;  /* 0x000000ffff0d7224 */ /* 0x000fe400078e0004 */
[----:B------:R-:W-:Y:S02]  /*316a0*/  IMAD.MOV.U32 R12, RZ, RZ, 0x2 ;  /* 0x00000002ff0c7424 */ /* 0x000fe400078e00ff */
[----:B------:R-:W-:-:S07]  /*316b0*/  IMAD.MOV.U32 R3, RZ, RZ, R14 ;  /* 0x000000ffff037224 */ /* 0x000fce00078e000e */
[----:B------:R-:W-:Y:S05]  /*316c0*/  WARPSYNC.COLLECTIVE R15, `(.L_x_3537) ;  /* 0x000000000f087348 */ /* 0x000fea0003c00000 */
[----:B------:R0:W1:Y:S02]  /*316d0*/  SHFL.IDX P6, R14, R13, R12, R11 ;  /* 0x0000000c0d0e7389 */ /* 0x00006400000c000b */
[----:B01----:R-:W-:Y:S01]  /*316e0*/  ENDCOLLECTIVE ;  /* 0x000000000000791b */ /* 0x003fe20003800000 */
.L_x_3537:
        /* <DEDUP_REMOVED lines=17> */
.L_x_3538:
[----:B------:R-:W-:Y:S02]  /*31800*/  IMAD.MOV.U32 R13, RZ, RZ, R4 ;  /* 0x000000ffff0d7224 */ /* 0x000fe400078e0004 */
[----:B------:R-:W-:Y:S02]  /*31810*/  IMAD.MOV.U32 R12, RZ, RZ, 0x3 ;  /* 0x00000003ff0c7424 */ /* 0x000fe400078e00ff */
[----:B------:R-:W-:-:S07]  /*31820*/  IMAD.MOV.U32 R3, RZ, RZ, R14 ;  /* 0x000000ffff037224 */ /* 0x000fce00078e000e */
[----:B------:R-:W-:Y:S05]  /*31830*/  WARPSYNC.COLLECTIVE R15, `(.L_x_3539) ;  /* 0x000000000f087348 */ /* 0x000fea0003c00000 */
[----:B------:R0:W1:Y:S02]  /*31840*/  SHFL.IDX P6, R14, R13, R12, R11 ;  /* 0x0000000c0d0e7389 */ /* 0x00006400000c000b */
[----:B01----:R-:W-:Y:S01]  /*31850*/  ENDCOLLECTIVE ;  /* 0x000000000000791b */ /* 0x003fe20003800000 */
.L_x_3539:
        /* <DEDUP_REMOVED lines=17> */
.L_x_3540:
[----:B------:R-:W-:Y:S02]  /*31970*/  IMAD.MOV.U32 R13, RZ, RZ, R4 ;  /* 0x000000ffff0d7224 */ /* 0x000fe400078e0004 */
[----:B------:R-:W-:Y:S02]  /*31980*/  IMAD.MOV.U32 R12, RZ, RZ, 0x4 ;  /* 0x00000004ff0c7424 */ /* 0x000fe400078e00ff */
[----:B------:R-:W-:-:S07]  /*31990*/  IMAD.MOV.U32 R3, RZ, RZ, R14 ;  /* 0x000000ffff037224 */ /* 0x000fce00078e000e */
[----:B------:R-:W-:Y:S05]  /*319a0*/  WARPSYNC.COLLECTIVE R15, `(.L_x_3541) ;  /* 0x000000000f087348 */ /* 0x000fea0003c00000 */
[----:B------:R0:W1:Y:S02]  /*319b0*/  SHFL.IDX P6, R14, R13, R12, R11 ;  /* 0x0000000c0d0e7389 */ /* 0x00006400000c000b */
[----:B01----:R-:W-:Y:S01]  /*319c0*/  ENDCOLLECTIVE ;  /* 0x000000000000791b */ /* 0x003fe20003800000 */
.L_x_3541:
        /* <DEDUP_REMOVED lines=17> */
.L_x_3542:
[----:B------:R-:W-:Y:S02]  /*31ae0*/  IMAD.MOV.U32 R13, RZ, RZ, R4 ;  /* 0x000000ffff0d7224 */ /* 0x000fe400078e0004 */
[----:B------:R-:W-:Y:S02]  /*31af0*/  IMAD.MOV.U32 R12, RZ, RZ, 0x5 ;  /* 0x00000005ff0c7424 */ /* 0x000fe400078e00ff */
[----:B------:R-:W-:-:S07]  /*31b00*/  IMAD.MOV.U32 R3, RZ, RZ, R14 ;  /* 0x000000ffff037224 */ /* 0x000fce00078e000e */
[----:B------:R-:W-:Y:S05]  /*31b10*/  WARPSYNC.COLLECTIVE R15, `(.L_x_3543) ;  /* 0x000000000f087348 */ /* 0x000fea0003c00000 */
[----:B------:R0:W1:Y:S02]  /*31b20*/  SHFL.IDX P6, R14, R13, R12, R11 ;  /* 0x0000000c0d0e7389 */ /* 0x00006400000c000b */
[----:B01----:R-:W-:Y:S01]  /*31b30*/  ENDCOLLECTIVE ;  /* 0x000000000000791b */ /* 0x003fe20003800000 */
.L_x_3543:
        /* <DEDUP_REMOVED lines=17> */
.L_x_3544:
[----:B------:R-:W-:Y:S02]  /*31c50*/  IMAD.MOV.U32 R13, RZ, RZ, R4 ;  /* 0x000000ffff0d7224 */ /* 0x000fe400078e0004 */
[----:B------:R-:W-:Y:S02]  /*31c60*/  IMAD.MOV.U32 R12, RZ, RZ, 0x6 ;  /* 0x00000006ff0c7424 */ /* 0x000fe400078e00ff */
[----:B------:R-:W-:-:S07]  /*31c70*/  IMAD.MOV.U32 R3, RZ, RZ, R14 ;  /* 0x000000ffff037224 */ /* 0x000fce00078e000e */
[----:B------:R-:W-:Y:S05]  /*31c80*/  WARPSYNC.COLLECTIVE R15, `(.L_x_3545) ;  /* 0x000000000f087348 */ /* 0x000fea0003c00000 */
[----:B------:R0:W1:Y:S02]  /*31c90*/  SHFL.IDX P6, R14, R13, R12, R11 ;  /* 0x0000000c0d0e7389 */ /* 0x00006400000c000b */
[----:B01----:R-:W-:Y:S01]  /*31ca0*/  ENDCOLLECTIVE ;  /* 0x000000000000791b */ /* 0x003fe20003800000 */
.L_x_3545:
        /* <DEDUP_REMOVED lines=16> */
.L_x_3546:
[----:B------:R-:W-:Y:S02]  /*31db0*/  IMAD.MOV.U32 R13, RZ, RZ, R4 ;  /* 0x000000ffff0d7224 */ /* 0x000fe400078e0004 */
[----:B------:R-:W-:Y:S01]  /*31dc0*/  IMAD.MOV.U32 R12, RZ, RZ, 0x7 ;  /* 0x00000007ff0c7424 */ /* 0x000fe200078e00ff */
[----:B------:R-:W-:-:S07]  /*31dd0*/  MOV R3, R14 ;  /* 0x0000000e00037202 */ /* 0x000fce0000000f00 */
[----:B------:R-:W-:Y:S05]  /*31de0*/  WARPSYNC.COLLECTIVE R15, `(.L_x_3547) ;  /* 0x000000000f087348 */ /* 0x000fea0003c00000 */
[----:B------:R0:W1:Y:S02]  /*31df0*/  SHFL.IDX P6, R14, R13, R12, R11 ;  /* 0x0000000c0d0e7389 */ /* 0x00006400000c000b */
[----:B01----:R-:W-:Y:S01]  /*31e00*/  ENDCOLLECTIVE ;  /* 0x000000000000791b */ /* 0x003fe20003800000 */
.L_x_3547:
[----:B------:R-:W-:-:S05]  /*31e10*/  @!P3 IADD3 R3, P2, R33, R3, RZ ;  /* 0x000000032103b210 */ /* 0x000fca0007f5e0ff */
[----:B------:R-:W-:-:S05]  /*31e20*/  @!P3 IMAD.X R2, RZ, RZ, R2, P2 ;  /* 0x000000ffff02b224 */ /* 0x000fca00010e0602 */
[----:B------:R-:W-:Y:S01]  /*31e30*/  @!P3 LOP3.LUT R3, R3, R2, RZ, 0x3c, !PT ;  /* 0x000000020303b212 */ /* 0x000fe200078e3cff */
[----:B------:R-:W-:-:S03]  /*31e40*/  IMAD.MOV.U32 R13, RZ, RZ, R0 ;  /* 0x000000ffff0d7224 */ /* 0x000fc600078e0000 */
[----:B------:R-:W-:-:S04]  /*31e50*/  @!P3 LOP3.LUT R2, R3, R2, RZ, 0x3c, !PT ;  /* 0x000000020302b212 */ /* 0x000fc800078e3cff */
[----:B------:R-:W-:Y:S01]  /*31e60*/  @!P3 LOP3.LUT R3, R3, R2, RZ, 0x3c, !PT ;  /* 0x000000020303b212 */ /* 0x000fe200078e3cff */
[----:B------:R-:W-:-:S04]  /*31e70*/  IMAD.MOV.U32 R4, RZ, RZ, R14 ;  /* 0x000000ffff047224 */ /* 0x000fc800078e000e */
[----:B------:R-:W-:Y:S01]  /*31e80*/  @!PT LDS RZ, [RZ] ;  /* 0x00000000fffff984 */ /* 0x000fe20000000800 */
[----:B------:R-:W-:Y:S01]  /*31e90*/  @!PT LDS RZ, [RZ] ;  /* 0x00000000fffff984 */ /* 0x000fe20000000800 */
[----:B------:R-:W-:Y:S01]  /*31ea0*/  @!PT LDS RZ, [RZ] ;  /* 0x00000000fffff984 */ /* 0x000fe20000000800 */
[----:B------:R0:W-:Y:S03]  /*31eb0*/  @!P3 LDGSTS.E.BYPASS.LTC128B.128 [R8+0x23400], desc[UR36][R2.64], !P0 ;  /* 0x234000000208bfae */ /* 0x0001e6000c101d64 */
[----:B0-----:R-:W-:Y:S05]  /*31ec0*/  WARPSYNC.COLLECTIVE R15, `(.L_x_3548) ;  /* 0x000000000f087348 */ /* 0x001fea0003c00000 */
[----:B------:R1:W2:Y:S02]  /*31ed0*/  SHFL.IDX P6, R14, R13, R12, R11 ;  /* 0x0000000c0d0e7389 */ /* 0x0002a400000c000b */
[----:B012---:R-:W-:Y:S01]  /*31ee0*/  ENDCOLLECTIVE ;  /* 0x000000000000791b */ /* 0x007fe20003800000 */
.L_x_3548:
[----:B------:R-:W-:Y:S01]  /*31ef0*/  @!PT LDS RZ, [RZ] ;  /* 0x00000000fffff984 */ /* 0x000fe20000000800 */
[----:B------:R-:W-:Y:S01]  /*31f00*/  @!PT LDS RZ, [RZ] ;  /* 0x00000000fffff984 */ /* 0x000fe20000000800 */
[----:B------:R-:W-:Y:S01]  /*31f10*/  @!PT LDS RZ, [RZ] ;  /* 0x00000000fffff984 */ /* 0x000fe20000000800 */
[----:B------:R0:W-:Y:S01]  /*31f20*/  @!P3 LDGSTS.E.BYPASS.LTC128B.128 [R8+0x27400], desc[UR36][R2.64+0x80], !P1 ;  /* 0x274000800208bfae */ /* 0x0001e2000c901d64 */
[----:B------:R-:W-:Y:S01]  /*31f30*/  MOV R0, R14 ;  /* 0x0000000e00007202 */ /* 0x000fe20000000f00 */
[----:B------:R-:W-:Y:S06]  /*31f40*/  BRA `(.L_x_3549) ;  /* 0xffffff58006c7947 */ /* 0x000fec000383ffff */
.L_x_3241:
[----:B0-----:R0:W1:Y:S02]  /*31f50*/  SYNCS.PHASECHK.TRANS64.TRYWAIT P0, [R22+URZ+0x38820], R3 ;  /* 0x03882003160075a7 */ /* 0x001064000800017f */
[----:B-1----:R-:W-:Y:S05]  /*31f60*/  @!P0 NANOSLEEP.SYNCS 0x989680 ;  /* 0x009896800000895d */ /* 0x002fea0003900000 */
[----:B------:R-:W1:Y:S02]  /*31f70*/  @!P0 SYNCS.PHASECHK.TRANS64 P0, [R22+URZ+0x38820], R3 ;  /* 0x03882003160085a7 */ /* 0x000e64000800007f */
[----:B-1----:R-:W-:Y:S05]  /*31f80*/  @!P0 BRA `(.L_x_3241) ;  /* 0xfffffffc00f08947 */ /* 0x002fea000383ffff */
[----:B------:R-:W-:Y:S05]  /*31f90*/  BRA `(.L_x_3550) ;  /* 0xffffff5800e07947 */ /* 0x000fea000383ffff */
.L_x_3245:
[----:B0-----:R0:W1:Y:S02]  /*31fa0*/  SYNCS.PHASECHK.TRANS64.TRYWAIT P0, [R0+URZ+0x38880], R21 ;  /* 0x03888015000075a7 */ /* 0x001064000800017f */
[----:B-1----:R-:W-:Y:S05]  /*31fb0*/  @!P0 NANOSLEEP.SYNCS 0x989680 ;  /* 0x009896800000895d */ /* 0x002fea0003900000 */
[----:B------:R-:W1:Y:S02]  /*31fc0*/  @!P0 SYNCS.PHASECHK.TRANS64 P0, [R0+URZ+0x38880], R21 ;  /* 0x03888015000085a7 */ /* 0x000e64000800007f */
[----:B-1----:R-:W-:Y:S05]  /*31fd0*/  @!P0 BRA `(.L_x_3245) ;  /* 0xfffffffc00f08947 */ /* 0x002fea000383ffff */
[----:B------:R-:W-:Y:S05]  /*31fe0*/  BRA `(.L_x_3551) ;  /* 0xffffff5c00987947 */ /* 0x000fea000383ffff */
.L_x_3246:
        /* <DEDUP_REMOVED lines=8> */
.L_x_3553:
[----:B------:R-:W-:Y:S05]  /*32070*/  BSYNC B0 ;  /* 0x0000000000007941 */ /* 0x000fea0003800000 */
.L_x_3552:
[----:B------:R-:W-:Y:S01]  /*32080*/  IMAD.MOV.U32 R13, RZ, RZ, R8 ;  /* 0x000000ffff0d7224 */ /* 0x000fe200078e0008 */
[----:B------:R-:W-:Y:S01]  /*32090*/  MOV R12, RZ ;  /* 0x000000ff000c7202 */ /* 0x000fe20000000f00 */
[----:B------:R-:W-:Y:S02]  /*320a0*/  IMAD.MOV.U32 R11, RZ, RZ, 0x181f ;  /* 0x0000181fff0b7424 */ /* 0x000fe400078e00ff */
[----:B------:R-:W-:Y:S02]  /*320b0*/  IMAD.MOV.U32 R15, RZ, RZ, -0x1 ;  /* 0xffffffffff0f7424 */ /* 0x000fe400078e00ff */
[----:B------:R-:W-:Y:S02]  /*320c0*/  IMAD.MOV.U32 R3, RZ, RZ, R14 ;  /* 0x000000ffff037224 */ /* 0x000fe400078e000e */
[----:B------:R-:W-:-:S07]  /*320d0*/  IMAD.IADD R4, R22, 0x1, R4 ;  /* 0x0000000116047824 */ /* 0x000fce00078e0204 */
[----:B------:R-:W-:Y:S05]  /*320e0*/  WARPSYNC.COLLECTIVE R15, `(.L_x_3554) ;  /* 0x000000000f087348 */ /* 0x000fea0003c00000 */
[----:B------:R0:W1:Y:S02]  /*320f0*/  SHFL.IDX P6, R14, R13, R12, R11 ;  /* 0x0000000c0d0e7389 */ /* 0x00006400000c000b */
[----:B01----:R-:W-:Y:S01]  /*32100*/  ENDCOLLECTIVE ;  /* 0x000000000000791b */ /* 0x003fe20003800000 */
.L_x_3554:
[----:B------:R-:W-:Y:S01]  /*32110*/  IMAD.MOV.U32 R13, RZ, RZ, R7 ;  /* 0x000000ffff0d7224 */ /* 0x000fe200078e0007 */
[----:B------:R-:W-:Y:S01]  /*32120*/  MOV R12, 0x1 ;  /* 0x00000001000c7802 */ /* 0x000fe20000000f00 */
[----:B------:R-:W-:-:S07]  /*32130*/  IMAD.MOV.U32 R2, RZ, RZ, R14 ;  /* 0x000000ffff027224 */ /* 0x000fce00078e000e */
[----:B------:R-:W-:Y:S05]  /*32140*/  WARPSYNC.COLLECTIVE R15, `(.L_x_3555) ;  /* 0x000000000f087348 */ /* 0x000fea0003c00000 */
[----:B------:R0:W1:Y:S02]  /*32150*/  SHFL.IDX P6, R14, R13, R12, R11 ;  /* 0x0000000c0d0e7389 */ /* 0x00006400000c000b */
[----:B01----:R-:W-:Y:S01]  /*32160*/  ENDCOLLECTIVE ;  /* 0x000000000000791b */ /* 0x003fe20003800000 */
.L_x_3555:
        /* <DEDUP_REMOVED lines=12> */
.L_x_3556:
[----:B------:R-:W-:Y:S02]  /*32230*/  IMAD.MOV.U32 R13, RZ, RZ, R7 ;  /* 0x000000ffff0d7224 */ /* 0x000fe400078e0007 */
[----:B------:R-:W-:Y:S02]  /*32240*/  IMAD.MOV.U32 R12, RZ, RZ, 0x2 ;  /* 0x00000002ff0c7424 */ /* 0x000fe400078e00ff */
[----:B------:R-:W-:-:S07]  /*32250*/  IMAD.MOV.U32 R2, RZ, RZ, R14 ;  /* 0x000000ffff027224 */ /* 0x000fce00078e000e */
[----:B------:R-:W-:Y:S05]  /*32260*/  WARPSYNC.COLLECTIVE R15, `(.L_x_3557) ;  /* 0x000000000f087348 */ /* 0x000fea0003c00000 */
[----:B------:R0:W1:Y:S02]  /*32270*/  SHFL.IDX P6, R14, R13, R12, R11 ;  /* 0x0000000c0d0e7389 */ /* 0x00006400000c000b */
[----:B01----:R-:W-:Y:S01]  /*32280*/  ENDCOLLECTIVE ;  /* 0x000000000000791b */ /* 0x003fe20003800000 */
.L_x_3557:
        /* <DEDUP_REMOVED lines=8> */
[----:B0-----:R-:W-:-:S07]  /*32310*/  MOV R3, R14 ;  /* 0x0000000e00037202 */ /* 0x001fce0000000f00 */
[----:B------:R-:W-:Y:S05]  /*32320*/  WARPSYNC.COLLECTIVE R15, `(.L_x_3558) ;  /* 0x000000000f087348 */ /* 0x000fea0003c00000 */
[----:B------:R0:W1:Y:S02]  /*32330*/  SHFL.IDX P6, R14, R13, R12, R11 ;  /* 0x0000000c0d0e7389 */ /* 0x00006400000c000b */
[----:B01----:R-:W-:Y:S01]  /*32340*/  ENDCOLLECTIVE ;  /* 0x000000000000791b */ /* 0x003fe20003800000 */
.L_x_3558:
[----:B------:R-:W-:Y:S02]  /*32350*/  IMAD.MOV.U32 R13, RZ, RZ, R7 ;  /* 0x000000ffff0d7224 */ /* 0x000fe400078e0007 */
[----:B------:R-:W-:Y:S02]  /*32360*/  IMAD.MOV.U32 R12, RZ, RZ, 0x3 ;  /* 0x00000003ff0c7424 */ /* 0x000fe400078e00ff */
[----:B------:R-:W-:-:S07]  /*32370*/  IMAD.MOV.U32 R2, RZ, RZ, R14 ;  /* 0x000000ffff027224 */ /* 0x000fce00078e000e */
[----:B------:R-:W-:Y:S05]  /*32380*/  WARPSYNC.COLLECTIVE R15, `(.L_x_3559) ;  /* 0x000000000f087348 */ /* 0x000fea0003c00000 */
[----:B------:R0:W1:Y:S02]  /*32390*/  SHFL.IDX P6, R14, R13, R12, R11 ;  /* 0x0000000c0d0e7389 */ /* 0x00006400000c000b */
[----:B01----:R-:W-:Y:S01]  /*323a0*/  ENDCOLLECTIVE ;  /* 0x000000000000791b */ /* 0x003fe20003800000 */
.L_x_3559:
        /* <DEDUP_REMOVED lines=12> */
.L_x_3560:
[----:B------:R-:W-:Y:S02]  /*32470*/  IMAD.MOV.U32 R13, RZ, RZ, R7 ;  /* 0x000000ffff0d7224 */ /* 0x000fe400078e0007 */
[----:B------:R-:W-:Y:S02]  /*32480*/  IMAD.MOV.U32 R12, RZ, RZ, 0x4 ;  /* 0x00000004ff0c7424 */ /* 0x000fe400078e00ff */
[----:B------:R-:W-:-:S07]  /*32490*/  IMAD.MOV.U32 R2, RZ, RZ, R14 ;  /* 0x000000ffff027224 */ /* 0x000fce00078e000e */
[----:B------:R-:W-:Y:S05]  /*324a0*/  WARPSYNC.COLLECTIVE R15, `(.L_x_3561) ;  /* 0x000000000f087348 */ /* 0x000fea0003c00000 */
[----:B------:R0:W1:Y:S02]  /*324b0*/  SHFL.IDX P6, R14, R13, R12, R11 ;  /* 0x0000000c0d0e7389 */ /* 0x00006400000c000b */
[----:B01----:R-:W-:Y:S01]  /*324c0*/  ENDCOLLECTIVE ;  /* 0x000000000000791b */ /* 0x003fe20003800000 */
.L_x_3561:
        /* <DEDUP_REMOVED lines=12> */
.L_x_3562:
[----:B------:R-:W-:Y:S02]  /*32590*/  IMAD.MOV.U32 R13, RZ, RZ, R7 ;  /* 0x000000ffff0d7224 */ /* 0x000fe400078e0007 */
[----:B------:R-:W-:Y:S01]  /*325a0*/  IMAD.MOV.U32 R12, RZ, RZ, 0x5 ;  /* 0x00000005ff0c7424 */ /* 0x000fe200078e00ff */
[----:B------:R-:W-:-:S07]  /*325b0*/  MOV R2, R14 ;  /* 0x0000000e00027202 */ /* 0x000fce0000000f00 */
[----:B------:R-:W-:Y:S05]  /*325c0*/  WARPSYNC.COLLECTIVE R15, `(.L_x_3563) ;  /* 0x000000000f087348 */ /* 0x000fea0003c00000 */
[----:B------:R0:W1:Y:S02]  /*325d0*/  SHFL.IDX P6, R14, R13, R12, R11 ;  /* 0x0000000c0d0e7389 */ /* 0x00006400000c000b */
[----:B01----:R-:W-:Y:S01]  /*325e0*/  ENDCOLLECTIVE ;  /* 0x000000000000791b */ /* 0x003fe20003800000 */
.L_x_3563:
        /* <DEDUP_REMOVED lines=12> */
.L_x_3564:
[----:B------:R-:W-:Y:S02]  /*326b0*/  IMAD.MOV.U32 R13, RZ, RZ, R7 ;  /* 0x000000ffff0d7224 */ /* 0x000fe400078e0007 */
[----:B------:R-:W-:Y:S02]  /*326c0*/  IMAD.MOV.U32 R12, RZ, RZ, 0x6 ;  /* 0x00000006ff0c7424 */ /* 0x000fe400078e00ff */
[----:B------:R-:W-:-:S07]  /*326d0*/  IMAD.MOV.U32 R2, RZ, RZ, R14 ;  /* 0x000000ffff027224 */ /* 0x000fce00078e000e */
[----:B------:R-:W-:Y:S05]  /*326e0*/  WARPSYNC.COLLECTIVE R15, `(.L_x_3565) ;  /* 0x000000000f087348 */ /* 0x000fea0003c00000 */
[----:B------:R0:W1:Y:S02]  /*326f0*/  SHFL.IDX P6, R14, R13, R12, R11 ;  /* 0x0000000c0d0e7389 */ /* 0x00006400000c000b */
[----:B01----:R-:W-:Y:S01]  /*32700*/  ENDCOLLECTIVE ;  /* 0x000000000000791b */ /* 0x003fe20003800000 */
.L_x_3565:
        /* <DEDUP_REMOVED lines=12> */
.L_x_3566:
[----:B------:R-:W-:Y:S01]  /*327d0*/  MOV R13, R7 ;  /* 0x00000007000d7202 */ /* 0x000fe20000000f00 */
[----:B------:R-:W-:Y:S02]  /*327e0*/  IMAD.MOV.U32 R12, RZ, RZ, 0x7 ;  /* 0x00000007ff0c7424 */ /* 0x000fe400078e00ff */
[----:B------:R-:W-:-:S07]  /*327f0*/  IMAD.MOV.U32 R2, RZ, RZ, R14 ;  /* 0x000000ffff027224 */ /* 0x000fce00078e000e */
[----:B------:R-:W-:Y:S05]  /*32800*/  WARPSYNC.COLLECTIVE R15, `(.L_x_3567) ;  /* 0x000000000f087348 */ /* 0x000fea0003c00000 */
[----:B------:R0:W1:Y:S02]  /*32810*/  SHFL.IDX P6, R14, R13, R12, R11 ;  /* 0x0000000c0d0e7389 */ /* 0x00006400000c000b */
[----:B01----:R-:W-:Y:S01]  /*32820*/  ENDCOLLECTIVE ;  /* 0x000000000000791b */ /* 0x003fe20003800000 */
.L_x_3567:
        /* <DEDUP_REMOVED lines=12> */
.L_x_3568:
[----:B------:R-:W-:Y:S01]  /*328f0*/  IMAD.MOV.U32 R2, RZ, RZ, R14 ;  /* 0x000000ffff027224 */ /* 0x000fe200078e000e */
[----:B------:R-:W-:Y:S06]  /*32900*/  BRA `(.L_x_3569) ;  /* 0xffffff5800747947 */ /* 0x000fec000383ffff */
.L_x_3251:
[----:B---3--:R3:W4:Y:S02]  /*32910*/  SYNCS.PHASECHK.TRANS64.TRYWAIT P0, [R0+URZ+0x38840], R21 ;  /* 0x03884015000075a7 */ /* 0x008724000800017f */
[----:B----4-:R-:W-:Y:S05]  /*32920*/  @!P0 NANOSLEEP.SYNCS 0x989680 ;  /* 0x009896800000895d */ /* 0x010fea0003900000 */
[----:B------:R-:W4:Y:S02]  /*32930*/  @!P0 SYNCS.PHASECHK.TRANS64 P0, [R0+URZ+0x38840], R21 ;  /* 0x03884015000085a7 */ /* 0x000f24000800007f */
[----:B----4-:R-:W-:Y:S05]  /*32940*/  @!P0 BRA `(.L_x_3251) ;  /* 0xfffffffc00f08947 */ /* 0x010fea000383ffff */
[----:B------:R-:W-:Y:S05]  /*32950*/  BRA `(.L_x_3570) ;  /* 0xffffff5800c87947 */ /* 0x000fea000383ffff */
.L_x_3252:
[----:B------:R-:W-:Y:S01]  /*32960*/  BSSY B0, `(.L_x_3571) ;  /* 0x0000008000007945 */ /* 0x000fe20003800000 */
[----:B------:R-:W-:Y:S01]  /*32970*/  IMAD.MOV.U32 R13, RZ, RZ, R5 ;  /* 0x000000ffff0d7224 */ /* 0x000fe200078e0005 */
[----:B------:R-:W-:Y:S01]  /*32980*/  MOV R11, 0x181f ;  /* 0x0000181f000b7802 */ /* 0x000fe20000000f00 */
[----:B------:R-:W-:Y:S02]  /*32990*/  IMAD.MOV.U32 R12, RZ, RZ, RZ ;  /* 0x000000ffff0c7224 */ /* 0x000fe400078e00ff */
[----:B------:R-:W-:-:S07]  /*329a0*/  IMAD.MOV.U32 R15, RZ, RZ, -0x1 ;  /* 0xffffffffff0f7424 */ /* 0x000fce00078e00ff */
[----:B0-23--:R-:W-:Y:S05]  /*329b0*/  WARPSYNC.COLLECTIVE R15, `(.L_x_3572) ;  /* 0x000000000f087348 */ /* 0x00dfea0003c00000 */
[----:B------:R1:W4:Y:S02]  /*329c0*/  SHFL.IDX P6, R14, R13, R12, R11 ;  /* 0x0000000c0d0e7389 */ /* 0x00032400000c000b */
[----:B01234-:R-:W-:Y:S01]  /*329d0*/  ENDCOLLECTIVE ;  /* 0x000000000000791b */ /* 0x01ffe20003800000 */
.L_x_3572:
[----:B------:R-:W-:Y:S05]  /*329e0*/  BSYNC B0 ;  /* 0x0000000000007941 */ /* 0x000fea0003800000 */
.L_x_3571:
        /* <DEDUP_REMOVED lines=8> */
.L_x_3573:
[----:B------:R-:W-:Y:S02]  /*32a70*/  IMAD.MOV.U32 R13, RZ, RZ, R5 ;  /* 0x000000ffff0d7224 */ /* 0x000fe400078e0005 */
[----:B------:R-:W-:Y:S01]  /*32a80*/  IMAD.MOV.U32 R12, RZ, RZ, 0x1 ;  /* 0x00000001ff0c7424 */ /* 0x000fe200078e00ff */
[----:B------:R-:W-:-:S07]  /*32a90*/  MOV R2, R14 ;  /* 0x0000000e00027202 */ /* 0x000fce0000000f00 */
[----:B------:R-:W-:Y:S05]  /*32aa0*/  WARPSYNC.COLLECTIVE R15, `(.L_x_3574) ;  /* 0x000000000f087348 */ /* 0x000fea0003c00000 */
[----:B------:R0:W1:Y:S02]  /*32ab0*/  SHFL.IDX P6, R14, R13, R12, R11 ;  /* 0x0000000c0d0e7389 */ /* 0x00006400000c000b */
[----:B01----:R-:W-:Y:S01]  /*32ac0*/  ENDCOLLECTIVE ;  /* 0x000000000000791b */ /* 0x003fe20003800000 */
.L_x_3574:
        /* <DEDUP_REMOVED lines=12> */
.L_x_3575:
[----:B------:R-:W-:Y:S02]  /*32b90*/  IMAD.MOV.U32 R13, RZ, RZ, R5 ;  /* 0x000000ffff0d7224 */ /* 0x000fe400078e0005 */
[----:B------:R-:W-:Y:S02]  /*32ba0*/  IMAD.MOV.U32 R12, RZ, RZ, 0x2 ;  /* 0x00000002ff0c7424 */ /* 0x000fe400078e00ff */
[----:B------:R-:W-:-:S07]  /*32bb0*/  IMAD.MOV.U32 R2, RZ, RZ, R14 ;  /* 0x000000ffff027224 */ /* 0x000fce00078e000e */
[----:B------:R-:W-:Y:S05]  /*32bc0*/  WARPSYNC.COLLECTIVE R15, `(.L_x_3576) ;  /* 0x000000000f087348 */ /* 0x000fea0003c00000 */
[----:B------:R0:W1:Y:S02]  /*32bd0*/  SHFL.IDX P6, R14, R13, R12, R11 ;  /* 0x0000000c0d0e7389 */ /* 0x00006400000c000b */
[----:B01----:R-:W-:Y:S01]  /*32be0*/  ENDCOLLECTIVE ;  /* 0x000000000000791b */ /* 0x003fe20003800000 */
.L_x_3576:
        /* <DEDUP_REMOVED lines=12> */
.L_x_3577:
[----:B------:R-:W-:Y:S01]  /*32cb0*/  MOV R13, R5 ;  /* 0x00000005000d7202 */ /* 0x000fe20000000f00 */
[----:B------:R-:W-:Y:S02]  /*32cc0*/  IMAD.MOV.U32 R12, RZ, RZ, 0x3 ;  /* 0x00000003ff0c7424 */ /* 0x000fe400078e00ff */
[----:B------:R-:W-:-:S07]  /*32cd0*/  IMAD.MOV.U32 R2, RZ, RZ, R14 ;  /* 0x000000ffff027224 */ /* 0x000fce00078e000e */
[----:B------:R-:W-:Y:S05]  /*32ce0*/  WARPSYNC.COLLECTIVE R15, `(.L_x_3578) ;  /* 0x000000000f087348 */ /* 0x000fea0003c00000 */
[----:B------:R0:W1:Y:S02]  /*32cf0*/  SHFL.IDX P6, R14, R13, R12, R11 ;  /* 0x0000000c0d0e7389 */ /* 0x00006400000c000b */
[----:B01----:R-:W-:Y:S01]  /*32d00*/  ENDCOLLECTIVE ;  /* 0x000000000000791b */ /* 0x003fe20003800000 */
.L_x_3578:
        /* <DEDUP_REMOVED lines=12> */
.L_x_3579:
[----:B------:R-:W-:Y:S01]  /*32dd0*/  IMAD.MOV.U32 R13, RZ, RZ, R5 ;  /* 0x000000ffff0d7224 */ /* 0x000fe200078e0005 */
[----:B------:R-:W-:Y:S01]  /*32de0*/  MOV R12, 0x4 ;  /* 0x00000004000c7802 */ /* 0x000fe20000000f00 */
[----:B------:R-:W-:-:S07]  /*32df0*/  IMAD.MOV.U32 R2, RZ, RZ, R14 ;  /* 0x000000ffff027224 */ /* 0x000fce00078e000e */
[----:B------:R-:W-:Y:S05]  /*32e00*/  WARPSYNC.COLLECTIVE R15, `(.L_x_3580) ;  /* 0x000000000f087348 */ /* 0x000fea0003c00000 */
[----:B------:R0:W1:Y:S02]  /*32e10*/  SHFL.IDX P6, R14, R13, R12, R11 ;  /* 0x0000000c0d0e7389 */ /* 0x00006400000c000b */
[----:B01----:R-:W-:Y:S01]  /*32e20*/  ENDCOLLECTIVE ;  /* 0x000000000000791b */ /* 0x003fe20003800000 */
.L_x_3580:
        /* <DEDUP_REMOVED lines=12> */
.L_x_3581:
[----:B------:R-:W-:Y:S02]  /*32ef0*/  IMAD.MOV.U32 R13, RZ, RZ, R5 ;  /* 0x000000ffff0d7224 */ /* 0x000fe400078e0005 */
[----:B------:R-:W-:Y:S02]  /*32f00*/  IMAD.MOV.U32 R12, RZ, RZ, 0x5 ;  /* 0x00000005ff0c7424 */ /* 0x000fe400078e00ff */
[----:B------:R-:W-:-:S07]  /*32f10*/  IMAD.MOV.U32 R2, RZ, RZ, R14 ;  /* 0x000000ffff027224 */ /* 0x000fce00078e000e */
[----:B------:R-:W-:Y:S05]  /*32f20*/  WARPSYNC.COLLECTIVE R15, `(.L_x_3582) ;  /* 0x000000000f087348 */ /* 0x000fea0003c00000 */
[----:B------:R0:W1:Y:S02]  /*32f30*/  SHFL.IDX P6, R14, R13, R12, R11 ;  /* 0x0000000c0d0e7389 */ /* 0x00006400000c000b */
[----:B01----:R-:W-:Y:S01]  /*32f40*/  ENDCOLLECTIVE ;  /* 0x000000000000791b */ /* 0x003fe20003800000 */
.L_x_3582:
        /* <DEDUP_REMOVED lines=12> */
.L_x_3583:
[----:B------:R-:W-:Y:S02]  /*33010*/  IMAD.MOV.U32 R13, RZ, RZ, R5 ;  /* 0x000000ffff0d7224 */ /* 0x000fe400078e0005 */
[----:B------:R-:W-:Y:S02]  /*33020*/  IMAD.MOV.U32 R12, RZ, RZ, 0x6 ;  /* 0x00000006ff0c7424 */ /* 0x000fe400078e00ff */
[----:B------:R-:W-:-:S07]  /*33030*/  IMAD.MOV.U32 R2, RZ, RZ, R14 ;  /* 0x000000ffff027224 */ /* 0x000fce00078e000e */
[----:B------:R-:W-:Y:S05]  /*33040*/  WARPSYNC.COLLECTIVE R15, `(.L_x_3584) ;  /* 0x000000000f087348 */ /* 0x000fea0003c00000 */
[----:B------:R0:W1:Y:S02]  /*33050*/  SHFL.IDX P6, R14, R13, R12, R11 ;  /* 0x0000000c0d0e7389 */ /* 0x00006400000c000b */
[----:B01----:R-:W-:Y:S01]  /*33060*/  ENDCOLLECTIVE ;  /* 0x000000000000791b */ /* 0x003fe20003800000 */
.L_x_3584:
        /* <DEDUP_REMOVED lines=12> */
.L_x_3585:
[----:B------:R-:W-:Y:S02]  /*33130*/  IMAD.MOV.U32 R13, RZ, RZ, R5 ;  /* 0x000000ffff0d7224 */ /* 0x000fe400078e0005 */
[----:B------:R-:W-:Y:S02]  /*33140*/  IMAD.MOV.U32 R12, RZ, RZ, 0x7 ;  /* 0x00000007ff0c7424 */ /* 0x000fe400078e00ff */
[----:B------:R-:W-:-:S07]  /*33150*/  IMAD.MOV.U32 R2, RZ, RZ, R14 ;  /* 0x000000ffff027224 */ /* 0x000fce00078e000e */
[----:B------:R-:W-:Y:S05]  /*33160*/  WARPSYNC.COLLECTIVE R15, `(.L_x_3586) ;  /* 0x000000000f087348 */ /* 0x000fea0003c00000 */
[----:B------:R0:W1:Y:S02]  /*33170*/  SHFL.IDX P6, R14, R13, R12, R11 ;  /* 0x0000000c0d0e7389 */ /* 0x00006400000c000b */
[----:B01----:R-:W-:Y:S01]  /*33180*/  ENDCOLLECTIVE ;  /* 0x000000000000791b */ /* 0x003fe20003800000 */
.L_x_3586:
        /* <DEDUP_REMOVED lines=12> */
.L_x_3587:
[----:B------:R-:W-:Y:S01]  /*33250*/  MOV R2, R14 ;  /* 0x0000000e00027202 */ /* 0x000fe20000000f00 */
[----:B------:R-:W-:Y:S06]  /*33260*/  BRA `(.L_x_3588) ;  /* 0xffffff54009c7947 */ /* 0x000fec000383ffff */
.L_x_3257:
[----:B0-----:R0:W2:Y:S02]  /*33270*/  SYNCS.PHASECHK.TRANS64.TRYWAIT P2, [R2+URZ+0x38870], R0 ;  /* 0x03887000020075a7 */ /* 0x0010a4000804017f */
[----:B--2---:R-:W-:Y:S05]  /*33280*/  @!P2 NANOSLEEP.SYNCS 0x989680 ;  /* 0x009896800000a95d */ /* 0x004fea0003900000 */
[----:B------:R-:W2:Y:S02]  /*33290*/  @!P2 SYNCS.PHASECHK.TRANS64 P2, [R2+URZ+0x38870], R0 ;  /* 0x038870000200a5a7 */ /* 0x000ea4000804007f */
[----:B--2---:R-:W-:Y:S05]  /*332a0*/  @!P2 BRA `(.L_x_3257) ;  /* 0xfffffffc00f0a947 */ /* 0x004fea000383ffff */
[----:B------:R-:W-:Y:S05]  /*332b0*/  BRA `(.L_x_3589) ;  /* 0xffffff5800047947 */ /* 0x000fea000383ffff */
.L_x_3259:
[----:B0-----:R0:W2:Y:S02]  /*332c0*/  SYNCS.PHASECHK.TRANS64.TRYWAIT P2, [R2+URZ+0x38860], R3 ;  /* 0x03886003020075a7 */ /* 0x0010a4000804017f */
[----:B--2---:R-:W-:Y:S05]  /*332d0*/  @!P2 NANOSLEEP.SYNCS 0x989680 ;  /* 0x009896800000a95d */ /* 0x004fea0003900000 */
[----:B------:R-:W2:Y:S02]  /*332e0*/  @!P2 SYNCS.PHASECHK.TRANS64 P2, [R2+URZ+0x38860], R3 ;  /* 0x038860030200a5a7 */ /* 0x000ea4000804007f */
[----:B--2---:R-:W-:Y:S05]  /*332f0*/  @!P2 BRA `(.L_x_3259) ;  /* 0xfffffffc00f0a947 */ /* 0x004fea000383ffff */
[----:B------:R-:W-:Y:S05]  /*33300*/  BRA `(.L_x_3590) ;  /* 0xffffff5800147947 */ /* 0x000fea000383ffff */
.L_x_3267:
[----:B0-----:R0:W1:Y:S02]  /*33310*/  SYNCS.PHASECHK.TRANS64.TRYWAIT P1, [R0+URZ+0x38870], R3 ;  /* 0x03887003000075a7 */ /* 0x001064000802017f */
[----:B-1----:R-:W-:Y:S05]  /*33320*/  @!P1 NANOSLEEP.SYNCS 0x989680 ;  /* 0x009896800000995d */ /* 0x002fea0003900000 */
[----:B------:R-:W1:Y:S02]  /*33330*/  @!P1 SYNCS.PHASECHK.TRANS64 P1, [R0+URZ+0x38870], R3 ;  /* 0x03887003000095a7 */ /* 0x000e64000802007f */
[----:B-1----:R-:W-:Y:S05]  /*33340*/  @!P1 BRA `(.L_x_3267) ;  /* 0xfffffffc00f09947 */ /* 0x002fea000383ffff */
[----:B------:R-:W-:Y:S05]  /*33350*/  BRA `(.L_x_3591) ;  /* 0xffffff6000fc7947 */ /* 0x000fea000383ffff */
.L_x_3269:
[----:B0-----:R0:W1:Y:S02]  /*33360*/  SYNCS.PHASECHK.TRANS64.TRYWAIT P1, [R0+URZ+0x38860], R3 ;  /* 0x03886003000075a7 */ /* 0x001064000802017f */
[----:B-1----:R-:W-:Y:S05]  /*33370*/  @!P1 NANOSLEEP.SYNCS 0x989680 ;  /* 0x009896800000995d */ /* 0x002fea0003900000 */
[----:B------:R-:W1:Y:S02]  /*33380*/  @!P1 SYNCS.PHASECHK.TRANS64 P1, [R0+URZ+0x38860], R3 ;  /* 0x03886003000095a7 */ /* 0x000e64000802007f */
[----:B-1----:R-:W-:Y:S05]  /*33390*/  @!P1 BRA `(.L_x_3269) ;  /* 0xfffffffc00f09947 */ /* 0x002fea000383ffff */
[----:B------:R-:W-:Y:S05]  /*333a0*/  BRA `(.L_x_3592) ;  /* 0xffffff6400087947 */ /* 0x000fea000383ffff */
.L_x_3274:
        /* <DEDUP_REMOVED lines=8> */
.L_x_3594:
[----:B------:R-:W-:Y:S05]  /*33430*/  BSYNC B0 ;  /* 0x0000000000007941 */ /* 0x000fea0003800000 */
.L_x_3593:
[----:B------:R-:W-:Y:S01]  /*33440*/  IMAD.MOV.U32 R13, RZ, RZ, R16 ;  /* 0x000000ffff0d7224 */ /* 0x000fe200078e0010 */
[----:B------:R-:W-:Y:S01]  /*33450*/  MOV R12, 0x1 ;  /* 0x00000001000c7802 */ /* 0x000fe20000000f00 */
[----:B------:R-:W-:Y:S02]  /*33460*/  IMAD.MOV.U32 R11, RZ, RZ, 0x1f ;  /* 0x0000001fff0b7424 */ /* 0x000fe400078e00ff */
[----:B------:R-:W-:Y:S02]  /*33470*/  IMAD.MOV.U32 R15, RZ, RZ, -0x1 ;  /* 0xffffffffff0f7424 */ /* 0x000fe400078e00ff */
[----:B------:R-:W-:Y:S02]  /*33480*/  IMAD.IADD R5, R19, 0x1, R7 ;  /* 0x0000000113057824 */ /* 0x000fe400078e0207 */
[----:B------:R-:W-:-:S07]  /*33490*/  IMAD.MOV.U32 R0, RZ, RZ, R14 ;  /* 0x000000ffff007224 */ /* 0x000fce00078e000e */
[----:B------:R-:W-:Y:S05]  /*334a0*/  WARPSYNC.COLLECTIVE R15, `(.L_x_3595) ;  /* 0x000000000f087348 */ /* 0x000fea0003c00000 */
[----:B------:R0:W1:Y:S02]  /*334b0*/  SHFL.IDX P6, R14, R13, R12, R11 ;  /* 0x0000000c0d0e7389 */ /* 0x00006400000c000b */
[----:B01----:R-:W-:Y:S01]  /*334c0*/  ENDCOLLECTIVE ;  /* 0x000000000000791b */ /* 0x003fe20003800000 */
.L_x_3595:
        /* <DEDUP_REMOVED lines=11> */
[----:B0-----:R-:W-:Y:S02]  /*33580*/  IMAD.MOV.U32 R2, RZ, RZ, RZ ;  /* 0x000000ffff027224 */ /* 0x001fe400078e00ff */
[----:B--2---:R-:W-:Y:S01]  /*33590*/  @!P1 IMAD.MOV.U32 R2, RZ, RZ, R3 ;  /* 0x000000ffff029224 */ /* 0x004fe200078e0003 */
[----:B------:R-:W-:-:S04]  /*335a0*/  ISETP.NE.AND P1, PT, R7, RZ, PT ;  /* 0x000000ff0700720c */ /* 0x000fc80003f25270 */
[----:B------:R-:W-:-:S09]  /*335b0*/  MOV R13, R2 ;  /* 0x00000002000d7202 */ /* 0x000fd20000000f00 */
[----:B------:R-:W-:Y:S05]  /*335c0*/  WARPSYNC.COLLECTIVE R15, `(.L_x_3596) ;  /* 0x000000000f087348 */ /* 0x000fea0003c00000 */
[----:B------:R0:W1:Y:S02]  /*335d0*/  SHFL.UP P6, R14, R13, R12, R11 ;  /* 0x0400000c0d0e7389 */ /* 0x00006400000c000b */
[----:B01----:R-:W-:Y:S01]  /*335e0*/  ENDCOLLECTIVE ;  /* 0x000000000000791b */ /* 0x003fe20003800000 */
.L_x_3596:
[----:B------:R-:W-:Y:S01]  /*335f0*/  IMAD.MOV.U32 R12, RZ, RZ, 0x2 ;  /* 0x00000002ff0c7424 */ /* 0x000fe200078e00ff */
[----:B------:R-:W-:-:S05]  /*33600*/  SEL R5, R14, RZ, P1 ;  /* 0x000000ff0e057207 */ /* 0x000fca0000800000 */
[----:B------:R-:W-:-:S04]  /*33610*/  IMAD.IADD R4, R2, 0x1, R5 ;  /* 0x0000000102047824 */ /* 0x000fc800078e0205 */
[----:B------:R-:W-:-:S07]  /*33620*/  IMAD.MOV.U32 R13, RZ, RZ, R4 ;  /* 0x000000ffff0d7224 */ /* 0x000fce00078e0004 */
[----:B------:R-:W-:Y:S05]  /*33630*/  WARPSYNC.COLLECTIVE R15, `(.L_x_3597) ;  /* 0x000000000f087348 */ /* 0x000fea0003c00000 */
[----:B------:R0:W1:Y:S02]  /*33640*/  SHFL.UP P6, R14, R13, R12, R11 ;  /* 0x0400000c0d0e7389 */ /* 0x00006400000c000b */
[----:B01----:R-:W-:Y:S01]  /*33650*/  ENDCOLLECTIVE ;  /* 0x000000000000791b */ /* 0x003fe20003800000 */
.L_x_3597:
[----:B------:R-:W-:Y:S02]  /*33660*/  MOV R12, 0x4 ;  /* 0x00000004000c7802 */ /* 0x000fe40000000f00 */
[----:B------:R-:W-:-:S05]  /*33670*/  SEL R5, R14, RZ, P2 ;  /* 0x000000ff0e057207 */ /* 0x000fca0001000000 */
[----:B------:R-:W-:-:S04]  /*33680*/  IMAD.IADD R5, R4, 0x1, R5 ;  /* 0x0000000104057824 */ /* 0x000fc800078e0205 */
[----:B------:R-:W-:-:S07]  /*33690*/  IMAD.MOV.U32 R13, RZ, RZ, R5 ;  /* 0x000000ffff0d7224 */ /* 0x000fce00078e0005 */
[----:B------:R-:W-:Y:S05]  /*336a0*/  WARPSYNC.COLLECTIVE R15, `(.L_x_3598) ;  /* 0x000000000f087348 */ /* 0x000fea0003c00000 */
[----:B------:R0:W1:Y:S02]  /*336b0*/  SHFL.UP P6, R14, R13, R12, R11 ;  /* 0x0400000c0d0e7389 */ /* 0x00006400000c000b */
[----:B01----:R-:W-:Y:S01]  /*336c0*/  ENDCOLLECTIVE ;  /* 0x000000000000791b */ /* 0x003fe20003800000 */
.L_x_3598:
[----:B------:R-:W-:Y:S01]  /*336d0*/  IMAD.MOV.U32 R12, RZ, RZ, 0x8 ;  /* 0x00000008ff0c7424 */ /* 0x000fe200078e00ff */
[----:B------:R-:W-:-:S05]  /*336e0*/  SEL R6, R14, RZ, P3 ;  /* 0x000000ff0e067207 */ /* 0x000fca0001800000 */
[----:B------:R-:W-:-:S04]  /*336f0*/  IMAD.IADD R6, R5, 0x1, R6 ;  /* 0x0000000105067824 */ /* 0x000fc800078e0206 */
[----:B------:R-:W-:-:S07]  /*33700*/  IMAD.MOV.U32 R13, RZ, RZ, R6 ;  /* 0x000000ffff0d7224 */ /* 0x000fce00078e0006 */
[----:B------:R-:W-:Y:S05]  /*33710*/  WARPSYNC.COLLECTIVE R15, `(.L_x_3599) ;  /* 0x000000000f087348 */ /* 0x000fea0003c00000 */
[----:B------:R0:W1:Y:S02]  /*33720*/  SHFL.UP P6, R14, R13, R12, R11 ;  /* 0x0400000c0d0e7389 */ /* 0x00006400000c000b */
[----:B01----:R-:W-:Y:S01]  /*33730*/  ENDCOLLECTIVE ;  /* 0x000000000000791b */ /* 0x003fe20003800000 */
.L_x_3599:
[----:B------:R-:W-:Y:S01]  /*33740*/  IMAD.MOV.U32 R12, RZ, RZ, 0x10 ;  /* 0x00000010ff0c7424 */ /* 0x000fe200078e00ff */
[----:B------:R-:W-:-:S05]  /*33750*/  SEL R3, R14, RZ, P4 ;  /* 0x000000ff0e037207 */ /* 0x000fca0002000000 */
[----:B------:R-:W-:-:S04]  /*33760*/  IMAD.IADD R4, R6, 0x1, R3 ;  /* 0x0000000106047824 */ /* 0x000fc800078e0203 */
[----:B------:R-:W-:-:S07]  /*33770*/  IMAD.MOV.U32 R13, RZ, RZ, R4 ;  /* 0x000000ffff0d7224 */ /* 0x000fce00078e0004 */
[----:B------:R-:W-:Y:S05]  /*33780*/  WARPSYNC.COLLECTIVE R15, `(.L_x_3600) ;  /* 0x000000000f087348 */ /* 0x000fea0003c00000 */
[----:B------:R0:W1:Y:S02]  /*33790*/  SHFL.UP P6, R14, R13, R12, R11 ;  /* 0x0400000c0d0e7389 */ /* 0x00006400000c000b */
[----:B01----:R-:W-:Y:S01]  /*337a0*/  ENDCOLLECTIVE ;  /* 0x000000000000791b */ /* 0x003fe20003800000 */
.L_x_3600:
        /* <DEDUP_REMOVED lines=8> */
.L_x_3601:
[----:B------:R-:W-:Y:S05]  /*33830*/  BRA `(.L_x_3602) ;  /* 0xffffff6c00407947 */ /* 0x000fea000383ffff */
.L_x_3279:
[----:B------:R-:W-:Y:S01]  /*33840*/  BSSY B0, `(.L_x_3603) ;  /* 0x0000008000007945 */ /* 0x000fe20003800000 */
[----:B-----5:R-:W-:Y:S01]  /*33850*/  IMAD.MOV.U32 R13, RZ, RZ, R2 ;  /* 0x000000ffff0d7224 */ /* 0x020fe200078e0002 */
[----:B------:R-:W-:Y:S01]  /*33860*/  MOV R15, 0xffffffff ;  /* 0xffffffff000f7802 */ /* 0x000fe20000000f00 */
[----:B------:R-:W-:Y:S02]  /*33870*/  IMAD.MOV.U32 R12, RZ, RZ, 0x1 ;  /* 0x00000001ff0c7424 */ /* 0x000fe400078e00ff */
[----:B------:R-:W-:-:S07]  /*33880*/  IMAD.MOV.U32 R11, RZ, RZ, RZ ;  /* 0x000000ffff0b7224 */ /* 0x000fce00078e00ff */
[----:B012---:R-:W-:Y:S05]  /*33890*/  WARPSYNC.COLLECTIVE R15, `(.L_x_3604) ;  /* 0x000000000f087348 */ /* 0x007fea0003c00000 */
[----:B------:R3:W4:Y:S02]  /*338a0*/  SHFL.UP P6, R14, R13, R12, R11 ;  /* 0x0400000c0d0e7389 */ /* 0x00072400000c000b */
[----:B01234-:R-:W-:Y:S01]  /*338b0*/  ENDCOLLECTIVE ;  /* 0x000000000000791b */ /* 0x01ffe20003800000 */
.L_x_3604:
[----:B------:R-:W-:Y:S05]  /*338c0*/  BSYNC B0 ;  /* 0x0000000000007941 */ /* 0x000fea0003800000 */
.L_x_3603:
[----:B------:R-:W-:Y:S01]  /*338d0*/  SEL R13, R14, RZ, P1 ;  /* 0x000000ff0e0d7207 */ /* 0x000fe20000800000 */
[----:B------:R-:W-:Y:S02]  /*338e0*/  IMAD.MOV.U32 R12, RZ, RZ, 0x2 ;  /* 0x00000002ff0c7424 */ /* 0x000fe400078e00ff */
[----:B------:R-:W-:Y:S02]  /*338f0*/  IMAD.MOV.U32 R11, RZ, RZ, RZ ;  /* 0x000000ffff0b7224 */ /* 0x000fe400078e00ff */
[----:B------:R-:W-:Y:S02]  /*33900*/  IMAD.IADD R13, R2, 0x1, R13 ;  /* 0x00000001020d7824 */ /* 0x000fe400078e020d */
[----:B------:R-:W-:-:S07]  /*33910*/  IMAD.MOV.U32 R15, RZ, RZ, -0x1 ;  /* 0xffffffffff0f7424 */ /* 0x000fce00078e00ff */
[----:B------:R-:W-:Y:S05]  /*33920*/  WARPSYNC.COLLECTIVE R15, `(.L_x_3605) ;  /* 0x000000000f087348 */ /* 0x000fea0003c00000 */
[----:B------:R0:W1:Y:S02]  /*33930*/  SHFL.UP P6, R14, R13, R12, R11 ;  /* 0x0400000c0d0e7389 */ /* 0x00006400000c000b */
[----:B01----:R-:W-:Y:S01]  /*33940*/  ENDCOLLECTIVE ;  /* 0x000000000000791b */ /* 0x003fe20003800000 */
.L_x_3605:
[----:B------:R-:W-:Y:S02]  /*33950*/  MOV R12, 0x4 ;  /* 0x00000004000c7802 */ /* 0x000fe40000000f00 */
[----:B------:R-:W-:-:S05]  /*33960*/  SEL R14, R14, RZ, P2 ;  /* 0x000000ff0e0e7207 */ /* 0x000fca0001000000 */
[----:B------:R-:W-:-:S04]  /*33970*/  IMAD.IADD R3, R13, 0x1, R14 ;  /* 0x000000010d037824 */ /* 0x000fc800078e020e */
[----:B------:R-:W-:-:S07]  /*33980*/  IMAD.MOV.U32 R13, RZ, RZ, R3 ;  /* 0x000000ffff0d7224 */ /* 0x000fce00078e0003 */
[----:B------:R-:W-:Y:S05]  /*33990*/  WARPSYNC.COLLECTIVE R15, `(.L_x_3606) ;  /* 0x000000000f087348 */ /* 0x000fea0003c00000 */
[----:B------:R0:W1:Y:S02]  /*339a0*/  SHFL.UP P6, R14, R13, R12, R11 ;  /* 0x0400000c0d0e7389 */ /* 0x00006400000c000b */
[----:B01----:R-:W-:Y:S01]  /*339b0*/  ENDCOLLECTIVE ;  /* 0x000000000000791b */ /* 0x003fe20003800000 */
.L_x_3606:
[----:B------:R-:W-:Y:S01]  /*339c0*/  IMAD.MOV.U32 R12, RZ, RZ, 0x8 ;  /* 0x00000008ff0c7424 */ /* 0x000fe200078e00ff */
[----:B------:R-:W-:-:S05]  /*339d0*/  SEL R4, R14, RZ, P3 ;  /* 0x000000ff0e047207 */ /* 0x000fca0001800000 */
[----:B------:R-:W-:-:S04]  /*339e0*/  IMAD.IADD R4, R3, 0x1, R4 ;  /* 0x0000000103047824 */ /* 0x000fc800078e0204 */
[----:B------:R-:W-:-:S07]  /*339f0*/  IMAD.MOV.U32 R13, RZ, RZ, R4 ;  /* 0x000000ffff0d7224 */ /* 0x000fce00078e0004 */
[----:B------:R-:W-:Y:S05]  /*33a00*/  WARPSYNC.COLLECTIVE R15, `(.L_x_3607) ;  /* 0x000000000f087348 */ /* 0x000fea0003c00000 */
[----:B------:R0:W1:Y:S02]  /*33a10*/  SHFL.UP P6, R14, R13, R12, R11 ;  /* 0x0400000c0d0e7389 */ /* 0x00006400000c000b */
[----:B01----:R-:W-:Y:S01]  /*33a20*/  ENDCOLLECTIVE ;  /* 0x000000000000791b */ /* 0x003fe20003800000 */
.L_x_3607:
[----:B------:R-:W-:Y:S01]  /*33a30*/  IMAD.MOV.U32 R12, RZ, RZ, 0x10 ;  /* 0x00000010ff0c7424 */ /* 0x000fe200078e00ff */
[----:B------:R-:W-:-:S05]  /*33a40*/  SEL R5, R14, RZ, P4 ;  /* 0x000000ff0e057207 */ /* 0x000fca0002000000 */
[----:B------:R-:W-:-:S04]  /*33a50*/  IMAD.IADD R5, R4, 0x1, R5 ;  /* 0x0000000104057824 */ /* 0x000fc800078e0205 */
[----:B------:R-:W-:-:S07]  /*33a60*/  IMAD.MOV.U32 R13, RZ, RZ, R5 ;  /* 0x000000ffff0d7224 */ /* 0x000fce00078e0005 */
[----:B------:R-:W-:Y:S05]  /*33a70*/  WARPSYNC.COLLECTIVE R15, `(.L_x_3608) ;  /* 0x000000000f087348 */ /* 0x000fea0003c00000 */
[----:B------:R0:W1:Y:S02]  /*33a80*/  SHFL.UP P6, R14, R13, R12, R11 ;  /* 0x0400000c0d0e7389 */ /* 0x00006400000c000b */
[----:B01----:R-:W-:Y:S01]  /*33a90*/  ENDCOLLECTIVE ;  /* 0x000000000000791b */ /* 0x003fe20003800000 */
.L_x_3608:
        /* <DEDUP_REMOVED lines=8> */
.L_x_3609:
[----:B------:R-:W-:Y:S05]  /*33b20*/  BRA `(.L_x_3610) ;  /* 0xffffff6c00207947 */ /* 0x000fea000383ffff */
.L_x_3281:
[----:B------:R-:W-:Y:S01]  /*33b30*/  BSSY B0, `(.L_x_3611) ;  /* 0x0000006000007945 */ /* 0x000fe20003800000 */
[----:B------:R-:W-:Y:S01]  /*33b40*/  PLOP3.LUT P6, PT, P6, PT, PT, 0x8, 0x0 ;  /* 0x000000000000781c */ /* 0x000fe200037ce170 */
[----:B------:R-:W-:-:S12]  /*33b50*/  IMAD.MOV.U32 R15, RZ, RZ, -0x1 ;  /* 0xffffffffff0f7424 */ /* 0x000fd800078e00ff */
[----:B01----:R-:W-:Y:S05]  /*33b60*/  WARPSYNC.COLLECTIVE R15, `(.L_x_3612) ;  /* 0x000000000f087348 */ /* 0x003fea0003c00000 */
[----:B------:R-:W-:Y:S01]  /*33b70*/  VOTE.ANY R14, PT, P6 ;  /* 0x00000000000e7806 */ /* 0x000fe200030e0100 */
[----:B01----:R-:W-:Y:S06]  /*33b80*/  ENDCOLLECTIVE ;  /* 0x000000000000791b */ /* 0x003fec0003800000 */
.L_x_3612:
[----:B------:R-:W-:Y:S05]  /*33b90*/  BSYNC B0 ;  /* 0x0000000000007941 */ /* 0x000fea0003800000 */
.L_x_3611:
[----:B------:R-:W-:Y:S02]  /*33ba0*/  IMAD.MOV.U32 R6, RZ, RZ, R14 ;  /* 0x000000ffff067224 */ /* 0x000fe400078e000e */
[----:B------:R-:W-:Y:S02]  /*33bb0*/  IMAD.MOV.U32 R13, RZ, RZ, R2 ;  /* 0x000000ffff0d7224 */ /* 0x000fe400078e0002 */
[----:B------:R-:W0:Y:S01]  /*33bc0*/  POPC R5, R6 ;  /* 0x0000000600057309 */ /* 0x000e220000000000 */
[----:B------:R-:W-:Y:S02]  /*33bd0*/  IMAD.MOV.U32 R11, RZ, RZ, 0x1f ;  /* 0x0000001fff0b7424 */ /* 0x000fe400078e00ff */
[----:B------:R-:W-:Y:S01]  /*33be0*/  IMAD.MOV.U32 R15, RZ, RZ, -0x1 ;  /* 0xffffffffff0f7424 */ /* 0x000fe200078e00ff */
[----:B0-----:R-:W-:-:S07]  /*33bf0*/  MOV R12, R5 ;  /* 0x00000005000c7202 */ /* 0x001fce0000000f00 */
[----:B------:R-:W-:Y:S05]  /*33c00*/  WARPSYNC.COLLECTIVE R15, `(.L_x_3613) ;  /* 0x000000000f087348 */ /* 0x000fea0003c00000 */
[----:B------:R0:W1:Y:S02]  /*33c10*/  SHFL.IDX P6, R14, R13, R12, R11 ;  /* 0x0000000c0d0e7389 */ /* 0x00006400000c000b */
[----:B01----:R-:W-:Y:S01]  /*33c20*/  ENDCOLLECTIVE ;  /* 0x000000000000791b */ /* 0x003fe20003800000 */
.L_x_3613:
[----:B------:R-:W-:Y:S01]  /*33c30*/  IMAD.MOV.U32 R17, RZ, RZ, R14 ;  /* 0x000000ffff117224 */ /* 0x000fe200078e000e */
[----:B------:R-:W-:Y:S06]  /*33c40*/  BRA `(.L_x_3614) ;  /* 0xffffff6c00107947 */ /* 0x000fec000383ffff */
.L_x_3283:
[----:B------:R-:W-:Y:S01]  /*33c50*/  BSSY B0, `(.L_x_3615) ;  /* 0x0000007000007945 */ /* 0x000fe20003800000 */
[----:B------:R-:W-:Y:S02]  /*33c60*/  IMAD.MOV.U32 R13, RZ, RZ, R3 ;  /* 0x000000ffff0d7224 */ /* 0x000fe400078e0003 */
[----:B------:R-:W-:Y:S02]  /*33c70*/  IMAD.MOV.U32 R11, RZ, RZ, 0x1f ;  /* 0x0000001fff0b7424 */ /* 0x000fe400078e00ff */
[----:B------:R-:W-:-:S07]  /*33c80*/  IMAD.MOV.U32 R15, RZ, RZ, -0x1 ;  /* 0xffffffffff0f7424 */ /* 0x000fce00078e00ff */
[----:B0123--:R-:W-:Y:S05]  /*33c90*/  WARPSYNC.COLLECTIVE R15, `(.L_x_3616) ;  /* 0x000000000f087348 */ /* 0x00ffea0003c00000 */
[----:B------:R4:W0:Y:S02]  /*33ca0*/  SHFL.IDX P6, R14, R13, R12, R11 ;  /* 0x0000000c0d0e7389 */ /* 0x00082400000c000b */
[----:B01234-:R-:W-:Y:S01]  /*33cb0*/  ENDCOLLECTIVE ;  /* 0x000000000000791b */ /* 0x01ffe20003800000 */
.L_x_3616:
[----:B------:R-:W-:Y:S05]  /*33cc0*/  BSYNC B0 ;  /* 0x0000000000007941 */ /* 0x000fea0003800000 */
.L_x_3615:
[----:B------:R-:W-:Y:S01]  /*33cd0*/  MOV R6, R14 ;  /* 0x0000000e00067202 */ /* 0x000fe20000000f00 */
[----:B------:R-:W-:Y:S06]  /*33ce0*/  BRA `(.L_x_3282) ;  /* 0xffffff6c00047947 */ /* 0x000fec000383ffff */
.L_x_3287:
[----:B0-----:R0:W2:Y:S02]  /*33cf0*/  SYNCS.PHASECHK.TRANS64.TRYWAIT P0, [R7+URZ+0x38820], R0 ;  /* 0x03882000070075a7 */ /* 0x0010a4000800017f */
[----:B--2---:R-:W-:Y:S05]  /*33d00*/  @!P0 NANOSLEEP.SYNCS 0x989680 ;  /* 0x009896800000895d */ /* 0x004fea0003900000 */
[----:B------:R-:W2:Y:S02]  /*33d10*/  @!P0 SYNCS.PHASECHK.TRANS64 P0, [R7+URZ+0x38820], R0 ;  /* 0x03882000070085a7 */ /* 0x000ea4000800007f */
[----:B--2---:R-:W-:Y:S05]  /*33d20*/  @!P0 BRA `(.L_x_3287) ;  /* 0xfffffffc00f08947 */ /* 0x004fea000383ffff */
[----:B------:R-:W-:Y:S05]  /*33d30*/  BRA `(.L_x_3617) ;  /* 0xffffff7000847947 */ /* 0x000fea000383ffff */
.L_x_3288:
[----:B------:R-:W2:Y:S01]  /*33d40*/  S2R R2, SR_TID.X ;  /* 0x0000000000027919 */ /* 0x000ea20000002100 */
[----:B------:R-:W-:Y:S01]  /*33d50*/  BSSY B0, `(.L_x_3618) ;  /* 0x000000a000007945 */ /* 0x000fe20003800000 */
[----:B------:R-:W-:Y:S02]  /*33d60*/  IMAD.MOV.U32 R12, RZ, RZ, RZ ;  /* 0x000000ffff0c7224 */ /* 0x000fe400078e00ff */
[----:B------:R-:W-:Y:S02]  /*33d70*/  IMAD.MOV.U32 R11, RZ, RZ, 0x1f ;  /* 0x0000001fff0b7424 */ /* 0x000fe400078e00ff */
[----:B------:R-:W-:Y:S01]  /*33d80*/  IMAD.MOV.U32 R15, RZ, RZ, -0x1 ;  /* 0xffffffffff0f7424 */ /* 0x000fe200078e00ff */
[----:B--2---:R-:W-:-:S04]  /*33d90*/  SHF.R.U32.HI R2, RZ, 0x5, R2 ;  /* 0x00000005ff027819 */ /* 0x004fc80000011602 */
[----:B------:R-:W-:-:S05]  /*33da0*/  LOP3.LUT R2, R2, 0x3, RZ, 0xc0, !PT ;  /* 0x0000000302027812 */ /* 0x000fca00078ec0ff */
[----:B------:R-:W-:-:S07]  /*33db0*/  IMAD.MOV.U32 R13, RZ, RZ, R2 ;  /* 0x000000ffff0d7224 */ /* 0x000fce00078e0002 */
[----:B01----:R-:W-:Y:S05]  /*33dc0*/  WARPSYNC.COLLECTIVE R15, `(.L_x_3619) ;  /* 0x000000000f087348 */ /* 0x003fea0003c00000 */
[----:B------:R2:W3:Y:S02]  /*33dd0*/  SHFL.IDX P6, R14, R13, R12, R11 ;  /* 0x0000000c0d0e7389 */ /* 0x0004e400000c000b */
[----:B0123--:R-:W-:Y:S01]  /*33de0*/  ENDCOLLECTIVE ;  /* 0x000000000000791b */ /* 0x00ffe20003800000 */
.L_x_3619:
[----:B------:R-:W-:Y:S05]  /*33df0*/  BSYNC B0 ;  /* 0x0000000000007941 */ /* 0x000fea0003800000 */
.L_x_3618:
[----:B------:R-:W-:Y:S05]  /*33e00*/  BRA `(.L_x_3620) ;  /* 0xffffff70006c7947 */ /* 0x000fea000383ffff */
.L_x_3289:
[----:B------:R-:W-:Y:S01]  /*33e10*/  BSSY B0, `(.L_x_3621) ;  /* 0x0000006000007945 */ /* 0x000fe20003800000 */
[----:B------:R-:W-:-:S07]  /*33e20*/  IMAD.MOV.U32 R15, RZ, RZ, -0x1 ;  /* 0xffffffffff0f7424 */ /* 0x000fce00078e00ff */
[----:B01----:R-:W-:Y:S05]  /*33e30*/  WARPSYNC.COLLECTIVE R15, `(.L_x_3622) ;  /* 0x000000000f0c7348 */ /* 0x003fea0003c00000 */
[----:B------:R-:W-:Y:S02]  /*33e40*/  ELECT P6, UR62, PT ;  /* 0x00000000003e782f */ /* 0x000fe400038c0000 */
[----:B------:R-:W-:Y:S01]  /*33e50*/  MOV R14, UR62 ;  /* 0x0000003e000e7c02 */ /* 0x000fe20008000f00 */
[----:B01----:R-:W-:Y:S10]  /*33e60*/  ENDCOLLECTIVE ;  /* 0x000000000000791b */ /* 0x003ff40003800000 */
.L_x_3622:
[----:B------:R-:W-:Y:S05]  /*33e70*/  BSYNC B0 ;  /* 0x0000000000007941 */ /* 0x000fea0003800000 */
.L_x_3621:
[----:B------:R-:W-:Y:S05]  /*33e80*/  BRA `(.L_x_3623) ;  /* 0xffffff7000607947 */ /* 0x000fea000383ffff */
.L_x_3291:
[----:B0-----:R0:W2:Y:S02]  /*33e90*/  SYNCS.PHASECHK.TRANS64.TRYWAIT P1, [R5+URZ+0x38840], R0 ;  /* 0x03884000050075a7 */ /* 0x0010a4000802017f */
[----:B--2---:R-:W-:Y:S05]  /*33ea0*/  @!P1 NANOSLEEP.SYNCS 0x989680 ;  /* 0x009896800000995d */ /* 0x004fea0003900000 */
[----:B------:R-:W2:Y:S02]  /*33eb0*/  @!P1 SYNCS.PHASECHK.TRANS64 P1, [R5+URZ+0x38840], R0 ;  /* 0x03884000050095a7 */ /* 0x000ea4000802007f */
[----:B--2---:R-:W-:Y:S05]  /*33ec0*/  @!P1 BRA `(.L_x_3291) ;  /* 0xfffffffc00f09947 */ /* 0x004fea000383ffff */
[----:B------:R-:W-:Y:S05]  /*33ed0*/  BRA `(.L_x_3624) ;  /* 0xffffff7000887947 */ /* 0x000fea000383ffff */
.L_x_3293:
[----:B--2---:R2:W3:Y:S02]  /*33ee0*/  SYNCS.PHASECHK.TRANS64.TRYWAIT P1, [R3+URZ+0x38840], R2 ;  /* 0x03884002030075a7 */ /* 0x0044e4000802017f */
[----:B---3--:R-:W-:Y:S05]  /*33ef0*/  @!P1 NANOSLEEP.SYNCS 0x989680 ;  /* 0x009896800000995d */ /* 0x008fea0003900000 */
[----:B------:R-:W3:Y:S02]  /*33f00*/  @!P1 SYNCS.PHASECHK.TRANS64 P1, [R3+URZ+0x38840], R2 ;  /* 0x03884002030095a7 */ /* 0x000ee4000802007f */
[----:B---3--:R-:W-:Y:S05]  /*33f10*/  @!P1 BRA `(.L_x_3293) ;  /* 0xfffffffc00f09947 */ /* 0x008fea000383ffff */
[----:B------:R-:W-:Y:S05]  /*33f20*/  BRA `(.L_x_3625) ;  /* 0xffffff7000947947 */ /* 0x000fea000383ffff */
.L_x_3295:
[----:B---3--:R3:W4:Y:S02]  /*33f30*/  SYNCS.PHASECHK.TRANS64.TRYWAIT P1, [R5+URZ+0x38860], R0 ;  /* 0x03886000050075a7 */ /* 0x008724000802017f */
[----:B----4-:R-:W-:Y:S05]  /*33f40*/  @!P1 NANOSLEEP.SYNCS 0x989680 ;  /* 0x009896800000995d */ /* 0x010fea0003900000 */
[----:B------:R-:W4:Y:S02]  /*33f50*/  @!P1 SYNCS.PHASECHK.TRANS64 P1, [R5+URZ+0x38860], R0 ;  /* 0x03886000050095a7 */ /* 0x000f24000802007f */
[----:B----4-:R-:W-:Y:S05]  /*33f60*/  @!P1 BRA `(.L_x_3295) ;  /* 0xfffffffc00f09947 */ /* 0x010fea000383ffff */
[----:B------:R-:W-:Y:S05]  /*33f70*/  BRA `(.L_x_3626) ;  /* 0xffffff7000907947 */ /* 0x000fea000383ffff */
.L_x_3297:
[----:B----4-:R4:W0:Y:S02]  /*33f80*/  SYNCS.PHASECHK.TRANS64.TRYWAIT P1, [R3+URZ+0x38860], R2 ;  /* 0x03886002030075a7 */ /* 0x010824000802017f */
[----:B0-----:R-:W-:Y:S05]  /*33f90*/  @!P1 NANOSLEEP.SYNCS 0x989680 ;  /* 0x009896800000995d */ /* 0x001fea0003900000 */
[----:B------:R-:W0:Y:S02]  /*33fa0*/  @!P1 SYNCS.PHASECHK.TRANS64 P1, [R3+URZ+0x38860], R2 ;  /* 0x03886002030095a7 */ /* 0x000e24000802007f */
[----:B0-----:R-:W-:Y:S05]  /*33fb0*/  @!P1 BRA `(.L_x_3297) ;  /* 0xfffffffc00f09947 */ /* 0x001fea000383ffff */
[----:B------:R-:W-:Y:S05]  /*33fc0*/  BRA `(.L_x_3627) ;  /* 0xffffff70008c7947 */ /* 0x000fea000383ffff */
.L_x_3299:
[----:B------:R0:W0:Y:S02]  /*33fd0*/  SYNCS.PHASECHK.TRANS64.TRYWAIT P1, [R5+URZ+0x38880], R0 ;  /* 0x03888000050075a7 */ /* 0x000024000802017f */
[----:B0-----:R-:W-:Y:S05]  /*33fe0*/  @!P1 NANOSLEEP.SYNCS 0x989680 ;  /* 0x009896800000995d */ /* 0x001fea0003900000 */
[----:B------:R-:W0:Y:S02]  /*33ff0*/  @!P1 SYNCS.PHASECHK.TRANS64 P1, [R5+URZ+0x38880], R0 ;  /* 0x03888000050095a7 */ /* 0x000e24000802007f */
[----:B0-----:R-:W-:Y:S05]  /*34000*/  @!P1 BRA `(.L_x_3299) ;  /* 0xfffffffc00f09947 */ /* 0x001fea000383ffff */
[----:B------:R-:W-:Y:S05]  /*34010*/  BRA `(.L_x_3628) ;  /* 0xffffff7000887947 */ /* 0x000fea000383ffff */
.L_x_3629:
        /* <DEDUP_REMOVED lines=14> */
.L_x_15833:


//--------------------- .text._ZN7cutlass13device_kernelIN5flash11enable_sm90INS1_16FlashAttnFwdSm90INS1_25CollectiveMainloopFwdSm90ILi2EN4cute5tupleIJNS5_1CILi1EEES8_S8_EEENS6_IJNS7_ILi128EEENS7_ILi160EEENS7_ILi192EEEEEELi192ENS_12float_e4m3_tEfNS_4arch4Sm90ELb0ELb0ELb0ELb0ELb1ELb0ELb0ELb1ELb1ELb1ELb0ELb0EEENS1_21CollectiveEpilogueFwdINS6_IJSA_SC_SB_EEES9_NS_10bfloat16_tESG_Li256ELb0ELb1ELb0ELb1EEENS1_29StaticPersistentTileSchedulerILb0EEEEEEEEEvNT_6ParamsE --------------------------
	.section	.text._ZN7cutlass13device_kernelIN5flash11enable_sm90INS1_16FlashAttnFwdSm90INS1_25CollectiveMainloopFwdSm90ILi2EN4cute5tupleIJNS5_1CILi1EEES8_S8_EEENS6_IJNS7_ILi128EEENS7_ILi160EEENS7_ILi192EEEEEELi192ENS_12float_e4m3_tEfNS_4arch4Sm90ELb0ELb0ELb0ELb0ELb1ELb0ELb0ELb1ELb1ELb1ELb0ELb0EEENS1_21CollectiveEpilogueFwdINS6_IJSA_SC_SB_EEES9_NS_10bfloat16_tESG_Li256ELb0ELb1ELb0ELb1EEENS1_29StaticPersistentTileSchedulerILb0EEEEEEEEEvNT_6ParamsE,"ax",@progbits
	.align	128
.text._ZN7cutlass13device_kernelIN5flash11enable_sm90INS1_16FlashAttnFwdSm90INS1_25CollectiveMainloopFwdSm90ILi2EN4cute5tupleIJNS5_1CILi1EEES8_S8_EEENS6_IJNS7_ILi128EEENS7_ILi160EEENS7_ILi192EEEEEELi192ENS_12float_e4m3_tEfNS_4arch4Sm90ELb0ELb0ELb0ELb0ELb1ELb0ELb0ELb1ELb1ELb1ELb0ELb0EEENS1_21CollectiveEpilogueFwdINS6_IJSA_SC_SB_EEES9_NS_10bfloat16_tESG_Li256ELb0ELb1ELb0ELb1EEENS1_29StaticPersistentTileSchedulerILb0EEEEEEEEEvNT_6ParamsE:
        .type           _ZN7cutlass13device_kernelIN5flash11enable_sm90INS1_16FlashAttnFwdSm90INS1_25CollectiveMainloopFwdSm90ILi2EN4cute5tupleIJNS5_1CILi1EEES8_S8_EEENS6_IJNS7_ILi128EEENS7_ILi160EEENS7_ILi192EEEEEELi192ENS_12float_e4m3_tEfNS_4arch4Sm90ELb0ELb0ELb0ELb0ELb1ELb0ELb0ELb1ELb1ELb1ELb0ELb0EEENS1_21CollectiveEpilogueFwdINS6_IJSA_SC_SB_EEES9_NS_10bfloat16_tESG_Li256ELb0ELb1ELb0ELb1EEENS1_29StaticPersistentTileSchedulerILb0EEEEEEEEEvNT_6ParamsE,@function
        .size           _ZN7cutlass13device_kernelIN5flash11enable_sm90INS1_16FlashAttnFwdSm90INS1_25CollectiveMainloopFwdSm90ILi2EN4cute5tupleIJNS5_1CILi1EEES8_S8_EEENS6_IJNS7_ILi128EEENS7_ILi160EEENS7_ILi192EEEEEELi192ENS_12float_e4m3_tEfNS_4arch4Sm90ELb0ELb0ELb0ELb0ELb1ELb0ELb0ELb1ELb1ELb1ELb0ELb0EEENS1_21CollectiveEpilogueFwdINS6_IJSA_SC_SB_EEES9_NS_10bfloat16_tESG_Li256ELb0ELb1ELb0ELb1EEENS1_29StaticPersistentTileSchedulerILb0EEEEEEEEEvNT_6ParamsE,(.L_x_15834 - _ZN7cutlass13device_kernelIN5flash11enable_sm90INS1_16FlashAttnFwdSm90INS1_25CollectiveMainloopFwdSm90ILi2EN4cute5tupleIJNS5_1CILi1EEES8_S8_EEENS6_IJNS7_ILi128EEENS7_ILi160EEENS7_ILi192EEEEEELi192ENS_12float_e4m3_tEfNS_4arch4Sm90ELb0ELb0ELb0ELb0ELb1ELb0ELb0ELb1ELb1ELb1ELb0ELb0EEENS1_21CollectiveEpilogueFwdINS6_IJSA_SC_SB_EEES9_NS_10bfloat16_tESG_Li256ELb0ELb1ELb0ELb1EEENS1_29StaticPersistentTileSchedulerILb0EEEEEEEEEvNT_6ParamsE)
        .other          _ZN7cutlass13device_kernelIN5flash11enable_sm90INS1_16FlashAttnFwdSm90INS1_25CollectiveMainloopFwdSm90ILi2EN4cute5tupleIJNS5_1CILi1EEES8_S8_EEENS6_IJNS7_ILi128EEENS7_ILi160EEENS7_ILi192EEEEEELi192ENS_12float_e4m3_tEfNS_4arch4Sm90ELb0ELb0ELb0ELb0ELb1ELb0ELb0ELb1ELb1ELb1ELb0ELb0EEENS1_21CollectiveEpilogueFwdINS6_IJSA_SC_SB_EEES9_NS_10bfloat16_tESG_Li256ELb0ELb1ELb0ELb1EEENS1_29StaticPersistentTileSchedulerILb0EEEEEEEEEvNT_6ParamsE,@"STO_CUDA_ENTRY STV_DEFAULT"
_ZN7cutlass13device_kernelIN5flash11enable_sm90INS1_16FlashAttnFwdSm90INS1_25CollectiveMainloopFwdSm90ILi2EN4cute5tupleIJNS5_1CILi1EEES8_S8_EEENS6_IJNS7_ILi128EEENS7_ILi160EEENS7_ILi192EEEEEELi192ENS_12float_e4m3_tEfNS_4arch4Sm90ELb0ELb0ELb0ELb0ELb1ELb0ELb0ELb1ELb1ELb1ELb0ELb0EEENS1_21CollectiveEpilogueFwdINS6_IJSA_SC_SB_EEES9_NS_10bfloat16_tESG_Li256ELb0ELb1ELb0ELb1EEENS1_29StaticPersistentTileSchedulerILb0EEEEEEEEEvNT_6ParamsE:
        /* <DEDUP_REMOVED lines=45> */
.L_x_3630:
        /* <DEDUP_REMOVED lines=22> */
.L_x_3631:
        /* <DEDUP_REMOVED lines=18> */
.L_x_3632:
        /* <DEDUP_REMOVED lines=22> */
.L_x_3633:
[----:B------:R-:W5:Y:S01]  /*06b0*/  SHFL.IDX PT, R2, R0, RZ, 0x1f ;  /* 0x00001fff00027589 */ /* 0x000f6200000e0000 */
[----:B------:R-:W0:Y:S01]  /*06c0*/  S2UR UR45, SR_CgaCtaId ;  /* 0x00000000002d79c3 */ /* 0x000e220000008800 */
[----:B------:R-:W-:Y:S01]  /*06d0*/  R2UR UR9, R3 ;  /* 0x00000000030972ca */ /* 0x000fe200000e0000 */
[----:B------:R-:W-:Y:S01]  /*06e0*/  NOP ;  /* 0x0000000000007918 */ /* 0x000fe20000000000 */
        /* <DEDUP_REMOVED lines=20> */
.L_x_3634:
        /* <DEDUP_REMOVED lines=8> */
.L_x_3636:
[----:B------:R-:W-:-:S08]  /*08b0*/  NOP ;  /* 0x0000000000007918 */ /* 0x000fd00000000000 */
[----:B------:R-:W0:Y:S02]  /*08c0*/  USETMAXREG.TRY_ALLOC.CTAPOOL UP0, 0xe8 ;  /* 0x000000e8000079c8 */ /* 0x000e240008000600 */
[----:B0-----:R-:W-:-:S13]  /*08d0*/  PLOP3.LUT P0, PT, PT, PT, UP0, 0x80, 0x0 ;  /* 0x000000000000781c */ /* 0x001fda0003f0f008 */
[----:B------:R-:W-:Y:S05]  /*08e0*/  @!P0 BRA `(.L_x_3636) ;  /* 0xfffffffc00f08947 */ /* 0x000fea000383ffff */
[----:B------:R-:W0:Y:S01]  /*08f0*/  S2R R2, SR_TID.X ;  /* 0x0000000000027919 */ /* 0x000e220000002100 */
[----:B------:R-:W1:Y:S08]  /*0900*/  S2UR UR41, SR_CTAID.X ;  /* 0x00000000002979c3 */ /* 0x000e700000002500 */
[----:B------:R-:W-:Y:S06]  /*0910*/  BAR.ARV 0x8, 0x180 ;  /* 0x0206000000007b1d */ /* 0x000fec0000002000 */
[----:B0-----:R-:W-:-:S04]  /*0920*/  LOP3.LUT R0, R2, 0xffffff80, RZ, 0xc0, !PT ;  /* 0xffffff8002007812 */ /* 0x001fc800078ec0ff */
[----:B------:R-:W-:Y:S02]  /*0930*/  ISETP.NE.AND P0, PT, R0, 0x80, PT ;  /* 0x000000800000780c */ /* 0x000fe40003f05270 */
[----:B------:R-:W1:Y:S11]  /*0940*/  LDC R0, c[0x0][0xc34] ;  /* 0x00030d00ff007b82 */ /* 0x000e760000000800 */
[----:B------:R-:W-:Y:S06]  /*0950*/  @!P0 BAR.ARV 0x9, 0x100 ;  /* 0x0244000000008b1d */ /* 0x000fec0000002000 */
[----:B-1----:R-:W-:-:S13]  /*0960*/  ISETP.LE.AND P0, PT, R0, UR41, PT ;  /* 0x0000002900007c0c */ /* 0x002fda000bf03270 */
[----:B------:R-:W-:Y:S05]  /*0970*/  @P0 EXIT ;  /* 0x000000000000094d */ /* 0x000fea0003800000 */
[----:B------:R-:W-:Y:S01]  /*0980*/  VIADD R18, R2, 0xffffff80 ;  /* 0xffffff8002127836 */ /* 0x000fe20000000000 */
[----:B------:R-:W-:Y:S01]  /*0990*/  ULOP3.LUT UR47, UR36, 0x1, URZ, 0xfc, !UPT ;  /* 0x00000001242f7892 */ /* 0x000fe2000f8efc3f */
[----:B------:R-:W-:Y:S01]  /*09a0*/  IMAD.MOV.U32 R224, RZ, RZ, -0x2 ;  /* 0xfffffffeffe07424 */ /* 0x000fe200078e00ff */
[----:B------:R-:W-:Y:S01]  /*09b0*/  UMOV UR46, URZ ;  /* 0x0000003f002e7c82 */ /* 0x000fe20008000000 */
[----:B------:R-:W-:Y:S01]  /*09c0*/  UMOV UR45, URZ ;  /* 0x0000003f002d7c82 */ /* 0x000fe20008000000 */
[----:B------:R-:W-:Y:S01]  /*09d0*/  SHF.R.S32.HI R3, RZ, 0x1f, R18 ;  /* 0x0000001fff037819 */ /* 0x000fe20000011412 */
[----:B------:R-:W-:-:S03]  /*09e0*/  UMOV UR44, URZ ;  /* 0x0000003f002c7c82 */ /* 0x000fc60008000000 */
[CC--:B------:R-:W-:Y:S02]  /*09f0*/  LEA.HI R5, R3.reuse, R18.reuse, RZ, 0x7 ;  /* 0x0000001203057211 */ /* 0x0c0fe400078f38ff */
[-C--:B------:R-:W-:Y:S02]  /*0a00*/  LEA.HI R0, R3, R18.reuse, RZ, 0x5 ;  /* 0x0000001203007211 */ /* 0x080fe400078f28ff */
[----:B------:R-:W-:Y:S02]  /*0a10*/  LOP3.LUT R7, R5, 0xffffff80, RZ, 0xc0, !PT ;  /* 0xffffff8005077812 */ /* 0x000fe400078ec0ff */
[CC--:B------:R-:W-:Y:S01]  /*0a20*/  LEA.HI R2, R3.reuse, R18.reuse, RZ, 0x4 ;  /* 0x0000001203027211 */ /* 0x0c0fe200078f20ff */
[----:B------:R-:W-:Y:S01]  /*0a30*/  IMAD.SHL.U32 R4, R0, 0x20, RZ ;  /* 0x0000002000047824 */ /* 0x000fe200078e00ff */
[----:B------:R-:W-:Y:S01]  /*0a40*/  LEA.HI R6, R3, R18, RZ, 0x2 ;  /* 0x0000001203067211 */ /* 0x000fe200078f10ff */
[----:B------:R-:W-:Y:S01]  /*0a50*/  IMAD.IADD R22, R18, 0x1, -R7 ;  /* 0x0000000112167824 */ /* 0x000fe200078e0a07 */
[----:B------:R-:W-:-:S02]  /*0a60*/  SHF.R.S32.HI R9, RZ, 0x4, R2 ;  /* 0x00000004ff097819 */ /* 0x000fc40000011402 */
[----:B------:R-:W-:Y:S02]  /*0a70*/  LOP3.LUT R13, R6, 0xfffffffc, RZ, 0xc0, !PT ;  /* 0xfffffffc060d7812 */ /* 0x000fe400078ec0ff */
[----:B------:R-:W-:Y:S02]  /*0a80*/  SHF.R.S32.HI R7, RZ, 0x1f, R22 ;  /* 0x0000001fff077819 */ /* 0x000fe40000011416 */
[----:B------:R-:W-:Y:S01]  /*0a90*/  LEA.HI R19, R3, R18, RZ, 0x3 ;  /* 0x0000001203137211 */ /* 0x000fe200078f18ff */
[----:B------:R-:W-:Y:S01]  /*0aa0*/  IMAD.IADD R13, R18, 0x1, -R13 ;  /* 0x00000001120d7824 */ /* 0x000fe200078e0a0d */
[----:B------:R-:W-:Y:S02]  /*0ab0*/  LEA.HI R0, R7, R22, RZ, 0x2 ;  /* 0x0000001607007211 */ /* 0x000fe400078f10ff */
[----:B------:R-:W-:Y:S02]  /*0ac0*/  LOP3.LUT R3, R2, 0x3fffff0, RZ, 0xc0, !PT ;  /* 0x03fffff002037812 */ /* 0x000fe400078ec0ff */
[----:B------:R-:W-:-:S02]  /*0ad0*/  SHF.R.S32.HI R6, RZ, 0x2, R0 ;  /* 0x00000002ff067819 */ /* 0x000fc40000011400 */
[----:B------:R-:W-:Y:S01]  /*0ae0*/  SHF.R.S32.HI R11, RZ, 0x1f, R0 ;  /* 0x0000001fff0b7819 */ /* 0x000fe20000011400 */
[----:B------:R-:W-:Y:S01]  /*0af0*/  IMAD.IADD R3, R18, 0x1, -R3 ;  /* 0x0000000112037824 */ /* 0x000fe200078e0a03 */
[----:B------:R-:W-:Y:S02]  /*0b00*/  LEA.HI R2, R2, R9, RZ, 0x1 ;  /* 0x0000000902027211 */ /* 0x000fe400078f08ff */
[----:B------:R-:W-:Y:S02]  /*0b10*/  LEA.HI R11, R11, R6, RZ, 0x3 ;  /* 0x000000060b0b7211 */ /* 0x000fe400078f18ff */
[----:B------:R-:W-:Y:S02]  /*0b20*/  SHF.R.S32.HI R220, RZ, 0x7, R5 ;  /* 0x00000007ffdc7819 */ /* 0x000fe40000011405 */
[----:B------:R-:W-:Y:S02]  /*0b30*/  LOP3.LUT R4, R4, 0xfffffc00, RZ, 0xc0, !PT ;  /* 0xfffffc0004047812 */ /* 0x000fe400078ec0ff */
[----:B------:R-:W-:-:S02]  /*0b40*/  LOP3.LUT R2, R2, 0x1ffffffe, RZ, 0xc0, !PT ;  /* 0x1ffffffe02027812 */ /* 0x000fc400078ec0ff */
[----:B------:R-:W-:Y:S01]  /*0b50*/  LOP3.LUT R15, R19, 0xfffffff8, RZ, 0xc0, !PT ;  /* 0xfffffff8130f7812 */ /* 0x000fe200078ec0ff */
[----:B------:R-:W-:Y:S01]  /*0b60*/  IMAD R223, R3, 0x40, R4 ;  /* 0x0000004003df7824 */ /* 0x000fe200078e0204 */
[----:B------:R-:W-:Y:S01]  /*0b70*/  LOP3.LUT R11, R11, 0xfffffff8, RZ, 0xc0, !PT ;  /* 0xfffffff80b0b7812 */ /* 0x000fe200078ec0ff */
[----:B------:R-:W-:Y:S01]  /*0b80*/  IMAD.IADD R2, R9, 0x1, -R2 ;  /* 0x0000000109027824 */ /* 0x000fe200078e0a02 */
[----:B------:R-:W-:Y:S01]  /*0b90*/  LEA.HI R5, R5, R220, RZ, 0x1 ;  /* 0x000000dc05057211 */ /* 0x000fe200078f08ff */
[----:B------:R-:W-:Y:S01]  /*0ba0*/  IMAD.IADD R18, R18, 0x1, -R15 ;  /* 0x0000000112127824 */ /* 0x000fe200078e0a0f */
[----:B------:R-:W-:Y:S01]  /*0bb0*/  LEA.HI R7, R7, R22, RZ, 0x5 ;  /* 0x0000001607077211 */ /* 0x000fe200078f28ff */
[----:B------:R-:W-:Y:S01]  /*0bc0*/  IMAD.IADD R6, R6, 0x1, -R11 ;  /* 0x0000000106067824 */ /* 0x000fe200078e0a0b */
[----:B------:R-:W-:Y:S01]  /*0bd0*/  LEA.HI R4, R13, R13, RZ, 0x1 ;  /* 0x0000000d0d047211 */ /* 0x000fe200078f08ff */
[----:B------:R-:W-:Y:S01]  /*0be0*/  IMAD R223, R2, 0x8, R223 ;  /* 0x0000000802df7824 */ /* 0x000fe200078e02df */
[----:B------:R-:W-:Y:S01]  /*0bf0*/  LOP3.LUT R5, R5, 0x3fffffe, RZ, 0xc0, !PT ;  /* 0x03fffffe05057812 */ /* 0x000fe200078ec0ff */
[----:B------:R-:W-:Y:S01]  /*0c00*/  IMAD.SHL.U32 R2, R18, 0x8, RZ ;  /* 0x0000000812027824 */ /* 0x000fe200078e00ff */
[----:B------:R-:W-:-:S02]  /*0c10*/  SHF.R.S32.HI R7, RZ, 0x5, R7 ;  /* 0x00000005ff077819 */ /* 0x000fc40000011407 */
[----:B------:R-:W-:Y:S01]  /*0c20*/  LOP3.LUT R3, R0, 0x7ffffffc, RZ, 0xc0, !PT ;  /* 0x7ffffffc00037812 */ /* 0x000fe200078ec0ff */
[----:B------:R-:W-:Y:S01]  /*0c30*/  IMAD.IADD R5, R220, 0x1, -R5 ;  /* 0x00000001dc057824 */ /* 0x000fe200078e0a05 */
[----:B------:R-:W-:Y:S01]  /*0c40*/  LOP3.LUT R4, R4, 0x1ffffffe, RZ, 0xc0, !PT ;  /* 0x1ffffffe04047812 */ /* 0x000fe200078ec0ff */
[----:B------:R-:W-:Y:S01]  /*0c50*/  IMAD R6, R7, 0x10, R6 ;  /* 0x0000001007067824 */ /* 0x000fe200078e0206 */
[----:B------:R-:W-:Y:S01]  /*0c60*/  SHF.R.S32.HI R19, RZ, 0x3, R19 ;  /* 0x00000003ff137819 */ /* 0x000fe20000011413 */
[C---:B------:R-:W-:Y:S02]  /*0c70*/  VIADD R17, R2.reuse, 0x40 ;  /* 0x0000004002117836 */ /* 0x040fe40000000000 */
[----:B------:R-:W-:Y:S02]  /*0c80*/  VIADD R16, R2, 0x80 ;  /* 0x0000008002107836 */ /* 0x000fe40000000000 */
[----:B------:R-:W-:Y:S01]  /*0c90*/  IMAD.IADD R3, R22, 0x1, -R3 ;  /* 0x0000000116037824 */ /* 0x000fe200078e0a03 */
[----:B------:R-:W-:Y:S01]  /*0ca0*/  SHF.R.S32.HI R226, RZ, 0x1f, R17 ;  /* 0x0000001fffe27819 */ /* 0x000fe20000011411 */
[----:B------:R-:W-:Y:S01]  /*0cb0*/  IMAD.IADD R4, R13, 0x1, -R4 ;  /* 0x000000010d047824 */ /* 0x000fe200078e0a04 */
[----:B------:R-:W-:Y:S01]  /*0cc0*/  SHF.R.S32.HI R225, RZ, 0x1f, R16 ;  /* 0x0000001fffe17819 */ /* 0x000fe20000011410 */
[----:B------:R-:W-:-:S02]  /*0cd0*/  IMAD R221, R5, 0x40, R6 ;  /* 0x0000004005dd7824 */ /* 0x000fc400078e0206 */
[----:B------:R-:W-:Y:S02]  /*0ce0*/  IMAD R224, R3, R224, 0xa0 ;  /* 0x000000a003e07424 */ /* 0x000fe400078e02e0 */
[----:B------:R-:W-:-:S07]  /*0cf0*/  IMAD R222, R4, 0x8, R221 ;  /* 0x0000000804de7824 */ /* 0x000fce00078e02dd */
.L_x_3669:
[----:B------:R-:W-:Y:S01]  /*0d00*/  ULDC UR4, c[0x0][0xc38] ;  /* 0x00030e0000047ab9 */ /* 0x000fe20000000800 */
[----:B------:R-:W-:Y:S01]  /*0d10*/  ULDC UR15, c[0x0][0xc44] ;  /* 0x00031100000f7ab9 */ /* 0x000fe20000000800 */
[----:B------:R-:W-:Y:S01]  /*0d20*/  UISETP.NE.AND UP3, UPT, UR4, 0x1, UPT ;  /* 0x000000010400788c */ /* 0x000fe2000bf65270 */
[----:B------:R-:W-:Y:S01]  /*0d30*/  IMAD.MOV.U32 R3, RZ, RZ, 0x3f800000 ;  /* 0x3f800000ff037424 */ /* 0x000fe200078e00ff */
        /* <DEDUP_REMOVED lines=20> */
[----:B01-3--:R-:W0:Y:S01]  /*0e80*/  SHFL.IDX PT, R8, R220, RZ, 0x1f ;  /* 0x00001fffdc087589 */ /* 0x00be2200000e0000 */
        /* <DEDUP_REMOVED lines=33> */
[----:B------:R-:W1:Y:S01]  /*10a0*/  S2UR UR37, SR_CgaCtaId ;  /* 0x00000000002579c3 */ /* 0x000e620000008800 */
[----:B------:R-:W-:Y:S01]  /*10b0*/  IMAD.U32 R5, RZ, RZ, UR7 ;  /* 0x00000007ff057e24 */ /* 0x000fe2000f8e00ff */
[----:B0-----:R-:W-:Y:S01]  /*10c0*/  R2UR UR38, R8 ;  /* 0x00000000082672ca */ /* 0x001fe200000e0000 */
[----:B------:R-:W-:Y:S01]  /*10d0*/  IMAD.U32 R7, RZ, RZ, UR5 ;  /* 0x00000005ff077e24 */ /* 0x000fe2000f8e00ff */
[----:B------:R-:W-:Y:S01]  /*10e0*/  ULDC.64 UR4, c[0x0][0x418] ;  /* 0x0001060000047ab9 */ /* 0x000fe20000000a00 */
[----:B------:R-:W-:Y:S01]  /*10f0*/  UMOV UR39, 0x400 ;  /* 0x0000040000277882 */ /* 0x000fe20000000000 */
[----:B------:R-:W2:Y:S01]  /*1100*/  @P0 LDG.E R3, desc[UR50][R4.64] ;  /* 0x0000003204030981 */ /* 0x000ea2000c1e1900 */
[----:B------:R-:W-:Y:S01]  /*1110*/  ULDC UR52, c[0x0][0x424] ;  /* 0x0001090000347ab9 */ /* 0x000fe20000000800 */
[----:B------:R-:W-:Y:S02]  /*1120*/  ULDC UR8, c[0x0][0x988] ;  /* 0x0002620000087ab9 */ /* 0x000fe40000000800 */
[----:B------:R-:W2:Y:S01]  /*1130*/  @P1 LDG.E R0, desc[UR50][R6.64] ;  /* 0x0000003206001981 */ /* 0x000ea2000c1e1900 */
[----:B------:R-:W-:-:S04]  /*1140*/  UISETP.NE.U32.AND UP0, UPT, UR4, URZ, UPT ;  /* 0x0000003f0400728c */ /* 0x000fc8000bf05070 */
[----:B------:R-:W-:Y:S02]  /*1150*/  UISETP.NE.AND.EX UP0, UPT, UR5, URZ, UPT, UP0 ;  /* 0x0000003f0500728c */ /* 0x000fe4000bf05300 */
[----:B------:R-:W-:Y:S02]  /*1160*/  ULEA.HI UR4, UR38, UR38, URZ, 0x1 ;  /* 0x0000002626047291 */ /* 0x000fe4000f8f083f */
[----:B------:R-:W-:Y:S01]  /*1170*/  USEL UR52, UR52, 0x1, UP0 ;  /* 0x0000000134347887 */ /* 0x000fe20008000000 */
[----:B------:R-:W-:Y:S01]  /*1180*/  ULDC UR5, c[0x0][0x2f0] ;  /* 0x0000bc0000057ab9 */ /* 0x000fe20000000800 */
[----:B------:R-:W-:Y:S02]  /*1190*/  ULOP3.LUT UR4, UR4, 0x3e, URZ, 0xc0, !UPT ;  /* 0x0000003e04047892 */ /* 0x000fe4000f8ec03f */
[----:B-1----:R-:W-:Y:S02]  /*11a0*/  ULEA UR39, UR37, UR39, 0x18 ;  /* 0x0000002725277291 */ /* 0x002fe4000f8ec03f */
[----:B------:R-:W-:-:S02]  /*11b0*/  UIMAD UR52, UR52, UR5, URZ ;  /* 0x00000005343472a4 */ /* 0x000fc4000f8e023f */
[----:B------:R-:W-:Y:S02]  /*11c0*/  UIADD3 UR7, UR39, 0x1e200, URZ ;  /* 0x0001e20027077890 */ /* 0x000fe4000fffe03f */
[----:B------:R-:W-:Y:S02]  /*11d0*/  UIADD3 UR4, UR38, -UR4, URZ ;  /* 0x8000000426047290 */ /* 0x000fe4000fffe03f */
[----:B------:R-:W-:Y:S02]  /*11e0*/  ULOP3.LUT UP0, URZ, UR7, 0x9f, URZ, 0xc0, !UPT ;  /* 0x0000009f073f7892 */ /* 0x000fe4000f80c03f */
[----:B------:R-:W-:Y:S02]  /*11f0*/  UIADD3 UR5, UR52, 0x9f, URZ ;  /* 0x0000009f34057890 */ /* 0x000fe4000fffe03f */
[----:B------:R-:W-:Y:S02]  /*1200*/  ULEA UR6, UR4, UR7, 0xc ;  /* 0x0000000704067291 */ /* 0x000fe4000f8e603f */
[----:B------:R-:W-:Y:S01]  /*1210*/  PLOP3.LUT P0, PT, PT, PT, UP0, 0x80, 0x0 ;  /* 0x000000000000781c */ /* 0x000fe20003f0f008 */
[----:B------:R-:W-:-:S02]  /*1220*/  UIMAD.WIDE UR4, UR5, 0x66666667, URZ ;  /* 0x66666667050478a5 */ /* 0x000fc4000f8e023f */
[----:B------:R-:W-:Y:S02]  /*1230*/  USHF.R.U32.HI UR6, URZ, 0x4, UR6 ;  /* 0x000000043f067899 */ /* 0x000fe40008011606 */
[----:B------:R-:W-:Y:S02]  /*1240*/  USHF.R.U32.HI UR49, URZ, 0x1f, UR5 ;  /* 0x0000001f3f317899 */ /* 0x000fe40008011605 */
[----:B------:R-:W-:Y:S02]  /*1250*/  ULOP3.LUT UR48, UR6, 0x3fff, URZ, 0xc0, !UPT ;  /* 0x00003fff06307892 */ /* 0x000fe4000f8ec03f */
[----:B------:R-:W-:Y:S01]  /*1260*/  ULEA.HI.SX32 UR49, UR5, UR49, 0x1a ;  /* 0x0000003105317291 */ /* 0x000fe2000f8fd23f */
[----:B--2---:R-:W-:-:S04]  /*1270*/  FMUL.FTZ R0, R3, R0 ;  /* 0x0000000003007220 */ /* 0x004fc80000410000 */
[----:B------:R-:W-:-:S05]  /*1280*/  FMUL.FTZ R0, R0, UR8 ;  /* 0x0000000800007c20 */ /* 0x000fca0008410000 */
[----:B------:R-:W-:Y:S01]  /*1290*/  R2UR UR40, R0 ;  /* 0x00000000002872ca */ /* 0x000fe200000e0000 */
[----:B----45:R-:W-:-:S14]  /*12a0*/  @!P0 BRA `(.L_x_3637) ;  /* 0x0000000000408947 */ /* 0x030fdc0003800000 */
        /* <DEDUP_REMOVED lines=16> */
.L_x_3637:
[----:B------:R-:W-:Y:S01]  /*13b0*/  ULOP3.LUT UR4, UR46, 0x1, URZ, 0xc0, !UPT ;  /* 0x000000012e047892 */ /* 0x000fe2000f8ec03f */
[----:B------:R-:W-:-:S05]  /*13c0*/  IMAD.U32 R3, RZ, RZ, UR47 ;  /* 0x0000002fff037e24 */ /* 0x000fca000f8e00ff */
[----:B------:R-:W-:Y:S01]  /*13d0*/  IMAD.U32 R0, RZ, RZ, UR4 ;  /* 0x00000004ff007e24 */ /* 0x000fe2000f8e00ff */
[----:B------:R-:W-:-:S04]  /*13e0*/  ISETP.NE.AND P0, PT, R3, 0x3, PT ;  /* 0x000000030300780c */ /* 0x000fc80003f05270 */
[----:B------:R-:W-:-:S04]  /*13f0*/  SHF.L.U32 R0, R0, 0x1f, RZ ;  /* 0x0000001f00007819 */ /* 0x000fc800000006ff */
[----:B------:R-:W0:Y:S02]  /*1400*/  SYNCS.PHASECHK.TRANS64.TRYWAIT P1, [UR39+0x33400], R0 ;  /* 0x03340000ff0075a7 */ /* 0x000e240008020167 */
[----:B0-----:R-:W-:Y:S05]  /*1410*/  @!P1 BRA `(.L_x_3638) ;  /* 0x000000ec00009947 */ /* 0x001fea0003800000 */
.L_x_3737:
[----:B------:R-:W-:Y:S05]  /*1420*/  @!P0 BRA `(.L_x_3639) ;  /* 0x0000000000048947 */ /* 0x000fea0003800000 */
[----:B------:R-:W-:Y:S01]  /*1430*/  BPT.TRAP 0x1 ;  /* 0x000000040000795c */ /* 0x000fe20000300000 */
.L_x_3639:
[----:B0-----:R-:W-:Y:S02]  /*1440*/  IMAD.U32 R3, RZ, RZ, UR44 ;  /* 0x0000002cff037e24 */ /* 0x001fe4000f8e00ff */
[----:B------:R-:W-:-:S03]  /*1450*/  IMAD.U32 R0, RZ, RZ, UR45 ;  /* 0x0000002dff007e24 */ /* 0x000fc6000f8e00ff */
[----:B------:R-:W-:Y:S02]  /*1460*/  LEA R3, R3, UR39, 0x3 ;  /* 0x0000002703037c11 */ /* 0x000fe4000f8e18ff */
[----:B------:R-:W-:-:S04]  /*1470*/  SHF.L.U32 R0, R0, 0x1f, RZ ;  /* 0x0000001f00007819 */ /* 0x000fc800000006ff */
[----:B------:R0:W1:Y:S01]  /*1480*/  SYNCS.PHASECHK.TRANS64.TRYWAIT P1, [R3+URZ+0x33430], R0 ;  /* 0x03343000030075a7 */ /* 0x000062000802017f */
[----:B------:R-:W-:Y:S05]  /*1490*/  @!P0 BRA `(.L_x_3640) ;  /* 0x0000000000048947 */ /* 0x000fea0003800000 */
[----:B------:R-:W-:Y:S01]  /*14a0*/  BPT.TRAP 0x1 ;  /* 0x000000040000795c */ /* 0x000fe20000300000 */
.L_x_3640:
[----:B------:R-:W-:Y:S01]  /*14b0*/  IMAD.MOV.U32 R119, RZ, RZ, RZ ;  /* 0x000000ffff777224 */ /* 0x000fe200078e00ff */
[----:B-1----:R-:W-:Y:S06]  /*14c0*/  @P1 BRA `(.L_x_3641) ;  /* 0x0000000000081947 */ /* 0x002fec0003800000 */
[----:B------:R-:W1:Y:S02]  /*14d0*/  SYNCS.PHASECHK.TRANS64.TRYWAIT P1, [R3+URZ+0x33430], R0 ;  /* 0x03343000030075a7 */ /* 0x000e64000802017f */
[----:B-1----:R-:W-:Y:S05]  /*14e0*/  @!P1 BRA `(.L_x_3642) ;  /* 0x000000e800e49947 */ /* 0x002fea0003800000 */
.L_x_3641:
[----:B------:R-:W-:Y:S05]  /*14f0*/  WARPSYNC.ALL ;  /* 0x0000000000007948 */ /* 0x000fea0003800000 */
[----:B------:R-:W-:Y:S01]  /*1500*/  UIADD3 UR4, UR39, 0x24200, URZ ;  /* 0x0002420027047890 */ /* 0x000fe2000fffe03f */
[----:B------:R-:W-:Y:S01]  /*1510*/  WARPGROUP.ARRIVE ;  /* 0x00000000000079c5 */ /* 0x000fe20000000000 */
[----:B------:R-:W-:Y:S02]  /*1520*/  ULOP3.LUT UR28, UR48, 0x10000, URZ, 0xfc, !UPT ;  /* 0x00010000301c7892 */ /* 0x000fe4000f8efc3f */
[----:B------:R-:W-:Y:S01]  /*1530*/  USHF.R.U32.HI UR4, URZ, 0x4, UR4 ;  /* 0x000000043f047899 */ /* 0x000fe20008011604 */
[----:B------:R-:W-:Y:S01]  /*1540*/  UMOV UR25, 0x80000020 ;  /* 0x8000002000197882 */ /* 0x000fe20000000000 */
[----:B------:R-:W-:-:S02]  /*1550*/  UMOV UR27, 0x80000020 ;  /* 0x80000020001b7882 */ /* 0x000fc40000000000 */
[----:B------:R-:W-:Y:S01]  /*1560*/  ULOP3.LUT UR4, UR4, 0x3fff, URZ, 0xc0, !UPT ;  /* 0x00003fff04047892 */ /* 0x000fe2000f8ec03f */
[----:B------:R-:W-:Y:S01]  /*1570*/  UMOV UR24, UR28 ;  /* 0x0000001c00187c82 */ /* 0x000fe20008000000 */
[----:B------:R-:W-:Y:S02]  /*1580*/  UMOV UR5, UR25 ;  /* 0x0000001900057c82 */ /* 0x000fe40008000000 */
[----:B------:R-:W-:Y:S01]  /*1590*/  ULOP3.LUT UR48, UR4, 0x10000, URZ, 0xfc, !UPT ;  /* 0x0001000004307892 */ /* 0x000fe2000f8efc3f */
[----:B------:R-:W-:Y:S02]  /*15a0*/  UMOV UR7, 0x80000020 ;  /* 0x8000002000077882 */ /* 0x000fe40000000000 */
[----:B------:R-:W-:Y:S01]  /*15b0*/  UMOV UR4, UR24 ;  /* 0x0000001800047c82 */ /* 0x000fe20008000000 */
[----:B------:R-:W-:Y:S01]  /*15c0*/  UIMAD UR30, UR44, 0x780, UR48 ;  /* 0x000007802c1e78a4 */ /* 0x000fe2000f8e0230 */
[----:B------:R-:W-:Y:S01]  /*15d0*/  UMOV UR11, 0x80000020 ;  /* 0x80000020000b7882 */ /* 0x000fe20000000000 */
[----:B------:R-:W-:-:S02]  /*15e0*/  UMOV UR15, 0x80000020 ;  /* 0x80000020000f7882 */ /* 0x000fc40000000000 */
[----:B------:R-:W-:Y:S02]  /*15f0*/  UIADD3 UR6, UR30, 0x80, URZ ;  /* 0x000000801e067890 */ /* 0x000fe4000fffe03f */
[----:B------:R-:W-:Y:S02]  /*1600*/  UIADD3 UR8, UR30, 0x100, URZ ;  /* 0x000001001e087890 */ /* 0x000fe4000fffe03f */
[----:B------:R-:W-:Y:S01]  /*1610*/  UMOV UR26, UR30 ;  /* 0x0000001e001a7c82 */ /* 0x000fe20008000000 */
[----:B------:R-:W-:Y:S01]  /*1620*/  UIADD3 UR9, UR30, 0x180, URZ ;  /* 0x000001801e097890 */ /* 0x000fe2000fffe03f */
[----:B------:R-:W-:Y:S01]  /*1630*/  QGMMA.64x32x32.F32.E4M3.E4M3 R88, gdesc[UR24], RZ, !UPT, gsb0 ;  /* 0x00600000185879f3 */ /* 0x000fe2000c0008ff */
[----:B------:R-:W-:Y:S01]  /*1640*/  UMOV UR26, UR6 ;  /* 0x00000006001a7c82 */ /* 0x000fe20008000000 */
[----:B------:R-:W-:Y:S01]  /*1650*/  UMOV UR27, 0x80000020 ;  /* 0x80000020001b7882 */ /* 0x000fe20000000000 */
[----:B------:R-:W-:Y:S01]  /*1660*/  UMOV UR6, UR8 ;  /* 0x0000000800067c82 */ /* 0x000fe20008000000 */
[----:B------:R-:W-:-:S02]  /*1670*/  UIADD3 UR10, UR30, 0x200, URZ ;  /* 0x000002001e0a7890 */ /* 0x000fc4000fffe03f */
[----:B------:R-:W-:Y:S02]  /*1680*/  UIADD3 UR12, UR30, 0x102, URZ ;  /* 0x000001021e0c7890 */ /* 0x000fe4000fffe03f */
[----:B------:R-:W-:Y:S02]  /*1690*/  UIADD3 UR13, UR30, 0x182, URZ ;  /* 0x000001821e0d7890 */ /* 0x000fe4000fffe03f */
[----:B------:R-:W-:Y:S02]  /*16a0*/  UIADD3 UR14, UR30, 0x202, URZ ;  /* 0x000002021e0e7890 */ /* 0x000fe4000fffe03f */
[----:B------:R-:W-:Y:S01]  /*16b0*/  UIADD3 UR18, UR30, 0x382, URZ ;  /* 0x000003821e127890 */ /* 0x000fe2000fffe03f */
[----:B------:R-:W-:Y:S01]  /*16c0*/  UMOV UR19, 0x80000020 ;  /* 0x8000002000137882 */ /* 0x000fe20000000000 */
[----:B------:R-:W-:Y:S01]  /*16d0*/  UIADD3 UR22, UR30, 0x600, URZ ;  /* 0x000006001e167890 */ /* 0x000fe2000fffe03f */
[----:B------:R-:W-:Y:S01]  /*16e0*/  UMOV UR23, 0x80000020 ;  /* 0x8000002000177882 */ /* 0x000fe20000000000 */
[----:B------:R-:W-:Y:S01]  /*16f0*/  UMOV UR31, 0x80000020 ;  /* 0x80000020001f7882 */ /* 0x000fe20000000000 */
[----:B------:R-:W-:-:S02]  /*1700*/  WARPGROUP.DEPBAR.LE gsb0, 0x0 ;  /* 0x00008000000079c5 */ /* 0x000fc40000010000 */
[----:B------:R-:W-:-:S06]  /*1710*/  WARPGROUP.ARRIVE ;  /* 0x00000000000079c5 */ /* 0x000fcc0000000000 */
[----:B------:R-:W-:Y:S01]  /*1720*/  QGMMA.64x32x32.F32.E4M3.E4M3 R72, gdesc[UR24], RZ, !UPT, gsb0 ;  /* 0x00600000184879f3 */ /* 0x000fe2000c0008ff */
[----:B------:R-:W-:Y:S01]  /*1730*/  UMOV UR26, UR9 ;  /* 0x00000009001a7c82 */ /* 0x000fe20008000000 */
[----:B------:R-:W-:Y:S01]  /*1740*/  UMOV UR27, 0x80000020 ;  /* 0x80000020001b7882 */ /* 0x000fe20000000000 */
[----:B------:R-:W-:Y:S02]  /*1750*/  WARPGROUP.DEPBAR.LE gsb0, 0x0 ;  /* 0x00008000000079c5 */ /* 0x000fe40000010000 */
[----:B------:R-:W-:-:S06]  /*1760*/  WARPGROUP.ARRIVE ;  /* 0x00000000000079c5 */ /* 0x000fcc0000000000 */
[----:B------:R-:W-:Y:S01]  /*1770*/  QGMMA.64x32x32.F32.E4M3.E4M3 R56, gdesc[UR4], RZ, !UPT, gsb0 ;  /* 0x00600000043879f3 */ /* 0x000fe2000c0008ff */
[----:B------:R-:W-:Y:S02]  /*1780*/  UIADD3 UR4, UR28, 0x2, URZ ;  /* 0x000000021c047890 */ /* 0x000fe4000fffe03f */
[----:B------:R-:W-:Y:S01]  /*1790*/  UIADD3 UR6, UR30, 0x2, URZ ;  /* 0x000000021e067890 */ /* 0x000fe2000fffe03f */
[----:B------:R-:W-:Y:S01]  /*17a0*/  UMOV UR5, 0x80000020 ;  /* 0x8000002000057882 */ /* 0x000fe20000000000 */
[----:B------:R-:W-:Y:S01]  /*17b0*/  UMOV UR7, 0x80000020 ;  /* 0x8000002000077882 */ /* 0x000fe20000000000 */
[----:B------:R-:W-:Y:S02]  /*17c0*/  UMOV UR9, UR5 ;  /* 0x0000000500097c82 */ /* 0x000fe40008000000 */
[----:B------:R-:W-:Y:S01]  /*17d0*/  UMOV UR8, UR4 ;  /* 0x0000000400087c82 */ /* 0x000fe20008000000 */
[----:B------:R-:W-:Y:S02]  /*17e0*/  WARPGROUP.DEPBAR.LE gsb0, 0x0 ;  /* 0x00008000000079c5 */ /* 0x000fe40000010000 */
[----:B------:R-:W-:-:S06]  /*17f0*/  WARPGROUP.ARRIVE ;  /* 0x00000000000079c5 */ /* 0x000fcc0000000000 */
[----:B------:R-:W-:Y:S01]  /*1800*/  QGMMA.64x32x32.F32.E4M3.E4M3 R40, gdesc[UR24], RZ, !UPT, gsb0 ;  /* 0x00600000182879f3 */ /* 0x000fe2000c0008ff */
[----:B------:R-:W-:Y:S01]  /*1810*/  UMOV UR26, UR10 ;  /* 0x0000000a001a7c82 */ /* 0x000fe20008000000 */
[----:B------:R-:W-:Y:S01]  /*1820*/  UMOV UR27, 0x80000020 ;  /* 0x80000020001b7882 */ /* 0x000fe20000000000 */
[----:B------:R-:W-:Y:S01]  /*1830*/  UIADD3 UR10, UR30, 0x82, URZ ;  /* 0x000000821e0a7890 */ /* 0x000fe2000fffe03f */
[----:B------:R-:W-:Y:S02]  /*1840*/  WARPGROUP.DEPBAR.LE gsb0, 0x0 ;  /* 0x00008000000079c5 */ /* 0x000fe40000010000 */
[----:B------:R-:W-:-:S06]  /*1850*/  WARPGROUP.ARRIVE ;  /* 0x00000000000079c5 */ /* 0x000fcc0000000000 */
[----:B------:R-:W-:Y:S03]  /*1860*/  QGMMA.64x32x32.F32.E4M3.E4M3 R24, gdesc[UR24], RZ, !UPT, gsb0 ;  /* 0x00600000181879f3 */ /* 0x000fe6000c0008ff */
[----:B------:R-:W-:Y:S02]  /*1870*/  WARPGROUP.DEPBAR.LE gsb0, 0x0 ;  /* 0x00008000000079c5 */ /* 0x000fe40000010000 */
[----:B------:R-:W-:-:S06]  /*1880*/  WARPGROUP.ARRIVE ;  /* 0x00000000000079c5 */ /* 0x000fcc0000000000 */
[----:B------:R-:W-:Y:S01]  /*1890*/  QGMMA.64x32x32.F32.E4M3.E4M3 R88, gdesc[UR4], R88, gsb0 ;  /* 0x00600000045879f3 */ /* 0x000fe20008000858 */
[----:B------:R-:W-:Y:S01]  /*18a0*/  UMOV UR6, UR10 ;  /* 0x0000000a00067c82 */ /* 0x000fe20008000000 */
[----:B------:R-:W-:Y:S01]  /*18b0*/  UMOV UR7, 0x80000020 ;  /* 0x8000002000077882 */ /* 0x000fe20000000000 */
[----:B------:R-:W-:Y:S01]  /*18c0*/  UMOV UR10, UR12 ;  /* 0x0000000c000a7c82 */ /* 0x000fe20008000000 */
[----:B------:R-:W-:Y:S02]  /*18d0*/  WARPGROUP.DEPBAR.LE gsb0, 0x0 ;  /* 0x00008000000079c5 */ /* 0x000fe40000010000 */
[----:B------:R-:W-:-:S06]  /*18e0*/  WARPGROUP.ARRIVE ;  /* 0x00000000000079c5 */ /* 0x000fcc0000000000 */
[----:B------:R-:W-:Y:S01]  /*18f0*/  QGMMA.64x32x32.F32.E4M3.E4M3 R72, gdesc[UR4], R72, gsb0 ;  /* 0x00600000044879f3 */ /* 0x000fe20008000848 */
[----:B------:R-:W-:Y:S01]  /*1900*/  UMOV UR6, UR13 ;  /* 0x0000000d00067c82 */ /* 0x000fe20008000000 */
[----:B------:R-:W-:Y:S01]  /*1910*/  UMOV UR7, 0x80000020 ;  /* 0x8000002000077882 */ /* 0x000fe20000000000 */
[----:B------:R-:W-:Y:S02]  /*1920*/  WARPGROUP.DEPBAR.LE gsb0, 0x0 ;  /* 0x00008000000079c5 */ /* 0x000fe40000010000 */
[----:B------:R-:W-:-:S06]  /*1930*/  WARPGROUP.ARRIVE ;  /* 0x00000000000079c5 */ /* 0x000fcc0000000000 */
[----:B------:R-:W-:Y:S01]  /*1940*/  QGMMA.64x32x32.F32.E4M3.E4M3 R56, gdesc[UR8], R56, gsb0 ;  /* 0x00600000083879f3 */ /* 0x000fe20008000838 */
        /* <DEDUP_REMOVED lines=8> */
[----:B------:R-:W-:Y:S01]  /*19d0*/  QGMMA.64x32x32.F32.E4M3.E4M3 R40, gdesc[UR4], R40, gsb0 ;  /* 0x00600000042879f3 */ /* 0x000fe20008000828 */
[----:B------:R-:W-:Y:S01]  /*19e0*/  UMOV UR6, UR14 ;  /* 0x0000000e00067c82 */ /* 0x000fe20008000000 */
[----:B------:R-:W-:Y:S01]  /*19f0*/  UMOV UR7, 0x80000020 ;  /* 0x8000002000077882 */ /* 0x000fe20000000000 */
[----:B------:R-:W-:Y:S01]  /*1a00*/  UIADD3 UR14, UR30, 0x380, URZ ;  /* 0x000003801e0e7890 */ /* 0x000fe2000fffe03f */
[----:B------:R-:W-:Y:S02]  /*1a10*/  WARPGROUP.DEPBAR.LE gsb0, 0x0 ;  /* 0x00008000000079c5 */ /* 0x000fe40000010000 */
[----:B------:R-:W-:-:S06]  /*1a20*/  WARPGROUP.ARRIVE ;  /* 0x00000000000079c5 */ /* 0x000fcc0000000000 */
[----:B------:R-:W-:Y:S01]  /*1a30*/  QGMMA.64x32x32.F32.E4M3.E4M3 R24, gdesc[UR4], R24, gsb0 ;  /* 0x00600000041879f3 */ /* 0x000fe20008000818 */
[----:B------:R-:W-:Y:S02]  /*1a40*/  UIADD3 UR6, UR30, 0x300, URZ ;  /* 0x000003001e067890 */ /* 0x000fe4000fffe03f */
[----:B------:R-:W-:Y:S01]  /*1a50*/  UIADD3 UR7, UR30, 0x400, URZ ;  /* 0x000004001e077890 */ /* 0x000fe2000fffe03f */
        /* <DEDUP_REMOVED lines=60> */
[----:B------:R-:W-:Y:S03]  /*1e20*/  QGMMA.64x32x32.F32.E4M3.E4M3 R24, gdesc[UR12], R24, gsb0 ;  /* 0x006000000c1879f3 */ /* 0x000fe60008000818 */
        /* <DEDUP_REMOVED lines=35> */
[----:B------:R-:W-:-:S03]  /*2060*/  UIADD3 UR6, UR30, 0x702, URZ ;  /* 0x000007021e067890 */ /* 0x000fc6000fffe03f */
        /* <DEDUP_REMOVED lines=18> */
[----:B------:R-:W-:Y:S05]  /*2190*/  @!P0 BRA `(.L_x_3643) ;  /* 0x0000000000048947 */ /* 0x000fea0003800000 */
[----:B------:R-:W-:Y:S01]  /*21a0*/  BPT.TRAP 0x1 ;  /* 0x000000040000795c */ /* 0x000fe20000300000 */
.L_x_3643:
[----:B01----:R-:W-:Y:S01]  /*21b0*/  VIADD R0, R224, UR52 ;  /* 0x00000034e0007c36 */ /* 0x003fe20008000000 */
[----:B------:R-:W-:Y:S01]  /*21c0*/  P2R R104, PR, RZ, 0x1 ;  /* 0x00000001ff687803 */ /* 0x000fe20000000000 */
[----:B------:R-:W-:Y:S01]  /*21d0*/  IMAD.U32 R5, RZ, RZ, UR49 ;  /* 0x00000031ff057e24 */ /* 0x000fe2000f8e00ff */
[----:B------:R-:W-:Y:S01]  /*21e0*/  R2UR UR6, R3 ;  /* 0x00000000030672ca */ /* 0x000fe200000e0000 */
[----:B------:R-:W-:Y:S01]  /*21f0*/  UISETP.GE.AND UP0, UPT, UR52, 0xa1, UPT ;  /* 0x000000a13400788c */ /* 0x000fe2000bf06270 */
[--C-:B------:R-:W-:Y:S02]  /*2200*/  IMAD.MOV.U32 R118, RZ, RZ, R119.reuse ;  /* 0x000000ffff767224 */ /* 0x100fe400078e0077 */
[----:B------:R-:W-:Y:S02]  /*2210*/  IMAD R4, R5, -0xa0, R0 ;  /* 0xffffff6005047824 */ /* 0x000fe400078e0200 */
[--C-:B------:R-:W-:Y:S02]  /*2220*/  IMAD.MOV.U32 R117, RZ, RZ, R119.reuse ;  /* 0x000000ffff757224 */ /* 0x100fe400078e0077 */
[--C-:B------:R-:W-:Y:S01]  /*2230*/  IMAD.MOV.U32 R116, RZ, RZ, R119.reuse ;  /* 0x000000ffff747224 */ /* 0x100fe200078e0077 */
[C---:B------:R-:W-:Y:S01]  /*2240*/  ISETP.GT.AND P6, PT, R4.reuse, RZ, PT ;  /* 0x000000ff0400720c */ /* 0x040fe20003fc4270 */
[--C-:B------:R-:W-:Y:S01]  /*2250*/  IMAD.MOV.U32 R115, RZ, RZ, R119.reuse ;  /* 0x000000ffff737224 */ /* 0x100fe200078e0077 */
[C---:B------:R-:W-:Y:S01]  /*2260*/  ISETP.GT.AND P5, PT, R4.reuse, 0x1, PT ;  /* 0x000000010400780c */ /* 0x040fe20003fa4270 */
[--C-:B------:R-:W-:Y:S01]  /*2270*/  IMAD.MOV.U32 R114, RZ, RZ, R119.reuse ;  /* 0x000000ffff727224 */ /* 0x100fe200078e0077 */
[----:B------:R-:W-:Y:S01]  /*2280*/  ISETP.GT.AND P4, PT, R4, 0x8, PT ;  /* 0x000000080400780c */ /* 0x000fe20003f84270 */
[----:B------:R-:W-:Y:S01]  /*2290*/  UIADD3 UR6, UR6, 0x33440, URZ ;  /* 0x0003344006067890 */ /* 0x000fe2000fffe03f */
[----:B------:R-:W-:Y:S01]  /*22a0*/  FSEL R7, R88, -INF , P6 ;  /* 0xff80000058077808 */ /* 0x000fe20003000000 */
[--C-:B------:R-:W-:Y:S01]  /*22b0*/  IMAD.MOV.U32 R112, RZ, RZ, R119.reuse ;  /* 0x000000ffff707224 */ /* 0x100fe200078e0077 */
[----:B------:R-:W-:Y:S01]  /*22c0*/  FSEL R9, R89, -INF , P5 ;  /* 0xff80000059097808 */ /* 0x000fe20002800000 */
[----:B------:R-:W-:Y:S01]  /*22d0*/  UPRMT UR6, UR37, 0x654, UR6 ;  /* 0x0000065425067896 */ /* 0x000fe20008000006 */
[----:B------:R-:W-:Y:S01]  /*22e0*/  ISETP.GT.AND P3, PT, R4, 0x9, PT ;  /* 0x000000090400780c */ /* 0x000fe20003f64270 */
[--C-:B------:R-:W-:Y:S01]  /*22f0*/  IMAD.MOV.U32 R110, RZ, RZ, R119.reuse ;  /* 0x000000ffff6e7224 */ /* 0x100fe200078e0077 */
[----:B------:R-:W-:Y:S01]  /*2300*/  FSEL R11, R92, -INF , P4 ;  /* 0xff8000005c0b7808 */ /* 0x000fe20002000000 */
[--C-:B------:R-:W-:Y:S01]  /*2310*/  IMAD.MOV.U32 R108, RZ, RZ, R119.reuse ;  /* 0x000000ffff6c7224 */ /* 0x100fe200078e0077 */
[----:B------:R-:W-:Y:S01]  /*2320*/  FMNMX.FTZ R0, R7, R9, !PT ;  /* 0x0000000907007209 */ /* 0x000fe20007810000 */
[--C-:B------:R-:W-:Y:S01]  /*2330*/  IMAD.MOV.U32 R106, RZ, RZ, R119.reuse ;  /* 0x000000ffff6a7224 */ /* 0x100fe200078e0077 */
[----:B------:R-:W-:Y:S01]  /*2340*/  ISETP.GT.AND P1, PT, R4, 0x10, PT ;  /* 0x000000100400780c */ /* 0x000fe20003f24270 */
[----:B------:R-:W-:Y:S01]  /*2350*/  IMAD.MOV.U32 R92, RZ, RZ, R119 ;  /* 0x000000ffff5c7224 */ /* 0x000fe200078e0077 */
[----:B------:R-:W-:Y:S01]  /*2360*/  FSEL R93, R93, -INF , P3 ;  /* 0xff8000005d5d7808 */ /* 0x000fe20001800000 */
[----:B------:R-:W-:Y:S01]  /*2370*/  SYNCS.ARRIVE.TRANS64.RED.A1T0 RZ, [UR6], RZ ;  /* 0x000000ffffff79a7 */ /* 0x000fe20008100406 */
[----:B------:R-:W-:-:S02]  /*2380*/  FMNMX.FTZ R0, R11, R0, !PT ;  /* 0x000000000b007209 */ /* 0x000fc40007810000 */
[----:B------:R-:W-:Y:S02]  /*2390*/  ISETP.GT.AND P2, PT, R4, 0x11, PT ;  /* 0x000000110400780c */ /* 0x000fe40003f44270 */
[----:B------:R-:W-:Y:S01]  /*23a0*/  FSEL R13, R96, -INF , P1 ;  /* 0xff800000600d7808 */ /* 0x000fe20000800000 */
[----:B------:R-:W-:Y:S01]  /*23b0*/  IMAD.MOV.U32 R96, RZ, RZ, R119 ;  /* 0x000000ffff607224 */ /* 0x000fe200078e0077 */
[----:B------:R-:W-:Y:S02]  /*23c0*/  FMNMX.FTZ R0, R93, R0, !PT ;  /* 0x000000005d007209 */ /* 0x000fe40007810000 */
[----:B------:R-:W-:Y:S02]  /*23d0*/  FSEL R90, R90, -INF , P6 ;  /* 0xff8000005a5a7808 */ /* 0x000fe40003000000 */
[----:B------:R-:W-:Y:S02]  /*23e0*/  ISETP.GT.AND P6, PT, R4, 0x18, PT ;  /* 0x000000180400780c */ /* 0x000fe40003fc4270 */
[----:B------:R-:W-:-:S02]  /*23f0*/  FSEL R97, R97, -INF , P2 ;  /* 0xff80000061617808 */ /* 0x000fc40001000000 */
[----:B------:R-:W-:Y:S02]  /*2400*/  FMNMX.FTZ R0, R13, R0, !PT ;  /* 0x000000000d007209 */ /* 0x000fe40007810000 */
[----:B------:R-:W-:Y:S02]  /*2410*/  FSEL R91, R91, -INF , P5 ;  /* 0xff8000005b5b7808 */ /* 0x000fe40002800000 */
[----:B------:R-:W-:Y:S02]  /*2420*/  ISETP.GT.AND P5, PT, R4, 0x19, PT ;  /* 0x000000190400780c */ /* 0x000fe40003fa4270 */
[----:B------:R-:W-:Y:S01]  /*2430*/  FSEL R15, R100, -INF , P6 ;  /* 0xff800000640f7808 */ /* 0x000fe20003000000 */
[----:B------:R-:W-:Y:S01]  /*2440*/  IMAD.MOV.U32 R100, RZ, RZ, R119 ;  /* 0x000000ffff647224 */ /* 0x000fe200078e0077 */
[----:B------:R-:W-:Y:S02]  /*2450*/  FMNMX.FTZ R0, R97, R0, !PT ;  /* 0x0000000061007209 */ /* 0x000fe40007810000 */
[----:B------:R-:W-:-:S02]  /*2460*/  FSEL R94, R94, -INF , P4 ;  /* 0xff8000005e5e7808 */ /* 0x000fc40002000000 */
[C---:B------:R-:W-:Y:S02]  /*2470*/  ISETP.GT.AND P4, PT, R4.reuse, 0x20, PT ;  /* 0x000000200400780c */ /* 0x040fe40003f84270 */
        /* <DEDUP_REMOVED lines=48> */
[----:B------:R-:W-:Y:S01]  /*2780*/  FSEL R5, R61, -INF , P5 ;  /* 0xff8000003d057808 */ /* 0x000fe20002800000 */
[----:B------:R-:W-:Y:S01]  /*2790*/  IMAD.U32 R61, RZ, RZ, UR40 ;  /* 0x00000028ff3d7e24 */ /* 0x000fe2000f8e00ff */
        /* <DEDUP_REMOVED lines=41> */
[----:B------:R-:W-:Y:S02]  /*2a30*/  ISETP.GT.AND P0, PT, R4, 0x79, PT ;  /* 0x000000790400780c */ /* 0x000fe40003f04270 */
[----:B------:R-:W-:Y:S02]  /*2a40*/  FSEL R52, R52, -INF , P6 ;  /* 0xff80000034347808 */ /* 0x000fe40003000000 */
[----:B------:R-:W-:Y:S02]  /*2a50*/  FMNMX.FTZ R57, R49, R0, !PT ;  /* 0x0000000031397209 */ /* 0x000fe40007810000 */
[----:B------:R-:W-:Y:S02]  /*2a60*/  FSEL R43, R43, -INF , P5 ;  /* 0xff8000002b2b7808 */ /* 0x000fe40002800000 */
[----:B------:R-:W-:-:S02]  /*2a70*/  ISETP.GT.AND P5, PT, R4, 0x80, PT ;  /* 0x000000800400780c */ /* 0x000fc40003fa4270 */
[----:B------:R-:W-:Y:S02]  /*2a80*/  FSEL R53, R53, -INF , P0 ;  /* 0xff80000035357808 */ /* 0x000fe40000000000 */
[----:B------:R-:W-:Y:S02]  /*2a90*/  FMNMX.FTZ R0, R52, R57, !PT ;  /* 0x0000003934007209 */ /* 0x000fe40007810000 */
        /* <DEDUP_REMOVED lines=12> */
[----:B------:R-:W-:Y:S02]  /*2b60*/  FSEL R29, R29, -INF , P2 ;  /* 0xff8000001d1d7808 */ /* 0x000fe40001000000 */
[----:B------:R-:W-:Y:S02]  /*2b70*/  FMNMX.FTZ R0, R28, R57, !PT ;  /* 0x000000391c007209 */ /* 0x000fe40007810000 */
[----:B------:R-:W-:Y:S02]  /*2b80*/  ISETP.GT.AND P3, PT, R4, 0x90, PT ;  /* 0x000000900400780c */ /* 0x000fe40003f64270 */
[----:B------:R-:W-:-:S02]  /*2b90*/  FSEL R46, R46, -INF , P4 ;  /* 0xff8000002e2e7808 */ /* 0x000fc40002000000 */
[----:B------:R-:W-:Y:S02]  /*2ba0*/  FSEL R32, R32, -INF , P3 ;  /* 0xff80000020207808 */ /* 0x000fe40001800000 */
[----:B------:R-:W-:Y:S02]  /*2bb0*/  FMNMX.FTZ R57, R29, R0, !PT ;  /* 0x000000001d397209 */ /* 0x000fe40007810000 */
[----:B------:R-:W-:Y:S02]  /*2bc0*/  ISETP.GT.AND P4, PT, R4, 0x91, PT ;  /* 0x000000910400780c */ /* 0x000fe40003f84270 */
[----:B------:R-:W-:Y:S02]  /*2bd0*/  FMNMX.FTZ R0, R32, R57, !PT ;  /* 0x0000003920007209 */ /* 0x000fe40007810000 */
[----:B------:R-:W-:Y:S02]  /*2be0*/  FSEL R33, R33, -INF , P4 ;  /* 0xff80000021217808 */ /* 0x000fe40002000000 */
[----:B------:R-:W-:-:S02]  /*2bf0*/  ISETP.GT.AND P5, PT, R4, 0x98, PT ;  /* 0x000000980400780c */ /* 0x000fc40003fa4270 */
[----:B------:R-:W-:Y:S02]  /*2c00*/  FMNMX.FTZ R57, R33, R0, !PT ;  /* 0x0000000021397209 */ /* 0x000fe40007810000 */
[----:B------:R-:W-:Y:S02]  /*2c10*/  FSEL R36, R36, -INF , P5 ;  /* 0xff80000024247808 */ /* 0x000fe40002800000 */
[----:B------:R-:W-:Y:S02]  /*2c20*/  ISETP.GT.AND P6, PT, R4, 0x99, PT ;  /* 0x000000990400780c */ /* 0x000fe40003fc4270 */
[----:B------:R-:W-:Y:S02]  /*2c30*/  FMNMX.FTZ R0, R36, R57, !PT ;  /* 0x0000003924007209 */ /* 0x000fe40007810000 */
[----:B------:R-:W-:Y:S02]  /*2c40*/  FSEL R37, R37, -INF , P6 ;  /* 0xff80000025257808 */ /* 0x000fe40003000000 */
[----:B------:R-:W-:-:S02]  /*2c50*/  P2R R8, PR, RZ, 0x8 ;  /* 0x00000008ff087803 */ /* 0x000fc40000000000 */
[----:B------:R-:W-:Y:S02]  /*2c60*/  FMNMX.FTZ R6, R37, R0, !PT ;  /* 0x0000000025067209 */ /* 0x000fe40007810000 */
[----:B------:R-:W-:Y:S02]  /*2c70*/  P2R R14, PR, RZ, 0x2 ;  /* 0x00000002ff0e7803 */ /* 0x000fe40000000000 */
[C---:B------:R-:W-:Y:S01]  /*2c80*/  ISETP.GT.AND P1, PT, R4.reuse, 0x79, PT ;  /* 0x000000790400780c */ /* 0x040fe20003f24270 */
[----:B------:R-:W0:Y:S01]  /*2c90*/  SHFL.BFLY PT, R57, R6, 0x2, 0x1f ;  /* 0x0c401f0006397f89 */ /* 0x000e2200000e0000 */
[----:B------:R-:W-:Y:S02]  /*2ca0*/  P2R R12, PR, RZ, 0x4 ;  /* 0x00000004ff0c7803 */ /* 0x000fe40000000000 */
[----:B------:R-:W-:Y:S02]  /*2cb0*/  ISETP.GT.AND P2, PT, R4, 0x78, PT ;  /* 0x000000780400780c */ /* 0x000fe40003f44270 */
[----:B------:R-:W-:-:S02]  /*2cc0*/  FSEL R55, R55, -INF , P1 ;  /* 0xff80000037377808 */ /* 0x000fc40000800000 */
[----:B------:R-:W-:Y:S02]  /*2cd0*/  ISETP.NE.AND P1, PT, R14, RZ, PT ;  /* 0x000000ff0e00720c */ /* 0x000fe40003f25270 */
[----:B------:R-:W-:Y:S02]  /*2ce0*/  P2R R20, PR, RZ, 0x1 ;  /* 0x00000001ff147803 */ /* 0x000fe40000000000 */
[----:B------:R-:W-:Y:S02]  /*2cf0*/  FSEL R54, R54, -INF , P2 ;  /* 0xff80000036367808 */ /* 0x000fe40001000000 */
[----:B------:R-:W-:Y:S02]  /*2d00*/  ISETP.GT.AND P0, PT, R4, 0x80, PT ;  /* 0x000000800400780c */ /* 0x000fe40003f04270 */
[----:B------:R-:W-:Y:S02]  /*2d10*/  ISETP.NE.AND P2, PT, R12, RZ, PT ;  /* 0x000000ff0c00720c */ /* 0x000fe40003f45270 */
[----:B------:R-:W-:-:S02]  /*2d20*/  FSEL R26, R26, -INF , P0 ;  /* 0xff8000001a1a7808 */ /* 0x000fc40000000000 */
[----:B------:R-:W-:Y:S02]  /*2d30*/  ISETP.NE.AND P0, PT, R20, RZ, PT ;  /* 0x000000ff1400720c */ /* 0x000fe40003f05270 */
[----:B------:R-:W-:Y:S02]  /*2d40*/  FSEL R88, R39, -INF , P6 ;  /* 0xff80000027587808 */ /* 0x000fe40003000000 */
[----:B------:R-:W-:Y:S02]  /*2d50*/  FSEL R27, R27, -INF , P0 ;  /* 0xff8000001b1b7808 */ /* 0x000fe40000000000 */
[----:B0-----:R-:W-:Y:S02]  /*2d60*/  FMNMX.FTZ R57, R6, R57, !PT ;  /* 0x0000003906397209 */ /* 0x001fe40007810000 */
[----:B------:R-:W-:Y:S01]  /*2d70*/  ISETP.NE.AND P0, PT, R104, RZ, PT ;  /* 0x000000ff6800720c */ /* 0x000fe20003f05270 */
[----:B------:R-:W-:Y:S02]  /*2d80*/  IMAD.MOV.U32 R104, RZ, RZ, R119 ;  /* 0x000000ffff687224 */ /* 0x000fe400078e0077 */
[----:B------:R-:W0:Y:S02]  /*2d90*/  SHFL.BFLY PT, R0, R57, 0x1, 0x1f ;  /* 0x0c201f0039007f89 */ /* 0x000e2400000e0000 */
[----:B0-----:R-:W-:-:S04]  /*2da0*/  FMNMX.FTZ R0, R57, R0, !PT ;  /* 0x0000000039007209 */ /* 0x001fc80007810000 */
[C---:B------:R-:W-:Y:S01]  /*2db0*/  FSETP.NEU.FTZ.AND P3, PT, R0.reuse, -INF , PT ;  /* 0xff8000000000780b */ /* 0x040fe20003f7d000 */
[----:B------:R-:W-:-:S05]  /*2dc0*/  FFMA.FTZ R10, R0, R61, -8 ;  /* 0xc1000000000a7423 */ /* 0x000fca000001003d */
[----:B------:R-:W-:Y:S02]  /*2dd0*/  FSEL R10, R10, RZ, P3 ;  /* 0x000000ff0a0a7208 */ /* 0x000fe40001800000 */
[----:B------:R-:W-:-:S03]  /*2de0*/  ISETP.NE.AND P3, PT, R8, RZ, PT ;  /* 0x000000ff0800720c */ /* 0x000fc60003f65270 */
        /* <DEDUP_REMOVED lines=40> */
[----:B------:R-:W-:Y:S01]  /*3070*/  IMAD.MOV.U32 R107, RZ, RZ, R119 ;  /* 0x000000ffff6b7224 */ /* 0x000fe200078e0077 */
[----:B------:R-:W-:Y:S01]  /*3080*/  FMNMX.FTZ R57, R79, R56, !PT ;  /* 0x000000384f397209 */ /* 0x000fe20007810000 */
[----:B------:R-:W-:-:S01]  /*3090*/  FFMA.FTZ R56, R111, UR40, -R10 ;  /* 0x000000286f387c23 */ /* 0x000fc2000801080a */
[----:B------:R-:W-:-:S02]  /*30a0*/  IMAD.MOV.U32 R111, RZ, RZ, R119 ;  /* 0x000000ffff6f7224 */ /* 0x000fc400078e0077 */
[----:B------:R-:W-:Y:S01]  /*30b0*/  FMNMX.FTZ R60, R82, R57, !PT ;  /* 0x00000039523c7209 */ /* 0x000fe20007810000 */
[--C-:B------:R-:W-:Y:S01]  /*30c0*/  IMAD.MOV.U32 R97, RZ, RZ, R119.reuse ;  /* 0x000000ffff617224 */ /* 0x100fe200078e0077 */
[----:B------:R-:W-:Y:S01]  /*30d0*/  MUFU.EX2 R7, R7 ;  /* 0x0000000700077308 */ /* 0x000fe20000000800 */
[----:B------:R-:W-:Y:S01]  /*30e0*/  IMAD.MOV.U32 R93, RZ, RZ, R119 ;  /* 0x000000ffff5d7224 */ /* 0x000fe200078e0077 */
[----:B------:R-:W-:-:S04]  /*30f0*/  FMNMX.FTZ R57, R83, R60, !PT ;  /* 0x0000003c53397209 */ /* 0x000fc80007810000 */
[----:B------:R-:W-:Y:S02]  /*3100*/  FMNMX.FTZ R60, R86, R57, !PT ;  /* 0x00000039563c7209 */ /* 0x000fe40007810000 */
[----:B------:R-:W-:Y:S02]  /*3110*/  MUFU.EX2 R6, R6 ;  /* 0x0000000600067308 */ /* 0x000fe40000000800 */
[----:B------:R-:W-:Y:S01]  /*3120*/  FMNMX.FTZ R61, R87, R60, !PT ;  /* 0x0000003c573d7209 */ /* 0x000fe20007810000 */
[----:B------:R-:W-:-:S03]  /*3130*/  FFMA.FTZ R60, R89, UR40, -R10 ;  /* 0x00000028593c7c23 */ /* 0x000fc6000801080a */
[----:B------:R-:W-:Y:S02]  /*3140*/  FMNMX.FTZ R72, R58, R61, !PT ;  /* 0x0000003d3a487209 */ /* 0x000fe40007810000 */
[----:B------:R-:W0:Y:S02]  /*3150*/  MUFU.EX2 R9, R9 ;  /* 0x0000000900097308 */ /* 0x000e240000000800 */
[----:B------:R-:W-:-:S04]  /*3160*/  FMNMX.FTZ R61, R59, R72, !PT ;  /* 0x000000483b3d7209 */ /* 0x000fc80007810000 */
[----:B------:R-:W-:Y:S02]  /*3170*/  FMNMX.FTZ R72, R62, R61, !PT ;  /* 0x0000003d3e487209 */ /* 0x000fe40007810000 */
[----:B------:R-:W-:Y:S02]  /*3180*/  MUFU.EX2 R8, R8 ;  /* 0x0000000800087308 */ /* 0x000fe40000000800 */
[----:B------:R-:W-:-:S04]  /*3190*/  FMNMX.FTZ R61, R63, R72, !PT ;  /* 0x000000483f3d7209 */ /* 0x000fc80007810000 */
[----:B------:R-:W-:Y:S02]  /*31a0*/  FMNMX.FTZ R72, R66, R61, !PT ;  /* 0x0000003d42487209 */ /* 0x000fe40007810000 */
[----:B------:R1:W-:Y:S01]  /*31b0*/  MUFU.EX2 R61, R84 ;  /* 0x00000054003d7308 */ /* 0x0003e20000000800 */
[----:B0-----:R-:W-:Y:S02]  /*31c0*/  F2FP.SATFINITE.E4M3.F32.PACK_AB_MERGE_C R200, R9, R6, RZ ;  /* 0x0000000609c8723e */ /* 0x001fe400048070ff */
[----:B------:R-:W-:Y:S01]  /*31d0*/  FMNMX.FTZ R85, R67, R72, !PT ;  /* 0x0000004843557209 */ /* 0x000fe20007810000 */
[----:B------:R-:W-:-:S01]  /*31e0*/  FFMA.FTZ R72, R81, UR40, -R10 ;  /* 0x0000002851487c23 */ /* 0x000fc2000801080a */
[----:B------:R-:W-:Y:S02]  /*31f0*/  F2FP.SATFINITE.E4M3.F32.PACK_AB_MERGE_C R200, R7, R4, R200 ;  /* 0x0000000407c8723e */ /* 0x000fe400048070c8 */
[----:B------:R-:W-:Y:S01]  /*3200*/  FMNMX.FTZ R76, R70, R85, !PT ;  /* 0x00000055464c7209 */ /* 0x000fe20007810000 */
[--C-:B------:R-:W-:Y:S01]  /*3210*/  FFMA.FTZ R85, R68, UR40, -R10.reuse ;  /* 0x0000002844557c23 */ /* 0x100fe2000801080a */
[----:B------:R-:W-:Y:S01]  /*3220*/  FSEL R68, R30, -INF , P1 ;  /* 0xff8000001e447808 */ /* 0x000fe20000800000 */
[----:B------:R-:W-:Y:S01]  /*3230*/  MUFU.EX2 R11, R11 ;  /* 0x0000000b000b7308 */ /* 0x000fe20000000800 */
[----:B------:R-:W-:Y:S01]  /*3240*/  FMNMX.FTZ R81, R71, R76, !PT ;  /* 0x0000004c47517209 */ /* 0x000fe20007810000 */
[--C-:B------:R-:W-:Y:S01]  /*3250*/  FFMA.FTZ R76, R77, UR40, -R10.reuse ;  /* 0x000000284d4c7c23 */ /* 0x100fe2000801080a */
[----:B-1----:R-:W-:Y:S01]  /*3260*/  FSEL R84, R35, -INF , P4 ;  /* 0xff80000023547808 */ /* 0x002fe20002000000 */
[--C-:B------:R-:W-:Y:S01]  /*3270*/  FFMA.FTZ R35, R44, UR40, -R10.reuse ;  /* 0x000000282c237c23 */ /* 0x100fe2000801080a */
[----:B------:R-:W-:Y:S01]  /*3280*/  FMNMX.FTZ R80, R42, R81, !PT ;  /* 0x000000512a507209 */ /* 0x000fe20007810000 */
[----:B------:R-:W-:-:S02]  /*3290*/  FFMA.FTZ R81, R5, UR40, -R10 ;  /* 0x0000002805517c23 */ /* 0x000fc4000801080a */
[----:B------:R0:W-:Y:S01]  /*32a0*/  MUFU.EX2 R30, R85 ;  /* 0x00000055001e7308 */ /* 0x0001e20000000800 */
[----:B------:R-:W-:-:S04]  /*32b0*/  FMNMX.FTZ R77, R43, R80, !PT ;  /* 0x000000502b4d7209 */ /* 0x000fc80007810000 */
[----:B------:R-:W-:-:S03]  /*32c0*/  FMNMX.FTZ R80, R46, R77, !PT ;  /* 0x0000004d2e507209 */ /* 0x000fc60007810000 */
[----:B------:R1:W-:Y:S01]  /*32d0*/  MUFU.EX2 R77, R81 ;  /* 0x00000051004d7308 */ /* 0x0003e20000000800 */
[----:B------:R-:W-:Y:S02]  /*32e0*/  FMNMX.FTZ R5, R47, R80, !PT ;  /* 0x000000502f057209 */ /* 0x000fe40007810000 */
[----:B0-----:R-:W-:Y:S01]  /*32f0*/  FSEL R85, R38, -INF , P5 ;  /* 0xff80000026557808 */ /* 0x001fe20002800000 */
[----:B------:R-:W-:-:S01]  /*3300*/  FFMA.FTZ R38, R48, UR40, -R10 ;  /* 0x0000002830267c23 */ /* 0x000fc2000801080a */
[----:B------:R-:W-:-:S03]  /*3310*/  FMNMX.FTZ R80, R50, R5, !PT ;  /* 0x0000000532507209 */ /* 0x000fc60007810000 */
[----:B------:R-:W-:Y:S01]  /*3320*/  MUFU.EX2 R12, R12 ;  /* 0x0000000c000c7308 */ /* 0x000fe20000000800 */
[----:B------:R-:W-:Y:S02]  /*3330*/  FMNMX.FTZ R5, R51, R80, !PT ;  /* 0x0000005033057209 */ /* 0x000fe40007810000 */
[----:B-1----:R-:W-:Y:S02]  /*3340*/  FSEL R81, R34, -INF , P3 ;  /* 0xff80000022517808 */ /* 0x002fe40001800000 */
[----:B------:R-:W-:-:S03]  /*3350*/  FMNMX.FTZ R80, R54, R5, !PT ;  /* 0x0000000536507209 */ /* 0x000fc60007810000 */
[----:B------:R0:W1:Y:S01]  /*3360*/  MUFU.EX2 R13, R101 ;  /* 0x00000065000d7308 */ /* 0x0000620000000800 */
[----:B------:R-:W-:-:S04]  /*3370*/  FMNMX.FTZ R5, R55, R80, !PT ;  /* 0x0000005037057209 */ /* 0x000fc80007810000 */
[----:B------:R-:W-:-:S03]  /*3380*/  FMNMX.FTZ R80, R26, R5, !PT ;  /* 0x000000051a507209 */ /* 0x000fc60007810000 */
[----:B------:R-:W-:Y:S01]  /*3390*/  MUFU.EX2 R14, R14 ;  /* 0x0000000e000e7308 */ /* 0x000fe20000000800 */
[----:B------:R-:W-:Y:S01]  /*33a0*/  FMNMX.FTZ R5, R27, R80, !PT ;  /* 0x000000501b057209 */ /* 0x000fe20007810000 */
[----:B0-----:R-:W-:Y:S01]  /*33b0*/  IMAD.MOV.U32 R101, RZ, RZ, R119 ;  /* 0x000000ffff657224 */ /* 0x001fe200078e0077 */
[----:B------:R-:W-:Y:S01]  /*33c0*/  FSEL R80, R31, -INF , P2 ;  /* 0xff8000001f507808 */ /* 0x000fe20001000000 */
[--C-:B------:R-:W-:Y:S01]  /*33d0*/  FFMA.FTZ R31, R40, UR40, -R10.reuse ;  /* 0x00000028281f7c23 */ /* 0x100fe2000801080a */
[----:B------:R-:W-:Y:S01]  /*33e0*/  FMNMX.FTZ R5, R68, R5, !PT ;  /* 0x0000000544057209 */ /* 0x000fe20007810000 */
[----:B------:R-:W-:Y:S02]  /*33f0*/  FFMA.FTZ R40, R45, UR40, -R10 ;  /* 0x000000282d287c23 */ /* 0x000fe4000801080a */
[----:B------:R0:W-:Y:S01]  /*3400*/  MUFU.EX2 R15, R105 ;  /* 0x00000069000f7308 */ /* 0x0001e20000000800 */
[----:B------:R-:W-:Y:S02]  /*3410*/  FMNMX.FTZ R34, R80, R5, !PT ;  /* 0x0000000550227209 */ /* 0x000fe40007810000 */
[----:B-1----:R-:W-:-:S02]  /*3420*/  F2FP.SATFINITE.E4M3.F32.PACK_AB_MERGE_C R202, R13, R12, RZ ;  /* 0x0000000c0dca723e */ /* 0x002fc400048070ff */
[----:B------:R-:W-:Y:S02]  /*3430*/  FMNMX.FTZ R5, R81, R34, !PT ;  /* 0x0000002251057209 */ /* 0x000fe40007810000 */
[----:B------:R-:W-:Y:S01]  /*3440*/  F2FP.SATFINITE.E4M3.F32.PACK_AB_MERGE_C R202, R11, R8, R202 ;  /* 0x000000080bca723e */ /* 0x000fe200048070ca */
[----:B------:R-:W-:Y:S01]  /*3450*/  MUFU.EX2 R20, R20 ;  /* 0x0000001400147308 */ /* 0x000fe20000000800 */
[----:B------:R-:W-:Y:S01]  /*3460*/  FMNMX.FTZ R34, R84, R5, !PT ;  /* 0x0000000554227209 */ /* 0x000fe20007810000 */
[----:B0-----:R-:W-:-:S03]  /*3470*/  IMAD.MOV.U32 R105, RZ, RZ, R119 ;  /* 0x000000ffff697224 */ /* 0x001fc600078e0077 */
[----:B------:R-:W-:-:S03]  /*3480*/  FMNMX.FTZ R5, R85, R34, !PT ;  /* 0x0000002255057209 */ /* 0x000fc60007810000 */
[----:B------:R0:W-:Y:S01]  /*3490*/  MUFU.EX2 R34, R41 ;  /* 0x0000002900227308 */ /* 0x0001e20000000800 */
[----:B------:R-:W-:-:S05]  /*34a0*/  FMNMX.FTZ R5, R88, R5, !PT ;  /* 0x0000000558057209 */ /* 0x000fca0007810000 */
[----:B------:R-:W1:Y:S02]  /*34b0*/  SHFL.BFLY PT, R44, R5, 0x2, 0x1f ;  /* 0x0c401f00052c7f89 */ /* 0x000e6400000e0000 */
[----:B------:R2:W3:Y:S01]  /*34c0*/  MUFU.EX2 R21, R109 ;  /* 0x0000006d00157308 */ /* 0x0004e20000000800 */
[----:B0-----:R-:W-:-:S07]  /*34d0*/  FFMA.FTZ R41, R52, UR40, -R10 ;  /* 0x0000002834297c23 */ /* 0x001fce000801080a */
[----:B------:R-:W-:Y:S01]  /*34e0*/  MUFU.EX2 R56, R56 ;  /* 0x0000003800387308 */ /* 0x000fe20000000800 */
[----:B--2---:R-:W-:-:S07]  /*34f0*/  IMAD.MOV.U32 R109, RZ, RZ, R119 ;  /* 0x000000ffff6d7224 */ /* 0x004fce00078e0077 */
[----:B------:R0:W-:Y:S01]  /*3500*/  MUFU.EX2 R57, R113 ;  /* 0x0000007100397308 */ /* 0x0001e20000000800 */
[----:B---3--:R-:W-:-:S04]  /*3510*/  F2FP.SATFINITE.E4M3.F32.PACK_AB_MERGE_C R204, R21, R20, RZ ;  /* 0x0000001415cc723e */ /* 0x008fc800048070ff */
[----:B------:R-:W-:Y:S02]  /*3520*/  F2FP.SATFINITE.E4M3.F32.PACK_AB_MERGE_C R204, R15, R14, R204 ;  /* 0x0000000e0fcc723e */ /* 0x000fe400048070cc */
[----:B-1----:R-:W-:Y:S01]  /*3530*/  FMNMX.FTZ R45, R5, R44, !PT ;  /* 0x0000002c052d7209 */ /* 0x002fe20007810000 */
[----:B------:R-:W-:Y:S01]  /*3540*/  MUFU.EX2 R60, R60 ;  /* 0x0000003c003c7308 */ /* 0x000fe20000000800 */
[----:B0-----:R-:W-:-:S03]  /*3550*/  IMAD.MOV.U32 R113, RZ, RZ, R119 ;  /* 0x000000ffff717224 */ /* 0x001fc600078e0077 */
[----:B------:R-:W0:Y:S04]  /*3560*/  SHFL.BFLY PT, R48, R45, 0x1, 0x1f ;  /* 0x0c201f002d307f89 */ /* 0x000e2800000e0000 */
[----:B------:R-:W-:Y:S08]  /*3570*/  MUFU.EX2 R44, R53 ;  /* 0x00000035002c7308 */ /* 0x000ff00000000800 */
[----:B------:R-:W1:Y:S08]  /*3580*/  MUFU.EX2 R73, R73 ;  /* 0x0000004900497308 */ /* 0x000e700000000800 */
[----:B------:R-:W-:Y:S01]  /*3590*/  MUFU.EX2 R72, R72 ;  /* 0x0000004800487308 */ /* 0x000fe20000000800 */
[----:B0-----:R-:W-:Y:S01]  /*35a0*/  FMNMX.FTZ R5, R45, R48, !PT ;  /* 0x000000302d057209 */ /* 0x001fe20007810000 */
[----:B------:R-:W-:-:S03]  /*35b0*/  IMAD.U32 R48, RZ, RZ, UR40 ;  /* 0x00000028ff307e24 */ /* 0x000fc6000f8e00ff */
[C---:B------:R-:W-:Y:S01]  /*35c0*/  FSETP.NEU.FTZ.AND P1, PT, R5.reuse, -INF , PT ;  /* 0xff8000000500780b */ /* 0x040fe20003f3d000 */
[----:B------:R-:W-:-:S02]  /*35d0*/  FFMA.FTZ R45, R5, R48, -8 ;  /* 0xc1000000052d7423 */ /* 0x000fc40000010030 */
[----:B------:R-:W-:Y:S01]  /*35e0*/  MUFU.EX2 R76, R76 ;  /* 0x0000004c004c7308 */ /* 0x000fe20000000800 */
[----:B-1----:R-:W-:Y:S02]  /*35f0*/  F2FP.SATFINITE.E4M3.F32.PACK_AB_MERGE_C R206, R73, R60, RZ ;  /* 0x0000003c49ce723e */ /* 0x002fe400048070ff */
[----:B------:R-:W-:Y:S02]  /*3600*/  FSEL R89, R45, RZ, P1 ;  /* 0x000000ff2d597208 */ /* 0x000fe40000800000 */
[----:B------:R-:W-:-:S03]  /*3610*/  PLOP3.LUT P1, PT, PT, PT, UP0, 0x80, 0x0 ;  /* 0x000000000000781c */ /* 0x000fc60003f2f008 */
        /* <DEDUP_REMOVED lines=14> */
[----:B------:R-:W-:Y:S01]  /*3700*/  FADD.FTZ R67, R4, R7 ;  /* 0x0000000704437221 */ /* 0x000fe20000010000 */
[----:B------:R-:W-:-:S01]  /*3710*/  FFMA.FTZ R74, R82, UR40, -R89 ;  /* 0x00000028524a7c23 */ /* 0x000fc20008010859 */
[----:B------:R-:W0:Y:S01]  /*3720*/  MUFU.EX2 R45, R45 ;  /* 0x0000002d002d7308 */ /* 0x000e220000000800 */
[----:B------:R-:W-:-:S01]  /*3730*/  FFMA.FTZ R103, R103, UR40, -R89 ;  /* 0x0000002867677c23 */ /* 0x000fc20008010859 */
[--C-:B------:R-:W-:Y:S01]  /*3740*/  FFMA.FTZ R82, R62, UR40, -R89.reuse ;  /* 0x000000283e527c23 */ /* 0x100fe20008010859 */
[----:B------:R-:W-:-:S01]  /*3750*/  FFMA.FTZ R62, R66, UR40, -R89 ;  /* 0x00000028423e7c23 */ /* 0x000fc20008010859 */
[----:B------:R-:W-:Y:S01]  /*3760*/  FADD.FTZ R66, R6, R67 ;  /* 0x0000004306427221 */ /* 0x000fe20000010000 */
[----:B------:R-:W-:-:S01]  /*3770*/  FFMA.FTZ R78, R78, UR40, -R89 ;  /* 0x000000284e4e7c23 */ /* 0x000fc20008010859 */
[--C-:B------:R-:W-:Y:S01]  /*3780*/  FFMA.FTZ R79, R79, UR40, -R89.reuse ;  /* 0x000000284f4f7c23 */ /* 0x100fe20008010859 */
[----:B------:R-:W-:-:S01]  /*3790*/  FFMA.FTZ R86, R86, UR40, -R89 ;  /* 0x0000002856567c23 */ /* 0x000fc20008010859 */
[----:B------:R-:W1:Y:S01]  /*37a0*/  MUFU.EX2 R94, R94 ;  /* 0x0000005e005e7308 */ /* 0x000e620000000800 */
[----:B------:R-:W-:-:S01]  /*37b0*/  FADD.FTZ R67, R9, R66 ;  /* 0x0000004209437221 */ /* 0x000fc20000010000 */
[--C-:B------:R-:W-:Y:S01]  /*37c0*/  FFMA.FTZ R87, R87, UR40, -R89.reuse ;  /* 0x0000002857577c23 */ /* 0x100fe20008010859 */
[----:B------:R-:W-:-:S01]  /*37d0*/  FFMA.FTZ R58, R58, UR40, -R89 ;  /* 0x000000283a3a7c23 */ /* 0x000fc20008010859 */
[----:B------:R-:W-:Y:S01]  /*37e0*/  FFMA.FTZ R59, R59, UR40, -R89 ;  /* 0x000000283b3b7c23 */ /* 0x000fe20008010859 */
[----:B------:R-:W-:-:S01]  /*37f0*/  FADD.FTZ R66, R8, R67 ;  /* 0x0000004308427221 */ /* 0x000fc20000010000 */
[--C-:B------:R-:W-:Y:S01]  /*3800*/  FFMA.FTZ R70, R70, UR40, -R89.reuse ;  /* 0x0000002846467c23 */ /* 0x100fe20008010859 */
[----:B------:R-:W-:-:S01]  /*3810*/  FFMA.FTZ R71, R71, UR40, -R89 ;  /* 0x0000002847477c23 */ /* 0x000fc20008010859 */
[----:B------:R-:W2:Y:S01]  /*3820*/  MUFU.EX2 R95, R95 ;  /* 0x0000005f005f7308 */ /* 0x000ea20000000800 */
[----:B0-----:R-:W-:-:S01]  /*3830*/  FADD.FTZ R91, R10, R45 ;  /* 0x0000002d0a5b7221 */ /* 0x001fc20000010000 */
[----:B------:R-:W-:Y:S01]  /*3840*/  FADD.FTZ R67, R11, R66 ;  /* 0x000000420b437221 */ /* 0x000fe20000010000 */
[----:B------:R-:W-:-:S01]  /*3850*/  FFMA.FTZ R42, R42, UR40, -R89 ;  /* 0x000000282a2a7c23 */ /* 0x000fc20008010859 */
[----:B------:R-:W-:Y:S01]  /*3860*/  F2FP.SATFINITE.E4M3.F32.PACK_AB_MERGE_C R208, R77, R76, RZ ;  /* 0x0000004c4dd0723e */ /* 0x000fe200048070ff */
[----:B------:R-:W-:-:S01]  /*3870*/  FFMA.FTZ R43, R43, UR40, -R89 ;  /* 0x000000282b2b7c23 */ /* 0x000fc20008010859 */
[----:B------:R-:W-:Y:S01]  /*3880*/  FADD.FTZ R66, R12, R67 ;  /* 0x000000430c427221 */ /* 0x000fe20000010000 */
[----:B------:R-:W-:-:S01]  /*3890*/  FFMA.FTZ R46, R46, UR40, -R89 ;  /* 0x000000282e2e7c23 */ /* 0x000fc20008010859 */
[----:B------:R-:W0:Y:S01]  /*38a0*/  MUFU.EX2 R48, R48 ;  /* 0x0000003000307308 */ /* 0x000e220000000800 */
        /* <DEDUP_REMOVED lines=16> */
[----:B0-----:R-:W-:-:S01]  /*39b0*/  FADD.FTZ R90, R48, R91 ;  /* 0x0000005b305a7221 */ /* 0x001fc20000010000 */
[----:B------:R-:W-:Y:S01]  /*39c0*/  FFMA.FTZ R88, R88, UR40, -R89 ;  /* 0x0000002858587c23 */ /* 0x000fe20008010859 */
[----:B------:R-:W-:Y:S01]  /*39d0*/  F2FP.SATFINITE.E4M3.F32.PACK_AB_MERGE_C R94, R95, R94, RZ ;  /* 0x0000005e5f5e723e */ /* 0x000fe200048070ff */
[--C-:B------:R-:W-:Y:S01]  /*39e0*/  IMAD.MOV.U32 R99, RZ, RZ, R119.reuse ;  /* 0x000000ffff637224 */ /* 0x100fe200078e0077 */
[----:B------:R-:W-:Y:S01]  /*39f0*/  F2FP.SATFINITE.E4M3.F32.PACK_AB_MERGE_C R206, R57, R56, R206 ;  /* 0x0000003839ce723e */ /* 0x000fe200048070ce */
[----:B------:R-:W-:Y:S01]  /*3a00*/  IMAD.MOV.U32 R98, RZ, RZ, R119 ;  /* 0x000000ffff627224 */ /* 0x000fe200078e0077 */
[----:B------:R-:W-:Y:S01]  /*3a10*/  F2FP.SATFINITE.E4M3.F32.PACK_AB_MERGE_C R208, R72, R61, R208 ;  /* 0x0000003d48d0723e */ /* 0x000fe200048070d0 */
[----:B------:R-:W0:Y:S01]  /*3a20*/  MUFU.EX2 R103, R103 ;  /* 0x0000006700677308 */ /* 0x000e220000000800 */
[----:B-1----:R-:W-:-:S01]  /*3a30*/  FADD.FTZ R3, R49, R90 ;  /* 0x0000005a31037221 */ /* 0x002fc20000010000 */
[----:B------:R-:W-:Y:S01]  /*3a40*/  F2FP.SATFINITE.E4M3.F32.PACK_AB_MERGE_C R201, R45, R10, R94 ;  /* 0x0000000a2dc9723e */ /* 0x000fe2000480705e */
[----:B------:R-:W-:-:S02]  /*3a50*/  IMAD.MOV.U32 R95, RZ, RZ, R119 ;  /* 0x000000ffff5f7224 */ /* 0x000fc400078e0077 */
[--C-:B------:R-:W-:Y:S02]  /*3a60*/  IMAD.MOV.U32 R94, RZ, RZ, R119.reuse ;  /* 0x000000ffff5e7224 */ /* 0x100fe400078e0077 */
[----:B------:R-:W-:Y:S01]  /*3a70*/  IMAD.MOV.U32 R91, RZ, RZ, R119 ;  /* 0x000000ffff5b7224 */ /* 0x000fe200078e0077 */
[----:B------:R-:W1:Y:S01]  /*3a80*/  MUFU.EX2 R52, R52 ;  /* 0x0000003400347308 */ /* 0x000e620000000800 */
[----:B--2---:R-:W-:-:S01]  /*3a90*/  FADD.FTZ R90, R102, R3 ;  /* 0x00000003665a7221 */ /* 0x004fc20000010000 */
[----:B------:R-:W-:Y:S01]  /*3aa0*/  FADD.FTZ R3, R13, R66 ;  /* 0x000000420d037221 */ /* 0x000fe20000010000 */
[--C-:B------:R-:W-:Y:S02]  /*3ab0*/  IMAD.MOV.U32 R89, RZ, RZ, R119.reuse ;  /* 0x000000ffff597224 */ /* 0x100fe400078e0077 */
[----:B------:R-:W-:Y:S02]  /*3ac0*/  IMAD.MOV.U32 R45, RZ, RZ, R119 ;  /* 0x000000ffff2d7224 */ /* 0x000fe400078e0077 */
[----:B------:R-:W-:-:S01]  /*3ad0*/  FADD.FTZ R66, R14, R3 ;  /* 0x000000030e427221 */ /* 0x000fc20000010000 */
[----:B------:R-:W2:Y:S01]  /*3ae0*/  MUFU.EX2 R53, R53 ;  /* 0x0000003500357308 */ /* 0x000ea20000000800 */
[----:B0-----:R-:W-:-:S02]  /*3af0*/  FADD.FTZ R67, R103, R90 ;  /* 0x0000005a67437221 */ /* 0x001fc40000010000 */
[----:B------:R-:W-:Y:S01]  /*3b00*/  FADD.FTZ R3, R15, R66 ;  /* 0x000000420f037221 */ /* 0x000fe20000010000 */
[----:B------:R-:W-:Y:S01]  /*3b10*/  F2FP.SATFINITE.E4M3.F32.PACK_AB_MERGE_C R102, R103, R102, RZ ;  /* 0x000000666766723e */ /* 0x000fe200048070ff */
[----:B------:R-:W-:Y:S02]  /*3b20*/  IMAD.MOV.U32 R103, RZ, RZ, R119 ;  /* 0x000000ffff677224 */ /* 0x000fe400078e0077 */
[----:B------:R-:W-:-:S01]  /*3b30*/  FADD.FTZ R66, R20, R3 ;  /* 0x0000000314427221 */ /* 0x000fc20000010000 */
[----:B------:R-:W-:Y:S01]  /*3b40*/  F2FP.SATFINITE.E4M3.F32.PACK_AB_MERGE_C R203, R49, R48, R102 ;  /* 0x0000003031cb723e */ /* 0x000fe20004807066 */
[----:B------:R-:W0:Y:S01]  /*3b50*/  MUFU.EX2 R78, R78 ;  /* 0x0000004e004e7308 */ /* 0x000e220000000800 */
[----:B-1----:R-:W-:-:S01]  /*3b60*/  FADD.FTZ R90, R52, R67 ;  /* 0x00000043345a7221 */ /* 0x002fc20000010000 */
[----:B------:R-:W-:Y:S01]  /*3b70*/  FADD.FTZ R3, R21, R66 ;  /* 0x0000004215037221 */ /* 0x000fe20000010000 */
[--C-:B------:R-:W-:Y:S02]  /*3b80*/  IMAD.MOV.U32 R102, RZ, RZ, R119.reuse ;  /* 0x000000ffff667224 */ /* 0x100fe400078e0077 */
[----:B------:R-:W-:-:S02]  /*3b90*/  IMAD.MOV.U32 R49, RZ, RZ, R119 ;  /* 0x000000ffff317224 */ /* 0x000fc400078e0077 */
[----:B------:R-:W-:-:S01]  /*3ba0*/  FADD.FTZ R66, R56, R3 ;  /* 0x0000000338427221 */ /* 0x000fc20000010000 */
[----:B------:R-:W-:Y:S01]  /*3bb0*/  IMAD.MOV.U32 R56, RZ, RZ, R119 ;  /* 0x000000ffff387224 */ /* 0x000fe200078e0077 */
[----:B------:R-:W1:Y:S01]  /*3bc0*/  MUFU.EX2 R79, R79 ;  /* 0x0000004f004f7308 */ /* 0x000e620000000800 */
[----:B--2---:R-:W-:-:S01]  /*3bd0*/  FADD.FTZ R67, R53, R90 ;  /* 0x0000005a35437221 */ /* 0x004fc20000010000 */
[----:B------:R-:W-:Y:S01]  /*3be0*/  FADD.FTZ R3, R57, R66 ;  /* 0x0000004239037221 */ /* 0x000fe20000010000 */
[--C-:B------:R-:W-:Y:S02]  /*3bf0*/  IMAD.MOV.U32 R57, RZ, RZ, R119.reuse ;  /* 0x000000ffff397224 */ /* 0x100fe400078e0077 */
[----:B------:R-:W-:Y:S02]  /*3c00*/  IMAD.MOV.U32 R48, RZ, RZ, R119 ;  /* 0x000000ffff307224 */ /* 0x000fe400078e0077 */
[----:B------:R-:W-:-:S01]  /*3c10*/  FADD.FTZ R66, R60, R3 ;  /* 0x000000033c427221 */ /* 0x000fc20000010000 */
[----:B------:R-:W-:Y:S01]  /*3c20*/  IMAD.MOV.U32 R60, RZ, RZ, R119 ;  /* 0x000000ffff3c7224 */ /* 0x000fe200078e0077 */
[----:B------:R-:W2:Y:S01]  /*3c30*/  MUFU.EX2 R74, R74 ;  /* 0x0000004a004a7308 */ /* 0x000ea20000000800 */
[----:B0-----:R-:W-:-:S01]  /*3c40*/  FADD.FTZ R90, R78, R67 ;  /* 0x000000434e5a7221 */ /* 0x001fc20000010000 */
[----:B------:R-:W-:Y:S01]  /*3c50*/  FADD.FTZ R66, R73, R66 ;  /* 0x0000004249427221 */ /* 0x000fe20000010000 */
[----:B------:R-:W-:-:S03]  /*3c60*/  IMAD.MOV.U32 R73, RZ, RZ, R119 ;  /* 0x000000ffff497224 */ /* 0x000fc600078e0077 */
[----:B------:R-:W-:Y:S01]  /*3c70*/  FADD.FTZ R9, R61, R66 ;  /* 0x000000423d097221 */ /* 0x000fe20000010000 */
[----:B------:R-:W-:Y:S01]  /*3c80*/  IMAD.MOV.U32 R66, RZ, RZ, R119 ;  /* 0x000000ffff427224 */ /* 0x000fe200078e0077 */
[----:B------:R-:W0:Y:S01]  /*3c90*/  MUFU.EX2 R75, R75 ;  /* 0x0000004b004b7308 */ /* 0x000e220000000800 */
[----:B-1----:R-:W-:-:S01]  /*3ca0*/  FADD.FTZ R67, R79, R90 ;  /* 0x0000005a4f437221 */ /* 0x002fc20000010000 */
[----:B------:R-:W-:Y:S01]  /*3cb0*/  FADD.FTZ R9, R72, R9 ;  /* 0x0000000948097221 */ /* 0x000fe20000010000 */
[----:B------:R-:W-:Y:S01]  /*3cc0*/  F2FP.SATFINITE.E4M3.F32.PACK_AB_MERGE_C R78, R79, R78, RZ ;  /* 0x0000004e4f4e723e */ /* 0x000fe200048070ff */
[--C-:B------:R-:W-:Y:S02]  /*3cd0*/  IMAD.MOV.U32 R79, RZ, RZ, R119.reuse ;  /* 0x000000ffff4f7224 */ /* 0x100fe400078e0077 */
[----:B------:R-:W-:Y:S01]  /*3ce0*/  IMAD.MOV.U32 R72, RZ, RZ, R119 ;  /* 0x000000ffff487224 */ /* 0x000fe200078e0077 */
[----:B------:R-:W-:Y:S01]  /*3cf0*/  F2FP.SATFINITE.E4M3.F32.PACK_AB_MERGE_C R205, R53, R52, R78 ;  /* 0x0000003435cd723e */ /* 0x000fe2000480704e */
[----:B------:R-:W1:Y:S01]  /*3d00*/  MUFU.EX2 R86, R86 ;  /* 0x0000005600567308 */ /* 0x000e620000000800 */
[----:B--2---:R-:W-:-:S01]  /*3d10*/  FADD.FTZ R90, R74, R67 ;  /* 0x000000434a5a7221 */ /* 0x004fc20000010000 */
[----:B------:R-:W-:-:S02]  /*3d20*/  IMAD.MOV.U32 R78, RZ, RZ, R119 ;  /* 0x000000ffff4e7224 */ /* 0x000fc400078e0077 */
[--C-:B------:R-:W-:Y:S02]  /*3d30*/  IMAD.MOV.U32 R61, RZ, RZ, R119.reuse ;  /* 0x000000ffff3d7224 */ /* 0x100fe400078e0077 */
[----:B------:R-:W-:Y:S02]  /*3d40*/  IMAD.MOV.U32 R53, RZ, RZ, R119 ;  /* 0x000000ffff357224 */ /* 0x000fe400078e0077 */
[----:B------:R-:W2:Y:S01]  /*3d50*/  MUFU.EX2 R87, R87 ;  /* 0x0000005700577308 */ /* 0x000ea20000000800 */
[----:B0-----:R-:W-:-:S01]  /*3d60*/  FADD.FTZ R67, R75, R90 ;  /* 0x0000005a4b437221 */ /* 0x001fc20000010000 */
[----:B------:R-:W-:-:S06]  /*3d70*/  IMAD.MOV.U32 R52, RZ, RZ, R119 ;  /* 0x000000ffff347224 */ /* 0x000fcc00078e0077 */
[----:B------:R-:W0:Y:S01]  /*3d80*/  MUFU.EX2 R58, R58 ;  /* 0x0000003a003a7308 */ /* 0x000e220000000800 */
[----:B-1----:R-:W-:-:S01]  /*3d90*/  FADD.FTZ R90, R86, R67 ;  /* 0x00000043565a7221 */ /* 0x002fc20000010000 */
[----:B------:R-:W-:-:S06]  /*3da0*/  IMAD.MOV.U32 R67, RZ, RZ, R119 ;  /* 0x000000ffff437224 */ /* 0x000fcc00078e0077 */
[----:B------:R-:W1:Y:S01]  /*3db0*/  MUFU.EX2 R59, R59 ;  /* 0x0000003b003b7308 */ /* 0x000e620000000800 */
[----:B--2---:R-:W-:-:S01]  /*3dc0*/  FADD.FTZ R3, R87, R90 ;  /* 0x0000005a57037221 */ /* 0x004fc20000010000 */
[----:B------:R-:W-:Y:S01]  /*3dd0*/  F2FP.SATFINITE.E4M3.F32.PACK_AB_MERGE_C R86, R87, R86, RZ ;  /* 0x000000565756723e */ /* 0x000fe200048070ff */
[--C-:B------:R-:W-:Y:S02]  /*3de0*/  IMAD.MOV.U32 R90, RZ, RZ, R119.reuse ;  /* 0x000000ffff5a7224 */ /* 0x100fe400078e0077 */
[--C-:B------:R-:W-:Y:S01]  /*3df0*/  IMAD.MOV.U32 R87, RZ, RZ, R119.reuse ;  /* 0x000000ffff577224 */ /* 0x100fe200078e0077 */
[----:B------:R-:W-:Y:S01]  /*3e00*/  F2FP.SATFINITE.E4M3.F32.PACK_AB_MERGE_C R207, R75, R74, R86 ;  /* 0x0000004a4bcf723e */ /* 0x000fe20004807056 */
[----:B------:R-:W-:Y:S01]  /*3e10*/  IMAD.MOV.U32 R86, RZ, RZ, R119 ;  /* 0x000000ffff567224 */ /* 0x000fe200078e0077 */
[----:B------:R-:W2:Y:S01]  /*3e20*/  MUFU.EX2 R82, R82 ;  /* 0x0000005200527308 */ /* 0x000ea20000000800 */
[----:B0-----:R-:W-:-:S01]  /*3e30*/  FADD.FTZ R6, R58, R3 ;  /* 0x000000033a067221 */ /* 0x001fc20000010000 */
[----:B------:R-:W-:-:S02]  /*3e40*/  IMAD.MOV.U32 R75, RZ, RZ, R119 ;  /* 0x000000ffff4b7224 */ /* 0x000fc400078e0077 */
[----:B------:R-:W-:-:S04]  /*3e50*/  IMAD.MOV.U32 R74, RZ, RZ, R119 ;  /* 0x000000ffff4a7224 */ /* 0x000fc800078e0077 */
[----:B------:R-:W0:Y:S01]  /*3e60*/  MUFU.EX2 R83, R83 ;  /* 0x0000005300537308 */ /* 0x000e220000000800 */
[----:B-1----:R-:W-:-:S01]  /*3e70*/  FADD.FTZ R3, R59, R6 ;  /* 0x000000063b037221 */ /* 0x002fc20000010000 */
[----:B------:R-:W-:Y:S01]  /*3e80*/  FADD.FTZ R6, R76, R9 ;  /* 0x000000094c067221 */ /* 0x000fe20000010000 */
[----:B------:R-:W-:-:S03]  /*3e90*/  IMAD.MOV.U32 R76, RZ, RZ, R119 ;  /* 0x000000ffff4c7224 */ /* 0x000fc600078e0077 */
[----:B------:R-:W-:Y:S02]  /*3ea0*/  FADD.FTZ R77, R77, R6 ;  /* 0x000000064d4d7221 */ /* 0x000fe40000010000 */
[----:B------:R-:W1:Y:S01]  /*3eb0*/  MUFU.EX2 R62, R62 ;  /* 0x0000003e003e7308 */ /* 0x000e620000000800 */
[----:B--2---:R-:W-:-:S01]  /*3ec0*/  FADD.FTZ R12, R82, R3 ;  /* 0x00000003520c7221 */ /* 0x004fc20000010000 */
[----:B------:R-:W-:Y:S01]  /*3ed0*/  FADD.FTZ R6, R64, R77 ;  /* 0x0000004d40067221 */ /* 0x000fe20000010000 */
[----:B------:R-:W-:-:S05]  /*3ee0*/  IMAD.MOV.U32 R77, RZ, RZ, R119 ;  /* 0x000000ffff4d7224 */ /* 0x000fca00078e0077 */
[----:B------:R-:W2:Y:S01]  /*3ef0*/  MUFU.EX2 R65, R65 ;  /* 0x0000004100417308 */ /* 0x000ea20000000800 */
[----:B0-----:R-:W-:-:S01]  /*3f00*/  FADD.FTZ R3, R83, R12 ;  /* 0x0000000c53037221 */ /* 0x001fc20000010000 */
[----:B------:R-:W-:Y:S01]  /*3f10*/  F2FP.SATFINITE.E4M3.F32.PACK_AB_MERGE_C R82, R83, R82, RZ ;  /* 0x000000525352723e */ /* 0x000fe200048070ff */
[----:B------:R-:W-:-:S03]  /*3f20*/  IMAD.MOV.U32 R83, RZ, RZ, R119 ;  /* 0x000000ffff537224 */ /* 0x000fc600078e0077 */
[----:B------:R-:W-:Y:S01]  /*3f30*/  F2FP.SATFINITE.E4M3.F32.PACK_AB_MERGE_C R209, R59, R58, R82 ;  /* 0x0000003a3bd1723e */ /* 0x000fe20004807052 */
[----:B------:R-:W-:Y:S01]  /*3f40*/  IMAD.MOV.U32 R82, RZ, RZ, R119 ;  /* 0x000000ffff527224 */ /* 0x000fe200078e0077 */
[----:B------:R-:W0:Y:S01]  /*3f50*/  MUFU.EX2 R63, R63 ;  /* 0x0000003f003f7308 */ /* 0x000e220000000800 */
[----:B-1----:R-:W-:-:S01]  /*3f60*/  FADD.FTZ R12, R62, R3 ;  /* 0x000000033e0c7221 */ /* 0x002fc20000010000 */
[--C-:B------:R-:W-:Y:S02]  /*3f70*/  IMAD.MOV.U32 R59, RZ, RZ, R119.reuse ;  /* 0x000000ffff3b7224 */ /* 0x100fe400078e0077 */
[----:B------:R-:W-:-:S04]  /*3f80*/  IMAD.MOV.U32 R58, RZ, RZ, R119 ;  /* 0x000000ffff3a7224 */ /* 0x000fc800078e0077 */
[----:B------:R-:W1:Y:S01]  /*3f90*/  MUFU.EX2 R70, R70 ;  /* 0x0000004600467308 */ /* 0x000e620000000800 */
[----:B--2---:R-:W-:-:S04]  /*3fa0*/  FADD.FTZ R3, R65, R6 ;  /* 0x0000000641037221 */ /* 0x004fc80000010000 */
[----:B------:R-:W-:-:S03]  /*3fb0*/  FADD.FTZ R6, R30, R3 ;  /* 0x000000031e067221 */ /* 0x000fc60000010000 */
[----:B------:R-:W2:Y:S01]  /*3fc0*/  MUFU.EX2 R69, R69 ;  /* 0x0000004500457308 */ /* 0x000ea20000000800 */
[----:B0-----:R-:W-:-:S07]  /*3fd0*/  FADD.FTZ R9, R63, R12 ;  /* 0x0000000c3f097221 */ /* 0x001fce0000010000 */
[----:B------:R-:W0:Y:S01]  /*3fe0*/  MUFU.EX2 R71, R71 ;  /* 0x0000004700477308 */ /* 0x000e220000000800 */
[----:B-1----:R-:W-:-:S07]  /*3ff0*/  FADD.FTZ R4, R70, R9 ;  /* 0x0000000946047221 */ /* 0x002fce0000010000 */
[----:B------:R-:W1:Y:S01]  /*4000*/  MUFU.EX2 R31, R31 ;  /* 0x0000001f001f7308 */ /* 0x000e620000000800 */
[----:B--2---:R-:W-:-:S01]  /*4010*/  FADD.FTZ R6, R69, R6 ;  /* 0x0000000645067221 */ /* 0x004fc20000010000 */
[----:B------:R-:W-:Y:S01]  /*4020*/  F2FP.SATFINITE.E4M3.F32.PACK_AB_MERGE_C R30, R69, R30, RZ ;  /* 0x0000001e451e723e */ /* 0x000fe200048070ff */
[----:B------:R-:W-:-:S03]  /*4030*/  IMAD.MOV.U32 R69, RZ, RZ, R119 ;  /* 0x000000ffff457224 */ /* 0x000fc600078e0077 */
[----:B------:R-:W-:Y:S01]  /*4040*/  F2FP.SATFINITE.E4M3.F32.PACK_AB_MERGE_C R210, R65, R64, R30 ;  /* 0x0000004041d2723e */ /* 0x000fe2000480701e */
[--C-:B------:R-:W-:Y:S01]  /*4050*/  IMAD.MOV.U32 R65, RZ, RZ, R119.reuse ;  /* 0x000000ffff417224 */ /* 0x100fe200078e0077 */
[----:B------:R-:W2:Y:S01]  /*4060*/  MUFU.EX2 R42, R42 ;  /* 0x0000002a002a7308 */ /* 0x000ea20000000800 */
[C---:B0-----:R-:W-:Y:S01]  /*4070*/  F2FP.SATFINITE.E4M3.F32.PACK_AB_MERGE_C R70, R71.reuse, R70, RZ ;  /* 0x000000464746723e */ /* 0x041fe200048070ff */
[----:B------:R-:W-:Y:S01]  /*4080*/  FADD.FTZ R71, R71, R4 ;  /* 0x0000000447477221 */ /* 0x000fe20000010000 */
[--C-:B------:R-:W-:Y:S02]  /*4090*/  IMAD.MOV.U32 R64, RZ, RZ, R119.reuse ;  /* 0x000000ffff407224 */ /* 0x100fe400078e0077 */
[----:B------:R-:W-:Y:S01]  /*40a0*/  F2FP.SATFINITE.E4M3.F32.PACK_AB_MERGE_C R211, R63, R62, R70 ;  /* 0x0000003e3fd3723e */ /* 0x000fe20004807046 */
[----:B------:R-:W-:Y:S02]  /*40b0*/  IMAD.MOV.U32 R70, RZ, RZ, R119 ;  /* 0x000000ffff467224 */ /* 0x000fe400078e0077 */
[----:B------:R-:W0:Y:S01]  /*40c0*/  MUFU.EX2 R43, R43 ;  /* 0x0000002b002b7308 */ /* 0x000e220000000800 */
[----:B-1----:R-:W-:-:S01]  /*40d0*/  FADD.FTZ R3, R31, R6 ;  /* 0x000000061f037221 */ /* 0x002fc20000010000 */
[----:B------:R-:W-:-:S02]  /*40e0*/  IMAD.MOV.U32 R63, RZ, RZ, R119 ;  /* 0x000000ffff3f7224 */ /* 0x000fc400078e0077 */
[----:B------:R-:W-:Y:S02]  /*40f0*/  IMAD.MOV.U32 R62, RZ, RZ, R119 ;  /* 0x000000ffff3e7224 */ /* 0x000fe400078e0077 */
[----:B------:R-:W-:Y:S01]  /*4100*/  FADD.FTZ R6, R34, R3 ;  /* 0x0000000322067221 */ /* 0x000fe20000010000 */
[----:B------:R-:W-:Y:S01]  /*4110*/  IMAD.MOV.U32 R30, RZ, RZ, R119 ;  /* 0x000000ffff1e7224 */ /* 0x000fe200078e0077 */
[----:B------:R-:W1:Y:S01]  /*4120*/  MUFU.EX2 R35, R35 ;  /* 0x0000002300237308 */ /* 0x000e620000000800 */
[----:B--2---:R-:W-:-:S01]  /*4130*/  FADD.FTZ R4, R42, R71 ;  /* 0x000000472a047221 */ /* 0x004fc20000010000 */
[----:B------:R-:W-:-:S06]  /*4140*/  IMAD.MOV.U32 R71, RZ, RZ, R119 ;  /* 0x000000ffff477224 */ /* 0x000fcc00078e0077 */
        /* <DEDUP_REMOVED lines=8> */
[----:B------:R-:W-:Y:S01]  /*41d0*/  F2FP.SATFINITE.E4M3.F32.PACK_AB_MERGE_C R35, R40, R35, RZ ;  /* 0x000000232823723e */ /* 0x000fe200048070ff */
[----:B------:R-:W-:-:S03]  /*41e0*/  IMAD.MOV.U32 R40, RZ, RZ, R119 ;  /* 0x000000ffff287224 */ /* 0x000fc600078e0077 */
[----:B------:R-:W-:Y:S01]  /*41f0*/  F2FP.SATFINITE.E4M3.F32.PACK_AB_MERGE_C R212, R34, R31, R35 ;  /* 0x0000001f22d4723e */ /* 0x000fe20004807023 */
[--C-:B------:R-:W-:Y:S01]  /*4200*/  IMAD.MOV.U32 R35, RZ, RZ, R119.reuse ;  /* 0x000000ffff237224 */ /* 0x100fe200078e0077 */
[----:B------:R-:W0:Y:S01]  /*4210*/  MUFU.EX2 R50, R50 ;  /* 0x0000003200327308 */ /* 0x000e220000000800 */
[C---:B-1----:R-:W-:Y:S01]  /*4220*/  F2FP.SATFINITE.E4M3.F32.PACK_AB_MERGE_C R46, R47.reuse, R46, RZ ;  /* 0x0000002e2f2e723e */ /* 0x042fe200048070ff */
[----:B------:R-:W-:Y:S01]  /*4230*/  FADD.FTZ R47, R47, R4 ;  /* 0x000000042f2f7221 */ /* 0x000fe20000010000 */
[--C-:B------:R-:W-:Y:S02]  /*4240*/  IMAD.MOV.U32 R34, RZ, RZ, R119.reuse ;  /* 0x000000ffff227224 */ /* 0x100fe400078e0077 */
[----:B------:R-:W-:Y:S01]  /*4250*/  F2FP.SATFINITE.E4M3.F32.PACK_AB_MERGE_C R213, R43, R42, R46 ;  /* 0x0000002a2bd5723e */ /* 0x000fe2000480702e */
[----:B------:R-:W-:Y:S02]  /*4260*/  IMAD.MOV.U32 R46, RZ, RZ, R119 ;  /* 0x000000ffff2e7224 */ /* 0x000fe400078e0077 */
        /* <DEDUP_REMOVED lines=9> */
[----:B-1----:R-:W-:-:S07]  /*4300*/  FADD.FTZ R4, R39, R4 ;  /* 0x0000000427047221 */ /* 0x002fce0000010000 */
[----:B------:R-:W1:Y:S01]  /*4310*/  MUFU.EX2 R54, R54 ;  /* 0x0000003600367308 */ /* 0x000e620000000800 */
[----:B--2---:R-:W-:-:S07]  /*4320*/  FADD.FTZ R7, R51, R6 ;  /* 0x0000000633077221 */ /* 0x004fce0000010000 */
[----:B------:R-:W2:Y:S01]  /*4330*/  MUFU.EX2 R55, R55 ;  /* 0x0000003700377308 */ /* 0x000ea20000000800 */
[----:B0-----:R-:W-:Y:S01]  /*4340*/  F2FP.SATFINITE.E4M3.F32.PACK_AB_MERGE_C R8, R44, R41, RZ ;  /* 0x000000292c08723e */ /* 0x001fe200048070ff */
[----:B------:R-:W-:-:S03]  /*4350*/  FADD.FTZ R41, R41, R4 ;  /* 0x0000000429297221 */ /* 0x000fc60000010000 */
[----:B------:R-:W-:Y:S01]  /*4360*/  F2FP.SATFINITE.E4M3.F32.PACK_AB_MERGE_C R214, R39, R38, R8 ;  /* 0x0000002627d6723e */ /* 0x000fe20004807008 */
[----:B------:R-:W-:-:S01]  /*4370*/  FADD.FTZ R41, R44, R41 ;  /* 0x000000292c297221 */ /* 0x000fc20000010000 */
[----:B------:R-:W-:Y:S01]  /*4380*/  IMAD.MOV.U32 R44, RZ, RZ, R119 ;  /* 0x000000ffff2c7224 */ /* 0x000fe200078e0077 */
[----:B------:R-:W-:Y:S01]  /*4390*/  MUFU.EX2 R28, R28 ;  /* 0x0000001c001c7308 */ /* 0x000fe20000000800 */
[----:B-1----:R-:W-:-:S01]  /*43a0*/  FADD.FTZ R4, R54, R7 ;  /* 0x0000000736047221 */ /* 0x002fc20000010000 */
[--C-:B------:R-:W-:Y:S02]  /*43b0*/  IMAD.MOV.U32 R39, RZ, RZ, R119.reuse ;  /* 0x000000ffff277224 */ /* 0x100fe400078e0077 */
[----:B------:R-:W-:-:S04]  /*43c0*/  IMAD.MOV.U32 R38, RZ, RZ, R119 ;  /* 0x000000ffff267224 */ /* 0x000fc800078e0077 */
[----:B------:R-:W0:Y:S01]  /*43d0*/  MUFU.EX2 R29, R29 ;  /* 0x0000001d001d7308 */ /* 0x000e220000000800 */
[C---:B--2---:R-:W-:Y:S01]  /*43e0*/  F2FP.SATFINITE.E4M3.F32.PACK_AB_MERGE_C R54, R55.reuse, R54, RZ ;  /* 0x000000363736723e */ /* 0x044fe200048070ff */
[----:B------:R-:W-:-:S03]  /*43f0*/  FADD.FTZ R55, R55, R4 ;  /* 0x0000000437377221 */ /* 0x000fc60000010000 */
[----:B------:R-:W-:Y:S01]  /*4400*/  F2FP.SATFINITE.E4M3.F32.PACK_AB_MERGE_C R215, R51, R50, R54 ;  /* 0x0000003233d7723e */ /* 0x000fe20004807036 */
[--C-:B------:R-:W-:Y:S02]  /*4410*/  IMAD.MOV.U32 R54, RZ, RZ, R119.reuse ;  /* 0x000000ffff367224 */ /* 0x100fe400078e0077 */
[----:B------:R-:W1:Y:S01]  /*4420*/  MUFU.EX2 R24, R24 ;  /* 0x0000001800187308 */ /* 0x000e620000000800 */
[--C-:B------:R-:W-:Y:S02]  /*4430*/  IMAD.MOV.U32 R51, RZ, RZ, R119.reuse ;  /* 0x000000ffff337224 */ /* 0x100fe400078e0077 */
[----:B------:R-:W-:-:S05]  /*4440*/  IMAD.MOV.U32 R50, RZ, RZ, R119 ;  /* 0x000000ffff327224 */ /* 0x000fca00078e0077 */
[----:B------:R-:W2:Y:S01]  /*4450*/  MUFU.EX2 R26, R26 ;  /* 0x0000001a001a7308 */ /* 0x000ea20000000800 */
[----:B0-----:R-:W-:-:S07]  /*4460*/  F2FP.SATFINITE.E4M3.F32.PACK_AB_MERGE_C R7, R29, R28, RZ ;  /* 0x0000001c1d07723e */ /* 0x001fce00048070ff */
[----:B------:R-:W0:Y:S01]  /*4470*/  MUFU.EX2 R25, R25 ;  /* 0x0000001900197308 */ /* 0x000e220000000800 */
[----:B-1----:R-:W-:-:S01]  /*4480*/  FADD.FTZ R4, R24, R41 ;  /* 0x0000002918047221 */ /* 0x002fc20000010000 */
[----:B------:R-:W-:-:S06]  /*4490*/  IMAD.MOV.U32 R41, RZ, RZ, R119 ;  /* 0x000000ffff297224 */ /* 0x000fcc00078e0077 */
[----:B------:R-:W1:Y:S01]  /*44a0*/  MUFU.EX2 R27, R27 ;  /* 0x0000001b001b7308 */ /* 0x000e620000000800 */
[----:B--2---:R-:W-:-:S01]  /*44b0*/  FADD.FTZ R6, R26, R55 ;  /* 0x000000371a067221 */ /* 0x004fc20000010000 */
[----:B------:R-:W-:-:S06]  /*44c0*/  IMAD.MOV.U32 R55, RZ, RZ, R119 ;  /* 0x000000ffff377224 */ /* 0x000fcc00078e0077 */
[----:B------:R-:W2:Y:S01]  /*44d0*/  MUFU.EX2 R68, R68 ;  /* 0x0000004400447308 */ /* 0x000ea20000000800 */
[C---:B0-----:R-:W-:Y:S01]  /*44e0*/  F2FP.SATFINITE.E4M3.F32.PACK_AB_MERGE_C R216, R25.reuse, R24, R7 ;  /* 0x0000001819d8723e */ /* 0x041fe20004807007 */
[----:B------:R-:W-:Y:S01]  /*44f0*/  FADD.FTZ R25, R25, R4 ;  /* 0x0000000419197221 */ /* 0x000fe20000010000 */
[----:B------:R-:W-:-:S03]  /*4500*/  IMAD.MOV.U32 R24, RZ, RZ, R119 ;  /* 0x000000ffff187224 */ /* 0x000fc600078e0077 */
[----:B------:R-:W-:Y:S01]  /*4510*/  FADD.FTZ R28, R28, R25 ;  /* 0x000000191c1c7221 */ /* 0x000fe20000010000 */
[----:B------:R-:W-:Y:S01]  /*4520*/  IMAD.MOV.U32 R25, RZ, RZ, R119 ;  /* 0x000000ffff197224 */ /* 0x000fe200078e0077 */
[----:B------:R0:W3:Y:S01]  /*4530*/  MUFU.EX2 R3, R80 ;  /* 0x0000005000037308 */ /* 0x0000e20000000800 */
[----:B-1----:R-:W-:-:S01]  /*4540*/  FADD.FTZ R7, R27, R6 ;  /* 0x000000061b077221 */ /* 0x002fc20000010000 */
[----:B------:R-:W-:Y:S01]  /*4550*/  FADD.FTZ R29, R29, R28 ;  /* 0x0000001c1d1d7221 */ /* 0x000fe20000010000 */
[----:B------:R-:W-:-:S05]  /*4560*/  IMAD.MOV.U32 R28, RZ, RZ, R119 ;  /* 0x000000ffff1c7224 */ /* 0x000fca00078e0077 */
[----:B------:R-:W-:Y:S01]  /*4570*/  MUFU.EX2 R36, R36 ;  /* 0x0000002400247308 */ /* 0x000fe20000000800 */
[----:B--2---:R-:W-:-:S01]  /*4580*/  FADD.FTZ R4, R68, R7 ;  /* 0x0000000744047221 */ /* 0x004fc20000010000 */
[----:B0-----:R-:W-:-:S06]  /*4590*/  IMAD.MOV.U32 R80, RZ, RZ, R119 ;  /* 0x000000ffff507224 */ /* 0x001fcc00078e0077 */
[----:B------:R-:W0:Y:S01]  /*45a0*/  MUFU.EX2 R37, R37 ;  /* 0x0000002500257308 */ /* 0x000e220000000800 */
[----:B---3--:R-:W-:-:S01]  /*45b0*/  FADD.FTZ R4, R3, R4 ;  /* 0x0000000403047221 */ /* 0x008fc20000010000 */
[----:B------:R-:W-:-:S04]  /*45c0*/  F2FP.SATFINITE.E4M3.F32.PACK_AB_MERGE_C R68, R3, R68, RZ ;  /* 0x000000440344723e */ /* 0x000fc800048070ff */
[----:B------:R-:W-:Y:S01]  /*45d0*/  F2FP.SATFINITE.E4M3.F32.PACK_AB_MERGE_C R217, R27, R26, R68 ;  /* 0x0000001a1bd9723e */ /* 0x000fe20004807044 */
[--C-:B------:R-:W-:Y:S01]  /*45e0*/  IMAD.MOV.U32 R68, RZ, RZ, R119.reuse ;  /* 0x000000ffff447224 */ /* 0x100fe200078e0077 */
        /* <DEDUP_REMOVED lines=9> */
[----:B--2---:R-:W-:-:S07]  /*4680*/  FADD.FTZ R3, R81, R4 ;  /* 0x0000000451037221 */ /* 0x004fce0000010000 */
[----:B------:R-:W2:Y:S01]  /*4690*/  MUFU.EX2 R85, R85 ;  /* 0x0000005500557308 */ /* 0x000ea20000000800 */
[C---:B0-----:R-:W-:Y:S01]  /*46a0*/  F2FP.SATFINITE.E4M3.F32.PACK_AB_MERGE_C R218, R33.reuse, R32, R7 ;  /* 0x0000002021da723e */ /* 0x041fe20004807007 */
[----:B------:R-:W-:Y:S01]  /*46b0*/  FADD.FTZ R33, R33, R6 ;  /* 0x0000000621217221 */ /* 0x000fe20000010000 */
[----:B------:R-:W-:-:S03]  /*46c0*/  IMAD.MOV.U32 R32, RZ, RZ, R119 ;  /* 0x000000ffff207224 */ /* 0x000fc600078e0077 */
[----:B------:R-:W-:Y:S01]  /*46d0*/  FADD.FTZ R36, R36, R33 ;  /* 0x0000002124247221 */ /* 0x000fe20000010000 */
[----:B------:R-:W-:Y:S01]  /*46e0*/  IMAD.MOV.U32 R33, RZ, RZ, R119 ;  /* 0x000000ffff217224 */ /* 0x000fe200078e0077 */
[----:B------:R-:W0:Y:S01]  /*46f0*/  MUFU.EX2 R88, R88 ;  /* 0x0000005800587308 */ /* 0x000e220000000800 */
[----:B-1----:R-:W-:-:S04]  /*4700*/  FADD.FTZ R4, R84, R3 ;  /* 0x0000000354047221 */ /* 0x002fc80000010000 */
[----:B--2---:R-:W-:Y:S01]  /*4710*/  FADD.FTZ R3, R85, R4 ;  /* 0x0000000455037221 */ /* 0x004fe20000010000 */
[----:B------:R-:W-:-:S01]  /*4720*/  FADD.FTZ R4, R37, R36 ;  /* 0x0000002425047221 */ /* 0x000fc20000010000 */
[--C-:B------:R-:W-:Y:S02]  /*4730*/  IMAD.MOV.U32 R37, RZ, RZ, R119.reuse ;  /* 0x000000ffff257224 */ /* 0x100fe400078e0077 */
[----:B------:R-:W-:Y:S01]  /*4740*/  IMAD.MOV.U32 R36, RZ, RZ, R119 ;  /* 0x000000ffff247224 */ /* 0x000fe200078e0077 */
[C---:B0-----:R-:W-:Y:S01]  /*4750*/  F2FP.SATFINITE.E4M3.F32.PACK_AB_MERGE_C R6, R88.reuse, R85, RZ ;  /* 0x000000555806723e */ /* 0x041fe200048070ff */
[----:B------:R-:W-:-:S01]  /*4760*/  FADD.FTZ R3, R88, R3 ;  /* 0x0000000358037221 */ /* 0x000fc20000010000 */
[--C-:B------:R-:W-:Y:S02]  /*4770*/  IMAD.MOV.U32 R88, RZ, RZ, R119.reuse ;  /* 0x000000ffff587224 */ /* 0x100fe400078e0077 */
[----:B------:R-:W-:Y:S01]  /*4780*/  F2FP.SATFINITE.E4M3.F32.PACK_AB_MERGE_C R219, R84, R81, R6 ;  /* 0x0000005154db723e */ /* 0x000fe20004807006 */
[----:B------:R-:W-:-:S02]  /*4790*/  IMAD.MOV.U32 R85, RZ, RZ, R119 ;  /* 0x000000ffff557224 */ /* 0x000fc400078e0077 */
[--C-:B------:R-:W-:Y:S02]  /*47a0*/  IMAD.MOV.U32 R84, RZ, RZ, R119.reuse ;  /* 0x000000ffff547224 */ /* 0x100fe400078e0077 */
[----:B------:R-:W-:Y:S01]  /*47b0*/  IMAD.MOV.U32 R81, RZ, RZ, R119 ;  /* 0x000000ffff517224 */ /* 0x000fe200078e0077 */
[----:B------:R-:W-:Y:S06]  /*47c0*/  @!P1 BRA `(.L_x_3644) ;  /* 0x0000003000709947 */ /* 0x000fec0003800000 */
[----:B------:R-:W-:Y:S01]  /*47d0*/  IMAD.MOV.U32 R6, RZ, RZ, R5 ;  /* 0x000000ffff067224 */ /* 0x000fe200078e0005 */
[----:B------:R-:W-:Y:S01]  /*47e0*/  CS2R R118, SRZ ;  /* 0x0000000000767805 */ /* 0x000fe2000001ff00 */
[----:B------:R-:W-:Y:S01]  /*47f0*/  IMAD.MOV.U32 R7, RZ, RZ, R0 ;  /* 0x000000ffff077224 */ /* 0x000fe200078e0000 */
        /* <DEDUP_REMOVED lines=47> */
[----:B------:R-:W-:Y:S01]  /*4af0*/  UIADD3 UR52, UR49, -0x2, URZ ;  /* 0xfffffffe31347890 */ /* 0x000fe2000fffe03f */
[----:B------:R-:W-:-:S02]  /*4b00*/  UMOV UR53, UR45 ;  /* 0x0000002d00357c82 */ /* 0x000fc40008000000 */
[----:B------:R-:W-:-:S09]  /*4b10*/  UMOV UR49, UR44 ;  /* 0x0000002c00317c82 */ /* 0x000fd20008000000 */
.L_x_3655:
[----:B------:R-:W-:Y:S01]  /*4b20*/  ISETP.NE.AND P2, PT, RZ, UR38, PT ;  /* 0x00000026ff007c0c */ /* 0x000fe2000bf45270 */
[----:B------:R-:W-:-:S04]  /*4b30*/  UISETP.NE.AND UP0, UPT, UR49, 0x1, UPT ;  /* 0x000000013100788c */ /* 0x000fc8000bf05270 */
[----:B------:R-:W-:-:S04]  /*4b40*/  USEL UR45, URZ, 0x1, UP0 ;  /* 0x000000013f2d7887 */ /* 0x000fc80008000000 */
[----:B------:R-:W-:-:S04]  /*4b50*/  ULOP3.LUT UR45, UR53, UR45, URZ, 0x3c, !UPT ;  /* 0x0000002d352d7292 */ /* 0x000fc8000f8e3c3f */
[----:B------:R-:W-:Y:S08]  /*4b60*/  @P2 BRA `(.L_x_3645) ;  /* 0x0000000000382947 */ /* 0x000ff00003800000 */
[----:B------:R-:W-:Y:S05]  /*4b70*/  @!P0 BRA `(.L_x_3646) ;  /* 0x0000000000048947 */ /* 0x000fea0003800000 */
[----:B------:R-:W-:Y:S01]  /*4b80*/  BPT.TRAP 0x1 ;  /* 0x000000040000795c */ /* 0x000fe20000300000 */
.L_x_3646:
[----:B------:R-:W-:Y:S01]  /*4b90*/  UIADD3 UR6, UR49, 0x1, URZ ;  /* 0x0000000131067890 */ /* 0x000fe2000fffe03f */
[----:B------:R-:W-:-:S03]  /*4ba0*/  IMAD.U32 R0, RZ, RZ, UR45 ;  /* 0x0000002dff007e24 */ /* 0x000fc6000f8e00ff */
[----:B------:R-:W-:Y:S02]  /*4bb0*/  UISETP.NE.AND UP0, UPT, UR6, 0x2, UPT ;  /* 0x000000020600788c */ /* 0x000fe4000bf05270 */
[----:B------:R-:W-:Y:S02]  /*4bc0*/  SHF.L.U32 R0, R0, 0x1f, RZ ;  /* 0x0000001f00007819 */ /* 0x000fe400000006ff */
[----:B------:R-:W-:-:S04]  /*4bd0*/  USEL UR6, UR6, URZ, UP0 ;  /* 0x0000003f06067287 */ /* 0x000fc80008000000 */
[----:B------:R-:W-:-:S09]  /*4be0*/  ULEA UR6, UR6, UR39, 0x3 ;  /* 0x0000002706067291 */ /* 0x000fd2000f8e183f */
[----:B------:R0:W1:Y:S01]  /*4bf0*/  SYNCS.PHASECHK.TRANS64.TRYWAIT P1, [UR6+0x33430], R0 ;  /* 0x03343000ff0075a7 */ /* 0x0000620008020146 */
[----:B------:R-:W-:Y:S05]  /*4c00*/  @!P0 BRA `(.L_x_3647) ;  /* 0x0000000000048947 */ /* 0x000fea0003800000 */
[----:B------:R-:W-:Y:S01]  /*4c10*/  BPT.TRAP 0x1 ;  /* 0x000000040000795c */ /* 0x000fe20000300000 */
.L_x_3647:
[----:B-1----:R-:W-:Y:S05]  /*4c20*/  @P1 BRA `(.L_x_3645) ;  /* 0x0000000000081947 */ /* 0x002fea0003800000 */
[----:B------:R-:W1:Y:S02]  /*4c30*/  SYNCS.PHASECHK.TRANS64.TRYWAIT P1, [UR6+0x33430], R0 ;  /* 0x03343000ff0075a7 */ /* 0x000e640008020146 */
[----:B-1----:R-:W-:Y:S05]  /*4c40*/  @!P1 BRA `(.L_x_3648) ;  /* 0x000000b400209947 */ /* 0x002fea0003800000 */
.L_x_3645:
[----:B01----:R-:W-:Y:S01]  /*4c50*/  VIADD R0, R23, 0x8 ;  /* 0x0000000817007836 */ /* 0x003fe20000000000 */
[----:B------:R-:W-:Y:S01]  /*4c60*/  UIADD3 UR44, UR49, 0x1, URZ ;  /* 0x00000001312c7890 */ /* 0x000fe2000fffe03f */
[----:B------:R-:W-:Y:S01]  /*4c70*/  UMOV UR27, 0x80000020 ;  /* 0x80000020001b7882 */ /* 0x000fe20000000000 */
[----:B------:R-:W-:Y:S02]  /*4c80*/  UMOV UR28, UR24 ;  /* 0x00000018001c7c82 */ /* 0x000fe40008000000 */
[----:B------:R0:W-:Y:S01]  /*4c90*/  BAR.SYNC.DEFER_BLOCKING R0, 0x100 ;  /* 0x000400000000751d */ /* 0x0001e20000010000 */
[----:B------:R-:W-:-:S04]  /*4ca0*/  UISETP.NE.AND UP0, UPT, UR44, 0x2, UPT ;  /* 0x000000022c00788c */ /* 0x000fc8000bf05270 */
[----:B------:R-:W-:Y:S01]  /*4cb0*/  USEL UR44, UR44, URZ, UP0 ;  /* 0x0000003f2c2c7287 */ /* 0x000fe20008000000 */
[----:B------:R-:W-:Y:S01]  /*4cc0*/  UMOV UR29, UR25 ;  /* 0x00000019001d7c82 */ /* 0x000fe20008000000 */
[----:B------:R-:W-:Y:S02]  /*4cd0*/  UMOV UR31, 0x80000020 ;  /* 0x80000020001f7882 */ /* 0x000fe40000000000 */
[----:B------:R-:W-:Y:S01]  /*4ce0*/  UIMAD UR54, UR44, 0x780, UR48 ;  /* 0x000007802c3678a4 */ /* 0x000fe2000f8e0230 */
[----:B------:R-:W-:Y:S01]  /*4cf0*/  UMOV UR32, UR24 ;  /* 0x0000001800207c82 */ /* 0x000fe20008000000 */
[----:B------:R-:W-:Y:S02]  /*4d00*/  UMOV UR33, UR25 ;  /* 0x0000001900217c82 */ /* 0x000fe40008000000 */
[----:B------:R-:W-:Y:S02]  /*4d10*/  UIADD3 UR30, UR54, 0x80, URZ ;  /* 0x00000080361e7890 */ /* 0x000fe4000fffe03f */
[----:B------:R-:W-:-:S02]  /*4d20*/  UIADD3 UR34, UR54, 0x100, URZ ;  /* 0x0000010036227890 */ /* 0x000fc4000fffe03f */
[----:B------:R-:W-:Y:S01]  /*4d30*/  UMOV UR26, UR54 ;  /* 0x00000036001a7c82 */ /* 0x000fe20008000000 */
[----:B------:R-:W-:Y:S01]  /*4d40*/  UMOV UR35, 0x80000020 ;  /* 0x8000002000237882 */ /* 0x000fe20000000000 */
[----:B------:R-:W-:Y:S01]  /*4d50*/  UIADD3 UR6, UR54, 0x200, URZ ;  /* 0x0000020036067890 */ /* 0x000fe2000fffe03f */
[----:B------:R-:W-:Y:S01]  /*4d60*/  UMOV UR7, 0x80000020 ;  /* 0x8000002000077882 */ /* 0x000fe20000000000 */
[----:B------:R-:W-:Y:S01]  /*4d70*/  UIADD3 UR10, UR54, 0x202, URZ ;  /* 0x00000202360a7890 */ /* 0x000fe2000fffe03f */
[----:B------:R-:W-:Y:S01]  /*4d80*/  WARPGROUP.ARRIVE ;  /* 0x00000000000079c5 */ /* 0x000fe20000000000 */
[----:B------:R-:W-:Y:S01]  /*4d90*/  UMOV UR11, 0x80000020 ;  /* 0x80000020000b7882 */ /* 0x000fe20000000000 */
[----:B------:R-:W-:Y:S01]  /*4da0*/  UIADD3 UR14, UR54, 0x282, URZ ;  /* 0x00000282360e7890 */ /* 0x000fe2000fffe03f */
[----:B------:R-:W-:Y:S01]  /*4db0*/  UMOV UR15, 0x80000020 ;  /* 0x80000020000f7882 */ /* 0x000fe20000000000 */
[----:B------:R-:W-:Y:S02]  /*4dc0*/  UIADD3 UR18, UR54, 0x500, URZ ;  /* 0x0000050036127890 */ /* 0x000fe4000fffe03f */
[----:B------:R-:W-:Y:S01]  /*4dd0*/  QGMMA.64x32x32.F32.E4M3.E4M3 R184, gdesc[UR24], RZ, !UPT, gsb0 ;  /* 0x0060000018b879f3 */ /* 0x000fe2000c0008ff */
[----:B------:R-:W-:Y:S01]  /*4de0*/  UIADD3 UR26, UR54, 0x180, URZ ;  /* 0x00000180361a7890 */ /* 0x000fe2000fffe03f */
[----:B------:R-:W-:Y:S01]  /*4df0*/  UMOV UR27, 0x80000020 ;  /* 0x80000020001b7882 */ /* 0x000fe20000000000 */
[----:B------:R-:W-:Y:S01]  /*4e00*/  UMOV UR19, 0x80000020 ;  /* 0x8000002000137882 */ /* 0x000fe20000000000 */
[----:B------:R-:W-:Y:S01]  /*4e10*/  UIADD3 UR22, UR54, 0x502, URZ ;  /* 0x0000050236167890 */ /* 0x000fe2000fffe03f */
[----:B------:R-:W-:Y:S01]  /*4e20*/  UMOV UR23, 0x80000020 ;  /* 0x8000002000177882 */ /* 0x000fe20000000000 */
[----:B------:R-:W-:-:S02]  /*4e30*/  WARPGROUP.DEPBAR.LE gsb0, 0x0 ;  /* 0x00008000000079c5 */ /* 0x000fc40000010000 */
[----:B------:R-:W-:-:S06]  /*4e40*/  WARPGROUP.ARRIVE ;  /* 0x00000000000079c5 */ /* 0x000fcc0000000000 */
[----:B------:R-:W-:Y:S01]  /*4e50*/  QGMMA.64x32x32.F32.E4M3.E4M3 R168, gdesc[UR28], RZ, !UPT, gsb0 ;  /* 0x006000001ca879f3 */ /* 0x000fe2000c0008ff */
[----:B------:R-:W-:Y:S01]  /*4e60*/  UIADD3 UR30, UR54, 0x82, URZ ;  /* 0x00000082361e7890 */ /* 0x000fe2000fffe03f */
[----:B------:R-:W-:Y:S01]  /*4e70*/  UMOV UR28, UR4 ;  /* 0x00000004001c7c82 */ /* 0x000fe20008000000 */
[----:B------:R-:W-:Y:S01]  /*4e80*/  UMOV UR29, UR5 ;  /* 0x00000005001d7c82 */ /* 0x000fe20008000000 */
[----:B------:R-:W-:Y:S01]  /*4e90*/  UMOV UR31, 0x80000020 ;  /* 0x80000020001f7882 */ /* 0x000fe20000000000 */
[----:B------:R-:W-:Y:S02]  /*4ea0*/  WARPGROUP.DEPBAR.LE gsb0, 0x0 ;  /* 0x00008000000079c5 */ /* 0x000fe40000010000 */
        /* <DEDUP_REMOVED lines=18> */
[----:B------:R-:W-:Y:S01]  /*4fd0*/  UIADD3 UR6, UR54, 0x182, URZ ;  /* 0x0000018236067890 */ /* 0x000fe2000fffe03f */
[----:B------:R-:W-:Y:S01]  /*4fe0*/  UMOV UR7, 0x80000020 ;  /* 0x8000002000077882 */ /* 0x000fe20000000000 */
[----:B------:R-:W-:Y:S02]  /*4ff0*/  WARPGROUP.DEPBAR.LE gsb0, 0x0 ;  /* 0x00008000000079c5 */ /* 0x000fe40000010000 */
[----:B------:R-:W-:-:S06]  /*5000*/  WARPGROUP.ARRIVE ;  /* 0x00000000000079c5 */ /* 0x000fcc0000000000 */
[----:B------:R-:W-:Y:S01]  /*5010*/  QGMMA.64x32x32.F32.E4M3.E4M3 R168, gdesc[UR28], R168, gsb0 ;  /* 0x006000001ca879f3 */ /* 0x000fe200080008a8 */
[----:B------:R-:W-:Y:S01]  /*5020*/  UIADD3 UR30, UR54, 0x300, URZ ;  /* 0x00000300361e7890 */ /* 0x000fe2000fffe03f */
[----:B------:R-:W-:Y:S01]  /*5030*/  UMOV UR28, UR8 ;  /* 0x00000008001c7c82 */ /* 0x000fe20008000000 */
[----:B------:R-:W-:Y:S01]  /*5040*/  UMOV UR29, UR9 ;  /* 0x00000009001d7c82 */ /* 0x000fe20008000000 */
        /* <DEDUP_REMOVED lines=106> */
[----:B------:R-:W-:Y:S01]  /*56f0*/  UIADD3 UR54, UR54, 0x702, URZ ;  /* 0x0000070236367890 */ /* 0x000fe2000fffe03f */
[----:B------:R-:W-:Y:S02]  /*5700*/  WARPGROUP.DEPBAR.LE gsb0, 0x0 ;  /* 0x00008000000079c5 */ /* 0x000fe40000010000 */
[----:B------:R-:W-:-:S06]  /*5710*/  WARPGROUP.ARRIVE ;  /* 0x00000000000079c5 */ /* 0x000fcc0000000000 */
[----:B------:R-:W-:Y:S03]  /*5720*/  QGMMA.64x32x32.F32.E4M3.E4M3 R168, gdesc[UR28], R168, gsb0 ;  /* 0x006000001ca879f3 */ /* 0x000fe600080008a8 */
        /* <DEDUP_REMOVED lines=12> */
[----:B0-----:R-:W-:Y:S05]  /*57f0*/  @P2 BRA `(.L_x_3649) ;  /* 0x00000000002c2947 */ /* 0x001fea0003800000 */
[----:B------:R-:W-:Y:S05]  /*5800*/  @!P0 BRA `(.L_x_3650) ;  /* 0x0000000000048947 */ /* 0x000fea0003800000 */
[----:B------:R-:W-:Y:S01]  /*5810*/  BPT.TRAP 0x1 ;  /* 0x000000040000795c */ /* 0x000fe20000300000 */
.L_x_3650:
[----:B------:R-:W-:Y:S01]  /*5820*/  ULEA UR6, UR49, UR39, 0x3 ;  /* 0x0000002731067291 */ /* 0x000fe2000f8e183f */
[----:B------:R-:W-:-:S05]  /*5830*/  IMAD.U32 R0, RZ, RZ, UR53 ;  /* 0x00000035ff007e24 */ /* 0x000fca000f8e00ff */
[----:B------:R-:W-:-:S04]  /*5840*/  SHF.L.U32 R0, R0, 0x1f, RZ ;  /* 0x0000001f00007819 */ /* 0x000fc800000006ff */
[----:B------:R0:W1:Y:S01]  /*5850*/  SYNCS.PHASECHK.TRANS64.TRYWAIT P1, [UR6+0x33450], R0 ;  /* 0x03345000ff0075a7 */ /* 0x0000620008020146 */
[----:B------:R-:W-:Y:S05]  /*5860*/  @!P0 BRA `(.L_x_3651) ;  /* 0x0000000000048947 */ /* 0x000fea0003800000 */
[----:B------:R-:W-:Y:S01]  /*5870*/  BPT.TRAP 0x1 ;  /* 0x000000040000795c */ /* 0x000fe20000300000 */
.L_x_3651:
[----:B-1----:R-:W-:Y:S05]  /*5880*/  @P1 BRA `(.L_x_3649) ;  /* 0x0000000000081947 */ /* 0x002fea0003800000 */
[----:B------:R-:W1:Y:S02]  /*5890*/  SYNCS.PHASECHK.TRANS64.TRYWAIT P1, [UR6+0x33450], R0 ;  /* 0x03345000ff0075a7 */ /* 0x000e640008020146 */
[----:B-1----:R-:W-:Y:S05]  /*58a0*/  @!P1 BRA `(.L_x_3652) ;  /* 0x000000a800209947 */ /* 0x002fea0003800000 */
.L_x_3649:
[----:B------:R-:W-:Y:S01]  /*58b0*/  UIADD3 UR6, UR39, 0x200, URZ ;  /* 0x0000020027067890 */ /* 0x000fe2000fffe03f */
[----:B------:R-:W-:Y:S01]  /*58c0*/  WARPGROUP.ARRIVE ;  /* 0x00000000000079c5 */ /* 0x000fe20000000000 */
[----:B------:R-:W-:Y:S01]  /*58d0*/  UMOV UR7, 0xc0000010 ;  /* 0xc000001000077882 */ /* 0x000fe20000000000 */
[----:B01----:R-:W-:Y:S01]  /*58e0*/  IADD3 R0, -R23, 0xb, RZ ;  /* 0x0000000b17007810 */ /* 0x003fe20007ffe1ff */
[----:B------:R-:W-:-:S04]  /*58f0*/  USHF.R.U32.HI UR6, URZ, 0x4, UR6 ;  /* 0x000000043f067899 */ /* 0x000fc80008011606 */
[----:B------:R-:W-:-:S04]  /*5900*/  ULOP3.LUT UR6, UR6, 0x3fff, URZ, 0xc0, !UPT ;  /* 0x00003fff06067892 */ /* 0x000fc8000f8ec03f */
[----:B------:R-:W-:-:S04]  /*5910*/  ULOP3.LUT UR6, UR6, 0x10000, URZ, 0xfc, !UPT ;  /* 0x0001000006067892 */ /* 0x000fc8000f8efc3f */
[----:B------:R-:W-:-:S07]  /*5920*/  UIMAD UR10, UR49, 0x780, UR6 ;  /* 0x00000780310a78a4 */ /* 0x000fce000f8e0206 */
[----:B------:R-:W-:Y:S02]  /*5930*/  UMOV UR6, UR10 ;  /* 0x0000000a00067c82 */ /* 0x000fe40008000000 */
[----:B------:R-:W-:Y:S01]  /*5940*/  QGMMA.64x192x32.F32.E4M3.E4M3 R24, R200, gdesc[UR4], R24, gsb0 ;  /* 0x02e00004c8187df3 */ /* 0x000fe20008000818 */
[----:B------:R-:W-:Y:S01]  /*5950*/  UIADD3 UR6, UR10, 0x180, URZ ;  /* 0x000001800a067890 */ /* 0x000fe2000fffe03f */
[----:B------:R-:W-:Y:S01]  /*5960*/  UMOV UR7, 0xc0000010 ;  /* 0xc000001000077882 */ /* 0x000fe20000000000 */
[----:B------:R-:W-:Y:S02]  /*5970*/  WARPGROUP.DEPBAR.LE gsb0, 0x0 ;  /* 0x00008000000079c5 */ /* 0x000fe40000010000 */
[----:B------:R-:W-:-:S15]  /*5980*/  WARPGROUP.ARRIVE ;  /* 0x00000000000079c5 */ /* 0x000fde0000000000 */
        /* <DEDUP_REMOVED lines=15> */
[----:B------:R-:W-:Y:S03]  /*5a80*/  QGMMA.64x192x32.F32.E4M3.E4M3 R24, R216, gdesc[UR4], R24, gsb0 ;  /* 0x02e00004d8187df3 */ /* 0x000fe60008000818 */
[----:B------:R-:W-:Y:S02]  /*5a90*/  WARPGROUP.DEPBAR.LE gsb0, 0x0 ;  /* 0x00008000000079c5 */ /* 0x000fe40000010000 */
[----:B------:R0:W-:Y:S06]  /*5aa0*/  BAR.ARV R0, 0x100 ;  /* 0x000400000000751d */ /* 0x0001ec0000002000 */
[----:B------:R-:W-:Y:S05]  /*5ab0*/  @!P0 BRA `(.L_x_3653) ;  /* 0x0000000000048947 */ /* 0x000fea0003800000 */
[----:B------:R-:W-:Y:S01]  /*5ac0*/  BPT.TRAP 0x1 ;  /* 0x000000040000795c */ /* 0x000fe20000300000 */
.L_x_3653:
[----:B0-----:R-:W-:Y:S01]  /*5ad0*/  FMNMX.FTZ R0, R184, R7, !PT ;  /* 0x00000007b8007209 */ /* 0x001fe20007810000 */
[----:B------:R-:W-:Y:S01]  /*5ae0*/  IMAD.U32 R13, RZ, RZ, UR40 ;  /* 0x00000028ff0d7e24 */ /* 0x000fe2000f8e00ff */
[----:B------:R-:W-:Y:S01]  /*5af0*/  FMNMX.FTZ R8, R186, R6, !PT ;  /* 0x00000006ba087209 */ /* 0x000fe20007810000 */
[----:B------:R-:W-:Y:S01]  /*5b00*/  ULEA UR6, UR44, UR39, 0x3 ;  /* 0x000000272c067291 */ /* 0x000fe2000f8e183f */
[----:B------:R-:W-:Y:S02]  /*5b10*/  FMNMX.FTZ R5, R185, R0, !PT ;  /* 0x00000000b9057209 */ /* 0x000fe40007810000 */
[----:B------:R-:W-:Y:S01]  /*5b20*/  FMNMX.FTZ R9, R187, R8, !PT ;  /* 0x00000008bb097209 */ /* 0x000fe20007810000 */
[----:B------:R-:W-:Y:S01]  /*5b30*/  UIADD3 UR6, UR6, 0x33440, URZ ;  /* 0x0003344006067890 */ /* 0x000fe2000fffe03f */
[----:B------:R-:W-:Y:S02]  /*5b40*/  FMNMX.FTZ R0, R188, R5, !PT ;  /* 0x00000005bc007209 */ /* 0x000fe40007810000 */
[----:B------:R-:W-:Y:S01]  /*5b50*/  FMNMX.FTZ R8, R190, R9, !PT ;  /* 0x00000009be087209 */ /* 0x000fe20007810000 */
[----:B------:R-:W-:Y:S01]  /*5b60*/  UPRMT UR6, UR37, 0x654, UR6 ;  /* 0x0000065425067896 */ /* 0x000fe20008000006 */
[----:B------:R-:W-:-:S02]  /*5b70*/  FMNMX.FTZ R5, R189, R0, !PT ;  /* 0x00000000bd057209 */ /* 0x000fc40007810000 */
[----:B------:R-:W-:Y:S02]  /*5b80*/  FMNMX.FTZ R9, R191, R8, !PT ;  /* 0x00000008bf097209 */ /* 0x000fe40007810000 */
[----:B------:R-:W-:Y:S02]  /*5b90*/  FMNMX.FTZ R0, R192, R5, !PT ;  /* 0x00000005c0007209 */ /* 0x000fe40007810000 */
[----:B------:R-:W-:Y:S02]  /*5ba0*/  FMNMX.FTZ R8, R194, R9, !PT ;  /* 0x00000009c2087209 */ /* 0x000fe40007810000 */
[----:B------:R-:W-:Y:S01]  /*5bb0*/  FMNMX.FTZ R5, R193, R0, !PT ;  /* 0x00000000c1057209 */ /* 0x000fe20007810000 */
[----:B------:R-:W-:Y:S01]  /*5bc0*/  SYNCS.ARRIVE.TRANS64.RED.A1T0 RZ, [UR6], RZ ;  /* 0x000000ffffff79a7 */ /* 0x000fe20008100406 */
        /* <DEDUP_REMOVED lines=68> */
[----:B------:R-:W-:-:S03]  /*6010*/  FMNMX.FTZ R8, R135, R8, !PT ;  /* 0x0000000887087209 */ /* 0x000fc60007810000 */
[----:B------:R-:W0:Y:S04]  /*6020*/  SHFL.BFLY PT, R0, R9, 0x2, 0x1f ;  /* 0x0c401f0009007f89 */ /* 0x000e2800000e0000 */
[----:B------:R-:W1:Y:S01]  /*6030*/  SHFL.BFLY PT, R5, R8, 0x2, 0x1f ;  /* 0x0c401f0008057f89 */ /* 0x000e6200000e0000 */
[----:B0-----:R-:W-:Y:S02]  /*6040*/  FMNMX.FTZ R10, R9, R0, !PT ;  /* 0x00000000090a7209 */ /* 0x001fe40007810000 */
[----:B-1----:R-:W-:-:S03]  /*6050*/  FMNMX.FTZ R11, R8, R5, !PT ;  /* 0x00000005080b7209 */ /* 0x002fc60007810000 */
[----:B------:R-:W0:Y:S04]  /*6060*/  SHFL.BFLY PT, R5, R10, 0x1, 0x1f ;  /* 0x0c201f000a057f89 */ /* 0x000e2800000e0000 */
[----:B------:R-:W1:Y:S01]  /*6070*/  SHFL.BFLY PT, R12, R11, 0x1, 0x1f ;  /* 0x0c201f000b0c7f89 */ /* 0x000e6200000e0000 */
[----:B0-----:R-:W-:Y:S02]  /*6080*/  FMNMX.FTZ R0, R10, R5, !PT ;  /* 0x000000050a007209 */ /* 0x001fe40007810000 */
[----:B-1----:R-:W-:-:S03]  /*6090*/  FMNMX.FTZ R5, R11, R12, !PT ;  /* 0x0000000c0b057209 */ /* 0x002fc60007810000 */
[C---:B------:R-:W-:Y:S01]  /*60a0*/  FFMA.FTZ R8, R0.reuse, R13, -8 ;  /* 0xc100000000087423 */ /* 0x040fe2000001000d */
[----:B------:R-:W-:-:S03]  /*60b0*/  FADD.FTZ R7, -R0, R7 ;  /* 0x0000000700077221 */ /* 0x000fc60000010100 */
[--C-:B------:R-:W-:Y:S01]  /*60c0*/  FFMA.FTZ R21, R168, UR40, -R8.reuse ;  /* 0x00000028a8157c23 */ /* 0x100fe20008010808 */
[----:B------:R-:W-:-:S01]  /*60d0*/  FFMA.FTZ R168, R169, UR40, -R8 ;  /* 0x00000028a9a87c23 */ /* 0x000fc20008010808 */
[--C-:B------:R-:W-:Y:S01]  /*60e0*/  FFMA.FTZ R169, R172, UR40, -R8.reuse ;  /* 0x00000028aca97c23 */ /* 0x100fe20008010808 */
[----:B------:R-:W-:-:S01]  /*60f0*/  FFMA.FTZ R10, R184, UR40, -R8 ;  /* 0x00000028b80a7c23 */ /* 0x000fc20008010808 */
[--C-:B------:R-:W-:Y:S01]  /*6100*/  FFMA.FTZ R172, R173, UR40, -R8.reuse ;  /* 0x00000028adac7c23 */ /* 0x100fe20008010808 */
[----:B------:R-:W-:-:S01]  /*6110*/  FFMA.FTZ R173, R176, UR40, -R8 ;  /* 0x00000028b0ad7c23 */ /* 0x000fc20008010808 */
[----:B------:R-:W-:Y:S02]  /*6120*/  IMAD.U32 R184, RZ, RZ, UR40 ;  /* 0x00000028ffb87e24 */ /* 0x000fe4000f8e00ff */
[----:B------:R-:W-:-:S01]  /*6130*/  FFMA.FTZ R176, R177, UR40, -R8 ;  /* 0x00000028b1b07c23 */ /* 0x000fc20008010808 */
[--C-:B------:R-:W-:Y:S01]  /*6140*/  FFMA.FTZ R177, R180, UR40, -R8.reuse ;  /* 0x00000028b4b17c23 */ /* 0x100fe20008010808 */
        /* <DEDUP_REMOVED lines=31> */
[----:B------:R-:W-:Y:S01]  /*6340*/  FFMA.FTZ R133, R133, UR40, -R8 ;  /* 0x0000002885857c23 */ /* 0x000fe20008010808 */
[----:B------:R-:W-:-:S01]  /*6350*/  FADD.FTZ R6, -R5, R6 ;  /* 0x0000000605067221 */ /* 0x000fc20000010100 */
[----:B------:R-:W-:Y:S01]  /*6360*/  FFMA.FTZ R8, R5, R184, -8 ;  /* 0xc100000005087423 */ /* 0x000fe200000100b8 */
[----:B------:R-:W-:Y:S01]  /*6370*/  FMUL.FTZ R7, R7, UR40 ;  /* 0x0000002807077c20 */ /* 0x000fe20008410000 */
[----:B------:R-:W-:Y:S01]  /*6380*/  MUFU.EX2 R10, R10 ;  /* 0x0000000a000a7308 */ /* 0x000fe20000000800 */
[----:B------:R-:W-:Y:S01]  /*6390*/  FMUL.FTZ R6, R6, UR40 ;  /* 0x0000002806067c20 */ /* 0x000fe20008410000 */
[--C-:B------:R-:W-:Y:S01]  /*63a0*/  FFMA.FTZ R181, R186, UR40, -R8.reuse ;  /* 0x00000028bab57c23 */ /* 0x100fe20008010808 */
[----:B------:R-:W-:-:S01]  /*63b0*/  FFMA.FTZ R184, R187, UR40, -R8 ;  /* 0x00000028bbb87c23 */ /* 0x000fc20008010808 */
[--C-:B------:R-:W-:Y:S01]  /*63c0*/  FFMA.FTZ R185, R190, UR40, -R8.reuse ;  /* 0x00000028beb97c23 */ /* 0x100fe20008010808 */
[----:B------:R-:W-:-:S01]  /*63d0*/  FFMA.FTZ R186, R191, UR40, -R8 ;  /* 0x00000028bfba7c23 */ /* 0x000fc20008010808 */
[--C-:B------:R-:W-:Y:S01]  /*63e0*/  FFMA.FTZ R187, R194, UR40, -R8.reuse ;  /* 0x00000028c2bb7c23 */ /* 0x100fe20008010808 */
[----:B------:R-:W-:-:S01]  /*63f0*/  FFMA.FTZ R188, R195, UR40, -R8 ;  /* 0x00000028c3bc7c23 */ /* 0x000fc20008010808 */
[----:B------:R-:W0:Y:S01]  /*6400*/  MUFU.EX2 R7, R7 ;  /* 0x0000000700077308 */ /* 0x000e220000000800 */
        /* <DEDUP_REMOVED lines=32> */
[----:B-1----:R-:W-:-:S01]  /*6610*/  FFMA.FTZ R3, R6, R3, R181 ;  /* 0x0000000306037223 */ /* 0x002fc200000100b5 */
[--C-:B------:R-:W-:Y:S01]  /*6620*/  FFMA.FTZ R123, R123, UR40, -R8.reuse ;  /* 0x000000287b7b7c23 */ /* 0x100fe20008010808 */
[----:B------:R-:W-:-:S01]  /*6630*/  FFMA.FTZ R126, R126, UR40, -R8 ;  /* 0x000000287e7e7c23 */ /* 0x000fc20008010808 */
[--C-:B------:R-:W-:Y:S01]  /*6640*/  FFMA.FTZ R127, R127, UR40, -R8.reuse ;  /* 0x000000287f7f7c23 */ /* 0x100fe20008010808 */
[----:B------:R-:W-:-:S01]  /*6650*/  FFMA.FTZ R130, R130, UR40, -R8 ;  /* 0x0000002882827c23 */ /* 0x000fc20008010808 */
[--C-:B------:R-:W-:Y:S01]  /*6660*/  FFMA.FTZ R131, R131, UR40, -R8.reuse ;  /* 0x0000002883837c23 */ /* 0x100fe20008010808 */
[----:B------:R-:W-:-:S01]  /*6670*/  FFMA.FTZ R134, R134, UR40, -R8 ;  /* 0x0000002886867c23 */ /* 0x000fc20008010808 */
[----:B------:R-:W1:Y:S01]  /*6680*/  MUFU.EX2 R11, R11 ;  /* 0x0000000b000b7308 */ /* 0x000e620000000800 */
[----:B0-----:R-:W-:-:S01]  /*6690*/  FADD.FTZ R4, R9, R4 ;  /* 0x0000000409047221 */ /* 0x001fc20000010000 */
[----:B------:R-:W-:-:S06]  /*66a0*/  FFMA.FTZ R8, R135, UR40, -R8 ;  /* 0x0000002887087c23 */ /* 0x000fcc0008010808 */
        /* <DEDUP_REMOVED lines=150> */
[----:B--2---:R-:W-:-:S03]  /*7010*/  FADD.FTZ R4, R133, R4 ;  /* 0x0000000485047221 */ /* 0x004fc60000010000 */
[----:B-1----:R-:W-:Y:S01]  /*7020*/  FADD.FTZ R3, R8, R135 ;  /* 0x0000008708037221 */ /* 0x002fe20000010000 */
[----:B------:R-:W-:Y:S06]  /*7030*/  @!P0 BRA `(.L_x_3654) ;  /* 0x0000000000048947 */ /* 0x000fec0003800000 */
[----:B------:R-:W-:Y:S01]  /*7040*/  BPT.TRAP 0x1 ;  /* 0x000000040000795c */ /* 0x000fe20000300000 */
.L_x_3654:
[----:B------:R-:W-:Y:S01]  /*7050*/  ULEA UR6, UR49, UR39, 0x3 ;  /* 0x0000002731067291 */ /* 0x000fe2000f8e183f */
[----:B------:R-:W-:Y:S01]  /*7060*/  ISETP.LT.AND P1, PT, RZ, UR52, PT ;  /* 0x00000034ff007c0c */ /* 0x000fe2000bf21270 */
[----:B------:R-:W-:Y:S01]  /*7070*/  UIADD3 UR7, UR52, -0x1, URZ ;  /* 0xffffffff34077890 */ /* 0x000fe2000fffe03f */
[----:B------:R-:W-:Y:S01]  /*7080*/  F2FP.SATFINITE.E4M3.F32.PACK_AB_MERGE_C R11, R12, R11, RZ ;  /* 0x0000000b0c0b723e */ /* 0x000fe200048070ff */
[----:B------:R-:W-:Y:S01]  /*7090*/  UIADD3 UR6, UR6, 0x33460, URZ ;  /* 0x0003346006067890 */ /* 0x000fe2000fffe03f */
[----:B------:R-:W-:Y:S01]  /*70a0*/  F2FP.SATFINITE.E4M3.F32.PACK_AB_MERGE_C R185, R186, R185, RZ ;  /* 0x000000b9bab9723e */ /* 0x000fe200048070ff */
[----:B------:R-:W-:Y:S01]  /*70b0*/  UMOV UR53, UR45 ;  /* 0x0000002d00357c82 */ /* 0x000fe20008000000 */
[----:B------:R-:W-:Y:S01]  /*70c0*/  F2FP.SATFINITE.E4M3.F32.PACK_AB_MERGE_C R15, R20, R15, RZ ;  /* 0x0000000f140f723e */ /* 0x000fe200048070ff */
[----:B------:R-:W-:Y:S01]  /*70d0*/  UPRMT UR6, UR37, 0x654, UR6 ;  /* 0x0000065425067896 */ /* 0x000fe20008000006 */
[----:B------:R-:W-:Y:S01]  /*70e0*/  F2FP.SATFINITE.E4M3.F32.PACK_AB_MERGE_C R189, R190, R189, RZ ;  /* 0x000000bdbebd723e */ /* 0x000fe200048070ff */
[----:B------:R-:W-:Y:S01]  /*70f0*/  UMOV UR52, UR7 ;  /* 0x0000000700347c82 */ /* 0x000fe20008000000 */
[----:B------:R-:W-:Y:S01]  /*7100*/  F2FP.SATFINITE.E4M3.F32.PACK_AB_MERGE_C R169, R172, R169, RZ ;  /* 0x000000a9aca9723e */ /* 0x000fe200048070ff */
[----:B------:R-:W-:Y:S01]  /*7110*/  UMOV UR49, UR44 ;  /* 0x0000002c00317c82 */ /* 0x000fe20008000000 */
[----:B------:R-:W-:Y:S01]  /*7120*/  F2FP.SATFINITE.E4M3.F32.PACK_AB_MERGE_C R174, R175, R174, RZ ;  /* 0x000000aeafae723e */ /* 0x000fe200048070ff */
[----:B------:R-:W-:Y:S01]  /*7130*/  FMUL.FTZ R24, R24, R7 ;  /* 0x0000000718187220 */ /* 0x000fe20000410000 */
[----:B------:R-:W-:Y:S01]  /*7140*/  F2FP.SATFINITE.E4M3.F32.PACK_AB_MERGE_C R177, R180, R177, RZ ;  /* 0x000000b1b4b1723e */ /* 0x000fe200048070ff */
[-C--:B------:R-:W-:Y:S01]  /*7150*/  FMUL.FTZ R25, R25, R7.reuse ;  /* 0x0000000719197220 */ /* 0x080fe20000410000 */
[----:B------:R-:W-:Y:S01]  /*7160*/  F2FP.SATFINITE.E4M3.F32.PACK_AB_MERGE_C R182, R183, R182, RZ ;  /* 0x000000b6b7b6723e */ /* 0x000fe200048070ff */
[----:B------:R-:W-:Y:S01]  /*7170*/  SYNCS.ARRIVE.TRANS64.RED.A1T0 RZ, [UR6], RZ ;  /* 0x000000ffffff79a7 */ /* 0x000fe20008100406 */
[----:B------:R-:W-:Y:S01]  /*7180*/  F2FP.SATFINITE.E4M3.F32.PACK_AB_MERGE_C R156, R157, R156, RZ ;  /* 0x0000009c9d9c723e */ /* 0x000fe200048070ff */
[-C--:B------:R-:W-:Y:S01]  /*7190*/  FMUL.FTZ R28, R28, R7.reuse ;  /* 0x000000071c1c7220 */ /* 0x080fe20000410000 */
        /* <DEDUP_REMOVED lines=104> */
[----:B------:R-:W-:Y:S01]  /*7820*/  F2FP.SATFINITE.E4M3.F32.PACK_AB_MERGE_C R200, R9, R10, R11 ;  /* 0x0000000a09c8723e */ /* 0x000fe2000480700b */
[----:B------:R-:W-:Y:S01]  /*7830*/  IMAD.MOV.U32 R6, RZ, RZ, R5 ;  /* 0x000000ffff067224 */ /* 0x000fe200078e0005 */
[----:B------:R-:W-:Y:S01]  /*7840*/  F2FP.SATFINITE.E4M3.F32.PACK_AB_MERGE_C R201, R184, R181, R185 ;  /* 0x000000b5b8c9723e */ /* 0x000fe200048070b9 */
[----:B------:R-:W-:Y:S01]  /*7850*/  IMAD.MOV.U32 R7, RZ, RZ, R0 ;  /* 0x000000ffff077224 */ /* 0x000fe200078e0000 */
[----:B------:R-:W-:-:S02]  /*7860*/  F2FP.SATFINITE.E4M3.F32.PACK_AB_MERGE_C R202, R14, R13, R15 ;  /* 0x0000000d0eca723e */ /* 0x000fc4000480700f */
[----:B------:R-:W-:Y:S02]  /*7870*/  F2FP.SATFINITE.E4M3.F32.PACK_AB_MERGE_C R203, R188, R187, R189 ;  /* 0x000000bbbccb723e */ /* 0x000fe400048070bd */
[----:B------:R-:W-:Y:S02]  /*7880*/  F2FP.SATFINITE.E4M3.F32.PACK_AB_MERGE_C R204, R168, R21, R169 ;  /* 0x00000015a8cc723e */ /* 0x000fe400048070a9 */
[----:B------:R-:W-:Y:S02]  /*7890*/  F2FP.SATFINITE.E4M3.F32.PACK_AB_MERGE_C R205, R171, R170, R174 ;  /* 0x000000aaabcd723e */ /* 0x000fe400048070ae */
[----:B------:R-:W-:Y:S02]  /*78a0*/  F2FP.SATFINITE.E4M3.F32.PACK_AB_MERGE_C R206, R176, R173, R177 ;  /* 0x000000adb0ce723e */ /* 0x000fe400048070b1 */
[----:B------:R-:W-:Y:S02]  /*78b0*/  F2FP.SATFINITE.E4M3.F32.PACK_AB_MERGE_C R207, R179, R178, R182 ;  /* 0x000000b2b3cf723e */ /* 0x000fe400048070b6 */
        /* <DEDUP_REMOVED lines=11> */
[----:B------:R-:W-:Y:S01]  /*7970*/  F2FP.SATFINITE.E4M3.F32.PACK_AB_MERGE_C R219, R131, R130, R134 ;  /* 0x0000008283db723e */ /* 0x000fe20004807086 */
[----:B------:R-:W-:Y:S06]  /*7980*/  @P1 BRA `(.L_x_3655) ;  /* 0xffffffd000641947 */ /* 0x000fec000383ffff */
.L_x_3644:
[----:B------:R-:W-:Y:S06]  /*7990*/  BAR.ARV 0x8, 0x180 ;  /* 0x0206000000007b1d */ /* 0x000fec0000002000 */
[----:B------:R-:W-:Y:S05]  /*79a0*/  @!P0 BRA `(.L_x_3656) ;  /* 0x0000000000048947 */ /* 0x000fea0003800000 */
[----:B------:R-:W-:Y:S01]  /*79b0*/  BPT.TRAP 0x1 ;  /* 0x000000040000795c */ /* 0x000fe20000300000 */
.L_x_3656:
[----:B------:R-:W-:Y:S01]  /*79c0*/  ULEA UR4, UR44, UR39, 0x3 ;  /* 0x000000272c047291 */ /* 0x000fe2000f8e183f */
[----:B------:R-:W-:-:S05]  /*79d0*/  IMAD.U32 R6, RZ, RZ, UR45 ;  /* 0x0000002dff067e24 */ /* 0x000fca000f8e00ff */
[----:B------:R-:W-:-:S04]  /*79e0*/  SHF.L.U32 R6, R6, 0x1f, RZ ;  /* 0x0000001f06067819 */ /* 0x000fc800000006ff */
[----:B------:R0:W1:Y:S01]  /*79f0*/  SYNCS.PHASECHK.TRANS64.TRYWAIT P1, [UR4+0x33450], R6 ;  /* 0x03345006ff0075a7 */ /* 0x0000620008020144 */
[----:B------:R-:W-:Y:S05]  /*7a00*/  @!P0 BRA `(.L_x_3657) ;  /* 0x0000000000048947 */ /* 0x000fea0003800000 */
[----:B------:R-:W-:Y:S01]  /*7a10*/  BPT.TRAP 0x1 ;  /* 0x000000040000795c */ /* 0x000fe20000300000 */
.L_x_3657:
[----:B-1----:R-:W-:Y:S05]  /*7a20*/  @P1 BRA `(.L_x_3658) ;  /* 0x0000000000081947 */ /* 0x002fea0003800000 */
[----:B------:R-:W1:Y:S02]  /*7a30*/  SYNCS.PHASECHK.TRANS64.TRYWAIT P1, [UR4+0x33450], R6 ;  /* 0x03345006ff0075a7 */ /* 0x000e640008020144 */
[----:B-1----:R-:W-:Y:S05]  /*7a40*/  @!P1 BRA `(.L_x_3659) ;  /* 0x0000008400d09947 */ /* 0x002fea0003800000 */
.L_x_3658:
[----:B------:R-:W-:Y:S01]  /*7a50*/  UIADD3 UR5, UR39, 0x200, URZ ;  /* 0x0000020027057890 */ /* 0x000fe2000fffe03f */
[----:B------:R-:W-:Y:S01]  /*7a60*/  WARPGROUP.ARRIVE ;  /* 0x00000000000079c5 */ /* 0x000fe20000000000 */
[----:B------:R-:W-:Y:S01]  /*7a70*/  UMOV UR7, 0xc0000010 ;  /* 0xc000001000077882 */ /* 0x000fe20000000000 */
[----:B------:R-:W-:Y:S01]  /*7a80*/  IMAD.MOV.U32 R8, RZ, RZ, 0x3f800000 ;  /* 0x3f800000ff087424 */ /* 0x000fe200078e00ff */
        /* <DEDUP_REMOVED lines=16> */
[----:B------:R-:W-:Y:S02]  /*7b90*/  ULDC.64 UR6, c[0x0][0x9a0] ;  /* 0x0002680000067ab9 */ /* 0x000fe40000000a00 */
[----:B------:R-:W-:-:S04]  /*7ba0*/  UISETP.NE.U32.AND UP0, UPT, UR6, URZ, UPT ;  /* 0x0000003f0600728c */ /* 0x000fc8000bf05070 */
[----:B------:R-:W-:-:S06]  /*7bb0*/  UISETP.NE.AND.EX UP0, UPT, UR7, URZ, UPT, UP0 ;  /* 0x0000003f0700728c */ /* 0x000fcc000bf05300 */
[----:B------:R-:W-:-:S05]  /*7bc0*/  PLOP3.LUT P1, PT, PT, PT, UP0, 0x80, 0x0 ;  /* 0x000000000000781c */ /* 0x000fca0003f2f008 */
[----:B------:R-:W-:Y:S02]  /*7bd0*/  @UP0 USHF.R.S32.HI UR10, URZ, 0x1f, UR42 ;  /* 0x0000001f3f0a0899 */ /* 0x000fe4000801142a */
[----:B------:R-:W-:Y:S01]  /*7be0*/  @UP0 UIADD3 UR8, -UR42, URZ, URZ ;  /* 0x0000003f2a080290 */ /* 0x000fe2000fffe13f */
[----:B------:R-:W-:Y:S01]  /*7bf0*/  @UP0 ULDC.64 UR12, c[0x0][0x9c8] ;  /* 0x00027200000c0ab9 */ /* 0x000fe20000000a00 */
[----:B------:R-:W-:Y:S01]  /*7c00*/  @UP0 ULDC UR9, c[0x0][0xc44] ;  /* 0x0003110000090ab9 */ /* 0x000fe20000000800 */
[----:B------:R-:W-:Y:S02]  /*7c10*/  @UP0 UIMAD UR10, UR10, UR12, URZ ;  /* 0x0000000c0a0a02a4 */ /* 0x000fe4000f8e023f */
[----:B------:R-:W-:Y:S02]  /*7c20*/  @UP0 UIMAD UR11, UR9, UR8, UR43 ;  /* 0x00000008090b02a4 */ /* 0x000fe4000f8e022b */
[----:B------:R-:W-:Y:S02]  /*7c30*/  @UP0 UIMAD.WIDE.U32 UR8, UR42, UR12, URZ ;  /* 0x0000000c2a0802a5 */ /* 0x000fe4000f8e003f */
[----:B------:R-:W-:-:S02]  /*7c40*/  @UP0 UIMAD UR10, UR42, UR13, UR10 ;  /* 0x0000000d2a0a02a4 */ /* 0x000fc4000f8e020a */
[----:B------:R-:W-:Y:S01]  /*7c50*/  @UP0 USHF.R.S32.HI UR14, URZ, 0x1f, UR11 ;  /* 0x0000001f3f0e0899 */ /* 0x000fe2000801140b */
[----:B------:R-:W-:Y:S01]  /*7c60*/  @UP0 ULDC.64 UR12, c[0x0][0x9d0] ;  /* 0x00027400000c0ab9 */ /* 0x000fe20000000a00 */
[----:B------:R-:W-:Y:S02]  /*7c70*/  @UP0 UIADD3 UR9, UR9, UR10, URZ ;  /* 0x0000000a09090290 */ /* 0x000fe4000fffe03f */
[----:B------:R-:W-:Y:S02]  /*7c80*/  @UP0 UIMAD UR10, UR14, UR12, URZ ;  /* 0x0000000c0e0a02a4 */ /* 0x000fe4000f8e023f */
[----:B------:R-:W-:Y:S02]  /*7c90*/  @UP0 UIMAD.WIDE.U32 UR8, UR11, UR12, UR8 ;  /* 0x0000000c0b0802a5 */ /* 0x000fe4000f8e0008 */
[----:B------:R-:W-:Y:S02]  /*7ca0*/  @UP0 UIMAD UR10, UR11, UR13, UR10 ;  /* 0x0000000d0b0a02a4 */ /* 0x000fe4000f8e020a */
[----:B------:R-:W-:-:S02]  /*7cb0*/  @UP0 ULEA UR6, UP1, UR8, UR6, 0x2 ;  /* 0x0000000608060291 */ /* 0x000fc4000f82103f */
[----:B------:R-:W-:-:S04]  /*7cc0*/  @UP0 UIADD3 UR9, UR9, UR10, URZ ;  /* 0x0000000a09090290 */ /* 0x000fc8000fffe03f */
[----:B------:R-:W-:Y:S01]  /*7cd0*/  @UP0 ULEA.HI.X UR7, UR8, UR7, UR9, 0x2, UP1 ;  /* 0x0000000708070291 */ /* 0x000fe200088f1409 */
[----:B01----:R-:W-:-:S05]  /*7ce0*/  IMAD.U32 R6, RZ, RZ, UR6 ;  /* 0x00000006ff067e24 */ /* 0x003fca000f8e00ff */
[----:B------:R-:W-:-:S05]  /*7cf0*/  IMAD.U32 R7, RZ, RZ, UR7 ;  /* 0x00000007ff077e24 */ /* 0x000fca000f8e00ff */
[----:B------:R0:W2:Y:S01]  /*7d00*/  @P1 LDG.E R8, desc[UR50][R6.64] ;  /* 0x0000003206081981 */ /* 0x0000a2000c1e1900 */
[----:B------:R-:W-:Y:S01]  /*7d10*/  UIADD3 UR6, UR5, 0x480, URZ ;  /* 0x0000048005067890 */ /* 0x000fe2000fffe03f */
[----:B------:R-:W-:Y:S01]  /*7d20*/  UMOV UR7, 0xc0000010 ;  /* 0xc000001000077882 */ /* 0x000fe20000000000 */
[----:B------:R-:W-:Y:S02]  /*7d30*/  WARPGROUP.DEPBAR.LE gsb0, 0x0 ;  /* 0x00008000000079c5 */ /* 0x000fe40000010000 */
[----:B------:R-:W-:-:S06]  /*7d40*/  WARPGROUP.ARRIVE ;  /* 0x00000000000079c5 */ /* 0x000fcc0000000000 */
[----:B------:R-:W-:Y:S01]  /*7d50*/  QGMMA.64x192x32.F32.E4M3.E4M3 R24, R212, gdesc[UR4], R24, gsb0 ;  /* 0x02e00004d4187df3 */ /* 0x000fe20008000818 */
[----:B------:R-:W-:Y:S01]  /*7d60*/  UIADD3 UR6, UR5, 0x600, URZ ;  /* 0x0000060005067890 */ /* 0x000fe2000fffe03f */
[----:B------:R-:W-:Y:S01]  /*7d70*/  UMOV UR7, 0xc0000010 ;  /* 0xc000001000077882 */ /* 0x000fe20000000000 */
[----:B------:R-:W1:Y:S04]  /*7d80*/  SHFL.BFLY PT, R9, R4, 0x2, 0x1f ;  /* 0x0c401f0004097f89 */ /* 0x000e6800000e0000 */
[----:B------:R-:W3:Y:S01]  /*7d90*/  SHFL.BFLY PT, R12, R3, 0x2, 0x1f ;  /* 0x0c401f00030c7f89 */ /* 0x000ee200000e0000 */
[----:B-1----:R-:W-:-:S01]  /*7da0*/  FADD.FTZ R9, R9, R4 ;  /* 0x0000000409097221 */ /* 0x002fc20000010000 */
[----:B---3--:R-:W-:-:S04]  /*7db0*/  FADD.FTZ R12, R12, R3 ;  /* 0x000000030c0c7221 */ /* 0x008fc80000010000 */
[----:B------:R-:W1:Y:S04]  /*7dc0*/  SHFL.BFLY PT, R10, R9, 0x1, 0x1f ;  /* 0x0c201f00090a7f89 */ /* 0x000e6800000e0000 */
[----:B0-----:R-:W0:Y:S01]  /*7dd0*/  SHFL.BFLY PT, R7, R12, 0x1, 0x1f ;  /* 0x0c201f000c077f89 */ /* 0x001e2200000e0000 */
[----:B-1----:R-:W-:-:S01]  /*7de0*/  FADD.FTZ R13, R9, R10 ;  /* 0x0000000a090d7221 */ /* 0x002fc20000010000 */
[----:B0-----:R-:W-:-:S04]  /*7df0*/  FADD.FTZ R14, R12, R7 ;  /* 0x000000070c0e7221 */ /* 0x001fc80000010000 */
[C---:B------:R-:W-:Y:S01]  /*7e00*/  FSETP.NE.FTZ.AND P1, PT, R13.reuse, RZ, PT ;  /* 0x000000ff0d00720b */ /* 0x040fe20003f35000 */
[----:B------:R-:W-:Y:S01]  /*7e10*/  FMUL.FTZ R6, R13, 0.00390625 ;  /* 0x3b8000000d067820 */ /* 0x000fe20000410000 */
[----:B------:R-:W-:Y:S01]  /*7e20*/  FMUL.FTZ R15, R14, 0.00390625 ;  /* 0x3b8000000e0f7820 */ /* 0x000fe20000410000 */
[----:B------:R-:W-:-:S03]  /*7e30*/  IMAD.MOV.U32 R7, RZ, RZ, RZ ;  /* 0x000000ffff077224 */ /* 0x000fc600078e00ff */
[----:B------:R-:W-:Y:S02]  /*7e40*/  FSETP.NE.FTZ.AND P2, PT, R6, RZ, PT ;  /* 0x000000ff0600720b */ /* 0x000fe40003f55000 */
[----:B------:R-:W-:-:S05]  /*7e50*/  FSETP.NE.FTZ.AND P3, PT, R15, RZ, PT ;  /* 0x000000ff0f00720b */ /* 0x000fca0003f75000 */
[----:B------:R-:W-:Y:S01]  /*7e60*/  @P1 MUFU.RCP R7, R13 ;  /* 0x0000000d00071308 */ /* 0x000fe20000001000 */
[----:B------:R-:W-:Y:S01]  /*7e70*/  FSETP.NE.FTZ.AND P1, PT, R14, RZ, PT ;  /* 0x000000ff0e00720b */ /* 0x000fe20003f35000 */
[----:B------:R-:W-:-:S06]  /*7e80*/  IMAD.MOV.U32 R11, RZ, RZ, RZ ;  /* 0x000000ffff0b7224 */ /* 0x000fcc00078e00ff */
[----:B------:R-:W0:Y:S01]  /*7e90*/  @P2 MUFU.LG2 R6, R6 ;  /* 0x0000000600062308 */ /* 0x000e220000000c00 */
[----:B------:R-:W-:Y:S02]  /*7ea0*/  WARPGROUP.DEPBAR.LE gsb0, 0x0 ;  /* 0x00008000000079c5 */ /* 0x000fe40000010000 */
[----:B------:R-:W-:-:S06]  /*7eb0*/  WARPGROUP.ARRIVE ;  /* 0x00000000000079c5 */ /* 0x000fcc0000000000 */
[----:B------:R-:W-:Y:S01]  /*7ec0*/  QGMMA.64x192x32.F32.E4M3.E4M3 R24, R216, gdesc[UR4], R24, gsb0 ;  /* 0x02e00004d8187df3 */ /* 0x000fe20008000818 */
[----:B------:R-:W1:Y:S08]  /*7ed0*/  @P3 MUFU.LG2 R10, R15 ;  /* 0x0000000f000a3308 */ /* 0x000e700000000c00 */
[----:B------:R-:W3:Y:S01]  /*7ee0*/  @P1 MUFU.RCP R11, R14 ;  /* 0x0000000e000b1308 */ /* 0x000ee20000001000 */
[----:B------:R-:W-:-:S02]  /*7ef0*/  IMAD.U32 R9, RZ, RZ, UR40 ;  /* 0x00000028ff097e24 */ /* 0x000fc4000f8e00ff */
[----:B------:R-:W-:Y:S02]  /*7f00*/  IMAD.U32 R12, RZ, RZ, UR40 ;  /* 0x00000028ff0c7e24 */ /* 0x000fe4000f8e00ff */
[----:B0-----:R-:W-:Y:S01]  /*7f10*/  @P2 FMUL.FTZ R6, R6, 0.69314718246459960938 ;  /* 0x3f31721806062820 */ /* 0x001fe20000410000 */
[----:B------:R-:W-:Y:S01]  /*7f20*/  @P2 FMUL.FTZ R9, R9, 0.69314718246459960938 ;  /* 0x3f31721809092820 */ /* 0x000fe20000410000 */
[----:B------:R-:W-:Y:S01]  /*7f30*/  @P3 FMUL.FTZ R13, R12, 0.69314718246459960938 ;  /* 0x3f3172180c0d3820 */ /* 0x000fe20000410000 */
[----:B-1----:R-:W-:Y:S01]  /*7f40*/  @P3 FMUL.FTZ R10, R10, 0.69314718246459960938 ;  /* 0x3f3172180a0a3820 */ /* 0x002fe20000410000 */
[----:B------:R-:W-:Y:S02]  /*7f50*/  IMAD.MOV.U32 R4, RZ, RZ, -0x800000 ;  /* 0xff800000ff047424 */ /* 0x000fe400078e00ff */
[----:B------:R-:W-:Y:S01]  /*7f60*/  @P2 FFMA.FTZ R4, R9, R0, R6 ;  /* 0x0000000009042223 */ /* 0x000fe20000010006 */
[----:B------:R-:W-:Y:S02]  /*7f70*/  IMAD.MOV.U32 R3, RZ, RZ, -0x800000 ;  /* 0xff800000ff037424 */ /* 0x000fe400078e00ff */
[----:B------:R-:W-:Y:S01]  /*7f80*/  @P3 FFMA.FTZ R3, R13, R5, R10 ;  /* 0x000000050d033223 */ /* 0x000fe2000001000a */
[-C--:B--2---:R-:W-:Y:S01]  /*7f90*/  FMUL.FTZ R9, R7, R8.reuse ;  /* 0x0000000807097220 */ /* 0x084fe20000410000 */
[----:B---3--:R-:W-:Y:S01]  /*7fa0*/  FMUL.FTZ R120, R11, R8 ;  /* 0x000000080b787220 */ /* 0x008fe20000410000 */
[----:B------:R-:W-:-:S02]  /*7fb0*/  WARPGROUP.DEPBAR.LE gsb0, 0x0 ;  /* 0x00008000000079c5 */ /* 0x000fc40000010000 */
[----:B------:R-:W-:Y:S05]  /*7fc0*/  @!P0 BRA `(.L_x_3660) ;  /* 0x0000000000048947 */ /* 0x000fea0003800000 */
[----:B------:R-:W-:Y:S01]  /*7fd0*/  BPT.TRAP 0x1 ;  /* 0x000000040000795c */ /* 0x000fe20000300000 */
.L_x_3660:
[----:B------:R-:W0:Y:S01]  /*7fe0*/  S2R R121, SR_TID.X ;  /* 0x0000000000797919 */ /* 0x000e220000002100 */
[----:B------:R-:W-:Y:S01]  /*7ff0*/  ULDC.64 UR6, c[0x4][0xd8] ;  /* 0x0100360000067ab9 */ /* 0x000fe20000000a00 */
[----:B------:R-:W1:Y:S01]  /*8000*/  S2UR UR5, SR_SWINHI ;  /* 0x00000000000579c3 */ /* 0x000e620000002f00 */
        /* <DEDUP_REMOVED lines=29> */
[----:B0-----:R-:W-:-:S02]  /*81e0*/  IMAD.SHL.U32 R0, R121, 0x4, RZ ;  /* 0x0000000479007824 */ /* 0x001fc400078e00ff */
[-C--:B------:R-:W-:Y:S01]  /*81f0*/  FMUL.FTZ R81, R88, R9.reuse ;  /* 0x0000000958517220 */ /* 0x080fe20000410000 */
[-C--:B------:R-:W-:Y:S01]  /*8200*/  FMUL.FTZ R84, R93, R9.reuse ;  /* 0x000000095d547220 */ /* 0x080fe20000410000 */
[-C--:B------:R-:W-:Y:S01]  /*8210*/  FMUL.FTZ R85, R89, R9.reuse ;  /* 0x0000000959557220 */ /* 0x080fe20000410000 */
[-C--:B------:R-:W-:Y:S01]  /*8220*/  FMUL.FTZ R8, R24, R9.reuse ;  /* 0x0000000918087220 */ /* 0x080fe20000410000 */
[----:B------:R-:W-:Y:S01]  /*8230*/  LOP3.LUT R0, R0, 0xc, RZ, 0xc0, !PT ;  /* 0x0000000c00007812 */ /* 0x000fe200078ec0ff */
[-C--:B------:R-:W-:Y:S01]  /*8240*/  FMUL.FTZ R45, R60, R9.reuse ;  /* 0x000000093c2d7220 */ /* 0x080fe20000410000 */
[-C--:B------:R-:W-:Y:S01]  /*8250*/  FMUL.FTZ R88, R100, R9.reuse ;  /* 0x0000000964587220 */ /* 0x080fe20000410000 */
[-C--:B------:R-:W-:Y:S01]  /*8260*/  FMUL.FTZ R89, R96, R9.reuse ;  /* 0x0000000960597220 */ /* 0x080fe20000410000 */
[----:B------:R-:W-:Y:S01]  /*8270*/  IADD3 R6, P0, R0, UR6, RZ ;  /* 0x0000000600067c10 */ /* 0x000fe2000ff1e0ff */
[-C--:B------:R-:W-:Y:S01]  /*8280*/  FMUL.FTZ R92, R101, R9.reuse ;  /* 0x00000009655c7220 */ /* 0x080fe20000410000 */
[----:B------:R-:W-:Y:S01]  /*8290*/  FMUL.FTZ R93, R97, R9 ;  /* 0x00000009615d7220 */ /* 0x000fe20000410000 */
[-C--:B------:R-:W-:Y:S01]  /*82a0*/  FMUL.FTZ R10, R26, R120.reuse ;  /* 0x000000781a0a7220 */ /* 0x080fe20000410000 */
[----:B------:R-:W-:Y:S01]  /*82b0*/  FMUL.FTZ R14, R27, R120 ;  /* 0x000000781b0e7220 */ /* 0x000fe20000410000 */
[----:B------:R-:W-:-:S02]  /*82c0*/  IMAD.X R7, RZ, RZ, UR7, P0 ;  /* 0x00000007ff077e24 */ /* 0x000fc400080e06ff */
[-C--:B------:R-:W-:Y:S01]  /*82d0*/  FMUL.FTZ R21, R38, R120.reuse ;  /* 0x0000007826157220 */ /* 0x080fe20000410000 */
[-C--:B------:R-:W-:Y:S01]  /*82e0*/  FMUL.FTZ R60, R65, R9.reuse ;  /* 0x00000009413c7220 */ /* 0x080fe20000410000 */
[-C--:B------:R-:W-:Y:S01]  /*82f0*/  FMUL.FTZ R96, R108, R9.reuse ;  /* 0x000000096c607220 */ /* 0x080fe20000410000 */
[-C--:B------:R-:W-:Y:S01]  /*8300*/  FMUL.FTZ R97, R104, R9.reuse ;  /* 0x0000000968617220 */ /* 0x080fe20000410000 */
[----:B------:R0:W2:Y:S01]  /*8310*/  LDG.E.CONSTANT R0, desc[UR50][R6.64] ;  /* 0x0000003206007981 */ /* 0x0000a2000c1e9900 */
        /* <DEDUP_REMOVED lines=15> */
[----:B------:R-:W-:Y:S01]  /*8410*/  F2FP.BF16.F32.PACK_AB R15, R15, R20 ;  /* 0x000000140f0f723e */ /* 0x000fe200000010ff */
[-C--:B------:R-:W-:Y:S01]  /*8420*/  FMUL.FTZ R9, R30, R120.reuse ;  /* 0x000000781e097220 */ /* 0x080fe20000410000 */
[-C--:B------:R-:W-:Y:S01]  /*8430*/  FMUL.FTZ R13, R31, R120.reuse ;  /* 0x000000781f0d7220 */ /* 0x080fe20000410000 */
[-C--:B------:R-:W-:Y:S01]  /*8440*/  FMUL.FTZ R67, R82, R120.reuse ;  /* 0x0000007852437220 */ /* 0x080fe20000410000 */
[----:B------:R-:W-:Y:S01]  /*8450*/  LOP3.LUT P0, R20, R121, 0x3, RZ, 0xc0, !PT ;  /* 0x0000000379147812 */ /* 0x000fe2000780c0ff */
[-C--:B------:R-:W-:Y:S01]  /*8460*/  FMUL.FTZ R30, R46, R120.reuse ;  /* 0x000000782e1e7220 */ /* 0x080fe20000410000 */
[-C--:B------:R-:W-:Y:S01]  /*8470*/  FMUL.FTZ R31, R42, R120.reuse ;  /* 0x000000782a1f7220 */ /* 0x080fe20000410000 */
[-C--:B------:R-:W-:Y:S01]  /*8480*/  FMUL.FTZ R82, R102, R120.reuse ;  /* 0x0000007866527220 */ /* 0x080fe20000410000 */
[-C--:B------:R-:W-:Y:S01]  /*8490*/  FMUL.FTZ R102, R119, R120.reuse ;  /* 0x0000007877667220 */ /* 0x080fe20000410000 */
[-C--:B------:R-:W-:Y:S01]  /*84a0*/  FMUL.FTZ R115, R115, R120.reuse ;  /* 0x0000007873737220 */ /* 0x080fe20000410000 */
[----:B------:R-:W-:Y:S01]  /*84b0*/  F2FP.BF16.F32.PACK_AB R34, R34, R35 ;  /* 0x000000232222723e */ /* 0x000fe200000010ff */
[-C--:B0-----:R-:W-:Y:S01]  /*84c0*/  FMUL.FTZ R6, R47, R120.reuse ;  /* 0x000000782f067220 */ /* 0x081fe20000410000 */
[----:B------:R-:W-:Y:S01]  /*84d0*/  F2FP.BF16.F32.PACK_AB R39, R38, R39 ;  /* 0x000000272627723e */ /* 0x000fe200000010ff */
[-C--:B------:R-:W-:Y:S01]  /*84e0*/  FMUL.FTZ R7, R43, R120.reuse ;  /* 0x000000782b077220 */ /* 0x080fe20000410000 */
[----:B------:R-:W-:Y:S01]  /*84f0*/  ISETP.EQ.OR P0, PT, R20, 0x3, !P0 ;  /* 0x000000031400780c */ /* 0x000fe20004702670 */
[-C--:B------:R-:W-:Y:S01]  /*8500*/  FMUL.FTZ R43, R58, R120.reuse ;  /* 0x000000783a2b7220 */ /* 0x080fe20000410000 */
[-C--:B------:R-:W-:Y:S01]  /*8510*/  FMUL.FTZ R47, R59, R120.reuse ;  /* 0x000000783b2f7220 */ /* 0x080fe20000410000 */
[----:B------:R-:W-:Y:S01]  /*8520*/  F2FP.BF16.F32.PACK_AB R30, R30, R31 ;  /* 0x0000001f1e1e723e */ /* 0x000fe200000010ff */
[-C--:B------:R-:W-:Y:S01]  /*8530*/  FMUL.FTZ R58, R78, R120.reuse ;  /* 0x000000784e3a7220 */ /* 0x080fe20000410000 */
[----:B------:R-:W-:Y:S01]  /*8540*/  FMUL.FTZ R59, R74, R120 ;  /* 0x000000784a3b7220 */ /* 0x000fe20000410000 */
[----:B------:R-:W-:Y:S01]  /*8550*/  F2FP.BF16.F32.PACK_AB R76, R73, R76 ;  /* 0x0000004c494c723e */ /* 0x000fe200000010ff */
[----:B------:R-:W-:Y:S01]  /*8560*/  UMOV UR6, UR39 ;  /* 0x0000002700067c82 */ /* 0x000fe20008000000 */
[----:B-1----:R-:W-:Y:S01]  /*8570*/  UMOV UR7, UR5 ;  /* 0x0000000500077c82 */ /* 0x002fe20008000000 */
[----:B------:R-:W-:Y:S01]  /*8580*/  F2FP.BF16.F32.PACK_AB R31, R102, R115 ;  /* 0x00000073661f723e */ /* 0x000fe200000010ff */
[----:B------:R-:W-:Y:S01]  /*8590*/  IMAD.U32 R35, RZ, RZ, UR7 ;  /* 0x00000007ff237e24 */ /* 0x000fe2000f8e00ff */
[----:B------:R-:W-:Y:S01]  /*85a0*/  SEL R115, R34, R39, P0 ;  /* 0x0000002722737207 */ /* 0x000fe20000000000 */
[----:B------:R-:W-:Y:S01]  /*85b0*/  ULDC.64 UR8, c[0x0][0xb90] ;  /* 0x0002e40000087ab9 */ /* 0x000fe20000000a00 */
[----:B------:R-:W-:Y:S01]  /*85c0*/  SEL R73, R39, R34, P0 ;  /* 0x0000002227497207 */ /* 0x000fe20000000000 */
[----:B------:R-:W-:-:S02]  /*85d0*/  IMAD.U32 R34, RZ, RZ, UR6 ;  /* 0x00000006ff227e24 */ /* 0x000fc4000f8e00ff */
[-C--:B------:R-:W-:Y:S01]  /*85e0*/  FMUL.FTZ R54, R71, R120.reuse ;  /* 0x0000007847367220 */ /* 0x080fe20000410000 */
[----:B------:R-:W-:Y:S01]  /*85f0*/  F2FP.BF16.F32.PACK_AB R77, R58, R59 ;  /* 0x0000003b3a4d723e */ /* 0x000fe200000010ff */
[-C--:B------:R-:W-:Y:S01]  /*8600*/  FMUL.FTZ R51, R66, R120.reuse ;  /* 0x0000007842337220 */ /* 0x080fe20000410000 */
[----:B------:R-:W-:Y:S01]  /*8610*/  FMUL.FTZ R71, R83, R120 ;  /* 0x0000007853477220 */ /* 0x000fe20000410000 */
[----:B------:R-:W-:Y:S01]  /*8620*/  F2FP.BF16.F32.PACK_AB R45, R45, R48 ;  /* 0x000000302d2d723e */ /* 0x000fe200000010ff */
[----:B------:R-:W-:Y:S01]  /*8630*/  IMAD.WIDE R58, R223, 0x2, R34 ;  /* 0x00000002df3a7825 */ /* 0x000fe200078e0222 */
[----:B------:R-:W-:-:S03]  /*8640*/  F2FP.BF16.F32.PACK_AB R52, R49, R52 ;  /* 0x000000343134723e */ /* 0x000fc600000010ff */
        /* <DEDUP_REMOVED lines=8> */
[----:B------:R-:W-:Y:S02]  /*86d0*/  F2FP.BF16.F32.PACK_AB R5, R5, R8 ;  /* 0x000000080505723e */ /* 0x000fe400000010ff */
[----:B------:R-:W-:-:S02]  /*86e0*/  F2FP.BF16.F32.PACK_AB R12, R11, R12 ;  /* 0x0000000c0b0c723e */ /* 0x000fc400000010ff */
[----:B------:R-:W-:Y:S01]  /*86f0*/  F2FP.BF16.F32.PACK_AB R14, R13, R14 ;  /* 0x0000000e0d0e723e */ /* 0x000fe200000010ff */
[----:B------:R-:W-:Y:S01]  /*8700*/  FMUL.FTZ R50, R70, R120 ;  /* 0x0000007846327220 */ /* 0x000fe20000410000 */
[----:B------:R-:W-:Y:S02]  /*8710*/  F2FP.BF16.F32.PACK_AB R61, R61, R64 ;  /* 0x000000403d3d723e */ /* 0x000fe400000010ff */
[----:B------:R-:W-:Y:S02]  /*8720*/  F2FP.BF16.F32.PACK_AB R37, R37, R40 ;  /* 0x000000282525723e */ /* 0x000fe400000010ff */
[----:B------:R-:W-:Y:S01]  /*8730*/  F2FP.BF16.F32.PACK_AB R44, R41, R44 ;  /* 0x0000002c292c723e */ /* 0x000fe200000010ff */
[-C--:B------:R-:W-:Y:S01]  /*8740*/  FMUL.FTZ R74, R94, R120.reuse ;  /* 0x000000785e4a7220 */ /* 0x080fe20000410000 */
[----:B------:R-:W-:Y:S01]  /*8750*/  F2FP.BF16.F32.PACK_AB R13, R92, R93 ;  /* 0x0000005d5c0d723e */ /* 0x000fe200000010ff */
[----:B------:R-:W-:Y:S01]  /*8760*/  FMUL.FTZ R70, R87, R120 ;  /* 0x0000007857467220 */ /* 0x000fe20000410000 */
[----:B------:R-:W-:-:S02]  /*8770*/  SEL R93, R45, R52, P0 ;  /* 0x000000342d5d7207 */ /* 0x000fc40000000000 */
[----:B------:R-:W-:Y:S02]  /*8780*/  F2FP.BF16.F32.PACK_AB R53, R53, R56 ;  /* 0x000000383535723e */ /* 0x000fe400000010ff */
[----:B------:R-:W-:Y:S02]  /*8790*/  F2FP.BF16.F32.PACK_AB R7, R6, R7 ;  /* 0x000000070607723e */ /* 0x000fe400000010ff */
[----:B------:R-:W-:Y:S01]  /*87a0*/  F2FP.BF16.F32.PACK_AB R80, R80, R81 ;  /* 0x000000515050723e */ /* 0x000fe200000010ff */
[-C--:B------:R-:W-:Y:S01]  /*87b0*/  FMUL.FTZ R78, R95, R120.reuse ;  /* 0x000000785f4e7220 */ /* 0x080fe20000410000 */
[----:B------:R-:W-:Y:S01]  /*87c0*/  SEL R64, R52, R45, P0 ;  /* 0x0000002d34407207 */ /* 0x000fe20000000000 */
[-C--:B------:R-:W-:Y:S01]  /*87d0*/  FMUL.FTZ R75, R90, R120.reuse ;  /* 0x000000785a4b7220 */ /* 0x080fe20000410000 */
[----:B------:R-:W-:Y:S01]  /*87e0*/  F2FP.BF16.F32.PACK_AB R11, R84, R85 ;  /* 0x00000055540b723e */ /* 0x000fe200000010ff */
[----:B------:R-:W-:Y:S01]  /*87f0*/  FMUL.FTZ R87, R98, R120 ;  /* 0x0000007862577220 */ /* 0x000fe20000410000 */
[----:B------:R-:W-:-:S02]  /*8800*/  IADD3 R45, P4, R58, 0x8060, RZ ;  /* 0x000080603a2d7810 */ /* 0x000fc40007f9e0ff */
        /* <DEDUP_REMOVED lines=12> */
[----:B------:R-:W-:Y:S01]  /*88d0*/  F2FP.BF16.F32.PACK_AB R88, R88, R89 ;  /* 0x000000595858723e */ /* 0x000fe200000010ff */
[----:B------:R-:W-:Y:S01]  /*88e0*/  UIADD3 UR4, UR4, 0x33460, URZ ;  /* 0x0003346004047890 */ /* 0x000fe2000fffe03f */
[----:B------:R-:W-:Y:S01]  /*88f0*/  SEL R85, R5, R12, P0 ;  /* 0x0000000c05557207 */ /* 0x000fe20000000000 */
[----:B------:R-:W-:Y:S01]  /*8900*/  UIADD3 UR5, -UR42, URZ, URZ ;  /* 0x0000003f2a057290 */ /* 0x000fe2000fffe13f */
[----:B------:R-:W-:Y:S01]  /*8910*/  SEL R56, R12, R5, P0 ;  /* 0x000000050c387207 */ /* 0x000fe20000000000 */
[----:B------:R-:W-:Y:S01]  /*8920*/  IMAD R5, R19, 0x40, R2 ;  /* 0x0000004013057824 */ /* 0x000fe200078e0202 */
[----:B------:R-:W-:Y:S01]  /*8930*/  F2FP.BF16.F32.PACK_AB R6, R62, R63 ;  /* 0x0000003f3e06723e */ /* 0x000fe200000010ff */
[----:B------:R-:W-:Y:S01]  /*8940*/  ULDC UR6, c[0x0][0xc44] ;  /* 0x0003110000067ab9 */ /* 0x000fe20000000800 */
[----:B------:R-:W-:Y:S02]  /*8950*/  F2FP.BF16.F32.PACK_AB R81, R86, R91 ;  /* 0x0000005b5651723e */ /* 0x000fe400000010ff */
[----:B------:R-:W-:-:S02]  /*8960*/  SEL R91, R37, R44, P0 ;  /* 0x0000002c255b7207 */ /* 0x000fc40000000000 */
[----:B------:R-:W-:Y:S01]  /*8970*/  SEL R63, R44, R37, P0 ;  /* 0x000000252c3f7207 */ /* 0x000fe20000000000 */
[-C--:B------:R-:W-:Y:S01]  /*8980*/  FMUL.FTZ R94, R111, R120.reuse ;  /* 0x000000786f5e7220 */ /* 0x080fe20000410000 */
[----:B------:R-:W-:Y:S01]  /*8990*/  LOP3.LUT R44, R45, 0x380, RZ, 0xc0, !PT ;  /* 0x000003802d2c7812 */ /* 0x000fe200078ec0ff */
[-C--:B------:R-:W-:Y:S01]  /*89a0*/  FMUL.FTZ R99, R107, R120.reuse ;  /* 0x000000786b637220 */ /* 0x080fe20000410000 */
[-C--:B------:R-:W-:Y:S01]  /*89b0*/  FMUL.FTZ R90, R110, R120.reuse ;  /* 0x000000786e5a7220 */ /* 0x080fe20000410000 */
[----:B------:R-:W-:Y:S01]  /*89c0*/  FMUL.FTZ R95, R106, R120 ;  /* 0x000000786a5f7220 */ /* 0x000fe20000410000 */
[----:B------:R-:W-:Y:S01]  /*89d0*/  F2FP.BF16.F32.PACK_AB R10, R74, R75 ;  /* 0x0000004b4a0a723e */ /* 0x000fe200000010ff */
[----:B------:R-:W-:Y:S01]  /*89e0*/  IMAD.WIDE R34, R5, 0x2, R34 ;  /* 0x0000000205227825 */ /* 0x000fe200078e0222 */
[----:B------:R-:W-:Y:S02]  /*89f0*/  F2FP.BF16.F32.PACK_AB R82, R82, R87 ;  /* 0x000000575252723e */ /* 0x000fe400000010ff */
[----:B------:R-:W-:-:S02]  /*8a00*/  SEL R87, R15, R28, P0 ;  /* 0x0000001c0f577207 */ /* 0x000fc40000000000 */
[----:B------:R-:W-:Y:S02]  /*8a10*/  SEL R57, R28, R15, P0 ;  /* 0x0000000f1c397207 */ /* 0x000fe40000000000 */
[----:B------:R-:W-:Y:S02]  /*8a20*/  SEL R111, R21, R26, P0 ;  /* 0x0000001a156f7207 */ /* 0x000fe40000000000 */
[----:B------:R-:W-:Y:S02]  /*8a30*/  SEL R74, R26, R21, P0 ;  /* 0x000000151a4a7207 */ /* 0x000fe40000000000 */
[----:B------:R-:W-:Y:S02]  /*8a40*/  LOP3.LUT R5, R58, 0x380, RZ, 0xc0, !PT ;  /* 0x000003803a057812 */ /* 0x000fe400078ec0ff */
[----:B------:R-:W-:Y:S02]  /*8a50*/  F2FP.BF16.F32.PACK_AB R42, R42, R43 ;  /* 0x0000002b2a2a723e */ /* 0x000fe400000010ff */
[----:B------:R-:W-:-:S02]  /*8a60*/  F2FP.BF16.F32.PACK_AB R47, R46, R47 ;  /* 0x0000002f2e2f723e */ /* 0x000fc400000010ff */
[----:B------:R-:W-:Y:S02]  /*8a70*/  F2FP.BF16.F32.PACK_AB R50, R50, R51 ;  /* 0x000000333232723e */ /* 0x000fe400000010ff */
[----:B------:R-:W-:Y:S02]  /*8a80*/  F2FP.BF16.F32.PACK_AB R55, R54, R55 ;  /* 0x000000373637723e */ /* 0x000fe400000010ff */
[----:B------:R-:W-:Y:S02]  /*8a90*/  F2FP.BF16.F32.PACK_AB R79, R66, R67 ;  /* 0x00000043424f723e */ /* 0x000fe400000010ff */
[----:B------:R-:W-:Y:S02]  /*8aa0*/  F2FP.BF16.F32.PACK_AB R8, R70, R71 ;  /* 0x000000474608723e */ /* 0x000fe400000010ff */
[----:B------:R-:W-:Y:S02]  /*8ab0*/  SHF.R.U64 R44, R44, 0x3, RZ ;  /* 0x000000032c2c7819 */ /* 0x000fe400000012ff */
[----:B------:R-:W-:-:S02]  /*8ac0*/  IADD3 R28, P3, R58, 0x8040, RZ ;  /* 0x000080403a1c7810 */ /* 0x000fc40007f7e0ff */
[C---:B------:R-:W-:Y:S02]  /*8ad0*/  IADD3 R26, P6, R58.reuse, 0x8020, RZ ;  /* 0x000080203a1a7810 */ /* 0x040fe40007fde0ff */
[C---:B------:R-:W-:Y:S02]  /*8ae0*/  IADD3 R24, P5, R58.reuse, 0x8000, RZ ;  /* 0x000080003a187810 */ /* 0x040fe40007fbe0ff */
[----:B------:R-:W-:Y:S02]  /*8af0*/  IADD3 R20, P2, R58, 0x4060, RZ ;  /* 0x000040603a147810 */ /* 0x000fe40007f5e0ff */
        /* <DEDUP_REMOVED lines=8> */
[----:B------:R-:W-:Y:S01]  /*8b80*/  SHF.R.U64 R5, R5, 0x3, RZ ;  /* 0x0000000305057819 */ /* 0x000fe200000012ff */
        /* <DEDUP_REMOVED lines=9> */
[----:B------:R-:W-:Y:S01]  /*8c20*/  SEL R75, R47, R42, P0 ;  /* 0x0000002a2f4b7207 */ /* 0x000fe20000000000 */
[--C-:B------:R-:W-:Y:S01]  /*8c30*/  IMAD.X R47, RZ, RZ, R59.reuse, P3 ;  /* 0x000000ffff2f7224 */ /* 0x100fe200018e063b */
[----:B------:R-:W-:Y:S02]  /*8c40*/  SEL R119, R50, R55, P0 ;  /* 0x0000003732777207 */ /* 0x000fe40000000000 */
[----:B------:R-:W-:Y:S01]  /*8c50*/  SEL R76, R55, R50, P0 ;  /* 0x00000032374c7207 */ /* 0x000fe20000000000 */
[--C-:B------:R-:W-:Y:S01]  /*8c60*/  IMAD.X R55, RZ, RZ, R59.reuse, P6 ;  /* 0x000000ffff377224 */ /* 0x100fe200030e063b */
[----:B------:R-:W-:Y:S02]  /*8c70*/  SEL R121, R77, R6, P0 ;  /* 0x000000064d797207 */ /* 0x000fe40000000000 */
[----:B------:R-:W-:Y:S02]  /*8c80*/  SEL R123, R79, R8, P0 ;  /* 0x000000084f7b7207 */ /* 0x000fe40000000000 */
[----:B------:R-:W-:Y:S01]  /*8c90*/  LOP3.LUT R44, R44, R45, RZ, 0x3c, !PT ;  /* 0x0000002d2c2c7212 */ /* 0x000fe200078e3cff */
[----:B------:R-:W-:Y:S01]  /*8ca0*/  IMAD.X R45, RZ, RZ, R59, P4 ;  /* 0x000000ffff2d7224 */ /* 0x000fe200020e063b */
        /* <DEDUP_REMOVED lines=8> */
[C---:B------:R-:W-:Y:S02]  /*8d30*/  IADD3 R6, P1, R58.reuse, 0x20, RZ ;  /* 0x000000203a067810 */ /* 0x040fe40007f3e0ff */
[C---:B------:R-:W-:Y:S02]  /*8d40*/  IADD3 R14, P4, R58.reuse, 0x4040, RZ ;  /* 0x000040403a0e7810 */ /* 0x040fe40007f9e0ff */
[C---:B------:R-:W-:Y:S02]  /*8d50*/  IADD3 R12, P3, R58.reuse, 0x4020, RZ ;  /* 0x000040203a0c7810 */ /* 0x040fe40007f7e0ff */
[C---:B------:R-:W-:Y:S02]  /*8d60*/  IADD3 R10, P6, R58.reuse, 0x4000, RZ ;  /* 0x000040003a0a7810 */ /* 0x040fe40007fde0ff */
[----:B------:R-:W-:-:S02]  /*8d70*/  IADD3 R7, P5, R58, 0x60, RZ ;  /* 0x000000603a077810 */ /* 0x000fc40007fbe0ff */
[----:B------:R-:W-:Y:S02]  /*8d80*/  IADD3 R8, P2, R58, 0x40, RZ ;  /* 0x000000403a087810 */ /* 0x000fe40007f5e0ff */
[----:B------:R-:W-:Y:S02]  /*8d90*/  LOP3.LUT R58, R5, R58, RZ, 0x3c, !PT ;  /* 0x0000003a053a7212 */ /* 0x000fe400078e3cff */
[----:B------:R-:W-:-:S04]  /*8da0*/  LOP3.LUT R5, R20, 0x380, RZ, 0xc0, !PT ;  /* 0x0000038014057812 */ /* 0x000fc800078ec0ff */
[----:B------:R-:W-:-:S04]  /*8db0*/  SHF.R.U64 R5, R5, 0x3, RZ ;  /* 0x0000000305057819 */ /* 0x000fc800000012ff */
[----:B------:R-:W-:Y:S02]  /*8dc0*/  LOP3.LUT R52, R5, R20, RZ, 0x3c, !PT ;  /* 0x0000001405347212 */ /* 0x000fe400078e3cff */
[----:B------:R-:W-:Y:S01]  /*8dd0*/  LOP3.LUT R5, R6, 0x380, RZ, 0xc0, !PT ;  /* 0x0000038006057812 */ /* 0x000fe200078ec0ff */
[-C--:B------:R-:W-:Y:S01]  /*8de0*/  FMUL.FTZ R98, R118, R120.reuse ;  /* 0x0000007876627220 */ /* 0x080fe20000410000 */
[----:B------:R-:W-:Y:S02]  /*8df0*/  FMUL.FTZ R103, R114, R120 ;  /* 0x0000007872677220 */ /* 0x000fe40000410000 */
[----:B------:R-:W-:-:S04]  /*8e00*/  SHF.R.U64 R5, R5, 0x3, RZ ;  /* 0x0000000305057819 */ /* 0x000fc800000012ff */
[----:B------:R-:W-:Y:S02]  /*8e10*/  LOP3.LUT R50, R5, R6, RZ, 0x3c, !PT ;  /* 0x0000000605327212 */ /* 0x000fe400078e3cff */
[----:B------:R-:W-:Y:S02]  /*8e20*/  LOP3.LUT R5, R8, 0x380, RZ, 0xc0, !PT ;  /* 0x0000038008057812 */ /* 0x000fe400078ec0ff */
[----:B------:R-:W-:Y:S02]  /*8e30*/  F2FP.BF16.F32.PACK_AB R98, R98, R103 ;  /* 0x000000676262723e */ /* 0x000fe400000010ff */
[----:B------:R-:W-:Y:S01]  /*8e40*/  LOP3.LUT R9, R24, 0x380, RZ, 0xc0, !PT ;  /* 0x0000038018097812 */ /* 0x000fe200078ec0ff */
[----:B------:R-:W-:Y:S01]  /*8e50*/  IMAD.X R43, RZ, RZ, R59, P3 ;  /* 0x000000ffff2b7224 */ /* 0x000fe200018e063b */
[----:B------:R-:W-:Y:S02]  /*8e60*/  SHF.R.U64 R5, R5, 0x3, RZ ;  /* 0x0000000305057819 */ /* 0x000fe400000012ff */
[----:B------:R-:W-:-:S02]  /*8e70*/  SEL R131, R98, R31, P0 ;  /* 0x0000001f62837207 */ /* 0x000fc40000000000 */
[----:B------:R-:W-:Y:S02]  /*8e80*/  SEL R83, R31, R98, P0 ;  /* 0x000000621f537207 */ /* 0x000fe40000000000 */
[----:B------:R-:W-:Y:S02]  /*8e90*/  SHF.R.U64 R9, R9, 0x3, RZ ;  /* 0x0000000309097819 */ /* 0x000fe400000012ff */
[----:B------:R-:W-:Y:S02]  /*8ea0*/  IADD3 R31, P3, R34, 0x2000, RZ ;  /* 0x00002000221f7810 */ /* 0x000fe40007f7e0ff */
[----:B------:R-:W-:Y:S02]  /*8eb0*/  SEL R89, R29, R36, P0 ;  /* 0x000000241d597207 */ /* 0x000fe40000000000 */
[----:B------:R-:W-:Y:S02]  /*8ec0*/  SEL R62, R36, R29, P0 ;  /* 0x0000001d243e7207 */ /* 0x000fe40000000000 */
[----:B------:R-:W-:-:S02]  /*8ed0*/  LOP3.LUT R36, R5, R8, RZ, 0x3c, !PT ;  /* 0x0000000805247212 */ /* 0x000fc400078e3cff */
[----:B------:R-:W-:Y:S01]  /*8ee0*/  LOP3.LUT R60, R9, R24, RZ, 0x3c, !PT ;  /* 0x00000018093c7212 */ /* 0x000fe200078e3cff */
[----:B------:R-:W0:Y:S01]  /*8ef0*/  LDC R5, c[0x0][0xbe8] ;  /* 0x0002fa00ff057b82 */ /* 0x000e220000000800 */
[----:B------:R-:W-:Y:S02]  /*8f00*/  LOP3.LUT R30, R31, 0x380, RZ, 0xc0, !PT ;  /* 0x000003801f1e7812 */ /* 0x000fe400078ec0ff */
[----:B------:R-:W-:Y:S02]  /*8f10*/  LOP3.LUT R9, R10, 0x380, RZ, 0xc0, !PT ;  /* 0x000003800a097812 */ /* 0x000fe400078ec0ff */
[----:B------:R-:W-:Y:S02]  /*8f20*/  SHF.R.U64 R30, R30, 0x3, RZ ;  /* 0x000000031e1e7819 */ /* 0x000fe400000012ff */
[----:B------:R-:W-:Y:S02]  /*8f30*/  SHF.R.U64 R9, R9, 0x3, RZ ;  /* 0x0000000309097819 */ /* 0x000fe400000012ff */
[----:B------:R-:W-:Y:S01]  /*8f40*/  LOP3.LUT R30, R30, R31, RZ, 0x3c, !PT ;  /* 0x0000001f1e1e7212 */ /* 0x000fe200078e3cff */
[----:B------:R-:W-:Y:S01]  /*8f50*/  IMAD.X R31, RZ, RZ, R35, P3 ;  /* 0x000000ffff1f7224 */ /* 0x000fe200018e0623 */
[----:B------:R-:W-:-:S02]  /*8f60*/  LOP3.LUT R40, R9, R10, RZ, 0x3c, !PT ;  /* 0x0000000a09287212 */ /* 0x000fc400078e3cff */
[----:B------:R-:W-:-:S04]  /*8f70*/  IADD3 R9, P3, R34, 0x8000, RZ ;  /* 0x0000800022097810 */ /* 0x000fc80007f7e0ff */
[----:B------:R-:W-:-:S04]  /*8f80*/  LOP3.LUT R8, R9, 0x380, RZ, 0xc0, !PT ;  /* 0x0000038009087812 */ /* 0x000fc800078ec0ff */
[----:B------:R-:W-:Y:S02]  /*8f90*/  SHF.R.U64 R8, R8, 0x3, RZ ;  /* 0x0000000308087819 */ /* 0x000fe400000012ff */
[----:B------:R-:W-:Y:S02]  /*8fa0*/  LOP3.LUT R11, R26, 0x380, RZ, 0xc0, !PT ;  /* 0x000003801a0b7812 */ /* 0x000fe400078ec0ff */
[----:B------:R-:W-:Y:S01]  /*8fb0*/  LOP3.LUT R8, R8, R9, RZ, 0x3c, !PT ;  /* 0x0000000908087212 */ /* 0x000fe200078e3cff */
[----:B------:R-:W-:Y:S01]  /*8fc0*/  IMAD.X R9, RZ, RZ, R35, P3 ;  /* 0x000000ffff097224 */ /* 0x000fe200018e0623 */
[----:B0-----:R-:W-:Y:S01]  /*8fd0*/  ISETP.NE.AND P3, PT, R5, 0x1, PT ;  /* 0x000000010500780c */ /* 0x001fe20003f65270 */
[--C-:B------:R-:W-:Y:S01]  /*8fe0*/  IMAD.X R51, RZ, RZ, R59.reuse, P1 ;  /* 0x000000ffff337224 */ /* 0x100fe200008e063b */
[----:B------:R-:W-:Y:S01]  /*8ff0*/  SHF.R.U64 R11, R11, 0x3, RZ ;  /* 0x000000030b0b7819 */ /* 0x000fe200000012ff */
[--C-:B------:R-:W-:Y:S01]  /*9000*/  IMAD.X R49, RZ, RZ, R59.reuse, P4 ;  /* 0x000000ffff317224 */ /* 0x100fe200020e063b */
[----:B------:R-:W-:Y:S01]  /*9010*/  MOV R114, R58 ;  /* 0x0000003a00727202 */ /* 0x000fe20000000f00 */
[----:B------:R-:W-:-:S02]  /*9020*/  IMAD.X R41, RZ, RZ, R59, P6 ;  /* 0x000000ffff297224 */ /* 0x000fc400030e063b */
[--C-:B------:R-:W-:Y:S02]  /*9030*/  IMAD.X R39, RZ, RZ, R59.reuse, P5 ;  /* 0x000000ffff277224 */ /* 0x100fe400028e063b */
[----:B------:R-:W-:Y:S02]  /*9040*/  IMAD.X R37, RZ, RZ, R59, P2 ;  /* 0x000000ffff257224 */ /* 0x000fe400010e063b */
[----:B------:R-:W0:Y:S01]  /*9050*/  LDC R59, c[0x0][0xc38] ;  /* 0x00030e00ff3b7b82 */ /* 0x000e220000000800 */
[----:B------:R-:W-:Y:S02]  /*9060*/  LOP3.LUT R54, R11, R26, RZ, 0x3c, !PT ;  /* 0x0000001a0b367212 */ /* 0x000fe400078e3cff */
[----:B------:R-:W-:Y:S02]  /*9070*/  LOP3.LUT R11, R12, 0x380, RZ, 0xc0, !PT ;  /* 0x000003800c0b7812 */ /* 0x000fe400078ec0ff */
[----:B------:R-:W-:Y:S02]  /*9080*/  MOV R110, R36 ;  /* 0x00000024006e7202 */ /* 0x000fe40000000f00 */
[----:B------:R-:W-:Y:S01]  /*9090*/  SHF.R.U64 R11, R11, 0x3, RZ ;  /* 0x000000030b0b7819 */ /* 0x000fe200000012ff */
[----:B------:R-:W1:Y:S01]  /*90a0*/  @P3 LDC R36, c[0x0][0xbec] ;  /* 0x0002fb00ff243b82 */ /* 0x000e620000000800 */
[----:B------:R-:W-:Y:S01]  /*90b0*/  MOV R106, R40 ;  /* 0x00000028006a7202 */ /* 0x000fe20000000f00 */
[----:B------:R-:W-:Y:S01]  /*90c0*/  UPRMT UR4, UR37, 0x654, UR4 ;  /* 0x0000065425047896 */ /* 0x000fe20008000004 */
[----:B------:R-:W-:-:S02]  /*90d0*/  LOP3.LUT R42, R11, R12, RZ, 0x3c, !PT ;  /* 0x0000000c0b2a7212 */ /* 0x000fc400078e3cff */
[----:B--2---:R-:W-:-:S03]  /*90e0*/  LOP3.LUT R41, R0, 0x2, RZ, 0x3c, !PT ;  /* 0x0000000200297812 */ /* 0x004fc600078e3cff */
[----:B------:R-:W2:Y:S01]  /*90f0*/  @P3 LDC R37, c[0x0][0xbf0] ;  /* 0x0002fc00ff253b82 */ /* 0x000ea20000000800 */
[----:B------:R-:W-:Y:S01]  /*9100*/  MOV R104, R42 ;  /* 0x0000002a00687202 */ /* 0x000fe20000000f00 */
[----:B------:R-:W-:Y:S01]  /*9110*/  SHFL.IDX PT, R85, R85, R0, 0x1c1f ;  /* 0x001c1f0055557589 */ /* 0x000fe200000e0000 */
[----:B------:R-:W-:Y:S02]  /*9120*/  SEL R103, R88, R13, P0 ;  /* 0x0000000d58677207 */ /* 0x000fe40000000000 */
[----:B------:R-:W-:Y:S01]  /*9130*/  SEL R70, R13, R88, P0 ;  /* 0x000000580d467207 */ /* 0x000fe20000000000 */
[----:B------:R-:W-:Y:S01]  /*9140*/  SHFL.IDX PT, R87, R87, R0, 0x1c1f ;  /* 0x001c1f0057577589 */ /* 0x000fe200000e0000 */
[----:B------:R-:W-:Y:S01]  /*9150*/  LOP3.LUT R13, R28, 0x380, RZ, 0xc0, !PT ;  /* 0x000003801c0d7812 */ /* 0x000fe200078ec0ff */
[----:B------:R-:W-:Y:S01]  /*9160*/  UIMAD UR11, UR6, UR5, UR43 ;  /* 0x00000005060b72a4 */ /* 0x000fe2000f8e022b */
[----:B------:R-:W-:Y:S01]  /*9170*/  MOV R45, R44 ;  /* 0x0000002c002d7202 */ /* 0x000fe20000000f00 */
[----:B------:R-:W-:Y:S01]  /*9180*/  SHFL.IDX PT, R109, R109, R0, 0x1c1f ;  /* 0x001c1f006d6d7589 */ /* 0x000fe200000e0000 */
[----:B------:R-:W-:Y:S01]  /*9190*/  IMAD R44, RZ, RZ, -UR43 ;  /* 0x8000002bff2c7e24 */ /* 0x000fe2000f8e02ff */
[----:B------:R-:W-:Y:S02]  /*91a0*/  SYNCS.ARRIVE.TRANS64.RED.A1T0 RZ, [UR4], RZ ;  /* 0x000000ffffff79a7 */ /* 0x000fe40008100404 */
[----:B------:R-:W3:Y:S04]  /*91b0*/  SHFL.IDX PT, R56, R56, R41, 0x1c1f ;  /* 0x001c1f2938387589 */ /* 0x000ee800000e0000 */
[----:B------:R-:W-:Y:S04]  /*91c0*/  SHFL.IDX PT, R42, R57, R41, 0x1c1f ;  /* 0x001c1f29392a7589 */ /* 0x000fe800000e0000 */
[----:B------:R-:W4:Y:S04]  /*91d0*/  SHFL.IDX PT, R78, R78, R41, 0x1c1f ;  /* 0x001c1f294e4e7589 */ /* 0x000f2800000e0000 */
[----:B------:R-:W-:Y:S04]  /*91e0*/  SHFL.IDX PT, R111, R111, R0, 0x1c1f ;  /* 0x001c1f006f6f7589 */ /* 0x000fe800000e0000 */
[----:B------:R-:W4:Y:S01]  /*91f0*/  SHFL.IDX PT, R74, R74, R41, 0x1c1f ;  /* 0x001c1f294a4a7589 */ /* 0x000f2200000e0000 */
[----:B------:R-:W-:-:S03]  /*9200*/  SHF.R.U64 R13, R13, 0x3, RZ ;  /* 0x000000030d0d7819 */ /* 0x000fc600000012ff */
[----:B------:R-:W-:Y:S04]  /*9210*/  SHFL.IDX PT, R89, R89, R0, 0x1c1f ;  /* 0x001c1f0059597589 */ /* 0x000fe800000e0000 */
[----:B------:R-:W-:Y:S04]  /*9220*/  SHFL.IDX PT, R113, R113, R0, 0x1c1f ;  /* 0x001c1f0071717589 */ /* 0x000fe800000e0000 */
[----:B------:R-:W4:Y:S04]  /*9230*/  SHFL.IDX PT, R62, R62, R41, 0x1c1f ;  /* 0x001c1f293e3e7589 */ /* 0x000f2800000e0000 */
[----:B------:R-:W4:Y:S01]  /*9240*/  SHFL.IDX PT, R72, R72, R41, 0x1c1f ;  /* 0x001c1f2948487589 */ /* 0x000f2200000e0000 */
[----:B0-----:R-:W-:Y:S01]  /*9250*/  IMAD R44, R59, R44, UR41 ;  /* 0x000000293b2c7e24 */ /* 0x001fe2000f8e022c */
[----:B------:R-:W-:Y:S01]  /*9260*/  USHF.R.S32.HI UR10, URZ, 0x1f, UR11 ;  /* 0x0000001f3f0a7899 */ /* 0x000fe2000801140b */
[----:B------:R-:W-:-:S02]  /*9270*/  MOV R60, R60 ;  /* 0x0000003c003c7202 */ /* 0x000fc40000000f00 */
[----:B------:R-:W-:Y:S02]  /*9280*/  LOP3.LUT R46, R13, R28, RZ, 0x3c, !PT ;  /* 0x0000001c0d2e7212 */ /* 0x000fe400078e3cff */
[----:B------:R-:W-:Y:S01]  /*9290*/  MOV R61, R52 ;  /* 0x00000034003d7202 */ /* 0x000fe20000000f00 */
[----:B------:R-:W-:Y:S01]  /*92a0*/  IMAD R53, R44, 0x80, R222 ;  /* 0x000000802c357824 */ /* 0x000fe200078e02de */
[----:B------:R-:W-:Y:S01]  /*92b0*/  LOP3.LUT R6, R7, 0x380, RZ, 0xc0, !PT ;  /* 0x0000038007067812 */ /* 0x000fe200078ec0ff */
[----:B------:R-:W-:Y:S01]  /*92c0*/  UIMAD UR5, UR10, UR8, URZ ;  /* 0x000000080a0572a4 */ /* 0x000fe2000f8e023f */
[----:B------:R-:W-:Y:S01]  /*92d0*/  LOP3.LUT R13, R14, 0x380, RZ, 0xc0, !PT ;  /* 0x000003800e0d7812 */ /* 0x000fe200078ec0ff */
[----:B-1----:R-:W-:Y:S01]  /*92e0*/  @P3 IMAD.HI.U32 R36, R53, R36, RZ ;  /* 0x0000002435243227 */ /* 0x002fe200078e00ff */
[----:B------:R-:W-:Y:S01]  /*92f0*/  MOV R46, R46 ;  /* 0x0000002e002e7202 */ /* 0x000fe20000000f00 */
[----:B------:R-:W-:Y:S01]  /*9300*/  USHF.R.S32.HI UR12, URZ, 0x1f, UR42 ;  /* 0x0000001f3f0c7899 */ /* 0x000fe2000801142a */
[----:B------:R-:W-:Y:S01]  /*9310*/  SEL R105, R96, R25, P0 ;  /* 0x0000001960697207 */ /* 0x000fe20000000000 */
[----:B------:R-:W-:Y:S01]  /*9320*/  SHFL.IDX PT, R91, R91, R0, 0x1c1f ;  /* 0x001c1f005b5b7589 */ /* 0x000fe200000e0000 */
[----:B------:R-:W-:Y:S01]  /*9330*/  SEL R127, R82, R81, P0 ;  /* 0x00000051527f7207 */ /* 0x000fe20000000000 */
[----:B------:R-:W-:Y:S01]  /*9340*/  UIMAD.WIDE.U32 UR6, UR11, UR8, URZ ;  /* 0x000000080b0672a5 */ /* 0x000fe2000f8e003f */
[----:B------:R-:W-:Y:S01]  /*9350*/  SEL R129, R90, R27, P0 ;  /* 0x0000001b5a817207 */ /* 0x000fe20000000000 */
[----:B------:R-:W-:Y:S01]  /*9360*/  UIMAD UR5, UR11, UR9, UR5 ;  /* 0x000000090b0572a4 */ /* 0x000fe2000f8e0205 */
[----:B------:R-:W-:Y:S01]  /*9370*/  MOV R47, R54 ;  /* 0x00000036002f7202 */ /* 0x000fe20000000f00 */
[----:B------:R-:W-:Y:S01]  /*9380*/  SHFL.IDX PT, R115, R115, R0, 0x1c1f ;  /* 0x001c1f0073737589 */ /* 0x000fe200000e0000 */
[----:B------:R-:W-:Y:S01]  /*9390*/  SEL R81, R81, R82, P0 ;  /* 0x0000005251517207 */ /* 0x000fe20000000000 */
[----:B------:R-:W-:Y:S01]  /*93a0*/  ULDC.64 UR8, c[0x0][0xb98] ;  /* 0x0002e60000087ab9 */ /* 0x000fe20000000a00 */
[----:B------:R-:W-:Y:S01]  /*93b0*/  SHF.R.U64 R6, R6, 0x3, RZ ;  /* 0x0000000306067819 */ /* 0x000fe200000012ff */
[----:B------:R0:W1:Y:S01]  /*93c0*/  SHFL.IDX PT, R54, R63, R41, 0x1c1f ;  /* 0x001c1f293f367589 */ /* 0x00006200000e0000 */
[----:B------:R-:W-:Y:S01]  /*93d0*/  SEL R82, R27, R90, P0 ;  /* 0x0000005a1b527207 */ /* 0x000fe20000000000 */
[----:B------:R-:W-:Y:S01]  /*93e0*/  IMAD.MOV.U32 R59, RZ, RZ, R53 ;  /* 0x000000ffff3b7224 */ /* 0x000fe200078e0035 */
[----:B------:R-:W-:Y:S01]  /*93f0*/  SHF.R.U64 R13, R13, 0x3, RZ ;  /* 0x000000030d0d7819 */ /* 0x000fe200000012ff */
[----:B------:R-:W1:Y:S01]  /*9400*/  SHFL.IDX PT, R88, R73, R41, 0x1c1f ;  /* 0x001c1f2949587589 */ /* 0x000e6200000e0000 */
[----:B------:R-:W-:Y:S01]  /*9410*/  UIMAD UR4, UR12, UR8, URZ ;  /* 0x000000080c0472a4 */ /* 0x000fe2000f8e023f */
[----:B------:R-:W-:-:S02]  /*9420*/  SEL R69, R25, R96, P0 ;  /* 0x0000006019457207 */ /* 0x000fc40000000000 */
[----:B------:R-:W-:Y:S01]  /*9430*/  SHFL.IDX PT, R93, R93, R0, 0x1c1f ;  /* 0x001c1f005d5d7589 */ /* 0x000fe200000e0000 */
[----:B------:R-:W-:-:S03]  /*9440*/  LOP3.LUT R38, R6, R7, RZ, 0x3c, !PT ;  /* 0x0000000706267212 */ /* 0x000fc600078e3cff */
[----:B------:R-:W-:Y:S01]  /*9450*/  SHFL.IDX PT, R117, R117, R0, 0x1c1f ;  /* 0x001c1f0075757589 */ /* 0x000fe200000e0000 */
[----:B------:R-:W-:-:S03]  /*9460*/  IADD3 R21, P1, R34, 0x6000, RZ ;  /* 0x0000600022157810 */ /* 0x000fc60007f3e0ff */
[----:B------:R-:W1:Y:S01]  /*9470*/  SHFL.IDX PT, R64, R64, R41, 0x1c1f ;  /* 0x001c1f2940407589 */ /* 0x000e6200000e0000 */
[----:B--2---:R-:W-:-:S03]  /*9480*/  @P3 SHF.R.U32.HI R59, RZ, R37, R36 ;  /* 0x00000025ff3b3219 */ /* 0x004fc60000011624 */
[----:B------:R-:W2:Y:S01]  /*9490*/  SHFL.IDX PT, R90, R75, R41, 0x1c1f ;  /* 0x001c1f294b5a7589 */ /* 0x000ea200000e0000 */
[----:B------:R-:W-:-:S03]  /*94a0*/  IADD3 R33, P4, R34, 0x1000, RZ ;  /* 0x0000100022217810 */ /* 0x000fc60007f9e0ff */
[----:B------:R-:W-:Y:S01]  /*94b0*/  SHFL.IDX PT, R95, R95, R0, 0x1c1f ;  /* 0x001c1f005f5f7589 */ /* 0x000fe200000e0000 */
[----:B------:R-:W-:-:S03]  /*94c0*/  LOP3.LUT R48, R13, R14, RZ, 0x3c, !PT ;  /* 0x0000000e0d307212 */ /* 0x000fc600078e3cff */
[----:B------:R-:W-:Y:S04]  /*94d0*/  SHFL.IDX PT, R119, R119, R0, 0x1c1f ;  /* 0x001c1f0077777589 */ /* 0x000fe800000e0000 */
[----:B------:R-:W2:Y:S04]  /*94e0*/  SHFL.IDX PT, R66, R66, R41, 0x1c1f ;  /* 0x001c1f2942427589 */ /* 0x000ea800000e0000 */
[----:B------:R-:W2:Y:S01]  /*94f0*/  SHFL.IDX PT, R76, R76, R41, 0x1c1f ;  /* 0x001c1f294c4c7589 */ /* 0x000ea200000e0000 */
[----:B------:R-:W-:-:S03]  /*9500*/  LOP3.LUT R20, R21, 0x380, RZ, 0xc0, !PT ;  /* 0x0000038015147812 */ /* 0x000fc600078ec0ff */
[----:B------:R-:W-:Y:S01]  /*9510*/  SHFL.IDX PT, R97, R97, R0, 0x1c1f ;  /* 0x001c1f0061617589 */ /* 0x000fe200000e0000 */
[----:B------:R-:W-:-:S03]  /*9520*/  MOV R108, R38 ;  /* 0x00000026006c7202 */ /* 0x000fc60000000f00 */
[----:B------:R-:W-:Y:S01]  /*9530*/  SHFL.IDX PT, R99, R99, R0, 0x1c1f ;  /* 0x001c1f0063637589 */ /* 0x000fe200000e0000 */
[----:B------:R-:W-:-:S03]  /*9540*/  UIADD3 UR5, UR7, UR5, URZ ;  /* 0x0000000507057290 */ /* 0x000fc6000fffe03f */
        /* <DEDUP_REMOVED lines=9> */
[----:B------:R-:W-:Y:S01]  /*95e0*/  SHFL.IDX PT, R131, R131, R0, 0x1c1f ;  /* 0x001c1f0083837589 */ /* 0x000fe200000e0000 */
[----:B------:R-:W-:-:S03]  /*95f0*/  LOP3.LUT R32, R33, 0x380, RZ, 0xc0, !PT ;  /* 0x0000038021207812 */ /* 0x000fc600078ec0ff */
[----:B------:R-:W2:Y:S01]  /*9600*/  SHFL.IDX PT, R0, R65, R41, 0x1c1f ;  /* 0x001c1f2941007589 */ /* 0x000ea200000e0000 */
[----:B---3--:R-:W-:Y:S01]  /*9610*/  SEL R36, R85, R56, P0 ;  /* 0x0000003855247207 */ /* 0x008fe20000000000 */
[----:B------:R-:W-:Y:S01]  /*9620*/  IMAD.MOV R52, RZ, RZ, -R59 ;  /* 0x000000ffff347224 */ /* 0x000fe200078e0a3b */
[----:B------:R-:W-:Y:S01]  /*9630*/  SEL R38, R56, R85, P0 ;  /* 0x0000005538267207 */ /* 0x000fe20000000000 */
[----:B------:R-:W3:Y:S01]  /*9640*/  SHFL.IDX PT, R92, R77, R41, 0x1c1f ;  /* 0x001c1f294d5c7589 */ /* 0x000ee200000e0000 */
[----:B----4-:R-:W-:Y:S01]  /*9650*/  SEL R37, R109, R78, P0 ;  /* 0x0000004e6d257207 */ /* 0x010fe20000000000 */
[----:B------:R-:W-:Y:S01]  /*9660*/  UIMAD UR7, UR42, UR9, UR4 ;  /* 0x000000092a0772a4 */ /* 0x000fe2000f8e0204 */
[----:B------:R-:W-:Y:S01]  /*9670*/  SEL R39, R78, R109, P0 ;  /* 0x0000006d4e277207 */ /* 0x000fe20000000000 */
[----:B------:R-:W-:Y:S01]  /*9680*/  BAR.SYNC.DEFER_BLOCKING 0x1, 0x100 ;  /* 0x0044000000007b1d */ /* 0x000fe20000010000 */
[----:B------:R-:W-:Y:S02]  /*9690*/  SEL R40, R87, R42, P0 ;  /* 0x0000002a57287207 */ /* 0x000fe40000000000 */
[----:B------:R-:W-:-:S02]  /*96a0*/  MOV R112, R50 ;  /* 0x0000003200707202 */ /* 0x000fc40000000f00 */
[----:B------:R-:W-:Y:S01]  /*96b0*/  MOV R102, R48 ;  /* 0x0000003000667202 */ /* 0x000fe20000000f00 */
[----:B------:R-:W-:Y:S01]  /*96c0*/  UMOV UR4, UR6 ;  /* 0x0000000600047c82 */ /* 0x000fe20008000000 */
[----:B------:R-:W-:Y:S01]  /*96d0*/  SEL R42, R42, R87, P0 ;  /* 0x000000572a2a7207 */ /* 0x000fe20000000000 */
[----:B------:R-:W4:Y:S01]  /*96e0*/  SHFL.IDX PT, R58, R67, R41, 0x1c1f ;  /* 0x001c1f29433a7589 */ /* 0x000f2200000e0000 */
[----:B------:R-:W-:-:S03]  /*96f0*/  SEL R43, R74, R111, P0 ;  /* 0x0000006f4a2b7207 */ /* 0x000fc60000000000 */
[----:B------:R-:W-:Y:S01]  /*9700*/  SHFL.IDX PT, R68, R68, R41, 0x1c1f ;  /* 0x001c1f2944447589 */ /* 0x000fe200000e0000 */
[----:B------:R-:W-:-:S03]  /*9710*/  SEL R48, R89, R62, P0 ;  /* 0x0000003e59307207 */ /* 0x000fc60000000000 */
[----:B------:R-:W-:Y:S01]  /*9720*/  SHFL.IDX PT, R70, R70, R41, 0x1c1f ;  /* 0x001c1f2946467589 */ /* 0x000fe200000e0000 */
[----:B------:R-:W-:-:S03]  /*9730*/  SEL R50, R62, R89, P0 ;  /* 0x000000593e327207 */ /* 0x000fc60000000000 */
[----:B------:R-:W-:Y:S01]  /*9740*/  SHFL.IDX PT, R84, R69, R41, 0x1c1f ;  /* 0x001c1f2945547589 */ /* 0x000fe200000e0000 */
[----:B------:R-:W-:-:S03]  /*9750*/  SEL R49, R113, R72, P0 ;  /* 0x0000004871317207 */ /* 0x000fc60000000000 */
[----:B------:R-:W-:Y:S01]  /*9760*/  SHFL.IDX PT, R86, R71, R41, 0x1c1f ;  /* 0x001c1f2947567589 */ /* 0x000fe200000e0000 */
[----:B------:R-:W-:-:S03]  /*9770*/  SEL R51, R72, R113, P0 ;  /* 0x0000007148337207 */ /* 0x000fc60000000000 */
[----:B------:R-:W4:Y:S01]  /*9780*/  SHFL.IDX PT, R94, R79, R41, 0x1c1f ;  /* 0x001c1f294f5e7589 */ /* 0x000f2200000e0000 */
[----:B------:R-:W-:-:S03]  /*9790*/  SHF.R.U64 R20, R20, 0x3, RZ ;  /* 0x0000000314147819 */ /* 0x000fc600000012ff */
[----:B------:R-:W4:Y:S01]  /*97a0*/  SHFL.IDX PT, R80, R80, R41, 0x1c1f ;  /* 0x001c1f2950507589 */ /* 0x000f2200000e0000 */
[----:B------:R-:W-:-:S03]  /*97b0*/  UIMAD.WIDE.U32 UR4, UR42, UR8, UR4 ;  /* 0x000000082a0472a5 */ /* 0x000fc6000f8e0004 */
[----:B------:R-:W4:Y:S04]  /*97c0*/  SHFL.IDX PT, R96, R81, R41, 0x1c1f ;  /* 0x001c1f2951607589 */ /* 0x000f2800000e0000 */
[----:B------:R-:W4:Y:S04]  /*97d0*/  SHFL.IDX PT, R98, R82, R41, 0x1c1f ;  /* 0x001c1f2952627589 */ /* 0x000f2800000e0000 */
[----:B------:R1:W4:Y:S01]  /*97e0*/  SHFL.IDX PT, R100, R83, R41, 0x1c1f ;  /* 0x001c1f2953647589 */ /* 0x00032200000e0000 */
[----:B------:R-:W-:Y:S01]  /*97f0*/  SHF.R.U64 R32, R32, 0x3, RZ ;  /* 0x0000000320207819 */ /* 0x000fe200000012ff */
[----:B0-----:R-:W-:-:S02]  /*9800*/  IMAD R63, R5, R52, R53 ;  /* 0x00000034053f7224 */ /* 0x001fc400078e0235 */
[----:B------:R-:W-:Y:S01]  /*9810*/  STSM.16.M88.4 [R114], R36 ;  /* 0x0000002472007844 */ /* 0x000fe20000000200 */
[----:B------:R-:W-:Y:S01]  /*9820*/  IADD3 R27, P2, R34, 0x5000, RZ ;  /* 0x00005000221b7810 */ /* 0x000fe20007f5e0ff */
[----:B------:R-:W-:Y:S01]  /*9830*/  ULDC.64 UR8, c[0x0][0xae8] ;  /* 0x0002ba0000087ab9 */ /* 0x000fe20000000a00 */
[----:B-1----:R-:W-:Y:S02]  /*9840*/  SEL R41, R111, R74, P0 ;  /* 0x0000004a6f297207 */ /* 0x002fe40000000000 */
[----:B------:R-:W-:Y:S01]  /*9850*/  LOP3.LUT R20, R20, R21, RZ, 0x3c, !PT ;  /* 0x0000001514147212 */ /* 0x000fe200078e3cff */
[--C-:B------:R-:W-:Y:S02]  /*9860*/  IMAD.X R21, RZ, RZ, R35.reuse, P1 ;  /* 0x000000ffff157224 */ /* 0x100fe400008e0623 */
[----:B------:R-:W-:Y:S01]  /*9870*/  STSM.16.M88.4 [R112], R40 ;  /* 0x0000002870007844 */ /* 0x000fe20000000200 */
[----:B------:R-:W-:Y:S01]  /*9880*/  LOP3.LUT R32, R32, R33, RZ, 0x3c, !PT ;  /* 0x0000002120207212 */ /* 0x000fe200078e3cff */
[----:B------:R-:W-:-:S02]  /*9890*/  IMAD.X R33, RZ, RZ, R35, P4 ;  /* 0x000000ffff217224 */ /* 0x000fc400020e0623 */
[----:B------:R0:W-:Y:S01]  /*98a0*/  STSM.16.M88.4 [R110], R48 ;  /* 0x000000306e007844 */ /* 0x0001e20000000200 */
[----:B------:R-:W-:Y:S02]  /*98b0*/  IADD3 R56, P1, R59, UR4, RZ ;  /* 0x000000043b387c10 */ /* 0x000fe4000ff3e0ff */
[C---:B------:R-:W-:Y:S02]  /*98c0*/  IADD3 R29, P6, R34.reuse, 0x3000, RZ ;  /* 0x00003000221d7810 */ /* 0x040fe40007fde0ff */
[C---:B------:R-:W-:Y:S02]  /*98d0*/  IADD3 R25, P5, R34.reuse, 0x4000, RZ ;  /* 0x0000400022197810 */ /* 0x040fe40007fbe0ff */
[----:B------:R-:W-:Y:S02]  /*98e0*/  IADD3 R15, P4, R34, 0x7000, RZ ;  /* 0x00007000220f7810 */ /* 0x000fe40007f9e0ff */
[----:B------:R-:W-:Y:S01]  /*98f0*/  LOP3.LUT R26, R27, 0x380, RZ, 0xc0, !PT ;  /* 0x000003801b1a7812 */ /* 0x000fe200078ec0ff */
[----:B0-----:R-:W-:Y:S01]  /*9900*/  IMAD.U32 R50, RZ, RZ, UR7 ;  /* 0x00000007ff327e24 */ /* 0x001fe2000f8e00ff */
[----:B------:R-:W-:Y:S01]  /*9910*/  SHF.R.S32.HI R49, RZ, 0x1f, R59 ;  /* 0x0000001fff317819 */ /* 0x000fe2000001143b */
[----:B------:R-:W-:Y:S01]  /*9920*/  ULDC.64 UR6, c[0x0][0xb88] ;  /* 0x0002e20000067ab9 */ /* 0x000fe20000000a00 */
[----:B------:R-:W-:-:S02]  /*9930*/  SHF.R.S32.HI R48, RZ, 0x1f, R63 ;  /* 0x0000001fff307819 */ /* 0x000fc4000001143f */
[----:B------:R-:W-:Y:S01]  /*9940*/  IADD3.X R57, R49, UR5, R50, P1, !PT ;  /* 0x0000000531397c10 */ /* 0x000fe20008ffe432 */
[----:B------:R-:W-:Y:S01]  /*9950*/  ULDC.64 UR4, c[0x0][0xb50] ;  /* 0x0002d40000047ab9 */ /* 0x000fe20000000a00 */
[----:B------:R-:W-:Y:S01]  /*9960*/  LOP3.LUT R28, R29, 0x380, RZ, 0xc0, !PT ;  /* 0x000003801d1c7812 */ /* 0x000fe200078ec0ff */
[----:B------:R-:W-:Y:S01]  /*9970*/  IMAD R48, R48, UR6, RZ ;  /* 0x0000000630307c24 */ /* 0x000fe2000f8e02ff */
[----:B------:R-:W-:Y:S02]  /*9980*/  LOP3.LUT R24, R25, 0x380, RZ, 0xc0, !PT ;  /* 0x0000038019187812 */ /* 0x000fe400078ec0ff */
[----:B------:R-:W-:Y:S02]  /*9990*/  LOP3.LUT R14, R15, 0x380, RZ, 0xc0, !PT ;  /* 0x000003800f0e7812 */ /* 0x000fe400078ec0ff */
[----:B------:R-:W-:Y:S02]  /*99a0*/  SHF.R.U64 R26, R26, 0x3, RZ ;  /* 0x000000031a1a7819 */ /* 0x000fe400000012ff */
[----:B------:R-:W-:-:S02]  /*99b0*/  SEL R52, R91, R54, P0 ;  /* 0x000000365b347207 */ /* 0x000fc40000000000 */
[----:B------:R-:W-:Y:S02]  /*99c0*/  SEL R54, R54, R91, P0 ;  /* 0x0000005b36367207 */ /* 0x000fe40000000000 */
[----:B------:R-:W-:Y:S02]  /*99d0*/  SEL R53, R115, R88, P0 ;  /* 0x0000005873357207 */ /* 0x000fe40000000000 */
[----:B------:R-:W-:Y:S01]  /*99e0*/  SEL R55, R88, R115, P0 ;  /* 0x0000007358377207 */ /* 0x000fe20000000000 */
[C---:B------:R-:W-:Y:S01]  /*99f0*/  IMAD R59, R63.reuse, UR7, R48 ;  /* 0x000000073f3b7c24 */ /* 0x040fe2000f8e0230 */
[----:B------:R-:W-:Y:S01]  /*9a00*/  LOP3.LUT R7, R34, 0x380, RZ, 0xc0, !PT ;  /* 0x0000038022077812 */ /* 0x000fe200078ec0ff */
[----:B------:R-:W-:Y:S01]  /*9a10*/  IMAD.WIDE.U32 R56, R63, UR6, R56 ;  /* 0x000000063f387c25 */ /* 0x000fe2000f8e0038 */
[----:B------:R-:W-:Y:S01]  /*9a20*/  SEL R36, R93, R64, P0 ;  /* 0x000000405d247207 */ /* 0x000fe20000000000 */
[----:B------:R-:W-:Y:S01]  /*9a30*/  ULDC UR6, c[0x0][0xa88] ;  /* 0x0002a20000067ab9 */ /* 0x000fe20000000800 */
[----:B------:R-:W-:-:S02]  /*9a40*/  SEL R38, R64, R93, P0 ;  /* 0x0000005d40267207 */ /* 0x000fc40000000000 */
[----:B--2---:R-:W-:Y:S02]  /*9a50*/  SEL R37, R117, R90, P0 ;  /* 0x0000005a75257207 */ /* 0x004fe40000000000 */
[----:B------:R-:W-:Y:S01]  /*9a60*/  SEL R39, R90, R117, P0 ;  /* 0x000000755a277207 */ /* 0x000fe20000000000 */
[----:B------:R-:W-:Y:S01]  /*9a70*/  IMAD R63, R44, 0x80, R221 ;  /* 0x000000802c3f7824 */ /* 0x000fe200078e02dd */
[----:B------:R-:W-:Y:S02]  /*9a80*/  SHF.R.U64 R28, R28, 0x3, RZ ;  /* 0x000000031c1c7819 */ /* 0x000fe400000012ff */
[----:B------:R-:W-:Y:S02]  /*9a90*/  SHF.R.U64 R24, R24, 0x3, RZ ;  /* 0x0000000318187819 */ /* 0x000fe400000012ff */
[----:B------:R-:W-:Y:S02]  /*9aa0*/  SHF.R.U64 R14, R14, 0x3, RZ ;  /* 0x000000030e0e7819 */ /* 0x000fe400000012ff */
[----:B------:R-:W-:-:S02]  /*9ab0*/  SEL R40, R95, R66, P0 ;  /* 0x000000425f287207 */ /* 0x000fc40000000000 */
[----:B------:R-:W-:Y:S02]  /*9ac0*/  SEL R42, R66, R95, P0 ;  /* 0x0000005f422a7207 */ /* 0x000fe40000000000 */
[----:B------:R-:W-:Y:S02]  /*9ad0*/  SEL R41, R119, R76, P0 ;  /* 0x0000004c77297207 */ /* 0x000fe40000000000 */
[----:B------:R-:W-:Y:S02]  /*9ae0*/  SEL R43, R76, R119, P0 ;  /* 0x000000774c2b7207 */ /* 0x000fe40000000000 */
[----:B------:R-:W-:Y:S01]  /*9af0*/  LOP3.LUT R26, R26, R27, RZ, 0x3c, !PT ;  /* 0x0000001b1a1a7212 */ /* 0x000fe200078e3cff */
[----:B------:R-:W-:Y:S01]  /*9b00*/  IMAD.X R27, RZ, RZ, R35, P2 ;  /* 0x000000ffff1b7224 */ /* 0x000fe200010e0623 */
[----:B------:R-:W-:Y:S01]  /*9b10*/  IADD3 R133, P2, R34, 0xb000, RZ ;  /* 0x0000b00022857810 */ /* 0x000fe20007f5e0ff */
[----:B------:R-:W-:Y:S01]  /*9b20*/  STSM.16.M88.4 [R108], R52 ;  /* 0x000000346c007844 */ /* 0x000fe20000000200 */
[----:B------:R-:W-:-:S02]  /*9b30*/  SHF.R.U64 R7, R7, 0x3, RZ ;  /* 0x0000000307077819 */ /* 0x000fc400000012ff */
[----:B------:R-:W-:Y:S01]  /*9b40*/  SEL R48, R97, R0, P0 ;  /* 0x0000000061307207 */ /* 0x000fe20000000000 */
[----:B------:R0:W-:Y:S01]  /*9b50*/  STSM.16.M88.4 [R106], R36 ;  /* 0x000000246a007844 */ /* 0x0001e20000000200 */
[----:B------:R-:W-:Y:S01]  /*9b60*/  SEL R50, R0, R97, P0 ;  /* 0x0000006100327207 */ /* 0x000fe20000000000 */
[----:B------:R-:W-:Y:S01]  /*9b70*/  IMAD R0, R5, UR6, RZ ;  /* 0x0000000605007c24 */ /* 0x000fe2000f8e02ff */
[----:B------:R-:W-:Y:S01]  /*9b80*/  LOP3.LUT R28, R28, R29, RZ, 0x3c, !PT ;  /* 0x0000001d1c1c7212 */ /* 0x000fe200078e3cff */
[--C-:B------:R-:W-:Y:S01]  /*9b90*/  IMAD.X R29, RZ, RZ, R35.reuse, P6 ;  /* 0x000000ffff1d7224 */ /* 0x100fe200030e0623 */
[----:B------:R-:W-:Y:S01]  /*9ba0*/  LOP3.LUT R24, R24, R25, RZ, 0x3c, !PT ;  /* 0x0000001918187212 */ /* 0x000fe200078e3cff */
[--C-:B------:R-:W-:Y:S01]  /*9bb0*/  IMAD.X R25, RZ, RZ, R35.reuse, P5 ;  /* 0x000000ffff197224 */ /* 0x100fe200028e0623 */
[----:B------:R-:W-:Y:S01]  /*9bc0*/  LOP3.LUT R14, R14, R15, RZ, 0x3c, !PT ;  /* 0x0000000f0e0e7212 */ /* 0x000fe200078e3cff */
[----:B------:R-:W-:Y:S01]  /*9bd0*/  IMAD.X R15, RZ, RZ, R35, P4 ;  /* 0x000000ffff0f7224 */ /* 0x000fe200020e0623 */
[----:B------:R1:W-:Y:S01]  /*9be0*/  STSM.16.M88.4 [R104], R40 ;  /* 0x0000002868007844 */ /* 0x0003e20000000200 */
[----:B---3--:R-:W-:-:S02]  /*9bf0*/  SEL R49, R121, R92, P0 ;  /* 0x0000005c79317207 */ /* 0x008fc40000000000 */
[----:B------:R-:W-:Y:S02]  /*9c00*/  SEL R51, R92, R121, P0 ;  /* 0x000000795c337207 */ /* 0x000fe40000000000 */
[----:B------:R-:W-:Y:S01]  /*9c10*/  LOP3.LUT P1, RZ, R22, 0x3, RZ, 0xc0, !PT ;  /* 0x0000000316ff7812 */ /* 0x000fe2000782c0ff */
[----:B0-----:R-:W-:Y:S01]  /*9c20*/  VIADD R37, R63, 0x8 ;  /* 0x000000083f257836 */ /* 0x001fe20000000000 */
[C---:B------:R-:W-:Y:S01]  /*9c30*/  IADD3 R11, P6, R34.reuse, 0x9000, RZ ;  /* 0x00009000220b7810 */ /* 0x040fe20007fde0ff */
[----:B------:R-:W-:Y:S01]  /*9c40*/  IMAD.IADD R39, R57, 0x1, R59 ;  /* 0x0000000139277824 */ /* 0x000fe200078e023b */
[----:B------:R-:W-:Y:S02]  /*9c50*/  IADD3 R13, P5, R34, 0xa000, RZ ;  /* 0x0000a000220d7810 */ /* 0x000fe40007fbe0ff */
[----:B------:R-:W-:Y:S01]  /*9c60*/  LOP3.LUT R34, R7, R34, RZ, 0x3c, !PT ;  /* 0x0000002207227212 */ /* 0x000fe200078e3cff */
[----:B------:R-:W-:Y:S01]  /*9c70*/  IMAD.X R7, RZ, RZ, R35, P2 ;  /* 0x000000ffff077224 */ /* 0x000fe200010e0623 */
[----:B-1----:R-:W-:Y:S01]  /*9c80*/  LEA R40, P4, R56, UR4, 0x2 ;  /* 0x0000000438287c11 */ /* 0x002fe2000f8810ff */
[----:B------:R0:W-:Y:S01]  /*9c90*/  STSM.16.M88.4 [R102], R48 ;  /* 0x0000003066007844 */ /* 0x0001e20000000200 */
[----:B------:R-:W-:-:S02]  /*9ca0*/  ISETP.GE.OR P2, PT, R63, R0, P1 ;  /* 0x000000003f00720c */ /* 0x000fc40000f46670 */
[----:B------:R-:W-:Y:S02]  /*9cb0*/  ISETP.GE.OR P1, PT, R37, R0, P1 ;  /* 0x000000002500720c */ /* 0x000fe40000f26670 */
[----:B------:R-:W-:Y:S02]  /*9cc0*/  LEA.HI.X R56, R56, UR5, R39, 0x2, P4 ;  /* 0x0000000538387c11 */ /* 0x000fe4000a0f1427 */
[----:B----4-:R-:W-:Y:S02]  /*9cd0*/  SEL R36, R99, R58, P0 ;  /* 0x0000003a63247207 */ /* 0x010fe40000000000 */
[----:B------:R-:W-:Y:S02]  /*9ce0*/  SEL R38, R58, R99, P0 ;  /* 0x000000633a267207 */ /* 0x000fe40000000000 */
[----:B------:R-:W-:Y:S02]  /*9cf0*/  SEL R37, R123, R94, P0 ;  /* 0x0000005e7b257207 */ /* 0x000fe40000000000 */
[----:B------:R-:W-:-:S02]  /*9d00*/  SEL R39, R94, R123, P0 ;  /* 0x0000007b5e277207 */ /* 0x000fc40000000000 */
[----:B0-----:R-:W-:Y:S02]  /*9d10*/  SEL R48, R101, R68, P0 ;  /* 0x0000004465307207 */ /* 0x001fe40000000000 */
        /* <DEDUP_REMOVED lines=8> */
[----:B------:R-:W-:Y:S02]  /*9da0*/  SEL R71, R96, R127, P0 ;  /* 0x0000007f60477207 */ /* 0x000fe40000000000 */
[----:B------:R-:W-:Y:S02]  /*9db0*/  SEL R80, R105, R84, P0 ;  /* 0x0000005469507207 */ /* 0x000fe40000000000 */
        /* <DEDUP_REMOVED lines=14> */
[----:B------:R-:W1:Y:S04]  /*9ea0*/  SHFL.IDX PT, R73, R56, 0x1, 0x1c1f ;  /* 0x003c1f0038497f89 */ /* 0x000e6800000e0000 */
[----:B0-----:R0:W-:Y:S04]  /*9eb0*/  @!P2 ST.E desc[UR50][R62.64], R4 ;  /* 0x000000043e00a985 */ /* 0x0011e8000c101932 */
[----:B-1----:R1:W-:Y:S01]  /*9ec0*/  @!P1 ST.E desc[UR50][R72.64], R3 ;  /* 0x0000000348009985 */ /* 0x0023e2000c101932 */
[----:B0-----:R-:W0:Y:S03]  /*9ed0*/  @P3 LDC R4, c[0x0][0xbec] ;  /* 0x0002fb00ff043b82 */ /* 0x001e260000000800 */
[----:B------:R2:W5:Y:S01]  /*9ee0*/  LD.E.128 R52, desc[UR50][R30.64] ;  /* 0x000000321e347980 */ /* 0x000562000c101d00 */
[----:B------:R-:W-:-:S03]  /*9ef0*/  UIMAD UR6, UR10, UR8, URZ ;  /* 0x000000080a0672a4 */ /* 0x000fc6000f8e023f */
[----:B------:R3:W5:Y:S01]  /*9f00*/  LD.E.128 R84, desc[UR50][R8.64] ;  /* 0x0000003208547980 */ /* 0x000762000c101d00 */
[----:B-1----:R-:W-:Y:S01]  /*9f10*/  IMAD R3, R18, 0x20, R19 ;  /* 0x0000002012037824 */ /* 0x002fe200078e0213 */
[----:B------:R-:W-:Y:S01]  /*9f20*/  UIMAD.WIDE.U32 UR4, UR11, UR8, URZ ;  /* 0x000000080b0472a5 */ /* 0x000fe2000f8e003f */
[----:B------:R-:W-:Y:S01]  /*9f30*/  LOP3.LUT R6, R133, 0x380, RZ, 0xc0, !PT ;  /* 0x0000038085067812 */ /* 0x000fe200078ec0ff */
[----:B--2---:R-:W1:Y:S01]  /*9f40*/  @P3 LDC R31, c[0x0][0xbf0] ;  /* 0x0002fc00ff1f3b82 */ /* 0x004e620000000800 */
[----:B------:R-:W-:Y:S01]  /*9f50*/  UIMAD UR6, UR11, UR9, UR6 ;  /* 0x000000090b0672a4 */ /* 0x000fe2000f8e0206 */
[----:B------:R-:W-:Y:S01]  /*9f60*/  LOP3.LUT R10, R11, 0x380, RZ, 0xc0, !PT ;  /* 0x000003800b0a7812 */ /* 0x000fe200078ec0ff */
[----:B------:R-:W5:Y:S01]  /*9f70*/  LD.E.128 R64, desc[UR50][R34.64] ;  /* 0x0000003222407980 */ /* 0x000f62000c101d00 */
[----:B---3--:R-:W-:Y:S01]  /*9f80*/  IMAD R9, R44, 0x80, R3 ;  /* 0x000000802c097824 */ /* 0x008fe200078e0203 */
[----:B------:R-:W-:Y:S01]  /*9f90*/  ULDC.64 UR8, c[0x0][0xaf0] ;  /* 0x0002bc0000087ab9 */ /* 0x000fe20000000a00 */
[----:B------:R-:W-:Y:S01]  /*9fa0*/  UIADD3 UR5, UR5, UR6, URZ ;  /* 0x0000000605057290 */ /* 0x000fe2000fffe03f */
[----:B------:R-:W-:Y:S01]  /*9fb0*/  LOP3.LUT R12, R13, 0x380, RZ, 0xc0, !PT ;  /* 0x000003800d0c7812 */ /* 0x000fe200078ec0ff */
[----:B------:R-:W-:Y:S01]  /*9fc0*/  UIMAD UR7, UR12, UR8, URZ ;  /* 0x000000080c0772a4 */ /* 0x000fe2000f8e023f */
[----:B------:R-:W-:Y:S01]  /*9fd0*/  SHF.R.U64 R6, R6, 0x3, RZ ;  /* 0x0000000306067819 */ /* 0x000fe200000012ff */
[----:B------:R-:W5:Y:S01]  /*9fe0*/  LD.E.128 R56, desc[UR50][R32.64] ;  /* 0x0000003220387980 */ /* 0x000f62000c101d00 */
[----:B0-----:R-:W-:Y:S01]  /*9ff0*/  @P3 IMAD.HI.U32 R4, R9, R4, RZ ;  /* 0x0000000409043227 */ /* 0x001fe200078e00ff */
[----:B------:R-:W-:-:S02]  /*a000*/  UIMAD UR7, UR42, UR9, UR7 ;  /* 0x000000092a0772a4 */ /* 0x000fc4000f8e0207 */
[----:B------:R-:W5:Y:S01]  /*a010*/  LD.E.128 R36, desc[UR50][R28.64] ;  /* 0x000000321c247980 */ /* 0x000f62000c101d00 */
[----:B------:R-:W-:Y:S01]  /*a020*/  UIMAD.WIDE.U32 UR42, UR42, UR8, UR4 ;  /* 0x000000082a2a72a5 */ /* 0x000fe2000f8e0004 */
[----:B------:R-:W-:Y:S01]  /*a030*/  IMAD.MOV.U32 R3, RZ, RZ, R9 ;  /* 0x000000ffff037224 */ /* 0x000fe200078e0009 */
[----:B------:R-:W-:Y:S01]  /*a040*/  SHF.R.U64 R10, R10, 0x3, RZ ;  /* 0x000000030a0a7819 */ /* 0x000fe200000012ff */
[----:B------:R-:W5:Y:S01]  /*a050*/  LD.E.128 R76, desc[UR50][R24.64] ;  /* 0x00000032184c7980 */ /* 0x000f62000c101d00 */
[----:B------:R-:W-:-:S03]  /*a060*/  SHF.R.U64 R12, R12, 0x3, RZ ;  /* 0x000000030c0c7819 */ /* 0x000fc600000012ff */
[----:B------:R-:W5:Y:S01]  /*a070*/  LD.E.128 R68, desc[UR50][R26.64] ;  /* 0x000000321a447980 */ /* 0x000f62000c101d00 */
[----:B-1----:R-:W-:Y:S01]  /*a080*/  @P3 SHF.R.U32.HI R3, RZ, R31, R4 ;  /* 0x0000001fff033219 */ /* 0x002fe20000011604 */
[----:B------:R-:W-:Y:S01]  /*a090*/  UIADD3 UR4, UR43, UR7, URZ ;  /* 0x000000072b047290 */ /* 0x000fe2000fffe03f */
[----:B------:R-:W-:Y:S01]  /*a0a0*/  LOP3.LUT R6, R6, R133, RZ, 0x3c, !PT ;  /* 0x0000008506067212 */ /* 0x000fe200078e3cff */
[----:B------:R-:W5:Y:S01]  /*a0b0*/  LD.E.128 R48, desc[UR50][R20.64] ;  /* 0x0000003214307980 */ /* 0x000f62000c101d00 */
[--C-:B------:R-:W-:Y:S01]  /*a0c0*/  SHF.R.S32.HI R4, RZ, 0x1f, R3.reuse ;  /* 0x0000001fff047819 */ /* 0x100fe20000011403 */
[----:B------:R-:W-:Y:S01]  /*a0d0*/  IMAD.MOV R8, RZ, RZ, -R3 ;  /* 0x000000ffff087224 */ /* 0x000fe200078e0a03 */
[----:B------:R-:W-:Y:S01]  /*a0e0*/  LOP3.LUT R10, R10, R11, RZ, 0x3c, !PT ;  /* 0x0000000b0a0a7212 */ /* 0x000fe200078e3cff */
[--C-:B------:R-:W-:Y:S01]  /*a0f0*/  IMAD.X R11, RZ, RZ, R35.reuse, P6 ;  /* 0x000000ffff0b7224 */ /* 0x100fe200030e0623 */
[----:B------:R-:W-:Y:S01]  /*a100*/  LOP3.LUT R12, R12, R13, RZ, 0x3c, !PT ;  /* 0x0000000d0c0c7212 */ /* 0x000fe200078e3cff */
[----:B------:R-:W-:Y:S01]  /*a110*/  ULDC.64 UR6, c[0x0][0xae0] ;  /* 0x0002b80000067ab9 */ /* 0x000fe20000000a00 */
[----:B------:R-:W-:Y:S01]  /*a120*/  IMAD.X R13, RZ, RZ, R35, P5 ;  /* 0x000000ffff0d7224 */ /* 0x000fe200028e0623 */
[----:B------:R0:W5:Y:S01]  /*a130*/  LD.E.128 R60, desc[UR50][R6.64] ;  /* 0x00000032063c7980 */ /* 0x000162000c101d00 */
[----:B------:R-:W-:-:S02]  /*a140*/  IMAD R4, R4, UR6, RZ ;  /* 0x0000000604047c24 */ /* 0x000fc4000f8e02ff */
[----:B------:R-:W-:Y:S01]  /*a150*/  IMAD R9, R5, R8, R9 ;  /* 0x0000000805097224 */ /* 0x000fe200078e0209 */
[----:B------:R1:W5:Y:S04]  /*a160*/  LD.E.128 R80, desc[UR50][R10.64] ;  /* 0x000000320a507980 */ /* 0x000368000c101d00 */
[----:B------:R2:W5:Y:S01]  /*a170*/  LD.E.128 R40, desc[UR50][R14.64] ;  /* 0x000000320e287980 */ /* 0x000562000c101d00 */
[----:B0-----:R-:W-:Y:S02]  /*a180*/  IMAD.U32 R7, RZ, RZ, UR43 ;  /* 0x0000002bff077e24 */ /* 0x001fe4000f8e00ff */
[----:B------:R-:W-:Y:S01]  /*a190*/  IMAD.U32 R6, RZ, RZ, UR42 ;  /* 0x0000002aff067e24 */ /* 0x000fe2000f8e00ff */
[----:B------:R0:W5:Y:S01]  /*a1a0*/  LD.E.128 R72, desc[UR50][R12.64] ;  /* 0x000000320c487980 */ /* 0x000162000c101d00 */
[----:B------:R-:W-:-:S02]  /*a1b0*/  IMAD.U32 R7, RZ, RZ, UR4 ;  /* 0x00000004ff077e24 */ /* 0x000fc4000f8e00ff */
[C---:B-1----:R-:W-:Y:S01]  /*a1c0*/  IMAD R11, R3.reuse, UR7, R4 ;  /* 0x00000007030b7c24 */ /* 0x042fe2000f8e0204 */
[----:B------:R-:W-:Y:S01]  /*a1d0*/  @!PT LDS RZ, [RZ] ;  /* 0x00000000fffff984 */ /* 0x000fe20000000800 */
[----:B------:R-:W-:Y:S01]  /*a1e0*/  @!PT LDS RZ, [RZ] ;  /* 0x00000000fffff984 */ /* 0x000fe20000000800 */
[----:B------:R-:W-:Y:S01]  /*a1f0*/  @!PT LDS RZ, [RZ] ;  /* 0x00000000fffff984 */ /* 0x000fe20000000800 */
[----:B------:R-:W-:Y:S01]  /*a200*/  @!PT LDS RZ, [RZ] ;  /* 0x00000000fffff984 */ /* 0x000fe20000000800 */
[----:B------:R1:W-:Y:S06]  /*a210*/  MEMBAR.ALL.CTA ;  /* 0x0000000000007992 */ /* 0x0003ec0000008000 */
[----:B-1----:R-:W1:Y:S01]  /*a220*/  FENCE.VIEW.ASYNC.S ;  /* 0x00000000000073c6 */ /* 0x002e620000000000 */
[----:B------:R-:W-:Y:S01]  /*a230*/  IMAD.WIDE.U32 R4, R3, UR6, R6 ;  /* 0x0000000603047c25 */ /* 0x000fe2000f8e0006 */
[----:B------:R-:W-:Y:S01]  /*a240*/  SHF.R.S32.HI R3, RZ, 0x1f, R9 ;  /* 0x0000001fff037819 */ /* 0x000fe20000011409 */
[----:B------:R-:W-:-:S02]  /*a250*/  ULDC.64 UR6, c[0x0][0xad8] ;  /* 0x0002b60000067ab9 */ /* 0x000fc40000000a00 */
[----:B------:R-:W-:Y:S02]  /*a260*/  IMAD.IADD R5, R5, 0x1, R11 ;  /* 0x0000000105057824 */ /* 0x000fe400078e020b */
[----:B------:R-:W-:Y:S02]  /*a270*/  IMAD R6, R3, UR6, RZ ;  /* 0x0000000603067c24 */ /* 0x000fe4000f8e02ff */
[----:B--2---:R-:W-:Y:S01]  /*a280*/  IMAD R15, R44, 0x80, R19 ;  /* 0x000000802c0f7824 */ /* 0x004fe200078e0213 */
[----:B------:R-:W-:Y:S01]  /*a290*/  UIADD3 UR39, UR39, 0x33420, URZ ;  /* 0x0003342027277890 */ /* 0x000fe2000fffe03f */
[C---:B------:R-:W-:Y:S02]  /*a2a0*/  IMAD R7, R9.reuse, UR7, R6 ;  /* 0x0000000709077c24 */ /* 0x040fe4000f8e0206 */
[----:B------:R-:W-:Y:S01]  /*a2b0*/  IMAD.WIDE.U32 R4, R9, UR6, R4 ;  /* 0x0000000609047c25 */ /* 0x000fe2000f8e0004 */
[----:B------:R-:W-:Y:S01]  /*a2c0*/  UIADD3 UR44, UR44, 0x1, URZ ;  /* 0x000000012c2c7890 */ /* 0x000fe2000fffe03f */
[----:B------:R-:W-:Y:S01]  /*a2d0*/  ISETP.GE.AND P2, PT, R15, R0, PT ;  /* 0x000000000f00720c */ /* 0x000fe20003f46270 */
[----:B------:R-:W-:Y:S01]  /*a2e0*/  ULDC.64 UR6, c[0x0][0xa80] ;  /* 0x0002a00000067ab9 */ /* 0x000fe20000000a00 */
[----:B------:R-:W-:Y:S01]  /*a2f0*/  IMAD.IADD R5, R5, 0x1, R7 ;  /* 0x0000000105057824 */ /* 0x000fe200078e0207 */
[----:B------:R-:W-:Y:S01]  /*a300*/  UPRMT UR39, URZ, 0x654, UR39 ;  /* 0x000006543f277896 */ /* 0x000fe20008000027 */
[----:B0-----:R-:W-:Y:S01]  /*a310*/  LEA R12, P3, R4, UR6, 0x1 ;  /* 0x00000006040c7c11 */ /* 0x001fe2000f8608ff */
[----:B------:R-:W-:Y:S01]  /*a320*/  VIADD R3, R15, 0x20 ;  /* 0x000000200f037836 */ /* 0x000fe20000000000 */
[----:B------:R-:W-:-:S02]  /*a330*/  UISETP.NE.AND UP0, UPT, UR44, 0x2, UPT ;  /* 0x000000022c00788c */ /* 0x000fc4000bf05270 */
[----:B------:R-:W-:Y:S02]  /*a340*/  LEA.HI.X R13, R4, UR7, R5, 0x1, P3 ;  /* 0x00000007040d7c11 */ /* 0x000fe400098f0c05 */
        /* <DEDUP_REMOVED lines=16> */
[----:B------:R-:W-:-:S09]  /*a450*/  ISETP.GE.AND P2, PT, R2, UR4, PT ;  /* 0x0000000402007c0c */ /* 0x000fd2000bf46270 */
[CC--:B-1----:R-:W-:Y:S02]  /*a460*/  @!P3 LEA R8, P5, R17.reuse, R6.reuse, 0x1 ;  /* 0x000000061108b211 */ /* 0x0c2fe400078a08ff */
[----:B------:R-:W-:Y:S02]  /*a470*/  @!P4 LEA R10, P6, R16, R6, 0x1 ;  /* 0x00000006100ac211 */ /* 0x000fe400078c08ff */
[----:B--2---:R-:W-:Y:S01]  /*a480*/  @!P2 IMAD.WIDE R4, R2, 0x2, R6 ;  /* 0x000000020204a825 */ /* 0x004fe200078e0206 */
[-C--:B------:R-:W-:Y:S02]  /*a490*/  @!P3 LEA.HI.X R9, R17, R7.reuse, R226, 0x1, P5 ;  /* 0x000000071109b211 */ /* 0x080fe400028f0ce2 */
[----:B------:R-:W-:Y:S02]  /*a4a0*/  @!P4 LEA.HI.X R11, R16, R7, R225, 0x1, P6 ;  /* 0x00000007100bc211 */ /* 0x000fe400030f0ce1 */
[----:B-----5:R3:W-:Y:S04]  /*a4b0*/  @!P2 ST.E.128 desc[UR50][R4.64], R64 ;  /* 0x000000400400a985 */ /* 0x0207e8000c101d32 */
[----:B------:R3:W-:Y:S04]  /*a4c0*/  @!P3 ST.E.128 desc[UR50][R8.64], R76 ;  /* 0x0000004c0800b985 */ /* 0x0007e8000c101d32 */
[----:B------:R3:W-:Y:S02]  /*a4d0*/  @!P4 ST.E.128 desc[UR50][R10.64], R84 ;  /* 0x000000540a00c985 */ /* 0x0007e4000c101d32 */
.L_x_3662:
[----:B------:R-:W-:Y:S05]  /*a4e0*/  BSYNC B0 ;  /* 0x0000000000007941 */ /* 0x000fea0003800000 */
.L_x_3661:
[----:B--2---:R2:W4:Y:S01]  /*a4f0*/  SHFL.IDX PT, R7, R13, 0x1, 0x181f ;  /* 0x00381f000d077f89 */ /* 0x00452200000e0000 */
[----:B------:R-:W-:Y:S03]  /*a500*/  BSSY B0, `(.L_x_3663) ;  /* 0x000000f000007945 */ /* 0x000fe60003800000 */
[----:B-1----:R2:W1:Y:S01]  /*a510*/  SHFL.IDX PT, R6, R12, 0x1, 0x181f ;  /* 0x00381f000c067f89 */ /* 0x00246200000e0000 */
[----:B------:R-:W-:Y:S05]  /*a520*/  @P0 BRA `(.L_x_3664) ;  /* 0x0000000000300947 */ /* 0x000fea0003800000 */
[----:B------:R-:W-:Y:S02]  /*a530*/  ULDC UR4, c[0x0][0xac8] ;  /* 0x0002b20000047ab9 */ /* 0x000fe40000000800 */
[----:B------:R-:W-:Y:S02]  /*a540*/  ISETP.GE.AND P4, PT, R17, UR4, PT ;  /* 0x0000000411007c0c */ /* 0x000fe4000bf86270 */
[----:B------:R-:W-:Y:S02]  /*a550*/  ISETP.GE.AND P5, PT, R16, UR4, PT ;  /* 0x0000000410007c0c */ /* 0x000fe4000bfa6270 */
[----:B------:R-:W-:-:S09]  /*a560*/  ISETP.GE.AND P3, PT, R2, UR4, PT ;  /* 0x0000000402007c0c */ /* 0x000fd2000bf66270 */
[CC--:B-1-3--:R-:W-:Y:S02]  /*a570*/  @!P4 LEA R8, P0, R17.reuse, R6.reuse, 0x1 ;  /* 0x000000061108c211 */ /* 0x0cafe400078008ff */
[----:B------:R-:W-:Y:S02]  /*a580*/  @!P5 LEA R10, P2, R16, R6, 0x1 ;  /* 0x00000006100ad211 */ /* 0x000fe400078408ff */
[----:B----4-:R-:W-:Y:S01]  /*a590*/  @!P3 IMAD.WIDE R4, R2, 0x2, R6 ;  /* 0x000000020204b825 */ /* 0x010fe200078e0206 */
[-C--:B------:R-:W-:Y:S02]  /*a5a0*/  @!P4 LEA.HI.X R9, R17, R7.reuse, R226, 0x1, P0 ;  /* 0x000000071109c211 */ /* 0x080fe400000f0ce2 */
[----:B------:R-:W-:Y:S02]  /*a5b0*/  @!P5 LEA.HI.X R11, R16, R7, R225, 0x1, P2 ;  /* 0x00000007100bd211 */ /* 0x000fe400010f0ce1 */
[----:B-----5:R1:W-:Y:S04]  /*a5c0*/  @!P3 ST.E.128 desc[UR50][R4.64], R56 ;  /* 0x000000380400b985 */ /* 0x0203e8000c101d32 */
[----:B------:R1:W-:Y:S04]  /*a5d0*/  @!P4 ST.E.128 desc[UR50][R8.64], R68 ;  /* 0x000000440800c985 */ /* 0x0003e8000c101d32 */
[----:B------:R1:W-:Y:S02]  /*a5e0*/  @!P5 ST.E.128 desc[UR50][R10.64], R80 ;  /* 0x000000500a00d985 */ /* 0x0003e4000c101d32 */
.L_x_3664:
[----:B------:R-:W-:Y:S05]  /*a5f0*/  BSYNC B0 ;  /* 0x0000000000007941 */ /* 0x000fea0003800000 */
.L_x_3663:
[----:B----4-:R4:W0:Y:S01]  /*a600*/  SHFL.IDX PT, R7, R13, 0x2, 0x181f ;  /* 0x00581f000d077f89 */ /* 0x01082200000e0000 */
        /* <DEDUP_REMOVED lines=9> */
[----:B0-----:R-:W-:Y:S01]  /*a6a0*/  @!P2 IMAD.WIDE R4, R2, 0x2, R6 ;  /* 0x000000020204a825 */ /* 0x001fe200078e0206 */
[-C--:B------:R-:W-:Y:S02]  /*a6b0*/  @!P3 LEA.HI.X R9, R17, R7.reuse, R226, 0x1, P0 ;  /* 0x000000071109b211 */ /* 0x080fe400000f0ce2 */
[----:B------:R-:W-:Y:S02]  /*a6c0*/  @!P4 LEA.HI.X R11, R16, R7, R225, 0x1, P1 ;  /* 0x00000007100bc211 */ /* 0x000fe400008f0ce1 */
[----:B-----5:R0:W-:Y:S04]  /*a6d0*/  @!P2 ST.E.128 desc[UR50][R4.64], R52 ;  /* 0x000000340400a985 */ /* 0x0201e8000c101d32 */
[----:B------:R0:W-:Y:S04]  /*a6e0*/  @!P3 ST.E.128 desc[UR50][R8.64], R48 ;  /* 0x000000300800b985 */ /* 0x0001e8000c101d32 */
[----:B------:R0:W-:Y:S02]  /*a6f0*/  @!P4 ST.E.128 desc[UR50][R10.64], R72 ;  /* 0x000000480a00c985 */ /* 0x0001e4000c101d32 */
.L_x_3666:
[----:B------:R-:W-:Y:S05]  /*a700*/  BSYNC B0 ;  /* 0x0000000000007941 */ /* 0x000fea0003800000 */
.L_x_3665:
[----:B------:R-:W-:Y:S01]  /*a710*/  VIADD R3, R15, 0x60 ;  /* 0x000000600f037836 */ /* 0x000fe20000000000 */
[----:B0-----:R0:W0:Y:S01]  /*a720*/  SHFL.IDX PT, R7, R13, 0x3, 0x181f ;  /* 0x00781f000d077f89 */ /* 0x00102200000e0000 */
[----:B------:R-:W-:Y:S01]  /*a730*/  UIADD3 UR46, UR46, 0x1, URZ ;  /* 0x000000012e2e7890 */ /* 0x000fe2000fffe03f */
[----:B------:R-:W-:Y:S02]  /*a740*/  BSSY B0, `(.L_x_3667) ;  /* 0x0000010000007945 */ /* 0x000fe40003800000 */
[----:B------:R-:W-:Y:S01]  /*a750*/  ISETP.GE.AND P0, PT, R3, R0, PT ;  /* 0x000000000300720c */ /* 0x000fe20003f06270 */
[----:B-1----:R1:W0:-:S12]  /*a760*/  SHFL.IDX PT, R6, R12, 0x3, 0x181f ;  /* 0x00781f000c067f89 */ /* 0x00221800000e0000 */
[----:B-1----:R-:W-:Y:S05]  /*a770*/  @P0 BRA `(.L_x_3668) ;  /* 0x0000000000300947 */ /* 0x002fea0003800000 */
[----:B------:R-:W-:Y:S02]  /*a780*/  ULDC UR4, c[0x0][0xac8] ;  /* 0x0002b20000047ab9 */ /* 0x000fe40000000800 */
[----:B------:R-:W-:Y:S02]  /*a790*/  ISETP.GE.AND P3, PT, R17, UR4, PT ;  /* 0x0000000411007c0c */ /* 0x000fe4000bf66270 */
[----:B------:R-:W-:Y:S02]  /*a7a0*/  ISETP.GE.AND P4, PT, R16, UR4, PT ;  /* 0x0000000410007c0c */ /* 0x000fe4000bf86270 */
[----:B------:R-:W-:-:S09]  /*a7b0*/  ISETP.GE.AND P2, PT, R2, UR4, PT ;  /* 0x0000000402007c0c */ /* 0x000fd2000bf46270 */
[CC--:B0--3--:R-:W-:Y:S02]  /*a7c0*/  @!P3 LEA R8, P0, R17.reuse, R6.reuse, 0x1 ;  /* 0x000000061108b211 */ /* 0x0c9fe400078008ff */
[----:B------:R-:W-:Y:S02]  /*a7d0*/  @!P4 LEA R10, P1, R16, R6, 0x1 ;  /* 0x00000006100ac211 */ /* 0x000fe400078208ff */
[----:B------:R-:W-:Y:S01]  /*a7e0*/  @!P2 IMAD.WIDE R4, R2, 0x2, R6 ;  /* 0x000000020204a825 */ /* 0x000fe200078e0206 */
[-C--:B------:R-:W-:Y:S02]  /*a7f0*/  @!P3 LEA.HI.X R9, R17, R7.reuse, R226, 0x1, P0 ;  /* 0x000000071109b211 */ /* 0x080fe400000f0ce2 */
[----:B------:R-:W-:Y:S02]  /*a800*/  @!P4 LEA.HI.X R11, R16, R7, R225, 0x1, P1 ;  /* 0x00000007100bc211 */ /* 0x000fe400008f0ce1 */
[----:B-----5:R1:W-:Y:S04]  /*a810*/  @!P2 ST.E.128 desc[UR50][R4.64], R36 ;  /* 0x000000240400a985 */ /* 0x0203e8000c101d32 */
[----:B------:R1:W-:Y:S04]  /*a820*/  @!P3 ST.E.128 desc[UR50][R8.64], R40 ;  /* 0x000000280800b985 */ /* 0x0003e8000c101d32 */
[----:B------:R1:W-:Y:S02]  /*a830*/  @!P4 ST.E.128 desc[UR50][R10.64], R60 ;  /* 0x0000003c0a00c985 */ /* 0x0003e4000c101d32 */
.L_x_3668:
[----:B------:R-:W-:Y:S05]  /*a840*/  BSYNC B0 ;  /* 0x0000000000007941 */ /* 0x000fea0003800000 */
.L_x_3667:
[----:B------:R-:W2:Y:S02]  /*a850*/  LDC R0, c[0x0][0xc34] ;  /* 0x00030d00ff007b82 */ /* 0x000ea40000000800 */
[----:B--2---:R-:W-:-:S13]  /*a860*/  ISETP.LE.AND P0, PT, R0, UR41, PT ;  /* 0x0000002900007c0c */ /* 0x004fda000bf03270 */
[----:B------:R-:W-:Y:S05]  /*a870*/  @!P0 BRA `(.L_x_3669) ;  /* 0xffffff6400208947 */ /* 0x000fea000383ffff */
[----:B------:R-:W-:Y:S05]  /*a880*/  EXIT ;  /* 0x000000000000794d */ /* 0x000fea0003800000 */
.L_x_3635:
        /* <DEDUP_REMOVED lines=9> */
[----:B------:R-:W0:Y:S01]  /*a920*/  S2R R6, SR_TID.X ;  /* 0x0000000000067919 */ /* 0x000e220000002100 */
[----:B------:R-:W-:Y:S01]  /*a930*/  ULDC.64 UR4, c[0x0][0x418] ;  /* 0x0001060000047ab9 */ /* 0x000fe20000000a00 */
[----:B------:R-:W-:Y:S01]  /*a940*/  ULDC.64 UR8, c[0x0][0x2f0] ;  /* 0x0000bc0000087ab9 */ /* 0x000fe20000000a00 */
[----:B------:R-:W-:Y:S01]  /*a950*/  UISETP.NE.U32.AND UP0, UPT, UR4, URZ, UPT ;  /* 0x0000003f0400728c */ /* 0x000fe2000bf05070 */
[----:B------:R-:W-:Y:S01]  /*a960*/  LOP3.LUT R18, R18, 0xfeffffff, RZ, 0xc0, !PT ;  /* 0xfeffffff12127812 */ /* 0x000fe200078ec0ff */
[----:B------:R-:W-:Y:S01]  /*a970*/  UMOV UR41, 0x400 ;  /* 0x0000040000297882 */ /* 0x000fe20000000000 */
[----:B------:R-:W-:Y:S01]  /*a980*/  ULDC UR4, c[0x0][0x424] ;  /* 0x0001090000047ab9 */ /* 0x000fe20000000800 */
[----:B------:R-:W-:Y:S01]  /*a990*/  UISETP.NE.AND.EX UP0, UPT, UR5, URZ, UPT, UP0 ;  /* 0x0000003f0500728c */ /* 0x000fe2000bf05300 */
[----:B------:R-:W-:Y:S01]  /*a9a0*/  IMAD.MOV.U32 R33, RZ, RZ, 0x1 ;  /* 0x00000001ff217424 */ /* 0x000fe200078e00ff */
[----:B------:R-:W-:Y:S01]  /*a9b0*/  ULEA UR41, UR45, UR41, 0x18 ;  /* 0x000000292d297291 */ /* 0x000fe2000f8ec03f */
[----:B------:R-:W-:Y:S01]  /*a9c0*/  IMAD.MOV.U32 R30, RZ, RZ, RZ ;  /* 0x000000ffff1e7224 */ /* 0x000fe200078e00ff */
[----:B------:R-:W-:Y:S01]  /*a9d0*/  USEL UR4, UR4, 0x1, UP0 ;  /* 0x0000000104047887 */ /* 0x000fe20008000000 */
[----:B------:R-:W-:Y:S01]  /*a9e0*/  UMOV UR6, 0xa0 ;  /* 0x000000a000067882 */ /* 0x000fe20000000000 */
[----:B------:R-:W-:-:S02]  /*a9f0*/  ULDC UR40, c[0x0][0x448] ;  /* 0x0001120000287ab9 */ /* 0x000fc40000000800 */
[----:B------:R-:W-:Y:S01]  /*aa00*/  UIMAD UR39, UR4, UR8, URZ ;  /* 0x00000008042772a4 */ /* 0x000fe2000f8e023f */
[----:B------:R-:W-:Y:S02]  /*aa10*/  ULDC UR7, c[0x0][0x288] ;  /* 0x0000a20000077ab9 */ /* 0x000fe40000000800 */
[----:B------:R-:W-:Y:S01]  /*aa20*/  ULDC UR8, c[0x0][0x2b8] ;  /* 0x0000ae0000087ab9 */ /* 0x000fe20000000800 */
[----:B------:R-:W-:Y:S02]  /*aa30*/  UIADD3 UR4, UR39, 0x9f, URZ ;  /* 0x0000009f27047890 */ /* 0x000fe4000fffe03f */
[----:B------:R-:W-:Y:S02]  /*aa40*/  ULOP3.LUT UR46, UR36, 0x2, URZ, 0xfc, !UPT ;  /* 0x00000002242e7892 */ /* 0x000fe4000f8efc3f */
[----:B------:R-:W-:Y:S02]  /*aa50*/  UIMAD.WIDE UR4, UR4, 0x66666667, URZ ;  /* 0x66666667040478a5 */ /* 0x000fe4000f8e023f */
[----:B------:R-:W-:-:S02]  /*aa60*/  ULOP3.LUT UR47, UR36, 0x1, URZ, 0xfc, !UPT ;  /* 0x00000001242f7892 */ /* 0x000fc4000f8efc3f */
[----:B------:R-:W-:Y:S01]  /*aa70*/  USHF.R.U32.HI UR4, URZ, 0x1f, UR5 ;  /* 0x0000001f3f047899 */ /* 0x000fe20008011605 */
[----:B------:R-:W-:Y:S01]  /*aa80*/  ULDC UR48, c[0x0][0xc] ;  /* 0x0000030000307ab9 */ /* 0x000fe20000000800 */
[----:B------:R-:W-:Y:S02]  /*aa90*/  UMOV UR37, URZ ;  /* 0x0000003f00257c82 */ /* 0x000fe40008000000 */
[----:B------:R-:W-:Y:S01]  /*aaa0*/  ULEA.HI.SX32 UR42, UR5, UR4, 0x1a ;  /* 0x00000004052a7291 */ /* 0x000fe2000f8fd23f */
[C---:B0-----:R-:W-:Y:S01]  /*aab0*/  IMAD.SHL.U32 R36, R6.reuse, 0x10, RZ ;  /* 0x0000001006247824 */ /* 0x041fe200078e00ff */
[----:B------:R-:W-:Y:S01]  /*aac0*/  SHF.R.U32.HI R0, RZ, 0x1, R6 ;  /* 0x00000001ff007819 */ /* 0x000fe20000011606 */
[C---:B------:R-:W-:Y:S01]  /*aad0*/  IMAD.SHL.U32 R5, R6.reuse, 0x2, RZ ;  /* 0x0000000206057824 */ /* 0x040fe200078e00ff */
[----:B------:R-:W-:Y:S01]  /*aae0*/  UIADD3 UR4, UR42, -0x1, URZ ;  /* 0xffffffff2a047890 */ /* 0x000fe2000fffe03f */
[----:B------:R-:W-:Y:S01]  /*aaf0*/  IMAD.SHL.U32 R2, R6, 0x20, RZ ;  /* 0x0000002006027824 */ /* 0x000fe200078e00ff */
[----:B------:R-:W-:Y:S01]  /*ab00*/  LOP3.LUT R4, R36, 0x1b0, RZ, 0xc0, !PT ;  /* 0x000001b024047812 */ /* 0x000fe200078ec0ff */
[----:B------:R-:W-:Y:S01]  /*ab10*/  IMAD.SHL.U32 R16, R6, 0x40, RZ ;  /* 0x0000004006107824 */ /* 0x000fe200078e00ff */
[----:B------:R-:W-:-:S02]  /*ab20*/  UIMAD UR5, UR4, -0xa0, UR39 ;  /* 0xffffff60040578a4 */ /* 0x000fc4000f8e0227 */
[----:B------:R-:W-:Y:S01]  /*ab30*/  LOP3.LUT R7, R4, 0x30, R5, 0x78, !PT ;  /* 0x0000003004077812 */ /* 0x000fe200078e7805 */
[----:B------:R-:W-:Y:S01]  /*ab40*/  IMAD.SHL.U32 R5, R6, 0x4, RZ ;  /* 0x0000000406057824 */ /* 0x000fe200078e00ff */
[----:B------:R-:W-:Y:S01]  /*ab50*/  LOP3.LUT R4, R2, 0x80, RZ, 0xc0, !PT ;  /* 0x0000008002047812 */ /* 0x000fe200078ec0ff */
[----:B------:R-:W-:Y:S01]  /*ab60*/  UIMAD UR4, UR42, UR6, -0xa0 ;  /* 0xffffff602a0474a4 */ /* 0x000fe2000f8e0206 */
[----:B------:R-:W-:Y:S01]  /*ab70*/  LOP3.LUT R3, R16, 0x180, RZ, 0xc0, !PT ;  /* 0x0000018010037812 */ /* 0x000fe200078ec0ff */
[----:B------:R-:W-:Y:S01]  /*ab80*/  UIMAD UR40, UR40, UR7, URZ ;  /* 0x00000007282872a4 */ /* 0x000fe2000f8e023f */
[----:B------:R-:W-:Y:S01]  /*ab90*/  LOP3.LUT R4, R4, 0x10, R6, 0xf8, !PT ;  /* 0x0000001004047812 */ /* 0x000fe200078ef806 */
[----:B------:R-:W-:Y:S01]  /*aba0*/  UIADD3 UR42, UR42, -0x2, URZ ;  /* 0xfffffffe2a2a7890 */ /* 0x000fe2000fffe03f */
[----:B------:R-:W-:Y:S01]  /*abb0*/  LOP3.LUT R0, R3, 0x30, R0, 0xf8, !PT ;  /* 0x0000003003007812 */ /* 0x000fe200078ef800 */
[----:B------:R-:W-:Y:S01]  /*abc0*/  IMAD.SHL.U32 R3, R6, 0x8, RZ ;  /* 0x0000000806037824 */ /* 0x000fe200078e00ff */
[----:B------:R-:W-:-:S02]  /*abd0*/  LOP3.LUT R4, R4, 0x10, R5, 0x78, !PT ;  /* 0x0000001004047812 */ /* 0x000fc400078e7805 */
[----:B------:R-:W-:Y:S02]  /*abe0*/  LOP3.LUT R5, R36, 0x600, RZ, 0xc0, !PT ;  /* 0x0000060024057812 */ /* 0x000fe400078ec0ff */
[----:B------:R-:W-:Y:S02]  /*abf0*/  LOP3.LUT R3, R0, 0x30, R3, 0x78, !PT ;  /* 0x0000003000037812 */ /* 0x000fe400078e7803 */
[----:B------:R-:W-:Y:S02]  /*ac00*/  LOP3.LUT R5, R5, 0x60, R2, 0xf8, !PT ;  /* 0x0000006005057812 */ /* 0x000fe400078ef802 */
[----:B------:R-:W-:Y:S02]  /*ac10*/  SHF.R.U32.HI R0, RZ, 0x2, R6 ;  /* 0x00000002ff007819 */ /* 0x000fe40000011606 */
[----:B------:R-:W-:Y:S02]  /*ac20*/  LOP3.LUT R5, R5, 0x100, R2, 0xf8, !PT ;  /* 0x0000010005057812 */ /* 0x000fe400078ef802 */
[----:B------:R-:W-:-:S02]  /*ac30*/  LOP3.LUT R16, R3, 0x640, R16, 0xf8, !PT ;  /* 0x0000064003107812 */ /* 0x000fc400078ef810 */
[----:B------:R-:W-:Y:S02]  /*ac40*/  LOP3.LUT R17, R5, R4, RZ, 0xfc, !PT ;  /* 0x0000000405117212 */ /* 0x000fe400078efcff */
[----:B------:R-:W-:Y:S02]  /*ac50*/  LOP3.LUT R3, R0, 0x1f, RZ, 0xc0, !PT ;  /* 0x0000001f00037812 */ /* 0x000fe400078ec0ff */
[----:B------:R-:W-:Y:S02]  /*ac60*/  LOP3.LUT R4, R7, 0x640, R36, 0xf8, !PT ;  /* 0x0000064007047812 */ /* 0x000fe400078ef824 */
[----:B------:R-:W-:Y:S02]  /*ac70*/  LOP3.LUT R36, R36, 0x30, RZ, 0xc0, !PT ;  /* 0x0000003024247812 */ /* 0x000fe400078ec0ff */
[----:B------:R-:W-:Y:S01]  /*ac80*/  LOP3.LUT R5, R3, 0x60, R2, 0xf8, !PT ;  /* 0x0000006003057812 */ /* 0x000fe200078ef802 */
[----:B------:R0:W-:Y:S01]  /*ac90*/  STL [R1+0x8], R4 ;  /* 0x0000080401007387 */ /* 0x0001e20000100800 */
[----:B------:R-:W-:-:S02]  /*aca0*/  ISETP.GE.AND P1, PT, R36, UR9, PT ;  /* 0x0000000924007c0c */ /* 0x000fc4000bf26270 */
[----:B------:R-:W-:Y:S02]  /*acb0*/  IADD3 R3, -R3, UR5, RZ ;  /* 0x0000000503037c10 */ /* 0x000fe4000fffe1ff */
[----:B------:R-:W-:Y:S02]  /*acc0*/  LOP3.LUT R0, R36, 0x40, RZ, 0xfc, !PT ;  /* 0x0000004024007812 */ /* 0x000fe400078efcff */
[C---:B------:R-:W-:Y:S02]  /*acd0*/  ISETP.LT.OR P4, PT, R3.reuse, 0x1, P1 ;  /* 0x000000010300780c */ /* 0x040fe40000f81670 */
[C---:B------:R-:W-:Y:S01]  /*ace0*/  ISETP.LT.OR P3, PT, R3.reuse, 0x21, P1 ;  /* 0x000000210300780c */ /* 0x040fe20000f61670 */
[----:B0-----:R-:W-:Y:S01]  /*acf0*/  VIADD R4, R4, UR41 ;  /* 0x0000002904047c36 */ /* 0x001fe20008000000 */
[----:B------:R-:W-:Y:S02]  /*ad00*/  ISETP.LT.OR P2, PT, R3, 0x41, P1 ;  /* 0x000000410300780c */ /* 0x000fe40000f41670 */
[----:B------:R-:W-:-:S02]  /*ad10*/  ISETP.GE.AND P0, PT, R0, UR9, PT ;  /* 0x0000000900007c0c */ /* 0x000fc4000bf06270 */
[----:B------:R-:W-:Y:S01]  /*ad20*/  LOP3.LUT R2, R36, 0x80, RZ, 0xfc, !PT ;  /* 0x0000008024027812 */ /* 0x000fe200078efcff */
[----:B------:R0:W-:Y:S01]  /*ad30*/  STL [R1+0x18], R4 ;  /* 0x0000180401007387 */ /* 0x0001e20000100800 */
[C---:B------:R-:W-:Y:S01]  /*ad40*/  LOP3.LUT R37, R5.reuse, 0x80, RZ, 0xfc, !PT ;  /* 0x0000008005257812 */ /* 0x040fe200078efcff */
[----:B------:R-:W-:Y:S02]  /*ad50*/  VIADD R5, R5, UR4 ;  /* 0x0000000405057c36 */ /* 0x000fe40008000000 */
[----:B------:R-:W-:Y:S01]  /*ad60*/  @P4 LOP3.LUT R18, R18, 0x1000000, RZ, 0xfc, !PT ;  /* 0x0100000012124812 */ /* 0x000fe200078efcff */
[----:B------:R1:W-:Y:S01]  /*ad70*/  STL [R1+0xc], R3 ;  /* 0x00000c0301007387 */ /* 0x0003e20000100800 */
[----:B------:R-:W-:Y:S02]  /*ad80*/  ISETP.LT.OR P4, PT, R3, 0x61, P1 ;  /* 0x000000610300780c */ /* 0x000fe40000f81670 */
[----:B------:R-:W-:Y:S01]  /*ad90*/  LOP3.LUT R18, R18, 0xffdfffff, RZ, 0xc0, !PT ;  /* 0xffdfffff12127812 */ /* 0x000fe200078ec0ff */
[----:B------:R1:W-:Y:S01]  /*ada0*/  STL [R1+0x10], R5 ;  /* 0x0000100501007387 */ /* 0x0003e20000100800 */
[----:B0-----:R-:W-:-:S02]  /*adb0*/  VIADD R4, R37, UR4 ;  /* 0x0000000425047c36 */ /* 0x001fc40008000000 */
[----:B------:R-:W-:Y:S02]  /*adc0*/  @P3 LOP3.LUT R18, R18, 0x200000, RZ, 0xfc, !PT ;  /* 0x0020000012123812 */ /* 0x000fe400078efcff */
[C---:B------:R-:W-:Y:S01]  /*add0*/  ISETP.LT.OR P3, PT, R3.reuse, 0x81, P1 ;  /* 0x000000810300780c */ /* 0x040fe20000f61670 */
[----:B------:R1:W-:Y:S01]  /*ade0*/  STL [R1+0x14], R4 ;  /* 0x0000140401007387 */ /* 0x0003e20000100800 */
[----:B------:R-:W-:Y:S02]  /*adf0*/  LOP3.LUT R18, R18, 0xfffbffff, RZ, 0xc0, !PT ;  /* 0xfffbffff12127812 */ /* 0x000fe400078ec0ff */
[C---:B------:R-:W-:Y:S02]  /*ae00*/  ISETP.LT.OR P1, PT, R3.reuse, 0x21, P0 ;  /* 0x000000210300780c */ /* 0x040fe40000721670 */
[----:B------:R-:W-:Y:S02]  /*ae10*/  @P2 LOP3.LUT R18, R18, 0x40000, RZ, 0xfc, !PT ;  /* 0x0004000012122812 */ /* 0x000fe400078efcff */
[----:B------:R-:W-:-:S02]  /*ae20*/  ISETP.LT.OR P2, PT, R3, 0x1, P0 ;  /* 0x000000010300780c */ /* 0x000fc40000741670 */
[----:B------:R-:W-:-:S04]  /*ae30*/  LOP3.LUT R18, R18, 0xffff7fff, RZ, 0xc0, !PT ;  /* 0xffff7fff12127812 */ /* 0x000fc800078ec0ff */
[----:B------:R-:W-:-:S04]  /*ae40*/  @P4 LOP3.LUT R18, R18, 0x8000, RZ, 0xfc, !PT ;  /* 0x0000800012124812 */ /* 0x000fc800078efcff */
        /* <DEDUP_REMOVED lines=8> */
[C---:B------:R-:W-:Y:S02]  /*aed0*/  ISETP.LT.OR P1, PT, R3.reuse, 0x81, P0 ;  /* 0x000000810300780c */ /* 0x040fe40000721670 */
[----:B------:R-:W-:Y:S02]  /*aee0*/  LOP3.LUT R18, R18, 0xfffdffff, RZ, 0xc0, !PT ;  /* 0xfffdffff12127812 */ /* 0x000fe400078ec0ff */
[----:B------:R-:W-:Y:S02]  /*aef0*/  ISETP.GE.AND P0, PT, R2, UR9, PT ;  /* 0x0000000902007c0c */ /* 0x000fe4000bf06270 */
[----:B------:R-:W-:Y:S02]  /*af00*/  @P3 LOP3.LUT R18, R18, 0x20000, RZ, 0xfc, !PT ;  /* 0x0002000012123812 */ /* 0x000fe400078efcff */
[----:B------:R-:W-:-:S02]  /*af10*/  ISETP.LT.OR P3, PT, R3, 0x41, P0 ;  /* 0x000000410300780c */ /* 0x000fc40000761670 */
        /* <DEDUP_REMOVED lines=14> */
[----:B------:R-:W-:Y:S02]  /*b000*/  @P3 LOP3.LUT R18, R18, 0x10000, RZ, 0xfc, !PT ;  /* 0x0001000012123812 */ /* 0x000fe400078efcff */
[----:B------:R-:W-:-:S02]  /*b010*/  ISETP.LT.U32.AND P0, PT, R37, 0xa0, !P0 ;  /* 0x000000a02500780c */ /* 0x000fc40004701070 */
[----:B------:R-:W-:-:S04]  /*b020*/  LOP3.LUT R18, R18, 0xffffdfff, RZ, 0xc0, !PT ;  /* 0xffffdfff12127812 */ /* 0x000fc800078ec0ff */
[----:B------:R-:W-:Y:S02]  /*b030*/  @P2 LOP3.LUT R18, R18, 0x2000, RZ, 0xfc, !PT ;  /* 0x0000200012122812 */ /* 0x000fe400078efcff */
[----:B------:R-:W-:Y:S02]  /*b040*/  ISETP.GE.AND P2, PT, R0, UR9, PT ;  /* 0x0000000900007c0c */ /* 0x000fe4000bf46270 */
        /* <DEDUP_REMOVED lines=35> */
[----:B-1----:R-:W-:-:S07]  /*b280*/  @P0 LOP3.LUT R18, R18, 0x1000, RZ, 0xfc, !PT ;  /* 0x0000100012120812 */ /* 0x002fce00078efcff */
.L_x_3722:
[----:B------:R-:W-:Y:S01]  /*b290*/  ULDC UR4, c[0x0][0xc38] ;  /* 0x00030e0000047ab9 */ /* 0x000fe20000000800 */
[----:B------:R-:W-:Y:S01]  /*b2a0*/  ULDC.64 UR8, c[0x0][0xa28] ;  /* 0x00028a0000087ab9 */ /* 0x000fe20000000a00 */
[----:B------:R-:W-:Y:S01]  /*b2b0*/  UISETP.NE.AND UP0, UPT, UR4, 0x1, UPT ;  /* 0x000000010400788c */ /* 0x000fe2000bf05270 */
[----:B------:R0:W-:Y:S01]  /*b2c0*/  STL [R1+0x4], RZ ;  /* 0x000004ff01007387 */ /* 0x0001e20000100800 */
[----:B------:R-:W-:Y:S01]  /*b2d0*/  ISETP.NE.U32.AND P0, PT, RZ, UR8, PT ;  /* 0x00000008ff007c0c */ /* 0x000fe2000bf05070 */
[----:B------:R-:W-:Y:S01]  /*b2e0*/  ULDC UR4, c[0x0][0xc44] ;  /* 0x0003110000047ab9 */ /* 0x000fe20000000800 */
[----:B------:R-:W-:Y:S01]  /*b2f0*/  UMOV UR43, UR38 ;  /* 0x00000026002b7c82 */ /* 0x000fe20008000000 */
[----:B------:R-:W-:Y:S01]  /*b300*/  UISETP.NE.AND UP1, UPT, UR4, 0x1, UPT ;  /* 0x000000010400788c */ /* 0x000fe2000bf25270 */
[----:B------:R-:W-:Y:S01]  /*b310*/  ISETP.NE.AND.EX P0, PT, RZ, UR9, PT, P0 ;  /* 0x00000009ff007c0c */ /* 0x000fe2000bf05300 */
[----:B------:R-:W-:-:S04]  /*b320*/  UIADD3 UR11, UR41, 0x24200, URZ ;  /* 0x00024200290b7890 */ /* 0x000fc8000fffe03f */
[----:B------:R-:W-:Y:S01]  /*b330*/  @UP0 ULDC UR4, c[0x0][0xc3c] ;  /* 0x00030f0000040ab9 */ /* 0x000fe20000000800 */
[----:B------:R-:W-:Y:S01]  /*b340*/  @UP0 ULDC UR10, c[0x0][0xc40] ;  /* 0x00031000000a0ab9 */ /* 0x000fe20000000800 */
[----:B------:R-:W-:-:S03]  /*b350*/  UIMAD.WIDE.U32 UR4, UR38, UR4, URZ ;  /* 0x00000004260472a5 */ /* 0x000fc6000f8e003f */
[----:B------:R-:W-:Y:S01]  /*b360*/  @UP1 ULDC.64 UR6, c[0x0][0xc48] ;  /* 0x0003120000061ab9 */ /* 0x000fe20000000a00 */
[----:B------:R-:W-:Y:S02]  /*b370*/  @UP0 USHF.R.U32.HI UR43, URZ, UR10, UR5 ;  /* 0x0000000a3f2b0299 */ /* 0x000fe40008011605 */
        /* <DEDUP_REMOVED lines=9> */
[----:B------:R-:W2:Y:S04]  /*b410*/  LDG.E R0, desc[UR50][R2.64] ;  /* 0x0000003202007981 */ /* 0x000ea8000c1e1900 */
[----:B--2---:R0:W-:Y:S02]  /*b420*/  STL [R1+0x4], R0 ;  /* 0x0000040001007387 */ /* 0x0041e40000100800 */
.L_x_3671:
[----:B------:R-:W-:-:S13]  /*b430*/  PLOP3.LUT P0, PT, PT, PT, UP0, 0x80, 0x0 ;  /* 0x000000000000781c */ /* 0x000fda0003f0f008 */
[----:B------:R-:W-:Y:S05]  /*b440*/  @!P0 BRA `(.L_x_3672) ;  /* 0x0000000000408947 */ /* 0x000fea0003800000 */
[----:B------:R-:W-:Y:S01]  /*b450*/  MOV R2, 0x0 ;  /* 0x0000000000027802 */ /* 0x000fe20000000f00 */
[----:B------:R-:W-:Y:S01]  /*b460*/  ULDC.64 UR4, c[0x4][0x1b0] ;  /* 0x01006c0000047ab9 */ /* 0x000fe20000000a00 */
[----:B------:R-:W-:Y:S01]  /*b470*/  ULDC.64 UR6, c[0x4][0x1b8] ;  /* 0x01006e0000067ab9 */ /* 0x000fe20000000a00 */
[----:B------:R-:W-:Y:S02]  /*b480*/  IMAD.U32 R4, RZ, RZ, UR4 ;  /* 0x00000004ff047e24 */ /* 0x000fe4000f8e00ff */
[----:B------:R-:W-:Y:S01]  /*b490*/  IMAD.U32 R5, RZ, RZ, UR5 ;  /* 0x00000005ff057e24 */ /* 0x000fe2000f8e00ff */
[----:B------:R-:W1:Y:S01]  /*b4a0*/  LDC.64 R2, c[0x4][R2] ;  /* 0x0100000002027b82 */ /* 0x000e620000000a00 */
[----:B------:R-:W-:Y:S01]  /*b4b0*/  ULDC.64 UR4, c[0x4][0xb0] ;  /* 0x01002c0000047ab9 */ /* 0x000fe20000000a00 */
        /* <DEDUP_REMOVED lines=8> */
[----:B01----:R-:W-:Y:S05]  /*b540*/  CALL.ABS.NOINC R2 ;  /* 0x0000000002007343 */ /* 0x003fea0003c00000 */
.L_x_3672:
[----:B------:R-:W-:Y:S01]  /*b550*/  UIADD3 UR4, UR41, 0xf200, URZ ;  /* 0x0000f20029047890 */ /* 0x000fe2000fffe03f */
[----:B------:R-:W-:-:S05]  /*b560*/  LOP3.LUT R18, R18, 0xfffffff7, RZ, 0xc0, !PT ;  /* 0xfffffff712127812 */ /* 0x000fca00078ec0ff */
[----:B------:R-:W-:-:S05]  /*b570*/  IMAD.U32 R22, RZ, RZ, UR4 ;  /* 0x00000004ff167e24 */ /* 0x000fca000f8e00ff */
[----:B------:R-:W-:-:S13]  /*b580*/  LOP3.LUT P0, RZ, R22, 0x1bf, RZ, 0xc0, !PT ;  /* 0x000001bf16ff7812 */ /* 0x000fda000780c0ff */
[----:B------:R-:W-:Y:S01]  /*b590*/  @P0 LOP3.LUT R18, R18, 0x8, RZ, 0xfc, !PT ;  /* 0x0000000812120812 */ /* 0x000fe200078efcff */
[----:B------:R-:W-:Y:S06]  /*b5a0*/  @!P0 BRA `(.L_x_3673) ;  /* 0x0000000000408947 */ /* 0x000fec0003800000 */
        /* <DEDUP_REMOVED lines=16> */
.L_x_3673:
[----:B------:R-:W-:-:S04]  /*b6b0*/  IMAD.U32 R29, RZ, RZ, UR41 ;  /* 0x00000029ff1d7e24 */ /* 0x000fc8000f8e00ff */
[----:B------:R-:W-:-:S05]  /*b6c0*/  VIADD R19, R29, 0x200 ;  /* 0x000002001d137836 */ /* 0x000fca0000000000 */
[----:B------:R-:W-:-:S13]  /*b6d0*/  LOP3.LUT P0, RZ, R19, 0x9f, RZ, 0xc0, !PT ;  /* 0x0000009f13ff7812 */ /* 0x000fda000780c0ff */
[----:B------:R-:W-:Y:S05]  /*b6e0*/  @!P0 BRA `(.L_x_3674) ;  /* 0x0000000000408947 */ /* 0x000fea0003800000 */
[----:B------:R-:W-:Y:S01]  /*b6f0*/  MOV R2, 0x0 ;  /* 0x0000000000027802 */ /* 0x000fe20000000f00 */
[----:B------:R-:W-:Y:S01]  /*b700*/  ULDC.64 UR6, c[0x4][0x1b0] ;  /* 0x01006c0000067ab9 */ /* 0x000fe20000000a00 */
[----:B------:R-:W-:Y:S01]  /*b710*/  ULDC.64 UR8, c[0x4][0x1b8] ;  /* 0x01006e0000087ab9 */ /* 0x000fe20000000a00 */
[----:B------:R-:W-:Y:S01]  /*b720*/  ULDC.64 UR4, c[0x4][0xc0] ;  /* 0x0100300000047ab9 */ /* 0x000fe20000000a00 */
[----:B------:R-:W-:Y:S02]  /*b730*/  IMAD.U32 R4, RZ, RZ, UR6 ;  /* 0x00000006ff047e24 */ /* 0x000fe4000f8e00ff */
[----:B------:R-:W1:Y:S01]  /*b740*/  LDC.64 R2, c[0x4][R2] ;  /* 0x0100000002027b82 */ /* 0x000e620000000a00 */
        /* <DEDUP_REMOVED lines=10> */
.L_x_3674:
        /* <DEDUP_REMOVED lines=18> */
.L_x_3675:
        /* <DEDUP_REMOVED lines=8> */
[----:B------:R-:W-:Y:S02]  /*b990*/  IMAD.U32 R2, RZ, RZ, UR4 ;  /* 0x00000004ff027e24 */ /* 0x000fe4000f8e00ff */
[----:B------:R-:W-:-:S05]  /*b9a0*/  IMAD.U32 R3, RZ, RZ, UR5 ;  /* 0x00000005ff037e24 */ /* 0x000fca000f8e00ff */
[----:B------:R2:W5:Y:S01]  /*b9b0*/  @P0 LDG.E R32, desc[UR50][R2.64] ;  /* 0x0000003202200981 */ /* 0x000562000c1e1900 */
[----:B------:R-:W-:-:S03]  /*b9c0*/  UMOV UR4, 0xffffffff ;  /* 0xffffffff00047882 */ /* 0x000fc60000000000 */
[----:B------:R-:W-:Y:S05]  /*b9d0*/  BRA.DIV UR4, `(.L_x_3676) ;  /* 0x0000004a04047947 */ /* 0x000fea000b800000 */
.L_x_3739:
[----:B--2---:R-:W2:Y:S04]  /*b9e0*/  LDL R2, [R1+0x10] ;  /* 0x0000100001027983 */ /* 0x004ea80000100800 */
[----:B0-----:R-:W3:Y:S04]  /*b9f0*/  LDL R0, [R1+0x4] ;  /* 0x0000040001007983 */ /* 0x001ee80000100800 */
[----:B------:R-:W4:Y:S01]  /*ba00*/  LDL R8, [R1+0x14] ;  /* 0x0000140001087983 */ /* 0x000f220000100800 */
[----:B-1----:R-:W-:-:S13]  /*ba10*/  ISETP.NE.AND P3, PT, R20, 0x1, PT ;  /* 0x000000011400780c */ /* 0x002fda0003f65270 */
[----:B------:R-:W0:Y:S08]  /*ba20*/  @P3 LDC R3, c[0x0][0x434] ;  /* 0x00010d00ff033b82 */ /* 0x000e300000000800 */
[----:B------:R-:W1:Y:S01]  /*ba30*/  @P3 LDC R7, c[0x0][0x438] ;  /* 0x00010e00ff073b82 */ /* 0x000e620000000800 */
[----:B-----5:R-:W-:Y:S02]  /*ba40*/  SHF.R.S32.HI R13, RZ, 0x1f, R32 ;  /* 0x0000001fff0d7819 */ /* 0x020fe40000011420 */
[----:B------:R-:W-:-:S03]  /*ba50*/  LOP3.LUT P2, RZ, R18, 0x200, RZ, 0xc0, !PT ;  /* 0x0000020012ff7812 */ /* 0x000fc6000784c0ff */
[----:B------:R4:W-:Y:S01]  /*ba60*/  STL [R1], R13 ;  /* 0x0000000d01007387 */ /* 0x0009e20000100800 */
[----:B------:R-:W-:Y:S01]  /*ba70*/  LOP3.LUT R18, R18, 0xffffffef, RZ, 0xc0, !PT ;  /* 0xffffffef12127812 */ /* 0x000fe200078ec0ff */
[----:B------:R-:W-:-:S03]  /*ba80*/  IMAD R22, RZ, RZ, -UR44 ;  /* 0x8000002cff167e24 */ /* 0x000fc6000f8e02ff */
[----:B------:R-:W-:-:S04]  /*ba90*/  @P3 LOP3.LUT R18, R18, 0x10, RZ, 0xfc, !PT ;  /* 0x0000001012123812 */ /* 0x000fc800078efcff */
[----:B------:R-:W-:Y:S02]  /*baa0*/  LOP3.LUT R18, R18, 0xfffffff7, RZ, 0xc0, !PT ;  /* 0xfffffff712127812 */ /* 0x000fe400078ec0ff */
[----:B--2---:R-:W-:Y:S01]  /*bab0*/  ISETP.GE.AND P0, PT, R2, UR39, PT ;  /* 0x0000002702007c0c */ /* 0x004fe2000bf06270 */
[----:B---3--:R-:W-:-:S04]  /*bac0*/  IMAD.MOV.U32 R9, RZ, RZ, R0 ;  /* 0x000000ffff097224 */ /* 0x008fc800078e0000 */
[----:B------:R-:W-:-:S08]  /*bad0*/  IMAD.IADD R0, R2, 0x1, R9 ;  /* 0x0000000102007824 */ /* 0x000fd000078e0209 */
[----:B------:R-:W2:Y:S01]  /*bae0*/  @!P0 LDC.64 R4, c[0x0][0x428] ;  /* 0x00010a00ff048b82 */ /* 0x000ea20000000a00 */
[----:B0-----:R-:W-:-:S04]  /*baf0*/  @P3 IMAD.HI.U32 R2, R0, R3, RZ ;  /* 0x0000000300023227 */ /* 0x001fc800078e00ff */
[----:B------:R-:W-:Y:S01]  /*bb00*/  IMAD.MOV.U32 R10, RZ, RZ, R0 ;  /* 0x000000ffff0a7224 */ /* 0x000fe200078e0000 */
[----:B-1----:R-:W-:Y:S02]  /*bb10*/  @P3 SHF.R.U32.HI R10, RZ, R7, R2 ;  /* 0x00000007ff0a3219 */ /* 0x002fe40000011602 */
[----:B------:R-:W0:Y:S02]  /*bb20*/  @!P0 LDC.64 R6, c[0x0][0x418] ;  /* 0x00010600ff068b82 */ /* 0x000e240000000a00 */
[----:B------:R-:W-:Y:S01]  /*bb30*/  @!P0 SHF.R.S32.HI R3, RZ, 0x1f, R10 ;  /* 0x0000001fff038819 */ /* 0x000fe2000001140a */
[----:B--2---:R-:W-:-:S04]  /*bb40*/  @!P0 IMAD R2, R13, R4, RZ ;  /* 0x000000040d028224 */ /* 0x004fc800078e02ff */
[----:B------:R-:W-:Y:S02]  /*bb50*/  @!P0 IMAD R5, R32, R5, R2 ;  /* 0x0000000520058224 */ /* 0x000fe400078e0202 */
[----:B------:R-:W-:-:S04]  /*bb60*/  @!P0 IMAD.MOV.U32 R2, RZ, RZ, R10 ;  /* 0x000000ffff028224 */ /* 0x000fc800078e000a */
[----:B------:R-:W-:-:S04]  /*bb70*/  @!P0 IMAD.WIDE.U32 R2, R32, R4, R2 ;  /* 0x0000000420028225 */ /* 0x000fc800078e0002 */
[----:B------:R-:W-:Y:S01]  /*bb80*/  @!P0 IMAD.IADD R3, R3, 0x1, R5 ;  /* 0x0000000103038824 */ /* 0x000fe200078e0205 */
[C---:B0-----:R-:W-:Y:S01]  /*bb90*/  @!P0 LEA R6, P1, R2.reuse, R6, 0x2 ;  /* 0x0000000602068211 */ /* 0x041fe200078210ff */
[----:B------:R-:W0:Y:S03]  /*bba0*/  @P2 LDC.64 R4, c[0x0][0x428] ;  /* 0x00010a00ff042b82 */ /* 0x000e260000000a00 */
[----:B------:R-:W-:-:S05]  /*bbb0*/  @!P0 LEA.HI.X R7, R2, R7, R3, 0x2, P1 ;  /* 0x0000000702078211 */ /* 0x000fca00008f1403 */
[----:B------:R-:W1:Y:S08]  /*bbc0*/  @P3 LDC R2, c[0x0][0x434] ;  /* 0x00010d00ff023b82 */ /* 0x000e700000000800 */
[----:B------:R-:W2:Y:S01]  /*bbd0*/  @P3 LDC R3, c[0x0][0x438] ;  /* 0x00010e00ff033b82 */ /* 0x000ea20000000800 */
[----:B----4-:R-:W-:-:S07]  /*bbe0*/  IMAD.IADD R11, R8, 0x1, R9 ;  /* 0x00000001080b7824 */ /* 0x010fce00078e0209 */
[----:B------:R-:W3:Y:S01]  /*bbf0*/  @P2 LDC.64 R8, c[0x0][0x418] ;  /* 0x00010600ff082b82 */ /* 0x000ee20000000a00 */
[----:B------:R-:W-:Y:S02]  /*bc00*/  IMAD.MOV.U32 R12, RZ, RZ, R11 ;  /* 0x000000ffff0c7224 */ /* 0x000fe400078e000b */
[----:B-1----:R-:W-:-:S05]  /*bc10*/  @P3 IMAD.HI.U32 R2, R11, R2, RZ ;  /* 0x000000020b023227 */ /* 0x002fca00078e00ff */
[----:B--2---:R-:W-:Y:S01]  /*bc20*/  @P3 SHF.R.U32.HI R12, RZ, R3, R2 ;  /* 0x00000003ff0c3219 */ /* 0x004fe20000011602 */
[----:B0-----:R-:W-:Y:S02]  /*bc30*/  @P2 IMAD R2, R13, R4, RZ ;  /* 0x000000040d022224 */ /* 0x001fe400078e02ff */
[----:B------:R-:W0:Y:S01]  /*bc40*/  LDC R13, c[0x0][0xc44] ;  /* 0x00031100ff0d7b82 */ /* 0x000e220000000800 */
[----:B------:R-:W-:Y:S01]  /*bc50*/  @P2 SHF.R.S32.HI R3, RZ, 0x1f, R12 ;  /* 0x0000001fff032819 */ /* 0x000fe2000001140c */
[----:B------:R-:W-:Y:S02]  /*bc60*/  @P2 IMAD R5, R32, R5, R2 ;  /* 0x0000000520052224 */ /* 0x000fe400078e0202 */
[----:B------:R-:W-:-:S04]  /*bc70*/  @P2 IMAD.MOV.U32 R2, RZ, RZ, R12 ;  /* 0x000000ffff022224 */ /* 0x000fc800078e000c */
[----:B------:R-:W-:-:S04]  /*bc80*/  @P2 IMAD.WIDE.U32 R2, R32, R4, R2 ;  /* 0x0000000420022225 */ /* 0x000fc800078e0002 */
[----:B------:R-:W-:Y:S01]  /*bc90*/  @P2 IMAD.IADD R3, R5, 0x1, R3 ;  /* 0x0000000105032824 */ /* 0x000fe200078e0203 */
[----:B---3--:R-:W-:Y:S01]  /*bca0*/  @P2 LEA R8, P1, R2, R8, 0x2 ;  /* 0x0000000802082211 */ /* 0x008fe200078210ff */
[----:B------:R-:W-:-:S03]  /*bcb0*/  IMAD.MOV.U32 R5, RZ, RZ, RZ ;  /* 0x000000ffff057224 */ /* 0x000fc600078e00ff */
[----:B------:R-:W-:Y:S01]  /*bcc0*/  @P2 LEA.HI.X R9, R2, R9, R3, 0x2, P1 ;  /* 0x0000000902092211 */ /* 0x000fe200008f1403 */
[----:B------:R-:W-:Y:S02]  /*bcd0*/  IMAD.MOV R3, RZ, RZ, -R10 ;  /* 0x000000ffff037224 */ /* 0x000fe400078e0a0a */
[----:B------:R1:W5:Y:S02]  /*bce0*/  @!P0 LDG.E R5, desc[UR50][R6.64] ;  /* 0x0000003206058981 */ /* 0x000364000c1e1900 */
[----:B-1----:R-:W-:Y:S02]  /*bcf0*/  IMAD R7, R20, R3, R0 ;  /* 0x0000000314077224 */ /* 0x002fe400078e0200 */
[----:B------:R-:W-:-:S05]  /*bd00*/  IMAD.U32 R0, RZ, RZ, UR46 ;  /* 0x0000002eff007e24 */ /* 0x000fca000f8e00ff */
[----:B------:R-:W-:Y:S01]  /*bd10*/  ISETP.NE.AND P0, PT, R0, 0x3, PT ;  /* 0x000000030000780c */ /* 0x000fe20003f05270 */
[----:B------:R-:W-:Y:S02]  /*bd20*/  IMAD.MOV.U32 R6, RZ, RZ, RZ ;  /* 0x000000ffff067224 */ /* 0x000fe400078e00ff */
[----:B0-----:R-:W-:Y:S02]  /*bd30*/  IMAD R22, R13, R22, UR43 ;  /* 0x0000002b0d167e24 */ /* 0x001fe4000f8e0216 */
[----:B------:R-:W-:Y:S02]  /*bd40*/  IMAD.MOV R2, RZ, RZ, -R12 ;  /* 0x000000ffff027224 */ /* 0x000fe400078e0a0c */
[----:B------:R0:W5:Y:S01]  /*bd50*/  @P2 LDG.E R6, desc[UR50][R8.64] ;  /* 0x0000003208062981 */ /* 0x000162000c1e1900 */
[----:B------:R-:W-:-:S05]  /*bd60*/  SHF.R.S32.HI R34, RZ, 0x1f, R22 ;  /* 0x0000001fff227819 */ /* 0x000fca0000011416 */
[----:B------:R-:W-:Y:S01]  /*bd70*/  @P0 LOP3.LUT R18, R18, 0x8, RZ, 0xfc, !PT ;  /* 0x0000000812120812 */ /* 0x000fe200078efcff */
[----:B0-----:R-:W-:Y:S01]  /*bd80*/  IMAD R8, R20, R2, R11 ;  /* 0x0000000214087224 */ /* 0x001fe200078e020b */
[----:B------:R-:W-:Y:S06]  /*bd90*/  @!P0 BRA `(.L_x_3677) ;  /* 0x0000000000048947 */ /* 0x000fec0003800000 */
[----:B------:R-:W-:Y:S01]  /*bda0*/  BPT.TRAP 0x1 ;  /* 0x000000040000795c */ /* 0x000fe20000300000 */
.L_x_3677:
[----:B------:R-:W-:Y:S01]  /*bdb0*/  LEA R4, R30, UR41, 0x3 ;  /* 0x000000291e047c11 */ /* 0x000fe2000f8e18ff */
[----:B------:R-:W-:Y:S01]  /*bdc0*/  BSSY B0, `(.L_x_3678) ;  /* 0x0000005000007945 */ /* 0x000fe20003800000 */
[----:B------:R-:W-:Y:S02]  /*bdd0*/  SHF.L.U32 R28, R33, 0x1f, RZ ;  /* 0x0000001f211c7819 */ /* 0x000fe400000006ff */
[----:B------:R-:W-:Y:S02]  /*bde0*/  SHF.R.S32.HI R23, RZ, 0x1f, R7 ;  /* 0x0000001fff177819 */ /* 0x000fe40000011407 */
[----:B------:R-:W0:Y:S02]  /*bdf0*/  SYNCS.PHASECHK.TRANS64.TRYWAIT P0, [R4+URZ+0x33480], R28 ;  /* 0x0334801c040075a7 */ /* 0x000e24000800017f */
[----:B0-----:R-:W-:Y:S05]  /*be00*/  @!P0 BRA `(.L_x_3679) ;  /* 0x0000004400248947 */ /* 0x001fea0003800000 */
.L_x_3740:
[----:B------:R-:W-:Y:S05]  /*be10*/  BSYNC B0 ;  /* 0x0000000000007941 */ /* 0x000fea0003800000 */
.L_x_3678:
[----:B------:R-:W2:Y:S01]  /*be20*/  LDL R11, [R1+0x8] ;  /* 0x00000800010b7983 */ /* 0x000ea20000100800 */
[----:B------:R-:W-:Y:S01]  /*be30*/  ULDC.64 UR4, c[0x0][0x328] ;  /* 0x0000ca0000047ab9 */ /* 0x000fe20000000a00 */
[----:B-----5:R-:W-:Y:S01]  /*be40*/  SHF.R.S32.HI R26, RZ, 0x1f, R5 ;  /* 0x0000001fff1a7819 */ /* 0x020fe20000011405 */
[----:B------:R-:W-:Y:S01]  /*be50*/  IMAD R0, R23, UR4, RZ ;  /* 0x0000000417007c24 */ /* 0x000fe2000f8e02ff */
[----:B------:R-:W-:Y:S01]  /*be60*/  ULDC.64 UR6, c[0x0][0x338] ;  /* 0x0000ce0000067ab9 */ /* 0x000fe20000000a00 */
[C---:B------:R-:W-:Y:S01]  /*be70*/  IMAD.WIDE.U32 R2, R7.reuse, UR4, RZ ;  /* 0x0000000407027c25 */ /* 0x040fe2000f8e00ff */
[----:B------:R-:W-:Y:S01]  /*be80*/  ULDC.64 UR8, c[0x0][0x330] ;  /* 0x0000cc0000087ab9 */ /* 0x000fe20000000a00 */
[----:B------:R-:W-:Y:S01]  /*be90*/  ULDC.64 UR10, c[0x0][0x318] ;  /* 0x0000c600000a7ab9 */ /* 0x000fe20000000a00 */
[----:B------:R-:W-:Y:S01]  /*bea0*/  SHF.R.S32.HI R25, RZ, 0x1f, R8 ;  /* 0x0000001fff197819 */ /* 0x000fe20000011408 */
[----:B------:R-:W-:Y:S01]  /*beb0*/  IMAD R9, R7, UR5, R0 ;  /* 0x0000000507097c24 */ /* 0x000fe2000f8e0200 */
[----:B------:R-:W-:Y:S01]  /*bec0*/  SHF.R.S32.HI R27, RZ, 0x1f, R6 ;  /* 0x0000001fff1b7819 */ /* 0x000fe20000011406 */
[----:B------:R-:W-:-:S02]  /*bed0*/  IMAD R0, R26, UR6, RZ ;  /* 0x000000061a007c24 */ /* 0x000fc4000f8e02ff */
[----:B------:R-:W-:Y:S02]  /*bee0*/  IMAD.IADD R3, R3, 0x1, R9 ;  /* 0x0000000103037824 */ /* 0x000fe400078e0209 */
[C---:B------:R-:W-:Y:S02]  /*bef0*/  IMAD R9, R5.reuse, UR7, R0 ;  /* 0x0000000705097c24 */ /* 0x040fe4000f8e0200 */
[----:B------:R-:W-:-:S04]  /*bf00*/  IMAD.WIDE.U32 R2, R5, UR6, R2 ;  /* 0x0000000605027c25 */ /* 0x000fc8000f8e0002 */
[----:B------:R-:W-:Y:S02]  /*bf10*/  IMAD.IADD R3, R3, 0x1, R9 ;  /* 0x0000000103037824 */ /* 0x000fe400078e0209 */
[----:B------:R-:W-:Y:S02]  /*bf20*/  IMAD R9, R34, UR8, RZ ;  /* 0x0000000822097c24 */ /* 0x000fe4000f8e02ff */
[----:B------:R-:W-:-:S04]  /*bf30*/  IMAD.WIDE.U32 R2, R22, UR8, R2 ;  /* 0x0000000816027c25 */ /* 0x000fc8000f8e0002 */
[----:B------:R-:W-:Y:S01]  /*bf40*/  IMAD R20, R22, UR9, R9 ;  /* 0x0000000916147c24 */ /* 0x000fe2000f8e0209 */
[----:B------:R-:W-:-:S04]  /*bf50*/  IADD3 R10, P0, R2, UR10, RZ ;  /* 0x0000000a020a7c10 */ /* 0x000fc8000ff1e0ff */
[----:B------:R-:W-:Y:S01]  /*bf60*/  IADD3.X R9, R3, UR11, R20, P0, !PT ;  /* 0x0000000b03097c10 */ /* 0x000fe200087fe414 */
[----:B------:R-:W-:-:S04]  /*bf70*/  IMAD R3, R25, UR4, RZ ;  /* 0x0000000419037c24 */ /* 0x000fc8000f8e02ff */
[C---:B------:R-:W-:Y:S02]  /*bf80*/  IMAD R0, R8.reuse, UR5, R3 ;  /* 0x0000000508007c24 */ /* 0x040fe4000f8e0203 */
[----:B------:R-:W-:Y:S01]  /*bf90*/  IMAD.WIDE.U32 R2, R8, UR4, RZ ;  /* 0x0000000408027c25 */ /* 0x000fe2000f8e00ff */
[----:B------:R-:W-:-:S03]  /*bfa0*/  UMOV UR4, 0xffffffff ;  /* 0xffffffff00047882 */ /* 0x000fc60000000000 */
[----:B------:R-:W-:Y:S02]  /*bfb0*/  IMAD.IADD R3, R3, 0x1, R0 ;  /* 0x0000000103037824 */ /* 0x000fe400078e0200 */
[----:B------:R-:W-:Y:S02]  /*bfc0*/  IMAD R0, R27, UR6, RZ ;  /* 0x000000061b007c24 */ /* 0x000fe4000f8e02ff */
[----:B------:R-:W-:-:S04]  /*bfd0*/  IMAD.WIDE.U32 R2, R6, UR6, R2 ;  /* 0x0000000606027c25 */ /* 0x000fc8000f8e0002 */
[----:B------:R-:W-:-:S04]  /*bfe0*/  IMAD R0, R6, UR7, R0 ;  /* 0x0000000706007c24 */ /* 0x000fc8000f8e0200 */
[----:B------:R-:W-:Y:S02]  /*bff0*/  IMAD.IADD R3, R3, 0x1, R0 ;  /* 0x0000000103037824 */ /* 0x000fe400078e0200 */
[----:B------:R-:W-:-:S03]  /*c000*/  IMAD.WIDE.U32 R2, R22, UR8, R2 ;  /* 0x0000000816027c25 */ /* 0x000fc6000f8e0002 */
[----:B------:R-:W-:-:S04]  /*c010*/  IADD3 R21, P0, R2, UR10, RZ ;  /* 0x0000000a02157c10 */ /* 0x000fc8000ff1e0ff */
[----:B------:R-:W-:Y:S01]  /*c020*/  IADD3.X R20, R20, UR11, R3, P0, !PT ;  /* 0x0000000b14147c10 */ /* 0x000fe200087fe403 */
[----:B--2---:R-:W-:Y:S01]  /*c030*/  IMAD R24, R30, 0x7800, R11 ;  /* 0x000078001e187824 */ /* 0x004fe200078e020b */
[----:B------:R-:W-:Y:S07]  /*c040*/  BRA.DIV UR4, `(.L_x_3680) ;  /* 0x0000004204a87947 */ /* 0x000fee000b800000 */
[C---:B------:R-:W-:Y:S01]  /*c050*/  LOP3.LUT P6, RZ, R18.reuse, 0x40000, RZ, 0xc0, !PT ;  /* 0x0004000012ff7812 */ /* 0x040fe200078cc0ff */
[----:B------:R-:W1:Y:S01]  /*c060*/  SHFL.IDX PT, R2, R10, RZ, 0x1c1f ;  /* 0x001c1fff0a027589 */ /* 0x000e6200000e0000 */
[----:B------:R-:W-:Y:S02]  /*c070*/  LOP3.LUT R18, R18, 0xdfffffff, RZ, 0xc0, !PT ;  /* 0xdfffffff12127812 */ /* 0x000fe400078ec0ff */
[----:B------:R-:W-:Y:S01]  /*c080*/  LOP3.LUT R11, R11, 0xfffffffe, RZ, 0xc0, !PT ;  /* 0xfffffffe0b0b7812 */ /* 0x000fe200078ec0ff */
[----:B------:R-:W2:Y:S04]  /*c090*/  SHFL.IDX PT, R0, R9, RZ, 0x1c1f ;  /* 0x001c1fff09007589 */ /* 0x000ea800000e0000 */
[----:B------:R-:W-:Y:S04]  /*c0a0*/  SHFL.IDX PT, R20, R20, RZ, 0x1c1f ;  /* 0x001c1fff14147589 */ /* 0x000fe800000e0000 */
[----:B------:R-:W-:Y:S01]  /*c0b0*/  @P6 LOP3.LUT R18, R18, 0x20000000, RZ, 0xfc, !PT ;  /* 0x2000000012126812 */ /* 0x000fe200078efcff */
[----:B------:R-:W-:Y:S03]  /*c0c0*/  SHFL.IDX PT, R14, R21, RZ, 0x1c1f ;  /* 0x001c1fff150e7589 */ /* 0x000fe600000e0000 */
[----:B------:R-:W-:-:S02]  /*c0d0*/  LOP3.LUT P6, RZ, R18, 0x100000, RZ, 0xc0, !PT ;  /* 0x0010000012ff7812 */ /* 0x000fc400078cc0ff */
[----:B------:R-:W-:Y:S02]  /*c0e0*/  LOP3.LUT R18, R18, 0xbfffffff, RZ, 0xc0, !PT ;  /* 0xbfffffff12127812 */ /* 0x000fe400078ec0ff */
[----:B-1----:R-:W-:-:S09]  /*c0f0*/  IADD3 R2, P0, R36, R2, RZ ;  /* 0x0000000224027210 */ /* 0x002fd20007f1e0ff */
[----:B------:R-:W-:Y:S01]  /*c100*/  @P6 LOP3.LUT R18, R18, 0x40000000, RZ, 0xfc, !PT ;  /* 0x4000000012126812 */ /* 0x000fe200078efcff */
[----:B--2---:R-:W-:Y:S02]  /*c110*/  IMAD.X R3, RZ, RZ, R0, P0 ;  /* 0x000000ffff037224 */ /* 0x004fe400000e0600 */
[----:B------:R-:W-:Y:S01]  /*c120*/  VIADD R0, R24, UR41 ;  /* 0x0000002918007c36 */ /* 0x000fe20008000000 */
[C---:B------:R-:W-:Y:S01]  /*c130*/  LOP3.LUT P6, RZ, R18.reuse, 0x200000, RZ, 0xc0, !PT ;  /* 0x0020000012ff7812 */ /* 0x040fe200078cc0ff */
[----:B------:R-:W-:Y:S01]  /*c140*/  SHFL.IDX PT, R24, R9, 0x2, 0x1c1f ;  /* 0x005c1f0009187f89 */ /* 0x000fe200000e0000 */
[----:B------:R-:W-:-:S11]  /*c150*/  LOP3.LUT R18, R18, 0x7fffffff, RZ, 0xc0, !PT ;  /* 0x7fffffff12127812 */ /* 0x000fd600078ec0ff */
[----:B------:R-:W-:-:S04]  /*c160*/  @P6 LOP3.LUT R18, R18, 0x80000000, RZ, 0xfc, !PT ;  /* 0x8000000012126812 */ /* 0x000fc800078efcff */
[C---:B------:R-:W-:Y:S02]  /*c170*/  LOP3.LUT P6, RZ, R18.reuse, 0x800000, RZ, 0xc0, !PT ;  /* 0x0080000012ff7812 */ /* 0x040fe400078cc0ff */
[C---:B------:R-:W-:Y:S02]  /*c180*/  LOP3.LUT P0, RZ, R18.reuse, 0x400000, RZ, 0xc0, !PT ;  /* 0x0040000012ff7812 */ /* 0x040fe4000780c0ff */
[C---:B------:R-:W-:Y:S02]  /*c190*/  LOP3.LUT P5, RZ, R18.reuse, 0x20000, RZ, 0xc0, !PT ;  /* 0x0002000012ff7812 */ /* 0x040fe400078ac0ff */
[C---:B------:R-:W-:Y:S02]  /*c1a0*/  LOP3.LUT P4, RZ, R18.reuse, 0x10000, RZ, 0xc0, !PT ;  /* 0x0001000012ff7812 */ /* 0x040fe4000788c0ff */
[C---:B------:R-:W-:Y:S02]  /*c1b0*/  LOP3.LUT P3, RZ, R18.reuse, 0x8000, RZ, 0xc0, !PT ;  /* 0x0000800012ff7812 */ /* 0x040fe4000786c0ff */
[----:B------:R-:W-:-:S02]  /*c1c0*/  LOP3.LUT P2, RZ, R18, 0x4000, RZ, 0xc0, !PT ;  /* 0x0000400012ff7812 */ /* 0x000fc4000784c0ff */
[C---:B------:R-:W-:Y:S02]  /*c1d0*/  LOP3.LUT P1, RZ, R18.reuse, 0x2000, RZ, 0xc0, !PT ;  /* 0x0000200012ff7812 */ /* 0x040fe4000782c0ff */
[----:B------:R-:W-:Y:S02]  /*c1e0*/  @P6 LOP3.LUT R11, R11, 0x1, RZ, 0xfc, !PT ;  /* 0x000000010b0b6812 */ /* 0x000fe400078efcff */
[----:B------:R-:W-:-:S13]  /*c1f0*/  LOP3.LUT P6, RZ, R18, 0x1000000, RZ, 0xc0, !PT ;  /* 0x0100000012ff7812 */ /* 0x000fda00078cc0ff */
[----:B------:R-:W-:Y:S01]  /*c200*/  LDGSTS.E.BYPASS.LTC128B.128 [R0+0xf200], desc[UR50][R2.64], !P6 ;  /* 0x0f20000002007fae */ /* 0x000fe2000f101d72 */
[----:B------:R-:W-:-:S13]  /*c210*/  LOP3.LUT P6, RZ, R11, 0x1, RZ, 0xc0, !PT ;  /* 0x000000010bff7812 */ /* 0x000fda00078cc0ff */
[----:B------:R-:W-:Y:S01]  /*c220*/  LDGSTS.E.BYPASS.LTC128B.128 [R0+0x11a00], desc[UR50][R2.64+0x40], !P6 ;  /* 0x11a0004002007fae */ /* 0x000fe2000f101d72 */
[----:B------:R-:W-:-:S03]  /*c230*/  LOP3.LUT P6, RZ, R18, 0x80000000, RZ, 0xc0, !PT ;  /* 0x8000000012ff7812 */ /* 0x000fc600078cc0ff */
[----:B------:R1:W-:Y:S04]  /*c240*/  LDGSTS.E.BYPASS.LTC128B.128 [R0+0x14200], desc[UR50][R2.64+0x80], !P0 ;  /* 0x1420008002007fae */ /* 0x0003e8000c101d72 */
[----:B-1----:R-:W1:Y:S04]  /*c250*/  SHFL.IDX PT, R2, R10, 0x1, 0x1c1f ;  /* 0x003c1f000a027f89 */ /* 0x002e6800000e0000 */
[----:B------:R-:W2:Y:S01]  /*c260*/  SHFL.IDX PT, R3, R9, 0x1, 0x1c1f ;  /* 0x003c1f0009037f89 */ /* 0x000ea200000e0000 */
[----:B-1----:R-:W-:-:S05]  /*c270*/  IADD3 R2, P0, R36, R2, RZ ;  /* 0x0000000224027210 */ /* 0x002fca0007f1e0ff */
[----:B--2---:R-:W-:Y:S01]  /*c280*/  IMAD.X R3, RZ, RZ, R3, P0 ;  /* 0x000000ffff037224 */ /* 0x004fe200000e0603 */
[----:B------:R-:W-:-:S04]  /*c290*/  LOP3.LUT P0, RZ, R18, 0x80000, RZ, 0xc0, !PT ;  /* 0x0008000012ff7812 */ /* 0x000fc8000780c0ff */
[----:B------:R-:W-:Y:S01]  /*c2a0*/  LDGSTS.E.BYPASS.LTC128B.128 [R0+0xfa00], desc[UR50][R2.64], !P6 ;  /* 0x0fa0000002007fae */ /* 0x000fe2000f101d72 */
[----:B------:R-:W-:-:S13]  /*c2b0*/  LOP3.LUT P6, RZ, R18, 0x40000000, RZ, 0xc0, !PT ;  /* 0x4000000012ff7812 */ /* 0x000fda00078cc0ff */
[----:B------:R-:W-:Y:S01]  /*c2c0*/  LDGSTS.E.BYPASS.LTC128B.128 [R0+0x12200], desc[UR50][R2.64+0x40], !P6 ;  /* 0x1220004002007fae */ /* 0x000fe2000f101d72 */
[----:B------:R-:W-:-:S03]  /*c2d0*/  LOP3.LUT P6, RZ, R18, 0x20000000, RZ, 0xc0, !PT ;  /* 0x2000000012ff7812 */ /* 0x000fc600078cc0ff */
[----:B------:R1:W-:Y:S04]  /*c2e0*/  LDGSTS.E.BYPASS.LTC128B.128 [R0+0x14a00], desc[UR50][R2.64+0x80], !P0 ;  /* 0x14a0008002007fae */ /* 0x0003e8000c101d72 */
[----:B-1----:R-:W1:Y:S02]  /*c2f0*/  SHFL.IDX PT, R2, R10, 0x2, 0x1c1f ;  /* 0x005c1f000a027f89 */ /* 0x002e6400000e0000 */
[----:B-1----:R-:W-:-:S05]  /*c300*/  IADD3 R2, P0, R36, R2, RZ ;  /* 0x0000000224027210 */ /* 0x002fca0007f1e0ff */
[----:B------:R-:W-:Y:S02]  /*c310*/  IMAD.X R3, RZ, RZ, R24, P0 ;  /* 0x000000ffff037224 */ /* 0x000fe400000e0618 */
[----:B------:R-:W-:Y:S04]  /*c320*/  SHFL.IDX PT, R24, R9, 0x3, 0x1c1f ;  /* 0x007c1f0009187f89 */ /* 0x000fe800000e0000 */
[----:B------:R-:W-:Y:S04]  /*c330*/  LDGSTS.E.BYPASS.LTC128B.128 [R0+0x10200], desc[UR50][R2.64], !P6 ;  /* 0x1020000002007fae */ /* 0x000fe8000f101d72 */
[----:B------:R-:W-:Y:S04]  /*c340*/  LDGSTS.E.BYPASS.LTC128B.128 [R0+0x12a00], desc[UR50][R2.64+0x40], !P5 ;  /* 0x12a0004002007fae */ /* 0x000fe8000e901d72 */
[----:B------:R1:W-:Y:S04]  /*c350*/  LDGSTS.E.BYPASS.LTC128B.128 [R0+0x15200], desc[UR50][R2.64+0x80], !P4 ;  /* 0x1520008002007fae */ /* 0x0003e8000e101d72 */
[----:B-1----:R-:W1:Y:S02]  /*c360*/  SHFL.IDX PT, R2, R10, 0x3, 0x1c1f ;  /* 0x007c1f000a027f89 */ /* 0x002e6400000e0000 */
[----:B-1----:R-:W-:-:S05]  /*c370*/  IADD3 R2, P0, R36, R2, RZ ;  /* 0x0000000224027210 */ /* 0x002fca0007f1e0ff */
[----:B------:R-:W-:-:S05]  /*c380*/  IMAD.X R3, RZ, RZ, R24, P0 ;  /* 0x000000ffff037224 */ /* 0x000fca00000e0618 */
[----:B------:R1:W-:Y:S04]  /*c390*/  LDGSTS.E.BYPASS.LTC128B.128 [R0+0x10a00], desc[UR50][R2.64], !P3 ;  /* 0x10a0000002007fae */ /* 0x0003e8000d901d72 */
[----:B------:R1:W-:Y:S04]  /*c3a0*/  LDGSTS.E.BYPASS.LTC128B.128 [R0+0x13200], desc[UR50][R2.64+0x40], !P2 ;  /* 0x1320004002007fae */ /* 0x0003e8000d101d72 */
[----:B------:R1:W-:Y:S02]  /*c3b0*/  LDGSTS.E.BYPASS.LTC128B.128 [R0+0x15a00], desc[UR50][R2.64+0x80], !P1 ;  /* 0x15a0008002007fae */ /* 0x0003e4000c901d72 */
.L_x_3752:
[C---:B------:R-:W-:Y:S02]  /*c3c0*/  LOP3.LUT P3, RZ, R18.reuse, 0x10000000, RZ, 0xc0, !PT ;  /* 0x1000000012ff7812 */ /* 0x040fe4000786c0ff */
        /* <DEDUP_REMOVED lines=9> */
[----:B------:R1:W-:Y:S04]  /*c460*/  LDGSTS.E.BYPASS.LTC128B.128 [R0+0x13a00], desc[UR50][R2.64+0x40], !P2 ;  /* 0x13a0004002007fae */ /* 0x0003e8000d101d72 */
[----:B------:R1:W-:Y:S01]  /*c470*/  LDGSTS.E.BYPASS.LTC128B.128 [R0+0x16200], desc[UR50][R2.64+0x80], !P1 ;  /* 0x1620008002007fae */ /* 0x0003e2000c901d72 */
[----:B------:R-:W-:Y:S01]  /*c480*/  NOP ;  /* 0x0000000000007918 */ /* 0x000fe20000000000 */
.L_x_3681:
        /* <DEDUP_REMOVED lines=11> */
.L_x_3682:
[----:B------:R1:W-:Y:S01]  /*c540*/  SYNCS.ARRIVE.TRANS64.A1T0 RZ, [R4+URZ+0x33470], RZ ;  /* 0x033470ff04ff79a7 */ /* 0x0003e2000810003f */
[----:B------:R-:W-:Y:S05]  /*c550*/  @!P2 BRA `(.L_x_3683) ;  /* 0x000000000004a947 */ /* 0x000fea0003800000 */
[----:B------:R-:W-:Y:S01]  /*c560*/  BPT.TRAP 0x1 ;  /* 0x000000040000795c */ /* 0x000fe20000300000 */
.L_x_3683:
[----:B------:R-:W2:Y:S01]  /*c570*/  SYNCS.PHASECHK.TRANS64.TRYWAIT P0, [R4+URZ+0x33440], R28 ;  /* 0x0334401c040075a7 */ /* 0x000ea2000800017f */
[----:B------:R-:W-:Y:S04]  /*c580*/  BSSY B0, `(.L_x_3684) ;  /* 0x0000002000007945 */ /* 0x000fe80003800000 */
[----:B--2---:R-:W-:Y:S05]  /*c590*/  @!P0 BRA `(.L_x_3685) ;  /* 0x0000004400008947 */ /* 0x004fea0003800000 */
.L_x_3753:
[----:B------:R-:W-:Y:S05]  /*c5a0*/  BSYNC B0 ;  /* 0x0000000000007941 */ /* 0x000fea0003800000 */
.L_x_3684:
[----:B------:R3:W5:Y:S01]  /*c5b0*/  LDL R20, [R1+0xc] ;  /* 0x00000c0001147983 */ /* 0x0007620000100800 */
[----:B------:R-:W-:Y:S01]  /*c5c0*/  ULDC.64 UR4, c[0x0][0x300] ;  /* 0x0000c00000047ab9 */ /* 0x000fe20000000a00 */
[----:B------:R-:W-:Y:S01]  /*c5d0*/  ULDC.64 UR6, c[0x0][0x310] ;  /* 0x0000c40000067ab9 */ /* 0x000fe20000000a00 */
[----:B------:R-:W-:Y:S01]  /*c5e0*/  IMAD R2, R23, UR4, RZ ;  /* 0x0000000417027c24 */ /* 0x000fe2000f8e02ff */
[----:B------:R-:W-:Y:S01]  /*c5f0*/  ULDC.64 UR8, c[0x0][0x308] ;  /* 0x0000c20000087ab9 */ /* 0x000fe20000000a00 */
[----:B------:R-:W-:Y:S01]  /*c600*/  IMAD R26, R26, UR6, RZ ;  /* 0x000000061a1a7c24 */ /* 0x000fe2000f8e02ff */
[----:B------:R-:W-:Y:S01]  /*c610*/  ULDC.64 UR10, c[0x0][0x2e8] ;  /* 0x0000ba00000a7ab9 */ /* 0x000fe20000000a00 */
[C---:B------:R-:W-:Y:S02]  /*c620*/  IMAD R9, R7.reuse, UR5, R2 ;  /* 0x0000000507097c24 */ /* 0x040fe4000f8e0202 */
[----:B------:R-:W-:-:S04]  /*c630*/  IMAD.WIDE.U32 R2, R7, UR4, RZ ;  /* 0x0000000407027c25 */ /* 0x000fc8000f8e00ff */
[----:B------:R-:W-:Y:S02]  /*c640*/  IMAD.IADD R3, R3, 0x1, R9 ;  /* 0x0000000103037824 */ /* 0x000fe400078e0209 */
[C---:B------:R-:W-:Y:S02]  /*c650*/  IMAD R7, R5.reuse, UR7, R26 ;  /* 0x0000000705077c24 */ /* 0x040fe4000f8e021a */
[----:B------:R-:W-:-:S04]  /*c660*/  IMAD.WIDE.U32 R2, R5, UR6, R2 ;  /* 0x0000000605027c25 */ /* 0x000fc8000f8e0002 */
[----:B------:R-:W-:Y:S02]  /*c670*/  IMAD.IADD R3, R3, 0x1, R7 ;  /* 0x0000000103037824 */ /* 0x000fe400078e0207 */
[----:B------:R-:W-:Y:S02]  /*c680*/  IMAD R9, R34, UR8, RZ ;  /* 0x0000000822097c24 */ /* 0x000fe4000f8e02ff */
[----:B------:R-:W-:-:S04]  /*c690*/  IMAD.WIDE.U32 R2, R22, UR8, R2 ;  /* 0x0000000816027c25 */ /* 0x000fc8000f8e0002 */
[----:B------:R-:W-:Y:S01]  /*c6a0*/  IMAD R9, R22, UR9, R9 ;  /* 0x0000000916097c24 */ /* 0x000fe2000f8e0209 */
[----:B------:R-:W-:Y:S01]  /*c6b0*/  IADD3 R5, P0, R2, UR10, RZ ;  /* 0x0000000a02057c10 */ /* 0x000fe2000ff1e0ff */
[----:B------:R-:W-:Y:S02]  /*c6c0*/  IMAD R25, R25, UR4, RZ ;  /* 0x0000000419197c24 */ /* 0x000fe4000f8e02ff */
[----:B------:R-:W-:Y:S01]  /*c6d0*/  IMAD R27, R27, UR6, RZ ;  /* 0x000000061b1b7c24 */ /* 0x000fe2000f8e02ff */
[----:B------:R-:W-:Y:S01]  /*c6e0*/  IADD3.X R7, R3, UR11, R9, P0, !PT ;  /* 0x0000000b03077c10 */ /* 0x000fe200087fe409 */
[C---:B------:R-:W-:Y:S02]  /*c6f0*/  IMAD R25, R8.reuse, UR5, R25 ;  /* 0x0000000508197c24 */ /* 0x040fe4000f8e0219 */
[----:B------:R-:W-:Y:S01]  /*c700*/  IMAD.WIDE.U32 R2, R8, UR4, RZ ;  /* 0x0000000408027c25 */ /* 0x000fe2000f8e00ff */
[----:B------:R-:W-:-:S03]  /*c710*/  UMOV UR4, 0xffffffff ;  /* 0xffffffff00047882 */ /* 0x000fc60000000000 */
[----:B------:R-:W-:Y:S02]  /*c720*/  IMAD.IADD R3, R3, 0x1, R25 ;  /* 0x0000000103037824 */ /* 0x000fe400078e0219 */
[C---:B------:R-:W-:Y:S02]  /*c730*/  IMAD R27, R6.reuse, UR7, R27 ;  /* 0x00000007061b7c24 */ /* 0x040fe4000f8e021b */
[----:B------:R-:W-:-:S04]  /*c740*/  IMAD.WIDE.U32 R2, R6, UR6, R2 ;  /* 0x0000000606027c25 */ /* 0x000fc8000f8e0002 */
[----:B------:R-:W-:Y:S02]  /*c750*/  IMAD.IADD R3, R3, 0x1, R27 ;  /* 0x0000000103037824 */ /* 0x000fe400078e021b */
[----:B------:R-:W-:-:S03]  /*c760*/  IMAD.WIDE.U32 R2, R22, UR8, R2 ;  /* 0x0000000816027c25 */ /* 0x000fc6000f8e0002 */
[----:B------:R-:W-:-:S04]  /*c770*/  IADD3 R6, P0, R2, UR10, RZ ;  /* 0x0000000a02067c10 */ /* 0x000fc8000ff1e0ff */
[----:B------:R-:W-:Y:S01]  /*c780*/  IADD3.X R9, R9, UR11, R3, P0, !PT ;  /* 0x0000000b09097c10 */ /* 0x000fe200087fe403 */
[----:B---3--:R-:W-:Y:S08]  /*c790*/  BRA.DIV UR4, `(.L_x_3686) ;  /* 0x0000004204947947 */ /* 0x008ff0000b800000 */
[----:B------:R-:W3:Y:S01]  /*c7a0*/  SHFL.IDX PT, R14, R5, RZ, 0x1c1f ;  /* 0x001c1fff050e7589 */ /* 0x000ee200000e0000 */
[C---:B-----5:R-:W-:Y:S02]  /*c7b0*/  ISETP.GE.AND P2, PT, R20.reuse, 0x1, PT ;  /* 0x000000011400780c */ /* 0x060fe40003f46270 */
[C---:B------:R-:W-:Y:S01]  /*c7c0*/  ISETP.GE.AND P6, PT, R20.reuse, 0x21, PT ;  /* 0x000000211400780c */ /* 0x040fe20003fc6270 */
[----:B------:R-:W4:Y:S01]  /*c7d0*/  SHFL.IDX PT, R3, R7, RZ, 0x1c1f ;  /* 0x001c1fff07037589 */ /* 0x000f2200000e0000 */
[----:B------:R-:W-:Y:S02]  /*c7e0*/  ISETP.GE.AND P5, PT, R20, 0x41, PT ;  /* 0x000000411400780c */ /* 0x000fe40003fa6270 */
[C---:B------:R-:W-:Y:S01]  /*c7f0*/  LOP3.LUT P4, RZ, R18.reuse, 0x4, RZ, 0xc0, !PT ;  /* 0x0000000412ff7812 */ /* 0x040fe2000788c0ff */
[----:B------:R-:W-:Y:S01]  /*c800*/  SHFL.IDX PT, R8, R7, 0x1, 0x1c1f ;  /* 0x003c1f0007087f89 */ /* 0x000fe200000e0000 */
[C---:B------:R-:W-:Y:S02]  /*c810*/  LOP3.LUT P3, RZ, R18.reuse, 0x2, RZ, 0xc0, !PT ;  /* 0x0000000212ff7812 */ /* 0x040fe4000786c0ff */
[----:B------:R-:W-:Y:S01]  /*c820*/  LOP3.LUT P1, RZ, R18, 0x1, RZ, 0xc0, !PT ;  /* 0x0000000112ff7812 */ /* 0x000fe2000782c0ff */
[----:B------:R-:W-:Y:S02]  /*c830*/  SHFL.IDX PT, R9, R9, RZ, 0x1c1f ;  /* 0x001c1fff09097589 */ /* 0x000fe400000e0000 */
[----:B---3--:R-:W-:-:S02]  /*c840*/  @P2 IADD3 R2, P0, R36, R14, RZ ;  /* 0x0000000e24022210 */ /* 0x008fc40007f1e0ff */
[----:B------:R-:W3:Y:S03]  /*c850*/  SHFL.IDX PT, R14, R5, 0x1, 0x1c1f ;  /* 0x003c1f00050e7f89 */ /* 0x000ee600000e0000 */
[----:B----4-:R-:W-:Y:S01]  /*c860*/  @P2 IMAD.X R3, RZ, RZ, R3, P0 ;  /* 0x000000ffff032224 */ /* 0x010fe200000e0603 */
[----:B------:R-:W-:Y:S02]  /*c870*/  ISETP.GE.AND P2, PT, R20, 0x61, PT ;  /* 0x000000611400780c */ /* 0x000fe40003f46270 */
[----:B---3--:R-:W-:Y:S02]  /*c880*/  @P6 IADD3 R11, P0, R36, R14, RZ ;  /* 0x0000000e240b6210 */ /* 0x008fe40007f1e0ff */
[----:B------:R-:W3:Y:S03]  /*c890*/  SHFL.IDX PT, R14, R5, 0x2, 0x1c1f ;  /* 0x005c1f00050e7f89 */ /* 0x000ee600000e0000 */
[----:B------:R-:W-:-:S02]  /*c8a0*/  @P6 IMAD.X R12, RZ, RZ, R8, P0 ;  /* 0x000000ffff0c6224 */ /* 0x000fc400000e0608 */
[----:B------:R-:W4:Y:S04]  /*c8b0*/  SHFL.IDX PT, R8, R7, 0x2, 0x1c1f ;  /* 0x005c1f0007087f89 */ /* 0x000f2800000e0000 */
[----:B------:R-:W-:Y:S01]  /*c8c0*/  SHFL.IDX PT, R7, R7, 0x3, 0x1c1f ;  /* 0x007c1f0007077f89 */ /* 0x000fe200000e0000 */
[----:B---3--:R-:W-:-:S03]  /*c8d0*/  @P5 IADD3 R10, P0, R36, R14, RZ ;  /* 0x0000000e240a5210 */ /* 0x008fc60007f1e0ff */
[----:B------:R-:W3:Y:S02]  /*c8e0*/  SHFL.IDX PT, R14, R5, 0x3, 0x1c1f ;  /* 0x007c1f00050e7f89 */ /* 0x000ee400000e0000 */
[----:B----4-:R-:W-:Y:S01]  /*c8f0*/  @P5 IMAD.X R8, RZ, RZ, R8, P0 ;  /* 0x000000ffff085224 */ /* 0x010fe200000e0608 */
[----:B---3--:R-:W-:Y:S02]  /*c900*/  @P2 IADD3 R5, P0, R36, R14, RZ ;  /* 0x0000000e24052210 */ /* 0x008fe40007f1e0ff */
[----:B------:R3:W4:Y:S03]  /*c910*/  SHFL.IDX PT, R14, R6, RZ, 0x1c1f ;  /* 0x001c1fff060e7589 */ /* 0x00072600000e0000 */
[----:B------:R-:W-:Y:S01]  /*c920*/  @P2 IMAD.X R7, RZ, RZ, R7, P0 ;  /* 0x000000ffff072224 */ /* 0x000fe200000e0607 */
[----:B------:R-:W-:-:S13]  /*c930*/  ISETP.GE.AND P0, PT, R20, 0x1, PT ;  /* 0x000000011400780c */ /* 0x000fda0003f06270 */
[----:B------:R-:W-:Y:S04]  /*c940*/  @P0 LDGSTS.E.BYPASS.LTC128B.128 [R0+0x24200], desc[UR50][R2.64], !P4 ;  /* 0x2420000002000fae */ /* 0x000fe8000e101d72 */
[----:B------:R-:W-:Y:S04]  /*c950*/  @P0 LDGSTS.E.BYPASS.LTC128B.128 [R0+0x26a00], desc[UR50][R2.64+0x40], !P3 ;  /* 0x26a0004002000fae */ /* 0x000fe8000d901d72 */
[----:B------:R0:W-:Y:S02]  /*c960*/  @P0 LDGSTS.E.BYPASS.LTC128B.128 [R0+0x29200], desc[UR50][R2.64+0x80], !P1 ;  /* 0x2920008002000fae */ /* 0x0001e4000c901d72 */
[----:B0-----:R-:W-:-:S02]  /*c970*/  @P6 IMAD.MOV.U32 R2, RZ, RZ, R11 ;  /* 0x000000ffff026224 */ /* 0x001fc400078e000b */
[----:B------:R-:W-:-:S05]  /*c980*/  @P6 IMAD.MOV.U32 R3, RZ, RZ, R12 ;  /* 0x000000ffff036224 */ /* 0x000fca00078e000c */
        /* <DEDUP_REMOVED lines=10> */
[----:B------:R3:W-:Y:S04]  /*ca30*/  @P2 LDGSTS.E.BYPASS.LTC128B.128 [R0+0x25a00], desc[UR50][R2.64], !P4 ;  /* 0x25a0000002002fae */ /* 0x0007e8000e101d72 */
[----:B------:R3:W-:Y:S04]  /*ca40*/  @P2 LDGSTS.E.BYPASS.LTC128B.128 [R0+0x28200], desc[UR50][R2.64+0x40], !P3 ;  /* 0x2820004002002fae */ /* 0x0007e8000d901d72 */
[----:B----4-:R3:W-:Y:S02]  /*ca50*/  @P2 LDGSTS.E.BYPASS.LTC128B.128 [R0+0x2aa00], desc[UR50][R2.64+0x80], !P1 ;  /* 0x2aa0008002002fae */ /* 0x0107e4000c901d72 */
.L_x_3765:
[----:B------:R-:W-:Y:S01]  /*ca60*/  ISETP.GE.AND P0, PT, R20, 0x81, PT ;  /* 0x000000811400780c */ /* 0x000fe20003f06270 */
[----:B------:R-:W-:-:S12]  /*ca70*/  BSSY B0, `(.L_x_3687) ;  /* 0x000000d000007945 */ /* 0x000fd80003800000 */
[----:B------:R-:W-:Y:S05]  /*ca80*/  @!P0 BRA `(.L_x_3688) ;  /* 0x00000000002c8947 */ /* 0x000fea0003800000 */
[C---:B------:R-:W-:Y:S02]  /*ca90*/  LOP3.LUT P3, RZ, R18.reuse, 0x4, RZ, 0xc0, !PT ;  /* 0x0000000412ff7812 */ /* 0x040fe4000786c0ff */
[C---:B------:R-:W-:Y:S02]  /*caa0*/  LOP3.LUT P2, RZ, R18.reuse, 0x2, RZ, 0xc0, !PT ;  /* 0x0000000212ff7812 */ /* 0x040fe4000784c0ff */
[----:B------:R-:W-:Y:S02]  /*cab0*/  LOP3.LUT P1, RZ, R18, 0x1, RZ, 0xc0, !PT ;  /* 0x0000000112ff7812 */ /* 0x000fe4000782c0ff */
[----:B---3--:R-:W-:-:S05]  /*cac0*/  IADD3 R2, P0, R36, R14, RZ ;  /* 0x0000000e24027210 */ /* 0x008fca0007f1e0ff */
[----:B------:R-:W-:-:S05]  /*cad0*/  IMAD.X R3, RZ, RZ, R9, P0 ;  /* 0x000000ffff037224 */ /* 0x000fca00000e0609 */
[----:B------:R-:W-:Y:S01]  /*cae0*/  @!PT LDS RZ, [RZ] ;  /* 0x00000000fffff984 */ /* 0x000fe20000000800 */
[----:B------:R-:W-:Y:S01]  /*caf0*/  @!PT LDS RZ, [RZ] ;  /* 0x00000000fffff984 */ /* 0x000fe20000000800 */
[----:B------:R-:W-:Y:S01]  /*cb00*/  @!PT LDS RZ, [RZ] ;  /* 0x00000000fffff984 */ /* 0x000fe20000000800 */
[----:B------:R0:W-:Y:S04]  /*cb10*/  LDGSTS.E.BYPASS.LTC128B.128 [R0+0x26200], desc[UR50][R2.64], !P3 ;  /* 0x2620000002007fae */ /* 0x0001e8000d901d72 */
[----:B------:R0:W-:Y:S04]  /*cb20*/  LDGSTS.E.BYPASS.LTC128B.128 [R0+0x28a00], desc[UR50][R2.64+0x40], !P2 ;  /* 0x28a0004002007fae */ /* 0x0001e8000d101d72 */
[----:B------:R0:W-:Y:S02]  /*cb30*/  LDGSTS.E.BYPASS.LTC128B.128 [R0+0x2b200], desc[UR50][R2.64+0x80], !P1 ;  /* 0x2b20008002007fae */ /* 0x0001e4000c901d72 */
.L_x_3688:
[----:B------:R-:W-:Y:S05]  /*cb40*/  BSYNC B0 ;  /* 0x0000000000007941 */ /* 0x000fea0003800000 */
.L_x_3687:
[----:B------:R-:W-:Y:S01]  /*cb50*/  NOP ;  /* 0x0000000000007918 */ /* 0x000fe20000000000 */
[----:B------:R-:W-:-:S13]  /*cb60*/  PLOP3.LUT P0, PT, PT, PT, PT, 0x80, 0x0 ;  /* 0x000000000000781c */ /* 0x000fda0003f0f070 */
.L_x_3689:
[----:B------:R-:W-:Y:S02]  /*cb70*/  PLOP3.LUT P1, PT, P1, P0, PT, 0xa2, 0x0 ;  /* 0x000000000000781c */ /* 0x000fe40000f21472 */
[----:B------:R-:W-:-:S08]  /*cb80*/  @P0 R2UR P1, UR4, R4 ;  /* 0x00000000040402ca */ /* 0x000fd00000020000 */
[----:B------:R-:W-:-:S05]  /*cb90*/  @P0 PLOP3.LUT P0, PT, P1, PT, PT, 0x80, 0x0 ;  /* 0x000000000000081c */ /* 0x000fca0000f0f070 */
[----:B------:R-:W-:Y:S01]  /*cba0*/  @!P1 SYNCS.ARRIVE.TRANS64.RED.A0T1 RZ, [UR4+0x33430], RZ ;  /* 0x033430ffffff99a7 */ /* 0x000fe20008200404 */
[----:B------:R-:W-:Y:S07]  /*cbb0*/  @!P1 ARRIVES.LDGSTSBAR.64.TRANSCNT [UR4+0x33430] ;  /* 0x03343000ff0099b0 */ /* 0x000fee0008000a84 */
[----:B------:R-:W-:Y:S05]  /*cbc0*/  @P0 BRA.U.ANY `(.L_x_3689) ;  /* 0xfffffffd00e80947 */ /* 0x000fea000393ffff */
[----:B------:R-:W-:Y:S01]  /*cbd0*/  NOP ;  /* 0x0000000000007918 */ /* 0x000fe20000000000 */
[----:B0--3--:R-:W-:-:S05]  /*cbe0*/  IMAD.U32 R0, RZ, RZ, UR46 ;  /* 0x0000002eff007e24 */ /* 0x009fca000f8e00ff */
[----:B------:R-:W-:-:S13]  /*cbf0*/  ISETP.NE.AND P2, PT, R0, 0x3, PT ;  /* 0x000000030000780c */ /* 0x000fda0003f45270 */
[----:B------:R-:W-:Y:S05]  /*cc00*/  @!P2 BRA `(.L_x_3690) ;  /* 0x000000000004a947 */ /* 0x000fea0003800000 */
[----:B------:R-:W-:Y:S01]  /*cc10*/  BPT.TRAP 0x1 ;  /* 0x000000040000795c */ /* 0x000fe20000300000 */
.L_x_3690:
[----:B------:R0:W-:Y:S02]  /*cc20*/  SYNCS.ARRIVE.TRANS64.A1T0 RZ, [R4+URZ+0x33430], RZ ;  /* 0x033430ff04ff79a7 */ /* 0x0001e4000810003f */
[----:B------:R-:W-:Y:S05]  /*cc30*/  WARPSYNC.ALL ;  /* 0x0000000000007948 */ /* 0x000fea0003800000 */
[----:B------:R-:W-:-:S04]  /*cc40*/  UIADD3 UR4, UR41, 0x1e200, URZ ;  /* 0x0001e20029047890 */ /* 0x000fc8000fffe03f */
[----:B------:R-:W-:Y:S01]  /*cc50*/  ULOP3.LUT UP0, URZ, UR4, 0x1bf, URZ, 0xc0, !UPT ;  /* 0x000001bf043f7892 */ /* 0x000fe2000f80c03f */
[----:B------:R-:W-:Y:S05]  /*cc60*/  BAR.SYNC.DEFER_BLOCKING 0x8, 0x180 ;  /* 0x0206000000007b1d */ /* 0x000fea0000010000 */
[----:B------:R-:W-:-:S13]  /*cc70*/  PLOP3.LUT P0, PT, PT, PT, UP0, 0x80, 0x0 ;  /* 0x000000000000781c */ /* 0x000fda0003f0f008 */
[----:B------:R-:W-:Y:S05]  /*cc80*/  @!P0 BRA `(.L_x_3691) ;  /* 0x0000000000408947 */ /* 0x000fea0003800000 */
[----:B------:R-:W-:Y:S01]  /*cc90*/  MOV R2, 0x0 ;  /* 0x0000000000027802 */ /* 0x000fe20000000f00 */
[----:B------:R-:W-:Y:S01]  /*cca0*/  ULDC.64 UR6, c[0x4][0x1b0] ;  /* 0x01006c0000067ab9 */ /* 0x000fe20000000a00 */
[----:B------:R-:W-:Y:S01]  /*ccb0*/  ULDC.64 UR8, c[0x4][0x1b8] ;  /* 0x01006e0000087ab9 */ /* 0x000fe20000000a00 */
[----:B------:R-:W-:Y:S01]  /*ccc0*/  ULDC.64 UR4, c[0x4][0xd0] ;  /* 0x0100340000047ab9 */ /* 0x000fe20000000a00 */
[----:B012---:R-:W-:Y:S02]  /*ccd0*/  IMAD.U32 R4, RZ, RZ, UR6 ;  /* 0x00000006ff047e24 */ /* 0x007fe4000f8e00ff */
        /* <DEDUP_REMOVED lines=11> */
.L_x_3691:
[----:B------:R3:W5:Y:S01]  /*cd90*/  LDL R8, [R1+0x18] ;  /* 0x0000180001087983 */ /* 0x0007620000100800 */
[----:B------:R-:W4:Y:S01]  /*cda0*/  LDC R6, c[0x0][0x448] ;  /* 0x00011200ff067b82 */ /* 0x000f220000000800 */
[----:B------:R-:W-:Y:S01]  /*cdb0*/  IMAD R5, RZ, RZ, -UR43 ;  /* 0x8000002bff057e24 */ /* 0x000fe2000f8e02ff */
[C---:B------:R-:W-:Y:S01]  /*cdc0*/  LOP3.LUT P3, RZ, R18.reuse, 0x1000, RZ, 0xc0, !PT ;  /* 0x0000100012ff7812 */ /* 0x040fe2000786c0ff */
[----:B------:R-:W0:Y:S01]  /*cdd0*/  S2R R20, SR_TID.X ;  /* 0x0000000000147919 */ /* 0x000e220000002100 */
[C---:B------:R-:W-:Y:S01]  /*cde0*/  LOP3.LUT P4, RZ, R18.reuse, 0x800, RZ, 0xc0, !PT ;  /* 0x0000080012ff7812 */ /* 0x040fe2000788c0ff */
[----:B------:R-:W-:Y:S01]  /*cdf0*/  ULDC.64 UR8, c[0x0][0x2d8] ;  /* 0x0000b60000087ab9 */ /* 0x000fe20000000a00 */
[----:B------:R-:W-:Y:S02]  /*ce00*/  LOP3.LUT P5, RZ, R18, 0x400, RZ, 0xc0, !PT ;  /* 0x0000040012ff7812 */ /* 0x000fe400078ac0ff */
[----:B------:R-:W1:Y:S01]  /*ce10*/  LDC R2, c[0x0][0xc38] ;  /* 0x00030e00ff027b82 */ /* 0x000e620000000800 */
[----:B----4-:R-:W-:-:S02]  /*ce20*/  ISETP.NE.AND P0, PT, R6, 0x1, PT ;  /* 0x000000010600780c */ /* 0x010fc40003f05270 */
[----:B------:R-:W-:Y:S02]  /*ce30*/  R2UR UR6, R34 ;  /* 0x00000000220672ca */ /* 0x000fe400000e0000 */
[C---:B------:R-:W-:Y:S02]  /*ce40*/  R2UR UR7, R22.reuse ;  /* 0x00000000160772ca */ /* 0x040fe400000e0000 */
[----:B------:R-:W-:Y:S01]  /*ce50*/  R2UR UR4, R22 ;  /* 0x00000000160472ca */ /* 0x000fe200000e0000 */
[----:B-1----:R-:W-:Y:S01]  /*ce60*/  IMAD R5, R2, R5, UR38 ;  /* 0x0000002602057e24 */ /* 0x002fe2000f8e0205 */
[----:B0-----:R-:W-:Y:S01]  /*ce70*/  SHF.R.U32.HI R21, RZ, 0x2, R20 ;  /* 0x00000002ff157819 */ /* 0x001fe20000011614 */
[----:B------:R-:W-:-:S04]  /*ce80*/  IMAD.SHL.U32 R20, R20, 0x20, RZ ;  /* 0x0000002014147824 */ /* 0x000fc800078e00ff */
[----:B------:R-:W0:Y:S01]  /*ce90*/  @P0 LDC R0, c[0x0][0x44c] ;  /* 0x00011300ff000b82 */ /* 0x000e220000000800 */
[----:B------:R-:W-:Y:S01]  /*cea0*/  IMAD.SHL.U32 R5, R5, 0x80, RZ ;  /* 0x0000008005057824 */ /* 0x000fe200078e00ff */
[----:B------:R-:W-:-:S04]  /*ceb0*/  LOP3.LUT R21, R21, 0x1f, RZ, 0xc0, !PT ;  /* 0x0000001f15157812 */ /* 0x000fc800078ec0ff */
[----:B------:R-:W-:Y:S02]  /*cec0*/  LOP3.LUT R20, R21, 0x60, R20, 0xf8, !PT ;  /* 0x0000006015147812 */ /* 0x000fe400078ef814 */
[----:B------:R-:W1:Y:S01]  /*ced0*/  @P0 LDC R3, c[0x0][0x450] ;  /* 0x00011400ff030b82 */ /* 0x000e620000000800 */
[----:B------:R-:W-:Y:S01]  /*cee0*/  UIMAD UR6, UR6, UR8, URZ ;  /* 0x00000008060672a4 */ /* 0x000fe2000f8e023f */
[----:B--2---:R-:W-:Y:S01]  /*cef0*/  LOP3.LUT R4, R20, R5, RZ, 0xfc, !PT ;  /* 0x0000000514047212 */ /* 0x004fe200078efcff */
[----:B------:R-:W-:Y:S02]  /*cf00*/  UIMAD.WIDE.U32 UR4, UR4, UR8, URZ ;  /* 0x00000008040472a5 */ /* 0x000fe4000f8e003f */
[----:B------:R-:W-:Y:S02]  /*cf10*/  UIMAD UR7, UR7, UR9, UR6 ;  /* 0x00000009070772a4 */ /* 0x000fe4000f8e0206 */
[----:B------:R-:W-:Y:S01]  /*cf20*/  USHF.R.S32.HI UR6, URZ, 0x1f, UR44 ;  /* 0x0000001f3f067899 */ /* 0x000fe2000801142c */
[----:B------:R-:W2:Y:S01]  /*cf30*/  S2R R20, SR_TID.X ;  /* 0x0000000000147919 */ /* 0x000ea20000002100 */
[----:B------:R-:W-:Y:S01]  /*cf40*/  ULDC.64 UR8, c[0x0][0x2e0] ;  /* 0x0000b80000087ab9 */ /* 0x000fe20000000a00 */
[----:B------:R-:W-:Y:S01]  /*cf50*/  IMAD.MOV.U32 R2, RZ, RZ, R4 ;  /* 0x000000ffff027224 */ /* 0x000fe200078e0004 */
[----:B------:R-:W-:Y:S01]  /*cf60*/  UIADD3 UR5, UR5, UR7, URZ ;  /* 0x0000000705057290 */ /* 0x000fe2000fffe03f */
[----:B0-----:R-:W-:Y:S01]  /*cf70*/  @P0 IMAD.HI.U32 R0, R4, R0, RZ ;  /* 0x0000000004000227 */ /* 0x001fe200078e00ff */
[----:B------:R-:W-:-:S02]  /*cf80*/  UIMAD UR6, UR6, UR8, URZ ;  /* 0x00000008060672a4 */ /* 0x000fc4000f8e023f */
[----:B------:R-:W-:Y:S02]  /*cf90*/  UIMAD.WIDE.U32 UR4, UR44, UR8, UR4 ;  /* 0x000000082c0472a5 */ /* 0x000fe4000f8e0004 */
[----:B-1----:R-:W-:Y:S01]  /*cfa0*/  @P0 SHF.R.U32.HI R2, RZ, R3, R0 ;  /* 0x00000003ff020219 */ /* 0x002fe20000011600 */
[----:B------:R-:W-:-:S03]  /*cfb0*/  UIMAD UR6, UR44, UR9, UR6 ;  /* 0x000000092c0672a4 */ /* 0x000fc6000f8e0206 */
[--C-:B------:R-:W-:Y:S01]  /*cfc0*/  SHF.R.S32.HI R0, RZ, 0x1f, R2.reuse ;  /* 0x0000001fff007819 */ /* 0x100fe20000011402 */
[----:B------:R-:W-:Y:S01]  /*cfd0*/  IMAD.MOV R7, RZ, RZ, -R2 ;  /* 0x000000ffff077224 */ /* 0x000fe200078e0a02 */
[----:B------:R-:W-:Y:S01]  /*cfe0*/  ULDC.64 UR8, c[0x0][0x2d0] ;  /* 0x0000b40000087ab9 */ /* 0x000fe20000000a00 */
[----:B------:R-:W-:Y:S01]  /*cff0*/  UIADD3 UR5, UR5, UR6, URZ ;  /* 0x0000000605057290 */ /* 0x000fe2000fffe03f */
[----:B------:R-:W-:Y:S02]  /*d000*/  IMAD.U32 R11, RZ, RZ, UR8 ;  /* 0x00000008ff0b7e24 */ /* 0x000fe4000f8e00ff */
[----:B------:R-:W-:Y:S02]  /*d010*/  IMAD R3, R0, UR8, RZ ;  /* 0x0000000800037c24 */ /* 0x000fe4000f8e02ff */
        /* <DEDUP_REMOVED lines=11> */
[----:B------:R-:W-:Y:S01]  /*d0d0*/  UMOV UR4, 0xffffffff ;  /* 0xffffffff00047882 */ /* 0x000fe20000000000 */
[----:B--2---:R-:W-:Y:S02]  /*d0e0*/  SHF.R.U32.HI R10, RZ, 0x2, R20 ;  /* 0x00000002ff0a7819 */ /* 0x004fe40000011614 */
[----:B------:R-:W-:Y:S02]  /*d0f0*/  IADD3.X R4, R3, UR5, R7, P0, !PT ;  /* 0x0000000503047c10 */ /* 0x000fe400087fe407 */
[----:B------:R-:W-:Y:S01]  /*d100*/  LOP3.LUT R10, R10, 0x1f, RZ, 0xc0, !PT ;  /* 0x0000001f0a0a7812 */ /* 0x000fe200078ec0ff */
[----:B---3--:R-:W-:Y:S06]  /*d110*/  BRA.DIV UR4, `(.L_x_3692) ;  /* 0x0000003e04e07947 */ /* 0x008fec000b800000 */
        /* <DEDUP_REMOVED lines=10> */
[----:B-----5:R-:W-:Y:S04]  /*d1c0*/  @!P1 LDGSTS.E.BYPASS.LTC128B.128 [R8+0x1e200], desc[UR50][R2.64], !P3 ;  /* 0x1e20000002089fae */ /* 0x020fe8000d901d72 */
[----:B------:R-:W-:Y:S04]  /*d1d0*/  @!P1 LDGSTS.E.BYPASS.LTC128B.128 [R8+0x20200], desc[UR50][R2.64+0x40], !P4 ;  /* 0x2020004002089fae */ /* 0x000fe8000e101d72 */
[----:B------:R1:W-:Y:S01]  /*d1e0*/  @!P1 LDGSTS.E.BYPASS.LTC128B.128 [R8+0x22200], desc[UR50][R2.64+0x80], !P5 ;  /* 0x2220008002089fae */ /* 0x0003e2000e901d72 */
[----:B------:R-:W-:-:S13]  /*d1f0*/  ISETP.GE.AND P1, PT, R7, UR40, PT ;  /* 0x0000002807007c0c */ /* 0x000fda000bf26270 */
[----:B0-----:R-:W-:-:S05]  /*d200*/  @!P1 IADD3 R14, P0, R36, R14, RZ ;  /* 0x0000000e240e9210 */ /* 0x001fca0007f1e0ff */
[----:B------:R-:W-:Y:S02]  /*d210*/  @!P1 IMAD.X R7, RZ, RZ, R6, P0 ;  /* 0x000000ffff079224 */ /* 0x000fe400000e0606 */
[----:B-1----:R-:W-:Y:S01]  /*d220*/  @!P1 IMAD.MOV.U32 R2, RZ, RZ, R14 ;  /* 0x000000ffff029224 */ /* 0x002fe200078e000e */
[----:B------:R-:W-:Y:S01]  /*d230*/  SHFL.IDX PT, R6, R4, 0x2, 0x1c1f ;  /* 0x005c1f0004067f89 */ /* 0x000fe200000e0000 */
[----:B------:R-:W-:Y:S02]  /*d240*/  @!P1 IMAD.MOV.U32 R3, RZ, RZ, R7 ;  /* 0x000000ffff039224 */ /* 0x000fe400078e0007 */
[----:B------:R-:W-:Y:S01]  /*d250*/  VIADD R7, R5, 0x40 ;  /* 0x0000004005077836 */ /* 0x000fe20000000000 */
[----:B------:R-:W0:Y:S04]  /*d260*/  SHFL.IDX PT, R14, R0, 0x2, 0x1c1f ;  /* 0x005c1f00000e7f89 */ /* 0x000e2800000e0000 */
[----:B------:R-:W-:Y:S04]  /*d270*/  @!P1 LDGSTS.E.BYPASS.LTC128B.128 [R8+0x1ea00], desc[UR50][R2.64], !P3 ;  /* 0x1ea0000002089fae */ /* 0x000fe8000d901d72 */
[----:B------:R-:W-:Y:S04]  /*d280*/  @!P1 LDGSTS.E.BYPASS.LTC128B.128 [R8+0x20a00], desc[UR50][R2.64+0x40], !P4 ;  /* 0x20a0004002089fae */ /* 0x000fe8000e101d72 */
[----:B------:R1:W-:Y:S01]  /*d290*/  @!P1 LDGSTS.E.BYPASS.LTC128B.128 [R8+0x22a00], desc[UR50][R2.64+0x80], !P5 ;  /* 0x22a0008002089fae */ /* 0x0003e2000e901d72 */
[----:B------:R-:W-:-:S13]  /*d2a0*/  ISETP.GE.AND P1, PT, R7, UR40, PT ;  /* 0x0000002807007c0c */ /* 0x000fda000bf26270 */
[----:B0-----:R-:W-:-:S05]  /*d2b0*/  @!P1 IADD3 R14, P0, R36, R14, RZ ;  /* 0x0000000e240e9210 */ /* 0x001fca0007f1e0ff */
[----:B------:R-:W-:Y:S02]  /*d2c0*/  @!P1 IMAD.X R7, RZ, RZ, R6, P0 ;  /* 0x000000ffff079224 */ /* 0x000fe400000e0606 */
[----:B-1----:R-:W-:Y:S01]  /*d2d0*/  @!P1 IMAD.MOV.U32 R2, RZ, RZ, R14 ;  /* 0x000000ffff029224 */ /* 0x002fe200078e000e */
[----:B------:R0:W1:Y:S01]  /*d2e0*/  SHFL.IDX PT, R6, R4, 0x3, 0x1c1f ;  /* 0x007c1f0004067f89 */ /* 0x00006200000e0000 */
[----:B------:R-:W-:-:S03]  /*d2f0*/  @!P1 IMAD.MOV.U32 R3, RZ, RZ, R7 ;  /* 0x000000ffff039224 */ /* 0x000fc600078e0007 */
[----:B------:R0:W2:Y:S04]  /*d300*/  SHFL.IDX PT, R14, R0, 0x3, 0x1c1f ;  /* 0x007c1f00000e7f89 */ /* 0x0000a800000e0000 */
[----:B------:R0:W-:Y:S04]  /*d310*/  @!P1 LDGSTS.E.BYPASS.LTC128B.128 [R8+0x1f200], desc[UR50][R2.64], !P3 ;  /* 0x1f20000002089fae */ /* 0x0001e8000d901d72 */
[----:B------:R0:W-:Y:S04]  /*d320*/  @!P1 LDGSTS.E.BYPASS.LTC128B.128 [R8+0x21200], desc[UR50][R2.64+0x40], !P4 ;  /* 0x2120004002089fae */ /* 0x0001e8000e101d72 */
[----:B------:R0:W-:Y:S02]  /*d330*/  @!P1 LDGSTS.E.BYPASS.LTC128B.128 [R8+0x23200], desc[UR50][R2.64+0x80], !P5 ;  /* 0x2320008002089fae */ /* 0x0001e4000e901d72 */
.L_x_3774:
        /* <DEDUP_REMOVED lines=20> */
.L_x_3775:
[----:B0-----:R-:W-:-:S05]  /*d480*/  IMAD.U32 R0, RZ, RZ, UR39 ;  /* 0x00000027ff007e24 */ /* 0x001fca000f8e00ff */
[----:B------:R-:W-:-:S13]  /*d490*/  ISETP.GE.AND P0, PT, R0, 0xa1, PT ;  /* 0x000000a10000780c */ /* 0x000fda0003f06270 */
[----:B------:R-:W-:Y:S05]  /*d4a0*/  @!P0 BRA `(.L_x_3694) ;  /* 0x0000001800e48947 */ /* 0x000fea0003800000 */
[----:B------:R-:W-:Y:S02]  /*d4b0*/  IMAD.MOV.U32 R24, RZ, RZ, R33 ;  /* 0x000000ffff187224 */ /* 0x000fe400078e0021 */
[----:B------:R-:W-:Y:S02]  /*d4c0*/  IMAD.MOV.U32 R23, RZ, RZ, R30 ;  /* 0x000000ffff177224 */ /* 0x000fe400078e001e */
[----:B------:R-:W-:-:S07]  /*d4d0*/  IMAD.U32 R31, RZ, RZ, UR42 ;  /* 0x0000002aff1f7e24 */ /* 0x000fce000f8e00ff */
.L_x_3714:
[----:B------:R-:W2:Y:S01]  /*d4e0*/  LDL R5, [R1+0x4] ;  /* 0x0000040001057983 */ /* 0x000ea20000100800 */
[----:B0-----:R-:W0:Y:S01]  /*d4f0*/  LDC R3, c[0x0][0x430] ;  /* 0x00010c00ff037b82 */ /* 0x001e220000000800 */
[----:B------:R-:W-:Y:S01]  /*d500*/  ULDC.64 UR4, c[0x0][0x428] ;  /* 0x00010a0000047ab9 */ /* 0x000fe20000000a00 */
[----:B------:R-:W-:Y:S01]  /*d510*/  ULDC.64 UR6, c[0x0][0x418] ;  /* 0x0001060000067ab9 */ /* 0x000fe20000000a00 */
[----:B------:R-:W3:Y:S01]  /*d520*/  LDL R4, [R1] ;  /* 0x0000000001047983 */ /* 0x000ee20000100800 */
[----:B-1----:R-:W1:Y:S01]  /*d530*/  S2R R0, SR_TID.X ;  /* 0x0000000000007919 */ /* 0x002e620000002100 */
[----:B0-----:R-:W-:-:S13]  /*d540*/  ISETP.NE.AND P1, PT, R3, 0x1, PT ;  /* 0x000000010300780c */ /* 0x001fda0003f25270 */
[----:B------:R-:W0:Y:S01]  /*d550*/  @P1 LDC R3, c[0x0][0x438] ;  /* 0x00010e00ff031b82 */ /* 0x000e220000000800 */
[----:B-1----:R-:W-:Y:S01]  /*d560*/  SHF.R.U32.HI R2, RZ, 0x2, R0 ;  /* 0x00000002ff027819 */ /* 0x002fe20000011600 */
[----:B------:R-:W-:-:S03]  /*d570*/  IMAD.SHL.U32 R0, R0, 0x20, RZ ;  /* 0x0000002000007824 */ /* 0x000fc600078e00ff */
[----:B------:R-:W-:-:S04]  /*d580*/  LOP3.LUT R2, R2, 0x1f, RZ, 0xc0, !PT ;  /* 0x0000001f02027812 */ /* 0x000fc800078ec0ff */
[----:B------:R-:W-:Y:S02]  /*d590*/  LOP3.LUT R0, R2, 0x60, R0, 0xf8, !PT ;  /* 0x0000006002007812 */ /* 0x000fe400078ef800 */
[----:B------:R-:W1:Y:S01]  /*d5a0*/  @P1 LDC R2, c[0x0][0x434] ;  /* 0x00010d00ff021b82 */ /* 0x000e620000000800 */
[----:B--2---:R-:W-:-:S04]  /*d5b0*/  IMAD R10, R31, 0xa0, R5 ;  /* 0x000000a01f0a7824 */ /* 0x004fc800078e0205 */
[----:B------:R-:W-:-:S04]  /*d5c0*/  IMAD.IADD R7, R0, 0x1, R10 ;  /* 0x0000000100077824 */ /* 0x000fc800078e020a */
[----:B-1----:R-:W-:-:S04]  /*d5d0*/  @P1 IMAD.HI.U32 R2, R7, R2, RZ ;  /* 0x0000000207021227 */ /* 0x002fc800078e00ff */
[----:B------:R-:W-:Y:S01]  /*d5e0*/  IMAD.MOV.U32 R0, RZ, RZ, R7 ;  /* 0x000000ffff007224 */ /* 0x000fe200078e0007 */
[----:B0-----:R-:W-:Y:S01]  /*d5f0*/  @P1 SHF.R.U32.HI R0, RZ, R3, R2 ;  /* 0x00000003ff001219 */ /* 0x001fe20000011602 */
[----:B---3--:R-:W-:-:S03]  /*d600*/  IMAD R5, R4, UR4, RZ ;  /* 0x0000000404057c24 */ /* 0x008fc6000f8e02ff */
[--C-:B------:R-:W-:Y:S01]  /*d610*/  SHF.R.S32.HI R3, RZ, 0x1f, R0.reuse ;  /* 0x0000001fff037819 */ /* 0x100fe20000011400 */
[----:B------:R-:W-:Y:S02]  /*d620*/  IMAD.MOV.U32 R2, RZ, RZ, R0 ;  /* 0x000000ffff027224 */ /* 0x000fe400078e0000 */
[C---:B------:R-:W-:Y:S02]  /*d630*/  IMAD R4, R32.reuse, UR5, R5 ;  /* 0x0000000520047c24 */ /* 0x040fe4000f8e0205 */
[----:B------:R-:W-:Y:S01]  /*d640*/  IMAD.WIDE.U32 R2, R32, UR4, R2 ;  /* 0x0000000420027c25 */ /* 0x000fe2000f8e0002 */
[----:B------:R-:W0:Y:S03]  /*d650*/  @P1 LDC R5, c[0x0][0x438] ;  /* 0x00010e00ff051b82 */ /* 0x000e260000000800 */
[----:B------:R-:W-:Y:S01]  /*d660*/  IMAD.IADD R3, R4, 0x1, R3 ;  /* 0x0000000104037824 */ /* 0x000fe200078e0203 */
[----:B------:R-:W-:-:S04]  /*d670*/  LEA R8, P0, R2, UR6, 0x2 ;  /* 0x0000000602087c11 */ /* 0x000fc8000f8010ff */
[----:B------:R-:W-:Y:S02]  /*d680*/  LEA.HI.X R9, R2, UR7, R3, 0x2, P0 ;  /* 0x0000000702097c11 */ /* 0x000fe400080f1403 */
[----:B------:R-:W1:Y:S03]  /*d690*/  @P1 LDC R3, c[0x0][0x434] ;  /* 0x00010d00ff031b82 */ /* 0x000e660000000800 */
[----:B------:R-:W2:Y:S01]  /*d6a0*/  LDG.E R8, desc[UR50][R8.64] ;  /* 0x0000003208087981 */ /* 0x000ea2000c1e1900 */
[C---:B------:R-:W-:Y:S01]  /*d6b0*/  IMAD.IADD R10, R37.reuse, 0x1, R10 ;  /* 0x00000001250a7824 */ /* 0x040fe200078e020a */
[----:B------:R-:W-:-:S03]  /*d6c0*/  ISETP.GT.U32.AND P0, PT, R37, 0x9f, PT ;  /* 0x0000009f2500780c */ /* 0x000fc60003f04070 */
[----:B------:R-:W-:Y:S02]  /*d6d0*/  IMAD.MOV.U32 R11, RZ, RZ, R10 ;  /* 0x000000ffff0b7224 */ /* 0x000fe400078e000a */
[----:B-1----:R-:W-:-:S05]  /*d6e0*/  @P1 IMAD.HI.U32 R2, R10, R3, RZ ;  /* 0x000000030a021227 */ /* 0x002fca00078e00ff */
[----:B0-----:R-:W-:-:S04]  /*d6f0*/  @P1 SHF.R.U32.HI R11, RZ, R5, R2 ;  /* 0x00000005ff0b1219 */ /* 0x001fc80000011602 */
[--C-:B------:R-:W-:Y:S01]  /*d700*/  @!P0 SHF.R.S32.HI R3, RZ, 0x1f, R11.reuse ;  /* 0x0000001fff038819 */ /* 0x100fe2000001140b */
[----:B------:R-:W-:-:S04]  /*d710*/  @!P0 IMAD.MOV.U32 R2, RZ, RZ, R11 ;  /* 0x000000ffff028224 */ /* 0x000fc800078e000b */
[----:B------:R-:W-:Y:S01]  /*d720*/  @!P0 IMAD.WIDE.U32 R2, R32, UR4, R2 ;  /* 0x0000000420028c25 */ /* 0x000fe2000f8e0002 */
[----:B------:R-:W-:-:S03]  /*d730*/  ULDC UR4, c[0x0][0x430] ;  /* 0x00010c0000047ab9 */ /* 0x000fc60000000800 */
[----:B------:R-:W-:Y:S02]  /*d740*/  IMAD.U32 R12, RZ, RZ, UR46 ;  /* 0x0000002eff0c7e24 */ /* 0x000fe4000f8e00ff */
[----:B------:R-:W-:Y:S01]  /*d750*/  @!P0 IMAD.IADD R3, R4, 0x1, R3 ;  /* 0x0000000104038824 */ /* 0x000fe200078e0203 */
[----:B------:R-:W-:Y:S01]  /*d760*/  @!P0 LEA R4, P1, R2, UR6, 0x2 ;  /* 0x0000000602048c11 */ /* 0x000fe2000f8210ff */
[----:B------:R-:W-:Y:S01]  /*d770*/  IMAD.MOV.U32 R6, RZ, RZ, RZ ;  /* 0x000000ffff067224 */ /* 0x000fe200078e00ff */
[----:B------:R-:W-:Y:S01]  /*d780*/  ISETP.NE.AND P3, PT, R12, 0x3, PT ;  /* 0x000000030c00780c */ /* 0x000fe20003f65270 */
[----:B------:R-:W-:Y:S01]  /*d790*/  VIADD R30, R23, 0x1 ;  /* 0x00000001171e7836 */ /* 0x000fe20000000000 */
[----:B------:R-:W-:Y:S01]  /*d7a0*/  @!P0 LEA.HI.X R5, R2, UR7, R3, 0x2, P1 ;  /* 0x0000000702058c11 */ /* 0x000fe200088f1403 */
[----:B------:R-:W-:Y:S02]  /*d7b0*/  IMAD.MOV R0, RZ, RZ, -R0 ;  /* 0x000000ffff007224 */ /* 0x000fe400078e0a00 */
[----:B------:R-:W-:-:S02]  /*d7c0*/  IMAD.MOV R3, RZ, RZ, -R11 ;  /* 0x000000ffff037224 */ /* 0x000fc400078e0a0b */
[----:B------:R0:W5:Y:S01]  /*d7d0*/  @!P0 LDG.E R6, desc[UR50][R4.64] ;  /* 0x0000003204068981 */ /* 0x000162000c1e1900 */
[----:B------:R-:W-:Y:S01]  /*d7e0*/  ISETP.NE.AND P0, PT, R30, 0x2, PT ;  /* 0x000000021e00780c */ /* 0x000fe20003f05270 */
[----:B------:R-:W-:Y:S02]  /*d7f0*/  IMAD R7, R0, UR4, R7 ;  /* 0x0000000400077c24 */ /* 0x000fe4000f8e0207 */
[----:B------:R-:W-:Y:S01]  /*d800*/  IMAD.MOV.U32 R0, RZ, RZ, R31 ;  /* 0x000000ffff007224 */ /* 0x000fe200078e001f */
[----:B------:R-:W-:Y:S01]  /*d810*/  SEL R33, RZ, 0x1, P0 ;  /* 0x00000001ff217807 */ /* 0x000fe20000000000 */
[----:B------:R-:W-:Y:S01]  /*d820*/  VIADD R31, R31, 0xffffffff ;  /* 0xffffffff1f1f7836 */ /* 0x000fe20000000000 */
[----:B------:R-:W-:Y:S01]  /*d830*/  SEL R30, R30, RZ, P0 ;  /* 0x000000ff1e1e7207 */ /* 0x000fe20000000000 */
[----:B0-----:R-:W-:Y:S01]  /*d840*/  IMAD R5, R3, UR4, R10 ;  /* 0x0000000403057c24 */ /* 0x001fe2000f8e020a */
[----:B------:R-:W-:Y:S02]  /*d850*/  LOP3.LUT R33, R24, R33, RZ, 0x3c, !PT ;  /* 0x0000002118217212 */ /* 0x000fe400078e3cff */
[----:B------:R-:W-:-:S02]  /*d860*/  ISETP.GT.AND P2, PT, R0, RZ, PT ;  /* 0x000000ff0000720c */ /* 0x000fc40003f44270 */
[----:B--2---:R-:W-:Y:S01]  /*d870*/  SHF.R.S32.HI R26, RZ, 0x1f, R8 ;  /* 0x0000001fff1a7819 */ /* 0x004fe20000011408 */
[----:B------:R-:W-:Y:S10]  /*d880*/  @!P3 BRA `(.L_x_3695) ;  /* 0x000000000004b947 */ /* 0x000ff40003800000 */
[----:B------:R-:W-:Y:S01]  /*d890*/  BPT.TRAP 0x1 ;  /* 0x000000040000795c */ /* 0x000fe20000300000 */
.L_x_3695:
[----:B------:R-:W-:Y:S01]  /*d8a0*/  LEA R4, R30, UR41, 0x3 ;  /* 0x000000291e047c11 */ /* 0x000fe2000f8e18ff */
[----:B------:R-:W-:Y:S01]  /*d8b0*/  BSSY B0, `(.L_x_3696) ;  /* 0x0000005000007945 */ /* 0x000fe20003800000 */
[----:B------:R-:W-:Y:S02]  /*d8c0*/  SHF.L.U32 R28, R33, 0x1f, RZ ;  /* 0x0000001f211c7819 */ /* 0x000fe400000006ff */
[----:B------:R-:W-:Y:S02]  /*d8d0*/  SHF.R.S32.HI R27, RZ, 0x1f, R7 ;  /* 0x0000001fff1b7819 */ /* 0x000fe40000011407 */
[----:B------:R-:W0:Y:S02]  /*d8e0*/  SYNCS.PHASECHK.TRANS64.TRYWAIT P0, [R4+URZ+0x33480], R28 ;  /* 0x0334801c040075a7 */ /* 0x000e24000800017f */
[----:B0-----:R-:W-:Y:S05]  /*d8f0*/  @!P0 BRA `(.L_x_3697) ;  /* 0x0000003c00348947 */ /* 0x001fea0003800000 */
.L_x_3776:
[----:B------:R-:W-:Y:S05]  /*d900*/  BSYNC B0 ;  /* 0x0000000000007941 */ /* 0x000fea0003800000 */
.L_x_3696:
[----:B------:R-:W2:Y:S01]  /*d910*/  LDL R11, [R1+0x8] ;  /* 0x00000800010b7983 */ /* 0x000ea20000100800 */
[----:B------:R-:W-:Y:S01]  /*d920*/  ULDC.64 UR4, c[0x0][0x328] ;  /* 0x0000ca0000047ab9 */ /* 0x000fe20000000a00 */
[----:B------:R-:W-:Y:S01]  /*d930*/  ULDC.64 UR6, c[0x0][0x338] ;  /* 0x0000ce0000067ab9 */ /* 0x000fe20000000a00 */
[----:B------:R-:W-:Y:S01]  /*d940*/  IMAD R0, R27, UR4, RZ ;  /* 0x000000041b007c24 */ /* 0x000fe2000f8e02ff */
[----:B------:R-:W-:Y:S01]  /*d950*/  ULDC.64 UR8, c[0x0][0x330] ;  /* 0x0000cc0000087ab9 */ /* 0x000fe20000000a00 */
[C---:B------:R-:W-:Y:S01]  /*d960*/  IMAD.WIDE.U32 R2, R7.reuse, UR4, RZ ;  /* 0x0000000407027c25 */ /* 0x040fe2000f8e00ff */
[----:B------:R-:W-:Y:S01]  /*d970*/  SHF.R.S32.HI R29, RZ, 0x1f, R5 ;  /* 0x0000001fff1d7819 */ /* 0x000fe20000011405 */
[----:B------:R-:W-:Y:S01]  /*d980*/  ULDC.64 UR10, c[0x0][0x318] ;  /* 0x0000c600000a7ab9 */ /* 0x000fe20000000a00 */
[----:B-----5:R-:W-:Y:S01]  /*d990*/  SHF.R.S32.HI R25, RZ, 0x1f, R6 ;  /* 0x0000001fff197819 */ /* 0x020fe20000011406 */
[----:B------:R-:W-:Y:S01]  /*d9a0*/  IMAD R9, R7, UR5, R0 ;  /* 0x0000000507097c24 */ /* 0x000fe2000f8e0200 */
[----:B------:R-:W-:-:S02]  /*d9b0*/  LOP3.LUT P4, RZ, R18, 0x4, RZ, 0xc0, !PT ;  /* 0x0000000412ff7812 */ /* 0x000fc4000788c0ff */
[C---:B------:R-:W-:Y:S01]  /*d9c0*/  LOP3.LUT P3, RZ, R18.reuse, 0x2, RZ, 0xc0, !PT ;  /* 0x0000000212ff7812 */ /* 0x040fe2000786c0ff */
[----:B------:R-:W-:Y:S01]  /*d9d0*/  IMAD.IADD R3, R3, 0x1, R9 ;  /* 0x0000000103037824 */ /* 0x000fe200078e0209 */
[----:B------:R-:W-:Y:S01]  /*d9e0*/  LOP3.LUT P1, RZ, R18, 0x1, RZ, 0xc0, !PT ;  /* 0x0000000112ff7812 */ /* 0x000fe2000782c0ff */
[----:B------:R-:W-:Y:S02]  /*d9f0*/  IMAD R9, R26, UR6, RZ ;  /* 0x000000061a097c24 */ /* 0x000fe4000f8e02ff */
[----:B------:R-:W-:-:S04]  /*da00*/  IMAD.WIDE.U32 R2, R8, UR6, R2 ;  /* 0x0000000608027c25 */ /* 0x000fc8000f8e0002 */
[----:B------:R-:W-:Y:S02]  /*da10*/  IMAD R0, R8, UR7, R9 ;  /* 0x0000000708007c24 */ /* 0x000fe4000f8e0209 */
[----:B------:R-:W-:Y:S02]  /*da20*/  IMAD R9, R34, UR8, RZ ;  /* 0x0000000822097c24 */ /* 0x000fe4000f8e02ff */
[----:B------:R-:W-:Y:S02]  /*da30*/  IMAD.IADD R3, R3, 0x1, R0 ;  /* 0x0000000103037824 */ /* 0x000fe400078e0200 */
[C---:B------:R-:W-:Y:S02]  /*da40*/  IMAD R20, R22.reuse, UR9, R9 ;  /* 0x0000000916147c24 */ /* 0x040fe4000f8e0209 */
[----:B------:R-:W-:-:S04]  /*da50*/  IMAD.WIDE.U32 R2, R22, UR8, R2 ;  /* 0x0000000816027c25 */ /* 0x000fc8000f8e0002 */
[----:B------:R-:W-:Y:S01]  /*da60*/  IMAD R0, R29, UR4, RZ ;  /* 0x000000041d007c24 */ /* 0x000fe2000f8e02ff */
[----:B------:R-:W-:-:S03]  /*da70*/  IADD3 R9, P0, R2, UR10, RZ ;  /* 0x0000000a02097c10 */ /* 0x000fc6000ff1e0ff */
[C---:B------:R-:W-:Y:S01]  /*da80*/  IMAD R0, R5.reuse, UR5, R0 ;  /* 0x0000000505007c24 */ /* 0x040fe2000f8e0200 */
[----:B------:R-:W-:Y:S01]  /*da90*/  IADD3.X R10, R20, UR11, R3, P0, !PT ;  /* 0x0000000b140a7c10 */ /* 0x000fe200087fe403 */
        /* <DEDUP_REMOVED lines=12> */
[----:B------:R-:W1:Y:S04]  /*db60*/  SHFL.IDX PT, R2, R9, RZ, 0x1c1f ;  /* 0x001c1fff09027589 */ /* 0x000e6800000e0000 */
[----:B------:R-:W2:Y:S04]  /*db70*/  SHFL.IDX PT, R0, R10, RZ, 0x1c1f ;  /* 0x001c1fff0a007589 */ /* 0x000ea800000e0000 */
[----:B------:R-:W-:Y:S01]  /*db80*/  SHFL.IDX PT, R20, R20, RZ, 0x1c1f ;  /* 0x001c1fff14147589 */ /* 0x000fe200000e0000 */
[----:B-1----:R-:W-:-:S05]  /*db90*/  IADD3 R2, P0, R36, R2, RZ ;  /* 0x0000000224027210 */ /* 0x002fca0007f1e0ff */
[----:B--2---:R-:W-:Y:S02]  /*dba0*/  IMAD.X R3, RZ, RZ, R0, P0 ;  /* 0x000000ffff037224 */ /* 0x004fe400000e0600 */
[----:B------:R-:W-:Y:S02]  /*dbb0*/  VIADD R0, R35, UR41 ;  /* 0x0000002923007c36 */ /* 0x000fe40008000000 */
[----:B------:R-:W-:Y:S04]  /*dbc0*/  SHFL.IDX PT, R35, R10, 0x2, 0x1c1f ;  /* 0x005c1f000a237f89 */ /* 0x000fe800000e0000 */
[----:B------:R-:W-:Y:S04]  /*dbd0*/  LDGSTS.E.BYPASS.LTC128B.128 [R0+0xf200], desc[UR50][R2.64], !P4 ;  /* 0x0f20000002007fae */ /* 0x000fe8000e101d72 */
[----:B------:R-:W-:Y:S04]  /*dbe0*/  LDGSTS.E.BYPASS.LTC128B.128 [R0+0x11a00], desc[UR50][R2.64+0x40], !P3 ;  /* 0x11a0004002007fae */ /* 0x000fe8000d901d72 */
[----:B------:R1:W-:Y:S04]  /*dbf0*/  LDGSTS.E.BYPASS.LTC128B.128 [R0+0x14200], desc[UR50][R2.64+0x80], !P1 ;  /* 0x1420008002007fae */ /* 0x0003e8000c901d72 */
[----:B-1----:R-:W1:Y:S04]  /*dc00*/  SHFL.IDX PT, R2, R9, 0x1, 0x1c1f ;  /* 0x003c1f0009027f89 */ /* 0x002e6800000e0000 */
[----:B------:R-:W2:Y:S01]  /*dc10*/  SHFL.IDX PT, R3, R10, 0x1, 0x1c1f ;  /* 0x003c1f000a037f89 */ /* 0x000ea200000e0000 */
[----:B-1----:R-:W-:-:S05]  /*dc20*/  IADD3 R2, P0, R36, R2, RZ ;  /* 0x0000000224027210 */ /* 0x002fca0007f1e0ff */
[----:B--2---:R-:W-:-:S05]  /*dc30*/  IMAD.X R3, RZ, RZ, R3, P0 ;  /* 0x000000ffff037224 */ /* 0x004fca00000e0603 */
[----:B------:R-:W-:Y:S04]  /*dc40*/  LDGSTS.E.BYPASS.LTC128B.128 [R0+0xfa00], desc[UR50][R2.64], !P4 ;  /* 0x0fa0000002007fae */ /* 0x000fe8000e101d72 */
[----:B------:R-:W-:Y:S04]  /*dc50*/  LDGSTS.E.BYPASS.LTC128B.128 [R0+0x12200], desc[UR50][R2.64+0x40], !P3 ;  /* 0x1220004002007fae */ /* 0x000fe8000d901d72 */
        /* <DEDUP_REMOVED lines=11> */
[----:B------:R-:W-:Y:S04]  /*dd10*/  LDGSTS.E.BYPASS.LTC128B.128 [R0+0x10a00], desc[UR50][R2.64], !P4 ;  /* 0x10a0000002007fae */ /* 0x000fe8000e101d72 */
[----:B------:R-:W-:Y:S04]  /*dd20*/  LDGSTS.E.BYPASS.LTC128B.128 [R0+0x13200], desc[UR50][R2.64+0x40], !P3 ;  /* 0x1320004002007fae */ /* 0x000fe8000d901d72 */
[----:B------:R1:W-:Y:S04]  /*dd30*/  LDGSTS.E.BYPASS.LTC128B.128 [R0+0x15a00], desc[UR50][R2.64+0x80], !P1 ;  /* 0x15a0008002007fae */ /* 0x0003e8000c901d72 */
[----:B-1----:R1:W2:Y:S02]  /*dd40*/  SHFL.IDX PT, R2, R21, RZ, 0x1c1f ;  /* 0x001c1fff15027589 */ /* 0x0022a400000e0000 */
.L_x_3788:
[----:B--2---:R-:W-:-:S05]  /*dd50*/  IADD3 R2, P0, R36, R2, RZ ;  /* 0x0000000224027210 */ /* 0x004fca0007f1e0ff */
        /* <DEDUP_REMOVED lines=9> */
.L_x_3699:
        /* <DEDUP_REMOVED lines=11> */
.L_x_3700:
[----:B------:R2:W-:Y:S01]  /*dea0*/  SYNCS.ARRIVE.TRANS64.A1T0 RZ, [R4+URZ+0x33470], RZ ;  /* 0x033470ff04ff79a7 */ /* 0x0005e2000810003f */
[----:B------:R-:W-:Y:S05]  /*deb0*/  @!P3 BRA `(.L_x_3701) ;  /* 0x000000000004b947 */ /* 0x000fea0003800000 */
[----:B------:R-:W-:Y:S01]  /*dec0*/  BPT.TRAP 0x1 ;  /* 0x000000040000795c */ /* 0x000fe20000300000 */
.L_x_3701:
[----:B------:R-:W3:Y:S01]  /*ded0*/  SYNCS.PHASECHK.TRANS64.TRYWAIT P0, [R4+URZ+0x33440], R28 ;  /* 0x0334401c040075a7 */ /* 0x000ee2000800017f */
[----:B------:R-:W-:Y:S04]  /*dee0*/  BSSY B0, `(.L_x_3702) ;  /* 0x0000002000007945 */ /* 0x000fe80003800000 */
[----:B---3--:R-:W-:Y:S05]  /*def0*/  @!P0 BRA `(.L_x_3703) ;  /* 0x0000003c00488947 */ /* 0x008fea0003800000 */
.L_x_3789:
[----:B------:R-:W-:Y:S05]  /*df00*/  BSYNC B0 ;  /* 0x0000000000007941 */ /* 0x000fea0003800000 */
.L_x_3702:
[----:B------:R-:W-:Y:S01]  /*df10*/  ULDC.64 UR4, c[0x0][0x310] ;  /* 0x0000c40000047ab9 */ /* 0x000fe20000000a00 */
[----:B------:R-:W-:Y:S01]  /*df20*/  ULDC.64 UR6, c[0x0][0x300] ;  /* 0x0000c00000067ab9 */ /* 0x000fe20000000a00 */
[----:B------:R-:W-:Y:S01]  /*df30*/  IMAD R9, R26, UR4, RZ ;  /* 0x000000041a097c24 */ /* 0x000fe2000f8e02ff */
[----:B------:R-:W-:Y:S01]  /*df40*/  ULDC.64 UR8, c[0x0][0x308] ;  /* 0x0000c20000087ab9 */ /* 0x000fe20000000a00 */
[----:B------:R-:W-:Y:S01]  /*df50*/  IMAD.WIDE.U32 R2, R8, UR4, RZ ;  /* 0x0000000408027c25 */ /* 0x000fe2000f8e00ff */
[----:B------:R-:W-:Y:S01]  /*df60*/  ULDC.64 UR10, c[0x0][0x2e8] ;  /* 0x0000ba00000a7ab9 */ /* 0x000fe20000000a00 */
[----:B------:R-:W-:Y:S02]  /*df70*/  LOP3.LUT P4, RZ, R18, 0x4, RZ, 0xc0, !PT ;  /* 0x0000000412ff7812 */ /* 0x000fe4000788c0ff */
[----:B------:R-:W-:Y:S01]  /*df80*/  IMAD R9, R8, UR5, R9 ;  /* 0x0000000508097c24 */ /* 0x000fe2000f8e0209 */
[C---:B------:R-:W-:Y:S01]  /*df90*/  LOP3.LUT P3, RZ, R18.reuse, 0x2, RZ, 0xc0, !PT ;  /* 0x0000000212ff7812 */ /* 0x040fe2000786c0ff */
[----:B------:R-:W-:Y:S01]  /*dfa0*/  IMAD R27, R27, UR6, RZ ;  /* 0x000000061b1b7c24 */ /* 0x000fe2000f8e02ff */
[----:B------:R-:W-:Y:S01]  /*dfb0*/  LOP3.LUT P1, RZ, R18, 0x1, RZ, 0xc0, !PT ;  /* 0x0000000112ff7812 */ /* 0x000fe2000782c0ff */
[----:B------:R-:W-:-:S02]  /*dfc0*/  IMAD.IADD R3, R3, 0x1, R9 ;  /* 0x0000000103037824 */ /* 0x000fc400078e0209 */
[C---:B------:R-:W-:Y:S02]  /*dfd0*/  IMAD R27, R7.reuse, UR7, R27 ;  /* 0x00000007071b7c24 */ /* 0x040fe4000f8e021b */
[----:B------:R-:W-:-:S04]  /*dfe0*/  IMAD.WIDE.U32 R2, R7, UR6, R2 ;  /* 0x0000000607027c25 */ /* 0x000fc8000f8e0002 */
[----:B------:R-:W-:Y:S02]  /*dff0*/  IMAD.IADD R3, R3, 0x1, R27 ;  /* 0x0000000103037824 */ /* 0x000fe400078e021b */
[----:B------:R-:W-:Y:S02]  /*e000*/  IMAD R7, R34, UR8, RZ ;  /* 0x0000000822077c24 */ /* 0x000fe4000f8e02ff */
[----:B------:R-:W-:-:S04]  /*e010*/  IMAD.WIDE.U32 R2, R22, UR8, R2 ;  /* 0x0000000816027c25 */ /* 0x000fc8000f8e0002 */
[----:B------:R-:W-:Y:S01]  /*e020*/  IMAD R7, R22, UR9, R7 ;  /* 0x0000000916077c24 */ /* 0x000fe2000f8e0207 */
[----:B------:R-:W-:Y:S01]  /*e030*/  IADD3 R20, P0, R2, UR10, RZ ;  /* 0x0000000a02147c10 */ /* 0x000fe2000ff1e0ff */
[----:B------:R-:W-:-:S03]  /*e040*/  IMAD R25, R25, UR4, RZ ;  /* 0x0000000419197c24 */ /* 0x000fc6000f8e02ff */
[----:B-1----:R-:W-:Y:S01]  /*e050*/  IADD3.X R21, R7, UR11, R3, P0, !PT ;  /* 0x0000000b07157c10 */ /* 0x002fe200087fe403 */
        /* <DEDUP_REMOVED lines=11> */
[----:B------:R-:W-:Y:S08]  /*e110*/  BRA.DIV UR4, `(.L_x_3704) ;  /* 0x0000003a04d47947 */ /* 0x000ff0000b800000 */
[----:B------:R-:W1:Y:S04]  /*e120*/  SHFL.IDX PT, R14, R20, RZ, 0x1c1f ;  /* 0x001c1fff140e7589 */ /* 0x000e6800000e0000 */
[----:B------:R-:W4:Y:S04]  /*e130*/  SHFL.IDX PT, R3, R21, RZ, 0x1c1f ;  /* 0x001c1fff15037589 */ /* 0x000f2800000e0000 */
[----:B------:R-:W-:Y:S04]  /*e140*/  SHFL.IDX PT, R2, R20, 0x2, 0x1c1f ;  /* 0x005c1f0014027f89 */ /* 0x000fe800000e0000 */
[----:B------:R-:W-:Y:S01]  /*e150*/  SHFL.IDX PT, R25, R25, RZ, 0x1c1f ;  /* 0x001c1fff19197589 */ /* 0x000fe200000e0000 */
[----:B-1----:R-:W-:-:S03]  /*e160*/  IADD3 R10, P0, R36, R14, RZ ;  /* 0x0000000e240a7210 */ /* 0x002fc60007f1e0ff */
[----:B------:R-:W1:Y:S02]  /*e170*/  SHFL.IDX PT, R14, R20, 0x1, 0x1c1f ;  /* 0x003c1f00140e7f89 */ /* 0x000e6400000e0000 */
[----:B----4-:R-:W-:Y:S02]  /*e180*/  IMAD.X R11, RZ, RZ, R3, P0 ;  /* 0x000000ffff0b7224 */ /* 0x010fe400000e0603 */
[----:B------:R-:W4:Y:S04]  /*e190*/  SHFL.IDX PT, R3, R21, 0x1, 0x1c1f ;  /* 0x003c1f0015037f89 */ /* 0x000f2800000e0000 */
[----:B------:R0:W-:Y:S04]  /*e1a0*/  LDGSTS.E.BYPASS.LTC128B.128 [R0+0x24200], desc[UR50][R10.64], !P4 ;  /* 0x242000000a007fae */ /* 0x0001e8000e101d72 */
[----:B------:R0:W-:Y:S04]  /*e1b0*/  LDGSTS.E.BYPASS.LTC128B.128 [R0+0x26a00], desc[UR50][R10.64+0x40], !P3 ;  /* 0x26a000400a007fae */ /* 0x0001e8000d901d72 */
[----:B------:R0:W-:Y:S01]  /*e1c0*/  LDGSTS.E.BYPASS.LTC128B.128 [R0+0x29200], desc[UR50][R10.64+0x80], !P1 ;  /* 0x292000800a007fae */ /* 0x0001e2000c901d72 */
[----:B-1----:R-:W-:-:S03]  /*e1d0*/  IADD3 R8, P0, R36, R14, RZ ;  /* 0x0000000e24087210 */ /* 0x002fc60007f1e0ff */
[----:B------:R-:W-:Y:S02]  /*e1e0*/  SHFL.IDX PT, R14, R5, RZ, 0x1c1f ;  /* 0x001c1fff050e7589 */ /* 0x000fe400000e0000 */
[----:B----4-:R-:W-:Y:S01]  /*e1f0*/  IMAD.X R9, RZ, RZ, R3, P0 ;  /* 0x000000ffff097224 */ /* 0x010fe200000e0603 */
[C---:B------:R-:W-:Y:S01]  /*e200*/  IADD3 R6, P0, R36.reuse, R2, RZ ;  /* 0x0000000224067210 */ /* 0x040fe20007f1e0ff */
[----:B------:R-:W1:Y:S04]  /*e210*/  SHFL.IDX PT, R3, R21, 0x2, 0x1c1f ;  /* 0x005c1f0015037f89 */ /* 0x000e6800000e0000 */
[----:B------:R-:W4:Y:S04]  /*e220*/  SHFL.IDX PT, R2, R20, 0x3, 0x1c1f ;  /* 0x007c1f0014027f89 */ /* 0x000f2800000e0000 */
[----:B------:R-:W5:Y:S04]  /*e230*/  SHFL.IDX PT, R21, R21, 0x3, 0x1c1f ;  /* 0x007c1f0015157f89 */ /* 0x000f6800000e0000 */
[----:B------:R0:W-:Y:S04]  /*e240*/  LDGSTS.E.BYPASS.LTC128B.128 [R0+0x24a00], desc[UR50][R8.64], !P4 ;  /* 0x24a0000008007fae */ /* 0x0001e8000e101d72 */
[----:B------:R0:W-:Y:S04]  /*e250*/  LDGSTS.E.BYPASS.LTC128B.128 [R0+0x27200], desc[UR50][R8.64+0x40], !P3 ;  /* 0x2720004008007fae */ /* 0x0001e8000d901d72 */
[----:B------:R0:W-:Y:S01]  /*e260*/  LDGSTS.E.BYPASS.LTC128B.128 [R0+0x29a00], desc[UR50][R8.64+0x80], !P1 ;  /* 0x29a0008008007fae */ /* 0x0001e2000c901d72 */
[----:B-1----:R-:W-:Y:S01]  /*e270*/  IMAD.X R7, RZ, RZ, R3, P0 ;  /* 0x000000ffff077224 */ /* 0x002fe200000e0603 */
[----:B----4-:R-:W-:-:S04]  /*e280*/  IADD3 R2, P0, R36, R2, RZ ;  /* 0x0000000224027210 */ /* 0x010fc80007f1e0ff */
[----:B------:R0:W-:Y:S01]  /*e290*/  LDGSTS.E.BYPASS.LTC128B.128 [R0+0x25200], desc[UR50][R6.64], !P4 ;  /* 0x2520000006007fae */ /* 0x0001e2000e101d72 */
[----:B-----5:R-:W-:-:S03]  /*e2a0*/  IMAD.X R3, RZ, RZ, R21, P0 ;  /* 0x000000ffff037224 */ /* 0x020fc600000e0615 */
[----:B------:R0:W-:Y:S04]  /*e2b0*/  LDGSTS.E.BYPASS.LTC128B.128 [R0+0x27a00], desc[UR50][R6.64+0x40], !P3 ;  /* 0x27a0004006007fae */ /* 0x0001e8000d901d72 */
[----:B------:R0:W-:Y:S04]  /*e2c0*/  LDGSTS.E.BYPASS.LTC128B.128 [R0+0x2a200], desc[UR50][R6.64+0x80], !P1 ;  /* 0x2a20008006007fae */ /* 0x0001e8000c901d72 */
[----:B------:R0:W-:Y:S04]  /*e2d0*/  LDGSTS.E.BYPASS.LTC128B.128 [R0+0x25a00], desc[UR50][R2.64], !P4 ;  /* 0x25a0000002007fae */ /* 0x0001e8000e101d72 */
[----:B------:R0:W-:Y:S04]  /*e2e0*/  LDGSTS.E.BYPASS.LTC128B.128 [R0+0x28200], desc[UR50][R2.64+0x40], !P3 ;  /* 0x2820004002007fae */ /* 0x0001e8000d901d72 */
[----:B------:R0:W-:Y:S02]  /*e2f0*/  LDGSTS.E.BYPASS.LTC128B.128 [R0+0x2aa00], desc[UR50][R2.64+0x80], !P1 ;  /* 0x2aa0008002007fae */ /* 0x0001e4000c901d72 */
.L_x_3801:
[----:B0-----:R-:W-:-:S05]  /*e300*/  IADD3 R2, P0, R36, R14, RZ ;  /* 0x0000000e24027210 */ /* 0x001fca0007f1e0ff */
        /* <DEDUP_REMOVED lines=9> */
.L_x_3705:
        /* <DEDUP_REMOVED lines=11> */
.L_x_3706:
[----:B------:R-:W-:Y:S01]  /*e450*/  IMAD.U32 R0, RZ, RZ, UR47 ;  /* 0x0000002fff007e24 */ /* 0x000fe2000f8e00ff */
[----:B------:R0:W-:Y:S04]  /*e460*/  SYNCS.ARRIVE.TRANS64.A1T0 RZ, [R4+URZ+0x33430], RZ ;  /* 0x033430ff04ff79a7 */ /* 0x0001e8000810003f */
[----:B------:R-:W-:-:S13]  /*e470*/  ISETP.NE.AND P0, PT, R0, 0x3, PT ;  /* 0x000000030000780c */ /* 0x000fda0003f05270 */
[----:B0-----:R-:W-:Y:S05]  /*e480*/  @!P0 BRA `(.L_x_3707) ;  /* 0x0000000000048947 */ /* 0x001fea0003800000 */
[----:B------:R-:W-:Y:S01]  /*e490*/  BPT.TRAP 0x1 ;  /* 0x000000040000795c */ /* 0x000fe20000300000 */
.L_x_3707:
[----:B------:R-:W-:Y:S01]  /*e4a0*/  LOP3.LUT R3, R24, 0x1, RZ, 0x3c, !PT ;  /* 0x0000000118037812 */ /* 0x000fe200078e3cff */
[----:B------:R-:W-:Y:S01]  /*e4b0*/  BSSY B0, `(.L_x_3708) ;  /* 0x0000005000007945 */ /* 0x000fe20003800000 */
[----:B------:R-:W-:Y:S02]  /*e4c0*/  LEA R2, R23, UR41, 0x3 ;  /* 0x0000002917027c11 */ /* 0x000fe4000f8e18ff */
[----:B------:R-:W-:-:S04]  /*e4d0*/  SHF.L.U32 R3, R3, 0x1f, RZ ;  /* 0x0000001f03037819 */ /* 0x000fc800000006ff */
[----:B------:R-:W0:Y:S02]  /*e4e0*/  SYNCS.PHASECHK.TRANS64.TRYWAIT P1, [R2+URZ+0x33470], R3 ;  /* 0x03347003020075a7 */ /* 0x000e24000802017f */
[----:B0-----:R-:W-:Y:S05]  /*e4f0*/  @!P1 BRA `(.L_x_3709) ;  /* 0x0000003c004c9947 */ /* 0x001fea0003800000 */
.L_x_3802:
[----:B------:R-:W-:Y:S05]  /*e500*/  BSYNC B0 ;  /* 0x0000000000007941 */ /* 0x000fea0003800000 */
.L_x_3708:
[----:B------:R-:W-:-:S05]  /*e510*/  IMAD.U32 R0, RZ, RZ, UR46 ;  /* 0x0000002eff007e24 */ /* 0x000fca000f8e00ff */
[----:B------:R-:W-:-:S13]  /*e520*/  ISETP.NE.AND P1, PT, R0, 0x3, PT ;  /* 0x000000030000780c */ /* 0x000fda0003f25270 */
[----:B------:R-:W-:Y:S05]  /*e530*/  @!P1 BRA `(.L_x_3710) ;  /* 0x0000000000049947 */ /* 0x000fea0003800000 */
[----:B------:R-:W-:Y:S01]  /*e540*/  BPT.TRAP 0x1 ;  /* 0x000000040000795c */ /* 0x000fe20000300000 */
.L_x_3710:
[----:B0-----:R-:W-:Y:S01]  /*e550*/  SHF.L.U32 R3, R24, 0x1f, RZ ;  /* 0x0000001f18037819 */ /* 0x001fe200000006ff */
[----:B------:R-:W-:-:S03]  /*e560*/  IMAD R0, R23, 0x7800, RZ ;  /* 0x0000780017007824 */ /* 0x000fc600078e02ff */
[----:B------:R-:W0:Y:S02]  /*e570*/  SYNCS.PHASECHK.TRANS64.TRYWAIT P1, [R2+URZ+0x33460], R3 ;  /* 0x03346003020075a7 */ /* 0x000e24000802017f */
[----:B0-----:R-:W-:Y:S05]  /*e580*/  @!P1 BRA `(.L_x_3711) ;  /* 0x0000003c003c9947 */ /* 0x001fea0003800000 */
.L_x_3803:
[C---:B------:R-:W-:Y:S01]  /*e590*/  LOP3.LUT R12, R0.reuse, R16, RZ, 0xfc, !PT ;  /* 0x00000010000c7212 */ /* 0x040fe200078efcff */
[----:B------:R-:W-:Y:S05]  /*e5a0*/  WARPSYNC.ALL ;  /* 0x0000000000007948 */ /* 0x000fea0003800000 */
[----:B--23--:R1:W2:Y:S01]  /*e5b0*/  LDSM.16.MT88.4 R4, [R12+UR41+0xf200] ;  /* 0x00f200290c04783b */ /* 0x00c2a20008004200 */
[C---:B0-----:R-:W-:Y:S02]  /*e5c0*/  VIADD R3, R0.reuse, 0x2800 ;  /* 0x0000280000037836 */ /* 0x041fe40000000000 */
[C---:B------:R-:W-:Y:S02]  /*e5d0*/  VIADD R13, R0.reuse, 0x800 ;  /* 0x00000800000d7836 */ /* 0x040fe40000000000 */
[----:B------:R-:W-:-:S02]  /*e5e0*/  VIADD R20, R0, 0x5000 ;  /* 0x0000500000147836 */ /* 0x000fc40000000000 */
[----:B------:R-:W-:Y:S02]  /*e5f0*/  IMAD.U32 R26, RZ, RZ, UR46 ;  /* 0x0000002eff1a7e24 */ /* 0x000fe4000f8e00ff */
[----:B-1----:R-:W-:-:S03]  /*e600*/  VIADD R12, R0, 0x1000 ;  /* 0x00001000000c7836 */ /* 0x002fc60000000000 */
[----:B------:R-:W-:Y:S02]  /*e610*/  ISETP.NE.AND P1, PT, R26, 0x3, PT ;  /* 0x000000031a00780c */ /* 0x000fe40003f25270 */
[C-C-:B--2---:R-:W-:Y:S02]  /*e620*/  PRMT R8, R4.reuse, 0x6420, R5.reuse ;  /* 0x0000642004087816 */ /* 0x144fe40000000005 */
[----:B------:R-:W-:Y:S02]  /*e630*/  PRMT R9, R4, 0x7531, R5 ;  /* 0x0000753104097816 */ /* 0x000fe40000000005 */
[----:B------:R-:W-:Y:S02]  /*e640*/  LOP3.LUT R4, R0, R17, RZ, 0xfc, !PT ;  /* 0x0000001100047212 */ /* 0x000fe400078efcff */
[C-C-:B------:R-:W-:Y:S02]  /*e650*/  PRMT R10, R6.reuse, 0x6420, R7.reuse ;  /* 0x00006420060a7816 */ /* 0x140fe40000000007 */
[----:B------:R-:W-:Y:S01]  /*e660*/  PRMT R11, R6, 0x7531, R7 ;  /* 0x00007531060b7816 */ /* 0x000fe20000000007 */
[----:B------:R-:W-:Y:S01]  /*e670*/  IMAD.IADD R14, R19, 0x1, R4 ;  /* 0x00000001130e7824 */ /* 0x000fe200078e0204 */
[----:B------:R-:W-:-:S02]  /*e680*/  LOP3.LUT R4, R3, R16, RZ, 0xfc, !PT ;  /* 0x0000001003047212 */ /* 0x000fc400078efcff */
[-C--:B------:R-:W-:Y:S02]  /*e690*/  LOP3.LUT R3, R3, R17.reuse, RZ, 0xfc, !PT ;  /* 0x0000001103037212 */ /* 0x080fe400078efcff */
[----:B------:R0:W-:Y:S03]  /*e6a0*/  STSM.16.M88.4 [R14], R8 ;  /* 0x000000080e007844 */ /* 0x0001e60000000200 */
[----:B------:R-:W-:Y:S01]  /*e6b0*/  IMAD.IADD R25, R19, 0x1, R3 ;  /* 0x0000000113197824 */ /* 0x000fe200078e0203 */
[----:B------:R-:W1:Y:S01]  /*e6c0*/  LDSM.16.MT88.4 R4, [R4+UR41+0xf200] ;  /* 0x00f200290404783b */ /* 0x000e620008004200 */
[----:B------:R-:W-:Y:S01]  /*e6d0*/  VIADD R3, R0, 0x3800 ;  /* 0x0000380000037836 */ /* 0x000fe20000000000 */
[C---:B0-----:R-:W-:Y:S02]  /*e6e0*/  LOP3.LUT R14, R20.reuse, R16, RZ, 0xfc, !PT ;  /* 0x00000010140e7212 */ /* 0x041fe400078efcff */
[----:B------:R-:W-:-:S05]  /*e6f0*/  LOP3.LUT R20, R20, R17, RZ, 0xfc, !PT ;  /* 0x0000001114147212 */ /* 0x000fca00078efcff */
[----:B------:R-:W-:Y:S01]  /*e700*/  IMAD.IADD R20, R19, 0x1, R20 ;  /* 0x0000000113147824 */ /* 0x000fe200078e0214 */
[C-C-:B-1----:R-:W-:Y:S02]  /*e710*/  PRMT R10, R6.reuse, 0x6420, R7.reuse ;  /* 0x00006420060a7816 */ /* 0x142fe40000000007 */
[----:B------:R-:W-:Y:S02]  /*e720*/  PRMT R11, R6, 0x7531, R7 ;  /* 0x00007531060b7816 */ /* 0x000fe40000000007 */
[----:B------:R-:W-:Y:S02]  /*e730*/  LOP3.LUT R6, R13, R17, RZ, 0xfc, !PT ;  /* 0x000000110d067212 */ /* 0x000fe400078efcff */
[C-C-:B------:R-:W-:Y:S02]  /*e740*/  PRMT R8, R4.reuse, 0x6420, R5.reuse ;  /* 0x0000642004087816 */ /* 0x140fe40000000005 */
[----:B------:R-:W-:Y:S01]  /*e750*/  PRMT R9, R4, 0x7531, R5 ;  /* 0x0000753104097816 */ /* 0x000fe20000000005 */
[----:B------:R-:W-:-:S05]  /*e760*/  IMAD.IADD R15, R19, 0x1, R6 ;  /* 0x00000001130f7824 */ /* 0x000fca00078e0206 */
[----:B------:R0:W-:Y:S04]  /*e770*/  STSM.16.M88.4 [R15], R8 ;  /* 0x000000080f007844 */ /* 0x0001e80000000200 */
[----:B------:R-:W1:Y:S01]  /*e780*/  LDSM.16.MT88.4 R4, [R14+UR41+0xf200] ;  /* 0x00f200290e04783b */ /* 0x000e620008004200 */
[----:B0-----:R-:W-:Y:S01]  /*e790*/  VIADD R15, R0, 0x2000 ;  /* 0x00002000000f7836 */ /* 0x001fe20000000000 */
[C-C-:B-1----:R-:W-:Y:S02]  /*e7a0*/  PRMT R8, R4.reuse, 0x6420, R5.reuse ;  /* 0x0000642004087816 */ /* 0x142fe40000000005 */
[----:B------:R-:W-:Y:S02]  /*e7b0*/  PRMT R9, R4, 0x7531, R5 ;  /* 0x0000753104097816 */ /* 0x000fe40000000005 */
[----:B------:R-:W-:-:S02]  /*e7c0*/  LOP3.LUT R4, R12, R17, RZ, 0xfc, !PT ;  /* 0x000000110c047212 */ /* 0x000fc400078efcff */
[C-C-:B------:R-:W-:Y:S02]  /*e7d0*/  PRMT R10, R6.reuse, 0x6420, R7.reuse ;  /* 0x00006420060a7816 */ /* 0x140fe40000000007 */
[----:B------:R-:W-:Y:S01]  /*e7e0*/  PRMT R11, R6, 0x7531, R7 ;  /* 0x00007531060b7816 */ /* 0x000fe20000000007 */
[----:B------:R-:W-:Y:S01]  /*e7f0*/  IMAD.IADD R21, R19, 0x1, R4 ;  /* 0x0000000113157824 */ /* 0x000fe200078e0204 */
[-C--:B------:R-:W-:Y:S01]  /*e800*/  LOP3.LUT R4, R13, R16.reuse, RZ, 0xfc, !PT ;  /* 0x000000100d047212 */ /* 0x080fe200078efcff */
[----:B------:R-:W-:Y:S01]  /*e810*/  VIADD R13, R0, 0x1800 ;  /* 0x00001800000d7836 */ /* 0x000fe20000000000 */
[----:B------:R-:W-:Y:S02]  /*e820*/  LOP3.LUT R12, R12, R16, RZ, 0xfc, !PT ;  /* 0x000000100c0c7212 */ /* 0x000fe400078efcff */
[----:B------:R0:W-:Y:S04]  /*e830*/  STSM.16.M88.4 [R21], R8 ;  /* 0x0000000815007844 */ /* 0x0001e80000000200 */
[----:B------:R-:W1:Y:S01]  /*e840*/  LDSM.16.MT88.4 R4, [R4+UR41+0xf200] ;  /* 0x00f200290404783b */ /* 0x000e620008004200 */
[----:B0-----:R-:W-:Y:S01]  /*e850*/  VIADD R21, R0, 0x3000 ;  /* 0x0000300000157836 */ /* 0x001fe20000000000 */
[----:B-1----:R-:W-:-:S02]  /*e860*/  PRMT R10, R6, 0x6420, R7 ;  /* 0x00006420060a7816 */ /* 0x002fc40000000007 */
[----:B------:R-:W-:Y:S02]  /*e870*/  PRMT R11, R6, 0x7531, R7 ;  /* 0x00007531060b7816 */ /* 0x000fe40000000007 */
[----:B------:R-:W-:Y:S02]  /*e880*/  LOP3.LUT R6, R13, R17, RZ, 0xfc, !PT ;  /* 0x000000110d067212 */ /* 0x000fe400078efcff */
[C-C-:B------:R-:W-:Y:S02]  /*e890*/  PRMT R8, R4.reuse, 0x6420, R5.reuse ;  /* 0x0000642004087816 */ /* 0x140fe40000000005 */
[----:B------:R-:W-:Y:S01]  /*e8a0*/  PRMT R9, R4, 0x7531, R5 ;  /* 0x0000753104097816 */ /* 0x000fe20000000005 */
[----:B------:R-:W-:Y:S01]  /*e8b0*/  IMAD.IADD R14, R19, 0x1, R6 ;  /* 0x00000001130e7824 */ /* 0x000fe200078e0206 */
[-C--:B------:R-:W-:Y:S02]  /*e8c0*/  LOP3.LUT R5, R21, R16.reuse, RZ, 0xfc, !PT ;  /* 0x0000001015057212 */ /* 0x080fe400078efcff */
[----:B------:R-:W-:-:S02]  /*e8d0*/  LOP3.LUT R13, R13, R16, RZ, 0xfc, !PT ;  /* 0x000000100d0d7212 */ /* 0x000fc400078efcff */
[----:B------:R0:W-:Y:S04]  /*e8e0*/  STSM.16.M88.4 [R14], R8 ;  /* 0x000000080e007844 */ /* 0x0001e80000000200 */
[----:B------:R-:W1:Y:S01]  /*e8f0*/  LDSM.16.MT88.4 R4, [R5+UR41+0xf200] ;  /* 0x00f200290504783b */ /* 0x000e620008004200 */
[----:B0-----:R-:W-:-:S05]  /*e900*/  VIADD R14, R0, 0x5800 ;  /* 0x00005800000e7836 */ /* 0x001fca0000000000 */
[C---:B------:R-:W-:Y:S02]  /*e910*/  LOP3.LUT R24, R14.reuse, R16, RZ, 0xfc, !PT ;  /* 0x000000100e187212 */ /* 0x040fe400078efcff */
[----:B------:R-:W-:-:S05]  /*e920*/  LOP3.LUT R14, R14, R17, RZ, 0xfc, !PT ;  /* 0x000000110e0e7212 */ /* 0x000fca00078efcff */
[----:B------:R-:W-:Y:S01]  /*e930*/  IMAD.IADD R14, R19, 0x1, R14 ;  /* 0x00000001130e7824 */ /* 0x000fe200078e020e */
[C-C-:B-1----:R-:W-:Y:S02]  /*e940*/  PRMT R8, R4.reuse, 0x6420, R5.reuse ;  /* 0x0000642004087816 */ /* 0x142fe40000000005 */
[----:B------:R-:W-:Y:S02]  /*e950*/  PRMT R9, R4, 0x7531, R5 ;  /* 0x0000753104097816 */ /* 0x000fe40000000005 */
[----:B------:R-:W-:Y:S02]  /*e960*/  LOP3.LUT R4, R15, R17, RZ, 0xfc, !PT ;  /* 0x000000110f047212 */ /* 0x000fe400078efcff */
[C-C-:B------:R-:W-:Y:S02]  /*e970*/  PRMT R10, R6.reuse, 0x6420, R7.reuse ;  /* 0x00006420060a7816 */ /* 0x140fe40000000007 */
[----:B------:R-:W-:Y:S01]  /*e980*/  PRMT R11, R6, 0x7531, R7 ;  /* 0x00007531060b7816 */ /* 0x000fe20000000007 */
[----:B------:R-:W-:Y:S01]  /*e990*/  IMAD.IADD R23, R19, 0x1, R4 ;  /* 0x0000000113177824 */ /* 0x000fe200078e0204 */
[----:B------:R-:W-:-:S04]  /*e9a0*/  LOP3.LUT R15, R15, R16, RZ, 0xfc, !PT ;  /* 0x000000100f0f7212 */ /* 0x000fc800078efcff */
[----:B------:R0:W-:Y:S04]  /*e9b0*/  STSM.16.M88.4 [R23], R8 ;  /* 0x0000000817007844 */ /* 0x0001e80000000200 */
[----:B------:R-:W1:Y:S01]  /*e9c0*/  LDSM.16.MT88.4 R4, [R24+UR41+0xf200] ;  /* 0x00f200291804783b */ /* 0x000e620008004200 */
[----:B0-----:R-:W-:Y:S02]  /*e9d0*/  LOP3.LUT R23, R3, R16, RZ, 0xfc, !PT ;  /* 0x0000001003177212 */ /* 0x001fe400078efcff */
[C-C-:B-1----:R-:W-:Y:S02]  /*e9e0*/  PRMT R8, R4.reuse, 0x6420, R5.reuse ;  /* 0x0000642004087816 */ /* 0x142fe40000000005 */
[----:B------:R-:W-:Y:S02]  /*e9f0*/  PRMT R9, R4, 0x7531, R5 ;  /* 0x0000753104097816 */ /* 0x000fe40000000005 */
[----:B------:R-:W-:-:S02]  /*ea00*/  PRMT R10, R6, 0x6420, R7 ;  /* 0x00006420060a7816 */ /* 0x000fc40000000007 */
[----:B------:R-:W-:-:S05]  /*ea10*/  PRMT R11, R6, 0x7531, R7 ;  /* 0x00007531060b7816 */ /* 0x000fca0000000007 */
[----:B------:R-:W-:Y:S04]  /*ea20*/  STSM.16.M88.4 [R25], R8 ;  /* 0x0000000819007844 */ /* 0x000fe80000000200 */
[----:B------:R-:W0:Y:S02]  /*ea30*/  LDSM.16.MT88.4 R4, [R12+UR41+0xf200] ;  /* 0x00f200290c04783b */ /* 0x000e240008004200 */
[C-C-:B0-----:R-:W-:Y:S02]  /*ea40*/  PRMT R8, R4.reuse, 0x6420, R5.reuse ;  /* 0x0000642004087816 */ /* 0x141fe40000000005 */
[----:B------:R-:W-:Y:S02]  /*ea50*/  PRMT R9, R4, 0x7531, R5 ;  /* 0x0000753104097816 */ /* 0x000fe40000000005 */
[----:B------:R-:W-:-:S02]  /*ea60*/  LOP3.LUT R4, R21, R17, RZ, 0xfc, !PT ;  /* 0x0000001115047212 */ /* 0x000fc400078efcff */
        /* <DEDUP_REMOVED lines=8> */
[----:B------:R-:W-:Y:S01]  /*eaf0*/  LOP3.LUT R4, R3, R17, RZ, 0xfc, !PT ;  /* 0x0000001103047212 */ /* 0x000fe200078efcff */
[----:B------:R-:W-:Y:S01]  /*eb00*/  VIADD R3, R0, 0x6000 ;  /* 0x0000600000037836 */ /* 0x000fe20000000000 */
[----:B------:R-:W-:-:S02]  /*eb10*/  PRMT R10, R6, 0x6420, R7 ;  /* 0x00006420060a7816 */ /* 0x000fc40000000007 */
[----:B------:R-:W-:Y:S01]  /*eb20*/  PRMT R11, R6, 0x7531, R7 ;  /* 0x00007531060b7816 */ /* 0x000fe20000000007 */
[----:B------:R-:W-:Y:S01]  /*eb30*/  IMAD.IADD R12, R19, 0x1, R4 ;  /* 0x00000001130c7824 */ /* 0x000fe200078e0204 */
[----:B------:R-:W-:-:S04]  /*eb40*/  LOP3.LUT R24, R3, R16, RZ, 0xfc, !PT ;  /* 0x0000001003187212 */ /* 0x000fc800078efcff */
        /* <DEDUP_REMOVED lines=9> */
[----:B------:R-:W-:-:S04]  /*ebe0*/  LOP3.LUT R21, R21, R16, RZ, 0xfc, !PT ;  /* 0x0000001015157212 */ /* 0x000fc800078efcff */
[----:B------:R-:W-:Y:S04]  /*ebf0*/  STSM.16.M88.4 [R23], R8 ;  /* 0x0000000817007844 */ /* 0x000fe80000000200 */
[----:B------:R0:W1:Y:S02]  /*ec00*/  LDSM.16.MT88.4 R4, [R13+UR41+0xf200] ;  /* 0x00f200290d04783b */ /* 0x0000640008004200 */
[C---:B0-----:R-:W-:Y:S02]  /*ec10*/  VIADD R13, R0.reuse, 0x6800 ;  /* 0x00006800000d7836 */ /* 0x041fe40000000000 */
[----:B------:R-:W-:-:S03]  /*ec20*/  VIADD R0, R0, 0x7000 ;  /* 0x0000700000007836 */ /* 0x000fc60000000000 */
[-C--:B------:R-:W-:Y:S02]  /*ec30*/  LOP3.LUT R23, R13, R16.reuse, RZ, 0xfc, !PT ;  /* 0x000000100d177212 */ /* 0x080fe400078efcff */
[C-C-:B-1----:R-:W-:Y:S02]  /*ec40*/  PRMT R8, R4.reuse, 0x6420, R5.reuse ;  /* 0x0000642004087816 */ /* 0x142fe40000000005 */
[----:B------:R-:W-:Y:S02]  /*ec50*/  PRMT R9, R4, 0x7531, R5 ;  /* 0x0000753104097816 */ /* 0x000fe40000000005 */
[----:B------:R-:W-:Y:S02]  /*ec60*/  LOP3.LUT R4, R12, R17, RZ, 0xfc, !PT ;  /* 0x000000110c047212 */ /* 0x000fe400078efcff */
[C-C-:B------:R-:W-:Y:S02]  /*ec70*/  PRMT R10, R6.reuse, 0x6420, R7.reuse ;  /* 0x00006420060a7816 */ /* 0x140fe40000000007 */
[----:B------:R-:W-:Y:S01]  /*ec80*/  PRMT R11, R6, 0x7531, R7 ;  /* 0x00007531060b7816 */ /* 0x000fe20000000007 */
[----:B------:R-:W-:Y:S01]  /*ec90*/  IMAD.IADD R24, R19, 0x1, R4 ;  /* 0x0000000113187824 */ /* 0x000fe200078e0204 */
[----:B------:R-:W-:-:S04]  /*eca0*/  LOP3.LUT R12, R12, R16, RZ, 0xfc, !PT ;  /* 0x000000100c0c7212 */ /* 0x000fc800078efcff */
[----:B------:R-:W-:Y:S04]  /*ecb0*/  STSM.16.M88.4 [R24], R8 ;  /* 0x0000000818007844 */ /* 0x000fe80000000200 */
[----:B------:R-:W0:Y:S02]  /*ecc0*/  LDSM.16.MT88.4 R4, [R21+UR41+0xf200] ;  /* 0x00f200291504783b */ /* 0x000e240008004200 */
[C-C-:B0-----:R-:W-:Y:S02]  /*ecd0*/  PRMT R8, R4.reuse, 0x6420, R5.reuse ;  /* 0x0000642004087816 */ /* 0x141fe40000000005 */
[----:B------:R-:W-:Y:S02]  /*ece0*/  PRMT R9, R4, 0x7531, R5 ;  /* 0x0000753104097816 */ /* 0x000fe40000000005 */
[----:B------:R-:W-:-:S02]  /*ecf0*/  PRMT R10, R6, 0x6420, R7 ;  /* 0x00006420060a7816 */ /* 0x000fc40000000007 */
[----:B------:R-:W-:-:S05]  /*ed00*/  PRMT R11, R6, 0x7531, R7 ;  /* 0x00007531060b7816 */ /* 0x000fca0000000007 */
        /* <DEDUP_REMOVED lines=14> */
[----:B------:R-:W-:Y:S04]  /*edf0*/  STSM.16.M88.4 [R3], R8 ;  /* 0x0000000803007844 */ /* 0x000fe80000000200 */
[----:B------:R-:W0:Y:S02]  /*ee00*/  LDSM.16.MT88.4 R4, [R12+UR41+0xf200] ;  /* 0x00f200290c04783b */ /* 0x000e240008004200 */
[C-C-:B0-----:R-:W-:Y:S02]  /*ee10*/  PRMT R8, R4.reuse, 0x6420, R5.reuse ;  /* 0x0000642004087816 */ /* 0x141fe40000000005 */
[----:B------:R-:W-:Y:S02]  /*ee20*/  PRMT R9, R4, 0x7531, R5 ;  /* 0x0000753104097816 */ /* 0x000fe40000000005 */
[----:B------:R-:W-:-:S02]  /*ee30*/  LOP3.LUT R4, R13, R17, RZ, 0xfc, !PT ;  /* 0x000000110d047212 */ /* 0x000fc400078efcff */
[C-C-:B------:R-:W-:Y:S02]  /*ee40*/  PRMT R10, R6.reuse, 0x6420, R7.reuse ;  /* 0x00006420060a7816 */ /* 0x140fe40000000007 */
[----:B------:R-:W-:Y:S01]  /*ee50*/  PRMT R11, R6, 0x7531, R7 ;  /* 0x00007531060b7816 */ /* 0x000fe20000000007 */
[C---:B------:R-:W-:Y:S01]  /*ee60*/  IMAD.IADD R13, R19.reuse, 0x1, R4 ;  /* 0x00000001130d7824 */ /* 0x040fe200078e0204 */
[C---:B------:R-:W-:Y:S02]  /*ee70*/  LOP3.LUT R4, R0.reuse, R16, RZ, 0xfc, !PT ;  /* 0x0000001000047212 */ /* 0x040fe400078efcff */
[----:B------:R-:W-:Y:S02]  /*ee80*/  LOP3.LUT R0, R0, R17, RZ, 0xfc, !PT ;  /* 0x0000001100007212 */ /* 0x000fe400078efcff */
[----:B------:R-:W-:Y:S03]  /*ee90*/  STSM.16.M88.4 [R13], R8 ;  /* 0x000000080d007844 */ /* 0x000fe60000000200 */
[----:B------:R-:W-:Y:S01]  /*eea0*/  IMAD.IADD R0, R19, 0x1, R0 ;  /* 0x0000000113007824 */ /* 0x000fe200078e0200 */
[----:B------:R-:W0:Y:S02]  /*eeb0*/  LDSM.16.MT88.4 R4, [R4+UR41+0xf200] ;  /* 0x00f200290404783b */ /* 0x000e240008004200 */
[----:B0-----:R-:W-:-:S02]  /*eec0*/  PRMT R8, R4, 0x6420, R5 ;  /* 0x0000642004087816 */ /* 0x001fc40000000005 */
[----:B------:R-:W-:Y:S02]  /*eed0*/  PRMT R9, R4, 0x7531, R5 ;  /* 0x0000753104097816 */ /* 0x000fe40000000005 */
[C-C-:B------:R-:W-:Y:S02]  /*eee0*/  PRMT R10, R6.reuse, 0x6420, R7.reuse ;  /* 0x00006420060a7816 */ /* 0x140fe40000000007 */
[----:B------:R-:W-:-:S05]  /*eef0*/  PRMT R11, R6, 0x7531, R7 ;  /* 0x00007531060b7816 */ /* 0x000fca0000000007 */
[----:B------:R0:W-:Y:S01]  /*ef00*/  STSM.16.M88.4 [R0], R8 ;  /* 0x0000000800007844 */ /* 0x0001e20000000200 */
        /* <DEDUP_REMOVED lines=8> */
.L_x_3712:
[----:B-1----:R1:W-:Y:S01]  /*ef90*/  SYNCS.ARRIVE.TRANS64.A1T0 RZ, [R2+URZ+0x33450], RZ ;  /* 0x033450ff02ff79a7 */ /* 0x0023e2000810003f */
[----:B------:R-:W-:Y:S06]  /*efa0*/  BAR.SYNC.DEFER_BLOCKING 0x2, 0x80 ;  /* 0x0082000000007b1d */ /* 0x000fec0000010000 */
[----:B------:R-:W-:Y:S05]  /*efb0*/  @!P0 BRA `(.L_x_3713) ;  /* 0x0000000000048947 */ /* 0x000fea0003800000 */
[----:B------:R-:W-:Y:S01]  /*efc0*/  BPT.TRAP 0x1 ;  /* 0x000000040000795c */ /* 0x000fe20000300000 */
.L_x_3713:
[----:B-1----:R-:W-:Y:S02]  /*efd0*/  VIADD R2, R2, 0x33480 ;  /* 0x0003348002027836 */ /* 0x002fe40000000000 */
[----:B------:R-:W-:Y:S02]  /*efe0*/  IMAD.U32 R3, RZ, RZ, UR45 ;  /* 0x0000002dff037e24 */ /* 0x000fe4000f8e00ff */
[----:B------:R-:W-:Y:S02]  /*eff0*/  IMAD.MOV.U32 R24, RZ, RZ, R33 ;  /* 0x000000ffff187224 */ /* 0x000fe400078e0021 */
[----:B------:R-:W-:Y:S01]  /*f000*/  IMAD.MOV.U32 R23, RZ, RZ, R30 ;  /* 0x000000ffff177224 */ /* 0x000fe200078e001e */
[----:B------:R-:W-:-:S04]  /*f010*/  PRMT R2, R3, 0x654, R2 ;  /* 0x0000065403027816 */ /* 0x000fc80000000002 */
[----:B------:R1:W-:Y:S01]  /*f020*/  SYNCS.ARRIVE.TRANS64.RED.A1T0 RZ, [R2+URZ], RZ ;  /* 0x000000ff02ff79a7 */ /* 0x0003e2000810043f */
[----:B------:R-:W-:Y:S05]  /*f030*/  @P2 BRA `(.L_x_3714) ;  /* 0xffffffe400282947 */ /* 0x000fea000383ffff */
.L_x_3694:
[----:B0-----:R-:W-:-:S05]  /*f040*/  IMAD.U32 R0, RZ, RZ, UR47 ;  /* 0x0000002fff007e24 */ /* 0x001fca000f8e00ff */
[----:B------:R-:W-:-:S13]  /*f050*/  ISETP.NE.AND P0, PT, R0, 0x3, PT ;  /* 0x000000030000780c */ /* 0x000fda0003f05270 */
[----:B------:R-:W-:Y:S05]  /*f060*/  @!P0 BRA `(.L_x_3715) ;  /* 0x0000000000048947 */ /* 0x000fea0003800000 */
[----:B------:R-:W-:Y:S01]  /*f070*/  BPT.TRAP 0x1 ;  /* 0x000000040000795c */ /* 0x000fe20000300000 */
.L_x_3715:
[----:B------:R-:W-:Y:S01]  /*f080*/  LOP3.LUT R3, R33, 0x1, RZ, 0x3c, !PT ;  /* 0x0000000121037812 */ /* 0x000fe200078e3cff */
[----:B------:R-:W-:Y:S01]  /*f090*/  BSSY B0, `(.L_x_3716) ;  /* 0x0000005000007945 */ /* 0x000fe20003800000 */
[----:B-1----:R-:W-:Y:S02]  /*f0a0*/  LEA R2, R30, UR41, 0x3 ;  /* 0x000000291e027c11 */ /* 0x002fe4000f8e18ff */
[----:B------:R-:W-:-:S04]  /*f0b0*/  SHF.L.U32 R3, R3, 0x1f, RZ ;  /* 0x0000001f03037819 */ /* 0x000fc800000006ff */
[----:B------:R-:W0:Y:S02]  /*f0c0*/  SYNCS.PHASECHK.TRANS64.TRYWAIT P1, [R2+URZ+0x33470], R3 ;  /* 0x03347003020075a7 */ /* 0x000e24000802017f */
[----:B0-----:R-:W-:Y:S05]  /*f0d0*/  @!P1 BRA `(.L_x_3717) ;  /* 0x00000030007c9947 */ /* 0x001fea0003800000 */
.L_x_3804:
[----:B------:R-:W-:Y:S05]  /*f0e0*/  BSYNC B0 ;  /* 0x0000000000007941 */ /* 0x000fea0003800000 */
.L_x_3716:
[----:B------:R-:W-:-:S05]  /*f0f0*/  IMAD.U32 R0, RZ, RZ, UR46 ;  /* 0x0000002eff007e24 */ /* 0x000fca000f8e00ff */
[----:B------:R-:W-:-:S13]  /*f100*/  ISETP.NE.AND P1, PT, R0, 0x3, PT ;  /* 0x000000030000780c */ /* 0x000fda0003f25270 */
[----:B------:R-:W-:Y:S05]  /*f110*/  @!P1 BRA `(.L_x_3718) ;  /* 0x0000000000049947 */ /* 0x000fea0003800000 */
[----:B------:R-:W-:Y:S01]  /*f120*/  BPT.TRAP 0x1 ;  /* 0x000000040000795c */ /* 0x000fe20000300000 */
.L_x_3718:
[----:B------:R-:W-:Y:S01]  /*f130*/  SHF.L.U32 R5, R33, 0x1f, RZ ;  /* 0x0000001f21057819 */ /* 0x000fe200000006ff */
[----:B------:R-:W-:-:S03]  /*f140*/  IMAD R0, R30, 0x7800, RZ ;  /* 0x000078001e007824 */ /* 0x000fc600078e02ff */
[----:B------:R-:W1:Y:S02]  /*f150*/  SYNCS.PHASECHK.TRANS64.TRYWAIT P1, [R2+URZ+0x33460], R5 ;  /* 0x03346005020075a7 */ /* 0x000e64000802017f */
[----:B0-----:R-:W-:Y:S01]  /*f160*/  LOP3.LUT R3, R0, R16, RZ, 0xfc, !PT ;  /* 0x0000001000037212 */ /* 0x001fe200078efcff */
[----:B-1----:R-:W-:Y:S06]  /*f170*/  @!P1 BRA `(.L_x_3719) ;  /* 0x0000003000689947 */ /* 0x002fec0003800000 */
.L_x_3805:
[----:B------:R-:W-:Y:S05]  /*f180*/  WARPSYNC.ALL ;  /* 0x0000000000007948 */ /* 0x000fea0003800000 */
[----:B0-----:R0:W1:Y:S01]  /*f190*/  LDSM.16.MT88.4 R4, [R3+UR41+0xf200] ;  /* 0x00f200290304783b */ /* 0x0010620008004200 */
[C---:B------:R-:W-:Y:S02]  /*f1a0*/  VIADD R13, R0.reuse, 0x2800 ;  /* 0x00002800000d7836 */ /* 0x040fe40000000000 */
[C---:B------:R-:W-:Y:S02]  /*f1b0*/  VIADD R12, R0.reuse, 0x800 ;  /* 0x00000800000c7836 */ /* 0x040fe40000000000 */
[----:B------:R-:W-:-:S02]  /*f1c0*/  VIADD R21, R0, 0x5000 ;  /* 0x0000500000157836 */ /* 0x000fc40000000000 */
[----:B------:R-:W-:Y:S02]  /*f1d0*/  IMAD.U32 R24, RZ, RZ, UR46 ;  /* 0x0000002eff187e24 */ /* 0x000fe4000f8e00ff */
[----:B0-----:R-:W-:-:S03]  /*f1e0*/  VIADD R3, R0, 0x1000 ;  /* 0x0000100000037836 */ /* 0x001fc60000000000 */
[----:B------:R-:W-:Y:S02]  /*f1f0*/  ISETP.NE.AND P1, PT, R24, 0x3, PT ;  /* 0x000000031800780c */ /* 0x000fe40003f25270 */
        /* <DEDUP_REMOVED lines=12> */
[----:B------:R-:W-:-:S02]  /*f2c0*/  LOP3.LUT R6, R12, R17, RZ, 0xfc, !PT ;  /* 0x000000110c067212 */ /* 0x000fc400078efcff */
[C-C-:B------:R-:W-:Y:S02]  /*f2d0*/  PRMT R8, R4.reuse, 0x6420, R5.reuse ;  /* 0x0000642004087816 */ /* 0x140fe40000000005 */
[----:B------:R-:W-:Y:S01]  /*f2e0*/  PRMT R9, R4, 0x7531, R5 ;  /* 0x0000753104097816 */ /* 0x000fe20000000005 */
[----:B------:R-:W-:-:S05]  /*f2f0*/  IMAD.IADD R15, R19, 0x1, R6 ;  /* 0x00000001130f7824 */ /* 0x000fca00078e0206 */
[----:B------:R-:W-:Y:S04]  /*f300*/  STSM.16.M88.4 [R15], R8 ;  /* 0x000000080f007844 */ /* 0x000fe80000000200 */
[----:B------:R0:W1:Y:S02]  /*f310*/  LDSM.16.MT88.4 R4, [R14+UR41+0xf200] ;  /* 0x00f200290e04783b */ /* 0x0000640008004200 */
        /* <DEDUP_REMOVED lines=8> */
[C---:B------:R-:W-:Y:S01]  /*f3a0*/  VIADD R12, R0.reuse, 0x3000 ;  /* 0x00003000000c7836 */ /* 0x040fe20000000000 */
[----:B------:R-:W-:Y:S02]  /*f3b0*/  LOP3.LUT R3, R3, R16, RZ, 0xfc, !PT ;  /* 0x0000001003037212 */ /* 0x000fe400078efcff */
[----:B------:R0:W-:Y:S04]  /*f3c0*/  STSM.16.M88.4 [R20], R8 ;  /* 0x0000000814007844 */ /* 0x0001e80000000200 */
[----:B------:R-:W1:Y:S01]  /*f3d0*/  LDSM.16.MT88.4 R4, [R4+UR41+0xf200] ;  /* 0x00f200290404783b */ /* 0x000e620008004200 */
[----:B0-----:R-:W-:Y:S01]  /*f3e0*/  VIADD R20, R0, 0x2000 ;  /* 0x0000200000147836 */ /* 0x001fe20000000000 */
[----:B-1----:R-:W-:-:S02]  /*f3f0*/  PRMT R10, R6, 0x6420, R7 ;  /* 0x00006420060a7816 */ /* 0x002fc40000000007 */
[----:B------:R-:W-:Y:S02]  /*f400*/  PRMT R11, R6, 0x7531, R7 ;  /* 0x00007531060b7816 */ /* 0x000fe40000000007 */
[-C--:B------:R-:W-:Y:S02]  /*f410*/  LOP3.LUT R6, R14, R17.reuse, RZ, 0xfc, !PT ;  /* 0x000000110e067212 */ /* 0x080fe400078efcff */
[C-C-:B------:R-:W-:Y:S02]  /*f420*/  PRMT R8, R4.reuse, 0x6420, R5.reuse ;  /* 0x0000642004087816 */ /* 0x140fe40000000005 */
[----:B------:R-:W-:Y:S01]  /*f430*/  PRMT R9, R4, 0x7531, R5 ;  /* 0x0000753104097816 */ /* 0x000fe20000000005 */
[----:B------:R-:W-:Y:S01]  /*f440*/  IMAD.IADD R15, R19, 0x1, R6 ;  /* 0x00000001130f7824 */ /* 0x000fe200078e0206 */
[C---:B------:R-:W-:Y:S02]  /*f450*/  LOP3.LUT R5, R12.reuse, R16, RZ, 0xfc, !PT ;  /* 0x000000100c057212 */ /* 0x040fe400078efcff */
[----:B------:R-:W-:-:S02]  /*f460*/  LOP3.LUT R12, R12, R17, RZ, 0xfc, !PT ;  /* 0x000000110c0c7212 */ /* 0x000fc400078efcff */
[----:B------:R0:W-:Y:S01]  /*f470*/  STSM.16.M88.4 [R15], R8 ;  /* 0x000000080f007844 */ /* 0x0001e20000000200 */
[----:B------:R-:W-:Y:S02]  /*f480*/  LOP3.LUT R14, R14, R16, RZ, 0xfc, !PT ;  /* 0x000000100e0e7212 */ /* 0x000fe400078efcff */
[----:B------:R-:W-:Y:S01]  /*f490*/  IMAD.IADD R12, R19, 0x1, R12 ;  /* 0x00000001130c7824 */ /* 0x000fe200078e020c */
[----:B------:R-:W1:Y:S01]  /*f4a0*/  LDSM.16.MT88.4 R4, [R5+UR41+0xf200] ;  /* 0x00f200290504783b */ /* 0x000e620008004200 */
[----:B0-----:R-:W-:-:S05]  /*f4b0*/  VIADD R15, R0, 0x5800 ;  /* 0x00005800000f7836 */ /* 0x001fca0000000000 */
        /* <DEDUP_REMOVED lines=9> */
[----:B------:R1:W2:Y:S01]  /*f550*/  LDSM.16.MT88.4 R4, [R23+UR41+0xf200] ;  /* 0x00f200291704783b */ /* 0x0002a20008004200 */
[----:B0-----:R-:W-:-:S05]  /*f560*/  VIADD R22, R0, 0x3800 ;  /* 0x0000380000167836 */ /* 0x001fca0000000000 */
[C---:B-1----:R-:W-:Y:S02]  /*f570*/  LOP3.LUT R23, R22.reuse, R16, RZ, 0xfc, !PT ;  /* 0x0000001016177212 */ /* 0x042fe400078efcff */
[----:B------:R-:W-:-:S05]  /*f580*/  LOP3.LUT R22, R22, R17, RZ, 0xfc, !PT ;  /* 0x0000001116167212 */ /* 0x000fca00078efcff */
[----:B------:R-:W-:Y:S01]  /*f590*/  IMAD.IADD R22, R19, 0x1, R22 ;  /* 0x0000000113167824 */ /* 0x000fe200078e0216 */
[C-C-:B--2---:R-:W-:Y:S02]  /*f5a0*/  PRMT R8, R4.reuse, 0x6420, R5.reuse ;  /* 0x0000642004087816 */ /* 0x144fe40000000005 */
[----:B------:R-:W-:Y:S02]  /*f5b0*/  PRMT R9, R4, 0x7531, R5 ;  /* 0x0000753104097816 */ /* 0x000fe40000000005 */
[----:B------:R-:W-:Y:S02]  /*f5c0*/  LOP3.LUT R4, R13, R17, RZ, 0xfc, !PT ;  /* 0x000000110d047212 */ /* 0x000fe400078efcff */
[C-C-:B------:R-:W-:Y:S02]  /*f5d0*/  PRMT R10, R6.reuse, 0x6420, R7.reuse ;  /* 0x00006420060a7816 */ /* 0x140fe40000000007 */
[----:B------:R-:W-:Y:S01]  /*f5e0*/  PRMT R11, R6, 0x7531, R7 ;  /* 0x00007531060b7816 */ /* 0x000fe20000000007 */
[----:B------:R-:W-:-:S05]  /*f5f0*/  IMAD.IADD R13, R19, 0x1, R4 ;  /* 0x00000001130d7824 */ /* 0x000fca00078e0204 */
[----:B------:R0:W-:Y:S04]  /*f600*/  STSM.16.M88.4 [R13], R8 ;  /* 0x000000080d007844 */ /* 0x0001e80000000200 */
[----:B------:R1:W2:Y:S01]  /*f610*/  LDSM.16.MT88.4 R4, [R3+UR41+0xf200] ;  /* 0x00f200290304783b */ /* 0x0002a20008004200 */
[----:B0-----:R-:W-:-:S05]  /*f620*/  VIADD R13, R0, 0x6000 ;  /* 0x00006000000d7836 */ /* 0x001fca0000000000 */
[----:B-1----:R-:W-:Y:S02]  /*f630*/  LOP3.LUT R3, R13, R16, RZ, 0xfc, !PT ;  /* 0x000000100d037212 */ /* 0x002fe400078efcff */
[C-C-:B--2---:R-:W-:Y:S02]  /*f640*/  PRMT R8, R4.reuse, 0x6420, R5.reuse ;  /* 0x0000642004087816 */ /* 0x144fe40000000005 */
[----:B------:R-:W-:Y:S02]  /*f650*/  PRMT R9, R4, 0x7531, R5 ;  /* 0x0000753104097816 */ /* 0x000fe40000000005 */
[C-C-:B------:R-:W-:Y:S02]  /*f660*/  PRMT R10, R6.reuse, 0x6420, R7.reuse ;  /* 0x00006420060a7816 */ /* 0x140fe40000000007 */
[----:B------:R-:W-:-:S05]  /*f670*/  PRMT R11, R6, 0x7531, R7 ;  /* 0x00007531060b7816 */ /* 0x000fca0000000007 */
[----:B------:R0:W-:Y:S04]  /*f680*/  STSM.16.M88.4 [R12], R8 ;  /* 0x000000080c007844 */ /* 0x0001e80000000200 */
[----:B------:R-:W1:Y:S01]  /*f690*/  LDSM.16.MT88.4 R4, [R23+UR41+0xf200] ;  /* 0x00f200291704783b */ /* 0x000e620008004200 */
[----:B0-----:R-:W-:Y:S01]  /*f6a0*/  VIADD R12, R0, 0x4000 ;  /* 0x00004000000c7836 */ /* 0x001fe20000000000 */
[C-C-:B-1----:R-:W-:Y:S02]  /*f6b0*/  PRMT R8, R4.reuse, 0x6420, R5.reuse ;  /* 0x0000642004087816 */ /* 0x142fe40000000005 */
[----:B------:R-:W-:Y:S02]  /*f6c0*/  PRMT R9, R4, 0x7531, R5 ;  /* 0x0000753104097816 */ /* 0x000fe40000000005 */
[----:B------:R-:W-:-:S02]  /*f6d0*/  PRMT R10, R6, 0x6420, R7 ;  /* 0x00006420060a7816 */ /* 0x000fc40000000007 */
[----:B------:R-:W-:-:S05]  /*f6e0*/  PRMT R11, R6, 0x7531, R7 ;  /* 0x00007531060b7816 */ /* 0x000fca0000000007 */
        /* <DEDUP_REMOVED lines=8> */
[----:B------:R-:W-:-:S05]  /*f770*/  IMAD.IADD R23, R19, 0x1, R4 ;  /* 0x0000000113177824 */ /* 0x000fca00078e0204 */
[----:B------:R0:W-:Y:S04]  /*f780*/  STSM.16.M88.4 [R23], R8 ;  /* 0x0000000817007844 */ /* 0x0001e80000000200 */
[----:B------:R-:W1:Y:S01]  /*f790*/  LDSM.16.MT88.4 R4, [R14+UR41+0xf200] ;  /* 0x00f200290e04783b */ /* 0x000e620008004200 */
[----:B0-----:R-:W-:Y:S01]  /*f7a0*/  LOP3.LUT R23, R12, R16, RZ, 0xfc, !PT ;  /* 0x000000100c177212 */ /* 0x001fe200078efcff */
[C---:B------:R-:W-:Y:S02]  /*f7b0*/  VIADD R12, R0.reuse, 0x6800 ;  /* 0x00006800000c7836 */ /* 0x040fe40000000000 */
[----:B------:R-:W-:Y:S01]  /*f7c0*/  VIADD R0, R0, 0x7000 ;  /* 0x0000700000007836 */ /* 0x000fe20000000000 */
[C-C-:B-1----:R-:W-:Y:S02]  /*f7d0*/  PRMT R8, R4.reuse, 0x6420, R5.reuse ;  /* 0x0000642004087816 */ /* 0x142fe40000000005 */
[----:B------:R-:W-:-:S02]  /*f7e0*/  PRMT R9, R4, 0x7531, R5 ;  /* 0x0000753104097816 */ /* 0x000fc40000000005 */
        /* <DEDUP_REMOVED lines=20> */
[----:B------:R-:W-:Y:S02]  /*f930*/  LOP3.LUT R4, R15, R17, RZ, 0xfc, !PT ;  /* 0x000000110f047212 */ /* 0x000fe400078efcff */
        /* <DEDUP_REMOVED lines=15> */
[----:B------:R-:W-:-:S02]  /*fa30*/  PRMT R10, R6, 0x6420, R7 ;  /* 0x00006420060a7816 */ /* 0x000fc40000000007 */
[----:B------:R-:W-:Y:S02]  /*fa40*/  PRMT R11, R6, 0x7531, R7 ;  /* 0x00007531060b7816 */ /* 0x000fe40000000007 */
[C---:B------:R-:W-:Y:S02]  /*fa50*/  LOP3.LUT R4, R0.reuse, R16, RZ, 0xfc, !PT ;  /* 0x0000001000047212 */ /* 0x040fe400078efcff */
[----:B------:R-:W-:Y:S01]  /*fa60*/  LOP3.LUT R0, R0, R17, RZ, 0xfc, !PT ;  /* 0x0000001100007212 */ /* 0x000fe200078efcff */
[----:B------:R-:W-:Y:S04]  /*fa70*/  STSM.16.M88.4 [R12], R8 ;  /* 0x000000080c007844 */ /* 0x000fe80000000200 */
[----:B------:R-:W0:Y:S01]  /*fa80*/  LDSM.16.MT88.4 R4, [R4+UR41+0xf200] ;  /* 0x00f200290404783b */ /* 0x000e220008004200 */
[----:B------:R-:W-:Y:S01]  /*fa90*/  IMAD.IADD R0, R19, 0x1, R0 ;  /* 0x0000000113007824 */ /* 0x000fe200078e0200 */
        /* <DEDUP_REMOVED lines=13> */
.L_x_3720:
[----:B-1----:R1:W-:Y:S01]  /*fb70*/  SYNCS.ARRIVE.TRANS64.A1T0 RZ, [R2+URZ+0x33450], RZ ;  /* 0x033450ff02ff79a7 */ /* 0x0023e2000810003f */
[----:B------:R-:W-:Y:S06]  /*fb80*/  BAR.SYNC.DEFER_BLOCKING 0x2, 0x80 ;  /* 0x0082000000007b1d */ /* 0x000fec0000010000 */
[----:B------:R-:W-:Y:S05]  /*fb90*/  @!P0 BRA `(.L_x_3721) ;  /* 0x0000000000048947 */ /* 0x000fea0003800000 */
[----:B------:R-:W-:Y:S01]  /*fba0*/  BPT.TRAP 0x1 ;  /* 0x000000040000795c */ /* 0x000fe20000300000 */
.L_x_3721:
        /* <DEDUP_REMOVED lines=8> */
[----:B0-----:R-:W-:Y:S02]  /*fc30*/  SEL R0, RZ, 0x1, P0 ;  /* 0x00000001ff007807 */ /* 0x001fe40000000000 */
[----:B------:R-:W-:Y:S02]  /*fc40*/  PRMT R2, R3, 0x654, R2 ;  /* 0x0000065403027816 */ /* 0x000fe40000000002 */
[----:B------:R-:W-:Y:S02]  /*fc50*/  LOP3.LUT R33, R33, R0, RZ, 0x3c, !PT ;  /* 0x0000000021217212 */ /* 0x000fe400078e3cff */
[----:B------:R0:W-:Y:S01]  /*fc60*/  SYNCS.ARRIVE.TRANS64.RED.A1T0 RZ, [R2+URZ], RZ ;  /* 0x000000ff02ff79a7 */ /* 0x0001e2000810043f */
[----:B--2---:R-:W-:-:S13]  /*fc70*/  ISETP.LE.AND P0, PT, R4, UR38, PT ;  /* 0x0000002604007c0c */ /* 0x004fda000bf03270 */
[----:B0-----:R-:W-:Y:S05]  /*fc80*/  @!P0 BRA `(.L_x_3722) ;  /* 0xffffffb400808947 */ /* 0x001fea000383ffff */
[----:B------:R-:W-:-:S12]  /*fc90*/  ULOP3.LUT UR37, UR37, 0x1, URZ, 0xc, !UPT ;  /* 0x0000000125257892 */ /* 0x000fd8000f8e0c3f */
.L_x_3670:
[----:B------:R-:W0:Y:S01]  /*fca0*/  S2R R3, SR_CgaCtaId ;  /* 0x0000000000037919 */ /* 0x000e220000008800 */
[----:B------:R-:W-:Y:S01]  /*fcb0*/  MOV R0, 0x400 ;  /* 0x0000040000007802 */ /* 0x000fe20000000f00 */
[----:B------:R-:W-:-:S03]  /*fcc0*/  IMAD.U32 R2, RZ, RZ, UR37 ;  /* 0x00000025ff027e24 */ /* 0x000fc6000f8e00ff */
[----:B0-----:R-:W-:Y:S02]  /*fcd0*/  LEA R5, R3, R0, 0x18 ;  /* 0x0000000003057211 */ /* 0x001fe400078ec0ff */
[----:B------:R-:W-:-:S04]  /*fce0*/  SHF.L.U32 R0, R2, 0x1f, RZ ;  /* 0x0000001f02007819 */ /* 0x000fc800000006ff */
[----:B------:R-:W0:Y:S02]  /*fcf0*/  SYNCS.PHASECHK.TRANS64.TRYWAIT P0, [R5+URZ+0x33420], R0 ;  /* 0x03342000050075a7 */ /* 0x000e24000800017f */
[----:B0-----:R-:W-:Y:S05]  /*fd00*/  @!P0 BRA `(.L_x_3723) ;  /* 0x0000002400988947 */ /* 0x001fea0003800000 */
.L_x_3806:
        /* <DEDUP_REMOVED lines=14> */
.L_x_3726:
[C---:B------:R-:W-:Y:S01]  /*fdf0*/  IMAD R3, R30.reuse, 0x8, R5 ;  /* 0x000000081e037824 */ /* 0x040fe200078e0205 */
[----:B------:R-:W-:Y:S01]  /*fe00*/  SHF.L.U32 R2, R33, 0x1f, RZ ;  /* 0x0000001f21027819 */ /* 0x000fe200000006ff */
[----:B------:R-:W-:-:S03]  /*fe10*/  VIADD R30, R30, 0x1 ;  /* 0x000000011e1e7836 */ /* 0x000fc60000000000 */
[----:B------:R-:W0:Y:S02]  /*fe20*/  SYNCS.PHASECHK.TRANS64.TRYWAIT P1, [R3+URZ+0x33440], R2 ;  /* 0x03344002030075a7 */ /* 0x000e24000802017f */
[----:B------:R-:W-:-:S04]  /*fe30*/  ISETP.NE.AND P2, PT, R30, 0x2, PT ;  /* 0x000000021e00780c */ /* 0x000fc80003f45270 */
[----:B------:R-:W-:Y:S01]  /*fe40*/  SEL R0, RZ, 0x1, P2 ;  /* 0x00000001ff007807 */ /* 0x000fe20001000000 */
[----:B0-----:R-:W-:Y:S08]  /*fe50*/  @!P1 BRA `(.L_x_3727) ;  /* 0x0000002400589947 */ /* 0x001ff00003800000 */
.L_x_3807:
[----:B------:R-:W-:Y:S02]  /*fe60*/  SEL R30, R30, RZ, P2 ;  /* 0x000000ff1e1e7207 */ /* 0x000fe40001000000 */
[----:B------:R-:W-:Y:S01]  /*fe70*/  LOP3.LUT R0, R33, R0, RZ, 0x3c, !PT ;  /* 0x0000000021007212 */ /* 0x000fe200078e3cff */
[----:B------:R-:W-:Y:S06]  /*fe80*/  @!P0 BRA `(.L_x_3728) ;  /* 0x0000000000048947 */ /* 0x000fec0003800000 */
[----:B------:R-:W-:Y:S01]  /*fe90*/  BPT.TRAP 0x1 ;  /* 0x000000040000795c */ /* 0x000fe20000300000 */
.L_x_3728:
[----:B------:R-:W-:Y:S01]  /*fea0*/  IMAD R5, R30, 0x8, R5 ;  /* 0x000000081e057824 */ /* 0x000fe200078e0205 */
[----:B------:R-:W-:-:S04]  /*feb0*/  SHF.L.U32 R0, R0, 0x1f, RZ ;  /* 0x0000001f00007819 */ /* 0x000fc800000006ff */
[----:B------:R-:W1:Y:S02]  /*fec0*/  SYNCS.PHASECHK.TRANS64.TRYWAIT P1, [R5+URZ+0x33440], R0 ;  /* 0x03344000050075a7 */ /* 0x000e64000802017f */
[----:B-1----:R-:W-:Y:S05]  /*fed0*/  @!P1 BRA `(.L_x_3729) ;  /* 0x00000024004c9947 */ /* 0x002fea0003800000 */
.L_x_3808:
[----:B------:R-:W-:Y:S05]  /*fee0*/  @!P0 BRA `(.L_x_3730) ;  /* 0x0000000000048947 */ /* 0x000fea0003800000 */
[----:B------:R-:W-:Y:S01]  /*fef0*/  BPT.TRAP 0x1 ;  /* 0x000000040000795c */ /* 0x000fe20000300000 */
.L_x_3730:
[----:B------:R-:W2:Y:S02]  /*ff00*/  SYNCS.PHASECHK.TRANS64.TRYWAIT P1, [R3+URZ+0x33460], R2 ;  /* 0x03346002030075a7 */ /* 0x000ea4000802017f */
[----:B--2---:R-:W-:Y:S05]  /*ff10*/  @!P1 BRA `(.L_x_3731) ;  /* 0x0000002400509947 */ /* 0x004fea0003800000 */
.L_x_3809:
[----:B------:R-:W-:Y:S05]  /*ff20*/  @!P0 BRA `(.L_x_3732) ;  /* 0x0000000000048947 */ /* 0x000fea0003800000 */
[----:B------:R-:W-:Y:S01]  /*ff30*/  BPT.TRAP 0x1 ;  /* 0x000000040000795c */ /* 0x000fe20000300000 */
.L_x_3732:
[----:B------:R-:W3:Y:S02]  /*ff40*/  SYNCS.PHASECHK.TRANS64.TRYWAIT P1, [R5+URZ+0x33460], R0 ;  /* 0x03346000050075a7 */ /* 0x000ee4000802017f */
[----:B---3--:R-:W-:Y:S05]  /*ff50*/  @!P1 BRA `(.L_x_3733) ;  /* 0x0000002400549947 */ /* 0x008fea0003800000 */
.L_x_3810:
[----:B------:R-:W-:Y:S05]  /*ff60*/  @!P0 BRA `(.L_x_3734) ;  /* 0x0000000000048947 */ /* 0x000fea0003800000 */
[----:B------:R-:W-:Y:S01]  /*ff70*/  BPT.TRAP 0x1 ;  /* 0x000000040000795c */ /* 0x000fe20000300000 */
.L_x_3734:
[----:B------:R-:W4:Y:S02]  /*ff80*/  SYNCS.PHASECHK.TRANS64.TRYWAIT P1, [R3+URZ+0x33480], R2 ;  /* 0x03348002030075a7 */ /* 0x000f24000802017f */
[----:B----4-:R-:W-:Y:S05]  /*ff90*/  @!P1 BRA `(.L_x_3735) ;  /* 0x0000002400589947 */ /* 0x010fea0003800000 */
.L_x_3811:
[----:B------:R-:W-:Y:S05]  /*ffa0*/  @!P0 BRA `(.L_x_3736) ;  /* 0x0000000000048947 */ /* 0x000fea0003800000 */
[----:B------:R-:W-:Y:S01]  /*ffb0*/  BPT.TRAP 0x1 ;  /* 0x000000040000795c */ /* 0x000fe20000300000 */
.L_x_3736:
[----:B------:R0:W0:Y:S02]  /*ffc0*/  SYNCS.PHASECHK.TRANS64.TRYWAIT P0, [R5+URZ+0x33480], R0 ;  /* 0x03348000050075a7 */ /* 0x000024000800017f */
[----:B0-----:R-:W-:Y:S05]  /*ffd0*/  @!P0 NANOSLEEP.SYNCS 0x989680 ;  /* 0x009896800000895d */ /* 0x001fea0003900000 */
[----:B------:R-:W0:Y:S02]  /*ffe0*/  @!P0 SYNCS.PHASECHK.TRANS64 P0, [R5+URZ+0x33480], R0 ;  /* 0x03348000050085a7 */ /* 0x000e24000800007f */
[----:B0-----:R-:W-:Y:S05]  /*fff0*/  @!P0 BRA `(.L_x_3736) ;  /* 0xfffffffc00f08947 */ /* 0x001fea000383ffff */
.L_x_3725:
[----:B------:R-:W-:Y:S05]  /*10000*/  BSYNC B0 ;  /* 0x0000000000007941 */ /* 0x000fea0003800000 */
.L_x_3724:
[----:B------:R-:W-:Y:S05]  /*10010*/  EXIT ;  /* 0x000000000000794d */ /* 0x000fea0003800000 */
.L_x_3638:
[----:B0-----:R-:W-:-:S04]  /*10020*/  IMAD.U32 R3, RZ, RZ, UR39 ;  /* 0x00000027ff037e24 */ /* 0x001fc8000f8e00ff */
[----:B------:R0:W1:Y:S03]  /*10030*/  SYNCS.PHASECHK.TRANS64.TRYWAIT P1, [R3+URZ+0x33400], R0 ;  /* 0x03340000030075a7 */ /* 0x000066000802017f */
[----:B-1----:R-:W-:Y:S05]  /*10040*/  @!P1 NANOSLEEP.SYNCS 0x989680 ;  /* 0x009896800000995d */ /* 0x002fea0003900000 */
[----:B------:R-:W1:Y:S02]  /*10050*/  @!P1 SYNCS.PHASECHK.TRANS64 P1, [R3+URZ+0x33400], R0 ;  /* 0x03340000030095a7 */ /* 0x000e64000802007f */
[----:B-1----:R-:W-:Y:S05]  /*10060*/  @!P1 BRA `(.L_x_3638) ;  /* 0xfffffffc00ec9947 */ /* 0x002fea000383ffff */
[----:B------:R-:W-:Y:S05]  /*10070*/  BRA `(.L_x_3737) ;  /* 0xffffff1000e87947 */ /* 0x000fea000383ffff */
.L_x_3642:
[----:B-1----:R1:W2:Y:S02]  /*10080*/  SYNCS.PHASECHK.TRANS64.TRYWAIT P1, [R3+URZ+0x33430], R0 ;  /* 0x03343000030075a7 */ /* 0x0022a4000802017f */
[----:B--2---:R-:W-:Y:S05]  /*10090*/  @!P1 NANOSLEEP.SYNCS 0x989680 ;  /* 0x009896800000995d */ /* 0x004fea0003900000 */
[----:B------:R-:W2:Y:S02]  /*100a0*/  @!P1 SYNCS.PHASECHK.TRANS64 P1, [R3+URZ+0x33430], R0 ;  /* 0x03343000030095a7 */ /* 0x000ea4000802007f */
[----:B--2---:R-:W-:Y:S05]  /*100b0*/  @!P1 BRA `(.L_x_3642) ;  /* 0xfffffffc00f09947 */ /* 0x004fea000383ffff */
[----:B------:R-:W-:Y:S05]  /*100c0*/  BRA `(.L_x_3641) ;  /* 0xffffff1400087947 */ /* 0x000fea000383ffff */
.L_x_3648:
[----:B-1----:R-:W-:-:S04]  /*100d0*/  IMAD.U32 R5, RZ, RZ, UR6 ;  /* 0x00000006ff057e24 */ /* 0x002fc8000f8e00ff */
[----:B------:R1:W2:Y:S03]  /*100e0*/  SYNCS.PHASECHK.TRANS64.TRYWAIT P1, [R5+URZ+0x33430], R0 ;  /* 0x03343000050075a7 */ /* 0x0002a6000802017f */
[----:B--2---:R-:W-:Y:S05]  /*100f0*/  @!P1 NANOSLEEP.SYNCS 0x989680 ;  /* 0x009896800000995d */ /* 0x004fea0003900000 */
[----:B------:R-:W2:Y:S02]  /*10100*/  @!P1 SYNCS.PHASECHK.TRANS64 P1, [R5+URZ+0x33430], R0 ;  /* 0x03343000050095a7 */ /* 0x000ea4000802007f */
[----:B--2---:R-:W-:Y:S05]  /*10110*/  @!P1 BRA `(.L_x_3648) ;  /* 0xfffffffc00ec9947 */ /* 0x004fea000383ffff */
[----:B------:R-:W-:Y:S05]  /*10120*/  BRA `(.L_x_3645) ;  /* 0xffffff4800c87947 */ /* 0x000fea000383ffff */
.L_x_3652:
[----:B-1----:R-:W-:-:S04]  /*10130*/  IMAD.U32 R5, RZ, RZ, UR6 ;  /* 0x00000006ff057e24 */ /* 0x002fc8000f8e00ff */
[----:B------:R1:W2:Y:S03]  /*10140*/  SYNCS.PHASECHK.TRANS64.TRYWAIT P1, [R5+URZ+0x33450], R0 ;  /* 0x03345000050075a7 */ /* 0x0002a6000802017f */
[----:B--2---:R-:W-:Y:S05]  /*10150*/  @!P1 NANOSLEEP.SYNCS 0x989680 ;  /* 0x009896800000995d */ /* 0x004fea0003900000 */
[----:B------:R-:W2:Y:S02]  /*10160*/  @!P1 SYNCS.PHASECHK.TRANS64 P1, [R5+URZ+0x33450], R0 ;  /* 0x03345000050095a7 */ /* 0x000ea4000802007f */
[----:B--2---:R-:W-:Y:S05]  /*10170*/  @!P1 BRA `(.L_x_3652) ;  /* 0xfffffffc00ec9947 */ /* 0x004fea000383ffff */
[----:B------:R-:W-:Y:S05]  /*10180*/  BRA `(.L_x_3649) ;  /* 0xffffff5400c87947 */ /* 0x000fea000383ffff */
.L_x_3659:
[----:B-1----:R-:W-:-:S04]  /*10190*/  IMAD.U32 R7, RZ, RZ, UR4 ;  /* 0x00000004ff077e24 */ /* 0x002fc8000f8e00ff */
[----:B------:R1:W2:Y:S03]  /*101a0*/  SYNCS.PHASECHK.TRANS64.TRYWAIT P1, [R7+URZ+0x33450], R6 ;  /* 0x03345006070075a7 */ /* 0x0002a6000802017f */
[----:B--2---:R-:W-:Y:S05]  /*101b0*/  @!P1 NANOSLEEP.SYNCS 0x989680 ;  /* 0x009896800000995d */ /* 0x004fea0003900000 */
[----:B------:R-:W2:Y:S02]  /*101c0*/  @!P1 SYNCS.PHASECHK.TRANS64 P1, [R7+URZ+0x33450], R6 ;  /* 0x03345006070095a7 */ /* 0x000ea4000802007f */
[----:B--2---:R-:W-:Y:S05]  /*101d0*/  @!P1 BRA `(.L_x_3659) ;  /* 0xfffffffc00ec9947 */ /* 0x004fea000383ffff */
[----:B------:R-:W-:Y:S05]  /*101e0*/  BRA `(.L_x_3658) ;  /* 0xffffff7800187947 */ /* 0x000fea000383ffff */
.L_x_3676:
[----:B------:R-:W3:Y:S01]  /*101f0*/  S2R R21, SR_TID.X ;  /* 0x0000000000157919 */ /* 0x000ee20000002100 */
[----:B------:R-:W-:Y:S02]  /*10200*/  IMAD.MOV.U32 R12, RZ, RZ, RZ ;  /* 0x000000ffff0c7224 */ /* 0x000fe400078e00ff */
[----:B------:R-:W-:Y:S02]  /*10210*/  IMAD.MOV.U32 R11, RZ, RZ, 0x1f ;  /* 0x0000001fff0b7424 */ /* 0x000fe400078e00ff */
[----:B------:R-:W-:Y:S01]  /*10220*/  IMAD.MOV.U32 R15, RZ, RZ, -0x1 ;  /* 0xffffffffff0f7424 */ /* 0x000fe200078e00ff */
[----:B---3--:R-:W-:-:S04]  /*10230*/  SHF.R.U32.HI R21, RZ, 0x5, R21 ;  /* 0x00000005ff157819 */ /* 0x008fc80000011615 */
[----:B------:R-:W-:-:S05]  /*10240*/  LOP3.LUT R21, R21, 0x3, RZ, 0xc0, !PT ;  /* 0x0000000315157812 */ /* 0x000fca00078ec0ff */
[----:B------:R-:W-:-:S07]  /*10250*/  IMAD.MOV.U32 R13, RZ, RZ, R21 ;  /* 0x000000ffff0d7224 */ /* 0x000fce00078e0015 */
[----:B012--5:R-:W-:Y:S05]  /*10260*/  WARPSYNC.COLLECTIVE R15, `(.L_x_3738) ;  /* 0x000000000f087348 */ /* 0x027fea0003c00000 */
[----:B------:R3:W4:Y:S02]  /*10270*/  SHFL.IDX P6, R14, R13, R12, R11 ;  /* 0x0000000c0d0e7389 */ /* 0x00072400000c000b */
[----:B012345:R-:W-:Y:S01]  /*10280*/  ENDCOLLECTIVE ;  /* 0x000000000000791b */ /* 0x03ffe20003800000 */
.L_x_3738:
[----:B------:R-:W-:Y:S05]  /*10290*/  BRA `(.L_x_3739) ;  /* 0xffffffb400d07947 */ /* 0x000fea000383ffff */
.L_x_3679:
[----:B0-----:R0:W1:Y:S02]  /*102a0*/  SYNCS.PHASECHK.TRANS64.TRYWAIT P0, [R4+URZ+0x33480], R28 ;  /* 0x0334801c040075a7 */ /* 0x001064000800017f */
[----:B-1----:R-:W-:Y:S05]  /*102b0*/  @!P0 NANOSLEEP.SYNCS 0x989680 ;  /* 0x009896800000895d */ /* 0x002fea0003900000 */
[----:B------:R-:W1:Y:S02]  /*102c0*/  @!P0 SYNCS.PHASECHK.TRANS64 P0, [R4+URZ+0x33480], R28 ;  /* 0x0334801c040085a7 */ /* 0x000e64000800007f */
[----:B-1----:R-:W-:Y:S05]  /*102d0*/  @!P0 BRA `(.L_x_3679) ;  /* 0xfffffffc00f08947 */ /* 0x002fea000383ffff */
[----:B------:R-:W-:Y:S05]  /*102e0*/  BRA `(.L_x_3740) ;  /* 0xffffffb800c87947 */ /* 0x000fea000383ffff */
.L_x_3680:
        /* <DEDUP_REMOVED lines=8> */
.L_x_3742:
[----:B------:R-:W-:Y:S05]  /*10370*/  BSYNC B0 ;  /* 0x0000000000007941 */ /* 0x000fea0003800000 */
.L_x_3741:
[----:B------:R-:W-:Y:S01]  /*10380*/  IMAD.MOV.U32 R13, RZ, RZ, R10 ;  /* 0x000000ffff0d7224 */ /* 0x000fe200078e000a */
[C---:B------:R-:W-:Y:S01]  /*10390*/  LOP3.LUT P1, RZ, R18.reuse, 0x1000000, RZ, 0xc0, !PT ;  /* 0x0100000012ff7812 */ /* 0x040fe2000782c0ff */
[----:B------:R-:W-:Y:S01]  /*103a0*/  IMAD.MOV.U32 R12, RZ, RZ, RZ ;  /* 0x000000ffff0c7224 */ /* 0x000fe200078e00ff */
[C---:B------:R-:W-:Y:S01]  /*103b0*/  LOP3.LUT P2, RZ, R18.reuse, 0x800000, RZ, 0xc0, !PT ;  /* 0x0080000012ff7812 */ /* 0x040fe2000784c0ff */
[----:B------:R-:W-:Y:S01]  /*103c0*/  IMAD.MOV.U32 R11, RZ, RZ, 0x1c1f ;  /* 0x00001c1fff0b7424 */ /* 0x000fe200078e00ff */
[C---:B------:R-:W-:Y:S01]  /*103d0*/  LOP3.LUT P4, RZ, R18.reuse, 0x400000, RZ, 0xc0, !PT ;  /* 0x0040000012ff7812 */ /* 0x040fe2000788c0ff */
[----:B------:R-:W-:Y:S01]  /*103e0*/  IMAD.MOV.U32 R15, RZ, RZ, -0x1 ;  /* 0xffffffffff0f7424 */ /* 0x000fe200078e00ff */
[C---:B------:R-:W-:Y:S01]  /*103f0*/  LOP3.LUT P3, RZ, R18.reuse, 0x100000, RZ, 0xc0, !PT ;  /* 0x0010000012ff7812 */ /* 0x040fe2000786c0ff */
[----:B------:R-:W-:Y:S01]  /*10400*/  IMAD.MOV.U32 R0, RZ, RZ, R14 ;  /* 0x000000ffff007224 */ /* 0x000fe200078e000e */
[----:B------:R-:W-:-:S13]  /*10410*/  LOP3.LUT P5, RZ, R18, 0x20000, RZ, 0xc0, !PT ;  /* 0x0002000012ff7812 */ /* 0x000fda00078ac0ff */
[----:B------:R-:W-:Y:S05]  /*10420*/  WARPSYNC.COLLECTIVE R15, `(.L_x_3743) ;  /* 0x000000000f087348 */ /* 0x000fea0003c00000 */
[----:B------:R0:W1:Y:S02]  /*10430*/  SHFL.IDX P6, R14, R13, R12, R11 ;  /* 0x0000000c0d0e7389 */ /* 0x00006400000c000b */
[----:B01----:R-:W-:Y:S01]  /*10440*/  ENDCOLLECTIVE ;  /* 0x000000000000791b */ /* 0x003fe20003800000 */
.L_x_3743:
[----:B------:R-:W-:Y:S02]  /*10450*/  IMAD.MOV.U32 R13, RZ, RZ, R9 ;  /* 0x000000ffff0d7224 */ /* 0x000fe400078e0009 */
[----:B------:R-:W-:Y:S02]  /*10460*/  IMAD.MOV.U32 R12, RZ, RZ, 0x1 ;  /* 0x00000001ff0c7424 */ /* 0x000fe400078e00ff */
[----:B------:R-:W-:-:S07]  /*10470*/  IMAD.MOV.U32 R2, RZ, RZ, R14 ;  /* 0x000000ffff027224 */ /* 0x000fce00078e000e */
[----:B------:R-:W-:Y:S05]  /*10480*/  WARPSYNC.COLLECTIVE R15, `(.L_x_3744) ;  /* 0x000000000f087348 */ /* 0x000fea0003c00000 */
[----:B------:R0:W1:Y:S02]  /*10490*/  SHFL.IDX P6, R14, R13, R12, R11 ;  /* 0x0000000c0d0e7389 */ /* 0x00006400000c000b */
[----:B01----:R-:W-:Y:S01]  /*104a0*/  ENDCOLLECTIVE ;  /* 0x000000000000791b */ /* 0x003fe20003800000 */
.L_x_3744:
[----:B------:R-:W-:-:S05]  /*104b0*/  IADD3 R2, P0, R36, R2, RZ ;  /* 0x0000000224027210 */ /* 0x000fca0007f1e0ff */
[----:B------:R-:W-:Y:S02]  /*104c0*/  IMAD.X R3, RZ, RZ, R0, P0 ;  /* 0x000000ffff037224 */ /* 0x000fe400000e0600 */
[----:B------:R-:W-:Y:S02]  /*104d0*/  VIADD R0, R24, UR41 ;  /* 0x0000002918007c36 */ /* 0x000fe40008000000 */
[----:B------:R-:W-:-:S03]  /*104e0*/  IMAD.MOV.U32 R13, RZ, RZ, R10 ;  /* 0x000000ffff0d7224 */ /* 0x000fc600078e000a */
[----:B------:R-:W-:Y:S01]  /*104f0*/  @!PT LDS RZ, [RZ] ;  /* 0x00000000fffff984 */ /* 0x000fe20000000800 */
[----:B------:R-:W-:Y:S01]  /*10500*/  @!PT LDS RZ, [RZ] ;  /* 0x00000000fffff984 */ /* 0x000fe20000000800 */
[----:B------:R-:W-:Y:S01]  /*10510*/  @!PT LDS RZ, [RZ] ;  /* 0x00000000fffff984 */ /* 0x000fe20000000800 */
[----:B------:R-:W-:Y:S01]  /*10520*/  LDGSTS.E.BYPASS.LTC128B.128 [R0+0xf200], desc[UR50][R2.64], !P1 ;  /* 0x0f20000002007fae */ /* 0x000fe2000c901d72 */
[----:B------:R-:W-:-:S03]  /*10530*/  LOP3.LUT P1, RZ, R18, 0x200000, RZ, 0xc0, !PT ;  /* 0x0020000012ff7812 */ /* 0x000fc6000782c0ff */
[----:B------:R-:W-:Y:S01]  /*10540*/  LDGSTS.E.BYPASS.LTC128B.128 [R0+0x11a00], desc[UR50][R2.64+0x40], !P2 ;  /* 0x11a0004002007fae */ /* 0x000fe2000d101d72 */
[----:B------:R-:W-:-:S03]  /*10550*/  LOP3.LUT P2, RZ, R18, 0x80000, RZ, 0xc0, !PT ;  /* 0x0008000012ff7812 */ /* 0x000fc6000784c0ff */
[----:B------:R0:W-:Y:S01]  /*10560*/  LDGSTS.E.BYPASS.LTC128B.128 [R0+0x14200], desc[UR50][R2.64+0x80], !P4 ;  /* 0x1420008002007fae */ /* 0x0001e2000e101d72 */
[----:B------:R-:W-:Y:S01]  /*10570*/  LOP3.LUT P4, RZ, R18, 0x10000, RZ, 0xc0, !PT ;  /* 0x0001000012ff7812 */ /* 0x000fe2000788c0ff */
[----:B0-----:R-:W-:-:S12]  /*10580*/  IMAD.MOV.U32 R3, RZ, RZ, R14 ;  /* 0x000000ffff037224 */ /* 0x001fd800078e000e */
[----:B------:R-:W-:Y:S05]  /*10590*/  WARPSYNC.COLLECTIVE R15, `(.L_x_3745) ;  /* 0x000000000f087348 */ /* 0x000fea0003c00000 */
[----:B------:R0:W1:Y:S02]  /*105a0*/  SHFL.IDX P6, R14, R13, R12, R11 ;  /* 0x0000000c0d0e7389 */ /* 0x00006400000c000b */
[----:B01----:R-:W-:Y:S01]  /*105b0*/  ENDCOLLECTIVE ;  /* 0x000000000000791b */ /* 0x003fe20003800000 */
.L_x_3745:
[----:B------:R-:W-:Y:S02]  /*105c0*/  IMAD.MOV.U32 R13, RZ, RZ, R9 ;  /* 0x000000ffff0d7224 */ /* 0x000fe400078e0009 */
[----:B------:R-:W-:Y:S02]  /*105d0*/  IMAD.MOV.U32 R12, RZ, RZ, 0x2 ;  /* 0x00000002ff0c7424 */ /* 0x000fe400078e00ff */
[----:B------:R-:W-:-:S07]  /*105e0*/  IMAD.MOV.U32 R2, RZ, RZ, R14 ;  /* 0x000000ffff027224 */ /* 0x000fce00078e000e */
[----:B------:R-:W-:Y:S05]  /*105f0*/  WARPSYNC.COLLECTIVE R15, `(.L_x_3746) ;  /* 0x000000000f087348 */ /* 0x000fea0003c00000 */
[----:B------:R0:W1:Y:S02]  /*10600*/  SHFL.IDX P6, R14, R13, R12, R11 ;  /* 0x0000000c0d0e7389 */ /* 0x00006400000c000b */
[----:B01----:R-:W-:Y:S01]  /*10610*/  ENDCOLLECTIVE ;  /* 0x000000000000791b */ /* 0x003fe20003800000 */
.L_x_3746:
[----:B------:R-:W-:-:S05]  /*10620*/  IADD3 R2, P0, R36, R2, RZ ;  /* 0x0000000224027210 */ /* 0x000fca0007f1e0ff */
[----:B------:R-:W-:-:S05]  /*10630*/  IMAD.X R3, RZ, RZ, R3, P0 ;  /* 0x000000ffff037224 */ /* 0x000fca00000e0603 */
[----:B------:R-:W-:Y:S01]  /*10640*/  @!PT LDS RZ, [RZ] ;  /* 0x00000000fffff984 */ /* 0x000fe20000000800 */
[----:B------:R-:W-:Y:S01]  /*10650*/  @!PT LDS RZ, [RZ] ;  /* 0x00000000fffff984 */ /* 0x000fe20000000800 */
[----:B------:R-:W-:Y:S01]  /*10660*/  @!PT LDS RZ, [RZ] ;  /* 0x00000000fffff984 */ /* 0x000fe20000000800 */
[----:B------:R0:W-:Y:S01]  /*10670*/  LDGSTS.E.BYPASS.LTC128B.128 [R0+0xfa00], desc[UR50][R2.64], !P1 ;  /* 0x0fa0000002007fae */ /* 0x0001e2000c901d72 */
[----:B------:R-:W-:Y:S01]  /*10680*/  IMAD.MOV.U32 R13, RZ, RZ, R10 ;  /* 0x000000ffff0d7224 */ /* 0x000fe200078e000a */
[C---:B------:R-:W-:Y:S02]  /*10690*/  LOP3.LUT P1, RZ, R18.reuse, 0x40000, RZ, 0xc0, !PT ;  /* 0x0004000012ff7812 */ /* 0x040fe4000782c0ff */
[----:B------:R0:W-:Y:S01]  /*106a0*/  LDGSTS.E.BYPASS.LTC128B.128 [R0+0x12200], desc[UR50][R2.64+0x40], !P3 ;  /* 0x1220004002007fae */ /* 0x0001e2000d901d72 */
[----:B------:R-:W-:-:S03]  /*106b0*/  LOP3.LUT P3, RZ, R18, 0x8000, RZ, 0xc0, !PT ;  /* 0x0000800012ff7812 */ /* 0x000fc6000786c0ff */
[----:B------:R0:W-:Y:S01]  /*106c0*/  LDGSTS.E.BYPASS.LTC128B.128 [R0+0x14a00], desc[UR50][R2.64+0x80], !P2 ;  /* 0x14a0008002007fae */ /* 0x0001e2000d101d72 */
[----:B------:R-:W-:Y:S01]  /*106d0*/  LOP3.LUT P2, RZ, R18, 0x4000, RZ, 0xc0, !PT ;  /* 0x0000400012ff7812 */ /* 0x000fe2000784c0ff */
[----:B------:R-:W-:-:S12]  /*106e0*/  IMAD.MOV.U32 R24, RZ, RZ, R14 ;  /* 0x000000ffff187224 */ /* 0x000fd800078e000e */
[----:B0-----:R-:W-:Y:S05]  /*106f0*/  WARPSYNC.COLLECTIVE R15, `(.L_x_3747) ;  /* 0x000000000f087348 */ /* 0x001fea0003c00000 */
[----:B------:R1:W2:Y:S02]  /*10700*/  SHFL.IDX P6, R14, R13, R12, R11 ;  /* 0x0000000c0d0e7389 */ /* 0x0002a400000c000b */
[----:B012---:R-:W-:Y:S01]  /*10710*/  ENDCOLLECTIVE ;  /* 0x000000000000791b */ /* 0x007fe20003800000 */
.L_x_3747:
[----:B------:R-:W-:Y:S02]  /*10720*/  IMAD.MOV.U32 R13, RZ, RZ, R9 ;  /* 0x000000ffff0d7224 */ /* 0x000fe400078e0009 */
[----:B------:R-:W-:Y:S02]  /*10730*/  IMAD.MOV.U32 R12, RZ, RZ, 0x3 ;  /* 0x00000003ff0c7424 */ /* 0x000fe400078e00ff */
[----:B------:R-:W-:-:S07]  /*10740*/  IMAD.MOV.U32 R2, RZ, RZ, R14 ;  /* 0x000000ffff027224 */ /* 0x000fce00078e000e */
[----:B------:R-:W-:Y:S05]  /*10750*/  WARPSYNC.COLLECTIVE R15, `(.L_x_3748) ;  /* 0x000000000f087348 */ /* 0x000fea0003c00000 */
[----:B------:R0:W1:Y:S02]  /*10760*/  SHFL.IDX P6, R14, R13, R12, R11 ;  /* 0x0000000c0d0e7389 */ /* 0x00006400000c000b */
[----:B01----:R-:W-:Y:S01]  /*10770*/  ENDCOLLECTIVE ;  /* 0x000000000000791b */ /* 0x003fe20003800000 */
.L_x_3748:
[----:B------:R-:W-:-:S05]  /*10780*/  IADD3 R2, P0, R36, R2, RZ ;  /* 0x0000000224027210 */ /* 0x000fca0007f1e0ff */
[----:B------:R-:W-:-:S05]  /*10790*/  IMAD.X R3, RZ, RZ, R24, P0 ;  /* 0x000000ffff037224 */ /* 0x000fca00000e0618 */
[----:B------:R-:W-:Y:S01]  /*107a0*/  @!PT LDS RZ, [RZ] ;  /* 0x00000000fffff984 */ /* 0x000fe20000000800 */
[----:B------:R-:W-:Y:S01]  /*107b0*/  @!PT LDS RZ, [RZ] ;  /* 0x00000000fffff984 */ /* 0x000fe20000000800 */
[----:B------:R-:W-:Y:S01]  /*107c0*/  @!PT LDS RZ, [RZ] ;  /* 0x00000000fffff984 */ /* 0x000fe20000000800 */
[----:B------:R0:W-:Y:S01]  /*107d0*/  LDGSTS.E.BYPASS.LTC128B.128 [R0+0x10200], desc[UR50][R2.64], !P1 ;  /* 0x1020000002007fae */ /* 0x0001e2000c901d72 */
[----:B------:R-:W-:Y:S01]  /*107e0*/  IMAD.MOV.U32 R13, RZ, RZ, R10 ;  /* 0x000000ffff0d7224 */ /* 0x000fe200078e000a */
[----:B------:R-:W-:Y:S02]  /*107f0*/  LOP3.LUT P1, RZ, R18, 0x2000, RZ, 0xc0, !PT ;  /* 0x0000200012ff7812 */ /* 0x000fe4000782c0ff */
[----:B------:R0:W-:Y:S04]  /*10800*/  LDGSTS.E.BYPASS.LTC128B.128 [R0+0x12a00], desc[UR50][R2.64+0x40], !P5 ;  /* 0x12a0004002007fae */ /* 0x0001e8000e901d72 */
[----:B------:R0:W-:Y:S01]  /*10810*/  LDGSTS.E.BYPASS.LTC128B.128 [R0+0x15200], desc[UR50][R2.64+0x80], !P4 ;  /* 0x1520008002007fae */ /* 0x0001e2000e101d72 */
[----:B------:R-:W-:-:S07]  /*10820*/  IMAD.MOV.U32 R24, RZ, RZ, R14 ;  /* 0x000000ffff187224 */ /* 0x000fce00078e000e */
[----:B0-----:R-:W-:Y:S05]  /*10830*/  WARPSYNC.COLLECTIVE R15, `(.L_x_3749) ;  /* 0x000000000f087348 */ /* 0x001fea0003c00000 */
[----:B------:R1:W2:Y:S02]  /*10840*/  SHFL.IDX P6, R14, R13, R12, R11 ;  /* 0x0000000c0d0e7389 */ /* 0x0002a400000c000b */
[----:B012---:R-:W-:Y:S01]  /*10850*/  ENDCOLLECTIVE ;  /* 0x000000000000791b */ /* 0x007fe20003800000 */
.L_x_3749:
[----:B------:R-:W-:Y:S02]  /*10860*/  IMAD.MOV.U32 R13, RZ, RZ, R20 ;  /* 0x000000ffff0d7224 */ /* 0x000fe400078e0014 */
[----:B------:R-:W-:Y:S02]  /*10870*/  IMAD.MOV.U32 R12, RZ, RZ, RZ ;  /* 0x000000ffff0c7224 */ /* 0x000fe400078e00ff */
[----:B------:R-:W-:-:S07]  /*10880*/  IMAD.MOV.U32 R2, RZ, RZ, R14 ;  /* 0x000000ffff027224 */ /* 0x000fce00078e000e */
[----:B------:R-:W-:Y:S05]  /*10890*/  WARPSYNC.COLLECTIVE R15, `(.L_x_3750) ;  /* 0x000000000f087348 */ /* 0x000fea0003c00000 */
[----:B------:R0:W1:Y:S02]  /*108a0*/  SHFL.IDX P6, R14, R13, R12, R11 ;  /* 0x0000000c0d0e7389 */ /* 0x00006400000c000b */
[----:B01----:R-:W-:Y:S01]  /*108b0*/  ENDCOLLECTIVE ;  /* 0x000000000000791b */ /* 0x003fe20003800000 */
.L_x_3750:
[----:B------:R-:W-:-:S05]  /*108c0*/  IADD3 R2, P0, R36, R2, RZ ;  /* 0x0000000224027210 */ /* 0x000fca0007f1e0ff */
[----:B------:R-:W-:-:S05]  /*108d0*/  IMAD.X R3, RZ, RZ, R24, P0 ;  /* 0x000000ffff037224 */ /* 0x000fca00000e0618 */
[----:B------:R-:W-:Y:S01]  /*108e0*/  @!PT LDS RZ, [RZ] ;  /* 0x00000000fffff984 */ /* 0x000fe20000000800 */
[----:B------:R-:W-:Y:S01]  /*108f0*/  @!PT LDS RZ, [RZ] ;  /* 0x00000000fffff984 */ /* 0x000fe20000000800 */
[----:B------:R-:W-:Y:S01]  /*10900*/  @!PT LDS RZ, [RZ] ;  /* 0x00000000fffff984 */ /* 0x000fe20000000800 */
[----:B------:R0:W-:Y:S01]  /*10910*/  LDGSTS.E.BYPASS.LTC128B.128 [R0+0x10a00], desc[UR50][R2.64], !P3 ;  /* 0x10a0000002007fae */ /* 0x0001e2000d901d72 */
[----:B------:R-:W-:-:S03]  /*10920*/  IMAD.MOV.U32 R13, RZ, RZ, R21 ;  /* 0x000000ffff0d7224 */ /* 0x000fc600078e0015 */
[----:B------:R0:W-:Y:S04]  /*10930*/  LDGSTS.E.BYPASS.LTC128B.128 [R0+0x13200], desc[UR50][R2.64+0x40], !P2 ;  /* 0x1320004002007fae */ /* 0x0001e8000d101d72 */
[----:B------:R0:W-:Y:S01]  /*10940*/  LDGSTS.E.BYPASS.LTC128B.128 [R0+0x15a00], desc[UR50][R2.64+0x80], !P1 ;  /* 0x15a0008002007fae */ /* 0x0001e2000c901d72 */
[----:B------:R-:W-:-:S07]  /*10950*/  IMAD.MOV.U32 R20, RZ, RZ, R14 ;  /* 0x000000ffff147224 */ /* 0x000fce00078e000e */
[----:B0-----:R-:W-:Y:S05]  /*10960*/  WARPSYNC.COLLECTIVE R15, `(.L_x_3751) ;  /* 0x000000000f087348 */ /* 0x001fea0003c00000 */
[----:B------:R1:W2:Y:S02]  /*10970*/  SHFL.IDX P6, R14, R13, R12, R11 ;  /* 0x0000000c0d0e7389 */ /* 0x0002a400000c000b */
[----:B012---:R-:W-:Y:S01]  /*10980*/  ENDCOLLECTIVE ;  /* 0x000000000000791b */ /* 0x007fe20003800000 */
.L_x_3751:
[----:B------:R-:W-:Y:S05]  /*10990*/  BRA `(.L_x_3752) ;  /* 0xffffffb800887947 */ /* 0x000fea000383ffff */
.L_x_3685:
[----:B--2---:R2:W3:Y:S02]  /*109a0*/  SYNCS.PHASECHK.TRANS64.TRYWAIT P0, [R4+URZ+0x33440], R28 ;  /* 0x0334401c040075a7 */ /* 0x0044e4000800017f */
[----:B---3--:R-:W-:Y:S05]  /*109b0*/  @!P0 NANOSLEEP.SYNCS 0x989680 ;  /* 0x009896800000895d */ /* 0x008fea0003900000 */
[----:B------:R-:W3:Y:S02]  /*109c0*/  @!P0 SYNCS.PHASECHK.TRANS64 P0, [R4+URZ+0x33440], R28 ;  /* 0x0334401c040085a7 */ /* 0x000ee4000800007f */
[----:B---3--:R-:W-:Y:S05]  /*109d0*/  @!P0 BRA `(.L_x_3685) ;  /* 0xfffffffc00f08947 */ /* 0x008fea000383ffff */
[----:B------:R-:W-:Y:S05]  /*109e0*/  BRA `(.L_x_3753) ;  /* 0xffffffb800ec7947 */ /* 0x000fea000383ffff */
.L_x_3686:
        /* <DEDUP_REMOVED lines=8> */
.L_x_3755:
[----:B------:R-:W-:Y:S05]  /*10a70*/  BSYNC B0 ;  /* 0x0000000000007941 */ /* 0x000fea0003800000 */
.L_x_3754:
[----:B------:R-:W-:Y:S01]  /*10a80*/  IMAD.MOV.U32 R13, RZ, RZ, R5 ;  /* 0x000000ffff0d7224 */ /* 0x000fe200078e0005 */
[----:B------:R-:W-:Y:S01]  /*10a90*/  ISETP.GE.AND P2, PT, R20, 0x1, PT ;  /* 0x000000011400780c */ /* 0x000fe20003f46270 */
[----:B------:R-:W-:Y:S01]  /*10aa0*/  IMAD.MOV.U32 R12, RZ, RZ, RZ ;  /* 0x000000ffff0c7224 */ /* 0x000fe200078e00ff */
[C---:B------:R-:W-:Y:S01]  /*10ab0*/  LOP3.LUT P4, RZ, R18.reuse, 0x4, RZ, 0xc0, !PT ;  /* 0x0000000412ff7812 */ /* 0x040fe2000788c0ff */
[----:B------:R-:W-:Y:S01]  /*10ac0*/  IMAD.MOV.U32 R11, RZ, RZ, 0x1c1f ;  /* 0x00001c1fff0b7424 */ /* 0x000fe200078e00ff */
[C---:B------:R-:W-:Y:S01]  /*10ad0*/  LOP3.LUT P3, RZ, R18.reuse, 0x2, RZ, 0xc0, !PT ;  /* 0x0000000212ff7812 */ /* 0x040fe2000786c0ff */
[----:B------:R-:W-:Y:S01]  /*10ae0*/  IMAD.MOV.U32 R15, RZ, RZ, -0x1 ;  /* 0xffffffffff0f7424 */ /* 0x000fe200078e00ff */
[----:B------:R-:W-:Y:S01]  /*10af0*/  LOP3.LUT P1, RZ, R18, 0x1, RZ, 0xc0, !PT ;  /* 0x0000000112ff7812 */ /* 0x000fe2000782c0ff */
[----:B------:R-:W-:-:S12]  /*10b00*/  IMAD.MOV.U32 R3, RZ, RZ, R14 ;  /* 0x000000ffff037224 */ /* 0x000fd800078e000e */
[----:B------:R-:W-:Y:S05]  /*10b10*/  WARPSYNC.COLLECTIVE R15, `(.L_x_3756) ;  /* 0x000000000f087348 */ /* 0x000fea0003c00000 */
[----:B------:R0:W1:Y:S02]  /*10b20*/  SHFL.IDX P6, R14, R13, R12, R11 ;  /* 0x0000000c0d0e7389 */ /* 0x00006400000c000b */
[----:B01----:R-:W-:Y:S01]  /*10b30*/  ENDCOLLECTIVE ;  /* 0x000000000000791b */ /* 0x003fe20003800000 */
.L_x_3756:
[----:B------:R-:W-:Y:S02]  /*10b40*/  IMAD.MOV.U32 R13, RZ, RZ, R7 ;  /* 0x000000ffff0d7224 */ /* 0x000fe400078e0007 */
[----:B------:R-:W-:Y:S01]  /*10b50*/  IMAD.MOV.U32 R12, RZ, RZ, 0x1 ;  /* 0x00000001ff0c7424 */ /* 0x000fe200078e00ff */
[----:B------:R-:W-:-:S13]  /*10b60*/  @P2 IADD3 R2, P0, R36, R14, RZ ;  /* 0x0000000e24022210 */ /* 0x000fda0007f1e0ff */
[----:B------:R-:W-:Y:S05]  /*10b70*/  WARPSYNC.COLLECTIVE R15, `(.L_x_3757) ;  /* 0x000000000f087348 */ /* 0x000fea0003c00000 */
[----:B------:R0:W1:Y:S02]  /*10b80*/  SHFL.IDX P6, R14, R13, R12, R11 ;  /* 0x0000000c0d0e7389 */ /* 0x00006400000c000b */
[----:B01----:R-:W-:Y:S01]  /*10b90*/  ENDCOLLECTIVE ;  /* 0x000000000000791b */ /* 0x003fe20003800000 */
.L_x_3757:
[----:B------:R-:W-:-:S05]  /*10ba0*/  @P2 IMAD.X R3, RZ, RZ, R3, P0 ;  /* 0x000000ffff032224 */ /* 0x000fca00000e0603 */
[----:B------:R-:W-:Y:S01]  /*10bb0*/  @!PT LDS RZ, [RZ] ;  /* 0x00000000fffff984 */ /* 0x000fe20000000800 */
[----:B------:R-:W-:Y:S01]  /*10bc0*/  @!PT LDS RZ, [RZ] ;  /* 0x00000000fffff984 */ /* 0x000fe20000000800 */
[----:B------:R-:W-:Y:S01]  /*10bd0*/  @!PT LDS RZ, [RZ] ;  /* 0x00000000fffff984 */ /* 0x000fe20000000800 */
[----:B------:R0:W-:Y:S04]  /*10be0*/  @P2 LDGSTS.E.BYPASS.LTC128B.128 [R0+0x24200], desc[UR50][R2.64], !P4 ;  /* 0x2420000002002fae */ /* 0x0001e8000e101d72 */
[----:B------:R0:W-:Y:S01]  /*10bf0*/  @P2 LDGSTS.E.BYPASS.LTC128B.128 [R0+0x26a00], desc[UR50][R2.64+0x40], !P3 ;  /* 0x26a0004002002fae */ /* 0x0001e2000d901d72 */
[----:B------:R-:W-:-:S03]  /*10c00*/  IMAD.MOV.U32 R13, RZ, RZ, R5 ;  /* 0x000000ffff0d7224 */ /* 0x000fc600078e0005 */
[----:B------:R0:W-:Y:S01]  /*10c10*/  @P2 LDGSTS.E.BYPASS.LTC128B.128 [R0+0x29200], desc[UR50][R2.64+0x80], !P1 ;  /* 0x2920008002002fae */ /* 0x0001e2000c901d72 */
[----:B------:R-:W-:Y:S01]  /*10c20*/  ISETP.GE.AND P2, PT, R20, 0x21, PT ;  /* 0x000000211400780c */ /* 0x000fe20003f46270 */
[----:B------:R-:W-:-:S12]  /*10c30*/  IMAD.MOV.U32 R8, RZ, RZ, R14 ;  /* 0x000000ffff087224 */ /* 0x000fd800078e000e */
[----:B0-----:R-:W-:Y:S05]  /*10c40*/  WARPSYNC.COLLECTIVE R15, `(.L_x_3758) ;  /* 0x000000000f087348 */ /* 0x001fea0003c00000 */
[----:B------:R1:W2:Y:S02]  /*10c50*/  SHFL.IDX P6, R14, R13, R12, R11 ;  /* 0x0000000c0d0e7389 */ /* 0x0002a400000c000b */
[----:B012---:R-:W-:Y:S01]  /*10c60*/  ENDCOLLECTIVE ;  /* 0x000000000000791b */ /* 0x007fe20003800000 */
.L_x_3758:
        /* <DEDUP_REMOVED lines=14> */
.L_x_3759:
        /* <DEDUP_REMOVED lines=11> */
.L_x_3760:
[----:B------:R-:W-:Y:S02]  /*10e00*/  IMAD.MOV.U32 R13, RZ, RZ, R7 ;  /* 0x000000ffff0d7224 */ /* 0x000fe400078e0007 */
[----:B------:R-:W-:Y:S01]  /*10e10*/  IMAD.MOV.U32 R12, RZ, RZ, 0x3 ;  /* 0x00000003ff0c7424 */ /* 0x000fe200078e00ff */
[----:B------:R-:W-:-:S13]  /*10e20*/  @P2 IADD3 R10, P0, R36, R14, RZ ;  /* 0x0000000e240a2210 */ /* 0x000fda0007f1e0ff */
[----:B------:R-:W-:Y:S05]  /*10e30*/  WARPSYNC.COLLECTIVE R15, `(.L_x_3761) ;  /* 0x000000000f087348 */ /* 0x000fea0003c00000 */
[----:B------:R0:W1:Y:S02]  /*10e40*/  SHFL.IDX P6, R14, R13, R12, R11 ;  /* 0x0000000c0d0e7389 */ /* 0x00006400000c000b */
[----:B01----:R-:W-:Y:S01]  /*10e50*/  ENDCOLLECTIVE ;  /* 0x000000000000791b */ /* 0x003fe20003800000 */
.L_x_3761:
[----:B------:R-:W-:Y:S02]  /*10e60*/  @P2 IMAD.X R8, RZ, RZ, R8, P0 ;  /* 0x000000ffff082224 */ /* 0x000fe400000e0608 */
[----:B------:R-:W-:Y:S02]  /*10e70*/  @P2 IMAD.MOV.U32 R2, RZ, RZ, R10 ;  /* 0x000000ffff022224 */ /* 0x000fe400078e000a */
[----:B------:R-:W-:-:S05]  /*10e80*/  @P2 IMAD.MOV.U32 R3, RZ, RZ, R8 ;  /* 0x000000ffff032224 */ /* 0x000fca00078e0008 */
[----:B------:R-:W-:Y:S01]  /*10e90*/  @!PT LDS RZ, [RZ] ;  /* 0x00000000fffff984 */ /* 0x000fe20000000800 */
[----:B------:R-:W-:Y:S01]  /*10ea0*/  @!PT LDS RZ, [RZ] ;  /* 0x00000000fffff984 */ /* 0x000fe20000000800 */
[----:B------:R-:W-:Y:S01]  /*10eb0*/  @!PT LDS RZ, [RZ] ;  /* 0x00000000fffff984 */ /* 0x000fe20000000800 */
[----:B------:R0:W-:Y:S01]  /*10ec0*/  @P2 LDGSTS.E.BYPASS.LTC128B.128 [R0+0x25200], desc[UR50][R2.64], !P4 ;  /* 0x2520000002002fae */ /* 0x0001e2000e101d72 */
[----:B------:R-:W-:-:S03]  /*10ed0*/  IMAD.MOV.U32 R13, RZ, RZ, R5 ;  /* 0x000000ffff0d7224 */ /* 0x000fc600078e0005 */
[----:B------:R0:W-:Y:S04]  /*10ee0*/  @P2 LDGSTS.E.BYPASS.LTC128B.128 [R0+0x27a00], desc[UR50][R2.64+0x40], !P3 ;  /* 0x27a0004002002fae */ /* 0x0001e8000d901d72 */
[----:B------:R0:W-:Y:S01]  /*10ef0*/  @P2 LDGSTS.E.BYPASS.LTC128B.128 [R0+0x2a200], desc[UR50][R2.64+0x80], !P1 ;  /* 0x2a20008002002fae */ /* 0x0001e2000c901d72 */
[----:B------:R-:W-:Y:S01]  /*10f00*/  ISETP.GE.AND P2, PT, R20, 0x61, PT ;  /* 0x000000611400780c */ /* 0x000fe20003f46270 */
[----:B------:R-:W-:-:S12]  /*10f10*/  IMAD.MOV.U32 R7, RZ, RZ, R14 ;  /* 0x000000ffff077224 */ /* 0x000fd800078e000e */
[----:B0-----:R-:W-:Y:S05]  /*10f20*/  WARPSYNC.COLLECTIVE R15, `(.L_x_3762) ;  /* 0x000000000f087348 */ /* 0x001fea0003c00000 */
[----:B------:R1:W2:Y:S02]  /*10f30*/  SHFL.IDX P6, R14, R13, R12, R11 ;  /* 0x0000000c0d0e7389 */ /* 0x0002a400000c000b */
[----:B012---:R-:W-:Y:S01]  /*10f40*/  ENDCOLLECTIVE ;  /* 0x000000000000791b */ /* 0x007fe20003800000 */
.L_x_3762:
[----:B------:R-:W-:Y:S02]  /*10f50*/  IMAD.MOV.U32 R13, RZ, RZ, R9 ;  /* 0x000000ffff0d7224 */ /* 0x000fe400078e0009 */
[----:B------:R-:W-:Y:S01]  /*10f60*/  IMAD.MOV.U32 R12, RZ, RZ, RZ ;  /* 0x000000ffff0c7224 */ /* 0x000fe200078e00ff */
[----:B------:R-:W-:-:S13]  /*10f70*/  @P2 IADD3 R5, P0, R36, R14, RZ ;  /* 0x0000000e24052210 */ /* 0x000fda0007f1e0ff */
[----:B------:R-:W-:Y:S05]  /*10f80*/  WARPSYNC.COLLECTIVE R15, `(.L_x_3763) ;  /* 0x000000000f087348 */ /* 0x000fea0003c00000 */
[----:B------:R0:W1:Y:S02]  /*10f90*/  SHFL.IDX P6, R14, R13, R12, R11 ;  /* 0x0000000c0d0e7389 */ /* 0x00006400000c000b */
[----:B01----:R-:W-:Y:S01]  /*10fa0*/  ENDCOLLECTIVE ;  /* 0x000000000000791b */ /* 0x003fe20003800000 */
.L_x_3763:
        /* <DEDUP_REMOVED lines=10> */
[----:B------:R-:W-:-:S07]  /*11050*/  IMAD.MOV.U32 R9, RZ, RZ, R14 ;  /* 0x000000ffff097224 */ /* 0x000fce00078e000e */
[----:B0-----:R-:W-:Y:S05]  /*11060*/  WARPSYNC.COLLECTIVE R15, `(.L_x_3764) ;  /* 0x000000000f087348 */ /* 0x001fea0003c00000 */
[----:B------:R1:W2:Y:S02]  /*11070*/  SHFL.IDX P6, R14, R13, R12, R11 ;  /* 0x0000000c0d0e7389 */ /* 0x0002a400000c000b */
[----:B012---:R-:W-:Y:S01]  /*11080*/  ENDCOLLECTIVE ;  /* 0x000000000000791b */ /* 0x007fe20003800000 */
.L_x_3764:
[----:B------:R-:W-:Y:S05]  /*11090*/  BRA `(.L_x_3765) ;  /* 0xffffffb800707947 */ /* 0x000fea000383ffff */
.L_x_3692:
[----:B------:R-:W-:Y:S02]  /*110a0*/  IMAD.MOV.U32 R13, RZ, RZ, R4 ;  /* 0x000000ffff0d7224 */ /* 0x000fe400078e0004 */
[----:B------:R-:W-:Y:S02]  /*110b0*/  IMAD.MOV.U32 R12, RZ, RZ, RZ ;  /* 0x000000ffff0c7224 */ /* 0x000fe400078e00ff */
[----:B------:R-:W-:Y:S02]  /*110c0*/  IMAD.MOV.U32 R11, RZ, RZ, 0x1c1f ;  /* 0x00001c1fff0b7424 */ /* 0x000fe400078e00ff */
[----:B------:R-:W-:Y:S02]  /*110d0*/  IMAD.MOV.U32 R15, RZ, RZ, -0x1 ;  /* 0xffffffffff0f7424 */ /* 0x000fe400078e00ff */
[----:B------:R-:W-:-:S07]  /*110e0*/  IMAD.IADD R5, R10, 0x1, R5 ;  /* 0x000000010a057824 */ /* 0x000fce00078e0205 */
[----:B-----5:R-:W-:Y:S05]  /*110f0*/  WARPSYNC.COLLECTIVE R15, `(.L_x_3766) ;  /* 0x000000000f087348 */ /* 0x020fea0003c00000 */
[----:B------:R0:W1:Y:S02]  /*11100*/  SHFL.IDX P6, R14, R13, R12, R11 ;  /* 0x0000000c0d0e7389 */ /* 0x00006400000c000b */
[----:B01---5:R-:W-:Y:S01]  /*11110*/  ENDCOLLECTIVE ;  /* 0x000000000000791b */ /* 0x023fe20003800000 */
.L_x_3766:
[C---:B------:R-:W-:Y:S01]  /*11120*/  VIADD R6, R5.reuse, 0x20 ;  /* 0x0000002005067836 */ /* 0x040fe20000000000 */
[----:B------:R-:W-:Y:S01]  /*11130*/  ISETP.GE.AND P1, PT, R5, UR40, PT ;  /* 0x0000002805007c0c */ /* 0x000fe2000bf26270 */
[----:B------:R-:W-:Y:S02]  /*11140*/  IMAD.MOV.U32 R13, RZ, RZ, R0 ;  /* 0x000000ffff0d7224 */ /* 0x000fe400078e0000 */
[----:B------:R-:W-:-:S10]  /*11150*/  IMAD.MOV.U32 R2, RZ, RZ, R14 ;  /* 0x000000ffff027224 */ /* 0x000fd400078e000e */
[----:B------:R-:W-:Y:S05]  /*11160*/  WARPSYNC.COLLECTIVE R15, `(.L_x_3767) ;  /* 0x000000000f087348 */ /* 0x000fea0003c00000 */
[----:B------:R0:W1:Y:S02]  /*11170*/  SHFL.IDX P6, R14, R13, R12, R11 ;  /* 0x0000000c0d0e7389 */ /* 0x00006400000c000b */
[----:B01----:R-:W-:Y:S01]  /*11180*/  ENDCOLLECTIVE ;  /* 0x000000000000791b */ /* 0x003fe20003800000 */
.L_x_3767:
        /* <DEDUP_REMOVED lines=8> */
.L_x_3768:
[----:B------:R-:W-:Y:S01]  /*11210*/  @!PT LDS RZ, [RZ] ;  /* 0x00000000fffff984 */ /* 0x000fe20000000800 */
[----:B------:R-:W-:Y:S01]  /*11220*/  @!PT LDS RZ, [RZ] ;  /* 0x00000000fffff984 */ /* 0x000fe20000000800 */
[----:B------:R-:W-:Y:S01]  /*11230*/  @!PT LDS RZ, [RZ] ;  /* 0x00000000fffff984 */ /* 0x000fe20000000800 */
[----:B------:R0:W-:Y:S04]  /*11240*/  @!P1 LDGSTS.E.BYPASS.LTC128B.128 [R8+0x1e200], desc[UR50][R2.64], !P3 ;  /* 0x1e20000002089fae */ /* 0x0001e8000d901d72 */
[----:B------:R0:W-:Y:S04]  /*11250*/  @!P1 LDGSTS.E.BYPASS.LTC128B.128 [R8+0x20200], desc[UR50][R2.64+0x40], !P4 ;  /* 0x2020004002089fae */ /* 0x0001e8000e101d72 */
[----:B------:R0:W-:Y:S01]  /*11260*/  @!P1 LDGSTS.E.BYPASS.LTC128B.128 [R8+0x22200], desc[UR50][R2.64+0x80], !P5 ;  /* 0x2220008002089fae */ /* 0x0001e2000e901d72 */
[----:B------:R-:W-:Y:S01]  /*11270*/  ISETP.GE.AND P1, PT, R6, UR40, PT ;  /* 0x0000002806007c0c */ /* 0x000fe2000bf26270 */
[----:B------:R-:W-:-:S02]  /*11280*/  IMAD.MOV.U32 R13, RZ, RZ, R0 ;  /* 0x000000ffff0d7224 */ /* 0x000fc400078e0000 */
[----:B------:R-:W-:-:S10]  /*11290*/  IMAD.MOV.U32 R6, RZ, RZ, R14 ;  /* 0x000000ffff067224 */ /* 0x000fd400078e000e */
[----:B0-----:R-:W-:Y:S05]  /*112a0*/  WARPSYNC.COLLECTIVE R15, `(.L_x_3769) ;  /* 0x000000000f087348 */ /* 0x001fea0003c00000 */
[----:B------:R1:W2:Y:S02]  /*112b0*/  SHFL.IDX P6, R14, R13, R12, R11 ;  /* 0x0000000c0d0e7389 */ /* 0x0002a400000c000b */
[----:B012---:R-:W-:Y:S01]  /*112c0*/  ENDCOLLECTIVE ;  /* 0x000000000000791b */ /* 0x007fe20003800000 */
.L_x_3769:
[----:B------:R-:W-:Y:S02]  /*112d0*/  IMAD.MOV.U32 R13, RZ, RZ, R4 ;  /* 0x000000ffff0d7224 */ /* 0x000fe400078e0004 */
[----:B------:R-:W-:Y:S01]  /*112e0*/  IMAD.MOV.U32 R12, RZ, RZ, 0x2 ;  /* 0x00000002ff0c7424 */ /* 0x000fe200078e00ff */
[----:B------:R-:W-:-:S05]  /*112f0*/  @!P1 IADD3 R14, P0, R36, R14, RZ ;  /* 0x0000000e240e9210 */ /* 0x000fca0007f1e0ff */
[----:B------:R-:W-:-:S08]  /*11300*/  @!P1 IMAD.MOV.U32 R2, RZ, RZ, R14 ;  /* 0x000000ffff029224 */ /* 0x000fd000078e000e */
[----:B------:R-:W-:Y:S05]  /*11310*/  WARPSYNC.COLLECTIVE R15, `(.L_x_3770) ;  /* 0x000000000f087348 */ /* 0x000fea0003c00000 */
[----:B------:R0:W1:Y:S02]  /*11320*/  SHFL.IDX P6, R14, R13, R12, R11 ;  /* 0x0000000c0d0e7389 */ /* 0x00006400000c000b */
[----:B01----:R-:W-:Y:S01]  /*11330*/  ENDCOLLECTIVE ;  /* 0x000000000000791b */ /* 0x003fe20003800000 */
.L_x_3770:
        /* <DEDUP_REMOVED lines=8> */
[----:B------:R0:W-:Y:S04]  /*113c0*/  @!P1 LDGSTS.E.BYPASS.LTC128B.128 [R8+0x20a00], desc[UR50][R2.64+0x40], !P4 ;  /* 0x20a0004002089fae */ /* 0x0001e8000e101d72 */
[----:B------:R0:W-:Y:S01]  /*113d0*/  @!P1 LDGSTS.E.BYPASS.LTC128B.128 [R8+0x22a00], desc[UR50][R2.64+0x80], !P5 ;  /* 0x22a0008002089fae */ /* 0x0001e2000e901d72 */
[----:B------:R-:W-:Y:S01]  /*113e0*/  ISETP.GE.AND P1, PT, R6, UR40, PT ;  /* 0x0000002806007c0c */ /* 0x000fe2000bf26270 */
[----:B------:R-:W-:-:S12]  /*113f0*/  IMAD.MOV.U32 R6, RZ, RZ, R14 ;  /* 0x000000ffff067224 */ /* 0x000fd800078e000e */
[----:B0-----:R-:W-:Y:S05]  /*11400*/  WARPSYNC.COLLECTIVE R15, `(.L_x_3771) ;  /* 0x000000000f087348 */ /* 0x001fea0003c00000 */
[----:B------:R1:W2:Y:S02]  /*11410*/  SHFL.IDX P6, R14, R13, R12, R11 ;  /* 0x0000000c0d0e7389 */ /* 0x0002a400000c000b */
[----:B012---:R-:W-:Y:S01]  /*11420*/  ENDCOLLECTIVE ;  /* 0x000000000000791b */ /* 0x007fe20003800000 */
.L_x_3771:
[----:B------:R-:W-:Y:S02]  /*11430*/  IMAD.MOV.U32 R13, RZ, RZ, R4 ;  /* 0x000000ffff0d7224 */ /* 0x000fe400078e0004 */
[----:B------:R-:W-:Y:S01]  /*11440*/  IMAD.MOV.U32 R12, RZ, RZ, 0x3 ;  /* 0x00000003ff0c7424 */ /* 0x000fe200078e00ff */
[----:B------:R-:W-:-:S05]  /*11450*/  @!P1 IADD3 R14, P0, R36, R14, RZ ;  /* 0x0000000e240e9210 */ /* 0x000fca0007f1e0ff */
[----:B------:R-:W-:-:S08]  /*11460*/  @!P1 IMAD.MOV.U32 R2, RZ, RZ, R14 ;  /* 0x000000ffff029224 */ /* 0x000fd000078e000e */
[----:B------:R-:W-:Y:S05]  /*11470*/  WARPSYNC.COLLECTIVE R15, `(.L_x_3772) ;  /* 0x000000000f087348 */ /* 0x000fea0003c00000 */
[----:B------:R0:W1:Y:S02]  /*11480*/  SHFL.IDX P6, R14, R13, R12, R11 ;  /* 0x0000000c0d0e7389 */ /* 0x00006400000c000b */
[----:B01----:R-:W-:Y:S01]  /*11490*/  ENDCOLLECTIVE ;  /* 0x000000000000791b */ /* 0x003fe20003800000 */
.L_x_3772:
[----:B------:R-:W-:-:S04]  /*114a0*/  @!P1 IMAD.X R7, RZ, RZ, R6, P0 ;  /* 0x000000ffff079224 */ /* 0x000fc800000e0606 */
        /* <DEDUP_REMOVED lines=8> */
[----:B------:R-:W-:-:S07]  /*11530*/  IMAD.MOV.U32 R6, RZ, RZ, R14 ;  /* 0x000000ffff067224 */ /* 0x000fce00078e000e */
[----:B0-----:R-:W-:Y:S05]  /*11540*/  WARPSYNC.COLLECTIVE R15, `(.L_x_3773) ;  /* 0x000000000f087348 */ /* 0x001fea0003c00000 */
[----:B------:R1:W2:Y:S02]  /*11550*/  SHFL.IDX P6, R14, R13, R12, R11 ;  /* 0x0000000c0d0e7389 */ /* 0x0002a400000c000b */
[----:B012---:R-:W-:Y:S01]  /*11560*/  ENDCOLLECTIVE ;  /* 0x000000000000791b */ /* 0x007fe20003800000 */
.L_x_3773:
[----:B------:R-:W-:Y:S05]  /*11570*/  BRA `(.L_x_3774) ;  /* 0xffffffbc00707947 */ /* 0x000fea000383ffff */
.L_x_3693:
[----:B0-----:R0:W1:Y:S02]  /*11580*/  SYNCS.PHASECHK.TRANS64.TRYWAIT P0, [R29+URZ+0x33420], R0 ;  /* 0x033420001d0075a7 */ /* 0x001064000800017f */
[----:B-1----:R-:W-:Y:S05]  /*11590*/  @!P0 NANOSLEEP.SYNCS 0x989680 ;  /* 0x009896800000895d */ /* 0x002fea0003900000 */
[----:B------:R-:W1:Y:S02]  /*115a0*/  @!P0 SYNCS.PHASECHK.TRANS64 P0, [R29+URZ+0x33420], R0 ;  /* 0x033420001d0085a7 */ /* 0x000e64000800007f */
[----:B-1----:R-:W-:Y:S05]  /*115b0*/  @!P0 BRA `(.L_x_3693) ;  /* 0xfffffffc00f08947 */ /* 0x002fea000383ffff */
[----:B------:R-:W-:Y:S05]  /*115c0*/  BRA `(.L_x_3775) ;  /* 0xffffffbc00ac7947 */ /* 0x000fea000383ffff */
.L_x_3697:
[----:B0-----:R0:W1:Y:S02]  /*115d0*/  SYNCS.PHASECHK.TRANS64.TRYWAIT P0, [R4+URZ+0x33480], R28 ;  /* 0x0334801c040075a7 */ /* 0x001064000800017f */
[----:B-1----:R-:W-:Y:S05]  /*115e0*/  @!P0 NANOSLEEP.SYNCS 0x989680 ;  /* 0x009896800000895d */ /* 0x002fea0003900000 */
[----:B------:R-:W1:Y:S02]  /*115f0*/  @!P0 SYNCS.PHASECHK.TRANS64 P0, [R4+URZ+0x33480], R28 ;  /* 0x0334801c040085a7 */ /* 0x000e64000800007f */
[----:B-1----:R-:W-:Y:S05]  /*11600*/  @!P0 BRA `(.L_x_3697) ;  /* 0xfffffffc00f08947 */ /* 0x002fea000383ffff */
[----:B------:R-:W-:Y:S05]  /*11610*/  BRA `(.L_x_3776) ;  /* 0xffffffc000b87947 */ /* 0x000fea000383ffff */
.L_x_3698:
        /* <DEDUP_REMOVED lines=8> */
.L_x_3778:
[----:B------:R-:W-:Y:S05]  /*116a0*/  BSYNC B0 ;  /* 0x0000000000007941 */ /* 0x000fea0003800000 */
.L_x_3777:
        /* <DEDUP_REMOVED lines=8> */
.L_x_3779:
[----:B------:R-:W-:Y:S02]  /*11730*/  IMAD.MOV.U32 R13, RZ, RZ, R10 ;  /* 0x000000ffff0d7224 */ /* 0x000fe400078e000a */
[----:B------:R-:W-:Y:S02]  /*11740*/  IMAD.MOV.U32 R12, RZ, RZ, 0x1 ;  /* 0x00000001ff0c7424 */ /* 0x000fe400078e00ff */
[----:B------:R-:W-:-:S07]  /*11750*/  IMAD.MOV.U32 R2, RZ, RZ, R14 ;  /* 0x000000ffff027224 */ /* 0x000fce00078e000e */
[----:B------:R-:W-:Y:S05]  /*11760*/  WARPSYNC.COLLECTIVE R15, `(.L_x_3780) ;  /* 0x000000000f087348 */ /* 0x000fea0003c00000 */
[----:B------:R0:W1:Y:S02]  /*11770*/  SHFL.IDX P6, R14, R13, R12, R11 ;  /* 0x0000000c0d0e7389 */ /* 0x00006400000c000b */
[----:B01----:R-:W-:Y:S01]  /*11780*/  ENDCOLLECTIVE ;  /* 0x000000000000791b */ /* 0x003fe20003800000 */
.L_x_3780:
[----:B------:R-:W-:-:S05]  /*11790*/  IADD3 R2, P0, R36, R2, RZ ;  /* 0x0000000224027210 */ /* 0x000fca0007f1e0ff */
[----:B------:R-:W-:Y:S02]  /*117a0*/  IMAD.X R3, RZ, RZ, R0, P0 ;  /* 0x000000ffff037224 */ /* 0x000fe400000e0600 */
[----:B------:R-:W-:Y:S02]  /*117b0*/  VIADD R0, R35, UR41 ;  /* 0x0000002923007c36 */ /* 0x000fe40008000000 */
[----:B------:R-:W-:-:S03]  /*117c0*/  IMAD.MOV.U32 R13, RZ, RZ, R9 ;  /* 0x000000ffff0d7224 */ /* 0x000fc600078e0009 */
[----:B------:R-:W-:Y:S01]  /*117d0*/  @!PT LDS RZ, [RZ] ;  /* 0x00000000fffff984 */ /* 0x000fe20000000800 */
[----:B------:R-:W-:Y:S01]  /*117e0*/  @!PT LDS RZ, [RZ] ;  /* 0x00000000fffff984 */ /* 0x000fe20000000800 */
[----:B------:R-:W-:Y:S01]  /*117f0*/  @!PT LDS RZ, [RZ] ;  /* 0x00000000fffff984 */ /* 0x000fe20000000800 */
[----:B------:R-:W-:Y:S04]  /*11800*/  LDGSTS.E.BYPASS.LTC128B.128 [R0+0xf200], desc[UR50][R2.64], !P4 ;  /* 0x0f20000002007fae */ /* 0x000fe8000e101d72 */
[----:B------:R-:W-:Y:S04]  /*11810*/  LDGSTS.E.BYPASS.LTC128B.128 [R0+0x11a00], desc[UR50][R2.64+0x40], !P3 ;  /* 0x11a0004002007fae */ /* 0x000fe8000d901d72 */
[----:B------:R0:W-:Y:S02]  /*11820*/  LDGSTS.E.BYPASS.LTC128B.128 [R0+0x14200], desc[UR50][R2.64+0x80], !P1 ;  /* 0x1420008002007fae */ /* 0x0001e4000c901d72 */
[----:B0-----:R-:W-:-:S07]  /*11830*/  IMAD.MOV.U32 R3, RZ, RZ, R14 ;  /* 0x000000ffff037224 */ /* 0x001fce00078e000e */
[----:B------:R-:W-:Y:S05]  /*11840*/  WARPSYNC.COLLECTIVE R15, `(.L_x_3781) ;  /* 0x000000000f087348 */ /* 0x000fea0003c00000 */
[----:B------:R0:W1:Y:S02]  /*11850*/  SHFL.IDX P6, R14, R13, R12, R11 ;  /* 0x0000000c0d0e7389 */ /* 0x00006400000c000b */
[----:B01----:R-:W-:Y:S01]  /*11860*/  ENDCOLLECTIVE ;  /* 0x000000000000791b */ /* 0x003fe20003800000 */
.L_x_3781:
[----:B------:R-:W-:Y:S02]  /*11870*/  IMAD.MOV.U32 R13, RZ, RZ, R10 ;  /* 0x000000ffff0d7224 */ /* 0x000fe400078e000a */
[----:B------:R-:W-:Y:S02]  /*11880*/  IMAD.MOV.U32 R12, RZ, RZ, 0x2 ;  /* 0x00000002ff0c7424 */ /* 0x000fe400078e00ff */
[----:B------:R-:W-:-:S07]  /*11890*/  IMAD.MOV.U32 R2, RZ, RZ, R14 ;  /* 0x000000ffff027224 */ /* 0x000fce00078e000e */
[----:B------:R-:W-:Y:S05]  /*118a0*/  WARPSYNC.COLLECTIVE R15, `(.L_x_3782) ;  /* 0x000000000f087348 */ /* 0x000fea0003c00000 */
[----:B------:R0:W1:Y:S02]  /*118b0*/  SHFL.IDX P6, R14, R13, R12, R11 ;  /* 0x0000000c0d0e7389 */ /* 0x00006400000c000b */
[----:B01----:R-:W-:Y:S01]  /*118c0*/  ENDCOLLECTIVE ;  /* 0x000000000000791b */ /* 0x003fe20003800000 */
.L_x_3782:
        /* <DEDUP_REMOVED lines=13> */
.L_x_3783:
[----:B------:R-:W-:Y:S02]  /*119a0*/  IMAD.MOV.U32 R13, RZ, RZ, R10 ;  /* 0x000000ffff0d7224 */ /* 0x000fe400078e000a */
[----:B------:R-:W-:Y:S02]  /*119b0*/  IMAD.MOV.U32 R12, RZ, RZ, 0x3 ;  /* 0x00000003ff0c7424 */ /* 0x000fe400078e00ff */
[----:B------:R-:W-:-:S07]  /*119c0*/  IMAD.MOV.U32 R2, RZ, RZ, R14 ;  /* 0x000000ffff027224 */ /* 0x000fce00078e000e */
[----:B------:R-:W-:Y:S05]  /*119d0*/  WARPSYNC.COLLECTIVE R15, `(.L_x_3784) ;  /* 0x000000000f087348 */ /* 0x000fea0003c00000 */
[----:B------:R0:W1:Y:S02]  /*119e0*/  SHFL.IDX P6, R14, R13, R12, R11 ;  /* 0x0000000c0d0e7389 */ /* 0x00006400000c000b */
[----:B01----:R-:W-:Y:S01]  /*119f0*/  ENDCOLLECTIVE ;  /* 0x000000000000791b */ /* 0x003fe20003800000 */
.L_x_3784:
        /* <DEDUP_REMOVED lines=13> */
.L_x_3785:
[----:B------:R-:W-:Y:S02]  /*11ad0*/  IMAD.MOV.U32 R13, RZ, RZ, R20 ;  /* 0x000000ffff0d7224 */ /* 0x000fe400078e0014 */
[----:B------:R-:W-:Y:S02]  /*11ae0*/  IMAD.MOV.U32 R12, RZ, RZ, RZ ;  /* 0x000000ffff0c7224 */ /* 0x000fe400078e00ff */
[----:B------:R-:W-:-:S07]  /*11af0*/  IMAD.MOV.U32 R2, RZ, RZ, R14 ;  /* 0x000000ffff027224 */ /* 0x000fce00078e000e */
[----:B------:R-:W-:Y:S05]  /*11b00*/  WARPSYNC.COLLECTIVE R15, `(.L_x_3786) ;  /* 0x000000000f087348 */ /* 0x000fea0003c00000 */
[----:B------:R0:W1:Y:S02]  /*11b10*/  SHFL.IDX P6, R14, R13, R12, R11 ;  /* 0x0000000c0d0e7389 */ /* 0x00006400000c000b */
[----:B01----:R-:W-:Y:S01]  /*11b20*/  ENDCOLLECTIVE ;  /* 0x000000000000791b */ /* 0x003fe20003800000 */
.L_x_3786:
        /* <DEDUP_REMOVED lines=13> */
.L_x_3787:
[----:B------:R-:W-:Y:S01]  /*11c00*/  IMAD.MOV.U32 R2, RZ, RZ, R14 ;  /* 0x000000ffff027224 */ /* 0x000fe200078e000e */
[----:B------:R-:W-:Y:S06]  /*11c10*/  BRA `(.L_x_3788) ;  /* 0xffffffc0004c7947 */ /* 0x000fec000383ffff */
.L_x_3703:
[----:B---3--:R3:W4:Y:S02]  /*11c20*/  SYNCS.PHASECHK.TRANS64.TRYWAIT P0, [R4+URZ+0x33440], R28 ;  /* 0x0334401c040075a7 */ /* 0x008724000800017f */
[----:B----4-:R-:W-:Y:S05]  /*11c30*/  @!P0 NANOSLEEP.SYNCS 0x989680 ;  /* 0x009896800000895d */ /* 0x010fea0003900000 */
[----:B------:R-:W4:Y:S02]  /*11c40*/  @!P0 SYNCS.PHASECHK.TRANS64 P0, [R4+URZ+0x33440], R28 ;  /* 0x0334401c040085a7 */ /* 0x000f24000800007f */
[----:B----4-:R-:W-:Y:S05]  /*11c50*/  @!P0 BRA `(.L_x_3703) ;  /* 0xfffffffc00f08947 */ /* 0x010fea000383ffff */
[----:B------:R-:W-:Y:S05]  /*11c60*/  BRA `(.L_x_3789) ;  /* 0xffffffc000a47947 */ /* 0x000fea000383ffff */
.L_x_3704:
        /* <DEDUP_REMOVED lines=8> */
.L_x_3791:
[----:B------:R-:W-:Y:S05]  /*11cf0*/  BSYNC B0 ;  /* 0x0000000000007941 */ /* 0x000fea0003800000 */
.L_x_3790:
        /* <DEDUP_REMOVED lines=8> */
.L_x_3792:
[----:B------:R-:W-:Y:S02]  /*11d80*/  IMAD.MOV.U32 R13, RZ, RZ, R21 ;  /* 0x000000ffff0d7224 */ /* 0x000fe400078e0015 */
[----:B------:R-:W-:Y:S01]  /*11d90*/  IMAD.MOV.U32 R12, RZ, RZ, 0x1 ;  /* 0x00000001ff0c7424 */ /* 0x000fe200078e00ff */
[----:B------:R-:W-:-:S13]  /*11da0*/  IADD3 R2, P0, R36, R14, RZ ;  /* 0x0000000e24027210 */ /* 0x000fda0007f1e0ff */
[----:B------:R-:W-:Y:S05]  /*11db0*/  WARPSYNC.COLLECTIVE R15, `(.L_x_3793) ;  /* 0x000000000f087348 */ /* 0x000fea0003c00000 */
[----:B------:R0:W1:Y:S02]  /*11dc0*/  SHFL.IDX P6, R14, R13, R12, R11 ;  /* 0x0000000c0d0e7389 */ /* 0x00006400000c000b */
[----:B01----:R-:W-:Y:S01]  /*11dd0*/  ENDCOLLECTIVE ;  /* 0x000000000000791b */ /* 0x003fe20003800000 */
.L_x_3793:
[----:B------:R-:W-:-:S05]  /*11de0*/  IMAD.X R3, RZ, RZ, R3, P0 ;  /* 0x000000ffff037224 */ /* 0x000fca00000e0603 */
[----:B------:R-:W-:Y:S01]  /*11df0*/  @!PT LDS RZ, [RZ] ;  /* 0x00000000fffff984 */ /* 0x000fe20000000800 */
[----:B------:R-:W-:Y:S01]  /*11e00*/  @!PT LDS RZ, [RZ] ;  /* 0x00000000fffff984 */ /* 0x000fe20000000800 */
[----:B------:R-:W-:Y:S01]  /*11e10*/  @!PT LDS RZ, [RZ] ;  /* 0x00000000fffff984 */ /* 0x000fe20000000800 */
[----:B------:R-:W-:Y:S04]  /*11e20*/  LDGSTS.E.BYPASS.LTC128B.128 [R0+0x24200], desc[UR50][R2.64], !P4 ;  /* 0x2420000002007fae */ /* 0x000fe8000e101d72 */
[----:B------:R-:W-:Y:S01]  /*11e30*/  LDGSTS.E.BYPASS.LTC128B.128 [R0+0x26a00], desc[UR50][R2.64+0x40], !P3 ;  /* 0x26a0004002007fae */ /* 0x000fe2000d901d72 */
[----:B------:R-:W-:-:S03]  /*11e40*/  IMAD.MOV.U32 R13, RZ, RZ, R20 ;  /* 0x000000ffff0d7224 */ /* 0x000fc600078e0014 */
[----:B------:R0:W-:Y:S02]  /*11e50*/  LDGSTS.E.BYPASS.LTC128B.128 [R0+0x29200], desc[UR50][R2.64+0x80], !P1 ;  /* 0x2920008002007fae */ /* 0x0001e4000c901d72 */
[----:B0-----:R-:W-:-:S07]  /*11e60*/  IMAD.MOV.U32 R3, RZ, RZ, R14 ;  /* 0x000000ffff037224 */ /* 0x001fce00078e000e */
[----:B------:R-:W-:Y:S05]  /*11e70*/  WARPSYNC.COLLECTIVE R15, `(.L_x_3794) ;  /* 0x000000000f087348 */ /* 0x000fea0003c00000 */
[----:B------:R0:W1:Y:S02]  /*11e80*/  SHFL.IDX P6, R14, R13, R12, R11 ;  /* 0x0000000c0d0e7389 */ /* 0x00006400000c000b */
[----:B01----:R-:W-:Y:S01]  /*11e90*/  ENDCOLLECTIVE ;  /* 0x000000000000791b */ /* 0x003fe20003800000 */
.L_x_3794:
[----:B------:R-:W-:Y:S02]  /*11ea0*/  IMAD.MOV.U32 R13, RZ, RZ, R21 ;  /* 0x000000ffff0d7224 */ /* 0x000fe400078e0015 */
[----:B------:R-:W-:Y:S01]  /*11eb0*/  IMAD.MOV.U32 R12, RZ, RZ, 0x2 ;  /* 0x00000002ff0c7424 */ /* 0x000fe200078e00ff */
[----:B------:R-:W-:-:S13]  /*11ec0*/  IADD3 R2, P0, R36, R14, RZ ;  /* 0x0000000e24027210 */ /* 0x000fda0007f1e0ff */
[----:B------:R-:W-:Y:S05]  /*11ed0*/  WARPSYNC.COLLECTIVE R15, `(.L_x_3795) ;  /* 0x000000000f087348 */ /* 0x000fea0003c00000 */
[----:B------:R0:W1:Y:S02]  /*11ee0*/  SHFL.IDX P6, R14, R13, R12, R11 ;  /* 0x0000000c0d0e7389 */ /* 0x00006400000c000b */
[----:B01----:R-:W-:Y:S01]  /*11ef0*/  ENDCOLLECTIVE ;  /* 0x000000000000791b */ /* 0x003fe20003800000 */
.L_x_3795:
        /* <DEDUP_REMOVED lines=12> */
.L_x_3796:
[----:B------:R-:W-:Y:S02]  /*11fc0*/  IMAD.MOV.U32 R13, RZ, RZ, R21 ;  /* 0x000000ffff0d7224 */ /* 0x000fe400078e0015 */
[----:B------:R-:W-:Y:S02]  /*11fd0*/  IMAD.MOV.U32 R12, RZ, RZ, 0x3 ;  /* 0x00000003ff0c7424 */ /* 0x000fe400078e00ff */
[----:B------:R-:W-:-:S07]  /*11fe0*/  IMAD.MOV.U32 R2, RZ, RZ, R14 ;  /* 0x000000ffff027224 */ /* 0x000fce00078e000e */
[----:B------:R-:W-:Y:S05]  /*11ff0*/  WARPSYNC.COLLECTIVE R15, `(.L_x_3797) ;  /* 0x000000000f087348 */ /* 0x000fea0003c00000 */
[----:B------:R0:W1:Y:S02]  /*12000*/  SHFL.IDX P6, R14, R13, R12, R11 ;  /* 0x0000000c0d0e7389 */ /* 0x00006400000c000b */
[----:B01----:R-:W-:Y:S01]  /*12010*/  ENDCOLLECTIVE ;  /* 0x000000000000791b */ /* 0x003fe20003800000 */
.L_x_3797:
        /* <DEDUP_REMOVED lines=13> */
.L_x_3798:
[----:B------:R-:W-:Y:S02]  /*120f0*/  IMAD.MOV.U32 R13, RZ, RZ, R25 ;  /* 0x000000ffff0d7224 */ /* 0x000fe400078e0019 */
[----:B------:R-:W-:Y:S02]  /*12100*/  IMAD.MOV.U32 R12, RZ, RZ, RZ ;  /* 0x000000ffff0c7224 */ /* 0x000fe400078e00ff */
[----:B------:R-:W-:-:S07]  /*12110*/  IMAD.MOV.U32 R2, RZ, RZ, R14 ;  /* 0x000000ffff027224 */ /* 0x000fce00078e000e */
[----:B------:R-:W-:Y:S05]  /*12120*/  WARPSYNC.COLLECTIVE R15, `(.L_x_3799) ;  /* 0x000000000f087348 */ /* 0x000fea0003c00000 */
[----:B------:R0:W1:Y:S02]  /*12130*/  SHFL.IDX P6, R14, R13, R12, R11 ;  /* 0x0000000c0d0e7389 */ /* 0x00006400000c000b */
[----:B01----:R-:W-:Y:S01]  /*12140*/  ENDCOLLECTIVE ;  /* 0x000000000000791b */ /* 0x003fe20003800000 */
.L_x_3799:
        /* <DEDUP_REMOVED lines=13> */
.L_x_3800:
[----:B------:R-:W-:Y:S05]  /*12220*/  BRA `(.L_x_3801) ;  /* 0xffffffc000347947 */ /* 0x000fea000383ffff */
.L_x_3709:
[----:B0-----:R0:W1:Y:S02]  /*12230*/  SYNCS.PHASECHK.TRANS64.TRYWAIT P1, [R2+URZ+0x33470], R3 ;  /* 0x03347003020075a7 */ /* 0x001064000802017f */
[----:B-1----:R-:W-:Y:S05]  /*12240*/  @!P1 NANOSLEEP.SYNCS 0x989680 ;  /* 0x009896800000995d */ /* 0x002fea0003900000 */
[----:B------:R-:W1:Y:S02]  /*12250*/  @!P1 SYNCS.PHASECHK.TRANS64 P1, [R2+URZ+0x33470], R3 ;  /* 0x03347003020095a7 */ /* 0x000e64000802007f */
[----:B-1----:R-:W-:Y:S05]  /*12260*/  @!P1 BRA `(.L_x_3709) ;  /* 0xfffffffc00f09947 */ /* 0x002fea000383ffff */
[----:B------:R-:W-:Y:S05]  /*12270*/  BRA `(.L_x_3802) ;  /* 0xffffffc000a07947 */ /* 0x000fea000383ffff */
.L_x_3711:
[----:B0-----:R0:W1:Y:S02]  /*12280*/  SYNCS.PHASECHK.TRANS64.TRYWAIT P1, [R2+URZ+0x33460], R3 ;  /* 0x03346003020075a7 */ /* 0x001064000802017f */
[----:B-1----:R-:W-:Y:S05]  /*12290*/  @!P1 NANOSLEEP.SYNCS 0x989680 ;  /* 0x009896800000995d */ /* 0x002fea0003900000 */
[----:B------:R-:W1:Y:S02]  /*122a0*/  @!P1 SYNCS.PHASECHK.TRANS64 P1, [R2+URZ+0x33460], R3 ;  /* 0x03346003020095a7 */ /* 0x000e64000802007f */
[----:B-1----:R-:W-:Y:S05]  /*122b0*/  @!P1 BRA `(.L_x_3711) ;  /* 0xfffffffc00f09947 */ /* 0x002fea000383ffff */
[----:B------:R-:W-:Y:S05]  /*122c0*/  BRA `(.L_x_3803) ;  /* 0xffffffc000b07947 */ /* 0x000fea000383ffff */
.L_x_3717:
[----:B0-----:R0:W1:Y:S02]  /*122d0*/  SYNCS.PHASECHK.TRANS64.TRYWAIT P1, [R2+URZ+0x33470], R3 ;  /* 0x03347003020075a7 */ /* 0x001064000802017f */
[----:B-1----:R-:W-:Y:S05]  /*122e0*/  @!P1 NANOSLEEP.SYNCS 0x989680 ;  /* 0x009896800000995d */ /* 0x002fea0003900000 */
[----:B------:R-:W1:Y:S02]  /*122f0*/  @!P1 SYNCS.PHASECHK.TRANS64 P1, [R2+URZ+0x33470], R3 ;  /* 0x03347003020095a7 */ /* 0x000e64000802007f */
[----:B-1----:R-:W-:Y:S05]  /*12300*/  @!P1 BRA `(.L_x_3717) ;  /* 0xfffffffc00f09947 */ /* 0x002fea000383ffff */
[----:B------:R-:W-:Y:S05]  /*12310*/  BRA `(.L_x_3804) ;  /* 0xffffffcc00707947 */ /* 0x000fea000383ffff */
.L_x_3719:
[----:B0-----:R0:W1:Y:S02]  /*12320*/  SYNCS.PHASECHK.TRANS64.TRYWAIT P1, [R2+URZ+0x33460], R5 ;  /* 0x03346005020075a7 */ /* 0x001064000802017f */
[----:B-1----:R-:W-:Y:S05]  /*12330*/  @!P1 NANOSLEEP.SYNCS 0x989680 ;  /* 0x009896800000995d */ /* 0x002fea0003900000 */
[----:B------:R-:W1:Y:S02]  /*12340*/  @!P1 SYNCS.PHASECHK.TRANS64 P1, [R2+URZ+0x33460], R5 ;  /* 0x03346005020095a7 */ /* 0x000e64000802007f */
[----:B-1----:R-:W-:Y:S05]  /*12350*/  @!P1 BRA `(.L_x_3719) ;  /* 0xfffffffc00f09947 */ /* 0x002fea000383ffff */
[----:B------:R-:W-:Y:S05]  /*12360*/  BRA `(.L_x_3805) ;  /* 0xffffffcc00847947 */ /* 0x000fea000383ffff */
.L_x_3723:
[----:B0-----:R0:W1:Y:S02]  /*12370*/  SYNCS.PHASECHK.TRANS64.TRYWAIT P0, [R5+URZ+0x33420], R0 ;  /* 0x03342000050075a7 */ /* 0x001064000800017f */
[----:B-1----:R-:W-:Y:S05]  /*12380*/  @!P0 NANOSLEEP.SYNCS 0x989680 ;  /* 0x009896800000895d */ /* 0x002fea0003900000 */
[----:B------:R-:W1:Y:S02]  /*12390*/  @!P0 SYNCS.PHASECHK.TRANS64 P0, [R5+URZ+0x33420], R0 ;  /* 0x03342000050085a7 */ /* 0x000e64000800007f */
[----:B-1----:R-:W-:Y:S05]  /*123a0*/  @!P0 BRA `(.L_x_3723) ;  /* 0xfffffffc00f08947 */ /* 0x002fea000383ffff */
[----:B------:R-:W-:Y:S05]  /*123b0*/  BRA `(.L_x_3806) ;  /* 0xffffffd800547947 */ /* 0x000fea000383ffff */
.L_x_3727:
[----:B0-----:R0:W1:Y:S02]  /*123c0*/  SYNCS.PHASECHK.TRANS64.TRYWAIT P1, [R3+URZ+0x33440], R2 ;  /* 0x03344002030075a7 */ /* 0x001064000802017f */
[----:B-1----:R-:W-:Y:S05]  /*123d0*/  @!P1 NANOSLEEP.SYNCS 0x989680 ;  /* 0x009896800000995d */ /* 0x002fea0003900000 */
[----:B------:R-:W1:Y:S02]  /*123e0*/  @!P1 SYNCS.PHASECHK.TRANS64 P1, [R3+URZ+0x33440], R2 ;  /* 0x03344002030095a7 */ /* 0x000e64000802007f */
[----:B-1----:R-:W-:Y:S05]  /*123f0*/  @!P1 BRA `(.L_x_3727) ;  /* 0xfffffffc00f09947 */ /* 0x002fea000383ffff */
[----:B------:R-:W-:Y:S05]  /*12400*/  BRA `(.L_x_3807) ;  /* 0xffffffd800947947 */ /* 0x000fea000383ffff */
.L_x_3729:
[----:B-1----:R1:W2:Y:S02]  /*12410*/  SYNCS.PHASECHK.TRANS64.TRYWAIT P1, [R5+URZ+0x33440], R0 ;  /* 0x03344000050075a7 */ /* 0x0022a4000802017f */
[----:B--2---:R-:W-:Y:S05]  /*12420*/  @!P1 NANOSLEEP.SYNCS 0x989680 ;  /* 0x009896800000995d */ /* 0x004fea0003900000 */
[----:B------:R-:W2:Y:S02]  /*12430*/  @!P1 SYNCS.PHASECHK.TRANS64 P1, [R5+URZ+0x33440], R0 ;  /* 0x03344000050095a7 */ /* 0x000ea4000802007f */
[----:B--2---:R-:W-:Y:S05]  /*12440*/  @!P1 BRA `(.L_x_3729) ;  /* 0xfffffffc00f09947 */ /* 0x004fea000383ffff */
[----:B------:R-:W-:Y:S05]  /*12450*/  BRA `(.L_x_3808) ;  /* 0xffffffd800a07947 */ /* 0x000fea000383ffff */
.L_x_3731:
[----:B--2---:R2:W3:Y:S02]  /*12460*/  SYNCS.PHASECHK.TRANS64.TRYWAIT P1, [R3+URZ+0x33460], R2 ;  /* 0x03346002030075a7 */ /* 0x0044e4000802017f */
[----:B---3--:R-:W-:Y:S05]  /*12470*/  @!P1 NANOSLEEP.SYNCS 0x989680 ;  /* 0x009896800000995d */ /* 0x008fea0003900000 */
[----:B------:R-:W3:Y:S02]  /*12480*/  @!P1 SYNCS.PHASECHK.TRANS64 P1, [R3+URZ+0x33460], R2 ;  /* 0x03346002030095a7 */ /* 0x000ee4000802007f */
[----:B---3--:R-:W-:Y:S05]  /*12490*/  @!P1 BRA `(.L_x_3731) ;  /* 0xfffffffc00f09947 */ /* 0x008fea000383ffff */
[----:B------:R-:W-:Y:S05]  /*124a0*/  BRA `(.L_x_3809) ;  /* 0xffffffd8009c7947 */ /* 0x000fea000383ffff */
.L_x_3733:
[----:B---3--:R3:W4:Y:S02]  /*124b0*/  SYNCS.PHASECHK.TRANS64.TRYWAIT P1, [R5+URZ+0x33460], R0 ;  /* 0x03346000050075a7 */ /* 0x008724000802017f */
[----:B----4-:R-:W-:Y:S05]  /*124c0*/  @!P1 NANOSLEEP.SYNCS 0x989680 ;  /* 0x009896800000995d */ /* 0x010fea0003900000 */
[----:B------:R-:W4:Y:S02]  /*124d0*/  @!P1 SYNCS.PHASECHK.TRANS64 P1, [R5+URZ+0x33460], R0 ;  /* 0x03346000050095a7 */ /* 0x000f24000802007f */
[----:B----4-:R-:W-:Y:S05]  /*124e0*/  @!P1 BRA `(.L_x_3733) ;  /* 0xfffffffc00f09947 */ /* 0x010fea000383ffff */
[----:B------:R-:W-:Y:S05]  /*124f0*/  BRA `(.L_x_3810) ;  /* 0xffffffd800987947 */ /* 0x000fea000383ffff */
.L_x_3735:
[----:B----4-:R4:W0:Y:S02]  /*12500*/  SYNCS.PHASECHK.TRANS64.TRYWAIT P1, [R3+URZ+0x33480], R2 ;  /* 0x03348002030075a7 */ /* 0x010824000802017f */
[----:B0-----:R-:W-:Y:S05]  /*12510*/  @!P1 NANOSLEEP.SYNCS 0x989680 ;  /* 0x009896800000995d */ /* 0x001fea0003900000 */
[----:B------:R-:W0:Y:S02]  /*12520*/  @!P1 SYNCS.PHASECHK.TRANS64 P1, [R3+URZ+0x33480], R2 ;  /* 0x03348002030095a7 */ /* 0x000e24000802007f */
[----:B0-----:R-:W-:Y:S05]  /*12530*/  @!P1 BRA `(.L_x_3735) ;  /* 0xfffffffc00f09947 */ /* 0x001fea000383ffff */
[----:B------:R-:W-:Y:S05]  /*12540*/  BRA `(.L_x_3811) ;  /* 0xffffffd800947947 */ /* 0x000fea000383ffff */
.L_x_3812:
        /* <DEDUP_REMOVED lines=11> */
.L_x_15834:


//--------------------- .text._ZN7cutlass13device_kernelIN5flash11enable_sm90INS1_16FlashAttnFwdSm90INS1_25CollectiveMainloopFwdSm90ILi2EN4cute5tupleIJNS5_1CILi1EEES8_S8_EEENS6_IJNS7_ILi128EEENS7_ILi160EEENS7_ILi192EEEEEELi192ENS_12float_e4m3_tEfNS_4arch4Sm90ELb0ELb0ELb0ELb1ELb1ELb0ELb0ELb1ELb1ELb1ELb0ELb0EEENS1_21CollectiveEpilogueFwdINS6_IJSA_SC_SB_EEES9_NS_10bfloat16_tESG_Li256ELb1ELb1ELb0ELb1EEENS1_36VarlenDynamicPersistentTileSchedulerILi128ELi160ELi256ELi128ELb0ELb1ELb1ELb0ELb1ELb1EEEEEEEEEvNT_6ParamsE --------------------------
	.section	.text._ZN7cutlass13device_kernelIN5flash11enable_sm90INS1_16FlashAttnFwdSm90INS1_25CollectiveMainloopFwdSm90ILi2EN4cute5tupleIJNS5_1CILi1EEES8_S8_EEENS6_IJNS7_ILi128EEENS7_ILi160EEENS7_ILi192EEEEEELi192ENS_12float_e4m3_tEfNS_4arch4Sm90ELb0ELb0ELb0ELb1ELb1ELb0ELb0ELb1ELb1ELb1ELb0ELb0EEENS1_21CollectiveEpilogueFwdINS6_IJSA_SC_SB_EEES9_NS_10bfloat16_tESG_Li256ELb1ELb1ELb0ELb1EEENS1_36VarlenDynamicPersistentTileSchedulerILi128ELi160ELi256ELi128ELb0ELb1ELb1ELb0ELb1ELb1EEEEEEEEEvNT_6ParamsE,"ax",@progbits
	.align	128
.text._ZN7cutlass13device_kernelIN5flash11enable_sm90INS1_16FlashAttnFwdSm90INS1_25CollectiveMainloopFwdSm90ILi2EN4cute5tupleIJNS5_1CILi1EEES8_S8_EEENS6_IJNS7_ILi128EEENS7_ILi160EEENS7_ILi192EEEEEELi192ENS_12float_e4m3_tEfNS_4arch4Sm90ELb0ELb0ELb0ELb1ELb1ELb0ELb0ELb1ELb1ELb1ELb0ELb0EEENS1_21CollectiveEpilogueFwdINS6_IJSA_SC_SB_EEES9_NS_10bfloat16_tESG_Li256ELb1ELb1ELb0ELb1EEENS1_36VarlenDynamicPersistentTileSchedulerILi128ELi160ELi256ELi128ELb0ELb1ELb1ELb0ELb1ELb1EEEEEEEEEvNT_6ParamsE:
        .type           _ZN7cutlass13device_kernelIN5flash11enable_sm90INS1_16FlashAttnFwdSm90INS1_25CollectiveMainloopFwdSm90ILi2EN4cute5tupleIJNS5_1CILi1EEES8_S8_EEENS6_IJNS7_ILi128EEENS7_ILi160EEENS7_ILi192EEEEEELi192ENS_12float_e4m3_tEfNS_4arch4Sm90ELb0ELb0ELb0ELb1ELb1ELb0ELb0ELb1ELb1ELb1ELb0ELb0EEENS1_21CollectiveEpilogueFwdINS6_IJSA_SC_SB_EEES9_NS_10bfloat16_tESG_Li256ELb1ELb1ELb0ELb1EEENS1_36VarlenDynamicPersistentTileSchedulerILi128ELi160ELi256ELi128ELb0ELb1ELb1ELb0ELb1ELb1EEEEEEEEEvNT_6ParamsE,@function
        .size           _ZN7cutlass13device_kernelIN5flash11enable_sm90INS1_16FlashAttnFwdSm90INS1_25CollectiveMainloopFwdSm90ILi2EN4cute5tupleIJNS5_1CILi1EEES8_S8_EEENS6_IJNS7_ILi128EEENS7_ILi160EEENS7_ILi192EEEEEELi192ENS_12float_e4m3_tEfNS_4arch4Sm90ELb0ELb0ELb0ELb1ELb1ELb0ELb0ELb1ELb1ELb1ELb0ELb0EEENS1_21CollectiveEpilogueFwdINS6_IJSA_SC_SB_EEES9_NS_10bfloat16_tESG_Li256ELb1ELb1ELb0ELb1EEENS1_36VarlenDynamicPersistentTileSchedulerILi128ELi160ELi256ELi128ELb0ELb1ELb1ELb0ELb1ELb1EEEEEEEEEvNT_6ParamsE,(.L_x_15835 - _ZN7cutlass13device_kernelIN5flash11enable_sm90INS1_16FlashAttnFwdSm90INS1_25CollectiveMainloopFwdSm90ILi2EN4cute5tupleIJNS5_1CILi1EEES8_S8_EEENS6_IJNS7_ILi128EEENS7_ILi160EEENS7_ILi192EEEEEELi192ENS_12float_e4m3_tEfNS_4arch4Sm90ELb0ELb0ELb0ELb1ELb1ELb0ELb0ELb1ELb1ELb1ELb0ELb0EEENS1_21CollectiveEpilogueFwdINS6_IJSA_SC_SB_EEES9_NS_10bfloat16_tESG_Li256ELb1ELb1ELb0ELb1EEENS1_36VarlenDynamicPersistentTileSchedulerILi128ELi160ELi256ELi128ELb0ELb1ELb1ELb0ELb1ELb1EEEEEEEEEvNT_6ParamsE)
        .other          _ZN7cutlass13device_kernelIN5flash11enable_sm90INS1_16FlashAttnFwdSm90INS1_25CollectiveMainloopFwdSm90ILi2EN4cute5tupleIJNS5_1CILi1EEES8_S8_EEENS6_IJNS7_ILi128EEENS7_ILi160EEENS7_ILi192EEEEEELi192ENS_12float_e4m3_tEfNS_4arch4Sm90ELb0ELb0ELb0ELb1ELb1ELb0ELb0ELb1ELb1ELb1ELb0ELb0EEENS1_21CollectiveEpilogueFwdINS6_IJSA_SC_SB_EEES9_NS_10bfloat16_tESG_Li256ELb1ELb1ELb0ELb1EEENS1_36VarlenDynamicPersistentTileSchedulerILi128ELi160ELi256ELi128ELb0ELb1ELb1ELb0ELb1ELb1EEEEEEEEEvNT_6ParamsE,@"STO_CUDA_ENTRY STV_DEFAULT"
_ZN7cutlass13device_kernelIN5flash11enable_sm90INS1_16FlashAttnFwdSm90INS1_25CollectiveMainloopFwdSm90ILi2EN4cute5tupleIJNS5_1CILi1EEES8_S8_EEENS6_IJNS7_ILi128EEENS7_ILi160EEENS7_ILi192EEEEEELi192ENS_12float_e4m3_tEfNS_4arch4Sm90ELb0ELb0ELb0ELb1ELb1ELb0ELb0ELb1ELb1ELb1ELb0ELb0EEENS1_21CollectiveEpilogueFwdINS6_IJSA_SC_SB_EEES9_NS_10bfloat16_tESG_Li256ELb1ELb1ELb0ELb1EEENS1_36VarlenDynamicPersistentTileSchedulerILi128ELi160ELi256ELi128ELb0ELb1ELb1ELb0ELb1ELb1EEEEEEEEEvNT_6ParamsE:
        /* <DEDUP_REMOVED lines=45> */
.L_x_3813:
        /* <DEDUP_REMOVED lines=22> */
.L_x_3814:
        /* <DEDUP_REMOVED lines=18> */
.L_x_3815:
        /* <DEDUP_REMOVED lines=22> */
.L_x_3816:
        /* <DEDUP_REMOVED lines=24> */
.L_x_3817:
        /* <DEDUP_REMOVED lines=8> */
.L_x_3819:
        /* <DEDUP_REMOVED lines=9> */
[----:B0-----:R-:W-:-:S04]  /*0940*/  LOP3.LUT R0, R2, 0xffffff80, RZ, 0xc0, !PT ;  /* 0xffffff8002007812 */ /* 0x001fc800078ec0ff */
        /* <DEDUP_REMOVED lines=8> */
[----:B------:R-:W-:Y:S01]  /*09d0*/  VIADD R228, R2, 0xffffff80 ;  /* 0xffffff8002e47836 */ /* 0x000fe20000000000 */
[----:B------:R-:W-:Y:S01]  /*09e0*/  R2UR UR5, R61 ;  /* 0x000000003d0572ca */ /* 0x000fe200000e0000 */
[----:B------:R-:W-:Y:S01]  /*09f0*/  IMAD.MOV.U32 R222, RZ, RZ, -0x2 ;  /* 0xfffffffeffde7424 */ /* 0x000fe200078e00ff */
[----:B------:R-:W-:Y:S01]  /*0a00*/  R2UR UR47, R62 ;  /* 0x000000003e2f72ca */ /* 0x000fe200000e0000 */
[----:B------:R-:W-:Y:S01]  /*0a10*/  ULOP3.LUT UR46, UR36, 0x1, URZ, 0xfc, !UPT ;  /* 0x00000001242e7892 */ /* 0x000fe2000f8efc3f */
[----:B------:R-:W-:Y:S01]  /*0a20*/  SHF.R.S32.HI R3, RZ, 0x1f, R228 ;  /* 0x0000001fff037819 */ /* 0x000fe200000114e4 */
[----:B------:R-:W-:Y:S01]  /*0a30*/  UMOV UR45, URZ ;  /* 0x0000003f002d7c82 */ /* 0x000fe20008000000 */
[----:B------:R-:W-:Y:S01]  /*0a40*/  UMOV UR44, URZ ;  /* 0x0000003f002c7c82 */ /* 0x000fe20008000000 */
[----:B------:R-:W-:Y:S01]  /*0a50*/  UMOV UR43, URZ ;  /* 0x0000003f002b7c82 */ /* 0x000fe20008000000 */
[CC--:B------:R-:W-:Y:S02]  /*0a60*/  LEA.HI R5, R3.reuse, R228.reuse, RZ, 0x7 ;  /* 0x000000e403057211 */ /* 0x0c0fe400078f38ff */
[----:B------:R-:W-:-:S02]  /*0a70*/  LEA.HI R0, R3, R228, RZ, 0x4 ;  /* 0x000000e403007211 */ /* 0x000fc400078f20ff */
[----:B------:R-:W-:Y:S02]  /*0a80*/  LOP3.LUT R7, R5, 0xffffff80, RZ, 0xc0, !PT ;  /* 0xffffff8005077812 */ /* 0x000fe400078ec0ff */
[----:B------:R-:W-:Y:S02]  /*0a90*/  LEA.HI R2, R3, R228, RZ, 0x5 ;  /* 0x000000e403027211 */ /* 0x000fe400078f28ff */
[----:B------:R-:W-:Y:S01]  /*0aa0*/  SHF.R.S32.HI R9, RZ, 0x4, R0 ;  /* 0x00000004ff097819 */ /* 0x000fe20000011400 */
[----:B------:R-:W-:Y:S01]  /*0ab0*/  IMAD.IADD R22, R228, 0x1, -R7 ;  /* 0x00000001e4167824 */ /* 0x000fe200078e0a07 */
[----:B------:R-:W-:Y:S01]  /*0ac0*/  LOP3.LUT R7, R0, 0x3fffff0, RZ, 0xc0, !PT ;  /* 0x03fffff000077812 */ /* 0x000fe200078ec0ff */
[----:B------:R-:W-:Y:S01]  /*0ad0*/  IMAD.SHL.U32 R2, R2, 0x20, RZ ;  /* 0x0000002002027824 */ /* 0x000fe200078e00ff */
[----:B------:R-:W-:Y:S02]  /*0ae0*/  LEA.HI R0, R0, R9, RZ, 0x1 ;  /* 0x0000000900007211 */ /* 0x000fe400078f08ff */
[----:B------:R-:W-:Y:S01]  /*0af0*/  SHF.R.S32.HI R11, RZ, 0x1f, R22 ;  /* 0x0000001fff0b7819 */ /* 0x000fe20000011416 */
[----:B------:R-:W-:Y:S01]  /*0b00*/  IMAD.IADD R7, R228, 0x1, -R7 ;  /* 0x00000001e4077824 */ /* 0x000fe200078e0a07 */
[----:B------:R-:W-:-:S02]  /*0b10*/  LOP3.LUT R2, R2, 0xfffffc00, RZ, 0xc0, !PT ;  /* 0xfffffc0002027812 */ /* 0x000fc400078ec0ff */
[----:B------:R-:W-:Y:S02]  /*0b20*/  LOP3.LUT R0, R0, 0x1ffffffe, RZ, 0xc0, !PT ;  /* 0x1ffffffe00007812 */ /* 0x000fe400078ec0ff */
[----:B------:R-:W-:Y:S01]  /*0b30*/  LEA.HI R4, R11, R22, RZ, 0x2 ;  /* 0x000000160b047211 */ /* 0x000fe200078f10ff */
[----:B------:R-:W-:Y:S01]  /*0b40*/  IMAD R7, R7, 0x40, R2 ;  /* 0x0000004007077824 */ /* 0x000fe200078e0202 */
[----:B------:R-:W-:Y:S01]  /*0b50*/  LEA.HI R2, R3, R228, RZ, 0x2 ;  /* 0x000000e403027211 */ /* 0x000fe200078f10ff */
[----:B------:R-:W-:Y:S01]  /*0b60*/  IMAD.IADD R0, R9, 0x1, -R0 ;  /* 0x0000000109007824 */ /* 0x000fe200078e0a00 */
[--C-:B------:R-:W-:Y:S02]  /*0b70*/  SHF.R.S32.HI R6, RZ, 0x2, R4.reuse ;  /* 0x00000002ff067819 */ /* 0x100fe40000011404 */
[----:B------:R-:W-:Y:S01]  /*0b80*/  SHF.R.S32.HI R13, RZ, 0x1f, R4 ;  /* 0x0000001fff0d7819 */ /* 0x000fe20000011404 */
[----:B------:R-:W-:Y:S01]  /*0b90*/  IMAD R224, R0, 0x8, R7 ;  /* 0x0000000800e07824 */ /* 0x000fe200078e0207 */
[----:B------:R-:W-:-:S02]  /*0ba0*/  LOP3.LUT R7, R2, 0xfffffffc, RZ, 0xc0, !PT ;  /* 0xfffffffc02077812 */ /* 0x000fc400078ec0ff */
[----:B------:R-:W-:Y:S02]  /*0bb0*/  LEA.HI R3, R3, R228, RZ, 0x3 ;  /* 0x000000e403037211 */ /* 0x000fe400078f18ff */
[----:B------:R-:W-:Y:S01]  /*0bc0*/  LEA.HI R13, R13, R6, RZ, 0x3 ;  /* 0x000000060d0d7211 */ /* 0x000fe200078f18ff */
[C---:B------:R-:W-:Y:S01]  /*0bd0*/  IMAD.IADD R0, R228.reuse, 0x1, -R7 ;  /* 0x00000001e4007824 */ /* 0x040fe200078e0a07 */
[----:B------:R-:W-:Y:S02]  /*0be0*/  SHF.R.S32.HI R220, RZ, 0x7, R5 ;  /* 0x00000007ffdc7819 */ /* 0x000fe40000011405 */
[----:B------:R-:W-:Y:S02]  /*0bf0*/  LOP3.LUT R7, R3, 0xfffffff8, RZ, 0xc0, !PT ;  /* 0xfffffff803077812 */ /* 0x000fe400078ec0ff */
[----:B------:R-:W-:Y:S02]  /*0c00*/  LOP3.LUT R13, R13, 0xfffffff8, RZ, 0xc0, !PT ;  /* 0xfffffff80d0d7812 */ /* 0x000fe400078ec0ff */
[----:B------:R-:W-:Y:S01]  /*0c10*/  LEA.HI R11, R11, R22, RZ, 0x5 ;  /* 0x000000160b0b7211 */ /* 0x000fe200078f28ff */
[----:B------:R-:W-:Y:S01]  /*0c20*/  IMAD.IADD R18, R228, 0x1, -R7 ;  /* 0x00000001e4127824 */ /* 0x000fe200078e0a07 */
[----:B------:R-:W-:Y:S01]  /*0c30*/  LEA.HI R5, R5, R220, RZ, 0x1 ;  /* 0x000000dc05057211 */ /* 0x000fe200078f08ff */
[----:B------:R-:W-:Y:S01]  /*0c40*/  IMAD.IADD R6, R6, 0x1, -R13 ;  /* 0x0000000106067824 */ /* 0x000fe200078e0a0d */
[----:B------:R-:W-:-:S02]  /*0c50*/  LEA.HI R2, R0, R0, RZ, 0x1 ;  /* 0x0000000000027211 */ /* 0x000fc400078f08ff */
[----:B------:R-:W-:Y:S02]  /*0c60*/  SHF.R.S32.HI R11, RZ, 0x5, R11 ;  /* 0x00000005ff0b7819 */ /* 0x000fe4000001140b */
[----:B------:R-:W-:Y:S02]  /*0c70*/  LOP3.LUT R5, R5, 0x3fffffe, RZ, 0xc0, !PT ;  /* 0x03fffffe05057812 */ /* 0x000fe400078ec0ff */
[----:B------:R-:W-:Y:S01]  /*0c80*/  LOP3.LUT R9, R2, 0x1ffffffe, RZ, 0xc0, !PT ;  /* 0x1ffffffe02097812 */ /* 0x000fe200078ec0ff */
[----:B------:R-:W-:Y:S01]  /*0c90*/  IMAD.SHL.U32 R2, R18, 0x8, RZ ;  /* 0x0000000812027824 */ /* 0x000fe200078e00ff */
[----:B------:R-:W-:Y:S01]  /*0ca0*/  LOP3.LUT R13, R4, 0x7ffffffc, RZ, 0xc0, !PT ;  /* 0x7ffffffc040d7812 */ /* 0x000fe200078ec0ff */
[----:B------:R-:W-:Y:S01]  /*0cb0*/  IMAD R6, R11, 0x10, R6 ;  /* 0x000000100b067824 */ /* 0x000fe200078e0206 */
[----:B------:R-:W-:Y:S01]  /*0cc0*/  SHF.R.S32.HI R19, RZ, 0x3, R3 ;  /* 0x00000003ff137819 */ /* 0x000fe20000011403 */
[----:B------:R-:W-:Y:S01]  /*0cd0*/  IMAD.IADD R5, R220, 0x1, -R5 ;  /* 0x00000001dc057824 */ /* 0x000fe200078e0a05 */
[----:B------:R-:W-:Y:S01]  /*0ce0*/  SHF.R.S32.HI R227, RZ, 0x1f, R2 ;  /* 0x0000001fffe37819 */ /* 0x000fe20000011402 */
[----:B------:R-:W-:-:S02]  /*0cf0*/  VIADD R16, R2, 0x40 ;  /* 0x0000004002107836 */ /* 0x000fc40000000000 */
[----:B------:R-:W-:Y:S02]  /*0d00*/  VIADD R17, R2, 0x80 ;  /* 0x0000008002117836 */ /* 0x000fe40000000000 */
[----:B------:R-:W-:Y:S01]  /*0d10*/  IMAD.IADD R13, R22, 0x1, -R13 ;  /* 0x00000001160d7824 */ /* 0x000fe200078e0a0d */
[----:B------:R-:W-:Y:S01]  /*0d20*/  SHF.R.S32.HI R226, RZ, 0x1f, R16 ;  /* 0x0000001fffe27819 */ /* 0x000fe20000011410 */
[----:B------:R-:W-:Y:S01]  /*0d30*/  IMAD.IADD R0, R0, 0x1, -R9 ;  /* 0x0000000100007824 */ /* 0x000fe200078e0a09 */
[----:B------:R-:W-:Y:S01]  /*0d40*/  SHF.R.S32.HI R225, RZ, 0x1f, R17 ;  /* 0x0000001fffe17819 */ /* 0x000fe20000011411 */
[----:B------:R-:W-:Y:S02]  /*0d50*/  IMAD R221, R5, 0x40, R6 ;  /* 0x0000004005dd7824 */ /* 0x000fe400078e0206 */
[----:B------:R-:W-:Y:S02]  /*0d60*/  IMAD R222, R13, R222, 0xa0 ;  /* 0x000000a00dde7424 */ /* 0x000fe400078e02de */
[----:B------:R-:W-:-:S07]  /*0d70*/  IMAD R223, R0, 0x8, R221 ;  /* 0x0000000800df7824 */ /* 0x000fce00078e02dd */
.L_x_3865:
[----:B0-2---:R-:W0:Y:S01]  /*0d80*/  LDC.64 R4, c[0x0][0xc88] ;  /* 0x00032200ff047b82 */ /* 0x005e220000000a00 */
        /* <DEDUP_REMOVED lines=65> */
[----:B----4-:R-:W4:Y:S01]  /*11a0*/  @P1 LDG.E R6, desc[UR50][R6.64] ;  /* 0x0000003206061981 */ /* 0x010f22000c1e1900 */
[----:B------:R-:W-:Y:S01]  /*11b0*/  UISETP.NE.U32.AND UP0, UPT, UR6, URZ, UPT ;  /* 0x0000003f0600728c */ /* 0x000fe2000bf05070 */
[----:B------:R-:W-:Y:S01]  /*11c0*/  IMAD.MOV.U32 R119, RZ, RZ, RZ ;  /* 0x000000ffff777224 */ /* 0x000fe200078e00ff */
[----:B------:R-:W-:Y:S01]  /*11d0*/  UMOV UR53, URZ ;  /* 0x0000003f00357c82 */ /* 0x000fe20008000000 */
[----:B------:R-:W-:Y:S01]  /*11e0*/  ULDC UR6, c[0x0][0x2f0] ;  /* 0x0000bc0000067ab9 */ /* 0x000fe20000000800 */
[----:B------:R-:W-:Y:S01]  /*11f0*/  UISETP.NE.AND.EX UP0, UPT, UR7, URZ, UPT, UP0 ;  /* 0x0000003f0700728c */ /* 0x000fe2000bf05300 */
[----:B0-----:R-:W-:Y:S01]  /*1200*/  CS2R R10, SRZ ;  /* 0x00000000000a7805 */ /* 0x001fe2000001ff00 */
        /* <DEDUP_REMOVED lines=41> */
[----:B------:R-:W-:-:S02]  /*14a0*/  IMAD.MOV.U32 R92, RZ, RZ, RZ ;  /* 0x000000ffff5c7224 */ /* 0x000fc400078e00ff */
[----:B--2---:R-:W-:Y:S01]  /*14b0*/  FMUL.FTZ R0, R3, R0 ;  /* 0x0000000003007220 */ /* 0x004fe20000410000 */
[----:B------:R-:W-:-:S03]  /*14c0*/  IMAD.MOV.U32 R3, RZ, RZ, RZ ;  /* 0x000000ffff037224 */ /* 0x000fc600078e00ff */
[----:B------:R-:W-:Y:S01]  /*14d0*/  FMUL.FTZ R0, R0, UR7 ;  /* 0x0000000700007c20 */ /* 0x000fe20008410000 */
[----:B---3--:R-:W-:Y:S02]  /*14e0*/  @P0 R2UR UR53, R4 ;  /* 0x00000000043502ca */ /* 0x008fe400000e0000 */
[----:B------:R-:W-:Y:S02]  /*14f0*/  CS2R R4, SRZ ;  /* 0x0000000000047805 */ /* 0x000fe4000001ff00 */
[----:B------:R-:W-:Y:S02]  /*1500*/  R2UR UR39, R0 ;  /* 0x00000000002772ca */ /* 0x000fe400000e0000 */
        /* <DEDUP_REMOVED lines=16> */
.L_x_3820:
[----:B------:R-:W-:Y:S01]  /*1610*/  UIADD3 UR53, -UR53, UR4, URZ ;  /* 0x0000000435357290 */ /* 0x000fe2000fffe13f */
[----:B------:R-:W-:Y:S01]  /*1620*/  CS2R R134, SRZ ;  /* 0x0000000000867805 */ /* 0x000fe2000001ff00 */
[----:B------:R-:W-:Y:S01]  /*1630*/  UMOV UR41, UR47 ;  /* 0x0000002f00297c82 */ /* 0x000fe20008000000 */
[----:B------:R-:W-:Y:S01]  /*1640*/  IMAD.MOV.U32 R93, RZ, RZ, RZ ;  /* 0x000000ffff5d7224 */ /* 0x000fe200078e00ff */
[----:B------:R-:W-:Y:S01]  /*1650*/  UISETP.GE.AND UP0, UPT, UR53, 0x1, UPT ;  /* 0x000000013500788c */ /* 0x000fe2000bf06270 */
[----:B------:R-:W-:Y:S01]  /*1660*/  CS2R R96, SRZ ;  /* 0x0000000000607805 */ /* 0x000fe2000001ff00 */
[----:B------:R-:W-:Y:S01]  /*1670*/  UIADD3 UR4, UR53, 0x9f, URZ ;  /* 0x0000009f35047890 */ /* 0x000fe2000fffe03f */
[----:B------:R-:W-:Y:S02]  /*1680*/  CS2R R136, SRZ ;  /* 0x0000000000887805 */ /* 0x000fe4000001ff00 */
[----:B------:R-:W-:Y:S02]  /*1690*/  CS2R R100, SRZ ;  /* 0x0000000000647805 */ /* 0x000fe4000001ff00 */
[----:B------:R-:W-:-:S02]  /*16a0*/  CS2R R138, SRZ ;  /* 0x00000000008a7805 */ /* 0x000fc4000001ff00 */
[----:B------:R-:W-:Y:S01]  /*16b0*/  PLOP3.LUT P1, PT, PT, PT, UP0, 0x80, 0x0 ;  /* 0x000000000000781c */ /* 0x000fe20003f2f008 */
[----:B------:R-:W-:Y:S01]  /*16c0*/  UIMAD.WIDE UR4, UR4, 0x66666667, URZ ;  /* 0x66666667040478a5 */ /* 0x000fe2000f8e023f */
[----:B------:R-:W-:Y:S02]  /*16d0*/  CS2R R104, SRZ ;  /* 0x0000000000687805 */ /* 0x000fe4000001ff00 */
[----:B------:R-:W-:Y:S01]  /*16e0*/  CS2R R140, SRZ ;  /* 0x00000000008c7805 */ /* 0x000fe2000001ff00 */
[----:B------:R-:W-:Y:S01]  /*16f0*/  IMAD.MOV.U32 R108, RZ, RZ, RZ ;  /* 0x000000ffff6c7224 */ /* 0x000fe200078e00ff */
[----:B------:R-:W-:Y:S01]  /*1700*/  USHF.R.U32.HI UR52, URZ, 0x1f, UR5 ;  /* 0x0000001f3f347899 */ /* 0x000fe20008011605 */
[----:B------:R-:W-:-:S03]  /*1710*/  IMAD.MOV.U32 R142, RZ, RZ, RZ ;  /* 0x000000ffff8e7224 */ /* 0x000fc600078e00ff */
[----:B------:R-:W-:-:S03]  /*1720*/  ULEA.HI.SX32 UR52, UR5, UR52, 0x1a ;  /* 0x0000003405347291 */ /* 0x000fc6000f8fd23f */
[----:B------:R-:W-:Y:S09]  /*1730*/  @!P1 BRA `(.L_x_3821) ;  /* 0x0000007400689947 */ /* 0x000ff20003800000 */
        /* <DEDUP_REMOVED lines=31> */
.L_x_3822:
[----:B------:R-:W-:Y:S01]  /*1930*/  ULEA.HI UR4, UR45, UR45, URZ, 0x1 ;  /* 0x0000002d2d047291 */ /* 0x000fe2000f8f083f */
[----:B------:R-:W-:-:S03]  /*1940*/  IMAD.U32 R3, RZ, RZ, UR46 ;  /* 0x0000002eff037e24 */ /* 0x000fc6000f8e00ff */
[----:B------:R-:W-:Y:S02]  /*1950*/  ULOP3.LUT UR4, UR4, 0xfffffffe, URZ, 0xc0, !UPT ;  /* 0xfffffffe04047892 */ /* 0x000fe4000f8ec03f */
[----:B------:R-:W-:Y:S02]  /*1960*/  ISETP.NE.AND P0, PT, R3, 0x3, PT ;  /* 0x000000030300780c */ /* 0x000fe40003f05270 */
[----:B------:R-:W-:-:S06]  /*1970*/  UIADD3 UR4, UR45, -UR4, URZ ;  /* 0x800000042d047290 */ /* 0x000fcc000fffe03f */
[----:B------:R-:W-:-:S05]  /*1980*/  IMAD.U32 R0, RZ, RZ, UR4 ;  /* 0x00000004ff007e24 */ /* 0x000fca000f8e00ff */
[----:B------:R-:W-:-:S04]  /*1990*/  SHF.L.U32 R0, R0, 0x1f, RZ ;  /* 0x0000001f00007819 */ /* 0x000fc800000006ff */
[----:B------:R-:W0:Y:S02]  /*19a0*/  SYNCS.PHASECHK.TRANS64.TRYWAIT P1, [UR48+0x33400], R0 ;  /* 0x03340000ff0075a7 */ /* 0x000e240008020170 */
[----:B0-----:R-:W-:Y:S05]  /*19b0*/  @!P1 BRA `(.L_x_3823) ;  /* 0x0000011400989947 */ /* 0x001fea0003800000 */
.L_x_3969:
[----:B------:R-:W-:Y:S05]  /*19c0*/  @!P0 BRA `(.L_x_3824) ;  /* 0x0000000000048947 */ /* 0x000fea0003800000 */
[----:B------:R-:W-:Y:S01]  /*19d0*/  BPT.TRAP 0x1 ;  /* 0x000000040000795c */ /* 0x000fe20000300000 */
.L_x_3824:
[----:B0-----:R-:W-:Y:S02]  /*19e0*/  IMAD.U32 R3, RZ, RZ, UR43 ;  /* 0x0000002bff037e24 */ /* 0x001fe4000f8e00ff */
[----:B------:R-:W-:-:S03]  /*19f0*/  IMAD.U32 R0, RZ, RZ, UR44 ;  /* 0x0000002cff007e24 */ /* 0x000fc6000f8e00ff */
[----:B------:R-:W-:Y:S02]  /*1a00*/  LEA R3, R3, UR48, 0x3 ;  /* 0x0000003003037c11 */ /* 0x000fe4000f8e18ff */
[----:B------:R-:W-:-:S04]  /*1a10*/  SHF.L.U32 R0, R0, 0x1f, RZ ;  /* 0x0000001f00007819 */ /* 0x000fc800000006ff */
[----:B------:R0:W1:Y:S01]  /*1a20*/  SYNCS.PHASECHK.TRANS64.TRYWAIT P1, [R3+URZ+0x33430], R0 ;  /* 0x03343000030075a7 */ /* 0x000062000802017f */
[----:B------:R-:W-:Y:S05]  /*1a30*/  @!P0 BRA `(.L_x_3825) ;  /* 0x0000000000048947 */ /* 0x000fea0003800000 */
[----:B------:R-:W-:Y:S01]  /*1a40*/  BPT.TRAP 0x1 ;  /* 0x000000040000795c */ /* 0x000fe20000300000 */
.L_x_3825:
[----:B------:R-:W-:Y:S01]  /*1a50*/  IMAD.MOV.U32 R119, RZ, RZ, RZ ;  /* 0x000000ffff777224 */ /* 0x000fe200078e00ff */
[----:B-1----:R-:W-:Y:S06]  /*1a60*/  @P1 BRA `(.L_x_3826) ;  /* 0x0000000000081947 */ /* 0x002fec0003800000 */
[----:B------:R-:W1:Y:S02]  /*1a70*/  SYNCS.PHASECHK.TRANS64.TRYWAIT P1, [R3+URZ+0x33430], R0 ;  /* 0x03343000030075a7 */ /* 0x000e64000802017f */
[----:B-1----:R-:W-:Y:S05]  /*1a80*/  @!P1 BRA `(.L_x_3827) ;  /* 0x00000114007c9947 */ /* 0x002fea0003800000 */
.L_x_3826:
        /* <DEDUP_REMOVED lines=11> */
[----:B------:R-:W-:Y:S01]  /*1b40*/  UMOV UR4, UR24 ;  /* 0x0000001800047c82 */ /* 0x000fe20008000000 */
[----:B------:R-:W-:Y:S02]  /*1b50*/  UMOV UR7, 0x80000020 ;  /* 0x8000002000077882 */ /* 0x000fe40000000000 */
        /* <DEDUP_REMOVED lines=191> */
.L_x_3828:
[----:B01----:R-:W-:Y:S01]  /*2750*/  VIADD R0, R222, UR53 ;  /* 0x00000035de007c36 */ /* 0x003fe20008000000 */
[----:B------:R-:W-:Y:S01]  /*2760*/  P2R R104, PR, RZ, 0x1 ;  /* 0x00000001ff687803 */ /* 0x000fe20000000000 */
[----:B------:R-:W-:Y:S01]  /*2770*/  IMAD.U32 R5, RZ, RZ, UR52 ;  /* 0x00000034ff057e24 */ /* 0x000fe2000f8e00ff */
[----:B------:R-:W-:Y:S01]  /*2780*/  R2UR UR6, R3 ;  /* 0x00000000030672ca */ /* 0x000fe200000e0000 */
[----:B------:R-:W-:Y:S01]  /*2790*/  IMAD.U32 R111, RZ, RZ, UR39 ;  /* 0x00000027ff6f7e24 */ /* 0x000fe2000f8e00ff */
[----:B------:R-:W-:Y:S01]  /*27a0*/  UISETP.GE.AND UP0, UPT, UR53, 0xa1, UPT ;  /* 0x000000a13500788c */ /* 0x000fe2000bf06270 */
        /* <DEDUP_REMOVED lines=19> */
[C---:B------:R-:W-:Y:S01]  /*28e0*/  ISETP.GT.AND P1, PT, R4.reuse, 0x10, PT ;  /* 0x000000100400780c */ /* 0x040fe20003f24270 */
[--C-:B------:R-:W-:Y:S01]  /*28f0*/  IMAD.MOV.U32 R108, RZ, RZ, R119.reuse ;  /* 0x000000ffff6c7224 */ /* 0x100fe200078e0077 */
[----:B------:R-:W-:Y:S01]  /*2900*/  FSEL R93, R93, -INF , P3 ;  /* 0xff8000005d5d7808 */ /* 0x000fe20001800000 */
[----:B------:R-:W-:Y:S01]  /*2910*/  SYNCS.ARRIVE.TRANS64.RED.A1T0 RZ, [UR6], RZ ;  /* 0x000000ffffff79a7 */ /* 0x000fe20008100406 */
[----:B------:R-:W-:Y:S01]  /*2920*/  FMNMX.FTZ R0, R11, R0, !PT ;  /* 0x000000000b007209 */ /* 0x000fe20007810000 */
[--C-:B------:R-:W-:Y:S01]  /*2930*/  IMAD.MOV.U32 R106, RZ, RZ, R119.reuse ;  /* 0x000000ffff6a7224 */ /* 0x100fe200078e0077 */
[----:B------:R-:W-:Y:S01]  /*2940*/  ISETP.GT.AND P2, PT, R4, 0x11, PT ;  /* 0x000000110400780c */ /* 0x000fe20003f44270 */
[--C-:B------:R-:W-:Y:S01]  /*2950*/  IMAD.MOV.U32 R92, RZ, RZ, R119.reuse ;  /* 0x000000ffff5c7224 */ /* 0x100fe200078e0077 */
[----:B------:R-:W-:Y:S01]  /*2960*/  FSEL R13, R96, -INF , P1 ;  /* 0xff800000600d7808 */ /* 0x000fe20000800000 */
[----:B------:R-:W-:Y:S01]  /*2970*/  IMAD.MOV.U32 R96, RZ, RZ, R119 ;  /* 0x000000ffff607224 */ /* 0x000fe200078e0077 */
[----:B------:R-:W-:-:S02]  /*2980*/  FMNMX.FTZ R0, R93, R0, !PT ;  /* 0x000000005d007209 */ /* 0x000fc40007810000 */
[----:B------:R-:W-:Y:S02]  /*2990*/  FSEL R90, R90, -INF , P6 ;  /* 0xff8000005a5a7808 */ /* 0x000fe40003000000 */
[C---:B------:R-:W-:Y:S02]  /*29a0*/  ISETP.GT.AND P6, PT, R4.reuse, 0x18, PT ;  /* 0x000000180400780c */ /* 0x040fe40003fc4270 */
[----:B------:R-:W-:Y:S02]  /*29b0*/  FSEL R97, R97, -INF , P2 ;  /* 0xff80000061617808 */ /* 0x000fe40001000000 */
[----:B------:R-:W-:Y:S02]  /*29c0*/  FMNMX.FTZ R0, R13, R0, !PT ;  /* 0x000000000d007209 */ /* 0x000fe40007810000 */
[----:B------:R-:W-:Y:S02]  /*29d0*/  FSEL R91, R91, -INF , P5 ;  /* 0xff8000005b5b7808 */ /* 0x000fe40002800000 */
[----:B------:R-:W-:-:S02]  /*29e0*/  ISETP.GT.AND P5, PT, R4, 0x19, PT ;  /* 0x000000190400780c */ /* 0x000fc40003fa4270 */
[----:B------:R-:W-:Y:S01]  /*29f0*/  FSEL R15, R100, -INF , P6 ;  /* 0xff800000640f7808 */ /* 0x000fe20003000000 */
[----:B------:R-:W-:Y:S01]  /*2a00*/  IMAD.MOV.U32 R100, RZ, RZ, R119 ;  /* 0x000000ffff647224 */ /* 0x000fe200078e0077 */
        /* <DEDUP_REMOVED lines=18> */
[C---:B------:R-:W-:Y:S02]  /*2b30*/  ISETP.GT.AND P6, PT, R4.reuse, 0x30, PT ;  /* 0x000000300400780c */ /* 0x040fe40003fc4270 */
        /* <DEDUP_REMOVED lines=112> */
[----:B------:R-:W0:Y:S01]  /*3240*/  SHFL.BFLY PT, R57, R6, 0x2, 0x1f ;  /* 0x0c401f0006397f89 */ /* 0x000e2200000e0000 */
[----:B------:R-:W-:-:S02]  /*3250*/  P2R R12, PR, RZ, 0x4 ;  /* 0x00000004ff0c7803 */ /* 0x000fc40000000000 */
[----:B------:R-:W-:Y:S02]  /*3260*/  ISETP.GT.AND P2, PT, R4, 0x78, PT ;  /* 0x000000780400780c */ /* 0x000fe40003f44270 */
[----:B------:R-:W-:Y:S02]  /*3270*/  FSEL R55, R55, -INF , P1 ;  /* 0xff80000037377808 */ /* 0x000fe40000800000 */
[----:B------:R-:W-:Y:S02]  /*3280*/  ISETP.NE.AND P1, PT, R14, RZ, PT ;  /* 0x000000ff0e00720c */ /* 0x000fe40003f25270 */
[----:B------:R-:W-:Y:S02]  /*3290*/  P2R R20, PR, RZ, 0x1 ;  /* 0x00000001ff147803 */ /* 0x000fe40000000000 */
[----:B------:R-:W-:Y:S02]  /*32a0*/  FSEL R54, R54, -INF , P2 ;  /* 0xff80000036367808 */ /* 0x000fe40001000000 */
[----:B------:R-:W-:-:S02]  /*32b0*/  ISETP.GT.AND P0, PT, R4, 0x80, PT ;  /* 0x000000800400780c */ /* 0x000fc40003f04270 */
[----:B------:R-:W-:Y:S02]  /*32c0*/  ISETP.NE.AND P2, PT, R12, RZ, PT ;  /* 0x000000ff0c00720c */ /* 0x000fe40003f45270 */
[----:B------:R-:W-:Y:S02]  /*32d0*/  FSEL R26, R26, -INF , P0 ;  /* 0xff8000001a1a7808 */ /* 0x000fe40000000000 */
[----:B------:R-:W-:Y:S02]  /*32e0*/  ISETP.NE.AND P0, PT, R20, RZ, PT ;  /* 0x000000ff1400720c */ /* 0x000fe40003f05270 */
[----:B------:R-:W-:Y:S02]  /*32f0*/  FSEL R84, R35, -INF , P4 ;  /* 0xff80000023547808 */ /* 0x000fe40002000000 */
[----:B------:R-:W-:Y:S02]  /*3300*/  FSEL R27, R27, -INF , P0 ;  /* 0xff8000001b1b7808 */ /* 0x000fe40000000000 */
[----:B0-----:R-:W-:-:S02]  /*3310*/  FMNMX.FTZ R57, R6, R57, !PT ;  /* 0x0000003906397209 */ /* 0x001fc40007810000 */
[----:B------:R-:W-:Y:S02]  /*3320*/  FSEL R88, R39, -INF , P6 ;  /* 0xff80000027587808 */ /* 0x000fe40003000000 */
[----:B------:R-:W-:Y:S01]  /*3330*/  ISETP.NE.AND P0, PT, R104, RZ, PT ;  /* 0x000000ff6800720c */ /* 0x000fe20003f05270 */
[----:B------:R-:W0:Y:S01]  /*3340*/  SHFL.BFLY PT, R0, R57, 0x1, 0x1f ;  /* 0x0c201f0039007f89 */ /* 0x000e2200000e0000 */
[----:B------:R-:W-:Y:S01]  /*3350*/  IMAD.MOV.U32 R104, RZ, RZ, R119 ;  /* 0x000000ffff687224 */ /* 0x000fe200078e0077 */
[----:B0-----:R-:W-:-:S04]  /*3360*/  FMNMX.FTZ R0, R57, R0, !PT ;  /* 0x0000000039007209 */ /* 0x001fc80007810000 */
[C---:B------:R-:W-:Y:S01]  /*3370*/  FSETP.NEU.FTZ.AND P3, PT, R0.reuse, -INF , PT ;  /* 0xff8000000000780b */ /* 0x040fe20003f7d000 */
[----:B------:R-:W-:-:S01]  /*3380*/  FFMA.FTZ R10, R0, R111, -8 ;  /* 0xc1000000000a7423 */ /* 0x000fc2000001006f */
[----:B------:R-:W-:-:S04]  /*3390*/  IMAD.MOV.U32 R111, RZ, RZ, R119 ;  /* 0x000000ffff6f7224 */ /* 0x000fc800078e0077 */
        /* <DEDUP_REMOVED lines=41> */
[----:B------:R-:W-:-:S02]  /*3630*/  IMAD.MOV.U32 R107, RZ, RZ, R119 ;  /* 0x000000ffff6b7224 */ /* 0x000fc400078e0077 */
[----:B------:R-:W-:Y:S01]  /*3640*/  FMNMX.FTZ R57, R79, R56, !PT ;  /* 0x000000384f397209 */ /* 0x000fe20007810000 */
[----:B------:R-:W-:-:S01]  /*3650*/  FFMA.FTZ R56, R89, UR39, -R10 ;  /* 0x0000002759387c23 */ /* 0x000fc2000801080a */
[--C-:B------:R-:W-:Y:S02]  /*3660*/  IMAD.MOV.U32 R97, RZ, RZ, R119.reuse ;  /* 0x000000ffff617224 */ /* 0x100fe400078e0077 */
[----:B------:R-:W-:Y:S01]  /*3670*/  FMNMX.FTZ R72, R82, R57, !PT ;  /* 0x0000003952487209 */ /* 0x000fe20007810000 */
[----:B------:R-:W-:Y:S01]  /*3680*/  MUFU.EX2 R7, R7 ;  /* 0x0000000700077308 */ /* 0x000fe20000000800 */
[----:B------:R-:W-:Y:S02]  /*3690*/  IMAD.MOV.U32 R93, RZ, RZ, R119 ;  /* 0x000000ffff5d7224 */ /* 0x000fe400078e0077 */
[----:B------:R-:W-:-:S04]  /*36a0*/  FMNMX.FTZ R57, R83, R72, !PT ;  /* 0x0000004853397209 */ /* 0x000fc80007810000 */
[----:B------:R-:W-:Y:S01]  /*36b0*/  FMNMX.FTZ R72, R86, R57, !PT ;  /* 0x0000003956487209 */ /* 0x000fe20007810000 */
[----:B------:R-:W-:Y:S03]  /*36c0*/  MUFU.EX2 R6, R6 ;  /* 0x0000000600067308 */ /* 0x000fe60000000800 */
[----:B------:R-:W-:Y:S01]  /*36d0*/  FMNMX.FTZ R81, R87, R72, !PT ;  /* 0x0000004857517209 */ /* 0x000fe20007810000 */
[----:B------:R-:W-:-:S03]  /*36e0*/  FFMA.FTZ R72, R77, UR39, -R10 ;  /* 0x000000274d487c23 */ /* 0x000fc6000801080a */
[----:B------:R-:W-:Y:S01]  /*36f0*/  FMNMX.FTZ R76, R58, R81, !PT ;  /* 0x000000513a4c7209 */ /* 0x000fe20007810000 */
[----:B------:R0:W-:Y:S03]  /*3700*/  MUFU.EX2 R57, R80 ;  /* 0x0000005000397308 */ /* 0x0001e60000000800 */
[----:B------:R-:W-:-:S04]  /*3710*/  FMNMX.FTZ R77, R59, R76, !PT ;  /* 0x0000004c3b4d7209 */ /* 0x000fc80007810000 */
[----:B------:R-:W-:Y:S01]  /*3720*/  FMNMX.FTZ R76, R62, R77, !PT ;  /* 0x0000004d3e4c7209 */ /* 0x000fe20007810000 */
[----:B------:R-:W1:Y:S03]  /*3730*/  MUFU.EX2 R9, R9 ;  /* 0x0000000900097308 */ /* 0x000e660000000800 */
[----:B------:R-:W-:-:S04]  /*3740*/  FMNMX.FTZ R81, R63, R76, !PT ;  /* 0x0000004c3f517209 */ /* 0x000fc80007810000 */
[----:B------:R-:W-:Y:S01]  /*3750*/  FMNMX.FTZ R76, R66, R81, !PT ;  /* 0x00000051424c7209 */ /* 0x000fe20007810000 */
[----:B------:R2:W-:Y:S03]  /*3760*/  MUFU.EX2 R77, R85 ;  /* 0x00000055004d7308 */ /* 0x0005e60000000800 */
[----:B------:R-:W-:Y:S01]  /*3770*/  FMNMX.FTZ R81, R67, R76, !PT ;  /* 0x0000004c43517209 */ /* 0x000fe20007810000 */
[----:B------:R-:W-:-:S03]  /*3780*/  FFMA.FTZ R76, R5, UR39, -R10 ;  /* 0x00000027054c7c23 */ /* 0x000fc6000801080a */
[----:B0-----:R-:W-:Y:S01]  /*3790*/  FMNMX.FTZ R80, R70, R81, !PT ;  /* 0x0000005146507209 */ /* 0x001fe20007810000 */
[----:B------:R-:W-:-:S01]  /*37a0*/  FFMA.FTZ R81, R61, UR39, -R10 ;  /* 0x000000273d517c23 */ /* 0x000fc2000801080a */
[--C-:B------:R-:W-:Y:S01]  /*37b0*/  FFMA.FTZ R61, R64, UR39, -R10.reuse ;  /* 0x00000027403d7c23 */ /* 0x100fe2000801080a */
[----:B--2---:R-:W-:-:S01]  /*37c0*/  FFMA.FTZ R85, R68, UR39, -R10 ;  /* 0x0000002744557c23 */ /* 0x004fc2000801080a */
[----:B------:R-:W-:Y:S01]  /*37d0*/  FMNMX.FTZ R5, R71, R80, !PT ;  /* 0x0000005047057209 */ /* 0x000fe20007810000 */
[----:B------:R-:W-:Y:S01]  /*37e0*/  MUFU.EX2 R8, R8 ;  /* 0x0000000800087308 */ /* 0x000fe20000000800 */
[----:B------:R-:W-:Y:S02]  /*37f0*/  FSEL R68, R30, -INF , P1 ;  /* 0xff8000001e447808 */ /* 0x000fe40000800000 */
[----:B------:R-:W-:Y:S02]  /*3800*/  FMNMX.FTZ R80, R42, R5, !PT ;  /* 0x000000052a507209 */ /* 0x000fe40007810000 */
[----:B-1----:R-:W-:-:S02]  /*3810*/  F2FP.SATFINITE.E4M3.F32.PACK_AB_MERGE_C R200, R9, R6, RZ ;  /* 0x0000000609c8723e */ /* 0x002fc400048070ff */
[----:B------:R-:W-:Y:S01]  /*3820*/  FMNMX.FTZ R5, R43, R80, !PT ;  /* 0x000000502b057209 */ /* 0x000fe20007810000 */
[----:B------:R0:W-:Y:S01]  /*3830*/  MUFU.EX2 R30, R85 ;  /* 0x00000055001e7308 */ /* 0x0001e20000000800 */
[----:B------:R-:W-:Y:S02]  /*3840*/  F2FP.SATFINITE.E4M3.F32.PACK_AB_MERGE_C R200, R7, R4, R200 ;  /* 0x0000000407c8723e */ /* 0x000fe400048070c8 */
[----:B------:R-:W-:-:S04]  /*3850*/  FMNMX.FTZ R80, R46, R5, !PT ;  /* 0x000000052e507209 */ /* 0x000fc80007810000 */
[----:B------:R-:W-:Y:S01]  /*3860*/  FMNMX.FTZ R5, R47, R80, !PT ;  /* 0x000000502f057209 */ /* 0x000fe20007810000 */
[----:B------:R-:W-:Y:S01]  /*3870*/  MUFU.EX2 R11, R11 ;  /* 0x0000000b000b7308 */ /* 0x000fe20000000800 */
[----:B0-----:R-:W-:Y:S01]  /*3880*/  FSEL R85, R38, -INF , P5 ;  /* 0xff80000026557808 */ /* 0x001fe20002800000 */
[----:B------:R-:W-:Y:S01]  /*3890*/  FFMA.FTZ R38, R48, UR39, -R10 ;  /* 0x0000002730267c23 */ /* 0x000fe2000801080a */
[----:B------:R-:W-:-:S04]  /*38a0*/  FMNMX.FTZ R64, R50, R5, !PT ;  /* 0x0000000532407209 */ /* 0x000fc80007810000 */
[----:B------:R-:W-:Y:S01]  /*38b0*/  FMNMX.FTZ R5, R51, R64, !PT ;  /* 0x0000004033057209 */ /* 0x000fe20007810000 */
[----:B------:R-:W-:-:S01]  /*38c0*/  FFMA.FTZ R64, R65, UR39, -R10 ;  /* 0x0000002741407c23 */ /* 0x000fc2000801080a */
[----:B------:R-:W-:Y:S01]  /*38d0*/  FFMA.FTZ R65, R69, UR39, -R10 ;  /* 0x0000002745417c23 */ /* 0x000fe2000801080a */
[----:B------:R-:W-:Y:S01]  /*38e0*/  FSEL R69, R34, -INF , P3 ;  /* 0xff80000022457808 */ /* 0x000fe20001800000 */
[----:B------:R-:W-:Y:S01]  /*38f0*/  MUFU.EX2 R12, R12 ;  /* 0x0000000c000c7308 */ /* 0x000fe20000000800 */
[----:B------:R-:W-:-:S04]  /*3900*/  FMNMX.FTZ R80, R54, R5, !PT ;  /* 0x0000000536507209 */ /* 0x000fc80007810000 */
[----:B------:R-:W-:-:S03]  /*3910*/  FMNMX.FTZ R5, R55, R80, !PT ;  /* 0x0000005037057209 */ /* 0x000fc60007810000 */
[----:B------:R0:W1:Y:S01]  /*3920*/  MUFU.EX2 R13, R101 ;  /* 0x00000065000d7308 */ /* 0x0000620000000800 */
[----:B------:R-:W-:-:S04]  /*3930*/  FMNMX.FTZ R80, R26, R5, !PT ;  /* 0x000000051a507209 */ /* 0x000fc80007810000 */
[----:B------:R-:W-:Y:S02]  /*3940*/  FMNMX.FTZ R5, R27, R80, !PT ;  /* 0x000000501b057209 */ /* 0x000fe40007810000 */
[----:B------:R-:W-:Y:S01]  /*3950*/  FSEL R80, R31, -INF , P2 ;  /* 0xff8000001f507808 */ /* 0x000fe20001000000 */
[--C-:B------:R-:W-:Y:S01]  /*3960*/  FFMA.FTZ R31, R40, UR39, -R10.reuse ;  /* 0x00000027281f7c23 */ /* 0x100fe2000801080a */
[----:B------:R-:W-:Y:S01]  /*3970*/  FMNMX.FTZ R5, R68, R5, !PT ;  /* 0x0000000544057209 */ /* 0x000fe20007810000 */
[----:B------:R-:W-:Y:S01]  /*3980*/  FFMA.FTZ R40, R45, UR39, -R10 ;  /* 0x000000272d287c23 */ /* 0x000fe2000801080a */
[----:B------:R-:W-:Y:S01]  /*3990*/  MUFU.EX2 R14, R14 ;  /* 0x0000000e000e7308 */ /* 0x000fe20000000800 */
[----:B0-----:R-:W-:Y:S01]  /*39a0*/  IMAD.MOV.U32 R101, RZ, RZ, R119 ;  /* 0x000000ffff657224 */ /* 0x001fe200078e0077 */
[----:B------:R-:W-:-:S04]  /*39b0*/  FMNMX.FTZ R34, R80, R5, !PT ;  /* 0x0000000550227209 */ /* 0x000fc80007810000 */
[----:B------:R-:W-:Y:S02]  /*39c0*/  FMNMX.FTZ R5, R69, R34, !PT ;  /* 0x0000002245057209 */ /* 0x000fe40007810000 */
[----:B------:R0:W-:Y:S01]  /*39d0*/  MUFU.EX2 R15, R105 ;  /* 0x00000069000f7308 */ /* 0x0001e20000000800 */
[----:B-1----:R-:W-:Y:S02]  /*39e0*/  F2FP.SATFINITE.E4M3.F32.PACK_AB_MERGE_C R202, R13, R12, RZ ;  /* 0x0000000c0dca723e */ /* 0x002fe400048070ff */
[----:B------:R-:W-:Y:S02]  /*39f0*/  FMNMX.FTZ R34, R84, R5, !PT ;  /* 0x0000000554227209 */ /* 0x000fe40007810000 */
[----:B------:R-:W-:Y:S02]  /*3a00*/  F2FP.SATFINITE.E4M3.F32.PACK_AB_MERGE_C R202, R11, R8, R202 ;  /* 0x000000080bca723e */ /* 0x000fe400048070ca */
[----:B------:R-:W-:Y:S01]  /*3a10*/  FMNMX.FTZ R5, R85, R34, !PT ;  /* 0x0000002255057209 */ /* 0x000fe20007810000 */
[----:B------:R-:W-:Y:S01]  /*3a20*/  MUFU.EX2 R20, R20 ;  /* 0x0000001400147308 */ /* 0x000fe20000000800 */
[----:B0-----:R-:W-:-:S02]  /*3a30*/  IMAD.MOV.U32 R105, RZ, RZ, R119 ;  /* 0x000000ffff697224 */ /* 0x001fc400078e0077 */
[----:B------:R-:W-:-:S05]  /*3a40*/  FMNMX.FTZ R5, R88, R5, !PT ;  /* 0x0000000558057209 */ /* 0x000fca0007810000 */
[----:B------:R-:W0:Y:S01]  /*3a50*/  SHFL.BFLY PT, R44, R5, 0x2, 0x1f ;  /* 0x0c401f00052c7f89 */ /* 0x000e2200000e0000 */
[----:B------:R1:W-:Y:S08]  /*3a60*/  MUFU.EX2 R34, R41 ;  /* 0x0000002900227308 */ /* 0x0003f00000000800 */
[----:B------:R2:W3:Y:S01]  /*3a70*/  MUFU.EX2 R21, R109 ;  /* 0x0000006d00157308 */ /* 0x0004e20000000800 */
[----:B-1----:R-:W-:-:S07]  /*3a80*/  FFMA.FTZ R41, R52, UR39, -R10 ;  /* 0x0000002734297c23 */ /* 0x002fce000801080a */
[----:B------:R-:W-:Y:S01]  /*3a90*/  MUFU.EX2 R56, R56 ;  /* 0x0000003800387308 */ /* 0x000fe20000000800 */
[----:B--2---:R-:W-:Y:S01]  /*3aa0*/  IMAD.MOV.U32 R109, RZ, RZ, R119 ;  /* 0x000000ffff6d7224 */ /* 0x004fe200078e0077 */
[----:B0-----:R-:W-:-:S06]  /*3ab0*/  FMNMX.FTZ R45, R5, R44, !PT ;  /* 0x0000002c052d7209 */ /* 0x001fcc0007810000 */
[----:B------:R-:W0:Y:S01]  /*3ac0*/  MUFU.EX2 R72, R72 ;  /* 0x0000004800487308 */ /* 0x000e220000000800 */
[----:B---3--:R-:W-:Y:S01]  /*3ad0*/  F2FP.SATFINITE.E4M3.F32.PACK_AB_MERGE_C R204, R21, R20, RZ ;  /* 0x0000001415cc723e */ /* 0x008fe200048070ff */
[----:B------:R-:W1:Y:S03]  /*3ae0*/  SHFL.BFLY PT, R48, R45, 0x1, 0x1f ;  /* 0x0c201f002d307f89 */ /* 0x000e6600000e0000 */
[----:B------:R-:W-:-:S03]  /*3af0*/  F2FP.SATFINITE.E4M3.F32.PACK_AB_MERGE_C R204, R15, R14, R204 ;  /* 0x0000000e0fcc723e */ /* 0x000fc600048070cc */
[----:B------:R2:W-:Y:S08]  /*3b00*/  MUFU.EX2 R44, R53 ;  /* 0x00000035002c7308 */ /* 0x0005f00000000800 */
[----:B------:R-:W-:Y:S01]  /*3b10*/  MUFU.EX2 R73, R73 ;  /* 0x0000004900497308 */ /* 0x000fe20000000800 */
[----:B0-----:R-:W-:-:S04]  /*3b20*/  F2FP.SATFINITE.E4M3.F32.PACK_AB_MERGE_C R206, R77, R72, RZ ;  /* 0x000000484dce723e */ /* 0x001fc800048070ff */
[----:B------:R-:W-:-:S03]  /*3b30*/  F2FP.SATFINITE.E4M3.F32.PACK_AB_MERGE_C R206, R57, R56, R206 ;  /* 0x0000003839ce723e */ /* 0x000fc600048070ce */
[----:B------:R-:W-:Y:S01]  /*3b40*/  MUFU.EX2 R76, R76 ;  /* 0x0000004c004c7308 */ /* 0x000fe20000000800 */
[----:B-1----:R-:W-:Y:S01]  /*3b50*/  FMNMX.FTZ R5, R45, R48, !PT ;  /* 0x000000302d057209 */ /* 0x002fe20007810000 */
[----:B------:R-:W-:-:S03]  /*3b60*/  IMAD.U32 R48, RZ, RZ, UR39 ;  /* 0x00000027ff307e24 */ /* 0x000fc6000f8e00ff */
[C---:B------:R-:W-:Y:S01]  /*3b70*/  FSETP.NEU.FTZ.AND P1, PT, R5.reuse, -INF , PT ;  /* 0xff8000000500780b */ /* 0x040fe20003f3d000 */
[----:B------:R-:W-:-:S02]  /*3b80*/  FFMA.FTZ R45, R5, R48, -8 ;  /* 0xc1000000052d7423 */ /* 0x000fc40000010030 */
[----:B------:R-:W-:Y:S03]  /*3b90*/  MUFU.EX2 R60, R60 ;  /* 0x0000003c003c7308 */ /* 0x000fe60000000800 */
        /* <DEDUP_REMOVED lines=9> */
[----:B--2---:R-:W-:-:S01]  /*3c30*/  FFMA.FTZ R53, R75, UR39, -R89 ;  /* 0x000000274b357c23 */ /* 0x004fc20008010859 */
        /* <DEDUP_REMOVED lines=50> */
[----:B------:R-:W-:Y:S01]  /*3f60*/  F2FP.SATFINITE.E4M3.F32.PACK_AB_MERGE_C R94, R95, R94, RZ ;  /* 0x0000005e5f5e723e */ /* 0x000fe200048070ff */
[--C-:B------:R-:W-:Y:S01]  /*3f70*/  IMAD.MOV.U32 R99, RZ, RZ, R119.reuse ;  /* 0x000000ffff637224 */ /* 0x100fe200078e0077 */
[----:B------:R-:W-:Y:S01]  /*3f80*/  F2FP.SATFINITE.E4M3.F32.PACK_AB_MERGE_C R208, R81, R60, RZ ;  /* 0x0000003c51d0723e */ /* 0x000fe200048070ff */
[--C-:B------:R-:W-:Y:S01]  /*3f90*/  IMAD.MOV.U32 R98, RZ, RZ, R119.reuse ;  /* 0x000000ffff627224 */ /* 0x100fe200078e0077 */
[----:B------:R-:W-:Y:S01]  /*3fa0*/  F2FP.SATFINITE.E4M3.F32.PACK_AB_MERGE_C R201, R45, R10, R94 ;  /* 0x0000000a2dc9723e */ /* 0x000fe2000480705e */
[----:B------:R-:W-:Y:S01]  /*3fb0*/  IMAD.MOV.U32 R95, RZ, RZ, R119 ;  /* 0x000000ffff5f7224 */ /* 0x000fe200078e0077 */
        /* <DEDUP_REMOVED lines=9> */
[----:B------:R-:W-:-:S03]  /*4050*/  IMAD.MOV.U32 R45, RZ, RZ, R119 ;  /* 0x000000ffff2d7224 */ /* 0x000fc600078e0077 */
[----:B------:R-:W-:Y:S02]  /*4060*/  FADD.FTZ R66, R14, R3 ;  /* 0x000000030e427221 */ /* 0x000fe40000010000 */
[----:B------:R-:W2:Y:S01]  /*4070*/  MUFU.EX2 R53, R53 ;  /* 0x0000003500357308 */ /* 0x000ea20000000800 */
[----:B0-----:R-:W-:-:S01]  /*4080*/  FADD.FTZ R67, R103, R90 ;  /* 0x0000005a67437221 */ /* 0x001fc20000010000 */
        /* <DEDUP_REMOVED lines=8> */
[----:B------:R-:W-:-:S02]  /*4110*/  IMAD.MOV.U32 R102, RZ, RZ, R119 ;  /* 0x000000ffff667224 */ /* 0x000fc400078e0077 */
[----:B------:R-:W-:Y:S02]  /*4120*/  IMAD.MOV.U32 R49, RZ, RZ, R119 ;  /* 0x000000ffff317224 */ /* 0x000fe400078e0077 */
        /* <DEDUP_REMOVED lines=48> */
[----:B------:R-:W-:Y:S01]  /*4430*/  FADD.FTZ R6, R81, R6 ;  /* 0x0000000651067221 */ /* 0x000fe20000010000 */
[----:B------:R-:W-:Y:S01]  /*4440*/  IMAD.MOV.U32 R81, RZ, RZ, R119 ;  /* 0x000000ffff517224 */ /* 0x000fe200078e0077 */
[----:B------:R-:W1:Y:S01]  /*4450*/  MUFU.EX2 R61, R61 ;  /* 0x0000003d003d7308 */ /* 0x000e620000000800 */
[----:B--2---:R-:W-:-:S07]  /*4460*/  FADD.FTZ R12, R82, R3 ;  /* 0x00000003520c7221 */ /* 0x004fce0000010000 */
        /* <DEDUP_REMOVED lines=11> */
[----:B--2---:R-:W-:-:S07]  /*4520*/  FADD.FTZ R6, R62, R3 ;  /* 0x000000033e067221 */ /* 0x004fce0000010000 */
[----:B------:R-:W2:Y:S01]  /*4530*/  MUFU.EX2 R70, R70 ;  /* 0x0000004600467308 */ /* 0x000ea20000000800 */
[----:B0-----:R-:W-:-:S07]  /*4540*/  FADD.FTZ R9, R64, R9 ;  /* 0x0000000940097221 */ /* 0x001fce0000010000 */
[----:B------:R-:W0:Y:S01]  /*4550*/  MUFU.EX2 R65, R65 ;  /* 0x0000004100417308 */ /* 0x000e220000000800 */
[----:B-1----:R-:W-:-:S01]  /*4560*/  FADD.FTZ R3, R63, R6 ;  /* 0x000000063f037221 */ /* 0x002fc20000010000 */
[----:B------:R-:W-:-:S06]  /*4570*/  FADD.FTZ R6, R30, R9 ;  /* 0x000000091e067221 */ /* 0x000fcc0000010000 */
        /* <DEDUP_REMOVED lines=17> */
[----:B------:R-:W-:Y:S02]  /*4690*/  IMAD.MOV.U32 R62, RZ, RZ, R119 ;  /* 0x000000ffff3e7224 */ /* 0x000fe400078e0077 */
[----:B------:R-:W-:Y:S01]  /*46a0*/  FADD.FTZ R6, R34, R3 ;  /* 0x0000000322067221 */ /* 0x000fe20000010000 */
[----:B------:R-:W-:Y:S01]  /*46b0*/  IMAD.MOV.U32 R30, RZ, RZ, R119 ;  /* 0x000000ffff1e7224 */ /* 0x000fe200078e0077 */
        /* <DEDUP_REMOVED lines=11> */
[----:B------:R-:W-:Y:S01]  /*4770*/  F2FP.SATFINITE.E4M3.F32.PACK_AB_MERGE_C R35, R40, R35, RZ ;  /* 0x000000232823723e */ /* 0x000fe200048070ff */
[----:B------:R-:W-:-:S03]  /*4780*/  IMAD.MOV.U32 R40, RZ, RZ, R119 ;  /* 0x000000ffff287224 */ /* 0x000fc600078e0077 */
[----:B------:R-:W-:Y:S01]  /*4790*/  F2FP.SATFINITE.E4M3.F32.PACK_AB_MERGE_C R212, R34, R31, R35 ;  /* 0x0000001f22d4723e */ /* 0x000fe20004807023 */
[--C-:B------:R-:W-:Y:S01]  /*47a0*/  IMAD.MOV.U32 R35, RZ, RZ, R119.reuse ;  /* 0x000000ffff237224 */ /* 0x100fe200078e0077 */
[----:B------:R-:W1:Y:S01]  /*47b0*/  MUFU.EX2 R50, R50 ;  /* 0x0000003200327308 */ /* 0x000e620000000800 */
[C---:B--2---:R-:W-:Y:S01]  /*47c0*/  F2FP.SATFINITE.E4M3.F32.PACK_AB_MERGE_C R46, R47.reuse, R46, RZ ;  /* 0x0000002e2f2e723e */ /* 0x044fe200048070ff */
[----:B------:R-:W-:Y:S01]  /*47d0*/  FADD.FTZ R47, R47, R4 ;  /* 0x000000042f2f7221 */ /* 0x000fe20000010000 */
[--C-:B------:R-:W-:Y:S02]  /*47e0*/  IMAD.MOV.U32 R34, RZ, RZ, R119.reuse ;  /* 0x000000ffff227224 */ /* 0x100fe400078e0077 */
[----:B------:R-:W-:Y:S01]  /*47f0*/  F2FP.SATFINITE.E4M3.F32.PACK_AB_MERGE_C R213, R43, R42, R46 ;  /* 0x0000002a2bd5723e */ /* 0x000fe2000480702e */
[----:B------:R-:W-:Y:S02]  /*4800*/  IMAD.MOV.U32 R46, RZ, RZ, R119 ;  /* 0x000000ffff2e7224 */ /* 0x000fe400078e0077 */
[----:B------:R-:W2:Y:S01]  /*4810*/  MUFU.EX2 R39, R39 ;  /* 0x0000002700277308 */ /* 0x000ea20000000800 */
[----:B0-----:R-:W-:-:S01]  /*4820*/  FADD.FTZ R4, R38, R9 ;  /* 0x0000000926047221 */ /* 0x001fc20000010000 */
[----:B------:R-:W-:-:S02]  /*4830*/  IMAD.MOV.U32 R43, RZ, RZ, R119 ;  /* 0x000000ffff2b7224 */ /* 0x000fc400078e0077 */
[--C-:B------:R-:W-:Y:S02]  /*4840*/  IMAD.MOV.U32 R42, RZ, RZ, R119.reuse ;  /* 0x000000ffff2a7224 */ /* 0x100fe400078e0077 */
[----:B------:R-:W-:Y:S02]  /*4850*/  IMAD.MOV.U32 R31, RZ, RZ, R119 ;  /* 0x000000ffff1f7224 */ /* 0x000fe400078e0077 */
[----:B------:R-:W0:Y:S01]  /*4860*/  MUFU.EX2 R51, R51 ;  /* 0x0000003300337308 */ /* 0x000e220000000800 */
[----:B-1----:R-:W-:-:S01]  /*4870*/  FADD.FTZ R6, R50, R47 ;  /* 0x0000002f32067221 */ /* 0x002fc20000010000 */
[----:B------:R-:W-:-:S06]  /*4880*/  IMAD.MOV.U32 R47, RZ, RZ, R119 ;  /* 0x000000ffff2f7224 */ /* 0x000fcc00078e0077 */
[----:B------:R-:W1:Y:S01]  /*4890*/  MUFU.EX2 R41, R41 ;  /* 0x0000002900297308 */ /* 0x000e620000000800 */
[----:B--2---:R-:W-:-:S07]  /*48a0*/  FADD.FTZ R4, R39, R4 ;  /* 0x0000000427047221 */ /* 0x004fce0000010000 */
[----:B------:R-:W2:Y:S01]  /*48b0*/  MUFU.EX2 R54, R54 ;  /* 0x0000003600367308 */ /* 0x000ea20000000800 */
[----:B0-----:R-:W-:-:S07]  /*48c0*/  FADD.FTZ R7, R51, R6 ;  /* 0x0000000633077221 */ /* 0x001fce0000010000 */
[----:B------:R-:W0:Y:S01]  /*48d0*/  MUFU.EX2 R55, R55 ;  /* 0x0000003700377308 */ /* 0x000e220000000800 */
[----:B-1----:R-:W-:Y:S01]  /*48e0*/  F2FP.SATFINITE.E4M3.F32.PACK_AB_MERGE_C R8, R44, R41, RZ ;  /* 0x000000292c08723e */ /* 0x002fe200048070ff */
[----:B------:R-:W-:-:S03]  /*48f0*/  FADD.FTZ R41, R41, R4 ;  /* 0x0000000429297221 */ /* 0x000fc60000010000 */
[----:B------:R-:W-:Y:S01]  /*4900*/  F2FP.SATFINITE.E4M3.F32.PACK_AB_MERGE_C R214, R39, R38, R8 ;  /* 0x0000002627d6723e */ /* 0x000fe20004807008 */
[----:B------:R-:W-:-:S01]  /*4910*/  FADD.FTZ R41, R44, R41 ;  /* 0x000000292c297221 */ /* 0x000fc20000010000 */
[----:B------:R-:W-:Y:S01]  /*4920*/  IMAD.MOV.U32 R44, RZ, RZ, R119 ;  /* 0x000000ffff2c7224 */ /* 0x000fe200078e0077 */
[----:B------:R-:W-:Y:S01]  /*4930*/  MUFU.EX2 R28, R28 ;  /* 0x0000001c001c7308 */ /* 0x000fe20000000800 */
[----:B--2---:R-:W-:-:S01]  /*4940*/  FADD.FTZ R4, R54, R7 ;  /* 0x0000000736047221 */ /* 0x004fc20000010000 */
[--C-:B------:R-:W-:Y:S02]  /*4950*/  IMAD.MOV.U32 R39, RZ, RZ, R119.reuse ;  /* 0x000000ffff277224 */ /* 0x100fe400078e0077 */
[----:B------:R-:W-:-:S04]  /*4960*/  IMAD.MOV.U32 R38, RZ, RZ, R119 ;  /* 0x000000ffff267224 */ /* 0x000fc800078e0077 */
[----:B------:R-:W1:Y:S01]  /*4970*/  MUFU.EX2 R29, R29 ;  /* 0x0000001d001d7308 */ /* 0x000e620000000800 */
[C---:B0-----:R-:W-:Y:S01]  /*4980*/  F2FP.SATFINITE.E4M3.F32.PACK_AB_MERGE_C R54, R55.reuse, R54, RZ ;  /* 0x000000363736723e */ /* 0x041fe200048070ff */
[----:B------:R-:W-:-:S03]  /*4990*/  FADD.FTZ R55, R55, R4 ;  /* 0x0000000437377221 */ /* 0x000fc60000010000 */
[----:B------:R-:W-:Y:S01]  /*49a0*/  F2FP.SATFINITE.E4M3.F32.PACK_AB_MERGE_C R215, R51, R50, R54 ;  /* 0x0000003233d7723e */ /* 0x000fe20004807036 */
[--C-:B------:R-:W-:Y:S02]  /*49b0*/  IMAD.MOV.U32 R54, RZ, RZ, R119.reuse ;  /* 0x000000ffff367224 */ /* 0x100fe400078e0077 */
[----:B------:R-:W0:Y:S01]  /*49c0*/  MUFU.EX2 R24, R24 ;  /* 0x0000001800187308 */ /* 0x000e220000000800 */
[--C-:B------:R-:W-:Y:S02]  /*49d0*/  IMAD.MOV.U32 R51, RZ, RZ, R119.reuse ;  /* 0x000000ffff337224 */ /* 0x100fe400078e0077 */
[----:B------:R-:W-:-:S05]  /*49e0*/  IMAD.MOV.U32 R50, RZ, RZ, R119 ;  /* 0x000000ffff327224 */ /* 0x000fca00078e0077 */
[----:B------:R-:W2:Y:S01]  /*49f0*/  MUFU.EX2 R26, R26 ;  /* 0x0000001a001a7308 */ /* 0x000ea20000000800 */
[----:B-1----:R-:W-:-:S07]  /*4a00*/  F2FP.SATFINITE.E4M3.F32.PACK_AB_MERGE_C R7, R29, R28, RZ ;  /* 0x0000001c1d07723e */ /* 0x002fce00048070ff */
[----:B------:R-:W1:Y:S01]  /*4a10*/  MUFU.EX2 R25, R25 ;  /* 0x0000001900197308 */ /* 0x000e620000000800 */
[----:B0-----:R-:W-:-:S01]  /*4a20*/  FADD.FTZ R4, R24, R41 ;  /* 0x0000002918047221 */ /* 0x001fc20000010000 */
[----:B------:R-:W-:-:S06]  /*4a30*/  IMAD.MOV.U32 R41, RZ, RZ, R119 ;  /* 0x000000ffff297224 */ /* 0x000fcc00078e0077 */
[----:B------:R-:W0:Y:S01]  /*4a40*/  MUFU.EX2 R27, R27 ;  /* 0x0000001b001b7308 */ /* 0x000e220000000800 */
[----:B--2---:R-:W-:-:S01]  /*4a50*/  FADD.FTZ R6, R26, R55 ;  /* 0x000000371a067221 */ /* 0x004fc20000010000 */
[----:B------:R-:W-:-:S06]  /*4a60*/  IMAD.MOV.U32 R55, RZ, RZ, R119 ;  /* 0x000000ffff377224 */ /* 0x000fcc00078e0077 */
[----:B------:R-:W2:Y:S01]  /*4a70*/  MUFU.EX2 R68, R68 ;  /* 0x0000004400447308 */ /* 0x000ea20000000800 */
[C---:B-1----:R-:W-:Y:S01]  /*4a80*/  F2FP.SATFINITE.E4M3.F32.PACK_AB_MERGE_C R216, R25.reuse, R24, R7 ;  /* 0x0000001819d8723e */ /* 0x042fe20004807007 */
[----:B------:R-:W-:Y:S01]  /*4a90*/  FADD.FTZ R25, R25, R4 ;  /* 0x0000000419197221 */ /* 0x000fe20000010000 */
[----:B------:R-:W-:-:S03]  /*4aa0*/  IMAD.MOV.U32 R24, RZ, RZ, R119 ;  /* 0x000000ffff187224 */ /* 0x000fc600078e0077 */
[----:B------:R-:W-:Y:S01]  /*4ab0*/  FADD.FTZ R28, R28, R25 ;  /* 0x000000191c1c7221 */ /* 0x000fe20000010000 */
[----:B------:R-:W-:Y:S01]  /*4ac0*/  IMAD.MOV.U32 R25, RZ, RZ, R119 ;  /* 0x000000ffff197224 */ /* 0x000fe200078e0077 */
[----:B------:R1:W3:Y:S01]  /*4ad0*/  MUFU.EX2 R3, R80 ;  /* 0x0000005000037308 */ /* 0x0002e20000000800 */
[----:B0-----:R-:W-:-:S01]  /*4ae0*/  FADD.FTZ R7, R27, R6 ;  /* 0x000000061b077221 */ /* 0x001fc20000010000 */
[----:B------:R-:W-:Y:S01]  /*4af0*/  FADD.FTZ R29, R29, R28 ;  /* 0x0000001c1d1d7221 */ /* 0x000fe20000010000 */
[----:B------:R-:W-:-:S05]  /*4b00*/  IMAD.MOV.U32 R28, RZ, RZ, R119 ;  /* 0x000000ffff1c7224 */ /* 0x000fca00078e0077 */
[----:B------:R-:W-:Y:S01]  /*4b10*/  MUFU.EX2 R36, R36 ;  /* 0x0000002400247308 */ /* 0x000fe20000000800 */
[----:B--2---:R-:W-:-:S01]  /*4b20*/  FADD.FTZ R4, R68, R7 ;  /* 0x0000000744047221 */ /* 0x004fc20000010000 */
[----:B-1----:R-:W-:-:S06]  /*4b30*/  IMAD.MOV.U32 R80, RZ, RZ, R119 ;  /* 0x000000ffff507224 */ /* 0x002fcc00078e0077 */
        /* <DEDUP_REMOVED lines=86> */
[----:B------:R-:W-:Y:S01]  /*50a0*/  UMOV UR53, UR44 ;  /* 0x0000002c00357c82 */ /* 0x000fe20008000000 */
[----:B------:R-:W-:-:S10]  /*50b0*/  UMOV UR49, UR43 ;  /* 0x0000002b00317c82 */ /* 0x000fd40008000000 */
.L_x_3840:
[----:B------:R-:W-:Y:S01]  /*50c0*/  ISETP.NE.AND P2, PT, RZ, UR42, PT ;  /* 0x0000002aff007c0c */ /* 0x000fe2000bf45270 */
[----:B------:R-:W-:-:S04]  /*50d0*/  UISETP.NE.AND UP0, UPT, UR49, 0x1, UPT ;  /* 0x000000013100788c */ /* 0x000fc8000bf05270 */
[----:B------:R-:W-:-:S04]  /*50e0*/  USEL UR44, URZ, 0x1, UP0 ;  /* 0x000000013f2c7887 */ /* 0x000fc80008000000 */
[----:B------:R-:W-:-:S04]  /*50f0*/  ULOP3.LUT UR44, UR53, UR44, URZ, 0x3c, !UPT ;  /* 0x0000002c352c7292 */ /* 0x000fc8000f8e3c3f */
[----:B------:R-:W-:Y:S08]  /*5100*/  @P2 BRA `(.L_x_3830) ;  /* 0x0000000000442947 */ /* 0x000ff00003800000 */
[----:B------:R-:W-:Y:S05]  /*5110*/  @!P0 BRA `(.L_x_3831) ;  /* 0x0000000000048947 */ /* 0x000fea0003800000 */
[----:B------:R-:W-:Y:S01]  /*5120*/  BPT.TRAP 0x1 ;  /* 0x000000040000795c */ /* 0x000fe20000300000 */
.L_x_3831:
[----:B------:R-:W0:Y:S01]  /*5130*/  S2UR UR10, SR_CgaCtaId ;  /* 0x00000000000a79c3 */ /* 0x000e220000008800 */
[----:B------:R-:W-:Y:S01]  /*5140*/  UIADD3 UR6, UR49, 0x1, URZ ;  /* 0x0000000131067890 */ /* 0x000fe2000fffe03f */
[----:B------:R-:W-:Y:S01]  /*5150*/  IMAD.U32 R0, RZ, RZ, UR44 ;  /* 0x0000002cff007e24 */ /* 0x000fe2000f8e00ff */
[----:B------:R-:W-:Y:S02]  /*5160*/  UMOV UR7, 0x400 ;  /* 0x0000040000077882 */ /* 0x000fe40000000000 */
[----:B------:R-:W-:Y:S02]  /*5170*/  UISETP.NE.AND UP0, UPT, UR6, 0x2, UPT ;  /* 0x000000020600788c */ /* 0x000fe4000bf05270 */
[----:B------:R-:W-:Y:S02]  /*5180*/  SHF.L.U32 R0, R0, 0x1f, RZ ;  /* 0x0000001f00007819 */ /* 0x000fe400000006ff */
[----:B------:R-:W-:Y:S02]  /*5190*/  USEL UR6, UR6, URZ, UP0 ;  /* 0x0000003f06067287 */ /* 0x000fe40008000000 */
[----:B0-----:R-:W-:-:S04]  /*51a0*/  ULEA UR7, UR10, UR7, 0x18 ;  /* 0x000000070a077291 */ /* 0x001fc8000f8ec03f */
[----:B------:R-:W-:-:S09]  /*51b0*/  ULEA UR6, UR6, UR7, 0x3 ;  /* 0x0000000706067291 */ /* 0x000fd2000f8e183f */
[----:B------:R0:W1:Y:S01]  /*51c0*/  SYNCS.PHASECHK.TRANS64.TRYWAIT P1, [UR6+0x33430], R0 ;  /* 0x03343000ff0075a7 */ /* 0x0000620008020146 */
[----:B------:R-:W-:Y:S05]  /*51d0*/  @!P0 BRA `(.L_x_3832) ;  /* 0x0000000000048947 */ /* 0x000fea0003800000 */
[----:B------:R-:W-:Y:S01]  /*51e0*/  BPT.TRAP 0x1 ;  /* 0x000000040000795c */ /* 0x000fe20000300000 */
.L_x_3832:
[----:B-1----:R-:W-:Y:S05]  /*51f0*/  @P1 BRA `(.L_x_3830) ;  /* 0x0000000000081947 */ /* 0x002fea0003800000 */
[----:B------:R-:W1:Y:S02]  /*5200*/  SYNCS.PHASECHK.TRANS64.TRYWAIT P1, [UR6+0x33430], R0 ;  /* 0x03343000ff0075a7 */ /* 0x000e640008020146 */
[----:B-1----:R-:W-:Y:S05]  /*5210*/  @!P1 BRA `(.L_x_3833) ;  /* 0x000000dc00ac9947 */ /* 0x002fea0003800000 */
.L_x_3830:
        /* <DEDUP_REMOVED lines=189> */
.L_x_3835:
        /* <DEDUP_REMOVED lines=9> */
.L_x_3836:
[----:B-1----:R-:W-:Y:S05]  /*5e80*/  @P1 BRA `(.L_x_3834) ;  /* 0x0000000000081947 */ /* 0x002fea0003800000 */
[----:B------:R-:W1:Y:S02]  /*5e90*/  SYNCS.PHASECHK.TRANS64.TRYWAIT P1, [UR6+0x33450], R0 ;  /* 0x03345000ff0075a7 */ /* 0x000e640008020146 */
[----:B-1----:R-:W-:Y:S05]  /*5ea0*/  @!P1 BRA `(.L_x_3837) ;  /* 0x000000d000a09947 */ /* 0x002fea0003800000 */
.L_x_3834:
[----:B------:R-:W2:Y:S01]  /*5eb0*/  S2UR UR11, SR_CgaCtaId ;  /* 0x00000000000b79c3 */ /* 0x000ea20000008800 */
[----:B------:R-:W-:Y:S01]  /*5ec0*/  UMOV UR6, 0x400 ;  /* 0x0000040000067882 */ /* 0x000fe20000000000 */
[----:B------:R-:W-:Y:S01]  /*5ed0*/  WARPGROUP.ARRIVE ;  /* 0x00000000000079c5 */ /* 0x000fe20000000000 */
[----:B------:R-:W-:Y:S01]  /*5ee0*/  UMOV UR7, 0xc0000010 ;  /* 0xc000001000077882 */ /* 0x000fe20000000000 */
[----:B01----:R-:W-:Y:S01]  /*5ef0*/  IADD3 R0, -R23, 0xb, RZ ;  /* 0x0000000b17007810 */ /* 0x003fe20007ffe1ff */
[----:B--2---:R-:W-:-:S04]  /*5f00*/  ULEA UR14, UR11, UR6, 0x18 ;  /* 0x000000060b0e7291 */ /* 0x004fc8000f8ec03f */
[----:B------:R-:W-:-:S04]  /*5f10*/  UIADD3 UR6, UR14, 0x200, URZ ;  /* 0x000002000e067890 */ /* 0x000fc8000fffe03f */
        /* <DEDUP_REMOVED lines=30> */
.L_x_3838:
        /* <DEDUP_REMOVED lines=344> */
.L_x_3839:
        /* <DEDUP_REMOVED lines=148> */
.L_x_3829:
[----:B------:R-:W-:Y:S06]  /*7fc0*/  BAR.ARV 0x8, 0x180 ;  /* 0x0206000000007b1d */ /* 0x000fec0000002000 */
[----:B------:R-:W-:Y:S05]  /*7fd0*/  @!P0 BRA `(.L_x_3841) ;  /* 0x0000000000048947 */ /* 0x000fea0003800000 */
[----:B------:R-:W-:Y:S01]  /*7fe0*/  BPT.TRAP 0x1 ;  /* 0x000000040000795c */ /* 0x000fe20000300000 */
.L_x_3841:
        /* <DEDUP_REMOVED lines=9> */
.L_x_3842:
[----:B-1----:R-:W-:Y:S05]  /*8080*/  @P1 BRA `(.L_x_3843) ;  /* 0x0000000000081947 */ /* 0x002fea0003800000 */
[----:B------:R-:W1:Y:S02]  /*8090*/  SYNCS.PHASECHK.TRANS64.TRYWAIT P1, [UR9+0x33450], R6 ;  /* 0x03345006ff0075a7 */ /* 0x000e640008020149 */
[----:B-1----:R-:W-:Y:S05]  /*80a0*/  @!P1 BRA `(.L_x_3844) ;  /* 0x000000b000389947 */ /* 0x002fea0003800000 */
.L_x_3843:
[----:B------:R-:W-:Y:S01]  /*80b0*/  UIADD3 UR4, UR4, 0x200, URZ ;  /* 0x0000020004047890 */ /* 0x000fe2000fffe03f */
[----:B------:R-:W-:Y:S01]  /*80c0*/  WARPGROUP.ARRIVE ;  /* 0x00000000000079c5 */ /* 0x000fe20000000000 */
[----:B------:R-:W-:Y:S01]  /*80d0*/  UMOV UR7, 0xc0000010 ;  /* 0xc000001000077882 */ /* 0x000fe20000000000 */
[----:B------:R-:W-:Y:S01]  /*80e0*/  ULDC.64 UR10, c[0x0][0x9a0] ;  /* 0x00026800000a7ab9 */ /* 0x000fe20000000a00 */
[----:B------:R-:W-:Y:S01]  /*80f0*/  USHF.R.U32.HI UR4, URZ, 0x4, UR4 ;  /* 0x000000043f047899 */ /* 0x000fe20008011604 */
[----:B------:R-:W-:Y:S01]  /*8100*/  IMAD.MOV.U32 R8, RZ, RZ, 0x3f800000 ;  /* 0x3f800000ff087424 */ /* 0x000fe200078e00ff */
[----:B------:R-:W-:Y:S02]  /*8110*/  UISETP.NE.U32.AND UP0, UPT, UR10, URZ, UPT ;  /* 0x0000003f0a00728c */ /* 0x000fe4000bf05070 */
[----:B------:R-:W-:Y:S02]  /*8120*/  ULOP3.LUT UR4, UR4, 0x3fff, URZ, 0xc0, !UPT ;  /* 0x00003fff04047892 */ /* 0x000fe4000f8ec03f */
[----:B------:R-:W-:-:S02]  /*8130*/  UISETP.NE.AND.EX UP0, UPT, UR11, URZ, UPT, UP0 ;  /* 0x0000003f0b00728c */ /* 0x000fc4000bf05300 */
[----:B------:R-:W-:-:S04]  /*8140*/  ULOP3.LUT UR4, UR4, 0x10000, URZ, 0xfc, !UPT ;  /* 0x0001000004047892 */ /* 0x000fc8000f8efc3f */
[----:B------:R-:W-:Y:S01]  /*8150*/  UIMAD UR8, UR43, 0x780, UR4 ;  /* 0x000007802b0878a4 */ /* 0x000fe2000f8e0204 */
[----:B------:R-:W-:-:S03]  /*8160*/  PLOP3.LUT P1, PT, PT, PT, UP0, 0x80, 0x0 ;  /* 0x000000000000781c */ /* 0x000fc60003f2f008 */
[----:B------:R-:W-:Y:S01]  /*8170*/  UIADD3 UR4, UR8, 0x180, URZ ;  /* 0x0000018008047890 */ /* 0x000fe2000fffe03f */
[----:B------:R-:W-:Y:S02]  /*8180*/  @UP0 ULDC.64 UR12, c[0x0][0x9c8] ;  /* 0x00027200000c0ab9 */ /* 0x000fe40000000a00 */
[----:B------:R-:W-:-:S06]  /*8190*/  UMOV UR6, UR8 ;  /* 0x0000000800067c82 */ /* 0x000fcc0008000000 */
[----:B------:R-:W-:Y:S01]  /*81a0*/  QGMMA.64x192x32.F32.E4M3.E4M3 R24, R200, gdesc[UR4], R24, gsb0 ;  /* 0x02e00004c8187df3 */ /* 0x000fe20008000818 */
[----:B------:R-:W-:Y:S01]  /*81b0*/  UMOV UR7, 0xc0000010 ;  /* 0xc000001000077882 */ /* 0x000fe20000000000 */
[----:B------:R-:W-:Y:S01]  /*81c0*/  UMOV UR6, UR4 ;  /* 0x0000000400067c82 */ /* 0x000fe20008000000 */
[----:B------:R-:W-:Y:S01]  /*81d0*/  UIADD3 UR4, UR8, 0x300, URZ ;  /* 0x0000030008047890 */ /* 0x000fe2000fffe03f */
[----:B------:R-:W-:Y:S02]  /*81e0*/  WARPGROUP.DEPBAR.LE gsb0, 0x0 ;  /* 0x00008000000079c5 */ /* 0x000fe40000010000 */
[----:B------:R-:W-:-:S14]  /*81f0*/  WARPGROUP.ARRIVE ;  /* 0x00000000000079c5 */ /* 0x000fdc0000000000 */
[----:B------:R-:W-:Y:S01]  /*8200*/  QGMMA.64x192x32.F32.E4M3.E4M3 R24, R204, gdesc[UR4], R24, gsb0 ;  /* 0x02e00004cc187df3 */ /* 0x000fe20008000818 */
[----:B------:R-:W-:Y:S01]  /*8210*/  UMOV UR6, UR4 ;  /* 0x0000000400067c82 */ /* 0x000fe20008000000 */
[----:B------:R-:W-:Y:S01]  /*8220*/  UMOV UR7, 0xc0000010 ;  /* 0xc000001000077882 */ /* 0x000fe20000000000 */
[----:B------:R-:W-:Y:S01]  /*8230*/  @UP0 UIMAD.WIDE.U32 UR4, UR37, UR12, URZ ;  /* 0x0000000c250402a5 */ /* 0x000fe2000f8e003f */
[----:B------:R-:W-:Y:S02]  /*8240*/  WARPGROUP.DEPBAR.LE gsb0, 0x0 ;  /* 0x00008000000079c5 */ /* 0x000fe40000010000 */
[----:B------:R-:W-:-:S14]  /*8250*/  WARPGROUP.ARRIVE ;  /* 0x00000000000079c5 */ /* 0x000fdc0000000000 */
[----:B------:R-:W-:Y:S01]  /*8260*/  QGMMA.64x192x32.F32.E4M3.E4M3 R24, R208, gdesc[UR4], R24, gsb0 ;  /* 0x02e00004d0187df3 */ /* 0x000fe20008000818 */
[----:B------:R-:W-:Y:S02]  /*8270*/  @UP0 UIMAD UR6, UR38, UR12, URZ ;  /* 0x0000000c260602a4 */ /* 0x000fe4000f8e023f */
[----:B------:R-:W-:Y:S02]  /*8280*/  @UP0 USHF.R.S32.HI UR7, URZ, 0x1f, UR47 ;  /* 0x0000001f3f070899 */ /* 0x000fe4000801142f */
        /* <DEDUP_REMOVED lines=9> */
[----:B01----:R-:W-:-:S04]  /*8320*/  IMAD.U32 R6, RZ, RZ, UR6 ;  /* 0x00000006ff067e24 */ /* 0x003fc8000f8e00ff */
[----:B------:R-:W-:-:S05]  /*8330*/  IMAD.U32 R7, RZ, RZ, UR7 ;  /* 0x00000007ff077e24 */ /* 0x000fca000f8e00ff */
[----:B------:R0:W2:Y:S01]  /*8340*/  @P1 LDG.E R8, desc[UR50][R6.64] ;  /* 0x0000003206081981 */ /* 0x0000a2000c1e1900 */
[----:B------:R-:W-:Y:S01]  /*8350*/  UIADD3 UR4, UR8, 0x480, URZ ;  /* 0x0000048008047890 */ /* 0x000fe2000fffe03f */
[----:B------:R-:W-:-:S06]  /*8360*/  UMOV UR7, 0xc0000010 ;  /* 0xc000001000077882 */ /* 0x000fcc0000000000 */
[----:B------:R-:W-:Y:S01]  /*8370*/  UMOV UR6, UR4 ;  /* 0x0000000400067c82 */ /* 0x000fe20008000000 */
[----:B------:R-:W-:Y:S01]  /*8380*/  UIADD3 UR8, UR8, 0x600, URZ ;  /* 0x0000060008087890 */ /* 0x000fe2000fffe03f */
[----:B------:R-:W-:Y:S02]  /*8390*/  WARPGROUP.DEPBAR.LE gsb0, 0x0 ;  /* 0x00008000000079c5 */ /* 0x000fe40000010000 */
[----:B------:R-:W-:-:S06]  /*83a0*/  WARPGROUP.ARRIVE ;  /* 0x00000000000079c5 */ /* 0x000fcc0000000000 */
[----:B------:R-:W-:Y:S01]  /*83b0*/  QGMMA.64x192x32.F32.E4M3.E4M3 R24, R212, gdesc[UR4], R24, gsb0 ;  /* 0x02e00004d4187df3 */ /* 0x000fe20008000818 */
[----:B------:R-:W-:Y:S01]  /*83c0*/  UMOV UR6, UR8 ;  /* 0x0000000800067c82 */ /* 0x000fe20008000000 */
        /* <DEDUP_REMOVED lines=39> */
.L_x_3845:
[----:B------:R-:W-:Y:S01]  /*8640*/  UIADD3 UR4, UR9, 0x33460, URZ ;  /* 0x0003346009047890 */ /* 0x000fe2000fffe03f */
[-C--:B------:R-:W-:Y:S01]  /*8650*/  FMUL.FTZ R140, R25, R7.reuse ;  /* 0x00000007198c7220 */ /* 0x080fe20000410000 */
[----:B------:R-:W-:Y:S01]  /*8660*/  UIADD3 UR43, UR43, 0x1, URZ ;  /* 0x000000012b2b7890 */ /* 0x000fe2000fffe03f */
[-C--:B------:R-:W-:Y:S01]  /*8670*/  FMUL.FTZ R141, R28, R7.reuse ;  /* 0x000000071c8d7220 */ /* 0x080fe20000410000 */
[----:B------:R-:W-:Y:S01]  /*8680*/  UPRMT UR4, UR14, 0x654, UR4 ;  /* 0x000006540e047896 */ /* 0x000fe20008000004 */
[-C--:B------:R-:W-:Y:S01]  /*8690*/  FMUL.FTZ R139, R29, R7.reuse ;  /* 0x000000071d8b7220 */ /* 0x080fe20000410000 */
[----:B------:R-:W-:Y:S01]  /*86a0*/  UISETP.NE.AND UP0, UPT, UR43, 0x2, UPT ;  /* 0x000000022b00788c */ /* 0x000fe2000bf05270 */
        /* <DEDUP_REMOVED lines=36> */
[----:B------:R-:W-:Y:S01]  /*88f0*/  SYNCS.ARRIVE.TRANS64.RED.A1T0 RZ, [UR4], RZ ;  /* 0x000000ffffff79a7 */ /* 0x000fe20008100404 */
        /* <DEDUP_REMOVED lines=22> */
[----:B------:R-:W-:Y:S01]  /*8a60*/  USEL UR4, URZ, 0x1, UP0 ;  /* 0x000000013f047887 */ /* 0x000fe20008000000 */
        /* <DEDUP_REMOVED lines=30> */
[----:B------:R-:W-:Y:S01]  /*8c50*/  PLOP3.LUT P0, PT, PT, PT, PT, 0x8, 0x0 ;  /* 0x000000000000781c */ /* 0x000fe20003f0e170 */
[-C--:B------:R-:W-:Y:S01]  /*8c60*/  FMUL.FTZ R13, R111, R0.reuse ;  /* 0x000000006f0d7220 */ /* 0x080fe20000410000 */
[-C--:B------:R-:W-:Y:S01]  /*8c70*/  FMUL.FTZ R14, R114, R0.reuse ;  /* 0x00000000720e7220 */ /* 0x080fe20000410000 */
[-C--:B------:R-:W-:Y:S01]  /*8c80*/  FMUL.FTZ R10, R115, R0.reuse ;  /* 0x00000000730a7220 */ /* 0x080fe20000410000 */
[-C--:B------:R-:W-:Y:S01]  /*8c90*/  FMUL.FTZ R9, R118, R0.reuse ;  /* 0x0000000076097220 */ /* 0x080fe20000410000 */
[----:B------:R-:W-:Y:S01]  /*8ca0*/  FMUL.FTZ R119, R119, R0 ;  /* 0x0000000077777220 */ /* 0x000fe20000410000 */
[----:B------:R-:W-:-:S02]  /*8cb0*/  UIADD3 UR45, UR45, 0x1, URZ ;  /* 0x000000012d2d7890 */ /* 0x000fc4000fffe03f */
[----:B------:R-:W-:Y:S02]  /*8cc0*/  USEL UR43, UR43, URZ, UP0 ;  /* 0x0000003f2b2b7287 */ /* 0x000fe40008000000 */
[----:B------:R-:W-:-:S12]  /*8cd0*/  ULOP3.LUT UR44, UR44, UR4, URZ, 0x3c, !UPT ;  /* 0x000000042c2c7292 */ /* 0x000fd8000f8e3c3f */
.L_x_3821:
        /* <DEDUP_REMOVED lines=17> */
[----:B------:R-:W-:-:S03]  /*8df0*/  ULDC.64 UR6, c[0x0][0xc00] ;  /* 0x0003000000067ab9 */ /* 0x000fc60000000a00 */
[----:B------:R0:W2:Y:S01]  /*8e00*/  LDG.E.CONSTANT R6, desc[UR50][R6.64] ;  /* 0x0000003206067981 */ /* 0x0000a2000c1e9900 */
[----:B------:R-:W-:Y:S01]  /*8e10*/  F2FP.BF16.F32.PACK_AB R73, R73, R76 ;  /* 0x0000004c4949723e */ /* 0x000fe200000010ff */
[----:B------:R-:W-:Y:S01]  /*8e20*/  UISETP.NE.U32.AND UP0, UPT, UR6, URZ, UPT ;  /* 0x0000003f0600728c */ /* 0x000fe2000bf05070 */
[----:B------:R-:W-:Y:S01]  /*8e30*/  F2FP.BF16.F32.PACK_AB R72, R69, R72 ;  /* 0x000000484548723e */ /* 0x000fe200000010ff */
[----:B------:R-:W1:Y:S01]  /*8e40*/  S2R R13, SR_SWINHI ;  /* 0x00000000000d7919 */ /* 0x000e620000002f00 */
[----:B------:R-:W-:Y:S01]  /*8e50*/  F2FP.BF16.F32.PACK_AB R67, R67, R68 ;  /* 0x000000444343723e */ /* 0x000fe200000010ff */
[----:B------:R-:W-:Y:S01]  /*8e60*/  UISETP.NE.AND.EX UP0, UPT, UR7, URZ, UPT, UP0 ;  /* 0x0000003f0700728c */ /* 0x000fe2000bf05300 */
[----:B------:R-:W-:Y:S02]  /*8e70*/  F2FP.BF16.F32.PACK_AB R66, R59, R66 ;  /* 0x000000423b42723e */ /* 0x000fe400000010ff */
[----:B------:R-:W-:Y:S01]  /*8e80*/  F2FP.BF16.F32.PACK_AB R25, R25, R28 ;  /* 0x0000001c1919723e */ /* 0x000fe200000010ff */
[----:B------:R-:W-:Y:S01]  /*8e90*/  ULDC.64 UR6, c[0x0][0xc00] ;  /* 0x0003000000067ab9 */ /* 0x000fe20000000a00 */
[----:B0-----:R-:W-:Y:S01]  /*8ea0*/  LOP3.LUT P0, R7, R70, 0x3, RZ, 0xc0, !PT ;  /* 0x0000000346077812 */ /* 0x001fe2000780c0ff */
[----:B------:R-:W-:Y:S01]  /*8eb0*/  UIMAD.WIDE UR6, UR37, 0x4, UR6 ;  /* 0x00000004250678a5 */ /* 0x000fe2000f8e0206 */
[----:B------:R-:W-:-:S02]  /*8ec0*/  F2FP.BF16.F32.PACK_AB R8, R15, R8 ;  /* 0x000000080f08723e */ /* 0x000fc400000010ff */
[----:B------:R-:W-:Y:S02]  /*8ed0*/  ISETP.EQ.OR P0, PT, R7, 0x3, !P0 ;  /* 0x000000030700780c */ /* 0x000fe40004702670 */
[----:B------:R-:W-:Y:S02]  /*8ee0*/  F2FP.BF16.F32.PACK_AB R55, R55, R58 ;  /* 0x0000003a3737723e */ /* 0x000fe400000010ff */
[----:B------:R-:W-:Y:S02]  /*8ef0*/  F2FP.BF16.F32.PACK_AB R54, R51, R54 ;  /* 0x000000363336723e */ /* 0x000fe400000010ff */
[----:B------:R-:W-:Y:S02]  /*8f00*/  SEL R79, R73, R72, P0 ;  /* 0x00000048494f7207 */ /* 0x000fe40000000000 */
[----:B------:R-:W-:Y:S02]  /*8f10*/  SEL R72, R72, R73, P0 ;  /* 0x0000004948487207 */ /* 0x000fe40000000000 */
[----:B------:R-:W-:-:S02]  /*8f20*/  F2FP.BF16.F32.PACK_AB R47, R47, R50 ;  /* 0x000000322f2f723e */ /* 0x000fc400000010ff */
[----:B------:R-:W-:Y:S02]  /*8f30*/  F2FP.BF16.F32.PACK_AB R46, R43, R46 ;  /* 0x0000002e2b2e723e */ /* 0x000fe400000010ff */
[----:B------:R-:W-:Y:S02]  /*8f40*/  F2FP.BF16.F32.PACK_AB R41, R41, R44 ;  /* 0x0000002c2929723e */ /* 0x000fe400000010ff */
[----:B------:R-:W-:Y:S02]  /*8f50*/  SEL R73, R67, R66, P0 ;  /* 0x0000004243497207 */ /* 0x000fe40000000000 */
[----:B------:R-:W-:Y:S02]  /*8f60*/  F2FP.BF16.F32.PACK_AB R14, R9, R14 ;  /* 0x0000000e090e723e */ /* 0x000fe400000010ff */
[----:B------:R-:W-:Y:S02]  /*8f70*/  SEL R61, R25, R8, P0 ;  /* 0x00000008193d7207 */ /* 0x000fe40000000000 */
[----:B------:R-:W-:-:S02]  /*8f80*/  SEL R44, R8, R25, P0 ;  /* 0x00000019082c7207 */ /* 0x000fc40000000000 */
[----:B------:R-:W-:Y:S02]  /*8f90*/  SEL R66, R66, R67, P0 ;  /* 0x0000004342427207 */ /* 0x000fe40000000000 */
[----:B------:R-:W-:Y:S02]  /*8fa0*/  F2FP.BF16.F32.PACK_AB R39, R39, R42 ;  /* 0x0000002a2727723e */ /* 0x000fe400000010ff */
[----:B------:R-:W-:Y:S02]  /*8fb0*/  F2FP.BF16.F32.PACK_AB R38, R35, R38 ;  /* 0x000000262326723e */ /* 0x000fe400000010ff */
[----:B------:R-:W-:Y:S02]  /*8fc0*/  SEL R67, R55, R54, P0 ;  /* 0x0000003637437207 */ /* 0x000fe40000000000 */
[----:B------:R-:W-:Y:S02]  /*8fd0*/  MOV R8, R0 ;  /* 0x0000000000087202 */ /* 0x000fe40000000f00 */
[----:B-1----:R-:W-:-:S02]  /*8fe0*/  MOV R9, R13 ;  /* 0x0000000d00097202 */ /* 0x002fc40000000f00 */
[----:B------:R-:W-:Y:S02]  /*8ff0*/  SEL R54, R54, R55, P0 ;  /* 0x0000003736367207 */ /* 0x000fe40000000000 */
[----:B------:R-:W-:Y:S02]  /*9000*/  SEL R55, R47, R46, P0 ;  /* 0x0000002e2f377207 */ /* 0x000fe40000000000 */
[----:B------:R-:W-:Y:S02]  /*9010*/  F2FP.BF16.F32.PACK_AB R49, R49, R52 ;  /* 0x000000343131723e */ /* 0x000fe400000010ff */
[----:B------:R-:W-:Y:S02]  /*9020*/  SEL R46, R46, R47, P0 ;  /* 0x0000002f2e2e7207 */ /* 0x000fe40000000000 */
[----:B------:R-:W-:Y:S02]  /*9030*/  F2FP.BF16.F32.PACK_AB R89, R89, R92 ;  /* 0x0000005c5959723e */ /* 0x000fe400000010ff */
[----:B------:R-:W-:-:S02]  /*9040*/  F2FP.BF16.F32.PACK_AB R88, R85, R88 ;  /* 0x000000585558723e */ /* 0x000fc400000010ff */
[----:B------:R-:W-:Y:S02]  /*9050*/  SEL R47, R39, R38, P0 ;  /* 0x00000026272f7207 */ /* 0x000fe40000000000 */
[----:B------:R-:W-:Y:S01]  /*9060*/  SEL R52, R38, R39, P0 ;  /* 0x0000002726347207 */ /* 0x000fe20000000000 */
[----:B------:R-:W-:Y:S01]  /*9070*/  IMAD.WIDE R38, R224, 0x2, R8 ;  /* 0x00000002e0267825 */ /* 0x000fe200078e0208 */
[----:B------:R-:W-:Y:S02]  /*9080*/  SEL R75, R89, R88, P0 ;  /* 0x00000058594b7207 */ /* 0x000fe40000000000 */
[----:B------:R-:W-:Y:S02]  /*9090*/  F2FP.BF16.F32.PACK_AB R11, R11, R20 ;  /* 0x000000140b0b723e */ /* 0x000fe400000010ff */
[----:B------:R-:W-:Y:S02]  /*90a0*/  F2FP.BF16.F32.PACK_AB R12, R12, R5 ;  /* 0x000000050c0c723e */ /* 0x000fe400000010ff */
[----:B------:R-:W-:-:S02]  /*90b0*/  SEL R88, R88, R89, P0 ;  /* 0x0000005958587207 */ /* 0x000fc40000000000 */
[----:B------:R-:W-:Y:S02]  /*90c0*/  IADD3 R89, P5, R38, 0x40, RZ ;  /* 0x0000004026597810 */ /* 0x000fe40007fbe0ff */
[----:B------:R-:W-:Y:S02]  /*90d0*/  F2FP.BF16.F32.PACK_AB R120, R65, R120 ;  /* 0x000000784178723e */ /* 0x000fe400000010ff */
[----:B------:R-:W-:Y:S01]  /*90e0*/  SEL R65, R11, R12, P0 ;  /* 0x0000000c0b417207 */ /* 0x000fe20000000000 */
[----:B------:R-:W-:Y:S01]  /*90f0*/  IMAD.X R35, RZ, RZ, R39, P5 ;  /* 0x000000ffff237224 */ /* 0x000fe200028e0627 */
[----:B------:R-:W-:Y:S02]  /*9100*/  SEL R50, R12, R11, P0 ;  /* 0x0000000b0c327207 */ /* 0x000fe40000000000 */
[----:B------:R-:W-:Y:S02]  /*9110*/  LOP3.LUT R12, R89, 0x380, RZ, 0xc0, !PT ;  /* 0x00000380590c7812 */ /* 0x000fe400078ec0ff */
[----:B------:R-:W-:-:S02]  /*9120*/  F2FP.BF16.F32.PACK_AB R57, R57, R64 ;  /* 0x000000403939723e */ /* 0x000fc400000010ff */
[----:B------:R-:W-:Y:S02]  /*9130*/  F2FP.BF16.F32.PACK_AB R56, R53, R56 ;  /* 0x000000383538723e */ /* 0x000fe400000010ff */
[----:B------:R-:W-:Y:S02]  /*9140*/  F2FP.BF16.F32.PACK_AB R119, R119, R10 ;  /* 0x0000000a7777723e */ /* 0x000fe400000010ff */
[C---:B------:R-:W-:Y:S02]  /*9150*/  IADD3 R87, P4, R38.reuse, 0x20, RZ ;  /* 0x0000002026577810 */ /* 0x040fe40007f9e0ff */
[----:B------:R-:W-:Y:S02]  /*9160*/  F2FP.BF16.F32.PACK_AB R48, R45, R48 ;  /* 0x000000302d30723e */ /* 0x000fe400000010ff */
[----:B------:R-:W-:Y:S02]  /*9170*/  IADD3 R91, P6, R38, 0x60, RZ ;  /* 0x00000060265b7810 */ /* 0x000fe40007fde0ff */
[----:B------:R-:W-:-:S02]  /*9180*/  SHF.R.U64 R12, R12, 0x3, RZ ;  /* 0x000000030c0c7819 */ /* 0x000fc400000012ff */
[----:B------:R-:W-:Y:S02]  /*9190*/  IADD3 R95, P2, R38, 0x4020, RZ ;  /* 0x00004020265f7810 */ /* 0x000fe40007f5e0ff */
[----:B------:R-:W-:Y:S01]  /*91a0*/  F2FP.BF16.F32.PACK_AB R40, R37, R40 ;  /* 0x000000282528723e */ /* 0x000fe200000010ff */
[----:B------:R-:W-:Y:S01]  /*91b0*/  IMAD.X R37, RZ, RZ, R39, P4 ;  /* 0x000000ffff257224 */ /* 0x000fe200020e0627 */
[----:B------:R-:W-:Y:S02]  /*91c0*/  SEL R59, R57, R56, P0 ;  /* 0x00000038393b7207 */ /* 0x000fe40000000000 */
[----:B------:R-:W-:Y:S02]  /*91d0*/  F2FP.BF16.F32.PACK_AB R97, R97, R100 ;  /* 0x000000646161723e */ /* 0x000fe400000010ff */
[----:B------:R-:W-:Y:S02]  /*91e0*/  F2FP.BF16.F32.PACK_AB R96, R93, R96 ;  /* 0x000000605d60723e */ /* 0x000fe400000010ff */
[----:B------:R-:W-:-:S02]  /*91f0*/  F2FP.BF16.F32.PACK_AB R31, R31, R34 ;  /* 0x000000221f1f723e */ /* 0x000fc400000010ff */
[----:B------:R-:W-:Y:S02]  /*9200*/  SEL R56, R56, R57, P0 ;  /* 0x0000003938387207 */ /* 0x000fe40000000000 */
[----:B------:R-:W-:Y:S02]  /*9210*/  SEL R85, R14, R119, P0 ;  /* 0x000000770e557207 */ /* 0x000fe40000000000 */
[----:B------:R-:W-:Y:S02]  /*9220*/  SEL R68, R119, R14, P0 ;  /* 0x0000000e77447207 */ /* 0x000fe40000000000 */
[----:B------:R-:W-:Y:S02]  /*9230*/  LOP3.LUT R10, R87, 0x380, RZ, 0xc0, !PT ;  /* 0x00000380570a7812 */ /* 0x000fe400078ec0ff */
[----:B------:R-:W-:Y:S02]  /*9240*/  F2FP.BF16.F32.PACK_AB R33, R33, R36 ;  /* 0x000000242121723e */ /* 0x000fe400000010ff */
[----:B------:R-:W-:-:S02]  /*9250*/  F2FP.BF16.F32.PACK_AB R32, R29, R32 ;  /* 0x000000201d20723e */ /* 0x000fc400000010ff */
[----:B------:R-:W-:Y:S02]  /*9260*/  SEL R57, R49, R48, P0 ;  /* 0x0000003031397207 */ /* 0x000fe40000000000 */
[----:B------:R-:W-:Y:S02]  /*9270*/  LOP3.LUT R14, R91, 0x380, RZ, 0xc0, !PT ;  /* 0x000003805b0e7812 */ /* 0x000fe400078ec0ff */
[----:B------:R-:W-:Y:S02]  /*9280*/  LOP3.LUT R34, R12, R89, RZ, 0x3c, !PT ;  /* 0x000000590c227212 */ /* 0x000fe400078e3cff */
[----:B------:R-:W-:Y:S02]  /*9290*/  SEL R48, R48, R49, P0 ;  /* 0x0000003130307207 */ /* 0x000fe40000000000 */
[----:B------:R-:W-:Y:S02]  /*92a0*/  LOP3.LUT R12, R95, 0x380, RZ, 0xc0, !PT ;  /* 0x000003805f0c7812 */ /* 0x000fe400078ec0ff */
        /* <DEDUP_REMOVED lines=8> */
[----:B------:R-:W-:Y:S02]  /*9330*/  IADD3 R93, P1, R38, 0x4000, RZ ;  /* 0x00004000265d7810 */ /* 0x000fe40007f3e0ff */
[----:B------:R-:W-:Y:S02]  /*9340*/  SHF.R.U64 R14, R14, 0x3, RZ ;  /* 0x000000030e0e7819 */ /* 0x000fe400000012ff */
[----:B------:R-:W-:Y:S02]  /*9350*/  IADD3 R97, P3, R38, 0x4040, RZ ;  /* 0x0000404026617810 */ /* 0x000fe40007f7e0ff */
[----:B------:R-:W-:Y:S02]  /*9360*/  SHF.R.U64 R12, R12, 0x3, RZ ;  /* 0x000000030c0c7819 */ /* 0x000fe400000012ff */
[----:B------:R-:W-:Y:S01]  /*9370*/  F2FP.BF16.F32.PACK_AB R81, R81, R84 ;  /* 0x000000545151723e */ /* 0x000fe200000010ff */
[----:B------:R-:W-:Y:S01]  /*9380*/  IMAD.X R29, RZ, RZ, R39, P3 ;  /* 0x000000ffff1d7224 */ /* 0x000fe200018e0627 */
[----:B------:R-:W-:-:S02]  /*9390*/  F2FP.BF16.F32.PACK_AB R80, R77, R80 ;  /* 0x000000504d50723e */ /* 0x000fc400000010ff */
[----:B------:R-:W-:Y:S02]  /*93a0*/  IADD3 R103, P6, R38, 0x8020, RZ ;  /* 0x0000802026677810 */ /* 0x000fe40007fde0ff */
[----:B------:R-:W-:Y:S02]  /*93b0*/  LOP3.LUT R36, R10, R87, RZ, 0x3c, !PT ;  /* 0x000000570a247212 */ /* 0x000fe400078e3cff */
[----:B------:R-:W-:Y:S01]  /*93c0*/  F2FP.BF16.F32.PACK_AB R105, R105, R108 ;  /* 0x0000006c6969723e */ /* 0x000fe200000010ff */
[--C-:B------:R-:W-:Y:S01]  /*93d0*/  IMAD.X R15, RZ, RZ, R39.reuse, P6 ;  /* 0x000000ffff0f7224 */ /* 0x100fe200030e0627 */
[----:B------:R-:W-:Y:S02]  /*93e0*/  F2FP.BF16.F32.PACK_AB R104, R101, R104 ;  /* 0x000000686568723e */ /* 0x000fe400000010ff */
[----:B------:R-:W-:Y:S01]  /*93f0*/  F2FP.BF16.F32.PACK_AB R30, R27, R30 ;  /* 0x0000001e1b1e723e */ /* 0x000fe200000010ff */
[----:B------:R-:W-:Y:S01]  /*9400*/  IMAD.X R27, RZ, RZ, R39, P2 ;  /* 0x000000ffff1b7224 */ /* 0x000fe200010e0627 */
[----:B------:R-:W-:-:S02]  /*9410*/  F2FP.BF16.F32.PACK_AB R21, R21, R26 ;  /* 0x0000001a1515723e */ /* 0x000fc400000010ff */
[----:B------:R-:W-:Y:S02]  /*9420*/  LOP3.LUT R32, R14, R91, RZ, 0x3c, !PT ;  /* 0x0000005b0e207212 */ /* 0x000fe400078e3cff */
[----:B------:R-:W-:Y:S02]  /*9430*/  LOP3.LUT R10, R93, 0x380, RZ, 0xc0, !PT ;  /* 0x000003805d0a7812 */ /* 0x000fe400078ec0ff */
[----:B------:R-:W-:Y:S02]  /*9440*/  LOP3.LUT R14, R97, 0x380, RZ, 0xc0, !PT ;  /* 0x00000380610e7812 */ /* 0x000fe400078ec0ff */
[----:B------:R-:W-:Y:S02]  /*9450*/  LOP3.LUT R26, R12, R95, RZ, 0x3c, !PT ;  /* 0x0000005f0c1a7212 */ /* 0x000fe400078e3cff */
[----:B------:R-:W-:Y:S02]  /*9460*/  SEL R77, R81, R80, P0 ;  /* 0x00000050514d7207 */ /* 0x000fe40000000000 */
[----:B------:R-:W-:-:S02]  /*9470*/  LOP3.LUT R12, R103, 0x380, RZ, 0xc0, !PT ;  /* 0x00000380670c7812 */ /* 0x000fc400078ec0ff */
[----:B------:R-:W-:Y:S02]  /*9480*/  SEL R80, R80, R81, P0 ;  /* 0x0000005150507207 */ /* 0x000fe40000000000 */
[----:B------:R-:W-:Y:S02]  /*9490*/  SEL R69, R105, R104, P0 ;  /* 0x0000006869457207 */ /* 0x000fe40000000000 */
[----:B------:R-:W-:Y:S02]  /*94a0*/  SEL R81, R31, R30, P0 ;  /* 0x0000001e1f517207 */ /* 0x000fe40000000000 */
[----:B------:R-:W-:Y:S01]  /*94b0*/  SEL R58, R30, R31, P0 ;  /* 0x0000001f1e3a7207 */ /* 0x000fe20000000000 */
[----:B------:R-:W-:Y:S01]  /*94c0*/  IMAD.X R31, RZ, RZ, R39, P1 ;  /* 0x000000ffff1f7224 */ /* 0x000fe200008e0627 */
[----:B------:R-:W-:Y:S02]  /*94d0*/  IADD3 R99, P4, R38, 0x4060, RZ ;  /* 0x0000406026637810 */ /* 0x000fe40007f9e0ff */
[----:B------:R-:W-:-:S02]  /*94e0*/  SHF.R.U64 R10, R10, 0x3, RZ ;  /* 0x000000030a0a7819 */ /* 0x000fc400000012ff */
[----:B------:R-:W-:Y:S01]  /*94f0*/  SEL R104, R104, R105, P0 ;  /* 0x0000006968687207 */ /* 0x000fe20000000000 */
[--C-:B------:R-:W-:Y:S01]  /*9500*/  IMAD.X R25, RZ, RZ, R39.reuse, P4 ;  /* 0x000000ffff197224 */ /* 0x100fe200020e0627 */
[----:B------:R-:W-:Y:S02]  /*9510*/  IADD3 R101, P5, R38, 0x8000, RZ ;  /* 0x0000800026657810 */ /* 0x000fe40007fbe0ff */
[----:B------:R-:W-:Y:S02]  /*9520*/  SHF.R.U64 R14, R14, 0x3, RZ ;  /* 0x000000030e0e7819 */ /* 0x000fe400000012ff */
[----:B------:R-:W-:Y:S02]  /*9530*/  IADD3 R105, P1, R38, 0x8040, RZ ;  /* 0x0000804026697810 */ /* 0x000fe40007f3e0ff */
[----:B------:R-:W-:Y:S02]  /*9540*/  SHF.R.U64 R12, R12, 0x3, RZ ;  /* 0x000000030c0c7819 */ /* 0x000fe400000012ff */
[----:B------:R-:W-:Y:S01]  /*9550*/  F2FP.BF16.F32.PACK_AB R141, R141, R142 ;  /* 0x0000008e8d8d723e */ /* 0x000fe200000010ff */
[----:B------:R-:W-:Y:S01]  /*9560*/  IMAD.X R11, RZ, RZ, R39, P1 ;  /* 0x000000ffff0b7224 */ /* 0x000fe200008e0627 */
[----:B------:R-:W-:-:S02]  /*9570*/  F2FP.BF16.F32.PACK_AB R140, R139, R140 ;  /* 0x0000008c8b8c723e */ /* 0x000fc400000010ff */
[----:B------:R-:W-:Y:S02]  /*9580*/  LOP3.LUT R20, R99, 0x380, RZ, 0xc0, !PT ;  /* 0x0000038063147812 */ /* 0x000fe400078ec0ff */
[----:B------:R-:W-:Y:S02]  /*9590*/  LOP3.LUT R30, R10, R93, RZ, 0x3c, !PT ;  /* 0x0000005d0a1e7212 */ /* 0x000fe400078e3cff */
[----:B------:R-:W-:Y:S02]  /*95a0*/  LOP3.LUT R28, R14, R97, RZ, 0x3c, !PT ;  /* 0x000000610e1c7212 */ /* 0x000fe400078e3cff */
[----:B------:R-:W-:Y:S02]  /*95b0*/  LOP3.LUT R10, R101, 0x380, RZ, 0xc0, !PT ;  /* 0x00000380650a7812 */ /* 0x000fe400078ec0ff */
[----:B------:R-:W-:Y:S02]  /*95c0*/  LOP3.LUT R60, R105, 0x380, RZ, 0xc0, !PT ;  /* 0x00000380693c7812 */ /* 0x000fe400078ec0ff */
[----:B------:R-:W-:-:S02]  /*95d0*/  LOP3.LUT R14, R12, R103, RZ, 0x3c, !PT ;  /* 0x000000670c0e7212 */ /* 0x000fc400078e3cff */
[----:B------:R-:W-:Y:S02]  /*95e0*/  SEL R5, R141, R140, P0 ;  /* 0x0000008c8d057207 */ /* 0x000fe40000000000 */
[----:B------:R-:W-:Y:S02]  /*95f0*/  F2FP.BF16.F32.PACK_AB R137, R137, R138 ;  /* 0x0000008a8989723e */ /* 0x000fe400000010ff */
[----:B------:R-:W-:Y:S02]  /*9600*/  F2FP.BF16.F32.PACK_AB R136, R135, R136 ;  /* 0x000000888788723e */ /* 0x000fe400000010ff */
[----:B------:R-:W-:Y:S02]  /*9610*/  SHF.R.U64 R20, R20, 0x3, RZ ;  /* 0x0000000314147819 */ /* 0x000fe400000012ff */
[----:B------:R-:W-:Y:S02]  /*9620*/  SHF.R.U64 R10, R10, 0x3, RZ ;  /* 0x000000030a0a7819 */ /* 0x000fe400000012ff */
[----:B------:R-:W-:-:S02]  /*9630*/  F2FP.BF16.F32.PACK_AB R133, R133, R134 ;  /* 0x000000868585723e */ /* 0x000fc400000010ff */
[----:B------:R-:W-:Y:S02]  /*9640*/  F2FP.BF16.F32.PACK_AB R132, R131, R132 ;  /* 0x000000848384723e */ /* 0x000fe400000010ff */
[----:B------:R-:W-:Y:S02]  /*9650*/  SHF.R.U64 R60, R60, 0x3, RZ ;  /* 0x000000033c3c7819 */ /* 0x000fe400000012ff */
[----:B------:R-:W-:Y:S02]  /*9660*/  F2FP.BF16.F32.PACK_AB R129, R129, R130 ;  /* 0x000000828181723e */ /* 0x000fe400000010ff */
[----:B------:R-:W-:Y:S02]  /*9670*/  F2FP.BF16.F32.PACK_AB R128, R127, R128 ;  /* 0x000000807f80723e */ /* 0x000fe400000010ff */
[----:B------:R-:W-:Y:S02]  /*9680*/  SEL R83, R21, R24, P0 ;  /* 0x0000001815537207 */ /* 0x000fe40000000000 */
[----:B------:R-:W-:Y:S01]  /*9690*/  SEL R62, R24, R21, P0 ;  /* 0x00000015183e7207 */ /* 0x000fe20000000000 */
[----:B------:R-:W-:Y:S01]  /*96a0*/  IMAD.X R21, RZ, RZ, R39, P5 ;  /* 0x000000ffff157224 */ /* 0x000fe200028e0627 */
[----:B------:R-:W-:-:S02]  /*96b0*/  MOV R78, R14 ;  /* 0x0000000e004e7202 */ /* 0x000fc40000000f00 */
[----:B------:R-:W-:Y:S02]  /*96c0*/  F2FP.BF16.F32.PACK_AB R125, R125, R126 ;  /* 0x0000007e7d7d723e */ /* 0x000fe400000010ff */
[----:B------:R-:W-:Y:S02]  /*96d0*/  F2FP.BF16.F32.PACK_AB R124, R123, R124 ;  /* 0x0000007c7b7c723e */ /* 0x000fe400000010ff */
[----:B------:R-:W-:Y:S02]  /*96e0*/  SEL R7, R137, R136, P0 ;  /* 0x0000008889077207 */ /* 0x000fe40000000000 */
[----:B------:R-:W-:Y:S02]  /*96f0*/  LOP3.LUT R24, R20, R99, RZ, 0x3c, !PT ;  /* 0x0000006314187212 */ /* 0x000fe400078e3cff */
[----:B------:R-:W-:Y:S02]  /*9700*/  F2FP.BF16.F32.PACK_AB R121, R121, R122 ;  /* 0x0000007a7979723e */ /* 0x000fe400000010ff */
[----:B------:R-:W-:-:S02]  /*9710*/  SEL R140, R140, R141, P0 ;  /* 0x0000008d8c8c7207 */ /* 0x000fc40000000000 */
[----:B------:R-:W-:Y:S02]  /*9720*/  LOP3.LUT R20, R10, R101, RZ, 0x3c, !PT ;  /* 0x000000650a147212 */ /* 0x000fe400078e3cff */
[----:B------:R-:W-:Y:S02]  /*9730*/  SEL R136, R136, R137, P0 ;  /* 0x0000008988887207 */ /* 0x000fe40000000000 */
[----:B------:R-:W-:Y:S02]  /*9740*/  SEL R43, R133, R132, P0 ;  /* 0x00000084852b7207 */ /* 0x000fe40000000000 */
[----:B------:R-:W-:Y:S02]  /*9750*/  IADD3 R107, P2, R38, 0x8060, RZ ;  /* 0x00008060266b7810 */ /* 0x000fe40007f5e0ff */
[----:B------:R-:W-:Y:S02]  /*9760*/  LOP3.LUT R10, R60, R105, RZ, 0x3c, !PT ;  /* 0x000000693c0a7212 */ /* 0x000fe400078e3cff */
[----:B------:R-:W-:-:S02]  /*9770*/  SEL R132, R132, R133, P0 ;  /* 0x0000008584847207 */ /* 0x000fc40000000000 */
[----:B------:R-:W-:Y:S02]  /*9780*/  SEL R45, R129, R128, P0 ;  /* 0x00000080812d7207 */ /* 0x000fe40000000000 */
[----:B------:R-:W-:Y:S02]  /*9790*/  SEL R128, R128, R129, P0 ;  /* 0x0000008180807207 */ /* 0x000fe40000000000 */
[----:B------:R-:W-:Y:S02]  /*97a0*/  SEL R51, R125, R124, P0 ;  /* 0x0000007c7d337207 */ /* 0x000fe40000000000 */
[----:B------:R-:W-:Y:S02]  /*97b0*/  MOV R87, R26 ;  /* 0x0000001a00577202 */ /* 0x000fe40000000f00 */
[----:B------:R-:W-:Y:S02]  /*97c0*/  SEL R124, R124, R125, P0 ;  /* 0x0000007d7c7c7207 */ /* 0x000fe40000000000 */
[----:B------:R-:W-:-:S02]  /*97d0*/  SEL R53, R121, R120, P0 ;  /* 0x0000007879357207 */ /* 0x000fc40000000000 */
[----:B------:R-:W-:Y:S02]  /*97e0*/  SEL R120, R120, R121, P0 ;  /* 0x0000007978787207 */ /* 0x000fe40000000000 */
[----:B------:R-:W-:Y:S02]  /*97f0*/  LOP3.LUT R64, R107, 0x380, RZ, 0xc0, !PT ;  /* 0x000003806b407812 */ /* 0x000fe400078ec0ff */
[----:B------:R-:W-:Y:S02]  /*9800*/  MOV R76, R10 ;  /* 0x0000000a004c7202 */ /* 0x000fe40000000f00 */
[----:B------:R-:W-:Y:S02]  /*9810*/  SHF.R.U64 R64, R64, 0x3, RZ ;  /* 0x0000000340407819 */ /* 0x000fe400000012ff */
[----:B------:R-:W-:Y:S02]  /*9820*/  LOP3.LUT R13, R38, 0x380, RZ, 0xc0, !PT ;  /* 0x00000380260d7812 */ /* 0x000fe400078ec0ff */
[----:B------:R-:W-:-:S02]  /*9830*/  LOP3.LUT R12, R64, R107, RZ, 0x3c, !PT ;  /* 0x0000006b400c7212 */ /* 0x000fc400078e3cff */
[----:B------:R-:W-:Y:S02]  /*9840*/  MOV R82, R20 ;  /* 0x0000001400527202 */ /* 0x000fe40000000f00 */
[----:B------:R-:W-:Y:S02]  /*9850*/  SHF.R.U64 R13, R13, 0x3, RZ ;  /* 0x000000030d0d7819 */ /* 0x000fe400000012ff */
[----:B------:R-:W-:Y:S02]  /*9860*/  MOV R84, R24 ;  /* 0x0000001800547202 */ /* 0x000fe40000000f00 */
[----:B------:R-:W-:Y:S01]  /*9870*/  LOP3.LUT R38, R13, R38, RZ, 0x3c, !PT ;  /* 0x000000260d267212 */ /* 0x000fe200078e3cff */
[----:B--2---:R0:W-:Y:S01]  /*9880*/  SHFL.IDX PT, R14, R5, R6, 0x1c1f ;  /* 0x001c1f06050e7589 */ /* 0x0041e200000e0000 */
[----:B------:R-:W-:Y:S01]  /*9890*/  IMAD.X R13, RZ, RZ, R39, P2 ;  /* 0x000000ffff0d7224 */ /* 0x000fe200010e0627 */
[----:B------:R-:W-:Y:S02]  /*98a0*/  MOV R92, R36 ;  /* 0x00000024005c7202 */ /* 0x000fe40000000f00 */
[----:B------:R-:W-:Y:S01]  /*98b0*/  SHFL.IDX PT, R26, R7, R6, 0x1c1f ;  /* 0x001c1f06071a7589 */ /* 0x000fe200000e0000 */
[----:B------:R-:W-:-:S02]  /*98c0*/  MOV R93, R38 ;  /* 0x00000026005d7202 */ /* 0x000fc40000000f00 */
[----:B------:R-:W-:Y:S01]  /*98d0*/  MOV R74, R12 ;  /* 0x0000000c004a7202 */ /* 0x000fe20000000f00 */
[----:B------:R-:W-:Y:S01]  /*98e0*/  SHFL.IDX PT, R69, R69, R6, 0x1c1f ;  /* 0x001c1f0645457589 */ /* 0x000fe200000e0000 */
[----:B------:R-:W-:Y:S02]  /*98f0*/  MOV R89, R30 ;  /* 0x0000001e00597202 */ /* 0x000fe40000000f00 */
[----:B0-----:R-:W-:Y:S01]  /*9900*/  LOP3.LUT R5, R6, 0x2, RZ, 0x3c, !PT ;  /* 0x0000000206057812 */ /* 0x001fe200078e3cff */
[----:B------:R-:W-:Y:S01]  /*9910*/  SHFL.IDX PT, R71, R71, R6, 0x1c1f ;  /* 0x001c1f0647477589 */ /* 0x000fe200000e0000 */
[----:B------:R-:W-:Y:S02]  /*9920*/  MOV R86, R28 ;  /* 0x0000001c00567202 */ /* 0x000fe40000000f00 */
[----:B------:R-:W-:Y:S01]  /*9930*/  MOV R91, R34 ;  /* 0x00000022005b7202 */ /* 0x000fe20000000f00 */
[----:B------:R-:W0:Y:S01]  /*9940*/  SHFL.IDX PT, R7, R140, R5, 0x1c1f ;  /* 0x001c1f058c077589 */ /* 0x000e2200000e0000 */
[----:B------:R-:W-:-:S02]  /*9950*/  MOV R90, R32 ;  /* 0x00000020005a7202 */ /* 0x000fc40000000f00 */
[----:B------:R-:W-:Y:S01]  /*9960*/  PLOP3.LUT P2, PT, PT, PT, UP0, 0x80, 0x0 ;  /* 0x000000000000781c */ /* 0x000fe20003f4f008 */
[----:B------:R-:W1:Y:S04]  /*9970*/  SHFL.IDX PT, R11, R136, R5, 0x1c1f ;  /* 0x001c1f05880b7589 */ /* 0x000e6800000e0000 */
[----:B------:R-:W2:Y:S04]  /*9980*/  SHFL.IDX PT, R104, R104, R5, 0x1c1f ;  /* 0x001c1f0568687589 */ /* 0x000ea800000e0000 */
[----:B------:R-:W3:Y:S04]  /*9990*/  SHFL.IDX PT, R96, R96, R5, 0x1c1f ;  /* 0x001c1f0560607589 */ /* 0x000ee800000e0000 */
[----:B------:R-:W-:Y:S04]  /*99a0*/  SHFL.IDX PT, R43, R43, R6, 0x1c1f ;  /* 0x001c1f062b2b7589 */ /* 0x000fe800000e0000 */
[----:B------:R-:W-:Y:S04]  /*99b0*/  SHFL.IDX PT, R75, R75, R6, 0x1c1f ;  /* 0x001c1f064b4b7589 */ /* 0x000fe800000e0000 */
[----:B------:R-:W4:Y:S01]  /*99c0*/  SHFL.IDX PT, R132, R132, R5, 0x1c1f ;  /* 0x001c1f0584847589 */ /* 0x000f2200000e0000 */
[----:B0-----:R-:W-:-:S02]  /*99d0*/  SEL R12, R14, R7, P0 ;  /* 0x000000070e0c7207 */ /* 0x001fc40000000000 */
[----:B------:R-:W-:Y:S01]  /*99e0*/  SEL R14, R7, R14, P0 ;  /* 0x0000000e070e7207 */ /* 0x000fe20000000000 */
[----:B------:R-:W0:Y:S01]  /*99f0*/  SHFL.IDX PT, R88, R88, R5, 0x1c1f ;  /* 0x001c1f0558587589 */ /* 0x000e2200000e0000 */
[----:B-1----:R-:W-:Y:S01]  /*9a00*/  SEL R24, R26, R11, P0 ;  /* 0x0000000b1a187207 */ /* 0x002fe20000000000 */
[----:B------:R-:W-:Y:S01]  /*9a10*/  IMAD.U32 R7, RZ, RZ, UR7 ;  /* 0x00000007ff077e24 */ /* 0x000fe2000f8e00ff */
[----:B------:R-:W-:Y:S01]  /*9a20*/  SEL R26, R11, R26, P0 ;  /* 0x0000001a0b1a7207 */ /* 0x000fe20000000000 */
[----:B------:R-:W-:Y:S01]  /*9a30*/  SHFL.IDX PT, R45, R45, R6, 0x1c1f ;  /* 0x001c1f062d2d7589 */ /* 0x000fe200000e0000 */
[----:B--2---:R-:W-:Y:S02]  /*9a40*/  SEL R13, R69, R104, P0 ;  /* 0x00000068450d7207 */ /* 0x004fe40000000000 */
[----:B------:R-:W-:Y:S01]  /*9a50*/  SEL R15, R104, R69, P0 ;  /* 0x00000045680f7207 */ /* 0x000fe20000000000 */
[----:B------:R-:W-:Y:S01]  /*9a60*/  SHFL.IDX PT, R77, R77, R6, 0x1c1f ;  /* 0x001c1f064d4d7589 */ /* 0x000fe200000e0000 */
[----:B---3--:R-:W-:-:S02]  /*9a70*/  SEL R25, R71, R96, P0 ;  /* 0x0000006047197207 */ /* 0x008fc40000000000 */
[----:B------:R-:W-:Y:S01]  /*9a80*/  SEL R27, R96, R71, P0 ;  /* 0x00000047601b7207 */ /* 0x000fe20000000000 */
[----:B------:R-:W1:Y:S04]  /*9a90*/  SHFL.IDX PT, R128, R128, R5, 0x1c1f ;  /* 0x001c1f0580807589 */ /* 0x000e6800000e0000 */
[----:B------:R-:W2:Y:S04]  /*9aa0*/  SHFL.IDX PT, R80, R80, R5, 0x1c1f ;  /* 0x001c1f0550507589 */ /* 0x000ea800000e0000 */
[----:B------:R-:W-:Y:S01]  /*9ab0*/  SHFL.IDX PT, R51, R51, R6, 0x1c1f ;  /* 0x001c1f0633337589 */ /* 0x000fe200000e0000 */
[----:B----4-:R-:W-:-:S02]  /*9ac0*/  SEL R28, R43, R132, P0 ;  /* 0x000000842b1c7207 */ /* 0x010fc40000000000 */
[----:B------:R-:W-:Y:S01]  /*9ad0*/  SEL R30, R132, R43, P0 ;  /* 0x0000002b841e7207 */ /* 0x000fe20000000000 */
[----:B------:R-:W-:Y:S01]  /*9ae0*/  SHFL.IDX PT, R79, R79, R6, 0x1c1f ;  /* 0x001c1f064f4f7589 */ /* 0x000fe200000e0000 */
[----:B0-----:R-:W-:Y:S02]  /*9af0*/  SEL R29, R75, R88, P0 ;  /* 0x000000584b1d7207 */ /* 0x001fe40000000000 */
[----:B------:R-:W-:Y:S01]  /*9b00*/  SEL R31, R88, R75, P0 ;  /* 0x0000004b581f7207 */ /* 0x000fe20000000000 */
[----:B------:R-:W0:Y:S04]  /*9b10*/  SHFL.IDX PT, R124, R124, R5, 0x1c1f ;  /* 0x001c1f057c7c7589 */ /* 0x000e2800000e0000 */
[----:B------:R-:W3:Y:S04]  /*9b20*/  SHFL.IDX PT, R72, R72, R5, 0x1c1f ;  /* 0x001c1f0548487589 */ /* 0x000ee800000e0000 */
[----:B------:R-:W-:Y:S01]  /*9b30*/  SHFL.IDX PT, R53, R53, R6, 0x1c1f ;  /* 0x001c1f0635357589 */ /* 0x000fe200000e0000 */
[----:B-1----:R-:W-:-:S02]  /*9b40*/  SEL R32, R45, R128, P0 ;  /* 0x000000802d207207 */ /* 0x002fc40000000000 */
[----:B------:R-:W-:Y:S01]  /*9b50*/  SEL R34, R128, R45, P0 ;  /* 0x0000002d80227207 */ /* 0x000fe20000000000 */
[----:B------:R-:W-:Y:S01]  /*9b60*/  SHFL.IDX PT, R73, R73, R6, 0x1c1f ;  /* 0x001c1f0649497589 */ /* 0x000fe200000e0000 */
[----:B--2---:R-:W-:Y:S02]  /*9b70*/  SEL R33, R77, R80, P0 ;  /* 0x000000504d217207 */ /* 0x004fe40000000000 */
[----:B------:R-:W-:Y:S01]  /*9b80*/  SEL R35, R80, R77, P0 ;  /* 0x0000004d50237207 */ /* 0x000fe20000000000 */
[----:B------:R-:W-:Y:S04]  /*9b90*/  SHFL.IDX PT, R120, R120, R5, 0x1c1f ;  /* 0x001c1f0578787589 */ /* 0x000fe800000e0000 */
[----:B------:R-:W1:Y:S01]  /*9ba0*/  SHFL.IDX PT, R66, R66, R5, 0x1c1f ;  /* 0x001c1f0542427589 */ /* 0x000e6200000e0000 */
[----:B------:R-:W-:Y:S01]  /*9bb0*/  BAR.SYNC.DEFER_BLOCKING 0x1, 0x100 ;  /* 0x0044000000007b1d */ /* 0x000fe20000010000 */
[----:B0-----:R-:W-:-:S02]  /*9bc0*/  SEL R36, R51, R124, P0 ;  /* 0x0000007c33247207 */ /* 0x001fc40000000000 */
[----:B------:R-:W-:Y:S02]  /*9bd0*/  SEL R38, R124, R51, P0 ;  /* 0x000000337c267207 */ /* 0x000fe40000000000 */
[----:B---3--:R-:W-:Y:S02]  /*9be0*/  SEL R37, R79, R72, P0 ;  /* 0x000000484f257207 */ /* 0x008fe40000000000 */
[----:B------:R-:W-:Y:S01]  /*9bf0*/  SEL R39, R72, R79, P0 ;  /* 0x0000004f48277207 */ /* 0x000fe20000000000 */
[----:B------:R-:W-:Y:S04]  /*9c00*/  SHFL.IDX PT, R59, R59, R6, 0x1c1f ;  /* 0x001c1f063b3b7589 */ /* 0x000fe800000e0000 */
[----:B------:R-:W-:Y:S04]  /*9c10*/  SHFL.IDX PT, R67, R67, R6, 0x1c1f ;  /* 0x001c1f0643437589 */ /* 0x000fe800000e0000 */
[----:B------:R-:W0:Y:S04]  /*9c20*/  SHFL.IDX PT, R56, R56, R5, 0x1c1f ;  /* 0x001c1f0538387589 */ /* 0x000e2800000e0000 */
[----:B------:R-:W2:Y:S01]  /*9c30*/  SHFL.IDX PT, R54, R54, R5, 0x1c1f ;  /* 0x001c1f0536367589 */ /* 0x000ea200000e0000 */
[----:B-1----:R-:W-:-:S03]  /*9c40*/  SEL R43, R66, R73, P0 ;  /* 0x00000049422b7207 */ /* 0x002fc60000000000 */
[----:B------:R-:W-:Y:S04]  /*9c50*/  SHFL.IDX PT, R57, R57, R6, 0x1c1f ;  /* 0x001c1f0639397589 */ /* 0x000fe800000e0000 */
[----:B------:R-:W-:Y:S04]  /*9c60*/  SHFL.IDX PT, R49, R49, R6, 0x1c1f ;  /* 0x001c1f0631317589 */ /* 0x000fe800000e0000 */
[----:B------:R1:W-:Y:S04]  /*9c70*/  SHFL.IDX PT, R10, R41, R6, 0x1c1f ;  /* 0x001c1f06290a7589 */ /* 0x0003e800000e0000 */
[----:B------:R-:W-:Y:S04]  /*9c80*/  SHFL.IDX PT, R61, R61, R6, 0x1c1f ;  /* 0x001c1f063d3d7589 */ /* 0x000fe800000e0000 */
[----:B------:R-:W-:Y:S01]  /*9c90*/  SHFL.IDX PT, R65, R65, R6, 0x1c1f ;  /* 0x001c1f0641417589 */ /* 0x000fe200000e0000 */
[----:B-1----:R-:W-:-:S03]  /*9ca0*/  SEL R41, R73, R66, P0 ;  /* 0x0000004249297207 */ /* 0x002fc60000000000 */
[----:B------:R-:W-:Y:S04]  /*9cb0*/  SHFL.IDX PT, R55, R55, R6, 0x1c1f ;  /* 0x001c1f0637377589 */ /* 0x000fe800000e0000 */
[----:B------:R-:W-:Y:S04]  /*9cc0*/  SHFL.IDX PT, R20, R47, R6, 0x1c1f ;  /* 0x001c1f062f147589 */ /* 0x000fe800000e0000 */
[----:B------:R-:W-:Y:S04]  /*9cd0*/  SHFL.IDX PT, R60, R81, R6, 0x1c1f ;  /* 0x001c1f06513c7589 */ /* 0x000fe800000e0000 */
[----:B------:R-:W-:Y:S04]  /*9ce0*/  SHFL.IDX PT, R64, R83, R6, 0x1c1f ;  /* 0x001c1f0653407589 */ /* 0x000fe800000e0000 */
[----:B------:R-:W-:Y:S04]  /*9cf0*/  SHFL.IDX PT, R70, R85, R6, 0x1c1f ;  /* 0x001c1f0655467589 */ /* 0x000fe800000e0000 */
[----:B------:R-:W1:Y:S04]  /*9d00*/  SHFL.IDX PT, R48, R48, R5, 0x1c1f ;  /* 0x001c1f0530307589 */ /* 0x000e6800000e0000 */
[----:B------:R-:W3:Y:S04]  /*9d10*/  SHFL.IDX PT, R46, R46, R5, 0x1c1f ;  /* 0x001c1f052e2e7589 */ /* 0x000ee800000e0000 */
[----:B------:R4:W3:Y:S04]  /*9d20*/  SHFL.IDX PT, R6, R40, R5, 0x1c1f ;  /* 0x001c1f0528067589 */ /* 0x0008e800000e0000 */
[----:B------:R-:W3:Y:S04]  /*9d30*/  SHFL.IDX PT, R81, R52, R5, 0x1c1f ;  /* 0x001c1f0534517589 */ /* 0x000ee800000e0000 */
[----:B------:R0:W3:Y:S01]  /*9d40*/  SHFL.IDX PT, R21, R42, R5, 0x1c1f ;  /* 0x001c1f052a157589 */ /* 0x0000e200000e0000 */
[----:B----4-:R-:W-:-:S03]  /*9d50*/  SEL R40, R53, R120, P0 ;  /* 0x0000007835287207 */ /* 0x010fc60000000000 */
[----:B------:R-:W4:Y:S04]  /*9d60*/  SHFL.IDX PT, R83, R58, R5, 0x1c1f ;  /* 0x001c1f053a537589 */ /* 0x000f2800000e0000 */
[----:B------:R-:W-:Y:S01]  /*9d70*/  SHFL.IDX PT, R44, R44, R5, 0x1c1f ;  /* 0x001c1f052c2c7589 */ /* 0x000fe200000e0000 */
[----:B0-----:R-:W-:-:S03]  /*9d80*/  SEL R42, R120, R53, P0 ;  /* 0x00000035782a7207 */ /* 0x001fc60000000000 */
[----:B------:R0:W-:Y:S04]  /*9d90*/  SHFL.IDX PT, R85, R62, R5, 0x1c1f ;  /* 0x001c1f053e557589 */ /* 0x0001e800000e0000 */
[----:B------:R-:W4:Y:S04]  /*9da0*/  SHFL.IDX PT, R47, R68, R5, 0x1c1f ;  /* 0x001c1f05442f7589 */ /* 0x000f2800000e0000 */
[----:B------:R-:W4:Y:S01]  /*9db0*/  SHFL.IDX PT, R50, R50, R5, 0x1c1f ;  /* 0x001c1f0532327589 */ /* 0x000f2200000e0000 */
[----:B------:R-:W-:Y:S01]  /*9dc0*/  UMOV UR4, URZ ;  /* 0x0000003f00047c82 */ /* 0x000fe20008000000 */
[----:B------:R-:W-:Y:S01]  /*9dd0*/  ULDC UR8, c[0x0][0xa88] ;  /* 0x0002a20000087ab9 */ /* 0x000fe20000000800 */
[----:B0-----:R-:W0:Y:S01]  /*9de0*/  LDC R62, c[0x0][0xbe8] ;  /* 0x0002fa00ff3e7b82 */ /* 0x001e220000000800 */
[----:B------:R2:W-:Y:S04]  /*9df0*/  STSM.16.M88.4 [R93], R12 ;  /* 0x0000000c5d007844 */ /* 0x0005e80000000200 */
[----:B------:R1:W-:Y:S04]  /*9e00*/  STSM.16.M88.4 [R92], R24 ;  /* 0x000000185c007844 */ /* 0x0003e80000000200 */
[----:B------:R4:W-:Y:S04]  /*9e10*/  STSM.16.M88.4 [R91], R28 ;  /* 0x0000001c5b007844 */ /* 0x0009e80000000200 */
[----:B------:R4:W-:Y:S01]  /*9e20*/  STSM.16.M88.4 [R90], R32 ;  /* 0x000000205a007844 */ /* 0x0009e20000000200 */
[----:B--2---:R-:W-:-:S03]  /*9e30*/  SEL R12, R59, R56, P0 ;  /* 0x000000383b0c7207 */ /* 0x004fc60000000000 */
[----:B------:R-:W-:Y:S01]  /*9e40*/  STSM.16.M88.4 [R89], R36 ;  /* 0x0000002459007844 */ /* 0x000fe20000000200 */
[----:B------:R-:W-:Y:S02]  /*9e50*/  SEL R14, R56, R59, P0 ;  /* 0x0000003b380e7207 */ /* 0x000fe40000000000 */
[----:B------:R-:W-:Y:S01]  /*9e60*/  SEL R13, R67, R54, P0 ;  /* 0x00000036430d7207 */ /* 0x000fe20000000000 */
[----:B------:R-:W-:Y:S01]  /*9e70*/  STSM.16.M88.4 [R87], R40 ;  /* 0x0000002857007844 */ /* 0x000fe20000000200 */
[----:B------:R-:W-:Y:S02]  /*9e80*/  SEL R15, R54, R67, P0 ;  /* 0x00000043360f7207 */ /* 0x000fe40000000000 */
[----:B-1----:R-:W-:Y:S02]  /*9e90*/  SEL R24, R57, R48, P0 ;  /* 0x0000003039187207 */ /* 0x002fe40000000000 */
[----:B------:R-:W-:Y:S01]  /*9ea0*/  SEL R26, R48, R57, P0 ;  /* 0x00000039301a7207 */ /* 0x000fe20000000000 */
[----:B------:R1:W-:Y:S01]  /*9eb0*/  STSM.16.M88.4 [R86], R12 ;  /* 0x0000000c56007844 */ /* 0x0003e20000000200 */
[----:B---3--:R-:W-:-:S02]  /*9ec0*/  SEL R25, R55, R46, P0 ;  /* 0x0000002e37197207 */ /* 0x008fc40000000000 */
[----:B------:R-:W-:Y:S02]  /*9ed0*/  SEL R27, R46, R55, P0 ;  /* 0x000000372e1b7207 */ /* 0x000fe40000000000 */
[----:B----4-:R-:W-:Y:S02]  /*9ee0*/  SEL R28, R49, R6, P0 ;  /* 0x00000006311c7207 */ /* 0x010fe40000000000 */
[----:B------:R-:W-:Y:S01]  /*9ef0*/  SEL R30, R6, R49, P0 ;  /* 0x00000031061e7207 */ /* 0x000fe20000000000 */
[----:B------:R-:W-:Y:S01]  /*9f00*/  STSM.16.M88.4 [R84], R24 ;  /* 0x0000001854007844 */ /* 0x000fe20000000200 */
[----:B------:R-:W-:Y:S01]  /*9f10*/  SEL R29, R20, R81, P0 ;  /* 0x00000051141d7207 */ /* 0x000fe20000000000 */
[----:B------:R-:W-:Y:S01]  /*9f20*/  IMAD.U32 R6, RZ, RZ, UR6 ;  /* 0x00000006ff067e24 */ /* 0x000fe2000f8e00ff */
[----:B------:R-:W-:Y:S01]  /*9f30*/  SEL R31, R81, R20, P0 ;  /* 0x00000014511f7207 */ /* 0x000fe20000000000 */
[----:B------:R-:W-:Y:S01]  /*9f40*/  ULDC.64 UR6, c[0x0][0xc08] ;  /* 0x0003020000067ab9 */ /* 0x000fe20000000a00 */
[----:B------:R-:W-:-:S02]  /*9f50*/  SEL R32, R10, R21, P0 ;  /* 0x000000150a207207 */ /* 0x000fc40000000000 */
[----:B------:R-:W-:Y:S01]  /*9f60*/  SEL R34, R21, R10, P0 ;  /* 0x0000000a15227207 */ /* 0x000fe20000000000 */
[----:B------:R-:W-:Y:S01]  /*9f70*/  STSM.16.M88.4 [R82], R28 ;  /* 0x0000001c52007844 */ /* 0x000fe20000000200 */
[----:B------:R-:W-:Y:S02]  /*9f80*/  SEL R33, R60, R83, P0 ;  /* 0x000000533c217207 */ /* 0x000fe40000000000 */
[----:B------:R-:W-:Y:S02]  /*9f90*/  SEL R35, R83, R60, P0 ;  /* 0x0000003c53237207 */ /* 0x000fe40000000000 */
[----:B------:R-:W-:Y:S02]  /*9fa0*/  SEL R45, R70, R47, P0 ;  /* 0x0000002f462d7207 */ /* 0x000fe40000000000 */
[----:B-1----:R-:W-:Y:S01]  /*9fb0*/  SEL R12, R61, R44, P0 ;  /* 0x0000002c3d0c7207 */ /* 0x002fe20000000000 */
[----:B------:R-:W-:Y:S01]  /*9fc0*/  STSM.16.M88.4 [R78], R32 ;  /* 0x000000204e007844 */ /* 0x000fe20000000200 */
[----:B------:R-:W-:-:S02]  /*9fd0*/  SEL R14, R44, R61, P0 ;  /* 0x0000003d2c0e7207 */ /* 0x000fc40000000000 */
[----:B------:R-:W-:Y:S02]  /*9fe0*/  SEL R13, R64, R85, P0 ;  /* 0x00000055400d7207 */ /* 0x000fe40000000000 */
[----:B------:R-:W-:Y:S02]  /*9ff0*/  SEL R15, R85, R64, P0 ;  /* 0x00000040550f7207 */ /* 0x000fe40000000000 */
[----:B------:R-:W-:Y:S02]  /*a000*/  SEL R47, R47, R70, P0 ;  /* 0x000000462f2f7207 */ /* 0x000fe40000000000 */
[----:B------:R-:W-:Y:S01]  /*a010*/  SEL R44, R65, R50, P0 ;  /* 0x00000032412c7207 */ /* 0x000fe20000000000 */
[----:B------:R1:W-:Y:S01]  /*a020*/  STSM.16.M88.4 [R76], R12 ;  /* 0x0000000c4c007844 */ /* 0x0003e20000000200 */
[----:B------:R-:W-:-:S05]  /*a030*/  SEL R46, R50, R65, P0 ;  /* 0x00000041322e7207 */ /* 0x000fca0000000000 */
[----:B------:R2:W-:Y:S01]  /*a040*/  STSM.16.M88.4 [R74], R44 ;  /* 0x0000002c4a007844 */ /* 0x0005e20000000200 */
[----:B------:R-:W-:Y:S06]  /*a050*/  BAR.SYNC.DEFER_BLOCKING 0x1, 0x100 ;  /* 0x0044000000007b1d */ /* 0x000fec0000010000 */
[----:B------:R-:W3:Y:S01]  /*a060*/  @P2 LDG.E R5, desc[UR50][R6.64] ;  /* 0x0000003206052981 */ /* 0x000ee2000c1e1900 */
[----:B------:R-:W-:Y:S01]  /*a070*/  UISETP.NE.U32.AND UP1, UPT, UR6, URZ, UPT ;  /* 0x0000003f0600728c */ /* 0x000fe2000bf25070 */
[----:B0-----:R-:W-:Y:S01]  /*a080*/  ISETP.NE.AND P1, PT, R62, 0x1, PT ;  /* 0x000000013e00780c */ /* 0x001fe20003f25270 */
[----:B-1----:R-:W-:-:S02]  /*a090*/  IMAD.U32 R14, RZ, RZ, UR40 ;  /* 0x00000028ff0e7e24 */ /* 0x002fc4000f8e00ff */
[----:B------:R-:W-:-:S06]  /*a0a0*/  UISETP.NE.AND.EX UP1, UPT, UR7, URZ, UPT, UP1 ;  /* 0x0000003f0700728c */ /* 0x000fcc000bf25310 */
[----:B------:R-:W-:-:S04]  /*a0b0*/  PLOP3.LUT P0, PT, PT, PT, UP1, 0x80, 0x0 ;  /* 0x000000000000781c */ /* 0x000fc80003f0f018 */
[----:B------:R-:W0:Y:S01]  /*a0c0*/  @P1 LDC R10, c[0x0][0xbec] ;  /* 0x0002fb00ff0a1b82 */ /* 0x000e220000000800 */
[----:B------:R-:W-:-:S04]  /*a0d0*/  @UP1 ULEA UR6, UP2, UR37, UR6, 0x2 ;  /* 0x0000000625061291 */ /* 0x000fc8000f84103f */
[----:B------:R-:W-:Y:S02]  /*a0e0*/  @UP1 ULEA.HI.X UR7, UR37, UR7, UR38, 0x2, UP2 ;  /* 0x0000000725071291 */ /* 0x000fe400090f1426 */
[----:B------:R-:W-:Y:S01]  /*a0f0*/  IMAD.U32 R12, RZ, RZ, UR6 ;  /* 0x00000006ff0c7e24 */ /* 0x000fe2000f8e00ff */
[----:B------:R-:W1:Y:S03]  /*a100*/  @P1 LDC R20, c[0x0][0xbf0] ;  /* 0x0002fc00ff141b82 */ /* 0x000e660000000800 */
[----:B------:R-:W-:Y:S01]  /*a110*/  IMAD.U32 R13, RZ, RZ, UR7 ;  /* 0x00000007ff0d7e24 */ /* 0x000fe2000f8e00ff */
[----:B---3--:R-:W-:Y:S01]  /*a120*/  @P2 R2UR UR4, R5 ;  /* 0x00000000050422ca */ /* 0x008fe200000e0000 */
[----:B------:R-:W-:-:S06]  /*a130*/  IMAD.U32 R5, RZ, RZ, UR8 ;  /* 0x00000008ff057e24 */ /* 0x000fcc000f8e00ff */
[----:B------:R2:W5:Y:S01]  /*a140*/  @P0 LDG.E R5, desc[UR50][R12.64] ;  /* 0x000000320c050981 */ /* 0x000562000c1e1900 */
[----:B01----:R-:W-:Y:S07]  /*a150*/  @P0 BRA `(.L_x_3848) ;  /* 0x0000000000100947 */ /* 0x003fee0003800000 */
[----:B------:R-:W-:Y:S05]  /*a160*/  @!P2 BRA `(.L_x_3848) ;  /* 0x00000000000ca947 */ /* 0x000fea0003800000 */
[----:B--2---:R-:W2:Y:S04]  /*a170*/  LDG.E R12, desc[UR50][R6.64] ;  /* 0x00000032060c7981 */ /* 0x004ea8000c1e1900 */
[----:B-----5:R-:W2:Y:S02]  /*a180*/  LDG.E R5, desc[UR50][R6.64+0x4] ;  /* 0x0000043206057981 */ /* 0x020ea4000c1e1900 */
[----:B--2---:R-:W-:-:S07]  /*a190*/  IMAD.IADD R5, R5, 0x1, -R12 ;  /* 0x0000000105057824 */ /* 0x004fce00078e0a0c */
.L_x_3848:
[----:B------:R-:W-:Y:S01]  /*a1a0*/  USHF.R.S32.HI UR14, URZ, 0x1f, UR41 ;  /* 0x0000001f3f0e7899 */ /* 0x000fe20008011429 */
[----:B--2---:R-:W-:Y:S01]  /*a1b0*/  IMAD R13, R14, 0x80, R223 ;  /* 0x000000800e0d7824 */ /* 0x004fe200078e02df */
[----:B------:R-:W-:Y:S01]  /*a1c0*/  ULDC.64 UR12, c[0x0][0xb90] ;  /* 0x0002e400000c7ab9 */ /* 0x000fe20000000a00 */
[----:B------:R-:W-:Y:S01]  /*a1d0*/  USHF.R.S32.HI UR9, URZ, 0x1f, UR4 ;  /* 0x0000001f3f097899 */ /* 0x000fe20008011404 */
[----:B-----5:R-:W-:Y:S01]  /*a1e0*/  IMAD R66, R5, R62, RZ ;  /* 0x0000003e05427224 */ /* 0x020fe200078e02ff */
        /* <DEDUP_REMOVED lines=21> */
[----:B------:R-:W-:Y:S01]  /*a340*/  ULDC.64 UR10, c[0x0][0xaa0] ;  /* 0x0002a800000a7ab9 */ /* 0x000fe20000000a00 */
[----:B------:R-:W-:-:S02]  /*a350*/  IADD3 R6, P0, R6, UR6, RZ ;  /* 0x0000000606067c10 */ /* 0x000fc4000ff1e0ff */
[----:B------:R-:W-:Y:S01]  /*a360*/  IMAD.U32 R10, RZ, RZ, UR8 ;  /* 0x00000008ff0a7e24 */ /* 0x000fe2000f8e00ff */
[----:B------:R-:W-:Y:S02]  /*a370*/  LOP3.LUT R12, R15, 0x380, RZ, 0xc0, !PT ;  /* 0x000003800f0c7812 */ /* 0x000fe400078ec0ff */
[----:B------:R-:W-:Y:S02]  /*a380*/  IADD3 R25, P2, R8, 0x1000, RZ ;  /* 0x0000100008197810 */ /* 0x000fe40007f5e0ff */
[----:B------:R-:W-:Y:S01]  /*a390*/  IADD3.X R7, R7, UR7, R10, P0, !PT ;  /* 0x0000000707077c10 */ /* 0x000fe200087fe40a */
[----:B------:R-:W-:Y:S01]  /*a3a0*/  ULDC.64 UR6, c[0x0][0xb88] ;  /* 0x0002e20000067ab9 */ /* 0x000fe20000000a00 */
[----:B------:R-:W-:Y:S02]  /*a3b0*/  SHF.R.S32.HI R10, RZ, 0x1f, R11 ;  /* 0x0000001fff0a7819 */ /* 0x000fe4000001140b */
[----:B------:R-:W-:Y:S01]  /*a3c0*/  SHF.R.U64 R12, R12, 0x3, RZ ;  /* 0x000000030c0c7819 */ /* 0x000fe200000012ff */
[----:B------:R-:W-:Y:S01]  /*a3d0*/  IMAD.WIDE.U32 R6, R11, UR6, R6 ;  /* 0x000000060b067c25 */ /* 0x000fe2000f8e0006 */
[----:B------:R-:W-:-:S02]  /*a3e0*/  LOP3.LUT R24, R25, 0x380, RZ, 0xc0, !PT ;  /* 0x0000038019187812 */ /* 0x000fc400078ec0ff */
[----:B------:R-:W-:Y:S01]  /*a3f0*/  LOP3.LUT R12, R12, R15, RZ, 0x3c, !PT ;  /* 0x0000000f0c0c7212 */ /* 0x000fe200078e3cff */
[----:B------:R-:W-:Y:S01]  /*a400*/  IMAD R14, R10, UR6, RZ ;  /* 0x000000060a0e7c24 */ /* 0x000fe2000f8e02ff */
[----:B------:R-:W-:Y:S02]  /*a410*/  SHF.R.U64 R24, R24, 0x3, RZ ;  /* 0x0000000318187819 */ /* 0x000fe400000012ff */
[----:B------:R-:W-:Y:S01]  /*a420*/  IADD3 R41, P0, R8, 0x5000, RZ ;  /* 0x0000500008297810 */ /* 0x000fe20007f1e0ff */
[----:B------:R-:W-:Y:S01]  /*a430*/  IMAD R15, R11, UR7, R14 ;  /* 0x000000070b0f7c24 */ /* 0x000fe2000f8e020e */
[----:B------:R-:W-:Y:S01]  /*a440*/  ULDC.64 UR6, c[0x0][0xb50] ;  /* 0x0002d40000067ab9 */ /* 0x000fe20000000a00 */
[----:B------:R-:W-:Y:S01]  /*a450*/  LOP3.LUT R24, R24, R25, RZ, 0x3c, !PT ;  /* 0x0000001918187212 */ /* 0x000fe200078e3cff */
[----:B------:R-:W-:Y:S01]  /*a460*/  IMAD.X R25, RZ, RZ, R9, P2 ;  /* 0x000000ffff197224 */ /* 0x000fe200010e0609 */
[----:B------:R-:W-:Y:S01]  /*a470*/  LOP3.LUT R40, R41, 0x380, RZ, 0xc0, !PT ;  /* 0x0000038029287812 */ /* 0x000fe200078ec0ff */
[----:B------:R-:W-:Y:S01]  /*a480*/  IMAD.IADD R7, R7, 0x1, R15 ;  /* 0x0000000107077824 */ /* 0x000fe200078e020f */
[----:B------:R-:W-:-:S02]  /*a490*/  LEA R15, P3, R6, UR6, 0x2 ;  /* 0x00000006060f7c11 */ /* 0x000fc4000f8610ff */
[----:B------:R-:W-:Y:S02]  /*a4a0*/  IADD3 R29, P2, R8, 0x7000, RZ ;  /* 0x00007000081d7810 */ /* 0x000fe40007f5e0ff */
[----:B------:R-:W-:Y:S01]  /*a4b0*/  LEA.HI.X R7, R6, UR7, R7, 0x2, P3 ;  /* 0x0000000706077c11 */ /* 0x000fe200098f1407 */
[----:B------:R-:W-:Y:S01]  /*a4c0*/  SHFL.IDX PT, R20, R15, RZ, 0x1c1f ;  /* 0x001c1fff0f147589 */ /* 0x000fe200000e0000 */
[----:B------:R-:W-:Y:S01]  /*a4d0*/  SHF.R.U64 R40, R40, 0x3, RZ ;  /* 0x0000000328287819 */ /* 0x000fe200000012ff */
[----:B------:R-:W-:Y:S01]  /*a4e0*/  IMAD.U32 R6, RZ, RZ, UR40 ;  /* 0x00000028ff067e24 */ /* 0x000fe2000f8e00ff */
[----:B------:R-:W-:Y:S01]  /*a4f0*/  LOP3.LUT R28, R29, 0x380, RZ, 0xc0, !PT ;  /* 0x000003801d1c7812 */ /* 0x000fe200078ec0ff */
[----:B------:R-:W1:Y:S01]  /*a500*/  SHFL.IDX PT, R21, R7, RZ, 0x1c1f ;  /* 0x001c1fff07157589 */ /* 0x000e6200000e0000 */
[----:B------:R-:W-:Y:S01]  /*a510*/  LOP3.LUT R40, R40, R41, RZ, 0x3c, !PT ;  /* 0x0000002928287212 */ /* 0x000fe200078e3cff */
[----:B------:R-:W-:Y:S01]  /*a520*/  IMAD R27, R6, 0x80, R221 ;  /* 0x00000080061b7824 */ /* 0x000fe200078e02dd */
[----:B------:R-:W-:Y:S01]  /*a530*/  SHF.R.U64 R28, R28, 0x3, RZ ;  /* 0x000000031c1c7819 */ /* 0x000fe200000012ff */
[--C-:B------:R-:W-:Y:S01]  /*a540*/  IMAD.X R41, RZ, RZ, R9.reuse, P0 ;  /* 0x000000ffff297224 */ /* 0x100fe200000e0609 */
[----:B------:R-:W-:Y:S01]  /*a550*/  LOP3.LUT P0, RZ, R22, 0x3, RZ, 0xc0, !PT ;  /* 0x0000000316ff7812 */ /* 0x000fe2000780c0ff */
[----:B------:R-:W-:Y:S01]  /*a560*/  UIMAD UR8, UR9, UR10, URZ ;  /* 0x0000000a090872a4 */ /* 0x000fe2000f8e023f */
[----:B------:R-:W-:Y:S01]  /*a570*/  LOP3.LUT R28, R28, R29, RZ, 0x3c, !PT ;  /* 0x0000001d1c1c7212 */ /* 0x000fe200078e3cff */
[----:B------:R-:W-:Y:S01]  /*a580*/  IMAD.X R29, RZ, RZ, R9, P2 ;  /* 0x000000ffff1d7224 */ /* 0x000fe200010e0609 */
[----:B------:R-:W-:Y:S01]  /*a590*/  ISETP.GE.OR P2, PT, R27, R66, P0 ;  /* 0x000000421b00720c */ /* 0x000fe20000746670 */
[----:B------:R-:W-:Y:S01]  /*a5a0*/  SHFL.IDX PT, R50, R15, 0x1, 0x1c1f ;  /* 0x003c1f000f327f89 */ /* 0x000fe200000e0000 */
[----:B------:R-:W-:-:S02]  /*a5b0*/  IADD3 R13, P5, R8, 0x3000, RZ ;  /* 0x00003000080d7810 */ /* 0x000fc40007fbe0ff */
[C---:B------:R-:W-:Y:S02]  /*a5c0*/  IADD3 R45, P4, R8.reuse, 0x4000, RZ ;  /* 0x00004000082d7810 */ /* 0x040fe40007f9e0ff */
[----:B------:R-:W-:Y:S01]  /*a5d0*/  IADD3 R37, P3, R8, 0x6000, RZ ;  /* 0x0000600008257810 */ /* 0x000fe20007f7e0ff */
[----:B------:R-:W-:Y:S01]  /*a5e0*/  UIMAD.WIDE.U32 UR6, UR4, UR10, URZ ;  /* 0x0000000a040672a5 */ /* 0x000fe2000f8e003f */
[----:B------:R-:W-:Y:S01]  /*a5f0*/  LOP3.LUT R10, R13, 0x380, RZ, 0xc0, !PT ;  /* 0x000003800d0a7812 */ /* 0x000fe200078ec0ff */
[----:B------:R-:W-:Y:S01]  /*a600*/  UIMAD UR8, UR4, UR11, UR8 ;  /* 0x0000000b040872a4 */ /* 0x000fe2000f8e0208 */
[----:B------:R-:W-:Y:S01]  /*a610*/  LOP3.LUT R44, R45, 0x380, RZ, 0xc0, !PT ;  /* 0x000003802d2c7812 */ /* 0x000fe200078ec0ff */
[----:B------:R-:W2:Y:S01]  /*a620*/  SHFL.IDX PT, R51, R7, 0x1, 0x1c1f ;  /* 0x003c1f0007337f89 */ /* 0x000ea200000e0000 */
[----:B------:R-:W-:Y:S01]  /*a630*/  LOP3.LUT R36, R37, 0x380, RZ, 0xc0, !PT ;  /* 0x0000038025247812 */ /* 0x000fe200078ec0ff */
[----:B------:R-:W-:Y:S01]  /*a640*/  ULDC.64 UR10, c[0x0][0xae8] ;  /* 0x0002ba00000a7ab9 */ /* 0x000fe20000000a00 */
[----:B------:R-:W-:Y:S01]  /*a650*/  SHF.R.U64 R10, R10, 0x3, RZ ;  /* 0x000000030a0a7819 */ /* 0x000fe200000012ff */
[----:B-1----:R1:W-:Y:S01]  /*a660*/  @!P2 ST.E desc[UR50][R20.64], R3 ;  /* 0x000000031400a985 */ /* 0x0023e2000c101932 */
[----:B------:R-:W-:Y:S01]  /*a670*/  SHF.R.U64 R44, R44, 0x3, RZ ;  /* 0x000000032c2c7819 */ /* 0x000fe200000012ff */
[----:B------:R-:W-:Y:S01]  /*a680*/  UIADD3 UR7, UR7, UR8, URZ ;  /* 0x0000000807077290 */ /* 0x000fe2000fffe03f */
[----:B------:R-:W-:Y:S01]  /*a690*/  SHF.R.U64 R36, R36, 0x3, RZ ;  /* 0x0000000324247819 */ /* 0x000fe200000012ff */
[----:B------:R-:W-:Y:S01]  /*a6a0*/  UIMAD UR4, UR14, UR10, URZ ;  /* 0x0000000a0e0472a4 */ /* 0x000fe2000f8e023f */
[----:B------:R-:W-:Y:S01]  /*a6b0*/  IMAD.U32 R64, RZ, RZ, UR40 ;  /* 0x00000028ff407e24 */ /* 0x000fe2000f8e00ff */
[----:B------:R-:W-:Y:S01]  /*a6c0*/  LOP3.LUT R10, R10, R13, RZ, 0x3c, !PT ;  /* 0x0000000d0a0a7212 */ /* 0x000fe200078e3cff */
[----:B------:R-:W-:Y:S01]  /*a6d0*/  IMAD.X R11, RZ, RZ, R9, P5 ;  /* 0x000000ffff0b7224 */ /* 0x000fe200028e0609 */
[----:B------:R-:W-:Y:S01]  /*a6e0*/  LOP3.LUT R44, R44, R45, RZ, 0x3c, !PT ;  /* 0x0000002d2c2c7212 */ /* 0x000fe200078e3cff */
[----:B------:R-:W-:Y:S01]  /*a6f0*/  VIADD R6, R27, 0x8 ;  /* 0x000000081b067836 */ /* 0x000fe20000000000 */
[----:B------:R-:W-:Y:S01]  /*a700*/  LOP3.LUT R33, R8, 0x380, RZ, 0xc0, !PT ;  /* 0x0000038008217812 */ /* 0x000fe200078ec0ff */
[----:B-1----:R-:W1:Y:S01]  /*a710*/  @P1 LDC R21, c[0x0][0xbec] ;  /* 0x0002fb00ff151b82 */ /* 0x002e620000000800 */
[----:B------:R-:W-:Y:S01]  /*a720*/  IMAD R3, R18, 0x20, R19 ;  /* 0x0000002012037824 */ /* 0x000fe200078e0213 */
[----:B------:R-:W-:Y:S01]  /*a730*/  UIMAD UR4, UR41, UR11, UR4 ;  /* 0x0000000b290472a4 */ /* 0x000fe2000f8e0204 */
[--C-:B------:R-:W-:Y:S01]  /*a740*/  IMAD.X R13, RZ, RZ, R9.reuse, P6 ;  /* 0x000000ffff0d7224 */ /* 0x100fe200030e0609 */
[----:B------:R-:W-:Y:S01]  /*a750*/  UIMAD.WIDE.U32 UR6, UR41, UR10, UR6 ;  /* 0x0000000a290672a5 */ /* 0x000fe2000f8e0006 */
[----:B------:R-:W-:Y:S01]  /*a760*/  LOP3.LUT R36, R36, R37, RZ, 0x3c, !PT ;  /* 0x0000002524247212 */ /* 0x000fe200078e3cff */
[----:B------:R-:W-:Y:S01]  /*a770*/  IMAD.X R45, RZ, RZ, R9, P4 ;  /* 0x000000ffff2d7224 */ /* 0x000fe200020e0609 */
[----:B------:R-:W-:Y:S01]  /*a780*/  IADD3 R57, P6, R8, 0x8000, RZ ;  /* 0x0000800008397810 */ /* 0x000fe20007fde0ff */
[----:B------:R-:W-:Y:S01]  /*a790*/  IMAD R64, R64, 0x80, R3 ;  /* 0x0000008040407824 */ /* 0x000fe200078e0203 */
[C---:B------:R-:W-:Y:S01]  /*a7a0*/  IADD3 R53, P5, R8.reuse, 0x9000, RZ ;  /* 0x0000900008357810 */ /* 0x040fe20007fbe0ff */
[----:B------:R-:W-:Y:S01]  /*a7b0*/  IMAD.X R37, RZ, RZ, R9, P3 ;  /* 0x000000ffff257224 */ /* 0x000fe200018e0609 */
[C---:B------:R-:W-:Y:S01]  /*a7c0*/  IADD3 R49, P4, R8.reuse, 0xa000, RZ ;  /* 0x0000a00008317810 */ /* 0x040fe20007f9e0ff */
[----:B------:R-:W-:Y:S01]  /*a7d0*/  ULDC.64 UR8, c[0x0][0xaf0] ;  /* 0x0002bc0000087ab9 */ /* 0x000fe20000000a00 */
[----:B------:R-:W-:Y:S01]  /*a7e0*/  IADD3 R14, P3, R8, 0xb000, RZ ;  /* 0x0000b000080e7810 */ /* 0x000fe20007f7e0ff */
[----:B------:R-:W-:Y:S01]  /*a7f0*/  UIADD3 UR7, UR7, UR4, URZ ;  /* 0x0000000407077290 */ /* 0x000fe2000fffe03f */
[----:B------:R-:W-:Y:S01]  /*a800*/  LOP3.LUT R56, R57, 0x380, RZ, 0xc0, !PT ;  /* 0x0000038039387812 */ /* 0x000fe200078ec0ff */
[----:B------:R-:W-:Y:S01]  /*a810*/  UIMAD UR4, UR38, UR8, URZ ;  /* 0x00000008260472a4 */ /* 0x000fe2000f8e023f */
[----:B------:R-:W-:-:S02]  /*a820*/  LOP3.LUT R52, R53, 0x380, RZ, 0xc0, !PT ;  /* 0x0000038035347812 */ /* 0x000fc400078ec0ff */
[----:B------:R-:W-:Y:S01]  /*a830*/  ISETP.GE.OR P0, PT, R6, R66, P0 ;  /* 0x000000420600720c */ /* 0x000fe20000706670 */
[----:B------:R-:W-:Y:S01]  /*a840*/  IMAD.MOV.U32 R3, RZ, RZ, R64 ;  /* 0x000000ffff037224 */ /* 0x000fe200078e0040 */
[----:B------:R-:W-:Y:S01]  /*a850*/  LOP3.LUT R48, R49, 0x380, RZ, 0xc0, !PT ;  /* 0x0000038031307812 */ /* 0x000fe200078ec0ff */
[----:B------:R-:W-:Y:S01]  /*a860*/  IMAD.X R7, RZ, RZ, R9, P3 ;  /* 0x000000ffff077224 */ /* 0x000fe200018e0609 */
[----:B------:R-:W-:Y:S01]  /*a870*/  LOP3.LUT R5, R14, 0x380, RZ, 0xc0, !PT ;  /* 0x000003800e057812 */ /* 0x000fe200078ec0ff */
[----:B-1----:R-:W-:Y:S01]  /*a880*/  @P1 IMAD.HI.U32 R20, R64, R21, RZ ;  /* 0x0000001540141227 */ /* 0x002fe200078e00ff */
[----:B------:R-:W-:Y:S01]  /*a890*/  UIMAD UR4, UR37, UR9, UR4 ;  /* 0x00000009250472a4 */ /* 0x000fe2000f8e0204 */
[----:B------:R-:W-:Y:S01]  /*a8a0*/  SHF.R.U64 R56, R56, 0x3, RZ ;  /* 0x0000000338387819 */ /* 0x000fe200000012ff */
[----:B------:R-:W-:Y:S01]  /*a8b0*/  UIMAD.WIDE.U32 UR6, UR37, UR8, UR6 ;  /* 0x00000008250672a5 */ /* 0x000fe2000f8e0006 */
[----:B------:R-:W-:Y:S02]  /*a8c0*/  SHF.R.U64 R52, R52, 0x3, RZ ;  /* 0x0000000334347819 */ /* 0x000fe400000012ff */
[----:B------:R-:W-:-:S02]  /*a8d0*/  SHF.R.U64 R48, R48, 0x3, RZ ;  /* 0x0000000330307819 */ /* 0x000fc400000012ff */
[----:B------:R-:W-:Y:S01]  /*a8e0*/  SHF.R.U64 R33, R33, 0x3, RZ ;  /* 0x0000000321217819 */ /* 0x000fe200000012ff */
[----:B--2---:R1:W-:Y:S01]  /*a8f0*/  @!P0 ST.E desc[UR50][R50.64], R4 ;  /* 0x0000000432008985 */ /* 0x0043e2000c101932 */
[----:B0-----:R-:W-:Y:S02]  /*a900*/  @P1 SHF.R.U32.HI R3, RZ, R61, R20 ;  /* 0x0000003dff031219 */ /* 0x001fe40000011614 */
[----:B------:R-:W-:Y:S01]  /*a910*/  SHF.R.U64 R5, R5, 0x3, RZ ;  /* 0x0000000305057819 */ /* 0x000fe200000012ff */
[----:B------:R-:W-:Y:S01]  /*a920*/  UIADD3 UR4, UR7, UR4, URZ ;  /* 0x0000000407047290 */ /* 0x000fe2000fffe03f */
        /* <DEDUP_REMOVED lines=8> */
[--C-:B------:R-:W-:Y:S01]  /*a9b0*/  SHF.R.S32.HI R60, RZ, 0x1f, R3.reuse ;  /* 0x0000001fff3c7819 */ /* 0x100fe20000011403 */
[----:B------:R-:W-:Y:S01]  /*a9c0*/  IMAD.MOV R61, RZ, RZ, -R3 ;  /* 0x000000ffff3d7224 */ /* 0x000fe200078e0a03 */
[----:B------:R-:W-:Y:S01]  /*a9d0*/  LOP3.LUT R6, R5, R14, RZ, 0x3c, !PT ;  /* 0x0000000e05067212 */ /* 0x000fe200078e3cff */
[----:B------:R-:W-:Y:S01]  /*a9e0*/  IMAD.U32 R20, RZ, RZ, UR6 ;  /* 0x00000006ff147e24 */ /* 0x000fe2000f8e00ff */
[----:B------:R-:W5:Y:S01]  /*a9f0*/  LD.E.128 R24, desc[UR50][R24.64] ;  /* 0x0000003218187980 */ /* 0x000f62000c101d00 */
[----:B------:R-:W-:Y:S01]  /*aa00*/  IMAD.U32 R21, RZ, RZ, UR7 ;  /* 0x00000007ff157e24 */ /* 0x000fe2000f8e00ff */
[----:B------:R-:W-:Y:S01]  /*aa10*/  ULDC.64 UR6, c[0x0][0xae0] ;  /* 0x0002b80000067ab9 */ /* 0x000fe20000000a00 */
[----:B------:R-:W-:Y:S01]  /*aa20*/  IMAD.U32 R21, RZ, RZ, UR4 ;  /* 0x00000004ff157e24 */ /* 0x000fe2000f8e00ff */
[----:B------:R-:W5:Y:S01]  /*aa30*/  LD.E.128 R32, desc[UR50][R32.64] ;  /* 0x0000003220207980 */ /* 0x000f62000c101d00 */
[----:B------:R-:W-:-:S02]  /*aa40*/  IMAD R60, R60, UR6, RZ ;  /* 0x000000063c3c7c24 */ /* 0x000fc4000f8e02ff */
[----:B------:R-:W-:Y:S01]  /*aa50*/  IMAD R61, R62, R61, R64 ;  /* 0x0000003d3e3d7224 */ /* 0x000fe200078e0240 */
[----:B------:R-:W5:Y:S01]  /*aa60*/  LD.E.128 R12, desc[UR50][R12.64] ;  /* 0x000000320c0c7980 */ /* 0x000f62000c101d00 */
[----:B------:R-:W-:-:S03]  /*aa70*/  IMAD.U32 R62, RZ, RZ, UR40 ;  /* 0x00000028ff3e7e24 */ /* 0x000fc6000f8e00ff */
[----:B------:R-:W5:Y:S01]  /*aa80*/  LD.E.128 R8, desc[UR50][R10.64] ;  /* 0x000000320a087980 */ /* 0x000f62000c101d00 */
[----:B------:R-:W-:-:S03]  /*aa90*/  IMAD R65, R3, UR7, R60 ;  /* 0x0000000703417c24 */ /* 0x000fc6000f8e023c */
[----:B------:R-:W5:Y:S01]  /*aaa0*/  LD.E.128 R44, desc[UR50][R44.64] ;  /* 0x000000322c2c7980 */ /* 0x000f62000c101d00 */
[----:B------:R-:W-:-:S03]  /*aab0*/  IMAD.WIDE.U32 R20, R3, UR6, R20 ;  /* 0x0000000603147c25 */ /* 0x000fc6000f8e0014 */
[----:B------:R-:W5:Y:S01]  /*aac0*/  LD.E.128 R40, desc[UR50][R40.64] ;  /* 0x0000003228287980 */ /* 0x000f62000c101d00 */
[----:B------:R-:W-:-:S03]  /*aad0*/  SHF.R.S32.HI R3, RZ, 0x1f, R61 ;  /* 0x0000001fff037819 */ /* 0x000fc6000001143d */
[----:B------:R-:W5:Y:S04]  /*aae0*/  LD.E.128 R36, desc[UR50][R36.64] ;  /* 0x0000003224247980 */ /* 0x000f68000c101d00 */
[----:B------:R-:W5:Y:S04]  /*aaf0*/  LD.E.128 R28, desc[UR50][R28.64] ;  /* 0x000000321c1c7980 */ /* 0x000f68000c101d00 */
[----:B------:R-:W5:Y:S04]  /*ab00*/  LD.E.128 R56, desc[UR50][R56.64] ;  /* 0x0000003238387980 */ /* 0x000f68000c101d00 */
[----:B------:R-:W5:Y:S04]  /*ab10*/  LD.E.128 R52, desc[UR50][R52.64] ;  /* 0x0000003234347980 */ /* 0x000f68000c101d00 */
[----:B-1----:R-:W5:Y:S04]  /*ab20*/  LD.E.128 R48, desc[UR50][R48.64] ;  /* 0x0000003230307980 */ /* 0x002f68000c101d00 */
[----:B------:R-:W5:Y:S01]  /*ab30*/  LD.E.128 R4, desc[UR50][R6.64] ;  /* 0x0000003206047980 */ /* 0x000f62000c101d00 */
[----:B------:R-:W-:Y:S01]  /*ab40*/  IMAD R67, R62, 0x80, R19 ;  /* 0x000000803e437824 */ /* 0x000fe200078e0213 */
        /* <DEDUP_REMOVED lines=9> */
[----:B------:R-:W-:Y:S02]  /*abe0*/  VIADD R3, R67, 0x20 ;  /* 0x0000002043037836 */ /* 0x000fe40000000000 */
[C---:B------:R-:W-:Y:S02]  /*abf0*/  IMAD R65, R61.reuse, UR7, R60 ;  /* 0x000000073d417c24 */ /* 0x040fe4000f8e023c */
[----:B------:R-:W-:Y:S01]  /*ac00*/  IMAD.WIDE.U32 R20, R61, UR6, R20 ;  /* 0x000000063d147c25 */ /* 0x000fe2000f8e0014 */
[-C--:B------:R-:W-:Y:S01]  /*ac10*/  ISETP.GE.AND P1, PT, R3, R66.reuse, PT ;  /* 0x000000420300720c */ /* 0x080fe20003f26270 */
[----:B------:R-:W-:Y:S01]  /*ac20*/  ULDC.64 UR6, c[0x0][0xa80] ;  /* 0x0002a00000067ab9 */ /* 0x000fe20000000a00 */
[----:B------:R-:W-:Y:S01]  /*ac30*/  ISETP.GE.AND P2, PT, R67, R66, PT ;  /* 0x000000424300720c */ /* 0x000fe20003f46270 */
[----:B------:R-:W-:-:S02]  /*ac40*/  VIADD R0, R0, 0x33420 ;  /* 0x0003342000007836 */ /* 0x000fc40000000000 */
[----:B------:R-:W-:Y:S01]  /*ac50*/  VIADD R3, R67, 0x40 ;  /* 0x0000004043037836 */ /* 0x000fe20000000000 */
[C---:B------:R-:W-:Y:S01]  /*ac60*/  LEA R62, P3, R20.reuse, UR6, 0x1 ;  /* 0x00000006143e7c11 */ /* 0x040fe2000f8608ff */
[----:B------:R-:W-:Y:S01]  /*ac70*/  IMAD.IADD R21, R21, 0x1, R65 ;  /* 0x0000000115157824 */ /* 0x000fe200078e0241 */
[----:B------:R-:W-:Y:S02]  /*ac80*/  PRMT R0, RZ, 0x654, R0 ;  /* 0x00000654ff007816 */ /* 0x000fe40000000000 */
[----:B------:R-:W-:Y:S02]  /*ac90*/  ISETP.GE.AND P0, PT, R3, R66, PT ;  /* 0x000000420300720c */ /* 0x000fe40003f06270 */
[----:B------:R-:W-:Y:S01]  /*aca0*/  LEA.HI.X R3, R20, UR7, R21, 0x1, P3 ;  /* 0x0000000714037c11 */ /* 0x000fe200098f0c15 */
[----:B0-----:R0:W1:Y:S01]  /*acb0*/  SHFL.IDX PT, R65, R62, RZ, 0x181f ;  /* 0x00181fff3e417589 */ /* 0x00106200000e0000 */
[----:B------:R2:W-:Y:S01]  /*acc0*/  SYNCS.ARRIVE.TRANS64.RED.A1T0 RZ, [R0+URZ], RZ ;  /* 0x000000ff00ff79a7 */ /* 0x0005e2000810043f */
[----:B------:R-:W-:Y:S02]  /*acd0*/  BSSY B1, `(.L_x_3849) ;  /* 0x0000010000017945 */ /* 0x000fe40003800000 */
[----:B--2---:R0:W2:Y:S02]  /*ace0*/  SHFL.IDX PT, R0, R3, RZ, 0x181f ;  /* 0x00181fff03007589 */ /* 0x0040a400000e0000 */
[----:B------:R-:W-:Y:S05]  /*acf0*/  @P2 BRA `(.L_x_3850) ;  /* 0x0000000000342947 */ /* 0x000fea0003800000 */
[----:B------:R-:W-:Y:S02]  /*ad00*/  ULDC UR4, c[0x0][0xac8] ;  /* 0x0002b20000047ab9 */ /* 0x000fe40000000800 */
[----:B------:R-:W-:Y:S02]  /*ad10*/  ISETP.GE.AND P4, PT, R2, UR4, PT ;  /* 0x0000000402007c0c */ /* 0x000fe4000bf86270 */
[----:B------:R-:W-:Y:S02]  /*ad20*/  ISETP.GE.AND P3, PT, R16, UR4, PT ;  /* 0x0000000410007c0c */ /* 0x000fe4000bf66270 */
[----:B------:R-:W-:-:S09]  /*ad30*/  ISETP.GE.AND P2, PT, R17, UR4, PT ;  /* 0x0000000411007c0c */ /* 0x000fd2000bf46270 */
[-C--:B-1----:R-:W-:Y:S02]  /*ad40*/  @!P4 LEA R20, P6, R2, R65.reuse, 0x1 ;  /* 0x000000410214c211 */ /* 0x082fe400078c08ff */
[-C--:B------:R-:W-:Y:S02]  /*ad50*/  @!P3 LEA R60, P5, R16, R65.reuse, 0x1 ;  /* 0x00000041103cb211 */ /* 0x080fe400078a08ff */
[-C--:B--2---:R-:W-:Y:S02]  /*ad60*/  @!P4 LEA.HI.X R21, R2, R0.reuse, R227, 0x1, P6 ;  /* 0x000000000215c211 */ /* 0x084fe400030f0ce3 */
[C---:B------:R-:W-:Y:S02]  /*ad70*/  @!P2 LEA R64, P6, R17.reuse, R65, 0x1 ;  /* 0x000000411140a211 */ /* 0x040fe400078c08ff */
[-C--:B------:R-:W-:Y:S01]  /*ad80*/  @!P3 LEA.HI.X R61, R16, R0.reuse, R226, 0x1, P5 ;  /* 0x00000000103db211 */ /* 0x080fe200028f0ce2 */
[----:B-----5:R3:W-:Y:S01]  /*ad90*/  @!P4 ST.E.128 desc[UR50][R20.64], R32 ;  /* 0x000000201400c985 */ /* 0x0207e2000c101d32 */
[----:B------:R-:W-:-:S03]  /*ada0*/  @!P2 LEA.HI.X R65, R17, R0, R225, 0x1, P6 ;  /* 0x000000001141a211 */ /* 0x000fc600030f0ce1 */
[----:B------:R3:W-:Y:S04]  /*adb0*/  @!P3 ST.E.128 desc[UR50][R60.64], R44 ;  /* 0x0000002c3c00b985 */ /* 0x0007e8000c101d32 */
[----:B------:R3:W-:Y:S02]  /*adc0*/  @!P2 ST.E.128 desc[UR50][R64.64], R56 ;  /* 0x000000384000a985 */ /* 0x0007e4000c101d32 */
.L_x_3850:
[----:B------:R-:W-:Y:S05]  /*add0*/  BSYNC B1 ;  /* 0x0000000000017941 */ /* 0x000fea0003800000 */
.L_x_3849:
[----:B--2---:R2:W4:Y:S01]  /*ade0*/  SHFL.IDX PT, R0, R3, 0x1, 0x181f ;  /* 0x00381f0003007f89 */ /* 0x00452200000e0000 */
[----:B------:R-:W-:Y:S03]  /*adf0*/  BSSY B1, `(.L_x_3851) ;  /* 0x0000010000017945 */ /* 0x000fe60003800000 */
[----:B---3-5:R2:W3:Y:S01]  /*ae00*/  SHFL.IDX PT, R35, R62, 0x1, 0x181f ;  /* 0x00381f003e237f89 */ /* 0x0284e200000e0000 */
[----:B------:R-:W-:Y:S05]  /*ae10*/  @P1 BRA `(.L_x_3852) ;  /* 0x0000000000341947 */ /* 0x000fea0003800000 */
[----:B------:R-:W-:Y:S02]  /*ae20*/  ULDC UR4, c[0x0][0xac8] ;  /* 0x0002b20000047ab9 */ /* 0x000fe40000000800 */
[----:B------:R-:W-:Y:S02]  /*ae30*/  ISETP.GE.AND P4, PT, R2, UR4, PT ;  /* 0x0000000402007c0c */ /* 0x000fe4000bf86270 */
[----:B------:R-:W-:Y:S02]  /*ae40*/  ISETP.GE.AND P5, PT, R16, UR4, PT ;  /* 0x0000000410007c0c */ /* 0x000fe4000bfa6270 */
[----:B------:R-:W-:-:S09]  /*ae50*/  ISETP.GE.AND P6, PT, R17, UR4, PT ;  /* 0x0000000411007c0c */ /* 0x000fd2000bfc6270 */
[-C--:B---3--:R-:W-:Y:S02]  /*ae60*/  @!P4 LEA R20, P1, R2, R35.reuse, 0x1 ;  /* 0x000000230214c211 */ /* 0x088fe400078208ff */
[-C--:B------:R-:W-:Y:S02]  /*ae70*/  @!P5 LEA R32, P2, R16, R35.reuse, 0x1 ;  /* 0x000000231020d211 */ /* 0x080fe400078408ff */
[C---:B------:R-:W-:Y:S02]  /*ae80*/  @!P6 LEA R34, P3, R17.reuse, R35, 0x1 ;  /* 0x000000231122e211 */ /* 0x040fe400078608ff */
[-C--:B----4-:R-:W-:Y:S02]  /*ae90*/  @!P4 LEA.HI.X R21, R2, R0.reuse, R227, 0x1, P1 ;  /* 0x000000000215c211 */ /* 0x090fe400008f0ce3 */
[-C--:B------:R-:W-:Y:S02]  /*aea0*/  @!P5 LEA.HI.X R33, R16, R0.reuse, R226, 0x1, P2 ;  /* 0x000000001021d211 */ /* 0x080fe400010f0ce2 */
[----:B------:R-:W-:Y:S01]  /*aeb0*/  @!P6 LEA.HI.X R35, R17, R0, R225, 0x1, P3 ;  /* 0x000000001123e211 */ /* 0x000fe200018f0ce1 */
[----:B------:R3:W-:Y:S04]  /*aec0*/  @!P4 ST.E.128 desc[UR50][R20.64], R24 ;  /* 0x000000181400c985 */ /* 0x0007e8000c101d32 */
[----:B------:R3:W-:Y:S04]  /*aed0*/  @!P5 ST.E.128 desc[UR50][R32.64], R40 ;  /* 0x000000282000d985 */ /* 0x0007e8000c101d32 */
[----:B------:R3:W-:Y:S02]  /*aee0*/  @!P6 ST.E.128 desc[UR50][R34.64], R52 ;  /* 0x000000342200e985 */ /* 0x0007e4000c101d32 */
.L_x_3852:
[----:B------:R-:W-:Y:S05]  /*aef0*/  BSYNC B1 ;  /* 0x0000000000017941 */ /* 0x000fea0003800000 */
.L_x_3851:
[----:B----4-:R4:W0:Y:S01]  /*af00*/  SHFL.IDX PT, R0, R3, 0x2, 0x181f ;  /* 0x00581f0003007f89 */ /* 0x01082200000e0000 */
[----:B------:R-:W-:Y:S03]  /*af10*/  BSSY B1, `(.L_x_3853) ;  /* 0x0000010000017945 */ /* 0x000fe60003800000 */
[----:B---3--:R4:W3:Y:S01]  /*af20*/  SHFL.IDX PT, R27, R62, 0x2, 0x181f ;  /* 0x00581f003e1b7f89 */ /* 0x0088e200000e0000 */
        /* <DEDUP_REMOVED lines=8> */
[-C--:B0-----:R-:W-:Y:S02]  /*afb0*/  @!P3 LEA.HI.X R21, R2, R0.reuse, R227, 0x1, P0 ;  /* 0x000000000215b211 */ /* 0x081fe400000f0ce3 */
[-C--:B------:R-:W-:Y:S02]  /*afc0*/  @!P4 LEA.HI.X R25, R16, R0.reuse, R226, 0x1, P1 ;  /* 0x000000001019c211 */ /* 0x080fe400008f0ce2 */
[----:B------:R-:W-:Y:S01]  /*afd0*/  @!P5 LEA.HI.X R27, R17, R0, R225, 0x1, P2 ;  /* 0x00000000111bd211 */ /* 0x000fe200010f0ce1 */
[----:B------:R0:W-:Y:S04]  /*afe0*/  @!P3 ST.E.128 desc[UR50][R20.64], R12 ;  /* 0x0000000c1400b985 */ /* 0x0001e8000c101d32 */
[----:B------:R0:W-:Y:S04]  /*aff0*/  @!P4 ST.E.128 desc[UR50][R24.64], R36 ;  /* 0x000000241800c985 */ /* 0x0001e8000c101d32 */
[----:B------:R0:W-:Y:S02]  /*b000*/  @!P5 ST.E.128 desc[UR50][R26.64], R48 ;  /* 0x000000301a00d985 */ /* 0x0001e4000c101d32 */
.L_x_3854:
[----:B------:R-:W-:Y:S05]  /*b010*/  BSYNC B1 ;  /* 0x0000000000017941 */ /* 0x000fea0003800000 */
.L_x_3853:
[----:B0-----:R-:W-:Y:S01]  /*b020*/  VIADD R0, R67, 0x60 ;  /* 0x0000006043007836 */ /* 0x001fe20000000000 */
[----:B--2-4-:R-:W0:Y:S04]  /*b030*/  SHFL.IDX PT, R3, R3, 0x3, 0x181f ;  /* 0x00781f0003037f89 */ /* 0x014e2800000e0000 */
[----:B------:R-:W-:Y:S01]  /*b040*/  ISETP.GE.AND P0, PT, R0, R66, PT ;  /* 0x000000420000720c */ /* 0x000fe20003f06270 */
[----:B------:R2:W4:-:S12]  /*b050*/  SHFL.IDX PT, R21, R62, 0x3, 0x181f ;  /* 0x00781f003e157f89 */ /* 0x00051800000e0000 */
[----:B--2---:R-:W-:Y:S05]  /*b060*/  @P0 BRA `(.L_x_3855) ;  /* 0x0000000c006c0947 */ /* 0x004fea0003800000 */
[----:B------:R-:W-:Y:S02]  /*b070*/  ULDC UR4, c[0x0][0xac8] ;  /* 0x0002b20000047ab9 */ /* 0x000fe40000000800 */
[----:B------:R-:W-:Y:S02]  /*b080*/  ISETP.GE.AND P2, PT, R2, UR4, PT ;  /* 0x0000000402007c0c */ /* 0x000fe4000bf46270 */
[----:B------:R-:W-:-:S11]  /*b090*/  ISETP.GE.AND P3, PT, R16, UR4, PT ;  /* 0x0000000410007c0c */ /* 0x000fd6000bf66270 */
[-C--:B----4-:R-:W-:Y:S02]  /*b0a0*/  @!P2 LEA R12, P0, R2, R21.reuse, 0x1 ;  /* 0x00000015020ca211 */ /* 0x090fe400078008ff */
[----:B------:R-:W-:Y:S02]  /*b0b0*/  @!P3 LEA R14, P1, R16, R21, 0x1 ;  /* 0x00000015100eb211 */ /* 0x000fe400078208ff */
[-C--:B0-----:R-:W-:Y:S02]  /*b0c0*/  @!P2 LEA.HI.X R13, R2, R3.reuse, R227, 0x1, P0 ;  /* 0x00000003020da211 */ /* 0x081fe400000f0ce3 */
[----:B------:R-:W-:Y:S02]  /*b0d0*/  @!P3 LEA.HI.X R15, R16, R3, R226, 0x1, P1 ;  /* 0x00000003100fb211 */ /* 0x000fe400008f0ce2 */
[----:B------:R-:W-:Y:S01]  /*b0e0*/  ISETP.GE.AND P0, PT, R17, UR4, PT ;  /* 0x0000000411007c0c */ /* 0x000fe2000bf06270 */
[----:B------:R2:W-:Y:S04]  /*b0f0*/  @!P2 ST.E.128 desc[UR50][R12.64], R8 ;  /* 0x000000080c00a985 */ /* 0x0005e8000c101d32 */
[----:B------:R2:W-:Y:S08]  /*b100*/  @!P3 ST.E.128 desc[UR50][R14.64], R28 ;  /* 0x0000001c0e00b985 */ /* 0x0005f0000c101d32 */
[----:B------:R-:W-:Y:S05]  /*b110*/  @P0 BRA `(.L_x_3855) ;  /* 0x0000000c00400947 */ /* 0x000fea0003800000 */
[----:B--2---:R-:W-:-:S04]  /*b120*/  LEA R8, P0, R17, R21, 0x1 ;  /* 0x0000001511087211 */ /* 0x004fc800078008ff */
[----:B------:R-:W-:-:S05]  /*b130*/  LEA.HI.X R9, R17, R3, R225, 0x1, P0 ;  /* 0x0000000311097211 */ /* 0x000fca00000f0ce1 */
[----:B------:R0:W-:Y:S01]  /*b140*/  ST.E.128 desc[UR50][R8.64], R4 ;  /* 0x0000000408007985 */ /* 0x0001e2000c101d32 */
[----:B------:R-:W-:Y:S05]  /*b150*/  BRA `(.L_x_3855) ;  /* 0x0000000c00307947 */ /* 0x000fea0003800000 */
.L_x_3847:
[----:B------:R-:W-:Y:S01]  /*b160*/  ULDC.64 UR8, c[0x0][0xc00] ;  /* 0x0003000000087ab9 */ /* 0x000fe20000000a00 */
[----:B------:R-:W-:Y:S01]  /*b170*/  USHF.L.U32 UR7, UR37, 0x2, URZ ;  /* 0x0000000225077899 */ /* 0x000fe2000800063f */
[----:B------:R-:W0:Y:S01]  /*b180*/  LDC R11, c[0x0][0xbe8] ;  /* 0x0002fa00ff0b7b82 */ /* 0x000e220000000800 */
[----:B------:R-:W-:Y:S02]  /*b190*/  UISETP.NE.U32.AND UP0, UPT, UR8, URZ, UPT ;  /* 0x0000003f0800728c */ /* 0x000fe4000bf05070 */
[----:B------:R-:W-:Y:S02]  /*b1a0*/  USHF.L.U64.HI UR10, UR37, 0x2, UR38 ;  /* 0x00000002250a7899 */ /* 0x000fe40008010226 */
[----:B------:R-:W-:Y:S02]  /*b1b0*/  UISETP.NE.AND.EX UP0, UPT, UR9, URZ, UPT, UP0 ;  /* 0x0000003f0900728c */ /* 0x000fe4000bf05300 */
[----:B------:R-:W-:-:S04]  /*b1c0*/  UIADD3 UR4, UP1, UR7, UR8, URZ ;  /* 0x0000000807047290 */ /* 0x000fc8000ff3e03f */
[----:B------:R-:W-:Y:S01]  /*b1d0*/  PLOP3.LUT P2, PT, PT, PT, UP0, 0x80, 0x0 ;  /* 0x000000000000781c */ /* 0x000fe20003f4f008 */
[----:B------:R-:W-:Y:S01]  /*b1e0*/  UIADD3.X UR6, UR10, UR9, URZ, UP1, !UPT ;  /* 0x000000090a067290 */ /* 0x000fe20008ffe43f */
[----:B------:R-:W-:Y:S02]  /*b1f0*/  IMAD.U32 R4, RZ, RZ, UR4 ;  /* 0x00000004ff047e24 */ /* 0x000fe4000f8e00ff */
[----:B------:R-:W-:Y:S02]  /*b200*/  ULDC.64 UR8, c[0x0][0xc08] ;  /* 0x0003020000087ab9 */ /* 0x000fe40000000a00 */
[----:B------:R-:W-:Y:S01]  /*b210*/  UISETP.NE.U32.AND UP1, UPT, UR8, URZ, UPT ;  /* 0x0000003f0800728c */ /* 0x000fe2000bf25070 */
[----:B------:R-:W-:-:S03]  /*b220*/  IMAD.U32 R5, RZ, RZ, UR6 ;  /* 0x00000006ff057e24 */ /* 0x000fc6000f8e00ff */
[----:B------:R-:W-:-:S03]  /*b230*/  UISETP.NE.AND.EX UP1, UPT, UR9, URZ, UPT, UP1 ;  /* 0x0000003f0900728c */ /* 0x000fc6000bf25310 */
[----:B------:R-:W2:Y:S01]  /*b240*/  @P2 LDG.E R3, desc[UR50][R4.64] ;  /* 0x0000003204032981 */ /* 0x000ea2000c1e1900 */
[----:B------:R-:W-:Y:S02]  /*b250*/  ULDC UR4, c[0x0][0xa88] ;  /* 0x0002a20000047ab9 */ /* 0x000fe40000000800 */
[----:B------:R-:W-:Y:S01]  /*b260*/  PLOP3.LUT P3, PT, PT, PT, UP1, 0x80, 0x0 ;  /* 0x000000000000781c */ /* 0x000fe20003f6f018 */
[----:B------:R-:W-:-:S04]  /*b270*/  IMAD.U32 R0, RZ, RZ, UR4 ;  /* 0x00000004ff007e24 */ /* 0x000fc8000f8e00ff */
[----:B------:R-:W-:-:S04]  /*b280*/  @UP1 UIADD3 UR6, UP2, UR7, UR8, URZ ;  /* 0x0000000807061290 */ /* 0x000fc8000ff5e03f */
[----:B------:R-:W-:Y:S02]  /*b290*/  @UP1 UIADD3.X UR7, UR10, UR9, URZ, UP2, !UPT ;  /* 0x000000090a071290 */ /* 0x000fe400097fe43f */
[----:B------:R-:W-:-:S04]  /*b2a0*/  IMAD.U32 R6, RZ, RZ, UR6 ;  /* 0x00000006ff067e24 */ /* 0x000fc8000f8e00ff */
        /* <DEDUP_REMOVED lines=14> */
.L_x_3856:
        /* <DEDUP_REMOVED lines=46> */
.L_x_3858:
[----:B------:R-:W-:Y:S05]  /*b670*/  BSYNC B1 ;  /* 0x0000000000017941 */ /* 0x000fea0003800000 */
.L_x_3857:
[----:B------:R-:W1:Y:S01]  /*b680*/  @P0 LDC R5, c[0x0][0xbf0] ;  /* 0x0002fc00ff050b82 */ /* 0x000e620000000800 */
[----:B------:R-:W-:Y:S01]  /*b690*/  ULDC.64 UR12, c[0x0][0xaa0] ;  /* 0x0002a800000c7ab9 */ /* 0x000fe20000000a00 */
[----:B0-----:R-:W-:Y:S01]  /*b6a0*/  IMAD R3, R18, 0x20, R19 ;  /* 0x0000002012037824 */ /* 0x001fe200078e0213 */
[----:B------:R-:W-:Y:S01]  /*b6b0*/  UIMAD UR8, UR9, UR12, URZ ;  /* 0x0000000c090872a4 */ /* 0x000fe2000f8e023f */
[----:B------:R-:W-:Y:S01]  /*b6c0*/  IMAD.U32 R8, RZ, RZ, UR40 ;  /* 0x00000028ff087e24 */ /* 0x000fe2000f8e00ff */
[----:B------:R-:W-:Y:S01]  /*b6d0*/  UIMAD.WIDE.U32 UR6, UR4, UR12, URZ ;  /* 0x0000000c040672a5 */ /* 0x000fe2000f8e003f */
[----:B------:R-:W-:Y:S01]  /*b6e0*/  BSSY B1, `(.L_x_3859) ;  /* 0x000003d000017945 */ /* 0x000fe20003800000 */
[----:B------:R-:W-:Y:S01]  /*b6f0*/  UIMAD UR8, UR4, UR13, UR8 ;  /* 0x0000000d040872a4 */ /* 0x000fe2000f8e0208 */
[----:B------:R-:W-:Y:S02]  /*b700*/  IMAD R8, R8, 0x80, R3 ;  /* 0x0000008008087824 */ /* 0x000fe400078e0203 */
        /* <DEDUP_REMOVED lines=26> */
[----:B------:R-:W-:Y:S02]  /*b8b0*/  IMAD.U32 R8, RZ, RZ, UR40 ;  /* 0x00000028ff087e24 */ /* 0x000fe4000f8e00ff */
[----:B------:R-:W-:Y:S02]  /*b8c0*/  IMAD.IADD R5, R5, 0x1, R9 ;  /* 0x0000000105057824 */ /* 0x000fe400078e0209 */
[----:B------:R-:W-:Y:S02]  /*b8d0*/  IMAD R6, R3, UR6, RZ ;  /* 0x0000000603067c24 */ /* 0x000fe4000f8e02ff */
[----:B------:R-:W-:Y:S02]  /*b8e0*/  IMAD R8, R8, 0x80, R19 ;  /* 0x0000008008087824 */ /* 0x000fe400078e0213 */
[----:B-----5:R-:W-:Y:S02]  /*b8f0*/  IMAD R11, R0, R11, RZ ;  /* 0x0000000b000b7224 */ /* 0x020fe400078e02ff */
[----:B------:R-:W-:-:S02]  /*b900*/  IMAD R3, R7, UR7, R6 ;  /* 0x0000000707037c24 */ /* 0x000fc4000f8e0206 */
[----:B------:R-:W-:Y:S01]  /*b910*/  IMAD.WIDE.U32 R4, R7, UR6, R4 ;  /* 0x0000000607047c25 */ /* 0x000fe2000f8e0004 */
[C---:B------:R-:W-:Y:S01]  /*b920*/  ISETP.GE.AND P2, PT, R8.reuse, R11, PT ;  /* 0x0000000b0800720c */ /* 0x040fe20003f46270 */
[----:B------:R-:W-:Y:S02]  /*b930*/  ULDC.64 UR6, c[0x0][0xa80] ;  /* 0x0002a00000067ab9 */ /* 0x000fe40000000a00 */
[----:B------:R-:W-:Y:S01]  /*b940*/  VIADD R0, R8, 0x20 ;  /* 0x0000002008007836 */ /* 0x000fe20000000000 */
[----:B------:R-:W-:Y:S01]  /*b950*/  LEA R6, P3, R4, UR6, 0x1 ;  /* 0x0000000604067c11 */ /* 0x000fe2000f8608ff */
[----:B------:R-:W-:-:S03]  /*b960*/  IMAD.IADD R3, R5, 0x1, R3 ;  /* 0x0000000105037824 */ /* 0x000fc600078e0203 */
[-C--:B------:R-:W-:Y:S01]  /*b970*/  ISETP.GE.AND P1, PT, R0, R11.reuse, PT ;  /* 0x0000000b0000720c */ /* 0x080fe20003f26270 */
[----:B------:R-:W-:Y:S01]  /*b980*/  VIADD R0, R8, 0x40 ;  /* 0x0000004008007836 */ /* 0x000fe20000000000 */
[----:B------:R-:W-:Y:S01]  /*b990*/  LEA.HI.X R3, R4, UR7, R3, 0x1, P3 ;  /* 0x0000000704037c11 */ /* 0x000fe200098f0c03 */
[----:B------:R0:W1:Y:S03]  /*b9a0*/  SHFL.IDX PT, R5, R6, RZ, 0x181f ;  /* 0x00181fff06057589 */ /* 0x00006600000e0000 */
[----:B------:R-:W-:Y:S02]  /*b9b0*/  ISETP.GE.AND P0, PT, R0, R11, PT ;  /* 0x0000000b0000720c */ /* 0x000fe40003f06270 */
[----:B------:R0:W2:Y:S01]  /*b9c0*/  SHFL.IDX PT, R0, R3, RZ, 0x181f ;  /* 0x00181fff03007589 */ /* 0x0000a200000e0000 */
[----:B------:R-:W-:Y:S10]  /*b9d0*/  @P2 BRA `(.L_x_3860) ;  /* 0x0000000000342947 */ /* 0x000ff40003800000 */
        /* <DEDUP_REMOVED lines=9> */
[----:B------:R3:W-:Y:S01]  /*ba70*/  @!P4 ST.E.128 desc[UR50][R12.64], RZ ;  /* 0x000000ff0c00c985 */ /* 0x0007e2000c101d32 */
[----:B------:R-:W-:-:S03]  /*ba80*/  @!P2 LEA.HI.X R5, R17, R0, R225, 0x1, P6 ;  /* 0x000000001105a211 */ /* 0x000fc600030f0ce1 */
[----:B------:R3:W-:Y:S04]  /*ba90*/  @!P3 ST.E.128 desc[UR50][R14.64], RZ ;  /* 0x000000ff0e00b985 */ /* 0x0007e8000c101d32 */
[----:B------:R3:W-:Y:S02]  /*baa0*/  @!P2 ST.E.128 desc[UR50][R4.64], RZ ;  /* 0x000000ff0400a985 */ /* 0x0007e4000c101d32 */
.L_x_3860:
[----:B------:R-:W-:Y:S05]  /*bab0*/  BSYNC B1 ;  /* 0x0000000000017941 */ /* 0x000fea0003800000 */
.L_x_3859:
[----:B--2---:R2:W4:Y:S01]  /*bac0*/  SHFL.IDX PT, R0, R3, 0x1, 0x181f ;  /* 0x00381f0003007f89 */ /* 0x00452200000e0000 */
[----:B------:R-:W-:Y:S03]  /*bad0*/  BSSY B1, `(.L_x_3861) ;  /* 0x0000010000017945 */ /* 0x000fe60003800000 */
[----:B-1-3--:R2:W1:Y:S01]  /*bae0*/  SHFL.IDX PT, R5, R6, 0x1, 0x181f ;  /* 0x00381f0006057f89 */ /* 0x00a46200000e0000 */
        /* <DEDUP_REMOVED lines=8> */
[-C--:B----4-:R-:W-:Y:S02]  /*bb70*/  @!P4 LEA.HI.X R13, R2, R0.reuse, R227, 0x1, P1 ;  /* 0x00000000020dc211 */ /* 0x090fe400008f0ce3 */
[-C--:B------:R-:W-:Y:S02]  /*bb80*/  @!P5 LEA.HI.X R15, R16, R0.reuse, R226, 0x1, P2 ;  /* 0x00000000100fd211 */ /* 0x080fe400010f0ce2 */
[----:B------:R-:W-:Y:S01]  /*bb90*/  @!P6 LEA.HI.X R5, R17, R0, R225, 0x1, P3 ;  /* 0x000000001105e211 */ /* 0x000fe200018f0ce1 */
[----:B------:R3:W-:Y:S04]  /*bba0*/  @!P4 ST.E.128 desc[UR50][R12.64], RZ ;  /* 0x000000ff0c00c985 */ /* 0x0007e8000c101d32 */
[----:B------:R3:W-:Y:S04]  /*bbb0*/  @!P5 ST.E.128 desc[UR50][R14.64], RZ ;  /* 0x000000ff0e00d985 */ /* 0x0007e8000c101d32 */
[----:B------:R3:W-:Y:S02]  /*bbc0*/  @!P6 ST.E.128 desc[UR50][R4.64], RZ ;  /* 0x000000ff0400e985 */ /* 0x0007e4000c101d32 */
.L_x_3862:
[----:B------:R-:W-:Y:S05]  /*bbd0*/  BSYNC B1 ;  /* 0x0000000000017941 */ /* 0x000fea0003800000 */
.L_x_3861:
[----:B----4-:R4:W0:Y:S01]  /*bbe0*/  SHFL.IDX PT, R0, R3, 0x2, 0x181f ;  /* 0x00581f0003007f89 */ /* 0x01082200000e0000 */
        /* <DEDUP_REMOVED lines=13> */
[----:B------:R3:W-:Y:S04]  /*bcc0*/  @!P3 ST.E.128 desc[UR50][R12.64], RZ ;  /* 0x000000ff0c00b985 */ /* 0x0007e8000c101d32 */
[----:B------:R3:W-:Y:S04]  /*bcd0*/  @!P4 ST.E.128 desc[UR50][R14.64], RZ ;  /* 0x000000ff0e00c985 */ /* 0x0007e8000c101d32 */
[----:B------:R3:W-:Y:S02]  /*bce0*/  @!P5 ST.E.128 desc[UR50][R4.64], RZ ;  /* 0x000000ff0400d985 */ /* 0x0007e4000c101d32 */
.L_x_3864:
[----:B------:R-:W-:Y:S05]  /*bcf0*/  BSYNC B1 ;  /* 0x0000000000017941 */ /* 0x000fea0003800000 */
.L_x_3863:
        /* <DEDUP_REMOVED lines=8> */
[----:B------:R-:W-:-:S09]  /*bd80*/  ISETP.GE.AND P5, PT, R17, UR4, PT ;  /* 0x0000000411007c0c */ /* 0x000fd2000bfa6270 */
[-C--:B--2---:R-:W-:Y:S02]  /*bd90*/  @!P3 LEA R6, P0, R2, R5.reuse, 0x1 ;  /* 0x000000050206b211 */ /* 0x084fe400078008ff */
        /* <DEDUP_REMOVED lines=8> */
.L_x_3855:
[----:B------:R-:W-:Y:S05]  /*be20*/  BSYNC B0 ;  /* 0x0000000000007941 */ /* 0x000fea0003800000 */
.L_x_3846:
[----:B------:R-:W-:Y:S02]  /*be30*/  ULDC UR4, c[0x0][0xc3c] ;  /* 0x00030f0000047ab9 */ /* 0x000fe40000000800 */
[----:B------:R-:W-:-:S13]  /*be40*/  ISETP.GE.AND P0, PT, R63, UR4, PT ;  /* 0x000000043f007c0c */ /* 0x000fda000bf06270 */
[----:B------:R-:W-:Y:S05]  /*be50*/  @!P0 BRA `(.L_x_3865) ;  /* 0xffffff4c00c88947 */ /* 0x000fea000383ffff */
[----:B------:R-:W-:Y:S05]  /*be60*/  EXIT ;  /* 0x000000000000794d */ /* 0x000fea0003800000 */
.L_x_3818:
        /* <DEDUP_REMOVED lines=55> */
.L_x_3871:
        /* <DEDUP_REMOVED lines=12> */
.L_x_3870:
[----:B------:R-:W-:Y:S05]  /*c2a0*/  BSYNC B0 ;  /* 0x0000000000007941 */ /* 0x000fea0003800000 */
.L_x_3869:
        /* <DEDUP_REMOVED lines=21> */
.L_x_3867:
        /* <DEDUP_REMOVED lines=17> */
.L_x_3872:
        /* <DEDUP_REMOVED lines=28> */
.L_x_3868:
[----:B------:R-:W-:Y:S01]  /*c6d0*/  IMAD.MOV.U32 R24, RZ, RZ, R7 ;  /* 0x000000ffff187224 */ /* 0x000fe200078e0007 */
[----:B------:R-:W-:Y:S01]  /*c6e0*/  ULDC UR40, c[0x0][0xc3c] ;  /* 0x00030f0000287ab9 */ /* 0x000fe20000000800 */
[----:B------:R-:W-:Y:S02]  /*c6f0*/  IMAD.MOV.U32 R25, RZ, RZ, RZ ;  /* 0x000000ffff197224 */ /* 0x000fe400078e00ff */
[----:B------:R-:W-:-:S07]  /*c700*/  IMAD.MOV.U32 R26, RZ, RZ, RZ ;  /* 0x000000ffff1a7224 */ /* 0x000fce00078e00ff */
.L_x_3873:
[----:B------:R-:W-:Y:S01]  /*c710*/  ISETP.NE.AND P0, PT, R5, RZ, PT ;  /* 0x000000ff0500720c */ /* 0x000fe20003f05270 */
[----:B------:R-:W-:-:S12]  /*c720*/  IMAD.U32 R27, RZ, RZ, UR40 ;  /* 0x00000028ff1b7e24 */ /* 0x000fd8000f8e00ff */
[----:B------:R-:W0:Y:S01]  /*c730*/  @!P0 S2R R3, SR_CgaCtaId ;  /* 0x0000000000038919 */ /* 0x000e220000008800 */
[----:B------:R-:W-:-:S04]  /*c740*/  @!P0 MOV R0, 0x400 ;  /* 0x0000040000008802 */ /* 0x000fc80000000f00 */
[----:B0-----:R-:W-:-:S05]  /*c750*/  @!P0 LEA R0, R3, R0, 0x18 ;  /* 0x0000000003008211 */ /* 0x001fca00078ec0ff */
[----:B------:R0:W-:Y:S01]  /*c760*/  @!P0 STS.128 [R0+0x334d0], R24 ;  /* 0x0334d01800008388 */ /* 0x0001e20000000c00 */
[----:B------:R-:W-:Y:S06]  /*c770*/  BAR.ARV 0x5, 0x180 ;  /* 0x0146000000007b1d */ /* 0x000fec0000002000 */
.L_x_3866:
        /* <DEDUP_REMOVED lines=9> */
[----:B------:R-:W-:Y:S01]  /*c810*/  MOV R18, 0x400 ;  /* 0x0000040000127802 */ /* 0x000fe20000000f00 */
[----:B------:R-:W-:Y:S01]  /*c820*/  IMAD.MOV.U32 R34, RZ, RZ, 0x1 ;  /* 0x00000001ff227424 */ /* 0x000fe200078e00ff */
[----:B------:R-:W-:Y:S01]  /*c830*/  STL [R1+0x18], RZ ;  /* 0x000018ff01007387 */ /* 0x000fe20000100800 */
[----:B------:R-:W-:Y:S01]  /*c840*/  IMAD.MOV.U32 R31, RZ, RZ, RZ ;  /* 0x000000ffff1f7224 */ /* 0x000fe200078e00ff */
[----:B------:R-:W-:Y:S02]  /*c850*/  ULOP3.LUT UR46, UR36, 0x2, URZ, 0xfc, !UPT ;  /* 0x00000002242e7892 */ /* 0x000fe4000f8efc3f */
[----:B------:R-:W-:Y:S01]  /*c860*/  ULOP3.LUT UR47, UR36, 0x1, URZ, 0xfc, !UPT ;  /* 0x00000001242f7892 */ /* 0x000fe2000f8efc3f */
[----:B------:R-:W-:Y:S01]  /*c870*/  ULDC UR48, c[0x0][0xc] ;  /* 0x0000030000307ab9 */ /* 0x000fe20000000800 */
[C---:B-1----:R-:W-:Y:S01]  /*c880*/  IMAD.SHL.U32 R16, R8.reuse, 0x40, RZ ;  /* 0x0000004008107824 */ /* 0x042fe200078e00ff */
[----:B0-----:R-:W-:Y:S01]  /*c890*/  SHF.R.U32.HI R0, RZ, 0x1, R8 ;  /* 0x00000001ff007819 */ /* 0x001fe20000011608 */
[----:B------:R-:W-:-:S02]  /*c8a0*/  IMAD.SHL.U32 R37, R8, 0x10, RZ ;  /* 0x0000001008257824 */ /* 0x000fc400078e00ff */
[----:B------:R-:W-:Y:S01]  /*c8b0*/  IMAD.SHL.U32 R7, R8, 0x2, RZ ;  /* 0x0000000208077824 */ /* 0x000fe200078e00ff */
[----:B------:R-:W-:Y:S01]  /*c8c0*/  LOP3.LUT R3, R16, 0x180, RZ, 0xc0, !PT ;  /* 0x0000018010037812 */ /* 0x000fe200078ec0ff */
[C---:B------:R-:W-:Y:S01]  /*c8d0*/  IMAD.SHL.U32 R2, R8.reuse, 0x20, RZ ;  /* 0x0000002008027824 */ /* 0x040fe200078e00ff */
[----:B--2---:R-:W-:Y:S01]  /*c8e0*/  LOP3.LUT R6, R37, 0x1b0, RZ, 0xc0, !PT ;  /* 0x000001b025067812 */ /* 0x004fe200078ec0ff */
[C---:B------:R-:W-:Y:S01]  /*c8f0*/  IMAD.SHL.U32 R9, R8.reuse, 0x4, RZ ;  /* 0x0000000408097824 */ /* 0x040fe200078e00ff */
[----:B------:R-:W-:Y:S01]  /*c900*/  LOP3.LUT R0, R3, 0x30, R0, 0xf8, !PT ;  /* 0x0000003003007812 */ /* 0x000fe200078ef800 */
[----:B------:R-:W-:Y:S01]  /*c910*/  IMAD.SHL.U32 R3, R8, 0x8, RZ ;  /* 0x0000000808037824 */ /* 0x000fe200078e00ff */
[----:B------:R-:W-:Y:S02]  /*c920*/  LOP3.LUT R6, R6, 0x30, R7, 0x78, !PT ;  /* 0x0000003006067812 */ /* 0x000fe400078e7807 */
[----:B------:R-:W-:Y:S02]  /*c930*/  LOP3.LUT R4, R2, 0x80, RZ, 0xc0, !PT ;  /* 0x0000008002047812 */ /* 0x000fe400078ec0ff */
[----:B------:R-:W-:-:S02]  /*c940*/  LOP3.LUT R3, R0, 0x30, R3, 0x78, !PT ;  /* 0x0000003000037812 */ /* 0x000fc400078e7803 */
[----:B------:R-:W-:Y:S02]  /*c950*/  LOP3.LUT R0, R6, 0x640, R37, 0xf8, !PT ;  /* 0x0000064006007812 */ /* 0x000fe400078ef825 */
[----:B------:R-:W-:Y:S01]  /*c960*/  LOP3.LUT R16, R3, 0x640, R16, 0xf8, !PT ;  /* 0x0000064003107812 */ /* 0x000fe200078ef810 */
[----:B---3--:R-:W-:Y:S01]  /*c970*/  IMAD.U32 R3, RZ, RZ, UR4 ;  /* 0x00000004ff037e24 */ /* 0x008fe2000f8e00ff */
[----:B------:R-:W-:Y:S02]  /*c980*/  LOP3.LUT R5, R37, 0x600, RZ, 0xc0, !PT ;  /* 0x0000060025057812 */ /* 0x000fe400078ec0ff */
[----:B------:R-:W-:Y:S02]  /*c990*/  LOP3.LUT R4, R4, 0x10, R8, 0xf8, !PT ;  /* 0x0000001004047812 */ /* 0x000fe400078ef808 */
[----:B------:R-:W-:Y:S01]  /*c9a0*/  LEA R18, R3, R18, 0x18 ;  /* 0x0000001203127211 */ /* 0x000fe200078ec0ff */
[----:B------:R-:W-:Y:S01]  /*c9b0*/  STL [R1+0x8], R3 ;  /* 0x0000080301007387 */ /* 0x000fe20000100800 */
[----:B------:R-:W-:-:S02]  /*c9c0*/  LOP3.LUT R5, R5, 0x60, R2, 0xf8, !PT ;  /* 0x0000006005057812 */ /* 0x000fc400078ef802 */
[----:B------:R-:W-:Y:S01]  /*c9d0*/  LOP3.LUT R4, R4, 0x10, R9, 0x78, !PT ;  /* 0x0000001004047812 */ /* 0x000fe200078e7809 */
[----:B------:R0:W-:Y:S01]  /*c9e0*/  STL [R1+0xc], R0 ;  /* 0x00000c0001007387 */ /* 0x0001e20000100800 */
[----:B------:R-:W-:Y:S02]  /*c9f0*/  LOP3.LUT R5, R5, 0x100, R2, 0xf8, !PT ;  /* 0x0000010005057812 */ /* 0x000fe400078ef802 */
[----:B------:R-:W-:Y:S02]  /*ca00*/  LOP3.LUT R8, R8, 0x7f, RZ, 0xc0, !PT ;  /* 0x0000007f08087812 */ /* 0x000fe400078ec0ff */
[----:B------:R-:W-:Y:S02]  /*ca10*/  LOP3.LUT R17, R5, R4, RZ, 0xfc, !PT ;  /* 0x0000000405117212 */ /* 0x000fe400078efcff */
[----:B------:R-:W-:Y:S02]  /*ca20*/  SHF.R.U32.HI R4, RZ, 0x2, R8 ;  /* 0x00000002ff047819 */ /* 0x000fe40000011608 */
[----:B------:R-:W-:Y:S01]  /*ca30*/  LOP3.LUT R37, R37, 0x30, RZ, 0xc0, !PT ;  /* 0x0000003025257812 */ /* 0x000fe200078ec0ff */
[----:B0-----:R-:W-:Y:S01]  /*ca40*/  IMAD.IADD R0, R18, 0x1, R0 ;  /* 0x0000000112007824 */ /* 0x001fe200078e0200 */
[----:B------:R-:W-:-:S02]  /*ca50*/  LOP3.LUT R2, R4, 0x60, R2, 0xf8, !PT ;  /* 0x0000006004027812 */ /* 0x000fc400078ef802 */
[C---:B------:R-:W-:Y:S02]  /*ca60*/  LOP3.LUT R4, R37.reuse, 0x40, RZ, 0xfc, !PT ;  /* 0x0000004025047812 */ /* 0x040fe400078efcff */
[----:B------:R0:W-:Y:S01]  /*ca70*/  STL [R1+0x10], R0 ;  /* 0x0000100001007387 */ /* 0x0001e20000100800 */
[----:B------:R-:W-:Y:S02]  /*ca80*/  LOP3.LUT R3, R37, 0x80, RZ, 0xfc, !PT ;  /* 0x0000008025037812 */ /* 0x000fe400078efcff */
[----:B------:R-:W-:-:S07]  /*ca90*/  LOP3.LUT R2, R2, 0x80, RZ, 0xfc, !PT ;  /* 0x0000008002027812 */ /* 0x000fce00078efcff */
.L_x_3951:
[----:B------:R-:W-:Y:S01]  /*caa0*/  ULDC.64 UR4, c[0x0][0xc88] ;  /* 0x0003220000047ab9 */ /* 0x000fe20000000a00 */
[----:B------:R-:W-:Y:S01]  /*cab0*/  ULDC.64 UR6, c[0x0][0xa00] ;  /* 0x0002800000067ab9 */ /* 0x000fe20000000a00 */
[----:B------:R-:W-:Y:S01]  /*cac0*/  UIMAD.WIDE UR4, UR40, 0x4, UR4 ;  /* 0x00000004280478a5 */ /* 0x000fe2000f8e0204 */
[----:B------:R-:W-:-:S05]  /*cad0*/  ULDC.64 UR8, c[0x0][0xa18] ;  /* 0x0002860000087ab9 */ /* 0x000fca0000000a00 */
[----:B--2---:R-:W-:Y:S02]  /*cae0*/  IMAD.U32 R2, RZ, RZ, UR4 ;  /* 0x00000004ff027e24 */ /* 0x004fe4000f8e00ff */
[----:B------:R-:W-:Y:S01]  /*caf0*/  IMAD.U32 R3, RZ, RZ, UR5 ;  /* 0x00000005ff037e24 */ /* 0x000fe2000f8e00ff */
[----:B------:R-:W-:-:S04]  /*cb00*/  ULDC.64 UR4, c[0x0][0xa28] ;  /* 0x00028a0000047ab9 */ /* 0x000fc80000000a00 */
[----:B------:R-:W2:Y:S01]  /*cb10*/  LDG.E R2, desc[UR50][R2.64] ;  /* 0x0000003202027981 */ /* 0x000ea2000c1e1900 */
[----:B------:R-:W-:-:S04]  /*cb20*/  UISETP.NE.U32.AND UP0, UPT, UR4, URZ, UPT ;  /* 0x0000003f0400728c */ /* 0x000fc8000bf05070 */
[----:B------:R-:W-:Y:S02]  /*cb30*/  UISETP.NE.AND.EX UP1, UPT, UR5, URZ, UPT, UP0 ;  /* 0x0000003f0500728c */ /* 0x000fe4000bf25300 */
[----:B------:R-:W-:-:S04]  /*cb40*/  UISETP.NE.U32.AND UP0, UPT, UR6, URZ, UPT ;  /* 0x0000003f0600728c */ /* 0x000fc8000bf05070 */
[----:B------:R-:W-:Y:S01]  /*cb50*/  UISETP.NE.AND.EX UP3, UPT, UR7, URZ, UPT, UP0 ;  /* 0x0000003f0700728c */ /* 0x000fe2000bf65300 */
[----:B------:R-:W-:Y:S01]  /*cb60*/  PLOP3.LUT P0, PT, PT, PT, UP1, 0x80, 0x0 ;  /* 0x000000000000781c */ /* 0x000fe20003f0f018 */
[----:B------:R-:W-:Y:S02]  /*cb70*/  IMAD.MOV.U32 R29, RZ, RZ, RZ ;  /* 0x000000ffff1d7224 */ /* 0x000fe400078e00ff */
[----:B------:R-:W-:Y:S02]  /*cb80*/  UP2UR UR45, UPR, URZ, 0x8 ;  /* 0x000000083f2d7883 */ /* 0x000fe40008000000 */
[----:B------:R-:W-:Y:S02]  /*cb90*/  PLOP3.LUT P1, PT, PT, PT, UP3, 0x80, 0x0 ;  /* 0x000000000000781c */ /* 0x000fe40003f2f038 */
[----:B--2---:R-:W-:-:S13]  /*cba0*/  R2UR UR44, R2 ;  /* 0x00000000022c72ca */ /* 0x004fda00000e0000 */
[----:B------:R-:W-:Y:S02]  /*cbb0*/  USHF.R.S32.HI UR43, URZ, 0x1f, UR44 ;  /* 0x0000001f3f2b7899 */ /* 0x000fe4000801142c */
[----:B------:R-:W-:Y:S02]  /*cbc0*/  USHF.L.U32 UR38, UR44, 0x2, URZ ;  /* 0x000000022c267899 */ /* 0x000fe4000800063f */
[----:B------:R-:W-:Y:S02]  /*cbd0*/  @UP1 ULEA UR4, UP2, UR44, UR4, 0x2 ;  /* 0x000000042c041291 */ /* 0x000fe4000f84103f */
[----:B------:R-:W-:Y:S02]  /*cbe0*/  USHF.L.U64.HI UR39, UR44, 0x2, UR43 ;  /* 0x000000022c277899 */ /* 0x000fe4000801022b */
[----:B------:R-:W-:Y:S02]  /*cbf0*/  UIADD3 UR6, UP0, UR38, UR6, URZ ;  /* 0x0000000626067290 */ /* 0x000fe4000ff1e03f */
[----:B------:R-:W-:Y:S01]  /*cc00*/  IMAD.U32 R2, RZ, RZ, UR4 ;  /* 0x00000004ff027e24 */ /* 0x000fe2000f8e00ff */
[----:B------:R-:W-:-:S02]  /*cc10*/  @UP1 ULEA.HI.X UR5, UR44, UR5, UR43, 0x2, UP2 ;  /* 0x000000052c051291 */ /* 0x000fc400090f142b */
[----:B------:R-:W-:Y:S02]  /*cc20*/  UIADD3.X UR4, UR39, UR7, URZ, UP0, !UPT ;  /* 0x0000000727047290 */ /* 0x000fe400087fe43f */
[----:B------:R-:W-:Y:S02]  /*cc30*/  UISETP.NE.U32.AND UP0, UPT, UR8, URZ, UPT ;  /* 0x0000003f0800728c */ /* 0x000fe4000bf05070 */
[----:B------:R-:W-:Y:S02]  /*cc40*/  IMAD.U32 R3, RZ, RZ, UR5 ;  /* 0x00000005ff037e24 */ /* 0x000fe4000f8e00ff */
[----:B------:R-:W-:-:S03]  /*cc50*/  UISETP.NE.AND.EX UP0, UPT, UR9, URZ, UPT, UP0 ;  /* 0x0000003f0900728c */ /* 0x000fc6000bf05300 */
[----:B0-----:R0:W5:Y:S02]  /*cc60*/  @P0 LDG.E R0, desc[UR50][R2.64] ;  /* 0x0000003202000981 */ /* 0x001164000c1e1900 */
[----:B0-----:R-:W-:Y:S02]  /*cc70*/  IMAD.U32 R2, RZ, RZ, UR6 ;  /* 0x00000006ff027e24 */ /* 0x001fe4000f8e00ff */
[----:B------:R-:W-:-:S04]  /*cc80*/  IMAD.U32 R3, RZ, RZ, UR4 ;  /* 0x00000004ff037e24 */ /* 0x000fc8000f8e00ff */
[----:B------:R-:W-:Y:S01]  /*cc90*/  @UP0 UIADD3 UR4, UP1, UR38, UR8, URZ ;  /* 0x0000000826040290 */ /* 0x000fe2000ff3e03f */
[----:B------:R0:W5:Y:S01]  /*cca0*/  @P1 LDG.E R29, desc[UR50][R2.64] ;  /* 0x00000032021d1981 */ /* 0x000162000c1e1900 */
[----:B------:R-:W-:Y:S02]  /*ccb0*/  PLOP3.LUT P1, PT, PT, PT, UP0, 0x80, 0x0 ;  /* 0x000000000000781c */ /* 0x000fe40003f2f008 */
[----:B------:R-:W-:Y:S02]  /*ccc0*/  @UP0 UIADD3.X UR5, UR39, UR9, URZ, UP1, !UPT ;  /* 0x0000000927050290 */ /* 0x000fe40008ffe43f */
[----:B------:R-:W-:-:S04]  /*ccd0*/  IMAD.U32 R4, RZ, RZ, UR4 ;  /* 0x00000004ff047e24 */ /* 0x000fc8000f8e00ff */
[----:B------:R-:W-:-:S05]  /*cce0*/  IMAD.U32 R5, RZ, RZ, UR5 ;  /* 0x00000005ff057e24 */ /* 0x000fca000f8e00ff */
[----:B-1----:R0:W5:Y:S01]  /*ccf0*/  @P1 LDG.E R35, desc[UR50][R4.64] ;  /* 0x0000003204231981 */ /* 0x002162000c1e1900 */
[----:B------:R-:W-:Y:S05]  /*cd00*/  @P1 BRA `(.L_x_3875) ;  /* 0x00000000001c1947 */ /* 0x000fea0003800000 */
[----:B------:R-:W-:Y:S01]  /*cd10*/  UISETP.NE.AND UP0, UPT, UR45, URZ, UPT ;  /* 0x0000003f2d00728c */ /* 0x000fe2000bf05270 */
[----:B-----5:R-:W1:Y:S05]  /*cd20*/  LDC R35, c[0x0][0x288] ;  /* 0x0000a200ff237b82 */ /* 0x020e6a0000000800 */
[----:B------:R-:W-:-:S13]  /*cd30*/  PLOP3.LUT P1, PT, PT, PT, UP0, 0x40, 0x0 ;  /* 0x000000000000781c */ /* 0x000fda0003f2e808 */
[----:B------:R-:W-:Y:S05]  /*cd40*/  @P1 BRA `(.L_x_3875) ;  /* 0x00000000000c1947 */ /* 0x000fea0003800000 */
[----:B0-----:R-:W2:Y:S04]  /*cd50*/  LDG.E R4, desc[UR50][R2.64] ;  /* 0x0000003202047981 */ /* 0x001ea8000c1e1900 */
[----:B-1----:R-:W2:Y:S02]  /*cd60*/  LDG.E R35, desc[UR50][R2.64+0x4] ;  /* 0x0000043202237981 */ /* 0x002ea4000c1e1900 */
[----:B--2---:R-:W-:-:S07]  /*cd70*/  IMAD.IADD R35, R35, 0x1, -R4 ;  /* 0x0000000123237824 */ /* 0x004fce00078e0a04 */
.L_x_3875:
        /* <DEDUP_REMOVED lines=16> */
[----:B0-----:R-:W-:-:S04]  /*ce80*/  IMAD.U32 R2, RZ, RZ, UR4 ;  /* 0x00000004ff027e24 */ /* 0x001fc8000f8e00ff */
[----:B------:R-:W-:-:S05]  /*ce90*/  IMAD.U32 R3, RZ, RZ, UR5 ;  /* 0x00000005ff037e24 */ /* 0x000fca000f8e00ff */
[----:B------:R-:W2:Y:S02]  /*cea0*/  LDG.E R2, desc[UR50][R2.64] ;  /* 0x0000003202027981 */ /* 0x000ea4000c1e1900 */
[----:B--2---:R-:W-:Y:S01]  /*ceb0*/  R2UR UR41, R2 ;  /* 0x00000000022972ca */ /* 0x004fe200000e0000 */
[----:B------:R-:W-:-:S14]  /*cec0*/  BRA `(.L_x_3877) ;  /* 0x00000000002c7947 */ /* 0x000fdc0003800000 */
.L_x_3876:
[----:B------:R-:W-:Y:S02]  /*ced0*/  ULDC.64 UR4, c[0x0][0xa08] ;  /* 0x0002820000047ab9 */ /* 0x000fe40000000a00 */
[----:B------:R-:W-:-:S04]  /*cee0*/  ISETP.NE.U32.AND P0, PT, RZ, UR4, PT ;  /* 0x00000004ff007c0c */ /* 0x000fc8000bf05070 */
[----:B------:R-:W-:-:S13]  /*cef0*/  ISETP.NE.AND.EX P0, PT, RZ, UR5, PT, P0 ;  /* 0x00000005ff007c0c */ /* 0x000fda000bf05300 */
[----:B------:R-:W-:Y:S05]  /*cf00*/  @!P0 BRA `(.L_x_3877) ;  /* 0x00000000001c8947 */ /* 0x000fea0003800000 */
[----:B0-----:R-:W0:Y:S02]  /*cf10*/  LDC.64 R2, c[0x0][0xa08] ;  /* 0x00028200ff027b82 */ /* 0x001e240000000a00 */
[----:B0-----:R-:W-:-:S05]  /*cf20*/  IMAD.WIDE R2, R33, 0x4, R2 ;  /* 0x0000000421027825 */ /* 0x001fca00078e0202 */
[----:B------:R-:W2:Y:S04]  /*cf30*/  LDG.E R4, desc[UR50][R2.64] ;  /* 0x0000003202047981 */ /* 0x000ea8000c1e1900 */
[----:B------:R-:W3:Y:S01]  /*cf40*/  LDG.E R0, desc[UR50][R2.64+0x4] ;  /* 0x0000043202007981 */ /* 0x000ee2000c1e1900 */
[----:B--2---:R-:W-:Y:S02]  /*cf50*/  R2UR UR41, R4 ;  /* 0x00000000042972ca */ /* 0x004fe400000e0000 */
[----:B---3--:R-:W-:-:S13]  /*cf60*/  R2UR UR4, R0 ;  /* 0x00000000000472ca */ /* 0x008fda00000e0000 */
[----:B------:R-:W-:-:S12]  /*cf70*/  UIADD3 UR41, -UR41, UR4, URZ ;  /* 0x0000000429297290 */ /* 0x000fd8000fffe13f */
.L_x_3877:
[----:B------:R-:W-:Y:S01]  /*cf80*/  UIADD3 UR41, -UR37, UR41, URZ ;  /* 0x0000002925297290 */ /* 0x000fe2000fffe13f */
[----:B------:R-:W-:Y:S03]  /*cf90*/  BSSY B7, `(.L_x_3878) ;  /* 0x000052e000077945 */ /* 0x000fe60003800000 */
[----:B------:R-:W-:Y:S02]  /*cfa0*/  UIADD3 UR4, UR41, 0x9f, URZ ;  /* 0x0000009f29047890 */ /* 0x000fe4000fffe03f */
[----:B------:R-:W-:Y:S02]  /*cfb0*/  ISETP.LT.AND P0, PT, RZ, UR41, PT ;  /* 0x00000029ff007c0c */ /* 0x000fe4000bf01270 */
[----:B------:R-:W-:-:S04]  /*cfc0*/  UIMAD.WIDE UR4, UR4, 0x66666667, URZ ;  /* 0x66666667040478a5 */ /* 0x000fc8000f8e023f */
[----:B------:R-:W-:-:S04]  /*cfd0*/  USHF.R.U32.HI UR42, URZ, 0x1f, UR5 ;  /* 0x0000001f3f2a7899 */ /* 0x000fc80008011605 */
[----:B------:R-:W-:-:S03]  /*cfe0*/  ULEA.HI.SX32 UR42, UR5, UR42, 0x1a ;  /* 0x0000002a052a7291 */ /* 0x000fc6000f8fd23f */
[----:B------:R-:W-:Y:S09]  /*cff0*/  @P0 BRA `(.L_x_3879) ;  /* 0x0000000000440947 */ /* 0x000ff20003800000 */
[----:B------:R-:W2:Y:S02]  /*d000*/  S2R R0, SR_TID.X ;  /* 0x0000000000007919 */ /* 0x000ea40000002100 */
[----:B--2---:R-:W-:-:S04]  /*d010*/  LOP3.LUT R0, R0, 0x7f, RZ, 0xc0, !PT ;  /* 0x0000007f00007812 */ /* 0x004fc800078ec0ff */
[----:B------:R-:W-:-:S13]  /*d020*/  ISETP.NE.AND P0, PT, R0, RZ, PT ;  /* 0x000000ff0000720c */ /* 0x000fda0003f05270 */
[----:B------:R-:W-:Y:S05]  /*d030*/  @P0 BRA `(.L_x_3880) ;  /* 0x00000050008c0947 */ /* 0x000fea0003800000 */
[----:B0-----:R-:W0:Y:S01]  /*d040*/  S2R R5, SR_LANEID ;  /* 0x0000000000057919 */ /* 0x001e220000000000 */
[----:B------:R-:W-:Y:S01]  /*d050*/  VOTEU.ANY UR4, UPT, PT ;  /* 0x0000000000047886 */ /* 0x000fe200038e0100 */
[----:B------:R-:W2:Y:S01]  /*d060*/  LDC.64 R2, c[0x0][0xc60] ;  /* 0x00031800ff027b82 */ /* 0x000ea20000000a00 */
[----:B------:R-:W0:Y:S02]  /*d070*/  FLO.U32 R0, UR4 ;  /* 0x0000000400007d00 */ /* 0x000e2400080e0000 */
[----:B0-----:R-:W-:-:S06]  /*d080*/  ISETP.EQ.U32.AND P0, PT, R0, R5, PT ;  /* 0x000000050000720c */ /* 0x001fcc0003f02070 */
[----:B------:R-:W2:Y:S07]  /*d090*/  POPC R5, UR4 ;  /* 0x0000000400057d09 */ /* 0x000eae0008000000 */
[----:B--2---:R-:W2:Y:S01]  /*d0a0*/  @P0 ATOMG.E.ADD.STRONG.GPU PT, R3, desc[UR50][R2.64], R5 ;  /* 0x00000005020309a8 */ /* 0x004ea200081ee1f2 */
[----:B------:R-:W0:Y:S02]  /*d0b0*/  S2R R4, SR_LTMASK ;  /* 0x0000000000047919 */ /* 0x000e240000003900 */
[----:B0-----:R-:W-:-:S04]  /*d0c0*/  LOP3.LUT R4, R4, UR4, RZ, 0xc0, !PT ;  /* 0x0000000404047c12 */ /* 0x001fc8000f8ec0ff */
[----:B------:R-:W0:Y:S01]  /*d0d0*/  POPC R7, R4 ;  /* 0x0000000400077309 */ /* 0x000e220000000000 */
[----:B--2---:R-:W0:Y:S02]  /*d0e0*/  SHFL.IDX PT, R0, R3, R0, 0x1f ;  /* 0x00001f0003007589 */ /* 0x004e2400000e0000 */
[----:B0-----:R-:W-:Y:S01]  /*d0f0*/  IADD3 R24, R0, UR48, R7 ;  /* 0x0000003000187c10 */ /* 0x001fe2000fffe007 */
[----:B------:R-:W-:Y:S06]  /*d100*/  BRA `(.L_x_3880) ;  /* 0x0000005000587947 */ /* 0x000fec0003800000 */
.L_x_3879:
[----:B------:R-:W-:Y:S01]  /*d110*/  VIADD R0, R18, 0x24200 ;  /* 0x0002420012007836 */ /* 0x000fe20000000000 */
[----:B------:R-:W-:Y:S04]  /*d120*/  BSSY B6, `(.L_x_3881) ;  /* 0x0000013000067945 */ /* 0x000fe80003800000 */
        /* <DEDUP_REMOVED lines=18> */
.L_x_3882:
[----:B------:R-:W-:Y:S05]  /*d250*/  BSYNC B6 ;  /* 0x0000000000067941 */ /* 0x000fea0003800000 */
.L_x_3881:
[----:B------:R-:W-:Y:S01]  /*d260*/  VIADD R0, R18, 0xf200 ;  /* 0x0000f20012007836 */ /* 0x000fe20000000000 */
[----:B------:R-:W-:Y:S01]  /*d270*/  LOP3.LUT R36, R36, 0xfffffffe, RZ, 0xc0, !PT ;  /* 0xfffffffe24247812 */ /* 0x000fe200078ec0ff */
[----:B------:R-:W-:Y:S03]  /*d280*/  BSSY B6, `(.L_x_3883) ;  /* 0x0000014000067945 */ /* 0x000fe60003800000 */
        /* <DEDUP_REMOVED lines=19> */
.L_x_3884:
[----:B------:R-:W-:Y:S05]  /*d3c0*/  BSYNC B6 ;  /* 0x0000000000067941 */ /* 0x000fea0003800000 */
.L_x_3883:
        /* <DEDUP_REMOVED lines=20> */
.L_x_3886:
[----:B------:R-:W-:Y:S05]  /*d510*/  BSYNC B6 ;  /* 0x0000000000067941 */ /* 0x000fea0003800000 */
.L_x_3885:
[----:B------:R-:W-:Y:S01]  /*d520*/  LOP3.LUT P6, RZ, R36, 0x1, RZ, 0xc0, !PT ;  /* 0x0000000124ff7812 */ /* 0x000fe200078cc0ff */
[----:B------:R-:W-:-:S12]  /*d530*/  BSSY B6, `(.L_x_3887) ;  /* 0x0000012000067945 */ /* 0x000fd80003800000 */
        /* <DEDUP_REMOVED lines=17> */
.L_x_3888:
[----:B------:R-:W-:Y:S05]  /*d650*/  BSYNC B6 ;  /* 0x0000000000067941 */ /* 0x000fea0003800000 */
.L_x_3887:
[----:B------:R-:W-:Y:S01]  /*d660*/  ULDC.64 UR4, c[0x0][0x9f8] ;  /* 0x00027e0000047ab9 */ /* 0x000fe20000000a00 */
[----:B------:R-:W2:Y:S01]  /*d670*/  LDC R20, c[0x0][0x430] ;  /* 0x00010c00ff147b82 */ /* 0x000ea20000000800 */
[----:B------:R-:W-:-:S04]  /*d680*/  UISETP.NE.U32.AND UP0, UPT, UR4, URZ, UPT ;  /* 0x0000003f0400728c */ /* 0x000fc8000bf05070 */
[----:B------:R-:W-:-:S06]  /*d690*/  UISETP.NE.AND.EX UP0, UPT, UR5, URZ, UPT, UP0 ;  /* 0x0000003f0500728c */ /* 0x000fcc000bf05300 */
[----:B------:R-:W-:-:S05]  /*d6a0*/  PLOP3.LUT P0, PT, PT, PT, UP0, 0x80, 0x0 ;  /* 0x000000000000781c */ /* 0x000fca0003f0f008 */
[----:B------:R-:W-:-:S04]  /*d6b0*/  @UP0 UIADD3 UR4, UP1, UR38, UR4, URZ ;  /* 0x0000000426040290 */ /* 0x000fc8000ff3e03f */
[----:B------:R-:W-:Y:S02]  /*d6c0*/  @UP0 UIADD3.X UR5, UR39, UR5, URZ, UP1, !UPT ;  /* 0x0000000527050290 */ /* 0x000fe40008ffe43f */
[----:B0-----:R-:W-:-:S04]  /*d6d0*/  IMAD.U32 R2, RZ, RZ, UR4 ;  /* 0x00000004ff027e24 */ /* 0x001fc8000f8e00ff */
[----:B------:R-:W-:-:S05]  /*d6e0*/  IMAD.U32 R3, RZ, RZ, UR5 ;  /* 0x00000005ff037e24 */ /* 0x000fca000f8e00ff */
[----:B------:R0:W5:Y:S01]  /*d6f0*/  @P0 LDG.E R33, desc[UR50][R2.64] ;  /* 0x0000003202210981 */ /* 0x000162000c1e1900 */
[----:B--2---:R-:W-:Y:S01]  /*d700*/  ISETP.NE.AND P1, PT, R20, 0x1, PT ;  /* 0x000000011400780c */ /* 0x004fe20003f25270 */
[----:B------:R-:W-:Y:S01]  /*d710*/  UMOV UR4, 0xffffffff ;  /* 0xffffffff00047882 */ /* 0x000fe20000000000 */
[----:B------:R-:W-:-:S11]  /*d720*/  LOP3.LUT R36, R36, 0xffffffbf, RZ, 0xc0, !PT ;  /* 0xffffffbf24247812 */ /* 0x000fd600078ec0ff */
[----:B------:R-:W-:Y:S01]  /*d730*/  @P1 LOP3.LUT R36, R36, 0x40, RZ, 0xfc, !PT ;  /* 0x0000004024241812 */ /* 0x000fe200078efcff */
[----:B0-----:R-:W-:Y:S06]  /*d740*/  BRA.DIV UR4, `(.L_x_3889) ;  /* 0x0000005a04a87947 */ /* 0x001fec000b800000 */
.L_x_3971:
[----:B------:R-:W0:Y:S01]  /*d750*/  S2R R0, SR_TID.X ;  /* 0x0000000000007919 */ /* 0x000e220000002100 */
[----:B------:R-:W-:Y:S01]  /*d760*/  UMOV UR4, 0xa0 ;  /* 0x000000a000047882 */ /* 0x000fe20000000000 */
[----:B------:R-:W2:Y:S01]  /*d770*/  @P1 LDC R7, c[0x0][0x438] ;  /* 0x00010e00ff071b82 */ /* 0x000ea20000000800 */
[----:B------:R-:W-:Y:S01]  /*d780*/  UIMAD UR4, UR42, UR4, -0xa0 ;  /* 0xffffff602a0474a4 */ /* 0x000fe2000f8e0204 */
[----:B------:R-:W3:Y:S01]  /*d790*/  S2R R2, SR_TID.X ;  /* 0x0000000000027919 */ /* 0x000ee20000002100 */
[----:B-----5:R-:W-:-:S05]  /*d7a0*/  SHF.R.S32.HI R13, RZ, 0x1f, R33 ;  /* 0x0000001fff0d7819 */ /* 0x020fca0000011421 */
[----:B------:R-:W4:Y:S01]  /*d7b0*/  @P1 LDC R5, c[0x0][0x434] ;  /* 0x00010d00ff051b82 */ /* 0x000f220000000800 */
[----:B------:R-:W-:Y:S01]  /*d7c0*/  LOP3.LUT R36, R36, 0xfffffff7, RZ, 0xc0, !PT ;  /* 0xfffffff724247812 */ /* 0x000fe200078ec0ff */
[----:B------:R1:W-:Y:S01]  /*d7d0*/  STL [R1+0x4], R13 ;  /* 0x0000040d01007387 */ /* 0x0003e20000100800 */
[----:B0-----:R-:W-:Y:S01]  /*d7e0*/  LOP3.LUT R0, R0, 0x7f, RZ, 0xc0, !PT ;  /* 0x0000007f00007812 */ /* 0x001fe200078ec0ff */
[----:B---3--:R-:W-:-:S03]  /*d7f0*/  IMAD.SHL.U32 R14, R2, 0x20, RZ ;  /* 0x00000020020e7824 */ /* 0x008fc600078e00ff */
[----:B------:R-:W-:Y:S01]  /*d800*/  SHF.R.U32.HI R3, RZ, 0x2, R0 ;  /* 0x00000002ff037819 */ /* 0x000fe20000011600 */
[----:B------:R-:W-:Y:S01]  /*d810*/  IMAD.SHL.U32 R2, R2, 0x20, RZ ;  /* 0x0000002002027824 */ /* 0x000fe200078e00ff */
[----:B------:R-:W0:Y:S02]  /*d820*/  @P1 LDC R0, c[0x0][0x434] ;  /* 0x00010d00ff001b82 */ /* 0x000e240000000800 */
[C---:B------:R-:W-:Y:S02]  /*d830*/  LOP3.LUT R14, R3.reuse, 0x60, R14, 0xf8, !PT ;  /* 0x00000060030e7812 */ /* 0x040fe400078ef80e */
[----:B------:R-:W-:Y:S02]  /*d840*/  LOP3.LUT R2, R3, 0x60, R2, 0xf8, !PT ;  /* 0x0000006003027812 */ /* 0x000fe400078ef802 */
[----:B------:R-:W-:-:S03]  /*d850*/  LOP3.LUT R14, R14, 0x80, RZ, 0xfc, !PT ;  /* 0x000000800e0e7812 */ /* 0x000fc600078efcff */
[----:B------:R-:W-:Y:S02]  /*d860*/  VIADD R8, R2, UR4 ;  /* 0x0000000402087c36 */ /* 0x000fe40008000000 */
[----:B------:R-:W-:Y:S01]  /*d870*/  VIADD R4, R14, UR4 ;  /* 0x000000040e047c36 */ /* 0x000fe20008000000 */
[----:B------:R-:W3:Y:S01]  /*d880*/  @P1 LDC R2, c[0x0][0x438] ;  /* 0x00010e00ff021b82 */ /* 0x000ee20000000800 */
[----:B------:R-:W-:-:S03]  /*d890*/  VIADD R3, R8, UR37 ;  /* 0x0000002508037c36 */ /* 0x000fc60008000000 */
[----:B------:R-:W-:Y:S01]  /*d8a0*/  ISETP.GE.AND P0, PT, R4, UR41, PT ;  /* 0x0000002904007c0c */ /* 0x000fe2000bf06270 */
[----:B------:R-:W-:-:S03]  /*d8b0*/  IMAD.MOV.U32 R12, RZ, RZ, R3 ;  /* 0x000000ffff0c7224 */ /* 0x000fc600078e0003 */
[----:B------:R-:W-:Y:S01]  /*d8c0*/  ISETP.GT.U32.OR P0, PT, R14, 0x9f, P0 ;  /* 0x0000009f0e00780c */ /* 0x000fe20000704470 */
[----:B0-----:R-:W-:-:S05]  /*d8d0*/  @P1 IMAD.HI.U32 R0, R3, R0, RZ ;  /* 0x0000000003001227 */ /* 0x001fca00078e00ff */
[----:B--2---:R-:W-:Y:S01]  /*d8e0*/  @P1 SHF.R.U32.HI R12, RZ, R7, R0 ;  /* 0x00000007ff0c1219 */ /* 0x004fe20000011600 */
[----:B------:R-:W-:-:S06]  /*d8f0*/  VIADD R0, R4, UR37 ;  /* 0x0000002504007c36 */ /* 0x000fcc0008000000 */
[----:B------:R-:W0:Y:S01]  /*d900*/  @!P0 LDC.64 R6, c[0x0][0x428] ;  /* 0x00010a00ff068b82 */ /* 0x000e220000000a00 */
[----:B----4-:R-:W-:-:S04]  /*d910*/  @P1 IMAD.HI.U32 R5, R0, R5, RZ ;  /* 0x0000000500051227 */ /* 0x010fc800078e00ff */
[----:B------:R-:W-:Y:S01]  /*d920*/  IMAD.MOV.U32 R4, RZ, RZ, R0 ;  /* 0x000000ffff047224 */ /* 0x000fe200078e0000 */
[----:B---3--:R-:W-:Y:S01]  /*d930*/  @P1 SHF.R.U32.HI R4, RZ, R2, R5 ;  /* 0x00000002ff041219 */ /* 0x008fe20000011605 */
[----:B------:R-:W-:Y:S01]  /*d940*/  IMAD.MOV R2, RZ, RZ, -R12 ;  /* 0x000000ffff027224 */ /* 0x000fe200078e0a0c */
[----:B------:R-:W-:-:S03]  /*d950*/  ISETP.GE.AND P1, PT, R8, UR41, PT ;  /* 0x0000002908007c0c */ /* 0x000fc6000bf26270 */
[----:B------:R-:W-:Y:S01]  /*d960*/  IMAD R5, R20, R2, R3 ;  /* 0x0000000214057224 */ /* 0x000fe200078e0203 */
[--C-:B------:R-:W-:Y:S01]  /*d970*/  @!P0 SHF.R.S32.HI R3, RZ, 0x1f, R4.reuse ;  /* 0x0000001fff038819 */ /* 0x100fe20000011404 */
[----:B------:R-:W-:Y:S02]  /*d980*/  @!P0 IMAD.MOV.U32 R2, RZ, RZ, R4 ;  /* 0x000000ffff028224 */ /* 0x000fe400078e0004 */
[-C--:B0-----:R-:W-:Y:S02]  /*d990*/  @!P0 IMAD R8, R13, R6.reuse, RZ ;  /* 0x000000060d088224 */ /* 0x081fe400078e02ff */
[----:B------:R-:W-:-:S04]  /*d9a0*/  @!P0 IMAD.WIDE.U32 R2, R33, R6, R2 ;  /* 0x0000000621028225 */ /* 0x000fc800078e0002 */
[----:B------:R-:W-:Y:S02]  /*d9b0*/  @!P0 IMAD R8, R33, R7, R8 ;  /* 0x0000000721088224 */ /* 0x000fe400078e0208 */
[----:B------:R-:W0:Y:S02]  /*d9c0*/  @!P0 LDC.64 R6, c[0x0][0x418] ;  /* 0x00010600ff068b82 */ /* 0x000e240000000a00 */
[----:B------:R-:W-:Y:S01]  /*d9d0*/  @!P0 IMAD.IADD R8, R8, 0x1, R3 ;  /* 0x0000000108088824 */ /* 0x000fe200078e0203 */
[----:B0-----:R-:W-:Y:S01]  /*d9e0*/  @!P0 LEA R10, P2, R2, R6, 0x2 ;  /* 0x00000006020a8211 */ /* 0x001fe200078410ff */
[----:B------:R-:W-:-:S03]  /*d9f0*/  IMAD.MOV.U32 R6, RZ, RZ, RZ ;  /* 0x000000ffff067224 */ /* 0x000fc600078e00ff */
[----:B------:R-:W-:Y:S02]  /*da00*/  @!P0 LEA.HI.X R11, R2, R7, R8, 0x2, P2 ;  /* 0x00000007020b8211 */ /* 0x000fe400010f1408 */
[----:B------:R-:W0:Y:S01]  /*da10*/  @!P1 LDC.64 R8, c[0x0][0x428] ;  /* 0x00010a00ff089b82 */ /* 0x000e220000000a00 */
[--C-:B------:R-:W-:Y:S01]  /*da20*/  @!P1 SHF.R.S32.HI R3, RZ, 0x1f, R12.reuse ;  /* 0x0000001fff039819 */ /* 0x100fe2000001140c */
[----:B------:R-:W-:Y:S01]  /*da30*/  @!P1 IMAD.MOV.U32 R2, RZ, RZ, R12 ;  /* 0x000000ffff029224 */ /* 0x000fe200078e000c */
[----:B------:R2:W5:Y:S01]  /*da40*/  @!P0 LDG.E R6, desc[UR50][R10.64] ;  /* 0x000000320a068981 */ /* 0x000562000c1e1900 */
[-C--:B0-----:R-:W-:Y:S02]  /*da50*/  @!P1 IMAD R7, R13, R8.reuse, RZ ;  /* 0x000000080d079224 */ /* 0x081fe400078e02ff */
[----:B------:R-:W-:-:S04]  /*da60*/  @!P1 IMAD.WIDE.U32 R2, R33, R8, R2 ;  /* 0x0000000821029225 */ /* 0x000fc800078e0002 */
[----:B------:R-:W-:Y:S02]  /*da70*/  @!P1 IMAD R7, R33, R9, R7 ;  /* 0x0000000921079224 */ /* 0x000fe400078e0207 */
[----:B------:R-:W0:Y:S02]  /*da80*/  @!P1 LDC.64 R8, c[0x0][0x418] ;  /* 0x00010600ff089b82 */ /* 0x000e240000000a00 */
[----:B------:R-:W-:Y:S01]  /*da90*/  @!P1 IMAD.IADD R7, R3, 0x1, R7 ;  /* 0x0000000103079824 */ /* 0x000fe200078e0207 */
[----:B------:R-:W-:Y:S02]  /*daa0*/  ISETP.GT.U32.AND P2, PT, R14, 0x9f, PT ;  /* 0x0000009f0e00780c */ /* 0x000fe40003f44070 */
[----:B0-----:R-:W-:-:S04]  /*dab0*/  @!P1 LEA R8, P0, R2, R8, 0x2 ;  /* 0x0000000802089211 */ /* 0x001fc800078010ff */
[----:B------:R-:W-:Y:S01]  /*dac0*/  @!P1 LEA.HI.X R9, R2, R9, R7, 0x2, P0 ;  /* 0x0000000902099211 */ /* 0x000fe200000f1407 */
[----:B------:R-:W-:Y:S01]  /*dad0*/  IMAD.MOV.U32 R7, RZ, RZ, RZ ;  /* 0x000000ffff077224 */ /* 0x000fe200078e00ff */
[----:B------:R-:W0:Y:S01]  /*dae0*/  LDC R2, c[0x0][0x2f4] ;  /* 0x0000bd00ff027b82 */ /* 0x000e220000000800 */
[----:B------:R-:W-:Y:S02]  /*daf0*/  IMAD.MOV R3, RZ, RZ, -R4 ;  /* 0x000000ffff037224 */ /* 0x000fe400078e0a04 */
[----:B------:R-:W-:Y:S02]  /*db00*/  IMAD.U32 R4, RZ, RZ, UR46 ;  /* 0x0000002eff047e24 */ /* 0x000fe4000f8e00ff */
[----:B------:R3:W5:Y:S01]  /*db10*/  @!P1 LDG.E R7, desc[UR50][R8.64] ;  /* 0x0000003208079981 */ /* 0x000762000c1e1900 */
[----:B------:R-:W-:Y:S01]  /*db20*/  @P2 LOP3.LUT R36, R36, 0x8, RZ, 0xfc, !PT ;  /* 0x0000000824242812 */ /* 0x000fe200078efcff */
[----:B--2---:R-:W-:Y:S01]  /*db30*/  IMAD.U32 R11, RZ, RZ, UR42 ;  /* 0x0000002aff0b7e24 */ /* 0x004fe2000f8e00ff */
[----:B------:R-:W-:-:S02]  /*db40*/  ISETP.NE.AND P3, PT, R4, 0x3, PT ;  /* 0x000000030400780c */ /* 0x000fc40003f65270 */
[----:B------:R-:W-:Y:S01]  /*db50*/  LOP3.LUT R36, R36, 0xffffffef, RZ, 0xc0, !PT ;  /* 0xffffffef24247812 */ /* 0x000fe200078ec0ff */
[----:B------:R-:W-:Y:S01]  /*db60*/  VIADD R11, R11, 0xffffffff ;  /* 0xffffffff0b0b7836 */ /* 0x000fe20000000000 */
[----:B-1----:R-:W-:Y:S02]  /*db70*/  LOP3.LUT R13, R37, 0x40, RZ, 0xfc, !PT ;  /* 0x00000040250d7812 */ /* 0x002fe400078efcff */
[----:B------:R-:W-:Y:S01]  /*db80*/  LOP3.LUT R36, R36, 0xfffffffb, RZ, 0xc0, !PT ;  /* 0xfffffffb24247812 */ /* 0x000fe200078ec0ff */
[----:B---3--:R-:W-:Y:S01]  /*db90*/  IMAD R8, R20, R3, R0 ;  /* 0x0000000314087224 */ /* 0x008fe200078e0200 */
[----:B------:R-:W-:-:S05]  /*dba0*/  SHF.R.S32.HI R0, RZ, 0x1f, R26 ;  /* 0x0000001fff007819 */ /* 0x000fca000001141a */
[----:B------:R1:W-:Y:S01]  /*dbb0*/  STL [R1], R0 ;  /* 0x0000000001007387 */ /* 0x0003e20000100800 */
[-C--:B0-----:R-:W-:Y:S02]  /*dbc0*/  ISETP.GE.AND P1, PT, R37, R2.reuse, PT ;  /* 0x000000022500720c */ /* 0x081fe40003f26270 */
[----:B------:R-:W-:Y:S02]  /*dbd0*/  ISETP.GE.AND P0, PT, R13, R2, PT ;  /* 0x000000020d00720c */ /* 0x000fe40003f06270 */
[----:B------:R-:W-:-:S09]  /*dbe0*/  LOP3.LUT R13, R37, 0x80, RZ, 0xfc, !PT ;  /* 0x00000080250d7812 */ /* 0x000fd200078efcff */
[----:B------:R-:W-:-:S04]  /*dbf0*/  @P1 LOP3.LUT R36, R36, 0x4, RZ, 0xfc, !PT ;  /* 0x0000000424241812 */ /* 0x000fc800078efcff */
[----:B------:R-:W-:-:S04]  /*dc00*/  @P3 LOP3.LUT R36, R36, 0x10, RZ, 0xfc, !PT ;  /* 0x0000001024243812 */ /* 0x000fc800078efcff */
[----:B------:R-:W-:-:S04]  /*dc10*/  LOP3.LUT R36, R36, 0xfffffffd, RZ, 0xc0, !PT ;  /* 0xfffffffd24247812 */ /* 0x000fc800078ec0ff */
[----:B------:R-:W-:Y:S02]  /*dc20*/  @P0 LOP3.LUT R36, R36, 0x2, RZ, 0xfc, !PT ;  /* 0x0000000224240812 */ /* 0x000fe400078efcff */
[----:B------:R-:W-:Y:S02]  /*dc30*/  ISETP.GE.AND P0, PT, R13, R2, PT ;  /* 0x000000020d00720c */ /* 0x000fe40003f06270 */
[----:B------:R-:W-:-:S11]  /*dc40*/  LOP3.LUT R36, R36, 0xfffffffe, RZ, 0xc0, !PT ;  /* 0xfffffffe24247812 */ /* 0x000fd600078ec0ff */
[----:B------:R-:W-:Y:S01]  /*dc50*/  @P0 LOP3.LUT R36, R36, 0x1, RZ, 0xfc, !PT ;  /* 0x0000000124240812 */ /* 0x000fe200078efcff */
[----:B-1----:R-:W-:Y:S06]  /*dc60*/  @!P3 BRA `(.L_x_3890) ;  /* 0x000000000004b947 */ /* 0x002fec0003800000 */
[----:B------:R-:W-:Y:S01]  /*dc70*/  BPT.TRAP 0x1 ;  /* 0x000000040000795c */ /* 0x000fe20000300000 */
.L_x_3890:
[----:B------:R-:W-:Y:S01]  /*dc80*/  IMAD R4, R31, 0x8, R18 ;  /* 0x000000081f047824 */ /* 0x000fe200078e0212 */
[----:B------:R-:W-:Y:S01]  /*dc90*/  SHF.L.U32 R0, R34, 0x1f, RZ ;  /* 0x0000001f22007819 */ /* 0x000fe200000006ff */
[----:B------:R-:W-:Y:S01]  /*dca0*/  BSSY B0, `(.L_x_3891) ;  /* 0x0000005000007945 */ /* 0x000fe20003800000 */
[----:B------:R-:W-:Y:S02]  /*dcb0*/  SHF.R.S32.HI R30, RZ, 0x1f, R5 ;  /* 0x0000001fff1e7819 */ /* 0x000fe40000011405 */
[----:B------:R-:W0:Y:S01]  /*dcc0*/  SYNCS.PHASECHK.TRANS64.TRYWAIT P0, [R4+URZ+0x33480], R0 ;  /* 0x03348000040075a7 */ /* 0x000e22000800017f */
[----:B------:R1:W-:Y:S02]  /*dcd0*/  STL [R1+0x14], R0 ;  /* 0x0000140001007387 */ /* 0x0003e40000100800 */
[----:B01----:R-:W-:Y:S05]  /*dce0*/  @!P0 BRA `(.L_x_3892) ;  /* 0x00000054006c8947 */ /* 0x003fea0003800000 */
.L_x_3972:
[----:B------:R-:W-:Y:S05]  /*dcf0*/  BSYNC B0 ;  /* 0x0000000000007941 */ /* 0x000fea0003800000 */
.L_x_3891:
[----:B------:R-:W2:Y:S01]  /*dd00*/  LDL R9, [R1] ;  /* 0x0000000001097983 */ /* 0x000ea20000100800 */
[----:B------:R-:W-:-:S03]  /*dd10*/  ULDC.64 UR4, c[0x0][0x328] ;  /* 0x0000ca0000047ab9 */ /* 0x000fc60000000a00 */
[----:B------:R-:W3:Y:S01]  /*dd20*/  LDL R12, [R1+0xc] ;  /* 0x00000c00010c7983 */ /* 0x000ee20000100800 */
[----:B0-----:R-:W-:Y:S01]  /*dd30*/  IMAD R0, R30, UR4, RZ ;  /* 0x000000041e007c24 */ /* 0x001fe2000f8e02ff */
[----:B-----5:R-:W-:Y:S01]  /*dd40*/  SHF.R.S32.HI R32, RZ, 0x1f, R7 ;  /* 0x0000001fff207819 */ /* 0x020fe20000011407 */
[C---:B------:R-:W-:Y:S01]  /*dd50*/  IMAD.WIDE.U32 R2, R5.reuse, UR4, RZ ;  /* 0x0000000405027c25 */ /* 0x040fe2000f8e00ff */
[----:B------:R-:W-:Y:S01]  /*dd60*/  ULDC.64 UR6, c[0x0][0x338] ;  /* 0x0000ce0000067ab9 */ /* 0x000fe20000000a00 */
[----:B------:R-:W0:Y:S01]  /*dd70*/  S2R R13, SR_TID.X ;  /* 0x00000000000d7919 */ /* 0x000e220000002100 */
[----:B------:R-:W-:Y:S01]  /*dd80*/  ULDC.64 UR8, c[0x0][0x330] ;  /* 0x0000cc0000087ab9 */ /* 0x000fe20000000a00 */
[----:B------:R-:W-:Y:S01]  /*dd90*/  IMAD R0, R5, UR5, R0 ;  /* 0x0000000505007c24 */ /* 0x000fe2000f8e0200 */
[----:B------:R-:W-:Y:S01]  /*dda0*/  SHF.R.S32.HI R27, RZ, 0x1f, R8 ;  /* 0x0000001fff1b7819 */ /* 0x000fe20000011408 */
[----:B------:R-:W-:Y:S01]  /*ddb0*/  ULDC.64 UR10, c[0x0][0x318] ;  /* 0x0000c600000a7ab9 */ /* 0x000fe20000000a00 */
[----:B------:R-:W-:Y:S01]  /*ddc0*/  SHF.R.S32.HI R28, RZ, 0x1f, R6 ;  /* 0x0000001fff1c7819 */ /* 0x000fe20000011406 */
[----:B------:R-:W-:Y:S01]  /*ddd0*/  IMAD.IADD R3, R3, 0x1, R0 ;  /* 0x0000000103037824 */ /* 0x000fe200078e0200 */
[----:B------:R-:W-:Y:S01]  /*dde0*/  LOP3.LUT R36, R36, 0xffffffdf, RZ, 0xc0, !PT ;  /* 0xffffffdf24247812 */ /* 0x000fe200078ec0ff */
[----:B------:R-:W-:-:S02]  /*ddf0*/  IMAD R0, R32, UR6, RZ ;  /* 0x0000000620007c24 */ /* 0x000fc4000f8e02ff */
[----:B------:R-:W-:-:S04]  /*de00*/  IMAD.WIDE.U32 R2, R7, UR6, R2 ;  /* 0x0000000607027c25 */ /* 0x000fc8000f8e0002 */
[----:B------:R-:W-:-:S04]  /*de10*/  IMAD R0, R7, UR7, R0 ;  /* 0x0000000707007c24 */ /* 0x000fc8000f8e0200 */
[----:B------:R-:W-:Y:S02]  /*de20*/  IMAD.IADD R3, R3, 0x1, R0 ;  /* 0x0000000103037824 */ /* 0x000fe400078e0200 */
[----:B------:R-:W-:-:S03]  /*de30*/  IMAD.WIDE.U32 R2, R26, UR8, R2 ;  /* 0x000000081a027c25 */ /* 0x000fc6000f8e0002 */
[----:B------:R-:W-:Y:S02]  /*de40*/  IADD3 R20, P0, R2, UR10, RZ ;  /* 0x0000000a02147c10 */ /* 0x000fe4000ff1e0ff */
[----:B0-----:R-:W-:-:S04]  /*de50*/  LOP3.LUT R13, R13, 0x7f, RZ, 0xc0, !PT ;  /* 0x0000007f0d0d7812 */ /* 0x001fc800078ec0ff */
[----:B------:R-:W-:Y:S01]  /*de60*/  SHF.R.U32.HI R13, RZ, 0x2, R13 ;  /* 0x00000002ff0d7819 */ /* 0x000fe2000001160d */
[----:B--2---:R-:W-:Y:S02]  /*de70*/  IMAD R0, R9, UR8, RZ ;  /* 0x0000000809007c24 */ /* 0x004fe4000f8e02ff */
[----:B------:R-:W-:Y:S02]  /*de80*/  IMAD R9, R27, UR4, RZ ;  /* 0x000000041b097c24 */ /* 0x000fe4000f8e02ff */
[----:B------:R-:W-:Y:S02]  /*de90*/  IMAD R0, R26, UR9, R0 ;  /* 0x000000091a007c24 */ /* 0x000fe4000f8e0200 */
[C---:B------:R-:W-:Y:S02]  /*dea0*/  IMAD R9, R8.reuse, UR5, R9 ;  /* 0x0000000508097c24 */ /* 0x040fe4000f8e0209 */
[----:B---3--:R-:W-:Y:S01]  /*deb0*/  IMAD R21, R31, 0x7800, R12 ;  /* 0x000078001f157824 */ /* 0x008fe200078e020c */
        /* <DEDUP_REMOVED lines=8> */
[----:B------:R-:W-:Y:S02]  /*df40*/  IMAD.MOV.U32 R9, RZ, RZ, -0xa0 ;  /* 0xffffff60ff097424 */ /* 0x000fe400078e00ff */
[----:B------:R-:W-:-:S04]  /*df50*/  IMAD.WIDE.U32 R2, R26, UR8, R2 ;  /* 0x000000081a027c25 */ /* 0x000fc8000f8e0002 */
[----:B------:R-:W-:Y:S01]  /*df60*/  IMAD R9, R11, R9, UR41 ;  /* 0x000000290b097e24 */ /* 0x000fe2000f8e0209 */
[----:B------:R-:W-:-:S03]  /*df70*/  IADD3 R23, P0, R2, UR10, RZ ;  /* 0x0000000a02177c10 */ /* 0x000fc6000ff1e0ff */
[----:B------:R-:W-:Y:S01]  /*df80*/  IMAD.IADD R9, R9, 0x1, -R13 ;  /* 0x0000000109097824 */ /* 0x000fe200078e0a0d */
[----:B------:R-:W-:-:S04]  /*df90*/  IADD3.X R22, R0, UR11, R3, P0, !PT ;  /* 0x0000000b00167c10 */ /* 0x000fc800087fe403 */
[----:B------:R-:W-:-:S13]  /*dfa0*/  ISETP.GE.AND P0, PT, R9, 0x1, PT ;  /* 0x000000010900780c */ /* 0x000fda0003f06270 */
[----:B------:R-:W-:Y:S01]  /*dfb0*/  @P0 LOP3.LUT R36, R36, 0x20, RZ, 0xfc, !PT ;  /* 0x0000002024240812 */ /* 0x000fe200078efcff */
[----:B------:R-:W-:Y:S06]  /*dfc0*/  BRA.DIV UR4, `(.L_x_3893) ;  /* 0x0000005204cc7947 */ /* 0x000fec000b800000 */
[----:B------:R-:W0:Y:S01]  /*dfd0*/  SHFL.IDX PT, R2, R20, RZ, 0x1c1f ;  /* 0x001c1fff14027589 */ /* 0x000e2200000e0000 */
[----:B------:R-:W1:Y:S01]  /*dfe0*/  LDC R12, c[0x0][0x2f4] ;  /* 0x0000bd00ff0c7b82 */ /* 0x000e620000000800 */
[C---:B------:R-:W-:Y:S02]  /*dff0*/  LOP3.LUT R13, R37.reuse, 0x40, RZ, 0xfc, !PT ;  /* 0x00000040250d7812 */ /* 0x040fe400078efcff */
[----:B------:R-:W2:Y:S01]  /*e000*/  SHFL.IDX PT, R0, R10, RZ, 0x1c1f ;  /* 0x001c1fff0a007589 */ /* 0x000ea200000e0000 */
[----:B------:R-:W-:Y:S02]  /*e010*/  LOP3.LUT R11, R37, 0x80, RZ, 0xfc, !PT ;  /* 0x00000080250b7812 */ /* 0x000fe400078efcff */
[C---:B------:R-:W-:Y:S01]  /*e020*/  ISETP.GE.AND P6, PT, R9.reuse, 0x81, PT ;  /* 0x000000810900780c */ /* 0x040fe20003fc6270 */
[----:B------:R-:W-:Y:S01]  /*e030*/  SHFL.IDX PT, R22, R22, RZ, 0x1c1f ;  /* 0x001c1fff16167589 */ /* 0x000fe200000e0000 */
[----:B------:R-:W-:Y:S02]  /*e040*/  LOP3.LUT R36, R36, 0xffffff7f, RZ, 0xc0, !PT ;  /* 0xffffff7f24247812 */ /* 0x000fe400078ec0ff */
[----:B------:R-:W-:-:S02]  /*e050*/  ISETP.GE.AND P5, PT, R9, 0x21, PT ;  /* 0x000000210900780c */ /* 0x000fc40003fa6270 */
[----:B------:R-:W-:-:S07]  /*e060*/  ISETP.GE.AND P4, PT, R9, 0x41, PT ;  /* 0x000000410900780c */ /* 0x000fce0003f86270 */
[----:B------:R-:W-:Y:S02]  /*e070*/  @P6 LOP3.LUT R36, R36, 0x80, RZ, 0xfc, !PT ;  /* 0x0000008024246812 */ /* 0x000fe400078efcff */
[C---:B0-----:R-:W-:Y:S02]  /*e080*/  IADD3 R2, P0, R37.reuse, R2, RZ ;  /* 0x0000000225027210 */ /* 0x041fe40007f1e0ff */
[-C--:B-1----:R-:W-:Y:S02]  /*e090*/  ISETP.GE.AND P2, PT, R37, R12.reuse, PT ;  /* 0x0000000c2500720c */ /* 0x082fe40003f46270 */
[----:B------:R-:W-:Y:S01]  /*e0a0*/  ISETP.GE.AND P1, PT, R13, R12, PT ;  /* 0x0000000c0d00720c */ /* 0x000fe20003f26270 */
[----:B--2---:R-:W-:Y:S01]  /*e0b0*/  IMAD.X R3, RZ, RZ, R0, P0 ;  /* 0x000000ffff037224 */ /* 0x004fe200000e0600 */
[C---:B------:R-:W-:Y:S01]  /*e0c0*/  ISETP.LT.OR P0, PT, R9.reuse, 0x1, P2 ;  /* 0x000000010900780c */ /* 0x040fe20001701670 */
[----:B------:R-:W-:Y:S01]  /*e0d0*/  IMAD.IADD R0, R18, 0x1, R21 ;  /* 0x0000000112007824 */ /* 0x000fe200078e0215 */
[----:B------:R-:W-:-:S11]  /*e0e0*/  ISETP.LT.OR P3, PT, R9, 0x1, P1 ;  /* 0x000000010900780c */ /* 0x000fd60000f61670 */
[----:B------:R-:W-:Y:S01]  /*e0f0*/  LDGSTS.E.BYPASS.LTC128B.128 [R0+0xf200], desc[UR50][R2.64], !P0 ;  /* 0x0f20000002007fae */ /* 0x000fe2000c101d72 */
[----:B------:R-:W-:-:S03]  /*e100*/  ISETP.GE.AND P0, PT, R11, R12, PT ;  /* 0x0000000c0b00720c */ /* 0x000fc60003f06270 */
        /* <DEDUP_REMOVED lines=10> */
[----:B------:R-:W-:Y:S01]  /*e1b0*/  LDGSTS.E.BYPASS.LTC128B.128 [R0+0x12200], desc[UR50][R2.64+0x40], !P3 ;  /* 0x1220004002007fae */ /* 0x000fe2000d901d72 */
[----:B------:R-:W-:-:S13]  /*e1c0*/  ISETP.LT.OR P3, PT, R9, 0x21, P0 ;  /* 0x000000210900780c */ /* 0x000fda0000761670 */
[----:B------:R0:W-:Y:S04]  /*e1d0*/  LDGSTS.E.BYPASS.LTC128B.128 [R0+0x14a00], desc[UR50][R2.64+0x80], !P3 ;  /* 0x14a0008002007fae */ /* 0x0001e8000d901d72 */
[----:B0-----:R-:W0:Y:S04]  /*e1e0*/  SHFL.IDX PT, R2, R20, 0x2, 0x1c1f ;  /* 0x005c1f0014027f89 */ /* 0x001e2800000e0000 */
[----:B------:R-:W1:Y:S04]  /*e1f0*/  SHFL.IDX PT, R3, R10, 0x2, 0x1c1f ;  /* 0x005c1f000a037f89 */ /* 0x000e6800000e0000 */
[----:B------:R-:W-:Y:S01]  /*e200*/  SHFL.IDX PT, R10, R10, 0x3, 0x1c1f ;  /* 0x007c1f000a0a7f89 */ /* 0x000fe200000e0000 */
        /* <DEDUP_REMOVED lines=8> */
[----:B0-----:R-:W0:Y:S02]  /*e290*/  SHFL.IDX PT, R2, R20, 0x3, 0x1c1f ;  /* 0x007c1f0014027f89 */ /* 0x001e2400000e0000 */
[----:B0-----:R-:W-:-:S05]  /*e2a0*/  IADD3 R2, P3, R37, R2, RZ ;  /* 0x0000000225027210 */ /* 0x001fca0007f7e0ff */
[----:B------:R-:W-:Y:S01]  /*e2b0*/  IMAD.X R3, RZ, RZ, R10, P3 ;  /* 0x000000ffff037224 */ /* 0x000fe200018e060a */
[----:B------:R-:W-:-:S13]  /*e2c0*/  ISETP.LT.OR P3, PT, R9, 0x61, P2 ;  /* 0x000000610900780c */ /* 0x000fda0001761670 */
[----:B------:R-:W-:Y:S01]  /*e2d0*/  LDGSTS.E.BYPASS.LTC128B.128 [R0+0x10a00], desc[UR50][R2.64], !P3 ;  /* 0x10a0000002007fae */ /* 0x000fe2000d901d72 */
[----:B------:R-:W-:-:S13]  /*e2e0*/  ISETP.LT.OR P3, PT, R9, 0x61, P1 ;  /* 0x000000610900780c */ /* 0x000fda0000f61670 */
[----:B------:R-:W-:Y:S01]  /*e2f0*/  LDGSTS.E.BYPASS.LTC128B.128 [R0+0x13200], desc[UR50][R2.64+0x40], !P3 ;  /* 0x1320004002007fae */ /* 0x000fe2000d901d72 */
[----:B------:R-:W-:-:S13]  /*e300*/  ISETP.LT.OR P3, PT, R9, 0x61, P0 ;  /* 0x000000610900780c */ /* 0x000fda0000761670 */
[----:B------:R0:W-:Y:S01]  /*e310*/  LDGSTS.E.BYPASS.LTC128B.128 [R0+0x15a00], desc[UR50][R2.64+0x80], !P3 ;  /* 0x15a0008002007fae */ /* 0x0001e2000d901d72 */
[----:B------:R-:W-:-:S03]  /*e320*/  ISETP.GE.AND P3, PT, R9, 0x61, PT ;  /* 0x000000610900780c */ /* 0x000fc60003f66270 */
[----:B0-----:R0:W1:Y:S10]  /*e330*/  SHFL.IDX PT, R2, R23, RZ, 0x1c1f ;  /* 0x001c1fff17027589 */ /* 0x00107400000e0000 */
.L_x_3984:
[C---:B------:R-:W-:Y:S02]  /*e340*/  ISETP.LT.OR P2, PT, R9.reuse, 0x81, P2 ;  /* 0x000000810900780c */ /* 0x040fe40001741670 */
        /* <DEDUP_REMOVED lines=8> */
[----:B------:R1:W-:Y:S04]  /*e3d0*/  LDGSTS.E.BYPASS.LTC128B.128 [R0+0x13a00], desc[UR50][R2.64+0x40], !P1 ;  /* 0x13a0004002007fae */ /* 0x0003e8000c901d72 */
[----:B------:R1:W-:Y:S01]  /*e3e0*/  LDGSTS.E.BYPASS.LTC128B.128 [R0+0x16200], desc[UR50][R2.64+0x80], !P0 ;  /* 0x1620008002007fae */ /* 0x0003e2000c101d72 */
[----:B------:R-:W-:Y:S01]  /*e3f0*/  PLOP3.LUT P0, PT, PT, PT, PT, 0x80, 0x0 ;  /* 0x000000000000781c */ /* 0x000fe20003f0f070 */
[----:B------:R-:W-:-:S12]  /*e400*/  NOP ;  /* 0x0000000000007918 */ /* 0x000fd80000000000 */
.L_x_3894:
        /* <DEDUP_REMOVED lines=11> */
.L_x_3895:
[----:B------:R1:W-:Y:S01]  /*e4c0*/  SYNCS.ARRIVE.TRANS64.A1T0 RZ, [R4+URZ+0x33470], RZ ;  /* 0x033470ff04ff79a7 */ /* 0x0003e2000810003f */
[----:B------:R-:W-:Y:S05]  /*e4d0*/  @!P2 BRA `(.L_x_3896) ;  /* 0x000000000004a947 */ /* 0x000fea0003800000 */
[----:B------:R-:W-:Y:S01]  /*e4e0*/  BPT.TRAP 0x1 ;  /* 0x000000040000795c */ /* 0x000fe20000300000 */
.L_x_3896:
[----:B------:R-:W2:Y:S01]  /*e4f0*/  LDL R2, [R1+0x14] ;  /* 0x0000140001027983 */ /* 0x000ea20000100800 */
[----:B------:R-:W-:Y:S01]  /*e500*/  BSSY B0, `(.L_x_3897) ;  /* 0x0000003000007945 */ /* 0x000fe20003800000 */
[----:B--2---:R-:W2:Y:S03]  /*e510*/  SYNCS.PHASECHK.TRANS64.TRYWAIT P0, [R4+URZ+0x33440], R2 ;  /* 0x03344002040075a7 */ /* 0x004ea6000800017f */
[----:B--2---:R-:W-:Y:S05]  /*e520*/  @!P0 BRA `(.L_x_3898) ;  /* 0x0000005400808947 */ /* 0x004fea0003800000 */
.L_x_3985:
[----:B------:R-:W-:Y:S05]  /*e530*/  BSYNC B0 ;  /* 0x0000000000007941 */ /* 0x000fea0003800000 */
.L_x_3897:
[----:B------:R-:W3:Y:S01]  /*e540*/  LDL R12, [R1] ;  /* 0x00000000010c7983 */ /* 0x000ee20000100800 */
[----:B------:R-:W-:Y:S01]  /*e550*/  ULDC.64 UR4, c[0x0][0x300] ;  /* 0x0000c00000047ab9 */ /* 0x000fe20000000a00 */
[----:B------:R-:W-:Y:S01]  /*e560*/  ULDC.64 UR6, c[0x0][0x310] ;  /* 0x0000c40000067ab9 */ /* 0x000fe20000000a00 */
[----:B------:R-:W-:Y:S02]  /*e570*/  IMAD R9, R30, UR4, RZ ;  /* 0x000000041e097c24 */ /* 0x000fe4000f8e02ff */
[----:B--2---:R-:W-:-:S04]  /*e580*/  IMAD.WIDE.U32 R2, R5, UR4, RZ ;  /* 0x0000000405027c25 */ /* 0x004fc8000f8e00ff */
[----:B------:R-:W-:Y:S02]  /*e590*/  IMAD R9, R5, UR5, R9 ;  /* 0x0000000505097c24 */ /* 0x000fe4000f8e0209 */
[----:B------:R-:W-:Y:S02]  /*e5a0*/  IMAD R32, R32, UR6, RZ ;  /* 0x0000000620207c24 */ /* 0x000fe4000f8e02ff */
[----:B------:R-:W-:Y:S02]  /*e5b0*/  IMAD.IADD R3, R3, 0x1, R9 ;  /* 0x0000000103037824 */ /* 0x000fe400078e0209 */
[C---:B------:R-:W-:Y:S02]  /*e5c0*/  IMAD R32, R7.reuse, UR7, R32 ;  /* 0x0000000707207c24 */ /* 0x040fe4000f8e0220 */
[----:B------:R-:W-:-:S04]  /*e5d0*/  IMAD.WIDE.U32 R2, R7, UR6, R2 ;  /* 0x0000000607027c25 */ /* 0x000fc8000f8e0002 */
[----:B------:R-:W-:Y:S02]  /*e5e0*/  IMAD R5, R27, UR4, RZ ;  /* 0x000000041b057c24 */ /* 0x000fe4000f8e02ff */
[----:B------:R-:W-:Y:S02]  /*e5f0*/  IMAD.IADD R11, R3, 0x1, R32 ;  /* 0x00000001030b7824 */ /* 0x000fe400078e0220 */
[----:B------:R-:W-:Y:S02]  /*e600*/  IMAD.MOV.U32 R10, RZ, RZ, R2 ;  /* 0x000000ffff0a7224 */ /* 0x000fe400078e0002 */
        /* <DEDUP_REMOVED lines=8> */
[----:B------:R-:W-:-:S04]  /*e690*/  IMAD.WIDE.U32 R10, R26, UR4, R10 ;  /* 0x000000041a0a7c25 */ /* 0x000fc8000f8e000a */
[----:B------:R-:W-:Y:S01]  /*e6a0*/  IMAD.IADD R3, R3, 0x1, R7 ;  /* 0x0000000103037824 */ /* 0x000fe200078e0207 */
[----:B------:R-:W-:Y:S01]  /*e6b0*/  IADD3 R5, P0, R10, UR6, RZ ;  /* 0x000000060a057c10 */ /* 0x000fe2000ff1e0ff */
[----:B------:R-:W-:-:S04]  /*e6c0*/  IMAD.WIDE.U32 R2, R26, UR4, R2 ;  /* 0x000000041a027c25 */ /* 0x000fc8000f8e0002 */
[----:B---3--:R-:W-:Y:S01]  /*e6d0*/  IMAD R8, R12, UR4, RZ ;  /* 0x000000040c087c24 */ /* 0x008fe2000f8e02ff */
[----:B------:R-:W-:-:S03]  /*e6e0*/  UMOV UR4, 0xffffffff ;  /* 0xffffffff00047882 */ /* 0x000fc60000000000 */
[----:B------:R-:W-:-:S05]  /*e6f0*/  IMAD R8, R26, UR5, R8 ;  /* 0x000000051a087c24 */ /* 0x000fca000f8e0208 */
[----:B------:R-:W-:Y:S02]  /*e700*/  IADD3.X R10, R11, UR7, R8, P0, !PT ;  /* 0x000000070b0a7c10 */ /* 0x000fe400087fe408 */
[----:B------:R-:W-:-:S04]  /*e710*/  IADD3 R6, P0, R2, UR6, RZ ;  /* 0x0000000602067c10 */ /* 0x000fc8000ff1e0ff */
[----:B------:R-:W-:Y:S01]  /*e720*/  IADD3.X R7, R8, UR7, R3, P0, !PT ;  /* 0x0000000708077c10 */ /* 0x000fe200087fe403 */
[----:B------:R-:W-:Y:S08]  /*e730*/  BRA.DIV UR4, `(.L_x_3899) ;  /* 0x0000005604147947 */ /* 0x000ff0000b800000 */
[----:B------:R-:W2:Y:S01]  /*e740*/  SHFL.IDX PT, R3, R5, RZ, 0x1c1f ;  /* 0x001c1fff05037589 */ /* 0x000ea200000e0000 */
[----:B------:R-:W-:Y:S01]  /*e750*/  LOP3.LUT R36, R36, 0xfffffdff, RZ, 0xc0, !PT ;  /* 0xfffffdff24247812 */ /* 0x000fe200078ec0ff */
[----:B------:R-:W3:Y:S01]  /*e760*/  LDC R9, c[0x0][0x2f4] ;  /* 0x0000bd00ff097b82 */ /* 0x000ee20000000800 */
[C---:B------:R-:W-:Y:S01]  /*e770*/  LOP3.LUT R11, R37.reuse, 0x40, RZ, 0xfc, !PT ;  /* 0x00000040250b7812 */ /* 0x040fe200078efcff */
[----:B------:R-:W4:Y:S01]  /*e780*/  SHFL.IDX PT, R2, R10, RZ, 0x1c1f ;  /* 0x001c1fff0a027589 */ /* 0x000f2200000e0000 */
[----:B------:R-:W-:Y:S02]  /*e790*/  @P3 LOP3.LUT R36, R36, 0x200, RZ, 0xfc, !PT ;  /* 0x0000020024243812 */ /* 0x000fe400078efcff */
[----:B------:R-:W-:Y:S01]  /*e7a0*/  LOP3.LUT R8, R37, 0x80, RZ, 0xfc, !PT ;  /* 0x0000008025087812 */ /* 0x000fe200078efcff */
[----:B------:R-:W-:Y:S01]  /*e7b0*/  SHFL.IDX PT, R7, R7, RZ, 0x1c1f ;  /* 0x001c1fff07077589 */ /* 0x000fe200000e0000 */
[----:B------:R-:W-:-:S03]  /*e7c0*/  LOP3.LUT P3, RZ, R36, 0x20, RZ, 0xc0, !PT ;  /* 0x0000002024ff7812 */ /* 0x000fc6000786c0ff */
[----:B------:R-:W-:Y:S10]  /*e7d0*/  SHFL.IDX PT, R14, R6, RZ, 0x1c1f ;  /* 0x001c1fff060e7589 */ /* 0x000ff400000e0000 */
[----:B--2---:R-:W-:-:S02]  /*e7e0*/  @P3 IADD3 R3, P0, R37, R3, RZ ;  /* 0x0000000325033210 */ /* 0x004fc40007f1e0ff */
[-C--:B---3--:R-:W-:Y:S02]  /*e7f0*/  ISETP.GE.AND P6, PT, R37, R9.reuse, PT ;  /* 0x000000092500720c */ /* 0x088fe40003fc6270 */
[-C--:B------:R-:W-:Y:S01]  /*e800*/  ISETP.GE.AND P2, PT, R11, R9.reuse, PT ;  /* 0x000000090b00720c */ /* 0x080fe20003f46270 */
[----:B----4-:R-:W-:Y:S01]  /*e810*/  @P3 IMAD.X R2, RZ, RZ, R2, P0 ;  /* 0x000000ffff023224 */ /* 0x010fe200000e0602 */
[----:B------:R-:W-:-:S04]  /*e820*/  ISETP.GE.AND P1, PT, R8, R9, PT ;  /* 0x000000090800720c */ /* 0x000fc80003f26270 */
[----:B------:R-:W-:-:S04]  /*e830*/  @P3 LOP3.LUT R3, R3, R2, RZ, 0x3c, !PT ;  /* 0x0000000203033212 */ /* 0x000fc800078e3cff */
[----:B------:R-:W-:-:S04]  /*e840*/  @P3 LOP3.LUT R2, R3, R2, RZ, 0x3c, !PT ;  /* 0x0000000203023212 */ /* 0x000fc800078e3cff */
[----:B------:R-:W-:-:S05]  /*e850*/  @P3 LOP3.LUT R3, R3, R2, RZ, 0x3c, !PT ;  /* 0x0000000203033212 */ /* 0x000fca00078e3cff */
[----:B------:R-:W-:Y:S04]  /*e860*/  @P3 LDGSTS.E.BYPASS.LTC128B.128 [R0+0x24200], desc[UR50][R2.64], !P6 ;  /* 0x2420000002003fae */ /* 0x000fe8000f101d72 */
[----:B------:R-:W-:Y:S04]  /*e870*/  @P3 LDGSTS.E.BYPASS.LTC128B.128 [R0+0x26a00], desc[UR50][R2.64+0x40], !P2 ;  /* 0x26a0004002003fae */ /* 0x000fe8000d101d72 */
[----:B------:R2:W-:Y:S01]  /*e880*/  @P3 LDGSTS.E.BYPASS.LTC128B.128 [R0+0x29200], desc[UR50][R2.64+0x80], !P1 ;  /* 0x2920008002003fae */ /* 0x0005e2000c901d72 */
[----:B------:R-:W-:-:S03]  /*e890*/  LOP3.LUT P3, RZ, R36, 0x200, RZ, 0xc0, !PT ;  /* 0x0000020024ff7812 */ /* 0x000fc6000786c0ff */
[----:B--2---:R-:W2:Y:S04]  /*e8a0*/  SHFL.IDX PT, R3, R5, 0x1, 0x1c1f ;  /* 0x003c1f0005037f89 */ /* 0x004ea800000e0000 */
[----:B------:R-:W3:Y:S01]  /*e8b0*/  SHFL.IDX PT, R2, R10, 0x1, 0x1c1f ;  /* 0x003c1f000a027f89 */ /* 0x000ee200000e0000 */
[----:B--2---:R-:W-:-:S05]  /*e8c0*/  @P5 IADD3 R3, P0, R37, R3, RZ ;  /* 0x0000000325035210 */ /* 0x004fca0007f1e0ff */
[----:B---3--:R-:W-:-:S05]  /*e8d0*/  @P5 IMAD.X R2, RZ, RZ, R2, P0 ;  /* 0x000000ffff025224 */ /* 0x008fca00000e0602 */
[----:B------:R-:W-:-:S04]  /*e8e0*/  @P5 LOP3.LUT R3, R3, R2, RZ, 0x3c, !PT ;  /* 0x0000000203035212 */ /* 0x000fc800078e3cff */
[----:B------:R-:W-:-:S04]  /*e8f0*/  @P5 LOP3.LUT R2, R3, R2, RZ, 0x3c, !PT ;  /* 0x0000000203025212 */ /* 0x000fc800078e3cff */
[----:B------:R-:W-:-:S05]  /*e900*/  @P5 LOP3.LUT R3, R3, R2, RZ, 0x3c, !PT ;  /* 0x0000000203035212 */ /* 0x000fca00078e3cff */
[----:B------:R-:W-:Y:S04]  /*e910*/  @P5 LDGSTS.E.BYPASS.LTC128B.128 [R0+0x24a00], desc[UR50][R2.64], !P6 ;  /* 0x24a0000002005fae */ /* 0x000fe8000f101d72 */
[----:B------:R-:W-:Y:S04]  /*e920*/  @P5 LDGSTS.E.BYPASS.LTC128B.128 [R0+0x27200], desc[UR50][R2.64+0x40], !P2 ;  /* 0x2720004002005fae */ /* 0x000fe8000d101d72 */
[----:B------:R2:W-:Y:S04]  /*e930*/  @P5 LDGSTS.E.BYPASS.LTC128B.128 [R0+0x29a00], desc[UR50][R2.64+0x80], !P1 ;  /* 0x29a0008002005fae */ /* 0x0005e8000c901d72 */
[----:B--2---:R-:W2:Y:S04]  /*e940*/  SHFL.IDX PT, R3, R5, 0x2, 0x1c1f ;  /* 0x005c1f0005037f89 */ /* 0x004ea800000e0000 */
[----:B------:R-:W3:Y:S04]  /*e950*/  SHFL.IDX PT, R2, R10, 0x2, 0x1c1f ;  /* 0x005c1f000a027f89 */ /* 0x000ee800000e0000 */
[----:B------:R-:W4:Y:S04]  /*e960*/  SHFL.IDX PT, R5, R5, 0x3, 0x1c1f ;  /* 0x007c1f0005057f89 */ /* 0x000f2800000e0000 */
[----:B------:R-:W5:Y:S01]  /*e970*/  SHFL.IDX PT, R10, R10, 0x3, 0x1c1f ;  /* 0x007c1f000a0a7f89 */ /* 0x000f6200000e0000 */
[----:B--2---:R-:W-:-:S05]  /*e980*/  @P4 IADD3 R3, P0, R37, R3, RZ ;  /* 0x0000000325034210 */ /* 0x004fca0007f1e0ff */
[----:B---3--:R-:W-:Y:S01]  /*e990*/  @P4 IMAD.X R2, RZ, RZ, R2, P0 ;  /* 0x000000ffff024224 */ /* 0x008fe200000e0602 */
[----:B----4-:R-:W-:-:S04]  /*e9a0*/  @P3 IADD3 R8, P0, R37, R5, RZ ;  /* 0x0000000525083210 */ /* 0x010fc80007f1e0ff */
[----:B------:R-:W-:Y:S01]  /*e9b0*/  @P4 LOP3.LUT R3, R3, R2, RZ, 0x3c, !PT ;  /* 0x0000000203034212 */ /* 0x000fe200078e3cff */
[----:B-----5:R-:W-:-:S03]  /*e9c0*/  @P3 IMAD.X R9, RZ, RZ, R10, P0 ;  /* 0x000000ffff093224 */ /* 0x020fc600000e060a */
[----:B------:R-:W-:-:S04]  /*e9d0*/  @P4 LOP3.LUT R2, R3, R2, RZ, 0x3c, !PT ;  /* 0x0000000203024212 */ /* 0x000fc800078e3cff */
[----:B------:R-:W-:-:S05]  /*e9e0*/  @P4 LOP3.LUT R3, R3, R2, RZ, 0x3c, !PT ;  /* 0x0000000203034212 */ /* 0x000fca00078e3cff */
[----:B------:R-:W-:Y:S04]  /*e9f0*/  @P4 LDGSTS.E.BYPASS.LTC128B.128 [R0+0x25200], desc[UR50][R2.64], !P6 ;  /* 0x2520000002004fae */ /* 0x000fe8000f101d72 */
[----:B------:R-:W-:Y:S04]  /*ea00*/  @P4 LDGSTS.E.BYPASS.LTC128B.128 [R0+0x27a00], desc[UR50][R2.64+0x40], !P2 ;  /* 0x27a0004002004fae */ /* 0x000fe8000d101d72 */
[----:B------:R2:W-:Y:S02]  /*ea10*/  @P4 LDGSTS.E.BYPASS.LTC128B.128 [R0+0x2a200], desc[UR50][R2.64+0x80], !P1 ;  /* 0x2a20008002004fae */ /* 0x0005e4000c901d72 */
[----:B--2---:R-:W-:-:S02]  /*ea20*/  @P3 IMAD.MOV.U32 R2, RZ, RZ, R8 ;  /* 0x000000ffff023224 */ /* 0x004fc400078e0008 */
[----:B------:R-:W-:-:S05]  /*ea30*/  @P3 IMAD.MOV.U32 R3, RZ, RZ, R9 ;  /* 0x000000ffff033224 */ /* 0x000fca00078e0009 */
[----:B------:R2:W-:Y:S04]  /*ea40*/  @P3 LDGSTS.E.BYPASS.LTC128B.128 [R0+0x25a00], desc[UR50][R2.64], !P6 ;  /* 0x25a0000002003fae */ /* 0x0005e8000f101d72 */
[----:B------:R2:W-:Y:S04]  /*ea50*/  @P3 LDGSTS.E.BYPASS.LTC128B.128 [R0+0x28200], desc[UR50][R2.64+0x40], !P2 ;  /* 0x2820004002003fae */ /* 0x0005e8000d101d72 */
[----:B------:R2:W-:Y:S02]  /*ea60*/  @P3 LDGSTS.E.BYPASS.LTC128B.128 [R0+0x2aa00], desc[UR50][R2.64+0x80], !P1 ;  /* 0x2aa0008002003fae */ /* 0x0005e4000c901d72 */
.L_x_3997:
[----:B------:R-:W-:Y:S01]  /*ea70*/  LOP3.LUT P0, RZ, R36, 0x80, RZ, 0xc0, !PT ;  /* 0x0000008024ff7812 */ /* 0x000fe2000780c0ff */
[----:B------:R-:W-:-:S12]  /*ea80*/  BSSY B0, `(.L_x_3900) ;  /* 0x0000010000007945 */ /* 0x000fd80003800000 */
[----:B------:R-:W-:Y:S05]  /*ea90*/  @!P0 BRA `(.L_x_3901) ;  /* 0x0000000000388947 */ /* 0x000fea0003800000 */
[----:B------:R-:W3:Y:S01]  /*eaa0*/  LDC R6, c[0x0][0x2f4] ;  /* 0x0000bd00ff067b82 */ /* 0x000ee20000000800 */
[C---:B------:R-:W-:Y:S02]  /*eab0*/  LOP3.LUT R8, R37.reuse, 0x40, RZ, 0xfc, !PT ;  /* 0x0000004025087812 */ /* 0x040fe400078efcff */
[C---:B------:R-:W-:Y:S02]  /*eac0*/  LOP3.LUT R5, R37.reuse, 0x80, RZ, 0xfc, !PT ;  /* 0x0000008025057812 */ /* 0x040fe400078efcff */
[----:B--2---:R-:W-:-:S05]  /*ead0*/  IADD3 R2, P0, R37, R14, RZ ;  /* 0x0000000e25027210 */ /* 0x004fca0007f1e0ff */
[----:B------:R-:W-:Y:S01]  /*eae0*/  IMAD.X R3, RZ, RZ, R7, P0 ;  /* 0x000000ffff037224 */ /* 0x000fe200000e0607 */
[-C--:B---3--:R-:W-:Y:S02]  /*eaf0*/  ISETP.GE.AND P3, PT, R37, R6.reuse, PT ;  /* 0x000000062500720c */ /* 0x088fe40003f66270 */
[-C--:B------:R-:W-:Y:S02]  /*eb00*/  ISETP.GE.AND P2, PT, R8, R6.reuse, PT ;  /* 0x000000060800720c */ /* 0x080fe40003f46270 */
[----:B------:R-:W-:-:S09]  /*eb10*/  ISETP.GE.AND P1, PT, R5, R6, PT ;  /* 0x000000060500720c */ /* 0x000fd20003f26270 */
[----:B------:R-:W-:Y:S01]  /*eb20*/  @!PT LDS RZ, [RZ] ;  /* 0x00000000fffff984 */ /* 0x000fe20000000800 */
[----:B------:R-:W-:Y:S01]  /*eb30*/  @!PT LDS RZ, [RZ] ;  /* 0x00000000fffff984 */ /* 0x000fe20000000800 */
[----:B------:R-:W-:Y:S01]  /*eb40*/  @!PT LDS RZ, [RZ] ;  /* 0x00000000fffff984 */ /* 0x000fe20000000800 */
[----:B------:R3:W-:Y:S04]  /*eb50*/  LDGSTS.E.BYPASS.LTC128B.128 [R0+0x26200], desc[UR50][R2.64], !P3 ;  /* 0x2620000002007fae */ /* 0x0007e8000d901d72 */
[----:B------:R3:W-:Y:S04]  /*eb60*/  LDGSTS.E.BYPASS.LTC128B.128 [R0+0x28a00], desc[UR50][R2.64+0x40], !P2 ;  /* 0x28a0004002007fae */ /* 0x0007e8000d101d72 */
[----:B------:R3:W-:Y:S02]  /*eb70*/  LDGSTS.E.BYPASS.LTC128B.128 [R0+0x2b200], desc[UR50][R2.64+0x80], !P1 ;  /* 0x2b20008002007fae */ /* 0x0007e4000c901d72 */
.L_x_3901:
[----:B------:R-:W-:Y:S05]  /*eb80*/  BSYNC B0 ;  /* 0x0000000000007941 */ /* 0x000fea0003800000 */
.L_x_3900:
[----:B------:R-:W-:Y:S01]  /*eb90*/  NOP ;  /* 0x0000000000007918 */ /* 0x000fe20000000000 */
[----:B------:R-:W-:-:S13]  /*eba0*/  PLOP3.LUT P0, PT, PT, PT, PT, 0x80, 0x0 ;  /* 0x000000000000781c */ /* 0x000fda0003f0f070 */
.L_x_3902:
[----:B------:R-:W-:Y:S02]  /*ebb0*/  PLOP3.LUT P1, PT, P1, P0, PT, 0xa2, 0x0 ;  /* 0x000000000000781c */ /* 0x000fe40000f21472 */
[----:B------:R-:W-:-:S08]  /*ebc0*/  @P0 R2UR P1, UR4, R4 ;  /* 0x00000000040402ca */ /* 0x000fd00000020000 */
[----:B------:R-:W-:-:S05]  /*ebd0*/  @P0 PLOP3.LUT P0, PT, P1, PT, PT, 0x80, 0x0 ;  /* 0x000000000000081c */ /* 0x000fca0000f0f070 */
[----:B------:R-:W-:Y:S01]  /*ebe0*/  @!P1 SYNCS.ARRIVE.TRANS64.RED.A0T1 RZ, [UR4+0x33430], RZ ;  /* 0x033430ffffff99a7 */ /* 0x000fe20008200404 */
[----:B------:R-:W-:Y:S07]  /*ebf0*/  @!P1 ARRIVES.LDGSTSBAR.64.TRANSCNT [UR4+0x33430] ;  /* 0x03343000ff0099b0 */ /* 0x000fee0008000a84 */
[----:B------:R-:W-:Y:S05]  /*ec00*/  @P0 BRA.U.ANY `(.L_x_3902) ;  /* 0xfffffffd00e80947 */ /* 0x000fea000393ffff */
[----:B------:R-:W-:Y:S01]  /*ec10*/  NOP ;  /* 0x0000000000007918 */ /* 0x000fe20000000000 */
[----:B--23--:R-:W-:-:S05]  /*ec20*/  IMAD.U32 R0, RZ, RZ, UR46 ;  /* 0x0000002eff007e24 */ /* 0x00cfca000f8e00ff */
[----:B------:R-:W-:-:S13]  /*ec30*/  ISETP.NE.AND P2, PT, R0, 0x3, PT ;  /* 0x000000030000780c */ /* 0x000fda0003f45270 */
[----:B------:R-:W-:Y:S05]  /*ec40*/  @!P2 BRA `(.L_x_3903) ;  /* 0x000000000004a947 */ /* 0x000fea0003800000 */
[----:B------:R-:W-:Y:S01]  /*ec50*/  BPT.TRAP 0x1 ;  /* 0x000000040000795c */ /* 0x000fe20000300000 */
.L_x_3903:
[----:B------:R2:W-:Y:S02]  /*ec60*/  SYNCS.ARRIVE.TRANS64.A1T0 RZ, [R4+URZ+0x33430], RZ ;  /* 0x033430ff04ff79a7 */ /* 0x0005e4000810003f */
[----:B------:R-:W-:Y:S05]  /*ec70*/  WARPSYNC.ALL ;  /* 0x0000000000007948 */ /* 0x000fea0003800000 */
[C---:B------:R-:W-:Y:S01]  /*ec80*/  R2UR UR5, R29.reuse ;  /* 0x000000001d0572ca */ /* 0x040fe200000e0000 */
        /* <DEDUP_REMOVED lines=15> */
[----:B------:R-:W-:Y:S01]  /*ed80*/  MOV R2, 0x0 ;  /* 0x0000000000027802 */ /* 0x000fe20000000f00 */
[----:B------:R-:W-:Y:S01]  /*ed90*/  ULDC.64 UR6, c[0x4][0x1b0] ;  /* 0x01006c0000067ab9 */ /* 0x000fe20000000a00 */
[----:B------:R-:W-:Y:S01]  /*eda0*/  ULDC.64 UR8, c[0x4][0x1b8] ;  /* 0x01006e0000087ab9 */ /* 0x000fe20000000a00 */
[----:B------:R-:W-:Y:S01]  /*edb0*/  ULDC.64 UR4, c[0x4][0xd0] ;  /* 0x0100340000047ab9 */ /* 0x000fe20000000a00 */
[----:B-12---:R-:W-:Y:S02]  /*edc0*/  IMAD.U32 R4, RZ, RZ, UR6 ;  /* 0x00000006ff047e24 */ /* 0x006fe4000f8e00ff */
        /* <DEDUP_REMOVED lines=11> */
.L_x_3905:
[----:B------:R-:W-:Y:S05]  /*ee80*/  BSYNC B6 ;  /* 0x0000000000067941 */ /* 0x000fea0003800000 */
.L_x_3904:
[----:B------:R-:W3:Y:S01]  /*ee90*/  LDL R20, [R1] ;  /* 0x0000000001147983 */ /* 0x000ee20000100800 */
[----:B------:R-:W4:Y:S03]  /*eea0*/  LDC R5, c[0x0][0x448] ;  /* 0x00011200ff057b82 */ /* 0x000f260000000800 */
[----:B------:R0:W5:Y:S01]  /*eeb0*/  LDL R8, [R1+0x10] ;  /* 0x0000100001087983 */ /* 0x0001620000100800 */
[----:B------:R-:W1:Y:S01]  /*eec0*/  S2R R2, SR_TID.X ;  /* 0x0000000000027919 */ /* 0x000e620000002100 */
[C---:B------:R-:W-:Y:S01]  /*eed0*/  R2UR UR7, R26.reuse ;  /* 0x000000001a0772ca */ /* 0x040fe200000e0000 */
[----:B------:R-:W-:Y:S01]  /*eee0*/  IMAD.SHL.U32 R25, R25, 0x80, RZ ;  /* 0x0000008019197824 */ /* 0x000fe200078e00ff */
[----:B------:R-:W-:Y:S01]  /*eef0*/  R2UR UR10, R26 ;  /* 0x000000001a0a72ca */ /* 0x000fe200000e0000 */
[----:B------:R-:W-:Y:S01]  /*ef00*/  ULDC.64 UR8, c[0x0][0x2d8] ;  /* 0x0000b60000087ab9 */ /* 0x000fe20000000a00 */
[----:B----4-:R-:W-:-:S13]  /*ef10*/  ISETP.NE.AND P0, PT, R5, 0x1, PT ;  /* 0x000000010500780c */ /* 0x010fda0003f05270 */
[----:B------:R-:W4:Y:S01]  /*ef20*/  @P0 LDC R3, c[0x0][0x44c] ;  /* 0x00011300ff030b82 */ /* 0x000f220000000800 */
[C---:B-1----:R-:W-:Y:S01]  /*ef30*/  LOP3.LUT R21, R2.reuse, 0x7f, RZ, 0xc0, !PT ;  /* 0x0000007f02157812 */ /* 0x042fe200078ec0ff */
[----:B------:R-:W-:-:S06]  /*ef40*/  IMAD.SHL.U32 R2, R2, 0x20, RZ ;  /* 0x0000002002027824 */ /* 0x000fcc00078e00ff */
[----:B--2---:R-:W1:Y:S01]  /*ef50*/  @P0 LDC R4, c[0x0][0x450] ;  /* 0x00011400ff040b82 */ /* 0x004e620000000800 */
[----:B------:R-:W-:-:S04]  /*ef60*/  SHF.R.U32.HI R21, RZ, 0x2, R21 ;  /* 0x00000002ff157819 */ /* 0x000fc80000011615 */
[----:B------:R-:W-:Y:S01]  /*ef70*/  LOP3.LUT R2, R21, 0x60, R2, 0xf8, !PT ;  /* 0x0000006015027812 */ /* 0x000fe200078ef802 */
[----:B------:R-:W-:-:S03]  /*ef80*/  UMOV UR4, UR38 ;  /* 0x0000002600047c82 */ /* 0x000fc60008000000 */
[----:B------:R-:W-:Y:S01]  /*ef90*/  LOP3.LUT R0, R2, R25, RZ, 0xfc, !PT ;  /* 0x0000001902007212 */ /* 0x000fe200078efcff */
[----:B------:R-:W-:Y:S02]  /*efa0*/  UMOV UR5, UR45 ;  /* 0x0000002d00057c82 */ /* 0x000fe40008000000 */
[----:B------:R-:W-:Y:S02]  /*efb0*/  UIMAD.WIDE.U32 UR4, UR7, UR8, UR4 ;  /* 0x00000008070472a5 */ /* 0x000fe4000f8e0004 */
[----:B----4-:R-:W-:-:S04]  /*efc0*/  @P0 IMAD.HI.U32 R3, R0, R3, RZ ;  /* 0x0000000300030227 */ /* 0x010fc800078e00ff */
[----:B------:R-:W-:Y:S01]  /*efd0*/  IMAD.MOV.U32 R2, RZ, RZ, R0 ;  /* 0x000000ffff027224 */ /* 0x000fe200078e0000 */
[----:B-1----:R-:W-:-:S04]  /*efe0*/  @P0 SHF.R.U32.HI R2, RZ, R4, R3 ;  /* 0x00000004ff020219 */ /* 0x002fc80000011603 */
[--C-:B------:R-:W-:Y:S01]  /*eff0*/  SHF.R.S32.HI R3, RZ, 0x1f, R2.reuse ;  /* 0x0000001fff037819 */ /* 0x100fe20000011402 */
[----:B------:R-:W-:-:S04]  /*f000*/  IMAD.MOV R4, RZ, RZ, -R2 ;  /* 0x000000ffff047224 */ /* 0x000fc800078e0a02 */
[----:B------:R-:W-:-:S05]  /*f010*/  IMAD R0, R5, R4, R0 ;  /* 0x0000000405007224 */ /* 0x000fca00078e0200 */
[----:B------:R-:W-:Y:S02]  /*f020*/  SHF.R.S32.HI R4, RZ, 0x1f, R0 ;  /* 0x0000001fff047819 */ /* 0x000fe40000011400 */
[C---:B------:R-:W-:Y:S02]  /*f030*/  LOP3.LUT R10, R37.reuse, 0x40, RZ, 0xfc, !PT ;  /* 0x00000040250a7812 */ /* 0x040fe400078efcff */
[----:B------:R-:W-:Y:S02]  /*f040*/  LOP3.LUT R6, R37, 0x80, RZ, 0xfc, !PT ;  /* 0x0000008025067812 */ /* 0x000fe400078efcff */
[----:B---3--:R-:W-:Y:S02]  /*f050*/  R2UR UR6, R20 ;  /* 0x00000000140672ca */ /* 0x008fe400000e0000 */
[----:B------:R-:W1:Y:S11]  /*f060*/  S2R R20, SR_TID.X ;  /* 0x0000000000147919 */ /* 0x000e760000002100 */
[----:B------:R-:W-:-:S04]  /*f070*/  UIMAD UR6, UR6, UR8, URZ ;  /* 0x00000008060672a4 */ /* 0x000fc8000f8e023f */
[----:B------:R-:W-:-:S03]  /*f080*/  UIMAD UR6, UR10, UR9, UR6 ;  /* 0x000000090a0672a4 */ /* 0x000fc6000f8e0206 */
        /* <DEDUP_REMOVED lines=11> */
[----:B------:R-:W-:-:S03]  /*f140*/  ULDC.64 UR4, c[0x0][0x2c8] ;  /* 0x0000b20000047ab9 */ /* 0x000fc60000000a00 */
[----:B------:R-:W-:Y:S02]  /*f150*/  IMAD.IADD R3, R3, 0x1, R7 ;  /* 0x0000000103037824 */ /* 0x000fe400078e0207 */
[----:B------:R-:W-:Y:S02]  /*f160*/  IMAD R7, R4, UR4, RZ ;  /* 0x0000000404077c24 */ /* 0x000fe4000f8e02ff */
[----:B------:R-:W-:-:S04]  /*f170*/  IMAD.WIDE.U32 R2, R0, UR4, R2 ;  /* 0x0000000400027c25 */ /* 0x000fc8000f8e0002 */
[----:B------:R-:W-:Y:S01]  /*f180*/  IMAD R7, R0, UR5, R7 ;  /* 0x0000000500077c24 */ /* 0x000fe2000f8e0207 */
[----:B------:R-:W-:Y:S02]  /*f190*/  ULDC.64 UR4, c[0x0][0x280] ;  /* 0x0000a00000047ab9 */ /* 0x000fe40000000a00 */
[----:B------:R-:W-:Y:S01]  /*f1a0*/  IADD3 R0, P0, R2, UR4, RZ ;  /* 0x0000000402007c10 */ /* 0x000fe2000ff1e0ff */
[----:B------:R-:W-:Y:S01]  /*f1b0*/  ULDC UR4, c[0x0][0x2b8] ;  /* 0x0000ae0000047ab9 */ /* 0x000fe20000000800 */
[----:B-1----:R-:W-:Y:S02]  /*f1c0*/  LOP3.LUT R20, R20, 0x7f, RZ, 0xc0, !PT ;  /* 0x0000007f14147812 */ /* 0x002fe400078ec0ff */
[----:B------:R-:W-:Y:S01]  /*f1d0*/  IADD3.X R4, R3, UR5, R7, P0, !PT ;  /* 0x0000000503047c10 */ /* 0x000fe200087fe407 */
[----:B------:R-:W-:Y:S01]  /*f1e0*/  UMOV UR5, 0xffffffff ;  /* 0xffffffff00057882 */ /* 0x000fe20000000000 */
[----:B------:R-:W-:Y:S02]  /*f1f0*/  ISETP.GE.AND P3, PT, R37, UR4, PT ;  /* 0x0000000425007c0c */ /* 0x000fe4000bf66270 */
[----:B------:R-:W-:-:S02]  /*f200*/  ISETP.GE.AND P2, PT, R10, UR4, PT ;  /* 0x000000040a007c0c */ /* 0x000fc4000bf46270 */
[----:B------:R-:W-:Y:S02]  /*f210*/  ISETP.GE.AND P1, PT, R6, UR4, PT ;  /* 0x0000000406007c0c */ /* 0x000fe4000bf26270 */
[----:B------:R-:W-:Y:S01]  /*f220*/  SHF.R.U32.HI R10, RZ, 0x2, R20 ;  /* 0x00000002ff0a7819 */ /* 0x000fe20000011614 */
[----:B0-----:R-:W-:Y:S10]  /*f230*/  BRA.DIV UR5, `(.L_x_3906) ;  /* 0x0000005205287947 */ /* 0x001ff4000b800000 */
[----:B------:R-:W0:Y:S01]  /*f240*/  SHFL.IDX PT, R14, R0, RZ, 0x1c1f ;  /* 0x001c1fff000e7589 */ /* 0x000e2200000e0000 */
[----:B------:R-:W-:Y:S02]  /*f250*/  IMAD R35, R35, R5, RZ ;  /* 0x0000000523237224 */ /* 0x000fe400078e02ff */
[----:B------:R-:W-:Y:S01]  /*f260*/  IMAD.IADD R25, R10, 0x1, R25 ;  /* 0x000000010a197824 */ /* 0x000fe200078e0219 */
        /* <DEDUP_REMOVED lines=30> */
[----:B------:R1:W-:Y:S04]  /*f450*/  @!P0 LDGSTS.E.BYPASS.LTC128B.128 [R8+0x21200], desc[UR50][R2.64+0x40], !P2 ;  /* 0x2120004002088fae */ /* 0x0003e8000d101d72 */
[----:B0-----:R1:W-:Y:S02]  /*f460*/  @!P0 LDGSTS.E.BYPASS.LTC128B.128 [R8+0x23200], desc[UR50][R2.64+0x80], !P1 ;  /* 0x2320008002088fae */ /* 0x0013e4000c901d72 */
.L_x_4006:
[----:B-1----:R-:W-:Y:S01]  /*f470*/  VIADD R0, R25, 0x60 ;  /* 0x0000006019007836 */ /* 0x002fe20000000000 */
[----:B------:R-:W-:Y:S04]  /*f480*/  BSSY B0, `(.L_x_3907) ;  /* 0x000000b000007945 */ /* 0x000fe80003800000 */
[----:B------:R-:W-:-:S13]  /*f490*/  ISETP.GE.AND P0, PT, R0, R35, PT ;  /* 0x000000230000720c */ /* 0x000fda0003f06270 */
[----:B------:R-:W-:Y:S05]  /*f4a0*/  @P0 BRA `(.L_x_3908) ;  /* 0x0000000000200947 */ /* 0x000fea0003800000 */
[----:B--2---:R-:W-:-:S05]  /*f4b0*/  IADD3 R2, P0, R37, R14, RZ ;  /* 0x0000000e25027210 */ /* 0x004fca0007f1e0ff */
[----:B------:R-:W-:-:S05]  /*f4c0*/  IMAD.X R3, RZ, RZ, R4, P0 ;  /* 0x000000ffff037224 */ /* 0x000fca00000e0604 */
[----:B------:R-:W-:Y:S01]  /*f4d0*/  @!PT LDS RZ, [RZ] ;  /* 0x00000000fffff984 */ /* 0x000fe20000000800 */
[----:B------:R-:W-:Y:S01]  /*f4e0*/  @!PT LDS RZ, [RZ] ;  /* 0x00000000fffff984 */ /* 0x000fe20000000800 */
[----:B------:R-:W-:Y:S01]  /*f4f0*/  @!PT LDS RZ, [RZ] ;  /* 0x00000000fffff984 */ /* 0x000fe20000000800 */
[----:B------:R0:W-:Y:S04]  /*f500*/  LDGSTS.E.BYPASS.LTC128B.128 [R8+0x1fa00], desc[UR50][R2.64], !P3 ;  /* 0x1fa0000002087fae */ /* 0x0001e8000d901d72 */
[----:B------:R0:W-:Y:S04]  /*f510*/  LDGSTS.E.BYPASS.LTC128B.128 [R8+0x21a00], desc[UR50][R2.64+0x40], !P2 ;  /* 0x21a0004002087fae */ /* 0x0001e8000d101d72 */
[----:B------:R0:W-:Y:S02]  /*f520*/  LDGSTS.E.BYPASS.LTC128B.128 [R8+0x23a00], desc[UR50][R2.64+0x80], !P1 ;  /* 0x23a0008002087fae */ /* 0x0001e4000c901d72 */
.L_x_3908:
[----:B------:R-:W-:Y:S05]  /*f530*/  BSYNC B0 ;  /* 0x0000000000007941 */ /* 0x000fea0003800000 */
.L_x_3907:
[----:B------:R-:W-:Y:S01]  /*f540*/  NOP ;  /* 0x0000000000007918 */ /* 0x000fe20000000000 */
[----:B------:R-:W-:-:S13]  /*f550*/  PLOP3.LUT P0, PT, PT, PT, PT, 0x80, 0x0 ;  /* 0x000000000000781c */ /* 0x000fda0003f0f070 */
.L_x_3909:
[----:B------:R-:W-:Y:S02]  /*f560*/  PLOP3.LUT P1, PT, P1, P0, PT, 0xa2, 0x0 ;  /* 0x000000000000781c */ /* 0x000fe40000f21472 */
[----:B------:R-:W-:-:S08]  /*f570*/  @P0 R2UR P1, UR4, R18 ;  /* 0x00000000120402ca */ /* 0x000fd00000020000 */
[----:B------:R-:W-:-:S05]  /*f580*/  @P0 PLOP3.LUT P0, PT, P1, PT, PT, 0x80, 0x0 ;  /* 0x000000000000081c */ /* 0x000fca0000f0f070 */
[----:B------:R-:W-:Y:S01]  /*f590*/  @!P1 SYNCS.ARRIVE.TRANS64.RED.A0T1 RZ, [UR4+0x33400], RZ ;  /* 0x033400ffffff99a7 */ /* 0x000fe20008200404 */
[----:B------:R-:W-:Y:S07]  /*f5a0*/  @!P1 ARRIVES.LDGSTSBAR.64.TRANSCNT [UR4+0x33400] ;  /* 0x03340000ff0099b0 */ /* 0x000fee0008000a84 */
[----:B------:R-:W-:Y:S05]  /*f5b0*/  @P0 BRA.U.ANY `(.L_x_3909) ;  /* 0xfffffffd00e80947 */ /* 0x000fea000393ffff */
[----:B0-----:R-:W3:Y:S02]  /*f5c0*/  LDL.LU R2, [R1+0x18] ;  /* 0x0000180001027983 */ /* 0x001ee40000300800 */
        /* <DEDUP_REMOVED lines=11> */
.L_x_4007:
[----:B------:R-:W-:Y:S05]  /*f680*/  BSYNC B0 ;  /* 0x0000000000007941 */ /* 0x000fea0003800000 */
.L_x_3910:
[----:B------:R-:W-:-:S06]  /*f690*/  UISETP.GE.AND UP0, UPT, UR41, 0xa1, UPT ;  /* 0x000000a12900788c */ /* 0x000fcc000bf06270 */
[----:B------:R-:W-:-:S13]  /*f6a0*/  PLOP3.LUT P0, PT, PT, PT, UP0, 0x40, 0x0 ;  /* 0x000000000000781c */ /* 0x000fda0003f0e808 */
[----:B------:R-:W-:Y:S05]  /*f6b0*/  @P0 BRA `(.L_x_3912) ;  /* 0x0000001c00680947 */ /* 0x000fea0003800000 */
[----:B------:R-:W-:Y:S01]  /*f6c0*/  UIADD3 UR4, UR42, -0x2, URZ ;  /* 0xfffffffe2a047890 */ /* 0x000fe2000fffe03f */
[----:B------:R-:W-:Y:S02]  /*f6d0*/  IMAD.MOV.U32 R21, RZ, RZ, R34 ;  /* 0x000000ffff157224 */ /* 0x000fe400078e0022 */
[----:B------:R-:W-:-:S03]  /*f6e0*/  IMAD.MOV.U32 R20, RZ, RZ, R31 ;  /* 0x000000ffff147224 */ /* 0x000fc600078e001f */
[----:B------:R-:W-:-:S07]  /*f6f0*/  IMAD.U32 R32, RZ, RZ, UR4 ;  /* 0x00000004ff207e24 */ /* 0x000fce000f8e00ff */
.L_x_3932:
[----:B---3--:R-:W3:Y:S01]  /*f700*/  LDL R4, [R1+0x4] ;  /* 0x0000040001047983 */ /* 0x008ee20000100800 */
[----:B0-----:R-:W0:Y:S01]  /*f710*/  LDC R3, c[0x0][0x430] ;  /* 0x00010c00ff037b82 */ /* 0x001e220000000800 */
[----:B-1----:R-:W1:Y:S01]  /*f720*/  S2R R0, SR_TID.X ;  /* 0x0000000000007919 */ /* 0x002e620000002100 */
[----:B0-----:R-:W-:Y:S01]  /*f730*/  ISETP.NE.AND P2, PT, R3, 0x1, PT ;  /* 0x000000010300780c */ /* 0x001fe20003f45270 */
[----:B------:R-:W0:Y:S01]  /*f740*/  S2R R6, SR_TID.X ;  /* 0x0000000000067919 */ /* 0x000e220000002100 */
[----:B------:R-:W-:Y:S01]  /*f750*/  IMAD.MOV.U32 R7, RZ, RZ, 0xa0 ;  /* 0x000000a0ff077424 */ /* 0x000fe200078e00ff */
[----:B-1----:R-:W-:-:S10]  /*f760*/  LOP3.LUT R2, R0, 0x7f, RZ, 0xc0, !PT ;  /* 0x0000007f00027812 */ /* 0x002fd400078ec0ff */
[----:B------:R-:W1:Y:S01]  /*f770*/  @P2 LDC R3, c[0x0][0x434] ;  /* 0x00010d00ff032b82 */ /* 0x000e620000000800 */
[----:B------:R-:W-:Y:S01]  /*f780*/  IMAD.SHL.U32 R0, R0, 0x20, RZ ;  /* 0x0000002000007824 */ /* 0x000fe200078e00ff */
[----:B------:R-:W-:-:S06]  /*f790*/  SHF.R.U32.HI R2, RZ, 0x2, R2 ;  /* 0x00000002ff027819 */ /* 0x000fcc0000011602 */
[----:B------:R-:W4:Y:S01]  /*f7a0*/  @P2 LDC R5, c[0x0][0x438] ;  /* 0x00010e00ff052b82 */ /* 0x000f220000000800 */
[----:B------:R-:W-:Y:S01]  /*f7b0*/  LOP3.LUT R0, R2, 0x60, R0, 0xf8, !PT ;  /* 0x0000006002007812 */ /* 0x000fe200078ef800 */
[----:B------:R-:W-:-:S04]  /*f7c0*/  IMAD R10, R32, R7, UR37 ;  /* 0x00000025200a7e24 */ /* 0x000fc8000f8e0207 */
[----:B------:R-:W-:Y:S01]  /*f7d0*/  IMAD.IADD R0, R0, 0x1, R10 ;  /* 0x0000000100007824 */ /* 0x000fe200078e020a */
[----:B------:R-:W-:Y:S05]  /*f7e0*/  YIELD ;  /* 0x0000000000007946 */ /* 0x000fea0003800000 */
[----:B------:R-:W-:Y:S01]  /*f7f0*/  IMAD.MOV.U32 R9, RZ, RZ, R0 ;  /* 0x000000ffff097224 */ /* 0x000fe200078e0000 */
[----:B------:R-:W-:Y:S01]  /*f800*/  ULDC.64 UR4, c[0x0][0x428] ;  /* 0x00010a0000047ab9 */ /* 0x000fe20000000a00 */
[----:B0-----:R-:W-:Y:S01]  /*f810*/  LOP3.LUT R6, R6, 0x7f, RZ, 0xc0, !PT ;  /* 0x0000007f06067812 */ /* 0x001fe200078ec0ff */
[----:B------:R-:W-:Y:S01]  /*f820*/  ULDC.64 UR6, c[0x0][0x418] ;  /* 0x0001060000067ab9 */ /* 0x000fe20000000a00 */
[----:B-1----:R-:W-:-:S05]  /*f830*/  @P2 IMAD.HI.U32 R2, R0, R3, RZ ;  /* 0x0000000300022227 */ /* 0x002fca00078e00ff */
[----:B----4-:R-:W-:-:S04]  /*f840*/  @P2 SHF.R.U32.HI R9, RZ, R5, R2 ;  /* 0x00000005ff092219 */ /* 0x010fc80000011602 */
[--C-:B------:R-:W-:Y:S01]  /*f850*/  SHF.R.S32.HI R3, RZ, 0x1f, R9.reuse ;  /* 0x0000001fff037819 */ /* 0x100fe20000011409 */
[----:B------:R-:W-:-:S04]  /*f860*/  IMAD.MOV.U32 R2, RZ, RZ, R9 ;  /* 0x000000ffff027224 */ /* 0x000fc800078e0009 */
[----:B------:R-:W-:Y:S01]  /*f870*/  IMAD.WIDE.U32 R2, R33, UR4, R2 ;  /* 0x0000000421027c25 */ /* 0x000fe2000f8e0002 */
[----:B------:R-:W-:Y:S02]  /*f880*/  SHF.R.U32.HI R11, RZ, 0x2, R6 ;  /* 0x00000002ff0b7819 */ /* 0x000fe40000011606 */
[----:B------:R-:W-:Y:S01]  /*f890*/  LEA R6, P0, R2, UR6, 0x2 ;  /* 0x0000000602067c11 */ /* 0x000fe2000f8010ff */
[----:B---3--:R-:W-:-:S04]  /*f8a0*/  IMAD R4, R4, UR4, RZ ;  /* 0x0000000404047c24 */ /* 0x008fc8000f8e02ff */
[----:B------:R-:W-:-:S04]  /*f8b0*/  IMAD R4, R33, UR5, R4 ;  /* 0x0000000521047c24 */ /* 0x000fc8000f8e0204 */
[----:B------:R-:W-:-:S05]  /*f8c0*/  IMAD.IADD R3, R4, 0x1, R3 ;  /* 0x0000000104037824 */ /* 0x000fca00078e0203 */
[----:B------:R-:W-:Y:S01]  /*f8d0*/  LEA.HI.X R7, R2, UR7, R3, 0x2, P0 ;  /* 0x0000000702077c11 */ /* 0x000fe200080f1403 */
[----:B------:R-:W0:Y:S01]  /*f8e0*/  S2R R8, SR_TID.X ;  /* 0x0000000000087919 */ /* 0x000e220000002100 */
[----:B------:R-:W1:Y:S04]  /*f8f0*/  @P2 LDC R3, c[0x0][0x434] ;  /* 0x00010d00ff032b82 */ /* 0x000e680000000800 */
[----:B------:R3:W4:Y:S04]  /*f900*/  LDG.E R7, desc[UR50][R6.64] ;  /* 0x0000003206077981 */ /* 0x000728000c1e1900 */
[----:B------:R-:W2:Y:S01]  /*f910*/  @P2 LDC R2, c[0x0][0x438] ;  /* 0x00010e00ff022b82 */ /* 0x000ea20000000800 */
[----:B0-----:R-:W-:-:S05]  /*f920*/  IMAD.SHL.U32 R8, R8, 0x20, RZ ;  /* 0x0000002008087824 */ /* 0x001fca00078e00ff */
[----:B------:R-:W-:-:S04]  /*f930*/  LOP3.LUT R8, R11, 0x60, R8, 0xf8, !PT ;  /* 0x000000600b087812 */ /* 0x000fc800078ef808 */
[----:B------:R-:W-:-:S04]  /*f940*/  LOP3.LUT R8, R8, 0x80, RZ, 0xfc, !PT ;  /* 0x0000008008087812 */ /* 0x000fc800078efcff */
[C---:B------:R-:W-:Y:S01]  /*f950*/  ISETP.GT.U32.AND P1, PT, R8.reuse, 0x9f, PT ;  /* 0x0000009f0800780c */ /* 0x040fe20003f24070 */
[----:B------:R-:W-:-:S04]  /*f960*/  IMAD.IADD R10, R8, 0x1, R10 ;  /* 0x00000001080a7824 */ /* 0x000fc800078e020a */
[----:B-1----:R-:W-:-:S04]  /*f970*/  @P2 IMAD.HI.U32 R3, R10, R3, RZ ;  /* 0x000000030a032227 */ /* 0x002fc800078e00ff */
[----:B------:R-:W-:Y:S01]  /*f980*/  IMAD.MOV.U32 R11, RZ, RZ, R10 ;  /* 0x000000ffff0b7224 */ /* 0x000fe200078e000a */
[----:B--2---:R-:W-:-:S04]  /*f990*/  @P2 SHF.R.U32.HI R11, RZ, R2, R3 ;  /* 0x00000002ff0b2219 */ /* 0x004fc80000011603 */
[--C-:B------:R-:W-:Y:S01]  /*f9a0*/  @!P1 SHF.R.S32.HI R3, RZ, 0x1f, R11.reuse ;  /* 0x0000001fff039819 */ /* 0x100fe2000001140b */
[----:B------:R-:W-:-:S04]  /*f9b0*/  @!P1 IMAD.MOV.U32 R2, RZ, RZ, R11 ;  /* 0x000000ffff029224 */ /* 0x000fc800078e000b */
[----:B------:R-:W-:Y:S01]  /*f9c0*/  @!P1 IMAD.WIDE.U32 R2, R33, UR4, R2 ;  /* 0x0000000421029c25 */ /* 0x000fe2000f8e0002 */
[----:B------:R-:W-:-:S03]  /*f9d0*/  ULDC UR4, c[0x0][0x430] ;  /* 0x00010c0000047ab9 */ /* 0x000fc60000000800 */
[----:B------:R-:W-:Y:S01]  /*f9e0*/  @!P1 IMAD.IADD R3, R4, 0x1, R3 ;  /* 0x0000000104039824 */ /* 0x000fe200078e0203 */
[C---:B------:R-:W-:Y:S01]  /*f9f0*/  @!P1 LEA R4, P0, R2.reuse, UR6, 0x2 ;  /* 0x0000000602049c11 */ /* 0x040fe2000f8010ff */
[----:B------:R-:W-:Y:S02]  /*fa00*/  IMAD.MOV.U32 R8, RZ, RZ, RZ ;  /* 0x000000ffff087224 */ /* 0x000fe400078e00ff */
[----:B------:R-:W-:Y:S01]  /*fa10*/  IMAD.U32 R12, RZ, RZ, UR46 ;  /* 0x0000002eff0c7e24 */ /* 0x000fe2000f8e00ff */
[----:B------:R-:W-:Y:S01]  /*fa20*/  @!P1 LEA.HI.X R5, R2, UR7, R3, 0x2, P0 ;  /* 0x0000000702059c11 */ /* 0x000fe200080f1403 */
[----:B------:R-:W-:-:S04]  /*fa30*/  VIADD R31, R20, 0x1 ;  /* 0x00000001141f7836 */ /* 0x000fc80000000000 */
[----:B------:R0:W5:Y:S01]  /*fa40*/  @!P1 LDG.E R8, desc[UR50][R4.64] ;  /* 0x0000003204089981 */ /* 0x000162000c1e1900 */
[----:B------:R-:W-:Y:S01]  /*fa50*/  ISETP.NE.AND P1, PT, R12, 0x3, PT ;  /* 0x000000030c00780c */ /* 0x000fe20003f25270 */
[----:B---3--:R-:W-:Y:S01]  /*fa60*/  IMAD.MOV R6, RZ, RZ, -R9 ;  /* 0x000000ffff067224 */ /* 0x008fe200078e0a09 */
[----:B------:R-:W-:-:S03]  /*fa70*/  ISETP.NE.AND P0, PT, R31, 0x2, PT ;  /* 0x000000021f00780c */ /* 0x000fc60003f05270 */
[----:B------:R-:W-:Y:S01]  /*fa80*/  IMAD R6, R6, UR4, R0 ;  /* 0x0000000406067c24 */ /* 0x000fe2000f8e0200 */
[----:B------:R-:W-:Y:S01]  /*fa90*/  SEL R34, RZ, 0x1, P0 ;  /* 0x00000001ff227807 */ /* 0x000fe20000000000 */
[----:B------:R-:W-:Y:S02]  /*faa0*/  IMAD.MOV.U32 R0, RZ, RZ, R32 ;  /* 0x000000ffff007224 */ /* 0x000fe400078e0020 */
[----:B0-----:R-:W-:Y:S01]  /*fab0*/  IMAD.MOV R5, RZ, RZ, -R11 ;  /* 0x000000ffff057224 */ /* 0x001fe200078e0a0b */
[----:B------:R-:W-:-:S03]  /*fac0*/  SEL R31, R31, RZ, P0 ;  /* 0x000000ff1f1f7207 */ /* 0x000fc60000000000 */
[----:B------:R-:W-:Y:S01]  /*fad0*/  IMAD R5, R5, UR4, R10 ;  /* 0x0000000405057c24 */ /* 0x000fe2000f8e020a */
[----:B------:R-:W-:Y:S01]  /*fae0*/  LOP3.LUT R34, R21, R34, RZ, 0x3c, !PT ;  /* 0x0000002215227212 */ /* 0x000fe200078e3cff */
[----:B------:R-:W-:Y:S01]  /*faf0*/  VIADD R32, R32, 0xffffffff ;  /* 0xffffffff20207836 */ /* 0x000fe20000000000 */
[----:B------:R-:W-:Y:S02]  /*fb00*/  ISETP.GT.AND P2, PT, R0, RZ, PT ;  /* 0x000000ff0000720c */ /* 0x000fe40003f44270 */
[----:B----4-:R-:W-:Y:S01]  /*fb10*/  SHF.R.S32.HI R27, RZ, 0x1f, R7 ;  /* 0x0000001fff1b7819 */ /* 0x010fe20000011407 */
[----:B------:R-:W-:Y:S10]  /*fb20*/  @!P1 BRA `(.L_x_3913) ;  /* 0x0000000000049947 */ /* 0x000ff40003800000 */
[----:B------:R-:W-:Y:S01]  /*fb30*/  BPT.TRAP 0x1 ;  /* 0x000000040000795c */ /* 0x000fe20000300000 */
.L_x_3913:
[----:B------:R-:W-:Y:S01]  /*fb40*/  IMAD R4, R31, 0x8, R18 ;  /* 0x000000081f047824 */ /* 0x000fe200078e0212 */
[----:B------:R-:W-:Y:S01]  /*fb50*/  SHF.L.U32 R30, R34, 0x1f, RZ ;  /* 0x0000001f221e7819 */ /* 0x000fe200000006ff */
[----:B------:R-:W-:Y:S01]  /*fb60*/  BSSY B0, `(.L_x_3914) ;  /* 0x0000004000007945 */ /* 0x000fe20003800000 */
[----:B------:R-:W-:Y:S02]  /*fb70*/  SHF.R.S32.HI R29, RZ, 0x1f, R6 ;  /* 0x0000001fff1d7819 */ /* 0x000fe40000011406 */
[----:B------:R-:W0:Y:S02]  /*fb80*/  SYNCS.PHASECHK.TRANS64.TRYWAIT P0, [R4+URZ+0x33480], R30 ;  /* 0x0334801e040075a7 */ /* 0x000e24000800017f */
[----:B0-----:R-:W-:Y:S05]  /*fb90*/  @!P0 BRA `(.L_x_3915) ;  /* 0x0000004c00208947 */ /* 0x001fea0003800000 */
.L_x_4008:
[----:B------:R-:W-:Y:S05]  /*fba0*/  BSYNC B0 ;  /* 0x0000000000007941 */ /* 0x000fea0003800000 */
.L_x_3914:
[----:B------:R-:W2:Y:S01]  /*fbb0*/  LDL R9, [R1] ;  /* 0x0000000001097983 */ /* 0x000ea20000100800 */
[----:B------:R-:W-:Y:S01]  /*fbc0*/  ULDC.64 UR4, c[0x0][0x328] ;  /* 0x0000ca0000047ab9 */ /* 0x000fe20000000a00 */
[----:B------:R-:W-:Y:S02]  /*fbd0*/  ULDC.64 UR6, c[0x0][0x338] ;  /* 0x0000ce0000067ab9 */ /* 0x000fe40000000a00 */
[----:B------:R-:W3:Y:S01]  /*fbe0*/  LDL R14, [R1+0xc] ;  /* 0x00000c00010e7983 */ /* 0x000ee20000100800 */
[----:B------:R-:W-:Y:S01]  /*fbf0*/  IMAD R0, R29, UR4, RZ ;  /* 0x000000041d007c24 */ /* 0x000fe2000f8e02ff */
[----:B------:R-:W-:Y:S01]  /*fc00*/  ULDC.64 UR8, c[0x0][0x330] ;  /* 0x0000cc0000087ab9 */ /* 0x000fe20000000a00 */
[C---:B------:R-:W-:Y:S01]  /*fc10*/  IMAD.WIDE.U32 R2, R6.reuse, UR4, RZ ;  /* 0x0000000406027c25 */ /* 0x040fe2000f8e00ff */
[----:B------:R-:W-:Y:S01]  /*fc20*/  SHF.R.S32.HI R28, RZ, 0x1f, R5 ;  /* 0x0000001fff1c7819 */ /* 0x000fe20000011405 */
[----:B------:R-:W-:Y:S01]  /*fc30*/  ULDC.64 UR10, c[0x0][0x318] ;  /* 0x0000c600000a7ab9 */ /* 0x000fe20000000a00 */
[----:B-----5:R-:W-:Y:S01]  /*fc40*/  SHF.R.S32.HI R25, RZ, 0x1f, R8 ;  /* 0x0000001fff197819 */ /* 0x020fe20000011408 */
[----:B------:R-:W-:Y:S01]  /*fc50*/  IMAD R0, R6, UR5, R0 ;  /* 0x0000000506007c24 */ /* 0x000fe2000f8e0200 */
[----:B------:R-:W1:Y:S01]  /*fc60*/  LDC R11, c[0x0][0x2f4] ;  /* 0x0000bd00ff0b7b82 */ /* 0x000e620000000800 */
[----:B------:R-:W-:-:S02]  /*fc70*/  LOP3.LUT R13, R37, 0x80, RZ, 0xfc, !PT ;  /* 0x00000080250d7812 */ /* 0x000fc400078efcff */
[----:B------:R-:W-:Y:S01]  /*fc80*/  IMAD.IADD R3, R3, 0x1, R0 ;  /* 0x0000000103037824 */ /* 0x000fe200078e0200 */
[----:B------:R-:W-:Y:S01]  /*fc90*/  LOP3.LUT R12, R37, 0x40, RZ, 0xfc, !PT ;  /* 0x00000040250c7812 */ /* 0x000fe200078efcff */
[----:B------:R-:W-:Y:S02]  /*fca0*/  IMAD R0, R27, UR6, RZ ;  /* 0x000000061b007c24 */ /* 0x000fe4000f8e02ff */
[----:B------:R-:W-:-:S04]  /*fcb0*/  IMAD.WIDE.U32 R2, R7, UR6, R2 ;  /* 0x0000000607027c25 */ /* 0x000fc8000f8e0002 */
[----:B------:R-:W-:-:S04]  /*fcc0*/  IMAD R0, R7, UR7, R0 ;  /* 0x0000000707007c24 */ /* 0x000fc8000f8e0200 */
[----:B------:R-:W-:Y:S02]  /*fcd0*/  IMAD.IADD R3, R3, 0x1, R0 ;  /* 0x0000000103037824 */ /* 0x000fe400078e0200 */
[----:B------:R-:W-:Y:S02]  /*fce0*/  IMAD R0, R28, UR4, RZ ;  /* 0x000000041c007c24 */ /* 0x000fe4000f8e02ff */
[----:B------:R-:W-:-:S04]  /*fcf0*/  IMAD.WIDE.U32 R2, R26, UR8, R2 ;  /* 0x000000081a027c25 */ /* 0x000fc8000f8e0002 */
[----:B------:R-:W-:Y:S01]  /*fd00*/  IMAD R0, R5, UR5, R0 ;  /* 0x0000000505007c24 */ /* 0x000fe2000f8e0200 */
[-C--:B-1----:R-:W-:Y:S02]  /*fd10*/  ISETP.GE.AND P1, PT, R13, R11.reuse, PT ;  /* 0x0000000b0d00720c */ /* 0x082fe40003f26270 */
[-C--:B------:R-:W-:Y:S02]  /*fd20*/  ISETP.GE.AND P3, PT, R12, R11.reuse, PT ;  /* 0x0000000b0c00720c */ /* 0x080fe40003f66270 */
[----:B------:R-:W-:Y:S01]  /*fd30*/  ISETP.GE.AND P4, PT, R37, R11, PT ;  /* 0x0000000b2500720c */ /* 0x000fe20003f86270 */
[----:B--2---:R-:W-:Y:S01]  /*fd40*/  IMAD R22, R9, UR8, RZ ;  /* 0x0000000809167c24 */ /* 0x004fe2000f8e02ff */
[----:B------:R-:W-:-:S03]  /*fd50*/  IADD3 R9, P0, R2, UR10, RZ ;  /* 0x0000000a02097c10 */ /* 0x000fc6000ff1e0ff */
[----:B------:R-:W-:Y:S02]  /*fd60*/  IMAD R22, R26, UR9, R22 ;  /* 0x000000091a167c24 */ /* 0x000fe4000f8e0216 */
[----:B---3--:R-:W-:-:S03]  /*fd70*/  IMAD R35, R31, 0x7800, R14 ;  /* 0x000078001f237824 */ /* 0x008fc600078e020e */
        /* <DEDUP_REMOVED lines=13> */
[----:B------:R-:W2:Y:S04]  /*fe50*/  SHFL.IDX PT, R0, R10, RZ, 0x1c1f ;  /* 0x001c1fff0a007589 */ /* 0x000ea800000e0000 */
[----:B------:R-:W-:Y:S01]  /*fe60*/  SHFL.IDX PT, R22, R22, RZ, 0x1c1f ;  /* 0x001c1fff16167589 */ /* 0x000fe200000e0000 */
[----:B-1----:R-:W-:-:S05]  /*fe70*/  IADD3 R2, P0, R37, R2, RZ ;  /* 0x0000000225027210 */ /* 0x002fca0007f1e0ff */
[----:B--2---:R-:W-:Y:S02]  /*fe80*/  IMAD.X R3, RZ, RZ, R0, P0 ;  /* 0x000000ffff037224 */ /* 0x004fe400000e0600 */
[----:B------:R-:W-:Y:S02]  /*fe90*/  IMAD.IADD R0, R18, 0x1, R35 ;  /* 0x0000000112007824 */ /* 0x000fe400078e0223 */
        /* <DEDUP_REMOVED lines=25> */
.L_x_4020:
        /* <DEDUP_REMOVED lines=10> */
.L_x_3917:
        /* <DEDUP_REMOVED lines=11> */
.L_x_3918:
[----:B------:R2:W-:Y:S01]  /*10180*/  SYNCS.ARRIVE.TRANS64.A1T0 RZ, [R4+URZ+0x33470], RZ ;  /* 0x033470ff04ff79a7 */ /* 0x0005e2000810003f */
[----:B------:R-:W-:Y:S05]  /*10190*/  @!P3 BRA `(.L_x_3919) ;  /* 0x000000000004b947 */ /* 0x000fea0003800000 */
[----:B------:R-:W-:Y:S01]  /*101a0*/  BPT.TRAP 0x1 ;  /* 0x000000040000795c */ /* 0x000fe20000300000 */
.L_x_3919:
[----:B------:R-:W3:Y:S01]  /*101b0*/  SYNCS.PHASECHK.TRANS64.TRYWAIT P0, [R4+URZ+0x33440], R30 ;  /* 0x0334401e040075a7 */ /* 0x000ee2000800017f */
[----:B------:R-:W-:Y:S04]  /*101c0*/  BSSY B0, `(.L_x_3920) ;  /* 0x0000002000007945 */ /* 0x000fe80003800000 */
[----:B---3--:R-:W-:Y:S05]  /*101d0*/  @!P0 BRA `(.L_x_3921) ;  /* 0x0000004c00248947 */ /* 0x008fea0003800000 */
.L_x_4021:
[----:B------:R-:W-:Y:S05]  /*101e0*/  BSYNC B0 ;  /* 0x0000000000007941 */ /* 0x000fea0003800000 */
.L_x_3920:
[----:B------:R-:W4:Y:S01]  /*101f0*/  LDL R10, [R1] ;  /* 0x00000000010a7983 */ /* 0x000f220000100800 */
[----:B------:R-:W-:Y:S01]  /*10200*/  ULDC.64 UR4, c[0x0][0x310] ;  /* 0x0000c40000047ab9 */ /* 0x000fe20000000a00 */
[----:B------:R-:W-:Y:S01]  /*10210*/  ULDC.64 UR6, c[0x0][0x300] ;  /* 0x0000c00000067ab9 */ /* 0x000fe20000000a00 */
[----:B------:R-:W-:Y:S01]  /*10220*/  IMAD R9, R27, UR4, RZ ;  /* 0x000000041b097c24 */ /* 0x000fe2000f8e02ff */
[----:B------:R-:W-:Y:S01]  /*10230*/  LOP3.LUT R12, R37, 0x80, RZ, 0xfc, !PT ;  /* 0x00000080250c7812 */ /* 0x000fe200078efcff */
[----:B------:R-:W-:Y:S01]  /*10240*/  IMAD.WIDE.U32 R2, R7, UR4, RZ ;  /* 0x0000000407027c25 */ /* 0x000fe2000f8e00ff */
[----:B------:R-:W-:-:S03]  /*10250*/  LOP3.LUT R11, R37, 0x40, RZ, 0xfc, !PT ;  /* 0x00000040250b7812 */ /* 0x000fc600078efcff */
[----:B------:R-:W-:Y:S02]  /*10260*/  IMAD R9, R7, UR5, R9 ;  /* 0x0000000507097c24 */ /* 0x000fe4000f8e0209 */
[----:B------:R-:W-:Y:S02]  /*10270*/  IMAD R29, R29, UR6, RZ ;  /* 0x000000061d1d7c24 */ /* 0x000fe4000f8e02ff */
[----:B------:R-:W-:Y:S02]  /*10280*/  IMAD.IADD R3, R3, 0x1, R9 ;  /* 0x0000000103037824 */ /* 0x000fe400078e0209 */
[----:B------:R-:W-:Y:S02]  /*10290*/  IMAD R9, R25, UR4, RZ ;  /* 0x0000000419097c24 */ /* 0x000fe4000f8e02ff */
[----:B------:R-:W-:-:S04]  /*102a0*/  IMAD.WIDE.U32 R2, R6, UR6, R2 ;  /* 0x0000000606027c25 */ /* 0x000fc8000f8e0002 */
[----:B------:R-:W-:Y:S02]  /*102b0*/  IMAD R6, R6, UR7, R29 ;  /* 0x0000000706067c24 */ /* 0x000fe4000f8e021d */
[C---:B------:R-:W-:Y:S02]  /*102c0*/  IMAD R9, R8.reuse, UR5, R9 ;  /* 0x0000000508097c24 */ /* 0x040fe4000f8e0209 */
[----:B------:R-:W-:Y:S02]  /*102d0*/  IMAD.IADD R7, R3, 0x1, R6 ;  /* 0x0000000103077824 */ /* 0x000fe400078e0206 */
[----:B------:R-:W-:Y:S02]  /*102e0*/  IMAD.MOV.U32 R6, RZ, RZ, R2 ;  /* 0x000000ffff067224 */ /* 0x000fe400078e0002 */
        /* <DEDUP_REMOVED lines=11> */
[----:B----4-:R-:W-:Y:S01]  /*103a0*/  IMAD R9, R10, UR4, RZ ;  /* 0x000000040a097c24 */ /* 0x010fe2000f8e02ff */
[----:B------:R-:W-:Y:S01]  /*103b0*/  UMOV UR4, 0xffffffff ;  /* 0xffffffff00047882 */ /* 0x000fe20000000000 */
[----:B------:R-:W4:Y:S02]  /*103c0*/  LDC R10, c[0x0][0x2f4] ;  /* 0x0000bd00ff0a7b82 */ /* 0x000f240000000800 */
[----:B------:R-:W-:-:S05]  /*103d0*/  IMAD R9, R26, UR5, R9 ;  /* 0x000000051a097c24 */ /* 0x000fca000f8e0209 */
[----:B------:R-:W-:Y:S02]  /*103e0*/  IADD3.X R6, R9, UR7, R7, P0, !PT ;  /* 0x0000000709067c10 */ /* 0x000fe400087fe407 */
[----:B------:R-:W-:-:S04]  /*103f0*/  IADD3 R7, P0, R2, UR6, RZ ;  /* 0x0000000602077c10 */ /* 0x000fc8000ff1e0ff */
[----:B------:R-:W-:Y:S02]  /*10400*/  IADD3.X R8, R9, UR7, R3, P0, !PT ;  /* 0x0000000709087c10 */ /* 0x000fe400087fe403 */
[-C--:B----4-:R-:W-:Y:S02]  /*10410*/  ISETP.GE.AND P1, PT, R12, R10.reuse, PT ;  /* 0x0000000a0c00720c */ /* 0x090fe40003f26270 */
[-C--:B------:R-:W-:Y:S02]  /*10420*/  ISETP.GE.AND P3, PT, R11, R10.reuse, PT ;  /* 0x0000000a0b00720c */ /* 0x080fe40003f66270 */
[----:B------:R-:W-:Y:S01]  /*10430*/  ISETP.GE.AND P4, PT, R37, R10, PT ;  /* 0x0000000a2500720c */ /* 0x000fe20003f86270 */
[----:B------:R-:W-:-:S12]  /*10440*/  BRA.DIV UR4, `(.L_x_3922) ;  /* 0x0000004a049c7947 */ /* 0x000fd8000b800000 */
[----:B------:R-:W4:Y:S04]  /*10450*/  SHFL.IDX PT, R2, R5, RZ, 0x1c1f ;  /* 0x001c1fff05027589 */ /* 0x000f2800000e0000 */
[----:B------:R-:W5:Y:S04]  /*10460*/  SHFL.IDX PT, R3, R6, RZ, 0x1c1f ;  /* 0x001c1fff06037589 */ /* 0x000f6800000e0000 */
[----:B------:R-:W-:Y:S04]  /*10470*/  SHFL.IDX PT, R9, R6, 0x2, 0x1c1f ;  /* 0x005c1f0006097f89 */ /* 0x000fe800000e0000 */
[----:B------:R-:W-:Y:S04]  /*10480*/  SHFL.IDX PT, R8, R8, RZ, 0x1c1f ;  /* 0x001c1fff08087589 */ /* 0x000fe800000e0000 */
[----:B------:R-:W-:Y:S01]  /*10490*/  SHFL.IDX PT, R14, R7, RZ, 0x1c1f ;  /* 0x001c1fff070e7589 */ /* 0x000fe200000e0000 */
[----:B----4-:R-:W-:-:S05]  /*104a0*/  IADD3 R2, P0, R37, R2, RZ ;  /* 0x0000000225027210 */ /* 0x010fca0007f1e0ff */
[----:B-----5:R-:W-:-:S05]  /*104b0*/  IMAD.X R3, RZ, RZ, R3, P0 ;  /* 0x000000ffff037224 */ /* 0x020fca00000e0603 */
[----:B------:R-:W-:Y:S04]  /*104c0*/  LDGSTS.E.BYPASS.LTC128B.128 [R0+0x24200], desc[UR50][R2.64], !P4 ;  /* 0x2420000002007fae */ /* 0x000fe8000e101d72 */
[----:B------:R-:W-:Y:S04]  /*104d0*/  LDGSTS.E.BYPASS.LTC128B.128 [R0+0x26a00], desc[UR50][R2.64+0x40], !P3 ;  /* 0x26a0004002007fae */ /* 0x000fe8000d901d72 */
[----:B------:R4:W-:Y:S04]  /*104e0*/  LDGSTS.E.BYPASS.LTC128B.128 [R0+0x29200], desc[UR50][R2.64+0x80], !P1 ;  /* 0x2920008002007fae */ /* 0x0009e8000c901d72 */
[----:B----4-:R-:W4:Y:S04]  /*104f0*/  SHFL.IDX PT, R2, R5, 0x1, 0x1c1f ;  /* 0x003c1f0005027f89 */ /* 0x010f2800000e0000 */
[----:B------:R-:W5:Y:S01]  /*10500*/  SHFL.IDX PT, R3, R6, 0x1, 0x1c1f ;  /* 0x003c1f0006037f89 */ /* 0x000f6200000e0000 */
[----:B----4-:R-:W-:-:S05]  /*10510*/  IADD3 R2, P0, R37, R2, RZ ;  /* 0x0000000225027210 */ /* 0x010fca0007f1e0ff */
[----:B-----5:R-:W-:-:S05]  /*10520*/  IMAD.X R3, RZ, RZ, R3, P0 ;  /* 0x000000ffff037224 */ /* 0x020fca00000e0603 */
[----:B------:R-:W-:Y:S04]  /*10530*/  LDGSTS.E.BYPASS.LTC128B.128 [R0+0x24a00], desc[UR50][R2.64], !P4 ;  /* 0x24a0000002007fae */ /* 0x000fe8000e101d72 */
[----:B------:R-:W-:Y:S04]  /*10540*/  LDGSTS.E.BYPASS.LTC128B.128 [R0+0x27200], desc[UR50][R2.64+0x40], !P3 ;  /* 0x2720004002007fae */ /* 0x000fe8000d901d72 */
[----:B------:R4:W-:Y:S04]  /*10550*/  LDGSTS.E.BYPASS.LTC128B.128 [R0+0x29a00], desc[UR50][R2.64+0x80], !P1 ;  /* 0x29a0008002007fae */ /* 0x0009e8000c901d72 */
[----:B----4-:R-:W4:Y:S02]  /*10560*/  SHFL.IDX PT, R2, R5, 0x2, 0x1c1f ;  /* 0x005c1f0005027f89 */ /* 0x010f2400000e0000 */
[----:B----4-:R-:W-:-:S05]  /*10570*/  IADD3 R2, P0, R37, R2, RZ ;  /* 0x0000000225027210 */ /* 0x010fca0007f1e0ff */
[----:B------:R-:W-:Y:S02]  /*10580*/  IMAD.X R3, RZ, RZ, R9, P0 ;  /* 0x000000ffff037224 */ /* 0x000fe400000e0609 */
[----:B------:R-:W-:Y:S04]  /*10590*/  SHFL.IDX PT, R9, R6, 0x3, 0x1c1f ;  /* 0x007c1f0006097f89 */ /* 0x000fe800000e0000 */
[----:B------:R-:W-:Y:S04]  /*105a0*/  LDGSTS.E.BYPASS.LTC128B.128 [R0+0x25200], desc[UR50][R2.64], !P4 ;  /* 0x2520000002007fae */ /* 0x000fe8000e101d72 */
[----:B------:R-:W-:Y:S04]  /*105b0*/  LDGSTS.E.BYPASS.LTC128B.128 [R0+0x27a00], desc[UR50][R2.64+0x40], !P3 ;  /* 0x27a0004002007fae */ /* 0x000fe8000d901d72 */
[----:B------:R4:W-:Y:S04]  /*105c0*/  LDGSTS.E.BYPASS.LTC128B.128 [R0+0x2a200], desc[UR50][R2.64+0x80], !P1 ;  /* 0x2a20008002007fae */ /* 0x0009e8000c901d72 */
[----:B----4-:R-:W4:Y:S02]  /*105d0*/  SHFL.IDX PT, R2, R5, 0x3, 0x1c1f ;  /* 0x007c1f0005027f89 */ /* 0x010f2400000e0000 */
[----:B----4-:R-:W-:-:S05]  /*105e0*/  IADD3 R2, P0, R37, R2, RZ ;  /* 0x0000000225027210 */ /* 0x010fca0007f1e0ff */
[----:B------:R-:W-:-:S05]  /*105f0*/  IMAD.X R3, RZ, RZ, R9, P0 ;  /* 0x000000ffff037224 */ /* 0x000fca00000e0609 */
[----:B------:R4:W-:Y:S04]  /*10600*/  LDGSTS.E.BYPASS.LTC128B.128 [R0+0x25a00], desc[UR50][R2.64], !P4 ;  /* 0x25a0000002007fae */ /* 0x0009e8000e101d72 */
[----:B------:R4:W-:Y:S04]  /*10610*/  LDGSTS.E.BYPASS.LTC128B.128 [R0+0x28200], desc[UR50][R2.64+0x40], !P3 ;  /* 0x2820004002007fae */ /* 0x0009e8000d901d72 */
[----:B------:R4:W-:Y:S02]  /*10620*/  LDGSTS.E.BYPASS.LTC128B.128 [R0+0x2aa00], desc[UR50][R2.64+0x80], !P1 ;  /* 0x2aa0008002007fae */ /* 0x0009e4000c901d72 */
.L_x_4033:
[----:B----4-:R-:W-:-:S05]  /*10630*/  IADD3 R2, P0, R37, R14, RZ ;  /* 0x0000000e25027210 */ /* 0x010fca0007f1e0ff */
        /* <DEDUP_REMOVED lines=9> */
.L_x_3923:
[----:B------:R-:W-:Y:S02]  /*106d0*/  PLOP3.LUT P1, PT, P1, P0, PT, 0xa2, 0x0 ;  /* 0x000000000000781c */ /* 0x000fe40000f21472 */
[----:B------:R-:W-:-:S08]  /*106e0*/  @P0 R2UR P1, UR4, R4 ;  /* 0x00000000040402ca */ /* 0x000fd00000020000 */
[----:B------:R-:W-:-:S05]  /*106f0*/  @P0 PLOP3.LUT P0, PT, P1, PT, PT, 0x80, 0x0 ;  /* 0x000000000000081c */ /* 0x000fca0000f0f070 */
[----:B------:R-:W-:Y:S01]  /*10700*/  @!P1 SYNCS.ARRIVE.TRANS64.RED.A0T1 RZ, [UR4+0x33430], RZ ;  /* 0x033430ffffff99a7 */ /* 0x000fe20008200404 */
[----:B------:R-:W-:Y:S07]  /*10710*/  @!P1 ARRIVES.LDGSTSBAR.64.TRANSCNT [UR4+0x33430] ;  /* 0x03343000ff0099b0 */ /* 0x000fee0008000a84 */
[----:B------:R-:W-:Y:S05]  /*10720*/  @P0 BRA.U.ANY `(.L_x_3923) ;  /* 0xfffffffd00e80947 */ /* 0x000fea000393ffff */
[----:B------:R-:W-:Y:S01]  /*10730*/  NOP ;  /* 0x0000000000007918 */ /* 0x000fe20000000000 */
[----:B----4-:R-:W-:-:S05]  /*10740*/  IMAD.U32 R0, RZ, RZ, UR46 ;  /* 0x0000002eff007e24 */ /* 0x010fca000f8e00ff */
[----:B------:R-:W-:-:S13]  /*10750*/  ISETP.NE.AND P3, PT, R0, 0x3, PT ;  /* 0x000000030000780c */ /* 0x000fda0003f65270 */
[----:B------:R-:W-:Y:S05]  /*10760*/  @!P3 BRA `(.L_x_3924) ;  /* 0x000000000004b947 */ /* 0x000fea0003800000 */
[----:B------:R-:W-:Y:S01]  /*10770*/  BPT.TRAP 0x1 ;  /* 0x000000040000795c */ /* 0x000fe20000300000 */
.L_x_3924:
[----:B------:R-:W-:Y:S01]  /*10780*/  IMAD.U32 R0, RZ, RZ, UR47 ;  /* 0x0000002fff007e24 */ /* 0x000fe2000f8e00ff */
[----:B------:R4:W-:Y:S04]  /*10790*/  SYNCS.ARRIVE.TRANS64.A1T0 RZ, [R4+URZ+0x33430], RZ ;  /* 0x033430ff04ff79a7 */ /* 0x0009e8000810003f */
[----:B------:R-:W-:-:S13]  /*107a0*/  ISETP.NE.AND P0, PT, R0, 0x3, PT ;  /* 0x000000030000780c */ /* 0x000fda0003f05270 */
[----:B----4-:R-:W-:Y:S05]  /*107b0*/  @!P0 BRA `(.L_x_3925) ;  /* 0x0000000000048947 */ /* 0x010fea0003800000 */
[----:B------:R-:W-:Y:S01]  /*107c0*/  BPT.TRAP 0x1 ;  /* 0x000000040000795c */ /* 0x000fe20000300000 */
.L_x_3925:
[----:B------:R-:W-:Y:S01]  /*107d0*/  LOP3.LUT R3, R21, 0x1, RZ, 0x3c, !PT ;  /* 0x0000000115037812 */ /* 0x000fe200078e3cff */
[----:B------:R-:W-:Y:S01]  /*107e0*/  IMAD R2, R20, 0x8, R18 ;  /* 0x0000000814027824 */ /* 0x000fe200078e0212 */
[----:B------:R-:W-:Y:S02]  /*107f0*/  BSSY B0, `(.L_x_3926) ;  /* 0x0000004000007945 */ /* 0x000fe40003800000 */
[----:B------:R-:W-:-:S04]  /*10800*/  SHF.L.U32 R3, R3, 0x1f, RZ ;  /* 0x0000001f03037819 */ /* 0x000fc800000006ff */
[----:B------:R-:W4:Y:S02]  /*10810*/  SYNCS.PHASECHK.TRANS64.TRYWAIT P1, [R2+URZ+0x33470], R3 ;  /* 0x03347003020075a7 */ /* 0x000f24000802017f */
[----:B----4-:R-:W-:Y:S05]  /*10820*/  @!P1 BRA `(.L_x_3927) ;  /* 0x0000004c001c9947 */ /* 0x010fea0003800000 */
.L_x_4034:
[----:B------:R-:W-:Y:S05]  /*10830*/  BSYNC B0 ;  /* 0x0000000000007941 */ /* 0x000fea0003800000 */
.L_x_3926:
[----:B------:R-:W-:-:S05]  /*10840*/  IMAD.U32 R0, RZ, RZ, UR46 ;  /* 0x0000002eff007e24 */ /* 0x000fca000f8e00ff */
[----:B------:R-:W-:-:S13]  /*10850*/  ISETP.NE.AND P1, PT, R0, 0x3, PT ;  /* 0x000000030000780c */ /* 0x000fda0003f25270 */
[----:B------:R-:W-:Y:S05]  /*10860*/  @!P1 BRA `(.L_x_3928) ;  /* 0x0000000000049947 */ /* 0x000fea0003800000 */
[----:B------:R-:W-:Y:S01]  /*10870*/  BPT.TRAP 0x1 ;  /* 0x000000040000795c */ /* 0x000fe20000300000 */
.L_x_3928:
[----:B----4-:R-:W-:Y:S01]  /*10880*/  SHF.L.U32 R3, R21, 0x1f, RZ ;  /* 0x0000001f15037819 */ /* 0x010fe200000006ff */
[----:B------:R-:W-:-:S03]  /*10890*/  IMAD R0, R20, 0x7800, RZ ;  /* 0x0000780014007824 */ /* 0x000fc600078e02ff */
[----:B------:R-:W4:Y:S02]  /*108a0*/  SYNCS.PHASECHK.TRANS64.TRYWAIT P1, [R2+URZ+0x33460], R3 ;  /* 0x03346003020075a7 */ /* 0x000f24000802017f */
[----:B----4-:R-:W-:Y:S05]  /*108b0*/  @!P1 BRA `(.L_x_3929) ;  /* 0x0000004c000c9947 */ /* 0x010fea0003800000 */
.L_x_4035:
[----:B----4-:R-:W-:Y:S01]  /*108c0*/  LOP3.LUT R3, R0, R16, RZ, 0xfc, !PT ;  /* 0x0000001000037212 */ /* 0x010fe200078efcff */
[----:B------:R-:W-:Y:S05]  /*108d0*/  WARPSYNC.ALL ;  /* 0x0000000000007948 */ /* 0x000fea0003800000 */
[----:B------:R-:W-:Y:S02]  /*108e0*/  IMAD.IADD R5, R18, 0x1, R3 ;  /* 0x0000000112057824 */ /* 0x000fe400078e0203 */
[C---:B------:R-:W-:Y:S02]  /*108f0*/  VIADD R12, R0.reuse, 0x2800 ;  /* 0x00002800000c7836 */ /* 0x040fe40000000000 */
[----:B------:R-:W-:-:S02]  /*10900*/  VIADD R13, R0, 0x800 ;  /* 0x00000800000d7836 */ /* 0x000fc40000000000 */
[----:B0-23--:R-:W0:Y:S01]  /*10910*/  LDSM.16.MT88.4 R4, [R5+0xf200] ;  /* 0x00f200000504783b */ /* 0x00de220000004200 */
[----:B------:R-:W-:Y:S01]  /*10920*/  LOP3.LUT R3, R12, R16, RZ, 0xfc, !PT ;  /* 0x000000100c037212 */ /* 0x000fe200078efcff */
[----:B------:R-:W-:Y:S01]  /*10930*/  VIADD R20, R0, 0x5000 ;  /* 0x0000500000147836 */ /* 0x000fe20000000000 */
[----:B------:R-:W-:Y:S01]  /*10940*/  LOP3.LUT R12, R12, R17, RZ, 0xfc, !PT ;  /* 0x000000110c0c7212 */ /* 0x000fe200078efcff */
[C---:B------:R-:W-:Y:S02]  /*10950*/  VIADD R21, R0.reuse, 0x3000 ;  /* 0x0000300000157836 */ /* 0x040fe40000000000 */
[----:B------:R-:W-:Y:S02]  /*10960*/  VIADD R15, R0, 0x2000 ;  /* 0x00002000000f7836 */ /* 0x000fe40000000000 */
[----:B------:R-:W-:Y:S02]  /*10970*/  IMAD.IADD R12, R19, 0x1, R12 ;  /* 0x00000001130c7824 */ /* 0x000fe400078e020c */
[----:B------:R-:W-:-:S05]  /*10980*/  IMAD.U32 R22, RZ, RZ, UR46 ;  /* 0x0000002eff167e24 */ /* 0x000fca000f8e00ff */
[----:B------:R-:W-:Y:S02]  /*10990*/  ISETP.NE.AND P1, PT, R22, 0x3, PT ;  /* 0x000000031600780c */ /* 0x000fe40003f25270 */
[C-C-:B0-----:R-:W-:Y:S02]  /*109a0*/  PRMT R8, R4.reuse, 0x6420, R5.reuse ;  /* 0x0000642004087816 */ /* 0x141fe40000000005 */
[----:B------:R-:W-:Y:S02]  /*109b0*/  PRMT R9, R4, 0x7531, R5 ;  /* 0x0000753104097816 */ /* 0x000fe40000000005 */
[----:B------:R-:W-:Y:S02]  /*109c0*/  LOP3.LUT R4, R0, R17, RZ, 0xfc, !PT ;  /* 0x0000001100047212 */ /* 0x000fe400078efcff */
[C-C-:B------:R-:W-:Y:S02]  /*109d0*/  PRMT R10, R6.reuse, 0x6420, R7.reuse ;  /* 0x00006420060a7816 */ /* 0x140fe40000000007 */
[----:B------:R-:W-:Y:S01]  /*109e0*/  PRMT R11, R6, 0x7531, R7 ;  /* 0x00007531060b7816 */ /* 0x000fe20000000007 */
[----:B------:R-:W-:-:S02]  /*109f0*/  IMAD.IADD R14, R19, 0x1, R4 ;  /* 0x00000001130e7824 */ /* 0x000fc400078e0204 */
[----:B------:R-:W-:Y:S01]  /*10a00*/  IMAD.IADD R4, R18, 0x1, R3 ;  /* 0x0000000112047824 */ /* 0x000fe200078e0203 */
[C---:B------:R-:W-:Y:S02]  /*10a10*/  LOP3.LUT R3, R13.reuse, R17, RZ, 0xfc, !PT ;  /* 0x000000110d037212 */ /* 0x040fe400078efcff */
[----:B------:R0:W-:Y:S01]  /*10a20*/  STSM.16.M88.4 [R14], R8 ;  /* 0x000000080e007844 */ /* 0x0001e20000000200 */
[----:B------:R-:W-:Y:S02]  /*10a30*/  LOP3.LUT R13, R13, R16, RZ, 0xfc, !PT ;  /* 0x000000100d0d7212 */ /* 0x000fe400078efcff */
[----:B------:R-:W-:Y:S01]  /*10a40*/  IMAD.IADD R3, R19, 0x1, R3 ;  /* 0x0000000113037824 */ /* 0x000fe200078e0203 */
[----:B------:R-:W2:Y:S01]  /*10a50*/  LDSM.16.MT88.4 R4, [R4+0xf200] ;  /* 0x00f200000404783b */ /* 0x000ea20000004200 */
[----:B0-----:R-:W-:Y:S01]  /*10a60*/  VIADD R14, R0, 0x5800 ;  /* 0x00005800000e7836 */ /* 0x001fe20000000000 */
[C-C-:B--2---:R-:W-:Y:S02]  /*10a70*/  PRMT R8, R4.reuse, 0x6420, R5.reuse ;  /* 0x0000642004087816 */ /* 0x144fe40000000005 */
[----:B------:R-:W-:-:S02]  /*10a80*/  PRMT R9, R4, 0x7531, R5 ;  /* 0x0000753104097816 */ /* 0x000fc40000000005 */
[----:B------:R-:W-:Y:S02]  /*10a90*/  LOP3.LUT R5, R20, R16, RZ, 0xfc, !PT ;  /* 0x0000001014057212 */ /* 0x000fe400078efcff */
[C-C-:B------:R-:W-:Y:S02]  /*10aa0*/  PRMT R10, R6.reuse, 0x6420, R7.reuse ;  /* 0x00006420060a7816 */ /* 0x140fe40000000007 */
[----:B------:R-:W-:Y:S01]  /*10ab0*/  PRMT R11, R6, 0x7531, R7 ;  /* 0x00007531060b7816 */ /* 0x000fe20000000007 */
[----:B------:R-:W-:Y:S01]  /*10ac0*/  IMAD.IADD R5, R18, 0x1, R5 ;  /* 0x0000000112057824 */ /* 0x000fe200078e0205 */
[----:B------:R-:W-:-:S03]  /*10ad0*/  LOP3.LUT R20, R20, R17, RZ, 0xfc, !PT ;  /* 0x0000001114147212 */ /* 0x000fc600078efcff */
[----:B------:R0:W-:Y:S02]  /*10ae0*/  STSM.16.M88.4 [R3], R8 ;  /* 0x0000000803007844 */ /* 0x0001e40000000200 */
[----:B------:R-:W-:Y:S02]  /*10af0*/  IMAD.IADD R20, R19, 0x1, R20 ;  /* 0x0000000113147824 */ /* 0x000fe400078e0214 */
[----:B------:R-:W2:Y:S01]  /*10b00*/  LDSM.16.MT88.4 R4, [R5+0xf200] ;  /* 0x00f200000504783b */ /* 0x000ea20000004200 */
[----:B0-----:R-:W-:Y:S01]  /*10b10*/  VIADD R3, R0, 0x1000 ;  /* 0x0000100000037836 */ /* 0x001fe20000000000 */
[C-C-:B--2---:R-:W-:Y:S02]  /*10b20*/  PRMT R8, R4.reuse, 0x6420, R5.reuse ;  /* 0x0000642004087816 */ /* 0x144fe40000000005 */
[----:B------:R-:W-:Y:S02]  /*10b30*/  PRMT R9, R4, 0x7531, R5 ;  /* 0x0000753104097816 */ /* 0x000fe40000000005 */
[----:B------:R-:W-:-:S02]  /*10b40*/  LOP3.LUT R4, R3, R17, RZ, 0xfc, !PT ;  /* 0x0000001103047212 */ /* 0x000fc400078efcff */
[C-C-:B------:R-:W-:Y:S02]  /*10b50*/  PRMT R10, R6.reuse, 0x6420, R7.reuse ;  /* 0x00006420060a7816 */ /* 0x140fe40000000007 */
[----:B------:R-:W-:Y:S01]  /*10b60*/  PRMT R11, R6, 0x7531, R7 ;  /* 0x00007531060b7816 */ /* 0x000fe20000000007 */
[----:B------:R-:W-:Y:S01]  /*10b70*/  IMAD.IADD R4, R19, 0x1, R4 ;  /* 0x0000000113047824 */ /* 0x000fe200078e0204 */
[----:B------:R-:W-:Y:S01]  /*10b80*/  LOP3.LUT R3, R3, R16, RZ, 0xfc, !PT ;  /* 0x0000001003037212 */ /* 0x000fe200078efcff */
[----:B------:R-:W-:Y:S02]  /*10b90*/  IMAD.IADD R6, R18, 0x1, R13 ;  /* 0x0000000112067824 */ /* 0x000fe400078e020d */
[----:B------:R-:W-:Y:S01]  /*10ba0*/  VIADD R13, R0, 0x1800 ;  /* 0x00001800000d7836 */ /* 0x000fe20000000000 */
[----:B------:R-:W-:Y:S04]  /*10bb0*/  STSM.16.M88.4 [R4], R8 ;  /* 0x0000000804007844 */ /* 0x000fe80000000200 */
[----:B------:R-:W0:Y:S02]  /*10bc0*/  LDSM.16.MT88.4 R4, [R6+0xf200] ;  /* 0x00f200000604783b */ /* 0x000e240000004200 */
[----:B0-----:R-:W-:-:S02]  /*10bd0*/  PRMT R8, R4, 0x6420, R5 ;  /* 0x0000642004087816 */ /* 0x001fc40000000005 */
[----:B------:R-:W-:Y:S02]  /*10be0*/  PRMT R9, R4, 0x7531, R5 ;  /* 0x0000753104097816 */ /* 0x000fe40000000005 */
[-C--:B------:R-:W-:Y:S02]  /*10bf0*/  LOP3.LUT R4, R13, R17.reuse, RZ, 0xfc, !PT ;  /* 0x000000110d047212 */ /* 0x080fe400078efcff */
[----:B------:R-:W-:Y:S02]  /*10c00*/  LOP3.LUT R5, R21, R16, RZ, 0xfc, !PT ;  /* 0x0000001015057212 */ /* 0x000fe400078efcff */
[C-C-:B------:R-:W-:Y:S01]  /*10c10*/  PRMT R10, R6.reuse, 0x6420, R7.reuse ;  /* 0x00006420060a7816 */ /* 0x140fe20000000007 */
[----:B------:R-:W-:Y:S01]  /*10c20*/  IMAD.IADD R4, R19, 0x1, R4 ;  /* 0x0000000113047824 */ /* 0x000fe200078e0204 */
[----:B------:R-:W-:Y:S01]  /*10c30*/  PRMT R11, R6, 0x7531, R7 ;  /* 0x00007531060b7816 */ /* 0x000fe20000000007 */
[----:B------:R-:W-:Y:S01]  /*10c40*/  IMAD.IADD R5, R18, 0x1, R5 ;  /* 0x0000000112057824 */ /* 0x000fe200078e0205 */
[----:B------:R-:W-:-:S02]  /*10c50*/  LOP3.LUT R21, R21, R17, RZ, 0xfc, !PT ;  /* 0x0000001115157212 */ /* 0x000fc400078efcff */
[----:B------:R-:W-:Y:S01]  /*10c60*/  LOP3.LUT R13, R13, R16, RZ, 0xfc, !PT ;  /* 0x000000100d0d7212 */ /* 0x000fe200078efcff */
[----:B------:R-:W-:Y:S02]  /*10c70*/  STSM.16.M88.4 [R4], R8 ;  /* 0x0000000804007844 */ /* 0x000fe40000000200 */
[----:B------:R-:W-:Y:S02]  /*10c80*/  IMAD.IADD R21, R19, 0x1, R21 ;  /* 0x0000000113157824 */ /* 0x000fe400078e0215 */
[----:B------:R-:W0:Y:S02]  /*10c90*/  LDSM.16.MT88.4 R4, [R5+0xf200] ;  /* 0x00f200000504783b */ /* 0x000e240000004200 */
[C-C-:B0-----:R-:W-:Y:S02]  /*10ca0*/  PRMT R8, R4.reuse, 0x6420, R5.reuse ;  /* 0x0000642004087816 */ /* 0x141fe40000000005 */
[----:B------:R-:W-:Y:S02]  /*10cb0*/  PRMT R9, R4, 0x7531, R5 ;  /* 0x0000753104097816 */ /* 0x000fe40000000005 */
[----:B------:R-:W-:-:S02]  /*10cc0*/  LOP3.LUT R4, R15, R17, RZ, 0xfc, !PT ;  /* 0x000000110f047212 */ /* 0x000fc400078efcff */
[C-C-:B------:R-:W-:Y:S02]  /*10cd0*/  PRMT R10, R6.reuse, 0x6420, R7.reuse ;  /* 0x00006420060a7816 */ /* 0x140fe40000000007 */
[----:B------:R-:W-:Y:S01]  /*10ce0*/  PRMT R11, R6, 0x7531, R7 ;  /* 0x00007531060b7816 */ /* 0x000fe20000000007 */
[----:B------:R-:W-:Y:S01]  /*10cf0*/  IMAD.IADD R4, R19, 0x1, R4 ;  /* 0x0000000113047824 */ /* 0x000fe200078e0204 */
[----:B------:R-:W-:-:S04]  /*10d00*/  LOP3.LUT R15, R15, R16, RZ, 0xfc, !PT ;  /* 0x000000100f0f7212 */ /* 0x000fc800078efcff */
[----:B------:R0:W-:Y:S01]  /*10d10*/  STSM.16.M88.4 [R4], R8 ;  /* 0x0000000804007844 */ /* 0x0001e20000000200 */
[----:B------:R-:W-:Y:S01]  /*10d20*/  IMAD.IADD R15, R18, 0x1, R15 ;  /* 0x00000001120f7824 */ /* 0x000fe200078e020f */
[C---:B0-----:R-:W-:Y:S02]  /*10d30*/  LOP3.LUT R4, R14.reuse, R16, RZ, 0xfc, !PT ;  /* 0x000000100e047212 */ /* 0x041fe400078efcff */
[----:B------:R-:W-:-:S03]  /*10d40*/  LOP3.LUT R14, R14, R17, RZ, 0xfc, !PT ;  /* 0x000000110e0e7212 */ /* 0x000fc600078efcff */
[----:B------:R-:W-:Y:S02]  /*10d50*/  IMAD.IADD R4, R18, 0x1, R4 ;  /* 0x0000000112047824 */ /* 0x000fe400078e0204 */
[----:B------:R-:W-:-:S04]  /*10d60*/  IMAD.IADD R14, R19, 0x1, R14 ;  /* 0x00000001130e7824 */ /* 0x000fc800078e020e */
[----:B------:R-:W0:Y:S02]  /*10d70*/  LDSM.16.MT88.4 R4, [R4+0xf200] ;  /* 0x00f200000404783b */ /* 0x000e240000004200 */
[C-C-:B0-----:R-:W-:Y:S02]  /*10d80*/  PRMT R10, R6.reuse, 0x6420, R7.reuse ;  /* 0x00006420060a7816 */ /* 0x141fe40000000007 */
[----:B------:R-:W-:Y:S01]  /*10d90*/  PRMT R11, R6, 0x7531, R7 ;  /* 0x00007531060b7816 */ /* 0x000fe20000000007 */
[----:B------:R-:W-:Y:S01]  /*10da0*/  IMAD.IADD R6, R18, 0x1, R3 ;  /* 0x0000000112067824 */ /* 0x000fe200078e0203 */
[--C-:B------:R-:W-:Y:S01]  /*10db0*/  PRMT R8, R4, 0x6420, R5.reuse ;  /* 0x0000642004087816 */ /* 0x100fe20000000005 */
[----:B------:R-:W-:Y:S01]  /*10dc0*/  VIADD R3, R0, 0x3800 ;  /* 0x0000380000037836 */ /* 0x000fe20000000000 */
[----:B------:R-:W-:-:S05]  /*10dd0*/  PRMT R9, R4, 0x7531, R5 ;  /* 0x0000753104097816 */ /* 0x000fca0000000005 */
[----:B------:R0:W-:Y:S04]  /*10de0*/  STSM.16.M88.4 [R12], R8 ;  /* 0x000000080c007844 */ /* 0x0001e80000000200 */
        /* <DEDUP_REMOVED lines=23> */
[C---:B0-----:R-:W-:Y:S02]  /*10f60*/  LOP3.LUT R3, R21.reuse, R17, RZ, 0xfc, !PT ;  /* 0x0000001115037212 */ /* 0x041fe400078efcff */
[----:B------:R-:W-:-:S03]  /*10f70*/  LOP3.LUT R21, R21, R16, RZ, 0xfc, !PT ;  /* 0x0000001015157212 */ /* 0x000fc600078efcff */
[----:B------:R-:W-:Y:S01]  /*10f80*/  IMAD.IADD R3, R19, 0x1, R3 ;  /* 0x0000000113037824 */ /* 0x000fe200078e0203 */
[C-C-:B--2---:R-:W-:Y:S02]  /*10f90*/  PRMT R10, R6.reuse, 0x6420, R7.reuse ;  /* 0x00006420060a7816 */ /* 0x144fe40000000007 */
[----:B------:R-:W-:Y:S01]  /*10fa0*/  PRMT R11, R6, 0x7531, R7 ;  /* 0x00007531060b7816 */ /* 0x000fe20000000007 */
[----:B------:R-:W-:Y:S01]  /*10fb0*/  IMAD.IADD R6, R18, 0x1, R13 ;  /* 0x0000000112067824 */ /* 0x000fe200078e020d */
[--C-:B------:R-:W-:Y:S01]  /*10fc0*/  PRMT R8, R4, 0x6420, R5.reuse ;  /* 0x0000642004087816 */ /* 0x100fe20000000005 */
[----:B------:R-:W-:Y:S01]  /*10fd0*/  VIADD R13, R0, 0x6800 ;  /* 0x00006800000d7836 */ /* 0x000fe20000000000 */
[----:B------:R-:W-:-:S05]  /*10fe0*/  PRMT R9, R4, 0x7531, R5 ;  /* 0x0000753104097816 */ /* 0x000fca0000000005 */
[----:B------:R0:W-:Y:S04]  /*10ff0*/  STSM.16.M88.4 [R3], R8 ;  /* 0x0000000803007844 */ /* 0x0001e80000000200 */
[----:B------:R-:W2:Y:S01]  /*11000*/  LDSM.16.MT88.4 R4, [R6+0xf200] ;  /* 0x00f200000604783b */ /* 0x000ea20000004200 */
[C---:B0-----:R-:W-:Y:S02]  /*11010*/  VIADD R3, R0.reuse, 0x4800 ;  /* 0x0000480000037836 */ /* 0x041fe40000000000 */
[----:B------:R-:W-:Y:S01]  /*11020*/  VIADD R0, R0, 0x7000 ;  /* 0x0000700000007836 */ /* 0x000fe20000000000 */
[C-C-:B--2---:R-:W-:Y:S02]  /*11030*/  PRMT R8, R4.reuse, 0x6420, R5.reuse ;  /* 0x0000642004087816 */ /* 0x144fe40000000005 */
[----:B------:R-:W-:-:S02]  /*11040*/  PRMT R9, R4, 0x7531, R5 ;  /* 0x0000753104097816 */ /* 0x000fc40000000005 */
[----:B------:R-:W-:Y:S02]  /*11050*/  LOP3.LUT R4, R3, R17, RZ, 0xfc, !PT ;  /* 0x0000001103047212 */ /* 0x000fe400078efcff */
[C-C-:B------:R-:W-:Y:S02]  /*11060*/  PRMT R10, R6.reuse, 0x6420, R7.reuse ;  /* 0x00006420060a7816 */ /* 0x140fe40000000007 */
[----:B------:R-:W-:Y:S01]  /*11070*/  PRMT R11, R6, 0x7531, R7 ;  /* 0x00007531060b7816 */ /* 0x000fe20000000007 */
[----:B------:R-:W-:Y:S01]  /*11080*/  IMAD.IADD R4, R19, 0x1, R4 ;  /* 0x0000000113047824 */ /* 0x000fe200078e0204 */
[----:B------:R-:W-:Y:S01]  /*11090*/  LOP3.LUT R3, R3, R16, RZ, 0xfc, !PT ;  /* 0x0000001003037212 */ /* 0x000fe200078efcff */
[----:B------:R-:W-:-:S03]  /*110a0*/  IMAD.IADD R7, R18, 0x1, R21 ;  /* 0x0000000112077824 */ /* 0x000fc600078e0215 */
[----:B------:R-:W-:Y:S04]  /*110b0*/  STSM.16.M88.4 [R4], R8 ;  /* 0x0000000804007844 */ /* 0x000fe80000000200 */
[----:B------:R-:W0:Y:S02]  /*110c0*/  LDSM.16.MT88.4 R4, [R7+0xf200] ;  /* 0x00f200000704783b */ /* 0x000e240000004200 */
[C-C-:B0-----:R-:W-:Y:S02]  /*110d0*/  PRMT R8, R4.reuse, 0x6420, R5.reuse ;  /* 0x0000642004087816 */ /* 0x141fe40000000005 */
[----:B------:R-:W-:Y:S02]  /*110e0*/  PRMT R9, R4, 0x7531, R5 ;  /* 0x0000753104097816 */ /* 0x000fe40000000005 */
[----:B------:R-:W-:-:S02]  /*110f0*/  LOP3.LUT R5, R13, R16, RZ, 0xfc, !PT ;  /* 0x000000100d057212 */ /* 0x000fc400078efcff */
[C-C-:B------:R-:W-:Y:S02]  /*11100*/  PRMT R10, R6.reuse, 0x6420, R7.reuse ;  /* 0x00006420060a7816 */ /* 0x140fe40000000007 */
[----:B------:R-:W-:Y:S01]  /*11110*/  PRMT R11, R6, 0x7531, R7 ;  /* 0x00007531060b7816 */ /* 0x000fe20000000007 */
[----:B------:R-:W-:Y:S01]  /*11120*/  IMAD.IADD R21, R18, 0x1, R5 ;  /* 0x0000000112157824 */ /* 0x000fe200078e0205 */
[----:B------:R-:W-:-:S03]  /*11130*/  LOP3.LUT R13, R13, R17, RZ, 0xfc, !PT ;  /* 0x000000110d0d7212 */ /* 0x000fc600078efcff */
[----:B------:R-:W-:Y:S02]  /*11140*/  STSM.16.M88.4 [R20], R8 ;  /* 0x0000000814007844 */ /* 0x000fe40000000200 */
[----:B------:R-:W-:Y:S02]  /*11150*/  IMAD.IADD R13, R19, 0x1, R13 ;  /* 0x00000001130d7824 */ /* 0x000fe400078e020d */
[----:B------:R-:W0:Y:S02]  /*11160*/  LDSM.16.MT88.4 R4, [R21+0xf200] ;  /* 0x00f200001504783b */ /* 0x000e240000004200 */
[C-C-:B0-----:R-:W-:Y:S02]  /*11170*/  PRMT R8, R4.reuse, 0x6420, R5.reuse ;  /* 0x0000642004087816 */ /* 0x141fe40000000005 */
[----:B------:R-:W-:Y:S02]  /*11180*/  PRMT R9, R4, 0x7531, R5 ;  /* 0x0000753104097816 */ /* 0x000fe40000000005 */
[----:B------:R-:W-:-:S02]  /*11190*/  PRMT R10, R6, 0x6420, R7 ;  /* 0x00006420060a7816 */ /* 0x000fc40000000007 */
[----:B------:R-:W-:-:S05]  /*111a0*/  PRMT R11, R6, 0x7531, R7 ;  /* 0x00007531060b7816 */ /* 0x000fca0000000007 */
[----:B------:R-:W-:Y:S04]  /*111b0*/  STSM.16.M88.4 [R14], R8 ;  /* 0x000000080e007844 */ /* 0x000fe80000000200 */
[----:B------:R-:W0:Y:S02]  /*111c0*/  LDSM.16.MT88.4 R4, [R15+0xf200] ;  /* 0x00f200000f04783b */ /* 0x000e240000004200 */
[C-C-:B0-----:R-:W-:Y:S02]  /*111d0*/  PRMT R8, R4.reuse, 0x6420, R5.reuse ;  /* 0x0000642004087816 */ /* 0x141fe40000000005 */
[----:B------:R-:W-:Y:S01]  /*111e0*/  PRMT R9, R4, 0x7531, R5 ;  /* 0x0000753104097816 */ /* 0x000fe20000000005 */
[----:B------:R-:W-:Y:S01]  /*111f0*/  IMAD.IADD R4, R18, 0x1, R3 ;  /* 0x0000000112047824 */ /* 0x000fe200078e0203 */
[----:B------:R-:W-:-:S02]  /*11200*/  PRMT R10, R6, 0x6420, R7 ;  /* 0x00006420060a7816 */ /* 0x000fc40000000007 */
[----:B------:R-:W-:Y:S02]  /*11210*/  PRMT R11, R6, 0x7531, R7 ;  /* 0x00007531060b7816 */ /* 0x000fe40000000007 */
[C---:B------:R-:W-:Y:S02]  /*11220*/  LOP3.LUT R3, R0.reuse, R16, RZ, 0xfc, !PT ;  /* 0x0000001000037212 */ /* 0x040fe400078efcff */
[----:B------:R-:W-:Y:S01]  /*11230*/  LOP3.LUT R0, R0, R17, RZ, 0xfc, !PT ;  /* 0x0000001100007212 */ /* 0x000fe200078efcff */
[----:B------:R-:W-:Y:S02]  /*11240*/  STSM.16.M88.4 [R12], R8 ;  /* 0x000000080c007844 */ /* 0x000fe40000000200 */
[----:B------:R-:W-:Y:S02]  /*11250*/  IMAD.IADD R3, R18, 0x1, R3 ;  /* 0x0000000112037824 */ /* 0x000fe400078e0203 */
[----:B------:R-:W0:Y:S01]  /*11260*/  LDSM.16.MT88.4 R4, [R4+0xf200] ;  /* 0x00f200000404783b */ /* 0x000e220000004200 */
[----:B------:R-:W-:Y:S01]  /*11270*/  IMAD.IADD R0, R19, 0x1, R0 ;  /* 0x0000000113007824 */ /* 0x000fe200078e0200 */
        /* <DEDUP_REMOVED lines=9> */
[----:B------:R-:W-:-:S05]  /*11310*/  PRMT R11, R6, 0x7531, R7 ;  /* 0x00007531060b7816 */ /* 0x000fca0000000007 */
[----:B------:R0:W-:Y:S01]  /*11320*/  STSM.16.M88.4 [R0], R8 ;  /* 0x0000000800007844 */ /* 0x0001e20000000200 */
[----:B------:R-:W-:Y:S01]  /*11330*/  @!PT LDS RZ, [RZ] ;  /* 0x00000000fffff984 */ /* 0x000fe20000000800 */
[----:B------:R-:W-:Y:S01]  /*11340*/  @!PT LDS RZ, [RZ] ;  /* 0x00000000fffff984 */ /* 0x000fe20000000800 */
[----:B------:R-:W-:Y:S01]  /*11350*/  @!PT LDS RZ, [RZ] ;  /* 0x00000000fffff984 */ /* 0x000fe20000000800 */
[----:B------:R-:W-:Y:S01]  /*11360*/  @!PT LDS RZ, [RZ] ;  /* 0x00000000fffff984 */ /* 0x000fe20000000800 */
[----:B------:R2:W-:Y:S06]  /*11370*/  MEMBAR.ALL.CTA ;  /* 0x0000000000007992 */ /* 0x0005ec0000008000 */
[----:B--2---:R-:W2:Y:S01]  /*11380*/  FENCE.VIEW.ASYNC.S ;  /* 0x00000000000073c6 */ /* 0x004ea20000000000 */
[----:B------:R-:W-:Y:S05]  /*11390*/  @!P1 BRA `(.L_x_3930) ;  /* 0x0000000000049947 */ /* 0x000fea0003800000 */
[----:B------:R-:W-:Y:S01]  /*113a0*/  BPT.TRAP 0x1 ;  /* 0x000000040000795c */ /* 0x000fe20000300000 */
.L_x_3930:
[----:B--2---:R2:W-:Y:S01]  /*113b0*/  SYNCS.ARRIVE.TRANS64.A1T0 RZ, [R2+URZ+0x33450], RZ ;  /* 0x033450ff02ff79a7 */ /* 0x0045e2000810003f */
[----:B------:R-:W-:Y:S06]  /*113c0*/  BAR.SYNC.DEFER_BLOCKING 0x2, 0x80 ;  /* 0x0082000000007b1d */ /* 0x000fec0000010000 */
[----:B------:R-:W-:Y:S05]  /*113d0*/  @!P0 BRA `(.L_x_3931) ;  /* 0x0000000000048947 */ /* 0x000fea0003800000 */
[----:B------:R-:W-:Y:S01]  /*113e0*/  BPT.TRAP 0x1 ;  /* 0x000000040000795c */ /* 0x000fe20000300000 */
.L_x_3931:
[----:B0-----:R-:W3:Y:S01]  /*113f0*/  LDL R0, [R1+0x8] ;  /* 0x0000080001007983 */ /* 0x001ee20000100800 */
[----:B--2---:R-:W-:Y:S02]  /*11400*/  VIADD R2, R2, 0x33480 ;  /* 0x0003348002027836 */ /* 0x004fe40000000000 */
[----:B------:R-:W-:Y:S02]  /*11410*/  IMAD.MOV.U32 R21, RZ, RZ, R34 ;  /* 0x000000ffff157224 */ /* 0x000fe400078e0022 */
[----:B------:R-:W-:Y:S01]  /*11420*/  IMAD.MOV.U32 R20, RZ, RZ, R31 ;  /* 0x000000ffff147224 */ /* 0x000fe200078e001f */
[----:B---3--:R-:W-:-:S04]  /*11430*/  PRMT R2, R0, 0x654, R2 ;  /* 0x0000065400027816 */ /* 0x008fc80000000002 */
[----:B------:R3:W-:Y:S01]  /*11440*/  SYNCS.ARRIVE.TRANS64.RED.A1T0 RZ, [R2+URZ], RZ ;  /* 0x000000ff02ff79a7 */ /* 0x0007e2000810043f */
[----:B------:R-:W-:Y:S05]  /*11450*/  @P2 BRA `(.L_x_3932) ;  /* 0xffffffe000a82947 */ /* 0x000fea000383ffff */
.L_x_3912:
[----:B------:R-:W3:Y:S01]  /*11460*/  S2R R0, SR_TID.X ;  /* 0x0000000000007919 */ /* 0x000ee20000002100 */
[----:B------:R-:W-:Y:S01]  /*11470*/  BSSY B0, `(.L_x_3933) ;  /* 0x0000012000007945 */ /* 0x000fe20003800000 */
[----:B---3--:R-:W-:Y:S01]  /*11480*/  LOP3.LUT R2, R0, 0x7f, RZ, 0xc0, !PT ;  /* 0x0000007f00027812 */ /* 0x008fe200078ec0ff */
[----:B------:R-:W-:-:S03]  /*11490*/  IMAD.U32 R0, RZ, RZ, UR47 ;  /* 0x0000002fff007e24 */ /* 0x000fc6000f8e00ff */
[----:B------:R-:W-:Y:S02]  /*114a0*/  ISETP.NE.AND P1, PT, R2, RZ, PT ;  /* 0x000000ff0200720c */ /* 0x000fe40003f25270 */
[----:B------:R-:W-:-:S11]  /*114b0*/  ISETP.NE.AND P0, PT, R0, 0x3, PT ;  /* 0x000000030000780c */ /* 0x000fd60003f05270 */
[----:B------:R-:W-:Y:S05]  /*114c0*/  @P1 BRA `(.L_x_3934) ;  /* 0x0000000000301947 */ /* 0x000fea0003800000 */
[----:B------:R-:W3:Y:S01]  /*114d0*/  S2R R5, SR_LANEID ;  /* 0x0000000000057919 */ /* 0x000ee20000000000 */
[----:B------:R-:W-:Y:S01]  /*114e0*/  VOTEU.ANY UR4, UPT, PT ;  /* 0x0000000000047886 */ /* 0x000fe200038e0100 */
[----:B0-----:R-:W0:Y:S01]  /*114f0*/  LDC.64 R2, c[0x0][0xc60] ;  /* 0x00031800ff027b82 */ /* 0x001e220000000a00 */
[----:B------:R-:W3:Y:S02]  /*11500*/  FLO.U32 R0, UR4 ;  /* 0x0000000400007d00 */ /* 0x000ee400080e0000 */
[----:B---3--:R-:W-:-:S06]  /*11510*/  ISETP.EQ.U32.AND P1, PT, R0, R5, PT ;  /* 0x000000050000720c */ /* 0x008fcc0003f22070 */
[----:B------:R-:W0:Y:S07]  /*11520*/  POPC R5, UR4 ;  /* 0x0000000400057d09 */ /* 0x000e2e0008000000 */
[----:B0-----:R-:W3:Y:S01]  /*11530*/  @P1 ATOMG.E.ADD.STRONG.GPU PT, R3, desc[UR50][R2.64], R5 ;  /* 0x00000005020319a8 */ /* 0x001ee200081ee1f2 */
[----:B------:R-:W0:Y:S02]  /*11540*/  S2R R4, SR_LTMASK ;  /* 0x0000000000047919 */ /* 0x000e240000003900 */
[----:B0-----:R-:W-:-:S04]  /*11550*/  LOP3.LUT R4, R4, UR4, RZ, 0xc0, !PT ;  /* 0x0000000404047c12 */ /* 0x001fc8000f8ec0ff */
[----:B------:R-:W0:Y:S01]  /*11560*/  POPC R7, R4 ;  /* 0x0000000400077309 */ /* 0x000e220000000000 */
[----:B---3--:R-:W0:Y:S02]  /*11570*/  SHFL.IDX PT, R0, R3, R0, 0x1f ;  /* 0x00001f0003007589 */ /* 0x008e2400000e0000 */
[----:B0-----:R-:W-:-:S07]  /*11580*/  IADD3 R24, R0, UR48, R7 ;  /* 0x0000003000187c10 */ /* 0x001fce000fffe007 */
.L_x_3934:
[----:B------:R-:W-:Y:S05]  /*11590*/  BSYNC B0 ;  /* 0x0000000000007941 */ /* 0x000fea0003800000 */
.L_x_3933:
[----:B------:R-:W-:Y:S05]  /*115a0*/  @!P0 BRA `(.L_x_3935) ;  /* 0x0000000000048947 */ /* 0x000fea0003800000 */
[----:B------:R-:W-:Y:S01]  /*115b0*/  BPT.TRAP 0x1 ;  /* 0x000000040000795c */ /* 0x000fe20000300000 */
.L_x_3935:
[----:B0-----:R-:W-:Y:S01]  /*115c0*/  LOP3.LUT R3, R34, 0x1, RZ, 0x3c, !PT ;  /* 0x0000000122037812 */ /* 0x001fe200078e3cff */
[----:B------:R-:W-:Y:S01]  /*115d0*/  IMAD R0, R31, 0x8, R18 ;  /* 0x000000081f007824 */ /* 0x000fe200078e0212 */
[----:B------:R-:W-:Y:S02]  /*115e0*/  BSSY B0, `(.L_x_3936) ;  /* 0x0000004000007945 */ /* 0x000fe40003800000 */
[----:B------:R-:W-:-:S04]  /*115f0*/  SHF.L.U32 R3, R3, 0x1f, RZ ;  /* 0x0000001f03037819 */ /* 0x000fc800000006ff */
[----:B------:R-:W0:Y:S02]  /*11600*/  SYNCS.PHASECHK.TRANS64.TRYWAIT P1, [R0+URZ+0x33470], R3 ;  /* 0x03347003000075a7 */ /* 0x000e24000802017f */
[----:B0-----:R-:W-:Y:S05]  /*11610*/  @!P1 BRA `(.L_x_3937) ;  /* 0x0000003c00c89947 */ /* 0x001fea0003800000 */
.L_x_4036:
[----:B------:R-:W-:Y:S05]  /*11620*/  BSYNC B0 ;  /* 0x0000000000007941 */ /* 0x000fea0003800000 */
.L_x_3936:
[----:B------:R-:W-:-:S05]  /*11630*/  IMAD.U32 R2, RZ, RZ, UR46 ;  /* 0x0000002eff027e24 */ /* 0x000fca000f8e00ff */
[----:B------:R-:W-:-:S13]  /*11640*/  ISETP.NE.AND P1, PT, R2, 0x3, PT ;  /* 0x000000030200780c */ /* 0x000fda0003f25270 */
[----:B------:R-:W-:Y:S05]  /*11650*/  @!P1 BRA `(.L_x_3938) ;  /* 0x0000000000049947 */ /* 0x000fea0003800000 */
[----:B------:R-:W-:Y:S01]  /*11660*/  BPT.TRAP 0x1 ;  /* 0x000000040000795c */ /* 0x000fe20000300000 */
.L_x_3938:
[----:B0-----:R-:W-:-:S04]  /*11670*/  SHF.L.U32 R3, R34, 0x1f, RZ ;  /* 0x0000001f22037819 */ /* 0x001fc800000006ff */
[----:B------:R-:W0:Y:S02]  /*11680*/  SYNCS.PHASECHK.TRANS64.TRYWAIT P1, [R0+URZ+0x33460], R3 ;  /* 0x03346003000075a7 */ /* 0x000e24000802017f */
[----:B0-----:R-:W-:Y:S05]  /*11690*/  @!P1 BRA `(.L_x_3939) ;  /* 0x0000003c00bc9947 */ /* 0x001fea0003800000 */
.L_x_4037:
[----:B------:R-:W-:Y:S01]  /*116a0*/  IMAD R2, R31, 0x7800, RZ ;  /* 0x000078001f027824 */ /* 0x000fe200078e02ff */
[----:B------:R-:W-:Y:S05]  /*116b0*/  WARPSYNC.ALL ;  /* 0x0000000000007948 */ /* 0x000fea0003800000 */
[CC--:B0-----:R-:W-:Y:S01]  /*116c0*/  LOP3.LUT R3, R2.reuse, R16.reuse, RZ, 0xfc, !PT ;  /* 0x0000001002037212 */ /* 0x0c1fe200078efcff */
[C---:B------:R-:W-:Y:S02]  /*116d0*/  VIADD R13, R2.reuse, 0x2800 ;  /* 0x00002800020d7836 */ /* 0x040fe40000000000 */
[----:B------:R-:W-:Y:S02]  /*116e0*/  VIADD R21, R2, 0x5000 ;  /* 0x0000500002157836 */ /* 0x000fe40000000000 */
[----:B------:R-:W-:Y:S01]  /*116f0*/  IMAD.IADD R5, R18, 0x1, R3 ;  /* 0x0000000112057824 */ /* 0x000fe200078e0203 */
[----:B------:R-:W-:Y:S01]  /*11700*/  LOP3.LUT R3, R13, R16, RZ, 0xfc, !PT ;  /* 0x000000100d037212 */ /* 0x000fe200078efcff */
[----:B------:R-:W-:-:S02]  /*11710*/  VIADD R20, R2, 0x2000 ;  /* 0x0000200002147836 */ /* 0x000fc40000000000 */
[----:B------:R-:W-:Y:S02]  /*11720*/  IMAD.U32 R25, RZ, RZ, UR46 ;  /* 0x0000002eff197e24 */ /* 0x000fe4000f8e00ff */
[----:B------:R-:W0:Y:S03]  /*11730*/  LDSM.16.MT88.4 R4, [R5+0xf200] ;  /* 0x00f200000504783b */ /* 0x000e260000004200 */
[----:B------:R-:W-:Y:S02]  /*11740*/  ISETP.NE.AND P1, PT, R25, 0x3, PT ;  /* 0x000000031900780c */ /* 0x000fe40003f25270 */
[C-C-:B0-----:R-:W-:Y:S02]  /*11750*/  PRMT R8, R4.reuse, 0x6420, R5.reuse ;  /* 0x0000642004087816 */ /* 0x141fe40000000005 */
[----:B------:R-:W-:Y:S02]  /*11760*/  PRMT R9, R4, 0x7531, R5 ;  /* 0x0000753104097816 */ /* 0x000fe40000000005 */
[----:B------:R-:W-:-:S02]  /*11770*/  LOP3.LUT R4, R2, R17, RZ, 0xfc, !PT ;  /* 0x0000001102047212 */ /* 0x000fc400078efcff */
[C-C-:B------:R-:W-:Y:S02]  /*11780*/  PRMT R10, R6.reuse, 0x6420, R7.reuse ;  /* 0x00006420060a7816 */ /* 0x140fe40000000007 */
[----:B------:R-:W-:Y:S01]  /*11790*/  PRMT R11, R6, 0x7531, R7 ;  /* 0x00007531060b7816 */ /* 0x000fe20000000007 */
[----:B------:R-:W-:Y:S02]  /*117a0*/  IMAD.IADD R12, R19, 0x1, R4 ;  /* 0x00000001130c7824 */ /* 0x000fe400078e0204 */
[----:B------:R-:W-:Y:S02]  /*117b0*/  IMAD.IADD R6, R18, 0x1, R3 ;  /* 0x0000000112067824 */ /* 0x000fe400078e0203 */
[C---:B------:R-:W-:Y:S01]  /*117c0*/  VIADD R3, R2.reuse, 0x800 ;  /* 0x0000080002037836 */ /* 0x040fe20000000000 */
[----:B------:R0:W-:Y:S04]  /*117d0*/  STSM.16.M88.4 [R12], R8 ;  /* 0x000000080c007844 */ /* 0x0001e80000000200 */
[----:B------:R-:W3:Y:S01]  /*117e0*/  LDSM.16.MT88.4 R4, [R6+0xf200] ;  /* 0x00f200000604783b */ /* 0x000ee20000004200 */
[----:B0-----:R-:W-:Y:S01]  /*117f0*/  VIADD R12, R2, 0x1000 ;  /* 0x00001000020c7836 */ /* 0x001fe20000000000 */
[----:B---3--:R-:W-:-:S02]  /*11800*/  PRMT R8, R4, 0x6420, R5 ;  /* 0x0000642004087816 */ /* 0x008fc40000000005 */
[----:B------:R-:W-:Y:S02]  /*11810*/  PRMT R9, R4, 0x7531, R5 ;  /* 0x0000753104097816 */ /* 0x000fe40000000005 */
[----:B------:R-:W-:Y:S02]  /*11820*/  LOP3.LUT R4, R3, R17, RZ, 0xfc, !PT ;  /* 0x0000001103047212 */ /* 0x000fe400078efcff */
[-C--:B------:R-:W-:Y:S02]  /*11830*/  LOP3.LUT R5, R21, R16.reuse, RZ, 0xfc, !PT ;  /* 0x0000001015057212 */ /* 0x080fe400078efcff */
[C-C-:B------:R-:W-:Y:S01]  /*11840*/  PRMT R10, R6.reuse, 0x6420, R7.reuse ;  /* 0x00006420060a7816 */ /* 0x140fe20000000007 */
[----:B--2---:R-:W-:Y:S01]  /*11850*/  IMAD.IADD R14, R19, 0x1, R4 ;  /* 0x00000001130e7824 */ /* 0x004fe200078e0204 */
[----:B------:R-:W-:Y:S01]  /*11860*/  PRMT R11, R6, 0x7531, R7 ;  /* 0x00007531060b7816 */ /* 0x000fe20000000007 */
[----:B------:R-:W-:Y:S01]  /*11870*/  IMAD.IADD R5, R18, 0x1, R5 ;  /* 0x0000000112057824 */ /* 0x000fe200078e0205 */
[----:B------:R-:W-:-:S03]  /*11880*/  LOP3.LUT R3, R3, R16, RZ, 0xfc, !PT ;  /* 0x0000001003037212 */ /* 0x000fc600078efcff */
        /* <DEDUP_REMOVED lines=12> */
[----:B------:R-:W2:Y:S01]  /*11950*/  LDSM.16.MT88.4 R4, [R6+0xf200] ;  /* 0x00f200000604783b */ /* 0x000ea20000004200 */
[----:B0-----:R-:W-:Y:S01]  /*11960*/  VIADD R15, R2, 0x5800 ;  /* 0x00005800020f7836 */ /* 0x001fe20000000000 */
[----:B--2---:R-:W-:-:S02]  /*11970*/  PRMT R8, R4, 0x6420, R5 ;  /* 0x0000642004087816 */ /* 0x004fc40000000005 */
[----:B------:R-:W-:Y:S02]  /*11980*/  PRMT R9, R4, 0x7531, R5 ;  /* 0x0000753104097816 */ /* 0x000fe40000000005 */
[----:B------:R-:W-:Y:S02]  /*11990*/  LOP3.LUT R4, R14, R17, RZ, 0xfc, !PT ;  /* 0x000000110e047212 */ /* 0x000fe400078efcff */
[----:B------:R-:W-:Y:S02]  /*119a0*/  LOP3.LUT R5, R3, R16, RZ, 0xfc, !PT ;  /* 0x0000001003057212 */ /* 0x000fe400078efcff */
[C-C-:B------:R-:W-:Y:S01]  /*119b0*/  PRMT R10, R6.reuse, 0x6420, R7.reuse ;  /* 0x00006420060a7816 */ /* 0x140fe20000000007 */
[----:B------:R-:W-:Y:S01]  /*119c0*/  IMAD.IADD R22, R19, 0x1, R4 ;  /* 0x0000000113167824 */ /* 0x000fe200078e0204 */
[----:B------:R-:W-:Y:S01]  /*119d0*/  PRMT R11, R6, 0x7531, R7 ;  /* 0x00007531060b7816 */ /* 0x000fe20000000007 */
[----:B------:R-:W-:-:S04]  /*119e0*/  IMAD.IADD R6, R18, 0x1, R5 ;  /* 0x0000000112067824 */ /* 0x000fc800078e0205 */
[----:B------:R-:W-:Y:S04]  /*119f0*/  STSM.16.M88.4 [R22], R8 ;  /* 0x0000000816007844 */ /* 0x000fe80000000200 */
[----:B------:R-:W0:Y:S02]  /*11a00*/  LDSM.16.MT88.4 R4, [R6+0xf200] ;  /* 0x00f200000604783b */ /* 0x000e240000004200 */
[C-C-:B0-----:R-:W-:Y:S02]  /*11a10*/  PRMT R8, R4.reuse, 0x6420, R5.reuse ;  /* 0x0000642004087816 */ /* 0x141fe40000000005 */
[----:B------:R-:W-:Y:S02]  /*11a20*/  PRMT R9, R4, 0x7531, R5 ;  /* 0x0000753104097816 */ /* 0x000fe40000000005 */
[----:B------:R-:W-:-:S02]  /*11a30*/  LOP3.LUT R4, R20, R17, RZ, 0xfc, !PT ;  /* 0x0000001114047212 */ /* 0x000fc400078efcff */
[----:B------:R-:W-:Y:S02]  /*11a40*/  LOP3.LUT R5, R15, R16, RZ, 0xfc, !PT ;  /* 0x000000100f057212 */ /* 0x000fe400078efcff */
[C-C-:B------:R-:W-:Y:S01]  /*11a50*/  PRMT R10, R6.reuse, 0x6420, R7.reuse ;  /* 0x00006420060a7816 */ /* 0x140fe20000000007 */
[----:B------:R-:W-:Y:S01]  /*11a60*/  IMAD.IADD R22, R19, 0x1, R4 ;  /* 0x0000000113167824 */ /* 0x000fe200078e0204 */
[----:B------:R-:W-:Y:S01]  /*11a70*/  PRMT R11, R6, 0x7531, R7 ;  /* 0x00007531060b7816 */ /* 0x000fe20000000007 */
[----:B-1----:R-:W-:-:S04]  /*11a80*/  IMAD.IADD R23, R18, 0x1, R5 ;  /* 0x0000000112177824 */ /* 0x002fc800078e0205 */
[----:B------:R-:W-:Y:S04]  /*11a90*/  STSM.16.M88.4 [R22], R8 ;  /* 0x0000000816007844 */ /* 0x000fe80000000200 */
[----:B------:R-:W0:Y:S02]  /*11aa0*/  LDSM.16.MT88.4 R4, [R23+0xf200] ;  /* 0x00f200001704783b */ /* 0x000e240000004200 */
[C-C-:B0-----:R-:W-:Y:S02]  /*11ab0*/  PRMT R8, R4.reuse, 0x6420, R5.reuse ;  /* 0x0000642004087816 */ /* 0x141fe40000000005 */
[----:B------:R-:W-:Y:S02]  /*11ac0*/  PRMT R9, R4, 0x7531, R5 ;  /* 0x0000753104097816 */ /* 0x000fe40000000005 */
[----:B------:R-:W-:-:S02]  /*11ad0*/  LOP3.LUT R4, R13, R17, RZ, 0xfc, !PT ;  /* 0x000000110d047212 */ /* 0x000fc400078efcff */
[----:B------:R-:W-:Y:S01]  /*11ae0*/  LOP3.LUT R5, R12, R16, RZ, 0xfc, !PT ;  /* 0x000000100c057212 */ /* 0x000fe200078efcff */
[----:B------:R-:W-:Y:S01]  /*11af0*/  VIADD R12, R2, 0x3800 ;  /* 0x00003800020c7836 */ /* 0x000fe20000000000 */
[C-C-:B------:R-:W-:Y:S01]  /*11b00*/  PRMT R10, R6.reuse, 0x6420, R7.reuse ;  /* 0x00006420060a7816 */ /* 0x140fe20000000007 */
[----:B------:R-:W-:Y:S01]  /*11b10*/  IMAD.IADD R13, R19, 0x1, R4 ;  /* 0x00000001130d7824 */ /* 0x000fe200078e0204 */
[----:B------:R-:W-:Y:S01]  /*11b20*/  PRMT R11, R6, 0x7531, R7 ;  /* 0x00007531060b7816 */ /* 0x000fe20000000007 */
[----:B------:R-:W-:-:S04]  /*11b30*/  IMAD.IADD R6, R18, 0x1, R5 ;  /* 0x0000000112067824 */ /* 0x000fc800078e0205 */
[----:B------:R0:W-:Y:S04]  /*11b40*/  STSM.16.M88.4 [R13], R8 ;  /* 0x000000080d007844 */ /* 0x0001e80000000200 */
[----:B------:R-:W1:Y:S01]  /*11b50*/  LDSM.16.MT88.4 R4, [R6+0xf200] ;  /* 0x00f200000604783b */ /* 0x000e620000004200 */
[----:B0-----:R-:W-:Y:S01]  /*11b60*/  VIADD R13, R2, 0x6000 ;  /* 0x00006000020d7836 */ /* 0x001fe20000000000 */
[C-C-:B-1----:R-:W-:Y:S02]  /*11b70*/  PRMT R8, R4.reuse, 0x6420, R5.reuse ;  /* 0x0000642004087816 */ /* 0x142fe40000000005 */
[----:B------:R-:W-:Y:S02]  /*11b80*/  PRMT R9, R4, 0x7531, R5 ;  /* 0x0000753104097816 */ /* 0x000fe40000000005 */
[----:B------:R-:W-:-:S02]  /*11b90*/  LOP3.LUT R4, R3, R17, RZ, 0xfc, !PT ;  /* 0x0000001103047212 */ /* 0x000fc400078efcff */
[----:B------:R-:W-:Y:S02]  /*11ba0*/  LOP3.LUT R5, R12, R16, RZ, 0xfc, !PT ;  /* 0x000000100c057212 */ /* 0x000fe400078efcff */
[C-C-:B------:R-:W-:Y:S01]  /*11bb0*/  PRMT R10, R6.reuse, 0x6420, R7.reuse ;  /* 0x00006420060a7816 */ /* 0x140fe20000000007 */
[----:B------:R-:W-:Y:S01]  /*11bc0*/  IMAD.IADD R3, R19, 0x1, R4 ;  /* 0x0000000113037824 */ /* 0x000fe200078e0204 */
[----:B------:R-:W-:Y:S01]  /*11bd0*/  PRMT R11, R6, 0x7531, R7 ;  /* 0x00007531060b7816 */ /* 0x000fe20000000007 */
[----:B------:R-:W-:Y:S01]  /*11be0*/  IMAD.IADD R5, R18, 0x1, R5 ;  /* 0x0000000112057824 */ /* 0x000fe200078e0205 */
[----:B------:R-:W-:-:S03]  /*11bf0*/  LOP3.LUT R12, R12, R17, RZ, 0xfc, !PT ;  /* 0x000000110c0c7212 */ /* 0x000fc600078efcff */
[----:B------:R0:W-:Y:S02]  /*11c00*/  STSM.16.M88.4 [R3], R8 ;  /* 0x0000000803007844 */ /* 0x0001e40000000200 */
[----:B------:R-:W-:Y:S02]  /*11c10*/  IMAD.IADD R12, R19, 0x1, R12 ;  /* 0x00000001130c7824 */ /* 0x000fe400078e020c */
[----:B------:R-:W1:Y:S01]  /*11c20*/  LDSM.16.MT88.4 R4, [R5+0xf200] ;  /* 0x00f200000504783b */ /* 0x000e620000004200 */
[----:B0-----:R-:W-:Y:S02]  /*11c30*/  LOP3.LUT R3, R13, R16, RZ, 0xfc, !PT ;  /* 0x000000100d037212 */ /* 0x001fe400078efcff */
[C-C-:B-1----:R-:W-:Y:S02]  /*11c40*/  PRMT R10, R6.reuse, 0x6420, R7.reuse ;  /* 0x00006420060a7816 */ /* 0x142fe40000000007 */
[----:B------:R-:W-:Y:S01]  /*11c50*/  PRMT R11, R6, 0x7531, R7 ;  /* 0x00007531060b7816 */ /* 0x000fe20000000007 */
[----:B------:R-:W-:Y:S01]  /*11c60*/  IMAD.IADD R6, R18, 0x1, R3 ;  /* 0x0000000112067824 */ /* 0x000fe200078e0203 */
[--C-:B------:R-:W-:Y:S01]  /*11c70*/  PRMT R8, R4, 0x6420, R5.reuse ;  /* 0x0000642004087816 */ /* 0x100fe20000000005 */
[----:B------:R-:W-:Y:S01]  /*11c80*/  VIADD R3, R2, 0x4000 ;  /* 0x0000400002037836 */ /* 0x000fe20000000000 */
[----:B------:R-:W-:-:S05]  /*11c90*/  PRMT R9, R4, 0x7531, R5 ;  /* 0x0000753104097816 */ /* 0x000fca0000000005 */
[----:B------:R0:W-:Y:S04]  /*11ca0*/  STSM.16.M88.4 [R12], R8 ;  /* 0x000000080c007844 */ /* 0x0001e80000000200 */
[----:B------:R-:W1:Y:S01]  /*11cb0*/  LDSM.16.MT88.4 R4, [R6+0xf200] ;  /* 0x00f200000604783b */ /* 0x000e620000004200 */
[----:B0-----:R-:W-:Y:S01]  /*11cc0*/  VIADD R12, R2, 0x4800 ;  /* 0x00004800020c7836 */ /* 0x001fe20000000000 */
[C-C-:B-1----:R-:W-:Y:S02]  /*11cd0*/  PRMT R8, R4.reuse, 0x6420, R5.reuse ;  /* 0x0000642004087816 */ /* 0x142fe40000000005 */
[----:B------:R-:W-:Y:S02]  /*11ce0*/  PRMT R9, R4, 0x7531, R5 ;  /* 0x0000753104097816 */ /* 0x000fe40000000005 */
[----:B------:R-:W-:-:S02]  /*11cf0*/  LOP3.LUT R4, R3, R17, RZ, 0xfc, !PT ;  /* 0x0000001103047212 */ /* 0x000fc400078efcff */
[-C--:B------:R-:W-:Y:S02]  /*11d00*/  LOP3.LUT R5, R14, R16.reuse, RZ, 0xfc, !PT ;  /* 0x000000100e057212 */ /* 0x080fe400078efcff */
[C-C-:B------:R-:W-:Y:S01]  /*11d10*/  PRMT R10, R6.reuse, 0x6420, R7.reuse ;  /* 0x00006420060a7816 */ /* 0x140fe20000000007 */
[----:B------:R-:W-:Y:S01]  /*11d20*/  IMAD.IADD R22, R19, 0x1, R4 ;  /* 0x0000000113167824 */ /* 0x000fe200078e0204 */
[----:B------:R-:W-:Y:S01]  /*11d30*/  PRMT R11, R6, 0x7531, R7 ;  /* 0x00007531060b7816 */ /* 0x000fe20000000007 */
[----:B------:R-:W-:Y:S01]  /*11d40*/  IMAD.IADD R5, R18, 0x1, R5 ;  /* 0x0000000112057824 */ /* 0x000fe200078e0205 */
[----:B------:R-:W-:-:S03]  /*11d50*/  LOP3.LUT R3, R3, R16, RZ, 0xfc, !PT ;  /* 0x0000001003037212 */ /* 0x000fc600078efcff */
[----:B------:R-:W-:Y:S04]  /*11d60*/  STSM.16.M88.4 [R22], R8 ;  /* 0x0000000816007844 */ /* 0x000fe80000000200 */
[----:B------:R-:W0:Y:S02]  /*11d70*/  LDSM.16.MT88.4 R4, [R5+0xf200] ;  /* 0x00f200000504783b */ /* 0x000e240000004200 */
        /* <DEDUP_REMOVED lines=8> */
[----:B------:R-:W-:Y:S01]  /*11e00*/  STSM.16.M88.4 [R14], R8 ;  /* 0x000000080e007844 */ /* 0x000fe20000000200 */
[----:B------:R-:W-:-:S03]  /*11e10*/  VIADD R2, R2, 0x7000 ;  /* 0x0000700002027836 */ /* 0x000fc60000000000 */
[----:B------:R-:W0:Y:S02]  /*11e20*/  LDSM.16.MT88.4 R4, [R6+0xf200] ;  /* 0x00f200000604783b */ /* 0x000e240000004200 */
[C-C-:B0-----:R-:W-:Y:S02]  /*11e30*/  PRMT R8, R4.reuse, 0x6420, R5.reuse ;  /* 0x0000642004087816 */ /* 0x141fe40000000005 */
        /* <DEDUP_REMOVED lines=54> */
.L_x_3940:
[----:B-1----:R1:W-:Y:S01]  /*121a0*/  SYNCS.ARRIVE.TRANS64.A1T0 RZ, [R0+URZ+0x33450], RZ ;  /* 0x033450ff00ff79a7 */ /* 0x0023e2000810003f */
[----:B------:R-:W-:Y:S06]  /*121b0*/  BAR.SYNC.DEFER_BLOCKING 0x2, 0x80 ;  /* 0x0082000000007b1d */ /* 0x000fec0000010000 */
[----:B------:R-:W-:Y:S05]  /*121c0*/  @!P0 BRA `(.L_x_3941) ;  /* 0x0000000000048947 */ /* 0x000fea0003800000 */
[----:B------:R-:W-:Y:S01]  /*121d0*/  BPT.TRAP 0x1 ;  /* 0x000000040000795c */ /* 0x000fe20000300000 */
.L_x_3941:
[----:B0-----:R-:W2:Y:S01]  /*121e0*/  LDL R2, [R1+0x8] ;  /* 0x0000080001027983 */ /* 0x001ea20000100800 */
[----:B-1----:R-:W-:Y:S02]  /*121f0*/  VIADD R0, R0, 0x33480 ;  /* 0x0003348000007836 */ /* 0x002fe40000000000 */
[----:B------:R-:W-:-:S05]  /*12200*/  VIADD R31, R31, 0x1 ;  /* 0x000000011f1f7836 */ /* 0x000fca0000000000 */
[----:B------:R-:W-:-:S04]  /*12210*/  ISETP.NE.AND P0, PT, R31, 0x2, PT ;  /* 0x000000021f00780c */ /* 0x000fc80003f05270 */
[----:B------:R-:W-:Y:S02]  /*12220*/  SEL R3, RZ, 0x1, P0 ;  /* 0x00000001ff037807 */ /* 0x000fe40000000000 */
[----:B------:R-:W-:Y:S02]  /*12230*/  SEL R31, R31, RZ, P0 ;  /* 0x000000ff1f1f7207 */ /* 0x000fe40000000000 */
[----:B------:R-:W-:Y:S02]  /*12240*/  LOP3.LUT R34, R34, R3, RZ, 0x3c, !PT ;  /* 0x0000000322227212 */ /* 0x000fe400078e3cff */
[----:B--2---:R-:W-:-:S04]  /*12250*/  PRMT R0, R2, 0x654, R0 ;  /* 0x0000065402007816 */ /* 0x004fc80000000000 */
[----:B------:R0:W-:Y:S03]  /*12260*/  SYNCS.ARRIVE.TRANS64.RED.A1T0 RZ, [R0+URZ], RZ ;  /* 0x000000ff00ff79a7 */ /* 0x0001e6000810043f */
.L_x_3880:
[----:B------:R-:W-:Y:S05]  /*12270*/  BSYNC B7 ;  /* 0x0000000000077941 */ /* 0x000fea0003800000 */
.L_x_3878:
[----:B------:R-:W-:-:S13]  /*12280*/  LOP3.LUT P0, RZ, R36, 0x100, RZ, 0xc0, !PT ;  /* 0x0000010024ff7812 */ /* 0x000fda000780c0ff */
[----:B------:R-:W-:Y:S05]  /*12290*/  @!P0 BRA `(.L_x_3942) ;  /* 0x0000000000288947 */ /* 0x000fea0003800000 */
[----:B------:R-:W0:Y:S08]  /*122a0*/  S2UR UR4, SR_CgaCtaId ;  /* 0x00000000000479c3 */ /* 0x000e300000008800 */
[----:B------:R-:W-:Y:S01]  /*122b0*/  BAR.SYNC.DEFER_BLOCKING 0x5, 0x180 ;  /* 0x0146000000007b1d */ /* 0x000fe20000010000 */
[----:B------:R-:W-:Y:S01]  /*122c0*/  MOV R18, 0x400 ;  /* 0x0000040000127802 */ /* 0x000fe20000000f00 */
[----:B0-----:R-:W-:-:S05]  /*122d0*/  IMAD.U32 R0, RZ, RZ, UR4 ;  /* 0x00000004ff007e24 */ /* 0x001fca000f8e00ff */
[----:B------:R-:W-:Y:S01]  /*122e0*/  LEA R18, R0, R18, 0x18 ;  /* 0x0000001200127211 */ /* 0x000fe200078ec0ff */
[----:B------:R-:W-:Y:S04]  /*122f0*/  STL [R1+0x8], R0 ;  /* 0x0000080001007387 */ /* 0x000fe80000100800 */
[----:B------:R-:W0:Y:S02]  /*12300*/  LDS.128 R24, [R18+0x334d0] ;  /* 0x0334d00012187984 */ /* 0x000e240000000c00 */
[----:B0-----:R-:W-:Y:S01]  /*12310*/  R2UR UR40, R27 ;  /* 0x000000001b2872ca */ /* 0x001fe200000e0000 */
[----:B------:R-:W-:Y:S06]  /*12320*/  BAR.ARV 0x4, 0x180 ;  /* 0x0106000000007b1d */ /* 0x000fec0000002000 */
[----:B------:R-:W-:Y:S08]  /*12330*/  BRA `(.L_x_3943) ;  /* 0x0000000800207947 */ /* 0x000ff00003800000 */
.L_x_3942:
[----:B0-----:R-:W0:Y:S01]  /*12340*/  S2R R0, SR_TID.X ;  /* 0x0000000000007919 */ /* 0x001e220000002100 */
[----:B------:R-:W-:Y:S01]  /*12350*/  ULDC UR4, c[0x0][0xc3c] ;  /* 0x00030f0000047ab9 */ /* 0x000fe20000000800 */
[----:B0-----:R-:W-:Y:S01]  /*12360*/  LOP3.LUT R8, R0, 0x1f, RZ, 0xc0, !PT ;  /* 0x0000001f00087812 */ /* 0x001fe200078ec0ff */
[----:B------:R-:W-:-:S03]  /*12370*/  IMAD.MOV.U32 R0, RZ, RZ, RZ ;  /* 0x000000ffff007224 */ /* 0x000fc600078e00ff */
[C---:B------:R-:W-:Y:S01]  /*12380*/  ISETP.NE.AND P0, PT, R8.reuse, 0x1f, PT ;  /* 0x0000001f0800780c */ /* 0x040fe20003f05270 */
[----:B------:R-:W-:-:S05]  /*12390*/  VIADD R5, R8, UR40 ;  /* 0x0000002808057c36 */ /* 0x000fca0008000000 */
[----:B------:R-:W-:Y:S01]  /*123a0*/  ISETP.GE.OR P1, PT, R5, UR4, !P0 ;  /* 0x0000000405007c0c */ /* 0x000fe2000c726670 */
[----:B------:R-:W-:-:S12]  /*123b0*/  ULDC UR4, c[0x0][0xc3c] ;  /* 0x00030f0000047ab9 */ /* 0x000fd80000000800 */
[----:B------:R-:W0:Y:S02]  /*123c0*/  @!P1 LDC.64 R2, c[0x0][0xc80] ;  /* 0x00032000ff029b82 */ /* 0x000e240000000a00 */
        /* <DEDUP_REMOVED lines=30> */
.L_x_3948:
        /* <DEDUP_REMOVED lines=14> */
.L_x_3947:
[----:B------:R-:W-:Y:S05]  /*12690*/  BSYNC B0 ;  /* 0x0000000000007941 */ /* 0x000fea0003800000 */
.L_x_3946:
        /* <DEDUP_REMOVED lines=21> */
.L_x_3944:
        /* <DEDUP_REMOVED lines=13> */
[----:B------:R0:W2:Y:S01]  /*128c0*/  F2I.FTZ.U32.TRUNC.NTZ R9, R8 ;  /* 0x0000000800097305 */ /* 0x0000a2000021f000 */
[----:B------:R-:W-:Y:S05]  /*128d0*/  @!P0 BRA `(.L_x_3949) ;  /* 0x00000000000c8947 */ /* 0x000fea0003800000 */
[----:B------:R-:W-:-:S06]  /*128e0*/  UIADD3 UR5, UR4, -0x1, URZ ;  /* 0xffffffff04057890 */ /* 0x000fcc000fffe03f */
[----:B------:R-:W-:-:S05]  /*128f0*/  IMAD.U32 R6, RZ, RZ, UR5 ;  /* 0x00000005ff067e24 */ /* 0x000fca000f8e00ff */
[----:B------:R3:W4:Y:S02]  /*12900*/  SHFL.IDX PT, R7, R3, R6, 0x1f ;  /* 0x00001f0603077589 */ /* 0x00072400000e0000 */
.L_x_3949:
[--C-:B--23--:R-:W-:Y:S01]  /*12910*/  IMAD.MOV R3, RZ, RZ, -R9.reuse ;  /* 0x000000ffff037224 */ /* 0x10cfe200078e0a09 */
[----:B------:R-:W-:Y:S01]  /*12920*/  UIADD3 UR40, UR4, UR40, URZ ;  /* 0x0000002804287290 */ /* 0x000fe2000fffe03f */
[----:B----4-:R-:W-:Y:S02]  /*12930*/  IMAD R24, R7, R2, R24 ;  /* 0x0000000207187224 */ /* 0x010fe400078e0218 */
        /* <DEDUP_REMOVED lines=24> */
.L_x_3945:
[----:B------:R-:W-:Y:S01]  /*12ac0*/  IMAD.MOV.U32 R24, RZ, RZ, R5 ;  /* 0x000000ffff187224 */ /* 0x000fe200078e0005 */
[----:B------:R-:W-:Y:S01]  /*12ad0*/  ULDC UR40, c[0x0][0xc3c] ;  /* 0x00030f0000287ab9 */ /* 0x000fe20000000800 */
[----:B------:R-:W-:Y:S02]  /*12ae0*/  IMAD.MOV.U32 R25, RZ, RZ, RZ ;  /* 0x000000ffff197224 */ /* 0x000fe400078e00ff */
[----:B------:R-:W-:-:S07]  /*12af0*/  IMAD.MOV.U32 R26, RZ, RZ, RZ ;  /* 0x000000ffff1a7224 */ /* 0x000fce00078e00ff */
.L_x_3950:
[----:B------:R2:W3:Y:S01]  /*12b00*/  LDL R2, [R1+0x8] ;  /* 0x0000080001027983 */ /* 0x0004e20000100800 */
[----:B------:R-:W4:Y:S02]  /*12b10*/  S2R R0, SR_TID.X ;  /* 0x0000000000007919 */ /* 0x000f240000002100 */
[----:B----4-:R-:W-:Y:S01]  /*12b20*/  LOP3.LUT R0, R0, 0x1f, RZ, 0xc0, !PT ;  /* 0x0000001f00007812 */ /* 0x010fe200078ec0ff */
[----:B------:R-:W-:Y:S03]  /*12b30*/  BAR.SYNC.DEFER_BLOCKING 0x4, 0x180 ;  /* 0x0106000000007b1d */ /* 0x000fe60000010000 */
[----:B------:R-:W-:Y:S01]  /*12b40*/  ISETP.NE.AND P0, PT, R0, RZ, PT ;  /* 0x000000ff0000720c */ /* 0x000fe20003f05270 */
[----:B------:R-:W-:-:S12]  /*12b50*/  IMAD.U32 R27, RZ, RZ, UR40 ;  /* 0x00000028ff1b7e24 */ /* 0x000fd8000f8e00ff */
[----:B------:R-:W-:Y:S01]  /*12b60*/  @!P0 MOV R0, 0x400 ;  /* 0x0000040000008802 */ /* 0x000fe20000000f00 */
[----:B---3--:R-:W3:Y:S03]  /*12b70*/  @!P0 S2R R2, SR_CgaCtaId ;  /* 0x0000000000028919 */ /* 0x008ee60000008800 */
[----:B---3--:R-:W-:Y:S01]  /*12b80*/  @!P0 LEA R18, R2, R0, 0x18 ;  /* 0x0000000002128211 */ /* 0x008fe200078ec0ff */
[----:B------:R2:W-:Y:S04]  /*12b90*/  @!P0 STL [R1+0x8], R2 ;  /* 0x0000080201008387 */ /* 0x0005e80000100800 */
[----:B------:R2:W-:Y:S01]  /*12ba0*/  @!P0 STS.128 [R18+0x334d0], R24 ;  /* 0x0334d01812008388 */ /* 0x0005e20000000c00 */
[----:B------:R-:W-:Y:S06]  /*12bb0*/  BAR.ARV 0x5, 0x180 ;  /* 0x0146000000007b1d */ /* 0x000fec0000002000 */
.L_x_3943:
[----:B------:R-:W-:Y:S02]  /*12bc0*/  ULDC UR4, c[0x0][0xc3c] ;  /* 0x00030f0000047ab9 */ /* 0x000fe40000000800 */
[----:B------:R-:W-:-:S06]  /*12bd0*/  UISETP.GE.AND UP0, UPT, UR40, UR4, UPT ;  /* 0x000000042800728c */ /* 0x000fcc000bf06270 */
[----:B------:R-:W-:-:S13]  /*12be0*/  PLOP3.LUT P0, PT, PT, PT, UP0, 0x80, 0x0 ;  /* 0x000000000000781c */ /* 0x000fda0003f0f008 */
[----:B------:R-:W-:Y:S05]  /*12bf0*/  @!P0 BRA `(.L_x_3951) ;  /* 0xffffff9c00a88947 */ /* 0x000fea000383ffff */
.L_x_3874:
[----:B0-----:R-:W3:Y:S01]  /*12c00*/  LDL.LU R0, [R1+0x18] ;  /* 0x0000180001007983 */ /* 0x001ee20000300800 */
        /* <DEDUP_REMOVED lines=11> */
.L_x_4038:
[----:B------:R-:W-:Y:S05]  /*12cc0*/  BSYNC B0 ;  /* 0x0000000000007941 */ /* 0x000fea0003800000 */
.L_x_3952:
[----:B------:R-:W-:-:S03]  /*12cd0*/  UMOV UR4, 0xffffffff ;  /* 0xffffffff00047882 */ /* 0x000fc60000000000 */
[----:B------:R-:W-:Y:S05]  /*12ce0*/  BRA.DIV UR4, `(.L_x_3954) ;  /* 0x0000002a04507947 */ /* 0x000fea000b800000 */
[----:B0-----:R-:W0:Y:S02]  /*12cf0*/  S2R R0, SR_TID.X ;  /* 0x0000000000007919 */ /* 0x001e240000002100 */
[----:B0-----:R-:W-:-:S04]  /*12d00*/  SHF.R.U32.HI R0, RZ, 0x5, R0 ;  /* 0x00000005ff007819 */ /* 0x001fc80000011600 */
[----:B------:R-:W-:-:S05]  /*12d10*/  LOP3.LUT R0, R0, 0x3, RZ, 0xc0, !PT ;  /* 0x0000000300007812 */ /* 0x000fca00078ec0ff */
[----:B------:R0:W2:Y:S02]  /*12d20*/  SHFL.IDX PT, R14, R0, RZ, 0x1f ;  /* 0x00001fff000e7589 */ /* 0x0000a400000e0000 */
.L_x_4041:
[----:B--2---:R-:W-:Y:S01]  /*12d30*/  ISETP.NE.AND P0, PT, R14, RZ, PT ;  /* 0x000000ff0e00720c */ /* 0x004fe20003f05270 */
[----:B------:R-:W-:-:S12]  /*12d40*/  BSSY B0, `(.L_x_3955) ;  /* 0x000002c000007945 */ /* 0x000fd80003800000 */
[----:B------:R-:W-:Y:S05]  /*12d50*/  @P0 BRA `(.L_x_3956) ;  /* 0x0000000000a80947 */ /* 0x000fea0003800000 */
[----:B------:R-:W-:-:S03]  /*12d60*/  UMOV UR4, 0xffffffff ;  /* 0xffffffff00047882 */ /* 0x000fc60000000000 */
[----:B------:R-:W-:Y:S05]  /*12d70*/  BRA.DIV UR4, `(.L_x_3957) ;  /* 0x0000002a04607947 */ /* 0x000fea000b800000 */
[----:B------:R-:W-:-:S13]  /*12d80*/  ELECT P6, URZ, PT ;  /* 0x00000000003f782f */ /* 0x000fda00038c0000 */
.L_x_4044:
[----:B------:R-:W-:Y:S05]  /*12d90*/  @!P6 BRA `(.L_x_3956) ;  /* 0x000000000098e947 */ /* 0x000fea0003800000 */
[----:B------:R-:W-:-:S06]  /*12da0*/  ULOP3.LUT UR4, UR36, 0x2, URZ, 0xfc, !UPT ;  /* 0x0000000224047892 */ /* 0x000fcc000f8efc3f */
[----:B0-----:R-:W-:-:S05]  /*12db0*/  IMAD.U32 R0, RZ, RZ, UR4 ;  /* 0x00000004ff007e24 */ /* 0x001fca000f8e00ff */
[----:B------:R-:W-:-:S13]  /*12dc0*/  ISETP.NE.AND P0, PT, R0, 0x3, PT ;  /* 0x000000030000780c */ /* 0x000fda0003f05270 */
[----:B------:R-:W-:Y:S05]  /*12dd0*/  @!P0 BRA `(.L_x_3958) ;  /* 0x0000000000048947 */ /* 0x000fea0003800000 */
[----:B------:R-:W-:Y:S01]  /*12de0*/  BPT.TRAP 0x1 ;  /* 0x000000040000795c */ /* 0x000fe20000300000 */
.L_x_3958:
[C---:B------:R-:W-:Y:S01]  /*12df0*/  IMAD R5, R31.reuse, 0x8, R4 ;  /* 0x000000081f057824 */ /* 0x040fe200078e0204 */
[----:B------:R-:W-:Y:S01]  /*12e00*/  SHF.L.U32 R0, R34, 0x1f, RZ ;  /* 0x0000001f22007819 */ /* 0x000fe200000006ff */
[----:B------:R-:W-:-:S03]  /*12e10*/  VIADD R31, R31, 0x1 ;  /* 0x000000011f1f7836 */ /* 0x000fc60000000000 */
[----:B------:R-:W0:Y:S02]  /*12e20*/  SYNCS.PHASECHK.TRANS64.TRYWAIT P1, [R5+URZ+0x33440], R0 ;  /* 0x03344000050075a7 */ /* 0x000e24000802017f */
[----:B------:R-:W-:-:S04]  /*12e30*/  ISETP.NE.AND P2, PT, R31, 0x2, PT ;  /* 0x000000021f00780c */ /* 0x000fc80003f45270 */
[----:B------:R-:W-:Y:S01]  /*12e40*/  SEL R3, RZ, 0x1, P2 ;  /* 0x00000001ff037807 */ /* 0x000fe20001000000 */
[----:B0-----:R-:W-:Y:S08]  /*12e50*/  @!P1 BRA `(.L_x_3959) ;  /* 0x0000002800489947 */ /* 0x001ff00003800000 */
.L_x_4045:
[----:B------:R-:W-:Y:S02]  /*12e60*/  SEL R31, R31, RZ, P2 ;  /* 0x000000ff1f1f7207 */ /* 0x000fe40001000000 */
[----:B------:R-:W-:Y:S01]  /*12e70*/  LOP3.LUT R2, R34, R3, RZ, 0x3c, !PT ;  /* 0x0000000322027212 */ /* 0x000fe200078e3cff */
[----:B------:R-:W-:Y:S06]  /*12e80*/  @!P0 BRA `(.L_x_3960) ;  /* 0x0000000000048947 */ /* 0x000fec0003800000 */
[----:B------:R-:W-:Y:S01]  /*12e90*/  BPT.TRAP 0x1 ;  /* 0x000000040000795c */ /* 0x000fe20000300000 */
.L_x_3960:
[----:B------:R-:W-:Y:S01]  /*12ea0*/  IMAD R31, R31, 0x8, R4 ;  /* 0x000000081f1f7824 */ /* 0x000fe200078e0204 */
[----:B------:R-:W-:-:S04]  /*12eb0*/  SHF.L.U32 R2, R2, 0x1f, RZ ;  /* 0x0000001f02027819 */ /* 0x000fc800000006ff */
[----:B------:R-:W2:Y:S02]  /*12ec0*/  SYNCS.PHASECHK.TRANS64.TRYWAIT P1, [R31+URZ+0x33440], R2 ;  /* 0x033440021f0075a7 */ /* 0x000ea4000802017f */
[----:B--2---:R-:W-:Y:S05]  /*12ed0*/  @!P1 BRA `(.L_x_3961) ;  /* 0x00000028003c9947 */ /* 0x004fea0003800000 */
.L_x_4046:
[----:B------:R-:W-:Y:S05]  /*12ee0*/  @!P0 BRA `(.L_x_3962) ;  /* 0x0000000000048947 */ /* 0x000fea0003800000 */
[----:B------:R-:W-:Y:S01]  /*12ef0*/  BPT.TRAP 0x1 ;  /* 0x000000040000795c */ /* 0x000fe20000300000 */
.L_x_3962:
[----:B------:R-:W3:Y:S02]  /*12f00*/  SYNCS.PHASECHK.TRANS64.TRYWAIT P1, [R5+URZ+0x33460], R0 ;  /* 0x03346000050075a7 */ /* 0x000ee4000802017f */
[----:B---3--:R-:W-:Y:S05]  /*12f10*/  @!P1 BRA `(.L_x_3963) ;  /* 0x0000002800409947 */ /* 0x008fea0003800000 */
.L_x_4047:
[----:B------:R-:W-:Y:S05]  /*12f20*/  @!P0 BRA `(.L_x_3964) ;  /* 0x0000000000048947 */ /* 0x000fea0003800000 */
[----:B------:R-:W-:Y:S01]  /*12f30*/  BPT.TRAP 0x1 ;  /* 0x000000040000795c */ /* 0x000fe20000300000 */
.L_x_3964:
[----:B------:R-:W4:Y:S02]  /*12f40*/  SYNCS.PHASECHK.TRANS64.TRYWAIT P1, [R31+URZ+0x33460], R2 ;  /* 0x033460021f0075a7 */ /* 0x000f24000802017f */
[----:B----4-:R-:W-:Y:S05]  /*12f50*/  @!P1 BRA `(.L_x_3965) ;  /* 0x0000002800449947 */ /* 0x010fea0003800000 */
.L_x_4048:
[----:B------:R-:W-:Y:S05]  /*12f60*/  @!P0 BRA `(.L_x_3966) ;  /* 0x0000000000048947 */ /* 0x000fea0003800000 */
[----:B------:R-:W-:Y:S01]  /*12f70*/  BPT.TRAP 0x1 ;  /* 0x000000040000795c */ /* 0x000fe20000300000 */
.L_x_3966:
[----:B------:R-:W5:Y:S02]  /*12f80*/  SYNCS.PHASECHK.TRANS64.TRYWAIT P1, [R5+URZ+0x33480], R0 ;  /* 0x03348000050075a7 */ /* 0x000f64000802017f */
[----:B-----5:R-:W-:Y:S05]  /*12f90*/  @!P1 BRA `(.L_x_3967) ;  /* 0x0000002800489947 */ /* 0x020fea0003800000 */
.L_x_4049:
[----:B------:R-:W-:Y:S05]  /*12fa0*/  @!P0 BRA `(.L_x_3968) ;  /* 0x0000000000048947 */ /* 0x000fea0003800000 */
[----:B------:R-:W-:Y:S01]  /*12fb0*/  BPT.TRAP 0x1 ;  /* 0x000000040000795c */ /* 0x000fe20000300000 */
.L_x_3968:
[----:B------:R0:W0:Y:S02]  /*12fc0*/  SYNCS.PHASECHK.TRANS64.TRYWAIT P0, [R31+URZ+0x33480], R2 ;  /* 0x033480021f0075a7 */ /* 0x000024000800017f */
[----:B0-----:R-:W-:Y:S05]  /*12fd0*/  @!P0 NANOSLEEP.SYNCS 0x989680 ;  /* 0x009896800000895d */ /* 0x001fea0003900000 */
[----:B------:R-:W0:Y:S02]  /*12fe0*/  @!P0 SYNCS.PHASECHK.TRANS64 P0, [R31+URZ+0x33480], R2 ;  /* 0x033480021f0085a7 */ /* 0x000e24000800007f */
[----:B0-----:R-:W-:Y:S05]  /*12ff0*/  @!P0 BRA `(.L_x_3968) ;  /* 0xfffffffc00f08947 */ /* 0x001fea000383ffff */
.L_x_3956:
[----:B------:R-:W-:Y:S05]  /*13000*/  BSYNC B0 ;  /* 0x0000000000007941 */ /* 0x000fea0003800000 */
.L_x_3955:
[----:B------:R-:W-:Y:S05]  /*13010*/  EXIT ;  /* 0x000000000000794d */ /* 0x000fea0003800000 */
.L_x_3823:
[----:B0-----:R-:W-:-:S04]  /*13020*/  IMAD.U32 R3, RZ, RZ, UR48 ;  /* 0x00000030ff037e24 */ /* 0x001fc8000f8e00ff */
[----:B------:R0:W1:Y:S03]  /*13030*/  SYNCS.PHASECHK.TRANS64.TRYWAIT P1, [R3+URZ+0x33400], R0 ;  /* 0x03340000030075a7 */ /* 0x000066000802017f */
[----:B-1----:R-:W-:Y:S05]  /*13040*/  @!P1 NANOSLEEP.SYNCS 0x989680 ;  /* 0x009896800000995d */ /* 0x002fea0003900000 */
[----:B------:R-:W1:Y:S02]  /*13050*/  @!P1 SYNCS.PHASECHK.TRANS64 P1, [R3+URZ+0x33400], R0 ;  /* 0x03340000030095a7 */ /* 0x000e64000802007f */
[----:B-1----:R-:W-:Y:S05]  /*13060*/  @!P1 BRA `(.L_x_3823) ;  /* 0xfffffffc00ec9947 */ /* 0x002fea000383ffff */
[----:B------:R-:W-:Y:S05]  /*13070*/  BRA `(.L_x_3969) ;  /* 0xfffffee800507947 */ /* 0x000fea000383ffff */
.L_x_3827:
[----:B-1----:R1:W2:Y:S02]  /*13080*/  SYNCS.PHASECHK.TRANS64.TRYWAIT P1, [R3+URZ+0x33430], R0 ;  /* 0x03343000030075a7 */ /* 0x0022a4000802017f */
[----:B--2---:R-:W-:Y:S05]  /*13090*/  @!P1 NANOSLEEP.SYNCS 0x989680 ;  /* 0x009896800000995d */ /* 0x004fea0003900000 */
[----:B------:R-:W2:Y:S02]  /*130a0*/  @!P1 SYNCS.PHASECHK.TRANS64 P1, [R3+URZ+0x33430], R0 ;  /* 0x03343000030095a7 */ /* 0x000ea4000802007f */
[----:B--2---:R-:W-:Y:S05]  /*130b0*/  @!P1 BRA `(.L_x_3827) ;  /* 0xfffffffc00f09947 */ /* 0x004fea000383ffff */
[----:B------:R-:W-:Y:S05]  /*130c0*/  BRA `(.L_x_3826) ;  /* 0xfffffee800707947 */ /* 0x000fea000383ffff */
.L_x_3833:
[----:B-1----:R-:W-:-:S04]  /*130d0*/  IMAD.U32 R5, RZ, RZ, UR6 ;  /* 0x00000006ff057e24 */ /* 0x002fc8000f8e00ff */
[----:B------:R1:W2:Y:S03]  /*130e0*/  SYNCS.PHASECHK.TRANS64.TRYWAIT P1, [R5+URZ+0x33430], R0 ;  /* 0x03343000050075a7 */ /* 0x0002a6000802017f */
[----:B--2---:R-:W-:Y:S05]  /*130f0*/  @!P1 NANOSLEEP.SYNCS 0x989680 ;  /* 0x009896800000995d */ /* 0x004fea0003900000 */
[----:B------:R-:W2:Y:S02]  /*13100*/  @!P1 SYNCS.PHASECHK.TRANS64 P1, [R5+URZ+0x33430], R0 ;  /* 0x03343000050095a7 */ /* 0x000ea4000802007f */
[----:B--2---:R-:W-:Y:S05]  /*13110*/  @!P1 BRA `(.L_x_3833) ;  /* 0xfffffffc00ec9947 */ /* 0x004fea000383ffff */
[----:B------:R-:W-:Y:S05]  /*13120*/  BRA `(.L_x_3830) ;  /* 0xffffff20003c7947 */ /* 0x000fea000383ffff */
.L_x_3837:
[----:B-1----:R-:W-:-:S04]  /*13130*/  IMAD.U32 R5, RZ, RZ, UR6 ;  /* 0x00000006ff057e24 */ /* 0x002fc8000f8e00ff */
[----:B------:R1:W2:Y:S03]  /*13140*/  SYNCS.PHASECHK.TRANS64.TRYWAIT P1, [R5+URZ+0x33450], R0 ;  /* 0x03345000050075a7 */ /* 0x0002a6000802017f */
[----:B--2---:R-:W-:Y:S05]  /*13150*/  @!P1 NANOSLEEP.SYNCS 0x989680 ;  /* 0x009896800000995d */ /* 0x004fea0003900000 */
[----:B------:R-:W2:Y:S02]  /*13160*/  @!P1 SYNCS.PHASECHK.TRANS64 P1, [R5+URZ+0x33450], R0 ;  /* 0x03345000050095a7 */ /* 0x000ea4000802007f */
[----:B--2---:R-:W-:Y:S05]  /*13170*/  @!P1 BRA `(.L_x_3837) ;  /* 0xfffffffc00ec9947 */ /* 0x004fea000383ffff */
[----:B------:R-:W-:Y:S05]  /*13180*/  BRA `(.L_x_3834) ;  /* 0xffffff2c00487947 */ /* 0x000fea000383ffff */
.L_x_3844:
[----:B-1----:R-:W-:-:S04]  /*13190*/  IMAD.U32 R7, RZ, RZ, UR9 ;  /* 0x00000009ff077e24 */ /* 0x002fc8000f8e00ff */
[----:B------:R1:W2:Y:S03]  /*131a0*/  SYNCS.PHASECHK.TRANS64.TRYWAIT P1, [R7+URZ+0x33450], R6 ;  /* 0x03345006070075a7 */ /* 0x0002a6000802017f */
[----:B--2---:R-:W-:Y:S05]  /*131b0*/  @!P1 NANOSLEEP.SYNCS 0x989680 ;  /* 0x009896800000995d */ /* 0x004fea0003900000 */
[----:B------:R-:W2:Y:S02]  /*131c0*/  @!P1 SYNCS.PHASECHK.TRANS64 P1, [R7+URZ+0x33450], R6 ;  /* 0x03345006070095a7 */ /* 0x000ea4000802007f */
[----:B--2---:R-:W-:Y:S05]  /*131d0*/  @!P1 BRA `(.L_x_3844) ;  /* 0xfffffffc00ec9947 */ /* 0x004fea000383ffff */
[----:B------:R-:W-:Y:S05]  /*131e0*/  BRA `(.L_x_3843) ;  /* 0xffffff4c00b07947 */ /* 0x000fea000383ffff */
.L_x_3889:
[----:B------:R-:W0:Y:S01]  /*131f0*/  S2R R21, SR_TID.X ;  /* 0x0000000000157919 */ /* 0x000e220000002100 */
[----:B------:R-:W-:Y:S02]  /*13200*/  IMAD.MOV.U32 R12, RZ, RZ, RZ ;  /* 0x000000ffff0c7224 */ /* 0x000fe400078e00ff */
[----:B------:R-:W-:Y:S02]  /*13210*/  IMAD.MOV.U32 R11, RZ, RZ, 0x1f ;  /* 0x0000001fff0b7424 */ /* 0x000fe400078e00ff */
[----:B------:R-:W-:Y:S01]  /*13220*/  IMAD.MOV.U32 R15, RZ, RZ, -0x1 ;  /* 0xffffffffff0f7424 */ /* 0x000fe200078e00ff */
[----:B0-----:R-:W-:-:S04]  /*13230*/  SHF.R.U32.HI R21, RZ, 0x5, R21 ;  /* 0x00000005ff157819 */ /* 0x001fc80000011615 */
[----:B------:R-:W-:-:S05]  /*13240*/  LOP3.LUT R21, R21, 0x3, RZ, 0xc0, !PT ;  /* 0x0000000315157812 */ /* 0x000fca00078ec0ff */
[----:B------:R-:W-:-:S07]  /*13250*/  IMAD.MOV.U32 R13, RZ, RZ, R21 ;  /* 0x000000ffff0d7224 */ /* 0x000fce00078e0015 */
[----:B-1---5:R-:W-:Y:S05]  /*13260*/  WARPSYNC.COLLECTIVE R15, `(.L_x_3970) ;  /* 0x000000000f087348 */ /* 0x022fea0003c00000 */
[----:B------:R0:W2:Y:S02]  /*13270*/  SHFL.IDX P6, R14, R13, R12, R11 ;  /* 0x0000000c0d0e7389 */ /* 0x0000a400000c000b */
[----:B012--5:R-:W-:Y:S01]  /*13280*/  ENDCOLLECTIVE ;  /* 0x000000000000791b */ /* 0x027fe20003800000 */
.L_x_3970:
[----:B------:R-:W-:Y:S05]  /*13290*/  BRA `(.L_x_3971) ;  /* 0xffffffa4002c7947 */ /* 0x000fea000383ffff */
.L_x_3892:
[----:B0-----:R-:W2:Y:S02]  /*132a0*/  LDL R0, [R1+0x14] ;  /* 0x0000140001007983 */ /* 0x001ea40000100800 */
[----:B--2---:R0:W1:Y:S02]  /*132b0*/  SYNCS.PHASECHK.TRANS64.TRYWAIT P0, [R4+URZ+0x33480], R0 ;  /* 0x03348000040075a7 */ /* 0x004064000800017f */
[----:B-1----:R-:W-:Y:S05]  /*132c0*/  @!P0 NANOSLEEP.SYNCS 0x989680 ;  /* 0x009896800000895d */ /* 0x002fea0003900000 */
[----:B------:R-:W1:Y:S02]  /*132d0*/  @!P0 SYNCS.PHASECHK.TRANS64 P0, [R4+URZ+0x33480], R0 ;  /* 0x03348000040085a7 */ /* 0x000e64000800007f */
[----:B-1----:R-:W-:Y:S05]  /*132e0*/  @!P0 BRA `(.L_x_3892) ;  /* 0xfffffffc00ec8947 */ /* 0x002fea000383ffff */
[----:B------:R-:W-:Y:S05]  /*132f0*/  BRA `(.L_x_3972) ;  /* 0xffffffa8007c7947 */ /* 0x000fea000383ffff */
.L_x_3893:
        /* <DEDUP_REMOVED lines=8> */
.L_x_3974:
[----:B------:R-:W-:Y:S05]  /*13380*/  BSYNC B0 ;  /* 0x0000000000007941 */ /* 0x000fea0003800000 */
.L_x_3973:
[----:B------:R-:W-:Y:S01]  /*13390*/  IMAD.MOV.U32 R13, RZ, RZ, R20 ;  /* 0x000000ffff0d7224 */ /* 0x000fe200078e0014 */
[----:B------:R-:W-:Y:S01]  /*133a0*/  LOP3.LUT R36, R36, 0xffffff7f, RZ, 0xc0, !PT ;  /* 0xffffff7f24247812 */ /* 0x000fe200078ec0ff */
[----:B------:R-:W-:Y:S01]  /*133b0*/  IMAD.MOV.U32 R12, RZ, RZ, RZ ;  /* 0x000000ffff0c7224 */ /* 0x000fe200078e00ff */
[C---:B------:R-:W-:Y:S01]  /*133c0*/  ISETP.GE.AND P5, PT, R9.reuse, 0x21, PT ;  /* 0x000000210900780c */ /* 0x040fe20003fa6270 */
[----:B------:R-:W-:Y:S01]  /*133d0*/  IMAD.MOV.U32 R11, RZ, RZ, 0x1c1f ;  /* 0x00001c1fff0b7424 */ /* 0x000fe200078e00ff */
[----:B------:R-:W-:Y:S01]  /*133e0*/  ISETP.GE.AND P4, PT, R9, 0x41, PT ;  /* 0x000000410900780c */ /* 0x000fe20003f86270 */
[----:B------:R-:W-:Y:S02]  /*133f0*/  IMAD.MOV.U32 R15, RZ, RZ, -0x1 ;  /* 0xffffffffff0f7424 */ /* 0x000fe400078e00ff */
[----:B------:R-:W-:-:S10]  /*13400*/  IMAD.MOV.U32 R0, RZ, RZ, R14 ;  /* 0x000000ffff007224 */ /* 0x000fd400078e000e */
[----:B------:R-:W-:Y:S05]  /*13410*/  WARPSYNC.COLLECTIVE R15, `(.L_x_3975) ;  /* 0x000000000f087348 */ /* 0x000fea0003c00000 */
[----:B------:R0:W1:Y:S02]  /*13420*/  SHFL.IDX P6, R14, R13, R12, R11 ;  /* 0x0000000c0d0e7389 */ /* 0x00006400000c000b */
[----:B01----:R-:W-:Y:S01]  /*13430*/  ENDCOLLECTIVE ;  /* 0x000000000000791b */ /* 0x003fe20003800000 */
.L_x_3975:
[----:B------:R-:W0:Y:S01]  /*13440*/  LDC R11, c[0x0][0x2f4] ;  /* 0x0000bd00ff0b7b82 */ /* 0x000e220000000800 */
[C---:B------:R-:W-:Y:S01]  /*13450*/  LOP3.LUT R12, R37.reuse, 0x40, RZ, 0xfc, !PT ;  /* 0x00000040250c7812 */ /* 0x040fe200078efcff */
[----:B------:R-:W-:Y:S01]  /*13460*/  IMAD.MOV.U32 R13, RZ, RZ, R10 ;  /* 0x000000ffff0d7224 */ /* 0x000fe200078e000a */
[----:B------:R-:W-:Y:S01]  /*13470*/  LOP3.LUT R15, R37, 0x80, RZ, 0xfc, !PT ;  /* 0x00000080250f7812 */ /* 0x000fe200078efcff */
[----:B------:R-:W-:-:S05]  /*13480*/  IMAD.MOV.U32 R2, RZ, RZ, R14 ;  /* 0x000000ffff027224 */ /* 0x000fca00078e000e */
[----:B------:R-:W-:-:S05]  /*13490*/  IADD3 R2, P0, R37, R2, RZ ;  /* 0x0000000225027210 */ /* 0x000fca0007f1e0ff */
[----:B------:R-:W-:Y:S02]  /*134a0*/  IMAD.X R3, RZ, RZ, R0, P0 ;  /* 0x000000ffff037224 */ /* 0x000fe400000e0600 */
[----:B------:R-:W-:Y:S01]  /*134b0*/  IMAD.IADD R0, R18, 0x1, R21 ;  /* 0x0000000112007824 */ /* 0x000fe200078e0215 */
[-C--:B0-----:R-:W-:Y:S02]  /*134c0*/  ISETP.GE.AND P2, PT, R37, R11.reuse, PT ;  /* 0x0000000b2500720c */ /* 0x081fe40003f46270 */
[----:B------:R-:W-:Y:S01]  /*134d0*/  ISETP.GE.AND P1, PT, R12, R11, PT ;  /* 0x0000000b0c00720c */ /* 0x000fe20003f26270 */
[----:B------:R-:W-:Y:S01]  /*134e0*/  IMAD.MOV.U32 R12, RZ, RZ, 0x1 ;  /* 0x00000001ff0c7424 */ /* 0x000fe200078e00ff */
[C---:B------:R-:W-:Y:S02]  /*134f0*/  ISETP.LT.OR P0, PT, R9.reuse, 0x1, P2 ;  /* 0x000000010900780c */ /* 0x040fe40001701670 */
[----:B------:R-:W-:-:S11]  /*13500*/  ISETP.LT.OR P3, PT, R9, 0x1, P1 ;  /* 0x000000010900780c */ /* 0x000fd60000f61670 */
[----:B------:R-:W-:Y:S01]  /*13510*/  @!PT LDS RZ, [RZ] ;  /* 0x00000000fffff984 */ /* 0x000fe20000000800 */
[----:B------:R-:W-:Y:S01]  /*13520*/  @!PT LDS RZ, [RZ] ;  /* 0x00000000fffff984 */ /* 0x000fe20000000800 */
[----:B------:R-:W-:Y:S01]  /*13530*/  @!PT LDS RZ, [RZ] ;  /* 0x00000000fffff984 */ /* 0x000fe20000000800 */
[----:B------:R0:W-:Y:S01]  /*13540*/  LDGSTS.E.BYPASS.LTC128B.128 [R0+0xf200], desc[UR50][R2.64], !P0 ;  /* 0x0f20000002007fae */ /* 0x0001e2000c101d72 */
[----:B------:R-:W-:Y:S01]  /*13550*/  ISETP.GE.AND P0, PT, R15, R11, PT ;  /* 0x0000000b0f00720c */ /* 0x000fe20003f06270 */
[----:B------:R-:W-:Y:S02]  /*13560*/  IMAD.MOV.U32 R11, RZ, RZ, 0x1c1f ;  /* 0x00001c1fff0b7424 */ /* 0x000fe400078e00ff */
[----:B------:R-:W-:Y:S01]  /*13570*/  IMAD.MOV.U32 R15, RZ, RZ, -0x1 ;  /* 0xffffffffff0f7424 */ /* 0x000fe200078e00ff */
[----:B------:R0:W-:Y:S01]  /*13580*/  LDGSTS.E.BYPASS.LTC128B.128 [R0+0x11a00], desc[UR50][R2.64+0x40], !P3 ;  /* 0x11a0004002007fae */ /* 0x0001e2000d901d72 */
[----:B------:R-:W-:-:S13]  /*13590*/  ISETP.LT.OR P3, PT, R9, 0x1, P0 ;  /* 0x000000010900780c */ /* 0x000fda0000761670 */
[----:B0-----:R-:W-:Y:S05]  /*135a0*/  WARPSYNC.COLLECTIVE R15, `(.L_x_3976) ;  /* 0x000000000f087348 */ /* 0x001fea0003c00000 */
[----:B------:R1:W2:Y:S02]  /*135b0*/  SHFL.IDX P6, R14, R13, R12, R11 ;  /* 0x0000000c0d0e7389 */ /* 0x0002a400000c000b */
[----:B012---:R-:W-:Y:S01]  /*135c0*/  ENDCOLLECTIVE ;  /* 0x000000000000791b */ /* 0x007fe20003800000 */
.L_x_3976:
[----:B------:R-:W-:Y:S01]  /*135d0*/  @!PT LDS RZ, [RZ] ;  /* 0x00000000fffff984 */ /* 0x000fe20000000800 */
[----:B------:R-:W-:Y:S01]  /*135e0*/  @!PT LDS RZ, [RZ] ;  /* 0x00000000fffff984 */ /* 0x000fe20000000800 */
[----:B------:R-:W-:Y:S01]  /*135f0*/  @!PT LDS RZ, [RZ] ;  /* 0x00000000fffff984 */ /* 0x000fe20000000800 */
[----:B------:R0:W-:Y:S01]  /*13600*/  LDGSTS.E.BYPASS.LTC128B.128 [R0+0x14200], desc[UR50][R2.64+0x80], !P3 ;  /* 0x1420008002007fae */ /* 0x0001e2000d901d72 */
[----:B------:R-:W-:Y:S02]  /*13610*/  IMAD.MOV.U32 R13, RZ, RZ, R20 ;  /* 0x000000ffff0d7224 */ /* 0x000fe400078e0014 */
[----:B0-----:R-:W-:-:S07]  /*13620*/  IMAD.MOV.U32 R3, RZ, RZ, R14 ;  /* 0x000000ffff037224 */ /* 0x001fce00078e000e */
[----:B------:R-:W-:Y:S05]  /*13630*/  WARPSYNC.COLLECTIVE R15, `(.L_x_3977) ;  /* 0x000000000f087348 */ /* 0x000fea0003c00000 */
[----:B------:R0:W1:Y:S02]  /*13640*/  SHFL.IDX P6, R14, R13, R12, R11 ;  /* 0x0000000c0d0e7389 */ /* 0x00006400000c000b */
[----:B01----:R-:W-:Y:S01]  /*13650*/  ENDCOLLECTIVE ;  /* 0x000000000000791b */ /* 0x003fe20003800000 */
.L_x_3977:
[----:B------:R-:W-:Y:S02]  /*13660*/  IMAD.MOV.U32 R13, RZ, RZ, R10 ;  /* 0x000000ffff0d7224 */ /* 0x000fe400078e000a */
[----:B------:R-:W-:Y:S02]  /*13670*/  IMAD.MOV.U32 R12, RZ, RZ, 0x2 ;  /* 0x00000002ff0c7424 */ /* 0x000fe400078e00ff */
[----:B------:R-:W-:-:S07]  /*13680*/  IMAD.MOV.U32 R2, RZ, RZ, R14 ;  /* 0x000000ffff027224 */ /* 0x000fce00078e000e */
[----:B------:R-:W-:Y:S05]  /*13690*/  WARPSYNC.COLLECTIVE R15, `(.L_x_3978) ;  /* 0x000000000f087348 */ /* 0x000fea0003c00000 */
[----:B------:R0:W1:Y:S02]  /*136a0*/  SHFL.IDX P6, R14, R13, R12, R11 ;  /* 0x0000000c0d0e7389 */ /* 0x00006400000c000b */
[----:B01----:R-:W-:Y:S01]  /*136b0*/  ENDCOLLECTIVE ;  /* 0x000000000000791b */ /* 0x003fe20003800000 */
.L_x_3978:
        /* <DEDUP_REMOVED lines=9> */
[----:B------:R-:W-:Y:S01]  /*13750*/  LDGSTS.E.BYPASS.LTC128B.128 [R0+0x12200], desc[UR50][R2.64+0x40], !P3 ;  /* 0x1220004002007fae */ /* 0x000fe2000d901d72 */
[----:B------:R-:W-:-:S13]  /*13760*/  ISETP.LT.OR P3, PT, R9, 0x21, P0 ;  /* 0x000000210900780c */ /* 0x000fda0000761670 */
[----:B------:R0:W-:Y:S02]  /*13770*/  LDGSTS.E.BYPASS.LTC128B.128 [R0+0x14a00], desc[UR50][R2.64+0x80], !P3 ;  /* 0x14a0008002007fae */ /* 0x0001e4000d901d72 */
[----:B0-----:R-:W-:-:S07]  /*13780*/  IMAD.MOV.U32 R3, RZ, RZ, R14 ;  /* 0x000000ffff037224 */ /* 0x001fce00078e000e */
[----:B------:R-:W-:Y:S05]  /*13790*/  WARPSYNC.COLLECTIVE R15, `(.L_x_3979) ;  /* 0x000000000f087348 */ /* 0x000fea0003c00000 */
[----:B------:R0:W1:Y:S02]  /*137a0*/  SHFL.IDX P6, R14, R13, R12, R11 ;  /* 0x0000000c0d0e7389 */ /* 0x00006400000c000b */
[----:B01----:R-:W-:Y:S01]  /*137b0*/  ENDCOLLECTIVE ;  /* 0x000000000000791b */ /* 0x003fe20003800000 */
.L_x_3979:
[----:B------:R-:W-:Y:S02]  /*137c0*/  IMAD.MOV.U32 R13, RZ, RZ, R10 ;  /* 0x000000ffff0d7224 */ /* 0x000fe400078e000a */
[----:B------:R-:W-:Y:S02]  /*137d0*/  IMAD.MOV.U32 R12, RZ, RZ, 0x3 ;  /* 0x00000003ff0c7424 */ /* 0x000fe400078e00ff */
[----:B------:R-:W-:-:S07]  /*137e0*/  IMAD.MOV.U32 R2, RZ, RZ, R14 ;  /* 0x000000ffff027224 */ /* 0x000fce00078e000e */
[----:B------:R-:W-:Y:S05]  /*137f0*/  WARPSYNC.COLLECTIVE R15, `(.L_x_3980) ;  /* 0x000000000f087348 */ /* 0x000fea0003c00000 */
[----:B------:R0:W1:Y:S02]  /*13800*/  SHFL.IDX P6, R14, R13, R12, R11 ;  /* 0x0000000c0d0e7389 */ /* 0x00006400000c000b */
[----:B01----:R-:W-:Y:S01]  /*13810*/  ENDCOLLECTIVE ;  /* 0x000000000000791b */ /* 0x003fe20003800000 */
.L_x_3980:
        /* <DEDUP_REMOVED lines=13> */
.L_x_3981:
[----:B------:R-:W-:Y:S01]  /*138f0*/  @!PT LDS RZ, [RZ] ;  /* 0x00000000fffff984 */ /* 0x000fe20000000800 */
[----:B------:R-:W-:Y:S01]  /*13900*/  @!PT LDS RZ, [RZ] ;  /* 0x00000000fffff984 */ /* 0x000fe20000000800 */
[----:B------:R-:W-:Y:S01]  /*13910*/  @!PT LDS RZ, [RZ] ;  /* 0x00000000fffff984 */ /* 0x000fe20000000800 */
[----:B------:R-:W-:Y:S01]  /*13920*/  LDGSTS.E.BYPASS.LTC128B.128 [R0+0x12a00], desc[UR50][R2.64+0x40], !P3 ;  /* 0x12a0004002007fae */ /* 0x000fe2000d901d72 */
[----:B------:R-:W-:Y:S01]  /*13930*/  ISETP.LT.OR P3, PT, R9, 0x41, P0 ;  /* 0x000000410900780c */ /* 0x000fe20000761670 */
[----:B------:R-:W-:Y:S02]  /*13940*/  IMAD.MOV.U32 R13, RZ, RZ, R22 ;  /* 0x000000ffff0d7224 */ /* 0x000fe400078e0016 */
[----:B------:R-:W-:-:S10]  /*13950*/  IMAD.MOV.U32 R12, RZ, RZ, RZ ;  /* 0x000000ffff0c7224 */ /* 0x000fd400078e00ff */
[----:B------:R0:W-:Y:S02]  /*13960*/  LDGSTS.E.BYPASS.LTC128B.128 [R0+0x15200], desc[UR50][R2.64+0x80], !P3 ;  /* 0x1520008002007fae */ /* 0x0001e4000d901d72 */
[----:B0-----:R-:W-:-:S07]  /*13970*/  IMAD.MOV.U32 R2, RZ, RZ, R14 ;  /* 0x000000ffff027224 */ /* 0x001fce00078e000e */
[----:B------:R-:W-:Y:S05]  /*13980*/  WARPSYNC.COLLECTIVE R15, `(.L_x_3982) ;  /* 0x000000000f087348 */ /* 0x000fea0003c00000 */
[----:B------:R0:W1:Y:S02]  /*13990*/  SHFL.IDX P6, R14, R13, R12, R11 ;  /* 0x0000000c0d0e7389 */ /* 0x00006400000c000b */
[----:B01----:R-:W-:Y:S01]  /*139a0*/  ENDCOLLECTIVE ;  /* 0x000000000000791b */ /* 0x003fe20003800000 */
.L_x_3982:
        /* <DEDUP_REMOVED lines=13> */
.L_x_3983:
[----:B------:R-:W-:Y:S01]  /*13a80*/  @!PT LDS RZ, [RZ] ;  /* 0x00000000fffff984 */ /* 0x000fe20000000800 */
[----:B------:R-:W-:Y:S01]  /*13a90*/  @!PT LDS RZ, [RZ] ;  /* 0x00000000fffff984 */ /* 0x000fe20000000800 */
[----:B------:R-:W-:Y:S01]  /*13aa0*/  @!PT LDS RZ, [RZ] ;  /* 0x00000000fffff984 */ /* 0x000fe20000000800 */
[----:B------:R-:W-:Y:S01]  /*13ab0*/  LDGSTS.E.BYPASS.LTC128B.128 [R0+0x13200], desc[UR50][R2.64+0x40], !P3 ;  /* 0x1320004002007fae */ /* 0x000fe2000d901d72 */
[C---:B------:R-:W-:Y:S02]  /*13ac0*/  ISETP.LT.OR P3, PT, R9.reuse, 0x61, P0 ;  /* 0x000000610900780c */ /* 0x040fe40000761670 */
[----:B------:R-:W-:-:S11]  /*13ad0*/  ISETP.GE.AND P6, PT, R9, 0x81, PT ;  /* 0x000000810900780c */ /* 0x000fd60003fc6270 */
[----:B------:R0:W-:Y:S01]  /*13ae0*/  LDGSTS.E.BYPASS.LTC128B.128 [R0+0x15a00], desc[UR50][R2.64+0x80], !P3 ;  /* 0x15a0008002007fae */ /* 0x0001e2000d901d72 */
[----:B------:R-:W-:Y:S01]  /*13af0*/  ISETP.GE.AND P3, PT, R9, 0x61, PT ;  /* 0x000000610900780c */ /* 0x000fe20003f66270 */
[----:B0-----:R-:W-:Y:S01]  /*13b00*/  IMAD.MOV.U32 R2, RZ, RZ, R14 ;  /* 0x000000ffff027224 */ /* 0x001fe200078e000e */
[----:B------:R-:W-:Y:S01]  /*13b10*/  @P6 LOP3.LUT R36, R36, 0x80, RZ, 0xfc, !PT ;  /* 0x0000008024246812 */ /* 0x000fe200078efcff */
[----:B------:R-:W-:Y:S10]  /*13b20*/  BRA `(.L_x_3984) ;  /* 0xffffffa800047947 */ /* 0x000ff4000383ffff */
.L_x_3898:
[----:B--2---:R-:W2:Y:S02]  /*13b30*/  LDL R2, [R1+0x14] ;  /* 0x0000140001027983 */ /* 0x004ea40000100800 */
[----:B--2---:R2:W3:Y:S02]  /*13b40*/  SYNCS.PHASECHK.TRANS64.TRYWAIT P0, [R4+URZ+0x33440], R2 ;  /* 0x03344002040075a7 */ /* 0x0044e4000800017f */
[----:B---3--:R-:W-:Y:S05]  /*13b50*/  @!P0 NANOSLEEP.SYNCS 0x989680 ;  /* 0x009896800000895d */ /* 0x008fea0003900000 */
[----:B------:R-:W3:Y:S02]  /*13b60*/  @!P0 SYNCS.PHASECHK.TRANS64 P0, [R4+URZ+0x33440], R2 ;  /* 0x03344002040085a7 */ /* 0x000ee4000800007f */
[----:B---3--:R-:W-:Y:S05]  /*13b70*/  @!P0 BRA `(.L_x_3898) ;  /* 0xfffffffc00ec8947 */ /* 0x008fea000383ffff */
[----:B------:R-:W-:Y:S05]  /*13b80*/  BRA `(.L_x_3985) ;  /* 0xffffffa800687947 */ /* 0x000fea000383ffff */
.L_x_3899:
        /* <DEDUP_REMOVED lines=8> */
.L_x_3987:
[----:B------:R-:W-:Y:S05]  /*13c10*/  BSYNC B0 ;  /* 0x0000000000007941 */ /* 0x000fea0003800000 */
.L_x_3986:
[----:B------:R-:W-:Y:S01]  /*13c20*/  IMAD.MOV.U32 R13, RZ, RZ, R5 ;  /* 0x000000ffff0d7224 */ /* 0x000fe200078e0005 */
[----:B------:R-:W0:Y:S01]  /*13c30*/  LDC R9, c[0x0][0x2f4] ;  /* 0x0000bd00ff097b82 */ /* 0x000e220000000800 */
[----:B------:R-:W-:Y:S01]  /*13c40*/  IMAD.MOV.U32 R12, RZ, RZ, RZ ;  /* 0x000000ffff0c7224 */ /* 0x000fe200078e00ff */
[C---:B------:R-:W-:Y:S01]  /*13c50*/  LOP3.LUT R21, R37.reuse, 0x40, RZ, 0xfc, !PT ;  /* 0x0000004025157812 */ /* 0x040fe200078efcff */
[----:B------:R-:W-:Y:S01]  /*13c60*/  IMAD.MOV.U32 R11, RZ, RZ, 0x1c1f ;  /* 0x00001c1fff0b7424 */ /* 0x000fe200078e00ff */
[----:B------:R-:W-:Y:S01]  /*13c70*/  LOP3.LUT R20, R37, 0x80, RZ, 0xfc, !PT ;  /* 0x0000008025147812 */ /* 0x000fe200078efcff */
[----:B------:R-:W-:Y:S02]  /*13c80*/  IMAD.MOV.U32 R15, RZ, RZ, -0x1 ;  /* 0xffffffffff0f7424 */ /* 0x000fe400078e00ff */
[----:B------:R-:W-:-:S07]  /*13c90*/  IMAD.MOV.U32 R2, RZ, RZ, R14 ;  /* 0x000000ffff027224 */ /* 0x000fce00078e000e */
[----:B0-----:R-:W-:Y:S05]  /*13ca0*/  WARPSYNC.COLLECTIVE R15, `(.L_x_3988) ;  /* 0x000000000f087348 */ /* 0x001fea0003c00000 */
[----:B------:R1:W2:Y:S02]  /*13cb0*/  SHFL.IDX P6, R14, R13, R12, R11 ;  /* 0x0000000c0d0e7389 */ /* 0x0002a400000c000b */
[----:B012---:R-:W-:Y:S01]  /*13cc0*/  ENDCOLLECTIVE ;  /* 0x000000000000791b */ /* 0x007fe20003800000 */
.L_x_3988:
[-C--:B------:R-:W-:Y:S01]  /*13cd0*/  ISETP.GE.AND P2, PT, R21, R9.reuse, PT ;  /* 0x000000091500720c */ /* 0x080fe20003f46270 */
[----:B------:R-:W-:Y:S01]  /*13ce0*/  IMAD.MOV.U32 R13, RZ, RZ, R10 ;  /* 0x000000ffff0d7224 */ /* 0x000fe200078e000a */
[----:B------:R-:W-:Y:S01]  /*13cf0*/  ISETP.GE.AND P1, PT, R20, R9, PT ;  /* 0x000000091400720c */ /* 0x000fe20003f26270 */
        /* <DEDUP_REMOVED lines=13> */
[----:B------:R0:W-:Y:S04]  /*13dd0*/  @P6 LDGSTS.E.BYPASS.LTC128B.128 [R0+0x26a00], desc[UR50][R2.64+0x40], !P2 ;  /* 0x26a0004002006fae */ /* 0x0001e8000d101d72 */
[----:B------:R0:W-:Y:S02]  /*13de0*/  @P6 LDGSTS.E.BYPASS.LTC128B.128 [R0+0x29200], desc[UR50][R2.64+0x80], !P1 ;  /* 0x2920008002006fae */ /* 0x0001e4000c901d72 */
[----:B0-----:R-:W-:Y:S05]  /*13df0*/  WARPSYNC.COLLECTIVE R15, `(.L_x_3989) ;  /* 0x000000000f087348 */ /* 0x001fea0003c00000 */
[----:B------:R1:W2:Y:S02]  /*13e00*/  SHFL.IDX P6, R14, R13, R12, R11 ;  /* 0x0000000c0d0e7389 */ /* 0x0002a400000c000b */
[----:B012---:R-:W-:Y:S01]  /*13e10*/  ENDCOLLECTIVE ;  /* 0x000000000000791b */ /* 0x007fe20003800000 */
.L_x_3989:
[----:B------:R-:W-:Y:S02]  /*13e20*/  IMAD.MOV.U32 R13, RZ, RZ, R5 ;  /* 0x000000ffff0d7224 */ /* 0x000fe400078e0005 */
[----:B------:R-:W-:-:S07]  /*13e30*/  IMAD.MOV.U32 R2, RZ, RZ, R14 ;  /* 0x000000ffff027224 */ /* 0x000fce00078e000e */
[----:B------:R-:W-:Y:S05]  /*13e40*/  WARPSYNC.COLLECTIVE R15, `(.L_x_3990) ;  /* 0x000000000f087348 */ /* 0x000fea0003c00000 */
[----:B------:R0:W1:Y:S02]  /*13e50*/  SHFL.IDX P6, R14, R13, R12, R11 ;  /* 0x0000000c0d0e7389 */ /* 0x00006400000c000b */
[----:B01----:R-:W-:Y:S01]  /*13e60*/  ENDCOLLECTIVE ;  /* 0x000000000000791b */ /* 0x003fe20003800000 */
.L_x_3990:
        /* <DEDUP_REMOVED lines=16> */
.L_x_3991:
[----:B------:R-:W-:Y:S01]  /*13f70*/  @!PT LDS RZ, [RZ] ;  /* 0x00000000fffff984 */ /* 0x000fe20000000800 */
[----:B------:R-:W-:Y:S01]  /*13f80*/  @!PT LDS RZ, [RZ] ;  /* 0x00000000fffff984 */ /* 0x000fe20000000800 */
[----:B------:R-:W-:Y:S01]  /*13f90*/  @!PT LDS RZ, [RZ] ;  /* 0x00000000fffff984 */ /* 0x000fe20000000800 */
[----:B------:R-:W-:Y:S04]  /*13fa0*/  @P5 LDGSTS.E.BYPASS.LTC128B.128 [R0+0x27200], desc[UR50][R2.64+0x40], !P2 ;  /* 0x2720004002005fae */ /* 0x000fe8000d101d72 */
[----:B------:R0:W-:Y:S01]  /*13fb0*/  @P5 LDGSTS.E.BYPASS.LTC128B.128 [R0+0x29a00], desc[UR50][R2.64+0x80], !P1 ;  /* 0x29a0008002005fae */ /* 0x0001e2000c901d72 */
[----:B------:R-:W-:Y:S01]  /*13fc0*/  ISETP.GE.AND P5, PT, R37, R9, PT ;  /* 0x000000092500720c */ /* 0x000fe20003fa6270 */
[----:B------:R-:W-:Y:S02]  /*13fd0*/  IMAD.MOV.U32 R13, RZ, RZ, R5 ;  /* 0x000000ffff0d7224 */ /* 0x000fe400078e0005 */
[----:B0-----:R-:W-:-:S10]  /*13fe0*/  IMAD.MOV.U32 R2, RZ, RZ, R14 ;  /* 0x000000ffff027224 */ /* 0x001fd400078e000e */
[----:B------:R-:W-:Y:S05]  /*13ff0*/  WARPSYNC.COLLECTIVE R15, `(.L_x_3992) ;  /* 0x000000000f087348 */ /* 0x000fea0003c00000 */
[----:B------:R0:W1:Y:S02]  /*14000*/  SHFL.IDX P6, R14, R13, R12, R11 ;  /* 0x0000000c0d0e7389 */ /* 0x00006400000c000b */
[----:B01----:R-:W-:Y:S01]  /*14010*/  ENDCOLLECTIVE ;  /* 0x000000000000791b */ /* 0x003fe20003800000 */
.L_x_3992:
[----:B------:R-:W-:Y:S02]  /*14020*/  IMAD.MOV.U32 R13, RZ, RZ, R10 ;  /* 0x000000ffff0d7224 */ /* 0x000fe400078e000a */
[----:B------:R-:W-:Y:S02]  /*14030*/  IMAD.MOV.U32 R12, RZ, RZ, 0x3 ;  /* 0x00000003ff0c7424 */ /* 0x000fe400078e00ff */
[----:B------:R-:W-:-:S07]  /*14040*/  IMAD.MOV.U32 R3, RZ, RZ, R14 ;  /* 0x000000ffff037224 */ /* 0x000fce00078e000e */
[----:B------:R-:W-:Y:S05]  /*14050*/  WARPSYNC.COLLECTIVE R15, `(.L_x_3993) ;  /* 0x000000000f087348 */ /* 0x000fea0003c00000 */
[----:B------:R0:W1:Y:S02]  /*14060*/  SHFL.IDX P6, R14, R13, R12, R11 ;  /* 0x0000000c0d0e7389 */ /* 0x00006400000c000b */
[----:B01----:R-:W-:Y:S01]  /*14070*/  ENDCOLLECTIVE ;  /* 0x000000000000791b */ /* 0x003fe20003800000 */
.L_x_3993:
        /* <DEDUP_REMOVED lines=10> */
.L_x_3994:
[----:B------:R-:W-:Y:S01]  /*14120*/  @!PT LDS RZ, [RZ] ;  /* 0x00000000fffff984 */ /* 0x000fe20000000800 */
[----:B------:R-:W-:Y:S01]  /*14130*/  @!PT LDS RZ, [RZ] ;  /* 0x00000000fffff984 */ /* 0x000fe20000000800 */
[----:B------:R-:W-:Y:S01]  /*14140*/  @!PT LDS RZ, [RZ] ;  /* 0x00000000fffff984 */ /* 0x000fe20000000800 */
[----:B------:R0:W-:Y:S04]  /*14150*/  @P4 LDGSTS.E.BYPASS.LTC128B.128 [R0+0x25200], desc[UR50][R2.64], !P5 ;  /* 0x2520000002004fae */ /* 0x0001e8000e901d72 */
[----:B------:R0:W-:Y:S04]  /*14160*/  @P4 LDGSTS.E.BYPASS.LTC128B.128 [R0+0x27a00], desc[UR50][R2.64+0x40], !P2 ;  /* 0x27a0004002004fae */ /* 0x0001e8000d101d72 */
[----:B------:R0:W-:Y:S01]  /*14170*/  @P4 LDGSTS.E.BYPASS.LTC128B.128 [R0+0x2a200], desc[UR50][R2.64+0x80], !P1 ;  /* 0x2a20008002004fae */ /* 0x0001e2000c901d72 */
[----:B------:R-:W-:Y:S02]  /*14180*/  IMAD.MOV.U32 R13, RZ, RZ, R7 ;  /* 0x000000ffff0d7224 */ /* 0x000fe400078e0007 */
[----:B------:R-:W-:-:S02]  /*14190*/  IMAD.MOV.U32 R12, RZ, RZ, RZ ;  /* 0x000000ffff0c7224 */ /* 0x000fc400078e00ff */
[----:B------:R-:W-:-:S07]  /*141a0*/  IMAD.MOV.U32 R5, RZ, RZ, R14 ;  /* 0x000000ffff057224 */ /* 0x000fce00078e000e */
[----:B0-----:R-:W-:Y:S05]  /*141b0*/  WARPSYNC.COLLECTIVE R15, `(.L_x_3995) ;  /* 0x000000000f087348 */ /* 0x001fea0003c00000 */
[----:B------:R1:W2:Y:S02]  /*141c0*/  SHFL.IDX P6, R14, R13, R12, R11 ;  /* 0x0000000c0d0e7389 */ /* 0x0002a400000c000b */
[----:B012---:R-:W-:Y:S01]  /*141d0*/  ENDCOLLECTIVE ;  /* 0x000000000000791b */ /* 0x007fe20003800000 */
.L_x_3995:
        /* <DEDUP_REMOVED lines=10> */
[----:B------:R-:W-:-:S03]  /*14280*/  IMAD.MOV.U32 R7, RZ, RZ, R14 ;  /* 0x000000ffff077224 */ /* 0x000fc600078e000e */
[----:B------:R0:W-:Y:S04]  /*14290*/  @P3 LDGSTS.E.BYPASS.LTC128B.128 [R0+0x2aa00], desc[UR50][R2.64+0x80], !P1 ;  /* 0x2aa0008002003fae */ /* 0x0001e8000c901d72 */
[----:B0-----:R-:W-:Y:S05]  /*142a0*/  WARPSYNC.COLLECTIVE R15, `(.L_x_3996) ;  /* 0x000000000f087348 */ /* 0x001fea0003c00000 */
[----:B------:R1:W2:Y:S02]  /*142b0*/  SHFL.IDX P6, R14, R13, R12, R11 ;  /* 0x0000000c0d0e7389 */ /* 0x0002a400000c000b */
[----:B012---:R-:W-:Y:S01]  /*142c0*/  ENDCOLLECTIVE ;  /* 0x000000000000791b */ /* 0x007fe20003800000 */
.L_x_3996:
[----:B------:R-:W-:Y:S05]  /*142d0*/  BRA `(.L_x_3997) ;  /* 0xffffffa400e47947 */ /* 0x000fea000383ffff */
.L_x_3906:
[----:B------:R-:W-:Y:S02]  /*142e0*/  IMAD.MOV.U32 R13, RZ, RZ, R4 ;  /* 0x000000ffff0d7224 */ /* 0x000fe400078e0004 */
[----:B------:R-:W-:Y:S02]  /*142f0*/  IMAD.MOV.U32 R12, RZ, RZ, RZ ;  /* 0x000000ffff0c7224 */ /* 0x000fe400078e00ff */
[----:B------:R-:W-:Y:S02]  /*14300*/  IMAD.MOV.U32 R11, RZ, RZ, 0x1c1f ;  /* 0x00001c1fff0b7424 */ /* 0x000fe400078e00ff */
[----:B------:R-:W-:Y:S02]  /*14310*/  IMAD.MOV.U32 R15, RZ, RZ, -0x1 ;  /* 0xffffffffff0f7424 */ /* 0x000fe400078e00ff */
[----:B------:R-:W-:Y:S02]  /*14320*/  IMAD R35, R35, R5, RZ ;  /* 0x0000000523237224 */ /* 0x000fe400078e02ff */
[----:B------:R-:W-:-:S07]  /*14330*/  IMAD.IADD R25, R10, 0x1, R25 ;  /* 0x000000010a197824 */ /* 0x000fce00078e0219 */
[----:B-----5:R-:W-:Y:S05]  /*14340*/  WARPSYNC.COLLECTIVE R15, `(.L_x_3998) ;  /* 0x000000000f087348 */ /* 0x020fea0003c00000 */
[----:B------:R0:W1:Y:S02]  /*14350*/  SHFL.IDX P6, R14, R13, R12, R11 ;  /* 0x0000000c0d0e7389 */ /* 0x00006400000c000b */
[----:B01---5:R-:W-:Y:S01]  /*14360*/  ENDCOLLECTIVE ;  /* 0x000000000000791b */ /* 0x023fe20003800000 */
.L_x_3998:
[C---:B------:R-:W-:Y:S01]  /*14370*/  VIADD R6, R25.reuse, 0x20 ;  /* 0x0000002019067836 */ /* 0x040fe20000000000 */
[----:B------:R-:W-:Y:S01]  /*14380*/  ISETP.GE.AND P0, PT, R25, R35, PT ;  /* 0x000000231900720c */ /* 0x000fe20003f06270 */
[----:B------:R-:W-:Y:S02]  /*14390*/  IMAD.MOV.U32 R13, RZ, RZ, R0 ;  /* 0x000000ffff0d7224 */ /* 0x000fe400078e0000 */
[----:B------:R-:W-:-:S10]  /*143a0*/  IMAD.MOV.U32 R2, RZ, RZ, R14 ;  /* 0x000000ffff027224 */ /* 0x000fd400078e000e */
[----:B------:R-:W-:Y:S05]  /*143b0*/  WARPSYNC.COLLECTIVE R15, `(.L_x_3999) ;  /* 0x000000000f087348 */ /* 0x000fea0003c00000 */
[----:B------:R0:W1:Y:S02]  /*143c0*/  SHFL.IDX P6, R14, R13, R12, R11 ;  /* 0x0000000c0d0e7389 */ /* 0x00006400000c000b */
[----:B01----:R-:W-:Y:S01]  /*143d0*/  ENDCOLLECTIVE ;  /* 0x000000000000791b */ /* 0x003fe20003800000 */
.L_x_3999:
        /* <DEDUP_REMOVED lines=8> */
.L_x_4000:
[----:B------:R-:W-:Y:S01]  /*14460*/  @!PT LDS RZ, [RZ] ;  /* 0x00000000fffff984 */ /* 0x000fe20000000800 */
[----:B------:R-:W-:Y:S01]  /*14470*/  @!PT LDS RZ, [RZ] ;  /* 0x00000000fffff984 */ /* 0x000fe20000000800 */
[----:B------:R-:W-:Y:S01]  /*14480*/  @!PT LDS RZ, [RZ] ;  /* 0x00000000fffff984 */ /* 0x000fe20000000800 */
[----:B------:R-:W-:Y:S04]  /*14490*/  @!P0 LDGSTS.E.BYPASS.LTC128B.128 [R8+0x1e200], desc[UR50][R2.64], !P3 ;  /* 0x1e20000002088fae */ /* 0x000fe8000d901d72 */
[----:B------:R-:W-:Y:S04]  /*144a0*/  @!P0 LDGSTS.E.BYPASS.LTC128B.128 [R8+0x20200], desc[UR50][R2.64+0x40], !P2 ;  /* 0x2020004002088fae */ /* 0x000fe8000d101d72 */
[----:B------:R0:W-:Y:S01]  /*144b0*/  @!P0 LDGSTS.E.BYPASS.LTC128B.128 [R8+0x22200], desc[UR50][R2.64+0x80], !P1 ;  /* 0x2220008002088fae */ /* 0x0001e2000c901d72 */
[----:B------:R-:W-:Y:S01]  /*144c0*/  ISETP.GE.AND P0, PT, R6, R35, PT ;  /* 0x000000230600720c */ /* 0x000fe20003f06270 */
[----:B------:R-:W-:-:S02]  /*144d0*/  IMAD.MOV.U32 R13, RZ, RZ, R0 ;  /* 0x000000ffff0d7224 */ /* 0x000fc400078e0000 */
[----:B------:R-:W-:Y:S02]  /*144e0*/  VIADD R6, R25, 0x40 ;  /* 0x0000004019067836 */ /* 0x000fe40000000000 */
[----:B0-----:R-:W-:-:S08]  /*144f0*/  IMAD.MOV.U32 R2, RZ, RZ, R14 ;  /* 0x000000ffff027224 */ /* 0x001fd000078e000e */
[----:B------:R-:W-:Y:S05]  /*14500*/  WARPSYNC.COLLECTIVE R15, `(.L_x_4001) ;  /* 0x000000000f087348 */ /* 0x000fea0003c00000 */
[----:B------:R0:W1:Y:S02]  /*14510*/  SHFL.IDX P6, R14, R13, R12, R11 ;  /* 0x0000000c0d0e7389 */ /* 0x00006400000c000b */
[----:B01----:R-:W-:Y:S01]  /*14520*/  ENDCOLLECTIVE ;  /* 0x000000000000791b */ /* 0x003fe20003800000 */
.L_x_4001:
        /* <DEDUP_REMOVED lines=8> */
.L_x_4002:
[----:B------:R-:W-:-:S05]  /*145b0*/  @!P0 IMAD.MOV.U32 R3, RZ, RZ, R5 ;  /* 0x000000ffff038224 */ /* 0x000fca00078e0005 */
[----:B------:R-:W-:Y:S01]  /*145c0*/  @!PT LDS RZ, [RZ] ;  /* 0x00000000fffff984 */ /* 0x000fe20000000800 */
[----:B------:R-:W-:Y:S01]  /*145d0*/  @!PT LDS RZ, [RZ] ;  /* 0x00000000fffff984 */ /* 0x000fe20000000800 */
[----:B------:R-:W-:Y:S01]  /*145e0*/  @!PT LDS RZ, [RZ] ;  /* 0x00000000fffff984 */ /* 0x000fe20000000800 */
[----:B------:R-:W-:Y:S04]  /*145f0*/  @!P0 LDGSTS.E.BYPASS.LTC128B.128 [R8+0x1ea00], desc[UR50][R2.64], !P3 ;  /* 0x1ea0000002088fae */ /* 0x000fe8000d901d72 */
[----:B------:R-:W-:Y:S01]  /*14600*/  @!P0 LDGSTS.E.BYPASS.LTC128B.128 [R8+0x20a00], desc[UR50][R2.64+0x40], !P2 ;  /* 0x20a0004002088fae */ /* 0x000fe2000d101d72 */
[----:B------:R-:W-:-:S03]  /*14610*/  IMAD.MOV.U32 R13, RZ, RZ, R0 ;  /* 0x000000ffff0d7224 */ /* 0x000fc600078e0000 */
[----:B------:R0:W-:Y:S01]  /*14620*/  @!P0 LDGSTS.E.BYPASS.LTC128B.128 [R8+0x22a00], desc[UR50][R2.64+0x80], !P1 ;  /* 0x22a0008002088fae */ /* 0x0001e2000c901d72 */
[----:B------:R-:W-:Y:S01]  /*14630*/  ISETP.GE.AND P0, PT, R6, R35, PT ;  /* 0x000000230600720c */ /* 0x000fe20003f06270 */
[----:B0-----:R-:W-:-:S12]  /*14640*/  IMAD.MOV.U32 R2, RZ, RZ, R14 ;  /* 0x000000ffff027224 */ /* 0x001fd800078e000e */
[----:B------:R-:W-:Y:S05]  /*14650*/  WARPSYNC.COLLECTIVE R15, `(.L_x_4003) ;  /* 0x000000000f087348 */ /* 0x000fea0003c00000 */
[----:B------:R0:W1:Y:S02]  /*14660*/  SHFL.IDX P6, R14, R13, R12, R11 ;  /* 0x0000000c0d0e7389 */ /* 0x00006400000c000b */
[----:B01----:R-:W-:Y:S01]  /*14670*/  ENDCOLLECTIVE ;  /* 0x000000000000791b */ /* 0x003fe20003800000 */
.L_x_4003:
        /* <DEDUP_REMOVED lines=8> */
.L_x_4004:
[----:B------:R-:W-:-:S05]  /*14700*/  @!P0 IMAD.MOV.U32 R3, RZ, RZ, R5 ;  /* 0x000000ffff038224 */ /* 0x000fca00078e0005 */
[----:B------:R-:W-:Y:S01]  /*14710*/  @!PT LDS RZ, [RZ] ;  /* 0x00000000fffff984 */ /* 0x000fe20000000800 */
[----:B------:R-:W-:Y:S01]  /*14720*/  @!PT LDS RZ, [RZ] ;  /* 0x00000000fffff984 */ /* 0x000fe20000000800 */
[----:B------:R-:W-:Y:S01]  /*14730*/  @!PT LDS RZ, [RZ] ;  /* 0x00000000fffff984 */ /* 0x000fe20000000800 */
[----:B------:R0:W-:Y:S04]  /*14740*/  @!P0 LDGSTS.E.BYPASS.LTC128B.128 [R8+0x1f200], desc[UR50][R2.64], !P3 ;  /* 0x1f20000002088fae */ /* 0x0001e8000d901d72 */
[----:B------:R0:W-:Y:S01]  /*14750*/  @!P0 LDGSTS.E.BYPASS.LTC128B.128 [R8+0x21200], desc[UR50][R2.64+0x40], !P2 ;  /* 0x2120004002088fae */ /* 0x0001e2000d101d72 */
[----:B------:R-:W-:-:S03]  /*14760*/  IMAD.MOV.U32 R13, RZ, RZ, R0 ;  /* 0x000000ffff0d7224 */ /* 0x000fc600078e0000 */
[----:B------:R0:W-:Y:S01]  /*14770*/  @!P0 LDGSTS.E.BYPASS.LTC128B.128 [R8+0x23200], desc[UR50][R2.64+0x80], !P1 ;  /* 0x2320008002088fae */ /* 0x0001e2000c901d72 */
[----:B------:R-:W-:-:S07]  /*14780*/  IMAD.MOV.U32 R4, RZ, RZ, R14 ;  /* 0x000000ffff047224 */ /* 0x000fce00078e000e */
[----:B0-----:R-:W-:Y:S05]  /*14790*/  WARPSYNC.COLLECTIVE R15, `(.L_x_4005) ;  /* 0x000000000f087348 */ /* 0x001fea0003c00000 */
[----:B------:R1:W2:Y:S02]  /*147a0*/  SHFL.IDX P6, R14, R13, R12, R11 ;  /* 0x0000000c0d0e7389 */ /* 0x0002a400000c000b */
[----:B012---:R-:W-:Y:S01]  /*147b0*/  ENDCOLLECTIVE ;  /* 0x000000000000791b */ /* 0x007fe20003800000 */
.L_x_4005:
[----:B------:R-:W-:Y:S05]  /*147c0*/  BRA `(.L_x_4006) ;  /* 0xffffffac00287947 */ /* 0x000fea000383ffff */
.L_x_3911:
[----:B0-----:R0:W1:Y:S02]  /*147d0*/  SYNCS.PHASECHK.TRANS64.TRYWAIT P0, [R18+URZ+0x33420], R3 ;  /* 0x03342003120075a7 */ /* 0x001064000800017f */
[----:B-1----:R-:W-:Y:S05]  /*147e0*/  @!P0 NANOSLEEP.SYNCS 0x989680 ;  /* 0x009896800000895d */ /* 0x002fea0003900000 */
[----:B------:R-:W1:Y:S02]  /*147f0*/  @!P0 SYNCS.PHASECHK.TRANS64 P0, [R18+URZ+0x33420], R3 ;  /* 0x03342003120085a7 */ /* 0x000e64000800007f */
[----:B-1----:R-:W-:Y:S05]  /*14800*/  @!P0 BRA `(.L_x_3911) ;  /* 0xfffffffc00f08947 */ /* 0x002fea000383ffff */
[----:B------:R-:W-:Y:S05]  /*14810*/  BRA `(.L_x_4007) ;  /* 0xffffffac00987947 */ /* 0x000fea000383ffff */
.L_x_3915:
[----:B0-----:R0:W1:Y:S02]  /*14820*/  SYNCS.PHASECHK.TRANS64.TRYWAIT P0, [R4+URZ+0x33480], R30 ;  /* 0x0334801e040075a7 */ /* 0x001064000800017f */
[----:B-1----:R-:W-:Y:S05]  /*14830*/  @!P0 NANOSLEEP.SYNCS 0x989680 ;  /* 0x009896800000895d */ /* 0x002fea0003900000 */
[----:B------:R-:W1:Y:S02]  /*14840*/  @!P0 SYNCS.PHASECHK.TRANS64 P0, [R4+URZ+0x33480], R30 ;  /* 0x0334801e040085a7 */ /* 0x000e64000800007f */
[----:B-1----:R-:W-:Y:S05]  /*14850*/  @!P0 BRA `(.L_x_3915) ;  /* 0xfffffffc00f08947 */ /* 0x002fea000383ffff */
[----:B------:R-:W-:Y:S05]  /*14860*/  BRA `(.L_x_4008) ;  /* 0xffffffb000cc7947 */ /* 0x000fea000383ffff */
.L_x_3916:
        /* <DEDUP_REMOVED lines=8> */
.L_x_4010:
[----:B------:R-:W-:Y:S05]  /*148f0*/  BSYNC B0 ;  /* 0x0000000000007941 */ /* 0x000fea0003800000 */
.L_x_4009:
        /* <DEDUP_REMOVED lines=8> */
.L_x_4011:
[----:B------:R-:W-:Y:S02]  /*14980*/  IMAD.MOV.U32 R13, RZ, RZ, R10 ;  /* 0x000000ffff0d7224 */ /* 0x000fe400078e000a */
[----:B------:R-:W-:Y:S02]  /*14990*/  IMAD.MOV.U32 R12, RZ, RZ, 0x1 ;  /* 0x00000001ff0c7424 */ /* 0x000fe400078e00ff */
[----:B------:R-:W-:-:S07]  /*149a0*/  IMAD.MOV.U32 R2, RZ, RZ, R14 ;  /* 0x000000ffff027224 */ /* 0x000fce00078e000e */
[----:B------:R-:W-:Y:S05]  /*149b0*/  WARPSYNC.COLLECTIVE R15, `(.L_x_4012) ;  /* 0x000000000f087348 */ /* 0x000fea0003c00000 */
[----:B------:R0:W1:Y:S02]  /*149c0*/  SHFL.IDX P6, R14, R13, R12, R11 ;  /* 0x0000000c0d0e7389 */ /* 0x00006400000c000b */
[----:B01----:R-:W-:Y:S01]  /*149d0*/  ENDCOLLECTIVE ;  /* 0x000000000000791b */ /* 0x003fe20003800000 */
.L_x_4012:
[----:B------:R-:W-:-:S05]  /*149e0*/  IADD3 R2, P0, R37, R2, RZ ;  /* 0x0000000225027210 */ /* 0x000fca0007f1e0ff */
[----:B------:R-:W-:Y:S02]  /*149f0*/  IMAD.X R3, RZ, RZ, R0, P0 ;  /* 0x000000ffff037224 */ /* 0x000fe400000e0600 */
[----:B------:R-:W-:Y:S02]  /*14a00*/  IMAD.IADD R0, R18, 0x1, R35 ;  /* 0x0000000112007824 */ /* 0x000fe400078e0223 */
        /* <DEDUP_REMOVED lines=11> */
.L_x_4013:
[----:B------:R-:W-:Y:S02]  /*14ac0*/  IMAD.MOV.U32 R13, RZ, RZ, R10 ;  /* 0x000000ffff0d7224 */ /* 0x000fe400078e000a */
[----:B------:R-:W-:Y:S02]  /*14ad0*/  IMAD.MOV.U32 R12, RZ, RZ, 0x2 ;  /* 0x00000002ff0c7424 */ /* 0x000fe400078e00ff */
[----:B------:R-:W-:-:S07]  /*14ae0*/  IMAD.MOV.U32 R2, RZ, RZ, R14 ;  /* 0x000000ffff027224 */ /* 0x000fce00078e000e */
[----:B------:R-:W-:Y:S05]  /*14af0*/  WARPSYNC.COLLECTIVE R15, `(.L_x_4014) ;  /* 0x000000000f087348 */ /* 0x000fea0003c00000 */
[----:B------:R0:W1:Y:S02]  /*14b00*/  SHFL.IDX P6, R14, R13, R12, R11 ;  /* 0x0000000c0d0e7389 */ /* 0x00006400000c000b */
[----:B01----:R-:W-:Y:S01]  /*14b10*/  ENDCOLLECTIVE ;  /* 0x000000000000791b */ /* 0x003fe20003800000 */
.L_x_4014:
        /* <DEDUP_REMOVED lines=13> */
.L_x_4015:
[----:B------:R-:W-:Y:S02]  /*14bf0*/  IMAD.MOV.U32 R13, RZ, RZ, R10 ;  /* 0x000000ffff0d7224 */ /* 0x000fe400078e000a */
[----:B------:R-:W-:Y:S02]  /*14c00*/  IMAD.MOV.U32 R12, RZ, RZ, 0x3 ;  /* 0x00000003ff0c7424 */ /* 0x000fe400078e00ff */
[----:B------:R-:W-:-:S07]  /*14c10*/  IMAD.MOV.U32 R2, RZ, RZ, R14 ;  /* 0x000000ffff027224 */ /* 0x000fce00078e000e */
[----:B------:R-:W-:Y:S05]  /*14c20*/  WARPSYNC.COLLECTIVE R15, `(.L_x_4016) ;  /* 0x000000000f087348 */ /* 0x000fea0003c00000 */
[----:B------:R0:W1:Y:S02]  /*14c30*/  SHFL.IDX P6, R14, R13, R12, R11 ;  /* 0x0000000c0d0e7389 */ /* 0x00006400000c000b */
[----:B01----:R-:W-:Y:S01]  /*14c40*/  ENDCOLLECTIVE ;  /* 0x000000000000791b */ /* 0x003fe20003800000 */
.L_x_4016:
        /* <DEDUP_REMOVED lines=13> */
.L_x_4017:
[----:B------:R-:W-:Y:S02]  /*14d20*/  IMAD.MOV.U32 R13, RZ, RZ, R22 ;  /* 0x000000ffff0d7224 */ /* 0x000fe400078e0016 */
[----:B------:R-:W-:Y:S02]  /*14d30*/  IMAD.MOV.U32 R12, RZ, RZ, RZ ;  /* 0x000000ffff0c7224 */ /* 0x000fe400078e00ff */
[----:B------:R-:W-:-:S07]  /*14d40*/  IMAD.MOV.U32 R2, RZ, RZ, R14 ;  /* 0x000000ffff027224 */ /* 0x000fce00078e000e */
[----:B------:R-:W-:Y:S05]  /*14d50*/  WARPSYNC.COLLECTIVE R15, `(.L_x_4018) ;  /* 0x000000000f087348 */ /* 0x000fea0003c00000 */
[----:B------:R0:W1:Y:S02]  /*14d60*/  SHFL.IDX P6, R14, R13, R12, R11 ;  /* 0x0000000c0d0e7389 */ /* 0x00006400000c000b */
[----:B01----:R-:W-:Y:S01]  /*14d70*/  ENDCOLLECTIVE ;  /* 0x000000000000791b */ /* 0x003fe20003800000 */
.L_x_4018:
        /* <DEDUP_REMOVED lines=13> */
.L_x_4019:
[----:B------:R-:W-:Y:S01]  /*14e50*/  IMAD.MOV.U32 R2, RZ, RZ, R14 ;  /* 0x000000ffff027224 */ /* 0x000fe200078e000e */
[----:B------:R-:W-:Y:S06]  /*14e60*/  BRA `(.L_x_4020) ;  /* 0xffffffb000707947 */ /* 0x000fec000383ffff */
.L_x_3921:
[----:B---3--:R3:W4:Y:S02]  /*14e70*/  SYNCS.PHASECHK.TRANS64.TRYWAIT P0, [R4+URZ+0x33440], R30 ;  /* 0x0334401e040075a7 */ /* 0x008724000800017f */
[----:B----4-:R-:W-:Y:S05]  /*14e80*/  @!P0 NANOSLEEP.SYNCS 0x989680 ;  /* 0x009896800000895d */ /* 0x010fea0003900000 */
[----:B------:R-:W4:Y:S02]  /*14e90*/  @!P0 SYNCS.PHASECHK.TRANS64 P0, [R4+URZ+0x33440], R30 ;  /* 0x0334401e040085a7 */ /* 0x000f24000800007f */
[----:B----4-:R-:W-:Y:S05]  /*14ea0*/  @!P0 BRA `(.L_x_3921) ;  /* 0xfffffffc00f08947 */ /* 0x010fea000383ffff */
[----:B------:R-:W-:Y:S05]  /*14eb0*/  BRA `(.L_x_4021) ;  /* 0xffffffb000c87947 */ /* 0x000fea000383ffff */
.L_x_3922:
        /* <DEDUP_REMOVED lines=8> */
.L_x_4023:
[----:B------:R-:W-:Y:S05]  /*14f40*/  BSYNC B0 ;  /* 0x0000000000007941 */ /* 0x000fea0003800000 */
.L_x_4022:
        /* <DEDUP_REMOVED lines=8> */
.L_x_4024:
[----:B------:R-:W-:Y:S02]  /*14fd0*/  IMAD.MOV.U32 R13, RZ, RZ, R6 ;  /* 0x000000ffff0d7224 */ /* 0x000fe400078e0006 */
[----:B------:R-:W-:Y:S02]  /*14fe0*/  IMAD.MOV.U32 R12, RZ, RZ, 0x1 ;  /* 0x00000001ff0c7424 */ /* 0x000fe400078e00ff */
[----:B------:R-:W-:-:S07]  /*14ff0*/  IMAD.MOV.U32 R2, RZ, RZ, R14 ;  /* 0x000000ffff027224 */ /* 0x000fce00078e000e */
[----:B------:R-:W-:Y:S05]  /*15000*/  WARPSYNC.COLLECTIVE R15, `(.L_x_4025) ;  /* 0x000000000f087348 */ /* 0x000fea0003c00000 */
[----:B------:R0:W1:Y:S02]  /*15010*/  SHFL.IDX P6, R14, R13, R12, R11 ;  /* 0x0000000c0d0e7389 */ /* 0x00006400000c000b */
[----:B01----:R-:W-:Y:S01]  /*15020*/  ENDCOLLECTIVE ;  /* 0x000000000000791b */ /* 0x003fe20003800000 */
.L_x_4025:
[----:B------:R-:W-:-:S05]  /*15030*/  IADD3 R2, P0, R37, R2, RZ ;  /* 0x0000000225027210 */ /* 0x000fca0007f1e0ff */
[----:B------:R-:W-:-:S05]  /*15040*/  IMAD.X R3, RZ, RZ, R3, P0 ;  /* 0x000000ffff037224 */ /* 0x000fca00000e0603 */
[----:B------:R-:W-:Y:S01]  /*15050*/  @!PT LDS RZ, [RZ] ;  /* 0x00000000fffff984 */ /* 0x000fe20000000800 */
[----:B------:R-:W-:Y:S01]  /*15060*/  @!PT LDS RZ, [RZ] ;  /* 0x00000000fffff984 */ /* 0x000fe20000000800 */
[----:B------:R-:W-:Y:S01]  /*15070*/  @!PT LDS RZ, [RZ] ;  /* 0x00000000fffff984 */ /* 0x000fe20000000800 */
[----:B------:R-:W-:Y:S01]  /*15080*/  LDGSTS.E.BYPASS.LTC128B.128 [R0+0x24200], desc[UR50][R2.64], !P4 ;  /* 0x2420000002007fae */ /* 0x000fe2000e101d72 */
[----:B------:R-:W-:-:S03]  /*15090*/  IMAD.MOV.U32 R13, RZ, RZ, R5 ;  /* 0x000000ffff0d7224 */ /* 0x000fc600078e0005 */
[----:B------:R-:W-:Y:S04]  /*150a0*/  LDGSTS.E.BYPASS.LTC128B.128 [R0+0x26a00], desc[UR50][R2.64+0x40], !P3 ;  /* 0x26a0004002007fae */ /* 0x000fe8000d901d72 */
[----:B------:R0:W-:Y:S02]  /*150b0*/  LDGSTS.E.BYPASS.LTC128B.128 [R0+0x29200], desc[UR50][R2.64+0x80], !P1 ;  /* 0x2920008002007fae */ /* 0x0001e4000c901d72 */
[----:B0-----:R-:W-:-:S07]  /*150c0*/  IMAD.MOV.U32 R3, RZ, RZ, R14 ;  /* 0x000000ffff037224 */ /* 0x001fce00078e000e */
[----:B------:R-:W-:Y:S05]  /*150d0*/  WARPSYNC.COLLECTIVE R15, `(.L_x_4026) ;  /* 0x000000000f087348 */ /* 0x000fea0003c00000 */
[----:B------:R0:W1:Y:S02]  /*150e0*/  SHFL.IDX P6, R14, R13, R12, R11 ;  /* 0x0000000c0d0e7389 */ /* 0x00006400000c000b */
[----:B01----:R-:W-:Y:S01]  /*150f0*/  ENDCOLLECTIVE ;  /* 0x000000000000791b */ /* 0x003fe20003800000 */
.L_x_4026:
[----:B------:R-:W-:Y:S02]  /*15100*/  IMAD.MOV.U32 R13, RZ, RZ, R6 ;  /* 0x000000ffff0d7224 */ /* 0x000fe400078e0006 */
[----:B------:R-:W-:Y:S02]  /*15110*/  IMAD.MOV.U32 R12, RZ, RZ, 0x2 ;  /* 0x00000002ff0c7424 */ /* 0x000fe400078e00ff */
[----:B------:R-:W-:-:S07]  /*15120*/  IMAD.MOV.U32 R2, RZ, RZ, R14 ;  /* 0x000000ffff027224 */ /* 0x000fce00078e000e */
[----:B------:R-:W-:Y:S05]  /*15130*/  WARPSYNC.COLLECTIVE R15, `(.L_x_4027) ;  /* 0x000000000f087348 */ /* 0x000fea0003c00000 */
[----:B------:R0:W1:Y:S02]  /*15140*/  SHFL.IDX P6, R14, R13, R12, R11 ;  /* 0x0000000c0d0e7389 */ /* 0x00006400000c000b */
[----:B01----:R-:W-:Y:S01]  /*15150*/  ENDCOLLECTIVE ;  /* 0x000000000000791b */ /* 0x003fe20003800000 */
.L_x_4027:
        /* <DEDUP_REMOVED lines=13> */
.L_x_4028:
[----:B------:R-:W-:Y:S02]  /*15230*/  IMAD.MOV.U32 R13, RZ, RZ, R6 ;  /* 0x000000ffff0d7224 */ /* 0x000fe400078e0006 */
[----:B------:R-:W-:Y:S02]  /*15240*/  IMAD.MOV.U32 R12, RZ, RZ, 0x3 ;  /* 0x00000003ff0c7424 */ /* 0x000fe400078e00ff */
[----:B------:R-:W-:-:S07]  /*15250*/  IMAD.MOV.U32 R2, RZ, RZ, R14 ;  /* 0x000000ffff027224 */ /* 0x000fce00078e000e */
[----:B------:R-:W-:Y:S05]  /*15260*/  WARPSYNC.COLLECTIVE R15, `(.L_x_4029) ;  /* 0x000000000f087348 */ /* 0x000fea0003c00000 */
[----:B------:R0:W1:Y:S02]  /*15270*/  SHFL.IDX P6, R14, R13, R12, R11 ;  /* 0x0000000c0d0e7389 */ /* 0x00006400000c000b */
[----:B01----:R-:W-:Y:S01]  /*15280*/  ENDCOLLECTIVE ;  /* 0x000000000000791b */ /* 0x003fe20003800000 */
.L_x_4029:
        /* <DEDUP_REMOVED lines=13> */
.L_x_4030:
[----:B------:R-:W-:Y:S02]  /*15360*/  IMAD.MOV.U32 R13, RZ, RZ, R8 ;  /* 0x000000ffff0d7224 */ /* 0x000fe400078e0008 */
[----:B------:R-:W-:Y:S02]  /*15370*/  IMAD.MOV.U32 R12, RZ, RZ, RZ ;  /* 0x000000ffff0c7224 */ /* 0x000fe400078e00ff */
[----:B------:R-:W-:-:S07]  /*15380*/  IMAD.MOV.U32 R2, RZ, RZ, R14 ;  /* 0x000000ffff027224 */ /* 0x000fce00078e000e */
[----:B------:R-:W-:Y:S05]  /*15390*/  WARPSYNC.COLLECTIVE R15, `(.L_x_4031) ;  /* 0x000000000f087348 */ /* 0x000fea0003c00000 */
[----:B------:R0:W1:Y:S02]  /*153a0*/  SHFL.IDX P6, R14, R13, R12, R11 ;  /* 0x0000000c0d0e7389 */ /* 0x00006400000c000b */
[----:B01----:R-:W-:Y:S01]  /*153b0*/  ENDCOLLECTIVE ;  /* 0x000000000000791b */ /* 0x003fe20003800000 */
.L_x_4031:
        /* <DEDUP_REMOVED lines=13> */
.L_x_4032:
[----:B------:R-:W-:Y:S05]  /*15490*/  BRA `(.L_x_4033) ;  /* 0xffffffb000647947 */ /* 0x000fea000383ffff */
.L_x_3927:
[----:B----4-:R4:W0:Y:S02]  /*154a0*/  SYNCS.PHASECHK.TRANS64.TRYWAIT P1, [R2+URZ+0x33470], R3 ;  /* 0x03347003020075a7 */ /* 0x010824000802017f */
[----:B0-----:R-:W-:Y:S05]  /*154b0*/  @!P1 NANOSLEEP.SYNCS 0x989680 ;  /* 0x009896800000995d */ /* 0x001fea0003900000 */
[----:B------:R-:W0:Y:S02]  /*154c0*/  @!P1 SYNCS.PHASECHK.TRANS64 P1, [R2+URZ+0x33470], R3 ;  /* 0x03347003020095a7 */ /* 0x000e24000802007f */
[----:B0-----:R-:W-:Y:S05]  /*154d0*/  @!P1 BRA `(.L_x_3927) ;  /* 0xfffffffc00f09947 */ /* 0x001fea000383ffff */
[----:B------:R-:W-:Y:S05]  /*154e0*/  BRA `(.L_x_4034) ;  /* 0xffffffb000d07947 */ /* 0x000fea000383ffff */
.L_x_3929:
[----:B----4-:R4:W0:Y:S02]  /*154f0*/  SYNCS.PHASECHK.TRANS64.TRYWAIT P1, [R2+URZ+0x33460], R3 ;  /* 0x03346003020075a7 */ /* 0x010824000802017f */
[----:B0-----:R-:W-:Y:S05]  /*15500*/  @!P1 NANOSLEEP.SYNCS 0x989680 ;  /* 0x009896800000995d */ /* 0x001fea0003900000 */
[----:B------:R-:W0:Y:S02]  /*15510*/  @!P1 SYNCS.PHASECHK.TRANS64 P1, [R2+URZ+0x33460], R3 ;  /* 0x03346003020095a7 */ /* 0x000e24000802007f */
[----:B0-----:R-:W-:Y:S05]  /*15520*/  @!P1 BRA `(.L_x_3929) ;  /* 0xfffffffc00f09947 */ /* 0x001fea000383ffff */
[----:B------:R-:W-:Y:S05]  /*15530*/  BRA `(.L_x_4035) ;  /* 0xffffffb000e07947 */ /* 0x000fea000383ffff */
.L_x_3937:
[----:B0-----:R0:W3:Y:S02]  /*15540*/  SYNCS.PHASECHK.TRANS64.TRYWAIT P1, [R0+URZ+0x33470], R3 ;  /* 0x03347003000075a7 */ /* 0x0010e4000802017f */
[----:B---3--:R-:W-:Y:S05]  /*15550*/  @!P1 NANOSLEEP.SYNCS 0x989680 ;  /* 0x009896800000995d */ /* 0x008fea0003900000 */
[----:B------:R-:W3:Y:S02]  /*15560*/  @!P1 SYNCS.PHASECHK.TRANS64 P1, [R0+URZ+0x33470], R3 ;  /* 0x03347003000095a7 */ /* 0x000ee4000802007f */
[----:B---3--:R-:W-:Y:S05]  /*15570*/  @!P1 BRA `(.L_x_3937) ;  /* 0xfffffffc00f09947 */ /* 0x008fea000383ffff */
[----:B------:R-:W-:Y:S05]  /*15580*/  BRA `(.L_x_4036) ;  /* 0xffffffc000247947 */ /* 0x000fea000383ffff */
.L_x_3939:
[----:B0-----:R0:W3:Y:S02]  /*15590*/  SYNCS.PHASECHK.TRANS64.TRYWAIT P1, [R0+URZ+0x33460], R3 ;  /* 0x03346003000075a7 */ /* 0x0010e4000802017f */
[----:B---3--:R-:W-:Y:S05]  /*155a0*/  @!P1 NANOSLEEP.SYNCS 0x989680 ;  /* 0x009896800000995d */ /* 0x008fea0003900000 */
[----:B------:R-:W3:Y:S02]  /*155b0*/  @!P1 SYNCS.PHASECHK.TRANS64 P1, [R0+URZ+0x33460], R3 ;  /* 0x03346003000095a7 */ /* 0x000ee4000802007f */
[----:B---3--:R-:W-:Y:S05]  /*155c0*/  @!P1 BRA `(.L_x_3939) ;  /* 0xfffffffc00f09947 */ /* 0x008fea000383ffff */
[----:B------:R-:W-:Y:S05]  /*155d0*/  BRA `(.L_x_4037) ;  /* 0xffffffc000307947 */ /* 0x000fea000383ffff */
.L_x_3953:
[----:B0-----:R0:W2:Y:S02]  /*155e0*/  SYNCS.PHASECHK.TRANS64.TRYWAIT P0, [R4+URZ+0x33420], R0 ;  /* 0x03342000040075a7 */ /* 0x0010a4000800017f */
[----:B--2---:R-:W-:Y:S05]  /*155f0*/  @!P0 NANOSLEEP.SYNCS 0x989680 ;  /* 0x009896800000895d */ /* 0x004fea0003900000 */
[----:B------:R-:W2:Y:S02]  /*15600*/  @!P0 SYNCS.PHASECHK.TRANS64 P0, [R4+URZ+0x33420], R0 ;  /* 0x03342000040085a7 */ /* 0x000ea4000800007f */
[----:B--2---:R-:W-:Y:S05]  /*15610*/  @!P0 BRA `(.L_x_3953) ;  /* 0xfffffffc00f08947 */ /* 0x004fea000383ffff */
[----:B------:R-:W-:Y:S05]  /*15620*/  BRA `(.L_x_4038) ;  /* 0xffffffd400a47947 */ /* 0x000fea000383ffff */
.L_x_3954:
        /* <DEDUP_REMOVED lines=11> */
.L_x_4040:
[----:B------:R-:W-:Y:S05]  /*156e0*/  BSYNC B0 ;  /* 0x0000000000007941 */ /* 0x000fea0003800000 */
.L_x_4039:
[----:B------:R-:W-:Y:S05]  /*156f0*/  BRA `(.L_x_4041) ;  /* 0xffffffd4008c7947 */ /* 0x000fea000383ffff */
.L_x_3957:
[----:B------:R-:W-:Y:S01]  /*15700*/  BSSY B1, `(.L_x_4042) ;  /* 0x0000006000017945 */ /* 0x000fe20003800000 */
[----:B------:R-:W-:-:S07]  /*15710*/  IMAD.MOV.U32 R15, RZ, RZ, -0x1 ;  /* 0xffffffffff0f7424 */ /* 0x000fce00078e00ff */
[----:B01----:R-:W-:Y:S05]  /*15720*/  WARPSYNC.COLLECTIVE R15, `(.L_x_4043) ;  /* 0x000000000f0c7348 */ /* 0x003fea0003c00000 */
[----:B------:R-:W-:Y:S02]  /*15730*/  ELECT P6, UR62, PT ;  /* 0x00000000003e782f */ /* 0x000fe400038c0000 */
[----:B------:R-:W-:Y:S01]  /*15740*/  MOV R14, UR62 ;  /* 0x0000003e000e7c02 */ /* 0x000fe20008000f00 */
[----:B01----:R-:W-:Y:S10]  /*15750*/  ENDCOLLECTIVE ;  /* 0x000000000000791b */ /* 0x003ff40003800000 */
.L_x_4043:
[----:B------:R-:W-:Y:S05]  /*15760*/  BSYNC B1 ;  /* 0x0000000000017941 */ /* 0x000fea0003800000 */
.L_x_4042:
[----:B------:R-:W-:Y:S05]  /*15770*/  BRA `(.L_x_4044) ;  /* 0xffffffd400847947 */ /* 0x000fea000383ffff */
.L_x_3959:
[----:B0-----:R0:W2:Y:S02]  /*15780*/  SYNCS.PHASECHK.TRANS64.TRYWAIT P1, [R5+URZ+0x33440], R0 ;  /* 0x03344000050075a7 */ /* 0x0010a4000802017f */
[----:B--2---:R-:W-:Y:S05]  /*15790*/  @!P1 NANOSLEEP.SYNCS 0x989680 ;  /* 0x009896800000995d */ /* 0x004fea0003900000 */
[----:B------:R-:W2:Y:S02]  /*157a0*/  @!P1 SYNCS.PHASECHK.TRANS64 P1, [R5+URZ+0x33440], R0 ;  /* 0x03344000050095a7 */ /* 0x000ea4000802007f */
[----:B--2---:R-:W-:Y:S05]  /*157b0*/  @!P1 BRA `(.L_x_3959) ;  /* 0xfffffffc00f09947 */ /* 0x004fea000383ffff */
[----:B------:R-:W-:Y:S05]  /*157c0*/  BRA `(.L_x_4045) ;  /* 0xffffffd400a47947 */ /* 0x000fea000383ffff */
.L_x_3961:
[----:B--2---:R2:W3:Y:S02]  /*157d0*/  SYNCS.PHASECHK.TRANS64.TRYWAIT P1, [R31+URZ+0x33440], R2 ;  /* 0x033440021f0075a7 */ /* 0x0044e4000802017f */
[----:B---3--:R-:W-:Y:S05]  /*157e0*/  @!P1 NANOSLEEP.SYNCS 0x989680 ;  /* 0x009896800000995d */ /* 0x008fea0003900000 */
[----:B------:R-:W3:Y:S02]  /*157f0*/  @!P1 SYNCS.PHASECHK.TRANS64 P1, [R31+URZ+0x33440], R2 ;  /* 0x033440021f0095a7 */ /* 0x000ee4000802007f */
[----:B---3--:R-:W-:Y:S05]  /*15800*/  @!P1 BRA `(.L_x_3961) ;  /* 0xfffffffc00f09947 */ /* 0x008fea000383ffff */
[----:B------:R-:W-:Y:S05]  /*15810*/  BRA `(.L_x_4046) ;  /* 0xffffffd400b07947 */ /* 0x000fea000383ffff */
.L_x_3963:
[----:B---3--:R3:W4:Y:S02]  /*15820*/  SYNCS.PHASECHK.TRANS64.TRYWAIT P1, [R5+URZ+0x33460], R0 ;  /* 0x03346000050075a7 */ /* 0x008724000802017f */
[----:B----4-:R-:W-:Y:S05]  /*15830*/  @!P1 NANOSLEEP.SYNCS 0x989680 ;  /* 0x009896800000995d */ /* 0x010fea0003900000 */
[----:B------:R-:W4:Y:S02]  /*15840*/  @!P1 SYNCS.PHASECHK.TRANS64 P1, [R5+URZ+0x33460], R0 ;  /* 0x03346000050095a7 */ /* 0x000f24000802007f */
[----:B----4-:R-:W-:Y:S05]  /*15850*/  @!P1 BRA `(.L_x_3963) ;  /* 0xfffffffc00f09947 */ /* 0x010fea000383ffff */
[----:B------:R-:W-:Y:S05]  /*15860*/  BRA `(.L_x_4047) ;  /* 0xffffffd400ac7947 */ /* 0x000fea000383ffff */
.L_x_3965:
[----:B----4-:R4:W0:Y:S02]  /*15870*/  SYNCS.PHASECHK.TRANS64.TRYWAIT P1, [R31+URZ+0x33460], R2 ;  /* 0x033460021f0075a7 */ /* 0x010824000802017f */
[----:B0-----:R-:W-:Y:S05]  /*15880*/  @!P1 NANOSLEEP.SYNCS 0x989680 ;  /* 0x009896800000995d */ /* 0x001fea0003900000 */
[----:B------:R-:W0:Y:S02]  /*15890*/  @!P1 SYNCS.PHASECHK.TRANS64 P1, [R31+URZ+0x33460], R2 ;  /* 0x033460021f0095a7 */ /* 0x000e24000802007f */
[----:B0-----:R-:W-:Y:S05]  /*158a0*/  @!P1 BRA `(.L_x_3965) ;  /* 0xfffffffc00f09947 */ /* 0x001fea000383ffff */
[----:B------:R-:W-:Y:S05]  /*158b0*/  BRA `(.L_x_4048) ;  /* 0xffffffd400a87947 */ /* 0x000fea000383ffff */
.L_x_3967:
[----:B------:R0:W0:Y:S02]  /*158c0*/  SYNCS.PHASECHK.TRANS64.TRYWAIT P1, [R5+URZ+0x33480], R0 ;  /* 0x03348000050075a7 */ /* 0x000024000802017f */
[----:B0-----:R-:W-:Y:S05]  /*158d0*/  @!P1 NANOSLEEP.SYNCS 0x989680 ;  /* 0x009896800000995d */ /* 0x001fea0003900000 */
[----:B------:R-:W0:Y:S02]  /*158e0*/  @!P1 SYNCS.PHASECHK.TRANS64 P1, [R5+URZ+0x33480], R0 ;  /* 0x03348000050095a7 */ /* 0x000e24000802007f */
[----:B0-----:R-:W-:Y:S05]  /*158f0*/  @!P1 BRA `(.L_x_3967) ;  /* 0xfffffffc00f09947 */ /* 0x001fea000383ffff */
[----:B------:R-:W-:Y:S05]  /*15900*/  BRA `(.L_x_4049) ;  /* 0xffffffd400a47947 */ /* 0x000fea000383ffff */
.L_x_4050:
        /* <DEDUP_REMOVED lines=15> */
.L_x_15835:


//--------------------- .text._ZN7cutlass13device_kernelIN5flash11enable_sm90INS1_16FlashAttnFwdSm90INS1_25CollectiveMainloopFwdSm90ILi2EN4cute5tupleIJNS5_1CILi1EEES8_S8_EEENS6_IJNS7_ILi128EEENS7_ILi160EEENS7_ILi192EEEEEELi192ENS_12float_e4m3_tEfNS_4arch4Sm90ELb0ELb0ELb0ELb1ELb1ELb1ELb0ELb1ELb1ELb1ELb0ELb0EEENS1_21CollectiveEpilogueFwdINS6_IJSA_SC_SB_EEES9_NS_10bfloat16_tESG_Li256ELb1ELb1ELb0ELb1EEENS1_36VarlenDynamicPersistentTileSchedulerILi128ELi160ELi256ELi128ELb0ELb1ELb1ELb0ELb1ELb1EEEEEEEEEvNT_6ParamsE --------------------------
	.section	.text._ZN7cutlass13device_kernelIN5flash11enable_sm90INS1_16FlashAttnFwdSm90INS1_25CollectiveMainloopFwdSm90ILi2EN4cute5tupleIJNS5_1CILi1EEES8_S8_EEENS6_IJNS7_ILi128EEENS7_ILi160EEENS7_ILi192EEEEEELi192ENS_12float_e4m3_tEfNS_4arch4Sm90ELb0ELb0ELb0ELb1ELb1ELb1ELb0ELb1ELb1ELb1ELb0ELb0EEENS1_21CollectiveEpilogueFwdINS6_IJSA_SC_SB_EEES9_NS_10bfloat16_tESG_Li256ELb1ELb1ELb0ELb1EEENS1_36VarlenDynamicPersistentTileSchedulerILi128ELi160ELi256ELi128ELb0ELb1ELb1ELb0ELb1ELb1EEEEEEEEEvNT_6ParamsE,"ax",@progbits
	.align	128
.text._ZN7cutlass13device_kernelIN5flash11enable_sm90INS1_16FlashAttnFwdSm90INS1_25CollectiveMainloopFwdSm90ILi2EN4cute5tupleIJNS5_1CILi1EEES8_S8_EEENS6_IJNS7_ILi128EEENS7_ILi160EEENS7_ILi192EEEEEELi192ENS_12float_e4m3_tEfNS_4arch4Sm90ELb0ELb0ELb0ELb1ELb1ELb1ELb0ELb1ELb1ELb1ELb0ELb0EEENS1_21CollectiveEpilogueFwdINS6_IJSA_SC_SB_EEES9_NS_10bfloat16_tESG_Li256ELb1ELb1ELb0ELb1EEENS1_36VarlenDynamicPersistentTileSchedulerILi128ELi160ELi256ELi128ELb0ELb1ELb1ELb0ELb1ELb1EEEEEEEEEvNT_6ParamsE:
        .type           _ZN7cutlass13device_kernelIN5flash11enable_sm90INS1_16FlashAttnFwdSm90INS1_25CollectiveMainloopFwdSm90ILi2EN4cute5tupleIJNS5_1CILi1EEES8_S8_EEENS6_IJNS7_ILi128EEENS7_ILi160EEENS7_ILi192EEEEEELi192ENS_12float_e4m3_tEfNS_4arch4Sm90ELb0ELb0ELb0ELb1ELb1ELb1ELb0ELb1ELb1ELb1ELb0ELb0EEENS1_21CollectiveEpilogueFwdINS6_IJSA_SC_SB_EEES9_NS_10bfloat16_tESG_Li256ELb1ELb1ELb0ELb1EEENS1_36VarlenDynamicPersistentTileSchedulerILi128ELi160ELi256ELi128ELb0ELb1ELb1ELb0ELb1ELb1EEEEEEEEEvNT_6ParamsE,@function
        .size           _ZN7cutlass13device_kernelIN5flash11enable_sm90INS1_16FlashAttnFwdSm90INS1_25CollectiveMainloopFwdSm90ILi2EN4cute5tupleIJNS5_1CILi1EEES8_S8_EEENS6_IJNS7_ILi128EEENS7_ILi160EEENS7_ILi192EEEEEELi192ENS_12float_e4m3_tEfNS_4arch4Sm90ELb0ELb0ELb0ELb1ELb1ELb1ELb0ELb1ELb1ELb1ELb0ELb0EEENS1_21CollectiveEpilogueFwdINS6_IJSA_SC_SB_EEES9_NS_10bfloat16_tESG_Li256ELb1ELb1ELb0ELb1EEENS1_36VarlenDynamicPersistentTileSchedulerILi128ELi160ELi256ELi128ELb0ELb1ELb1ELb0ELb1ELb1EEEEEEEEEvNT_6ParamsE,(.L_x_15836 - _ZN7cutlass13device_kernelIN5flash11enable_sm90INS1_16FlashAttnFwdSm90INS1_25CollectiveMainloopFwdSm90ILi2EN4cute5tupleIJNS5_1CILi1EEES8_S8_EEENS6_IJNS7_ILi128EEENS7_ILi160EEENS7_ILi192EEEEEELi192ENS_12float_e4m3_tEfNS_4arch4Sm90ELb0ELb0ELb0ELb1ELb1ELb1ELb0ELb1ELb1ELb1ELb0ELb0EEENS1_21CollectiveEpilogueFwdINS6_IJSA_SC_SB_EEES9_NS_10bfloat16_tESG_Li256ELb1ELb1ELb0ELb1EEENS1_36VarlenDynamicPersistentTileSchedulerILi128ELi160ELi256ELi128ELb0ELb1ELb1ELb0ELb1ELb1EEEEEEEEEvNT_6ParamsE)
        .other          _ZN7cutlass13device_kernelIN5flash11enable_sm90INS1_16FlashAttnFwdSm90INS1_25CollectiveMainloopFwdSm90ILi2EN4cute5tupleIJNS5_1CILi1EEES8_S8_EEENS6_IJNS7_ILi128EEENS7_ILi160EEENS7_ILi192EEEEEELi192ENS_12float_e4m3_tEfNS_4arch4Sm90ELb0ELb0ELb0ELb1ELb1ELb1ELb0ELb1ELb1ELb1ELb0ELb0EEENS1_21CollectiveEpilogueFwdINS6_IJSA_SC_SB_EEES9_NS_10bfloat16_tESG_Li256ELb1ELb1ELb0ELb1EEENS1_36VarlenDynamicPersistentTileSchedulerILi128ELi160ELi256ELi128ELb0ELb1ELb1ELb0ELb1ELb1EEEEEEEEEvNT_6ParamsE,@"STO_CUDA_ENTRY STV_DEFAULT"
_ZN7cutlass13device_kernelIN5flash11enable_sm90INS1_16FlashAttnFwdSm90INS1_25CollectiveMainloopFwdSm90ILi2EN4cute5tupleIJNS5_1CILi1EEES8_S8_EEENS6_IJNS7_ILi128EEENS7_ILi160EEENS7_ILi192EEEEEELi192ENS_12float_e4m3_tEfNS_4arch4Sm90ELb0ELb0ELb0ELb1ELb1ELb1ELb0ELb1ELb1ELb1ELb0ELb0EEENS1_21CollectiveEpilogueFwdINS6_IJSA_SC_SB_EEES9_NS_10bfloat16_tESG_Li256ELb1ELb1ELb0ELb1EEENS1_36VarlenDynamicPersistentTileSchedulerILi128ELi160ELi256ELi128ELb0ELb1ELb1ELb0ELb1ELb1EEEEEEEEEvNT_6ParamsE:
        /* <DEDUP_REMOVED lines=18> */
.L_x_4052:
[----:B------:R-:W-:Y:S05]  /*0120*/  BSYNC B0 ;  /* 0x0000000000007941 */ /* 0x000fea0003800000 */
.L_x_4051:
        /* <DEDUP_REMOVED lines=41> */
.L_x_4053:
        /* <DEDUP_REMOVED lines=22> */
.L_x_4054:
        /* <DEDUP_REMOVED lines=18> */
.L_x_4055:
        /* <DEDUP_REMOVED lines=22> */
.L_x_4056:
        /* <DEDUP_REMOVED lines=23> */
.L_x_4057:
[----:B------:R-:W-:Y:S01]  /*0910*/  PLOP3.LUT P0, PT, PT, PT, UP0, 0x80, 0x0 ;  /* 0x000000000000781c */ /* 0x000fe20003f0f008 */
[----:B------:R-:W-:Y:S01]  /*0920*/  UMOV UR36, 0x1 ;  /* 0x0000000100247882 */ /* 0x000fe20000000000 */
[----:B------:R-:W-:Y:S01]  /*0930*/  NOP ;  /* 0x0000000000007918 */ /* 0x000fe20000000000 */
[----:B------:R-:W-:Y:S01]  /*0940*/  USEL UR36, UR36, 0x2, !UP0 ;  /* 0x0000000224247887 */ /* 0x000fe2000c000000 */
[----:B------:R-:W-:Y:S01]  /*0950*/  BSSY B8, `(.L_x_4058) ;  /* 0x0002b47000087945 */ /* 0x000fe20003800000 */
[----:B------:R-:W-:Y:S01]  /*0960*/  ULDC.64 UR50, c[0x0][0x208] ;  /* 0x0000820000327ab9 */ /* 0x000fe20000000a00 */
[----:B01234-:R-:W-:Y:S07]  /*0970*/  BAR.SYNC.DEFER_BLOCKING 0x0 ;  /* 0x0000000000007b1d */ /* 0x01ffee0000010000 */
[----:B------:R-:W-:Y:S05]  /*0980*/  @!P0 BRA `(.L_x_4059) ;  /* 0x0000022800508947 */ /* 0x000fea0003800000 */
.L_x_4060:
        /* <DEDUP_REMOVED lines=8> */
[----:B-1----:R-:W-:-:S06]  /*0a10*/  ULEA UR4, UR38, UR4, 0x18 ;  /* 0x0000000426047291 */ /* 0x002fcc000f8ec03f */
[----:B------:R-:W-:Y:S01]  /*0a20*/  IMAD.U32 R18, RZ, RZ, UR4 ;  /* 0x00000004ff127e24 */ /* 0x000fe2000f8e00ff */
[----:B0-----:R-:W-:Y:S01]  /*0a30*/  SHF.R.U32.HI R0, RZ, 0x7, R0 ;  /* 0x00000007ff007819 */ /* 0x001fe20000011600 */
[----:B------:R-:W-:-:S03]  /*0a40*/  ULDC UR4, c[0x0][0xc3c] ;  /* 0x00030f0000047ab9 */ /* 0x000fc60000000800 */
[----:B------:R-:W-:-:S13]  /*0a50*/  ISETP.NE.AND P0, PT, R0, 0x1, PT ;  /* 0x000000010000780c */ /* 0x000fda0003f05270 */
[----:B------:R-:W-:Y:S08]  /*0a60*/  @!P0 BAR.ARV 0x9, 0x100 ;  /* 0x0244000000008b1d */ /* 0x000ff00000002000 */
[----:B------:R-:W-:Y:S06]  /*0a70*/  BAR.SYNC.DEFER_BLOCKING 0x5, 0x180 ;  /* 0x0146000000007b1d */ /* 0x000fec0000010000 */
[----:B------:R-:W0:Y:S02]  /*0a80*/  LDS.128 R220, [R18+0x334d0] ;  /* 0x0334d00012dc7984 */ /* 0x000e240000000c00 */
[----:B------:R-:W-:Y:S06]  /*0a90*/  BAR.ARV 0x4, 0x180 ;  /* 0x0106000000007b1d */ /* 0x000fec0000002000 */
[----:B0-----:R-:W-:-:S13]  /*0aa0*/  ISETP.GE.AND P0, PT, R223, UR4, PT ;  /* 0x00000004df007c0c */ /* 0x001fda000bf06270 */
[----:B------:R-:W-:Y:S05]  /*0ab0*/  @P0 BRA `(.L_x_4061) ;  /* 0x000002b000c00947 */ /* 0x000fea0003800000 */
[----:B------:R-:W0:Y:S01]  /*0ac0*/  S2R R0, SR_TID.X ;  /* 0x0000000000007919 */ /* 0x000e220000002100 */
[----:B------:R-:W-:Y:S01]  /*0ad0*/  R2UR UR48, R18 ;  /* 0x00000000123072ca */ /* 0x000fe200000e0000 */
[----:B------:R-:W-:Y:S01]  /*0ae0*/  IMAD.MOV.U32 R19, RZ, RZ, RZ ;  /* 0x000000ffff137224 */ /* 0x000fe200078e00ff */
[----:B------:R-:W-:Y:S01]  /*0af0*/  ULOP3.LUT UR49, UR36, 0x1, URZ, 0xfc, !UPT ;  /* 0x0000000124317892 */ /* 0x000fe2000f8efc3f */
[----:B------:R-:W-:-:S10]  /*0b00*/  UMOV UR37, URZ ;  /* 0x0000003f00257c82 */ /* 0x000fd40008000000 */
[----:B------:R-:W-:Y:S01]  /*0b10*/  UIADD3 UR48, UR48, 0x1e200, URZ ;  /* 0x0001e20030307890 */ /* 0x000fe2000fffe03f */
[----:B0-----:R-:W-:-:S05]  /*0b20*/  VIADD R0, R0, 0xffffff80 ;  /* 0xffffff8000007836 */ /* 0x001fca0000000000 */
[----:B------:R-:W-:Y:S02]  /*0b30*/  SHF.R.S32.HI R3, RZ, 0x1f, R0 ;  /* 0x0000001fff037819 */ /* 0x000fe40000011400 */
[-C--:B------:R-:W-:Y:S02]  /*0b40*/  LEA.HI R6, R0, R0.reuse, RZ, 0x1 ;  /* 0x0000000000067211 */ /* 0x080fe400078f08ff */
[CC--:B------:R-:W-:Y:S02]  /*0b50*/  LEA.HI R4, R3.reuse, R0.reuse, RZ, 0x4 ;  /* 0x0000000003047211 */ /* 0x0c0fe400078f20ff */
[CC--:B------:R-:W-:Y:S02]  /*0b60*/  LEA.HI R2, R3.reuse, R0.reuse, RZ, 0x7 ;  /* 0x0000000003027211 */ /* 0x0c0fe400078f38ff */
[----:B------:R-:W-:Y:S02]  /*0b70*/  SHF.R.S32.HI R11, RZ, 0x1, R6 ;  /* 0x00000001ff0b7819 */ /* 0x000fe40000011406 */
[----:B------:R-:W-:-:S02]  /*0b80*/  LEA.HI R5, R3, R0, RZ, 0x5 ;  /* 0x0000000003057211 */ /* 0x000fc400078f28ff */
[----:B------:R-:W-:Y:S02]  /*0b90*/  LEA.HI R8, R3, R0, RZ, 0x2 ;  /* 0x0000000003087211 */ /* 0x000fe400078f10ff */
[----:B------:R-:W-:Y:S02]  /*0ba0*/  LOP3.LUT R7, R6, 0xfffffffe, RZ, 0xc0, !PT ;  /* 0xfffffffe06077812 */ /* 0x000fe400078ec0ff */
[----:B------:R-:W-:Y:S02]  /*0bb0*/  LOP3.LUT R3, R4, 0x3fffff0, RZ, 0xc0, !PT ;  /* 0x03fffff004037812 */ /* 0x000fe400078ec0ff */
[----:B------:R-:W-:Y:S01]  /*0bc0*/  LOP3.LUT R9, R2, 0xffffff80, RZ, 0xc0, !PT ;  /* 0xffffff8002097812 */ /* 0x000fe200078ec0ff */
[----:B------:R-:W-:Y:S01]  /*0bd0*/  IMAD.IADD R7, R0, 0x1, -R7 ;  /* 0x0000000100077824 */ /* 0x000fe200078e0a07 */
[----:B------:R-:W-:Y:S01]  /*0be0*/  LEA.HI R6, R6, R11, RZ, 0x1 ;  /* 0x0000000b06067211 */ /* 0x000fe200078f08ff */
[C---:B------:R-:W-:Y:S01]  /*0bf0*/  IMAD.IADD R3, R0.reuse, 0x1, -R3 ;  /* 0x0000000100037824 */ /* 0x040fe200078e0a03 */
[----:B------:R-:W-:Y:S01]  /*0c00*/  SHF.R.S32.HI R2, RZ, 0x2, R8 ;  /* 0x00000002ff027819 */ /* 0x000fe20000011408 */
[----:B------:R-:W-:Y:S01]  /*0c10*/  IMAD.IADD R10, R0, 0x1, -R9 ;  /* 0x00000001000a7824 */ /* 0x000fe200078e0a09 */
[----:B------:R-:W-:Y:S01]  /*0c20*/  SHF.L.U32 R0, R5, 0x5, RZ ;  /* 0x0000000505007819 */ /* 0x000fe200000006ff */
[C---:B------:R-:W-:Y:S01]  /*0c30*/  IMAD.SHL.U32 R228, R7.reuse, 0x8, RZ ;  /* 0x0000000807e47824 */ /* 0x040fe200078e00ff */
[----:B------:R-:W-:Y:S01]  /*0c40*/  LOP3.LUT R6, R6, 0x3fffffe, RZ, 0xc0, !PT ;  /* 0x03fffffe06067812 */ /* 0x000fe200078ec0ff */
[----:B------:R-:W-:Y:S01]  /*0c50*/  IMAD.SHL.U32 R16, R7, 0x10, RZ ;  /* 0x0000001007107824 */ /* 0x000fe200078e00ff */
[----:B------:R-:W-:Y:S01]  /*0c60*/  SHF.R.S32.HI R5, RZ, 0x4, R4 ;  /* 0x00000004ff057819 */ /* 0x000fe20000011404 */
[----:B------:R-:W-:Y:S01]  /*0c70*/  VIADD R7, R228, 0x10 ;  /* 0x00000010e4077836 */ /* 0x000fe20000000000 */
[----:B------:R-:W-:Y:S01]  /*0c80*/  SHF.R.S32.HI R9, RZ, 0x1f, R8 ;  /* 0x0000001fff097819 */ /* 0x000fe20000011408 */
[C---:B------:R-:W-:Y:S01]  /*0c90*/  IMAD.IADD R6, R11.reuse, 0x1, -R6 ;  /* 0x000000010b067824 */ /* 0x040fe200078e0a06 */
[----:B------:R-:W-:Y:S01]  /*0ca0*/  LOP3.LUT R0, R0, 0xfffffc00, RZ, 0xc0, !PT ;  /* 0xfffffc0000007812 */ /* 0x000fe200078ec0ff */
[----:B------:R-:W-:Y:S01]  /*0cb0*/  VIADD R11, R11, 0x80 ;  /* 0x000000800b0b7836 */ /* 0x000fe20000000000 */
[----:B------:R-:W-:Y:S01]  /*0cc0*/  LEA.HI R4, R4, R5, RZ, 0x1 ;  /* 0x0000000504047211 */ /* 0x000fe200078f08ff */
[----:B------:R-:W-:Y:S01]  /*0cd0*/  IMAD R8, R5, 0x8, R6 ;  /* 0x0000000805087824 */ /* 0x000fe200078e0206 */
[----:B------:R-:W-:Y:S01]  /*0ce0*/  LEA.HI R9, R9, R2, RZ, 0x2 ;  /* 0x0000000209097211 */ /* 0x000fe200078f10ff */
[----:B------:R-:W-:Y:S01]  /*0cf0*/  IMAD R3, R3, 0x40, R0 ;  /* 0x0000004003037824 */ /* 0x000fe200078e0200 */
[----:B------:R-:W-:Y:S01]  /*0d00*/  LOP3.LUT R4, R4, 0x1ffffffe, RZ, 0xc0, !PT ;  /* 0x1ffffffe04047812 */ /* 0x000fe200078ec0ff */
[C---:B------:R-:W-:Y:S01]  /*0d10*/  VIADD R23, R16.reuse, 0x60 ;  /* 0x0000006010177836 */ /* 0x040fe20000000000 */
[----:B------:R-:W-:Y:S01]  /*0d20*/  LOP3.LUT R9, R9, 0xfffffffc, RZ, 0xc0, !PT ;  /* 0xfffffffc09097812 */ /* 0x000fe200078ec0ff */
[----:B------:R-:W-:Y:S01]  /*0d30*/  VIADD R22, R16, 0x80 ;  /* 0x0000008010167836 */ /* 0x000fe20000000000 */
[----:B------:R-:W-:Y:S01]  /*0d40*/  SHF.R.S32.HI R0, RZ, 0x1f, R11 ;  /* 0x0000001fff007819 */ /* 0x000fe2000001140b */
[----:B------:R-:W-:Y:S01]  /*0d50*/  IMAD.IADD R4, R5, 0x1, -R4 ;  /* 0x0000000105047824 */ /* 0x000fe200078e0a04 */
[CC--:B------:R-:W-:Y:S01]  /*0d60*/  LEA.HI R6, R11.reuse, R11.reuse, RZ, 0x1 ;  /* 0x0000000b0b067211 */ /* 0x0c0fe200078f08ff */
[----:B------:R-:W-:Y:S01]  /*0d70*/  IMAD.IADD R9, R2, 0x1, -R9 ;  /* 0x0000000102097824 */ /* 0x000fe200078e0a09 */
[----:B------:R-:W-:Y:S01]  /*0d80*/  LEA.HI R2, R0, R11, RZ, 0x3 ;  /* 0x0000000b00027211 */ /* 0x000fe200078f18ff */
[----:B------:R-:W-:Y:S01]  /*0d90*/  VIADD R224, R16, 0xa0 ;  /* 0x000000a010e07836 */ /* 0x000fe20000000000 */
[----:B------:R-:W-:Y:S01]  /*0da0*/  LEA R3, R4, R3, 0x3 ;  /* 0x0000000304037211 */ /* 0x000fe200078e18ff */
[----:B------:R-:W-:Y:S01]  /*0db0*/  VIADD R4, R228, 0x40 ;  /* 0x00000040e4047836 */ /* 0x000fe20000000000 */
[----:B------:R-:W-:Y:S01]  /*0dc0*/  LOP3.LUT R0, R6, 0x3fffffe, RZ, 0xc0, !PT ;  /* 0x03fffffe06007812 */ /* 0x000fe200078ec0ff */
[----:B------:R-:W-:Y:S01]  /*0dd0*/  IMAD.SHL.U32 R2, R2, 0x40, RZ ;  /* 0x0000004002027824 */ /* 0x000fe200078e00ff */
[----:B------:R-:W-:Y:S01]  /*0de0*/  SHF.R.S32.HI R5, RZ, 0x1f, R10 ;  /* 0x0000001fff057819 */ /* 0x000fe2000001140a */
[----:B------:R0:W-:Y:S01]  /*0df0*/  STL [R1+0x68], R3 ;  /* 0x0000680301007387 */ /* 0x0001e20000100800 */
[C---:B------:R-:W-:Y:S01]  /*0e00*/  IMAD.IADD R226, R228.reuse, 0x1, R4 ;  /* 0x00000001e4e27824 */ /* 0x040fe200078e0204 */
[----:B------:R-:W-:Y:S01]  /*0e10*/  SHF.R.S32.HI R6, RZ, 0x1, R6 ;  /* 0x00000001ff067819 */ /* 0x000fe20000011406 */
[----:B------:R-:W-:Y:S01]  /*0e20*/  IMAD.IADD R0, R11, 0x1, -R0 ;  /* 0x000000010b007824 */ /* 0x000fe200078e0a00 */
[----:B------:R-:W-:Y:S01]  /*0e30*/  LEA.HI R5, R5, R10, RZ, 0x2 ;  /* 0x0000000a05057211 */ /* 0x000fe200078f10ff */
[C---:B------:R-:W-:Y:S01]  /*0e40*/  VIADD R11, R228.reuse, 0x20 ;  /* 0x00000020e40b7836 */ /* 0x040fe20000000000 */
[----:B------:R-:W-:Y:S01]  /*0e50*/  SHF.R.S32.HI R17, RZ, 0x1f, R16 ;  /* 0x0000001fff117819 */ /* 0x000fe20000011410 */
[----:B------:R-:W-:Y:S01]  /*0e60*/  IMAD.SHL.U32 R9, R9, 0x80, RZ ;  /* 0x0000008009097824 */ /* 0x000fe200078e00ff */
[----:B------:R-:W-:Y:S01]  /*0e70*/  LOP3.LUT R5, R5, 0x7ffffffc, RZ, 0xc0, !PT ;  /* 0x7ffffffc05057812 */ /* 0x000fe200078ec0ff */
[----:B------:R-:W-:Y:S01]  /*0e80*/  IMAD.IADD R225, R228, 0x1, R11 ;  /* 0x00000001e4e17824 */ /* 0x000fe200078e020b */
[----:B0-----:R-:W-:Y:S01]  /*0e90*/  LOP3.LUT R3, R2, 0xfffffe00, RZ, 0xc0, !PT ;  /* 0xfffffe0002037812 */ /* 0x001fe200078ec0ff */
[----:B------:R0:W-:Y:S01]  /*0ea0*/  STL [R1+0x20], R11 ;  /* 0x0000200b01007387 */ /* 0x0001e20000100800 */
[----:B------:R-:W-:Y:S01]  /*0eb0*/  LOP3.LUT R13, R9, 0x180, RZ, 0xc0, !PT ;  /* 0x00000180090d7812 */ /* 0x000fe200078ec0ff */
[----:B------:R-:W-:Y:S01]  /*0ec0*/  IMAD.IADD R5, R10, 0x1, -R5 ;  /* 0x000000010a057824 */ /* 0x000fe200078e0a05 */
[----:B------:R-:W-:Y:S01]  /*0ed0*/  LEA R0, R0, R3, 0x6 ;  /* 0x0000000300007211 */ /* 0x000fe200078e30ff */
[----:B------:R-:W-:Y:S01]  /*0ee0*/  IMAD.MOV.U32 R10, RZ, RZ, -0x2 ;  /* 0xfffffffeff0a7424 */ /* 0x000fe200078e00ff */
[----:B------:R-:W-:Y:S01]  /*0ef0*/  SHF.R.S32.HI R3, RZ, 0x1f, R226 ;  /* 0x0000001fff037819 */ /* 0x000fe200000114e2 */
[----:B------:R-:W-:Y:S01]  /*0f00*/  IMAD.SHL.U32 R6, R6, 0x80, RZ ;  /* 0x0000008006067824 */ /* 0x000fe200078e00ff */
[----:B------:R-:W-:Y:S01]  /*0f10*/  SHF.R.U32.HI R12, RZ, 0x3, R13 ;  /* 0x00000003ff0c7819 */ /* 0x000fe2000001160d */
[----:B------:R1:W-:Y:S01]  /*0f20*/  STL [R1+0x44], R0 ;  /* 0x0000440001007387 */ /* 0x0003e20000100800 */
[CC--:B------:R-:W-:Y:S01]  /*0f30*/  LEA.HI R2, R3.reuse, R226.reuse, RZ, 0x4 ;  /* 0x000000e203027211 */ /* 0x0c0fe200078f20ff */
[----:B0-----:R-:W-:Y:S01]  /*0f40*/  IMAD.SHL.U32 R11, R8, 0x40, RZ ;  /* 0x00000040080b7824 */ /* 0x001fe200078e00ff */
[----:B------:R-:W-:Y:S01]  /*0f50*/  LEA.HI R8, R3, R226, RZ, 0x6 ;  /* 0x000000e203087211 */ /* 0x000fe200078f30ff */
[----:B------:R0:W-:Y:S01]  /*0f60*/  STL [R1+0x1c], R4 ;  /* 0x00001c0401007387 */ /* 0x0001e20000100800 */
[----:B------:R-:W-:-:S02]  /*0f70*/  IMAD R10, R5, R10, 0xa0 ;  /* 0x000000a0050a7424 */ /* 0x000fc400078e020a */
[----:B------:R-:W-:Y:S01]  /*0f80*/  SHF.L.U32 R9, R8, 0x7, RZ ;  /* 0x0000000708097819 */ /* 0x000fe200000006ff */
[----:B------:R-:W-:Y:S01]  /*0f90*/  STL [R1+0x38], R11 ;  /* 0x0000380b01007387 */ /* 0x000fe20000100800 */
[----:B------:R-:W-:Y:S02]  /*0fa0*/  LOP3.LUT R8, R13, 0x30, R2, 0xf8, !PT ;  /* 0x000000300d087812 */ /* 0x000fe400078ef802 */
[----:B-1----:R-:W-:Y:S01]  /*0fb0*/  SHF.R.S32.HI R0, RZ, 0x1f, R225 ;  /* 0x0000001fff007819 */ /* 0x002fe200000114e1 */
[----:B------:R-:W-:Y:S01]  /*0fc0*/  STL [R1+0x30], R13 ;  /* 0x0000300d01007387 */ /* 0x000fe20000100800 */
[----:B------:R-:W-:Y:S02]  /*0fd0*/  LOP3.LUT R9, R9, 0xffffe000, RZ, 0xc0, !PT ;  /* 0xffffe00009097812 */ /* 0x000fe400078ec0ff */
[CC--:B0-----:R-:W-:Y:S01]  /*0fe0*/  LEA.HI R4, R0.reuse, R225.reuse, RZ, 0x6 ;  /* 0x000000e100047211 */ /* 0x0c1fe200078f30ff */
[----:B------:R-:W-:Y:S01]  /*0ff0*/  STL [R1+0x34], R12 ;  /* 0x0000340c01007387 */ /* 0x000fe20000100800 */
[----:B------:R-:W-:-:S02]  /*1000*/  LEA.HI R0, R0, R225, RZ, 0x4 ;  /* 0x000000e100007211 */ /* 0x000fc400078f20ff */
[-C--:B------:R-:W-:Y:S01]  /*1010*/  LOP3.LUT R8, R8, R12.reuse, RZ, 0x3c, !PT ;  /* 0x0000000c08087212 */ /* 0x080fe200078e3cff */
[----:B------:R-:W-:Y:S01]  /*1020*/  IMAD.SHL.U32 R4, R4, 0x80, RZ ;  /* 0x0000008004047824 */ /* 0x000fe200078e00ff */
[----:B------:R-:W-:Y:S01]  /*1030*/  LOP3.LUT R3, R13, 0x30, R0, 0xf8, !PT ;  /* 0x000000300d037812 */ /* 0x000fe200078ef800 */
[----:B------:R-:W-:Y:S01]  /*1040*/  STL [R1+0x64], R10 ;  /* 0x0000640a01007387 */ /* 0x000fe20000100800 */
[-C--:B------:R-:W-:Y:S02]  /*1050*/  IADD3 R9, R8, R11.reuse, R9 ;  /* 0x0000000b08097210 */ /* 0x080fe40007ffe009 */
[----:B------:R-:W-:Y:S01]  /*1060*/  LOP3.LUT R4, R4, 0xffffe000, RZ, 0xc0, !PT ;  /* 0xffffe00004047812 */ /* 0x000fe200078ec0ff */
[----:B------:R-:W-:Y:S01]  /*1070*/  STL [R1+0x14], RZ ;  /* 0x000014ff01007387 */ /* 0x000fe20000100800 */
[----:B------:R-:W-:Y:S02]  /*1080*/  LOP3.LUT R3, R3, R12, RZ, 0x3c, !PT ;  /* 0x0000000c03037212 */ /* 0x000fe400078e3cff */
[----:B------:R-:W-:Y:S01]  /*1090*/  SHF.R.S32.HI R8, RZ, 0x1f, R23 ;  /* 0x0000001fff087819 */ /* 0x000fe20000011417 */
[----:B------:R-:W-:Y:S01]  /*10a0*/  STL [R1+0x3c], RZ ;  /* 0x00003cff01007387 */ /* 0x000fe20000100800 */
[----:B------:R-:W-:Y:S01]  /*10b0*/  IADD3 R5, R3, R11, R4 ;  /* 0x0000000b03057210 */ /* 0x000fe20007ffe004 */
[C---:B------:R-:W-:Y:S01]  /*10c0*/  VIADD R4, R228.reuse, 0x50 ;  /* 0x00000050e4047836 */ /* 0x040fe20000000000 */
[----:B------:R-:W-:Y:S01]  /*10d0*/  IADD3 R3, R228, 0x30, RZ ;  /* 0x00000030e4037810 */ /* 0x000fe20007ffe0ff */
[----:B------:R-:W-:Y:S01]  /*10e0*/  STL [R1+0x2c], RZ ;  /* 0x00002cff01007387 */ /* 0x000fe20000100800 */
[----:B------:R-:W-:-:S02]  /*10f0*/  SHF.R.S32.HI R227, RZ, 0x4, R0 ;  /* 0x00000004ffe37819 */ /* 0x000fc40000011400 */
[----:B------:R-:W-:Y:S01]  /*1100*/  SHF.R.S32.HI R0, RZ, 0x4, R2 ;  /* 0x00000004ff007819 */ /* 0x000fe20000011402 */
[----:B------:R0:W-:Y:S01]  /*1110*/  STL [R1+0x18], R7 ;  /* 0x0000180701007387 */ /* 0x0001e20000100800 */
[----:B------:R-:W-:-:S03]  /*1120*/  IMAD.IADD R2, R18, 0x1, R5 ;  /* 0x0000000112027824 */ /* 0x000fc600078e0205 */
[----:B------:R1:W-:Y:S04]  /*1130*/  STL [R1+0x24], R3 ;  /* 0x0000240301007387 */ /* 0x0003e80000100800 */
[----:B------:R2:W-:Y:S01]  /*1140*/  STL [R1+0x28], R4 ;  /* 0x0000280401007387 */ /* 0x0005e20000100800 */
[----:B0-----:R-:W-:-:S03]  /*1150*/  SHF.R.S32.HI R7, RZ, 0x1f, R224 ;  /* 0x0000001fff077819 */ /* 0x001fc600000114e0 */
[----:B------:R-:W-:Y:S01]  /*1160*/  STL [R1+0xc], R8 ;  /* 0x00000c0801007387 */ /* 0x000fe20000100800 */
[----:B-1----:R-:W-:Y:S02]  /*1170*/  LOP3.LUT R3, R13, 0x30, R16, 0xf8, !PT ;  /* 0x000000300d037812 */ /* 0x002fe400078ef810 */
[----:B--2---:R-:W-:Y:S02]  /*1180*/  SHF.R.S32.HI R4, RZ, 0x1f, R22 ;  /* 0x0000001fff047819 */ /* 0x004fe40000011416 */
[----:B------:R-:W-:-:S03]  /*1190*/  LOP3.LUT R3, R3, R12, RZ, 0x3c, !PT ;  /* 0x0000000c03037212 */ /* 0x000fc600078e3cff */
[----:B------:R0:W-:Y:S01]  /*11a0*/  STL [R1+0x8], R4 ;  /* 0x0000080401007387 */ /* 0x0001e20000100800 */
[----:B------:R-:W-:-:S03]  /*11b0*/  IADD3 R3, R18, R11, R3 ;  /* 0x0000000b12037210 */ /* 0x000fc60007ffe003 */
[----:B------:R-:W-:Y:S01]  /*11c0*/  STL [R1+0x4], R7 ;  /* 0x0000040701007387 */ /* 0x000fe20000100800 */
[----:B0-----:R-:W-:-:S05]  /*11d0*/  LOP3.LUT R4, R6, 0x180, RZ, 0xc0, !PT ;  /* 0x0000018006047812 */ /* 0x001fca00078ec0ff */
[----:B------:R-:W-:Y:S04]  /*11e0*/  STL [R1+0x40], R4 ;  /* 0x0000400401007387 */ /* 0x000fe80000100800 */
[----:B------:R0:W-:Y:S04]  /*11f0*/  STL [R1], R0 ;  /* 0x0000000001007387 */ /* 0x0001e80000100800 */
[----:B------:R1:W-:Y:S04]  /*1200*/  STL [R1+0x60], R3 ;  /* 0x0000600301007387 */ /* 0x0003e80000100800 */
[----:B------:R1:W-:Y:S01]  /*1210*/  STL [R1+0x5c], R2 ;  /* 0x00005c0201007387 */ /* 0x0003e20000100800 */
[----:B0-----:R-:W-:-:S05]  /*1220*/  IMAD.IADD R0, R18, 0x1, R9 ;  /* 0x0000000112007824 */ /* 0x001fca00078e0209 */
[----:B------:R1:W-:Y:S02]  /*1230*/  STL [R1+0x58], R0 ;  /* 0x0000580001007387 */ /* 0x0003e40000100800 */
.L_x_4260:
[----:B01----:R-:W0:Y:S02]  /*1240*/  LDC.64 R2, c[0x0][0xc88] ;  /* 0x00032200ff027b82 */ /* 0x003e240000000a00 */
[----:B0-----:R-:W-:-:S05]  /*1250*/  IMAD.WIDE R2, R223, 0x4, R2 ;  /* 0x00000004df027825 */ /* 0x001fca00078e0202 */
[----:B--2---:R0:W2:Y:S01]  /*1260*/  LDG.E R0, desc[UR50][R2.64] ;  /* 0x0000003202007981 */ /* 0x0040a2000c1e1900 */
[----:B------:R-:W-:Y:S05]  /*1270*/  YIELD ;  /* 0x0000000000007946 */ /* 0x000fea0003800000 */
[----:B------:R-:W-:Y:S01]  /*1280*/  ULDC.64 UR4, c[0x0][0xa28] ;  /* 0x00028a0000047ab9 */ /* 0x000fe20000000a00 */
[----:B------:R-:W-:Y:S01]  /*1290*/  ULDC.64 UR8, c[0x0][0xa18] ;  /* 0x0002860000087ab9 */ /* 0x000fe20000000a00 */
[----:B------:R-:W-:Y:S01]  /*12a0*/  ISETP.NE.U32.AND P1, PT, RZ, UR4, PT ;  /* 0x00000004ff007c0c */ /* 0x000fe2000bf25070 */
[----:B------:R-:W-:Y:S01]  /*12b0*/  ULDC.64 UR6, c[0x0][0xa08] ;  /* 0x0002820000067ab9 */ /* 0x000fe20000000a00 */
[----:B0-----:R-:W-:Y:S01]  /*12c0*/  IMAD.MOV.U32 R3, RZ, RZ, RZ ;  /* 0x000000ffff037224 */ /* 0x001fe200078e00ff */
[----:B------:R-:W-:-:S02]  /*12d0*/  ISETP.NE.U32.AND P0, PT, RZ, UR6, PT ;  /* 0x00000006ff007c0c */ /* 0x000fc4000bf05070 */
[----:B------:R-:W-:Y:S02]  /*12e0*/  ISETP.NE.AND.EX P1, PT, RZ, UR5, PT, P1 ;  /* 0x00000005ff007c0c */ /* 0x000fe4000bf25310 */
[----:B------:R-:W-:Y:S02]  /*12f0*/  ISETP.NE.AND.EX P0, PT, RZ, UR7, PT, P0 ;  /* 0x00000007ff007c0c */ /* 0x000fe4000bf05300 */
[----:B------:R-:W-:Y:S02]  /*1300*/  MOV R123, RZ ;  /* 0x000000ff007b7202 */ /* 0x000fe40000000f00 */
[----:B--23--:R-:W-:Y:S01]  /*1310*/  SHF.R.S32.HI R6, RZ, 0x1f, R0 ;  /* 0x0000001fff067819 */ /* 0x00cfe20000011400 */
[----:B------:R-:W-:-:S06]  /*1320*/  IMAD.SHL.U32 R27, R0, 0x4, RZ ;  /* 0x00000004001b7824 */ /* 0x000fcc00078e00ff */
[C---:B------:R-:W-:Y:S01]  /*1330*/  @P1 LEA R4, P2, R0.reuse, UR4, 0x2 ;  /* 0x0000000400041c11 */ /* 0x040fe2000f8410ff */
[----:B------:R-:W-:Y:S01]  /*1340*/  STL [R1+0x48], R0 ;  /* 0x0000480001007387 */ /* 0x000fe20000100800 */
[C-C-:B------:R-:W-:Y:S02]  /*1350*/  SHF.L.U64.HI R28, R0.reuse, 0x2, R6.reuse ;  /* 0x00000002001c7819 */ /* 0x140fe40000010206 */
[----:B------:R-:W-:Y:S01]  /*1360*/  @P1 LEA.HI.X R5, R0, UR5, R6, 0x2, P2 ;  /* 0x0000000500051c11 */ /* 0x000fe200090f1406 */
[----:B------:R0:W-:Y:S01]  /*1370*/  STL [R1+0x50], R6 ;  /* 0x0000500601007387 */ /* 0x0001e20000100800 */
[----:B------:R-:W-:Y:S01]  /*1380*/  ISETP.NE.U32.AND P2, PT, RZ, UR8, PT ;  /* 0x00000008ff007c0c */ /* 0x000fe2000bf45070 */
[----:B------:R-:W-:Y:S01]  /*1390*/  ULDC UR4, c[0x0][0x288] ;  /* 0x0000a20000047ab9 */ /* 0x000fe20000000800 */
[----:B------:R-:W-:Y:S01]  /*13a0*/  IADD3 R8, P3, R27, UR6, RZ ;  /* 0x000000061b087c10 */ /* 0x000fe2000ff7e0ff */
[----:B------:R1:W5:Y:S01]  /*13b0*/  @P1 LDG.E R3, desc[UR50][R4.64] ;  /* 0x0000003204031981 */ /* 0x000362000c1e1900 */
[----:B------:R-:W-:Y:S01]  /*13c0*/  ISETP.NE.AND.EX P2, PT, RZ, UR9, PT, P2 ;  /* 0x00000009ff007c0c */ /* 0x000fe2000bf45320 */
[----:B------:R-:W-:Y:S01]  /*13d0*/  IMAD.U32 R135, RZ, RZ, UR4 ;  /* 0x00000004ff877e24 */ /* 0x000fe2000f8e00ff */
[----:B------:R-:W-:Y:S01]  /*13e0*/  IADD3.X R9, R28, UR7, RZ, P3, !PT ;  /* 0x000000071c097c10 */ /* 0x000fe20009ffe4ff */
[----:B------:R-:W-:-:S04]  /*13f0*/  ULDC.64 UR4, c[0x0][0x418] ;  /* 0x0001060000047ab9 */ /* 0x000fc80000000a00 */
[----:B------:R1:W5:Y:S06]  /*1400*/  @P0 LDG.E R123, desc[UR50][R8.64] ;  /* 0x00000032087b0981 */ /* 0x00036c000c1e1900 */
[----:B0-----:R-:W-:-:S04]  /*1410*/  @P2 IADD3 R6, P1, R27, UR8, RZ ;  /* 0x000000081b062c10 */ /* 0x001fc8000ff3e0ff */
[----:B------:R-:W-:-:S05]  /*1420*/  @P2 IADD3.X R7, R28, UR9, RZ, P1, !PT ;  /* 0x000000091c072c10 */ /* 0x000fca0008ffe4ff */
        /* <DEDUP_REMOVED lines=9> */
[----:B------:R-:W-:Y:S02]  /*14c0*/  IMAD.U32 R26, RZ, RZ, UR4 ;  /* 0x00000004ff1a7e24 */ /* 0x000fe4000f8e00ff */
[----:B------:R-:W-:Y:S01]  /*14d0*/  IMAD.MOV.U32 R24, RZ, RZ, R0 ;  /* 0x000000ffff187224 */ /* 0x000fe200078e0000 */
[----:B-1--4-:R-:W-:Y:S06]  /*14e0*/  @P2 BRA `(.L_x_4062) ;  /* 0x0000000000242947 */ /* 0x012fec0003800000 */
        /* <DEDUP_REMOVED lines=9> */
.L_x_4062:
        /* <DEDUP_REMOVED lines=10> */
.L_x_4063:
[----:B------:R-:W-:Y:S05]  /*1620*/  @!P0 BRA `(.L_x_4064) ;  /* 0x00000000000c8947 */ /* 0x000fea0003800000 */
[----:B------:R-:W2:Y:S04]  /*1630*/  LDG.E R5, desc[UR50][R8.64] ;  /* 0x0000003208057981 */ /* 0x000ea8000c1e1900 */
[----:B------:R-:W2:Y:S02]  /*1640*/  LDG.E R26, desc[UR50][R8.64+0x4] ;  /* 0x00000432081a7981 */ /* 0x000ea4000c1e1900 */
[----:B--2---:R-:W-:-:S07]  /*1650*/  IMAD.IADD R26, R26, 0x1, -R5 ;  /* 0x000000011a1a7824 */ /* 0x004fce00078e0a05 */
.L_x_4064:
        /* <DEDUP_REMOVED lines=10> */
[----:B------:R-:W-:Y:S02]  /*1700*/  ISETP.NE.U32.AND P1, PT, RZ, UR4, PT ;  /* 0x00000004ff007c0c */ /* 0x000fe4000bf25070 */
[----:B------:R-:W-:Y:S02]  /*1710*/  MOV R134, R26 ;  /* 0x0000001a00867202 */ /* 0x000fe40000000f00 */
[----:B------:R-:W-:-:S02]  /*1720*/  VIMNMX R118, RZ, R118, !PT ;  /* 0x00000076ff767248 */ /* 0x000fc40007fe0100 */
[----:B------:R-:W-:-:S13]  /*1730*/  ISETP.NE.AND.EX P1, PT, RZ, UR5, PT, P1 ;  /* 0x00000005ff007c0c */ /* 0x000fda000bf25310 */
[----:B------:R-:W-:-:S04]  /*1740*/  @P1 IADD3 R6, P2, R27, UR4, RZ ;  /* 0x000000041b061c10 */ /* 0x000fc8000ff5e0ff */
[----:B------:R-:W-:-:S05]  /*1750*/  @P1 IADD3.X R7, R28, UR5, RZ, P2, !PT ;  /* 0x000000051c071c10 */ /* 0x000fca00097fe4ff */
[----:B------:R0:W5:Y:S01]  /*1760*/  @P1 LDG.E R134, desc[UR50][R6.64] ;  /* 0x0000003206861981 */ /* 0x000162000c1e1900 */
[----:B--2---:R-:W-:-:S04]  /*1770*/  @P0 IMAD.IADD R2, R9, 0x1, -R0 ;  /* 0x0000000109020824 */ /* 0x004fc800078e0a00 */
[----:B------:R-:W-:-:S04]  /*1780*/  IMAD.IADD R141, R11, 0x1, R2 ;  /* 0x000000010b8d7824 */ /* 0x000fc800078e0202 */
[----:B------:R-:W-:-:S04]  /*1790*/  VIADD R0, R141, 0x9f ;  /* 0x0000009f8d007836 */ /* 0x000fc80000000000 */
[----:B------:R-:W-:-:S05]  /*17a0*/  IMAD.HI R0, R0, 0x66666667, RZ ;  /* 0x6666666700007827 */ /* 0x000fca00078e02ff */
[----:B------:R-:W-:-:S04]  /*17b0*/  SHF.R.U32.HI R3, RZ, 0x1f, R0 ;  /* 0x0000001fff037819 */ /* 0x000fc80000011600 */
[----:B------:R-:W-:-:S05]  /*17c0*/  LEA.HI.SX32 R148, R0, R3, 0x1a ;  /* 0x0000000300947211 */ /* 0x000fca00078fd2ff */
[----:B------:R-:W-:-:S05]  /*17d0*/  IMAD R3, R148, 0xa0, -R11 ;  /* 0x000000a094037824 */ /* 0x000fca00078e0a0b */
[----:B------:R-:W-:-:S04]  /*17e0*/  VIMNMX R3, R3, R2, PT ;  /* 0x0000000203037248 */ /* 0x000fc80003fe0100 */
[----:B------:R-:W-:Y:S01]  /*17f0*/  ISETP.GT.AND P0, PT, R3, R118, PT ;  /* 0x000000760300720c */ /* 0x000fe20003f04270 */
[----:B------:R-:W-:-:S05]  /*1800*/  IMAD.WIDE.U32 R118, R118, -0x33333333, RZ ;  /* 0xcccccccd76767825 */ /* 0x000fca00078e00ff */
[----:B------:R-:W-:-:S04]  /*1810*/  SHF.R.U32.HI R118, RZ, 0x7, R119 ;  /* 0x00000007ff767819 */ /* 0x000fc80000011677 */
[----:B------:R-:W-:-:S03]  /*1820*/  MOV R25, R118 ;  /* 0x0000007600197202 */ /* 0x000fc60000000f00 */
[----:B------:R-:W-:-:S04]  /*1830*/  @P0 VIADD R0, R3, 0x9f ;  /* 0x0000009f03000836 */ /* 0x000fc80000000000 */
[----:B------:R-:W-:-:S05]  /*1840*/  @P0 IMAD.HI R0, R0, 0x66666667, RZ ;  /* 0x6666666700000827 */ /* 0x000fca00078e02ff */
[----:B------:R-:W-:-:S04]  /*1850*/  @P0 SHF.R.U32.HI R3, RZ, 0x1f, R0 ;  /* 0x0000001fff030819 */ /* 0x000fc80000011600 */
[----:B------:R-:W-:Y:S02]  /*1860*/  @P0 LEA.HI.SX32 R25, R0, R3, 0x1a ;  /* 0x0000000300190211 */ /* 0x000fe400078fd2ff */
[----:B------:R-:W-:Y:S02]  /*1870*/  PLOP3.LUT P0, PT, PT, PT, PT, 0x80, 0x0 ;  /* 0x000000000000781c */ /* 0x000fe40003f0f070 */
[----:B------:R-:W-:-:S13]  /*1880*/  ISETP.GT.AND P1, PT, R25, R118, PT ;  /* 0x000000761900720c */ /* 0x000fda0003f24270 */
[----:B0-----:R-:W-:Y:S05]  /*1890*/  @!P1 BRA `(.L_x_4065) ;  /* 0x000000f000349947 */ /* 0x001fea0003800000 */
        /* <DEDUP_REMOVED lines=20> */
.L_x_4067:
[----:B------:R-:W-:Y:S05]  /*19e0*/  BSYNC B6 ;  /* 0x0000000000067941 */ /* 0x000fea0003800000 */
.L_x_4066:
        /* <DEDUP_REMOVED lines=20> */
.L_x_4069:
[----:B------:R-:W-:Y:S05]  /*1b30*/  BSYNC B6 ;  /* 0x0000000000067941 */ /* 0x000fea0003800000 */
.L_x_4068:
[----:B------:R-:W2:Y:S01]  /*1b40*/  LDL R31, [R1+0x30] ;  /* 0x00003000011f7983 */ /* 0x000ea20000100800 */
[----:B------:R-:W-:Y:S01]  /*1b50*/  ULDC.64 UR4, c[0x0][0x9f8] ;  /* 0x00027e0000047ab9 */ /* 0x000fe20000000a00 */
[----:B------:R-:W0:Y:S01]  /*1b60*/  LDC.64 R96, c[0x0][0x408] ;  /* 0x00010200ff607b82 */ /* 0x000e220000000a00 */
[----:B------:R-:W-:Y:S01]  /*1b70*/  ISETP.NE.U32.AND P0, PT, RZ, UR4, PT ;  /* 0x00000004ff007c0c */ /* 0x000fe2000bf05070 */
[----:B------:R-:W3:Y:S03]  /*1b80*/  LDL R12, [R1+0x34] ;  /* 0x00003400010c7983 */ /* 0x000ee60000100800 */
[----:B------:R-:W-:Y:S01]  /*1b90*/  ISETP.NE.AND.EX P0, PT, RZ, UR5, PT, P0 ;  /* 0x00000005ff007c0c */ /* 0x000fe2000bf05300 */
[----:B------:R-:W4:Y:S02]  /*1ba0*/  LDL R14, [R1+0x38] ;  /* 0x00003800010e7983 */ /* 0x000f240000100800 */
[----:B------:R-:W1:Y:S02]  /*1bb0*/  LDC R117, c[0x0][0x3f4] ;  /* 0x0000fd00ff757b82 */ /* 0x000e640000000800 */
[----:B------:R-:W4:Y:S04]  /*1bc0*/  LDL R13, [R1+0x44] ;  /* 0x00004400010d7983 */ /* 0x000f280000100800 */
[----:B------:R-:W4:Y:S02]  /*1bd0*/  LDL R15, [R1+0x40] ;  /* 0x00004000010f7983 */ /* 0x000f240000100800 */
[----:B------:R-:W1:Y:S02]  /*1be0*/  LDC.64 R102, c[0x0][0x3f8] ;  /* 0x0000fe00ff667b82 */ /* 0x000e640000000a00 */
[----:B------:R-:W-:Y:S01]  /*1bf0*/  @P0 IADD3 R4, P1, R27, UR4, RZ ;  /* 0x000000041b040c10 */ /* 0x000fe2000ff3e0ff */
[----:B------:R-:W0:Y:S03]  /*1c00*/  S2R R20, SR_TID.X ;  /* 0x0000000000147919 */ /* 0x000e260000002100 */
[----:B------:R-:W-:-:S05]  /*1c10*/  @P0 IADD3.X R5, R28, UR5, RZ, P1, !PT ;  /* 0x000000051c050c10 */ /* 0x000fca0008ffe4ff */
[----:B------:R1:W4:Y:S01]  /*1c20*/  @P0 LDG.E R24, desc[UR50][R4.64] ;  /* 0x0000003204180981 */ /* 0x000322000c1e1900 */
[----:B------:R-:W-:Y:S01]  /*1c30*/  IMAD.IADD R123, R123, 0x1, R26 ;  /* 0x000000017b7b7824 */ /* 0x000fe200078e021a */
[----:B0-----:R-:W-:Y:S01]  /*1c40*/  SHF.R.U32.HI R30, RZ, 0x7, R20 ;  /* 0x00000007ff1e7819 */ /* 0x001fe20000011614 */
[C---:B------:R-:W-:Y:S01]  /*1c50*/  VIADD R29, R20.reuse, 0xffffff80 ;  /* 0xffffff80141d7836 */ /* 0x040fe20000000000 */
[C---:B------:R-:W-:Y:S01]  /*1c60*/  IADD3 R0, R20.reuse, -0x80, RZ ;  /* 0xffffff8014007810 */ /* 0x040fe20007ffe0ff */
[----:B------:R-:W-:Y:S01]  /*1c70*/  VIADD R20, R20, 0xffffff80 ;  /* 0xffffff8014147836 */ /* 0x000fe20000000000 */
[----:B------:R-:W-:Y:S02]  /*1c80*/  ISETP.NE.AND P6, PT, R30, 0x1, PT ;  /* 0x000000011e00780c */ /* 0x000fe40003fc5270 */
[----:B------:R-:W-:Y:S02]  /*1c90*/  LEA.HI R6, R0, R0, RZ, 0x1 ;  /* 0x0000000000067211 */ /* 0x000fe400078f08ff */
[----:B------:R-:W-:-:S02]  /*1ca0*/  SHF.R.S32.HI R3, RZ, 0x1f, R0 ;  /* 0x0000001fff037819 */ /* 0x000fc40000011400 */
[----:B------:R-:W-:Y:S02]  /*1cb0*/  LOP3.LUT R7, R6, 0xfffffffe, RZ, 0xc0, !PT ;  /* 0xfffffffe06077812 */ /* 0x000fe400078ec0ff */
[----:B------:R-:W-:-:S03]  /*1cc0*/  LEA.HI R3, R3, R0, RZ, 0x2 ;  /* 0x0000000003037211 */ /* 0x000fc600078f10ff */
[----:B------:R-:W-:Y:S01]  /*1cd0*/  IMAD.IADD R110, R0, 0x1, -R7 ;  /* 0x00000001006e7824 */ /* 0x000fe200078e0a07 */
[--C-:B------:R-:W-:Y:S01]  /*1ce0*/  SHF.R.S32.HI R121, RZ, 0x2, R3.reuse ;  /* 0x00000002ff797819 */ /* 0x100fe20000011403 */
[----:B------:R-:W-:Y:S05]  /*1cf0*/  @!P6 WARPSYNC.ALL ;  /* 0x000000000000e948 */ /* 0x000fea0003800000 */
[----:B------:R-:W-:Y:S01]  /*1d00*/  ULDC UR4, c[0x0][0x2f4] ;  /* 0x0000bd0000047ab9 */ /* 0x000fe20000000800 */
[----:B------:R-:W-:Y:S02]  /*1d10*/  SHF.R.S32.HI R6, RZ, 0x1f, R3 ;  /* 0x0000001fff067819 */ /* 0x000fe40000011403 */
[----:B------:R-:W-:-:S02]  /*1d20*/  ISETP.GE.AND P1, PT, R225, UR4, PT ;  /* 0x00000004e1007c0c */ /* 0x000fc4000bf26270 */
[----:B------:R-:W-:Y:S02]  /*1d30*/  ISETP.GE.AND P0, PT, R16, UR4, PT ;  /* 0x0000000410007c0c */ /* 0x000fe4000bf06270 */
[----:B------:R-:W-:Y:S02]  /*1d40*/  SEL R0, RZ, 0xffffffff, P1 ;  /* 0xffffffffff007807 */ /* 0x000fe40000800000 */
[----:B------:R-:W-:Y:S02]  /*1d50*/  SEL R3, RZ, 0x1, P0 ;  /* 0x00000001ff037807 */ /* 0x000fe40000000000 */
[----:B------:R-:W-:Y:S01]  /*1d60*/  LEA.HI R20, R20, R29, RZ, 0x1 ;  /* 0x0000001d14147211 */ /* 0x000fe200078f08ff */
[----:B------:R-:W-:Y:S01]  /*1d70*/  IMAD.SHL.U32 R0, R0, 0x2, RZ ;  /* 0x0000000200007824 */ /* 0x000fe200078e00ff */
[----:B------:R-:W-:Y:S02]  /*1d80*/  ISETP.GE.AND P0, PT, R226, UR4, PT ;  /* 0x00000004e2007c0c */ /* 0x000fe4000bf06270 */
[----:B------:R-:W-:-:S02]  /*1d90*/  ISETP.GE.AND P1, PT, R23, UR4, PT ;  /* 0x0000000417007c0c */ /* 0x000fc4000bf26270 */
[----:B------:R-:W-:Y:S02]  /*1da0*/  LOP3.LUT R3, R0, 0x2, R3, 0xe2, !PT ;  /* 0x0000000200037812 */ /* 0x000fe400078ee203 */
[----:B------:R-:W-:Y:S02]  /*1db0*/  LEA.HI R6, R6, R121, RZ, 0x2 ;  /* 0x0000007906067211 */ /* 0x000fe400078f10ff */
[----:B------:R-:W-:Y:S02]  /*1dc0*/  SEL R0, RZ, 0x4, P0 ;  /* 0x00000004ff007807 */ /* 0x000fe40000000000 */
[----:B-1----:R-:W-:Y:S02]  /*1dd0*/  SEL R4, RZ, 0x8, P1 ;  /* 0x00000008ff047807 */ /* 0x002fe40000800000 */
[----:B------:R-:W-:Y:S02]  /*1de0*/  SHF.R.S32.HI R20, RZ, 0x1, R20 ;  /* 0x00000001ff147819 */ /* 0x000fe40000011414 */
[----:B------:R-:W-:-:S02]  /*1df0*/  ISETP.GE.AND P0, PT, R22, UR4, PT ;  /* 0x0000000416007c0c */ /* 0x000fc4000bf06270 */
[----:B------:R-:W-:Y:S02]  /*1e00*/  LOP3.LUT R6, R6, 0xfffffffc, RZ, 0xc0, !PT ;  /* 0xfffffffc06067812 */ /* 0x000fe400078ec0ff */
[----:B------:R-:W-:Y:S02]  /*1e10*/  LOP3.LUT R0, R4, R3, R0, 0xfe, !PT ;  /* 0x0000000304007212 */ /* 0x000fe400078efe00 */
[----:B------:R-:W-:Y:S02]  /*1e20*/  SHF.R.S32.HI R5, RZ, 0x1f, R20 ;  /* 0x0000001fff057819 */ /* 0x000fe40000011414 */
[----:B------:R-:W-:Y:S01]  /*1e30*/  SEL R3, RZ, 0x10, P0 ;  /* 0x00000010ff037807 */ /* 0x000fe20000000000 */
[----:B------:R-:W-:Y:S01]  /*1e40*/  IMAD.IADD R121, R121, 0x1, -R6 ;  /* 0x0000000179797824 */ /* 0x000fe200078e0a06 */
[--C-:B------:R-:W-:Y:S02]  /*1e50*/  SHF.R.S32.HI R229, RZ, 0x1f, R228.reuse ;  /* 0x0000001fffe57819 */ /* 0x100fe400000114e4 */
[----:B------:R-:W-:Y:S01]  /*1e60*/  LOP3.LUT R28, R0, R3, RZ, 0xfc, !PT ;  /* 0x00000003001c7212 */ /* 0x000fe200078efcff */
[----:B------:R-:W-:Y:S01]  /*1e70*/  IMAD R0, R5, R96, RZ ;  /* 0x0000006005007224 */ /* 0x000fe200078e02ff */
[-C--:B------:R-:W-:Y:S01]  /*1e80*/  ISETP.GE.AND P1, PT, R225, R117.reuse, PT ;  /* 0x00000075e100720c */ /* 0x080fe20003f26270 */
[----:B------:R-:W-:Y:S01]  /*1e90*/  IMAD R6, R5, R102, RZ ;  /* 0x0000006605067224 */ /* 0x000fe200078e02ff */
[----:B------:R-:W-:Y:S01]  /*1ea0*/  LOP3.LUT P0, RZ, R121, 0x2, RZ, 0xc0, !PT ;  /* 0x0000000279ff7812 */ /* 0x000fe2000780c0ff */
[----:B------:R-:W-:Y:S01]  /*1eb0*/  IMAD.WIDE.U32 R100, R20, R96, R228 ;  /* 0x0000006014647225 */ /* 0x000fe200078e00e4 */
[----:B------:R-:W-:-:S02]  /*1ec0*/  ISETP.GE.AND P0, PT, R16, R117, PT ;  /* 0x000000751000720c */ /* 0x000fc40003f06270 */
[----:B------:R-:W-:Y:S01]  /*1ed0*/  ISETP.GE.AND P2, PT, R226, R117, PT ;  /* 0x00000075e200720c */ /* 0x000fe20003f46270 */
[C---:B------:R-:W-:Y:S01]  /*1ee0*/  IMAD R5, R20.reuse, R97, R0 ;  /* 0x0000006114057224 */ /* 0x040fe200078e0200 */
[C---:B------:R-:W-:Y:S01]  /*1ef0*/  SEL R0, R117.reuse, RZ, P1 ;  /* 0x000000ff75007207 */ /* 0x040fe20000800000 */
[----:B------:R-:W-:Y:S01]  /*1f00*/  IMAD.WIDE.U32 R98, R20, R96, R16 ;  /* 0x0000006014627225 */ /* 0x000fe200078e0010 */
[----:B------:R-:W-:-:S03]  /*1f10*/  SEL R3, R117, RZ, P0 ;  /* 0x000000ff75037207 */ /* 0x000fc60000000000 */
[----:B------:R-:W-:Y:S02]  /*1f20*/  IMAD.IADD R101, R101, 0x1, R5 ;  /* 0x0000000165657824 */ /* 0x000fe400078e0205 */
[----:B------:R-:W-:Y:S01]  /*1f30*/  IMAD.IADD R99, R5, 0x1, R99 ;  /* 0x0000000105637824 */ /* 0x000fe200078e0263 */
[----:B------:R-:W-:Y:S01]  /*1f40*/  SEL R5, R117, RZ, P2 ;  /* 0x000000ff75057207 */ /* 0x000fe20001000000 */
[----:B------:R-:W-:Y:S02]  /*1f50*/  IMAD.IADD R4, R225, 0x1, R0 ;  /* 0x00000001e1047824 */ /* 0x000fe400078e0200 */
[----:B------:R-:W-:Y:S02]  /*1f60*/  IMAD.IADD R3, R16, 0x1, R3 ;  /* 0x0000000110037824 */ /* 0x000fe400078e0203 */
[----:B------:R-:W-:Y:S01]  /*1f70*/  IMAD.IADD R9, R226, 0x1, R5 ;  /* 0x00000001e2097824 */ /* 0x000fe200078e0205 */
[----:B------:R-:W-:Y:S02]  /*1f80*/  SHF.R.S32.HI R5, RZ, 0x1f, R4 ;  /* 0x0000001fff057819 */ /* 0x000fe40000011404 */
[----:B------:R-:W-:-:S02]  /*1f90*/  SHF.R.S32.HI R0, RZ, 0x1f, R3 ;  /* 0x0000001fff007819 */ /* 0x000fc40000011403 */
[CC--:B------:R-:W-:Y:S02]  /*1fa0*/  LEA.HI R26, R5.reuse, R4.reuse, RZ, 0x4 ;  /* 0x00000004051a7211 */ /* 0x0c0fe400078f20ff */
[----:B------:R-:W-:Y:S01]  /*1fb0*/  LEA.HI R5, R5, R4, RZ, 0x6 ;  /* 0x0000000405057211 */ /* 0x000fe200078f30ff */
[----:B------:R-:W-:Y:S01]  /*1fc0*/  IMAD R7, R20, R103, R6 ;  /* 0x0000006714077224 */ /* 0x000fe200078e0206 */
[CC--:B------:R-:W-:Y:S02]  /*1fd0*/  LEA.HI R21, R0.reuse, R3.reuse, RZ, 0x4 ;  /* 0x0000000300157211 */ /* 0x0c0fe400078f20ff */
[----:B------:R-:W-:Y:S02]  /*1fe0*/  LEA.HI R3, R0, R3, RZ, 0x6 ;  /* 0x0000000300037211 */ /* 0x000fe400078f30ff */
[----:B------:R-:W-:Y:S02]  /*1ff0*/  SHF.R.S32.HI R6, RZ, 0x6, R5 ;  /* 0x00000006ff067819 */ /* 0x000fe40000011405 */
[----:B------:R-:W-:-:S02]  /*2000*/  SHF.R.S32.HI R4, RZ, 0x6, R3 ;  /* 0x00000006ff047819 */ /* 0x000fc40000011403 */
[----:B------:R-:W-:Y:S02]  /*2010*/  SHF.R.S32.HI R10, RZ, 0x1f, R9 ;  /* 0x0000001fff0a7819 */ /* 0x000fe40000011409 */
[----:B-----5:R-:W-:Y:S01]  /*2020*/  SHF.R.S32.HI R11, RZ, 0x1f, R134 ;  /* 0x0000001fff0b7819 */ /* 0x020fe20000011486 */
[-C--:B------:R-:W-:Y:S01]  /*2030*/  IMAD.WIDE.U32 R106, R20, R102.reuse, R228 ;  /* 0x00000066146a7225 */ /* 0x080fe200078e00e4 */
[CC--:B------:R-:W-:Y:S02]  /*2040*/  LEA.HI R27, R10.reuse, R9.reuse, RZ, 0x4 ;  /* 0x000000090a1b7211 */ /* 0x0c0fe400078f20ff */
[----:B------:R-:W-:Y:S01]  /*2050*/  LEA.HI R9, R10, R9, RZ, 0x6 ;  /* 0x000000090a097211 */ /* 0x000fe200078f30ff */
[----:B------:R-:W-:Y:S01]  /*2060*/  IMAD.WIDE.U32 R104, R20, R102, R16 ;  /* 0x0000006614687225 */ /* 0x000fe200078e0010 */
[----:B------:R-:W-:Y:S02]  /*2070*/  IADD3 R107, R107, R7, RZ ;  /* 0x000000076b6b7210 */ /* 0x000fe40007ffe0ff */
[----:B------:R-:W-:Y:S01]  /*2080*/  SHF.R.S32.HI R9, RZ, 0x6, R9 ;  /* 0x00000006ff097819 */ /* 0x000fe20000011409 */
[----:B------:R-:W-:Y:S01]  /*2090*/  IMAD.IADD R105, R7, 0x1, R105 ;  /* 0x0000000107697824 */ /* 0x000fe200078e0269 */
[----:B------:R-:W-:Y:S01]  /*20a0*/  P2R R114, PR, RZ, 0x4 ;  /* 0x00000004ff727803 */ /* 0x000fe20000000000 */
[----:B------:R-:W-:Y:S01]  /*20b0*/  IMAD.WIDE.U32 R100, R134, R96, R100 ;  /* 0x0000006086647225 */ /* 0x000fe200078e0064 */
[----:B------:R-:W-:-:S03]  /*20c0*/  ISETP.GE.AND P2, PT, R224, UR4, PT ;  /* 0x00000004e0007c0c */ /* 0x000fc6000bf46270 */
[----:B------:R-:W-:-:S04]  /*20d0*/  IMAD.WIDE.U32 R98, R134, R96, R98 ;  /* 0x0000006086627225 */ /* 0x000fc800078e0062 */
[----:B------:R-:W-:Y:S01]  /*20e0*/  IMAD R110, R110, 0x80, R20 ;  /* 0x000000806e6e7824 */ /* 0x000fe200078e0214 */
[----:B------:R-:W-:Y:S01]  /*20f0*/  SHF.R.S32.HI R113, RZ, 0x4, R21 ;  /* 0x00000004ff717819 */ /* 0x000fe20000011415 */
[CC--:B------:R-:W-:Y:S01]  /*2100*/  IMAD.WIDE.U32 R106, R134.reuse, R102.reuse, R106 ;  /* 0x00000066866a7225 */ /* 0x0c0fe200078e006a */
[----:B------:R-:W-:Y:S02]  /*2110*/  SHF.R.S32.HI R112, RZ, 0x4, R26 ;  /* 0x00000004ff707819 */ /* 0x000fe4000001141a */
[----:B------:R-:W-:Y:S01]  /*2120*/  SHF.R.S32.HI R111, RZ, 0x4, R27 ;  /* 0x00000004ff6f7819 */ /* 0x000fe2000001141b */
[----:B------:R-:W-:-:S04]  /*2130*/  IMAD.WIDE.U32 R104, R134, R102, R104 ;  /* 0x0000006686687225 */ /* 0x000fc800078e0068 */
[----:B------:R-:W-:Y:S02]  /*2140*/  IMAD R125, R97, 0xa0, RZ ;  /* 0x000000a0617d7824 */ /* 0x000fe400078e02ff */
[----:B------:R-:W-:Y:S02]  /*2150*/  VIADD R142, R30, 0x8 ;  /* 0x000000081e8e7836 */ /* 0x000fe40000000000 */
[----:B------:R-:W-:Y:S01]  /*2160*/  IMAD.SHL.U32 R117, R117, 0x2, RZ ;  /* 0x0000000275757824 */ /* 0x000fe200078e00ff */
[C---:B--2---:R-:W-:Y:S02]  /*2170*/  LOP3.LUT R5, R31.reuse, 0x30, R26, 0xf8, !PT ;  /* 0x000000301f057812 */ /* 0x044fe400078ef81a */
[----:B------:R-:W-:Y:S02]  /*2180*/  LOP3.LUT R3, R31, 0x30, R21, 0xf8, !PT ;  /* 0x000000301f037812 */ /* 0x000fe400078ef815 */
[----:B---3--:R-:W-:Y:S01]  /*2190*/  LOP3.LUT R5, R5, R12, RZ, 0x3c, !PT ;  /* 0x0000000c05057212 */ /* 0x008fe200078e3cff */
[----:B----4-:R-:W-:-:S02]  /*21a0*/  IMAD R132, R6, 0x2800, R14 ;  /* 0x0000280006847824 */ /* 0x010fc400078e020e */
[C---:B------:R-:W-:Y:S02]  /*21b0*/  IMAD R133, R4.reuse, 0x2800, R14 ;  /* 0x0000280004857824 */ /* 0x040fe400078e020e */
[----:B------:R-:W-:Y:S01]  /*21c0*/  IMAD R131, R4, 0x2800, R13 ;  /* 0x0000280004837824 */ /* 0x000fe200078e020d */
[----:B------:R-:W-:Y:S01]  /*21d0*/  LOP3.LUT R4, R3, R12, RZ, 0x3c, !PT ;  /* 0x0000000c03047212 */ /* 0x000fe200078e3cff */
[----:B------:R-:W-:Y:S01]  /*21e0*/  IMAD.IADD R132, R132, 0x1, R5 ;  /* 0x0000000184847824 */ /* 0x000fe200078e0205 */
[----:B------:R-:W-:Y:S02]  /*21f0*/  SHF.R.U32.HI R0, RZ, 0x3, R15 ;  /* 0x00000003ff007819 */ /* 0x000fe4000001160f */
[----:B------:R-:W-:Y:S02]  /*2200*/  LOP3.LUT R5, R15, 0x30, R26, 0xf8, !PT ;  /* 0x000000300f057812 */ /* 0x000fe400078ef81a */
[----:B------:R-:W-:Y:S01]  /*2210*/  IADD3 R133, R133, R4, RZ ;  /* 0x0000000485857210 */ /* 0x000fe20007ffe0ff */
[----:B------:R-:W-:Y:S01]  /*2220*/  IMAD R129, R6, 0x2800, R13 ;  /* 0x0000280006817824 */ /* 0x000fe200078e020d */
[----:B------:R-:W-:-:S02]  /*2230*/  LOP3.LUT R4, R5, R0, RZ, 0x3c, !PT ;  /* 0x0000000005047212 */ /* 0x000fc400078e3cff */
[----:B------:R-:W-:-:S03]  /*2240*/  LOP3.LUT R3, R31, 0x30, R27, 0xf8, !PT ;  /* 0x000000301f037812 */ /* 0x000fc600078ef81b */
[----:B------:R-:W-:Y:S02]  /*2250*/  IMAD.IADD R129, R129, 0x1, R4 ;  /* 0x0000000181817824 */ /* 0x000fe400078e0204 */
[C---:B------:R-:W-:Y:S02]  /*2260*/  IMAD R4, R11.reuse, R102, RZ ;  /* 0x000000660b047224 */ /* 0x040fe400078e02ff */
[----:B------:R-:W-:Y:S01]  /*2270*/  IMAD R11, R11, R96, RZ ;  /* 0x000000600b0b7224 */ /* 0x000fe200078e02ff */
[----:B------:R-:W-:Y:S01]  /*2280*/  LOP3.LUT R7, R15, 0x30, R21, 0xf8, !PT ;  /* 0x000000300f077812 */ /* 0x000fe200078ef815 */
[----:B------:R-:W-:Y:S01]  /*2290*/  IMAD R130, R9, 0x2800, R14 ;  /* 0x0000280009827824 */ /* 0x000fe200078e020e */
[----:B------:R-:W-:Y:S01]  /*22a0*/  LOP3.LUT R3, R3, R12, RZ, 0x3c, !PT ;  /* 0x0000000c03037212 */ /* 0x000fe200078e3cff */
[----:B------:R-:W-:Y:S01]  /*22b0*/  IMAD R11, R134, R97, R11 ;  /* 0x00000061860b7224 */ /* 0x000fe200078e020b */
[----:B------:R-:W-:Y:S02]  /*22c0*/  LOP3.LUT R8, R7, R0, RZ, 0x3c, !PT ;  /* 0x0000000007087212 */ /* 0x000fe400078e3cff */
[----:B------:R-:W-:Y:S01]  /*22d0*/  LOP3.LUT R7, R15, 0x30, R27, 0xf8, !PT ;  /* 0x000000300f077812 */ /* 0x000fe200078ef81b */
[----:B------:R-:W-:-:S02]  /*22e0*/  IMAD.IADD R10, R101, 0x1, R11 ;  /* 0x00000001650a7824 */ /* 0x000fc400078e020b */
[----:B------:R-:W-:Y:S01]  /*22f0*/  IMAD.IADD R20, R11, 0x1, R99 ;  /* 0x000000010b147824 */ /* 0x000fe200078e0263 */
[----:B------:R-:W-:Y:S01]  /*2300*/  SEL R11, RZ, 0x20, P2 ;  /* 0x00000020ff0b7807 */ /* 0x000fe20001000000 */
[----:B------:R-:W-:Y:S01]  /*2310*/  IMAD R128, R9, 0x2800, R13 ;  /* 0x0000280009807824 */ /* 0x000fe200078e020d */
[----:B------:R-:W-:Y:S01]  /*2320*/  LOP3.LUT R7, R7, R0, RZ, 0x3c, !PT ;  /* 0x0000000007077212 */ /* 0x000fe200078e3cff */
[----:B------:R-:W-:Y:S01]  /*2330*/  IMAD.IADD R130, R130, 0x1, R3 ;  /* 0x0000000182827824 */ /* 0x000fe200078e0203 */
[----:B------:R-:W-:Y:S01]  /*2340*/  SHF.L.U64.HI R3, R102, 0x7, R103 ;  /* 0x0000000766037819 */ /* 0x000fe20000010267 */
[----:B------:R-:W-:Y:S01]  /*2350*/  IMAD R13, R134, R103, R4 ;  /* 0x00000067860d7224 */ /* 0x000fe200078e0204 */
[C---:B------:R-:W-:Y:S01]  /*2360*/  SHF.L.U64.HI R5, R96.reuse, 0x7, R97 ;  /* 0x0000000760057819 */ /* 0x040fe20000010261 */
[----:B------:R-:W-:Y:S01]  /*2370*/  IMAD R9, R103, 0xa0, RZ ;  /* 0x000000a067097824 */ /* 0x000fe200078e02ff */
[----:B------:R-:W-:Y:S01]  /*2380*/  SHF.L.U32 R6, R96, 0x7, RZ ;  /* 0x0000000760067819 */ /* 0x000fe200000006ff */
[C---:B------:R-:W-:Y:S01]  /*2390*/  IMAD.SHL.U32 R4, R102.reuse, 0x80, RZ ;  /* 0x0000008066047824 */ /* 0x040fe200078e00ff */
[----:B------:R-:W-:Y:S01]  /*23a0*/  LOP3.LUT R21, R21, 0xfffffff0, RZ, 0xc0, !PT ;  /* 0xfffffff015157812 */ /* 0x000fe200078ec0ff */
[----:B------:R-:W-:Y:S01]  /*23b0*/  IMAD.WIDE.U32 R102, R102, 0xa0, RZ ;  /* 0x000000a066667825 */ /* 0x000fe200078e00ff */
[----:B------:R-:W-:-:S02]  /*23c0*/  LOP3.LUT R26, R26, 0xfffffff0, RZ, 0xc0, !PT ;  /* 0xfffffff01a1a7812 */ /* 0x000fc400078ec0ff */
[----:B------:R-:W-:Y:S01]  /*23d0*/  LOP3.LUT R27, R27, 0xfffffff0, RZ, 0xc0, !PT ;  /* 0xfffffff01b1b7812 */ /* 0x000fe200078ec0ff */
[----:B------:R-:W-:Y:S01]  /*23e0*/  IMAD.WIDE.U32 R96, R96, 0xa0, RZ ;  /* 0x000000a060607825 */ /* 0x000fe200078e00ff */
[----:B------:R-:W-:Y:S02]  /*23f0*/  LOP3.LUT R11, R28, R11, RZ, 0xfc, !PT ;  /* 0x0000000b1c0b7212 */ /* 0x000fe400078efcff */
[----:B------:R-:W-:Y:S01]  /*2400*/  SHF.R.S32.HI R122, RZ, 0x1f, R24 ;  /* 0x0000001fff7a7819 */ /* 0x000fe20000011418 */
[----:B------:R-:W-:Y:S01]  /*2410*/  IMAD.IADD R131, R131, 0x1, R8 ;  /* 0x0000000183837824 */ /* 0x000fe200078e0208 */
[----:B------:R-:W-:Y:S01]  /*2420*/  SHF.R.S32.HI R109, RZ, 0x1f, R21 ;  /* 0x0000001fff6d7819 */ /* 0x000fe20000011415 */
[----:B------:R-:W-:Y:S01]  /*2430*/  IMAD.IADD R128, R128, 0x1, R7 ;  /* 0x0000000180807824 */ /* 0x000fe200078e0207 */
[----:B------:R-:W-:Y:S01]  /*2440*/  SHF.R.S32.HI R7, RZ, 0x1f, R222 ;  /* 0x0000001fff077819 */ /* 0x000fe200000114de */
[----:B------:R-:W-:Y:S01]  /*2450*/  IMAD.IADD R124, R103, 0x1, R9 ;  /* 0x00000001677c7824 */ /* 0x000fe200078e0209 */
[----:B------:R-:W-:Y:S01]  /*2460*/  IADD3 R9, R13, R105, RZ ;  /* 0x000000690d097210 */ /* 0x000fe20007ffe0ff */
[----:B------:R-:W-:Y:S01]  /*2470*/  IMAD.IADD R125, R97, 0x1, R125 ;  /* 0x00000001617d7824 */ /* 0x000fe200078e027d */
[----:B------:R-:W-:Y:S01]  /*2480*/  SHF.R.S32.HI R108, RZ, 0x1f, R26 ;  /* 0x0000001fff6c7819 */ /* 0x000fe2000001141a */
[----:B------:R-:W-:Y:S01]  /*2490*/  IMAD.IADD R8, R107, 0x1, R13 ;  /* 0x000000016b087824 */ /* 0x000fe200078e020d */
[----:B------:R-:W-:-:S02]  /*24a0*/  SHF.R.S32.HI R95, RZ, 0x1f, R27 ;  /* 0x0000001fff5f7819 */ /* 0x000fc4000001141b */
[----:B------:R-:W-:Y:S02]  /*24b0*/  LOP3.LUT R28, R28, 0x1, RZ, 0xc0, !PT ;  /* 0x000000011c1c7812 */ /* 0x000fe400078ec0ff */
[C---:B------:R-:W-:Y:S02]  /*24c0*/  LOP3.LUT R29, R11.reuse, 0x2, RZ, 0xc0, !PT ;  /* 0x000000020b1d7812 */ /* 0x040fe400078ec0ff */
[C---:B------:R-:W-:Y:S02]  /*24d0*/  LOP3.LUT R30, R11.reuse, 0x4, RZ, 0xc0, !PT ;  /* 0x000000040b1e7812 */ /* 0x040fe400078ec0ff */
[C---:B------:R-:W-:Y:S02]  /*24e0*/  LOP3.LUT R31, R11.reuse, 0x8, RZ, 0xc0, !PT ;  /* 0x000000080b1f7812 */ /* 0x040fe400078ec0ff */
[C---:B------:R-:W-:Y:S02]  /*24f0*/  LOP3.LUT R32, R11.reuse, 0x10, RZ, 0xc0, !PT ;  /* 0x000000100b207812 */ /* 0x040fe400078ec0ff */
[----:B------:R-:W-:Y:S01]  /*2500*/  LOP3.LUT R33, R11, 0x20, RZ, 0xc0, !PT ;  /* 0x000000200b217812 */ /* 0x000fe200078ec0ff */
[----:B------:R-:W-:Y:S06]  /*2510*/  @!P6 BAR.SYNC.DEFER_BLOCKING 0x9, 0x100 ;  /* 0x024400000000eb1d */ /* 0x000fec0000010000 */
.L_x_4175:
[----:B----4-:R-:W2:Y:S01]  /*2520*/  LDL R41, [R1+0x30] ;  /* 0x0000300001297983 */ /* 0x010ea20000100800 */
[----:B0-----:R-:W0:Y:S03]  /*2530*/  LDC R35, c[0x0][0x430] ;  /* 0x00010c00ff237b82 */ /* 0x001e260000000800 */
[----:B------:R-:W3:Y:S04]  /*2540*/  LDL R40, [R1+0x34] ;  /* 0x0000340001287983 */ /* 0x000ee80000100800 */
[----:B------:R-:W4:Y:S01]  /*2550*/  LDL R36, [R1+0x38] ;  /* 0x0000380001247983 */ /* 0x000f220000100800 */
[----:B------:R-:W-:Y:S01]  /*2560*/  VIADD R25, R25, 0xffffffff ;  /* 0xffffffff19197836 */ /* 0x000fe20000000000 */
[----:B-1----:R-:W1:Y:S01]  /*2570*/  LDC R116, c[0x0][0x3f4] ;  /* 0x0000fd00ff747b82 */ /* 0x002e620000000800 */
[----:B------:R-:W-:-:S02]  /*2580*/  IMAD.MOV.U32 R34, RZ, RZ, RZ ;  /* 0x000000ffff227224 */ /* 0x000fc400078e00ff */
[----:B------:R-:W-:-:S04]  /*2590*/  IMAD R11, R25, 0xa0, R110 ;  /* 0x000000a0190b7824 */ /* 0x000fc800078e026e */
[----:B------:R-:W-:Y:S01]  /*25a0*/  IMAD.IADD R37, R123, 0x1, R11 ;  /* 0x000000017b257824 */ /* 0x000fe200078e020b */
[----:B------:R-:W-:-:S03]  /*25b0*/  ISETP.GE.AND P2, PT, R11, R2, PT ;  /* 0x000000020b00720c */ /* 0x000fc60003f46270 */
[----:B------:R-:W-:Y:S01]  /*25c0*/  IMAD.MOV.U32 R11, RZ, RZ, R37 ;  /* 0x000000ffff0b7224 */ /* 0x000fe200078e0025 */
[----:B------:R-:W-:Y:S02]  /*25d0*/  ISETP.GT.OR P2, PT, R110, 0x9f, P2 ;  /* 0x0000009f6e00780c */ /* 0x000fe40001744670 */
[----:B0-----:R-:W-:-:S11]  /*25e0*/  ISETP.NE.AND P3, PT, R35, 0x1, PT ;  /* 0x000000012300780c */ /* 0x001fd60003f65270 */
[----:B------:R-:W0:Y:S08]  /*25f0*/  @!P2 LDC.64 R14, c[0x0][0x428] ;  /* 0x00010a00ff0eab82 */ /* 0x000e300000000a00 */
[----:B------:R-:W1:Y:S08]  /*2600*/  @P3 LDC R12, c[0x0][0x434] ;  /* 0x00010d00ff0c3b82 */ /* 0x000e700000000800 */
[----:B------:R-:W0:Y:S08]  /*2610*/  @P3 LDC R13, c[0x0][0x438] ;  /* 0x00010e00ff0d3b82 */ /* 0x000e300000000800 */
[----:B------:R-:W0:Y:S01]  /*2620*/  @!P2 LDC.64 R38, c[0x0][0x418] ;  /* 0x00010600ff26ab82 */ /* 0x000e220000000a00 */
[----:B-1----:R-:W-:-:S05]  /*2630*/  @P3 IMAD.HI.U32 R12, R37, R12, RZ ;  /* 0x0000000c250c3227 */ /* 0x002fca00078e00ff */
[----:B0-----:R-:W-:Y:S01]  /*2640*/  @P3 SHF.R.U32.HI R11, RZ, R13, R12 ;  /* 0x0000000dff0b3219 */ /* 0x001fe2000001160c */
[----:B------:R-:W-:-:S03]  /*2650*/  @!P2 IMAD R12, R122, R14, RZ ;  /* 0x0000000e7a0ca224 */ /* 0x000fc600078e02ff */
[--C-:B------:R-:W-:Y:S01]  /*2660*/  @!P2 SHF.R.S32.HI R13, RZ, 0x1f, R11.reuse ;  /* 0x0000001fff0da819 */ /* 0x100fe2000001140b */
[----:B------:R-:W-:Y:S02]  /*2670*/  @!P2 IMAD R15, R24, R15, R12 ;  /* 0x0000000f180fa224 */ /* 0x000fe400078e020c */
[----:B------:R-:W-:-:S04]  /*2680*/  @!P2 IMAD.MOV.U32 R12, RZ, RZ, R11 ;  /* 0x000000ffff0ca224 */ /* 0x000fc800078e000b */
[----:B------:R-:W-:-:S05]  /*2690*/  @!P2 IMAD.WIDE.U32 R12, R24, R14, R12 ;  /* 0x0000000e180ca225 */ /* 0x000fca00078e000c */
[----:B------:R-:W-:Y:S02]  /*26a0*/  @!P2 IADD3 R13, R13, R15, RZ ;  /* 0x0000000f0d0da210 */ /* 0x000fe40007ffe0ff */
[----:B------:R-:W-:-:S04]  /*26b0*/  @!P2 LEA R14, P3, R12, R38, 0x2 ;  /* 0x000000260c0ea211 */ /* 0x000fc800078610ff */
[----:B------:R-:W-:Y:S02]  /*26c0*/  @!P2 LEA.HI.X R15, R12, R39, R13, 0x2, P3 ;  /* 0x000000270c0fa211 */ /* 0x000fe400018f140d */
[----:B------:R-:W-:-:S03]  /*26d0*/  LOP3.LUT P4, RZ, R121, 0x2, RZ, 0xc0, !PT ;  /* 0x0000000279ff7812 */ /* 0x000fc6000788c0ff */
[----:B-----5:R0:W5:Y:S01]  /*26e0*/  @!P2 LDG.E R34, desc[UR50][R14.64] ;  /* 0x000000320e22a981 */ /* 0x020162000c1e1900 */
[----:B------:R-:W-:Y:S01]  /*26f0*/  ISETP.GT.AND P2, PT, R25, R118, PT ;  /* 0x000000761900720c */ /* 0x000fe20003f44270 */
[----:B------:R-:W-:Y:S05]  /*2700*/  YIELD ;  /* 0x0000000000007946 */ /* 0x000fea0003800000 */
[----:B------:R-:W-:Y:S01]  /*2710*/  P2R R115, PR, RZ, 0x4 ;  /* 0x00000004ff737803 */ /* 0x000fe20000000000 */
[----:B------:R-:W-:Y:S01]  /*2720*/  BSSY B0, `(.L_x_4070) ;  /* 0x0000d8f000007945 */ /* 0x000fe20003800000 */
[----:B------:R-:W-:Y:S02]  /*2730*/  ISETP.GE.AND P2, PT, R116, 0x1, PT ;  /* 0x000000017400780c */ /* 0x000fe40003f46270 */
[----:B--2---:R-:W-:-:S04]  /*2740*/  LOP3.LUT R12, R41, 0x10, R16, 0xf8, !PT ;  /* 0x00000010290c7812 */ /* 0x004fc800078ef810 */
[----:B---3--:R-:W-:-:S05]  /*2750*/  LOP3.LUT R12, R12, R40, RZ, 0x3c, !PT ;  /* 0x000000280c0c7212 */ /* 0x008fca00078e3cff */
[----:B----4-:R-:W-:-:S04]  /*2760*/  IMAD.IADD R12, R36, 0x1, R12 ;  /* 0x00000001240c7824 */ /* 0x010fc800078e020c */
[----:B------:R-:W-:Y:S02]  /*2770*/  IMAD R13, R19, 0x7800, R12 ;  /* 0x00007800130d7824 */ /* 0x000fe400078e020c */
[----:B------:R-:W-:Y:S02]  /*2780*/  IMAD.MOV R12, RZ, RZ, -R11 ;  /* 0x000000ffff0c7224 */ /* 0x000fe400078e0a0b */
[C---:B------:R-:W-:Y:S02]  /*2790*/  VIADD R89, R13.reuse, 0x20 ;  /* 0x000000200d597836 */ /* 0x040fe40000000000 */
[----:B------:R-:W-:Y:S02]  /*27a0*/  @P4 VIADD R89, R13, 0xffffffe0 ;  /* 0xffffffe00d594836 */ /* 0x000fe40000000000 */
[----:B------:R-:W-:Y:S02]  /*27b0*/  IMAD R35, R35, R12, R37 ;  /* 0x0000000c23237224 */ /* 0x000fe400078e0225 */
[C---:B------:R-:W-:Y:S01]  /*27c0*/  IMAD.IADD R88, R18.reuse, 0x1, R13 ;  /* 0x0000000112587824 */ /* 0x040fe200078e020d */
[----:B------:R-:W-:Y:S01]  /*27d0*/  IADD3 R89, R18, R89, RZ ;  /* 0x0000005912597210 */ /* 0x000fe20007ffe0ff */
[----:B0-----:R-:W-:Y:S06]  /*27e0*/  @!P2 BRA `(.L_x_4071) ;  /* 0x000000d00010a947 */ /* 0x001fec0003800000 */
[----:B------:R-:W-:Y:S01]  /*27f0*/  SHF.R.S32.HI R90, RZ, 0x1f, R35 ;  /* 0x0000001fff5a7819 */ /* 0x000fe20000011423 */
[----:B------:R-:W-:Y:S01]  /*2800*/  ULDC.64 UR4, c[0x0][0x300] ;  /* 0x0000c00000047ab9 */ /* 0x000fe20000000a00 */
[----:B-----5:R-:W-:Y:S01]  /*2810*/  SHF.R.S32.HI R91, RZ, 0x1f, R34 ;  /* 0x0000001fff5b7819 */ /* 0x020fe20000011422 */
[----:B------:R-:W-:-:S04]  /*2820*/  IMAD.WIDE.U32 R12, R35, UR4, RZ ;  /* 0x00000004230c7c25 */ /* 0x000fc8000f8e00ff */
[----:B------:R-:W-:Y:S02]  /*2830*/  IMAD R14, R90, UR4, RZ ;  /* 0x000000045a0e7c24 */ /* 0x000fe4000f8e02ff */
[-C--:B------:R-:W-:Y:S02]  /*2840*/  IMAD R36, R125, R25.reuse, RZ ;  /* 0x000000197d247224 */ /* 0x080fe400078e02ff */
[----:B------:R-:W-:Y:S01]  /*2850*/  IMAD R11, R35, UR5, R14 ;  /* 0x00000005230b7c24 */ /* 0x000fe2000f8e020e */
[----:B------:R-:W-:Y:S01]  /*2860*/  ULDC.64 UR4, c[0x0][0x310] ;  /* 0x0000c40000047ab9 */ /* 0x000fe20000000a00 */
[----:B------:R-:W-:Y:S02]  /*2870*/  IMAD R14, R124, R25, RZ ;  /* 0x000000197c0e7224 */ /* 0x000fe400078e02ff */
[----:B------:R-:W-:Y:S02]  /*2880*/  IMAD R15, R91, UR4, RZ ;  /* 0x000000045b0f7c24 */ /* 0x000fe4000f8e02ff */
[----:B------:R-:W-:Y:S01]  /*2890*/  IMAD.IADD R13, R13, 0x1, R11 ;  /* 0x000000010d0d7824 */ /* 0x000fe200078e020b */
[----:B------:R-:W-:Y:S01]  /*28a0*/  SHF.R.S32.HI R11, RZ, 0x1f, R25 ;  /* 0x0000001fff0b7819 */ /* 0x000fe20000011419 */
[----:B------:R-:W-:-:S02]  /*28b0*/  IMAD R15, R34, UR5, R15 ;  /* 0x00000005220f7c24 */ /* 0x000fc4000f8e020f */
[----:B------:R-:W-:Y:S01]  /*28c0*/  IMAD.WIDE.U32 R12, R34, UR4, R12 ;  /* 0x00000004220c7c25 */ /* 0x000fe2000f8e000c */
[----:B------:R-:W-:-:S03]  /*28d0*/  ULDC.64 UR4, c[0x0][0x308] ;  /* 0x0000c20000047ab9 */ /* 0x000fc60000000a00 */
[----:B------:R-:W-:Y:S02]  /*28e0*/  IMAD.IADD R13, R13, 0x1, R15 ;  /* 0x000000010d0d7824 */ /* 0x000fe400078e020f */
[----:B------:R-:W-:Y:S02]  /*28f0*/  IMAD R15, R7, UR4, RZ ;  /* 0x00000004070f7c24 */ /* 0x000fe4000f8e02ff */
[----:B------:R-:W-:-:S04]  /*2900*/  IMAD.WIDE.U32 R12, R222, UR4, R12 ;  /* 0x00000004de0c7c25 */ /* 0x000fc8000f8e000c */
[----:B------:R-:W-:Y:S01]  /*2910*/  IMAD R15, R222, UR5, R15 ;  /* 0x00000005de0f7c24 */ /* 0x000fe2000f8e020f */
[----:B------:R-:W-:Y:S01]  /*2920*/  ULDC.64 UR4, c[0x0][0x2e8] ;  /* 0x0000ba0000047ab9 */ /* 0x000fe20000000a00 */
[----:B------:R-:W-:Y:S01]  /*2930*/  IMAD R37, R11, R102, R14 ;  /* 0x000000660b257224 */ /* 0x000fe200078e020e */
[----:B------:R-:W-:Y:S01]  /*2940*/  IADD3 R120, P2, R12, UR4, RZ ;  /* 0x000000040c787c10 */ /* 0x000fe2000ff5e0ff */
[----:B------:R-:W-:Y:S01]  /*2950*/  ULDC.U8 UR4, c[0x0][0x410] ;  /* 0x0001040000047ab9 */ /* 0x000fe20000000000 */
[----:B------:R-:W-:Y:S02]  /*2960*/  IMAD R92, R25, -0xa0, R2 ;  /* 0xffffff60195c7824 */ /* 0x000fe400078e0202 */
[----:B------:R-:W-:Y:S01]  /*2970*/  IADD3.X R119, R13, UR5, R15, P2, !PT ;  /* 0x000000050d777c10 */ /* 0x000fe200097fe40f */
[----:B------:R-:W-:Y:S01]  /*2980*/  IMAD R11, R11, R96, R36 ;  /* 0x000000600b0b7224 */ /* 0x000fe200078e0224 */
[----:B------:R-:W-:Y:S01]  /*2990*/  ISETP.NE.AND P2, PT, RZ, UR4, PT ;  /* 0x00000004ff007c0c */ /* 0x000fe2000bf45270 */
[----:B------:R-:W-:Y:S01]  /*29a0*/  IMAD.WIDE.U32 R14, R102, R25, RZ ;  /* 0x00000019660e7225 */ /* 0x000fe200078e00ff */
[----:B------:R-:W-:-:S03]  /*29b0*/  VIMNMX R92, R92, 0xa0, PT ;  /* 0x000000a05c5c7848 */ /* 0x000fc60003fe0100 */
[----:B------:R-:W-:-:S04]  /*29c0*/  IMAD.WIDE.U32 R12, R96, R25, RZ ;  /* 0x00000019600c7225 */ /* 0x000fc800078e00ff */
[----:B------:R-:W-:Y:S02]  /*29d0*/  IMAD.IADD R94, R15, 0x1, R37 ;  /* 0x000000010f5e7824 */ /* 0x000fe400078e0225 */
[----:B------:R-:W-:Y:S02]  /*29e0*/  IMAD.IADD R11, R13, 0x1, R11 ;  /* 0x000000010d0b7824 */ /* 0x000fe400078e020b */
[----:B------:R-:W-:Y:S05]  /*29f0*/  @!P2 BRA `(.L_x_4072) ;  /* 0x00000064006ca947 */ /* 0x000fea0003800000 */
[----:B------:R0:W5:Y:S04]  /*2a00*/  LDL R137, [R1+0x18] ;  /* 0x0000180001897983 */ /* 0x0001680000100800 */
[----:B------:R0:W5:Y:S04]  /*2a10*/  LDL R136, [R1+0x20] ;  /* 0x0000200001887983 */ /* 0x0001680000100800 */
[----:B------:R0:W5:Y:S04]  /*2a20*/  LDL R127, [R1+0x24] ;  /* 0x00002400017f7983 */ /* 0x0001680000100800 */
[----:B------:R0:W5:Y:S04]  /*2a30*/  LDL R126, [R1+0x1c] ;  /* 0x00001c00017e7983 */ /* 0x0001680000100800 */
[----:B------:R0:W5:Y:S01]  /*2a40*/  LDL R93, [R1+0x28] ;  /* 0x00002800015d7983 */ /* 0x0001620000100800 */
[----:B------:R-:W1:Y:S01]  /*2a50*/  S2R R38, SR_TID.X ;  /* 0x0000000000267919 */ /* 0x000e620000002100 */
[----:B------:R-:W-:Y:S01]  /*2a60*/  BSSY B1, `(.L_x_4073) ;  /* 0x0000043000017945 */ /* 0x000fe20003800000 */
[----:B------:R-:W-:-:S02]  /*2a70*/  CS2R R36, SRZ ;  /* 0x0000000000247805 */ /* 0x000fc4000001ff00 */
[----:B------:R-:W-:Y:S01]  /*2a80*/  CS2R R60, SRZ ;  /* 0x00000000003c7805 */ /* 0x000fe2000001ff00 */
[C---:B-1----:R-:W-:Y:S02]  /*2a90*/  VIADD R39, R38.reuse, 0xffffff80 ;  /* 0xffffff8026277836 */ /* 0x042fe40000000000 */
[----:B------:R-:W-:-:S05]  /*2aa0*/  VIADD R38, R38, 0xffffff80 ;  /* 0xffffff8026267836 */ /* 0x000fca0000000000 */
[----:B------:R-:W-:-:S04]  /*2ab0*/  LEA.HI R38, R38, R39, RZ, 0x1 ;  /* 0x0000002726267211 */ /* 0x000fc800078f08ff */
[----:B------:R-:W-:-:S04]  /*2ac0*/  SHF.R.S32.HI R38, RZ, 0x1, R38 ;  /* 0x00000001ff267819 */ /* 0x000fc80000011426 */
[----:B------:R-:W-:Y:S02]  /*2ad0*/  ISETP.GE.AND P3, PT, R38, R92, PT ;  /* 0x0000005c2600720c */ /* 0x000fe40003f66270 */
        /* <DEDUP_REMOVED lines=22> */
[----:B0-----:R-:W-:Y:S06]  /*2c40*/  @P3 BRA `(.L_x_4074) ;  /* 0x0000000000903947 */ /* 0x001fec0003800000 */
        /* <DEDUP_REMOVED lines=12> */
[----:B------:R0:W5:Y:S02]  /*2d10*/  @!P2 LDG.E.64 R82, desc[UR50][R86.64] ;  /* 0x000000325652a981 */ /* 0x000164000c1e1b00 */
[----:B-----5:R-:W-:Y:S02]  /*2d20*/  ISETP.GE.AND P2, PT, R137, R116, PT ;  /* 0x000000748900720c */ /* 0x020fe40003f46270 */
[----:B------:R-:W-:Y:S02]  /*2d30*/  CS2R R72, SRZ ;  /* 0x0000000000487805 */ /* 0x000fe4000001ff00 */
[----:B------:R-:W-:-:S09]  /*2d40*/  CS2R R74, SRZ ;  /* 0x00000000004a7805 */ /* 0x000fd2000001ff00 */
[----:B------:R0:W5:Y:S04]  /*2d50*/  @!P2 LDG.E.64 R76, desc[UR50][R84.64+0x10] ;  /* 0x00001032544ca981 */ /* 0x000168000c1e1b00 */
[----:B------:R0:W5:Y:S01]  /*2d60*/  @!P2 LDG.E.64 R78, desc[UR50][R86.64+0x10] ;  /* 0x00001032564ea981 */ /* 0x000162000c1e1b00 */
[----:B------:R-:W-:Y:S02]  /*2d70*/  ISETP.GE.AND P2, PT, R136, R116, PT ;  /* 0x000000748800720c */ /* 0x000fe40003f46270 */
        /* <DEDUP_REMOVED lines=17> */
.L_x_4074:
[----:B------:R-:W-:Y:S05]  /*2e90*/  BSYNC B1 ;  /* 0x0000000000017941 */ /* 0x000fea0003800000 */
.L_x_4073:
[----:B0-----:R-:W0:Y:S01]  /*2ea0*/  S2R R84, SR_TID.X ;  /* 0x0000000000547919 */ /* 0x001e220000002100 */
[----:B------:R-:W-:Y:S01]  /*2eb0*/  BSSY B1, `(.L_x_4075) ;  /* 0x0000032000017945 */ /* 0x000fe20003800000 */
[----:B-----5:R-:W-:Y:S02]  /*2ec0*/  IMAD.MOV.U32 R146, RZ, RZ, R60 ;  /* 0x000000ffff927224 */ /* 0x020fe400078e003c */
[----:B------:R-:W-:Y:S01]  /*2ed0*/  IMAD.MOV.U32 R150, RZ, RZ, R64 ;  /* 0x000000ffff967224 */ /* 0x000fe200078e0040 */
[C---:B0-----:R-:W-:Y:S01]  /*2ee0*/  IADD3 R85, R84.reuse, -0x80, RZ ;  /* 0xffffff8054557810 */ /* 0x041fe20007ffe0ff */
[----:B------:R-:W-:-:S05]  /*2ef0*/  VIADD R84, R84, 0xffffff80 ;  /* 0xffffff8054547836 */ /* 0x000fca0000000000 */
[----:B------:R-:W-:-:S04]  /*2f00*/  LEA.HI R84, R84, R85, RZ, 0x1 ;  /* 0x0000005554547211 */ /* 0x000fc800078f08ff */
[----:B------:R-:W-:-:S05]  /*2f10*/  SHF.R.S32.HI R84, RZ, 0x1, R84 ;  /* 0x00000001ff547819 */ /* 0x000fca0000011454 */
[----:B------:R-:W-:-:S05]  /*2f20*/  VIADD R84, R84, 0x80 ;  /* 0x0000008054547836 */ /* 0x000fca0000000000 */
[----:B------:R-:W-:-:S13]  /*2f30*/  ISETP.GE.AND P4, PT, R84, R92, PT ;  /* 0x0000005c5400720c */ /* 0x000fda0003f86270 */
        /* <DEDUP_REMOVED lines=41> */
.L_x_4076:
[----:B------:R-:W-:Y:S05]  /*31d0*/  BSYNC B1 ;  /* 0x0000000000017941 */ /* 0x000fea0003800000 */
.L_x_4075:
[----:B------:R-:W-:Y:S01]  /*31e0*/  UISETP.NE.AND UP0, UPT, UR49, 0x3, UPT ;  /* 0x000000033100788c */ /* 0x000fe2000bf05270 */
[----:B------:R-:W-:Y:S01]  /*31f0*/  IMAD.MOV.U32 R153, RZ, RZ, R68 ;  /* 0x000000ffff997224 */ /* 0x000fe200078e0044 */
[----:B------:R-:W-:Y:S01]  /*3200*/  MOV R157, R76 ;  /* 0x0000004c009d7202 */ /* 0x000fe20000000f00 */
[----:B------:R-:W-:Y:S01]  /*3210*/  IMAD.MOV.U32 R155, RZ, RZ, R72 ;  /* 0x000000ffff9b7224 */ /* 0x000fe200078e0048 */
[----:B------:R-:W-:Y:S01]  /*3220*/  MOV R160, R82 ;  /* 0x0000005200a07202 */ /* 0x000fe20000000f00 */
[----:B------:R-:W-:Y:S01]  /*3230*/  IMAD.MOV.U32 R159, RZ, RZ, R80 ;  /* 0x000000ffff9f7224 */ /* 0x000fe200078e0050 */
[----:B------:R-:W-:Y:S01]  /*3240*/  PLOP3.LUT P2, PT, PT, PT, UP0, 0x80, 0x0 ;  /* 0x000000000000781c */ /* 0x000fe20003f4f008 */
[----:B------:R-:W-:Y:S01]  /*3250*/  IMAD.MOV.U32 R151, RZ, RZ, R62 ;  /* 0x000000ffff977224 */ /* 0x000fe200078e003e */
[----:B-----5:R-:W-:Y:S01]  /*3260*/  MOV R87, R38 ;  /* 0x0000002600577202 */ /* 0x020fe20000000f00 */
[----:B------:R-:W-:Y:S02]  /*3270*/  IMAD.MOV.U32 R152, RZ, RZ, R66 ;  /* 0x000000ffff987224 */ /* 0x000fe400078e0042 */
        /* <DEDUP_REMOVED lines=13> */
[----:B------:R-:W-:Y:S01]  /*3350*/  IMAD.MOV.U32 R149, RZ, RZ, R58 ;  /* 0x000000ffff957224 */ /* 0x000fe200078e003a */
[----:B------:R-:W-:Y:S06]  /*3360*/  @!P2 BRA `(.L_x_4077) ;  /* 0x000000000004a947 */ /* 0x000fec0003800000 */
[----:B------:R-:W-:Y:S01]  /*3370*/  BPT.TRAP 0x1 ;  /* 0x000000040000795c */ /* 0x000fe20000300000 */
.L_x_4077:
[----:B------:R-:W2:Y:S01]  /*3380*/  LDL R11, [R1+0x14] ;  /* 0x00001400010b7983 */ /* 0x000ea20000100800 */
[----:B------:R-:W-:Y:S01]  /*3390*/  IMAD R93, R19, 0x8, R18 ;  /* 0x00000008135d7824 */ /* 0x000fe200078e0212 */
[----:B------:R-:W-:Y:S01]  /*33a0*/  BSSY B1, `(.L_x_4078) ;  /* 0x0000004000017945 */ /* 0x000fe20003800000 */
[----:B--2---:R-:W-:-:S04]  /*33b0*/  SHF.L.U32 R94, R11, 0x1f, RZ ;  /* 0x0000001f0b5e7819 */ /* 0x004fc800000006ff */
[----:B------:R-:W1:Y:S02]  /*33c0*/  SYNCS.PHASECHK.TRANS64.TRYWAIT P5, [R93+URZ+0x33490], R94 ;  /* 0x0334905e5d0075a7 */ /* 0x000e6400080a017f */
[----:B-1----:R-:W-:Y:S05]  /*33d0*/  @!P5 BRA `(.L_x_4079) ;  /* 0x000002880080d947 */ /* 0x002fea0003800000 */
.L_x_4405:
[----:B------:R-:W-:Y:S05]  /*33e0*/  BSYNC B1 ;  /* 0x0000000000017941 */ /* 0x000fea0003800000 */
.L_x_4078:
[----:B------:R-:W-:-:S03]  /*33f0*/  UMOV UR4, 0xffffffff ;  /* 0xffffffff00047882 */ /* 0x000fc60000000000 */
[----:B------:R-:W-:Y:S05]  /*3400*/  BRA.DIV UR4, `(.L_x_4080) ;  /* 0x0000028a04887947 */ /* 0x000fea000b800000 */
[----:B------:R2:W3:Y:S04]  /*3410*/  SHFL.IDX PT, R143, R119, RZ, 0x1e1f ;  /* 0x001e1fff778f7589 */ /* 0x0004e800000e0000 */
[----:B------:R2:W4:Y:S02]  /*3420*/  SHFL.IDX PT, R145, R120, RZ, 0x1e1f ;  /* 0x001e1fff78917589 */ /* 0x00052400000e0000 */
.L_x_4409:
[----:B------:R-:W-:Y:S04]  /*3430*/  BSSY B1, `(.L_x_4081) ;  /* 0x00002d9000017945 */ /* 0x000fe80003800000 */
[----:B------:R-:W-:Y:S05]  /*3440*/  @P3 BRA `(.L_x_4082) ;  /* 0x0000002c005c3947 */ /* 0x000fea0003800000 */
[----:B------:R-:W-:Y:S01]  /*3450*/  ISETP.NE.AND P3, PT, R28, RZ, PT ;  /* 0x000000ff1c00720c */ /* 0x000fe20003f65270 */
[----:B------:R-:W-:-:S12]  /*3460*/  BSSY B2, `(.L_x_4083) ;  /* 0x0000076000027945 */ /* 0x000fd80003800000 */
[----:B------:R-:W-:Y:S05]  /*3470*/  @!P3 BRA `(.L_x_4084) ;  /* 0x0000000400d0b947 */ /* 0x000fea0003800000 */
[----:B0-----:R0:W0:Y:S01]  /*3480*/  LDS.128 R12, [R88+0x24200] ;  /* 0x02420000580c7984 */ /* 0x0010220000000c00 */
[----:B----4-:R-:W-:Y:S01]  /*3490*/  IADD3 R84, P3, R16, R145, RZ ;  /* 0x0000009110547210 */ /* 0x010fe20007f7e0ff */
[----:B------:R-:W-:Y:S03]  /*34a0*/  BSSY B3, `(.L_x_4085) ;  /* 0x0000070000037945 */ /* 0x000fe60003800000 */
[----:B---3--:R-:W-:Y:S02]  /*34b0*/  IADD3.X R85, R143, R17, RZ, P3, !PT ;  /* 0x000000118f557210 */ /* 0x008fe40001ffe4ff */
[----:B------:R-:W-:-:S13]  /*34c0*/  ISETP.GE.AND P3, PT, R228, R116, PT ;  /* 0x00000074e400720c */ /* 0x000fda0003f66270 */
[----:B------:R-:W-:Y:S05]  /*34d0*/  @P3 BRA `(.L_x_4086) ;  /* 0x0000000400b03947 */ /* 0x000fea0003800000 */
[----:B------:R-:W-:Y:S02]  /*34e0*/  SHF.R.U32.HI R82, RZ, 0x8, R83 ;  /* 0x00000008ff527819 */ /* 0x000fe40000011653 */
[----:B------:R-:W-:Y:S02]  /*34f0*/  SHF.R.U32.HI R163, RZ, 0x8, R81 ;  /* 0x00000008ffa37819 */ /* 0x000fe40000011651 */
[----:B------:R-:W-:Y:S01]  /*3500*/  LOP3.LUT R80, R83, 0xff, RZ, 0xc0, !PT ;  /* 0x000000ff53507812 */ /* 0x000fe200078ec0ff */
[----:B------:R-:W-:Y:S01]  /*3510*/  IMAD.SHL.U32 R82, R82, 0x100, RZ ;  /* 0x0000010052527824 */ /* 0x000fe200078e00ff */
[----:B------:R-:W-:Y:S02]  /*3520*/  SHF.R.U32.HI R161, RZ, 0x18, R83 ;  /* 0x00000018ffa17819 */ /* 0x000fe40000011653 */
[----:B------:R-:W-:Y:S02]  /*3530*/  LOP3.LUT R11, R81, 0xff, RZ, 0xc0, !PT ;  /* 0x000000ff510b7812 */ /* 0x000fe400078ec0ff */
[----:B------:R-:W-:-:S02]  /*3540*/  SHF.R.U32.HI R164, RZ, 0x18, R81 ;  /* 0x00000018ffa47819 */ /* 0x000fc40000011651 */
[----:B------:R-:W-:Y:S01]  /*3550*/  SHF.R.U32.HI R165, RZ, 0x10, R81 ;  /* 0x00000010ffa57819 */ /* 0x000fe20000011651 */
[----:B0-----:R-:W-:Y:S01]  /*3560*/  IMAD.MOV.U32 R81, RZ, RZ, R12 ;  /* 0x000000ffff517224 */ /* 0x001fe200078e000c */
[----:B------:R-:W-:Y:S02]  /*3570*/  SHF.R.U32.HI R162, RZ, 0x10, R83 ;  /* 0x00000010ffa27819 */ /* 0x000fe40000011653 */
[----:B------:R-:W-:Y:S01]  /*3580*/  PRMT R161, R161, 0x654, R80 ;  /* 0x00000654a1a17816 */ /* 0x000fe20000000050 */
[----:B------:R-:W-:Y:S01]  /*3590*/  IMAD.SHL.U32 R80, R163, 0x100, RZ ;  /* 0x00000100a3507824 */ /* 0x000fe200078e00ff */
[----:B------:R-:W-:Y:S01]  /*35a0*/  PRMT R83, R164, 0x654, R11 ;  /* 0x00000654a4537816 */ /* 0x000fe2000000000b */
[----:B------:R-:W-:Y:S01]  /*35b0*/  IMAD.MOV.U32 R11, RZ, RZ, R13 ;  /* 0x000000ffff0b7224 */ /* 0x000fe200078e000d */
[----:B------:R-:W-:Y:S01]  /*35c0*/  LOP3.LUT R161, R161, 0xff00, R82, 0xf8, !PT ;  /* 0x0000ff00a1a17812 */ /* 0x000fe200078ef852 */
[----:B------:R-:W-:Y:S01]  /*35d0*/  IMAD.U32 R13, R165, 0x10000, RZ ;  /* 0x00010000a50d7824 */ /* 0x000fe200078e00ff */
[----:B------:R-:W-:Y:S01]  /*35e0*/  LOP3.LUT R80, R83, 0xff00, R80, 0xf8, !PT ;  /* 0x0000ff0053507812 */ /* 0x000fe200078ef850 */
[----:B------:R-:W-:Y:S01]  /*35f0*/  IMAD.U32 R82, R162, 0x10000, RZ ;  /* 0x00010000a2527824 */ /* 0x000fe200078e00ff */
[----:B------:R-:W-:-:S02]  /*3600*/  F2FP.F16.E4M3.UNPACK_B R83, R160.H1 ;  /* 0x000000a0ff53723e */ /* 0x000fc400030006ff */
[----:B------:R-:W-:Y:S02]  /*3610*/  F2FP.F16.E4M3.UNPACK_B R12, R11 ;  /* 0x0000000bff0c723e */ /* 0x000fe400020006ff */
[----:B------:R-:W-:Y:S01]  /*3620*/  LOP3.LUT R13, R80, 0xff0000, R13, 0xf8, !PT ;  /* 0x00ff0000500d7812 */ /* 0x000fe200078ef80d */
[--C-:B------:R-:W-:Y:S01]  /*3630*/  HADD2.F32 R165, -RZ, R83.reuse.H0_H0 ;  /* 0x20000053ffa57230 */ /* 0x100fe20000004100 */
[----:B------:R-:W-:Y:S01]  /*3640*/  LOP3.LUT R80, R161, 0xff0000, R82, 0xf8, !PT ;  /* 0x00ff0000a1507812 */ /* 0x000fe200078ef852 */
[--C-:B------:R-:W-:Y:S01]  /*3650*/  HADD2.F32 R82, -RZ, R12.reuse.H1_H1 ;  /* 0x3000000cff527230 */ /* 0x100fe20000004100 */
[----:B------:R-:W-:Y:S01]  /*3660*/  F2FP.F16.E4M3.UNPACK_B R162, R159.H1 ;  /* 0x0000009fffa2723e */ /* 0x000fe200030006ff */
[----:B------:R-:W-:Y:S01]  /*3670*/  HADD2.F32 R12, -RZ, R12.H0_H0 ;  /* 0x2000000cff0c7230 */ /* 0x000fe20000004100 */
[----:B------:R-:W-:Y:S01]  /*3680*/  F2FP.F16.E4M3.UNPACK_B R11, R11.H1 ;  /* 0x0000000bff0b723e */ /* 0x000fe200030006ff */
[----:B------:R-:W-:Y:S02]  /*3690*/  HADD2.F32 R164, -RZ, R83.H1_H1 ;  /* 0x30000053ffa47230 */ /* 0x000fe40000004100 */
[----:B------:R-:W-:Y:S01]  /*36a0*/  FMUL.FTZ R167, R82, R165 ;  /* 0x000000a552a77220 */ /* 0x000fe20000410000 */
[----:B------:R-:W-:-:S02]  /*36b0*/  HADD2.F32 R163, -RZ, R162.H0_H0 ;  /* 0x200000a2ffa37230 */ /* 0x000fc40000004100 */
        /* <DEDUP_REMOVED lines=9> */
[-C--:B------:R-:W-:Y:S01]  /*3750*/  F2FP.F16.E4M3.UNPACK_B R82, R81.reuse.H1 ;  /* 0x00000051ff52723e */ /* 0x080fe200030006ff */
[-C--:B------:R-:W-:Y:S01]  /*3760*/  FFMA.FTZ R166, R83, R162.reuse, -R166 ;  /* 0x000000a253a67223 */ /* 0x080fe200000108a6 */
[----:B------:R-:W-:Y:S01]  /*3770*/  F2FP.F16.E4M3.UNPACK_B R81, R81 ;  /* 0x00000051ff51723e */ /* 0x000fe200020006ff */
[----:B------:R-:W-:Y:S01]  /*3780*/  FFMA.FTZ R167, R161, R162, R164 ;  /* 0x000000a2a1a77223 */ /* 0x000fe200000100a4 */
[--C-:B------:R-:W-:Y:S01]  /*3790*/  HADD2.F32 R163, -RZ, R160.reuse.H1_H1 ;  /* 0x300000a0ffa37230 */ /* 0x100fe20000004100 */
[----:B------:R-:W-:Y:S01]  /*37a0*/  F2FP.F16.E4M3.UNPACK_B R161, R159 ;  /* 0x0000009fffa1723e */ /* 0x000fe200020006ff */
[----:B------:R-:W-:Y:S01]  /*37b0*/  HADD2.F32 R162, -RZ, R160.H0_H0 ;  /* 0x200000a0ffa27230 */ /* 0x000fe20000004100 */
[----:B------:R-:W-:Y:S01]  /*37c0*/  F2FP.F16.E4M3.UNPACK_B R168, R80.H1 ;  /* 0x00000050ffa8723e */ /* 0x000fe200030006ff */
[----:B------:R-:W-:-:S02]  /*37d0*/  HADD2.F32 R159, -RZ, R82.H0_H0 ;  /* 0x20000052ff9f7230 */ /* 0x000fc40000004100 */
[----:B------:R-:W-:Y:S02]  /*37e0*/  HADD2.F32 R160, -RZ, R82.H1_H1 ;  /* 0x30000052ffa07230 */ /* 0x000fe40000004100 */
[--C-:B------:R-:W-:Y:S02]  /*37f0*/  HADD2.F32 R83, -RZ, R81.reuse.H1_H1 ;  /* 0x30000051ff537230 */ /* 0x100fe40000004100 */
[-C--:B------:R-:W-:Y:S01]  /*3800*/  FMUL.FTZ R165, R159, R163.reuse ;  /* 0x000000a39fa57220 */ /* 0x080fe20000410000 */
[----:B------:R-:W-:Y:S02]  /*3810*/  HADD2.F32 R82, -RZ, R81.H0_H0 ;  /* 0x20000051ff527230 */ /* 0x000fe40000004100 */
[----:B------:R-:W-:Y:S01]  /*3820*/  FMUL.FTZ R164, R160, R163 ;  /* 0x000000a3a0a47220 */ /* 0x000fe20000410000 */
[--C-:B------:R-:W-:Y:S02]  /*3830*/  HADD2.F32 R81, -RZ, R161.reuse.H1_H1 ;  /* 0x300000a1ff517230 */ /* 0x100fe40000004100 */
[----:B------:R-:W-:Y:S01]  /*3840*/  FMUL.FTZ R163, R83, R162 ;  /* 0x000000a253a37220 */ /* 0x000fe20000410000 */
[----:B------:R-:W-:-:S02]  /*3850*/  HADD2.F32 R161, -RZ, R161.H0_H0 ;  /* 0x200000a1ffa17230 */ /* 0x000fc40000004100 */
[----:B------:R-:W-:Y:S01]  /*3860*/  FMUL.FTZ R162, R82, R162 ;  /* 0x000000a252a27220 */ /* 0x000fe20000410000 */
[-C--:B------:R-:W-:Y:S01]  /*3870*/  FFMA.FTZ R159, R159, R81.reuse, -R164 ;  /* 0x000000519f9f7223 */ /* 0x080fe200000108a4 */
[----:B------:R-:W-:Y:S01]  /*3880*/  FFMA.FTZ R160, R160, R81, R165 ;  /* 0x00000051a0a07223 */ /* 0x000fe200000100a5 */
[-C--:B------:R-:W-:Y:S01]  /*3890*/  FFMA.FTZ R81, R82, R161.reuse, -R163 ;  /* 0x000000a152517223 */ /* 0x080fe200000108a3 */
[----:B------:R-:W-:Y:S01]  /*38a0*/  FFMA.FTZ R82, R83, R161, R162 ;  /* 0x000000a153527223 */ /* 0x000fe200000100a2 */
[----:B------:R-:W-:Y:S01]  /*38b0*/  F2FP.F16.E4M3.UNPACK_B R161, R15.H1 ;  /* 0x0000000fffa1723e */ /* 0x000fe200030006ff */
[----:B------:R-:W-:Y:S01]  /*38c0*/  HADD2.F32 R165, -RZ, R168.H1_H1 ;  /* 0x300000a8ffa57230 */ /* 0x000fe20000004100 */
[----:B------:R-:W-:Y:S02]  /*38d0*/  F2FP.SATFINITE.E4M3.F32.PACK_AB_MERGE_C R83, R167, R166, RZ ;  /* 0x000000a6a753723e */ /* 0x000fe400048070ff */
[----:B------:R-:W-:Y:S01]  /*38e0*/  F2FP.SATFINITE.E4M3.F32.PACK_AB_MERGE_C R159, R160, R159, RZ ;  /* 0x0000009fa09f723e */ /* 0x000fe200048070ff */
[--C-:B------:R-:W-:Y:S01]  /*38f0*/  HADD2.F32 R162, -RZ, R161.reuse.H0_H0 ;  /* 0x200000a1ffa27230 */ /* 0x100fe20000004100 */
[----:B------:R-:W-:Y:S01]  /*3900*/  F2FP.F16.E4M3.UNPACK_B R160, R14.H1 ;  /* 0x0000000effa0723e */ /* 0x000fe200030006ff */
[----:B------:R-:W-:Y:S01]  /*3910*/  HADD2.F32 R161, -RZ, R161.H1_H1 ;  /* 0x300000a1ffa17230 */ /* 0x000fe20000004100 */
[----:B------:R-:W-:-:S02]  /*3920*/  F2FP.F16.E4M3.UNPACK_B R167, R80 ;  /* 0x00000050ffa7723e */ /* 0x000fc400020006ff */
[-C--:B------:R-:W-:Y:S01]  /*3930*/  F2FP.F16.E4M3.UNPACK_B R164, R13.reuse.H1 ;  /* 0x0000000dffa4723e */ /* 0x080fe200030006ff */
[--C-:B------:R-:W-:Y:S01]  /*3940*/  HADD2.F32 R80, -RZ, R160.reuse.H1_H1 ;  /* 0x300000a0ff507230 */ /* 0x100fe20000004100 */
[----:B------:R-:W-:Y:S01]  /*3950*/  F2FP.F16.E4M3.UNPACK_B R163, R13 ;  /* 0x0000000dffa3723e */ /* 0x000fe200020006ff */
[----:B------:R-:W-:Y:S02]  /*3960*/  HADD2.F32 R169, -RZ, R167.H1_H1 ;  /* 0x300000a7ffa97230 */ /* 0x000fe40000004100 */
[CC--:B------:R-:W-:Y:S01]  /*3970*/  FMUL.FTZ R13, R161.reuse, R165.reuse ;  /* 0x000000a5a10d7220 */ /* 0x0c0fe20000410000 */
[----:B------:R-:W-:Y:S02]  /*3980*/  HADD2.F32 R160, -RZ, R160.H0_H0 ;  /* 0x200000a0ffa07230 */ /* 0x000fe40000004100 */
[----:B------:R-:W-:Y:S01]  /*3990*/  FMUL.FTZ R170, R162, R165 ;  /* 0x000000a5a2aa7220 */ /* 0x000fe20000410000 */
[----:B------:R-:W-:Y:S02]  /*39a0*/  HADD2.F32 R166, -RZ, R164.H1_H1 ;  /* 0x300000a4ffa67230 */ /* 0x000fe40000004100 */
[----:B------:R-:W-:Y:S01]  /*39b0*/  FMUL.FTZ R171, R80, R169 ;  /* 0x000000a950ab7220 */ /* 0x000fe20000410000 */
[----:B------:R-:W-:Y:S01]  /*39c0*/  HADD2.F32 R165, -RZ, R163.H1_H1 ;  /* 0x300000a3ffa57230 */ /* 0x000fe20000004100 */
[----:B------:R-:W-:Y:S01]  /*39d0*/  F2FP.F16.E4M3.UNPACK_B R15, R15 ;  /* 0x0000000fff0f723e */ /* 0x000fe200020006ff */
[----:B------:R-:W-:Y:S01]  /*39e0*/  FMUL.FTZ R169, R160, R169 ;  /* 0x000000a9a0a97220 */ /* 0x000fe20000410000 */
[----:B------:R-:W-:Y:S01]  /*39f0*/  F2FP.F16.E4M3.UNPACK_B R14, R14 ;  /* 0x0000000eff0e723e */ /* 0x000fe200020006ff */
[-C--:B------:R-:W-:Y:S01]  /*3a00*/  FFMA.FTZ R13, R162, R166.reuse, -R13 ;  /* 0x000000a6a20d7223 */ /* 0x080fe2000001080d */
        /* <DEDUP_REMOVED lines=8> */
[----:B------:R-:W-:Y:S01]  /*3a90*/  HADD2.F32 R165, -RZ, R168.H0_H0 ;  /* 0x200000a8ffa57230 */ /* 0x000fe20000004100 */
[----:B------:R-:W-:Y:S01]  /*3aa0*/  F2FP.SATFINITE.E4M3.F32.PACK_AB_MERGE_C R13, R12, R11, R83 ;  /* 0x0000000b0c0d723e */ /* 0x000fe20004807053 */
[----:B------:R-:W-:Y:S01]  /*3ab0*/  HADD2.F32 R14, -RZ, R14.H1_H1 ;  /* 0x3000000eff0e7230 */ /* 0x000fe20000004100 */
[----:B------:R-:W-:Y:S01]  /*3ac0*/  F2FP.SATFINITE.E4M3.F32.PACK_AB_MERGE_C R12, R82, R81, R159 ;  /* 0x00000051520c723e */ /* 0x000fe2000480709f */
[----:B------:R-:W-:Y:S02]  /*3ad0*/  HADD2.F32 R167, -RZ, R167.H0_H0 ;  /* 0x200000a7ffa77230 */ /* 0x000fe40000004100 */
[----:B------:R-:W-:Y:S01]  /*3ae0*/  FMUL.FTZ R169, R160, R165 ;  /* 0x000000a5a0a97220 */ /* 0x000fe20000410000 */
[----:B------:R-:W-:-:S02]  /*3af0*/  HADD2.F32 R161, -RZ, R164.H0_H0 ;  /* 0x200000a4ffa17230 */ /* 0x000fc40000004100 */
[----:B------:R-:W-:Y:S01]  /*3b00*/  FMUL.FTZ R165, R80, R165 ;  /* 0x000000a550a57220 */ /* 0x000fe20000410000 */
[----:B------:R-:W-:Y:S02]  /*3b10*/  HADD2.F32 R163, -RZ, R163.H0_H0 ;  /* 0x200000a3ffa37230 */ /* 0x000fe40000004100 */
[-C--:B------:R-:W-:Y:S01]  /*3b20*/  FMUL.FTZ R162, R14, R167.reuse ;  /* 0x000000a70ea27220 */ /* 0x080fe20000410000 */
[C---:B------:R-:W-:Y:S01]  /*3b30*/  FMUL.FTZ R167, R15.reuse, R167 ;  /* 0x000000a70fa77220 */ /* 0x040fe20000410000 */
[-C--:B------:R-:W-:Y:S01]  /*3b40*/  FFMA.FTZ R169, R80, R161.reuse, -R169 ;  /* 0x000000a150a97223 */ /* 0x080fe200000108a9 */
[----:B------:R-:W-:Y:S01]  /*3b50*/  FFMA.FTZ R160, R160, R161, R165 ;  /* 0x000000a1a0a07223 */ /* 0x000fe200000100a5 */
[-C--:B------:R-:W-:Y:S01]  /*3b60*/  FFMA.FTZ R162, R15, R163.reuse, -R162 ;  /* 0x000000a30fa27223 */ /* 0x080fe200000108a2 */
[----:B------:R-:W-:-:S03]  /*3b70*/  FFMA.FTZ R167, R14, R163, R167 ;  /* 0x000000a30ea77223 */ /* 0x000fc600000100a7 */
[----:B------:R-:W-:Y:S02]  /*3b80*/  F2FP.SATFINITE.E4M3.F32.PACK_AB_MERGE_C R15, R160, R169, R170 ;  /* 0x000000a9a00f723e */ /* 0x000fe400048070aa */
[----:B------:R-:W-:-:S07]  /*3b90*/  F2FP.SATFINITE.E4M3.F32.PACK_AB_MERGE_C R14, R167, R162, R166 ;  /* 0x000000a2a70e723e */ /* 0x000fce00048070a6 */
.L_x_4086:
[----:B------:R-:W-:Y:S05]  /*3ba0*/  BSYNC B3 ;  /* 0x0000000000037941 */ /* 0x000fea0003800000 */
.L_x_4085:
[----:B0-----:R0:W-:Y:S02]  /*3bb0*/  ST.E.128 desc[UR50][R84.64], R12 ;  /* 0x0000000c54007985 */ /* 0x0011e4000c101d32 */
.L_x_4084:
[----:B------:R-:W-:Y:S05]  /*3bc0*/  BSYNC B2 ;  /* 0x0000000000027941 */ /* 0x000fea0003800000 */
.L_x_4083:
[----:B------:R-:W-:Y:S01]  /*3bd0*/  ISETP.NE.AND P3, PT, R29, RZ, PT ;  /* 0x000000ff1d00720c */ /* 0x000fe20003f65270 */
[----:B------:R-:W-:-:S12]  /*3be0*/  BSSY B2, `(.L_x_4087) ;  /* 0x0000078000027945 */ /* 0x000fd80003800000 */
[----:B------:R-:W-:Y:S05]  /*3bf0*/  @!P3 BRA `(.L_x_4088) ;  /* 0x0000000400d8b947 */ /* 0x000fea0003800000 */
[----:B------:R-:W5:Y:S01]  /*3c00*/  LDL R11, [R1+0x18] ;  /* 0x00001800010b7983 */ /* 0x000f620000100800 */
[----:B0-----:R-:W-:Y:S01]  /*3c10*/  SHF.L.U32 R12, R227, 0x4, RZ ;  /* 0x00000004e30c7819 */ /* 0x001fe200000006ff */
[----:B------:R-:W-:Y:S03]  /*3c20*/  BSSY B3, `(.L_x_4089) ;  /* 0x0000072000037945 */ /* 0x000fe60003800000 */
[----:B----4-:R-:W-:-:S04]  /*3c30*/  IADD3 R80, P3, R145, R12, RZ ;  /* 0x0000000c91507210 */ /* 0x010fc80007f7e0ff */
[----:B---3--:R-:W-:Y:S02]  /*3c40*/  LEA.HI.X.SX32 R81, R12, R143, 0x1, P3 ;  /* 0x0000008f0c517211 */ /* 0x008fe400018f0eff */
[----:B------:R0:W3:Y:S01]  /*3c50*/  LDS.128 R12, [R89+0x24200] ;  /* 0x02420000590c7984 */ /* 0x0000e20000000c00 */
[----:B-----5:R-:W-:-:S13]  /*3c60*/  ISETP.GE.AND P3, PT, R11, R116, PT ;  /* 0x000000740b00720c */ /* 0x020fda0003f66270 */
[----:B0--3--:R-:W-:Y:S05]  /*3c70*/  @P3 BRA `(.L_x_4090) ;  /* 0x0000000400b03947 */ /* 0x009fea0003800000 */
[----:B------:R-:W-:Y:S02]  /*3c80*/  SHF.R.U32.HI R85, RZ, 0x8, R77 ;  /* 0x00000008ff557819 */ /* 0x000fe4000001164d */
[----:B------:R-:W-:Y:S02]  /*3c90*/  SHF.R.U32.HI R83, RZ, 0x8, R79 ;  /* 0x00000008ff537819 */ /* 0x000fe4000001164f */
[--C-:B------:R-:W-:Y:S02]  /*3ca0*/  SHF.R.U32.HI R76, RZ, 0x18, R77.reuse ;  /* 0x00000018ff4c7819 */ /* 0x100fe4000001164d */
[----:B------:R-:W-:Y:S01]  /*3cb0*/  LOP3.LUT R11, R77, 0xff, RZ, 0xc0, !PT ;  /* 0x000000ff4d0b7812 */ /* 0x000fe200078ec0ff */
[----:B------:R-:W-:Y:S01]  /*3cc0*/  IMAD.SHL.U32 R83, R83, 0x100, RZ ;  /* 0x0000010053537824 */ /* 0x000fe200078e00ff */
[----:B------:R-:W-:Y:S02]  /*3cd0*/  SHF.R.U32.HI R84, RZ, 0x10, R77 ;  /* 0x00000010ff547819 */ /* 0x000fe4000001164d */
[----:B------:R-:W-:-:S02]  /*3ce0*/  SHF.R.U32.HI R78, RZ, 0x18, R79 ;  /* 0x00000018ff4e7819 */ /* 0x000fc4000001164f */
[----:B------:R-:W-:Y:S02]  /*3cf0*/  LOP3.LUT R77, R79, 0xff, RZ, 0xc0, !PT ;  /* 0x000000ff4f4d7812 */ /* 0x000fe400078ec0ff */
[----:B------:R-:W-:Y:S01]  /*3d00*/  SHF.R.U32.HI R82, RZ, 0x10, R79 ;  /* 0x00000010ff527819 */ /* 0x000fe2000001164f */
[----:B------:R-:W-:Y:S01]  /*3d10*/  IMAD.SHL.U32 R79, R85, 0x100, RZ ;  /* 0x00000100554f7824 */ /* 0x000fe200078e00ff */
[----:B------:R-:W-:Y:S01]  /*3d20*/  PRMT R76, R76, 0x654, R11 ;  /* 0x000006544c4c7816 */ /* 0x000fe2000000000b */
[----:B------:R-:W-:Y:S01]  /*3d30*/  IMAD.MOV.U32 R11, RZ, RZ, R13 ;  /* 0x000000ffff0b7224 */ /* 0x000fe200078e000d */
        /* <DEDUP_REMOVED lines=24> */
[----:B------:R-:W-:Y:S01]  /*3ec0*/  FFMA.FTZ R12, R78, R85, R159 ;  /* 0x000000554e0c7223 */ /* 0x000fe2000001009f */
[CC--:B------:R-:W-:Y:S01]  /*3ed0*/  FMUL.FTZ R160, R82.reuse, R84.reuse ;  /* 0x0000005452a07220 */ /* 0x0c0fe20000410000 */
[C---:B------:R-:W-:Y:S01]  /*3ee0*/  FMUL.FTZ R161, R79.reuse, R84 ;  /* 0x000000544fa17220 */ /* 0x040fe20000410000 */
[-C--:B------:R-:W-:Y:S01]  /*3ef0*/  F2FP.F16.E4M3.UNPACK_B R78, R77.reuse.H1 ;  /* 0x0000004dff4e723e */ /* 0x080fe200030006ff */
[----:B------:R-:W-:Y:S01]  /*3f00*/  HADD2.F32 R84, -RZ, R158.H1_H1 ;  /* 0x3000009eff547230 */ /* 0x000fe20000004100 */
[----:B------:R-:W-:Y:S01]  /*3f10*/  F2FP.F16.E4M3.UNPACK_B R77, R77 ;  /* 0x0000004dff4d723e */ /* 0x000fe200020006ff */
[-C--:B------:R-:W-:Y:S01]  /*3f20*/  FFMA.FTZ R160, R79, R83.reuse, -R160 ;  /* 0x000000534fa07223 */ /* 0x080fe200000108a0 */
[----:B------:R-:W-:Y:S01]  /*3f30*/  FFMA.FTZ R161, R82, R83, R161 ;  /* 0x0000005352a17223 */ /* 0x000fe200000100a1 */
[----:B------:R-:W-:Y:S01]  /*3f40*/  F2FP.F16.E4M3.UNPACK_B R157, R157 ;  /* 0x0000009dff9d723e */ /* 0x000fe200020006ff */
[----:B------:R-:W-:-:S02]  /*3f50*/  HADD2.F32 R83, -RZ, R78.H1_H1 ;  /* 0x3000004eff537230 */ /* 0x000fc40000004100 */
[----:B------:R-:W-:Y:S02]  /*3f60*/  HADD2.F32 R82, -RZ, R78.H0_H0 ;  /* 0x2000004eff527230 */ /* 0x000fe40000004100 */
[----:B------:R-:W-:Y:S02]  /*3f70*/  HADD2.F32 R158, -RZ, R158.H0_H0 ;  /* 0x2000009eff9e7230 */ /* 0x000fe40000004100 */
[-C--:B------:R-:W-:Y:S01]  /*3f80*/  FMUL.FTZ R159, R83, R84.reuse ;  /* 0x00000054539f7220 */ /* 0x080fe20000410000 */
[--C-:B------:R-:W-:Y:S02]  /*3f90*/  HADD2.F32 R79, -RZ, R77.reuse.H1_H1 ;  /* 0x3000004dff4f7230 */ /* 0x100fe40000004100 */
[----:B------:R-:W-:Y:S01]  /*3fa0*/  FMUL.FTZ R84, R82, R84 ;  /* 0x0000005452547220 */ /* 0x000fe20000410000 */
[----:B------:R-:W-:Y:S02]  /*3fb0*/  HADD2.F32 R78, -RZ, R77.H0_H0 ;  /* 0x2000004dff4e7230 */ /* 0x000fe40000004100 */
[----:B------:R-:W-:-:S02]  /*3fc0*/  HADD2.F32 R77, -RZ, R157.H1_H1 ;  /* 0x3000009dff4d7230 */ /* 0x000fc40000004100 */
[-C--:B------:R-:W-:Y:S01]  /*3fd0*/  FMUL.FTZ R85, R79, R158.reuse ;  /* 0x0000009e4f557220 */ /* 0x080fe20000410000 */
[----:B------:R-:W-:Y:S02]  /*3fe0*/  HADD2.F32 R157, -RZ, R157.H0_H0 ;  /* 0x2000009dff9d7230 */ /* 0x000fe40000004100 */
[----:B------:R-:W-:Y:S01]  /*3ff0*/  FMUL.FTZ R158, R78, R158 ;  /* 0x0000009e4e9e7220 */ /* 0x000fe20000410000 */
[-C--:B------:R-:W-:Y:S01]  /*4000*/  FFMA.FTZ R82, R82, R77.reuse, -R159 ;  /* 0x0000004d52527223 */ /* 0x080fe2000001089f */
[----:B------:R-:W-:Y:S01]  /*4010*/  FFMA.FTZ R83, R83, R77, R84 ;  /* 0x0000004d53537223 */ /* 0x000fe20000010054 */
[-C--:B------:R-:W-:Y:S01]  /*4020*/  FFMA.FTZ R77, R78, R157.reuse, -R85 ;  /* 0x0000009d4e4d7223 */ /* 0x080fe20000010855 */
[----:B------:R-:W-:Y:S01]  /*4030*/  FFMA.FTZ R78, R79, R157, R158 ;  /* 0x0000009d4f4e7223 */ /* 0x000fe2000001009e */
[----:B------:R-:W-:Y:S02]  /*4040*/  F2FP.F16.E4M3.UNPACK_B R84, R15.H1 ;  /* 0x0000000fff54723e */ /* 0x000fe400030006ff */
[----:B------:R-:W-:-:S02]  /*4050*/  F2FP.SATFINITE.E4M3.F32.PACK_AB_MERGE_C R79, R161, R160, RZ ;  /* 0x000000a0a14f723e */ /* 0x000fc400048070ff */
[----:B------:R-:W-:Y:S01]  /*4060*/  F2FP.F16.E4M3.UNPACK_B R161, R76.H1 ;  /* 0x0000004cffa1723e */ /* 0x000fe200030006ff */
[--C-:B------:R-:W-:Y:S01]  /*4070*/  HADD2.F32 R85, -RZ, R84.reuse.H0_H0 ;  /* 0x20000054ff557230 */ /* 0x100fe20000004100 */
[----:B------:R-:W-:Y:S01]  /*4080*/  F2FP.SATFINITE.E4M3.F32.PACK_AB_MERGE_C R82, R83, R82, RZ ;  /* 0x000000525352723e */ /* 0x000fe200048070ff */
[----:B------:R-:W-:Y:S01]  /*4090*/  HADD2.F32 R84, -RZ, R84.H1_H1 ;  /* 0x30000054ff547230 */ /* 0x000fe20000004100 */
[----:B------:R-:W-:Y:S01]  /*40a0*/  F2FP.F16.E4M3.UNPACK_B R83, R14.H1 ;  /* 0x0000000eff53723e */ /* 0x000fe200030006ff */
[--C-:B------:R-:W-:Y:S01]  /*40b0*/  HADD2.F32 R163, -RZ, R161.reuse.H1_H1 ;  /* 0x300000a1ffa37230 */ /* 0x100fe20000004100 */
[-C--:B------:R-:W-:Y:S01]  /*40c0*/  F2FP.F16.E4M3.UNPACK_B R158, R13.reuse.H1 ;  /* 0x0000000dff9e723e */ /* 0x080fe200030006ff */
        /* <DEDUP_REMOVED lines=23> */
[----:B------:R-:W-:Y:S02]  /*4240*/  HADD2.F32 R14, -RZ, R14.H1_H1 ;  /* 0x3000000eff0e7230 */ /* 0x000fe40000004100 */
[----:B------:R-:W-:Y:S01]  /*4250*/  FMUL.FTZ R83, R13, R160 ;  /* 0x000000a00d537220 */ /* 0x000fe20000410000 */
[----:B------:R-:W-:-:S02]  /*4260*/  HADD2.F32 R158, -RZ, R158.H0_H0 ;  /* 0x2000009eff9e7230 */ /* 0x000fc40000004100 */
[----:B------:R-:W-:Y:S01]  /*4270*/  FMUL.FTZ R159, R15, R161 ;  /* 0x000000a10f9f7220 */ /* 0x000fe20000410000 */
[----:B------:R-:W-:Y:S02]  /*4280*/  HADD2.F32 R157, -RZ, R157.H0_H0 ;  /* 0x2000009dff9d7230 */ /* 0x000fe40000004100 */
[----:B------:R-:W-:Y:S01]  /*4290*/  FMUL.FTZ R84, R14, R160 ;  /* 0x000000a00e547220 */ /* 0x000fe20000410000 */
[----:B------:R-:W-:Y:S01]  /*42a0*/  F2FP.SATFINITE.E4M3.F32.PACK_AB_MERGE_C R85, R85, R164, RZ ;  /* 0x000000a45555723e */ /* 0x000fe200048070ff */
        /* <DEDUP_REMOVED lines=8> */
[----:B------:R-:W-:-:S07]  /*4330*/  F2FP.SATFINITE.E4M3.F32.PACK_AB_MERGE_C R15, R162, R159, R163 ;  /* 0x0000009fa20f723e */ /* 0x000fce00048070a3 */
.L_x_4090:
[----:B------:R-:W-:Y:S05]  /*4340*/  BSYNC B3 ;  /* 0x0000000000037941 */ /* 0x000fea0003800000 */
.L_x_4089:
[----:B------:R0:W-:Y:S02]  /*4350*/  ST.E.128 desc[UR50][R80.64], R12 ;  /* 0x0000000c50007985 */ /* 0x0001e4000c101d32 */
.L_x_4088:
[----:B------:R-:W-:Y:S05]  /*4360*/  BSYNC B2 ;  /* 0x0000000000027941 */ /* 0x000fea0003800000 */
.L_x_4087:
[----:B------:R-:W-:Y:S01]  /*4370*/  ISETP.NE.AND P3, PT, R30, RZ, PT ;  /* 0x000000ff1e00720c */ /* 0x000fe20003f65270 */
[----:B------:R-:W-:-:S12]  /*4380*/  BSSY B2, `(.L_x_4091) ;  /* 0x0000079000027945 */ /* 0x000fd80003800000 */
[----:B------:R-:W-:Y:S05]  /*4390*/  @!P3 BRA `(.L_x_4092) ;  /* 0x0000000400dcb947 */ /* 0x000fea0003800000 */
[----:B0-----:R-:W5:Y:S04]  /*43a0*/  LDL R12, [R1] ;  /* 0x00000000010c7983 */ /* 0x001f680000100800 */
[----:B------:R-:W2:Y:S01]  /*43b0*/  LDL R11, [R1+0x20] ;  /* 0x00002000010b7983 */ /* 0x000ea20000100800 */
[----:B------:R-:W-:Y:S01]  /*43c0*/  BSSY B3, `(.L_x_4093) ;  /* 0x0000073000037945 */ /* 0x000fe20003800000 */
[----:B-----5:R-:W-:-:S04]  /*43d0*/  SHF.L.U32 R12, R12, 0x4, RZ ;  /* 0x000000040c0c7819 */ /* 0x020fc800000006ff */
[----:B----4-:R-:W-:-:S04]  /*43e0*/  IADD3 R76, P3, R145, R12, RZ ;  /* 0x0000000c914c7210 */ /* 0x010fc80007f7e0ff */
[----:B---3--:R-:W-:Y:S02]  /*43f0*/  LEA.HI.X.SX32 R77, R12, R143, 0x1, P3 ;  /* 0x0000008f0c4d7211 */ /* 0x008fe400018f0eff */
[----:B------:R0:W3:Y:S01]  /*4400*/  LDS.128 R12, [R88+0x26a00] ;  /* 0x026a0000580c7984 */ /* 0x0000e20000000c00 */
[----:B--2---:R-:W-:-:S13]  /*4410*/  ISETP.GE.AND P3, PT, R11, R116, PT ;  /* 0x000000740b00720c */ /* 0x004fda0003f66270 */
[----:B0-----:R-:W-:Y:S05]  /*4420*/  @P3 BRA `(.L_x_4094) ;  /* 0x0000000400b03947 */ /* 0x001fea0003800000 */
[----:B------:R-:W-:Y:S02]  /*4430*/  SHF.R.U32.HI R81, RZ, 0x8, R73 ;  /* 0x00000008ff517819 */ /* 0x000fe40000011649 */
[--C-:B------:R-:W-:Y:S02]  /*4440*/  SHF.R.U32.HI R74, RZ, 0x8, R75.reuse ;  /* 0x00000008ff4a7819 */ /* 0x100fe4000001164b */
[----:B------:R-:W-:Y:S02]  /*4450*/  LOP3.LUT R72, R75, 0xff, RZ, 0xc0, !PT ;  /* 0x000000ff4b487812 */ /* 0x000fe400078ec0ff */
[----:B------:R-:W-:Y:S01]  /*4460*/  SHF.R.U32.HI R79, RZ, 0x18, R75 ;  /* 0x00000018ff4f7819 */ /* 0x000fe2000001164b */
[----:B------:R-:W-:Y:S01]  /*4470*/  IMAD.SHL.U32 R74, R74, 0x100, RZ ;  /* 0x000001004a4a7824 */ /* 0x000fe200078e00ff */
[----:B------:R-:W-:Y:S02]  /*4480*/  LOP3.LUT R11, R73, 0xff, RZ, 0xc0, !PT ;  /* 0x000000ff490b7812 */ /* 0x000fe400078ec0ff */
[----:B------:R-:W-:-:S02]  /*4490*/  SHF.R.U32.HI R80, RZ, 0x18, R73 ;  /* 0x00000018ff507819 */ /* 0x000fc40000011649 */
[----:B------:R-:W-:Y:S01]  /*44a0*/  SHF.R.U32.HI R82, RZ, 0x10, R73 ;  /* 0x00000010ff527819 */ /* 0x000fe20000011649 */
[----:B---3--:R-:W-:Y:S01]  /*44b0*/  IMAD.MOV.U32 R73, RZ, RZ, R12 ;  /* 0x000000ffff497224 */ /* 0x008fe200078e000c */
[----:B------:R-:W-:Y:S01]  /*44c0*/  PRMT R79, R79, 0x654, R72 ;  /* 0x000006544f4f7816 */ /* 0x000fe20000000048 */
[----:B------:R-:W-:Y:S01]  /*44d0*/  IMAD.SHL.U32 R72, R81, 0x100, RZ ;  /* 0x0000010051487824 */ /* 0x000fe200078e00ff */
[----:B------:R-:W-:Y:S02]  /*44e0*/  SHF.R.U32.HI R78, RZ, 0x10, R75 ;  /* 0x00000010ff4e7819 */ /* 0x000fe4000001164b */
[----:B------:R-:W-:Y:S01]  /*44f0*/  PRMT R75, R80, 0x654, R11 ;  /* 0x00000654504b7816 */ /* 0x000fe2000000000b */
[----:B------:R-:W-:Y:S01]  /*4500*/  IMAD.MOV.U32 R11, RZ, RZ, R13 ;  /* 0x000000ffff0b7224 */ /* 0x000fe200078e000d */
[----:B------:R-:W-:Y:S01]  /*4510*/  LOP3.LUT R79, R79, 0xff00, R74, 0xf8, !PT ;  /* 0x0000ff004f4f7812 */ /* 0x000fe200078ef84a */
[----:B------:R-:W-:Y:S01]  /*4520*/  IMAD.U32 R13, R82, 0x10000, RZ ;  /* 0x00010000520d7824 */ /* 0x000fe200078e00ff */
[----:B------:R-:W-:-:S02]  /*4530*/  LOP3.LUT R72, R75, 0xff00, R72, 0xf8, !PT ;  /* 0x0000ff004b487812 */ /* 0x000fc400078ef848 */
[----:B------:R-:W-:Y:S02]  /*4540*/  SHF.L.U32 R74, R78, 0x10, RZ ;  /* 0x000000104e4a7819 */ /* 0x000fe400000006ff */
[----:B------:R-:W-:Y:S02]  /*4550*/  F2FP.F16.E4M3.UNPACK_B R75, R156.H1 ;  /* 0x0000009cff4b723e */ /* 0x000fe400030006ff */
        /* <DEDUP_REMOVED lines=26> */
[--C-:B------:R-:W-:Y:S01]  /*4700*/  HADD2.F32 R79, -RZ, R74.reuse.H1_H1 ;  /* 0x3000004aff4f7230 */ /* 0x100fe20000004100 */
[----:B------:R-:W-:Y:S01]  /*4710*/  F2FP.F16.E4M3.UNPACK_B R84, R72.H1 ;  /* 0x00000048ff54723e */ /* 0x000fe200030006ff */
[----:B------:R-:W-:Y:S01]  /*4720*/  HADD2.F32 R78, -RZ, R74.H0_H0 ;  /* 0x2000004aff4e7230 */ /* 0x000fe20000004100 */
[----:B------:R-:W-:Y:S01]  /*4730*/  F2FP.SATFINITE.E4M3.F32.PACK_AB_MERGE_C R158, R85, R82, RZ ;  /* 0x00000052559e723e */ /* 0x000fe200048070ff */
[----:B------:R-:W-:-:S02]  /*4740*/  HADD2.F32 R74, -RZ, R73.H0_H0 ;  /* 0x20000049ff4a7230 */ /* 0x000fc40000004100 */
[CC--:B------:R-:W-:Y:S01]  /*4750*/  FMUL.FTZ R83, R79.reuse, R80.reuse ;  /* 0x000000504f537220 */ /* 0x0c0fe20000410000 */
[----:B------:R-:W-:Y:S02]  /*4760*/  HADD2.F32 R75, -RZ, R73.H1_H1 ;  /* 0x30000049ff4b7230 */ /* 0x000fe40000004100 */
[C---:B------:R-:W-:Y:S01]  /*4770*/  FMUL.FTZ R80, R78.reuse, R80 ;  /* 0x000000504e507220 */ /* 0x040fe20000410000 */
[--C-:B------:R-:W-:Y:S02]  /*4780*/  HADD2.F32 R73, -RZ, R155.reuse.H1_H1 ;  /* 0x3000009bff497230 */ /* 0x100fe40000004100 */
[----:B------:R-:W-:Y:S02]  /*4790*/  HADD2.F32 R156, -RZ, R156.H0_H0 ;  /* 0x2000009cff9c7230 */ /* 0x000fe40000004100 */
[----:B------:R-:W-:Y:S02]  /*47a0*/  HADD2.F32 R155, -RZ, R155.H0_H0 ;  /* 0x2000009bff9b7230 */ /* 0x000fe40000004100 */
[-C--:B------:R-:W-:Y:S01]  /*47b0*/  FFMA.FTZ R83, R78, R73.reuse, -R83 ;  /* 0x000000494e537223 */ /* 0x080fe20000010853 */
[----:B------:R-:W-:Y:S01]  /*47c0*/  FFMA.FTZ R80, R79, R73, R80 ;  /* 0x000000494f507223 */ /* 0x000fe20000010050 */
[CC--:B------:R-:W-:Y:S01]  /*47d0*/  FMUL.FTZ R81, R75.reuse, R156.reuse ;  /* 0x0000009c4b517220 */ /* 0x0c0fe20000410000 */
[-C--:B------:R-:W-:Y:S01]  /*47e0*/  F2FP.F16.E4M3.UNPACK_B R78, R15.reuse.H1 ;  /* 0x0000000fff4e723e */ /* 0x080fe200030006ff */
[C---:B------:R-:W-:Y:S01]  /*47f0*/  FMUL.FTZ R156, R74.reuse, R156 ;  /* 0x0000009c4a9c7220 */ /* 0x040fe20000410000 */
[----:B------:R-:W-:Y:S01]  /*4800*/  F2FP.F16.E4M3.UNPACK_B R15, R15 ;  /* 0x0000000fff0f723e */ /* 0x000fe200020006ff */
[----:B------:R-:W-:Y:S01]  /*4810*/  FFMA.FTZ R73, R74, R155, -R81 ;  /* 0x0000009b4a497223 */ /* 0x000fe20000010851 */
[----:B------:R-:W-:Y:S01]  /*4820*/  F2FP.SATFINITE.E4M3.F32.PACK_AB_MERGE_C R157, R80, R83, RZ ;  /* 0x00000053509d723e */ /* 0x000fe200048070ff */
[----:B------:R-:W-:Y:S01]  /*4830*/  FFMA.FTZ R74, R75, R155, R156 ;  /* 0x0000009b4b4a7223 */ /* 0x000fe2000001009c */
[--C-:B------:R-:W-:Y:S01]  /*4840*/  HADD2.F32 R79, -RZ, R78.reuse.H0_H0 ;  /* 0x2000004eff4f7230 */ /* 0x100fe20000004100 */
[-C--:B------:R-:W-:Y:S01]  /*4850*/  F2FP.F16.E4M3.UNPACK_B R81, R13.reuse.H1 ;  /* 0x0000000dff51723e */ /* 0x080fe200030006ff */
[----:B------:R-:W-:Y:S01]  /*4860*/  HADD2.F32 R78, -RZ, R78.H1_H1 ;  /* 0x3000004eff4e7230 */ /* 0x000fe20000004100 */
[----:B------:R-:W-:Y:S01]  /*4870*/  F2FP.F16.E4M3.UNPACK_B R75, R14.H1 ;  /* 0x0000000eff4b723e */ /* 0x000fe200030006ff */
[----:B------:R-:W-:Y:S01]  /*4880*/  HADD2.F32 R155, -RZ, R84.H1_H1 ;  /* 0x30000054ff9b7230 */ /* 0x000fe20000004100 */
        /* <DEDUP_REMOVED lines=12> */
[----:B------:R-:W-:Y:S01]  /*4950*/  FMUL.FTZ R85, R75, R85 ;  /* 0x000000554b557220 */ /* 0x000fe20000410000 */
[----:B------:R-:W-:-:S02]  /*4960*/  HADD2.F32 R84, -RZ, R84.H0_H0 ;  /* 0x20000054ff547230 */ /* 0x000fc40000004100 */
[-C--:B------:R-:W-:Y:S01]  /*4970*/  FFMA.FTZ R156, R75, R13.reuse, -R156 ;  /* 0x0000000d4b9c7223 */ /* 0x080fe2000001089c */
[----:B------:R-:W-:Y:S02]  /*4980*/  HADD2.F32 R83, -RZ, R83.H0_H0 ;  /* 0x20000053ff537230 */ /* 0x000fe40000004100 */
        /* <DEDUP_REMOVED lines=11> */
[-C--:B------:R-:W-:Y:S01]  /*4a40*/  FMUL.FTZ R78, R14, R83.reuse ;  /* 0x000000530e4e7220 */ /* 0x080fe20000410000 */
[C---:B------:R-:W-:Y:S01]  /*4a50*/  FMUL.FTZ R84, R72.reuse, R84 ;  /* 0x0000005448547220 */ /* 0x040fe20000410000 */
[C---:B------:R-:W-:Y:S01]  /*4a60*/  FMUL.FTZ R83, R13.reuse, R83 ;  /* 0x000000530d537220 */ /* 0x040fe20000410000 */
[-C--:B------:R-:W-:Y:S01]  /*4a70*/  FFMA.FTZ R75, R72, R81.reuse, -R75 ;  /* 0x00000051484b7223 */ /* 0x080fe2000001084b */
[-C--:B------:R-:W-:Y:S01]  /*4a80*/  FFMA.FTZ R78, R13, R80.reuse, -R78 ;  /* 0x000000500d4e7223 */ /* 0x080fe2000001084e */
[----:B------:R-:W-:Y:S01]  /*4a90*/  FFMA.FTZ R84, R15, R81, R84 ;  /* 0x000000510f547223 */ /* 0x000fe20000010054 */
[----:B------:R-:W-:Y:S01]  /*4aa0*/  FFMA.FTZ R83, R14, R80, R83 ;  /* 0x000000500e537223 */ /* 0x000fe20000010053 */
[----:B------:R-:W-:-:S02]  /*4ab0*/  F2FP.SATFINITE.E4M3.F32.PACK_AB_MERGE_C R13, R12, R11, R158 ;  /* 0x0000000b0c0d723e */ /* 0x000fc4000480709e */
[----:B------:R-:W-:Y:S02]  /*4ac0*/  F2FP.SATFINITE.E4M3.F32.PACK_AB_MERGE_C R12, R74, R73, R157 ;  /* 0x000000494a0c723e */ /* 0x000fe4000480709d */
[----:B------:R-:W-:Y:S02]  /*4ad0*/  F2FP.SATFINITE.E4M3.F32.PACK_AB_MERGE_C R14, R83, R78, R85 ;  /* 0x0000004e530e723e */ /* 0x000fe40004807055 */
[----:B------:R-:W-:-:S07]  /*4ae0*/  F2FP.SATFINITE.E4M3.F32.PACK_AB_MERGE_C R15, R84, R75, R79 ;  /* 0x0000004b540f723e */ /* 0x000fce000480704f */
.L_x_4094:
[----:B------:R-:W-:Y:S05]  /*4af0*/  BSYNC B3 ;  /* 0x0000000000037941 */ /* 0x000fea0003800000 */
.L_x_4093:
[----:B---3--:R0:W-:Y:S02]  /*4b00*/  ST.E.128 desc[UR50][R76.64], R12 ;  /* 0x0000000c4c007985 */ /* 0x0081e4000c101d32 */
.L_x_4092:
[----:B------:R-:W-:Y:S05]  /*4b10*/  BSYNC B2 ;  /* 0x0000000000027941 */ /* 0x000fea0003800000 */
.L_x_4091:
[----:B------:R-:W-:Y:S01]  /*4b20*/  ISETP.NE.AND P3, PT, R31, RZ, PT ;  /* 0x000000ff1f00720c */ /* 0x000fe20003f65270 */
[----:B------:R-:W-:-:S12]  /*4b30*/  BSSY B2, `(.L_x_4095) ;  /* 0x0000078000027945 */ /* 0x000fd80003800000 */
[----:B------:R-:W-:Y:S05]  /*4b40*/  @!P3 BRA `(.L_x_4096) ;  /* 0x0000000400d8b947 */ /* 0x000fea0003800000 */
[----:B0-----:R-:W3:Y:S04]  /*4b50*/  LDL R12, [R1+0xc] ;  /* 0x00000c00010c7983 */ /* 0x001ee80000100800 */
[----:B------:R-:W5:Y:S01]  /*4b60*/  LDL R11, [R1+0x24] ;  /* 0x00002400010b7983 */ /* 0x000f620000100800 */
[----:B----4-:R-:W-:Y:S01]  /*4b70*/  IADD3 R72, P3, R23, R145, RZ ;  /* 0x0000009117487210 */ /* 0x010fe20007f7e0ff */
[----:B------:R-:W-:Y:S04]  /*4b80*/  BSSY B3, `(.L_x_4097) ;  /* 0x0000071000037945 */ /* 0x000fe80003800000 */
[----:B---3--:R-:W-:-:S02]  /*4b90*/  IMAD.X R73, R143, 0x1, R12, P3 ;  /* 0x000000018f497824 */ /* 0x008fc400018e060c */
[----:B------:R0:W3:Y:S01]  /*4ba0*/  LDS.128 R12, [R89+0x26a00] ;  /* 0x026a0000590c7984 */ /* 0x0000e20000000c00 */
[----:B-----5:R-:W-:-:S13]  /*4bb0*/  ISETP.GE.AND P3, PT, R11, R116, PT ;  /* 0x000000740b00720c */ /* 0x020fda0003f66270 */
[----:B0-----:R-:W-:Y:S05]  /*4bc0*/  @P3 BRA `(.L_x_4098) ;  /* 0x0000000400b03947 */ /* 0x001fea0003800000 */
[--C-:B------:R-:W-:Y:S02]  /*4bd0*/  SHF.R.U32.HI R70, RZ, 0x8, R69.reuse ;  /* 0x00000008ff467819 */ /* 0x100fe40000011645 */
[----:B------:R-:W-:Y:S02]  /*4be0*/  SHF.R.U32.HI R78, RZ, 0x18, R69 ;  /* 0x00000018ff4e7819 */ /* 0x000fe40000011645 */
[----:B------:R-:W-:Y:S01]  /*4bf0*/  LOP3.LUT R11, R69, 0xff, RZ, 0xc0, !PT ;  /* 0x000000ff450b7812 */ /* 0x000fe200078ec0ff */
[----:B------:R-:W-:Y:S01]  /*4c00*/  IMAD.SHL.U32 R70, R70, 0x100, RZ ;  /* 0x0000010046467824 */ /* 0x000fe200078e00ff */
[--C-:B------:R-:W-:Y:S02]  /*4c10*/  SHF.R.U32.HI R74, RZ, 0x8, R71.reuse ;  /* 0x00000008ff4a7819 */ /* 0x100fe40000011647 */
[----:B------:R-:W-:Y:S02]  /*4c20*/  SHF.R.U32.HI R77, RZ, 0x18, R71 ;  /* 0x00000018ff4d7819 */ /* 0x000fe40000011647 */
[----:B------:R-:W-:Y:S01]  /*4c30*/  LOP3.LUT R68, R71, 0xff, RZ, 0xc0, !PT ;  /* 0x000000ff47447812 */ /* 0x000fe200078ec0ff */
[----:B------:R-:W-:Y:S01]  /*4c40*/  IMAD.SHL.U32 R74, R74, 0x100, RZ ;  /* 0x000001004a4a7824 */ /* 0x000fe200078e00ff */
[----:B------:R-:W-:-:S02]  /*4c50*/  SHF.R.U32.HI R76, RZ, 0x10, R69 ;  /* 0x00000010ff4c7819 */ /* 0x000fc40000011645 */
[----:B------:R-:W-:Y:S02]  /*4c60*/  SHF.R.U32.HI R75, RZ, 0x10, R71 ;  /* 0x00000010ff4b7819 */ /* 0x000fe40000011647 */
[----:B------:R-:W-:Y:S01]  /*4c70*/  PRMT R69, R78, 0x654, R11 ;  /* 0x000006544e457816 */ /* 0x000fe2000000000b */
[----:B---3--:R-:W-:Y:S01]  /*4c80*/  IMAD.MOV.U32 R11, RZ, RZ, R13 ;  /* 0x000000ffff0b7224 */ /* 0x008fe200078e000d */
[----:B------:R-:W-:Y:S01]  /*4c90*/  PRMT R71, R77, 0x654, R68 ;  /* 0x000006544d477816 */ /* 0x000fe20000000044 */
[----:B------:R-:W-:Y:S01]  /*4ca0*/  IMAD.MOV.U32 R68, RZ, RZ, R12 ;  /* 0x000000ffff447224 */ /* 0x000fe200078e000c */
[----:B------:R-:W-:Y:S01]  /*4cb0*/  LOP3.LUT R13, R69, 0xff00, R70, 0xf8, !PT ;  /* 0x0000ff00450d7812 */ /* 0x000fe200078ef846 */
[----:B------:R-:W-:Y:S01]  /*4cc0*/  IMAD.U32 R69, R75, 0x10000, RZ ;  /* 0x000100004b457824 */ /* 0x000fe200078e00ff */
[----:B------:R-:W-:Y:S02]  /*4cd0*/  LOP3.LUT R74, R71, 0xff00, R74, 0xf8, !PT ;  /* 0x0000ff00474a7812 */ /* 0x000fe400078ef84a */
[----:B------:R-:W-:-:S02]  /*4ce0*/  F2FP.F16.E4M3.UNPACK_B R71, R154.H1 ;  /* 0x0000009aff47723e */ /* 0x000fc400030006ff */
[----:B------:R-:W-:Y:S02]  /*4cf0*/  F2FP.F16.E4M3.UNPACK_B R12, R11 ;  /* 0x0000000bff0c723e */ /* 0x000fe400020006ff */
[----:B------:R-:W-:Y:S01]  /*4d00*/  LOP3.LUT R78, R74, 0xff0000, R69, 0xf8, !PT ;  /* 0x00ff00004a4e7812 */ /* 0x000fe200078ef845 */
[--C-:B------:R-:W-:Y:S01]  /*4d10*/  HADD2.F32 R77, -RZ, R71.reuse.H1_H1 ;  /* 0x30000047ff4d7230 */ /* 0x100fe20000004100 */
[----:B------:R-:W-:Y:S01]  /*4d20*/  SHF.L.U32 R70, R76, 0x10, RZ ;  /* 0x000000104c467819 */ /* 0x000fe200000006ff */
[----:B------:R-:W-:Y:S01]  /*4d30*/  HADD2.F32 R76, -RZ, R71.H0_H0 ;  /* 0x20000047ff4c7230 */ /* 0x000fe20000004100 */
[----:B------:R-:W-:Y:S01]  /*4d40*/  F2FP.F16.E4M3.UNPACK_B R74, R153.H1 ;  /* 0x00000099ff4a723e */ /* 0x000fe200030006ff */
[--C-:B------:R-:W-:Y:S01]  /*4d50*/  HADD2.F32 R69, -RZ, R12.reuse.H1_H1 ;  /* 0x3000000cff457230 */ /* 0x100fe20000004100 */
[----:B------:R-:W-:Y:S01]  /*4d60*/  F2FP.F16.E4M3.UNPACK_B R11, R11.H1 ;  /* 0x0000000bff0b723e */ /* 0x000fe200030006ff */
[----:B------:R-:W-:Y:S01]  /*4d70*/  HADD2.F32 R12, -RZ, R12.H0_H0 ;  /* 0x2000000cff0c7230 */ /* 0x000fe20000004100 */
[----:B------:R-:W-:Y:S01]  /*4d80*/  LOP3.LUT R13, R13, 0xff0000, R70, 0xf8, !PT ;  /* 0x00ff00000d0d7812 */ /* 0x000fe200078ef846 */
[----:B------:R-:W-:-:S02]  /*4d90*/  HADD2.F32 R75, -RZ, R74.H0_H0 ;  /* 0x2000004aff4b7230 */ /* 0x000fc40000004100 */
[CC--:B------:R-:W-:Y:S01]  /*4da0*/  FMUL.FTZ R79, R69.reuse, R76.reuse ;  /* 0x0000004c454f7220 */ /* 0x0c0fe20000410000 */
[--C-:B------:R-:W-:Y:S02]  /*4db0*/  HADD2.F32 R71, -RZ, R11.reuse.H1_H1 ;  /* 0x3000000bff477230 */ /* 0x100fe40000004100 */
[C---:B------:R-:W-:Y:S01]  /*4dc0*/  FMUL.FTZ R76, R12.reuse, R76 ;  /* 0x0000004c0c4c7220 */ /* 0x040fe20000410000 */
[----:B------:R-:W-:Y:S02]  /*4dd0*/  HADD2.F32 R70, -RZ, R11.H0_H0 ;  /* 0x2000000bff467230 */ /* 0x000fe40000004100 */
[-C--:B------:R-:W-:Y:S01]  /*4de0*/  FFMA.FTZ R11, R12, R75.reuse, -R79 ;  /* 0x0000004b0c0b7223 */ /* 0x080fe2000001084f */
[----:B------:R-:W-:Y:S02]  /*4df0*/  HADD2.F32 R74, -RZ, R74.H1_H1 ;  /* 0x3000004aff4a7230 */ /* 0x000fe40000004100 */
[----:B------:R-:W-:Y:S01]  /*4e00*/  FFMA.FTZ R12, R69, R75, R76 ;  /* 0x0000004b450c7223 */ /* 0x000fe2000001004c */
[-C--:B------:R-:W-:Y:S01]  /*4e10*/  FMUL.FTZ R79, R71, R77.reuse ;  /* 0x0000004d474f7220 */ /* 0x080fe20000410000 */
[----:B------:R-:W-:Y:S01]  /*4e20*/  FMUL.FTZ R80, R70, R77 ;  /* 0x0000004d46507220 */ /* 0x000fe20000410000 */
[----:B------:R-:W-:-:S02]  /*4e30*/  F2FP.F16.E4M3.UNPACK_B R154, R154 ;  /* 0x0000009aff9a723e */ /* 0x000fc400020006ff */
[----:B------:R-:W-:Y:S01]  /*4e40*/  F2FP.F16.E4M3.UNPACK_B R69, R68.H1 ;  /* 0x00000044ff45723e */ /* 0x000fe200030006ff */
[-C--:B------:R-:W-:Y:S01]  /*4e50*/  FFMA.FTZ R79, R70, R74.reuse, -R79 ;  /* 0x0000004a464f7223 */ /* 0x080fe2000001084f */
[----:B------:R-:W-:Y:S01]  /*4e60*/  FFMA.FTZ R84, R71, R74, R80 ;  /* 0x0000004a47547223 */ /* 0x000fe20000010050 */
[----:B------:R-:W-:Y:S01]  /*4e70*/  F2FP.F16.E4M3.UNPACK_B R68, R68 ;  /* 0x00000044ff44723e */ /* 0x000fe200020006ff */
[----:B------:R-:W-:Y:S01]  /*4e80*/  HADD2.F32 R75, -RZ, R154.H1_H1 ;  /* 0x3000009aff4b7230 */ /* 0x000fe20000004100 */
[----:B------:R-:W-:Y:S01]  /*4e90*/  F2FP.F16.E4M3.UNPACK_B R153, R153 ;  /* 0x00000099ff99723e */ /* 0x000fe200020006ff */
[--C-:B------:R-:W-:Y:S02]  /*4ea0*/  HADD2.F32 R70, -RZ, R69.reuse.H0_H0 ;  /* 0x20000045ff467230 */ /* 0x100fe40000004100 */
[----:B------:R-:W-:Y:S02]  /*4eb0*/  HADD2.F32 R71, -RZ, R69.H1_H1 ;  /* 0x30000045ff477230 */ /* 0x000fe40000004100 */
[----:B------:R-:W-:-:S02]  /*4ec0*/  HADD2.F32 R69, -RZ, R68.H0_H0 ;  /* 0x20000044ff457230 */ /* 0x000fc40000004100 */
[CC--:B------:R-:W-:Y:S01]  /*4ed0*/  FMUL.FTZ R80, R70.reuse, R75.reuse ;  /* 0x0000004b46507220 */ /* 0x0c0fe20000410000 */
[--C-:B------:R-:W-:Y:S02]  /*4ee0*/  HADD2.F32 R74, -RZ, R153.reuse.H1_H1 ;  /* 0x30000099ff4a7230 */ /* 0x100fe40000004100 */
[C---:B------:R-:W-:Y:S01]  /*4ef0*/  FMUL.FTZ R77, R71.reuse, R75 ;  /* 0x0000004b474d7220 */ /* 0x040fe20000410000 */
[----:B------:R-:W-:Y:S02]  /*4f00*/  HADD2.F32 R154, -RZ, R154.H0_H0 ;  /* 0x2000009aff9a7230 */ /* 0x000fe40000004100 */
[----:B------:R-:W-:Y:S02]  /*4f10*/  HADD2.F32 R68, -RZ, R68.H1_H1 ;  /* 0x30000044ff447230 */ /* 0x000fe40000004100 */
[-C--:B------:R-:W-:Y:S01]  /*4f20*/  FFMA.FTZ R77, R70, R74.reuse, -R77 ;  /* 0x0000004a464d7223 */ /* 0x080fe2000001084d */
[----:B------:R-:W-:Y:S02]  /*4f30*/  HADD2.F32 R153, -RZ, R153.H0_H0 ;  /* 0x20000099ff997230 */ /* 0x000fe40000004100 */
[----:B------:R-:W-:Y:S01]  /*4f40*/  FFMA.FTZ R80, R71, R74, R80 ;  /* 0x0000004a47507223 */ /* 0x000fe20000010050 */
[-C--:B------:R-:W-:Y:S01]  /*4f50*/  FMUL.FTZ R75, R69, R154.reuse ;  /* 0x0000009a454b7220 */ /* 0x080fe20000410000 */
[----:B------:R-:W-:Y:S01]  /*4f60*/  FMUL.FTZ R76, R68, R154 ;  /* 0x0000009a444c7220 */ /* 0x000fe20000410000 */
[----:B------:R-:W-:-:S02]  /*4f70*/  F2FP.F16.E4M3.UNPACK_B R74, R13 ;  /* 0x0000000dff4a723e */ /* 0x000fc400020006ff */
[----:B------:R-:W-:Y:S01]  /*4f80*/  F2FP.SATFINITE.E4M3.F32.PACK_AB_MERGE_C R85, R80, R77, RZ ;  /* 0x0000004d5055723e */ /* 0x000fe200048070ff */
[----:B------:R-:W-:Y:S01]  /*4f90*/  FFMA.FTZ R81, R69, R153, -R76 ;  /* 0x0000009945517223 */ /* 0x000fe2000001084c */
[----:B------:R-:W-:Y:S01]  /*4fa0*/  F2FP.F16.E4M3.UNPACK_B R69, R15.H1 ;  /* 0x0000000fff45723e */ /* 0x000fe200030006ff */
[----:B------:R-:W-:Y:S01]  /*4fb0*/  FFMA.FTZ R82, R68, R153, R75 ;  /* 0x0000009944527223 */ /* 0x000fe2000001004b */
[----:B------:R-:W-:Y:S02]  /*4fc0*/  F2FP.F16.E4M3.UNPACK_B R77, R78.H1 ;  /* 0x0000004eff4d723e */ /* 0x000fe400030006ff */
[----:B------:R-:W-:Y:S01]  /*4fd0*/  F2FP.F16.E4M3.UNPACK_B R75, R13.H1 ;  /* 0x0000000dff4b723e */ /* 0x000fe200030006ff */
[----:B------:R-:W-:Y:S01]  /*4fe0*/  HADD2.F32 R71, -RZ, R69.H1_H1 ;  /* 0x30000045ff477230 */ /* 0x000fe20000004100 */
[----:B------:R-:W-:Y:S01]  /*4ff0*/  F2FP.F16.E4M3.UNPACK_B R68, R14.H1 ;  /* 0x0000000eff44723e */ /* 0x000fe200030006ff */
[----:B------:R-:W-:Y:S01]  /*5000*/  HADD2.F32 R80, -RZ, R77.H1_H1 ;  /* 0x3000004dff507230 */ /* 0x000fe20000004100 */
[----:B------:R-:W-:Y:S01]  /*5010*/  F2FP.F16.E4M3.UNPACK_B R78, R78 ;  /* 0x0000004eff4e723e */ /* 0x000fe200020006ff */
[----:B------:R-:W-:Y:S01]  /*5020*/  HADD2.F32 R70, -RZ, R69.H0_H0 ;  /* 0x20000045ff467230 */ /* 0x000fe20000004100 */
[----:B------:R-:W-:Y:S01]  /*5030*/  F2FP.SATFINITE.E4M3.F32.PACK_AB_MERGE_C R153, R84, R79, RZ ;  /* 0x0000004f5499723e */ /* 0x000fe200048070ff */
[----:B------:R-:W-:-:S02]  /*5040*/  HADD2.F32 R76, -RZ, R75.H1_H1 ;  /* 0x3000004bff4c7230 */ /* 0x000fc40000004100 */
[-C--:B------:R-:W-:Y:S01]  /*5050*/  FMUL.FTZ R13, R71, R80.reuse ;  /* 0x00000050470d7220 */ /* 0x080fe20000410000 */
[----:B------:R-:W-:Y:S02]  /*5060*/  HADD2.F32 R69, -RZ, R68.H1_H1 ;  /* 0x30000044ff457230 */ /* 0x000fe40000004100 */
        /* <DEDUP_REMOVED lines=8> */
[C---:B------:R-:W-:Y:S01]  /*50f0*/  FMUL.FTZ R70, R68.reuse, R79 ;  /* 0x0000004f44467220 */ /* 0x040fe20000410000 */
[----:B------:R-:W-:Y:S01]  /*5100*/  FFMA.FTZ R79, R71, R76, R80 ;  /* 0x0000004c474f7223 */ /* 0x000fe20000010050 */
[----:B------:R-:W-:Y:S01]  /*5110*/  FFMA.FTZ R83, R68, R13, -R83 ;  /* 0x0000000d44537223 */ /* 0x000fe20000010853 */
[----:B------:R-:W-:-:S02]  /*5120*/  HADD2.F32 R68, -RZ, R15.H0_H0 ;  /* 0x2000000fff447230 */ /* 0x000fc40000004100 */
[----:B------:R-:W-:Y:S01]  /*5130*/  FFMA.FTZ R76, R69, R13, R70 ;  /* 0x0000000d454c7223 */ /* 0x000fe20000010046 */
[--C-:B------:R-:W-:Y:S01]  /*5140*/  HADD2.F32 R13, -RZ, R14.reuse.H0_H0 ;  /* 0x2000000eff0d7230 */ /* 0x100fe20000004100 */
[----:B------:R-:W-:Y:S01]  /*5150*/  F2FP.SATFINITE.E4M3.F32.PACK_AB_MERGE_C R79, R79, R84, RZ ;  /* 0x000000544f4f723e */ /* 0x000fe200048070ff */
[----:B------:R-:W-:Y:S02]  /*5160*/  HADD2.F32 R15, -RZ, R15.H1_H1 ;  /* 0x3000000fff0f7230 */ /* 0x000fe40000004100 */
[----:B------:R-:W-:Y:S01]  /*5170*/  HADD2.F32 R77, -RZ, R77.H0_H0 ;  /* 0x2000004dff4d7230 */ /* 0x000fe20000004100 */
[----:B------:R-:W-:Y:S01]  /*5180*/  F2FP.SATFINITE.E4M3.F32.PACK_AB_MERGE_C R76, R76, R83, RZ ;  /* 0x000000534c4c723e */ /* 0x000fe200048070ff */
[----:B------:R-:W-:Y:S02]  /*5190*/  HADD2.F32 R14, -RZ, R14.H1_H1 ;  /* 0x3000000eff0e7230 */ /* 0x000fe40000004100 */
[----:B------:R-:W-:Y:S02]  /*51a0*/  HADD2.F32 R78, -RZ, R78.H0_H0 ;  /* 0x2000004eff4e7230 */ /* 0x000fe40000004100 */
[----:B------:R-:W-:Y:S01]  /*51b0*/  FMUL.FTZ R71, R15, R77 ;  /* 0x0000004d0f477220 */ /* 0x000fe20000410000 */
[----:B------:R-:W-:-:S02]  /*51c0*/  HADD2.F32 R75, -RZ, R75.H0_H0 ;  /* 0x2000004bff4b7230 */ /* 0x000fc40000004100 */
        /* <DEDUP_REMOVED lines=10> */
[----:B------:R-:W-:Y:S02]  /*5270*/  F2FP.SATFINITE.E4M3.F32.PACK_AB_MERGE_C R14, R69, R70, R76 ;  /* 0x00000046450e723e */ /* 0x000fe4000480704c */
[----:B------:R-:W-:-:S07]  /*5280*/  F2FP.SATFINITE.E4M3.F32.PACK_AB_MERGE_C R15, R80, R71, R79 ;  /* 0x00000047500f723e */ /* 0x000fce000480704f */
.L_x_4098:
[----:B------:R-:W-:Y:S05]  /*5290*/  BSYNC B3 ;  /* 0x0000000000037941 */ /* 0x000fea0003800000 */
.L_x_4097:
[----:B---3--:R0:W-:Y:S02]  /*52a0*/  ST.E.128 desc[UR50][R72.64], R12 ;  /* 0x0000000c48007985 */ /* 0x0081e4000c101d32 */
.L_x_4096:
[----:B------:R-:W-:Y:S05]  /*52b0*/  BSYNC B2 ;  /* 0x0000000000027941 */ /* 0x000fea0003800000 */
.L_x_4095:
        /* <DEDUP_REMOVED lines=23> */
[----:B---3--:R-:W-:Y:S01]  /*5430*/  IMAD.MOV.U32 R64, RZ, RZ, R12 ;  /* 0x000000ffff407224 */ /* 0x008fe200078e000c */
        /* <DEDUP_REMOVED lines=49> */
[----:B------:R-:W-:Y:S01]  /*5750*/  F2FP.SATFINITE.E4M3.F32.PACK_AB_MERGE_C R80, R75, R74, RZ ;  /* 0x0000004a4b50723e */ /* 0x000fe200048070ff */
[----:B------:R-:W-:Y:S01]  /*5760*/  HADD2.F32 R66, -RZ, R64.H1_H1 ;  /* 0x30000040ff427230 */ /* 0x000fe20000004100 */
        /* <DEDUP_REMOVED lines=43> */
.L_x_4102:
[----:B------:R-:W-:Y:S05]  /*5a20*/  BSYNC B3 ;  /* 0x0000000000037941 */ /* 0x000fea0003800000 */
.L_x_4101:
[----:B---3--:R0:W-:Y:S02]  /*5a30*/  ST.E.128 desc[UR50][R68.64], R12 ;  /* 0x0000000c44007985 */ /* 0x0081e4000c101d32 */
.L_x_4100:
[----:B------:R-:W-:Y:S05]  /*5a40*/  BSYNC B2 ;  /* 0x0000000000027941 */ /* 0x000fea0003800000 */
.L_x_4099:
[----:B------:R-:W-:-:S13]  /*5a50*/  ISETP.NE.AND P3, PT, R33, RZ, PT ;  /* 0x000000ff2100720c */ /* 0x000fda0003f65270 */
        /* <DEDUP_REMOVED lines=9> */
[----:B------:R-:W-:Y:S02]  /*5af0*/  SHF.R.U32.HI R66, RZ, 0x8, R63 ;  /* 0x00000008ff427819 */ /* 0x000fe4000001163f */
[--C-:B------:R-:W-:Y:S02]  /*5b00*/  SHF.R.U32.HI R70, RZ, 0x18, R61.reuse ;  /* 0x00000018ff467819 */ /* 0x100fe4000001163d */
        /* <DEDUP_REMOVED lines=8> */
[----:B------:R-:W-:Y:S01]  /*5b90*/  PRMT R61, R61, 0x654, R60 ;  /* 0x000006543d3d7816 */ /* 0x000fe2000000003c */
[----:B---3--:R-:W-:Y:S01]  /*5ba0*/  IMAD.MOV.U32 R60, RZ, RZ, R12 ;  /* 0x000000ffff3c7224 */ /* 0x008fe200078e000c */
[----:B------:R-:W-:Y:S01]  /*5bb0*/  PRMT R11, R70, 0x654, R11 ;  /* 0x00000654460b7816 */ /* 0x000fe2000000000b */
[----:B------:R-:W-:Y:S01]  /*5bc0*/  IMAD.U32 R67, R67, 0x10000, RZ ;  /* 0x0001000043437824 */ /* 0x000fe200078e00ff */
[----:B------:R-:W-:Y:S02]  /*5bd0*/  LOP3.LUT R12, R61, 0xff00, R66, 0xf8, !PT ;  /* 0x0000ff003d0c7812 */ /* 0x000fe400078ef842 */
[----:B------:R-:W-:Y:S02]  /*5be0*/  LOP3.LUT R62, R11, 0xff00, R62, 0xf8, !PT ;  /* 0x0000ff000b3e7812 */ /* 0x000fe400078ef83e */
[----:B------:R-:W-:-:S02]  /*5bf0*/  SHF.L.U32 R61, R68, 0x10, RZ ;  /* 0x00000010443d7819 */ /* 0x000fc400000006ff */
        /* <DEDUP_REMOVED lines=32> */
[----:B------:R-:W-:Y:S02]  /*5e00*/  HADD2.F32 R60, -RZ, R60.H1_H1 ;  /* 0x3000003cff3c7230 */ /* 0x000fe40000004100 */
[-C--:B------:R-:W-:Y:S01]  /*5e10*/  FMUL.FTZ R70, R62, R67.reuse ;  /* 0x000000433e467220 */ /* 0x080fe20000410000 */
[--C-:B------:R-:W-:Y:S02]  /*5e20*/  HADD2.F32 R63, -RZ, R146.reuse.H1_H1 ;  /* 0x30000092ff3f7230 */ /* 0x100fe40000004100 */
        /* <DEDUP_REMOVED lines=55> */
.L_x_4104:
[----:B------:R-:W-:Y:S05]  /*61a0*/  BSYNC B2 ;  /* 0x0000000000027941 */ /* 0x000fea0003800000 */
.L_x_4103:
[----:B---3--:R0:W-:Y:S02]  /*61b0*/  ST.E.128 desc[UR50][R64.64], R12 ;  /* 0x0000000c40007985 */ /* 0x0081e4000c101d32 */
.L_x_4082:
[----:B------:R-:W-:Y:S05]  /*61c0*/  BSYNC B1 ;  /* 0x0000000000017941 */ /* 0x000fea0003800000 */
.L_x_4081:
[----:B------:R-:W-:-:S03]  /*61d0*/  UMOV UR4, 0xffffffff ;  /* 0xffffffff00047882 */ /* 0x000fc60000000000 */
[----:B------:R-:W-:Y:S05]  /*61e0*/  BRA.DIV UR4, `(.L_x_4105) ;  /* 0x0000025e045c7947 */ /* 0x000fea000b800000 */
[----:B--2---:R-:W2:Y:S04]  /*61f0*/  SHFL.IDX PT, R119, R119, 0x1, 0x1e1f ;  /* 0x003e1f0077777f89 */ /* 0x004ea800000e0000 */
[----:B------:R0:W0:Y:S02]  /*6200*/  SHFL.IDX PT, R63, R120, 0x1, 0x1e1f ;  /* 0x003e1f00783f7f89 */ /* 0x00002400000e0000 */
.L_x_4413:
[----:B------:R-:W-:Y:S05]  /*6210*/  @P4 BRA `(.L_x_4106) ;  /* 0x0000009c007c4947 */ /* 0x000fea0003800000 */
[----:B------:R-:W-:Y:S01]  /*6220*/  ISETP.NE.AND P3, PT, R28, RZ, PT ;  /* 0x000000ff1c00720c */ /* 0x000fe20003f65270 */
[----:B------:R-:W-:-:S12]  /*6230*/  BSSY B1, `(.L_x_4107) ;  /* 0x0000074000017945 */ /* 0x000fd80003800000 */
[----:B------:R-:W-:Y:S05]  /*6240*/  @!P3 BRA `(.L_x_4108) ;  /* 0x0000000400c8b947 */ /* 0x000fea0003800000 */
[----:B0-----:R0:W0:Y:S01]  /*6250*/  LDS.128 R12, [R88+0x26200] ;  /* 0x02620000580c7984 */ /* 0x0010220000000c00 */
[----:B------:R-:W-:Y:S01]  /*6260*/  IADD3 R60, P3, R16, R63, RZ ;  /* 0x0000003f103c7210 */ /* 0x000fe20007f7e0ff */
[----:B------:R-:W-:Y:S04]  /*6270*/  BSSY B2, `(.L_x_4109) ;  /* 0x000006e000027945 */ /* 0x000fe80003800000 */
[----:B--2---:R-:W-:Y:S01]  /*6280*/  IMAD.X R61, R119, 0x1, R17, P3 ;  /* 0x00000001773d7824 */ /* 0x004fe200018e0611 */
[----:B------:R-:W-:-:S13]  /*6290*/  ISETP.GE.AND P3, PT, R228, R116, PT ;  /* 0x00000074e400720c */ /* 0x000fda0003f66270 */
[----:B------:R-:W-:Y:S05]  /*62a0*/  @P3 BRA `(.L_x_4110) ;  /* 0x0000000400a83947 */ /* 0x000fea0003800000 */
[--C-:B------:R-:W-:Y:S02]  /*62b0*/  SHF.R.U32.HI R66, RZ, 0x18, R57.reuse ;  /* 0x00000018ff427819 */ /* 0x100fe40000011639 */
[----:B------:R-:W-:Y:S02]  /*62c0*/  LOP3.LUT R11, R57, 0xff, RZ, 0xc0, !PT ;  /* 0x000000ff390b7812 */ /* 0x000fe400078ec0ff */
[--C-:B------:R-:W-:Y:S02]  /*62d0*/  SHF.R.U32.HI R64, RZ, 0x8, R57.reuse ;  /* 0x00000008ff407819 */ /* 0x100fe40000011639 */
[----:B------:R-:W-:Y:S02]  /*62e0*/  SHF.R.U32.HI R62, RZ, 0x10, R57 ;  /* 0x00000010ff3e7819 */ /* 0x000fe40000011639 */
[--C-:B------:R-:W-:Y:S02]  /*62f0*/  SHF.R.U32.HI R58, RZ, 0x8, R59.reuse ;  /* 0x00000008ff3a7819 */ /* 0x100fe4000001163b */
[----:B------:R-:W-:-:S02]  /*6300*/  SHF.R.U32.HI R57, RZ, 0x18, R59 ;  /* 0x00000018ff397819 */ /* 0x000fc4000001163b */
[----:B------:R-:W-:Y:S01]  /*6310*/  LOP3.LUT R56, R59, 0xff, RZ, 0xc0, !PT ;  /* 0x000000ff3b387812 */ /* 0x000fe200078ec0ff */
[----:B------:R-:W-:Y:S01]  /*6320*/  IMAD.SHL.U32 R58, R58, 0x100, RZ ;  /* 0x000001003a3a7824 */ /* 0x000fe200078e00ff */
[----:B------:R-:W-:Y:S02]  /*6330*/  PRMT R11, R66, 0x654, R11 ;  /* 0x00000654420b7816 */ /* 0x000fe4000000000b */
[----:B------:R-:W-:Y:S01]  /*6340*/  PRMT R57, R57, 0x654, R56 ;  /* 0x0000065439397816 */ /* 0x000fe20000000038 */
[----:B------:R-:W-:Y:S01]  /*6350*/  IMAD.SHL.U32 R56, R64, 0x100, RZ ;  /* 0x0000010040387824 */ /* 0x000fe200078e00ff */
[----:B------:R-:W-:Y:S02]  /*6360*/  SHF.R.U32.HI R65, RZ, 0x10, R59 ;  /* 0x00000010ff417819 */ /* 0x000fe4000001163b */
[----:B------:R-:W-:Y:S01]  /*6370*/  LOP3.LUT R58, R57, 0xff00, R58, 0xf8, !PT ;  /* 0x0000ff00393a7812 */ /* 0x000fe200078ef83a */
[----:B------:R-:W-:Y:S01]  /*6380*/  IMAD.U32 R57, R62, 0x10000, RZ ;  /* 0x000100003e397824 */ /* 0x000fe200078e00ff */
[----:B------:R-:W-:-:S02]  /*6390*/  LOP3.LUT R56, R11, 0xff00, R56, 0xf8, !PT ;  /* 0x0000ff000b387812 */ /* 0x000fc400078ef838 */
[----:B------:R-:W-:Y:S02]  /*63a0*/  SHF.L.U32 R65, R65, 0x10, RZ ;  /* 0x0000001041417819 */ /* 0x000fe400000006ff */
[----:B0-----:R-:W-:Y:S02]  /*63b0*/  F2FP.F16.E4M3.UNPACK_B R11, R13 ;  /* 0x0000000dff0b723e */ /* 0x001fe400020006ff */
[----:B------:R-:W-:Y:S02]  /*63c0*/  F2FP.F16.E4M3.UNPACK_B R59, R149.H1 ;  /* 0x00000095ff3b723e */ /* 0x000fe400030006ff */
[----:B------:R-:W-:Y:S02]  /*63d0*/  F2FP.F16.E4M3.UNPACK_B R13, R13.H1 ;  /* 0x0000000dff0d723e */ /* 0x000fe400030006ff */
[----:B------:R-:W-:Y:S01]  /*63e0*/  LOP3.LUT R62, R56, 0xff0000, R57, 0xf8, !PT ;  /* 0x00ff0000383e7812 */ /* 0x000fe200078ef839 */
[----:B------:R-:W-:Y:S01]  /*63f0*/  HADD2.F32 R56, -RZ, R11.H1_H1 ;  /* 0x3000000bff387230 */ /* 0x000fe20000004100 */
[----:B------:R-:W-:Y:S01]  /*6400*/  LOP3.LUT R65, R58, 0xff0000, R65, 0xf8, !PT ;  /* 0x00ff00003a417812 */ /* 0x000fe200078ef841 */
[----:B------:R-:W-:Y:S01]  /*6410*/  HADD2.F32 R64, -RZ, R59.H0_H0 ;  /* 0x2000003bff407230 */ /* 0x000fe20000004100 */
[----:B------:R-:W-:Y:S01]  /*6420*/  F2FP.F16.E4M3.UNPACK_B R58, R147.H1 ;  /* 0x00000093ff3a723e */ /* 0x000fe200030006ff */
[----:B------:R-:W-:Y:S01]  /*6430*/  HADD2.F32 R11, -RZ, R11.H0_H0 ;  /* 0x2000000bff0b7230 */ /* 0x000fe20000004100 */
[----:B------:R-:W-:Y:S01]  /*6440*/  F2FP.F16.E4M3.UNPACK_B R149, R149 ;  /* 0x00000095ff95723e */ /* 0x000fe200020006ff */
[----:B------:R-:W-:-:S02]  /*6450*/  HADD2.F32 R66, -RZ, R59.H1_H1 ;  /* 0x3000003bff427230 */ /* 0x000fc40000004100 */
[CC--:B------:R-:W-:Y:S01]  /*6460*/  FMUL.FTZ R68, R56.reuse, R64.reuse ;  /* 0x0000004038447220 */ /* 0x0c0fe20000410000 */
[--C-:B------:R-:W-:Y:S02]  /*6470*/  HADD2.F32 R57, -RZ, R13.reuse.H1_H1 ;  /* 0x3000000dff397230 */ /* 0x100fe40000004100 */
[----:B------:R-:W-:Y:S01]  /*6480*/  FMUL.FTZ R67, R11, R64 ;  /* 0x000000400b437220 */ /* 0x000fe20000410000 */
[--C-:B------:R-:W-:Y:S01]  /*6490*/  HADD2.F32 R59, -RZ, R58.reuse.H0_H0 ;  /* 0x2000003aff3b7230 */ /* 0x100fe20000004100 */
[----:B------:R-:W-:Y:S01]  /*64a0*/  F2FP.F16.E4M3.UNPACK_B R147, R147 ;  /* 0x00000093ff93723e */ /* 0x000fe200020006ff */
[----:B------:R-:W-:Y:S02]  /*64b0*/  HADD2.F32 R13, -RZ, R13.H0_H0 ;  /* 0x2000000dff0d7230 */ /* 0x000fe40000004100 */
[-C--:B------:R-:W-:Y:S01]  /*64c0*/  FMUL.FTZ R64, R57, R66.reuse ;  /* 0x0000004239407220 */ /* 0x080fe20000410000 */
[----:B------:R-:W-:Y:S02]  /*64d0*/  HADD2.F32 R58, -RZ, R58.H1_H1 ;  /* 0x3000003aff3a7230 */ /* 0x000fe40000004100 */
[-C--:B------:R-:W-:Y:S01]  /*64e0*/  FFMA.FTZ R70, R56, R59.reuse, R67 ;  /* 0x0000003b38467223 */ /* 0x080fe20000010043 */
[----:B------:R-:W-:Y:S01]  /*64f0*/  FFMA.FTZ R11, R11, R59, -R68 ;  /* 0x0000003b0b0b7223 */ /* 0x000fe20000010844 */
[----:B------:R-:W-:Y:S01]  /*6500*/  FMUL.FTZ R66, R13, R66 ;  /* 0x000000420d427220 */ /* 0x000fe20000410000 */
[----:B------:R-:W-:-:S02]  /*6510*/  HADD2.F32 R59, -RZ, R149.H1_H1 ;  /* 0x30000095ff3b7230 */ /* 0x000fc40000004100 */
[----:B------:R-:W-:Y:S01]  /*6520*/  FFMA.FTZ R69, R13, R58, -R64 ;  /* 0x0000003a0d457223 */ /* 0x000fe20000010840 */
[----:B------:R-:W-:Y:S01]  /*6530*/  F2FP.F16.E4M3.UNPACK_B R13, R12.H1 ;  /* 0x0000000cff0d723e */ /* 0x000fe200030006ff */
[----:B------:R-:W-:Y:S01]  /*6540*/  FFMA.FTZ R72, R57, R58, R66 ;  /* 0x0000003a39487223 */ /* 0x000fe20000010042 */
[----:B------:R-:W-:Y:S01]  /*6550*/  F2FP.F16.E4M3.UNPACK_B R12, R12 ;  /* 0x0000000cff0c723e */ /* 0x000fe200020006ff */
[----:B------:R-:W-:Y:S02]  /*6560*/  HADD2.F32 R149, -RZ, R149.H0_H0 ;  /* 0x20000095ff957230 */ /* 0x000fe40000004100 */
[--C-:B------:R-:W-:Y:S01]  /*6570*/  HADD2.F32 R56, -RZ, R13.reuse.H0_H0 ;  /* 0x2000000dff387230 */ /* 0x100fe20000004100 */
[----:B------:R-:W-:Y:S01]  /*6580*/  F2FP.SATFINITE.E4M3.F32.PACK_AB_MERGE_C R73, R72, R69, RZ ;  /* 0x000000454849723e */ /* 0x000fe200048070ff */
[----:B------:R-:W-:Y:S02]  /*6590*/  HADD2.F32 R57, -RZ, R13.H1_H1 ;  /* 0x3000000dff397230 */ /* 0x000fe40000004100 */
[----:B------:R-:W-:-:S02]  /*65a0*/  HADD2.F32 R13, -RZ, R12.H0_H0 ;  /* 0x2000000cff0d7230 */ /* 0x000fc40000004100 */
[-C--:B------:R-:W-:Y:S01]  /*65b0*/  FMUL.FTZ R66, R56, R59.reuse ;  /* 0x0000003b38427220 */ /* 0x080fe20000410000 */
[----:B------:R-:W-:Y:S02]  /*65c0*/  HADD2.F32 R12, -RZ, R12.H1_H1 ;  /* 0x3000000cff0c7230 */ /* 0x000fe40000004100 */
[----:B------:R-:W-:Y:S01]  /*65d0*/  FMUL.FTZ R67, R57, R59 ;  /* 0x0000003b39437220 */ /* 0x000fe20000410000 */
[--C-:B------:R-:W-:Y:S02]  /*65e0*/  HADD2.F32 R58, -RZ, R147.reuse.H1_H1 ;  /* 0x30000093ff3a7230 */ /* 0x100fe40000004100 */
[----:B------:R-:W-:Y:S02]  /*65f0*/  HADD2.F32 R147, -RZ, R147.H0_H0 ;  /* 0x20000093ff937230 */ /* 0x000fe40000004100 */
[-C--:B------:R-:W-:Y:S01]  /*6600*/  FMUL.FTZ R64, R12, R149.reuse ;  /* 0x000000950c407220 */ /* 0x080fe20000410000 */
[----:B------:R-:W-:Y:S01]  /*6610*/  FMUL.FTZ R149, R13, R149 ;  /* 0x000000950d957220 */ /* 0x000fe20000410000 */
[-C--:B------:R-:W-:Y:S01]  /*6620*/  FFMA.FTZ R67, R56, R58.reuse, -R67 ;  /* 0x0000003a38437223 */ /* 0x080fe20000010843 */
[----:B------:R-:W-:Y:S01]  /*6630*/  FFMA.FTZ R66, R57, R58, R66 ;  /* 0x0000003a39427223 */ /* 0x000fe20000010042 */
[----:B------:R-:W-:Y:S01]  /*6640*/  FFMA.FTZ R68, R13, R147, -R64 ;  /* 0x000000930d447223 */ /* 0x000fe20000010840 */
[----:B------:R-:W-:Y:S01]  /*6650*/  F2FP.F16.E4M3.UNPACK_B R13, R15.H1 ;  /* 0x0000000fff0d723e */ /* 0x000fe200030006ff */
[----:B------:R-:W-:Y:S01]  /*6660*/  FFMA.FTZ R149, R12, R147, R149 ;  /* 0x000000930c957223 */ /* 0x000fe20000010095 */
        /* <DEDUP_REMOVED lines=46> */
.L_x_4110:
[----:B------:R-:W-:Y:S05]  /*6950*/  BSYNC B2 ;  /* 0x0000000000027941 */ /* 0x000fea0003800000 */
.L_x_4109:
[----:B0-----:R0:W-:Y:S02]  /*6960*/  ST.E.128 desc[UR50][R60.64], R12 ;  /* 0x0000000c3c007985 */ /* 0x0011e4000c101d32 */
.L_x_4108:
[----:B------:R-:W-:Y:S05]  /*6970*/  BSYNC B1 ;  /* 0x0000000000017941 */ /* 0x000fea0003800000 */
.L_x_4107:
[----:B------:R-:W-:Y:S01]  /*6980*/  ISETP.NE.AND P3, PT, R29, RZ, PT ;  /* 0x000000ff1d00720c */ /* 0x000fe20003f65270 */
[----:B------:R-:W-:-:S12]  /*6990*/  BSSY B1, `(.L_x_4111) ;  /* 0x0000077000017945 */ /* 0x000fd80003800000 */
[----:B------:R-:W-:Y:S05]  /*69a0*/  @!P3 BRA `(.L_x_4112) ;  /* 0x0000000400d4b947 */ /* 0x000fea0003800000 */
[----:B------:R-:W5:Y:S01]  /*69b0*/  LDL R11, [R1+0x18] ;  /* 0x00001800010b7983 */ /* 0x000f620000100800 */
[----:B0-----:R-:W-:Y:S01]  /*69c0*/  IMAD.SHL.U32 R12, R227, 0x10, RZ ;  /* 0x00000010e30c7824 */ /* 0x001fe200078e00ff */
[----:B------:R-:W-:Y:S04]  /*69d0*/  BSSY B2, `(.L_x_4113) ;  /* 0x0000071000027945 */ /* 0x000fe80003800000 */
[----:B------:R-:W-:-:S04]  /*69e0*/  IADD3 R56, P3, R12, R63, RZ ;  /* 0x0000003f0c387210 */ /* 0x000fc80007f7e0ff */
[----:B--2---:R-:W-:Y:S02]  /*69f0*/  LEA.HI.X.SX32 R57, R12, R119, 0x1, P3 ;  /* 0x000000770c397211 */ /* 0x004fe400018f0eff */
[----:B------:R0:W2:Y:S01]  /*6a00*/  LDS.128 R12, [R89+0x26200] ;  /* 0x02620000590c7984 */ /* 0x0000a20000000c00 */
[----:B-----5:R-:W-:-:S13]  /*6a10*/  ISETP.GE.AND P3, PT, R11, R116, PT ;  /* 0x000000740b00720c */ /* 0x020fda0003f66270 */
[----:B0-2---:R-:W-:Y:S05]  /*6a20*/  @P3 BRA `(.L_x_4114) ;  /* 0x0000000400ac3947 */ /* 0x005fea0003800000 */
[--C-:B------:R-:W-:Y:S02]  /*6a30*/  SHF.R.U32.HI R61, RZ, 0x10, R53.reuse ;  /* 0x00000010ff3d7819 */ /* 0x100fe40000011635 */
[--C-:B------:R-:W-:Y:S02]  /*6a40*/  SHF.R.U32.HI R59, RZ, 0x8, R53.reuse ;  /* 0x00000008ff3b7819 */ /* 0x100fe40000011635 */
[----:B------:R-:W-:Y:S02]  /*6a50*/  LOP3.LUT R11, R53, 0xff, RZ, 0xc0, !PT ;  /* 0x000000ff350b7812 */ /* 0x000fe400078ec0ff */
        /* <DEDUP_REMOVED lines=8> */
[----:B------:R-:W-:-:S03]  /*6ae0*/  IMAD.SHL.U32 R11, R59, 0x100, RZ ;  /* 0x000001003b0b7824 */ /* 0x000fc600078e00ff */
[----:B------:R-:W-:Y:S01]  /*6af0*/  LOP3.LUT R59, R55, 0xff00, R54, 0xf8, !PT ;  /* 0x0000ff00373b7812 */ /* 0x000fe200078ef836 */
[----:B------:R-:W-:Y:S01]  /*6b00*/  IMAD.U32 R54, R60, 0x10000, RZ ;  /* 0x000100003c367824 */ /* 0x000fe200078e00ff */
[----:B------:R-:W-:Y:S01]  /*6b10*/  LOP3.LUT R53, R52, 0xff00, R11, 0xf8, !PT ;  /* 0x0000ff0034357812 */ /* 0x000fe200078ef80b */
[----:B------:R-:W-:Y:S01]  /*6b20*/  IMAD.U32 R52, R61, 0x10000, RZ ;  /* 0x000100003d347824 */ /* 0x000fe200078e00ff */
        /* <DEDUP_REMOVED lines=42> */
[----:B------:R-:W-:Y:S01]  /*6dd0*/  F2FP.F16.E4M3.UNPACK_B R53, R58.H1 ;  /* 0x0000003aff35723e */ /* 0x000fe200030006ff */
[-C--:B------:R-:W-:Y:S01]  /*6de0*/  FFMA.FTZ R65, R12, R144.reuse, R55 ;  /* 0x000000900c417223 */ /* 0x080fe20000010037 */
[----:B------:R-:W-:Y:S01]  /*6df0*/  F2FP.F16.E4M3.UNPACK_B R12, R15.H1 ;  /* 0x0000000fff0c723e */ /* 0x000fe200030006ff */
[----:B------:R-:W-:Y:S01]  /*6e00*/  FFMA.FTZ R62, R11, R144, -R54 ;  /* 0x000000900b3e7223 */ /* 0x000fe20000010836 */
[-C--:B------:R-:W-:Y:S01]  /*6e10*/  F2FP.F16.E4M3.UNPACK_B R55, R61.reuse.H1 ;  /* 0x0000003dff37723e */ /* 0x080fe200030006ff */
[----:B------:R-:W-:Y:S01]  /*6e20*/  HADD2.F32 R54, -RZ, R53.H1_H1 ;  /* 0x30000035ff367230 */ /* 0x000fe20000004100 */
[----:B------:R-:W-:Y:S01]  /*6e30*/  F2FP.SATFINITE.E4M3.F32.PACK_AB_MERGE_C R68, R59, R60, RZ ;  /* 0x0000003c3b44723e */ /* 0x000fe200048070ff */
        /* <DEDUP_REMOVED lines=41> */
[----:B------:R-:W-:-:S07]  /*70d0*/  MOV R13, R67 ;  /* 0x00000043000d7202 */ /* 0x000fce0000000f00 */
.L_x_4114:
[----:B------:R-:W-:Y:S05]  /*70e0*/  BSYNC B2 ;  /* 0x0000000000027941 */ /* 0x000fea0003800000 */
.L_x_4113:
[----:B------:R0:W-:Y:S02]  /*70f0*/  ST.E.128 desc[UR50][R56.64], R12 ;  /* 0x0000000c38007985 */ /* 0x0001e4000c101d32 */
.L_x_4112:
[----:B------:R-:W-:Y:S05]  /*7100*/  BSYNC B1 ;  /* 0x0000000000017941 */ /* 0x000fea0003800000 */
.L_x_4111:
[----:B------:R-:W-:Y:S01]  /*7110*/  ISETP.NE.AND P3, PT, R30, RZ, PT ;  /* 0x000000ff1e00720c */ /* 0x000fe20003f65270 */
[----:B------:R-:W-:-:S12]  /*7120*/  BSSY B1, `(.L_x_4115) ;  /* 0x000007a000017945 */ /* 0x000fd80003800000 */
[----:B------:R-:W-:Y:S05]  /*7130*/  @!P3 BRA `(.L_x_4116) ;  /* 0x0000000400e0b947 */ /* 0x000fea0003800000 */
[----:B0-----:R-:W5:Y:S04]  /*7140*/  LDL R12, [R1] ;  /* 0x00000000010c7983 */ /* 0x001f680000100800 */
[----:B------:R-:W3:Y:S01]  /*7150*/  LDL R11, [R1+0x20] ;  /* 0x00002000010b7983 */ /* 0x000ee20000100800 */
[----:B------:R-:W-:Y:S01]  /*7160*/  BSSY B2, `(.L_x_4117) ;  /* 0x0000074000027945 */ /* 0x000fe20003800000 */
[----:B-----5:R-:W-:-:S05]  /*7170*/  IMAD.SHL.U32 R12, R12, 0x10, RZ ;  /* 0x000000100c0c7824 */ /* 0x020fca00078e00ff */
[----:B------:R-:W-:-:S04]  /*7180*/  IADD3 R52, P3, R12, R63, RZ ;  /* 0x0000003f0c347210 */ /* 0x000fc80007f7e0ff */
[----:B--2---:R-:W-:Y:S02]  /*7190*/  LEA.HI.X.SX32 R53, R12, R119, 0x1, P3 ;  /* 0x000000770c357211 */ /* 0x004fe400018f0eff */
[----:B------:R0:W2:Y:S01]  /*71a0*/  LDS.128 R12, [R88+0x28a00] ;  /* 0x028a0000580c7984 */ /* 0x0000a20000000c00 */
[----:B---3--:R-:W-:-:S13]  /*71b0*/  ISETP.GE.AND P3, PT, R11, R116, PT ;  /* 0x000000740b00720c */ /* 0x008fda0003f66270 */
[----:B0-----:R-:W-:Y:S05]  /*71c0*/  @P3 BRA `(.L_x_4118) ;  /* 0x0000000400b43947 */ /* 0x001fea0003800000 */
[----:B------:R-:W-:Y:S01]  /*71d0*/  SHF.R.U32.HI R58, RZ, 0x8, R49 ;  /* 0x00000008ff3a7819 */ /* 0x000fe20000011631 */
[----:B--2---:R-:W-:Y:S01]  /*71e0*/  IMAD.MOV.U32 R48, RZ, RZ, R14 ;  /* 0x000000ffff307224 */ /* 0x004fe200078e000e */
[----:B------:R-:W-:Y:S02]  /*71f0*/  SHF.R.U32.HI R54, RZ, 0x8, R51 ;  /* 0x00000008ff367819 */ /* 0x000fe40000011633 */
[----:B------:R-:W-:Y:S01]  /*7200*/  SHF.R.U32.HI R60, RZ, 0x18, R49 ;  /* 0x00000018ff3c7819 */ /* 0x000fe20000011631 */
[----:B------:R-:W-:Y:S01]  /*7210*/  IMAD.SHL.U32 R14, R58, 0x100, RZ ;  /* 0x000001003a0e7824 */ /* 0x000fe200078e00ff */
[----:B------:R-:W-:Y:S02]  /*7220*/  LOP3.LUT R11, R49, 0xff, RZ, 0xc0, !PT ;  /* 0x000000ff310b7812 */ /* 0x000fe400078ec0ff */
[----:B------:R-:W-:Y:S02]  /*7230*/  SHF.R.U32.HI R57, RZ, 0x18, R51 ;  /* 0x00000018ff397819 */ /* 0x000fe40000011633 */
[----:B------:R-:W-:-:S02]  /*7240*/  LOP3.LUT R50, R51, 0xff, RZ, 0xc0, !PT ;  /* 0x000000ff33327812 */ /* 0x000fc400078ec0ff */
[----:B------:R-:W-:Y:S01]  /*7250*/  SHF.R.U32.HI R56, RZ, 0x10, R49 ;  /* 0x00000010ff387819 */ /* 0x000fe20000011631 */
[----:B------:R-:W-:Y:S01]  /*7260*/  IMAD.MOV.U32 R49, RZ, RZ, R15 ;  /* 0x000000ffff317224 */ /* 0x000fe200078e000f */
[----:B------:R-:W-:Y:S01]  /*7270*/  SHF.R.U32.HI R55, RZ, 0x10, R51 ;  /* 0x00000010ff377819 */ /* 0x000fe20000011633 */
[----:B------:R-:W-:Y:S01]  /*7280*/  IMAD.SHL.U32 R15, R54, 0x100, RZ ;  /* 0x00000100360f7824 */ /* 0x000fe200078e00ff */
[----:B------:R-:W-:Y:S02]  /*7290*/  PRMT R11, R60, 0x654, R11 ;  /* 0x000006543c0b7816 */ /* 0x000fe4000000000b */
[----:B------:R-:W-:Y:S01]  /*72a0*/  PRMT R50, R57, 0x654, R50 ;  /* 0x0000065439327816 */ /* 0x000fe20000000032 */
[----:B------:R-:W-:Y:S01]  /*72b0*/  IMAD.U32 R55, R55, 0x10000, RZ ;  /* 0x0001000037377824 */ /* 0x000fe200078e00ff */
[----:B------:R-:W-:Y:S02]  /*72c0*/  LOP3.LUT R14, R11, 0xff00, R14, 0xf8, !PT ;  /* 0x0000ff000b0e7812 */ /* 0x000fe400078ef80e */
        /* <DEDUP_REMOVED lines=93> */
.L_x_4118:
[----:B------:R-:W-:Y:S05]  /*78a0*/  BSYNC B2 ;  /* 0x0000000000027941 */ /* 0x000fea0003800000 */
.L_x_4117:
[----:B--2---:R0:W-:Y:S02]  /*78b0*/  ST.E.128 desc[UR50][R52.64], R12 ;  /* 0x0000000c34007985 */ /* 0x0041e4000c101d32 */
.L_x_4116:
[----:B------:R-:W-:Y:S05]  /*78c0*/  BSYNC B1 ;  /* 0x0000000000017941 */ /* 0x000fea0003800000 */
.L_x_4115:
[----:B------:R-:W-:Y:S01]  /*78d0*/  ISETP.NE.AND P3, PT, R31, RZ, PT ;  /* 0x000000ff1f00720c */ /* 0x000fe20003f65270 */
[----:B------:R-:W-:-:S12]  /*78e0*/  BSSY B1, `(.L_x_4119) ;  /* 0x0000079000017945 */ /* 0x000fd80003800000 */
[----:B------:R-:W-:Y:S05]  /*78f0*/  @!P3 BRA `(.L_x_4120) ;  /* 0x0000000400dcb947 */ /* 0x000fea0003800000 */
[----:B0-----:R-:W2:Y:S04]  /*7900*/  LDL R12, [R1+0xc] ;  /* 0x00000c00010c7983 */ /* 0x001ea80000100800 */
[----:B------:R-:W5:Y:S01]  /*7910*/  LDL R11, [R1+0x24] ;  /* 0x00002400010b7983 */ /* 0x000f620000100800 */
[----:B------:R-:W-:Y:S01]  /*7920*/  IADD3 R48, P3, R23, R63, RZ ;  /* 0x0000003f17307210 */ /* 0x000fe20007f7e0ff */
[----:B------:R-:W-:Y:S04]  /*7930*/  BSSY B2, `(.L_x_4121) ;  /* 0x0000072000027945 */ /* 0x000fe80003800000 */
[----:B--2---:R-:W-:-:S02]  /*7940*/  IMAD.X R49, R119, 0x1, R12, P3 ;  /* 0x0000000177317824 */ /* 0x004fc400018e060c */
[----:B------:R0:W2:Y:S01]  /*7950*/  LDS.128 R12, [R89+0x28a00] ;  /* 0x028a0000590c7984 */ /* 0x0000a20000000c00 */
[----:B-----5:R-:W-:-:S13]  /*7960*/  ISETP.GE.AND P3, PT, R11, R116, PT ;  /* 0x000000740b00720c */ /* 0x020fda0003f66270 */
[----:B0-----:R-:W-:Y:S05]  /*7970*/  @P3 BRA `(.L_x_4122) ;  /* 0x0000000400b43947 */ /* 0x001fea0003800000 */
[--C-:B------:R-:W-:Y:S01]  /*7980*/  SHF.R.U32.HI R52, RZ, 0x10, R47.reuse ;  /* 0x00000010ff347819 */ /* 0x100fe2000001162f */
[----:B--2---:R-:W-:Y:S01]  /*7990*/  IMAD.MOV.U32 R44, RZ, RZ, R14 ;  /* 0x000000ffff2c7224 */ /* 0x004fe200078e000e */
[--C-:B------:R-:W-:Y:S02]  /*79a0*/  SHF.R.U32.HI R50, RZ, 0x8, R47.reuse ;  /* 0x00000008ff327819 */ /* 0x100fe4000001162f */
[----:B------:R-:W-:Y:S02]  /*79b0*/  LOP3.LUT R46, R47, 0xff, RZ, 0xc0, !PT ;  /* 0x000000ff2f2e7812 */ /* 0x000fe400078ec0ff */
[----:B------:R-:W-:Y:S02]  /*79c0*/  SHF.R.U32.HI R47, RZ, 0x18, R47 ;  /* 0x00000018ff2f7819 */ /* 0x000fe4000001162f */
[----:B------:R-:W-:Y:S02]  /*79d0*/  LOP3.LUT R11, R45, 0xff, RZ, 0xc0, !PT ;  /* 0x000000ff2d0b7812 */ /* 0x000fe400078ec0ff */
[----:B------:R-:W-:-:S02]  /*79e0*/  SHF.R.U32.HI R54, RZ, 0x18, R45 ;  /* 0x00000018ff367819 */ /* 0x000fc4000001162d */
[----:B------:R-:W-:Y:S02]  /*79f0*/  SHF.R.U32.HI R51, RZ, 0x8, R45 ;  /* 0x00000008ff337819 */ /* 0x000fe4000001162d */
[----:B------:R-:W-:Y:S01]  /*7a00*/  PRMT R47, R47, 0x654, R46 ;  /* 0x000006542f2f7816 */ /* 0x000fe2000000002e */
[----:B------:R-:W-:Y:S01]  /*7a10*/  IMAD.SHL.U32 R46, R50, 0x100, RZ ;  /* 0x00000100322e7824 */ /* 0x000fe200078e00ff */
[----:B------:R-:W-:Y:S02]  /*7a20*/  PRMT R14, R54, 0x654, R11 ;  /* 0x00000654360e7816 */ /* 0x000fe4000000000b */
[----:B------:R-:W-:Y:S01]  /*7a30*/  SHF.R.U32.HI R53, RZ, 0x10, R45 ;  /* 0x00000010ff357819 */ /* 0x000fe2000001162d */
[----:B------:R-:W-:Y:S01]  /*7a40*/  IMAD.MOV.U32 R45, RZ, RZ, R15 ;  /* 0x000000ffff2d7224 */ /* 0x000fe200078e000f */
[----:B------:R-:W-:Y:S02]  /*7a50*/  SHF.L.U32 R11, R51, 0x8, RZ ;  /* 0x00000008330b7819 */ /* 0x000fe400000006ff */
        /* <DEDUP_REMOVED lines=95> */
.L_x_4122:
[----:B------:R-:W-:Y:S05]  /*8050*/  BSYNC B2 ;  /* 0x0000000000027941 */ /* 0x000fea0003800000 */
.L_x_4121:
[----:B--2---:R0:W-:Y:S02]  /*8060*/  ST.E.128 desc[UR50][R48.64], R12 ;  /* 0x0000000c30007985 */ /* 0x0041e4000c101d32 */
.L_x_4120:
[----:B------:R-:W-:Y:S05]  /*8070*/  BSYNC B1 ;  /* 0x0000000000017941 */ /* 0x000fea0003800000 */
.L_x_4119:
        /* <DEDUP_REMOVED lines=19> */
[----:B------:R-:W-:Y:S02]  /*81b0*/  SHF.R.U32.HI R48, RZ, 0x10, R41 ;  /* 0x00000010ff307819 */ /* 0x000fe40000011629 */
[----:B------:R-:W-:Y:S01]  /*81c0*/  MOV R41, R15 ;  /* 0x0000000f00297202 */ /* 0x000fe20000000f00 */
[----:B------:R-:W-:Y:S01]  /*81d0*/  IMAD.SHL.U32 R15, R46, 0x100, RZ ;  /* 0x000001002e0f7824 */ /* 0x000fe200078e00ff */
[----:B------:R-:W-:Y:S02]  /*81e0*/  SHF.R.U32.HI R47, RZ, 0x10, R43 ;  /* 0x00000010ff2f7819 */ /* 0x000fe4000001162b */
[----:B------:R-:W-:Y:S02]  /*81f0*/  PRMT R42, R49, 0x654, R42 ;  /* 0x00000654312a7816 */ /* 0x000fe4000000002a */
[----:B------:R-:W-:Y:S01]  /*8200*/  PRMT R11, R52, 0x654, R11 ;  /* 0x00000654340b7816 */ /* 0x000fe2000000000b */
[----:B------:R-:W-:Y:S01]  /*8210*/  IMAD.U32 R47, R47, 0x10000, RZ ;  /* 0x000100002f2f7824 */ /* 0x000fe200078e00ff */
[----:B------:R-:W-:Y:S01]  /*8220*/  LOP3.LUT R42, R42, 0xff00, R15, 0xf8, !PT ;  /* 0x0000ff002a2a7812 */ /* 0x000fe200078ef80f */
[----:B------:R-:W-:Y:S01]  /*8230*/  IMAD.U32 R15, R48, 0x10000, RZ ;  /* 0x00010000300f7824 */ /* 0x000fe200078e00ff */
[----:B------:R-:W-:-:S02]  /*8240*/  LOP3.LUT R14, R11, 0xff00, R14, 0xf8, !PT ;  /* 0x0000ff000b0e7812 */ /* 0x000fc400078ef80e */
        /* <DEDUP_REMOVED lines=91> */
.L_x_4126:
[----:B------:R-:W-:Y:S05]  /*8800*/  BSYNC B2 ;  /* 0x0000000000027941 */ /* 0x000fea0003800000 */
.L_x_4125:
[----:B--2---:R0:W-:Y:S02]  /*8810*/  ST.E.128 desc[UR50][R44.64], R12 ;  /* 0x0000000c2c007985 */ /* 0x0041e4000c101d32 */
.L_x_4124:
[----:B------:R-:W-:Y:S05]  /*8820*/  BSYNC B1 ;  /* 0x0000000000017941 */ /* 0x000fea0003800000 */
.L_x_4123:
[----:B------:R-:W-:-:S13]  /*8830*/  ISETP.NE.AND P3, PT, R33, RZ, PT ;  /* 0x000000ff2100720c */ /* 0x000fda0003f65270 */
        /* <DEDUP_REMOVED lines=17> */
[----:B------:R-:W-:Y:S01]  /*8950*/  PRMT R14, R44, 0x654, R11 ;  /* 0x000006542c0e7816 */ /* 0x000fe2000000000b */
[----:B------:R-:W-:Y:S01]  /*8960*/  IMAD.SHL.U32 R11, R43, 0x100, RZ ;  /* 0x000001002b0b7824 */ /* 0x000fe200078e00ff */
[----:B------:R-:W-:Y:S01]  /*8970*/  SHF.R.U32.HI R45, RZ, 0x10, R37 ;  /* 0x00000010ff2d7819 */ /* 0x000fe20000011625 */
[----:B------:R-:W-:Y:S01]  /*8980*/  IMAD.MOV.U32 R37, RZ, RZ, R15 ;  /* 0x000000ffff257224 */ /* 0x000fe200078e000f */
[----:B------:R-:W-:Y:S01]  /*8990*/  LOP3.LUT R43, R39, 0xff00, R38, 0xf8, !PT ;  /* 0x0000ff00272b7812 */ /* 0x000fe200078ef826 */
[----:B------:R-:W-:Y:S01]  /*89a0*/  IMAD.U32 R38, R42, 0x10000, RZ ;  /* 0x000100002a267824 */ /* 0x000fe200078e00ff */
[----:B------:R-:W-:Y:S02]  /*89b0*/  LOP3.LUT R15, R14, 0xff00, R11, 0xf8, !PT ;  /* 0x0000ff000e0f7812 */ /* 0x000fe400078ef80b */
[----:B------:R-:W-:Y:S02]  /*89c0*/  SHF.L.U32 R14, R45, 0x10, RZ ;  /* 0x000000102d0e7819 */ /* 0x000fe400000006ff */
        /* <DEDUP_REMOVED lines=91> */
.L_x_4128:
[----:B------:R-:W-:Y:S05]  /*8f80*/  BSYNC B1 ;  /* 0x0000000000017941 */ /* 0x000fea0003800000 */
.L_x_4127:
[----:B--2---:R0:W-:Y:S01]  /*8f90*/  ST.E.128 desc[UR50][R40.64], R12 ;  /* 0x0000000c28007985 */ /* 0x0041e2000c101d32 */
[----:B------:R-:W-:Y:S05]  /*8fa0*/  BRA `(.L_x_4106) ;  /* 0x0000007000187947 */ /* 0x000fea0003800000 */
.L_x_4072:
[----:B------:R-:W0:Y:S01]  /*8fb0*/  S2R R36, SR_TID.X ;  /* 0x0000000000247919 */ /* 0x000e220000002100 */
[----:B------:R-:W-:Y:S01]  /*8fc0*/  BSSY B1, `(.L_x_4129) ;  /* 0x000003a000017945 */ /* 0x000fe20003800000 */
        /* <DEDUP_REMOVED lines=23> */
[----:B0-----:R-:W-:-:S02]  /*9140*/  VIADD R37, R36, 0xffffff80 ;  /* 0xffffff8024257836 */ /* 0x001fc40000000000 */
[----:B------:R-:W-:-:S05]  /*9150*/  VIADD R36, R36, 0xffffff80 ;  /* 0xffffff8024247836 */ /* 0x000fca0000000000 */
[----:B------:R-:W-:-:S04]  /*9160*/  LEA.HI R36, R36, R37, RZ, 0x1 ;  /* 0x0000002524247211 */ /* 0x000fc800078f08ff */
[----:B------:R-:W-:-:S04]  /*9170*/  SHF.R.S32.HI R36, RZ, 0x1, R36 ;  /* 0x00000001ff247819 */ /* 0x000fc80000011424 */
[----:B------:R-:W-:Y:S02]  /*9180*/  ISETP.GE.AND P3, PT, R36, R92, PT ;  /* 0x0000005c2400720c */ /* 0x000fe40003f66270 */
[----:B------:R-:W-:-:S11]  /*9190*/  CS2R R36, SRZ ;  /* 0x0000000000247805 */ /* 0x000fd6000001ff00 */
[----:B------:R-:W-:Y:S05]  /*91a0*/  @P3 BRA `(.L_x_4130) ;  /* 0x00000000006c3947 */ /* 0x000fea0003800000 */
[----:B------:R-:W-:Y:S01]  /*91b0*/  ULDC.64 UR4, c[0x0][0x3e8] ;  /* 0x0000fa0000047ab9 */ /* 0x000fe20000000a00 */
[----:B------:R-:W-:Y:S02]  /*91c0*/  CS2R R46, SRZ ;  /* 0x00000000002e7805 */ /* 0x000fe4000001ff00 */
[----:B------:R-:W-:Y:S02]  /*91d0*/  IADD3 R84, P2, P4, R104, UR4, R14 ;  /* 0x0000000468547c10 */ /* 0x000fe4000fc5e00e */
[----:B------:R-:W-:Y:S02]  /*91e0*/  CS2R R44, SRZ ;  /* 0x00000000002c7805 */ /* 0x000fe4000001ff00 */
[----:B------:R-:W-:Y:S02]  /*91f0*/  CS2R R82, SRZ ;  /* 0x0000000000527805 */ /* 0x000fe4000001ff00 */
[----:B------:R-:W-:Y:S02]  /*9200*/  CS2R R80, SRZ ;  /* 0x0000000000507805 */ /* 0x000fe4000001ff00 */
[----:B------:R-:W-:Y:S01]  /*9210*/  IADD3.X R85, R9, UR5, R94, P2, P4 ;  /* 0x0000000509557c10 */ /* 0x000fe200097e845e */
[----:B------:R-:W-:-:S02]  /*9220*/  ULDC.64 UR4, c[0x0][0x400] ;  /* 0x0001000000047ab9 */ /* 0x000fc40000000a00 */
[----:B------:R-:W-:-:S04]  /*9230*/  IADD3 R86, P2, P4, R98, UR4, R12 ;  /* 0x0000000462567c10 */ /* 0x000fc8000fc5e00c */
[----:B------:R-:W-:Y:S02]  /*9240*/  IADD3.X R87, R20, UR5, R11, P2, P4 ;  /* 0x0000000514577c10 */ /* 0x000fe400097e840b */
[----:B------:R-:W-:Y:S02]  /*9250*/  ISETP.GE.AND P2, PT, R16, R116, PT ;  /* 0x000000741000720c */ /* 0x000fe40003f46270 */
[----:B------:R-:W-:Y:S02]  /*9260*/  CS2R R42, SRZ ;  /* 0x00000000002a7805 */ /* 0x000fe4000001ff00 */
[----:B------:R-:W-:Y:S02]  /*9270*/  CS2R R40, SRZ ;  /* 0x0000000000287805 */ /* 0x000fe4000001ff00 */
[----:B------:R-:W-:Y:S02]  /*9280*/  CS2R R54, SRZ ;  /* 0x0000000000367805 */ /* 0x000fe4000001ff00 */
[----:B------:R-:W-:-:S05]  /*9290*/  CS2R R52, SRZ ;  /* 0x0000000000347805 */ /* 0x000fca000001ff00 */
[----:B------:R0:W5:Y:S04]  /*92a0*/  @!P2 LDG.E.128 R44, desc[UR50][R84.64] ;  /* 0x00000032542ca981 */ /* 0x000168000c1e1d00 */
[----:B------:R0:W5:Y:S01]  /*92b0*/  @!P2 LDG.E.128 R80, desc[UR50][R86.64] ;  /* 0x000000325650a981 */ /* 0x000162000c1e1d00 */
[----:B------:R-:W-:Y:S02]  /*92c0*/  ISETP.GE.AND P2, PT, R225, R116, PT ;  /* 0x00000074e100720c */ /* 0x000fe40003f46270 */
[----:B------:R-:W-:Y:S02]  /*92d0*/  CS2R R38, SRZ ;  /* 0x0000000000267805 */ /* 0x000fe4000001ff00 */
[----:B------:R-:W-:Y:S02]  /*92e0*/  CS2R R36, SRZ ;  /* 0x0000000000247805 */ /* 0x000fe4000001ff00 */
[----:B------:R-:W-:-:S02]  /*92f0*/  CS2R R50, SRZ ;  /* 0x0000000000327805 */ /* 0x000fc4000001ff00 */
[----:B------:R-:W-:-:S05]  /*9300*/  CS2R R48, SRZ ;  /* 0x0000000000307805 */ /* 0x000fca000001ff00 */
[----:B------:R0:W5:Y:S04]  /*9310*/  @!P2 LDG.E.128 R40, desc[UR50][R84.64+0x20] ;  /* 0x000020325428a981 */ /* 0x000168000c1e1d00 */
[----:B------:R0:W5:Y:S01]  /*9320*/  @!P2 LDG.E.128 R52, desc[UR50][R86.64+0x20] ;  /* 0x000020325634a981 */ /* 0x000162000c1e1d00 */
[----:B------:R-:W-:-:S13]  /*9330*/  ISETP.GE.AND P2, PT, R226, R116, PT ;  /* 0x00000074e200720c */ /* 0x000fda0003f46270 */
[----:B------:R0:W5:Y:S04]  /*9340*/  @!P2 LDG.E.128 R36, desc[UR50][R84.64+0x40] ;  /* 0x000040325424a981 */ /* 0x000168000c1e1d00 */
[----:B------:R0:W5:Y:S02]  /*9350*/  @!P2 LDG.E.128 R48, desc[UR50][R86.64+0x40] ;  /* 0x000040325630a981 */ /* 0x000164000c1e1d00 */
.L_x_4130:
[----:B------:R-:W-:Y:S05]  /*9360*/  BSYNC B1 ;  /* 0x0000000000017941 */ /* 0x000fea0003800000 */
.L_x_4129:
[----:B0-----:R-:W0:Y:S01]  /*9370*/  S2R R84, SR_TID.X ;  /* 0x0000000000547919 */ /* 0x001e220000002100 */
[----:B------:R-:W-:Y:S01]  /*9380*/  BSSY B1, `(.L_x_4131) ;  /* 0x0000029000017945 */ /* 0x000fe20003800000 */
[----:B-----5:R-:W-:Y:S02]  /*9390*/  IMAD.MOV.U32 R155, RZ, RZ, R38 ;  /* 0x000000ffff9b7224 */ /* 0x020fe400078e0026 */
[----:B------:R-:W-:Y:S02]  /*93a0*/  IMAD.MOV.U32 R153, RZ, RZ, R36 ;  /* 0x000000ffff997224 */ /* 0x000fe400078e0024 */
[C---:B0-----:R-:W-:Y:S01]  /*93b0*/  VIADD R85, R84.reuse, 0xffffff80 ;  /* 0xffffff8054557836 */ /* 0x041fe20000000000 */
[----:B------:R-:W-:-:S04]  /*93c0*/  IADD3 R84, R84, -0x80, RZ ;  /* 0xffffff8054547810 */ /* 0x000fc80007ffe0ff */
        /* <DEDUP_REMOVED lines=10> */
[----:B------:R-:W-:Y:S02]  /*9470*/  CS2R R78, SRZ ;  /* 0x00000000004e7805 */ /* 0x000fe4000001ff00 */
[----:B------:R-:W-:-:S02]  /*9480*/  IADD3 R14, P2, P5, R98, R12, R6 ;  /* 0x0000000c620e7210 */ /* 0x000fc40007d5e006 */
[----:B------:R-:W-:Y:S02]  /*9490*/  CS2R R76, SRZ ;  /* 0x00000000004c7805 */ /* 0x000fe4000001ff00 */
        /* <DEDUP_REMOVED lines=23> */
.L_x_4132:
[----:B------:R-:W-:Y:S05]  /*9610*/  BSYNC B1 ;  /* 0x0000000000017941 */ /* 0x000fea0003800000 */
.L_x_4131:
        /* <DEDUP_REMOVED lines=9> */
[----:B------:R-:W-:Y:S01]  /*96b0*/  IMAD.MOV.U32 R157, RZ, RZ, R48 ;  /* 0x000000ffff9d7224 */ /* 0x000fe200078e0030 */
[----:B------:R-:W-:Y:S01]  /*96c0*/  MOV R151, R78 ;  /* 0x0000004e00977202 */ /* 0x000fe20000000f00 */
        /* <DEDUP_REMOVED lines=12> */
[----:B------:R-:W-:Y:S01]  /*9790*/  IMAD.MOV.U32 R152, RZ, RZ, R76 ;  /* 0x000000ffff987224 */ /* 0x000fe200078e004c */
[----:B------:R-:W-:Y:S06]  /*97a0*/  @!P2 BRA `(.L_x_4133) ;  /* 0x000000000004a947 */ /* 0x000fec0003800000 */
[----:B------:R-:W-:Y:S01]  /*97b0*/  BPT.TRAP 0x1 ;  /* 0x000000040000795c */ /* 0x000fe20000300000 */
.L_x_4133:
[----:B------:R-:W2:Y:S01]  /*97c0*/  LDL R11, [R1+0x14] ;  /* 0x00001400010b7983 */ /* 0x000ea20000100800 */
[----:B------:R-:W-:Y:S01]  /*97d0*/  IMAD R93, R19, 0x8, R18 ;  /* 0x00000008135d7824 */ /* 0x000fe200078e0212 */
[----:B------:R-:W1:Y:S01]  /*97e0*/  LDC R136, c[0x0][0x2f4] ;  /* 0x0000bd00ff887b82 */ /* 0x000e620000000800 */
[----:B------:R-:W-:Y:S01]  /*97f0*/  BSSY B1, `(.L_x_4134) ;  /* 0x0000004000017945 */ /* 0x000fe20003800000 */
[----:B--2---:R-:W-:-:S04]  /*9800*/  SHF.L.U32 R94, R11, 0x1f, RZ ;  /* 0x0000001f0b5e7819 */ /* 0x004fc800000006ff */
[----:B------:R-:W2:Y:S02]  /*9810*/  SYNCS.PHASECHK.TRANS64.TRYWAIT P5, [R93+URZ+0x33490], R94 ;  /* 0x0334905e5d0075a7 */ /* 0x000ea400080a017f */
[----:B-12---:R-:W-:Y:S05]  /*9820*/  @!P5 BRA `(.L_x_4135) ;  /* 0x000002280018d947 */ /* 0x006fea0003800000 */
.L_x_4414:
[----:B------:R-:W-:Y:S05]  /*9830*/  BSYNC B1 ;  /* 0x0000000000017941 */ /* 0x000fea0003800000 */
.L_x_4134:
[----:B------:R-:W-:Y:S01]  /*9840*/  UMOV UR4, 0xffffffff ;  /* 0xffffffff00047882 */ /* 0x000fe20000000000 */
[----:B------:R-:W-:Y:S02]  /*9850*/  IMAD.IADD R143, R136, 0x1, -R117 ;  /* 0x00000001888f7824 */ /* 0x000fe400078e0a75 */
[----:B------:R-:W-:Y:S05]  /*9860*/  BRA.DIV UR4, `(.L_x_4136) ;  /* 0x0000022a041c7947 */ /* 0x000fea000b800000 */
[----:B------:R2:W3:Y:S04]  /*9870*/  SHFL.IDX PT, R154, R119, RZ, 0x1e1f ;  /* 0x001e1fff779a7589 */ /* 0x0004e800000e0000 */
[----:B------:R2:W4:Y:S02]  /*9880*/  SHFL.IDX PT, R156, R120, RZ, 0x1e1f ;  /* 0x001e1fff789c7589 */ /* 0x00052400000e0000 */
.L_x_4418:
[----:B------:R-:W-:Y:S04]  /*9890*/  BSSY B1, `(.L_x_4137) ;  /* 0x00002f9000017945 */ /* 0x000fe80003800000 */
[----:B------:R-:W-:Y:S05]  /*98a0*/  @P3 BRA `(.L_x_4138) ;  /* 0x0000002c00dc3947 */ /* 0x000fea0003800000 */
[----:B------:R-:W-:Y:S01]  /*98b0*/  ISETP.NE.AND P3, PT, R28, RZ, PT ;  /* 0x000000ff1c00720c */ /* 0x000fe20003f65270 */
[----:B------:R-:W-:-:S12]  /*98c0*/  BSSY B2, `(.L_x_4139) ;  /* 0x00000fa000027945 */ /* 0x000fd80003800000 */
[----:B------:R-:W-:Y:S05]  /*98d0*/  @!P3 BRA `(.L_x_4140) ;  /* 0x0000000c00e0b947 */ /* 0x000fea0003800000 */
[----:B------:R-:W5:Y:S04]  /*98e0*/  LDL R84, [R1+0x30] ;  /* 0x0000300001547983 */ /* 0x000f680000100800 */
[----:B0-----:R-:W2:Y:S04]  /*98f0*/  LDL R15, [R1+0x38] ;  /* 0x00003800010f7983 */ /* 0x001ea80000100800 */
[----:B------:R-:W2:Y:S01]  /*9900*/  LDL R14, [R1+0x34] ;  /* 0x00003400010e7983 */ /* 0x000ea20000100800 */
[----:B------:R-:W-:Y:S01]  /*9910*/  SEL R11, R117, R143, !P0 ;  /* 0x0000008f750b7207 */ /* 0x000fe20004000000 */
[----:B------:R-:W-:Y:S01]  /*9920*/  BSSY B3, `(.L_x_4141) ;  /* 0x00000ee000037945 */ /* 0x000fe20003800000 */
[----:B----4-:R-:W-:-:S02]  /*9930*/  IADD3 R126, P3, R21, R156, RZ ;  /* 0x0000009c157e7210 */ /* 0x010fc40007f7e0ff */
[----:B------:R-:W-:-:S03]  /*9940*/  SHF.R.S32.HI R12, RZ, 0x1f, R11 ;  /* 0x0000001fff0c7819 */ /* 0x000fc6000001140b */
[----:B---3--:R-:W-:Y:S01]  /*9950*/  IMAD.X R127, R154, 0x1, R109, P3 ;  /* 0x000000019a7f7824 */ /* 0x008fe200018e066d */
[----:B------:R-:W-:Y:S02]  /*9960*/  LEA.HI R12, R12, R11, RZ, 0x5 ;  /* 0x0000000b0c0c7211 */ /* 0x000fe400078f28ff */
[----:B------:R-:W-:Y:S02]  /*9970*/  ISETP.GE.AND P3, PT, R16, R116, PT ;  /* 0x000000741000720c */ /* 0x000fe40003f66270 */
[----:B------:R-:W-:-:S04]  /*9980*/  LEA.HI.SX32 R12, R12, R113, 0x1b ;  /* 0x000000710c0c7211 */ /* 0x000fc800078fdaff */
[----:B------:R-:W-:-:S04]  /*9990*/  SHF.R.S32.HI R11, RZ, 0x1f, R12 ;  /* 0x0000001fff0b7819 */ /* 0x000fc8000001140c */
[----:B------:R-:W-:Y:S01]  /*99a0*/  LEA.HI R13, R11, R12, RZ, 0x2 ;  /* 0x0000000c0b0d7211 */ /* 0x000fe200078f10ff */
[----:B------:R-:W-:-:S03]  /*99b0*/  IMAD.SHL.U32 R11, R12, 0x10, RZ ;  /* 0x000000100c0b7824 */ /* 0x000fc600078e00ff */
[----:B------:R-:W-:Y:S02]  /*99c0*/  SHF.R.S32.HI R13, RZ, 0x2, R13 ;  /* 0x00000002ff0d7819 */ /* 0x000fe4000001140d */
[----:B-----5:R-:W-:-:S03]  /*99d0*/  LOP3.LUT R12, R84, 0x30, R11, 0xf8, !PT ;  /* 0x00000030540c7812 */ /* 0x020fc600078ef80b */
[----:B--2---:R-:W-:Y:S01]  /*99e0*/  IMAD R13, R13, 0x2800, R15 ;  /* 0x000028000d0d7824 */ /* 0x004fe200078e020f */
[----:B------:R-:W-:-:S04]  /*99f0*/  LOP3.LUT R12, R12, R14, RZ, 0x3c, !PT ;  /* 0x0000000e0c0c7212 */ /* 0x000fc800078e3cff */
[----:B------:R-:W-:Y:S01]  /*9a00*/  IADD3 R12, R13, R12, RZ ;  /* 0x0000000c0d0c7210 */ /* 0x000fe20007ffe0ff */
[----:B------:R-:W-:-:S04]  /*9a10*/  IMAD R13, R19, 0x7800, R133 ;  /* 0x00007800130d7824 */ /* 0x000fc800078e0285 */
[----:B------:R-:W-:Y:S02]  /*9a20*/  IMAD R15, R19, 0x7800, R12 ;  /* 0x00007800130f7824 */ /* 0x000fe400078e020c */
[C---:B------:R-:W-:Y:S02]  /*9a30*/  IMAD.IADD R13, R18.reuse, 0x1, R13 ;  /* 0x00000001120d7824 */ /* 0x040fe400078e020d */
[----:B------:R-:W-:-:S04]  /*9a40*/  IMAD.IADD R84, R18, 0x1, R15 ;  /* 0x0000000112547824 */ /* 0x000fc800078e020f */
[----:B------:R-:W0:Y:S04]  /*9a50*/  LDS.128 R12, [R13+0x24200] ;  /* 0x024200000d0c7984 */ /* 0x000e280000000c00 */
[----:B------:R-:W2:Y:S01]  /*9a60*/  LDS.128 R84, [R84+0x24200] ;  /* 0x0242000054547984 */ /* 0x000ea20000000c00 */
[----:B------:R-:W-:Y:S05]  /*9a70*/  @P3 BRA `(.L_x_4142) ;  /* 0x0000000c00603947 */ /* 0x000fea0003800000 */
[--C-:B------:R-:W-:Y:S01]  /*9a80*/  SHF.R.U32.HI R177, RZ, 0x8, R45.reuse ;  /* 0x00000008ffb17819 */ /* 0x100fe2000001162d */
[----:B0-----:R-:W-:Y:S01]  /*9a90*/  IMAD.MOV.U32 R46, RZ, RZ, R14 ;  /* 0x000000ffff2e7224 */ /* 0x001fe200078e000e */
[--C-:B------:R-:W-:Y:S02]  /*9aa0*/  SHF.R.U32.HI R44, RZ, 0x10, R45.reuse ;  /* 0x00000010ff2c7819 */ /* 0x100fe4000001162d */
[----:B------:R-:W-:Y:S02]  /*9ab0*/  LOP3.LUT R169, R45, 0xff, RZ, 0xc0, !PT ;  /* 0x000000ff2da97812 */ /* 0x000fe400078ec0ff */
[----:B------:R-:W-:Y:S01]  /*9ac0*/  SHF.R.U32.HI R176, RZ, 0x18, R45 ;  /* 0x00000018ffb07819 */ /* 0x000fe2000001162d */
[----:B------:R-:W-:Y:S01]  /*9ad0*/  IMAD.U32 R44, R44, 0x10000, RZ ;  /* 0x000100002c2c7824 */ /* 0x000fe200078e00ff */
[--C-:B------:R-:W-:Y:S02]  /*9ae0*/  SHF.R.U32.HI R45, RZ, 0x10, R81.reuse ;  /* 0x00000010ff2d7819 */ /* 0x100fe40000011651 */
[----:B------:R-:W-:-:S02]  /*9af0*/  SHF.R.U32.HI R167, RZ, 0x8, R81 ;  /* 0x00000008ffa77819 */ /* 0x000fc40000011651 */
[----:B------:R-:W-:Y:S01]  /*9b00*/  LOP3.LUT R171, R81, 0xff, RZ, 0xc0, !PT ;  /* 0x000000ff51ab7812 */ /* 0x000fe200078ec0ff */
[----:B------:R-:W-:Y:S01]  /*9b10*/  IMAD.U32 R45, R45, 0x10000, RZ ;  /* 0x000100002d2d7824 */ /* 0x000fe200078e00ff */
[----:B------:R-:W-:Y:S01]  /*9b20*/  SHF.R.U32.HI R174, RZ, 0x18, R81 ;  /* 0x00000018ffae7819 */ /* 0x000fe20000011651 */
[----:B------:R-:W-:Y:S01]  /*9b30*/  IMAD.MOV.U32 R81, RZ, RZ, R12 ;  /* 0x000000ffff517224 */ /* 0x000fe200078e000c */
[----:B------:R-:W-:Y:S01]  /*9b40*/  PRMT R169, R176, 0x654, R169 ;  /* 0x00000654b0a97816 */ /* 0x000fe200000000a9 */
[----:B------:R-:W-:Y:S01]  /*9b50*/  IMAD.SHL.U32 R12, R177, 0x100, RZ ;  /* 0x00000100b10c7824 */ /* 0x000fe200078e00ff */
[--C-:B------:R-:W-:Y:S02]  /*9b60*/  SHF.R.U32.HI R82, RZ, 0x8, R47.reuse ;  /* 0x00000008ff527819 */ /* 0x100fe4000001162f */
[----:B------:R-:W-:Y:S02]  /*9b70*/  LOP3.LUT R170, R47, 0xff, RZ, 0xc0, !PT ;  /* 0x000000ff2faa7812 */ /* 0x000fe400078ec0ff */
[----:B------:R-:W-:-:S02]  /*9b80*/  SHF.R.U32.HI R175, RZ, 0x18, R47 ;  /* 0x00000018ffaf7819 */ /* 0x000fc4000001162f */
[----:B------:R-:W-:Y:S01]  /*9b90*/  LOP3.LUT R169, R169, 0xff00, R12, 0xf8, !PT ;  /* 0x0000ff00a9a97812 */ /* 0x000fe200078ef80c */
[----:B------:R-:W-:Y:S01]  /*9ba0*/  IMAD.SHL.U32 R12, R167, 0x100, RZ ;  /* 0x00000100a70c7824 */ /* 0x000fe200078e00ff */
[----:B------:R-:W-:Y:S02]  /*9bb0*/  SHF.R.U32.HI R80, RZ, 0x10, R47 ;  /* 0x00000010ff507819 */ /* 0x000fe4000001162f */
[--C-:B------:R-:W-:Y:S02]  /*9bc0*/  SHF.R.U32.HI R168, RZ, 0x8, R83.reuse ;  /* 0x00000008ffa87819 */ /* 0x100fe40000011653 */
[----:B------:R-:W-:Y:S02]  /*9bd0*/  LOP3.LUT R172, R83, 0xff, RZ, 0xc0, !PT ;  /* 0x000000ff53ac7812 */ /* 0x000fe400078ec0ff */
[--C-:B------:R-:W-:Y:S01]  /*9be0*/  SHF.R.U32.HI R173, RZ, 0x18, R83.reuse ;  /* 0x00000018ffad7819 */ /* 0x100fe20000011653 */
[----:B------:R-:W-:Y:S01]  /*9bf0*/  IMAD.SHL.U32 R168, R168, 0x100, RZ ;  /* 0x00000100a8a87824 */ /* 0x000fe200078e00ff */
[----:B------:R-:W-:-:S02]  /*9c00*/  SHF.R.U32.HI R47, RZ, 0x10, R83 ;  /* 0x00000010ff2f7819 */ /* 0x000fc40000011653 */
[----:B------:R-:W-:Y:S02]  /*9c10*/  PRMT R171, R174, 0x654, R171 ;  /* 0x00000654aeab7816 */ /* 0x000fe400000000ab */
[----:B------:R-:W-:Y:S02]  /*9c20*/  PRMT R83, R175, 0x654, R170 ;  /* 0x00000654af537816 */ /* 0x000fe400000000aa */
[----:B------:R-:W-:Y:S02]  /*9c30*/  SHF.L.U32 R82, R82, 0x8, RZ ;  /* 0x0000000852527819 */ /* 0x000fe400000006ff */
[----:B------:R-:W-:Y:S02]  /*9c40*/  PRMT R173, R173, 0x654, R172 ;  /* 0x00000654adad7816 */ /* 0x000fe400000000ac */
[----:B------:R-:W-:Y:S01]  /*9c50*/  LOP3.LUT R172, R171, 0xff00, R12, 0xf8, !PT ;  /* 0x0000ff00abac7812 */ /* 0x000fe200078ef80c */
[----:B------:R-:W-:Y:S01]  /*9c60*/  IMAD.U32 R12, R80, 0x10000, RZ ;  /* 0x00010000500c7824 */ /* 0x000fe200078e00ff */
[----:B------:R-:W-:-:S02]  /*9c70*/  LOP3.LUT R167, R83, 0xff00, R82, 0xf8, !PT ;  /* 0x0000ff0053a77812 */ /* 0x000fc400078ef852 */
[----:B------:R-:W-:Y:S02]  /*9c80*/  F2FP.F16.E4M3.UNPACK_B R170, R165.H1 ;  /* 0x000000a5ffaa723e */ /* 0x000fe400030006ff */
[----:B--2---:R-:W-:Y:S02]  /*9c90*/  F2FP.F16.E4M3.UNPACK_B R83, R84.H1 ;  /* 0x00000054ff53723e */ /* 0x004fe400030006ff */
[----:B------:R-:W-:Y:S01]  /*9ca0*/  F2FP.F16.E4M3.UNPACK_B R82, R81.H1 ;  /* 0x00000051ff52723e */ /* 0x000fe200030006ff */
[----:B------:R-:W-:Y:S01]  /*9cb0*/  HADD2.F32 R14, -RZ, R170.H0_H0 ;  /* 0x200000aaff0e7230 */ /* 0x000fe20000004100 */
[----:B------:R-:W-:Y:S02]  /*9cc0*/  LOP3.LUT R174, R173, 0xff00, R168, 0xf8, !PT ;  /* 0x0000ff00adae7812 */ /* 0x000fe400078ef8a8 */
[----:B------:R-:W-:Y:S01]  /*9cd0*/  LOP3.LUT R12, R167, 0xff0000, R12, 0xf8, !PT ;  /* 0x00ff0000a70c7812 */ /* 0x000fe200078ef80c */
[----:B------:R-:W-:Y:S01]  /*9ce0*/  HADD2.F32 R167, -RZ, R83.H0_H0 ;  /* 0x20000053ffa77230 */ /* 0x000fe20000004100 */
[----:B------:R-:W-:Y:S01]  /*9cf0*/  F2FP.F16.E4M3.UNPACK_B R168, R166.H1 ;  /* 0x000000a6ffa8723e */ /* 0x000fe200030006ff */
[--C-:B------:R-:W-:Y:S01]  /*9d00*/  HADD2.F32 R80, -RZ, R82.reuse.H0_H0 ;  /* 0x20000052ff507230 */ /* 0x100fe20000004100 */
[----:B------:R-:W-:Y:S01]  /*9d10*/  LOP3.LUT R44, R169, 0xff0000, R44, 0xf8, !PT ;  /* 0x00ff0000a92c7812 */ /* 0x000fe200078ef82c */
[----:B------:R-:W-:Y:S01]  /*9d20*/  HADD2.F32 R82, -RZ, R82.H1_H1 ;  /* 0x30000052ff527230 */ /* 0x000fe20000004100 */
[----:B------:R-:W-:Y:S01]  /*9d30*/  SHF.L.U32 R47, R47, 0x10, RZ ;  /* 0x000000102f2f7819 */ /* 0x000fe200000006ff */
[----:B------:R-:W-:-:S02]  /*9d40*/  HADD2.F32 R169, -RZ, R168.H0_H0 ;  /* 0x200000a8ffa97230 */ /* 0x000fc40000004100 */
[CC--:B------:R-:W-:Y:S01]  /*9d50*/  FMUL.FTZ R171, R167.reuse, R14.reuse ;  /* 0x0000000ea7ab7220 */ /* 0x0c0fe20000410000 */
[----:B------:R-:W-:Y:S01]  /*9d60*/  FMUL.FTZ R176, R80, R14 ;  /* 0x0000000e50b07220 */ /* 0x000fe20000410000 */
[----:B------:R-:W-:Y:S01]  /*9d70*/  LOP3.LUT R14, R174, 0xff0000, R47, 0xf8, !PT ;  /* 0x00ff0000ae0e7812 */ /* 0x000fe200078ef82f */
[----:B------:R-:W-:Y:S01]  /*9d80*/  HADD2.F32 R168, -RZ, R168.H1_H1 ;  /* 0x300000a8ffa87230 */ /* 0x000fe20000004100 */
[----:B------:R-:W-:Y:S01]  /*9d90*/  LOP3.LUT R45, R172, 0xff0000, R45, 0xf8, !PT ;  /* 0x00ff0000ac2d7812 */ /* 0x000fe200078ef82d */
[-C--:B------:R-:W-:Y:S01]  /*9da0*/  FFMA.FTZ R47, R80, R169.reuse, -R171 ;  /* 0x000000a9502f7223 */ /* 0x080fe200000108ab */
[----:B------:R-:W-:Y:S01]  /*9db0*/  FFMA.FTZ R80, R167, R169, R176 ;  /* 0x000000a9a7507223 */ /* 0x000fe200000100b0 */
[----:B------:R-:W-:Y:S01]  /*9dc0*/  HADD2.F32 R172, -RZ, R170.H1_H1 ;  /* 0x300000aaffac7230 */ /* 0x000fe20000004100 */
[----:B------:R-:W-:Y:S01]  /*9dd0*/  F2FP.F16.E4M3.UNPACK_B R170, R165 ;  /* 0x000000a5ffaa723e */ /* 0x000fe200020006ff */
[----:B------:R-:W-:Y:S01]  /*9de0*/  HADD2.F32 R167, -RZ, R83.H1_H1 ;  /* 0x30000053ffa77230 */ /* 0x000fe20000004100 */
[----:B------:R-:W-:-:S02]  /*9df0*/  F2FP.F16.E4M3.UNPACK_B R84, R84 ;  /* 0x00000054ff54723e */ /* 0x000fc400020006ff */
[----:B------:R-:W-:Y:S01]  /*9e00*/  F2FP.F16.E4M3.UNPACK_B R165, R81 ;  /* 0x00000051ffa5723e */ /* 0x000fe200020006ff */
[----:B------:R-:W-:Y:S01]  /*9e10*/  HADD2.F32 R171, -RZ, R170.H0_H0 ;  /* 0x200000aaffab7230 */ /* 0x000fe20000004100 */
[----:B------:R-:W-:Y:S01]  /*9e20*/  F2FP.F16.E4M3.UNPACK_B R169, R166 ;  /* 0x000000a6ffa9723e */ /* 0x000fe200020006ff */
[CC--:B------:R-:W-:Y:S01]  /*9e30*/  FMUL.FTZ R81, R167.reuse, R172.reuse ;  /* 0x000000aca7517220 */ /* 0x0c0fe20000410000 */
[C---:B------:R-:W-:Y:S01]  /*9e40*/  FMUL.FTZ R172, R82.reuse, R172 ;  /* 0x000000ac52ac7220 */ /* 0x040fe20000410000 */
[----:B------:R-:W-:Y:S02]  /*9e50*/  HADD2.F32 R166, -RZ, R84.H0_H0 ;  /* 0x20000054ffa67230 */ /* 0x000fe40000004100 */
[----:B------:R-:W-:Y:S02]  /*9e60*/  HADD2.F32 R83, -RZ, R165.H0_H0 ;  /* 0x200000a5ff537230 */ /* 0x000fe40000004100 */
[-C--:B------:R-:W-:Y:S01]  /*9e70*/  FFMA.FTZ R82, R82, R168.reuse, -R81 ;  /* 0x000000a852527223 */ /* 0x080fe20000010851 */
[----:B------:R-:W-:Y:S01]  /*9e80*/  FFMA.FTZ R81, R167, R168, R172 ;  /* 0x000000a8a7517223 */ /* 0x000fe200000100ac */
[----:B------:R-:W-:-:S02]  /*9e90*/  HADD2.F32 R167, -RZ, R169.H0_H0 ;  /* 0x200000a9ffa77230 */ /* 0x000fc40000004100 */
[-C--:B------:R-:W-:Y:S01]  /*9ea0*/  FMUL.FTZ R172, R166, R171.reuse ;  /* 0x000000aba6ac7220 */ /* 0x080fe20000410000 */
[C---:B------:R-:W-:Y:S01]  /*9eb0*/  FMUL.FTZ R173, R83.reuse, R171 ;  /* 0x000000ab53ad7220 */ /* 0x040fe20000410000 */
[----:B------:R-:W-:Y:S01]  /*9ec0*/  HADD2.F32 R171, -RZ, R170.H1_H1 ;  /* 0x300000aaffab7230 */ /* 0x000fe20000004100 */
[----:B------:R-:W-:Y:S01]  /*9ed0*/  F2FP.SATFINITE.E4M3.F32.PACK_AB_MERGE_C R47, R82, R47, RZ ;  /* 0x0000002f522f723e */ /* 0x000fe200048070ff */
[----:B------:R-:W-:Y:S02]  /*9ee0*/  HADD2.F32 R168, -RZ, R84.H1_H1 ;  /* 0x30000054ffa87230 */ /* 0x000fe40000004100 */
[-C--:B------:R-:W-:Y:S01]  /*9ef0*/  FFMA.FTZ R84, R166, R167.reuse, R173 ;  /* 0x000000a7a6547223 */ /* 0x080fe200000100ad */
[----:B------:R-:W-:Y:S02]  /*9f00*/  HADD2.F32 R165, -RZ, R165.H1_H1 ;  /* 0x300000a5ffa57230 */ /* 0x000fe40000004100 */
[----:B------:R-:W-:Y:S01]  /*9f10*/  FFMA.FTZ R83, R83, R167, -R172 ;  /* 0x000000a753537223 */ /* 0x000fe200000108ac */
[----:B------:R-:W-:-:S02]  /*9f20*/  HADD2.F32 R170, -RZ, R169.H1_H1 ;  /* 0x300000a9ffaa7230 */ /* 0x000fc40000004100 */
[C---:B------:R-:W-:Y:S01]  /*9f30*/  FMUL.FTZ R166, R168.reuse, R171 ;  /* 0x000000aba8a67220 */ /* 0x040fe20000410000 */
        /* <DEDUP_REMOVED lines=24> */
[----:B------:R-:W-:Y:S01]  /*a0c0*/  FFMA.FTZ R163, R169, R172, R176 ;  /* 0x000000aca9a37223 */ /* 0x000fe200000100b0 */
[----:B------:R-:W-:Y:S01]  /*a0d0*/  F2FP.F16.E4M3.UNPACK_B R169, R86 ;  /* 0x00000056ffa9723e */ /* 0x000fe200020006ff */
[----:B------:R-:W-:Y:S01]  /*a0e0*/  FFMA.FTZ R170, R170, R172, -R177 ;  /* 0x000000acaaaa7223 */ /* 0x000fe200000108b1 */
[--C-:B------:R-:W-:Y:S01]  /*a0f0*/  HADD2.F32 R86, -RZ, R46.reuse.H0_H0 ;  /* 0x2000002eff567230 */ /* 0x100fe20000004100 */
[----:B------:R-:W-:Y:S01]  /*a100*/  F2FP.SATFINITE.E4M3.F32.PACK_AB_MERGE_C R47, R166, R83, R47 ;  /* 0x00000053a62f723e */ /* 0x000fe2000480702f */
[--C-:B------:R-:W-:Y:S01]  /*a110*/  HADD2.F32 R175, -RZ, R171.reuse.H0_H0 ;  /* 0x200000abffaf7230 */ /* 0x100fe20000004100 */
[----:B------:R-:W-:Y:S01]  /*a120*/  F2FP.F16.E4M3.UNPACK_B R82, R85 ;  /* 0x00000055ff52723e */ /* 0x000fe200020006ff */
[----:B------:R-:W-:Y:S01]  /*a130*/  HADD2.F32 R172, -RZ, R171.H1_H1 ;  /* 0x300000abffac7230 */ /* 0x000fe20000004100 */
[----:B------:R-:W-:Y:S01]  /*a140*/  F2FP.F16.E4M3.UNPACK_B R171, R164 ;  /* 0x000000a4ffab723e */ /* 0x000fe200020006ff */
[--C-:B------:R-:W-:Y:S01]  /*a150*/  HADD2.F32 R164, -RZ, R169.reuse.H0_H0 ;  /* 0x200000a9ffa47230 */ /* 0x100fe20000004100 */
[----:B------:R-:W-:Y:S01]  /*a160*/  F2FP.F16.E4M3.UNPACK_B R166, R45 ;  /* 0x0000002dffa6723e */ /* 0x000fe200020006ff */
[----:B------:R-:W-:Y:S01]  /*a170*/  HADD2.F32 R169, -RZ, R169.H1_H1 ;  /* 0x300000a9ffa97230 */ /* 0x000fe20000004100 */
[----:B------:R-:W-:Y:S01]  /*a180*/  F2FP.F16.E4M3.UNPACK_B R81, R13 ;  /* 0x0000000dff51723e */ /* 0x000fe200020006ff */
[----:B------:R-:W-:-:S02]  /*a190*/  HADD2.F32 R46, -RZ, R46.H1_H1 ;  /* 0x3000002eff2e7230 */ /* 0x000fc40000004100 */
[-C--:B------:R-:W-:Y:S01]  /*a1a0*/  FMUL.FTZ R177, R164, R175.reuse ;  /* 0x000000afa4b17220 */ /* 0x080fe20000410000 */
[--C-:B------:R-:W-:Y:S02]  /*a1b0*/  HADD2.F32 R173, -RZ, R171.reuse.H0_H0 ;  /* 0x200000abffad7230 */ /* 0x100fe40000004100 */
[----:B------:R-:W-:Y:S01]  /*a1c0*/  FMUL.FTZ R175, R86, R175 ;  /* 0x000000af56af7220 */ /* 0x000fe20000410000 */
[----:B------:R-:W-:Y:S02]  /*a1d0*/  HADD2.F32 R171, -RZ, R171.H1_H1 ;  /* 0x300000abffab7230 */ /* 0x000fe40000004100 */
[CC--:B------:R-:W-:Y:S01]  /*a1e0*/  FMUL.FTZ R179, R169.reuse, R172.reuse ;  /* 0x000000aca9b37220 */ /* 0x0c0fe20000410000 */
[----:B------:R-:W-:Y:S01]  /*a1f0*/  FMUL.FTZ R172, R46, R172 ;  /* 0x000000ac2eac7220 */ /* 0x000fe20000410000 */
[-C--:B------:R-:W-:Y:S01]  /*a200*/  FFMA.FTZ R177, R86, R173.reuse, -R177 ;  /* 0x000000ad56b17223 */ /* 0x080fe200000108b1 */
[----:B------:R-:W-:Y:S01]  /*a210*/  FFMA.FTZ R86, R164, R173, R175 ;  /* 0x000000ada4567223 */ /* 0x000fe200000100af */
[----:B------:R-:W-:Y:S01]  /*a220*/  F2FP.SATFINITE.E4M3.F32.PACK_AB_MERGE_C R170, R170, R167, RZ ;  /* 0x000000a7aaaa723e */ /* 0x000fe200048070ff */
[----:B------:R-:W-:Y:S01]  /*a230*/  FFMA.FTZ R169, R169, R171, R172 ;  /* 0x000000aba9a97223 */ /* 0x000fe200000100ac */
[----:B------:R-:W-:Y:S01]  /*a240*/  F2FP.SATFINITE.E4M3.F32.PACK_AB_MERGE_C R84, R165, R84, R80 ;  /* 0x00000054a554723e */ /* 0x000fe20004807050 */
[----:B------:R-:W-:Y:S01]  /*a250*/  HADD2.F32 R83, -RZ, R82.H0_H0 ;  /* 0x20000052ff537230 */ /* 0x000fe20000004100 */
[----:B------:R-:W-:Y:S01]  /*a260*/  F2FP.F16.E4M3.UNPACK_B R164, R44 ;  /* 0x0000002cffa4723e */ /* 0x000fe200020006ff */
[----:B------:R-:W-:Y:S01]  /*a270*/  HADD2.F32 R167, -RZ, R166.H0_H0 ;  /* 0x200000a6ffa77230 */ /* 0x000fe20000004100 */
[----:B------:R-:W-:Y:S01]  /*a280*/  F2FP.SATFINITE.E4M3.F32.PACK_AB_MERGE_C R163, R163, R168, RZ ;  /* 0x000000a8a3a3723e */ /* 0x000fe200048070ff */
[----:B------:R-:W-:Y:S01]  /*a290*/  HADD2.F32 R80, -RZ, R81.H0_H0 ;  /* 0x20000051ff507230 */ /* 0x000fe20000004100 */
[----:B------:R-:W-:Y:S01]  /*a2a0*/  F2FP.F16.E4M3.UNPACK_B R85, R85.H1 ;  /* 0x00000055ff55723e */ /* 0x000fe200030006ff */
[----:B------:R-:W-:Y:S01]  /*a2b0*/  HADD2.F32 R165, -RZ, R164.H0_H0 ;  /* 0x200000a4ffa57230 */ /* 0x000fe20000004100 */
[----:B------:R-:W-:Y:S01]  /*a2c0*/  F2FP.SATFINITE.E4M3.F32.PACK_AB_MERGE_C R86, R169, R86, R163 ;  /* 0x00000056a956723e */ /* 0x000fe200048070a3 */
        /* <DEDUP_REMOVED lines=8> */
[CC--:B------:R-:W-:Y:S01]  /*a350*/  FMUL.FTZ R165, R163.reuse, R166.reuse ;  /* 0x000000a6a3a57220 */ /* 0x0c0fe20000410000 */
[----:B------:R-:W-:Y:S01]  /*a360*/  F2FP.F16.E4M3.UNPACK_B R83, R13.H1 ;  /* 0x0000000dff53723e */ /* 0x000fe200030006ff */
[----:B------:R-:W-:Y:S01]  /*a370*/  FMUL.FTZ R166, R82, R166 ;  /* 0x000000a652a67220 */ /* 0x000fe20000410000 */
[----:B------:R-:W-:Y:S01]  /*a380*/  FFMA.FTZ R46, R46, R171, -R179 ;  /* 0x000000ab2e2e7223 */ /* 0x000fe200000108b3 */
[-C--:B------:R-:W-:Y:S01]  /*a390*/  FFMA.FTZ R13, R82, R164.reuse, -R165 ;  /* 0x000000a4520d7223 */ /* 0x080fe200000108a5 */
[----:B------:R-:W-:Y:S01]  /*a3a0*/  F2FP.F16.E4M3.UNPACK_B R165, R45.H1 ;  /* 0x0000002dffa5723e */ /* 0x000fe200030006ff */
[----:B------:R-:W-:Y:S01]  /*a3b0*/  FFMA.FTZ R82, R163, R164, R166 ;  /* 0x000000a4a3527223 */ /* 0x000fe200000100a6 */
[----:B------:R-:W-:Y:S01]  /*a3c0*/  F2FP.F16.E4M3.UNPACK_B R44, R44.H1 ;  /* 0x0000002cff2c723e */ /* 0x000fe200030006ff */
[----:B------:R-:W-:Y:S01]  /*a3d0*/  HADD2.F32 R163, -RZ, R85.H0_H0 ;  /* 0x20000055ffa37230 */ /* 0x000fe20000004100 */
[----:B------:R-:W-:Y:S01]  /*a3e0*/  F2FP.SATFINITE.E4M3.F32.PACK_AB_MERGE_C R46, R46, R177, R170 ;  /* 0x000000b12e2e723e */ /* 0x000fe200048070aa */
[----:B------:R-:W-:Y:S01]  /*a3f0*/  HADD2.F32 R168, -RZ, R165.H0_H0 ;  /* 0x200000a5ffa87230 */ /* 0x000fe20000004100 */
[----:B------:R-:W-:Y:S01]  /*a400*/  F2FP.F16.E4M3.UNPACK_B R173, R14.H1 ;  /* 0x0000000effad723e */ /* 0x000fe200030006ff */
[----:B------:R-:W-:Y:S01]  /*a410*/  HADD2.F32 R45, -RZ, R83.H0_H0 ;  /* 0x20000053ff2d7230 */ /* 0x000fe20000004100 */
[----:B------:R-:W-:Y:S01]  /*a420*/  F2FP.F16.E4M3.UNPACK_B R169, R12 ;  /* 0x0000000cffa9723e */ /* 0x000fe200020006ff */
[----:B------:R-:W-:-:S02]  /*a430*/  HADD2.F32 R164, -RZ, R85.H1_H1 ;  /* 0x30000055ffa47230 */ /* 0x000fc40000004100 */
[-C--:B------:R-:W-:Y:S01]  /*a440*/  FMUL.FTZ R170, R163, R168.reuse ;  /* 0x000000a8a3aa7220 */ /* 0x080fe20000410000 */
[----:B------:R-:W-:Y:S02]  /*a450*/  HADD2.F32 R165, -RZ, R165.H1_H1 ;  /* 0x300000a5ffa57230 */ /* 0x000fe40000004100 */
[C---:B------:R-:W-:Y:S01]  /*a460*/  FMUL.FTZ R168, R45.reuse, R168 ;  /* 0x000000a82da87220 */ /* 0x040fe20000410000 */
[--C-:B------:R-:W-:Y:S01]  /*a470*/  HADD2.F32 R166, -RZ, R44.reuse.H0_H0 ;  /* 0x2000002cffa67230 */ /* 0x100fe20000004100 */
[----:B------:R-:W-:Y:S01]  /*a480*/  F2FP.F16.E4M3.UNPACK_B R85, R15 ;  /* 0x0000000fff55723e */ /* 0x000fe200020006ff */
[----:B------:R-:W-:Y:S02]  /*a490*/  HADD2.F32 R83, -RZ, R83.H1_H1 ;  /* 0x30000053ff537230 */ /* 0x000fe40000004100 */
[CC--:B------:R-:W-:Y:S01]  /*a4a0*/  FMUL.FTZ R172, R164.reuse, R165.reuse ;  /* 0x000000a5a4ac7220 */ /* 0x0c0fe20000410000 */
        /* <DEDUP_REMOVED lines=8> */
[----:B------:R-:W-:Y:S01]  /*a530*/  F2FP.F16.E4M3.UNPACK_B R15, R15.H1 ;  /* 0x0000000fff0f723e */ /* 0x000fe200030006ff */
[----:B------:R-:W-:Y:S01]  /*a540*/  HADD2.F32 R167, -RZ, R165.H0_H0 ;  /* 0x200000a5ffa77230 */ /* 0x000fe20000004100 */
[----:B------:R-:W-:Y:S01]  /*a550*/  F2FP.F16.E4M3.UNPACK_B R166, R87.H1 ;  /* 0x00000057ffa6723e */ /* 0x000fe200030006ff */
[----:B------:R-:W-:Y:S01]  /*a560*/  HADD2.F32 R87, -RZ, R85.H0_H0 ;  /* 0x20000055ff577230 */ /* 0x000fe20000004100 */
[----:B------:R-:W-:Y:S01]  /*a570*/  F2FP.F16.E4M3.UNPACK_B R170, R12.H1 ;  /* 0x0000000cffaa723e */ /* 0x000fe200030006ff */
[----:B------:R-:W-:Y:S01]  /*a580*/  HADD2.F32 R12, -RZ, R172.H0_H0 ;  /* 0x200000acff0c7230 */ /* 0x000fe20000004100 */
[----:B------:R-:W-:Y:S01]  /*a590*/  F2FP.SATFINITE.E4M3.F32.PACK_AB_MERGE_C R44, R83, R44, RZ ;  /* 0x0000002c532c723e */ /* 0x000fe200048070ff */
[----:B------:R-:W-:Y:S01]  /*a5a0*/  HADD2.F32 R163, -RZ, R15.H0_H0 ;  /* 0x2000000fffa37230 */ /* 0x000fe20000004100 */
[----:B------:R-:W-:Y:S01]  /*a5b0*/  F2FP.SATFINITE.E4M3.F32.PACK_AB_MERGE_C R45, R164, R45, RZ ;  /* 0x0000002da42d723e */ /* 0x000fe200048070ff */
[----:B------:R-:W-:-:S02]  /*a5c0*/  HADD2.F32 R168, -RZ, R166.H0_H0 ;  /* 0x200000a6ffa87230 */ /* 0x000fc40000004100 */
[-C--:B------:R-:W-:Y:S01]  /*a5d0*/  FMUL.FTZ R176, R167, R12.reuse ;  /* 0x0000000ca7b07220 */ /* 0x080fe20000410000 */
[----:B------:R-:W-:Y:S02]  /*a5e0*/  HADD2.F32 R174, -RZ, R173.H0_H0 ;  /* 0x200000adffae7230 */ /* 0x000fe40000004100 */
[----:B------:R-:W-:Y:S01]  /*a5f0*/  FMUL.FTZ R178, R87, R12 ;  /* 0x0000000c57b27220 */ /* 0x000fe20000410000 */
[----:B------:R-:W-:Y:S01]  /*a600*/  HADD2.F32 R14, -RZ, R169.H0_H0 ;  /* 0x200000a9ff0e7230 */ /* 0x000fe20000004100 */
[----:B------:R-:W-:Y:S01]  /*a610*/  F2FP.SATFINITE.E4M3.F32.PACK_AB_MERGE_C R13, R13, R80, R44 ;  /* 0x000000500d0d723e */ /* 0x000fe2000480702c */
[----:B------:R-:W-:Y:S02]  /*a620*/  HADD2.F32 R166, -RZ, R166.H1_H1 ;  /* 0x300000a6ffa67230 */ /* 0x000fe40000004100 */
[----:B------:R-:W-:Y:S01]  /*a630*/  FMUL.FTZ R175, R163, R174 ;  /* 0x000000aea3af7220 */ /* 0x000fe20000410000 */
[----:B------:R-:W-:Y:S02]  /*a640*/  HADD2.F32 R173, -RZ, R173.H1_H1 ;  /* 0x300000adffad7230 */ /* 0x000fe40000004100 */
[----:B------:R-:W-:Y:S01]  /*a650*/  FFMA.FTZ R12, R87, R14, -R176 ;  /* 0x0000000e570c7223 */ /* 0x000fe200000108b0 */
[----:B------:R-:W-:-:S02]  /*a660*/  HADD2.F32 R15, -RZ, R15.H1_H1 ;  /* 0x3000000fff0f7230 */ /* 0x000fc40000004100 */
[----:B------:R-:W-:Y:S01]  /*a670*/  FMUL.FTZ R180, R168, R174 ;  /* 0x000000aea8b47220 */ /* 0x000fe20000410000 */
        /* <DEDUP_REMOVED lines=9> */
[-C--:B------:R-:W-:Y:S01]  /*a710*/  FMUL.FTZ R174, R165, R172.reuse ;  /* 0x000000aca5ae7220 */ /* 0x080fe20000410000 */
[----:B------:R-:W-:Y:S02]  /*a720*/  HADD2.F32 R168, -RZ, R169.H1_H1 ;  /* 0x300000a9ffa87230 */ /* 0x000fe40000004100 */
[----:B------:R-:W-:Y:S01]  /*a730*/  FMUL.FTZ R172, R85, R172 ;  /* 0x000000ac55ac7220 */ /* 0x000fe20000410000 */
[----:B------:R-:W-:Y:S01]  /*a740*/  FFMA.FTZ R14, R167, R14, R178 ;  /* 0x0000000ea70e7223 */ /* 0x000fe200000100b2 */
[-C--:B------:R-:W-:Y:S01]  /*a750*/  FFMA.FTZ R15, R15, R170.reuse, -R176 ;  /* 0x000000aa0f0f7223 */ /* 0x080fe200000108b0 */
[----:B------:R-:W-:Y:S01]  /*a760*/  FFMA.FTZ R166, R166, R170, R173 ;  /* 0x000000aaa6a67223 */ /* 0x000fe200000100ad */
[-C--:B------:R-:W-:Y:S01]  /*a770*/  FFMA.FTZ R85, R85, R168.reuse, -R174 ;  /* 0x000000a855557223 */ /* 0x080fe200000108ae */
[----:B------:R-:W-:-:S02]  /*a780*/  FFMA.FTZ R165, R165, R168, R172 ;  /* 0x000000a8a5a57223 */ /* 0x000fc400000100ac */
[----:B------:R-:W-:Y:S02]  /*a790*/  F2FP.SATFINITE.E4M3.F32.PACK_AB_MERGE_C R15, R15, R180, RZ ;  /* 0x000000b40f0f723e */ /* 0x000fe400048070ff */
[----:B------:R-:W-:Y:S02]  /*a7a0*/  F2FP.SATFINITE.E4M3.F32.PACK_AB_MERGE_C R166, R166, R175, RZ ;  /* 0x000000afa6a6723e */ /* 0x000fe400048070ff */
[----:B------:R-:W-:Y:S01]  /*a7b0*/  F2FP.SATFINITE.E4M3.F32.PACK_AB_MERGE_C R15, R85, R12, R15 ;  /* 0x0000000c550f723e */ /* 0x000fe2000480700f */
[----:B------:R-:W-:Y:S01]  /*a7c0*/  IMAD.MOV.U32 R12, RZ, RZ, R47 ;  /* 0x000000ffff0c7224 */ /* 0x000fe200078e002f */
[----:B------:R-:W-:Y:S01]  /*a7d0*/  F2FP.SATFINITE.E4M3.F32.PACK_AB_MERGE_C R87, R165, R14, R166 ;  /* 0x0000000ea557723e */ /* 0x000fe200048070a6 */
[----:B------:R-:W-:Y:S01]  /*a7e0*/  IMAD.MOV.U32 R14, RZ, RZ, R46 ;  /* 0x000000ffff0e7224 */ /* 0x000fe200078e002e */
[----:B------:R-:W-:-:S07]  /*a7f0*/  F2FP.SATFINITE.E4M3.F32.PACK_AB_MERGE_C R85, R82, R81, R45 ;  /* 0x000000515255723e */ /* 0x000fce000480702d */
.L_x_4142:
[----:B------:R-:W-:Y:S05]  /*a800*/  BSYNC B3 ;  /* 0x0000000000037941 */ /* 0x000fea0003800000 */
.L_x_4141:
[----:B------:R-:W-:Y:S01]  /*a810*/  ISETP.GE.AND P3, PT, R11, R136, PT ;  /* 0x000000880b00720c */ /* 0x000fe20003f66270 */
[----:B0-----:R0:W-:-:S12]  /*a820*/  ST.E.128 desc[UR50][R126.64], R12 ;  /* 0x0000000c7e007985 */ /* 0x0011d8000c101d32 */
[----:B------:R-:W-:-:S04]  /*a830*/  @!P3 IADD3 R44, P5, R156, R11, RZ ;  /* 0x0000000b9c2cb210 */ /* 0x000fc80007fbe0ff */
[----:B------:R-:W-:-:S05]  /*a840*/  @!P3 LEA.HI.X.SX32 R45, R11, R154, 0x1, P5 ;  /* 0x0000009a0b2db211 */ /* 0x000fca00028f0eff */
[----:B--2---:R0:W-:Y:S04]  /*a850*/  @!P3 ST.E.128 desc[UR50][R44.64], R84 ;  /* 0x000000542c00b985 */ /* 0x0041e8000c101d32 */
.L_x_4140:
[----:B------:R-:W-:Y:S05]  /*a860*/  BSYNC B2 ;  /* 0x0000000000027941 */ /* 0x000fea0003800000 */
.L_x_4139:
[----:B------:R-:W-:Y:S01]  /*a870*/  ISETP.NE.AND P3, PT, R29, RZ, PT ;  /* 0x000000ff1d00720c */ /* 0x000fe20003f65270 */
[----:B------:R-:W-:-:S12]  /*a880*/  BSSY B2, `(.L_x_4143) ;  /* 0x00000fc000027945 */ /* 0x000fd80003800000 */
[----:B------:R-:W-:Y:S05]  /*a890*/  @!P3 BRA `(.L_x_4144) ;  /* 0x0000000c00e8b947 */ /* 0x000fea0003800000 */
[----:B0-----:R-:W5:Y:S04]  /*a8a0*/  LDL R44, [R1+0x30] ;  /* 0x00003000012c7983 */ /* 0x001f680000100800 */
[----:B------:R-:W2:Y:S04]  /*a8b0*/  LDL R14, [R1+0x34] ;  /* 0x00003400010e7983 */ /* 0x000ea80000100800 */
[----:B------:R-:W2:Y:S01]  /*a8c0*/  LDL R15, [R1+0x38] ;  /* 0x00003800010f7983 */ /* 0x000ea20000100800 */
[----:B------:R-:W-:-:S04]  /*a8d0*/  SEL R11, R117, R143, !P1 ;  /* 0x0000008f750b7207 */ /* 0x000fc80004800000 */
[----:B------:R-:W-:-:S04]  /*a8e0*/  SHF.R.S32.HI R12, RZ, 0x1f, R11 ;  /* 0x0000001fff0c7819 */ /* 0x000fc8000001140b */
[----:B------:R-:W-:-:S04]  /*a8f0*/  LEA.HI R11, R12, R11, RZ, 0x5 ;  /* 0x0000000b0c0b7211 */ /* 0x000fc800078f28ff */
[----:B------:R-:W-:-:S04]  /*a900*/  LEA.HI.SX32 R11, R11, R112, 0x1b ;  /* 0x000000700b0b7211 */ /* 0x000fc800078fdaff */
[----:B------:R-:W-:-:S04]  /*a910*/  SHF.R.S32.HI R12, RZ, 0x1f, R11 ;  /* 0x0000001fff0c7819 */ /* 0x000fc8000001140b */
[----:B------:R-:W-:Y:S01]  /*a920*/  LEA.HI R12, R12, R11, RZ, 0x2 ;  /* 0x0000000b0c0c7211 */ /* 0x000fe200078f10ff */
[----:B------:R-:W-:-:S03]  /*a930*/  IMAD.SHL.U32 R11, R11, 0x10, RZ ;  /* 0x000000100b0b7824 */ /* 0x000fc600078e00ff */
[----:B------:R-:W-:Y:S02]  /*a940*/  SHF.R.S32.HI R13, RZ, 0x2, R12 ;  /* 0x00000002ff0d7819 */ /* 0x000fe4000001140c */
[----:B----4-:R-:W-:-:S05]  /*a950*/  IADD3 R80, P3, R26, R156, RZ ;  /* 0x0000009c1a507210 */ /* 0x010fca0007f7e0ff */
[----:B---3--:R-:W-:Y:S01]  /*a960*/  IMAD.X R81, R154, 0x1, R108, P3 ;  /* 0x000000019a517824 */ /* 0x008fe200018e066c */
[----:B------:R-:W-:Y:S01]  /*a970*/  ISETP.GE.AND P3, PT, R225, R116, PT ;  /* 0x00000074e100720c */ /* 0x000fe20003f66270 */
[----:B------:R-:W-:Y:S01]  /*a980*/  BSSY B3, `(.L_x_4145) ;  /* 0x00000e6000037945 */ /* 0x000fe20003800000 */
[----:B-----5:R-:W-:-:S04]  /*a990*/  LOP3.LUT R12, R44, 0x30, R11, 0xf8, !PT ;  /* 0x000000302c0c7812 */ /* 0x020fc800078ef80b */
[----:B--2---:R-:W-:Y:S01]  /*a9a0*/  LOP3.LUT R12, R12, R14, RZ, 0x3c, !PT ;  /* 0x0000000e0c0c7212 */ /* 0x004fe200078e3cff */
[----:B------:R-:W-:-:S04]  /*a9b0*/  IMAD R13, R13, 0x2800, R15 ;  /* 0x000028000d0d7824 */ /* 0x000fc800078e020f */
[----:B------:R-:W-:Y:S02]  /*a9c0*/  IMAD.IADD R12, R13, 0x1, R12 ;  /* 0x000000010d0c7824 */ /* 0x000fe400078e020c */
[C---:B------:R-:W-:Y:S02]  /*a9d0*/  IMAD R13, R19.reuse, 0x7800, R132 ;  /* 0x00007800130d7824 */ /* 0x040fe400078e0284 */
[----:B------:R-:W-:-:S03]  /*a9e0*/  IMAD R15, R19, 0x7800, R12 ;  /* 0x00007800130f7824 */ /* 0x000fc600078e020c */
[C---:B------:R-:W-:Y:S01]  /*a9f0*/  IADD3 R13, R18.reuse, R13, RZ ;  /* 0x0000000d120d7210 */ /* 0x040fe20007ffe0ff */
[----:B------:R-:W-:-:S05]  /*aa00*/  IMAD.IADD R44, R18, 0x1, R15 ;  /* 0x00000001122c7824 */ /* 0x000fca00078e020f */
[----:B------:R-:W0:Y:S04]  /*aa10*/  LDS.128 R12, [R13+0x24200] ;  /* 0x024200000d0c7984 */ /* 0x000e280000000c00 */
[----:B------:R-:W2:Y:S01]  /*aa20*/  LDS.128 R44, [R44+0x24200] ;  /* 0x024200002c2c7984 */ /* 0x000ea20000000c00 */
[----:B------:R-:W-:Y:S05]  /*aa30*/  @P3 BRA `(.L_x_4146) ;  /* 0x0000000c00683947 */ /* 0x000fea0003800000 */
[----:B------:R-:W-:Y:S01]  /*aa40*/  SHF.R.U32.HI R167, RZ, 0x18, R41 ;  /* 0x00000018ffa77819 */ /* 0x000fe20000011629 */
[----:B0-----:R-:W-:Y:S01]  /*aa50*/  IMAD.MOV.U32 R40, RZ, RZ, R13 ;  /* 0x000000ffff287224 */ /* 0x001fe200078e000d */
[----:B------:R-:W-:Y:S01]  /*aa60*/  LOP3.LUT R54, R41, 0xff, RZ, 0xc0, !PT ;  /* 0x000000ff29367812 */ /* 0x000fe200078ec0ff */
[----:B------:R-:W-:Y:S01]  /*aa70*/  IMAD.MOV.U32 R42, RZ, RZ, R14 ;  /* 0x000000ffff2a7224 */ /* 0x000fe200078e000e */
[--C-:B------:R-:W-:Y:S01]  /*aa80*/  SHF.R.U32.HI R166, RZ, 0x8, R41.reuse ;  /* 0x00000008ffa67819 */ /* 0x100fe20000011629 */
[----:B------:R-:W-:Y:S01]  /*aa90*/  IMAD.MOV.U32 R52, RZ, RZ, R12 ;  /* 0x000000ffff347224 */ /* 0x000fe200078e000c */
[----:B------:R-:W-:Y:S02]  /*aaa0*/  SHF.R.U32.HI R164, RZ, 0x10, R41 ;  /* 0x00000010ffa47819 */ /* 0x000fe40000011629 */
[----:B------:R-:W-:Y:S02]  /*aab0*/  SHF.R.U32.HI R163, RZ, 0x8, R43 ;  /* 0x00000008ffa37819 */ /* 0x000fe4000001162b */
[----:B------:R-:W-:Y:S01]  /*aac0*/  SHF.R.U32.HI R85, RZ, 0x8, R55 ;  /* 0x00000008ff557819 */ /* 0x000fe20000011637 */
[----:B------:R-:W-:Y:S01]  /*aad0*/  IMAD.U32 R14, R164, 0x10000, RZ ;  /* 0x00010000a40e7824 */ /* 0x000fe200078e00ff */
[----:B------:R-:W-:-:S02]  /*aae0*/  PRMT R54, R167, 0x654, R54 ;  /* 0x00000654a7367816 */ /* 0x000fc40000000036 */
[----:B------:R-:W-:Y:S01]  /*aaf0*/  SHF.L.U32 R13, R166, 0x8, RZ ;  /* 0x00000008a60d7819 */ /* 0x000fe200000006ff */
[----:B------:R-:W-:Y:S01]  /*ab00*/  IMAD.SHL.U32 R85, R85, 0x100, RZ ;  /* 0x0000010055557824 */ /* 0x000fe200078e00ff */
[----:B------:R-:W-:Y:S02]  /*ab10*/  SHF.R.U32.HI R165, RZ, 0x18, R43 ;  /* 0x00000018ffa57819 */ /* 0x000fe4000001162b */
[----:B------:R-:W-:Y:S02]  /*ab20*/  LOP3.LUT R82, R43, 0xff, RZ, 0xc0, !PT ;  /* 0x000000ff2b527812 */ /* 0x000fe400078ec0ff */
[----:B------:R-:W-:Y:S02]  /*ab30*/  SHF.R.U32.HI R87, RZ, 0x18, R55 ;  /* 0x00000018ff577819 */ /* 0x000fe40000011637 */
[----:B------:R-:W-:Y:S02]  /*ab40*/  LOP3.LUT R84, R55, 0xff, RZ, 0xc0, !PT ;  /* 0x000000ff37547812 */ /* 0x000fe400078ec0ff */
[----:B------:R-:W-:-:S02]  /*ab50*/  SHF.R.U32.HI R127, RZ, 0x10, R43 ;  /* 0x00000010ff7f7819 */ /* 0x000fc4000001162b */
[----:B------:R-:W-:Y:S02]  /*ab60*/  SHF.R.U32.HI R86, RZ, 0x8, R53 ;  /* 0x00000008ff567819 */ /* 0x000fe40000011635 */
[----:B------:R-:W-:Y:S01]  /*ab70*/  SHF.R.U32.HI R43, RZ, 0x10, R55 ;  /* 0x00000010ff2b7819 */ /* 0x000fe20000011637 */
[----:B------:R-:W-:Y:S01]  /*ab80*/  IMAD.SHL.U32 R55, R163, 0x100, RZ ;  /* 0x00000100a3377824 */ /* 0x000fe200078e00ff */
[--C-:B------:R-:W-:Y:S02]  /*ab90*/  SHF.R.U32.HI R126, RZ, 0x18, R53.reuse ;  /* 0x00000018ff7e7819 */ /* 0x100fe40000011635 */
[----:B------:R-:W-:Y:S02]  /*aba0*/  LOP3.LUT R83, R53, 0xff, RZ, 0xc0, !PT ;  /* 0x000000ff35537812 */ /* 0x000fe400078ec0ff */
[----:B------:R-:W-:Y:S01]  /*abb0*/  SHF.R.U32.HI R41, RZ, 0x10, R53 ;  /* 0x00000010ff297819 */ /* 0x000fe20000011635 */
[----:B--2---:R-:W-:Y:S01]  /*abc0*/  IMAD.MOV.U32 R53, RZ, RZ, R44 ;  /* 0x000000ffff357224 */ /* 0x004fe200078e002c */
[----:B------:R-:W-:Y:S01]  /*abd0*/  LOP3.LUT R13, R54, 0xff00, R13, 0xf8, !PT ;  /* 0x0000ff00360d7812 */ /* 0x000fe200078ef80d */
[----:B------:R-:W-:Y:S01]  /*abe0*/  IMAD.SHL.U32 R44, R86, 0x100, RZ ;  /* 0x00000100562c7824 */ /* 0x000fe200078e00ff */
[----:B------:R-:W-:-:S02]  /*abf0*/  PRMT R82, R165, 0x654, R82 ;  /* 0x00000654a5527816 */ /* 0x000fc40000000052 */
[----:B------:R-:W-:Y:S02]  /*ac00*/  PRMT R84, R87, 0x654, R84 ;  /* 0x0000065457547816 */ /* 0x000fe40000000054 */
[----:B------:R-:W-:Y:S01]  /*ac10*/  LOP3.LUT R14, R13, 0xff0000, R14, 0xf8, !PT ;  /* 0x00ff00000d0e7812 */ /* 0x000fe200078ef80e */
[----:B------:R-:W-:Y:S01]  /*ac20*/  IMAD.U32 R13, R127, 0x10000, RZ ;  /* 0x000100007f0d7824 */ /* 0x000fe200078e00ff */
[----:B------:R-:W-:Y:S01]  /*ac30*/  PRMT R83, R126, 0x654, R83 ;  /* 0x000006547e537816 */ /* 0x000fe20000000053 */
[----:B------:R-:W-:Y:S01]  /*ac40*/  IMAD.U32 R126, R43, 0x10000, RZ ;  /* 0x000100002b7e7824 */ /* 0x000fe200078e00ff */
[----:B------:R-:W-:Y:S02]  /*ac50*/  LOP3.LUT R12, R82, 0xff00, R55, 0xf8, !PT ;  /* 0x0000ff00520c7812 */ /* 0x000fe400078ef837 */
[----:B------:R-:W-:Y:S02]  /*ac60*/  LOP3.LUT R87, R84, 0xff00, R85, 0xf8, !PT ;  /* 0x0000ff0054577812 */ /* 0x000fe400078ef855 */
[----:B------:R-:W-:-:S02]  /*ac70*/  F2FP.F16.E4M3.UNPACK_B R85, R162.H1 ;  /* 0x000000a2ff55723e */ /* 0x000fc400030006ff */
[----:B------:R-:W-:Y:S02]  /*ac80*/  F2FP.F16.E4M3.UNPACK_B R82, R53.H1 ;  /* 0x00000035ff52723e */ /* 0x000fe400030006ff */
[----:B------:R-:W-:Y:S02]  /*ac90*/  F2FP.F16.E4M3.UNPACK_B R54, R52.H1 ;  /* 0x00000034ff36723e */ /* 0x000fe400030006ff */
[----:B------:R-:W-:Y:S01]  /*aca0*/  LOP3.LUT R86, R83, 0xff00, R44, 0xf8, !PT ;  /* 0x0000ff0053567812 */ /* 0x000fe200078ef82c */
[----:B------:R-:W-:Y:S01]  /*acb0*/  HADD2.F32 R55, -RZ, R82.H0_H0 ;  /* 0x20000052ff377230 */ /* 0x000fe20000004100 */
[----:B------:R-:W-:Y:S01]  /*acc0*/  LOP3.LUT R12, R12, 0xff0000, R13, 0xf8, !PT ;  /* 0x00ff00000c0c7812 */ /* 0x000fe200078ef80d */
[----:B------:R-:W-:Y:S01]  /*acd0*/  HADD2.F32 R13, -RZ, R85.H0_H0 ;  /* 0x20000055ff0d7230 */ /* 0x000fe20000004100 */
[----:B------:R-:W-:Y:S01]  /*ace0*/  F2FP.F16.E4M3.UNPACK_B R83, R160.H1 ;  /* 0x000000a0ff53723e */ /* 0x000fe200030006ff */
[----:B------:R-:W-:Y:S01]  /*acf0*/  HADD2.F32 R44, -RZ, R54.H0_H0 ;  /* 0x20000036ff2c7230 */ /* 0x000fe20000004100 */
[----:B------:R-:W-:-:S02]  /*ad00*/  SHF.L.U32 R41, R41, 0x10, RZ ;  /* 0x0000001029297819 */ /* 0x000fc400000006ff */
        /* <DEDUP_REMOVED lines=11> */
[----:B------:R-:W-:Y:S01]  /*adc0*/  LOP3.LUT R13, R87, 0xff0000, R126, 0xf8, !PT ;  /* 0x00ff0000570d7812 */ /* 0x000fe200078ef87e */
        /* <DEDUP_REMOVED lines=9> */
[----:B------:R-:W-:Y:S02]  /*ae60*/  HADD2.F32 R55, -RZ, R160.H0_H0 ;  /* 0x200000a0ff377230 */ /* 0x000fe40000004100 */
[-C--:B------:R-:W-:Y:S01]  /*ae70*/  FMUL.FTZ R127, R84, R87.reuse ;  /* 0x00000057547f7220 */ /* 0x080fe20000410000 */
[----:B------:R-:W-:Y:S01]  /*ae80*/  FFMA.FTZ R53, R85, R86, R126 ;  /* 0x0000005655357223 */ /* 0x000fe2000001007e */
[C---:B------:R-:W-:Y:S01]  /*ae90*/  FMUL.FTZ R87, R54.reuse, R87 ;  /* 0x0000005736577220 */ /* 0x040fe20000410000 */
[----:B------:R-:W-:Y:S02]  /*aea0*/  HADD2.F32 R162, -RZ, R162.H1_H1 ;  /* 0x300000a2ffa27230 */ /* 0x000fe40000004100 */
[----:B------:R-:W-:Y:S01]  /*aeb0*/  FFMA.FTZ R54, R54, R55, -R127 ;  /* 0x0000003736367223 */ /* 0x000fe2000001087f */
[----:B------:R-:W-:Y:S01]  /*aec0*/  HADD2.F32 R85, -RZ, R83.H1_H1 ;  /* 0x30000053ff557230 */ /* 0x000fe20000004100 */
[----:B------:R-:W-:Y:S01]  /*aed0*/  F2FP.F16.E4M3.UNPACK_B R127, R161.H1 ;  /* 0x000000a1ff7f723e */ /* 0x000fe200030006ff */
[----:B------:R-:W-:Y:S01]  /*aee0*/  HADD2.F32 R82, -RZ, R82.H1_H1 ;  /* 0x30000052ff527230 */ /* 0x000fe20000004100 */
[----:B------:R-:W-:Y:S01]  /*aef0*/  F2FP.F16.E4M3.UNPACK_B R86, R46.H1 ;  /* 0x0000002eff56723e */ /* 0x000fe200030006ff */
[----:B------:R-:W-:-:S02]  /*af00*/  HADD2.F32 R160, -RZ, R160.H1_H1 ;  /* 0x300000a0ffa07230 */ /* 0x000fc40000004100 */
[----:B------:R-:W-:Y:S01]  /*af10*/  FFMA.FTZ R55, R84, R55, R87 ;  /* 0x0000003754377223 */ /* 0x000fe20000010057 */
[CC--:B------:R-:W-:Y:S01]  /*af20*/  FMUL.FTZ R83, R85.reuse, R162.reuse ;  /* 0x000000a255537220 */ /* 0x0c0fe20000410000 */
[C---:B------:R-:W-:Y:S01]  /*af30*/  FMUL.FTZ R164, R82.reuse, R162 ;  /* 0x000000a252a47220 */ /* 0x040fe20000410000 */
[----:B------:R-:W-:Y:S01]  /*af40*/  F2FP.F16.E4M3.UNPACK_B R126, R159.H1 ;  /* 0x0000009fff7e723e */ /* 0x000fe200030006ff */
[----:B------:R-:W-:Y:S01]  /*af50*/  HADD2.F32 R162, -RZ, R127.H0_H0 ;  /* 0x2000007fffa27230 */ /* 0x000fe20000004100 */
[----:B------:R-:W-:Y:S01]  /*af60*/  F2FP.F16.E4M3.UNPACK_B R84, R42.H1 ;  /* 0x0000002aff54723e */ /* 0x000fe200030006ff */
[----:B------:R-:W-:Y:S02]  /*af70*/  HADD2.F32 R87, -RZ, R86.H0_H0 ;  /* 0x20000056ff577230 */ /* 0x000fe40000004100 */
[-C--:B------:R-:W-:Y:S01]  /*af80*/  FFMA.FTZ R83, R82, R160.reuse, -R83 ;  /* 0x000000a052537223 */ /* 0x080fe20000010853 */
[----:B------:R-:W-:Y:S01]  /*af90*/  FFMA.FTZ R82, R85, R160, R164 ;  /* 0x000000a055527223 */ /* 0x000fe200000100a4 */
[----:B------:R-:W-:Y:S01]  /*afa0*/  HADD2.F32 R160, -RZ, R126.H0_H0 ;  /* 0x2000007effa07230 */ /* 0x000fe20000004100 */
[----:B------:R-:W-:Y:S01]  /*afb0*/  F2FP.F16.E4M3.UNPACK_B R161, R161 ;  /* 0x000000a1ffa1723e */ /* 0x000fe200020006ff */
[----:B------:R-:W-:-:S02]  /*afc0*/  HADD2.F32 R85, -RZ, R84.H0_H0 ;  /* 0x20000054ff557230 */ /* 0x000fc40000004100 */
[----:B------:R-:W-:Y:S01]  /*afd0*/  FMUL.FTZ R164, R87, R162 ;  /* 0x000000a257a47220 */ /* 0x000fe20000410000 */
[----:B------:R-:W-:Y:S01]  /*afe0*/  HADD2.F32 R127, -RZ, R127.H1_H1 ;  /* 0x3000007fff7f7230 */ /* 0x000fe20000004100 */
[----:B------:R-:W-:Y:S01]  /*aff0*/  F2FP.F16.E4M3.UNPACK_B R42, R42 ;  /* 0x0000002aff2a723e */ /* 0x000fe200020006ff */
[----:B------:R-:W-:Y:S02]  /*b000*/  HADD2.F32 R86, -RZ, R86.H1_H1 ;  /* 0x30000056ff567230 */ /* 0x000fe40000004100 */
[C---:B------:R-:W-:Y:S01]  /*b010*/  FMUL.FTZ R162, R85.reuse, R162 ;  /* 0x000000a255a27220 */ /* 0x040fe20000410000 */
[-C--:B------:R-:W-:Y:S01]  /*b020*/  FFMA.FTZ R164, R85, R160.reuse, -R164 ;  /* 0x000000a055a47223 */ /* 0x080fe200000108a4 */
[----:B------:R-:W-:Y:S01]  /*b030*/  HADD2.F32 R84, -RZ, R84.H1_H1 ;  /* 0x30000054ff547230 */ /* 0x000fe20000004100 */
[----:B------:R-:W-:Y:S01]  /*b040*/  F2FP.F16.E4M3.UNPACK_B R159, R159 ;  /* 0x0000009fff9f723e */ /* 0x000fe200020006ff */
[----:B------:R-:W-:Y:S02]  /*b050*/  HADD2.F32 R85, -RZ, R126.H1_H1 ;  /* 0x3000007eff557230 */ /* 0x000fe40000004100 */
[-C--:B------:R-:W-:Y:S01]  /*b060*/  FMUL.FTZ R163, R86, R127.reuse ;  /* 0x0000007f56a37220 */ /* 0x080fe20000410000 */
[----:B------:R-:W-:Y:S01]  /*b070*/  FFMA.FTZ R162, R87, R160, R162 ;  /* 0x000000a057a27223 */ /* 0x000fe200000100a2 */
[----:B------:R-:W-:Y:S01]  /*b080*/  FMUL.FTZ R127, R84, R127 ;  /* 0x0000007f547f7220 */ /* 0x000fe20000410000 */
[----:B------:R-:W-:-:S02]  /*b090*/  HADD2.F32 R87, -RZ, R161.H0_H0 ;  /* 0x200000a1ff577230 */ /* 0x000fc40000004100 */
[-C--:B------:R-:W-:Y:S01]  /*b0a0*/  FFMA.FTZ R163, R84, R85.reuse, -R163 ;  /* 0x0000005554a37223 */ /* 0x080fe200000108a3 */
[----:B------:R-:W-:Y:S01]  /*b0b0*/  F2FP.F16.E4M3.UNPACK_B R84, R46 ;  /* 0x0000002eff54723e */ /* 0x000fe200020006ff */
[----:B------:R-:W-:Y:S01]  /*b0c0*/  FFMA.FTZ R165, R86, R85, R127 ;  /* 0x0000005556a57223 */ /* 0x000fe2000001007f */
[----:B------:R-:W-:Y:S01]  /*b0d0*/  HADD2.F32 R46, -RZ, R42.H0_H0 ;  /* 0x2000002aff2e7230 */ /* 0x000fe20000004100 */
[----:B------:R-:W-:Y:S01]  /*b0e0*/  F2FP.SATFINITE.E4M3.F32.PACK_AB_MERGE_C R44, R53, R44, RZ ;  /* 0x0000002c352c723e */ /* 0x000fe200048070ff */
[----:B------:R-:W-:Y:S01]  /*b0f0*/  HADD2.F32 R161, -RZ, R161.H1_H1 ;  /* 0x300000a1ffa17230 */ /* 0x000fe20000004100 */
[----:B------:R-:W-:Y:S01]  /*b100*/  F2FP.SATFINITE.E4M3.F32.PACK_AB_MERGE_C R43, R52, R43, RZ ;  /* 0x0000002b342b723e */ /* 0x000fe200048070ff */
[--C-:B------:R-:W-:Y:S02]  /*b110*/  HADD2.F32 R85, -RZ, R84.reuse.H0_H0 ;  /* 0x20000054ff557230 */ /* 0x100fe40000004100 */
[----:B------:R-:W-:Y:S01]  /*b120*/  FMUL.FTZ R126, R46, R87 ;  /* 0x000000572e7e7220 */ /* 0x000fe20000410000 */
[----:B------:R-:W-:Y:S01]  /*b130*/  HADD2.F32 R84, -RZ, R84.H1_H1 ;  /* 0x30000054ff547230 */ /* 0x000fe20000004100 */
[----:B------:R-:W-:Y:S01]  /*b140*/  F2FP.F16.E4M3.UNPACK_B R53, R40 ;  /* 0x00000028ff35723e */ /* 0x000fe200020006ff */
[----:B------:R-:W-:-:S02]  /*b150*/  HADD2.F32 R42, -RZ, R42.H1_H1 ;  /* 0x3000002aff2a7230 */ /* 0x000fc40000004100 */
[----:B------:R-:W-:Y:S01]  /*b160*/  FMUL.FTZ R127, R85, R87 ;  /* 0x00000057557f7220 */ /* 0x000fe20000410000 */
[--C-:B------:R-:W-:Y:S02]  /*b170*/  HADD2.F32 R86, -RZ, R159.reuse.H0_H0 ;  /* 0x2000009fff567230 */ /* 0x100fe40000004100 */
[-C--:B------:R-:W-:Y:S01]  /*b180*/  FMUL.FTZ R87, R84, R161.reuse ;  /* 0x000000a154577220 */ /* 0x080fe20000410000 */
[----:B------:R-:W-:Y:S02]  /*b190*/  HADD2.F32 R159, -RZ, R159.H1_H1 ;  /* 0x3000009fff9f7230 */ /* 0x000fe40000004100 */
[----:B------:R-:W-:Y:S01]  /*b1a0*/  FMUL.FTZ R161, R42, R161 ;  /* 0x000000a12aa17220 */ /* 0x000fe20000410000 */
[----:B------:R-:W-:Y:S01]  /*b1b0*/  F2FP.SATFINITE.E4M3.F32.PACK_AB_MERGE_C R43, R83, R54, R43 ;  /* 0x00000036532b723e */ /* 0x000fe2000480702b */
[-C--:B------:R-:W-:Y:S01]  /*b1c0*/  FFMA.FTZ R127, R46, R86.reuse, -R127 ;  /* 0x000000562e7f7223 */ /* 0x080fe2000001087f */
[----:B------:R-:W-:Y:S01]  /*b1d0*/  FFMA.FTZ R46, R85, R86, R126 ;  /* 0x00000056552e7223 */ /* 0x000fe2000001007e */
[----:B------:R-:W-:Y:S01]  /*b1e0*/  FFMA.FTZ R161, R84, R159, R161 ;  /* 0x0000009f54a17223 */ /* 0x000fe200000100a1 */
[----:B------:R-:W-:Y:S01]  /*b1f0*/  F2FP.F16.E4M3.UNPACK_B R84, R45 ;  /* 0x0000002dff54723e */ /* 0x000fe200020006ff */
[----:B------:R-:W-:Y:S01]  /*b200*/  FFMA.FTZ R42, R42, R159, -R87 ;  /* 0x0000009f2a2a7223 */ /* 0x000fe20000010857 */
[----:B------:R-:W-:Y:S01]  /*b210*/  F2FP.F16.E4M3.UNPACK_B R85, R41 ;  /* 0x00000029ff55723e */ /* 0x000fe200020006ff */
[----:B------:R-:W-:Y:S01]  /*b220*/  HADD2.F32 R52, -RZ, R53.H0_H0 ;  /* 0x20000035ff347230 */ /* 0x000fe20000004100 */
[----:B------:R-:W-:Y:S01]  /*b230*/  F2FP.SATFINITE.E4M3.F32.PACK_AB_MERGE_C R44, R82, R55, R44 ;  /* 0x00000037522c723e */ /* 0x000fe2000480702c */
[--C-:B------:R-:W-:Y:S01]  /*b240*/  HADD2.F32 R54, -RZ, R84.reuse.H0_H0 ;  /* 0x20000054ff367230 */ /* 0x100fe20000004100 */
[----:B------:R-:W-:Y:S01]  /*b250*/  F2FP.SATFINITE.E4M3.F32.PACK_AB_MERGE_C R163, R163, R164, RZ ;  /* 0x000000a4a3a3723e */ /* 0x000fe200048070ff */
[--C-:B------:R-:W-:Y:S01]  /*b260*/  HADD2.F32 R55, -RZ, R85.reuse.H0_H0 ;  /* 0x20000055ff377230 */ /* 0x100fe20000004100 */
[----:B------:R-:W-:Y:S01]  /*b270*/  F2FP.F16.E4M3.UNPACK_B R82, R14 ;  /* 0x0000000eff52723e */ /* 0x000fe200020006ff */
        /* <DEDUP_REMOVED lines=8> */
[----:B------:R-:W-:Y:S01]  /*b300*/  F2FP.F16.E4M3.UNPACK_B R14, R14.H1 ;  /* 0x0000000eff0e723e */ /* 0x000fe200030006ff */
[-C--:B------:R-:W-:Y:S01]  /*b310*/  FFMA.FTZ R52, R52, R83.reuse, -R87 ;  /* 0x0000005334347223 */ /* 0x080fe20000010857 */
[----:B------:R-:W-:Y:S01]  /*b320*/  FFMA.FTZ R53, R54, R83, R127 ;  /* 0x0000005336357223 */ /* 0x000fe2000001007f */
[----:B------:R-:W-:-:S02]  /*b330*/  HADD2.F32 R83, -RZ, R82.H1_H1 ;  /* 0x30000052ff537230 */ /* 0x000fc40000004100 */
[C---:B------:R-:W-:Y:S01]  /*b340*/  FMUL.FTZ R87, R55.reuse, R85 ;  /* 0x0000005537577220 */ /* 0x040fe20000410000 */
[----:B------:R-:W-:Y:S02]  /*b350*/  F2FP.F16.E4M3.UNPACK_B R82, R45.H1 ;  /* 0x0000002dff52723e */ /* 0x000fe400030006ff */
[----:B------:R-:W-:Y:S01]  /*b360*/  F2FP.F16.E4M3.UNPACK_B R85, R41.H1 ;  /* 0x00000029ff55723e */ /* 0x000fe200030006ff */
[-C--:B------:R-:W-:Y:S01]  /*b370*/  FFMA.FTZ R45, R55, R83.reuse, -R86 ;  /* 0x00000053372d7223 */ /* 0x080fe20000010856 */
[----:B------:R-:W-:Y:S01]  /*b380*/  F2FP.F16.E4M3.UNPACK_B R54, R40.H1 ;  /* 0x00000028ff36723e */ /* 0x000fe200030006ff */
[----:B------:R-:W-:Y:S01]  /*b390*/  FFMA.FTZ R40, R84, R83, R87 ;  /* 0x0000005354287223 */ /* 0x000fe20000010057 */
[----:B------:R-:W-:Y:S01]  /*b3a0*/  HADD2.F32 R55, -RZ, R82.H0_H0 ;  /* 0x20000052ff377230 */ /* 0x000fe20000004100 */
[----:B------:R-:W-:Y:S01]  /*b3b0*/  F2FP.SATFINITE.E4M3.F32.PACK_AB_MERGE_C R162, R165, R162, RZ ;  /* 0x000000a2a5a2723e */ /* 0x000fe200048070ff */
[----:B------:R-:W-:Y:S01]  /*b3c0*/  HADD2.F32 R84, -RZ, R85.H0_H0 ;  /* 0x20000055ff547230 */ /* 0x000fe20000004100 */
[-C--:B------:R-:W-:Y:S01]  /*b3d0*/  F2FP.F16.E4M3.UNPACK_B R159, R13.reuse ;  /* 0x0000000dff9f723e */ /* 0x080fe200020006ff */
[----:B------:R-:W-:Y:S01]  /*b3e0*/  HADD2.F32 R41, -RZ, R54.H0_H0 ;  /* 0x20000036ff297230 */ /* 0x000fe20000004100 */
[----:B------:R-:W-:Y:S01]  /*b3f0*/  F2FP.F16.E4M3.UNPACK_B R160, R13.H1 ;  /* 0x0000000dffa0723e */ /* 0x000fe200030006ff */
[----:B------:R-:W-:-:S02]  /*b400*/  HADD2.F32 R83, -RZ, R82.H1_H1 ;  /* 0x30000052ff537230 */ /* 0x000fc40000004100 */
[-C--:B------:R-:W-:Y:S01]  /*b410*/  FMUL.FTZ R126, R55, R84.reuse ;  /* 0x00000054377e7220 */ /* 0x080fe20000410000 */
[----:B------:R-:W-:Y:S02]  /*b420*/  HADD2.F32 R82, -RZ, R14.H0_H0 ;  /* 0x2000000eff527230 */ /* 0x000fe40000004100 */
[----:B------:R-:W-:Y:S01]  /*b430*/  FMUL.FTZ R84, R41, R84 ;  /* 0x0000005429547220 */ /* 0x000fe20000410000 */
[----:B------:R-:W-:Y:S01]  /*b440*/  HADD2.F32 R86, -RZ, R85.H1_H1 ;  /* 0x30000055ff567230 */ /* 0x000fe20000004100 */
[----:B------:R-:W-:Y:S01]  /*b450*/  F2FP.SATFINITE.E4M3.F32.PACK_AB_MERGE_C R46, R161, R46, R162 ;  /* 0x0000002ea12e723e */ /* 0x000fe200048070a2 */
[----:B------:R-:W-:Y:S01]  /*b460*/  HADD2.F32 R54, -RZ, R54.H1_H1 ;  /* 0x30000036ff367230 */ /* 0x000fe20000004100 */
[----:B------:R-:W-:Y:S01]  /*b470*/  F2FP.F16.E4M3.UNPACK_B R13, R12 ;  /* 0x0000000cff0d723e */ /* 0x000fe200020006ff */
[----:B------:R-:W-:Y:S02]  /*b480*/  HADD2.F32 R85, -RZ, R14.H1_H1 ;  /* 0x3000000eff557230 */ /* 0x000fe40000004100 */
[----:B------:R-:W-:Y:S01]  /*b490*/  FFMA.FTZ R14, R41, R82, -R126 ;  /* 0x00000052290e7223 */ /* 0x000fe2000001087e */
[----:B------:R-:W-:Y:S01]  /*b4a0*/  FMUL.FTZ R87, R83, R86 ;  /* 0x0000005653577220 */ /* 0x000fe20000410000 */
[----:B------:R-:W-:Y:S01]  /*b4b0*/  FFMA.FTZ R41, R55, R82, R84 ;  /* 0x0000005237297223 */ /* 0x000fe20000010054 */
[C---:B------:R-:W-:Y:S01]  /*b4c0*/  FMUL.FTZ R86, R54.reuse, R86 ;  /* 0x0000005636567220 */ /* 0x040fe20000410000 */
[----:B------:R-:W-:Y:S01]  /*b4d0*/  F2FP.F16.E4M3.UNPACK_B R82, R15 ;  /* 0x0000000fff52723e */ /* 0x000fe200020006ff */
[----:B------:R-:W-:Y:S01]  /*b4e0*/  FFMA.FTZ R55, R54, R85, -R87 ;  /* 0x0000005536377223 */ /* 0x000fe20000010857 */
        /* <DEDUP_REMOVED lines=9> */
[----:B------:R-:W-:-:S02]  /*b580*/  HADD2.F32 R162, -RZ, R160.H0_H0 ;  /* 0x200000a0ffa27230 */ /* 0x000fc40000004100 */
[----:B------:R-:W-:Y:S01]  /*b590*/  FMUL.FTZ R164, R86, R161 ;  /* 0x000000a156a47220 */ /* 0x000fe20000410000 */
        /* <DEDUP_REMOVED lines=9> */
[----:B------:R-:W-:Y:S01]  /*b630*/  FFMA.FTZ R163, R12, R127, R163 ;  /* 0x0000007f0ca37223 */ /* 0x000fe200000100a3 */
[----:B------:R-:W-:Y:S02]  /*b640*/  HADD2.F32 R160, -RZ, R160.H1_H1 ;  /* 0x300000a0ffa07230 */ /* 0x000fe40000004100 */
[-C--:B------:R-:W-:Y:S01]  /*b650*/  FFMA.FTZ R161, R86, R126.reuse, R161 ;  /* 0x0000007e56a17223 */ /* 0x080fe200000100a1 */
        /* <DEDUP_REMOVED lines=10> */
[----:B------:R-:W-:Y:S02]  /*b700*/  HADD2.F32 R13, -RZ, R13.H1_H1 ;  /* 0x3000000dff0d7230 */ /* 0x000fe40000004100 */
[-C--:B------:R-:W-:Y:S01]  /*b710*/  FFMA.FTZ R15, R15, R12.reuse, -R86 ;  /* 0x0000000c0f0f7223 */ /* 0x080fe20000010856 */
[----:B------:R-:W-:Y:S01]  /*b720*/  FFMA.FTZ R160, R85, R12, R160 ;  /* 0x0000000c55a07223 */ /* 0x000fe200000100a0 */
[----:B------:R-:W-:Y:S01]  /*b730*/  FMUL.FTZ R159, R82, R159 ;  /* 0x0000009f529f7220 */ /* 0x000fe20000410000 */
[----:B------:R-:W-:-:S02]  /*b740*/  IMAD.MOV.U32 R12, RZ, RZ, R43 ;  /* 0x000000ffff0c7224 */ /* 0x000fc400078e002b */
[-C--:B------:R-:W-:Y:S01]  /*b750*/  FFMA.FTZ R47, R82, R13.reuse, -R47 ;  /* 0x0000000d522f7223 */ /* 0x080fe2000001082f */
[----:B------:R-:W-:Y:S01]  /*b760*/  F2FP.SATFINITE.E4M3.F32.PACK_AB_MERGE_C R15, R15, R166, RZ ;  /* 0x000000a60f0f723e */ /* 0x000fe200048070ff */
[----:B------:R-:W-:Y:S01]  /*b770*/  FFMA.FTZ R84, R84, R13, R159 ;  /* 0x0000000d54547223 */ /* 0x000fe2000001009f */
[----:B------:R-:W-:Y:S02]  /*b780*/  F2FP.SATFINITE.E4M3.F32.PACK_AB_MERGE_C R160, R160, R163, RZ ;  /* 0x000000a3a0a0723e */ /* 0x000fe400048070ff */
[----:B------:R-:W-:Y:S01]  /*b790*/  F2FP.SATFINITE.E4M3.F32.PACK_AB_MERGE_C R13, R45, R52, R14 ;  /* 0x000000342d0d723e */ /* 0x000fe2000480700e */
[----:B------:R-:W-:Y:S01]  /*b7a0*/  IMAD.MOV.U32 R14, RZ, RZ, R42 ;  /* 0x000000ffff0e7224 */ /* 0x000fe200078e002a */
[----:B------:R-:W-:Y:S02]  /*b7b0*/  F2FP.SATFINITE.E4M3.F32.PACK_AB_MERGE_C R15, R47, R164, R15 ;  /* 0x000000a42f0f723e */ /* 0x000fe4000480700f */
[----:B------:R-:W-:Y:S02]  /*b7c0*/  F2FP.SATFINITE.E4M3.F32.PACK_AB_MERGE_C R45, R40, R53, R41 ;  /* 0x00000035282d723e */ /* 0x000fe40004807029 */
[----:B------:R-:W-:-:S07]  /*b7d0*/  F2FP.SATFINITE.E4M3.F32.PACK_AB_MERGE_C R47, R84, R161, R160 ;  /* 0x000000a1542f723e */ /* 0x000fce00048070a0 */
.L_x_4146:
[----:B------:R-:W-:Y:S05]  /*b7e0*/  BSYNC B3 ;  /* 0x0000000000037941 */ /* 0x000fea0003800000 */
.L_x_4145:
[----:B------:R-:W-:Y:S01]  /*b7f0*/  ISETP.GE.AND P3, PT, R11, R136, PT ;  /* 0x000000880b00720c */ /* 0x000fe20003f66270 */
[----:B0-----:R0:W-:-:S12]  /*b800*/  ST.E.128 desc[UR50][R80.64], R12 ;  /* 0x0000000c50007985 */ /* 0x0011d8000c101d32 */
[----:B------:R-:W-:-:S04]  /*b810*/  @!P3 IADD3 R40, P5, R156, R11, RZ ;  /* 0x0000000b9c28b210 */ /* 0x000fc80007fbe0ff */
[----:B------:R-:W-:-:S05]  /*b820*/  @!P3 LEA.HI.X.SX32 R41, R11, R154, 0x1, P5 ;  /* 0x0000009a0b29b211 */ /* 0x000fca00028f0eff */
[----:B--2---:R0:W-:Y:S04]  /*b830*/  @!P3 ST.E.128 desc[UR50][R40.64], R44 ;  /* 0x0000002c2800b985 */ /* 0x0041e8000c101d32 */
.L_x_4144:
[----:B------:R-:W-:Y:S05]  /*b840*/  BSYNC B2 ;  /* 0x0000000000027941 */ /* 0x000fea0003800000 */
.L_x_4143:
[----:B------:R-:W-:-:S13]  /*b850*/  ISETP.NE.AND P3, PT, R30, RZ, PT ;  /* 0x000000ff1e00720c */ /* 0x000fda0003f65270 */
[----:B------:R-:W-:Y:S05]  /*b860*/  @!P3 BRA `(.L_x_4138) ;  /* 0x0000000c00ecb947 */ /* 0x000fea0003800000 */
[----:B0-----:R-:W5:Y:S04]  /*b870*/  LDL R40, [R1+0x30] ;  /* 0x0000300001287983 */ /* 0x001f680000100800 */
[----:B------:R-:W2:Y:S04]  /*b880*/  LDL R15, [R1+0x38] ;  /* 0x00003800010f7983 */ /* 0x000ea80000100800 */
[----:B------:R-:W2:Y:S01]  /*b890*/  LDL R14, [R1+0x34] ;  /* 0x00003400010e7983 */ /* 0x000ea20000100800 */
[----:B------:R-:W-:Y:S01]  /*b8a0*/  ISETP.NE.AND P5, PT, R114, RZ, PT ;  /* 0x000000ff7200720c */ /* 0x000fe20003fa5270 */
[----:B------:R-:W-:Y:S01]  /*b8b0*/  BSSY B2, `(.L_x_4147) ;  /* 0x00000f1000027945 */ /* 0x000fe20003800000 */
[----:B----4-:R-:W-:-:S02]  /*b8c0*/  IADD3 R44, P3, R27, R156, RZ ;  /* 0x0000009c1b2c7210 */ /* 0x010fc40007f7e0ff */
[----:B------:R-:W-:-:S03]  /*b8d0*/  SEL R11, R117, R143, !P5 ;  /* 0x0000008f750b7207 */ /* 0x000fc60006800000 */
[----:B---3--:R-:W-:Y:S01]  /*b8e0*/  IMAD.X R45, R154, 0x1, R95, P3 ;  /* 0x000000019a2d7824 */ /* 0x008fe200018e065f */
[----:B------:R-:W-:Y:S02]  /*b8f0*/  SHF.R.S32.HI R12, RZ, 0x1f, R11 ;  /* 0x0000001fff0c7819 */ /* 0x000fe4000001140b */
[----:B------:R-:W-:Y:S02]  /*b900*/  ISETP.GE.AND P3, PT, R226, R116, PT ;  /* 0x00000074e200720c */ /* 0x000fe40003f66270 */
[----:B------:R-:W-:-:S04]  /*b910*/  LEA.HI R12, R12, R11, RZ, 0x5 ;  /* 0x0000000b0c0c7211 */ /* 0x000fc800078f28ff */
        /* <DEDUP_REMOVED lines=21> */
[----:B------:R-:W-:Y:S01]  /*ba70*/  IMAD.SHL.U32 R12, R84, 0x100, RZ ;  /* 0x00000100540c7824 */ /* 0x000fe200078e00ff */
[----:B------:R-:W-:Y:S01]  /*ba80*/  SHF.R.U32.HI R86, RZ, 0x10, R37 ;  /* 0x00000010ff567819 */ /* 0x000fe20000011625 */
[----:B--2---:R-:W-:Y:S01]  /*ba90*/  IMAD.MOV.U32 R47, RZ, RZ, R40 ;  /* 0x000000ffff2f7224 */ /* 0x004fe200078e0028 */
[--C-:B------:R-:W-:Y:S02]  /*baa0*/  SHF.R.U32.HI R83, RZ, 0x10, R39.reuse ;  /* 0x00000010ff537819 */ /* 0x100fe40000011627 */
[----:B------:R-:W-:-:S02]  /*bab0*/  SHF.R.U32.HI R82, RZ, 0x8, R39 ;  /* 0x00000008ff527819 */ /* 0x000fc40000011627 */
[----:B------:R-:W-:Y:S02]  /*bac0*/  LOP3.LUT R37, R39, 0xff, RZ, 0xc0, !PT ;  /* 0x000000ff27257812 */ /* 0x000fe400078ec0ff */
[----:B------:R-:W-:Y:S02]  /*bad0*/  SHF.R.U32.HI R80, RZ, 0x18, R39 ;  /* 0x00000018ff507819 */ /* 0x000fe40000011627 */
[----:B------:R-:W-:Y:S02]  /*bae0*/  SHF.R.U32.HI R52, RZ, 0x8, R51 ;  /* 0x00000008ff347819 */ /* 0x000fe40000011633 */
[--C-:B------:R-:W-:Y:S02]  /*baf0*/  SHF.R.U32.HI R81, RZ, 0x10, R49.reuse ;  /* 0x00000010ff517819 */ /* 0x100fe40000011631 */
[----:B------:R-:W-:Y:S02]  /*bb00*/  SHF.R.U32.HI R55, RZ, 0x8, R49 ;  /* 0x00000008ff377819 */ /* 0x000fe40000011631 */
[----:B------:R-:W-:-:S02]  /*bb10*/  LOP3.LUT R39, R49, 0xff, RZ, 0xc0, !PT ;  /* 0x000000ff31277812 */ /* 0x000fc400078ec0ff */
[----:B------:R-:W-:Y:S02]  /*bb20*/  SHF.R.U32.HI R54, RZ, 0x18, R49 ;  /* 0x00000018ff367819 */ /* 0x000fe40000011631 */
[----:B------:R-:W-:Y:S02]  /*bb30*/  LOP3.LUT R49, R51, 0xff, RZ, 0xc0, !PT ;  /* 0x000000ff33317812 */ /* 0x000fe400078ec0ff */
[----:B------:R-:W-:Y:S02]  /*bb40*/  SHF.R.U32.HI R50, RZ, 0x18, R51 ;  /* 0x00000018ff327819 */ /* 0x000fe40000011633 */
[----:B------:R-:W-:Y:S01]  /*bb50*/  PRMT R13, R85, 0x654, R48 ;  /* 0x00000654550d7816 */ /* 0x000fe20000000030 */
[----:B------:R-:W-:Y:S01]  /*bb60*/  IMAD.SHL.U32 R48, R52, 0x100, RZ ;  /* 0x0000010034307824 */ /* 0x000fe200078e00ff */
[----:B------:R-:W-:Y:S02]  /*bb70*/  PRMT R49, R50, 0x654, R49 ;  /* 0x0000065432317816 */ /* 0x000fe40000000031 */
[----:B------:R-:W-:Y:S01]  /*bb80*/  LOP3.LUT R13, R13, 0xff00, R12, 0xf8, !PT ;  /* 0x0000ff000d0d7812 */ /* 0x000fe200078ef80c */
[----:B------:R-:W-:Y:S01]  /*bb90*/  IMAD.SHL.U32 R12, R82, 0x100, RZ ;  /* 0x00000100520c7824 */ /* 0x000fe200078e00ff */
[----:B------:R-:W-:-:S02]  /*bba0*/  PRMT R37, R80, 0x654, R37 ;  /* 0x0000065450257816 */ /* 0x000fc40000000025 */
[----:B------:R-:W-:Y:S01]  /*bbb0*/  MOV R38, R14 ;  /* 0x0000000e00267202 */ /* 0x000fe20000000f00 */
[----:B------:R-:W-:Y:S01]  /*bbc0*/  IMAD.U32 R14, R86, 0x10000, RZ ;  /* 0x00010000560e7824 */ /* 0x000fe200078e00ff */
[----:B------:R-:W-:Y:S01]  /*bbd0*/  PRMT R40, R54, 0x654, R39 ;  /* 0x0000065436287816 */ /* 0x000fe20000000027 */
[----:B------:R-:W-:Y:S01]  /*bbe0*/  IMAD.SHL.U32 R39, R55, 0x100, RZ ;  /* 0x0000010037277824 */ /* 0x000fe200078e00ff */
[----:B------:R-:W-:Y:S02]  /*bbf0*/  LOP3.LUT R80, R49, 0xff00, R48, 0xf8, !PT ;  /* 0x0000ff0031507812 */ /* 0x000fe400078ef830 */
[----:B------:R-:W-:Y:S02]  /*bc00*/  F2FP.F16.E4M3.UNPACK_B R52, R157.H1 ;  /* 0x0000009dff34723e */ /* 0x000fe400030006ff */
[----:B------:R-:W-:Y:S02]  /*bc10*/  F2FP.F16.E4M3.UNPACK_B R50, R47.H1 ;  /* 0x0000002fff32723e */ /* 0x000fe400030006ff */
[----:B------:R-:W-:-:S02]  /*bc20*/  F2FP.F16.E4M3.UNPACK_B R48, R46.H1 ;  /* 0x0000002eff30723e */ /* 0x000fc400030006ff */
[----:B------:R-:W-:Y:S02]  /*bc30*/  LOP3.LUT R37, R37, 0xff00, R12, 0xf8, !PT ;  /* 0x0000ff0025257812 */ /* 0x000fe400078ef80c */
[----:B------:R-:W-:Y:S02]  /*bc40*/  SHF.L.U32 R12, R83, 0x10, RZ ;  /* 0x00000010530c7819 */ /* 0x000fe400000006ff */
[----:B------:R-:W-:Y:S02]  /*bc50*/  SHF.R.U32.HI R53, RZ, 0x10, R51 ;  /* 0x00000010ff357819 */ /* 0x000fe40000011633 */
[----:B------:R-:W-:Y:S01]  /*bc60*/  LOP3.LUT R54, R40, 0xff00, R39, 0xf8, !PT ;  /* 0x0000ff0028367812 */ /* 0x000fe200078ef827 */
[----:B------:R-:W-:Y:S01]  /*bc70*/  HADD2.F32 R40, -RZ, R50.H0_H0 ;  /* 0x20000032ff287230 */ /* 0x000fe20000004100 */
[----:B------:R-:W-:Y:S01]  /*bc80*/  LOP3.LUT R14, R13, 0xff0000, R14, 0xf8, !PT ;  /* 0x00ff00000d0e7812 */ /* 0x000fe200078ef80e */
[----:B------:R-:W-:Y:S01]  /*bc90*/  HADD2.F32 R13, -RZ, R52.H0_H0 ;  /* 0x20000034ff0d7230 */ /* 0x000fe20000004100 */
[----:B------:R-:W-:Y:S01]  /*bca0*/  F2FP.F16.E4M3.UNPACK_B R49, R153.H1 ;  /* 0x00000099ff31723e */ /* 0x000fe200030006ff */
[----:B------:R-:W-:Y:S01]  /*bcb0*/  HADD2.F32 R39, -RZ, R48.H0_H0 ;  /* 0x20000030ff277230 */ /* 0x000fe20000004100 */
[----:B------:R-:W-:Y:S01]  /*bcc0*/  LOP3.LUT R12, R37, 0xff0000, R12, 0xf8, !PT ;  /* 0x00ff0000250c7812 */ /* 0x000fe200078ef80c */
[----:B------:R-:W-:-:S02]  /*bcd0*/  IMAD.U32 R37, R81, 0x10000, RZ ;  /* 0x0001000051257824 */ /* 0x000fc400078e00ff */
[-C--:B------:R-:W-:Y:S01]  /*bce0*/  FMUL.FTZ R82, R40, R13.reuse ;  /* 0x0000000d28527220 */ /* 0x080fe20000410000 */
[----:B------:R-:W-:Y:S02]  /*bcf0*/  IMAD.U32 R53, R53, 0x10000, RZ ;  /* 0x0001000035357824 */ /* 0x000fe400078e00ff */
[C---:B------:R-:W-:Y:S01]  /*bd00*/  FMUL.FTZ R55, R39.reuse, R13 ;  /* 0x0000000d27377220 */ /* 0x040fe20000410000 */
[--C-:B------:R-:W-:Y:S01]  /*bd10*/  HADD2.F32 R51, -RZ, R49.reuse.H0_H0 ;  /* 0x20000031ff337230 */ /* 0x100fe20000004100 */
[----:B------:R-:W-:Y:S01]  /*bd20*/  LOP3.LUT R37, R54, 0xff0000, R37, 0xf8, !PT ;  /* 0x00ff000036257812 */ /* 0x000fe200078ef825 */
[----:B------:R-:W-:Y:S01]  /*bd30*/  HADD2.F32 R54, -RZ, R49.H1_H1 ;  /* 0x30000031ff367230 */ /* 0x000fe20000004100 */
[----:B------:R-:W-:Y:S01]  /*bd40*/  LOP3.LUT R13, R80, 0xff0000, R53, 0xf8, !PT ;  /* 0x00ff0000500d7812 */ /* 0x000fe200078ef835 */
[----:B------:R-:W-:Y:S02]  /*bd50*/  HADD2.F32 R52, -RZ, R52.H1_H1 ;  /* 0x30000034ff347230 */ /* 0x000fe40000004100 */
[-C--:B------:R-:W-:Y:S01]  /*bd60*/  FFMA.FTZ R39, R39, R51.reuse, -R82 ;  /* 0x0000003327277223 */ /* 0x080fe20000010852 */
[----:B------:R-:W-:Y:S01]  /*bd70*/  FFMA.FTZ R40, R40, R51, R55 ;  /* 0x0000003328287223 */ /* 0x000fe20000010037 */
[----:B------:R-:W-:Y:S01]  /*bd80*/  HADD2.F32 R49, -RZ, R48.H1_H1 ;  /* 0x30000030ff317230 */ /* 0x000fe20000004100 */
[----:B------:R-:W-:Y:S01]  /*bd90*/  F2FP.F16.E4M3.UNPACK_B R157, R157 ;  /* 0x0000009dff9d723e */ /* 0x000fe200020006ff */
[----:B------:R-:W-:Y:S01]  /*bda0*/  HADD2.F32 R53, -RZ, R50.H1_H1 ;  /* 0x30000032ff357230 */ /* 0x000fe20000004100 */
[----:B------:R-:W-:-:S02]  /*bdb0*/  F2FP.F16.E4M3.UNPACK_B R51, R47 ;  /* 0x0000002fff33723e */ /* 0x000fc400020006ff */
[----:B------:R-:W-:Y:S01]  /*bdc0*/  F2FP.F16.E4M3.UNPACK_B R50, R46 ;  /* 0x0000002eff32723e */ /* 0x000fe200020006ff */
[-C--:B------:R-:W-:Y:S01]  /*bdd0*/  FMUL.FTZ R80, R49, R52.reuse ;  /* 0x0000003431507220 */ /* 0x080fe20000410000 */
[----:B------:R-:W-:Y:S01]  /*bde0*/  F2FP.F16.E4M3.UNPACK_B R153, R153 ;  /* 0x00000099ff99723e */ /* 0x000fe200020006ff */
[C---:B------:R-:W-:Y:S01]  /*bdf0*/  FMUL.FTZ R46, R53.reuse, R52 ;  /* 0x00000034352e7220 */ /* 0x040fe20000410000 */
[----:B------:R-:W-:Y:S02]  /*be00*/  HADD2.F32 R55, -RZ, R157.H0_H0 ;  /* 0x2000009dff377230 */ /* 0x000fe40000004100 */
[-C--:B------:R-:W-:Y:S01]  /*be10*/  FFMA.FTZ R47, R53, R54.reuse, R80 ;  /* 0x00000036352f7223 */ /* 0x080fe20000010050 */
[----:B------:R-:W-:Y:S02]  /*be20*/  HADD2.F32 R52, -RZ, R51.H0_H0 ;  /* 0x20000033ff347230 */ /* 0x000fe40000004100 */
[----:B------:R-:W-:Y:S01]  /*be30*/  FFMA.FTZ R46, R49, R54, -R46 ;  /* 0x00000036312e7223 */ /* 0x000fe2000001082e */
        /* <DEDUP_REMOVED lines=11> */
[CC--:B------:R-:W-:Y:S01]  /*bef0*/  FMUL.FTZ R53, R51.reuse, R157.reuse ;  /* 0x0000009d33357220 */ /* 0x0c0fe20000410000 */
[----:B------:R-:W-:Y:S01]  /*bf00*/  F2FP.F16.E4M3.UNPACK_B R55, R158.H1 ;  /* 0x0000009eff37723e */ /* 0x000fe200030006ff */
[C---:B------:R-:W-:Y:S01]  /*bf10*/  FMUL.FTZ R80, R50.reuse, R157 ;  /* 0x0000009d32507220 */ /* 0x040fe20000410000 */
[----:B------:R-:W-:Y:S01]  /*bf20*/  F2FP.F16.E4M3.UNPACK_B R52, R42.H1 ;  /* 0x0000002aff34723e */ /* 0x000fe200030006ff */
[-C--:B------:R-:W-:Y:S01]  /*bf30*/  FFMA.FTZ R81, R50, R153.reuse, -R53 ;  /* 0x0000009932517223 */ /* 0x080fe20000010835 */
[----:B------:R-:W-:Y:S01]  /*bf40*/  F2FP.F16.E4M3.UNPACK_B R50, R38.H1 ;  /* 0x00000026ff32723e */ /* 0x000fe200030006ff */
[----:B------:R-:W-:Y:S02]  /*bf50*/  HADD2.F32 R82, -RZ, R55.H0_H0 ;  /* 0x20000037ff527230 */ /* 0x000fe40000004100 */
[----:B------:R-:W-:Y:S01]  /*bf60*/  FFMA.FTZ R84, R51, R153, R80 ;  /* 0x0000009933547223 */ /* 0x000fe20000010050 */
[----:B------:R-:W-:Y:S01]  /*bf70*/  HADD2.F32 R53, -RZ, R52.H0_H0 ;  /* 0x20000034ff357230 */ /* 0x000fe20000004100 */
[----:B------:R-:W-:Y:S01]  /*bf80*/  F2FP.F16.E4M3.UNPACK_B R158, R158 ;  /* 0x0000009eff9e723e */ /* 0x000fe200020006ff */
[----:B------:R-:W-:Y:S01]  /*bf90*/  HADD2.F32 R51, -RZ, R50.H0_H0 ;  /* 0x20000032ff337230 */ /* 0x000fe20000004100 */
[----:B------:R-:W-:Y:S01]  /*bfa0*/  F2FP.F16.E4M3.UNPACK_B R38, R38 ;  /* 0x00000026ff26723e */ /* 0x000fe200020006ff */
        /* <DEDUP_REMOVED lines=10> */
[----:B------:R-:W-:Y:S02]  /*c050*/  HADD2.F32 R53, -RZ, R158.H0_H0 ;  /* 0x2000009eff357230 */ /* 0x000fe40000004100 */
[C---:B------:R-:W-:Y:S01]  /*c060*/  FMUL.FTZ R55, R50.reuse, R55 ;  /* 0x0000003732377220 */ /* 0x040fe20000410000 */
[----:B------:R-:W-:Y:S01]  /*c070*/  F2FP.F16.E4M3.UNPACK_B R155, R155 ;  /* 0x0000009bff9b723e */ /* 0x000fe200020006ff */
[-C--:B------:R-:W-:Y:S01]  /*c080*/  FFMA.FTZ R85, R50, R51.reuse, -R83 ;  /* 0x0000003332557223 */ /* 0x080fe20000010853 */
[----:B------:R-:W-:Y:S01]  /*c090*/  F2FP.F16.E4M3.UNPACK_B R50, R42 ;  /* 0x0000002aff32723e */ /* 0x000fe200020006ff */
[----:B------:R-:W-:Y:S01]  /*c0a0*/  FFMA.FTZ R87, R52, R51, R55 ;  /* 0x0000003334577223 */ /* 0x000fe20000010037 */
[----:B------:R-:W-:Y:S01]  /*c0b0*/  HADD2.F32 R42, -RZ, R38.H0_H0 ;  /* 0x20000026ff2a7230 */ /* 0x000fe20000004100 */
[----:B------:R-:W-:Y:S01]  /*c0c0*/  F2FP.SATFINITE.E4M3.F32.PACK_AB_MERGE_C R40, R47, R40, RZ ;  /* 0x000000282f28723e */ /* 0x000fe200048070ff */
[----:B------:R-:W-:Y:S01]  /*c0d0*/  HADD2.F32 R55, -RZ, R158.H1_H1 ;  /* 0x3000009eff377230 */ /* 0x000fe20000004100 */
[----:B------:R-:W-:Y:S01]  /*c0e0*/  F2FP.SATFINITE.E4M3.F32.PACK_AB_MERGE_C R39, R46, R39, RZ ;  /* 0x000000272e27723e */ /* 0x000fe200048070ff */
[----:B------:R-:W-:-:S02]  /*c0f0*/  HADD2.F32 R51, -RZ, R50.H0_H0 ;  /* 0x20000032ff337230 */ /* 0x000fc40000004100 */
[-C--:B------:R-:W-:Y:S01]  /*c100*/  FMUL.FTZ R54, R42, R53.reuse ;  /* 0x000000352a367220 */ /* 0x080fe20000410000 */
[----:B------:R-:W-:Y:S01]  /*c110*/  HADD2.F32 R50, -RZ, R50.H1_H1 ;  /* 0x30000032ff327230 */ /* 0x000fe20000004100 */
[----:B------:R-:W-:Y:S01]  /*c120*/  F2FP.F16.E4M3.UNPACK_B R47, R36 ;  /* 0x00000024ff2f723e */ /* 0x000fe200020006ff */
[----:B------:R-:W-:Y:S02]  /*c130*/  HADD2.F32 R38, -RZ, R38.H1_H1 ;  /* 0x30000026ff267230 */ /* 0x000fe40000004100 */
        /* <DEDUP_REMOVED lines=10> */
[--C-:B------:R-:W-:Y:S01]  /*c1e0*/  HADD2.F32 R46, -RZ, R47.reuse.H0_H0 ;  /* 0x2000002fff2e7230 */ /* 0x100fe20000004100 */
[----:B------:R-:W-:Y:S01]  /*c1f0*/  F2FP.F16.E4M3.UNPACK_B R54, R37 ;  /* 0x00000025ff36723e */ /* 0x000fe200020006ff */
[----:B------:R-:W-:Y:S01]  /*c200*/  FFMA.FTZ R38, R38, R155, -R53 ;  /* 0x0000009b26267223 */ /* 0x000fe20000010835 */
[----:B------:R-:W-:Y:S01]  /*c210*/  F2FP.SATFINITE.E4M3.F32.PACK_AB_MERGE_C R40, R84, R49, R40 ;  /* 0x000000315428723e */ /* 0x000fe20004807028 */
[----:B------:R-:W-:Y:S01]  /*c220*/  HADD2.F32 R48, -RZ, R50.H0_H0 ;  /* 0x20000032ff307230 */ /* 0x000fe20000004100 */
[----:B------:R-:W-:Y:S01]  /*c230*/  F2FP.F16.E4M3.UNPACK_B R52, R14 ;  /* 0x0000000eff34723e */ /* 0x000fe200020006ff */
[----:B------:R-:W-:Y:S01]  /*c240*/  HADD2.F32 R49, -RZ, R54.H0_H0 ;  /* 0x20000036ff317230 */ /* 0x000fe20000004100 */
[----:B------:R-:W-:Y:S01]  /*c250*/  F2FP.SATFINITE.E4M3.F32.PACK_AB_MERGE_C R82, R87, R82, RZ ;  /* 0x000000525752723e */ /* 0x000fe200048070ff */
[----:B------:R-:W-:Y:S01]  /*c260*/  HADD2.F32 R51, -RZ, R50.H1_H1 ;  /* 0x30000032ff337230 */ /* 0x000fe20000004100 */
[----:B------:R-:W-:Y:S01]  /*c270*/  F2FP.F16.E4M3.UNPACK_B R50, R41.H1 ;  /* 0x00000029ff32723e */ /* 0x000fe200030006ff */
[----:B------:R-:W-:Y:S01]  /*c280*/  HADD2.F32 R53, -RZ, R52.H0_H0 ;  /* 0x20000034ff357230 */ /* 0x000fe20000004100 */
[----:B------:R-:W-:Y:S01]  /*c290*/  F2FP.SATFINITE.E4M3.F32.PACK_AB_MERGE_C R42, R55, R42, R82 ;  /* 0x0000002a372a723e */ /* 0x000fe20004807052 */
[-C--:B------:R-:W-:Y:S01]  /*c2a0*/  FMUL.FTZ R55, R48, R49.reuse ;  /* 0x0000003130377220 */ /* 0x080fe20000410000 */
[----:B------:R-:W-:Y:S01]  /*c2b0*/  FMUL.FTZ R81, R46, R49 ;  /* 0x000000312e517220 */ /* 0x000fe20000410000 */
[----:B------:R-:W-:Y:S01]  /*c2c0*/  HADD2.F32 R54, -RZ, R54.H1_H1 ;  /* 0x30000036ff367230 */ /* 0x000fe20000004100 */
[----:B------:R-:W-:Y:S01]  /*c2d0*/  F2FP.F16.E4M3.UNPACK_B R14, R14.H1 ;  /* 0x0000000eff0e723e */ /* 0x000fe200030006ff */
[----:B------:R-:W-:-:S02]  /*c2e0*/  HADD2.F32 R49, -RZ, R47.H1_H1 ;  /* 0x3000002fff317230 */ /* 0x000fc40000004100 */
[-C--:B------:R-:W-:Y:S01]  /*c2f0*/  FFMA.FTZ R46, R46, R53.reuse, -R55 ;  /* 0x000000352e2e7223 */ /* 0x080fe20000010837 */
[----:B------:R-:W-:Y:S01]  /*c300*/  FFMA.FTZ R47, R48, R53, R81 ;  /* 0x00000035302f7223 */ /* 0x000fe20000010051 */
[----:B------:R-:W-:Y:S02]  /*c310*/  HADD2.F32 R52, -RZ, R52.H1_H1 ;  /* 0x30000034ff347230 */ /* 0x000fe40000004100 */
[----:B------:R-:W-:Y:S01]  /*c320*/  FMUL.FTZ R80, R51, R54 ;  /* 0x0000003633507220 */ /* 0x000fe20000410000 */
[----:B------:R-:W-:Y:S02]  /*c330*/  F2FP.F16.E4M3.UNPACK_B R53, R37.H1 ;  /* 0x00000025ff35723e */ /* 0x000fe400030006ff */
[----:B------:R-:W-:Y:S01]  /*c340*/  F2FP.F16.E4M3.UNPACK_B R48, R36.H1 ;  /* 0x00000024ff30723e */ /* 0x000fe200030006ff */
[C---:B------:R-:W-:Y:S01]  /*c350*/  FMUL.FTZ R36, R49.reuse, R54 ;  /* 0x0000003631247220 */ /* 0x040fe20000410000 */
[----:B------:R-:W-:Y:S01]  /*c360*/  FFMA.FTZ R41, R49, R52, -R80 ;  /* 0x0000003431297223 */ /* 0x000fe20000010850 */
[----:B------:R-:W-:Y:S01]  /*c370*/  HADD2.F32 R49, -RZ, R50.H0_H0 ;  /* 0x20000032ff317230 */ /* 0x000fe20000004100 */
[----:B------:R-:W-:Y:S01]  /*c380*/  F2FP.SATFINITE.E4M3.F32.PACK_AB_MERGE_C R85, R85, R86, RZ ;  /* 0x000000565555723e */ /* 0x000fe200048070ff */
[----:B------:R-:W-:-:S02]  /*c390*/  HADD2.F32 R54, -RZ, R53.H0_H0 ;  /* 0x20000035ff367230 */ /* 0x000fc40000004100 */
[----:B------:R-:W-:Y:S01]  /*c3a0*/  FFMA.FTZ R36, R51, R52, R36 ;  /* 0x0000003433247223 */ /* 0x000fe20000010024 */
[----:B------:R-:W-:Y:S01]  /*c3b0*/  HADD2.F32 R37, -RZ, R48.H0_H0 ;  /* 0x20000030ff257230 */ /* 0x000fe20000004100 */
[----:B------:R-:W-:Y:S01]  /*c3c0*/  F2FP.SATFINITE.E4M3.F32.PACK_AB_MERGE_C R38, R38, R83, R85 ;  /* 0x000000532626723e */ /* 0x000fe20004807055 */
[----:B------:R-:W-:Y:S02]  /*c3d0*/  HADD2.F32 R50, -RZ, R50.H1_H1 ;  /* 0x30000032ff327230 */ /* 0x000fe40000004100 */
[-C--:B------:R-:W-:Y:S01]  /*c3e0*/  FMUL.FTZ R80, R49, R54.reuse ;  /* 0x0000003631507220 */ /* 0x080fe20000410000 */
[----:B------:R-:W-:Y:S02]  /*c3f0*/  HADD2.F32 R53, -RZ, R53.H1_H1 ;  /* 0x30000035ff357230 */ /* 0x000fe40000004100 */
[----:B------:R-:W-:Y:S01]  /*c400*/  FMUL.FTZ R54, R37, R54 ;  /* 0x0000003625367220 */ /* 0x000fe20000410000 */
[----:B------:R-:W-:Y:S02]  /*c410*/  HADD2.F32 R52, -RZ, R14.H0_H0 ;  /* 0x2000000eff347230 */ /* 0x000fe40000004100 */
[----:B------:R-:W-:-:S02]  /*c420*/  HADD2.F32 R48, -RZ, R48.H1_H1 ;  /* 0x30000030ff307230 */ /* 0x000fc40000004100 */
[----:B------:R-:W-:Y:S01]  /*c430*/  FMUL.FTZ R55, R50, R53 ;  /* 0x0000003532377220 */ /* 0x000fe20000410000 */
[----:B------:R-:W-:Y:S02]  /*c440*/  HADD2.F32 R51, -RZ, R14.H1_H1 ;  /* 0x3000000eff337230 */ /* 0x000fe40000004100 */
[-C--:B------:R-:W-:Y:S01]  /*c450*/  FFMA.FTZ R83, R49, R52.reuse, R54 ;  /* 0x0000003431537223 */ /* 0x080fe20000010036 */
[----:B------:R-:W-:Y:S01]  /*c460*/  F2FP.F16.E4M3.UNPACK_B R14, R15 ;  /* 0x0000000fff0e723e */ /* 0x000fe200020006ff */
[C---:B------:R-:W-:Y:S01]  /*c470*/  FMUL.FTZ R53, R48.reuse, R53 ;  /* 0x0000003530357220 */ /* 0x040fe20000410000 */
[----:B------:R-:W-:Y:S01]  /*c480*/  F2FP.F16.E4M3.UNPACK_B R54, R13 ;  /* 0x0000000dff36723e */ /* 0x000fe200020006ff */
[----:B------:R-:W-:Y:S01]  /*c490*/  FFMA.FTZ R85, R48, R51, -R55 ;  /* 0x0000003330557223 */ /* 0x000fe20000010837 */
[-C--:B------:R-:W-:Y:S01]  /*c4a0*/  F2FP.F16.E4M3.UNPACK_B R48, R43.reuse ;  /* 0x0000002bff30723e */ /* 0x080fe200020006ff */
[----:B------:R-:W-:Y:S01]  /*c4b0*/  FFMA.FTZ R82, R37, R52, -R80 ;  /* 0x0000003425527223 */ /* 0x000fe20000010850 */
[----:B------:R-:W-:Y:S01]  /*c4c0*/  F2FP.F16.E4M3.UNPACK_B R49, R43.H1 ;  /* 0x0000002bff31723e */ /* 0x000fe200030006ff */
[----:B------:R-:W-:Y:S01]  /*c4d0*/  HADD2.F32 R37, -RZ, R14.H0_H0 ;  /* 0x2000000eff257230 */ /* 0x000fe20000004100 */
[----:B------:R-:W-:Y:S01]  /*c4e0*/  F2FP.F16.E4M3.UNPACK_B R55, R13.H1 ;  /* 0x0000000dff37723e */ /* 0x000fe200030006ff */
[----:B------:R-:W-:Y:S01]  /*c4f0*/  HADD2.F32 R80, -RZ, R54.H0_H0 ;  /* 0x20000036ff507230 */ /* 0x000fe20000004100 */
[----:B------:R-:W-:Y:S01]  /*c500*/  F2FP.F16.E4M3.UNPACK_B R15, R15.H1 ;  /* 0x0000000fff0f723e */ /* 0x000fe200030006ff */
[----:B------:R-:W-:Y:S01]  /*c510*/  FFMA.FTZ R84, R50, R51, R53 ;  /* 0x0000003332547223 */ /* 0x000fe20000010035 */
        /* <DEDUP_REMOVED lines=9> */
[----:B------:R-:W-:Y:S02]  /*c5b0*/  HADD2.F32 R52, -RZ, R13.H0_H0 ;  /* 0x2000000dff347230 */ /* 0x000fe40000004100 */
[-C--:B------:R-:W-:Y:S01]  /*c5c0*/  FMUL.FTZ R80, R12, R81.reuse ;  /* 0x000000510c507220 */ /* 0x080fe20000410000 */
[----:B------:R-:W-:Y:S02]  /*c5d0*/  HADD2.F32 R53, -RZ, R51.H0_H0 ;  /* 0x20000033ff357230 */ /* 0x000fe40000004100 */
[----:B------:R-:W-:Y:S01]  /*c5e0*/  FMUL.FTZ R81, R43, R81 ;  /* 0x000000512b517220 */ /* 0x000fe20000410000 */
[----:B------:R-:W-:-:S02]  /*c5f0*/  HADD2.F32 R49, -RZ, R49.H1_H1 ;  /* 0x30000031ff317230 */ /* 0x000fc40000004100 */
[-C--:B------:R-:W-:Y:S01]  /*c600*/  FFMA.FTZ R87, R50, R52.reuse, R87 ;  /* 0x0000003432577223 */ /* 0x080fe20000010057 */
[----:B------:R-:W-:Y:S02]  /*c610*/  HADD2.F32 R50, -RZ, R55.H1_H1 ;  /* 0x30000037ff327230 */ /* 0x000fe40000004100 */
[----:B------:R-:W-:Y:S01]  /*c620*/  FFMA.FTZ R86, R37, R52, -R86 ;  /* 0x0000003425567223 */ /* 0x000fe20000010856 */
        /* <DEDUP_REMOVED lines=14> */
[----:B------:R-:W-:Y:S01]  /*c710*/  F2FP.SATFINITE.E4M3.F32.PACK_AB_MERGE_C R83, R84, R83, RZ ;  /* 0x000000535453723e */ /* 0x000fe200048070ff */
[-C--:B------:R-:W-:Y:S01]  /*c720*/  FFMA.FTZ R43, R14, R13.reuse, -R43 ;  /* 0x0000000d0e2b7223 */ /* 0x080fe2000001082b */
[----:B------:R-:W-:Y:S01]  /*c730*/  F2FP.SATFINITE.E4M3.F32.PACK_AB_MERGE_C R15, R15, R80, RZ ;  /* 0x000000500f0f723e */ /* 0x000fe200048070ff */
[----:B------:R-:W-:Y:S01]  /*c740*/  FFMA.FTZ R48, R48, R13, R37 ;  /* 0x0000000d30307223 */ /* 0x000fe20000010025 */
[----:B------:R-:W-:Y:S01]  /*c750*/  F2FP.SATFINITE.E4M3.F32.PACK_AB_MERGE_C R50, R50, R81, RZ ;  /* 0x000000513232723e */ /* 0x000fe200048070ff */
[----:B------:R-:W-:Y:S01]  /*c760*/  IMAD.MOV.U32 R12, RZ, RZ, R39 ;  /* 0x000000ffff0c7224 */ /* 0x000fe200078e0027 */
[----:B------:R-:W-:Y:S01]  /*c770*/  F2FP.SATFINITE.E4M3.F32.PACK_AB_MERGE_C R13, R41, R46, R82 ;  /* 0x0000002e290d723e */ /* 0x000fe20004807052 */
[----:B------:R-:W-:Y:S01]  /*c780*/  IMAD.MOV.U32 R14, RZ, RZ, R38 ;  /* 0x000000ffff0e7224 */ /* 0x000fe200078e0026 */
[----:B------:R-:W-:-:S02]  /*c790*/  F2FP.SATFINITE.E4M3.F32.PACK_AB_MERGE_C R15, R43, R86, R15 ;  /* 0x000000562b0f723e */ /* 0x000fc4000480700f */
[----:B------:R-:W-:Y:S02]  /*c7a0*/  F2FP.SATFINITE.E4M3.F32.PACK_AB_MERGE_C R41, R36, R47, R83 ;  /* 0x0000002f2429723e */ /* 0x000fe40004807053 */
[----:B------:R-:W-:-:S07]  /*c7b0*/  F2FP.SATFINITE.E4M3.F32.PACK_AB_MERGE_C R43, R48, R87, R50 ;  /* 0x00000057302b723e */ /* 0x000fce0004807032 */
.L_x_4148:
[----:B------:R-:W-:Y:S05]  /*c7c0*/  BSYNC B2 ;  /* 0x0000000000027941 */ /* 0x000fea0003800000 */
.L_x_4147:
[----:B------:R-:W-:Y:S01]  /*c7d0*/  ISETP.GE.AND P3, PT, R11, R136, PT ;  /* 0x000000880b00720c */ /* 0x000fe20003f66270 */
[----:B0-----:R0:W-:-:S12]  /*c7e0*/  ST.E.128 desc[UR50][R44.64], R12 ;  /* 0x0000000c2c007985 */ /* 0x0011d8000c101d32 */
[----:B------:R-:W-:-:S04]  /*c7f0*/  @!P3 IADD3 R36, P5, R156, R11, RZ ;  /* 0x0000000b9c24b210 */ /* 0x000fc80007fbe0ff */
[----:B------:R-:W-:-:S05]  /*c800*/  @!P3 LEA.HI.X.SX32 R37, R11, R154, 0x1, P5 ;  /* 0x0000009a0b25b211 */ /* 0x000fca00028f0eff */
[----:B--2---:R0:W-:Y:S04]  /*c810*/  @!P3 ST.E.128 desc[UR50][R36.64], R40 ;  /* 0x000000282400b985 */ /* 0x0041e8000c101d32 */
.L_x_4138:
[----:B------:R-:W-:Y:S05]  /*c820*/  BSYNC B1 ;  /* 0x0000000000017941 */ /* 0x000fea0003800000 */
.L_x_4137:
[----:B------:R-:W-:-:S03]  /*c830*/  UMOV UR4, 0xffffffff ;  /* 0xffffffff00047882 */ /* 0x000fc60000000000 */
[----:B------:R-:W-:Y:S05]  /*c840*/  BRA.DIV UR4, `(.L_x_4149) ;  /* 0x000001fa04707947 */ /* 0x000fea000b800000 */
[----:B0-----:R0:W0:Y:S04]  /*c850*/  SHFL.IDX PT, R44, R119, 0x1, 0x1e1f ;  /* 0x003e1f00772c7f89 */ /* 0x00102800000e0000 */
[----:B--2---:R-:W2:Y:S02]  /*c860*/  SHFL.IDX PT, R120, R120, 0x1, 0x1e1f ;  /* 0x003e1f0078787f89 */ /* 0x004ea400000e0000 */
.L_x_4422:
[----:B------:R-:W-:Y:S05]  /*c870*/  @P4 BRA `(.L_x_4106) ;  /* 0x0000003400e44947 */ /* 0x000fea0003800000 */
[----:B------:R-:W-:Y:S01]  /*c880*/  ISETP.NE.AND P3, PT, R28, RZ, PT ;  /* 0x000000ff1c00720c */ /* 0x000fe20003f65270 */
[----:B------:R-:W-:-:S12]  /*c890*/  BSSY B1, `(.L_x_4150) ;  /* 0x00000fc000017945 */ /* 0x000fd80003800000 */
[----:B------:R-:W-:Y:S05]  /*c8a0*/  @!P3 BRA `(.L_x_4151) ;  /* 0x0000000c00e8b947 */ /* 0x000fea0003800000 */
[----:B------:R-:W5:Y:S04]  /*c8b0*/  LDL R15, [R1+0x40] ;  /* 0x00004000010f7983 */ /* 0x000f680000100800 */
[----:B------:R-:W3:Y:S01]  /*c8c0*/  LDL R14, [R1+0x44] ;  /* 0x00004400010e7983 */ /* 0x000ee20000100800 */
[----:B------:R-:W-:Y:S01]  /*c8d0*/  SEL R11, R117, R143, !P0 ;  /* 0x0000008f750b7207 */ /* 0x000fe20004000000 */
[----:B------:R-:W-:Y:S01]  /*c8e0*/  BSSY B2, `(.L_x_4152) ;  /* 0x00000f1000027945 */ /* 0x000fe20003800000 */
[----:B--2---:R-:W-:Y:S02]  /*c8f0*/  IADD3 R40, P3, R21, R120, RZ ;  /* 0x0000007815287210 */ /* 0x004fe40007f7e0ff */
[----:B------:R-:W-:-:S03]  /*c900*/  SHF.R.S32.HI R12, RZ, 0x1f, R11 ;  /* 0x0000001fff0c7819 */ /* 0x000fc6000001140b */
[----:B0-----:R-:W-:Y:S01]  /*c910*/  IMAD.X R41, R44, 0x1, R109, P3 ;  /* 0x000000012c297824 */ /* 0x001fe200018e066d */
[----:B------:R-:W-:Y:S02]  /*c920*/  LEA.HI R12, R12, R11, RZ, 0x5 ;  /* 0x0000000b0c0c7211 */ /* 0x000fe400078f28ff */
[----:B------:R-:W-:Y:S02]  /*c930*/  ISETP.GE.AND P3, PT, R16, R116, PT ;  /* 0x000000741000720c */ /* 0x000fe40003f66270 */
[----:B------:R-:W-:-:S04]  /*c940*/  LEA.HI.SX32 R12, R12, R113, 0x1b ;  /* 0x000000710c0c7211 */ /* 0x000fc800078fdaff */
[----:B------:R-:W-:-:S04]  /*c950*/  SHF.R.S32.HI R11, RZ, 0x1f, R12 ;  /* 0x0000001fff0b7819 */ /* 0x000fc8000001140c */
[----:B------:R-:W-:Y:S02]  /*c960*/  LEA.HI R13, R11, R12, RZ, 0x2 ;  /* 0x0000000c0b0d7211 */ /* 0x000fe400078f10ff */
[----:B------:R-:W-:Y:S02]  /*c970*/  SHF.L.U32 R11, R12, 0x4, RZ ;  /* 0x000000040c0b7819 */ /* 0x000fe400000006ff */
[----:B------:R-:W-:Y:S02]  /*c980*/  SHF.R.S32.HI R12, RZ, 0x2, R13 ;  /* 0x00000002ff0c7819 */ /* 0x000fe4000001140d */
[----:B-----5:R-:W-:-:S04]  /*c990*/  LOP3.LUT R13, R15, 0x30, R11, 0xf8, !PT ;  /* 0x000000300f0d7812 */ /* 0x020fc800078ef80b */
[----:B------:R-:W-:Y:S01]  /*c9a0*/  LOP3.LUT R13, R13, R0, RZ, 0x3c, !PT ;  /* 0x000000000d0d7212 */ /* 0x000fe200078e3cff */
[----:B---3--:R-:W-:-:S04]  /*c9b0*/  IMAD R12, R12, 0x2800, R14 ;  /* 0x000028000c0c7824 */ /* 0x008fc800078e020e */
[----:B------:R-:W-:Y:S02]  /*c9c0*/  IMAD.IADD R12, R12, 0x1, R13 ;  /* 0x000000010c0c7824 */ /* 0x000fe400078e020d */
[C---:B------:R-:W-:Y:S02]  /*c9d0*/  IMAD R13, R19.reuse, 0x7800, R131 ;  /* 0x00007800130d7824 */ /* 0x040fe400078e0283 */
        /* <DEDUP_REMOVED lines=15> */
[----:B------:R-:W-:Y:S01]  /*cad0*/  SHF.R.U32.HI R52, RZ, 0x18, R79 ;  /* 0x00000018ff347819 */ /* 0x000fe2000001164f */
[----:B------:R-:W-:Y:S01]  /*cae0*/  IMAD.SHL.U32 R51, R51, 0x100, RZ ;  /* 0x0000010033337824 */ /* 0x000fe200078e00ff */
[----:B------:R-:W-:-:S02]  /*caf0*/  LOP3.LUT R49, R79, 0xff, RZ, 0xc0, !PT ;  /* 0x000000ff4f317812 */ /* 0x000fc400078ec0ff */
[----:B------:R-:W-:Y:S02]  /*cb00*/  SHF.R.U32.HI R76, RZ, 0x10, R65 ;  /* 0x00000010ff4c7819 */ /* 0x000fe40000011641 */
[----:B------:R-:W-:Y:S02]  /*cb10*/  SHF.R.U32.HI R66, RZ, 0x8, R67 ;  /* 0x00000008ff427819 */ /* 0x000fe40000011643 */
[----:B------:R-:W-:Y:S02]  /*cb20*/  PRMT R45, R80, 0x654, R45 ;  /* 0x00000654502d7816 */ /* 0x000fe4000000002d */
[----:B------:R-:W-:Y:S02]  /*cb30*/  SHF.R.U32.HI R55, RZ, 0x18, R77 ;  /* 0x00000018ff377819 */ /* 0x000fe4000001164d */
[----:B------:R-:W-:Y:S02]  /*cb40*/  LOP3.LUT R48, R77, 0xff, RZ, 0xc0, !PT ;  /* 0x000000ff4d307812 */ /* 0x000fe400078ec0ff */
[----:B------:R-:W-:-:S02]  /*cb50*/  SHF.R.U32.HI R81, RZ, 0x18, R67 ;  /* 0x00000018ff517819 */ /* 0x000fc40000011643 */
[----:B------:R-:W-:Y:S02]  /*cb60*/  LOP3.LUT R46, R67, 0xff, RZ, 0xc0, !PT ;  /* 0x000000ff432e7812 */ /* 0x000fe400078ec0ff */
[----:B------:R-:W-:Y:S01]  /*cb70*/  PRMT R14, R52, 0x654, R49 ;  /* 0x00000654340e7816 */ /* 0x000fe20000000031 */
[----:B------:R-:W-:Y:S01]  /*cb80*/  IMAD.SHL.U32 R49, R54, 0x100, RZ ;  /* 0x0000010036317824 */ /* 0x000fe200078e00ff */
[----:B------:R-:W-:Y:S02]  /*cb90*/  SHF.R.U32.HI R65, RZ, 0x10, R67 ;  /* 0x00000010ff417819 */ /* 0x000fe40000011643 */
[----:B------:R-:W-:Y:S01]  /*cba0*/  LOP3.LUT R12, R45, 0xff00, R12, 0xf8, !PT ;  /* 0x0000ff002d0c7812 */ /* 0x000fe200078ef80c */
[----:B------:R-:W-:Y:S01]  /*cbb0*/  IMAD.SHL.U32 R45, R66, 0x100, RZ ;  /* 0x00000100422d7824 */ /* 0x000fe200078e00ff */
[----:B------:R-:W-:Y:S02]  /*cbc0*/  SHF.L.U32 R13, R76, 0x10, RZ ;  /* 0x000000104c0d7819 */ /* 0x000fe400000006ff */
[----:B------:R-:W-:-:S02]  /*cbd0*/  PRMT R48, R55, 0x654, R48 ;  /* 0x0000065437307816 */ /* 0x000fc40000000030 */
[----:B--2---:R-:W-:Y:S02]  /*cbe0*/  MOV R50, R36 ;  /* 0x0000002400327202 */ /* 0x004fe40000000f00 */
[----:B------:R-:W-:Y:S02]  /*cbf0*/  PRMT R46, R81, 0x654, R46 ;  /* 0x00000654512e7816 */ /* 0x000fe4000000002e */
[----:B------:R-:W-:Y:S02]  /*cc00*/  LOP3.LUT R55, R14, 0xff00, R51, 0xf8, !PT ;  /* 0x0000ff000e377812 */ /* 0x000fe400078ef833 */
[----:B------:R-:W-:Y:S01]  /*cc10*/  LOP3.LUT R14, R12, 0xff0000, R13, 0xf8, !PT ;  /* 0x00ff00000c0e7812 */ /* 0x000fe200078ef80d */
[----:B------:R-:W-:Y:S01]  /*cc20*/  IMAD.U32 R12, R65, 0x10000, RZ ;  /* 0x00010000410c7824 */ /* 0x000fe200078e00ff */
[----:B------:R-:W-:Y:S02]  /*cc30*/  LOP3.LUT R36, R48, 0xff00, R49, 0xf8, !PT ;  /* 0x0000ff0030247812 */ /* 0x000fe400078ef831 */
[----:B------:R-:W-:-:S02]  /*cc40*/  LOP3.LUT R45, R46, 0xff00, R45, 0xf8, !PT ;  /* 0x0000ff002e2d7812 */ /* 0x000fc400078ef82d */
[----:B------:R-:W-:Y:S02]  /*cc50*/  F2FP.F16.E4M3.UNPACK_B R54, R152.H1 ;  /* 0x00000098ff36723e */ /* 0x000fe400030006ff */
[----:B------:R-:W-:Y:S02]  /*cc60*/  F2FP.F16.E4M3.UNPACK_B R51, R50.H1 ;  /* 0x00000032ff33723e */ /* 0x000fe400030006ff */
[----:B------:R-:W-:Y:S01]  /*cc70*/  F2FP.F16.E4M3.UNPACK_B R48, R47.H1 ;  /* 0x0000002fff30723e */ /* 0x000fe200030006ff */
[----:B------:R-:W-:Y:S01]  /*cc80*/  HADD2.F32 R13, -RZ, R54.H0_H0 ;  /* 0x20000036ff0d7230 */ /* 0x000fe20000004100 */
[----:B------:R-:W-:Y:S01]  /*cc90*/  SHF.R.U32.HI R53, RZ, 0x10, R77 ;  /* 0x00000010ff357819 */ /* 0x000fe2000001164d */
[----:B------:R-:W-:Y:S01]  /*cca0*/  HADD2.F32 R46, -RZ, R51.H0_H0 ;  /* 0x20000033ff2e7230 */ /* 0x000fe20000004100 */
[----:B------:R-:W-:Y:S02]  /*ccb0*/  SHF.R.U32.HI R64, RZ, 0x10, R79 ;  /* 0x00000010ff407819 */ /* 0x000fe4000001164f */
[----:B------:R-:W-:Y:S01]  /*ccc0*/  LOP3.LUT R12, R45, 0xff0000, R12, 0xf8, !PT ;  /* 0x00ff00002d0c7812 */ /* 0x000fe200078ef80c */
[----:B------:R-:W-:Y:S01]  /*ccd0*/  HADD2.F32 R45, -RZ, R48.H0_H0 ;  /* 0x20000030ff2d7230 */ /* 0x000fe20000004100 */
[----:B------:R-:W-:Y:S01]  /*cce0*/  F2FP.F16.E4M3.UNPACK_B R49, R150.H1 ;  /* 0x00000096ff31723e */ /* 0x000fe200030006ff */
[----:B------:R-:W-:-:S02]  /*ccf0*/  IMAD.U32 R53, R53, 0x10000, RZ ;  /* 0x0001000035357824 */ /* 0x000fc400078e00ff */
[-C--:B------:R-:W-:Y:S01]  /*cd00*/  FMUL.FTZ R66, R46, R13.reuse ;  /* 0x0000000d2e427220 */ /* 0x080fe20000410000 */
[----:B------:R-:W-:Y:S02]  /*cd10*/  IMAD.U32 R64, R64, 0x10000, RZ ;  /* 0x0001000040407824 */ /* 0x000fe400078e00ff */
[----:B------:R-:W-:Y:S01]  /*cd20*/  FMUL.FTZ R65, R45, R13 ;  /* 0x0000000d2d417220 */ /* 0x000fe20000410000 */
        /* <DEDUP_REMOVED lines=12> */
[CC--:B------:R-:W-:Y:S01]  /*cdf0*/  FMUL.FTZ R64, R52.reuse, R55.reuse ;  /* 0x0000003734407220 */ /* 0x0c0fe20000410000 */
[----:B------:R-:W-:Y:S01]  /*ce00*/  F2FP.F16.E4M3.UNPACK_B R150, R150 ;  /* 0x00000096ff96723e */ /* 0x000fe200020006ff */
[----:B------:R-:W-:Y:S02]  /*ce10*/  HADD2.F32 R54, -RZ, R152.H0_H0 ;  /* 0x20000098ff367230 */ /* 0x000fe40000004100 */
[C---:B------:R-:W-:Y:S01]  /*ce20*/  FMUL.FTZ R55, R49.reuse, R55 ;  /* 0x0000003731377220 */ /* 0x040fe20000410000 */
[----:B------:R-:W-:Y:S02]  /*ce30*/  HADD2.F32 R51, -RZ, R50.H0_H0 ;  /* 0x20000032ff337230 */ /* 0x000fe40000004100 */
[-C--:B------:R-:W-:Y:S01]  /*ce40*/  FFMA.FTZ R76, R49, R53.reuse, -R64 ;  /* 0x00000035314c7223 */ /* 0x080fe20000010840 */
[----:B------:R-:W-:Y:S02]  /*ce50*/  HADD2.F32 R48, -RZ, R47.H0_H0 ;  /* 0x2000002fff307230 */ /* 0x000fe40000004100 */
[----:B------:R-:W-:Y:S01]  /*ce60*/  FFMA.FTZ R67, R52, R53, R55 ;  /* 0x0000003534437223 */ /* 0x000fe20000010037 */
        /* <DEDUP_REMOVED lines=15> */
[--C-:B------:R-:W-:Y:S01]  /*cf60*/  HADD2.F32 R53, -RZ, R48.reuse.H0_H0 ;  /* 0x20000030ff357230 */ /* 0x100fe20000004100 */
[----:B------:R-:W-:Y:S01]  /*cf70*/  F2FP.F16.E4M3.UNPACK_B R47, R43.H1 ;  /* 0x0000002bff2f723e */ /* 0x000fe200030006ff */
[----:B------:R-:W-:Y:S02]  /*cf80*/  HADD2.F32 R51, -RZ, R49.H0_H0 ;  /* 0x20000031ff337230 */ /* 0x000fe40000004100 */
[----:B------:R-:W-:Y:S01]  /*cf90*/  FFMA.FTZ R65, R50, R150, R65 ;  /* 0x0000009632417223 */ /* 0x000fe20000010041 */
[----:B------:R-:W-:Y:S01]  /*cfa0*/  HADD2.F32 R54, -RZ, R48.H1_H1 ;  /* 0x30000030ff367230 */ /* 0x000fe20000004100 */
[----:B------:R-:W-:Y:S01]  /*cfb0*/  F2FP.F16.E4M3.UNPACK_B R151, R151 ;  /* 0x00000097ff97723e */ /* 0x000fe200020006ff */
[----:B------:R-:W-:-:S02]  /*cfc0*/  HADD2.F32 R48, -RZ, R47.H0_H0 ;  /* 0x2000002fff307230 */ /* 0x000fc40000004100 */
[----:B------:R-:W-:Y:S01]  /*cfd0*/  FMUL.FTZ R77, R51, R53 ;  /* 0x00000035334d7220 */ /* 0x000fe20000410000 */
[--C-:B------:R-:W-:Y:S01]  /*cfe0*/  HADD2.F32 R50, -RZ, R52.reuse.H0_H0 ;  /* 0x20000034ff327230 */ /* 0x100fe20000004100 */
[----:B------:R-:W-:Y:S01]  /*cff0*/  F2FP.F16.E4M3.UNPACK_B R43, R43 ;  /* 0x0000002bff2b723e */ /* 0x000fe200020006ff */
[----:B------:R-:W-:Y:S02]  /*d000*/  HADD2.F32 R49, -RZ, R49.H1_H1 ;  /* 0x30000031ff317230 */ /* 0x000fe40000004100 */
[C---:B------:R-:W-:Y:S01]  /*d010*/  FMUL.FTZ R78, R48.reuse, R53 ;  /* 0x00000035304e7220 */ /* 0x040fe20000410000 */
[----:B------:R-:W-:Y:S02]  /*d020*/  HADD2.F32 R47, -RZ, R47.H1_H1 ;  /* 0x3000002fff2f7230 */ /* 0x000fe40000004100 */
        /* <DEDUP_REMOVED lines=19> */
[----:B------:R-:W-:Y:S02]  /*d160*/  HADD2.F32 R49, -RZ, R149.H0_H0 ;  /* 0x20000095ff317230 */ /* 0x000fe40000004100 */
        /* <DEDUP_REMOVED lines=12> */
[--C-:B------:R-:W-:Y:S01]  /*d230*/  HADD2.F32 R50, -RZ, R49.reuse.H0_H0 ;  /* 0x20000031ff327230 */ /* 0x100fe20000004100 */
[----:B------:R-:W-:Y:S01]  /*d240*/  F2FP.SATFINITE.E4M3.F32.PACK_AB_MERGE_C R43, R80, R77, RZ ;  /* 0x0000004d502b723e */ /* 0x000fe200048070ff */
[----:B------:R-:W-:Y:S01]  /*d250*/  HADD2.F32 R55, -RZ, R54.H0_H0 ;  /* 0x20000036ff377230 */ /* 0x000fe20000004100 */
[----:B------:R-:W-:Y:S01]  /*d260*/  F2FP.F16.E4M3.UNPACK_B R52, R14 ;  /* 0x0000000eff34723e */ /* 0x000fe200020006ff */
[----:B------:R-:W-:Y:S01]  /*d270*/  HADD2.F32 R47, -RZ, R48.H0_H0 ;  /* 0x20000030ff2f7230 */ /* 0x000fe20000004100 */
[----:B------:R-:W-:Y:S01]  /*d280*/  F2FP.SATFINITE.E4M3.F32.PACK_AB_MERGE_C R45, R65, R64, R67 ;  /* 0x00000040412d723e */ /* 0x000fe20004807043 */
[----:B------:R-:W-:Y:S01]  /*d290*/  HADD2.F32 R54, -RZ, R54.H1_H1 ;  /* 0x30000036ff367230 */ /* 0x000fe20000004100 */
[----:B------:R-:W-:Y:S01]  /*d2a0*/  F2FP.SATFINITE.E4M3.F32.PACK_AB_MERGE_C R43, R78, R53, R43 ;  /* 0x000000354e2b723e */ /* 0x000fe2000480702b */
[----:B------:R-:W-:Y:S01]  /*d2b0*/  HADD2.F32 R53, -RZ, R52.H0_H0 ;  /* 0x20000034ff357230 */ /* 0x000fe20000004100 */
[----:B------:R-:W-:Y:S01]  /*d2c0*/  F2FP.SATFINITE.E4M3.F32.PACK_AB_MERGE_C R38, R51, R38, R79 ;  /* 0x000000263326723e */ /* 0x000fe2000480704f */
[----:B------:R-:W-:Y:S01]  /*d2d0*/  FMUL.FTZ R64, R50, R55 ;  /* 0x0000003732407220 */ /* 0x000fe20000410000 */
[----:B------:R-:W-:-:S02]  /*d2e0*/  HADD2.F32 R51, -RZ, R49.H1_H1 ;  /* 0x30000031ff337230 */ /* 0x000fc40000004100 */
[----:B------:R-:W-:Y:S01]  /*d2f0*/  FMUL.FTZ R55, R47, R55 ;  /* 0x000000372f377220 */ /* 0x000fe20000410000 */
[----:B------:R-:W-:Y:S01]  /*d300*/  HADD2.F32 R49, -RZ, R48.H1_H1 ;  /* 0x30000030ff317230 */ /* 0x000fe20000004100 */
[----:B------:R-:W-:Y:S01]  /*d310*/  F2FP.F16.E4M3.UNPACK_B R42, R42.H1 ;  /* 0x0000002aff2a723e */ /* 0x000fe200030006ff */
[----:B------:R-:W-:Y:S02]  /*d320*/  HADD2.F32 R52, -RZ, R52.H1_H1 ;  /* 0x30000034ff347230 */ /* 0x000fe40000004100 */
[----:B------:R-:W-:Y:S01]  /*d330*/  FFMA.FTZ R48, R50, R53, R55 ;  /* 0x0000003532307223 */ /* 0x000fe20000010037 */
[-C--:B------:R-:W-:Y:S01]  /*d340*/  FMUL.FTZ R50, R51, R54.reuse ;  /* 0x0000003633327220 */ /* 0x080fe20000410000 */
[----:B------:R-:W-:Y:S01]  /*d350*/  FMUL.FTZ R54, R49, R54 ;  /* 0x0000003631367220 */ /* 0x000fe20000410000 */
[----:B------:R-:W-:Y:S01]  /*d360*/  F2FP.F16.E4M3.UNPACK_B R37, R37.H1 ;  /* 0x00000025ff25723e */ /* 0x000fe200030006ff */
[----:B------:R-:W-:Y:S01]  /*d370*/  FFMA.FTZ R47, R47, R53, -R64 ;  /* 0x000000352f2f7223 */ /* 0x000fe20000010840 */
        /* <DEDUP_REMOVED lines=10> */
[----:B------:R-:W-:Y:S01]  /*d420*/  FMUL.FTZ R54, R36, R51 ;  /* 0x0000003324367220 */ /* 0x000fe20000410000 */
[----:B------:R-:W-:Y:S02]  /*d430*/  HADD2.F32 R42, -RZ, R42.H1_H1 ;  /* 0x3000002aff2a7230 */ /* 0x000fe40000004100 */
[----:B------:R-:W-:-:S02]  /*d440*/  HADD2.F32 R50, -RZ, R14.H0_H0 ;  /* 0x2000000eff327230 */ /* 0x000fc40000004100 */
[-C--:B------:R-:W-:Y:S01]  /*d450*/  FMUL.FTZ R55, R37, R52.reuse ;  /* 0x0000003425377220 */ /* 0x080fe20000410000 */
[----:B------:R-:W-:Y:S02]  /*d460*/  HADD2.F32 R51, -RZ, R14.H1_H1 ;  /* 0x3000000eff337230 */ /* 0x000fe40000004100 */
[----:B------:R-:W-:Y:S01]  /*d470*/  FMUL.FTZ R52, R42, R52 ;  /* 0x000000342a347220 */ /* 0x000fe20000410000 */
[----:B------:R-:W-:Y:S01]  /*d480*/  F2FP.F16.E4M3.UNPACK_B R14, R15 ;  /* 0x0000000fff0e723e */ /* 0x000fe200020006ff */
[-C--:B------:R-:W-:Y:S01]  /*d490*/  FFMA.FTZ R67, R36, R50.reuse, -R53 ;  /* 0x0000003224437223 */ /* 0x080fe20000010835 */
[----:B------:R-:W-:Y:S01]  /*d4a0*/  FFMA.FTZ R76, R49, R50, R54 ;  /* 0x00000032314c7223 */ /* 0x000fe20000010036 */
[----:B------:R-:W-:Y:S01]  /*d4b0*/  FFMA.FTZ R78, R42, R51, -R55 ;  /* 0x000000332a4e7223 */ /* 0x000fe20000010837 */
[----:B------:R-:W-:Y:S01]  /*d4c0*/  F2FP.F16.E4M3.UNPACK_B R42, R39 ;  /* 0x00000027ff2a723e */ /* 0x000fe200020006ff */
[----:B------:R-:W-:Y:S01]  /*d4d0*/  FFMA.FTZ R77, R37, R51, R52 ;  /* 0x00000033254d7223 */ /* 0x000fe20000010034 */
[----:B------:R-:W-:Y:S01]  /*d4e0*/  F2FP.F16.E4M3.UNPACK_B R53, R13 ;  /* 0x0000000dff35723e */ /* 0x000fe200020006ff */
[----:B------:R-:W-:Y:S01]  /*d4f0*/  HADD2.F32 R36, -RZ, R14.H0_H0 ;  /* 0x2000000eff247230 */ /* 0x000fe20000004100 */
[----:B------:R-:W-:Y:S01]  /*d500*/  F2FP.F16.E4M3.UNPACK_B R15, R15.H1 ;  /* 0x0000000fff0f723e */ /* 0x000fe200030006ff */
[----:B------:R-:W-:Y:S01]  /*d510*/  HADD2.F32 R49, -RZ, R42.H0_H0 ;  /* 0x2000002aff317230 */ /* 0x000fe20000004100 */
[----:B------:R-:W-:Y:S01]  /*d520*/  F2FP.F16.E4M3.UNPACK_B R54, R13.H1 ;  /* 0x0000000dff36723e */ /* 0x000fe200030006ff */
[----:B------:R-:W-:Y:S01]  /*d530*/  HADD2.F32 R55, -RZ, R53.H0_H0 ;  /* 0x20000035ff377230 */ /* 0x000fe20000004100 */
[----:B------:R-:W-:Y:S01]  /*d540*/  F2FP.F16.E4M3.UNPACK_B R39, R39.H1 ;  /* 0x00000027ff27723e */ /* 0x000fe200030006ff */
[----:B------:R-:W-:Y:S01]  /*d550*/  HADD2.F32 R37, -RZ, R15.H0_H0 ;  /* 0x2000000fff257230 */ /* 0x000fe20000004100 */
[-C--:B------:R-:W-:Y:S01]  /*d560*/  F2FP.F16.E4M3.UNPACK_B R50, R12.reuse.H1 ;  /* 0x0000000cff32723e */ /* 0x080fe200030006ff */
[----:B------:R-:W-:Y:S01]  /*d570*/  HADD2.F32 R64, -RZ, R54.H0_H0 ;  /* 0x20000036ff407230 */ /* 0x000fe20000004100 */
[----:B------:R-:W-:Y:S01]  /*d580*/  F2FP.F16.E4M3.UNPACK_B R13, R12 ;  /* 0x0000000cff0d723e */ /* 0x000fe200020006ff */
[----:B------:R-:W-:-:S02]  /*d590*/  HADD2.F32 R12, -RZ, R39.H0_H0 ;  /* 0x20000027ff0c7230 */ /* 0x000fc40000004100 */
[-C--:B------:R-:W-:Y:S01]  /*d5a0*/  FMUL.FTZ R79, R49, R55.reuse ;  /* 0x00000037314f7220 */ /* 0x080fe20000410000 */
[----:B------:R-:W-:Y:S02]  /*d5b0*/  HADD2.F32 R52, -RZ, R50.H0_H0 ;  /* 0x20000032ff347230 */ /* 0x000fe40000004100 */
[----:B------:R-:W-:Y:S01]  /*d5c0*/  FMUL.FTZ R80, R36, R55 ;  /* 0x0000003724507220 */ /* 0x000fe20000410000 */
[-C--:B------:R-:W-:Y:S01]  /*d5d0*/  FMUL.FTZ R55, R37, R64.reuse ;  /* 0x0000004025377220 */ /* 0x080fe20000410000 */
[----:B------:R-:W-:Y:S02]  /*d5e0*/  HADD2.F32 R39, -RZ, R39.H1_H1 ;  /* 0x30000027ff277230 */ /* 0x000fe40000004100 */
[C---:B------:R-:W-:Y:S01]  /*d5f0*/  FMUL.FTZ R82, R12.reuse, R64 ;  /* 0x000000400c527220 */ /* 0x040fe20000410000 */
        /* <DEDUP_REMOVED lines=8> */
[----:B------:R-:W-:Y:S01]  /*d680*/  HADD2.F32 R50, -RZ, R50.H1_H1 ;  /* 0x30000032ff327230 */ /* 0x000fe20000004100 */
[----:B------:R-:W-:Y:S01]  /*d690*/  F2FP.SATFINITE.E4M3.F32.PACK_AB_MERGE_C R67, R78, R67, RZ ;  /* 0x000000434e43723e */ /* 0x000fe200048070ff */
[----:B------:R-:W-:Y:S02]  /*d6a0*/  HADD2.F32 R14, -RZ, R14.H1_H1 ;  /* 0x3000000eff0e7230 */ /* 0x000fe40000004100 */
[----:B------:R-:W-:Y:S01]  /*d6b0*/  FMUL.FTZ R37, R42, R53 ;  /* 0x000000352a257220 */ /* 0x000fe20000410000 */
[----:B------:R-:W-:-:S02]  /*d6c0*/  HADD2.F32 R51, -RZ, R13.H0_H0 ;  /* 0x2000000dff337230 */ /* 0x000fc40000004100 */
[-C--:B------:R-:W-:Y:S01]  /*d6d0*/  FFMA.FTZ R15, R15, R50.reuse, -R12 ;  /* 0x000000320f0f7223 */ /* 0x080fe2000001080c */
[----:B------:R-:W-:Y:S02]  /*d6e0*/  HADD2.F32 R13, -RZ, R13.H1_H1 ;  /* 0x3000000dff0d7230 */ /* 0x000fe40000004100 */
[----:B------:R-:W-:Y:S01]  /*d6f0*/  FMUL.FTZ R53, R14, R53 ;  /* 0x000000350e357220 */ /* 0x000fe20000410000 */
[----:B------:R-:W-:Y:S01]  /*d700*/  FFMA.FTZ R54, R39, R50, R54 ;  /* 0x0000003227367223 */ /* 0x000fe20000010036 */
        /* <DEDUP_REMOVED lines=10> */
[----:B------:R-:W-:Y:S02]  /*d7b0*/  F2FP.SATFINITE.E4M3.F32.PACK_AB_MERGE_C R13, R66, R47, R67 ;  /* 0x0000002f420d723e */ /* 0x000fe40004807043 */
[----:B------:R-:W-:Y:S02]  /*d7c0*/  F2FP.SATFINITE.E4M3.F32.PACK_AB_MERGE_C R37, R65, R48, R76 ;  /* 0x000000304125723e */ /* 0x000fe4000480704c */
[----:B------:R-:W-:Y:S02]  /*d7d0*/  F2FP.SATFINITE.E4M3.F32.PACK_AB_MERGE_C R39, R53, R80, R54 ;  /* 0x000000503527723e */ /* 0x000fe40004807036 */
[----:B------:R-:W-:-:S07]  /*d7e0*/  MOV R14, R43 ;  /* 0x0000002b000e7202 */ /* 0x000fce0000000f00 */
.L_x_4153:
[----:B------:R-:W-:Y:S05]  /*d7f0*/  BSYNC B2 ;  /* 0x0000000000027941 */ /* 0x000fea0003800000 */
.L_x_4152:
[----:B------:R-:W-:Y:S01]  /*d800*/  ISETP.GE.AND P3, PT, R11, R136, PT ;  /* 0x000000880b00720c */ /* 0x000fe20003f66270 */
[----:B0-----:R0:W-:-:S12]  /*d810*/  ST.E.128 desc[UR50][R40.64], R12 ;  /* 0x0000000c28007985 */ /* 0x0011d8000c101d32 */
[----:B------:R-:W-:-:S04]  /*d820*/  @!P3 IADD3 R42, P4, R11, R120, RZ ;  /* 0x000000780b2ab210 */ /* 0x000fc80007f9e0ff */
[----:B------:R-:W-:-:S05]  /*d830*/  @!P3 LEA.HI.X.SX32 R43, R11, R44, 0x1, P4 ;  /* 0x0000002c0b2bb211 */ /* 0x000fca00020f0eff */
[----:B--2---:R0:W-:Y:S04]  /*d840*/  @!P3 ST.E.128 desc[UR50][R42.64], R36 ;  /* 0x000000242a00b985 */ /* 0x0041e8000c101d32 */
.L_x_4151:
[----:B------:R-:W-:Y:S05]  /*d850*/  BSYNC B1 ;  /* 0x0000000000017941 */ /* 0x000fea0003800000 */
.L_x_4150:
[----:B------:R-:W-:Y:S01]  /*d860*/  ISETP.NE.AND P3, PT, R29, RZ, PT ;  /* 0x000000ff1d00720c */ /* 0x000fe20003f65270 */
[----:B------:R-:W-:-:S12]  /*d870*/  BSSY B1, `(.L_x_4154) ;  /* 0x00000fd000017945 */ /* 0x000fd80003800000 */
[----:B------:R-:W-:Y:S05]  /*d880*/  @!P3 BRA `(.L_x_4155) ;  /* 0x0000000c00ecb947 */ /* 0x000fea0003800000 */
[----:B0-----:R-:W5:Y:S04]  /*d890*/  LDL R13, [R1+0x40] ;  /* 0x00004000010d7983 */ /* 0x001f680000100800 */
[----:B------:R-:W3:Y:S01]  /*d8a0*/  LDL R14, [R1+0x44] ;  /* 0x00004400010e7983 */ /* 0x000ee20000100800 */
[----:B------:R-:W-:Y:S01]  /*d8b0*/  SEL R11, R117, R143, !P1 ;  /* 0x0000008f750b7207 */ /* 0x000fe20004800000 */
[----:B------:R-:W-:Y:S01]  /*d8c0*/  BSSY B2, `(.L_x_4156) ;  /* 0x00000f2000027945 */ /* 0x000fe20003800000 */
[----:B--2---:R-:W-:Y:S02]  /*d8d0*/  IADD3 R40, P3, R26, R120, RZ ;  /* 0x000000781a287210 */ /* 0x004fe40007f7e0ff */
[----:B------:R-:W-:-:S03]  /*d8e0*/  SHF.R.S32.HI R12, RZ, 0x1f, R11 ;  /* 0x0000001fff0c7819 */ /* 0x000fc6000001140b */
[----:B------:R-:W-:Y:S01]  /*d8f0*/  IMAD.X R41, R44, 0x1, R108, P3 ;  /* 0x000000012c297824 */ /* 0x000fe200018e066c */
[----:B------:R-:W-:Y:S02]  /*d900*/  LEA.HI R11, R12, R11, RZ, 0x5 ;  /* 0x0000000b0c0b7211 */ /* 0x000fe400078f28ff */
[----:B------:R-:W-:Y:S02]  /*d910*/  ISETP.GE.AND P3, PT, R225, R116, PT ;  /* 0x00000074e100720c */ /* 0x000fe40003f66270 */
[----:B------:R-:W-:-:S04]  /*d920*/  LEA.HI.SX32 R11, R11, R112, 0x1b ;  /* 0x000000700b0b7211 */ /* 0x000fc800078fdaff */
[----:B------:R-:W-:-:S04]  /*d930*/  SHF.R.S32.HI R12, RZ, 0x1f, R11 ;  /* 0x0000001fff0c7819 */ /* 0x000fc8000001140b */
[----:B------:R-:W-:Y:S01]  /*d940*/  LEA.HI R12, R12, R11, RZ, 0x2 ;  /* 0x0000000b0c0c7211 */ /* 0x000fe200078f10ff */
[----:B------:R-:W-:-:S03]  /*d950*/  IMAD.SHL.U32 R11, R11, 0x10, RZ ;  /* 0x000000100b0b7824 */ /* 0x000fc600078e00ff */
        /* <DEDUP_REMOVED lines=14> */
[----:B------:R-:W-:Y:S01]  /*da40*/  LOP3.LUT R46, R61, 0xff, RZ, 0xc0, !PT ;  /* 0x000000ff3d2e7812 */ /* 0x000fe200078ec0ff */
[----:B--2---:R-:W-:Y:S01]  /*da50*/  IMAD.MOV.U32 R48, RZ, RZ, R36 ;  /* 0x000000ffff307224 */ /* 0x004fe200078e0024 */
[----:B------:R-:W-:Y:S01]  /*da60*/  SHF.R.U32.HI R47, RZ, 0x18, R61 ;  /* 0x00000018ff2f7819 */ /* 0x000fe2000001163d */
[----:B------:R-:W-:Y:S01]  /*da70*/  IMAD.MOV.U32 R43, RZ, RZ, R38 ;  /* 0x000000ffff2b7224 */ /* 0x000fe200078e0026 */
[----:B------:R-:W-:Y:S01]  /*da80*/  MOV R45, R12 ;  /* 0x0000000c002d7202 */ /* 0x000fe20000000f00 */
[----:B------:R-:W-:Y:S01]  /*da90*/  IMAD.SHL.U32 R12, R67, 0x100, RZ ;  /* 0x00000100430c7824 */ /* 0x000fe200078e00ff */
[----:B------:R-:W-:Y:S02]  /*daa0*/  SHF.R.U32.HI R65, RZ, 0x8, R63 ;  /* 0x00000008ff417819 */ /* 0x000fe4000001163f */
[----:B------:R-:W-:-:S02]  /*dab0*/  PRMT R47, R47, 0x654, R46 ;  /* 0x000006542f2f7816 */ /* 0x000fc4000000002e */
[----:B------:R-:W-:Y:S02]  /*dac0*/  LOP3.LUT R49, R63, 0xff, RZ, 0xc0, !PT ;  /* 0x000000ff3f317812 */ /* 0x000fe400078ec0ff */
[----:B------:R-:W-:Y:S02]  /*dad0*/  SHF.R.U32.HI R64, RZ, 0x18, R63 ;  /* 0x00000018ff407819 */ /* 0x000fe4000001163f */
[--C-:B------:R-:W-:Y:S02]  /*dae0*/  SHF.R.U32.HI R55, RZ, 0x8, R73.reuse ;  /* 0x00000008ff377819 */ /* 0x100fe40000011649 */
[----:B------:R-:W-:Y:S02]  /*daf0*/  LOP3.LUT R50, R73, 0xff, RZ, 0xc0, !PT ;  /* 0x000000ff49327812 */ /* 0x000fe400078ec0ff */
[----:B------:R-:W-:Y:S02]  /*db00*/  SHF.R.U32.HI R53, RZ, 0x18, R73 ;  /* 0x00000018ff357819 */ /* 0x000fe40000011649 */
[----:B------:R-:W-:Y:S01]  /*db10*/  LOP3.LUT R47, R47, 0xff00, R12, 0xf8, !PT ;  /* 0x0000ff002f2f7812 */ /* 0x000fe200078ef80c */
[----:B------:R-:W-:Y:S01]  /*db20*/  IMAD.SHL.U32 R12, R65, 0x100, RZ ;  /* 0x00000100410c7824 */ /* 0x000fe200078e00ff */
[----:B------:R-:W-:-:S02]  /*db30*/  LOP3.LUT R51, R75, 0xff, RZ, 0xc0, !PT ;  /* 0x000000ff4b337812 */ /* 0x000fc400078ec0ff */
[----:B------:R-:W-:Y:S02]  /*db40*/  SHF.R.U32.HI R52, RZ, 0x18, R75 ;  /* 0x00000018ff347819 */ /* 0x000fe4000001164b */
[----:B------:R-:W-:Y:S02]  /*db50*/  SHF.R.U32.HI R66, RZ, 0x10, R63 ;  /* 0x00000010ff427819 */ /* 0x000fe4000001163f */
[----:B------:R-:W-:Y:S02]  /*db60*/  PRMT R49, R64, 0x654, R49 ;  /* 0x0000065440317816 */ /* 0x000fe40000000031 */
[----:B------:R-:W-:Y:S02]  /*db70*/  SHF.R.U32.HI R72, RZ, 0x10, R61 ;  /* 0x00000010ff487819 */ /* 0x000fe4000001163d */
[----:B------:R-:W-:Y:S02]  /*db80*/  PRMT R53, R53, 0x654, R50 ;  /* 0x0000065435357816 */ /* 0x000fe40000000032 */
[----:B------:R-:W-:Y:S01]  /*db90*/  SHF.L.U32 R14, R55, 0x8, RZ ;  /* 0x00000008370e7819 */ /* 0x000fe200000006ff */
[----:B------:R-:W-:Y:S01]  /*dba0*/  IMAD.U32 R36, R72, 0x10000, RZ ;  /* 0x0001000048247824 */ /* 0x000fe200078e00ff */
[----:B------:R-:W-:-:S02]  /*dbb0*/  PRMT R61, R52, 0x654, R51 ;  /* 0x00000654343d7816 */ /* 0x000fc40000000033 */
[----:B------:R-:W-:Y:S01]  /*dbc0*/  LOP3.LUT R51, R49, 0xff00, R12, 0xf8, !PT ;  /* 0x0000ff0031337812 */ /* 0x000fe200078ef80c */
[----:B------:R-:W-:Y:S01]  /*dbd0*/  IMAD.U32 R12, R66, 0x10000, RZ ;  /* 0x00010000420c7824 */ /* 0x000fe200078e00ff */
[----:B------:R-:W-:Y:S02]  /*dbe0*/  SHF.R.U32.HI R54, RZ, 0x8, R75 ;  /* 0x00000008ff367819 */ /* 0x000fe4000001164b */
[----:B------:R-:W-:Y:S02]  /*dbf0*/  LOP3.LUT R55, R53, 0xff00, R14, 0xf8, !PT ;  /* 0x0000ff0035377812 */ /* 0x000fe400078ef80e */
[----:B------:R-:W-:Y:S01]  /*dc00*/  F2FP.F16.E4M3.UNPACK_B R53, R147.H1 ;  /* 0x00000093ff35723e */ /* 0x000fe200030006ff */
[----:B------:R-:W-:Y:S01]  /*dc10*/  IMAD.SHL.U32 R38, R54, 0x100, RZ ;  /* 0x0000010036267824 */ /* 0x000fe200078e00ff */
[----:B------:R-:W-:Y:S02]  /*dc20*/  F2FP.F16.E4M3.UNPACK_B R46, R45.H1 ;  /* 0x0000002dff2e723e */ /* 0x000fe400030006ff */
[----:B------:R-:W-:Y:S01]  /*dc30*/  F2FP.F16.E4M3.UNPACK_B R49, R48.H1 ;  /* 0x00000030ff31723e */ /* 0x000fe200030006ff */
[--C-:B------:R-:W-:Y:S01]  /*dc40*/  HADD2.F32 R14, -RZ, R53.reuse.H0_H0 ;  /* 0x20000035ff0e7230 */ /* 0x100fe20000004100 */
[----:B------:R-:W-:Y:S01]  /*dc50*/  LOP3.LUT R12, R51, 0xff0000, R12, 0xf8, !PT ;  /* 0x00ff0000330c7812 */ /* 0x000fe200078ef80c */
[----:B------:R-:W-:Y:S01]  /*dc60*/  HADD2.F32 R53, -RZ, R53.H1_H1 ;  /* 0x30000035ff357230 */ /* 0x000fe20000004100 */
[----:B------:R-:W-:Y:S01]  /*dc70*/  SHF.R.U32.HI R62, RZ, 0x10, R73 ;  /* 0x00000010ff3e7819 */ /* 0x000fe20000011649 */
[----:B------:R-:W-:Y:S01]  /*dc80*/  HADD2.F32 R50, -RZ, R49.H0_H0 ;  /* 0x20000031ff327230 */ /* 0x000fe20000004100 */
[----:B------:R-:W-:Y:S01]  /*dc90*/  LOP3.LUT R36, R47, 0xff0000, R36, 0xf8, !PT ;  /* 0x00ff00002f247812 */ /* 0x000fe200078ef824 */
[----:B------:R-:W-:Y:S01]  /*dca0*/  HADD2.F32 R47, -RZ, R46.H0_H0 ;  /* 0x2000002eff2f7230 */ /* 0x000fe20000004100 */
[----:B------:R-:W-:-:S02]  /*dcb0*/  F2FP.F16.E4M3.UNPACK_B R51, R145.H1 ;  /* 0x00000091ff33723e */ /* 0x000fc400030006ff */
[----:B------:R-:W-:Y:S02]  /*dcc0*/  SHF.R.U32.HI R60, RZ, 0x10, R75 ;  /* 0x00000010ff3c7819 */ /* 0x000fe4000001164b */
[----:B------:R-:W-:Y:S01]  /*dcd0*/  LOP3.LUT R61, R61, 0xff00, R38, 0xf8, !PT ;  /* 0x0000ff003d3d7812 */ /* 0x000fe200078ef826 */
[----:B------:R-:W-:Y:S02]  /*dce0*/  IMAD.U32 R38, R62, 0x10000, RZ ;  /* 0x000100003e267824 */ /* 0x000fe400078e00ff */
[-C--:B------:R-:W-:Y:S01]  /*dcf0*/  FMUL.FTZ R63, R47, R14.reuse ;  /* 0x0000000e2f3f7220 */ /* 0x080fe20000410000 */
[----:B------:R-:W-:Y:S01]  /*dd00*/  HADD2.F32 R52, -RZ, R51.H0_H0 ;  /* 0x20000033ff347230 */ /* 0x000fe20000004100 */
[----:B------:R-:W-:Y:S01]  /*dd10*/  F2FP.F16.E4M3.UNPACK_B R147, R147 ;  /* 0x00000093ff93723e */ /* 0x000fe200020006ff */
[----:B------:R-:W-:Y:S02]  /*dd20*/  IMAD.U32 R54, R60, 0x10000, RZ ;  /* 0x000100003c367824 */ /* 0x000fe400078e00ff */
[C---:B------:R-:W-:Y:S01]  /*dd30*/  FMUL.FTZ R60, R50.reuse, R14 ;  /* 0x0000000e323c7220 */ /* 0x040fe20000410000 */
[----:B------:R-:W-:Y:S01]  /*dd40*/  LOP3.LUT R38, R55, 0xff0000, R38, 0xf8, !PT ;  /* 0x00ff000037267812 */ /* 0x000fe200078ef826 */
[----:B------:R-:W-:Y:S01]  /*dd50*/  FFMA.FTZ R63, R50, R52, R63 ;  /* 0x00000034323f7223 */ /* 0x000fe2000001003f */
[----:B------:R-:W-:-:S02]  /*dd60*/  HADD2.F32 R50, -RZ, R49.H1_H1 ;  /* 0x30000031ff327230 */ /* 0x000fc40000004100 */
[----:B------:R-:W-:Y:S01]  /*dd70*/  FFMA.FTZ R55, R47, R52, -R60 ;  /* 0x000000342f377223 */ /* 0x000fe2000001083c */
[----:B------:R-:W-:Y:S01]  /*dd80*/  HADD2.F32 R47, -RZ, R46.H1_H1 ;  /* 0x3000002eff2f7230 */ /* 0x000fe20000004100 */
[----:B------:R-:W-:Y:S01]  /*dd90*/  F2FP.F16.E4M3.UNPACK_B R48, R48 ;  /* 0x00000030ff30723e */ /* 0x000fe200020006ff */
[----:B------:R-:W-:Y:S01]  /*dda0*/  HADD2.F32 R51, -RZ, R51.H1_H1 ;  /* 0x30000033ff337230 */ /* 0x000fe20000004100 */
[----:B------:R-:W-:Y:S01]  /*ddb0*/  F2FP.F16.E4M3.UNPACK_B R45, R45 ;  /* 0x0000002dff2d723e */ /* 0x000fe200020006ff */
[----:B------:R-:W-:Y:S01]  /*ddc0*/  HADD2.F32 R52, -RZ, R147.H0_H0 ;  /* 0x20000093ff347230 */ /* 0x000fe20000004100 */
[----:B------:R-:W-:Y:S01]  /*ddd0*/  LOP3.LUT R14, R61, 0xff0000, R54, 0xf8, !PT ;  /* 0x00ff00003d0e7812 */ /* 0x000fe200078ef836 */
[----:B------:R-:W-:Y:S01]  /*dde0*/  FMUL.FTZ R54, R50, R53 ;  /* 0x0000003532367220 */ /* 0x000fe20000410000 */
[----:B------:R-:W-:Y:S01]  /*ddf0*/  F2FP.F16.E4M3.UNPACK_B R145, R145 ;  /* 0x00000091ff91723e */ /* 0x000fe200020006ff */
[----:B------:R-:W-:Y:S01]  /*de00*/  FMUL.FTZ R53, R47, R53 ;  /* 0x000000352f357220 */ /* 0x000fe20000410000 */
[----:B------:R-:W-:-:S02]  /*de10*/  HADD2.F32 R49, -RZ, R48.H0_H0 ;  /* 0x20000030ff317230 */ /* 0x000fc40000004100 */
[-C--:B------:R-:W-:Y:S01]  /*de20*/  FFMA.FTZ R62, R47, R51.reuse, -R54 ;  /* 0x000000332f3e7223 */ /* 0x080fe20000010836 */
[----:B------:R-:W-:Y:S02]  /*de30*/  HADD2.F32 R46, -RZ, R45.H0_H0 ;  /* 0x2000002dff2e7230 */ /* 0x000fe40000004100 */
[----:B------:R-:W-:Y:S01]  /*de40*/  FFMA.FTZ R64, R50, R51, R53 ;  /* 0x0000003332407223 */ /* 0x000fe20000010035 */
        /* <DEDUP_REMOVED lines=34> */
[-C--:B------:R-:W-:Y:S01]  /*e070*/  FFMA.FTZ R52, R45, R50.reuse, -R46 ;  /* 0x000000322d347223 */ /* 0x080fe2000001082e */
[----:B------:R-:W-:Y:S01]  /*e080*/  F2FP.F16.E4M3.UNPACK_B R45, R43 ;  /* 0x0000002bff2d723e */ /* 0x000fe200020006ff */
[----:B------:R-:W-:Y:S02]  /*e090*/  HADD2.F32 R48, -RZ, R146.H0_H0 ;  /* 0x20000092ff307230 */ /* 0x000fe40000004100 */
[----:B------:R-:W-:Y:S01]  /*e0a0*/  FFMA.FTZ R67, R47, R50, R72 ;  /* 0x000000322f437223 */ /* 0x000fe20000010048 */
[----:B------:R-:W-:Y:S01]  /*e0b0*/  HADD2.F32 R43, -RZ, R42.H0_H0 ;  /* 0x2000002aff2b7230 */ /* 0x000fe20000004100 */
[----:B------:R-:W-:Y:S01]  /*e0c0*/  F2FP.SATFINITE.E4M3.F32.PACK_AB_MERGE_C R65, R52, R65, RZ ;  /* 0x000000413441723e */ /* 0x000fe200048070ff */
[----:B------:R-:W-:Y:S01]  /*e0d0*/  HADD2.F32 R46, -RZ, R45.H0_H0 ;  /* 0x2000002dff2e7230 */ /* 0x000fe20000004100 */
[----:B------:R-:W-:Y:S01]  /*e0e0*/  F2FP.F16.E4M3.UNPACK_B R52, R38 ;  /* 0x00000026ff34723e */ /* 0x000fe200020006ff */
[----:B------:R-:W-:-:S02]  /*e0f0*/  HADD2.F32 R146, -RZ, R146.H1_H1 ;  /* 0x30000092ff927230 */ /* 0x000fc40000004100 */
[-C--:B------:R-:W-:Y:S01]  /*e100*/  FMUL.FTZ R49, R43, R48.reuse ;  /* 0x000000302b317220 */ /* 0x080fe20000410000 */
[----:B------:R-:W-:Y:S02]  /*e110*/  HADD2.F32 R45, -RZ, R45.H1_H1 ;  /* 0x3000002dff2d7230 */ /* 0x000fe40000004100 */
[C---:B------:R-:W-:Y:S01]  /*e120*/  FMUL.FTZ R50, R46.reuse, R48 ;  /* 0x000000302e327220 */ /* 0x040fe20000410000 */
[----:B------:R-:W-:Y:S01]  /*e130*/  HADD2.F32 R47, -RZ, R144.H0_H0 ;  /* 0x20000090ff2f7230 */ /* 0x000fe20000004100 */
[----:B------:R-:W-:Y:S01]  /*e140*/  F2FP.SATFINITE.E4M3.F32.PACK_AB_MERGE_C R66, R67, R66, RZ ;  /* 0x000000424342723e */ /* 0x000fe200048070ff */
[----:B------:R-:W-:Y:S02]  /*e150*/  HADD2.F32 R42, -RZ, R42.H1_H1 ;  /* 0x3000002aff2a7230 */ /* 0x000fe40000004100 */
[-C--:B------:R-:W-:Y:S01]  /*e160*/  FMUL.FTZ R51, R45, R146.reuse ;  /* 0x000000922d337220 */ /* 0x080fe20000410000 */
[----:B------:R-:W-:Y:S02]  /*e170*/  HADD2.F32 R144, -RZ, R144.H1_H1 ;  /* 0x30000090ff907230 */ /* 0x000fe40000004100 */
[-C--:B------:R-:W-:Y:S01]  /*e180*/  FFMA.FTZ R61, R46, R47.reuse, R49 ;  /* 0x0000002f2e3d7223 */ /* 0x080fe20000010031 */
[----:B------:R-:W-:Y:S01]  /*e190*/  FFMA.FTZ R43, R43, R47, -R50 ;  /* 0x0000002f2b2b7223 */ /* 0x000fe20000010832 */
        /* <DEDUP_REMOVED lines=9> */
[----:B------:R-:W-:Y:S01]  /*e230*/  F2FP.SATFINITE.E4M3.F32.PACK_AB_MERGE_C R43, R42, R43, R65 ;  /* 0x0000002b2a2b723e */ /* 0x000fe20004807041 */
[----:B------:R-:W-:Y:S01]  /*e240*/  HADD2.F32 R48, -RZ, R47.H0_H0 ;  /* 0x2000002fff307230 */ /* 0x000fe20000004100 */
[----:B------:R-:W-:Y:S01]  /*e250*/  F2FP.SATFINITE.E4M3.F32.PACK_AB_MERGE_C R46, R60, R53, R46 ;  /* 0x000000353c2e723e */ /* 0x000fe2000480702e */
[----:B------:R-:W-:Y:S01]  /*e260*/  HADD2.F32 R53, -RZ, R51.H0_H0 ;  /* 0x20000033ff357230 */ /* 0x000fe20000004100 */
[----:B------:R-:W-:Y:S01]  /*e270*/  F2FP.SATFINITE.E4M3.F32.PACK_AB_MERGE_C R42, R146, R61, R66 ;  /* 0x0000003d922a723e */ /* 0x000fe20004807042 */
[-C--:B------:R-:W-:Y:S01]  /*e280*/  FMUL.FTZ R61, R50, R55.reuse ;  /* 0x00000037323d7220 */ /* 0x080fe20000410000 */
[----:B------:R-:W-:Y:S01]  /*e290*/  FMUL.FTZ R55, R48, R55 ;  /* 0x0000003730377220 */ /* 0x000fe20000410000 */
[----:B------:R-:W-:Y:S01]  /*e2a0*/  F2FP.SATFINITE.E4M3.F32.PACK_AB_MERGE_C R45, R64, R63, RZ ;  /* 0x0000003f402d723e */ /* 0x000fe200048070ff */
[----:B------:R-:W-:-:S02]  /*e2b0*/  HADD2.F32 R49, -RZ, R49.H1_H1 ;  /* 0x30000031ff317230 */ /* 0x000fc40000004100 */
[-C--:B------:R-:W-:Y:S01]  /*e2c0*/  FFMA.FTZ R61, R48, R53.reuse, -R61 ;  /* 0x00000035303d7223 */ /* 0x080fe2000001083d */
[----:B------:R-:W-:Y:S02]  /*e2d0*/  HADD2.F32 R52, -RZ, R52.H1_H1 ;  /* 0x30000034ff347230 */ /* 0x000fe40000004100 */
[----:B------:R-:W-:Y:S01]  /*e2e0*/  FFMA.FTZ R55, R50, R53, R55 ;  /* 0x0000003532377223 */ /* 0x000fe20000010037 */
[----:B------:R-:W-:Y:S01]  /*e2f0*/  F2FP.SATFINITE.E4M3.F32.PACK_AB_MERGE_C R45, R147, R54, R45 ;  /* 0x00000036932d723e */ /* 0x000fe2000480702d */
[----:B------:R-:W-:Y:S01]  /*e300*/  HADD2.F32 R47, -RZ, R47.H1_H1 ;  /* 0x3000002fff2f7230 */ /* 0x000fe20000004100 */
[----:B------:R-:W-:Y:S01]  /*e310*/  F2FP.F16.E4M3.UNPACK_B R48, R37.H1 ;  /* 0x00000025ff30723e */ /* 0x000fe200030006ff */
        /* <DEDUP_REMOVED lines=9> */
[----:B------:R-:W-:Y:S01]  /*e3b0*/  F2FP.F16.E4M3.UNPACK_B R51, R14 ;  /* 0x0000000eff33723e */ /* 0x000fe200020006ff */
        /* <DEDUP_REMOVED lines=66> */
.L_x_4157:
[----:B------:R-:W-:Y:S05]  /*e7e0*/  BSYNC B2 ;  /* 0x0000000000027941 */ /* 0x000fea0003800000 */
.L_x_4156:
[----:B------:R-:W-:Y:S01]  /*e7f0*/  ISETP.GE.AND P3, PT, R11, R136, PT ;  /* 0x000000880b00720c */ /* 0x000fe20003f66270 */
[----:B0-----:R0:W-:-:S12]  /*e800*/  ST.E.128 desc[UR50][R40.64], R12 ;  /* 0x0000000c28007985 */ /* 0x0011d8000c101d32 */
[----:B------:R-:W-:-:S04]  /*e810*/  @!P3 IADD3 R42, P4, R11, R120, RZ ;  /* 0x000000780b2ab210 */ /* 0x000fc80007f9e0ff */
[----:B------:R-:W-:-:S05]  /*e820*/  @!P3 LEA.HI.X.SX32 R43, R11, R44, 0x1, P4 ;  /* 0x0000002c0b2bb211 */ /* 0x000fca00020f0eff */
[----:B--2---:R0:W-:Y:S04]  /*e830*/  @!P3 ST.E.128 desc[UR50][R42.64], R36 ;  /* 0x000000242a00b985 */ /* 0x0041e8000c101d32 */
.L_x_4155:
[----:B------:R-:W-:Y:S05]  /*e840*/  BSYNC B1 ;  /* 0x0000000000017941 */ /* 0x000fea0003800000 */
.L_x_4154:
[----:B------:R-:W-:-:S13]  /*e850*/  ISETP.NE.AND P3, PT, R30, RZ, PT ;  /* 0x000000ff1e00720c */ /* 0x000fda0003f65270 */
[----:B------:R-:W-:Y:S05]  /*e860*/  @!P3 BRA `(.L_x_4106) ;  /* 0x0000001400e8b947 */ /* 0x000fea0003800000 */
[----:B0-----:R-:W5:Y:S04]  /*e870*/  LDL R15, [R1+0x40] ;  /* 0x00004000010f7983 */ /* 0x001f680000100800 */
[----:B------:R-:W3:Y:S01]  /*e880*/  LDL R14, [R1+0x44] ;  /* 0x00004400010e7983 */ /* 0x000ee20000100800 */
[----:B------:R-:W-:Y:S01]  /*e890*/  ISETP.NE.AND P4, PT, R114, RZ, PT ;  /* 0x000000ff7200720c */ /* 0x000fe20003f85270 */
[----:B------:R-:W-:Y:S01]  /*e8a0*/  BSSY B1, `(.L_x_4158) ;  /* 0x00000f1000017945 */ /* 0x000fe20003800000 */
[----:B--2---:R-:W-:Y:S02]  /*e8b0*/  IADD3 R40, P3, R27, R120, RZ ;  /* 0x000000781b287210 */ /* 0x004fe40007f7e0ff */
[----:B------:R-:W-:-:S03]  /*e8c0*/  SEL R143, R117, R143, !P4 ;  /* 0x0000008f758f7207 */ /* 0x000fc60006000000 */
[----:B------:R-:W-:Y:S01]  /*e8d0*/  IMAD.X R41, R44, 0x1, R95, P3 ;  /* 0x000000012c297824 */ /* 0x000fe200018e065f */
        /* <DEDUP_REMOVED lines=9> */
[----:B---3--:R-:W-:Y:S01]  /*e970*/  IMAD R12, R12, 0x2800, R14 ;  /* 0x000028000c0c7824 */ /* 0x008fe200078e020e */
        /* <DEDUP_REMOVED lines=15> */
[----:B------:R-:W-:Y:S02]  /*ea70*/  SHF.R.U32.HI R52, RZ, 0x8, R71 ;  /* 0x00000008ff347819 */ /* 0x000fe40000011647 */
[----:B------:R-:W-:Y:S02]  /*ea80*/  SHF.R.U32.HI R60, RZ, 0x10, R57 ;  /* 0x00000010ff3c7819 */ /* 0x000fe40000011639 */
[----:B------:R-:W-:Y:S01]  /*ea90*/  SHF.R.U32.HI R54, RZ, 0x8, R59 ;  /* 0x00000008ff367819 */ /* 0x000fe2000001163b */
[----:B------:R-:W-:Y:S01]  /*eaa0*/  IMAD.SHL.U32 R36, R52, 0x100, RZ ;  /* 0x0000010034247824 */ /* 0x000fe200078e00ff */
[----:B------:R-:W-:-:S02]  /*eab0*/  PRMT R43, R62, 0x654, R43 ;  /* 0x000006543e2b7816 */ /* 0x000fc4000000002b */
[----:B------:R-:W-:Y:S01]  /*eac0*/  SHF.L.U32 R12, R50, 0x8, RZ ;  /* 0x00000008320c7819 */ /* 0x000fe200000006ff */
[----:B------:R-:W-:Y:S01]  /*ead0*/  IMAD.SHL.U32 R14, R54, 0x100, RZ ;  /* 0x00000100360e7824 */ /* 0x000fe200078e00ff */
[----:B------:R-:W-:Y:S01]  /*eae0*/  SHF.R.U32.HI R49, RZ, 0x8, R69 ;  /* 0x00000008ff317819 */ /* 0x000fe20000011645 */
[----:B------:R-:W-:Y:S01]  /*eaf0*/  IMAD.MOV.U32 R50, RZ, RZ, R38 ;  /* 0x000000ffff327224 */ /* 0x000fe200078e0026 */
[----:B------:R-:W-:Y:S02]  /*eb00*/  SHF.R.U32.HI R58, RZ, 0x18, R59 ;  /* 0x00000018ff3a7819 */ /* 0x000fe4000001163b */
[----:B------:R-:W-:Y:S01]  /*eb10*/  LOP3.LUT R45, R59, 0xff, RZ, 0xc0, !PT ;  /* 0x000000ff3b2d7812 */ /* 0x000fe200078ec0ff */
[----:B------:R-:W-:Y:S01]  /*eb20*/  IMAD.SHL.U32 R49, R49, 0x100, RZ ;  /* 0x0000010031317824 */ /* 0x000fe200078e00ff */
[----:B------:R-:W-:Y:S02]  /*eb30*/  SHF.R.U32.HI R53, RZ, 0x18, R69 ;  /* 0x00000018ff357819 */ /* 0x000fe40000011645 */
[----:B------:R-:W-:-:S02]  /*eb40*/  LOP3.LUT R48, R69, 0xff, RZ, 0xc0, !PT ;  /* 0x000000ff45307812 */ /* 0x000fc400078ec0ff */
[----:B------:R-:W-:Y:S01]  /*eb50*/  LOP3.LUT R12, R43, 0xff00, R12, 0xf8, !PT ;  /* 0x0000ff002b0c7812 */ /* 0x000fe200078ef80c */
[----:B------:R-:W-:Y:S01]  /*eb60*/  IMAD.U32 R43, R60, 0x10000, RZ ;  /* 0x000100003c2b7824 */ /* 0x000fe200078e00ff */
[----:B------:R-:W-:Y:S02]  /*eb70*/  LOP3.LUT R51, R71, 0xff0000ff, RZ, 0xc0, !PT ;  /* 0xff0000ff47337812 */ /* 0x000fe400078ec0ff */
[----:B------:R-:W-:Y:S02]  /*eb80*/  PRMT R45, R58, 0x654, R45 ;  /* 0x000006543a2d7816 */ /* 0x000fe4000000002d */
[----:B------:R-:W-:Y:S02]  /*eb90*/  SHF.R.U32.HI R56, RZ, 0x10, R59 ;  /* 0x00000010ff387819 */ /* 0x000fe4000001163b */
[----:B------:R-:W-:Y:S02]  /*eba0*/  PRMT R48, R53, 0x654, R48 ;  /* 0x0000065435307816 */ /* 0x000fe40000000030 */
[----:B------:R-:W-:-:S02]  /*ebb0*/  LOP3.LUT R54, R51, 0xff00, R36, 0xf8, !PT ;  /* 0x0000ff0033367812 */ /* 0x000fc400078ef824 */
[----:B------:R-:W-:Y:S02]  /*ebc0*/  LOP3.LUT R14, R45, 0xff00, R14, 0xf8, !PT ;  /* 0x0000ff002d0e7812 */ /* 0x000fe400078ef80e */
[----:B------:R-:W-:Y:S02]  /*ebd0*/  LOP3.LUT R36, R12, 0xff0000, R43, 0xf8, !PT ;  /* 0x00ff00000c247812 */ /* 0x000fe400078ef82b */
[----:B------:R-:W-:Y:S02]  /*ebe0*/  LOP3.LUT R38, R48, 0xff00, R49, 0xf8, !PT ;  /* 0x0000ff0030267812 */ /* 0x000fe400078ef831 */
[----:B------:R-:W-:Y:S02]  /*ebf0*/  SHF.L.U32 R45, R56, 0x10, RZ ;  /* 0x00000010382d7819 */ /* 0x000fe400000006ff */
[----:B------:R-:W-:Y:S02]  /*ec00*/  F2FP.F16.E4M3.UNPACK_B R53, R137.H1 ;  /* 0x00000089ff35723e */ /* 0x000fe400030006ff */
[----:B------:R-:W-:-:S02]  /*ec10*/  F2FP.F16.E4M3.UNPACK_B R43, R42.H1 ;  /* 0x0000002aff2b723e */ /* 0x000fc400030006ff */
[----:B------:R-:W-:Y:S02]  /*ec20*/  F2FP.F16.E4M3.UNPACK_B R48, R47.H1 ;  /* 0x0000002fff30723e */ /* 0x000fe400030006ff */
[----:B------:R-:W-:Y:S02]  /*ec30*/  SHF.R.U32.HI R55, RZ, 0x10, R69 ;  /* 0x00000010ff377819 */ /* 0x000fe40000011645 */
[----:B------:R-:W-:Y:S01]  /*ec40*/  SHF.R.U32.HI R57, RZ, 0x10, R71 ;  /* 0x00000010ff397819 */ /* 0x000fe20000011647 */
[----:B------:R-:W-:Y:S01]  /*ec50*/  HADD2.F32 R49, -RZ, R48.H0_H0 ;  /* 0x20000030ff317230 */ /* 0x000fe20000004100 */
[----:B------:R-:W-:Y:S01]  /*ec60*/  LOP3.LUT R12, R14, 0xff0000, R45, 0xf8, !PT ;  /* 0x00ff00000e0c7812 */ /* 0x000fe200078ef82d */
[----:B------:R-:W-:Y:S01]  /*ec70*/  HADD2.F32 R14, -RZ, R53.H0_H0 ;  /* 0x20000035ff0e7230 */ /* 0x000fe20000004100 */
[----:B------:R-:W-:Y:S01]  /*ec80*/  F2FP.F16.E4M3.UNPACK_B R51, R139.H1 ;  /* 0x0000008bff33723e */ /* 0x000fe200030006ff */
[----:B------:R-:W-:Y:S01]  /*ec90*/  HADD2.F32 R45, -RZ, R43.H0_H0 ;  /* 0x2000002bff2d7230 */ /* 0x000fe20000004100 */
[----:B------:R-:W-:Y:S01]  /*eca0*/  F2FP.F16.E4M3.UNPACK_B R137, R137 ;  /* 0x00000089ff89723e */ /* 0x000fe200020006ff */
[----:B------:R-:W-:-:S02]  /*ecb0*/  IMAD.U32 R55, R55, 0x10000, RZ ;  /* 0x0001000037377824 */ /* 0x000fc400078e00ff */
[-C--:B------:R-:W-:Y:S01]  /*ecc0*/  FMUL.FTZ R56, R49, R14.reuse ;  /* 0x0000000e31387220 */ /* 0x080fe20000410000 */
[----:B------:R-:W-:Y:S02]  /*ecd0*/  IMAD.U32 R57, R57, 0x10000, RZ ;  /* 0x0001000039397824 */ /* 0x000fe400078e00ff */
[----:B------:R-:W-:Y:S01]  /*ece0*/  FMUL.FTZ R58, R45, R14 ;  /* 0x0000000e2d3a7220 */ /* 0x000fe20000410000 */
[----:B------:R-:W-:Y:S01]  /*ecf0*/  HADD2.F32 R52, -RZ, R51.H0_H0 ;  /* 0x20000033ff347230 */ /* 0x000fe20000004100 */
[----:B------:R-:W-:Y:S02]  /*ed00*/  LOP3.LUT R38, R38, 0xff0000, R55, 0xf8, !PT ;  /* 0x00ff000026267812 */ /* 0x000fe400078ef837 */
[----:B------:R-:W-:Y:S01]  /*ed10*/  LOP3.LUT R14, R54, 0xff0000, R57, 0xf8, !PT ;  /* 0x00ff0000360e7812 */ /* 0x000fe200078ef839 */
[----:B------:R-:W-:Y:S02]  /*ed20*/  HADD2.F32 R54, -RZ, R53.H1_H1 ;  /* 0x30000035ff367230 */ /* 0x000fe40000004100 */
[-C--:B------:R-:W-:Y:S01]  /*ed30*/  FFMA.FTZ R58, R49, R52.reuse, R58 ;  /* 0x00000034313a7223 */ /* 0x080fe2000001003a */
[----:B------:R-:W-:Y:S01]  /*ed40*/  FFMA.FTZ R55, R45, R52, -R56 ;  /* 0x000000342d377223 */ /* 0x000fe20000010838 */
[----:B------:R-:W-:Y:S01]  /*ed50*/  HADD2.F32 R49, -RZ, R48.H1_H1 ;  /* 0x30000030ff317230 */ /* 0x000fe20000004100 */
[----:B------:R-:W-:Y:S01]  /*ed60*/  F2FP.F16.E4M3.UNPACK_B R47, R47 ;  /* 0x0000002fff2f723e */ /* 0x000fe200020006ff */
[----:B------:R-:W-:Y:S01]  /*ed70*/  HADD2.F32 R45, -RZ, R43.H1_H1 ;  /* 0x3000002bff2d7230 */ /* 0x000fe20000004100 */
[----:B------:R-:W-:Y:S01]  /*ed80*/  F2FP.F16.E4M3.UNPACK_B R42, R42 ;  /* 0x0000002aff2a723e */ /* 0x000fe200020006ff */
[----:B------:R-:W-:-:S02]  /*ed90*/  HADD2.F32 R52, -RZ, R51.H1_H1 ;  /* 0x30000033ff347230 */ /* 0x000fc40000004100 */
[-C--:B------:R-:W-:Y:S01]  /*eda0*/  FMUL.FTZ R56, R49, R54.reuse ;  /* 0x0000003631387220 */ /* 0x080fe20000410000 */
        /* <DEDUP_REMOVED lines=37> */
[C---:B------:R-:W-:Y:S01]  /*f000*/  FMUL.FTZ R43, R45.reuse, R52 ;  /* 0x000000342d2b7220 */ /* 0x040fe20000410000 */
[----:B------:R-:W-:Y:S01]  /*f010*/  F2FP.F16.E4M3.UNPACK_B R46, R46 ;  /* 0x0000002eff2e723e */ /* 0x000fe200020006ff */
[----:B------:R-:W-:Y:S01]  /*f020*/  FMUL.FTZ R52, R42, R52 ;  /* 0x000000342a347220 */ /* 0x000fe20000410000 */
[----:B------:R-:W-:Y:S01]  /*f030*/  FFMA.FTZ R61, R48, R47, R51 ;  /* 0x0000002f303d7223 */ /* 0x000fe20000010033 */
[-C--:B------:R-:W-:Y:S01]  /*f040*/  FFMA.FTZ R63, R42, R49.reuse, -R43 ;  /* 0x000000312a3f7223 */ /* 0x080fe2000001082b */
[----:B------:R-:W-:Y:S01]  /*f050*/  F2FP.F16.E4M3.UNPACK_B R140, R140 ;  /* 0x0000008cff8c723e */ /* 0x000fe200020006ff */
[----:B------:R-:W-:Y:S01]  /*f060*/  FFMA.FTZ R64, R45, R49, R52 ;  /* 0x000000312d407223 */ /* 0x000fe20000010034 */
[----:B------:R-:W-:Y:S01]  /*f070*/  HADD2.F32 R43, -RZ, R50.H0_H0 ;  /* 0x20000032ff2b7230 */ /* 0x000fe20000004100 */
[----:B------:R-:W-:Y:S01]  /*f080*/  F2FP.SATFINITE.E4M3.F32.PACK_AB_MERGE_C R55, R60, R55, RZ ;  /* 0x000000373c37723e */ /* 0x000fe200048070ff */
[--C-:B------:R-:W-:Y:S01]  /*f090*/  HADD2.F32 R48, -RZ, R138.reuse.H0_H0 ;  /* 0x2000008aff307230 */ /* 0x100fe20000004100 */
[----:B------:R-:W-:Y:S01]  /*f0a0*/  F2FP.SATFINITE.E4M3.F32.PACK_AB_MERGE_C R63, R63, R62, RZ ;  /* 0x0000003e3f3f723e */ /* 0x000fe200048070ff */
[----:B------:R-:W-:Y:S01]  /*f0b0*/  HADD2.F32 R49, -RZ, R138.H1_H1 ;  /* 0x3000008aff317230 */ /* 0x000fe20000004100 */
[----:B------:R-:W-:Y:S01]  /*f0c0*/  F2FP.SATFINITE.E4M3.F32.PACK_AB_MERGE_C R61, R64, R61, RZ ;  /* 0x0000003d403d723e */ /* 0x000fe200048070ff */
[----:B------:R-:W-:-:S02]  /*f0d0*/  HADD2.F32 R42, -RZ, R46.H0_H0 ;  /* 0x2000002eff2a7230 */ /* 0x000fc40000004100 */
[-C--:B------:R-:W-:Y:S01]  /*f0e0*/  FMUL.FTZ R51, R43, R48.reuse ;  /* 0x000000302b337220 */ /* 0x080fe20000410000 */
[----:B------:R-:W-:Y:S01]  /*f0f0*/  HADD2.F32 R50, -RZ, R50.H1_H1 ;  /* 0x30000032ff327230 */ /* 0x000fe20000004100 */
[----:B------:R-:W-:Y:S01]  /*f100*/  F2FP.SATFINITE.E4M3.F32.PACK_AB_MERGE_C R62, R56, R53, R55 ;  /* 0x00000035383e723e */ /* 0x000fe20004807037 */
[----:B------:R-:W-:Y:S02]  /*f110*/  HADD2.F32 R46, -RZ, R46.H1_H1 ;  /* 0x3000002eff2e7230 */ /* 0x000fe40000004100 */
[----:B------:R-:W-:Y:S01]  /*f120*/  FMUL.FTZ R48, R42, R48 ;  /* 0x000000302a307220 */ /* 0x000fe20000410000 */
[--C-:B------:R-:W-:Y:S02]  /*f130*/  HADD2.F32 R47, -RZ, R140.reuse.H1_H1 ;  /* 0x3000008cff2f7230 */ /* 0x100fe40000004100 */
[-C--:B------:R-:W-:Y:S01]  /*f140*/  FMUL.FTZ R59, R50, R49.reuse ;  /* 0x00000031323b7220 */ /* 0x080fe20000410000 */
[----:B------:R-:W-:Y:S02]  /*f150*/  HADD2.F32 R45, -RZ, R140.H0_H0 ;  /* 0x2000008cff2d7230 */ /* 0x000fe40000004100 */
[C---:B------:R-:W-:Y:S01]  /*f160*/  FMUL.FTZ R49, R46.reuse, R49 ;  /* 0x000000312e317220 */ /* 0x040fe20000410000 */
[----:B------:R-:W-:Y:S01]  /*f170*/  F2FP.SATFINITE.E4M3.F32.PACK_AB_MERGE_C R57, R57, R58, RZ ;  /* 0x0000003a3939723e */ /* 0x000fe200048070ff */
[----:B------:R-:W-:Y:S01]  /*f180*/  FFMA.FTZ R52, R46, R47, -R59 ;  /* 0x0000002f2e347223 */ /* 0x000fe2000001083b */
[-C--:B------:R-:W-:Y:S01]  /*f190*/  FFMA.FTZ R51, R42, R45.reuse, -R51 ;  /* 0x0000002d2a337223 */ /* 0x080fe20000010833 */
[----:B------:R-:W-:Y:S01]  /*f1a0*/  FFMA.FTZ R48, R43, R45, R48 ;  /* 0x0000002d2b307223 */ /* 0x000fe20000010030 */
[----:B------:R-:W-:Y:S01]  /*f1b0*/  FFMA.FTZ R59, R50, R47, R49 ;  /* 0x0000002f323b7223 */ /* 0x000fe20000010031 */
[----:B------:R-:W-:-:S02]  /*f1c0*/  F2FP.F16.E4M3.UNPACK_B R45, R37 ;  /* 0x00000025ff2d723e */ /* 0x000fc400020006ff */
[----:B------:R-:W-:Y:S02]  /*f1d0*/  F2FP.F16.E4M3.UNPACK_B R49, R38 ;  /* 0x00000026ff31723e */ /* 0x000fe400020006ff */
[----:B------:R-:W-:Y:S01]  /*f1e0*/  F2FP.F16.E4M3.UNPACK_B R42, R13 ;  /* 0x0000000dff2a723e */ /* 0x000fe200020006ff */
[----:B------:R-:W-:Y:S01]  /*f1f0*/  HADD2.F32 R46, -RZ, R45.H0_H0 ;  /* 0x2000002dff2e7230 */ /* 0x000fe20000004100 */
[----:B------:R-:W-:Y:S01]  /*f200*/  F2FP.F16.E4M3.UNPACK_B R47, R36 ;  /* 0x00000024ff2f723e */ /* 0x000fe200020006ff */
[----:B------:R-:W-:Y:S01]  /*f210*/  HADD2.F32 R50, -RZ, R49.H0_H0 ;  /* 0x20000031ff327230 */ /* 0x000fe20000004100 */
[----:B------:R-:W-:Y:S01]  /*f220*/  F2FP.SATFINITE.E4M3.F32.PACK_AB_MERGE_C R64, R59, R48, R61 ;  /* 0x000000303b40723e */ /* 0x000fe2000480703d */
[----:B------:R-:W-:Y:S01]  /*f230*/  HADD2.F32 R43, -RZ, R42.H0_H0 ;  /* 0x2000002aff2b7230 */ /* 0x000fe20000004100 */
[----:B------:R-:W-:Y:S01]  /*f240*/  F2FP.SATFINITE.E4M3.F32.PACK_AB_MERGE_C R63, R52, R51, R63 ;  /* 0x00000033343f723e */ /* 0x000fe2000480703f */
[----:B------:R-:W-:Y:S02]  /*f250*/  HADD2.F32 R45, -RZ, R45.H1_H1 ;  /* 0x3000002dff2d7230 */ /* 0x000fe40000004100 */
[----:B------:R-:W-:Y:S01]  /*f260*/  FMUL.FTZ R52, R46, R50 ;  /* 0x000000322e347220 */ /* 0x000fe20000410000 */
[----:B------:R-:W-:-:S02]  /*f270*/  HADD2.F32 R49, -RZ, R49.H1_H1 ;  /* 0x30000031ff317230 */ /* 0x000fc40000004100 */
[----:B------:R-:W-:Y:S01]  /*f280*/  FMUL.FTZ R51, R43, R50 ;  /* 0x000000322b337220 */ /* 0x000fe20000410000 */
[--C-:B------:R-:W-:Y:S01]  /*f290*/  HADD2.F32 R48, -RZ, R47.reuse.H0_H0 ;  /* 0x2000002fff307230 */ /* 0x100fe20000004100 */
[----:B------:R-:W-:Y:S01]  /*f2a0*/  F2FP.F16.E4M3.UNPACK_B R13, R13.H1 ;  /* 0x0000000dff0d723e */ /* 0x000fe200030006ff */
[----:B------:R-:W-:Y:S02]  /*f2b0*/  HADD2.F32 R42, -RZ, R42.H1_H1 ;  /* 0x3000002aff2a7230 */ /* 0x000fe40000004100 */
[-C--:B------:R-:W-:Y:S01]  /*f2c0*/  FMUL.FTZ R53, R45, R49.reuse ;  /* 0x000000312d357220 */ /* 0x080fe20000410000 */
[----:B------:R-:W-:Y:S02]  /*f2d0*/  HADD2.F32 R47, -RZ, R47.H1_H1 ;  /* 0x3000002fff2f7230 */ /* 0x000fe40000004100 */
[-C--:B------:R-:W-:Y:S01]  /*f2e0*/  FFMA.FTZ R51, R46, R48.reuse, R51 ;  /* 0x000000302e337223 */ /* 0x080fe20000010033 */
[----:B------:R-:W-:Y:S01]  /*f2f0*/  FFMA.FTZ R52, R43, R48, -R52 ;  /* 0x000000302b347223 */ /* 0x000fe20000010834 */
[C---:B------:R-:W-:Y:S01]  /*f300*/  FMUL.FTZ R46, R42.reuse, R49 ;  /* 0x000000312a2e7220 */ /* 0x040fe20000410000 */
[----:B------:R-:W-:Y:S01]  /*f310*/  F2FP.F16.E4M3.UNPACK_B R43, R37.H1 ;  /* 0x00000025ff2b723e */ /* 0x000fe200030006ff */
[-C--:B------:R-:W-:Y:S01]  /*f320*/  FFMA.FTZ R53, R42, R47.reuse, -R53 ;  /* 0x0000002f2a357223 */ /* 0x080fe20000010835 */
[----:B------:R-:W-:Y:S01]  /*f330*/  F2FP.F16.E4M3.UNPACK_B R42, R38.H1 ;  /* 0x00000026ff2a723e */ /* 0x000fe200030006ff */
[----:B------:R-:W-:Y:S01]  /*f340*/  HADD2.F32 R37, -RZ, R13.H0_H0 ;  /* 0x2000000dff257230 */ /* 0x000fe20000004100 */
[----:B------:R-:W-:Y:S01]  /*f350*/  F2FP.SATFINITE.E4M3.F32.PACK_AB_MERGE_C R139, R139, R54, R57 ;  /* 0x000000368b8b723e */ /* 0x000fe20004807039 */
[----:B------:R-:W-:Y:S01]  /*f360*/  FFMA.FTZ R54, R45, R47, R46 ;  /* 0x0000002f2d367223 */ /* 0x000fe2000001002e */
[----:B------:R-:W-:Y:S01]  /*f370*/  F2FP.F16.E4M3.UNPACK_B R36, R36.H1 ;  /* 0x00000024ff24723e */ /* 0x000fe200030006ff */
[----:B------:R-:W-:Y:S01]  /*f380*/  HADD2.F32 R38, -RZ, R43.H0_H0 ;  /* 0x2000002bff267230 */ /* 0x000fe20000004100 */
[----:B------:R-:W-:Y:S01]  /*f390*/  F2FP.F16.E4M3.UNPACK_B R47, R14 ;  /* 0x0000000eff2f723e */ /* 0x000fe200020006ff */
[----:B------:R-:W-:-:S02]  /*f3a0*/  HADD2.F32 R45, -RZ, R42.H0_H0 ;  /* 0x2000002aff2d7230 */ /* 0x000fc40000004100 */
[----:B------:R-:W-:Y:S02]  /*f3b0*/  HADD2.F32 R43, -RZ, R43.H1_H1 ;  /* 0x3000002bff2b7230 */ /* 0x000fe40000004100 */
[----:B------:R-:W-:Y:S02]  /*f3c0*/  HADD2.F32 R46, -RZ, R42.H1_H1 ;  /* 0x3000002aff2e7230 */ /* 0x000fe40000004100 */
[-C--:B------:R-:W-:Y:S01]  /*f3d0*/  FMUL.FTZ R48, R38, R45.reuse ;  /* 0x0000002d26307220 */ /* 0x080fe20000410000 */
[--C-:B------:R-:W-:Y:S02]  /*f3e0*/  HADD2.F32 R42, -RZ, R36.reuse.H0_H0 ;  /* 0x20000024ff2a7230 */ /* 0x100fe40000004100 */
        /* <DEDUP_REMOVED lines=9> */
[-C--:B------:R-:W-:Y:S01]  /*f480*/  F2FP.F16.E4M3.UNPACK_B R13, R15.reuse ;  /* 0x0000000fff0d723e */ /* 0x080fe200020006ff */
[----:B------:R-:W-:Y:S01]  /*f490*/  FFMA.FTZ R57, R43, R36, R46 ;  /* 0x000000242b397223 */ /* 0x000fe2000001002e */
[----:B------:R-:W-:Y:S01]  /*f4a0*/  F2FP.F16.E4M3.UNPACK_B R15, R15.H1 ;  /* 0x0000000fff0f723e */ /* 0x000fe200030006ff */
[----:B------:R-:W-:Y:S01]  /*f4b0*/  HADD2.F32 R42, -RZ, R38.H0_H0 ;  /* 0x20000026ff2a7230 */ /* 0x000fe20000004100 */
        /* <DEDUP_REMOVED lines=47> */
.L_x_4159:
[----:B------:R-:W-:Y:S05]  /*f7b0*/  BSYNC B1 ;  /* 0x0000000000017941 */ /* 0x000fea0003800000 */
.L_x_4158:
[----:B0-----:R0:W-:Y:S01]  /*f7c0*/  ST.E.128 desc[UR50][R40.64], R12 ;  /* 0x0000000c28007985 */ /* 0x0011e2000c101d32 */
[----:B------:R-:W-:-:S13]  /*f7d0*/  ISETP.GE.AND P3, PT, R11, R136, PT ;  /* 0x000000880b00720c */ /* 0x000fda0003f66270 */
[----:B------:R-:W-:Y:S05]  /*f7e0*/  @P3 BRA `(.L_x_4106) ;  /* 0x0000000800083947 */ /* 0x000fea0003800000 */
[----:B0-----:R-:W-:-:S04]  /*f7f0*/  IADD3 R12, P3, R11, R120, RZ ;  /* 0x000000780b0c7210 */ /* 0x001fc80007f7e0ff */
[----:B------:R-:W-:-:S05]  /*f800*/  LEA.HI.X.SX32 R13, R11, R44, 0x1, P3 ;  /* 0x0000002c0b0d7211 */ /* 0x000fca00018f0eff */
[----:B--2---:R0:W-:Y:S01]  /*f810*/  ST.E.128 desc[UR50][R12.64], R36 ;  /* 0x000000240c007985 */ /* 0x0041e2000c101d32 */
[----:B------:R-:W-:Y:S05]  /*f820*/  BRA `(.L_x_4106) ;  /* 0x0000000400f87947 */ /* 0x000fea0003800000 */
.L_x_4071:
[----:B------:R-:W-:-:S06]  /*f830*/  UISETP.NE.AND UP0, UPT, UR49, 0x3, UPT ;  /* 0x000000033100788c */ /* 0x000fcc000bf05270 */
[----:B------:R-:W-:-:S13]  /*f840*/  PLOP3.LUT P2, PT, PT, PT, UP0, 0x80, 0x0 ;  /* 0x000000000000781c */ /* 0x000fda0003f4f008 */
[----:B------:R-:W-:Y:S05]  /*f850*/  @!P2 BRA `(.L_x_4160) ;  /* 0x000000000004a947 */ /* 0x000fea0003800000 */
[----:B------:R-:W-:Y:S01]  /*f860*/  BPT.TRAP 0x1 ;  /* 0x000000040000795c */ /* 0x000fe20000300000 */
.L_x_4160:
[----:B------:R-:W2:Y:S01]  /*f870*/  LDL R11, [R1+0x14] ;  /* 0x00001400010b7983 */ /* 0x000ea20000100800 */
[----:B------:R-:W-:Y:S01]  /*f880*/  IMAD R93, R19, 0x8, R18 ;  /* 0x00000008135d7824 */ /* 0x000fe200078e0212 */
[----:B------:R-:W-:Y:S01]  /*f890*/  BSSY B1, `(.L_x_4161) ;  /* 0x0000005000017945 */ /* 0x000fe20003800000 */
[----:B------:R-:W-:Y:S02]  /*f8a0*/  SHF.R.S32.HI R90, RZ, 0x1f, R35 ;  /* 0x0000001fff5a7819 */ /* 0x000fe40000011423 */
[----:B--2---:R-:W-:-:S04]  /*f8b0*/  SHF.L.U32 R94, R11, 0x1f, RZ ;  /* 0x0000001f0b5e7819 */ /* 0x004fc800000006ff */
[----:B------:R-:W0:Y:S02]  /*f8c0*/  SYNCS.PHASECHK.TRANS64.TRYWAIT P3, [R93+URZ+0x33490], R94 ;  /* 0x0334905e5d0075a7 */ /* 0x000e24000806017f */
[----:B0-----:R-:W-:Y:S05]  /*f8d0*/  @!P3 BRA `(.L_x_4162) ;  /* 0x000001c80098b947 */ /* 0x001fea0003800000 */
.L_x_4423:
[----:B------:R-:W-:Y:S05]  /*f8e0*/  BSYNC B1 ;  /* 0x0000000000017941 */ /* 0x000fea0003800000 */
.L_x_4161:
[----:B------:R-:W1:Y:S01]  /*f8f0*/  S2R R36, SR_TID.X ;  /* 0x0000000000247919 */ /* 0x000e620000002100 */
        /* <DEDUP_REMOVED lines=20> */
[C---:B-1----:R-:W-:Y:S02]  /*fa40*/  VIADD R37, R36.reuse, 0xffffff80 ;  /* 0xffffff8024257836 */ /* 0x042fe40000000000 */
[----:B------:R-:W-:Y:S01]  /*fa50*/  VIADD R36, R36, 0xffffff80 ;  /* 0xffffff8024247836 */ /* 0x000fe20000000000 */
[----:B------:R-:W-:-:S04]  /*fa60*/  IADD3.X R50, R13, UR7, R11, P3, !PT ;  /* 0x000000070d327c10 */ /* 0x000fc80009ffe40b */
[----:B------:R-:W-:-:S04]  /*fa70*/  LEA.HI R36, R36, R37, RZ, 0x1 ;  /* 0x0000002524247211 */ /* 0x000fc800078f08ff */
[----:B------:R-:W-:-:S04]  /*fa80*/  SHF.R.S32.HI R36, RZ, 0x1, R36 ;  /* 0x00000001ff247819 */ /* 0x000fc80000011424 */
[----:B------:R-:W-:-:S04]  /*fa90*/  IADD3 R51, -R36, R92, RZ ;  /* 0x0000005c24337210 */ /* 0x000fc80007ffe1ff */
[----:B------:R-:W-:Y:S01]  /*faa0*/  ISETP.GE.AND P3, PT, R51, 0x1, PT ;  /* 0x000000013300780c */ /* 0x000fe20003f66270 */
[----:B------:R-:W-:-:S12]  /*fab0*/  BRA.DIV UR4, `(.L_x_4163) ;  /* 0x000001ca04347947 */ /* 0x000fd8000b800000 */
[----:B------:R1:W2:Y:S04]  /*fac0*/  SHFL.IDX PT, R41, R50, RZ, 0x1e1f ;  /* 0x001e1fff32297589 */ /* 0x0002a800000e0000 */
[----:B------:R1:W3:Y:S02]  /*fad0*/  SHFL.IDX PT, R43, R42, RZ, 0x1e1f ;  /* 0x001e1fff2a2b7589 */ /* 0x0002e400000e0000 */
.L_x_4427:
[----:B------:R-:W-:Y:S04]  /*fae0*/  BSSY B1, `(.L_x_4164) ;  /* 0x0000027000017945 */ /* 0x000fe80003800000 */
[----:B------:R-:W-:Y:S05]  /*faf0*/  @!P3 BRA `(.L_x_4165) ;  /* 0x000000000094b947 */ /* 0x000fea0003800000 */
[----:B------:R-:W4:Y:S01]  /*fb00*/  LDL R13, [R1+0xc] ;  /* 0x00000c00010d7983 */ /* 0x000f220000100800 */
[----:B------:R-:W-:-:S03]  /*fb10*/  ULDC UR4, c[0x0][0x2f4] ;  /* 0x0000bd0000047ab9 */ /* 0x000fc60000000800 */
[----:B------:R-:W5:Y:S04]  /*fb20*/  LDL R12, [R1+0x8] ;  /* 0x00000800010c7983 */ /* 0x000f680000100800 */
[----:B------:R-:W5:Y:S01]  /*fb30*/  LDL R48, [R1] ;  /* 0x0000000001307983 */ /* 0x000f620000100800 */
[----:B------:R-:W-:-:S03]  /*fb40*/  ISETP.GE.AND P5, PT, R16, UR4, PT ;  /* 0x0000000410007c0c */ /* 0x000fc6000bfa6270 */
[----:B------:R-:W5:Y:S10]  /*fb50*/  LDL R11, [R1+0x4] ;  /* 0x00000400010b7983 */ /* 0x000f740000100800 */
[----:B---3--:R-:W-:-:S05]  /*fb60*/  @!P5 IADD3 R44, P3, R16, R43, RZ ;  /* 0x0000002b102cd210 */ /* 0x008fca0007f7e0ff */
[----:B--2---:R-:W-:Y:S01]  /*fb70*/  @!P5 IMAD.X R45, R41, 0x1, R17, P3 ;  /* 0x00000001292dd824 */ /* 0x004fe200018e0611 */
[----:B------:R-:W-:-:S13]  /*fb80*/  ISETP.GE.AND P3, PT, R23, UR4, PT ;  /* 0x0000000417007c0c */ /* 0x000fda000bf66270 */
[----:B------:R-:W-:-:S05]  /*fb90*/  @!P3 IADD3 R38, P4, R23, R43, RZ ;  /* 0x0000002b1726b210 */ /* 0x000fca0007f9e0ff */
[----:B----4-:R-:W-:Y:S01]  /*fba0*/  @!P3 IMAD.X R39, R41, 0x1, R13, P4 ;  /* 0x000000012927b824 */ /* 0x010fe200020e060d */
[----:B------:R-:W-:-:S13]  /*fbb0*/  ISETP.GE.AND P4, PT, R22, UR4, PT ;  /* 0x0000000416007c0c */ /* 0x000fda000bf86270 */
[----:B------:R-:W-:-:S05]  /*fbc0*/  @!P4 IADD3 R36, P6, R22, R43, RZ ;  /* 0x0000002b1624c210 */ /* 0x000fca0007fde0ff */
[----:B-----5:R-:W-:Y:S02]  /*fbd0*/  @!P4 IMAD.X R37, R41, 0x1, R12, P6 ;  /* 0x000000012925c824 */ /* 0x020fe400030e060c */
[----:B------:R-:W2:Y:S04]  /*fbe0*/  @!P5 LDS.128 R12, [R88+0x24200] ;  /* 0x02420000580cd984 */ /* 0x000ea80000000c00 */
[----:B--2---:R-:W-:Y:S01]  /*fbf0*/  @!P5 ST.E.128 desc[UR50][R44.64], R12 ;  /* 0x0000000c2c00d985 */ /* 0x004fe2000c101d32 */
[----:B------:R-:W-:-:S13]  /*fc00*/  ISETP.GE.AND P5, PT, R225, UR4, PT ;  /* 0x00000004e1007c0c */ /* 0x000fda000bfa6270 */
[----:B------:R-:W2:Y:S01]  /*fc10*/  @!P5 LDS.128 R12, [R89+0x24200] ;  /* 0x02420000590cd984 */ /* 0x000ea20000000c00 */
[----:B------:R-:W-:-:S05]  /*fc20*/  @!P5 IMAD.SHL.U32 R40, R227, 0x10, RZ ;  /* 0x00000010e328d824 */ /* 0x000fca00078e00ff */
[----:B------:R-:W-:-:S04]  /*fc30*/  @!P5 IADD3 R46, P6, R40, R43, RZ ;  /* 0x0000002b282ed210 */ /* 0x000fc80007fde0ff */
[----:B------:R-:W-:-:S05]  /*fc40*/  @!P5 LEA.HI.X.SX32 R47, R40, R41, 0x1, P6 ;  /* 0x00000029282fd211 */ /* 0x000fca00030f0eff */
[----:B--2---:R-:W-:Y:S01]  /*fc50*/  @!P5 ST.E.128 desc[UR50][R46.64], R12 ;  /* 0x0000000c2e00d985 */ /* 0x004fe2000c101d32 */
[----:B------:R-:W-:-:S13]  /*fc60*/  ISETP.GE.AND P5, PT, R226, UR4, PT ;  /* 0x00000004e2007c0c */ /* 0x000fda000bfa6270 */
[----:B------:R-:W2:Y:S01]  /*fc70*/  @!P5 LDS.128 R12, [R88+0x26a00] ;  /* 0x026a0000580cd984 */ /* 0x000ea20000000c00 */
[----:B------:R-:W-:-:S05]  /*fc80*/  @!P5 IMAD.SHL.U32 R40, R48, 0x10, RZ ;  /* 0x000000103028d824 */ /* 0x000fca00078e00ff */
[----:B------:R-:W-:-:S04]  /*fc90*/  @!P5 IADD3 R48, P6, R40, R43, RZ ;  /* 0x0000002b2830d210 */ /* 0x000fc80007fde0ff */
[----:B------:R-:W-:-:S05]  /*fca0*/  @!P5 LEA.HI.X.SX32 R49, R40, R41, 0x1, P6 ;  /* 0x000000292831d211 */ /* 0x000fca00030f0eff */
[----:B--2---:R-:W-:Y:S01]  /*fcb0*/  @!P5 ST.E.128 desc[UR50][R48.64], R12 ;  /* 0x0000000c3000d985 */ /* 0x004fe2000c101d32 */
[----:B------:R-:W-:-:S03]  /*fcc0*/  ISETP.GE.AND P5, PT, R224, UR4, PT ;  /* 0x00000004e0007c0c */ /* 0x000fc6000bfa6270 */
[----:B------:R-:W2:Y:S10]  /*fcd0*/  @!P3 LDS.128 R12, [R89+0x26a00] ;  /* 0x026a0000590cb984 */ /* 0x000eb40000000c00 */
[----:B------:R-:W-:-:S04]  /*fce0*/  @!P5 IADD3 R40, P6, R224, R43, RZ ;  /* 0x0000002be028d210 */ /* 0x000fc80007fde0ff */
[----:B------:R-:W-:Y:S01]  /*fcf0*/  @!P5 IADD3.X R41, R41, R11, RZ, P6, !PT ;  /* 0x0000000b2929d210 */ /* 0x000fe200037fe4ff */
[----:B--2---:R-:W-:Y:S04]  /*fd00*/  @!P3 ST.E.128 desc[UR50][R38.64], R12 ;  /* 0x0000000c2600b985 */ /* 0x004fe8000c101d32 */
[----:B------:R-:W2:Y:S04]  /*fd10*/  @!P4 LDS.128 R12, [R88+0x29200] ;  /* 0x02920000580cc984 */ /* 0x000ea80000000c00 */
[----:B--2---:R-:W-:Y:S04]  /*fd20*/  @!P4 ST.E.128 desc[UR50][R36.64], R12 ;  /* 0x0000000c2400c985 */ /* 0x004fe8000c101d32 */
[----:B------:R-:W2:Y:S04]  /*fd30*/  @!P5 LDS.128 R12, [R89+0x29200] ;  /* 0x02920000590cd984 */ /* 0x000ea80000000c00 */
[----:B--2---:R4:W-:Y:S02]  /*fd40*/  @!P5 ST.E.128 desc[UR50][R40.64], R12 ;  /* 0x0000000c2800d985 */ /* 0x0049e4000c101d32 */
.L_x_4165:
[----:B------:R-:W-:Y:S05]  /*fd50*/  BSYNC B1 ;  /* 0x0000000000017941 */ /* 0x000fea0003800000 */
.L_x_4164:
[----:B------:R-:W-:-:S03]  /*fd60*/  UMOV UR4, 0xffffffff ;  /* 0xffffffff00047882 */ /* 0x000fc60000000000 */
[----:B------:R-:W-:Y:S05]  /*fd70*/  BRA.DIV UR4, `(.L_x_4166) ;  /* 0x000001c604d07947 */ /* 0x000fea000b800000 */
[----:B--2-4-:R2:W4:Y:S04]  /*fd80*/  SHFL.IDX PT, R41, R50, 0x1, 0x1e1f ;  /* 0x003e1f0032297f89 */ /* 0x01452800000e0000 */
[----:B---3--:R2:W3:Y:S02]  /*fd90*/  SHFL.IDX PT, R43, R42, 0x1, 0x1e1f ;  /* 0x003e1f002a2b7f89 */ /* 0x0084e400000e0000 */
.L_x_4431:
[----:B------:R-:W-:-:S13]  /*fda0*/  ISETP.GE.AND P3, PT, R51, 0x81, PT ;  /* 0x000000813300780c */ /* 0x000fda0003f66270 */
[----:B------:R-:W-:Y:S05]  /*fdb0*/  @!P3 BRA `(.L_x_4106) ;  /* 0x000000000094b947 */ /* 0x000fea0003800000 */
[----:B------:R-:W5:Y:S01]  /*fdc0*/  LDL R13, [R1+0xc] ;  /* 0x00000c00010d7983 */ /* 0x000f620000100800 */
[----:B------:R-:W-:-:S03]  /*fdd0*/  ULDC UR4, c[0x0][0x2f4] ;  /* 0x0000bd0000047ab9 */ /* 0x000fc60000000800 */
[----:B------:R-:W5:Y:S04]  /*fde0*/  LDL R12, [R1+0x8] ;  /* 0x00000800010c7983 */ /* 0x000f680000100800 */
[----:B-12---:R-:W2:Y:S01]  /*fdf0*/  LDL R42, [R1] ;  /* 0x00000000012a7983 */ /* 0x006ea20000100800 */
[----:B------:R-:W-:-:S03]  /*fe00*/  ISETP.GE.AND P5, PT, R16, UR4, PT ;  /* 0x0000000410007c0c */ /* 0x000fc6000bfa6270 */
[----:B------:R-:W2:Y:S10]  /*fe10*/  LDL R11, [R1+0x4] ;  /* 0x00000400010b7983 */ /* 0x000eb40000100800 */
[----:B---3--:R-:W-:-:S05]  /*fe20*/  @!P5 IADD3 R44, P3, R16, R43, RZ ;  /* 0x0000002b102cd210 */ /* 0x008fca0007f7e0ff */
[----:B----4-:R-:W-:Y:S01]  /*fe30*/  @!P5 IMAD.X R45, R41, 0x1, R17, P3 ;  /* 0x00000001292dd824 */ /* 0x010fe200018e0611 */
[----:B------:R-:W-:-:S13]  /*fe40*/  ISETP.GE.AND P3, PT, R23, UR4, PT ;  /* 0x0000000417007c0c */ /* 0x000fda000bf66270 */
[----:B------:R-:W-:-:S05]  /*fe50*/  @!P3 IADD3 R38, P4, R23, R43, RZ ;  /* 0x0000002b1726b210 */ /* 0x000fca0007f9e0ff */
[----:B-----5:R-:W-:Y:S01]  /*fe60*/  @!P3 IMAD.X R39, R41, 0x1, R13, P4 ;  /* 0x000000012927b824 */ /* 0x020fe200020e060d */
[----:B------:R-:W-:-:S13]  /*fe70*/  ISETP.GE.AND P4, PT, R22, UR4, PT ;  /* 0x0000000416007c0c */ /* 0x000fda000bf86270 */
[----:B------:R-:W-:-:S05]  /*fe80*/  @!P4 IADD3 R36, P6, R22, R43, RZ ;  /* 0x0000002b1624c210 */ /* 0x000fca0007fde0ff */
[----:B------:R-:W-:Y:S02]  /*fe90*/  @!P4 IMAD.X R37, R41, 0x1, R12, P6 ;  /* 0x000000012925c824 */ /* 0x000fe400030e060c */
[----:B------:R-:W1:Y:S04]  /*fea0*/  @!P5 LDS.128 R12, [R88+0x26200] ;  /* 0x02620000580cd984 */ /* 0x000e680000000c00 */
[----:B-1----:R-:W-:Y:S01]  /*feb0*/  @!P5 ST.E.128 desc[UR50][R44.64], R12 ;  /* 0x0000000c2c00d985 */ /* 0x002fe2000c101d32 */
[----:B------:R-:W-:-:S13]  /*fec0*/  ISETP.GE.AND P5, PT, R225, UR4, PT ;  /* 0x00000004e1007c0c */ /* 0x000fda000bfa6270 */
[----:B------:R-:W1:Y:S01]  /*fed0*/  @!P5 LDS.128 R12, [R89+0x26200] ;  /* 0x02620000590cd984 */ /* 0x000e620000000c00 */
[----:B------:R-:W-:-:S05]  /*fee0*/  @!P5 IMAD.SHL.U32 R40, R227, 0x10, RZ ;  /* 0x00000010e328d824 */ /* 0x000fca00078e00ff */
[----:B------:R-:W-:-:S04]  /*fef0*/  @!P5 IADD3 R46, P6, R40, R43, RZ ;  /* 0x0000002b282ed210 */ /* 0x000fc80007fde0ff */
[----:B------:R-:W-:-:S05]  /*ff00*/  @!P5 LEA.HI.X.SX32 R47, R40, R41, 0x1, P6 ;  /* 0x00000029282fd211 */ /* 0x000fca00030f0eff */
[----:B-1----:R-:W-:Y:S01]  /*ff10*/  @!P5 ST.E.128 desc[UR50][R46.64], R12 ;  /* 0x0000000c2e00d985 */ /* 0x002fe2000c101d32 */
[----:B------:R-:W-:-:S13]  /*ff20*/  ISETP.GE.AND P5, PT, R226, UR4, PT ;  /* 0x00000004e2007c0c */ /* 0x000fda000bfa6270 */
[----:B------:R-:W1:Y:S01]  /*ff30*/  @!P5 LDS.128 R12, [R88+0x28a00] ;  /* 0x028a0000580cd984 */ /* 0x000e620000000c00 */
[----:B--2---:R-:W-:-:S05]  /*ff40*/  @!P5 IMAD.SHL.U32 R40, R42, 0x10, RZ ;  /* 0x000000102a28d824 */ /* 0x004fca00078e00ff */
[----:B------:R-:W-:-:S04]  /*ff50*/  @!P5 IADD3 R48, P6, R40, R43, RZ ;  /* 0x0000002b2830d210 */ /* 0x000fc80007fde0ff */
[----:B------:R-:W-:-:S05]  /*ff60*/  @!P5 LEA.HI.X.SX32 R49, R40, R41, 0x1, P6 ;  /* 0x000000292831d211 */ /* 0x000fca00030f0eff */
[----:B-1----:R-:W-:Y:S01]  /*ff70*/  @!P5 ST.E.128 desc[UR50][R48.64], R12 ;  /* 0x0000000c3000d985 */ /* 0x002fe2000c101d32 */
[----:B------:R-:W-:-:S03]  /*ff80*/  ISETP.GE.AND P5, PT, R224, UR4, PT ;  /* 0x00000004e0007c0c */ /* 0x000fc6000bfa6270 */
[----:B------:R-:W1:Y:S10]  /*ff90*/  @!P3 LDS.128 R12, [R89+0x28a00] ;  /* 0x028a0000590cb984 */ /* 0x000e740000000c00 */
[----:B------:R-:W-:-:S04]  /*ffa0*/  @!P5 IADD3 R40, P6, R224, R43, RZ ;  /* 0x0000002be028d210 */ /* 0x000fc80007fde0ff */
[----:B------:R-:W-:Y:S01]  /*ffb0*/  @!P5 IADD3.X R41, R41, R11, RZ, P6, !PT ;  /* 0x0000000b2929d210 */ /* 0x000fe200037fe4ff */
[----:B-1----:R-:W-:Y:S04]  /*ffc0*/  @!P3 ST.E.128 desc[UR50][R38.64], R12 ;  /* 0x0000000c2600b985 */ /* 0x002fe8000c101d32 */
[----:B------:R-:W1:Y:S04]  /*ffd0*/  @!P4 LDS.128 R12, [R88+0x2b200] ;  /* 0x02b20000580cc984 */ /* 0x000e680000000c00 */
[----:B-1----:R-:W-:Y:S04]  /*ffe0*/  @!P4 ST.E.128 desc[UR50][R36.64], R12 ;  /* 0x0000000c2400c985 */ /* 0x002fe8000c101d32 */
[----:B------:R-:W1:Y:S04]  /*fff0*/  @!P5 LDS.128 R12, [R89+0x2b200] ;  /* 0x02b20000590cd984 */ /* 0x000e680000000c00 */
[----:B-1----:R1:W-:Y:S02]  /*10000*/  @!P5 ST.E.128 desc[UR50][R40.64], R12 ;  /* 0x0000000c2800d985 */ /* 0x0023e4000c101d32 */
.L_x_4106:
[----:B------:R-:W-:Y:S05]  /*10010*/  BSYNC B0 ;  /* 0x0000000000007941 */ /* 0x000fea0003800000 */
.L_x_4070:
[----:B------:R-:W5:Y:S01]  /*10020*/  S2R R11, SR_TID.X ;  /* 0x00000000000b7919 */ /* 0x000f620000002100 */
[----:B------:R-:W-:Y:S01]  /*10030*/  @!PT LDS RZ, [RZ] ;  /* 0x00000000fffff984 */ /* 0x000fe20000000800 */
[----:B------:R-:W-:Y:S01]  /*10040*/  @!PT LDS RZ, [RZ] ;  /* 0x00000000fffff984 */ /* 0x000fe20000000800 */
[----:B------:R-:W-:Y:S01]  /*10050*/  @!PT LDS RZ, [RZ] ;  /* 0x00000000fffff984 */ /* 0x000fe20000000800 */
[----:B------:R-:W-:Y:S01]  /*10060*/  @!PT LDS RZ, [RZ] ;  /* 0x00000000fffff984 */ /* 0x000fe20000000800 */
[----:B------:R3:W-:Y:S06]  /*10070*/  MEMBAR.ALL.CTA ;  /* 0x0000000000007992 */ /* 0x0007ec0000008000 */
[----:B---3--:R-:W3:Y:S01]  /*10080*/  FENCE.VIEW.ASYNC.S ;  /* 0x00000000000073c6 */ /* 0x008ee20000000000 */
[----:B------:R-:W-:Y:S05]  /*10090*/  WARPSYNC.ALL ;  /* 0x0000000000007948 */ /* 0x000fea0003800000 */
[----:B------:R-:W-:Y:S01]  /*100a0*/  BSSY B0, `(.L_x_4167) ;  /* 0x0000008000007945 */ /* 0x000fe20003800000 */
[----:B---3--:R3:W-:Y:S01]  /*100b0*/  BAR.SYNC.DEFER_BLOCKING R142, 0x80 ;  /* 0x0002008e0000751d */ /* 0x0087e20000010000 */
[----:B-----5:R-:W-:-:S13]  /*100c0*/  LOP3.LUT P3, RZ, R11, 0x7f, RZ, 0xc0, !PT ;  /* 0x0000007f0bff7812 */ /* 0x020fda000786c0ff */
[----:B------:R-:W-:-:S05]  /*100d0*/  @!P3 VIADD R11, R93, 0x334a0 ;  /* 0x000334a05d0bb836 */ /* 0x000fca0000000000 */
[----:B------:R-:W-:-:S04]  /*100e0*/  @!P3 PRMT R11, RZ, 0x654, R11 ;  /* 0x00000654ff0bb816 */ /* 0x000fc8000000000b */
[----:B------:R3:W-:Y:S01]  /*100f0*/  @!P3 SYNCS.ARRIVE.TRANS64.RED.A1T0 RZ, [R11+URZ], RZ ;  /* 0x000000ff0bffb9a7 */ /* 0x0007e2000810043f */
[----:B------:R-:W-:Y:S05]  /*10100*/  @!P2 BRA `(.L_x_4168) ;  /* 0x000000000004a947 */ /* 0x000fea0003800000 */
[----:B------:R-:W-:Y:S01]  /*10110*/  BPT.TRAP 0x1 ;  /* 0x000000040000795c */ /* 0x000fe20000300000 */
.L_x_4168:
[----:B------:R-:W-:Y:S05]  /*10120*/  BSYNC B0 ;  /* 0x0000000000007941 */ /* 0x000fea0003800000 */
.L_x_4167:
[----:B------:R-:W5:Y:S01]  /*10130*/  SYNCS.PHASECHK.TRANS64.TRYWAIT P2, [R93+URZ+0x334b0], R94 ;  /* 0x0334b05e5d0075a7 */ /* 0x000f62000804017f */
[----:B------:R-:W-:Y:S01]  /*10140*/  ULDC UR39, c[0x0][0x2f4] ;  /* 0x0000bd0000277ab9 */ /* 0x000fe20000000800 */
[----:B------:R-:W-:Y:S04]  /*10150*/  BSSY B0, `(.L_x_4169) ;  /* 0x0000002000007945 */ /* 0x000fe80003800000 */
[----:B-----5:R-:W-:Y:S05]  /*10160*/  @!P2 BRA `(.L_x_4170) ;  /* 0x000001c40020a947 */ /* 0x020fea0003800000 */
.L_x_4432:
[----:B------:R-:W-:Y:S05]  /*10170*/  BSYNC B0 ;  /* 0x0000000000007941 */ /* 0x000fea0003800000 */
.L_x_4169:
[----:B------:R0:W5:Y:S01]  /*10180*/  LDL R51, [R1+0xc] ;  /* 0x00000c0001337983 */ /* 0x0001620000100800 */
[----:B------:R-:W-:Y:S01]  /*10190*/  ULDC.64 UR4, c[0x0][0x328] ;  /* 0x0000ca0000047ab9 */ /* 0x000fe20000000a00 */
[----:B------:R-:W-:Y:S02]  /*101a0*/  ULDC.64 UR6, c[0x0][0x318] ;  /* 0x0000c60000067ab9 */ /* 0x000fe40000000a00 */
[----:B-12---:R1:W5:Y:S04]  /*101b0*/  LDL R50, [R1+0x8] ;  /* 0x0000080001327983 */ /* 0x0063680000100800 */
[----:B0-----:R1:W5:Y:S01]  /*101c0*/  LDL R49, [R1] ;  /* 0x0000000001317983 */ /* 0x0013620000100800 */
[----:B------:R-:W-:Y:S02]  /*101d0*/  IMAD R90, R90, UR4, RZ ;  /* 0x000000045a5a7c24 */ /* 0x000fe4000f8e02ff */
[C---:B------:R-:W-:Y:S01]  /*101e0*/  IMAD.WIDE.U32 R12, R35.reuse, UR4, RZ ;  /* 0x00000004230c7c25 */ /* 0x040fe2000f8e00ff */
[----:B------:R1:W5:Y:S03]  /*101f0*/  LDL R48, [R1+0x4] ;  /* 0x0000040001307983 */ /* 0x0003660000100800 */
[----:B------:R-:W-:Y:S01]  /*10200*/  IMAD R35, R35, UR5, R90 ;  /* 0x0000000523237c24 */ /* 0x000fe2000f8e025a */
[----:B------:R-:W0:Y:S01]  /*10210*/  S2R R14, SR_TID.X ;  /* 0x00000000000e7919 */ /* 0x000e220000002100 */
[----:B------:R-:W-:-:S02]  /*10220*/  ULDC.64 UR4, c[0x0][0x338] ;  /* 0x0000ce0000047ab9 */ /* 0x000fc40000000a00 */
[----:B------:R-:W-:Y:S02]  /*10230*/  IMAD R91, R91, UR4, RZ ;  /* 0x000000045b5b7c24 */ /* 0x000fe4000f8e02ff */
[----:B------:R-:W-:Y:S02]  /*10240*/  IMAD.IADD R13, R13, 0x1, R35 ;  /* 0x000000010d0d7824 */ /* 0x000fe400078e0223 */
[C---:B------:R-:W-:Y:S02]  /*10250*/  IMAD R91, R34.reuse, UR5, R91 ;  /* 0x00000005225b7c24 */ /* 0x040fe4000f8e025b */
[----:B------:R-:W-:Y:S01]  /*10260*/  IMAD.WIDE.U32 R34, R34, UR4, R12 ;  /* 0x0000000422227c25 */ /* 0x000fe2000f8e000c */
[----:B------:R-:W-:-:S03]  /*10270*/  ULDC.64 UR4, c[0x0][0x330] ;  /* 0x0000cc0000047ab9 */ /* 0x000fc60000000a00 */
[----:B------:R-:W-:Y:S02]  /*10280*/  IMAD.IADD R35, R35, 0x1, R91 ;  /* 0x0000000123237824 */ /* 0x000fe400078e025b */
[----:B---3--:R-:W-:Y:S02]  /*10290*/  IMAD R11, R7, UR4, RZ ;  /* 0x00000004070b7c24 */ /* 0x008fe4000f8e02ff */
[----:B------:R-:W-:-:S04]  /*102a0*/  IMAD.WIDE.U32 R12, R222, UR4, R34 ;  /* 0x00000004de0c7c25 */ /* 0x000fc8000f8e0022 */
[----:B------:R-:W-:Y:S01]  /*102b0*/  IMAD R11, R222, UR5, R11 ;  /* 0x00000005de0b7c24 */ /* 0x000fe2000f8e020b */
[----:B------:R-:W-:-:S04]  /*102c0*/  IADD3 R44, P2, R12, UR6, RZ ;  /* 0x000000060c2c7c10 */ /* 0x000fc8000ff5e0ff */
[----:B------:R-:W-:Y:S01]  /*102d0*/  IADD3.X R11, R13, UR7, R11, P2, !PT ;  /* 0x000000070d0b7c10 */ /* 0x000fe200097fe40b */
[C---:B0-----:R-:W-:Y:S02]  /*102e0*/  VIADD R15, R14.reuse, 0xffffff80 ;  /* 0xffffff800e0f7836 */ /* 0x041fe40000000000 */
[----:B------:R-:W-:-:S05]  /*102f0*/  VIADD R14, R14, 0xffffff80 ;  /* 0xffffff800e0e7836 */ /* 0x000fca0000000000 */
[----:B------:R-:W-:-:S04]  /*10300*/  LEA.HI R14, R14, R15, RZ, 0x1 ;  /* 0x0000000f0e0e7211 */ /* 0x000fc800078f08ff */
[----:B------:R-:W-:-:S04]  /*10310*/  SHF.R.S32.HI R14, RZ, 0x1, R14 ;  /* 0x00000001ff0e7819 */ /* 0x000fc8000001140e */
[----:B------:R-:W-:-:S04]  /*10320*/  IADD3 R92, -R14, R92, RZ ;  /* 0x0000005c0e5c7210 */ /* 0x000fc80007ffe1ff */
[----:B------:R-:W-:Y:S01]  /*10330*/  ISETP.GE.AND P2, PT, R92, 0x1, PT ;  /* 0x000000015c00780c */ /* 0x000fe20003f46270 */
[----:B------:R1:W0:Y:S01]  /*10340*/  SHFL.IDX PT, R47, R44, RZ, 0x1e1f ;  /* 0x001e1fff2c2f7589 */ /* 0x00022200000e0000 */
[----:B------:R-:W-:Y:S03]  /*10350*/  BSSY B0, `(.L_x_4171) ;  /* 0x0000023000007945 */ /* 0x000fe60003800000 */
[----:B------:R1:W2:Y:S08]  /*10360*/  SHFL.IDX PT, R45, R11, RZ, 0x1e1f ;  /* 0x001e1fff0b2d7589 */ /* 0x0002b000000e0000 */
[----:B-1----:R-:W-:Y:S05]  /*10370*/  @!P2 BRA `(.L_x_4172) ;  /* 0x000000000080a947 */ /* 0x002fea0003800000 */
[----:B------:R-:W-:-:S13]  /*10380*/  ISETP.GE.AND P5, PT, R16, UR39, PT ;  /* 0x0000002710007c0c */ /* 0x000fda000bfa6270 */
[----:B------:R-:W1:Y:S01]  /*10390*/  @!P5 LDS.128 R12, [R88+0xf200] ;  /* 0x00f20000580cd984 */ /* 0x000e620000000c00 */
[----:B0-----:R-:W-:-:S05]  /*103a0*/  @!P5 IADD3 R38, P2, R16, R47, RZ ;  /* 0x0000002f1026d210 */ /* 0x001fca0007f5e0ff */
[----:B--2---:R-:W-:Y:S01]  /*103b0*/  @!P5 IMAD.X R39, R45, 0x1, R17, P2 ;  /* 0x000000012d27d824 */ /* 0x004fe200010e0611 */
[----:B------:R-:W-:-:S13]  /*103c0*/  ISETP.GE.AND P2, PT, R23, UR39, PT ;  /* 0x0000002717007c0c */ /* 0x000fda000bf46270 */
[----:B------:R-:W-:-:S05]  /*103d0*/  @!P2 IADD3 R36, P4, R23, R47, RZ ;  /* 0x0000002f1724a210 */ /* 0x000fca0007f9e0ff */
[----:B-----5:R-:W-:Y:S01]  /*103e0*/  @!P2 IMAD.X R37, R45, 0x1, R51, P4 ;  /* 0x000000012d25a824 */ /* 0x020fe200020e0633 */
[----:B------:R-:W-:-:S13]  /*103f0*/  ISETP.GE.AND P4, PT, R22, UR39, PT ;  /* 0x0000002716007c0c */ /* 0x000fda000bf86270 */
[----:B------:R-:W-:Y:S01]  /*10400*/  @!P4 IADD3 R34, P6, R22, R47, RZ ;  /* 0x0000002f1622c210 */ /* 0x000fe20007fde0ff */
[----:B-1----:R-:W-:Y:S01]  /*10410*/  @!P5 ST.E.128 desc[UR50][R38.64], R12 ;  /* 0x0000000c2600d985 */ /* 0x002fe2000c101d32 */
[----:B------:R-:W-:-:S03]  /*10420*/  ISETP.GE.AND P5, PT, R225, UR39, PT ;  /* 0x00000027e1007c0c */ /* 0x000fc6000bfa6270 */
[----:B------:R-:W-:-:S10]  /*10430*/  @!P4 IMAD.X R35, R45, 0x1, R50, P6 ;  /* 0x000000012d23c824 */ /* 0x000fd400030e0632 */
[----:B------:R-:W0:Y:S01]  /*10440*/  @!P5 LDS.128 R12, [R89+0xf200] ;  /* 0x00f20000590cd984 */ /* 0x000e220000000c00 */
[----:B------:R-:W-:-:S05]  /*10450*/  @!P5 IMAD.SHL.U32 R42, R227, 0x10, RZ ;  /* 0x00000010e32ad824 */ /* 0x000fca00078e00ff */
[----:B------:R-:W-:-:S04]  /*10460*/  @!P5 IADD3 R40, P6, R42, R47, RZ ;  /* 0x0000002f2a28d210 */ /* 0x000fc80007fde0ff */
[----:B----4-:R-:W-:-:S05]  /*10470*/  @!P5 LEA.HI.X.SX32 R41, R42, R45, 0x1, P6 ;  /* 0x0000002d2a29d211 */ /* 0x010fca00030f0eff */
[----:B0-----:R-:W-:Y:S01]  /*10480*/  @!P5 ST.E.128 desc[UR50][R40.64], R12 ;  /* 0x0000000c2800d985 */ /* 0x001fe2000c101d32 */
[----:B------:R-:W-:-:S13]  /*10490*/  ISETP.GE.AND P5, PT, R226, UR39, PT ;  /* 0x00000027e2007c0c */ /* 0x000fda000bfa6270 */
[----:B------:R-:W0:Y:S01]  /*104a0*/  @!P5 LDS.128 R12, [R88+0x11a00] ;  /* 0x011a0000580cd984 */ /* 0x000e220000000c00 */
[----:B------:R-:W-:-:S05]  /*104b0*/  @!P5 IMAD.SHL.U32 R46, R49, 0x10, RZ ;  /* 0x00000010312ed824 */ /* 0x000fca00078e00ff */
[----:B------:R-:W-:-:S04]  /*104c0*/  @!P5 IADD3 R42, P6, R46, R47, RZ ;  /* 0x0000002f2e2ad210 */ /* 0x000fc80007fde0ff */
[----:B------:R-:W-:-:S05]  /*104d0*/  @!P5 LEA.HI.X.SX32 R43, R46, R45, 0x1, P6 ;  /* 0x0000002d2e2bd211 */ /* 0x000fca00030f0eff */
[----:B0-----:R-:W-:Y:S01]  /*104e0*/  @!P5 ST.E.128 desc[UR50][R42.64], R12 ;  /* 0x0000000c2a00d985 */ /* 0x001fe2000c101d32 */
[----:B------:R-:W-:-:S03]  /*104f0*/  ISETP.GE.AND P5, PT, R224, UR39, PT ;  /* 0x00000027e0007c0c */ /* 0x000fc6000bfa6270 */
[----:B------:R-:W0:Y:S10]  /*10500*/  @!P2 LDS.128 R12, [R89+0x11a00] ;  /* 0x011a0000590ca984 */ /* 0x000e340000000c00 */
[----:B------:R-:W-:-:S04]  /*10510*/  @!P5 IADD3 R38, P6, R224, R47, RZ ;  /* 0x0000002fe026d210 */ /* 0x000fc80007fde0ff */
[----:B------:R-:W-:Y:S01]  /*10520*/  @!P5 IADD3.X R39, R45, R48, RZ, P6, !PT ;  /* 0x000000302d27d210 */ /* 0x000fe200037fe4ff */
[----:B0-----:R-:W-:Y:S04]  /*10530*/  @!P2 ST.E.128 desc[UR50][R36.64], R12 ;  /* 0x0000000c2400a985 */ /* 0x001fe8000c101d32 */
[----:B------:R-:W0:Y:S04]  /*10540*/  @!P4 LDS.128 R12, [R88+0x14200] ;  /* 0x01420000580cc984 */ /* 0x000e280000000c00 */
[----:B0-----:R-:W-:Y:S04]  /*10550*/  @!P4 ST.E.128 desc[UR50][R34.64], R12 ;  /* 0x0000000c2200c985 */ /* 0x001fe8000c101d32 */
[----:B------:R-:W0:Y:S04]  /*10560*/  @!P5 LDS.128 R12, [R89+0x14200] ;  /* 0x01420000590cd984 */ /* 0x000e280000000c00 */
[----:B0-----:R1:W-:Y:S02]  /*10570*/  @!P5 ST.E.128 desc[UR50][R38.64], R12 ;  /* 0x0000000c2600d985 */ /* 0x0013e4000c101d32 */
.L_x_4172:
[----:B------:R-:W-:Y:S05]  /*10580*/  BSYNC B0 ;  /* 0x0000000000007941 */ /* 0x000fea0003800000 */
.L_x_4171:
[----:B------:R-:W-:Y:S01]  /*10590*/  ISETP.GE.AND P2, PT, R92, 0x81, PT ;  /* 0x000000815c00780c */ /* 0x000fe20003f46270 */
[----:B------:R-:W3:Y:S01]  /*105a0*/  SHFL.IDX PT, R11, R11, 0x1, 0x1e1f ;  /* 0x003e1f000b0b7f89 */ /* 0x000ee200000e0000 */
[----:B------:R-:W-:Y:S03]  /*105b0*/  BSSY B0, `(.L_x_4173) ;  /* 0x0000023000007945 */ /* 0x000fe60003800000 */
[----:B--2---:R2:W0:Y:S08]  /*105c0*/  SHFL.IDX PT, R45, R44, 0x1, 0x1e1f ;  /* 0x003e1f002c2d7f89 */ /* 0x00443000000e0000 */
[----:B--2---:R-:W-:Y:S05]  /*105d0*/  @!P2 BRA `(.L_x_4174) ;  /* 0x000000000080a947 */ /* 0x004fea0003800000 */
[----:B------:R-:W-:-:S13]  /*105e0*/  ISETP.GE.AND P5, PT, R16, UR39, PT ;  /* 0x0000002710007c0c */ /* 0x000fda000bfa6270 */
[----:B-1----:R-:W1:Y:S01]  /*105f0*/  @!P5 LDS.128 R12, [R88+0x11200] ;  /* 0x01120000580cd984 */ /* 0x002e620000000c00 */
[----:B0-----:R-:W-:-:S05]  /*10600*/  @!P5 IADD3 R38, P2, R16, R45, RZ ;  /* 0x0000002d1026d210 */ /* 0x001fca0007f5e0ff */
[----:B---3--:R-:W-:Y:S01]  /*10610*/  @!P5 IMAD.X R39, R11, 0x1, R17, P2 ;  /* 0x000000010b27d824 */ /* 0x008fe200010e0611 */
        /* <DEDUP_REMOVED lines=28> */
.L_x_4174:
[----:B------:R-:W-:Y:S05]  /*107e0*/  BSYNC B0 ;  /* 0x0000000000007941 */ /* 0x000fea0003800000 */
.L_x_4173:
[----:B-12---:R-:W2:Y:S01]  /*107f0*/  LDL.LU R12, [R1+0x14] ;  /* 0x00001400010c7983 */ /* 0x006ea20000300800 */
[----:B------:R-:W-:Y:S01]  /*10800*/  VIADD R19, R19, 0x1 ;  /* 0x0000000113137836 */ /* 0x000fe20000000000 */
[----:B------:R-:W-:Y:S01]  /*10810*/  ISETP.NE.AND P4, PT, R115, RZ, PT ;  /* 0x000000ff7300720c */ /* 0x000fe20003f85270 */
[----:B------:R-:W-:Y:S01]  /*10820*/  @!P3 VIADD R93, R93, 0x334c0 ;  /* 0x000334c05d5db836 */ /* 0x000fe20000000000 */
[----:B------:R-:W-:Y:S01]  /*10830*/  @!PT LDS RZ, [RZ] ;  /* 0x00000000fffff984 */ /* 0x000fe20000000800 */
[----:B------:R-:W-:Y:S01]  /*10840*/  @!PT LDS RZ, [RZ] ;  /* 0x00000000fffff984 */ /* 0x000fe20000000800 */
[----:B------:R-:W-:Y:S01]  /*10850*/  @!PT LDS RZ, [RZ] ;  /* 0x00000000fffff984 */ /* 0x000fe20000000800 */
[----:B------:R-:W-:Y:S01]  /*10860*/  @!PT LDS RZ, [RZ] ;  /* 0x00000000fffff984 */ /* 0x000fe20000000800 */
[----:B------:R1:W-:Y:S06]  /*10870*/  MEMBAR.ALL.CTA ;  /* 0x0000000000007992 */ /* 0x0003ec0000008000 */
[----:B-1----:R-:W1:Y:S02]  /*10880*/  FENCE.VIEW.ASYNC.S ;  /* 0x00000000000073c6 */ /* 0x002e640000000000 */
[----:B-1----:R1:W-:Y:S01]  /*10890*/  BAR.SYNC.DEFER_BLOCKING R142, 0x80 ;  /* 0x0002008e0000751d */ /* 0x0023e20000010000 */
[----:B------:R-:W-:-:S02]  /*108a0*/  ISETP.NE.AND P2, PT, R19, 0x2, PT ;  /* 0x000000021300780c */ /* 0x000fc40003f45270 */
[----:B------:R-:W-:Y:S02]  /*108b0*/  @!P3 PRMT R93, RZ, 0x654, R93 ;  /* 0x00000654ff5db816 */ /* 0x000fe4000000005d */
[----:B---3--:R-:W-:Y:S02]  /*108c0*/  SEL R11, RZ, 0x1, P2 ;  /* 0x00000001ff0b7807 */ /* 0x008fe40001000000 */
[----:B------:R-:W-:Y:S01]  /*108d0*/  SEL R19, R19, RZ, P2 ;  /* 0x000000ff13137207 */ /* 0x000fe20001000000 */
[----:B------:R1:W-:Y:S01]  /*108e0*/  @!P3 SYNCS.ARRIVE.TRANS64.RED.A1T0 RZ, [R93+URZ], RZ ;  /* 0x000000ff5dffb9a7 */ /* 0x0003e2000810043f */
[----:B--2---:R-:W-:-:S05]  /*108f0*/  LOP3.LUT R12, R12, R11, RZ, 0x3c, !PT ;  /* 0x0000000b0c0c7212 */ /* 0x004fca00078e3cff */
[----:B------:R1:W-:Y:S01]  /*10900*/  STL [R1+0x14], R12 ;  /* 0x0000140c01007387 */ /* 0x0003e20000100800 */
[----:B------:R-:W-:Y:S05]  /*10910*/  @P4 BRA `(.L_x_4175) ;  /* 0xffffff1c00004947 */ /* 0x000fea000383ffff */
[----:B-1----:R-:W1:Y:S01]  /*10920*/  S2R R12, SR_TID.X ;  /* 0x00000000000c7919 */ /* 0x002e620000002100 */
[----:B------:R-:W-:Y:S02]  /*10930*/  PLOP3.LUT P0, PT, PT, PT, PT, 0x8, 0x0 ;  /* 0x000000000000781c */ /* 0x000fe40003f0e170 */
[----:B-1----:R-:W-:-:S04]  /*10940*/  SHF.R.U32.HI R12, RZ, 0x7, R12 ;  /* 0x00000007ff0c7819 */ /* 0x002fc8000001160c */
[----:B------:R-:W-:-:S13]  /*10950*/  ISETP.NE.AND P4, PT, R12, 0x1, PT ;  /* 0x000000010c00780c */ /* 0x000fda0003f85270 */
[----:B------:R-:W-:Y:S06]  /*10960*/  @!P4 BAR.ARV 0x9, 0x100 ;  /* 0x024400000000cb1d */ /* 0x000fec0000002000 */
.L_x_4065:
[----:B------:R-:W-:Y:S05]  /*10970*/  @P0 BRA `(.L_x_4176) ;  /* 0x00000000000c0947 */ /* 0x000fea0003800000 */
[----:B------:R-:W1:Y:S01]  /*10980*/  FENCE.VIEW.ASYNC.G ;  /* 0x00000000000073c6 */ /* 0x000e620000000100 */
[----:B------:R-:W-:Y:S05]  /*10990*/  WARPSYNC.ALL ;  /* 0x0000000000007948 */ /* 0x000fea0003800000 */
[----:B-1----:R-:W-:Y:S06]  /*109a0*/  BAR.ARV 0xc, 0x180 ;  /* 0x0306000000007b1d */ /* 0x002fec0000002000 */
.L_x_4176:
        /* <DEDUP_REMOVED lines=10> */
[----:B------:R-:W1:Y:S08]  /*10a50*/  @P0 LDC.64 R6, c[0x0][0x9a8] ;  /* 0x00026a00ff060b82 */ /* 0x000e700000000a00 */
[----:B------:R-:W0:Y:S08]  /*10a60*/  @P1 LDC.64 R10, c[0x0][0x9c0] ;  /* 0x00027000ff0a1b82 */ /* 0x000e300000000a00 */
[----:B------:R-:W4:Y:S01]  /*10a70*/  @P0 LDC.64 R12, c[0x0][0x9b0] ;  /* 0x00026c00ff0c0b82 */ /* 0x000f220000000a00 */
[----:B--2---:R-:W-:-:S02]  /*10a80*/  @P1 IMAD R2, R0, R8, RZ ;  /* 0x0000000800021224 */ /* 0x004fc400078e02ff */
[----:B-1----:R-:W-:Y:S02]  /*10a90*/  @P0 IMAD R0, R0, R6, RZ ;  /* 0x0000000600000224 */ /* 0x002fe400078e02ff */
[C---:B---3--:R-:W-:Y:S02]  /*10aa0*/  @P1 IMAD R9, R3.reuse, R9, R2 ;  /* 0x0000000903091224 */ /* 0x048fe400078e0202 */
[----:B------:R-:W-:-:S04]  /*10ab0*/  @P1 IMAD.WIDE.U32 R4, R3, R8, RZ ;  /* 0x0000000803041225 */ /* 0x000fc800078e00ff */
[----:B------:R-:W-:Y:S01]  /*10ac0*/  @P1 IMAD.IADD R5, R5, 0x1, R9 ;  /* 0x0000000105051824 */ /* 0x000fe200078e0209 */
[----:B------:R-:W-:Y:S01]  /*10ad0*/  @P0 SHF.R.S32.HI R9, RZ, 0x1f, R222 ;  /* 0x0000001fff090819 */ /* 0x000fe200000114de */
[C---:B------:R-:W-:Y:S02]  /*10ae0*/  @P0 IMAD R7, R3.reuse, R7, R0 ;  /* 0x0000000703070224 */ /* 0x040fe400078e0200 */
[----:B------:R-:W-:-:S04]  /*10af0*/  @P0 IMAD.WIDE.U32 R2, R3, R6, RZ ;  /* 0x0000000603020225 */ /* 0x000fc800078e00ff */
[----:B0-----:R-:W-:Y:S02]  /*10b00*/  @P1 IMAD R6, R15, R10, RZ ;  /* 0x0000000a0f061224 */ /* 0x001fe400078e02ff */
[----:B------:R-:W-:Y:S02]  /*10b10*/  @P0 IMAD.IADD R3, R3, 0x1, R7 ;  /* 0x0000000103030824 */ /* 0x000fe400078e0207 */
[----:B----4-:R-:W-:Y:S02]  /*10b20*/  @P0 IMAD R0, R9, R12, RZ ;  /* 0x0000000c09000224 */ /* 0x010fe400078e02ff */
[C---:B------:R-:W-:Y:S02]  /*10b30*/  @P1 IMAD R11, R222.reuse, R11, R6 ;  /* 0x0000000bde0b1224 */ /* 0x040fe400078e0206 */
[----:B------:R-:W-:-:S04]  /*10b40*/  @P1 IMAD.WIDE.U32 R6, R222, R10, R4 ;  /* 0x0000000ade061225 */ /* 0x000fc800078e0004 */
[----:B------:R-:W-:Y:S01]  /*10b50*/  @P0 IMAD R9, R222, R13, R0 ;  /* 0x0000000dde090224 */ /* 0x000fe200078e0200 */
[----:B------:R-:W-:Y:S01]  /*10b60*/  @P1 LEA R8, P3, R6, UR6, 0x2 ;  /* 0x0000000606081c11 */ /* 0x000fe2000f8610ff */
[----:B------:R-:W-:-:S04]  /*10b70*/  @P0 IMAD.WIDE.U32 R2, R222, R12, R2 ;  /* 0x0000000cde020225 */ /* 0x000fc800078e0002 */
[----:B------:R-:W-:Y:S01]  /*10b80*/  @P1 IMAD.IADD R5, R7, 0x1, R11 ;  /* 0x0000000107051824 */ /* 0x000fe200078e020b */
[----:B------:R-:W-:Y:S01]  /*10b90*/  @P0 IADD3 R3, R3, R9, RZ ;  /* 0x0000000903030210 */ /* 0x000fe20007ffe0ff */
[----:B------:R-:W-:Y:S01]  /*10ba0*/  IMAD.MOV.U32 R0, RZ, RZ, 0x3f800000 ;  /* 0x3f800000ff007424 */ /* 0x000fe200078e00ff */
[----:B------:R-:W-:Y:S01]  /*10bb0*/  @P0 LEA R4, P2, R2, UR4, 0x2 ;  /* 0x0000000402040c11 */ /* 0x000fe2000f8410ff */
[----:B------:R-:W-:Y:S01]  /*10bc0*/  ULDC UR4, c[0x0][0x988] ;  /* 0x0002620000047ab9 */ /* 0x000fe20000000800 */
[----:B------:R-:W-:Y:S02]  /*10bd0*/  @P1 LEA.HI.X R9, R6, UR7, R5, 0x2, P3 ;  /* 0x0000000706091c11 */ /* 0x000fe400098f1405 */
[----:B------:R-:W-:Y:S01]  /*10be0*/  @P0 LEA.HI.X R5, R2, UR5, R3, 0x2, P2 ;  /* 0x0000000502050c11 */ /* 0x000fe200090f1403 */
[----:B------:R-:W-:Y:S02]  /*10bf0*/  IMAD.MOV.U32 R3, RZ, RZ, 0x3f800000 ;  /* 0x3f800000ff037424 */ /* 0x000fe400078e00ff */
[----:B------:R0:W2:Y:S04]  /*10c00*/  @P1 LDG.E R0, desc[UR50][R8.64] ;  /* 0x0000003208001981 */ /* 0x0000a8000c1e1900 */
[----:B------:R1:W2:Y:S01]  /*10c10*/  @P0 LDG.E R3, desc[UR50][R4.64] ;  /* 0x0000003204030981 */ /* 0x0002a2000c1e1900 */
[----:B------:R-:W-:-:S02]  /*10c20*/  ISETP.GE.AND P1, PT, R141, 0x1, PT ;  /* 0x000000018d00780c */ /* 0x000fc40003f26270 */
[----:B------:R-:W-:Y:S02]  /*10c30*/  CS2R R120, SRZ ;  /* 0x0000000000787805 */ /* 0x000fe4000001ff00 */
[----:B------:R-:W-:Y:S01]  /*10c40*/  PLOP3.LUT P0, PT, PT, PT, PT, 0x80, 0x0 ;  /* 0x000000000000781c */ /* 0x000fe20003f0f070 */
[----:B------:R-:W-:Y:S01]  /*10c50*/  IMAD.MOV.U32 R119, RZ, RZ, RZ ;  /* 0x000000ffff777224 */ /* 0x000fe200078e00ff */
        /* <DEDUP_REMOVED lines=14> */
[----:B-----5:R-:W-:Y:S02]  /*10d40*/  CS2R R50, SRZ ;  /* 0x0000000000327805 */ /* 0x020fe4000001ff00 */
        /* <DEDUP_REMOVED lines=30> */
[----:B------:R-:W-:Y:S01]  /*10f30*/  MOV R126, RZ ;  /* 0x000000ff007e7202 */ /* 0x000fe20000000f00 */
[----:B------:R-:W-:Y:S01]  /*10f40*/  IMAD.MOV.U32 R128, RZ, RZ, RZ ;  /* 0x000000ffff807224 */ /* 0x000fe200078e00ff */
[----:B------:R-:W-:Y:S02]  /*10f50*/  CS2R R28, SRZ ;  /* 0x00000000001c7805 */ /* 0x000fe4000001ff00 */
[----:B-1----:R-:W-:Y:S01]  /*10f60*/  CS2R R4, SRZ ;  /* 0x0000000000047805 */ /* 0x002fe2000001ff00 */
[----:B------:R-:W-:-:S02]  /*10f70*/  IMAD.MOV.U32 R130, RZ, RZ, RZ ;  /* 0x000000ffff827224 */ /* 0x000fc400078e00ff */
[----:B--2---:R-:W-:-:S04]  /*10f80*/  FMUL.FTZ R0, R3, R0 ;  /* 0x0000000003007220 */ /* 0x004fc80000410000 */
        /* <DEDUP_REMOVED lines=10> */
.L_x_4435:
[----:B-1----:R-:W-:Y:S01]  /*11030*/  LEA.HI R0, R220, R220, RZ, 0x1 ;  /* 0x000000dcdc007211 */ /* 0x002fe200078f08ff */
[----:B------:R-:W-:-:S03]  /*11040*/  ULOP3.LUT UP0, URZ, UR48, 0x9f, URZ, 0xc0, !UPT ;  /* 0x0000009f303f7892 */ /* 0x000fc6000f80c03f */
[----:B------:R-:W-:-:S03]  /*11050*/  LOP3.LUT R3, R0, 0x3e, RZ, 0xc0, !PT ;  /* 0x0000003e00037812 */ /* 0x000fc600078ec0ff */
[----:B------:R-:W-:Y:S02]  /*11060*/  PLOP3.LUT P0, PT, PT, PT, UP0, 0x80, 0x0 ;  /* 0x000000000000781c */ /* 0x000fe40003f0f008 */
[----:B------:R-:W-:-:S05]  /*11070*/  IMAD.IADD R3, R220, 0x1, -R3 ;  /* 0x00000001dc037824 */ /* 0x000fca00078e0a03 */
[----:B------:R-:W-:-:S04]  /*11080*/  LEA R3, R3, UR48, 0xc ;  /* 0x0000003003037c11 */ /* 0x000fc8000f8e60ff */
[----:B------:R-:W-:-:S04]  /*11090*/  SHF.R.U32.HI R3, RZ, 0x4, R3 ;  /* 0x00000004ff037819 */ /* 0x000fc80000011603 */
[----:B------:R-:W-:Y:S01]  /*110a0*/  LOP3.LUT R44, R3, 0x3fff, RZ, 0xc0, !PT ;  /* 0x00003fff032c7812 */ /* 0x000fe200078ec0ff */
[----:B------:R-:W-:Y:S06]  /*110b0*/  @!P0 BRA `(.L_x_4179) ;  /* 0x0000000000408947 */ /* 0x000fec0003800000 */
[----:B------:R-:W-:Y:S01]  /*110c0*/  MOV R0, 0x0 ;  /* 0x0000000000007802 */ /* 0x000fe20000000f00 */
[----:B------:R-:W-:Y:S01]  /*110d0*/  ULDC.64 UR4, c[0x4][0x1b0] ;  /* 0x01006c0000047ab9 */ /* 0x000fe20000000a00 */
[----:B------:R-:W-:Y:S01]  /*110e0*/  ULDC.64 UR6, c[0x4][0x1b8] ;  /* 0x01006e0000067ab9 */ /* 0x000fe20000000a00 */
[----:B------:R-:W-:Y:S01]  /*110f0*/  IMAD.U32 R4, RZ, RZ, UR4 ;  /* 0x00000004ff047e24 */ /* 0x000fe2000f8e00ff */
[----:B------:R1:W2:Y:S01]  /*11100*/  LDC.64 R14, c[0x4][R0] ;  /* 0x01000000000e7b82 */ /* 0x0002a20000000a00 */
[----:B------:R-:W-:Y:S01]  /*11110*/  MOV R5, UR5 ;  /* 0x0000000500057c02 */ /* 0x000fe20008000f00 */
[----:B------:R-:W-:Y:S01]  /*11120*/  ULDC.64 UR4, c[0x4][0xa0] ;  /* 0x0100280000047ab9 */ /* 0x000fe20000000a00 */
[----:B------:R-:W-:Y:S01]  /*11130*/  IMAD.U32 R6, RZ, RZ, UR6 ;  /* 0x00000006ff067e24 */ /* 0x000fe2000f8e00ff */
[----:B------:R-:W-:Y:S01]  /*11140*/  MOV R12, 0x1 ;  /* 0x00000001000c7802 */ /* 0x000fe20000000f00 */
[----:B------:R-:W-:Y:S02]  /*11150*/  IMAD.U32 R7, RZ, RZ, UR7 ;  /* 0x00000007ff077e24 */ /* 0x000fe4000f8e00ff */
[----:B------:R-:W-:-:S02]  /*11160*/  IMAD.U32 R10, RZ, RZ, UR4 ;  /* 0x00000004ff0a7e24 */ /* 0x000fc4000f8e00ff */
[----:B------:R-:W-:Y:S02]  /*11170*/  IMAD.U32 R11, RZ, RZ, UR5 ;  /* 0x00000005ff0b7e24 */ /* 0x000fe4000f8e00ff */
[----:B------:R-:W-:Y:S02]  /*11180*/  IMAD.MOV.U32 R8, RZ, RZ, 0x70 ;  /* 0x00000070ff087424 */ /* 0x000fe400078e00ff */
[----:B01----:R-:W-:-:S07]  /*11190*/  IMAD.MOV.U32 R13, RZ, RZ, RZ ;  /* 0x000000ffff0d7224 */ /* 0x003fce00078e00ff */
[----:B------:R-:W-:-:S07]  /*111a0*/  LEPC R20, `(.L_x_4179) ;  /* 0x000000001014794e */ /* 0x000fce0000000000 */
[----:B--2---:R-:W-:Y:S05]  /*111b0*/  CALL.ABS.NOINC R14 ;  /* 0x000000000e007343 */ /* 0x004fea0003c00000 */
.L_x_4179:
[----:B------:R-:W-:Y:S02]  /*111c0*/  ULDC UR4, c[0x0][0x3f4] ;  /* 0x0000fd0000047ab9 */ /* 0x000fe40000000800 */
[----:B------:R-:W-:-:S13]  /*111d0*/  ISETP.LT.AND P0, PT, RZ, UR4, PT ;  /* 0x00000004ff007c0c */ /* 0x000fda000bf01270 */
[----:B------:R-:W-:Y:S05]  /*111e0*/  @P0 BRA `(.L_x_4180) ;  /* 0x0000000000400947 */ /* 0x000fea0003800000 */
[----:B------:R-:W-:-:S04]  /*111f0*/  ULEA.HI UR4, UR37, UR37, URZ, 0x1 ;  /* 0x0000002525047291 */ /* 0x000fc8000f8f083f */
[----:B------:R-:W-:-:S04]  /*11200*/  ULOP3.LUT UR4, UR4, 0xfffffffe, URZ, 0xc0, !UPT ;  /* 0xfffffffe04047892 */ /* 0x000fc8000f8ec03f */
[----:B------:R-:W-:-:S06]  /*11210*/  UIADD3 UR4, UR37, -UR4, URZ ;  /* 0x8000000425047290 */ /* 0x000fcc000fffe03f */
[----:B------:R-:W-:-:S05]  /*11220*/  IMAD.U32 R3, RZ, RZ, UR4 ;  /* 0x00000004ff037e24 */ /* 0x000fca000f8e00ff */
[----:B------:R-:W-:-:S04]  /*11230*/  SHF.L.U32 R3, R3, 0x1f, RZ ;  /* 0x0000001f03037819 */ /* 0x000fc800000006ff */
[----:B------:R1:W2:Y:S03]  /*11240*/  SYNCS.PHASECHK.TRANS64.TRYWAIT P0, [R18+URZ+0x33400], R3 ;  /* 0x03340003120075a7 */ /* 0x0002a6000800017f */
[----:B--2---:R-:W-:Y:S05]  /*11250*/  @!P0 NANOSLEEP.SYNCS 0x989680 ;  /* 0x009896800000895d */ /* 0x004fea0003900000 */
[----:B------:R-:W2:Y:S01]  /*11260*/  @!P0 SYNCS.PHASECHK.TRANS64 P0, [R18+URZ+0x33400], R3 ;  /* 0x03340003120085a7 */ /* 0x000ea2000800007f */
[----:B------:R-:W-:Y:S04]  /*11270*/  BSSY B0, `(.L_x_4181) ;  /* 0x0000006000007945 */ /* 0x000fe80003800000 */
[----:B--2---:R-:W-:Y:S05]  /*11280*/  @P0 BRA `(.L_x_4182) ;  /* 0x0000000000100947 */ /* 0x004fea0003800000 */
.L_x_4183:
[----:B--2---:R2:W3:Y:S02]  /*11290*/  SYNCS.PHASECHK.TRANS64.TRYWAIT P0, [R18+URZ+0x33400], R3 ;  /* 0x03340003120075a7 */ /* 0x0044e4000800017f */
[----:B---3--:R-:W-:Y:S05]  /*112a0*/  @!P0 NANOSLEEP.SYNCS 0x989680 ;  /* 0x009896800000895d */ /* 0x008fea0003900000 */
[----:B------:R-:W3:Y:S02]  /*112b0*/  @!P0 SYNCS.PHASECHK.TRANS64 P0, [R18+URZ+0x33400], R3 ;  /* 0x03340003120085a7 */ /* 0x000ee4000800007f */
[----:B---3--:R-:W-:Y:S05]  /*112c0*/  @!P0 BRA `(.L_x_4183) ;  /* 0xfffffffc00f08947 */ /* 0x008fea000383ffff */
.L_x_4182:
[----:B------:R-:W-:Y:S05]  /*112d0*/  BSYNC B0 ;  /* 0x0000000000007941 */ /* 0x000fea0003800000 */
.L_x_4181:
[----:B------:R-:W-:Y:S05]  /*112e0*/  BRA `(.L_x_4184) ;  /* 0x0000006c009c7947 */ /* 0x000fea0003800000 */
.L_x_4180:
[----:B------:R-:W1:Y:S01]  /*112f0*/  LDC.64 R24, c[0x0][0x3e8] ;  /* 0x0000fa00ff187b82 */ /* 0x000e620000000a00 */
[----:B------:R-:W-:Y:S01]  /*11300*/  ULOP3.LUT UP0, URZ, UR48, 0x1bf, URZ, 0xc0, !UPT ;  /* 0x000001bf303f7892 */ /* 0x000fe2000f80c03f */
[----:B------:R-:W-:Y:S01]  /*11310*/  SHF.R.S32.HI R0, RZ, 0x1f, R134 ;  /* 0x0000001fff007819 */ /* 0x000fe20000011486 */
[----:B------:R-:W-:Y:S01]  /*11320*/  ULDC.64 UR4, c[0x0][0x3f8] ;  /* 0x0000fe0000047ab9 */ /* 0x000fe20000000a00 */
[----:B------:R-:W-:-:S03]  /*11330*/  ULDC.64 UR6, c[0x0][0x408] ;  /* 0x0001020000067ab9 */ /* 0x000fc60000000a00 */
[----:B------:R-:W-:Y:S01]  /*11340*/  PLOP3.LUT P0, PT, PT, PT, UP0, 0x80, 0x0 ;  /* 0x000000000000781c */ /* 0x000fe20003f0f008 */
[----:B------:R-:W2:Y:S01]  /*11350*/  LDC.64 R28, c[0x0][0x400] ;  /* 0x00010000ff1c7b82 */ /* 0x000ea20000000a00 */
[C---:B------:R-:W-:Y:S02]  /*11360*/  IMAD R3, R0.reuse, UR4, RZ ;  /* 0x0000000400037c24 */ /* 0x040fe4000f8e02ff */
[----:B------:R-:W-:Y:S02]  /*11370*/  IMAD R5, R0, UR6, RZ ;  /* 0x0000000600057c24 */ /* 0x000fe4000f8e02ff */
[C---:B------:R-:W-:Y:S02]  /*11380*/  IMAD R3, R134.reuse, UR5, R3 ;  /* 0x0000000586037c24 */ /* 0x040fe4000f8e0203 */
[C---:B------:R-:W-:Y:S02]  /*11390*/  IMAD R5, R134.reuse, UR7, R5 ;  /* 0x0000000786057c24 */ /* 0x040fe4000f8e0205 */
[----:B-1----:R-:W-:-:S04]  /*113a0*/  IMAD.WIDE.U32 R24, R134, UR4, R24 ;  /* 0x0000000486187c25 */ /* 0x002fc8000f8e0018 */
[----:B------:R-:W-:Y:S02]  /*113b0*/  IMAD.IADD R26, R3, 0x1, R25 ;  /* 0x00000001031a7824 */ /* 0x000fe400078e0219 */
[----:B--2---:R-:W-:-:S04]  /*113c0*/  IMAD.WIDE.U32 R28, R134, UR6, R28 ;  /* 0x00000006861c7c25 */ /* 0x004fc8000f8e001c */
[----:B------:R-:W-:Y:S01]  /*113d0*/  IMAD.IADD R27, R5, 0x1, R29 ;  /* 0x00000001051b7824 */ /* 0x000fe200078e021d */
        /* <DEDUP_REMOVED lines=17> */
.L_x_4185:
[----:B------:R-:W1:Y:S01]  /*114f0*/  S2R R20, SR_TID.X ;  /* 0x0000000000147919 */ /* 0x000e620000002100 */
[----:B------:R-:W-:Y:S01]  /*11500*/  ULDC.U8 UR4, c[0x0][0x410] ;  /* 0x0001040000047ab9 */ /* 0x000fe20000000000 */
[----:B------:R-:W-:Y:S01]  /*11510*/  BSSY B0, `(.L_x_4186) ;  /* 0x00006bc000007945 */ /* 0x000fe20003800000 */
[----:B------:R-:W-:Y:S01]  /*11520*/  ISETP.NE.AND P0, PT, RZ, UR4, PT ;  /* 0x00000004ff007c0c */ /* 0x000fe2000bf05270 */
[C---:B-1----:R-:W-:Y:S02]  /*11530*/  VIADD R58, R20.reuse, 0xffffff80 ;  /* 0xffffff80143a7836 */ /* 0x042fe40000000000 */
[----:B------:R-:W-:-:S05]  /*11540*/  VIADD R57, R20, 0xffffff80 ;  /* 0xffffff8014397836 */ /* 0x000fca0000000000 */
[----:B------:R-:W-:-:S04]  /*11550*/  LEA.HI R57, R57, R58, RZ, 0x1 ;  /* 0x0000003a39397211 */ /* 0x000fc800078f08ff */
[----:B------:R-:W-:-:S05]  /*11560*/  SHF.R.S32.HI R57, RZ, 0x1, R57 ;  /* 0x00000001ff397819 */ /* 0x000fca0000011439 */
[----:B------:R-:W-:Y:S01]  /*11570*/  IMAD R6, R221, 0x80, R57 ;  /* 0x00000080dd067824 */ /* 0x000fe200078e0239 */
[----:B------:R-:W-:Y:S06]  /*11580*/  @!P0 BRA `(.L_x_4187) ;  /* 0x0000003400908947 */ /* 0x000fec0003800000 */
[----:B------:R-:W-:-:S03]  /*11590*/  UMOV UR4, 0xffffffff ;  /* 0xffffffff00047882 */ /* 0x000fc60000000000 */
[----:B------:R-:W-:Y:S05]  /*115a0*/  BRA.DIV UR4, `(.L_x_4188) ;  /* 0x000001b2044c7947 */ /* 0x000fea000b800000 */
[----:B------:R1:W2:Y:S04]  /*115b0*/  SHFL.IDX PT, R3, R24, RZ, 0x1e1f ;  /* 0x001e1fff18037589 */ /* 0x0002a800000e0000 */
[----:B------:R1:W3:Y:S04]  /*115c0*/  SHFL.IDX PT, R14, R28, RZ, 0x1e1f ;  /* 0x001e1fff1c0e7589 */ /* 0x0002e800000e0000 */
[----:B------:R1:W4:Y:S04]  /*115d0*/  SHFL.IDX PT, R0, R26, RZ, 0x1e1f ;  /* 0x001e1fff1a007589 */ /* 0x00032800000e0000 */
[----:B------:R1:W0:Y:S02]  /*115e0*/  SHFL.IDX PT, R4, R27, RZ, 0x1e1f ;  /* 0x001e1fff1b047589 */ /* 0x00022400000e0000 */
.L_x_4441:
[----:B------:R-:W-:Y:S01]  /*115f0*/  ULDC UR4, c[0x0][0x448] ;  /* 0x0001120000047ab9 */ /* 0x000fe20000000800 */
[----:B------:R-:W-:Y:S01]  /*11600*/  BSSY B1, `(.L_x_4189) ;  /* 0x0000052000017945 */ /* 0x000fe20003800000 */
[----:B------:R-:W-:Y:S01]  /*11610*/  IMAD R135, R135, UR4, RZ ;  /* 0x0000000487877c24 */ /* 0x000fe2000f8e02ff */
[----:B------:R-:W-:Y:S02]  /*11620*/  CS2R R8, SRZ ;  /* 0x0000000000087805 */ /* 0x000fe4000001ff00 */
[----:B------:R-:W-:Y:S02]  /*11630*/  CS2R R10, SRZ ;  /* 0x00000000000a7805 */ /* 0x000fe4000001ff00 */
[----:B-1----:R-:W-:Y:S02]  /*11640*/  CS2R R24, SRZ ;  /* 0x0000000000187805 */ /* 0x002fe4000001ff00 */
[----:B------:R-:W-:Y:S02]  /*11650*/  CS2R R28, SRZ ;  /* 0x00000000001c7805 */ /* 0x000fe4000001ff00 */
[----:B------:R-:W-:-:S02]  /*11660*/  ISETP.GE.AND P0, PT, R6, R135, PT ;  /* 0x000000870600720c */ /* 0x000fc40003f06270 */
[----:B------:R-:W-:Y:S02]  /*11670*/  CS2R R32, SRZ ;  /* 0x0000000000207805 */ /* 0x000fe4000001ff00 */
[----:B------:R-:W-:Y:S02]  /*11680*/  CS2R R36, SRZ ;  /* 0x0000000000247805 */ /* 0x000fe4000001ff00 */
[----:B0-----:R-:W-:Y:S02]  /*11690*/  CS2R R12, SRZ ;  /* 0x00000000000c7805 */ /* 0x001fe4000001ff00 */
[----:B------:R-:W-:Y:S02]  /*116a0*/  CS2R R20, SRZ ;  /* 0x0000000000147805 */ /* 0x000fe4000001ff00 */
[----:B------:R-:W-:Y:S02]  /*116b0*/  CS2R R26, SRZ ;  /* 0x00000000001a7805 */ /* 0x000fe4000001ff00 */
[----:B------:R-:W-:-:S02]  /*116c0*/  CS2R R30, SRZ ;  /* 0x00000000001e7805 */ /* 0x000fc4000001ff00 */
[----:B------:R-:W-:Y:S02]  /*116d0*/  CS2R R34, SRZ ;  /* 0x0000000000227805 */ /* 0x000fe4000001ff00 */
[----:B------:R-:W-:Y:S01]  /*116e0*/  CS2R R38, SRZ ;  /* 0x0000000000267805 */ /* 0x000fe2000001ff00 */
[----:B------:R-:W-:Y:S06]  /*116f0*/  @P0 BRA `(.L_x_4190) ;  /* 0x0000000400080947 */ /* 0x000fec0003800000 */
[----:B------:R-:W2:Y:S01]  /*11700*/  LDL R42, [R1+0x18] ;  /* 0x00001800012a7983 */ /* 0x000ea20000100800 */
[----:B------:R-:W-:-:S03]  /*11710*/  ULDC UR4, c[0x0][0x3f4] ;  /* 0x0000fd0000047ab9 */ /* 0x000fc60000000800 */
[----:B------:R-:W3:Y:S04]  /*11720*/  LDL R15, [R1+0x20] ;  /* 0x00002000010f7983 */ /* 0x000ee80000100800 */
[----:B------:R-:W4:Y:S04]  /*11730*/  LDL R41, [R1+0x24] ;  /* 0x0000240001297983 */ /* 0x000f280000100800 */
[----:B------:R-:W4:Y:S04]  /*11740*/  LDL R40, [R1+0x1c] ;  /* 0x00001c0001287983 */ /* 0x000f280000100800 */
[----:B------:R-:W4:Y:S01]  /*11750*/  LDL R58, [R1+0x28] ;  /* 0x00002800013a7983 */ /* 0x000f220000100800 */
        /* <DEDUP_REMOVED lines=9> */
[----:B--2---:R-:W-:Y:S02]  /*117f0*/  ISETP.GE.AND P4, PT, R42, UR4, PT ;  /* 0x000000042a007c0c */ /* 0x004fe4000bf86270 */
[----:B------:R-:W-:Y:S02]  /*11800*/  SHF.R.S32.HI R5, RZ, 0x1f, R42 ;  /* 0x0000001fff057819 */ /* 0x000fe4000001142a */
[----:B---3--:R-:W-:Y:S02]  /*11810*/  ISETP.GE.AND P3, PT, R15, UR4, PT ;  /* 0x000000040f007c0c */ /* 0x008fe4000bf66270 */
[----:B----4-:R-:W-:-:S07]  /*11820*/  ISETP.GE.AND P2, PT, R41, UR4, PT ;  /* 0x0000000429007c0c */ /* 0x010fce000bf46270 */
[C---:B------:R-:W-:Y:S02]  /*11830*/  @!P4 IADD3 R6, P0, R42.reuse, R3, RZ ;  /* 0x000000032a06c210 */ /* 0x040fe40007f1e0ff */
[----:B------:R-:W-:-:S03]  /*11840*/  @!P4 IADD3 R8, P1, R42, R14, RZ ;  /* 0x0000000e2a08c210 */ /* 0x000fc60007f3e0ff */
[----:B------:R-:W-:Y:S01]  /*11850*/  @!P4 IMAD.X R7, R0, 0x1, R5, P0 ;  /* 0x000000010007c824 */ /* 0x000fe200000e0605 */
[----:B------:R-:W-:Y:S02]  /*11860*/  @!P4 IADD3.X R9, R4, R5, RZ, P1, !PT ;  /* 0x000000050409c210 */ /* 0x000fe40000ffe4ff */
[----:B------:R-:W-:Y:S02]  /*11870*/  ISETP.GE.AND P1, PT, R40, UR4, PT ;  /* 0x0000000428007c0c */ /* 0x000fe4000bf26270 */
[----:B------:R-:W5:Y:S01]  /*11880*/  @!P4 LD.E.64 R32, desc[UR50][R6.64] ;  /* 0x000000320620c980 */ /* 0x000f62000c101b00 */
[----:B------:R-:W-:-:S03]  /*11890*/  SHF.R.S32.HI R5, RZ, 0x1f, R15 ;  /* 0x0000001fff057819 */ /* 0x000fc6000001140f */
[----:B------:R0:W5:Y:S01]  /*118a0*/  @!P4 LD.E.64 R34, desc[UR50][R8.64] ;  /* 0x000000320822c980 */ /* 0x000162000c101b00 */
[CC--:B------:R-:W-:Y:S02]  /*118b0*/  @!P3 IADD3 R12, P4, R15.reuse, R3.reuse, RZ ;  /* 0x000000030f0cb210 */ /* 0x0c0fe40007f9e0ff */
[-C--:B------:R-:W-:Y:S02]  /*118c0*/  @!P3 IADD3 R42, P5, R15, R14.reuse, RZ ;  /* 0x0000000e0f2ab210 */ /* 0x080fe40007fbe0ff */
[----:B------:R-:W-:Y:S01]  /*118d0*/  SHF.R.S32.HI R11, RZ, 0x1f, R41 ;  /* 0x0000001fff0b7819 */ /* 0x000fe20000011429 */
[--C-:B------:R-:W-:Y:S01]  /*118e0*/  @!P3 IMAD.X R13, R0, 0x1, R5.reuse, P4 ;  /* 0x00000001000db824 */ /* 0x100fe200020e0605 */
[----:B------:R-:W-:Y:S01]  /*118f0*/  ISETP.GE.AND P0, PT, R228, UR4, PT ;  /* 0x00000004e4007c0c */ /* 0x000fe2000bf06270 */
[----:B------:R-:W-:Y:S01]  /*11900*/  @!P3 IMAD.X R43, R4, 0x1, R5, P5 ;  /* 0x00000001042bb824 */ /* 0x000fe200028e0605 */
[CC--:B------:R-:W-:Y:S02]  /*11910*/  @!P2 IADD3 R46, P4, R41.reuse, R3.reuse, RZ ;  /* 0x00000003292ea210 */ /* 0x0c0fe40007f9e0ff */
[-C--:B------:R-:W-:Y:S01]  /*11920*/  @!P2 IADD3 R48, P5, R41, R14.reuse, RZ ;  /* 0x0000000e2930a210 */ /* 0x080fe20007fbe0ff */
[----:B------:R1:W5:Y:S01]  /*11930*/  @!P3 LD.E.64 R28, desc[UR50][R12.64] ;  /* 0x000000320c1cb980 */ /* 0x000362000c101b00 */
[----:B------:R-:W-:Y:S01]  /*11940*/  SHF.R.S32.HI R15, RZ, 0x1f, R40 ;  /* 0x0000001fff0f7819 */ /* 0x000fe20000011428 */
[--C-:B------:R-:W-:Y:S01]  /*11950*/  @!P2 IMAD.X R47, R0, 0x1, R11.reuse, P4 ;  /* 0x00000001002fa824 */ /* 0x100fe200020e060b */
[----:B------:R-:W-:Y:S01]  /*11960*/  @!P1 IADD3 R50, P4, R40, R3, RZ ;  /* 0x0000000328329210 */ /* 0x000fe20007f9e0ff */
[----:B------:R-:W-:Y:S01]  /*11970*/  @!P2 IMAD.X R49, R4, 0x1, R11, P5 ;  /* 0x000000010431a824 */ /* 0x000fe200028e060b */
[----:B------:R-:W-:Y:S01]  /*11980*/  @!P1 IADD3 R52, P5, R40, R14, RZ ;  /* 0x0000000e28349210 */ /* 0x000fe20007fbe0ff */
[----:B------:R2:W5:Y:S01]  /*11990*/  @!P3 LD.E.64 R30, desc[UR50][R42.64] ;  /* 0x000000322a1eb980 */ /* 0x000562000c101b00 */
[----:B0-----:R-:W-:Y:S01]  /*119a0*/  SHF.R.S32.HI R9, RZ, 0x1f, R58 ;  /* 0x0000001fff097819 */ /* 0x001fe2000001143a */
[----:B------:R-:W-:Y:S01]  /*119b0*/  @!P1 IMAD.X R51, R0, 0x1, R15, P4 ;  /* 0x0000000100339824 */ /* 0x000fe200020e060f */
[----:B------:R-:W-:-:S02]  /*119c0*/  ISETP.GE.AND P4, PT, R58, UR4, PT ;  /* 0x000000043a007c0c */ /* 0x000fc4000bf86270 */
[----:B------:R-:W-:Y:S02]  /*119d0*/  @!P0 SHF.R.S32.HI R5, RZ, 0x1f, R228 ;  /* 0x0000001fff058819 */ /* 0x000fe400000114e4 */
[----:B------:R-:W-:Y:S02]  /*119e0*/  CS2R R10, SRZ ;  /* 0x00000000000a7805 */ /* 0x000fe4000001ff00 */
[----:B------:R-:W-:Y:S02]  /*119f0*/  @!P1 IADD3.X R53, R4, R15, RZ, P5, !PT ;  /* 0x0000000f04359210 */ /* 0x000fe40002ffe4ff */
[----:B-1----:R-:W-:Y:S02]  /*11a00*/  CS2R R12, SRZ ;  /* 0x00000000000c7805 */ /* 0x002fe4000001ff00 */
[-C--:B------:R-:W-:Y:S01]  /*11a10*/  @!P0 IADD3 R6, P5, R228, R3.reuse, RZ ;  /* 0x00000003e4068210 */ /* 0x080fe20007fbe0ff */
[----:B------:R2:W5:Y:S04]  /*11a20*/  @!P2 LD.E.64 R24, desc[UR50][R46.64] ;  /* 0x000000322e18a980 */ /* 0x000568000c101b00 */
[--C-:B------:R-:W-:Y:S01]  /*11a30*/  @!P0 IMAD.X R7, R0, 0x1, R5.reuse, P5 ;  /* 0x0000000100078824 */ /* 0x100fe200028e0605 */
[-C--:B------:R-:W-:Y:S01]  /*11a40*/  @!P0 IADD3 R40, P5, R228, R14.reuse, RZ ;  /* 0x0000000ee4288210 */ /* 0x080fe20007fbe0ff */
[----:B------:R2:W5:Y:S04]  /*11a50*/  @!P2 LD.E.64 R26, desc[UR50][R48.64] ;  /* 0x00000032301aa980 */ /* 0x000568000c101b00 */
[----:B------:R-:W-:Y:S01]  /*11a60*/  @!P0 IMAD.X R41, R4, 0x1, R5, P5 ;  /* 0x0000000104298824 */ /* 0x000fe200028e0605 */
[----:B------:R-:W-:Y:S01]  /*11a70*/  @!P4 IADD3 R54, P5, R58, R3, RZ ;  /* 0x000000033a36c210 */ /* 0x000fe20007fbe0ff */
[----:B------:R2:W5:Y:S04]  /*11a80*/  @!P1 LD.E.64 R10, desc[UR50][R50.64] ;  /* 0x00000032320a9980 */ /* 0x000568000c101b00 */
[--C-:B------:R-:W-:Y:S01]  /*11a90*/  @!P4 IMAD.X R55, R0, 0x1, R9.reuse, P5 ;  /* 0x000000010037c824 */ /* 0x100fe200028e0609 */
[----:B------:R-:W-:Y:S01]  /*11aa0*/  @!P4 IADD3 R14, P5, R58, R14, RZ ;  /* 0x0000000e3a0ec210 */ /* 0x000fe20007fbe0ff */
[----:B------:R2:W5:Y:S04]  /*11ab0*/  @!P1 LD.E.64 R20, desc[UR50][R52.64] ;  /* 0x0000003234149980 */ /* 0x000568000c101b00 */
[----:B------:R-:W-:Y:S01]  /*11ac0*/  @!P4 IMAD.X R15, R4, 0x1, R9, P5 ;  /* 0x00000001040fc824 */ /* 0x000fe200028e0609 */
[----:B------:R-:W-:Y:S01]  /*11ad0*/  CS2R R8, SRZ ;  /* 0x0000000000087805 */ /* 0x000fe2000001ff00 */
[----:B------:R2:W5:Y:S04]  /*11ae0*/  @!P0 LD.E.64 R36, desc[UR50][R6.64] ;  /* 0x0000003206248980 */ /* 0x000568000c101b00 */
[----:B------:R2:W5:Y:S04]  /*11af0*/  @!P0 LD.E.64 R38, desc[UR50][R40.64] ;  /* 0x0000003228268980 */ /* 0x000568000c101b00 */
[----:B------:R2:W5:Y:S04]  /*11b00*/  @!P4 LD.E.64 R8, desc[UR50][R54.64] ;  /* 0x000000323608c980 */ /* 0x000568000c101b00 */
[----:B------:R2:W5:Y:S02]  /*11b10*/  @!P4 LD.E.64 R12, desc[UR50][R14.64] ;  /* 0x000000320e0cc980 */ /* 0x000564000c101b00 */
.L_x_4190:
[----:B------:R-:W-:Y:S05]  /*11b20*/  BSYNC B1 ;  /* 0x0000000000017941 */ /* 0x000fea0003800000 */
.L_x_4189:
[----:B------:R-:W-:Y:S01]  /*11b30*/  ULEA.HI UR4, UR37, UR37, URZ, 0x1 ;  /* 0x0000002525047291 */ /* 0x000fe2000f8f083f */
[----:B----4-:R-:W-:Y:S01]  /*11b40*/  IMAD R0, R221, -0x80, R135 ;  /* 0xffffff80dd007824 */ /* 0x010fe200078e0287 */
[----:B------:R-:W-:Y:S02]  /*11b50*/  BSSY B1, `(.L_x_4191) ;  /* 0x0000009000017945 */ /* 0x000fe40003800000 */
[----:B------:R-:W-:Y:S02]  /*11b60*/  ULOP3.LUT UR4, UR4, 0xfffffffe, URZ, 0xc0, !UPT ;  /* 0xfffffffe04047892 */ /* 0x000fe4000f8ec03f */
[----:B------:R-:W-:Y:S02]  /*11b70*/  VIMNMX R0, R0, 0x80, PT ;  /* 0x0000008000007848 */ /* 0x000fe40003fe0100 */
[----:B------:R-:W-:Y:S02]  /*11b80*/  UIADD3 UR4, UR37, -UR4, URZ ;  /* 0x8000000425047290 */ /* 0x000fe4000fffe03f */
[----:B------:R-:W-:-:S04]  /*11b90*/  ISETP.GE.AND P1, PT, R57, R0, PT ;  /* 0x000000003900720c */ /* 0x000fc80003f26270 */
[----:B--2---:R-:W-:-:S05]  /*11ba0*/  IMAD.U32 R3, RZ, RZ, UR4 ;  /* 0x00000004ff037e24 */ /* 0x004fca000f8e00ff */
[----:B------:R-:W-:-:S04]  /*11bb0*/  SHF.L.U32 R3, R3, 0x1f, RZ ;  /* 0x0000001f03037819 */ /* 0x000fc800000006ff */
[----:B------:R-:W0:Y:S02]  /*11bc0*/  SYNCS.PHASECHK.TRANS64.TRYWAIT P0, [R18+URZ+0x33400], R3 ;  /* 0x03340003120075a7 */ /* 0x000e24000800017f */
[----:B0-----:R-:W-:Y:S05]  /*11bd0*/  @!P0 BRA `(.L_x_4192) ;  /* 0x000001ac00308947 */ /* 0x001fea0003800000 */
.L_x_4442:
[----:B------:R-:W-:Y:S05]  /*11be0*/  BSYNC B1 ;  /* 0x0000000000017941 */ /* 0x000fea0003800000 */
.L_x_4191:
[----:B------:R-:W-:Y:S05]  /*11bf0*/  @P1 BRA `(.L_x_4193) ;  /* 0x0000006400341947 */ /* 0x000fea0003800000 */
[----:B------:R-:W2:Y:S01]  /*11c00*/  LDL R43, [R1+0x30] ;  /* 0x00003000012b7983 */ /* 0x000ea20000100800 */
[----:B------:R-:W1:Y:S03]  /*11c10*/  LDC R5, c[0x0][0x3f4] ;  /* 0x0000fd00ff057b82 */ /* 0x000e660000000800 */
[----:B------:R-:W4:Y:S04]  /*11c20*/  LDL R42, [R1+0x34] ;  /* 0x00003400012a7983 */ /* 0x000f280000100800 */
[----:B------:R-:W4:Y:S04]  /*11c30*/  LDL R41, [R1+0x38] ;  /* 0x0000380001297983 */ /* 0x000f280000100800 */
[----:B------:R-:W4:Y:S04]  /*11c40*/  LDL R40, [R1+0x18] ;  /* 0x0000180001287983 */ /* 0x000f280000100800 */
[----:B------:R-:W4:Y:S04]  /*11c50*/  LDL R15, [R1+0x20] ;  /* 0x00002000010f7983 */ /* 0x000f280000100800 */
[----:B---3--:R-:W3:Y:S04]  /*11c60*/  LDL R14, [R1+0x24] ;  /* 0x00002400010e7983 */ /* 0x008ee80000100800 */
[----:B------:R-:W3:Y:S04]  /*11c70*/  LDL R7, [R1+0x1c] ;  /* 0x00001c0001077983 */ /* 0x000ee80000100800 */
[----:B------:R-:W3:Y:S01]  /*11c80*/  LDL R6, [R1+0x28] ;  /* 0x0000280001067983 */ /* 0x000ee20000100800 */
[----:B------:R-:W-:Y:S01]  /*11c90*/  LEA.HI R45, R56, R45, RZ, 0x2 ;  /* 0x0000002d382d7211 */ /* 0x000fe200078f10ff */
[----:B------:R-:W-:Y:S01]  /*11ca0*/  BSSY B1, `(.L_x_4194) ;  /* 0x0000089000017945 */ /* 0x000fe20003800000 */
[----:B-1----:R-:W-:-:S02]  /*11cb0*/  ISETP.GE.AND P6, PT, R228, R5, PT ;  /* 0x00000005e400720c */ /* 0x002fc40003fc6270 */
[--C-:B0-----:R-:W-:Y:S02]  /*11cc0*/  SHF.R.S32.HI R3, RZ, 0x2, R45.reuse ;  /* 0x00000002ff037819 */ /* 0x101fe4000001142d */
[----:B------:R-:W-:-:S04]  /*11cd0*/  SHF.R.S32.HI R0, RZ, 0x1f, R45 ;  /* 0x0000001fff007819 */ /* 0x000fc8000001142d */
[----:B------:R-:W-:-:S04]  /*11ce0*/  LEA.HI R4, R0, R3, RZ, 0x2 ;  /* 0x0000000300047211 */ /* 0x000fc800078f10ff */
[----:B------:R-:W-:-:S04]  /*11cf0*/  LOP3.LUT R4, R4, 0xfffffffc, RZ, 0xc0, !PT ;  /* 0xfffffffc04047812 */ /* 0x000fc800078ec0ff */
[----:B------:R-:W-:-:S04]  /*11d00*/  IADD3 R4, R3, -R4, RZ ;  /* 0x8000000403047210 */ /* 0x000fc80007ffe0ff */
[----:B------:R-:W-:Y:S02]  /*11d10*/  LOP3.LUT P0, RZ, R4, 0x2, RZ, 0xc0, !PT ;  /* 0x0000000204ff7812 */ /* 0x000fe4000780c0ff */
[----:B--2---:R-:W-:-:S04]  /*11d20*/  LOP3.LUT R0, R43, 0x10, R16, 0xf8, !PT ;  /* 0x000000102b007812 */ /* 0x004fc800078ef810 */
[----:B----4-:R-:W-:-:S05]  /*11d30*/  LOP3.LUT R0, R0, R42, RZ, 0x3c, !PT ;  /* 0x0000002a00007212 */ /* 0x010fca00078e3cff */
[----:B------:R-:W-:Y:S01]  /*11d40*/  IMAD.IADD R3, R41, 0x1, R0 ;  /* 0x0000000129037824 */ /* 0x000fe200078e0200 */
[----:B------:R-:W-:-:S03]  /*11d50*/  ISETP.GE.AND P1, PT, R40, R5, PT ;  /* 0x000000052800720c */ /* 0x000fc60003f26270 */
[----:B------:R-:W-:Y:S01]  /*11d60*/  IMAD.IADD R3, R18, 0x1, R3 ;  /* 0x0000000112037824 */ /* 0x000fe200078e0203 */
[----:B------:R-:W-:-:S03]  /*11d70*/  ISETP.GE.AND P2, PT, R15, R5, PT ;  /* 0x000000050f00720c */ /* 0x000fc60003f46270 */
[----:B------:R-:W-:Y:S01]  /*11d80*/  VIADD R0, R3, 0x20 ;  /* 0x0000002003007836 */ /* 0x000fe20000000000 */
[-C--:B---3--:R-:W-:Y:S02]  /*11d90*/  ISETP.GE.AND P3, PT, R14, R5.reuse, PT ;  /* 0x000000050e00720c */ /* 0x088fe40003f66270 */
[-C--:B------:R-:W-:Y:S02]  /*11da0*/  ISETP.GE.AND P4, PT, R7, R5.reuse, PT ;  /* 0x000000050700720c */ /* 0x080fe40003f86270 */
[----:B------:R-:W-:Y:S01]  /*11db0*/  ISETP.GE.AND P5, PT, R6, R5, PT ;  /* 0x000000050600720c */ /* 0x000fe20003fa6270 */
[----:B------:R-:W-:-:S12]  /*11dc0*/  @P6 BRA `(.L_x_4195) ;  /* 0x0000000400d86947 */ /* 0x000fd80003800000 */
[----:B------:R-:W0:Y:S01]  /*11dd0*/  LDS.128 R4, [R3+0x1e200] ;  /* 0x01e2000003047984 */ /* 0x000e220000000c00 */
[----:B-----5:R-:W-:Y:S02]  /*11de0*/  SHF.R.U32.HI R41, RZ, 0x8, R37 ;  /* 0x00000008ff297819 */ /* 0x020fe40000011625 */
[----:B------:R-:W-:Y:S02]  /*11df0*/  LOP3.LUT R40, R37, 0xff, RZ, 0xc0, !PT ;  /* 0x000000ff25287812 */ /* 0x000fe400078ec0ff */
[----:B------:R-:W-:Y:S02]  /*11e00*/  LOP3.LUT R41, R41, 0xff, RZ, 0xc0, !PT ;  /* 0x000000ff29297812 */ /* 0x000fe400078ec0ff */
[----:B------:R-:W-:Y:S02]  /*11e10*/  SHF.R.U32.HI R45, RZ, 0x8, R39 ;  /* 0x00000008ff2d7819 */ /* 0x000fe40000011627 */
[----:B------:R-:W-:Y:S02]  /*11e20*/  PRMT R40, R41, 0x7604, R40 ;  /* 0x0000760429287816 */ /* 0x000fe40000000028 */
[----:B------:R-:W-:-:S02]  /*11e30*/  SHF.R.U32.HI R47, RZ, 0x10, R37 ;  /* 0x00000010ff2f7819 */ /* 0x000fc40000011625 */
[----:B------:R-:W-:Y:S02]  /*11e40*/  SHF.R.U32.HI R41, RZ, 0x8, R38 ;  /* 0x00000008ff297819 */ /* 0x000fe40000011626 */
[----:B------:R-:W-:Y:S02]  /*11e50*/  LOP3.LUT R42, R39, 0xff, RZ, 0xc0, !PT ;  /* 0x000000ff272a7812 */ /* 0x000fe400078ec0ff */
[----:B------:R-:W-:Y:S02]  /*11e60*/  LOP3.LUT R45, R45, 0xff, RZ, 0xc0, !PT ;  /* 0x000000ff2d2d7812 */ /* 0x000fe400078ec0ff */
[----:B------:R-:W-:Y:S02]  /*11e70*/  SHF.R.U32.HI R46, RZ, 0x10, R39 ;  /* 0x00000010ff2e7819 */ /* 0x000fe40000011627 */
[----:B------:R-:W-:Y:S02]  /*11e80*/  SHF.R.U32.HI R15, RZ, 0x8, R36 ;  /* 0x00000008ff0f7819 */ /* 0x000fe40000011624 */
[----:B------:R-:W-:Y:S01]  /*11e90*/  LOP3.LUT R43, R41, 0xff, RZ, 0xc0, !PT ;  /* 0x000000ff292b7812 */ /* 0x000fe200078ec0ff */
[----:B------:R-:W-:Y:S01]  /*11ea0*/  IMAD.U32 R41, R47, 0x10000, RZ ;  /* 0x000100002f297824 */ /* 0x000fe200078e00ff */
[----:B------:R-:W-:Y:S01]  /*11eb0*/  PRMT R42, R45, 0x7604, R42 ;  /* 0x000076042d2a7816 */ /* 0x000fe2000000002a */
[----:B------:R-:W-:Y:S01]  /*11ec0*/  IMAD.U32 R45, R46, 0x10000, RZ ;  /* 0x000100002e2d7824 */ /* 0x000fe200078e00ff */
[----:B------:R-:W-:-:S02]  /*11ed0*/  LOP3.LUT R14, R36, 0xff, RZ, 0xc0, !PT ;  /* 0x000000ff240e7812 */ /* 0x000fc400078ec0ff */
[----:B------:R-:W-:Y:S02]  /*11ee0*/  LOP3.LUT R15, R15, 0xff, RZ, 0xc0, !PT ;  /* 0x000000ff0f0f7812 */ /* 0x000fe400078ec0ff */
[----:B------:R-:W-:Y:S02]  /*11ef0*/  LOP3.LUT R41, R40, 0xff0000, R41, 0xf8, !PT ;  /* 0x00ff000028297812 */ /* 0x000fe400078ef829 */
[----:B------:R-:W-:Y:S02]  /*11f00*/  LOP3.LUT R45, R42, 0xff0000, R45, 0xf8, !PT ;  /* 0x00ff00002a2d7812 */ /* 0x000fe400078ef82d */
[----:B------:R-:W-:Y:S02]  /*11f10*/  PRMT R15, R15, 0x7604, R14 ;  /* 0x000076040f0f7816 */ /* 0x000fe4000000000e */
[----:B------:R-:W-:Y:S02]  /*11f20*/  LOP3.LUT R14, R38, 0xff, RZ, 0xc0, !PT ;  /* 0x000000ff260e7812 */ /* 0x000fe400078ec0ff */
[----:B------:R-:W-:-:S02]  /*11f30*/  LOP3.LUT R45, R45, 0xff000000, R39, 0xf8, !PT ;  /* 0xff0000002d2d7812 */ /* 0x000fc400078ef827 */
[----:B------:R-:W-:Y:S02]  /*11f40*/  LOP3.LUT R41, R41, 0xff000000, R37, 0xf8, !PT ;  /* 0xff00000029297812 */ /* 0x000fe400078ef825 */
[----:B------:R-:W-:Y:S02]  /*11f50*/  PRMT R43, R43, 0x7604, R14 ;  /* 0x000076042b2b7816 */ /* 0x000fe4000000000e */
[-C--:B0-----:R-:W-:Y:S02]  /*11f60*/  F2FP.F16.E4M3.UNPACK_B R14, R6.reuse.H1 ;  /* 0x00000006ff0e723e */ /* 0x081fe400030006ff */
[----:B------:R-:W-:Y:S02]  /*11f70*/  F2FP.F16.E4M3.UNPACK_B R46, R45 ;  /* 0x0000002dff2e723e */ /* 0x000fe400020006ff */
[----:B------:R-:W-:Y:S01]  /*11f80*/  F2FP.F16.E4M3.UNPACK_B R39, R41 ;  /* 0x00000029ff27723e */ /* 0x000fe200020006ff */
[--C-:B------:R-:W-:Y:S01]  /*11f90*/  HADD2.F32 R37, -RZ, R14.reuse.H0_H0 ;  /* 0x2000000eff257230 */ /* 0x100fe20000004100 */
[----:B------:R-:W-:Y:S01]  /*11fa0*/  LOP3.LUT R15, R15, 0xff0000, R36, 0xf8, !PT ;  /* 0x00ff00000f0f7812 */ /* 0x000fe200078ef824 */
[----:B------:R-:W-:Y:S01]  /*11fb0*/  HADD2.F32 R14, -RZ, R14.H1_H1 ;  /* 0x3000000eff0e7230 */ /* 0x000fe20000004100 */
[----:B------:R-:W-:Y:S01]  /*11fc0*/  LOP3.LUT R43, R43, 0xff0000, R38, 0xf8, !PT ;  /* 0x00ff00002b2b7812 */ /* 0x000fe200078ef826 */
[--C-:B------:R-:W-:Y:S01]  /*11fd0*/  HADD2.F32 R47, -RZ, R46.reuse.H1_H1 ;  /* 0x3000002eff2f7230 */ /* 0x100fe20000004100 */
[----:B------:R-:W-:Y:S01]  /*11fe0*/  LOP3.LUT R40, R15, 0xff000000, R36, 0xf8, !PT ;  /* 0xff0000000f287812 */ /* 0x000fe200078ef824 */
[----:B------:R-:W-:Y:S01]  /*11ff0*/  HADD2.F32 R42, -RZ, R39.H1_H1 ;  /* 0x30000027ff2a7230 */ /* 0x000fe20000004100 */
[----:B------:R-:W-:Y:S01]  /*12000*/  F2FP.F16.E4M3.UNPACK_B R36, R6 ;  /* 0x00000006ff24723e */ /* 0x000fe200020006ff */
[----:B------:R-:W-:-:S02]  /*12010*/  HADD2.F32 R46, -RZ, R46.H0_H0 ;  /* 0x2000002eff2e7230 */ /* 0x000fc40000004100 */
[C---:B------:R-:W-:Y:S01]  /*12020*/  FMUL.FTZ R48, R14.reuse, R47 ;  /* 0x0000002f0e307220 */ /* 0x040fe20000410000 */
[-C--:B------:R-:W-:Y:S01]  /*12030*/  F2FP.F16.E4M3.UNPACK_B R15, R5.reuse.H1 ;  /* 0x00000005ff0f723e */ /* 0x080fe200030006ff */
[-C--:B------:R-:W-:Y:S01]  /*12040*/  FMUL.FTZ R52, R14, R42.reuse ;  /* 0x0000002a0e347220 */ /* 0x080fe20000410000 */
[----:B------:R-:W-:Y:S01]  /*12050*/  F2FP.F16.E4M3.UNPACK_B R14, R5 ;  /* 0x00000005ff0e723e */ /* 0x000fe200020006ff */
[--C-:B------:R-:W-:Y:S01]  /*12060*/  HADD2.F32 R5, -RZ, R36.reuse.H1_H1 ;  /* 0x30000024ff057230 */ /* 0x100fe20000004100 */
[----:B------:R-:W-:Y:S01]  /*12070*/  LOP3.LUT R43, R43, 0xff000000, R38, 0xf8, !PT ;  /* 0xff0000002b2b7812 */ /* 0x000fe200078ef826 */
[C---:B------:R-:W-:Y:S01]  /*12080*/  FFMA.FTZ R50, R37.reuse, R42, -R48 ;  /* 0x0000002a25327223 */ /* 0x040fe20000010830 */
[----:B------:R-:W-:Y:S01]  /*12090*/  FFMA.FTZ R51, R37, R47, R52 ;  /* 0x0000002f25337223 */ /* 0x000fe20000010034 */
[----:B------:R-:W-:Y:S01]  /*120a0*/  HADD2.F32 R39, -RZ, R39.H0_H0 ;  /* 0x20000027ff277230 */ /* 0x000fe20000004100 */
[----:B------:R-:W-:Y:S01]  /*120b0*/  F2FP.F16.E4M3.UNPACK_B R38, R7 ;  /* 0x00000007ff26723e */ /* 0x000fe200020006ff */
[----:B------:R-:W-:Y:S01]  /*120c0*/  HADD2.F32 R36, -RZ, R36.H0_H0 ;  /* 0x20000024ff247230 */ /* 0x000fe20000004100 */
[----:B------:R-:W-:Y:S01]  /*120d0*/  F2FP.F16.E4M3.UNPACK_B R45, R45.H1 ;  /* 0x0000002dff2d723e */ /* 0x000fe200030006ff */
[C---:B------:R-:W-:Y:S01]  /*120e0*/  FMUL.FTZ R37, R5.reuse, R46 ;  /* 0x0000002e05257220 */ /* 0x040fe20000410000 */
[----:B------:R-:W-:Y:S01]  /*120f0*/  F2FP.F16.E4M3.UNPACK_B R41, R41.H1 ;  /* 0x00000029ff29723e */ /* 0x000fe200030006ff */
[----:B------:R-:W-:Y:S01]  /*12100*/  FMUL.FTZ R49, R5, R39 ;  /* 0x0000002705317220 */ /* 0x000fe20000410000 */
[----:B------:R-:W-:Y:S01]  /*12110*/  F2FP.F16.E4M3.UNPACK_B R7, R7.H1 ;  /* 0x00000007ff07723e */ /* 0x000fe200030006ff */
[----:B------:R-:W-:Y:S01]  /*12120*/  FFMA.FTZ R47, R36, R39, -R37 ;  /* 0x00000027242f7223 */ /* 0x000fe20000010825 */
[----:B------:R-:W-:-:S02]  /*12130*/  HADD2.F32 R5, -RZ, R38.H1_H1 ;  /* 0x30000026ff057230 */ /* 0x000fc40000004100 */
[----:B------:R-:W-:Y:S01]  /*12140*/  FFMA.FTZ R48, R36, R46, R49 ;  /* 0x0000002e24307223 */ /* 0x000fe20000010031 */
[----:B------:R-:W-:Y:S01]  /*12150*/  HADD2.F32 R42, -RZ, R45.H0_H0 ;  /* 0x2000002dff2a7230 */ /* 0x000fe20000004100 */
[-C--:B------:R-:W-:Y:S01]  /*12160*/  F2FP.F16.E4M3.UNPACK_B R6, R4.reuse ;  /* 0x00000004ff06723e */ /* 0x080fe200020006ff */
[----:B------:R-:W-:Y:S01]  /*12170*/  HADD2.F32 R37, -RZ, R41.H0_H0 ;  /* 0x20000029ff257230 */ /* 0x000fe20000004100 */
[----:B------:R-:W-:Y:S01]  /*12180*/  F2FP.F16.E4M3.UNPACK_B R4, R4.H1 ;  /* 0x00000004ff04723e */ /* 0x000fe200030006ff */
        /* <DEDUP_REMOVED lines=11> */
[-C--:B------:R-:W-:Y:S01]  /*12240*/  FMUL.FTZ R38, R36, R41.reuse ;  /* 0x0000002924267220 */ /* 0x080fe20000410000 */
[----:B------:R-:W-:Y:S01]  /*12250*/  F2FP.F16.E4M3.UNPACK_B R36, R40 ;  /* 0x00000028ff24723e */ /* 0x000fe200020006ff */
[----:B------:R-:W-:Y:S01]  /*12260*/  FFMA.FTZ R53, R5, R41, -R46 ;  /* 0x0000002905357223 */ /* 0x000fe2000001082e */
[----:B------:R-:W-:-:S02]  /*12270*/  HADD2.F32 R7, -RZ, R4.H1_H1 ;  /* 0x30000004ff077230 */ /* 0x000fc40000004100 */
[----:B------:R-:W-:Y:S01]  /*12280*/  FFMA.FTZ R54, R5, R45, R38 ;  /* 0x0000002d05367223 */ /* 0x000fe20000010026 */
[--C-:B------:R-:W-:Y:S01]  /*12290*/  HADD2.F32 R42, -RZ, R37.reuse.H1_H1 ;  /* 0x30000025ff2a7230 */ /* 0x100fe20000004100 */
[----:B------:R-:W-:Y:S01]  /*122a0*/  F2FP.F16.E4M3.UNPACK_B R40, R40.H1 ;  /* 0x00000028ff28723e */ /* 0x000fe200030006ff */
[----:B------:R-:W-:Y:S01]  /*122b0*/  HADD2.F32 R38, -RZ, R36.H1_H1 ;  /* 0x30000024ff267230 */ /* 0x000fe20000004100 */
[----:B------:R-:W-:Y:S01]  /*122c0*/  F2FP.F16.E4M3.UNPACK_B R43, R43.H1 ;  /* 0x0000002bff2b723e */ /* 0x000fe200030006ff */
[----:B------:R-:W-:Y:S02]  /*122d0*/  HADD2.F32 R5, -RZ, R4.H0_H0 ;  /* 0x20000004ff057230 */ /* 0x000fe40000004100 */
[----:B------:R-:W-:Y:S01]  /*122e0*/  FMUL.FTZ R46, R7, R42 ;  /* 0x0000002a072e7220 */ /* 0x000fe20000410000 */
[----:B------:R-:W-:Y:S02]  /*122f0*/  HADD2.F32 R39, -RZ, R37.H0_H0 ;  /* 0x20000025ff277230 */ /* 0x000fe40000004100 */
[----:B------:R-:W-:-:S02]  /*12300*/  HADD2.F32 R4, -RZ, R6.H1_H1 ;  /* 0x30000006ff047230 */ /* 0x000fc40000004100 */
[-C--:B------:R-:W-:Y:S01]  /*12310*/  FFMA.FTZ R46, R5, R38.reuse, -R46 ;  /* 0x00000026052e7223 */ /* 0x080fe2000001082e */
[----:B------:R-:W-:Y:S02]  /*12320*/  HADD2.F32 R37, -RZ, R36.H0_H0 ;  /* 0x20000024ff257230 */ /* 0x000fe40000004100 */
[----:B------:R-:W-:Y:S01]  /*12330*/  FMUL.FTZ R36, R7, R38 ;  /* 0x0000002607247220 */ /* 0x000fe20000410000 */
[----:B------:R-:W-:Y:S02]  /*12340*/  HADD2.F32 R6, -RZ, R6.H0_H0 ;  /* 0x20000006ff067230 */ /* 0x000fe40000004100 */
[C---:B------:R-:W-:Y:S01]  /*12350*/  FMUL.FTZ R7, R4.reuse, R39 ;  /* 0x0000002704077220 */ /* 0x040fe20000410000 */
[-C--:B------:R-:W-:Y:S01]  /*12360*/  FMUL.FTZ R4, R4, R37.reuse ;  /* 0x0000002504047220 */ /* 0x080fe20000410000 */
[----:B------:R-:W-:Y:S02]  /*12370*/  FFMA.FTZ R41, R5, R42, R36 ;  /* 0x0000002a05297223 */ /* 0x000fe40000010024 */
[----:B------:R-:W-:Y:S01]  /*12380*/  FFMA.FTZ R37, R6, R37, -R7 ;  /* 0x0000002506257223 */ /* 0x000fe20000010807 */
[----:B------:R-:W-:-:S02]  /*12390*/  HADD2.F32 R5, -RZ, R15.H1_H1 ;  /* 0x3000000fff057230 */ /* 0x000fc40000004100 */
[----:B------:R-:W-:Y:S01]  /*123a0*/  FFMA.FTZ R38, R6, R39, R4 ;  /* 0x0000002706267223 */ /* 0x000fe20000010004 */
[----:B------:R-:W-:Y:S02]  /*123b0*/  HADD2.F32 R6, -RZ, R40.H1_H1 ;  /* 0x30000028ff067230 */ /* 0x000fe40000004100 */
[--C-:B------:R-:W-:Y:S02]  /*123c0*/  HADD2.F32 R36, -RZ, R43.reuse.H1_H1 ;  /* 0x3000002bff247230 */ /* 0x100fe40000004100 */
[----:B------:R-:W-:Y:S02]  /*123d0*/  HADD2.F32 R43, -RZ, R43.H0_H0 ;  /* 0x2000002bff2b7230 */ /* 0x000fe40000004100 */
[----:B------:R-:W-:Y:S01]  /*123e0*/  FMUL.FTZ R39, R5, R6 ;  /* 0x0000000605277220 */ /* 0x000fe20000410000 */
[----:B------:R-:W-:Y:S02]  /*123f0*/  HADD2.F32 R4, -RZ, R14.H1_H1 ;  /* 0x3000000eff047230 */ /* 0x000fe40000004100 */
[----:B------:R-:W-:-:S02]  /*12400*/  HADD2.F32 R7, -RZ, R40.H0_H0 ;  /* 0x20000028ff077230 */ /* 0x000fc40000004100 */
        /* <DEDUP_REMOVED lines=18> */
.L_x_4195:
[----:B------:R-:W-:Y:S05]  /*12530*/  BSYNC B1 ;  /* 0x0000000000017941 */ /* 0x000fea0003800000 */
.L_x_4194:
[----:B------:R-:W-:Y:S01]  /*12540*/  BSSY B1, `(.L_x_4196) ;  /* 0x000007d000017945 */ /* 0x000fe20003800000 */
[----:B------:R-:W-:-:S03]  /*12550*/  @P0 IADD3 R0, R3, -0x20, RZ ;  /* 0xffffffe003000810 */ /* 0x000fc60007ffe0ff */
[----:B------:R-:W-:Y:S05]  /*12560*/  @P1 BRA `(.L_x_4197) ;  /* 0x0000000400e81947 */ /* 0x000fea0003800000 */
[----:B0-----:R-:W0:Y:S01]  /*12570*/  LDS.128 R4, [R0+0x1e200] ;  /* 0x01e2000000047984 */ /* 0x001e220000000c00 */
[----:B-----5:R-:W-:Y:S02]  /*12580*/  SHF.R.U32.HI R36, RZ, 0x8, R33 ;  /* 0x00000008ff247819 */ /* 0x020fe40000011621 */
[----:B------:R-:W-:Y:S02]  /*12590*/  SHF.R.U32.HI R40, RZ, 0x8, R35 ;  /* 0x00000008ff287819 */ /* 0x000fe40000011623 */
[----:B------:R-:W-:Y:S02]  /*125a0*/  LOP3.LUT R37, R33, 0xff, RZ, 0xc0, !PT ;  /* 0x000000ff21257812 */ /* 0x000fe400078ec0ff */
[----:B------:R-:W-:Y:S02]  /*125b0*/  LOP3.LUT R41, R35, 0xff, RZ, 0xc0, !PT ;  /* 0x000000ff23297812 */ /* 0x000fe400078ec0ff */
[----:B------:R-:W-:Y:S02]  /*125c0*/  LOP3.LUT R36, R36, 0xff, RZ, 0xc0, !PT ;  /* 0x000000ff24247812 */ /* 0x000fe400078ec0ff */
[----:B------:R-:W-:-:S02]  /*125d0*/  LOP3.LUT R40, R40, 0xff, RZ, 0xc0, !PT ;  /* 0x000000ff28287812 */ /* 0x000fc400078ec0ff */
[----:B------:R-:W-:Y:S02]  /*125e0*/  SHF.R.U32.HI R14, RZ, 0x8, R32 ;  /* 0x00000008ff0e7819 */ /* 0x000fe40000011620 */
[----:B------:R-:W-:Y:S02]  /*125f0*/  PRMT R37, R36, 0x7604, R37 ;  /* 0x0000760424257816 */ /* 0x000fe40000000025 */
[----:B------:R-:W-:Y:S02]  /*12600*/  PRMT R41, R40, 0x7604, R41 ;  /* 0x0000760428297816 */ /* 0x000fe40000000029 */
[----:B------:R-:W-:Y:S02]  /*12610*/  SHF.R.U32.HI R36, RZ, 0x10, R33 ;  /* 0x00000010ff247819 */ /* 0x000fe40000011621 */
[----:B------:R-:W-:Y:S02]  /*12620*/  SHF.R.U32.HI R40, RZ, 0x10, R35 ;  /* 0x00000010ff287819 */ /* 0x000fe40000011623 */
[----:B------:R-:W-:-:S02]  /*12630*/  LOP3.LUT R15, R32, 0xff, RZ, 0xc0, !PT ;  /* 0x000000ff200f7812 */ /* 0x000fc400078ec0ff */
[----:B------:R-:W-:Y:S02]  /*12640*/  LOP3.LUT R14, R14, 0xff, RZ, 0xc0, !PT ;  /* 0x000000ff0e0e7812 */ /* 0x000fe400078ec0ff */
[----:B------:R-:W-:Y:S02]  /*12650*/  SHF.R.U32.HI R38, RZ, 0x8, R34 ;  /* 0x00000008ff267819 */ /* 0x000fe40000011622 */
[----:B------:R-:W-:Y:S02]  /*12660*/  LOP3.LUT R36, R36, 0xff, RZ, 0xc0, !PT ;  /* 0x000000ff24247812 */ /* 0x000fe400078ec0ff */
[----:B------:R-:W-:Y:S02]  /*12670*/  LOP3.LUT R40, R40, 0xff, RZ, 0xc0, !PT ;  /* 0x000000ff28287812 */ /* 0x000fe400078ec0ff */
[----:B------:R-:W-:Y:S02]  /*12680*/  PRMT R15, R14, 0x7604, R15 ;  /* 0x000076040e0f7816 */ /* 0x000fe4000000000f */
[----:B------:R-:W-:-:S02]  /*12690*/  SHF.R.U32.HI R14, RZ, 0x10, R32 ;  /* 0x00000010ff0e7819 */ /* 0x000fc40000011620 */
[----:B------:R-:W-:Y:S02]  /*126a0*/  LOP3.LUT R39, R34, 0xff, RZ, 0xc0, !PT ;  /* 0x000000ff22277812 */ /* 0x000fe400078ec0ff */
[----:B------:R-:W-:Y:S02]  /*126b0*/  LOP3.LUT R38, R38, 0xff, RZ, 0xc0, !PT ;  /* 0x000000ff26267812 */ /* 0x000fe400078ec0ff */
[----:B------:R-:W-:Y:S02]  /*126c0*/  PRMT R37, R36, 0x7054, R37 ;  /* 0x0000705424257816 */ /* 0x000fe40000000025 */
[----:B------:R-:W-:Y:S02]  /*126d0*/  PRMT R41, R40, 0x7054, R41 ;  /* 0x0000705428297816 */ /* 0x000fe40000000029 */
[----:B------:R-:W-:Y:S02]  /*126e0*/  LOP3.LUT R14, R14, 0xff, RZ, 0xc0, !PT ;  /* 0x000000ff0e0e7812 */ /* 0x000fe400078ec0ff */
[----:B------:R-:W-:-:S02]  /*126f0*/  PRMT R39, R38, 0x7604, R39 ;  /* 0x0000760426277816 */ /* 0x000fc40000000027 */
[----:B------:R-:W-:Y:S02]  /*12700*/  SHF.R.U32.HI R38, RZ, 0x10, R34 ;  /* 0x00000010ff267819 */ /* 0x000fe40000011622 */
[----:B------:R-:W-:Y:S02]  /*12710*/  LOP3.LUT R41, R41, 0xff000000, R35, 0xf8, !PT ;  /* 0xff00000029297812 */ /* 0x000fe400078ef823 */
[----:B------:R-:W-:Y:S02]  /*12720*/  LOP3.LUT R37, R37, 0xff000000, R33, 0xf8, !PT ;  /* 0xff00000025257812 */ /* 0x000fe400078ef821 */
[----:B------:R-:W-:Y:S02]  /*12730*/  PRMT R15, R14, 0x7054, R15 ;  /* 0x000070540e0f7816 */ /* 0x000fe4000000000f */
[----:B0-----:R-:W-:Y:S02]  /*12740*/  F2FP.F16.E4M3.UNPACK_B R14, R6.H1 ;  /* 0x00000006ff0e723e */ /* 0x001fe400030006ff */
[----:B------:R-:W-:-:S02]  /*12750*/  LOP3.LUT R38, R38, 0xff, RZ, 0xc0, !PT ;  /* 0x000000ff26267812 */ /* 0x000fc400078ec0ff */
[----:B------:R-:W-:Y:S01]  /*12760*/  F2FP.F16.E4M3.UNPACK_B R40, R41 ;  /* 0x00000029ff28723e */ /* 0x000fe200020006ff */
[--C-:B------:R-:W-:Y:S01]  /*12770*/  HADD2.F32 R33, -RZ, R14.reuse.H0_H0 ;  /* 0x2000000eff217230 */ /* 0x100fe20000004100 */
[----:B------:R-:W-:Y:S01]  /*12780*/  F2FP.F16.E4M3.UNPACK_B R35, R37 ;  /* 0x00000025ff23723e */ /* 0x000fe200020006ff */
[----:B------:R-:W-:Y:S01]  /*12790*/  HADD2.F32 R14, -RZ, R14.H1_H1 ;  /* 0x3000000eff0e7230 */ /* 0x000fe20000004100 */
[----:B------:R-:W-:Y:S01]  /*127a0*/  PRMT R39, R38, 0x7054, R39 ;  /* 0x0000705426277816 */ /* 0x000fe20000000027 */
[--C-:B------:R-:W-:Y:S01]  /*127b0*/  HADD2.F32 R42, -RZ, R40.reuse.H1_H1 ;  /* 0x30000028ff2a7230 */ /* 0x100fe20000004100 */
[----:B------:R-:W-:Y:S01]  /*127c0*/  LOP3.LUT R36, R15, 0xff000000, R32, 0xf8, !PT ;  /* 0xff0000000f247812 */ /* 0x000fe200078ef820 */
[--C-:B------:R-:W-:Y:S01]  /*127d0*/  HADD2.F32 R38, -RZ, R35.reuse.H1_H1 ;  /* 0x30000023ff267230 */ /* 0x100fe20000004100 */
[----:B------:R-:W-:Y:S01]  /*127e0*/  F2FP.F16.E4M3.UNPACK_B R32, R6 ;  /* 0x00000006ff20723e */ /* 0x000fe200020006ff */
[----:B------:R-:W-:Y:S02]  /*127f0*/  HADD2.F32 R40, -RZ, R40.H0_H0 ;  /* 0x20000028ff287230 */ /* 0x000fe40000004100 */
        /* <DEDUP_REMOVED lines=81> */
.L_x_4197:
[----:B------:R-:W-:Y:S05]  /*12d10*/  BSYNC B1 ;  /* 0x0000000000017941 */ /* 0x000fea0003800000 */
.L_x_4196:
[----:B------:R-:W-:Y:S04]  /*12d20*/  BSSY B1, `(.L_x_4198) ;  /* 0x0000078000017945 */ /* 0x000fe80003800000 */
[----:B------:R-:W-:Y:S05]  /*12d30*/  @P2 BRA `(.L_x_4199) ;  /* 0x0000000400d82947 */ /* 0x000fea0003800000 */
[----:B01----:R-:W0:Y:S01]  /*12d40*/  LDS.128 R4, [R3+0x20200] ;  /* 0x0202000003047984 */ /* 0x003e220000000c00 */
        /* <DEDUP_REMOVED lines=117> */
.L_x_4199:
[----:B------:R-:W-:Y:S05]  /*134a0*/  BSYNC B1 ;  /* 0x0000000000017941 */ /* 0x000fea0003800000 */
.L_x_4198:
[----:B------:R-:W-:Y:S04]  /*134b0*/  BSSY B1, `(.L_x_4200) ;  /* 0x000007c000017945 */ /* 0x000fe80003800000 */
[----:B------:R-:W-:Y:S05]  /*134c0*/  @P3 BRA `(.L_x_4201) ;  /* 0x0000000400e83947 */ /* 0x000fea0003800000 */
[----:B012---:R-:W0:Y:S01]  /*134d0*/  LDS.128 R4, [R0+0x20200] ;  /* 0x0202000000047984 */ /* 0x007e220000000c00 */
        /* <DEDUP_REMOVED lines=121> */
.L_x_4201:
[----:B------:R-:W-:Y:S05]  /*13c70*/  BSYNC B1 ;  /* 0x0000000000017941 */ /* 0x000fea0003800000 */
.L_x_4200:
[----:B------:R-:W-:Y:S04]  /*13c80*/  BSSY B1, `(.L_x_4202) ;  /* 0x0000078000017945 */ /* 0x000fe80003800000 */
[----:B------:R-:W-:Y:S05]  /*13c90*/  @P4 BRA `(.L_x_4203) ;  /* 0x0000000400d84947 */ /* 0x000fea0003800000 */
[----:B0123--:R-:W0:Y:S01]  /*13ca0*/  LDS.128 R4, [R3+0x22200] ;  /* 0x0222000003047984 */ /* 0x00fe220000000c00 */
        /* <DEDUP_REMOVED lines=24> */
[----:B------:R-:W-:Y:S02]  /*13e30*/  LOP3.LUT R15, R15, 0xff0000, R10, 0xf8, !PT ;  /* 0x00ff00000f0f7812 */ /* 0x000fe400078ef80a */
[----:B0-----:R-:W-:Y:S02]  /*13e40*/  F2FP.F16.E4M3.UNPACK_B R14, R6.H1 ;  /* 0x00000006ff0e723e */ /* 0x001fe400030006ff */
[----:B------:R-:W-:Y:S02]  /*13e50*/  F2FP.F16.E4M3.UNPACK_B R28, R29 ;  /* 0x0000001dff1c723e */ /* 0x000fe400020006ff */
[----:B------:R-:W-:-:S02]  /*13e60*/  F2FP.F16.E4M3.UNPACK_B R21, R25 ;  /* 0x00000019ff15723e */ /* 0x000fc400020006ff */
[----:B------:R-:W-:Y:S01]  /*13e70*/  LOP3.LUT R24, R15, 0xff000000, R10, 0xf8, !PT ;  /* 0xff0000000f187812 */ /* 0x000fe200078ef80a */
[----:B------:R-:W-:Y:S01]  /*13e80*/  HADD2.F32 R10, -RZ, R14.H1_H1 ;  /* 0x3000000eff0a7230 */ /* 0x000fe20000004100 */
[----:B------:R-:W-:Y:S01]  /*13e90*/  F2FP.F16.E4M3.UNPACK_B R11, R5.H1 ;  /* 0x00000005ff0b723e */ /* 0x000fe200030006ff */
[----:B------:R-:W-:Y:S01]  /*13ea0*/  HADD2.F32 R30, -RZ, R28.H1_H1 ;  /* 0x3000001cff1e7230 */ /* 0x000fe20000004100 */
[--C-:B------:R-:W-:Y:S01]  /*13eb0*/  LOP3.LUT R27, R27, 0xff0000, R20.reuse, 0xf8, !PT ;  /* 0x00ff00001b1b7812 */ /* 0x100fe200078ef814 */
[----:B------:R-:W-:Y:S01]  /*13ec0*/  HADD2.F32 R26, -RZ, R21.H1_H1 ;  /* 0x30000015ff1a7230 */ /* 0x000fe20000004100 */
[----:B------:R-:W-:Y:S01]  /*13ed0*/  F2FP.F16.E4M3.UNPACK_B R29, R29.H1 ;  /* 0x0000001dff1d723e */ /* 0x000fe200030006ff */
[----:B------:R-:W-:Y:S01]  /*13ee0*/  HADD2.F32 R15, -RZ, R14.H0_H0 ;  /* 0x2000000eff0f7230 */ /* 0x000fe20000004100 */
[----:B------:R-:W-:Y:S01]  /*13ef0*/  F2FP.F16.E4M3.UNPACK_B R14, R6 ;  /* 0x00000006ff0e723e */ /* 0x000fe200020006ff */
[C---:B------:R-:W-:Y:S01]  /*13f00*/  FMUL.FTZ R32, R10.reuse, R30 ;  /* 0x0000001e0a207220 */ /* 0x040fe20000410000 */
[----:B------:R-:W-:Y:S01]  /*13f10*/  FMUL.FTZ R31, R10, R26 ;  /* 0x0000001a0a1f7220 */ /* 0x000fe20000410000 */
[----:B------:R-:W-:Y:S01]  /*13f20*/  F2FP.F16.E4M3.UNPACK_B R10, R5 ;  /* 0x00000005ff0a723e */ /* 0x000fe200020006ff */
[----:B------:R-:W-:Y:S01]  /*13f30*/  HADD2.F32 R28, -RZ, R28.H0_H0 ;  /* 0x2000001cff1c7230 */ /* 0x000fe20000004100 */
[----:B------:R-:W-:Y:S01]  /*13f40*/  LOP3.LUT R27, R27, 0xff000000, R20, 0xf8, !PT ;  /* 0xff0000001b1b7812 */ /* 0x000fe200078ef814 */
[----:B------:R-:W-:-:S02]  /*13f50*/  HADD2.F32 R5, -RZ, R14.H1_H1 ;  /* 0x3000000eff057230 */ /* 0x000fc40000004100 */
[C---:B------:R-:W-:Y:S01]  /*13f60*/  FFMA.FTZ R32, R15.reuse, R26, -R32 ;  /* 0x0000001a0f207223 */ /* 0x040fe20000010820 */
[----:B------:R-:W-:Y:S01]  /*13f70*/  FFMA.FTZ R33, R15, R30, R31 ;  /* 0x0000001e0f217223 */ /* 0x000fe2000001001f */
[----:B------:R-:W-:Y:S01]  /*13f80*/  HADD2.F32 R21, -RZ, R21.H0_H0 ;  /* 0x20000015ff157230 */ /* 0x000fe20000004100 */
[----:B------:R-:W-:Y:S01]  /*13f90*/  F2FP.F16.E4M3.UNPACK_B R20, R7 ;  /* 0x00000007ff14723e */ /* 0x000fe200020006ff */
[----:B------:R-:W-:Y:S01]  /*13fa0*/  HADD2.F32 R14, -RZ, R14.H0_H0 ;  /* 0x2000000eff0e7230 */ /* 0x000fe20000004100 */
[----:B------:R-:W-:Y:S01]  /*13fb0*/  F2FP.F16.E4M3.UNPACK_B R25, R25.H1 ;  /* 0x00000019ff19723e */ /* 0x000fe200030006ff */
[C---:B------:R-:W-:Y:S01]  /*13fc0*/  FMUL.FTZ R15, R5.reuse, R28 ;  /* 0x0000001c050f7220 */ /* 0x040fe20000410000 */
[----:B------:R-:W-:Y:S01]  /*13fd0*/  FMUL.FTZ R31, R5, R21 ;  /* 0x00000015051f7220 */ /* 0x000fe20000410000 */
[----:B------:R-:W-:Y:S01]  /*13fe0*/  F2FP.F16.E4M3.UNPACK_B R7, R7.H1 ;  /* 0x00000007ff07723e */ /* 0x000fe200030006ff */
        /* <DEDUP_REMOVED lines=16> */
[----:B------:R-:W-:Y:S01]  /*140f0*/  F2FP.F16.E4M3.UNPACK_B R4, R4.H1 ;  /* 0x00000004ff04723e */ /* 0x000fe200030006ff */
[----:B------:R-:W-:Y:S01]  /*14100*/  FMUL.FTZ R20, R14, R25 ;  /* 0x000000190e147220 */ /* 0x000fe20000410000 */
[----:B------:R-:W-:Y:S01]  /*14110*/  F2FP.F16.E4M3.UNPACK_B R15, R27 ;  /* 0x0000001bff0f723e */ /* 0x000fe200020006ff */
[C---:B------:R-:W-:Y:S01]  /*14120*/  FFMA.FTZ R36, R5.reuse, R25, -R28 ;  /* 0x0000001905247223 */ /* 0x040fe2000001081c */
[-C--:B------:R-:W-:Y:S01]  /*14130*/  F2FP.F16.E4M3.UNPACK_B R14, R24.reuse ;  /* 0x00000018ff0e723e */ /* 0x080fe200020006ff */
[----:B------:R-:W-:Y:S01]  /*14140*/  FFMA.FTZ R29, R5, R29, R20 ;  /* 0x0000001d051d7223 */ /* 0x000fe20000010014 */
[----:B------:R-:W-:Y:S01]  /*14150*/  HADD2.F32 R7, -RZ, R4.H1_H1 ;  /* 0x30000004ff077230 */ /* 0x000fe20000004100 */
[----:B------:R-:W-:Y:S01]  /*14160*/  F2FP.F16.E4M3.UNPACK_B R24, R24.H1 ;  /* 0x00000018ff18723e */ /* 0x000fe200030006ff */
[----:B------:R-:W-:Y:S01]  /*14170*/  HADD2.F32 R26, -RZ, R15.H1_H1 ;  /* 0x3000000fff1a7230 */ /* 0x000fe20000004100 */
[----:B------:R-:W-:Y:S01]  /*14180*/  F2FP.F16.E4M3.UNPACK_B R27, R27.H1 ;  /* 0x0000001bff1b723e */ /* 0x000fe200030006ff */
[----:B------:R-:W-:-:S02]  /*14190*/  HADD2.F32 R20, -RZ, R14.H1_H1 ;  /* 0x3000000eff147230 */ /* 0x000fc40000004100 */
[----:B------:R-:W-:Y:S02]  /*141a0*/  HADD2.F32 R5, -RZ, R4.H0_H0 ;  /* 0x20000004ff057230 */ /* 0x000fe40000004100 */
[----:B------:R-:W-:Y:S01]  /*141b0*/  FMUL.FTZ R28, R7, R26 ;  /* 0x0000001a071c7220 */ /* 0x000fe20000410000 */
[----:B------:R-:W-:Y:S02]  /*141c0*/  HADD2.F32 R21, -RZ, R15.H0_H0 ;  /* 0x2000000fff157230 */ /* 0x000fe40000004100 */
[----:B------:R-:W-:Y:S02]  /*141d0*/  HADD2.F32 R4, -RZ, R6.H1_H1 ;  /* 0x30000006ff047230 */ /* 0x000fe40000004100 */
[-C--:B------:R-:W-:Y:S01]  /*141e0*/  FFMA.FTZ R28, R5, R20.reuse, -R28 ;  /* 0x00000014051c7223 */ /* 0x080fe2000001081c */
[----:B------:R-:W-:Y:S02]  /*141f0*/  HADD2.F32 R15, -RZ, R14.H0_H0 ;  /* 0x2000000eff0f7230 */ /* 0x000fe40000004100 */
[----:B------:R-:W-:Y:S01]  /*14200*/  FMUL.FTZ R14, R7, R20 ;  /* 0x00000014070e7220 */ /* 0x000fe20000410000 */
[----:B------:R-:W-:-:S02]  /*14210*/  HADD2.F32 R6, -RZ, R6.H0_H0 ;  /* 0x20000006ff067230 */ /* 0x000fc40000004100 */
[C---:B------:R-:W-:Y:S01]  /*14220*/  FMUL.FTZ R7, R4.reuse, R21 ;  /* 0x0000001504077220 */ /* 0x040fe20000410000 */
[-C--:B------:R-:W-:Y:S01]  /*14230*/  FMUL.FTZ R4, R4, R15.reuse ;  /* 0x0000000f04047220 */ /* 0x080fe20000410000 */
[----:B------:R-:W-:Y:S02]  /*14240*/  FFMA.FTZ R25, R5, R26, R14 ;  /* 0x0000001a05197223 */ /* 0x000fe4000001000e */
[C---:B------:R-:W-:Y:S01]  /*14250*/  FFMA.FTZ R15, R6.reuse, R15, -R7 ;  /* 0x0000000f060f7223 */ /* 0x040fe20000010807 */
[----:B------:R-:W-:Y:S02]  /*14260*/  HADD2.F32 R5, -RZ, R11.H1_H1 ;  /* 0x3000000bff057230 */ /* 0x000fe40000004100 */
[----:B------:R-:W-:Y:S01]  /*14270*/  FFMA.FTZ R20, R6, R21, R4 ;  /* 0x0000001506147223 */ /* 0x000fe20000010004 */
[----:B------:R-:W-:Y:S02]  /*14280*/  HADD2.F32 R6, -RZ, R24.H1_H1 ;  /* 0x30000018ff067230 */ /* 0x000fe40000004100 */
[----:B------:R-:W-:-:S02]  /*14290*/  HADD2.F32 R14, -RZ, R27.H1_H1 ;  /* 0x3000001bff0e7230 */ /* 0x000fc40000004100 */
[----:B------:R-:W-:Y:S02]  /*142a0*/  HADD2.F32 R27, -RZ, R27.H0_H0 ;  /* 0x2000001bff1b7230 */ /* 0x000fe40000004100 */
[C---:B------:R-:W-:Y:S01]  /*142b0*/  FMUL.FTZ R21, R5.reuse, R6 ;  /* 0x0000000605157220 */ /* 0x040fe20000410000 */
[----:B------:R-:W-:Y:S02]  /*142c0*/  HADD2.F32 R4, -RZ, R10.H1_H1 ;  /* 0x3000000aff047230 */ /* 0x000fe40000004100 */
        /* <DEDUP_REMOVED lines=10> */
[----:B------:R-:W-:Y:S02]  /*14370*/  F2FP.SATFINITE.E4M3.F32.PACK_AB_MERGE_C R6, R33, R32, RZ ;  /* 0x000000202106723e */ /* 0x000fe400048070ff */
        /* <DEDUP_REMOVED lines=8> */
.L_x_4203:
[----:B------:R-:W-:Y:S05]  /*14400*/  BSYNC B1 ;  /* 0x0000000000017941 */ /* 0x000fea0003800000 */
.L_x_4202:
[----:B------:R-:W-:Y:S05]  /*14410*/  @P5 BRA `(.L_x_4193) ;  /* 0x0000003c002c5947 */ /* 0x000fea0003800000 */
[----:B01234-:R-:W0:Y:S01]  /*14420*/  LDS.128 R4, [R0+0x22200] ;  /* 0x0222000000047984 */ /* 0x01fe220000000c00 */
        /* <DEDUP_REMOVED lines=34> */
[--C-:B------:R-:W-:Y:S01]  /*14650*/  HADD2.F32 R9, -RZ, R3.reuse.H0_H0 ;  /* 0x20000003ff097230 */ /* 0x100fe20000004100 */
[----:B------:R-:W-:Y:S01]  /*14660*/  LOP3.LUT R14, R11, 0xff000000, R8, 0xf8, !PT ;  /* 0xff0000000b0e7812 */ /* 0x000fe200078ef808 */
        /* <DEDUP_REMOVED lines=11> */
[----:B------:R-:W-:Y:S02]  /*14720*/  HADD2.F32 R5, -RZ, R6.H1_H1 ;  /* 0x30000006ff057230 */ /* 0x000fe40000004100 */
[C---:B------:R-:W-:Y:S01]  /*14730*/  FFMA.FTZ R28, R9.reuse, R13, -R26 ;  /* 0x0000000d091c7223 */ /* 0x040fe2000001081a */
[----:B------:R-:W-:Y:S02]  /*14740*/  HADD2.F32 R12, -RZ, R12.H0_H0 ;  /* 0x2000000cff0c7230 */ /* 0x000fe40000004100 */
[----:B------:R-:W-:Y:S01]  /*14750*/  FFMA.FTZ R29, R9, R24, R27 ;  /* 0x00000018091d7223 */ /* 0x000fe2000001001b */
[----:B------:R-:W-:Y:S01]  /*14760*/  HADD2.F32 R6, -RZ, R6.H0_H0 ;  /* 0x20000006ff067230 */ /* 0x000fe20000004100 */
[----:B------:R-:W-:Y:S01]  /*14770*/  F2FP.F16.E4M3.UNPACK_B R25, R25.H1 ;  /* 0x00000019ff19723e */ /* 0x000fe200030006ff */
[C---:B------:R-:W-:Y:S01]  /*14780*/  FMUL.FTZ R9, R5.reuse, R20 ;  /* 0x0000001405097220 */ /* 0x040fe20000410000 */
[----:B------:R-:W-:Y:S01]  /*14790*/  F2FP.F16.E4M3.UNPACK_B R15, R15.H1 ;  /* 0x0000000fff0f723e */ /* 0x000fe200030006ff */
[----:B------:R-:W-:Y:S01]  /*147a0*/  FMUL.FTZ R27, R5, R12 ;  /* 0x0000000c051b7220 */ /* 0x000fe20000410000 */
[----:B------:R-:W-:-:S02]  /*147b0*/  HADD2.F32 R5, -RZ, R10.H1_H1 ;  /* 0x3000000aff057230 */ /* 0x000fc40000004100 */
        /* <DEDUP_REMOVED lines=65> */
.L_x_4187:
[----:B------:R-:W-:-:S03]  /*14bd0*/  UMOV UR4, 0xffffffff ;  /* 0xffffffff00047882 */ /* 0x000fc60000000000 */
[----:B------:R-:W-:Y:S05]  /*14be0*/  BRA.DIV UR4, `(.L_x_4204) ;  /* 0x0000017e04407947 */ /* 0x000fea000b800000 */
[----:B------:R1:W2:Y:S04]  /*14bf0*/  SHFL.IDX PT, R5, R24, RZ, 0x1e1f ;  /* 0x001e1fff18057589 */ /* 0x0002a800000e0000 */
[----:B------:R1:W3:Y:S04]  /*14c00*/  SHFL.IDX PT, R14, R28, RZ, 0x1e1f ;  /* 0x001e1fff1c0e7589 */ /* 0x0002e800000e0000 */
[----:B------:R1:W4:Y:S04]  /*14c10*/  SHFL.IDX PT, R3, R26, RZ, 0x1e1f ;  /* 0x001e1fff1a037589 */ /* 0x00032800000e0000 */
[----:B------:R1:W0:Y:S02]  /*14c20*/  SHFL.IDX PT, R7, R27, RZ, 0x1e1f ;  /* 0x001e1fff1b077589 */ /* 0x00022400000e0000 */
.L_x_4448:
[----:B------:R-:W-:Y:S01]  /*14c30*/  ULDC UR4, c[0x0][0x448] ;  /* 0x0001120000047ab9 */ /* 0x000fe20000000800 */
[----:B------:R-:W-:Y:S01]  /*14c40*/  BSSY B1, `(.L_x_4205) ;  /* 0x0000037000017945 */ /* 0x000fe20003800000 */
[----:B------:R-:W-:Y:S01]  /*14c50*/  IMAD R0, R135, UR4, RZ ;  /* 0x0000000487007c24 */ /* 0x000fe2000f8e02ff */
[----:B------:R-:W-:Y:S02]  /*14c60*/  CS2R R36, SRZ ;  /* 0x0000000000247805 */ /* 0x000fe4000001ff00 */
[----:B------:R-:W-:Y:S02]  /*14c70*/  CS2R R38, SRZ ;  /* 0x0000000000267805 */ /* 0x000fe4000001ff00 */
[----:B------:R-:W-:Y:S02]  /*14c80*/  CS2R R8, SRZ ;  /* 0x0000000000087805 */ /* 0x000fe4000001ff00 */
[----:B------:R-:W-:Y:S02]  /*14c90*/  CS2R R10, SRZ ;  /* 0x00000000000a7805 */ /* 0x000fe4000001ff00 */
[----:B------:R-:W-:-:S02]  /*14ca0*/  ISETP.GE.AND P0, PT, R6, R0, PT ;  /* 0x000000000600720c */ /* 0x000fc40003f06270 */
[----:B-1----:R-:W-:Y:S02]  /*14cb0*/  CS2R R24, SRZ ;  /* 0x0000000000187805 */ /* 0x002fe4000001ff00 */
[----:B------:R-:W-:Y:S02]  /*14cc0*/  CS2R R26, SRZ ;  /* 0x00000000001a7805 */ /* 0x000fe4000001ff00 */
[----:B------:R-:W-:Y:S02]  /*14cd0*/  CS2R R40, SRZ ;  /* 0x0000000000287805 */ /* 0x000fe4000001ff00 */
[----:B------:R-:W-:Y:S02]  /*14ce0*/  CS2R R42, SRZ ;  /* 0x00000000002a7805 */ /* 0x000fe4000001ff00 */
[----:B------:R-:W-:Y:S02]  /*14cf0*/  CS2R R28, SRZ ;  /* 0x00000000001c7805 */ /* 0x000fe4000001ff00 */
[----:B------:R-:W-:-:S02]  /*14d00*/  CS2R R30, SRZ ;  /* 0x00000000001e7805 */ /* 0x000fc4000001ff00 */
[----:B------:R-:W-:Y:S02]  /*14d10*/  CS2R R32, SRZ ;  /* 0x0000000000207805 */ /* 0x000fe4000001ff00 */
[----:B------:R-:W-:Y:S01]  /*14d20*/  CS2R R34, SRZ ;  /* 0x0000000000227805 */ /* 0x000fe2000001ff00 */
[----:B------:R-:W-:Y:S06]  /*14d30*/  @P0 BRA `(.L_x_4206) ;  /* 0x00000000009c0947 */ /* 0x000fec0003800000 */
[----:B------:R-:W3:Y:S01]  /*14d40*/  LDL R4, [R1] ;  /* 0x0000000001047983 */ /* 0x000ee20000100800 */
[----:B------:R-:W-:Y:S01]  /*14d50*/  ULDC UR4, c[0x0][0x3f4] ;  /* 0x0000fd0000047ab9 */ /* 0x000fe20000000800 */
[----:B------:R-:W-:Y:S02]  /*14d60*/  CS2R R40, SRZ ;  /* 0x0000000000287805 */ /* 0x000fe4000001ff00 */
[----:B------:R-:W-:Y:S02]  /*14d70*/  ISETP.GE.AND P1, PT, R225, UR4, PT ;  /* 0x00000004e1007c0c */ /* 0x000fe4000bf26270 */
[----:B------:R-:W-:Y:S02]  /*14d80*/  CS2R R42, SRZ ;  /* 0x00000000002a7805 */ /* 0x000fe4000001ff00 */
[----:B------:R-:W-:Y:S02]  /*14d90*/  ISETP.GE.AND P2, PT, R16, UR4, PT ;  /* 0x0000000410007c0c */ /* 0x000fe4000bf46270 */
[----:B------:R-:W-:-:S02]  /*14da0*/  CS2R R36, SRZ ;  /* 0x0000000000247805 */ /* 0x000fc4000001ff00 */
[----:B------:R-:W-:Y:S02]  /*14db0*/  ISETP.GE.AND P0, PT, R226, UR4, PT ;  /* 0x00000004e2007c0c */ /* 0x000fe4000bf06270 */
[----:B------:R-:W-:Y:S02]  /*14dc0*/  CS2R R38, SRZ ;  /* 0x0000000000267805 */ /* 0x000fe4000001ff00 */
[----:B------:R-:W-:Y:S02]  /*14dd0*/  CS2R R28, SRZ ;  /* 0x00000000001c7805 */ /* 0x000fe4000001ff00 */
[----:B------:R-:W-:Y:S01]  /*14de0*/  CS2R R30, SRZ ;  /* 0x00000000001e7805 */ /* 0x000fe2000001ff00 */
[----:B------:R-:W-:Y:S02]  /*14df0*/  @!P1 IMAD.SHL.U32 R20, R227, 0x10, RZ ;  /* 0x00000010e3149824 */ /* 0x000fe400078e00ff */
[----:B--2---:R-:W-:-:S03]  /*14e00*/  @!P2 IADD3 R12, P3, R16, R5, RZ ;  /* 0x00000005100ca210 */ /* 0x004fc60007f7e0ff */
[----:B------:R-:W-:Y:S02]  /*14e10*/  @!P1 SHF.R.S32.HI R6, RZ, 0x1f, R20 ;  /* 0x0000001fff069819 */ /* 0x000fe40000011414 */
[----:B0---4-:R-:W-:Y:S01]  /*14e20*/  @!P2 IMAD.X R13, R3, 0x1, R17, P3 ;  /* 0x00000001030da824 */ /* 0x011fe200018e0611 */
[----:B------:R-:W-:Y:S02]  /*14e30*/  CS2R R10, SRZ ;  /* 0x00000000000a7805 */ /* 0x000fe4000001ff00 */
[----:B------:R-:W-:Y:S02]  /*14e40*/  CS2R R32, SRZ ;  /* 0x0000000000207805 */ /* 0x000fe4000001ff00 */
[----:B------:R-:W-:Y:S02]  /*14e50*/  CS2R R34, SRZ ;  /* 0x0000000000227805 */ /* 0x000fe4000001ff00 */
[----:B------:R-:W-:Y:S02]  /*14e60*/  CS2R R24, SRZ ;  /* 0x0000000000187805 */ /* 0x000fe4000001ff00 */
[----:B------:R-:W-:Y:S01]  /*14e70*/  CS2R R26, SRZ ;  /* 0x00000000001a7805 */ /* 0x000fe2000001ff00 */
[----:B------:R1:W5:Y:S01]  /*14e80*/  @!P2 LD.E.128 R40, desc[UR50][R12.64] ;  /* 0x000000320c28a980 */ /* 0x000362000c101d00 */
[----:B---3--:R-:W-:-:S02]  /*14e90*/  @!P0 SHF.L.U32 R48, R4, 0x4, RZ ;  /* 0x0000000404308819 */ /* 0x008fc400000006ff */
[CC--:B------:R-:W-:Y:S02]  /*14ea0*/  @!P1 IADD3 R4, P5, R20.reuse, R5.reuse, RZ ;  /* 0x0000000514049210 */ /* 0x0c0fe40007fbe0ff */
[-C--:B------:R-:W-:Y:S02]  /*14eb0*/  @!P1 IADD3 R20, P4, R20, R14.reuse, RZ ;  /* 0x0000000e14149210 */ /* 0x080fe40007f9e0ff */
[C---:B------:R-:W-:Y:S01]  /*14ec0*/  @!P0 IADD3 R46, P3, R48.reuse, R5, RZ ;  /* 0x00000005302e8210 */ /* 0x040fe20007f7e0ff */
[----:B------:R-:W-:Y:S01]  /*14ed0*/  @!P1 IMAD.X R5, R3, 0x1, R6, P5 ;  /* 0x0000000103059824 */ /* 0x000fe200028e0606 */
[----:B------:R-:W-:Y:S01]  /*14ee0*/  @!P0 SHF.R.S32.HI R8, RZ, 0x1f, R48 ;  /* 0x0000001fff088819 */ /* 0x000fe20000011430 */
[----:B------:R-:W-:Y:S01]  /*14ef0*/  @!P1 IMAD.X R21, R7, 0x1, R6, P4 ;  /* 0x0000000107159824 */ /* 0x000fe200020e0606 */
[-C--:B------:R-:W-:Y:S02]  /*14f00*/  @!P0 IADD3 R48, P5, R48, R14.reuse, RZ ;  /* 0x0000000e30308210 */ /* 0x080fe40007fbe0ff */
[----:B------:R-:W-:Y:S01]  /*14f10*/  @!P2 IADD3 R14, P4, R16, R14, RZ ;  /* 0x0000000e100ea210 */ /* 0x000fe20007f9e0ff */
[--C-:B------:R-:W-:Y:S01]  /*14f20*/  @!P0 IMAD.X R47, R3, 0x1, R8.reuse, P3 ;  /* 0x00000001032f8824 */ /* 0x100fe200018e0608 */
[----:B------:R1:W5:Y:S01]  /*14f30*/  @!P1 LD.E.128 R28, desc[UR50][R4.64] ;  /* 0x00000032041c9980 */ /* 0x000362000c101d00 */
[----:B------:R-:W-:Y:S01]  /*14f40*/  @!P0 IMAD.X R49, R7, 0x1, R8, P5 ;  /* 0x0000000107318824 */ /* 0x000fe200028e0608 */
[----:B------:R-:W-:-:S02]  /*14f50*/  CS2R R8, SRZ ;  /* 0x0000000000087805 */ /* 0x000fc4000001ff00 */
[----:B------:R-:W-:Y:S01]  /*14f60*/  @!P2 IADD3.X R15, R7, R17, RZ, P4, !PT ;  /* 0x00000011070fa210 */ /* 0x000fe200027fe4ff */
[----:B------:R1:W5:Y:S04]  /*14f70*/  @!P0 LD.E.128 R32, desc[UR50][R46.64] ;  /* 0x000000322e208980 */ /* 0x000368000c101d00 */
[----:B------:R1:W5:Y:S04]  /*14f80*/  @!P2 LD.E.128 R36, desc[UR50][R14.64] ;  /* 0x000000320e24a980 */ /* 0x000368000c101d00 */
[----:B------:R1:W5:Y:S04]  /*14f90*/  @!P1 LD.E.128 R8, desc[UR50][R20.64] ;  /* 0x0000003214089980 */ /* 0x000368000c101d00 */
[----:B------:R1:W5:Y:S02]  /*14fa0*/  @!P0 LD.E.128 R24, desc[UR50][R48.64] ;  /* 0x0000003230188980 */ /* 0x000364000c101d00 */
.L_x_4206:
[----:B------:R-:W-:Y:S05]  /*14fb0*/  BSYNC B1 ;  /* 0x0000000000017941 */ /* 0x000fea0003800000 */
.L_x_4205:
[----:B------:R-:W-:Y:S01]  /*14fc0*/  ULEA.HI UR4, UR37, UR37, URZ, 0x1 ;  /* 0x0000002525047291 */ /* 0x000fe2000f8f083f */
[----:B-1----:R-:W2:Y:S01]  /*14fd0*/  S2R R4, SR_TID.X ;  /* 0x0000000000047919 */ /* 0x002ea20000002100 */
[----:B------:R-:W-:Y:S01]  /*14fe0*/  IMAD R0, R221, -0x80, R0 ;  /* 0xffffff80dd007824 */ /* 0x000fe200078e0200 */
[----:B------:R-:W-:Y:S01]  /*14ff0*/  BSSY B1, `(.L_x_4207) ;  /* 0x000000d000017945 */ /* 0x000fe20003800000 */
[----:B------:R-:W-:-:S03]  /*15000*/  ULOP3.LUT UR4, UR4, 0xfffffffe, URZ, 0xc0, !UPT ;  /* 0xfffffffe04047892 */ /* 0x000fc6000f8ec03f */
[----:B------:R-:W-:Y:S01]  /*15010*/  VIMNMX R0, R0, 0x80, PT ;  /* 0x0000008000007848 */ /* 0x000fe20003fe0100 */
[----:B------:R-:W-:-:S06]  /*15020*/  UIADD3 UR4, UR37, -UR4, URZ ;  /* 0x8000000425047290 */ /* 0x000fcc000fffe03f */
[----:B----4-:R-:W-:-:S05]  /*15030*/  IMAD.U32 R3, RZ, RZ, UR4 ;  /* 0x00000004ff037e24 */ /* 0x010fca000f8e00ff */
[----:B------:R-:W-:-:S04]  /*15040*/  SHF.L.U32 R3, R3, 0x1f, RZ ;  /* 0x0000001f03037819 */ /* 0x000fc800000006ff */
[----:B------:R-:W1:Y:S01]  /*15050*/  SYNCS.PHASECHK.TRANS64.TRYWAIT P0, [R18+URZ+0x33400], R3 ;  /* 0x03340003120075a7 */ /* 0x000e62000800017f */
[C---:B--2---:R-:W-:Y:S02]  /*15060*/  VIADD R5, R4.reuse, 0xffffff80 ;  /* 0xffffff8004057836 */ /* 0x044fe40000000000 */
[----:B------:R-:W-:-:S05]  /*15070*/  VIADD R4, R4, 0xffffff80 ;  /* 0xffffff8004047836 */ /* 0x000fca0000000000 */
[----:B------:R-:W-:-:S04]  /*15080*/  LEA.HI R4, R4, R5, RZ, 0x1 ;  /* 0x0000000504047211 */ /* 0x000fc800078f08ff */
[----:B------:R-:W-:-:S04]  /*15090*/  SHF.R.S32.HI R4, RZ, 0x1, R4 ;  /* 0x00000001ff047819 */ /* 0x000fc80000011404 */
[----:B------:R-:W-:Y:S01]  /*150a0*/  ISETP.GE.AND P1, PT, R4, R0, PT ;  /* 0x000000000400720c */ /* 0x000fe20003f26270 */
[----:B-1----:R-:W-:-:S12]  /*150b0*/  @!P0 BRA `(.L_x_4208) ;  /* 0x00000178007c8947 */ /* 0x002fd80003800000 */
.L_x_4449:
[----:B------:R-:W-:Y:S05]  /*150c0*/  BSYNC B1 ;  /* 0x0000000000017941 */ /* 0x000fea0003800000 */
.L_x_4207:
[----:B------:R-:W-:Y:S05]  /*150d0*/  @P1 BRA `(.L_x_4193) ;  /* 0x0000002c00fc1947 */ /* 0x000fea0003800000 */
[----:B------:R2:W5:Y:S01]  /*150e0*/  LDL R69, [R1+0x30] ;  /* 0x0000300001457983 */ /* 0x0005620000100800 */
[----:B------:R-:W4:Y:S03]  /*150f0*/  LDC R0, c[0x0][0x3f4] ;  /* 0x0000fd00ff007b82 */ /* 0x000f260000000800 */
[----:B------:R2:W5:Y:S04]  /*15100*/  LDL R68, [R1+0x34] ;  /* 0x0000340001447983 */ /* 0x0005680000100800 */
[----:B------:R2:W5:Y:S01]  /*15110*/  LDL R67, [R1+0x38] ;  /* 0x0000380001437983 */ /* 0x0005620000100800 */
[----:B------:R-:W-:Y:S01]  /*15120*/  BSSY B1, `(.L_x_4209) ;  /* 0x00000ff000017945 */ /* 0x000fe20003800000 */
[----:B----4-:R-:W-:-:S02]  /*15130*/  ISETP.GE.AND P0, PT, R16, R0, PT ;  /* 0x000000001000720c */ /* 0x010fc40003f06270 */
[-C--:B------:R-:W-:Y:S02]  /*15140*/  ISETP.GE.AND P1, PT, R225, R0.reuse, PT ;  /* 0x00000000e100720c */ /* 0x080fe40003f26270 */
[----:B------:R-:W-:-:S09]  /*15150*/  ISETP.GE.AND P2, PT, R226, R0, PT ;  /* 0x00000000e200720c */ /* 0x000fd20003f46270 */
[----:B--2---:R-:W-:Y:S05]  /*15160*/  @P0 BRA `(.L_x_4210) ;  /* 0x0000000c00e80947 */ /* 0x004fea0003800000 */
[----:B------:R-:W2:Y:S01]  /*15170*/  LDL R70, [R1+0x60] ;  /* 0x0000600001467983 */ /* 0x000ea20000100800 */
[----:B-1----:R-:W-:Y:S02]  /*15180*/  LEA.HI R3, R45, R45, RZ, 0x1 ;  /* 0x0000002d2d037211 */ /* 0x002fe400078f08ff */
[----:B-----5:R-:W-:Y:S02]  /*15190*/  LOP3.LUT R4, R40, 0xff, RZ, 0xc0, !PT ;  /* 0x000000ff28047812 */ /* 0x020fe400078ec0ff */
[----:B------:R-:W-:Y:S02]  /*151a0*/  LOP3.LUT R6, R3, 0xfffffffe, RZ, 0xc0, !PT ;  /* 0xfffffffe03067812 */ /* 0x000fe400078ec0ff */
[----:B------:R-:W-:Y:S02]  /*151b0*/  SHF.R.U32.HI R3, RZ, 0x8, R40 ;  /* 0x00000008ff037819 */ /* 0x000fe40000011628 */
[----:B0-----:R-:W-:Y:S01]  /*151c0*/  SHF.R.U32.HI R13, RZ, 0x8, R42 ;  /* 0x00000008ff0d7819 */ /* 0x001fe2000001162a */
[----:B------:R-:W-:Y:S01]  /*151d0*/  IMAD.IADD R45, R45, 0x1, -R6 ;  /* 0x000000012d2d7824 */ /* 0x000fe200078e0a06 */
[----:B------:R-:W-:-:S02]  /*151e0*/  LOP3.LUT R5, R3, 0xff, RZ, 0xc0, !PT ;  /* 0x000000ff03057812 */ /* 0x000fc400078ec0ff */
[----:B------:R-:W-:Y:S02]  /*151f0*/  LOP3.LUT R12, R42, 0xff, RZ, 0xc0, !PT ;  /* 0x000000ff2a0c7812 */ /* 0x000fe400078ec0ff */
[----:B------:R-:W-:Y:S02]  /*15200*/  LEA.HI R3, R0, R45, RZ, 0x1c ;  /* 0x0000002d00037211 */ /* 0x000fe400078fe0ff */
[----:B------:R-:W-:Y:S02]  /*15210*/  PRMT R21, R5, 0x7604, R4 ;  /* 0x0000760405157816 */ /* 0x000fe40000000004 */
[----:B------:R-:W-:Y:S02]  /*15220*/  SHF.R.S32.HI R4, RZ, 0x1f, R3 ;  /* 0x0000001fff047819 */ /* 0x000fe40000011403 */
[----:B------:R-:W-:Y:S02]  /*15230*/  LOP3.LUT R13, R13, 0xff, RZ, 0xc0, !PT ;  /* 0x000000ff0d0d7812 */ /* 0x000fe400078ec0ff */
[----:B------:R-:W-:Y:S01]  /*15240*/  LEA.HI R4, R4, R3, RZ, 0x2 ;  /* 0x0000000304047211 */ /* 0x000fe200078f10ff */
[----:B------:R-:W-:Y:S01]  /*15250*/  IMAD.SHL.U32 R3, R3, 0x10, RZ ;  /* 0x0000001003037824 */ /* 0x000fe200078e00ff */
[----:B------:R-:W-:-:S02]  /*15260*/  PRMT R47, R13, 0x7604, R12 ;  /* 0x000076040d2f7816 */ /* 0x000fc4000000000c */
[----:B------:R-:W-:Y:S02]  /*15270*/  SHF.R.U32.HI R12, RZ, 0x8, R36 ;  /* 0x00000008ff0c7819 */ /* 0x000fe40000011624 */
[----:B------:R-:W-:Y:S02]  /*15280*/  LOP3.LUT R3, R69, 0x30, R3, 0xf8, !PT ;  /* 0x0000003045037812 */ /* 0x000fe400078ef803 */
[----:B------:R-:W-:Y:S02]  /*15290*/  SHF.L.U32 R4, R4, 0xb, RZ ;  /* 0x0000000b04047819 */ /* 0x000fe400000006ff */
[----:B---3--:R-:W-:Y:S02]  /*152a0*/  LOP3.LUT R14, R12, 0xff, RZ, 0xc0, !PT ;  /* 0x000000ff0c0e7812 */ /* 0x008fe400078ec0ff */
[----:B------:R-:W-:Y:S02]  /*152b0*/  SHF.R.U32.HI R7, RZ, 0x8, R41 ;  /* 0x00000008ff077819 */ /* 0x000fe40000011629 */
[----:B------:R-:W-:-:S02]  /*152c0*/  LOP3.LUT R12, R3, R68, RZ, 0x3c, !PT ;  /* 0x00000044030c7212 */ /* 0x000fc400078e3cff */
[----:B------:R-:W-:Y:S02]  /*152d0*/  LOP3.LUT R3, R4, 0xffffe000, RZ, 0xc0, !PT ;  /* 0xffffe00004037812 */ /* 0x000fe400078ec0ff */
[----:B------:R-:W-:Y:S02]  /*152e0*/  LOP3.LUT R6, R41, 0xff, RZ, 0xc0, !PT ;  /* 0x000000ff29067812 */ /* 0x000fe400078ec0ff */
[----:B------:R-:W-:Y:S02]  /*152f0*/  LOP3.LUT R7, R7, 0xff, RZ, 0xc0, !PT ;  /* 0x000000ff07077812 */ /* 0x000fe400078ec0ff */
[----:B------:R-:W-:Y:S02]  /*15300*/  IADD3 R3, R12, R67, R3 ;  /* 0x000000430c037210 */ /* 0x000fe40007ffe003 */
[----:B------:R-:W-:Y:S02]  /*15310*/  PRMT R20, R7, 0x7604, R6 ;  /* 0x0000760407147816 */ /* 0x000fe40000000006 */
[----:B------:R-:W-:Y:S01]  /*15320*/  SHF.R.U32.HI R6, RZ, 0x8, R43 ;  /* 0x00000008ff067819 */ /* 0x000fe2000001162b */
[----:B------:R-:W-:Y:S01]  /*15330*/  IMAD.IADD R3, R18, 0x1, R3 ;  /* 0x0000000112037824 */ /* 0x000fe200078e0203 */
[----:B------:R-:W-:-:S02]  /*15340*/  LOP3.LUT R7, R36, 0xff, RZ, 0xc0, !PT ;  /* 0x000000ff24077812 */ /* 0x000fc400078ec0ff */
[----:B------:R-:W-:Y:S02]  /*15350*/  LOP3.LUT R5, R43, 0xff, RZ, 0xc0, !PT ;  /* 0x000000ff2b057812 */ /* 0x000fe400078ec0ff */
[----:B------:R-:W-:Y:S02]  /*15360*/  LOP3.LUT R6, R6, 0xff, RZ, 0xc0, !PT ;  /* 0x000000ff06067812 */ /* 0x000fe400078ec0ff */
[----:B------:R-:W-:Y:S02]  /*15370*/  PRMT R53, R14, 0x7604, R7 ;  /* 0x000076040e357816 */ /* 0x000fe40000000007 */
[----:B------:R-:W0:Y:S01]  /*15380*/  LDS.128 R12, [R3+0x1e200] ;  /* 0x01e20000030c7984 */ /* 0x000e220000000c00 */
[----:B------:R-:W-:Y:S02]  /*15390*/  PRMT R46, R6, 0x7604, R5 ;  /* 0x00007604062e7816 */ /* 0x000fe40000000005 */
[----:B------:R-:W-:Y:S02]  /*153a0*/  SHF.R.U32.HI R48, RZ, 0x8, R37 ;  /* 0x00000008ff307819 */ /* 0x000fe40000011625 */
[----:B------:R-:W-:-:S02]  /*153b0*/  SHF.R.U32.HI R50, RZ, 0x8, R38 ;  /* 0x00000008ff327819 */ /* 0x000fc40000011626 */
[----:B------:R-:W-:Y:S02]  /*153c0*/  LOP3.LUT R45, R37, 0xff, RZ, 0xc0, !PT ;  /* 0x000000ff252d7812 */ /* 0x000fe400078ec0ff */
[----:B------:R-:W-:Y:S02]  /*153d0*/  LOP3.LUT R48, R48, 0xff, RZ, 0xc0, !PT ;  /* 0x000000ff30307812 */ /* 0x000fe400078ec0ff */
[----:B------:R-:W-:Y:S02]  /*153e0*/  LOP3.LUT R49, R38, 0xff, RZ, 0xc0, !PT ;  /* 0x000000ff26317812 */ /* 0x000fe400078ec0ff */
[----:B------:R-:W-:Y:S02]  /*153f0*/  LOP3.LUT R50, R50, 0xff, RZ, 0xc0, !PT ;  /* 0x000000ff32327812 */ /* 0x000fe400078ec0ff */
[----:B------:R-:W-:Y:S02]  /*15400*/  PRMT R48, R48, 0x7604, R45 ;  /* 0x0000760430307816 */ /* 0x000fe4000000002d */
[----:B------:R-:W-:-:S02]  /*15410*/  SHF.R.U32.HI R55, RZ, 0x10, R37 ;  /* 0x00000010ff377819 */ /* 0x000fc40000011625 */
[----:B------:R-:W-:Y:S02]  /*15420*/  SHF.R.U32.HI R45, RZ, 0x10, R41 ;  /* 0x00000010ff2d7819 */ /* 0x000fe40000011629 */
[----:B------:R-:W-:Y:S01]  /*15430*/  PRMT R57, R50, 0x7604, R49 ;  /* 0x0000760432397816 */ /* 0x000fe20000000031 */
[----:B------:R-:W-:Y:S01]  /*15440*/  IMAD.U32 R55, R55, 0x10000, RZ ;  /* 0x0001000037377824 */ /* 0x000fe200078e00ff */
[----:B------:R-:W-:Y:S01]  /*15450*/  SHF.R.U32.HI R49, RZ, 0x10, R43 ;  /* 0x00000010ff317819 */ /* 0x000fe2000001162b */
[----:B------:R-:W-:Y:S01]  /*15460*/  IMAD.U32 R45, R45, 0x10000, RZ ;  /* 0x000100002d2d7824 */ /* 0x000fe200078e00ff */
[----:B------:R-:W-:Y:S02]  /*15470*/  SHF.R.U32.HI R52, RZ, 0x8, R39 ;  /* 0x00000008ff347819 */ /* 0x000fe40000011627 */
[----:B------:R-:W-:Y:S01]  /*15480*/  LOP3.LUT R51, R39, 0xff, RZ, 0xc0, !PT ;  /* 0x000000ff27337812 */ /* 0x000fe200078ec0ff */
[----:B------:R-:W-:Y:S01]  /*15490*/  IMAD.U32 R49, R49, 0x10000, RZ ;  /* 0x0001000031317824 */ /* 0x000fe200078e00ff */
[----:B------:R-:W-:-:S02]  /*154a0*/  LOP3.LUT R52, R52, 0xff, RZ, 0xc0, !PT ;  /* 0x000000ff34347812 */ /* 0x000fc400078ec0ff */
[----:B------:R-:W-:Y:S02]  /*154b0*/  SHF.R.U32.HI R59, RZ, 0x10, R39 ;  /* 0x00000010ff3b7819 */ /* 0x000fe40000011627 */
[----:B------:R-:W-:Y:S02]  /*154c0*/  LOP3.LUT R55, R48, 0xff0000, R55, 0xf8, !PT ;  /* 0x00ff000030377812 */ /* 0x000fe400078ef837 */
[----:B------:R-:W-:Y:S01]  /*154d0*/  LOP3.LUT R45, R20, 0xff0000, R45, 0xf8, !PT ;  /* 0x00ff0000142d7812 */ /* 0x000fe200078ef82d */
[----:B------:R-:W-:Y:S01]  /*154e0*/  IMAD.U32 R59, R59, 0x10000, RZ ;  /* 0x000100003b3b7824 */ /* 0x000fe200078e00ff */
[----:B------:R-:W-:Y:S02]  /*154f0*/  PRMT R52, R52, 0x7604, R51 ;  /* 0x0000760434347816 */ /* 0x000fe40000000033 */
[----:B------:R-:W-:Y:S02]  /*15500*/  LOP3.LUT R51, R46, 0xff0000, R49, 0xf8, !PT ;  /* 0x00ff00002e337812 */ /* 0x000fe400078ef831 */
[----:B------:R-:W-:-:S02]  /*15510*/  LOP3.LUT R55, R55, 0xff000000, R37, 0xf8, !PT ;  /* 0xff00000037377812 */ /* 0x000fc400078ef825 */
[----:B------:R-:W-:Y:S02]  /*15520*/  LOP3.LUT R49, R45, 0xff000000, R41, 0xf8, !PT ;  /* 0xff0000002d317812 */ /* 0x000fe400078ef829 */
[----:B------:R-:W-:Y:S02]  /*15530*/  LOP3.LUT R53, R53, 0xff0000, R36, 0xf8, !PT ;  /* 0x00ff000035357812 */ /* 0x000fe400078ef824 */
[----:B------:R-:W-:Y:S02]  /*15540*/  F2FP.F16.E4M3.UNPACK_B R54, R55 ;  /* 0x00000037ff36723e */ /* 0x000fe400020006ff */
[----:B0-----:R-:W-:Y:S02]  /*15550*/  F2FP.F16.E4M3.UNPACK_B R41, R13 ;  /* 0x0000000dff29723e */ /* 0x001fe400020006ff */
[----:B------:R-:W-:Y:S01]  /*15560*/  LOP3.LUT R21, R21, 0xff0000, R40, 0xf8, !PT ;  /* 0x00ff000015157812 */ /* 0x000fe200078ef828 */
[--C-:B------:R-:W-:Y:S01]  /*15570*/  HADD2.F32 R56, -RZ, R54.reuse.H0_H0 ;  /* 0x20000036ff387230 */ /* 0x100fe20000004100 */
[----:B------:R-:W-:Y:S01]  /*15580*/  LOP3.LUT R59, R52, 0xff0000, R59, 0xf8, !PT ;  /* 0x00ff0000343b7812 */ /* 0x000fe200078ef83b */
[----:B------:R-:W-:Y:S01]  /*15590*/  HADD2.F32 R54, -RZ, R54.H1_H1 ;  /* 0x30000036ff367230 */ /* 0x000fe20000004100 */
[----:B------:R-:W-:-:S02]  /*155a0*/  F2FP.F16.E4M3.UNPACK_B R50, R49 ;  /* 0x00000031ff32723e */ /* 0x000fc400020006ff */
[----:B------:R-:W-:Y:S02]  /*155b0*/  LOP3.LUT R57, R57, 0xff0000, R38, 0xf8, !PT ;  /* 0x00ff000039397812 */ /* 0x000fe400078ef826 */
[----:B------:R-:W-:Y:S02]  /*155c0*/  LOP3.LUT R53, R53, 0xff000000, R36, 0xf8, !PT ;  /* 0xff00000035357812 */ /* 0x000fe400078ef824 */
[----:B------:R-:W-:Y:S02]  /*155d0*/  LOP3.LUT R47, R47, 0xff0000, R42, 0xf8, !PT ;  /* 0x00ff00002f2f7812 */ /* 0x000fe400078ef82a */
[----:B------:R-:W-:Y:S02]  /*155e0*/  LOP3.LUT R48, R21, 0xff000000, R40, 0xf8, !PT ;  /* 0xff00000015307812 */ /* 0x000fe400078ef828 */
[----:B------:R-:W-:Y:S01]  /*155f0*/  LOP3.LUT R52, R51, 0xff000000, R43, 0xf8, !PT ;  /* 0xff00000033347812 */ /* 0x000fe200078ef82b */
[--C-:B------:R-:W-:Y:S01]  /*15600*/  HADD2.F32 R51, -RZ, R50.reuse.H0_H0 ;  /* 0x20000032ff337230 */ /* 0x100fe20000004100 */
[----:B------:R-:W-:Y:S01]  /*15610*/  LOP3.LUT R59, R59, 0xff000000, R39, 0xf8, !PT ;  /* 0xff0000003b3b7812 */ /* 0x000fe200078ef827 */
[----:B------:R-:W-:Y:S01]  /*15620*/  HADD2.F32 R50, -RZ, R50.H1_H1 ;  /* 0x30000032ff327230 */ /* 0x000fe20000004100 */
[----:B------:R-:W-:-:S02]  /*15630*/  LOP3.LUT R58, R57, 0xff000000, R38, 0xf8, !PT ;  /* 0xff000000393a7812 */ /* 0x000fc400078ef826 */
[----:B------:R-:W-:Y:S02]  /*15640*/  LOP3.LUT R20, R47, 0xff000000, R42, 0xf8, !PT ;  /* 0xff0000002f147812 */ /* 0x000fe400078ef82a */
[----:B------:R-:W-:Y:S02]  /*15650*/  F2FP.F16.E4M3.UNPACK_B R42, R13.H1 ;  /* 0x0000000dff2a723e */ /* 0x000fe400030006ff */
[----:B------:R-:W-:Y:S02]  /*15660*/  F2FP.F16.E4M3.UNPACK_B R55, R55.H1 ;  /* 0x00000037ff37723e */ /* 0x000fe400030006ff */
[----:B------:R-:W-:Y:S02]  /*15670*/  F2FP.F16.E4M3.UNPACK_B R49, R49.H1 ;  /* 0x00000031ff31723e */ /* 0x000fe400030006ff */
[-C--:B------:R-:W-:Y:S02]  /*15680*/  F2FP.F16.E4M3.UNPACK_B R43, R14.reuse ;  /* 0x0000000eff2b723e */ /* 0x080fe400020006ff */
[----:B------:R-:W-:Y:S01]  /*15690*/  F2FP.F16.E4M3.UNPACK_B R45, R14.H1 ;  /* 0x0000000eff2d723e */ /* 0x000fe200030006ff */
[--C-:B------:R-:W-:Y:S01]  /*156a0*/  HADD2.F32 R14, -RZ, R42.reuse.H0_H0 ;  /* 0x2000002aff0e7230 */ /* 0x100fe20000004100 */
[-C--:B------:R-:W-:Y:S01]  /*156b0*/  F2FP.F16.E4M3.UNPACK_B R46, R15.reuse ;  /* 0x0000000fff2e723e */ /* 0x080fe200020006ff */
[----:B------:R-:W-:Y:S01]  /*156c0*/  HADD2.F32 R42, -RZ, R42.H1_H1 ;  /* 0x3000002aff2a7230 */ /* 0x000fe20000004100 */
[----:B------:R-:W-:-:S02]  /*156d0*/  F2FP.F16.E4M3.UNPACK_B R47, R15.H1 ;  /* 0x0000000fff2f723e */ /* 0x000fc400030006ff */
[-C--:B------:R-:W-:Y:S02]  /*156e0*/  F2FP.F16.E4M3.UNPACK_B R15, R12.reuse ;  /* 0x0000000cff0f723e */ /* 0x080fe400020006ff */
[----:B------:R-:W-:Y:S01]  /*156f0*/  F2FP.F16.E4M3.UNPACK_B R12, R12.H1 ;  /* 0x0000000cff0c723e */ /* 0x000fe200030006ff */
[----:B--2---:R-:W0:Y:S02]  /*15700*/  LDS.128 R4, [R70+0x1e200] ;  /* 0x01e2000046047984 */ /* 0x004e240000000c00 */
[-C--:B0-----:R-:W-:Y:S02]  /*15710*/  F2FP.F16.E4M3.UNPACK_B R36, R5.reuse ;  /* 0x00000005ff24723e */ /* 0x081fe400020006ff */
[----:B------:R-:W-:Y:S01]  /*15720*/  F2FP.F16.E4M3.UNPACK_B R37, R5.H1 ;  /* 0x00000005ff25723e */ /* 0x000fe200030006ff */
[--C-:B------:R-:W-:Y:S01]  /*15730*/  HADD2.F32 R5, -RZ, R41.reuse.H0_H0 ;  /* 0x20000029ff057230 */ /* 0x100fe20000004100 */
[-C--:B------:R-:W-:Y:S01]  /*15740*/  F2FP.F16.E4M3.UNPACK_B R39, R7.reuse ;  /* 0x00000007ff27723e */ /* 0x080fe200020006ff */
[----:B------:R-:W-:Y:S01]  /*15750*/  HADD2.F32 R41, -RZ, R41.H1_H1 ;  /* 0x30000029ff297230 */ /* 0x000fe20000004100 */
[----:B------:R-:W-:-:S02]  /*15760*/  F2FP.F16.E4M3.UNPACK_B R40, R7.H1 ;  /* 0x00000007ff28723e */ /* 0x000fc400030006ff */
[----:B------:R-:W-:Y:S01]  /*15770*/  F2FP.F16.E4M3.UNPACK_B R7, R4 ;  /* 0x00000004ff07723e */ /* 0x000fe200020006ff */
[C---:B------:R-:W-:Y:S01]  /*15780*/  FMUL.FTZ R13, R5.reuse, R56 ;  /* 0x00000038050d7220 */ /* 0x040fe20000410000 */
[----:B------:R-:W-:Y:S01]  /*15790*/  F2FP.F16.E4M3.UNPACK_B R21, R4.H1 ;  /* 0x00000004ff15723e */ /* 0x000fe200030006ff */
[----:B------:R-:W-:Y:S01]  /*157a0*/  FMUL.FTZ R57, R5, R51 ;  /* 0x0000003305397220 */ /* 0x000fe20000410000 */
[----:B------:R-:W-:Y:S01]  /*157b0*/  F2FP.F16.E4M3.UNPACK_B R4, R6 ;  /* 0x00000006ff04723e */ /* 0x000fe200020006ff */
[C---:B------:R-:W-:Y:S01]  /*157c0*/  FMUL.FTZ R61, R41.reuse, R54 ;  /* 0x00000036293d7220 */ /* 0x040fe20000410000 */
[----:B------:R-:W-:Y:S01]  /*157d0*/  F2FP.F16.E4M3.UNPACK_B R38, R6.H1 ;  /* 0x00000006ff26723e */ /* 0x000fe200030006ff */
[--C-:B------:R-:W-:Y:S02]  /*157e0*/  HADD2.F32 R6, -RZ, R36.reuse.H0_H0 ;  /* 0x20000024ff067230 */ /* 0x100fe40000004100 */
[----:B------:R-:W-:Y:S01]  /*157f0*/  FMUL.FTZ R41, R41, R50 ;  /* 0x0000003229297220 */ /* 0x000fe20000410000 */
[----:B------:R-:W-:-:S02]  /*15800*/  HADD2.F32 R36, -RZ, R36.H1_H1 ;  /* 0x30000024ff247230 */ /* 0x000fc40000004100 */
[C---:B------:R-:W-:Y:S01]  /*15810*/  FFMA.FTZ R5, R6.reuse, R51, -R13 ;  /* 0x0000003306057223 */ /* 0x040fe2000001080d */
[----:B------:R-:W-:Y:S01]  /*15820*/  FFMA.FTZ R13, R6, R56, R57 ;  /* 0x00000038060d7223 */ /* 0x000fe20000010039 */
[----:B------:R-:W-:Y:S02]  /*15830*/  HADD2.F32 R57, -RZ, R55.H0_H0 ;  /* 0x20000037ff397230 */ /* 0x000fe40000004100 */
[C---:B------:R-:W-:Y:S01]  /*15840*/  FFMA.FTZ R56, R36.reuse, R50, -R61 ;  /* 0x0000003224387223 */ /* 0x040fe2000001083d */
[----:B------:R-:W-:Y:S02]  /*15850*/  HADD2.F32 R51, -RZ, R49.H0_H0 ;  /* 0x20000031ff337230 */ /* 0x000fe40000004100 */
        /* <DEDUP_REMOVED lines=9> */
[----:B------:R-:W-:Y:S01]  /*158f0*/  HADD2.F32 R49, -RZ, R49.H1_H1 ;  /* 0x30000031ff317230 */ /* 0x000fe20000004100 */
[----:B------:R-:W-:Y:S01]  /*15900*/  F2FP.F16.E4M3.UNPACK_B R59, R59.H1 ;  /* 0x0000003bff3b723e */ /* 0x000fe200030006ff */
[----:B------:R-:W-:Y:S02]  /*15910*/  HADD2.F32 R51, -RZ, R50.H0_H0 ;  /* 0x20000032ff337230 */ /* 0x000fe40000004100 */
[C---:B------:R-:W-:Y:S01]  /*15920*/  FMUL.FTZ R60, R42.reuse, R55 ;  /* 0x000000372a3c7220 */ /* 0x040fe20000410000 */
[----:B------:R-:W-:Y:S02]  /*15930*/  HADD2.F32 R14, -RZ, R46.H0_H0 ;  /* 0x2000002eff0e7230 */ /* 0x000fe40000004100 */
[----:B------:R-:W-:Y:S01]  /*15940*/  FMUL.FTZ R42, R42, R49 ;  /* 0x000000312a2a7220 */ /* 0x000fe20000410000 */
[----:B------:R-:W-:Y:S01]  /*15950*/  HADD2.F32 R41, -RZ, R36.H0_H0 ;  /* 0x20000024ff297230 */ /* 0x000fe20000004100 */
[----:B------:R-:W-:Y:S01]  /*15960*/  F2FP.F16.E4M3.UNPACK_B R52, R52.H1 ;  /* 0x00000034ff34723e */ /* 0x000fe200030006ff */
[----:B------:R-:W-:-:S02]  /*15970*/  HADD2.F32 R37, -RZ, R37.H1_H1 ;  /* 0x30000025ff257230 */ /* 0x000fc40000004100 */
[C---:B------:R-:W-:Y:S01]  /*15980*/  FMUL.FTZ R61, R14.reuse, R51 ;  /* 0x000000330e3d7220 */ /* 0x040fe20000410000 */
[----:B------:R-:W-:Y:S02]  /*15990*/  HADD2.F32 R6, -RZ, R39.H0_H0 ;  /* 0x20000027ff067230 */ /* 0x000fe40000004100 */
[----:B------:R-:W-:Y:S01]  /*159a0*/  FMUL.FTZ R14, R14, R41 ;  /* 0x000000290e0e7220 */ /* 0x000fe20000410000 */
[----:B------:R-:W-:Y:S02]  /*159b0*/  HADD2.F32 R36, -RZ, R36.H1_H1 ;  /* 0x30000024ff247230 */ /* 0x000fe40000004100 */
[----:B------:R-:W-:Y:S01]  /*159c0*/  FFMA.FTZ R62, R37, R55, R42 ;  /* 0x00000037253e7223 */ /* 0x000fe2000001002a */
[----:B------:R-:W-:Y:S02]  /*159d0*/  HADD2.F32 R50, -RZ, R50.H1_H1 ;  /* 0x30000032ff327230 */ /* 0x000fe40000004100 */
[----:B------:R-:W-:Y:S01]  /*159e0*/  FFMA.FTZ R61, R6, R41, -R61 ;  /* 0x00000029063d7223 */ /* 0x000fe2000001083d */
[----:B------:R-:W-:-:S02]  /*159f0*/  HADD2.F32 R46, -RZ, R46.H1_H1 ;  /* 0x3000002eff2e7230 */ /* 0x000fc40000004100 */
[----:B------:R-:W-:Y:S01]  /*15a00*/  FFMA.FTZ R55, R6, R51, R14 ;  /* 0x0000003306377223 */ /* 0x000fe2000001000e */
[----:B------:R-:W-:Y:S01]  /*15a10*/  FFMA.FTZ R60, R37, R49, -R60 ;  /* 0x00000031253c7223 */ /* 0x000fe2000001083c */
[----:B------:R-:W-:Y:S01]  /*15a20*/  HADD2.F32 R39, -RZ, R39.H1_H1 ;  /* 0x30000027ff277230 */ /* 0x000fe20000004100 */
[----:B------:R-:W-:Y:S01]  /*15a30*/  F2FP.SATFINITE.E4M3.F32.PACK_AB_MERGE_C R57, R62, R57, RZ ;  /* 0x000000393e39723e */ /* 0x000fe200048070ff */
[----:B------:R-:W-:Y:S02]  /*15a40*/  HADD2.F32 R41, -RZ, R59.H0_H0 ;  /* 0x2000003bff297230 */ /* 0x000fe40000004100 */
[C---:B------:R-:W-:Y:S01]  /*15a50*/  FMUL.FTZ R42, R46.reuse, R50 ;  /* 0x000000322e2a7220 */ /* 0x040fe20000410000 */
[----:B------:R-:W-:Y:S02]  /*15a60*/  HADD2.F32 R14, -RZ, R47.H0_H0 ;  /* 0x2000002fff0e7230 */ /* 0x000fe40000004100 */
[----:B------:R-:W-:Y:S01]  /*15a70*/  FMUL.FTZ R49, R46, R36 ;  /* 0x000000242e317220 */ /* 0x000fe20000410000 */
[----:B------:R-:W-:-:S02]  /*15a80*/  HADD2.F32 R37, -RZ, R52.H0_H0 ;  /* 0x20000034ff257230 */ /* 0x000fc40000004100 */
[C---:B------:R-:W-:Y:S01]  /*15a90*/  FFMA.FTZ R64, R39.reuse, R36, -R42 ;  /* 0x0000002427407223 */ /* 0x040fe2000001082a */
[----:B------:R-:W-:Y:S02]  /*15aa0*/  HADD2.F32 R6, -RZ, R40.H0_H0 ;  /* 0x20000028ff067230 */ /* 0x000fe40000004100 */
[C---:B------:R-:W-:Y:S01]  /*15ab0*/  FMUL.FTZ R51, R14.reuse, R41 ;  /* 0x000000290e337220 */ /* 0x040fe20000410000 */
[----:B------:R-:W-:Y:S01]  /*15ac0*/  FFMA.FTZ R50, R39, R50, R49 ;  /* 0x0000003227327223 */ /* 0x000fe20000010031 */
[----:B------:R-:W-:Y:S01]  /*15ad0*/  FMUL.FTZ R14, R14, R37 ;  /* 0x000000250e0e7220 */ /* 0x000fe20000410000 */
[----:B------:R-:W-:Y:S01]  /*15ae0*/  F2FP.F16.E4M3.UNPACK_B R39, R53.H1 ;  /* 0x00000035ff27723e */ /* 0x000fe200030006ff */
[----:B------:R-:W-:Y:S01]  /*15af0*/  HADD2.F32 R52, -RZ, R52.H1_H1 ;  /* 0x30000034ff347230 */ /* 0x000fe20000004100 */
[----:B------:R-:W-:Y:S01]  /*15b00*/  F2FP.F16.E4M3.UNPACK_B R36, R48.H1 ;  /* 0x00000030ff24723e */ /* 0x000fe200030006ff */
        /* <DEDUP_REMOVED lines=11> */
[----:B------:R-:W-:-:S02]  /*15bc0*/  HADD2.F32 R40, -RZ, R40.H1_H1 ;  /* 0x30000028ff287230 */ /* 0x000fc40000004100 */
[C---:B------:R-:W-:Y:S01]  /*15bd0*/  FMUL.FTZ R47, R14.reuse, R41 ;  /* 0x000000290e2f7220 */ /* 0x040fe20000410000 */
[----:B------:R-:W-:Y:S02]  /*15be0*/  HADD2.F32 R6, -RZ, R21.H0_H0 ;  /* 0x20000015ff067230 */ /* 0x000fe40000004100 */
[----:B------:R-:W-:Y:S01]  /*15bf0*/  FMUL.FTZ R14, R14, R37 ;  /* 0x000000250e0e7220 */ /* 0x000fe20000410000 */
[----:B------:R-:W-:Y:S02]  /*15c00*/  HADD2.F32 R39, -RZ, R39.H1_H1 ;  /* 0x30000027ff277230 */ /* 0x000fe40000004100 */
[C---:B------:R-:W-:Y:S01]  /*15c10*/  FFMA.FTZ R52, R40.reuse, R52, -R49 ;  /* 0x0000003428347223 */ /* 0x040fe20000010831 */
[----:B------:R-:W-:Y:S02]  /*15c20*/  HADD2.F32 R12, -RZ, R12.H1_H1 ;  /* 0x3000000cff0c7230 */ /* 0x000fe40000004100 */
[----:B------:R-:W-:Y:S01]  /*15c30*/  FFMA.FTZ R59, R40, R59, R42 ;  /* 0x0000003b283b7223 */ /* 0x000fe2000001002a */
[----:B------:R-:W-:-:S02]  /*15c40*/  HADD2.F32 R36, -RZ, R36.H1_H1 ;  /* 0x30000024ff247230 */ /* 0x000fc40000004100 */
[C---:B------:R-:W-:Y:S01]  /*15c50*/  FFMA.FTZ R47, R6.reuse, R37, -R47 ;  /* 0x00000025062f7223 */ /* 0x040fe2000001082f */
[----:B------:R-:W-:Y:S01]  /*15c60*/  FFMA.FTZ R40, R6, R41, R14 ;  /* 0x0000002906287223 */ /* 0x000fe2000001000e */
[----:B------:R-:W-:Y:S02]  /*15c70*/  HADD2.F32 R21, -RZ, R21.H1_H1 ;  /* 0x30000015ff157230 */ /* 0x000fe40000004100 */
[C---:B------:R-:W-:Y:S01]  /*15c80*/  FMUL.FTZ R6, R12.reuse, R39 ;  /* 0x000000270c067220 */ /* 0x040fe20000410000 */
[-C--:B------:R-:W-:Y:S01]  /*15c90*/  FMUL.FTZ R14, R12, R36.reuse ;  /* 0x000000240c0e7220 */ /* 0x080fe20000410000 */
[----:B------:R-:W-:Y:S01]  /*15ca0*/  HADD2.F32 R37, -RZ, R53.H0_H0 ;  /* 0x20000035ff257230 */ /* 0x000fe20000004100 */
[----:B------:R-:W-:Y:S01]  /*15cb0*/  F2FP.SATFINITE.E4M3.F32.PACK_AB_MERGE_C R60, R60, R63, RZ ;  /* 0x0000003f3c3c723e */ /* 0x000fe200048070ff */
[----:B------:R-:W-:Y:S02]  /*15cc0*/  HADD2.F32 R12, -RZ, R15.H0_H0 ;  /* 0x2000000fff0c7230 */ /* 0x000fe40000004100 */
[C---:B------:R-:W-:Y:S01]  /*15cd0*/  FFMA.FTZ R42, R21.reuse, R36, -R6 ;  /* 0x00000024152a7223 */ /* 0x040fe20000010806 */
[----:B------:R-:W-:Y:S01]  /*15ce0*/  FFMA.FTZ R49, R21, R39, R14 ;  /* 0x0000002715317223 */ /* 0x000fe2000001000e */
[----:B------:R-:W-:Y:S01]  /*15cf0*/  HADD2.F32 R21, -RZ, R48.H0_H0 ;  /* 0x20000030ff157230 */ /* 0x000fe20000004100 */
[----:B------:R-:W-:Y:S01]  /*15d00*/  F2FP.SATFINITE.E4M3.F32.PACK_AB_MERGE_C R5, R56, R5, R60 ;  /* 0x000000053805723e */ /* 0x000fe2000480703c */
        /* <DEDUP_REMOVED lines=18> */
[--C-:B------:R-:W-:Y:S01]  /*15e30*/  HADD2.F32 R7, -RZ, R6.reuse.H0_H0 ;  /* 0x20000006ff077230 */ /* 0x100fe20000004100 */
[----:B------:R-:W-:Y:S01]  /*15e40*/  F2FP.F16.E4M3.UNPACK_B R20, R20 ;  /* 0x00000014ff14723e */ /* 0x000fe200020006ff */
[----:B------:R-:W-:Y:S02]  /*15e50*/  HADD2.F32 R14, -RZ, R6.H1_H1 ;  /* 0x30000006ff0e7230 */ /* 0x000fe40000004100 */
[C---:B------:R-:W-:Y:S01]  /*15e60*/  FMUL.FTZ R37, R12.reuse, R15 ;  /* 0x0000000f0c257220 */ /* 0x040fe20000410000 */
[----:B------:R-:W-:Y:S02]  /*15e70*/  HADD2.F32 R6, -RZ, R38.H0_H0 ;  /* 0x20000026ff067230 */ /* 0x000fe40000004100 */
[----:B------:R-:W-:Y:S01]  /*15e80*/  FMUL.FTZ R51, R12, R7 ;  /* 0x000000070c337220 */ /* 0x000fe20000410000 */
[----:B------:R-:W-:Y:S01]  /*15e90*/  HADD2.F32 R21, -RZ, R21.H1_H1 ;  /* 0x30000015ff157230 */ /* 0x000fe20000004100 */
[----:B------:R-:W-:Y:S01]  /*15ea0*/  F2FP.SATFINITE.E4M3.F32.PACK_AB_MERGE_C R13, R54, R13, R57 ;  /* 0x0000000d360d723e */ /* 0x000fe20004807039 */
[----:B------:R-:W-:-:S02]  /*15eb0*/  HADD2.F32 R45, -RZ, R45.H1_H1 ;  /* 0x3000002dff2d7230 */ /* 0x000fc40000004100 */
[C---:B------:R-:W-:Y:S01]  /*15ec0*/  FFMA.FTZ R46, R6.reuse, R7, -R37 ;  /* 0x00000007062e7223 */ /* 0x040fe20000010825 */
[----:B------:R-:W-:Y:S02]  /*15ed0*/  HADD2.F32 R38, -RZ, R38.H1_H1 ;  /* 0x30000026ff267230 */ /* 0x000fe40000004100 */
[----:B------:R-:W-:Y:S01]  /*15ee0*/  FFMA.FTZ R51, R6, R15, R51 ;  /* 0x0000000f06337223 */ /* 0x000fe20000010033 */
[--C-:B------:R-:W-:Y:S02]  /*15ef0*/  HADD2.F32 R6, -RZ, R4.reuse.H0_H0 ;  /* 0x20000004ff067230 */ /* 0x100fe40000004100 */
[CC--:B------:R-:W-:Y:S01]  /*15f00*/  FMUL.FTZ R7, R45.reuse, R21.reuse ;  /* 0x000000152d077220 */ /* 0x0c0fe20000410000 */
[-C--:B------:R-:W-:Y:S01]  /*15f10*/  FMUL.FTZ R12, R45, R14.reuse ;  /* 0x0000000e2d0c7220 */ /* 0x080fe20000410000 */
[----:B------:R-:W-:Y:S02]  /*15f20*/  HADD2.F32 R4, -RZ, R4.H1_H1 ;  /* 0x30000004ff047230 */ /* 0x000fe40000004100 */
[C---:B------:R-:W-:Y:S01]  /*15f30*/  FFMA.FTZ R45, R38.reuse, R14, -R7 ;  /* 0x0000000e262d7223 */ /* 0x040fe20000010807 */
[----:B------:R-:W-:Y:S01]  /*15f40*/  FFMA.FTZ R38, R38, R21, R12 ;  /* 0x0000001526267223 */ /* 0x000fe2000001000c */
[----:B------:R-:W-:-:S02]  /*15f50*/  HADD2.F32 R14, -RZ, R58.H0_H0 ;  /* 0x2000003aff0e7230 */ /* 0x000fc40000004100 */
[--C-:B------:R-:W-:Y:S01]  /*15f60*/  HADD2.F32 R7, -RZ, R43.reuse.H0_H0 ;  /* 0x2000002bff077230 */ /* 0x100fe20000004100 */
[----:B------:R-:W-:Y:S01]  /*15f70*/  F2FP.SATFINITE.E4M3.F32.PACK_AB_MERGE_C R45, R45, R46, RZ ;  /* 0x0000002e2d2d723e */ /* 0x000fe200048070ff */
[----:B------:R-:W-:Y:S01]  /*15f80*/  HADD2.F32 R12, -RZ, R20.H0_H0 ;  /* 0x20000014ff0c7230 */ /* 0x000fe20000004100 */
[----:B------:R-:W-:Y:S01]  /*15f90*/  F2FP.SATFINITE.E4M3.F32.PACK_AB_MERGE_C R38, R38, R51, RZ ;  /* 0x000000332626723e */ /* 0x000fe200048070ff */
[----:B------:R-:W-:Y:S02]  /*15fa0*/  HADD2.F32 R58, -RZ, R58.H1_H1 ;  /* 0x3000003aff3a7230 */ /* 0x000fe40000004100 */
[C---:B------:R-:W-:Y:S01]  /*15fb0*/  FMUL.FTZ R15, R7.reuse, R14 ;  /* 0x0000000e070f7220 */ /* 0x040fe20000410000 */
[----:B------:R-:W-:Y:S02]  /*15fc0*/  HADD2.F32 R43, -RZ, R43.H1_H1 ;  /* 0x3000002bff2b7230 */ /* 0x000fe40000004100 */
[----:B------:R-:W-:Y:S01]  /*15fd0*/  FMUL.FTZ R7, R7, R12 ;  /* 0x0000000c07077220 */ /* 0x000fe20000410000 */
[----:B------:R-:W-:-:S02]  /*15fe0*/  HADD2.F32 R20, -RZ, R20.H1_H1 ;  /* 0x30000014ff147230 */ /* 0x000fc40000004100 */
[C---:B------:R-:W-:Y:S01]  /*15ff0*/  FFMA.FTZ R21, R6.reuse, R12, -R15 ;  /* 0x0000000c06157223 */ /* 0x040fe2000001080f */
[----:B------:R-:W-:Y:S01]  /*16000*/  F2FP.SATFINITE.E4M3.F32.PACK_AB_MERGE_C R15, R59, R66, RZ ;  /* 0x000000423b0f723e */ /* 0x000fe200048070ff */
[C---:B------:R-:W-:Y:S01]  /*16010*/  FMUL.FTZ R37, R43.reuse, R58 ;  /* 0x0000003a2b257220 */ /* 0x040fe20000410000 */
[----:B------:R-:W-:Y:S01]  /*16020*/  FFMA.FTZ R14, R6, R14, R7 ;  /* 0x0000000e060e7223 */ /* 0x000fe20000010007 */
[-C--:B------:R-:W-:Y:S01]  /*16030*/  FMUL.FTZ R43, R43, R20.reuse ;  /* 0x000000142b2b7220 */ /* 0x080fe20000410000 */
[----:B------:R-:W-:Y:S01]  /*16040*/  F2FP.SATFINITE.E4M3.F32.PACK_AB_MERGE_C R7, R52, R65, RZ ;  /* 0x000000413407723e */ /* 0x000fe200048070ff */
[C---:B------:R-:W-:Y:S01]  /*16050*/  FFMA.FTZ R6, R4.reuse, R20, -R37 ;  /* 0x0000001404067223 */ /* 0x040fe20000010825 */
[----:B------:R-:W-:Y:S01]  /*16060*/  F2FP.SATFINITE.E4M3.F32.PACK_AB_MERGE_C R12, R49, R40, RZ ;  /* 0x00000028310c723e */ /* 0x000fe200048070ff */
[----:B------:R-:W-:Y:S01]  /*16070*/  FFMA.FTZ R43, R4, R58, R43 ;  /* 0x0000003a042b7223 */ /* 0x000fe2000001002b */
[----:B------:R-:W-:Y:S02]  /*16080*/  F2FP.SATFINITE.E4M3.F32.PACK_AB_MERGE_C R4, R42, R47, RZ ;  /* 0x0000002f2a04723e */ /* 0x000fe400048070ff */
[----:B------:R-:W-:-:S02]  /*16090*/  F2FP.SATFINITE.E4M3.F32.PACK_AB_MERGE_C R7, R64, R61, R7 ;  /* 0x0000003d4007723e */ /* 0x000fc40004807007 */
[----:B------:R-:W-:Y:S02]  /*160a0*/  F2FP.SATFINITE.E4M3.F32.PACK_AB_MERGE_C R4, R48, R39, R4 ;  /* 0x000000273004723e */ /* 0x000fe40004807004 */
[----:B------:R-:W-:Y:S02]  /*160b0*/  F2FP.SATFINITE.E4M3.F32.PACK_AB_MERGE_C R6, R6, R21, R45 ;  /* 0x000000150606723e */ /* 0x000fe4000480702d */
[----:B------:R-:W-:Y:S02]  /*160c0*/  F2FP.SATFINITE.E4M3.F32.PACK_AB_MERGE_C R15, R50, R55, R15 ;  /* 0x00000037320f723e */ /* 0x000fe4000480700f */
[----:B------:R-:W-:Y:S01]  /*160d0*/  F2FP.SATFINITE.E4M3.F32.PACK_AB_MERGE_C R12, R36, R41, R12 ;  /* 0x00000029240c723e */ /* 0x000fe2000480700c */
[----:B------:R2:W-:Y:S01]  /*160e0*/  STS.128 [R70+0x1e200], R4 ;  /* 0x01e2000446007388 */ /* 0x0005e20000000c00 */
[----:B------:R-:W-:-:S05]  /*160f0*/  F2FP.SATFINITE.E4M3.F32.PACK_AB_MERGE_C R14, R43, R14, R38 ;  /* 0x0000000e2b0e723e */ /* 0x000fca0004807026 */
[----:B------:R2:W-:Y:S02]  /*16100*/  STS.128 [R3+0x1e200], R12 ;  /* 0x01e2000c03007388 */ /* 0x0005e40000000c00 */
.L_x_4210:
[----:B------:R-:W-:Y:S05]  /*16110*/  BSYNC B1 ;  /* 0x0000000000017941 */ /* 0x000fea0003800000 */
.L_x_4209:
[----:B------:R-:W-:Y:S04]  /*16120*/  BSSY B1, `(.L_x_4211) ;  /* 0x0000101000017945 */ /* 0x000fe80003800000 */
[----:B------:R-:W-:Y:S05]  /*16130*/  @P1 BRA `(.L_x_4212) ;  /* 0x0000000c00fc1947 */ /* 0x000fea0003800000 */
[----:B------:R-:W4:Y:S01]  /*16140*/  LDL R62, [R1+0x5c] ;  /* 0x00005c00013e7983 */ /* 0x000f220000100800 */
[----:B-12--5:R-:W-:Y:S02]  /*16150*/  SHF.R.U32.HI R3, RZ, 0x8, R28 ;  /* 0x00000008ff037819 */ /* 0x026fe4000001161c */
[----:B------:R-:W-:Y:S02]  /*16160*/  LOP3.LUT R5, R28, 0xff, RZ, 0xc0, !PT ;  /* 0x000000ff1c057812 */ /* 0x000fe400078ec0ff */
[----:B------:R-:W-:Y:S02]  /*16170*/  LOP3.LUT R4, R3, 0xff, RZ, 0xc0, !PT ;  /* 0x000000ff03047812 */ /* 0x000fe400078ec0ff */
[----:B------:R-:W-:Y:S02]  /*16180*/  LEA.HI R3, R0, R227, RZ, 0x1c ;  /* 0x000000e300037211 */ /* 0x000fe400078fe0ff */
[----:B------:R-:W-:Y:S02]  /*16190*/  PRMT R21, R4, 0x7604, R5 ;  /* 0x0000760404157816 */ /* 0x000fe40000000005 */
[----:B------:R-:W-:-:S02]  /*161a0*/  SHF.R.U32.HI R6, RZ, 0x8, R29 ;  /* 0x00000008ff067819 */ /* 0x000fc4000001161d */
[----:B------:R-:W-:Y:S02]  /*161b0*/  SHF.R.S32.HI R4, RZ, 0x1f, R3 ;  /* 0x0000001fff047819 */ /* 0x000fe40000011403 */
[----:B0-----:R-:W-:Y:S02]  /*161c0*/  LOP3.LUT R7, R29, 0xff, RZ, 0xc0, !PT ;  /* 0x000000ff1d077812 */ /* 0x001fe400078ec0ff */
[----:B------:R-:W-:Y:S02]  /*161d0*/  LOP3.LUT R6, R6, 0xff, RZ, 0xc0, !PT ;  /* 0x000000ff06067812 */ /* 0x000fe400078ec0ff */
[----:B------:R-:W-:Y:S02]  /*161e0*/  LEA.HI R4, R4, R3, RZ, 0x2 ;  /* 0x0000000304047211 */ /* 0x000fe400078f10ff */
[----:B------:R-:W-:Y:S02]  /*161f0*/  SHF.L.U32 R3, R3, 0x4, RZ ;  /* 0x0000000403037819 */ /* 0x000fe400000006ff */
[----:B------:R-:W-:Y:S01]  /*16200*/  PRMT R37, R6, 0x7604, R7 ;  /* 0x0000760406257816 */ /* 0x000fe20000000007 */
[----:B------:R-:W-:Y:S01]  /*16210*/  IMAD.SHL.U32 R4, R4, 0x800, RZ ;  /* 0x0000080004047824 */ /* 0x000fe200078e00ff */
[----:B------:R-:W-:-:S02]  /*16220*/  SHF.R.U32.HI R7, RZ, 0x8, R31 ;  /* 0x00000008ff077819 */ /* 0x000fc4000001161f */
[----:B------:R-:W-:Y:S02]  /*16230*/  SHF.R.U32.HI R13, RZ, 0x8, R8 ;  /* 0x00000008ff0d7819 */ /* 0x000fe40000011608 */
[----:B------:R-:W-:Y:S02]  /*16240*/  LOP3.LUT R3, R69, 0x30, R3, 0xf8, !PT ;  /* 0x0000003045037812 */ /* 0x000fe400078ef803 */
[----:B------:R-:W-:Y:S02]  /*16250*/  LOP3.LUT R12, R31, 0xff, RZ, 0xc0, !PT ;  /* 0x000000ff1f0c7812 */ /* 0x000fe400078ec0ff */
[----:B---3--:R-:W-:Y:S02]  /*16260*/  LOP3.LUT R14, R8, 0xff, RZ, 0xc0, !PT ;  /* 0x000000ff080e7812 */ /* 0x008fe400078ec0ff */
[----:B------:R-:W-:Y:S02]  /*16270*/  LOP3.LUT R7, R7, 0xff, RZ, 0xc0, !PT ;  /* 0x000000ff07077812 */ /* 0x000fe400078ec0ff */
[----:B------:R-:W-:-:S02]  /*16280*/  LOP3.LUT R13, R13, 0xff, RZ, 0xc0, !PT ;  /* 0x000000ff0d0d7812 */ /* 0x000fc400078ec0ff */
[----:B------:R-:W-:Y:S02]  /*16290*/  LOP3.LUT R3, R3, R68, RZ, 0x3c, !PT ;  /* 0x0000004403037212 */ /* 0x000fe400078e3cff */
[----:B------:R-:W-:Y:S02]  /*162a0*/  LOP3.LUT R4, R4, 0xffffe000, RZ, 0xc0, !PT ;  /* 0xffffe00004047812 */ /* 0x000fe400078ec0ff */
[----:B------:R-:W-:Y:S02]  /*162b0*/  SHF.R.U32.HI R5, RZ, 0x8, R30 ;  /* 0x00000008ff057819 */ /* 0x000fe4000001161e */
[----:B------:R-:W-:Y:S02]  /*162c0*/  PRMT R43, R7, 0x7604, R12 ;  /* 0x00007604072b7816 */ /* 0x000fe4000000000c */
[----:B------:R-:W-:Y:S02]  /*162d0*/  PRMT R47, R13, 0x7604, R14 ;  /* 0x000076040d2f7816 */ /* 0x000fe4000000000e */
[----:B------:R-:W-:-:S02]  /*162e0*/  IADD3 R3, R3, R67, R4 ;  /* 0x0000004303037210 */ /* 0x000fc40007ffe004 */
[----:B------:R-:W-:Y:S02]  /*162f0*/  SHF.R.U32.HI R12, RZ, 0x8, R9 ;  /* 0x00000008ff0c7819 */ /* 0x000fe40000011609 */
[----:B------:R-:W-:Y:S01]  /*16300*/  SHF.R.U32.HI R14, RZ, 0x8, R10 ;  /* 0x00000008ff0e7819 */ /* 0x000fe2000001160a */
[----:B------:R-:W-:Y:S01]  /*16310*/  IMAD.IADD R3, R18, 0x1, R3 ;  /* 0x0000000112037824 */ /* 0x000fe200078e0203 */
[----:B------:R-:W-:Y:S02]  /*16320*/  LOP3.LUT R6, R30, 0xff, RZ, 0xc0, !PT ;  /* 0x000000ff1e067812 */ /* 0x000fe400078ec0ff */
[----:B------:R-:W-:Y:S02]  /*16330*/  LOP3.LUT R5, R5, 0xff, RZ, 0xc0, !PT ;  /* 0x000000ff05057812 */ /* 0x000fe400078ec0ff */
[----:B------:R-:W-:Y:S02]  /*16340*/  LOP3.LUT R13, R9, 0xff, RZ, 0xc0, !PT ;  /* 0x000000ff090d7812 */ /* 0x000fe400078ec0ff */
[----:B------:R-:W-:-:S02]  /*16350*/  LOP3.LUT R15, R10, 0xff, RZ, 0xc0, !PT ;  /* 0x000000ff0a0f7812 */ /* 0x000fc400078ec0ff */
[----:B------:R-:W-:Y:S02]  /*16360*/  LOP3.LUT R12, R12, 0xff, RZ, 0xc0, !PT ;  /* 0x000000ff0c0c7812 */ /* 0x000fe400078ec0ff */
[----:B------:R-:W-:Y:S02]  /*16370*/  LOP3.LUT R14, R14, 0xff, RZ, 0xc0, !PT ;  /* 0x000000ff0e0e7812 */ /* 0x000fe400078ec0ff */
[----:B------:R-:W-:Y:S02]  /*16380*/  PRMT R39, R5, 0x7604, R6 ;  /* 0x0000760405277816 */ /* 0x000fe40000000006 */
[----:B------:R-:W-:Y:S02]  /*16390*/  PRMT R49, R12, 0x7604, R13 ;  /* 0x000076040c317816 */ /* 0x000fe4000000000d */
[----:B------:R-:W-:Y:S02]  /*163a0*/  PRMT R51, R14, 0x7604, R15 ;  /* 0x000076040e337816 */ /* 0x000fe4000000000f */
[----:B------:R-:W0:Y:S01]  /*163b0*/  LDS.128 R12, [R3+0x1e200] ;  /* 0x01e20000030c7984 */ /* 0x000e220000000c00 */
[----:B------:R-:W-:-:S02]  /*163c0*/  SHF.R.U32.HI R20, RZ, 0x8, R11 ;  /* 0x00000008ff147819 */ /* 0x000fc4000001160b */
[----:B------:R-:W-:Y:S02]  /*163d0*/  SHF.R.U32.HI R36, RZ, 0x10, R29 ;  /* 0x00000010ff247819 */ /* 0x000fe4000001161d */
[----:B------:R-:W-:Y:S02]  /*163e0*/  LOP3.LUT R41, R11, 0xff, RZ, 0xc0, !PT ;  /* 0x000000ff0b297812 */ /* 0x000fe400078ec0ff */
[----:B------:R-:W-:Y:S02]  /*163f0*/  LOP3.LUT R20, R20, 0xff, RZ, 0xc0, !PT ;  /* 0x000000ff14147812 */ /* 0x000fe400078ec0ff */
[----:B------:R-:W-:Y:S02]  /*16400*/  SHF.R.U32.HI R38, RZ, 0x10, R30 ;  /* 0x00000010ff267819 */ /* 0x000fe4000001161e */
[----:B------:R-:W-:Y:S02]  /*16410*/  LOP3.LUT R36, R36, 0xff, RZ, 0xc0, !PT ;  /* 0x000000ff24247812 */ /* 0x000fe400078ec0ff */
[----:B------:R-:W-:-:S02]  /*16420*/  PRMT R42, R20, 0x7604, R41 ;  /* 0x00007604142a7816 */ /* 0x000fc40000000029 */
[----:B------:R-:W-:Y:S02]  /*16430*/  SHF.R.U32.HI R20, RZ, 0x10, R28 ;  /* 0x00000010ff147819 */ /* 0x000fe4000001161c */
[----:B------:R-:W-:Y:S02]  /*16440*/  LOP3.LUT R38, R38, 0xff, RZ, 0xc0, !PT ;  /* 0x000000ff26267812 */ /* 0x000fe400078ec0ff */
[----:B------:R-:W-:Y:S02]  /*16450*/  PRMT R37, R36, 0x7054, R37 ;  /* 0x0000705424257816 */ /* 0x000fe40000000025 */
        /* <DEDUP_REMOVED lines=8> */
[----:B------:R-:W-:-:S02]  /*164e0*/  SHF.R.U32.HI R38, RZ, 0x10, R10 ;  /* 0x00000010ff267819 */ /* 0x000fc4000001160a */
[----:B------:R-:W-:Y:S02]  /*164f0*/  SHF.R.U32.HI R40, RZ, 0x10, R31 ;  /* 0x00000010ff287819 */ /* 0x000fe4000001161f */
[----:B------:R-:W-:Y:S02]  /*16500*/  PRMT R49, R36, 0x7054, R49 ;  /* 0x0000705424317816 */ /* 0x000fe40000000031 */
[----:B------:R-:W-:Y:S02]  /*16510*/  LOP3.LUT R20, R20, 0xff, RZ, 0xc0, !PT ;  /* 0x000000ff14147812 */ /* 0x000fe400078ec0ff */
[----:B------:R-:W-:Y:S02]  /*16520*/  PRMT R53, R39, 0x7054, R42 ;  /* 0x0000705427357816 */ /* 0x000fe4000000002a */
[----:B------:R-:W-:Y:S02]  /*16530*/  LOP3.LUT R38, R38, 0xff, RZ, 0xc0, !PT ;  /* 0x000000ff26267812 */ /* 0x000fe400078ec0ff */
[----:B------:R-:W-:-:S02]  /*16540*/  LOP3.LUT R40, R40, 0xff, RZ, 0xc0, !PT ;  /* 0x000000ff28287812 */ /* 0x000fc400078ec0ff */
[----:B------:R-:W-:Y:S02]  /*16550*/  LOP3.LUT R49, R49, 0xff000000, R9, 0xf8, !PT ;  /* 0xff00000031317812 */ /* 0x000fe400078ef809 */
[----:B------:R-:W-:Y:S02]  /*16560*/  LOP3.LUT R39, R37, 0xff000000, R29, 0xf8, !PT ;  /* 0xff00000025277812 */ /* 0x000fe400078ef81d */
[----:B------:R-:W-:Y:S02]  /*16570*/  PRMT R47, R20, 0x7054, R47 ;  /* 0x00007054142f7816 */ /* 0x000fe4000000002f */
[----:B------:R-:W-:Y:S02]  /*16580*/  LOP3.LUT R53, R53, 0xff000000, R11, 0xf8, !PT ;  /* 0xff00000035357812 */ /* 0x000fe400078ef80b */
[----:B------:R-:W-:Y:S02]  /*16590*/  PRMT R51, R38, 0x7054, R51 ;  /* 0x0000705426337816 */ /* 0x000fe40000000033 */
[----:B------:R-:W-:-:S02]  /*165a0*/  PRMT R45, R40, 0x7054, R43 ;  /* 0x00007054282d7816 */ /* 0x000fc4000000002b */
[----:B------:R-:W-:Y:S02]  /*165b0*/  F2FP.F16.E4M3.UNPACK_B R46, R49 ;  /* 0x00000031ff2e723e */ /* 0x000fe400020006ff */
[----:B------:R-:W-:Y:S02]  /*165c0*/  F2FP.F16.E4M3.UNPACK_B R40, R39 ;  /* 0x00000027ff28723e */ /* 0x000fe400020006ff */
[----:B------:R-:W-:Y:S01]  /*165d0*/  LOP3.LUT R47, R47, 0xff000000, R8, 0xf8, !PT ;  /* 0xff0000002f2f7812 */ /* 0x000fe200078ef808 */
[----:B------:R-:W-:Y:S01]  /*165e0*/  HADD2.F32 R48, -RZ, R46.H0_H0 ;  /* 0x2000002eff307230 */ /* 0x000fe20000004100 */
[----:B------:R-:W-:Y:S01]  /*165f0*/  LOP3.LUT R50, R51, 0xff000000, R10, 0xf8, !PT ;  /* 0xff00000033327812 */ /* 0x000fe200078ef80a */
[----:B------:R-:W-:Y:S01]  /*16600*/  HADD2.F32 R42, -RZ, R40.H0_H0 ;  /* 0x20000028ff2a7230 */ /* 0x000fe20000004100 */
[-C--:B0-----:R-:W-:Y:S01]  /*16610*/  F2FP.F16.E4M3.UNPACK_B R36, R15.reuse ;  /* 0x0000000fff24723e */ /* 0x081fe200020006ff */
[----:B------:R-:W-:Y:S01]  /*16620*/  HADD2.F32 R51, -RZ, R46.H1_H1 ;  /* 0x3000002eff337230 */ /* 0x000fe20000004100 */
[----:B------:R-:W-:-:S02]  /*16630*/  F2FP.F16.E4M3.UNPACK_B R37, R15.H1 ;  /* 0x0000000fff25723e */ /* 0x000fc400030006ff */
[----:B------:R-:W-:Y:S02]  /*16640*/  F2FP.F16.E4M3.UNPACK_B R29, R13.H1 ;  /* 0x0000000dff1d723e */ /* 0x000fe400030006ff */
[----:B------:R-:W-:Y:S02]  /*16650*/  F2FP.F16.E4M3.UNPACK_B R49, R49.H1 ;  /* 0x00000031ff31723e */ /* 0x000fe400030006ff */
[----:B------:R-:W-:Y:S01]  /*16660*/  LOP3.LUT R43, R41, 0xff000000, R30, 0xf8, !PT ;  /* 0xff000000292b7812 */ /* 0x000fe200078ef81e */
[----:B------:R-:W-:Y:S01]  /*16670*/  HADD2.F32 R41, -RZ, R40.H1_H1 ;  /* 0x30000028ff297230 */ /* 0x000fe20000004100 */
[----:B------:R-:W-:Y:S02]  /*16680*/  LOP3.LUT R45, R45, 0xff000000, R31, 0xf8, !PT ;  /* 0xff0000002d2d7812 */ /* 0x000fe400078ef81f */
[-C--:B------:R-:W-:Y:S02]  /*16690*/  F2FP.F16.E4M3.UNPACK_B R30, R14.reuse ;  /* 0x0000000eff1e723e */ /* 0x080fe400020006ff */
[----:B------:R-:W-:-:S02]  /*166a0*/  F2FP.F16.E4M3.UNPACK_B R31, R14.H1 ;  /* 0x0000000eff1f723e */ /* 0x000fc400030006ff */
[----:B------:R-:W-:Y:S02]  /*166b0*/  F2FP.F16.E4M3.UNPACK_B R39, R39.H1 ;  /* 0x00000027ff27723e */ /* 0x000fe400030006ff */
[----:B------:R-:W-:-:S03]  /*166c0*/  LOP3.LUT R38, R21, 0xff000000, R28, 0xf8, !PT ;  /* 0xff00000015267812 */ /* 0x000fc600078ef81c */
[--C-:B------:R-:W-:Y:S02]  /*166d0*/  HADD2.F32 R40, -RZ, R39.reuse.H0_H0 ;  /* 0x20000027ff287230 */ /* 0x100fe40000004100 */
[----:B------:R-:W-:Y:S01]  /*166e0*/  HADD2.F32 R39, -RZ, R39.H1_H1 ;  /* 0x30000027ff277230 */ /* 0x000fe20000004100 */
[----:B----4-:R-:W0:Y:S02]  /*166f0*/  LDS.128 R4, [R62+0x1e200] ;  /* 0x01e200003e047984 */ /* 0x010e240000000c00 */
[-C--:B0-----:R-:W-:Y:S02]  /*16700*/  F2FP.F16.E4M3.UNPACK_B R11, R6.reuse ;  /* 0x00000006ff0b723e */ /* 0x081fe400020006ff */
[----:B------:R-:W-:Y:S02]  /*16710*/  F2FP.F16.E4M3.UNPACK_B R20, R6.H1 ;  /* 0x00000006ff14723e */ /* 0x000fe400030006ff */
[----:B------:R-:W-:Y:S02]  /*16720*/  F2FP.F16.E4M3.UNPACK_B R6, R13 ;  /* 0x0000000dff06723e */ /* 0x000fe400020006ff */
[----:B------:R-:W-:-:S02]  /*16730*/  F2FP.F16.E4M3.UNPACK_B R8, R5 ;  /* 0x00000005ff08723e */ /* 0x000fc400020006ff */
[----:B------:R-:W-:Y:S01]  /*16740*/  F2FP.F16.E4M3.UNPACK_B R10, R5.H1 ;  /* 0x00000005ff0a723e */ /* 0x000fe200030006ff */
[----:B------:R-:W-:Y:S01]  /*16750*/  HADD2.F32 R5, -RZ, R6.H0_H0 ;  /* 0x20000006ff057230 */ /* 0x000fe20000004100 */
[-C--:B------:R-:W-:Y:S01]  /*16760*/  F2FP.F16.E4M3.UNPACK_B R21, R7.reuse ;  /* 0x00000007ff15723e */ /* 0x080fe200020006ff */
[----:B------:R-:W-:Y:S01]  /*16770*/  HADD2.F32 R9, -RZ, R8.H0_H0 ;  /* 0x20000008ff097230 */ /* 0x000fe20000004100 */
[----:B------:R-:W-:Y:S01]  /*16780*/  F2FP.F16.E4M3.UNPACK_B R28, R7.H1 ;  /* 0x00000007ff1c723e */ /* 0x000fe200030006ff */
[----:B------:R-:W-:Y:S02]  /*16790*/  HADD2.F32 R14, -RZ, R6.H1_H1 ;  /* 0x30000006ff0e7230 */ /* 0x000fe40000004100 */
[C---:B------:R-:W-:Y:S01]  /*167a0*/  FMUL.FTZ R52, R5.reuse, R48 ;  /* 0x0000003005347220 */ /* 0x040fe20000410000 */
[----:B------:R-:W-:Y:S01]  /*167b0*/  FMUL.FTZ R15, R5, R42 ;  /* 0x0000002a050f7220 */ /* 0x000fe20000410000 */
[----:B------:R-:W-:Y:S01]  /*167c0*/  HADD2.F32 R6, -RZ, R10.H0_H0 ;  /* 0x2000000aff067230 */ /* 0x000fe20000004100 */
[----:B------:R-:W-:Y:S01]  /*167d0*/  F2FP.F16.E4M3.UNPACK_B R13, R12 ;  /* 0x0000000cff0d723e */ /* 0x000fe200020006ff */
[C---:B------:R-:W-:Y:S01]  /*167e0*/  FFMA.FTZ R5, R9.reuse, R42, -R52 ;  /* 0x0000002a09057223 */ /* 0x040fe20000010834 */
[----:B------:R-:W-:Y:S01]  /*167f0*/  FFMA.FTZ R9, R9, R48, R15 ;  /* 0x0000003009097223 */ /* 0x000fe2000001000f */
[----:B------:R-:W-:-:S02]  /*16800*/  HADD2.F32 R42, -RZ, R49.H0_H0 ;  /* 0x20000031ff2a7230 */ /* 0x000fc40000004100 */
[C---:B------:R-:W-:Y:S01]  /*16810*/  FMUL.FTZ R55, R14.reuse, R51 ;  /* 0x000000330e377220 */ /* 0x040fe20000410000 */
[----:B------:R-:W-:Y:S02]  /*16820*/  HADD2.F32 R15, -RZ, R29.H0_H0 ;  /* 0x2000001dff0f7230 */ /* 0x000fe40000004100 */
[----:B------:R-:W-:Y:S01]  /*16830*/  FMUL.FTZ R14, R14, R41 ;  /* 0x000000290e0e7220 */ /* 0x000fe20000410000 */
[----:B------:R-:W-:Y:S01]  /*16840*/  HADD2.F32 R8, -RZ, R8.H1_H1 ;  /* 0x30000008ff087230 */ /* 0x000fe20000004100 */
[----:B------:R-:W-:Y:S01]  /*16850*/  F2FP.F16.E4M3.UNPACK_B R12, R12.H1 ;  /* 0x0000000cff0c723e */ /* 0x000fe200030006ff */
[----:B------:R-:W-:Y:S02]  /*16860*/  HADD2.F32 R49, -RZ, R49.H1_H1 ;  /* 0x30000031ff317230 */ /* 0x000fe40000004100 */
[C---:B------:R-:W-:Y:S01]  /*16870*/  FMUL.FTZ R57, R15.reuse, R42 ;  /* 0x0000002a0f397220 */ /* 0x040fe20000410000 */
[-C--:B------:R-:W-:Y:S01]  /*16880*/  FMUL.FTZ R15, R15, R40.reuse ;  /* 0x000000280f0f7220 */ /* 0x080fe20000410000 */
[----:B------:R-:W-:Y:S01]  /*16890*/  FFMA.FTZ R48, R8, R51, R14 ;  /* 0x0000003308307223 */ /* 0x000fe2000001000e */
[----:B------:R-:W-:Y:S01]  /*168a0*/  F2FP.F16.E4M3.UNPACK_B R14, R45 ;  /* 0x0000002dff0e723e */ /* 0x000fe200020006ff */
[----:B------:R-:W-:Y:S01]  /*168b0*/  FFMA.FTZ R57, R6, R40, -R57 ;  /* 0x0000002806397223 */ /* 0x000fe20000010839 */
[----:B------:R-:W-:Y:S01]  /*168c0*/  F2FP.F16.E4M3.UNPACK_B R40, R53 ;  /* 0x00000035ff28723e */ /* 0x000fe200020006ff */
[----:B------:R-:W-:Y:S01]  /*168d0*/  FFMA.FTZ R46, R8, R41, -R55 ;  /* 0x00000029082e7223 */ /* 0x000fe20000010837 */
[----:B------:R-:W-:-:S02]  /*168e0*/  HADD2.F32 R29, -RZ, R29.H1_H1 ;  /* 0x3000001dff1d7230 */ /* 0x000fc40000004100 */
[----:B------:R-:W-:Y:S01]  /*168f0*/  FFMA.FTZ R42, R6, R42, R15 ;  /* 0x0000002a062a7223 */ /* 0x000fe2000001000f */
[----:B------:R-:W-:Y:S01]  /*16900*/  HADD2.F32 R8, -RZ, R36.H0_H0 ;  /* 0x20000024ff087230 */ /* 0x000fe20000004100 */
[----:B------:R-:W-:Y:S01]  /*16910*/  F2FP.F16.E4M3.UNPACK_B R53, R53.H1 ;  /* 0x00000035ff35723e */ /* 0x000fe200030006ff */
[----:B------:R-:W-:Y:S02]  /*16920*/  HADD2.F32 R41, -RZ, R40.H0_H0 ;  /* 0x20000028ff297230 */ /* 0x000fe40000004100 */
[C---:B------:R-:W-:Y:S01]  /*16930*/  FMUL.FTZ R51, R29.reuse, R49 ;  /* 0x000000311d337220 */ /* 0x040fe20000410000 */
[----:B------:R-:W-:Y:S02]  /*16940*/  HADD2.F32 R15, -RZ, R14.H0_H0 ;  /* 0x2000000eff0f7230 */ /* 0x000fe40000004100 */
[----:B------:R-:W-:Y:S01]  /*16950*/  FMUL.FTZ R54, R29, R39 ;  /* 0x000000271d367220 */ /* 0x000fe20000410000 */
[----:B------:R-:W-:Y:S02]  /*16960*/  HADD2.F32 R10, -RZ, R10.H1_H1 ;  /* 0x3000000aff0a7230 */ /* 0x000fe40000004100 */
[----:B------:R-:W-:Y:S01]  /*16970*/  FMUL.FTZ R29, R8, R41 ;  /* 0x00000029081d7220 */ /* 0x000fe20000410000 */
[----:B------:R-:W-:-:S02]  /*16980*/  HADD2.F32 R6, -RZ, R21.H0_H0 ;  /* 0x20000015ff067230 */ /* 0x000fc40000004100 */
[----:B------:R-:W-:Y:S01]  /*16990*/  FMUL.FTZ R8, R8, R15 ;  /* 0x0000000f08087220 */ /* 0x000fe20000410000 */
[----:B------:R-:W-:Y:S01]  /*169a0*/  HADD2.F32 R40, -RZ, R40.H1_H1 ;  /* 0x30000028ff287230 */ /* 0x000fe20000004100 */
[----:B------:R-:W-:Y:S01]  /*169b0*/  F2FP.F16.E4M3.UNPACK_B R45, R45.H1 ;  /* 0x0000002dff2d723e */ /* 0x000fe200030006ff */
[----:B------:R-:W-:Y:S02]  /*169c0*/  HADD2.F32 R36, -RZ, R36.H1_H1 ;  /* 0x30000024ff247230 */ /* 0x000fe40000004100 */
[C---:B------:R-:W-:Y:S01]  /*169d0*/  FFMA.FTZ R52, R10.reuse, R39, -R51 ;  /* 0x000000270a347223 */ /* 0x040fe20000010833 */
[----:B------:R-:W-:Y:S01]  /*169e0*/  FFMA.FTZ R49, R10, R49, R54 ;  /* 0x000000310a317223 */ /* 0x000fe20000010036 */
[C---:B------:R-:W-:Y:S01]  /*169f0*/  FFMA.FTZ R51, R6.reuse, R15, -R29 ;  /* 0x0000000f06337223 */ /* 0x040fe2000001081d */
[----:B------:R-:W-:Y:S01]  /*16a00*/  FFMA.FTZ R54, R6, R41, R8 ;  /* 0x0000002906367223 */ /* 0x000fe20000010008 */
[----:B------:R-:W-:Y:S02]  /*16a10*/  HADD2.F32 R14, -RZ, R14.H1_H1 ;  /* 0x3000000eff0e7230 */ /* 0x000fe40000004100 */
[----:B------:R-:W-:Y:S01]  /*16a20*/  FMUL.FTZ R10, R36, R40 ;  /* 0x00000028240a7220 */ /* 0x000fe20000410000 */
[----:B------:R-:W-:Y:S01]  /*16a30*/  HADD2.F32 R21, -RZ, R21.H1_H1 ;  /* 0x30000015ff157230 */ /* 0x000fe20000004100 */
[----:B------:R-:W-:Y:S01]  /*16a40*/  F2FP.F16.E4M3.UNPACK_B R7, R4 ;  /* 0x00000004ff07723e */ /* 0x000fe200020006ff */
[----:B------:R-:W-:-:S02]  /*16a50*/  HADD2.F32 R29, -RZ, R53.H0_H0 ;  /* 0x20000035ff1d7230 */ /* 0x000fc40000004100 */
[-C--:B------:R-:W-:Y:S01]  /*16a60*/  FMUL.FTZ R39, R36, R14.reuse ;  /* 0x0000000e24277220 */ /* 0x080fe20000410000 */
[----:B------:R-:W-:Y:S02]  /*16a70*/  HADD2.F32 R8, -RZ, R37.H0_H0 ;  /* 0x20000025ff087230 */ /* 0x000fe40000004100 */
[C---:B------:R-:W-:Y:S01]  /*16a80*/  FFMA.FTZ R56, R21.reuse, R14, -R10 ;  /* 0x0000000e15387223 */ /* 0x040fe2000001080a */
[--C-:B------:R-:W-:Y:S01]  /*16a90*/  HADD2.F32 R15, -RZ, R45.reuse.H0_H0 ;  /* 0x2000002dff0f7230 */ /* 0x100fe20000004100 */
[----:B------:R-:W-:Y:S01]  /*16aa0*/  F2FP.F16.E4M3.UNPACK_B R14, R47.H1 ;  /* 0x0000002fff0e723e */ /* 0x000fe200030006ff */
[----:B------:R-:W-:Y:S02]  /*16ab0*/  HADD2.F32 R6, -RZ, R28.H0_H0 ;  /* 0x2000001cff067230 */ /* 0x000fe40000004100 */
[C---:B------:R-:W-:Y:S01]  /*16ac0*/  FMUL.FTZ R41, R8.reuse, R29 ;  /* 0x0000001d08297220 */ /* 0x040fe20000410000 */
[----:B------:R-:W-:Y:S01]  /*16ad0*/  F2FP.F16.E4M3.UNPACK_B R4, R4.H1 ;  /* 0x00000004ff04723e */ /* 0x000fe200030006ff */
[----:B------:R-:W-:Y:S01]  /*16ae0*/  FMUL.FTZ R8, R8, R15 ;  /* 0x0000000f08087220 */ /* 0x000fe20000410000 */
[----:B------:R-:W-:Y:S01]  /*16af0*/  FFMA.FTZ R55, R21, R40, R39 ;  /* 0x0000002815377223 */ /* 0x000fe20000010027 */
        /* <DEDUP_REMOVED lines=18> */
[----:B------:R-:W-:Y:S02]  /*16c20*/  HADD2.F32 R12, -RZ, R12.H1_H1 ;  /* 0x3000000cff0c7230 */ /* 0x000fe40000004100 */
[-C--:B------:R-:W-:Y:S01]  /*16c30*/  FMUL.FTZ R8, R8, R15.reuse ;  /* 0x0000000f08087220 */ /* 0x080fe20000410000 */
[----:B------:R-:W-:Y:S01]  /*16c40*/  FFMA.FTZ R28, R6, R15, -R29 ;  /* 0x0000000f061c7223 */ /* 0x000fe2000001081d */
[----:B------:R-:W-:Y:S01]  /*16c50*/  HADD2.F32 R29, -RZ, R14.H1_H1 ;  /* 0x3000000eff1d7230 */ /* 0x000fe20000004100 */
[----:B------:R-:W-:Y:S01]  /*16c60*/  F2FP.SATFINITE.E4M3.F32.PACK_AB_MERGE_C R52, R52, R57, RZ ;  /* 0x000000393434723e */ /* 0x000fe200048070ff */
[----:B------:R-:W-:-:S02]  /*16c70*/  HADD2.F32 R15, -RZ, R10.H1_H1 ;  /* 0x3000000aff0f7230 */ /* 0x000fc40000004100 */
[----:B------:R-:W-:Y:S01]  /*16c80*/  FFMA.FTZ R36, R6, R21, R8 ;  /* 0x0000001506247223 */ /* 0x000fe20000010008 */
[----:B------:R-:W-:Y:S02]  /*16c90*/  HADD2.F32 R4, -RZ, R4.H1_H1 ;  /* 0x30000004ff047230 */ /* 0x000fe40000004100 */
[C---:B------:R-:W-:Y:S01]  /*16ca0*/  FMUL.FTZ R37, R12.reuse, R29 ;  /* 0x0000001d0c257220 */ /* 0x040fe20000410000 */
[----:B------:R-:W-:Y:S02]  /*16cb0*/  HADD2.F32 R21, -RZ, R47.H0_H0 ;  /* 0x2000002fff157230 */ /* 0x000fe40000004100 */
[-C--:B------:R-:W-:Y:S01]  /*16cc0*/  FMUL.FTZ R12, R12, R15.reuse ;  /* 0x0000000f0c0c7220 */ /* 0x080fe20000410000 */
[----:B------:R-:W-:Y:S02]  /*16cd0*/  HADD2.F32 R6, -RZ, R13.H0_H0 ;  /* 0x2000000dff067230 */ /* 0x000fe40000004100 */
[----:B------:R-:W-:Y:S01]  /*16ce0*/  FFMA.FTZ R39, R4, R15, -R37 ;  /* 0x0000000f04277223 */ /* 0x000fe20000010825 */
[----:B------:R-:W-:-:S02]  /*16cf0*/  HADD2.F32 R15, -RZ, R38.H0_H0 ;  /* 0x20000026ff0f7230 */ /* 0x000fc40000004100 */
[----:B------:R-:W-:Y:S01]  /*16d00*/  FFMA.FTZ R41, R4, R29, R12 ;  /* 0x0000001d04297223 */ /* 0x000fe2000001000c */
[----:B------:R-:W-:Y:S02]  /*16d10*/  HADD2.F32 R8, -RZ, R47.H1_H1 ;  /* 0x3000002fff087230 */ /* 0x000fe40000004100 */
[C---:B------:R-:W-:Y:S01]  /*16d20*/  FMUL.FTZ R29, R6.reuse, R21 ;  /* 0x00000015061d7220 */ /* 0x040fe20000410000 */
[----:B------:R-:W-:Y:S02]  /*16d30*/  HADD2.F32 R13, -RZ, R13.H1_H1 ;  /* 0x3000000dff0d7230 */ /* 0x000fe40000004100 */
[----:B------:R-:W-:Y:S01]  /*16d40*/  FMUL.FTZ R37, R6, R15 ;  /* 0x0000000f06257220 */ /* 0x000fe20000410000 */
[--C-:B------:R-:W-:Y:S01]  /*16d50*/  HADD2.F32 R4, -RZ, R7.reuse.H0_H0 ;  /* 0x20000007ff047230 */ /* 0x100fe20000004100 */
[----:B------:R-:W-:Y:S01]  /*16d60*/  F2FP.F16.E4M3.UNPACK_B R10, R50.H1 ;  /* 0x00000032ff0a723e */ /* 0x000fe200030006ff */
[----:B------:R-:W-:Y:S02]  /*16d70*/  HADD2.F32 R38, -RZ, R38.H1_H1 ;  /* 0x30000026ff267230 */ /* 0x000fe40000004100 */
[----:B------:R-:W-:Y:S01]  /*16d80*/  FMUL.FTZ R6, R13, R8 ;  /* 0x000000080d067220 */ /* 0x000fe20000410000 */
[----:B------:R-:W-:-:S02]  /*16d90*/  HADD2.F32 R7, -RZ, R7.H1_H1 ;  /* 0x30000007ff077230 */ /* 0x000fc40000004100 */
[C---:B------:R-:W-:Y:S01]  /*16da0*/  FFMA.FTZ R29, R4.reuse, R15, -R29 ;  /* 0x0000000f041d7223 */ /* 0x040fe2000001081d */
[----:B------:R-:W-:Y:S01]  /*16db0*/  FFMA.FTZ R37, R4, R21, R37 ;  /* 0x0000001504257223 */ /* 0x000fe20000010025 */
[-C--:B------:R-:W-:Y:S01]  /*16dc0*/  F2FP.F16.E4M3.UNPACK_B R4, R43.reuse.H1 ;  /* 0x0000002bff04723e */ /* 0x080fe200030006ff */
[-C--:B------:R-:W-:Y:S01]  /*16dd0*/  FMUL.FTZ R15, R13, R38.reuse ;  /* 0x000000260d0f7220 */ /* 0x080fe20000410000 */
[C---:B------:R-:W-:Y:S01]  /*16de0*/  FFMA.FTZ R38, R7.reuse, R38, -R6 ;  /* 0x0000002607267223 */ /* 0x040fe20000010806 */
[----:B------:R-:W-:Y:S01]  /*16df0*/  HADD2.F32 R13, -RZ, R10.H0_H0 ;  /* 0x2000000aff0d7230 */ /* 0x000fe20000004100 */
[----:B------:R-:W-:Y:S01]  /*16e00*/  F2FP.F16.E4M3.UNPACK_B R50, R50 ;  /* 0x00000032ff32723e */ /* 0x000fe200020006ff */
[----:B------:R-:W-:Y:S02]  /*16e10*/  HADD2.F32 R6, -RZ, R31.H0_H0 ;  /* 0x2000001fff067230 */ /* 0x000fe40000004100 */
[----:B------:R-:W-:Y:S01]  /*16e20*/  FFMA.FTZ R12, R7, R8, R15 ;  /* 0x00000008070c7223 */ /* 0x000fe2000001000f */
[--C-:B------:R-:W-:Y:S01]  /*16e30*/  HADD2.F32 R7, -RZ, R4.reuse.H0_H0 ;  /* 0x20000004ff077230 */ /* 0x100fe20000004100 */
[----:B------:R-:W-:Y:S01]  /*16e40*/  F2FP.F16.E4M3.UNPACK_B R43, R43 ;  /* 0x0000002bff2b723e */ /* 0x000fe200020006ff */
[----:B------:R-:W-:-:S02]  /*16e50*/  HADD2.F32 R8, -RZ, R4.H1_H1 ;  /* 0x30000004ff087230 */ /* 0x000fc40000004100 */
[C---:B------:R-:W-:Y:S01]  /*16e60*/  FMUL.FTZ R15, R6.reuse, R13 ;  /* 0x0000000d060f7220 */ /* 0x040fe20000410000 */
[----:B------:R-:W-:Y:S02]  /*16e70*/  HADD2.F32 R4, -RZ, R20.H0_H0 ;  /* 0x20000014ff047230 */ /* 0x000fe40000004100 */
[-C--:B------:R-:W-:Y:S01]  /*16e80*/  FMUL.FTZ R21, R6, R7.reuse ;  /* 0x0000000706157220 */ /* 0x080fe20000410000 */
[----:B------:R-:W-:Y:S01]  /*16e90*/  HADD2.F32 R10, -RZ, R10.H1_H1 ;  /* 0x3000000aff0a7230 */ /* 0x000fe20000004100 */
[----:B------:R-:W-:Y:S01]  /*16ea0*/  F2FP.SATFINITE.E4M3.F32.PACK_AB_MERGE_C R42, R49, R42, RZ ;  /* 0x0000002a312a723e */ /* 0x000fe200048070ff */
[----:B------:R-:W-:Y:S02]  /*16eb0*/  HADD2.F32 R31, -RZ, R31.H1_H1 ;  /* 0x3000001fff1f7230 */ /* 0x000fe40000004100 */
[----:B------:R-:W-:Y:S01]  /*16ec0*/  FFMA.FTZ R40, R4, R7, -R15 ;  /* 0x0000000704287223 */ /* 0x000fe2000001080f */
[----:B------:R-:W-:Y:S01]  /*16ed0*/  HADD2.F32 R20, -RZ, R20.H1_H1 ;  /* 0x30000014ff147230 */ /* 0x000fe20000004100 */
[----:B------:R-:W-:Y:S01]  /*16ee0*/  F2FP.SATFINITE.E4M3.F32.PACK_AB_MERGE_C R5, R46, R5, R52 ;  /* 0x000000052e05723e */ /* 0x000fe20004807034 */
[----:B------:R-:W-:-:S02]  /*16ef0*/  HADD2.F32 R6, -RZ, R30.H0_H0 ;  /* 0x2000001eff067230 */ /* 0x000fc40000004100 */
[C---:B------:R-:W-:Y:S01]  /*16f00*/  FMUL.FTZ R7, R31.reuse, R10 ;  /* 0x0000000a1f077220 */ /* 0x040fe20000410000 */
[-C--:B------:R-:W-:Y:S01]  /*16f10*/  FMUL.FTZ R15, R31, R8.reuse ;  /* 0x000000081f0f7220 */ /* 0x080fe20000410000 */
[----:B------:R-:W-:Y:S01]  /*16f20*/  FFMA.FTZ R31, R4, R13, R21 ;  /* 0x0000000d041f7223 */ /* 0x000fe20000010015 */
[--C-:B------:R-:W-:Y:S02]  /*16f30*/  HADD2.F32 R13, -RZ, R50.reuse.H0_H0 ;  /* 0x20000032ff0d7230 */ /* 0x100fe40000004100 */
[C---:B------:R-:W-:Y:S01]  /*16f40*/  FFMA.FTZ R45, R20.reuse, R8, -R7 ;  /* 0x00000008142d7223 */ /* 0x040fe20000010807 */
[----:B------:R-:W-:Y:S02]  /*16f50*/  HADD2.F32 R7, -RZ, R43.H0_H0 ;  /* 0x2000002bff077230 */ /* 0x000fe40000004100 */
[----:B------:R-:W-:Y:S01]  /*16f60*/  FFMA.FTZ R20, R20, R10, R15 ;  /* 0x0000000a14147223 */ /* 0x000fe2000001000f */
[----:B------:R-:W-:Y:S02]  /*16f70*/  HADD2.F32 R50, -RZ, R50.H1_H1 ;  /* 0x30000032ff327230 */ /* 0x000fe40000004100 */
[----:B------:R-:W-:Y:S01]  /*16f80*/  FMUL.FTZ R15, R6, R13 ;  /* 0x0000000d060f7220 */ /* 0x000fe20000410000 */
[----:B------:R-:W-:-:S02]  /*16f90*/  HADD2.F32 R30, -RZ, R30.H1_H1 ;  /* 0x3000001eff1e7230 */ /* 0x000fc40000004100 */
[----:B------:R-:W-:Y:S01]  /*16fa0*/  FMUL.FTZ R8, R6, R7 ;  /* 0x0000000706087220 */ /* 0x000fe20000410000 */
[----:B------:R-:W-:Y:S01]  /*16fb0*/  HADD2.F32 R43, -RZ, R43.H1_H1 ;  /* 0x3000002bff2b7230 */ /* 0x000fe20000004100 */
[----:B------:R-:W-:Y:S01]  /*16fc0*/  F2FP.SATFINITE.E4M3.F32.PACK_AB_MERGE_C R40, R45, R40, RZ ;  /* 0x000000282d28723e */ /* 0x000fe200048070ff */
[--C-:B------:R-:W-:Y:S02]  /*16fd0*/  HADD2.F32 R4, -RZ, R11.reuse.H0_H0 ;  /* 0x2000000bff047230 */ /* 0x100fe40000004100 */
[CC--:B------:R-:W-:Y:S01]  /*16fe0*/  FMUL.FTZ R14, R30.reuse, R50.reuse ;  /* 0x000000321e0e7220 */ /* 0x0c0fe20000410000 */
        /* <DEDUP_REMOVED lines=17> */
[----:B------:R-:W-:Y:S02]  /*17100*/  F2FP.SATFINITE.E4M3.F32.PACK_AB_MERGE_C R8, R12, R37, R8 ;  /* 0x000000250c08723e */ /* 0x000fe40004807008 */
[----:B------:R-:W-:-:S05]  /*17110*/  F2FP.SATFINITE.E4M3.F32.PACK_AB_MERGE_C R10, R21, R10, R20 ;  /* 0x0000000a150a723e */ /* 0x000fca0004807014 */
[----:B------:R4:W-:Y:S02]  /*17120*/  STS.128 [R3+0x1e200], R8 ;  /* 0x01e2000803007388 */ /* 0x0009e40000000c00 */
.L_x_4212:
[----:B------:R-:W-:Y:S05]  /*17130*/  BSYNC B1 ;  /* 0x0000000000017941 */ /* 0x000fea0003800000 */
.L_x_4211:
[----:B------:R-:W-:Y:S05]  /*17140*/  @P2 BRA `(.L_x_4193) ;  /* 0x0000000c00e02947 */ /* 0x000fea0003800000 */
[----:B-12-4-:R-:W2:Y:S04]  /*17150*/  LDL R3, [R1] ;  /* 0x0000000001037983 */ /* 0x016ea80000100800 */
[----:B------:R-:W4:Y:S01]  /*17160*/  LDL R53, [R1+0x58] ;  /* 0x0000580001357983 */ /* 0x000f220000100800 */
[----:B-----5:R-:W-:Y:S02]  /*17170*/  SHF.R.U32.HI R4, RZ, 0x8, R32 ;  /* 0x00000008ff047819 */ /* 0x020fe40000011620 */
[----:B------:R-:W-:Y:S02]  /*17180*/  SHF.R.U32.HI R6, RZ, 0x8, R33 ;  /* 0x00000008ff067819 */ /* 0x000fe40000011621 */
[----:B------:R-:W-:Y:S02]  /*17190*/  LOP3.LUT R4, R4, 0xff, RZ, 0xc0, !PT ;  /* 0x000000ff04047812 */ /* 0x000fe400078ec0ff */
[----:B------:R-:W-:-:S02]  /*171a0*/  SHF.R.U32.HI R8, RZ, 0x8, R34 ;  /* 0x00000008ff087819 */ /* 0x000fc40000011622 */
[----:B------:R-:W-:Y:S02]  /*171b0*/  LOP3.LUT R5, R33, 0xff, RZ, 0xc0, !PT ;  /* 0x000000ff21057812 */ /* 0x000fe400078ec0ff */
[----:B0-----:R-:W-:Y:S02]  /*171c0*/  LOP3.LUT R7, R34, 0xff, RZ, 0xc0, !PT ;  /* 0x000000ff22077812 */ /* 0x001fe400078ec0ff */
[----:B------:R-:W-:Y:S02]  /*171d0*/  LOP3.LUT R6, R6, 0xff, RZ, 0xc0, !PT ;  /* 0x000000ff06067812 */ /* 0x000fe400078ec0ff */
[----:B------:R-:W-:Y:S02]  /*171e0*/  LOP3.LUT R8, R8, 0xff, RZ, 0xc0, !PT ;  /* 0x000000ff08087812 */ /* 0x000fe400078ec0ff */
[----:B------:R-:W-:Y:S02]  /*171f0*/  PRMT R12, R6, 0x7604, R5 ;  /* 0x00007604060c7816 */ /* 0x000fe40000000005 */
[----:B------:R-:W-:-:S02]  /*17200*/  PRMT R15, R8, 0x7604, R7 ;  /* 0x00007604080f7816 */ /* 0x000fc40000000007 */
[----:B------:R-:W-:Y:S02]  /*17210*/  SHF.R.U32.HI R5, RZ, 0x8, R35 ;  /* 0x00000008ff057819 */ /* 0x000fe40000011623 */
[----:B------:R-:W-:Y:S02]  /*17220*/  SHF.R.U32.HI R7, RZ, 0x8, R24 ;  /* 0x00000008ff077819 */ /* 0x000fe40000011618 */
[----:B------:R-:W-:Y:S02]  /*17230*/  SHF.R.U32.HI R8, RZ, 0x8, R25 ;  /* 0x00000008ff087819 */ /* 0x000fe40000011619 */
[----:B------:R-:W-:Y:S02]  /*17240*/  LOP3.LUT R6, R24, 0xff, RZ, 0xc0, !PT ;  /* 0x000000ff18067812 */ /* 0x000fe400078ec0ff */
[----:B------:R-:W-:Y:S02]  /*17250*/  LOP3.LUT R5, R5, 0xff, RZ, 0xc0, !PT ;  /* 0x000000ff05057812 */ /* 0x000fe400078ec0ff */
[----:B------:R-:W-:-:S02]  /*17260*/  LOP3.LUT R7, R7, 0xff, RZ, 0xc0, !PT ;  /* 0x000000ff07077812 */ /* 0x000fc400078ec0ff */
[----:B------:R-:W-:Y:S02]  /*17270*/  SHF.R.U32.HI R31, RZ, 0x8, R27 ;  /* 0x00000008ff1f7819 */ /* 0x000fe4000001161b */
[----:B------:R-:W-:Y:S02]  /*17280*/  PRMT R29, R7, 0x7604, R6 ;  /* 0x00007604071d7816 */ /* 0x000fe40000000006 */
[----:B------:R-:W-:Y:S02]  /*17290*/  LOP3.LUT R20, R25, 0xff, RZ, 0xc0, !PT ;  /* 0x000000ff19147812 */ /* 0x000fe400078ec0ff */
[----:B------:R-:W-:Y:S02]  /*172a0*/  LOP3.LUT R30, R27, 0xff, RZ, 0xc0, !PT ;  /* 0x000000ff1b1e7812 */ /* 0x000fe400078ec0ff */
[----:B------:R-:W-:Y:S02]  /*172b0*/  LOP3.LUT R31, R31, 0xff, RZ, 0xc0, !PT ;  /* 0x000000ff1f1f7812 */ /* 0x000fe400078ec0ff */
[----:B------:R-:W-:-:S02]  /*172c0*/  SHF.R.U32.HI R28, RZ, 0x8, R26 ;  /* 0x00000008ff1c7819 */ /* 0x000fc4000001161a */
[----:B------:R-:W-:Y:S02]  /*172d0*/  PRMT R30, R31, 0x7604, R30 ;  /* 0x000076041f1e7816 */ /* 0x000fe4000000001e */
[----:B------:R-:W-:Y:S02]  /*172e0*/  SHF.R.U32.HI R31, RZ, 0x10, R25 ;  /* 0x00000010ff1f7819 */ /* 0x000fe40000011619 */
[----:B------:R-:W-:Y:S02]  /*172f0*/  SHF.R.U32.HI R41, RZ, 0x10, R27 ;  /* 0x00000010ff297819 */ /* 0x000fe4000001161b */
[----:B------:R-:W-:Y:S01]  /*17300*/  LOP3.LUT R21, R26, 0xff, RZ, 0xc0, !PT ;  /* 0x000000ff1a157812 */ /* 0x000fe200078ec0ff */
[----:B------:R-:W-:Y:S01]  /*17310*/  IMAD.U32 R31, R31, 0x10000, RZ ;  /* 0x000100001f1f7824 */ /* 0x000fe200078e00ff */
[----:B------:R-:W-:Y:S01]  /*17320*/  LOP3.LUT R28, R28, 0xff, RZ, 0xc0, !PT ;  /* 0x000000ff1c1c7812 */ /* 0x000fe200078ec0ff */
[----:B------:R-:W-:Y:S01]  /*17330*/  IMAD.U32 R41, R41, 0x10000, RZ ;  /* 0x0001000029297824 */ /* 0x000fe200078e00ff */
[----:B------:R-:W-:-:S02]  /*17340*/  LOP3.LUT R29, R29, 0xff0000, R24, 0xf8, !PT ;  /* 0x00ff00001d1d7812 */ /* 0x000fc400078ef818 */
[----:B------:R-:W-:Y:S02]  /*17350*/  PRMT R39, R28, 0x7604, R21 ;  /* 0x000076041c277816 */ /* 0x000fe40000000015 */
[----:B------:R-:W-:Y:S02]  /*17360*/  SHF.R.U32.HI R21, RZ, 0x10, R35 ;  /* 0x00000010ff157819 */ /* 0x000fe40000011623 */
[----:B------:R-:W-:Y:S02]  /*17370*/  LOP3.LUT R41, R30, 0xff0000, R41, 0xf8, !PT ;  /* 0x00ff00001e297812 */ /* 0x000fe400078ef829 */
[--C-:B------:R-:W-:Y:S01]  /*17380*/  LOP3.LUT R15, R15, 0xff0000, R34.reuse, 0xf8, !PT ;  /* 0x00ff00000f0f7812 */ /* 0x100fe200078ef822 */
[----:B------:R-:W-:Y:S01]  /*17390*/  IMAD.U32 R21, R21, 0x10000, RZ ;  /* 0x0001000015157824 */ /* 0x000fe200078e00ff */
[----:B------:R-:W-:Y:S02]  /*173a0*/  LOP3.LUT R41, R41, 0xff000000, R27, 0xf8, !PT ;  /* 0xff00000029297812 */ /* 0x000fe400078ef81b */
[----:B------:R-:W-:-:S02]  /*173b0*/  LOP3.LUT R30, R15, 0xff000000, R34, 0xf8, !PT ;  /* 0xff0000000f1e7812 */ /* 0x000fc400078ef822 */
[----:B------:R-:W-:-:S04]  /*173c0*/  LOP3.LUT R39, R39, 0xff0000, R26, 0xf8, !PT ;  /* 0x00ff000027277812 */ /* 0x000fc800078ef81a */
[----:B------:R-:W-:Y:S02]  /*173d0*/  LOP3.LUT R39, R39, 0xff000000, R26, 0xf8, !PT ;  /* 0xff00000027277812 */ /* 0x000fe400078ef81a */
[----:B--2---:R-:W-:Y:S02]  /*173e0*/  LEA.HI R0, R0, R3, RZ, 0x1c ;  /* 0x0000000300007211 */ /* 0x004fe400078fe0ff */
[----:B------:R-:W-:-:S04]  /*173f0*/  LOP3.LUT R3, R32, 0xff, RZ, 0xc0, !PT ;  /* 0x000000ff20037812 */ /* 0x000fc800078ec0ff */
[----:B------:R-:W-:Y:S02]  /*17400*/  PRMT R13, R4, 0x7604, R3 ;  /* 0x00007604040d7816 */ /* 0x000fe40000000003 */
[----:B------:R-:W-:Y:S02]  /*17410*/  SHF.R.S32.HI R3, RZ, 0x1f, R0 ;  /* 0x0000001fff037819 */ /* 0x000fe40000011400 */
[----:B------:R-:W-:Y:S02]  /*17420*/  LOP3.LUT R4, R35, 0xff, RZ, 0xc0, !PT ;  /* 0x000000ff23047812 */ /* 0x000fe400078ec0ff */
[----:B------:R-:W-:Y:S01]  /*17430*/  LEA.HI R3, R3, R0, RZ, 0x2 ;  /* 0x0000000003037211 */ /* 0x000fe200078f10ff */
[----:B------:R-:W-:Y:S01]  /*17440*/  IMAD.SHL.U32 R0, R0, 0x10, RZ ;  /* 0x0000001000007824 */ /* 0x000fe200078e00ff */
[----:B---3--:R-:W-:Y:S02]  /*17450*/  PRMT R14, R5, 0x7604, R4 ;  /* 0x00007604050e7816 */ /* 0x008fe40000000004 */
[----:B----4-:R-:W0:Y:S01]  /*17460*/  LDS.128 R4, [R53+0x1e200] ;  /* 0x01e2000035047984 */ /* 0x010e220000000c00 */
[----:B------:R-:W-:Y:S01]  /*17470*/  IMAD.SHL.U32 R3, R3, 0x800, RZ ;  /* 0x0000080003037824 */ /* 0x000fe200078e00ff */
[----:B------:R-:W-:-:S02]  /*17480*/  LOP3.LUT R0, R69, 0x30, R0, 0xf8, !PT ;  /* 0x0000003045007812 */ /* 0x000fc400078ef800 */
[--C-:B------:R-:W-:Y:S02]  /*17490*/  LOP3.LUT R13, R13, 0xff0000, R32.reuse, 0xf8, !PT ;  /* 0x00ff00000d0d7812 */ /* 0x100fe400078ef820 */
[----:B------:R-:W-:Y:S02]  /*174a0*/  LOP3.LUT R0, R0, R68, RZ, 0x3c, !PT ;  /* 0x0000004400007212 */ /* 0x000fe400078e3cff */
[----:B------:R-:W-:Y:S02]  /*174b0*/  LOP3.LUT R3, R3, 0xffffe000, RZ, 0xc0, !PT ;  /* 0xffffe00003037812 */ /* 0x000fe400078ec0ff */
[----:B------:R-:W-:Y:S02]  /*174c0*/  LOP3.LUT R28, R13, 0xff000000, R32, 0xf8, !PT ;  /* 0xff0000000d1c7812 */ /* 0x000fe400078ef820 */
[----:B------:R-:W-:Y:S02]  /*174d0*/  IADD3 R3, R0, R67, R3 ;  /* 0x0000004300037210 */ /* 0x000fe40007ffe003 */
[----:B------:R-:W-:-:S03]  /*174e0*/  LOP3.LUT R21, R14, 0xff0000, R21, 0xf8, !PT ;  /* 0x00ff00000e157812 */ /* 0x000fc600078ef815 */
[----:B------:R-:W-:Y:S01]  /*174f0*/  IMAD.IADD R0, R18, 0x1, R3 ;  /* 0x0000000112007824 */ /* 0x000fe200078e0203 */
[----:B------:R-:W-:Y:S02]  /*17500*/  LOP3.LUT R3, R8, 0xff, RZ, 0xc0, !PT ;  /* 0x000000ff08037812 */ /* 0x000fe400078ec0ff */
[----:B------:R-:W-:Y:S02]  /*17510*/  LOP3.LUT R34, R21, 0xff000000, R35, 0xf8, !PT ;  /* 0xff00000015227812 */ /* 0x000fe400078ef823 */
[----:B------:R-:W1:Y:S01]  /*17520*/  LDS.128 R8, [R0+0x1e200] ;  /* 0x01e2000000087984 */ /* 0x000e620000000c00 */
[----:B------:R-:W-:Y:S02]  /*17530*/  PRMT R20, R3, 0x7604, R20 ;  /* 0x0000760403147816 */ /* 0x000fe40000000014 */
[----:B------:R-:W-:Y:S02]  /*17540*/  SHF.R.U32.HI R3, RZ, 0x10, R33 ;  /* 0x00000010ff037819 */ /* 0x000fe40000011621 */
[----:B------:R-:W-:-:S02]  /*17550*/  LOP3.LUT R37, R20, 0xff0000, R31, 0xf8, !PT ;  /* 0x00ff000014257812 */ /* 0x000fc400078ef81f */
[----:B------:R-:W-:Y:S02]  /*17560*/  SHF.L.U32 R3, R3, 0x10, RZ ;  /* 0x0000001003037819 */ /* 0x000fe400000006ff */
[----:B------:R-:W-:Y:S02]  /*17570*/  LOP3.LUT R37, R37, 0xff000000, R25, 0xf8, !PT ;  /* 0xff00000025257812 */ /* 0x000fe400078ef819 */
[----:B------:R-:W-:Y:S02]  /*17580*/  LOP3.LUT R3, R12, 0xff0000, R3, 0xf8, !PT ;  /* 0x00ff00000c037812 */ /* 0x000fe400078ef803 */
[----:B------:R-:W-:Y:S02]  /*17590*/  LOP3.LUT R31, R29, 0xff000000, R24, 0xf8, !PT ;  /* 0xff0000001d1f7812 */ /* 0x000fe400078ef818 */
[----:B------:R-:W-:Y:S02]  /*175a0*/  LOP3.LUT R32, R3, 0xff000000, R33, 0xf8, !PT ;  /* 0xff00000003207812 */ /* 0x000fe400078ef821 */
[----:B------:R-:W-:-:S02]  /*175b0*/  F2FP.F16.E4M3.UNPACK_B R33, R37 ;  /* 0x00000025ff21723e */ /* 0x000fc400020006ff */
[----:B------:R-:W-:Y:S02]  /*175c0*/  F2FP.F16.E4M3.UNPACK_B R27, R32 ;  /* 0x00000020ff1b723e */ /* 0x000fe400020006ff */
[----:B0-----:R-:W-:Y:S01]  /*175d0*/  F2FP.F16.E4M3.UNPACK_B R12, R5 ;  /* 0x00000005ff0c723e */ /* 0x001fe200020006ff */
[----:B------:R-:W-:Y:S01]  /*175e0*/  HADD2.F32 R35, -RZ, R33.H0_H0 ;  /* 0x20000021ff237230 */ /* 0x000fe20000004100 */
[-C--:B------:R-:W-:Y:S01]  /*175f0*/  F2FP.F16.E4M3.UNPACK_B R14, R7.reuse ;  /* 0x00000007ff0e723e */ /* 0x080fe200020006ff */
[----:B------:R-:W-:Y:S01]  /*17600*/  HADD2.F32 R29, -RZ, R27.H0_H0 ;  /* 0x2000001bff1d7230 */ /* 0x000fe20000004100 */
[----:B------:R-:W-:Y:S01]  /*17610*/  F2FP.F16.E4M3.UNPACK_B R15, R7.H1 ;  /* 0x00000007ff0f723e */ /* 0x000fe200030006ff */
[----:B------:R-:W-:Y:S01]  /*17620*/  HADD2.F32 R33, -RZ, R33.H1_H1 ;  /* 0x30000021ff217230 */ /* 0x000fe20000004100 */
[-C--:B------:R-:W-:Y:S01]  /*17630*/  F2FP.F16.E4M3.UNPACK_B R7, R6.reuse ;  /* 0x00000006ff07723e */ /* 0x080fe200020006ff */
[----:B------:R-:W-:Y:S01]  /*17640*/  HADD2.F32 R27, -RZ, R27.H1_H1 ;  /* 0x3000001bff1b7230 */ /* 0x000fe20000004100 */
[----:B------:R-:W-:Y:S01]  /*17650*/  F2FP.F16.E4M3.UNPACK_B R13, R6.H1 ;  /* 0x00000006ff0d723e */ /* 0x000fe200030006ff */
[--C-:B------:R-:W-:Y:S01]  /*17660*/  HADD2.F32 R6, -RZ, R12.reuse.H0_H0 ;  /* 0x2000000cff067230 */ /* 0x100fe20000004100 */
[----:B------:R-:W-:Y:S01]  /*17670*/  F2FP.F16.E4M3.UNPACK_B R37, R37.H1 ;  /* 0x00000025ff25723e */ /* 0x000fe200030006ff */
[----:B------:R-:W-:Y:S01]  /*17680*/  HADD2.F32 R12, -RZ, R12.H1_H1 ;  /* 0x3000000cff0c7230 */ /* 0x000fe20000004100 */
[----:B------:R-:W-:-:S02]  /*17690*/  F2FP.F16.E4M3.UNPACK_B R5, R5.H1 ;  /* 0x00000005ff05723e */ /* 0x000fc400030006ff */
[----:B------:R-:W-:Y:S02]  /*176a0*/  F2FP.F16.E4M3.UNPACK_B R32, R32.H1 ;  /* 0x00000020ff20723e */ /* 0x000fe400030006ff */
[-C--:B------:R-:W-:Y:S02]  /*176b0*/  F2FP.F16.E4M3.UNPACK_B R3, R4.reuse ;  /* 0x00000004ff03723e */ /* 0x080fe400020006ff */
[----:B------:R-:W-:Y:S02]  /*176c0*/  F2FP.F16.E4M3.UNPACK_B R4, R4.H1 ;  /* 0x00000004ff04723e */ /* 0x000fe400030006ff */
[-C--:B-1----:R-:W-:Y:S02]  /*176d0*/  F2FP.F16.E4M3.UNPACK_B R20, R9.reuse ;  /* 0x00000009ff14723e */ /* 0x082fe400020006ff */
[----:B------:R-:W-:Y:S02]  /*176e0*/  F2FP.F16.E4M3.UNPACK_B R21, R9.H1 ;  /* 0x00000009ff15723e */ /* 0x000fe400030006ff */
[-C--:B------:R-:W-:Y:S01]  /*176f0*/  F2FP.F16.E4M3.UNPACK_B R25, R11.reuse ;  /* 0x0000000bff19723e */ /* 0x080fe200020006ff */
[--C-:B------:R-:W-:Y:S01]  /*17700*/  HADD2.F32 R24, -RZ, R20.reuse.H0_H0 ;  /* 0x20000014ff187230 */ /* 0x100fe20000004100 */
[----:B------:R-:W-:Y:S01]  /*17710*/  F2FP.F16.E4M3.UNPACK_B R26, R11.H1 ;  /* 0x0000000bff1a723e */ /* 0x000fe200030006ff */
[----:B------:R-:W-:Y:S01]  /*17720*/  HADD2.F32 R20, -RZ, R20.H1_H1 ;  /* 0x30000014ff147230 */ /* 0x000fe20000004100 */
[----:B------:R-:W-:-:S02]  /*17730*/  F2FP.F16.E4M3.UNPACK_B R11, R10 ;  /* 0x0000000aff0b723e */ /* 0x000fc400020006ff */
[C---:B------:R-:W-:Y:S01]  /*17740*/  FMUL.FTZ R36, R24.reuse, R29 ;  /* 0x0000001d18247220 */ /* 0x040fe20000410000 */
[-C--:B------:R-:W-:Y:S01]  /*17750*/  FMUL.FTZ R43, R24, R35.reuse ;  /* 0x00000023182b7220 */ /* 0x080fe20000410000 */
[----:B------:R-:W-:Y:S01]  /*17760*/  F2FP.F16.E4M3.UNPACK_B R24, R10.H1 ;  /* 0x0000000aff18723e */ /* 0x000fe200030006ff */
[----:B------:R-:W-:Y:S02]  /*17770*/  HADD2.F32 R10, -RZ, R21.H0_H0 ;  /* 0x20000015ff0a7230 */ /* 0x000fe40000004100 */
[C---:B------:R-:W-:Y:S01]  /*17780*/  FFMA.FTZ R36, R6.reuse, R35, R36 ;  /* 0x0000002306247223 */ /* 0x040fe20000010024 */
[----:B------:R-:W-:Y:S02]  /*17790*/  HADD2.F32 R35, -RZ, R37.H0_H0 ;  /* 0x20000025ff237230 */ /* 0x000fe40000004100 */
[----:B------:R-:W-:Y:S01]  /*177a0*/  FFMA.FTZ R43, R6, R29, -R43 ;  /* 0x0000001d062b7223 */ /* 0x000fe2000001082b */
[----:B------:R-:W-:Y:S02]  /*177b0*/  HADD2.F32 R29, -RZ, R32.H0_H0 ;  /* 0x20000020ff1d7230 */ /* 0x000fe40000004100 */
[----:B------:R-:W-:Y:S01]  /*177c0*/  FMUL.FTZ R45, R20, R33 ;  /* 0x00000021142d7220 */ /* 0x000fe20000410000 */
[----:B------:R-:W-:-:S02]  /*177d0*/  HADD2.F32 R6, -RZ, R5.H0_H0 ;  /* 0x20000005ff067230 */ /* 0x000fc40000004100 */
[----:B------:R-:W-:Y:S01]  /*177e0*/  FMUL.FTZ R47, R10, R35 ;  /* 0x000000230a2f7220 */ /* 0x000fe20000410000 */
[----:B------:R-:W-:Y:S01]  /*177f0*/  FMUL.FTZ R20, R20, R27 ;  /* 0x0000001b14147220 */ /* 0x000fe20000410000 */
[----:B------:R-:W-:Y:S01]  /*17800*/  FMUL.FTZ R10, R10, R29 ;  /* 0x0000001d0a0a7220 */ /* 0x000fe20000410000 */
[----:B------:R-:W-:Y:S01]  /*17810*/  FFMA.FTZ R38, R12, R27, -R45 ;  /* 0x0000001b0c267223 */ /* 0x000fe2000001082d */
[----:B------:R-:W-:Y:S01]  /*17820*/  FFMA.FTZ R47, R6, R29, -R47 ;  /* 0x0000001d062f7223 */ /* 0x000fe2000001082f */
[----:B------:R-:W-:Y:S01]  /*17830*/  FFMA.FTZ R45, R12, R33, R20 ;  /* 0x000000210c2d7223 */ /* 0x000fe20000010014 */
[----:B------:R-:W-:Y:S01]  /*17840*/  F2FP.F16.E4M3.UNPACK_B R29, R41 ;  /* 0x00000029ff1d723e */ /* 0x000fe200020006ff */
[----:B------:R-:W-:Y:S01]  /*17850*/  FFMA.FTZ R35, R6, R35, R10 ;  /* 0x0000002306237223 */ /* 0x000fe2000001000a */
[-C--:B------:R-:W-:Y:S01]  /*17860*/  F2FP.F16.E4M3.UNPACK_B R12, R34.reuse ;  /* 0x00000022ff0c723e */ /* 0x080fe200020006ff */
[----:B------:R-:W-:Y:S01]  /*17870*/  HADD2.F32 R20, -RZ, R37.H1_H1 ;  /* 0x30000025ff147230 */ /* 0x000fe20000004100 */
[----:B------:R-:W-:Y:S01]  /*17880*/  F2FP.F16.E4M3.UNPACK_B R41, R41.H1 ;  /* 0x00000029ff29723e */ /* 0x000fe200030006ff */
[----:B------:R-:W-:Y:S01]  /*17890*/  HADD2.F32 R21, -RZ, R21.H1_H1 ;  /* 0x30000015ff157230 */ /* 0x000fe20000004100 */
[----:B------:R-:W-:Y:S01]  /*178a0*/  F2FP.F16.E4M3.UNPACK_B R34, R34.H1 ;  /* 0x00000022ff22723e */ /* 0x000fe200030006ff */
[----:B------:R-:W-:Y:S01]  /*178b0*/  HADD2.F32 R33, -RZ, R29.H0_H0 ;  /* 0x2000001dff217230 */ /* 0x000fe20000004100 */
[----:B------:R-:W-:Y:S01]  /*178c0*/  F2FP.F16.E4M3.UNPACK_B R9, R8 ;  /* 0x00000008ff09723e */ /* 0x000fe200020006ff */
[----:B------:R-:W-:-:S02]  /*178d0*/  HADD2.F32 R10, -RZ, R25.H0_H0 ;  /* 0x20000019ff0a7230 */ /* 0x000fc40000004100 */
[C---:B------:R-:W-:Y:S01]  /*178e0*/  FMUL.FTZ R40, R21.reuse, R20 ;  /* 0x0000001415287220 */ /* 0x040fe20000410000 */
[----:B------:R-:W-:Y:S01]  /*178f0*/  HADD2.F32 R32, -RZ, R32.H1_H1 ;  /* 0x30000020ff207230 */ /* 0x000fe20000004100 */
[----:B------:R-:W-:Y:S01]  /*17900*/  F2FP.F16.E4M3.UNPACK_B R8, R8.H1 ;  /* 0x00000008ff08723e */ /* 0x000fe200030006ff */
[----:B------:R-:W-:Y:S02]  /*17910*/  HADD2.F32 R27, -RZ, R12.H0_H0 ;  /* 0x2000000cff1b7230 */ /* 0x000fe40000004100 */
[C---:B------:R-:W-:Y:S01]  /*17920*/  FMUL.FTZ R37, R10.reuse, R33 ;  /* 0x000000210a257220 */ /* 0x040fe20000410000 */
[----:B------:R-:W-:Y:S02]  /*17930*/  HADD2.F32 R5, -RZ, R5.H1_H1 ;  /* 0x30000005ff057230 */ /* 0x000fe40000004100 */
[----:B------:R-:W-:Y:S01]  /*17940*/  FMUL.FTZ R21, R21, R32 ;  /* 0x0000002015157220 */ /* 0x000fe20000410000 */
[----:B------:R-:W-:Y:S02]  /*17950*/  HADD2.F32 R6, -RZ, R14.H0_H0 ;  /* 0x2000000eff067230 */ /* 0x000fe40000004100 */
[----:B------:R-:W-:Y:S01]  /*17960*/  FMUL.FTZ R10, R10, R27 ;  /* 0x0000001b0a0a7220 */ /* 0x000fe20000410000 */
[----:B------:R-:W-:-:S02]  /*17970*/  HADD2.F32 R12, -RZ, R12.H1_H1 ;  /* 0x3000000cff0c7230 */ /* 0x000fc40000004100 */
[C---:B------:R-:W-:Y:S01]  /*17980*/  FFMA.FTZ R40, R5.reuse, R32, -R40 ;  /* 0x0000002005287223 */ /* 0x040fe20000010828 */
[----:B------:R-:W-:Y:S01]  /*17990*/  FFMA.FTZ R32, R5, R20, R21 ;  /* 0x0000001405207223 */ /* 0x000fe20000010015 */
[C---:B------:R-:W-:Y:S01]  /*179a0*/  FFMA.FTZ R37, R6.reuse, R27, -R37 ;  /* 0x0000001b06257223 */ /* 0x040fe20000010825 */
[----:B------:R-:W-:Y:S01]  /*179b0*/  FFMA.FTZ R33, R6, R33, R10 ;  /* 0x0000002106217223 */ /* 0x000fe2000001000a */
[----:B------:R-:W-:Y:S02]  /*179c0*/  HADD2.F32 R20, -RZ, R41.H0_H0 ;  /* 0x20000029ff147230 */ /* 0x000fe40000004100 */
[----:B------:R-:W-:Y:S02]  /*179d0*/  HADD2.F32 R6, -RZ, R26.H0_H0 ;  /* 0x2000001aff067230 */ /* 0x000fe40000004100 */
[----:B------:R-:W-:Y:S02]  /*179e0*/  HADD2.F32 R29, -RZ, R29.H1_H1 ;  /* 0x3000001dff1d7230 */ /* 0x000fe40000004100 */
[----:B------:R-:W-:-:S02]  /*179f0*/  HADD2.F32 R25, -RZ, R25.H1_H1 ;  /* 0x30000019ff197230 */ /* 0x000fc40000004100 */
[C---:B------:R-:W-:Y:S01]  /*17a00*/  FMUL.FTZ R48, R6.reuse, R20 ;  /* 0x0000001406307220 */ /* 0x040fe20000410000 */
[----:B------:R-:W-:Y:S02]  /*17a10*/  HADD2.F32 R10, -RZ, R34.H0_H0 ;  /* 0x20000022ff0a7230 */ /* 0x000fe40000004100 */
[----:B------:R-:W-:Y:S02]  /*17a20*/  HADD2.F32 R5, -RZ, R15.H0_H0 ;  /* 0x2000000fff057230 */ /* 0x000fe40000004100 */
[CC--:B------:R-:W-:Y:S01]  /*17a30*/  FMUL.FTZ R21, R25.reuse, R29.reuse ;  /* 0x0000001d19157220 */ /* 0x0c0fe20000410000 */
[----:B------:R-:W-:Y:S02]  /*17a40*/  HADD2.F32 R14, -RZ, R14.H1_H1 ;  /* 0x3000000eff0e7230 */ /* 0x000fe40000004100 */
[----:B------:R-:W-:Y:S01]  /*17a50*/  FMUL.FTZ R46, R25, R12 ;  /* 0x0000000c192e7220 */ /* 0x000fe20000410000 */
[-C--:B------:R-:W-:Y:S01]  /*17a60*/  FMUL.FTZ R25, R6, R10.reuse ;  /* 0x0000000a06197220 */ /* 0x080fe20000410000 */
[----:B------:R-:W-:Y:S01]  /*17a70*/  FFMA.FTZ R48, R5, R10, -R48 ;  /* 0x0000000a05307223 */ /* 0x000fe20000010830 */
[----:B------:R-:W-:Y:S01]  /*17a80*/  F2FP.F16.E4M3.UNPACK_B R10, R28.H1 ;  /* 0x0000001cff0a723e */ /* 0x000fe200030006ff */
[C---:B------:R-:W-:Y:S01]  /*17a90*/  FFMA.FTZ R42, R14.reuse, R12, -R21 ;  /* 0x0000000c0e2a7223 */ /* 0x040fe20000010815 */
[----:B------:R-:W-:Y:S01]  /*17aa0*/  FFMA.FTZ R46, R14, R29, R46 ;  /* 0x0000001d0e2e7223 */ /* 0x000fe2000001002e */
[----:B------:R-:W-:Y:S01]  /*17ab0*/  HADD2.F32 R34, -RZ, R34.H1_H1 ;  /* 0x30000022ff227230 */ /* 0x000fe20000004100 */
[----:B------:R-:W-:Y:S01]  /*17ac0*/  F2FP.F16.E4M3.UNPACK_B R14, R31.H1 ;  /* 0x0000001fff0e723e */ /* 0x000fe200030006ff */
[----:B------:R-:W-:-:S02]  /*17ad0*/  HADD2.F32 R41, -RZ, R41.H1_H1 ;  /* 0x30000029ff297230 */ /* 0x000fc40000004100 */
[----:B------:R-:W-:Y:S01]  /*17ae0*/  FFMA.FTZ R49, R5, R20, R25 ;  /* 0x0000001405317223 */ /* 0x000fe20000010019 */
        /* <DEDUP_REMOVED lines=13> */
[----:B------:R-:W-:Y:S02]  /*17bc0*/  HADD2.F32 R8, -RZ, R8.H1_H1 ;  /* 0x30000008ff087230 */ /* 0x000fe40000004100 */
[-C--:B------:R-:W-:Y:S01]  /*17bd0*/  FMUL.FTZ R26, R6, R20.reuse ;  /* 0x00000014061a7220 */ /* 0x080fe20000410000 */
[----:B------:R-:W-:Y:S02]  /*17be0*/  HADD2.F32 R15, -RZ, R10.H1_H1 ;  /* 0x3000000aff0f7230 */ /* 0x000fe40000004100 */
[----:B------:R-:W-:Y:S01]  /*17bf0*/  FFMA.FTZ R20, R5, R20, R21 ;  /* 0x0000001405147223 */ /* 0x000fe20000010015 */
[----:B------:R-:W-:-:S02]  /*17c00*/  HADD2.F32 R21, -RZ, R14.H1_H1 ;  /* 0x3000000eff157230 */ /* 0x000fc40000004100 */
[----:B------:R-:W-:Y:S01]  /*17c10*/  FFMA.FTZ R26, R5, R12, -R26 ;  /* 0x0000000c051a7223 */ /* 0x000fe2000001081a */
[----:B------:R-:W-:Y:S02]  /*17c20*/  HADD2.F32 R4, -RZ, R4.H1_H1 ;  /* 0x30000004ff047230 */ /* 0x000fe40000004100 */
[C---:B------:R-:W-:Y:S01]  /*17c30*/  FMUL.FTZ R6, R8.reuse, R15 ;  /* 0x0000000f08067220 */ /* 0x040fe20000410000 */
[----:B------:R-:W-:Y:S02]  /*17c40*/  HADD2.F32 R5, -RZ, R9.H0_H0 ;  /* 0x20000009ff057230 */ /* 0x000fe40000004100 */
[-C--:B------:R-:W-:Y:S01]  /*17c50*/  FMUL.FTZ R25, R8, R21.reuse ;  /* 0x0000001508197220 */ /* 0x080fe20000410000 */
[----:B------:R-:W-:Y:S02]  /*17c60*/  HADD2.F32 R8, -RZ, R31.H0_H0 ;  /* 0x2000001fff087230 */ /* 0x000fe40000004100 */
[----:B------:R-:W-:Y:S01]  /*17c70*/  FFMA.FTZ R27, R4, R21, R6 ;  /* 0x00000015041b7223 */ /* 0x000fe20000010006 */
[----:B------:R-:W-:-:S02]  /*17c80*/  HADD2.F32 R6, -RZ, R28.H0_H0 ;  /* 0x2000001cff067230 */ /* 0x000fc40000004100 */
[----:B------:R-:W-:Y:S01]  /*17c90*/  FFMA.FTZ R25, R4, R15, -R25 ;  /* 0x0000000f04197223 */ /* 0x000fe20000010819 */
[----:B------:R-:W-:Y:S02]  /*17ca0*/  HADD2.F32 R4, -RZ, R3.H0_H0 ;  /* 0x20000003ff047230 */ /* 0x000fe40000004100 */
[C---:B------:R-:W-:Y:S01]  /*17cb0*/  FMUL.FTZ R15, R5.reuse, R8 ;  /* 0x00000008050f7220 */ /* 0x040fe20000410000 */
[----:B------:R-:W-:Y:S02]  /*17cc0*/  HADD2.F32 R10, -RZ, R31.H1_H1 ;  /* 0x3000001fff0a7230 */ /* 0x000fe40000004100 */
[-C--:B------:R-:W-:Y:S01]  /*17cd0*/  FMUL.FTZ R5, R5, R6.reuse ;  /* 0x0000000605057220 */ /* 0x080fe20000410000 */
[----:B------:R-:W-:Y:S01]  /*17ce0*/  HADD2.F32 R9, -RZ, R9.H1_H1 ;  /* 0x30000009ff097230 */ /* 0x000fe20000004100 */
[----:B------:R-:W-:Y:S01]  /*17cf0*/  F2FP.F16.E4M3.UNPACK_B R12, R39.H1 ;  /* 0x00000027ff0c723e */ /* 0x000fe200030006ff */
[----:B------:R-:W-:Y:S02]  /*17d00*/  HADD2.F32 R28, -RZ, R28.H1_H1 ;  /* 0x3000001cff1c7230 */ /* 0x000fe40000004100 */
[----:B------:R-:W-:Y:S01]  /*17d10*/  FFMA.FTZ R15, R4, R6, -R15 ;  /* 0x00000006040f7223 */ /* 0x000fe2000001080f */
[----:B------:R-:W-:-:S02]  /*17d20*/  HADD2.F32 R3, -RZ, R3.H1_H1 ;  /* 0x30000003ff037230 */ /* 0x000fc40000004100 */
[C---:B------:R-:W-:Y:S01]  /*17d30*/  FMUL.FTZ R6, R9.reuse, R10 ;  /* 0x0000000a09067220 */ /* 0x040fe20000410000 */
[----:B------:R-:W-:Y:S01]  /*17d40*/  FFMA.FTZ R14, R4, R8, R5 ;  /* 0x00000008040e7223 */ /* 0x000fe20000010005 */
[----:B------:R-:W-:Y:S01]  /*17d50*/  F2FP.F16.E4M3.UNPACK_B R5, R30.H1 ;  /* 0x0000001eff05723e */ /* 0x000fe200030006ff */
        /* <DEDUP_REMOVED lines=13> */
[----:B------:R-:W-:Y:S01]  /*17e30*/  HADD2.F32 R5, -RZ, R5.H1_H1 ;  /* 0x30000005ff057230 */ /* 0x000fe20000004100 */
[----:B------:R-:W-:Y:S01]  /*17e40*/  F2FP.F16.E4M3.UNPACK_B R39, R39 ;  /* 0x00000027ff27723e */ /* 0x000fe200020006ff */
[----:B------:R-:W-:Y:S02]  /*17e50*/  HADD2.F32 R13, -RZ, R13.H1_H1 ;  /* 0x3000000dff0d7230 */ /* 0x000fe40000004100 */
[C---:B------:R-:W-:Y:S01]  /*17e60*/  FMUL.FTZ R6, R24.reuse, R12 ;  /* 0x0000000c18067220 */ /* 0x040fe20000410000 */
[----:B------:R-:W-:Y:S01]  /*17e70*/  FMUL.FTZ R9, R24, R5 ;  /* 0x0000000518097220 */ /* 0x000fe20000410000 */
[----:B------:R-:W-:-:S02]  /*17e80*/  FFMA.FTZ R24, R3, R8, R4 ;  /* 0x0000000803187223 */ /* 0x000fc40000010004 */
[C---:B------:R-:W-:Y:S01]  /*17e90*/  FFMA.FTZ R34, R13.reuse, R5, -R6 ;  /* 0x000000050d227223 */ /* 0x040fe20000010806 */
[----:B------:R-:W-:Y:S02]  /*17ea0*/  HADD2.F32 R5, -RZ, R30.H0_H0 ;  /* 0x2000001eff057230 */ /* 0x000fe40000004100 */
[----:B------:R-:W-:Y:S01]  /*17eb0*/  FFMA.FTZ R31, R13, R12, R9 ;  /* 0x0000000c0d1f7223 */ /* 0x000fe20000010009 */
[----:B------:R-:W-:Y:S02]  /*17ec0*/  HADD2.F32 R6, -RZ, R39.H0_H0 ;  /* 0x20000027ff067230 */ /* 0x000fe40000004100 */
[----:B------:R-:W-:Y:S02]  /*17ed0*/  HADD2.F32 R4, -RZ, R11.H0_H0 ;  /* 0x2000000bff047230 */ /* 0x000fe40000004100 */
[----:B------:R-:W-:Y:S01]  /*17ee0*/  HADD2.F32 R8, -RZ, R39.H1_H1 ;  /* 0x30000027ff087230 */ /* 0x000fe20000004100 */
[----:B------:R-:W-:Y:S01]  /*17ef0*/  F2FP.SATFINITE.E4M3.F32.PACK_AB_MERGE_C R24, R31, R24, RZ ;  /* 0x000000181f18723e */ /* 0x000fe200048070ff */
[----:B------:R-:W-:-:S02]  /*17f00*/  HADD2.F32 R11, -RZ, R11.H1_H1 ;  /* 0x3000000bff0b7230 */ /* 0x000fc40000004100 */
[C---:B------:R-:W-:Y:S01]  /*17f10*/  FMUL.FTZ R10, R4.reuse, R6 ;  /* 0x00000006040a7220 */ /* 0x040fe20000410000 */
[----:B------:R-:W-:Y:S02]  /*17f20*/  HADD2.F32 R30, -RZ, R30.H1_H1 ;  /* 0x3000001eff1e7230 */ /* 0x000fe40000004100 */
[-C--:B------:R-:W-:Y:S01]  /*17f30*/  FMUL.FTZ R9, R4, R5.reuse ;  /* 0x0000000504097220 */ /* 0x080fe20000410000 */
[--C-:B------:R-:W-:Y:S02]  /*17f40*/  HADD2.F32 R3, -RZ, R7.reuse.H0_H0 ;  /* 0x20000007ff037230 */ /* 0x100fe40000004100 */
[C---:B------:R-:W-:Y:S01]  /*17f50*/  FMUL.FTZ R4, R11.reuse, R8 ;  /* 0x000000080b047220 */ /* 0x040fe20000410000 */
[----:B------:R-:W-:Y:S02]  /*17f60*/  HADD2.F32 R7, -RZ, R7.H1_H1 ;  /* 0x30000007ff077230 */ /* 0x000fe40000004100 */
        /* <DEDUP_REMOVED lines=22> */
.L_x_4193:
[----:B------:R-:W-:Y:S05]  /*180d0*/  BSYNC B0 ;  /* 0x0000000000007941 */ /* 0x000fea0003800000 */
.L_x_4186:
        /* <DEDUP_REMOVED lines=8> */
.L_x_4184:
[----:B0--3--:R-:W-:-:S05]  /*18160*/  IMAD.U32 R0, RZ, RZ, UR49 ;  /* 0x00000031ff007e24 */ /* 0x009fca000f8e00ff */
[----:B------:R-:W-:-:S13]  /*18170*/  ISETP.NE.AND P0, PT, R0, 0x3, PT ;  /* 0x000000030000780c */ /* 0x000fda0003f05270 */
[----:B------:R-:W-:Y:S05]  /*18180*/  @!P0 BRA `(.L_x_4213) ;  /* 0x0000000000048947 */ /* 0x000fea0003800000 */
[----:B------:R-:W-:Y:S01]  /*18190*/  BPT.TRAP 0x1 ;  /* 0x000000040000795c */ /* 0x000fe20000300000 */
.L_x_4213:
[----:B------:R-:W3:Y:S04]  /*181a0*/  LDL R0, [R1+0x2c] ;  /* 0x00002c0001007983 */ /* 0x000ee80000100800 */
[----:B-12-4-:R-:W2:Y:S01]  /*181b0*/  LDL R3, [R1+0x3c] ;  /* 0x00003c0001037983 */ /* 0x016ea20000100800 */
[----:B---3--:R-:W-:Y:S01]  /*181c0*/  IMAD R0, R0, 0x8, R18 ;  /* 0x0000000800007824 */ /* 0x008fe200078e0212 */
[----:B--2---:R-:W-:-:S04]  /*181d0*/  SHF.L.U32 R3, R3, 0x1f, RZ ;  /* 0x0000001f03037819 */ /* 0x004fc800000006ff */
[----:B------:R0:W1:Y:S01]  /*181e0*/  SYNCS.PHASECHK.TRANS64.TRYWAIT P1, [R0+URZ+0x33430], R3 ;  /* 0x03343003000075a7 */ /* 0x000062000802017f */
[----:B------:R-:W-:Y:S05]  /*181f0*/  @!P0 BRA `(.L_x_4214) ;  /* 0x0000000000048947 */ /* 0x000fea0003800000 */
[----:B------:R-:W-:Y:S01]  /*18200*/  BPT.TRAP 0x1 ;  /* 0x000000040000795c */ /* 0x000fe20000300000 */
.L_x_4214:
[----:B------:R-:W-:Y:S01]  /*18210*/  MOV R119, RZ ;  /* 0x000000ff00777202 */ /* 0x000fe20000000f00 */
[----:B-1----:R-:W-:Y:S06]  /*18220*/  @P1 BRA `(.L_x_4215) ;  /* 0x0000000000081947 */ /* 0x002fec0003800000 */
[----:B------:R-:W1:Y:S02]  /*18230*/  SYNCS.PHASECHK.TRANS64.TRYWAIT P1, [R0+URZ+0x33430], R3 ;  /* 0x03343003000075a7 */ /* 0x000e64000802017f */
[----:B-1----:R-:W-:Y:S05]  /*18240*/  @!P1 BRA `(.L_x_4216) ;  /* 0x00000148002c9947 */ /* 0x002fea0003800000 */
.L_x_4215:
[----:B------:R-:W-:Y:S05]  /*18250*/  WARPSYNC.ALL ;  /* 0x0000000000007948 */ /* 0x000fea0003800000 */
[----:B------:R-:W2:Y:S01]  /*18260*/  LDL R120, [R1+0x2c] ;  /* 0x00002c0001787983 */ /* 0x000ea20000100800 */
[----:B01----:R-:W-:Y:S01]  /*18270*/  VIADD R3, R18, 0x24200 ;  /* 0x0002420012037836 */ /* 0x003fe20000000000 */
[----:B------:R-:W-:Y:S01]  /*18280*/  R2UR UR28, R44 ;  /* 0x000000002c1c72ca */ /* 0x000fe200000e0000 */
[----:B------:R-:W-:Y:S01]  /*18290*/  IMAD.MOV.U32 R5, RZ, RZ, -0x7fffffe0 ;  /* 0x80000020ff057424 */ /* 0x000fe200078e00ff */
[----:B------:R-:W-:Y:S01]  /*182a0*/  WARPGROUP.ARRIVE ;  /* 0x00000000000079c5 */ /* 0x000fe20000000000 */
[----:B------:R-:W-:Y:S01]  /*182b0*/  UMOV UR29, 0x80000020 ;  /* 0x80000020001d7882 */ /* 0x000fe20000000000 */
[----:B------:R-:W-:Y:S01]  /*182c0*/  SHF.R.U32.HI R3, RZ, 0x4, R3 ;  /* 0x00000004ff037819 */ /* 0x000fe20000011603 */
[----:B------:R-:W-:Y:S01]  /*182d0*/  IMAD.MOV.U32 R7, RZ, RZ, -0x7fffffe0 ;  /* 0x80000020ff077424 */ /* 0x000fe200078e00ff */
[----:B------:R-:W-:Y:S01]  /*182e0*/  R2UR UR31, R5 ;  /* 0x00000000051f72ca */ /* 0x000fe200000e0000 */
[----:B------:R-:W-:Y:S01]  /*182f0*/  UMOV UR5, UR29 ;  /* 0x0000001d00057c82 */ /* 0x000fe20008000000 */
[----:B------:R-:W-:Y:S01]  /*18300*/  LOP3.LUT R3, R3, 0x3fff, RZ, 0xc0, !PT ;  /* 0x00003fff03037812 */ /* 0x000fe200078ec0ff */
[----:B-----5:R-:W-:Y:S01]  /*18310*/  IMAD.MOV.U32 R9, RZ, RZ, -0x7fffffe0 ;  /* 0x80000020ff097424 */ /* 0x020fe200078e00ff */
[----:B------:R-:W-:Y:S01]  /*18320*/  R2UR UR7, R7 ;  /* 0x00000000070772ca */ /* 0x000fe200000e0000 */
[----:B------:R-:W-:Y:S01]  /*18330*/  UMOV UR9, UR29 ;  /* 0x0000001d00097c82 */ /* 0x000fe20008000000 */
[----:B------:R-:W-:Y:S01]  /*18340*/  LOP3.LUT R13, R3, 0x10000, RZ, 0xfc, !PT ;  /* 0x00010000030d7812 */ /* 0x000fe200078efcff */
[----:B------:R-:W-:Y:S01]  /*18350*/  ULOP3.LUT UR28, UR28, 0x10000, URZ, 0xfc, !UPT ;  /* 0x000100001c1c7892 */ /* 0x000fe2000f8efc3f */
[----:B------:R-:W-:Y:S01]  /*18360*/  R2UR UR11, R9 ;  /* 0x00000000090b72ca */ /* 0x000fe200000e0000 */
[----:B------:R-:W-:Y:S01]  /*18370*/  UMOV UR13, UR29 ;  /* 0x0000001d000d7c82 */ /* 0x000fe20008000000 */
[----:B------:R-:W-:Y:S01]  /*18380*/  R2UR UR15, R7 ;  /* 0x00000000070f72ca */ /* 0x000fe200000e0000 */
[----:B------:R-:W-:Y:S01]  /*18390*/  UMOV UR17, UR29 ;  /* 0x0000001d00117c82 */ /* 0x000fe20008000000 */
[----:B------:R-:W-:Y:S01]  /*183a0*/  R2UR UR19, R9 ;  /* 0x00000000091372ca */ /* 0x000fe200000e0000 */
[----:B------:R-:W-:Y:S01]  /*183b0*/  UIADD3 UR44, UR28, 0x2, URZ ;  /* 0x000000021c2c7890 */ /* 0x000fe2000fffe03f */
[----:B------:R-:W-:Y:S01]  /*183c0*/  MOV R7, 0x80000020 ;  /* 0x8000002000077802 */ /* 0x000fe20000000f00 */
[----:B------:R-:W-:Y:S01]  /*183d0*/  UMOV UR4, UR28 ;  /* 0x0000001c00047c82 */ /* 0x000fe20008000000 */
[----:B------:R-:W-:Y:S01]  /*183e0*/  UMOV UR8, UR28 ;  /* 0x0000001c00087c82 */ /* 0x000fe20008000000 */
[----:B------:R-:W-:Y:S01]  /*183f0*/  UMOV UR12, UR28 ;  /* 0x0000001c000c7c82 */ /* 0x000fe20008000000 */
[----:B------:R-:W-:Y:S01]  /*18400*/  UMOV UR16, UR28 ;  /* 0x0000001c00107c82 */ /* 0x000fe20008000000 */
[----:B------:R-:W-:Y:S01]  /*18410*/  R2UR UR47, R7 ;  /* 0x00000000072f72ca */ /* 0x000fe200000e0000 */
[----:B------:R-:W-:Y:S01]  /*18420*/  UMOV UR45, 0x80000020 ;  /* 0x80000020002d7882 */ /* 0x000fe20000000000 */
[----:B------:R-:W-:-:S02]  /*18430*/  IMAD.MOV.U32 R9, RZ, RZ, -0x7fffffe0 ;  /* 0x80000020ff097424 */ /* 0x000fc400078e00ff */
[----:B------:R-:W-:Y:S02]  /*18440*/  IMAD.MOV.U32 R11, RZ, RZ, -0x7fffffe0 ;  /* 0x80000020ff0b7424 */ /* 0x000fe400078e00ff */
[----:B------:R-:W-:Y:S02]  /*18450*/  IMAD.MOV.U32 R7, RZ, RZ, -0x7fffffe0 ;  /* 0x80000020ff077424 */ /* 0x000fe400078e00ff */
[----:B------:R-:W-:-:S05]  /*18460*/  IMAD.MOV.U32 R5, RZ, RZ, -0x7fffffe0 ;  /* 0x80000020ff057424 */ /* 0x000fca00078e00ff */
[----:B------:R-:W-:Y:S01]  /*18470*/  R2UR UR43, R5 ;  /* 0x00000000052b72ca */ /* 0x000fe200000e0000 */
[----:B--2---:R-:W-:-:S04]  /*18480*/  IMAD R4, R120, 0x780, R13 ;  /* 0x0000078078047824 */ /* 0x004fc800078e020d */
[C---:B------:R-:W-:Y:S01]  /*18490*/  VIADD R6, R4.reuse, 0x80 ;  /* 0x0000008004067836 */ /* 0x040fe20000000000 */
[C---:B------:R-:W-:Y:S01]  /*184a0*/  R2UR UR30, R4.reuse ;  /* 0x00000000041e72ca */ /* 0x040fe200000e0000 */
[C---:B------:R-:W-:Y:S02]  /*184b0*/  VIADD R8, R4.reuse, 0x100 ;  /* 0x0000010004087836 */ /* 0x040fe40000000000 */
[----:B------:R-:W-:Y:S01]  /*184c0*/  VIADD R10, R4, 0x102 ;  /* 0x00000102040a7836 */ /* 0x000fe20000000000 */
[----:B------:R-:W-:Y:S02]  /*184d0*/  R2UR UR6, R6 ;  /* 0x00000000060672ca */ /* 0x000fe400000e0000 */
[----:B------:R-:W-:Y:S01]  /*184e0*/  R2UR UR10, R8 ;  /* 0x00000000080a72ca */ /* 0x000fe200000e0000 */
[C---:B------:R-:W-:Y:S01]  /*184f0*/  VIADD R8, R4.reuse, 0x200 ;  /* 0x0000020004087836 */ /* 0x040fe20000000000 */
[----:B------:R-:W-:-:S04]  /*18500*/  IADD3 R6, R4, 0x180, RZ ;  /* 0x0000018004067810 */ /* 0x000fc80007ffe0ff */
[----:B------:R-:W-:Y:S01]  /*18510*/  R2UR UR14, R6 ;  /* 0x00000000060e72ca */ /* 0x000fe200000e0000 */
[----:B------:R-:W-:Y:S01]  /*18520*/  QGMMA.64x32x32.F32.E4M3.E4M3 R88, gdesc[UR28], RZ, !UPT, gsb0 ;  /* 0x006000001c5879f3 */ /* 0x000fe2000c0008ff */
[----:B------:R-:W-:Y:S01]  /*18530*/  R2UR UR18, R8 ;  /* 0x00000000081272ca */ /* 0x000fe200000e0000 */
[C---:B------:R-:W-:Y:S02]  /*18540*/  VIADD R6, R4.reuse, 0x2 ;  /* 0x0000000204067836 */ /* 0x040fe40000000000 */
[----:B------:R-:W-:-:S03]  /*18550*/  VIADD R8, R4, 0x82 ;  /* 0x0000008204087836 */ /* 0x000fc60000000000 */
[----:B------:R-:W-:Y:S01]  /*18560*/  R2UR UR46, R6 ;  /* 0x00000000062e72ca */ /* 0x000fe200000e0000 */
[----:B------:R-:W-:Y:S01]  /*18570*/  VIADD R6, R4, 0x182 ;  /* 0x0000018204067836 */ /* 0x000fe20000000000 */
[----:B------:R-:W-:Y:S02]  /*18580*/  WARPGROUP.DEPBAR.LE gsb0, 0x0 ;  /* 0x00008000000079c5 */ /* 0x000fe40000010000 */
[----:B------:R-:W-:-:S06]  /*18590*/  WARPGROUP.ARRIVE ;  /* 0x00000000000079c5 */ /* 0x000fcc0000000000 */
[----:B------:R-:W-:Y:S01]  /*185a0*/  QGMMA.64x32x32.F32.E4M3.E4M3 R72, gdesc[UR4], RZ, !UPT, gsb0 ;  /* 0x00600000044879f3 */ /* 0x000fe2000c0008ff */
[----:B------:R-:W-:Y:S01]  /*185b0*/  R2UR UR6, R8 ;  /* 0x00000000080672ca */ /* 0x000fe200000e0000 */
[----:B------:R-:W-:Y:S01]  /*185c0*/  UMOV UR4, UR44 ;  /* 0x0000002c00047c82 */ /* 0x000fe20008000000 */
[----:B------:R-:W-:Y:S01]  /*185d0*/  R2UR UR7, R9 ;  /* 0x00000000090772ca */ /* 0x000fe200000e0000 */
[----:B------:R-:W-:Y:S01]  /*185e0*/  UMOV UR5, UR45 ;  /* 0x0000002d00057c82 */ /* 0x000fe20008000000 */
[----:B------:R-:W-:Y:S01]  /*185f0*/  VIADD R8, R4, 0x202 ;  /* 0x0000020204087836 */ /* 0x000fe20000000000 */
[----:B------:R-:W-:Y:S01]  /*18600*/  MOV R9, 0x80000020 ;  /* 0x8000002000097802 */ /* 0x000fe20000000f00 */
[----:B------:R-:W-:Y:S02]  /*18610*/  WARPGROUP.DEPBAR.LE gsb0, 0x0 ;  /* 0x00008000000079c5 */ /* 0x000fe40000010000 */
[----:B------:R-:W-:-:S06]  /*18620*/  WARPGROUP.ARRIVE ;  /* 0x00000000000079c5 */ /* 0x000fcc0000000000 */
[----:B------:R-:W-:Y:S01]  /*18630*/  QGMMA.64x32x32.F32.E4M3.E4M3 R56, gdesc[UR8], RZ, !UPT, gsb0 ;  /* 0x00600000083879f3 */ /* 0x000fe2000c0008ff */
[----:B------:R-:W-:Y:S01]  /*18640*/  R2UR UR10, R10 ;  /* 0x000000000a0a72ca */ /* 0x000fe200000e0000 */
[----:B------:R-:W-:Y:S01]  /*18650*/  UMOV UR8, UR44 ;  /* 0x0000002c00087c82 */ /* 0x000fe20008000000 */
[----:B------:R-:W-:Y:S01]  /*18660*/  R2UR UR11, R11 ;  /* 0x000000000b0b72ca */ /* 0x000fe200000e0000 */
[----:B------:R-:W-:Y:S01]  /*18670*/  UMOV UR9, UR45 ;  /* 0x0000002d00097c82 */ /* 0x000fe20008000000 */
[----:B------:R-:W-:Y:S02]  /*18680*/  VIADD R10, R4, 0x380 ;  /* 0x00000380040a7836 */ /* 0x000fe40000000000 */
[----:B------:R-:W-:Y:S01]  /*18690*/  IMAD.MOV.U32 R11, RZ, RZ, -0x7fffffe0 ;  /* 0x80000020ff0b7424 */ /* 0x000fe200078e00ff */
        /* <DEDUP_REMOVED lines=20> */
[----:B------:R-:W-:Y:S03]  /*187e0*/  QGMMA.64x32x32.F32.E4M3.E4M3 R88, gdesc[UR44], R88, gsb0 ;  /* 0x006000002c5879f3 */ /* 0x000fe60008000858 */
[----:B------:R-:W-:Y:S02]  /*187f0*/  WARPGROUP.DEPBAR.LE gsb0, 0x0 ;  /* 0x00008000000079c5 */ /* 0x000fe40000010000 */
[----:B------:R-:W-:-:S06]  /*18800*/  WARPGROUP.ARRIVE ;  /* 0x00000000000079c5 */ /* 0x000fcc0000000000 */
[----:B------:R-:W-:Y:S01]  /*18810*/  QGMMA.64x32x32.F32.E4M3.E4M3 R72, gdesc[UR4], R72, gsb0 ;  /* 0x00600000044879f3 */ /* 0x000fe20008000848 */
[----:B------:R-:W-:Y:S01]  /*18820*/  R2UR UR6, R6 ;  /* 0x00000000060672ca */ /* 0x000fe200000e0000 */
[----:B------:R-:W-:Y:S01]  /*18830*/  UIADD3 UR4, UR28, 0x200, URZ ;  /* 0x000002001c047890 */ /* 0x000fe2000fffe03f */
[----:B------:R-:W-:Y:S01]  /*18840*/  R2UR UR7, R7 ;  /* 0x00000000070772ca */ /* 0x000fe200000e0000 */
[----:B------:R-:W-:Y:S01]  /*18850*/  UMOV UR5, 0x80000020 ;  /* 0x8000002000057882 */ /* 0x000fe20000000000 */
[----:B------:R-:W-:Y:S01]  /*18860*/  IMAD.MOV.U32 R7, RZ, RZ, -0x7fffffe0 ;  /* 0x80000020ff077424 */ /* 0x000fe200078e00ff */
[----:B------:R-:W-:Y:S01]  /*18870*/  IADD3 R6, R4, 0x400, RZ ;  /* 0x0000040004067810 */ /* 0x000fe20007ffe0ff */
[----:B------:R-:W-:Y:S02]  /*18880*/  UMOV UR21, UR5 ;  /* 0x0000000500157c82 */ /* 0x000fe40008000000 */
[----:B------:R-:W-:Y:S01]  /*18890*/  UMOV UR20, UR4 ;  /* 0x0000000400147c82 */ /* 0x000fe20008000000 */
[----:B------:R-:W-:-:S02]  /*188a0*/  WARPGROUP.DEPBAR.LE gsb0, 0x0 ;  /* 0x00008000000079c5 */ /* 0x000fc40000010000 */
[----:B------:R-:W-:-:S06]  /*188b0*/  WARPGROUP.ARRIVE ;  /* 0x00000000000079c5 */ /* 0x000fcc0000000000 */
[----:B------:R-:W-:Y:S01]  /*188c0*/  QGMMA.64x32x32.F32.E4M3.E4M3 R56, gdesc[UR8], R56, gsb0 ;  /* 0x00600000083879f3 */ /* 0x000fe20008000838 */
[----:B------:R-:W-:Y:S01]  /*188d0*/  R2UR UR10, R8 ;  /* 0x00000000080a72ca */ /* 0x000fe200000e0000 */
[----:B------:R-:W-:Y:S01]  /*188e0*/  UMOV UR8, UR4 ;  /* 0x0000000400087c82 */ /* 0x000fe20008000000 */
[----:B------:R-:W-:Y:S01]  /*188f0*/  R2UR UR11, R9 ;  /* 0x00000000090b72ca */ /* 0x000fe200000e0000 */
[----:B------:R-:W-:Y:S01]  /*18900*/  UMOV UR9, UR5 ;  /* 0x0000000500097c82 */ /* 0x000fe20008000000 */
[----:B------:R-:W-:Y:S02]  /*18910*/  VIADD R8, R4, 0x480 ;  /* 0x0000048004087836 */ /* 0x000fe40000000000 */
[----:B------:R-:W-:-:S03]  /*18920*/  IMAD.MOV.U32 R9, RZ, RZ, -0x7fffffe0 ;  /* 0x80000020ff097424 */ /* 0x000fc600078e00ff */
[----:B------:R-:W-:Y:S02]  /*18930*/  R2UR UR22, R8 ;  /* 0x00000000081672ca */ /* 0x000fe400000e0000 */
[----:B------:R-:W-:Y:S01]  /*18940*/  R2UR UR23, R9 ;  /* 0x00000000091772ca */ /* 0x000fe200000e0000 */
[----:B------:R-:W-:Y:S01]  /*18950*/  IMAD.MOV.U32 R9, RZ, RZ, -0x7fffffe0 ;  /* 0x80000020ff097424 */ /* 0x000fe200078e00ff */
[----:B------:R-:W-:Y:S01]  /*18960*/  IADD3 R8, R4, 0x302, RZ ;  /* 0x0000030204087810 */ /* 0x000fe20007ffe0ff */
[----:B------:R-:W-:Y:S02]  /*18970*/  WARPGROUP.DEPBAR.LE gsb0, 0x0 ;  /* 0x00008000000079c5 */ /* 0x000fe40000010000 */
[----:B------:R-:W-:-:S06]  /*18980*/  WARPGROUP.ARRIVE ;  /* 0x00000000000079c5 */ /* 0x000fcc0000000000 */
[----:B------:R-:W-:Y:S01]  /*18990*/  QGMMA.64x32x32.F32.E4M3.E4M3 R40, gdesc[UR12], R40, gsb0 ;  /* 0x006000000c2879f3 */ /* 0x000fe20008000828 */
        /* <DEDUP_REMOVED lines=25> */
[----:B------:R-:W-:Y:S01]  /*18b30*/  VIADD R6, R4, 0x402 ;  /* 0x0000040204067836 */ /* 0x000fe20000000000 */
[----:B------:R-:W-:Y:S01]  /*18b40*/  UMOV UR25, UR9 ;  /* 0x0000000900197c82 */ /* 0x000fe20008000000 */
[----:B------:R-:W-:Y:S02]  /*18b50*/  IMAD.MOV.U32 R7, RZ, RZ, -0x7fffffe0 ;  /* 0x80000020ff077424 */ /* 0x000fe400078e00ff */
        /* <DEDUP_REMOVED lines=8> */
[----:B------:R-:W-:Y:S01]  /*18be0*/  IMAD.MOV.U32 R9, RZ, RZ, -0x7fffffe0 ;  /* 0x80000020ff097424 */ /* 0x000fe200078e00ff */
[----:B------:R-:W-:-:S04]  /*18bf0*/  IADD3 R8, R4, 0x482, RZ ;  /* 0x0000048204087810 */ /* 0x000fc80007ffe0ff */
[----:B------:R-:W-:Y:S01]  /*18c00*/  R2UR UR26, R8 ;  /* 0x00000000081a72ca */ /* 0x000fe200000e0000 */
[----:B------:R-:W-:Y:S01]  /*18c10*/  VIADD R8, R4, 0x580 ;  /* 0x0000058004087836 */ /* 0x000fe20000000000 */
[----:B------:R-:W-:Y:S01]  /*18c20*/  R2UR UR27, R9 ;  /* 0x00000000091b72ca */ /* 0x000fe200000e0000 */
        /* <DEDUP_REMOVED lines=40> */
[----:B------:R-:W-:Y:S01]  /*18eb0*/  VIADD R8, R4, 0x700 ;  /* 0x0000070004087836 */ /* 0x000fe20000000000 */
[----:B------:R-:W-:-:S04]  /*18ec0*/  MOV R9, 0x80000020 ;  /* 0x8000002000097802 */ /* 0x000fc80000000f00 */
        /* <DEDUP_REMOVED lines=33> */
[C---:B------:R-:W-:Y:S01]  /*190e0*/  IADD3 R6, R4.reuse, 0x682, RZ ;  /* 0x0000068204067810 */ /* 0x040fe20007ffe0ff */
[----:B------:R-:W-:Y:S01]  /*190f0*/  VIADD R4, R4, 0x702 ;  /* 0x0000070204047836 */ /* 0x000fe20000000000 */
[----:B------:R-:W-:Y:S01]  /*19100*/  UMOV UR41, UR17 ;  /* 0x0000001100297c82 */ /* 0x000fe20008000000 */
[----:B------:R-:W-:-:S03]  /*19110*/  UMOV UR40, UR16 ;  /* 0x0000001000287c82 */ /* 0x000fc60008000000 */
[----:B------:R-:W-:Y:S01]  /*19120*/  R2UR UR42, R4 ;  /* 0x00000000042a72ca */ /* 0x000fe200000e0000 */
[----:B------:R-:W-:Y:S02]  /*19130*/  WARPGROUP.DEPBAR.LE gsb0, 0x0 ;  /* 0x00008000000079c5 */ /* 0x000fe40000010000 */
[----:B------:R-:W-:-:S06]  /*19140*/  WARPGROUP.ARRIVE ;  /* 0x00000000000079c5 */ /* 0x000fcc0000000000 */
[----:B------:R-:W-:Y:S01]  /*19150*/  QGMMA.64x32x32.F32.E4M3.E4M3 R56, gdesc[UR20], R56, gsb0 ;  /* 0x00600000143879f3 */ /* 0x000fe20008000838 */
[----:B------:R-:W-:Y:S01]  /*19160*/  R2UR UR22, R8 ;  /* 0x00000000081672ca */ /* 0x000fe200000e0000 */
[----:B------:R-:W-:Y:S01]  /*19170*/  UMOV UR20, UR16 ;  /* 0x0000001000147c82 */ /* 0x000fe20008000000 */
[----:B------:R-:W-:Y:S01]  /*19180*/  R2UR UR23, R9 ;  /* 0x00000000091772ca */ /* 0x000fe200000e0000 */
[----:B------:R-:W-:Y:S01]  /*19190*/  UMOV UR21, UR17 ;  /* 0x0000001100157c82 */ /* 0x000fe20008000000 */
        /* <DEDUP_REMOVED lines=30> */
[----:B------:R-:W-:Y:S05]  /*19380*/  @!P0 BRA `(.L_x_4217) ;  /* 0x0000000000048947 */ /* 0x000fea0003800000 */
[----:B------:R-:W-:Y:S01]  /*19390*/  BPT.TRAP 0x1 ;  /* 0x000000040000795c */ /* 0x000fe20000300000 */
.L_x_4217:
[----:B------:R-:W2:Y:S01]  /*193a0*/  LDL R3, [R1+0x64] ;  /* 0x0000640001037983 */ /* 0x000ea20000100800 */
[----:B------:R-:W-:Y:S01]  /*193b0*/  P2R R10, PR, RZ, 0x1 ;  /* 0x00000001ff0a7803 */ /* 0x000fe20000000000 */
[--C-:B------:R-:W-:Y:S01]  /*193c0*/  IMAD.MOV.U32 R118, RZ, RZ, R119.reuse ;  /* 0x000000ffff767224 */ /* 0x100fe200078e0077 */
[-C--:B------:R-:W-:Y:S01]  /*193d0*/  MOV R114, R119.reuse ;  /* 0x0000007700727202 */ /* 0x080fe20000000f00 */
[--C-:B------:R-:W-:Y:S01]  /*193e0*/  IMAD.MOV.U32 R116, RZ, RZ, R119.reuse ;  /* 0x000000ffff747224 */ /* 0x100fe200078e0077 */
[----:B------:R-:W-:Y:S01]  /*193f0*/  MOV R108, R119 ;  /* 0x00000077006c7202 */ /* 0x000fe20000000f00 */
[--C-:B------:R-:W-:Y:S02]  /*19400*/  IMAD.MOV.U32 R112, RZ, RZ, R119.reuse ;  /* 0x000000ffff707224 */ /* 0x100fe400078e0077 */
[--C-:B------:R-:W-:Y:S02]  /*19410*/  IMAD.MOV.U32 R110, RZ, RZ, R119.reuse ;  /* 0x000000ffff6e7224 */ /* 0x100fe400078e0077 */
[----:B------:R-:W-:-:S02]  /*19420*/  IMAD.MOV.U32 R106, RZ, RZ, R119 ;  /* 0x000000ffff6a7224 */ /* 0x000fc400078e0077 */
[----:B------:R-:W-:Y:S02]  /*19430*/  IMAD.MOV.U32 R104, RZ, RZ, R119 ;  /* 0x000000ffff687224 */ /* 0x000fe400078e0077 */
[----:B--2---:R-:W-:-:S04]  /*19440*/  IMAD.IADD R3, R3, 0x1, R141 ;  /* 0x0000000103037824 */ /* 0x004fc800078e028d */
[----:B------:R-:W-:-:S05]  /*19450*/  IMAD R8, R148, -0xa0, R3 ;  /* 0xffffff6094087824 */ /* 0x000fca00078e0203 */
[C---:B------:R-:W-:Y:S02]  /*19460*/  ISETP.GT.AND P2, PT, R8.reuse, RZ, PT ;  /* 0x000000ff0800720c */ /* 0x040fe40003f44270 */
[C---:B------:R-:W-:Y:S02]  /*19470*/  ISETP.GT.AND P5, PT, R8.reuse, 0x1, PT ;  /* 0x000000010800780c */ /* 0x040fe40003fa4270 */
[----:B------:R-:W-:Y:S02]  /*19480*/  ISETP.GT.AND P4, PT, R8, 0x8, PT ;  /* 0x000000080800780c */ /* 0x000fe40003f84270 */
[----:B------:R-:W-:Y:S01]  /*19490*/  FSEL R5, R88, -INF , P2 ;  /* 0xff80000058057808 */ /* 0x000fe20001000000 */
[----:B------:R-:W-:Y:S01]  /*194a0*/  IMAD.MOV.U32 R88, RZ, RZ, R119 ;  /* 0x000000ffff587224 */ /* 0x000fe200078e0077 */
[----:B------:R-:W-:Y:S02]  /*194b0*/  FSEL R6, R89, -INF , P5 ;  /* 0xff80000059067808 */ /* 0x000fe40002800000 */
[----:B------:R-:W-:-:S02]  /*194c0*/  ISETP.GT.AND P3, PT, R8, 0x9, PT ;  /* 0x000000090800780c */ /* 0x000fc40003f64270 */
[----:B------:R-:W-:Y:S01]  /*194d0*/  FSEL R89, R92, -INF , P4 ;  /* 0xff8000005c597808 */ /* 0x000fe20002000000 */
[----:B------:R-:W-:Y:S01]  /*194e0*/  IMAD.MOV.U32 R92, RZ, RZ, R119 ;  /* 0x000000ffff5c7224 */ /* 0x000fe200078e0077 */
        /* <DEDUP_REMOVED lines=12> */
[----:B------:R-:W-:Y:S01]  /*195b0*/  FSEL R7, R94, -INF , P4 ;  /* 0xff8000005e077808 */ /* 0x000fe20002000000 */
[--C-:B------:R-:W-:Y:S01]  /*195c0*/  IMAD.MOV.U32 R94, RZ, RZ, R119.reuse ;  /* 0x000000ffff5e7224 */ /* 0x100fe200078e0077 */
[----:B------:R-:W-:Y:S02]  /*195d0*/  ISETP.GT.AND P4, PT, R8, 0x19, PT ;  /* 0x000000190800780c */ /* 0x000fe40003f84270 */
[----:B------:R-:W-:Y:S01]  /*195e0*/  FSEL R107, R100, -INF , P5 ;  /* 0xff800000646b7808 */ /* 0x000fe20002800000 */
[----:B------:R-:W-:Y:S01]  /*195f0*/  IMAD.MOV.U32 R100, RZ, RZ, R119 ;  /* 0x000000ffff647224 */ /* 0x000fe200078e0077 */
[----:B------:R-:W-:Y:S02]  /*19600*/  FMNMX.FTZ R4, R97, R4, !PT ;  /* 0x0000000461047209 */ /* 0x000fe40007810000 */
[----:B------:R-:W-:-:S02]  /*19610*/  FSEL R95, R95, -INF , P3 ;  /* 0xff8000005f5f7808 */ /* 0x000fc40001800000 */
[----:B------:R-:W-:Y:S02]  /*19620*/  ISETP.GT.AND P3, PT, R8, 0x20, PT ;  /* 0x000000200800780c */ /* 0x000fe40003f64270 */
[----:B------:R-:W-:Y:S02]  /*19630*/  FSEL R101, R101, -INF , P4 ;  /* 0xff80000065657808 */ /* 0x000fe40002000000 */
[----:B------:R-:W-:Y:S02]  /*19640*/  FMNMX.FTZ R4, R107, R4, !PT ;  /* 0x000000046b047209 */ /* 0x000fe40007810000 */
[----:B------:R-:W-:Y:S01]  /*19650*/  FSEL R9, R98, -INF , P1 ;  /* 0xff80000062097808 */ /* 0x000fe20000800000 */
[----:B------:R-:W-:Y:S01]  /*19660*/  IMAD.MOV.U32 R98, RZ, RZ, R119 ;  /* 0x000000ffff627224 */ /* 0x000fe200078e0077 */
        /* <DEDUP_REMOVED lines=31> */
[----:B------:R-:W-:Y:S01]  /*19860*/  FSEL R73, R82, -INF , P4 ;  /* 0xff80000052497808 */ /* 0x000fe20002000000 */
[----:B------:R-:W-:Y:S01]  /*19870*/  IMAD.U32 R82, RZ, RZ, UR38 ;  /* 0x00000026ff527e24 */ /* 0x000fe2000f8e00ff */
[----:B------:R-:W-:-:S02]  /*19880*/  ISETP.GT.AND P4, PT, R8, 0x41, PT ;  /* 0x000000410800780c */ /* 0x000fc40003f84270 */
[----:B------:R-:W-:Y:S02]  /*19890*/  FSEL R115, R56, -INF , P5 ;  /* 0xff80000038737808 */ /* 0x000fe40002800000 */
[----:B------:R-:W-:Y:S02]  /*198a0*/  FMNMX.FTZ R4, R129, R4, !PT ;  /* 0x0000000481047209 */ /* 0x000fe40007810000 */
[----:B------:R-:W-:Y:S02]  /*198b0*/  FSEL R83, R83, -INF , P3 ;  /* 0xff80000053537808 */ /* 0x000fe40001800000 */
[----:B------:R-:W-:Y:S02]  /*198c0*/  ISETP.GT.AND P3, PT, R8, 0x48, PT ;  /* 0x000000480800780c */ /* 0x000fe40003f64270 */
[----:B------:R-:W-:Y:S02]  /*198d0*/  FSEL R113, R57, -INF , P4 ;  /* 0xff80000039717808 */ /* 0x000fe40002000000 */
[----:B------:R-:W-:-:S02]  /*198e0*/  FMNMX.FTZ R4, R115, R4, !PT ;  /* 0x0000000473047209 */ /* 0x000fc40007810000 */
[----:B------:R-:W-:Y:S01]  /*198f0*/  FSEL R57, R86, -INF , P1 ;  /* 0xff80000056397808 */ /* 0x000fe20000800000 */
[----:B------:R-:W-:Y:S01]  /*19900*/  IMAD.MOV.U32 R86, RZ, RZ, R119 ;  /* 0x000000ffff567224 */ /* 0x000fe200078e0077 */
        /* <DEDUP_REMOVED lines=65> */
[----:B------:R-:W-:Y:S02]  /*19d20*/  FSEL R161, R29, -INF , P2 ;  /* 0xff8000001da17808 */ /* 0x000fe40001000000 */
[----:B------:R-:W-:Y:S02]  /*19d30*/  FMNMX.FTZ R4, R159, R4, !PT ;  /* 0x000000049f047209 */ /* 0x000fe40007810000 */
[----:B------:R-:W-:Y:S02]  /*19d40*/  ISETP.GT.AND P3, PT, R8, 0x90, PT ;  /* 0x000000900800780c */ /* 0x000fe40003f64270 */
[----:B------:R-:W-:Y:S02]  /*19d50*/  FSEL R47, R47, -INF , P4 ;  /* 0xff8000002f2f7808 */ /* 0x000fe40002000000 */
[----:B------:R-:W-:Y:S02]  /*19d60*/  FSEL R163, R32, -INF , P3 ;  /* 0xff80000020a37808 */ /* 0x000fe40001800000 */
[----:B------:R-:W-:-:S02]  /*19d70*/  FMNMX.FTZ R4, R161, R4, !PT ;  /* 0x00000004a1047209 */ /* 0x000fc40007810000 */
[----:B------:R-:W-:Y:S02]  /*19d80*/  ISETP.GT.AND P4, PT, R8, 0x91, PT ;  /* 0x000000910800780c */ /* 0x000fe40003f84270 */
[----:B------:R-:W-:Y:S02]  /*19d90*/  FSEL R49, R46, -INF , P5 ;  /* 0xff8000002e317808 */ /* 0x000fe40002800000 */
[----:B------:R-:W-:Y:S02]  /*19da0*/  FSEL R167, R33, -INF , P4 ;  /* 0xff80000021a77808 */ /* 0x000fe40002000000 */
[----:B------:R-:W-:Y:S02]  /*19db0*/  FMNMX.FTZ R4, R163, R4, !PT ;  /* 0x00000004a3047209 */ /* 0x000fe40007810000 */
[----:B------:R-:W-:Y:S02]  /*19dc0*/  ISETP.GT.AND P5, PT, R8, 0x98, PT ;  /* 0x000000980800780c */ /* 0x000fe40003fa4270 */
[----:B------:R-:W-:-:S02]  /*19dd0*/  FMNMX.FTZ R4, R167, R4, !PT ;  /* 0x00000004a7047209 */ /* 0x000fc40007810000 */
[----:B------:R-:W-:Y:S02]  /*19de0*/  FSEL R165, R36, -INF , P5 ;  /* 0xff80000024a57808 */ /* 0x000fe40002800000 */
[----:B------:R-:W-:Y:S02]  /*19df0*/  ISETP.GT.AND P6, PT, R8, 0x99, PT ;  /* 0x000000990800780c */ /* 0x000fe40003fc4270 */
[----:B------:R-:W-:Y:S02]  /*19e00*/  FMNMX.FTZ R4, R165, R4, !PT ;  /* 0x00000004a5047209 */ /* 0x000fe40007810000 */
[----:B------:R-:W-:Y:S02]  /*19e10*/  FSEL R169, R37, -INF , P6 ;  /* 0xff80000025a97808 */ /* 0x000fe40003000000 */
[----:B------:R-:W-:Y:S02]  /*19e20*/  P2R R20, PR, RZ, 0x4 ;  /* 0x00000004ff147803 */ /* 0x000fe40000000000 */
[----:B------:R-:W-:-:S02]  /*19e30*/  FMNMX.FTZ R12, R169, R4, !PT ;  /* 0x00000004a90c7209 */ /* 0x000fc40007810000 */
[----:B------:R-:W-:Y:S02]  /*19e40*/  P2R R24, PR, RZ, 0x2 ;  /* 0x00000002ff187803 */ /* 0x000fe40000000000 */
[----:B------:R-:W-:Y:S01]  /*19e50*/  ISETP.GT.AND P1, PT, R8, 0x79, PT ;  /* 0x000000790800780c */ /* 0x000fe20003f24270 */
[----:B------:R-:W0:Y:S01]  /*19e60*/  SHFL.BFLY PT, R29, R12, 0x2, 0x1f ;  /* 0x0c401f000c1d7f89 */ /* 0x000e2200000e0000 */
[----:B------:R-:W-:Y:S02]  /*19e70*/  P2R R40, PR, RZ, 0x1 ;  /* 0x00000001ff287803 */ /* 0x000fe40000000000 */
[----:B------:R-:W-:Y:S02]  /*19e80*/  FSEL R55, R55, -INF , P1 ;  /* 0xff80000037377808 */ /* 0x000fe40000800000 */
[----:B------:R-:W-:Y:S02]  /*19e90*/  ISETP.NE.AND P1, PT, R24, RZ, PT ;  /* 0x000000ff1800720c */ /* 0x000fe40003f25270 */
[----:B------:R-:W-:-:S02]  /*19ea0*/  ISETP.GT.AND P0, PT, R8, 0x80, PT ;  /* 0x000000800800780c */ /* 0x000fc40003f04270 */
[----:B------:R-:W-:Y:S02]  /*19eb0*/  FSEL R33, R30, -INF , P1 ;  /* 0xff8000001e217808 */ /* 0x000fe40000800000 */
[----:B------:R-:W-:Y:S02]  /*19ec0*/  FSEL R35, R35, -INF , P4 ;  /* 0xff80000023237808 */ /* 0x000fe40002000000 */
[-C--:B------:R-:W-:Y:S02]  /*19ed0*/  MOV R102, R119.reuse ;  /* 0x0000007700667202 */ /* 0x080fe40000000f00 */
[-C--:B------:R-:W-:Y:S02]  /*19ee0*/  MOV R96, R119.reuse ;  /* 0x0000007700607202 */ /* 0x080fe40000000f00 */
[----:B------:R-:W-:Y:S02]  /*19ef0*/  MOV R90, R119 ;  /* 0x00000077005a7202 */ /* 0x000fe40000000f00 */
[----:B0-----:R-:W-:-:S05]  /*19f00*/  FMNMX.FTZ R14, R12, R29, !PT ;  /* 0x0000001d0c0e7209 */ /* 0x001fca0007810000 */
[----:B------:R-:W0:Y:S02]  /*19f10*/  SHFL.BFLY PT, R29, R14, 0x1, 0x1f ;  /* 0x0c201f000e1d7f89 */ /* 0x000e2400000e0000 */
[----:B0-----:R-:W-:Y:S02]  /*19f20*/  FMNMX.FTZ R4, R14, R29, !PT ;  /* 0x0000001d0e047209 */ /* 0x001fe40007810000 */
[----:B------:R-:W-:Y:S02]  /*19f30*/  FMNMX.FTZ R14, R3, R91, !PT ;  /* 0x0000005b030e7209 */ /* 0x000fe40007810000 */
[----:B------:R-:W-:Y:S01]  /*19f40*/  FSETP.NEU.FTZ.AND P2, PT, R4, -INF , PT ;  /* 0xff8000000400780b */ /* 0x000fe20003f5d000 */
[----:B------:R-:W-:-:S01]  /*19f50*/  FFMA.FTZ R171, R2, R4, -8 ;  /* 0xc100000002ab7423 */ /* 0x000fc20000010004 */
[----:B------:R-:W-:Y:S02]  /*19f60*/  FMNMX.FTZ R14, R7, R14, !PT ;  /* 0x0000000e070e7209 */ /* 0x000fe40007810000 */
[----:B------:R-:W-:-:S02]  /*19f70*/  FSEL R29, R26, -INF , P0 ;  /* 0xff8000001a1d7808 */ /* 0x000fc40000000000 */
[----:B------:R-:W-:Y:S02]  /*19f80*/  FSEL R171, R171, RZ, P2 ;  /* 0x000000ffabab7208 */ /* 0x000fe40001000000 */
[----:B------:R-:W-:Y:S02]  /*19f90*/  ISETP.NE.AND P2, PT, R20, RZ, PT ;  /* 0x000000ff1400720c */ /* 0x000fe40003f45270 */
[----:B------:R-:W-:Y:S01]  /*19fa0*/  FMNMX.FTZ R20, R95, R14, !PT ;  /* 0x0000000e5f147209 */ /* 0x000fe20007810000 */
[----:B------:R-:W-:-:S01]  /*19fb0*/  FFMA.FTZ R109, R2, R109, -R171 ;  /* 0x0000006d026d7223 */ /* 0x000fc200000108ab */
[----:B------:R-:W-:Y:S01]  /*19fc0*/  ISETP.NE.AND P0, PT, R40, RZ, PT ;  /* 0x000000ff2800720c */ /* 0x000fe20003f05270 */
        /* <DEDUP_REMOVED lines=14> */
[----:B------:R-:W-:Y:S01]  /*1a0b0*/  MUFU.EX2 R8, R8 ;  /* 0x0000000800087308 */ /* 0x000fe20000000800 */
[----:B------:R-:W-:-:S01]  /*1a0c0*/  FFMA.FTZ R89, R2, R93, -R171 ;  /* 0x0000005d02597223 */ /* 0x000fc200000108ab */
[----:B------:R-:W-:Y:S01]  /*1a0d0*/  ISETP.NE.AND P0, PT, R10, RZ, PT ;  /* 0x000000ff0a00720c */ /* 0x000fe20003f05270 */
[----:B------:R-:W-:-:S01]  /*1a0e0*/  FFMA.FTZ R10, R2, R105, -R171 ;  /* 0x00000069020a7223 */ /* 0x000fc200000108ab */
[----:B------:R-:W-:Y:S01]  /*1a0f0*/  FMNMX.FTZ R24, R15, R24, !PT ;  /* 0x000000180f187209 */ /* 0x000fe20007810000 */
[----:B------:R-:W-:-:S01]  /*1a100*/  FFMA.FTZ R93, R2, R97, -R171 ;  /* 0x00000061025d7223 */ /* 0x000fc200000108ab */
[C-C-:B------:R-:W-:Y:S01]  /*1a110*/  FFMA.FTZ R97, R2.reuse, R101, -R171.reuse ;  /* 0x0000006502617223 */ /* 0x140fe200000108ab */
[----:B------:R-:W-:-:S01]  /*1a120*/  FFMA.FTZ R125, R2, R125, -R171 ;  /* 0x0000007d027d7223 */ /* 0x000fc200000108ab */
[----:B------:R-:W-:Y:S01]  /*1a130*/  FMNMX.FTZ R24, R75, R24, !PT ;  /* 0x000000184b187209 */ /* 0x000fe20007810000 */
[----:B------:R0:W-:Y:S01]  /*1a140*/  MUFU.EX2 R20, R109 ;  /* 0x0000006d00147308 */ /* 0x0001e20000000800 */
        /* <DEDUP_REMOVED lines=8> */
[----:B0-----:R-:W-:-:S01]  /*1a1d0*/  FFMA.FTZ R109, R2, R113, -R171 ;  /* 0x00000071026d7223 */ /* 0x001fc200000108ab */
        /* <DEDUP_REMOVED lines=17> */
[----:B------:R-:W-:Y:S01]  /*1a2f0*/  FFMA.FTZ R131, R2, R167, -R171 ;  /* 0x000000a702837223 */ /* 0x000fe200000108ab */
[----:B------:R-:W-:-:S04]  /*1a300*/  FMNMX.FTZ R28, R61, R28, !PT ;  /* 0x0000001c3d1c7209 */ /* 0x000fc80007810000 */
[----:B------:R-:W-:Y:S01]  /*1a310*/  FMNMX.FTZ R28, R59, R28, !PT ;  /* 0x0000001c3b1c7209 */ /* 0x000fe20007810000 */
[----:B------:R1:W-:Y:S03]  /*1a320*/  MUFU.EX2 R26, R5 ;  /* 0x00000005001a7308 */ /* 0x0003e60000000800 */
[----:B------:R-:W-:-:S04]  /*1a330*/  FMNMX.FTZ R28, R65, R28, !PT ;  /* 0x0000001c411c7209 */ /* 0x000fc80007810000 */
[----:B------:R-:W-:Y:S01]  /*1a340*/  FMNMX.FTZ R30, R63, R28, !PT ;  /* 0x0000001c3f1e7209 */ /* 0x000fe20007810000 */
[----:B------:R-:W-:Y:S01]  /*1a350*/  MUFU.EX2 R10, R10 ;  /* 0x0000000a000a7308 */ /* 0x000fe20000000800 */
[----:B-1----:R-:W-:-:S01]  /*1a360*/  FFMA.FTZ R5, R2, R77, -R171 ;  /* 0x0000004d02057223 */ /* 0x002fc200000108ab */
[C-C-:B------:R-:W-:Y:S01]  /*1a370*/  FFMA.FTZ R77, R2.reuse, R127, -R171.reuse ;  /* 0x0000007f024d7223 */ /* 0x140fe200000108ab */
[----:B------:R-:W-:Y:S01]  /*1a380*/  FMNMX.FTZ R30, R69, R30, !PT ;  /* 0x0000001e451e7209 */ /* 0x000fe20007810000 */
[----:B------:R-:W-:Y:S01]  /*1a390*/  FFMA.FTZ R127, R2, R157, -R171 ;  /* 0x0000009d027f7223 */ /* 0x000fe200000108ab */
[----:B0-----:R-:W-:Y:S02]  /*1a3a0*/  F2FP.SATFINITE.E4M3.F32.PACK_AB_MERGE_C R216, R89, R6, RZ ;  /* 0x0000000659d8723e */ /* 0x001fe400048070ff */
[----:B------:R-:W-:Y:S01]  /*1a3b0*/  FMNMX.FTZ R30, R67, R30, !PT ;  /* 0x0000001e431e7209 */ /* 0x000fe20007810000 */
[----:B------:R0:W-:Y:S01]  /*1a3c0*/  MUFU.EX2 R28, R115 ;  /* 0x00000073001c7308 */ /* 0x0001e20000000800 */
[----:B------:R-:W-:-:S02]  /*1a3d0*/  F2FP.SATFINITE.E4M3.F32.PACK_AB_MERGE_C R216, R37, R8, R216 ;  /* 0x0000000825d8723e */ /* 0x000fc400048070d8 */
[----:B------:R-:W-:-:S04]  /*1a3e0*/  FMNMX.FTZ R30, R41, R30, !PT ;  /* 0x0000001e291e7209 */ /* 0x000fc80007810000 */
[----:B------:R-:W-:Y:S01]  /*1a3f0*/  FMNMX.FTZ R32, R71, R30, !PT ;  /* 0x0000001e47207209 */ /* 0x000fe20007810000 */
[----:B------:R-:W-:Y:S01]  /*1a400*/  MUFU.EX2 R93, R93 ;  /* 0x0000005d005d7308 */ /* 0x000fe20000000800 */
[----:B0-----:R-:W-:Y:S01]  /*1a410*/  FSEL R115, R38, -INF , P5 ;  /* 0xff80000026737808 */ /* 0x001fe20002800000 */
[----:B------:R-:W-:Y:S01]  /*1a420*/  FFMA.FTZ R38, R2, R143, -R171 ;  /* 0x0000008f02267223 */ /* 0x000fe200000108ab */
        /* <DEDUP_REMOVED lines=8> */
[----:B------:R-:W0:Y:S03]  /*1a4b0*/  MUFU.EX2 R97, R97 ;  /* 0x0000006100617308 */ /* 0x000e260000000800 */
[----:B------:R-:W-:-:S04]  /*1a4c0*/  FMNMX.FTZ R36, R25, R36, !PT ;  /* 0x0000002419247209 */ /* 0x000fc80007810000 */
[----:B------:R-:W-:Y:S01]  /*1a4d0*/  FMNMX.FTZ R40, R55, R36, !PT ;  /* 0x0000002437287209 */ /* 0x000fe20007810000 */
[----:B------:R1:W-:Y:S03]  /*1a4e0*/  MUFU.EX2 R14, R125 ;  /* 0x0000007d000e7308 */ /* 0x0003e60000000800 */
[----:B------:R-:W-:-:S04]  /*1a4f0*/  FMNMX.FTZ R40, R29, R40, !PT ;  /* 0x000000281d287209 */ /* 0x000fc80007810000 */
[----:B------:R-:W-:Y:S01]  /*1a500*/  FMNMX.FTZ R40, R27, R40, !PT ;  /* 0x000000281b287209 */ /* 0x000fe20007810000 */
[----:B------:R-:W-:Y:S01]  /*1a510*/  MUFU.EX2 R101, R101 ;  /* 0x0000006500657308 */ /* 0x000fe20000000800 */
[----:B0-----:R-:W-:Y:S01]  /*1a520*/  F2FP.SATFINITE.E4M3.F32.PACK_AB_MERGE_C R218, R97, R12, RZ ;  /* 0x0000000c61da723e */ /* 0x001fe200048070ff */
[----:B-1----:R-:W-:Y:S01]  /*1a530*/  FFMA.FTZ R125, R2, R153, -R171 ;  /* 0x00000099027d7223 */ /* 0x002fe200000108ab */
[----:B------:R-:W-:Y:S02]  /*1a540*/  FMNMX.FTZ R40, R33, R40, !PT ;  /* 0x0000002821287209 */ /* 0x000fe40007810000 */
[----:B------:R-:W-:Y:S02]  /*1a550*/  F2FP.SATFINITE.E4M3.F32.PACK_AB_MERGE_C R218, R93, R10, R218 ;  /* 0x0000000a5dda723e */ /* 0x000fe400048070da */
        /* <DEDUP_REMOVED lines=9> */
[C-C-:B-1----:R-:W-:Y:S01]  /*1a5f0*/  FFMA.FTZ R121, R2.reuse, R145, -R171.reuse ;  /* 0x0000009102797223 */ /* 0x142fe200000108ab */
[----:B------:R-:W-:-:S01]  /*1a600*/  FFMA.FTZ R40, R2, R147, -R171 ;  /* 0x0000009302287223 */ /* 0x000fc200000108ab */
[----:B------:R-:W0:Y:S01]  /*1a610*/  SHFL.BFLY PT, R44, R5, 0x2, 0x1f ;  /* 0x0c401f00052c7f89 */ /* 0x000e2200000e0000 */
[----:B------:R-:W-:-:S03]  /*1a620*/  F2FP.SATFINITE.E4M3.F32.PACK_AB_MERGE_C R212, R101, R14, R212 ;  /* 0x0000000e65d4723e */ /* 0x000fc600048070d4 */
[----:B------:R-:W1:Y:S08]  /*1a630*/  MUFU.EX2 R81, R81 ;  /* 0x0000005100517308 */ /* 0x000e700000000800 */
[----:B------:R-:W-:Y:S08]  /*1a640*/  MUFU.EX2 R109, R109 ;  /* 0x0000006d006d7308 */ /* 0x000ff00000000800 */
[----:B------:R-:W2:Y:S01]  /*1a650*/  MUFU.EX2 R77, R77 ;  /* 0x0000004d004d7308 */ /* 0x000ea20000000800 */
[----:B-1----:R-:W-:-:S02]  /*1a660*/  F2FP.SATFINITE.E4M3.F32.PACK_AB_MERGE_C R214, R81, R26, RZ ;  /* 0x0000001a51d6723e */ /* 0x002fc400048070ff */
[----:B0-----:R-:W-:Y:S01]  /*1a670*/  FMNMX.FTZ R50, R5, R44, !PT ;  /* 0x0000002c05327209 */ /* 0x001fe20007810000 */
[----:B------:R-:W-:-:S01]  /*1a680*/  FFMA.FTZ R44, R2, R155, -R171 ;  /* 0x0000009b022c7223 */ /* 0x000fc200000108ab */
[----:B------:R-:W-:-:S03]  /*1a690*/  F2FP.SATFINITE.E4M3.F32.PACK_AB_MERGE_C R214, R107, R24, R214 ;  /* 0x000000186bd6723e */ /* 0x000fc600048070d6 */
[----:B------:R-:W-:Y:S01]  /*1a6a0*/  MUFU.EX2 R32, R111 ;  /* 0x0000006f00207308 */ /* 0x000fe20000000800 */
[----:B------:R-:W0:Y:S07]  /*1a6b0*/  SHFL.BFLY PT, R5, R50, 0x1, 0x1f ;  /* 0x0c201f0032057f89 */ /* 0x000e2e00000e0000 */
[----:B------:R-:W-:Y:S01]  /*1a6c0*/  MUFU.EX2 R85, R85 ;  /* 0x0000005500557308 */ /* 0x000fe20000000800 */
[----:B--2---:R-:W-:-:S04]  /*1a6d0*/  F2FP.SATFINITE.E4M3.F32.PACK_AB_MERGE_C R200, R77, R30, RZ ;  /* 0x0000001e4dc8723e */ /* 0x004fc800048070ff */
[----:B------:R-:W-:-:S03]  /*1a6e0*/  F2FP.SATFINITE.E4M3.F32.PACK_AB_MERGE_C R200, R109, R28, R200 ;  /* 0x0000001c6dc8723e */ /* 0x000fc600048070c8 */
[----:B------:R1:W-:Y:S08]  /*1a6f0*/  MUFU.EX2 R36, R133 ;  /* 0x0000008500247308 */ /* 0x0003f00000000800 */
[----:B------:R-:W-:Y:S01]  /*1a700*/  MUFU.EX2 R111, R135 ;  /* 0x00000087006f7308 */ /* 0x000fe20000000800 */
[----:B0-----:R-:W-:Y:S01]  /*1a710*/  FMNMX.FTZ R5, R50, R5, !PT ;  /* 0x0000000532057209 */ /* 0x001fe20007810000 */
[C-C-:B------:R-:W-:Y:S01]  /*1a720*/  FFMA.FTZ R50, R2.reuse, R165, -R171.reuse ;  /* 0x000000a502327223 */ /* 0x140fe200000108ab */
[----:B-1----:R-:W-:-:S02]  /*1a730*/  FFMA.FTZ R133, R2, R169, -R171 ;  /* 0x000000a902857223 */ /* 0x002fc400000108ab */
[----:B------:R-:W-:Y:S01]  /*1a740*/  FSETP.NEU.FTZ.AND P1, PT, R5, -INF , PT ;  /* 0xff8000000500780b */ /* 0x000fe20003f3d000 */
[----:B------:R-:W-:-:S02]  /*1a750*/  FFMA.FTZ R56, R2, R5, -8 ;  /* 0xc100000002387423 */ /* 0x000fc40000010005 */
[----:B------:R-:W-:Y:S03]  /*1a760*/  MUFU.EX2 R34, R34 ;  /* 0x0000002200227308 */ /* 0x000fe60000000800 */
[----:B------:R-:W-:Y:S02]  /*1a770*/  FSEL R56, R56, RZ, P1 ;  /* 0x000000ff38387208 */ /* 0x000fe40000800000 */
[----:B------:R-:W-:-:S03]  /*1a780*/  ISETP.GE.AND P1, PT, R141, 0xa1, PT ;  /* 0x000000a18d00780c */ /* 0x000fc60003f26270 */
        /* <DEDUP_REMOVED lines=12> */
[----:B------:R-:W-:Y:S01]  /*1a850*/  FADD.FTZ R41, R8, R37 ;  /* 0x0000002508297221 */ /* 0x000fe20000010000 */
[----:B------:R-:W-:-:S01]  /*1a860*/  FFMA.FTZ R95, R2, R103, -R56 ;  /* 0x00000067025f7223 */ /* 0x000fc20000010838 */
[----:B------:R-:W0:Y:S01]  /*1a870*/  MUFU.EX2 R52, R52 ;  /* 0x0000003400347308 */ /* 0x000e220000000800 */
[----:B------:R-:W-:-:S01]  /*1a880*/  FFMA.FTZ R58, R2, R75, -R56 ;  /* 0x0000004b023a7223 */ /* 0x000fc20000010838 */
[----:B------:R-:W-:Y:S01]  /*1a890*/  FADD.FTZ R78, R6, R41 ;  /* 0x00000029064e7221 */ /* 0x000fe20000010000 */
[----:B------:R-:W-:Y:S01]  /*1a8a0*/  IADD3 R41, R0, 0x33440, RZ ;  /* 0x0003344000297810 */ /* 0x000fe20007ffe0ff */
[C-C-:B------:R-:W-:Y:S01]  /*1a8b0*/  FFMA.FTZ R0, R2.reuse, R45, -R56.reuse ;  /* 0x0000002d02007223 */ /* 0x140fe20000010838 */
[----:B------:R-:W-:-:S01]  /*1a8c0*/  FFMA.FTZ R70, R2, R21, -R56 ;  /* 0x0000001502467223 */ /* 0x000fc20000010838 */
[----:B------:R-:W-:Y:S01]  /*1a8d0*/  FADD.FTZ R45, R89, R78 ;  /* 0x0000004e592d7221 */ /* 0x000fe20000010000 */
[----:B------:R-:W-:-:S01]  /*1a8e0*/  FFMA.FTZ R75, R2, R79, -R56 ;  /* 0x0000004f024b7223 */ /* 0x000fc20000010838 */
[----:B------:R-:W1:Y:S01]  /*1a8f0*/  MUFU.EX2 R60, R60 ;  /* 0x0000003c003c7308 */ /* 0x000e620000000800 */
[----:B------:R-:W-:-:S01]  /*1a900*/  FFMA.FTZ R11, R2, R73, -R56 ;  /* 0x00000049020b7223 */ /* 0x000fc20000010838 */
[----:B------:R-:W-:Y:S01]  /*1a910*/  FADD.FTZ R78, R10, R45 ;  /* 0x0000002d0a4e7221 */ /* 0x000fe20000010000 */
[----:B------:R-:W-:Y:S01]  /*1a920*/  PRMT R41, R82, 0x654, R41 ;  /* 0x0000065452297816 */ /* 0x000fe20000000029 */
[C-C-:B------:R-:W-:Y:S01]  /*1a930*/  FFMA.FTZ R62, R2.reuse, R83, -R56.reuse ;  /* 0x00000053023e7223 */ /* 0x140fe20000010838 */
[----:B------:R-:W-:-:S01]  /*1a940*/  FFMA.FTZ R43, R2, R43, -R56 ;  /* 0x0000002b022b7223 */ /* 0x000fc20000010838 */
[----:B------:R-:W-:Y:S01]  /*1a950*/  FFMA.FTZ R57, R2, R57, -R56 ;  /* 0x0000003902397223 */ /* 0x000fe20000010838 */
[----:B------:R2:W-:Y:S01]  /*1a960*/  SYNCS.ARRIVE.TRANS64.RED.A1T0 RZ, [R41+URZ], RZ ;  /* 0x000000ff29ff79a7 */ /* 0x0005e2000810043f */
[----:B------:R-:W3:Y:S01]  /*1a970*/  MUFU.EX2 R91, R91 ;  /* 0x0000005b005b7308 */ /* 0x000ee20000000800 */
[----:B0-----:R-:W-:-:S01]  /*1a980*/  FADD.FTZ R61, R3, R52 ;  /* 0x00000034033d7221 */ /* 0x001fc20000010000 */
        /* <DEDUP_REMOVED lines=8> */
[----:B------:R-:W-:Y:S01]  /*1aa10*/  FADD.FTZ R61, R93, R78 ;  /* 0x0000004e5d3d7221 */ /* 0x000fe20000010000 */
[----:B------:R-:W-:-:S01]  /*1aa20*/  FFMA.FTZ R71, R2, R71, -R56 ;  /* 0x0000004702477223 */ /* 0x000fc20000010838 */
[--C-:B------:R-:W-:Y:S01]  /*1aa30*/  FFMA.FTZ R49, R2, R49, -R56.reuse ;  /* 0x0000003102317223 */ /* 0x100fe20000010838 */
[----:B------:R-:W-:Y:S01]  /*1aa40*/  F2FP.SATFINITE.E4M3.F32.PACK_AB_MERGE_C R202, R111, R36, RZ ;  /* 0x000000246fca723e */ /* 0x000fe200048070ff */
[----:B------:R-:W-:Y:S01]  /*1aa50*/  FADD.FTZ R78, R12, R61 ;  /* 0x0000003d0c4e7221 */ /* 0x000fe20000010000 */
[----:B------:R-:W-:-:S01]  /*1aa60*/  FFMA.FTZ R53, R2, R53, -R56 ;  /* 0x0000003502357223 */ /* 0x000fc20000010838 */
[----:B------:R-:W1:Y:S01]  /*1aa70*/  MUFU.EX2 R54, R54 ;  /* 0x0000003600367308 */ /* 0x000e620000000800 */
[----:B---3--:R-:W-:-:S01]  /*1aa80*/  FADD.FTZ R80, R91, R80 ;  /* 0x000000505b507221 */ /* 0x008fc20000010000 */
[C-C-:B------:R-:W-:Y:S01]  /*1aa90*/  FFMA.FTZ R27, R2.reuse, R27, -R56.reuse ;  /* 0x0000001b021b7223 */ /* 0x140fe20000010838 */
[----:B------:R-:W-:-:S01]  /*1aaa0*/  FFMA.FTZ R51, R2, R51, -R56 ;  /* 0x0000003302337223 */ /* 0x000fc20000010838 */
[C-C-:B------:R-:W-:Y:S01]  /*1aab0*/  FFMA.FTZ R55, R2.reuse, R55, -R56.reuse ;  /* 0x0000003702377223 */ /* 0x140fe20000010838 */
[----:B------:R-:W-:-:S01]  /*1aac0*/  FFMA.FTZ R29, R2, R29, -R56 ;  /* 0x0000001d021d7223 */ /* 0x000fc20000010838 */
[C-C-:B------:R-:W-:Y:S01]  /*1aad0*/  FFMA.FTZ R31, R2.reuse, R31, -R56.reuse ;  /* 0x0000001f021f7223 */ /* 0x140fe20000010838 */
[----:B------:R-:W-:-:S01]  /*1aae0*/  FFMA.FTZ R33, R2, R33, -R56 ;  /* 0x0000002102217223 */ /* 0x000fc20000010838 */
[----:B------:R-:W3:Y:S01]  /*1aaf0*/  MUFU.EX2 R64, R64 ;  /* 0x0000004000407308 */ /* 0x000ee20000000800 */
[----:B0-----:R-:W-:-:S01]  /*1ab00*/  FADD.FTZ R45, R7, R80 ;  /* 0x00000050072d7221 */ /* 0x001fc20000010000 */
[C-C-:B------:R-:W-:Y:S01]  /*1ab10*/  FFMA.FTZ R113, R2.reuse, R113, -R56.reuse ;  /* 0x0000007102717223 */ /* 0x140fe20000010838 */
[----:B------:R-:W-:Y:S01]  /*1ab20*/  F2FP.SATFINITE.E4M3.F32.PACK_AB_MERGE_C R217, R91, R60, RZ ;  /* 0x0000003c5bd9723e */ /* 0x000fe200048070ff */
[C-C-:B------:R-:W-:Y:S01]  /*1ab30*/  FFMA.FTZ R35, R2.reuse, R35, -R56.reuse ;  /* 0x0000002302237223 */ /* 0x140fe20000010838 */
[----:B------:R-:W-:-:S01]  /*1ab40*/  FFMA.FTZ R115, R2, R115, -R56 ;  /* 0x0000007302737223 */ /* 0x000fc20000010838 */
[----:B------:R-:W-:Y:S01]  /*1ab50*/  F2FP.SATFINITE.E4M3.F32.PACK_AB_MERGE_C R202, R85, R32, R202 ;  /* 0x0000002055ca723e */ /* 0x000fe200048070ca */
[----:B------:R-:W-:Y:S01]  /*1ab60*/  IMAD.MOV.U32 R103, RZ, RZ, R119 ;  /* 0x000000ffff677224 */ /* 0x000fe200078e0077 */
[----:B------:R-:W0:Y:S01]  /*1ab70*/  MUFU.EX2 R95, R95 ;  /* 0x0000005f005f7308 */ /* 0x000e220000000800 */
[----:B-1----:R-:W-:-:S01]  /*1ab80*/  FADD.FTZ R45, R54, R45 ;  /* 0x0000002d362d7221 */ /* 0x002fc20000010000 */
[----:B------:R-:W-:Y:S01]  /*1ab90*/  F2FP.SATFINITE.E4M3.F32.PACK_AB_MERGE_C R217, R52, R3, R217 ;  /* 0x0000000334d9723e */ /* 0x000fe200048070d9 */
[--C-:B------:R-:W-:Y:S01]  /*1aba0*/  IMAD.MOV.U32 R99, RZ, RZ, R119.reuse ;  /* 0x000000ffff637224 */ /* 0x100fe200078e0077 */
[----:B------:R-:W-:Y:S01]  /*1abb0*/  MOV R60, R119 ;  /* 0x00000077003c7202 */ /* 0x000fe20000000f00 */
[----:B------:R-:W-:-:S02]  /*1abc0*/  IMAD.MOV.U32 R93, RZ, RZ, R119 ;  /* 0x000000ffff5d7224 */ /* 0x000fc400078e0077 */
[----:B------:R-:W-:Y:S01]  /*1abd0*/  IMAD.MOV.U32 R91, RZ, RZ, R119 ;  /* 0x000000ffff5b7224 */ /* 0x000fe200078e0077 */
[----:B------:R-:W1:Y:S01]  /*1abe0*/  MUFU.EX2 R9, R9 ;  /* 0x0000000900097308 */ /* 0x000e620000000800 */
[----:B---3--:R-:W-:-:S01]  /*1abf0*/  FADD.FTZ R80, R64, R45 ;  /* 0x0000002d40507221 */ /* 0x008fc20000010000 */
[----:B------:R-:W-:Y:S01]  /*1ac00*/  FADD.FTZ R45, R97, R78 ;  /* 0x0000004e612d7221 */ /* 0x000fe20000010000 */
[--C-:B------:R-:W-:Y:S02]  /*1ac10*/  IMAD.MOV.U32 R97, RZ, RZ, R119.reuse ;  /* 0x000000ffff617224 */ /* 0x100fe400078e0077 */
[----:B------:R-:W-:Y:S02]  /*1ac20*/  IMAD.MOV.U32 R89, RZ, RZ, R119 ;  /* 0x000000ffff597224 */ /* 0x000fe400078e0077 */
[----:B------:R-:W-:-:S01]  /*1ac30*/  FADD.FTZ R78, R14, R45 ;  /* 0x0000002d0e4e7221 */ /* 0x000fc20000010000 */
[----:B------:R-:W-:Y:S01]  /*1ac40*/  IMAD.MOV.U32 R83, RZ, RZ, R119 ;  /* 0x000000ffff537224 */ /* 0x000fe200078e0077 */
[----:B------:R-:W3:Y:S01]  /*1ac50*/  MUFU.EX2 R58, R58 ;  /* 0x0000003a003a7308 */ /* 0x000ee20000000800 */
[----:B0-----:R-:W-:-:S01]  /*1ac60*/  FADD.FTZ R80, R95, R80 ;  /* 0x000000505f507221 */ /* 0x001fc20000010000 */
[----:B------:R-:W-:Y:S01]  /*1ac70*/  F2FP.SATFINITE.E4M3.F32.PACK_AB_MERGE_C R219, R95, R64, RZ ;  /* 0x000000405fdb723e */ /* 0x000fe200048070ff */
[----:B------:R-:W-:-:S02]  /*1ac80*/  IMAD.MOV.U32 R95, RZ, RZ, R119 ;  /* 0x000000ffff5f7224 */ /* 0x000fc400078e0077 */
[----:B------:R-:W-:Y:S01]  /*1ac90*/  IMAD.MOV.U32 R79, RZ, RZ, R119 ;  /* 0x000000ffff4f7224 */ /* 0x000fe200078e0077 */
[----:B------:R-:W-:Y:S01]  /*1aca0*/  F2FP.SATFINITE.E4M3.F32.PACK_AB_MERGE_C R219, R54, R7, R219 ;  /* 0x0000000736db723e */ /* 0x000fe200048070db */
[----:B------:R-:W-:Y:S01]  /*1acb0*/  IMAD.MOV.U32 R73, RZ, RZ, R119 ;  /* 0x000000ffff497224 */ /* 0x000fe200078e0077 */
[----:B------:R-:W0:Y:S01]  /*1acc0*/  MUFU.EX2 R70, R70 ;  /* 0x0000004600467308 */ /* 0x000e220000000800 */
[----:B-1----:R-:W-:-:S01]  /*1acd0*/  FADD.FTZ R45, R9, R80 ;  /* 0x00000050092d7221 */ /* 0x002fc20000010000 */
[--C-:B------:R-:W-:Y:S01]  /*1ace0*/  IMAD.MOV.U32 R69, RZ, RZ, R119.reuse ;  /* 0x000000ffff457224 */ /* 0x100fe200078e0077 */
[----:B------:R-:W-:Y:S01]  /*1acf0*/  MOV R54, R119 ;  /* 0x0000007700367202 */ /* 0x000fe20000000f00 */
[--C-:B------:R-:W-:Y:S02]  /*1ad00*/  IMAD.MOV.U32 R67, RZ, RZ, R119.reuse ;  /* 0x000000ffff437224 */ /* 0x100fe400078e0077 */
[----:B------:R-:W-:Y:S02]  /*1ad10*/  IMAD.MOV.U32 R64, RZ, RZ, R119 ;  /* 0x000000ffff407224 */ /* 0x000fe400078e0077 */
[----:B------:R-:W1:Y:S01]  /*1ad20*/  MUFU.EX2 R75, R75 ;  /* 0x0000004b004b7308 */ /* 0x000e620000000800 */
[----:B---3--:R-:W-:-:S01]  /*1ad30*/  FADD.FTZ R45, R58, R45 ;  /* 0x0000002d3a2d7221 */ /* 0x008fc20000010000 */
[----:B------:R-:W-:-:S02]  /*1ad40*/  IMAD.MOV.U32 R61, RZ, RZ, R119 ;  /* 0x000000ffff3d7224 */ /* 0x000fc400078e0077 */
[----:B------:R-:W-:-:S04]  /*1ad50*/  IMAD.MOV.U32 R52, RZ, RZ, R119 ;  /* 0x000000ffff347224 */ /* 0x000fc800078e0077 */
[----:B------:R-:W3:Y:S01]  /*1ad60*/  MUFU.EX2 R11, R11 ;  /* 0x0000000b000b7308 */ /* 0x000ee20000000800 */
[----:B0-----:R-:W-:-:S07]  /*1ad70*/  FADD.FTZ R82, R70, R45 ;  /* 0x0000002d46527221 */ /* 0x001fce0000010000 */
[----:B--2---:R0:W-:Y:S01]  /*1ad80*/  MUFU.EX2 R41, R43 ;  /* 0x0000002b00297308 */ /* 0x0041e20000000800 */
[----:B-1----:R-:W-:-:S01]  /*1ad90*/  FADD.FTZ R82, R75, R82 ;  /* 0x000000524b527221 */ /* 0x002fc20000010000 */
[----:B------:R-:W-:Y:S01]  /*1ada0*/  F2FP.SATFINITE.E4M3.F32.PACK_AB_MERGE_C R70, R75, R70, RZ ;  /* 0x000000464b46723e */ /* 0x000fe200048070ff */
[----:B------:R-:W-:-:S03]  /*1adb0*/  IMAD.MOV.U32 R75, RZ, RZ, R119 ;  /* 0x000000ffff4b7224 */ /* 0x000fc600078e0077 */
[----:B------:R-:W-:Y:S01]  /*1adc0*/  F2FP.SATFINITE.E4M3.F32.PACK_AB_MERGE_C R213, R58, R9, R70 ;  /* 0x000000093ad5723e */ /* 0x000fe20004807046 */
[----:B------:R-:W-:Y:S01]  /*1add0*/  IMAD.MOV.U32 R70, RZ, RZ, R119 ;  /* 0x000000ffff467224 */ /* 0x000fe200078e0077 */
[----:B------:R-:W1:Y:S01]  /*1ade0*/  MUFU.EX2 R62, R62 ;  /* 0x0000003e003e7308 */ /* 0x000e620000000800 */
[----:B0-----:R-:W-:-:S01]  /*1adf0*/  FFMA.FTZ R43, R2, R25, -R56 ;  /* 0x00000019022b7223 */ /* 0x001fc20000010838 */
[----:B------:R-:W-:Y:S01]  /*1ae00*/  FADD.FTZ R25, R101, R78 ;  /* 0x0000004e65197221 */ /* 0x000fe20000010000 */
[----:B------:R-:W-:-:S01]  /*1ae10*/  FFMA.FTZ R56, R2, R117, -R56 ;  /* 0x0000007502387223 */ /* 0x000fc20000010838 */
[----:B------:R-:W-:Y:S02]  /*1ae20*/  IMAD.MOV.U32 R117, RZ, RZ, R119 ;  /* 0x000000ffff757224 */ /* 0x000fe400078e0077 */
[----:B------:R-:W-:-:S01]  /*1ae30*/  FADD.FTZ R80, R20, R25 ;  /* 0x0000001914507221 */ /* 0x000fc20000010000 */
[--C-:B------:R-:W-:Y:S01]  /*1ae40*/  IMAD.MOV.U32 R101, RZ, RZ, R119.reuse ;  /* 0x000000ffff657224 */ /* 0x100fe200078e0077 */
[----:B------:R-:W0:Y:S01]  /*1ae50*/  MUFU.EX2 R57, R57 ;  /* 0x0000003900397308 */ /* 0x000e220000000800 */
[----:B------:R-:W-:-:S02]  /*1ae60*/  IMAD.MOV.U32 R58, RZ, RZ, R119 ;  /* 0x000000ffff3a7224 */ /* 0x000fc400078e0077 */
[----:B------:R-:W-:Y:S01]  /*1ae70*/  FADD.FTZ R45, R105, R80 ;  /* 0x00000050692d7221 */ /* 0x000fe20000010000 */
[----:B------:R-:W-:-:S03]  /*1ae80*/  IMAD.MOV.U32 R105, RZ, RZ, R119 ;  /* 0x000000ffff697224 */ /* 0x000fc600078e0077 */
[----:B------:R-:W-:Y:S01]  /*1ae90*/  FADD.FTZ R80, R24, R45 ;  /* 0x0000002d18507221 */ /* 0x000fe20000010000 */
[----:B---3--:R-:W-:-:S01]  /*1aea0*/  FADD.FTZ R45, R11, R82 ;  /* 0x000000520b2d7221 */ /* 0x008fc20000010000 */
[----:B------:R2:W3:Y:S01]  /*1aeb0*/  MUFU.EX2 R72, R87 ;  /* 0x0000005700487308 */ /* 0x0004e20000000800 */
[----:B------:R-:W-:Y:S02]  /*1aec0*/  MOV R24, R119 ;  /* 0x0000007700187202 */ /* 0x000fe40000000f00 */
[----:B-1----:R-:W-:-:S05]  /*1aed0*/  FADD.FTZ R82, R62, R45 ;  /* 0x0000002d3e527221 */ /* 0x002fca0000010000 */
[----:B------:R-:W1:Y:S01]  /*1aee0*/  MUFU.EX2 R15, R15 ;  /* 0x0000000f000f7308 */ /* 0x000e620000000800 */
[----:B0-----:R-:W-:-:S01]  /*1aef0*/  FADD.FTZ R45, R57, R82 ;  /* 0x00000052392d7221 */ /* 0x001fc20000010000 */
[----:B--2---:R-:W-:-:S06]  /*1af00*/  IMAD.MOV.U32 R87, RZ, RZ, R119 ;  /* 0x000000ffff577224 */ /* 0x004fcc00078e0077 */
[----:B------:R0:W-:Y:S01]  /*1af10*/  MUFU.EX2 R78, R47 ;  /* 0x0000002f004e7308 */ /* 0x0001e20000000800 */
[----:B---3--:R-:W-:-:S01]  /*1af20*/  FADD.FTZ R6, R72, R45 ;  /* 0x0000002d48067221 */ /* 0x008fc20000010000 */
[----:B------:R-:W-:Y:S02]  /*1af30*/  F2FP.SATFINITE.E4M3.F32.PACK_AB_MERGE_C R57, R72, R57, RZ ;  /* 0x000000394839723e */ /* 0x000fe400048070ff */
[----:B------:R-:W-:Y:S02]  /*1af40*/  MOV R72, R119 ;  /* 0x0000007700487202 */ /* 0x000fe40000000f00 */
[----:B------:R-:W-:Y:S01]  /*1af50*/  F2FP.SATFINITE.E4M3.F32.PACK_AB_MERGE_C R215, R62, R11, R57 ;  /* 0x0000000b3ed7723e */ /* 0x000fe20004807039 */
[----:B------:R-:W-:Y:S01]  /*1af60*/  IMAD.MOV.U32 R62, RZ, RZ, R119 ;  /* 0x000000ffff3e7224 */ /* 0x000fe200078e0077 */
[----:B------:R-:W2:Y:S01]  /*1af70*/  MUFU.EX2 R66, R66 ;  /* 0x0000004200427308 */ /* 0x000ea20000000800 */
[----:B0-----:R-:W-:-:S01]  /*1af80*/  FADD.FTZ R47, R107, R80 ;  /* 0x000000506b2f7221 */ /* 0x001fc20000010000 */
[----:B-1----:R-:W-:Y:S01]  /*1af90*/  FADD.FTZ R45, R15, R6 ;  /* 0x000000060f2d7221 */ /* 0x002fe20000010000 */
[----:B------:R-:W-:-:S02]  /*1afa0*/  IMAD.MOV.U32 R107, RZ, RZ, R119 ;  /* 0x000000ffff6b7224 */ /* 0x000fc400078e0077 */
[----:B------:R-:W-:Y:S01]  /*1afb0*/  FADD.FTZ R84, R26, R47 ;  /* 0x0000002f1a547221 */ /* 0x000fe20000010000 */
[----:B------:R-:W-:Y:S02]  /*1afc0*/  IMAD.MOV.U32 R57, RZ, RZ, R119 ;  /* 0x000000ffff397224 */ /* 0x000fe400078e0077 */
[----:B------:R-:W0:Y:S01]  /*1afd0*/  MUFU.EX2 R65, R65 ;  /* 0x0000004100417308 */ /* 0x000e220000000800 */
[----:B------:R-:W-:-:S01]  /*1afe0*/  FADD.FTZ R47, R81, R84 ;  /* 0x00000054512f7221 */ /* 0x000fc20000010000 */
[----:B------:R-:W-:Y:S01]  /*1aff0*/  MOV R84, R119 ;  /* 0x0000007700547202 */ /* 0x000fe20000000f00 */
[----:B------:R-:W-:Y:S02]  /*1b000*/  IMAD.MOV.U32 R81, RZ, RZ, R119 ;  /* 0x000000ffff517224 */ /* 0x000fe400078e0077 */
[----:B------:R-:W-:Y:S01]  /*1b010*/  FADD.FTZ R82, R28, R47 ;  /* 0x0000002f1c527221 */ /* 0x000fe20000010000 */
[----:B------:R-:W-:Y:S02]  /*1b020*/  IMAD.MOV.U32 R28, RZ, RZ, R119 ;  /* 0x000000ffff1c7224 */ /* 0x000fe400078e0077 */
[----:B------:R1:W3:Y:S01]  /*1b030*/  MUFU.EX2 R74, R63 ;  /* 0x0000003f004a7308 */ /* 0x0002e20000000800 */
[----:B------:R-:W-:-:S01]  /*1b040*/  FADD.FTZ R47, R109, R82 ;  /* 0x000000526d2f7221 */ /* 0x000fc20000010000 */
[----:B--2---:R-:W-:Y:S01]  /*1b050*/  FADD.FTZ R12, R66, R45 ;  /* 0x0000002d420c7221 */ /* 0x004fe20000010000 */
[----:B------:R-:W-:-:S02]  /*1b060*/  IMAD.MOV.U32 R109, RZ, RZ, R119 ;  /* 0x000000ffff6d7224 */ /* 0x000fc400078e0077 */
[----:B------:R-:W-:Y:S01]  /*1b070*/  FADD.FTZ R20, R30, R47 ;  /* 0x0000002f1e147221 */ /* 0x000fe20000010000 */
[----:B------:R-:W-:Y:S01]  /*1b080*/  IMAD.MOV.U32 R82, RZ, RZ, R119 ;  /* 0x000000ffff527224 */ /* 0x000fe200078e0077 */
[----:B------:R-:W-:Y:S01]  /*1b090*/  MOV R30, R119 ;  /* 0x00000077001e7202 */ /* 0x000fe20000000f00 */
[----:B------:R-:W2:Y:S01]  /*1b0a0*/  MUFU.EX2 R21, R21 ;  /* 0x0000001500157308 */ /* 0x000ea20000000800 */
[----:B0-----:R-:W-:-:S01]  /*1b0b0*/  FADD.FTZ R45, R65, R12 ;  /* 0x0000000c412d7221 */ /* 0x001fc20000010000 */
[----:B------:R-:W-:Y:S01]  /*1b0c0*/  FADD.FTZ R77, R77, R20 ;  /* 0x000000144d4d7221 */ /* 0x000fe20000010000 */
[----:B-1----:R-:W-:-:S03]  /*1b0d0*/  IMAD.MOV.U32 R63, RZ, RZ, R119 ;  /* 0x000000ffff3f7224 */ /* 0x002fc600078e0077 */
[----:B------:R-:W-:Y:S01]  /*1b0e0*/  FADD.FTZ R20, R32, R77 ;  /* 0x0000004d20147221 */ /* 0x000fe20000010000 */
[----:B------:R-:W-:Y:S01]  /*1b0f0*/  IMAD.MOV.U32 R77, RZ, RZ, R119 ;  /* 0x000000ffff4d7224 */ /* 0x000fe200078e0077 */
[----:B------:R-:W0:Y:S01]  /*1b100*/  MUFU.EX2 R68, R68 ;  /* 0x0000004400447308 */ /* 0x000e220000000800 */
[----:B---3--:R-:W-:-:S01]  /*1b110*/  FADD.FTZ R12, R74, R45 ;  /* 0x0000002d4a0c7221 */ /* 0x008fc20000010000 */
[----:B------:R-:W-:Y:S01]  /*1b120*/  FADD.FTZ R47, R85, R20 ;  /* 0x00000014552f7221 */ /* 0x000fe20000010000 */
[----:B------:R-:W-:Y:S01]  /*1b130*/  F2FP.SATFINITE.E4M3.F32.PACK_AB_MERGE_C R65, R74, R65, RZ ;  /* 0x000000414a41723e */ /* 0x000fe200048070ff */
[----:B------:R-:W-:Y:S02]  /*1b140*/  IMAD.MOV.U32 R85, RZ, RZ, R119 ;  /* 0x000000ffff557224 */ /* 0x000fe400078e0077 */
[----:B------:R-:W-:-:S01]  /*1b150*/  FADD.FTZ R26, R36, R47 ;  /* 0x0000002f241a7221 */ /* 0x000fc20000010000 */
[----:B------:R-:W-:Y:S01]  /*1b160*/  F2FP.SATFINITE.E4M3.F32.PACK_AB_MERGE_C R201, R66, R15, R65 ;  /* 0x0000000f42c9723e */ /* 0x000fe20004807041 */
[----:B------:R-:W1:Y:S01]  /*1b170*/  MUFU.EX2 R59, R59 ;  /* 0x0000003b003b7308 */ /* 0x000e620000000800 */
[----:B--2---:R-:W-:-:S01]  /*1b180*/  FADD.FTZ R45, R21, R12 ;  /* 0x0000000c152d7221 */ /* 0x004fc20000010000 */
[----:B------:R-:W-:Y:S01]  /*1b190*/  FADD.FTZ R111, R111, R26 ;  /* 0x0000001a6f6f7221 */ /* 0x000fe20000010000 */
[--C-:B------:R-:W-:Y:S01]  /*1b1a0*/  IMAD.MOV.U32 R74, RZ, RZ, R119.reuse ;  /* 0x000000ffff4a7224 */ /* 0x100fe200078e0077 */
[----:B------:R-:W-:Y:S01]  /*1b1b0*/  MOV R66, R119 ;  /* 0x0000007700427202 */ /* 0x000fe20000000f00 */
[----:B------:R-:W-:-:S02]  /*1b1c0*/  IMAD.MOV.U32 R65, RZ, RZ, R119 ;  /* 0x000000ffff417224 */ /* 0x000fc400078e0077 */
[----:B------:R-:W-:Y:S01]  /*1b1d0*/  FADD.FTZ R8, R34, R111 ;  /* 0x0000006f22087221 */ /* 0x000fe20000010000 */
[----:B------:R-:W-:Y:S01]  /*1b1e0*/  IMAD.MOV.U32 R111, RZ, RZ, R119 ;  /* 0x000000ffff6f7224 */ /* 0x000fe200078e0077 */
[----:B------:R2:W3:Y:S01]  /*1b1f0*/  MUFU.EX2 R76, R71 ;  /* 0x00000047004c7308 */ /* 0x0004e20000000800 */
[----:B0-----:R-:W-:-:S01]  /*1b200*/  FADD.FTZ R20, R68, R45 ;  /* 0x0000002d44147221 */ /* 0x001fc20000010000 */
[--C-:B------:R-:W-:Y:S01]  /*1b210*/  IMAD.MOV.U32 R47, RZ, RZ, R119.reuse ;  /* 0x000000ffff2f7224 */ /* 0x100fe200078e0077 */
[----:B------:R-:W-:Y:S01]  /*1b220*/  MOV R36, R119 ;  /* 0x0000007700247202 */ /* 0x000fe20000000f00 */
[--C-:B------:R-:W-:Y:S02]  /*1b230*/  IMAD.MOV.U32 R45, RZ, RZ, R119.reuse ;  /* 0x000000ffff2d7224 */ /* 0x100fe400078e0077 */
[----:B------:R-:W-:Y:S02]  /*1b240*/  IMAD.MOV.U32 R32, RZ, RZ, R119 ;  /* 0x000000ffff207224 */ /* 0x000fe400078e0077 */
[----:B------:R-:W0:Y:S01]  /*1b250*/  MUFU.EX2 R0, R0 ;  /* 0x0000000000007308 */ /* 0x000e220000000800 */
[----:B-1----:R-:W-:-:S01]  /*1b260*/  FADD.FTZ R37, R59, R20 ;  /* 0x000000143b257221 */ /* 0x002fc20000010000 */
[----:B--2---:R-:W-:-:S02]  /*1b270*/  IMAD.MOV.U32 R71, RZ, RZ, R119 ;  /* 0x000000ffff477224 */ /* 0x004fc400078e0077 */
[----:B------:R-:W-:-:S04]  /*1b280*/  IMAD.MOV.U32 R26, RZ, RZ, R119 ;  /* 0x000000ffff1a7224 */ /* 0x000fc800078e0077 */
[----:B------:R-:W-:Y:S01]  /*1b290*/  MUFU.EX2 R39, R139 ;  /* 0x0000008b00277308 */ /* 0x000fe20000000800 */
[----:B---3--:R-:W-:-:S01]  /*1b2a0*/  FADD.FTZ R37, R76, R37 ;  /* 0x000000254c257221 */ /* 0x008fc20000010000 */
[----:B------:R-:W-:Y:S01]  /*1b2b0*/  F2FP.SATFINITE.E4M3.F32.PACK_AB_MERGE_C R59, R76, R59, RZ ;  /* 0x0000003b4c3b723e */ /* 0x000fe200048070ff */
[----:B------:R-:W-:-:S03]  /*1b2c0*/  IMAD.MOV.U32 R76, RZ, RZ, R119 ;  /* 0x000000ffff4c7224 */ /* 0x000fc600078e0077 */
[----:B------:R-:W-:Y:S01]  /*1b2d0*/  F2FP.SATFINITE.E4M3.F32.PACK_AB_MERGE_C R203, R68, R21, R59 ;  /* 0x0000001544cb723e */ /* 0x000fe2000480703b */
[----:B------:R-:W-:Y:S01]  /*1b2e0*/  IMAD.MOV.U32 R68, RZ, RZ, R119 ;  /* 0x000000ffff447224 */ /* 0x000fe200078e0077 */
[----:B------:R-:W-:Y:S01]  /*1b2f0*/  MUFU.EX2 R38, R38 ;  /* 0x0000002600267308 */ /* 0x000fe20000000800 */
[----:B0-----:R-:W-:-:S01]  /*1b300*/  FADD.FTZ R10, R0, R37 ;  /* 0x00000025000a7221 */ /* 0x001fc20000010000 */
[--C-:B------:R-:W-:Y:S02]  /*1b310*/  IMAD.MOV.U32 R59, RZ, RZ, R119.reuse ;  /* 0x000000ffff3b7224 */ /* 0x100fe400078e0077 */
[----:B------:R-:W-:Y:S02]  /*1b320*/  IMAD.MOV.U32 R37, RZ, RZ, R119 ;  /* 0x000000ffff257224 */ /* 0x000fe400078e0077 */
[----:B------:R-:W-:Y:S02]  /*1b330*/  FADD.FTZ R10, R41, R10 ;  /* 0x0000000a290a7221 */ /* 0x000fe40000010000 */
[----:B------:R-:W-:Y:S08]  /*1b340*/  MUFU.EX2 R49, R49 ;  /* 0x0000003100317308 */ /* 0x000ff00000000800 */
[----:B------:R-:W0:Y:S08]  /*1b350*/  MUFU.EX2 R121, R121 ;  /* 0x0000007900797308 */ /* 0x000e300000000800 */
[----:B------:R-:W1:Y:S08]  /*1b360*/  MUFU.EX2 R40, R40 ;  /* 0x0000002800287308 */ /* 0x000e700000000800 */
[----:B------:R2:W3:Y:S01]  /*1b370*/  MUFU.EX2 R25, R53 ;  /* 0x0000003500197308 */ /* 0x0004e20000000800 */
[----:B0-----:R-:W-:-:S04]  /*1b380*/  F2FP.SATFINITE.E4M3.F32.PACK_AB_MERGE_C R204, R121, R38, RZ ;  /* 0x0000002679cc723e */ /* 0x001fc800048070ff */
[----:B------:R-:W-:Y:S01]  /*1b390*/  F2FP.SATFINITE.E4M3.F32.PACK_AB_MERGE_C R204, R39, R34, R204 ;  /* 0x0000002227cc723e */ /* 0x000fe200048070cc */
[--C-:B------:R-:W-:Y:S02]  /*1b3a0*/  IMAD.MOV.U32 R34, RZ, RZ, R119.reuse ;  /* 0x000000ffff227224 */ /* 0x100fe400078e0077 */
[----:B------:R0:W-:Y:S01]  /*1b3b0*/  MUFU.EX2 R12, R27 ;  /* 0x0000001b000c7308 */ /* 0x0001e20000000800 */
[----:B--2---:R-:W-:-:S07]  /*1b3c0*/  IMAD.MOV.U32 R53, RZ, RZ, R119 ;  /* 0x000000ffff357224 */ /* 0x004fce00078e0077 */
[----:B------:R-:W-:Y:S01]  /*1b3d0*/  MUFU.EX2 R123, R123 ;  /* 0x0000007b007b7308 */ /* 0x000fe20000000800 */
[----:B0-----:R-:W-:-:S01]  /*1b3e0*/  FADD.FTZ R27, R39, R8 ;  /* 0x00000008271b7221 */ /* 0x001fc20000010000 */
[----:B------:R-:W-:-:S03]  /*1b3f0*/  IMAD.MOV.U32 R39, RZ, RZ, R119 ;  /* 0x000000ffff277224 */ /* 0x000fc600078e0077 */
[----:B------:R-:W-:Y:S01]  /*1b400*/  FADD.FTZ R14, R38, R27 ;  /* 0x0000001b260e7221 */ /* 0x000fe20000010000 */
[----:B------:R-:W-:-:S01]  /*1b410*/  FADD.FTZ R27, R49, R10 ;  /* 0x0000000a311b7221 */ /* 0x000fc20000010000 */
[----:B------:R-:W-:Y:S01]  /*1b420*/  F2FP.SATFINITE.E4M3.F32.PACK_AB_MERGE_C R49, R78, R49, RZ ;  /* 0x000000314e31723e */ /* 0x000fe200048070ff */
[----:B------:R0:W2:Y:S01]  /*1b430*/  MUFU.EX2 R80, R51 ;  /* 0x0000003300507308 */ /* 0x0000a20000000800 */
[----:B------:R-:W-:-:S01]  /*1b440*/  FADD.FTZ R121, R121, R14 ;  /* 0x0000000e79797221 */ /* 0x000fc20000010000 */
[----:B------:R-:W-:Y:S01]  /*1b450*/  FADD.FTZ R78, R78, R27 ;  /* 0x0000001b4e4e7221 */ /* 0x000fe20000010000 */
[----:B------:R-:W-:Y:S01]  /*1b460*/  F2FP.SATFINITE.E4M3.F32.PACK_AB_MERGE_C R205, R41, R0, R49 ;  /* 0x0000000029cd723e */ /* 0x000fe20004807031 */
[----:B------:R-:W-:Y:S02]  /*1b470*/  IMAD.MOV.U32 R49, RZ, RZ, R119 ;  /* 0x000000ffff317224 */ /* 0x000fe400078e0077 */
[----:B-1----:R-:W-:-:S01]  /*1b480*/  FADD.FTZ R10, R40, R121 ;  /* 0x00000079280a7221 */ /* 0x002fc20000010000 */
[----:B---3--:R-:W-:Y:S01]  /*1b490*/  FADD.FTZ R27, R25, R78 ;  /* 0x0000004e191b7221 */ /* 0x008fe20000010000 */
[----:B------:R-:W-:Y:S01]  /*1b4a0*/  MOV R78, R119 ;  /* 0x00000077004e7202 */ /* 0x000fe20000000f00 */
[----:B------:R-:W-:Y:S01]  /*1b4b0*/  MUFU.EX2 R42, R42 ;  /* 0x0000002a002a7308 */ /* 0x000fe20000000800 */
[----:B0-----:R-:W-:-:S02]  /*1b4c0*/  IMAD.MOV.U32 R51, RZ, RZ, R119 ;  /* 0x000000ffff337224 */ /* 0x001fc400078e0077 */
[--C-:B------:R-:W-:Y:S02]  /*1b4d0*/  IMAD.MOV.U32 R41, RZ, RZ, R119.reuse ;  /* 0x000000ffff297224 */ /* 0x100fe400078e0077 */
[----:B------:R-:W-:-:S03]  /*1b4e0*/  IMAD.MOV.U32 R38, RZ, RZ, R119 ;  /* 0x000000ffff267224 */ /* 0x000fc600078e0077 */
[----:B------:R-:W0:Y:S01]  /*1b4f0*/  MUFU.EX2 R125, R125 ;  /* 0x0000007d007d7308 */ /* 0x000e220000000800 */
[----:B--2---:R-:W-:-:S07]  /*1b500*/  FADD.FTZ R14, R80, R27 ;  /* 0x0000001b500e7221 */ /* 0x004fce0000010000 */
[----:B------:R-:W1:Y:S08]  /*1b510*/  MUFU.EX2 R43, R43 ;  /* 0x0000002b002b7308 */ /* 0x000e700000000800 */
[----:B------:R2:W3:Y:S01]  /*1b520*/  MUFU.EX2 R6, R55 ;  /* 0x0000003700067308 */ /* 0x0004e20000000800 */
[----:B0-----:R-:W-:-:S04]  /*1b530*/  F2FP.SATFINITE.E4M3.F32.PACK_AB_MERGE_C R206, R125, R42, RZ ;  /* 0x0000002a7dce723e */ /* 0x001fc800048070ff */
[----:B------:R-:W-:Y:S01]  /*1b540*/  F2FP.SATFINITE.E4M3.F32.PACK_AB_MERGE_C R206, R123, R40, R206 ;  /* 0x000000287bce723e */ /* 0x000fe200048070ce */
[----:B------:R-:W-:Y:S02]  /*1b550*/  IMAD.MOV.U32 R40, RZ, RZ, R119 ;  /* 0x000000ffff287224 */ /* 0x000fe400078e0077 */
[----:B------:R-:W-:Y:S01]  /*1b560*/  MUFU.EX2 R46, R46 ;  /* 0x0000002e002e7308 */ /* 0x000fe20000000800 */
[----:B-1----:R-:W-:-:S01]  /*1b570*/  FADD.FTZ R27, R43, R14 ;  /* 0x0000000e2b1b7221 */ /* 0x002fc20000010000 */
[----:B--2---:R-:W-:-:S06]  /*1b580*/  IMAD.MOV.U32 R55, RZ, RZ, R119 ;  /* 0x000000ffff377224 */ /* 0x004fcc00078e0077 */
[----:B------:R-:W0:Y:S01]  /*1b590*/  MUFU.EX2 R129, R129 ;  /* 0x0000008100817308 */ /* 0x000e220000000800 */
[C---:B---3--:R-:W-:Y:S01]  /*1b5a0*/  F2FP.SATFINITE.E4M3.F32.PACK_AB_MERGE_C R43, R6.reuse, R43, RZ ;  /* 0x0000002b062b723e */ /* 0x048fe200048070ff */
[----:B------:R-:W-:Y:S01]  /*1b5b0*/  FADD.FTZ R6, R6, R27 ;  /* 0x0000001b06067221 */ /* 0x000fe20000010000 */
[----:B------:R-:W-:Y:S02]  /*1b5c0*/  IMAD.MOV.U32 R27, RZ, RZ, R119 ;  /* 0x000000ffff1b7224 */ /* 0x000fe400078e0077 */
[----:B------:R-:W-:Y:S01]  /*1b5d0*/  F2FP.SATFINITE.E4M3.F32.PACK_AB_MERGE_C R207, R80, R25, R43 ;  /* 0x0000001950cf723e */ /* 0x000fe2000480702b */
[--C-:B------:R-:W-:Y:S02]  /*1b5e0*/  IMAD.MOV.U32 R80, RZ, RZ, R119.reuse ;  /* 0x000000ffff507224 */ /* 0x100fe400078e0077 */
[----:B------:R-:W-:Y:S01]  /*1b5f0*/  MUFU.EX2 R44, R44 ;  /* 0x0000002c002c7308 */ /* 0x000fe20000000800 */
[--C-:B------:R-:W-:Y:S02]  /*1b600*/  IMAD.MOV.U32 R43, RZ, RZ, R119.reuse ;  /* 0x000000ffff2b7224 */ /* 0x100fe400078e0077 */
[----:B------:R-:W-:-:S05]  /*1b610*/  IMAD.MOV.U32 R25, RZ, RZ, R119 ;  /* 0x000000ffff197224 */ /* 0x000fca00078e0077 */
[----:B------:R-:W1:Y:S01]  /*1b620*/  MUFU.EX2 R29, R29 ;  /* 0x0000001d001d7308 */ /* 0x000e620000000800 */
[----:B0-----:R-:W-:-:S07]  /*1b630*/  F2FP.SATFINITE.E4M3.F32.PACK_AB_MERGE_C R20, R129, R46, RZ ;  /* 0x0000002e8114723e */ /* 0x001fce00048070ff */
[----:B------:R-:W0:Y:S08]  /*1b640*/  MUFU.EX2 R127, R127 ;  /* 0x0000007f007f7308 */ /* 0x000e300000000800 */
[----:B------:R2:W-:Y:S01]  /*1b650*/  MUFU.EX2 R8, R31 ;  /* 0x0000001f00087308 */ /* 0x0005e20000000800 */
[----:B-1----:R-:W-:-:S04]  /*1b660*/  FADD.FTZ R3, R29, R6 ;  /* 0x000000061d037221 */ /* 0x002fc80000010000 */
[----:B------:R-:W-:-:S03]  /*1b670*/  FADD.FTZ R6, R12, R3 ;  /* 0x000000030c067221 */ /* 0x000fc60000010000 */
[----:B------:R-:W1:Y:S01]  /*1b680*/  MUFU.EX2 R33, R33 ;  /* 0x0000002100217308 */ /* 0x000e620000000800 */
[----:B--2---:R-:W-:-:S01]  /*1b690*/  FADD.FTZ R31, R123, R10 ;  /* 0x0000000a7b1f7221 */ /* 0x004fc20000010000 */
[----:B0-----:R-:W-:-:S03]  /*1b6a0*/  F2FP.SATFINITE.E4M3.F32.PACK_AB_MERGE_C R208, R127, R44, R20 ;  /* 0x0000002c7fd0723e */ /* 0x001fc60004807014 */
[----:B------:R-:W-:Y:S01]  /*1b6b0*/  FADD.FTZ R42, R42, R31 ;  /* 0x0000001f2a2a7221 */ /* 0x000fe20000010000 */
[----:B------:R-:W-:Y:S02]  /*1b6c0*/  IMAD.MOV.U32 R31, RZ, RZ, R119 ;  /* 0x000000ffff1f7224 */ /* 0x000fe400078e0077 */
[----:B------:R-:W-:Y:S01]  /*1b6d0*/  MUFU.EX2 R50, R50 ;  /* 0x0000003200327308 */ /* 0x000fe20000000800 */
[----:B------:R-:W-:-:S01]  /*1b6e0*/  FADD.FTZ R125, R125, R42 ;  /* 0x0000002a7d7d7221 */ /* 0x000fc20000010000 */
[----:B------:R-:W-:-:S03]  /*1b6f0*/  MOV R42, R119 ;  /* 0x00000077002a7202 */ /* 0x000fc60000000f00 */
[----:B------:R-:W-:Y:S01]  /*1b700*/  FADD.FTZ R14, R44, R125 ;  /* 0x0000007d2c0e7221 */ /* 0x000fe20000010000 */
[----:B------:R-:W-:Y:S02]  /*1b710*/  IMAD.MOV.U32 R44, RZ, RZ, R119 ;  /* 0x000000ffff2c7224 */ /* 0x000fe400078e0077 */
[----:B------:R-:W0:Y:S01]  /*1b720*/  MUFU.EX2 R133, R133 ;  /* 0x0000008500857308 */ /* 0x000e220000000800 */
[----:B------:R-:W-:-:S01]  /*1b730*/  FADD.FTZ R127, R127, R14 ;  /* 0x0000000e7f7f7221 */ /* 0x000fc20000010000 */
[----:B-1----:R-:W-:Y:S01]  /*1b740*/  FADD.FTZ R3, R33, R6 ;  /* 0x0000000621037221 */ /* 0x002fe20000010000 */
[----:B------:R-:W-:Y:S02]  /*1b750*/  F2FP.SATFINITE.E4M3.F32.PACK_AB_MERGE_C R33, R8, R33, RZ ;  /* 0x000000210821723e */ /* 0x000fe400048070ff */
[----:B------:R-:W-:Y:S01]  /*1b760*/  FADD.FTZ R46, R46, R127 ;  /* 0x0000007f2e2e7221 */ /* 0x000fe20000010000 */
[----:B------:R-:W-:-:S01]  /*1b770*/  FADD.FTZ R8, R8, R3 ;  /* 0x0000000308087221 */ /* 0x000fc20000010000 */
[----:B------:R-:W-:Y:S01]  /*1b780*/  F2FP.SATFINITE.E4M3.F32.PACK_AB_MERGE_C R209, R12, R29, R33 ;  /* 0x0000001d0cd1723e */ /* 0x000fe20004807021 */
[----:B------:R-:W1:Y:S01]  /*1b790*/  MUFU.EX2 R48, R48 ;  /* 0x0000003000307308 */ /* 0x000e620000000800 */
[----:B------:R-:W-:-:S01]  /*1b7a0*/  FADD.FTZ R129, R129, R46 ;  /* 0x0000002e81817221 */ /* 0x000fc20000010000 */
[----:B------:R-:W-:-:S02]  /*1b7b0*/  IMAD.MOV.U32 R46, RZ, RZ, R119 ;  /* 0x000000ffff2e7224 */ /* 0x000fc400078e0077 */
[--C-:B------:R-:W-:Y:S02]  /*1b7c0*/  IMAD.MOV.U32 R33, RZ, RZ, R119.reuse ;  /* 0x000000ffff217224 */ /* 0x100fe400078e0077 */
[----:B------:R-:W-:Y:S02]  /*1b7d0*/  IMAD.MOV.U32 R29, RZ, RZ, R119 ;  /* 0x000000ffff1d7224 */ /* 0x000fe400078e0077 */
[----:B------:R-:W2:Y:S01]  /*1b7e0*/  MUFU.EX2 R113, R113 ;  /* 0x0000007100717308 */ /* 0x000ea20000000800 */
[----:B0-----:R-:W-:-:S07]  /*1b7f0*/  F2FP.SATFINITE.E4M3.F32.PACK_AB_MERGE_C R7, R133, R50, RZ ;  /* 0x000000328507723e */ /* 0x001fce00048070ff */
[----:B------:R-:W0:Y:S01]  /*1b800*/  MUFU.EX2 R131, R131 ;  /* 0x0000008300837308 */ /* 0x000e220000000800 */
[----:B-1----:R-:W-:-:S07]  /*1b810*/  FADD.FTZ R6, R48, R129 ;  /* 0x0000008130067221 */ /* 0x002fce0000010000 */
[----:B------:R1:W3:Y:S01]  /*1b820*/  MUFU.EX2 R10, R35 ;  /* 0x00000023000a7308 */ /* 0x0002e20000000800 */
[----:B--2---:R-:W-:-:S07]  /*1b830*/  FADD.FTZ R3, R113, R8 ;  /* 0x0000000871037221 */ /* 0x004fce0000010000 */
[----:B------:R-:W2:Y:S01]  /*1b840*/  MUFU.EX2 R115, R115 ;  /* 0x0000007300737308 */ /* 0x000ea20000000800 */
[C---:B0-----:R-:W-:Y:S01]  /*1b850*/  F2FP.SATFINITE.E4M3.F32.PACK_AB_MERGE_C R210, R131.reuse, R48, R7 ;  /* 0x0000003083d2723e */ /* 0x041fe20004807007 */
[----:B------:R-:W-:Y:S01]  /*1b860*/  FADD.FTZ R131, R131, R6 ;  /* 0x0000000683837221 */ /* 0x000fe20000010000 */
[----:B------:R-:W-:Y:S01]  /*1b870*/  MOV R48, R119 ;  /* 0x0000007700307202 */ /* 0x000fe20000000f00 */
[----:B-1----:R-:W-:Y:S02]  /*1b880*/  IMAD.MOV.U32 R35, RZ, RZ, R119 ;  /* 0x000000ffff237224 */ /* 0x002fe400078e0077 */
[----:B------:R-:W-:-:S02]  /*1b890*/  FADD.FTZ R50, R50, R131 ;  /* 0x0000008332327221 */ /* 0x000fc40000010000 */
[----:B------:R-:W0:Y:S01]  /*1b8a0*/  MUFU.EX2 R56, R56 ;  /* 0x0000003800387308 */ /* 0x000e220000000800 */
[----:B---3--:R-:W-:-:S01]  /*1b8b0*/  FADD.FTZ R0, R10, R3 ;  /* 0x000000030a007221 */ /* 0x008fc20000010000 */
[----:B------:R-:W-:Y:S01]  /*1b8c0*/  FADD.FTZ R12, R133, R50 ;  /* 0x00000032850c7221 */ /* 0x000fe20000010000 */
[----:B------:R-:W-:-:S02]  /*1b8d0*/  IMAD.MOV.U32 R50, RZ, RZ, R119 ;  /* 0x000000ffff327224 */ /* 0x000fc400078e0077 */
[----:B--2---:R-:W-:Y:S01]  /*1b8e0*/  FADD.FTZ R11, R115, R0 ;  /* 0x00000000730b7221 */ /* 0x004fe20000010000 */
[----:B0-----:R-:W-:-:S03]  /*1b8f0*/  F2FP.SATFINITE.E4M3.F32.PACK_AB_MERGE_C R3, R56, R115, RZ ;  /* 0x000000733803723e */ /* 0x001fc600048070ff */
[----:B------:R-:W-:Y:S01]  /*1b900*/  FADD.FTZ R11, R56, R11 ;  /* 0x0000000b380b7221 */ /* 0x000fe20000010000 */
[----:B------:R-:W-:Y:S01]  /*1b910*/  IMAD.MOV.U32 R115, RZ, RZ, R119 ;  /* 0x000000ffff737224 */ /* 0x000fe200078e0077 */
[----:B------:R-:W-:Y:S01]  /*1b920*/  F2FP.SATFINITE.E4M3.F32.PACK_AB_MERGE_C R211, R10, R113, R3 ;  /* 0x000000710ad3723e */ /* 0x000fe20004807003 */
[--C-:B------:R-:W-:Y:S02]  /*1b930*/  IMAD.MOV.U32 R113, RZ, RZ, R119.reuse ;  /* 0x000000ffff717224 */ /* 0x100fe400078e0077 */
[----:B------:R-:W-:Y:S01]  /*1b940*/  IMAD.MOV.U32 R56, RZ, RZ, R119 ;  /* 0x000000ffff387224 */ /* 0x000fe200078e0077 */
[----:B------:R-:W-:Y:S06]  /*1b950*/  @!P1 BRA `(.L_x_4218) ;  /* 0x0000003400e49947 */ /* 0x000fec0003800000 */
[----:B------:R0:W5:Y:S01]  /*1b960*/  LDL.LU R3, [R1+0x3c] ;  /* 0x00003c0001037983 */ /* 0x0001620000300800 */
[----:B------:R-:W-:Y:S01]  /*1b970*/  VIADD R10, R148, 0xfffffffe ;  /* 0xfffffffe940a7836 */ /* 0x000fe20000000000 */
[----:B------:R-:W-:Y:S01]  /*1b980*/  CS2R R118, SRZ ;  /* 0x0000000000767805 */ /* 0x000fe2000001ff00 */
[----:B------:R-:W-:Y:S01]  /*1b990*/  IMAD.MOV.U32 R9, RZ, RZ, R5 ;  /* 0x000000ffff097224 */ /* 0x000fe200078e0005 */
[----:B------:R-:W-:Y:S01]  /*1b9a0*/  CS2R R116, SRZ ;  /* 0x0000000000747805 */ /* 0x000fe2000001ff00 */
[----:B------:R-:W-:Y:S01]  /*1b9b0*/  IMAD.MOV.U32 R8, RZ, RZ, R4 ;  /* 0x000000ffff087224 */ /* 0x000fe200078e0004 */
[----:B------:R-:W-:Y:S01]  /*1b9c0*/  CS2R R114, SRZ ;  /* 0x0000000000727805 */ /* 0x000fe2000001ff00 */
[----:B------:R-:W-:Y:S01]  /*1b9d0*/  IMAD.MOV.U32 R0, RZ, RZ, R120 ;  /* 0x000000ffff007224 */ /* 0x000fe200078e0078 */
        /* <DEDUP_REMOVED lines=44> */
[----:B0-----:R-:W-:-:S07]  /*1bca0*/  CS2R R24, SRZ ;  /* 0x0000000000187805 */ /* 0x001fce000001ff00 */
.L_x_4230:
[----:B------:R-:W-:Y:S01]  /*1bcb0*/  ISETP.NE.AND P1, PT, R0, 0x1, PT ;  /* 0x000000010000780c */ /* 0x000fe20003f25270 */
[----:B------:R-:W-:Y:S05]  /*1bcc0*/  YIELD ;  /* 0x0000000000007946 */ /* 0x000fea0003800000 */
[----:B------:R-:W-:Y:S02]  /*1bcd0*/  SEL R4, RZ, 0x1, P1 ;  /* 0x00000001ff047807 */ /* 0x000fe40000800000 */
[----:B------:R-:W-:Y:S02]  /*1bce0*/  ISETP.NE.AND P1, PT, R220, RZ, PT ;  /* 0x000000ffdc00720c */ /* 0x000fe40003f25270 */
[----:B-----5:R-:W-:-:S05]  /*1bcf0*/  LOP3.LUT R6, R3, R4, RZ, 0x3c, !PT ;  /* 0x0000000403067212 */ /* 0x020fca00078e3cff */
[----:B------:R0:W-:Y:S06]  /*1bd00*/  STL [R1+0x3c], R6 ;  /* 0x00003c0601007387 */ /* 0x0001ec0000100800 */
[----:B------:R-:W-:Y:S05]  /*1bd10*/  @P1 BRA `(.L_x_4219) ;  /* 0x00000000003c1947 */ /* 0x000fea0003800000 */
[----:B------:R-:W-:Y:S05]  /*1bd20*/  @!P0 BRA `(.L_x_4220) ;  /* 0x0000000000048947 */ /* 0x000fea0003800000 */
[----:B------:R-:W-:Y:S01]  /*1bd30*/  BPT.TRAP 0x1 ;  /* 0x000000040000795c */ /* 0x000fe20000300000 */
.L_x_4220:
[----:B------:R-:W-:-:S05]  /*1bd40*/  VIADD R4, R0, 0x1 ;  /* 0x0000000100047836 */ /* 0x000fca0000000000 */
[----:B------:R-:W-:-:S04]  /*1bd50*/  ISETP.NE.AND P2, PT, R4, 0x2, PT ;  /* 0x000000020400780c */ /* 0x000fc80003f45270 */
[----:B------:R-:W-:Y:S02]  /*1bd60*/  SEL R5, R4, RZ, P2 ;  /* 0x000000ff04057207 */ /* 0x000fe40001000000 */
[----:B------:R-:W-:Y:S02]  /*1bd70*/  SHF.L.U32 R4, R6, 0x1f, RZ ;  /* 0x0000001f06047819 */ /* 0x000fe400000006ff */
[----:B------:R-:W-:-:S04]  /*1bd80*/  LEA R5, R5, R18, 0x3 ;  /* 0x0000001205057211 */ /* 0x000fc800078e18ff */
[----:B------:R1:W2:Y:S01]  /*1bd90*/  SYNCS.PHASECHK.TRANS64.TRYWAIT P2, [R5+URZ+0x33430], R4 ;  /* 0x03343004050075a7 */ /* 0x0002a2000804017f */
[----:B------:R-:W-:Y:S05]  /*1bda0*/  @!P0 BRA `(.L_x_4221) ;  /* 0x0000000000048947 */ /* 0x000fea0003800000 */
[----:B------:R-:W-:Y:S01]  /*1bdb0*/  BPT.TRAP 0x1 ;  /* 0x000000040000795c */ /* 0x000fe20000300000 */
.L_x_4221:
[----:B------:R-:W-:Y:S04]  /*1bdc0*/  BSSY B0, `(.L_x_4219) ;  /* 0x0000004000007945 */ /* 0x000fe80003800000 */
[----:B--2---:R-:W-:Y:S05]  /*1bdd0*/  @P2 BRA `(.L_x_4222) ;  /* 0x0000000000082947 */ /* 0x004fea0003800000 */
[----:B------:R-:W2:Y:S02]  /*1bde0*/  SYNCS.PHASECHK.TRANS64.TRYWAIT P2, [R5+URZ+0x33430], R4 ;  /* 0x03343004050075a7 */ /* 0x000ea4000804017f */
[----:B--2---:R-:W-:Y:S05]  /*1bdf0*/  @!P2 BRA `(.L_x_4223) ;  /* 0x0000010c0054a947 */ /* 0x004fea0003800000 */
.L_x_4222:
[----:B------:R-:W-:Y:S05]  /*1be00*/  BSYNC B0 ;  /* 0x0000000000007941 */ /* 0x000fea0003800000 */
.L_x_4219:
[----:B-12---:R-:W1:Y:S01]  /*1be10*/  S2R R4, SR_TID.X ;  /* 0x0000000000047919 */ /* 0x006e620000002100 */
[----:B------:R-:W-:Y:S05]  /*1be20*/  WARPSYNC.ALL ;  /* 0x0000000000007948 */ /* 0x000fea0003800000 */
[----:B------:R-:W-:Y:S01]  /*1be30*/  IMAD.MOV.U32 R5, RZ, RZ, -0x7fffffe0 ;  /* 0x80000020ff057424 */ /* 0x000fe200078e00ff */
[----:B------:R-:W-:Y:S01]  /*1be40*/  UMOV UR20, UR28 ;  /* 0x0000001c00147c82 */ /* 0x000fe20008000000 */
[----:B------:R-:W-:Y:S01]  /*1be50*/  UMOV UR21, UR29 ;  /* 0x0000001d00157c82 */ /* 0x000fe20008000000 */
[----:B------:R-:W-:Y:S01]  /*1be60*/  MOV R7, 0x80000020 ;  /* 0x8000002000077802 */ /* 0x000fe20000000f00 */
[----:B------:R-:W-:Y:S01]  /*1be70*/  UMOV UR24, UR28 ;  /* 0x0000001c00187c82 */ /* 0x000fe20008000000 */
[----:B------:R-:W-:Y:S01]  /*1be80*/  R2UR UR23, R5 ;  /* 0x00000000051772ca */ /* 0x000fe200000e0000 */
[----:B------:R-:W-:Y:S01]  /*1be90*/  UMOV UR25, UR29 ;  /* 0x0000001d00197c82 */ /* 0x000fe20008000000 */
[C---:B------:R-:W-:Y:S01]  /*1bea0*/  R2UR UR27, R7.reuse ;  /* 0x00000000071b72ca */ /* 0x040fe200000e0000 */
[----:B------:R-:W-:Y:S01]  /*1beb0*/  IMAD.MOV.U32 R15, RZ, RZ, -0x7fffffe0 ;  /* 0x80000020ff0f7424 */ /* 0x000fe200078e00ff */
[----:B------:R-:W-:Y:S01]  /*1bec0*/  R2UR UR35, R7 ;  /* 0x00000000072372ca */ /* 0x000fe200000e0000 */
[----:B------:R-:W-:Y:S01]  /*1bed0*/  UMOV UR32, UR28 ;  /* 0x0000001c00207c82 */ /* 0x000fe20008000000 */
[----:B------:R-:W-:Y:S01]  /*1bee0*/  UMOV UR33, UR29 ;  /* 0x0000001d00217c82 */ /* 0x000fe20008000000 */
[----:B------:R-:W-:Y:S01]  /*1bef0*/  IMAD.MOV.U32 R21, RZ, RZ, -0x7fffffe0 ;  /* 0x80000020ff157424 */ /* 0x000fe200078e00ff */
[C---:B------:R-:W-:Y:S01]  /*1bf00*/  R2UR UR31, R15.reuse ;  /* 0x000000000f1f72ca */ /* 0x040fe200000e0000 */
[----:B------:R-:W-:Y:S01]  /*1bf10*/  UMOV UR40, UR28 ;  /* 0x0000001c00287c82 */ /* 0x000fe20008000000 */
[----:B------:R-:W-:Y:S01]  /*1bf20*/  UMOV UR41, UR29 ;  /* 0x0000001d00297c82 */ /* 0x000fe20008000000 */
[----:B------:R-:W-:Y:S01]  /*1bf30*/  R2UR UR47, R15 ;  /* 0x000000000f2f72ca */ /* 0x000fe200000e0000 */
[----:B------:R-:W-:Y:S01]  /*1bf40*/  IMAD.MOV.U32 R15, RZ, RZ, -0x7fffffe0 ;  /* 0x80000020ff0f7424 */ /* 0x000fe200078e00ff */
[----:B------:R-:W-:Y:S01]  /*1bf50*/  R2UR UR43, R21 ;  /* 0x00000000152b72ca */ /* 0x000fe200000e0000 */
[----:B------:R-:W-:-:S02]  /*1bf60*/  IMAD.MOV.U32 R7, RZ, RZ, -0x7fffffe0 ;  /* 0x80000020ff077424 */ /* 0x000fc400078e00ff */
[----:B------:R-:W-:Y:S01]  /*1bf70*/  IMAD.MOV.U32 R5, RZ, RZ, -0x7fffffe0 ;  /* 0x80000020ff057424 */ /* 0x000fe200078e00ff */
[----:B-1----:R-:W-:Y:S01]  /*1bf80*/  SHF.R.U32.HI R14, RZ, 0x7, R4 ;  /* 0x00000007ff0e7819 */ /* 0x002fe20000011604 */
[----:B------:R-:W-:-:S04]  /*1bf90*/  VIADD R4, R0, 0x1 ;  /* 0x0000000100047836 */ /* 0x000fc80000000000 */
[----:B------:R-:W-:-:S05]  /*1bfa0*/  VIADD R120, R14, 0x8 ;  /* 0x000000080e787836 */ /* 0x000fca0000000000 */
[----:B------:R1:W-:Y:S01]  /*1bfb0*/  BAR.SYNC.DEFER_BLOCKING R120, 0x100 ;  /* 0x000400780000751d */ /* 0x0003e20000010000 */
[----:B------:R-:W-:-:S04]  /*1bfc0*/  ISETP.NE.AND P2, PT, R4, 0x2, PT ;  /* 0x000000020400780c */ /* 0x000fc80003f45270 */
[----:B0-----:R-:W-:-:S05]  /*1bfd0*/  SEL R6, R4, RZ, P2 ;  /* 0x000000ff04067207 */ /* 0x001fca0001000000 */
[----:B------:R-:W-:Y:S01]  /*1bfe0*/  IMAD R4, R6, 0x780, R13 ;  /* 0x0000078006047824 */ /* 0x000fe200078e020d */
[----:B------:R0:W-:Y:S03]  /*1bff0*/  STL [R1+0x2c], R6 ;  /* 0x00002c0601007387 */ /* 0x0001e60000100800 */
[C---:B------:R-:W-:Y:S01]  /*1c000*/  VIADD R14, R4.reuse, 0x100 ;  /* 0x00000100040e7836 */ /* 0x040fe20000000000 */
[C---:B------:R-:W-:Y:S01]  /*1c010*/  R2UR UR22, R4.reuse ;  /* 0x00000000041672ca */ /* 0x040fe200000e0000 */
[----:B------:R-:W-:-:S03]  /*1c020*/  VIADD R20, R4, 0x200 ;  /* 0x0000020004147836 */ /* 0x000fc60000000000 */
[----:B------:R-:W-:Y:S01]  /*1c030*/  R2UR UR30, R14 ;  /* 0x000000000e1e72ca */ /* 0x000fe200000e0000 */
[----:B------:R-:W-:Y:S01]  /*1c040*/  VIADD R14, R4, 0x2 ;  /* 0x00000002040e7836 */ /* 0x000fe20000000000 */
[----:B------:R-:W-:Y:S01]  /*1c050*/  R2UR UR42, R20 ;  /* 0x00000000142a72ca */ /* 0x000fe200000e0000 */
[----:B0-----:R-:W-:Y:S01]  /*1c060*/  VIADD R6, R4, 0x80 ;  /* 0x0000008004067836 */ /* 0x001fe20000000000 */
[----:B------:R-:W-:Y:S02]  /*1c070*/  WARPGROUP.ARRIVE ;  /* 0x00000000000079c5 */ /* 0x000fe40000000000 */
[----:B------:R-:W-:Y:S02]  /*1c080*/  R2UR UR46, R14 ;  /* 0x000000000e2e72ca */ /* 0x000fe400000e0000 */
[----:B------:R-:W-:Y:S01]  /*1c090*/  R2UR UR26, R6 ;  /* 0x00000000061a72ca */ /* 0x000fe200000e0000 */
[C---:B------:R-:W-:Y:S01]  /*1c0a0*/  VIADD R6, R4.reuse, 0x180 ;  /* 0x0000018004067836 */ /* 0x040fe20000000000 */
[----:B------:R-:W-:Y:S01]  /*1c0b0*/  IADD3 R14, R4, 0x82, RZ ;  /* 0x00000082040e7810 */ /* 0x000fe20007ffe0ff */
[----:B------:R-:W-:Y:S01]  /*1c0c0*/  QGMMA.64x32x32.F32.E4M3.E4M3 R184, gdesc[UR20], RZ, !UPT, gsb0 ;  /* 0x0060000014b879f3 */ /* 0x000fe2000c0008ff */
[----:B------:R-:W-:Y:S01]  /*1c0d0*/  R2UR UR23, R15 ;  /* 0x000000000f1772ca */ /* 0x000fe200000e0000 */
[----:B------:R-:W-:Y:S01]  /*1c0e0*/  UMOV UR20, UR44 ;  /* 0x0000002c00147c82 */ /* 0x000fe20008000000 */
[----:B------:R-:W-:Y:S01]  /*1c0f0*/  R2UR UR34, R6 ;  /* 0x00000000062272ca */ /* 0x000fe200000e0000 */
[----:B------:R-:W-:Y:S01]  /*1c100*/  UMOV UR21, UR45 ;  /* 0x0000002d00157c82 */ /* 0x000fe20008000000 */
[----:B------:R-:W-:Y:S01]  /*1c110*/  R2UR UR22, R14 ;  /* 0x000000000e1672ca */ /* 0x000fe200000e0000 */
[----:B------:R-:W-:Y:S01]  /*1c120*/  VIADD R6, R4, 0x102 ;  /* 0x0000010204067836 */ /* 0x000fe20000000000 */
[----:B------:R-:W-:-:S02]  /*1c130*/  WARPGROUP.DEPBAR.LE gsb0, 0x0 ;  /* 0x00008000000079c5 */ /* 0x000fc40000010000 */
        /* <DEDUP_REMOVED lines=10> */
[----:B------:R-:W-:Y:S03]  /*1c1e0*/  QGMMA.64x32x32.F32.E4M3.E4M3 R152, gdesc[UR28], RZ, !UPT, gsb0 ;  /* 0x006000001c9879f3 */ /* 0x000fe6000c0008ff */
[----:B------:R-:W-:Y:S02]  /*1c1f0*/  WARPGROUP.DEPBAR.LE gsb0, 0x0 ;  /* 0x00008000000079c5 */ /* 0x000fe40000010000 */
[----:B------:R-:W-:-:S06]  /*1c200*/  WARPGROUP.ARRIVE ;  /* 0x00000000000079c5 */ /* 0x000fcc0000000000 */
[----:B------:R-:W-:Y:S01]  /*1c210*/  QGMMA.64x32x32.F32.E4M3.E4M3 R136, gdesc[UR32], RZ, !UPT, gsb0 ;  /* 0x00600000208879f3 */ /* 0x000fe2000c0008ff */
[----:B------:R-:W-:Y:S01]  /*1c220*/  R2UR UR34, R6 ;  /* 0x00000000062272ca */ /* 0x000fe200000e0000 */
[----:B------:R-:W-:Y:S01]  /*1c230*/  UMOV UR32, UR44 ;  /* 0x0000002c00207c82 */ /* 0x000fe20008000000 */
[----:B------:R-:W-:Y:S01]  /*1c240*/  R2UR UR35, R7 ;  /* 0x00000000072372ca */ /* 0x000fe200000e0000 */
[----:B------:R-:W-:Y:S01]  /*1c250*/  UMOV UR33, UR45 ;  /* 0x0000002d00217c82 */ /* 0x000fe20008000000 */
[----:B------:R-:W-:Y:S01]  /*1c260*/  IMAD.MOV.U32 R7, RZ, RZ, -0x7fffffe0 ;  /* 0x80000020ff077424 */ /* 0x000fe200078e00ff */
[----:B------:R-:W-:Y:S01]  /*1c270*/  IADD3 R6, R4, 0x202, RZ ;  /* 0x0000020204067810 */ /* 0x000fe20007ffe0ff */
[----:B------:R-:W-:Y:S02]  /*1c280*/  WARPGROUP.DEPBAR.LE gsb0, 0x0 ;  /* 0x00008000000079c5 */ /* 0x000fe40000010000 */
[----:B-1----:R-:W-:-:S06]  /*1c290*/  WARPGROUP.ARRIVE ;  /* 0x00000000000079c5 */ /* 0x002fcc0000000000 */
[----:B------:R-:W-:Y:S01]  /*1c2a0*/  QGMMA.64x32x32.F32.E4M3.E4M3 R120, gdesc[UR40], RZ, !UPT, gsb0 ;  /* 0x00600000287879f3 */ /* 0x000fe2000c0008ff */
[----:B------:R-:W-:Y:S01]  /*1c2b0*/  R2UR UR42, R6 ;  /* 0x00000000062a72ca */ /* 0x000fe200000e0000 */
[----:B------:R-:W-:Y:S01]  /*1c2c0*/  UMOV UR40, UR44 ;  /* 0x0000002c00287c82 */ /* 0x000fe20008000000 */
[----:B------:R-:W-:Y:S01]  /*1c2d0*/  R2UR UR43, R7 ;  /* 0x00000000072b72ca */ /* 0x000fe200000e0000 */
[----:B------:R-:W-:Y:S01]  /*1c2e0*/  UMOV UR41, UR45 ;  /* 0x0000002d00297c82 */ /* 0x000fe20008000000 */
[----:B------:R-:W-:Y:S02]  /*1c2f0*/  VIADD R6, R4, 0x280 ;  /* 0x0000028004067836 */ /* 0x000fe40000000000 */
[----:B------:R-:W-:-:S03]  /*1c300*/  IMAD.MOV.U32 R7, RZ, RZ, -0x7fffffe0 ;  /* 0x80000020ff077424 */ /* 0x000fc600078e00ff */
[----:B------:R-:W-:Y:S01]  /*1c310*/  R2UR UR6, R6 ;  /* 0x00000000060672ca */ /* 0x000fe200000e0000 */
[----:B------:R-:W-:Y:S01]  /*1c320*/  VIADD R6, R4, 0x300 ;  /* 0x0000030004067836 */ /* 0x000fe20000000000 */
[----:B------:R-:W-:Y:S01]  /*1c330*/  R2UR UR7, R7 ;  /* 0x00000000070772ca */ /* 0x000fe200000e0000 */
        /* <DEDUP_REMOVED lines=8> */
[----:B------:R-:W-:Y:S01]  /*1c3c0*/  UMOV UR20, UR4 ;  /* 0x0000000400147c82 */ /* 0x000fe20008000000 */
[----:B------:R-:W-:Y:S01]  /*1c3d0*/  R2UR UR23, R7 ;  /* 0x00000000071772ca */ /* 0x000fe200000e0000 */
[----:B------:R-:W-:Y:S01]  /*1c3e0*/  UMOV UR21, UR5 ;  /* 0x0000000500157c82 */ /* 0x000fe20008000000 */
        /* <DEDUP_REMOVED lines=138> */
[C---:B------:R-:W-:Y:S02]  /*1cc90*/  VIADD R6, R4.reuse, 0x682 ;  /* 0x0000068204067836 */ /* 0x040fe40000000000 */
[----:B------:R-:W-:Y:S02]  /*1cca0*/  IMAD.MOV.U32 R7, RZ, RZ, -0x7fffffe0 ;  /* 0x80000020ff077424 */ /* 0x000fe400078e00ff */
[----:B------:R-:W-:Y:S01]  /*1ccb0*/  VIADD R4, R4, 0x702 ;  /* 0x0000070204047836 */ /* 0x000fe20000000000 */
[----:B------:R-:W-:-:S02]  /*1ccc0*/  WARPGROUP.DEPBAR.LE gsb0, 0x0 ;  /* 0x00008000000079c5 */ /* 0x000fc40000010000 */
        /* <DEDUP_REMOVED lines=29> */
[----:B------:R-:W-:Y:S05]  /*1cea0*/  @P1 BRA `(.L_x_4224) ;  /* 0x0000000000281947 */ /* 0x000fea0003800000 */
[----:B------:R-:W-:Y:S05]  /*1ceb0*/  @!P0 BRA `(.L_x_4225) ;  /* 0x0000000000048947 */ /* 0x000fea0003800000 */
[----:B------:R-:W-:Y:S01]  /*1cec0*/  BPT.TRAP 0x1 ;  /* 0x000000040000795c */ /* 0x000fe20000300000 */
.L_x_4225:
[----:B------:R-:W-:Y:S02]  /*1ced0*/  SHF.L.U32 R3, R3, 0x1f, RZ ;  /* 0x0000001f03037819 */ /* 0x000fe400000006ff */
[----:B------:R-:W-:-:S04]  /*1cee0*/  LEA R4, R0, R18, 0x3 ;  /* 0x0000001200047211 */ /* 0x000fc800078e18ff */
[----:B------:R0:W1:Y:S01]  /*1cef0*/  SYNCS.PHASECHK.TRANS64.TRYWAIT P1, [R4+URZ+0x33450], R3 ;  /* 0x03345003040075a7 */ /* 0x000062000802017f */
[----:B------:R-:W-:Y:S05]  /*1cf00*/  @!P0 BRA `(.L_x_4226) ;  /* 0x0000000000048947 */ /* 0x000fea0003800000 */
[----:B------:R-:W-:Y:S01]  /*1cf10*/  BPT.TRAP 0x1 ;  /* 0x000000040000795c */ /* 0x000fe20000300000 */
.L_x_4226:
[----:B-1----:R-:W-:Y:S05]  /*1cf20*/  @P1 BRA `(.L_x_4224) ;  /* 0x0000000000081947 */ /* 0x002fea0003800000 */
[----:B------:R-:W1:Y:S02]  /*1cf30*/  SYNCS.PHASECHK.TRANS64.TRYWAIT P1, [R4+URZ+0x33450], R3 ;  /* 0x03345003040075a7 */ /* 0x000e64000802017f */
[----:B-1----:R-:W-:Y:S05]  /*1cf40*/  @!P1 BRA `(.L_x_4227) ;  /* 0x000000fc00149947 */ /* 0x002fea0003800000 */
.L_x_4224:
[----:B01----:R-:W-:Y:S01]  /*1cf50*/  VIADD R3, R18, 0x200 ;  /* 0x0000020012037836 */ /* 0x003fe20000000000 */
[----:B------:R-:W-:Y:S05]  /*1cf60*/  WARPSYNC.ALL ;  /* 0x0000000000007948 */ /* 0x000fea0003800000 */
[----:B------:R-:W-:Y:S01]  /*1cf70*/  SHF.R.U32.HI R3, RZ, 0x4, R3 ;  /* 0x00000004ff037819 */ /* 0x000fe20000011603 */
[----:B------:R-:W-:Y:S01]  /*1cf80*/  IMAD.MOV.U32 R5, RZ, RZ, -0x3ffffff0 ;  /* 0xc0000010ff057424 */ /* 0x000fe200078e00ff */
[----:B------:R-:W-:Y:S01]  /*1cf90*/  WARPGROUP.ARRIVE ;  /* 0x00000000000079c5 */ /* 0x000fe20000000000 */
[----:B------:R-:W-:Y:S01]  /*1cfa0*/  IMAD.MOV.U32 R7, RZ, RZ, -0x3ffffff0 ;  /* 0xc0000010ff077424 */ /* 0x000fe200078e00ff */
[----:B------:R-:W-:-:S04]  /*1cfb0*/  LOP3.LUT R3, R3, 0x3fff, RZ, 0xc0, !PT ;  /* 0x00003fff03037812 */ /* 0x000fc800078ec0ff */
[----:B------:R-:W0:Y:S01]  /*1cfc0*/  S2R R14, SR_TID.X ;  /* 0x00000000000e7919 */ /* 0x000e220000002100 */
[----:B------:R-:W-:Y:S01]  /*1cfd0*/  R2UR UR7, R5 ;  /* 0x00000000050772ca */ /* 0x000fe200000e0000 */
[----:B------:R-:W-:Y:S01]  /*1cfe0*/  IMAD.MOV.U32 R5, RZ, RZ, -0x3ffffff0 ;  /* 0xc0000010ff057424 */ /* 0x000fe200078e00ff */
[----:B------:R-:W-:-:S05]  /*1cff0*/  LOP3.LUT R3, R3, 0x10000, RZ, 0xfc, !PT ;  /* 0x0001000003037812 */ /* 0x000fca00078efcff */
[----:B------:R-:W-:-:S04]  /*1d000*/  IMAD R4, R0, 0x780, R3 ;  /* 0x0000078000047824 */ /* 0x000fc800078e0203 */
[C---:B------:R-:W-:Y:S01]  /*1d010*/  VIADD R6, R4.reuse, 0x180 ;  /* 0x0000018004067836 */ /* 0x040fe20000000000 */
[----:B------:R-:W-:-:S13]  /*1d020*/  R2UR UR6, R4 ;  /* 0x00000000040672ca */ /* 0x000fda00000e0000 */
[----:B------:R-:W-:Y:S01]  /*1d030*/  QGMMA.64x192x32.F32.E4M3.E4M3 R24, R216, gdesc[UR4], R24, gsb0 ;  /* 0x02e00004d8187df3 */ /* 0x000fe20008000818 */
[----:B------:R-:W-:Y:S01]  /*1d040*/  R2UR UR6, R6 ;  /* 0x00000000060672ca */ /* 0x000fe200000e0000 */
[----:B------:R-:W-:Y:S01]  /*1d050*/  VIADD R6, R4, 0x300 ;  /* 0x0000030004067836 */ /* 0x000fe20000000000 */
[----:B------:R-:W-:Y:S02]  /*1d060*/  R2UR UR7, R7 ;  /* 0x00000000070772ca */ /* 0x000fe400000e0000 */
[----:B------:R-:W-:Y:S02]  /*1d070*/  MOV R7, 0xc0000010 ;  /* 0xc000001000077802 */ /* 0x000fe40000000f00 */
[----:B0-----:R-:W-:-:S04]  /*1d080*/  SHF.R.U32.HI R14, RZ, 0x7, R14 ;  /* 0x00000007ff0e7819 */ /* 0x001fc8000001160e */
[----:B------:R-:W-:Y:S01]  /*1d090*/  IADD3 R3, -R14, 0xb, RZ ;  /* 0x0000000b0e037810 */ /* 0x000fe20007ffe1ff */
[----:B------:R-:W-:Y:S02]  /*1d0a0*/  WARPGROUP.DEPBAR.LE gsb0, 0x0 ;  /* 0x00008000000079c5 */ /* 0x000fe40000010000 */
[----:B------:R-:W-:-:S06]  /*1d0b0*/  WARPGROUP.ARRIVE ;  /* 0x00000000000079c5 */ /* 0x000fcc0000000000 */
[----:B------:R-:W-:Y:S01]  /*1d0c0*/  QGMMA.64x192x32.F32.E4M3.E4M3 R24, R212, gdesc[UR4], R24, gsb0 ;  /* 0x02e00004d4187df3 */ /* 0x000fe20008000818 */
[----:B------:R-:W-:Y:S01]  /*1d0d0*/  R2UR UR6, R6 ;  /* 0x00000000060672ca */ /* 0x000fe200000e0000 */
[C---:B------:R-:W-:Y:S01]  /*1d0e0*/  VIADD R6, R4.reuse, 0x480 ;  /* 0x0000048004067836 */ /* 0x040fe20000000000 */
[----:B------:R-:W-:Y:S01]  /*1d0f0*/  R2UR UR7, R7 ;  /* 0x00000000070772ca */ /* 0x000fe200000e0000 */
[----:B------:R-:W-:Y:S02]  /*1d100*/  IMAD.MOV.U32 R7, RZ, RZ, -0x3ffffff0 ;  /* 0xc0000010ff077424 */ /* 0x000fe400078e00ff */
[----:B------:R-:W-:Y:S01]  /*1d110*/  VIADD R4, R4, 0x600 ;  /* 0x0000060004047836 */ /* 0x000fe20000000000 */
[----:B------:R-:W-:Y:S02]  /*1d120*/  WARPGROUP.DEPBAR.LE gsb0, 0x0 ;  /* 0x00008000000079c5 */ /* 0x000fe40000010000 */
[----:B------:R-:W-:-:S11]  /*1d130*/  WARPGROUP.ARRIVE ;  /* 0x00000000000079c5 */ /* 0x000fd60000000000 */
[----:B------:R-:W-:Y:S01]  /*1d140*/  QGMMA.64x192x32.F32.E4M3.E4M3 R24, R200, gdesc[UR4], R24, gsb0 ;  /* 0x02e00004c8187df3 */ /* 0x000fe20008000818 */
[----:B------:R-:W-:Y:S02]  /*1d150*/  R2UR UR6, R6 ;  /* 0x00000000060672ca */ /* 0x000fe400000e0000 */
[----:B------:R-:W-:Y:S01]  /*1d160*/  R2UR UR7, R7 ;  /* 0x00000000070772ca */ /* 0x000fe200000e0000 */
[----:B------:R-:W-:Y:S02]  /*1d170*/  WARPGROUP.DEPBAR.LE gsb0, 0x0 ;  /* 0x00008000000079c5 */ /* 0x000fe40000010000 */
[----:B------:R-:W-:-:S14]  /*1d180*/  WARPGROUP.ARRIVE ;  /* 0x00000000000079c5 */ /* 0x000fdc0000000000 */
[----:B------:R-:W-:Y:S01]  /*1d190*/  QGMMA.64x192x32.F32.E4M3.E4M3 R24, R204, gdesc[UR4], R24, gsb0 ;  /* 0x02e00004cc187df3 */ /* 0x000fe20008000818 */
[----:B------:R-:W-:Y:S02]  /*1d1a0*/  R2UR UR6, R4 ;  /* 0x00000000040672ca */ /* 0x000fe400000e0000 */
[----:B------:R-:W-:Y:S01]  /*1d1b0*/  R2UR UR7, R5 ;  /* 0x00000000050772ca */ /* 0x000fe200000e0000 */
[----:B------:R-:W-:Y:S02]  /*1d1c0*/  WARPGROUP.DEPBAR.LE gsb0, 0x0 ;  /* 0x00008000000079c5 */ /* 0x000fe40000010000 */
[----:B------:R-:W-:-:S14]  /*1d1d0*/  WARPGROUP.ARRIVE ;  /* 0x00000000000079c5 */ /* 0x000fdc0000000000 */
[----:B------:R-:W-:Y:S03]  /*1d1e0*/  QGMMA.64x192x32.F32.E4M3.E4M3 R24, R208, gdesc[UR4], R24, gsb0 ;  /* 0x02e00004d0187df3 */ /* 0x000fe60008000818 */
[----:B------:R-:W-:Y:S02]  /*1d1f0*/  WARPGROUP.DEPBAR.LE gsb0, 0x0 ;  /* 0x00008000000079c5 */ /* 0x000fe40000010000 */
[----:B------:R0:W-:Y:S06]  /*1d200*/  BAR.ARV R3, 0x100 ;  /* 0x000400030000751d */ /* 0x0001ec0000002000 */
[----:B------:R-:W-:Y:S05]  /*1d210*/  @!P0 BRA `(.L_x_4228) ;  /* 0x0000000000048947 */ /* 0x000fea0003800000 */
[----:B------:R-:W-:Y:S01]  /*1d220*/  BPT.TRAP 0x1 ;  /* 0x000000040000795c */ /* 0x000fe20000300000 */
.L_x_4228:
[----:B------:R-:W0:Y:S01]  /*1d230*/  LDL R14, [R1+0x2c] ;  /* 0x00002c00010e7983 */ /* 0x000e220000100800 */
[----:B------:R-:W-:Y:S02]  /*1d240*/  IMAD.U32 R4, RZ, RZ, UR38 ;  /* 0x00000026ff047e24 */ /* 0x000fe4000f8e00ff */
[----:B0-----:R-:W-:-:S05]  /*1d250*/  IMAD R3, R14, 0x8, R18 ;  /* 0x000000080e037824 */ /* 0x001fca00078e0212 */
[----:B------:R-:W-:-:S04]  /*1d260*/  IADD3 R3, R3, 0x33440, RZ ;  /* 0x0003344003037810 */ /* 0x000fc80007ffe0ff */
[----:B------:R-:W-:Y:S02]  /*1d270*/  PRMT R3, R4, 0x654, R3 ;  /* 0x0000065404037816 */ /* 0x000fe40000000003 */
[----:B------:R-:W-:Y:S02]  /*1d280*/  FMNMX.FTZ R4, R184, R8, !PT ;  /* 0x00000008b8047209 */ /* 0x000fe40007810000 */
[----:B------:R0:W-:Y:S02]  /*1d290*/  SYNCS.ARRIVE.TRANS64.RED.A1T0 RZ, [R3+URZ], RZ ;  /* 0x000000ff03ff79a7 */ /* 0x0001e4000810043f */
[----:B0-----:R-:W-:-:S04]  /*1d2a0*/  FMNMX.FTZ R3, R185, R4, !PT ;  /* 0x00000004b9037209 */ /* 0x001fc80007810000 */
        /* <DEDUP_REMOVED lines=38> */
[----:B------:R-:W0:Y:S02]  /*1d510*/  SHFL.BFLY PT, R4, R3, 0x2, 0x1f ;  /* 0x0c401f0003047f89 */ /* 0x000e2400000e0000 */
[----:B0-----:R-:W-:-:S05]  /*1d520*/  FMNMX.FTZ R4, R3, R4, !PT ;  /* 0x0000000403047209 */ /* 0x001fca0007810000 */
[----:B------:R-:W0:Y:S02]  /*1d530*/  SHFL.BFLY PT, R3, R4, 0x1, 0x1f ;  /* 0x0c201f0004037f89 */ /* 0x000e2400000e0000 */
[----:B0-----:R-:W-:Y:S02]  /*1d540*/  FMNMX.FTZ R4, R4, R3, !PT ;  /* 0x0000000304047209 */ /* 0x001fe40007810000 */
[----:B------:R-:W-:-:S03]  /*1d550*/  FMNMX.FTZ R3, R186, R9, !PT ;  /* 0x00000009ba037209 */ /* 0x000fc60007810000 */
[----:B------:R-:W-:Y:S01]  /*1d560*/  FADD.FTZ R6, -R4, R8 ;  /* 0x0000000804067221 */ /* 0x000fe20000010100 */
[----:B------:R-:W-:-:S03]  /*1d570*/  FMNMX.FTZ R3, R187, R3, !PT ;  /* 0x00000003bb037209 */ /* 0x000fc60007810000 */
[----:B------:R-:W-:Y:S01]  /*1d580*/  FMUL.FTZ R6, R2, R6 ;  /* 0x0000000602067220 */ /* 0x000fe20000410000 */
[----:B------:R-:W-:-:S04]  /*1d590*/  FMNMX.FTZ R3, R190, R3, !PT ;  /* 0x00000003be037209 */ /* 0x000fc80007810000 */
[----:B------:R-:W-:Y:S01]  /*1d5a0*/  FMNMX.FTZ R3, R191, R3, !PT ;  /* 0x00000003bf037209 */ /* 0x000fe20007810000 */
[----:B------:R-:W-:Y:S03]  /*1d5b0*/  MUFU.EX2 R6, R6 ;  /* 0x0000000600067308 */ /* 0x000fe60000000800 */
        /* <DEDUP_REMOVED lines=39> */
[----:B0-----:R-:W-:Y:S01]  /*1d830*/  FMNMX.FTZ R5, R5, R3, !PT ;  /* 0x0000000305057209 */ /* 0x001fe20007810000 */
[----:B------:R-:W-:-:S04]  /*1d840*/  FFMA.FTZ R3, R2, R4, -8 ;  /* 0xc100000002037423 */ /* 0x000fc80000010004 */
[----:B------:R-:W-:Y:S01]  /*1d850*/  FADD.FTZ R7, -R5, R9 ;  /* 0x0000000905077221 */ /* 0x000fe20000010100 */
[----:B------:R-:W-:-:S01]  /*1d860*/  FFMA.FTZ R9, R2, R5, -8 ;  /* 0xc100000002097423 */ /* 0x000fc20000010005 */
[C-C-:B------:R-:W-:Y:S01]  /*1d870*/  FFMA.FTZ R184, R2.reuse, R184, -R3.reuse ;  /* 0x000000b802b87223 */ /* 0x140fe20000010803 */
[----:B------:R-:W-:-:S01]  /*1d880*/  FFMA.FTZ R185, R2, R185, -R3 ;  /* 0x000000b902b97223 */ /* 0x000fc20000010803 */
[C---:B------:R-:W-:Y:S01]  /*1d890*/  FMUL.FTZ R7, R2.reuse, R7 ;  /* 0x0000000702077220 */ /* 0x040fe20000410000 */
[----:B------:R-:W-:-:S01]  /*1d8a0*/  FFMA.FTZ R186, R2, R186, -R9 ;  /* 0x000000ba02ba7223 */ /* 0x000fc20000010809 */
[C---:B------:R-:W-:Y:S01]  /*1d8b0*/  FFMA.FTZ R187, R2.reuse, R187, -R9 ;  /* 0x000000bb02bb7223 */ /* 0x040fe20000010809 */
[----:B------:R-:W-:-:S01]  /*1d8c0*/  FFMA.FTZ R188, R2, R188, -R3 ;  /* 0x000000bc02bc7223 */ /* 0x000fc20000010803 */
[----:B------:R-:W0:Y:S01]  /*1d8d0*/  MUFU.EX2 R184, R184 ;  /* 0x000000b800b87308 */ /* 0x000e220000000800 */
        /* <DEDUP_REMOVED lines=15> */
[----:B------:R-:W1:Y:S01]  /*1d9d0*/  MUFU.EX2 R186, R186 ;  /* 0x000000ba00ba7308 */ /* 0x000e620000000800 */
[----:B0-----:R-:W-:-:S01]  /*1d9e0*/  FFMA.FTZ R12, R6, R12, R184 ;  /* 0x0000000c060c7223 */ /* 0x001fc200000100b8 */
[C---:B------:R-:W-:Y:S01]  /*1d9f0*/  FFMA.FTZ R171, R2.reuse, R171, -R9 ;  /* 0x000000ab02ab7223 */ /* 0x040fe20000010809 */
[----:B------:R-:W-:-:S01]  /*1da00*/  FFMA.FTZ R172, R2, R172, -R3 ;  /* 0x000000ac02ac7223 */ /* 0x000fc20000010803 */
[C---:B------:R-:W-:Y:S01]  /*1da10*/  FFMA.FTZ R174, R2.reuse, R174, -R9 ;  /* 0x000000ae02ae7223 */ /* 0x040fe20000010809 */
        /* <DEDUP_REMOVED lines=11> */
[----:B------:R-:W2:Y:S01]  /*1dad0*/  MUFU.EX2 R187, R187 ;  /* 0x000000bb00bb7308 */ /* 0x000ea20000000800 */
[----:B-1----:R-:W-:-:S01]  /*1dae0*/  FFMA.FTZ R11, R7, R11, R186 ;  /* 0x0000000b070b7223 */ /* 0x002fc200000100ba */
[C---:B------:R-:W-:Y:S01]  /*1daf0*/  FFMA.FTZ R152, R2.reuse, R152, -R3 ;  /* 0x0000009802987223 */ /* 0x040fe20000010803 */
[----:B------:R-:W-:-:S01]  /*1db00*/  FFMA.FTZ R154, R2, R154, -R9 ;  /* 0x0000009a029a7223 */ /* 0x000fc20000010809 */
[C---:B------:R-:W-:Y:S01]  /*1db10*/  FFMA.FTZ R153, R2.reuse, R153, -R3 ;  /* 0x0000009902997223 */ /* 0x040fe20000010803 */
[----:B------:R-:W-:-:S01]  /*1db20*/  FFMA.FTZ R155, R2, R155, -R9 ;  /* 0x0000009b029b7223 */ /* 0x000fc20000010809 */
[C---:B------:R-:W-:Y:S01]  /*1db30*/  FFMA.FTZ R156, R2.reuse, R156, -R3 ;  /* 0x0000009c029c7223 */ /* 0x040fe20000010803 */
[----:B------:R-:W-:-:S01]  /*1db40*/  FFMA.FTZ R158, R2, R158, -R9 ;  /* 0x0000009e029e7223 */ /* 0x000fc20000010809 */
[----:B------:R-:W1:Y:S01]  /*1db50*/  MUFU.EX2 R188, R188 ;  /* 0x000000bc00bc7308 */ /* 0x000e620000000800 */
        /* <DEDUP_REMOVED lines=8> */
[----:B--2---:R-:W-:-:S01]  /*1dbe0*/  FADD.FTZ R11, R187, R11 ;  /* 0x0000000bbb0b7221 */ /* 0x004fc20000010000 */
[C---:B------:R-:W-:Y:S01]  /*1dbf0*/  FFMA.FTZ R164, R2.reuse, R164, -R3 ;  /* 0x000000a402a47223 */ /* 0x040fe20000010803 */
[----:B------:R-:W-:-:S01]  /*1dc00*/  FFMA.FTZ R166, R2, R166, -R9 ;  /* 0x000000a602a67223 */ /* 0x000fc20000010809 */
[C---:B------:R-:W-:Y:S01]  /*1dc10*/  FFMA.FTZ R165, R2.reuse, R165, -R3 ;  /* 0x000000a502a57223 */ /* 0x040fe20000010803 */
[----:B------:R-:W-:-:S01]  /*1dc20*/  FFMA.FTZ R167, R2, R167, -R9 ;  /* 0x000000a702a77223 */ /* 0x000fc20000010809 */
[C---:B------:R-:W-:Y:S01]  /*1dc30*/  FFMA.FTZ R136, R2.reuse, R136, -R3 ;  /* 0x0000008802887223 */ /* 0x040fe20000010803 */
[----:B------:R-:W-:-:S01]  /*1dc40*/  FFMA.FTZ R138, R2, R138, -R9 ;  /* 0x0000008a028a7223 */ /* 0x000fc20000010809 */
[----:B------:R-:W2:Y:S01]  /*1dc50*/  MUFU.EX2 R189, R189 ;  /* 0x000000bd00bd7308 */ /* 0x000ea20000000800 */
[----:B-1----:R-:W-:-:S01]  /*1dc60*/  FADD.FTZ R8, R188, R8 ;  /* 0x00000008bc087221 */ /* 0x002fc20000010000 */
        /* <DEDUP_REMOVED lines=180> */
.L_x_4229:
[----:B------:R-:W-:Y:S01]  /*1e7b0*/  F2FP.SATFINITE.E4M3.F32.PACK_AB_MERGE_C R3, R3, R132, RZ ;  /* 0x000000840303723e */ /* 0x000fe200048070ff */
[----:B------:R-:W-:Y:S01]  /*1e7c0*/  IMAD R0, R0, 0x8, R18 ;  /* 0x0000000800007824 */ /* 0x000fe200078e0212 */
[----:B------:R-:W-:Y:S01]  /*1e7d0*/  ISETP.GT.AND P1, PT, R10, RZ, PT ;  /* 0x000000ff0a00720c */ /* 0x000fe20003f24270 */
[----:B------:R-:W-:Y:S01]  /*1e7e0*/  IMAD.U32 R8, RZ, RZ, UR38 ;  /* 0x00000026ff087e24 */ /* 0x000fe2000f8e00ff */
[----:B------:R-:W-:Y:S01]  /*1e7f0*/  F2FP.SATFINITE.E4M3.F32.PACK_AB_MERGE_C R210, R129, R128, R3 ;  /* 0x0000008081d2723e */ /* 0x000fe20004807003 */
[----:B------:R-:W-:Y:S01]  /*1e800*/  VIADD R0, R0, 0x33460 ;  /* 0x0003346000007836 */ /* 0x000fe20000000000 */
[----:B------:R0:W5:Y:S01]  /*1e810*/  LDL R3, [R1+0x3c] ;  /* 0x00003c0001037983 */ /* 0x0001620000100800 */
[----:B------:R-:W-:Y:S01]  /*1e820*/  F2FP.SATFINITE.E4M3.F32.PACK_AB_MERGE_C R9, R9, R134, RZ ;  /* 0x000000860909723e */ /* 0x000fe200048070ff */
[----:B------:R-:W-:Y:S01]  /*1e830*/  FMUL.FTZ R24, R24, R6 ;  /* 0x0000000618187220 */ /* 0x000fe20000410000 */
[----:B------:R-:W-:Y:S01]  /*1e840*/  F2FP.SATFINITE.E4M3.F32.PACK_AB_MERGE_C R188, R189, R188, RZ ;  /* 0x000000bcbdbc723e */ /* 0x000fe200048070ff */
[-C--:B------:R-:W-:Y:S01]  /*1e850*/  FMUL.FTZ R25, R25, R6.reuse ;  /* 0x0000000619197220 */ /* 0x080fe20000410000 */
[----:B------:R-:W-:Y:S01]  /*1e860*/  PRMT R0, R8, 0x654, R0 ;  /* 0x0000065408007816 */ /* 0x000fe20000000000 */
[----:B------:R-:W-:Y:S01]  /*1e870*/  FMUL.FTZ R28, R28, R6 ;  /* 0x000000061c1c7220 */ /* 0x000fe20000410000 */
[----:B------:R-:W-:Y:S01]  /*1e880*/  F2FP.SATFINITE.E4M3.F32.PACK_AB_MERGE_C R190, R191, R190, RZ ;  /* 0x000000bebfbe723e */ /* 0x000fe200048070ff */
[----:B------:R-:W-:Y:S01]  /*1e890*/  FMUL.FTZ R29, R29, R6 ;  /* 0x000000061d1d7220 */ /* 0x000fe20000410000 */
[----:B------:R-:W-:Y:S01]  /*1e8a0*/  F2FP.SATFINITE.E4M3.F32.PACK_AB_MERGE_C R196, R197, R196, RZ ;  /* 0x000000c4c5c4723e */ /* 0x000fe200048070ff */
[----:B------:R1:W-:Y:S01]  /*1e8b0*/  SYNCS.ARRIVE.TRANS64.RED.A1T0 RZ, [R0+URZ], RZ ;  /* 0x000000ff00ff79a7 */ /* 0x0003e2000810043f */
[----:B------:R-:W-:Y:S01]  /*1e8c0*/  F2FP.SATFINITE.E4M3.F32.PACK_AB_MERGE_C R198, R199, R198, RZ ;  /* 0x000000c6c7c6723e */ /* 0x000fe200048070ff */
[----:B------:R-:W-:Y:S01]  /*1e8d0*/  FMUL.FTZ R32, R32, R6 ;  /* 0x0000000620207220 */ /* 0x000fe20000410000 */
        /* <DEDUP_REMOVED lines=28> */
[----:B------:R-:W-:Y:S01]  /*1eaa0*/  F2FP.SATFINITE.E4M3.F32.PACK_AB_MERGE_C R211, R131, R130, R9 ;  /* 0x0000008283d3723e */ /* 0x000fe20004807009 */
        /* <DEDUP_REMOVED lines=95> */
[----:B------:R-:W-:Y:S01]  /*1f0a0*/  VIADD R10, R10, 0xffffffff ;  /* 0xffffffff0a0a7836 */ /* 0x000fe20000000000 */
[----:B------:R-:W-:Y:S01]  /*1f0b0*/  MOV R9, R5 ;  /* 0x0000000500097202 */ /* 0x000fe20000000f00 */
[----:B------:R-:W-:-:S02]  /*1f0c0*/  IMAD.MOV.U32 R8, RZ, RZ, R4 ;  /* 0x000000ffff087224 */ /* 0x000fc400078e0004 */
[----:B-1----:R-:W-:Y:S01]  /*1f0d0*/  IMAD.MOV.U32 R0, RZ, RZ, R14 ;  /* 0x000000ffff007224 */ /* 0x002fe200078e000e */
[----:B0-----:R-:W-:Y:S06]  /*1f0e0*/  @P1 BRA `(.L_x_4230) ;  /* 0xffffffc800f01947 */ /* 0x001fec000383ffff */
.L_x_4218:
[----:B------:R-:W-:Y:S05]  /*1f0f0*/  WARPSYNC.ALL ;  /* 0x0000000000007948 */ /* 0x000fea0003800000 */
[----:B------:R-:W-:Y:S06]  /*1f100*/  BAR.ARV 0x8, 0x180 ;  /* 0x0206000000007b1d */ /* 0x000fec0000002000 */
[----:B------:R-:W-:Y:S05]  /*1f110*/  @!P0 BRA `(.L_x_4231) ;  /* 0x0000000000048947 */ /* 0x000fea0003800000 */
[----:B------:R-:W-:Y:S01]  /*1f120*/  BPT.TRAP 0x1 ;  /* 0x000000040000795c */ /* 0x000fe20000300000 */
.L_x_4231:
[----:B------:R-:W2:Y:S04]  /*1f130*/  LDL R0, [R1+0x3c] ;  /* 0x00003c0001007983 */ /* 0x000ea80000100800 */
[----:B-----5:R-:W3:Y:S01]  /*1f140*/  LDL R3, [R1+0x2c] ;  /* 0x00002c0001037983 */ /* 0x020ee20000100800 */
[----:B--2---:R-:W-:Y:S01]  /*1f150*/  SHF.L.U32 R0, R0, 0x1f, RZ ;  /* 0x0000001f00007819 */ /* 0x004fe200000006ff */
[----:B---3--:R-:W-:-:S04]  /*1f160*/  IMAD R13, R3, 0x8, R18 ;  /* 0x00000008030d7824 */ /* 0x008fc800078e0212 */
[----:B------:R0:W1:Y:S01]  /*1f170*/  SYNCS.PHASECHK.TRANS64.TRYWAIT P1, [R13+URZ+0x33450], R0 ;  /* 0x033450000d0075a7 */ /* 0x000062000802017f */
[----:B------:R-:W-:Y:S05]  /*1f180*/  @!P0 BRA `(.L_x_4232) ;  /* 0x0000000000048947 */ /* 0x000fea0003800000 */
[----:B------:R-:W-:Y:S01]  /*1f190*/  BPT.TRAP 0x1 ;  /* 0x000000040000795c */ /* 0x000fe20000300000 */
.L_x_4232:
[----:B------:R-:W-:-:S05]  /*1f1a0*/  VIADD R18, R18, 0x200 ;  /* 0x0000020012127836 */ /* 0x000fca0000000000 */
[----:B------:R-:W-:-:S04]  /*1f1b0*/  SHF.R.U32.HI R18, RZ, 0x4, R18 ;  /* 0x00000004ff127819 */ /* 0x000fc80000011612 */
[----:B------:R-:W-:-:S04]  /*1f1c0*/  LOP3.LUT R18, R18, 0x3fff, RZ, 0xc0, !PT ;  /* 0x00003fff12127812 */ /* 0x000fc800078ec0ff */
[----:B------:R-:W-:Y:S01]  /*1f1d0*/  LOP3.LUT R18, R18, 0x10000, RZ, 0xfc, !PT ;  /* 0x0001000012127812 */ /* 0x000fe200078efcff */
[----:B-1----:R-:W-:Y:S06]  /*1f1e0*/  @P1 BRA `(.L_x_4233) ;  /* 0x0000000000081947 */ /* 0x002fec0003800000 */
[----:B------:R-:W1:Y:S02]  /*1f1f0*/  SYNCS.PHASECHK.TRANS64.TRYWAIT P1, [R13+URZ+0x33450], R0 ;  /* 0x033450000d0075a7 */ /* 0x000e64000802017f */
[----:B-1----:R-:W-:Y:S05]  /*1f200*/  @!P1 BRA `(.L_x_4234) ;  /* 0x000000d800789947 */ /* 0x002fea0003800000 */
.L_x_4233:
[----:B------:R-:W2:Y:S01]  /*1f210*/  LDL R127, [R1+0x2c] ;  /* 0x00002c00017f7983 */ /* 0x000ea20000100800 */
[----:B------:R-:W-:Y:S01]  /*1f220*/  IMAD.MOV.U32 R7, RZ, RZ, -0x3ffffff0 ;  /* 0xc0000010ff077424 */ /* 0x000fe200078e00ff */
[----:B------:R-:W-:Y:S05]  /*1f230*/  WARPSYNC.ALL ;  /* 0x0000000000007948 */ /* 0x000fea0003800000 */
[----:B------:R-:W-:Y:S01]  /*1f240*/  R2UR UR7, R7 ;  /* 0x00000000070772ca */ /* 0x000fe200000e0000 */
[----:B------:R-:W-:Y:S01]  /*1f250*/  WARPGROUP.ARRIVE ;  /* 0x00000000000079c5 */ /* 0x000fe20000000000 */
[----:B------:R-:W0:Y:S04]  /*1f260*/  LDL R3, [R1+0x50] ;  /* 0x0000500001037983 */ /* 0x000e280000100800 */
[----:B------:R-:W3:Y:S01]  /*1f270*/  LDL R10, [R1+0x48] ;  /* 0x00004800010a7983 */ /* 0x000ee20000100800 */
[----:B------:R-:W-:Y:S01]  /*1f280*/  IMAD.MOV.U32 R9, RZ, RZ, -0x3ffffff0 ;  /* 0xc0000010ff097424 */ /* 0x000fe200078e00ff */
[----:B------:R-:W-:Y:S01]  /*1f290*/  ULDC.64 UR4, c[0x0][0x9a0] ;  /* 0x0002680000047ab9 */ /* 0x000fe20000000a00 */
[----:B--2---:R-:W-:-:S05]  /*1f2a0*/  IMAD R6, R127, 0x780, R18 ;  /* 0x000007807f067824 */ /* 0x004fca00078e0212 */
[----:B------:R-:W-:-:S13]  /*1f2b0*/  R2UR UR6, R6 ;  /* 0x00000000060672ca */ /* 0x000fda00000e0000 */
[----:B------:R-:W-:Y:S01]  /*1f2c0*/  QGMMA.64x192x32.F32.E4M3.E4M3 R24, R216, gdesc[UR4], R24, gsb0 ;  /* 0x02e00004d8187df3 */ /* 0x000fe20008000818 */
[----:B------:R-:W-:Y:S02]  /*1f2d0*/  IADD3 R8, R6, 0x180, RZ ;  /* 0x0000018006087810 */ /* 0x000fe40007ffe0ff */
[----:B------:R-:W-:Y:S02]  /*1f2e0*/  R2UR UR7, R9 ;  /* 0x00000000090772ca */ /* 0x000fe400000e0000 */
[----:B------:R-:W-:Y:S01]  /*1f2f0*/  R2UR UR6, R8 ;  /* 0x00000000080672ca */ /* 0x000fe200000e0000 */
[----:B------:R-:W-:Y:S02]  /*1f300*/  VIADD R8, R6, 0x300 ;  /* 0x0000030006087836 */ /* 0x000fe40000000000 */
[----:B------:R-:W-:Y:S01]  /*1f310*/  IMAD.MOV.U32 R9, RZ, RZ, -0x3ffffff0 ;  /* 0xc0000010ff097424 */ /* 0x000fe200078e00ff */
[----:B------:R-:W-:-:S04]  /*1f320*/  ISETP.NE.U32.AND P1, PT, RZ, UR4, PT ;  /* 0x00000004ff007c0c */ /* 0x000fc8000bf25070 */
[----:B------:R-:W-:-:S13]  /*1f330*/  ISETP.NE.AND.EX P1, PT, RZ, UR5, PT, P1 ;  /* 0x00000005ff007c0c */ /* 0x000fda000bf25310 */
[----:B------:R-:W2:Y:S01]  /*1f340*/  @P1 LDC.64 R14, c[0x0][0x9d0] ;  /* 0x00027400ff0e1b82 */ /* 0x000ea20000000a00 */
[----:B------:R-:W-:Y:S02]  /*1f350*/  WARPGROUP.DEPBAR.LE gsb0, 0x0 ;  /* 0x00008000000079c5 */ /* 0x000fe40000010000 */
[----:B------:R-:W-:-:S06]  /*1f360*/  WARPGROUP.ARRIVE ;  /* 0x00000000000079c5 */ /* 0x000fcc0000000000 */
[----:B------:R-:W-:Y:S01]  /*1f370*/  QGMMA.64x192x32.F32.E4M3.E4M3 R24, R212, gdesc[UR4], R24, gsb0 ;  /* 0x02e00004d4187df3 */ /* 0x000fe20008000818 */
[----:B------:R-:W-:Y:S02]  /*1f380*/  R2UR UR6, R8 ;  /* 0x00000000080672ca */ /* 0x000fe400000e0000 */
[----:B------:R-:W-:Y:S02]  /*1f390*/  R2UR UR7, R9 ;  /* 0x00000000090772ca */ /* 0x000fe400000e0000 */
[----:B------:R-:W0:Y:S01]  /*1f3a0*/  @P1 LDC.64 R8, c[0x0][0x9c8] ;  /* 0x00027200ff081b82 */ /* 0x000e220000000a00 */
[----:B------:R-:W-:Y:S01]  /*1f3b0*/  @P1 SHF.R.S32.HI R7, RZ, 0x1f, R222 ;  /* 0x0000001fff071819 */ /* 0x000fe200000114de */
[----:B01----:R-:W-:-:S04]  /*1f3c0*/  @P1 IMAD R0, R3, R8, RZ ;  /* 0x0000000803001224 */ /* 0x003fc800078e02ff */
[C---:B---3--:R-:W-:Y:S02]  /*1f3d0*/  @P1 IMAD R3, R10.reuse, R9, R0 ;  /* 0x000000090a031224 */ /* 0x048fe400078e0200 */
[----:B------:R-:W-:-:S04]  /*1f3e0*/  @P1 IMAD.WIDE.U32 R8, R10, R8, RZ ;  /* 0x000000080a081225 */ /* 0x000fc800078e00ff */
[-C--:B--2---:R-:W-:Y:S02]  /*1f3f0*/  @P1 IMAD R0, R7, R14.reuse, RZ ;  /* 0x0000000e07001224 */ /* 0x084fe400078e02ff */
[----:B------:R-:W-:Y:S02]  /*1f400*/  @P1 IMAD.IADD R9, R9, 0x1, R3 ;  /* 0x0000000109091824 */ /* 0x000fe400078e0203 */
[C---:B------:R-:W-:Y:S02]  /*1f410*/  @P1 IMAD R3, R222.reuse, R15, R0 ;  /* 0x0000000fde031224 */ /* 0x040fe400078e0200 */
[----:B------:R-:W-:-:S04]  /*1f420*/  @P1 IMAD.WIDE.U32 R8, R222, R14, R8 ;  /* 0x0000000ede081225 */ /* 0x000fc800078e0008 */
[----:B------:R-:W-:Y:S01]  /*1f430*/  @P1 IMAD.IADD R3, R9, 0x1, R3 ;  /* 0x0000000109031824 */ /* 0x000fe200078e0203 */
[C---:B------:R-:W-:Y:S02]  /*1f440*/  @P1 LEA R14, P2, R8.reuse, UR4, 0x2 ;  /* 0x00000004080e1c11 */ /* 0x040fe4000f8410ff */
[----:B------:R-:W-:Y:S02]  /*1f450*/  MOV R0, 0x3f800000 ;  /* 0x3f80000000007802 */ /* 0x000fe40000000f00 */
[----:B------:R-:W-:-:S05]  /*1f460*/  @P1 LEA.HI.X R15, R8, UR5, R3, 0x2, P2 ;  /* 0x00000005080f1c11 */ /* 0x000fca00090f1403 */
[----:B------:R0:W2:Y:S01]  /*1f470*/  @P1 LDG.E R0, desc[UR50][R14.64] ;  /* 0x000000320e001981 */ /* 0x0000a2000c1e1900 */
[----:B------:R-:W-:Y:S02]  /*1f480*/  VIADD R8, R6, 0x480 ;  /* 0x0000048006087836 */ /* 0x000fe40000000000 */
[----:B------:R-:W-:Y:S01]  /*1f490*/  IMAD.MOV.U32 R9, RZ, RZ, -0x3ffffff0 ;  /* 0xc0000010ff097424 */ /* 0x000fe200078e00ff */
[----:B------:R-:W-:Y:S02]  /*1f4a0*/  WARPGROUP.DEPBAR.LE gsb0, 0x0 ;  /* 0x00008000000079c5 */ /* 0x000fe40000010000 */
[----:B------:R-:W-:-:S06]  /*1f4b0*/  WARPGROUP.ARRIVE ;  /* 0x00000000000079c5 */ /* 0x000fcc0000000000 */
[----:B------:R-:W-:Y:S01]  /*1f4c0*/  QGMMA.64x192x32.F32.E4M3.E4M3 R24, R200, gdesc[UR4], R24, gsb0 ;  /* 0x02e00004c8187df3 */ /* 0x000fe20008000818 */
[----:B------:R-:W-:Y:S02]  /*1f4d0*/  R2UR UR6, R8 ;  /* 0x00000000080672ca */ /* 0x000fe400000e0000 */
[----:B------:R-:W-:Y:S01]  /*1f4e0*/  R2UR UR7, R9 ;  /* 0x00000000090772ca */ /* 0x000fe200000e0000 */
[----:B------:R-:W-:Y:S02]  /*1f4f0*/  VIADD R6, R6, 0x600 ;  /* 0x0000060006067836 */ /* 0x000fe40000000000 */
[----:B------:R-:W-:Y:S01]  /*1f500*/  IMAD.MOV.U32 R7, RZ, RZ, -0x3ffffff0 ;  /* 0xc0000010ff077424 */ /* 0x000fe200078e00ff */
[----:B------:R-:W1:Y:S04]  /*1f510*/  SHFL.BFLY PT, R3, R12, 0x2, 0x1f ;  /* 0x0c401f000c037f89 */ /* 0x000e6800000e0000 */
[----:B------:R-:W3:Y:S01]  /*1f520*/  SHFL.BFLY PT, R8, R11, 0x2, 0x1f ;  /* 0x0c401f000b087f89 */ /* 0x000ee200000e0000 */
[----:B------:R-:W-:-:S02]  /*1f530*/  WARPGROUP.DEPBAR.LE gsb0, 0x0 ;  /* 0x00008000000079c5 */ /* 0x000fc40000010000 */
[----:B------:R-:W-:-:S06]  /*1f540*/  WARPGROUP.ARRIVE ;  /* 0x00000000000079c5 */ /* 0x000fcc0000000000 */
[----:B------:R-:W-:Y:S01]  /*1f550*/  QGMMA.64x192x32.F32.E4M3.E4M3 R24, R204, gdesc[UR4], R24, gsb0 ;  /* 0x02e00004cc187df3 */ /* 0x000fe20008000818 */
[----:B------:R-:W-:Y:S02]  /*1f560*/  R2UR UR6, R6 ;  /* 0x00000000060672ca */ /* 0x000fe400000e0000 */
[----:B------:R-:W-:Y:S01]  /*1f570*/  R2UR UR7, R7 ;  /* 0x00000000070772ca */ /* 0x000fe200000e0000 */
[----:B-1----:R-:W-:-:S01]  /*1f580*/  FADD.FTZ R3, R3, R12 ;  /* 0x0000000c03037221 */ /* 0x002fc20000010000 */
[----:B---3--:R-:W-:-:S04]  /*1f590*/  FADD.FTZ R8, R8, R11 ;  /* 0x0000000b08087221 */ /* 0x008fc80000010000 */
[----:B------:R-:W1:Y:S04]  /*1f5a0*/  SHFL.BFLY PT, R6, R3, 0x1, 0x1f ;  /* 0x0c201f0003067f89 */ /* 0x000e6800000e0000 */
[----:B------:R-:W0:Y:S01]  /*1f5b0*/  SHFL.BFLY PT, R7, R8, 0x1, 0x1f ;  /* 0x0c201f0008077f89 */ /* 0x000e2200000e0000 */
        /* <DEDUP_REMOVED lines=9> */
[----:B------:R-:W-:Y:S02]  /*1f650*/  FSETP.NE.FTZ.AND P1, PT, R14, RZ, PT ;  /* 0x000000ff0e00720b */ /* 0x000fe40003f35000 */
[----:B------:R-:W-:-:S05]  /*1f660*/  MOV R9, RZ ;  /* 0x000000ff00097202 */ /* 0x000fca0000000f00 */
[----:B------:R-:W0:Y:S08]  /*1f670*/  @P2 MUFU.LG2 R6, R15 ;  /* 0x0000000f00062308 */ /* 0x000e300000000c00 */
[----:B------:R-:W1:Y:S08]  /*1f680*/  @P3 MUFU.LG2 R8, R11 ;  /* 0x0000000b00083308 */ /* 0x000e700000000c00 */
[----:B------:R-:W3:Y:S01]  /*1f690*/  @P1 MUFU.RCP R9, R14 ;  /* 0x0000000e00091308 */ /* 0x000ee20000001000 */
[----:B------:R-:W-:-:S02]  /*1f6a0*/  WARPGROUP.DEPBAR.LE gsb0, 0x0 ;  /* 0x00008000000079c5 */ /* 0x000fc40000010000 */
[----:B------:R-:W-:-:S06]  /*1f6b0*/  WARPGROUP.ARRIVE ;  /* 0x00000000000079c5 */ /* 0x000fcc0000000000 */
[----:B------:R-:W-:Y:S01]  /*1f6c0*/  QGMMA.64x192x32.F32.E4M3.E4M3 R24, R208, gdesc[UR4], R24, gsb0 ;  /* 0x02e00004d0187df3 */ /* 0x000fe20008000818 */
[----:B------:R-:W-:Y:S01]  /*1f6d0*/  @P2 FMUL.FTZ R3, R2, 0.69314718246459960938 ;  /* 0x3f31721802032820 */ /* 0x000fe20000410000 */
[----:B0-----:R-:W-:Y:S01]  /*1f6e0*/  @P2 FMUL.FTZ R6, R6, 0.69314718246459960938 ;  /* 0x3f31721806062820 */ /* 0x001fe20000410000 */
[----:B------:R-:W-:Y:S01]  /*1f6f0*/  @P3 FMUL.FTZ R21, R2, 0.69314718246459960938 ;  /* 0x3f31721802153820 */ /* 0x000fe20000410000 */
[----:B-1----:R-:W-:Y:S01]  /*1f700*/  @P3 FMUL.FTZ R8, R8, 0.69314718246459960938 ;  /* 0x3f31721808083820 */ /* 0x002fe20000410000 */
[----:B------:R-:W-:Y:S02]  /*1f710*/  IMAD.MOV.U32 R120, RZ, RZ, -0x800000 ;  /* 0xff800000ff787424 */ /* 0x000fe400078e00ff */
[----:B------:R-:W-:Y:S01]  /*1f720*/  @P2 FFMA.FTZ R120, R3, R4, R6 ;  /* 0x0000000403782223 */ /* 0x000fe20000010006 */
[----:B------:R-:W-:Y:S02]  /*1f730*/  IMAD.MOV.U32 R121, RZ, RZ, -0x800000 ;  /* 0xff800000ff797424 */ /* 0x000fe400078e00ff */
[----:B--2---:R-:W-:Y:S01]  /*1f740*/  FMUL.FTZ R3, R7, R0 ;  /* 0x0000000007037220 */ /* 0x004fe20000410000 */
[----:B------:R-:W-:-:S01]  /*1f750*/  @P3 FFMA.FTZ R121, R21, R5, R8 ;  /* 0x0000000515793223 */ /* 0x000fc20000010008 */
[----:B---3--:R-:W-:Y:S01]  /*1f760*/  FMUL.FTZ R0, R9, R0 ;  /* 0x0000000009007220 */ /* 0x008fe20000410000 */
[----:B------:R-:W-:-:S02]  /*1f770*/  WARPGROUP.DEPBAR.LE gsb0, 0x0 ;  /* 0x00008000000079c5 */ /* 0x000fc40000010000 */
[----:B------:R-:W-:Y:S05]  /*1f780*/  @!P0 BRA `(.L_x_4235) ;  /* 0x0000000000048947 */ /* 0x000fea0003800000 */
[----:B------:R-:W-:Y:S01]  /*1f790*/  BPT.TRAP 0x1 ;  /* 0x000000040000795c */ /* 0x000fe20000300000 */
.L_x_4235:
[----:B------:R-:W2:Y:S01]  /*1f7a0*/  LDL.LU R18, [R1+0x3c] ;  /* 0x00003c0001127983 */ /* 0x000ea20000300800 */
[----:B------:R-:W-:Y:S02]  /*1f7b0*/  VIADD R2, R13, 0x33460 ;  /* 0x000334600d027836 */ /* 0x000fe40000000000 */
[-C--:B------:R-:W-:Y:S01]  /*1f7c0*/  FMUL.FTZ R123, R44, R3.reuse ;  /* 0x000000032c7b7220 */ /* 0x080fe20000410000 */
[----:B------:R-:W-:Y:S02]  /*1f7d0*/  IMAD.U32 R7, RZ, RZ, UR38 ;  /* 0x00000026ff077e24 */ /* 0x000fe4000f8e00ff */
[-C--:B------:R-:W-:Y:S01]  /*1f7e0*/  FMUL.FTZ R5, R24, R3.reuse ;  /* 0x0000000318057220 */ /* 0x080fe20000410000 */
[-C--:B------:R-:W-:Y:S01]  /*1f7f0*/  FMUL.FTZ R4, R25, R3.reuse ;  /* 0x0000000319047220 */ /* 0x080fe20000410000 */
[-C--:B------:R-:W-:Y:S01]  /*1f800*/  FMUL.FTZ R126, R36, R3.reuse ;  /* 0x00000003247e7220 */ /* 0x080fe20000410000 */
[-C--:B------:R-:W-:Y:S01]  /*1f810*/  FMUL.FTZ R44, R85, R3.reuse ;  /* 0x00000003552c7220 */ /* 0x080fe20000410000 */
[----:B------:R-:W-:Y:S01]  /*1f820*/  PRMT R2, R7, 0x654, R2 ;  /* 0x0000065407027816 */ /* 0x000fe20000000002 */
[-C--:B------:R-:W-:Y:S01]  /*1f830*/  FMUL.FTZ R25, R32, R3.reuse ;  /* 0x0000000320197220 */ /* 0x080fe20000410000 */
[-C--:B------:R-:W-:Y:S01]  /*1f840*/  FMUL.FTZ R11, R33, R3.reuse ;  /* 0x00000003210b7220 */ /* 0x080fe20000410000 */
[-C--:B------:R-:W-:Y:S01]  /*1f850*/  FMUL.FTZ R122, R37, R3.reuse ;  /* 0x00000003257a7220 */ /* 0x080fe20000410000 */
[----:B------:R0:W-:Y:S01]  /*1f860*/  SYNCS.ARRIVE.TRANS64.RED.A1T0 RZ, [R2+URZ], RZ ;  /* 0x000000ff02ff79a7 */ /* 0x0001e2000810043f */
[-C--:B------:R-:W-:Y:S01]  /*1f870*/  FMUL.FTZ R24, R40, R3.reuse ;  /* 0x0000000328187220 */ /* 0x080fe20000410000 */
[-C--:B------:R-:W-:Y:S01]  /*1f880*/  FMUL.FTZ R21, R48, R3.reuse ;  /* 0x0000000330157220 */ /* 0x080fe20000410000 */
[-C--:B------:R-:W-:Y:S01]  /*1f890*/  FMUL.FTZ R124, R52, R3.reuse ;  /* 0x00000003347c7220 */ /* 0x080fe20000410000 */
[-C--:B------:R-:W-:Y:S01]  /*1f8a0*/  FMUL.FTZ R36, R53, R3.reuse ;  /* 0x0000000335247220 */ /* 0x080fe20000410000 */
[-C--:B------:R-:W-:Y:S01]  /*1f8b0*/  FMUL.FTZ R8, R57, R3.reuse ;  /* 0x0000000339087220 */ /* 0x080fe20000410000 */
[-C--:B------:R-:W-:Y:S01]  /*1f8c0*/  FMUL.FTZ R85, R108, R3.reuse ;  /* 0x000000036c557220 */ /* 0x080fe20000410000 */
[----:B------:R-:W-:Y:S01]  /*1f8d0*/  FMUL.FTZ R10, R41, R3 ;  /* 0x00000003290a7220 */ /* 0x000fe20000410000 */
[----:B0-----:R-:W-:-:S02]  /*1f8e0*/  VIADD R2, R127, 0x1 ;  /* 0x000000017f027836 */ /* 0x001fc40000000000 */
[-C--:B------:R-:W-:Y:S01]  /*1f8f0*/  FMUL.FTZ R9, R49, R3.reuse ;  /* 0x0000000331097220 */ /* 0x080fe20000410000 */
[-C--:B------:R-:W-:Y:S01]  /*1f900*/  FMUL.FTZ R33, R61, R3.reuse ;  /* 0x000000033d217220 */ /* 0x080fe20000410000 */
[-C--:B------:R-:W-:Y:S01]  /*1f910*/  FMUL.FTZ R6, R65, R3.reuse ;  /* 0x0000000341067220 */ /* 0x080fe20000410000 */
[-C--:B------:R-:W-:Y:S01]  /*1f920*/  FMUL.FTZ R53, R68, R3.reuse ;  /* 0x0000000344357220 */ /* 0x080fe20000410000 */
[----:B------:R-:W-:Y:S01]  /*1f930*/  ISETP.NE.AND P1, PT, R2, 0x2, PT ;  /* 0x000000020200780c */ /* 0x000fe20003f25270 */
        /* <DEDUP_REMOVED lines=37> */
[----:B------:R-:W-:Y:S01]  /*1fb90*/  SEL R3, RZ, 0x1, P1 ;  /* 0x00000001ff037807 */ /* 0x000fe20000800000 */
        /* <DEDUP_REMOVED lines=40> */
[----:B------:R-:W-:Y:S01]  /*1fe20*/  SEL R0, R2, RZ, P1 ;  /* 0x000000ff02007207 */ /* 0x000fe20000800000 */
[----:B------:R-:W-:Y:S01]  /*1fe30*/  UIADD3 UR37, UR37, 0x1, URZ ;  /* 0x0000000125257890 */ /* 0x000fe2000fffe03f */
[----:B------:R-:W-:-:S03]  /*1fe40*/  PLOP3.LUT P0, PT, PT, PT, PT, 0x8, 0x0 ;  /* 0x000000000000781c */ /* 0x000fc60003f0e170 */
[----:B------:R0:W-:Y:S01]  /*1fe50*/  STL [R1+0x2c], R0 ;  /* 0x00002c0001007387 */ /* 0x0001e20000100800 */
[----:B--2---:R-:W-:-:S05]  /*1fe60*/  LOP3.LUT R18, R18, R3, RZ, 0x3c, !PT ;  /* 0x0000000312127212 */ /* 0x004fca00078e3cff */
[----:B------:R0:W-:Y:S04]  /*1fe70*/  STL [R1+0x3c], R18 ;  /* 0x00003c1201007387 */ /* 0x0001e80000100800 */
.L_x_4177:
[----:B------:R-:W-:Y:S05]  /*1fe80*/  WARPSYNC.ALL ;  /* 0x0000000000007948 */ /* 0x000fea0003800000 */
[----:B------:R-:W1:Y:S08]  /*1fe90*/  S2UR UR38, SR_CgaCtaId ;  /* 0x00000000002679c3 */ /* 0x000e700000008800 */
[----:B------:R-:W-:Y:S06]  /*1fea0*/  BAR.SYNC.DEFER_BLOCKING 0x5, 0x180 ;  /* 0x0146000000007b1d */ /* 0x000fec0000010000 */
[----:B------:R-:W-:Y:S01]  /*1feb0*/  UMOV UR4, 0x400 ;  /* 0x0000040000047882 */ /* 0x000fe20000000000 */
[----:B------:R-:W-:Y:S01]  /*1fec0*/  BSSY B0, `(.L_x_4236) ;  /* 0x000033c000007945 */ /* 0x000fe20003800000 */
[----:B-1----:R-:W-:-:S06]  /*1fed0*/  ULEA UR4, UR38, UR4, 0x18 ;  /* 0x0000000426047291 */ /* 0x002fcc000f8ec03f */
[----:B0-----:R-:W-:-:S05]  /*1fee0*/  MOV R18, UR4 ;  /* 0x0000000400127c02 */ /* 0x001fca0008000f00 */
[----:B------:R0:W1:Y:S01]  /*1fef0*/  LDS.128 R220, [R18+0x334d0] ;  /* 0x0334d00012dc7984 */ /* 0x0000620000000c00 */
[----:B------:R-:W-:Y:S06]  /*1ff00*/  BAR.ARV 0x4, 0x180 ;  /* 0x0106000000007b1d */ /* 0x000fec0000002000 */
[----:B------:R-:W-:Y:S05]  /*1ff10*/  @P0 BRA `(.L_x_4237) ;  /* 0x0000002400800947 */ /* 0x000fea0003800000 */
[----:B------:R-:W2:Y:S01]  /*1ff20*/  LDL R86, [R1+0x68] ;  /* 0x0000680001567983 */ /* 0x000ea20000100800 */
[----:B------:R-:W-:Y:S01]  /*1ff30*/  ULDC.64 UR4, c[0x4][0xd8] ;  /* 0x0100360000047ab9 */ /* 0x000fe20000000a00 */
[----:B------:R-:W3:Y:S02]  /*1ff40*/  S2R R98, SR_TID.X ;  /* 0x0000000000627919 */ /* 0x000ee40000002100 */
[----:B------:R-:W4:Y:S04]  /*1ff50*/  LDL R83, [R1+0x50] ;  /* 0x0000500001537983 */ /* 0x000f280000100800 */
[----:B------:R-:W5:Y:S01]  /*1ff60*/  LDL R82, [R1+0x48] ;  /* 0x0000480001527983 */ /* 0x000f620000100800 */
[----:B---3--:R-:W-:-:S05]  /*1ff70*/  IMAD.SHL.U32 R0, R98, 0x4, RZ ;  /* 0x0000000462007824 */ /* 0x008fca00078e00ff */
[----:B------:R-:W-:-:S04]  /*1ff80*/  LOP3.LUT R0, R0, 0xc, RZ, 0xc0, !PT ;  /* 0x0000000c00007812 */ /* 0x000fc800078ec0ff */
[----:B------:R-:W-:-:S05]  /*1ff90*/  IADD3 R2, P0, R0, UR4, RZ ;  /* 0x0000000400027c10 */ /* 0x000fca000ff1e0ff */
[----:B------:R-:W-:-:S05]  /*1ffa0*/  IMAD.X R3, RZ, RZ, UR5, P0 ;  /* 0x00000005ff037e24 */ /* 0x000fca00080e06ff */
[----:B------:R3:W5:Y:S02]  /*1ffb0*/  LDG.E.CONSTANT R0, desc[UR50][R2.64] ;  /* 0x0000003202007981 */ /* 0x000764000c1e9900 */
[----:B---3--:R-:W3:Y:S01]  /*1ffc0*/  S2R R3, SR_SWINHI ;  /* 0x0000000000037919 */ /* 0x008ee20000002f00 */
        /* <DEDUP_REMOVED lines=9> */
[----:B------:R-:W-:Y:S02]  /*20060*/  MOV R52, R18 ;  /* 0x0000001200347202 */ /* 0x000fe40000000f00 */
[----:B---3--:R-:W-:-:S02]  /*20070*/  MOV R53, R3 ;  /* 0x0000000300357202 */ /* 0x008fc40000000f00 */
        /* <DEDUP_REMOVED lines=10> */
[----:B------:R-:W-:Y:S02]  /*20120*/  LOP3.LUT P0, R2, R98, 0x3, RZ, 0xc0, !PT ;  /* 0x0000000362027812 */ /* 0x000fe4000780c0ff */
[----:B------:R-:W-:-:S02]  /*20130*/  F2FP.BF16.F32.PACK_AB R28, R28, R5 ;  /* 0x000000051c1c723e */ /* 0x000fc400000010ff */
[----:B------:R-:W-:Y:S02]  /*20140*/  F2FP.BF16.F32.PACK_AB R29, R29, R4 ;  /* 0x000000041d1d723e */ /* 0x000fe400000010ff */
[----:B------:R-:W-:Y:S02]  /*20150*/  ISETP.EQ.OR P0, PT, R2, 0x3, !P0 ;  /* 0x000000030200780c */ /* 0x000fe40004702670 */
[----:B------:R-:W-:Y:S02]  /*20160*/  F2FP.BF16.F32.PACK_AB R40, R40, R13 ;  /* 0x0000000d2828723e */ /* 0x000fe400000010ff */
[----:B------:R-:W-:Y:S02]  /*20170*/  SEL R13, R28, R29, P0 ;  /* 0x0000001d1c0d7207 */ /* 0x000fe40000000000 */
[----:B------:R-:W-:Y:S02]  /*20180*/  SEL R2, R29, R28, P0 ;  /* 0x0000001c1d027207 */ /* 0x000fe40000000000 */
[----:B------:R-:W-:-:S02]  /*20190*/  F2FP.BF16.F32.PACK_AB R48, R61, R48 ;  /* 0x000000303d30723e */ /* 0x000fc400000010ff */
[----:B------:R-:W-:Y:S02]  /*201a0*/  F2FP.BF16.F32.PACK_AB R61, R50, R71 ;  /* 0x00000047323d723e */ /* 0x000fe400000010ff */
[----:B------:R-:W-:Y:S01]  /*201b0*/  F2FP.BF16.F32.PACK_AB R50, R89, R84 ;  /* 0x000000545932723e */ /* 0x000fe200000010ff */
[----:B------:R-:W-:Y:S01]  /*201c0*/  UMOV UR4, 0xffffffff ;  /* 0xffffffff00047882 */ /* 0x000fe20000000000 */
        /* <DEDUP_REMOVED lines=23> */
[----:B--2---:R-:W-:-:S03]  /*20340*/  IMAD.WIDE R10, R86, 0x2, R52 ;  /* 0x00000002560a7825 */ /* 0x004fc600078e0234 */
[----:B------:R-:W-:-:S04]  /*20350*/  IADD3 R33, P3, R10, 0x8060, RZ ;  /* 0x000080600a217810 */ /* 0x000fc80007f7e0ff */
[----:B------:R-:W-:-:S04]  /*20360*/  LOP3.LUT R32, R33, 0x380, RZ, 0xc0, !PT ;  /* 0x0000038021207812 */ /* 0x000fc800078ec0ff */
[----:B------:R-:W-:Y:S02]  /*20370*/  SHF.R.U64 R32, R32, 0x3, RZ ;  /* 0x0000000320207819 */ /* 0x000fe400000012ff */
[----:B------:R-:W-:Y:S02]  /*20380*/  IADD3 R21, P4, R10, 0x4060, RZ ;  /* 0x000040600a157810 */ /* 0x000fe40007f9e0ff */
[----:B------:R-:W-:Y:S01]  /*20390*/  LOP3.LUT R32, R32, R33, RZ, 0x3c, !PT ;  /* 0x0000002120207212 */ /* 0x000fe200078e3cff */
[----:B------:R-:W-:Y:S01]  /*203a0*/  IMAD.X R33, RZ, RZ, R11, P3 ;  /* 0x000000ffff217224 */ /* 0x000fe200018e060b */
[C---:B------:R-:W-:Y:S02]  /*203b0*/  IADD3 R15, P3, R10.reuse, 0x4040, RZ ;  /* 0x000040400a0f7810 */ /* 0x040fe40007f7e0ff */
[C---:B------:R-:W-:Y:S02]  /*203c0*/  IADD3 R31, P2, R10.reuse, 0x8040, RZ ;  /* 0x000080400a1f7810 */ /* 0x040fe40007f5e0ff */
[----:B------:R-:W-:-:S02]  /*203d0*/  IADD3 R27, P5, R10, 0x8000, RZ ;  /* 0x000080000a1b7810 */ /* 0x000fc40007fbe0ff */
[----:B------:R-:W-:Y:S02]  /*203e0*/  LOP3.LUT R20, R21, 0x380, RZ, 0xc0, !PT ;  /* 0x0000038015147812 */ /* 0x000fe400078ec0ff */
[----:B------:R-:W-:Y:S02]  /*203f0*/  LOP3.LUT R14, R15, 0x380, RZ, 0xc0, !PT ;  /* 0x000003800f0e7812 */ /* 0x000fe400078ec0ff */
[----:B------:R-:W-:Y:S02]  /*20400*/  LOP3.LUT R30, R31, 0x380, RZ, 0xc0, !PT ;  /* 0x000003801f1e7812 */ /* 0x000fe400078ec0ff */
[----:B------:R-:W-:Y:S02]  /*20410*/  LOP3.LUT R26, R27, 0x380, RZ, 0xc0, !PT ;  /* 0x000003801b1a7812 */ /* 0x000fe400078ec0ff */
[----:B------:R-:W-:Y:S02]  /*20420*/  IADD3 R6, P1, R10, 0x8020, RZ ;  /* 0x000080200a067810 */ /* 0x000fe40007f3e0ff */
[----:B------:R-:W-:-:S02]  /*20430*/  SHF.R.U64 R20, R20, 0x3, RZ ;  /* 0x0000000314147819 */ /* 0x000fc400000012ff */
[----:B------:R-:W-:Y:S02]  /*20440*/  SHF.R.U64 R14, R14, 0x3, RZ ;  /* 0x000000030e0e7819 */ /* 0x000fe400000012ff */
[----:B------:R-:W-:Y:S02]  /*20450*/  SHF.R.U64 R30, R30, 0x3, RZ ;  /* 0x000000031e1e7819 */ /* 0x000fe400000012ff */
[----:B------:R-:W-:Y:S02]  /*20460*/  SHF.R.U64 R26, R26, 0x3, RZ ;  /* 0x000000031a1a7819 */ /* 0x000fe400000012ff */
[----:B------:R-:W-:Y:S02]  /*20470*/  LOP3.LUT R3, R6, 0x380, RZ, 0xc0, !PT ;  /* 0x0000038006037812 */ /* 0x000fe400078ec0ff */
[----:B------:R-:W-:Y:S01]  /*20480*/  LOP3.LUT R20, R20, R21, RZ, 0x3c, !PT ;  /* 0x0000001514147212 */ /* 0x000fe200078e3cff */
[--C-:B------:R-:W-:Y:S01]  /*20490*/  IMAD.X R21, RZ, RZ, R11.reuse, P4 ;  /* 0x000000ffff157224 */ /* 0x100fe200020e060b */
[----:B------:R-:W-:Y:S01]  /*204a0*/  LOP3.LUT R14, R14, R15, RZ, 0x3c, !PT ;  /* 0x0000000f0e0e7212 */ /* 0x000fe200078e3cff */
[----:B------:R-:W-:Y:S01]  /*204b0*/  IMAD.X R15, RZ, RZ, R11, P3 ;  /* 0x000000ffff0f7224 */ /* 0x000fe200018e060b */
[----:B------:R-:W-:Y:S01]  /*204c0*/  LOP3.LUT R30, R30, R31, RZ, 0x3c, !PT ;  /* 0x0000001f1e1e7212 */ /* 0x000fe200078e3cff */
[----:B----4-:R-:W-:Y:S01]  /*204d0*/  IMAD.MOV.U32 R90, RZ, RZ, R83 ;  /* 0x000000ffff5a7224 */ /* 0x010fe200078e0053 */
[----:B------:R-:W-:Y:S01]  /*204e0*/  LOP3.LUT R26, R26, R27, RZ, 0x3c, !PT ;  /* 0x0000001b1a1a7212 */ /* 0x000fe200078e3cff */
[--C-:B------:R-:W-:Y:S01]  /*204f0*/  IMAD.X R29, RZ, RZ, R11.reuse, P1 ;  /* 0x000000ffff1d7224 */ /* 0x100fe200008e060b */
[----:B------:R-:W-:Y:S01]  /*20500*/  SHF.R.U64 R3, R3, 0x3, RZ ;  /* 0x0000000303037819 */ /* 0x000fe200000012ff */
[----:B------:R-:W-:Y:S01]  /*20510*/  IMAD.X R27, RZ, RZ, R11, P5 ;  /* 0x000000ffff1b7224 */ /* 0x000fe200028e060b */
[----:B------:R-:W-:-:S02]  /*20520*/  IADD3.X R31, RZ, R11, RZ, P2, !PT ;  /* 0x0000000bff1f7210 */ /* 0x000fc400017fe4ff */
[C---:B------:R-:W-:Y:S02]  /*20530*/  IADD3 R85, P4, R10.reuse, 0x40, RZ ;  /* 0x000000400a557810 */ /* 0x040fe40007f9e0ff */
[C---:B------:R-:W-:Y:S02]  /*20540*/  IADD3 R87, P3, R10.reuse, 0x20, RZ ;  /* 0x000000200a577810 */ /* 0x040fe40007f7e0ff */
[C---:B------:R-:W-:Y:S02]  /*20550*/  IADD3 R9, P2, R10.reuse, 0x4020, RZ ;  /* 0x000040200a097810 */ /* 0x040fe40007f5e0ff */
[C---:B------:R-:W-:Y:S02]  /*20560*/  IADD3 R83, P1, R10.reuse, 0x4000, RZ ;  /* 0x000040000a537810 */ /* 0x040fe40007f3e0ff */
[----:B------:R-:W-:Y:S01]  /*20570*/  IADD3 R7, P5, R10, 0x60, RZ ;  /* 0x000000600a077810 */ /* 0x000fe20007fbe0ff */
[----:B-----5:R-:W-:Y:S01]  /*20580*/  IMAD.MOV.U32 R94, RZ, RZ, R82 ;  /* 0x000000ffff5e7224 */ /* 0x020fe200078e0052 */
[----:B------:R-:W-:-:S02]  /*20590*/  LOP3.LUT R28, R3, R6, RZ, 0x3c, !PT ;  /* 0x00000006031c7212 */ /* 0x000fc400078e3cff */
[----:B------:R-:W-:Y:S02]  /*205a0*/  LOP3.LUT R84, R85, 0x380, RZ, 0xc0, !PT ;  /* 0x0000038055547812 */ /* 0x000fe400078ec0ff */
        /* <DEDUP_REMOVED lines=10> */
[----:B------:R-:W-:-:S02]  /*20650*/  SHF.R.U64 R3, R3, 0x3, RZ ;  /* 0x0000000303037819 */ /* 0x000fc400000012ff */
[----:B------:R-:W-:Y:S01]  /*20660*/  LOP3.LUT R84, R84, R85, RZ, 0x3c, !PT ;  /* 0x0000005554547212 */ /* 0x000fe200078e3cff */
[--C-:B------:R-:W-:Y:S01]  /*20670*/  IMAD.X R85, RZ, RZ, R11.reuse, P4 ;  /* 0x000000ffff557224 */ /* 0x100fe200020e060b */
[----:B------:R-:W-:Y:S01]  /*20680*/  LOP3.LUT R86, R86, R87, RZ, 0x3c, !PT ;  /* 0x0000005756567212 */ /* 0x000fe200078e3cff */
[--C-:B------:R-:W-:Y:S01]  /*20690*/  IMAD.X R87, RZ, RZ, R11.reuse, P3 ;  /* 0x000000ffff577224 */ /* 0x100fe200018e060b */
[----:B------:R-:W-:Y:S01]  /*206a0*/  LOP3.LUT R8, R8, R9, RZ, 0x3c, !PT ;  /* 0x0000000908087212 */ /* 0x000fe200078e3cff */
[--C-:B------:R-:W-:Y:S01]  /*206b0*/  IMAD.X R9, RZ, RZ, R11.reuse, P2 ;  /* 0x000000ffff097224 */ /* 0x100fe200010e060b */
[----:B------:R-:W-:Y:S02]  /*206c0*/  LOP3.LUT R82, R82, R83, RZ, 0x3c, !PT ;  /* 0x0000005352527212 */ /* 0x000fe400078e3cff */
[----:B------:R-:W-:Y:S01]  /*206d0*/  LOP3.LUT R6, R6, R7, RZ, 0x3c, !PT ;  /* 0x0000000706067212 */ /* 0x000fe200078e3cff */
[----:B------:R-:W-:Y:S01]  /*206e0*/  IMAD.X R7, RZ, RZ, R11, P5 ;  /* 0x000000ffff077224 */ /* 0x000fe200028e060b */
[----:B------:R-:W-:-:S02]  /*206f0*/  IADD3.X R83, RZ, R11, RZ, P1, !PT ;  /* 0x0000000bff537210 */ /* 0x000fc40000ffe4ff */
[----:B------:R-:W-:Y:S02]  /*20700*/  LOP3.LUT R10, R3, R10, RZ, 0x3c, !PT ;  /* 0x0000000a030a7212 */ /* 0x000fe400078e3cff */
[----:B------:R-:W-:Y:S02]  /*20710*/  MOV R82, R82 ;  /* 0x0000005200527202 */ /* 0x000fe40000000f00 */
        /* <DEDUP_REMOVED lines=12> */
[----:B------:R-:W-:Y:S02]  /*207e0*/  SHF.L.U64.HI R87, R94, 0x2, R90 ;  /* 0x000000025e577819 */ /* 0x000fe4000001025a */
[----:B------:R-:W-:Y:S01]  /*207f0*/  LOP3.LUT R3, R0, 0x2, RZ, 0x3c, !PT ;  /* 0x0000000200037812 */ /* 0x000fe200078e3cff */
[----:B------:R-:W-:Y:S06]  /*20800*/  BRA.DIV UR4, `(.L_x_4238) ;  /* 0x000000c6040c7947 */ /* 0x000fec000b800000 */
[----:B------:R-:W-:Y:S01]  /*20810*/  SEL R31, R57, R44, P0 ;  /* 0x0000002c391f7207 */ /* 0x000fe20000000000 */
[----:B------:R-:W-:Y:S01]  /*20820*/  SHFL.IDX PT, R6, R13, R0, 0x1c1f ;  /* 0x001c1f000d067589 */ /* 0x000fe200000e0000 */
[----:B------:R-:W-:Y:S02]  /*20830*/  SEL R42, R44, R57, P0 ;  /* 0x000000392c2a7207 */ /* 0x000fe40000000000 */
        /* <DEDUP_REMOVED lines=29> */
[----:B------:R2:W-:Y:S01]  /*20a10*/  SHFL.IDX PT, R58, R48, R3, 0x1c1f ;  /* 0x001c1f03303a7589 */ /* 0x0005e200000e0000 */
        /* <DEDUP_REMOVED lines=20> */
[----:B------:R-:W4:Y:S01]  /*20b60*/  SHFL.IDX PT, R5, R2, R3, 0x1c1f ;  /* 0x001c1f0302057589 */ /* 0x000f2200000e0000 */
        /* <DEDUP_REMOVED lines=8> */
[----:B------:R-:W5:Y:S01]  /*20bf0*/  SHFL.IDX PT, R25, R28, R3, 0x1c1f ;  /* 0x001c1f031c197589 */ /* 0x000f6200000e0000 */
[----:B------:R-:W-:-:S02]  /*20c00*/  SEL R76, R65, R38, P0 ;  /* 0x00000026414c7207 */ /* 0x000fc40000000000 */
[----:B------:R-:W-:Y:S01]  /*20c10*/  SEL R78, R93, R78, P0 ;  /* 0x0000004e5d4e7207 */ /* 0x000fe20000000000 */
[----:B------:R-:W-:Y:S01]  /*20c20*/  SHFL.IDX PT, R38, R27, R0, 0x1c1f ;  /* 0x001c1f001b267589 */ /* 0x000fe200000e0000 */
[----:B------:R-:W-:Y:S02]  /*20c30*/  SEL R65, R80, R119, P0 ;  /* 0x0000007750417207 */ /* 0x000fe40000000000 */
[----:B------:R-:W-:Y:S01]  /*20c40*/  SEL R80, R119, R80, P0 ;  /* 0x0000005077507207 */ /* 0x000fe20000000000 */
[----:B------:R5:W0:Y:S01]  /*20c50*/  SHFL.IDX PT, R27, R32, R3, 0x1c1f ;  /* 0x001c1f03201b7589 */ /* 0x000a2200000e0000 */
[----:B--2---:R-:W-:Y:S02]  /*20c60*/  SEL R48, R33, R44, P0 ;  /* 0x0000002c21307207 */ /* 0x004fe40000000000 */
[----:B---3--:R-:W-:Y:S01]  /*20c70*/  SEL R50, R44, R33, P0 ;  /* 0x000000212c327207 */ /* 0x008fe20000000000 */
[----:B------:R-:W-:Y:S01]  /*20c80*/  SHFL.IDX PT, R41, R41, R0, 0x1c1f ;  /* 0x001c1f0029297589 */ /* 0x000fe200000e0000 */
[----:B----4-:R-:W-:-:S02]  /*20c90*/  SEL R4, R6, R5, P0 ;  /* 0x0000000506047207 */ /* 0x010fc40000000000 */
        /* <DEDUP_REMOVED lines=9> */
[----:B-----5:R-:W-:Y:S01]  /*20d30*/  SEL R32, R34, R25, P0 ;  /* 0x0000001922207207 */ /* 0x020fe20000000000 */
[----:B------:R-:W2:Y:S01]  /*20d40*/  SHFL.IDX PT, R54, R54, R3, 0x1c1f ;  /* 0x001c1f0336367589 */ /* 0x000ea200000e0000 */
[----:B------:R-:W-:Y:S02]  /*20d50*/  SEL R40, R31, R42, P0 ;  /* 0x0000002a1f287207 */ /* 0x000fe40000000000 */
[----:B------:R-:W-:Y:S01]  /*20d60*/  SEL R46, R46, R35, P0 ;  /* 0x000000232e2e7207 */ /* 0x000fe20000000000 */
[----:B------:R3:W4:Y:S01]  /*20d70*/  SHFL.IDX PT, R2, R56, R3, 0x1c1f ;  /* 0x001c1f0338027589 */ /* 0x00072200000e0000 */
[----:B0-----:R-:W-:Y:S02]  /*20d80*/  SEL R36, R38, R27, P0 ;  /* 0x0000001b26247207 */ /* 0x001fe40000000000 */
[----:B------:R-:W-:Y:S01]  /*20d90*/  SEL R34, R25, R34, P0 ;  /* 0x0000002219227207 */ /* 0x000fe20000000000 */
[----:B------:R-:W0:Y:S01]  /*20da0*/  SHFL.IDX PT, R66, R66, R3, 0x1c1f ;  /* 0x001c1f0342427589 */ /* 0x000e2200000e0000 */
[----:B------:R-:W-:-:S02]  /*20db0*/  SEL R38, R27, R38, P0 ;  /* 0x000000261b267207 */ /* 0x000fc40000000000 */
[----:B------:R-:W-:Y:S01]  /*20dc0*/  SEL R42, R42, R31, P0 ;  /* 0x0000001f2a2a7207 */ /* 0x000fe20000000000 */
[----:B------:R-:W5:Y:S01]  /*20dd0*/  SHFL.IDX PT, R68, R68, R3, 0x1c1f ;  /* 0x001c1f0344447589 */ /* 0x000f6200000e0000 */
[----:B---3--:R-:W-:-:S03]  /*20de0*/  SEL R56, R37, R58, P0 ;  /* 0x0000003a25387207 */ /* 0x008fc60000000000 */
[----:B------:R-:W-:Y:S01]  /*20df0*/  SHFL.IDX PT, R45, R45, R0, 0x1c1f ;  /* 0x001c1f002d2d7589 */ /* 0x000fe200000e0000 */
[----:B------:R-:W-:-:S03]  /*20e00*/  SEL R58, R58, R37, P0 ;  /* 0x000000253a3a7207 */ /* 0x000fc60000000000 */
[----:B------:R-:W-:Y:S04]  /*20e10*/  SHFL.IDX PT, R47, R47, R0, 0x1c1f ;  /* 0x001c1f002f2f7589 */ /* 0x000fe800000e0000 */
[----:B------:R-:W-:Y:S01]  /*20e20*/  SHFL.IDX PT, R57, R57, R0, 0x1c1f ;  /* 0x001c1f0039397589 */ /* 0x000fe200000e0000 */
[----:B--2---:R-:W-:Y:S02]  /*20e30*/  SEL R5, R41, R54, P0 ;  /* 0x0000003629057207 */ /* 0x004fe40000000000 */
[----:B------:R-:W-:Y:S01]  /*20e40*/  SEL R7, R54, R41, P0 ;  /* 0x0000002936077207 */ /* 0x000fe20000000000 */
[----:B------:R-:W-:Y:S01]  /*20e50*/  SHFL.IDX PT, R59, R59, R0, 0x1c1f ;  /* 0x001c1f003b3b7589 */ /* 0x000fe200000e0000 */
[----:B----4-:R-:W-:-:S03]  /*20e60*/  SEL R11, R2, R43, P0 ;  /* 0x0000002b020b7207 */ /* 0x010fc60000000000 */
[----:B------:R2:W3:Y:S01]  /*20e70*/  SHFL.IDX PT, R21, R24, R3, 0x1c1f ;  /* 0x001c1f0318157589 */ /* 0x0004e200000e0000 */
[----:B0-----:R-:W-:Y:S02]  /*20e80*/  SEL R33, R49, R66, P0 ;  /* 0x0000004231217207 */ /* 0x001fe40000000000 */
[----:B------:R-:W-:Y:S01]  /*20e90*/  SEL R35, R66, R49, P0 ;  /* 0x0000003142237207 */ /* 0x000fe20000000000 */
[----:B------:R0:W4:Y:S01]  /*20ea0*/  SHFL.IDX PT, R20, R60, R3, 0x1c1f ;  /* 0x001c1f033c147589 */ /* 0x00012200000e0000 */
[----:B-----5:R-:W-:-:S03]  /*20eb0*/  SEL R37, R51, R68, P0 ;  /* 0x0000004433257207 */ /* 0x020fc60000000000 */
[----:B------:R-:W5:Y:S01]  /*20ec0*/  SHFL.IDX PT, R64, R64, R3, 0x1c1f ;  /* 0x001c1f0340407589 */ /* 0x000f6200000e0000 */
[----:B--2---:R-:W-:-:S03]  /*20ed0*/  SEL R24, R26, R9, P0 ;  /* 0x000000091a187207 */ /* 0x004fc60000000000 */
[----:B------:R-:W2:Y:S01]  /*20ee0*/  SHFL.IDX PT, R72, R72, R3, 0x1c1f ;  /* 0x001c1f0348487589 */ /* 0x000ea200000e0000 */
[----:B------:R-:W-:Y:S02]  /*20ef0*/  SEL R26, R9, R26, P0 ;  /* 0x0000001a091a7207 */ /* 0x000fe40000000000 */
[----:B0-----:R-:W-:Y:S01]  /*20f00*/  SEL R60, R62, R39, P0 ;  /* 0x000000273e3c7207 */ /* 0x001fe20000000000 */
[----:B------:R-:W0:Y:S01]  /*20f10*/  SHFL.IDX PT, R74, R74, R3, 0x1c1f ;  /* 0x001c1f034a4a7589 */ /* 0x000e2200000e0000 */
[----:B------:R-:W-:Y:S02]  /*20f20*/  SEL R62, R39, R62, P0 ;  /* 0x0000003e273e7207 */ /* 0x000fe40000000000 */
[----:B------:R-:W-:Y:S01]  /*20f30*/  SEL R9, R43, R2, P0 ;  /* 0x000000022b097207 */ /* 0x000fe20000000000 */
[----:B------:R-:W-:Y:S01]  /*20f40*/  SHFL.IDX PT, R55, R55, R0, 0x1c1f ;  /* 0x001c1f0037377589 */ /* 0x000fe200000e0000 */
[----:B------:R-:W-:-:S03]  /*20f50*/  SEL R39, R68, R51, P0 ;  /* 0x0000003344277207 */ /* 0x000fc60000000000 */
[----:B------:R-:W-:Y:S01]  /*20f60*/  SHFL.IDX PT, R61, R61, R0, 0x1c1f ;  /* 0x001c1f003d3d7589 */ /* 0x000fe200000e0000 */
[----:B---3--:R-:W-:Y:S02]  /*20f70*/  SEL R28, R30, R21, P0 ;  /* 0x000000151e1c7207 */ /* 0x008fe40000000000 */
[----:B------:R-:W-:Y:S01]  /*20f80*/  SEL R30, R21, R30, P0 ;  /* 0x0000001e151e7207 */ /* 0x000fe20000000000 */
[----:B------:R-:W-:Y:S01]  /*20f90*/  SHFL.IDX PT, R63, R63, R0, 0x1c1f ;  /* 0x001c1f003f3f7589 */ /* 0x000fe200000e0000 */
[----:B----4-:R-:W-:Y:S02]  /*20fa0*/  SEL R25, R45, R20, P0 ;  /* 0x000000142d197207 */ /* 0x010fe40000000000 */
[----:B------:R-:W-:Y:S01]  /*20fb0*/  SEL R27, R20, R45, P0 ;  /* 0x0000002d141b7207 */ /* 0x000fe20000000000 */
[----:B------:R-:W3:Y:S01]  /*20fc0*/  SHFL.IDX PT, R70, R70, R3, 0x1c1f ;  /* 0x001c1f0346467589 */ /* 0x000ee200000e0000 */
[----:B-----5:R-:W-:Y:S02]  /*20fd0*/  SEL R29, R47, R64, P0 ;  /* 0x000000402f1d7207 */ /* 0x020fe40000000000 */
[----:B------:R-:W-:Y:S01]  /*20fe0*/  SEL R31, R64, R47, P0 ;  /* 0x0000002f401f7207 */ /* 0x000fe20000000000 */
[----:B------:R-:W4:Y:S01]  /*20ff0*/  SHFL.IDX PT, R76, R76, R3, 0x1c1f ;  /* 0x001c1f034c4c7589 */ /* 0x000f2200000e0000 */
[----:B--2---:R-:W-:-:S02]  /*21000*/  SEL R41, R57, R72, P0 ;  /* 0x0000004839297207 */ /* 0x004fc40000000000 */
[----:B------:R-:W-:Y:S01]  /*21010*/  SEL R43, R72, R57, P0 ;  /* 0x00000039482b7207 */ /* 0x000fe20000000000 */
[----:B------:R-:W2:Y:S01]  /*21020*/  SHFL.IDX PT, R78, R78, R3, 0x1c1f ;  /* 0x001c1f034e4e7589 */ /* 0x000ea200000e0000 */
[----:B0-----:R-:W-:Y:S02]  /*21030*/  SEL R49, R59, R74, P0 ;  /* 0x0000004a3b317207 */ /* 0x001fe40000000000 */
[----:B------:R-:W-:Y:S01]  /*21040*/  SEL R51, R74, R59, P0 ;  /* 0x0000003b4a337207 */ /* 0x000fe20000000000 */
[----:B------:R-:W0:Y:S04]  /*21050*/  SHFL.IDX PT, R80, R80, R3, 0x1c1f ;  /* 0x001c1f0350507589 */ /* 0x000e2800000e0000 */
[----:B------:R5:W0:Y:S01]  /*21060*/  SHFL.IDX PT, R65, R65, R0, 0x1c1f ;  /* 0x001c1f0041417589 */ /* 0x000a2200000e0000 */
[----:B---3--:R-:W-:-:S02]  /*21070*/  SEL R13, R55, R70, P0 ;  /* 0x00000046370d7207 */ /* 0x008fc40000000000 */
[----:B------:R-:W-:Y:S01]  /*21080*/  SEL R15, R70, R55, P0 ;  /* 0x00000037460f7207 */ /* 0x000fe20000000000 */
[----:B-----5:R-:W-:Y:S01]  /*21090*/  IMAD.MOV.U32 R0, RZ, RZ, RZ ;  /* 0x000000ffff007224 */ /* 0x020fe200078e00ff */
[----:B----4-:R-:W-:Y:S02]  /*210a0*/  SEL R45, R61, R76, P0 ;  /* 0x0000004c3d2d7207 */ /* 0x010fe40000000000 */
[----:B------:R-:W-:Y:S02]  /*210b0*/  SEL R47, R76, R61, P0 ;  /* 0x0000003d4c2f7207 */ /* 0x000fe40000000000 */
[----:B--2---:R-:W-:Y:S02]  /*210c0*/  SEL R57, R63, R78, P0 ;  /* 0x0000004e3f397207 */ /* 0x004fe40000000000 */
[----:B------:R-:W-:-:S07]  /*210d0*/  SEL R59, R78, R63, P0 ;  /* 0x0000003f4e3b7207 */ /* 0x000fce0000000000 */
.L_x_4498:
[----:B------:R-:W-:Y:S05]  /*210e0*/  WARPSYNC.ALL ;  /* 0x0000000000007948 */ /* 0x000fea0003800000 */
[----:B------:R-:W-:Y:S01]  /*210f0*/  BAR.SYNC.DEFER_BLOCKING 0x1, 0x100 ;  /* 0x0044000000007b1d */ /* 0x000fe20000010000 */
[----:B0-----:R-:W-:Y:S02]  /*21100*/  SEL R61, R65, R80, P0 ;  /* 0x00000050413d7207 */ /* 0x001fe40000000000 */
[----:B------:R-:W-:-:S03]  /*21110*/  SEL R63, R80, R65, P0 ;  /* 0x00000041503f7207 */ /* 0x000fc60000000000 */
[----:B------:R-:W-:Y:S02]  /*21120*/  ULDC.64 UR4, c[0x0][0xc00] ;  /* 0x0003000000047ab9 */ /* 0x000fe40000000a00 */
        /* <DEDUP_REMOVED lines=11> */
[----:B------:R-:W-:Y:S01]  /*211e0*/  STSM.16.M88.4 [R82], R32 ;  /* 0x0000002052007844 */ /* 0x000fe20000000200 */
[----:B---3--:R-:W-:-:S03]  /*211f0*/  IADD3 R8, R98, -0x80, RZ ;  /* 0xffffff8062087810 */ /* 0x008fc60007ffe0ff */
[----:B------:R-:W-:Y:S01]  /*21200*/  STSM.16.M88.4 [R75], R36 ;  /* 0x000000244b007844 */ /* 0x000fe20000000200 */
[----:B------:R-:W-:-:S03]  /*21210*/  SHF.R.S32.HI R9, RZ, 0x1f, R8 ;  /* 0x0000001fff097819 */ /* 0x000fc60000011408 */
[----:B------:R3:W-:Y:S01]  /*21220*/  STSM.16.M88.4 [R77], R12 ;  /* 0x0000000c4d007844 */ /* 0x0007e20000000200 */
[----:B------:R-:W-:-:S03]  /*21230*/  LEA.HI R4, R9, R8, RZ, 0x7 ;  /* 0x0000000809047211 */ /* 0x000fc600078f38ff */
[----:B------:R4:W-:Y:S01]  /*21240*/  STSM.16.M88.4 [R79], R40 ;  /* 0x000000284f007844 */ /* 0x0009e20000000200 */
[----:B------:R-:W-:-:S03]  /*21250*/  LOP3.LUT R5, R4, 0xffffff80, RZ, 0xc0, !PT ;  /* 0xffffff8004057812 */ /* 0x000fc600078ec0ff */
[----:B------:R4:W-:Y:S02]  /*21260*/  STSM.16.M88.4 [R67], R48 ;  /* 0x0000003043007844 */ /* 0x0009e40000000200 */
[----:B------:R-:W-:Y:S01]  /*21270*/  IMAD.IADD R10, R8, 0x1, -R5 ;  /* 0x00000001080a7824 */ /* 0x000fe200078e0a05 */
[----:B------:R-:W-:Y:S01]  /*21280*/  LEA.HI R11, R9, R8, RZ, 0x2 ;  /* 0x00000008090b7211 */ /* 0x000fe200078f10ff */
[----:B------:R4:W-:Y:S03]  /*21290*/  STSM.16.M88.4 [R69], R44 ;  /* 0x0000002c45007844 */ /* 0x0009e60000000200 */
[----:B------:R-:W-:Y:S01]  /*212a0*/  SHF.R.S32.HI R7, RZ, 0x1f, R10 ;  /* 0x0000001fff077819 */ /* 0x000fe2000001140a */
[----:B------:R4:W-:Y:S03]  /*212b0*/  STSM.16.M88.4 [R71], R56 ;  /* 0x0000003847007844 */ /* 0x0009e60000000200 */
[----:B------:R-:W-:Y:S01]  /*212c0*/  LEA.HI R5, R7, R10, RZ, 0x2 ;  /* 0x0000000a07057211 */ /* 0x000fe200078f10ff */
[----:B------:R4:W-:Y:S03]  /*212d0*/  STSM.16.M88.4 [R73], R60 ;  /* 0x0000003c49007844 */ /* 0x0009e60000000200 */
[--C-:B------:R-:W-:Y:S01]  /*212e0*/  SHF.R.S32.HI R6, RZ, 0x2, R5.reuse ;  /* 0x00000002ff067819 */ /* 0x100fe20000011405 */
[----:B------:R-:W-:Y:S01]  /*212f0*/  BAR.SYNC.DEFER_BLOCKING 0x1, 0x100 ;  /* 0x0044000000007b1d */ /* 0x000fe20000010000 */
[----:B------:R-:W-:-:S04]  /*21300*/  SHF.R.S32.HI R5, RZ, 0x1f, R5 ;  /* 0x0000001fff057819 */ /* 0x000fc80000011405 */
[----:B------:R-:W-:-:S04]  /*21310*/  LEA.HI R5, R5, R6, RZ, 0x3 ;  /* 0x0000000605057211 */ /* 0x000fc800078f18ff */
[----:B------:R-:W-:Y:S02]  /*21320*/  LOP3.LUT R5, R5, 0xfffffff8, RZ, 0xc0, !PT ;  /* 0xfffffff805057812 */ /* 0x000fe400078ec0ff */
[----:B------:R-:W-:Y:S02]  /*21330*/  ISETP.NE.U32.AND P0, PT, RZ, UR4, PT ;  /* 0x00000004ff007c0c */ /* 0x000fe4000bf05070 */
[----:B------:R-:W-:Y:S01]  /*21340*/  LOP3.LUT R11, R11, 0xfffffffc, RZ, 0xc0, !PT ;  /* 0xfffffffc0b0b7812 */ /* 0x000fe200078ec0ff */
[----:B---3--:R-:W-:Y:S01]  /*21350*/  IMAD.IADD R12, R6, 0x1, -R5 ;  /* 0x00000001060c7824 */ /* 0x008fe200078e0a05 */
[----:B------:R-:W-:Y:S02]  /*21360*/  SHF.R.S32.HI R5, RZ, 0x7, R4 ;  /* 0x00000007ff057819 */ /* 0x000fe40000011404 */
[----:B------:R-:W-:Y:S01]  /*21370*/  ISETP.NE.AND.EX P0, PT, RZ, UR5, PT, P0 ;  /* 0x00000005ff007c0c */ /* 0x000fe2000bf05300 */
[----:B------:R-:W-:Y:S01]  /*21380*/  IMAD.IADD R13, R8, 0x1, -R11 ;  /* 0x00000001080d7824 */ /* 0x000fe200078e0a0b */
[----:B------:R-:W-:-:S02]  /*21390*/  LEA.HI R4, R4, R5, RZ, 0x1 ;  /* 0x0000000504047211 */ /* 0x000fc400078f08ff */
[----:B------:R-:W-:Y:S02]  /*213a0*/  LEA.HI R7, R7, R10, RZ, 0x5 ;  /* 0x0000000a07077211 */ /* 0x000fe400078f28ff */
[----:B------:R-:W-:Y:S01]  /*213b0*/  LOP3.LUT R4, R4, 0x3fffffe, RZ, 0xc0, !PT ;  /* 0x03fffffe04047812 */ /* 0x000fe200078ec0ff */
[----:B------:R4:W5:Y:S01]  /*213c0*/  @P1 LDG.E R0, desc[UR50][R2.64] ;  /* 0x0000003202001981 */ /* 0x000962000c1e1900 */
[----:B------:R-:W-:Y:S02]  /*213d0*/  LEA.HI R14, R13, R13, RZ, 0x1 ;  /* 0x0000000d0d0e7211 */ /* 0x000fe400078f08ff */
[----:B------:R-:W-:Y:S01]  /*213e0*/  SHF.R.S32.HI R7, RZ, 0x5, R7 ;  /* 0x00000005ff077819 */ /* 0x000fe20000011407 */
[----:B------:R-:W-:Y:S01]  /*213f0*/  IMAD.IADD R5, R5, 0x1, -R4 ;  /* 0x0000000105057824 */ /* 0x000fe200078e0a04 */
[----:B------:R-:W-:Y:S02]  /*21400*/  LOP3.LUT R14, R14, 0x1ffffffe, RZ, 0xc0, !PT ;  /* 0x1ffffffe0e0e7812 */ /* 0x000fe400078ec0ff */
[----:B------:R-:W-:Y:S01]  /*21410*/  @P0 IADD3 R4, P3, R85, UR4, RZ ;  /* 0x0000000455040c10 */ /* 0x000fe2000ff7e0ff */
[----:B------:R-:W-:Y:S01]  /*21420*/  IMAD R12, R7, 0x10, R12 ;  /* 0x00000010070c7824 */ /* 0x000fe200078e020c */
[----:B------:R-:W-:Y:S01]  /*21430*/  ULDC UR4, c[0x0][0xa88] ;  /* 0x0002a20000047ab9 */ /* 0x000fe20000000800 */
[----:B------:R-:W-:Y:S01]  /*21440*/  IADD3 R13, R13, -R14, RZ ;  /* 0x8000000e0d0d7210 */ /* 0x000fe20007ffe0ff */
[----:B------:R-:W-:-:S02]  /*21450*/  IMAD.U32 R7, RZ, RZ, UR4 ;  /* 0x00000004ff077e24 */ /* 0x000fc4000f8e00ff */
[----:B------:R-:W-:Y:S01]  /*21460*/  IMAD R14, R5, 0x40, R12 ;  /* 0x00000040050e7824 */ /* 0x000fe200078e020c */
[----:B------:R-:W-:-:S05]  /*21470*/  @P0 IADD3.X R5, R87, UR5, RZ, P3, !PT ;  /* 0x0000000557050c10 */ /* 0x000fca0009ffe4ff */
[----:B------:R4:W5:Y:S01]  /*21480*/  @P0 LDG.E R7, desc[UR50][R4.64] ;  /* 0x0000003204070981 */ /* 0x000962000c1e1900 */
[----:B0-----:R-:W-:-:S13]  /*21490*/  ISETP.NE.AND P2, PT, R20, 0x1, PT ;  /* 0x000000011400780c */ /* 0x001fda0003f45270 */
[----:B------:R-:W0:Y:S08]  /*214a0*/  @P2 LDC R6, c[0x0][0xbec] ;  /* 0x0002fb00ff062b82 */ /* 0x000e300000000800 */
[----:B------:R-:W3:Y:S01]  /*214b0*/  @P2 LDC R11, c[0x0][0xbf0] ;  /* 0x0002fc00ff0b2b82 */ /* 0x000ee20000000800 */
[----:B------:R-:W-:Y:S01]  /*214c0*/  IMAD R13, R13, 0x8, R14 ;  /* 0x000000080d0d7824 */ /* 0x000fe200078e020e */
[----:B------:R-:W-:-:S03]  /*214d0*/  LEA.HI R21, R9, R8, RZ, 0x3 ;  /* 0x0000000809157211 */ /* 0x000fc600078f18ff */
[----:B--2---:R-:W-:Y:S01]  /*214e0*/  IMAD R25, R66, 0x80, R13 ;  /* 0x0000008042197824 */ /* 0x004fe200078e020d */
[----:B0--34-:R-:W-:Y:S06]  /*214f0*/  @P0 BRA `(.L_x_4239) ;  /* 0x0000000000100947 */ /* 0x019fec0003800000 */
[----:B------:R-:W-:Y:S05]  /*21500*/  @!P1 BRA `(.L_x_4239) ;  /* 0x00000000000c9947 */ /* 0x000fea0003800000 */
[----:B------:R-:W2:Y:S04]  /*21510*/  LDG.E R4, desc[UR50][R2.64] ;  /* 0x0000003202047981 */ /* 0x000ea8000c1e1900 */
[----:B-----5:R-:W2:Y:S02]  /*21520*/  LDG.E R7, desc[UR50][R2.64+0x4] ;  /* 0x0000043202077981 */ /* 0x020ea4000c1e1900 */
[----:B--2---:R-:W-:-:S07]  /*21530*/  IMAD.IADD R7, R7, 0x1, -R4 ;  /* 0x0000000107077824 */ /* 0x004fce00078e0a04 */
.L_x_4239:
[----:B------:R-:W2:Y:S01]  /*21540*/  LDL.LU R68, [R1+0x4c] ;  /* 0x00004c0001447983 */ /* 0x000ea20000300800 */
[----:B------:R-:W-:Y:S01]  /*21550*/  @P2 IMAD.HI.U32 R2, R25, R6, RZ ;  /* 0x0000000619022227 */ /* 0x000fe200078e00ff */
[----:B------:R-:W-:Y:S01]  /*21560*/  LOP3.LUT R5, R21, 0xfffffff8, RZ, 0xc0, !PT ;  /* 0xfffffff815057812 */ /* 0x000fe200078ec0ff */
[----:B------:R-:W-:Y:S01]  /*21570*/  ULDC.64 UR4, c[0x0][0xb90] ;  /* 0x0002e40000047ab9 */ /* 0x000fe20000000a00 */
[----:B------:R-:W-:Y:S01]  /*21580*/  MOV R9, R25 ;  /* 0x0000001900097202 */ /* 0x000fe20000000f00 */
[----:B------:R-:W0:Y:S01]  /*21590*/  @P2 LDC R69, c[0x0][0xbec] ;  /* 0x0002fb00ff452b82 */ /* 0x000e220000000800 */
[----:B-----5:R-:W-:Y:S01]  /*215a0*/  SHF.R.S32.HI R3, RZ, 0x1f, R0 ;  /* 0x0000001fff037819 */ /* 0x020fe20000011400 */
[----:B------:R-:W-:Y:S01]  /*215b0*/  IMAD.IADD R64, R8, 0x1, -R5 ;  /* 0x0000000108407824 */ /* 0x000fe200078e0a05 */
[----:B------:R-:W-:Y:S01]  /*215c0*/  @P2 SHF.R.U32.HI R9, RZ, R11, R2 ;  /* 0x0000000bff092219 */ /* 0x000fe20000011602 */
[----:B------:R-:W-:Y:S01]  /*215d0*/  IMAD.MOV.U32 R2, RZ, RZ, R0 ;  /* 0x000000ffff027224 */ /* 0x000fe200078e0000 */
[----:B------:R-:W-:Y:S01]  /*215e0*/  SHF.R.S32.HI R21, RZ, 0x3, R21 ;  /* 0x00000003ff157819 */ /* 0x000fe20000011415 */
[----:B------:R-:W-:Y:S01]  /*215f0*/  IMAD R67, R7, R20, RZ ;  /* 0x0000001407437224 */ /* 0x000fe200078e02ff */
[----:B------:R-:W-:Y:S01]  /*21600*/  SEL R65, R94, RZ, !P1 ;  /* 0x000000ff5e417207 */ /* 0x000fe20004800000 */
[----:B------:R-:W-:Y:S01]  /*21610*/  IMAD.MOV R15, RZ, RZ, -R9 ;  /* 0x000000ffff0f7224 */ /* 0x000fe200078e0a09 */
[----:B------:R-:W-:Y:S01]  /*21620*/  SEL R62, R90, RZ, !P1 ;  /* 0x000000ff5a3e7207 */ /* 0x000fe20004800000 */
[----:B------:R-:W3:Y:S01]  /*21630*/  @P2 LDC R71, c[0x0][0xbf0] ;  /* 0x0002fc00ff472b82 */ /* 0x000ee20000000800 */
[----:B------:R-:W-:Y:S01]  /*21640*/  BSSY B1, `(.L_x_4240) ;  /* 0x00000b5000017945 */ /* 0x000fe20003800000 */
[----:B--2---:R-:W-:-:S05]  /*21650*/  SHF.R.S32.HI R63, RZ, 0x1f, R68 ;  /* 0x0000001fff3f7819 */ /* 0x004fca0000011444 */
[----:B------:R-:W-:-:S04]  /*21660*/  IMAD R4, R63, UR4, RZ ;  /* 0x000000043f047c24 */ /* 0x000fc8000f8e02ff */
[C---:B------:R-:W-:Y:S02]  /*21670*/  IMAD R11, R68.reuse, UR5, R4 ;  /* 0x00000005440b7c24 */ /* 0x040fe4000f8e0204 */
[----:B------:R-:W-:Y:S01]  /*21680*/  IMAD.WIDE.U32 R4, R68, UR4, R2 ;  /* 0x0000000444047c25 */ /* 0x000fe2000f8e0002 */
[----:B------:R-:W-:-:S03]  /*21690*/  ULDC.64 UR4, c[0x0][0xb98] ;  /* 0x0002e60000047ab9 */ /* 0x000fc60000000a00 */
[----:B------:R-:W-:Y:S02]  /*216a0*/  IMAD.SHL.U32 R2, R64, 0x8, RZ ;  /* 0x0000000840027824 */ /* 0x000fe400078e00ff */
[----:B------:R-:W-:Y:S02]  /*216b0*/  IMAD.IADD R5, R5, 0x1, R11 ;  /* 0x0000000105057824 */ /* 0x000fe400078e020b */
[----:B------:R-:W-:Y:S01]  /*216c0*/  IMAD R11, R20, R15, R25 ;  /* 0x0000000f140b7224 */ /* 0x000fe200078e0219 */
[----:B------:R-:W-:Y:S01]  /*216d0*/  LEA R13, R21, R2, 0x6 ;  /* 0x00000002150d7211 */ /* 0x000fe200078e30ff */
[----:B------:R-:W-:Y:S02]  /*216e0*/  IMAD R6, R62, UR4, RZ ;  /* 0x000000043e067c24 */ /* 0x000fe4000f8e02ff */
[----:B------:R-:W-:-:S04]  /*216f0*/  IMAD.WIDE.U32 R4, R65, UR4, R4 ;  /* 0x0000000441047c25 */ /* 0x000fc8000f8e0004 */
[----:B------:R-:W-:Y:S01]  /*21700*/  IMAD.WIDE R52, R13, 0x2, R52 ;  /* 0x000000020d347825 */ /* 0x000fe200078e0234 */
[----:B------:R-:W-:Y:S02]  /*21710*/  SHF.R.S32.HI R13, RZ, 0x1f, R9 ;  /* 0x0000001fff0d7819 */ /* 0x000fe40000011409 */
[----:B------:R-:W-:Y:S01]  /*21720*/  IADD3 R4, P0, R9, R4, RZ ;  /* 0x0000000409047210 */ /* 0x000fe20007f1e0ff */
[----:B------:R-:W-:Y:S01]  /*21730*/  IMAD R8, R65, UR5, R6 ;  /* 0x0000000541087c24 */ /* 0x000fe2000f8e0206 */
[----:B------:R-:W-:Y:S01]  /*21740*/  SHF.R.S32.HI R6, RZ, 0x1f, R11 ;  /* 0x0000001fff067819 */ /* 0x000fe2000001140b */
[----:B------:R-:W-:Y:S01]  /*21750*/  ULDC.64 UR4, c[0x0][0xb88] ;  /* 0x0002e20000047ab9 */ /* 0x000fe20000000a00 */
[----:B------:R-:W-:Y:S02]  /*21760*/  IADD3 R9, P5, R52, 0x1000, RZ ;  /* 0x0000100034097810 */ /* 0x000fe40007fbe0ff */
[----:B------:R-:W-:Y:S01]  /*21770*/  IADD3.X R5, R13, R5, R8, P0, !PT ;  /* 0x000000050d057210 */ /* 0x000fe200007fe408 */
[----:B------:R-:W-:Y:S01]  /*21780*/  IMAD R6, R6, UR4, RZ ;  /* 0x0000000406067c24 */ /* 0x000fe2000f8e02ff */
[----:B------:R-:W-:-:S02]  /*21790*/  LOP3.LUT P0, RZ, R10, 0x3, RZ, 0xc0, !PT ;  /* 0x000000030aff7812 */ /* 0x000fc4000780c0ff */
[----:B------:R-:W-:Y:S01]  /*217a0*/  IADD3 R29, P3, R52, 0x4000, RZ ;  /* 0x00004000341d7810 */ /* 0x000fe20007f7e0ff */
[----:B------:R-:W-:Y:S01]  /*217b0*/  IMAD R13, R11, UR5, R6 ;  /* 0x000000050b0d7c24 */ /* 0x000fe2000f8e0206 */
[----:B------:R-:W-:Y:S01]  /*217c0*/  LOP3.LUT R8, R9, 0x380, RZ, 0xc0, !PT ;  /* 0x0000038009087812 */ /* 0x000fe200078ec0ff */
[----:B------:R-:W-:Y:S01]  /*217d0*/  IMAD.WIDE.U32 R4, R11, UR4, R4 ;  /* 0x000000040b047c25 */ /* 0x000fe2000f8e0004 */
[----:B------:R-:W-:Y:S01]  /*217e0*/  ULDC.64 UR4, c[0x0][0xb50] ;  /* 0x0002d40000047ab9 */ /* 0x000fe20000000a00 */
[----:B------:R-:W-:Y:S02]  /*217f0*/  LOP3.LUT R28, R29, 0x380, RZ, 0xc0, !PT ;  /* 0x000003801d1c7812 */ /* 0x000fe400078ec0ff */
[----:B------:R-:W-:Y:S01]  /*21800*/  IMAD.IADD R5, R5, 0x1, R13 ;  /* 0x0000000105057824 */ /* 0x000fe200078e020d */
[----:B------:R-:W-:Y:S02]  /*21810*/  LEA R6, P1, R4, UR4, 0x2 ;  /* 0x0000000404067c11 */ /* 0x000fe4000f8210ff */
[----:B------:R-:W-:-:S02]  /*21820*/  IADD3 R13, P4, R52, 0x2000, RZ ;  /* 0x00002000340d7810 */ /* 0x000fc40007f9e0ff */
[----:B------:R-:W-:Y:S01]  /*21830*/  LEA.HI.X R10, R4, UR5, R5, 0x2, P1 ;  /* 0x00000005040a7c11 */ /* 0x000fe200088f1405 */
[----:B------:R-:W-:Y:S01]  /*21840*/  ULDC.64 UR4, c[0x0][0xaa0] ;  /* 0x0002a80000047ab9 */ /* 0x000fe20000000a00 */
[----:B------:R-:W-:Y:S01]  /*21850*/  IADD3 R25, P1, R52, 0x3000, RZ ;  /* 0x0000300034197810 */ /* 0x000fe20007f3e0ff */
[----:B------:R-:W-:Y:S01]  /*21860*/  SHFL.IDX PT, R50, R6, RZ, 0x1c1f ;  /* 0x001c1fff06327589 */ /* 0x000fe200000e0000 */
[----:B------:R-:W-:Y:S01]  /*21870*/  LOP3.LUT R12, R13, 0x380, RZ, 0xc0, !PT ;  /* 0x000003800d0c7812 */ /* 0x000fe200078ec0ff */
[----:B------:R-:W-:Y:S01]  /*21880*/  IMAD R4, R66, 0x80, R14 ;  /* 0x0000008042047824 */ /* 0x000fe200078e020e */
[----:B------:R-:W-:Y:S01]  /*21890*/  LOP3.LUT R24, R25, 0x380, RZ, 0xc0, !PT ;  /* 0x0000038019187812 */ /* 0x000fe200078ec0ff */
[----:B------:R-:W-:Y:S01]  /*218a0*/  IMAD R3, R3, UR4, RZ ;  /* 0x0000000403037c24 */ /* 0x000fe2000f8e02ff */
[----:B------:R-:W-:Y:S01]  /*218b0*/  SHF.R.U64 R8, R8, 0x3, RZ ;  /* 0x0000000308087819 */ /* 0x000fe200000012ff */
[----:B------:R-:W2:Y:S01]  /*218c0*/  SHFL.IDX PT, R51, R10, RZ, 0x1c1f ;  /* 0x001c1fff0a337589 */ /* 0x000ea200000e0000 */
[----:B------:R-:W-:-:S02]  /*218d0*/  SHF.R.U64 R24, R24, 0x3, RZ ;  /* 0x0000000318187819 */ /* 0x000fc400000012ff */
[----:B------:R-:W-:Y:S02]  /*218e0*/  SHF.R.U64 R12, R12, 0x3, RZ ;  /* 0x000000030c0c7819 */ /* 0x000fe400000012ff */
[----:B------:R-:W-:Y:S01]  /*218f0*/  SHF.R.U64 R28, R28, 0x3, RZ ;  /* 0x000000031c1c7819 */ /* 0x000fe200000012ff */
[----:B------:R-:W-:Y:S01]  /*21900*/  IMAD R3, R0, UR5, R3 ;  /* 0x0000000500037c24 */ /* 0x000fe2000f8e0203 */
[----:B------:R-:W-:Y:S01]  /*21910*/  LOP3.LUT R24, R24, R25, RZ, 0x3c, !PT ;  /* 0x0000001918187212 */ /* 0x000fe200078e3cff */
[----:B------:R-:W-:Y:S01]  /*21920*/  IMAD.WIDE.U32 R60, R0, UR4, RZ ;  /* 0x00000004003c7c25 */ /* 0x000fe2000f8e00ff */
[----:B------:R-:W-:Y:S01]  /*21930*/  LOP3.LUT R8, R8, R9, RZ, 0x3c, !PT ;  /* 0x0000000908087212 */ /* 0x000fe200078e3cff */
[----:B------:R-:W-:Y:S01]  /*21940*/  ULDC.64 UR4, c[0x0][0xae8] ;  /* 0x0002ba0000047ab9 */ /* 0x000fe20000000a00 */
[----:B------:R-:W-:Y:S01]  /*21950*/  LOP3.LUT R12, R12, R13, RZ, 0x3c, !PT ;  /* 0x0000000d0c0c7212 */ /* 0x000fe200078e3cff */
[----:B------:R-:W-:Y:S01]  /*21960*/  IMAD.X R25, RZ, RZ, R53, P1 ;  /* 0x000000ffff197224 */ /* 0x000fe200008e0635 */
[----:B------:R-:W-:Y:S01]  /*21970*/  LOP3.LUT R28, R28, R29, RZ, 0x3c, !PT ;  /* 0x0000001d1c1c7212 */ /* 0x000fe200078e3cff */
[----:B------:R-:W-:Y:S01]  /*21980*/  IMAD R0, R64, 0x20, R21 ;  /* 0x0000002040007824 */ /* 0x000fe200078e0215 */
[C---:B------:R-:W-:Y:S01]  /*21990*/  IADD3 R41, P1, R52.reuse, 0x7000, RZ ;  /* 0x0000700034297810 */ /* 0x040fe20007f3e0ff */
[--C-:B------:R-:W-:Y:S01]  /*219a0*/  IMAD.X R9, RZ, RZ, R53.reuse, P5 ;  /* 0x000000ffff097224 */ /* 0x100fe200028e0635 */
[C---:B------:R-:W-:Y:S01]  /*219b0*/  IADD3 R33, P5, R52.reuse, 0x5000, RZ ;  /* 0x0000500034217810 */ /* 0x040fe20007fbe0ff */
[--C-:B------:R-:W-:Y:S01]  /*219c0*/  IMAD.X R13, RZ, RZ, R53.reuse, P4 ;  /* 0x000000ffff0d7224 */ /* 0x100fe200020e0635 */
[C---:B------:R-:W-:Y:S01]  /*219d0*/  IADD3 R37, P4, R52.reuse, 0x6000, RZ ;  /* 0x0000600034257810 */ /* 0x040fe20007f9e0ff */
[----:B------:R-:W-:Y:S01]  /*219e0*/  IMAD.X R29, RZ, RZ, R53, P3 ;  /* 0x000000ffff1d7224 */ /* 0x000fe200018e0635 */
[----:B------:R-:W-:Y:S01]  /*219f0*/  IADD3 R45, P3, R52, 0x8000, RZ ;  /* 0x00008000342d7810 */ /* 0x000fe20007f7e0ff */
[----:B------:R-:W-:Y:S01]  /*21a00*/  IMAD.IADD R61, R61, 0x1, R3 ;  /* 0x000000013d3d7824 */ /* 0x000fe200078e0203 */
[----:B------:R-:W-:Y:S01]  /*21a10*/  LOP3.LUT R40, R41, 0x380, RZ, 0xc0, !PT ;  /* 0x0000038029287812 */ /* 0x000fe200078ec0ff */
[----:B------:R-:W-:Y:S01]  /*21a20*/  IMAD R3, R63, UR4, RZ ;  /* 0x000000043f037c24 */ /* 0x000fe2000f8e02ff */
[----:B------:R-:W-:Y:S01]  /*21a30*/  LEA R64, R66, R0, 0x7 ;  /* 0x0000000042407211 */ /* 0x000fe200078e38ff */
[----:B------:R4:W-:Y:S01]  /*21a40*/  SHFL.IDX PT, R58, R6, 0x1, 0x1c1f ;  /* 0x003c1f00063a7f89 */ /* 0x0009e200000e0000 */
[----:B------:R-:W-:-:S02]  /*21a50*/  LOP3.LUT R32, R33, 0x380, RZ, 0xc0, !PT ;  /* 0x0000038021207812 */ /* 0x000fc400078ec0ff */
[----:B------:R-:W-:Y:S01]  /*21a60*/  LOP3.LUT R36, R37, 0x380, RZ, 0xc0, !PT ;  /* 0x0000038025247812 */ /* 0x000fe200078ec0ff */
[----:B------:R-:W1:Y:S01]  /*21a70*/  SHFL.IDX PT, R59, R10, 0x1, 0x1c1f ;  /* 0x003c1f000a3b7f89 */ /* 0x000e6200000e0000 */
[----:B------:R-:W-:Y:S01]  /*21a80*/  LOP3.LUT R44, R45, 0x380, RZ, 0xc0, !PT ;  /* 0x000003802d2c7812 */ /* 0x000fe200078ec0ff */
[----:B------:R-:W-:Y:S01]  /*21a90*/  IMAD R3, R68, UR5, R3 ;  /* 0x0000000544037c24 */ /* 0x000fe2000f8e0203 */
[----:B------:R-:W-:Y:S01]  /*21aa0*/  SHF.R.U64 R40, R40, 0x3, RZ ;  /* 0x0000000328287819 */ /* 0x000fe200000012ff */
[----:B------:R-:W-:Y:S01]  /*21ab0*/  IMAD.WIDE.U32 R60, R68, UR4, R60 ;  /* 0x00000004443c7c25 */ /* 0x000fe2000f8e003c */
[----:B------:R-:W-:Y:S01]  /*21ac0*/  SHF.R.U64 R32, R32, 0x3, RZ ;  /* 0x0000000320207819 */ /* 0x000fe200000012ff */
[----:B------:R-:W-:Y:S01]  /*21ad0*/  ULDC.64 UR4, c[0x0][0xaf0] ;  /* 0x0002bc0000047ab9 */ /* 0x000fe20000000a00 */
[----:B------:R-:W-:Y:S01]  /*21ae0*/  SHF.R.U64 R36, R36, 0x3, RZ ;  /* 0x0000000324247819 */ /* 0x000fe200000012ff */
[----:B0-----:R-:W-:Y:S01]  /*21af0*/  @P2 IMAD.HI.U32 R0, R64, R69, RZ ;  /* 0x0000004540002227 */ /* 0x001fe200078e00ff */
[----:B------:R-:W-:-:S02]  /*21b00*/  SHF.R.U64 R44, R44, 0x3, RZ ;  /* 0x000000032c2c7819 */ /* 0x000fc400000012ff */
[----:B------:R-:W-:Y:S01]  /*21b10*/  LOP3.LUT R40, R40, R41, RZ, 0x3c, !PT ;  /* 0x0000002928287212 */ /* 0x000fe200078e3cff */
[----:B------:R-:W-:Y:S01]  /*21b20*/  IMAD.IADD R61, R61, 0x1, R3 ;  /* 0x000000013d3d7824 */ /* 0x000fe200078e0203 */
[----:B------:R-:W-:Y:S01]  /*21b30*/  LOP3.LUT R32, R32, R33, RZ, 0x3c, !PT ;  /* 0x0000002120207212 */ /* 0x000fe200078e3cff */
[--C-:B------:R-:W-:Y:S01]  /*21b40*/  IMAD.X R41, RZ, RZ, R53.reuse, P1 ;  /* 0x000000ffff297224 */ /* 0x100fe200008e0635 */
[----:B------:R-:W-:Y:S01]  /*21b50*/  LOP3.LUT R36, R36, R37, RZ, 0x3c, !PT ;  /* 0x0000002524247212 */ /* 0x000fe200078e3cff */
[----:B------:R-:W-:Y:S01]  /*21b60*/  IMAD.MOV.U32 R3, RZ, RZ, R64 ;  /* 0x000000ffff037224 */ /* 0x000fe200078e0040 */
[----:B------:R-:W-:Y:S01]  /*21b70*/  IADD3.X R33, RZ, R53, RZ, P5, !PT ;  /* 0x00000035ff217210 */ /* 0x000fe20002ffe4ff */
[--C-:B------:R-:W-:Y:S01]  /*21b80*/  IMAD.X R37, RZ, RZ, R53.reuse, P4 ;  /* 0x000000ffff257224 */ /* 0x100fe200020e0635 */
[----:B------:R-:W-:Y:S01]  /*21b90*/  LOP3.LUT R44, R44, R45, RZ, 0x3c, !PT ;  /* 0x0000002d2c2c7212 */ /* 0x000fe200078e3cff */
[----:B------:R-:W-:Y:S01]  /*21ba0*/  IMAD R62, R62, UR4, RZ ;  /* 0x000000043e3e7c24 */ /* 0x000fe2000f8e02ff */
[C---:B------:R-:W-:Y:S01]  /*21bb0*/  ISETP.GE.OR P1, PT, R4.reuse, R67, P0 ;  /* 0x000000430400720c */ /* 0x040fe20000726670 */
[----:B------:R-:W-:Y:S01]  /*21bc0*/  IMAD.X R45, RZ, RZ, R53, P3 ;  /* 0x000000ffff2d7224 */ /* 0x000fe200018e0635 */
[----:B---3--:R-:W-:Y:S01]  /*21bd0*/  @P2 SHF.R.U32.HI R3, RZ, R71, R0 ;  /* 0x00000047ff032219 */ /* 0x008fe20000011600 */
[----:B------:R-:W-:Y:S01]  /*21be0*/  VIADD R4, R4, 0x8 ;  /* 0x0000000804047836 */ /* 0x000fe20000000000 */
[----:B------:R-:W-:-:S02]  /*21bf0*/  IADD3 R49, P5, R52, 0x9000, RZ ;  /* 0x0000900034317810 */ /* 0x000fc40007fbe0ff */
[C---:B------:R-:W-:Y:S02]  /*21c00*/  IADD3 R55, P4, R52.reuse, 0xa000, RZ ;  /* 0x0000a00034377810 */ /* 0x040fe40007f9e0ff */
[C---:B------:R-:W-:Y:S01]  /*21c10*/  IADD3 R7, P3, R52.reuse, 0xb000, RZ ;  /* 0x0000b00034077810 */ /* 0x040fe20007f7e0ff */
[C---:B------:R-:W-:Y:S01]  /*21c20*/  IMAD R63, R65.reuse, UR5, R62 ;  /* 0x00000005413f7c24 */ /* 0x040fe2000f8e023e */
[----:B------:R-:W-:Y:S01]  /*21c30*/  SHF.R.S32.HI R0, RZ, 0x1f, R3 ;  /* 0x0000001fff007819 */ /* 0x000fe20000011403 */
[----:B------:R-:W-:Y:S01]  /*21c40*/  IMAD.WIDE.U32 R60, R65, UR4, R60 ;  /* 0x00000004413c7c25 */ /* 0x000fe2000f8e003c */
[----:B------:R-:W-:Y:S01]  /*21c50*/  LOP3.LUT R48, R49, 0x380, RZ, 0xc0, !PT ;  /* 0x0000038031307812 */ /* 0x000fe200078ec0ff */
[----:B------:R-:W-:Y:S01]  /*21c60*/  ULDC.64 UR4, c[0x0][0xae0] ;  /* 0x0002b80000047ab9 */ /* 0x000fe20000000a00 */
[----:B------:R-:W-:Y:S01]  /*21c70*/  LOP3.LUT R5, R52, 0x380, RZ, 0xc0, !PT ;  /* 0x0000038034057812 */ /* 0x000fe200078ec0ff */
[----:B------:R-:W-:Y:S01]  /*21c80*/  IMAD.MOV R65, RZ, RZ, -R3 ;  /* 0x000000ffff417224 */ /* 0x000fe200078e0a03 */
[----:B------:R-:W-:Y:S01]  /*21c90*/  LOP3.LUT R54, R55, 0x380, RZ, 0xc0, !PT ;  /* 0x0000038037367812 */ /* 0x000fe200078ec0ff */
[----:B------:R-:W-:Y:S01]  /*21ca0*/  IMAD.X R57, RZ, RZ, R53, P3 ;  /* 0x000000ffff397224 */ /* 0x000fe200018e0635 */
[----:B------:R-:W-:Y:S01]  /*21cb0*/  ISETP.GE.OR P0, PT, R4, R67, P0 ;  /* 0x000000430400720c */ /* 0x000fe20000706670 */
[----:B--2---:R0:W-:Y:S01]  /*21cc0*/  @!P1 ST.E desc[UR50][R50.64], R120 ;  /* 0x0000007832009985 */ /* 0x0041e2000c101932 */
[----:B----4-:R-:W-:Y:S01]  /*21cd0*/  LOP3.LUT R6, R7, 0x380, RZ, 0xc0, !PT ;  /* 0x0000038007067812 */ /* 0x010fe200078ec0ff */
[----:B------:R-:W-:Y:S01]  /*21ce0*/  IMAD.IADD R61, R61, 0x1, R63 ;  /* 0x000000013d3d7824 */ /* 0x000fe200078e023f */
[----:B------:R-:W-:Y:S01]  /*21cf0*/  SHF.R.U64 R48, R48, 0x3, RZ ;  /* 0x0000000330307819 */ /* 0x000fe200000012ff */
[----:B------:R-:W-:Y:S01]  /*21d00*/  IMAD R0, R0, UR4, RZ ;  /* 0x0000000400007c24 */ /* 0x000fe2000f8e02ff */
[----:B------:R-:W-:Y:S01]  /*21d10*/  SHF.R.U64 R54, R54, 0x3, RZ ;  /* 0x0000000336367819 */ /* 0x000fe200000012ff */
[----:B------:R-:W-:Y:S01]  /*21d20*/  IMAD R63, R20, R65, R64 ;  /* 0x00000041143f7224 */ /* 0x000fe200078e0240 */
[----:B------:R-:W-:-:S02]  /*21d30*/  SHF.R.U64 R5, R5, 0x3, RZ ;  /* 0x0000000305057819 */ /* 0x000fc400000012ff */
[----:B------:R-:W-:Y:S01]  /*21d40*/  SHF.R.U64 R6, R6, 0x3, RZ ;  /* 0x0000000306067819 */ /* 0x000fe200000012ff */
[----:B------:R-:W-:Y:S01]  /*21d50*/  IMAD R65, R3, UR5, R0 ;  /* 0x0000000503417c24 */ /* 0x000fe2000f8e0200 */
[----:B------:R-:W-:Y:S01]  /*21d60*/  LOP3.LUT R48, R48, R49, RZ, 0x3c, !PT ;  /* 0x0000003130307212 */ /* 0x000fe200078e3cff */
[----:B-1----:R1:W-:Y:S01]  /*21d70*/  @!P0 ST.E desc[UR50][R58.64], R121 ;  /* 0x000000793a008985 */ /* 0x0023e2000c101932 */
[----:B------:R-:W-:Y:S01]  /*21d80*/  LOP3.LUT R54, R54, R55, RZ, 0x3c, !PT ;  /* 0x0000003736367212 */ /* 0x000fe200078e3cff */
[--C-:B------:R-:W-:Y:S01]  /*21d90*/  IMAD.X R55, RZ, RZ, R53.reuse, P4 ;  /* 0x000000ffff377224 */ /* 0x100fe200020e0635 */
[----:B------:R-:W-:Y:S01]  /*21da0*/  LOP3.LUT R4, R5, R52, RZ, 0x3c, !PT ;  /* 0x0000003405047212 */ /* 0x000fe200078e3cff */
[----:B------:R-:W-:Y:S01]  /*21db0*/  IMAD.MOV.U32 R5, RZ, RZ, R53 ;  /* 0x000000ffff057224 */ /* 0x000fe200078e0035 */
[----:B------:R-:W-:Y:S01]  /*21dc0*/  IADD3.X R49, RZ, R53, RZ, P5, !PT ;  /* 0x00000035ff317210 */ /* 0x000fe20002ffe4ff */
[----:B------:R-:W-:Y:S01]  /*21dd0*/  IMAD.WIDE.U32 R60, R3, UR4, R60 ;  /* 0x00000004033c7c25 */ /* 0x000fe2000f8e003c */
[----:B------:R-:W-:Y:S01]  /*21de0*/  LOP3.LUT R56, R6, R7, RZ, 0x3c, !PT ;  /* 0x0000000706387212 */ /* 0x000fe200078e3cff */
[----:B------:R-:W-:Y:S01]  /*21df0*/  ULDC.64 UR4, c[0x0][0xad8] ;  /* 0x0002b60000047ab9 */ /* 0x000fe20000000a00 */
[----:B------:R-:W-:Y:S01]  /*21e00*/  SHF.R.S32.HI R0, RZ, 0x1f, R63 ;  /* 0x0000001fff007819 */ /* 0x000fe2000001143f */
[----:B------:R-:W-:Y:S01]  /*21e10*/  IMAD.IADD R61, R61, 0x1, R65 ;  /* 0x000000013d3d7824 */ /* 0x000fe200078e0241 */
[----:B------:R-:W5:Y:S01]  /*21e20*/  LD.E.128 R4, desc[UR50][R4.64] ;  /* 0x0000003204047980 */ /* 0x000f62000c101d00 */
[----:B------:R-:W-:-:S02]  /*21e30*/  LEA R66, R66, R21, 0x7 ;  /* 0x0000001542427211 */ /* 0x000fc400078e38ff */
[----:B------:R-:W-:Y:S01]  /*21e40*/  IMAD R0, R0, UR4, RZ ;  /* 0x0000000400007c24 */ /* 0x000fe2000f8e02ff */
[----:B------:R-:W5:Y:S01]  /*21e50*/  LD.E.128 R8, desc[UR50][R8.64] ;  /* 0x0000003208087980 */ /* 0x000f62000c101d00 */
[----:B------:R-:W-:-:S03]  /*21e60*/  IMAD.WIDE.U32 R20, R63, UR4, R60 ;  /* 0x000000043f147c25 */ /* 0x000fc6000f8e003c */
[----:B------:R-:W5:Y:S01]  /*21e70*/  LD.E.128 R12, desc[UR50][R12.64] ;  /* 0x000000320c0c7980 */ /* 0x000f62000c101d00 */
[----:B------:R-:W-:Y:S01]  /*21e80*/  IMAD R65, R63, UR5, R0 ;  /* 0x000000053f417c24 */ /* 0x000fe2000f8e0200 */
[----:B------:R-:W-:Y:S02]  /*21e90*/  ULDC.64 UR4, c[0x0][0xa80] ;  /* 0x0002a00000047ab9 */ /* 0x000fe40000000a00 */
[----:B------:R-:W5:Y:S04]  /*21ea0*/  LD.E.128 R24, desc[UR50][R24.64] ;  /* 0x0000003218187980 */ /* 0x000f68000c101d00 */
[----:B------:R-:W5:Y:S04]  /*21eb0*/  LD.E.128 R28, desc[UR50][R28.64] ;  /* 0x000000321c1c7980 */ /* 0x000f68000c101d00 */
[----:B------:R-:W5:Y:S04]  /*21ec0*/  LD.E.128 R32, desc[UR50][R32.64] ;  /* 0x0000003220207980 */ /* 0x000f68000c101d00 */
[----:B------:R-:W5:Y:S04]  /*21ed0*/  LD.E.128 R36, desc[UR50][R36.64] ;  /* 0x0000003224247980 */ /* 0x000f68000c101d00 */
[----:B------:R-:W5:Y:S04]  /*21ee0*/  LD.E.128 R40, desc[UR50][R40.64] ;  /* 0x0000003228287980 */ /* 0x000f68000c101d00 */
[----:B------:R-:W5:Y:S04]  /*21ef0*/  LD.E.128 R44, desc[UR50][R44.64] ;  /* 0x000000322c2c7980 */ /* 0x000f68000c101d00 */
[----:B0-----:R-:W5:Y:S04]  /*21f00*/  LD.E.128 R48, desc[UR50][R48.64] ;  /* 0x0000003230307980 */ /* 0x001f68000c101d00 */
[----:B------:R-:W5:Y:S04]  /*21f10*/  LD.E.128 R52, desc[UR50][R54.64] ;  /* 0x0000003236347980 */ /* 0x000f68000c101d00 */
[----:B-1----:R-:W5:Y:S01]  /*21f20*/  LD.E.128 R56, desc[UR50][R56.64] ;  /* 0x0000003238387980 */ /* 0x002f62000c101d00 */
[----:B------:R-:W-:Y:S01]  /*21f30*/  VIADD R3, R66, 0x20 ;  /* 0x0000002042037836 */ /* 0x000fe20000000000 */
[----:B------:R-:W-:Y:S01]  /*21f40*/  LEA R64, P2, R20, UR4, 0x1 ;  /* 0x0000000414407c11 */ /* 0x000fe2000f8408ff */
[----:B------:R-:W-:Y:S01]  /*21f50*/  IMAD.IADD R21, R21, 0x1, R65 ;  /* 0x0000000115157824 */ /* 0x000fe200078e0241 */
[----:B------:R-:W-:Y:S01]  /*21f60*/  @!PT LDS RZ, [RZ] ;  /* 0x00000000fffff984 */ /* 0x000fe20000000800 */
[----:B------:R-:W-:Y:S01]  /*21f70*/  @!PT LDS RZ, [RZ] ;  /* 0x00000000fffff984 */ /* 0x000fe20000000800 */
[----:B------:R-:W-:Y:S01]  /*21f80*/  @!PT LDS RZ, [RZ] ;  /* 0x00000000fffff984 */ /* 0x000fe20000000800 */
[----:B------:R-:W-:Y:S01]  /*21f90*/  @!PT LDS RZ, [RZ] ;  /* 0x00000000fffff984 */ /* 0x000fe20000000800 */
[----:B------:R0:W-:Y:S06]  /*21fa0*/  MEMBAR.ALL.CTA ;  /* 0x0000000000007992 */ /* 0x0001ec0000008000 */
[----:B0-----:R-:W0:Y:S01]  /*21fb0*/  FENCE.VIEW.ASYNC.S ;  /* 0x00000000000073c6 */ /* 0x001e220000000000 */
[----:B------:R-:W-:Y:S01]  /*21fc0*/  VIADD R0, R18, 0x33420 ;  /* 0x0003342012007836 */ /* 0x000fe20000000000 */
[-C--:B------:R-:W-:Y:S01]  /*21fd0*/  ISETP.GE.AND P1, PT, R3, R67.reuse, PT ;  /* 0x000000430300720c */ /* 0x080fe20003f26270 */
[----:B------:R-:W-:Y:S01]  /*21fe0*/  VIADD R60, R66, 0x40 ;  /* 0x00000040423c7836 */ /* 0x000fe20000000000 */
[----:B------:R-:W-:Y:S01]  /*21ff0*/  LEA.HI.X R3, R20, UR5, R21, 0x1, P2 ;  /* 0x0000000514037c11 */ /* 0x000fe200090f0c15 */
[----:B------:R-:W-:Y:S01]  /*22000*/  VIADD R68, R2, 0x80 ;  /* 0x0000008002447836 */ /* 0x000fe20000000000 */
[----:B------:R-:W-:Y:S01]  /*22010*/  ISETP.GE.AND P2, PT, R66, R67, PT ;  /* 0x000000434200720c */ /* 0x000fe20003f46270 */
[----:B0-----:R0:W1:Y:S01]  /*22020*/  SHFL.IDX PT, R65, R64, RZ, 0x181f ;  /* 0x00181fff40417589 */ /* 0x00106200000e0000 */
[----:B------:R-:W-:-:S02]  /*22030*/  PRMT R0, RZ, 0x654, R0 ;  /* 0x00000654ff007816 */ /* 0x000fc40000000000 */
[----:B------:R-:W-:Y:S01]  /*22040*/  IADD3 R70, R2, 0x40, RZ ;  /* 0x0000004002467810 */ /* 0x000fe20007ffe0ff */
[----:B------:R0:W2:Y:S01]  /*22050*/  SHFL.IDX PT, R63, R3, RZ, 0x181f ;  /* 0x00181fff033f7589 */ /* 0x0000a200000e0000 */
[----:B------:R-:W-:Y:S02]  /*22060*/  ISETP.GE.AND P0, PT, R60, R67, PT ;  /* 0x000000433c00720c */ /* 0x000fe40003f06270 */
[----:B------:R-:W-:Y:S02]  /*22070*/  SHF.R.S32.HI R72, RZ, 0x1f, R2 ;  /* 0x0000001fff487819 */ /* 0x000fe40000011402 */
[----:B------:R-:W-:Y:S02]  /*22080*/  SHF.R.S32.HI R69, RZ, 0x1f, R70 ;  /* 0x0000001fff457819 */ /* 0x000fe40000011446 */
[----:B------:R-:W-:Y:S01]  /*22090*/  SHF.R.S32.HI R71, RZ, 0x1f, R68 ;  /* 0x0000001fff477819 */ /* 0x000fe20000011444 */
[----:B------:R0:W-:Y:S01]  /*220a0*/  SYNCS.ARRIVE.TRANS64.RED.A1T0 RZ, [R0+URZ], RZ ;  /* 0x000000ff00ff79a7 */ /* 0x0001e2000810043f */
[----:B------:R-:W-:Y:S05]  /*220b0*/  @P2 BRA `(.L_x_4241) ;  /* 0x0000000000342947 */ /* 0x000fea0003800000 */
[----:B------:R-:W-:Y:S02]  /*220c0*/  ULDC UR4, c[0x0][0xac8] ;  /* 0x0002b20000047ab9 */ /* 0x000fe40000000800 */
[----:B------:R-:W-:Y:S02]  /*220d0*/  ISETP.GE.AND P4, PT, R2, UR4, PT ;  /* 0x0000000402007c0c */ /* 0x000fe4000bf86270 */
[----:B------:R-:W-:Y:S02]  /*220e0*/  ISETP.GE.AND P3, PT, R70, UR4, PT ;  /* 0x0000000446007c0c */ /* 0x000fe4000bf66270 */
[----:B------:R-:W-:-:S09]  /*220f0*/  ISETP.GE.AND P2, PT, R68, UR4, PT ;  /* 0x0000000444007c0c */ /* 0x000fd2000bf46270 */
[----:B-1----:R-:W-:-:S04]  /*22100*/  @!P4 LEA R20, P5, R2, R65, 0x1 ;  /* 0x000000410214c211 */ /* 0x002fc800078a08ff */
[----:B--2---:R-:W-:Y:S02]  /*22110*/  @!P4 LEA.HI.X R21, R2, R63, R72, 0x1, P5 ;  /* 0x0000003f0215c211 */ /* 0x004fe400028f0c48 */
[----:B------:R-:W-:-:S03]  /*22120*/  @!P3 LEA R60, P5, R70, R65, 0x1 ;  /* 0x00000041463cb211 */ /* 0x000fc600078a08ff */
[----:B-----5:R3:W-:Y:S01]  /*22130*/  @!P4 ST.E.128 desc[UR50][R20.64], R4 ;  /* 0x000000041400c985 */ /* 0x0207e2000c101d32 */
[----:B------:R-:W-:Y:S02]  /*22140*/  @!P3 LEA.HI.X R61, R70, R63, R69, 0x1, P5 ;  /* 0x0000003f463db211 */ /* 0x000fe400028f0c45 */
[----:B------:R-:W-:-:S03]  /*22150*/  @!P2 LEA R62, P5, R68, R65, 0x1 ;  /* 0x00000041443ea211 */ /* 0x000fc600078a08ff */
[----:B------:R3:W-:Y:S01]  /*22160*/  @!P3 ST.E.128 desc[UR50][R60.64], R28 ;  /* 0x0000001c3c00b985 */ /* 0x0007e2000c101d32 */
[----:B------:R-:W-:-:S05]  /*22170*/  @!P2 LEA.HI.X R63, R68, R63, R71, 0x1, P5 ;  /* 0x0000003f443fa211 */ /* 0x000fca00028f0c47 */
[----:B------:R3:W-:Y:S04]  /*22180*/  @!P2 ST.E.128 desc[UR50][R62.64], R44 ;  /* 0x0000002c3e00a985 */ /* 0x0007e8000c101d32 */
.L_x_4241:
[----:B------:R-:W-:Y:S05]  /*22190*/  BSYNC B1 ;  /* 0x0000000000017941 */ /* 0x000fea0003800000 */
.L_x_4240:
[----:B---3--:R3:W4:Y:S01]  /*221a0*/  SHFL.IDX PT, R21, R3, 0x1, 0x181f ;  /* 0x00381f0003157f89 */ /* 0x00872200000e0000 */
[----:B------:R-:W-:Y:S03]  /*221b0*/  BSSY B1, `(.L_x_4242) ;  /* 0x0000010000017945 */ /* 0x000fe60003800000 */
[----:B-----5:R3:W0:Y:S01]  /*221c0*/  SHFL.IDX PT, R7, R64, 0x1, 0x181f ;  /* 0x00381f0040077f89 */ /* 0x02062200000e0000 */
[----:B------:R-:W-:Y:S05]  /*221d0*/  @P1 BRA `(.L_x_4243) ;  /* 0x0000000000341947 */ /* 0x000fea0003800000 */
[----:B------:R-:W-:Y:S02]  /*221e0*/  ULDC UR4, c[0x0][0xac8] ;  /* 0x0002b20000047ab9 */ /* 0x000fe40000000800 */
[----:B------:R-:W-:Y:S02]  /*221f0*/  ISETP.GE.AND P3, PT, R2, UR4, PT ;  /* 0x0000000402007c0c */ /* 0x000fe4000bf66270 */
[----:B------:R-:W-:Y:S02]  /*22200*/  ISETP.GE.AND P2, PT, R70, UR4, PT ;  /* 0x0000000446007c0c */ /* 0x000fe4000bf46270 */
[----:B------:R-:W-:-:S09]  /*22210*/  ISETP.GE.AND P1, PT, R68, UR4, PT ;  /* 0x0000000444007c0c */ /* 0x000fd2000bf26270 */
[-C--:B0-----:R-:W-:Y:S02]  /*22220*/  @!P3 LEA R4, P5, R2, R7.reuse, 0x1 ;  /* 0x000000070204b211 */ /* 0x081fe400078a08ff */
[----:B------:R-:W-:Y:S02]  /*22230*/  @!P2 LEA R6, P4, R70, R7, 0x1 ;  /* 0x000000074606a211 */ /* 0x000fe400078808ff */
[----:B----4-:R-:W-:Y:S02]  /*22240*/  @!P3 LEA.HI.X R5, R2, R21, R72, 0x1, P5 ;  /* 0x000000150205b211 */ /* 0x010fe400028f0c48 */
[----:B------:R-:W-:Y:S02]  /*22250*/  @!P1 LEA R20, P5, R68, R7, 0x1 ;  /* 0x0000000744149211 */ /* 0x000fe400078a08ff */
[-C--:B------:R-:W-:Y:S01]  /*22260*/  @!P2 LEA.HI.X R7, R70, R21.reuse, R69, 0x1, P4 ;  /* 0x000000154607a211 */ /* 0x080fe200020f0c45 */
[----:B------:R0:W-:Y:S01]  /*22270*/  @!P3 ST.E.128 desc[UR50][R4.64], R8 ;  /* 0x000000080400b985 */ /* 0x0001e2000c101d32 */
[----:B------:R-:W-:-:S03]  /*22280*/  @!P1 LEA.HI.X R21, R68, R21, R71, 0x1, P5 ;  /* 0x0000001544159211 */ /* 0x000fc600028f0c47 */
[----:B------:R0:W-:Y:S04]  /*22290*/  @!P2 ST.E.128 desc[UR50][R6.64], R32 ;  /* 0x000000200600a985 */ /* 0x0001e8000c101d32 */
[----:B------:R0:W-:Y:S02]  /*222a0*/  @!P1 ST.E.128 desc[UR50][R20.64], R48 ;  /* 0x0000003014009985 */ /* 0x0001e4000c101d32 */
.L_x_4243:
[----:B------:R-:W-:Y:S05]  /*222b0*/  BSYNC B1 ;  /* 0x0000000000017941 */ /* 0x000fea0003800000 */
.L_x_4242:
[----:B0-----:R0:W0:Y:S01]  /*222c0*/  SHFL.IDX PT, R9, R3, 0x2, 0x181f ;  /* 0x00581f0003097f89 */ /* 0x00102200000e0000 */
[----:B------:R-:W-:Y:S03]  /*222d0*/  BSSY B1, `(.L_x_4244) ;  /* 0x0000010000017945 */ /* 0x000fe60003800000 */
[----:B------:R0:W0:Y:S01]  /*222e0*/  SHFL.IDX PT, R5, R64, 0x2, 0x181f ;  /* 0x00581f0040057f89 */ /* 0x00002200000e0000 */
        /* <DEDUP_REMOVED lines=11> */
[----:B------:R0:W-:Y:S04]  /*223a0*/  @!P3 ST.E.128 desc[UR50][R4.64], R12 ;  /* 0x0000000c0400b985 */ /* 0x0001e8000c101d32 */
[----:B------:R0:W-:Y:S04]  /*223b0*/  @!P4 ST.E.128 desc[UR50][R6.64], R36 ;  /* 0x000000240600c985 */ /* 0x0001e8000c101d32 */
[----:B------:R0:W-:Y:S02]  /*223c0*/  @!P5 ST.E.128 desc[UR50][R8.64], R52 ;  /* 0x000000340800d985 */ /* 0x0001e4000c101d32 */
.L_x_4245:
[----:B------:R-:W-:Y:S05]  /*223d0*/  BSYNC B1 ;  /* 0x0000000000017941 */ /* 0x000fea0003800000 */
.L_x_4244:
[----:B------:R-:W-:Y:S01]  /*223e0*/  VIADD R0, R66, 0x60 ;  /* 0x0000006042007836 */ /* 0x000fe20000000000 */
[----:B0--3--:R-:W0:Y:S04]  /*223f0*/  SHFL.IDX PT, R3, R3, 0x3, 0x181f ;  /* 0x00781f0003037f89 */ /* 0x009e2800000e0000 */
[----:B------:R-:W-:Y:S01]  /*22400*/  ISETP.GE.AND P0, PT, R0, R67, PT ;  /* 0x000000430000720c */ /* 0x000fe20003f06270 */
[----:B------:R3:W0:-:S12]  /*22410*/  SHFL.IDX PT, R9, R64, 0x3, 0x181f ;  /* 0x00781f0040097f89 */ /* 0x00061800000e0000 */
[----:B---3--:R-:W-:Y:S05]  /*22420*/  @P0 BRA `(.L_x_4246) ;  /* 0x0000000c00940947 */ /* 0x008fea0003800000 */
[----:B------:R-:W-:Y:S02]  /*22430*/  ULDC UR4, c[0x0][0xac8] ;  /* 0x0002b20000047ab9 */ /* 0x000fe40000000800 */
[----:B------:R-:W-:Y:S02]  /*22440*/  ISETP.GE.AND P2, PT, R2, UR4, PT ;  /* 0x0000000402007c0c */ /* 0x000fe4000bf46270 */
[----:B------:R-:W-:-:S11]  /*22450*/  ISETP.GE.AND P3, PT, R70, UR4, PT ;  /* 0x0000000446007c0c */ /* 0x000fd6000bf66270 */
[-C--:B0-----:R-:W-:Y:S02]  /*22460*/  @!P2 LEA R4, P0, R2, R9.reuse, 0x1 ;  /* 0x000000090204a211 */ /* 0x081fe400078008ff */
[----:B------:R-:W-:Y:S02]  /*22470*/  @!P3 LEA R6, P1, R70, R9, 0x1 ;  /* 0x000000094606b211 */ /* 0x000fe400078208ff */
[-C--:B------:R-:W-:Y:S02]  /*22480*/  @!P2 LEA.HI.X R5, R2, R3.reuse, R72, 0x1, P0 ;  /* 0x000000030205a211 */ /* 0x080fe400000f0c48 */
[----:B------:R-:W-:Y:S02]  /*22490*/  @!P3 LEA.HI.X R7, R70, R3, R69, 0x1, P1 ;  /* 0x000000034607b211 */ /* 0x000fe400008f0c45 */
[----:B------:R-:W-:Y:S01]  /*224a0*/  ISETP.GE.AND P0, PT, R68, UR4, PT ;  /* 0x0000000444007c0c */ /* 0x000fe2000bf06270 */
[----:B------:R3:W-:Y:S04]  /*224b0*/  @!P2 ST.E.128 desc[UR50][R4.64], R24 ;  /* 0x000000180400a985 */ /* 0x0007e8000c101d32 */
[----:B------:R3:W-:Y:S08]  /*224c0*/  @!P3 ST.E.128 desc[UR50][R6.64], R40 ;  /* 0x000000280600b985 */ /* 0x0007f0000c101d32 */
[----:B------:R-:W-:Y:S05]  /*224d0*/  @P0 BRA `(.L_x_4246) ;  /* 0x0000000c00680947 */ /* 0x000fea0003800000 */
[----:B------:R-:W-:-:S04]  /*224e0*/  LEA R2, P0, R68, R9, 0x1 ;  /* 0x0000000944027211 */ /* 0x000fc800078008ff */
[----:B------:R-:W-:-:S05]  /*224f0*/  LEA.HI.X R3, R68, R3, R71, 0x1, P0 ;  /* 0x0000000344037211 */ /* 0x000fca00000f0c47 */
[----:B------:R0:W-:Y:S01]  /*22500*/  ST.E.128 desc[UR50][R2.64], R56 ;  /* 0x0000003802007985 */ /* 0x0001e2000c101d32 */
[----:B------:R-:W-:Y:S05]  /*22510*/  BRA `(.L_x_4246) ;  /* 0x0000000c00587947 */ /* 0x000fea0003800000 */
.L_x_4237:
        /* <DEDUP_REMOVED lines=14> */
[----:B------:R-:W-:-:S13]  /*22600*/  ISETP.NE.AND.EX P1, PT, RZ, UR5, PT, P1 ;  /* 0x00000005ff007c0c */ /* 0x000fda000bf25310 */
[----:B------:R-:W-:Y:S01]  /*22610*/  @P1 IADD3 R4, P2, R4, UR4, RZ ;  /* 0x0000000404041c10 */ /* 0x000fe2000ff5e0ff */
[----:B------:R-:W-:Y:S02]  /*22620*/  ULDC UR4, c[0x0][0xa88] ;  /* 0x0002a20000047ab9 */ /* 0x000fe40000000800 */
[----:B------:R-:W-:Y:S01]  /*22630*/  IMAD.U32 R6, RZ, RZ, UR4 ;  /* 0x00000004ff067e24 */ /* 0x000fe2000f8e00ff */
[----:B------:R-:W-:-:S05]  /*22640*/  @P1 IADD3.X R5, R5, UR5, RZ, P2, !PT ;  /* 0x0000000505051c10 */ /* 0x000fca00097fe4ff */
[----:B------:R2:W5:Y:S01]  /*22650*/  @P1 LDG.E R6, desc[UR50][R4.64] ;  /* 0x0000003204061981 */ /* 0x000562000c1e1900 */
[----:B----4-:R-:W-:Y:S01]  /*22660*/  ISETP.NE.AND P2, PT, R25, 0x1, PT ;  /* 0x000000011900780c */ /* 0x010fe20003f45270 */
[----:B------:R-:W3:-:S12]  /*22670*/  S2R R8, SR_TID.X ;  /* 0x0000000000087919 */ /* 0x000ed80000002100 */
[----:B------:R-:W4:Y:S01]  /*22680*/  @P2 LDC R27, c[0x0][0xbec] ;  /* 0x0002fb00ff1b2b82 */ /* 0x000f220000000800 */
[----:B---3--:R-:W-:-:S05]  /*22690*/  VIADD R14, R8, 0xffffff80 ;  /* 0xffffff80080e7836 */ /* 0x008fca0000000000 */
[----:B------:R-:W-:Y:S02]  /*226a0*/  ISETP.GE.AND P3, PT, R14, 0x80, PT ;  /* 0x000000800e00780c */ /* 0x000fe40003f66270 */
[----:B------:R-:W-:Y:S01]  /*226b0*/  SHF.R.S32.HI R7, RZ, 0x1f, R14 ;  /* 0x0000001fff077819 */ /* 0x000fe2000001140e */
[----:B--2---:R-:W-:Y:S10]  /*226c0*/  @P1 BRA `(.L_x_4247) ;  /* 0x0000000000101947 */ /* 0x004ff40003800000 */
[----:B------:R-:W-:Y:S05]  /*226d0*/  @!P0 BRA `(.L_x_4247) ;  /* 0x00000000000c8947 */ /* 0x000fea0003800000 */
[----:B------:R-:W2:Y:S04]  /*226e0*/  LDG.E R5, desc[UR50][R2.64] ;  /* 0x0000003202057981 */ /* 0x000ea8000c1e1900 */
[----:B-----5:R-:W2:Y:S02]  /*226f0*/  LDG.E R6, desc[UR50][R2.64+0x4] ;  /* 0x0000043202067981 */ /* 0x020ea4000c1e1900 */
[----:B--2---:R-:W-:-:S07]  /*22700*/  IADD3 R6, -R5, R6, RZ ;  /* 0x0000000605067210 */ /* 0x004fce0007ffe1ff */
.L_x_4247:
[----:B------:R-:W2:Y:S04]  /*22710*/  LDL R26, [R1+0x4c] ;  /* 0x00004c00011a7983 */ /* 0x000ea80000100800 */
[----:B------:R3:W5:Y:S01]  /*22720*/  LDL R24, [R1+0x54] ;  /* 0x0000540001187983 */ /* 0x0007620000100800 */
[----:B------:R-:W-:Y:S01]  /*22730*/  LEA.HI R20, R7, R14, RZ, 0x3 ;  /* 0x0000000e07147211 */ /* 0x000fe200078f18ff */
[----:B------:R-:W-:Y:S01]  /*22740*/  BSSY B1, `(.L_x_4248) ;  /* 0x000002e000017945 */ /* 0x000fe20003800000 */
[----:B------:R-:W-:Y:S02]  /*22750*/  SEL R13, R11, RZ, !P0 ;  /* 0x000000ff0b0d7207 */ /* 0x000fe40004000000 */
[----:B------:R-:W-:Y:S02]  /*22760*/  SEL R12, R9, RZ, !P0 ;  /* 0x000000ff090c7207 */ /* 0x000fe40004000000 */
[----:B------:R-:W-:-:S02]  /*22770*/  LOP3.LUT R29, R20, 0xfffffff8, RZ, 0xc0, !PT ;  /* 0xfffffff8141d7812 */ /* 0x000fc400078ec0ff */
[----:B-----5:R-:W-:Y:S02]  /*22780*/  SHF.R.S32.HI R11, RZ, 0x1f, R0 ;  /* 0x0000001fff0b7819 */ /* 0x020fe40000011400 */
[----:B--2---:R-:W-:Y:S01]  /*22790*/  SHF.R.S32.HI R10, RZ, 0x1f, R26 ;  /* 0x0000001fff0a7819 */ /* 0x004fe2000001141a */
[----:B---3--:R-:W-:Y:S06]  /*227a0*/  @P3 BRA `(.L_x_4249) ;  /* 0x00000000009c3947 */ /* 0x008fec0003800000 */
        /* <DEDUP_REMOVED lines=15> */
[----:B------:R-:W-:-:S04]  /*228a0*/  ULDC.64 UR4, c[0x0][0xb98] ;  /* 0x0002e60000047ab9 */ /* 0x000fc80000000a00 */
[----:B------:R-:W-:Y:S02]  /*228b0*/  IADD3 R3, R3, R7, RZ ;  /* 0x0000000703037210 */ /* 0x000fe40007ffe0ff */
[----:B------:R-:W3:Y:S01]  /*228c0*/  @P0 LDC R21, c[0x0][0xbf0] ;  /* 0x0002fc00ff150b82 */ /* 0x000ee20000000800 */
[----:B------:R-:W-:-:S04]  /*228d0*/  IMAD.WIDE.U32 R2, R13, UR4, R2 ;  /* 0x000000040d027c25 */ /* 0x000fc8000f8e0002 */
[----:B--2---:R-:W-:-:S05]  /*228e0*/  @P0 IMAD.HI.U32 R4, R8, R15, RZ ;  /* 0x0000000f08040227 */ /* 0x004fca00078e00ff */
[----:B---3--:R-:W-:Y:S01]  /*228f0*/  @P0 SHF.R.U32.HI R5, RZ, R21, R4 ;  /* 0x00000015ff050219 */ /* 0x008fe20000011604 */
        /* <DEDUP_REMOVED lines=18> */
.L_x_4249:
[----:B------:R-:W-:Y:S05]  /*22a20*/  BSYNC B1 ;  /* 0x0000000000017941 */ /* 0x000fea0003800000 */
.L_x_4248:
[----:B------:R-:W3:Y:S01]  /*22a30*/  @P2 LDC R9, c[0x0][0xbf0] ;  /* 0x0002fc00ff092b82 */ /* 0x000ee20000000800 */
[----:B------:R-:W-:Y:S01]  /*22a40*/  ULDC.64 UR4, c[0x0][0xaa0] ;  /* 0x0002a80000047ab9 */ /* 0x000fe20000000a00 */
[----:B------:R-:W-:Y:S01]  /*22a50*/  SHF.R.S32.HI R20, RZ, 0x3, R20 ;  /* 0x00000003ff147819 */ /* 0x000fe20000011414 */
[----:B--2---:R-:W-:Y:S02]  /*22a60*/  IMAD R3, R11, UR4, RZ ;  /* 0x000000040b037c24 */ /* 0x004fe4000f8e02ff */
[----:B------:R-:W-:Y:S02]  /*22a70*/  IMAD.IADD R29, R14, 0x1, -R29 ;  /* 0x000000010e1d7824 */ /* 0x000fe400078e0a1d */
[C---:B------:R-:W-:Y:S02]  /*22a80*/  IMAD R5, R0.reuse, UR5, R3 ;  /* 0x0000000500057c24 */ /* 0x040fe4000f8e0203 */
[----:B------:R-:W-:Y:S01]  /*22a90*/  IMAD.WIDE.U32 R2, R0, UR4, RZ ;  /* 0x0000000400027c25 */ /* 0x000fe2000f8e00ff */
[----:B------:R-:W-:-:S03]  /*22aa0*/  ULDC.64 UR4, c[0x0][0xae8] ;  /* 0x0002ba0000047ab9 */ /* 0x000fc60000000a00 */
[----:B------:R-:W-:Y:S01]  /*22ab0*/  IMAD R4, R29, 0x20, R20 ;  /* 0x000000201d047824 */ /* 0x000fe200078e0214 */
[----:B------:R-:W-:Y:S01]  /*22ac0*/  IADD3 R3, R3, R5, RZ ;  /* 0x0000000503037210 */ /* 0x000fe20007ffe0ff */
[----:B------:R-:W-:Y:S02]  /*22ad0*/  IMAD R0, R10, UR4, RZ ;  /* 0x000000040a007c24 */ /* 0x000fe4000f8e02ff */
[----:B------:R-:W-:Y:S02]  /*22ae0*/  IMAD R8, R24, 0x80, R4 ;  /* 0x0000008018087824 */ /* 0x000fe400078e0204 */
[----:B------:R-:W-:Y:S02]  /*22af0*/  IMAD R7, R26, UR5, R0 ;  /* 0x000000051a077c24 */ /* 0x000fe4000f8e0200 */
[----:B----4-:R-:W-:-:S04]  /*22b00*/  @P2 IMAD.HI.U32 R0, R8, R27, RZ ;  /* 0x0000001b08002227 */ /* 0x010fc800078e00ff */
[----:B------:R-:W-:Y:S01]  /*22b10*/  IMAD.WIDE.U32 R2, R26, UR4, R2 ;  /* 0x000000041a027c25 */ /* 0x000fe2000f8e0002 */
[----:B------:R-:W-:-:S03]  /*22b20*/  ULDC.64 UR4, c[0x0][0xaf0] ;  /* 0x0002bc0000047ab9 */ /* 0x000fc60000000a00 */
[----:B------:R-:W-:Y:S01]  /*22b30*/  IMAD.MOV.U32 R5, RZ, RZ, R8 ;  /* 0x000000ffff057224 */ /* 0x000fe200078e0008 */
[----:B---3--:R-:W-:Y:S01]  /*22b40*/  @P2 SHF.R.U32.HI R5, RZ, R9, R0 ;  /* 0x00000009ff052219 */ /* 0x008fe20000011600 */
        /* <DEDUP_REMOVED lines=15> */
[----:B------:R-:W-:Y:S01]  /*22c40*/  IADD3 R3, R3, R9, RZ ;  /* 0x0000000903037210 */ /* 0x000fe20007ffe0ff */
[----:B------:R-:W-:Y:S02]  /*22c50*/  IMAD.SHL.U32 R29, R29, 0x8, RZ ;  /* 0x000000081d1d7824 */ /* 0x000fe400078e00ff */
[C---:B------:R-:W-:Y:S02]  /*22c60*/  IMAD R9, R7.reuse, UR5, R0 ;  /* 0x0000000507097c24 */ /* 0x040fe4000f8e0200 */
[----:B------:R-:W-:Y:S01]  /*22c70*/  IMAD.WIDE.U32 R4, R7, UR4, R2 ;  /* 0x0000000407047c25 */ /* 0x000fe2000f8e0002 */
[----:B------:R-:W-:Y:S01]  /*22c80*/  ULDC.64 UR4, c[0x0][0xa80] ;  /* 0x0002a00000047ab9 */ /* 0x000fe20000000a00 */
[----:B------:R-:W-:Y:S02]  /*22c90*/  SHF.R.S32.HI R10, RZ, 0x1f, R29 ;  /* 0x0000001fff0a7819 */ /* 0x000fe4000001141d */
[----:B------:R-:W-:Y:S01]  /*22ca0*/  IMAD.IADD R3, R5, 0x1, R9 ;  /* 0x0000000105037824 */ /* 0x000fe200078e0209 */
[C---:B------:R-:W-:Y:S01]  /*22cb0*/  LEA R2, P0, R4.reuse, UR4, 0x1 ;  /* 0x0000000404027c11 */ /* 0x040fe2000f8008ff */
[C---:B------:R-:W-:Y:S01]  /*22cc0*/  VIADD R5, R29.reuse, 0x40 ;  /* 0x000000401d057836 */ /* 0x040fe20000000000 */
[----:B------:R-:W-:Y:S01]  /*22cd0*/  UMOV UR4, 0xffffffff ;  /* 0xffffffff00047882 */ /* 0x000fe20000000000 */
[----:B------:R-:W-:Y:S01]  /*22ce0*/  VIADD R9, R29, 0x80 ;  /* 0x000000801d097836 */ /* 0x000fe20000000000 */
[----:B------:R-:W-:-:S02]  /*22cf0*/  LEA.HI.X R3, R4, UR5, R3, 0x1, P0 ;  /* 0x0000000504037c11 */ /* 0x000fc400080f0c03 */
[----:B------:R-:W-:Y:S02]  /*22d00*/  SHF.R.S32.HI R7, RZ, 0x1f, R5 ;  /* 0x0000001fff077819 */ /* 0x000fe40000011405 */
[----:B------:R-:W-:Y:S01]  /*22d10*/  SHF.R.S32.HI R8, RZ, 0x1f, R9 ;  /* 0x0000001fff087819 */ /* 0x000fe20000011409 */
[----:B------:R-:W-:Y:S06]  /*22d20*/  BRA.DIV UR4, `(.L_x_4250) ;  /* 0x000000b604c07947 */ /* 0x000fec000b800000 */
[----:B------:R2:W3:Y:S04]  /*22d30*/  SHFL.IDX PT, R0, R3, RZ, 0x181f ;  /* 0x00181fff03007589 */ /* 0x0004e800000e0000 */
[----:B------:R2:W4:Y:S02]  /*22d40*/  SHFL.IDX PT, R14, R2, RZ, 0x181f ;  /* 0x00181fff020e7589 */ /* 0x00052400000e0000 */
.L_x_4501:
[----:B------:R-:W-:Y:S01]  /*22d50*/  IMAD R25, R6, R25, RZ ;  /* 0x0000001906197224 */ /* 0x000fe200078e02ff */
[----:B------:R-:W-:Y:S01]  /*22d60*/  BSSY B1, `(.L_x_4251) ;  /* 0x0000011000017945 */ /* 0x000fe20003800000 */
[----:B------:R-:W-:-:S05]  /*22d70*/  IMAD R6, R24, 0x80, R20 ;  /* 0x0000008018067824 */ /* 0x000fca00078e0214 */
[----:B------:R-:W-:-:S13]  /*22d80*/  ISETP.GE.AND P0, PT, R6, R25, PT ;  /* 0x000000190600720c */ /* 0x000fda0003f06270 */
[----:B------:R-:W-:Y:S05]  /*22d90*/  @P0 BRA `(.L_x_4252) ;  /* 0x0000000000340947 */ /* 0x000fea0003800000 */
[----:B------:R-:W-:Y:S02]  /*22da0*/  ULDC UR4, c[0x0][0xac8] ;  /* 0x0002b20000047ab9 */ /* 0x000fe40000000800 */
[----:B------:R-:W-:Y:S02]  /*22db0*/  ISETP.GE.AND P3, PT, R29, UR4, PT ;  /* 0x000000041d007c0c */ /* 0x000fe4000bf66270 */
[----:B------:R-:W-:Y:S02]  /*22dc0*/  ISETP.GE.AND P4, PT, R5, UR4, PT ;  /* 0x0000000405007c0c */ /* 0x000fe4000bf86270 */
[----:B------:R-:W-:-:S09]  /*22dd0*/  ISETP.GE.AND P5, PT, R9, UR4, PT ;  /* 0x0000000409007c0c */ /* 0x000fd2000bfa6270 */
[-C--:B----4-:R-:W-:Y:S02]  /*22de0*/  @!P3 LEA R12, P0, R29, R14.reuse, 0x1 ;  /* 0x0000000e1d0cb211 */ /* 0x090fe400078008ff */
[-C--:B------:R-:W-:Y:S02]  /*22df0*/  @!P4 LEA R20, P1, R5, R14.reuse, 0x1 ;  /* 0x0000000e0514c211 */ /* 0x080fe400078208ff */
[----:B------:R-:W-:Y:S02]  /*22e00*/  @!P5 LEA R14, P2, R9, R14, 0x1 ;  /* 0x0000000e090ed211 */ /* 0x000fe400078408ff */
[-C--:B---3--:R-:W-:Y:S02]  /*22e10*/  @!P3 LEA.HI.X R13, R29, R0.reuse, R10, 0x1, P0 ;  /* 0x000000001d0db211 */ /* 0x088fe400000f0c0a */
[-C--:B------:R-:W-:Y:S02]  /*22e20*/  @!P4 LEA.HI.X R21, R5, R0.reuse, R7, 0x1, P1 ;  /* 0x000000000515c211 */ /* 0x080fe400008f0c07 */
[----:B------:R-:W-:Y:S01]  /*22e30*/  @!P5 LEA.HI.X R15, R9, R0, R8, 0x1, P2 ;  /* 0x00000000090fd211 */ /* 0x000fe200010f0c08 */
[----:B------:R3:W-:Y:S04]  /*22e40*/  @!P3 ST.E.128 desc[UR50][R12.64], RZ ;  /* 0x000000ff0c00b985 */ /* 0x0007e8000c101d32 */
[----:B------:R3:W-:Y:S04]  /*22e50*/  @!P4 ST.E.128 desc[UR50][R20.64], RZ ;  /* 0x000000ff1400c985 */ /* 0x0007e8000c101d32 */
[----:B------:R3:W-:Y:S02]  /*22e60*/  @!P5 ST.E.128 desc[UR50][R14.64], RZ ;  /* 0x000000ff0e00d985 */ /* 0x0007e4000c101d32 */
.L_x_4252:
[----:B------:R-:W-:Y:S05]  /*22e70*/  BSYNC B1 ;  /* 0x0000000000017941 */ /* 0x000fea0003800000 */
.L_x_4251:
[----:B------:R-:W-:-:S03]  /*22e80*/  UMOV UR4, 0xffffffff ;  /* 0xffffffff00047882 */ /* 0x000fc60000000000 */
[----:B------:R-:W-:Y:S05]  /*22e90*/  BRA.DIV UR4, `(.L_x_4253) ;  /* 0x000000b604987947 */ /* 0x000fea000b800000 */
[----:B---3--:R3:W0:Y:S04]  /*22ea0*/  SHFL.IDX PT, R0, R3, 0x1, 0x181f ;  /* 0x00381f0003007f89 */ /* 0x00862800000e0000 */
[----:B----4-:R3:W4:Y:S02]  /*22eb0*/  SHFL.IDX PT, R14, R2, 0x1, 0x181f ;  /* 0x00381f00020e7f89 */ /* 0x01072400000e0000 */
.L_x_4505:
[----:B------:R-:W-:Y:S01]  /*22ec0*/  IADD3 R4, R6, 0x20, RZ ;  /* 0x0000002006047810 */ /* 0x000fe20007ffe0ff */
[----:B------:R-:W-:Y:S03]  /*22ed0*/  BSSY B1, `(.L_x_4254) ;  /* 0x0000010000017945 */ /* 0x000fe60003800000 */
        /* <DEDUP_REMOVED lines=9> */
[-C--:B0-----:R-:W-:Y:S02]  /*22f70*/  @!P3 LEA.HI.X R13, R29, R0.reuse, R10, 0x1, P0 ;  /* 0x000000001d0db211 */ /* 0x081fe400000f0c0a */
[-C--:B------:R-:W-:Y:S02]  /*22f80*/  @!P4 LEA.HI.X R21, R5, R0.reuse, R7, 0x1, P1 ;  /* 0x000000000515c211 */ /* 0x080fe400008f0c07 */
[----:B------:R-:W-:Y:S01]  /*22f90*/  @!P5 LEA.HI.X R15, R9, R0, R8, 0x1, P2 ;  /* 0x00000000090fd211 */ /* 0x000fe200010f0c08 */
[----:B------:R0:W-:Y:S04]  /*22fa0*/  @!P3 ST.E.128 desc[UR50][R12.64], RZ ;  /* 0x000000ff0c00b985 */ /* 0x0001e8000c101d32 */
[----:B------:R0:W-:Y:S04]  /*22fb0*/  @!P4 ST.E.128 desc[UR50][R20.64], RZ ;  /* 0x000000ff1400c985 */ /* 0x0001e8000c101d32 */
[----:B------:R0:W-:Y:S02]  /*22fc0*/  @!P5 ST.E.128 desc[UR50][R14.64], RZ ;  /* 0x000000ff0e00d985 */ /* 0x0001e4000c101d32 */
.L_x_4255:
[----:B------:R-:W-:Y:S05]  /*22fd0*/  BSYNC B1 ;  /* 0x0000000000017941 */ /* 0x000fea0003800000 */
.L_x_4254:
[----:B------:R-:W-:-:S03]  /*22fe0*/  UMOV UR4, 0xffffffff ;  /* 0xffffffff00047882 */ /* 0x000fc60000000000 */
[----:B------:R-:W-:Y:S05]  /*22ff0*/  BRA.DIV UR4, `(.L_x_4256) ;  /* 0x000000b604887947 */ /* 0x000fea000b800000 */
[----:B0-----:R0:W0:Y:S04]  /*23000*/  SHFL.IDX PT, R0, R3, 0x2, 0x181f ;  /* 0x00581f0003007f89 */ /* 0x00102800000e0000 */
[----:B----4-:R4:W0:Y:S02]  /*23010*/  SHFL.IDX PT, R14, R2, 0x2, 0x181f ;  /* 0x00581f00020e7f89 */ /* 0x01082400000e0000 */
.L_x_4509:
[----:B------:R-:W-:Y:S01]  /*23020*/  VIADD R4, R6, 0x40 ;  /* 0x0000004006047836 */ /* 0x000fe20000000000 */
[----:B------:R-:W-:Y:S04]  /*23030*/  BSSY B1, `(.L_x_4257) ;  /* 0x0000010000017945 */ /* 0x000fe80003800000 */
[----:B------:R-:W-:-:S13]  /*23040*/  ISETP.GE.AND P0, PT, R4, R25, PT ;  /* 0x000000190400720c */ /* 0x000fda0003f06270 */
        /* <DEDUP_REMOVED lines=11> */
[----:B------:R0:W-:Y:S04]  /*23100*/  @!P3 ST.E.128 desc[UR50][R12.64], RZ ;  /* 0x000000ff0c00b985 */ /* 0x0001e8000c101d32 */
[----:B------:R0:W-:Y:S04]  /*23110*/  @!P4 ST.E.128 desc[UR50][R20.64], RZ ;  /* 0x000000ff1400c985 */ /* 0x0001e8000c101d32 */
[----:B------:R0:W-:Y:S02]  /*23120*/  @!P5 ST.E.128 desc[UR50][R14.64], RZ ;  /* 0x000000ff0e00d985 */ /* 0x0001e4000c101d32 */
.L_x_4258:
[----:B------:R-:W-:Y:S05]  /*23130*/  BSYNC B1 ;  /* 0x0000000000017941 */ /* 0x000fea0003800000 */
.L_x_4257:
[----:B------:R-:W-:-:S03]  /*23140*/  UMOV UR4, 0xffffffff ;  /* 0xffffffff00047882 */ /* 0x000fc60000000000 */
[----:B------:R-:W-:Y:S05]  /*23150*/  BRA.DIV UR4, `(.L_x_4259) ;  /* 0x000000b604787947 */ /* 0x000fea000b800000 */
[----:B0-----:R0:W0:Y:S04]  /*23160*/  SHFL.IDX PT, R0, R3, 0x3, 0x181f ;  /* 0x00781f0003007f89 */ /* 0x00102800000e0000 */
[----:B------:R0:W0:Y:S02]  /*23170*/  SHFL.IDX PT, R14, R2, 0x3, 0x181f ;  /* 0x00781f00020e7f89 */ /* 0x00002400000e0000 */
.L_x_4513:
[----:B0-234-:R-:W-:-:S05]  /*23180*/  VIADD R2, R6, 0x60 ;  /* 0x0000006006027836 */ /* 0x01dfca0000000000 */
[----:B------:R-:W-:-:S13]  /*23190*/  ISETP.GE.AND P0, PT, R2, R25, PT ;  /* 0x000000190200720c */ /* 0x000fda0003f06270 */
[----:B------:R-:W-:Y:S05]  /*231a0*/  @P0 BRA `(.L_x_4246) ;  /* 0x0000000000340947 */ /* 0x000fea0003800000 */
[----:B------:R-:W-:Y:S02]  /*231b0*/  ULDC UR4, c[0x0][0xac8] ;  /* 0x0002b20000047ab9 */ /* 0x000fe40000000800 */
[----:B------:R-:W-:Y:S02]  /*231c0*/  ISETP.GE.AND P3, PT, R29, UR4, PT ;  /* 0x000000041d007c0c */ /* 0x000fe4000bf66270 */
[----:B------:R-:W-:Y:S02]  /*231d0*/  ISETP.GE.AND P4, PT, R5, UR4, PT ;  /* 0x0000000405007c0c */ /* 0x000fe4000bf86270 */
[----:B------:R-:W-:-:S09]  /*231e0*/  ISETP.GE.AND P5, PT, R9, UR4, PT ;  /* 0x0000000409007c0c */ /* 0x000fd2000bfa6270 */
[-C--:B------:R-:W-:Y:S02]  /*231f0*/  @!P3 LEA R2, P0, R29, R14.reuse, 0x1 ;  /* 0x0000000e1d02b211 */ /* 0x080fe400078008ff */
        /* <DEDUP_REMOVED lines=8> */
.L_x_4246:
[----:B------:R-:W-:Y:S05]  /*23280*/  BSYNC B0 ;  /* 0x0000000000007941 */ /* 0x000fea0003800000 */
.L_x_4236:
[----:B------:R-:W-:Y:S02]  /*23290*/  ULDC UR4, c[0x0][0xc3c] ;  /* 0x00030f0000047ab9 */ /* 0x000fe40000000800 */
[----:B-1----:R-:W-:-:S13]  /*232a0*/  ISETP.GE.AND P0, PT, R223, UR4, PT ;  /* 0x00000004df007c0c */ /* 0x002fda000bf06270 */
[----:B------:R-:W-:Y:S05]  /*232b0*/  @!P0 BRA `(.L_x_4260) ;  /* 0xfffffddc00e08947 */ /* 0x000fea000383ffff */
[----:B------:R-:W-:Y:S05]  /*232c0*/  BRA `(.L_x_4061) ;  /* 0x0000008800bc7947 */ /* 0x000fea0003800000 */
.L_x_4059:
[----:B------:R-:W-:-:S08]  /*232d0*/  NOP ;  /* 0x0000000000007918 */ /* 0x000fd00000000000 */
[----:B------:R-:W0:-:S00]  /*232e0*/  USETMAXREG.DEALLOC.CTAPOOL 0x28 ;  /* 0x00000028000079c8 */ /* 0x000e0000080e0500 */
[----:B0-----:R-:W2:Y:S01]  /*232f0*/  LDL.LU R3, [R1+0x4] ;  /* 0x0000040001037983 */ /* 0x001ea20000300800 */
[----:B------:R-:W-:-:S06]  /*23300*/  LOP3.LUT R0, R0, 0x3, RZ, 0xc0, !PT ;  /* 0x0000000300007812 */ /* 0x000fcc00078ec0ff */
[----:B------:R-:W0:Y:S02]  /*23310*/  SHFL.IDX PT, R0, R0, RZ, 0x1f ;  /* 0x00001fff00007589 */ /* 0x000e2400000e0000 */
[----:B0-----:R-:W-:-:S13]  /*23320*/  ISETP.NE.AND P0, PT, R0, RZ, PT ;  /* 0x000000ff0000720c */ /* 0x001fda0003f05270 */
[----:B------:R-:W-:Y:S01]  /*23330*/  @P0 BAR.SYNC.DEFER_BLOCKING 0x5, 0x180 ;  /* 0x0146000000000b1d */ /* 0x000fe20000010000 */
[----:B--2---:R-:W-:-:S04]  /*23340*/  LOP3.LUT R3, R3, 0xffffff7f, RZ, 0xc0, !PT ;  /* 0xffffff7f03037812 */ /* 0x004fc800078ec0ff */
[----:B------:R-:W-:-:S05]  /*23350*/  @P0 LOP3.LUT R3, R3, 0x80, RZ, 0xfc, !PT ;  /* 0x0000008003030812 */ /* 0x000fca00078efcff */
[----:B------:R0:W-:Y:S02]  /*23360*/  STL [R1+0x4], R3 ;  /* 0x0000040301007387 */ /* 0x0001e40000100800 */
        /* <DEDUP_REMOVED lines=48> */
.L_x_4266:
[----:B------:R-:W-:Y:S01]  /*23670*/  UIADD3 UR4, UR4, 0x1f, URZ ;  /* 0x0000001f04047890 */ /* 0x000fe2000fffe03f */
[----:B------:R-:W-:-:S05]  /*23680*/  MOV R19, UR7 ;  /* 0x0000000700137c02 */ /* 0x000fca0008000f00 */
        /* <DEDUP_REMOVED lines=10> */
.L_x_4265:
[----:B------:R-:W-:Y:S05]  /*23730*/  BSYNC B0 ;  /* 0x0000000000007941 */ /* 0x000fea0003800000 */
.L_x_4264:
        /* <DEDUP_REMOVED lines=20> */
[----:B------:R-:W-:-:S07]  /*23880*/  IMAD.MOV.U32 R7, RZ, RZ, R9 ;  /* 0x000000ffff077224 */ /* 0x000fce00078e0009 */
.L_x_4262:
        /* <DEDUP_REMOVED lines=13> */
[----:B------:R-:W-:-:S06]  /*23960*/  IADD3 R16, R19, -0x1, RZ ;  /* 0xffffffff13107810 */ /* 0x000fcc0007ffe0ff */
[----:B------:R2:W3:Y:S02]  /*23970*/  SHFL.IDX PT, R16, R7, R16, 0x1f ;  /* 0x00001f1007107589 */ /* 0x0004e400000e0000 */
.L_x_4267:
[----:B---3--:R-:W-:Y:S01]  /*23980*/  IMAD R16, R16, UR5, R8 ;  /* 0x0000000510107c24 */ /* 0x008fe2000f8e0208 */
[----:B0-----:R-:W-:Y:S01]  /*23990*/  IABS R2, R10 ;  /* 0x0000000a00027213 */ /* 0x001fe20000000000 */
[----:B-1----:R-:W-:Y:S02]  /*239a0*/  IMAD.MOV R0, RZ, RZ, -R3 ;  /* 0x000000ffff007224 */ /* 0x002fe400078e0a03 */
[----:B------:R-:W-:Y:S01]  /*239b0*/  VIADD R19, R19, UR4 ;  /* 0x0000000413137c36 */ /* 0x000fe20008000000 */
[----:B------:R-:W-:Y:S01]  /*239c0*/  IADD3 R11, -R16, UR6, RZ ;  /* 0x00000006100b7c10 */ /* 0x000fe2000fffe1ff */
[----:B------:R-:W-:Y:S02]  /*239d0*/  IMAD.MOV R4, RZ, RZ, -R2 ;  /* 0x000000ffff047224 */ /* 0x000fe400078e0a02 */
[----:B--2---:R-:W-:Y:S01]  /*239e0*/  IMAD R7, R0, R9, RZ ;  /* 0x0000000900077224 */ /* 0x004fe200078e02ff */
        /* <DEDUP_REMOVED lines=13> */
[----:B------:R-:W-:-:S07]  /*23ac0*/  ISETP.GE.AND P2, PT, R0, RZ, PT ;  /* 0x000000ff0000720c */ /* 0x000fce0003f46270 */
[----:B------:R-:W-:-:S06]  /*23ad0*/  @P0 VIADD R2, R2, 0x1 ;  /* 0x0000000102020836 */ /* 0x000fcc0000000000 */
[----:B------:R-:W-:Y:S01]  /*23ae0*/  @!P2 IMAD.MOV R2, RZ, RZ, -R2 ;  /* 0x000000ffff02a224 */ /* 0x000fe200078e0a02 */
[----:B------:R-:W-:-:S04]  /*23af0*/  @!P1 LOP3.LUT R2, RZ, R10, RZ, 0x33, !PT ;  /* 0x0000000aff029212 */ /* 0x000fc800078e33ff */
[----:B------:R-:W-:Y:S01]  /*23b00*/  MOV R18, R2 ;  /* 0x0000000200127202 */ /* 0x000fe20000000f00 */
[----:B------:R-:W-:-:S04]  /*23b10*/  IMAD.MOV R17, RZ, RZ, -R2 ;  /* 0x000000ffff117224 */ /* 0x000fc800078e0a02 */
[----:B------:R-:W-:Y:S01]  /*23b20*/  IMAD R17, R10, R17, R11 ;  /* 0x000000110a117224 */ /* 0x000fe200078e020b */
[----:B------:R-:W-:Y:S06]  /*23b30*/  BRA `(.L_x_4268) ;  /* 0x00000000000c7947 */ /* 0x000fec0003800000 */
.L_x_4263:
[----:B------:R-:W-:Y:S02]  /*23b40*/  IMAD.MOV.U32 R17, RZ, RZ, RZ ;  /* 0x000000ffff117224 */ /* 0x000fe400078e00ff */
[----:B------:R-:W-:Y:S02]  /*23b50*/  IMAD.U32 R16, RZ, RZ, UR6 ;  /* 0x00000006ff107e24 */ /* 0x000fe4000f8e00ff */
[----:B------:R-:W-:-:S07]  /*23b60*/  IMAD.MOV.U32 R18, RZ, RZ, RZ ;  /* 0x000000ffff127224 */ /* 0x000fce00078e00ff */
.L_x_4268:
[----:B------:R-:W-:-:S13]  /*23b70*/  ISETP.NE.AND P0, PT, R5, RZ, PT ;  /* 0x000000ff0500720c */ /* 0x000fda0003f05270 */
[----:B------:R-:W0:Y:S01]  /*23b80*/  @!P0 S2R R3, SR_CgaCtaId ;  /* 0x0000000000038919 */ /* 0x000e220000008800 */
[----:B------:R-:W-:-:S04]  /*23b90*/  @!P0 MOV R0, 0x400 ;  /* 0x0000040000008802 */ /* 0x000fc80000000f00 */
[----:B0-----:R-:W-:-:S05]  /*23ba0*/  @!P0 LEA R0, R3, R0, 0x18 ;  /* 0x0000000003008211 */ /* 0x001fca00078ec0ff */
[----:B------:R2:W-:Y:S01]  /*23bb0*/  @!P0 STS.128 [R0+0x334d0], R16 ;  /* 0x0334d01000008388 */ /* 0x0005e20000000c00 */
[----:B------:R-:W-:Y:S06]  /*23bc0*/  BAR.ARV 0x5, 0x180 ;  /* 0x0146000000007b1d */ /* 0x000fec0000002000 */
.L_x_4261:
[----:B------:R3:W-:Y:S01]  /*23bd0*/  STL [R1+0x40], RZ ;  /* 0x000040ff01007387 */ /* 0x0007e20000100800 */
[----:B------:R-:W-:Y:S01]  /*23be0*/  ULDC UR4, c[0x0][0xc3c] ;  /* 0x00030f0000047ab9 */ /* 0x000fe20000000800 */
[----:B------:R-:W-:Y:S01]  /*23bf0*/  IMAD.MOV.U32 R37, RZ, RZ, 0x1 ;  /* 0x00000001ff257424 */ /* 0x000fe200078e00ff */
[----:B-1----:R-:W-:Y:S01]  /*23c00*/  ISETP.GE.AND P0, PT, R19, UR4, PT ;  /* 0x0000000413007c0c */ /* 0x002fe2000bf06270 */
[----:B------:R-:W-:-:S12]  /*23c10*/  IMAD.MOV.U32 R32, RZ, RZ, RZ ;  /* 0x000000ffff207224 */ /* 0x000fd800078e00ff */
[----:B---3--:R-:W-:Y:S05]  /*23c20*/  @P0 BRA `(.L_x_4269) ;  /* 0x0000007c00680947 */ /* 0x008fea0003800000 */
[----:B------:R-:W1:Y:S01]  /*23c30*/  S2R R9, SR_TID.X ;  /* 0x0000000000097919 */ /* 0x000e620000002100 */
[----:B------:R-:W3:Y:S01]  /*23c40*/  S2UR UR4, SR_CgaCtaId ;  /* 0x00000000000479c3 */ /* 0x000ee20000008800 */
[----:B------:R-:W-:Y:S01]  /*23c50*/  MOV R23, 0x400 ;  /* 0x0000040000177802 */ /* 0x000fe20000000f00 */
[----:B------:R-:W-:Y:S01]  /*23c60*/  BSSY B7, `(.L_x_4269) ;  /* 0x00007d6000077945 */ /* 0x000fe20003800000 */
[----:B------:R-:W-:Y:S01]  /*23c70*/  IMAD.MOV.U32 R34, RZ, RZ, RZ ;  /* 0x000000ffff227224 */ /* 0x000fe200078e00ff */
[----:B------:R-:W-:Y:S01]  /*23c80*/  ULDC.64 UR40, c[0x0][0x198] ;  /* 0x0000660000287ab9 */ /* 0x000fe20000000a00 */
[----:B------:R-:W-:Y:S01]  /*23c90*/  IMAD.MOV.U32 R37, RZ, RZ, 0x1 ;  /* 0x00000001ff257424 */ /* 0x000fe200078e00ff */
[----:B------:R-:W-:Y:S01]  /*23ca0*/  ULOP3.LUT UR39, UR36, 0x2, URZ, 0xfc, !UPT ;  /* 0x0000000224277892 */ /* 0x000fe2000f8efc3f */
[----:B------:R-:W-:Y:S01]  /*23cb0*/  IMAD.MOV.U32 R32, RZ, RZ, RZ ;  /* 0x000000ffff207224 */ /* 0x000fe200078e00ff */
[----:B------:R-:W-:Y:S01]  /*23cc0*/  ULOP3.LUT UR37, UR36, 0x1, URZ, 0xfc, !UPT ;  /* 0x0000000124257892 */ /* 0x000fe2000f8efc3f */
[----:B------:R-:W-:Y:S01]  /*23cd0*/  ULDC UR38, c[0x0][0xc] ;  /* 0x0000030000267ab9 */ /* 0x000fe20000000800 */
[C---:B-1----:R-:W-:Y:S01]  /*23ce0*/  SHF.L.U32 R25, R9.reuse, 0x6, RZ ;  /* 0x0000000609197819 */ /* 0x042fe200000006ff */
[C---:B--2---:R-:W-:Y:S01]  /*23cf0*/  IMAD.SHL.U32 R0, R9.reuse, 0x10, RZ ;  /* 0x0000001009007824 */ /* 0x044fe200078e00ff */
[----:B0-----:R-:W-:Y:S01]  /*23d00*/  SHF.R.U32.HI R2, RZ, 0x1, R9 ;  /* 0x00000001ff027819 */ /* 0x001fe20000011609 */
[----:B------:R-:W-:Y:S01]  /*23d10*/  IMAD.SHL.U32 R6, R9, 0x2, RZ ;  /* 0x0000000209067824 */ /* 0x000fe200078e00ff */
[----:B------:R-:W-:-:S02]  /*23d20*/  LOP3.LUT R3, R25, 0x180, RZ, 0xc0, !PT ;  /* 0x0000018019037812 */ /* 0x000fc400078ec0ff */
[----:B------:R-:W-:Y:S02]  /*23d30*/  LOP3.LUT R11, R9, 0x7f, RZ, 0xc0, !PT ;  /* 0x0000007f090b7812 */ /* 0x000fe400078ec0ff */
[----:B------:R-:W-:Y:S01]  /*23d40*/  LOP3.LUT R3, R3, 0x30, R2, 0xf8, !PT ;  /* 0x0000003003037812 */ /* 0x000fe200078ef802 */
[----:B------:R-:W-:Y:S01]  /*23d50*/  IMAD.SHL.U32 R2, R9, 0x20, RZ ;  /* 0x0000002009027824 */ /* 0x000fe200078e00ff */
[----:B------:R-:W-:Y:S01]  /*23d60*/  LOP3.LUT R5, R0, 0x1b0, RZ, 0xc0, !PT ;  /* 0x000001b000057812 */ /* 0x000fe200078ec0ff */
[----:B------:R-:W-:Y:S01]  /*23d70*/  IMAD.SHL.U32 R4, R11, 0x10, RZ ;  /* 0x000000100b047824 */ /* 0x000fe200078e00ff */
[----:B------:R-:W-:Y:S02]  /*23d80*/  SHF.L.U32 R8, R9, 0x2, RZ ;  /* 0x0000000209087819 */ /* 0x000fe400000006ff */
[----:B------:R-:W-:Y:S02]  /*23d90*/  LOP3.LUT R6, R5, 0x30, R6, 0x78, !PT ;  /* 0x0000003005067812 */ /* 0x000fe400078e7806 */
[----:B------:R-:W-:-:S02]  /*23da0*/  LOP3.LUT R5, R2, 0x80, RZ, 0xc0, !PT ;  /* 0x0000008002057812 */ /* 0x000fc400078ec0ff */
[----:B------:R-:W-:Y:S01]  /*23db0*/  LOP3.LUT R7, R4, 0x600, RZ, 0xc0, !PT ;  /* 0x0000060004077812 */ /* 0x000fe200078ec0ff */
[----:B------:R-:W-:Y:S01]  /*23dc0*/  IMAD.SHL.U32 R4, R9, 0x8, RZ ;  /* 0x0000000809047824 */ /* 0x000fe200078e00ff */
[----:B------:R-:W-:Y:S02]  /*23dd0*/  LOP3.LUT R5, R5, 0x10, R9, 0xf8, !PT ;  /* 0x0000001005057812 */ /* 0x000fe400078ef809 */
[----:B------:R-:W-:Y:S02]  /*23de0*/  LOP3.LUT R9, R7, 0x40, R0, 0xf8, !PT ;  /* 0x0000004007097812 */ /* 0x000fe400078ef800 */
[----:B------:R-:W-:Y:S01]  /*23df0*/  LOP3.LUT R4, R3, 0x30, R4, 0x78, !PT ;  /* 0x0000003003047812 */ /* 0x000fe200078e7804 */
[----:B------:R-:W-:Y:S01]  /*23e00*/  IMAD.MOV.U32 R3, RZ, RZ, 0x1 ;  /* 0x00000001ff037424 */ /* 0x000fe200078e00ff */
[----:B------:R-:W-:Y:S02]  /*23e10*/  LOP3.LUT R10, R9, R6, RZ, 0xfc, !PT ;  /* 0x00000006090a7212 */ /* 0x000fe400078efcff */
[----:B------:R-:W-:-:S02]  /*23e20*/  LOP3.LUT R7, R7, 0x60, R2, 0xf8, !PT ;  /* 0x0000006007077812 */ /* 0x000fc400078ef802 */
[----:B------:R-:W-:Y:S01]  /*23e30*/  LOP3.LUT R25, R4, 0x640, R25, 0xf8, !PT ;  /* 0x0000064004197812 */ /* 0x000fe200078ef819 */
[----:B------:R-:W-:Y:S01]  /*23e40*/  STL [R1+0x1c], R10 ;  /* 0x00001c0a01007387 */ /* 0x000fe20000100800 */
[----:B------:R-:W-:Y:S02]  /*23e50*/  SHF.R.U32.HI R4, RZ, 0x2, R11 ;  /* 0x00000002ff047819 */ /* 0x000fe4000001160b */
[----:B------:R-:W-:Y:S01]  /*23e60*/  LOP3.LUT R0, R0, 0x30, RZ, 0xc0, !PT ;  /* 0x0000003000007812 */ /* 0x000fe200078ec0ff */
[----:B------:R-:W-:Y:S01]  /*23e70*/  STL [R1+0x40], RZ ;  /* 0x000040ff01007387 */ /* 0x000fe20000100800 */
[--C-:B------:R-:W-:Y:S02]  /*23e80*/  LOP3.LUT R22, R7, 0x100, R2.reuse, 0xf8, !PT ;  /* 0x0000010007167812 */ /* 0x100fe400078ef802 */
[----:B------:R-:W-:Y:S01]  /*23e90*/  LOP3.LUT R2, R4, 0x60, R2, 0xf8, !PT ;  /* 0x0000006004027812 */ /* 0x000fe200078ef802 */
[----:B------:R3:W-:Y:S01]  /*23ea0*/  STL [R1], R3 ;  /* 0x0000000301007387 */ /* 0x0007e20000100800 */
[----:B------:R-:W-:-:S02]  /*23eb0*/  LOP3.LUT R4, R0, 0x40, RZ, 0xfc, !PT ;  /* 0x0000004000047812 */ /* 0x000fc400078efcff */
[----:B------:R-:W-:Y:S02]  /*23ec0*/  LOP3.LUT R5, R5, 0x10, R8, 0x78, !PT ;  /* 0x0000001005057812 */ /* 0x000fe400078e7808 */
[----:B------:R-:W-:Y:S02]  /*23ed0*/  LOP3.LUT R2, R2, 0x80, RZ, 0xfc, !PT ;  /* 0x0000008002027812 */ /* 0x000fe400078efcff */
[----:B------:R-:W-:Y:S01]  /*23ee0*/  LOP3.LUT R22, R22, R5, RZ, 0xfc, !PT ;  /* 0x0000000516167212 */ /* 0x000fe200078efcff */
[----:B---3--:R-:W-:-:S05]  /*23ef0*/  IMAD.U32 R3, RZ, RZ, UR4 ;  /* 0x00000004ff037e24 */ /* 0x008fca000f8e00ff */
[----:B------:R-:W-:Y:S01]  /*23f00*/  LEA R23, R3, R23, 0x18 ;  /* 0x0000001703177211 */ /* 0x000fe200078ec0ff */
[----:B------:R0:W-:Y:S02]  /*23f10*/  STL [R1+0x18], R3 ;  /* 0x0000180301007387 */ /* 0x0001e40000100800 */
[----:B0-----:R-:W-:Y:S02]  /*23f20*/  LOP3.LUT R3, R0, 0x80, RZ, 0xfc, !PT ;  /* 0x0000008000037812 */ /* 0x001fe400078efcff */
[----:B------:R-:W-:-:S05]  /*23f30*/  IADD3 R0, R23, R10, RZ ;  /* 0x0000000a17007210 */ /* 0x000fca0007ffe0ff */
[----:B------:R0:W-:Y:S02]  /*23f40*/  STL [R1+0x20], R0 ;  /* 0x0000200001007387 */ /* 0x0001e40000100800 */
.L_x_4389:
        /* <DEDUP_REMOVED lines=14> */
[C---:B------:R-:W-:Y:S01]  /*24030*/  @P0 LEA R2, P1, R26.reuse, UR4, 0x2 ;  /* 0x000000041a020c11 */ /* 0x040fe2000f8210ff */
[C---:B------:R-:W-:Y:S01]  /*24040*/  IMAD.SHL.U32 R28, R26.reuse, 0x4, RZ ;  /* 0x000000041a1c7824 */ /* 0x040fe200078e00ff */
[C-C-:B------:R-:W-:Y:S01]  /*24050*/  SHF.L.U64.HI R29, R26.reuse, 0x2, R0.reuse ;  /* 0x000000021a1d7819 */ /* 0x140fe20000010200 */
[----:B------:R0:W-:Y:S01]  /*24060*/  STL [R1+0x38], R0 ;  /* 0x0000380001007387 */ /* 0x0001e20000100800 */
[----:B--2---:R-:W-:Y:S01]  /*24070*/  @P0 LEA.HI.X R3, R26, UR5, R0, 0x2, P1 ;  /* 0x000000051a030c11 */ /* 0x004fe200088f1400 */
        /* <DEDUP_REMOVED lines=26> */
[----:B0-----:R-:W-:Y:S01]  /*24220*/  MOV R6, UR5 ;  /* 0x0000000500067c02 */ /* 0x001fe20008000f00 */
        /* <DEDUP_REMOVED lines=9> */
.L_x_4270:
[----:B------:R-:W-:Y:S01]  /*242c0*/  ULDC.64 UR4, c[0x0][0xa20] ;  /* 0x0002880000047ab9 */ /* 0x000fe20000000a00 */
[----:B------:R-:W-:Y:S01]  /*242d0*/  IMAD.MOV.U32 R36, RZ, RZ, R26 ;  /* 0x000000ffff247224 */ /* 0x000fe200078e001a */
[----:B------:R-:W-:-:S04]  /*242e0*/  ISETP.NE.U32.AND P0, PT, RZ, UR4, PT ;  /* 0x00000004ff007c0c */ /* 0x000fc8000bf05070 */
[----:B------:R-:W-:-:S13]  /*242f0*/  ISETP.NE.AND.EX P0, PT, RZ, UR5, PT, P0 ;  /* 0x00000005ff007c0c */ /* 0x000fda000bf05300 */
[----:B------:R-:W-:Y:S05]  /*24300*/  @!P0 BRA `(.L_x_4271) ;  /* 0x0000000000108947 */ /* 0x000fea0003800000 */
[----:B-1----:R-:W-:-:S04]  /*24310*/  IADD3 R2, P0, R28, UR4, RZ ;  /* 0x000000041c027c10 */ /* 0x002fc8000ff1e0ff */
[----:B------:R-:W-:-:S05]  /*24320*/  IADD3.X R3, R29, UR5, RZ, P0, !PT ;  /* 0x000000051d037c10 */ /* 0x000fca00087fe4ff */
[----:B------:R2:W5:Y:S01]  /*24330*/  LDG.E R7, desc[UR50][R2.64] ;  /* 0x0000003202077981 */ /* 0x000562000c1e1900 */
[----:B------:R-:W-:Y:S05]  /*24340*/  BRA `(.L_x_4272) ;  /* 0x0000000000247947 */ /* 0x000fea0003800000 */
.L_x_4271:
[----:B------:R-:W-:Y:S02]  /*24350*/  ULDC.64 UR4, c[0x0][0xa08] ;  /* 0x0002820000047ab9 */ /* 0x000fe40000000a00 */
[----:B------:R-:W-:-:S04]  /*24360*/  ISETP.NE.U32.AND P0, PT, RZ, UR4, PT ;  /* 0x00000004ff007c0c */ /* 0x000fc8000bf05070 */
[----:B------:R-:W-:-:S13]  /*24370*/  ISETP.NE.AND.EX P0, PT, RZ, UR5, PT, P0 ;  /* 0x00000005ff007c0c */ /* 0x000fda000bf05300 */
[----:B------:R-:W-:Y:S05]  /*24380*/  @!P0 BRA `(.L_x_4272) ;  /* 0x0000000000148947 */ /* 0x000fea0003800000 */
[----:B-1----:R-:W1:Y:S02]  /*24390*/  LDC.64 R2, c[0x0][0xa08] ;  /* 0x00028200ff027b82 */ /* 0x002e640000000a00 */
[----:B-1----:R-:W-:-:S05]  /*243a0*/  IMAD.WIDE R2, R36, 0x4, R2 ;  /* 0x0000000424027825 */ /* 0x002fca00078e0202 */
[----:B------:R-:W2:Y:S04]  /*243b0*/  LDG.E R7, desc[UR50][R2.64] ;  /* 0x0000003202077981 */ /* 0x000ea8000c1e1900 */
[----:B------:R-:W2:Y:S02]  /*243c0*/  LDG.E R2, desc[UR50][R2.64+0x4] ;  /* 0x0000043202027981 */ /* 0x000ea4000c1e1900 */
[----:B--2---:R-:W-:-:S07]  /*243d0*/  IMAD.IADD R7, R2, 0x1, -R7 ;  /* 0x0000000102077824 */ /* 0x004fce00078e0a07 */
.L_x_4272:
[----:B-12---:R-:W2:Y:S04]  /*243e0*/  @P1 LDG.E R2, desc[UR50][R4.64] ;  /* 0x0000003204021981 */ /* 0x006ea8000c1e1900 */
[----:B------:R-:W2:Y:S01]  /*243f0*/  @P1 LDG.E R4, desc[UR50][R4.64+0x4] ;  /* 0x0000043204041981 */ /* 0x000ea2000c1e1900 */
[----:B-----5:R-:W-:Y:S01]  /*24400*/  IADD3 R7, -R9, R7, RZ ;  /* 0x0000000709077210 */ /* 0x020fe20007ffe1ff */
[----:B------:R-:W-:Y:S01]  /*24410*/  BSSY B0, `(.L_x_4273) ;  /* 0x000015c000007945 */ /* 0x000fe20003800000 */
[----:B--2---:R-:W-:-:S04]  /*24420*/  @P1 IMAD.IADD R6, R4, 0x1, -R2 ;  /* 0x0000000104061824 */ /* 0x004fc800078e0a02 */
[----:B------:R-:W-:-:S04]  /*24430*/  IMAD.IADD R27, R7, 0x1, R6 ;  /* 0x00000001071b7824 */ /* 0x000fc800078e0206 */
[----:B------:R-:W-:-:S04]  /*24440*/  VIADD R33, R27, 0x9f ;  /* 0x0000009f1b217836 */ /* 0x000fc80000000000 */
[----:B------:R-:W-:-:S05]  /*24450*/  IMAD.HI R33, R33, 0x66666667, RZ ;  /* 0x6666666721217827 */ /* 0x000fca00078e02ff */
[----:B------:R-:W-:-:S04]  /*24460*/  SHF.R.U32.HI R2, RZ, 0x1f, R33 ;  /* 0x0000001fff027819 */ /* 0x000fc80000011621 */
[----:B------:R-:W-:-:S05]  /*24470*/  LEA.HI.SX32 R33, R33, R2, 0x1a ;  /* 0x0000000221217211 */ /* 0x000fca00078fd2ff */
[--C-:B------:R-:W-:Y:S02]  /*24480*/  IMAD R2, R33, 0xa0, -R7.reuse ;  /* 0x000000a021027824 */ /* 0x100fe400078e0a07 */
[----:B------:R-:W-:-:S03]  /*24490*/  IMAD.MOV R7, RZ, RZ, -R7 ;  /* 0x000000ffff077224 */ /* 0x000fc600078e0a07 */
[----:B------:R-:W-:Y:S02]  /*244a0*/  VIMNMX R2, R2, R6, PT ;  /* 0x0000000602027248 */ /* 0x000fe40003fe0100 */
[----:B------:R-:W-:-:S04]  /*244b0*/  VIMNMX R7, RZ, R7, !PT ;  /* 0x00000007ff077248 */ /* 0x000fc80007fe0100 */
[----:B------:R-:W-:-:S13]  /*244c0*/  ISETP.GT.AND P0, PT, R2, R7, PT ;  /* 0x000000070200720c */ /* 0x000fda0003f04270 */
[----:B------:R-:W-:Y:S02]  /*244d0*/  @P0 VIADD R5, R2, 0x9f ;  /* 0x0000009f02050836 */ /* 0x000fe40000000000 */
[----:B------:R-:W-:-:S04]  /*244e0*/  IMAD.WIDE.U32 R2, R7, -0x33333333, RZ ;  /* 0xcccccccd07027825 */ /* 0x000fc800078e00ff */
[----:B------:R-:W-:Y:S01]  /*244f0*/  @P0 IMAD.HI R5, R5, 0x66666667, RZ ;  /* 0x6666666705050827 */ /* 0x000fe200078e02ff */
[----:B------:R-:W-:-:S04]  /*24500*/  SHF.R.U32.HI R4, RZ, 0x7, R3 ;  /* 0x00000007ff047819 */ /* 0x000fc80000011603 */
[----:B------:R-:W-:Y:S01]  /*24510*/  @P0 SHF.R.U32.HI R3, RZ, 0x1f, R5 ;  /* 0x0000001fff030819 */ /* 0x000fe20000011605 */
[----:B------:R-:W-:-:S03]  /*24520*/  IMAD.MOV.U32 R2, RZ, RZ, R4 ;  /* 0x000000ffff027224 */ /* 0x000fc600078e0004 */
[----:B------:R-:W-:Y:S02]  /*24530*/  @P0 LEA.HI.SX32 R2, R5, R3, 0x1a ;  /* 0x0000000305020211 */ /* 0x000fe400078fd2ff */
[----:B------:R-:W-:Y:S02]  /*24540*/  PLOP3.LUT P0, PT, PT, PT, PT, 0x80, 0x0 ;  /* 0x000000000000781c */ /* 0x000fe40003f0f070 */
[----:B------:R-:W-:-:S13]  /*24550*/  ISETP.GT.AND P2, PT, R2, R4, PT ;  /* 0x000000040200720c */ /* 0x000fda0003f44270 */
[----:B------:R-:W-:Y:S05]  /*24560*/  @!P2 BRA `(.L_x_4274) ;  /* 0x000000140018a947 */ /* 0x000fea0003800000 */
[----:B------:R-:W-:Y:S01]  /*24570*/  UMOV UR4, 0xffffffff ;  /* 0xffffffff00047882 */ /* 0x000fe20000000000 */
[----:B------:R-:W-:Y:S02]  /*24580*/  SEL R5, R36, RZ, !P1 ;  /* 0x000000ff24057207 */ /* 0x000fe40004800000 */
[----:B------:R-:W-:Y:S05]  /*24590*/  BRA.DIV UR4, `(.L_x_4275) ;  /* 0x000000a204b07947 */ /* 0x000fea000b800000 */
[----:B------:R-:W1:Y:S02]  /*245a0*/  S2R R3, SR_TID.X ;  /* 0x0000000000037919 */ /* 0x000e640000002100 */
[----:B-1----:R-:W-:-:S04]  /*245b0*/  SHF.R.U32.HI R3, RZ, 0x5, R3 ;  /* 0x00000005ff037819 */ /* 0x002fc80000011603 */
[----:B------:R-:W-:-:S05]  /*245c0*/  LOP3.LUT R3, R3, 0x3, RZ, 0xc0, !PT ;  /* 0x0000000303037812 */ /* 0x000fca00078ec0ff */
[----:B------:R1:W2:Y:S02]  /*245d0*/  SHFL.IDX PT, R14, R3, RZ, 0x1f ;  /* 0x00001fff030e7589 */ /* 0x0002a400000e0000 */
.L_x_4516:
[----:B--2---:R-:W-:Y:S02]  /*245e0*/  ISETP.NE.AND P0, PT, R14, RZ, PT ;  /* 0x000000ff0e00720c */ /* 0x004fe40003f05270 */
[----:B------:R-:W-:-:S11]  /*245f0*/  PLOP3.LUT P6, PT, PT, PT, PT, 0x8, 0x0 ;  /* 0x000000000000781c */ /* 0x000fd60003fce170 */
[----:B------:R-:W-:Y:S05]  /*24600*/  @P0 BRA `(.L_x_4276) ;  /* 0x00000000000c0947 */ /* 0x000fea0003800000 */
[----:B------:R-:W-:-:S03]  /*24610*/  UMOV UR4, 0xffffffff ;  /* 0xffffffff00047882 */ /* 0x000fc60000000000 */
[----:B------:R-:W-:Y:S05]  /*24620*/  BRA.DIV UR4, `(.L_x_4277) ;  /* 0x000000a204c07947 */ /* 0x000fea000b800000 */
[----:B------:R-:W-:-:S13]  /*24630*/  ELECT P6, URZ, PT ;  /* 0x00000000003f782f */ /* 0x000fda00038c0000 */
.L_x_4276:
[----:B-1----:R-:W2:Y:S01]  /*24640*/  LDL R3, [R1+0x40] ;  /* 0x0000400001037983 */ /* 0x002ea20000100800 */
[----:B------:R-:W-:Y:S01]  /*24650*/  BSSY B1, `(.L_x_4278) ;  /* 0x0000008000017945 */ /* 0x000fe20003800000 */
[----:B--2---:R-:W-:-:S04]  /*24660*/  IADD3 R3, R3, 0x1, RZ ;  /* 0x0000000103037810 */ /* 0x004fc80007ffe0ff */
[----:B------:R-:W-:-:S04]  /*24670*/  LEA.HI R6, R3, R3, RZ, 0x1 ;  /* 0x0000000303067211 */ /* 0x000fc800078f08ff */
[----:B------:R-:W-:-:S05]  /*24680*/  LOP3.LUT R6, R6, 0xfffffffe, RZ, 0xc0, !PT ;  /* 0xfffffffe06067812 */ /* 0x000fca00078ec0ff */
[----:B------:R-:W-:-:S05]  /*24690*/  IMAD.IADD R3, R3, 0x1, -R6 ;  /* 0x0000000103037824 */ /* 0x000fca00078e0a06 */
[----:B------:R-:W-:-:S04]  /*246a0*/  SHF.L.U32 R3, R3, 0x1f, RZ ;  /* 0x0000001f03037819 */ /* 0x000fc800000006ff */
[----:B------:R-:W1:Y:S02]  /*246b0*/  SYNCS.PHASECHK.TRANS64.TRYWAIT P0, [R23+URZ+0x33420], R3 ;  /* 0x03342003170075a7 */ /* 0x000e64000800017f */
[----:B-1----:R-:W-:Y:S05]  /*246c0*/  @!P0 BRA `(.L_x_4279) ;  /* 0x000000a000b88947 */ /* 0x002fea0003800000 */
.L_x_4519:
[----:B------:R-:W-:Y:S05]  /*246d0*/  BSYNC B1 ;  /* 0x0000000000017941 */ /* 0x000fea0003800000 */
.L_x_4278:
[----:B------:R-:W-:Y:S04]  /*246e0*/  BSSY B1, `(.L_x_4280) ;  /* 0x000008c000017945 */ /* 0x000fe80003800000 */
[----:B------:R-:W-:Y:S05]  /*246f0*/  @!P6 BRA `(.L_x_4281) ;  /* 0x000000080028e947 */ /* 0x000fea0003800000 */
[----:B------:R-:W2:Y:S01]  /*24700*/  LDL R7, [R1] ;  /* 0x0000000001077983 */ /* 0x000ea20000100800 */
[----:B0-----:R-:W-:Y:S01]  /*24710*/  IMAD R9, R34, 0x8, R23 ;  /* 0x0000000822097824 */ /* 0x001fe200078e0217 */
[----:B------:R-:W0:Y:S01]  /*24720*/  S2R R6, SR_TID.X ;  /* 0x0000000000067919 */ /* 0x000e220000002100 */
[----:B------:R-:W-:Y:S01]  /*24730*/  BSSY B2, `(.L_x_4282) ;  /* 0x0000006000027945 */ /* 0x000fe20003800000 */
[----:B0-----:R-:W-:-:S04]  /*24740*/  LOP3.LUT R6, R6, 0x7f, RZ, 0xc0, !PT ;  /* 0x0000007f06067812 */ /* 0x001fc800078ec0ff */
[----:B------:R-:W-:Y:S02]  /*24750*/  ISETP.NE.AND P1, PT, R6, RZ, PT ;  /* 0x000000ff0600720c */ /* 0x000fe40003f25270 */
[----:B--2---:R-:W-:-:S04]  /*24760*/  SHF.L.U32 R8, R7, 0x1f, RZ ;  /* 0x0000001f07087819 */ /* 0x004fc800000006ff */
[----:B------:R-:W0:Y:S02]  /*24770*/  SYNCS.PHASECHK.TRANS64.TRYWAIT P0, [R9+URZ+0x334a0], R8 ;  /* 0x0334a008090075a7 */ /* 0x000e24000800017f */
[----:B0-----:R-:W-:Y:S05]  /*24780*/  @!P0 BRA `(.L_x_4283) ;  /* 0x000000a0009c8947 */ /* 0x001fea0003800000 */
.L_x_4520:
[----:B------:R-:W-:Y:S05]  /*24790*/  BSYNC B2 ;  /* 0x0000000000027941 */ /* 0x000fea0003800000 */
.L_x_4282:
[----:B------:R-:W-:Y:S04]  /*247a0*/  BSSY B2, `(.L_x_4284) ;  /* 0x0000009000027945 */ /* 0x000fe80003800000 */
[----:B------:R-:W-:Y:S05]  /*247b0*/  @P1 BRA `(.L_x_4285) ;  /* 0x00000000001c1947 */ /* 0x000fea0003800000 */
[----:B-1----:R-:W1:Y:S02]  /*247c0*/  S2R R3, SR_TID.X ;  /* 0x0000000000037919 */ /* 0x002e640000002100 */
[----:B-1----:R-:W-:Y:S01]  /*247d0*/  LOP3.LUT R6, R3, 0x1f, RZ, 0xc0, !PT ;  /* 0x0000001f03067812 */ /* 0x002fe200078ec0ff */
[----:B------:R-:W-:-:S03]  /*247e0*/  IMAD.MOV.U32 R3, RZ, RZ, 0x7800 ;  /* 0x00007800ff037424 */ /* 0x000fc600078e00ff */
[----:B------:R-:W-:Y:S01]  /*247f0*/  ISETP.NE.AND P0, PT, R6, RZ, PT ;  /* 0x000000ff0600720c */ /* 0x000fe20003f05270 */
[----:B------:R2:W-:-:S12]  /*24800*/  SYNCS.ARRIVE.TRANS64 RZ, [R9+URZ+0x33490], R3 ;  /* 0x0334900309ff79a7 */ /* 0x0005d8000800003f */
[----:B--2---:R-:W-:Y:S05]  /*24810*/  @!P0 BRA `(.L_x_4285) ;  /* 0x0000000000048947 */ /* 0x004fea0003800000 */
[----:B------:R-:W-:Y:S01]  /*24820*/  BPT.TRAP 0x1 ;  /* 0x000000040000795c */ /* 0x000fe20000300000 */
.L_x_4285:
[----:B------:R-:W-:Y:S05]  /*24830*/  BSYNC B2 ;  /* 0x0000000000027941 */ /* 0x000fea0003800000 */
.L_x_4284:
[----:B------:R-:W-:Y:S01]  /*24840*/  IMAD.MOV.U32 R14, RZ, RZ, RZ ;  /* 0x000000ffff0e7224 */ /* 0x000fe200078e00ff */
[----:B------:R-:W-:Y:S01]  /*24850*/  UIADD3 UR4, UP0, UR40, 0x570, URZ ;  /* 0x0000057028047890 */ /* 0x000fe2000ff1e03f */
[----:B------:R-:W-:Y:S01]  /*24860*/  IMAD R6, R2, 0xa0, R0 ;  /* 0x000000a002067824 */ /* 0x000fe200078e0200 */
[----:B------:R-:W-:Y:S01]  /*24870*/  PLOP3.LUT P0, PT, PT, PT, PT, 0x80, 0x0 ;  /* 0x000000000000781c */ /* 0x000fe20003f0f070 */
[----:B------:R-:W-:Y:S01]  /*24880*/  IMAD R7, R34, 0x7800, R23 ;  /* 0x0000780022077824 */ /* 0x000fe200078e0217 */
[----:B------:R-:W-:Y:S01]  /*24890*/  R2UR UR10, R14 ;  /* 0x000000000e0a72ca */ /* 0x000fe200000e0000 */
[----:B------:R-:W-:Y:S01]  /*248a0*/  VIADD R6, R6, 0xffffff60 ;  /* 0xffffff6006067836 */ /* 0x000fe20000000000 */
[----:B-1----:R-:W-:Y:S01]  /*248b0*/  IADD3 R3, R9, 0x33490, RZ ;  /* 0x0003349009037810 */ /* 0x002fe20007ffe0ff */
[----:B------:R-:W-:Y:S01]  /*248c0*/  VIADD R10, R7, 0x24200 ;  /* 0x00024200070a7836 */ /* 0x000fe20000000000 */
[----:B------:R-:W-:Y:S01]  /*248d0*/  UIADD3.X UR5, URZ, UR41, URZ, UP0, !UPT ;  /* 0x000000293f057290 */ /* 0x000fe200087fe43f */
[----:B------:R-:W-:Y:S01]  /*248e0*/  UMOV UR6, 0x0 ;  /* 0x0000000000067882 */ /* 0x000fe20000000000 */
[----:B------:R-:W-:-:S10]  /*248f0*/  UMOV UR7, 0x12f00000 ;  /* 0x12f0000000077882 */ /* 0x000fd40000000000 */
.L_x_4286:
        /* <DEDUP_REMOVED lines=16> */
.L_x_4287:
        /* <DEDUP_REMOVED lines=16> */
.L_x_4288:
        /* <DEDUP_REMOVED lines=13> */
.L_x_4521:
[----:B------:R-:W-:Y:S05]  /*24bd0*/  BSYNC B2 ;  /* 0x0000000000027941 */ /* 0x000fea0003800000 */
.L_x_4289:
[----:B------:R-:W-:Y:S01]  /*24be0*/  BSSY B2, `(.L_x_4291) ;  /* 0x000000b000027945 */ /* 0x000fe20003800000 */
[----:B------:R-:W-:Y:S01]  /*24bf0*/  MOV R10, 0x0 ;  /* 0x00000000000a7802 */ /* 0x000fe20000000f00 */
[----:B------:R-:W-:Y:S02]  /*24c00*/  IMAD.MOV.U32 R11, RZ, RZ, 0x12f00000 ;  /* 0x12f00000ff0b7424 */ /* 0x000fe400078e00ff */
[----:B------:R-:W-:Y:S05]  /*24c10*/  @P1 BRA `(.L_x_4292) ;  /* 0x00000000001c1947 */ /* 0x000fea0003800000 */
[----:B------:R-:W2:Y:S02]  /*24c20*/  S2R R3, SR_TID.X ;  /* 0x0000000000037919 */ /* 0x000ea40000002100 */
[----:B--2---:R-:W-:Y:S01]  /*24c30*/  LOP3.LUT R15, R3, 0x1f, RZ, 0xc0, !PT ;  /* 0x0000001f030f7812 */ /* 0x004fe200078ec0ff */
[----:B------:R-:W-:-:S03]  /*24c40*/  IMAD.MOV.U32 R3, RZ, RZ, 0x7800 ;  /* 0x00007800ff037424 */ /* 0x000fc600078e00ff */
[----:B------:R-:W-:Y:S01]  /*24c50*/  ISETP.NE.AND P0, PT, R15, RZ, PT ;  /* 0x000000ff0f00720c */ /* 0x000fe20003f05270 */
[----:B------:R2:W-:-:S12]  /*24c60*/  SYNCS.ARRIVE.TRANS64 RZ, [R9+URZ+0x334b0], R3 ;  /* 0x0334b00309ff79a7 */ /* 0x0005d8000800003f */
[----:B--2---:R-:W-:Y:S05]  /*24c70*/  @!P0 BRA `(.L_x_4292) ;  /* 0x0000000000048947 */ /* 0x004fea0003800000 */
[----:B------:R-:W-:Y:S01]  /*24c80*/  BPT.TRAP 0x1 ;  /* 0x000000040000795c */ /* 0x000fe20000300000 */
.L_x_4292:
[----:B------:R-:W-:Y:S05]  /*24c90*/  BSYNC B2 ;  /* 0x0000000000027941 */ /* 0x000fea0003800000 */
.L_x_4291:
        /* <DEDUP_REMOVED lines=8> */
.L_x_4293:
        /* <DEDUP_REMOVED lines=15> */
.L_x_4294:
        /* <DEDUP_REMOVED lines=10> */
[----:B------:R-:W-:Y:S02]  /*24eb0*/  R2UR UR10, R12 ;  /* 0x000000000c0a72ca */ /* 0x000fe400000e0000 */
[----:B------:R-:W-:Y:S02]  /*24ec0*/  R2UR UR6, R10 ;  /* 0x000000000a0672ca */ /* 0x000fe400000e0000 */
[----:B------:R-:W-:Y:S02]  /*24ed0*/  R2UR UR7, R11 ;  /* 0x000000000b0772ca */ /* 0x000fe400000e0000 */
[----:B------:R-:W-:Y:S02]  /*24ee0*/  PLOP3.LUT P0, PT, PT, PT, PT, 0x80, 0x0 ;  /* 0x000000000000781c */ /* 0x000fe40003f0f070 */
[----:B------:R-:W-:-:S11]  /*24ef0*/  IADD3 R7, R7, 0x14200, RZ ;  /* 0x0001420007077810 */ /* 0x000fd60007ffe0ff */
.L_x_4295:
        /* <DEDUP_REMOVED lines=9> */
[----:B--2---:R-:W-:Y:S05]  /*24f90*/  @P0 BRA.U.ANY `(.L_x_4295) ;  /* 0xfffffffd00d80947 */ /* 0x004fea000393ffff */
.L_x_4281:
[----:B------:R-:W-:Y:S05]  /*24fa0*/  BSYNC B1 ;  /* 0x0000000000017941 */ /* 0x000fea0003800000 */
.L_x_4280:
[----:B-1----:R-:W2:Y:S01]  /*24fb0*/  LDL.LU R3, [R1] ;  /* 0x0000000001037983 */ /* 0x002ea20000300800 */
[----:B------:R-:W-:Y:S01]  /*24fc0*/  VIADD R34, R34, 0x1 ;  /* 0x0000000122227836 */ /* 0x000fe20000000000 */
[----:B------:R-:W-:Y:S01]  /*24fd0*/  PLOP3.LUT P0, PT, PT, PT, PT, 0x8, 0x0 ;  /* 0x000000000000781c */ /* 0x000fe20003f0e170 */
[----:B------:R-:W-:-:S03]  /*24fe0*/  VIADD R7, R2, 0xfffffffe ;  /* 0xfffffffe02077836 */ /* 0x000fc60000000000 */
[C---:B------:R-:W-:Y:S02]  /*24ff0*/  ISETP.NE.AND P1, PT, R34.reuse, 0x2, PT ;  /* 0x000000022200780c */ /* 0x040fe40003f25270 */
[----:B------:R-:W-:Y:S02]  /*25000*/  ISETP.GE.AND P2, PT, R7, R4, PT ;  /* 0x000000040700720c */ /* 0x000fe40003f46270 */
[----:B------:R-:W-:Y:S02]  /*25010*/  SEL R2, RZ, 0x1, P1 ;  /* 0x00000001ff027807 */ /* 0x000fe40000800000 */
[----:B------:R-:W-:Y:S02]  /*25020*/  SEL R34, R34, RZ, P1 ;  /* 0x000000ff22227207 */ /* 0x000fe40000800000 */
[----:B--2---:R-:W-:-:S05]  /*25030*/  LOP3.LUT R3, R3, R2, RZ, 0x3c, !PT ;  /* 0x0000000203037212 */ /* 0x004fca00078e3cff */
[----:B------:R1:W-:Y:S02]  /*25040*/  STL [R1], R3 ;  /* 0x0000000301007387 */ /* 0x0003e40000100800 */
[----:B------:R-:W-:Y:S05]  /*25050*/  @!P2 BRA `(.L_x_4274) ;  /* 0x00000008005ca947 */ /* 0x000fea0003800000 */
.L_x_4312:
[----:B------:R-:W-:Y:S05]  /*25060*/  YIELD ;  /* 0x0000000000007946 */ /* 0x000fea0003800000 */
[----:B------:R-:W-:Y:S04]  /*25070*/  BSSY B1, `(.L_x_4296) ;  /* 0x000008b000017945 */ /* 0x000fe80003800000 */
[----:B--2---:R-:W-:Y:S05]  /*25080*/  @!P6 BRA `(.L_x_4297) ;  /* 0x000000080024e947 */ /* 0x004fea0003800000 */
[----:B-1----:R-:W2:Y:S01]  /*25090*/  LDL R3, [R1] ;  /* 0x0000000001037983 */ /* 0x002ea20000100800 */
[----:B------:R-:W-:Y:S01]  /*250a0*/  IMAD R6, R34, 0x8, R23 ;  /* 0x0000000822067824 */ /* 0x000fe200078e0217 */
[----:B------:R-:W1:Y:S01]  /*250b0*/  S2R R2, SR_TID.X ;  /* 0x0000000000027919 */ /* 0x000e620000002100 */
[----:B------:R-:W-:Y:S01]  /*250c0*/  BSSY B2, `(.L_x_4298) ;  /* 0x0000006000027945 */ /* 0x000fe20003800000 */
[----:B-1----:R-:W-:-:S04]  /*250d0*/  LOP3.LUT R2, R2, 0x7f, RZ, 0xc0, !PT ;  /* 0x0000007f02027812 */ /* 0x002fc800078ec0ff */
[----:B------:R-:W-:Y:S02]  /*250e0*/  ISETP.NE.AND P2, PT, R2, RZ, PT ;  /* 0x000000ff0200720c */ /* 0x000fe40003f45270 */
[----:B--2---:R-:W-:-:S04]  /*250f0*/  SHF.L.U32 R3, R3, 0x1f, RZ ;  /* 0x0000001f03037819 */ /* 0x004fc800000006ff */
[----:B------:R-:W1:Y:S02]  /*25100*/  SYNCS.PHASECHK.TRANS64.TRYWAIT P1, [R6+URZ+0x334a0], R3 ;  /* 0x0334a003060075a7 */ /* 0x000e64000802017f */
[----:B-1----:R-:W-:Y:S05]  /*25110*/  @!P1 BRA `(.L_x_4299) ;  /* 0x0000009800609947 */ /* 0x002fea0003800000 */
.L_x_4522:
[----:B------:R-:W-:Y:S05]  /*25120*/  BSYNC B2 ;  /* 0x0000000000027941 */ /* 0x000fea0003800000 */
.L_x_4298:
        /* <DEDUP_REMOVED lines=9> */
.L_x_4301:
[----:B------:R-:W-:Y:S05]  /*251c0*/  BSYNC B2 ;  /* 0x0000000000027941 */ /* 0x000fea0003800000 */
.L_x_4300:
[----:B------:R-:W-:Y:S01]  /*251d0*/  IMAD.MOV.U32 R11, RZ, RZ, RZ ;  /* 0x000000ffff0b7224 */ /* 0x000fe200078e00ff */
[----:B------:R-:W-:Y:S01]  /*251e0*/  UIADD3 UR4, UP0, UR40, 0x570, URZ ;  /* 0x0000057028047890 */ /* 0x000fe2000ff1e03f */
[----:B0-----:R-:W-:Y:S01]  /*251f0*/  IMAD R8, R34, 0x7800, R23 ;  /* 0x0000780022087824 */ /* 0x001fe200078e0217 */
[----:B------:R-:W-:Y:S01]  /*25200*/  PLOP3.LUT P1, PT, PT, PT, PT, 0x80, 0x0 ;  /* 0x000000000000781c */ /* 0x000fe20003f2f070 */
[----:B------:R-:W-:Y:S01]  /*25210*/  IMAD R9, R7, 0xa0, R0 ;  /* 0x000000a007097824 */ /* 0x000fe200078e0200 */
[----:B------:R-:W-:Y:S01]  /*25220*/  R2UR UR10, R11 ;  /* 0x000000000b0a72ca */ /* 0x000fe200000e0000 */
[----:B------:R-:W-:Y:S01]  /*25230*/  VIADD R10, R8, 0x24200 ;  /* 0x00024200080a7836 */ /* 0x000fe20000000000 */
[----:B------:R-:W-:Y:S01]  /*25240*/  IADD3 R2, R6, 0x33490, RZ ;  /* 0x0003349006027810 */ /* 0x000fe20007ffe0ff */
[----:B------:R-:W-:Y:S01]  /*25250*/  UIADD3.X UR5, URZ, UR41, URZ, UP0, !UPT ;  /* 0x000000293f057290 */ /* 0x000fe200087fe43f */
[----:B------:R-:W-:Y:S01]  /*25260*/  UMOV UR6, 0x0 ;  /* 0x0000000000067882 */ /* 0x000fe20000000000 */
[----:B------:R-:W-:-:S10]  /*25270*/  UMOV UR7, 0x12f00000 ;  /* 0x12f0000000077882 */ /* 0x000fd40000000000 */
.L_x_4302:
        /* <DEDUP_REMOVED lines=16> */
.L_x_4303:
        /* <DEDUP_REMOVED lines=16> */
.L_x_4304:
        /* <DEDUP_REMOVED lines=13> */
.L_x_4523:
[----:B------:R-:W-:Y:S05]  /*25550*/  BSYNC B2 ;  /* 0x0000000000027941 */ /* 0x000fea0003800000 */
.L_x_4305:
[----:B------:R-:W-:Y:S01]  /*25560*/  BSSY B2, `(.L_x_4307) ;  /* 0x000000b000027945 */ /* 0x000fe20003800000 */
[----:B------:R-:W-:Y:S01]  /*25570*/  MOV R2, 0x0 ;  /* 0x0000000000027802 */ /* 0x000fe20000000f00 */
[----:B01----:R-:W-:Y:S02]  /*25580*/  IMAD.MOV.U32 R3, RZ, RZ, 0x12f00000 ;  /* 0x12f00000ff037424 */ /* 0x003fe400078e00ff */
[----:B------:R-:W-:Y:S05]  /*25590*/  @P2 BRA `(.L_x_4308) ;  /* 0x00000000001c2947 */ /* 0x000fea0003800000 */
[----:B------:R-:W0:Y:S02]  /*255a0*/  S2R R10, SR_TID.X ;  /* 0x00000000000a7919 */ /* 0x000e240000002100 */
[----:B0-----:R-:W-:Y:S01]  /*255b0*/  LOP3.LUT R14, R10, 0x1f, RZ, 0xc0, !PT ;  /* 0x0000001f0a0e7812 */ /* 0x001fe200078ec0ff */
[----:B------:R-:W-:-:S03]  /*255c0*/  IMAD.MOV.U32 R10, RZ, RZ, 0x7800 ;  /* 0x00007800ff0a7424 */ /* 0x000fc600078e00ff */
[----:B------:R-:W-:Y:S01]  /*255d0*/  ISETP.NE.AND P1, PT, R14, RZ, PT ;  /* 0x000000ff0e00720c */ /* 0x000fe20003f25270 */
[----:B------:R0:W-:-:S12]  /*255e0*/  SYNCS.ARRIVE.TRANS64 RZ, [R6+URZ+0x334b0], R10 ;  /* 0x0334b00a06ff79a7 */ /* 0x0001d8000800003f */
[----:B0-----:R-:W-:Y:S05]  /*255f0*/  @!P1 BRA `(.L_x_4308) ;  /* 0x0000000000049947 */ /* 0x001fea0003800000 */
[----:B------:R-:W-:Y:S01]  /*25600*/  BPT.TRAP 0x1 ;  /* 0x000000040000795c */ /* 0x000fe20000300000 */
.L_x_4308:
[----:B------:R-:W-:Y:S05]  /*25610*/  BSYNC B2 ;  /* 0x0000000000027941 */ /* 0x000fea0003800000 */
.L_x_4307:
[----:B------:R-:W-:Y:S01]  /*25620*/  R2UR UR10, R11 ;  /* 0x000000000b0a72ca */ /* 0x000fe200000e0000 */
[----:B------:R-:W-:Y:S01]  /*25630*/  UIADD3 UR4, UP0, UR40, 0x670, URZ ;  /* 0x0000067028047890 */ /* 0x000fe2000ff1e03f */
[----:B------:R-:W-:Y:S01]  /*25640*/  R2UR UR6, R2 ;  /* 0x00000000020672ca */ /* 0x000fe200000e0000 */
[----:B------:R-:W-:Y:S01]  /*25650*/  VIADD R6, R6, 0x334b0 ;  /* 0x000334b006067836 */ /* 0x000fe20000000000 */
[----:B------:R-:W-:Y:S01]  /*25660*/  R2UR UR7, R3 ;  /* 0x00000000030772ca */ /* 0x000fe200000e0000 */
[----:B------:R-:W-:Y:S01]  /*25670*/  VIADD R10, R8, 0xf200 ;  /* 0x0000f200080a7836 */ /* 0x000fe20000000000 */
[----:B------:R-:W-:Y:S01]  /*25680*/  PLOP3.LUT P1, PT, PT, PT, PT, 0x80, 0x0 ;  /* 0x000000000000781c */ /* 0x000fe20003f2f070 */
[----:B------:R-:W-:-:S12]  /*25690*/  UIADD3.X UR5, URZ, UR41, URZ, UP0, !UPT ;  /* 0x000000293f057290 */ /* 0x000fd800087fe43f */
.L_x_4309:
        /* <DEDUP_REMOVED lines=15> */
.L_x_4310:
        /* <DEDUP_REMOVED lines=15> */
.L_x_4311:
        /* <DEDUP_REMOVED lines=10> */
.L_x_4297:
[----:B------:R-:W-:Y:S05]  /*25920*/  BSYNC B1 ;  /* 0x0000000000017941 */ /* 0x000fea0003800000 */
.L_x_4296:
[----:B-1----:R-:W2:Y:S01]  /*25930*/  LDL.LU R3, [R1] ;  /* 0x0000000001037983 */ /* 0x002ea20000300800 */
[----:B------:R-:W-:Y:S01]  /*25940*/  VIADD R34, R34, 0x1 ;  /* 0x0000000122227836 */ /* 0x000fe20000000000 */
[C---:B------:R-:W-:Y:S01]  /*25950*/  ISETP.GT.AND P2, PT, R7.reuse, R4, PT ;  /* 0x000000040700720c */ /* 0x040fe20003f44270 */
[----:B------:R-:W-:-:S03]  /*25960*/  VIADD R7, R7, 0xffffffff ;  /* 0xffffffff07077836 */ /* 0x000fc60000000000 */
[----:B------:R-:W-:-:S04]  /*25970*/  ISETP.NE.AND P1, PT, R34, 0x2, PT ;  /* 0x000000022200780c */ /* 0x000fc80003f25270 */
[----:B------:R-:W-:Y:S02]  /*25980*/  SEL R2, RZ, 0x1, P1 ;  /* 0x00000001ff027807 */ /* 0x000fe40000800000 */
[----:B------:R-:W-:Y:S02]  /*25990*/  SEL R34, R34, RZ, P1 ;  /* 0x000000ff22227207 */ /* 0x000fe40000800000 */
[----:B--2---:R-:W-:-:S05]  /*259a0*/  LOP3.LUT R3, R3, R2, RZ, 0x3c, !PT ;  /* 0x0000000203037212 */ /* 0x004fca00078e3cff */
[----:B------:R2:W-:Y:S01]  /*259b0*/  STL [R1], R3 ;  /* 0x0000000301007387 */ /* 0x0005e20000100800 */
[----:B------:R-:W-:Y:S05]  /*259c0*/  @P2 BRA `(.L_x_4312) ;  /* 0xfffffff400a42947 */ /* 0x000fea000383ffff */
.L_x_4274:
[----:B------:R-:W-:Y:S05]  /*259d0*/  BSYNC B0 ;  /* 0x0000000000007941 */ /* 0x000fea0003800000 */
.L_x_4273:
[----:B------:R-:W-:Y:S05]  /*259e0*/  @!P0 WARPSYNC.ALL ;  /* 0x0000000000008948 */ /* 0x000fea0003800000 */
[----:B------:R-:W-:Y:S01]  /*259f0*/  @!P0 BAR.SYNC.DEFER_BLOCKING 0xc, 0x180 ;  /* 0x0306000000008b1d */ /* 0x000fe20000010000 */
[----:B------:R-:W-:-:S13]  /*25a00*/  ISETP.GT.AND P0, PT, R27, RZ, PT ;  /* 0x000000ff1b00720c */ /* 0x000fda0003f04270 */
[----:B------:R-:W-:Y:S05]  /*25a10*/  @P0 BRA `(.L_x_4313) ;  /* 0x0000000000440947 */ /* 0x000fea0003800000 */
[----:B------:R-:W3:Y:S02]  /*25a20*/  S2R R2, SR_TID.X ;  /* 0x0000000000027919 */ /* 0x000ee40000002100 */
[----:B---3--:R-:W-:-:S04]  /*25a30*/  LOP3.LUT R2, R2, 0x7f, RZ, 0xc0, !PT ;  /* 0x0000007f02027812 */ /* 0x008fc800078ec0ff */
[----:B------:R-:W-:-:S13]  /*25a40*/  ISETP.NE.AND P0, PT, R2, RZ, PT ;  /* 0x000000ff0200720c */ /* 0x000fda0003f05270 */
[----:B------:R-:W-:Y:S05]  /*25a50*/  @P0 BRA `(.L_x_4314) ;  /* 0x0000005400500947 */ /* 0x000fea0003800000 */
[----:B------:R-:W3:Y:S01]  /*25a60*/  S2R R5, SR_LANEID ;  /* 0x0000000000057919 */ /* 0x000ee20000000000 */
[----:B------:R-:W-:Y:S01]  /*25a70*/  VOTEU.ANY UR4, UPT, PT ;  /* 0x0000000000047886 */ /* 0x000fe200038e0100 */
[----:B-12---:R-:W1:Y:S01]  /*25a80*/  LDC.64 R2, c[0x0][0xc60] ;  /* 0x00031800ff027b82 */ /* 0x006e620000000a00 */
[----:B------:R-:W3:Y:S02]  /*25a90*/  FLO.U32 R0, UR4 ;  /* 0x0000000400007d00 */ /* 0x000ee400080e0000 */
[----:B---3--:R-:W-:-:S06]  /*25aa0*/  ISETP.EQ.U32.AND P0, PT, R0, R5, PT ;  /* 0x000000050000720c */ /* 0x008fcc0003f02070 */
[----:B------:R-:W1:Y:S07]  /*25ab0*/  POPC R5, UR4 ;  /* 0x0000000400057d09 */ /* 0x000e6e0008000000 */
[----:B-1----:R-:W2:Y:S01]  /*25ac0*/  @P0 ATOMG.E.ADD.STRONG.GPU PT, R3, desc[UR50][R2.64], R5 ;  /* 0x00000005020309a8 */ /* 0x002ea200081ee1f2 */
[----:B------:R-:W1:Y:S02]  /*25ad0*/  S2R R4, SR_LTMASK ;  /* 0x0000000000047919 */ /* 0x000e640000003900 */
[----:B-1----:R-:W-:-:S04]  /*25ae0*/  LOP3.LUT R4, R4, UR4, RZ, 0xc0, !PT ;  /* 0x0000000404047c12 */ /* 0x002fc8000f8ec0ff */
[----:B------:R-:W1:Y:S01]  /*25af0*/  POPC R7, R4 ;  /* 0x0000000400077309 */ /* 0x000e620000000000 */
[----:B--2---:R-:W1:Y:S02]  /*25b00*/  SHFL.IDX PT, R0, R3, R0, 0x1f ;  /* 0x00001f0003007589 */ /* 0x004e6400000e0000 */
[----:B-1----:R-:W-:Y:S01]  /*25b10*/  IADD3 R16, R0, UR38, R7 ;  /* 0x0000002600107c10 */ /* 0x002fe2000fffe007 */
[----:B------:R-:W-:Y:S06]  /*25b20*/  BRA `(.L_x_4314) ;  /* 0x00000054001c7947 */ /* 0x000fec0003800000 */
.L_x_4313:
        /* <DEDUP_REMOVED lines=9> */
[----:B------:R-:W-:Y:S01]  /*25bc0*/  MOV R6, UR8 ;  /* 0x0000000800067c02 */ /* 0x000fe20008000f00 */
[----:B-12---:R-:W1:Y:S01]  /*25bd0*/  LDC.64 R2, c[0x4][R2] ;  /* 0x0100000002027b82 */ /* 0x006e620000000a00 */
[----:B------:R-:W-:Y:S01]  /*25be0*/  IMAD.U32 R5, RZ, RZ, UR7 ;  /* 0x00000007ff057e24 */ /* 0x000fe2000f8e00ff */
[----:B------:R-:W-:Y:S01]  /*25bf0*/  MOV R13, RZ ;  /* 0x000000ff000d7202 */ /* 0x000fe20000000f00 */
[----:B------:R-:W-:Y:S02]  /*25c00*/  IMAD.U32 R7, RZ, RZ, UR9 ;  /* 0x00000009ff077e24 */ /* 0x000fe4000f8e00ff */
[----:B------:R-:W-:-:S02]  /*25c10*/  IMAD.U32 R10, RZ, RZ, UR4 ;  /* 0x00000004ff0a7e24 */ /* 0x000fc4000f8e00ff */
[----:B------:R-:W-:Y:S02]  /*25c20*/  IMAD.U32 R11, RZ, RZ, UR5 ;  /* 0x00000005ff0b7e24 */ /* 0x000fe4000f8e00ff */
[----:B0-----:R-:W-:Y:S02]  /*25c30*/  IMAD.MOV.U32 R8, RZ, RZ, 0x70 ;  /* 0x00000070ff087424 */ /* 0x001fe400078e00ff */
[----:B------:R-:W-:-:S07]  /*25c40*/  IMAD.MOV.U32 R12, RZ, RZ, 0x1 ;  /* 0x00000001ff0c7424 */ /* 0x000fce00078e00ff */
[----:B------:R-:W-:-:S07]  /*25c50*/  LEPC R20, `(.L_x_4316) ;  /* 0x000000001014794e */ /* 0x000fce0000000000 */
[----:B-1----:R-:W-:Y:S05]  /*25c60*/  CALL.ABS.NOINC R2 ;  /* 0x0000000002007343 */ /* 0x002fea0003c00000 */
.L_x_4316:
[----:B------:R-:W-:Y:S05]  /*25c70*/  BSYNC B6 ;  /* 0x0000000000067941 */ /* 0x000fea0003800000 */
.L_x_4315:
[----:B------:R-:W3:Y:S01]  /*25c80*/  LDL.LU R31, [R1+0x4] ;  /* 0x00000400011f7983 */ /* 0x000ee20000300800 */
[----:B------:R-:W-:Y:S01]  /*25c90*/  VIADD R0, R23, 0xf200 ;  /* 0x0000f20017007836 */ /* 0x000fe20000000000 */
[----:B------:R-:W-:Y:S04]  /*25ca0*/  BSSY B6, `(.L_x_4317) ;  /* 0x0000016000067945 */ /* 0x000fe80003800000 */
[----:B------:R-:W-:Y:S02]  /*25cb0*/  LOP3.LUT P0, RZ, R0, 0x1bf, RZ, 0xc0, !PT ;  /* 0x000001bf00ff7812 */ /* 0x000fe4000780c0ff */
[----:B---3--:R-:W-:-:S11]  /*25cc0*/  LOP3.LUT R31, R31, 0xfffffffe, RZ, 0xc0, !PT ;  /* 0xfffffffe1f1f7812 */ /* 0x008fd600078ec0ff */
[----:B------:R-:W-:-:S05]  /*25cd0*/  @P0 LOP3.LUT R31, R31, 0x1, RZ, 0xfc, !PT ;  /* 0x000000011f1f0812 */ /* 0x000fca00078efcff */
[----:B------:R3:W-:Y:S01]  /*25ce0*/  STL [R1+0x4], R31 ;  /* 0x0000041f01007387 */ /* 0x0007e20000100800 */
        /* <DEDUP_REMOVED lines=8> */
[----:B------:R-:W-:Y:S02]  /*25d70*/  IMAD.U32 R5, RZ, RZ, UR7 ;  /* 0x00000007ff057e24 */ /* 0x000fe4000f8e00ff */
[----:B------:R-:W-:Y:S02]  /*25d80*/  IMAD.U32 R6, RZ, RZ, UR8 ;  /* 0x00000008ff067e24 */ /* 0x000fe4000f8e00ff */
[----:B------:R-:W-:-:S02]  /*25d90*/  IMAD.U32 R7, RZ, RZ, UR9 ;  /* 0x00000009ff077e24 */ /* 0x000fc4000f8e00ff */
[----:B------:R-:W-:Y:S02]  /*25da0*/  IMAD.U32 R11, RZ, RZ, UR5 ;  /* 0x00000005ff0b7e24 */ /* 0x000fe4000f8e00ff */
[----:B0-----:R-:W-:Y:S02]  /*25db0*/  IMAD.MOV.U32 R8, RZ, RZ, 0x70 ;  /* 0x00000070ff087424 */ /* 0x001fe400078e00ff */
[----:B------:R-:W-:Y:S02]  /*25dc0*/  IMAD.MOV.U32 R12, RZ, RZ, 0x1 ;  /* 0x00000001ff0c7424 */ /* 0x000fe400078e00ff */
[----:B------:R-:W-:-:S07]  /*25dd0*/  IMAD.MOV.U32 R13, RZ, RZ, RZ ;  /* 0x000000ffff0d7224 */ /* 0x000fce00078e00ff */
[----:B------:R-:W-:-:S07]  /*25de0*/  LEPC R20, `(.L_x_4318) ;  /* 0x000000001014794e */ /* 0x000fce0000000000 */
[----:B-1-3--:R-:W-:Y:S05]  /*25df0*/  CALL.ABS.NOINC R2 ;  /* 0x0000000002007343 */ /* 0x00afea0003c00000 */
.L_x_4318:
[----:B------:R-:W-:Y:S05]  /*25e00*/  BSYNC B6 ;  /* 0x0000000000067941 */ /* 0x000fea0003800000 */
.L_x_4317:
        /* <DEDUP_REMOVED lines=9> */
[----:B------:R-:W-:Y:S01]  /*25ea0*/  IMAD.U32 R5, RZ, RZ, UR7 ;  /* 0x00000007ff057e24 */ /* 0x000fe2000f8e00ff */
[----:B-12---:R-:W1:Y:S01]  /*25eb0*/  LDC.64 R2, c[0x4][R2] ;  /* 0x0100000002027b82 */ /* 0x006e620000000a00 */
[----:B------:R-:W-:Y:S01]  /*25ec0*/  IMAD.U32 R6, RZ, RZ, UR8 ;  /* 0x00000008ff067e24 */ /* 0x000fe2000f8e00ff */
[----:B0-----:R-:W-:Y:S01]  /*25ed0*/  MOV R8, 0x70 ;  /* 0x0000007000087802 */ /* 0x001fe20000000f00 */
[----:B------:R-:W-:Y:S02]  /*25ee0*/  IMAD.U32 R7, RZ, RZ, UR9 ;  /* 0x00000009ff077e24 */ /* 0x000fe4000f8e00ff */
[----:B------:R-:W-:-:S02]  /*25ef0*/  IMAD.U32 R10, RZ, RZ, UR4 ;  /* 0x00000004ff0a7e24 */ /* 0x000fc4000f8e00ff */
[----:B------:R-:W-:Y:S02]  /*25f00*/  IMAD.U32 R11, RZ, RZ, UR5 ;  /* 0x00000005ff0b7e24 */ /* 0x000fe4000f8e00ff */
[----:B------:R-:W-:Y:S02]  /*25f10*/  IMAD.MOV.U32 R12, RZ, RZ, 0x1 ;  /* 0x00000001ff0c7424 */ /* 0x000fe400078e00ff */
[----:B------:R-:W-:-:S07]  /*25f20*/  IMAD.MOV.U32 R13, RZ, RZ, RZ ;  /* 0x000000ffff0d7224 */ /* 0x000fce00078e00ff */
[----:B------:R-:W-:-:S07]  /*25f30*/  LEPC R20, `(.L_x_4320) ;  /* 0x000000001014794e */ /* 0x000fce0000000000 */
[----:B-1-3--:R-:W-:Y:S05]  /*25f40*/  CALL.ABS.NOINC R2 ;  /* 0x0000000002007343 */ /* 0x00afea0003c00000 */
.L_x_4320:
[----:B------:R-:W-:Y:S05]  /*25f50*/  BSYNC B6 ;  /* 0x0000000000067941 */ /* 0x000fea0003800000 */
.L_x_4319:
[----:B------:R-:W-:Y:S01]  /*25f60*/  LOP3.LUT P6, RZ, R31, 0x1, RZ, 0xc0, !PT ;  /* 0x000000011fff7812 */ /* 0x000fe200078cc0ff */
[----:B------:R-:W-:-:S12]  /*25f70*/  BSSY B6, `(.L_x_4321) ;  /* 0x0000012000067945 */ /* 0x000fd80003800000 */
        /* <DEDUP_REMOVED lines=17> */
.L_x_4322:
[----:B------:R-:W-:Y:S05]  /*26090*/  BSYNC B6 ;  /* 0x0000000000067941 */ /* 0x000fea0003800000 */
.L_x_4321:
[----:B------:R-:W0:Y:S01]  /*260a0*/  LDL R21, [R1+0x10] ;  /* 0x0000100001157983 */ /* 0x000e220000100800 */
[----:B------:R-:W-:Y:S01]  /*260b0*/  ULDC.64 UR4, c[0x0][0x9f8] ;  /* 0x00027e0000047ab9 */ /* 0x000fe20000000a00 */
[----:B------:R-:W4:Y:S01]  /*260c0*/  LDC R11, c[0x0][0x430] ;  /* 0x00010c00ff0b7b82 */ /* 0x000f220000000800 */
[----:B------:R-:W-:Y:S01]  /*260d0*/  ISETP.NE.U32.AND P0, PT, RZ, UR4, PT ;  /* 0x00000004ff007c0c */ /* 0x000fe2000bf05070 */
[----:B------:R-:W1:Y:S03]  /*260e0*/  S2R R2, SR_TID.X ;  /* 0x0000000000027919 */ /* 0x000e660000002100 */
[----:B------:R-:W-:-:S13]  /*260f0*/  ISETP.NE.AND.EX P0, PT, RZ, UR5, PT, P0 ;  /* 0x00000005ff007c0c */ /* 0x000fda000bf05300 */
[----:B------:R-:W-:-:S04]  /*26100*/  @P0 IADD3 R28, P1, R28, UR4, RZ ;  /* 0x000000041c1c0c10 */ /* 0x000fc8000ff3e0ff */
[----:B------:R-:W-:-:S05]  /*26110*/  @P0 IADD3.X R29, R29, UR5, RZ, P1, !PT ;  /* 0x000000051d1d0c10 */ /* 0x000fca0008ffe4ff */
[----:B------:R-:W3:Y:S01]  /*26120*/  @P0 LDG.E R36, desc[UR50][R28.64] ;  /* 0x000000321c240981 */ /* 0x000ee2000c1e1900 */
[----:B----4-:R-:W-:Y:S02]  /*26130*/  ISETP.NE.AND P0, PT, R11, 0x1, PT ;  /* 0x000000010b00780c */ /* 0x010fe40003f05270 */
[----:B------:R-:W-:Y:S01]  /*26140*/  MOV R6, 0xa0 ;  /* 0x000000a000067802 */ /* 0x000fe20000000f00 */
[----:B------:R-:W4:Y:S01]  /*26150*/  S2R R20, SR_TID.X ;  /* 0x0000000000147919 */ /* 0x000f220000002100 */
[----:B-1----:R-:W-:Y:S01]  /*26160*/  LOP3.LUT R2, R2, 0x7f, RZ, 0xc0, !PT ;  /* 0x0000007f02027812 */ /* 0x002fe200078ec0ff */
[----:B------:R-:W1:Y:S02]  /*26170*/  S2R R35, SR_TID.X ;  /* 0x0000000000237919 */ /* 0x000e640000002100 */
[----:B------:R-:W-:Y:S01]  /*26180*/  IMAD R6, R33, R6, -0xa0 ;  /* 0xffffff6021067424 */ /* 0x000fe200078e0206 */
[----:B------:R-:W-:-:S05]  /*26190*/  SHF.R.U32.HI R2, RZ, 0x2, R2 ;  /* 0x00000002ff027819 */ /* 0x000fca0000011602 */
[----:B------:R-:W0:Y:S08]  /*261a0*/  @P0 LDC R5, c[0x0][0x434] ;  /* 0x00010d00ff050b82 */ /* 0x000e300000000800 */
[----:B--2---:R-:W2:Y:S08]  /*261b0*/  @P0 LDC R3, c[0x0][0x438] ;  /* 0x00010e00ff030b82 */ /* 0x004eb00000000800 */
[----:B------:R-:W2:Y:S01]  /*261c0*/  @P0 LDC R0, c[0x0][0x434] ;  /* 0x00010d00ff000b82 */ /* 0x000ea20000000800 */
[----:B----4-:R-:W-:-:S05]  /*261d0*/  IMAD.SHL.U32 R20, R20, 0x20, RZ ;  /* 0x0000002014147824 */ /* 0x010fca00078e00ff */
[----:B------:R-:W-:Y:S02]  /*261e0*/  LOP3.LUT R20, R2, 0x60, R20, 0xf8, !PT ;  /* 0x0000006002147812 */ /* 0x000fe400078ef814 */
[----:B------:R-:W4:Y:S03]  /*261f0*/  S2R R2, SR_TID.X ;  /* 0x0000000000027919 */ /* 0x000f260000002100 */
[----:B------:R-:W-:Y:S02]  /*26200*/  IMAD.IADD R4, R20, 0x1, R6 ;  /* 0x0000000114047824 */ /* 0x000fe400078e0206 */
[----:B-1----:R-:W-:-:S03]  /*26210*/  IMAD.SHL.U32 R20, R35, 0x20, RZ ;  /* 0x0000002023147824 */ /* 0x002fc600078e00ff */
[----:B------:R-:W-:Y:S02]  /*26220*/  ISETP.GE.AND P1, PT, R4, R27, PT ;  /* 0x0000001b0400720c */ /* 0x000fe40003f26270 */
[----:B----4-:R-:W-:-:S04]  /*26230*/  LOP3.LUT R2, R2, 0x7f, RZ, 0xc0, !PT ;  /* 0x0000007f02027812 */ /* 0x010fc800078ec0ff */
[----:B------:R-:W-:Y:S02]  /*26240*/  SHF.R.U32.HI R7, RZ, 0x2, R2 ;  /* 0x00000002ff077819 */ /* 0x000fe40000011602 */
[----:B------:R-:W1:Y:S02]  /*26250*/  @P0 LDC R2, c[0x0][0x438] ;  /* 0x00010e00ff020b82 */ /* 0x000e640000000800 */
[----:B------:R-:W-:-:S04]  /*26260*/  LOP3.LUT R20, R7, 0x60, R20, 0xf8, !PT ;  /* 0x0000006007147812 */ /* 0x000fc800078ef814 */
[----:B------:R-:W-:-:S04]  /*26270*/  LOP3.LUT R20, R20, 0x80, RZ, 0xfc, !PT ;  /* 0x0000008014147812 */ /* 0x000fc800078efcff */
[----:B------:R-:W-:Y:S02]  /*26280*/  IADD3 R6, R20, R6, RZ ;  /* 0x0000000614067210 */ /* 0x000fe40007ffe0ff */
[----:B---3--:R-:W-:Y:S01]  /*26290*/  LOP3.LUT R31, R31, 0xfffffff7, RZ, 0xc0, !PT ;  /* 0xfffffff71f1f7812 */ /* 0x008fe200078ec0ff */
[--C-:B0-----:R-:W-:Y:S02]  /*262a0*/  IMAD.IADD R9, R4, 0x1, R21.reuse ;  /* 0x0000000104097824 */ /* 0x101fe400078e0215 */
[----:B------:R-:W-:Y:S02]  /*262b0*/  IMAD.IADD R8, R6, 0x1, R21 ;  /* 0x0000000106087824 */ /* 0x000fe400078e0215 */
[----:B------:R-:W-:-:S04]  /*262c0*/  @P0 IMAD.HI.U32 R5, R9, R5, RZ ;  /* 0x0000000509050227 */ /* 0x000fc800078e00ff */
[----:B------:R-:W-:Y:S01]  /*262d0*/  IMAD.MOV.U32 R10, RZ, RZ, R9 ;  /* 0x000000ffff0a7224 */ /* 0x000fe200078e0009 */
[----:B--2---:R-:W-:Y:S01]  /*262e0*/  @P0 SHF.R.U32.HI R10, RZ, R3, R5 ;  /* 0x00000003ff0a0219 */ /* 0x004fe20000011605 */
[----:B------:R-:W-:Y:S01]  /*262f0*/  @P0 IMAD.HI.U32 R3, R8, R0, RZ ;  /* 0x0000000008030227 */ /* 0x000fe200078e00ff */
[----:B------:R-:W0:Y:S02]  /*26300*/  @!P1 LDC.64 R4, c[0x0][0x418] ;  /* 0x00010600ff049b82 */ /* 0x000e240000000a00 */
[----:B------:R-:W-:Y:S01]  /*26310*/  @!P1 SHF.R.S32.HI R7, RZ, 0x1f, R10 ;  /* 0x0000001fff079819 */ /* 0x000fe2000001140a */
[----:B------:R-:W-:Y:S01]  /*26320*/  IMAD.MOV.U32 R0, RZ, RZ, R8 ;  /* 0x000000ffff007224 */ /* 0x000fe200078e0008 */
[----:B-1----:R-:W-:Y:S02]  /*26330*/  @P0 SHF.R.U32.HI R0, RZ, R2, R3 ;  /* 0x00000002ff000219 */ /* 0x002fe40000011603 */
[----:B------:R-:W-:Y:S01]  /*26340*/  ISETP.GE.AND P0, PT, R6, R27, PT ;  /* 0x0000001b0600720c */ /* 0x000fe20003f06270 */
[----:B------:R-:W-:Y:S01]  /*26350*/  @!P1 IMAD.MOV.U32 R6, RZ, RZ, R10 ;  /* 0x000000ffff069224 */ /* 0x000fe200078e000a */
[----:B------:R-:W1:Y:S02]  /*26360*/  @!P1 LDC.64 R2, c[0x0][0x428] ;  /* 0x00010a00ff029b82 */ /* 0x000e640000000a00 */
[----:B------:R-:W-:-:S02]  /*26370*/  ISETP.GT.U32.OR P0, PT, R20, 0x9f, P0 ;  /* 0x0000009f1400780c */ /* 0x000fc40000704470 */
[----:B------:R-:W-:-:S05]  /*26380*/  SHF.R.S32.HI R14, RZ, 0x1f, R36 ;  /* 0x0000001fff0e7819 */ /* 0x000fca0000011424 */
[----:B------:R2:W-:Y:S01]  /*26390*/  STL [R1+0x14], R14 ;  /* 0x0000140e01007387 */ /* 0x0005e20000100800 */
[----:B-1----:R-:W-:-:S04]  /*263a0*/  @!P1 IMAD.WIDE.U32 R6, R36, R2, R6 ;  /* 0x0000000224069225 */ /* 0x002fc800078e0006 */
[----:B------:R-:W-:Y:S01]  /*263b0*/  @!P1 IMAD R2, R14, R2, RZ ;  /* 0x000000020e029224 */ /* 0x000fe200078e02ff */
[----:B0-----:R-:W-:-:S03]  /*263c0*/  @!P1 LEA R12, P2, R6, R4, 0x2 ;  /* 0x00000004060c9211 */ /* 0x001fc600078410ff */
[----:B------:R-:W-:-:S04]  /*263d0*/  @!P1 IMAD R3, R36, R3, R2 ;  /* 0x0000000324039224 */ /* 0x000fc800078e0202 */
[----:B------:R-:W-:Y:S01]  /*263e0*/  @!P1 IMAD.IADD R3, R7, 0x1, R3 ;  /* 0x0000000107039824 */ /* 0x000fe200078e0203 */
[----:B------:R-:W-:-:S04]  /*263f0*/  @!P0 SHF.R.S32.HI R7, RZ, 0x1f, R0 ;  /* 0x0000001fff078819 */ /* 0x000fc80000011400 */
[----:B------:R-:W-:Y:S01]  /*26400*/  @!P1 LEA.HI.X R13, R6, R5, R3, 0x2, P2 ;  /* 0x00000005060d9211 */ /* 0x000fe200010f1403 */
[----:B------:R-:W-:Y:S01]  /*26410*/  IMAD.MOV R5, RZ, RZ, -R10 ;  /* 0x000000ffff057224 */ /* 0x000fe200078e0a0a */
[----:B------:R-:W0:Y:S01]  /*26420*/  @!P0 LDC.64 R2, c[0x0][0x428] ;  /* 0x00010a00ff028b82 */ /* 0x000e220000000a00 */
[----:B------:R-:W-:Y:S02]  /*26430*/  @!P0 MOV R6, R0 ;  /* 0x0000000000068202 */ /* 0x000fe40000000f00 */
[----:B------:R-:W-:-:S05]  /*26440*/  IMAD R5, R11, R5, R9 ;  /* 0x000000050b057224 */ /* 0x000fca00078e0209 */
[----:B------:R-:W1:Y:S01]  /*26450*/  LDC R9, c[0x0][0x2f4] ;  /* 0x0000bd00ff097b82 */ /* 0x000e620000000800 */
[-C--:B0-----:R-:W-:Y:S02]  /*26460*/  @!P0 IMAD R4, R14, R2.reuse, RZ ;  /* 0x000000020e048224 */ /* 0x081fe400078e02ff */
[----:B------:R-:W-:-:S04]  /*26470*/  @!P0 IMAD.WIDE.U32 R6, R36, R2, R6 ;  /* 0x0000000224068225 */ /* 0x000fc800078e0006 */
[----:B------:R-:W-:Y:S02]  /*26480*/  @!P0 IMAD R4, R36, R3, R4 ;  /* 0x0000000324048224 */ /* 0x000fe400078e0204 */
[----:B------:R-:W0:Y:S02]  /*26490*/  @!P0 LDC.64 R2, c[0x0][0x418] ;  /* 0x00010600ff028b82 */ /* 0x000e240000000a00 */
[----:B------:R-:W-:Y:S02]  /*264a0*/  @!P0 IMAD.IADD R4, R4, 0x1, R7 ;  /* 0x0000000104048824 */ /* 0x000fe400078e0207 */
[----:B--2---:R-:W-:Y:S02]  /*264b0*/  IMAD.SHL.U32 R14, R35, 0x10, RZ ;  /* 0x00000010230e7824 */ /* 0x004fe400078e00ff */
[----:B------:R-:W-:-:S03]  /*264c0*/  IMAD.MOV R0, RZ, RZ, -R0 ;  /* 0x000000ffff007224 */ /* 0x000fc600078e0a00 */
[----:B------:R-:W-:Y:S02]  /*264d0*/  LOP3.LUT R14, R14, 0x30, RZ, 0xc0, !PT ;  /* 0x000000300e0e7812 */ /* 0x000fe400078ec0ff */
[----:B0-----:R-:W-:-:S04]  /*264e0*/  @!P0 LEA R2, P2, R6, R2, 0x2 ;  /* 0x0000000206028211 */ /* 0x001fc800078410ff */
[----:B------:R-:W-:Y:S02]  /*264f0*/  @!P0 LEA.HI.X R3, R6, R3, R4, 0x2, P2 ;  /* 0x0000000306038211 */ /* 0x000fe400010f1404 */
[----:B------:R-:W-:Y:S02]  /*26500*/  CS2R R6, SRZ ;  /* 0x0000000000067805 */ /* 0x000fe4000001ff00 */
[----:B------:R-:W-:Y:S01]  /*26510*/  ISETP.GT.U32.AND P2, PT, R20, 0x9f, PT ;  /* 0x0000009f1400780c */ /* 0x000fe20003f44070 */
[----:B------:R-:W-:Y:S02]  /*26520*/  IMAD R8, R11, R0, R8 ;  /* 0x000000000b087224 */ /* 0x000fe400078e0208 */
[----:B------:R-:W-:Y:S01]  /*26530*/  IMAD.SHL.U32 R21, R35, 0x10, RZ ;  /* 0x0000001023157824 */ /* 0x000fe200078e00ff */
[----:B------:R0:W5:Y:S01]  /*26540*/  @!P1 LDG.E R6, desc[UR50][R12.64] ;  /* 0x000000320c069981 */ /* 0x000162000c1e1900 */
[----:B------:R-:W-:Y:S01]  /*26550*/  IMAD.U32 R0, RZ, RZ, UR39 ;  /* 0x00000027ff007e24 */ /* 0x000fe2000f8e00ff */
[----:B-1----:R-:W-:-:S02]  /*26560*/  ISETP.GE.AND P1, PT, R14, R9, PT ;  /* 0x000000090e00720c */ /* 0x002fc40003f26270 */
[----:B------:R-:W-:Y:S01]  /*26570*/  LOP3.LUT R21, R21, 0x30, RZ, 0xc0, !PT ;  /* 0x0000003015157812 */ /* 0x000fe200078ec0ff */
[----:B------:R0:W5:Y:S01]  /*26580*/  @!P0 LDG.E R7, desc[UR50][R2.64] ;  /* 0x0000003202078981 */ /* 0x000162000c1e1900 */
[----:B------:R-:W-:Y:S01]  /*26590*/  ISETP.NE.AND P3, PT, R0, 0x3, PT ;  /* 0x000000030000780c */ /* 0x000fe20003f65270 */
[----:B------:R-:W-:Y:S02]  /*265a0*/  UMOV UR4, 0xffffffff ;  /* 0xffffffff00047882 */ /* 0x000fe40000000000 */
[----:B------:R-:W-:Y:S02]  /*265b0*/  @P2 LOP3.LUT R31, R31, 0x8, RZ, 0xfc, !PT ;  /* 0x000000081f1f2812 */ /* 0x000fe400078efcff */
[----:B------:R-:W-:Y:S02]  /*265c0*/  LOP3.LUT R15, R21, 0x40, RZ, 0xfc, !PT ;  /* 0x00000040150f7812 */ /* 0x000fe400078efcff */
[----:B------:R-:W-:Y:S02]  /*265d0*/  LOP3.LUT R31, R31, 0xffffffef, RZ, 0xc0, !PT ;  /* 0xffffffef1f1f7812 */ /* 0x000fe400078ec0ff */
[----:B------:R-:W-:-:S02]  /*265e0*/  ISETP.GE.AND P0, PT, R15, R9, PT ;  /* 0x000000090f00720c */ /* 0x000fc40003f06270 */
[----:B------:R-:W-:Y:S02]  /*265f0*/  LOP3.LUT R31, R31, 0xfffffffb, RZ, 0xc0, !PT ;  /* 0xfffffffb1f1f7812 */ /* 0x000fe400078ec0ff */
[----:B------:R-:W-:Y:S02]  /*26600*/  LOP3.LUT R14, R14, 0x80, RZ, 0xfc, !PT ;  /* 0x000000800e0e7812 */ /* 0x000fe400078efcff */
[----:B------:R-:W-:-:S04]  /*26610*/  @P1 LOP3.LUT R31, R31, 0x4, RZ, 0xfc, !PT ;  /* 0x000000041f1f1812 */ /* 0x000fc800078efcff */
[----:B------:R-:W-:-:S04]  /*26620*/  @P3 LOP3.LUT R31, R31, 0x10, RZ, 0xfc, !PT ;  /* 0x000000101f1f3812 */ /* 0x000fc800078efcff */
[----:B------:R-:W-:-:S04]  /*26630*/  LOP3.LUT R31, R31, 0xfffffffd, RZ, 0xc0, !PT ;  /* 0xfffffffd1f1f7812 */ /* 0x000fc800078ec0ff */
[----:B------:R-:W-:Y:S02]  /*26640*/  @P0 LOP3.LUT R31, R31, 0x2, RZ, 0xfc, !PT ;  /* 0x000000021f1f0812 */ /* 0x000fe400078efcff */
[----:B------:R-:W-:Y:S02]  /*26650*/  ISETP.GE.AND P0, PT, R14, R9, PT ;  /* 0x000000090e00720c */ /* 0x000fe40003f06270 */
[----:B------:R-:W-:-:S11]  /*26660*/  LOP3.LUT R31, R31, 0xfffffffe, RZ, 0xc0, !PT ;  /* 0xfffffffe1f1f7812 */ /* 0x000fd600078ec0ff */
[----:B------:R-:W-:-:S05]  /*26670*/  @P0 LOP3.LUT R31, R31, 0x1, RZ, 0xfc, !PT ;  /* 0x000000011f1f0812 */ /* 0x000fca00078efcff */
[----:B------:R0:W-:Y:S01]  /*26680*/  STL [R1+0x4], R31 ;  /* 0x0000041f01007387 */ /* 0x0001e20000100800 */
[----:B------:R-:W-:Y:S05]  /*26690*/  BRA.DIV UR4, `(.L_x_4323) ;  /* 0x0000008604287947 */ /* 0x000fea000b800000 */
.L_x_4526:
[----:B------:R-:W-:Y:S02]  /*266a0*/  SHF.R.S32.HI R0, RZ, 0x1f, R18 ;  /* 0x0000001fff007819 */ /* 0x000fe40000011412 */
[----:B0-----:R-:W-:-:S03]  /*266b0*/  IADD3 R12, R33, -0x1, RZ ;  /* 0xffffffff210c7810 */ /* 0x001fc60007ffe0ff */
[----:B------:R0:W-:Y:S01]  /*266c0*/  STL [R1+0xc], R0 ;  /* 0x00000c0001007387 */ /* 0x0001e20000100800 */
[----:B------:R-:W-:Y:S05]  /*266d0*/  @!P3 BRA `(.L_x_4324) ;  /* 0x000000000004b947 */ /* 0x000fea0003800000 */
[----:B------:R-:W-:Y:S01]  /*266e0*/  BPT.TRAP 0x1 ;  /* 0x000000040000795c */ /* 0x000fe20000300000 */
.L_x_4324:
[----:B------:R-:W-:Y:S01]  /*266f0*/  IMAD R4, R32, 0x8, R23 ;  /* 0x0000000820047824 */ /* 0x000fe200078e0217 */
[----:B0-----:R-:W-:Y:S01]  /*26700*/  SHF.L.U32 R0, R37, 0x1f, RZ ;  /* 0x0000001f25007819 */ /* 0x001fe200000006ff */
[----:B------:R-:W-:Y:S03]  /*26710*/  BSSY B0, `(.L_x_4325) ;  /* 0x0000006000007945 */ /* 0x000fe60003800000 */
[----:B------:R0:W1:Y:S01]  /*26720*/  SYNCS.PHASECHK.TRANS64.TRYWAIT P0, [R4+URZ+0x33480], R0 ;  /* 0x03348000040075a7 */ /* 0x000062000800017f */
[----:B------:R0:W-:Y:S02]  /*26730*/  STL [R1+0x34], R0 ;  /* 0x0000340001007387 */ /* 0x0001e40000100800 */
[----:B0-----:R-:W-:-:S05]  /*26740*/  SHF.R.S32.HI R0, RZ, 0x1f, R5 ;  /* 0x0000001fff007819 */ /* 0x001fca0000011405 */
[----:B------:R0:W-:Y:S02]  /*26750*/  STL [R1+0x30], R0 ;  /* 0x0000300001007387 */ /* 0x0001e40000100800 */
[----:B01----:R-:W-:Y:S05]  /*26760*/  @!P0 BRA `(.L_x_4326) ;  /* 0x0000008400288947 */ /* 0x003fea0003800000 */
.L_x_4527:
[----:B------:R-:W-:Y:S05]  /*26770*/  BSYNC B0 ;  /* 0x0000000000007941 */ /* 0x000fea0003800000 */
.L_x_4325:
[----:B0-----:R-:W2:Y:S01]  /*26780*/  LDL R0, [R1+0x30] ;  /* 0x0000300001007983 */ /* 0x001ea20000100800 */
[----:B------:R-:W-:-:S03]  /*26790*/  ULDC.64 UR4, c[0x0][0x328] ;  /* 0x0000ca0000047ab9 */ /* 0x000fc60000000a00 */
[----:B------:R-:W3:Y:S04]  /*267a0*/  LDL R9, [R1+0xc] ;  /* 0x00000c0001097983 */ /* 0x000ee80000100800 */
[----:B------:R-:W4:Y:S01]  /*267b0*/  LDL R14, [R1+0x1c] ;  /* 0x00001c00010e7983 */ /* 0x000f220000100800 */
[----:B-----5:R-:W-:Y:S01]  /*267c0*/  SHF.R.S32.HI R35, RZ, 0x1f, R6 ;  /* 0x0000001fff237819 */ /* 0x020fe20000011406 */
[----:B------:R-:W-:Y:S01]  /*267d0*/  ULDC.64 UR6, c[0x0][0x338] ;  /* 0x0000ce0000067ab9 */ /* 0x000fe20000000a00 */
[----:B------:R-:W-:Y:S01]  /*267e0*/  ULDC.64 UR8, c[0x0][0x330] ;  /* 0x0000cc0000087ab9 */ /* 0x000fe20000000a00 */
[----:B------:R-:W4:Y:S01]  /*267f0*/  LDL.LU R13, [R1+0x4] ;  /* 0x00000400010d7983 */ /* 0x000f220000300800 */
[----:B------:R-:W-:Y:S01]  /*26800*/  IMAD.WIDE.U32 R2, R5, UR4, RZ ;  /* 0x0000000405027c25 */ /* 0x000fe2000f8e00ff */
[----:B------:R-:W-:Y:S01]  /*26810*/  ULDC.64 UR10, c[0x0][0x318] ;  /* 0x0000c600000a7ab9 */ /* 0x000fe20000000a00 */
[----:B------:R-:W0:Y:S02]  /*26820*/  S2R R15, SR_TID.X ;  /* 0x00000000000f7919 */ /* 0x000e240000002100 */
[----:B------:R-:W-:Y:S01]  /*26830*/  IMAD.WIDE.U32 R10, R7, UR6, RZ ;  /* 0x00000006070a7c25 */ /* 0x000fe2000f8e00ff */
[----:B------:R-:W-:-:S02]  /*26840*/  SHF.R.S32.HI R20, RZ, 0x1f, R8 ;  /* 0x0000001fff147819 */ /* 0x000fc40000011408 */
[----:B0-----:R-:W-:-:S04]  /*26850*/  LOP3.LUT R15, R15, 0x7f, RZ, 0xc0, !PT ;  /* 0x0000007f0f0f7812 */ /* 0x001fc800078ec0ff */
[----:B------:R-:W-:Y:S01]  /*26860*/  SHF.R.U32.HI R15, RZ, 0x2, R15 ;  /* 0x00000002ff0f7819 */ /* 0x000fe2000001160f */
[----:B--2---:R-:W-:-:S04]  /*26870*/  IMAD R0, R0, UR4, RZ ;  /* 0x0000000400007c24 */ /* 0x004fc8000f8e02ff */
[----:B------:R-:W-:-:S04]  /*26880*/  IMAD R0, R5, UR5, R0 ;  /* 0x0000000505007c24 */ /* 0x000fc8000f8e0200 */
[----:B------:R-:W-:Y:S02]  /*26890*/  IMAD.IADD R3, R3, 0x1, R0 ;  /* 0x0000000103037824 */ /* 0x000fe400078e0200 */
[----:B------:R-:W-:Y:S02]  /*268a0*/  IMAD R0, R35, UR6, RZ ;  /* 0x0000000623007c24 */ /* 0x000fe4000f8e02ff */
[----:B------:R-:W-:-:S04]  /*268b0*/  IMAD.WIDE.U32 R2, R6, UR6, R2 ;  /* 0x0000000606027c25 */ /* 0x000fc8000f8e0002 */
[----:B------:R-:W-:-:S04]  /*268c0*/  IMAD R0, R6, UR7, R0 ;  /* 0x0000000706007c24 */ /* 0x000fc8000f8e0200 */
[----:B------:R-:W-:Y:S02]  /*268d0*/  IMAD.IADD R3, R3, 0x1, R0 ;  /* 0x0000000103037824 */ /* 0x000fe400078e0200 */
[----:B---3--:R-:W-:Y:S01]  /*268e0*/  IMAD R0, R9, UR8, RZ ;  /* 0x0000000809007c24 */ /* 0x008fe2000f8e02ff */
[----:B------:R-:W-:-:S05]  /*268f0*/  SHF.R.S32.HI R9, RZ, 0x1f, R7 ;  /* 0x0000001fff097819 */ /* 0x000fca0000011407 */
[----:B------:R0:W-:Y:S02]  /*26900*/  STL [R1+0x28], R9 ;  /* 0x0000280901007387 */ /* 0x0001e40000100800 */
[----:B0-----:R-:W-:-:S04]  /*26910*/  IMAD R9, R9, UR6, RZ ;  /* 0x0000000609097c24 */ /* 0x001fc8000f8e02ff */
[----:B------:R-:W-:-:S04]  /*26920*/  IMAD R9, R7, UR7, R9 ;  /* 0x0000000707097c24 */ /* 0x000fc8000f8e0209 */
[----:B------:R-:W-:Y:S02]  /*26930*/  IMAD.IADD R11, R11, 0x1, R9 ;  /* 0x000000010b0b7824 */ /* 0x000fe400078e0209 */
[----:B------:R-:W-:Y:S02]  /*26940*/  IMAD R9, R20, UR4, RZ ;  /* 0x0000000414097c24 */ /* 0x000fe4000f8e02ff */
[----:B------:R-:W-:-:S04]  /*26950*/  IMAD.WIDE.U32 R10, R8, UR4, R10 ;  /* 0x00000004080a7c25 */ /* 0x000fc8000f8e000a */
[----:B------:R-:W-:Y:S02]  /*26960*/  IMAD R9, R8, UR5, R9 ;  /* 0x0000000508097c24 */ /* 0x000fe4000f8e0209 */
[----:B------:R-:W-:-:S04]  /*26970*/  IMAD.WIDE.U32 R2, R18, UR8, R2 ;  /* 0x0000000812027c25 */ /* 0x000fc8000f8e0002 */
[----:B------:R-:W-:Y:S01]  /*26980*/  IMAD.IADD R11, R11, 0x1, R9 ;  /* 0x000000010b0b7824 */ /* 0x000fe200078e0209 */
[----:B------:R-:W-:Y:S01]  /*26990*/  IADD3 R2, P0, R2, UR10, RZ ;  /* 0x0000000a02027c10 */ /* 0x000fe2000ff1e0ff */
[C---:B------:R-:W-:Y:S02]  /*269a0*/  IMAD R0, R18.reuse, UR9, R0 ;  /* 0x0000000912007c24 */ /* 0x040fe4000f8e0200 */
[----:B------:R-:W-:-:S04]  /*269b0*/  IMAD.WIDE.U32 R10, R18, UR8, R10 ;  /* 0x00000008120a7c25 */ /* 0x000fc8000f8e000a */
[----:B------:R-:W-:Y:S01]  /*269c0*/  IMAD R9, R12, -0xa0, R27 ;  /* 0xffffff600c097824 */ /* 0x000fe200078e021b */
[----:B------:R-:W-:Y:S02]  /*269d0*/  IADD3.X R3, R3, UR11, R0, P0, !PT ;  /* 0x0000000b03037c10 */ /* 0x000fe400087fe400 */
[----:B------:R-:W-:Y:S02]  /*269e0*/  IADD3 R31, P0, R10, UR10, RZ ;  /* 0x0000000a0a1f7c10 */ /* 0x000fe4000ff1e0ff */
[----:B------:R-:W-:Y:S02]  /*269f0*/  IADD3 R9, -R15, R9, RZ ;  /* 0x000000090f097210 */ /* 0x000fe40007ffe1ff */
[----:B------:R-:W-:Y:S02]  /*26a00*/  IADD3.X R29, R0, UR11, R11, P0, !PT ;  /* 0x0000000b001d7c10 */ /* 0x000fe400087fe40b */
[----:B------:R-:W-:Y:S02]  /*26a10*/  ISETP.GE.AND P0, PT, R9, 0x1, PT ;  /* 0x000000010900780c */ /* 0x000fe40003f06270 */
[----:B----4-:R-:W-:Y:S01]  /*26a20*/  LOP3.LUT R13, R13, 0xffffffdf, RZ, 0xc0, !PT ;  /* 0xffffffdf0d0d7812 */ /* 0x010fe200078ec0ff */
[----:B------:R0:W-:Y:S10]  /*26a30*/  STL [R1+0x2c], R20 ;  /* 0x00002c1401007387 */ /* 0x0001f40000100800 */
[----:B------:R-:W-:-:S05]  /*26a40*/  @P0 LOP3.LUT R13, R13, 0x20, RZ, 0xfc, !PT ;  /* 0x000000200d0d0812 */ /* 0x000fca00078efcff */
[----:B------:R0:W-:Y:S01]  /*26a50*/  STL [R1+0x4], R13 ;  /* 0x0000040d01007387 */ /* 0x0001e20000100800 */
[----:B------:R-:W-:Y:S01]  /*26a60*/  UMOV UR4, 0xffffffff ;  /* 0xffffffff00047882 */ /* 0x000fe20000000000 */
[----:B------:R-:W-:Y:S02]  /*26a70*/  IMAD R28, R32, 0x7800, R14 ;  /* 0x00007800201c7824 */ /* 0x000fe400078e020e */
[----:B------:R-:W-:Y:S05]  /*26a80*/  BRA.DIV UR4, `(.L_x_4327) ;  /* 0x0000008204787947 */ /* 0x000fea000b800000 */
[----:B------:R-:W0:Y:S01]  /*26a90*/  S2R R12, SR_TID.X ;  /* 0x00000000000c7919 */ /* 0x000e220000002100 */
[----:B------:R-:W1:Y:S01]  /*26aa0*/  LDC R14, c[0x0][0x2f4] ;  /* 0x0000bd00ff0e7b82 */ /* 0x000e620000000800 */
[----:B------:R-:W2:Y:S04]  /*26ab0*/  SHFL.IDX PT, R10, R2, RZ, 0x1c1f ;  /* 0x001c1fff020a7589 */ /* 0x000ea800000e0000 */
[----:B------:R-:W3:Y:S01]  /*26ac0*/  SHFL.IDX PT, R0, R3, RZ, 0x1c1f ;  /* 0x001c1fff03007589 */ /* 0x000ee200000e0000 */
[C---:B0-----:R-:W-:Y:S02]  /*26ad0*/  IMAD.SHL.U32 R13, R12.reuse, 0x10, RZ ;  /* 0x000000100c0d7824 */ /* 0x041fe400078e00ff */
[----:B------:R-:W-:-:S03]  /*26ae0*/  IMAD.SHL.U32 R12, R12, 0x10, RZ ;  /* 0x000000100c0c7824 */ /* 0x000fc600078e00ff */
[----:B------:R-:W-:Y:S02]  /*26af0*/  LOP3.LUT R13, R13, 0x30, RZ, 0xc0, !PT ;  /* 0x000000300d0d7812 */ /* 0x000fe400078ec0ff */
[----:B------:R-:W-:Y:S02]  /*26b00*/  LOP3.LUT R12, R12, 0x30, RZ, 0xc0, !PT ;  /* 0x000000300c0c7812 */ /* 0x000fe400078ec0ff */
[C---:B--2---:R-:W-:Y:S02]  /*26b10*/  IADD3 R10, P0, R13.reuse, R10, RZ ;  /* 0x0000000a0d0a7210 */ /* 0x044fe40007f1e0ff */
[----:B-1----:R-:W-:Y:S02]  /*26b20*/  ISETP.GE.AND P3, PT, R13, R14, PT ;  /* 0x0000000e0d00720c */ /* 0x002fe40003f66270 */
[C---:B------:R-:W-:Y:S01]  /*26b30*/  LOP3.LUT R15, R12.reuse, 0x40, RZ, 0xfc, !PT ;  /* 0x000000400c0f7812 */ /* 0x040fe200078efcff */
[----:B---3--:R-:W-:Y:S01]  /*26b40*/  IMAD.X R11, RZ, RZ, R0, P0 ;  /* 0x000000ffff0b7224 */ /* 0x008fe200000e0600 */
[----:B------:R-:W-:Y:S01]  /*26b50*/  ISETP.LT.OR P0, PT, R9, 0x1, P3 ;  /* 0x000000010900780c */ /* 0x000fe20001f01670 */
[----:B------:R-:W-:Y:S01]  /*26b60*/  IMAD.IADD R0, R23, 0x1, R28 ;  /* 0x0000000117007824 */ /* 0x000fe200078e021c */
[----:B------:R-:W-:-:S02]  /*26b70*/  LOP3.LUT R12, R12, 0x80, RZ, 0xfc, !PT ;  /* 0x000000800c0c7812 */ /* 0x000fc400078efcff */
[----:B------:R-:W-:-:S09]  /*26b80*/  ISETP.GE.AND P2, PT, R15, R14, PT ;  /* 0x0000000e0f00720c */ /* 0x000fd20003f46270 */
[----:B------:R-:W-:Y:S01]  /*26b90*/  @!PT LDS RZ, [RZ] ;  /* 0x00000000fffff984 */ /* 0x000fe20000000800 */
[----:B------:R-:W-:Y:S01]  /*26ba0*/  LDGSTS.E.BYPASS.LTC128B.128 [R0+0xf200], desc[UR50][R10.64], !P0 ;  /* 0x0f2000000a007fae */ /* 0x000fe2000c101d72 */
[----:B------:R-:W-:-:S03]  /*26bb0*/  ISETP.GE.AND P0, PT, R12, R14, PT ;  /* 0x0000000e0c00720c */ /* 0x000fc60003f06270 */
[----:B------:R-:W2:Y:S01]  /*26bc0*/  LDL.LU R12, [R1+0x4] ;  /* 0x00000400010c7983 */ /* 0x000ea20000300800 */
[C---:B------:R-:W-:Y:S02]  /*26bd0*/  ISETP.LT.OR P1, PT, R9.reuse, 0x1, P2 ;  /* 0x000000010900780c */ /* 0x040fe40001721670 */
[C---:B------:R-:W-:Y:S01]  /*26be0*/  ISETP.GE.AND P6, PT, R9.reuse, 0x81, PT ;  /* 0x000000810900780c */ /* 0x040fe20003fc6270 */
[----:B------:R-:W-:Y:S01]  /*26bf0*/  SHFL.IDX PT, R21, R3, 0x1, 0x1c1f ;  /* 0x003c1f0003157f89 */ /* 0x000fe200000e0000 */
[C---:B------:R-:W-:Y:S02]  /*26c00*/  ISETP.GE.AND P5, PT, R9.reuse, 0x21, PT ;  /* 0x000000210900780c */ /* 0x040fe40003fa6270 */
[----:B------:R-:W-:-:S07]  /*26c10*/  ISETP.GE.AND P4, PT, R9, 0x41, PT ;  /* 0x000000410900780c */ /* 0x000fce0003f86270 */
[----:B------:R-:W-:Y:S01]  /*26c20*/  LDGSTS.E.BYPASS.LTC128B.128 [R0+0x11a00], desc[UR50][R10.64+0x40], !P1 ;  /* 0x11a000400a007fae */ /* 0x000fe2000c901d72 */
[----:B------:R-:W-:-:S13]  /*26c30*/  ISETP.LT.OR P1, PT, R9, 0x1, P0 ;  /* 0x000000010900780c */ /* 0x000fda0000721670 */
[----:B------:R0:W-:Y:S04]  /*26c40*/  LDGSTS.E.BYPASS.LTC128B.128 [R0+0x14200], desc[UR50][R10.64+0x80], !P1 ;  /* 0x142000800a007fae */ /* 0x0001e8000c901d72 */
[----:B0-----:R-:W0:Y:S02]  /*26c50*/  SHFL.IDX PT, R10, R2, 0x1, 0x1c1f ;  /* 0x003c1f00020a7f89 */ /* 0x001e2400000e0000 */
[----:B0-----:R-:W-:-:S05]  /*26c60*/  IADD3 R10, P1, R13, R10, RZ ;  /* 0x0000000a0d0a7210 */ /* 0x001fca0007f3e0ff */
[----:B------:R-:W-:Y:S01]  /*26c70*/  IMAD.X R11, RZ, RZ, R21, P1 ;  /* 0x000000ffff0b7224 */ /* 0x000fe200008e0615 */
[C---:B------:R-:W-:Y:S01]  /*26c80*/  ISETP.LT.OR P1, PT, R9.reuse, 0x21, P3 ;  /* 0x000000210900780c */ /* 0x040fe20001f21670 */
[----:B------:R-:W-:Y:S04]  /*26c90*/  SHFL.IDX PT, R21, R3, 0x2, 0x1c1f ;  /* 0x005c1f0003157f89 */ /* 0x000fe800000e0000 */
[----:B------:R-:W-:Y:S08]  /*26ca0*/  SHFL.IDX PT, R3, R3, 0x3, 0x1c1f ;  /* 0x007c1f0003037f89 */ /* 0x000ff000000e0000 */
[----:B------:R-:W-:Y:S01]  /*26cb0*/  LDGSTS.E.BYPASS.LTC128B.128 [R0+0xfa00], desc[UR50][R10.64], !P1 ;  /* 0x0fa000000a007fae */ /* 0x000fe2000c901d72 */
[----:B------:R-:W-:-:S13]  /*26cc0*/  ISETP.LT.OR P1, PT, R9, 0x21, P2 ;  /* 0x000000210900780c */ /* 0x000fda0001721670 */
[----:B------:R-:W-:Y:S01]  /*26cd0*/  LDGSTS.E.BYPASS.LTC128B.128 [R0+0x12200], desc[UR50][R10.64+0x40], !P1 ;  /* 0x122000400a007fae */ /* 0x000fe2000c901d72 */
[----:B------:R-:W-:-:S13]  /*26ce0*/  ISETP.LT.OR P1, PT, R9, 0x21, P0 ;  /* 0x000000210900780c */ /* 0x000fda0000721670 */
[----:B------:R0:W-:Y:S04]  /*26cf0*/  LDGSTS.E.BYPASS.LTC128B.128 [R0+0x14a00], desc[UR50][R10.64+0x80], !P1 ;  /* 0x14a000800a007fae */ /* 0x0001e8000c901d72 */
[----:B0-----:R-:W0:Y:S04]  /*26d00*/  SHFL.IDX PT, R10, R2, 0x2, 0x1c1f ;  /* 0x005c1f00020a7f89 */ /* 0x001e2800000e0000 */
[----:B------:R-:W1:Y:S01]  /*26d10*/  SHFL.IDX PT, R2, R2, 0x3, 0x1c1f ;  /* 0x007c1f0002027f89 */ /* 0x000e6200000e0000 */
[----:B0-----:R-:W-:-:S04]  /*26d20*/  IADD3 R10, P1, R13, R10, RZ ;  /* 0x0000000a0d0a7210 */ /* 0x001fc80007f3e0ff */
[----:B------:R-:W-:Y:S02]  /*26d30*/  IADD3.X R11, RZ, R21, RZ, P1, !PT ;  /* 0x00000015ff0b7210 */ /* 0x000fe40000ffe4ff */
[----:B------:R-:W-:-:S13]  /*26d40*/  ISETP.LT.OR P1, PT, R9, 0x41, P3 ;  /* 0x000000410900780c */ /* 0x000fda0001f21670 */
[----:B------:R-:W-:Y:S01]  /*26d50*/  LDGSTS.E.BYPASS.LTC128B.128 [R0+0x10200], desc[UR50][R10.64], !P1 ;  /* 0x102000000a007fae */ /* 0x000fe2000c901d72 */
[----:B------:R-:W-:-:S13]  /*26d60*/  ISETP.LT.OR P1, PT, R9, 0x41, P2 ;  /* 0x000000410900780c */ /* 0x000fda0001721670 */
[----:B------:R-:W-:Y:S01]  /*26d70*/  LDGSTS.E.BYPASS.LTC128B.128 [R0+0x12a00], desc[UR50][R10.64+0x40], !P1 ;  /* 0x12a000400a007fae */ /* 0x000fe2000c901d72 */
[----:B------:R-:W-:-:S13]  /*26d80*/  ISETP.LT.OR P1, PT, R9, 0x41, P0 ;  /* 0x000000410900780c */ /* 0x000fda0000721670 */
[----:B------:R-:W-:Y:S01]  /*26d90*/  LDGSTS.E.BYPASS.LTC128B.128 [R0+0x15200], desc[UR50][R10.64+0x80], !P1 ;  /* 0x152000800a007fae */ /* 0x000fe2000c901d72 */
[----:B-1----:R-:W-:-:S05]  /*26da0*/  IADD3 R2, P1, R13, R2, RZ ;  /* 0x000000020d027210 */ /* 0x002fca0007f3e0ff */
        /* <DEDUP_REMOVED lines=8> */
[----:B0-----:R0:W1:Y:S04]  /*26e30*/  SHFL.IDX PT, R3, R29, RZ, 0x1c1f ;  /* 0x001c1fff1d037589 */ /* 0x00106800000e0000 */
[----:B------:R0:W3:Y:S01]  /*26e40*/  SHFL.IDX PT, R2, R31, RZ, 0x1c1f ;  /* 0x001c1fff1f027589 */ /* 0x0000e200000e0000 */
[----:B--2---:R-:W-:-:S04]  /*26e50*/  LOP3.LUT R12, R12, 0xffffffbf, RZ, 0xc0, !PT ;  /* 0xffffffbf0c0c7812 */ /* 0x004fc800078ec0ff */
[----:B------:R-:W-:-:S05]  /*26e60*/  @P6 LOP3.LUT R12, R12, 0x40, RZ, 0xfc, !PT ;  /* 0x000000400c0c6812 */ /* 0x000fca00078efcff */
[----:B-1-3--:R0:W-:Y:S02]  /*26e70*/  STL [R1+0x4], R12 ;  /* 0x0000040c01007387 */ /* 0x00a1e40000100800 */
.L_x_4539:
[----:B------:R-:W2:Y:S01]  /*26e80*/  S2R R10, SR_TID.X ;  /* 0x00000000000a7919 */ /* 0x000ea20000002100 */
[C---:B------:R-:W-:Y:S02]  /*26e90*/  ISETP.LT.OR P3, PT, R9.reuse, 0x81, P3 ;  /* 0x000000810900780c */ /* 0x040fe40001f61670 */
[C---:B------:R-:W-:Y:S02]  /*26ea0*/  ISETP.LT.OR P2, PT, R9.reuse, 0x81, P2 ;  /* 0x000000810900780c */ /* 0x040fe40001741670 */
[----:B------:R-:W-:Y:S01]  /*26eb0*/  ISETP.LT.OR P0, PT, R9, 0x81, P0 ;  /* 0x000000810900780c */ /* 0x000fe20000701670 */
[----:B--2---:R-:W-:-:S05]  /*26ec0*/  IMAD.SHL.U32 R10, R10, 0x10, RZ ;  /* 0x000000100a0a7824 */ /* 0x004fca00078e00ff */
[----:B------:R-:W-:-:S04]  /*26ed0*/  LOP3.LUT R10, R10, 0x30, RZ, 0xc0, !PT ;  /* 0x000000300a0a7812 */ /* 0x000fc800078ec0ff */
[----:B------:R-:W-:-:S05]  /*26ee0*/  IADD3 R2, P6, R10, R2, RZ ;  /* 0x000000020a027210 */ /* 0x000fca0007fde0ff */
        /* <DEDUP_REMOVED lines=9> */
.L_x_4328:
        /* <DEDUP_REMOVED lines=11> */
.L_x_4329:
[----:B------:R2:W-:Y:S01]  /*27030*/  SYNCS.ARRIVE.TRANS64.A1T0 RZ, [R4+URZ+0x33470], RZ ;  /* 0x033470ff04ff79a7 */ /* 0x0005e2000810003f */
[----:B------:R-:W-:Y:S05]  /*27040*/  @!P3 BRA `(.L_x_4330) ;  /* 0x000000000004b947 */ /* 0x000fea0003800000 */
[----:B------:R-:W-:Y:S01]  /*27050*/  BPT.TRAP 0x1 ;  /* 0x000000040000795c */ /* 0x000fe20000300000 */
.L_x_4330:
[----:B------:R-:W3:Y:S01]  /*27060*/  LDL R2, [R1+0x34] ;  /* 0x0000340001027983 */ /* 0x000ee20000100800 */
[----:B------:R-:W-:Y:S01]  /*27070*/  BSSY B0, `(.L_x_4331) ;  /* 0x0000003000007945 */ /* 0x000fe20003800000 */
[----:B---3--:R-:W3:Y:S03]  /*27080*/  SYNCS.PHASECHK.TRANS64.TRYWAIT P0, [R4+URZ+0x33440], R2 ;  /* 0x03344002040075a7 */ /* 0x008ee6000800017f */
[----:B---3--:R-:W-:Y:S05]  /*27090*/  @!P0 BRA `(.L_x_4332) ;  /* 0x00000084002c8947 */ /* 0x008fea0003800000 */
.L_x_4540:
[----:B------:R-:W-:Y:S05]  /*270a0*/  BSYNC B0 ;  /* 0x0000000000007941 */ /* 0x000fea0003800000 */
.L_x_4331:
[----:B------:R-:W4:Y:S01]  /*270b0*/  LDL.LU R11, [R1+0x30] ;  /* 0x00003000010b7983 */ /* 0x000f220000300800 */
[----:B------:R-:W-:Y:S01]  /*270c0*/  ULDC.64 UR4, c[0x0][0x310] ;  /* 0x0000c40000047ab9 */ /* 0x000fe20000000a00 */
[----:B------:R-:W-:Y:S02]  /*270d0*/  ULDC.64 UR6, c[0x0][0x300] ;  /* 0x0000c00000067ab9 */ /* 0x000fe40000000a00 */
[----:B------:R-:W2:Y:S04]  /*270e0*/  LDL.LU R13, [R1+0x28] ;  /* 0x00002800010d7983 */ /* 0x000ea80000300800 */
[----:B------:R-:W2:Y:S04]  /*270f0*/  LDL.LU R9, [R1+0x2c] ;  /* 0x00002c0001097983 */ /* 0x000ea80000300800 */
[----:B0-----:R-:W2:Y:S01]  /*27100*/  LDL R12, [R1+0xc] ;  /* 0x00000c00010c7983 */ /* 0x001ea20000100800 */
[----:B------:R-:W-:-:S02]  /*27110*/  IMAD R35, R35, UR4, RZ ;  /* 0x0000000423237c24 */ /* 0x000fc4000f8e02ff */
[C---:B---3--:R-:W-:Y:S01]  /*27120*/  IMAD.WIDE.U32 R2, R6.reuse, UR4, RZ ;  /* 0x0000000406027c25 */ /* 0x048fe2000f8e00ff */
[----:B------:R0:W5:Y:S03]  /*27130*/  LDL R20, [R1+0x4] ;  /* 0x0000040001147983 */ /* 0x0001660000100800 */
[----:B------:R-:W-:-:S04]  /*27140*/  IMAD R35, R6, UR5, R35 ;  /* 0x0000000506237c24 */ /* 0x000fc8000f8e0223 */
[----:B------:R-:W-:Y:S02]  /*27150*/  IMAD.IADD R3, R3, 0x1, R35 ;  /* 0x0000000103037824 */ /* 0x000fe400078e0223 */
[----:B------:R-:W-:-:S04]  /*27160*/  IMAD.WIDE.U32 R2, R5, UR6, R2 ;  /* 0x0000000605027c25 */ /* 0x000fc8000f8e0002 */
[----:B------:R-:W-:Y:S02]  /*27170*/  IMAD.MOV.U32 R10, RZ, RZ, R2 ;  /* 0x000000ffff0a7224 */ /* 0x000fe400078e0002 */
[----:B----4-:R-:W-:-:S04]  /*27180*/  IMAD R6, R11, UR6, RZ ;  /* 0x000000060b067c24 */ /* 0x010fc8000f8e02ff */
[----:B------:R-:W-:Y:S02]  /*27190*/  IMAD R6, R5, UR7, R6 ;  /* 0x0000000705067c24 */ /* 0x000fe4000f8e0206 */
[----:B--2---:R-:W-:Y:S02]  /*271a0*/  IMAD R5, R13, UR4, RZ ;  /* 0x000000040d057c24 */ /* 0x004fe4000f8e02ff */
[----:B------:R-:W-:Y:S01]  /*271b0*/  IMAD R9, R9, UR6, RZ ;  /* 0x0000000609097c24 */ /* 0x000fe2000f8e02ff */
[----:B------:R-:W-:Y:S01]  /*271c0*/  IADD3 R11, R3, R6, RZ ;  /* 0x00000006030b7210 */ /* 0x000fe20007ffe0ff */
[C---:B------:R-:W-:Y:S02]  /*271d0*/  IMAD R5, R7.reuse, UR5, R5 ;  /* 0x0000000507057c24 */ /* 0x040fe4000f8e0205 */
[----:B------:R-:W-:Y:S01]  /*271e0*/  IMAD.WIDE.U32 R2, R7, UR4, RZ ;  /* 0x0000000407027c25 */ /* 0x000fe2000f8e00ff */
[----:B------:R-:W-:-:S03]  /*271f0*/  ULDC.64 UR4, c[0x0][0x308] ;  /* 0x0000c20000047ab9 */ /* 0x000fc60000000a00 */
[----:B------:R-:W-:Y:S02]  /*27200*/  IMAD.IADD R3, R3, 0x1, R5 ;  /* 0x0000000103037824 */ /* 0x000fe400078e0205 */
[C---:B------:R-:W-:Y:S02]  /*27210*/  IMAD R9, R8.reuse, UR7, R9 ;  /* 0x0000000708097c24 */ /* 0x040fe4000f8e0209 */
[----:B------:R-:W-:Y:S01]  /*27220*/  IMAD.WIDE.U32 R2, R8, UR6, R2 ;  /* 0x0000000608027c25 */ /* 0x000fe2000f8e0002 */
[----:B------:R-:W-:-:S03]  /*27230*/  ULDC.64 UR6, c[0x0][0x2e8] ;  /* 0x0000ba0000067ab9 */ /* 0x000fc60000000a00 */
[----:B------:R-:W-:-:S04]  /*27240*/  IMAD.WIDE.U32 R6, R18, UR4, R10 ;  /* 0x0000000412067c25 */ /* 0x000fc8000f8e000a */
[----:B------:R-:W-:Y:S02]  /*27250*/  IMAD R8, R12, UR4, RZ ;  /* 0x000000040c087c24 */ /* 0x000fe4000f8e02ff */
[----:B------:R-:W-:Y:S01]  /*27260*/  IMAD.IADD R3, R3, 0x1, R9 ;  /* 0x0000000103037824 */ /* 0x000fe200078e0209 */
[----:B------:R-:W-:Y:S01]  /*27270*/  IADD3 R5, P0, R6, UR6, RZ ;  /* 0x0000000606057c10 */ /* 0x000fe2000ff1e0ff */
[C---:B------:R-:W-:Y:S02]  /*27280*/  IMAD R8, R18.reuse, UR5, R8 ;  /* 0x0000000512087c24 */ /* 0x040fe4000f8e0208 */
[----:B------:R-:W-:-:S03]  /*27290*/  IMAD.WIDE.U32 R2, R18, UR4, R2 ;  /* 0x0000000412027c25 */ /* 0x000fc6000f8e0002 */
[----:B------:R-:W-:Y:S02]  /*272a0*/  IADD3.X R6, R7, UR7, R8, P0, !PT ;  /* 0x0000000707067c10 */ /* 0x000fe400087fe408 */
[----:B------:R-:W-:Y:S01]  /*272b0*/  IADD3 R7, P0, R2, UR6, RZ ;  /* 0x0000000602077c10 */ /* 0x000fe2000ff1e0ff */
[----:B------:R-:W-:-:S03]  /*272c0*/  UMOV UR4, 0xffffffff ;  /* 0xffffffff00047882 */ /* 0x000fc60000000000 */
[----:B------:R-:W-:Y:S01]  /*272d0*/  IADD3.X R8, R8, UR7, R3, P0, !PT ;  /* 0x0000000708087c10 */ /* 0x000fe200087fe403 */
[----:B0-----:R-:W-:Y:S08]  /*272e0*/  BRA.DIV UR4, `(.L_x_4333) ;  /* 0x0000008204b07947 */ /* 0x001ff0000b800000 */
[----:B------:R-:W0:Y:S01]  /*272f0*/  S2R R10, SR_TID.X ;  /* 0x00000000000a7919 */ /* 0x000e220000002100 */
[----:B-----5:R-:W-:Y:S01]  /*27300*/  LOP3.LUT R20, R20, 0xfffffeff, RZ, 0xc0, !PT ;  /* 0xfffffeff14147812 */ /* 0x020fe200078ec0ff */
[----:B------:R-:W2:Y:S01]  /*27310*/  LDC R11, c[0x0][0x2f4] ;  /* 0x0000bd00ff0b7b82 */ /* 0x000ea20000000800 */
[----:B------:R-:W3:Y:S02]  /*27320*/  SHFL.IDX PT, R3, R5, RZ, 0x1c1f ;  /* 0x001c1fff05037589 */ /* 0x000ee400000e0000 */
[----:B------:R-:W-:Y:S02]  /*27330*/  @P1 LOP3.LUT R20, R20, 0x100, RZ, 0xfc, !PT ;  /* 0x0000010014141812 */ /* 0x000fe400078efcff */
[----:B------:R-:W4:Y:S02]  /*27340*/  SHFL.IDX PT, R2, R6, RZ, 0x1c1f ;  /* 0x001c1fff06027589 */ /* 0x000f2400000e0000 */
[----:B------:R-:W-:Y:S02]  /*27350*/  LOP3.LUT P1, RZ, R20, 0x20, RZ, 0xc0, !PT ;  /* 0x0000002014ff7812 */ /* 0x000fe4000782c0ff */
[----:B------:R-:W-:Y:S04]  /*27360*/  STL [R1+0x4], R20 ;  /* 0x0000041401007387 */ /* 0x000fe80000100800 */
[----:B------:R-:W-:Y:S01]  /*27370*/  SHFL.IDX PT, R8, R8, RZ, 0x1c1f ;  /* 0x001c1fff08087589 */ /* 0x000fe200000e0000 */
[----:B0-----:R-:W-:-:S02]  /*27380*/  IMAD.SHL.U32 R9, R10, 0x10, RZ ;  /* 0x000000100a097824 */ /* 0x001fc400078e00ff */
[----:B------:R-:W-:-:S03]  /*27390*/  IMAD.SHL.U32 R10, R10, 0x10, RZ ;  /* 0x000000100a0a7824 */ /* 0x000fc600078e00ff */
[----:B------:R-:W-:Y:S02]  /*273a0*/  LOP3.LUT R9, R9, 0x30, RZ, 0xc0, !PT ;  /* 0x0000003009097812 */ /* 0x000fe400078ec0ff */
[----:B------:R-:W-:Y:S02]  /*273b0*/  LOP3.LUT R10, R10, 0x30, RZ, 0xc0, !PT ;  /* 0x000000300a0a7812 */ /* 0x000fe400078ec0ff */
[----:B---3--:R-:W-:Y:S02]  /*273c0*/  @P1 IADD3 R3, P0, R9, R3, RZ ;  /* 0x0000000309031210 */ /* 0x008fe40007f1e0ff */
[C---:B------:R-:W-:Y:S02]  /*273d0*/  LOP3.LUT R12, R10.reuse, 0x40, RZ, 0xfc, !PT ;  /* 0x000000400a0c7812 */ /* 0x040fe400078efcff */
[----:B----4-:R-:W-:Y:S02]  /*273e0*/  @P1 IADD3.X R2, RZ, R2, RZ, P0, !PT ;  /* 0x00000002ff021210 */ /* 0x010fe400007fe4ff */
[----:B------:R-:W-:-:S02]  /*273f0*/  LOP3.LUT R10, R10, 0x80, RZ, 0xfc, !PT ;  /* 0x000000800a0a7812 */ /* 0x000fc400078efcff */
[-C--:B--2---:R-:W-:Y:S02]  /*27400*/  ISETP.GE.AND P6, PT, R9, R11.reuse, PT ;  /* 0x0000000b0900720c */ /* 0x084fe40003fc6270 */
[-C--:B------:R-:W-:Y:S02]  /*27410*/  @P1 LOP3.LUT R3, R3, R2.reuse, RZ, 0x3c, !PT ;  /* 0x0000000203031212 */ /* 0x080fe400078e3cff */
[-C--:B------:R-:W-:Y:S02]  /*27420*/  ISETP.GE.AND P3, PT, R12, R11.reuse, PT ;  /* 0x0000000b0c00720c */ /* 0x080fe40003f66270 */
[----:B------:R-:W-:Y:S02]  /*27430*/  ISETP.GE.AND P2, PT, R10, R11, PT ;  /* 0x0000000b0a00720c */ /* 0x000fe40003f46270 */
[----:B------:R-:W-:-:S04]  /*27440*/  @P1 LOP3.LUT R2, R3, R2, RZ, 0x3c, !PT ;  /* 0x0000000203021212 */ /* 0x000fc800078e3cff */
[----:B------:R-:W-:-:S05]  /*27450*/  @P1 LOP3.LUT R3, R3, R2, RZ, 0x3c, !PT ;  /* 0x0000000203031212 */ /* 0x000fca00078e3cff */
[----:B------:R-:W-:Y:S04]  /*27460*/  @P1 LDGSTS.E.BYPASS.LTC128B.128 [R0+0x24200], desc[UR50][R2.64], !P6 ;  /* 0x2420000002001fae */ /* 0x000fe8000f101d72 */
[----:B------:R-:W-:Y:S04]  /*27470*/  @P1 LDGSTS.E.BYPASS.LTC128B.128 [R0+0x26a00], desc[UR50][R2.64+0x40], !P3 ;  /* 0x26a0004002001fae */ /* 0x000fe8000d901d72 */
[----:B------:R0:W-:Y:S01]  /*27480*/  @P1 LDGSTS.E.BYPASS.LTC128B.128 [R0+0x29200], desc[UR50][R2.64+0x80], !P2 ;  /* 0x2920008002001fae */ /* 0x0001e2000d101d72 */
[----:B------:R-:W-:-:S03]  /*27490*/  LOP3.LUT P1, RZ, R20, 0x100, RZ, 0xc0, !PT ;  /* 0x0000010014ff7812 */ /* 0x000fc6000782c0ff */
[----:B0-----:R-:W0:Y:S04]  /*274a0*/  SHFL.IDX PT, R3, R5, 0x1, 0x1c1f ;  /* 0x003c1f0005037f89 */ /* 0x001e2800000e0000 */
[----:B------:R-:W2:Y:S01]  /*274b0*/  SHFL.IDX PT, R2, R6, 0x1, 0x1c1f ;  /* 0x003c1f0006027f89 */ /* 0x000ea200000e0000 */
[----:B0-----:R-:W-:-:S05]  /*274c0*/  @P5 IADD3 R3, P0, R9, R3, RZ ;  /* 0x0000000309035210 */ /* 0x001fca0007f1e0ff */
[----:B--2---:R-:W-:-:S05]  /*274d0*/  @P5 IMAD.X R2, RZ, RZ, R2, P0 ;  /* 0x000000ffff025224 */ /* 0x004fca00000e0602 */
[----:B------:R-:W-:-:S04]  /*274e0*/  @P5 LOP3.LUT R3, R3, R2, RZ, 0x3c, !PT ;  /* 0x0000000203035212 */ /* 0x000fc800078e3cff */
[----:B------:R-:W-:-:S04]  /*274f0*/  @P5 LOP3.LUT R2, R3, R2, RZ, 0x3c, !PT ;  /* 0x0000000203025212 */ /* 0x000fc800078e3cff */
[----:B------:R-:W-:-:S05]  /*27500*/  @P5 LOP3.LUT R3, R3, R2, RZ, 0x3c, !PT ;  /* 0x0000000203035212 */ /* 0x000fca00078e3cff */
[----:B------:R-:W-:Y:S04]  /*27510*/  @P5 LDGSTS.E.BYPASS.LTC128B.128 [R0+0x24a00], desc[UR50][R2.64], !P6 ;  /* 0x24a0000002005fae */ /* 0x000fe8000f101d72 */
[----:B------:R-:W-:Y:S04]  /*27520*/  @P5 LDGSTS.E.BYPASS.LTC128B.128 [R0+0x27200], desc[UR50][R2.64+0x40], !P3 ;  /* 0x2720004002005fae */ /* 0x000fe8000d901d72 */
[----:B------:R0:W-:Y:S04]  /*27530*/  @P5 LDGSTS.E.BYPASS.LTC128B.128 [R0+0x29a00], desc[UR50][R2.64+0x80], !P2 ;  /* 0x29a0008002005fae */ /* 0x0001e8000d101d72 */
[----:B0-----:R-:W0:Y:S04]  /*27540*/  SHFL.IDX PT, R3, R5, 0x2, 0x1c1f ;  /* 0x005c1f0005037f89 */ /* 0x001e2800000e0000 */
[----:B------:R-:W2:Y:S04]  /*27550*/  SHFL.IDX PT, R2, R6, 0x2, 0x1c1f ;  /* 0x005c1f0006027f89 */ /* 0x000ea800000e0000 */
[----:B------:R-:W3:Y:S04]  /*27560*/  SHFL.IDX PT, R5, R5, 0x3, 0x1c1f ;  /* 0x007c1f0005057f89 */ /* 0x000ee800000e0000 */
[----:B------:R-:W4:Y:S01]  /*27570*/  SHFL.IDX PT, R6, R6, 0x3, 0x1c1f ;  /* 0x007c1f0006067f89 */ /* 0x000f2200000e0000 */
[----:B0-----:R-:W-:-:S05]  /*27580*/  @P4 IADD3 R3, P0, R9, R3, RZ ;  /* 0x0000000309034210 */ /* 0x001fca0007f1e0ff */
[----:B--2---:R-:W-:-:S05]  /*27590*/  @P4 IMAD.X R2, RZ, RZ, R2, P0 ;  /* 0x000000ffff024224 */ /* 0x004fca00000e0602 */
[----:B------:R-:W-:-:S04]  /*275a0*/  @P4 LOP3.LUT R3, R3, R2, RZ, 0x3c, !PT ;  /* 0x0000000203034212 */ /* 0x000fc800078e3cff */
[----:B------:R-:W-:-:S04]  /*275b0*/  @P4 LOP3.LUT R2, R3, R2, RZ, 0x3c, !PT ;  /* 0x0000000203024212 */ /* 0x000fc800078e3cff */
[----:B------:R-:W-:-:S05]  /*275c0*/  @P4 LOP3.LUT R3, R3, R2, RZ, 0x3c, !PT ;  /* 0x0000000203034212 */ /* 0x000fca00078e3cff */
[----:B------:R-:W-:Y:S04]  /*275d0*/  @P4 LDGSTS.E.BYPASS.LTC128B.128 [R0+0x25200], desc[UR50][R2.64], !P6 ;  /* 0x2520000002004fae */ /* 0x000fe8000f101d72 */
[----:B------:R-:W-:Y:S04]  /*275e0*/  @P4 LDGSTS.E.BYPASS.LTC128B.128 [R0+0x27a00], desc[UR50][R2.64+0x40], !P3 ;  /* 0x27a0004002004fae */ /* 0x000fe8000d901d72 */
[----:B------:R3:W-:Y:S02]  /*275f0*/  @P4 LDGSTS.E.BYPASS.LTC128B.128 [R0+0x2a200], desc[UR50][R2.64+0x80], !P2 ;  /* 0x2a20008002004fae */ /* 0x0007e4000d101d72 */
[----:B---3--:R-:W-:-:S05]  /*27600*/  @P1 IADD3 R2, P0, R9, R5, RZ ;  /* 0x0000000509021210 */ /* 0x008fca0007f1e0ff */
[----:B----4-:R-:W-:-:S05]  /*27610*/  @P1 IMAD.X R3, RZ, RZ, R6, P0 ;  /* 0x000000ffff031224 */ /* 0x010fca00000e0606 */
[----:B------:R-:W-:Y:S04]  /*27620*/  @P1 LDGSTS.E.BYPASS.LTC128B.128 [R0+0x25a00], desc[UR50][R2.64], !P6 ;  /* 0x25a0000002001fae */ /* 0x000fe8000f101d72 */
[----:B------:R-:W-:Y:S04]  /*27630*/  @P1 LDGSTS.E.BYPASS.LTC128B.128 [R0+0x28200], desc[UR50][R2.64+0x40], !P3 ;  /* 0x2820004002001fae */ /* 0x000fe8000d901d72 */
[----:B------:R0:W-:Y:S04]  /*27640*/  @P1 LDGSTS.E.BYPASS.LTC128B.128 [R0+0x2aa00], desc[UR50][R2.64+0x80], !P2 ;  /* 0x2aa0008002001fae */ /* 0x0001e8000d101d72 */
[----:B0-----:R0:W2:Y:S02]  /*27650*/  SHFL.IDX PT, R2, R7, RZ, 0x1c1f ;  /* 0x001c1fff07027589 */ /* 0x0010a400000e0000 */
.L_x_4552:
[----:B------:R-:W-:Y:S01]  /*27660*/  LOP3.LUT P0, RZ, R20, 0x40, RZ, 0xc0, !PT ;  /* 0x0000004014ff7812 */ /* 0x000fe2000780c0ff */
[----:B------:R-:W-:-:S12]  /*27670*/  BSSY B0, `(.L_x_4334) ;  /* 0x0000013000007945 */ /* 0x000fd80003800000 */
[----:B------:R-:W-:Y:S05]  /*27680*/  @!P0 BRA `(.L_x_4335) ;  /* 0x0000000000448947 */ /* 0x000fea0003800000 */
[----:B------:R-:W3:Y:S01]  /*27690*/  S2R R3, SR_TID.X ;  /* 0x0000000000037919 */ /* 0x000ee20000002100 */
[----:B------:R-:W4:Y:S01]  /*276a0*/  LDC R6, c[0x0][0x2f4] ;  /* 0x0000bd00ff067b82 */ /* 0x000f220000000800 */
[----:B---3--:R-:W-:-:S05]  /*276b0*/  IMAD.SHL.U32 R9, R3, 0x10, RZ ;  /* 0x0000001003097824 */ /* 0x008fca00078e00ff */
[----:B------:R-:W-:-:S04]  /*276c0*/  LOP3.LUT R9, R9, 0x30, RZ, 0xc0, !PT ;  /* 0x0000003009097812 */ /* 0x000fc800078ec0ff */
[C---:B0-----:R-:W-:Y:S02]  /*276d0*/  LOP3.LUT R7, R9.reuse, 0x40, RZ, 0xfc, !PT ;  /* 0x0000004009077812 */ /* 0x041fe400078efcff */
[C---:B------:R-:W-:Y:S02]  /*276e0*/  LOP3.LUT R5, R9.reuse, 0x80, RZ, 0xfc, !PT ;  /* 0x0000008009057812 */ /* 0x040fe400078efcff */
[-C--:B----4-:R-:W-:Y:S02]  /*276f0*/  ISETP.GE.AND P3, PT, R9, R6.reuse, PT ;  /* 0x000000060900720c */ /* 0x090fe40003f66270 */
[-C--:B------:R-:W-:Y:S02]  /*27700*/  ISETP.GE.AND P2, PT, R7, R6.reuse, PT ;  /* 0x000000060700720c */ /* 0x080fe40003f46270 */
[----:B------:R-:W-:Y:S02]  /*27710*/  ISETP.GE.AND P1, PT, R5, R6, PT ;  /* 0x000000060500720c */ /* 0x000fe40003f26270 */
        /* <DEDUP_REMOVED lines=8> */
.L_x_4335:
[----:B------:R-:W-:Y:S05]  /*277a0*/  BSYNC B0 ;  /* 0x0000000000007941 */ /* 0x000fea0003800000 */
.L_x_4334:
[----:B------:R-:W-:Y:S01]  /*277b0*/  NOP ;  /* 0x0000000000007918 */ /* 0x000fe20000000000 */
[----:B------:R-:W-:-:S13]  /*277c0*/  PLOP3.LUT P0, PT, PT, PT, PT, 0x80, 0x0 ;  /* 0x000000000000781c */ /* 0x000fda0003f0f070 */
.L_x_4336:
[----:B------:R-:W-:Y:S02]  /*277d0*/  PLOP3.LUT P1, PT, P1, P0, PT, 0xa2, 0x0 ;  /* 0x000000000000781c */ /* 0x000fe40000f21472 */
[----:B------:R-:W-:-:S08]  /*277e0*/  @P0 R2UR P1, UR4, R4 ;  /* 0x00000000040402ca */ /* 0x000fd00000020000 */
[----:B------:R-:W-:-:S05]  /*277f0*/  @P0 PLOP3.LUT P0, PT, P1, PT, PT, 0x80, 0x0 ;  /* 0x000000000000081c */ /* 0x000fca0000f0f070 */
[----:B------:R-:W-:Y:S01]  /*27800*/  @!P1 SYNCS.ARRIVE.TRANS64.RED.A0T1 RZ, [UR4+0x33430], RZ ;  /* 0x033430ffffff99a7 */ /* 0x000fe20008200404 */
[----:B------:R-:W-:Y:S07]  /*27810*/  @!P1 ARRIVES.LDGSTSBAR.64.TRANSCNT [UR4+0x33430] ;  /* 0x03343000ff0099b0 */ /* 0x000fee0008000a84 */
[----:B------:R-:W-:Y:S05]  /*27820*/  @P0 BRA.U.ANY `(.L_x_4336) ;  /* 0xfffffffd00e80947 */ /* 0x000fea000393ffff */
[----:B------:R-:W-:Y:S01]  /*27830*/  NOP ;  /* 0x0000000000007918 */ /* 0x000fe20000000000 */
[----:B---3--:R-:W-:-:S04]  /*27840*/  MOV R0, UR39 ;  /* 0x0000002700007c02 */ /* 0x008fc80008000f00 */
[----:B------:R-:W-:-:S13]  /*27850*/  ISETP.NE.AND P2, PT, R0, 0x3, PT ;  /* 0x000000030000780c */ /* 0x000fda0003f45270 */
[----:B------:R-:W-:Y:S05]  /*27860*/  @!P2 BRA `(.L_x_4337) ;  /* 0x000000000004a947 */ /* 0x000fea0003800000 */
[----:B------:R-:W-:Y:S01]  /*27870*/  BPT.TRAP 0x1 ;  /* 0x000000040000795c */ /* 0x000fe20000300000 */
.L_x_4337:
[----:B------:R3:W5:Y:S01]  /*27880*/  LDL.LU R3, [R1+0x38] ;  /* 0x0000380001037983 */ /* 0x0007620000300800 */
[----:B------:R3:W-:Y:S02]  /*27890*/  SYNCS.ARRIVE.TRANS64.A1T0 RZ, [R4+URZ+0x33430], RZ ;  /* 0x033430ff04ff79a7 */ /* 0x0007e4000810003f */
[----:B------:R-:W-:Y:S05]  /*278a0*/  WARPSYNC.ALL ;  /* 0x0000000000007948 */ /* 0x000fea0003800000 */
[----:B------:R-:W-:Y:S01]  /*278b0*/  ULDC.64 UR6, c[0x0][0xa00] ;  /* 0x0002800000067ab9 */ /* 0x000fe20000000a00 */
[----:B--2---:R-:W-:Y:S01]  /*278c0*/  VIADD R2, R23, 0x1e200 ;  /* 0x0001e20017027836 */ /* 0x004fe20000000000 */
[----:B------:R-:W-:Y:S01]  /*278d0*/  BAR.SYNC.DEFER_BLOCKING 0x8, 0x180 ;  /* 0x0206000000007b1d */ /* 0x000fe20000010000 */
[----:B------:R-:W-:Y:S02]  /*278e0*/  ISETP.NE.U32.AND P0, PT, RZ, UR6, PT ;  /* 0x00000006ff007c0c */ /* 0x000fe4000bf05070 */
[----:B------:R-:W-:-:S02]  /*278f0*/  SHF.R.S32.HI R0, RZ, 0x1f, R30 ;  /* 0x0000001fff007819 */ /* 0x000fc4000001141e */
[----:B------:R-:W-:Y:S01]  /*27900*/  ISETP.NE.AND.EX P0, PT, RZ, UR7, PT, P0 ;  /* 0x00000007ff007c0c */ /* 0x000fe2000bf05300 */
[----:B------:R-:W-:Y:S01]  /*27910*/  ULDC.64 UR4, c[0x0][0x298] ;  /* 0x0000a60000047ab9 */ /* 0x000fe20000000a00 */
[----:B------:R-:W-:Y:S01]  /*27920*/  BSSY B6, `(.L_x_4338) ;  /* 0x0000019000067945 */ /* 0x000fe20003800000 */
[----:B------:R-:W-:Y:S01]  /*27930*/  IMAD R0, R0, UR4, RZ ;  /* 0x0000000400007c24 */ /* 0x000fe2000f8e02ff */
[----:B------:R-:W-:-:S03]  /*27940*/  SEL R26, R26, RZ, !P0 ;  /* 0x000000ff1a1a7207 */ /* 0x000fc60004000000 */
[C---:B------:R-:W-:Y:S02]  /*27950*/  IMAD R0, R30.reuse, UR5, R0 ;  /* 0x000000051e007c24 */ /* 0x040fe4000f8e0200 */
[----:B------:R-:W-:-:S04]  /*27960*/  IMAD.WIDE.U32 R30, R30, UR4, RZ ;  /* 0x000000041e1e7c25 */ /* 0x000fc8000f8e00ff */
[----:B-1----:R-:W-:Y:S01]  /*27970*/  IMAD.IADD R28, R31, 0x1, R0 ;  /* 0x000000011f1c7824 */ /* 0x002fe200078e0200 */
[----:B-----5:R-:W-:Y:S02]  /*27980*/  SEL R29, R3, RZ, !P0 ;  /* 0x000000ff031d7207 */ /* 0x020fe40004000000 */
[----:B------:R-:W-:-:S13]  /*27990*/  LOP3.LUT P0, RZ, R2, 0x1bf, RZ, 0xc0, !PT ;  /* 0x000001bf02ff7812 */ /* 0x000fda000780c0ff */
[----:B------:R-:W-:Y:S05]  /*279a0*/  @!P0 BRA `(.L_x_4339) ;  /* 0x0000000000408947 */ /* 0x000fea0003800000 */
[----:B------:R-:W-:Y:S01]  /*279b0*/  MOV R2, 0x0 ;  /* 0x0000000000027802 */ /* 0x000fe20000000f00 */
[----:B------:R-:W-:Y:S01]  /*279c0*/  ULDC.64 UR4, c[0x4][0x1b0] ;  /* 0x01006c0000047ab9 */ /* 0x000fe20000000a00 */
[----:B------:R-:W-:Y:S01]  /*279d0*/  ULDC.64 UR6, c[0x4][0x1b8] ;  /* 0x01006e0000067ab9 */ /* 0x000fe20000000a00 */
[----:B------:R-:W-:Y:S01]  /*279e0*/  ULDC.64 UR8, c[0x4][0xd0] ;  /* 0x0100340000087ab9 */ /* 0x000fe20000000a00 */
[----:B---3--:R-:W-:Y:S01]  /*279f0*/  IMAD.U32 R4, RZ, RZ, UR4 ;  /* 0x00000004ff047e24 */ /* 0x008fe2000f8e00ff */
[----:B0-----:R-:W-:Y:S01]  /*27a00*/  MOV R7, UR7 ;  /* 0x0000000700077c02 */ /* 0x001fe20008000f00 */
        /* <DEDUP_REMOVED lines=10> */
.L_x_4339:
[----:B------:R-:W-:Y:S05]  /*27ab0*/  BSYNC B6 ;  /* 0x0000000000067941 */ /* 0x000fea0003800000 */
.L_x_4338:
[----:B------:R-:W2:Y:S01]  /*27ac0*/  LDL R20, [R1+0xc] ;  /* 0x00000c0001147983 */ /* 0x000ea20000100800 */
[----:B------:R-:W-:Y:S01]  /*27ad0*/  ULDC.64 UR4, c[0x0][0x2d8] ;  /* 0x0000b60000047ab9 */ /* 0x000fe20000000a00 */
[----:B------:R-:W-:Y:S01]  /*27ae0*/  IMAD.SHL.U32 R17, R17, 0x80, RZ ;  /* 0x0000008011117824 */ /* 0x000fe200078e00ff */
[----:B0-----:R-:W0:Y:S01]  /*27af0*/  LDC R7, c[0x0][0x448] ;  /* 0x00011200ff077b82 */ /* 0x001e220000000800 */
[----:B------:R1:W5:Y:S01]  /*27b00*/  LDL R8, [R1+0x20] ;  /* 0x0000200001087983 */ /* 0x0003620000100800 */
[----:B------:R-:W-:Y:S01]  /*27b10*/  MOV R2, R30 ;  /* 0x0000001e00027202 */ /* 0x000fe20000000f00 */
[----:B------:R-:W-:-:S04]  /*27b20*/  IMAD.MOV.U32 R3, RZ, RZ, R28 ;  /* 0x000000ffff037224 */ /* 0x000fc800078e001c */
[----:B------:R-:W-:Y:S01]  /*27b30*/  IMAD.WIDE.U32 R2, R18, UR4, R2 ;  /* 0x0000000412027c25 */ /* 0x000fe2000f8e0002 */
[----:B0-----:R-:W-:-:S13]  /*27b40*/  ISETP.NE.AND P0, PT, R7, 0x1, PT ;  /* 0x000000010700780c */ /* 0x001fda0003f05270 */
[----:B---3--:R-:W0:Y:S01]  /*27b50*/  @P0 LDC R4, c[0x0][0x44c] ;  /* 0x00011300ff040b82 */ /* 0x008e220000000800 */
[----:B--2---:R-:W-:Y:S02]  /*27b60*/  IMAD R0, R20, UR4, RZ ;  /* 0x0000000414007c24 */ /* 0x004fe4000f8e02ff */
[----:B------:R-:W2:Y:S02]  /*27b70*/  S2R R20, SR_TID.X ;  /* 0x0000000000147919 */ /* 0x000ea40000002100 */
        /* <DEDUP_REMOVED lines=12> */
[----:B------:R-:W-:-:S04]  /*27c40*/  LOP3.LUT R20, R21, 0x60, R20, 0xf8, !PT ;  /* 0x0000006015147812 */ /* 0x000fc800078ef814 */
[----:B------:R-:W-:Y:S02]  /*27c50*/  LOP3.LUT R5, R20, R17, RZ, 0xfc, !PT ;  /* 0x0000001114057212 */ /* 0x000fe400078efcff */
[----:B------:R1:W5:Y:S03]  /*27c60*/  LDL R20, [R1+0x3c] ;  /* 0x00003c0001147983 */ /* 0x0003660000100800 */
[----:B0-----:R-:W-:Y:S01]  /*27c70*/  @P0 IMAD.HI.U32 R6, R5, R4, RZ ;  /* 0x0000000405060227 */ /* 0x001fe200078e00ff */
[----:B------:R-:W0:Y:S01]  /*27c80*/  S2R R21, SR_TID.X ;  /* 0x0000000000157919 */ /* 0x000e220000002100 */
[----:B------:R-:W-:-:S03]  /*27c90*/  MOV R4, R5 ;  /* 0x0000000500047202 */ /* 0x000fc60000000f00 */
[----:B---3--:R-:W-:-:S05]  /*27ca0*/  @P0 SHF.R.U32.HI R4, RZ, R0, R6 ;  /* 0x00000000ff040219 */ /* 0x008fca0000011606 */
        /* <DEDUP_REMOVED lines=11> */
[C---:B0-----:R-:W-:Y:S02]  /*27d60*/  IMAD.SHL.U32 R35, R21.reuse, 0x10, RZ ;  /* 0x0000001015237824 */ /* 0x041fe400078e00ff */
[----:B------:R-:W-:Y:S01]  /*27d70*/  IMAD R4, R0, UR5, R4 ;  /* 0x0000000500047c24 */ /* 0x000fe2000f8e0204 */
[----:B------:R-:W-:Y:S01]  /*27d80*/  ULDC.64 UR4, c[0x0][0x280] ;  /* 0x0000a00000047ab9 */ /* 0x000fe20000000a00 */
[----:B------:R-:W-:Y:S01]  /*27d90*/  IMAD.SHL.U32 R9, R21, 0x10, RZ ;  /* 0x0000001015097824 */ /* 0x000fe200078e00ff */
[----:B------:R-:W-:Y:S02]  /*27da0*/  LOP3.LUT R35, R35, 0x30, RZ, 0xc0, !PT ;  /* 0x0000003023237812 */ /* 0x000fe400078ec0ff */
[----:B------:R-:W-:Y:S01]  /*27db0*/  IADD3 R0, P0, R2, UR4, RZ ;  /* 0x0000000402007c10 */ /* 0x000fe2000ff1e0ff */
[----:B------:R-:W-:Y:S01]  /*27dc0*/  ULDC UR4, c[0x0][0x2b8] ;  /* 0x0000ae0000047ab9 */ /* 0x000fe20000000800 */
[----:B------:R-:W-:Y:S02]  /*27dd0*/  LOP3.LUT R9, R9, 0x30, RZ, 0xc0, !PT ;  /* 0x0000003009097812 */ /* 0x000fe400078ec0ff */
[----:B------:R-:W-:-:S02]  /*27de0*/  LOP3.LUT R10, R35, 0x40, RZ, 0xfc, !PT ;  /* 0x00000040230a7812 */ /* 0x000fc400078efcff */
[----:B------:R-:W-:Y:S02]  /*27df0*/  LOP3.LUT R11, R35, 0x80, RZ, 0xfc, !PT ;  /* 0x00000080230b7812 */ /* 0x000fe400078efcff */
[----:B------:R-:W-:Y:S01]  /*27e00*/  IADD3.X R4, R3, UR5, R4, P0, !PT ;  /* 0x0000000503047c10 */ /* 0x000fe200087fe404 */
[----:B------:R-:W-:Y:S01]  /*27e10*/  UMOV UR5, 0xffffffff ;  /* 0xffffffff00057882 */ /* 0x000fe20000000000 */
[----:B------:R-:W-:Y:S02]  /*27e20*/  LOP3.LUT R21, R21, 0x7f, RZ, 0xc0, !PT ;  /* 0x0000007f15157812 */ /* 0x000fe400078ec0ff */
[----:B------:R-:W-:Y:S02]  /*27e30*/  ISETP.GE.AND P3, PT, R9, UR4, PT ;  /* 0x0000000409007c0c */ /* 0x000fe4000bf66270 */
[----:B------:R-:W-:Y:S02]  /*27e40*/  ISETP.GE.AND P2, PT, R10, UR4, PT ;  /* 0x000000040a007c0c */ /* 0x000fe4000bf46270 */
[----:B------:R-:W-:-:S02]  /*27e50*/  ISETP.GE.AND P0, PT, R11, UR4, PT ;  /* 0x000000040b007c0c */ /* 0x000fc4000bf06270 */
[----:B------:R-:W-:Y:S01]  /*27e60*/  SHF.R.U32.HI R10, RZ, 0x2, R21 ;  /* 0x00000002ff0a7819 */ /* 0x000fe20000011615 */
[----:B-1----:R-:W-:Y:S10]  /*27e70*/  BRA.DIV UR5, `(.L_x_4340) ;  /* 0x0000007e05bc7947 */ /* 0x002ff4000b800000 */
[----:B------:R-:W0:Y:S01]  /*27e80*/  SHFL.IDX PT, R3, R0, RZ, 0x1c1f ;  /* 0x001c1fff00037589 */ /* 0x000e2200000e0000 */
[----:B-----5:R-:W-:Y:S02]  /*27e90*/  IMAD R5, R20, R7, RZ ;  /* 0x0000000714057224 */ /* 0x020fe400078e02ff */
[----:B------:R-:W-:Y:S01]  /*27ea0*/  IMAD.IADD R17, R10, 0x1, R17 ;  /* 0x000000010a117824 */ /* 0x000fe200078e0211 */
[----:B------:R-:W1:Y:S04]  /*27eb0*/  SHFL.IDX PT, R2, R4, RZ, 0x1c1f ;  /* 0x001c1fff04027589 */ /* 0x000e6800000e0000 */
[----:B------:R-:W-:Y:S01]  /*27ec0*/  ISETP.GE.AND P1, PT, R17, R5, PT ;  /* 0x000000051100720c */ /* 0x000fe20003f26270 */
[----:B------:R-:W-:-:S12]  /*27ed0*/  SHFL.IDX PT, R14, R0, 0x3, 0x1c1f ;  /* 0x007c1f00000e7f89 */ /* 0x000fd800000e0000 */
[----:B0-----:R-:W-:-:S04]  /*27ee0*/  @!P1 IADD3 R3, P4, R9, R3, RZ ;  /* 0x0000000309039210 */ /* 0x001fc80007f9e0ff */
[----:B-1----:R-:W-:-:S04]  /*27ef0*/  @!P1 IADD3.X R2, RZ, R2, RZ, P4, !PT ;  /* 0x00000002ff029210 */ /* 0x002fc800027fe4ff */
[----:B------:R-:W-:-:S04]  /*27f00*/  @!P1 LOP3.LUT R3, R3, R2, RZ, 0x3c, !PT ;  /* 0x0000000203039212 */ /* 0x000fc800078e3cff */
[----:B------:R-:W-:-:S04]  /*27f10*/  @!P1 LOP3.LUT R2, R3, R2, RZ, 0x3c, !PT ;  /* 0x0000000203029212 */ /* 0x000fc800078e3cff */
[----:B------:R-:W-:-:S05]  /*27f20*/  @!P1 LOP3.LUT R3, R3, R2, RZ, 0x3c, !PT ;  /* 0x0000000203039212 */ /* 0x000fca00078e3cff */
[----:B------:R-:W-:Y:S04]  /*27f30*/  @!P1 LDGSTS.E.BYPASS.LTC128B.128 [R8+0x1e200], desc[UR50][R2.64], !P3 ;  /* 0x1e20000002089fae */ /* 0x000fe8000d901d72 */
[----:B------:R-:W-:Y:S04]  /*27f40*/  @!P1 LDGSTS.E.BYPASS.LTC128B.128 [R8+0x20200], desc[UR50][R2.64+0x40], !P2 ;  /* 0x2020004002089fae */ /* 0x000fe8000d101d72 */
[----:B------:R0:W-:Y:S02]  /*27f50*/  @!P1 LDGSTS.E.BYPASS.LTC128B.128 [R8+0x22200], desc[UR50][R2.64+0x80], !P0 ;  /* 0x2220008002089fae */ /* 0x0001e4000c101d72 */
[----:B0-----:R-:W-:-:S02]  /*27f60*/  VIADD R2, R17, 0x20 ;  /* 0x0000002011027836 */ /* 0x001fc40000000000 */
[----:B------:R-:W0:Y:S03]  /*27f70*/  SHFL.IDX PT, R3, R0, 0x1, 0x1c1f ;  /* 0x003c1f0000037f89 */ /* 0x000e2600000e0000 */
[----:B------:R-:W-:Y:S02]  /*27f80*/  ISETP.GE.AND P1, PT, R2, R5, PT ;  /* 0x000000050200720c */ /* 0x000fe40003f26270 */
[----:B------:R-:W1:Y:S11]  /*27f90*/  SHFL.IDX PT, R2, R4, 0x1, 0x1c1f ;  /* 0x003c1f0004027f89 */ /* 0x000e7600000e0000 */
[----:B0-----:R-:W-:-:S05]  /*27fa0*/  @!P1 IADD3 R3, P4, R9, R3, RZ ;  /* 0x0000000309039210 */ /* 0x001fca0007f9e0ff */
[----:B-1----:R-:W-:-:S05]  /*27fb0*/  @!P1 IMAD.X R2, RZ, RZ, R2, P4 ;  /* 0x000000ffff029224 */ /* 0x002fca00020e0602 */
        /* <DEDUP_REMOVED lines=9> */
[----:B------:R-:W1:Y:S04]  /*28050*/  SHFL.IDX PT, R2, R4, 0x2, 0x1c1f ;  /* 0x005c1f0004027f89 */ /* 0x000e6800000e0000 */
[----:B------:R-:W2:Y:S07]  /*28060*/  SHFL.IDX PT, R4, R4, 0x3, 0x1c1f ;  /* 0x007c1f0004047f89 */ /* 0x000eae00000e0000 */
[----:B0-----:R-:W-:-:S05]  /*28070*/  @!P1 IADD3 R3, P4, R9, R3, RZ ;  /* 0x0000000309039210 */ /* 0x001fca0007f9e0ff */
[----:B-1----:R-:W-:-:S05]  /*28080*/  @!P1 IMAD.X R2, RZ, RZ, R2, P4 ;  /* 0x000000ffff029224 */ /* 0x002fca00020e0602 */
[----:B------:R-:W-:-:S04]  /*28090*/  @!P1 LOP3.LUT R3, R3, R2, RZ, 0x3c, !PT ;  /* 0x0000000203039212 */ /* 0x000fc800078e3cff */
[----:B------:R-:W-:-:S04]  /*280a0*/  @!P1 LOP3.LUT R2, R3, R2, RZ, 0x3c, !PT ;  /* 0x0000000203029212 */ /* 0x000fc800078e3cff */
[----:B------:R-:W-:-:S05]  /*280b0*/  @!P1 LOP3.LUT R3, R3, R2, RZ, 0x3c, !PT ;  /* 0x0000000203039212 */ /* 0x000fca00078e3cff */
[----:B------:R0:W-:Y:S04]  /*280c0*/  @!P1 LDGSTS.E.BYPASS.LTC128B.128 [R8+0x1f200], desc[UR50][R2.64], !P3 ;  /* 0x1f20000002089fae */ /* 0x0001e8000d901d72 */
[----:B------:R0:W-:Y:S04]  /*280d0*/  @!P1 LDGSTS.E.BYPASS.LTC128B.128 [R8+0x21200], desc[UR50][R2.64+0x40], !P2 ;  /* 0x2120004002089fae */ /* 0x0001e8000d101d72 */
[----:B--2---:R0:W-:Y:S02]  /*280e0*/  @!P1 LDGSTS.E.BYPASS.LTC128B.128 [R8+0x23200], desc[UR50][R2.64+0x80], !P0 ;  /* 0x2320008002089fae */ /* 0x0041e4000c101d72 */
.L_x_4561:
[----:B------:R-:W-:Y:S01]  /*280f0*/  VIADD R0, R17, 0x60 ;  /* 0x0000006011007836 */ /* 0x000fe20000000000 */
[----:B------:R-:W-:Y:S04]  /*28100*/  BSSY B0, `(.L_x_4341) ;  /* 0x000000b000007945 */ /* 0x000fe80003800000 */
[----:B------:R-:W-:-:S13]  /*28110*/  ISETP.GE.AND P1, PT, R0, R5, PT ;  /* 0x000000050000720c */ /* 0x000fda0003f26270 */
[----:B------:R-:W-:Y:S05]  /*28120*/  @P1 BRA `(.L_x_4342) ;  /* 0x0000000000201947 */ /* 0x000fea0003800000 */
[----:B0-----:R-:W-:-:S04]  /*28130*/  IADD3 R2, P1, R9, R14, RZ ;  /* 0x0000000e09027210 */ /* 0x001fc80007f3e0ff */
[----:B------:R-:W-:-:S05]  /*28140*/  IADD3.X R3, RZ, R4, RZ, P1, !PT ;  /* 0x00000004ff037210 */ /* 0x000fca0000ffe4ff */
[----:B------:R-:W-:Y:S01]  /*28150*/  @!PT LDS RZ, [RZ] ;  /* 0x00000000fffff984 */ /* 0x000fe20000000800 */
[----:B------:R-:W-:Y:S01]  /*28160*/  @!PT LDS RZ, [RZ] ;  /* 0x00000000fffff984 */ /* 0x000fe20000000800 */
[----:B------:R-:W-:Y:S01]  /*28170*/  @!PT LDS RZ, [RZ] ;  /* 0x00000000fffff984 */ /* 0x000fe20000000800 */
[----:B------:R1:W-:Y:S04]  /*28180*/  LDGSTS.E.BYPASS.LTC128B.128 [R8+0x1fa00], desc[UR50][R2.64], !P3 ;  /* 0x1fa0000002087fae */ /* 0x0003e8000d901d72 */
[----:B------:R1:W-:Y:S04]  /*28190*/  LDGSTS.E.BYPASS.LTC128B.128 [R8+0x21a00], desc[UR50][R2.64+0x40], !P2 ;  /* 0x21a0004002087fae */ /* 0x0003e8000d101d72 */
[----:B------:R1:W-:Y:S02]  /*281a0*/  LDGSTS.E.BYPASS.LTC128B.128 [R8+0x23a00], desc[UR50][R2.64+0x80], !P0 ;  /* 0x23a0008002087fae */ /* 0x0003e4000c101d72 */
.L_x_4342:
[----:B------:R-:W-:Y:S05]  /*281b0*/  BSYNC B0 ;  /* 0x0000000000007941 */ /* 0x000fea0003800000 */
.L_x_4341:
[----:B------:R-:W-:Y:S01]  /*281c0*/  NOP ;  /* 0x0000000000007918 */ /* 0x000fe20000000000 */
[----:B------:R-:W-:-:S13]  /*281d0*/  PLOP3.LUT P0, PT, PT, PT, PT, 0x80, 0x0 ;  /* 0x000000000000781c */ /* 0x000fda0003f0f070 */
.L_x_4343:
[----:B------:R-:W-:Y:S02]  /*281e0*/  PLOP3.LUT P1, PT, P1, P0, PT, 0xa2, 0x0 ;  /* 0x000000000000781c */ /* 0x000fe40000f21472 */
[----:B------:R-:W-:-:S08]  /*281f0*/  @P0 R2UR P1, UR4, R23 ;  /* 0x00000000170402ca */ /* 0x000fd00000020000 */
[----:B------:R-:W-:-:S05]  /*28200*/  @P0 PLOP3.LUT P0, PT, P1, PT, PT, 0x80, 0x0 ;  /* 0x000000000000081c */ /* 0x000fca0000f0f070 */
[----:B------:R-:W-:Y:S01]  /*28210*/  @!P1 SYNCS.ARRIVE.TRANS64.RED.A0T1 RZ, [UR4+0x33400], RZ ;  /* 0x033400ffffff99a7 */ /* 0x000fe20008200404 */
[----:B------:R-:W-:Y:S07]  /*28220*/  @!P1 ARRIVES.LDGSTSBAR.64.TRANSCNT [UR4+0x33400] ;  /* 0x03340000ff0099b0 */ /* 0x000fee0008000a84 */
[----:B------:R-:W-:Y:S05]  /*28230*/  @P0 BRA.U.ANY `(.L_x_4343) ;  /* 0xfffffffd00e80947 */ /* 0x000fea000393ffff */
[----:B01----:R-:W2:Y:S02]  /*28240*/  LDL.LU R2, [R1+0x40] ;  /* 0x0000400001027983 */ /* 0x003ea40000300800 */
        /* <DEDUP_REMOVED lines=11> */
.L_x_4562:
[----:B------:R-:W-:Y:S05]  /*28300*/  BSYNC B0 ;  /* 0x0000000000007941 */ /* 0x000fea0003800000 */
.L_x_4344:
[----:B------:R-:W-:-:S13]  /*28310*/  ISETP.GE.AND P0, PT, R27, 0xa1, PT ;  /* 0x000000a11b00780c */ /* 0x000fda0003f06270 */
[----:B------:R-:W-:Y:S05]  /*28320*/  @!P0 BRA `(.L_x_4346) ;  /* 0x0000001c00988947 */ /* 0x000fea0003800000 */
[----:B------:R-:W-:Y:S02]  /*28330*/  VIADD R33, R33, 0xfffffffe ;  /* 0xfffffffe21217836 */ /* 0x000fe40000000000 */
[----:B------:R-:W-:Y:S02]  /*28340*/  IMAD.MOV.U32 R20, RZ, RZ, R37 ;  /* 0x000000ffff147224 */ /* 0x000fe400078e0025 */
[----:B------:R-:W-:-:S07]  /*28350*/  IMAD.MOV.U32 R17, RZ, RZ, R32 ;  /* 0x000000ffff117224 */ /* 0x000fce00078e0020 */
.L_x_4366:
[----:B0-2---:R-:W2:Y:S01]  /*28360*/  LDL R0, [R1+0x10] ;  /* 0x0000100001007983 */ /* 0x005ea20000100800 */
[----:B------:R-:W0:Y:S03]  /*28370*/  LDC R6, c[0x0][0x430] ;  /* 0x00010c00ff067b82 */ /* 0x000e260000000800 */
[----:B------:R-:W3:Y:S01]  /*28380*/  LDL R9, [R1+0x14] ;  /* 0x0000140001097983 */ /* 0x000ee20000100800 */
[----:B-1----:R-:W1:Y:S01]  /*28390*/  S2R R2, SR_TID.X ;  /* 0x0000000000027919 */ /* 0x002e620000002100 */
[----:B------:R-:W4:Y:S01]  /*283a0*/  S2R R8, SR_TID.X ;  /* 0x0000000000087919 */ /* 0x000f220000002100 */
[----:B0-----:R-:W-:-:S13]  /*283b0*/  ISETP.NE.AND P0, PT, R6, 0x1, PT ;  /* 0x000000010600780c */ /* 0x001fda0003f05270 */
[----:B------:R-:W0:Y:S01]  /*283c0*/  @P0 LDC R4, c[0x0][0x434] ;  /* 0x00010d00ff040b82 */ /* 0x000e220000000800 */
[C---:B-1----:R-:W-:Y:S02]  /*283d0*/  LOP3.LUT R3, R2.reuse, 0x7f, RZ, 0xc0, !PT ;  /* 0x0000007f02037812 */ /* 0x042fe400078ec0ff */
[----:B------:R-:W-:Y:S02]  /*283e0*/  SHF.L.U32 R5, R2, 0x5, RZ ;  /* 0x0000000502057819 */ /* 0x000fe400000006ff */
[----:B------:R-:W-:-:S04]  /*283f0*/  SHF.R.U32.HI R3, RZ, 0x2, R3 ;  /* 0x00000002ff037819 */ /* 0x000fc80000011603 */
[----:B------:R-:W-:Y:S02]  /*28400*/  LOP3.LUT R5, R3, 0x60, R5, 0xf8, !PT ;  /* 0x0000006003057812 */ /* 0x000fe400078ef805 */
[----:B------:R-:W1:Y:S01]  /*28410*/  @P0 LDC R3, c[0x0][0x438] ;  /* 0x00010e00ff030b82 */ /* 0x000e620000000800 */
[----:B------:R-:W-:Y:S01]  /*28420*/  LOP3.LUT R2, R2, 0x7f, RZ, 0xc0, !PT ;  /* 0x0000007f02027812 */ /* 0x000fe200078ec0ff */
[----:B----4-:R-:W-:-:S03]  /*28430*/  IMAD.SHL.U32 R8, R8, 0x20, RZ ;  /* 0x0000002008087824 */ /* 0x010fc600078e00ff */
[----:B------:R-:W-:-:S04]  /*28440*/  SHF.R.U32.HI R7, RZ, 0x2, R2 ;  /* 0x00000002ff077819 */ /* 0x000fc80000011602 */
[----:B------:R-:W-:Y:S02]  /*28450*/  LOP3.LUT R8, R7, 0x60, R8, 0xf8, !PT ;  /* 0x0000006007087812 */ /* 0x000fe400078ef808 */
[----:B------:R-:W4:Y:S02]  /*28460*/  @P0 LDC R7, c[0x0][0x434] ;  /* 0x00010d00ff070b82 */ /* 0x000f240000000800 */
[----:B------:R-:W-:Y:S01]  /*28470*/  LOP3.LUT R8, R8, 0x80, RZ, 0xfc, !PT ;  /* 0x0000008008087812 */ /* 0x000fe200078efcff */
[----:B------:R-:W-:Y:S05]  /*28480*/  YIELD ;  /* 0x0000000000007946 */ /* 0x000fea0003800000 */
[----:B------:R-:W-:Y:S01]  /*28490*/  ULDC.64 UR4, c[0x0][0x428] ;  /* 0x00010a0000047ab9 */ /* 0x000fe20000000a00 */
[----:B------:R-:W-:Y:S01]  /*284a0*/  ULDC.64 UR6, c[0x0][0x418] ;  /* 0x0001060000067ab9 */ /* 0x000fe20000000a00 */
[----:B------:R-:W-:Y:S01]  /*284b0*/  ISETP.GT.U32.AND P1, PT, R8, 0x9f, PT ;  /* 0x0000009f0800780c */ /* 0x000fe20003f24070 */
[----:B--2---:R-:W-:-:S04]  /*284c0*/  IMAD R0, R33, 0xa0, R0 ;  /* 0x000000a021007824 */ /* 0x004fc800078e0200 */
[----:B------:R-:W-:-:S04]  /*284d0*/  IMAD.IADD R5, R5, 0x1, R0 ;  /* 0x0000000105057824 */ /* 0x000fc800078e0200 */
[----:B0-----:R-:W-:-:S04]  /*284e0*/  @P0 IMAD.HI.U32 R4, R5, R4, RZ ;  /* 0x0000000405040227 */ /* 0x001fc800078e00ff */
[----:B------:R-:W-:Y:S01]  /*284f0*/  IMAD.MOV.U32 R2, RZ, RZ, R5 ;  /* 0x000000ffff027224 */ /* 0x000fe200078e0005 */
[----:B-1----:R-:W-:Y:S02]  /*28500*/  @P0 SHF.R.U32.HI R2, RZ, R3, R4 ;  /* 0x00000003ff020219 */ /* 0x002fe40000011604 */
[----:B------:R-:W0:Y:S01]  /*28510*/  @P0 LDC R3, c[0x0][0x438] ;  /* 0x00010e00ff030b82 */ /* 0x000e220000000800 */
[----:B------:R-:W-:-:S04]  /*28520*/  IMAD.IADD R0, R8, 0x1, R0 ;  /* 0x0000000108007824 */ /* 0x000fc800078e0200 */
[----:B----4-:R-:W-:-:S04]  /*28530*/  @P0 IMAD.HI.U32 R7, R0, R7, RZ ;  /* 0x0000000700070227 */ /* 0x010fc800078e00ff */
[----:B------:R-:W-:Y:S01]  /*28540*/  IMAD.MOV.U32 R4, RZ, RZ, R0 ;  /* 0x000000ffff047224 */ /* 0x000fe200078e0000 */
[----:B0-----:R-:W-:Y:S02]  /*28550*/  @P0 SHF.R.U32.HI R4, RZ, R3, R7 ;  /* 0x00000003ff040219 */ /* 0x001fe40000011607 */
[----:B------:R-:W-:-:S03]  /*28560*/  IADD3 R7, -R2, RZ, RZ ;  /* 0x000000ff02077210 */ /* 0x000fc60007ffe1ff */
[----:B------:R-:W-:Y:S02]  /*28570*/  IMAD.MOV R3, RZ, RZ, -R4 ;  /* 0x000000ffff037224 */ /* 0x000fe400078e0a04 */
[C---:B------:R-:W-:Y:S02]  /*28580*/  IMAD R5, R6.reuse, R7, R5 ;  /* 0x0000000706057224 */ /* 0x040fe400078e0205 */
[----:B------:R-:W-:Y:S01]  /*28590*/  IMAD R6, R6, R3, R0 ;  /* 0x0000000306067224 */ /* 0x000fe200078e0200 */
[----:B------:R-:W-:Y:S01]  /*285a0*/  SHF.R.S32.HI R3, RZ, 0x1f, R2 ;  /* 0x0000001fff037819 */ /* 0x000fe20000011402 */
[----:B---3--:R-:W-:-:S04]  /*285b0*/  IMAD R0, R9, UR4, RZ ;  /* 0x0000000409007c24 */ /* 0x008fc8000f8e02ff */
[C---:B------:R-:W-:Y:S02]  /*285c0*/  IMAD R0, R36.reuse, UR5, R0 ;  /* 0x0000000524007c24 */ /* 0x040fe4000f8e0200 */
[----:B------:R-:W-:-:S04]  /*285d0*/  IMAD.WIDE.U32 R2, R36, UR4, R2 ;  /* 0x0000000424027c25 */ /* 0x000fc8000f8e0002 */
[----:B------:R-:W-:Y:S01]  /*285e0*/  IMAD.IADD R3, R0, 0x1, R3 ;  /* 0x0000000100037824 */ /* 0x000fe200078e0203 */
[----:B------:R-:W-:-:S04]  /*285f0*/  LEA R8, P0, R2, UR6, 0x2 ;  /* 0x0000000602087c11 */ /* 0x000fc8000f8010ff */
[----:B------:R-:W-:-:S05]  /*28600*/  LEA.HI.X R9, R2, UR7, R3, 0x2, P0 ;  /* 0x0000000702097c11 */ /* 0x000fca00080f1403 */
[----:B------:R0:W2:Y:S01]  /*28610*/  LDG.E R7, desc[UR50][R8.64] ;  /* 0x0000003208077981 */ /* 0x0000a2000c1e1900 */
[--C-:B------:R-:W-:Y:S01]  /*28620*/  @!P1 SHF.R.S32.HI R3, RZ, 0x1f, R4.reuse ;  /* 0x0000001fff039819 */ /* 0x100fe20000011404 */
[----:B------:R-:W-:Y:S02]  /*28630*/  @!P1 IMAD.MOV.U32 R2, RZ, RZ, R4 ;  /* 0x000000ffff029224 */ /* 0x000fe400078e0004 */
[----:B------:R-:W-:Y:S02]  /*28640*/  IMAD.U32 R12, RZ, RZ, UR39 ;  /* 0x00000027ff0c7e24 */ /* 0x000fe4000f8e00ff */
[----:B------:R-:W-:-:S03]  /*28650*/  @!P1 IMAD.WIDE.U32 R2, R36, UR4, R2 ;  /* 0x0000000424029c25 */ /* 0x000fc6000f8e0002 */
[----:B------:R-:W-:Y:S01]  /*28660*/  ISETP.NE.AND P2, PT, R12, 0x3, PT ;  /* 0x000000030c00780c */ /* 0x000fe20003f45270 */
[----:B------:R-:W-:Y:S01]  /*28670*/  @!P1 IMAD.IADD R0, R0, 0x1, R3 ;  /* 0x0000000100009824 */ /* 0x000fe200078e0203 */
[C---:B------:R-:W-:Y:S02]  /*28680*/  @!P1 LEA R10, P0, R2.reuse, UR6, 0x2 ;  /* 0x00000006020a9c11 */ /* 0x040fe4000f8010ff */
[----:B------:R-:W-:Y:S02]  /*28690*/  IADD3 R32, R17, 0x1, RZ ;  /* 0x0000000111207810 */ /* 0x000fe40007ffe0ff */
[----:B------:R-:W-:Y:S01]  /*286a0*/  @!P1 LEA.HI.X R11, R2, UR7, R0, 0x2, P0 ;  /* 0x00000007020b9c11 */ /* 0x000fe200080f1400 */
[----:B0-----:R-:W-:Y:S01]  /*286b0*/  IMAD.MOV.U32 R8, RZ, RZ, RZ ;  /* 0x000000ffff087224 */ /* 0x001fe200078e00ff */
[----:B------:R-:W-:Y:S01]  /*286c0*/  ISETP.NE.AND P0, PT, R32, 0x2, PT ;  /* 0x000000022000780c */ /* 0x000fe20003f05270 */
[----:B------:R-:W-:-:S03]  /*286d0*/  IMAD.MOV.U32 R0, RZ, RZ, R33 ;  /* 0x000000ffff007224 */ /* 0x000fc600078e0021 */
[----:B------:R-:W-:Y:S01]  /*286e0*/  SEL R37, RZ, 0x1, P0 ;  /* 0x00000001ff257807 */ /* 0x000fe20000000000 */
[----:B------:R0:W5:Y:S01]  /*286f0*/  @!P1 LDG.E R8, desc[UR50][R10.64] ;  /* 0x000000320a089981 */ /* 0x000162000c1e1900 */
[----:B------:R-:W-:Y:S01]  /*28700*/  SEL R32, R32, RZ, P0 ;  /* 0x000000ff20207207 */ /* 0x000fe20000000000 */
[----:B------:R-:W-:Y:S01]  /*28710*/  VIADD R33, R33, 0xffffffff ;  /* 0xffffffff21217836 */ /* 0x000fe20000000000 */
[----:B------:R-:W-:Y:S02]  /*28720*/  ISETP.GT.AND P1, PT, R0, RZ, PT ;  /* 0x000000ff0000720c */ /* 0x000fe40003f24270 */
[----:B------:R-:W-:Y:S02]  /*28730*/  LOP3.LUT R37, R20, R37, RZ, 0x3c, !PT ;  /* 0x0000002514257212 */ /* 0x000fe400078e3cff */
[----:B--2---:R-:W-:Y:S01]  /*28740*/  SHF.R.S32.HI R29, RZ, 0x1f, R7 ;  /* 0x0000001fff1d7819 */ /* 0x004fe20000011407 */
[----:B0-----:R-:W-:Y:S08]  /*28750*/  @!P2 BRA `(.L_x_4347) ;  /* 0x000000000004a947 */ /* 0x001ff00003800000 */
[----:B------:R-:W-:Y:S01]  /*28760*/  BPT.TRAP 0x1 ;  /* 0x000000040000795c */ /* 0x000fe20000300000 */
.L_x_4347:
[----:B------:R-:W-:Y:S01]  /*28770*/  IMAD R4, R32, 0x8, R23 ;  /* 0x0000000820047824 */ /* 0x000fe200078e0217 */
[----:B------:R-:W-:Y:S01]  /*28780*/  SHF.L.U32 R31, R37, 0x1f, RZ ;  /* 0x0000001f251f7819 */ /* 0x000fe200000006ff */
[----:B------:R-:W-:Y:S01]  /*28790*/  BSSY B0, `(.L_x_4348) ;  /* 0x0000004000007945 */ /* 0x000fe20003800000 */
[----:B------:R-:W-:Y:S02]  /*287a0*/  SHF.R.S32.HI R30, RZ, 0x1f, R5 ;  /* 0x0000001fff1e7819 */ /* 0x000fe40000011405 */
[----:B------:R-:W0:Y:S02]  /*287b0*/  SYNCS.PHASECHK.TRANS64.TRYWAIT P0, [R4+URZ+0x33480], R31 ;  /* 0x0334801f040075a7 */ /* 0x000e24000800017f */
[----:B0-----:R-:W-:Y:S05]  /*287c0*/  @!P0 BRA `(.L_x_4349) ;  /* 0x0000007800d48947 */ /* 0x001fea0003800000 */
.L_x_4563:
[----:B------:R-:W-:Y:S05]  /*287d0*/  BSYNC B0 ;  /* 0x0000000000007941 */ /* 0x000fea0003800000 */
.L_x_4348:
[----:B------:R-:W2:Y:S01]  /*287e0*/  LDL R9, [R1+0xc] ;  /* 0x00000c0001097983 */ /* 0x000ea20000100800 */
[----:B------:R-:W-:Y:S01]  /*287f0*/  ULDC.64 UR4, c[0x0][0x328] ;  /* 0x0000ca0000047ab9 */ /* 0x000fe20000000a00 */
[----:B------:R-:W-:Y:S01]  /*28800*/  ULDC.64 UR6, c[0x0][0x338] ;  /* 0x0000ce0000067ab9 */ /* 0x000fe20000000a00 */
[----:B------:R-:W-:Y:S01]  /*28810*/  IMAD R0, R30, UR4, RZ ;  /* 0x000000041e007c24 */ /* 0x000fe2000f8e02ff */
[----:B------:R-:W3:Y:S01]  /*28820*/  LDL R14, [R1+0x1c] ;  /* 0x00001c00010e7983 */ /* 0x000ee20000100800 */
[C---:B------:R-:W-:Y:S01]  /*28830*/  IMAD.WIDE.U32 R2, R5.reuse, UR4, RZ ;  /* 0x0000000405027c25 */ /* 0x040fe2000f8e00ff */
[----:B------:R-:W-:Y:S01]  /*28840*/  ULDC.64 UR8, c[0x0][0x330] ;  /* 0x0000cc0000087ab9 */ /* 0x000fe20000000a00 */
[----:B-----5:R-:W-:Y:S01]  /*28850*/  SHF.R.S32.HI R27, RZ, 0x1f, R8 ;  /* 0x0000001fff1b7819 */ /* 0x020fe20000011408 */
[----:B------:R-:W1:Y:S01]  /*28860*/  S2R R13, SR_TID.X ;  /* 0x00000000000d7919 */ /* 0x000e620000002100 */
[----:B------:R-:W-:Y:S01]  /*28870*/  IMAD R0, R5, UR5, R0 ;  /* 0x0000000505007c24 */ /* 0x000fe2000f8e0200 */
[----:B------:R-:W-:Y:S01]  /*28880*/  ULDC.64 UR10, c[0x0][0x318] ;  /* 0x0000c600000a7ab9 */ /* 0x000fe20000000a00 */
[----:B------:R-:W-:Y:S01]  /*28890*/  SHF.R.S32.HI R28, RZ, 0x1f, R6 ;  /* 0x0000001fff1c7819 */ /* 0x000fe20000011406 */
[----:B------:R-:W4:Y:S01]  /*288a0*/  LDC R11, c[0x0][0x2f4] ;  /* 0x0000bd00ff0b7b82 */ /* 0x000f220000000800 */
[----:B------:R-:W-:-:S02]  /*288b0*/  IMAD.IADD R3, R3, 0x1, R0 ;  /* 0x0000000103037824 */ /* 0x000fc400078e0200 */
[----:B------:R-:W-:Y:S02]  /*288c0*/  IMAD R0, R29, UR6, RZ ;  /* 0x000000061d007c24 */ /* 0x000fe4000f8e02ff */
[----:B------:R-:W-:-:S04]  /*288d0*/  IMAD.WIDE.U32 R2, R7, UR6, R2 ;  /* 0x0000000607027c25 */ /* 0x000fc8000f8e0002 */
[----:B------:R-:W-:-:S05]  /*288e0*/  IMAD R0, R7, UR7, R0 ;  /* 0x0000000707007c24 */ /* 0x000fca000f8e0200 */
[----:B------:R-:W-:-:S03]  /*288f0*/  IADD3 R3, R3, R0, RZ ;  /* 0x0000000003037210 */ /* 0x000fc60007ffe0ff */
[----:B------:R-:W-:-:S04]  /*28900*/  IMAD.WIDE.U32 R2, R18, UR8, R2 ;  /* 0x0000000812027c25 */ /* 0x000fc8000f8e0002 */
[----:B------:R-:W-:-:S04]  /*28910*/  IMAD R0, R27, UR6, RZ ;  /* 0x000000061b007c24 */ /* 0x000fc8000f8e02ff */
[----:B------:R-:W-:Y:S02]  /*28920*/  IMAD R0, R8, UR7, R0 ;  /* 0x0000000708007c24 */ /* 0x000fe4000f8e0200 */
[----:B-1----:R-:W-:-:S05]  /*28930*/  IMAD.SHL.U32 R12, R13, 0x10, RZ ;  /* 0x000000100d0c7824 */ /* 0x002fca00078e00ff */
[----:B------:R-:W-:Y:S01]  /*28940*/  LOP3.LUT R12, R12, 0x30, RZ, 0xc0, !PT ;  /* 0x000000300c0c7812 */ /* 0x000fe200078ec0ff */
[----:B--2---:R-:W-:Y:S01]  /*28950*/  IMAD R21, R9, UR8, RZ ;  /* 0x0000000809157c24 */ /* 0x004fe2000f8e02ff */
[----:B------:R-:W-:-:S03]  /*28960*/  IADD3 R9, P0, R2, UR10, RZ ;  /* 0x0000000a02097c10 */ /* 0x000fc6000ff1e0ff */
[----:B------:R-:W-:-:S05]  /*28970*/  IMAD R21, R18, UR9, R21 ;  /* 0x0000000912157c24 */ /* 0x000fca000f8e0215 */
[----:B------:R-:W-:Y:S01]  /*28980*/  IADD3.X R10, R21, UR11, R3, P0, !PT ;  /* 0x0000000b150a7c10 */ /* 0x000fe200087fe403 */
[----:B------:R-:W-:-:S04]  /*28990*/  IMAD.WIDE.U32 R2, R8, UR6, RZ ;  /* 0x0000000608027c25 */ /* 0x000fc8000f8e00ff */
        /* <DEDUP_REMOVED lines=8> */
[----:B------:R-:W-:Y:S01]  /*28a20*/  IMAD.SHL.U32 R3, R13, 0x10, RZ ;  /* 0x000000100d037824 */ /* 0x000fe200078e00ff */
[C---:B------:R-:W-:Y:S01]  /*28a30*/  LOP3.LUT R13, R12.reuse, 0x80, RZ, 0xfc, !PT ;  /* 0x000000800c0d7812 */ /* 0x040fe200078efcff */
[----:B------:R-:W-:Y:S01]  /*28a40*/  UMOV UR4, 0xffffffff ;  /* 0xffffffff00047882 */ /* 0x000fe20000000000 */
[----:B------:R-:W-:Y:S02]  /*28a50*/  LOP3.LUT R12, R12, 0x40, RZ, 0xfc, !PT ;  /* 0x000000400c0c7812 */ /* 0x000fe400078efcff */
[----:B------:R-:W-:Y:S01]  /*28a60*/  LOP3.LUT R3, R3, 0x30, RZ, 0xc0, !PT ;  /* 0x0000003003037812 */ /* 0x000fe200078ec0ff */
[----:B---3--:R-:W-:Y:S01]  /*28a70*/  IMAD R35, R32, 0x7800, R14 ;  /* 0x0000780020237824 */ /* 0x008fe200078e020e */
[-C--:B----4-:R-:W-:Y:S02]  /*28a80*/  ISETP.GE.AND P2, PT, R13, R11.reuse, PT ;  /* 0x0000000b0d00720c */ /* 0x090fe40003f46270 */
[----:B------:R-:W-:-:S02]  /*28a90*/  ISETP.GE.AND P3, PT, R12, R11, PT ;  /* 0x0000000b0c00720c */ /* 0x000fc40003f66270 */
[----:B------:R-:W-:Y:S01]  /*28aa0*/  ISETP.GE.AND P4, PT, R3, R11, PT ;  /* 0x0000000b0300720c */ /* 0x000fe20003f86270 */
[----:B------:R-:W-:-:S12]  /*28ab0*/  BRA.DIV UR4, `(.L_x_4350) ;  /* 0x0000007a042c7947 */ /* 0x000fd8000b800000 */
[----:B------:R-:W1:Y:S01]  /*28ac0*/  S2R R3, SR_TID.X ;  /* 0x0000000000037919 */ /* 0x000e620000002100 */
[----:B------:R-:W2:Y:S04]  /*28ad0*/  SHFL.IDX PT, R2, R9, RZ, 0x1c1f ;  /* 0x001c1fff09027589 */ /* 0x000ea800000e0000 */
[----:B------:R-:W3:Y:S04]  /*28ae0*/  SHFL.IDX PT, R0, R10, RZ, 0x1c1f ;  /* 0x001c1fff0a007589 */ /* 0x000ee800000e0000 */
[----:B------:R-:W-:Y:S01]  /*28af0*/  SHFL.IDX PT, R21, R21, RZ, 0x1c1f ;  /* 0x001c1fff15157589 */ /* 0x000fe200000e0000 */
[----:B-1----:R-:W-:-:S05]  /*28b00*/  IMAD.SHL.U32 R11, R3, 0x10, RZ ;  /* 0x00000010030b7824 */ /* 0x002fca00078e00ff */
[----:B------:R-:W-:-:S04]  /*28b10*/  LOP3.LUT R11, R11, 0x30, RZ, 0xc0, !PT ;  /* 0x000000300b0b7812 */ /* 0x000fc800078ec0ff */
[----:B--2---:R-:W-:-:S04]  /*28b20*/  IADD3 R2, P0, R11, R2, RZ ;  /* 0x000000020b027210 */ /* 0x004fc80007f1e0ff */
[----:B---3--:R-:W-:Y:S01]  /*28b30*/  IADD3.X R3, RZ, R0, RZ, P0, !PT ;  /* 0x00000000ff037210 */ /* 0x008fe200007fe4ff */
        /* <DEDUP_REMOVED lines=26> */
.L_x_4575:
[----:B------:R-:W3:Y:S02]  /*28ce0*/  S2R R3, SR_TID.X ;  /* 0x0000000000037919 */ /* 0x000ee40000002100 */
[----:B---3--:R-:W-:-:S05]  /*28cf0*/  IMAD.SHL.U32 R3, R3, 0x10, RZ ;  /* 0x0000001003037824 */ /* 0x008fca00078e00ff */
[----:B------:R-:W-:-:S04]  /*28d00*/  LOP3.LUT R3, R3, 0x30, RZ, 0xc0, !PT ;  /* 0x0000003003037812 */ /* 0x000fc800078ec0ff */
[----:B--2---:R-:W-:-:S04]  /*28d10*/  IADD3 R2, P0, R3, R2, RZ ;  /* 0x0000000203027210 */ /* 0x004fc80007f1e0ff */
[----:B------:R-:W-:Y:S02]  /*28d20*/  IADD3.X R3, RZ, R21, RZ, P0, !PT ;  /* 0x00000015ff037210 */ /* 0x000fe400007fe4ff */
[----:B------:R-:W-:-:S03]  /*28d30*/  PLOP3.LUT P0, PT, PT, PT, PT, 0x80, 0x0 ;  /* 0x000000000000781c */ /* 0x000fc60003f0f070 */
[----:B------:R-:W-:Y:S01]  /*28d40*/  @!PT LDS RZ, [RZ] ;  /* 0x00000000fffff984 */ /* 0x000fe20000000800 */
[----:B------:R-:W-:Y:S01]  /*28d50*/  @!PT LDS RZ, [RZ] ;  /* 0x00000000fffff984 */ /* 0x000fe20000000800 */
[----:B------:R-:W-:Y:S01]  /*28d60*/  @!PT LDS RZ, [RZ] ;  /* 0x00000000fffff984 */ /* 0x000fe20000000800 */
[----:B------:R2:W-:Y:S04]  /*28d70*/  LDGSTS.E.BYPASS.LTC128B.128 [R0+0x11200], desc[UR50][R2.64], !P4 ;  /* 0x1120000002007fae */ /* 0x0005e8000e101d72 */
[----:B------:R2:W-:Y:S04]  /*28d80*/  LDGSTS.E.BYPASS.LTC128B.128 [R0+0x13a00], desc[UR50][R2.64+0x40], !P3 ;  /* 0x13a0004002007fae */ /* 0x0005e8000d901d72 */
[----:B------:R2:W-:Y:S01]  /*28d90*/  LDGSTS.E.BYPASS.LTC128B.128 [R0+0x16200], desc[UR50][R2.64+0x80], !P2 ;  /* 0x1620008002007fae */ /* 0x0005e2000d101d72 */
[----:B------:R-:W-:Y:S01]  /*28da0*/  NOP ;  /* 0x0000000000007918 */ /* 0x000fe20000000000 */
.L_x_4351:
        /* <DEDUP_REMOVED lines=11> */
.L_x_4352:
[----:B------:R2:W-:Y:S01]  /*28e60*/  SYNCS.ARRIVE.TRANS64.A1T0 RZ, [R4+URZ+0x33470], RZ ;  /* 0x033470ff04ff79a7 */ /* 0x0005e2000810003f */
[----:B------:R-:W-:Y:S05]  /*28e70*/  @!P3 BRA `(.L_x_4353) ;  /* 0x000000000004b947 */ /* 0x000fea0003800000 */
[----:B------:R-:W-:Y:S01]  /*28e80*/  BPT.TRAP 0x1 ;  /* 0x000000040000795c */ /* 0x000fe20000300000 */
.L_x_4353:
[----:B------:R-:W3:Y:S01]  /*28e90*/  SYNCS.PHASECHK.TRANS64.TRYWAIT P0, [R4+URZ+0x33440], R31 ;  /* 0x0334401f040075a7 */ /* 0x000ee2000800017f */
[----:B------:R-:W-:Y:S04]  /*28ea0*/  BSSY B0, `(.L_x_4354) ;  /* 0x0000002000007945 */ /* 0x000fe80003800000 */
[----:B---3--:R-:W-:Y:S05]  /*28eb0*/  @!P0 BRA `(.L_x_4355) ;  /* 0x0000007800d08947 */ /* 0x008fea0003800000 */
.L_x_4576:
[----:B------:R-:W-:Y:S05]  /*28ec0*/  BSYNC B0 ;  /* 0x0000000000007941 */ /* 0x000fea0003800000 */
.L_x_4354:
[----:B------:R-:W4:Y:S01]  /*28ed0*/  LDL R12, [R1+0xc] ;  /* 0x00000c00010c7983 */ /* 0x000f220000100800 */
[----:B------:R-:W-:Y:S01]  /*28ee0*/  ULDC.64 UR4, c[0x0][0x310] ;  /* 0x0000c40000047ab9 */ /* 0x000fe20000000a00 */
[----:B------:R-:W-:Y:S01]  /*28ef0*/  ULDC.64 UR6, c[0x0][0x300] ;  /* 0x0000c00000067ab9 */ /* 0x000fe20000000a00 */
[----:B------:R-:W-:Y:S01]  /*28f00*/  IMAD R9, R29, UR4, RZ ;  /* 0x000000041d097c24 */ /* 0x000fe2000f8e02ff */
[----:B------:R-:W5:Y:S01]  /*28f10*/  S2R R14, SR_TID.X ;  /* 0x00000000000e7919 */ /* 0x000f620000002100 */
[----:B------:R-:W-:-:S04]  /*28f20*/  IMAD.WIDE.U32 R2, R7, UR4, RZ ;  /* 0x0000000407027c25 */ /* 0x000fc8000f8e00ff */
        /* <DEDUP_REMOVED lines=16> */
[----:B------:R-:W-:-:S03]  /*29030*/  IMAD.WIDE.U32 R10, R18, UR4, R10 ;  /* 0x00000004120a7c25 */ /* 0x000fc6000f8e000a */
[----:B------:R-:W-:Y:S01]  /*29040*/  IADD3 R3, R3, R7, RZ ;  /* 0x0000000703037210 */ /* 0x000fe20007ffe0ff */
[----:B-----5:R-:W-:Y:S01]  /*29050*/  IMAD.SHL.U32 R13, R14, 0x10, RZ ;  /* 0x000000100e0d7824 */ /* 0x020fe200078e00ff */
[----:B------:R-:W-:Y:S01]  /*29060*/  IADD3 R5, P0, R10, UR6, RZ ;  /* 0x000000060a057c10 */ /* 0x000fe2000ff1e0ff */
[----:B------:R-:W-:Y:S02]  /*29070*/  IMAD.SHL.U32 R21, R14, 0x10, RZ ;  /* 0x000000100e157824 */ /* 0x000fe400078e00ff */
[----:B------:R-:W-:Y:S01]  /*29080*/  IMAD.WIDE.U32 R2, R18, UR4, R2 ;  /* 0x0000000412027c25 */ /* 0x000fe2000f8e0002 */
[----:B------:R-:W-:Y:S02]  /*29090*/  LOP3.LUT R13, R13, 0x30, RZ, 0xc0, !PT ;  /* 0x000000300d0d7812 */ /* 0x000fe400078ec0ff */
[----:B------:R-:W-:Y:S02]  /*290a0*/  LOP3.LUT R21, R21, 0x30, RZ, 0xc0, !PT ;  /* 0x0000003015157812 */ /* 0x000fe400078ec0ff */
[----:B------:R-:W-:-:S02]  /*290b0*/  LOP3.LUT R14, R13, 0x80, RZ, 0xfc, !PT ;  /* 0x000000800d0e7812 */ /* 0x000fc400078efcff */
[----:B------:R-:W-:Y:S01]  /*290c0*/  LOP3.LUT R13, R13, 0x40, RZ, 0xfc, !PT ;  /* 0x000000400d0d7812 */ /* 0x000fe200078efcff */
        /* <DEDUP_REMOVED lines=35> */
[----:B----4-:R-:W-:-:S04]  /*29300*/  IADD3 R2, P0, R21, R2, RZ ;  /* 0x0000000215027210 */ /* 0x010fc80007f1e0ff */
[----:B------:R-:W-:-:S05]  /*29310*/  IADD3.X R3, RZ, R8, RZ, P0, !PT ;  /* 0x00000008ff037210 */ /* 0x000fca00007fe4ff */
[----:B------:R-:W-:Y:S04]  /*29320*/  LDGSTS.E.BYPASS.LTC128B.128 [R0+0x25a00], desc[UR50][R2.64], !P4 ;  /* 0x25a0000002007fae */ /* 0x000fe8000e101d72 */
[----:B------:R-:W-:Y:S04]  /*29330*/  LDGSTS.E.BYPASS.LTC128B.128 [R0+0x28200], desc[UR50][R2.64+0x40], !P3 ;  /* 0x2820004002007fae */ /* 0x000fe8000d901d72 */
[----:B------:R4:W-:Y:S04]  /*29340*/  LDGSTS.E.BYPASS.LTC128B.128 [R0+0x2aa00], desc[UR50][R2.64+0x80], !P2 ;  /* 0x2aa0008002007fae */ /* 0x0009e8000d101d72 */
[----:B----4-:R4:W0:Y:S02]  /*29350*/  SHFL.IDX PT, R2, R6, RZ, 0x1c1f ;  /* 0x001c1fff06027589 */ /* 0x01082400000e0000 */
.L_x_4588:
        /* <DEDUP_REMOVED lines=10> */
.L_x_4357:
        /* <DEDUP_REMOVED lines=11> */
.L_x_4358:
[----:B------:R-:W-:Y:S01]  /*294b0*/  IMAD.U32 R0, RZ, RZ, UR37 ;  /* 0x00000025ff007e24 */ /* 0x000fe2000f8e00ff */
[----:B------:R0:W-:Y:S04]  /*294c0*/  SYNCS.ARRIVE.TRANS64.A1T0 RZ, [R4+URZ+0x33430], RZ ;  /* 0x033430ff04ff79a7 */ /* 0x0001e8000810003f */
[----:B------:R-:W-:-:S13]  /*294d0*/  ISETP.NE.AND P0, PT, R0, 0x3, PT ;  /* 0x000000030000780c */ /* 0x000fda0003f05270 */
[----:B0-----:R-:W-:Y:S05]  /*294e0*/  @!P0 BRA `(.L_x_4359) ;  /* 0x0000000000048947 */ /* 0x001fea0003800000 */
[----:B------:R-:W-:Y:S01]  /*294f0*/  BPT.TRAP 0x1 ;  /* 0x000000040000795c */ /* 0x000fe20000300000 */
.L_x_4359:
[----:B------:R-:W-:Y:S01]  /*29500*/  LOP3.LUT R3, R20, 0x1, RZ, 0x3c, !PT ;  /* 0x0000000114037812 */ /* 0x000fe200078e3cff */
[----:B------:R-:W-:Y:S01]  /*29510*/  IMAD R2, R17, 0x8, R23 ;  /* 0x0000000811027824 */ /* 0x000fe200078e0217 */
[----:B------:R-:W-:Y:S02]  /*29520*/  BSSY B0, `(.L_x_4360) ;  /* 0x0000004000007945 */ /* 0x000fe40003800000 */
[----:B------:R-:W-:-:S04]  /*29530*/  SHF.L.U32 R3, R3, 0x1f, RZ ;  /* 0x0000001f03037819 */ /* 0x000fc800000006ff */
[----:B------:R-:W0:Y:S02]  /*29540*/  SYNCS.PHASECHK.TRANS64.TRYWAIT P2, [R2+URZ+0x33470], R3 ;  /* 0x03347003020075a7 */ /* 0x000e24000804017f */
[----:B0-----:R-:W-:Y:S05]  /*29550*/  @!P2 BRA `(.L_x_4361) ;  /* 0x0000007800b8a947 */ /* 0x001fea0003800000 */
.L_x_4589:
[----:B------:R-:W-:Y:S05]  /*29560*/  BSYNC B0 ;  /* 0x0000000000007941 */ /* 0x000fea0003800000 */
.L_x_4360:
[----:B------:R-:W-:-:S05]  /*29570*/  IMAD.U32 R0, RZ, RZ, UR39 ;  /* 0x00000027ff007e24 */ /* 0x000fca000f8e00ff */
[----:B------:R-:W-:-:S13]  /*29580*/  ISETP.NE.AND P2, PT, R0, 0x3, PT ;  /* 0x000000030000780c */ /* 0x000fda0003f45270 */
[----:B------:R-:W-:Y:S05]  /*29590*/  @!P2 BRA `(.L_x_4362) ;  /* 0x000000000004a947 */ /* 0x000fea0003800000 */
[----:B------:R-:W-:Y:S01]  /*295a0*/  BPT.TRAP 0x1 ;  /* 0x000000040000795c */ /* 0x000fe20000300000 */
.L_x_4362:
[----:B------:R-:W-:Y:S01]  /*295b0*/  SHF.L.U32 R3, R20, 0x1f, RZ ;  /* 0x0000001f14037819 */ /* 0x000fe200000006ff */
[----:B------:R-:W-:-:S03]  /*295c0*/  IMAD R0, R17, 0x7800, RZ ;  /* 0x0000780011007824 */ /* 0x000fc600078e02ff */
[----:B------:R-:W0:Y:S02]  /*295d0*/  SYNCS.PHASECHK.TRANS64.TRYWAIT P2, [R2+URZ+0x33460], R3 ;  /* 0x03346003020075a7 */ /* 0x000e24000804017f */
[----:B0-----:R-:W-:Y:S05]  /*295e0*/  @!P2 BRA `(.L_x_4363) ;  /* 0x0000007800a8a947 */ /* 0x001fea0003800000 */
.L_x_4590:
[C---:B--23--:R-:W-:Y:S01]  /*295f0*/  LOP3.LUT R4, R0.reuse, R25, RZ, 0xfc, !PT ;  /* 0x0000001900047212 */ /* 0x04cfe200078efcff */
[----:B------:R-:W-:Y:S05]  /*29600*/  WARPSYNC.ALL ;  /* 0x0000000000007948 */ /* 0x000fea0003800000 */
[----:B------:R-:W-:Y:S01]  /*29610*/  IADD3 R5, R23, R4, RZ ;  /* 0x0000000417057210 */ /* 0x000fe20007ffe0ff */
[C---:B------:R-:W-:Y:S01]  /*29620*/  VIADD R12, R0.reuse, 0x2800 ;  /* 0x00002800000c7836 */ /* 0x040fe20000000000 */
[C---:B------:R-:W-:Y:S01]  /*29630*/  LOP3.LUT R3, R0.reuse, R22, RZ, 0xfc, !PT ;  /* 0x0000001600037212 */ /* 0x040fe200078efcff */
[C---:B------:R-:W-:Y:S01]  /*29640*/  VIADD R13, R0.reuse, 0x800 ;  /* 0x00000800000d7836 */ /* 0x040fe20000000000 */
[C---:B------:R-:W-:Y:S01]  /*29650*/  IADD3 R20, R0.reuse, 0x5000, RZ ;  /* 0x0000500000147810 */ /* 0x040fe20007ffe0ff */
[----:B------:R-:W-:Y:S01]  /*29660*/  VIADD R17, R0, 0x3000 ;  /* 0x0000300000117836 */ /* 0x000fe20000000000 */
[----:B----4-:R-:W0:Y:S01]  /*29670*/  LDSM.16.MT88.4 R4, [R5+0xf200] ;  /* 0x00f200000504783b */ /* 0x010e220000004200 */
[----:B------:R-:W-:-:S02]  /*29680*/  IMAD.IADD R3, R24, 0x1, R3 ;  /* 0x0000000118037824 */ /* 0x000fc400078e0203 */
[C---:B------:R-:W-:Y:S02]  /*29690*/  VIADD R15, R0.reuse, 0x2000 ;  /* 0x00002000000f7836 */ /* 0x040fe40000000000 */
[----:B------:R-:W-:Y:S02]  /*296a0*/  VIADD R14, R0, 0x5800 ;  /* 0x00005800000e7836 */ /* 0x000fe40000000000 */
[----:B------:R-:W-:-:S05]  /*296b0*/  IMAD.U32 R21, RZ, RZ, UR39 ;  /* 0x00000027ff157e24 */ /* 0x000fca000f8e00ff */
[----:B------:R-:W-:Y:S02]  /*296c0*/  ISETP.NE.AND P2, PT, R21, 0x3, PT ;  /* 0x000000031500780c */ /* 0x000fe40003f45270 */
[C-C-:B0-----:R-:W-:Y:S02]  /*296d0*/  PRMT R8, R4.reuse, 0x6420, R5.reuse ;  /* 0x0000642004087816 */ /* 0x141fe40000000005 */
[----:B------:R-:W-:Y:S02]  /*296e0*/  PRMT R9, R4, 0x7531, R5 ;  /* 0x0000753104097816 */ /* 0x000fe40000000005 */
        /* <DEDUP_REMOVED lines=12> */
[----:B------:R-:W-:Y:S02]  /*297b0*/  PRMT R9, R4, 0x7531, R5 ;  /* 0x0000753104097816 */ /* 0x000fe40000000005 */
[C-C-:B------:R-:W-:Y:S02]  /*297c0*/  PRMT R10, R6.reuse, 0x6420, R7.reuse ;  /* 0x00006420060a7816 */ /* 0x140fe40000000007 */
[----:B------:R-:W-:-:S05]  /*297d0*/  PRMT R11, R6, 0x7531, R7 ;  /* 0x00007531060b7816 */ /* 0x000fca0000000007 */
[----:B------:R0:W-:Y:S02]  /*297e0*/  STSM.16.M88.4 [R3], R8 ;  /* 0x0000000803007844 */ /* 0x0001e40000000200 */
[C---:B0-----:R-:W-:Y:S02]  /*297f0*/  LOP3.LUT R3, R20.reuse, R25, RZ, 0xfc, !PT ;  /* 0x0000001914037212 */ /* 0x041fe400078efcff */
[----:B------:R-:W-:-:S03]  /*29800*/  LOP3.LUT R20, R20, R22, RZ, 0xfc, !PT ;  /* 0x0000001614147212 */ /* 0x000fc600078efcff */
[----:B------:R-:W-:Y:S02]  /*29810*/  IMAD.IADD R3, R23, 0x1, R3 ;  /* 0x0000000117037824 */ /* 0x000fe400078e0203 */
[----:B------:R-:W-:-:S03]  /*29820*/  IMAD.IADD R20, R24, 0x1, R20 ;  /* 0x0000000118147824 */ /* 0x000fc600078e0214 */
[----:B------:R0:W2:Y:S02]  /*29830*/  LDSM.16.MT88.4 R4, [R3+0xf200] ;  /* 0x00f200000304783b */ /* 0x0000a40000004200 */
[----:B0-----:R-:W-:Y:S01]  /*29840*/  VIADD R3, R0, 0x1000 ;  /* 0x0000100000037836 */ /* 0x001fe20000000000 */
[C-C-:B--2---:R-:W-:Y:S02]  /*29850*/  PRMT R8, R4.reuse, 0x6420, R5.reuse ;  /* 0x0000642004087816 */ /* 0x144fe40000000005 */
[----:B------:R-:W-:Y:S02]  /*29860*/  PRMT R9, R4, 0x7531, R5 ;  /* 0x0000753104097816 */ /* 0x000fe40000000005 */
[C---:B------:R-:W-:Y:S02]  /*29870*/  LOP3.LUT R4, R3.reuse, R22, RZ, 0xfc, !PT ;  /* 0x0000001603047212 */ /* 0x040fe400078efcff */
[C-C-:B------:R-:W-:Y:S02]  /*29880*/  PRMT R10, R6.reuse, 0x6420, R7.reuse ;  /* 0x00006420060a7816 */ /* 0x140fe40000000007 */
[----:B------:R-:W-:Y:S01]  /*29890*/  PRMT R11, R6, 0x7531, R7 ;  /* 0x00007531060b7816 */ /* 0x000fe20000000007 */
[----:B------:R-:W-:Y:S01]  /*298a0*/  IMAD.IADD R4, R24, 0x1, R4 ;  /* 0x0000000118047824 */ /* 0x000fe200078e0204 */
[----:B------:R-:W-:-:S04]  /*298b0*/  LOP3.LUT R3, R3, R25, RZ, 0xfc, !PT ;  /* 0x0000001903037212 */ /* 0x000fc800078efcff */
[----:B------:R0:W-:Y:S01]  /*298c0*/  STSM.16.M88.4 [R4], R8 ;  /* 0x0000000804007844 */ /* 0x0001e20000000200 */
[C---:B------:R-:W-:Y:S02]  /*298d0*/  IMAD.IADD R3, R23.reuse, 0x1, R3 ;  /* 0x0000000117037824 */ /* 0x040fe400078e0203 */
[----:B0-----:R-:W-:Y:S02]  /*298e0*/  IMAD.IADD R4, R23, 0x1, R13 ;  /* 0x0000000117047824 */ /* 0x001fe400078e020d */
[----:B------:R-:W-:-:S04]  /*298f0*/  VIADD R13, R0, 0x1800 ;  /* 0x00001800000d7836 */ /* 0x000fc80000000000 */
[----:B------:R-:W0:Y:S02]  /*29900*/  LDSM.16.MT88.4 R4, [R4+0xf200] ;  /* 0x00f200000404783b */ /* 0x000e240000004200 */
[C-C-:B0-----:R-:W-:Y:S02]  /*29910*/  PRMT R8, R4.reuse, 0x6420, R5.reuse ;  /* 0x0000642004087816 */ /* 0x141fe40000000005 */
[----:B------:R-:W-:Y:S02]  /*29920*/  PRMT R9, R4, 0x7531, R5 ;  /* 0x0000753104097816 */ /* 0x000fe40000000005 */
[----:B------:R-:W-:Y:S02]  /*29930*/  LOP3.LUT R4, R13, R22, RZ, 0xfc, !PT ;  /* 0x000000160d047212 */ /* 0x000fe400078efcff */
[C-C-:B------:R-:W-:Y:S02]  /*29940*/  PRMT R10, R6.reuse, 0x6420, R7.reuse ;  /* 0x00006420060a7816 */ /* 0x140fe40000000007 */
[----:B------:R-:W-:-:S02]  /*29950*/  PRMT R11, R6, 0x7531, R7 ;  /* 0x00007531060b7816 */ /* 0x000fc40000000007 */
[----:B------:R-:W-:Y:S02]  /*29960*/  IADD3 R4, R24, R4, RZ ;  /* 0x0000000418047210 */ /* 0x000fe40007ffe0ff */
[----:B------:R-:W-:-:S03]  /*29970*/  LOP3.LUT R13, R13, R25, RZ, 0xfc, !PT ;  /* 0x000000190d0d7212 */ /* 0x000fc600078efcff */
[----:B------:R0:W-:Y:S02]  /*29980*/  STSM.16.M88.4 [R4], R8 ;  /* 0x0000000804007844 */ /* 0x0001e40000000200 */
[C---:B0-----:R-:W-:Y:S02]  /*29990*/  LOP3.LUT R4, R17.reuse, R25, RZ, 0xfc, !PT ;  /* 0x0000001911047212 */ /* 0x041fe400078efcff */
[----:B------:R-:W-:-:S03]  /*299a0*/  LOP3.LUT R17, R17, R22, RZ, 0xfc, !PT ;  /* 0x0000001611117212 */ /* 0x000fc600078efcff */
[----:B------:R-:W-:Y:S02]  /*299b0*/  IMAD.IADD R4, R23, 0x1, R4 ;  /* 0x0000000117047824 */ /* 0x000fe400078e0204 */
[----:B------:R-:W-:-:S04]  /*299c0*/  IMAD.IADD R17, R24, 0x1, R17 ;  /* 0x0000000118117824 */ /* 0x000fc800078e0211 */
[----:B------:R-:W0:Y:S02]  /*299d0*/  LDSM.16.MT88.4 R4, [R4+0xf200] ;  /* 0x00f200000404783b */ /* 0x000e240000004200 */
[C-C-:B0-----:R-:W-:Y:S02]  /*299e0*/  PRMT R8, R4.reuse, 0x6420, R5.reuse ;  /* 0x0000642004087816 */ /* 0x141fe40000000005 */
[----:B------:R-:W-:Y:S02]  /*299f0*/  PRMT R9, R4, 0x7531, R5 ;  /* 0x0000753104097816 */ /* 0x000fe40000000005 */
[C---:B------:R-:W-:Y:S02]  /*29a00*/  LOP3.LUT R4, R15.reuse, R22, RZ, 0xfc, !PT ;  /* 0x000000160f047212 */ /* 0x040fe400078efcff */
[C-C-:B------:R-:W-:Y:S02]  /*29a10*/  PRMT R10, R6.reuse, 0x6420, R7.reuse ;  /* 0x00006420060a7816 */ /* 0x140fe40000000007 */
[----:B------:R-:W-:Y:S01]  /*29a20*/  PRMT R11, R6, 0x7531, R7 ;  /* 0x00007531060b7816 */ /* 0x000fe20000000007 */
[----:B------:R-:W-:Y:S01]  /*29a30*/  IMAD.IADD R4, R24, 0x1, R4 ;  /* 0x0000000118047824 */ /* 0x000fe200078e0204 */
[----:B------:R-:W-:-:S04]  /*29a40*/  LOP3.LUT R15, R15, R25, RZ, 0xfc, !PT ;  /* 0x000000190f0f7212 */ /* 0x000fc800078efcff */
[----:B------:R0:W-:Y:S02]  /*29a50*/  STSM.16.M88.4 [R4], R8 ;  /* 0x0000000804007844 */ /* 0x0001e40000000200 */
[C---:B0-----:R-:W-:Y:S02]  /*29a60*/  LOP3.LUT R4, R14.reuse, R25, RZ, 0xfc, !PT ;  /* 0x000000190e047212 */ /* 0x041fe400078efcff */
[----:B------:R-:W-:Y:S02]  /*29a70*/  LOP3.LUT R14, R14, R22, RZ, 0xfc, !PT ;  /* 0x000000160e0e7212 */ /* 0x000fe400078efcff */
[----:B------:R-:W-:Y:S02]  /*29a80*/  IADD3 R4, R23, R4, RZ ;  /* 0x0000000417047210 */ /* 0x000fe40007ffe0ff */
[----:B------:R-:W-:-:S04]  /*29a90*/  IADD3 R14, R24, R14, RZ ;  /* 0x0000000e180e7210 */ /* 0x000fc80007ffe0ff */
[----:B------:R-:W0:Y:S02]  /*29aa0*/  LDSM.16.MT88.4 R4, [R4+0xf200] ;  /* 0x00f200000404783b */ /* 0x000e240000004200 */
[C-C-:B0-----:R-:W-:Y:S02]  /*29ab0*/  PRMT R8, R4.reuse, 0x6420, R5.reuse ;  /* 0x0000642004087816 */ /* 0x141fe40000000005 */
[----:B------:R-:W-:Y:S02]  /*29ac0*/  PRMT R9, R4, 0x7531, R5 ;  /* 0x0000753104097816 */ /* 0x000fe40000000005 */
[C-C-:B------:R-:W-:Y:S02]  /*29ad0*/  PRMT R10, R6.reuse, 0x6420, R7.reuse ;  /* 0x00006420060a7816 */ /* 0x140fe40000000007 */
[----:B------:R-:W-:-:S05]  /*29ae0*/  PRMT R11, R6, 0x7531, R7 ;  /* 0x00007531060b7816 */ /* 0x000fca0000000007 */
[----:B------:R-:W-:Y:S04]  /*29af0*/  STSM.16.M88.4 [R12], R8 ;  /* 0x000000080c007844 */ /* 0x000fe80000000200 */
[----:B------:R0:W2:Y:S02]  /*29b00*/  LDSM.16.MT88.4 R4, [R3+0xf200] ;  /* 0x00f200000304783b */ /* 0x0000a40000004200 */
        /* <DEDUP_REMOVED lines=8> */
[----:B------:R-:W-:-:S03]  /*29b90*/  LOP3.LUT R3, R3, R22, RZ, 0xfc, !PT ;  /* 0x0000001603037212 */ /* 0x000fc600078efcff */
[----:B------:R0:W-:Y:S01]  /*29ba0*/  STSM.16.M88.4 [R17], R8 ;  /* 0x0000000811007844 */ /* 0x0001e20000000200 */
[----:B------:R-:W-:-:S03]  /*29bb0*/  IADD3 R3, R24, R3, RZ ;  /* 0x0000000318037210 */ /* 0x000fc60007ffe0ff */
[----:B------:R-:W2:Y:S01]  /*29bc0*/  LDSM.16.MT88.4 R4, [R4+0xf200] ;  /* 0x00f200000404783b */ /* 0x000ea20000004200 */
[----:B0-----:R-:W-:Y:S01]  /*29bd0*/  VIADD R17, R0, 0x4000 ;  /* 0x0000400000117836 */ /* 0x001fe20000000000 */
        /* <DEDUP_REMOVED lines=21> */
[C---:B0-----:R-:W-:Y:S01]  /*29d30*/  IADD3 R3, R0.reuse, 0x4800, RZ ;  /* 0x0000480000037810 */ /* 0x041fe20007ffe0ff */
[----:B------:R-:W-:Y:S01]  /*29d40*/  VIADD R0, R0, 0x7000 ;  /* 0x0000700000007836 */ /* 0x000fe20000000000 */
[C-C-:B--2---:R-:W-:Y:S02]  /*29d50*/  PRMT R8, R4.reuse, 0x6420, R5.reuse ;  /* 0x0000642004087816 */ /* 0x144fe40000000005 */
[----:B------:R-:W-:Y:S02]  /*29d60*/  PRMT R9, R4, 0x7531, R5 ;  /* 0x0000753104097816 */ /* 0x000fe40000000005 */
[----:B------:R-:W-:-:S02]  /*29d70*/  LOP3.LUT R4, R3, R22, RZ, 0xfc, !PT ;  /* 0x0000001603047212 */ /* 0x000fc400078efcff */
[C-C-:B------:R-:W-:Y:S02]  /*29d80*/  PRMT R10, R6.reuse, 0x6420, R7.reuse ;  /* 0x00006420060a7816 */ /* 0x140fe40000000007 */
[----:B------:R-:W-:Y:S01]  /*29d90*/  PRMT R11, R6, 0x7531, R7 ;  /* 0x00007531060b7816 */ /* 0x000fe20000000007 */
[----:B------:R-:W-:-:S05]  /*29da0*/  IMAD.IADD R4, R24, 0x1, R4 ;  /* 0x0000000118047824 */ /* 0x000fca00078e0204 */
[----:B------:R0:W-:Y:S02]  /*29db0*/  STSM.16.M88.4 [R4], R8 ;  /* 0x0000000804007844 */ /* 0x0001e40000000200 */
[----:B0-----:R-:W-:-:S06]  /*29dc0*/  IMAD.IADD R4, R23, 0x1, R17 ;  /* 0x0000000117047824 */ /* 0x001fcc00078e0211 */
[----:B------:R-:W0:Y:S02]  /*29dd0*/  LDSM.16.MT88.4 R4, [R4+0xf200] ;  /* 0x00f200000404783b */ /* 0x000e240000004200 */
[C-C-:B0-----:R-:W-:Y:S02]  /*29de0*/  PRMT R8, R4.reuse, 0x6420, R5.reuse ;  /* 0x0000642004087816 */ /* 0x141fe40000000005 */
[----:B------:R-:W-:Y:S02]  /*29df0*/  PRMT R9, R4, 0x7531, R5 ;  /* 0x0000753104097816 */ /* 0x000fe40000000005 */
[----:B------:R-:W-:Y:S02]  /*29e00*/  LOP3.LUT R4, R13, R25, RZ, 0xfc, !PT ;  /* 0x000000190d047212 */ /* 0x000fe400078efcff */
        /* <DEDUP_REMOVED lines=8> */
[----:B------:R-:W-:Y:S01]  /*29e90*/  PRMT R9, R4, 0x7531, R5 ;  /* 0x0000753104097816 */ /* 0x000fe20000000005 */
[----:B------:R-:W-:Y:S01]  /*29ea0*/  IMAD.IADD R4, R23, 0x1, R15 ;  /* 0x0000000117047824 */ /* 0x000fe200078e020f */
[----:B------:R-:W-:-:S02]  /*29eb0*/  PRMT R10, R6, 0x6420, R7 ;  /* 0x00006420060a7816 */ /* 0x000fc40000000007 */
[----:B------:R-:W-:-:S05]  /*29ec0*/  PRMT R11, R6, 0x7531, R7 ;  /* 0x00007531060b7816 */ /* 0x000fca0000000007 */
[----:B------:R-:W-:Y:S04]  /*29ed0*/  STSM.16.M88.4 [R14], R8 ;  /* 0x000000080e007844 */ /* 0x000fe80000000200 */
[----:B------:R-:W0:Y:S02]  /*29ee0*/  LDSM.16.MT88.4 R4, [R4+0xf200] ;  /* 0x00f200000404783b */ /* 0x000e240000004200 */
[C-C-:B0-----:R-:W-:Y:S02]  /*29ef0*/  PRMT R10, R6.reuse, 0x6420, R7.reuse ;  /* 0x00006420060a7816 */ /* 0x141fe40000000007 */
[----:B------:R-:W-:Y:S02]  /*29f00*/  PRMT R11, R6, 0x7531, R7 ;  /* 0x00007531060b7816 */ /* 0x000fe40000000007 */
[----:B------:R-:W-:-:S02]  /*29f10*/  LOP3.LUT R6, R3, R25, RZ, 0xfc, !PT ;  /* 0x0000001903067212 */ /* 0x000fc400078efcff */
[C-C-:B------:R-:W-:Y:S02]  /*29f20*/  PRMT R8, R4.reuse, 0x6420, R5.reuse ;  /* 0x0000642004087816 */ /* 0x140fe40000000005 */
[----:B------:R-:W-:Y:S01]  /*29f30*/  PRMT R9, R4, 0x7531, R5 ;  /* 0x0000753104097816 */ /* 0x000fe20000000005 */
[----:B------:R-:W-:-:S04]  /*29f40*/  IMAD.IADD R6, R23, 0x1, R6 ;  /* 0x0000000117067824 */ /* 0x000fc800078e0206 */
[----:B------:R-:W-:Y:S04]  /*29f50*/  STSM.16.M88.4 [R12], R8 ;  /* 0x000000080c007844 */ /* 0x000fe80000000200 */
[----:B------:R-:W0:Y:S02]  /*29f60*/  LDSM.16.MT88.4 R4, [R6+0xf200] ;  /* 0x00f200000604783b */ /* 0x000e240000004200 */
[C-C-:B0-----:R-:W-:Y:S02]  /*29f70*/  PRMT R8, R4.reuse, 0x6420, R5.reuse ;  /* 0x0000642004087816 */ /* 0x141fe40000000005 */
[----:B------:R-:W-:Y:S02]  /*29f80*/  PRMT R9, R4, 0x7531, R5 ;  /* 0x0000753104097816 */ /* 0x000fe40000000005 */
[----:B------:R-:W-:-:S02]  /*29f90*/  LOP3.LUT R4, R0, R25, RZ, 0xfc, !PT ;  /* 0x0000001900047212 */ /* 0x000fc400078efcff */
[C-C-:B------:R-:W-:Y:S02]  /*29fa0*/  PRMT R10, R6.reuse, 0x6420, R7.reuse ;  /* 0x00006420060a7816 */ /* 0x140fe40000000007 */
[----:B------:R-:W-:Y:S02]  /*29fb0*/  PRMT R11, R6, 0x7531, R7 ;  /* 0x00007531060b7816 */ /* 0x000fe40000000007 */
[----:B------:R-:W-:Y:S02]  /*29fc0*/  IADD3 R4, R23, R4, RZ ;  /* 0x0000000417047210 */ /* 0x000fe40007ffe0ff */
[----:B------:R-:W-:Y:S01]  /*29fd0*/  LOP3.LUT R0, R0, R22, RZ, 0xfc, !PT ;  /* 0x0000001600007212 */ /* 0x000fe200078efcff */
[----:B------:R-:W-:Y:S04]  /*29fe0*/  STSM.16.M88.4 [R13], R8 ;  /* 0x000000080d007844 */ /* 0x000fe80000000200 */
[----:B------:R-:W0:Y:S01]  /*29ff0*/  LDSM.16.MT88.4 R4, [R4+0xf200] ;  /* 0x00f200000404783b */ /* 0x000e220000004200 */
        /* <DEDUP_REMOVED lines=14> */
.L_x_4364:
[----:B--2---:R2:W-:Y:S01]  /*2a0e0*/  SYNCS.ARRIVE.TRANS64.A1T0 RZ, [R2+URZ+0x33450], RZ ;  /* 0x033450ff02ff79a7 */ /* 0x0045e2000810003f */
[----:B------:R-:W-:Y:S06]  /*2a0f0*/  BAR.SYNC.DEFER_BLOCKING 0x2, 0x80 ;  /* 0x0082000000007b1d */ /* 0x000fec0000010000 */
[----:B------:R-:W-:Y:S05]  /*2a100*/  @!P0 BRA `(.L_x_4365) ;  /* 0x0000000000048947 */ /* 0x000fea0003800000 */
[----:B------:R-:W-:Y:S01]  /*2a110*/  BPT.TRAP 0x1 ;  /* 0x000000040000795c */ /* 0x000fe20000300000 */
.L_x_4365:
[----:B0-----:R-:W3:Y:S01]  /*2a120*/  LDL R0, [R1+0x18] ;  /* 0x0000180001007983 */ /* 0x001ee20000100800 */
[----:B--2---:R-:W-:Y:S02]  /*2a130*/  VIADD R2, R2, 0x33480 ;  /* 0x0003348002027836 */ /* 0x004fe40000000000 */
[----:B------:R-:W-:Y:S02]  /*2a140*/  IMAD.MOV.U32 R20, RZ, RZ, R37 ;  /* 0x000000ffff147224 */ /* 0x000fe400078e0025 */
[----:B------:R-:W-:Y:S01]  /*2a150*/  IMAD.MOV.U32 R17, RZ, RZ, R32 ;  /* 0x000000ffff117224 */ /* 0x000fe200078e0020 */
[----:B---3--:R-:W-:-:S04]  /*2a160*/  PRMT R2, R0, 0x654, R2 ;  /* 0x0000065400027816 */ /* 0x008fc80000000002 */
[----:B------:R2:W-:Y:S01]  /*2a170*/  SYNCS.ARRIVE.TRANS64.RED.A1T0 RZ, [R2+URZ], RZ ;  /* 0x000000ff02ff79a7 */ /* 0x0005e2000810043f */
[----:B------:R-:W-:Y:S05]  /*2a180*/  @P1 BRA `(.L_x_4366) ;  /* 0xffffffe000741947 */ /* 0x000fea000383ffff */
.L_x_4346:
[----:B0-----:R-:W2:Y:S01]  /*2a190*/  S2R R0, SR_TID.X ;  /* 0x0000000000007919 */ /* 0x001ea20000002100 */
[----:B------:R-:W-:Y:S01]  /*2a1a0*/  BSSY B0, `(.L_x_4367) ;  /* 0x0000012000007945 */ /* 0x000fe20003800000 */
[----:B--2---:R-:W-:Y:S02]  /*2a1b0*/  LOP3.LUT R2, R0, 0x7f, RZ, 0xc0, !PT ;  /* 0x0000007f00027812 */ /* 0x004fe400078ec0ff */
[----:B------:R-:W-:Y:S02]  /*2a1c0*/  MOV R0, UR37 ;  /* 0x0000002500007c02 */ /* 0x000fe40008000f00 */
[----:B------:R-:W-:Y:S02]  /*2a1d0*/  ISETP.NE.AND P1, PT, R2, RZ, PT ;  /* 0x000000ff0200720c */ /* 0x000fe40003f25270 */
[----:B------:R-:W-:-:S11]  /*2a1e0*/  ISETP.NE.AND P0, PT, R0, 0x3, PT ;  /* 0x000000030000780c */ /* 0x000fd60003f05270 */
[----:B------:R-:W-:Y:S05]  /*2a1f0*/  @P1 BRA `(.L_x_4368) ;  /* 0x0000000000301947 */ /* 0x000fea0003800000 */
[----:B------:R-:W0:Y:S01]  /*2a200*/  S2R R5, SR_LANEID ;  /* 0x0000000000057919 */ /* 0x000e220000000000 */
        /* <DEDUP_REMOVED lines=10> */
[----:B0-----:R-:W-:-:S07]  /*2a2b0*/  IADD3 R16, R0, UR38, R7 ;  /* 0x0000002600107c10 */ /* 0x001fce000fffe007 */
.L_x_4368:
[----:B------:R-:W-:Y:S05]  /*2a2c0*/  BSYNC B0 ;  /* 0x0000000000007941 */ /* 0x000fea0003800000 */
.L_x_4367:
[----:B------:R-:W-:Y:S05]  /*2a2d0*/  @!P0 BRA `(.L_x_4369) ;  /* 0x0000000000048947 */ /* 0x000fea0003800000 */
[----:B------:R-:W-:Y:S01]  /*2a2e0*/  BPT.TRAP 0x1 ;  /* 0x000000040000795c */ /* 0x000fe20000300000 */
.L_x_4369:
[----:B------:R-:W-:Y:S01]  /*2a2f0*/  LOP3.LUT R3, R37, 0x1, RZ, 0x3c, !PT ;  /* 0x0000000125037812 */ /* 0x000fe200078e3cff */
[----:B------:R-:W-:Y:S01]  /*2a300*/  IMAD R0, R32, 0x8, R23 ;  /* 0x0000000820007824 */ /* 0x000fe200078e0217 */
[----:B------:R-:W-:Y:S02]  /*2a310*/  BSSY B0, `(.L_x_4370) ;  /* 0x0000004000007945 */ /* 0x000fe40003800000 */
[----:B------:R-:W-:-:S04]  /*2a320*/  SHF.L.U32 R3, R3, 0x1f, RZ ;  /* 0x0000001f03037819 */ /* 0x000fc800000006ff */
[----:B------:R-:W0:Y:S02]  /*2a330*/  SYNCS.PHASECHK.TRANS64.TRYWAIT P1, [R0+URZ+0x33470], R3 ;  /* 0x03347003000075a7 */ /* 0x000e24000802017f */
[----:B0-----:R-:W-:Y:S05]  /*2a340*/  @!P1 BRA `(.L_x_4371) ;  /* 0x0000006c00649947 */ /* 0x001fea0003800000 */
.L_x_4591:
[----:B------:R-:W-:Y:S05]  /*2a350*/  BSYNC B0 ;  /* 0x0000000000007941 */ /* 0x000fea0003800000 */
.L_x_4370:
[----:B------:R-:W-:-:S05]  /*2a360*/  IMAD.U32 R2, RZ, RZ, UR39 ;  /* 0x00000027ff027e24 */ /* 0x000fca000f8e00ff */
[----:B------:R-:W-:-:S13]  /*2a370*/  ISETP.NE.AND P1, PT, R2, 0x3, PT ;  /* 0x000000030200780c */ /* 0x000fda0003f25270 */
[----:B------:R-:W-:Y:S05]  /*2a380*/  @!P1 BRA `(.L_x_4372) ;  /* 0x0000000000049947 */ /* 0x000fea0003800000 */
[----:B------:R-:W-:Y:S01]  /*2a390*/  BPT.TRAP 0x1 ;  /* 0x000000040000795c */ /* 0x000fe20000300000 */
.L_x_4372:
[----:B0-----:R-:W-:-:S04]  /*2a3a0*/  SHF.L.U32 R3, R37, 0x1f, RZ ;  /* 0x0000001f25037819 */ /* 0x001fc800000006ff */
[----:B------:R-:W0:Y:S02]  /*2a3b0*/  SYNCS.PHASECHK.TRANS64.TRYWAIT P1, [R0+URZ+0x33460], R3 ;  /* 0x03346003000075a7 */ /* 0x000e24000802017f */
[----:B0-----:R-:W-:Y:S05]  /*2a3c0*/  @!P1 BRA `(.L_x_4373) ;  /* 0x0000006c00589947 */ /* 0x001fea0003800000 */
.L_x_4592:
[----:B------:R-:W-:Y:S01]  /*2a3d0*/  IMAD R2, R32, 0x7800, RZ ;  /* 0x0000780020027824 */ /* 0x000fe200078e02ff */
[----:B------:R-:W-:Y:S05]  /*2a3e0*/  WARPSYNC.ALL ;  /* 0x0000000000007948 */ /* 0x000fea0003800000 */
[C---:B------:R-:W-:Y:S01]  /*2a3f0*/  LOP3.LUT R4, R2.reuse, R25, RZ, 0xfc, !PT ;  /* 0x0000001902047212 */ /* 0x040fe200078efcff */
[C---:B------:R-:W-:Y:S01]  /*2a400*/  VIADD R13, R2.reuse, 0x2800 ;  /* 0x00002800020d7836 */ /* 0x040fe20000000000 */
[C---:B0-----:R-:W-:Y:S01]  /*2a410*/  LOP3.LUT R3, R2.reuse, R22, RZ, 0xfc, !PT ;  /* 0x0000001602037212 */ /* 0x041fe200078efcff */
[C---:B------:R-:W-:Y:S01]  /*2a420*/  VIADD R18, R2.reuse, 0x5000 ;  /* 0x0000500002127836 */ /* 0x040fe20000000000 */
[----:B------:R-:W-:Y:S01]  /*2a430*/  IADD3 R17, R2, 0x2000, RZ ;  /* 0x0000200002117810 */ /* 0x000fe20007ffe0ff */
[----:B------:R-:W-:-:S02]  /*2a440*/  IMAD.IADD R5, R23, 0x1, R4 ;  /* 0x0000000117057824 */ /* 0x000fc400078e0204 */
[----:B------:R-:W-:Y:S02]  /*2a450*/  IMAD.IADD R12, R24, 0x1, R3 ;  /* 0x00000001180c7824 */ /* 0x000fe400078e0203 */
[----:B------:R-:W-:Y:S02]  /*2a460*/  VIADD R3, R2, 0x800 ;  /* 0x0000080002037836 */ /* 0x000fe40000000000 */
[----:B------:R-:W0:Y:S01]  /*2a470*/  LDSM.16.MT88.4 R4, [R5+0xf200] ;  /* 0x00f200000504783b */ /* 0x000e220000004200 */
[----:B------:R-:W-:-:S05]  /*2a480*/  IMAD.U32 R21, RZ, RZ, UR39 ;  /* 0x00000027ff157e24 */ /* 0x000fca000f8e00ff */
[----:B------:R-:W-:Y:S02]  /*2a490*/  ISETP.NE.AND P1, PT, R21, 0x3, PT ;  /* 0x000000031500780c */ /* 0x000fe40003f25270 */
[C-C-:B0-----:R-:W-:Y:S02]  /*2a4a0*/  PRMT R8, R4.reuse, 0x6420, R5.reuse ;  /* 0x0000642004087816 */ /* 0x141fe40000000005 */
[----:B------:R-:W-:Y:S02]  /*2a4b0*/  PRMT R9, R4, 0x7531, R5 ;  /* 0x0000753104097816 */ /* 0x000fe40000000005 */
[----:B------:R-:W-:Y:S02]  /*2a4c0*/  LOP3.LUT R4, R13, R25, RZ, 0xfc, !PT ;  /* 0x000000190d047212 */ /* 0x000fe400078efcff */
[C-C-:B------:R-:W-:Y:S02]  /*2a4d0*/  PRMT R10, R6.reuse, 0x6420, R7.reuse ;  /* 0x00006420060a7816 */ /* 0x140fe40000000007 */
[----:B------:R-:W-:-:S02]  /*2a4e0*/  PRMT R11, R6, 0x7531, R7 ;  /* 0x00007531060b7816 */ /* 0x000fc40000000007 */
[----:B------:R-:W-:Y:S02]  /*2a4f0*/  IADD3 R6, R23, R4, RZ ;  /* 0x0000000417067210 */ /* 0x000fe40007ffe0ff */
[----:B------:R-:W-:Y:S01]  /*2a500*/  LOP3.LUT R13, R13, R22, RZ, 0xfc, !PT ;  /* 0x000000160d0d7212 */ /* 0x000fe200078efcff */
[----:B------:R0:W-:Y:S04]  /*2a510*/  STSM.16.M88.4 [R12], R8 ;  /* 0x000000080c007844 */ /* 0x0001e80000000200 */
[----:B------:R-:W2:Y:S01]  /*2a520*/  LDSM.16.MT88.4 R4, [R6+0xf200] ;  /* 0x00f200000604783b */ /* 0x000ea20000004200 */
[----:B------:R-:W-:Y:S02]  /*2a530*/  IMAD.IADD R13, R24, 0x1, R13 ;  /* 0x00000001180d7824 */ /* 0x000fe400078e020d */
[----:B0-----:R-:W-:Y:S01]  /*2a540*/  VIADD R12, R2, 0x1000 ;  /* 0x00001000020c7836 */ /* 0x001fe20000000000 */
[----:B--2---:R-:W-:-:S02]  /*2a550*/  PRMT R8, R4, 0x6420, R5 ;  /* 0x0000642004087816 */ /* 0x004fc40000000005 */
[----:B------:R-:W-:Y:S02]  /*2a560*/  PRMT R9, R4, 0x7531, R5 ;  /* 0x0000753104097816 */ /* 0x000fe40000000005 */
[-C--:B------:R-:W-:Y:S02]  /*2a570*/  LOP3.LUT R5, R3, R22.reuse, RZ, 0xfc, !PT ;  /* 0x0000001603057212 */ /* 0x080fe400078efcff */
[----:B------:R-:W-:Y:S02]  /*2a580*/  LOP3.LUT R4, R18, R25, RZ, 0xfc, !PT ;  /* 0x0000001912047212 */ /* 0x000fe400078efcff */
[----:B------:R-:W-:Y:S01]  /*2a590*/  PRMT R10, R6, 0x6420, R7 ;  /* 0x00006420060a7816 */ /* 0x000fe20000000007 */
[----:B------:R-:W-:Y:S01]  /*2a5a0*/  IMAD.IADD R14, R24, 0x1, R5 ;  /* 0x00000001180e7824 */ /* 0x000fe200078e0205 */
        /* <DEDUP_REMOVED lines=9> */
[----:B------:R-:W-:Y:S02]  /*2a640*/  LOP3.LUT R5, R12, R22, RZ, 0xfc, !PT ;  /* 0x000000160c057212 */ /* 0x000fe400078efcff */
[----:B------:R-:W-:Y:S02]  /*2a650*/  LOP3.LUT R4, R3, R25, RZ, 0xfc, !PT ;  /* 0x0000001903047212 */ /* 0x000fe400078efcff */
[----:B------:R-:W-:-:S02]  /*2a660*/  IADD3 R15, R24, R5, RZ ;  /* 0x00000005180f7210 */ /* 0x000fc40007ffe0ff */
[C-C-:B------:R-:W-:Y:S01]  /*2a670*/  PRMT R10, R6.reuse, 0x6420, R7.reuse ;  /* 0x00006420060a7816 */ /* 0x140fe20000000007 */
[----:B------:R-:W-:Y:S01]  /*2a680*/  IMAD.IADD R5, R23, 0x1, R4 ;  /* 0x0000000117057824 */ /* 0x000fe200078e0204 */
[----:B------:R-:W-:Y:S02]  /*2a690*/  PRMT R11, R6, 0x7531, R7 ;  /* 0x00007531060b7816 */ /* 0x000fe40000000007 */
[----:B------:R-:W-:Y:S02]  /*2a6a0*/  LOP3.LUT R3, R14, R22, RZ, 0xfc, !PT ;  /* 0x000000160e037212 */ /* 0x000fe400078efcff */
[-C--:B------:R-:W-:Y:S01]  /*2a6b0*/  LOP3.LUT R12, R12, R25.reuse, RZ, 0xfc, !PT ;  /* 0x000000190c0c7212 */ /* 0x080fe200078efcff */
[----:B------:R0:W-:Y:S01]  /*2a6c0*/  STSM.16.M88.4 [R15], R8 ;  /* 0x000000080f007844 */ /* 0x0001e20000000200 */
[----:B------:R-:W-:Y:S01]  /*2a6d0*/  LOP3.LUT R14, R14, R25, RZ, 0xfc, !PT ;  /* 0x000000190e0e7212 */ /* 0x000fe200078efcff */
[----:B------:R-:W-:Y:S02]  /*2a6e0*/  IMAD.IADD R20, R24, 0x1, R3 ;  /* 0x0000000118147824 */ /* 0x000fe400078e0203 */
[----:B------:R-:W2:Y:S01]  /*2a6f0*/  LDSM.16.MT88.4 R4, [R5+0xf200] ;  /* 0x00f200000504783b */ /* 0x000ea20000004200 */
[----:B------:R-:W-:-:S02]  /*2a700*/  VIADD R3, R2, 0x3000 ;  /* 0x0000300002037836 */ /* 0x000fc40000000000 */
[----:B0-----:R-:W-:Y:S01]  /*2a710*/  VIADD R15, R2, 0x5800 ;  /* 0x00005800020f7836 */ /* 0x001fe20000000000 */
[C-C-:B--2---:R-:W-:Y:S02]  /*2a720*/  PRMT R8, R4.reuse, 0x6420, R5.reuse ;  /* 0x0000642004087816 */ /* 0x144fe40000000005 */
[----:B------:R-:W-:Y:S02]  /*2a730*/  PRMT R9, R4, 0x7531, R5 ;  /* 0x0000753104097816 */ /* 0x000fe40000000005 */
[----:B------:R-:W-:Y:S02]  /*2a740*/  LOP3.LUT R4, R3, R25, RZ, 0xfc, !PT ;  /* 0x0000001903047212 */ /* 0x000fe400078efcff */
[C-C-:B------:R-:W-:Y:S02]  /*2a750*/  PRMT R10, R6.reuse, 0x6420, R7.reuse ;  /* 0x00006420060a7816 */ /* 0x140fe40000000007 */
[----:B------:R-:W-:Y:S01]  /*2a760*/  PRMT R11, R6, 0x7531, R7 ;  /* 0x00007531060b7816 */ /* 0x000fe20000000007 */
[----:B------:R-:W-:Y:S01]  /*2a770*/  IMAD.IADD R5, R23, 0x1, R4 ;  /* 0x0000000117057824 */ /* 0x000fe200078e0204 */
[----:B------:R-:W-:-:S03]  /*2a780*/  LOP3.LUT R3, R3, R22, RZ, 0xfc, !PT ;  /* 0x0000001603037212 */ /* 0x000fc600078efcff */
[----:B------:R-:W-:Y:S04]  /*2a790*/  STSM.16.M88.4 [R20], R8 ;  /* 0x0000000814007844 */ /* 0x000fe80000000200 */
[----:B------:R-:W0:Y:S02]  /*2a7a0*/  LDSM.16.MT88.4 R4, [R5+0xf200] ;  /* 0x00f200000504783b */ /* 0x000e240000004200 */
[C-C-:B0-----:R-:W-:Y:S02]  /*2a7b0*/  PRMT R8, R4.reuse, 0x6420, R5.reuse ;  /* 0x0000642004087816 */ /* 0x141fe40000000005 */
[----:B------:R-:W-:Y:S02]  /*2a7c0*/  PRMT R9, R4, 0x7531, R5 ;  /* 0x0000753104097816 */ /* 0x000fe40000000005 */
[----:B------:R-:W-:-:S02]  /*2a7d0*/  PRMT R10, R6, 0x6420, R7 ;  /* 0x00006420060a7816 */ /* 0x000fc40000000007 */
[----:B------:R-:W-:Y:S02]  /*2a7e0*/  PRMT R11, R6, 0x7531, R7 ;  /* 0x00007531060b7816 */ /* 0x000fe40000000007 */
[-C--:B------:R-:W-:Y:S02]  /*2a7f0*/  LOP3.LUT R4, R17, R22.reuse, RZ, 0xfc, !PT ;  /* 0x0000001611047212 */ /* 0x080fe400078efcff */
[C---:B------:R-:W-:Y:S02]  /*2a800*/  LOP3.LUT R6, R15.reuse, R25, RZ, 0xfc, !PT ;  /* 0x000000190f067212 */ /* 0x040fe400078efcff */
[----:B------:R-:W-:Y:S01]  /*2a810*/  LOP3.LUT R15, R15, R22, RZ, 0xfc, !PT ;  /* 0x000000160f0f7212 */ /* 0x000fe200078efcff */
[C---:B------:R-:W-:Y:S02]  /*2a820*/  IMAD.IADD R4, R24.reuse, 0x1, R4 ;  /* 0x0000000118047824 */ /* 0x040fe400078e0204 */
[----:B------:R-:W-:Y:S02]  /*2a830*/  IMAD.IADD R20, R23, 0x1, R6 ;  /* 0x0000000117147824 */ /* 0x000fe400078e0206 */
[----:B------:R-:W-:Y:S01]  /*2a840*/  IMAD.IADD R15, R24, 0x1, R15 ;  /* 0x00000001180f7824 */ /* 0x000fe200078e020f */
[----:B------:R-:W-:Y:S04]  /*2a850*/  STSM.16.M88.4 [R4], R8 ;  /* 0x0000000804007844 */ /* 0x000fe80000000200 */
[----:B------:R-:W0:Y:S02]  /*2a860*/  LDSM.16.MT88.4 R4, [R20+0xf200] ;  /* 0x00f200001404783b */ /* 0x000e240000004200 */
[----:B0-----:R-:W-:-:S02]  /*2a870*/  PRMT R8, R4, 0x6420, R5 ;  /* 0x0000642004087816 */ /* 0x001fc40000000005 */
[----:B------:R-:W-:Y:S01]  /*2a880*/  PRMT R9, R4, 0x7531, R5 ;  /* 0x0000753104097816 */ /* 0x000fe20000000005 */
[----:B------:R-:W-:Y:S01]  /*2a890*/  IMAD.IADD R5, R23, 0x1, R12 ;  /* 0x0000000117057824 */ /* 0x000fe200078e020c */
[C-C-:B------:R-:W-:Y:S02]  /*2a8a0*/  PRMT R10, R6.reuse, 0x6420, R7.reuse ;  /* 0x00006420060a7816 */ /* 0x140fe40000000007 */
[----:B------:R-:W-:Y:S02]  /*2a8b0*/  PRMT R11, R6, 0x7531, R7 ;  /* 0x00007531060b7816 */ /* 0x000fe40000000007 */
[----:B------:R-:W-:Y:S01]  /*2a8c0*/  IADD3 R12, R24, R3, RZ ;  /* 0x00000003180c7210 */ /* 0x000fe20007ffe0ff */
[C---:B------:R-:W-:Y:S02]  /*2a8d0*/  VIADD R3, R2.reuse, 0x3800 ;  /* 0x0000380002037836 */ /* 0x040fe40000000000 */
[----:B------:R0:W-:Y:S04]  /*2a8e0*/  STSM.16.M88.4 [R13], R8 ;  /* 0x000000080d007844 */ /* 0x0001e80000000200 */
[----:B------:R-:W2:Y:S01]  /*2a8f0*/  LDSM.16.MT88.4 R4, [R5+0xf200] ;  /* 0x00f200000504783b */ /* 0x000ea20000004200 */
[----:B0-----:R-:W-:Y:S01]  /*2a900*/  VIADD R13, R2, 0x6000 ;  /* 0x00006000020d7836 */ /* 0x001fe20000000000 */
[----:B--2---:R-:W-:-:S02]  /*2a910*/  PRMT R8, R4, 0x6420, R5 ;  /* 0x0000642004087816 */ /* 0x004fc40000000005 */
[----:B------:R-:W-:Y:S02]  /*2a920*/  PRMT R9, R4, 0x7531, R5 ;  /* 0x0000753104097816 */ /* 0x000fe40000000005 */
[----:B------:R-:W-:Y:S02]  /*2a930*/  LOP3.LUT R4, R3, R25, RZ, 0xfc, !PT ;  /* 0x0000001903047212 */ /* 0x000fe400078efcff */
[C-C-:B------:R-:W-:Y:S02]  /*2a940*/  PRMT R10, R6.reuse, 0x6420, R7.reuse ;  /* 0x00006420060a7816 */ /* 0x140fe40000000007 */
[----:B------:R-:W-:Y:S01]  /*2a950*/  PRMT R11, R6, 0x7531, R7 ;  /* 0x00007531060b7816 */ /* 0x000fe20000000007 */
[----:B------:R-:W-:Y:S01]  /*2a960*/  IMAD.IADD R6, R23, 0x1, R4 ;  /* 0x0000000117067824 */ /* 0x000fe200078e0204 */
[----:B------:R-:W-:-:S03]  /*2a970*/  LOP3.LUT R3, R3, R22, RZ, 0xfc, !PT ;  /* 0x0000001603037212 */ /* 0x000fc600078efcff */
[----:B------:R0:W-:Y:S02]  /*2a980*/  STSM.16.M88.4 [R12], R8 ;  /* 0x000000080c007844 */ /* 0x0001e40000000200 */
[----:B------:R-:W-:Y:S01]  /*2a990*/  IMAD.IADD R20, R24, 0x1, R3 ;  /* 0x0000000118147824 */ /* 0x000fe200078e0203 */
[C---:B------:R-:W-:Y:S01]  /*2a9a0*/  IADD3 R3, R2.reuse, 0x4000, RZ ;  /* 0x0000400002037810 */ /* 0x040fe20007ffe0ff */
        /* <DEDUP_REMOVED lines=17> */
[----:B------:R-:W-:Y:S02]  /*2aac0*/  IMAD.IADD R4, R24, 0x1, R4 ;  /* 0x0000000118047824 */ /* 0x000fe400078e0204 */
[----:B------:R-:W-:-:S03]  /*2aad0*/  IMAD.IADD R7, R23, 0x1, R14 ;  /* 0x0000000117077824 */ /* 0x000fc600078e020e */
[----:B------:R-:W-:Y:S04]  /*2aae0*/  STSM.16.M88.4 [R4], R8 ;  /* 0x0000000804007844 */ /* 0x000fe80000000200 */
[----:B------:R-:W0:Y:S02]  /*2aaf0*/  LDSM.16.MT88.4 R4, [R7+0xf200] ;  /* 0x00f200000704783b */ /* 0x000e240000004200 */
[C-C-:B0-----:R-:W-:Y:S02]  /*2ab00*/  PRMT R8, R4.reuse, 0x6420, R5.reuse ;  /* 0x0000642004087816 */ /* 0x141fe40000000005 */
[----:B------:R-:W-:Y:S02]  /*2ab10*/  PRMT R9, R4, 0x7531, R5 ;  /* 0x0000753104097816 */ /* 0x000fe40000000005 */
[----:B------:R-:W-:-:S02]  /*2ab20*/  PRMT R10, R6, 0x6420, R7 ;  /* 0x00006420060a7816 */ /* 0x000fc40000000007 */
[----:B------:R-:W-:Y:S02]  /*2ab30*/  PRMT R11, R6, 0x7531, R7 ;  /* 0x00007531060b7816 */ /* 0x000fe40000000007 */
[----:B------:R-:W-:Y:S02]  /*2ab40*/  LOP3.LUT R4, R12, R22, RZ, 0xfc, !PT ;  /* 0x000000160c047212 */ /* 0x000fe400078efcff */
[-C--:B------:R-:W-:Y:S01]  /*2ab50*/  LOP3.LUT R6, R3, R25.reuse, RZ, 0xfc, !PT ;  /* 0x0000001903067212 */ /* 0x080fe200078efcff */
[----:B------:R-:W-:Y:S01]  /*2ab60*/  VIADD R3, R2, 0x6800 ;  /* 0x0000680002037836 */ /* 0x000fe20000000000 */
[----:B------:R-:W-:Y:S01]  /*2ab70*/  LOP3.LUT R12, R12, R25, RZ, 0xfc, !PT ;  /* 0x000000190c0c7212 */ /* 0x000fe200078efcff */
[----:B------:R-:W-:Y:S02]  /*2ab80*/  IMAD.IADD R4, R24, 0x1, R4 ;  /* 0x0000000118047824 */ /* 0x000fe400078e0204 */
[----:B------:R-:W-:Y:S02]  /*2ab90*/  IMAD.IADD R6, R23, 0x1, R6 ;  /* 0x0000000117067824 */ /* 0x000fe400078e0206 */
[----:B------:R-:W-:Y:S01]  /*2aba0*/  VIADD R2, R2, 0x7000 ;  /* 0x0000700002027836 */ /* 0x000fe20000000000 */
[----:B------:R-:W-:Y:S04]  /*2abb0*/  STSM.16.M88.4 [R4], R8 ;  /* 0x0000000804007844 */ /* 0x000fe80000000200 */
[----:B------:R-:W0:Y:S02]  /*2abc0*/  LDSM.16.MT88.4 R4, [R6+0xf200] ;  /* 0x00f200000604783b */ /* 0x000e240000004200 */
[----:B0-----:R-:W-:-:S02]  /*2abd0*/  PRMT R8, R4, 0x6420, R5 ;  /* 0x0000642004087816 */ /* 0x001fc40000000005 */
        /* <DEDUP_REMOVED lines=21> */
[----:B------:R-:W-:-:S03]  /*2ad30*/  IADD3 R5, R23, R12, RZ ;  /* 0x0000000c17057210 */ /* 0x000fc60007ffe0ff */
[----:B------:R0:W-:Y:S04]  /*2ad40*/  STSM.16.M88.4 [R13], R8 ;  /* 0x000000080d007844 */ /* 0x0001e80000000200 */
[----:B------:R-:W2:Y:S01]  /*2ad50*/  LDSM.16.MT88.4 R4, [R5+0xf200] ;  /* 0x00f200000504783b */ /* 0x000ea20000004200 */
[----:B0-----:R-:W-:-:S05]  /*2ad60*/  LOP3.LUT R13, R2, R22, RZ, 0xfc, !PT ;  /* 0x00000016020d7212 */ /* 0x001fca00078efcff */
[----:B------:R-:W-:Y:S01]  /*2ad70*/  IMAD.IADD R13, R24, 0x1, R13 ;  /* 0x00000001180d7824 */ /* 0x000fe200078e020d */
[C-C-:B--2---:R-:W-:Y:S02]  /*2ad80*/  PRMT R8, R4.reuse, 0x6420, R5.reuse ;  /* 0x0000642004087816 */ /* 0x144fe40000000005 */
        /* <DEDUP_REMOVED lines=20> */
.L_x_4374:
[----:B--2---:R2:W-:Y:S01]  /*2aed0*/  SYNCS.ARRIVE.TRANS64.A1T0 RZ, [R0+URZ+0x33450], RZ ;  /* 0x033450ff00ff79a7 */ /* 0x0045e2000810003f */
[----:B------:R-:W-:Y:S06]  /*2aee0*/  BAR.SYNC.DEFER_BLOCKING 0x2, 0x80 ;  /* 0x0082000000007b1d */ /* 0x000fec0000010000 */
[----:B------:R-:W-:Y:S05]  /*2aef0*/  @!P0 BRA `(.L_x_4375) ;  /* 0x0000000000048947 */ /* 0x000fea0003800000 */
[----:B------:R-:W-:Y:S01]  /*2af00*/  BPT.TRAP 0x1 ;  /* 0x000000040000795c */ /* 0x000fe20000300000 */
.L_x_4375:
[----:B------:R-:W3:Y:S01]  /*2af10*/  LDL R2, [R1+0x18] ;  /* 0x0000180001027983 */ /* 0x000ee20000100800 */
[----:B--2---:R-:W-:Y:S01]  /*2af20*/  IADD3 R0, R0, 0x33480, RZ ;  /* 0x0003348000007810 */ /* 0x004fe20007ffe0ff */
[----:B------:R-:W-:-:S05]  /*2af30*/  VIADD R32, R32, 0x1 ;  /* 0x0000000120207836 */ /* 0x000fca0000000000 */
[----:B------:R-:W-:-:S04]  /*2af40*/  ISETP.NE.AND P0, PT, R32, 0x2, PT ;  /* 0x000000022000780c */ /* 0x000fc80003f05270 */
[----:B------:R-:W-:Y:S02]  /*2af50*/  SEL R32, R32, RZ, P0 ;  /* 0x000000ff20207207 */ /* 0x000fe40000000000 */
[----:B---3--:R-:W-:-:S04]  /*2af60*/  PRMT R0, R2, 0x654, R0 ;  /* 0x0000065402007816 */ /* 0x008fc80000000000 */
[----:B------:R2:W-:Y:S02]  /*2af70*/  SYNCS.ARRIVE.TRANS64.RED.A1T0 RZ, [R0+URZ], RZ ;  /* 0x000000ff00ff79a7 */ /* 0x0005e4000810043f */
[----:B--2---:R-:W-:-:S04]  /*2af80*/  SEL R0, RZ, 0x1, P0 ;  /* 0x00000001ff007807 */ /* 0x004fc80000000000 */
[----:B------:R-:W-:-:S07]  /*2af90*/  LOP3.LUT R37, R37, R0, RZ, 0x3c, !PT ;  /* 0x0000000025257212 */ /* 0x000fce00078e3cff */
.L_x_4314:
[----:B------:R-:W3:Y:S02]  /*2afa0*/  LDL R0, [R1+0x4] ;  /* 0x0000040001007983 */ /* 0x000ee40000100800 */
[----:B---3--:R-:W-:-:S13]  /*2afb0*/  LOP3.LUT P0, RZ, R0, 0x80, RZ, 0xc0, !PT ;  /* 0x0000008000ff7812 */ /* 0x008fda000780c0ff */
[----:B------:R-:W-:Y:S05]  /*2afc0*/  @!P0 BRA `(.L_x_4376) ;  /* 0x0000000000288947 */ /* 0x000fea0003800000 */
[----:B------:R-:W-:Y:S05]  /*2afd0*/  WARPSYNC.ALL ;  /* 0x0000000000007948 */ /* 0x000fea0003800000 */
[----:B------:R-:W3:Y:S08]  /*2afe0*/  S2UR UR4, SR_CgaCtaId ;  /* 0x00000000000479c3 */ /* 0x000ef00000008800 */
[----:B------:R-:W-:Y:S01]  /*2aff0*/  BAR.SYNC.DEFER_BLOCKING 0x5, 0x180 ;  /* 0x0146000000007b1d */ /* 0x000fe20000010000 */
[----:B------:R-:W-:Y:S01]  /*2b000*/  MOV R23, 0x400 ;  /* 0x0000040000177802 */ /* 0x000fe20000000f00 */
[----:B---3--:R-:W-:-:S05]  /*2b010*/  IMAD.U32 R0, RZ, RZ, UR4 ;  /* 0x00000004ff007e24 */ /* 0x008fca000f8e00ff */
[----:B------:R-:W-:Y:S01]  /*2b020*/  LEA R23, R0, R23, 0x18 ;  /* 0x0000001700177211 */ /* 0x000fe200078ec0ff */
[----:B------:R3:W-:Y:S04]  /*2b030*/  STL [R1+0x18], R0 ;  /* 0x0000180001007387 */ /* 0x0007e80000100800 */
[----:B------:R3:W4:Y:S01]  /*2b040*/  LDS.128 R16, [R23+0x334d0] ;  /* 0x0334d00017107984 */ /* 0x0007220000000c00 */
[----:B------:R-:W-:Y:S06]  /*2b050*/  BAR.ARV 0x4, 0x180 ;  /* 0x0106000000007b1d */ /* 0x000fec0000002000 */
[----:B------:R-:W-:Y:S05]  /*2b060*/  BRA `(.L_x_4377) ;  /* 0x0000000800487947 */ /* 0x000fea0003800000 */
.L_x_4376:
        /* <DEDUP_REMOVED lines=8> */
[----:B-12---:R-:W0:Y:S02]  /*2b0f0*/  @!P1 LDC.64 R2, c[0x0][0xc80] ;  /* 0x00032000ff029b82 */ /* 0x006e240000000a00 */
        /* <DEDUP_REMOVED lines=8> */
[----:B------:R-:W-:Y:S01]  /*2b180*/  SHFL.IDX PT, R4, R16, 0x1, 0x1f ;  /* 0x00201f0010047f89 */ /* 0x000fe200000e0000 */
[----:B--2---:R-:W-:Y:S01]  /*2b190*/  @!P1 IMAD.MOV.U32 R5, RZ, RZ, R2 ;  /* 0x000000ffff059224 */ /* 0x004fe200078e0002 */
[----:B------:R-:W-:-:S04]  /*2b1a0*/  ISETP.NE.AND P1, PT, R8, RZ, PT ;  /* 0x000000ff0800720c */ /* 0x000fc80003f25270 */
        /* <DEDUP_REMOVED lines=16> */
.L_x_4602:
[----:B------:R-:W-:Y:S02]  /*2b2b0*/  ULDC UR4, c[0x0][0xc38] ;  /* 0x00030e0000047ab9 */ /* 0x000fe40000000800 */
[----:B------:R-:W-:-:S04]  /*2b2c0*/  IMAD.U32 R7, RZ, RZ, UR4 ;  /* 0x00000004ff077e24 */ /* 0x000fc8000f8e00ff */
[----:B-1----:R-:W-:-:S05]  /*2b2d0*/  IMAD R14, R14, R7, RZ ;  /* 0x000000070e0e7224 */ /* 0x002fca00078e02ff */
[----:B------:R-:W-:-:S04]  /*2b2e0*/  IADD3 R9, R4, R14, RZ ;  /* 0x0000000e04097210 */ /* 0x000fc80007ffe0ff */
[----:B------:R-:W-:-:S13]  /*2b2f0*/  ISETP.GT.AND P6, PT, R9, R0, PT ;  /* 0x000000000900720c */ /* 0x000fda0003fc4270 */
[----:B------:R-:W-:Y:S05]  /*2b300*/  @P6 BRA `(.L_x_4379) ;  /* 0x00000000009c6947 */ /* 0x000fea0003800000 */
.L_x_4384:
[----:B0-----:R-:W0:Y:S01]  /*2b310*/  LDC R2, c[0x0][0xc3c] ;  /* 0x00030f00ff027b82 */ /* 0x001e220000000800 */
[----:B------:R-:W-:-:S05]  /*2b320*/  VIADD R19, R19, 0x1f ;  /* 0x0000001f13137836 */ /* 0x000fca0000000000 */
[----:B0-----:R-:W-:-:S13]  /*2b330*/  ISETP.GE.AND P6, PT, R19, R2, PT ;  /* 0x000000021300720c */ /* 0x001fda0003fc6270 */
[----:B------:R-:W-:Y:S05]  /*2b340*/  @P6 BRA `(.L_x_4380) ;  /* 0x0000000400446947 */ /* 0x000fea0003800000 */
[----:B------:R-:W0:Y:S01]  /*2b350*/  S2R R3, SR_TID.X ;  /* 0x0000000000037919 */ /* 0x000e220000002100 */
        /* <DEDUP_REMOVED lines=9> */
.L_x_4382:
[----:B------:R-:W-:Y:S05]  /*2b3f0*/  BSYNC B0 ;  /* 0x0000000000007941 */ /* 0x000fea0003800000 */
.L_x_4381:
[----:B------:R-:W-:-:S03]  /*2b400*/  UMOV UR4, 0xffffffff ;  /* 0xffffffff00047882 */ /* 0x000fc60000000000 */
[----:B------:R-:W-:Y:S05]  /*2b410*/  BRA.DIV UR4, `(.L_x_4383) ;  /* 0x00000062047c7947 */ /* 0x000fea000b800000 */
[----:B-----5:R-:W1:Y:S02]  /*2b420*/  SHFL.UP PT, R14, R5, 0x1, RZ ;  /* 0x04200000050e7989 */ /* 0x020e6400000e00ff */
[----:B-1----:R-:W-:-:S05]  /*2b430*/  SEL R14, R14, RZ, P1 ;  /* 0x000000ff0e0e7207 */ /* 0x002fca0000800000 */
        /* <DEDUP_REMOVED lines=14> */
.L_x_4610:
[----:B------:R-:W-:Y:S02]  /*2b520*/  ULDC UR4, c[0x0][0xc38] ;  /* 0x00030e0000047ab9 */ /* 0x000fe40000000800 */
[----:B------:R-:W-:-:S04]  /*2b530*/  IMAD.U32 R7, RZ, RZ, UR4 ;  /* 0x00000004ff077e24 */ /* 0x000fc8000f8e00ff */
[----:B-1----:R-:W-:-:S04]  /*2b540*/  IMAD R14, R14, R7, RZ ;  /* 0x000000070e0e7224 */ /* 0x002fc800078e02ff */
[----:B------:R-:W-:-:S05]  /*2b550*/  IMAD.IADD R9, R14, 0x1, R9 ;  /* 0x000000010e097824 */ /* 0x000fca00078e0209 */
[----:B------:R-:W-:-:S13]  /*2b560*/  ISETP.GT.AND P6, PT, R9, R0, PT ;  /* 0x000000000900720c */ /* 0x000fda0003fc4270 */
[----:B------:R-:W-:Y:S05]  /*2b570*/  @!P6 BRA `(.L_x_4384) ;  /* 0xfffffffc0064e947 */ /* 0x000fea000383ffff */
.L_x_4379:
        /* <DEDUP_REMOVED lines=8> */
.L_x_4614:
[----:B------:R-:W-:Y:S02]  /*2b600*/  ISETP.NE.AND P0, PT, R3, RZ, PT ;  /* 0x000000ff0300720c */ /* 0x000fe40003f05270 */
[----:B------:R-:W-:-:S11]  /*2b610*/  MOV R14, RZ ;  /* 0x000000ff000e7202 */ /* 0x000fd60000000f00 */
[----:B------:R-:W-:Y:S05]  /*2b620*/  @!P0 BRA `(.L_x_4386) ;  /* 0x0000000000108947 */ /* 0x000fea0003800000 */
[----:B------:R-:W-:Y:S01]  /*2b630*/  UMOV UR4, 0xffffffff ;  /* 0xffffffff00047882 */ /* 0x000fe20000000000 */
[----:B------:R-:W-:Y:S02]  /*2b640*/  VIADD R12, R4, 0xffffffff ;  /* 0xffffffff040c7836 */ /* 0x000fe40000000000 */
[----:B------:R-:W-:Y:S05]  /*2b650*/  BRA.DIV UR4, `(.L_x_4387) ;  /* 0x0000006204f07947 */ /* 0x000fea000b800000 */
[----:B------:R3:W4:Y:S02]  /*2b660*/  SHFL.IDX PT, R14, R2, R12, 0x1f ;  /* 0x00001f0c020e7589 */ /* 0x00072400000e0000 */
.L_x_4386:
[----:B--2---:R-:W-:Y:S01]  /*2b670*/  IABS R6, R5 ;  /* 0x0000000500067213 */ /* 0x004fe20000000000 */
[----:B----4-:R-:W-:Y:S01]  /*2b680*/  IMAD R16, R14, R7, R16 ;  /* 0x000000070e107224 */ /* 0x010fe200078e0210 */
[----:B------:R-:W-:Y:S02]  /*2b690*/  IADD3 R19, R4, R19, RZ ;  /* 0x0000001304137210 */ /* 0x000fe40007ffe0ff */
[----:B------:R-:W2:Y:S01]  /*2b6a0*/  I2F.RP R8, R6 ;  /* 0x0000000600087306 */ /* 0x000ea20000209400 */
[----:B------:R-:W-:-:S07]  /*2b6b0*/  IMAD.IADD R0, R0, 0x1, -R16 ;  /* 0x0000000100007824 */ /* 0x000fce00078e0a10 */
[----:B--2---:R-:W0:Y:S02]  /*2b6c0*/  MUFU.RCP R8, R8 ;  /* 0x0000000800087308 */ /* 0x004e240000001000 */
[----:B0--3--:R-:W-:-:S06]  /*2b6d0*/  VIADD R2, R8, 0xffffffe ;  /* 0x0ffffffe08027836 */ /* 0x009fcc0000000000 */
[----:B------:R0:W2:Y:S02]  /*2b6e0*/  F2I.FTZ.U32.TRUNC.NTZ R3, R2 ;  /* 0x0000000200037305 */ /* 0x0000a4000021f000 */
[----:B0-----:R-:W-:Y:S02]  /*2b6f0*/  IMAD.MOV.U32 R2, RZ, RZ, RZ ;  /* 0x000000ffff027224 */ /* 0x001fe400078e00ff */
[----:B--2---:R-:W-:-:S04]  /*2b700*/  IMAD.MOV R7, RZ, RZ, -R3 ;  /* 0x000000ffff077224 */ /* 0x004fc800078e0a03 */
[----:B------:R-:W-:-:S04]  /*2b710*/  IMAD R7, R7, R6, RZ ;  /* 0x0000000607077224 */ /* 0x000fc800078e02ff */
[----:B------:R-:W-:Y:S01]  /*2b720*/  IMAD.HI.U32 R3, R3, R7, R2 ;  /* 0x0000000703037227 */ /* 0x000fe200078e0002 */
[----:B------:R-:W-:Y:S02]  /*2b730*/  IABS R7, R5 ;  /* 0x0000000500077213 */ /* 0x000fe40000000000 */
[----:B------:R-:W-:Y:S02]  /*2b740*/  IABS R2, R0 ;  /* 0x0000000000027213 */ /* 0x000fe40000000000 */
[----:B------:R-:W-:-:S03]  /*2b750*/  IADD3 R7, RZ, -R7, RZ ;  /* 0x80000007ff077210 */ /* 0x000fc60007ffe0ff */
        /* <DEDUP_REMOVED lines=16> */
.L_x_4380:
[----:B------:R-:W-:Y:S01]  /*2b860*/  UMOV UR4, URZ ;  /* 0x0000003f00047c82 */ /* 0x000fe20008000000 */
[----:B------:R-:W-:Y:S01]  /*2b870*/  UMOV UR5, URZ ;  /* 0x0000003f00057c82 */ /* 0x000fe20008000000 */
[----:B------:R-:W-:Y:S01]  /*2b880*/  ULDC UR6, c[0x0][0xc3c] ;  /* 0x00030f0000067ab9 */ /* 0x000fe20000000800 */
[----:B------:R-:W-:Y:S02]  /*2b890*/  IMAD.MOV.U32 R16, RZ, RZ, R0 ;  /* 0x000000ffff107224 */ /* 0x000fe400078e0000 */
[----:B------:R-:W-:Y:S02]  /*2b8a0*/  IMAD.U32 R17, RZ, RZ, UR4 ;  /* 0x00000004ff117e24 */ /* 0x000fe4000f8e00ff */
[----:B------:R-:W-:Y:S02]  /*2b8b0*/  IMAD.U32 R18, RZ, RZ, UR5 ;  /* 0x00000005ff127e24 */ /* 0x000fe4000f8e00ff */
[----:B------:R-:W-:-:S07]  /*2b8c0*/  IMAD.U32 R19, RZ, RZ, UR6 ;  /* 0x00000006ff137e24 */ /* 0x000fce000f8e00ff */
.L_x_4388:
        /* <DEDUP_REMOVED lines=12> */
.L_x_4377:
[----:B------:R-:W-:Y:S02]  /*2b990*/  ULDC UR4, c[0x0][0xc3c] ;  /* 0x00030f0000047ab9 */ /* 0x000fe40000000800 */
[----:B----4-:R-:W-:-:S13]  /*2b9a0*/  ISETP.GE.AND P0, PT, R19, UR4, PT ;  /* 0x0000000413007c0c */ /* 0x010fda000bf06270 */
[----:B------:R-:W-:Y:S05]  /*2b9b0*/  @!P0 BRA `(.L_x_4389) ;  /* 0xffffff8400648947 */ /* 0x000fea000383ffff */
[----:B------:R-:W-:Y:S05]  /*2b9c0*/  BSYNC B7 ;  /* 0x0000000000077941 */ /* 0x000fea0003800000 */
.L_x_4269:
[----:B--23--:R-:W2:Y:S01]  /*2b9d0*/  LDL.LU R0, [R1+0x40] ;  /* 0x0000400001007983 */ /* 0x00cea20000300800 */
[----:B------:R-:W-:Y:S01]  /*2b9e0*/  BSSY B0, `(.L_x_4390) ;  /* 0x000000b000007945 */ /* 0x000fe20003800000 */
[----:B------:R-:W3:Y:S01]  /*2b9f0*/  S2R R5, SR_CgaCtaId ;  /* 0x0000000000057919 */ /* 0x000ee20000008800 */
[----:B--2---:R-:W-:-:S04]  /*2ba00*/  IADD3 R0, R0, 0x1, RZ ;  /* 0x0000000100007810 */ /* 0x004fc80007ffe0ff */
[----:B0-----:R-:W-:-:S04]  /*2ba10*/  LEA.HI R2, R0, R0, RZ, 0x1 ;  /* 0x0000000000027211 */ /* 0x001fc800078f08ff */
[----:B-1----:R-:W-:Y:S02]  /*2ba20*/  LOP3.LUT R3, R2, 0xfffffffe, RZ, 0xc0, !PT ;  /* 0xfffffffe02037812 */ /* 0x002fe400078ec0ff */
[----:B------:R-:W-:-:S03]  /*2ba30*/  MOV R2, 0x400 ;  /* 0x0000040000027802 */ /* 0x000fc60000000f00 */
[----:B------:R-:W-:Y:S01]  /*2ba40*/  IMAD.IADD R0, R0, 0x1, -R3 ;  /* 0x0000000100007824 */ /* 0x000fe200078e0a03 */
[----:B---3--:R-:W-:-:S04]  /*2ba50*/  LEA R5, R5, R2, 0x18 ;  /* 0x0000000205057211 */ /* 0x008fc800078ec0ff */
[----:B------:R-:W-:-:S04]  /*2ba60*/  SHF.L.U32 R0, R0, 0x1f, RZ ;  /* 0x0000001f00007819 */ /* 0x000fc800000006ff */
[----:B------:R-:W0:Y:S02]  /*2ba70*/  SYNCS.PHASECHK.TRANS64.TRYWAIT P0, [R5+URZ+0x33420], R0 ;  /* 0x03342000050075a7 */ /* 0x000e24000800017f */
[----:B0-----:R-:W-:Y:S05]  /*2ba80*/  @!P0 BRA `(.L_x_4391) ;  /* 0x0000006000088947 */ /* 0x001fea0003800000 */
.L_x_4617:
[----:B------:R-:W-:Y:S05]  /*2ba90*/  BSYNC B0 ;  /* 0x0000000000007941 */ /* 0x000fea0003800000 */
.L_x_4390:
[----:B------:R-:W-:-:S03]  /*2baa0*/  UMOV UR4, 0xffffffff ;  /* 0xffffffff00047882 */ /* 0x000fc60000000000 */
[----:B------:R-:W-:Y:S05]  /*2bab0*/  BRA.DIV UR4, `(.L_x_4392) ;  /* 0x0000006204107947 */ /* 0x000fea000b800000 */
[----:B0-----:R-:W0:Y:S02]  /*2bac0*/  S2R R0, SR_TID.X ;  /* 0x0000000000007919 */ /* 0x001e240000002100 */
[----:B0-----:R-:W-:-:S04]  /*2bad0*/  SHF.R.U32.HI R0, RZ, 0x5, R0 ;  /* 0x00000005ff007819 */ /* 0x001fc80000011600 */
[----:B------:R-:W-:-:S05]  /*2bae0*/  LOP3.LUT R0, R0, 0x3, RZ, 0xc0, !PT ;  /* 0x0000000300007812 */ /* 0x000fca00078ec0ff */
[----:B------:R0:W1:Y:S02]  /*2baf0*/  SHFL.IDX PT, R14, R0, RZ, 0x1f ;  /* 0x00001fff000e7589 */ /* 0x00006400000e0000 */
.L_x_4620:
[----:B-1----:R-:W-:-:S13]  /*2bb00*/  ISETP.NE.AND P0, PT, R14, RZ, PT ;  /* 0x000000ff0e00720c */ /* 0x002fda0003f05270 */
[----:B------:R-:W-:Y:S05]  /*2bb10*/  @P0 BRA `(.L_x_4061) ;  /* 0x0000000000a80947 */ /* 0x000fea0003800000 */
[----:B------:R-:W-:-:S03]  /*2bb20*/  UMOV UR4, 0xffffffff ;  /* 0xffffffff00047882 */ /* 0x000fc60000000000 */
[----:B------:R-:W-:Y:S05]  /*2bb30*/  BRA.DIV UR4, `(.L_x_4393) ;  /* 0x0000006204247947 */ /* 0x000fea000b800000 */
[----:B------:R-:W-:-:S13]  /*2bb40*/  ELECT P6, URZ, PT ;  /* 0x00000000003f782f */ /* 0x000fda00038c0000 */
.L_x_4623:
[----:B------:R-:W-:Y:S05]  /*2bb50*/  @!P6 BRA `(.L_x_4061) ;  /* 0x000000000098e947 */ /* 0x000fea0003800000 */
[----:B------:R-:W-:-:S06]  /*2bb60*/  ULOP3.LUT UR4, UR36, 0x2, URZ, 0xfc, !UPT ;  /* 0x0000000224047892 */ /* 0x000fcc000f8efc3f */
[----:B0-----:R-:W-:-:S05]  /*2bb70*/  IMAD.U32 R0, RZ, RZ, UR4 ;  /* 0x00000004ff007e24 */ /* 0x001fca000f8e00ff */
[----:B------:R-:W-:-:S13]  /*2bb80*/  ISETP.NE.AND P0, PT, R0, 0x3, PT ;  /* 0x000000030000780c */ /* 0x000fda0003f05270 */
[----:B------:R-:W-:Y:S05]  /*2bb90*/  @!P0 BRA `(.L_x_4394) ;  /* 0x0000000000048947 */ /* 0x000fea0003800000 */
[----:B------:R-:W-:Y:S01]  /*2bba0*/  BPT.TRAP 0x1 ;  /* 0x000000040000795c */ /* 0x000fe20000300000 */
.L_x_4394:
[C---:B------:R-:W-:Y:S01]  /*2bbb0*/  IMAD R3, R32.reuse, 0x8, R5 ;  /* 0x0000000820037824 */ /* 0x040fe200078e0205 */
[----:B------:R-:W-:Y:S01]  /*2bbc0*/  SHF.L.U32 R2, R37, 0x1f, RZ ;  /* 0x0000001f25027819 */ /* 0x000fe200000006ff */
[----:B------:R-:W-:-:S03]  /*2bbd0*/  VIADD R32, R32, 0x1 ;  /* 0x0000000120207836 */ /* 0x000fc60000000000 */
[----:B------:R-:W0:Y:S02]  /*2bbe0*/  SYNCS.PHASECHK.TRANS64.TRYWAIT P1, [R3+URZ+0x33440], R2 ;  /* 0x03344002030075a7 */ /* 0x000e24000802017f */
[----:B------:R-:W-:-:S04]  /*2bbf0*/  ISETP.NE.AND P2, PT, R32, 0x2, PT ;  /* 0x000000022000780c */ /* 0x000fc80003f45270 */
[----:B------:R-:W-:Y:S01]  /*2bc00*/  SEL R0, RZ, 0x1, P2 ;  /* 0x00000001ff007807 */ /* 0x000fe20001000000 */
[----:B0-----:R-:W-:Y:S08]  /*2bc10*/  @!P1 BRA `(.L_x_4395) ;  /* 0x00000060000c9947 */ /* 0x001ff00003800000 */
.L_x_4624:
[----:B------:R-:W-:Y:S02]  /*2bc20*/  SEL R32, R32, RZ, P2 ;  /* 0x000000ff20207207 */ /* 0x000fe40001000000 */
[----:B------:R-:W-:Y:S01]  /*2bc30*/  LOP3.LUT R0, R37, R0, RZ, 0x3c, !PT ;  /* 0x0000000025007212 */ /* 0x000fe200078e3cff */
[----:B------:R-:W-:Y:S06]  /*2bc40*/  @!P0 BRA `(.L_x_4396) ;  /* 0x0000000000048947 */ /* 0x000fec0003800000 */
[----:B------:R-:W-:Y:S01]  /*2bc50*/  BPT.TRAP 0x1 ;  /* 0x000000040000795c */ /* 0x000fe20000300000 */
.L_x_4396:
[----:B------:R-:W-:Y:S01]  /*2bc60*/  IMAD R5, R32, 0x8, R5 ;  /* 0x0000000820057824 */ /* 0x000fe200078e0205 */
[----:B------:R-:W-:-:S04]  /*2bc70*/  SHF.L.U32 R0, R0, 0x1f, RZ ;  /* 0x0000001f00007819 */ /* 0x000fc800000006ff */
[----:B------:R-:W1:Y:S02]  /*2bc80*/  SYNCS.PHASECHK.TRANS64.TRYWAIT P1, [R5+URZ+0x33440], R0 ;  /* 0x03344000050075a7 */ /* 0x000e64000802017f */
[----:B-1----:R-:W-:Y:S05]  /*2bc90*/  @!P1 BRA `(.L_x_4397) ;  /* 0x0000006000009947 */ /* 0x002fea0003800000 */
.L_x_4625:
[----:B------:R-:W-:Y:S05]  /*2bca0*/  @!P0 BRA `(.L_x_4398) ;  /* 0x0000000000048947 */ /* 0x000fea0003800000 */
[----:B------:R-:W-:Y:S01]  /*2bcb0*/  BPT.TRAP 0x1 ;  /* 0x000000040000795c */ /* 0x000fe20000300000 */
.L_x_4398:
[----:B------:R-:W2:Y:S02]  /*2bcc0*/  SYNCS.PHASECHK.TRANS64.TRYWAIT P1, [R3+URZ+0x33460], R2 ;  /* 0x03346002030075a7 */ /* 0x000ea4000802017f */
[----:B--2---:R-:W-:Y:S05]  /*2bcd0*/  @!P1 BRA `(.L_x_4399) ;  /* 0x0000006000049947 */ /* 0x004fea0003800000 */
.L_x_4626:
[----:B------:R-:W-:Y:S05]  /*2bce0*/  @!P0 BRA `(.L_x_4400) ;  /* 0x0000000000048947 */ /* 0x000fea0003800000 */
[----:B------:R-:W-:Y:S01]  /*2bcf0*/  BPT.TRAP 0x1 ;  /* 0x000000040000795c */ /* 0x000fe20000300000 */
.L_x_4400:
[----:B------:R-:W3:Y:S02]  /*2bd00*/  SYNCS.PHASECHK.TRANS64.TRYWAIT P1, [R5+URZ+0x33460], R0 ;  /* 0x03346000050075a7 */ /* 0x000ee4000802017f */
[----:B---3--:R-:W-:Y:S05]  /*2bd10*/  @!P1 BRA `(.L_x_4401) ;  /* 0x0000006000089947 */ /* 0x008fea0003800000 */
.L_x_4627:
[----:B------:R-:W-:Y:S05]  /*2bd20*/  @!P0 BRA `(.L_x_4402) ;  /* 0x0000000000048947 */ /* 0x000fea0003800000 */
[----:B------:R-:W-:Y:S01]  /*2bd30*/  BPT.TRAP 0x1 ;  /* 0x000000040000795c */ /* 0x000fe20000300000 */
.L_x_4402:
[----:B------:R-:W4:Y:S02]  /*2bd40*/  SYNCS.PHASECHK.TRANS64.TRYWAIT P1, [R3+URZ+0x33480], R2 ;  /* 0x03348002030075a7 */ /* 0x000f24000802017f */
[----:B----4-:R-:W-:Y:S05]  /*2bd50*/  @!P1 BRA `(.L_x_4403) ;  /* 0x00000060000c9947 */ /* 0x010fea0003800000 */
.L_x_4628:
[----:B------:R-:W-:Y:S05]  /*2bd60*/  @!P0 BRA `(.L_x_4404) ;  /* 0x0000000000048947 */ /* 0x000fea0003800000 */
[----:B------:R-:W-:Y:S01]  /*2bd70*/  BPT.TRAP 0x1 ;  /* 0x000000040000795c */ /* 0x000fe20000300000 */
.L_x_4404:
[----:B------:R0:W0:Y:S02]  /*2bd80*/  SYNCS.PHASECHK.TRANS64.TRYWAIT P0, [R5+URZ+0x33480], R0 ;  /* 0x03348000050075a7 */ /* 0x000024000800017f */
[----:B0-----:R-:W-:Y:S05]  /*2bd90*/  @!P0 NANOSLEEP.SYNCS 0x989680 ;  /* 0x009896800000895d */ /* 0x001fea0003900000 */
[----:B------:R-:W0:Y:S02]  /*2bda0*/  @!P0 SYNCS.PHASECHK.TRANS64 P0, [R5+URZ+0x33480], R0 ;  /* 0x03348000050085a7 */ /* 0x000e24000800007f */
[----:B0-----:R-:W-:Y:S05]  /*2bdb0*/  @!P0 BRA `(.L_x_4404) ;  /* 0xfffffffc00f08947 */ /* 0x001fea000383ffff */
.L_x_4061:
[----:B------:R-:W-:Y:S05]  /*2bdc0*/  BSYNC B8 ;  /* 0x0000000000087941 */ /* 0x000fea0003800000 */
.L_x_4058:
[----:B------:R-:W-:Y:S05]  /*2bdd0*/  EXIT ;  /* 0x000000000000794d */ /* 0x000fea0003800000 */
.L_x_4079:
[----:B-1----:R1:W2:Y:S02]  /*2bde0*/  SYNCS.PHASECHK.TRANS64.TRYWAIT P5, [R93+URZ+0x33490], R94 ;  /* 0x0334905e5d0075a7 */ /* 0x0022a400080a017f */
[----:B--2---:R-:W-:Y:S05]  /*2bdf0*/  @!P5 NANOSLEEP.SYNCS 0x989680 ;  /* 0x009896800000d95d */ /* 0x004fea0003900000 */
[----:B------:R-:W2:Y:S02]  /*2be00*/  @!P5 SYNCS.PHASECHK.TRANS64 P5, [R93+URZ+0x33490], R94 ;  /* 0x0334905e5d00d5a7 */ /* 0x000ea400080a007f */
[----:B--2---:R-:W-:Y:S05]  /*2be10*/  @!P5 BRA `(.L_x_4079) ;  /* 0xfffffffc00f0d947 */ /* 0x004fea000383ffff */
[----:B------:R-:W-:Y:S05]  /*2be20*/  BRA `(.L_x_4405) ;  /* 0xfffffd74006c7947 */ /* 0x000fea000383ffff */
.L_x_4080:
[----:B------:R-:W-:Y:S01]  /*2be30*/  BSSY B1, `(.L_x_4406) ;  /* 0x0000008000017945 */ /* 0x000fe20003800000 */
[----:B0-----:R-:W-:Y:S01]  /*2be40*/  MOV R13, R119 ;  /* 0x00000077000d7202 */ /* 0x001fe20000000f00 */
[----:B------:R-:W-:Y:S02]  /*2be50*/  IMAD.MOV.U32 R12, RZ, RZ, RZ ;  /* 0x000000ffff0c7224 */ /* 0x000fe400078e00ff */
[----:B------:R-:W-:Y:S02]  /*2be60*/  IMAD.MOV.U32 R11, RZ, RZ, 0x1e1f ;  /* 0x00001e1fff0b7424 */ /* 0x000fe400078e00ff */
[----:B------:R-:W-:-:S07]  /*2be70*/  IMAD.MOV.U32 R15, RZ, RZ, -0x1 ;  /* 0xffffffffff0f7424 */ /* 0x000fce00078e00ff */
[----:B-1----:R-:W-:Y:S05]  /*2be80*/  WARPSYNC.COLLECTIVE R15, `(.L_x_4407) ;  /* 0x000000000f087348 */ /* 0x002fea0003c00000 */
[----:B------:R0:W2:Y:S02]  /*2be90*/  SHFL.IDX P6, R14, R13, R12, R11 ;  /* 0x0000000c0d0e7389 */ /* 0x0000a400000c000b */
[----:B012---:R-:W-:Y:S01]  /*2bea0*/  ENDCOLLECTIVE ;  /* 0x000000000000791b */ /* 0x007fe20003800000 */
.L_x_4407:
[----:B------:R-:W-:Y:S05]  /*2beb0*/  BSYNC B1 ;  /* 0x0000000000017941 */ /* 0x000fea0003800000 */
.L_x_4406:
        /* <DEDUP_REMOVED lines=8> */
.L_x_4408:
[----:B------:R-:W-:Y:S01]  /*2bf40*/  IMAD.MOV.U32 R145, RZ, RZ, R14 ;  /* 0x000000ffff917224 */ /* 0x000fe200078e000e */
[----:B------:R-:W-:Y:S06]  /*2bf50*/  BRA `(.L_x_4409) ;  /* 0xfffffd7400347947 */ /* 0x000fec000383ffff */
.L_x_4105:
        /* <DEDUP_REMOVED lines=8> */
.L_x_4411:
[----:B------:R-:W-:Y:S05]  /*2bfe0*/  BSYNC B1 ;  /* 0x0000000000017941 */ /* 0x000fea0003800000 */
.L_x_4410:
        /* <DEDUP_REMOVED lines=8> */
.L_x_4412:
[----:B------:R-:W-:Y:S01]  /*2c070*/  IMAD.MOV.U32 R63, RZ, RZ, R14 ;  /* 0x000000ffff3f7224 */ /* 0x000fe200078e000e */
[----:B------:R-:W-:Y:S06]  /*2c080*/  BRA `(.L_x_4413) ;  /* 0xfffffda000607947 */ /* 0x000fec000383ffff */
.L_x_4135:
[----:B-1----:R1:W2:Y:S02]  /*2c090*/  SYNCS.PHASECHK.TRANS64.TRYWAIT P5, [R93+URZ+0x33490], R94 ;  /* 0x0334905e5d0075a7 */ /* 0x0022a400080a017f */
[----:B--2---:R-:W-:Y:S05]  /*2c0a0*/  @!P5 NANOSLEEP.SYNCS 0x989680 ;  /* 0x009896800000d95d */ /* 0x004fea0003900000 */
[----:B------:R-:W2:Y:S02]  /*2c0b0*/  @!P5 SYNCS.PHASECHK.TRANS64 P5, [R93+URZ+0x33490], R94 ;  /* 0x0334905e5d00d5a7 */ /* 0x000ea400080a007f */
[----:B--2---:R-:W-:Y:S05]  /*2c0c0*/  @!P5 BRA `(.L_x_4135) ;  /* 0xfffffffc00f0d947 */ /* 0x004fea000383ffff */
[----:B------:R-:W-:Y:S05]  /*2c0d0*/  BRA `(.L_x_4414) ;  /* 0xfffffdd400d47947 */ /* 0x000fea000383ffff */
.L_x_4136:
[----:B------:R-:W-:Y:S01]  /*2c0e0*/  BSSY B1, `(.L_x_4415) ;  /* 0x0000008000017945 */ /* 0x000fe20003800000 */
[----:B0-----:R-:W-:Y:S02]  /*2c0f0*/  IMAD.MOV.U32 R13, RZ, RZ, R119 ;  /* 0x000000ffff0d7224 */ /* 0x001fe400078e0077 */
[----:B------:R-:W-:Y:S02]  /*2c100*/  IMAD.MOV.U32 R12, RZ, RZ, RZ ;  /* 0x000000ffff0c7224 */ /* 0x000fe400078e00ff */
[----:B------:R-:W-:Y:S02]  /*2c110*/  IMAD.MOV.U32 R11, RZ, RZ, 0x1e1f ;  /* 0x00001e1fff0b7424 */ /* 0x000fe400078e00ff */
[----:B------:R-:W-:-:S07]  /*2c120*/  IMAD.MOV.U32 R15, RZ, RZ, -0x1 ;  /* 0xffffffffff0f7424 */ /* 0x000fce00078e00ff */
[----:B-1----:R-:W-:Y:S05]  /*2c130*/  WARPSYNC.COLLECTIVE R15, `(.L_x_4416) ;  /* 0x000000000f087348 */ /* 0x002fea0003c00000 */
[----:B------:R0:W2:Y:S02]  /*2c140*/  SHFL.IDX P6, R14, R13, R12, R11 ;  /* 0x0000000c0d0e7389 */ /* 0x0000a400000c000b */
[----:B012---:R-:W-:Y:S01]  /*2c150*/  ENDCOLLECTIVE ;  /* 0x000000000000791b */ /* 0x007fe20003800000 */
.L_x_4416:
[----:B------:R-:W-:Y:S05]  /*2c160*/  BSYNC B1 ;  /* 0x0000000000017941 */ /* 0x000fea0003800000 */
.L_x_4415:
        /* <DEDUP_REMOVED lines=8> */
.L_x_4417:
[----:B------:R-:W-:Y:S01]  /*2c1f0*/  IMAD.MOV.U32 R156, RZ, RZ, R14 ;  /* 0x000000ffff9c7224 */ /* 0x000fe200078e000e */
[----:B------:R-:W-:Y:S06]  /*2c200*/  BRA `(.L_x_4418) ;  /* 0xfffffdd400a07947 */ /* 0x000fec000383ffff */
.L_x_4149:
        /* <DEDUP_REMOVED lines=8> */
.L_x_4420:
[----:B------:R-:W-:Y:S05]  /*2c290*/  BSYNC B1 ;  /* 0x0000000000017941 */ /* 0x000fea0003800000 */
.L_x_4419:
        /* <DEDUP_REMOVED lines=8> */
.L_x_4421:
[----:B------:R-:W-:Y:S01]  /*2c320*/  IMAD.MOV.U32 R120, RZ, RZ, R14 ;  /* 0x000000ffff787224 */ /* 0x000fe200078e000e */
[----:B------:R-:W-:Y:S06]  /*2c330*/  BRA `(.L_x_4422) ;  /* 0xfffffe04004c7947 */ /* 0x000fec000383ffff */
.L_x_4162:
[----:B0-----:R0:W1:Y:S02]  /*2c340*/  SYNCS.PHASECHK.TRANS64.TRYWAIT P3, [R93+URZ+0x33490], R94 ;  /* 0x0334905e5d0075a7 */ /* 0x001064000806017f */
[----:B-1----:R-:W-:Y:S05]  /*2c350*/  @!P3 NANOSLEEP.SYNCS 0x989680 ;  /* 0x009896800000b95d */ /* 0x002fea0003900000 */
[----:B------:R-:W1:Y:S02]  /*2c360*/  @!P3 SYNCS.PHASECHK.TRANS64 P3, [R93+URZ+0x33490], R94 ;  /* 0x0334905e5d00b5a7 */ /* 0x000e64000806007f */
[----:B-1----:R-:W-:Y:S05]  /*2c370*/  @!P3 BRA `(.L_x_4162) ;  /* 0xfffffffc00f0b947 */ /* 0x002fea000383ffff */
[----:B------:R-:W-:Y:S05]  /*2c380*/  BRA `(.L_x_4423) ;  /* 0xfffffe3400547947 */ /* 0x000fea000383ffff */
.L_x_4163:
[----:B------:R-:W-:Y:S01]  /*2c390*/  BSSY B1, `(.L_x_4424) ;  /* 0x0000008000017945 */ /* 0x000fe20003800000 */
[----:B------:R-:W-:Y:S01]  /*2c3a0*/  IMAD.MOV.U32 R13, RZ, RZ, R50 ;  /* 0x000000ffff0d7224 */ /* 0x000fe200078e0032 */
[----:B------:R-:W-:Y:S01]  /*2c3b0*/  MOV R11, 0x1e1f ;  /* 0x00001e1f000b7802 */ /* 0x000fe20000000f00 */
[----:B------:R-:W-:Y:S02]  /*2c3c0*/  IMAD.MOV.U32 R12, RZ, RZ, RZ ;  /* 0x000000ffff0c7224 */ /* 0x000fe400078e00ff */
[----:B------:R-:W-:-:S07]  /*2c3d0*/  IMAD.MOV.U32 R15, RZ, RZ, -0x1 ;  /* 0xffffffffff0f7424 */ /* 0x000fce00078e00ff */
[----:B0-----:R-:W-:Y:S05]  /*2c3e0*/  WARPSYNC.COLLECTIVE R15, `(.L_x_4425) ;  /* 0x000000000f087348 */ /* 0x001fea0003c00000 */
[----:B------:R1:W2:Y:S02]  /*2c3f0*/  SHFL.IDX P6, R14, R13, R12, R11 ;  /* 0x0000000c0d0e7389 */ /* 0x0002a400000c000b */
[----:B012---:R-:W-:Y:S01]  /*2c400*/  ENDCOLLECTIVE ;  /* 0x000000000000791b */ /* 0x007fe20003800000 */
.L_x_4425:
[----:B------:R-:W-:Y:S05]  /*2c410*/  BSYNC B1 ;  /* 0x0000000000017941 */ /* 0x000fea0003800000 */
.L_x_4424:
        /* <DEDUP_REMOVED lines=8> */
.L_x_4426:
[----:B------:R-:W-:Y:S01]  /*2c4a0*/  IMAD.MOV.U32 R43, RZ, RZ, R14 ;  /* 0x000000ffff2b7224 */ /* 0x000fe200078e000e */
[----:B------:R-:W-:Y:S06]  /*2c4b0*/  BRA `(.L_x_4427) ;  /* 0xfffffe3400887947 */ /* 0x000fec000383ffff */
.L_x_4166:
[----:B------:R-:W-:Y:S01]  /*2c4c0*/  BSSY B1, `(.L_x_4428) ;  /* 0x0000008000017945 */ /* 0x000fe20003800000 */
[----:B----4-:R-:W-:Y:S02]  /*2c4d0*/  IMAD.MOV.U32 R13, RZ, RZ, R50 ;  /* 0x000000ffff0d7224 */ /* 0x010fe400078e0032 */
[----:B------:R-:W-:Y:S02]  /*2c4e0*/  IMAD.MOV.U32 R12, RZ, RZ, 0x1 ;  /* 0x00000001ff0c7424 */ /* 0x000fe400078e00ff */
[----:B------:R-:W-:Y:S02]  /*2c4f0*/  IMAD.MOV.U32 R11, RZ, RZ, 0x1e1f ;  /* 0x00001e1fff0b7424 */ /* 0x000fe400078e00ff */
[----:B------:R-:W-:-:S07]  /*2c500*/  IMAD.MOV.U32 R15, RZ, RZ, -0x1 ;  /* 0xffffffffff0f7424 */ /* 0x000fce00078e00ff */
[----:B0123--:R-:W-:Y:S05]  /*2c510*/  WARPSYNC.COLLECTIVE R15, `(.L_x_4429) ;  /* 0x000000000f087348 */ /* 0x00ffea0003c00000 */
[----:B------:R4:W0:Y:S02]  /*2c520*/  SHFL.IDX P6, R14, R13, R12, R11 ;  /* 0x0000000c0d0e7389 */ /* 0x00082400000c000b */
[----:B01234-:R-:W-:Y:S01]  /*2c530*/  ENDCOLLECTIVE ;  /* 0x000000000000791b */ /* 0x01ffe20003800000 */
.L_x_4429:
[----:B------:R-:W-:Y:S05]  /*2c540*/  BSYNC B1 ;  /* 0x0000000000017941 */ /* 0x000fea0003800000 */
.L_x_4428:
[----:B------:R-:W-:Y:S01]  /*2c550*/  IMAD.MOV.U32 R13, RZ, RZ, R42 ;  /* 0x000000ffff0d7224 */ /* 0x000fe200078e002a */
[----:B------:R-:W-:Y:S01]  /*2c560*/  MOV R41, R14 ;  /* 0x0000000e00297202 */ /* 0x000fe20000000f00 */
[----:B------:R-:W-:Y:S02]  /*2c570*/  IMAD.MOV.U32 R12, RZ, RZ, 0x1 ;  /* 0x00000001ff0c7424 */ /* 0x000fe400078e00ff */
[----:B------:R-:W-:Y:S02]  /*2c580*/  IMAD.MOV.U32 R11, RZ, RZ, 0x1e1f ;  /* 0x00001e1fff0b7424 */ /* 0x000fe400078e00ff */
[----:B------:R-:W-:-:S07]  /*2c590*/  IMAD.MOV.U32 R15, RZ, RZ, -0x1 ;  /* 0xffffffffff0f7424 */ /* 0x000fce00078e00ff */
[----:B------:R-:W-:Y:S05]  /*2c5a0*/  WARPSYNC.COLLECTIVE R15, `(.L_x_4430) ;  /* 0x000000000f087348 */ /* 0x000fea0003c00000 */
[----:B------:R0:W1:Y:S02]  /*2c5b0*/  SHFL.IDX P6, R14, R13, R12, R11 ;  /* 0x0000000c0d0e7389 */ /* 0x00006400000c000b */
[----:B01----:R-:W-:Y:S01]  /*2c5c0*/  ENDCOLLECTIVE ;  /* 0x000000000000791b */ /* 0x003fe20003800000 */
.L_x_4430:
[----:B------:R-:W-:Y:S01]  /*2c5d0*/  IMAD.MOV.U32 R43, RZ, RZ, R14 ;  /* 0x000000ffff2b7224 */ /* 0x000fe200078e000e */
[----:B------:R-:W-:Y:S06]  /*2c5e0*/  BRA `(.L_x_4431) ;  /* 0xfffffe3400ec7947 */ /* 0x000fec000383ffff */
.L_x_4170:
[----:B------:R0:W0:Y:S02]  /*2c5f0*/  SYNCS.PHASECHK.TRANS64.TRYWAIT P2, [R93+URZ+0x334b0], R94 ;  /* 0x0334b05e5d0075a7 */ /* 0x000024000804017f */
[----:B0-----:R-:W-:Y:S05]  /*2c600*/  @!P2 NANOSLEEP.SYNCS 0x989680 ;  /* 0x009896800000a95d */ /* 0x001fea0003900000 */
[----:B------:R-:W0:Y:S02]  /*2c610*/  @!P2 SYNCS.PHASECHK.TRANS64 P2, [R93+URZ+0x334b0], R94 ;  /* 0x0334b05e5d00a5a7 */ /* 0x000e24000804007f */
[----:B0-----:R-:W-:Y:S05]  /*2c620*/  @!P2 BRA `(.L_x_4170) ;  /* 0xfffffffc00f0a947 */ /* 0x001fea000383ffff */
[----:B------:R-:W-:Y:S05]  /*2c630*/  BRA `(.L_x_4432) ;  /* 0xfffffe3800cc7947 */ /* 0x000fea000383ffff */
.L_x_4178:
[----:B------:R-:W-:Y:S01]  /*2c640*/  BSSY B0, `(.L_x_4433) ;  /* 0x0000007000007945 */ /* 0x000fe20003800000 */
[----:B------:R-:W-:Y:S01]  /*2c650*/  MOV R12, RZ ;  /* 0x000000ff000c7202 */ /* 0x000fe20000000f00 */
[----:B------:R-:W-:Y:S02]  /*2c660*/  IMAD.MOV.U32 R11, RZ, RZ, 0x1f ;  /* 0x0000001fff0b7424 */ /* 0x000fe400078e00ff */
[----:B------:R-:W-:-:S07]  /*2c670*/  IMAD.MOV.U32 R15, RZ, RZ, -0x1 ;  /* 0xffffffffff0f7424 */ /* 0x000fce00078e00ff */
[----:B------:R-:W-:Y:S05]  /*2c680*/  WARPSYNC.COLLECTIVE R15, `(.L_x_4434) ;  /* 0x000000000f087348 */ /* 0x000fea0003c00000 */
[----:B------:R0:W1:Y:S02]  /*2c690*/  SHFL.IDX P6, R14, R13, R12, R11 ;  /* 0x0000000c0d0e7389 */ /* 0x00006400000c000b */
[----:B01----:R-:W-:Y:S01]  /*2c6a0*/  ENDCOLLECTIVE ;  /* 0x000000000000791b */ /* 0x003fe20003800000 */
.L_x_4434:
[----:B------:R-:W-:Y:S05]  /*2c6b0*/  BSYNC B0 ;  /* 0x0000000000007941 */ /* 0x000fea0003800000 */
.L_x_4433:
[----:B------:R-:W-:Y:S01]  /*2c6c0*/  IMAD.MOV.U32 R220, RZ, RZ, R14 ;  /* 0x000000ffffdc7224 */ /* 0x000fe200078e000e */
[----:B------:R-:W-:Y:S06]  /*2c6d0*/  BRA `(.L_x_4435) ;  /* 0xfffffe4800547947 */ /* 0x000fec000383ffff */
.L_x_4188:
[----:B------:R-:W-:Y:S01]  /*2c6e0*/  BSSY B1, `(.L_x_4436) ;  /* 0x0000008000017945 */ /* 0x000fe20003800000 */
[----:B0-----:R-:W-:Y:S01]  /*2c6f0*/  IMAD.MOV.U32 R13, RZ, RZ, R26 ;  /* 0x000000ffff0d7224 */ /* 0x001fe200078e001a */
[----:B------:R-:W-:Y:S01]  /*2c700*/  MOV R11, 0x1e1f ;  /* 0x00001e1f000b7802 */ /* 0x000fe20000000f00 */
[----:B------:R-:W-:Y:S02]  /*2c710*/  IMAD.MOV.U32 R12, RZ, RZ, RZ ;  /* 0x000000ffff0c7224 */ /* 0x000fe400078e00ff */
[----:B------:R-:W-:-:S07]  /*2c720*/  IMAD.MOV.U32 R15, RZ, RZ, -0x1 ;  /* 0xffffffffff0f7424 */ /* 0x000fce00078e00ff */
[----:B------:R-:W-:Y:S05]  /*2c730*/  WARPSYNC.COLLECTIVE R15, `(.L_x_4437) ;  /* 0x000000000f087348 */ /* 0x000fea0003c00000 */
[----:B------:R0:W1:Y:S02]  /*2c740*/  SHFL.IDX P6, R14, R13, R12, R11 ;  /* 0x0000000c0d0e7389 */ /* 0x00006400000c000b */
[----:B01----:R-:W-:Y:S01]  /*2c750*/  ENDCOLLECTIVE ;  /* 0x000000000000791b */ /* 0x003fe20003800000 */
.L_x_4437:
[----:B------:R-:W-:Y:S05]  /*2c760*/  BSYNC B1 ;  /* 0x0000000000017941 */ /* 0x000fea0003800000 */
.L_x_4436:
        /* <DEDUP_REMOVED lines=8> */
.L_x_4438:
[----:B------:R-:W-:Y:S02]  /*2c7f0*/  IMAD.MOV.U32 R13, RZ, RZ, R27 ;  /* 0x000000ffff0d7224 */ /* 0x000fe400078e001b */
[----:B------:R-:W-:-:S07]  /*2c800*/  IMAD.MOV.U32 R3, RZ, RZ, R14 ;  /* 0x000000ffff037224 */ /* 0x000fce00078e000e */
[----:B------:R-:W-:Y:S05]  /*2c810*/  WARPSYNC.COLLECTIVE R15, `(.L_x_4439) ;  /* 0x000000000f087348 */ /* 0x000fea0003c00000 */
[----:B------:R0:W1:Y:S02]  /*2c820*/  SHFL.IDX P6, R14, R13, R12, R11 ;  /* 0x0000000c0d0e7389 */ /* 0x00006400000c000b */
[----:B01----:R-:W-:Y:S01]  /*2c830*/  ENDCOLLECTIVE ;  /* 0x000000000000791b */ /* 0x003fe20003800000 */
.L_x_4439:
[----:B------:R-:W-:Y:S02]  /*2c840*/  IMAD.MOV.U32 R13, RZ, RZ, R28 ;  /* 0x000000ffff0d7224 */ /* 0x000fe400078e001c */
[----:B------:R-:W-:-:S07]  /*2c850*/  IMAD.MOV.U32 R4, RZ, RZ, R14 ;  /* 0x000000ffff047224 */ /* 0x000fce00078e000e */
[----:B------:R-:W-:Y:S05]  /*2c860*/  WARPSYNC.COLLECTIVE R15, `(.L_x_4440) ;  /* 0x000000000f087348 */ /* 0x000fea0003c00000 */
[----:B------:R0:W1:Y:S02]  /*2c870*/  SHFL.IDX P6, R14, R13, R12, R11 ;  /* 0x0000000c0d0e7389 */ /* 0x00006400000c000b */
[----:B01----:R-:W-:Y:S01]  /*2c880*/  ENDCOLLECTIVE ;  /* 0x000000000000791b */ /* 0x003fe20003800000 */
.L_x_4440:
[----:B------:R-:W-:Y:S05]  /*2c890*/  BRA `(.L_x_4441) ;  /* 0xfffffe4c00547947 */ /* 0x000fea000383ffff */
.L_x_4192:
[----:B0-----:R0:W1:Y:S02]  /*2c8a0*/  SYNCS.PHASECHK.TRANS64.TRYWAIT P0, [R18+URZ+0x33400], R3 ;  /* 0x03340003120075a7 */ /* 0x001064000800017f */
[----:B-1----:R-:W-:Y:S05]  /*2c8b0*/  @!P0 NANOSLEEP.SYNCS 0x989680 ;  /* 0x009896800000895d */ /* 0x002fea0003900000 */
[----:B------:R-:W1:Y:S02]  /*2c8c0*/  @!P0 SYNCS.PHASECHK.TRANS64 P0, [R18+URZ+0x33400], R3 ;  /* 0x03340003120085a7 */ /* 0x000e64000800007f */
[----:B-1----:R-:W-:Y:S05]  /*2c8d0*/  @!P0 BRA `(.L_x_4192) ;  /* 0xfffffffc00f08947 */ /* 0x002fea000383ffff */
[----:B------:R-:W-:Y:S05]  /*2c8e0*/  BRA `(.L_x_4442) ;  /* 0xfffffe5000bc7947 */ /* 0x000fea000383ffff */
.L_x_4204:
        /* <DEDUP_REMOVED lines=8> */
.L_x_4444:
[----:B------:R-:W-:Y:S05]  /*2c970*/  BSYNC B1 ;  /* 0x0000000000017941 */ /* 0x000fea0003800000 */
.L_x_4443:
[----:B------:R-:W-:Y:S01]  /*2c980*/  IMAD.MOV.U32 R13, RZ, RZ, R24 ;  /* 0x000000ffff0d7224 */ /* 0x000fe200078e0018 */
[----:B------:R-:W-:Y:S01]  /*2c990*/  MOV R11, 0x1e1f ;  /* 0x00001e1f000b7802 */ /* 0x000fe20000000f00 */
[----:B------:R-:W-:Y:S02]  /*2c9a0*/  IMAD.MOV.U32 R12, RZ, RZ, RZ ;  /* 0x000000ffff0c7224 */ /* 0x000fe400078e00ff */
[----:B------:R-:W-:Y:S02]  /*2c9b0*/  IMAD.MOV.U32 R15, RZ, RZ, -0x1 ;  /* 0xffffffffff0f7424 */ /* 0x000fe400078e00ff */
[----:B------:R-:W-:-:S07]  /*2c9c0*/  IMAD.MOV.U32 R3, RZ, RZ, R14 ;  /* 0x000000ffff037224 */ /* 0x000fce00078e000e */
[----:B------:R-:W-:Y:S05]  /*2c9d0*/  WARPSYNC.COLLECTIVE R15, `(.L_x_4445) ;  /* 0x000000000f087348 */ /* 0x000fea0003c00000 */
[----:B------:R0:W1:Y:S02]  /*2c9e0*/  SHFL.IDX P6, R14, R13, R12, R11 ;  /* 0x0000000c0d0e7389 */ /* 0x00006400000c000b */
[----:B01----:R-:W-:Y:S01]  /*2c9f0*/  ENDCOLLECTIVE ;  /* 0x000000000000791b */ /* 0x003fe20003800000 */
.L_x_4445:
[----:B------:R-:W-:Y:S02]  /*2ca00*/  IMAD.MOV.U32 R13, RZ, RZ, R27 ;  /* 0x000000ffff0d7224 */ /* 0x000fe400078e001b */
[----:B------:R-:W-:-:S07]  /*2ca10*/  IMAD.MOV.U32 R5, RZ, RZ, R14 ;  /* 0x000000ffff057224 */ /* 0x000fce00078e000e */
[----:B------:R-:W-:Y:S05]  /*2ca20*/  WARPSYNC.COLLECTIVE R15, `(.L_x_4446) ;  /* 0x000000000f087348 */ /* 0x000fea0003c00000 */
[----:B------:R0:W1:Y:S02]  /*2ca30*/  SHFL.IDX P6, R14, R13, R12, R11 ;  /* 0x0000000c0d0e7389 */ /* 0x00006400000c000b */
[----:B01----:R-:W-:Y:S01]  /*2ca40*/  ENDCOLLECTIVE ;  /* 0x000000000000791b */ /* 0x003fe20003800000 */
.L_x_4446:
[----:B------:R-:W-:Y:S02]  /*2ca50*/  IMAD.MOV.U32 R13, RZ, RZ, R28 ;  /* 0x000000ffff0d7224 */ /* 0x000fe400078e001c */
[----:B------:R-:W-:-:S07]  /*2ca60*/  IMAD.MOV.U32 R7, RZ, RZ, R14 ;  /* 0x000000ffff077224 */ /* 0x000fce00078e000e */
[----:B------:R-:W-:Y:S05]  /*2ca70*/  WARPSYNC.COLLECTIVE R15, `(.L_x_4447) ;  /* 0x000000000f087348 */ /* 0x000fea0003c00000 */
[----:B------:R0:W1:Y:S02]  /*2ca80*/  SHFL.IDX P6, R14, R13, R12, R11 ;  /* 0x0000000c0d0e7389 */ /* 0x00006400000c000b */
[----:B01----:R-:W-:Y:S01]  /*2ca90*/  ENDCOLLECTIVE ;  /* 0x000000000000791b */ /* 0x003fe20003800000 */
.L_x_4447:
[----:B------:R-:W-:Y:S05]  /*2caa0*/  BRA `(.L_x_4448) ;  /* 0xfffffe8000607947 */ /* 0x000fea000383ffff */
.L_x_4208:
[----:B-1----:R1:W2:Y:S02]  /*2cab0*/  SYNCS.PHASECHK.TRANS64.TRYWAIT P0, [R18+URZ+0x33400], R3 ;  /* 0x03340003120075a7 */ /* 0x0022a4000800017f */
[----:B--2---:R-:W-:Y:S05]  /*2cac0*/  @!P0 NANOSLEEP.SYNCS 0x989680 ;  /* 0x009896800000895d */ /* 0x004fea0003900000 */
[----:B------:R-:W2:Y:S02]  /*2cad0*/  @!P0 SYNCS.PHASECHK.TRANS64 P0, [R18+URZ+0x33400], R3 ;  /* 0x03340003120085a7 */ /* 0x000ea4000800007f */
[----:B--2---:R-:W-:Y:S05]  /*2cae0*/  @!P0 BRA `(.L_x_4208) ;  /* 0xfffffffc00f08947 */ /* 0x004fea000383ffff */
[----:B------:R-:W-:Y:S05]  /*2caf0*/  BRA `(.L_x_4449) ;  /* 0xfffffe8400707947 */ /* 0x000fea000383ffff */
.L_x_4216:
[----:B-1----:R1:W2:Y:S02]  /*2cb00*/  SYNCS.PHASECHK.TRANS64.TRYWAIT P1, [R0+URZ+0x33430], R3 ;  /* 0x03343003000075a7 */ /* 0x0022a4000802017f */
[----:B--2---:R-:W-:Y:S05]  /*2cb10*/  @!P1 NANOSLEEP.SYNCS 0x989680 ;  /* 0x009896800000995d */ /* 0x004fea0003900000 */
[----:B------:R-:W2:Y:S02]  /*2cb20*/  @!P1 SYNCS.PHASECHK.TRANS64 P1, [R0+URZ+0x33430], R3 ;  /* 0x03343003000095a7 */ /* 0x000ea4000802007f */
[----:B--2---:R-:W-:Y:S05]  /*2cb30*/  @!P1 BRA `(.L_x_4216) ;  /* 0xfffffffc00f09947 */ /* 0x004fea000383ffff */
[----:B------:R-:W-:Y:S05]  /*2cb40*/  BRA `(.L_x_4215) ;  /* 0xfffffeb400c07947 */ /* 0x000fea000383ffff */
.L_x_4223:
[----:B--2---:R2:W3:Y:S02]  /*2cb50*/  SYNCS.PHASECHK.TRANS64.TRYWAIT P2, [R5+URZ+0x33430], R4 ;  /* 0x03343004050075a7 */ /* 0x0044e4000804017f */
[----:B---3--:R-:W-:Y:S05]  /*2cb60*/  @!P2 NANOSLEEP.SYNCS 0x989680 ;  /* 0x009896800000a95d */ /* 0x008fea0003900000 */
[----:B------:R-:W3:Y:S02]  /*2cb70*/  @!P2 SYNCS.PHASECHK.TRANS64 P2, [R5+URZ+0x33430], R4 ;  /* 0x033430040500a5a7 */ /* 0x000ee4000804007f */
[----:B---3--:R-:W-:Y:S05]  /*2cb80*/  @!P2 BRA `(.L_x_4223) ;  /* 0xfffffffc00f0a947 */ /* 0x008fea000383ffff */
[----:B------:R-:W-:Y:S05]  /*2cb90*/  BRA `(.L_x_4222) ;  /* 0xfffffef000987947 */ /* 0x000fea000383ffff */
.L_x_4227:
[----:B-1----:R1:W2:Y:S02]  /*2cba0*/  SYNCS.PHASECHK.TRANS64.TRYWAIT P1, [R4+URZ+0x33450], R3 ;  /* 0x03345003040075a7 */ /* 0x0022a4000802017f */
[----:B--2---:R-:W-:Y:S05]  /*2cbb0*/  @!P1 NANOSLEEP.SYNCS 0x989680 ;  /* 0x009896800000995d */ /* 0x004fea0003900000 */
[----:B------:R-:W2:Y:S02]  /*2cbc0*/  @!P1 SYNCS.PHASECHK.TRANS64 P1, [R4+URZ+0x33450], R3 ;  /* 0x03345003040095a7 */ /* 0x000ea4000802007f */
[----:B--2---:R-:W-:Y:S05]  /*2cbd0*/  @!P1 BRA `(.L_x_4227) ;  /* 0xfffffffc00f09947 */ /* 0x004fea000383ffff */
[----:B------:R-:W-:Y:S05]  /*2cbe0*/  BRA `(.L_x_4224) ;  /* 0xffffff0000d87947 */ /* 0x000fea000383ffff */
.L_x_4234:
[----:B-1----:R1:W2:Y:S02]  /*2cbf0*/  SYNCS.PHASECHK.TRANS64.TRYWAIT P1, [R13+URZ+0x33450], R0 ;  /* 0x033450000d0075a7 */ /* 0x0022a4000802017f */
[----:B--2---:R-:W-:Y:S05]  /*2cc00*/  @!P1 NANOSLEEP.SYNCS 0x989680 ;  /* 0x009896800000995d */ /* 0x004fea0003900000 */
[----:B------:R-:W2:Y:S02]  /*2cc10*/  @!P1 SYNCS.PHASECHK.TRANS64 P1, [R13+URZ+0x33450], R0 ;  /* 0x033450000d0095a7 */ /* 0x000ea4000802007f */
[----:B--2---:R-:W-:Y:S05]  /*2cc20*/  @!P1 BRA `(.L_x_4234) ;  /* 0xfffffffc00f09947 */ /* 0x004fea000383ffff */
[----:B------:R-:W-:Y:S05]  /*2cc30*/  BRA `(.L_x_4233) ;  /* 0xffffff2400747947 */ /* 0x000fea000383ffff */
.L_x_4238:
[----:B------:R-:W-:Y:S01]  /*2cc40*/  SEL R27, R12, R37, P0 ;  /* 0x000000250c1b7207 */ /* 0x000fe20000000000 */
[----:B------:R-:W-:Y:S01]  /*2cc50*/  IMAD.MOV.U32 R11, RZ, RZ, 0x1c1f ;  /* 0x00001c1fff0b7424 */ /* 0x000fe200078e00ff */
[----:B------:R-:W-:Y:S01]  /*2cc60*/  SEL R32, R37, R12, P0 ;  /* 0x0000000c25207207 */ /* 0x000fe20000000000 */
[----:B------:R-:W-:Y:S01]  /*2cc70*/  IMAD.MOV.U32 R15, RZ, RZ, -0x1 ;  /* 0xffffffffff0f7424 */ /* 0x000fe200078e00ff */
[----:B------:R-:W-:Y:S02]  /*2cc80*/  MOV R12, R0 ;  /* 0x00000000000c7202 */ /* 0x000fe40000000f00 */
[----:B------:R-:W-:Y:S02]  /*2cc90*/  SEL R7, R25, R122, P0 ;  /* 0x0000007a19077207 */ /* 0x000fe40000000000 */
[----:B------:R-:W-:-:S07]  /*2cca0*/  SEL R9, R24, R41, P0 ;  /* 0x0000002918097207 */ /* 0x000fce0000000000 */
[----:B01----:R-:W-:Y:S05]  /*2ccb0*/  WARPSYNC.COLLECTIVE R15, `(.L_x_4450) ;  /* 0x000000000f087348 */ /* 0x003fea0003c00000 */
[----:B------:R2:W3:Y:S02]  /*2ccc0*/  SHFL.IDX P6, R14, R13, R12, R11 ;  /* 0x0000000c0d0e7389 */ /* 0x0004e400000c000b */
[----:B0123--:R-:W-:Y:S01]  /*2ccd0*/  ENDCOLLECTIVE ;  /* 0x000000000000791b */ /* 0x00ffe20003800000 */
.L_x_4450:
        /* <DEDUP_REMOVED lines=19> */
.L_x_4451:
        /* <DEDUP_REMOVED lines=18> */
.L_x_4452:
        /* <DEDUP_REMOVED lines=19> */
.L_x_4453:
[----:B------:R-:W-:Y:S02]  /*2d060*/  SEL R63, R78, R93, P0 ;  /* 0x0000005d4e3f7207 */ /* 0x000fe40000000000 */
[----:B------:R-:W-:Y:S02]  /*2d070*/  SEL R78, R93, R78, P0 ;  /* 0x0000004e5d4e7207 */ /* 0x000fe40000000000 */
[----:B------:R-:W-:Y:S02]  /*2d080*/  SEL R65, R80, R119, P0 ;  /* 0x0000007750417207 */ /* 0x000fe40000000000 */
[----:B------:R-:W-:Y:S02]  /*2d090*/  SEL R80, R119, R80, P0 ;  /* 0x0000005077507207 */ /* 0x000fe40000000000 */
[----:B------:R-:W-:Y:S02]  /*2d0a0*/  SEL R4, R6, R5, P0 ;  /* 0x0000000506047207 */ /* 0x000fe40000000000 */
[----:B------:R-:W-:Y:S01]  /*2d0b0*/  SEL R6, R5, R6, P0 ;  /* 0x0000000605067207 */ /* 0x000fe20000000000 */
[----:B------:R-:W-:-:S02]  /*2d0c0*/  IMAD.MOV.U32 R13, RZ, RZ, R9 ;  /* 0x000000ffff0d7224 */ /* 0x000fc400078e0009 */
[----:B------:R-:W-:Y:S01]  /*2d0d0*/  IMAD.MOV.U32 R12, RZ, RZ, R0 ;  /* 0x000000ffff0c7224 */ /* 0x000fe200078e0000 */
[----:B------:R-:W-:-:S07]  /*2d0e0*/  MOV R7, R14 ;  /* 0x0000000e00077202 */ /* 0x000fce0000000f00 */
[----:B------:R-:W-:Y:S05]  /*2d0f0*/  WARPSYNC.COLLECTIVE R15, `(.L_x_4454) ;  /* 0x000000000f087348 */ /* 0x000fea0003c00000 */
[----:B------:R0:W1:Y:S02]  /*2d100*/  SHFL.IDX P6, R14, R13, R12, R11 ;  /* 0x0000000c0d0e7389 */ /* 0x00006400000c000b */
[----:B01----:R-:W-:Y:S01]  /*2d110*/  ENDCOLLECTIVE ;  /* 0x000000000000791b */ /* 0x003fe20003800000 */
.L_x_4454:
        /* <DEDUP_REMOVED lines=8> */
.L_x_4455:
[----:B------:R-:W-:Y:S02]  /*2d1a0*/  IMAD.MOV.U32 R13, RZ, RZ, R21 ;  /* 0x000000ffff0d7224 */ /* 0x000fe400078e0015 */
[----:B------:R-:W-:Y:S01]  /*2d1b0*/  IMAD.MOV.U32 R12, RZ, RZ, R0 ;  /* 0x000000ffff0c7224 */ /* 0x000fe200078e0000 */
[----:B------:R-:W-:-:S07]  /*2d1c0*/  MOV R9, R14 ;  /* 0x0000000e00097202 */ /* 0x000fce0000000f00 */
[----:B------:R-:W-:Y:S05]  /*2d1d0*/  WARPSYNC.COLLECTIVE R15, `(.L_x_4456) ;  /* 0x000000000f087348 */ /* 0x000fea0003c00000 */
[----:B------:R0:W1:Y:S02]  /*2d1e0*/  SHFL.IDX P6, R14, R13, R12, R11 ;  /* 0x0000000c0d0e7389 */ /* 0x00006400000c000b */
[----:B01----:R-:W-:Y:S01]  /*2d1f0*/  ENDCOLLECTIVE ;  /* 0x000000000000791b */ /* 0x003fe20003800000 */
.L_x_4456:
        /* <DEDUP_REMOVED lines=8> */
.L_x_4457:
[----:B------:R-:W-:Y:S02]  /*2d280*/  IMAD.MOV.U32 R13, RZ, RZ, R25 ;  /* 0x000000ffff0d7224 */ /* 0x000fe400078e0019 */
[----:B------:R-:W-:Y:S01]  /*2d290*/  IMAD.MOV.U32 R12, RZ, RZ, R0 ;  /* 0x000000ffff0c7224 */ /* 0x000fe200078e0000 */
[----:B------:R-:W-:-:S07]  /*2d2a0*/  MOV R21, R14 ;  /* 0x0000000e00157202 */ /* 0x000fce0000000f00 */
[----:B------:R-:W-:Y:S05]  /*2d2b0*/  WARPSYNC.COLLECTIVE R15, `(.L_x_4458) ;  /* 0x000000000f087348 */ /* 0x000fea0003c00000 */
[----:B------:R0:W1:Y:S02]  /*2d2c0*/  SHFL.IDX P6, R14, R13, R12, R11 ;  /* 0x0000000c0d0e7389 */ /* 0x00006400000c000b */
[----:B01----:R-:W-:Y:S01]  /*2d2d0*/  ENDCOLLECTIVE ;  /* 0x000000000000791b */ /* 0x003fe20003800000 */
.L_x_4458:
        /* <DEDUP_REMOVED lines=8> */
.L_x_4459:
[----:B------:R-:W-:Y:S02]  /*2d360*/  IMAD.MOV.U32 R13, RZ, RZ, R27 ;  /* 0x000000ffff0d7224 */ /* 0x000fe400078e001b */
[----:B------:R-:W-:Y:S01]  /*2d370*/  IMAD.MOV.U32 R12, RZ, RZ, R0 ;  /* 0x000000ffff0c7224 */ /* 0x000fe200078e0000 */
[----:B------:R-:W-:-:S07]  /*2d380*/  MOV R25, R14 ;  /* 0x0000000e00197202 */ /* 0x000fce0000000f00 */
[----:B------:R-:W-:Y:S05]  /*2d390*/  WARPSYNC.COLLECTIVE R15, `(.L_x_4460) ;  /* 0x000000000f087348 */ /* 0x000fea0003c00000 */
[----:B------:R0:W1:Y:S02]  /*2d3a0*/  SHFL.IDX P6, R14, R13, R12, R11 ;  /* 0x0000000c0d0e7389 */ /* 0x00006400000c000b */
[----:B01----:R-:W-:Y:S01]  /*2d3b0*/  ENDCOLLECTIVE ;  /* 0x000000000000791b */ /* 0x003fe20003800000 */
.L_x_4460:
        /* <DEDUP_REMOVED lines=8> */
.L_x_4461:
[----:B------:R-:W-:Y:S02]  /*2d440*/  IMAD.MOV.U32 R13, RZ, RZ, R29 ;  /* 0x000000ffff0d7224 */ /* 0x000fe400078e001d */
[----:B------:R-:W-:Y:S01]  /*2d450*/  IMAD.MOV.U32 R12, RZ, RZ, R0 ;  /* 0x000000ffff0c7224 */ /* 0x000fe200078e0000 */
[----:B------:R-:W-:-:S07]  /*2d460*/  MOV R27, R14 ;  /* 0x0000000e001b7202 */ /* 0x000fce0000000f00 */
[----:B------:R-:W-:Y:S05]  /*2d470*/  WARPSYNC.COLLECTIVE R15, `(.L_x_4462) ;  /* 0x000000000f087348 */ /* 0x000fea0003c00000 */
[----:B------:R0:W1:Y:S02]  /*2d480*/  SHFL.IDX P6, R14, R13, R12, R11 ;  /* 0x0000000c0d0e7389 */ /* 0x00006400000c000b */
[----:B01----:R-:W-:Y:S01]  /*2d490*/  ENDCOLLECTIVE ;  /* 0x000000000000791b */ /* 0x003fe20003800000 */
.L_x_4462:
        /* <DEDUP_REMOVED lines=8> */
.L_x_4463:
[----:B------:R-:W-:Y:S02]  /*2d520*/  IMAD.MOV.U32 R13, RZ, RZ, R31 ;  /* 0x000000ffff0d7224 */ /* 0x000fe400078e001f */
[----:B------:R-:W-:Y:S01]  /*2d530*/  IMAD.MOV.U32 R12, RZ, RZ, R0 ;  /* 0x000000ffff0c7224 */ /* 0x000fe200078e0000 */
[----:B------:R-:W-:-:S07]  /*2d540*/  MOV R40, R14 ;  /* 0x0000000e00287202 */ /* 0x000fce0000000f00 */
[----:B------:R-:W-:Y:S05]  /*2d550*/  WARPSYNC.COLLECTIVE R15, `(.L_x_4464) ;  /* 0x000000000f087348 */ /* 0x000fea0003c00000 */
[----:B------:R0:W1:Y:S02]  /*2d560*/  SHFL.IDX P6, R14, R13, R12, R11 ;  /* 0x0000000c0d0e7389 */ /* 0x00006400000c000b */
[----:B01----:R-:W-:Y:S01]  /*2d570*/  ENDCOLLECTIVE ;  /* 0x000000000000791b */ /* 0x003fe20003800000 */
.L_x_4464:
[----:B------:R-:W-:Y:S02]  /*2d580*/  IMAD.MOV.U32 R13, RZ, RZ, R42 ;  /* 0x000000ffff0d7224 */ /* 0x000fe400078e002a */
[----:B------:R-:W-:Y:S02]  /*2d590*/  IMAD.MOV.U32 R12, RZ, RZ, R3 ;  /* 0x000000ffff0c7224 */ /* 0x000fe400078e0003 */
[----:B------:R-:W-:-:S07]  /*2d5a0*/  IMAD.MOV.U32 R31, RZ, RZ, R14 ;  /* 0x000000ffff1f7224 */ /* 0x000fce00078e000e */
[----:B------:R-:W-:Y:S05]  /*2d5b0*/  WARPSYNC.COLLECTIVE R15, `(.L_x_4465) ;  /* 0x000000000f087348 */ /* 0x000fea0003c00000 */
[----:B------:R0:W1:Y:S02]  /*2d5c0*/  SHFL.IDX P6, R14, R13, R12, R11 ;  /* 0x0000000c0d0e7389 */ /* 0x00006400000c000b */
[----:B01----:R-:W-:Y:S01]  /*2d5d0*/  ENDCOLLECTIVE ;  /* 0x000000000000791b */ /* 0x003fe20003800000 */
.L_x_4465:
[----:B------:R-:W-:Y:S02]  /*2d5e0*/  IMAD.MOV.U32 R13, RZ, RZ, R33 ;  /* 0x000000ffff0d7224 */ /* 0x000fe400078e0021 */
[----:B------:R-:W-:Y:S01]  /*2d5f0*/  IMAD.MOV.U32 R12, RZ, RZ, R0 ;  /* 0x000000ffff0c7224 */ /* 0x000fe200078e0000 */
[----:B------:R-:W-:-:S07]  /*2d600*/  MOV R42, R14 ;  /* 0x0000000e002a7202 */ /* 0x000fce0000000f00 */
[----:B------:R-:W-:Y:S05]  /*2d610*/  WARPSYNC.COLLECTIVE R15, `(.L_x_4466) ;  /* 0x000000000f087348 */ /* 0x000fea0003c00000 */
[----:B------:R0:W1:Y:S02]  /*2d620*/  SHFL.IDX P6, R14, R13, R12, R11 ;  /* 0x0000000c0d0e7389 */ /* 0x00006400000c000b */
[----:B01----:R-:W-:Y:S01]  /*2d630*/  ENDCOLLECTIVE ;  /* 0x000000000000791b */ /* 0x003fe20003800000 */
.L_x_4466:
[----:B------:R-:W-:Y:S02]  /*2d640*/  IMAD.MOV.U32 R13, RZ, RZ, R44 ;  /* 0x000000ffff0d7224 */ /* 0x000fe400078e002c */
[----:B------:R-:W-:Y:S02]  /*2d650*/  IMAD.MOV.U32 R12, RZ, RZ, R3 ;  /* 0x000000ffff0c7224 */ /* 0x000fe400078e0003 */
[----:B------:R-:W-:-:S07]  /*2d660*/  IMAD.MOV.U32 R33, RZ, RZ, R14 ;  /* 0x000000ffff217224 */ /* 0x000fce00078e000e */
[----:B------:R-:W-:Y:S05]  /*2d670*/  WARPSYNC.COLLECTIVE R15, `(.L_x_4467) ;  /* 0x000000000f087348 */ /* 0x000fea0003c00000 */
[----:B------:R0:W1:Y:S02]  /*2d680*/  SHFL.IDX P6, R14, R13, R12, R11 ;  /* 0x0000000c0d0e7389 */ /* 0x00006400000c000b */
[----:B01----:R-:W-:Y:S01]  /*2d690*/  ENDCOLLECTIVE ;  /* 0x000000000000791b */ /* 0x003fe20003800000 */
.L_x_4467:
[----:B------:R-:W-:Y:S02]  /*2d6a0*/  IMAD.MOV.U32 R13, RZ, RZ, R35 ;  /* 0x000000ffff0d7224 */ /* 0x000fe400078e0023 */
[----:B------:R-:W-:Y:S01]  /*2d6b0*/  IMAD.MOV.U32 R12, RZ, RZ, R0 ;  /* 0x000000ffff0c7224 */ /* 0x000fe200078e0000 */
[----:B------:R-:W-:-:S07]  /*2d6c0*/  MOV R44, R14 ;  /* 0x0000000e002c7202 */ /* 0x000fce0000000f00 */
[----:B------:R-:W-:Y:S05]  /*2d6d0*/  WARPSYNC.COLLECTIVE R15, `(.L_x_4468) ;  /* 0x000000000f087348 */ /* 0x000fea0003c00000 */
[----:B------:R0:W1:Y:S02]  /*2d6e0*/  SHFL.IDX P6, R14, R13, R12, R11 ;  /* 0x0000000c0d0e7389 */ /* 0x00006400000c000b */
[----:B01----:R-:W-:Y:S01]  /*2d6f0*/  ENDCOLLECTIVE ;  /* 0x000000000000791b */ /* 0x003fe20003800000 */
.L_x_4468:
[----:B------:R-:W-:Y:S02]  /*2d700*/  IMAD.MOV.U32 R13, RZ, RZ, R46 ;  /* 0x000000ffff0d7224 */ /* 0x000fe400078e002e */
[----:B------:R-:W-:Y:S02]  /*2d710*/  IMAD.MOV.U32 R12, RZ, RZ, R3 ;  /* 0x000000ffff0c7224 */ /* 0x000fe400078e0003 */
[----:B------:R-:W-:-:S07]  /*2d720*/  IMAD.MOV.U32 R35, RZ, RZ, R14 ;  /* 0x000000ffff237224 */ /* 0x000fce00078e000e */
[----:B------:R-:W-:Y:S05]  /*2d730*/  WARPSYNC.COLLECTIVE R15, `(.L_x_4469) ;  /* 0x000000000f087348 */ /* 0x000fea0003c00000 */
[----:B------:R0:W1:Y:S02]  /*2d740*/  SHFL.IDX P6, R14, R13, R12, R11 ;  /* 0x0000000c0d0e7389 */ /* 0x00006400000c000b */
[----:B01----:R-:W-:Y:S01]  /*2d750*/  ENDCOLLECTIVE ;  /* 0x000000000000791b */ /* 0x003fe20003800000 */
.L_x_4469:
[----:B------:R-:W-:Y:S02]  /*2d760*/  IMAD.MOV.U32 R13, RZ, RZ, R37 ;  /* 0x000000ffff0d7224 */ /* 0x000fe400078e0025 */
[----:B------:R-:W-:Y:S01]  /*2d770*/  IMAD.MOV.U32 R12, RZ, RZ, R0 ;  /* 0x000000ffff0c7224 */ /* 0x000fe200078e0000 */
[----:B------:R-:W-:-:S07]  /*2d780*/  MOV R46, R14 ;  /* 0x0000000e002e7202 */ /* 0x000fce0000000f00 */
[----:B------:R-:W-:Y:S05]  /*2d790*/  WARPSYNC.COLLECTIVE R15, `(.L_x_4470) ;  /* 0x000000000f087348 */ /* 0x000fea0003c00000 */
[----:B------:R0:W1:Y:S02]  /*2d7a0*/  SHFL.IDX P6, R14, R13, R12, R11 ;  /* 0x0000000c0d0e7389 */ /* 0x00006400000c000b */
[----:B01----:R-:W-:Y:S01]  /*2d7b0*/  ENDCOLLECTIVE ;  /* 0x000000000000791b */ /* 0x003fe20003800000 */
.L_x_4470:
[----:B------:R-:W-:Y:S01]  /*2d7c0*/  IMAD.MOV.U32 R13, RZ, RZ, R48 ;  /* 0x000000ffff0d7224 */ /* 0x000fe200078e0030 */
[----:B------:R-:W-:Y:S01]  /*2d7d0*/  SEL R48, R33, R44, P0 ;  /* 0x0000002c21307207 */ /* 0x000fe20000000000 */
[----:B------:R-:W-:Y:S02]  /*2d7e0*/  IMAD.MOV.U32 R12, RZ, RZ, R3 ;  /* 0x000000ffff0c7224 */ /* 0x000fe400078e0003 */
[----:B------:R-:W-:-:S07]  /*2d7f0*/  IMAD.MOV.U32 R37, RZ, RZ, R14 ;  /* 0x000000ffff257224 */ /* 0x000fce00078e000e */
[----:B------:R-:W-:Y:S05]  /*2d800*/  WARPSYNC.COLLECTIVE R15, `(.L_x_4471) ;  /* 0x000000000f087348 */ /* 0x000fea0003c00000 */
[----:B------:R0:W1:Y:S02]  /*2d810*/  SHFL.IDX P6, R14, R13, R12, R11 ;  /* 0x0000000c0d0e7389 */ /* 0x00006400000c000b */
[----:B01----:R-:W-:Y:S01]  /*2d820*/  ENDCOLLECTIVE ;  /* 0x000000000000791b */ /* 0x003fe20003800000 */
.L_x_4471:
[----:B------:R-:W-:Y:S02]  /*2d830*/  IMAD.MOV.U32 R13, RZ, RZ, R39 ;  /* 0x000000ffff0d7224 */ /* 0x000fe400078e0027 */
[----:B------:R-:W-:Y:S01]  /*2d840*/  IMAD.MOV.U32 R12, RZ, RZ, R0 ;  /* 0x000000ffff0c7224 */ /* 0x000fe200078e0000 */
[----:B------:R-:W-:-:S07]  /*2d850*/  MOV R58, R14 ;  /* 0x0000000e003a7202 */ /* 0x000fce0000000f00 */
[----:B------:R-:W-:Y:S05]  /*2d860*/  WARPSYNC.COLLECTIVE R15, `(.L_x_4472) ;  /* 0x000000000f087348 */ /* 0x000fea0003c00000 */
[----:B------:R0:W1:Y:S02]  /*2d870*/  SHFL.IDX P6, R14, R13, R12, R11 ;  /* 0x0000000c0d0e7389 */ /* 0x00006400000c000b */
[----:B01----:R-:W-:Y:S01]  /*2d880*/  ENDCOLLECTIVE ;  /* 0x000000000000791b */ /* 0x003fe20003800000 */
.L_x_4472:
        /* <DEDUP_REMOVED lines=9> */
.L_x_4473:
[----:B------:R-:W-:Y:S02]  /*2d920*/  IMAD.MOV.U32 R13, RZ, RZ, R41 ;  /* 0x000000ffff0d7224 */ /* 0x000fe400078e0029 */
[----:B------:R-:W-:Y:S01]  /*2d930*/  IMAD.MOV.U32 R12, RZ, RZ, R0 ;  /* 0x000000ffff0c7224 */ /* 0x000fe200078e0000 */
[----:B------:R-:W-:-:S07]  /*2d940*/  MOV R39, R14 ;  /* 0x0000000e00277202 */ /* 0x000fce0000000f00 */
[----:B------:R-:W-:Y:S05]  /*2d950*/  WARPSYNC.COLLECTIVE R15, `(.L_x_4474) ;  /* 0x000000000f087348 */ /* 0x000fea0003c00000 */
[----:B------:R0:W1:Y:S02]  /*2d960*/  SHFL.IDX P6, R14, R13, R12, R11 ;  /* 0x0000000c0d0e7389 */ /* 0x00006400000c000b */
[----:B01----:R-:W-:Y:S01]  /*2d970*/  ENDCOLLECTIVE ;  /* 0x000000000000791b */ /* 0x003fe20003800000 */
.L_x_4474:
[----:B------:R-:W-:Y:S02]  /*2d980*/  IMAD.MOV.U32 R13, RZ, RZ, R54 ;  /* 0x000000ffff0d7224 */ /* 0x000fe400078e0036 */
[----:B------:R-:W-:Y:S02]  /*2d990*/  IMAD.MOV.U32 R12, RZ, RZ, R3 ;  /* 0x000000ffff0c7224 */ /* 0x000fe400078e0003 */
[----:B------:R-:W-:-:S07]  /*2d9a0*/  IMAD.MOV.U32 R41, RZ, RZ, R14 ;  /* 0x000000ffff297224 */ /* 0x000fce00078e000e */
[----:B------:R-:W-:Y:S05]  /*2d9b0*/  WARPSYNC.COLLECTIVE R15, `(.L_x_4475) ;  /* 0x000000000f087348 */ /* 0x000fea0003c00000 */
[----:B------:R0:W1:Y:S02]  /*2d9c0*/  SHFL.IDX P6, R14, R13, R12, R11 ;  /* 0x0000000c0d0e7389 */ /* 0x00006400000c000b */
[----:B01----:R-:W-:Y:S01]  /*2d9d0*/  ENDCOLLECTIVE ;  /* 0x000000000000791b */ /* 0x003fe20003800000 */
.L_x_4475:
[----:B------:R-:W-:Y:S02]  /*2d9e0*/  IMAD.MOV.U32 R13, RZ, RZ, R43 ;  /* 0x000000ffff0d7224 */ /* 0x000fe400078e002b */
[----:B------:R-:W-:Y:S01]  /*2d9f0*/  IMAD.MOV.U32 R12, RZ, RZ, R0 ;  /* 0x000000ffff0c7224 */ /* 0x000fe200078e0000 */
[----:B------:R-:W-:-:S07]  /*2da00*/  MOV R54, R14 ;  /* 0x0000000e00367202 */ /* 0x000fce0000000f00 */
[----:B------:R-:W-:Y:S05]  /*2da10*/  WARPSYNC.COLLECTIVE R15, `(.L_x_4476) ;  /* 0x000000000f087348 */ /* 0x000fea0003c00000 */
[----:B------:R0:W1:Y:S02]  /*2da20*/  SHFL.IDX P6, R14, R13, R12, R11 ;  /* 0x0000000c0d0e7389 */ /* 0x00006400000c000b */
[----:B01----:R-:W-:Y:S01]  /*2da30*/  ENDCOLLECTIVE ;  /* 0x000000000000791b */ /* 0x003fe20003800000 */
.L_x_4476:
[----:B------:R-:W-:Y:S02]  /*2da40*/  SEL R5, R41, R54, P0 ;  /* 0x0000003629057207 */ /* 0x000fe40000000000 */
[----:B------:R-:W-:Y:S01]  /*2da50*/  SEL R7, R54, R41, P0 ;  /* 0x0000002936077207 */ /* 0x000fe20000000000 */
        /* <DEDUP_REMOVED lines=8> */
.L_x_4477:
[----:B------:R-:W-:Y:S02]  /*2dae0*/  IMAD.MOV.U32 R13, RZ, RZ, R45 ;  /* 0x000000ffff0d7224 */ /* 0x000fe400078e002d */
[----:B------:R-:W-:Y:S01]  /*2daf0*/  IMAD.MOV.U32 R12, RZ, RZ, R0 ;  /* 0x000000ffff0c7224 */ /* 0x000fe200078e0000 */
[----:B------:R-:W-:-:S07]  /*2db00*/  MOV R2, R14 ;  /* 0x0000000e00027202 */ /* 0x000fce0000000f00 */
[----:B------:R-:W-:Y:S05]  /*2db10*/  WARPSYNC.COLLECTIVE R15, `(.L_x_4478) ;  /* 0x000000000f087348 */ /* 0x000fea0003c00000 */
[----:B------:R0:W1:Y:S02]  /*2db20*/  SHFL.IDX P6, R14, R13, R12, R11 ;  /* 0x0000000c0d0e7389 */ /* 0x00006400000c000b */
[----:B01----:R-:W-:Y:S01]  /*2db30*/  ENDCOLLECTIVE ;  /* 0x000000000000791b */ /* 0x003fe20003800000 */
.L_x_4478:
        /* <DEDUP_REMOVED lines=9> */
.L_x_4479:
[----:B------:R-:W-:Y:S02]  /*2dbd0*/  IMAD.MOV.U32 R13, RZ, RZ, R47 ;  /* 0x000000ffff0d7224 */ /* 0x000fe400078e002f */
[----:B------:R-:W-:Y:S01]  /*2dbe0*/  IMAD.MOV.U32 R12, RZ, RZ, R0 ;  /* 0x000000ffff0c7224 */ /* 0x000fe200078e0000 */
[----:B------:R-:W-:-:S07]  /*2dbf0*/  MOV R20, R14 ;  /* 0x0000000e00147202 */ /* 0x000fce0000000f00 */
[----:B------:R-:W-:Y:S05]  /*2dc00*/  WARPSYNC.COLLECTIVE R15, `(.L_x_4480) ;  /* 0x000000000f087348 */ /* 0x000fea0003c00000 */
[----:B------:R0:W1:Y:S02]  /*2dc10*/  SHFL.IDX P6, R14, R13, R12, R11 ;  /* 0x0000000c0d0e7389 */ /* 0x00006400000c000b */
[----:B01----:R-:W-:Y:S01]  /*2dc20*/  ENDCOLLECTIVE ;  /* 0x000000000000791b */ /* 0x003fe20003800000 */
.L_x_4480:
        /* <DEDUP_REMOVED lines=8> */
.L_x_4481:
[----:B------:R-:W-:Y:S02]  /*2dcb0*/  IMAD.MOV.U32 R13, RZ, RZ, R49 ;  /* 0x000000ffff0d7224 */ /* 0x000fe400078e0031 */
[----:B------:R-:W-:Y:S01]  /*2dcc0*/  IMAD.MOV.U32 R12, RZ, RZ, R0 ;  /* 0x000000ffff0c7224 */ /* 0x000fe200078e0000 */
[----:B------:R-:W-:-:S07]  /*2dcd0*/  MOV R64, R14 ;  /* 0x0000000e00407202 */ /* 0x000fce0000000f00 */
[----:B------:R-:W-:Y:S05]  /*2dce0*/  WARPSYNC.COLLECTIVE R15, `(.L_x_4482) ;  /* 0x000000000f087348 */ /* 0x000fea0003c00000 */
[----:B------:R0:W1:Y:S02]  /*2dcf0*/  SHFL.IDX P6, R14, R13, R12, R11 ;  /* 0x0000000c0d0e7389 */ /* 0x00006400000c000b */
[----:B01----:R-:W-:Y:S01]  /*2dd00*/  ENDCOLLECTIVE ;  /* 0x000000000000791b */ /* 0x003fe20003800000 */
.L_x_4482:
[----:B------:R-:W-:Y:S02]  /*2dd10*/  IMAD.MOV.U32 R13, RZ, RZ, R66 ;  /* 0x000000ffff0d7224 */ /* 0x000fe400078e0042 */
[----:B------:R-:W-:Y:S02]  /*2dd20*/  IMAD.MOV.U32 R12, RZ, RZ, R3 ;  /* 0x000000ffff0c7224 */ /* 0x000fe400078e0003 */
[----:B------:R-:W-:-:S07]  /*2dd30*/  IMAD.MOV.U32 R49, RZ, RZ, R14 ;  /* 0x000000ffff317224 */ /* 0x000fce00078e000e */
[----:B------:R-:W-:Y:S05]  /*2dd40*/  WARPSYNC.COLLECTIVE R15, `(.L_x_4483) ;  /* 0x000000000f087348 */ /* 0x000fea0003c00000 */
[----:B------:R0:W1:Y:S02]  /*2dd50*/  SHFL.IDX P6, R14, R13, R12, R11 ;  /* 0x0000000c0d0e7389 */ /* 0x00006400000c000b */
[----:B01----:R-:W-:Y:S01]  /*2dd60*/  ENDCOLLECTIVE ;  /* 0x000000000000791b */ /* 0x003fe20003800000 */
.L_x_4483:
[----:B------:R-:W-:Y:S02]  /*2dd70*/  IMAD.MOV.U32 R13, RZ, RZ, R51 ;  /* 0x000000ffff0d7224 */ /* 0x000fe400078e0033 */
[----:B------:R-:W-:Y:S01]  /*2dd80*/  IMAD.MOV.U32 R12, RZ, RZ, R0 ;  /* 0x000000ffff0c7224 */ /* 0x000fe200078e0000 */
[----:B------:R-:W-:-:S07]  /*2dd90*/  MOV R66, R14 ;  /* 0x0000000e00427202 */ /* 0x000fce0000000f00 */
[----:B------:R-:W-:Y:S05]  /*2dda0*/  WARPSYNC.COLLECTIVE R15, `(.L_x_4484) ;  /* 0x000000000f087348 */ /* 0x000fea0003c00000 */
[----:B------:R0:W1:Y:S02]  /*2ddb0*/  SHFL.IDX P6, R14, R13, R12, R11 ;  /* 0x0000000c0d0e7389 */ /* 0x00006400000c000b */
[----:B01----:R-:W-:Y:S01]  /*2ddc0*/  ENDCOLLECTIVE ;  /* 0x000000000000791b */ /* 0x003fe20003800000 */
.L_x_4484:
        /* <DEDUP_REMOVED lines=8> */
.L_x_4485:
[----:B------:R-:W-:Y:S02]  /*2de50*/  IMAD.MOV.U32 R13, RZ, RZ, R55 ;  /* 0x000000ffff0d7224 */ /* 0x000fe400078e0037 */
[----:B------:R-:W-:Y:S01]  /*2de60*/  IMAD.MOV.U32 R12, RZ, RZ, R0 ;  /* 0x000000ffff0c7224 */ /* 0x000fe200078e0000 */
[----:B------:R-:W-:-:S07]  /*2de70*/  MOV R68, R14 ;  /* 0x0000000e00447202 */ /* 0x000fce0000000f00 */
[----:B------:R-:W-:Y:S05]  /*2de80*/  WARPSYNC.COLLECTIVE R15, `(.L_x_4486) ;  /* 0x000000000f087348 */ /* 0x000fea0003c00000 */
[----:B------:R0:W1:Y:S02]  /*2de90*/  SHFL.IDX P6, R14, R13, R12, R11 ;  /* 0x0000000c0d0e7389 */ /* 0x00006400000c000b */
[----:B01----:R-:W-:Y:S01]  /*2dea0*/  ENDCOLLECTIVE ;  /* 0x000000000000791b */ /* 0x003fe20003800000 */
.L_x_4486:
        /* <DEDUP_REMOVED lines=8> */
.L_x_4487:
[----:B------:R-:W-:Y:S02]  /*2df30*/  IMAD.MOV.U32 R13, RZ, RZ, R57 ;  /* 0x000000ffff0d7224 */ /* 0x000fe400078e0039 */
[----:B------:R-:W-:Y:S01]  /*2df40*/  IMAD.MOV.U32 R12, RZ, RZ, R0 ;  /* 0x000000ffff0c7224 */ /* 0x000fe200078e0000 */
[----:B------:R-:W-:-:S07]  /*2df50*/  MOV R70, R14 ;  /* 0x0000000e00467202 */ /* 0x000fce0000000f00 */
[----:B------:R-:W-:Y:S05]  /*2df60*/  WARPSYNC.COLLECTIVE R15, `(.L_x_4488) ;  /* 0x000000000f087348 */ /* 0x000fea0003c00000 */
[----:B------:R0:W1:Y:S02]  /*2df70*/  SHFL.IDX P6, R14, R13, R12, R11 ;  /* 0x0000000c0d0e7389 */ /* 0x00006400000c000b */
[----:B01----:R-:W-:Y:S01]  /*2df80*/  ENDCOLLECTIVE ;  /* 0x000000000000791b */ /* 0x003fe20003800000 */
.L_x_4488:
[----:B------:R-:W-:Y:S02]  /*2df90*/  IMAD.MOV.U32 R13, RZ, RZ, R72 ;  /* 0x000000ffff0d7224 */ /* 0x000fe400078e0048 */
[----:B------:R-:W-:Y:S02]  /*2dfa0*/  IMAD.MOV.U32 R12, RZ, RZ, R3 ;  /* 0x000000ffff0c7224 */ /* 0x000fe400078e0003 */
[----:B------:R-:W-:-:S07]  /*2dfb0*/  IMAD.MOV.U32 R57, RZ, RZ, R14 ;  /* 0x000000ffff397224 */ /* 0x000fce00078e000e */
[----:B------:R-:W-:Y:S05]  /*2dfc0*/  WARPSYNC.COLLECTIVE R15, `(.L_x_4489) ;  /* 0x000000000f087348 */ /* 0x000fea0003c00000 */
[----:B------:R0:W1:Y:S02]  /*2dfd0*/  SHFL.IDX P6, R14, R13, R12, R11 ;  /* 0x0000000c0d0e7389 */ /* 0x00006400000c000b */
[----:B01----:R-:W-:Y:S01]  /*2dfe0*/  ENDCOLLECTIVE ;  /* 0x000000000000791b */ /* 0x003fe20003800000 */
.L_x_4489:
[----:B------:R-:W-:Y:S02]  /*2dff0*/  IMAD.MOV.U32 R13, RZ, RZ, R59 ;  /* 0x000000ffff0d7224 */ /* 0x000fe400078e003b */
[----:B------:R-:W-:Y:S01]  /*2e000*/  IMAD.MOV.U32 R12, RZ, RZ, R0 ;  /* 0x000000ffff0c7224 */ /* 0x000fe200078e0000 */
[----:B------:R-:W-:-:S07]  /*2e010*/  MOV R72, R14 ;  /* 0x0000000e00487202 */ /* 0x000fce0000000f00 */
[----:B------:R-:W-:Y:S05]  /*2e020*/  WARPSYNC.COLLECTIVE R15, `(.L_x_4490) ;  /* 0x000000000f087348 */ /* 0x000fea0003c00000 */
[----:B------:R0:W1:Y:S02]  /*2e030*/  SHFL.IDX P6, R14, R13, R12, R11 ;  /* 0x0000000c0d0e7389 */ /* 0x00006400000c000b */
[----:B01----:R-:W-:Y:S01]  /*2e040*/  ENDCOLLECTIVE ;  /* 0x000000000000791b */ /* 0x003fe20003800000 */
.L_x_4490:
[----:B------:R-:W-:Y:S01]  /*2e050*/  SEL R41, R57, R72, P0 ;  /* 0x0000004839297207 */ /* 0x000fe20000000000 */
[----:B------:R-:W-:Y:S02]  /*2e060*/  IMAD.MOV.U32 R13, RZ, RZ, R74 ;  /* 0x000000ffff0d7224 */ /* 0x000fe400078e004a */
[----:B------:R-:W-:Y:S02]  /*2e070*/  IMAD.MOV.U32 R12, RZ, RZ, R3 ;  /* 0x000000ffff0c7224 */ /* 0x000fe400078e0003 */
[----:B------:R-:W-:-:S07]  /*2e080*/  IMAD.MOV.U32 R59, RZ, RZ, R14 ;  /* 0x000000ffff3b7224 */ /* 0x000fce00078e000e */
[----:B------:R-:W-:Y:S05]  /*2e090*/  WARPSYNC.COLLECTIVE R15, `(.L_x_4491) ;  /* 0x000000000f087348 */ /* 0x000fea0003c00000 */
[----:B------:R0:W1:Y:S02]  /*2e0a0*/  SHFL.IDX P6, R14, R13, R12, R11 ;  /* 0x0000000c0d0e7389 */ /* 0x00006400000c000b */
[----:B01----:R-:W-:Y:S01]  /*2e0b0*/  ENDCOLLECTIVE ;  /* 0x000000000000791b */ /* 0x003fe20003800000 */
.L_x_4491:
[----:B------:R-:W-:Y:S02]  /*2e0c0*/  IMAD.MOV.U32 R13, RZ, RZ, R61 ;  /* 0x000000ffff0d7224 */ /* 0x000fe400078e003d */
[----:B------:R-:W-:Y:S01]  /*2e0d0*/  IMAD.MOV.U32 R12, RZ, RZ, R0 ;  /* 0x000000ffff0c7224 */ /* 0x000fe200078e0000 */
[----:B------:R-:W-:-:S07]  /*2e0e0*/  MOV R74, R14 ;  /* 0x0000000e004a7202 */ /* 0x000fce0000000f00 */
[----:B------:R-:W-:Y:S05]  /*2e0f0*/  WARPSYNC.COLLECTIVE R15, `(.L_x_4492) ;  /* 0x000000000f087348 */ /* 0x000fea0003c00000 */
[----:B------:R0:W1:Y:S02]  /*2e100*/  SHFL.IDX P6, R14, R13, R12, R11 ;  /* 0x0000000c0d0e7389 */ /* 0x00006400000c000b */
[----:B01----:R-:W-:Y:S01]  /*2e110*/  ENDCOLLECTIVE ;  /* 0x000000000000791b */ /* 0x003fe20003800000 */
.L_x_4492:
        /* <DEDUP_REMOVED lines=8> */
.L_x_4493:
[----:B------:R-:W-:Y:S02]  /*2e1a0*/  IMAD.MOV.U32 R13, RZ, RZ, R63 ;  /* 0x000000ffff0d7224 */ /* 0x000fe400078e003f */
[----:B------:R-:W-:Y:S01]  /*2e1b0*/  IMAD.MOV.U32 R12, RZ, RZ, R0 ;  /* 0x000000ffff0c7224 */ /* 0x000fe200078e0000 */
[----:B------:R-:W-:-:S07]  /*2e1c0*/  MOV R76, R14 ;  /* 0x0000000e004c7202 */ /* 0x000fce0000000f00 */
[----:B------:R-:W-:Y:S05]  /*2e1d0*/  WARPSYNC.COLLECTIVE R15, `(.L_x_4494) ;  /* 0x000000000f087348 */ /* 0x000fea0003c00000 */
[----:B------:R0:W1:Y:S02]  /*2e1e0*/  SHFL.IDX P6, R14, R13, R12, R11 ;  /* 0x0000000c0d0e7389 */ /* 0x00006400000c000b */
[----:B01----:R-:W-:Y:S01]  /*2e1f0*/  ENDCOLLECTIVE ;  /* 0x000000000000791b */ /* 0x003fe20003800000 */
.L_x_4494:
[----:B------:R-:W-:Y:S01]  /*2e200*/  SEL R45, R61, R76, P0 ;  /* 0x0000004c3d2d7207 */ /* 0x000fe20000000000 */
[----:B------:R-:W-:Y:S02]  /*2e210*/  IMAD.MOV.U32 R13, RZ, RZ, R78 ;  /* 0x000000ffff0d7224 */ /* 0x000fe400078e004e */
[----:B------:R-:W-:Y:S02]  /*2e220*/  IMAD.MOV.U32 R12, RZ, RZ, R3 ;  /* 0x000000ffff0c7224 */ /* 0x000fe400078e0003 */
[----:B------:R-:W-:-:S07]  /*2e230*/  IMAD.MOV.U32 R63, RZ, RZ, R14 ;  /* 0x000000ffff3f7224 */ /* 0x000fce00078e000e */
[----:B------:R-:W-:Y:S05]  /*2e240*/  WARPSYNC.COLLECTIVE R15, `(.L_x_4495) ;  /* 0x000000000f087348 */ /* 0x000fea0003c00000 */
[----:B------:R0:W1:Y:S02]  /*2e250*/  SHFL.IDX P6, R14, R13, R12, R11 ;  /* 0x0000000c0d0e7389 */ /* 0x00006400000c000b */
[----:B01----:R-:W-:Y:S01]  /*2e260*/  ENDCOLLECTIVE ;  /* 0x000000000000791b */ /* 0x003fe20003800000 */
.L_x_4495:
[----:B------:R-:W-:Y:S02]  /*2e270*/  IMAD.MOV.U32 R13, RZ, RZ, R65 ;  /* 0x000000ffff0d7224 */ /* 0x000fe400078e0041 */
[----:B------:R-:W-:Y:S02]  /*2e280*/  IMAD.MOV.U32 R12, RZ, RZ, R0 ;  /* 0x000000ffff0c7224 */ /* 0x000fe400078e0000 */
[----:B------:R-:W-:Y:S01]  /*2e290*/  IMAD.MOV.U32 R0, RZ, RZ, RZ ;  /* 0x000000ffff007224 */ /* 0x000fe200078e00ff */
[----:B------:R-:W-:-:S07]  /*2e2a0*/  MOV R78, R14 ;  /* 0x0000000e004e7202 */ /* 0x000fce0000000f00 */
[----:B------:R-:W-:Y:S05]  /*2e2b0*/  WARPSYNC.COLLECTIVE R15, `(.L_x_4496) ;  /* 0x000000000f087348 */ /* 0x000fea0003c00000 */
[----:B------:R0:W1:Y:S02]  /*2e2c0*/  SHFL.IDX P6, R14, R13, R12, R11 ;  /* 0x0000000c0d0e7389 */ /* 0x00006400000c000b */
[----:B01----:R-:W-:Y:S01]  /*2e2d0*/  ENDCOLLECTIVE ;  /* 0x000000000000791b */ /* 0x003fe20003800000 */
.L_x_4496:
[----:B------:R-:W-:Y:S01]  /*2e2e0*/  SEL R59, R78, R63, P0 ;  /* 0x0000003f4e3b7207 */ /* 0x000fe20000000000 */
[----:B------:R-:W-:Y:S02]  /*2e2f0*/  IMAD.MOV.U32 R13, RZ, RZ, R80 ;  /* 0x000000ffff0d7224 */ /* 0x000fe400078e0050 */
[----:B------:R-:W-:Y:S02]  /*2e300*/  IMAD.MOV.U32 R12, RZ, RZ, R3 ;  /* 0x000000ffff0c7224 */ /* 0x000fe400078e0003 */
[----:B------:R-:W-:-:S07]  /*2e310*/  IMAD.MOV.U32 R65, RZ, RZ, R14 ;  /* 0x000000ffff417224 */ /* 0x000fce00078e000e */
[----:B------:R-:W-:Y:S05]  /*2e320*/  WARPSYNC.COLLECTIVE R15, `(.L_x_4497) ;  /* 0x000000000f087348 */ /* 0x000fea0003c00000 */
[----:B------:R0:W1:Y:S02]  /*2e330*/  SHFL.IDX P6, R14, R13, R12, R11 ;  /* 0x0000000c0d0e7389 */ /* 0x00006400000c000b */
[----:B01----:R-:W-:Y:S01]  /*2e340*/  ENDCOLLECTIVE ;  /* 0x000000000000791b */ /* 0x003fe20003800000 */
.L_x_4497:
[----:B------:R-:W-:Y:S02]  /*2e350*/  SEL R12, R29, R40, P0 ;  /* 0x000000281d0c7207 */ /* 0x000fe40000000000 */
[----:B------:R-:W-:Y:S02]  /*2e360*/  SEL R11, R2, R43, P0 ;  /* 0x0000002b020b7207 */ /* 0x000fe40000000000 */
[----:B------:R-:W-:Y:S02]  /*2e370*/  SEL R43, R72, R57, P0 ;  /* 0x00000039482b7207 */ /* 0x000fe40000000000 */
[----:B------:R-:W-:Y:S02]  /*2e380*/  SEL R13, R55, R70, P0 ;  /* 0x00000046370d7207 */ /* 0x000fe40000000000 */
[----:B------:R-:W-:Y:S02]  /*2e390*/  SEL R15, R70, R55, P0 ;  /* 0x00000037460f7207 */ /* 0x000fe40000000000 */
[----:B------:R-:W-:-:S02]  /*2e3a0*/  MOV R80, R14 ;  /* 0x0000000e00507202 */ /* 0x000fc40000000f00 */
        /* <DEDUP_REMOVED lines=8> */
.L_x_4250:
[----:B------:R-:W-:Y:S02]  /*2e430*/  IMAD.MOV.U32 R13, RZ, RZ, R3 ;  /* 0x000000ffff0d7224 */ /* 0x000fe400078e0003 */
[----:B------:R-:W-:Y:S02]  /*2e440*/  IMAD.MOV.U32 R12, RZ, RZ, RZ ;  /* 0x000000ffff0c7224 */ /* 0x000fe400078e00ff */
[----:B------:R-:W-:Y:S02]  /*2e450*/  IMAD.MOV.U32 R11, RZ, RZ, 0x181f ;  /* 0x0000181fff0b7424 */ /* 0x000fe400078e00ff */
[----:B------:R-:W-:-:S07]  /*2e460*/  IMAD.MOV.U32 R15, RZ, RZ, -0x1 ;  /* 0xffffffffff0f7424 */ /* 0x000fce00078e00ff */
[----:B01----:R-:W-:Y:S05]  /*2e470*/  WARPSYNC.COLLECTIVE R15, `(.L_x_4499) ;  /* 0x000000000f087348 */ /* 0x003fea0003c00000 */
[----:B------:R2:W3:Y:S02]  /*2e480*/  SHFL.IDX P6, R14, R13, R12, R11 ;  /* 0x0000000c0d0e7389 */ /* 0x0004e400000c000b */
[----:B0123--:R-:W-:Y:S01]  /*2e490*/  ENDCOLLECTIVE ;  /* 0x000000000000791b */ /* 0x00ffe20003800000 */
.L_x_4499:
[----:B------:R-:W-:Y:S01]  /*2e4a0*/  IMAD.MOV.U32 R13, RZ, RZ, R2 ;  /* 0x000000ffff0d7224 */ /* 0x000fe200078e0002 */
[----:B------:R-:W-:-:S07]  /*2e4b0*/  MOV R0, R14 ;  /* 0x0000000e00007202 */ /* 0x000fce0000000f00 */
[----:B------:R-:W-:Y:S05]  /*2e4c0*/  WARPSYNC.COLLECTIVE R15, `(.L_x_4500) ;  /* 0x000000000f087348 */ /* 0x000fea0003c00000 */
[----:B------:R0:W1:Y:S02]  /*2e4d0*/  SHFL.IDX P6, R14, R13, R12, R11 ;  /* 0x0000000c0d0e7389 */ /* 0x00006400000c000b */
[----:B01----:R-:W-:Y:S01]  /*2e4e0*/  ENDCOLLECTIVE ;  /* 0x000000000000791b */ /* 0x003fe20003800000 */
.L_x_4500:
[----:B------:R-:W-:Y:S05]  /*2e4f0*/  BRA `(.L_x_4501) ;  /* 0xffffff4800147947 */ /* 0x000fea000383ffff */
.L_x_4253:
[----:B------:R-:W-:Y:S01]  /*2e500*/  BSSY B1, `(.L_x_4502) ;  /* 0x0000008000017945 */ /* 0x000fe20003800000 */
[----:B---3--:R-:W-:Y:S02]  /*2e510*/  IMAD.MOV.U32 R13, RZ, RZ, R3 ;  /* 0x000000ffff0d7224 */ /* 0x008fe400078e0003 */
[----:B------:R-:W-:Y:S02]  /*2e520*/  IMAD.MOV.U32 R12, RZ, RZ, 0x1 ;  /* 0x00000001ff0c7424 */ /* 0x000fe400078e00ff */
[----:B------:R-:W-:Y:S02]  /*2e530*/  IMAD.MOV.U32 R11, RZ, RZ, 0x181f ;  /* 0x0000181fff0b7424 */ /* 0x000fe400078e00ff */
[----:B------:R-:W-:-:S07]  /*2e540*/  IMAD.MOV.U32 R15, RZ, RZ, -0x1 ;  /* 0xffffffffff0f7424 */ /* 0x000fce00078e00ff */
[----:B012-4-:R-:W-:Y:S05]  /*2e550*/  WARPSYNC.COLLECTIVE R15, `(.L_x_4503) ;  /* 0x000000000f087348 */ /* 0x017fea0003c00000 */
[----:B----4-:R3:W4:Y:S02]  /*2e560*/  SHFL.IDX P6, R14, R13, R12, R11 ;  /* 0x0000000c0d0e7389 */ /* 0x01072400000c000b */
[----:B01234-:R-:W-:Y:S01]  /*2e570*/  ENDCOLLECTIVE ;  /* 0x000000000000791b */ /* 0x01ffe20003800000 */
.L_x_4503:
[----:B------:R-:W-:Y:S05]  /*2e580*/  BSYNC B1 ;  /* 0x0000000000017941 */ /* 0x000fea0003800000 */
.L_x_4502:
        /* <DEDUP_REMOVED lines=8> */
.L_x_4504:
[----:B------:R-:W-:Y:S05]  /*2e610*/  BRA `(.L_x_4505) ;  /* 0xffffff4800287947 */ /* 0x000fea000383ffff */
.L_x_4256:
        /* <DEDUP_REMOVED lines=8> */
.L_x_4507:
[----:B------:R-:W-:Y:S05]  /*2e6a0*/  BSYNC B1 ;  /* 0x0000000000017941 */ /* 0x000fea0003800000 */
.L_x_4506:
        /* <DEDUP_REMOVED lines=8> */
.L_x_4508:
[----:B------:R-:W-:Y:S05]  /*2e730*/  BRA `(.L_x_4509) ;  /* 0xffffff4800387947 */ /* 0x000fea000383ffff */
.L_x_4259:
        /* <DEDUP_REMOVED lines=8> */
.L_x_4511:
[----:B------:R-:W-:Y:S05]  /*2e7c0*/  BSYNC B1 ;  /* 0x0000000000017941 */ /* 0x000fea0003800000 */
.L_x_4510:
        /* <DEDUP_REMOVED lines=8> */
.L_x_4512:
[----:B------:R-:W-:Y:S05]  /*2e850*/  BRA `(.L_x_4513) ;  /* 0xffffff4800487947 */ /* 0x000fea000383ffff */
.L_x_4275:
        /* <DEDUP_REMOVED lines=11> */
.L_x_4515:
[----:B------:R-:W-:Y:S05]  /*2e910*/  BSYNC B1 ;  /* 0x0000000000017941 */ /* 0x000fea0003800000 */
.L_x_4514:
[----:B------:R-:W-:Y:S05]  /*2e920*/  BRA `(.L_x_4516) ;  /* 0xffffff5c002c7947 */ /* 0x000fea000383ffff */
.L_x_4277:
[----:B------:R-:W-:Y:S01]  /*2e930*/  BSSY B1, `(.L_x_4517) ;  /* 0x0000006000017945 */ /* 0x000fe20003800000 */
[----:B------:R-:W-:-:S07]  /*2e940*/  IMAD.MOV.U32 R15, RZ, RZ, -0x1 ;  /* 0xffffffffff0f7424 */ /* 0x000fce00078e00ff */
[----:B01----:R-:W-:Y:S05]  /*2e950*/  WARPSYNC.COLLECTIVE R15, `(.L_x_4518) ;  /* 0x000000000f0c7348 */ /* 0x003fea0003c00000 */
[----:B------:R-:W-:Y:S02]  /*2e960*/  ELECT P6, UR62, PT ;  /* 0x00000000003e782f */ /* 0x000fe400038c0000 */
[----:B------:R-:W-:Y:S01]  /*2e970*/  MOV R14, UR62 ;  /* 0x0000003e000e7c02 */ /* 0x000fe20008000f00 */
[----:B01----:R-:W-:Y:S10]  /*2e980*/  ENDCOLLECTIVE ;  /* 0x000000000000791b */ /* 0x003ff40003800000 */
.L_x_4518:
[----:B------:R-:W-:Y:S05]  /*2e990*/  BSYNC B1 ;  /* 0x0000000000017941 */ /* 0x000fea0003800000 */
.L_x_4517:
[----:B------:R-:W-:Y:S05]  /*2e9a0*/  BRA `(.L_x_4276) ;  /* 0xffffff5c00247947 */ /* 0x000fea000383ffff */
.L_x_4279:
[----:B-1----:R1:W2:Y:S02]  /*2e9b0*/  SYNCS.PHASECHK.TRANS64.TRYWAIT P0, [R23+URZ+0x33420], R3 ;  /* 0x03342003170075a7 */ /* 0x0022a4000800017f */
[----:B--2---:R-:W-:Y:S05]  /*2e9c0*/  @!P0 NANOSLEEP.SYNCS 0x989680 ;  /* 0x009896800000895d */ /* 0x004fea0003900000 */
[----:B------:R-:W2:Y:S02]  /*2e9d0*/  @!P0 SYNCS.PHASECHK.TRANS64 P0, [R23+URZ+0x33420], R3 ;  /* 0x03342003170085a7 */ /* 0x000ea4000800007f */
[----:B--2---:R-:W-:Y:S05]  /*2e9e0*/  @!P0 BRA `(.L_x_4279) ;  /* 0xfffffffc00f08947 */ /* 0x004fea000383ffff */
[----:B------:R-:W-:Y:S05]  /*2e9f0*/  BRA `(.L_x_4519) ;  /* 0xffffff5c00347947 */ /* 0x000fea000383ffff */
.L_x_4283:
[----:B0-----:R0:W2:Y:S02]  /*2ea00*/  SYNCS.PHASECHK.TRANS64.TRYWAIT P0, [R9+URZ+0x334a0], R8 ;  /* 0x0334a008090075a7 */ /* 0x0010a4000800017f */
[----:B--2---:R-:W-:Y:S05]  /*2ea10*/  @!P0 NANOSLEEP.SYNCS 0x989680 ;  /* 0x009896800000895d */ /* 0x004fea0003900000 */
[----:B------:R-:W2:Y:S02]  /*2ea20*/  @!P0 SYNCS.PHASECHK.TRANS64 P0, [R9+URZ+0x334a0], R8 ;  /* 0x0334a008090085a7 */ /* 0x000ea4000800007f */
[----:B--2---:R-:W-:Y:S05]  /*2ea30*/  @!P0 BRA `(.L_x_4283) ;  /* 0xfffffffc00f08947 */ /* 0x004fea000383ffff */
[----:B------:R-:W-:Y:S05]  /*2ea40*/  BRA `(.L_x_4520) ;  /* 0xffffff5c00507947 */ /* 0x000fea000383ffff */
.L_x_4290:
[----:B-1----:R1:W2:Y:S02]  /*2ea50*/  SYNCS.PHASECHK.TRANS64.TRYWAIT P0, [R9+URZ+0x334c0], R8 ;  /* 0x0334c008090075a7 */ /* 0x0022a4000800017f */
[----:B--2---:R-:W-:Y:S05]  /*2ea60*/  @!P0 NANOSLEEP.SYNCS 0x989680 ;  /* 0x009896800000895d */ /* 0x004fea0003900000 */
[----:B------:R-:W2:Y:S02]  /*2ea70*/  @!P0 SYNCS.PHASECHK.TRANS64 P0, [R9+URZ+0x334c0], R8 ;  /* 0x0334c008090085a7 */ /* 0x000ea4000800007f */
[----:B--2---:R-:W-:Y:S05]  /*2ea80*/  @!P0 BRA `(.L_x_4290) ;  /* 0xfffffffc00f08947 */ /* 0x004fea000383ffff */
[----:B------:R-:W-:Y:S05]  /*2ea90*/  BRA `(.L_x_4521) ;  /* 0xffffff60004c7947 */ /* 0x000fea000383ffff */
.L_x_4299:
[----:B-1----:R1:W2:Y:S02]  /*2eaa0*/  SYNCS.PHASECHK.TRANS64.TRYWAIT P1, [R6+URZ+0x334a0], R3 ;  /* 0x0334a003060075a7 */ /* 0x0022a4000802017f */
[----:B--2---:R-:W-:Y:S05]  /*2eab0*/  @!P1 NANOSLEEP.SYNCS 0x989680 ;  /* 0x009896800000995d */ /* 0x004fea0003900000 */
[----:B------:R-:W2:Y:S02]  /*2eac0*/  @!P1 SYNCS.PHASECHK.TRANS64 P1, [R6+URZ+0x334a0], R3 ;  /* 0x0334a003060095a7 */ /* 0x000ea4000802007f */
[----:B--2---:R-:W-:Y:S05]  /*2ead0*/  @!P1 BRA `(.L_x_4299) ;  /* 0xfffffffc00f09947 */ /* 0x004fea000383ffff */
[----:B------:R-:W-:Y:S05]  /*2eae0*/  BRA `(.L_x_4522) ;  /* 0xffffff64008c7947 */ /* 0x000fea000383ffff */
.L_x_4306:
[----:B0-----:R0:W2:Y:S02]  /*2eaf0*/  SYNCS.PHASECHK.TRANS64.TRYWAIT P1, [R6+URZ+0x334c0], R3 ;  /* 0x0334c003060075a7 */ /* 0x0010a4000802017f */
[----:B--2---:R-:W-:Y:S05]  /*2eb00*/  @!P1 NANOSLEEP.SYNCS 0x989680 ;  /* 0x009896800000995d */ /* 0x004fea0003900000 */
[----:B------:R-:W2:Y:S02]  /*2eb10*/  @!P1 SYNCS.PHASECHK.TRANS64 P1, [R6+URZ+0x334c0], R3 ;  /* 0x0334c003060095a7 */ /* 0x000ea4000802007f */
[----:B--2---:R-:W-:Y:S05]  /*2eb20*/  @!P1 BRA `(.L_x_4306) ;  /* 0xfffffffc00f09947 */ /* 0x004fea000383ffff */
[----:B------:R-:W-:Y:S05]  /*2eb30*/  BRA `(.L_x_4523) ;  /* 0xffffff6800847947 */ /* 0x000fea000383ffff */
.L_x_4323:
[----:B------:R-:W1:Y:S01]  /*2eb40*/  S2R R20, SR_TID.X ;  /* 0x0000000000147919 */ /* 0x000e620000002100 */
[----:B------:R-:W-:Y:S01]  /*2eb50*/  BSSY B0, `(.L_x_4524) ;  /* 0x000000a000007945 */ /* 0x000fe20003800000 */
[----:B0-----:R-:W-:Y:S01]  /*2eb60*/  IMAD.MOV.U32 R12, RZ, RZ, RZ ;  /* 0x000000ffff0c7224 */ /* 0x001fe200078e00ff */
[----:B------:R-:W-:Y:S01]  /*2eb70*/  MOV R11, 0x1f ;  /* 0x0000001f000b7802 */ /* 0x000fe20000000f00 */
[----:B------:R-:W-:Y:S01]  /*2eb80*/  IMAD.MOV.U32 R15, RZ, RZ, -0x1 ;  /* 0xffffffffff0f7424 */ /* 0x000fe200078e00ff */
[----:B-1----:R-:W-:-:S04]  /*2eb90*/  SHF.R.U32.HI R9, RZ, 0x5, R20 ;  /* 0x00000005ff097819 */ /* 0x002fc80000011614 */
[----:B------:R-:W-:-:S05]  /*2eba0*/  LOP3.LUT R9, R9, 0x3, RZ, 0xc0, !PT ;  /* 0x0000000309097812 */ /* 0x000fca00078ec0ff */
[----:B------:R-:W-:-:S07]  /*2ebb0*/  IMAD.MOV.U32 R13, RZ, RZ, R9 ;  /* 0x000000ffff0d7224 */ /* 0x000fce00078e0009 */
[----:B-----5:R-:W-:Y:S05]  /*2ebc0*/  WARPSYNC.COLLECTIVE R15, `(.L_x_4525) ;  /* 0x000000000f087348 */ /* 0x020fea0003c00000 */
[----:B------:R0:W1:Y:S02]  /*2ebd0*/  SHFL.IDX P6, R14, R13, R12, R11 ;  /* 0x0000000c0d0e7389 */ /* 0x00006400000c000b */
[----:B01---5:R-:W-:Y:S01]  /*2ebe0*/  ENDCOLLECTIVE ;  /* 0x000000000000791b */ /* 0x023fe20003800000 */
.L_x_4525:
[----:B------:R-:W-:Y:S05]  /*2ebf0*/  BSYNC B0 ;  /* 0x0000000000007941 */ /* 0x000fea0003800000 */
.L_x_4524:
[----:B------:R-:W-:Y:S05]  /*2ec00*/  BRA `(.L_x_4526) ;  /* 0xffffff7800a47947 */ /* 0x000fea000383ffff */
.L_x_4326:
[----:B0-----:R-:W2:Y:S02]  /*2ec10*/  LDL R0, [R1+0x34] ;  /* 0x0000340001007983 */ /* 0x001ea40000100800 */
[----:B--2---:R0:W1:Y:S02]  /*2ec20*/  SYNCS.PHASECHK.TRANS64.TRYWAIT P0, [R4+URZ+0x33480], R0 ;  /* 0x03348000040075a7 */ /* 0x004064000800017f */
[----:B-1----:R-:W-:Y:S05]  /*2ec30*/  @!P0 NANOSLEEP.SYNCS 0x989680 ;  /* 0x009896800000895d */ /* 0x002fea0003900000 */
[----:B------:R-:W1:Y:S02]  /*2ec40*/  @!P0 SYNCS.PHASECHK.TRANS64 P0, [R4+URZ+0x33480], R0 ;  /* 0x03348000040085a7 */ /* 0x000e64000800007f */
[----:B-1----:R-:W-:Y:S05]  /*2ec50*/  @!P0 BRA `(.L_x_4326) ;  /* 0xfffffffc00ec8947 */ /* 0x002fea000383ffff */
[----:B------:R-:W-:Y:S05]  /*2ec60*/  BRA `(.L_x_4527) ;  /* 0xffffff7800c07947 */ /* 0x000fea000383ffff */
.L_x_4327:
[----:B------:R-:W-:Y:S01]  /*2ec70*/  BSSY B0, `(.L_x_4528) ;  /* 0x0000008000007945 */ /* 0x000fe20003800000 */
[----:B0-----:R-:W-:Y:S02]  /*2ec80*/  IMAD.MOV.U32 R13, RZ, RZ, R3 ;  /* 0x000000ffff0d7224 */ /* 0x001fe400078e0003 */
[----:B------:R-:W-:Y:S02]  /*2ec90*/  IMAD.MOV.U32 R12, RZ, RZ, RZ ;  /* 0x000000ffff0c7224 */ /* 0x000fe400078e00ff */
[----:B------:R-:W-:Y:S02]  /*2eca0*/  IMAD.MOV.U32 R11, RZ, RZ, 0x1c1f ;  /* 0x00001c1fff0b7424 */ /* 0x000fe400078e00ff */
[----:B------:R-:W-:-:S07]  /*2ecb0*/  IMAD.MOV.U32 R15, RZ, RZ, -0x1 ;  /* 0xffffffffff0f7424 */ /* 0x000fce00078e00ff */
[----:B------:R-:W-:Y:S05]  /*2ecc0*/  WARPSYNC.COLLECTIVE R15, `(.L_x_4529) ;  /* 0x000000000f087348 */ /* 0x000fea0003c00000 */
[----:B------:R0:W1:Y:S02]  /*2ecd0*/  SHFL.IDX P6, R14, R13, R12, R11 ;  /* 0x0000000c0d0e7389 */ /* 0x00006400000c000b */
[----:B01----:R-:W-:Y:S01]  /*2ece0*/  ENDCOLLECTIVE ;  /* 0x000000000000791b */ /* 0x003fe20003800000 */
.L_x_4529:
[----:B------:R-:W-:Y:S05]  /*2ecf0*/  BSYNC B0 ;  /* 0x0000000000007941 */ /* 0x000fea0003800000 */
.L_x_4528:
[----:B------:R-:W0:Y:S01]  /*2ed00*/  S2R R20, SR_TID.X ;  /* 0x0000000000147919 */ /* 0x000e220000002100 */
[----:B------:R-:W-:Y:S01]  /*2ed10*/  IMAD.MOV.U32 R13, RZ, RZ, R2 ;  /* 0x000000ffff0d7224 */ /* 0x000fe200078e0002 */
[----:B------:R-:W-:Y:S01]  /*2ed20*/  MOV R0, R14 ;  /* 0x0000000e00007202 */ /* 0x000fe20000000f00 */
[----:B------:R-:W-:Y:S02]  /*2ed30*/  IMAD.MOV.U32 R12, RZ, RZ, RZ ;  /* 0x000000ffff0c7224 */ /* 0x000fe400078e00ff */
[----:B------:R-:W-:Y:S02]  /*2ed40*/  IMAD.MOV.U32 R11, RZ, RZ, 0x1c1f ;  /* 0x00001c1fff0b7424 */ /* 0x000fe400078e00ff */
[----:B------:R-:W-:-:S07]  /*2ed50*/  IMAD.MOV.U32 R15, RZ, RZ, -0x1 ;  /* 0xffffffffff0f7424 */ /* 0x000fce00078e00ff */
[----:B0-----:R-:W-:Y:S05]  /*2ed60*/  WARPSYNC.COLLECTIVE R15, `(.L_x_4530) ;  /* 0x000000000f087348 */ /* 0x001fea0003c00000 */
[----:B------:R1:W2:Y:S02]  /*2ed70*/  SHFL.IDX P6, R14, R13, R12, R11 ;  /* 0x0000000c0d0e7389 */ /* 0x0002a400000c000b */
[----:B012---:R-:W-:Y:S01]  /*2ed80*/  ENDCOLLECTIVE ;  /* 0x000000000000791b */ /* 0x007fe20003800000 */
.L_x_4530:
[----:B------:R-:W0:Y:S01]  /*2ed90*/  LDC R11, c[0x0][0x2f4] ;  /* 0x0000bd00ff0b7b82 */ /* 0x000e220000000800 */
[----:B------:R-:W-:Y:S01]  /*2eda0*/  IMAD.SHL.U32 R15, R20, 0x10, RZ ;  /* 0x00000010140f7824 */ /* 0x000fe200078e00ff */
[----:B------:R-:W-:-:S04]  /*2edb0*/  MOV R10, R14 ;  /* 0x0000000e000a7202 */ /* 0x000fc80000000f00 */
[----:B------:R-:W-:-:S04]  /*2edc0*/  LOP3.LUT R15, R15, 0x30, RZ, 0xc0, !PT ;  /* 0x000000300f0f7812 */ /* 0x000fc800078ec0ff */
[C---:B------:R-:W-:Y:S02]  /*2edd0*/  IADD3 R20, P0, R15.reuse, R10, RZ ;  /* 0x0000000a0f147210 */ /* 0x040fe40007f1e0ff */
[----:B------:R-:W-:-:S03]  /*2ede0*/  LOP3.LUT R12, R15, 0x40, RZ, 0xfc, !PT ;  /* 0x000000400f0c7812 */ /* 0x000fc600078efcff */
[----:B------:R-:W-:Y:S02]  /*2edf0*/  IMAD.X R21, RZ, RZ, R0, P0 ;  /* 0x000000ffff157224 */ /* 0x000fe400000e0600 */
[----:B------:R-:W-:Y:S01]  /*2ee00*/  IMAD.IADD R0, R23, 0x1, R28 ;  /* 0x0000000117007824 */ /* 0x000fe200078e021c */
[CC--:B0-----:R-:W-:Y:S01]  /*2ee10*/  ISETP.GE.AND P3, PT, R15.reuse, R11.reuse, PT ;  /* 0x0000000b0f00720c */ /* 0x0c1fe20003f66270 */
[----:B------:R0:W5:Y:S01]  /*2ee20*/  LDL.LU R28, [R1+0x4] ;  /* 0x00000400011c7983 */ /* 0x0001620000300800 */
[----:B------:R-:W-:Y:S02]  /*2ee30*/  LOP3.LUT R15, R15, 0x80, RZ, 0xfc, !PT ;  /* 0x000000800f0f7812 */ /* 0x000fe400078efcff */
[----:B------:R-:W-:Y:S02]  /*2ee40*/  ISETP.LT.OR P0, PT, R9, 0x1, P3 ;  /* 0x000000010900780c */ /* 0x000fe40001f01670 */
[----:B------:R-:W-:Y:S01]  /*2ee50*/  ISETP.GE.AND P2, PT, R12, R11, PT ;  /* 0x0000000b0c00720c */ /* 0x000fe20003f46270 */
[----:B------:R-:W-:-:S02]  /*2ee60*/  IMAD.MOV.U32 R13, RZ, RZ, R3 ;  /* 0x000000ffff0d7224 */ /* 0x000fc400078e0003 */
[----:B------:R-:W-:Y:S01]  /*2ee70*/  IMAD.MOV.U32 R12, RZ, RZ, 0x1 ;  /* 0x00000001ff0c7424 */ /* 0x000fe200078e00ff */
[----:B------:R-:W-:-:S07]  /*2ee80*/  ISETP.LT.OR P1, PT, R9, 0x1, P2 ;  /* 0x000000010900780c */ /* 0x000fce0001721670 */
[----:B------:R-:W-:Y:S01]  /*2ee90*/  @!PT LDS RZ, [RZ] ;  /* 0x00000000fffff984 */ /* 0x000fe20000000800 */
[----:B------:R-:W-:Y:S01]  /*2eea0*/  @!PT LDS RZ, [RZ] ;  /* 0x00000000fffff984 */ /* 0x000fe20000000800 */
[----:B------:R-:W-:Y:S01]  /*2eeb0*/  @!PT LDS RZ, [RZ] ;  /* 0x00000000fffff984 */ /* 0x000fe20000000800 */
[----:B------:R0:W-:Y:S01]  /*2eec0*/  LDGSTS.E.BYPASS.LTC128B.128 [R0+0xf200], desc[UR50][R20.64], !P0 ;  /* 0x0f20000014007fae */ /* 0x0001e2000c101d72 */
[----:B------:R-:W-:Y:S01]  /*2eed0*/  ISETP.GE.AND P0, PT, R15, R11, PT ;  /* 0x0000000b0f00720c */ /* 0x000fe20003f06270 */
[----:B------:R-:W-:Y:S01]  /*2eee0*/  IMAD.MOV.U32 R11, RZ, RZ, 0x1c1f ;  /* 0x00001c1fff0b7424 */ /* 0x000fe200078e00ff */
[----:B------:R-:W-:-:S03]  /*2eef0*/  MOV R15, 0xffffffff ;  /* 0xffffffff000f7802 */ /* 0x000fc60000000f00 */
[----:B------:R0:W-:Y:S08]  /*2ef00*/  LDGSTS.E.BYPASS.LTC128B.128 [R0+0x11a00], desc[UR50][R20.64+0x40], !P1 ;  /* 0x11a0004014007fae */ /* 0x0001f0000c901d72 */
[----:B0----5:R-:W-:Y:S05]  /*2ef10*/  WARPSYNC.COLLECTIVE R15, `(.L_x_4531) ;  /* 0x000000000f087348 */ /* 0x021fea0003c00000 */
[----:B------:R1:W2:Y:S02]  /*2ef20*/  SHFL.IDX P6, R14, R13, R12, R11 ;  /* 0x0000000c0d0e7389 */ /* 0x0002a400000c000b */
[----:B012--5:R-:W-:Y:S01]  /*2ef30*/  ENDCOLLECTIVE ;  /* 0x000000000000791b */ /* 0x027fe20003800000 */
.L_x_4531:
[----:B------:R-:W-:Y:S01]  /*2ef40*/  ISETP.LT.OR P1, PT, R9, 0x1, P0 ;  /* 0x000000010900780c */ /* 0x000fe20000721670 */
[----:B------:R-:W0:Y:S01]  /*2ef50*/  S2R R10, SR_TID.X ;  /* 0x00000000000a7919 */ /* 0x000e220000002100 */
[----:B------:R-:W-:-:S11]  /*2ef60*/  IMAD.MOV.U32 R13, RZ, RZ, R2 ;  /* 0x000000ffff0d7224 */ /* 0x000fd600078e0002 */
[----:B------:R-:W-:Y:S01]  /*2ef70*/  @!PT LDS RZ, [RZ] ;  /* 0x00000000fffff984 */ /* 0x000fe20000000800 */
[----:B------:R-:W-:Y:S01]  /*2ef80*/  @!PT LDS RZ, [RZ] ;  /* 0x00000000fffff984 */ /* 0x000fe20000000800 */
[----:B------:R-:W-:Y:S01]  /*2ef90*/  @!PT LDS RZ, [RZ] ;  /* 0x00000000fffff984 */ /* 0x000fe20000000800 */
[----:B------:R1:W-:Y:S02]  /*2efa0*/  LDGSTS.E.BYPASS.LTC128B.128 [R0+0x14200], desc[UR50][R20.64+0x80], !P1 ;  /* 0x1420008014007fae */ /* 0x0003e4000c901d72 */
[----:B-1----:R-:W-:-:S07]  /*2efb0*/  IMAD.MOV.U32 R21, RZ, RZ, R14 ;  /* 0x000000ffff157224 */ /* 0x002fce00078e000e */
[----:B0-----:R-:W-:Y:S05]  /*2efc0*/  WARPSYNC.COLLECTIVE R15, `(.L_x_4532) ;  /* 0x000000000f087348 */ /* 0x001fea0003c00000 */
[----:B------:R1:W2:Y:S02]  /*2efd0*/  SHFL.IDX P6, R14, R13, R12, R11 ;  /* 0x0000000c0d0e7389 */ /* 0x0002a400000c000b */
[----:B012---:R-:W-:Y:S01]  /*2efe0*/  ENDCOLLECTIVE ;  /* 0x000000000000791b */ /* 0x007fe20003800000 */
.L_x_4532:
[----:B------:R-:W-:-:S05]  /*2eff0*/  IMAD.SHL.U32 R20, R10, 0x10, RZ ;  /* 0x000000100a147824 */ /* 0x000fca00078e00ff */
[----:B------:R-:W-:Y:S01]  /*2f000*/  LOP3.LUT R20, R20, 0x30, RZ, 0xc0, !PT ;  /* 0x0000003014147812 */ /* 0x000fe200078ec0ff */
[----:B------:R-:W-:-:S05]  /*2f010*/  IMAD.MOV.U32 R10, RZ, RZ, R14 ;  /* 0x000000ffff0a7224 */ /* 0x000fca00078e000e */
[----:B------:R-:W-:-:S05]  /*2f020*/  IADD3 R20, P1, R20, R10, RZ ;  /* 0x0000000a14147210 */ /* 0x000fca0007f3e0ff */
[----:B------:R-:W-:Y:S01]  /*2f030*/  IMAD.X R21, RZ, RZ, R21, P1 ;  /* 0x000000ffff157224 */ /* 0x000fe200008e0615 */
[----:B------:R-:W-:Y:S01]  /*2f040*/  ISETP.LT.OR P1, PT, R9, 0x21, P3 ;  /* 0x000000210900780c */ /* 0x000fe20001f21670 */
[----:B------:R-:W-:Y:S01]  /*2f050*/  IMAD.MOV.U32 R12, RZ, RZ, 0x2 ;  /* 0x00000002ff0c7424 */ /* 0x000fe200078e00ff */
[----:B------:R-:W-:-:S11]  /*2f060*/  MOV R13, R3 ;  /* 0x00000003000d7202 */ /* 0x000fd60000000f00 */
[----:B------:R-:W-:Y:S05]  /*2f070*/  WARPSYNC.COLLECTIVE R15, `(.L_x_4533) ;  /* 0x000000000f087348 */ /* 0x000fea0003c00000 */
[----:B------:R0:W1:Y:S02]  /*2f080*/  SHFL.IDX P6, R14, R13, R12, R11 ;  /* 0x0000000c0d0e7389 */ /* 0x00006400000c000b */
[----:B01----:R-:W-:Y:S01]  /*2f090*/  ENDCOLLECTIVE ;  /* 0x000000000000791b */ /* 0x003fe20003800000 */
.L_x_4533:
[----:B------:R-:W-:Y:S01]  /*2f0a0*/  @!PT LDS RZ, [RZ] ;  /* 0x00000000fffff984 */ /* 0x000fe20000000800 */
[----:B------:R-:W-:Y:S01]  /*2f0b0*/  @!PT LDS RZ, [RZ] ;  /* 0x00000000fffff984 */ /* 0x000fe20000000800 */
[----:B------:R-:W-:Y:S01]  /*2f0c0*/  @!PT LDS RZ, [RZ] ;  /* 0x00000000fffff984 */ /* 0x000fe20000000800 */
[----:B------:R-:W-:Y:S01]  /*2f0d0*/  LDGSTS.E.BYPASS.LTC128B.128 [R0+0xfa00], desc[UR50][R20.64], !P1 ;  /* 0x0fa0000014007fae */ /* 0x000fe2000c901d72 */
[----:B------:R-:W-:Y:S01]  /*2f0e0*/  ISETP.LT.OR P1, PT, R9, 0x21, P2 ;  /* 0x000000210900780c */ /* 0x000fe20001721670 */
[----:B------:R-:W0:-:S12]  /*2f0f0*/  S2R R10, SR_TID.X ;  /* 0x00000000000a7919 */ /* 0x000e180000002100 */
[----:B------:R-:W-:Y:S01]  /*2f100*/  LDGSTS.E.BYPASS.LTC128B.128 [R0+0x12200], desc[UR50][R20.64+0x40], !P1 ;  /* 0x1220004014007fae */ /* 0x000fe2000c901d72 */
[----:B------:R-:W-:Y:S01]  /*2f110*/  ISETP.LT.OR P1, PT, R9, 0x21, P0 ;  /* 0x000000210900780c */ /* 0x000fe20000721670 */
[----:B------:R-:W-:-:S12]  /*2f120*/  IMAD.MOV.U32 R13, RZ, RZ, R2 ;  /* 0x000000ffff0d7224 */ /* 0x000fd800078e0002 */
[----:B------:R1:W-:Y:S02]  /*2f130*/  LDGSTS.E.BYPASS.LTC128B.128 [R0+0x14a00], desc[UR50][R20.64+0x80], !P1 ;  /* 0x14a0008014007fae */ /* 0x0003e4000c901d72 */
[----:B01----:R-:W-:-:S07]  /*2f140*/  IMAD.MOV.U32 R21, RZ, RZ, R14 ;  /* 0x000000ffff157224 */ /* 0x003fce00078e000e */
[----:B------:R-:W-:Y:S05]  /*2f150*/  WARPSYNC.COLLECTIVE R15, `(.L_x_4534) ;  /* 0x000000000f087348 */ /* 0x000fea0003c00000 */
[----:B------:R0:W1:Y:S02]  /*2f160*/  SHFL.IDX P6, R14, R13, R12, R11 ;  /* 0x0000000c0d0e7389 */ /* 0x00006400000c000b */
[----:B01----:R-:W-:Y:S01]  /*2f170*/  ENDCOLLECTIVE ;  /* 0x000000000000791b */ /* 0x003fe20003800000 */
.L_x_4534:
[----:B------:R-:W-:-:S05]  /*2f180*/  IMAD.SHL.U32 R20, R10, 0x10, RZ ;  /* 0x000000100a147824 */ /* 0x000fca00078e00ff */
[----:B------:R-:W-:Y:S01]  /*2f190*/  LOP3.LUT R20, R20, 0x30, RZ, 0xc0, !PT ;  /* 0x0000003014147812 */ /* 0x000fe200078ec0ff */
[----:B------:R-:W-:Y:S02]  /*2f1a0*/  IMAD.MOV.U32 R13, RZ, RZ, R3 ;  /* 0x000000ffff0d7224 */ /* 0x000fe400078e0003 */
[----:B------:R-:W-:Y:S02]  /*2f1b0*/  IMAD.MOV.U32 R12, RZ, RZ, 0x3 ;  /* 0x00000003ff0c7424 */ /* 0x000fe400078e00ff */
[----:B------:R-:W-:-:S07]  /*2f1c0*/  IMAD.MOV.U32 R10, RZ, RZ, R14 ;  /* 0x000000ffff0a7224 */ /* 0x000fce00078e000e */
[----:B------:R-:W-:Y:S05]  /*2f1d0*/  WARPSYNC.COLLECTIVE R15, `(.L_x_4535) ;  /* 0x000000000f087348 */ /* 0x000fea0003c00000 */
[----:B------:R0:W1:Y:S02]  /*2f1e0*/  SHFL.IDX P6, R14, R13, R12, R11 ;  /* 0x0000000c0d0e7389 */ /* 0x00006400000c000b */
[----:B01----:R-:W-:Y:S01]  /*2f1f0*/  ENDCOLLECTIVE ;  /* 0x000000000000791b */ /* 0x003fe20003800000 */
.L_x_4535:
[----:B------:R-:W-:Y:S02]  /*2f200*/  IADD3 R20, P1, R20, R10, RZ ;  /* 0x0000000a14147210 */ /* 0x000fe40007f3e0ff */
[----:B------:R-:W0:Y:S02]  /*2f210*/  S2R R10, SR_TID.X ;  /* 0x00000000000a7919 */ /* 0x000e240000002100 */
[----:B------:R-:W-:Y:S02]  /*2f220*/  IADD3.X R21, RZ, R21, RZ, P1, !PT ;  /* 0x00000015ff157210 */ /* 0x000fe40000ffe4ff */
        /* <DEDUP_REMOVED lines=8> */
[----:B01----:R-:W-:Y:S05]  /*2f2b0*/  WARPSYNC.COLLECTIVE R15, `(.L_x_4536) ;  /* 0x000000000f087348 */ /* 0x003fea0003c00000 */
[----:B------:R2:W3:Y:S02]  /*2f2c0*/  SHFL.IDX P6, R14, R13, R12, R11 ;  /* 0x0000000c0d0e7389 */ /* 0x0004e400000c000b */
[----:B0123--:R-:W-:Y:S01]  /*2f2d0*/  ENDCOLLECTIVE ;  /* 0x000000000000791b */ /* 0x00ffe20003800000 */
.L_x_4536:
[----:B------:R-:W-:Y:S01]  /*2f2e0*/  @!PT LDS RZ, [RZ] ;  /* 0x00000000fffff984 */ /* 0x000fe20000000800 */
[----:B------:R-:W-:Y:S01]  /*2f2f0*/  @!PT LDS RZ, [RZ] ;  /* 0x00000000fffff984 */ /* 0x000fe20000000800 */
[----:B------:R-:W-:Y:S01]  /*2f300*/  @!PT LDS RZ, [RZ] ;  /* 0x00000000fffff984 */ /* 0x000fe20000000800 */
[----:B------:R0:W-:Y:S01]  /*2f310*/  LDGSTS.E.BYPASS.LTC128B.128 [R0+0x12a00], desc[UR50][R20.64+0x40], !P1 ;  /* 0x12a0004014007fae */ /* 0x0001e2000c901d72 */
[----:B------:R-:W-:Y:S01]  /*2f320*/  ISETP.LT.OR P1, PT, R9, 0x41, P0 ;  /* 0x000000410900780c */ /* 0x000fe20000721670 */
[----:B------:R-:W-:-:S05]  /*2f330*/  IMAD.SHL.U32 R10, R10, 0x10, RZ ;  /* 0x000000100a0a7824 */ /* 0x000fca00078e00ff */
[----:B------:R-:W-:Y:S02]  /*2f340*/  LOP3.LUT R10, R10, 0x30, RZ, 0xc0, !PT ;  /* 0x000000300a0a7812 */ /* 0x000fe400078ec0ff */
[----:B------:R-:W-:-:S05]  /*2f350*/  MOV R2, R14 ;  /* 0x0000000e00027202 */ /* 0x000fca0000000f00 */
[----:B------:R0:W-:Y:S01]  /*2f360*/  LDGSTS.E.BYPASS.LTC128B.128 [R0+0x15200], desc[UR50][R20.64+0x80], !P1 ;  /* 0x1520008014007fae */ /* 0x0001e2000c901d72 */
[----:B------:R-:W-:-:S05]  /*2f370*/  IADD3 R2, P1, R10, R2, RZ ;  /* 0x000000020a027210 */ /* 0x000fca0007f3e0ff */
[----:B------:R-:W-:Y:S01]  /*2f380*/  IMAD.X R3, RZ, RZ, R3, P1 ;  /* 0x000000ffff037224 */ /* 0x000fe200008e0603 */
[----:B------:R-:W-:Y:S01]  /*2f390*/  ISETP.LT.OR P1, PT, R9, 0x61, P3 ;  /* 0x000000610900780c */ /* 0x000fe20001f21670 */
[----:B------:R-:W-:Y:S02]  /*2f3a0*/  IMAD.MOV.U32 R13, RZ, RZ, R29 ;  /* 0x000000ffff0d7224 */ /* 0x000fe400078e001d */
[----:B------:R-:W-:-:S10]  /*2f3b0*/  IMAD.MOV.U32 R12, RZ, RZ, RZ ;  /* 0x000000ffff0c7224 */ /* 0x000fd400078e00ff */
[----:B0-----:R-:W-:Y:S05]  /*2f3c0*/  WARPSYNC.COLLECTIVE R15, `(.L_x_4537) ;  /* 0x000000000f087348 */ /* 0x001fea0003c00000 */
[----:B------:R1:W2:Y:S02]  /*2f3d0*/  SHFL.IDX P6, R14, R13, R12, R11 ;  /* 0x0000000c0d0e7389 */ /* 0x0002a400000c000b */
[----:B012---:R-:W-:Y:S01]  /*2f3e0*/  ENDCOLLECTIVE ;  /* 0x000000000000791b */ /* 0x007fe20003800000 */
.L_x_4537:
[----:B------:R-:W-:Y:S01]  /*2f3f0*/  @!PT LDS RZ, [RZ] ;  /* 0x00000000fffff984 */ /* 0x000fe20000000800 */
[----:B------:R-:W-:Y:S01]  /*2f400*/  @!PT LDS RZ, [RZ] ;  /* 0x00000000fffff984 */ /* 0x000fe20000000800 */
[----:B------:R-:W-:Y:S01]  /*2f410*/  @!PT LDS RZ, [RZ] ;  /* 0x00000000fffff984 */ /* 0x000fe20000000800 */
[----:B------:R-:W-:Y:S01]  /*2f420*/  LDGSTS.E.BYPASS.LTC128B.128 [R0+0x10a00], desc[UR50][R2.64], !P1 ;  /* 0x10a0000002007fae */ /* 0x000fe2000c901d72 */
[----:B------:R-:W-:-:S13]  /*2f430*/  ISETP.LT.OR P1, PT, R9, 0x61, P2 ;  /* 0x000000610900780c */ /* 0x000fda0001721670 */
        /* <DEDUP_REMOVED lines=8> */
.L_x_4538:
[----:B------:R-:W-:Y:S02]  /*2f4c0*/  LOP3.LUT R28, R28, 0xffffffbf, RZ, 0xc0, !PT ;  /* 0xffffffbf1c1c7812 */ /* 0x000fe400078ec0ff */
[----:B------:R-:W-:-:S13]  /*2f4d0*/  ISETP.GE.AND P6, PT, R9, 0x81, PT ;  /* 0x000000810900780c */ /* 0x000fda0003fc6270 */
[----:B------:R-:W-:-:S05]  /*2f4e0*/  @P6 LOP3.LUT R28, R28, 0x40, RZ, 0xfc, !PT ;  /* 0x000000401c1c6812 */ /* 0x000fca00078efcff */
[----:B------:R1:W-:Y:S01]  /*2f4f0*/  STL [R1+0x4], R28 ;  /* 0x0000041c01007387 */ /* 0x0003e20000100800 */
[----:B------:R-:W-:Y:S02]  /*2f500*/  MOV R2, R14 ;  /* 0x0000000e00027202 */ /* 0x000fe40000000f00 */
[C---:B------:R-:W-:Y:S02]  /*2f510*/  ISETP.GE.AND P5, PT, R9.reuse, 0x21, PT ;  /* 0x000000210900780c */ /* 0x040fe40003fa6270 */
[C---:B------:R-:W-:Y:S02]  /*2f520*/  ISETP.GE.AND P4, PT, R9.reuse, 0x41, PT ;  /* 0x000000410900780c */ /* 0x040fe40003f86270 */
[----:B------:R-:W-:Y:S01]  /*2f530*/  ISETP.GE.AND P1, PT, R9, 0x61, PT ;  /* 0x000000610900780c */ /* 0x000fe20003f26270 */
[----:B------:R-:W-:-:S12]  /*2f540*/  BRA `(.L_x_4539) ;  /* 0xffffff78004c7947 */ /* 0x000fd8000383ffff */
.L_x_4332:
[----:B---3--:R-:W3:Y:S02]  /*2f550*/  LDL R2, [R1+0x34] ;  /* 0x0000340001027983 */ /* 0x008ee40000100800 */
[----:B---3--:R3:W4:Y:S02]  /*2f560*/  SYNCS.PHASECHK.TRANS64.TRYWAIT P0, [R4+URZ+0x33440], R2 ;  /* 0x03344002040075a7 */ /* 0x008724000800017f */
[----:B----4-:R-:W-:Y:S05]  /*2f570*/  @!P0 NANOSLEEP.SYNCS 0x989680 ;  /* 0x009896800000895d */ /* 0x010fea0003900000 */
[----:B------:R-:W4:Y:S02]  /*2f580*/  @!P0 SYNCS.PHASECHK.TRANS64 P0, [R4+URZ+0x33440], R2 ;  /* 0x03344002040085a7 */ /* 0x000f24000800007f */
[----:B----4-:R-:W-:Y:S05]  /*2f590*/  @!P0 BRA `(.L_x_4332) ;  /* 0xfffffffc00ec8947 */ /* 0x010fea000383ffff */
[----:B------:R-:W-:Y:S05]  /*2f5a0*/  BRA `(.L_x_4540) ;  /* 0xffffff7800bc7947 */ /* 0x000fea000383ffff */
.L_x_4333:
[----:B------:R-:W-:Y:S01]  /*2f5b0*/  BSSY B0, `(.L_x_4541) ;  /* 0x0000008000007945 */ /* 0x000fe20003800000 */
[----:B------:R-:W-:Y:S02]  /*2f5c0*/  IMAD.MOV.U32 R13, RZ, RZ, R6 ;  /* 0x000000ffff0d7224 */ /* 0x000fe400078e0006 */
[----:B------:R-:W-:Y:S02]  /*2f5d0*/  IMAD.MOV.U32 R12, RZ, RZ, RZ ;  /* 0x000000ffff0c7224 */ /* 0x000fe400078e00ff */
[----:B------:R-:W-:Y:S02]  /*2f5e0*/  IMAD.MOV.U32 R11, RZ, RZ, 0x1c1f ;  /* 0x00001c1fff0b7424 */ /* 0x000fe400078e00ff */
[----:B------:R-:W-:-:S07]  /*2f5f0*/  IMAD.MOV.U32 R15, RZ, RZ, -0x1 ;  /* 0xffffffffff0f7424 */ /* 0x000fce00078e00ff */
[----:B-1---5:R-:W-:Y:S05]  /*2f600*/  WARPSYNC.COLLECTIVE R15, `(.L_x_4542) ;  /* 0x000000000f087348 */ /* 0x022fea0003c00000 */
[----:B------:R0:W2:Y:S02]  /*2f610*/  SHFL.IDX P6, R14, R13, R12, R11 ;  /* 0x0000000c0d0e7389 */ /* 0x0000a400000c000b */
[----:B012--5:R-:W-:Y:S01]  /*2f620*/  ENDCOLLECTIVE ;  /* 0x000000000000791b */ /* 0x027fe20003800000 */
.L_x_4542:
[----:B------:R-:W-:Y:S05]  /*2f630*/  BSYNC B0 ;  /* 0x0000000000007941 */ /* 0x000fea0003800000 */
.L_x_4541:
[----:B------:R-:W-:Y:S01]  /*2f640*/  MOV R13, R5 ;  /* 0x00000005000d7202 */ /* 0x000fe20000000f00 */
[----:B------:R-:W-:Y:S01]  /*2f650*/  IMAD.MOV.U32 R12, RZ, RZ, RZ ;  /* 0x000000ffff0c7224 */ /* 0x000fe200078e00ff */
[----:B------:R-:W0:Y:S01]  /*2f660*/  S2R R28, SR_TID.X ;  /* 0x00000000001c7919 */ /* 0x000e220000002100 */
[----:B------:R-:W-:Y:S01]  /*2f670*/  IMAD.MOV.U32 R11, RZ, RZ, 0x1c1f ;  /* 0x00001c1fff0b7424 */ /* 0x000fe200078e00ff */
[----:B------:R-:W1:Y:S01]  /*2f680*/  LDC R10, c[0x0][0x2f4] ;  /* 0x0000bd00ff0a7b82 */ /* 0x000e620000000800 */
[----:B------:R-:W-:Y:S02]  /*2f690*/  IMAD.MOV.U32 R15, RZ, RZ, -0x1 ;  /* 0xffffffffff0f7424 */ /* 0x000fe400078e00ff */
[----:B------:R-:W-:-:S07]  /*2f6a0*/  IMAD.MOV.U32 R2, RZ, RZ, R14 ;  /* 0x000000ffff027224 */ /* 0x000fce00078e000e */
[----:B01----:R-:W-:Y:S05]  /*2f6b0*/  WARPSYNC.COLLECTIVE R15, `(.L_x_4543) ;  /* 0x000000000f087348 */ /* 0x003fea0003c00000 */
[----:B------:R2:W3:Y:S02]  /*2f6c0*/  SHFL.IDX P6, R14, R13, R12, R11 ;  /* 0x0000000c0d0e7389 */ /* 0x0004e400000c000b */
[----:B0123--:R-:W-:Y:S01]  /*2f6d0*/  ENDCOLLECTIVE ;  /* 0x000000000000791b */ /* 0x00ffe20003800000 */
.L_x_4543:
[----:B------:R-:W-:Y:S02]  /*2f6e0*/  IMAD.MOV.U32 R13, RZ, RZ, R6 ;  /* 0x000000ffff0d7224 */ /* 0x000fe400078e0006 */
[----:B------:R-:W-:Y:S01]  /*2f6f0*/  IMAD.MOV.U32 R12, RZ, RZ, 0x1 ;  /* 0x00000001ff0c7424 */ /* 0x000fe200078e00ff */
[----:B------:R-:W-:Y:S01]  /*2f700*/  LOP3.LUT P6, RZ, R20, 0x20, RZ, 0xc0, !PT ;  /* 0x0000002014ff7812 */ /* 0x000fe200078cc0ff */
[C---:B------:R-:W-:Y:S01]  /*2f710*/  IMAD.SHL.U32 R21, R28.reuse, 0x10, RZ ;  /* 0x000000101c157824 */ /* 0x040fe200078e00ff */
[----:B------:R-:W-:Y:S01]  /*2f720*/  MOV R3, R14 ;  /* 0x0000000e00037202 */ /* 0x000fe20000000f00 */
[----:B------:R-:W-:-:S03]  /*2f730*/  IMAD.SHL.U32 R28, R28, 0x10, RZ ;  /* 0x000000101c1c7824 */ /* 0x000fc600078e00ff */
[----:B------:R-:W-:Y:S02]  /*2f740*/  LOP3.LUT R21, R21, 0x30, RZ, 0xc0, !PT ;  /* 0x0000003015157812 */ /* 0x000fe400078ec0ff */
[----:B------:R-:W-:-:S04]  /*2f750*/  LOP3.LUT R28, R28, 0x30, RZ, 0xc0, !PT ;  /* 0x000000301c1c7812 */ /* 0x000fc800078ec0ff */
[C---:B------:R-:W-:Y:S02]  /*2f760*/  LOP3.LUT R29, R28.reuse, 0x40, RZ, 0xfc, !PT ;  /* 0x000000401c1d7812 */ /* 0x040fe400078efcff */
[----:B------:R-:W-:Y:S02]  /*2f770*/  @P6 IADD3 R3, P0, R21, R3, RZ ;  /* 0x0000000315036210 */ /* 0x000fe40007f1e0ff */
[----:B------:R-:W-:Y:S02]  /*2f780*/  LOP3.LUT R28, R28, 0x80, RZ, 0xfc, !PT ;  /* 0x000000801c1c7812 */ /* 0x000fe400078efcff */
[-C--:B------:R-:W-:Y:S01]  /*2f790*/  ISETP.GE.AND P3, PT, R29, R10.reuse, PT ;  /* 0x0000000a1d00720c */ /* 0x080fe20003f66270 */
[----:B------:R-:W-:Y:S01]  /*2f7a0*/  @P6 IMAD.X R2, RZ, RZ, R2, P0 ;  /* 0x000000ffff026224 */ /* 0x000fe200000e0602 */
[-C--:B------:R-:W-:Y:S02]  /*2f7b0*/  ISETP.GE.AND P0, PT, R21, R10.reuse, PT ;  /* 0x0000000a1500720c */ /* 0x080fe40003f06270 */
[----:B------:R-:W-:-:S02]  /*2f7c0*/  ISETP.GE.AND P2, PT, R28, R10, PT ;  /* 0x0000000a1c00720c */ /* 0x000fc40003f46270 */
        /* <DEDUP_REMOVED lines=12> */
.L_x_4544:
[----:B------:R-:W-:Y:S02]  /*2f890*/  IMAD.MOV.U32 R13, RZ, RZ, R5 ;  /* 0x000000ffff0d7224 */ /* 0x000fe400078e0005 */
[----:B------:R-:W-:-:S07]  /*2f8a0*/  IMAD.MOV.U32 R2, RZ, RZ, R14 ;  /* 0x000000ffff027224 */ /* 0x000fce00078e000e */
[----:B------:R-:W-:Y:S05]  /*2f8b0*/  WARPSYNC.COLLECTIVE R15, `(.L_x_4545) ;  /* 0x000000000f087348 */ /* 0x000fea0003c00000 */
[----:B------:R0:W1:Y:S02]  /*2f8c0*/  SHFL.IDX P6, R14, R13, R12, R11 ;  /* 0x0000000c0d0e7389 */ /* 0x00006400000c000b */
[----:B01----:R-:W-:Y:S01]  /*2f8d0*/  ENDCOLLECTIVE ;  /* 0x000000000000791b */ /* 0x003fe20003800000 */
.L_x_4545:
        /* <DEDUP_REMOVED lines=16> */
.L_x_4546:
        /* <DEDUP_REMOVED lines=11> */
.L_x_4547:
[----:B------:R-:W-:Y:S02]  /*2fa90*/  IMAD.MOV.U32 R13, RZ, RZ, R6 ;  /* 0x000000ffff0d7224 */ /* 0x000fe400078e0006 */
[----:B------:R-:W-:Y:S01]  /*2faa0*/  IMAD.MOV.U32 R12, RZ, RZ, 0x3 ;  /* 0x00000003ff0c7424 */ /* 0x000fe200078e00ff */
[----:B------:R-:W-:-:S07]  /*2fab0*/  MOV R3, R14 ;  /* 0x0000000e00037202 */ /* 0x000fce0000000f00 */
[----:B------:R-:W-:Y:S05]  /*2fac0*/  WARPSYNC.COLLECTIVE R15, `(.L_x_4548) ;  /* 0x000000000f087348 */ /* 0x000fea0003c00000 */
[----:B------:R0:W1:Y:S02]  /*2fad0*/  SHFL.IDX P6, R14, R13, R12, R11 ;  /* 0x0000000c0d0e7389 */ /* 0x00006400000c000b */
[----:B01----:R-:W-:Y:S01]  /*2fae0*/  ENDCOLLECTIVE ;  /* 0x000000000000791b */ /* 0x003fe20003800000 */
.L_x_4548:
        /* <DEDUP_REMOVED lines=10> */
[----:B------:R0:W-:Y:S03]  /*2fb90*/  @P4 LDGSTS.E.BYPASS.LTC128B.128 [R0+0x25200], desc[UR50][R2.64], !P5 ;  /* 0x2520000002004fae */ /* 0x0001e6000e901d72 */
[----:B0-----:R-:W-:Y:S05]  /*2fba0*/  WARPSYNC.COLLECTIVE R15, `(.L_x_4549) ;  /* 0x000000000f087348 */ /* 0x001fea0003c00000 */
[----:B------:R1:W2:Y:S02]  /*2fbb0*/  SHFL.IDX P6, R14, R13, R12, R11 ;  /* 0x0000000c0d0e7389 */ /* 0x0002a400000c000b */
[----:B012---:R-:W-:Y:S01]  /*2fbc0*/  ENDCOLLECTIVE ;  /* 0x000000000000791b */ /* 0x007fe20003800000 */
.L_x_4549:
[----:B------:R-:W-:Y:S01]  /*2fbd0*/  @!PT LDS RZ, [RZ] ;  /* 0x00000000fffff984 */ /* 0x000fe20000000800 */
[----:B------:R-:W-:Y:S01]  /*2fbe0*/  @!PT LDS RZ, [RZ] ;  /* 0x00000000fffff984 */ /* 0x000fe20000000800 */
[----:B------:R-:W-:Y:S01]  /*2fbf0*/  @!PT LDS RZ, [RZ] ;  /* 0x00000000fffff984 */ /* 0x000fe20000000800 */
[----:B------:R0:W-:Y:S04]  /*2fc00*/  @P4 LDGSTS.E.BYPASS.LTC128B.128 [R0+0x27a00], desc[UR50][R2.64+0x40], !P3 ;  /* 0x27a0004002004fae */ /* 0x0001e8000d901d72 */
[----:B------:R0:W-:Y:S01]  /*2fc10*/  @P4 LDGSTS.E.BYPASS.LTC128B.128 [R0+0x2a200], desc[UR50][R2.64+0x80], !P2 ;  /* 0x2a20008002004fae */ /* 0x0001e2000d101d72 */
[----:B------:R-:W-:Y:S02]  /*2fc20*/  IMAD.MOV.U32 R13, RZ, RZ, R8 ;  /* 0x000000ffff0d7224 */ /* 0x000fe400078e0008 */
[----:B------:R-:W-:Y:S01]  /*2fc30*/  IMAD.MOV.U32 R12, RZ, RZ, RZ ;  /* 0x000000ffff0c7224 */ /* 0x000fe200078e00ff */
[----:B------:R-:W-:-:S07]  /*2fc40*/  MOV R5, R14 ;  /* 0x0000000e00057202 */ /* 0x000fce0000000f00 */
[----:B0-----:R-:W-:Y:S05]  /*2fc50*/  WARPSYNC.COLLECTIVE R15, `(.L_x_4550) ;  /* 0x000000000f087348 */ /* 0x001fea0003c00000 */
[----:B------:R1:W2:Y:S02]  /*2fc60*/  SHFL.IDX P6, R14, R13, R12, R11 ;  /* 0x0000000c0d0e7389 */ /* 0x0002a400000c000b */
[----:B012---:R-:W-:Y:S01]  /*2fc70*/  ENDCOLLECTIVE ;  /* 0x000000000000791b */ /* 0x007fe20003800000 */
.L_x_4550:
[----:B------:R-:W-:-:S05]  /*2fc80*/  @P1 IADD3 R2, P0, R21, R5, RZ ;  /* 0x0000000515021210 */ /* 0x000fca0007f1e0ff */
[----:B------:R-:W-:-:S05]  /*2fc90*/  @P1 IMAD.X R3, RZ, RZ, R6, P0 ;  /* 0x000000ffff031224 */ /* 0x000fca00000e0606 */
        /* <DEDUP_REMOVED lines=11> */
.L_x_4551:
[----:B------:R-:W-:Y:S01]  /*2fd50*/  MOV R2, R14 ;  /* 0x0000000e00027202 */ /* 0x000fe20000000f00 */
[----:B------:R-:W-:Y:S06]  /*2fd60*/  BRA `(.L_x_4552) ;  /* 0xffffff78003c7947 */ /* 0x000fec000383ffff */
.L_x_4340:
[----:B------:R-:W-:Y:S02]  /*2fd70*/  IMAD.MOV.U32 R13, RZ, RZ, R4 ;  /* 0x000000ffff0d7224 */ /* 0x000fe400078e0004 */
[----:B------:R-:W-:Y:S02]  /*2fd80*/  IMAD.MOV.U32 R12, RZ, RZ, RZ ;  /* 0x000000ffff0c7224 */ /* 0x000fe400078e00ff */
[----:B------:R-:W-:Y:S02]  /*2fd90*/  IMAD.MOV.U32 R11, RZ, RZ, 0x1c1f ;  /* 0x00001c1fff0b7424 */ /* 0x000fe400078e00ff */
[----:B------:R-:W-:Y:S02]  /*2fda0*/  IMAD.MOV.U32 R15, RZ, RZ, -0x1 ;  /* 0xffffffffff0f7424 */ /* 0x000fe400078e00ff */
[----:B-----5:R-:W-:Y:S02]  /*2fdb0*/  IMAD R5, R20, R7, RZ ;  /* 0x0000000714057224 */ /* 0x020fe400078e02ff */
[----:B------:R-:W-:-:S07]  /*2fdc0*/  IMAD.IADD R17, R10, 0x1, R17 ;  /* 0x000000010a117824 */ /* 0x000fce00078e0211 */
[----:B------:R-:W-:Y:S05]  /*2fdd0*/  WARPSYNC.COLLECTIVE R15, `(.L_x_4553) ;  /* 0x000000000f087348 */ /* 0x000fea0003c00000 */
[----:B------:R0:W1:Y:S02]  /*2fde0*/  SHFL.IDX P6, R14, R13, R12, R11 ;  /* 0x0000000c0d0e7389 */ /* 0x00006400000c000b */
[----:B01----:R-:W-:Y:S01]  /*2fdf0*/  ENDCOLLECTIVE ;  /* 0x000000000000791b */ /* 0x003fe20003800000 */
.L_x_4553:
[C---:B------:R-:W-:Y:S01]  /*2fe00*/  VIADD R6, R17.reuse, 0x20 ;  /* 0x0000002011067836 */ /* 0x040fe20000000000 */
[----:B------:R-:W-:Y:S02]  /*2fe10*/  ISETP.GE.AND P1, PT, R17, R5, PT ;  /* 0x000000051100720c */ /* 0x000fe40003f26270 */
[----:B------:R-:W-:Y:S01]  /*2fe20*/  MOV R13, R0 ;  /* 0x00000000000d7202 */ /* 0x000fe20000000f00 */
[----:B------:R-:W-:-:S10]  /*2fe30*/  IMAD.MOV.U32 R2, RZ, RZ, R14 ;  /* 0x000000ffff027224 */ /* 0x000fd400078e000e */
[----:B------:R-:W-:Y:S05]  /*2fe40*/  WARPSYNC.COLLECTIVE R15, `(.L_x_4554) ;  /* 0x000000000f087348 */ /* 0x000fea0003c00000 */
[----:B------:R0:W1:Y:S02]  /*2fe50*/  SHFL.IDX P6, R14, R13, R12, R11 ;  /* 0x0000000c0d0e7389 */ /* 0x00006400000c000b */
[----:B01----:R-:W-:Y:S01]  /*2fe60*/  ENDCOLLECTIVE ;  /* 0x000000000000791b */ /* 0x003fe20003800000 */
.L_x_4554:
[----:B------:R-:W-:Y:S01]  /*2fe70*/  IMAD.MOV.U32 R13, RZ, RZ, R4 ;  /* 0x000000ffff0d7224 */ /* 0x000fe200078e0004 */
[----:B------:R-:W-:Y:S01]  /*2fe80*/  MOV R12, 0x1 ;  /* 0x00000001000c7802 */ /* 0x000fe20000000f00 */
[----:B------:R-:W-:-:S07]  /*2fe90*/  IMAD.MOV.U32 R3, RZ, RZ, R14 ;  /* 0x000000ffff037224 */ /* 0x000fce00078e000e */
[----:B------:R-:W-:Y:S05]  /*2fea0*/  WARPSYNC.COLLECTIVE R15, `(.L_x_4555) ;  /* 0x000000000f087348 */ /* 0x000fea0003c00000 */
[----:B------:R0:W1:Y:S02]  /*2feb0*/  SHFL.IDX P6, R14, R13, R12, R11 ;  /* 0x0000000c0d0e7389 */ /* 0x00006400000c000b */
[----:B01----:R-:W-:Y:S01]  /*2fec0*/  ENDCOLLECTIVE ;  /* 0x000000000000791b */ /* 0x003fe20003800000 */
.L_x_4555:
        /* <DEDUP_REMOVED lines=10> */
[----:B------:R-:W-:Y:S04]  /*2ff70*/  @!P1 LDGSTS.E.BYPASS.LTC128B.128 [R8+0x20200], desc[UR50][R2.64+0x40], !P2 ;  /* 0x2020004002089fae */ /* 0x000fe8000d101d72 */
[----:B------:R0:W-:Y:S01]  /*2ff80*/  @!P1 LDGSTS.E.BYPASS.LTC128B.128 [R8+0x22200], desc[UR50][R2.64+0x80], !P0 ;  /* 0x2220008002089fae */ /* 0x0001e2000c101d72 */
[----:B------:R-:W-:Y:S01]  /*2ff90*/  ISETP.GE.AND P1, PT, R6, R5, PT ;  /* 0x000000050600720c */ /* 0x000fe20003f26270 */
[----:B0-----:R-:W-:-:S12]  /*2ffa0*/  IMAD.MOV.U32 R2, RZ, RZ, R14 ;  /* 0x000000ffff027224 */ /* 0x001fd800078e000e */
[----:B------:R-:W-:Y:S05]  /*2ffb0*/  WARPSYNC.COLLECTIVE R15, `(.L_x_4556) ;  /* 0x000000000f087348 */ /* 0x000fea0003c00000 */
[----:B------:R0:W1:Y:S02]  /*2ffc0*/  SHFL.IDX P6, R14, R13, R12, R11 ;  /* 0x0000000c0d0e7389 */ /* 0x00006400000c000b */
[----:B01----:R-:W-:Y:S01]  /*2ffd0*/  ENDCOLLECTIVE ;  /* 0x000000000000791b */ /* 0x003fe20003800000 */
.L_x_4556:
[----:B------:R-:W-:Y:S01]  /*2ffe0*/  MOV R13, R4 ;  /* 0x00000004000d7202 */ /* 0x000fe20000000f00 */
[----:B------:R-:W-:Y:S02]  /*2fff0*/  IMAD.MOV.U32 R12, RZ, RZ, 0x2 ;  /* 0x00000002ff0c7424 */ /* 0x000fe400078e00ff */
[----:B------:R-:W-:-:S07]  /*30000*/  IMAD.MOV.U32 R3, RZ, RZ, R14 ;  /* 0x000000ffff037224 */ /* 0x000fce00078e000e */
[----:B------:R-:W-:Y:S05]  /*30010*/  WARPSYNC.COLLECTIVE R15, `(.L_x_4557) ;  /* 0x000000000f087348 */ /* 0x000fea0003c00000 */
[----:B------:R0:W1:Y:S02]  /*30020*/  SHFL.IDX P6, R14, R13, R12, R11 ;  /* 0x0000000c0d0e7389 */ /* 0x00006400000c000b */
[----:B01----:R-:W-:Y:S01]  /*30030*/  ENDCOLLECTIVE ;  /* 0x000000000000791b */ /* 0x003fe20003800000 */
.L_x_4557:
        /* <DEDUP_REMOVED lines=18> */
.L_x_4558:
[----:B------:R-:W-:Y:S01]  /*30160*/  MOV R13, R4 ;  /* 0x00000004000d7202 */ /* 0x000fe20000000f00 */
[----:B------:R-:W-:Y:S02]  /*30170*/  IMAD.MOV.U32 R12, RZ, RZ, 0x3 ;  /* 0x00000003ff0c7424 */ /* 0x000fe400078e00ff */
[----:B------:R-:W-:-:S07]  /*30180*/  IMAD.MOV.U32 R3, RZ, RZ, R14 ;  /* 0x000000ffff037224 */ /* 0x000fce00078e000e */
[----:B------:R-:W-:Y:S05]  /*30190*/  WARPSYNC.COLLECTIVE R15, `(.L_x_4559) ;  /* 0x000000000f087348 */ /* 0x000fea0003c00000 */
[----:B------:R0:W1:Y:S02]  /*301a0*/  SHFL.IDX P6, R14, R13, R12, R11 ;  /* 0x0000000c0d0e7389 */ /* 0x00006400000c000b */
[----:B01----:R-:W-:Y:S01]  /*301b0*/  ENDCOLLECTIVE ;  /* 0x000000000000791b */ /* 0x003fe20003800000 */
.L_x_4559:
        /* <DEDUP_REMOVED lines=10> */
[----:B------:R0:W-:Y:S04]  /*30260*/  @!P1 LDGSTS.E.BYPASS.LTC128B.128 [R8+0x1f200], desc[UR50][R2.64], !P3 ;  /* 0x1f20000002089fae */ /* 0x0001e8000d901d72 */
[----:B------:R0:W-:Y:S04]  /*30270*/  @!P1 LDGSTS.E.BYPASS.LTC128B.128 [R8+0x21200], desc[UR50][R2.64+0x40], !P2 ;  /* 0x2120004002089fae */ /* 0x0001e8000d101d72 */
[----:B------:R0:W-:Y:S02]  /*30280*/  @!P1 LDGSTS.E.BYPASS.LTC128B.128 [R8+0x23200], desc[UR50][R2.64+0x80], !P0 ;  /* 0x2320008002089fae */ /* 0x0001e4000c101d72 */
[----:B0-----:R-:W-:Y:S05]  /*30290*/  WARPSYNC.COLLECTIVE R15, `(.L_x_4560) ;  /* 0x000000000f087348 */ /* 0x001fea0003c00000 */
[----:B------:R1:W2:Y:S02]  /*302a0*/  SHFL.IDX P6, R14, R13, R12, R11 ;  /* 0x0000000c0d0e7389 */ /* 0x0002a400000c000b */
[----:B012---:R-:W-:Y:S01]  /*302b0*/  ENDCOLLECTIVE ;  /* 0x000000000000791b */ /* 0x007fe20003800000 */
.L_x_4560:
[----:B------:R-:W-:Y:S05]  /*302c0*/  BRA `(.L_x_4561) ;  /* 0xffffff7c00887947 */ /* 0x000fea000383ffff */
.L_x_4345:
[----:B0-----:R0:W1:Y:S02]  /*302d0*/  SYNCS.PHASECHK.TRANS64.TRYWAIT P0, [R23+URZ+0x33420], R0 ;  /* 0x03342000170075a7 */ /* 0x001064000800017f */
[----:B-1----:R-:W-:Y:S05]  /*302e0*/  @!P0 NANOSLEEP.SYNCS 0x989680 ;  /* 0x009896800000895d */ /* 0x002fea0003900000 */
[----:B------:R-:W1:Y:S02]  /*302f0*/  @!P0 SYNCS.PHASECHK.TRANS64 P0, [R23+URZ+0x33420], R0 ;  /* 0x03342000170085a7 */ /* 0x000e64000800007f */
[----:B-1----:R-:W-:Y:S05]  /*30300*/  @!P0 BRA `(.L_x_4345) ;  /* 0xfffffffc00f08947 */ /* 0x002fea000383ffff */
[----:B------:R-:W-:Y:S05]  /*30310*/  BRA `(.L_x_4562) ;  /* 0xffffff7c00f87947 */ /* 0x000fea000383ffff */
.L_x_4349:
[----:B0-----:R0:W1:Y:S02]  /*30320*/  SYNCS.PHASECHK.TRANS64.TRYWAIT P0, [R4+URZ+0x33480], R31 ;  /* 0x0334801f040075a7 */ /* 0x001064000800017f */
[----:B-1----:R-:W-:Y:S05]  /*30330*/  @!P0 NANOSLEEP.SYNCS 0x989680 ;  /* 0x009896800000895d */ /* 0x002fea0003900000 */
[----:B------:R-:W1:Y:S02]  /*30340*/  @!P0 SYNCS.PHASECHK.TRANS64 P0, [R4+URZ+0x33480], R31 ;  /* 0x0334801f040085a7 */ /* 0x000e64000800007f */
[----:B-1----:R-:W-:Y:S05]  /*30350*/  @!P0 BRA `(.L_x_4349) ;  /* 0xfffffffc00f08947 */ /* 0x002fea000383ffff */
[----:B------:R-:W-:Y:S05]  /*30360*/  BRA `(.L_x_4563) ;  /* 0xffffff8400187947 */ /* 0x000fea000383ffff */
.L_x_4350:
        /* <DEDUP_REMOVED lines=8> */
.L_x_4565:
[----:B------:R-:W-:Y:S05]  /*303f0*/  BSYNC B0 ;  /* 0x0000000000007941 */ /* 0x000fea0003800000 */
.L_x_4564:
        /* <DEDUP_REMOVED lines=8> */
.L_x_4566:
[----:B------:R-:W-:Y:S02]  /*30480*/  IMAD.MOV.U32 R13, RZ, RZ, R10 ;  /* 0x000000ffff0d7224 */ /* 0x000fe400078e000a */
[----:B------:R-:W-:Y:S02]  /*30490*/  IMAD.MOV.U32 R12, RZ, RZ, 0x1 ;  /* 0x00000001ff0c7424 */ /* 0x000fe400078e00ff */
[----:B------:R-:W-:-:S07]  /*304a0*/  IMAD.MOV.U32 R2, RZ, RZ, R14 ;  /* 0x000000ffff027224 */ /* 0x000fce00078e000e */
[----:B------:R-:W-:Y:S05]  /*304b0*/  WARPSYNC.COLLECTIVE R15, `(.L_x_4567) ;  /* 0x000000000f087348 */ /* 0x000fea0003c00000 */
[----:B------:R0:W1:Y:S02]  /*304c0*/  SHFL.IDX P6, R14, R13, R12, R11 ;  /* 0x0000000c0d0e7389 */ /* 0x00006400000c000b */
[----:B01----:R-:W-:Y:S01]  /*304d0*/  ENDCOLLECTIVE ;  /* 0x000000000000791b */ /* 0x003fe20003800000 */
.L_x_4567:
[----:B------:R-:W-:-:S05]  /*304e0*/  IADD3 R2, P0, R3, R2, RZ ;  /* 0x0000000203027210 */ /* 0x000fca0007f1e0ff */
[----:B------:R-:W-:Y:S02]  /*304f0*/  IMAD.X R3, RZ, RZ, R0, P0 ;  /* 0x000000ffff037224 */ /* 0x000fe400000e0600 */
[----:B------:R-:W-:Y:S02]  /*30500*/  IMAD.IADD R0, R23, 0x1, R35 ;  /* 0x0000000117007824 */ /* 0x000fe400078e0223 */
[----:B------:R-:W0:Y:S01]  /*30510*/  S2R R35, SR_TID.X ;  /* 0x0000000000237919 */ /* 0x000e220000002100 */
[----:B------:R-:W-:Y:S02]  /*30520*/  IMAD.MOV.U32 R13, RZ, RZ, R9 ;  /* 0x000000ffff0d7224 */ /* 0x000fe400078e0009 */
[----:B------:R-:W-:Y:S01]  /*30530*/  @!PT LDS RZ, [RZ] ;  /* 0x00000000fffff984 */ /* 0x000fe20000000800 */
[----:B------:R-:W-:Y:S01]  /*30540*/  @!PT LDS RZ, [RZ] ;  /* 0x00000000fffff984 */ /* 0x000fe20000000800 */
[----:B------:R-:W-:Y:S01]  /*30550*/  @!PT LDS RZ, [RZ] ;  /* 0x00000000fffff984 */ /* 0x000fe20000000800 */
[----:B------:R-:W-:Y:S04]  /*30560*/  LDGSTS.E.BYPASS.LTC128B.128 [R0+0xf200], desc[UR50][R2.64], !P4 ;  /* 0x0f20000002007fae */ /* 0x000fe8000e101d72 */
[----:B------:R-:W-:Y:S04]  /*30570*/  LDGSTS.E.BYPASS.LTC128B.128 [R0+0x11a00], desc[UR50][R2.64+0x40], !P3 ;  /* 0x11a0004002007fae */ /* 0x000fe8000d901d72 */
[----:B------:R1:W-:Y:S02]  /*30580*/  LDGSTS.E.BYPASS.LTC128B.128 [R0+0x14200], desc[UR50][R2.64+0x80], !P2 ;  /* 0x1420008002007fae */ /* 0x0003e4000d101d72 */
[----:B-1----:R-:W-:-:S07]  /*30590*/  MOV R3, R14 ;  /* 0x0000000e00037202 */ /* 0x002fce0000000f00 */
[----:B0-----:R-:W-:Y:S05]  /*305a0*/  WARPSYNC.COLLECTIVE R15, `(.L_x_4568) ;  /* 0x000000000f087348 */ /* 0x001fea0003c00000 */
[----:B------:R1:W2:Y:S02]  /*305b0*/  SHFL.IDX P6, R14, R13, R12, R11 ;  /* 0x0000000c0d0e7389 */ /* 0x0002a400000c000b */
[----:B012---:R-:W-:Y:S01]  /*305c0*/  ENDCOLLECTIVE ;  /* 0x000000000000791b */ /* 0x007fe20003800000 */
.L_x_4568:
[----:B------:R-:W-:-:S05]  /*305d0*/  IMAD.SHL.U32 R35, R35, 0x10, RZ ;  /* 0x0000001023237824 */ /* 0x000fca00078e00ff */
[----:B------:R-:W-:Y:S01]  /*305e0*/  LOP3.LUT R35, R35, 0x30, RZ, 0xc0, !PT ;  /* 0x0000003023237812 */ /* 0x000fe200078ec0ff */
[----:B------:R-:W-:Y:S01]  /*305f0*/  IMAD.MOV.U32 R13, RZ, RZ, R10 ;  /* 0x000000ffff0d7224 */ /* 0x000fe200078e000a */
[----:B------:R-:W-:Y:S01]  /*30600*/  MOV R12, 0x2 ;  /* 0x00000002000c7802 */ /* 0x000fe20000000f00 */
[----:B------:R-:W-:-:S07]  /*30610*/  IMAD.MOV.U32 R2, RZ, RZ, R14 ;  /* 0x000000ffff027224 */ /* 0x000fce00078e000e */
[----:B------:R-:W-:Y:S05]  /*30620*/  WARPSYNC.COLLECTIVE R15, `(.L_x_4569) ;  /* 0x000000000f087348 */ /* 0x000fea0003c00000 */
[----:B------:R0:W1:Y:S02]  /*30630*/  SHFL.IDX P6, R14, R13, R12, R11 ;  /* 0x0000000c0d0e7389 */ /* 0x00006400000c000b */
[----:B01----:R-:W-:Y:S01]  /*30640*/  ENDCOLLECTIVE ;  /* 0x000000000000791b */ /* 0x003fe20003800000 */
.L_x_4569:
        /* <DEDUP_REMOVED lines=13> */
.L_x_4570:
[----:B------:R-:W0:Y:S01]  /*30720*/  S2R R3, SR_TID.X ;  /* 0x0000000000037919 */ /* 0x000e220000002100 */
[----:B------:R-:W-:Y:S01]  /*30730*/  MOV R13, R10 ;  /* 0x0000000a000d7202 */ /* 0x000fe20000000f00 */
[----:B------:R-:W-:Y:S02]  /*30740*/  IMAD.MOV.U32 R12, RZ, RZ, 0x3 ;  /* 0x00000003ff0c7424 */ /* 0x000fe400078e00ff */
[----:B------:R-:W-:-:S07]  /*30750*/  IMAD.MOV.U32 R2, RZ, RZ, R14 ;  /* 0x000000ffff027224 */ /* 0x000fce00078e000e */
[----:B0-----:R-:W-:Y:S05]  /*30760*/  WARPSYNC.COLLECTIVE R15, `(.L_x_4571) ;  /* 0x000000000f087348 */ /* 0x001fea0003c00000 */
[----:B------:R1:W2:Y:S02]  /*30770*/  SHFL.IDX P6, R14, R13, R12, R11 ;  /* 0x0000000c0d0e7389 */ /* 0x0002a400000c000b */
[----:B012---:R-:W-:Y:S01]  /*30780*/  ENDCOLLECTIVE ;  /* 0x000000000000791b */ /* 0x007fe20003800000 */
.L_x_4571:
[----:B------:R-:W-:Y:S02]  /*30790*/  IMAD.SHL.U32 R3, R3, 0x10, RZ ;  /* 0x0000001003037824 */ /* 0x000fe400078e00ff */
[----:B------:R-:W-:-:S03]  /*307a0*/  IMAD.MOV.U32 R13, RZ, RZ, R9 ;  /* 0x000000ffff0d7224 */ /* 0x000fc600078e0009 */
[----:B------:R-:W-:-:S04]  /*307b0*/  LOP3.LUT R3, R3, 0x30, RZ, 0xc0, !PT ;  /* 0x0000003003037812 */ /* 0x000fc800078ec0ff */
[----:B------:R-:W-:-:S05]  /*307c0*/  IADD3 R2, P0, R3, R2, RZ ;  /* 0x0000000203027210 */ /* 0x000fca0007f1e0ff */
[----:B------:R-:W-:Y:S02]  /*307d0*/  IMAD.X R3, RZ, RZ, R35, P0 ;  /* 0x000000ffff037224 */ /* 0x000fe400000e0623 */
[----:B------:R-:W-:-:S07]  /*307e0*/  IMAD.MOV.U32 R35, RZ, RZ, R14 ;  /* 0x000000ffff237224 */ /* 0x000fce00078e000e */
[----:B------:R-:W-:Y:S05]  /*307f0*/  WARPSYNC.COLLECTIVE R15, `(.L_x_4572) ;  /* 0x000000000f087348 */ /* 0x000fea0003c00000 */
[----:B------:R0:W1:Y:S02]  /*30800*/  SHFL.IDX P6, R14, R13, R12, R11 ;  /* 0x0000000c0d0e7389 */ /* 0x00006400000c000b */
[----:B01----:R-:W-:Y:S01]  /*30810*/  ENDCOLLECTIVE ;  /* 0x000000000000791b */ /* 0x003fe20003800000 */
.L_x_4572:
[----:B------:R-:W-:Y:S01]  /*30820*/  @!PT LDS RZ, [RZ] ;  /* 0x00000000fffff984 */ /* 0x000fe20000000800 */
[----:B------:R-:W-:Y:S01]  /*30830*/  @!PT LDS RZ, [RZ] ;  /* 0x00000000fffff984 */ /* 0x000fe20000000800 */
[----:B------:R-:W-:Y:S01]  /*30840*/  @!PT LDS RZ, [RZ] ;  /* 0x00000000fffff984 */ /* 0x000fe20000000800 */
[----:B------:R-:W-:Y:S04]  /*30850*/  LDGSTS.E.BYPASS.LTC128B.128 [R0+0x10200], desc[UR50][R2.64], !P4 ;  /* 0x1020000002007fae */ /* 0x000fe8000e101d72 */
[----:B------:R-:W-:Y:S04]  /*30860*/  LDGSTS.E.BYPASS.LTC128B.128 [R0+0x12a00], desc[UR50][R2.64+0x40], !P3 ;  /* 0x12a0004002007fae */ /* 0x000fe8000d901d72 */
[----:B------:R0:W-:Y:S01]  /*30870*/  LDGSTS.E.BYPASS.LTC128B.128 [R0+0x15200], desc[UR50][R2.64+0x80], !P2 ;  /* 0x1520008002007fae */ /* 0x0001e2000d101d72 */
[----:B------:R-:W-:Y:S02]  /*30880*/  IMAD.MOV.U32 R13, RZ, RZ, R21 ;  /* 0x000000ffff0d7224 */ /* 0x000fe400078e0015 */
[----:B------:R-:W-:Y:S01]  /*30890*/  IMAD.MOV.U32 R12, RZ, RZ, RZ ;  /* 0x000000ffff0c7224 */ /* 0x000fe200078e00ff */
[----:B0-----:R-:W0:Y:S01]  /*308a0*/  S2R R3, SR_TID.X ;  /* 0x0000000000037919 */ /* 0x001e220000002100 */
[----:B------:R-:W-:-:S07]  /*308b0*/  IMAD.MOV.U32 R2, RZ, RZ, R14 ;  /* 0x000000ffff027224 */ /* 0x000fce00078e000e */
[----:B0-----:R-:W-:Y:S05]  /*308c0*/  WARPSYNC.COLLECTIVE R15, `(.L_x_4573) ;  /* 0x000000000f087348 */ /* 0x001fea0003c00000 */
[----:B------:R1:W2:Y:S02]  /*308d0*/  SHFL.IDX P6, R14, R13, R12, R11 ;  /* 0x0000000c0d0e7389 */ /* 0x0002a400000c000b */
[----:B012---:R-:W-:Y:S01]  /*308e0*/  ENDCOLLECTIVE ;  /* 0x000000000000791b */ /* 0x007fe20003800000 */
.L_x_4573:
[----:B------:R-:W-:Y:S02]  /*308f0*/  IMAD.MOV.U32 R13, RZ, RZ, R26 ;  /* 0x000000ffff0d7224 */ /* 0x000fe400078e001a */
[----:B------:R-:W-:-:S07]  /*30900*/  IMAD.MOV.U32 R21, RZ, RZ, R14 ;  /* 0x000000ffff157224 */ /* 0x000fce00078e000e */
[----:B------:R-:W-:Y:S05]  /*30910*/  WARPSYNC.COLLECTIVE R15, `(.L_x_4574) ;  /* 0x000000000f087348 */ /* 0x000fea0003c00000 */
[----:B------:R0:W1:Y:S02]  /*30920*/  SHFL.IDX P6, R14, R13, R12, R11 ;  /* 0x0000000c0d0e7389 */ /* 0x00006400000c000b */
[----:B01----:R-:W-:Y:S01]  /*30930*/  ENDCOLLECTIVE ;  /* 0x000000000000791b */ /* 0x003fe20003800000 */
.L_x_4574:
[----:B------:R-:W-:-:S05]  /*30940*/  IMAD.SHL.U32 R3, R3, 0x10, RZ ;  /* 0x0000001003037824 */ /* 0x000fca00078e00ff */
[----:B------:R-:W-:-:S04]  /*30950*/  LOP3.LUT R3, R3, 0x30, RZ, 0xc0, !PT ;  /* 0x0000003003037812 */ /* 0x000fc800078ec0ff */
[----:B------:R-:W-:-:S04]  /*30960*/  IADD3 R2, P0, R3, R2, RZ ;  /* 0x0000000203027210 */ /* 0x000fc80007f1e0ff */
[----:B------:R-:W-:-:S05]  /*30970*/  IADD3.X R3, RZ, R35, RZ, P0, !PT ;  /* 0x00000023ff037210 */ /* 0x000fca00007fe4ff */
[----:B------:R-:W-:Y:S01]  /*30980*/  @!PT LDS RZ, [RZ] ;  /* 0x00000000fffff984 */ /* 0x000fe20000000800 */
[----:B------:R-:W-:Y:S01]  /*30990*/  @!PT LDS RZ, [RZ] ;  /* 0x00000000fffff984 */ /* 0x000fe20000000800 */
[----:B------:R-:W-:Y:S01]  /*309a0*/  @!PT LDS RZ, [RZ] ;  /* 0x00000000fffff984 */ /* 0x000fe20000000800 */
[----:B------:R-:W-:Y:S04]  /*309b0*/  LDGSTS.E.BYPASS.LTC128B.128 [R0+0x10a00], desc[UR50][R2.64], !P4 ;  /* 0x10a0000002007fae */ /* 0x000fe8000e101d72 */
[----:B------:R-:W-:Y:S04]  /*309c0*/  LDGSTS.E.BYPASS.LTC128B.128 [R0+0x13200], desc[UR50][R2.64+0x40], !P3 ;  /* 0x1320004002007fae */ /* 0x000fe8000d901d72 */
[----:B------:R0:W-:Y:S02]  /*309d0*/  LDGSTS.E.BYPASS.LTC128B.128 [R0+0x15a00], desc[UR50][R2.64+0x80], !P2 ;  /* 0x15a0008002007fae */ /* 0x0001e4000d101d72 */
[----:B0-----:R-:W-:Y:S01]  /*309e0*/  IMAD.MOV.U32 R2, RZ, RZ, R14 ;  /* 0x000000ffff027224 */ /* 0x001fe200078e000e */
[----:B------:R-:W-:Y:S06]  /*309f0*/  BRA `(.L_x_4575) ;  /* 0xffffff8000b87947 */ /* 0x000fec000383ffff */
.L_x_4355:
[----:B---3--:R3:W4:Y:S02]  /*30a00*/  SYNCS.PHASECHK.TRANS64.TRYWAIT P0, [R4+URZ+0x33440], R31 ;  /* 0x0334401f040075a7 */ /* 0x008724000800017f */
[----:B----4-:R-:W-:Y:S05]  /*30a10*/  @!P0 NANOSLEEP.SYNCS 0x989680 ;  /* 0x009896800000895d */ /* 0x010fea0003900000 */
[----:B------:R-:W4:Y:S02]  /*30a20*/  @!P0 SYNCS.PHASECHK.TRANS64 P0, [R4+URZ+0x33440], R31 ;  /* 0x0334401f040085a7 */ /* 0x000f24000800007f */
[----:B----4-:R-:W-:Y:S05]  /*30a30*/  @!P0 BRA `(.L_x_4355) ;  /* 0xfffffffc00f08947 */ /* 0x010fea000383ffff */
[----:B------:R-:W-:Y:S05]  /*30a40*/  BRA `(.L_x_4576) ;  /* 0xffffff84001c7947 */ /* 0x000fea000383ffff */
.L_x_4356:
[----:B------:R-:W-:Y:S01]  /*30a50*/  BSSY B0, `(.L_x_4577) ;  /* 0x0000008000007945 */ /* 0x000fe20003800000 */
[----:B------:R-:W-:Y:S01]  /*30a60*/  MOV R13, R10 ;  /* 0x0000000a000d7202 */ /* 0x000fe20000000f00 */
[----:B------:R-:W-:Y:S02]  /*30a70*/  IMAD.MOV.U32 R12, RZ, RZ, RZ ;  /* 0x000000ffff0c7224 */ /* 0x000fe400078e00ff */
[----:B------:R-:W-:Y:S02]  /*30a80*/  IMAD.MOV.U32 R11, RZ, RZ, 0x1c1f ;  /* 0x00001c1fff0b7424 */ /* 0x000fe400078e00ff */
[----:B------:R-:W-:-:S07]  /*30a90*/  IMAD.MOV.U32 R15, RZ, RZ, -0x1 ;  /* 0xffffffffff0f7424 */ /* 0x000fce00078e00ff */
[----:B0123--:R-:W-:Y:S05]  /*30aa0*/  WARPSYNC.COLLECTIVE R15, `(.L_x_4578) ;  /* 0x000000000f087348 */ /* 0x00ffea0003c00000 */
[----:B------:R4:W0:Y:S02]  /*30ab0*/  SHFL.IDX P6, R14, R13, R12, R11 ;  /* 0x0000000c0d0e7389 */ /* 0x00082400000c000b */
[----:B01234-:R-:W-:Y:S01]  /*30ac0*/  ENDCOLLECTIVE ;  /* 0x000000000000791b */ /* 0x01ffe20003800000 */
.L_x_4578:
[----:B------:R-:W-:Y:S05]  /*30ad0*/  BSYNC B0 ;  /* 0x0000000000007941 */ /* 0x000fea0003800000 */
.L_x_4577:
        /* <DEDUP_REMOVED lines=8> */
.L_x_4579:
[----:B------:R-:W-:Y:S01]  /*30b60*/  IMAD.MOV.U32 R13, RZ, RZ, R10 ;  /* 0x000000ffff0d7224 */ /* 0x000fe200078e000a */
[----:B------:R-:W-:Y:S01]  /*30b70*/  MOV R12, 0x1 ;  /* 0x00000001000c7802 */ /* 0x000fe20000000f00 */
[----:B------:R-:W-:-:S07]  /*30b80*/  IMAD.MOV.U32 R2, RZ, RZ, R14 ;  /* 0x000000ffff027224 */ /* 0x000fce00078e000e */
[----:B------:R-:W-:Y:S05]  /*30b90*/  WARPSYNC.COLLECTIVE R15, `(.L_x_4580) ;  /* 0x000000000f087348 */ /* 0x000fea0003c00000 */
[----:B------:R0:W1:Y:S02]  /*30ba0*/  SHFL.IDX P6, R14, R13, R12, R11 ;  /* 0x0000000c0d0e7389 */ /* 0x00006400000c000b */
[----:B01----:R-:W-:Y:S01]  /*30bb0*/  ENDCOLLECTIVE ;  /* 0x000000000000791b */ /* 0x003fe20003800000 */
.L_x_4580:
        /* <DEDUP_REMOVED lines=13> */
.L_x_4581:
[----:B------:R-:W-:Y:S01]  /*30c90*/  IMAD.MOV.U32 R13, RZ, RZ, R10 ;  /* 0x000000ffff0d7224 */ /* 0x000fe200078e000a */
[----:B------:R-:W-:Y:S01]  /*30ca0*/  MOV R12, 0x2 ;  /* 0x00000002000c7802 */ /* 0x000fe20000000f00 */
[----:B------:R-:W-:-:S07]  /*30cb0*/  IMAD.MOV.U32 R2, RZ, RZ, R14 ;  /* 0x000000ffff027224 */ /* 0x000fce00078e000e */
[----:B------:R-:W-:Y:S05]  /*30cc0*/  WARPSYNC.COLLECTIVE R15, `(.L_x_4582) ;  /* 0x000000000f087348 */ /* 0x000fea0003c00000 */
[----:B------:R0:W1:Y:S02]  /*30cd0*/  SHFL.IDX P6, R14, R13, R12, R11 ;  /* 0x0000000c0d0e7389 */ /* 0x00006400000c000b */
[----:B01----:R-:W-:Y:S01]  /*30ce0*/  ENDCOLLECTIVE ;  /* 0x000000000000791b */ /* 0x003fe20003800000 */
.L_x_4582:
        /* <DEDUP_REMOVED lines=13> */
.L_x_4583:
[----:B------:R-:W-:Y:S01]  /*30dc0*/  IMAD.MOV.U32 R13, RZ, RZ, R10 ;  /* 0x000000ffff0d7224 */ /* 0x000fe200078e000a */
[----:B------:R-:W-:Y:S01]  /*30dd0*/  MOV R12, 0x3 ;  /* 0x00000003000c7802 */ /* 0x000fe20000000f00 */
[----:B------:R-:W-:-:S07]  /*30de0*/  IMAD.MOV.U32 R2, RZ, RZ, R14 ;  /* 0x000000ffff027224 */ /* 0x000fce00078e000e */
[----:B------:R-:W-:Y:S05]  /*30df0*/  WARPSYNC.COLLECTIVE R15, `(.L_x_4584) ;  /* 0x000000000f087348 */ /* 0x000fea0003c00000 */
[----:B------:R0:W1:Y:S02]  /*30e00*/  SHFL.IDX P6, R14, R13, R12, R11 ;  /* 0x0000000c0d0e7389 */ /* 0x00006400000c000b */
[----:B01----:R-:W-:Y:S01]  /*30e10*/  ENDCOLLECTIVE ;  /* 0x000000000000791b */ /* 0x003fe20003800000 */
.L_x_4584:
        /* <DEDUP_REMOVED lines=13> */
.L_x_4585:
[----:B------:R-:W-:Y:S01]  /*30ef0*/  IMAD.MOV.U32 R13, RZ, RZ, R7 ;  /* 0x000000ffff0d7224 */ /* 0x000fe200078e0007 */
[----:B------:R-:W-:Y:S01]  /*30f00*/  MOV R12, RZ ;  /* 0x000000ff000c7202 */ /* 0x000fe20000000f00 */
[----:B------:R-:W-:-:S07]  /*30f10*/  IMAD.MOV.U32 R2, RZ, RZ, R14 ;  /* 0x000000ffff027224 */ /* 0x000fce00078e000e */
[----:B------:R-:W-:Y:S05]  /*30f20*/  WARPSYNC.COLLECTIVE R15, `(.L_x_4586) ;  /* 0x000000000f087348 */ /* 0x000fea0003c00000 */
[----:B------:R0:W1:Y:S02]  /*30f30*/  SHFL.IDX P6, R14, R13, R12, R11 ;  /* 0x0000000c0d0e7389 */ /* 0x00006400000c000b */
[----:B01----:R-:W-:Y:S01]  /*30f40*/  ENDCOLLECTIVE ;  /* 0x000000000000791b */ /* 0x003fe20003800000 */
.L_x_4586:
        /* <DEDUP_REMOVED lines=13> */
.L_x_4587:
[----:B------:R-:W-:Y:S01]  /*31020*/  IMAD.MOV.U32 R2, RZ, RZ, R14 ;  /* 0x000000ffff027224 */ /* 0x000fe200078e000e */
[----:B------:R-:W-:Y:S06]  /*31030*/  BRA `(.L_x_4588) ;  /* 0xffffff8000c87947 */ /* 0x000fec000383ffff */
.L_x_4361:
[----:B------:R0:W0:Y:S02]  /*31040*/  SYNCS.PHASECHK.TRANS64.TRYWAIT P2, [R2+URZ+0x33470], R3 ;  /* 0x03347003020075a7 */ /* 0x000024000804017f */
[----:B0-----:R-:W-:Y:S05]  /*31050*/  @!P2 NANOSLEEP.SYNCS 0x989680 ;  /* 0x009896800000a95d */ /* 0x001fea0003900000 */
[----:B------:R-:W0:Y:S02]  /*31060*/  @!P2 SYNCS.PHASECHK.TRANS64 P2, [R2+URZ+0x33470], R3 ;  /* 0x033470030200a5a7 */ /* 0x000e24000804007f */
[----:B0-----:R-:W-:Y:S05]  /*31070*/  @!P2 BRA `(.L_x_4361) ;  /* 0xfffffffc00f0a947 */ /* 0x001fea000383ffff */
[----:B------:R-:W-:Y:S05]  /*31080*/  BRA `(.L_x_4589) ;  /* 0xffffff8400347947 */ /* 0x000fea000383ffff */
.L_x_4363:
[----:B------:R0:W0:Y:S02]  /*31090*/  SYNCS.PHASECHK.TRANS64.TRYWAIT P2, [R2+URZ+0x33460], R3 ;  /* 0x03346003020075a7 */ /* 0x000024000804017f */
[----:B0-----:R-:W-:Y:S05]  /*310a0*/  @!P2 NANOSLEEP.SYNCS 0x989680 ;  /* 0x009896800000a95d */ /* 0x001fea0003900000 */
[----:B------:R-:W0:Y:S02]  /*310b0*/  @!P2 SYNCS.PHASECHK.TRANS64 P2, [R2+URZ+0x33460], R3 ;  /* 0x033460030200a5a7 */ /* 0x000e24000804007f */
[----:B0-----:R-:W-:Y:S05]  /*310c0*/  @!P2 BRA `(.L_x_4363) ;  /* 0xfffffffc00f0a947 */ /* 0x001fea000383ffff */
[----:B------:R-:W-:Y:S05]  /*310d0*/  BRA `(.L_x_4590) ;  /* 0xffffff8400447947 */ /* 0x000fea000383ffff */
.L_x_4371:
[----:B0-----:R0:W2:Y:S02]  /*310e0*/  SYNCS.PHASECHK.TRANS64.TRYWAIT P1, [R0+URZ+0x33470], R3 ;  /* 0x03347003000075a7 */ /* 0x0010a4000802017f */
[----:B--2---:R-:W-:Y:S05]  /*310f0*/  @!P1 NANOSLEEP.SYNCS 0x989680 ;  /* 0x009896800000995d */ /* 0x004fea0003900000 */
[----:B------:R-:W2:Y:S02]  /*31100*/  @!P1 SYNCS.PHASECHK.TRANS64 P1, [R0+URZ+0x33470], R3 ;  /* 0x03347003000095a7 */ /* 0x000ea4000802007f */
[----:B--2---:R-:W-:Y:S05]  /*31110*/  @!P1 BRA `(.L_x_4371) ;  /* 0xfffffffc00f09947 */ /* 0x004fea000383ffff */
[----:B------:R-:W-:Y:S05]  /*31120*/  BRA `(.L_x_4591) ;  /* 0xffffff9000887947 */ /* 0x000fea000383ffff */
.L_x_4373:
[----:B0-----:R0:W2:Y:S02]  /*31130*/  SYNCS.PHASECHK.TRANS64.TRYWAIT P1, [R0+URZ+0x33460], R3 ;  /* 0x03346003000075a7 */ /* 0x0010a4000802017f */
[----:B--2---:R-:W-:Y:S05]  /*31140*/  @!P1 NANOSLEEP.SYNCS 0x989680 ;  /* 0x009896800000995d */ /* 0x004fea0003900000 */
[----:B------:R-:W2:Y:S02]  /*31150*/  @!P1 SYNCS.PHASECHK.TRANS64 P1, [R0+URZ+0x33460], R3 ;  /* 0x03346003000095a7 */ /* 0x000ea4000802007f */
[----:B--2---:R-:W-:Y:S05]  /*31160*/  @!P1 BRA `(.L_x_4373) ;  /* 0xfffffffc00f09947 */ /* 0x004fea000383ffff */
[----:B------:R-:W-:Y:S05]  /*31170*/  BRA `(.L_x_4592) ;  /* 0xffffff9000947947 */ /* 0x000fea000383ffff */
.L_x_4378:
[----:B------:R-:W-:Y:S01]  /*31180*/  BSSY B0, `(.L_x_4593) ;  /* 0x0000008000007945 */ /* 0x000fe20003800000 */
[----:B------:R-:W-:Y:S01]  /*31190*/  IMAD.MOV.U32 R13, RZ, RZ, R16 ;  /* 0x000000ffff0d7224 */ /* 0x000fe200078e0010 */
[----:B------:R-:W-:Y:S01]  /*311a0*/  MOV R11, 0x1f ;  /* 0x0000001f000b7802 */ /* 0x000fe20000000f00 */
[----:B------:R-:W-:Y:S02]  /*311b0*/  IMAD.MOV.U32 R12, RZ, RZ, RZ ;  /* 0x000000ffff0c7224 */ /* 0x000fe400078e00ff */
[----:B------:R-:W-:-:S07]  /*311c0*/  IMAD.MOV.U32 R15, RZ, RZ, -0x1 ;  /* 0xffffffffff0f7424 */ /* 0x000fce00078e00ff */
[----:B-12---:R-:W-:Y:S05]  /*311d0*/  WARPSYNC.COLLECTIVE R15, `(.L_x_4594) ;  /* 0x000000000f087348 */ /* 0x006fea0003c00000 */
[----:B------:R0:W3:Y:S02]  /*311e0*/  SHFL.IDX P6, R14, R13, R12, R11 ;  /* 0x0000000c0d0e7389 */ /* 0x0000e400000c000b */
[----:B0123--:R-:W-:Y:S01]  /*311f0*/  ENDCOLLECTIVE ;  /* 0x000000000000791b */ /* 0x00ffe20003800000 */
.L_x_4594:
[----:B------:R-:W-:Y:S05]  /*31200*/  BSYNC B0 ;  /* 0x0000000000007941 */ /* 0x000fea0003800000 */
.L_x_4593:
        /* <DEDUP_REMOVED lines=9> */
.L_x_4595:
[----:B------:R-:W-:Y:S02]  /*312a0*/  ULDC UR4, c[0x0][0xc3c] ;  /* 0x00030f0000047ab9 */ /* 0x000fe40000000800 */
[----:B------:R-:W-:-:S13]  /*312b0*/  ISETP.GE.OR P1, PT, R5, UR4, !P0 ;  /* 0x0000000405007c0c */ /* 0x000fda000c726670 */
[----:B------:R-:W0:Y:S01]  /*312c0*/  @!P1 LDC.64 R2, c[0x0][0xc80] ;  /* 0x00032000ff029b82 */ /* 0x000e220000000a00 */
[----:B------:R-:W-:Y:S01]  /*312d0*/  MOV R11, RZ ;  /* 0x000000ff000b7202 */ /* 0x000fe20000000f00 */
[----:B------:R-:W-:Y:S02]  /*312e0*/  IMAD.MOV.U32 R4, RZ, RZ, R14 ;  /* 0x000000ffff047224 */ /* 0x000fe400078e000e */
[----:B0-----:R-:W-:-:S06]  /*312f0*/  @!P1 IMAD.WIDE R2, R5, 0x4, R2 ;  /* 0x0000000405029825 */ /* 0x001fcc00078e0202 */
[----:B------:R-:W2:Y:S01]  /*31300*/  @!P1 LDG.E R2, desc[UR50][R2.64] ;  /* 0x0000003202029981 */ /* 0x000ea2000c1e1900 */
[----:B------:R-:W-:Y:S01]  /*31310*/  IMAD.MOV.U32 R5, RZ, RZ, RZ ;  /* 0x000000ffff057224 */ /* 0x000fe200078e00ff */
        /* <DEDUP_REMOVED lines=10> */
.L_x_4596:
[----:B------:R-:W-:Y:S01]  /*313c0*/  IMAD.MOV.U32 R12, RZ, RZ, 0x2 ;  /* 0x00000002ff0c7424 */ /* 0x000fe200078e00ff */
[----:B------:R-:W-:-:S05]  /*313d0*/  SEL R6, R14, RZ, P1 ;  /* 0x000000ff0e067207 */ /* 0x000fca0000800000 */
[----:B------:R-:W-:-:S04]  /*313e0*/  IMAD.IADD R6, R5, 0x1, R6 ;  /* 0x0000000105067824 */ /* 0x000fc800078e0206 */
[----:B------:R-:W-:-:S07]  /*313f0*/  IMAD.MOV.U32 R13, RZ, RZ, R6 ;  /* 0x000000ffff0d7224 */ /* 0x000fce00078e0006 */
[----:B------:R-:W-:Y:S05]  /*31400*/  WARPSYNC.COLLECTIVE R15, `(.L_x_4597) ;  /* 0x000000000f087348 */ /* 0x000fea0003c00000 */
[----:B------:R0:W1:Y:S02]  /*31410*/  SHFL.UP P6, R14, R13, R12, R11 ;  /* 0x0400000c0d0e7389 */ /* 0x00006400000c000b */
[----:B01----:R-:W-:Y:S01]  /*31420*/  ENDCOLLECTIVE ;  /* 0x000000000000791b */ /* 0x003fe20003800000 */
.L_x_4597:
[----:B------:R-:W-:Y:S02]  /*31430*/  MOV R12, 0x4 ;  /* 0x00000004000c7802 */ /* 0x000fe40000000f00 */
[----:B------:R-:W-:-:S05]  /*31440*/  SEL R7, R14, RZ, P2 ;  /* 0x000000ff0e077207 */ /* 0x000fca0001000000 */
[----:B------:R-:W-:-:S04]  /*31450*/  IMAD.IADD R7, R6, 0x1, R7 ;  /* 0x0000000106077824 */ /* 0x000fc800078e0207 */
[----:B------:R-:W-:-:S07]  /*31460*/  IMAD.MOV.U32 R13, RZ, RZ, R7 ;  /* 0x000000ffff0d7224 */ /* 0x000fce00078e0007 */
[----:B------:R-:W-:Y:S05]  /*31470*/  WARPSYNC.COLLECTIVE R15, `(.L_x_4598) ;  /* 0x000000000f087348 */ /* 0x000fea0003c00000 */
[----:B------:R0:W1:Y:S02]  /*31480*/  SHFL.UP P6, R14, R13, R12, R11 ;  /* 0x0400000c0d0e7389 */ /* 0x00006400000c000b */
[----:B01----:R-:W-:Y:S01]  /*31490*/  ENDCOLLECTIVE ;  /* 0x000000000000791b */ /* 0x003fe20003800000 */
.L_x_4598:
[----:B------:R-:W-:Y:S01]  /*314a0*/  IMAD.MOV.U32 R12, RZ, RZ, 0x8 ;  /* 0x00000008ff0c7424 */ /* 0x000fe200078e00ff */
[----:B------:R-:W-:-:S05]  /*314b0*/  SEL R2, R14, RZ, P3 ;  /* 0x000000ff0e027207 */ /* 0x000fca0001800000 */
[----:B------:R-:W-:-:S04]  /*314c0*/  IMAD.IADD R2, R7, 0x1, R2 ;  /* 0x0000000107027824 */ /* 0x000fc800078e0202 */
[----:B------:R-:W-:-:S07]  /*314d0*/  IMAD.MOV.U32 R13, RZ, RZ, R2 ;  /* 0x000000ffff0d7224 */ /* 0x000fce00078e0002 */
[----:B------:R-:W-:Y:S05]  /*314e0*/  WARPSYNC.COLLECTIVE R15, `(.L_x_4599) ;  /* 0x000000000f087348 */ /* 0x000fea0003c00000 */
[----:B------:R0:W1:Y:S02]  /*314f0*/  SHFL.UP P6, R14, R13, R12, R11 ;  /* 0x0400000c0d0e7389 */ /* 0x00006400000c000b */
[----:B01----:R-:W-:Y:S01]  /*31500*/  ENDCOLLECTIVE ;  /* 0x000000000000791b */ /* 0x003fe20003800000 */
.L_x_4599:
[----:B------:R-:W-:Y:S02]  /*31510*/  MOV R12, 0x10 ;  /* 0x00000010000c7802 */ /* 0x000fe40000000f00 */
[----:B------:R-:W-:-:S05]  /*31520*/  SEL R3, R14, RZ, P4 ;  /* 0x000000ff0e037207 */ /* 0x000fca0002000000 */
[----:B------:R-:W-:-:S04]  /*31530*/  IMAD.IADD R3, R2, 0x1, R3 ;  /* 0x0000000102037824 */ /* 0x000fc800078e0203 */
[----:B------:R-:W-:-:S07]  /*31540*/  IMAD.MOV.U32 R13, RZ, RZ, R3 ;  /* 0x000000ffff0d7224 */ /* 0x000fce00078e0003 */
[----:B------:R-:W-:Y:S05]  /*31550*/  WARPSYNC.COLLECTIVE R15, `(.L_x_4600) ;  /* 0x000000000f087348 */ /* 0x000fea0003c00000 */
[----:B------:R0:W1:Y:S02]  /*31560*/  SHFL.UP P6, R14, R13, R12, R11 ;  /* 0x0400000c0d0e7389 */ /* 0x00006400000c000b */
[----:B01----:R-:W-:Y:S01]  /*31570*/  ENDCOLLECTIVE ;  /* 0x000000000000791b */ /* 0x003fe20003800000 */
.L_x_4600:
[----:B------:R-:W-:Y:S02]  /*31580*/  IMAD.MOV.U32 R12, RZ, RZ, 0x1f ;  /* 0x0000001fff0c7424 */ /* 0x000fe400078e00ff */
[----:B------:R-:W-:Y:S01]  /*31590*/  IMAD.MOV.U32 R11, RZ, RZ, 0x1f ;  /* 0x0000001fff0b7424 */ /* 0x000fe200078e00ff */
[----:B------:R-:W-:-:S05]  /*315a0*/  SEL R2, R14, RZ, P5 ;  /* 0x000000ff0e027207 */ /* 0x000fca0002800000 */
[----:B------:R-:W-:-:S04]  /*315b0*/  IMAD.IADD R2, R3, 0x1, R2 ;  /* 0x0000000103027824 */ /* 0x000fc800078e0202 */
[----:B------:R-:W-:-:S07]  /*315c0*/  IMAD.MOV.U32 R13, RZ, RZ, R2 ;  /* 0x000000ffff0d7224 */ /* 0x000fce00078e0002 */
[----:B------:R-:W-:Y:S05]  /*315d0*/  WARPSYNC.COLLECTIVE R15, `(.L_x_4601) ;  /* 0x000000000f087348 */ /* 0x000fea0003c00000 */
[----:B------:R0:W1:Y:S02]  /*315e0*/  SHFL.IDX P6, R14, R13, R12, R11 ;  /* 0x0000000c0d0e7389 */ /* 0x00006400000c000b */
[----:B01----:R-:W-:Y:S01]  /*315f0*/  ENDCOLLECTIVE ;  /* 0x000000000000791b */ /* 0x003fe20003800000 */
.L_x_4601:
[----:B------:R-:W-:Y:S05]  /*31600*/  BRA `(.L_x_4602) ;  /* 0xffffff9c00287947 */ /* 0x000fea000383ffff */
.L_x_4383:
[----:B------:R-:W-:Y:S01]  /*31610*/  BSSY B0, `(.L_x_4603) ;  /* 0x0000008000007945 */ /* 0x000fe20003800000 */
[----:B-----5:R-:W-:Y:S01]  /*31620*/  IMAD.MOV.U32 R13, RZ, RZ, R5 ;  /* 0x000000ffff0d7224 */ /* 0x020fe200078e0005 */
[----:B------:R-:W-:Y:S01]  /*31630*/  MOV R12, 0x1 ;  /* 0x00000001000c7802 */ /* 0x000fe20000000f00 */
[----:B------:R-:W-:Y:S02]  /*31640*/  IMAD.MOV.U32 R11, RZ, RZ, RZ ;  /* 0x000000ffff0b7224 */ /* 0x000fe400078e00ff */
[----:B------:R-:W-:-:S07]  /*31650*/  IMAD.MOV.U32 R15, RZ, RZ, -0x1 ;  /* 0xffffffffff0f7424 */ /* 0x000fce00078e00ff */
[----:B0-----:R-:W-:Y:S05]  /*31660*/  WARPSYNC.COLLECTIVE R15, `(.L_x_4604) ;  /* 0x000000000f087348 */ /* 0x001fea0003c00000 */
[----:B------:R1:W2:Y:S02]  /*31670*/  SHFL.UP P6, R14, R13, R12, R11 ;  /* 0x0400000c0d0e7389 */ /* 0x0002a400000c000b */
[----:B012---:R-:W-:Y:S01]  /*31680*/  ENDCOLLECTIVE ;  /* 0x000000000000791b */ /* 0x007fe20003800000 */
.L_x_4604:
[----:B------:R-:W-:Y:S05]  /*31690*/  BSYNC B0 ;  /* 0x0000000000007941 */ /* 0x000fea0003800000 */
.L_x_4603:
        /* <DEDUP_REMOVED lines=8> */
.L_x_4605:
[----:B------:R-:W-:Y:S01]  /*31720*/  IMAD.MOV.U32 R12, RZ, RZ, 0x4 ;  /* 0x00000004ff0c7424 */ /* 0x000fe200078e00ff */
[----:B------:R-:W-:-:S05]  /*31730*/  SEL R2, R14, RZ, P2 ;  /* 0x000000ff0e027207 */ /* 0x000fca0001000000 */
[----:B------:R-:W-:-:S04]  /*31740*/  IMAD.IADD R2, R13, 0x1, R2 ;  /* 0x000000010d027824 */ /* 0x000fc800078e0202 */
[----:B------:R-:W-:-:S07]  /*31750*/  IMAD.MOV.U32 R13, RZ, RZ, R2 ;  /* 0x000000ffff0d7224 */ /* 0x000fce00078e0002 */
[----:B------:R-:W-:Y:S05]  /*31760*/  WARPSYNC.COLLECTIVE R15, `(.L_x_4606) ;  /* 0x000000000f087348 */ /* 0x000fea0003c00000 */
[----:B------:R0:W1:Y:S02]  /*31770*/  SHFL.UP P6, R14, R13, R12, R11 ;  /* 0x0400000c0d0e7389 */ /* 0x00006400000c000b */
[----:B01----:R-:W-:Y:S01]  /*31780*/  ENDCOLLECTIVE ;  /* 0x000000000000791b */ /* 0x003fe20003800000 */
.L_x_4606:
[----:B------:R-:W-:Y:S02]  /*31790*/  MOV R12, 0x8 ;  /* 0x00000008000c7802 */ /* 0x000fe40000000f00 */
[----:B------:R-:W-:-:S05]  /*317a0*/  SEL R3, R14, RZ, P3 ;  /* 0x000000ff0e037207 */ /* 0x000fca0001800000 */
[----:B------:R-:W-:-:S04]  /*317b0*/  IMAD.IADD R3, R2, 0x1, R3 ;  /* 0x0000000102037824 */ /* 0x000fc800078e0203 */
[----:B------:R-:W-:-:S07]  /*317c0*/  IMAD.MOV.U32 R13, RZ, RZ, R3 ;  /* 0x000000ffff0d7224 */ /* 0x000fce00078e0003 */
[----:B------:R-:W-:Y:S05]  /*317d0*/  WARPSYNC.COLLECTIVE R15, `(.L_x_4607) ;  /* 0x000000000f087348 */ /* 0x000fea0003c00000 */
[----:B------:R0:W1:Y:S02]  /*317e0*/  SHFL.UP P6, R14, R13, R12, R11 ;  /* 0x0400000c0d0e7389 */ /* 0x00006400000c000b */
[----:B01----:R-:W-:Y:S01]  /*317f0*/  ENDCOLLECTIVE ;  /* 0x000000000000791b */ /* 0x003fe20003800000 */
.L_x_4607:
[----:B------:R-:W-:Y:S01]  /*31800*/  IMAD.MOV.U32 R12, RZ, RZ, 0x10 ;  /* 0x00000010ff0c7424 */ /* 0x000fe200078e00ff */
[----:B------:R-:W-:-:S05]  /*31810*/  SEL R4, R14, RZ, P4 ;  /* 0x000000ff0e047207 */ /* 0x000fca0002000000 */
[----:B------:R-:W-:-:S04]  /*31820*/  IMAD.IADD R4, R3, 0x1, R4 ;  /* 0x0000000103047824 */ /* 0x000fc800078e0204 */
[----:B------:R-:W-:-:S07]  /*31830*/  IMAD.MOV.U32 R13, RZ, RZ, R4 ;  /* 0x000000ffff0d7224 */ /* 0x000fce00078e0004 */
[----:B------:R-:W-:Y:S05]  /*31840*/  WARPSYNC.COLLECTIVE R15, `(.L_x_4608) ;  /* 0x000000000f087348 */ /* 0x000fea0003c00000 */
[----:B------:R0:W1:Y:S02]  /*31850*/  SHFL.UP P6, R14, R13, R12, R11 ;  /* 0x0400000c0d0e7389 */ /* 0x00006400000c000b */
[----:B01----:R-:W-:Y:S01]  /*31860*/  ENDCOLLECTIVE ;  /* 0x000000000000791b */ /* 0x003fe20003800000 */
.L_x_4608:
[----:B------:R-:W-:Y:S01]  /*31870*/  MOV R12, 0x1f ;  /* 0x0000001f000c7802 */ /* 0x000fe20000000f00 */
[----:B------:R-:W-:Y:S01]  /*31880*/  IMAD.MOV.U32 R11, RZ, RZ, 0x1f ;  /* 0x0000001fff0b7424 */ /* 0x000fe200078e00ff */
[----:B------:R-:W-:-:S05]  /*31890*/  SEL R3, R14, RZ, P5 ;  /* 0x000000ff0e037207 */ /* 0x000fca0002800000 */
[----:B------:R-:W-:-:S04]  /*318a0*/  IMAD.IADD R2, R4, 0x1, R3 ;  /* 0x0000000104027824 */ /* 0x000fc800078e0203 */
[----:B------:R-:W-:-:S07]  /*318b0*/  IMAD.MOV.U32 R13, RZ, RZ, R2 ;  /* 0x000000ffff0d7224 */ /* 0x000fce00078e0002 */
[----:B------:R-:W-:Y:S05]  /*318c0*/  WARPSYNC.COLLECTIVE R15, `(.L_x_4609) ;  /* 0x000000000f087348 */ /* 0x000fea0003c00000 */
[----:B------:R0:W1:Y:S02]  /*318d0*/  SHFL.IDX P6, R14, R13, R12, R11 ;  /* 0x0000000c0d0e7389 */ /* 0x00006400000c000b */
[----:B01----:R-:W-:Y:S01]  /*318e0*/  ENDCOLLECTIVE ;  /* 0x000000000000791b */ /* 0x003fe20003800000 */
.L_x_4609:
[----:B------:R-:W-:Y:S05]  /*318f0*/  BRA `(.L_x_4610) ;  /* 0xffffff9c00087947 */ /* 0x000fea000383ffff */
.L_x_4385:
[----:B------:R-:W-:Y:S01]  /*31900*/  BSSY B0, `(.L_x_4611) ;  /* 0x0000006000007945 */ /* 0x000fe20003800000 */
[----:B------:R-:W-:Y:S01]  /*31910*/  PLOP3.LUT P6, PT, P6, PT, PT, 0x8, 0x0 ;  /* 0x000000000000781c */ /* 0x000fe200037ce170 */
[----:B------:R-:W-:-:S12]  /*31920*/  IMAD.MOV.U32 R15, RZ, RZ, -0x1 ;  /* 0xffffffffff0f7424 */ /* 0x000fd800078e00ff */
[----:B0-----:R-:W-:Y:S05]  /*31930*/  WARPSYNC.COLLECTIVE R15, `(.L_x_4612) ;  /* 0x000000000f087348 */ /* 0x001fea0003c00000 */
[----:B------:R-:W-:Y:S01]  /*31940*/  VOTE.ANY R14, PT, P6 ;  /* 0x00000000000e7806 */ /* 0x000fe200030e0100 */
[----:B0-----:R-:W-:Y:S06]  /*31950*/  ENDCOLLECTIVE ;  /* 0x000000000000791b */ /* 0x001fec0003800000 */
.L_x_4612:
[----:B------:R-:W-:Y:S05]  /*31960*/  BSYNC B0 ;  /* 0x0000000000007941 */ /* 0x000fea0003800000 */
.L_x_4611:
        /* <DEDUP_REMOVED lines=9> */
.L_x_4613:
[----:B------:R-:W-:Y:S01]  /*31a00*/  IMAD.MOV.U32 R5, RZ, RZ, R14 ;  /* 0x000000ffff057224 */ /* 0x000fe200078e000e */
[----:B------:R-:W-:Y:S06]  /*31a10*/  BRA `(.L_x_4614) ;  /* 0xffffff9800f87947 */ /* 0x000fec000383ffff */
.L_x_4387:
[----:B------:R-:W-:Y:S01]  /*31a20*/  BSSY B0, `(.L_x_4615) ;  /* 0x0000007000007945 */ /* 0x000fe20003800000 */
[----:B------:R-:W-:Y:S02]  /*31a30*/  IMAD.MOV.U32 R13, RZ, RZ, R2 ;  /* 0x000000ffff0d7224 */ /* 0x000fe400078e0002 */
[----:B------:R-:W-:Y:S02]  /*31a40*/  IMAD.MOV.U32 R11, RZ, RZ, 0x1f ;  /* 0x0000001fff0b7424 */ /* 0x000fe400078e00ff */
[----:B------:R-:W-:-:S07]  /*31a50*/  IMAD.MOV.U32 R15, RZ, RZ, -0x1 ;  /* 0xffffffffff0f7424 */ /* 0x000fce00078e00ff */
[----:B012---:R-:W-:Y:S05]  /*31a60*/  WARPSYNC.COLLECTIVE R15, `(.L_x_4616) ;  /* 0x000000000f087348 */ /* 0x007fea0003c00000 */
[----:B------:R3:W4:Y:S02]  /*31a70*/  SHFL.IDX P6, R14, R13, R12, R11 ;  /* 0x0000000c0d0e7389 */ /* 0x00072400000c000b */
[----:B01234-:R-:W-:Y:S01]  /*31a80*/  ENDCOLLECTIVE ;  /* 0x000000000000791b */ /* 0x01ffe20003800000 */
.L_x_4616:
[----:B------:R-:W-:Y:S05]  /*31a90*/  BSYNC B0 ;  /* 0x0000000000007941 */ /* 0x000fea0003800000 */
.L_x_4615:
[----:B------:R-:W-:Y:S05]  /*31aa0*/  BRA `(.L_x_4386) ;  /* 0xffffff9800f07947 */ /* 0x000fea000383ffff */
.L_x_4391:
[----:B0-----:R0:W1:Y:S02]  /*31ab0*/  SYNCS.PHASECHK.TRANS64.TRYWAIT P0, [R5+URZ+0x33420], R0 ;  /* 0x03342000050075a7 */ /* 0x001064000800017f */
[----:B-1----:R-:W-:Y:S05]  /*31ac0*/  @!P0 NANOSLEEP.SYNCS 0x989680 ;  /* 0x009896800000895d */ /* 0x002fea0003900000 */
[----:B------:R-:W1:Y:S02]  /*31ad0*/  @!P0 SYNCS.PHASECHK.TRANS64 P0, [R5+URZ+0x33420], R0 ;  /* 0x03342000050085a7 */ /* 0x000e64000800007f */
[----:B-1----:R-:W-:Y:S05]  /*31ae0*/  @!P0 BRA `(.L_x_4391) ;  /* 0xfffffffc00f08947 */ /* 0x002fea000383ffff */
[----:B------:R-:W-:Y:S05]  /*31af0*/  BRA `(.L_x_4617) ;  /* 0xffffff9c00e47947 */ /* 0x000fea000383ffff */
.L_x_4392:
[----:B------:R-:W1:Y:S01]  /*31b00*/  S2R R2, SR_TID.X ;  /* 0x0000000000027919 */ /* 0x000e620000002100 */
[----:B------:R-:W-:Y:S01]  /*31b10*/  BSSY B0, `(.L_x_4618) ;  /* 0x000000a000007945 */ /* 0x000fe20003800000 */
[----:B------:R-:W-:Y:S02]  /*31b20*/  IMAD.MOV.U32 R12, RZ, RZ, RZ ;  /* 0x000000ffff0c7224 */ /* 0x000fe400078e00ff */
[----:B------:R-:W-:Y:S02]  /*31b30*/  IMAD.MOV.U32 R11, RZ, RZ, 0x1f ;  /* 0x0000001fff0b7424 */ /* 0x000fe400078e00ff */
[----:B------:R-:W-:Y:S01]  /*31b40*/  IMAD.MOV.U32 R15, RZ, RZ, -0x1 ;  /* 0xffffffffff0f7424 */ /* 0x000fe200078e00ff */
[----:B-1----:R-:W-:-:S04]  /*31b50*/  SHF.R.U32.HI R2, RZ, 0x5, R2 ;  /* 0x00000005ff027819 */ /* 0x002fc80000011602 */
[----:B------:R-:W-:-:S04]  /*31b60*/  LOP3.LUT R2, R2, 0x3, RZ, 0xc0, !PT ;  /* 0x0000000302027812 */ /* 0x000fc800078ec0ff */
[----:B------:R-:W-:-:S07]  /*31b70*/  MOV R13, R2 ;  /* 0x00000002000d7202 */ /* 0x000fce0000000f00 */
[----:B0-----:R-:W-:Y:S05]  /*31b80*/  WARPSYNC.COLLECTIVE R15, `(.L_x_4619) ;  /* 0x000000000f087348 */ /* 0x001fea0003c00000 */
[----:B------:R1:W2:Y:S02]  /*31b90*/  SHFL.IDX P6, R14, R13, R12, R11 ;  /* 0x0000000c0d0e7389 */ /* 0x0002a400000c000b */
[----:B012---:R-:W-:Y:S01]  /*31ba0*/  ENDCOLLECTIVE ;  /* 0x000000000000791b */ /* 0x007fe20003800000 */
.L_x_4619:
[----:B------:R-:W-:Y:S05]  /*31bb0*/  BSYNC B0 ;  /* 0x0000000000007941 */ /* 0x000fea0003800000 */
.L_x_4618:
[----:B------:R-:W-:Y:S05]  /*31bc0*/  BRA `(.L_x_4620) ;  /* 0xffffff9c00cc7947 */ /* 0x000fea000383ffff */
.L_x_4393:
[----:B------:R-:W-:Y:S01]  /*31bd0*/  BSSY B0, `(.L_x_4621) ;  /* 0x0000006000007945 */ /* 0x000fe20003800000 */
[----:B------:R-:W-:-:S07]  /*31be0*/  IMAD.MOV.U32 R15, RZ, RZ, -0x1 ;  /* 0xffffffffff0f7424 */ /* 0x000fce00078e00ff */
[----:B0-----:R-:W-:Y:S05]  /*31bf0*/  WARPSYNC.COLLECTIVE R15, `(.L_x_4622) ;  /* 0x000000000f0c7348 */ /* 0x001fea0003c00000 */
[----:B------:R-:W-:Y:S02]  /*31c00*/  ELECT P6, UR62, PT ;  /* 0x00000000003e782f */ /* 0x000fe400038c0000 */
[----:B------:R-:W-:Y:S01]  /*31c10*/  MOV R14, UR62 ;  /* 0x0000003e000e7c02 */ /* 0x000fe20008000f00 */
[----:B0-----:R-:W-:Y:S10]  /*31c20*/  ENDCOLLECTIVE ;  /* 0x000000000000791b */ /* 0x001ff40003800000 */
.L_x_4622:
[----:B------:R-:W-:Y:S05]  /*31c30*/  BSYNC B0 ;  /* 0x0000000000007941 */ /* 0x000fea0003800000 */
.L_x_4621:
[----:B------:R-:W-:Y:S05]  /*31c40*/  BRA `(.L_x_4623) ;  /* 0xffffff9c00c07947 */ /* 0x000fea000383ffff */
.L_x_4395:
[----:B0-----:R0:W1:Y:S02]  /*31c50*/  SYNCS.PHASECHK.TRANS64.TRYWAIT P1, [R3+URZ+0x33440], R2 ;  /* 0x03344002030075a7 */ /* 0x001064000802017f */
[----:B-1----:R-:W-:Y:S05]  /*31c60*/  @!P1 NANOSLEEP.SYNCS 0x989680 ;  /* 0x009896800000995d */ /* 0x002fea0003900000 */
[----:B------:R-:W1:Y:S02]  /*31c70*/  @!P1 SYNCS.PHASECHK.TRANS64 P1, [R3+URZ+0x33440], R2 ;  /* 0x03344002030095a7 */ /* 0x000e64000802007f */
[----:B-1----:R-:W-:Y:S05]  /*31c80*/  @!P1 BRA `(.L_x_4395) ;  /* 0xfffffffc00f09947 */ /* 0x002fea000383ffff */
[----:B------:R-:W-:Y:S05]  /*31c90*/  BRA `(.L_x_4624) ;  /* 0xffffff9c00e07947 */ /* 0x000fea000383ffff */
.L_x_4397:
[----:B-1----:R1:W2:Y:S02]  /*31ca0*/  SYNCS.PHASECHK.TRANS64.TRYWAIT P1, [R5+URZ+0x33440], R0 ;  /* 0x03344000050075a7 */ /* 0x0022a4000802017f */
[----:B--2---:R-:W-:Y:S05]  /*31cb0*/  @!P1 NANOSLEEP.SYNCS 0x989680 ;  /* 0x009896800000995d */ /* 0x004fea0003900000 */
[----:B------:R-:W2:Y:S02]  /*31cc0*/  @!P1 SYNCS.PHASECHK.TRANS64 P1, [R5+URZ+0x33440], R0 ;  /* 0x03344000050095a7 */ /* 0x000ea4000802007f */
[----:B--2---:R-:W-:Y:S05]  /*31cd0*/  @!P1 BRA `(.L_x_4397) ;  /* 0xfffffffc00f09947 */ /* 0x004fea000383ffff */
[----:B------:R-:W-:Y:S05]  /*31ce0*/  BRA `(.L_x_4625) ;  /* 0xffffff9c00ec7947 */ /* 0x000fea000383ffff */
.L_x_4399:
[----:B--2---:R2:W3:Y:S02]  /*31cf0*/  SYNCS.PHASECHK.TRANS64.TRYWAIT P1, [R3+URZ+0x33460], R2 ;  /* 0x03346002030075a7 */ /* 0x0044e4000802017f */
[----:B---3--:R-:W-:Y:S05]  /*31d00*/  @!P1 NANOSLEEP.SYNCS 0x989680 ;  /* 0x009896800000995d */ /* 0x008fea0003900000 */
[----:B------:R-:W3:Y:S02]  /*31d10*/  @!P1 SYNCS.PHASECHK.TRANS64 P1, [R3+URZ+0x33460], R2 ;  /* 0x03346002030095a7 */ /* 0x000ee4000802007f */
[----:B---3--:R-:W-:Y:S05]  /*31d20*/  @!P1 BRA `(.L_x_4399) ;  /* 0xfffffffc00f09947 */ /* 0x008fea000383ffff */
[----:B------:R-:W-:Y:S05]  /*31d30*/  BRA `(.L_x_4626) ;  /* 0xffffff9c00e87947 */ /* 0x000fea000383ffff */
.L_x_4401:
[----:B---3--:R3:W4:Y:S02]  /*31d40*/  SYNCS.PHASECHK.TRANS64.TRYWAIT P1, [R5+URZ+0x33460], R0 ;  /* 0x03346000050075a7 */ /* 0x008724000802017f */
[----:B----4-:R-:W-:Y:S05]  /*31d50*/  @!P1 NANOSLEEP.SYNCS 0x989680 ;  /* 0x009896800000995d */ /* 0x010fea0003900000 */
[----:B------:R-:W4:Y:S02]  /*31d60*/  @!P1 SYNCS.PHASECHK.TRANS64 P1, [R5+URZ+0x33460], R0 ;  /* 0x03346000050095a7 */ /* 0x000f24000802007f */
[----:B----4-:R-:W-:Y:S05]  /*31d70*/  @!P1 BRA `(.L_x_4401) ;  /* 0xfffffffc00f09947 */ /* 0x010fea000383ffff */
[----:B------:R-:W-:Y:S05]  /*31d80*/  BRA `(.L_x_4627) ;  /* 0xffffff9c00e47947 */ /* 0x000fea000383ffff */
.L_x_4403:
[----:B----4-:R4:W0:Y:S02]  /*31d90*/  SYNCS.PHASECHK.TRANS64.TRYWAIT P1, [R3+URZ+0x33480], R2 ;  /* 0x03348002030075a7 */ /* 0x010824000802017f */
[----:B0-----:R-:W-:Y:S05]  /*31da0*/  @!P1 NANOSLEEP.SYNCS 0x989680 ;  /* 0x009896800000995d */ /* 0x001fea0003900000 */
[----:B------:R-:W0:Y:S02]  /*31db0*/  @!P1 SYNCS.PHASECHK.TRANS64 P1, [R3+URZ+0x33480], R2 ;  /* 0x03348002030095a7 */ /* 0x000e24000802007f */
[----:B0-----:R-:W-:Y:S05]  /*31dc0*/  @!P1 BRA `(.L_x_4403) ;  /* 0xfffffffc00f09947 */ /* 0x001fea000383ffff */
[----:B------:R-:W-:Y:S05]  /*31dd0*/  BRA `(.L_x_4628) ;  /* 0xffffff9c00e07947 */ /* 0x000fea000383ffff */
.L_x_4629:
        /* <DEDUP_REMOVED lines=10> */
.L_x_15836:


//--------------------- .text._ZN7cutlass13device_kernelIN5flash11enable_sm90INS1_16FlashAttnFwdSm90INS1_25CollectiveMainloopFwdSm90ILi2EN4cute5tupleIJNS5_1CILi1EEES8_S8_EEENS6_IJNS7_ILi128EEESA_NS7_ILi192EEEEEELi192ENS_12float_e4m3_tEfNS_4arch4Sm90ELb0ELb1ELb0ELb0ELb1ELb0ELb0ELb1ELb1ELb1ELb0ELb0EEENS1_21CollectiveEpilogueFwdINS6_IJSA_SB_SA_EEES9_NS_10bfloat16_tESF_Li256ELb0ELb1ELb0ELb1EEENS1_30DynamicPersistentTileSchedulerILi256ELi128ELb0ELb1ELb1EEEEEEEEEvNT_6ParamsE --------------------------
	.section	.text._ZN7cutlass13device_kernelIN5flash11enable_sm90INS1_16FlashAttnFwdSm90INS1_25CollectiveMainloopFwdSm90ILi2EN4cute5tupleIJNS5_1CILi1EEES8_S8_EEENS6_IJNS7_ILi128EEESA_NS7_ILi192EEEEEELi192ENS_12float_e4m3_tEfNS_4arch4Sm90ELb0ELb1ELb0ELb0ELb1ELb0ELb0ELb1ELb1ELb1ELb0ELb0EEENS1_21CollectiveEpilogueFwdINS6_IJSA_SB_SA_EEES9_NS_10bfloat16_tESF_Li256ELb0ELb1ELb0ELb1EEENS1_30DynamicPersistentTileSchedulerILi256ELi128ELb0ELb1ELb1EEEEEEEEEvNT_6ParamsE,"ax",@progbits
	.align	128
.text._ZN7cutlass13device_kernelIN5flash11enable_sm90INS1_16FlashAttnFwdSm90INS1_25CollectiveMainloopFwdSm90ILi2EN4cute5tupleIJNS5_1CILi1EEES8_S8_EEENS6_IJNS7_ILi128EEESA_NS7_ILi192EEEEEELi192ENS_12float_e4m3_tEfNS_4arch4Sm90ELb0ELb1ELb0ELb0ELb1ELb0ELb0ELb1ELb1ELb1ELb0ELb0EEENS1_21CollectiveEpilogueFwdINS6_IJSA_SB_SA_EEES9_NS_10bfloat16_tESF_Li256ELb0ELb1ELb0ELb1EEENS1_30DynamicPersistentTileSchedulerILi256ELi128ELb0ELb1ELb1EEEEEEEEEvNT_6ParamsE:
        .type           _ZN7cutlass13device_kernelIN5flash11enable_sm90INS1_16FlashAttnFwdSm90INS1_25CollectiveMainloopFwdSm90ILi2EN4cute5tupleIJNS5_1CILi1EEES8_S8_EEENS6_IJNS7_ILi128EEESA_NS7_ILi192EEEEEELi192ENS_12float_e4m3_tEfNS_4arch4Sm90ELb0ELb1ELb0ELb0ELb1ELb0ELb0ELb1ELb1ELb1ELb0ELb0EEENS1_21CollectiveEpilogueFwdINS6_IJSA_SB_SA_EEES9_NS_10bfloat16_tESF_Li256ELb0ELb1ELb0ELb1EEENS1_30DynamicPersistentTileSchedulerILi256ELi128ELb0ELb1ELb1EEEEEEEEEvNT_6ParamsE,@function
        .size           _ZN7cutlass13device_kernelIN5flash11enable_sm90INS1_16FlashAttnFwdSm90INS1_25CollectiveMainloopFwdSm90ILi2EN4cute5tupleIJNS5_1CILi1EEES8_S8_EEENS6_IJNS7_ILi128EEESA_NS7_ILi192EEEEEELi192ENS_12float_e4m3_tEfNS_4arch4Sm90ELb0ELb1ELb0ELb0ELb1ELb0ELb0ELb1ELb1ELb1ELb0ELb0EEENS1_21CollectiveEpilogueFwdINS6_IJSA_SB_SA_EEES9_NS_10bfloat16_tESF_Li256ELb0ELb1ELb0ELb1EEENS1_30DynamicPersistentTileSchedulerILi256ELi128ELb0ELb1ELb1EEEEEEEEEvNT_6ParamsE,(.L_x_15837 - _ZN7cutlass13device_kernelIN5flash11enable_sm90INS1_16FlashAttnFwdSm90INS1_25CollectiveMainloopFwdSm90ILi2EN4cute5tupleIJNS5_1CILi1EEES8_S8_EEENS6_IJNS7_ILi128EEESA_NS7_ILi192EEEEEELi192ENS_12float_e4m3_tEfNS_4arch4Sm90ELb0ELb1ELb0ELb0ELb1ELb0ELb0ELb1ELb1ELb1ELb0ELb0EEENS1_21CollectiveEpilogueFwdINS6_IJSA_SB_SA_EEES9_NS_10bfloat16_tESF_Li256ELb0ELb1ELb0ELb1EEENS1_30DynamicPersistentTileSchedulerILi256ELi128ELb0ELb1ELb1EEEEEEEEEvNT_6ParamsE)
        .other          _ZN7cutlass13device_kernelIN5flash11enable_sm90INS1_16FlashAttnFwdSm90INS1_25CollectiveMainloopFwdSm90ILi2EN4cute5tupleIJNS5_1CILi1EEES8_S8_EEENS6_IJNS7_ILi128EEESA_NS7_ILi192EEEEEELi192ENS_12float_e4m3_tEfNS_4arch4Sm90ELb0ELb1ELb0ELb0ELb1ELb0ELb0ELb1ELb1ELb1ELb0ELb0EEENS1_21CollectiveEpilogueFwdINS6_IJSA_SB_SA_EEES9_NS_10bfloat16_tESF_Li256ELb0ELb1ELb0ELb1EEENS1_30DynamicPersistentTileSchedulerILi256ELi128ELb0ELb1ELb1EEEEEEEEEvNT_6ParamsE,@"STO_CUDA_ENTRY STV_DEFAULT"
_ZN7cutlass13device_kernelIN5flash11enable_sm90INS1_16FlashAttnFwdSm90INS1_25CollectiveMainloopFwdSm90ILi2EN4cute5tupleIJNS5_1CILi1EEES8_S8_EEENS6_IJNS7_ILi128EEESA_NS7_ILi192EEEEEELi192ENS_12float_e4m3_tEfNS_4arch4Sm90ELb0ELb1ELb0ELb0ELb1ELb0ELb0ELb1ELb1ELb1ELb0ELb0EEENS1_21CollectiveEpilogueFwdINS6_IJSA_SB_SA_EEES9_NS_10bfloat16_tESF_Li256ELb0ELb1ELb0ELb1EEENS1_30DynamicPersistentTileSchedulerILi256ELi128ELb0ELb1ELb1EEEEEEEEEvNT_6ParamsE:
        /* <DEDUP_REMOVED lines=45> */
.L_x_4630:
        /* <DEDUP_REMOVED lines=22> */
.L_x_4631:
        /* <DEDUP_REMOVED lines=18> */
.L_x_4632:
        /* <DEDUP_REMOVED lines=22> */
.L_x_4633:
        /* <DEDUP_REMOVED lines=24> */
.L_x_4634:
        /* <DEDUP_REMOVED lines=9> */
.L_x_4636:
        /* <DEDUP_REMOVED lines=16> */
[----:B------:R-:W-:Y:S01]  /*09c0*/  UMOV UR48, URZ ;  /* 0x0000003f00307c82 */ /* 0x000fe20008000000 */
[----:B------:R-:W-:Y:S02]  /*09d0*/  UMOV UR47, URZ ;  /* 0x0000003f002f7c82 */ /* 0x000fe40008000000 */
[----:B------:R-:W-:Y:S01]  /*09e0*/  SHF.R.S32.HI R3, RZ, 0x1f, R208 ;  /* 0x0000001fff037819 */ /* 0x000fe200000114d0 */
[----:B------:R-:W-:-:S03]  /*09f0*/  UMOV UR46, URZ ;  /* 0x0000003f002e7c82 */ /* 0x000fc60008000000 */
[CC--:B------:R-:W-:Y:S02]  /*0a00*/  LEA.HI R5, R3.reuse, R208.reuse, RZ, 0x7 ;  /* 0x000000d003057211 */ /* 0x0c0fe400078f38ff */
[----:B------:R-:W-:Y:S02]  /*0a10*/  LEA.HI R0, R3, R208, RZ, 0x4 ;  /* 0x000000d003007211 */ /* 0x000fe400078f20ff */
[----:B------:R-:W-:Y:S02]  /*0a20*/  LOP3.LUT R201, R5, 0xffffff80, RZ, 0xc0, !PT ;  /* 0xffffff8005c97812 */ /* 0x000fe400078ec0ff */
[----:B------:R-:W-:Y:S02]  /*0a30*/  SHF.R.S32.HI R9, RZ, 0x4, R0 ;  /* 0x00000004ff097819 */ /* 0x000fe40000011400 */
[----:B------:R-:W-:Y:S01]  /*0a40*/  LOP3.LUT R7, R0, 0x3fffff0, RZ, 0xc0, !PT ;  /* 0x03fffff000077812 */ /* 0x000fe200078ec0ff */
[----:B------:R-:W-:Y:S01]  /*0a50*/  IMAD.IADD R201, R208, 0x1, -R201 ;  /* 0x00000001d0c97824 */ /* 0x000fe200078e0ac9 */
[----:B------:R-:W-:-:S02]  /*0a60*/  LEA.HI R0, R0, R9, RZ, 0x1 ;  /* 0x0000000900007211 */ /* 0x000fc400078f08ff */
[CC--:B------:R-:W-:Y:S01]  /*0a70*/  LEA.HI R2, R3.reuse, R208.reuse, RZ, 0x5 ;  /* 0x000000d003027211 */ /* 0x0c0fe200078f28ff */
[----:B------:R-:W-:Y:S01]  /*0a80*/  IMAD.IADD R7, R208, 0x1, -R7 ;  /* 0x00000001d0077824 */ /* 0x000fe200078e0a07 */
[----:B------:R-:W-:Y:S02]  /*0a90*/  SHF.R.S32.HI R4, RZ, 0x1f, R201 ;  /* 0x0000001fff047819 */ /* 0x000fe400000114c9 */
[----:B------:R-:W-:Y:S01]  /*0aa0*/  LOP3.LUT R0, R0, 0x1ffffffe, RZ, 0xc0, !PT ;  /* 0x1ffffffe00007812 */ /* 0x000fe200078ec0ff */
[----:B------:R-:W-:Y:S01]  /*0ab0*/  IMAD.SHL.U32 R2, R2, 0x20, RZ ;  /* 0x0000002002027824 */ /* 0x000fe200078e00ff */
[----:B------:R-:W-:Y:S02]  /*0ac0*/  LEA.HI R6, R4, R201, RZ, 0x2 ;  /* 0x000000c904067211 */ /* 0x000fe400078f10ff */
[----:B------:R-:W-:Y:S01]  /*0ad0*/  LEA.HI R10, R3, R208, RZ, 0x2 ;  /* 0x000000d0030a7211 */ /* 0x000fe200078f10ff */
[----:B------:R-:W-:Y:S01]  /*0ae0*/  IMAD.IADD R0, R9, 0x1, -R0 ;  /* 0x0000000109007824 */ /* 0x000fe200078e0a00 */
[----:B------:R-:W-:-:S02]  /*0af0*/  SHF.R.S32.HI R8, RZ, 0x2, R6 ;  /* 0x00000002ff087819 */ /* 0x000fc40000011406 */
[----:B------:R-:W-:Y:S02]  /*0b00*/  SHF.R.S32.HI R11, RZ, 0x1f, R6 ;  /* 0x0000001fff0b7819 */ /* 0x000fe40000011406 */
[----:B------:R-:W-:Y:S02]  /*0b10*/  LOP3.LUT R9, R10, 0xfffffffc, RZ, 0xc0, !PT ;  /* 0xfffffffc0a097812 */ /* 0x000fe400078ec0ff */
[----:B------:R-:W-:Y:S02]  /*0b20*/  LEA.HI R3, R3, R208, RZ, 0x3 ;  /* 0x000000d003037211 */ /* 0x000fe400078f18ff */
[----:B------:R-:W-:Y:S01]  /*0b30*/  LEA.HI R11, R11, R8, RZ, 0x3 ;  /* 0x000000080b0b7211 */ /* 0x000fe200078f18ff */
[----:B------:R-:W-:Y:S01]  /*0b40*/  IMAD.IADD R9, R208, 0x1, -R9 ;  /* 0x00000001d0097824 */ /* 0x000fe200078e0a09 */
[----:B------:R-:W-:Y:S02]  /*0b50*/  SHF.R.S32.HI R202, RZ, 0x7, R5 ;  /* 0x00000007ffca7819 */ /* 0x000fe40000011405 */
[----:B------:R-:W-:-:S02]  /*0b60*/  LOP3.LUT R2, R2, 0xfffffc00, RZ, 0xc0, !PT ;  /* 0xfffffc0002027812 */ /* 0x000fc400078ec0ff */
[----:B------:R-:W-:Y:S02]  /*0b70*/  LOP3.LUT R23, R3, 0xfffffff8, RZ, 0xc0, !PT ;  /* 0xfffffff803177812 */ /* 0x000fe400078ec0ff */
[----:B------:R-:W-:Y:S01]  /*0b80*/  LOP3.LUT R11, R11, 0xfffffff8, RZ, 0xc0, !PT ;  /* 0xfffffff80b0b7812 */ /* 0x000fe200078ec0ff */
[----:B------:R-:W-:Y:S01]  /*0b90*/  IMAD R7, R7, 0x40, R2 ;  /* 0x0000004007077824 */ /* 0x000fe200078e0202 */
        /* <DEDUP_REMOVED lines=23> */
.L_x_4741:
        /* <DEDUP_REMOVED lines=21> */
.L_x_4637:
[----:B------:R-:W-:Y:S01]  /*0e60*/  ULDC UR6, c[0x0][0xc54] ;  /* 0x0003150000067ab9 */ /* 0x000fe20000000800 */
[----:B------:R-:W-:Y:S01]  /*0e70*/  UMOV UR8, UR7 ;  /* 0x0000000700087c82 */ /* 0x000fe20008000000 */
[----:B------:R-:W-:-:S11]  /*0e80*/  UISETP.NE.AND UP0, UPT, UR6, 0x1, UPT ;  /* 0x000000010600788c */ /* 0x000fd6000bf05270 */
[----:B------:R-:W-:Y:S02]  /*0e90*/  @UP0 ULDC.64 UR10, c[0x0][0xc58] ;  /* 0x00031600000a0ab9 */ /* 0x000fe40000000a00 */
[----:B------:R-:W-:-:S04]  /*0ea0*/  UIMAD.WIDE.U32 UR4, UR7, UR10, URZ ;  /* 0x0000000a070472a5 */ /* 0x000fc8000f8e003f */
[----:B------:R-:W-:-:S04]  /*0eb0*/  @UP0 USHF.R.U32.HI UR8, URZ, UR11, UR5 ;  /* 0x0000000b3f080299 */ /* 0x000fc80008011605 */
[----:B------:R-:W-:-:S12]  /*0ec0*/  UIMAD UR4, UR8, UR6, URZ ;  /* 0x00000006080472a4 */ /* 0x000fd8000f8e023f */
.L_x_4638:
        /* <DEDUP_REMOVED lines=99> */
.L_x_4640:
[----:B------:R-:W-:-:S11]  /*1500*/  UISETP.NE.AND UP0, UPT, UR5, 0x1, UPT ;  /* 0x000000010500788c */ /* 0x000fd6000bf05270 */
[----:B------:R-:W-:Y:S02]  /*1510*/  @UP0 ULDC.64 UR8, c[0x0][0x9e8] ;  /* 0x00027a0000080ab9 */ /* 0x000fe40000000a00 */
[----:B------:R-:W-:-:S04]  /*1520*/  UIMAD.WIDE.U32 UR6, UR4, UR8, URZ ;  /* 0x00000008040672a5 */ /* 0x000fc8000f8e003f */
[----:B------:R-:W-:-:S12]  /*1530*/  @UP0 USHF.R.U32.HI UR4, URZ, UR9, UR7 ;  /* 0x000000093f040299 */ /* 0x000fd80008011607 */
.L_x_4641:
[----:B------:R-:W-:-:S06]  /*1540*/  UIMAD UR4, UR4, UR5, UR5 ;  /* 0x00000005040472a4 */ /* 0x000fcc000f8e0205 */
[----:B------:R-:W-:-:S07]  /*1550*/  VIMNMX R0, R0, UR4, PT ;  /* 0x0000000400007c48 */ /* 0x000fce000bfe0100 */
.L_x_4639:
        /* <DEDUP_REMOVED lines=32> */
.L_x_4643:
[----:B------:R-:W-:-:S11]  /*1760*/  UISETP.NE.AND UP0, UPT, UR5, 0x1, UPT ;  /* 0x000000010500788c */ /* 0x000fd6000bf05270 */
[----:B------:R-:W-:Y:S02]  /*1770*/  @UP0 ULDC.64 UR10, c[0x0][0x9e8] ;  /* 0x00027a00000a0ab9 */ /* 0x000fe40000000a00 */
[----:B------:R-:W-:-:S04]  /*1780*/  UIMAD.WIDE.U32 UR6, UR4, UR10, URZ ;  /* 0x0000000a040672a5 */ /* 0x000fc8000f8e003f */
[----:B------:R-:W-:-:S12]  /*1790*/  @UP0 USHF.R.U32.HI UR4, URZ, UR11, UR7 ;  /* 0x0000000b3f040299 */ /* 0x000fd80008011607 */
.L_x_4644:
[----:B------:R-:W-:-:S04]  /*17a0*/  UIMAD UR4, UR4, UR5, URZ ;  /* 0x00000005040472a4 */ /* 0x000fc8000f8e023f */
[----:B------:R-:W-:-:S04]  /*17b0*/  UISETP.LT.AND UP0, UPT, UR9, UR4, UPT ;  /* 0x000000040900728c */ /* 0x000fc8000bf01270 */
[----:B------:R-:W-:-:S12]  /*17c0*/  USEL UR9, UR9, UR4, !UP0 ;  /* 0x0000000409097287 */ /* 0x000fd8000c000000 */
.L_x_4642:
[----:B------:R-:W-:Y:S01]  /*17d0*/  USHF.R.S32.HI UR4, URZ, 0x1f, UR9 ;  /* 0x0000001f3f047899 */ /* 0x000fe20008011409 */
[----:B------:R-:W-:Y:S02]  /*17e0*/  PLOP3.LUT P0, PT, PT, PT, PT, 0x80, 0x0 ;  /* 0x000000000000781c */ /* 0x000fe40003f0f070 */
[----:B------:R-:W-:Y:S02]  /*17f0*/  CS2R R2, SRZ ;  /* 0x0000000000027805 */ /* 0x000fe4000001ff00 */
[----:B------:R-:W-:Y:S01]  /*1800*/  CS2R R118, SRZ ;  /* 0x0000000000767805 */ /* 0x000fe2000001ff00 */
[----:B------:R-:W-:Y:S01]  /*1810*/  ULEA.HI UR4, UR4, UR9, URZ, 0x7 ;  /* 0x0000000904047291 */ /* 0x000fe2000f8f383f */
[----:B------:R-:W-:Y:S02]  /*1820*/  CS2R R6, SRZ ;  /* 0x0000000000067805 */ /* 0x000fe4000001ff00 */
        /* <DEDUP_REMOVED lines=50> */
[----:B------:R-:W-:Y:S02]  /*1b50*/  IMAD.MOV.U32 R104, RZ, RZ, RZ ;  /* 0x000000ffff687224 */ /* 0x000fe400078e00ff */
        /* <DEDUP_REMOVED lines=33> */
.L_x_4646:
        /* <DEDUP_REMOVED lines=9> */
.L_x_4831:
[----:B------:R-:W-:Y:S05]  /*1e00*/  @!P0 BRA `(.L_x_4648) ;  /* 0x0000000000048947 */ /* 0x000fea0003800000 */
[----:B------:R-:W-:Y:S01]  /*1e10*/  BPT.TRAP 0x1 ;  /* 0x000000040000795c */ /* 0x000fe20000300000 */
.L_x_4648:
[----:B0-----:R-:W-:Y:S02]  /*1e20*/  IMAD.U32 R3, RZ, RZ, UR46 ;  /* 0x0000002eff037e24 */ /* 0x001fe4000f8e00ff */
[----:B------:R-:W-:-:S03]  /*1e30*/  IMAD.U32 R0, RZ, RZ, UR47 ;  /* 0x0000002fff007e24 */ /* 0x000fc6000f8e00ff */
[----:B------:R-:W-:Y:S02]  /*1e40*/  LEA R3, R3, UR36, 0x3 ;  /* 0x0000002403037c11 */ /* 0x000fe4000f8e18ff */
[----:B------:R-:W-:-:S04]  /*1e50*/  SHF.L.U32 R0, R0, 0x1f, RZ ;  /* 0x0000001f00007819 */ /* 0x000fc800000006ff */
[----:B------:R0:W1:Y:S01]  /*1e60*/  SYNCS.PHASECHK.TRANS64.TRYWAIT P1, [R3+URZ+0x2a830], R0 ;  /* 0x02a83000030075a7 */ /* 0x000062000802017f */
[----:B------:R-:W-:Y:S05]  /*1e70*/  @!P0 BRA `(.L_x_4649) ;  /* 0x0000000000048947 */ /* 0x000fea0003800000 */
[----:B------:R-:W-:Y:S01]  /*1e80*/  BPT.TRAP 0x1 ;  /* 0x000000040000795c */ /* 0x000fe20000300000 */
.L_x_4649:
[----:B-1----:R-:W-:Y:S05]  /*1e90*/  @P1 BRA `(.L_x_4650) ;  /* 0x0000000000081947 */ /* 0x002fea0003800000 */
[----:B------:R-:W1:Y:S02]  /*1ea0*/  SYNCS.PHASECHK.TRANS64.TRYWAIT P1, [R3+URZ+0x2a830], R0 ;  /* 0x02a83000030075a7 */ /* 0x000e64000802017f */
[----:B-1----:R-:W-:Y:S05]  /*1eb0*/  @!P1 BRA `(.L_x_4651) ;  /* 0x0000014400849947 */ /* 0x002fea0003800000 */
.L_x_4650:
        /* <DEDUP_REMOVED lines=8> */
[----:B------:R-:W-:Y:S01]  /*1f40*/  UMOV UR5, 0x80000020 ;  /* 0x8000002000057882 */ /* 0x000fe20000000000 */
[----:B------:R-:W-:Y:S02]  /*1f50*/  UMOV UR7, 0x80000020 ;  /* 0x8000002000077882 */ /* 0x000fe40000000000 */
[----:B------:R-:W-:Y:S02]  /*1f60*/  ULOP3.LUT UR28, UR4, 0x10000, URZ, 0xfc, !UPT ;  /* 0x00010000041c7892 */ /* 0x000fe4000f8efc3f */
[----:B------:R-:W-:Y:S02]  /*1f70*/  UIADD3 UR4, UR24, 0x2, URZ ;  /* 0x0000000218047890 */ /* 0x000fe4000fffe03f */
[----:B------:R-:W-:Y:S02]  /*1f80*/  UIMAD UR26, UR46, 0x600, UR28 ;  /* 0x000006002e1a78a4 */ /* 0x000fe4000f8e021c */
[----:B------:R-:W-:-:S02]  /*1f90*/  UIADD3 UR8, UR24, 0x200, URZ ;  /* 0x0000020018087890 */ /* 0x000fc4000fffe03f */
[----:B------:R-:W-:Y:S02]  /*1fa0*/  UIADD3 UR6, UR26, 0x2, URZ ;  /* 0x000000021a067890 */ /* 0x000fe4000fffe03f */
[----:B------:R-:W-:Y:S01]  /*1fb0*/  UIADD3 UR10, UR26, 0x200, URZ ;  /* 0x000002001a0a7890 */ /* 0x000fe2000fffe03f */
[----:B------:R-:W-:Y:S02]  /*1fc0*/  UMOV UR9, 0x80000020 ;  /* 0x8000002000097882 */ /* 0x000fe40000000000 */
[----:B------:R-:W-:Y:S01]  /*1fd0*/  QGMMA.64x128x32.F32.E4M3.E4M3 R24, gdesc[UR24], RZ, !UPT, gsb0 ;  /* 0x01e00000181879f3 */ /* 0x000fe2000c0008ff */
[----:B------:R-:W-:Y:S01]  /*1fe0*/  UMOV UR11, 0x80000020 ;  /* 0x80000020000b7882 */ /* 0x000fe20000000000 */
[----:B------:R-:W-:Y:S02]  /*1ff0*/  UIADD3 UR12, UR24, 0x202, URZ ;  /* 0x00000202180c7890 */ /* 0x000fe4000fffe03f */
        /* <DEDUP_REMOVED lines=27> */
[----:B------:R-:W-:Y:S05]  /*21b0*/  @!P0 BRA `(.L_x_4652) ;  /* 0x0000000000048947 */ /* 0x000fea0003800000 */
[----:B------:R-:W-:Y:S01]  /*21c0*/  BPT.TRAP 0x1 ;  /* 0x000000040000795c */ /* 0x000fe20000300000 */
.L_x_4652:
[----:B------:R-:W-:Y:S01]  /*21d0*/  UISETP.NE.AND UP1, UPT, UR51, URZ, UPT ;  /* 0x0000003f3300728c */ /* 0x000fe2000bf25270 */
[----:B01----:R-:W-:Y:S01]  /*21e0*/  VIADD R0, R17, UR41 ;  /* 0x0000002911007c36 */ /* 0x003fe20008000000 */
[----:B------:R-:W-:Y:S01]  /*21f0*/  R2UR UR6, R3 ;  /* 0x00000000030672ca */ /* 0x000fe200000e0000 */
[----:B------:R-:W0:Y:S01]  /*2200*/  LDC R4, c[0x0][0x2f0] ;  /* 0x0000bc00ff047b82 */ /* 0x000e220000000800 */
[----:B------:R-:W-:Y:S01]  /*2210*/  IMAD.MOV.U32 R3, RZ, RZ, -0x80 ;  /* 0xffffff80ff037424 */ /* 0x000fe200078e00ff */
[----:B------:R-:W-:Y:S01]  /*2220*/  UISETP.NE.AND UP0, UPT, UR50, URZ, UPT ;  /* 0x0000003f3200728c */ /* 0x000fe2000bf05270 */
[----:B------:R-:W-:Y:S01]  /*2230*/  PLOP3.LUT P1, PT, PT, PT, UP1, 0x80, 0x0 ;  /* 0x000000000000781c */ /* 0x000fe20003f2f018 */
[----:B------:R-:W-:Y:S01]  /*2240*/  ULDC UR30, c[0x0][0x9dc] ;  /* 0x00027700001e7ab9 */ /* 0x000fe20000000800 */
[----:B------:R-:W-:Y:S01]  /*2250*/  PLOP3.LUT P2, PT, PT, PT, UP1, 0x80, 0x0 ;  /* 0x000000000000781c */ /* 0x000fe20003f4f018 */
[C---:B------:R-:W-:Y:S01]  /*2260*/  IMAD R9, R88.reuse, R3, 0x80 ;  /* 0x0000008058097424 */ /* 0x040fe200078e0203 */
[----:B------:R-:W-:Y:S01]  /*2270*/  ULDC UR14, c[0x0][0x9e0] ;  /* 0x00027800000e7ab9 */ /* 0x000fe20000000800 */
[----:B------:R-:W-:Y:S01]  /*2280*/  @UP1 ULDC UR7, c[0x0][0x44c] ;  /* 0x0001130000071ab9 */ /* 0x000fe20000000800 */
[----:B------:R-:W1:Y:S01]  /*2290*/  LDC R5, c[0x0][0x288] ;  /* 0x0000a200ff057b82 */ /* 0x000e620000000800 */
[----:B------:R-:W-:Y:S01]  /*22a0*/  VIADD R3, R9, 0x1 ;  /* 0x0000000109037836 */ /* 0x000fe20000000000 */
[----:B------:R-:W-:Y:S01]  /*22b0*/  LEA R8, R88, 0xffffff80, 0x7 ;  /* 0xffffff8058087811 */ /* 0x000fe200078e38ff */
[----:B------:R-:W-:-:S02]  /*22c0*/  UIADD3 UR6, UR6, 0x2a840, URZ ;  /* 0x0002a84006067890 */ /* 0x000fc4000fffe03f */
[----:B------:R-:W-:Y:S02]  /*22d0*/  IMAD R3, R16, -0x2, R3 ;  /* 0xfffffffe10037824 */ /* 0x000fe400078e0203 */
[----:B------:R-:W-:Y:S01]  /*22e0*/  @P1 IMAD.HI.U32 R2, R0, UR7, RZ ;  /* 0x0000000700021c27 */ /* 0x000fe2000f8e00ff */
[----:B------:R-:W-:Y:S01]  /*22f0*/  @UP1 ULDC UR7, c[0x0][0x450] ;  /* 0x0001140000071ab9 */ /* 0x000fe20000000800 */
[----:B------:R-:W-:Y:S01]  /*2300*/  UPRMT UR6, UR38, 0x654, UR6 ;  /* 0x0000065426067896 */ /* 0x000fe20008000006 */
[----:B------:R-:W-:Y:S02]  /*2310*/  PLOP3.LUT P1, PT, PT, PT, UP0, 0x40, 0x0 ;  /* 0x000000000000781c */ /* 0x000fe40003f2e808 */
[----:B------:R-:W-:Y:S01]  /*2320*/  @P2 SHF.R.U32.HI R0, RZ, UR7, R2 ;  /* 0x00000007ff002c19 */ /* 0x000fe20008011602 */
[----:B0-----:R-:W-:-:S04]  /*2330*/  IMAD R2, R4, UR44, R3 ;  /* 0x0000002c04027c24 */ /* 0x001fc8000f8e0203 */
[----:B------:R-:W0:Y:S01]  /*2340*/  SHFL.IDX PT, R6, R0, RZ, 0x1c1f ;  /* 0x001c1fff00067589 */ /* 0x000e2200000e0000 */
[----:B------:R-:W-:Y:S01]  /*2350*/  SYNCS.ARRIVE.TRANS64.RED.A1T0 RZ, [UR6], RZ ;  /* 0x000000ffffff79a7 */ /* 0x000fe20008100406 */
[----:B------:R-:W-:Y:S01]  /*2360*/  ULOP3.LUT UR6, URZ, UR30, URZ, 0x33, !UPT ;  /* 0x0000001e3f067292 */ /* 0x000fe2000f8e333f */
[----:B------:R-:W-:Y:S02]  /*2370*/  IMAD R3, R4, UR44, R9 ;  /* 0x0000002c04037c24 */ /* 0x000fe4000f8e0209 */
[----:B-1----:R-:W-:Y:S02]  /*2380*/  IMAD.IADD R2, R2, 0x1, -R5 ;  /* 0x0000000102027824 */ /* 0x002fe400078e0a05 */
[----:B------:R-:W-:Y:S02]  /*2390*/  IMAD R10, R16, -0x2, R3 ;  /* 0xfffffffe100a7824 */ /* 0x000fe400078e0203 */
[C---:B------:R-:W-:Y:S02]  /*23a0*/  VIADD R11, R2.reuse, UR14 ;  /* 0x0000000e020b7c36 */ /* 0x040fe40008000000 */
[----:B------:R-:W-:-:S03]  /*23b0*/  VIADD R15, R2, UR6 ;  /* 0x00000006020f7c36 */ /* 0x000fc60008000000 */
[----:B0-----:R-:W-:Y:S01]  /*23c0*/  VIADDMNMX R2, R6, R11, R10, PT ;  /* 0x0000000b06027246 */ /* 0x001fe2000380010a */
        /* <DEDUP_REMOVED lines=11> */
[----:B------:R-:W0:Y:S02]  /*2480*/  @P1 LDC.64 R20, c[0x0][0x9e8] ;  /* 0x00027a00ff141b82 */ /* 0x000e240000000a00 */
[----:B0-----:R-:W-:-:S05]  /*2490*/  @P1 IMAD.HI.U32 R6, R7, R20, RZ ;  /* 0x0000001407061227 */ /* 0x001fca00078e00ff */
[----:B------:R-:W-:-:S04]  /*24a0*/  @P1 SHF.R.U32.HI R7, RZ, R21, R6 ;  /* 0x00000015ff071219 */ /* 0x000fc80000011606 */
[----:B------:R-:W-:Y:S01]  /*24b0*/  LOP3.LUT R7, RZ, R7, RZ, 0x33, !PT ;  /* 0x00000007ff077212 */ /* 0x000fe200078e33ff */
[----:B------:R-:W-:Y:S06]  /*24c0*/  BRA `(.L_x_4656) ;  /* 0x0000000000187947 */ /* 0x000fec0003800000 */
.L_x_4655:
[----:B------:R-:W-:Y:S02]  /*24d0*/  ULDC UR6, c[0x0][0x9e4] ;  /* 0x0002790000067ab9 */ /* 0x000fe40000000800 */
[----:B------:R-:W-:-:S05]  /*24e0*/  IMAD.U32 R12, RZ, RZ, UR6 ;  /* 0x00000006ff0c7e24 */ /* 0x000fca000f8e00ff */
[----:B------:R-:W-:-:S13]  /*24f0*/  ISETP.NE.AND P1, PT, R12, 0x1, PT ;  /* 0x000000010c00780c */ /* 0x000fda0003f25270 */
[----:B------:R-:W0:Y:S02]  /*2500*/  @P1 LDC.64 R20, c[0x0][0x9e8] ;  /* 0x00027a00ff141b82 */ /* 0x000e240000000a00 */
[----:B0-----:R-:W-:-:S05]  /*2510*/  @P1 IMAD.HI.U32 R6, R7, R20, RZ ;  /* 0x0000001407061227 */ /* 0x001fca00078e00ff */
[----:B------:R-:W-:-:S07]  /*2520*/  @P1 SHF.R.U32.HI R7, RZ, R21, R6 ;  /* 0x00000015ff071219 */ /* 0x000fce0000011606 */
.L_x_4656:
[----:B------:R-:W-:Y:S05]  /*2530*/  BSYNC B0 ;  /* 0x0000000000007941 */ /* 0x000fea0003800000 */
.L_x_4654:
[----:B------:R-:W-:-:S04]  /*2540*/  IMAD R7, R7, R12, -R8 ;  /* 0x0000000c07077224 */ /* 0x000fc800078e0a08 */
[----:B------:R-:W-:-:S05]  /*2550*/  IMAD R7, R16, -0x2, R7 ;  /* 0xfffffffe10077824 */ /* 0x000fca00078e0207 */
[----:B------:R-:W-:Y:S02]  /*2560*/  VIADDMNMX R2, R7, R12, R2, PT ;  /* 0x0000000c07027246 */ /* 0x000fe40003800102 */
[----:B------:R-:W-:-:S07]  /*2570*/  VIMNMX R3, R3, R7, !PT ;  /* 0x0000000703037248 */ /* 0x000fce0007fe0100 */
.L_x_4653:
[C---:B------:R-:W-:Y:S01]  /*2580*/  ISETP.GE.AND P2, PT, R9.reuse, 0x9, PT ;  /* 0x000000090900780c */ /* 0x040fe20003f46270 */
[----:B------:R-:W0:Y:S01]  /*2590*/  SHFL.IDX PT, R0, R0, 0x1, 0x1c1f ;  /* 0x003c1f0000007f89 */ /* 0x000e2200000e0000 */
[----:B------:R-:W-:Y:S01]  /*25a0*/  ISETP.GE.AND P1, PT, R9, 0x2, PT ;  /* 0x000000020900780c */ /* 0x000fe20003f26270 */
        /* <DEDUP_REMOVED lines=12> */
[----:B0-----:R-:W-:Y:S01]  /*2670*/  IMAD.IADD R15, R15, 0x1, R0 ;  /* 0x000000010f0f7824 */ /* 0x001fe200078e0200 */
        /* <DEDUP_REMOVED lines=17> */
[----:B------:R-:W-:Y:S02]  /*2790*/  ISETP.GE.AND P4, PT, R9, 0x21, PT ;  /* 0x000000210900780c */ /* 0x000fe40003f86270 */
        /* <DEDUP_REMOVED lines=99> */
[----:B------:R-:W-:Y:S02]  /*2dd0*/  P2R R14, PR, RZ, 0x20 ;  /* 0x00000020ff0e7803 */ /* 0x000fe40000000000 */
[----:B------:R-:W-:-:S02]  /*2de0*/  FSEL R77, R77, -INF , !P3 ;  /* 0xff8000004d4d7808 */ /* 0x000fc40005800000 */
[----:B------:R-:W-:Y:S02]  /*2df0*/  ISETP.GE.AND P3, PT, R9, 0x71, PT ;  /* 0x000000710900780c */ /* 0x000fe40003f66270 */
[----:B------:R-:W-:Y:S02]  /*2e00*/  P2R R12, PR, RZ, 0x40 ;  /* 0x00000040ff0c7803 */ /* 0x000fe40000000000 */
        /* <DEDUP_REMOVED lines=16> */
[----:B------:R-:W-:Y:S02]  /*2f10*/  ISETP.GE.AND P6, PT, R9, 0x7a, PT ;  /* 0x0000007a0900780c */ /* 0x000fe40003fc6270 */
[----:B------:R-:W-:Y:S02]  /*2f20*/  VIADDMNMX R9, R0, R11, R10, PT ;  /* 0x0000000b00097246 */ /* 0x000fe4000380010a */
[----:B------:R-:W-:Y:S02]  /*2f30*/  P2R R24, PR, RZ, 0x40 ;  /* 0x00000040ff187803 */ /* 0x000fe40000000000 */
[----:B------:R-:W-:-:S04]  /*2f40*/  ISETP.GT.AND P6, PT, R3, 0x79, !P6 ;  /* 0x000000790300780c */ /* 0x000fc800077c4270 */
[----:B------:R-:W-:-:S04]  /*2f50*/  ISETP.LT.OR P6, PT, R2, 0x7a, P6 ;  /* 0x0000007a0200780c */ /* 0x000fc800037c1670 */
        /* <DEDUP_REMOVED lines=17> */
.L_x_4659:
[----:B------:R-:W-:Y:S02]  /*3070*/  ULDC UR6, c[0x0][0x9e4] ;  /* 0x0002790000067ab9 */ /* 0x000fe40000000800 */
[----:B------:R-:W-:-:S05]  /*3080*/  IMAD.U32 R2, RZ, RZ, UR6 ;  /* 0x00000006ff027e24 */ /* 0x000fca000f8e00ff */
[----:B------:R-:W-:-:S13]  /*3090*/  ISETP.NE.AND P6, PT, R2, 0x1, PT ;  /* 0x000000010200780c */ /* 0x000fda0003fc5270 */
[----:B------:R-:W0:Y:S02]  /*30a0*/  @P6 LDC.64 R10, c[0x0][0x9e8] ;  /* 0x00027a00ff0a6b82 */ /* 0x000e240000000a00 */
[----:B0-----:R-:W-:-:S05]  /*30b0*/  @P6 IMAD.HI.U32 R0, R3, R10, RZ ;  /* 0x0000000a03006227 */ /* 0x001fca00078e00ff */
[----:B------:R-:W-:-:S07]  /*30c0*/  @P6 SHF.R.U32.HI R3, RZ, R11, R0 ;  /* 0x0000000bff036219 */ /* 0x000fce0000011600 */
.L_x_4660:
[----:B------:R-:W-:Y:S05]  /*30d0*/  BSYNC B0 ;  /* 0x0000000000007941 */ /* 0x000fea0003800000 */
.L_x_4658:
[----:B------:R-:W-:-:S04]  /*30e0*/  IMAD R3, R3, R2, -R8 ;  /* 0x0000000203037224 */ /* 0x000fc800078e0a08 */
[----:B------:R-:W-:-:S05]  /*30f0*/  IMAD R0, R16, -0x2, R3 ;  /* 0xfffffffe10007824 */ /* 0x000fca00078e0203 */
[----:B------:R-:W-:Y:S02]  /*3100*/  VIADDMNMX R9, R0, R2, R9, PT ;  /* 0x0000000200097246 */ /* 0x000fe40003800109 */
[----:B------:R-:W-:-:S07]  /*3110*/  VIMNMX R15, R15, R0, !PT ;  /* 0x000000000f0f7248 */ /* 0x000fce0007fe0100 */
.L_x_4657:
[----:B------:R-:W-:Y:S01]  /*3120*/  ISETP.GT.AND P1, PT, R15, 0x1, !P1 ;  /* 0x000000010f00780c */ /* 0x000fe20004f24270 */
[----:B------:R-:W-:Y:S01]  /*3130*/  IMAD.U32 R11, RZ, RZ, UR40 ;  /* 0x00000028ff0b7e24 */ /* 0x000fe2000f8e00ff */
[----:B------:R-:W-:Y:S01]  /*3140*/  ISETP.NE.AND P6, PT, R12, RZ, PT ;  /* 0x000000ff0c00720c */ /* 0x000fe20003fc5270 */
[----:B------:R-:W-:Y:S01]  /*3150*/  UISETP.NE.AND UP1, UPT, UR51, URZ, UPT ;  /* 0x0000003f3300728c */ /* 0x000fe2000bf25270 */
[----:B------:R-:W-:Y:S01]  /*3160*/  ISETP.LT.OR P1, PT, R9, 0x2, P1 ;  /* 0x000000020900780c */ /* 0x000fe20000f21670 */
[----:B------:R-:W-:Y:S01]  /*3170*/  UISETP.NE.AND UP0, UPT, UR50, URZ, UPT ;  /* 0x0000003f3200728c */ /* 0x000fe2000bf05270 */
[----:B------:R-:W-:Y:S01]  /*3180*/  FMNMX.FTZ R3, R7, R25, !PT ;  /* 0x0000001907037209 */ /* 0x000fe20007810000 */
[----:B------:R-:W-:Y:S01]  /*3190*/  UMOV UR10, UR41 ;  /* 0x00000029000a7c82 */ /* 0x000fe20008000000 */
[----:B------:R-:W-:Y:S02]  /*31a0*/  FSEL R27, R27, -INF , !P1 ;  /* 0xff8000001b1b7808 */ /* 0x000fe40004800000 */
[----:B------:R-:W-:-:S02]  /*31b0*/  ISETP.GT.AND P1, PT, R15, 0x9, !P6 ;  /* 0x000000090f00780c */ /* 0x000fc40007724270 */
[----:B------:R-:W-:Y:S02]  /*31c0*/  FMNMX.FTZ R0, R28, R3, !PT ;  /* 0x000000031c007209 */ /* 0x000fe40007810000 */
[----:B------:R-:W-:Y:S01]  /*31d0*/  ISETP.LT.OR P1, PT, R9, 0xa, P1 ;  /* 0x0000000a0900780c */ /* 0x000fe20000f21670 */
[----:B------:R-:W-:Y:S01]  /*31e0*/  @UP1 ULDC UR6, c[0x0][0x44c] ;  /* 0x0001130000061ab9 */ /* 0x000fe20000000800 */
[----:B------:R-:W-:Y:S01]  /*31f0*/  FMNMX.FTZ R3, R29, R0, !PT ;  /* 0x000000001d037209 */ /* 0x000fe20007810000 */
[----:B------:R-:W-:Y:S01]  /*3200*/  UIMAD.WIDE.U32 UR6, UR41, UR6, URZ ;  /* 0x00000006290672a5 */ /* 0x000fe2000f8e003f */
[----:B------:R-:W-:Y:S01]  /*3210*/  FSEL R31, R31, -INF , !P1 ;  /* 0xff8000001f1f7808 */ /* 0x000fe20004800000 */
[----:B------:R-:W-:Y:S01]  /*3220*/  @UP1 ULDC UR11, c[0x0][0x450] ;  /* 0x00011400000b1ab9 */ /* 0x000fe20000000800 */
[----:B------:R-:W-:Y:S01]  /*3230*/  ISETP.NE.AND P1, PT, R13, RZ, PT ;  /* 0x000000ff0d00720c */ /* 0x000fe20003f25270 */
[----:B------:R-:W-:Y:S01]  /*3240*/  @UP1 USHF.R.U32.HI UR10, URZ, UR11, UR7 ;  /* 0x0000000b3f0a1299 */ /* 0x000fe20008011607 */
[----:B------:R-:W-:-:S02]  /*3250*/  FMNMX.FTZ R0, R32, R3, !PT ;  /* 0x0000000320007209 */ /* 0x000fc40007810000 */
[----:B------:R-:W-:Y:S01]  /*3260*/  ISETP.GT.AND P1, PT, R15, 0x10, !P1 ;  /* 0x000000100f00780c */ /* 0x000fe20004f24270 */
[----:B------:R-:W-:Y:S01]  /*3270*/  UIADD3 UR54, UR54, UR10, URZ ;  /* 0x0000000a36367290 */ /* 0x000fe2000fffe03f */
[----:B------:R-:W-:Y:S02]  /*3280*/  FMNMX.FTZ R3, R33, R0, !PT ;  /* 0x0000000021037209 */ /* 0x000fe40007810000 */
[----:B------:R-:W-:Y:S01]  /*3290*/  ISETP.LT.OR P1, PT, R9, 0x11, P1 ;  /* 0x000000110900780c */ /* 0x000fe20000f21670 */
[----:B------:R-:W-:Y:S01]  /*32a0*/  UIADD3 UR14, UR54, UR14, URZ ;  /* 0x0000000e360e7290 */ /* 0x000fe2000fffe03f */
[----:B------:R-:W-:Y:S02]  /*32b0*/  ISETP.GT.AND P2, PT, R15, 0x8, !P2 ;  /* 0x000000080f00780c */ /* 0x000fe40005744270 */
[----:B------:R-:W-:Y:S02]  /*32c0*/  FSEL R34, R34, -INF , !P1 ;  /* 0xff80000022227808 */ /* 0x000fe40004800000 */
[----:B------:R-:W-:-:S02]  /*32d0*/  ISETP.NE.AND P1, PT, R14, RZ, PT ;  /* 0x000000ff0e00720c */ /* 0x000fc40003f25270 */
[----:B------:R-:W-:Y:S02]  /*32e0*/  FMNMX.FTZ R0, R36, R3, !PT ;  /* 0x0000000324007209 */ /* 0x000fe40007810000 */
[----:B------:R-:W-:Y:S02]  /*32f0*/  ISETP.GT.AND P1, PT, R15, 0x11, !P1 ;  /* 0x000000110f00780c */ /* 0x000fe40004f24270 */
[C---:B------:R-:W-:Y:S02]  /*3300*/  ISETP.LT.OR P2, PT, R9.reuse, 0x9, P2 ;  /* 0x000000090900780c */ /* 0x040fe40001741670 */
[----:B------:R-:W-:Y:S02]  /*3310*/  ISETP.LT.OR P1, PT, R9, 0x12, P1 ;  /* 0x000000120900780c */ /* 0x000fe40000f21670 */
[----:B------:R-:W-:Y:S02]  /*3320*/  FMNMX.FTZ R3, R37, R0, !PT ;  /* 0x0000000025037209 */ /* 0x000fe40007810000 */
[----:B------:R-:W-:-:S02]  /*3330*/  FSEL R35, R35, -INF , !P1 ;  /* 0xff80000023237808 */ /* 0x000fc40004800000 */
[----:B------:R-:W-:Y:S02]  /*3340*/  ISETP.NE.AND P1, PT, R20, RZ, PT ;  /* 0x000000ff1400720c */ /* 0x000fe40003f25270 */
[----:B------:R-:W-:Y:S02]  /*3350*/  FSEL R30, R30, -INF , !P2 ;  /* 0xff8000001e1e7808 */ /* 0x000fe40005000000 */
[----:B------:R-:W-:Y:S02]  /*3360*/  ISETP.GT.AND P1, PT, R15, 0x18, !P1 ;  /* 0x000000180f00780c */ /* 0x000fe40004f24270 */
[----:B------:R-:W-:Y:S02]  /*3370*/  ISETP.NE.AND P2, PT, R94, RZ, PT ;  /* 0x000000ff5e00720c */ /* 0x000fe40003f45270 */
[----:B------:R-:W-:Y:S02]  /*3380*/  ISETP.LT.OR P1, PT, R9, 0x19, P1 ;  /* 0x000000190900780c */ /* 0x000fe40000f21670 */
[----:B------:R-:W-:-:S02]  /*3390*/  FMNMX.FTZ R0, R40, R3, !PT ;  /* 0x0000000328007209 */ /* 0x000fc40007810000 */
[----:B------:R-:W-:Y:S02]  /*33a0*/  FSEL R38, R38, -INF , !P1 ;  /* 0xff80000026267808 */ /* 0x000fe40004800000 */
[----:B------:R-:W-:Y:S02]  /*33b0*/  ISETP.NE.AND P1, PT, R21, RZ, PT ;  /* 0x000000ff1500720c */ /* 0x000fe40003f25270 */
[----:B------:R-:W-:Y:S02]  /*33c0*/  FMNMX.FTZ R3, R41, R0, !PT ;  /* 0x0000000029037209 */ /* 0x000fe40007810000 */
[----:B------:R-:W-:Y:S02]  /*33d0*/  ISETP.GT.AND P1, PT, R15, 0x19, !P1 ;  /* 0x000000190f00780c */ /* 0x000fe40004f24270 */
[----:B------:R-:W-:Y:S02]  /*33e0*/  ISETP.NE.AND P6, PT, R95, RZ, PT ;  /* 0x000000ff5f00720c */ /* 0x000fe40003fc5270 */
        /* <DEDUP_REMOVED lines=13> */
[----:B------:R-:W-:Y:S02]  /*34c0*/  FMNMX.FTZ R3, R53, R0, !PT ;  /* 0x0000000035037209 */ /* 0x000fe40007810000 */
[----:B------:R-:W-:Y:S02]  /*34d0*/  ISETP.LT.OR P1, PT, R9, 0x22, P1 ;  /* 0x000000220900780c */ /* 0x000fe40000f21670 */
[----:B------:R-:W-:Y:S02]  /*34e0*/  FMNMX.FTZ R0, R56, R3, !PT ;  /* 0x0000000338007209 */ /* 0x000fe40007810000 */
[----:B------:R-:W-:Y:S02]  /*34f0*/  FSEL R43, R43, -INF , !P1 ;  /* 0xff8000002b2b7808 */ /* 0x000fe40004800000 */
[----:B------:R-:W-:Y:S02]  /*3500*/  ISETP.NE.AND P1, PT, R91, RZ, PT ;  /* 0x000000ff5b00720c */ /* 0x000fe40003f25270 */
[----:B------:R-:W-:-:S02]  /*3510*/  FMNMX.FTZ R3, R57, R0, !PT ;  /* 0x0000000039037209 */ /* 0x000fc40007810000 */
        /* <DEDUP_REMOVED lines=19> */
[----:B------:R-:W-:Y:S02]  /*3650*/  ISETP.GT.AND P1, PT, R15, 0x31, !P2 ;  /* 0x000000310f00780c */ /* 0x000fe40005724270 */
[----:B------:R-:W-:Y:S02]  /*3660*/  FMNMX.FTZ R0, R76, R3, !PT ;  /* 0x000000034c007209 */ /* 0x000fe40007810000 */
[----:B------:R-:W-:Y:S02]  /*3670*/  ISETP.LT.OR P1, PT, R9, 0x32, P1 ;  /* 0x000000320900780c */ /* 0x000fe40000f21670 */
[----:B------:R-:W-:Y:S02]  /*3680*/  FMNMX.FTZ R3, R77, R0, !PT ;  /* 0x000000004d037209 */ /* 0x000fe40007810000 */
[----:B------:R-:W-:-:S02]  /*3690*/  FSEL R51, R51, -INF , !P1 ;  /* 0xff80000033337808 */ /* 0x000fc40004800000 */
        /* <DEDUP_REMOVED lines=10> */
[----:B------:R-:W-:Y:S01]  /*3740*/  ISETP.NE.AND P2, PT, R105, RZ, PT ;  /* 0x000000ff6900720c */ /* 0x000fe20003f45270 */
[----:B------:R-:W0:Y:S01]  /*3750*/  SHFL.BFLY PT, R3, R2, 0x2, 0x1f ;  /* 0x0c401f0002037f89 */ /* 0x000e2200000e0000 */
[----:B------:R-:W-:-:S02]  /*3760*/  FSEL R55, R55, -INF , !P1 ;  /* 0xff80000037377808 */ /* 0x000fc40004800000 */
[----:B------:R-:W-:Y:S02]  /*3770*/  ISETP.NE.AND P1, PT, R97, RZ, PT ;  /* 0x000000ff6100720c */ /* 0x000fe40003f25270 */
[----:B------:R-:W-:Y:S02]  /*3780*/  ISETP.NE.AND P6, PT, R106, RZ, PT ;  /* 0x000000ff6a00720c */ /* 0x000fe40003fc5270 */
[C---:B------:R-:W-:Y:S02]  /*3790*/  ISETP.GT.AND P1, PT, R15.reuse, 0x40, !P1 ;  /* 0x000000400f00780c */ /* 0x040fe40004f24270 */
[----:B------:R-:W-:Y:S02]  /*37a0*/  ISETP.GT.AND P3, PT, R15, 0x70, !P3 ;  /* 0x000000700f00780c */ /* 0x000fe40005f64270 */
[----:B------:R-:W-:Y:S02]  /*37b0*/  ISETP.LT.OR P1, PT, R9, 0x41, P1 ;  /* 0x000000410900780c */ /* 0x000fe40000f21670 */
[----:B------:R-:W-:-:S02]  /*37c0*/  ISETP.GT.AND P4, PT, R15, 0x71, !P4 ;  /* 0x000000710f00780c */ /* 0x000fc40006784270 */
[----:B------:R-:W-:Y:S02]  /*37d0*/  FSEL R58, R58, -INF , !P1 ;  /* 0xff8000003a3a7808 */ /* 0x000fe40004800000 */
[----:B------:R-:W-:Y:S02]  /*37e0*/  ISETP.NE.AND P1, PT, R98, RZ, PT ;  /* 0x000000ff6200720c */ /* 0x000fe40003f25270 */
[C---:B------:R-:W-:Y:S02]  /*37f0*/  ISETP.GT.AND P5, PT, R15.reuse, 0x78, !P5 ;  /* 0x000000780f00780c */ /* 0x040fe40006fa4270 */
[----:B------:R-:W-:Y:S02]  /*3800*/  ISETP.GT.AND P1, PT, R15, 0x41, !P1 ;  /* 0x000000410f00780c */ /* 0x000fe40004f24270 */
[C---:B------:R-:W-:Y:S02]  /*3810*/  ISETP.LT.OR P3, PT, R9.reuse, 0x71, P3 ;  /* 0x000000710900780c */ /* 0x040fe40001f61670 */
[----:B------:R-:W-:-:S02]  /*3820*/  ISETP.LT.OR P1, PT, R9, 0x42, P1 ;  /* 0x000000420900780c */ /* 0x000fc40000f21670 */
[----:B0-----:R-:W-:Y:S02]  /*3830*/  FMNMX.FTZ R3, R2, R3, !PT ;  /* 0x0000000302037209 */ /* 0x001fe40007810000 */
[----:B------:R-:W-:Y:S02]  /*3840*/  FSEL R59, R59, -INF , !P1 ;  /* 0xff8000003b3b7808 */ /* 0x000fe40004800000 */
[----:B------:R-:W-:Y:S01]  /*3850*/  ISETP.NE.AND P1, PT, R99, RZ, PT ;  /* 0x000000ff6300720c */ /* 0x000fe20003f25270 */
[----:B------:R-:W0:Y:S01]  /*3860*/  SHFL.BFLY PT, R0, R3, 0x1, 0x1f ;  /* 0x0c201f0003007f89 */ /* 0x000e2200000e0000 */
[----:B------:R-:W-:Y:S02]  /*3870*/  ISETP.LT.OR P4, PT, R9, 0x72, P4 ;  /* 0x000000720900780c */ /* 0x000fe40002781670 */
[----:B------:R-:W-:Y:S02]  /*3880*/  ISETP.GT.AND P1, PT, R15, 0x48, !P1 ;  /* 0x000000480f00780c */ /* 0x000fe40004f24270 */
[----:B------:R-:W-:-:S02]  /*3890*/  FSEL R82, R82, -INF , !P3 ;  /* 0xff80000052527808 */ /* 0x000fc40005800000 */
[C---:B------:R-:W-:Y:S02]  /*38a0*/  ISETP.LT.OR P1, PT, R9.reuse, 0x49, P1 ;  /* 0x000000490900780c */ /* 0x040fe40000f21670 */
[----:B------:R-:W-:Y:S02]  /*38b0*/  ISETP.LT.OR P5, PT, R9, 0x79, P5 ;  /* 0x000000790900780c */ /* 0x000fe40002fa1670 */
[----:B------:R-:W-:Y:S02]  /*38c0*/  FSEL R62, R62, -INF , !P1 ;  /* 0xff8000003e3e7808 */ /* 0x000fe40004800000 */
[----:B------:R-:W-:Y:S02]  /*38d0*/  ISETP.NE.AND P1, PT, R100, RZ, PT ;  /* 0x000000ff6400720c */ /* 0x000fe40003f25270 */
[----:B------:R-:W-:Y:S02]  /*38e0*/  FSEL R83, R83, -INF , !P4 ;  /* 0xff80000053537808 */ /* 0x000fe40006000000 */
[----:B------:R-:W-:-:S02]  /*38f0*/  ISETP.GT.AND P1, PT, R15, 0x49, !P1 ;  /* 0x000000490f00780c */ /* 0x000fc40004f24270 */
[----:B------:R-:W-:Y:S02]  /*3900*/  FSEL R86, R86, -INF , !P5 ;  /* 0xff80000056567808 */ /* 0x000fe40006800000 */
[----:B------:R-:W-:Y:S02]  /*3910*/  ISETP.LT.OR P1, PT, R9, 0x4a, P1 ;  /* 0x0000004a0900780c */ /* 0x000fe40000f21670 */
[----:B0-----:R-:W-:Y:S02]  /*3920*/  FMNMX.FTZ R0, R3, R0, !PT ;  /* 0x0000000003007209 */ /* 0x001fe40007810000 */
[----:B------:R-:W-:Y:S02]  /*3930*/  FSEL R63, R63, -INF , !P1 ;  /* 0xff8000003f3f7808 */ /* 0x000fe40004800000 */
[----:B------:R-:W-:-:S04]  /*3940*/  ISETP.NE.AND P1, PT, R101, RZ, PT ;  /* 0x000000ff6500720c */ /* 0x000fc80003f25270 */
[----:B------:R-:W-:-:S04]  /*3950*/  ISETP.GT.AND P1, PT, R15, 0x50, !P1 ;  /* 0x000000500f00780c */ /* 0x000fc80004f24270 */
[----:B------:R-:W-:-:S04]  /*3960*/  ISETP.LT.OR P1, PT, R9, 0x51, P1 ;  /* 0x000000510900780c */ /* 0x000fc80000f21670 */
        /* <DEDUP_REMOVED lines=13> */
[----:B------:R-:W-:Y:S02]  /*3a40*/  ISETP.GT.AND P1, PT, R15, 0x60, !P2 ;  /* 0x000000600f00780c */ /* 0x000fe40005724270 */
[----:B------:R-:W-:Y:S02]  /*3a50*/  ISETP.NE.AND P2, PT, R108, RZ, PT ;  /* 0x000000ff6c00720c */ /* 0x000fe40003f45270 */
[----:B------:R-:W-:Y:S02]  /*3a60*/  ISETP.LT.OR P1, PT, R9, 0x61, P1 ;  /* 0x000000610900780c */ /* 0x000fe40000f21670 */
[----:B------:R-:W-:Y:S02]  /*3a70*/  ISETP.GT.AND P2, PT, R15, 0x69, !P2 ;  /* 0x000000690f00780c */ /* 0x000fe40005744270 */
[----:B------:R-:W-:-:S02]  /*3a80*/  FSEL R74, R74, -INF , !P1 ;  /* 0xff8000004a4a7808 */ /* 0x000fc40004800000 */
[----:B------:R-:W-:Y:S02]  /*3a90*/  ISETP.GT.AND P1, PT, R15, 0x61, !P6 ;  /* 0x000000610f00780c */ /* 0x000fe40007724270 */
[----:B------:R-:W-:Y:S01]  /*3aa0*/  ISETP.NE.AND P6, PT, R6, RZ, PT ;  /* 0x000000ff0600720c */ /* 0x000fe20003fc5270 */
[----:B------:R-:W-:-:S01]  /*3ab0*/  FFMA.FTZ R6, R0, R11, -8 ;  /* 0xc100000000067423 */ /* 0x000fc2000001000b */
[C---:B------:R-:W-:Y:S02]  /*3ac0*/  ISETP.LT.OR P1, PT, R9.reuse, 0x62, P1 ;  /* 0x000000620900780c */ /* 0x040fe40000f21670 */
[----:B------:R-:W-:Y:S02]  /*3ad0*/  ISETP.LT.OR P2, PT, R9, 0x6a, P2 ;  /* 0x0000006a0900780c */ /* 0x000fe40001741670 */
[----:B------:R-:W-:Y:S02]  /*3ae0*/  FSEL R75, R75, -INF , !P1 ;  /* 0xff8000004b4b7808 */ /* 0x000fe40004800000 */
[----:B------:R-:W-:-:S02]  /*3af0*/  FSETP.NEU.FTZ.AND P1, PT, R0, -INF , PT ;  /* 0xff8000000000780b */ /* 0x000fc40003f3d000 */
[----:B------:R-:W-:Y:S02]  /*3b00*/  FSEL R79, R79, -INF , !P2 ;  /* 0xff8000004f4f7808 */ /* 0x000fe40005000000 */
[----:B------:R-:W-:Y:S02]  /*3b10*/  FSEL R92, R6, RZ, P1 ;  /* 0x000000ff065c7208 */ /* 0x000fe40000800000 */
[----:B------:R-:W-:Y:S02]  /*3b20*/  ISETP.GT.AND P1, PT, R15, RZ, !P6 ;  /* 0x000000ff0f00720c */ /* 0x000fe40007724270 */
[----:B------:R-:W-:Y:S01]  /*3b30*/  ISETP.NE.AND P6, PT, R24, RZ, PT ;  /* 0x000000ff1800720c */ /* 0x000fe20003fc5270 */
[--C-:B------:R-:W-:Y:S01]  /*3b40*/  FFMA.FTZ R2, R7, UR40, -R92.reuse ;  /* 0x0000002807027c23 */ /* 0x100fe2000801085c */
[----:B------:R-:W-:Y:S01]  /*3b50*/  ISETP.LT.OR P1, PT, R9, 0x1, P1 ;  /* 0x000000010900780c */ /* 0x000fe20000f21670 */
[--C-:B------:R-:W-:Y:S01]  /*3b60*/  FFMA.FTZ R32, R32, UR40, -R92.reuse ;  /* 0x0000002820207c23 */ /* 0x100fe2000801085c */
[----:B------:R-:W-:Y:S01]  /*3b70*/  ISETP.GT.AND P6, PT, R15, 0x79, !P6 ;  /* 0x000000790f00780c */ /* 0x000fe200077c4270 */
[--C-:B------:R-:W-:Y:S01]  /*3b80*/  FFMA.FTZ R3, R25, UR40, -R92.reuse ;  /* 0x0000002819037c23 */ /* 0x100fe2000801085c */
[----:B------:R-:W-:Y:S01]  /*3b90*/  FSEL R90, R26, -INF , !P1 ;  /* 0xff8000001a5a7808 */ /* 0x000fe20004800000 */
[--C-:B------:R-:W-:Y:S01]  /*3ba0*/  FFMA.FTZ R6, R28, UR40, -R92.reuse ;  /* 0x000000281c067c23 */ /* 0x100fe2000801085c */
[----:B------:R-:W-:Y:S01]  /*3bb0*/  ISETP.NE.AND P1, PT, R107, RZ, PT ;  /* 0x000000ff6b00720c */ /* 0x000fe20003f25270 */
[----:B------:R-:W-:Y:S01]  /*3bc0*/  MUFU.EX2 R2, R2 ;  /* 0x0000000200027308 */ /* 0x000fe20000000800 */
[----:B------:R-:W-:Y:S01]  /*3bd0*/  FMNMX.FTZ R7, R90, R27, !PT ;  /* 0x0000001b5a077209 */ /* 0x000fe20007810000 */
[--C-:B------:R-:W-:Y:S01]  /*3be0*/  FFMA.FTZ R11, R29, UR40, -R92.reuse ;  /* 0x000000281d0b7c23 */ /* 0x100fe2000801085c */
[----:B------:R-:W-:Y:S01]  /*3bf0*/  ISETP.GT.AND P1, PT, R15, 0x68, !P1 ;  /* 0x000000680f00780c */ /* 0x000fe20004f24270 */
[--C-:B------:R-:W-:Y:S01]  /*3c00*/  FFMA.FTZ R41, R41, UR40, -R92.reuse ;  /* 0x0000002829297c23 */ /* 0x100fe2000801085c */
[----:B------:R-:W-:Y:S01]  /*3c10*/  FMNMX.FTZ R8, R30, R7, !PT ;  /* 0x000000071e087209 */ /* 0x000fe20007810000 */
[--C-:B------:R-:W-:Y:S01]  /*3c20*/  FFMA.FTZ R37, R37, UR40, -R92.reuse ;  /* 0x0000002825257c23 */ /* 0x100fe2000801085c */
[----:B------:R-:W-:Y:S01]  /*3c30*/  ISETP.LT.OR P1, PT, R9, 0x69, P1 ;  /* 0x000000690900780c */ /* 0x000fe20000f21670 */
[----:B------:R0:W-:Y:S01]  /*3c40*/  MUFU.EX2 R7, R32 ;  /* 0x0000002000077308 */ /* 0x0001e20000000800 */
[----:B------:R-:W-:Y:S01]  /*3c50*/  FMNMX.FTZ R13, R31, R8, !PT ;  /* 0x000000081f0d7209 */ /* 0x000fe20007810000 */
[--C-:B------:R-:W-:Y:S01]  /*3c60*/  FFMA.FTZ R8, R33, UR40, -R92.reuse ;  /* 0x0000002821087c23 */ /* 0x100fe2000801085c */
[----:B------:R-:W-:Y:S01]  /*3c70*/  FSEL R78, R78, -INF , !P1 ;  /* 0xff8000004e4e7808 */ /* 0x000fe20004800000 */
[--C-:B------:R-:W-:Y:S01]  /*3c80*/  FFMA.FTZ R29, R69, UR40, -R92.reuse ;  /* 0x00000028451d7c23 */ /* 0x100fe2000801085c */
[----:B------:R-:W-:Y:S01]  /*3c90*/  FMNMX.FTZ R10, R34, R13, !PT ;  /* 0x0000000d220a7209 */ /* 0x000fe20007810000 */
[--C-:B------:R-:W-:Y:S01]  /*3ca0*/  FFMA.FTZ R44, R44, UR40, -R92.reuse ;  /* 0x000000282c2c7c23 */ /* 0x100fe2000801085c */
[----:B------:R-:W-:Y:S01]  /*3cb0*/  ISETP.LT.OR P6, PT, R9, 0x7a, P6 ;  /* 0x0000007a0900780c */ /* 0x000fe200037c1670 */
[----:B------:R-:W1:Y:S01]  /*3cc0*/  MUFU.EX2 R3, R3 ;  /* 0x0000000300037308 */ /* 0x000e620000000800 */
[----:B------:R-:W-:Y:S01]  /*3cd0*/  FMNMX.FTZ R13, R35, R10, !PT ;  /* 0x0000000a230d7209 */ /* 0x000fe20007810000 */
[----:B0-----:R-:W-:Y:S01]  /*3ce0*/  IMAD.U32 R32, RZ, RZ, UR40 ;  /* 0x00000028ff207e24 */ /* 0x001fe2000f8e00ff */
[----:B------:R-:W-:Y:S01]  /*3cf0*/  FSEL R87, R87, -INF , !P6 ;  /* 0xff80000057577808 */ /* 0x000fe20007000000 */
[--C-:B------:R-:W-:Y:S01]  /*3d00*/  FFMA.FTZ R10, R36, UR40, -R92.reuse ;  /* 0x00000028240a7c23 */ /* 0x100fe2000801085c */
[----:B------:R-:W-:Y:S01]  /*3d10*/  FMNMX.FTZ R12, R38, R13, !PT ;  /* 0x0000000d260c7209 */ /* 0x000fe20007810000 */
[--C-:B------:R-:W-:Y:S01]  /*3d20*/  FFMA.FTZ R45, R45, UR40, -R92.reuse ;  /* 0x000000282d2d7c23 */ /* 0x100fe2000801085c */
[----:B------:R-:W-:-:S01]  /*3d30*/  FFMA.FTZ R49, R49, UR40, -R92 ;  /* 0x0000002831317c23 */ /* 0x000fc2000801085c */
[----:B------:R-:W0:Y:S01]  /*3d40*/  MUFU.EX2 R6, R6 ;  /* 0x0000000600067308 */ /* 0x000e220000000800 */
[----:B------:R-:W-:Y:S01]  /*3d50*/  FMNMX.FTZ R13, R39, R12, !PT ;  /* 0x0000000c270d7209 */ /* 0x000fe20007810000 */
[--C-:B------:R-:W-:Y:S01]  /*3d60*/  FFMA.FTZ R52, R52, UR40, -R92.reuse ;  /* 0x0000002834347c23 */ /* 0x100fe2000801085c */
[----:B------:R-:W-:-:S01]  /*3d70*/  FFMA.FTZ R53, R53, UR40, -R92 ;  /* 0x0000002835357c23 */ /* 0x000fc2000801085c */
[--C-:B------:R-:W-:Y:S01]  /*3d80*/  FFMA.FTZ R60, R60, UR40, -R92.reuse ;  /* 0x000000283c3c7c23 */ /* 0x100fe2000801085c */
[----:B------:R-:W-:Y:S01]  /*3d90*/  FMNMX.FTZ R12, R42, R13, !PT ;  /* 0x0000000d2a0c7209 */ /* 0x000fe20007810000 */
[--C-:B------:R-:W-:Y:S01]  /*3da0*/  FFMA.FTZ R61, R61, UR40, -R92.reuse ;  /* 0x000000283d3d7c23 */ /* 0x100fe2000801085c */
[----:B------:R-:W-:-:S01]  /*3db0*/  FFMA.FTZ R56, R56, UR40, -R92 ;  /* 0x0000002838387c23 */ /* 0x000fc2000801085c */
[----:B------:R-:W2:Y:S01]  /*3dc0*/  MUFU.EX2 R11, R11 ;  /* 0x0000000b000b7308 */ /* 0x000ea20000000800 */
[----:B------:R-:W-:Y:S01]  /*3dd0*/  FMNMX.FTZ R13, R43, R12, !PT ;  /* 0x0000000c2b0d7209 */ /* 0x000fe20007810000 */
[--C-:B------:R-:W-:Y:S01]  /*3de0*/  FFMA.FTZ R12, R40, UR40, -R92.reuse ;  /* 0x00000028280c7c23 */ /* 0x100fe2000801085c */
[----:B------:R-:W-:-:S01]  /*3df0*/  FFMA.FTZ R57, R57, UR40, -R92 ;  /* 0x0000002839397c23 */ /* 0x000fc2000801085c */
[--C-:B------:R-:W-:Y:S01]  /*3e00*/  FFMA.FTZ R68, R68, UR40, -R92.reuse ;  /* 0x0000002844447c23 */ /* 0x100fe2000801085c */
[----:B------:R-:W-:Y:S01]  /*3e10*/  FMNMX.FTZ R14, R46, R13, !PT ;  /* 0x0000000d2e0e7209 */ /* 0x000fe20007810000 */
[--C-:B------:R-:W-:Y:S01]  /*3e20*/  FFMA.FTZ R64, R64, UR40, -R92.reuse ;  /* 0x0000002840407c23 */ /* 0x100fe2000801085c */
[----:B------:R-:W-:-:S01]  /*3e30*/  FFMA.FTZ R65, R65, UR40, -R92 ;  /* 0x0000002841417c23 */ /* 0x000fc2000801085c */
[----:B------:R-:W3:Y:S01]  /*3e40*/  MUFU.EX2 R8, R8 ;  /* 0x0000000800087308 */ /* 0x000ee20000000800 */
[----:B------:R-:W-:Y:S01]  /*3e50*/  FMNMX.FTZ R13, R47, R14, !PT ;  /* 0x0000000e2f0d7209 */ /* 0x000fe20007810000 */
[--C-:B------:R-:W-:Y:S01]  /*3e60*/  FFMA.FTZ R25, R76, UR40, -R92.reuse ;  /* 0x000000284c197c23 */ /* 0x100fe2000801085c */
[----:B------:R-:W-:-:S01]  /*3e70*/  FFMA.FTZ R24, R77, UR40, -R92 ;  /* 0x000000284d187c23 */ /* 0x000fc2000801085c */
[--C-:B------:R-:W-:Y:S01]  /*3e80*/  FFMA.FTZ R33, R72, UR40, -R92.reuse ;  /* 0x0000002848217c23 */ /* 0x100fe2000801085c */
[----:B------:R-:W-:Y:S01]  /*3e90*/  FMNMX.FTZ R14, R50, R13, !PT ;  /* 0x0000000d320e7209 */ /* 0x000fe20007810000 */
[----:B------:R-:W-:-:S02]  /*3ea0*/  FFMA.FTZ R28, R73, UR40, -R92 ;  /* 0x00000028491c7c23 */ /* 0x000fc4000801085c */
[----:B------:R1:W-:Y:S01]  /*3eb0*/  MUFU.EX2 R13, R41 ;  /* 0x00000029000d7308 */ /* 0x0003e20000000800 */
[----:B------:R-:W-:-:S04]  /*3ec0*/  FMNMX.FTZ R21, R51, R14, !PT ;  /* 0x0000000e33157209 */ /* 0x000fc80007810000 */
[----:B------:R-:W-:-:S03]  /*3ed0*/  FMNMX.FTZ R14, R54, R21, !PT ;  /* 0x00000015360e7209 */ /* 0x000fc60007810000 */
[----:B------:R-:W4:Y:S01]  /*3ee0*/  MUFU.EX2 R10, R10 ;  /* 0x0000000a000a7308 */ /* 0x000f220000000800 */
[----:B------:R-:W-:Y:S01]  /*3ef0*/  FMNMX.FTZ R21, R55, R14, !PT ;  /* 0x0000000e37157209 */ /* 0x000fe20007810000 */
[----:B-1----:R-:W-:-:S03]  /*3f00*/  FADD.FTZ R41, R2, R3 ;  /* 0x0000000302297221 */ /* 0x002fc60000010000 */
[----:B------:R-:W-:Y:S01]  /*3f10*/  FMNMX.FTZ R14, R58, R21, !PT ;  /* 0x000000153a0e7209 */ /* 0x000fe20007810000 */
[----:B0-----:R-:W-:-:S02]  /*3f20*/  FADD.FTZ R36, R6, R41 ;  /* 0x0000002906247221 */ /* 0x001fc40000010000 */
[----:B------:R-:W0:Y:S01]  /*3f30*/  MUFU.EX2 R37, R37 ;  /* 0x0000002500257308 */ /* 0x000e220000000800 */
[----:B------:R-:W-:Y:S01]  /*3f40*/  FMNMX.FTZ R21, R59, R14, !PT ;  /* 0x0000000e3b157209 */ /* 0x000fe20007810000 */
[----:B--2---:R-:W-:Y:S01]  /*3f50*/  FADD.FTZ R36, R11, R36 ;  /* 0x000000240b247221 */ /* 0x004fe20000010000 */
[----:B------:R-:W-:-:S02]  /*3f60*/  FFMA.FTZ R14, R48, UR40, -R92 ;  /* 0x00000028300e7c23 */ /* 0x000fc4000801085c */
[----:B------:R-:W-:Y:S01]  /*3f70*/  FMNMX.FTZ R20, R62, R21, !PT ;  /* 0x000000153e147209 */ /* 0x000fe20007810000 */
[----:B------:R-:W-:-:S02]  /*3f80*/  FADD.FTZ R41, R7, R36 ;  /* 0x0000002407297221 */ /* 0x000fc40000010000 */
[----:B------:R-:W-:Y:S01]  /*3f90*/  MUFU.EX2 R12, R12 ;  /* 0x0000000c000c7308 */ /* 0x000fe20000000800 */
[----:B------:R-:W-:Y:S01]  /*3fa0*/  FMNMX.FTZ R21, R63, R20, !PT ;  /* 0x000000143f157209 */ /* 0x000fe20007810000 */
[----:B---3--:R-:W-:-:S03]  /*3fb0*/  FADD.FTZ R69, R8, R41 ;  /* 0x0000002908457221 */ /* 0x008fc60000010000 */
[----:B------:R-:W-:Y:S01]  /*3fc0*/  FMNMX.FTZ R20, R66, R21, !PT ;  /* 0x0000001542147209 */ /* 0x000fe20007810000 */
[----:B----4-:R-:W-:-:S02]  /*3fd0*/  FADD.FTZ R40, R10, R69 ;  /* 0x000000450a287221 */ /* 0x010fc40000010000 */
[----:B------:R-:W-:Y:S01]  /*3fe0*/  MUFU.EX2 R44, R44 ;  /* 0x0000002c002c7308 */ /* 0x000fe20000000800 */
[----:B------:R-:W-:Y:S02]  /*3ff0*/  FMNMX.FTZ R21, R67, R20, !PT ;  /* 0x0000001443157209 */ /* 0x000fe40007810000 */
[----:B0-----:R-:W-:Y:S02]  /*4000*/  F2FP.SATFINITE.E4M3.F32.PACK_AB_MERGE_C R10, R37, R10, RZ ;  /* 0x0000000a250a723e */ /* 0x001fe400048070ff */
[----:B------:R-:W-:Y:S02]  /*4010*/  FMNMX.FTZ R20, R70, R21, !PT ;  /* 0x0000001546147209 */ /* 0x000fe40007810000 */
[----:B------:R-:W-:Y:S01]  /*4020*/  F2FP.SATFINITE.E4M3.F32.PACK_AB_MERGE_C R198, R8, R7, R10 ;  /* 0x0000000708c6723e */ /* 0x000fe2000480700a */
[----:B------:R-:W-:Y:S01]  /*4030*/  MUFU.EX2 R45, R45 ;  /* 0x0000002d002d7308 */ /* 0x000fe20000000800 */
[----:B------:R-:W-:Y:S01]  /*4040*/  FMNMX.FTZ R21, R71, R20, !PT ;  /* 0x0000001447157209 */ /* 0x000fe20007810000 */
[----:B------:R-:W-:-:S03]  /*4050*/  VIADD R8, R88, 0xfffffffe ;  /* 0xfffffffe58087836 */ /* 0x000fc60000000000 */
[----:B------:R-:W-:-:S03]  /*4060*/  FMNMX.FTZ R20, R74, R21, !PT ;  /* 0x000000154a147209 */ /* 0x000fc60007810000 */
[----:B------:R-:W-:Y:S01]  /*4070*/  MUFU.EX2 R14, R14 ;  /* 0x0000000e000e7308 */ /* 0x000fe20000000800 */
[----:B------:R-:W-:-:S04]  /*4080*/  FMNMX.FTZ R15, R75, R20, !PT ;  /* 0x000000144b0f7209 */ /* 0x000fc80007810000 */
[----:B------:R-:W-:-:S03]  /*4090*/  FMNMX.FTZ R20, R78, R15, !PT ;  /* 0x0000000f4e147209 */ /* 0x000fc60007810000 */
[----:B------:R-:W-:Y:S01]  /*40a0*/  MUFU.EX2 R49, R49 ;  /* 0x0000003100317308 */ /* 0x000fe20000000800 */
[----:B------:R-:W-:-:S04]  /*40b0*/  FMNMX.FTZ R15, R79, R20, !PT ;  /* 0x000000144f0f7209 */ /* 0x000fc80007810000 */
[----:B------:R-:W-:Y:S01]  /*40c0*/  FMNMX.FTZ R20, R82, R15, !PT ;  /* 0x0000000f52147209 */ /* 0x000fe20007810000 */
[----:B------:R-:W-:-:S02]  /*40d0*/  FFMA.FTZ R15, R81, UR40, -R92 ;  /* 0x00000028510f7c23 */ /* 0x000fc4000801085c */
[----:B------:R-:W-:Y:S01]  /*40e0*/  MUFU.EX2 R52, R52 ;  /* 0x0000003400347308 */ /* 0x000fe20000000800 */
[----:B------:R-:W-:-:S04]  /*40f0*/  FMNMX.FTZ R9, R83, R20, !PT ;  /* 0x0000001453097209 */ /* 0x000fc80007810000 */
[----:B------:R-:W-:-:S03]  /*4100*/  FMNMX.FTZ R20, R86, R9, !PT ;  /* 0x0000000956147209 */ /* 0x000fc60007810000 */
[----:B------:R-:W-:Y:S01]  /*4110*/  MUFU.EX2 R53, R53 ;  /* 0x0000003500357308 */ /* 0x000fe20000000800 */
[----:B------:R-:W-:-:S05]  /*4120*/  FMNMX.FTZ R20, R87, R20, !PT ;  /* 0x0000001457147209 */ /* 0x000fca0007810000 */
[----:B------:R-:W0:Y:S02]  /*4130*/  SHFL.BFLY PT, R9, R20, 0x2, 0x1f ;  /* 0x0c401f0014097f89 */ /* 0x000e2400000e0000 */
[----:B------:R-:W-:Y:S08]  /*4140*/  MUFU.EX2 R60, R60 ;  /* 0x0000003c003c7308 */ /* 0x000ff00000000800 */
[----:B------:R-:W-:Y:S08]  /*4150*/  MUFU.EX2 R61, R61 ;  /* 0x0000003d003d7308 */ /* 0x000ff00000000800 */
[----:B------:R-:W-:Y:S01]  /*4160*/  MUFU.EX2 R56, R56 ;  /* 0x0000003800387308 */ /* 0x000fe20000000800 */
[----:B0-----:R-:W-:Y:S01]  /*4170*/  FMNMX.FTZ R21, R20, R9, !PT ;  /* 0x0000000914157209 */ /* 0x001fe20007810000 */
[----:B------:R-:W-:-:S06]  /*4180*/  FFMA.FTZ R20, R80, UR40, -R92 ;  /* 0x0000002850147c23 */ /* 0x000fcc000801085c */
[----:B------:R-:W-:Y:S01]  /*4190*/  MUFU.EX2 R57, R57 ;  /* 0x0000003900397308 */ /* 0x000fe20000000800 */
[----:B------:R-:W0:Y:S07]  /*41a0*/  SHFL.BFLY PT, R26, R21, 0x1, 0x1f ;  /* 0x0c201f00151a7f89 */ /* 0x000e2e00000e0000 */
        /* <DEDUP_REMOVED lines=45> */
[--C-:B------:R-:W-:Y:S01]  /*4480*/  FFMA.FTZ R82, R82, UR40, -R32.reuse ;  /* 0x0000002852527c23 */ /* 0x100fe20008010820 */
[----:B------:R-:W-:-:S01]  /*4490*/  FFMA.FTZ R83, R83, UR40, -R32 ;  /* 0x0000002853537c23 */ /* 0x000fc20008010820 */
[--C-:B------:R-:W-:Y:S01]  /*44a0*/  FFMA.FTZ R86, R86, UR40, -R32.reuse ;  /* 0x0000002856567c23 */ /* 0x100fe20008010820 */
[----:B------:R-:W-:-:S03]  /*44b0*/  FFMA.FTZ R32, R87, UR40, -R32 ;  /* 0x0000002857207c23 */ /* 0x000fc60008010820 */
[----:B------:R-:W0:Y:S01]  /*44c0*/  MUFU.EX2 R34, R34 ;  /* 0x0000002200227308 */ /* 0x000e220000000800 */
[----:B-1----:R-:W-:-:S01]  /*44d0*/  FADD.FTZ R36, R30, R41 ;  /* 0x000000291e247221 */ /* 0x002fc20000010000 */
[----:B------:R-:W-:Y:S01]  /*44e0*/  FADD.FTZ R41, R37, R40 ;  /* 0x0000002825297221 */ /* 0x000fe20000010000 */
[----:B------:R-:W-:-:S04]  /*44f0*/  F2FP.SATFINITE.E4M3.F32.PACK_AB_MERGE_C R40, R11, R6, RZ ;  /* 0x000000060b28723e */ /* 0x000fc800048070ff */
[----:B------:R-:W-:Y:S01]  /*4500*/  F2FP.SATFINITE.E4M3.F32.PACK_AB_MERGE_C R196, R3, R2, R40 ;  /* 0x0000000203c4723e */ /* 0x000fe20004807028 */
[----:B------:R-:W1:Y:S01]  /*4510*/  MUFU.EX2 R35, R35 ;  /* 0x0000002300237308 */ /* 0x000e620000000800 */
[----:B--2---:R-:W-:-:S01]  /*4520*/  FADD.FTZ R11, R31, R36 ;  /* 0x000000241f0b7221 */ /* 0x004fc20000010000 */
[----:B------:R-:W-:Y:S01]  /*4530*/  FADD.FTZ R36, R12, R41 ;  /* 0x000000290c247221 */ /* 0x000fe20000010000 */
[----:B------:R-:W-:-:S04]  /*4540*/  F2FP.SATFINITE.E4M3.F32.PACK_AB_MERGE_C R30, R31, R30, RZ ;  /* 0x0000001e1f1e723e */ /* 0x000fc800048070ff */
[----:B------:R-:W-:Y:S01]  /*4550*/  F2FP.SATFINITE.E4M3.F32.PACK_AB_MERGE_C R197, R27, R90, R30 ;  /* 0x0000005a1bc5723e */ /* 0x000fe2000480701e */
[----:B------:R-:W2:Y:S01]  /*4560*/  MUFU.EX2 R38, R38 ;  /* 0x0000002600267308 */ /* 0x000ea20000000800 */
[----:B0-----:R-:W-:-:S01]  /*4570*/  FADD.FTZ R6, R34, R11 ;  /* 0x0000000b22067221 */ /* 0x001fc20000010000 */
[----:B------:R-:W-:-:S06]  /*4580*/  FADD.FTZ R11, R13, R36 ;  /* 0x000000240d0b7221 */ /* 0x000fcc0000010000 */
[----:B------:R-:W0:Y:S01]  /*4590*/  MUFU.EX2 R39, R39 ;  /* 0x0000002700277308 */ /* 0x000e220000000800 */
[----:B-1----:R-:W-:-:S01]  /*45a0*/  FADD.FTZ R3, R35, R6 ;  /* 0x0000000623037221 */ /* 0x002fc20000010000 */
[----:B------:R-:W-:Y:S01]  /*45b0*/  FADD.FTZ R6, R44, R11 ;  /* 0x0000000b2c067221 */ /* 0x000fe20000010000 */
[----:B------:R-:W-:-:S03]  /*45c0*/  F2FP.SATFINITE.E4M3.F32.PACK_AB_MERGE_C R44, R45, R44, RZ ;  /* 0x0000002c2d2c723e */ /* 0x000fc600048070ff */
[----:B------:R-:W-:Y:S01]  /*45d0*/  FADD.FTZ R45, R45, R6 ;  /* 0x000000062d2d7221 */ /* 0x000fe20000010000 */
[----:B------:R-:W-:Y:S01]  /*45e0*/  F2FP.SATFINITE.E4M3.F32.PACK_AB_MERGE_C R192, R13, R12, R44 ;  /* 0x0000000c0dc0723e */ /* 0x000fe2000480702c */
[----:B------:R-:W1:Y:S01]  /*45f0*/  MUFU.EX2 R42, R42 ;  /* 0x0000002a002a7308 */ /* 0x000e620000000800 */
[----:B--2---:R-:W-:-:S01]  /*4600*/  FADD.FTZ R2, R38, R3 ;  /* 0x0000000326027221 */ /* 0x004fc20000010000 */
[----:B------:R-:W-:-:S04]  /*4610*/  FADD.FTZ R6, R14, R45 ;  /* 0x0000002d0e067221 */ /* 0x000fc80000010000 */
[----:B------:R-:W-:Y:S01]  /*4620*/  FADD.FTZ R7, R49, R6 ;  /* 0x0000000631077221 */ /* 0x000fe20000010000 */
[----:B------:R-:W-:Y:S01]  /*4630*/  F2FP.SATFINITE.E4M3.F32.PACK_AB_MERGE_C R6, R53, R52, RZ ;  /* 0x000000343506723e */ /* 0x000fe200048070ff */
[----:B------:R-:W2:Y:S01]  /*4640*/  MUFU.EX2 R43, R43 ;  /* 0x0000002b002b7308 */ /* 0x000ea20000000800 */
[----:B0-----:R-:W-:-:S01]  /*4650*/  FADD.FTZ R3, R39, R2 ;  /* 0x0000000227037221 */ /* 0x001fc20000010000 */
[----:B------:R-:W-:Y:S01]  /*4660*/  FADD.FTZ R52, R52, R7 ;  /* 0x0000000734347221 */ /* 0x000fe20000010000 */
[----:B------:R-:W-:Y:S02]  /*4670*/  F2FP.SATFINITE.E4M3.F32.PACK_AB_MERGE_C R194, R49, R14, R6 ;  /* 0x0000000e31c2723e */ /* 0x000fe40004807006 */
[----:B------:R-:W-:Y:S01]  /*4680*/  F2FP.SATFINITE.E4M3.F32.PACK_AB_MERGE_C R7, R61, R60, RZ ;  /* 0x0000003c3d07723e */ /* 0x000fe200048070ff */
[----:B------:R-:W-:-:S01]  /*4690*/  FADD.FTZ R53, R53, R52 ;  /* 0x0000003435357221 */ /* 0x000fc20000010000 */
[----:B------:R-:W-:Y:S01]  /*46a0*/  F2FP.SATFINITE.E4M3.F32.PACK_AB_MERGE_C R38, R39, R38, RZ ;  /* 0x000000262726723e */ /* 0x000fe200048070ff */
[----:B------:R-:W0:Y:S01]  /*46b0*/  MUFU.EX2 R46, R46 ;  /* 0x0000002e002e7308 */ /* 0x000e220000000800 */
[----:B-1----:R-:W-:-:S01]  /*46c0*/  FADD.FTZ R2, R42, R3 ;  /* 0x000000032a027221 */ /* 0x002fc20000010000 */
[----:B------:R-:W-:Y:S01]  /*46d0*/  FADD.FTZ R6, R56, R53 ;  /* 0x0000003538067221 */ /* 0x000fe20000010000 */
[----:B------:R-:W-:-:S02]  /*46e0*/  F2FP.SATFINITE.E4M3.F32.PACK_AB_MERGE_C R188, R57, R56, R7 ;  /* 0x0000003839bc723e */ /* 0x000fc40004807007 */
[----:B------:R-:W-:Y:S01]  /*46f0*/  F2FP.SATFINITE.E4M3.F32.PACK_AB_MERGE_C R199, R35, R34, R38 ;  /* 0x0000002223c7723e */ /* 0x000fe20004807026 */
[----:B------:R-:W-:-:S01]  /*4700*/  FADD.FTZ R57, R57, R6 ;  /* 0x0000000639397221 */ /* 0x000fc20000010000 */
[----:B------:R-:W-:Y:S01]  /*4710*/  F2FP.SATFINITE.E4M3.F32.PACK_AB_MERGE_C R6, R29, R68, RZ ;  /* 0x000000441d06723e */ /* 0x000fe200048070ff */
[----:B------:R-:W1:Y:S01]  /*4720*/  MUFU.EX2 R47, R47 ;  /* 0x0000002f002f7308 */ /* 0x000e620000000800 */
[----:B--2---:R-:W-:-:S01]  /*4730*/  FADD.FTZ R3, R43, R2 ;  /* 0x000000022b037221 */ /* 0x004fc20000010000 */
[----:B------:R-:W-:Y:S01]  /*4740*/  FADD.FTZ R60, R60, R57 ;  /* 0x000000393c3c7221 */ /* 0x000fe20000010000 */
[----:B------:R-:W-:-:S03]  /*4750*/  F2FP.SATFINITE.E4M3.F32.PACK_AB_MERGE_C R190, R65, R64, R6 ;  /* 0x0000004041be723e */ /* 0x000fc60004807006 */
[----:B------:R-:W-:Y:S02]  /*4760*/  FADD.FTZ R61, R61, R60 ;  /* 0x0000003c3d3d7221 */ /* 0x000fe40000010000 */
[----:B------:R-:W2:Y:S01]  /*4770*/  MUFU.EX2 R50, R50 ;  /* 0x0000003200327308 */ /* 0x000ea20000000800 */
[----:B0-----:R-:W-:-:S01]  /*4780*/  FADD.FTZ R2, R46, R3 ;  /* 0x000000032e027221 */ /* 0x001fc20000010000 */
[----:B------:R-:W-:-:S04]  /*4790*/  FADD.FTZ R64, R64, R61 ;  /* 0x0000003d40407221 */ /* 0x000fc80000010000 */
[----:B------:R-:W-:Y:S02]  /*47a0*/  FADD.FTZ R65, R65, R64 ;  /* 0x0000004041417221 */ /* 0x000fe40000010000 */
[----:B------:R-:W0:Y:S01]  /*47b0*/  MUFU.EX2 R51, R51 ;  /* 0x0000003300337308 */ /* 0x000e220000000800 */
[----:B-1----:R-:W-:-:S01]  /*47c0*/  FADD.FTZ R3, R47, R2 ;  /* 0x000000022f037221 */ /* 0x002fc20000010000 */
[----:B------:R-:W-:Y:S01]  /*47d0*/  FADD.FTZ R68, R68, R65 ;  /* 0x0000004144447221 */ /* 0x000fe20000010000 */
[----:B------:R-:W-:-:S03]  /*47e0*/  F2FP.SATFINITE.E4M3.F32.PACK_AB_MERGE_C R46, R47, R46, RZ ;  /* 0x0000002e2f2e723e */ /* 0x000fc600048070ff */
[----:B------:R-:W-:Y:S01]  /*47f0*/  FADD.FTZ R68, R29, R68 ;  /* 0x000000441d447221 */ /* 0x000fe20000010000 */
[----:B------:R-:W-:Y:S01]  /*4800*/  F2FP.SATFINITE.E4M3.F32.PACK_AB_MERGE_C R193, R43, R42, R46 ;  /* 0x0000002a2bc1723e */ /* 0x000fe2000480702e */
        /* <DEDUP_REMOVED lines=26> */
[----:B------:R-:W-:Y:S01]  /*49b0*/  MUFU.EX2 R33, R33 ;  /* 0x0000002100217308 */ /* 0x000fe20000000800 */
[----:B-1----:R-:W-:-:S07]  /*49c0*/  F2FP.SATFINITE.E4M3.F32.PACK_AB_MERGE_C R6, R24, R25, RZ ;  /* 0x000000191806723e */ /* 0x002fce00048070ff */
[----:B------:R-:W0:Y:S01]  /*49d0*/  MUFU.EX2 R28, R28 ;  /* 0x0000001c001c7308 */ /* 0x000e220000000800 */
[C---:B--2---:R-:W-:Y:S01]  /*49e0*/  F2FP.SATFINITE.E4M3.F32.PACK_AB_MERGE_C R70, R71.reuse, R70, RZ ;  /* 0x000000464746723e */ /* 0x044fe200048070ff */
[----:B------:R-:W-:-:S03]  /*49f0*/  FADD.FTZ R71, R71, R2 ;  /* 0x0000000247477221 */ /* 0x000fc60000010000 */
[----:B------:R-:W-:-:S03]  /*4a00*/  F2FP.SATFINITE.E4M3.F32.PACK_AB_MERGE_C R191, R67, R66, R70 ;  /* 0x0000004243bf723e */ /* 0x000fc60004807046 */
[----:B------:R-:W1:Y:S08]  /*4a10*/  MUFU.EX2 R74, R74 ;  /* 0x0000004a004a7308 */ /* 0x000e700000000800 */
[----:B------:R-:W2:Y:S01]  /*4a20*/  MUFU.EX2 R75, R75 ;  /* 0x0000004b004b7308 */ /* 0x000ea20000000800 */
[----:B0-----:R-:W-:Y:S01]  /*4a30*/  F2FP.SATFINITE.E4M3.F32.PACK_AB_MERGE_C R184, R28, R33, R6 ;  /* 0x000000211cb8723e */ /* 0x001fe20004807006 */
[----:B------:R-:W-:-:S04]  /*4a40*/  FADD.FTZ R33, R33, R68 ;  /* 0x0000004421217221 */ /* 0x000fc80000010000 */
[----:B------:R-:W-:Y:S02]  /*4a50*/  FADD.FTZ R28, R28, R33 ;  /* 0x000000211c1c7221 */ /* 0x000fe40000010000 */
[----:B------:R-:W0:Y:S01]  /*4a60*/  MUFU.EX2 R78, R78 ;  /* 0x0000004e004e7308 */ /* 0x000e220000000800 */
[----:B-1----:R-:W-:-:S01]  /*4a70*/  FADD.FTZ R2, R74, R71 ;  /* 0x000000474a027221 */ /* 0x002fc20000010000 */
[----:B------:R-:W-:-:S04]  /*4a80*/  FADD.FTZ R25, R25, R28 ;  /* 0x0000001c19197221 */ /* 0x000fc80000010000 */
[----:B------:R-:W-:Y:S02]  /*4a90*/  FADD.FTZ R25, R24, R25 ;  /* 0x0000001918197221 */ /* 0x000fe40000010000 */
[----:B------:R-:W-:Y:S01]  /*4aa0*/  MUFU.EX2 R21, R21 ;  /* 0x0000001500157308 */ /* 0x000fe20000000800 */
[----:B--2---:R-:W-:-:S07]  /*4ab0*/  FADD.FTZ R3, R75, R2 ;  /* 0x000000024b037221 */ /* 0x004fce0000010000 */
[----:B------:R-:W1:Y:S01]  /*4ac0*/  MUFU.EX2 R26, R26 ;  /* 0x0000001a001a7308 */ /* 0x000e620000000800 */
[----:B0-----:R-:W-:-:S07]  /*4ad0*/  FADD.FTZ R2, R78, R3 ;  /* 0x000000034e027221 */ /* 0x001fce0000010000 */
[----:B------:R-:W0:Y:S08]  /*4ae0*/  MUFU.EX2 R79, R79 ;  /* 0x0000004f004f7308 */ /* 0x000e300000000800 */
[----:B------:R-:W-:Y:S01]  /*4af0*/  MUFU.EX2 R20, R20 ;  /* 0x0000001400147308 */ /* 0x000fe20000000800 */
[----:B-1----:R-:W-:-:S07]  /*4b00*/  F2FP.SATFINITE.E4M3.F32.PACK_AB_MERGE_C R6, R26, R21, RZ ;  /* 0x000000151a06723e */ /* 0x002fce00048070ff */
[----:B------:R-:W1:Y:S01]  /*4b10*/  MUFU.EX2 R15, R15 ;  /* 0x0000000f000f7308 */ /* 0x000e620000000800 */
[C---:B0-----:R-:W-:Y:S01]  /*4b20*/  F2FP.SATFINITE.E4M3.F32.PACK_AB_MERGE_C R78, R79.reuse, R78, RZ ;  /* 0x0000004e4f4e723e */ /* 0x041fe200048070ff */
[----:B------:R-:W-:-:S03]  /*4b30*/  FADD.FTZ R79, R79, R2 ;  /* 0x000000024f4f7221 */ /* 0x000fc60000010000 */
[----:B------:R-:W-:-:S03]  /*4b40*/  F2FP.SATFINITE.E4M3.F32.PACK_AB_MERGE_C R185, R75, R74, R78 ;  /* 0x0000004a4bb9723e */ /* 0x000fc6000480704e */
[----:B------:R-:W0:Y:S08]  /*4b50*/  MUFU.EX2 R82, R82 ;  /* 0x0000005200527308 */ /* 0x000e300000000800 */
[----:B------:R-:W2:Y:S01]  /*4b60*/  MUFU.EX2 R83, R83 ;  /* 0x0000005300537308 */ /* 0x000ea20000000800 */
[----:B-1----:R-:W-:Y:S01]  /*4b70*/  F2FP.SATFINITE.E4M3.F32.PACK_AB_MERGE_C R186, R15, R20, R6 ;  /* 0x000000140fba723e */ /* 0x002fe20004807006 */
[----:B------:R-:W-:-:S04]  /*4b80*/  FADD.FTZ R20, R20, R25 ;  /* 0x0000001914147221 */ /* 0x000fc80000010000 */
[----:B------:R-:W-:Y:S02]  /*4b90*/  FADD.FTZ R20, R15, R20 ;  /* 0x000000140f147221 */ /* 0x000fe40000010000 */
[----:B------:R-:W1:Y:S01]  /*4ba0*/  MUFU.EX2 R86, R86 ;  /* 0x0000005600567308 */ /* 0x000e620000000800 */
[----:B0-----:R-:W-:-:S01]  /*4bb0*/  FADD.FTZ R2, R82, R79 ;  /* 0x0000004f52027221 */ /* 0x001fc20000010000 */
[----:B------:R-:W-:-:S06]  /*4bc0*/  FADD.FTZ R21, R21, R20 ;  /* 0x0000001415157221 */ /* 0x000fcc0000010000 */
[----:B------:R-:W0:Y:S01]  /*4bd0*/  MUFU.EX2 R7, R32 ;  /* 0x0000002000077308 */ /* 0x000e220000000800 */
[----:B--2---:R-:W-:-:S04]  /*4be0*/  FADD.FTZ R3, R83, R2 ;  /* 0x0000000253037221 */ /* 0x004fc80000010000 */
[----:B-1----:R-:W-:Y:S01]  /*4bf0*/  FADD.FTZ R2, R86, R3 ;  /* 0x0000000356027221 */ /* 0x002fe20000010000 */
[----:B------:R-:W-:-:S01]  /*4c00*/  FADD.FTZ R3, R26, R21 ;  /* 0x000000151a037221 */ /* 0x000fc20000010000 */
[C---:B0-----:R-:W-:Y:S02]  /*4c10*/  F2FP.SATFINITE.E4M3.F32.PACK_AB_MERGE_C R6, R7.reuse, R86, RZ ;  /* 0x000000560706723e */ /* 0x041fe400048070ff */
[----:B------:R-:W-:-:S02]  /*4c20*/  FADD.FTZ R2, R7, R2 ;  /* 0x0000000207027221 */ /* 0x000fc40000010000 */
[----:B------:R-:W-:Y:S01]  /*4c30*/  F2FP.SATFINITE.E4M3.F32.PACK_AB_MERGE_C R187, R83, R82, R6 ;  /* 0x0000005253bb723e */ /* 0x000fe20004807006 */
[----:B------:R-:W-:Y:S06]  /*4c40*/  @P1 BRA `(.L_x_4661) ;  /* 0x00000000004c1947 */ /* 0x000fec0003800000 */
        /* <DEDUP_REMOVED lines=11> */
.L_x_4662:
[----:B------:R-:W-:Y:S02]  /*4d00*/  ULDC UR18, c[0x0][0x9e4] ;  /* 0x0002790000127ab9 */ /* 0x000fe40000000800 */
[----:B------:R-:W-:-:S11]  /*4d10*/  UISETP.NE.AND UP0, UPT, UR18, 0x1, UPT ;  /* 0x000000011200788c */ /* 0x000fd6000bf05270 */
[----:B------:R-:W-:Y:S02]  /*4d20*/  @UP0 ULDC.64 UR6, c[0x0][0x9e8] ;  /* 0x00027a0000060ab9 */ /* 0x000fe40000000a00 */
[----:B------:R-:W-:-:S04]  /*4d30*/  UIMAD.WIDE.U32 UR10, UR15, UR6, URZ ;  /* 0x000000060f0a72a5 */ /* 0x000fc8000f8e003f */
[----:B------:R-:W-:-:S12]  /*4d40*/  @UP0 USHF.R.U32.HI UR15, URZ, UR7, UR11 ;  /* 0x000000073f0f0299 */ /* 0x000fd8000801160b */
.L_x_4663:
[----:B------:R-:W-:-:S04]  /*4d50*/  UIMAD UR15, UR15, UR18, UR18 ;  /* 0x000000120f0f72a4 */ /* 0x000fc8000f8e0212 */
[----:B------:R-:W-:-:S04]  /*4d60*/  UISETP.LT.AND UP0, UPT, UR14, UR15, UPT ;  /* 0x0000000f0e00728c */ /* 0x000fc8000bf01270 */
[----:B------:R-:W-:-:S12]  /*4d70*/  USEL UR14, UR14, UR15, UP0 ;  /* 0x0000000f0e0e7287 */ /* 0x000fd80008000000 */
.L_x_4661:
[----:B------:R-:W-:Y:S01]  /*4d80*/  USHF.R.S32.HI UR6, URZ, 0x1f, UR14 ;  /* 0x0000001f3f067899 */ /* 0x000fe2000801140e */
[----:B------:R-:W-:Y:S02]  /*4d90*/  CS2R R118, SRZ ;  /* 0x0000000000767805 */ /* 0x000fe4000001ff00 */
        /* <DEDUP_REMOVED lines=10> */
[----:B------:R-:W-:Y:S01]  /*4e40*/  UISETP.LT.AND UP0, UPT, UR39, UR6, UPT ;  /* 0x000000062700728c */ /* 0x000fe2000bf01270 */
[----:B------:R-:W-:Y:S02]  /*4e50*/  CS2R R100, SRZ ;  /* 0x0000000000647805 */ /* 0x000fe4000001ff00 */
[----:B------:R-:W-:Y:S02]  /*4e60*/  CS2R R98, SRZ ;  /* 0x0000000000627805 */ /* 0x000fe4000001ff00 */
[----:B------:R-:W-:Y:S01]  /*4e70*/  CS2R R96, SRZ ;  /* 0x0000000000607805 */ /* 0x000fe2000001ff00 */
[----:B------:R-:W-:Y:S01]  /*4e80*/  USEL UR32, UR39, UR6, !UP0 ;  /* 0x0000000627207287 */ /* 0x000fe2000c000000 */
[----:B------:R-:W-:-:S02]  /*4e90*/  CS2R R94, SRZ ;  /* 0x00000000005e7805 */ /* 0x000fc4000001ff00 */
[----:B------:R-:W-:Y:S02]  /*4ea0*/  CS2R R92, SRZ ;  /* 0x00000000005c7805 */ /* 0x000fe4000001ff00 */
[----:B------:R-:W-:Y:S02]  /*4eb0*/  CS2R R90, SRZ ;  /* 0x00000000005a7805 */ /* 0x000fe4000001ff00 */
[----:B------:R-:W-:Y:S02]  /*4ec0*/  CS2R R88, SRZ ;  /* 0x0000000000587805 */ /* 0x000fe4000001ff00 */
[----:B------:R-:W-:Y:S02]  /*4ed0*/  CS2R R86, SRZ ;  /* 0x0000000000567805 */ /* 0x000fe4000001ff00 */
[----:B------:R-:W-:Y:S02]  /*4ee0*/  ISETP.GE.AND P1, PT, R8, UR32, PT ;  /* 0x0000002008007c0c */ /* 0x000fe4000bf26270 */
        /* <DEDUP_REMOVED lines=31> */
[----:B------:R-:W-:Y:S06]  /*50e0*/  @!P1 BRA `(.L_x_4664) ;  /* 0x0000003000849947 */ /* 0x000fec0003800000 */
[----:B------:R-:W-:Y:S01]  /*50f0*/  IMAD.MOV.U32 R7, RZ, RZ, R9 ;  /* 0x000000ffff077224 */ /* 0x000fe200078e0009 */
[----:B------:R-:W-:Y:S01]  /*5100*/  UMOV UR34, UR47 ;  /* 0x0000002f00227c82 */ /* 0x000fe20008000000 */
[----:B------:R-:W-:Y:S01]  /*5110*/  IMAD.MOV.U32 R6, RZ, RZ, R0 ;  /* 0x000000ffff067224 */ /* 0x000fe200078e0000 */
[----:B------:R-:W-:Y:S01]  /*5120*/  UMOV UR33, UR46 ;  /* 0x0000002e00217c82 */ /* 0x000fe20008000000 */
[----:B------:R-:W-:Y:S01]  /*5130*/  IMAD.MOV.U32 R119, RZ, RZ, RZ ;  /* 0x000000ffff777224 */ /* 0x000fe200078e00ff */
[----:B------:R-:W-:Y:S01]  /*5140*/  ULDC UR29, c[0x0][0x9e4] ;  /* 0x00027900001d7ab9 */ /* 0x000fe20000000800 */
[----:B------:R-:W-:Y:S01]  /*5150*/  ULDC UR30, c[0x0][0x9dc] ;  /* 0x00027700001e7ab9 */ /* 0x000fe20000000800 */
[----:B------:R-:W-:-:S05]  /*5160*/  ULDC UR31, c[0x0][0x9e0] ;  /* 0x00027800001f7ab9 */ /* 0x000fca0000000800 */
.L_x_4683:
[----:B------:R-:W-:Y:S01]  /*5170*/  ISETP.NE.AND P2, PT, RZ, UR37, PT ;  /* 0x00000025ff007c0c */ /* 0x000fe2000bf45270 */
[----:B------:R-:W-:-:S04]  /*5180*/  UISETP.NE.AND UP0, UPT, UR33, 0x1, UPT ;  /* 0x000000012100788c */ /* 0x000fc8000bf05270 */
[----:B------:R-:W-:-:S04]  /*5190*/  USEL UR47, URZ, 0x1, UP0 ;  /* 0x000000013f2f7887 */ /* 0x000fc80008000000 */
[----:B------:R-:W-:-:S04]  /*51a0*/  ULOP3.LUT UR47, UR34, UR47, URZ, 0x3c, !UPT ;  /* 0x0000002f222f7292 */ /* 0x000fc8000f8e3c3f */
[----:B------:R-:W-:Y:S08]  /*51b0*/  @P2 BRA `(.L_x_4665) ;  /* 0x0000000000382947 */ /* 0x000ff00003800000 */
[----:B------:R-:W-:Y:S05]  /*51c0*/  @!P0 BRA `(.L_x_4666) ;  /* 0x0000000000048947 */ /* 0x000fea0003800000 */
[----:B------:R-:W-:Y:S01]  /*51d0*/  BPT.TRAP 0x1 ;  /* 0x000000040000795c */ /* 0x000fe20000300000 */
.L_x_4666:
        /* <DEDUP_REMOVED lines=9> */
.L_x_4667:
[----:B-1----:R-:W-:Y:S05]  /*5270*/  @P1 BRA `(.L_x_4665) ;  /* 0x0000000000081947 */ /* 0x002fea0003800000 */
[----:B------:R-:W1:Y:S02]  /*5280*/  SYNCS.PHASECHK.TRANS64.TRYWAIT P1, [UR6+0x2a830], R0 ;  /* 0x02a83000ff0075a7 */ /* 0x000e640008020146 */
[----:B-1----:R-:W-:Y:S05]  /*5290*/  @!P1 BRA `(.L_x_4668) ;  /* 0x0000011000a09947 */ /* 0x002fea0003800000 */
.L_x_4665:
[----:B------:R-:W2:Y:S01]  /*52a0*/  S2R R4, SR_TID.X ;  /* 0x0000000000047919 */ /* 0x000ea20000002100 */
[----:B------:R-:W-:Y:S01]  /*52b0*/  UIADD3 UR46, UR33, 0x1, URZ ;  /* 0x00000001212e7890 */ /* 0x000fe2000fffe03f */
[----:B------:R-:W-:Y:S01]  /*52c0*/  UMOV UR27, 0x80000020 ;  /* 0x80000020001b7882 */ /* 0x000fe20000000000 */
[----:B------:R-:W-:Y:S02]  /*52d0*/  UMOV UR7, 0x80000020 ;  /* 0x8000002000077882 */ /* 0x000fe40000000000 */
[----:B------:R-:W-:Y:S01]  /*52e0*/  UISETP.NE.AND UP0, UPT, UR46, 0x2, UPT ;  /* 0x000000022e00788c */ /* 0x000fe2000bf05270 */
[----:B------:R-:W-:Y:S01]  /*52f0*/  UMOV UR11, 0x80000020 ;  /* 0x80000020000b7882 */ /* 0x000fe20000000000 */
[----:B------:R-:W-:Y:S02]  /*5300*/  UMOV UR15, 0x80000020 ;  /* 0x80000020000f7882 */ /* 0x000fe40000000000 */
[----:B------:R-:W-:Y:S01]  /*5310*/  USEL UR46, UR46, URZ, UP0 ;  /* 0x0000003f2e2e7287 */ /* 0x000fe20008000000 */
[----:B------:R-:W-:Y:S01]  /*5320*/  UMOV UR19, 0x80000020 ;  /* 0x8000002000137882 */ /* 0x000fe20000000000 */
[----:B------:R-:W-:-:S02]  /*5330*/  UMOV UR23, 0x80000020 ;  /* 0x8000002000177882 */ /* 0x000fc40000000000 */
[----:B------:R-:W-:-:S04]  /*5340*/  UIMAD UR26, UR46, 0x600, UR28 ;  /* 0x000006002e1a78a4 */ /* 0x000fc8000f8e021c */
[----:B------:R-:W-:Y:S02]  /*5350*/  UIADD3 UR6, UR26, 0x2, URZ ;  /* 0x000000021a067890 */ /* 0x000fe4000fffe03f */
[----:B------:R-:W-:Y:S02]  /*5360*/  UIADD3 UR10, UR26, 0x200, URZ ;  /* 0x000002001a0a7890 */ /* 0x000fe4000fffe03f */
[----:B------:R-:W-:Y:S02]  /*5370*/  UIADD3 UR14, UR26, 0x202, URZ ;  /* 0x000002021a0e7890 */ /* 0x000fe4000fffe03f */
[----:B------:R-:W-:Y:S02]  /*5380*/  UIADD3 UR18, UR26, 0x400, URZ ;  /* 0x000004001a127890 */ /* 0x000fe4000fffe03f */
[----:B------:R-:W-:Y:S01]  /*5390*/  UIADD3 UR22, UR26, 0x402, URZ ;  /* 0x000004021a167890 */ /* 0x000fe2000fffe03f */
[----:B--2---:R-:W-:-:S05]  /*53a0*/  SHF.R.U32.HI R4, RZ, 0x7, R4 ;  /* 0x00000007ff047819 */ /* 0x004fca0000011604 */
[----:B01----:R-:W-:-:S05]  /*53b0*/  VIADD R0, R4, 0x8 ;  /* 0x0000000804007836 */ /* 0x003fca0000000000 */
[----:B------:R0:W-:Y:S06]  /*53c0*/  BAR.SYNC.DEFER_BLOCKING R0, 0x100 ;  /* 0x000400000000751d */ /* 0x0001ec0000010000 */
[----:B------:R-:W-:-:S06]  /*53d0*/  WARPGROUP.ARRIVE ;  /* 0x00000000000079c5 */ /* 0x000fcc0000000000 */
        /* <DEDUP_REMOVED lines=17> */
[----:B0-----:R-:W-:Y:S05]  /*54f0*/  @P2 BRA `(.L_x_4669) ;  /* 0x00000000002c2947 */ /* 0x001fea0003800000 */
[----:B------:R-:W-:Y:S05]  /*5500*/  @!P0 BRA `(.L_x_4670) ;  /* 0x0000000000048947 */ /* 0x000fea0003800000 */
[----:B------:R-:W-:Y:S01]  /*5510*/  BPT.TRAP 0x1 ;  /* 0x000000040000795c */ /* 0x000fe20000300000 */
.L_x_4670:
[----:B------:R-:W-:Y:S01]  /*5520*/  ULEA UR6, UR33, UR36, 0x3 ;  /* 0x0000002421067291 */ /* 0x000fe2000f8e183f */
[----:B------:R-:W-:-:S05]  /*5530*/  IMAD.U32 R0, RZ, RZ, UR34 ;  /* 0x00000022ff007e24 */ /* 0x000fca000f8e00ff */
[----:B------:R-:W-:-:S04]  /*5540*/  SHF.L.U32 R0, R0, 0x1f, RZ ;  /* 0x0000001f00007819 */ /* 0x000fc800000006ff */
[----:B------:R0:W1:Y:S01]  /*5550*/  SYNCS.PHASECHK.TRANS64.TRYWAIT P1, [UR6+0x2a850], R0 ;  /* 0x02a85000ff0075a7 */ /* 0x0000620008020146 */
[----:B------:R-:W-:Y:S05]  /*5560*/  @!P0 BRA `(.L_x_4671) ;  /* 0x0000000000048947 */ /* 0x000fea0003800000 */
[----:B------:R-:W-:Y:S01]  /*5570*/  BPT.TRAP 0x1 ;  /* 0x000000040000795c */ /* 0x000fe20000300000 */
.L_x_4671:
[----:B-1----:R-:W-:Y:S05]  /*5580*/  @P1 BRA `(.L_x_4669) ;  /* 0x0000000000081947 */ /* 0x002fea0003800000 */
[----:B------:R-:W1:Y:S02]  /*5590*/  SYNCS.PHASECHK.TRANS64.TRYWAIT P1, [UR6+0x2a850], R0 ;  /* 0x02a85000ff0075a7 */ /* 0x000e640008020146 */
[----:B-1----:R-:W-:Y:S05]  /*55a0*/  @!P1 BRA `(.L_x_4672) ;  /* 0x0000010c00f49947 */ /* 0x002fea0003800000 */
.L_x_4669:
[----:B------:R-:W-:Y:S01]  /*55b0*/  UIADD3 UR6, UR36, 0x400, URZ ;  /* 0x0000040024067890 */ /* 0x000fe2000fffe03f */
[----:B------:R-:W-:Y:S01]  /*55c0*/  WARPGROUP.ARRIVE ;  /* 0x00000000000079c5 */ /* 0x000fe20000000000 */
[----:B------:R-:W-:-:S05]  /*55d0*/  UMOV UR7, 0x40000040 ;  /* 0x4000004000077882 */ /* 0x000fca0000000000 */
[----:B------:R-:W2:Y:S01]  /*55e0*/  S2R R4, SR_TID.X ;  /* 0x0000000000047919 */ /* 0x000ea20000002100 */
        /* <DEDUP_REMOVED lines=8> */
[----:B--2---:R-:W-:-:S04]  /*5670*/  SHF.R.U32.HI R4, RZ, 0x7, R4 ;  /* 0x00000007ff047819 */ /* 0x004fc80000011604 */
[----:B01----:R-:W-:Y:S01]  /*5680*/  IADD3 R0, -R4, 0xb, RZ ;  /* 0x0000000b04007810 */ /* 0x003fe20007ffe1ff */
[----:B------:R-:W-:Y:S02]  /*5690*/  WARPGROUP.DEPBAR.LE gsb0, 0x0 ;  /* 0x00008000000079c5 */ /* 0x000fe40000010000 */
[----:B------:R-:W-:-:S10]  /*56a0*/  WARPGROUP.ARRIVE ;  /* 0x00000000000079c5 */ /* 0x000fd40000000000 */
        /* <DEDUP_REMOVED lines=15> */
.L_x_4673:
[----:B------:R-:W-:Y:S01]  /*57a0*/  UISETP.NE.AND UP1, UPT, UR51, URZ, UPT ;  /* 0x0000003f3300728c */ /* 0x000fe2000bf25270 */
[----:B------:R-:W-:Y:S01]  /*57b0*/  VIADD R13, R17, UR41 ;  /* 0x00000029110d7c36 */ /* 0x000fe20008000000 */
[----:B------:R-:W1:Y:S01]  /*57c0*/  LDC R4, c[0x0][0x2f0] ;  /* 0x0000bc00ff047b82 */ /* 0x000e620000000800 */
[----:B------:R-:W-:Y:S02]  /*57d0*/  ULEA UR6, UR46, UR36, 0x3 ;  /* 0x000000242e067291 */ /* 0x000fe4000f8e183f */
[----:B------:R-:W-:Y:S01]  /*57e0*/  UISETP.NE.AND UP0, UPT, UR50, URZ, UPT ;  /* 0x0000003f3200728c */ /* 0x000fe2000bf05270 */
[----:B------:R-:W-:Y:S01]  /*57f0*/  PLOP3.LUT P1, PT, PT, PT, UP1, 0x80, 0x0 ;  /* 0x000000000000781c */ /* 0x000fe20003f2f018 */
[----:B------:R-:W-:Y:S01]  /*5800*/  UIADD3 UR6, UR6, 0x2a840, URZ ;  /* 0x0002a84006067890 */ /* 0x000fe2000fffe03f */
[----:B------:R-:W-:Y:S02]  /*5810*/  PLOP3.LUT P2, PT, PT, PT, UP1, 0x80, 0x0 ;  /* 0x000000000000781c */ /* 0x000fe40003f4f018 */
[----:B------:R-:W2:Y:S01]  /*5820*/  LDC R5, c[0x0][0x288] ;  /* 0x0000a200ff057b82 */ /* 0x000ea20000000800 */
[----:B------:R-:W-:Y:S01]  /*5830*/  @UP1 ULDC UR7, c[0x0][0x44c] ;  /* 0x0001130000071ab9 */ /* 0x000fe20000000800 */
[----:B------:R-:W-:-:S07]  /*5840*/  UPRMT UR6, UR38, 0x654, UR6 ;  /* 0x0000065426067896 */ /* 0x000fce0008000006 */
[----:B0-----:R-:W-:Y:S01]  /*5850*/  @P1 IMAD.HI.U32 R0, R13, UR7, RZ ;  /* 0x000000070d001c27 */ /* 0x001fe2000f8e00ff */
[----:B------:R-:W-:Y:S01]  /*5860*/  @UP1 ULDC UR7, c[0x0][0x450] ;  /* 0x0001140000071ab9 */ /* 0x000fe20000000800 */
[----:B------:R-:W-:Y:S01]  /*5870*/  PLOP3.LUT P1, PT, PT, PT, UP0, 0x40, 0x0 ;  /* 0x000000000000781c */ /* 0x000fe20003f2e808 */
[----:B------:R-:W-:Y:S01]  /*5880*/  SYNCS.ARRIVE.TRANS64.RED.A1T0 RZ, [UR6], RZ ;  /* 0x000000ffffff79a7 */ /* 0x000fe20008100406 */
[----:B------:R-:W-:Y:S01]  /*5890*/  ULOP3.LUT UR6, URZ, UR30, URZ, 0x33, !UPT ;  /* 0x0000001e3f067292 */ /* 0x000fe2000f8e333f */
[----:B------:R-:W-:Y:S01]  /*58a0*/  @P2 SHF.R.U32.HI R13, RZ, UR7, R0 ;  /* 0x00000007ff0d2c19 */ /* 0x000fe20008011600 */
[----:B------:R-:W-:-:S04]  /*58b0*/  IMAD.SHL.U32 R0, R8, 0x80, RZ ;  /* 0x0000008008007824 */ /* 0x000fc800078e00ff */
[----:B------:R-:W0:Y:S01]  /*58c0*/  SHFL.IDX PT, R11, R13, RZ, 0x1c1f ;  /* 0x001c1fff0d0b7589 */ /* 0x000e2200000e0000 */
[----:B------:R-:W-:-:S05]  /*58d0*/  IADD3 R9, -R0, 0x1, RZ ;  /* 0x0000000100097810 */ /* 0x000fca0007ffe1ff */
[----:B------:R-:W-:-:S04]  /*58e0*/  IMAD R9, R16, -0x2, R9 ;  /* 0xfffffffe10097824 */ /* 0x000fc800078e0209 */
[----:B-1----:R-:W-:-:S04]  /*58f0*/  IMAD R10, R4, UR44, R9 ;  /* 0x0000002c040a7c24 */ /* 0x002fc8000f8e0209 */
[----:B--2---:R-:W-:-:S04]  /*5900*/  IMAD.IADD R10, R10, 0x1, -R5 ;  /* 0x000000010a0a7824 */ /* 0x004fc800078e0a05 */
[C---:B------:R-:W-:Y:S02]  /*5910*/  VIADD R12, R10.reuse, UR31 ;  /* 0x0000001f0a0c7c36 */ /* 0x040fe40008000000 */
[----:B------:R-:W-:Y:S02]  /*5920*/  VIADD R9, R10, UR6 ;  /* 0x000000060a097c36 */ /* 0x000fe40008000000 */
[--C-:B0-----:R-:W-:Y:S02]  /*5930*/  IMAD.IADD R14, R12, 0x1, R11.reuse ;  /* 0x000000010c0e7824 */ /* 0x101fe400078e020b */
        /* <DEDUP_REMOVED lines=10> */
[----:B------:R-:W0:Y:S02]  /*59e0*/  @P1 LDC.64 R10, c[0x0][0x9e8] ;  /* 0x00027a00ff0a1b82 */ /* 0x000e240000000a00 */
[----:B0-----:R-:W-:-:S05]  /*59f0*/  @P1 IMAD.HI.U32 R10, R15, R10, RZ ;  /* 0x0000000a0f0a1227 */ /* 0x001fca00078e00ff */
[----:B------:R-:W-:-:S04]  /*5a00*/  @P1 SHF.R.U32.HI R15, RZ, R11, R10 ;  /* 0x0000000bff0f1219 */ /* 0x000fc8000001160a */
[----:B------:R-:W-:Y:S01]  /*5a10*/  LOP3.LUT R15, RZ, R15, RZ, 0x33, !PT ;  /* 0x0000000fff0f7212 */ /* 0x000fe200078e33ff */
[----:B------:R-:W-:Y:S06]  /*5a20*/  BRA `(.L_x_4677) ;  /* 0x0000000000147947 */ /* 0x000fec0003800000 */
.L_x_4676:
[----:B------:R-:W-:-:S05]  /*5a30*/  IMAD.U32 R21, RZ, RZ, UR29 ;  /* 0x0000001dff157e24 */ /* 0x000fca000f8e00ff */
[----:B------:R-:W-:-:S13]  /*5a40*/  ISETP.NE.AND P1, PT, R21, 0x1, PT ;  /* 0x000000011500780c */ /* 0x000fda0003f25270 */
[----:B------:R-:W0:Y:S02]  /*5a50*/  @P1 LDC.64 R10, c[0x0][0x9e8] ;  /* 0x00027a00ff0a1b82 */ /* 0x000e240000000a00 */
[----:B0-----:R-:W-:-:S05]  /*5a60*/  @P1 IMAD.HI.U32 R10, R15, R10, RZ ;  /* 0x0000000a0f0a1227 */ /* 0x001fca00078e00ff */
[----:B------:R-:W-:-:S07]  /*5a70*/  @P1 SHF.R.U32.HI R15, RZ, R11, R10 ;  /* 0x0000000bff0f1219 */ /* 0x000fce000001160a */
.L_x_4677:
[----:B------:R-:W-:Y:S05]  /*5a80*/  BSYNC B0 ;  /* 0x0000000000007941 */ /* 0x000fea0003800000 */
.L_x_4675:
[----:B------:R-:W-:-:S04]  /*5a90*/  IMAD R15, R15, R21, -R0 ;  /* 0x000000150f0f7224 */ /* 0x000fc800078e0a00 */
[----:B------:R-:W-:-:S05]  /*5aa0*/  IMAD R15, R16, -0x2, R15 ;  /* 0xfffffffe100f7824 */ /* 0x000fca00078e020f */
[----:B------:R-:W-:Y:S02]  /*5ab0*/  VIADDMNMX R14, R15, R21, R14, PT ;  /* 0x000000150f0e7246 */ /* 0x000fe4000380010e */
[----:B------:R-:W-:-:S07]  /*5ac0*/  VIMNMX R20, R20, R15, !PT ;  /* 0x0000000f14147248 */ /* 0x000fce0007fe0100 */
.L_x_4674:
[----:B------:R-:W-:Y:S01]  /*5ad0*/  ISETP.GT.AND P1, PT, R8, -0x1, PT ;  /* 0xffffffff0800780c */ /* 0x000fe20003f24270 */
[----:B------:R0:W1:Y:S01]  /*5ae0*/  SHFL.IDX PT, R11, R13, 0x1, 0x1c1f ;  /* 0x003c1f000d0b7f89 */ /* 0x00006200000e0000 */
[----:B------:R-:W-:Y:S02]  /*5af0*/  UISETP.NE.AND UP0, UPT, UR50, URZ, UPT ;  /* 0x0000003f3200728c */ /* 0x000fe4000bf05270 */
[C---:B------:R-:W-:Y:S02]  /*5b00*/  ISETP.GT.AND P3, PT, R20.reuse, 0x8, P1 ;  /* 0x000000081400780c */ /* 0x040fe40000f64270 */
[----:B------:R-:W-:Y:S02]  /*5b10*/  ISETP.GT.AND P6, PT, R20, RZ, P1 ;  /* 0x000000ff1400720c */ /* 0x000fe40000fc4270 */
[----:B------:R-:W-:Y:S02]  /*5b20*/  ISETP.LT.OR P3, PT, R14, 0x9, P3 ;  /* 0x000000090e00780c */ /* 0x000fe40001f61670 */
[----:B------:R-:W-:-:S02]  /*5b30*/  ISETP.GT.AND P2, PT, R20, 0x1, P1 ;  /* 0x000000011400780c */ /* 0x000fc40000f44270 */
[----:B0-----:R-:W-:Y:S02]  /*5b40*/  FSEL R13, R124, -INF , !P3 ;  /* 0xff8000007c0d7808 */ /* 0x001fe40005800000 */
[----:B------:R-:W-:Y:S02]  /*5b50*/  ISETP.GT.AND P3, PT, R20, 0x19, P1 ;  /* 0x000000191400780c */ /* 0x000fe40000f64270 */
[C---:B------:R-:W-:Y:S02]  /*5b60*/  ISETP.LT.OR P6, PT, R14.reuse, 0x1, P6 ;  /* 0x000000010e00780c */ /* 0x040fe400037c1670 */
[C---:B------:R-:W-:Y:S02]  /*5b70*/  ISETP.LT.OR P2, PT, R14.reuse, 0x2, P2 ;  /* 0x000000020e00780c */ /* 0x040fe40001741670 */
[----:B------:R-:W-:Y:S02]  /*5b80*/  ISETP.LT.OR P3, PT, R14, 0x1a, P3 ;  /* 0x0000001a0e00780c */ /* 0x000fe40001f61670 */
[----:B------:R-:W-:-:S02]  /*5b90*/  FSEL R15, R120, -INF , !P6 ;  /* 0xff800000780f7808 */ /* 0x000fc40007000000 */
[----:B------:R-:W-:Y:S01]  /*5ba0*/  FSEL R121, R121, -INF , !P2 ;  /* 0xff80000079797808 */ /* 0x000fe20005000000 */
[--C-:B-1----:R-:W-:Y:S01]  /*5bb0*/  IMAD.IADD R12, R12, 0x1, R11.reuse ;  /* 0x000000010c0c7824 */ /* 0x102fe200078e020b */
[C---:B------:R-:W-:Y:S01]  /*5bc0*/  ISETP.GT.AND P5, PT, R20.reuse, 0x9, P1 ;  /* 0x000000091400780c */ /* 0x040fe20000fa4270 */
[----:B------:R-:W-:Y:S01]  /*5bd0*/  IMAD.IADD R9, R9, 0x1, R11 ;  /* 0x0000000109097824 */ /* 0x000fe200078e020b */
[C---:B------:R-:W-:Y:S02]  /*5be0*/  ISETP.GT.AND P4, PT, R20.reuse, 0x10, P1 ;  /* 0x000000101400780c */ /* 0x040fe40000f84270 */
[C---:B------:R-:W-:Y:S02]  /*5bf0*/  ISETP.GT.AND P6, PT, R20.reuse, 0x11, P1 ;  /* 0x000000111400780c */ /* 0x040fe40000fc4270 */
[----:B------:R-:W-:Y:S02]  /*5c00*/  ISETP.GT.AND P2, PT, R20, 0x18, P1 ;  /* 0x000000181400780c */ /* 0x000fe40000f44270 */
[----:B------:R-:W-:-:S02]  /*5c10*/  FSEL R133, R133, -INF , !P3 ;  /* 0xff80000085857808 */ /* 0x000fc40005800000 */
[----:B------:R-:W-:Y:S02]  /*5c20*/  ISETP.GT.AND P3, PT, R20, 0x30, P1 ;  /* 0x000000301400780c */ /* 0x000fe40000f64270 */
[C---:B------:R-:W-:Y:S02]  /*5c30*/  ISETP.LT.OR P5, PT, R14.reuse, 0xa, P5 ;  /* 0x0000000a0e00780c */ /* 0x040fe40002fa1670 */
[C---:B------:R-:W-:Y:S02]  /*5c40*/  ISETP.LT.OR P4, PT, R14.reuse, 0x11, P4 ;  /* 0x000000110e00780c */ /* 0x040fe40002781670 */
[C---:B------:R-:W-:Y:S02]  /*5c50*/  ISETP.LT.OR P6, PT, R14.reuse, 0x12, P6 ;  /* 0x000000120e00780c */ /* 0x040fe400037c1670 */
[C---:B------:R-:W-:Y:S02]  /*5c60*/  ISETP.LT.OR P2, PT, R14.reuse, 0x19, P2 ;  /* 0x000000190e00780c */ /* 0x040fe40001741670 */
[----:B------:R-:W-:-:S02]  /*5c70*/  ISETP.LT.OR P3, PT, R14, 0x31, P3 ;  /* 0x000000310e00780c */ /* 0x000fc40001f61670 */
[----:B------:R-:W-:Y:S02]  /*5c80*/  FSEL R125, R125, -INF , !P5 ;  /* 0xff8000007d7d7808 */ /* 0x000fe40006800000 */
[----:B------:R-:W-:Y:S02]  /*5c90*/  FSEL R128, R128, -INF , !P4 ;  /* 0xff80000080807808 */ /* 0x000fe40006000000 */
[----:B------:R-:W-:Y:S02]  /*5ca0*/  FSEL R129, R129, -INF , !P6 ;  /* 0xff80000081817808 */ /* 0x000fe40007000000 */
[----:B------:R-:W-:Y:S02]  /*5cb0*/  FSEL R132, R132, -INF , !P2 ;  /* 0xff80000084847808 */ /* 0x000fe40005000000 */
[C---:B------:R-:W-:Y:S02]  /*5cc0*/  ISETP.GT.AND P5, PT, R20.reuse, 0x20, P1 ;  /* 0x000000201400780c */ /* 0x040fe40000fa4270 */
[----:B------:R-:W-:-:S02]  /*5cd0*/  ISETP.GT.AND P4, PT, R20, 0x21, P1 ;  /* 0x000000211400780c */ /* 0x000fc40000f84270 */
[C---:B------:R-:W-:Y:S02]  /*5ce0*/  ISETP.GT.AND P6, PT, R20.reuse, 0x28, P1 ;  /* 0x000000281400780c */ /* 0x040fe40000fc4270 */
        /* <DEDUP_REMOVED lines=63> */
[----:B------:R-:W-:Y:S02]  /*60e0*/  ISETP.LT.OR P2, PT, R14, 0x7a, P2 ;  /* 0x0000007a0e00780c */ /* 0x000fe40001741670 */
        /* <DEDUP_REMOVED lines=18> */
.L_x_4680:
[----:B------:R-:W-:-:S05]  /*6210*/  IMAD.U32 R14, RZ, RZ, UR29 ;  /* 0x0000001dff0e7e24 */ /* 0x000fca000f8e00ff */
[----:B------:R-:W-:-:S13]  /*6220*/  ISETP.NE.AND P2, PT, R14, 0x1, PT ;  /* 0x000000010e00780c */ /* 0x000fda0003f45270 */
[----:B------:R-:W0:Y:S02]  /*6230*/  @P2 LDC.64 R10, c[0x0][0x9e8] ;  /* 0x00027a00ff0a2b82 */ /* 0x000e240000000a00 */
[----:B0-----:R-:W-:-:S05]  /*6240*/  @P2 IMAD.HI.U32 R10, R21, R10, RZ ;  /* 0x0000000a150a2227 */ /* 0x001fca00078e00ff */
[----:B------:R-:W-:-:S07]  /*6250*/  @P2 SHF.R.U32.HI R21, RZ, R11, R10 ;  /* 0x0000000bff152219 */ /* 0x000fce000001160a */
.L_x_4681:
[----:B------:R-:W-:Y:S05]  /*6260*/  BSYNC B0 ;  /* 0x0000000000007941 */ /* 0x000fea0003800000 */
.L_x_4679:
[----:B------:R-:W-:-:S04]  /*6270*/  IMAD R21, R21, R14, -R0 ;  /* 0x0000000e15157224 */ /* 0x000fc800078e0a00 */
[----:B------:R-:W-:-:S05]  /*6280*/  IMAD R21, R16, -0x2, R21 ;  /* 0xfffffffe10157824 */ /* 0x000fca00078e0215 */
[----:B------:R-:W-:Y:S02]  /*6290*/  VIADDMNMX R12, R21, R14, R12, PT ;  /* 0x0000000e150c7246 */ /* 0x000fe4000380010c */
[----:B------:R-:W-:-:S07]  /*62a0*/  VIMNMX R9, R9, R21, !PT ;  /* 0x0000001509097248 */ /* 0x000fce0007fe0100 */
.L_x_4678:
[----:B------:R-:W-:Y:S01]  /*62b0*/  FMNMX.FTZ R0, R15, R6, !PT ;  /* 0x000000060f007209 */ /* 0x000fe20007810000 */
[----:B------:R-:W-:Y:S01]  /*62c0*/  IMAD.U32 R21, RZ, RZ, UR40 ;  /* 0x00000028ff157e24 */ /* 0x000fe2000f8e00ff */
        /* <DEDUP_REMOVED lines=30> */
[----:B------:R-:W-:Y:S02]  /*64b0*/  FMNMX.FTZ R120, R122, R7, !PT ;  /* 0x000000077a787209 */ /* 0x000fe40007810000 */
        /* <DEDUP_REMOVED lines=9> */
[----:B------:R-:W-:-:S02]  /*6550*/  ISETP.GT.AND P3, PT, R9, 0x18, P1 ;  /* 0x000000180900780c */ /* 0x000fc40000f64270 */
[----:B------:R-:W-:Y:S02]  /*6560*/  FMNMX.FTZ R11, R161, R0, !PT ;  /* 0x00000000a10b7209 */ /* 0x000fe40007810000 */
[----:B------:R-:W-:Y:S02]  /*6570*/  ISETP.LT.OR P2, PT, R12, 0x12, P2 ;  /* 0x000000120c00780c */ /* 0x000fe40001741670 */
[----:B------:R-:W-:Y:S02]  /*6580*/  FMNMX.FTZ R0, R164, R11, !PT ;  /* 0x0000000ba4007209 */ /* 0x000fe40007810000 */
[----:B------:R-:W-:Y:S02]  /*6590*/  ISETP.GT.AND P4, PT, R9, 0x19, P1 ;  /* 0x000000190900780c */ /* 0x000fe40000f84270 */
[----:B------:R-:W-:Y:S02]  /*65a0*/  FMNMX.FTZ R11, R165, R0, !PT ;  /* 0x00000000a50b7209 */ /* 0x000fe40007810000 */
[----:B------:R-:W-:-:S02]  /*65b0*/  ISETP.LT.OR P3, PT, R12, 0x19, P3 ;  /* 0x000000190c00780c */ /* 0x000fc40001f61670 */
[----:B------:R-:W-:Y:S02]  /*65c0*/  FMNMX.FTZ R0, R168, R11, !PT ;  /* 0x0000000ba8007209 */ /* 0x000fe40007810000 */
[----:B------:R-:W-:Y:S02]  /*65d0*/  FSEL R131, R131, -INF , !P2 ;  /* 0xff80000083837808 */ /* 0x000fe40005000000 */
        /* <DEDUP_REMOVED lines=11> */
[C---:B------:R-:W-:Y:S02]  /*6690*/  ISETP.LT.OR P2, PT, R12.reuse, 0x22, P2 ;  /* 0x000000220c00780c */ /* 0x040fe40001741670 */
[----:B------:R-:W-:Y:S02]  /*66a0*/  FMNMX.FTZ R10, R181, R0, !PT ;  /* 0x00000000b50a7209 */ /* 0x000fe40007810000 */
[----:B------:R-:W-:Y:S02]  /*66b0*/  ISETP.GT.AND P4, PT, R9, 0x29, P1 ;  /* 0x000000290900780c */ /* 0x000fe40000f84270 */
[----:B------:R-:W-:Y:S01]  /*66c0*/  ISETP.LT.OR P3, PT, R12, 0x29, P3 ;  /* 0x000000290c00780c */ /* 0x000fe20001f61670 */
[----:B------:R-:W0:Y:S01]  /*66d0*/  SHFL.BFLY PT, R11, R10, 0x2, 0x1f ;  /* 0x0c401f000a0b7f89 */ /* 0x000e2200000e0000 */
[----:B------:R-:W-:-:S02]  /*66e0*/  FSEL R139, R139, -INF , !P2 ;  /* 0xff8000008b8b7808 */ /* 0x000fc40005000000 */
[C---:B------:R-:W-:Y:S02]  /*66f0*/  ISETP.GT.AND P2, PT, R9.reuse, 0x30, P1 ;  /* 0x000000300900780c */ /* 0x040fe40000f44270 */
[----:B------:R-:W-:Y:S02]  /*6700*/  FSEL R142, R142, -INF , !P3 ;  /* 0xff8000008e8e7808 */ /* 0x000fe40005800000 */
[C---:B------:R-:W-:Y:S02]  /*6710*/  ISETP.LT.OR P4, PT, R12.reuse, 0x2a, P4 ;  /* 0x0000002a0c00780c */ /* 0x040fe40002781670 */
[----:B------:R-:W-:Y:S02]  /*6720*/  ISETP.GT.AND P3, PT, R9, 0x31, P1 ;  /* 0x000000310900780c */ /* 0x000fe40000f64270 */
[----:B------:R-:W-:Y:S02]  /*6730*/  ISETP.LT.OR P2, PT, R12, 0x31, P2 ;  /* 0x000000310c00780c */ /* 0x000fe40001741670 */
[----:B------:R-:W-:-:S02]  /*6740*/  FSEL R143, R143, -INF , !P4 ;  /* 0xff8000008f8f7808 */ /* 0x000fc40006000000 */
[C---:B------:R-:W-:Y:S02]  /*6750*/  ISETP.GT.AND P5, PT, R9.reuse, 0x38, P1 ;  /* 0x000000380900780c */ /* 0x040fe40000fa4270 */
[----:B------:R-:W-:Y:S02]  /*6760*/  FSEL R146, R146, -INF , !P2 ;  /* 0xff80000092927808 */ /* 0x000fe40005000000 */
[C---:B------:R-:W-:Y:S02]  /*6770*/  ISETP.LT.OR P3, PT, R12.reuse, 0x32, P3 ;  /* 0x000000320c00780c */ /* 0x040fe40001f61670 */
[----:B------:R-:W-:Y:S02]  /*6780*/  ISETP.GT.AND P4, PT, R9, 0x39, P1 ;  /* 0x000000390900780c */ /* 0x000fe40000f84270 */
[----:B------:R-:W-:Y:S02]  /*6790*/  ISETP.LT.OR P5, PT, R12, 0x39, P5 ;  /* 0x000000390c00780c */ /* 0x000fe40002fa1670 */
[----:B0-----:R-:W-:-:S02]  /*67a0*/  FMNMX.FTZ R11, R10, R11, !PT ;  /* 0x0000000b0a0b7209 */ /* 0x001fc40007810000 */
[----:B------:R-:W-:Y:S02]  /*67b0*/  FSEL R147, R147, -INF , !P3 ;  /* 0xff80000093937808 */ /* 0x000fe40005800000 */
[C---:B------:R-:W-:Y:S01]  /*67c0*/  ISETP.GT.AND P2, PT, R9.reuse, 0x40, P1 ;  /* 0x000000400900780c */ /* 0x040fe20000f44270 */
[----:B------:R-:W0:Y:S01]  /*67d0*/  SHFL.BFLY PT, R0, R11, 0x1, 0x1f ;  /* 0x0c201f000b007f89 */ /* 0x000e2200000e0000 */
[----:B------:R-:W-:Y:S02]  /*67e0*/  FSEL R150, R150, -INF , !P5 ;  /* 0xff80000096967808 */ /* 0x000fe40006800000 */
[C---:B------:R-:W-:Y:S02]  /*67f0*/  ISETP.LT.OR P4, PT, R12.reuse, 0x3a, P4 ;  /* 0x0000003a0c00780c */ /* 0x040fe40002781670 */
[----:B------:R-:W-:Y:S02]  /*6800*/  ISETP.GT.AND P3, PT, R9, 0x41, P1 ;  /* 0x000000410900780c */ /* 0x000fe40000f64270 */
[----:B------:R-:W-:-:S02]  /*6810*/  ISETP.LT.OR P2, PT, R12, 0x41, P2 ;  /* 0x000000410c00780c */ /* 0x000fc40001741670 */
[----:B------:R-:W-:Y:S02]  /*6820*/  FSEL R151, R151, -INF , !P4 ;  /* 0xff80000097977808 */ /* 0x000fe40006000000 */
[C---:B------:R-:W-:Y:S02]  /*6830*/  ISETP.GT.AND P5, PT, R9.reuse, 0x48, P1 ;  /* 0x000000480900780c */ /* 0x040fe40000fa4270 */
[----:B------:R-:W-:Y:S02]  /*6840*/  FSEL R154, R154, -INF , !P2 ;  /* 0xff8000009a9a7808 */ /* 0x000fe40005000000 */
[C---:B------:R-:W-:Y:S02]  /*6850*/  ISETP.LT.OR P3, PT, R12.reuse, 0x42, P3 ;  /* 0x000000420c00780c */ /* 0x040fe40001f61670 */
[----:B------:R-:W-:Y:S02]  /*6860*/  ISETP.GT.AND P4, PT, R9, 0x49, P1 ;  /* 0x000000490900780c */ /* 0x000fe40000f84270 */
[----:B------:R-:W-:-:S02]  /*6870*/  ISETP.LT.OR P5, PT, R12, 0x49, P5 ;  /* 0x000000490c00780c */ /* 0x000fc40002fa1670 */
[----:B------:R-:W-:Y:S02]  /*6880*/  FSEL R155, R155, -INF , !P3 ;  /* 0xff8000009b9b7808 */ /* 0x000fe40005800000 */
[----:B------:R-:W-:Y:S02]  /*6890*/  ISETP.GT.AND P2, PT, R9, 0x50, P1 ;  /* 0x000000500900780c */ /* 0x000fe40000f44270 */
[----:B0-----:R-:W-:Y:S02]  /*68a0*/  FMNMX.FTZ R0, R11, R0, !PT ;  /* 0x000000000b007209 */ /* 0x001fe40007810000 */
[----:B------:R-:W-:Y:S02]  /*68b0*/  FSEL R158, R158, -INF , !P5 ;  /* 0xff8000009e9e7808 */ /* 0x000fe40006800000 */
[C---:B------:R-:W-:Y:S01]  /*68c0*/  FSETP.NEU.FTZ.AND P6, PT, R0.reuse, -INF , PT ;  /* 0xff8000000000780b */ /* 0x040fe20003fdd000 */
[----:B------:R-:W-:-:S01]  /*68d0*/  FFMA.FTZ R14, R0, R21, -8 ;  /* 0xc1000000000e7423 */ /* 0x000fc20000010015 */
[----:B------:R-:W-:-:S02]  /*68e0*/  FMNMX.FTZ R21, R123, R120, !PT ;  /* 0x000000787b157209 */ /* 0x000fc40007810000 */
[----:B------:R-:W-:Y:S02]  /*68f0*/  ISETP.LT.OR P4, PT, R12, 0x4a, P4 ;  /* 0x0000004a0c00780c */ /* 0x000fe40002781670 */
[----:B------:R-:W-:Y:S02]  /*6900*/  FSEL R10, R14, RZ, P6 ;  /* 0x000000ff0e0a7208 */ /* 0x000fe40003000000 */
[----:B------:R-:W-:Y:S02]  /*6910*/  FMNMX.FTZ R124, R126, R21, !PT ;  /* 0x000000157e7c7209 */ /* 0x000fe40007810000 */
[----:B------:R-:W-:Y:S01]  /*6920*/  ISETP.GT.AND P3, PT, R9, 0x51, P1 ;  /* 0x000000510900780c */ /* 0x000fe20000f64270 */
        /* <DEDUP_REMOVED lines=10> */
[----:B------:R0:W-:Y:S01]  /*69d0*/  MUFU.EX2 R120, R129 ;  /* 0x0000008100787308 */ /* 0x0001e20000000800 */
[----:B------:R-:W-:-:S01]  /*69e0*/  FFMA.FTZ R137, R137, UR40, -R10 ;  /* 0x0000002889897c23 */ /* 0x000fc2000801080a */
[----:B------:R-:W-:Y:S01]  /*69f0*/  ISETP.LT.OR P2, PT, R12, 0x51, P2 ;  /* 0x000000510c00780c */ /* 0x000fe20001741670 */
[----:B------:R-:W-:-:S01]  /*6a00*/  FFMA.FTZ R141, R141, UR40, -R10 ;  /* 0x000000288d8d7c23 */ /* 0x000fc2000801080a */
[----:B------:R-:W-:Y:S01]  /*6a10*/  FMNMX.FTZ R128, R134, R121, !PT ;  /* 0x0000007986807209 */ /* 0x000fe20007810000 */
[----:B------:R-:W-:-:S01]  /*6a20*/  FFMA.FTZ R121, R136, UR40, -R10 ;  /* 0x0000002888797c23 */ /* 0x000fc2000801080a */
[----:B------:R-:W-:Y:S01]  /*6a30*/  FSEL R159, R159, -INF , !P4 ;  /* 0xff8000009f9f7808 */ /* 0x000fe20006000000 */
[----:B------:R-:W-:-:S01]  /*6a40*/  FFMA.FTZ R145, R145, UR40, -R10 ;  /* 0x0000002891917c23 */ /* 0x000fc2000801080a */
[----:B------:R-:W-:Y:S01]  /*6a50*/  FMNMX.FTZ R125, R135, R128, !PT ;  /* 0x00000080877d7209 */ /* 0x000fe20007810000 */
[----:B------:R1:W-:Y:S01]  /*6a60*/  MUFU.EX2 R124, R133 ;  /* 0x00000085007c7308 */ /* 0x0003e20000000800 */
[----:B------:R-:W-:Y:S01]  /*6a70*/  ISETP.GT.AND P5, PT, R9, 0x58, P1 ;  /* 0x000000580900780c */ /* 0x000fe20000fa4270 */
[--C-:B------:R-:W-:Y:S01]  /*6a80*/  FFMA.FTZ R153, R153, UR40, -R10.reuse ;  /* 0x0000002899997c23 */ /* 0x100fe2000801080a */
[----:B------:R-:W-:Y:S01]  /*6a90*/  FMNMX.FTZ R128, R138, R125, !PT ;  /* 0x0000007d8a807209 */ /* 0x000fe20007810000 */
[--C-:B------:R-:W-:Y:S01]  /*6aa0*/  FFMA.FTZ R149, R149, UR40, -R10.reuse ;  /* 0x0000002895957c23 */ /* 0x100fe2000801080a */
[----:B------:R-:W-:Y:S01]  /*6ab0*/  FSEL R162, R162, -INF , !P2 ;  /* 0xff800000a2a27808 */ /* 0x000fe20005000000 */
[--C-:B------:R-:W-:Y:S01]  /*6ac0*/  FFMA.FTZ R13, R13, UR40, -R10.reuse ;  /* 0x000000280d0d7c23 */ /* 0x100fe2000801080a */
[----:B------:R-:W-:Y:S01]  /*6ad0*/  FMNMX.FTZ R125, R139, R128, !PT ;  /* 0x000000808b7d7209 */ /* 0x000fe20007810000 */
[----:B------:R-:W-:Y:S01]  /*6ae0*/  FFMA.FTZ R181, R181, UR40, -R10 ;  /* 0x00000028b5b57c23 */ /* 0x000fe2000801080a */
[----:B------:R2:W-:Y:S01]  /*6af0*/  MUFU.EX2 R128, R137 ;  /* 0x0000008900807308 */ /* 0x0005e20000000800 */
[----:B------:R-:W-:-:S02]  /*6b00*/  ISETP.LT.OR P3, PT, R12, 0x52, P3 ;  /* 0x000000520c00780c */ /* 0x000fc40001f61670 */
[----:B------:R-:W-:Y:S01]  /*6b10*/  FMNMX.FTZ R132, R142, R125, !PT ;  /* 0x0000007d8e847209 */ /* 0x000fe20007810000 */
[----:B------:R-:W-:-:S01]  /*6b20*/  FFMA.FTZ R125, R140, UR40, -R10 ;  /* 0x000000288c7d7c23 */ /* 0x000fc2000801080a */
[----:B------:R-:W-:Y:S02]  /*6b30*/  ISETP.GT.AND P4, PT, R9, 0x59, P1 ;  /* 0x000000590900780c */ /* 0x000fe40000f84270 */
[----:B0-----:R-:W-:Y:S01]  /*6b40*/  FMNMX.FTZ R129, R143, R132, !PT ;  /* 0x000000848f817209 */ /* 0x001fe20007810000 */
[----:B------:R-:W-:Y:S01]  /*6b50*/  MUFU.EX2 R14, R14 ;  /* 0x0000000e000e7308 */ /* 0x000fe20000000800 */
[----:B------:R-:W-:Y:S02]  /*6b60*/  ISETP.LT.OR P5, PT, R12, 0x59, P5 ;  /* 0x000000590c00780c */ /* 0x000fe40002fa1670 */
[----:B------:R-:W-:Y:S02]  /*6b70*/  FMNMX.FTZ R132, R146, R129, !PT ;  /* 0x0000008192847209 */ /* 0x000fe40007810000 */
[----:B------:R-:W-:-:S02]  /*6b80*/  FSEL R163, R163, -INF , !P3 ;  /* 0xff800000a3a37808 */ /* 0x000fc40005800000 */
[----:B------:R-:W-:Y:S01]  /*6b90*/  FMNMX.FTZ R129, R147, R132, !PT ;  /* 0x0000008493817209 */ /* 0x000fe20007810000 */
[----:B------:R-:W-:Y:S01]  /*6ba0*/  MUFU.EX2 R11, R11 ;  /* 0x0000000b000b7308 */ /* 0x000fe20000000800 */
[----:B------:R-:W-:Y:S02]  /*6bb0*/  ISETP.GT.AND P2, PT, R9, 0x60, P1 ;  /* 0x000000600900780c */ /* 0x000fe40000f44270 */
[----:B------:R-:W-:Y:S01]  /*6bc0*/  FMNMX.FTZ R136, R150, R129, !PT ;  /* 0x0000008196887209 */ /* 0x000fe20007810000 */
[----:B------:R-:W-:-:S01]  /*6bd0*/  FFMA.FTZ R129, R144, UR40, -R10 ;  /* 0x0000002890817c23 */ /* 0x000fc2000801080a */
[----:B------:R-:W-:Y:S02]  /*6be0*/  FSEL R166, R166, -INF , !P5 ;  /* 0xff800000a6a67808 */ /* 0x000fe40006800000 */
[----:B-1----:R-:W-:Y:S01]  /*6bf0*/  FMNMX.FTZ R133, R151, R136, !PT ;  /* 0x0000008897857209 */ /* 0x002fe20007810000 */
[----:B------:R-:W-:Y:S01]  /*6c00*/  MUFU.EX2 R132, R141 ;  /* 0x0000008d00847308 */ /* 0x000fe20000000800 */
[----:B------:R-:W-:-:S02]  /*6c10*/  ISETP.LT.OR P4, PT, R12, 0x5a, P4 ;  /* 0x0000005a0c00780c */ /* 0x000fc40002781670 */
[----:B------:R-:W-:Y:S02]  /*6c20*/  FMNMX.FTZ R136, R154, R133, !PT ;  /* 0x000000859a887209 */ /* 0x000fe40007810000 */
[----:B------:R-:W-:Y:S02]  /*6c30*/  ISETP.GT.AND P3, PT, R9, 0x61, P1 ;  /* 0x000000610900780c */ /* 0x000fe40000f64270 */
[----:B------:R-:W-:Y:S01]  /*6c40*/  FMNMX.FTZ R133, R155, R136, !PT ;  /* 0x000000889b857209 */ /* 0x000fe20007810000 */
[----:B------:R-:W-:Y:S01]  /*6c50*/  MUFU.EX2 R13, R13 ;  /* 0x0000000d000d7308 */ /* 0x000fe20000000800 */
[----:B------:R-:W-:Y:S02]  /*6c60*/  ISETP.LT.OR P2, PT, R12, 0x61, P2 ;  /* 0x000000610c00780c */ /* 0x000fe40001741670 */
[----:B------:R-:W-:Y:S01]  /*6c70*/  FMNMX.FTZ R140, R158, R133, !PT ;  /* 0x000000859e8c7209 */ /* 0x000fe20007810000 */
[----:B------:R-:W-:-:S01]  /*6c80*/  FFMA.FTZ R133, R148, UR40, -R10 ;  /* 0x0000002894857c23 */ /* 0x000fc2000801080a */
[----:B------:R-:W-:-:S02]  /*6c90*/  FSEL R167, R167, -INF , !P4 ;  /* 0xff800000a7a77808 */ /* 0x000fc40006000000 */
[----:B--2---:R-:W-:Y:S01]  /*6ca0*/  FMNMX.FTZ R137, R159, R140, !PT ;  /* 0x0000008c9f897209 */ /* 0x004fe20007810000 */
[----:B------:R0:W-:Y:S01]  /*6cb0*/  MUFU.EX2 R136, R145 ;  /* 0x0000009100887308 */ /* 0x0001e20000000800 */
[----:B------:R-:W-:Y:S02]  /*6cc0*/  ISETP.GT.AND P5, PT, R9, 0x68, P1 ;  /* 0x000000680900780c */ /* 0x000fe40000fa4270 */
[----:B------:R-:W-:Y:S02]  /*6cd0*/  FMNMX.FTZ R140, R162, R137, !PT ;  /* 0x00000089a28c7209 */ /* 0x000fe40007810000 */
[----:B------:R-:W-:Y:S02]  /*6ce0*/  FSEL R170, R170, -INF , !P2 ;  /* 0xff800000aaaa7808 */ /* 0x000fe40005000000 */
[----:B------:R-:W-:Y:S01]  /*6cf0*/  FMNMX.FTZ R137, R163, R140, !PT ;  /* 0x0000008ca3897209 */ /* 0x000fe20007810000 */
[----:B------:R-:W-:Y:S01]  /*6d00*/  MUFU.EX2 R20, R20 ;  /* 0x0000001400147308 */ /* 0x000fe20000000800 */
[----:B------:R-:W-:Y:S01]  /*6d10*/  ISETP.LT.OR P3, PT, R12, 0x62, P3 ;  /* 0x000000620c00780c */ /* 0x000fe20001f61670 */
[--C-:B0-----:R-:W-:Y:S01]  /*6d20*/  FFMA.FTZ R145, R160, UR40, -R10.reuse ;  /* 0x00000028a0917c23 */ /* 0x101fe2000801080a */
[----:B------:R-:W-:Y:S01]  /*6d30*/  FMNMX.FTZ R144, R166, R137, !PT ;  /* 0x00000089a6907209 */ /* 0x000fe20007810000 */
[--C-:B------:R-:W-:Y:S01]  /*6d40*/  FFMA.FTZ R137, R152, UR40, -R10.reuse ;  /* 0x0000002898897c23 */ /* 0x100fe2000801080a */
[----:B------:R-:W-:Y:S01]  /*6d50*/  ISETP.LT.OR P5, PT, R12, 0x69, P5 ;  /* 0x000000690c00780c */ /* 0x000fe20002fa1670 */
[--C-:B------:R-:W-:Y:S01]  /*6d60*/  FFMA.FTZ R152, R165, UR40, -R10.reuse ;  /* 0x00000028a5987c23 */ /* 0x100fe2000801080a */
[----:B------:R-:W-:Y:S01]  /*6d70*/  FMNMX.FTZ R141, R167, R144, !PT ;  /* 0x00000090a78d7209 */ /* 0x000fe20007810000 */
[----:B------:R0:W-:Y:S01]  /*6d80*/  MUFU.EX2 R140, R149 ;  /* 0x00000095008c7308 */ /* 0x0001e20000000800 */
[----:B------:R-:W-:Y:S01]  /*6d90*/  ISETP.GT.AND P4, PT, R9, 0x69, P1 ;  /* 0x000000690900780c */ /* 0x000fe20000f84270 */
[----:B------:R-:W-:Y:S01]  /*6da0*/  FFMA.FTZ R165, R180, UR40, -R10 ;  /* 0x00000028b4a57c23 */ /* 0x000fe2000801080a */
[----:B------:R-:W-:-:S02]  /*6db0*/  FSEL R171, R171, -INF , !P3 ;  /* 0xff800000abab7808 */ /* 0x000fc40005800000 */
[----:B------:R-:W-:Y:S01]  /*6dc0*/  FMNMX.FTZ R144, R170, R141, !PT ;  /* 0x0000008daa907209 */ /* 0x000fe20007810000 */
[----:B------:R-:W-:-:S01]  /*6dd0*/  FFMA.FTZ R141, R156, UR40, -R10 ;  /* 0x000000289c8d7c23 */ /* 0x000fc2000801080a */
[----:B------:R-:W-:Y:S01]  /*6de0*/  FSEL R174, R174, -INF , !P5 ;  /* 0xff800000aeae7808 */ /* 0x000fe20006800000 */
[----:B------:R-:W-:-:S01]  /*6df0*/  FFMA.FTZ R156, R169, UR40, -R10 ;  /* 0x00000028a99c7c23 */ /* 0x000fc2000801080a */
[----:B------:R-:W-:Y:S01]  /*6e00*/  ISETP.GT.AND P2, PT, R9, 0x70, P1 ;  /* 0x000000700900780c */ /* 0x000fe20000f44270 */
[----:B0-----:R-:W-:-:S01]  /*6e10*/  FFMA.FTZ R149, R164, UR40, -R10 ;  /* 0x00000028a4957c23 */ /* 0x001fc2000801080a */
[----:B------:R-:W-:Y:S01]  /*6e20*/  ISETP.GT.AND P3, PT, R9, 0x71, P1 ;  /* 0x000000710900780c */ /* 0x000fe20000f64270 */
[----:B------:R-:W-:-:S01]  /*6e30*/  FFMA.FTZ R164, R177, UR40, -R10 ;  /* 0x00000028b1a47c23 */ /* 0x000fc2000801080a */
[C---:B------:R-:W-:Y:S01]  /*6e40*/  ISETP.GT.AND P5, PT, R9.reuse, 0x78, P1 ;  /* 0x000000780900780c */ /* 0x040fe20000fa4270 */
[----:B------:R-:W-:Y:S01]  /*6e50*/  MUFU.EX2 R15, R15 ;  /* 0x0000000f000f7308 */ /* 0x000fe20000000800 */
[----:B------:R-:W-:-:S02]  /*6e60*/  ISETP.GT.AND P1, PT, R9, 0x79, P1 ;  /* 0x000000790900780c */ /* 0x000fc40000f24270 */
[C---:B------:R-:W-:Y:S02]  /*6e70*/  ISETP.LT.OR P4, PT, R12.reuse, 0x6a, P4 ;  /* 0x0000006a0c00780c */ /* 0x040fe40002781670 */
[----:B------:R-:W-:Y:S02]  /*6e80*/  FMNMX.FTZ R9, R171, R144, !PT ;  /* 0x00000090ab097209 */ /* 0x000fe40007810000 */
[----:B------:R-:W-:Y:S01]  /*6e90*/  ISETP.LT.OR P2, PT, R12, 0x71, P2 ;  /* 0x000000710c00780c */ /* 0x000fe20001741670 */
[----:B------:R0:W-:Y:S01]  /*6ea0*/  MUFU.EX2 R144, R153 ;  /* 0x0000009900907308 */ /* 0x0001e20000000800 */
[----:B------:R-:W-:Y:S02]  /*6eb0*/  FSEL R175, R175, -INF , !P4 ;  /* 0xff800000afaf7808 */ /* 0x000fe40006000000 */
[----:B------:R-:W-:Y:S02]  /*6ec0*/  FMNMX.FTZ R148, R174, R9, !PT ;  /* 0x00000009ae947209 */ /* 0x000fe40007810000 */
[----:B------:R-:W-:-:S02]  /*6ed0*/  ISETP.LT.OR P3, PT, R12, 0x72, P3 ;  /* 0x000000720c00780c */ /* 0x000fc40001f61670 */
[----:B------:R-:W-:Y:S01]  /*6ee0*/  FSEL R178, R178, -INF , !P2 ;  /* 0xff800000b2b27808 */ /* 0x000fe20005000000 */
[----:B------:R-:W-:Y:S01]  /*6ef0*/  MUFU.EX2 R21, R21 ;  /* 0x0000001500157308 */ /* 0x000fe20000000800 */
[----:B------:R-:W-:Y:S01]  /*6f00*/  FMNMX.FTZ R9, R175, R148, !PT ;  /* 0x00000094af097209 */ /* 0x000fe20007810000 */
[--C-:B0-----:R-:W-:Y:S01]  /*6f10*/  FFMA.FTZ R153, R168, UR40, -R10.reuse ;  /* 0x00000028a8997c23 */ /* 0x101fe2000801080a */
[----:B------:R-:W-:Y:S02]  /*6f20*/  ISETP.LT.OR P5, PT, R12, 0x79, P5 ;  /* 0x000000790c00780c */ /* 0x000fe40002fa1670 */
[----:B------:R-:W-:Y:S02]  /*6f30*/  FSEL R179, R179, -INF , !P3 ;  /* 0xff800000b3b37808 */ /* 0x000fe40005800000 */
[----:B------:R-:W-:Y:S01]  /*6f40*/  FMNMX.FTZ R148, R178, R9, !PT ;  /* 0x00000009b2947209 */ /* 0x000fe20007810000 */
[----:B------:R-:W-:Y:S01]  /*6f50*/  MUFU.EX2 R121, R121 ;  /* 0x0000007900797308 */ /* 0x000fe20000000800 */
[----:B------:R-:W-:Y:S01]  /*6f60*/  ISETP.LT.OR P1, PT, R12, 0x7a, P1 ;  /* 0x0000007a0c00780c */ /* 0x000fe20000f21670 */
[--C-:B------:R-:W-:Y:S01]  /*6f70*/  FFMA.FTZ R12, R157, UR40, -R10.reuse ;  /* 0x000000289d0c7c23 */ /* 0x100fe2000801080a */
[----:B------:R-:W-:Y:S01]  /*6f80*/  FSEL R182, R182, -INF , !P5 ;  /* 0xff800000b6b67808 */ /* 0x000fe20006800000 */
[----:B------:R-:W-:Y:S01]  /*6f90*/  FFMA.FTZ R157, R172, UR40, -R10 ;  /* 0x00000028ac9d7c23 */ /* 0x000fe2000801080a */
[----:B------:R-:W-:-:S02]  /*6fa0*/  FMNMX.FTZ R9, R179, R148, !PT ;  /* 0x00000094b3097209 */ /* 0x000fc40007810000 */
[----:B------:R-:W-:Y:S01]  /*6fb0*/  FSEL R183, R183, -INF , !P1 ;  /* 0xff800000b7b77808 */ /* 0x000fe20004800000 */
[----:B------:R-:W-:Y:S01]  /*6fc0*/  MUFU.EX2 R125, R125 ;  /* 0x0000007d007d7308 */ /* 0x000fe20000000800 */
[----:B------:R-:W-:Y:S02]  /*6fd0*/  FMNMX.FTZ R148, R182, R9, !PT ;  /* 0x00000009b6947209 */ /* 0x000fe40007810000 */
[----:B------:R-:W-:Y:S02]  /*6fe0*/  FSEL R169, R0, RZ, P6 ;  /* 0x000000ff00a97208 */ /* 0x000fe40003000000 */
[----:B------:R-:W-:Y:S01]  /*6ff0*/  FMNMX.FTZ R9, R183, R148, !PT ;  /* 0x00000094b7097209 */ /* 0x000fe20007810000 */
[--C-:B------:R-:W-:Y:S01]  /*7000*/  FFMA.FTZ R148, R161, UR40, -R10.reuse ;  /* 0x00000028a1947c23 */ /* 0x100fe2000801080a */
[----:B------:R-:W-:-:S01]  /*7010*/  FFMA.FTZ R161, R176, UR40, -R10 ;  /* 0x00000028b0a17c23 */ /* 0x000fc2000801080a */
[----:B------:R-:W-:Y:S01]  /*7020*/  FADD.FTZ R169, -R169, R6 ;  /* 0x00000006a9a97221 */ /* 0x000fe20000010100 */
[----:B------:R-:W-:Y:S01]  /*7030*/  MUFU.EX2 R129, R129 ;  /* 0x0000008100817308 */ /* 0x000fe20000000800 */
[----:B------:R-:W0:Y:S02]  /*7040*/  SHFL.BFLY PT, R160, R9, 0x2, 0x1f ;  /* 0x0c401f0009a07f89 */ /* 0x000e2400000e0000 */
[----:B------:R-:W-:-:S05]  /*7050*/  FMUL.FTZ R169, R169, UR40 ;  /* 0x00000028a9a97c20 */ /* 0x000fca0008410000 */
[----:B------:R-:W-:Y:S08]  /*7060*/  MUFU.EX2 R133, R133 ;  /* 0x0000008500857308 */ /* 0x000ff00000000800 */
[----:B------:R-:W1:Y:S08]  /*7070*/  MUFU.EX2 R169, R169 ;  /* 0x000000a900a97308 */ /* 0x000e700000000800 */
[----:B------:R-:W-:Y:S01]  /*7080*/  MUFU.EX2 R137, R137 ;  /* 0x0000008900897308 */ /* 0x000fe20000000800 */
[----:B0-----:R-:W-:Y:S01]  /*7090*/  FMNMX.FTZ R168, R9, R160, !PT ;  /* 0x000000a009a87209 */ /* 0x001fe20007810000 */
[----:B------:R-:W-:Y:S01]  /*70a0*/  FFMA.FTZ R160, R173, UR40, -R10 ;  /* 0x00000028ada07c23 */ /* 0x000fe2000801080a */
[----:B------:R-:W-:-:S03]  /*70b0*/  IMAD.U32 R10, RZ, RZ, UR40 ;  /* 0x00000028ff0a7e24 */ /* 0x000fc6000f8e00ff */
[----:B------:R-:W0:Y:S02]  /*70c0*/  SHFL.BFLY PT, R9, R168, 0x1, 0x1f ;  /* 0x0c201f00a8097f89 */ /* 0x000e2400000e0000 */
[----:B------:R-:W-:Y:S08]  /*70d0*/  MUFU.EX2 R141, R141 ;  /* 0x0000008d008d7308 */ /* 0x000ff00000000800 */
[----:B------:R-:W-:Y:S08]  /*70e0*/  MUFU.EX2 R12, R12 ;  /* 0x0000000c000c7308 */ /* 0x000ff00000000800 */
[----:B------:R-:W-:Y:S01]  /*70f0*/  MUFU.EX2 R145, R145 ;  /* 0x0000009100917308 */ /* 0x000fe20000000800 */
[----:B0-----:R-:W-:-:S07]  /*7100*/  FMNMX.FTZ R9, R168, R9, !PT ;  /* 0x00000009a8097209 */ /* 0x001fce0007810000 */
[----:B------:R-:W-:Y:S01]  /*7110*/  MUFU.EX2 R148, R148 ;  /* 0x0000009400947308 */ /* 0x000fe20000000800 */
[C---:B------:R-:W-:Y:S01]  /*7120*/  FSETP.NEU.FTZ.AND P1, PT, R9.reuse, -INF , PT ;  /* 0xff8000000900780b */ /* 0x040fe20003f3d000 */
[----:B------:R-:W-:-:S03]  /*7130*/  FFMA.FTZ R10, R9, R10, -8 ;  /* 0xc1000000090a7423 */ /* 0x000fc6000001000a */
[----:B------:R-:W-:Y:S02]  /*7140*/  FSEL R168, R9, RZ, P1 ;  /* 0x000000ff09a87208 */ /* 0x000fe40000800000 */
[----:B------:R-:W-:Y:S01]  /*7150*/  FSEL R10, R10, RZ, P1 ;  /* 0x000000ff0a0a7208 */ /* 0x000fe20000800000 */
[----:B------:R-:W-:Y:S02]  /*7160*/  MUFU.EX2 R149, R149 ;  /* 0x0000009500957308 */ /* 0x000fe40000000800 */
[----:B------:R-:W-:-:S02]  /*7170*/  FADD.FTZ R168, -R168, R7 ;  /* 0x00000007a8a87221 */ /* 0x000fc40000010100 */
[--C-:B------:R-:W-:Y:S01]  /*7180*/  FFMA.FTZ R172, R150, UR40, -R10.reuse ;  /* 0x0000002896ac7c23 */ /* 0x100fe2000801080a */
[----:B------:R-:W-:-:S01]  /*7190*/  FFMA.FTZ R173, R122, UR40, -R10 ;  /* 0x000000287aad7c23 */ /* 0x000fc2000801080a */
[----:B------:R-:W-:Y:S01]  /*71a0*/  FMUL.FTZ R150, R168, UR40 ;  /* 0x00000028a8967c20 */ /* 0x000fe20008410000 */
[----:B------:R-:W-:-:S01]  /*71b0*/  FFMA.FTZ R122, R123, UR40, -R10 ;  /* 0x000000287b7a7c23 */ /* 0x000fc2000801080a */
[--C-:B------:R-:W-:Y:S01]  /*71c0*/  FFMA.FTZ R123, R126, UR40, -R10.reuse ;  /* 0x000000287e7b7c23 */ /* 0x100fe2000801080a */
[----:B------:R-:W-:-:S01]  /*71d0*/  FFMA.FTZ R126, R127, UR40, -R10 ;  /* 0x000000287f7e7c23 */ /* 0x000fc2000801080a */
[--C-:B------:R-:W-:Y:S01]  /*71e0*/  FFMA.FTZ R127, R130, UR40, -R10.reuse ;  /* 0x00000028827f7c23 */ /* 0x100fe2000801080a */
[----:B------:R-:W-:Y:S01]  /*71f0*/  MUFU.EX2 R173, R173 ;  /* 0x000000ad00ad7308 */ /* 0x000fe20000000800 */
[----:B------:R-:W-:-:S01]  /*7200*/  FFMA.FTZ R130, R131, UR40, -R10 ;  /* 0x0000002883827c23 */ /* 0x000fc2000801080a */
[--C-:B------:R-:W-:Y:S01]  /*7210*/  FFMA.FTZ R168, R151, UR40, -R10.reuse ;  /* 0x0000002897a87c23 */ /* 0x100fe2000801080a */
[----:B------:R-:W-:-:S01]  /*7220*/  FFMA.FTZ R131, R134, UR40, -R10 ;  /* 0x0000002886837c23 */ /* 0x000fc2000801080a */
[--C-:B------:R-:W-:Y:S01]  /*7230*/  FFMA.FTZ R151, R158, UR40, -R10.reuse ;  /* 0x000000289e977c23 */ /* 0x100fe2000801080a */
[----:B------:R-:W-:-:S01]  /*7240*/  FFMA.FTZ R134, R135, UR40, -R10 ;  /* 0x0000002887867c23 */ /* 0x000fc2000801080a */
[----:B-1----:R-:W-:Y:S01]  /*7250*/  FFMA.FTZ R158, R169, R3, R14 ;  /* 0x00000003a99e7223 */ /* 0x002fe2000001000e */
        /* <DEDUP_REMOVED lines=10> */
[----:B------:R-:W-:-:S07]  /*7300*/  FFMA.FTZ R182, R182, UR40, -R10 ;  /* 0x00000028b6b67c23 */ /* 0x000fce000801080a */
[----:B------:R-:W2:Y:S01]  /*7310*/  MUFU.EX2 R123, R123 ;  /* 0x0000007b007b7308 */ /* 0x000ea20000000800 */
[----:B0-----:R-:W-:-:S01]  /*7320*/  FFMA.FTZ R3, R150, R2, R173 ;  /* 0x0000000296037223 */ /* 0x001fc200000100ad */
[----:B------:R-:W-:Y:S01]  /*7330*/  FADD.FTZ R2, R11, R158 ;  /* 0x0000009e0b027221 */ /* 0x000fe20000010000 */
[----:B------:R-:W-:-:S05]  /*7340*/  FFMA.FTZ R158, R159, UR40, -R10 ;  /* 0x000000289f9e7c23 */ /* 0x000fca000801080a */
[----:B------:R-:W0:Y:S08]  /*7350*/  MUFU.EX2 R126, R126 ;  /* 0x0000007e007e7308 */ /* 0x000e300000000800 */
[----:B------:R-:W3:Y:S08]  /*7360*/  MUFU.EX2 R127, R127 ;  /* 0x0000007f007f7308 */ /* 0x000ef00000000800 */
[----:B------:R-:W4:Y:S08]  /*7370*/  MUFU.EX2 R130, R130 ;  /* 0x0000008200827308 */ /* 0x000f300000000800 */
[----:B------:R1:W-:Y:S08]  /*7380*/  MUFU.EX2 R7, R172 ;  /* 0x000000ac00077308 */ /* 0x0003f00000000800 */
[----:B------:R-:W5:Y:S01]  /*7390*/  MUFU.EX2 R131, R131 ;  /* 0x0000008300837308 */ /* 0x000f620000000800 */
[----:B-1----:R-:W-:-:S01]  /*73a0*/  FADD.FTZ R172, R122, R3 ;  /* 0x000000037aac7221 */ /* 0x002fc20000010000 */
[----:B------:R-:W-:-:S03]  /*73b0*/  FADD.FTZ R3, R13, R2 ;  /* 0x000000020d037221 */ /* 0x000fc60000010000 */
[----:B--2---:R-:W-:Y:S01]  /*73c0*/  FADD.FTZ R155, R123, R172 ;  /* 0x000000ac7b9b7221 */ /* 0x004fe20000010000 */
[----:B------:R-:W-:-:S02]  /*73d0*/  FADD.FTZ R2, R20, R3 ;  /* 0x0000000314027221 */ /* 0x000fc40000010000 */
[----:B------:R-:W1:Y:S01]  /*73e0*/  MUFU.EX2 R134, R134 ;  /* 0x0000008600867308 */ /* 0x000e620000000800 */
[----:B0-----:R-:W-:-:S01]  /*73f0*/  FADD.FTZ R172, R126, R155 ;  /* 0x0000009b7eac7221 */ /* 0x001fc20000010000 */
[----:B------:R-:W-:Y:S01]  /*7400*/  FADD.FTZ R3, R15, R2 ;  /* 0x000000020f037221 */ /* 0x000fe20000010000 */
[----:B------:R-:W-:-:S01]  /*7410*/  FFMA.FTZ R155, R162, UR40, -R10 ;  /* 0x00000028a29b7c23 */ /* 0x000fc2000801080a */
[----:B------:R-:W-:Y:S01]  /*7420*/  FFMA.FTZ R162, R163, UR40, -R10 ;  /* 0x00000028a3a27c23 */ /* 0x000fe2000801080a */
[----:B---3--:R-:W-:-:S01]  /*7430*/  FADD.FTZ R159, R127, R172 ;  /* 0x000000ac7f9f7221 */ /* 0x008fc20000010000 */
[----:B------:R-:W-:Y:S02]  /*7440*/  FADD.FTZ R2, R120, R3 ;  /* 0x0000000378027221 */ /* 0x000fe40000010000 */
[----:B------:R-:W0:Y:S01]  /*7450*/  MUFU.EX2 R135, R135 ;  /* 0x0000008700877308 */ /* 0x000e220000000800 */
[----:B----4-:R-:W-:-:S01]  /*7460*/  FADD.FTZ R172, R130, R159 ;  /* 0x0000009f82ac7221 */ /* 0x010fc20000010000 */
[----:B------:R-:W-:-:S03]  /*7470*/  FADD.FTZ R3, R21, R2 ;  /* 0x0000000215037221 */ /* 0x000fc60000010000 */
[----:B-----5:R-:W-:Y:S01]  /*7480*/  FADD.FTZ R159, R131, R172 ;  /* 0x000000ac839f7221 */ /* 0x020fe20000010000 */
[----:B------:R-:W-:-:S02]  /*7490*/  FADD.FTZ R2, R124, R3 ;  /* 0x000000037c027221 */ /* 0x000fc40000010000 */
[----:B------:R-:W2:Y:S01]  /*74a0*/  MUFU.EX2 R138, R138 ;  /* 0x0000008a008a7308 */ /* 0x000ea20000000800 */
[----:B-1----:R-:W-:-:S01]  /*74b0*/  FADD.FTZ R172, R134, R159 ;  /* 0x0000009f86ac7221 */ /* 0x002fc20000010000 */
[----:B------:R-:W-:Y:S01]  /*74c0*/  FADD.FTZ R3, R121, R2 ;  /* 0x0000000279037221 */ /* 0x000fe20000010000 */
[----:B------:R-:W-:-:S01]  /*74d0*/  FFMA.FTZ R159, R166, UR40, -R10 ;  /* 0x00000028a69f7c23 */ /* 0x000fc2000801080a */
[----:B------:R-:W-:Y:S02]  /*74e0*/  FFMA.FTZ R166, R167, UR40, -R10 ;  /* 0x00000028a7a67c23 */ /* 0x000fe4000801080a */
[----:B------:R-:W-:-:S02]  /*74f0*/  FADD.FTZ R2, R128, R3 ;  /* 0x0000000380027221 */ /* 0x000fc40000010000 */
[----:B------:R-:W1:Y:S01]  /*7500*/  MUFU.EX2 R139, R139 ;  /* 0x0000008b008b7308 */ /* 0x000e620000000800 */
[----:B0-----:R-:W-:-:S01]  /*7510*/  FADD.FTZ R163, R135, R172 ;  /* 0x000000ac87a37221 */ /* 0x001fc20000010000 */
[----:B------:R-:W-:-:S04]  /*7520*/  FADD.FTZ R3, R125, R2 ;  /* 0x000000027d037221 */ /* 0x000fc80000010000 */
[----:B------:R-:W-:Y:S02]  /*7530*/  FADD.FTZ R2, R132, R3 ;  /* 0x0000000384027221 */ /* 0x000fe40000010000 */
[----:B------:R-:W0:Y:S01]  /*7540*/  MUFU.EX2 R142, R142 ;  /* 0x0000008e008e7308 */ /* 0x000e220000000800 */
[----:B--2---:R-:W-:-:S01]  /*7550*/  FADD.FTZ R172, R138, R163 ;  /* 0x000000a38aac7221 */ /* 0x004fc20000010000 */
[----:B------:R-:W-:-:S04]  /*7560*/  FADD.FTZ R3, R129, R2 ;  /* 0x0000000281037221 */ /* 0x000fc80000010000 */
[----:B------:R-:W-:Y:S02]  /*7570*/  FADD.FTZ R2, R136, R3 ;  /* 0x0000000388027221 */ /* 0x000fe40000010000 */
[----:B------:R-:W2:Y:S01]  /*7580*/  MUFU.EX2 R143, R143 ;  /* 0x0000008f008f7308 */ /* 0x000ea20000000800 */
[----:B-1----:R-:W-:-:S01]  /*7590*/  FADD.FTZ R163, R139, R172 ;  /* 0x000000ac8ba37221 */ /* 0x002fc20000010000 */
[----:B------:R-:W-:-:S04]  /*75a0*/  FADD.FTZ R3, R133, R2 ;  /* 0x0000000285037221 */ /* 0x000fc80000010000 */
[----:B------:R-:W-:Y:S02]  /*75b0*/  FADD.FTZ R2, R140, R3 ;  /* 0x000000038c027221 */ /* 0x000fe40000010000 */
[----:B------:R-:W1:Y:S01]  /*75c0*/  MUFU.EX2 R146, R146 ;  /* 0x0000009200927308 */ /* 0x000e620000000800 */
[----:B0-----:R-:W-:-:S01]  /*75d0*/  FADD.FTZ R172, R142, R163 ;  /* 0x000000a38eac7221 */ /* 0x001fc20000010000 */
[--C-:B------:R-:W-:Y:S01]  /*75e0*/  FFMA.FTZ R163, R170, UR40, -R10.reuse ;  /* 0x00000028aaa37c23 */ /* 0x100fe2000801080a */
[----:B------:R-:W-:-:S01]  /*75f0*/  FFMA.FTZ R170, R171, UR40, -R10 ;  /* 0x00000028abaa7c23 */ /* 0x000fc2000801080a */
[----:B------:R-:W-:-:S04]  /*7600*/  FADD.FTZ R3, R137, R2 ;  /* 0x0000000289037221 */ /* 0x000fc80000010000 */
[----:B------:R-:W0:Y:S01]  /*7610*/  MUFU.EX2 R168, R168 ;  /* 0x000000a800a87308 */ /* 0x000e220000000800 */
[----:B--2---:R-:W-:-:S01]  /*7620*/  FADD.FTZ R167, R143, R172 ;  /* 0x000000ac8fa77221 */ /* 0x004fc20000010000 */
[----:B------:R-:W-:-:S04]  /*7630*/  FADD.FTZ R2, R144, R3 ;  /* 0x0000000390027221 */ /* 0x000fc80000010000 */
[----:B------:R-:W-:Y:S02]  /*7640*/  FADD.FTZ R3, R141, R2 ;  /* 0x000000028d037221 */ /* 0x000fe40000010000 */
[----:B------:R-:W2:Y:S01]  /*7650*/  MUFU.EX2 R147, R147 ;  /* 0x0000009300937308 */ /* 0x000ea20000000800 */
[----:B-1----:R-:W-:-:S01]  /*7660*/  FADD.FTZ R172, R146, R167 ;  /* 0x000000a792ac7221 */ /* 0x002fc20000010000 */
[----:B------:R-:W-:-:S03]  /*7670*/  FADD.FTZ R2, R12, R3 ;  /* 0x000000030c027221 */ /* 0x000fc60000010000 */
[----:B------:R-:W-:Y:S01]  /*7680*/  FADD.FTZ R167, R7, R172 ;  /* 0x000000ac07a77221 */ /* 0x000fe20000010000 */
[----:B------:R-:W-:-:S02]  /*7690*/  FADD.FTZ R3, R145, R2 ;  /* 0x0000000291037221 */ /* 0x000fc40000010000 */
[----:B------:R-:W1:Y:S01]  /*76a0*/  MUFU.EX2 R154, R154 ;  /* 0x0000009a009a7308 */ /* 0x000e620000000800 */
[----:B0-----:R-:W-:-:S01]  /*76b0*/  FADD.FTZ R172, R168, R167 ;  /* 0x000000a7a8ac7221 */ /* 0x001fc20000010000 */
[----:B------:R-:W-:Y:S01]  /*76c0*/  FFMA.FTZ R167, R174, UR40, -R10 ;  /* 0x00000028aea77c23 */ /* 0x000fe2000801080a */
[----:B------:R-:W-:-:S04]  /*76d0*/  FADD.FTZ R2, R148, R3 ;  /* 0x0000000394027221 */ /* 0x000fc80000010000 */
[----:B------:R-:W-:Y:S01]  /*76e0*/  FADD.FTZ R3, R149, R2 ;  /* 0x0000000295037221 */ /* 0x000fe20000010000 */
[----:B------:R-:W0:Y:S01]  /*76f0*/  MUFU.EX2 R151, R151 ;  /* 0x0000009700977308 */ /* 0x000e220000000800 */
[----:B--2---:R-:W-:-:S01]  /*7700*/  FADD.FTZ R171, R147, R172 ;  /* 0x000000ac93ab7221 */ /* 0x004fc20000010000 */
[----:B------:R-:W-:-:S06]  /*7710*/  FFMA.FTZ R172, R175, UR40, -R10 ;  /* 0x00000028afac7c23 */ /* 0x000fcc000801080a */
[----:B------:R-:W2:Y:S01]  /*7720*/  MUFU.EX2 R158, R158 ;  /* 0x0000009e009e7308 */ /* 0x000ea20000000800 */
[----:B-1----:R-:W-:-:S07]  /*7730*/  FADD.FTZ R174, R154, R171 ;  /* 0x000000ab9aae7221 */ /* 0x002fce0000010000 */
[----:B------:R-:W1:Y:S01]  /*7740*/  MUFU.EX2 R155, R155 ;  /* 0x0000009b009b7308 */ /* 0x000e620000000800 */
[----:B0-----:R-:W-:-:S07]  /*7750*/  FADD.FTZ R171, R151, R174 ;  /* 0x000000ae97ab7221 */ /* 0x001fce0000010000 */
[----:B------:R-:W0:Y:S01]  /*7760*/  MUFU.EX2 R162, R162 ;  /* 0x000000a200a27308 */ /* 0x000e220000000800 */
[----:B--2---:R-:W-:-:S01]  /*7770*/  FADD.FTZ R174, R158, R171 ;  /* 0x000000ab9eae7221 */ /* 0x004fc20000010000 */
[----:B------:R-:W-:-:S06]  /*7780*/  FFMA.FTZ R171, R178, UR40, -R10 ;  /* 0x00000028b2ab7c23 */ /* 0x000fcc000801080a */
[----:B------:R-:W2:Y:S01]  /*7790*/  MUFU.EX2 R159, R159 ;  /* 0x0000009f009f7308 */ /* 0x000ea20000000800 */
[----:B-1----:R-:W-:-:S01]  /*77a0*/  FADD.FTZ R175, R155, R174 ;  /* 0x000000ae9baf7221 */ /* 0x002fc20000010000 */
[--C-:B------:R-:W-:Y:S01]  /*77b0*/  FFMA.FTZ R174, R179, UR40, -R10.reuse ;  /* 0x00000028b3ae7c23 */ /* 0x100fe2000801080a */
[----:B------:R-:W-:-:S05]  /*77c0*/  FFMA.FTZ R10, R183, UR40, -R10 ;  /* 0x00000028b70a7c23 */ /* 0x000fca000801080a */
        /* <DEDUP_REMOVED lines=36> */
[----:B0-----:R-:W-:-:S03]  /*7a10*/  FADD.FTZ R3, R6, R3 ;  /* 0x0000000306037221 */ /* 0x001fc60000010000 */
[----:B--2---:R-:W-:Y:S01]  /*7a20*/  FADD.FTZ R2, R10, R175 ;  /* 0x000000af0a027221 */ /* 0x004fe20000010000 */
[----:B------:R-:W-:Y:S06]  /*7a30*/  @!P0 BRA `(.L_x_4682) ;  /* 0x0000000000048947 */ /* 0x000fec0003800000 */
[----:B------:R-:W-:Y:S01]  /*7a40*/  BPT.TRAP 0x1 ;  /* 0x000000040000795c */ /* 0x000fe20000300000 */
.L_x_4682:
[----:B------:R-:W-:Y:S01]  /*7a50*/  ULEA UR6, UR33, UR36, 0x3 ;  /* 0x0000002421067291 */ /* 0x000fe2000f8e183f */
[----:B------:R-:W-:Y:S01]  /*7a60*/  ISETP.GT.AND P1, PT, R8, UR32, PT ;  /* 0x0000002008007c0c */ /* 0x000fe2000bf24270 */
[----:B------:R-:W-:Y:S01]  /*7a70*/  UMOV UR34, UR47 ;  /* 0x0000002f00227c82 */ /* 0x000fe20008000000 */
[----:B------:R-:W-:Y:S01]  /*7a80*/  F2FP.SATFINITE.E4M3.F32.PACK_AB_MERGE_C R7, R168, R7, RZ ;  /* 0x00000007a807723e */ /* 0x000fe200048070ff */
[----:B------:R-:W-:Y:S01]  /*7a90*/  UIADD3 UR6, UR6, 0x2a860, URZ ;  /* 0x0002a86006067890 */ /* 0x000fe2000fffe03f */
[----:B------:R-:W-:Y:S01]  /*7aa0*/  F2FP.SATFINITE.E4M3.F32.PACK_AB_MERGE_C R6, R6, R165, RZ ;  /* 0x000000a50606723e */ /* 0x000fe200048070ff */
[----:B------:R-:W-:Y:S01]  /*7ab0*/  UMOV UR33, UR46 ;  /* 0x0000002e00217c82 */ /* 0x000fe20008000000 */
[----:B------:R-:W-:Y:S01]  /*7ac0*/  F2FP.SATFINITE.E4M3.F32.PACK_AB_MERGE_C R13, R20, R13, RZ ;  /* 0x0000000d140d723e */ /* 0x000fe200048070ff */
[----:B------:R-:W-:Y:S01]  /*7ad0*/  UPRMT UR6, UR38, 0x654, UR6 ;  /* 0x0000065426067896 */ /* 0x000fe20008000006 */
        /* <DEDUP_REMOVED lines=9> */
[----:B------:R-:W-:Y:S01]  /*7b70*/  SYNCS.ARRIVE.TRANS64.RED.A1T0 RZ, [UR6], RZ ;  /* 0x000000ffffff79a7 */ /* 0x000fe20008100406 */
        /* <DEDUP_REMOVED lines=13> */
[-C--:B------:R-:W-:Y:S01]  /*7c50*/  FMUL.FTZ R44, R44, R169.reuse ;  /* 0x000000a92c2c7220 */ /* 0x080fe20000410000 */
[----:B------:R-:W-:Y:S01]  /*7c60*/  F2FP.SATFINITE.E4M3.F32.PACK_AB_MERGE_C R10, R10, R182, RZ ;  /* 0x000000b60a0a723e */ /* 0x000fe200048070ff */
[----:B------:R-:W-:Y:S01]  /*7c70*/  FMUL.FTZ R45, R45, R169 ;  /* 0x000000a92d2d7220 */ /* 0x000fe20000410000 */
[----:B------:R-:W-:Y:S01]  /*7c80*/  F2FP.SATFINITE.E4M3.F32.PACK_AB_MERGE_C R195, R146, R143, R7 ;  /* 0x0000008f92c3723e */ /* 0x000fe20004807007 */
[----:B------:R-:W-:Y:S01]  /*7c90*/  FMUL.FTZ R48, R48, R169 ;  /* 0x000000a930307220 */ /* 0x000fe20000410000 */
[----:B------:R-:W-:Y:S01]  /*7ca0*/  F2FP.SATFINITE.E4M3.F32.PACK_AB_MERGE_C R186, R164, R161, R6 ;  /* 0x000000a1a4ba723e */ /* 0x000fe20004807006 */
[-C--:B------:R-:W-:Y:S01]  /*7cb0*/  FMUL.FTZ R49, R49, R169.reuse ;  /* 0x000000a931317220 */ /* 0x080fe20000410000 */
        /* <DEDUP_REMOVED lines=96> */
[----:B------:R-:W-:-:S02]  /*82c0*/  VIADD R8, R8, 0xffffffff ;  /* 0xffffffff08087836 */ /* 0x000fc40000000000 */
[----:B------:R-:W-:Y:S02]  /*82d0*/  IMAD.MOV.U32 R7, RZ, RZ, R9 ;  /* 0x000000ffff077224 */ /* 0x000fe400078e0009 */
[----:B------:R-:W-:Y:S01]  /*82e0*/  IMAD.MOV.U32 R6, RZ, RZ, R0 ;  /* 0x000000ffff067224 */ /* 0x000fe200078e0000 */
[----:B------:R-:W-:Y:S06]  /*82f0*/  @P1 BRA `(.L_x_4683) ;  /* 0xffffffcc009c1947 */ /* 0x000fec000383ffff */
.L_x_4664:
        /* <DEDUP_REMOVED lines=15> */
[----:B------:R-:W0:Y:S01]  /*83f0*/  LDC R11, c[0x0][0x9e4] ;  /* 0x00027900ff0b7b82 */ /* 0x000e220000000800 */
[----:B------:R-:W-:Y:S02]  /*8400*/  LOP3.LUT R7, RZ, R4, RZ, 0x33, !PT ;  /* 0x00000004ff077212 */ /* 0x000fe400078e33ff */
[----:B0-----:R-:W-:-:S13]  /*8410*/  ISETP.NE.AND P1, PT, R11, 0x1, PT ;  /* 0x000000010b00780c */ /* 0x001fda0003f25270 */
[----:B------:R-:W0:Y:S02]  /*8420*/  @P1 LDC.64 R12, c[0x0][0x9e8] ;  /* 0x00027a00ff0c1b82 */ /* 0x000e240000000a00 */
[----:B0-----:R-:W-:-:S05]  /*8430*/  @P1 IMAD.HI.U32 R4, R7, R12, RZ ;  /* 0x0000000c07041227 */ /* 0x001fca00078e00ff */
[----:B------:R-:W-:-:S04]  /*8440*/  @P1 SHF.R.U32.HI R7, RZ, R13, R4 ;  /* 0x0000000dff071219 */ /* 0x000fc80000011604 */
[----:B------:R-:W-:Y:S01]  /*8450*/  LOP3.LUT R4, RZ, R7, RZ, 0x33, !PT ;  /* 0x00000007ff047212 */ /* 0x000fe200078e33ff */
[----:B------:R-:W-:Y:S06]  /*8460*/  BRA `(.L_x_4686) ;  /* 0x0000000000147947 */ /* 0x000fec0003800000 */
.L_x_4685:
[----:B------:R-:W0:Y:S02]  /*8470*/  LDC R11, c[0x0][0x9e4] ;  /* 0x00027900ff0b7b82 */ /* 0x000e240000000800 */
[----:B0-----:R-:W-:-:S13]  /*8480*/  ISETP.NE.AND P1, PT, R11, 0x1, PT ;  /* 0x000000010b00780c */ /* 0x001fda0003f25270 */
[----:B------:R-:W0:Y:S02]  /*8490*/  @P1 LDC.64 R6, c[0x0][0x9e8] ;  /* 0x00027a00ff061b82 */ /* 0x000e240000000a00 */
[----:B0-----:R-:W-:-:S05]  /*84a0*/  @P1 IMAD.HI.U32 R6, R4, R6, RZ ;  /* 0x0000000604061227 */ /* 0x001fca00078e00ff */
[----:B------:R-:W-:-:S07]  /*84b0*/  @P1 SHF.R.U32.HI R4, RZ, R7, R6 ;  /* 0x00000007ff041219 */ /* 0x000fce0000011606 */
.L_x_4686:
[----:B------:R-:W-:-:S05]  /*84c0*/  IMAD R4, R4, R11, RZ ;  /* 0x0000000b04047224 */ /* 0x000fca00078e02ff */
[----:B------:R-:W-:-:S07]  /*84d0*/  VIMNMX R5, R5, R4, !PT ;  /* 0x0000000405057248 */ /* 0x000fce0007fe0100 */
.L_x_4684:
[----:B------:R-:W-:-:S05]  /*84e0*/  VIADD R5, R5, 0x7f ;  /* 0x0000007f05057836 */ /* 0x000fca0000000000 */
[----:B------:R-:W-:-:S04]  /*84f0*/  SHF.R.S32.HI R4, RZ, 0x1f, R5 ;  /* 0x0000001fff047819 */ /* 0x000fc80000011405 */
[----:B------:R-:W-:-:S04]  /*8500*/  LEA.HI R4, R4, R5, RZ, 0x7 ;  /* 0x0000000504047211 */ /* 0x000fc800078f38ff */
[----:B------:R-:W-:-:S04]  /*8510*/  SHF.R.S32.HI R4, RZ, 0x7, R4 ;  /* 0x00000007ff047819 */ /* 0x000fc80000011404 */
[----:B------:R-:W-:-:S04]  /*8520*/  VIMNMX R5, R4, UR39, !PT ;  /* 0x0000002704057c48 */ /* 0x000fc8000ffe0100 */
[----:B------:R-:W-:-:S13]  /*8530*/  ISETP.GE.AND P1, PT, R8, R5, PT ;  /* 0x000000050800720c */ /* 0x000fda0003f26270 */
[----:B------:R-:W-:Y:S05]  /*8540*/  @!P1 BRA `(.L_x_4687) ;  /* 0x0000002000289947 */ /* 0x000fea0003800000 */
[----:B------:R-:W-:Y:S01]  /*8550*/  IMAD.MOV.U32 R4, RZ, RZ, R9 ;  /* 0x000000ffff047224 */ /* 0x000fe200078e0009 */
[----:B------:R-:W-:Y:S01]  /*8560*/  UMOV UR30, UR47 ;  /* 0x0000002f001e7c82 */ /* 0x000fe20008000000 */
[----:B------:R-:W-:Y:S01]  /*8570*/  IMAD.MOV.U32 R7, RZ, RZ, R0 ;  /* 0x000000ffff077224 */ /* 0x000fe200078e0000 */
[----:B------:R-:W-:-:S06]  /*8580*/  UMOV UR29, UR46 ;  /* 0x0000002e001d7c82 */ /* 0x000fcc0008000000 */
.L_x_4698:
[----:B------:R-:W-:Y:S01]  /*8590*/  ISETP.NE.AND P2, PT, RZ, UR37, PT ;  /* 0x00000025ff007c0c */ /* 0x000fe2000bf45270 */
[----:B------:R-:W-:-:S04]  /*85a0*/  UISETP.NE.AND UP0, UPT, UR29, 0x1, UPT ;  /* 0x000000011d00788c */ /* 0x000fc8000bf05270 */
[----:B------:R-:W-:-:S04]  /*85b0*/  USEL UR47, URZ, 0x1, UP0 ;  /* 0x000000013f2f7887 */ /* 0x000fc80008000000 */
[----:B------:R-:W-:-:S04]  /*85c0*/  ULOP3.LUT UR47, UR30, UR47, URZ, 0x3c, !UPT ;  /* 0x0000002f1e2f7292 */ /* 0x000fc8000f8e3c3f */
[----:B------:R-:W-:Y:S08]  /*85d0*/  @P2 BRA `(.L_x_4688) ;  /* 0x0000000000382947 */ /* 0x000ff00003800000 */
[----:B------:R-:W-:Y:S05]  /*85e0*/  @!P0 BRA `(.L_x_4689) ;  /* 0x0000000000048947 */ /* 0x000fea0003800000 */
[----:B------:R-:W-:Y:S01]  /*85f0*/  BPT.TRAP 0x1 ;  /* 0x000000040000795c */ /* 0x000fe20000300000 */
.L_x_4689:
        /* <DEDUP_REMOVED lines=9> */
.L_x_4690:
[----:B-1----:R-:W-:Y:S05]  /*8690*/  @P1 BRA `(.L_x_4688) ;  /* 0x0000000000081947 */ /* 0x002fea0003800000 */
[----:B------:R-:W1:Y:S02]  /*86a0*/  SYNCS.PHASECHK.TRANS64.TRYWAIT P1, [UR6+0x2a830], R0 ;  /* 0x02a83000ff0075a7 */ /* 0x000e640008020146 */
[----:B-1----:R-:W-:Y:S05]  /*86b0*/  @!P1 BRA `(.L_x_4691) ;  /* 0x000000dc00c89947 */ /* 0x002fea0003800000 */
.L_x_4688:
        /* <DEDUP_REMOVED lines=40> */
.L_x_4693:
[----:B------:R-:W-:Y:S01]  /*8940*/  ULEA UR6, UR29, UR36, 0x3 ;  /* 0x000000241d067291 */ /* 0x000fe2000f8e183f */
[----:B------:R-:W-:-:S05]  /*8950*/  IMAD.U32 R0, RZ, RZ, UR30 ;  /* 0x0000001eff007e24 */ /* 0x000fca000f8e00ff */
[----:B------:R-:W-:-:S04]  /*8960*/  SHF.L.U32 R0, R0, 0x1f, RZ ;  /* 0x0000001f00007819 */ /* 0x000fc800000006ff */
[----:B------:R0:W1:Y:S01]  /*8970*/  SYNCS.PHASECHK.TRANS64.TRYWAIT P1, [UR6+0x2a850], R0 ;  /* 0x02a85000ff0075a7 */ /* 0x0000620008020146 */
[----:B------:R-:W-:Y:S05]  /*8980*/  @!P0 BRA `(.L_x_4694) ;  /* 0x0000000000048947 */ /* 0x000fea0003800000 */
[----:B------:R-:W-:Y:S01]  /*8990*/  BPT.TRAP 0x1 ;  /* 0x000000040000795c */ /* 0x000fe20000300000 */
.L_x_4694:
[----:B-1----:R-:W-:Y:S05]  /*89a0*/  @P1 BRA `(.L_x_4692) ;  /* 0x0000000000081947 */ /* 0x002fea0003800000 */
[----:B------:R-:W1:Y:S02]  /*89b0*/  SYNCS.PHASECHK.TRANS64.TRYWAIT P1, [UR6+0x2a850], R0 ;  /* 0x02a85000ff0075a7 */ /* 0x000e640008020146 */
[----:B-1----:R-:W-:Y:S05]  /*89c0*/  @!P1 BRA `(.L_x_4695) ;  /* 0x000000dc001c9947 */ /* 0x002fea0003800000 */
.L_x_4692:
        /* <DEDUP_REMOVED lines=31> */
.L_x_4696:
        /* <DEDUP_REMOVED lines=81> */
[----:B------:R-:W-:Y:S01]  /*90d0*/  FFMA.FTZ R144, R164, UR40, -R184 ;  /* 0x00000028a4907c23 */ /* 0x000fe200080108b8 */
[----:B------:R-:W-:Y:S02]  /*90e0*/  IMAD.U32 R164, RZ, RZ, UR40 ;  /* 0x00000028ffa47e24 */ /* 0x000fe4000f8e00ff */
[----:B------:R-:W-:Y:S01]  /*90f0*/  FMUL.FTZ R12, R7, UR40 ;  /* 0x00000028070c7c20 */ /* 0x000fe20008410000 */
[----:B------:R-:W-:-:S01]  /*9100*/  FADD.FTZ R7, -R9, R4 ;  /* 0x0000000409077221 */ /* 0x000fc20000010100 */
[----:B------:R-:W-:Y:S01]  /*9110*/  FFMA.FTZ R11, R120, UR40, -R184 ;  /* 0x00000028780b7c23 */ /* 0x000fe200080108b8 */
[----:B------:R-:W-:-:S01]  /*9120*/  FFMA.FTZ R164, R9, R164, -8 ;  /* 0xc100000009a47423 */ /* 0x000fc200000100a4 */
[----:B------:R-:W-:Y:S01]  /*9130*/  FFMA.FTZ R6, R121, UR40, -R184 ;  /* 0x0000002879067c23 */ /* 0x000fe200080108b8 */
[----:B------:R-:W-:Y:S01]  /*9140*/  FMUL.FTZ R7, R7, UR40 ;  /* 0x0000002807077c20 */ /* 0x000fe20008410000 */
[----:B------:R0:W-:Y:S01]  /*9150*/  MUFU.EX2 R4, R12 ;  /* 0x0000000c00047308 */ /* 0x0001e20000000800 */
[----:B------:R-:W-:-:S01]  /*9160*/  FFMA.FTZ R122, R122, UR40, -R164 ;  /* 0x000000287a7a7c23 */ /* 0x000fc200080108a4 */
[--C-:B------:R-:W-:Y:S01]  /*9170*/  FFMA.FTZ R123, R123, UR40, -R164.reuse ;  /* 0x000000287b7b7c23 */ /* 0x100fe200080108a4 */
[----:B------:R-:W-:-:S01]  /*9180*/  FFMA.FTZ R126, R126, UR40, -R164 ;  /* 0x000000287e7e7c23 */ /* 0x000fc200080108a4 */
[----:B------:R-:W-:Y:S01]  /*9190*/  FFMA.FTZ R13, R125, UR40, -R184 ;  /* 0x000000287d0d7c23 */ /* 0x000fe200080108b8 */
[----:B------:R-:W-:-:S01]  /*91a0*/  FFMA.FTZ R127, R127, UR40, -R164 ;  /* 0x000000287f7f7c23 */ /* 0x000fc200080108a4 */
[----:B------:R-:W-:Y:S01]  /*91b0*/  FFMA.FTZ R130, R130, UR40, -R164 ;  /* 0x0000002882827c23 */ /* 0x000fe200080108a4 */
[----:B------:R-:W-:-:S01]  /*91c0*/  FFMA.FTZ R15, R129, UR40, -R184 ;  /* 0x00000028810f7c23 */ /* 0x000fc200080108b8 */
[----:B------:R-:W1:Y:S01]  /*91d0*/  MUFU.EX2 R11, R11 ;  /* 0x0000000b000b7308 */ /* 0x000e620000000800 */
[----:B0-----:R-:W-:-:S01]  /*91e0*/  FFMA.FTZ R12, R128, UR40, -R184 ;  /* 0x00000028800c7c23 */ /* 0x001fc200080108b8 */
[----:B------:R-:W-:Y:S01]  /*91f0*/  FFMA.FTZ R131, R131, UR40, -R164 ;  /* 0x0000002883837c23 */ /* 0x000fe200080108a4 */
[----:B------:R-:W-:-:S01]  /*9200*/  FFMA.FTZ R14, R132, UR40, -R184 ;  /* 0x00000028840e7c23 */ /* 0x000fc200080108b8 */
[----:B------:R-:W-:Y:S01]  /*9210*/  FFMA.FTZ R121, R137, UR40, -R184 ;  /* 0x0000002889797c23 */ /* 0x000fe200080108b8 */
[----:B------:R-:W-:-:S01]  /*9220*/  FFMA.FTZ R134, R134, UR40, -R164 ;  /* 0x0000002886867c23 */ /* 0x000fc200080108a4 */
[--C-:B------:R-:W-:Y:S01]  /*9230*/  FFMA.FTZ R137, R153, UR40, -R184.reuse ;  /* 0x0000002899897c23 */ /* 0x100fe200080108b8 */
[----:B------:R-:W-:-:S01]  /*9240*/  FFMA.FTZ R153, R169, UR40, -R184 ;  /* 0x00000028a9997c23 */ /* 0x000fc200080108b8 */
[----:B------:R-:W-:Y:S01]  /*9250*/  MUFU.EX2 R7, R7 ;  /* 0x0000000700077308 */ /* 0x000fe20000000800 */
[----:B------:R-:W-:-:S01]  /*9260*/  FFMA.FTZ R21, R133, UR40, -R184 ;  /* 0x0000002885157c23 */ /* 0x000fc200080108b8 */
[----:B------:R-:W-:Y:S01]  /*9270*/  FFMA.FTZ R135, R135, UR40, -R164 ;  /* 0x0000002887877c23 */ /* 0x000fe200080108a4 */
[----:B------:R-:W-:-:S01]  /*9280*/  FFMA.FTZ R128, R148, UR40, -R184 ;  /* 0x0000002894807c23 */ /* 0x000fc200080108b8 */
[--C-:B------:R-:W-:Y:S01]  /*9290*/  FFMA.FTZ R148, R168, UR40, -R184.reuse ;  /* 0x00000028a8947c23 */ /* 0x100fe200080108b8 */
[----:B------:R-:W-:-:S01]  /*92a0*/  FFMA.FTZ R20, R136, UR40, -R184 ;  /* 0x0000002888147c23 */ /* 0x000fc200080108b8 */
[--C-:B------:R-:W-:Y:S01]  /*92b0*/  FFMA.FTZ R138, R138, UR40, -R164.reuse ;  /* 0x000000288a8a7c23 */ /* 0x100fe200080108a4 */
[----:B------:R-:W-:-:S01]  /*92c0*/  FFMA.FTZ R139, R139, UR40, -R164 ;  /* 0x000000288b8b7c23 */ /* 0x000fc200080108a4 */
[----:B------:R-:W0:Y:S01]  /*92d0*/  MUFU.EX2 R122, R122 ;  /* 0x0000007a007a7308 */ /* 0x000e220000000800 */
[----:B-1----:R-:W-:-:S01]  /*92e0*/  FFMA.FTZ R3, R4, R3, R11 ;  /* 0x0000000304037223 */ /* 0x002fc2000001000b */
[----:B------:R-:W-:Y:S01]  /*92f0*/  FFMA.FTZ R120, R140, UR40, -R184 ;  /* 0x000000288c787c23 */ /* 0x000fe200080108b8 */
[----:B------:R-:W-:-:S01]  /*9300*/  FFMA.FTZ R142, R142, UR40, -R164 ;  /* 0x000000288e8e7c23 */ /* 0x000fc200080108a4 */
[----:B------:R-:W-:Y:S01]  /*9310*/  FFMA.FTZ R125, R141, UR40, -R184 ;  /* 0x000000288d7d7c23 */ /* 0x000fe200080108b8 */
[----:B------:R-:W-:-:S01]  /*9320*/  FFMA.FTZ R143, R143, UR40, -R164 ;  /* 0x000000288f8f7c23 */ /* 0x000fc200080108a4 */
[----:B------:R-:W-:Y:S01]  /*9330*/  FFMA.FTZ R146, R146, UR40, -R164 ;  /* 0x0000002892927c23 */ /* 0x000fe200080108a4 */
[----:B------:R-:W-:-:S01]  /*9340*/  FFMA.FTZ R129, R145, UR40, -R184 ;  /* 0x0000002891817c23 */ /* 0x000fc200080108b8 */
[----:B------:R-:W1:Y:S01]  /*9350*/  MUFU.EX2 R6, R6 ;  /* 0x0000000600067308 */ /* 0x000e620000000800 */
[----:B------:R-:W-:-:S01]  /*9360*/  FFMA.FTZ R147, R147, UR40, -R164 ;  /* 0x0000002893937c23 */ /* 0x000fc200080108a4 */
[----:B------:R-:W-:Y:S01]  /*9370*/  FFMA.FTZ R150, R150, UR40, -R164 ;  /* 0x0000002896967c23 */ /* 0x000fe200080108a4 */
[----:B------:R-:W-:-:S01]  /*9380*/  FFMA.FTZ R133, R149, UR40, -R184 ;  /* 0x0000002895857c23 */ /* 0x000fc200080108b8 */
[----:B------:R-:W-:Y:S01]  /*9390*/  FFMA.FTZ R151, R151, UR40, -R164 ;  /* 0x0000002897977c23 */ /* 0x000fe200080108a4 */
[----:B------:R-:W-:-:S01]  /*93a0*/  FFMA.FTZ R132, R152, UR40, -R184 ;  /* 0x0000002898847c23 */ /* 0x000fc200080108b8 */
[--C-:B------:R-:W-:Y:S01]  /*93b0*/  FFMA.FTZ R154, R154, UR40, -R164.reuse ;  /* 0x000000289a9a7c23 */ /* 0x100fe200080108a4 */
[----:B------:R-:W-:-:S01]  /*93c0*/  FFMA.FTZ R155, R155, UR40, -R164 ;  /* 0x000000289b9b7c23 */ /* 0x000fc200080108a4 */
[----:B------:R-:W2:Y:S01]  /*93d0*/  MUFU.EX2 R123, R123 ;  /* 0x0000007b007b7308 */ /* 0x000ea20000000800 */
[----:B0-----:R-:W-:-:S01]  /*93e0*/  FFMA.FTZ R2, R7, R2, R122 ;  /* 0x0000000207027223 */ /* 0x001fc2000001007a */
[----:B------:R-:W-:Y:S01]  /*93f0*/  FFMA.FTZ R136, R156, UR40, -R184 ;  /* 0x000000289c887c23 */ /* 0x000fe200080108b8 */
[----:B------:R-:W-:-:S01]  /*9400*/  FFMA.FTZ R158, R158, UR40, -R164 ;  /* 0x000000289e9e7c23 */ /* 0x000fc200080108a4 */
[--C-:B------:R-:W-:Y:S01]  /*9410*/  FFMA.FTZ R141, R157, UR40, -R184.reuse ;  /* 0x000000289d8d7c23 */ /* 0x100fe200080108b8 */
[----:B------:R-:W-:-:S01]  /*9420*/  FFMA.FTZ R157, R173, UR40, -R184 ;  /* 0x00000028ad9d7c23 */ /* 0x000fc200080108b8 */
[----:B------:R-:W-:Y:S01]  /*9430*/  FFMA.FTZ R159, R159, UR40, -R164 ;  /* 0x000000289f9f7c23 */ /* 0x000fe200080108a4 */
[----:B------:R-:W-:-:S01]  /*9440*/  FFMA.FTZ R140, R160, UR40, -R184 ;  /* 0x00000028a08c7c23 */ /* 0x000fc200080108b8 */
[----:B------:R-:W0:Y:S01]  /*9450*/  MUFU.EX2 R10, R10 ;  /* 0x0000000a000a7308 */ /* 0x000e220000000800 */
[----:B-1----:R-:W-:-:S01]  /*9460*/  FADD.FTZ R3, R6, R3 ;  /* 0x0000000306037221 */ /* 0x002fc20000010000 */
[----:B------:R-:W-:Y:S01]  /*9470*/  FFMA.FTZ R162, R162, UR40, -R164 ;  /* 0x00000028a2a27c23 */ /* 0x000fe200080108a4 */
[----:B------:R-:W-:-:S01]  /*9480*/  FFMA.FTZ R145, R161, UR40, -R184 ;  /* 0x00000028a1917c23 */ /* 0x000fc200080108b8 */
[----:B------:R-:W-:Y:S01]  /*9490*/  FFMA.FTZ R163, R163, UR40, -R164 ;  /* 0x00000028a3a37c23 */ /* 0x000fe200080108a4 */
[----:B------:R-:W-:-:S01]  /*94a0*/  FFMA.FTZ R152, R172, UR40, -R184 ;  /* 0x00000028ac987c23 */ /* 0x000fc200080108b8 */
[----:B------:R-:W-:Y:S01]  /*94b0*/  FFMA.FTZ R166, R166, UR40, -R164 ;  /* 0x00000028a6a67c23 */ /* 0x000fe200080108a4 */
[----:B------:R-:W-:-:S01]  /*94c0*/  FFMA.FTZ R149, R165, UR40, -R184 ;  /* 0x00000028a5957c23 */ /* 0x000fc200080108b8 */
[----:B------:R-:W1:Y:S01]  /*94d0*/  MUFU.EX2 R126, R126 ;  /* 0x0000007e007e7308 */ /* 0x000e620000000800 */
[----:B--2---:R-:W-:-:S01]  /*94e0*/  FADD.FTZ R169, R123, R2 ;  /* 0x000000027ba97221 */ /* 0x004fc20000010000 */
[----:B------:R-:W-:Y:S01]  /*94f0*/  FFMA.FTZ R167, R167, UR40, -R164 ;  /* 0x00000028a7a77c23 */ /* 0x000fe200080108a4 */
[----:B------:R-:W-:-:S01]  /*9500*/  FFMA.FTZ R156, R176, UR40, -R184 ;  /* 0x00000028b09c7c23 */ /* 0x000fc200080108b8 */
[--C-:B------:R-:W-:Y:S01]  /*9510*/  FFMA.FTZ R161, R177, UR40, -R184.reuse ;  /* 0x00000028b1a17c23 */ /* 0x100fe200080108b8 */
[----:B------:R-:W-:-:S01]  /*9520*/  FFMA.FTZ R160, R180, UR40, -R184 ;  /* 0x00000028b4a07c23 */ /* 0x000fc200080108b8 */
[----:B------:R-:W-:Y:S01]  /*9530*/  FFMA.FTZ R182, R182, UR40, -R164 ;  /* 0x00000028b6b67c23 */ /* 0x000fe200080108a4 */
[----:B------:R-:W-:-:S01]  /*9540*/  FFMA.FTZ R165, R181, UR40, -R184 ;  /* 0x00000028b5a57c23 */ /* 0x000fc200080108b8 */
        /* <DEDUP_REMOVED lines=40> */
[----:B------:R-:W-:-:S06]  /*97d0*/  FFMA.FTZ R168, R170, UR40, -R164 ;  /* 0x00000028aaa87c23 */ /* 0x000fcc00080108a4 */
[----:B------:R-:W1:Y:S01]  /*97e0*/  MUFU.EX2 R129, R129 ;  /* 0x0000008100817308 */ /* 0x000e620000000800 */
[----:B--2---:R-:W-:-:S07]  /*97f0*/  FADD.FTZ R2, R124, R3 ;  /* 0x000000037c027221 */ /* 0x004fce0000010000 */
[----:B------:R-:W2:Y:S01]  /*9800*/  MUFU.EX2 R147, R147 ;  /* 0x0000009300937308 */ /* 0x000ea20000000800 */
[----:B0-----:R-:W-:-:S01]  /*9810*/  FADD.FTZ R170, R146, R169 ;  /* 0x000000a992aa7221 */ /* 0x001fc20000010000 */
[----:B------:R-:W-:-:S06]  /*9820*/  FFMA.FTZ R169, R171, UR40, -R164 ;  /* 0x00000028aba97c23 */ /* 0x000fcc00080108a4 */
        /* <DEDUP_REMOVED lines=39> */
[--C-:B------:R-:W-:Y:S01]  /*9aa0*/  FFMA.FTZ R172, R179, UR40, -R164.reuse ;  /* 0x00000028b3ac7c23 */ /* 0x100fe200080108a4 */
[----:B------:R-:W-:-:S05]  /*9ab0*/  FFMA.FTZ R164, R183, UR40, -R164 ;  /* 0x00000028b7a47c23 */ /* 0x000fca00080108a4 */
        /* <DEDUP_REMOVED lines=36> */
[----:B-1----:R-:W-:-:S03]  /*9d00*/  FADD.FTZ R3, R165, R2 ;  /* 0x00000002a5037221 */ /* 0x002fc60000010000 */
[----:B--2---:R-:W-:Y:S01]  /*9d10*/  FADD.FTZ R2, R177, R174 ;  /* 0x000000aeb1027221 */ /* 0x004fe20000010000 */
[----:B------:R-:W-:Y:S06]  /*9d20*/  @!P0 BRA `(.L_x_4697) ;  /* 0x0000000000048947 */ /* 0x000fec0003800000 */
[----:B------:R-:W-:Y:S01]  /*9d30*/  BPT.TRAP 0x1 ;  /* 0x000000040000795c */ /* 0x000fe20000300000 */
.L_x_4697:
[----:B------:R-:W-:Y:S01]  /*9d40*/  ULEA UR6, UR29, UR36, 0x3 ;  /* 0x000000241d067291 */ /* 0x000fe2000f8e183f */
[----:B------:R-:W-:Y:S01]  /*9d50*/  ISETP.GT.AND P1, PT, R8, R5, PT ;  /* 0x000000050800720c */ /* 0x000fe20003f24270 */
        /* <DEDUP_REMOVED lines=118> */
[----:B------:R-:W-:Y:S01]  /*a4c0*/  VIADD R8, R8, 0xffffffff ;  /* 0xffffffff08087836 */ /* 0x000fe20000000000 */
        /* <DEDUP_REMOVED lines=16> */
[----:B------:R-:W-:Y:S01]  /*a5d0*/  F2FP.SATFINITE.E4M3.F32.PACK_AB_MERGE_C R187, R172, R171, R13 ;  /* 0x000000abacbb723e */ /* 0x000fe2000480700d */
[----:B------:R-:W-:Y:S06]  /*a5e0*/  @P1 BRA `(.L_x_4698) ;  /* 0xffffffdc00e81947 */ /* 0x000fec000383ffff */
.L_x_4687:
[----:B------:R-:W-:-:S13]  /*a5f0*/  ISETP.GE.AND P1, PT, R8, UR39, PT ;  /* 0x0000002708007c0c */ /* 0x000fda000bf26270 */
[----:B------:R-:W-:Y:S05]  /*a600*/  @!P1 BRA `(.L_x_4699) ;  /* 0x0000003000709947 */ /* 0x000fea0003800000 */
[----:B------:R-:W-:Y:S01]  /*a610*/  IMAD.MOV.U32 R5, RZ, RZ, R9 ;  /* 0x000000ffff057224 */ /* 0x000fe200078e0009 */
[----:B------:R-:W-:Y:S01]  /*a620*/  UMOV UR34, UR47 ;  /* 0x0000002f00227c82 */ /* 0x000fe20008000000 */
[----:B------:R-:W-:Y:S01]  /*a630*/  IMAD.MOV.U32 R4, RZ, RZ, R0 ;  /* 0x000000ffff047224 */ /* 0x000fe200078e0000 */
[----:B------:R-:W-:Y:S01]  /*a640*/  UMOV UR33, UR46 ;  /* 0x0000002e00217c82 */ /* 0x000fe20008000000 */
[----:B------:R-:W-:Y:S01]  /*a650*/  ULDC UR29, c[0x0][0x9e4] ;  /* 0x00027900001d7ab9 */ /* 0x000fe20000000800 */
[----:B------:R-:W-:Y:S01]  /*a660*/  ULDC UR32, c[0x0][0x9dc] ;  /* 0x0002770000207ab9 */ /* 0x000fe20000000800 */
[----:B------:R-:W-:Y:S01]  /*a670*/  ULDC UR31, c[0x0][0x288] ;  /* 0x0000a200001f7ab9 */ /* 0x000fe20000000800 */
[----:B------:R-:W-:-:S05]  /*a680*/  ULDC UR30, c[0x0][0x9e0] ;  /* 0x00027800001e7ab9 */ /* 0x000fca0000000800 */
.L_x_4718:
[----:B------:R-:W-:Y:S01]  /*a690*/  UIADD3 UR46, UR33, 0x1, URZ ;  /* 0x00000001212e7890 */ /* 0x000fe2000fffe03f */
[----:B------:R-:W-:-:S03]  /*a6a0*/  ISETP.NE.AND P2, PT, RZ, UR37, PT ;  /* 0x00000025ff007c0c */ /* 0x000fc6000bf45270 */
[----:B------:R-:W-:-:S04]  /*a6b0*/  UISETP.NE.AND UP0, UPT, UR46, 0x2, UPT ;  /* 0x000000022e00788c */ /* 0x000fc8000bf05270 */
[----:B------:R-:W-:Y:S02]  /*a6c0*/  USEL UR47, URZ, 0x1, UP0 ;  /* 0x000000013f2f7887 */ /* 0x000fe40008000000 */
[----:B------:R-:W-:Y:S02]  /*a6d0*/  USEL UR46, UR46, URZ, UP0 ;  /* 0x0000003f2e2e7287 */ /* 0x000fe40008000000 */
[----:B------:R-:W-:Y:S02]  /*a6e0*/  ULOP3.LUT UR47, UR34, UR47, URZ, 0x3c, !UPT ;  /* 0x0000002f222f7292 */ /* 0x000fe4000f8e3c3f */
[----:B------:R-:W-:Y:S10]  /*a6f0*/  @P2 BRA `(.L_x_4700) ;  /* 0x00000000002c2947 */ /* 0x000ff40003800000 */
[----:B------:R-:W-:Y:S05]  /*a700*/  @!P0 BRA `(.L_x_4701) ;  /* 0x0000000000048947 */ /* 0x000fea0003800000 */
[----:B------:R-:W-:Y:S01]  /*a710*/  BPT.TRAP 0x1 ;  /* 0x000000040000795c */ /* 0x000fe20000300000 */
.L_x_4701:
[----:B------:R-:W-:Y:S01]  /*a720*/  ULEA UR6, UR46, UR36, 0x3 ;  /* 0x000000242e067291 */ /* 0x000fe2000f8e183f */
[----:B------:R-:W-:-:S05]  /*a730*/  IMAD.U32 R0, RZ, RZ, UR47 ;  /* 0x0000002fff007e24 */ /* 0x000fca000f8e00ff */
[----:B------:R-:W-:-:S04]  /*a740*/  SHF.L.U32 R0, R0, 0x1f, RZ ;  /* 0x0000001f00007819 */ /* 0x000fc800000006ff */
[----:B------:R0:W1:Y:S01]  /*a750*/  SYNCS.PHASECHK.TRANS64.TRYWAIT P1, [UR6+0x2a830], R0 ;  /* 0x02a83000ff0075a7 */ /* 0x0000620008020146 */
[----:B------:R-:W-:Y:S05]  /*a760*/  @!P0 BRA `(.L_x_4702) ;  /* 0x0000000000048947 */ /* 0x000fea0003800000 */
[----:B------:R-:W-:Y:S01]  /*a770*/  BPT.TRAP 0x1 ;  /* 0x000000040000795c */ /* 0x000fe20000300000 */
.L_x_4702:
[----:B-1----:R-:W-:Y:S05]  /*a780*/  @P1 BRA `(.L_x_4700) ;  /* 0x0000000000081947 */ /* 0x002fea0003800000 */
[----:B------:R-:W1:Y:S02]  /*a790*/  SYNCS.PHASECHK.TRANS64.TRYWAIT P1, [UR6+0x2a830], R0 ;  /* 0x02a83000ff0075a7 */ /* 0x000e640008020146 */
[----:B-1----:R-:W-:Y:S05]  /*a7a0*/  @!P1 BRA `(.L_x_4703) ;  /* 0x000000bc00bc9947 */ /* 0x002fea0003800000 */
.L_x_4700:
[----:B------:R-:W2:Y:S01]  /*a7b0*/  S2R R6, SR_TID.X ;  /* 0x0000000000067919 */ /* 0x000ea20000002100 */
[----:B------:R-:W-:Y:S01]  /*a7c0*/  UIMAD UR26, UR46, 0x600, UR28 ;  /* 0x000006002e1a78a4 */ /* 0x000fe2000f8e021c */
[----:B------:R-:W-:Y:S01]  /*a7d0*/  UMOV UR27, 0x80000020 ;  /* 0x80000020001b7882 */ /* 0x000fe20000000000 */
[----:B------:R-:W-:Y:S02]  /*a7e0*/  UMOV UR7, 0x80000020 ;  /* 0x8000002000077882 */ /* 0x000fe40000000000 */
[----:B------:R-:W-:Y:S02]  /*a7f0*/  UIADD3 UR6, UR26, 0x2, URZ ;  /* 0x000000021a067890 */ /* 0x000fe4000fffe03f */
        /* <DEDUP_REMOVED lines=32> */
.L_x_4705:
[----:B------:R-:W-:Y:S01]  /*aa00*/  ULEA UR6, UR33, UR36, 0x3 ;  /* 0x0000002421067291 */ /* 0x000fe2000f8e183f */
[----:B------:R-:W-:-:S05]  /*aa10*/  IMAD.U32 R0, RZ, RZ, UR34 ;  /* 0x00000022ff007e24 */ /* 0x000fca000f8e00ff */
[----:B------:R-:W-:-:S04]  /*aa20*/  SHF.L.U32 R0, R0, 0x1f, RZ ;  /* 0x0000001f00007819 */ /* 0x000fc800000006ff */
[----:B------:R0:W1:Y:S01]  /*aa30*/  SYNCS.PHASECHK.TRANS64.TRYWAIT P1, [UR6+0x2a850], R0 ;  /* 0x02a85000ff0075a7 */ /* 0x0000620008020146 */
[----:B------:R-:W-:Y:S05]  /*aa40*/  @!P0 BRA `(.L_x_4706) ;  /* 0x0000000000048947 */ /* 0x000fea0003800000 */
[----:B------:R-:W-:Y:S01]  /*aa50*/  BPT.TRAP 0x1 ;  /* 0x000000040000795c */ /* 0x000fe20000300000 */
.L_x_4706:
[----:B-1----:R-:W-:Y:S05]  /*aa60*/  @P1 BRA `(.L_x_4704) ;  /* 0x0000000000081947 */ /* 0x002fea0003800000 */
[----:B------:R-:W1:Y:S02]  /*aa70*/  SYNCS.PHASECHK.TRANS64.TRYWAIT P1, [UR6+0x2a850], R0 ;  /* 0x02a85000ff0075a7 */ /* 0x000e640008020146 */
[----:B-1----:R-:W-:Y:S05]  /*aa80*/  @!P1 BRA `(.L_x_4707) ;  /* 0x000000bc001c9947 */ /* 0x002fea0003800000 */
.L_x_4704:
        /* <DEDUP_REMOVED lines=31> */
.L_x_4708:
[----:B------:R-:W-:Y:S01]  /*ac80*/  UISETP.NE.AND UP1, UPT, UR51, URZ, UPT ;  /* 0x0000003f3300728c */ /* 0x000fe2000bf25270 */
[----:B------:R-:W-:Y:S01]  /*ac90*/  VIADD R11, R17, UR41 ;  /* 0x00000029110b7c36 */ /* 0x000fe20008000000 */
[----:B------:R-:W1:Y:S01]  /*aca0*/  LDC R6, c[0x0][0x2f0] ;  /* 0x0000bc00ff067b82 */ /* 0x000e620000000800 */
[----:B------:R-:W-:Y:S02]  /*acb0*/  ULEA UR6, UR46, UR36, 0x3 ;  /* 0x000000242e067291 */ /* 0x000fe4000f8e183f */
[----:B------:R-:W-:Y:S01]  /*acc0*/  UISETP.NE.AND UP0, UPT, UR50, URZ, UPT ;  /* 0x0000003f3200728c */ /* 0x000fe2000bf05270 */
[----:B------:R-:W-:Y:S01]  /*acd0*/  PLOP3.LUT P1, PT, PT, PT, UP1, 0x80, 0x0 ;  /* 0x000000000000781c */ /* 0x000fe20003f2f018 */
[----:B------:R-:W-:Y:S01]  /*ace0*/  UIADD3 UR6, UR6, 0x2a840, URZ ;  /* 0x0002a84006067890 */ /* 0x000fe2000fffe03f */
[----:B------:R-:W-:-:S03]  /*acf0*/  PLOP3.LUT P2, PT, PT, PT, UP1, 0x80, 0x0 ;  /* 0x000000000000781c */ /* 0x000fc60003f4f018 */
        /* <DEDUP_REMOVED lines=13> */
[----:B------:R-:W-:-:S04]  /*add0*/  VIADD R7, R7, -UR31 ;  /* 0x8000001f07077c36 */ /* 0x000fc80008000000 */
[C---:B------:R-:W-:Y:S02]  /*ade0*/  VIADD R10, R7.reuse, UR30 ;  /* 0x0000001e070a7c36 */ /* 0x040fe40008000000 */
[----:B------:R-:W-:Y:S02]  /*adf0*/  VIADD R9, R7, UR6 ;  /* 0x0000000607097c36 */ /* 0x000fe40008000000 */
[--C-:B0-----:R-:W-:Y:S02]  /*ae00*/  IMAD.IADD R7, R10, 0x1, R13.reuse ;  /* 0x000000010a077824 */ /* 0x101fe400078e020d */
        /* <DEDUP_REMOVED lines=15> */
.L_x_4711:
[----:B------:R-:W-:-:S05]  /*af00*/  IMAD.U32 R20, RZ, RZ, UR29 ;  /* 0x0000001dff147e24 */ /* 0x000fca000f8e00ff */
[----:B------:R-:W-:-:S13]  /*af10*/  ISETP.NE.AND P1, PT, R20, 0x1, PT ;  /* 0x000000011400780c */ /* 0x000fda0003f25270 */
[----:B------:R-:W0:Y:S02]  /*af20*/  @P1 LDC.64 R14, c[0x0][0x9e8] ;  /* 0x00027a00ff0e1b82 */ /* 0x000e240000000a00 */
[----:B0-----:R-:W-:-:S05]  /*af30*/  @P1 IMAD.HI.U32 R14, R13, R14, RZ ;  /* 0x0000000e0d0e1227 */ /* 0x001fca00078e00ff */
[----:B------:R-:W-:-:S07]  /*af40*/  @P1 SHF.R.U32.HI R13, RZ, R15, R14 ;  /* 0x0000000fff0d1219 */ /* 0x000fce000001160e */
.L_x_4712:
[----:B------:R-:W-:Y:S05]  /*af50*/  BSYNC B0 ;  /* 0x0000000000007941 */ /* 0x000fea0003800000 */
.L_x_4710:
[----:B------:R-:W-:-:S04]  /*af60*/  IMAD R13, R13, R20, -R0 ;  /* 0x000000140d0d7224 */ /* 0x000fc800078e0a00 */
[----:B------:R-:W-:-:S05]  /*af70*/  IMAD R13, R16, -0x2, R13 ;  /* 0xfffffffe100d7824 */ /* 0x000fca00078e020d */
[----:B------:R-:W-:Y:S02]  /*af80*/  VIADDMNMX R7, R13, R20, R7, PT ;  /* 0x000000140d077246 */ /* 0x000fe40003800107 */
[----:B------:R-:W-:-:S07]  /*af90*/  VIMNMX R12, R12, R13, !PT ;  /* 0x0000000d0c0c7248 */ /* 0x000fce0007fe0100 */
.L_x_4709:
[----:B------:R-:W-:Y:S01]  /*afa0*/  ISETP.GT.AND P1, PT, R8, -0x1, PT ;  /* 0xffffffff0800780c */ /* 0x000fe20003f24270 */
[----:B------:R-:W0:Y:S01]  /*afb0*/  SHFL.IDX PT, R21, R11, 0x1, 0x1c1f ;  /* 0x003c1f000b157f89 */ /* 0x000e2200000e0000 */
[----:B------:R-:W-:Y:S02]  /*afc0*/  UISETP.NE.AND UP0, UPT, UR50, URZ, UPT ;  /* 0x0000003f3200728c */ /* 0x000fe4000bf05270 */
[C---:B------:R-:W-:Y:S02]  /*afd0*/  ISETP.GT.AND P3, PT, R12.reuse, 0x8, P1 ;  /* 0x000000080c00780c */ /* 0x040fe40000f64270 */
[C---:B------:R-:W-:Y:S02]  /*afe0*/  ISETP.GT.AND P6, PT, R12.reuse, RZ, P1 ;  /* 0x000000ff0c00720c */ /* 0x040fe40000fc4270 */
[----:B------:R-:W-:Y:S02]  /*aff0*/  ISETP.LT.OR P3, PT, R7, 0x9, P3 ;  /* 0x000000090700780c */ /* 0x000fe40001f61670 */
[----:B------:R-:W-:-:S02]  /*b000*/  ISETP.GT.AND P2, PT, R12, 0x1, P1 ;  /* 0x000000010c00780c */ /* 0x000fc40000f44270 */
[----:B------:R-:W-:Y:S02]  /*b010*/  FSEL R13, R124, -INF , !P3 ;  /* 0xff8000007c0d7808 */ /* 0x000fe40005800000 */
[----:B------:R-:W-:Y:S02]  /*b020*/  ISETP.GT.AND P3, PT, R12, 0x19, P1 ;  /* 0x000000190c00780c */ /* 0x000fe40000f64270 */
[C---:B------:R-:W-:Y:S02]  /*b030*/  ISETP.LT.OR P6, PT, R7.reuse, 0x1, P6 ;  /* 0x000000010700780c */ /* 0x040fe400037c1670 */
[C---:B------:R-:W-:Y:S02]  /*b040*/  ISETP.LT.OR P2, PT, R7.reuse, 0x2, P2 ;  /* 0x000000020700780c */ /* 0x040fe40001741670 */
[----:B------:R-:W-:Y:S02]  /*b050*/  ISETP.LT.OR P3, PT, R7, 0x1a, P3 ;  /* 0x0000001a0700780c */ /* 0x000fe40001f61670 */
[----:B------:R-:W-:-:S02]  /*b060*/  FSEL R15, R120, -INF , !P6 ;  /* 0xff800000780f7808 */ /* 0x000fc40007000000 */
[----:B------:R-:W-:Y:S01]  /*b070*/  FSEL R121, R121, -INF , !P2 ;  /* 0xff80000079797808 */ /* 0x000fe20005000000 */
[--C-:B0-----:R-:W-:Y:S01]  /*b080*/  IMAD.IADD R10, R10, 0x1, R21.reuse ;  /* 0x000000010a0a7824 */ /* 0x101fe200078e0215 */
        /* <DEDUP_REMOVED lines=101> */
.L_x_4715:
[----:B------:R-:W-:-:S05]  /*b6e0*/  IMAD.U32 R12, RZ, RZ, UR29 ;  /* 0x0000001dff0c7e24 */ /* 0x000fca000f8e00ff */
[----:B------:R-:W-:-:S13]  /*b6f0*/  ISETP.NE.AND P2, PT, R12, 0x1, PT ;  /* 0x000000010c00780c */ /* 0x000fda0003f45270 */
[----:B------:R-:W0:Y:S02]  /*b700*/  @P2 LDC.64 R6, c[0x0][0x9e8] ;  /* 0x00027a00ff062b82 */ /* 0x000e240000000a00 */
[----:B0-----:R-:W-:-:S05]  /*b710*/  @P2 IMAD.HI.U32 R6, R21, R6, RZ ;  /* 0x0000000615062227 */ /* 0x001fca00078e00ff */
[----:B------:R-:W-:-:S07]  /*b720*/  @P2 SHF.R.U32.HI R21, RZ, R7, R6 ;  /* 0x00000007ff152219 */ /* 0x000fce0000011606 */
.L_x_4716:
[----:B------:R-:W-:Y:S05]  /*b730*/  BSYNC B0 ;  /* 0x0000000000007941 */ /* 0x000fea0003800000 */
.L_x_4714:
[----:B------:R-:W-:-:S04]  /*b740*/  IMAD R21, R21, R12, -R0 ;  /* 0x0000000c15157224 */ /* 0x000fc800078e0a00 */
[----:B------:R-:W-:-:S05]  /*b750*/  IMAD R21, R16, -0x2, R21 ;  /* 0xfffffffe10157824 */ /* 0x000fca00078e0215 */
[----:B------:R-:W-:Y:S02]  /*b760*/  VIADDMNMX R10, R21, R12, R10, PT ;  /* 0x0000000c150a7246 */ /* 0x000fe4000380010a */
[----:B------:R-:W-:-:S07]  /*b770*/  VIMNMX R9, R9, R21, !PT ;  /* 0x0000001509097248 */ /* 0x000fce0007fe0100 */
.L_x_4713:
        /* <DEDUP_REMOVED lines=99> */
[----:B------:R-:W-:-:S02]  /*bdb0*/  ISETP.LT.OR P4, PT, R10, 0x4a, P4 ;  /* 0x0000004a0a00780c */ /* 0x000fc40002781670 */
[----:B------:R-:W-:Y:S02]  /*bdc0*/  ISETP.GT.AND P3, PT, R9, 0x51, P1 ;  /* 0x000000510900780c */ /* 0x000fe40000f64270 */
[----:B------:R-:W-:Y:S02]  /*bdd0*/  FSEL R6, R12, RZ, P6 ;  /* 0x000000ff0c067208 */ /* 0x000fe40003000000 */
[----:B------:R-:W-:Y:S02]  /*bde0*/  ISETP.LT.OR P2, PT, R10, 0x51, P2 ;  /* 0x000000510a00780c */ /* 0x000fe40001741670 */
[----:B------:R-:W-:Y:S01]  /*bdf0*/  FSEL R159, R159, -INF , !P4 ;  /* 0xff8000009f9f7808 */ /* 0x000fe20006000000 */
        /* <DEDUP_REMOVED lines=8> */
[----:B------:R0:W-:Y:S01]  /*be80*/  MUFU.EX2 R20, R129 ;  /* 0x0000008100147308 */ /* 0x0001e20000000800 */
[----:B------:R-:W-:Y:S01]  /*be90*/  FMNMX.FTZ R21, R127, R120, !PT ;  /* 0x000000787f157209 */ /* 0x000fe20007810000 */
[--C-:B------:R-:W-:Y:S01]  /*bea0*/  FFMA.FTZ R137, R137, UR40, -R6.reuse ;  /* 0x0000002889897c23 */ /* 0x100fe20008010806 */
[----:B------:R-:W-:Y:S01]  /*beb0*/  ISETP.GT.AND P5, PT, R9, 0x58, P1 ;  /* 0x000000580900780c */ /* 0x000fe20000fa4270 */
[--C-:B------:R-:W-:Y:S01]  /*bec0*/  FFMA.FTZ R145, R145, UR40, -R6.reuse ;  /* 0x0000002891917c23 */ /* 0x100fe20008010806 */
[----:B------:R-:W-:Y:S01]  /*bed0*/  FMNMX.FTZ R120, R130, R21, !PT ;  /* 0x0000001582787209 */ /* 0x000fe20007810000 */
[--C-:B------:R-:W-:Y:S01]  /*bee0*/  FFMA.FTZ R141, R141, UR40, -R6.reuse ;  /* 0x000000288d8d7c23 */ /* 0x100fe20008010806 */
[----:B------:R-:W-:Y:S01]  /*bef0*/  FSEL R162, R162, -INF , !P2 ;  /* 0xff800000a2a27808 */ /* 0x000fe20005000000 */
[--C-:B------:R-:W-:Y:S01]  /*bf00*/  FFMA.FTZ R149, R149, UR40, -R6.reuse ;  /* 0x0000002895957c23 */ /* 0x100fe20008010806 */
[----:B------:R-:W-:Y:S01]  /*bf10*/  FMNMX.FTZ R21, R131, R120, !PT ;  /* 0x0000007883157209 */ /* 0x000fe20007810000 */
[--C-:B------:R-:W-:Y:S01]  /*bf20*/  FFMA.FTZ R153, R153, UR40, -R6.reuse ;  /* 0x0000002899997c23 */ /* 0x100fe20008010806 */
[----:B------:R-:W-:Y:S01]  /*bf30*/  MUFU.EX2 R120, R133 ;  /* 0x0000008500787308 */ /* 0x000fe20000000800 */
[----:B------:R-:W-:Y:S01]  /*bf40*/  ISETP.LT.OR P3, PT, R10, 0x52, P3 ;  /* 0x000000520a00780c */ /* 0x000fe20001f61670 */
[--C-:B------:R-:W-:Y:S01]  /*bf50*/  FFMA.FTZ R13, R13, UR40, -R6.reuse ;  /* 0x000000280d0d7c23 */ /* 0x100fe20008010806 */
[----:B------:R-:W-:Y:S01]  /*bf60*/  FMNMX.FTZ R124, R134, R21, !PT ;  /* 0x00000015867c7209 */ /* 0x000fe20007810000 */
[--C-:B------:R-:W-:Y:S01]  /*bf70*/  FFMA.FTZ R21, R136, UR40, -R6.reuse ;  /* 0x0000002888157c23 */ /* 0x100fe20008010806 */
[----:B------:R-:W-:Y:S01]  /*bf80*/  ISETP.GT.AND P4, PT, R9, 0x59, P1 ;  /* 0x000000590900780c */ /* 0x000fe20000f84270 */
[--C-:B------:R-:W-:Y:S01]  /*bf90*/  FFMA.FTZ R11, R11, UR40, -R6.reuse ;  /* 0x000000280b0b7c23 */ /* 0x100fe20008010806 */
[----:B------:R-:W-:Y:S01]  /*bfa0*/  FMNMX.FTZ R121, R135, R124, !PT ;  /* 0x0000007c87797209 */ /* 0x000fe20007810000 */
[----:B------:R-:W-:Y:S01]  /*bfb0*/  FFMA.FTZ R181, R181, UR40, -R6 ;  /* 0x00000028b5b57c23 */ /* 0x000fe20008010806 */
[----:B------:R-:W-:Y:S01]  /*bfc0*/  ISETP.LT.OR P5, PT, R10, 0x59, P5 ;  /* 0x000000590a00780c */ /* 0x000fe20002fa1670 */
[----:B------:R-:W-:Y:S01]  /*bfd0*/  MUFU.EX2 R12, R12 ;  /* 0x0000000c000c7308 */ /* 0x000fe20000000800 */
[----:B------:R-:W-:-:S02]  /*bfe0*/  FMNMX.FTZ R124, R138, R121, !PT ;  /* 0x000000798a7c7209 */ /* 0x000fc40007810000 */
[----:B------:R-:W-:Y:S02]  /*bff0*/  FSEL R163, R163, -INF , !P3 ;  /* 0xff800000a3a37808 */ /* 0x000fe40005800000 */
[----:B------:R-:W-:Y:S02]  /*c000*/  FMNMX.FTZ R121, R139, R124, !PT ;  /* 0x0000007c8b797209 */ /* 0x000fe40007810000 */
[----:B------:R-:W-:Y:S01]  /*c010*/  ISETP.GT.AND P2, PT, R9, 0x60, P1 ;  /* 0x000000600900780c */ /* 0x000fe20000f44270 */
[----:B------:R-:W-:Y:S01]  /*c020*/  MUFU.EX2 R124, R137 ;  /* 0x00000089007c7308 */ /* 0x000fe20000000800 */
[----:B------:R-:W-:Y:S01]  /*c030*/  FMNMX.FTZ R128, R142, R121, !PT ;  /* 0x000000798e807209 */ /* 0x000fe20007810000 */
[----:B------:R-:W-:Y:S01]  /*c040*/  FFMA.FTZ R121, R140, UR40, -R6 ;  /* 0x000000288c797c23 */ /* 0x000fe20008010806 */
[----:B------:R-:W-:Y:S02]  /*c050*/  FSEL R166, R166, -INF , !P5 ;  /* 0xff800000a6a67808 */ /* 0x000fe40006800000 */
[----:B------:R-:W-:-:S02]  /*c060*/  FMNMX.FTZ R125, R143, R128, !PT ;  /* 0x000000808f7d7209 */ /* 0x000fc40007810000 */
[----:B------:R-:W-:Y:S01]  /*c070*/  ISETP.LT.OR P4, PT, R10, 0x5a, P4 ;  /* 0x0000005a0a00780c */ /* 0x000fe20002781670 */
[----:B------:R-:W-:Y:S01]  /*c080*/  MUFU.EX2 R7, R7 ;  /* 0x0000000700077308 */ /* 0x000fe20000000800 */
[----:B------:R-:W-:Y:S02]  /*c090*/  FMNMX.FTZ R128, R146, R125, !PT ;  /* 0x0000007d92807209 */ /* 0x000fe40007810000 */
[----:B------:R-:W-:Y:S02]  /*c0a0*/  ISETP.GT.AND P3, PT, R9, 0x61, P1 ;  /* 0x000000610900780c */ /* 0x000fe40000f64270 */
[----:B------:R-:W-:Y:S02]  /*c0b0*/  FMNMX.FTZ R125, R147, R128, !PT ;  /* 0x00000080937d7209 */ /* 0x000fe40007810000 */
[----:B------:R-:W-:Y:S01]  /*c0c0*/  ISETP.LT.OR P2, PT, R10, 0x61, P2 ;  /* 0x000000610a00780c */ /* 0x000fe20001741670 */
[----:B------:R1:W-:Y:S01]  /*c0d0*/  MUFU.EX2 R128, R141 ;  /* 0x0000008d00807308 */ /* 0x0003e20000000800 */
[----:B------:R-:W-:Y:S01]  /*c0e0*/  FMNMX.FTZ R132, R150, R125, !PT ;  /* 0x0000007d96847209 */ /* 0x000fe20007810000 */
[----:B------:R-:W-:Y:S01]  /*c0f0*/  FFMA.FTZ R125, R144, UR40, -R6 ;  /* 0x00000028907d7c23 */ /* 0x000fe20008010806 */
[----:B------:R-:W-:-:S02]  /*c100*/  FSEL R167, R167, -INF , !P4 ;  /* 0xff800000a7a77808 */ /* 0x000fc40006000000 */
[----:B0-----:R-:W-:Y:S02]  /*c110*/  FMNMX.FTZ R129, R151, R132, !PT ;  /* 0x0000008497817209 */ /* 0x001fe40007810000 */
[----:B------:R-:W-:Y:S01]  /*c120*/  ISETP.GT.AND P5, PT, R9, 0x68, P1 ;  /* 0x000000680900780c */ /* 0x000fe20000fa4270 */
[----:B------:R-:W-:Y:S01]  /*c130*/  MUFU.EX2 R13, R13 ;  /* 0x0000000d000d7308 */ /* 0x000fe20000000800 */
[----:B------:R-:W-:Y:S01]  /*c140*/  FMNMX.FTZ R132, R154, R129, !PT ;  /* 0x000000819a847209 */ /* 0x000fe20007810000 */
[--C-:B-1----:R-:W-:Y:S01]  /*c150*/  FFMA.FTZ R141, R160, UR40, -R6.reuse ;  /* 0x00000028a08d7c23 */ /* 0x102fe20008010806 */
[----:B------:R-:W-:Y:S01]  /*c160*/  FSEL R170, R170, -INF , !P2 ;  /* 0xff800000aaaa7808 */ /* 0x000fe20005000000 */
[--C-:B------:R-:W-:Y:S01]  /*c170*/  FFMA.FTZ R160, R177, UR40, -R6.reuse ;  /* 0x00000028b1a07c23 */ /* 0x100fe20008010806 */
[----:B------:R-:W-:Y:S02]  /*c180*/  FMNMX.FTZ R129, R155, R132, !PT ;  /* 0x000000849b817209 */ /* 0x000fe40007810000 */
[----:B------:R-:W-:Y:S01]  /*c190*/  ISETP.LT.OR P3, PT, R10, 0x62, P3 ;  /* 0x000000620a00780c */ /* 0x000fe20001f61670 */
[----:B------:R0:W-:Y:S01]  /*c1a0*/  MUFU.EX2 R132, R145 ;  /* 0x0000009100847308 */ /* 0x0001e20000000800 */
[----:B------:R-:W-:Y:S01]  /*c1b0*/  FMNMX.FTZ R136, R158, R129, !PT ;  /* 0x000000819e887209 */ /* 0x000fe20007810000 */
[--C-:B------:R-:W-:Y:S01]  /*c1c0*/  FFMA.FTZ R129, R148, UR40, -R6.reuse ;  /* 0x0000002894817c23 */ /* 0x100fe20008010806 */
[----:B------:R-:W-:Y:S01]  /*c1d0*/  ISETP.LT.OR P5, PT, R10, 0x69, P5 ;  /* 0x000000690a00780c */ /* 0x000fe20002fa1670 */
[----:B------:R-:W-:Y:S01]  /*c1e0*/  FFMA.FTZ R148, R165, UR40, -R6 ;  /* 0x00000028a5947c23 */ /* 0x000fe20008010806 */
[----:B------:R-:W-:-:S02]  /*c1f0*/  FMNMX.FTZ R133, R159, R136, !PT ;  /* 0x000000889f857209 */ /* 0x000fc40007810000 */
[----:B------:R-:W-:Y:S01]  /*c200*/  ISETP.GT.AND P4, PT, R9, 0x69, P1 ;  /* 0x000000690900780c */ /* 0x000fe20000f84270 */
[----:B------:R-:W-:Y:S01]  /*c210*/  MUFU.EX2 R14, R14 ;  /* 0x0000000e000e7308 */ /* 0x000fe20000000800 */
[----:B------:R-:W-:Y:S01]  /*c220*/  FMNMX.FTZ R136, R162, R133, !PT ;  /* 0x00000085a2887209 */ /* 0x000fe20007810000 */
[--C-:B0-----:R-:W-:Y:S01]  /*c230*/  FFMA.FTZ R145, R164, UR40, -R6.reuse ;  /* 0x00000028a4917c23 */ /* 0x101fe20008010806 */
[----:B------:R-:W-:Y:S02]  /*c240*/  FSEL R171, R171, -INF , !P3 ;  /* 0xff800000abab7808 */ /* 0x000fe40005800000 */
[----:B------:R-:W-:Y:S02]  /*c250*/  FMNMX.FTZ R133, R163, R136, !PT ;  /* 0x00000088a3857209 */ /* 0x000fe40007810000 */
[----:B------:R-:W-:Y:S01]  /*c260*/  FSEL R174, R174, -INF , !P5 ;  /* 0xff800000aeae7808 */ /* 0x000fe20006800000 */
[----:B------:R0:W-:Y:S01]  /*c270*/  MUFU.EX2 R136, R149 ;  /* 0x0000009500887308 */ /* 0x0001e20000000800 */
[----:B------:R-:W-:Y:S01]  /*c280*/  FMNMX.FTZ R140, R166, R133, !PT ;  /* 0x00000085a68c7209 */ /* 0x000fe20007810000 */
[--C-:B------:R-:W-:Y:S01]  /*c290*/  FFMA.FTZ R133, R152, UR40, -R6.reuse ;  /* 0x0000002898857c23 */ /* 0x100fe20008010806 */
[----:B------:R-:W-:Y:S01]  /*c2a0*/  ISETP.GT.AND P2, PT, R9, 0x70, P1 ;  /* 0x000000700900780c */ /* 0x000fe20000f44270 */
[----:B------:R-:W-:Y:S01]  /*c2b0*/  FFMA.FTZ R152, R169, UR40, -R6 ;  /* 0x00000028a9987c23 */ /* 0x000fe20008010806 */
[----:B------:R-:W-:-:S02]  /*c2c0*/  FMNMX.FTZ R137, R167, R140, !PT ;  /* 0x0000008ca7897209 */ /* 0x000fc40007810000 */
[C---:B------:R-:W-:Y:S01]  /*c2d0*/  ISETP.GT.AND P3, PT, R9.reuse, 0x71, P1 ;  /* 0x000000710900780c */ /* 0x040fe20000f64270 */
[----:B------:R-:W-:Y:S01]  /*c2e0*/  MUFU.EX2 R11, R11 ;  /* 0x0000000b000b7308 */ /* 0x000fe20000000800 */
[----:B------:R-:W-:Y:S01]  /*c2f0*/  FMNMX.FTZ R140, R170, R137, !PT ;  /* 0x00000089aa8c7209 */ /* 0x000fe20007810000 */
[--C-:B------:R-:W-:Y:S01]  /*c300*/  FFMA.FTZ R137, R156, UR40, -R6.reuse ;  /* 0x000000289c897c23 */ /* 0x100fe20008010806 */
[C---:B------:R-:W-:Y:S01]  /*c310*/  ISETP.GT.AND P5, PT, R9.reuse, 0x78, P1 ;  /* 0x000000780900780c */ /* 0x040fe20000fa4270 */
[----:B0-----:R-:W-:Y:S01]  /*c320*/  FFMA.FTZ R149, R168, UR40, -R6 ;  /* 0x00000028a8957c23 */ /* 0x001fe20008010806 */
[----:B------:R-:W-:Y:S02]  /*c330*/  ISETP.GT.AND P1, PT, R9, 0x79, P1 ;  /* 0x000000790900780c */ /* 0x000fe40000f24270 */
[----:B------:R-:W-:Y:S01]  /*c340*/  ISETP.LT.OR P4, PT, R10, 0x6a, P4 ;  /* 0x0000006a0a00780c */ /* 0x000fe20002781670 */
[----:B------:R-:W-:Y:S01]  /*c350*/  MUFU.EX2 R15, R15 ;  /* 0x0000000f000f7308 */ /* 0x000fe20000000800 */
[----:B------:R-:W-:-:S02]  /*c360*/  FMNMX.FTZ R9, R171, R140, !PT ;  /* 0x0000008cab097209 */ /* 0x000fc40007810000 */
[----:B------:R-:W-:Y:S02]  /*c370*/  ISETP.LT.OR P2, PT, R10, 0x71, P2 ;  /* 0x000000710a00780c */ /* 0x000fe40001741670 */
[----:B------:R-:W-:Y:S02]  /*c380*/  FSEL R175, R175, -INF , !P4 ;  /* 0xff800000afaf7808 */ /* 0x000fe40006000000 */
[----:B------:R-:W-:Y:S01]  /*c390*/  FMNMX.FTZ R144, R174, R9, !PT ;  /* 0x00000009ae907209 */ /* 0x000fe20007810000 */
[----:B------:R0:W-:Y:S01]  /*c3a0*/  MUFU.EX2 R140, R153 ;  /* 0x00000099008c7308 */ /* 0x0001e20000000800 */
[----:B------:R-:W-:Y:S02]  /*c3b0*/  ISETP.LT.OR P3, PT, R10, 0x72, P3 ;  /* 0x000000720a00780c */ /* 0x000fe40001f61670 */
[----:B------:R-:W-:Y:S02]  /*c3c0*/  FSEL R178, R178, -INF , !P2 ;  /* 0xff800000b2b27808 */ /* 0x000fe40005000000 */
[----:B------:R-:W-:-:S02]  /*c3d0*/  FMNMX.FTZ R9, R175, R144, !PT ;  /* 0x00000090af097209 */ /* 0x000fc40007810000 */
[----:B------:R-:W-:Y:S01]  /*c3e0*/  ISETP.LT.OR P5, PT, R10, 0x79, P5 ;  /* 0x000000790a00780c */ /* 0x000fe20002fa1670 */
[----:B------:R-:W-:Y:S01]  /*c3f0*/  MUFU.EX2 R21, R21 ;  /* 0x0000001500157308 */ /* 0x000fe20000000800 */
[----:B------:R-:W-:Y:S01]  /*c400*/  FSEL R179, R179, -INF , !P3 ;  /* 0xff800000b3b37808 */ /* 0x000fe20005800000 */
[--C-:B0-----:R-:W-:Y:S01]  /*c410*/  FFMA.FTZ R153, R172, UR40, -R6.reuse ;  /* 0x00000028ac997c23 */ /* 0x101fe20008010806 */
[----:B------:R-:W-:Y:S02]  /*c420*/  FMNMX.FTZ R144, R178, R9, !PT ;  /* 0x00000009b2907209 */ /* 0x000fe40007810000 */
[----:B------:R-:W-:Y:S01]  /*c430*/  ISETP.LT.OR P1, PT, R10, 0x7a, P1 ;  /* 0x0000007a0a00780c */ /* 0x000fe20000f21670 */
[----:B------:R-:W-:-:S01]  /*c440*/  FFMA.FTZ R10, R157, UR40, -R6 ;  /* 0x000000289d0a7c23 */ /* 0x000fc20008010806 */
[----:B------:R-:W-:Y:S01]  /*c450*/  FSEL R182, R182, -INF , !P5 ;  /* 0xff800000b6b67808 */ /* 0x000fe20006800000 */
[----:B------:R-:W-:-:S01]  /*c460*/  FFMA.FTZ R157, R176, UR40, -R6 ;  /* 0x00000028b09d7c23 */ /* 0x000fc20008010806 */
[----:B------:R-:W-:Y:S01]  /*c470*/  FMNMX.FTZ R9, R179, R144, !PT ;  /* 0x00000090b3097209 */ /* 0x000fe20007810000 */
[----:B------:R-:W-:Y:S01]  /*c480*/  MUFU.EX2 R121, R121 ;  /* 0x0000007900797308 */ /* 0x000fe20000000800 */
[----:B------:R-:W-:-:S02]  /*c490*/  FSEL R183, R183, -INF , !P1 ;  /* 0xff800000b7b77808 */ /* 0x000fc40004800000 */
[----:B------:R-:W-:Y:S02]  /*c4a0*/  FMNMX.FTZ R144, R182, R9, !PT ;  /* 0x00000009b6907209 */ /* 0x000fe40007810000 */
[----:B------:R-:W-:Y:S02]  /*c4b0*/  FSEL R165, R0, RZ, P6 ;  /* 0x000000ff00a57208 */ /* 0x000fe40003000000 */
[----:B------:R-:W-:Y:S01]  /*c4c0*/  FMNMX.FTZ R9, R183, R144, !PT ;  /* 0x00000090b7097209 */ /* 0x000fe20007810000 */
[----:B------:R-:W-:-:S01]  /*c4d0*/  FFMA.FTZ R144, R161, UR40, -R6 ;  /* 0x00000028a1907c23 */ /* 0x000fc20008010806 */
[----:B------:R-:W-:Y:S01]  /*c4e0*/  FFMA.FTZ R161, R180, UR40, -R6 ;  /* 0x00000028b4a17c23 */ /* 0x000fe20008010806 */
[----:B------:R-:W-:-:S01]  /*c4f0*/  FADD.FTZ R165, -R165, R4 ;  /* 0x00000004a5a57221 */ /* 0x000fc20000010100 */
        /* <DEDUP_REMOVED lines=46> */
[----:B------:R-:W-:-:S06]  /*c7e0*/  FFMA.FTZ R182, R182, UR40, -R6 ;  /* 0x00000028b6b67c23 */ /* 0x000fcc0008010806 */
        /* <DEDUP_REMOVED lines=45> */
[----:B------:R-:W-:Y:S01]  /*cac0*/  FFMA.FTZ R163, R170, UR40, -R6 ;  /* 0x00000028aaa37c23 */ /* 0x000fe20008010806 */
[----:B------:R-:W-:-:S04]  /*cad0*/  FADD.FTZ R3, R133, R2 ;  /* 0x0000000285037221 */ /* 0x000fc80000010000 */
[----:B------:R-:W-:Y:S01]  /*cae0*/  FADD.FTZ R2, R140, R3 ;  /* 0x000000038c027221 */ /* 0x000fe20000010000 */
[----:B------:R-:W0:Y:S01]  /*caf0*/  MUFU.EX2 R164, R164 ;  /* 0x000000a400a47308 */ /* 0x000e220000000800 */
[----:B--2---:R-:W-:-:S01]  /*cb00*/  FADD.FTZ R167, R143, R168 ;  /* 0x000000a88fa77221 */ /* 0x004fc20000010000 */
[----:B------:R-:W-:Y:S01]  /*cb10*/  FFMA.FTZ R168, R171, UR40, -R6 ;  /* 0x00000028aba87c23 */ /* 0x000fe20008010806 */
[----:B------:R-:W-:-:S04]  /*cb20*/  FADD.FTZ R3, R137, R2 ;  /* 0x0000000289037221 */ /* 0x000fc80000010000 */
[----:B------:R-:W-:Y:S01]  /*cb30*/  FADD.FTZ R2, R10, R3 ;  /* 0x000000030a027221 */ /* 0x000fe20000010000 */
[----:B------:R-:W2:Y:S01]  /*cb40*/  MUFU.EX2 R147, R147 ;  /* 0x0000009300937308 */ /* 0x000ea20000000800 */
[----:B-1----:R-:W-:-:S02]  /*cb50*/  FADD.FTZ R170, R146, R167 ;  /* 0x000000a792aa7221 */ /* 0x002fc40000010000 */
[----:B------:R-:W-:Y:S02]  /*cb60*/  FADD.FTZ R3, R141, R2 ;  /* 0x000000028d037221 */ /* 0x000fe40000010000 */
[----:B------:R-:W-:-:S02]  /*cb70*/  FADD.FTZ R167, R5, R170 ;  /* 0x000000aa05a77221 */ /* 0x000fc40000010000 */
[----:B------:R-:W-:Y:S01]  /*cb80*/  FADD.FTZ R2, R144, R3 ;  /* 0x0000000390027221 */ /* 0x000fe20000010000 */
[----:B------:R-:W1:Y:S01]  /*cb90*/  MUFU.EX2 R154, R154 ;  /* 0x0000009a009a7308 */ /* 0x000e620000000800 */
[----:B0-----:R-:W-:-:S01]  /*cba0*/  FADD.FTZ R170, R164, R167 ;  /* 0x000000a7a4aa7221 */ /* 0x001fc20000010000 */
[----:B------:R-:W-:Y:S01]  /*cbb0*/  FFMA.FTZ R167, R174, UR40, -R6 ;  /* 0x00000028aea77c23 */ /* 0x000fe20008010806 */
[----:B------:R-:W-:-:S05]  /*cbc0*/  FADD.FTZ R3, R145, R2 ;  /* 0x0000000291037221 */ /* 0x000fca0000010000 */
[----:B------:R-:W0:Y:S01]  /*cbd0*/  MUFU.EX2 R151, R151 ;  /* 0x0000009700977308 */ /* 0x000e220000000800 */
[----:B--2---:R-:W-:-:S07]  /*cbe0*/  FADD.FTZ R171, R147, R170 ;  /* 0x000000aa93ab7221 */ /* 0x004fce0000010000 */
[----:B------:R-:W2:Y:S01]  /*cbf0*/  MUFU.EX2 R158, R158 ;  /* 0x0000009e009e7308 */ /* 0x000ea20000000800 */
[----:B-1----:R-:W-:-:S07]  /*cc00*/  FADD.FTZ R170, R154, R171 ;  /* 0x000000ab9aaa7221 */ /* 0x002fce0000010000 */
        /* <DEDUP_REMOVED lines=8> */
[----:B0-----:R-:W-:-:S01]  /*cc90*/  FADD.FTZ R174, R162, R171 ;  /* 0x000000aba2ae7221 */ /* 0x001fc20000010000 */
[--C-:B------:R-:W-:Y:S01]  /*cca0*/  FFMA.FTZ R171, R179, UR40, -R6.reuse ;  /* 0x00000028b3ab7c23 */ /* 0x100fe20008010806 */
[----:B------:R-:W-:-:S05]  /*ccb0*/  FFMA.FTZ R6, R183, UR40, -R6 ;  /* 0x00000028b7067c23 */ /* 0x000fca0008010806 */
        /* <DEDUP_REMOVED lines=38> */
.L_x_4717:
        /* <DEDUP_REMOVED lines=139> */
.L_x_4699:
[----:B------:R-:W-:Y:S06]  /*d7d0*/  BAR.ARV 0x8, 0x180 ;  /* 0x0206000000007b1d */ /* 0x000fec0000002000 */
[----:B------:R-:W-:Y:S05]  /*d7e0*/  @!P0 BRA `(.L_x_4719) ;  /* 0x0000000000048947 */ /* 0x000fea0003800000 */
[----:B------:R-:W-:Y:S01]  /*d7f0*/  BPT.TRAP 0x1 ;  /* 0x000000040000795c */ /* 0x000fe20000300000 */
.L_x_4719:
[----:B------:R-:W-:Y:S01]  /*d800*/  ULEA UR9, UR46, UR36, 0x3 ;  /* 0x000000242e097291 */ /* 0x000fe2000f8e183f */
[----:B------:R-:W-:-:S05]  /*d810*/  IMAD.U32 R4, RZ, RZ, UR47 ;  /* 0x0000002fff047e24 */ /* 0x000fca000f8e00ff */
[----:B------:R-:W-:-:S04]  /*d820*/  SHF.L.U32 R4, R4, 0x1f, RZ ;  /* 0x0000001f04047819 */ /* 0x000fc800000006ff */
[----:B------:R0:W1:Y:S01]  /*d830*/  SYNCS.PHASECHK.TRANS64.TRYWAIT P1, [UR9+0x2a850], R4 ;  /* 0x02a85004ff0075a7 */ /* 0x0000620008020149 */
[----:B------:R-:W-:Y:S05]  /*d840*/  @!P0 BRA `(.L_x_4720) ;  /* 0x0000000000048947 */ /* 0x000fea0003800000 */
[----:B------:R-:W-:Y:S01]  /*d850*/  BPT.TRAP 0x1 ;  /* 0x000000040000795c */ /* 0x000fe20000300000 */
.L_x_4720:
[----:B-1----:R-:W-:Y:S05]  /*d860*/  @P1 BRA `(.L_x_4721) ;  /* 0x0000000000081947 */ /* 0x002fea0003800000 */
[----:B------:R-:W1:Y:S02]  /*d870*/  SYNCS.PHASECHK.TRANS64.TRYWAIT P1, [UR9+0x2a850], R4 ;  /* 0x02a85004ff0075a7 */ /* 0x000e640008020149 */
[----:B-1----:R-:W-:Y:S05]  /*d880*/  @!P1 BRA `(.L_x_4722) ;  /* 0x0000008c00b49947 */ /* 0x002fea0003800000 */
.L_x_4721:
        /* <DEDUP_REMOVED lines=18> */
[----:B------:R-:W-:Y:S01]  /*d9b0*/  @UP0 UIMAD.WIDE.U32 UR4, UR45, UR12, URZ ;  /* 0x0000000c2d0402a5 */ /* 0x000fe2000f8e003f */
[----:B------:R-:W-:Y:S02]  /*d9c0*/  WARPGROUP.DEPBAR.LE gsb0, 0x0 ;  /* 0x00008000000079c5 */ /* 0x000fe40000010000 */
[----:B------:R-:W-:-:S14]  /*d9d0*/  WARPGROUP.ARRIVE ;  /* 0x00000000000079c5 */ /* 0x000fdc0000000000 */
[----:B------:R-:W-:Y:S01]  /*d9e0*/  QGMMA.64x192x32.F32.E4M3.E4M3 R24, R192, gdesc[UR4], R24, gsb0 ;  /* 0x02e00004c0187df3 */ /* 0x000fe20008000818 */
[----:B------:R-:W-:Y:S02]  /*d9f0*/  @UP0 USHF.R.S32.HI UR6, URZ, 0x1f, UR45 ;  /* 0x0000001f3f060899 */ /* 0x000fe4000801142d */
[----:B------:R-:W-:Y:S02]  /*da00*/  @UP0 USHF.R.S32.HI UR7, URZ, 0x1f, UR42 ;  /* 0x0000001f3f070899 */ /* 0x000fe4000801142a */
[----:B------:R-:W-:-:S04]  /*da10*/  @UP0 UIMAD UR6, UR6, UR12, URZ ;  /* 0x0000000c060602a4 */ /* 0x000fc8000f8e023f */
        /* <DEDUP_REMOVED lines=27> */
[----:B------:R-:W-:Y:S02]  /*dbd0*/  IMAD.MOV.U32 R5, RZ, RZ, RZ ;  /* 0x000000ffff057224 */ /* 0x000fe400078e00ff */
[----:B-1----:R-:W-:Y:S01]  /*dbe0*/  FADD.FTZ R7, R8, R7 ;  /* 0x0000000708077221 */ /* 0x002fe20000010000 */
[----:B0-----:R-:W-:-:S04]  /*dbf0*/  FADD.FTZ R10, R11, R4 ;  /* 0x000000040b0a7221 */ /* 0x001fc80000010000 */
[C---:B------:R-:W-:Y:S01]  /*dc00*/  FSETP.NE.FTZ.AND P1, PT, R7.reuse, RZ, PT ;  /* 0x000000ff0700720b */ /* 0x040fe20003f35000 */
        /* <DEDUP_REMOVED lines=28> */
.L_x_4723:
        /* <DEDUP_REMOVED lines=106> */
.L_x_4645:
[----:B------:R-:W0:Y:S01]  /*e470*/  S2R R5, SR_CgaCtaId ;  /* 0x0000000000057919 */ /* 0x000e220000008800 */
[----:B------:R-:W-:Y:S01]  /*e480*/  MOV R0, 0x400 ;  /* 0x0000040000007802 */ /* 0x000fe20000000f00 */
[----:B------:R-:W-:Y:S01]  /*e490*/  BSSY B0, `(.L_x_4724) ;  /* 0x00002c3000007945 */ /* 0x000fe20003800000 */
[----:B------:R-:W-:Y:S02]  /*e4a0*/  BAR.SYNC.DEFER_BLOCKING 0x5, 0x180 ;  /* 0x0146000000007b1d */ /* 0x000fe40000010000 */
[----:B0-----:R-:W-:-:S05]  /*e4b0*/  LEA R0, R5, R0, 0x18 ;  /* 0x0000000005007211 */ /* 0x001fca00078ec0ff */
[----:B------:R-:W0:Y:S02]  /*e4c0*/  LDS R4, [R0+0x2a8d0] ;  /* 0x02a8d00000047984 */ /* 0x000e240000000800 */
[----:B0-----:R-:W-:Y:S01]  /*e4d0*/  R2UR UR4, R4 ;  /* 0x00000000040472ca */ /* 0x001fe200000e0000 */
[----:B------:R-:W-:Y:S06]  /*e4e0*/  BAR.ARV 0x4, 0x180 ;  /* 0x0106000000007b1d */ /* 0x000fec0000002000 */
[----:B------:R-:W-:Y:S08]  /*e4f0*/  @P0 BRA `(.L_x_4725) ;  /* 0x00000020005c0947 */ /* 0x000ff00003800000 */
[----:B------:R-:W0:Y:S01]  /*e500*/  S2R R50, SR_TID.X ;  /* 0x0000000000327919 */ /* 0x000e220000002100 */
[----:B------:R-:W-:Y:S01]  /*e510*/  ULDC.64 UR6, c[0x4][0xd8] ;  /* 0x0100360000067ab9 */ /* 0x000fe20000000a00 */
        /* <DEDUP_REMOVED lines=49> */
[----:B------:R-:W-:Y:S02]  /*e830*/  BAR.SYNC.DEFER_BLOCKING 0x1, 0x100 ;  /* 0x0044000000007b1d */ /* 0x000fe40000010000 */
[----:B------:R-:W-:-:S05]  /*e840*/  IADD3 R4, P0, R4, UR6, RZ ;  /* 0x0000000604047c10 */ /* 0x000fca000ff1e0ff */
[----:B------:R-:W-:-:S05]  /*e850*/  IMAD.X R5, RZ, RZ, UR7, P0 ;  /* 0x00000007ff057e24 */ /* 0x000fca00080e06ff */
[----:B------:R0:W2:Y:S01]  /*e860*/  LDG.E.CONSTANT R34, desc[UR52][R4.64] ;  /* 0x0000003404227981 */ /* 0x0000a2000c1e9900 */
[----:B------:R-:W-:Y:S01]  /*e870*/  F2FP.BF16.F32.PACK_AB R31, R78, R31 ;  /* 0x0000001f4e1f723e */ /* 0x000fe200000010ff */
[----:B------:R-:W-:Y:S01]  /*e880*/  UIMAD UR5, UR10, UR8, URZ ;  /* 0x000000080a0572a4 */ /* 0x000fe2000f8e023f */
[----:B------:R-:W-:Y:S01]  /*e890*/  F2FP.BF16.F32.PACK_AB R27, R86, R27 ;  /* 0x0000001b561b723e */ /* 0x000fe200000010ff */
[----:B------:R-:W-:Y:S02]  /*e8a0*/  UIMAD.WIDE.U32 UR6, UR42, UR8, URZ ;  /* 0x000000082a0672a5 */ /* 0x000fe4000f8e003f */
[----:B------:R-:W-:Y:S02]  /*e8b0*/  UIMAD UR5, UR42, UR9, UR5 ;  /* 0x000000092a0572a4 */ /* 0x000fe4000f8e0205 */
[----:B------:R-:W-:Y:S01]  /*e8c0*/  USHF.R.S32.HI UR12, URZ, 0x1f, UR45 ;  /* 0x0000001f3f0c7899 */ /* 0x000fe2000801142d */
[----:B0-----:R-:W-:Y:S01]  /*e8d0*/  LOP3.LUT P0, R5, R50, 0x3, RZ, 0xc0, !PT ;  /* 0x0000000332057812 */ /* 0x001fe2000780c0ff */
[----:B------:R-:W-:Y:S01]  /*e8e0*/  ULDC.64 UR8, c[0x0][0xb98] ;  /* 0x0002e60000087ab9 */ /* 0x000fe20000000a00 */
[----:B------:R-:W-:Y:S01]  /*e8f0*/  F2FP.BF16.F32.PACK_AB R4, R47, R56 ;  /* 0x000000382f04723e */ /* 0x000fe200000010ff */
[----:B------:R-:W-:Y:S01]  /*e900*/  UIADD3 UR7, UR7, UR5, URZ ;  /* 0x0000000507077290 */ /* 0x000fe2000fffe03f */
[----:B------:R-:W-:Y:S01]  /*e910*/  ISETP.EQ.OR P0, PT, R5, 0x3, !P0 ;  /* 0x000000030500780c */ /* 0x000fe20004702670 */
[----:B------:R-:W-:Y:S01]  /*e920*/  UIMAD UR5, UR12, UR8, URZ ;  /* 0x000000080c0572a4 */ /* 0x000fe2000f8e023f */
[----:B------:R-:W0:Y:S01]  /*e930*/  S2R R5, SR_SWINHI ;  /* 0x0000000000057919 */ /* 0x000e220000002f00 */
[----:B------:R-:W-:Y:S01]  /*e940*/  UIMAD.WIDE.U32 UR6, UR45, UR8, UR6 ;  /* 0x000000082d0672a5 */ /* 0x000fe2000f8e0006 */
[----:B------:R-:W-:Y:S01]  /*e950*/  SEL R97, R33, R32, P0 ;  /* 0x0000002021617207 */ /* 0x000fe20000000000 */
[----:B------:R-:W-:Y:S01]  /*e960*/  UIMAD UR5, UR45, UR9, UR5 ;  /* 0x000000092d0572a4 */ /* 0x000fe2000f8e0205 */
[----:B------:R-:W-:-:S02]  /*e970*/  SEL R67, R32, R33, P0 ;  /* 0x0000002120437207 */ /* 0x000fc40000000000 */
[----:B------:R-:W-:Y:S01]  /*e980*/  SEL R89, R52, R53, P0 ;  /* 0x0000003534597207 */ /* 0x000fe20000000000 */
[----:B------:R-:W-:Y:S01]  /*e990*/  ULDC.64 UR8, c[0x0][0xae8] ;  /* 0x0002ba0000087ab9 */ /* 0x000fe20000000a00 */
        /* <DEDUP_REMOVED lines=12> */
[----:B------:R-:W-:Y:S02]  /*ea60*/  MOV R32, R0 ;  /* 0x0000000000207202 */ /* 0x000fe40000000f00 */
[----:B0-----:R-:W-:Y:S01]  /*ea70*/  MOV R33, R5 ;  /* 0x0000000500217202 */ /* 0x001fe20000000f00 */
[----:B------:R-:W-:Y:S01]  /*ea80*/  IMAD R5, R200, 0x40, R18 ;  /* 0x00000040c8057824 */ /* 0x000fe200078e0212 */
[----:B------:R-:W-:Y:S02]  /*ea90*/  SEL R73, R4, R49, P0 ;  /* 0x0000003104497207 */ /* 0x000fe40000000000 */
[----:B------:R-:W-:Y:S01]  /*eaa0*/  SEL R105, R9, R8, P0 ;  /* 0x0000000809697207 */ /* 0x000fe20000000000 */
[----:B------:R-:W-:Y:S01]  /*eab0*/  IMAD.WIDE R52, R204, 0x2, R32 ;  /* 0x00000002cc347825 */ /* 0x000fe200078e0220 */
[----:B------:R-:W-:-:S02]  /*eac0*/  SEL R71, R8, R9, P0 ;  /* 0x0000000908477207 */ /* 0x000fc40000000000 */
[----:B------:R-:W-:Y:S01]  /*ead0*/  SEL R129, R7, R6, P0 ;  /* 0x0000000607817207 */ /* 0x000fe20000000000 */
[----:B------:R-:W-:Y:S01]  /*eae0*/  IMAD.WIDE R32, R5, 0x2, R32 ;  /* 0x0000000205207825 */ /* 0x000fe200078e0220 */
[C---:B------:R-:W-:Y:S02]  /*eaf0*/  IADD3 R21, P6, R52.reuse, 0x8020, RZ ;  /* 0x0000802034157810 */ /* 0x040fe40007fde0ff */
[C---:B------:R-:W-:Y:S02]  /*eb00*/  IADD3 R15, P2, R52.reuse, 0x4060, RZ ;  /* 0x00004060340f7810 */ /* 0x040fe40007f5e0ff */
[----:B------:R-:W-:Y:S01]  /*eb10*/  LOP3.LUT R12, R21, 0x380, RZ, 0xc0, !PT ;  /* 0x00000380150c7812 */ /* 0x000fe200078ec0ff */
[--C-:B------:R-:W-:Y:S01]  /*eb20*/  IMAD.X R61, RZ, RZ, R53.reuse, P6 ;  /* 0x000000ffff3d7224 */ /* 0x100fe200030e0635 */
[----:B------:R-:W-:Y:S01]  /*eb30*/  LOP3.LUT R4, R15, 0x380, RZ, 0xc0, !PT ;  /* 0x000003800f047812 */ /* 0x000fe200078ec0ff */
[----:B------:R-:W-:Y:S01]  /*eb40*/  IMAD.X R63, RZ, RZ, R53, P2 ;  /* 0x000000ffff3f7224 */ /* 0x000fe200010e0635 */
[----:B------:R-:W-:-:S02]  /*eb50*/  IADD3 R9, P2, R52, 0x40, RZ ;  /* 0x0000004034097810 */ /* 0x000fc40007f5e0ff */
[----:B------:R-:W-:Y:S02]  /*eb60*/  SEL R84, R6, R7, P0 ;  /* 0x0000000706547207 */ /* 0x000fe40000000000 */
[----:B------:R-:W-:Y:S02]  /*eb70*/  SHF.R.U64 R12, R12, 0x3, RZ ;  /* 0x000000030c0c7819 */ /* 0x000fe400000012ff */
[----:B------:R-:W-:Y:S02]  /*eb80*/  SHF.R.U64 R4, R4, 0x3, RZ ;  /* 0x0000000304047819 */ /* 0x000fe400000012ff */
[----:B------:R-:W-:Y:S02]  /*eb90*/  SEL R109, R65, R72, P0 ;  /* 0x00000048416d7207 */ /* 0x000fe40000000000 */
[----:B------:R-:W-:Y:S02]  /*eba0*/  IADD3 R7, P1, R52, 0x20, RZ ;  /* 0x0000002034077810 */ /* 0x000fe40007f3e0ff */
[----:B------:R-:W-:-:S02]  /*ebb0*/  SEL R72, R72, R65, P0 ;  /* 0x0000004148487207 */ /* 0x000fc40000000000 */
[----:B------:R-:W-:Y:S01]  /*ebc0*/  SEL R95, R37, R36, P0 ;  /* 0x00000024255f7207 */ /* 0x000fe20000000000 */
[--C-:B------:R-:W-:Y:S01]  /*ebd0*/  IMAD.X R47, RZ, RZ, R53.reuse, P1 ;  /* 0x000000ffff2f7224 */ /* 0x100fe200008e0635 */
[----:B------:R-:W-:Y:S01]  /*ebe0*/  SEL R66, R36, R37, P0 ;  /* 0x0000002524427207 */ /* 0x000fe20000000000 */
[----:B------:R-:W-:Y:S01]  /*ebf0*/  IMAD.X R37, RZ, RZ, R53, P2 ;  /* 0x000000ffff257224 */ /* 0x000fe200010e0635 */
[----:B------:R-:W-:Y:S02]  /*ec00*/  IADD3 R65, P4, R52, 0x8060, RZ ;  /* 0x0000806034417810 */ /* 0x000fe40007f9e0ff */
[----:B------:R-:W-:Y:S02]  /*ec10*/  LOP3.LUT R60, R12, R21, RZ, 0x3c, !PT ;  /* 0x000000150c3c7212 */ /* 0x000fe400078e3cff */
[----:B------:R-:W-:Y:S02]  /*ec20*/  LOP3.LUT R62, R4, R15, RZ, 0x3c, !PT ;  /* 0x0000000f043e7212 */ /* 0x000fe400078e3cff */
[----:B------:R-:W-:-:S02]  /*ec30*/  LOP3.LUT R4, R7, 0x380, RZ, 0xc0, !PT ;  /* 0x0000038007047812 */ /* 0x000fc400078ec0ff */
[----:B------:R-:W-:Y:S02]  /*ec40*/  IADD3 R21, P2, R32, 0x5000, RZ ;  /* 0x0000500020157810 */ /* 0x000fe40007f5e0ff */
[----:B------:R-:W-:Y:S02]  /*ec50*/  LOP3.LUT R64, R65, 0x380, RZ, 0xc0, !PT ;  /* 0x0000038041407812 */ /* 0x000fe400078ec0ff */
[----:B------:R-:W-:Y:S02]  /*ec60*/  SEL R87, R122, R123, P0 ;  /* 0x0000007b7a577207 */ /* 0x000fe40000000000 */
[----:B------:R-:W-:Y:S02]  /*ec70*/  SEL R56, R123, R122, P0 ;  /* 0x0000007a7b387207 */ /* 0x000fe40000000000 */
[----:B------:R-:W-:Y:S02]  /*ec80*/  SHF.R.U64 R4, R4, 0x3, RZ ;  /* 0x0000000304047819 */ /* 0x000fe400000012ff */
[----:B------:R-:W-:-:S02]  /*ec90*/  LOP3.LUT R20, R21, 0x380, RZ, 0xc0, !PT ;  /* 0x0000038015147812 */ /* 0x000fc400078ec0ff */
[----:B------:R-:W-:Y:S02]  /*eca0*/  SEL R123, R25, R24, P0 ;  /* 0x00000018197b7207 */ /* 0x000fe40000000000 */
[----:B------:R-:W-:Y:S02]  /*ecb0*/  SEL R79, R24, R25, P0 ;  /* 0x00000019184f7207 */ /* 0x000fe40000000000 */
[----:B------:R-:W-:Y:S02]  /*ecc0*/  SEL R125, R11, R10, P0 ;  /* 0x0000000a0b7d7207 */ /* 0x000fe40000000000 */
[----:B------:R-:W-:Y:S02]  /*ecd0*/  SEL R82, R10, R11, P0 ;  /* 0x0000000b0a527207 */ /* 0x000fe40000000000 */
[----:B------:R-:W-:Y:S02]  /*ece0*/  LOP3.LUT R5, R52, 0x380, RZ, 0xc0, !PT ;  /* 0x0000038034057812 */ /* 0x000fe400078ec0ff */
[----:B------:R-:W-:-:S02]  /*ecf0*/  SHF.R.U64 R64, R64, 0x3, RZ ;  /* 0x0000000340407819 */ /* 0x000fc400000012ff */
[C---:B------:R-:W-:Y:S02]  /*ed00*/  IADD3 R25, P3, R52.reuse, 0x8040, RZ ;  /* 0x0000804034197810 */ /* 0x040fe40007f7e0ff */
[----:B------:R-:W-:Y:S02]  /*ed10*/  IADD3 R10, P5, R52, 0x8000, RZ ;  /* 0x00008000340a7810 */ /* 0x000fe40007fbe0ff */
[----:B------:R-:W-:Y:S01]  /*ed20*/  SEL R113, R43, R46, P0 ;  /* 0x0000002e2b717207 */ /* 0x000fe20000000000 */
[--C-:B------:R-:W-:Y:S01]  /*ed30*/  IMAD.X R51, RZ, RZ, R53.reuse, P3 ;  /* 0x000000ffff337224 */ /* 0x100fe200018e0635 */
[----:B------:R-:W-:Y:S01]  /*ed40*/  SEL R74, R46, R43, P0 ;  /* 0x0000002b2e4a7207 */ /* 0x000fe20000000000 */
[----:B------:R-:W-:Y:S01]  /*ed50*/  IMAD.X R49, RZ, RZ, R53, P5 ;  /* 0x000000ffff317224 */ /* 0x000fe200028e0635 */
[----:B------:R-:W-:Y:S02]  /*ed60*/  LOP3.LUT R46, R4, R7, RZ, 0x3c, !PT ;  /* 0x00000007042e7212 */ /* 0x000fe400078e3cff */
[----:B------:R-:W-:-:S02]  /*ed70*/  SHF.R.U64 R20, R20, 0x3, RZ ;  /* 0x0000000314147819 */ /* 0x000fc400000012ff */
[----:B------:R-:W-:Y:S02]  /*ed80*/  SHF.R.U64 R5, R5, 0x3, RZ ;  /* 0x0000000305057819 */ /* 0x000fe400000012ff */
[----:B------:R-:W-:Y:S02]  /*ed90*/  LOP3.LUT R4, R9, 0x380, RZ, 0xc0, !PT ;  /* 0x0000038009047812 */ /* 0x000fe400078ec0ff */
[----:B------:R-:W-:Y:S01]  /*eda0*/  LOP3.LUT R64, R64, R65, RZ, 0x3c, !PT ;  /* 0x0000004140407212 */ /* 0x000fe200078e3cff */
[----:B------:R-:W-:Y:S01]  /*edb0*/  IMAD.X R65, RZ, RZ, R53, P4 ;  /* 0x000000ffff417224 */ /* 0x000fe200020e0635 */
[C---:B------:R-:W-:Y:S02]  /*edc0*/  IADD3 R13, P4, R52.reuse, 0x4040, RZ ;  /* 0x00004040340d7810 */ /* 0x040fe40007f9e0ff */
[C---:B------:R-:W-:Y:S02]  /*edd0*/  IADD3 R11, P3, R52.reuse, 0x4020, RZ ;  /* 0x00004020340b7810 */ /* 0x040fe40007f7e0ff */
[----:B------:R-:W-:-:S02]  /*ede0*/  IADD3 R8, P6, R52, 0x4000, RZ ;  /* 0x0000400034087810 */ /* 0x000fc40007fde0ff */
[----:B------:R-:W-:Y:S01]  /*edf0*/  IADD3 R6, P5, R52, 0x60, RZ ;  /* 0x0000006034067810 */ /* 0x000fe20007fbe0ff */
[----:B------:R-:W-:Y:S01]  /*ee00*/  IMAD.X R43, RZ, RZ, R53, P3 ;  /* 0x000000ffff2b7224 */ /* 0x000fe200018e0635 */
[----:B------:R-:W-:Y:S01]  /*ee10*/  LOP3.LUT R20, R20, R21, RZ, 0x3c, !PT ;  /* 0x0000001514147212 */ /* 0x000fe200078e3cff */
[----:B------:R-:W-:Y:S01]  /*ee20*/  IMAD.X R21, RZ, RZ, R33, P2 ;  /* 0x000000ffff157224 */ /* 0x000fe200010e0621 */
[----:B------:R-:W-:Y:S02]  /*ee30*/  SEL R117, R35, R38, P0 ;  /* 0x0000002623757207 */ /* 0x000fe40000000000 */
[----:B------:R-:W-:Y:S02]  /*ee40*/  SEL R76, R38, R35, P0 ;  /* 0x00000023264c7207 */ /* 0x000fe40000000000 */
[----:B------:R-:W-:Y:S02]  /*ee50*/  LOP3.LUT R52, R5, R52, RZ, 0x3c, !PT ;  /* 0x0000003405347212 */ /* 0x000fe400078e3cff */
[----:B------:R-:W-:-:S02]  /*ee60*/  SHF.R.U64 R4, R4, 0x3, RZ ;  /* 0x0000000304047819 */ /* 0x000fc400000012ff */
[----:B------:R-:W-:Y:S02]  /*ee70*/  LOP3.LUT R5, R10, 0x380, RZ, 0xc0, !PT ;  /* 0x000003800a057812 */ /* 0x000fe400078ec0ff */
[----:B------:R-:W-:Y:S02]  /*ee80*/  IADD3 R35, P2, R32, 0xb000, RZ ;  /* 0x0000b00020237810 */ /* 0x000fe40007f5e0ff */
[----:B------:R-:W-:Y:S02]  /*ee90*/  LOP3.LUT R36, R4, R9, RZ, 0x3c, !PT ;  /* 0x0000000904247212 */ /* 0x000fe400078e3cff */
[----:B------:R-:W-:Y:S02]  /*eea0*/  SHF.R.U64 R5, R5, 0x3, RZ ;  /* 0x0000000305057819 */ /* 0x000fe400000012ff */
[----:B------:R-:W-:Y:S02]  /*eeb0*/  LOP3.LUT R4, R35, 0x380, RZ, 0xc0, !PT ;  /* 0x0000038023047812 */ /* 0x000fe400078ec0ff */
[----:B------:R-:W-:-:S02]  /*eec0*/  SEL R99, R29, R28, P0 ;  /* 0x0000001c1d637207 */ /* 0x000fc40000000000 */
[----:B------:R-:W-:Y:S02]  /*eed0*/  SEL R68, R28, R29, P0 ;  /* 0x0000001d1c447207 */ /* 0x000fe40000000000 */
[----:B------:R-:W-:Y:S02]  /*eee0*/  LOP3.LUT R48, R5, R10, RZ, 0x3c, !PT ;  /* 0x0000000a05307212 */ /* 0x000fe400078e3cff */
[----:B------:R-:W-:Y:S02]  /*eef0*/  SHF.R.U64 R4, R4, 0x3, RZ ;  /* 0x0000000304047819 */ /* 0x000fe400000012ff */
[----:B------:R-:W-:Y:S02]  /*ef00*/  LOP3.LUT R5, R8, 0x380, RZ, 0xc0, !PT ;  /* 0x0000038008057812 */ /* 0x000fe400078ec0ff */
[----:B------:R-:W-:Y:S02]  /*ef10*/  IADD3 R29, P3, R32, 0x2000, RZ ;  /* 0x00002000201d7810 */ /* 0x000fe40007f7e0ff */
[----:B------:R-:W-:-:S02]  /*ef20*/  LOP3.LUT R4, R4, R35, RZ, 0x3c, !PT ;  /* 0x0000002304047212 */ /* 0x000fc400078e3cff */
[----:B------:R-:W-:Y:S01]  /*ef30*/  SHF.R.U64 R5, R5, 0x3, RZ ;  /* 0x0000000305057819 */ /* 0x000fe200000012ff */
[----:B------:R-:W0:Y:S01]  /*ef40*/  LDC R35, c[0x0][0xbe8] ;  /* 0x0002fa00ff237b82 */ /* 0x000e220000000800 */
[----:B------:R-:W-:Y:S02]  /*ef50*/  LOP3.LUT R28, R29, 0x380, RZ, 0xc0, !PT ;  /* 0x000003801d1c7812 */ /* 0x000fe400078ec0ff */
[----:B------:R-:W-:Y:S02]  /*ef60*/  SEL R93, R41, R40, P0 ;  /* 0x00000028295d7207 */ /* 0x000fe40000000000 */
[----:B------:R-:W-:Y:S01]  /*ef70*/  SEL R59, R40, R41, P0 ;  /* 0x00000029283b7207 */ /* 0x000fe20000000000 */
[----:B------:R-:W-:Y:S01]  /*ef80*/  IMAD.X R41, RZ, RZ, R53, P6 ;  /* 0x000000ffff297224 */ /* 0x000fe200030e0635 */
[----:B------:R-:W-:Y:S02]  /*ef90*/  LOP3.LUT R40, R5, R8, RZ, 0x3c, !PT ;  /* 0x0000000805287212 */ /* 0x000fe400078e3cff */
[----:B------:R-:W-:-:S02]  /*efa0*/  SHF.R.U64 R28, R28, 0x3, RZ ;  /* 0x000000031c1c7819 */ /* 0x000fc400000012ff */
[----:B------:R-:W-:Y:S02]  /*efb0*/  LOP3.LUT R5, R6, 0x380, RZ, 0xc0, !PT ;  /* 0x0000038006057812 */ /* 0x000fe400078ec0ff */
[----:B------:R-:W-:Y:S01]  /*efc0*/  LOP3.LUT R28, R28, R29, RZ, 0x3c, !PT ;  /* 0x0000001d1c1c7212 */ /* 0x000fe200078e3cff */
[----:B------:R-:W-:Y:S01]  /*efd0*/  IMAD.X R29, RZ, RZ, R33, P3 ;  /* 0x000000ffff1d7224 */ /* 0x000fe200018e0621 */
[----:B------:R-:W-:Y:S02]  /*efe0*/  SHF.R.U64 R5, R5, 0x3, RZ ;  /* 0x0000000305057819 */ /* 0x000fe400000012ff */
[----:B------:R-:W-:Y:S02]  /*eff0*/  IADD3 R7, P3, R32, 0x8000, RZ ;  /* 0x0000800020077810 */ /* 0x000fe40007f7e0ff */
[----:B------:R-:W-:Y:S02]  /*f000*/  LOP3.LUT R38, R5, R6, RZ, 0x3c, !PT ;  /* 0x0000000605267212 */ /* 0x000fe400078e3cff */
[----:B------:R-:W-:-:S02]  /*f010*/  LOP3.LUT R6, R7, 0x380, RZ, 0xc0, !PT ;  /* 0x0000038007067812 */ /* 0x000fc400078ec0ff */
[----:B------:R-:W-:Y:S02]  /*f020*/  LOP3.LUT R10, R11, 0x380, RZ, 0xc0, !PT ;  /* 0x000003800b0a7812 */ /* 0x000fe400078ec0ff */
[----:B------:R-:W-:Y:S02]  /*f030*/  SHF.R.U64 R6, R6, 0x3, RZ ;  /* 0x0000000306067819 */ /* 0x000fe400000012ff */
[----:B------:R-:W-:Y:S02]  /*f040*/  LOP3.LUT R14, R25, 0x380, RZ, 0xc0, !PT ;  /* 0x00000380190e7812 */ /* 0x000fe400078ec0ff */
[----:B------:R-:W-:Y:S01]  /*f050*/  LOP3.LUT R6, R6, R7, RZ, 0x3c, !PT ;  /* 0x0000000706067212 */ /* 0x000fe200078e3cff */
[----:B------:R-:W-:Y:S01]  /*f060*/  IMAD.X R7, RZ, RZ, R33, P3 ;  /* 0x000000ffff077224 */ /* 0x000fe200018e0621 */
[----:B0-----:R-:W-:Y:S02]  /*f070*/  ISETP.NE.AND P3, PT, R35, 0x1, PT ;  /* 0x000000012300780c */ /* 0x001fe40003f65270 */
[----:B------:R-:W-:-:S02]  /*f080*/  SHF.R.U64 R10, R10, 0x3, RZ ;  /* 0x000000030a0a7819 */ /* 0x000fc400000012ff */
[----:B------:R-:W-:Y:S02]  /*f090*/  SEL R83, R130, R131, P0 ;  /* 0x0000008382537207 */ /* 0x000fe40000000000 */
[----:B------:R-:W-:Y:S02]  /*f0a0*/  SEL R54, R131, R130, P0 ;  /* 0x0000008283367207 */ /* 0x000fe40000000000 */
[----:B------:R-:W-:Y:S02]  /*f0b0*/  MOV R100, R40 ;  /* 0x0000002800647202 */ /* 0x000fe40000000f00 */
[----:B------:R-:W-:Y:S02]  /*f0c0*/  SEL R115, R39, R42, P0 ;  /* 0x0000002a27737207 */ /* 0x000fe40000000000 */
[----:B------:R-:W-:Y:S01]  /*f0d0*/  SEL R75, R42, R39, P0 ;  /* 0x000000272a4b7207 */ /* 0x000fe20000000000 */
[----:B------:R-:W0:Y:S01]  /*f0e0*/  @P3 LDC R40, c[0x0][0xbec] ;  /* 0x0002fb00ff283b82 */ /* 0x000e220000000800 */
[----:B------:R-:W-:Y:S01]  /*f0f0*/  SHF.R.U64 R14, R14, 0x3, RZ ;  /* 0x000000030e0e7819 */ /* 0x000fe200000012ff */
[----:B------:R-:W-:Y:S01]  /*f100*/  IMAD.X R39, RZ, RZ, R53, P5 ;  /* 0x000000ffff277224 */ /* 0x000fe200028e0635 */
[----:B------:R-:W-:-:S02]  /*f110*/  LOP3.LUT R42, R10, R11, RZ, 0x3c, !PT ;  /* 0x0000000b0a2a7212 */ /* 0x000fc400078e3cff */
[----:B------:R-:W-:Y:S02]  /*f120*/  LOP3.LUT R50, R14, R25, RZ, 0x3c, !PT ;  /* 0x000000190e327212 */ /* 0x000fe400078e3cff */
[----:B------:R-:W-:Y:S02]  /*f130*/  MOV R98, R42 ;  /* 0x0000002a00627202 */ /* 0x000fe40000000f00 */
[----:B------:R-:W1:Y:S01]  /*f140*/  @P3 LDC R43, c[0x0][0xbf0] ;  /* 0x0002fc00ff2b3b82 */ /* 0x000e620000000800 */
[----:B------:R-:W-:Y:S02]  /*f150*/  MOV R60, R60 ;  /* 0x0000003c003c7202 */ /* 0x000fe40000000f00 */
[----:B------:R-:W-:Y:S02]  /*f160*/  MOV R64, R64 ;  /* 0x0000004000407202 */ /* 0x000fe40000000f00 */
[----:B------:R-:W-:Y:S01]  /*f170*/  MOV R61, R48 ;  /* 0x00000030003d7202 */ /* 0x000fe20000000f00 */
[----:B------:R-:W-:Y:S01]  /*f180*/  VIADD R49, R17, UR41 ;  /* 0x0000002911317c36 */ /* 0x000fe20008000000 */
[----:B------:R-:W-:-:S02]  /*f190*/  MOV R65, R50 ;  /* 0x0000003200417202 */ /* 0x000fc40000000f00 */
[----:B------:R-:W-:Y:S02]  /*f1a0*/  SEL R91, R45, R44, P0 ;  /* 0x0000002c2d5b7207 */ /* 0x000fe40000000000 */
[----:B------:R-:W-:Y:S01]  /*f1b0*/  SEL R58, R44, R45, P0 ;  /* 0x0000002d2c3a7207 */ /* 0x000fe20000000000 */
[----:B------:R-:W-:Y:S01]  /*f1c0*/  IMAD.X R45, RZ, RZ, R53, P4 ;  /* 0x000000ffff2d7224 */ /* 0x000fe200020e0635 */
[----:B------:R-:W-:Y:S01]  /*f1d0*/  LOP3.LUT R12, R13, 0x380, RZ, 0xc0, !PT ;  /* 0x000003800d0c7812 */ /* 0x000fe200078ec0ff */
[----:B0-----:R-:W-:Y:S01]  /*f1e0*/  @P3 IMAD.HI.U32 R40, R49, R40, RZ ;  /* 0x0000002831283227 */ /* 0x001fe200078e00ff */
[----:B------:R-:W-:Y:S02]  /*f1f0*/  SEL R119, R31, R30, P0 ;  /* 0x0000001e1f777207 */ /* 0x000fe40000000000 */
[----:B------:R-:W-:Y:S02]  /*f200*/  SEL R121, R27, R26, P0 ;  /* 0x0000001a1b797207 */ /* 0x000fe40000000000 */
[----:B------:R-:W-:-:S02]  /*f210*/  SHF.R.U64 R12, R12, 0x3, RZ ;  /* 0x000000030c0c7819 */ /* 0x000fc400000012ff */
[----:B------:R-:W-:Y:S02]  /*f220*/  SEL R78, R26, R27, P0 ;  /* 0x0000001b1a4e7207 */ /* 0x000fe40000000000 */
[----:B------:R-:W-:Y:S02]  /*f230*/  MOV R102, R38 ;  /* 0x0000002600667202 */ /* 0x000fe40000000f00 */
[----:B------:R-:W-:Y:S02]  /*f240*/  MOV R104, R36 ;  /* 0x0000002400687202 */ /* 0x000fe40000000f00 */
[----:B------:R-:W-:Y:S02]  /*f250*/  SEL R77, R30, R31, P0 ;  /* 0x0000001f1e4d7207 */ /* 0x000fe40000000000 */
[----:B------:R-:W-:Y:S02]  /*f260*/  IADD3 R15, P1, R32, 0x6000, RZ ;  /* 0x00006000200f7810 */ /* 0x000fe40007f3e0ff */
[----:B------:R-:W-:Y:S01]  /*f270*/  MOV R106, R52 ;  /* 0x00000034006a7202 */ /* 0x000fe20000000f00 */
[----:B------:R-:W-:Y:S01]  /*f280*/  IMAD.MOV.U32 R53, RZ, RZ, R49 ;  /* 0x000000ffff357224 */ /* 0x000fe200078e0031 */
[----:B------:R-:W-:-:S02]  /*f290*/  LOP3.LUT R44, R12, R13, RZ, 0x3c, !PT ;  /* 0x0000000d0c2c7212 */ /* 0x000fc400078e3cff */
[----:B------:R-:W-:Y:S02]  /*f2a0*/  IADD3 R31, P4, R32, 0x1000, RZ ;  /* 0x00001000201f7810 */ /* 0x000fe40007f9e0ff */
[----:B-1----:R-:W-:Y:S02]  /*f2b0*/  @P3 SHF.R.U32.HI R53, RZ, R43, R40 ;  /* 0x0000002bff353219 */ /* 0x002fe40000011628 */
[----:B------:R-:W-:Y:S02]  /*f2c0*/  LOP3.LUT R14, R15, 0x380, RZ, 0xc0, !PT ;  /* 0x000003800f0e7812 */ /* 0x000fe400078ec0ff */
[----:B------:R-:W-:Y:S02]  /*f2d0*/  MOV R62, R62 ;  /* 0x0000003e003e7202 */ /* 0x000fe40000000f00 */
[----:B------:R-:W-:Y:S02]  /*f2e0*/  LOP3.LUT R30, R31, 0x380, RZ, 0xc0, !PT ;  /* 0x000003801f1e7812 */ /* 0x000fe400078ec0ff */
[----:B------:R-:W-:-:S02]  /*f2f0*/  MOV R51, R46 ;  /* 0x0000002e00337202 */ /* 0x000fc40000000f00 */
[----:B------:R-:W-:Y:S02]  /*f300*/  MOV R63, R44 ;  /* 0x0000002c003f7202 */ /* 0x000fe40000000f00 */
[----:B------:R-:W-:Y:S02]  /*f310*/  SHF.R.U64 R14, R14, 0x3, RZ ;  /* 0x000000030e0e7819 */ /* 0x000fe400000012ff */
[----:B------:R-:W-:Y:S02]  /*f320*/  SHF.R.U64 R30, R30, 0x3, RZ ;  /* 0x000000031e1e7819 */ /* 0x000fe400000012ff */
[----:B------:R-:W-:Y:S01]  /*f330*/  LOP3.LUT R14, R14, R15, RZ, 0x3c, !PT ;  /* 0x0000000f0e0e7212 */ /* 0x000fe200078e3cff */
[--C-:B------:R-:W-:Y:S01]  /*f340*/  IMAD.X R15, RZ, RZ, R33.reuse, P1 ;  /* 0x000000ffff0f7224 */ /* 0x100fe200008e0621 */
[----:B------:R-:W-:Y:S01]  /*f350*/  LOP3.LUT R30, R30, R31, RZ, 0x3c, !PT ;  /* 0x0000001f1e1e7212 */ /* 0x000fe200078e3cff */
[----:B------:R-:W-:Y:S01]  /*f360*/  IMAD.X R31, RZ, RZ, R33, P4 ;  /* 0x000000ffff1f7224 */ /* 0x000fe200020e0621 */
[----:B------:R-:W-:-:S02]  /*f370*/  IADD3 R13, P4, R32, 0x7000, RZ ;  /* 0x00007000200d7810 */ /* 0x000fc40007f9e0ff */
[C---:B------:R-:W-:Y:S02]  /*f380*/  IADD3 R27, P6, R32.reuse, 0x3000, RZ ;  /* 0x00003000201b7810 */ /* 0x040fe40007fde0ff */
[----:B------:R-:W-:Y:S02]  /*f390*/  LOP3.LUT R12, R13, 0x380, RZ, 0xc0, !PT ;  /* 0x000003800d0c7812 */ /* 0x000fe400078ec0ff */
[----:B------:R-:W-:Y:S02]  /*f3a0*/  IADD3 R25, P5, R32, 0x4000, RZ ;  /* 0x0000400020197810 */ /* 0x000fe40007fbe0ff */
[----:B------:R-:W-:Y:S02]  /*f3b0*/  SHF.R.U64 R12, R12, 0x3, RZ ;  /* 0x000000030c0c7819 */ /* 0x000fe400000012ff */
[----:B------:R-:W-:Y:S02]  /*f3c0*/  LOP3.LUT R26, R27, 0x380, RZ, 0xc0, !PT ;  /* 0x000003801b1a7812 */ /* 0x000fe400078ec0ff */
[----:B--2---:R-:W-:Y:S01]  /*f3d0*/  LOP3.LUT R41, R34, 0x2, RZ, 0x3c, !PT ;  /* 0x0000000222297812 */ /* 0x004fe200078e3cff */
[----:B------:R-:W-:Y:S01]  /*f3e0*/  SHFL.IDX PT, R83, R83, R34, 0x1c1f ;  /* 0x001c1f2253537589 */ /* 0x000fe200000e0000 */
[----:B------:R-:W-:-:S02]  /*f3f0*/  LOP3.LUT R24, R25, 0x380, RZ, 0xc0, !PT ;  /* 0x0000038019187812 */ /* 0x000fc400078ec0ff */
[----:B------:R-:W-:Y:S01]  /*f400*/  LOP3.LUT R12, R12, R13, RZ, 0x3c, !PT ;  /* 0x0000000d0c0c7212 */ /* 0x000fe200078e3cff */
[----:B------:R-:W-:Y:S01]  /*f410*/  SHFL.IDX PT, R107, R107, R34, 0x1c1f ;  /* 0x001c1f226b6b7589 */ /* 0x000fe200000e0000 */
[----:B------:R-:W-:Y:S01]  /*f420*/  LOP3.LUT R5, R32, 0x380, RZ, 0xc0, !PT ;  /* 0x0000038020057812 */ /* 0x000fe200078ec0ff */
[--C-:B------:R-:W-:Y:S01]  /*f430*/  IMAD.X R13, RZ, RZ, R33.reuse, P4 ;  /* 0x000000ffff0d7224 */ /* 0x100fe200020e0621 */
[----:B------:R-:W-:Y:S01]  /*f440*/  SHF.R.U64 R26, R26, 0x3, RZ ;  /* 0x000000031a1a7819 */ /* 0x000fe200000012ff */
[----:B------:R-:W0:Y:S01]  /*f450*/  SHFL.IDX PT, R54, R54, R41, 0x1c1f ;  /* 0x001c1f2936367589 */ /* 0x000e2200000e0000 */
[----:B------:R-:W-:Y:S02]  /*f460*/  SHF.R.U64 R24, R24, 0x3, RZ ;  /* 0x0000000318187819 */ /* 0x000fe400000012ff */
[----:B------:R-:W-:Y:S01]  /*f470*/  SHF.R.U64 R5, R5, 0x3, RZ ;  /* 0x0000000305057819 */ /* 0x000fe200000012ff */
[----:B------:R-:W1:Y:S01]  /*f480*/  SHFL.IDX PT, R80, R80, R41, 0x1c1f ;  /* 0x001c1f2950507589 */ /* 0x000e6200000e0000 */
[----:B------:R-:W-:Y:S01]  /*f490*/  LOP3.LUT R26, R26, R27, RZ, 0x3c, !PT ;  /* 0x0000001b1a1a7212 */ /* 0x000fe200078e3cff */
[--C-:B------:R-:W-:Y:S01]  /*f4a0*/  IMAD.X R27, RZ, RZ, R33.reuse, P6 ;  /* 0x000000ffff1b7224 */ /* 0x100fe200030e0621 */
[----:B------:R-:W-:Y:S01]  /*f4b0*/  LOP3.LUT R24, R24, R25, RZ, 0x3c, !PT ;  /* 0x0000001918187212 */ /* 0x000fe200078e3cff */
[----:B------:R-:W-:Y:S01]  /*f4c0*/  SHFL.IDX PT, R85, R85, R34, 0x1c1f ;  /* 0x001c1f2255557589 */ /* 0x000fe200000e0000 */
[----:B------:R-:W-:Y:S01]  /*f4d0*/  IMAD.X R25, RZ, RZ, R33, P5 ;  /* 0x000000ffff197224 */ /* 0x000fe200028e0621 */
[----:B------:R-:W-:-:S02]  /*f4e0*/  IADD3 R9, P6, R32, 0x9000, RZ ;  /* 0x0000900020097810 */ /* 0x000fc40007fde0ff */
[----:B------:R-:W2:Y:S01]  /*f4f0*/  SHFL.IDX PT, R42, R55, R41, 0x1c1f ;  /* 0x001c1f29372a7589 */ /* 0x000ea200000e0000 */
[----:B------:R-:W-:Y:S02]  /*f500*/  IADD3 R11, P5, R32, 0xa000, RZ ;  /* 0x0000a000200b7810 */ /* 0x000fe40007fbe0ff */
[----:B------:R-:W-:Y:S01]  /*f510*/  LOP3.LUT R32, R5, R32, RZ, 0x3c, !PT ;  /* 0x0000002005207212 */ /* 0x000fe200078e3cff */
[----:B------:R-:W-:Y:S01]  /*f520*/  SHFL.IDX PT, R89, R89, R34, 0x1c1f ;  /* 0x001c1f2259597589 */ /* 0x000fe200000e0000 */
[----:B------:R-:W-:Y:S01]  /*f530*/  IMAD.X R5, RZ, RZ, R33, P2 ;  /* 0x000000ffff057224 */ /* 0x000fe200010e0621 */
[----:B------:R-:W-:Y:S02]  /*f540*/  LOP3.LUT R8, R9, 0x380, RZ, 0xc0, !PT ;  /* 0x0000038009087812 */ /* 0x000fe400078ec0ff */
[----:B------:R-:W-:Y:S01]  /*f550*/  SHFL.IDX PT, R109, R109, R34, 0x1c1f ;  /* 0x001c1f226d6d7589 */ /* 0x000fe200000e0000 */
[----:B------:R-:W-:Y:S02]  /*f560*/  LOP3.LUT R10, R11, 0x380, RZ, 0xc0, !PT ;  /* 0x000003800b0a7812 */ /* 0x000fe400078ec0ff */
[----:B------:R-:W-:Y:S01]  /*f570*/  SHF.R.U64 R8, R8, 0x3, RZ ;  /* 0x0000000308087819 */ /* 0x000fe200000012ff */
[----:B------:R-:W-:Y:S01]  /*f580*/  SHFL.IDX PT, R48, R57, R41, 0x1c1f ;  /* 0x001c1f2939307589 */ /* 0x000fe200000e0000 */
[----:B0-----:R-:W-:-:S02]  /*f590*/  SEL R36, R83, R54, P0 ;  /* 0x0000003653247207 */ /* 0x001fc40000000000 */
[----:B------:R-:W-:Y:S01]  /*f5a0*/  SEL R38, R54, R83, P0 ;  /* 0x0000005336267207 */ /* 0x000fe20000000000 */
[----:B------:R-:W0:Y:S01]  /*f5b0*/  SHFL.IDX PT, R72, R72, R41, 0x1c1f ;  /* 0x001c1f2948487589 */ /* 0x000e2200000e0000 */
[----:B-1----:R-:W-:Y:S02]  /*f5c0*/  SEL R37, R107, R80, P0 ;  /* 0x000000506b257207 */ /* 0x002fe40000000000 */
[----:B------:R-:W-:Y:S01]  /*f5d0*/  SEL R39, R80, R107, P0 ;  /* 0x0000006b50277207 */ /* 0x000fe20000000000 */
[----:B------:R-:W-:Y:S01]  /*f5e0*/  SHFL.IDX PT, R87, R87, R34, 0x1c1f ;  /* 0x001c1f2257577589 */ /* 0x000fe200000e0000 */
[----:B------:R-:W-:Y:S02]  /*f5f0*/  SHF.R.U64 R10, R10, 0x3, RZ ;  /* 0x000000030a0a7819 */ /* 0x000fe400000012ff */
[----:B------:R-:W-:Y:S01]  /*f600*/  LOP3.LUT R8, R8, R9, RZ, 0x3c, !PT ;  /* 0x0000000908087212 */ /* 0x000fe200078e3cff */
[----:B------:R-:W-:Y:S01]  /*f610*/  SHFL.IDX PT, R111, R111, R34, 0x1c1f ;  /* 0x001c1f226f6f7589 */ /* 0x000fe200000e0000 */
[----:B--2---:R-:W-:Y:S01]  /*f620*/  SEL R40, R85, R42, P0 ;  /* 0x0000002a55287207 */ /* 0x004fe20000000000 */
[--C-:B------:R-:W-:Y:S01]  /*f630*/  IMAD.X R9, RZ, RZ, R33.reuse, P6 ;  /* 0x000000ffff097224 */ /* 0x100fe200030e0621 */
[----:B------:R-:W-:Y:S01]  /*f640*/  SEL R42, R42, R85, P0 ;  /* 0x000000552a2a7207 */ /* 0x000fe20000000000 */
[----:B------:R-:W1:Y:S01]  /*f650*/  SHFL.IDX PT, R56, R56, R41, 0x1c1f ;  /* 0x001c1f2938387589 */ /* 0x000e6200000e0000 */
[----:B------:R-:W-:Y:S01]  /*f660*/  LOP3.LUT R10, R10, R11, RZ, 0x3c, !PT ;  /* 0x0000000b0a0a7212 */ /* 0x000fe200078e3cff */
[----:B------:R-:W-:-:S02]  /*f670*/  IMAD.X R11, RZ, RZ, R33, P5 ;  /* 0x000000ffff0b7224 */ /* 0x000fc400028e0621 */
[----:B------:R-:W2:Y:S04]  /*f680*/  SHFL.IDX PT, R50, R73, R41, 0x1c1f ;  /* 0x001c1f2949327589 */ /* 0x000ea800000e0000 */
[----:B------:R-:W-:Y:S04]  /*f690*/  SHFL.IDX PT, R113, R113, R34, 0x1c1f ;  /* 0x001c1f2271717589 */ /* 0x000fe800000e0000 */
[----:B------:R-:W-:Y:S01]  /*f6a0*/  SHFL.IDX PT, R74, R74, R41, 0x1c1f ;  /* 0x001c1f294a4a7589 */ /* 0x000fe200000e0000 */
[----:B0-----:R-:W-:-:S03]  /*f6b0*/  SEL R43, R72, R109, P0 ;  /* 0x0000006d482b7207 */ /* 0x001fc60000000000 */
[----:B------:R-:W-:Y:S04]  /*f6c0*/  SHFL.IDX PT, R91, R91, R34, 0x1c1f ;  /* 0x001c1f225b5b7589 */ /* 0x000fe800000e0000 */
[----:B------:R-:W-:Y:S04]  /*f6d0*/  SHFL.IDX PT, R115, R115, R34, 0x1c1f ;  /* 0x001c1f2273737589 */ /* 0x000fe800000e0000 */
[----:B------:R-:W0:Y:S01]  /*f6e0*/  SHFL.IDX PT, R58, R58, R41, 0x1c1f ;  /* 0x001c1f293a3a7589 */ /* 0x000e2200000e0000 */
[----:B-1----:R-:W-:Y:S02]  /*f6f0*/  SEL R44, R87, R56, P0 ;  /* 0x00000038572c7207 */ /* 0x002fe40000000000 */
[----:B------:R-:W-:Y:S01]  /*f700*/  SEL R46, R56, R87, P0 ;  /* 0x00000057382e7207 */ /* 0x000fe20000000000 */
[----:B------:R-:W-:Y:S01]  /*f710*/  SHFL.IDX PT, R90, R75, R41, 0x1c1f ;  /* 0x001c1f294b5a7589 */ /* 0x000fe200000e0000 */
[----:B--2---:R-:W-:-:S02]  /*f720*/  SEL R45, R111, R50, P0 ;  /* 0x000000326f2d7207 */ /* 0x004fc40000000000 */
[----:B------:R-:W-:Y:S01]  /*f730*/  SEL R47, R50, R111, P0 ;  /* 0x0000006f322f7207 */ /* 0x000fe20000000000 */
[----:B------:R-:W-:Y:S04]  /*f740*/  SHFL.IDX PT, R93, R93, R34, 0x1c1f ;  /* 0x001c1f225d5d7589 */ /* 0x000fe800000e0000 */
[----:B------:R-:W-:Y:S04]  /*f750*/  SHFL.IDX PT, R95, R95, R34, 0x1c1f ;  /* 0x001c1f225f5f7589 */ /* 0x000fe800000e0000 */
[----:B------:R-:W-:Y:S04]  /*f760*/  SHFL.IDX PT, R97, R97, R34, 0x1c1f ;  /* 0x001c1f2261617589 */ /* 0x000fe800000e0000 */
[----:B------:R-:W-:Y:S04]  /*f770*/  SHFL.IDX PT, R99, R99, R34, 0x1c1f ;  /* 0x001c1f2263637589 */ /* 0x000fe800000e0000 */
[----:B------:R-:W-:Y:S01]  /*f780*/  SHFL.IDX PT, R101, R101, R34, 0x1c1f ;  /* 0x001c1f2265657589 */ /* 0x000fe200000e0000 */
[----:B0-----:R-:W-:-:S03]  /*f790*/  SEL R50, R58, R91, P0 ;  /* 0x0000005b3a327207 */ /* 0x001fc60000000000 */
        /* <DEDUP_REMOVED lines=20> */
[----:B------:R-:W0:Y:S04]  /*f8e0*/  SHFL.IDX PT, R96, R81, R41, 0x1c1f ;  /* 0x001c1f2951607589 */ /* 0x000e2800000e0000 */
[----:B------:R-:W-:Y:S04]  /*f8f0*/  SHFL.IDX PT, R82, R82, R41, 0x1c1f ;  /* 0x001c1f2952527589 */ /* 0x000fe800000e0000 */
[----:B------:R1:W2:Y:S04]  /*f900*/  SHFL.IDX PT, R84, R84, R41, 0x1c1f ;  /* 0x001c1f2954547589 */ /* 0x0002a800000e0000 */
[----:B------:R3:W-:Y:S01]  /*f910*/  STSM.16.M88.4 [R106], R36 ;  /* 0x000000246a007844 */ /* 0x0007e20000000200 */
[----:B-1----:R-:W-:-:S05]  /*f920*/  SEL R41, R109, R72, P0 ;  /* 0x000000486d297207 */ /* 0x002fca0000000000 */
[----:B------:R1:W-:Y:S01]  /*f930*/  STSM.16.M88.4 [R51], R40 ;  /* 0x0000002833007844 */ /* 0x0003e20000000200 */
[----:B0-----:R-:W-:Y:S02]  /*f940*/  SEL R85, R127, R96, P0 ;  /* 0x000000607f557207 */ /* 0x001fe40000000000 */
[----:B------:R-:W-:Y:S01]  /*f950*/  SEL R87, R96, R127, P0 ;  /* 0x0000007f60577207 */ /* 0x000fe20000000000 */
[----:B------:R0:W-:Y:S01]  /*f960*/  STSM.16.M88.4 [R104], R44 ;  /* 0x0000002c68007844 */ /* 0x0001e20000000200 */
[----:B---3--:R-:W-:Y:S02]  /*f970*/  SEL R36, R89, R48, P0 ;  /* 0x0000003059247207 */ /* 0x008fe40000000000 */
[----:B------:R-:W-:Y:S01]  /*f980*/  SEL R38, R48, R89, P0 ;  /* 0x0000005930267207 */ /* 0x000fe20000000000 */
[----:B------:R-:W-:Y:S01]  /*f990*/  IMAD.MOV R48, RZ, RZ, -R53 ;  /* 0x000000ffff307224 */ /* 0x000fe200078e0a35 */
[----:B------:R-:W-:Y:S02]  /*f9a0*/  SEL R37, R113, R74, P0 ;  /* 0x0000004a71257207 */ /* 0x000fe40000000000 */
[----:B------:R-:W-:Y:S01]  /*f9b0*/  SEL R39, R74, R113, P0 ;  /* 0x000000714a277207 */ /* 0x000fe20000000000 */
[----:B------:R-:W-:Y:S01]  /*f9c0*/  IMAD R55, R35, R48, R49 ;  /* 0x0000003023377224 */ /* 0x000fe200078e0231 */
[----:B------:R-:W-:-:S02]  /*f9d0*/  SEL R48, R91, R58, P0 ;  /* 0x0000003a5b307207 */ /* 0x000fc40000000000 */
[----:B------:R-:W-:Y:S01]  /*f9e0*/  SEL R49, R115, R90, P0 ;  /* 0x0000005a73317207 */ /* 0x000fe20000000000 */
[----:B------:R3:W-:Y:S01]  /*f9f0*/  STSM.16.M88.4 [R102], R36 ;  /* 0x0000002466007844 */ /* 0x0007e20000000200 */
[----:B-1----:R-:W-:Y:S02]  /*fa00*/  SEL R51, R90, R115, P0 ;  /* 0x000000735a337207 */ /* 0x002fe40000000000 */
[----:B------:R-:W-:Y:S01]  /*fa10*/  SEL R40, R93, R52, P0 ;  /* 0x000000345d287207 */ /* 0x000fe20000000000 */
[----:B0-----:R-:W-:Y:S01]  /*fa20*/  IMAD.U32 R44, RZ, RZ, UR5 ;  /* 0x00000005ff2c7e24 */ /* 0x001fe2000f8e00ff */
[----:B------:R-:W-:Y:S01]  /*fa30*/  SEL R42, R52, R93, P0 ;  /* 0x0000005d342a7207 */ /* 0x000fe20000000000 */
[----:B------:R-:W-:Y:S01]  /*fa40*/  STSM.16.M88.4 [R100], R48 ;  /* 0x0000003064007844 */ /* 0x000fe20000000200 */
[----:B------:R-:W-:Y:S01]  /*fa50*/  SEL R41, R117, R76, P0 ;  /* 0x0000004c75297207 */ /* 0x000fe20000000000 */
[----:B------:R-:W-:Y:S01]  /*fa60*/  VIADD R52, R203, UR41 ;  /* 0x00000029cb347c36 */ /* 0x000fe20008000000 */
[----:B------:R-:W-:Y:S01]  /*fa70*/  SEL R43, R76, R117, P0 ;  /* 0x000000754c2b7207 */ /* 0x000fe20000000000 */
[----:B------:R-:W-:Y:S01]  /*fa80*/  ULDC UR5, c[0x0][0xa88] ;  /* 0x0002a20000057ab9 */ /* 0x000fe20000000800 */
[----:B------:R-:W-:Y:S01]  /*fa90*/  SEL R46, R66, R95, P0 ;  /* 0x0000005f422e7207 */ /* 0x000fe20000000000 */
[----:B------:R-:W-:Y:S01]  /*faa0*/  IMAD R89, R35, UR5, RZ ;  /* 0x0000000523597c24 */ /* 0x000fe2000f8e02ff */
[----:B------:R-:W-:Y:S01]  /*fab0*/  SEL R45, R119, R92, P0 ;  /* 0x0000005c772d7207 */ /* 0x000fe20000000000 */
[----:B------:R0:W-:Y:S01]  /*fac0*/  STSM.16.M88.4 [R98], R40 ;  /* 0x0000002862007844 */ /* 0x0001e20000000200 */
[----:B------:R-:W-:-:S02]  /*fad0*/  SEL R47, R92, R119, P0 ;  /* 0x000000775c2f7207 */ /* 0x000fc40000000000 */
[----:B---3--:R-:W-:Y:S02]  /*fae0*/  SHF.R.S32.HI R37, RZ, 0x1f, R53 ;  /* 0x0000001fff257819 */ /* 0x008fe40000011435 */
[----:B------:R-:W-:Y:S02]  /*faf0*/  IADD3 R36, P1, R53, UR6, RZ ;  /* 0x0000000635247c10 */ /* 0x000fe4000ff3e0ff */
[----:B------:R-:W-:Y:S02]  /*fb00*/  SHF.R.S32.HI R38, RZ, 0x1f, R55 ;  /* 0x0000001fff267819 */ /* 0x000fe40000011437 */
[----:B------:R-:W-:Y:S01]  /*fb10*/  IADD3.X R37, R37, UR7, R44, P1, !PT ;  /* 0x0000000725257c10 */ /* 0x000fe20008ffe42c */
[----:B------:R-:W-:Y:S01]  /*fb20*/  ULDC.64 UR6, c[0x0][0xb88] ;  /* 0x0002e20000067ab9 */ /* 0x000fe20000000a00 */
[----:B------:R-:W-:Y:S01]  /*fb30*/  SEL R44, R95, R66, P0 ;  /* 0x000000425f2c7207 */ /* 0x000fe20000000000 */
[----:B------:R-:W-:Y:S01]  /*fb40*/  IMAD R38, R38, UR6, RZ ;  /* 0x0000000626267c24 */ /* 0x000fe2000f8e02ff */
[----:B------:R-:W-:Y:S01]  /*fb50*/  LOP3.LUT P1, RZ, R201, 0x3, RZ, 0xc0, !PT ;  /* 0x00000003c9ff7812 */ /* 0x000fe2000782c0ff */
[----:B------:R-:W-:Y:S01]  /*fb60*/  IMAD.WIDE.U32 R36, R55, UR6, R36 ;  /* 0x0000000637247c25 */ /* 0x000fe2000f8e0024 */
[----:B--2---:R-:W-:Y:S01]  /*fb70*/  SEL R39, R84, R129, P0 ;  /* 0x0000008154277207 */ /* 0x004fe20000000000 */
[----:B------:R1:W-:Y:S01]  /*fb80*/  STSM.16.M88.4 [R63], R44 ;  /* 0x0000002c3f007844 */ /* 0x0003e20000000200 */
[----:B0-----:R-:W-:Y:S01]  /*fb90*/  SEL R40, R97, R34, P0 ;  /* 0x0000002261287207 */ /* 0x001fe20000000000 */
[----:B------:R-:W-:Y:S01]  /*fba0*/  IMAD R55, R55, UR7, R38 ;  /* 0x0000000737377c24 */ /* 0x000fe2000f8e0226 */
[----:B------:R-:W-:Y:S01]  /*fbb0*/  ULDC.64 UR6, c[0x0][0xb50] ;  /* 0x0002d40000067ab9 */ /* 0x000fe20000000a00 */
[----:B------:R-:W-:Y:S01]  /*fbc0*/  VIADD R38, R52, 0x8 ;  /* 0x0000000834267836 */ /* 0x000fe20000000000 */
[----:B------:R-:W-:Y:S01]  /*fbd0*/  LEA R48, P4, R36, UR6, 0x2 ;  /* 0x0000000624307c11 */ /* 0x000fe2000f8810ff */
[----:B------:R-:W-:Y:S01]  /*fbe0*/  IMAD.IADD R37, R37, 0x1, R55 ;  /* 0x0000000125257824 */ /* 0x000fe200078e0237 */
[----:B------:R-:W-:-:S02]  /*fbf0*/  SEL R42, R34, R97, P0 ;  /* 0x00000061222a7207 */ /* 0x000fc40000000000 */
[----:B------:R-:W-:Y:S01]  /*fc00*/  SEL R41, R121, R78, P0 ;  /* 0x0000004e79297207 */ /* 0x000fe20000000000 */
[----:B------:R-:W-:Y:S01]  /*fc10*/  SHFL.IDX PT, R66, R48, RZ, 0x1c1f ;  /* 0x001c1fff30427589 */ /* 0x000fe200000e0000 */
[----:B------:R-:W-:Y:S02]  /*fc20*/  LEA.HI.X R36, R36, UR7, R37, 0x2, P4 ;  /* 0x0000000724247c11 */ /* 0x000fe4000a0f1425 */
[----:B------:R-:W-:Y:S01]  /*fc30*/  SEL R37, R129, R84, P0 ;  /* 0x0000005481257207 */ /* 0x000fe20000000000 */
[----:B------:R-:W-:Y:S01]  /*fc40*/  SHFL.IDX PT, R72, R48, 0x1, 0x1c1f ;  /* 0x003c1f0030487f89 */ /* 0x000fe200000e0000 */
[----:B------:R-:W-:Y:S02]  /*fc50*/  SEL R43, R78, R121, P0 ;  /* 0x000000794e2b7207 */ /* 0x000fe40000000000 */
[----:B-1----:R-:W-:Y:S01]  /*fc60*/  SEL R44, R99, R68, P0 ;  /* 0x00000044632c7207 */ /* 0x002fe20000000000 */
[----:B------:R-:W0:Y:S01]  /*fc70*/  SHFL.IDX PT, R67, R36, RZ, 0x1c1f ;  /* 0x001c1fff24437589 */ /* 0x000e2200000e0000 */
[----:B------:R-:W-:-:S02]  /*fc80*/  SEL R46, R68, R99, P0 ;  /* 0x00000063442e7207 */ /* 0x000fc40000000000 */
[----:B------:R-:W-:Y:S01]  /*fc90*/  SEL R45, R123, R94, P0 ;  /* 0x0000005e7b2d7207 */ /* 0x000fe20000000000 */
[----:B------:R1:W2:Y:S01]  /*fca0*/  SHFL.IDX PT, R73, R36, 0x1, 0x1c1f ;  /* 0x003c1f0024497f89 */ /* 0x0002a200000e0000 */
[----:B------:R-:W-:Y:S02]  /*fcb0*/  SEL R47, R94, R123, P0 ;  /* 0x0000007b5e2f7207 */ /* 0x000fe40000000000 */
[----:B------:R-:W-:Y:S01]  /*fcc0*/  SEL R84, R101, R86, P0 ;  /* 0x0000005665547207 */ /* 0x000fe20000000000 */
[----:B------:R-:W-:Y:S01]  /*fcd0*/  STSM.16.M88.4 [R62], R40 ;  /* 0x000000283e007844 */ /* 0x000fe20000000200 */
[----:B------:R-:W-:Y:S02]  /*fce0*/  ISETP.GE.OR P2, PT, R52, R89, P1 ;  /* 0x000000593400720c */ /* 0x000fe40000f46670 */
[----:B------:R-:W-:Y:S01]  /*fcf0*/  SEL R86, R86, R101, P0 ;  /* 0x0000006556567207 */ /* 0x000fe20000000000 */
[----:B------:R-:W-:Y:S01]  /*fd00*/  STSM.16.M88.4 [R61], R44 ;  /* 0x0000002c3d007844 */ /* 0x000fe20000000200 */
[----:B------:R-:W-:-:S02]  /*fd10*/  ISETP.GE.OR P1, PT, R38, R89, P1 ;  /* 0x000000592600720c */ /* 0x000fc40000f26670 */
[----:B------:R-:W-:Y:S01]  /*fd20*/  SEL R76, R103, R70, P0 ;  /* 0x00000046674c7207 */ /* 0x000fe20000000000 */
[----:B------:R-:W-:Y:S01]  /*fd30*/  STSM.16.M88.4 [R60], R84 ;  /* 0x000000543c007844 */ /* 0x000fe20000000200 */
[----:B------:R-:W-:Y:S02]  /*fd40*/  SEL R78, R70, R103, P0 ;  /* 0x00000067464e7207 */ /* 0x000fe40000000000 */
[----:B------:R-:W-:Y:S02]  /*fd50*/  SEL R77, R125, R82, P0 ;  /* 0x000000527d4d7207 */ /* 0x000fe40000000000 */
[----:B------:R-:W-:Y:S02]  /*fd60*/  SEL R79, R82, R125, P0 ;  /* 0x0000007d524f7207 */ /* 0x000fe40000000000 */
[----:B-1----:R-:W-:Y:S02]  /*fd70*/  SEL R36, R105, R88, P0 ;  /* 0x0000005869247207 */ /* 0x002fe40000000000 */
[----:B------:R-:W-:Y:S01]  /*fd80*/  SEL R38, R88, R105, P0 ;  /* 0x0000006958267207 */ /* 0x000fe20000000000 */
[----:B------:R-:W-:Y:S04]  /*fd90*/  STSM.16.M88.4 [R65], R76 ;  /* 0x0000004c41007844 */ /* 0x000fe80000000200 */
[----:B------:R-:W-:Y:S01]  /*fda0*/  STSM.16.M88.4 [R64], R36 ;  /* 0x0000002440007844 */ /* 0x000fe20000000200 */
[----:B------:R-:W-:Y:S01]  /*fdb0*/  BAR.SYNC.DEFER_BLOCKING 0x1, 0x100 ;  /* 0x0044000000007b1d */ /* 0x000fe20000010000 */
[----:B------:R-:W-:-:S05]  /*fdc0*/  UIMAD UR5, UR10, UR8, URZ ;  /* 0x000000080a0572a4 */ /* 0x000fca000f8e023f */
[----:B0-----:R0:W-:Y:S01]  /*fdd0*/  @!P2 ST.E desc[UR52][R66.64], R3 ;  /* 0x000000034200a985 */ /* 0x0011e2000c101934 */
[----:B------:R-:W-:Y:S01]  /*fde0*/  UIMAD.WIDE.U32 UR6, UR42, UR8, URZ ;  /* 0x000000082a0672a5 */ /* 0x000fe2000f8e003f */
[----:B------:R-:W-:Y:S02]  /*fdf0*/  ULDC.64 UR10, c[0x0][0xaf0] ;  /* 0x0002bc00000a7ab9 */ /* 0x000fe40000000a00 */
[----:B--2---:R1:W-:Y:S04]  /*fe00*/  @!P1 ST.E desc[UR52][R72.64], R2 ;  /* 0x0000000248009985 */ /* 0x0043e8000c101934 */
[----:B------:R2:W5:Y:S01]  /*fe10*/  LD.E.128 R52, desc[UR52][R30.64] ;  /* 0x000000341e347980 */ /* 0x000562000c101d00 */
[----:B0-----:R-:W0:Y:S03]  /*fe20*/  @P3 LDC R3, c[0x0][0xbf0] ;  /* 0x0002fc00ff033b82 */ /* 0x001e260000000800 */
[----:B------:R3:W5:Y:S01]  /*fe30*/  LD.E.128 R80, desc[UR52][R6.64] ;  /* 0x0000003406507980 */ /* 0x000762000c101d00 */
[----:B-1----:R-:W-:Y:S01]  /*fe40*/  IMAD R2, R23, 0x20, R200 ;  /* 0x0000002017027824 */ /* 0x002fe200078e02c8 */
[----:B------:R-:W-:-:S02]  /*fe50*/  UIMAD UR5, UR42, UR9, UR5 ;  /* 0x000000092a0572a4 */ /* 0x000fc4000f8e0205 */
[----:B------:R1:W5:Y:S01]  /*fe60*/  LD.E.128 R64, desc[UR52][R4.64] ;  /* 0x0000003404407980 */ /* 0x000362000c101d00 */
[----:B--2---:R-:W2:Y:S01]  /*fe70*/  @P3 LDC R30, c[0x0][0xbec] ;  /* 0x0002fb00ff1e3b82 */ /* 0x004ea20000000800 */
[----:B------:R-:W-:Y:S02]  /*fe80*/  UIMAD UR8, UR12, UR10, URZ ;  /* 0x0000000a0c0872a4 */ /* 0x000fe4000f8e023f */
[----:B------:R-:W5:Y:S01]  /*fe90*/  LD.E.128 R56, desc[UR52][R32.64] ;  /* 0x0000003420387980 */ /* 0x000f62000c101d00 */
[----:B---3--:R-:W-:Y:S01]  /*fea0*/  VIADD R7, R2, UR41 ;  /* 0x0000002902077c36 */ /* 0x008fe20008000000 */
[----:B------:R-:W-:Y:S02]  /*feb0*/  UIADD3 UR7, UR7, UR5, URZ ;  /* 0x0000000507077290 */ /* 0x000fe4000fffe03f */
[----:B------:R-:W-:Y:S01]  /*fec0*/  UIMAD UR5, UR45, UR11, UR8 ;  /* 0x0000000b2d0572a4 */ /* 0x000fe2000f8e0208 */
[----:B------:R-:W5:Y:S01]  /*fed0*/  LD.E.128 R48, desc[UR52][R28.64] ;  /* 0x000000341c307980 */ /* 0x000f62000c101d00 */
[----:B-1----:R-:W-:Y:S01]  /*fee0*/  IMAD.MOV.U32 R5, RZ, RZ, R7 ;  /* 0x000000ffff057224 */ /* 0x002fe200078e0007 */
[----:B------:R-:W-:Y:S01]  /*fef0*/  UIMAD.WIDE.U32 UR6, UR45, UR10, UR6 ;  /* 0x0000000a2d0672a5 */ /* 0x000fe2000f8e0006 */
[----:B------:R-:W-:Y:S01]  /*ff00*/  ULDC.64 UR8, c[0x0][0xae0] ;  /* 0x0002b80000087ab9 */ /* 0x000fe20000000a00 */
[----:B------:R-:W5:Y:S02]  /*ff10*/  LD.E.128 R40, desc[UR52][R26.64] ;  /* 0x000000341a287980 */ /* 0x000f64000c101d00 */
[----:B------:R-:W-:-:S02]  /*ff20*/  UIADD3 UR5, UR7, UR5, URZ ;  /* 0x0000000507057290 */ /* 0x000fc4000fffe03f */
[----:B------:R-:W5:Y:S04]  /*ff30*/  LD.E.128 R68, desc[UR52][R24.64] ;  /* 0x0000003418447980 */ /* 0x000f68000c101d00 */
[----:B------:R-:W5:Y:S01]  /*ff40*/  LD.E.128 R60, desc[UR52][R20.64] ;  /* 0x00000034143c7980 */ /* 0x000f62000c101d00 */
[----:B--2---:R-:W-:-:S03]  /*ff50*/  @P3 IMAD.HI.U32 R2, R7, R30, RZ ;  /* 0x0000001e07023227 */ /* 0x004fc600078e00ff */
[----:B------:R-:W5:Y:S02]  /*ff60*/  LD.E.128 R44, desc[UR52][R14.64] ;  /* 0x000000340e2c7980 */ /* 0x000f64000c101d00 */
[----:B0-----:R-:W-:Y:S02]  /*ff70*/  @P3 SHF.R.U32.HI R5, RZ, R3, R2 ;  /* 0x00000003ff053219 */ /* 0x001fe40000011602 */
[----:B------:R-:W5:Y:S02]  /*ff80*/  LD.E.128 R36, desc[UR52][R12.64] ;  /* 0x000000340c247980 */ /* 0x000f64000c101d00 */
[--C-:B------:R-:W-:Y:S01]  /*ff90*/  SHF.R.S32.HI R4, RZ, 0x1f, R5.reuse ;  /* 0x0000001fff047819 */ /* 0x100fe20000011405 */
[----:B------:R-:W-:Y:S01]  /*ffa0*/  IMAD.MOV R6, RZ, RZ, -R5 ;  /* 0x000000ffff067224 */ /* 0x000fe200078e0a05 */
[----:B------:R-:W5:Y:S01]  /*ffb0*/  LD.E.128 R76, desc[UR52][R8.64] ;  /* 0x00000034084c7980 */ /* 0x000f62000c101d00 */
[----:B------:R-:W-:Y:S02]  /*ffc0*/  IMAD.U32 R3, RZ, RZ, UR7 ;  /* 0x00000007ff037e24 */ /* 0x000fe4000f8e00ff */
[----:B------:R-:W-:Y:S01]  /*ffd0*/  IMAD R4, R4, UR8, RZ ;  /* 0x0000000804047c24 */ /* 0x000fe2000f8e02ff */
[----:B------:R0:W5:Y:S01]  /*ffe0*/  LD.E.128 R72, desc[UR52][R10.64] ;  /* 0x000000340a487980 */ /* 0x000162000c101d00 */
[----:B------:R-:W-:-:S02]  /*fff0*/  IMAD R35, R35, R6, R7 ;  /* 0x0000000623237224 */ /* 0x000fc400078e0207 */
[----:B------:R-:W-:Y:S01]  /*10000*/  IMAD.U32 R2, RZ, RZ, UR6 ;  /* 0x00000006ff027e24 */ /* 0x000fe2000f8e00ff */
[----:B------:R-:W-:Y:S01]  /*10010*/  @!PT LDS RZ, [RZ] ;  /* 0x00000000fffff984 */ /* 0x000fe20000000800 */
[----:B------:R-:W-:Y:S01]  /*10020*/  @!PT LDS RZ, [RZ] ;  /* 0x00000000fffff984 */ /* 0x000fe20000000800 */
[----:B------:R-:W-:Y:S01]  /*10030*/  @!PT LDS RZ, [RZ] ;  /* 0x00000000fffff984 */ /* 0x000fe20000000800 */
[----:B------:R-:W-:Y:S01]  /*10040*/  @!PT LDS RZ, [RZ] ;  /* 0x00000000fffff984 */ /* 0x000fe20000000800 */
[----:B------:R1:W-:Y:S06]  /*10050*/  MEMBAR.ALL.CTA ;  /* 0x0000000000007992 */ /* 0x0003ec0000008000 */
[----:B-1----:R-:W1:Y:S01]  /*10060*/  FENCE.VIEW.ASYNC.S ;  /* 0x00000000000073c6 */ /* 0x002e620000000000 */
[----:B------:R-:W-:Y:S01]  /*10070*/  IMAD.U32 R3, RZ, RZ, UR5 ;  /* 0x00000005ff037e24 */ /* 0x000fe2000f8e00ff */
[----:B------:R-:W-:Y:S01]  /*10080*/  ULDC.64 UR6, c[0x0][0xad8] ;  /* 0x0002b60000067ab9 */ /* 0x000fe20000000a00 */
[C---:B------:R-:W-:Y:S01]  /*10090*/  IMAD R7, R5.reuse, UR9, R4 ;  /* 0x0000000905077c24 */ /* 0x040fe2000f8e0204 */
[----:B------:R-:W-:Y:S01]  /*100a0*/  SHF.R.S32.HI R4, RZ, 0x1f, R35 ;  /* 0x0000001fff047819 */ /* 0x000fe20000011423 */
[----:B------:R-:W-:-:S04]  /*100b0*/  IMAD.WIDE.U32 R2, R5, UR8, R2 ;  /* 0x0000000805027c25 */ /* 0x000fc8000f8e0002 */
[----:B------:R-:W-:Y:S02]  /*100c0*/  IMAD.IADD R3, R3, 0x1, R7 ;  /* 0x0000000103037824 */ /* 0x000fe400078e0207 */
[----:B------:R-:W-:Y:S02]  /*100d0*/  IMAD R6, R4, UR6, RZ ;  /* 0x0000000604067c24 */ /* 0x000fe4000f8e02ff */
[----:B0-----:R-:W-:Y:S02]  /*100e0*/  VIADD R10, R200, UR41 ;  /* 0x00000029c80a7c36 */ /* 0x001fe40008000000 */
        /* <DEDUP_REMOVED lines=12> */
[----:B-1----:R0:W-:Y:S01]  /*101b0*/  SYNCS.ARRIVE.TRANS64.RED.A1T0 RZ, [R0+URZ], RZ ;  /* 0x000000ff00ff79a7 */ /* 0x0021e2000810043f */
        /* <DEDUP_REMOVED lines=8> */
[----:B------:R-:W-:-:S09]  /*10240*/  ISETP.GE.AND P2, PT, R22, UR5, PT ;  /* 0x0000000516007c0c */ /* 0x000fd2000bf46270 */
[CC--:B--2---:R-:W-:Y:S02]  /*10250*/  @!P4 LEA R2, P6, R18.reuse, R7.reuse, 0x1 ;  /* 0x000000071202c211 */ /* 0x0c4fe400078c08ff */
[CC--:B------:R-:W-:Y:S02]  /*10260*/  @!P3 LEA R4, P5, R19.reuse, R7.reuse, 0x1 ;  /* 0x000000071304b211 */ /* 0x0c0fe400078a08ff */
[-C--:B0-----:R-:W-:Y:S02]  /*10270*/  @!P4 LEA.HI.X R3, R18, R0.reuse, R207, 0x1, P6 ;  /* 0x000000001203c211 */ /* 0x081fe400030f0ccf */
[C---:B------:R-:W-:Y:S02]  /*10280*/  @!P2 LEA R6, P6, R22.reuse, R7, 0x1 ;  /* 0x000000071606a211 */ /* 0x040fe400078c08ff */
[-C--:B------:R-:W-:Y:S01]  /*10290*/  @!P3 LEA.HI.X R5, R19, R0.reuse, R206, 0x1, P5 ;  /* 0x000000001305b211 */ /* 0x080fe200028f0cce */
[----:B-----5:R3:W-:Y:S01]  /*102a0*/  @!P4 ST.E.128 desc[UR52][R2.64], R56 ;  /* 0x000000380200c985 */ /* 0x0207e2000c101d34 */
[----:B------:R-:W-:-:S03]  /*102b0*/  @!P2 LEA.HI.X R7, R22, R0, R205, 0x1, P6 ;  /* 0x000000001607a211 */ /* 0x000fc600030f0ccd */
[----:B------:R3:W-:Y:S04]  /*102c0*/  @!P3 ST.E.128 desc[UR52][R4.64], R68 ;  /* 0x000000440400b985 */ /* 0x0007e8000c101d34 */
[----:B------:R3:W-:Y:S02]  /*102d0*/  @!P2 ST.E.128 desc[UR52][R6.64], R80 ;  /* 0x000000500600a985 */ /* 0x0007e4000c101d34 */
.L_x_4727:
[----:B------:R-:W-:Y:S05]  /*102e0*/  BSYNC B1 ;  /* 0x0000000000017941 */ /* 0x000fea0003800000 */
.L_x_4726:
[----:B0-----:R0:W4:Y:S01]  /*102f0*/  SHFL.IDX PT, R0, R9, 0x1, 0x181f ;  /* 0x00381f0009007f89 */ /* 0x00112200000e0000 */
[----:B------:R-:W-:Y:S03]  /*10300*/  BSSY B1, `(.L_x_4728) ;  /* 0x0000010000017945 */ /* 0x000fe60003800000 */
[----:B--23--:R0:W2:Y:S01]  /*10310*/  SHFL.IDX PT, R7, R8, 0x1, 0x181f ;  /* 0x00381f0008077f89 */ /* 0x00c0a200000e0000 */
[----:B------:R-:W-:Y:S05]  /*10320*/  @P1 BRA `(.L_x_4729) ;  /* 0x0000000000341947 */ /* 0x000fea0003800000 */
[----:B------:R-:W-:Y:S02]  /*10330*/  ULDC UR5, c[0x0][0xac8] ;  /* 0x0002b20000057ab9 */ /* 0x000fe40000000800 */
[----:B------:R-:W-:Y:S02]  /*10340*/  ISETP.GE.AND P4, PT, R18, UR5, PT ;  /* 0x0000000512007c0c */ /* 0x000fe4000bf86270 */
[----:B------:R-:W-:Y:S02]  /*10350*/  ISETP.GE.AND P5, PT, R19, UR5, PT ;  /* 0x0000000513007c0c */ /* 0x000fe4000bfa6270 */
[----:B------:R-:W-:-:S09]  /*10360*/  ISETP.GE.AND P6, PT, R22, UR5, PT ;  /* 0x0000000516007c0c */ /* 0x000fd2000bfc6270 */
[-C--:B--2---:R-:W-:Y:S02]  /*10370*/  @!P4 LEA R2, P1, R18, R7.reuse, 0x1 ;  /* 0x000000071202c211 */ /* 0x084fe400078208ff */
[CC--:B------:R-:W-:Y:S02]  /*10380*/  @!P5 LEA R4, P2, R19.reuse, R7.reuse, 0x1 ;  /* 0x000000071304d211 */ /* 0x0c0fe400078408ff */
[----:B------:R-:W-:Y:S02]  /*10390*/  @!P6 LEA R6, P3, R22, R7, 0x1 ;  /* 0x000000071606e211 */ /* 0x000fe400078608ff */
[-C--:B----4-:R-:W-:Y:S02]  /*103a0*/  @!P4 LEA.HI.X R3, R18, R0.reuse, R207, 0x1, P1 ;  /* 0x000000001203c211 */ /* 0x090fe400008f0ccf */
[-C--:B------:R-:W-:Y:S02]  /*103b0*/  @!P5 LEA.HI.X R5, R19, R0.reuse, R206, 0x1, P2 ;  /* 0x000000001305d211 */ /* 0x080fe400010f0cce */
[----:B------:R-:W-:Y:S01]  /*103c0*/  @!P6 LEA.HI.X R7, R22, R0, R205, 0x1, P3 ;  /* 0x000000001607e211 */ /* 0x000fe200018f0ccd */
[----:B-----5:R3:W-:Y:S04]  /*103d0*/  @!P4 ST.E.128 desc[UR52][R2.64], R52 ;  /* 0x000000340200c985 */ /* 0x0207e8000c101d34 */
[----:B------:R3:W-:Y:S04]  /*103e0*/  @!P5 ST.E.128 desc[UR52][R4.64], R60 ;  /* 0x0000003c0400d985 */ /* 0x0007e8000c101d34 */
[----:B------:R3:W-:Y:S02]  /*103f0*/  @!P6 ST.E.128 desc[UR52][R6.64], R76 ;  /* 0x0000004c0600e985 */ /* 0x0007e4000c101d34 */
.L_x_4729:
[----:B------:R-:W-:Y:S05]  /*10400*/  BSYNC B1 ;  /* 0x0000000000017941 */ /* 0x000fea0003800000 */
.L_x_4728:
[----:B----4-:R4:W0:Y:S01]  /*10410*/  SHFL.IDX PT, R0, R9, 0x2, 0x181f ;  /* 0x00581f0009007f89 */ /* 0x01082200000e0000 */
        /* <DEDUP_REMOVED lines=10> */
[-C--:B0-----:R-:W-:Y:S02]  /*104c0*/  @!P3 LEA.HI.X R3, R18, R0.reuse, R207, 0x1, P0 ;  /* 0x000000001203b211 */ /* 0x081fe400000f0ccf */
[-C--:B------:R-:W-:Y:S02]  /*104d0*/  @!P4 LEA.HI.X R5, R19, R0.reuse, R206, 0x1, P1 ;  /* 0x000000001305c211 */ /* 0x080fe400008f0cce */
[----:B------:R-:W-:Y:S01]  /*104e0*/  @!P5 LEA.HI.X R7, R22, R0, R205, 0x1, P2 ;  /* 0x000000001607d211 */ /* 0x000fe200010f0ccd */
[----:B-----5:R3:W-:Y:S04]  /*104f0*/  @!P3 ST.E.128 desc[UR52][R2.64], R48 ;  /* 0x000000300200b985 */ /* 0x0207e8000c101d34 */
[----:B------:R3:W-:Y:S04]  /*10500*/  @!P4 ST.E.128 desc[UR52][R4.64], R44 ;  /* 0x0000002c0400c985 */ /* 0x0007e8000c101d34 */
[----:B------:R3:W-:Y:S02]  /*10510*/  @!P5 ST.E.128 desc[UR52][R6.64], R72 ;  /* 0x000000480600d985 */ /* 0x0007e4000c101d34 */
.L_x_4731:
[----:B------:R-:W-:Y:S05]  /*10520*/  BSYNC B1 ;  /* 0x0000000000017941 */ /* 0x000fea0003800000 */
.L_x_4730:
[----:B0-----:R-:W-:Y:S01]  /*10530*/  VIADD R0, R10, 0x60 ;  /* 0x000000600a007836 */ /* 0x001fe20000000000 */
[----:B-1--4-:R-:W0:Y:S04]  /*10540*/  SHFL.IDX PT, R9, R9, 0x3, 0x181f ;  /* 0x00781f0009097f89 */ /* 0x012e2800000e0000 */
[----:B------:R-:W-:Y:S01]  /*10550*/  ISETP.GE.AND P0, PT, R0, R89, PT ;  /* 0x000000590000720c */ /* 0x000fe20003f06270 */
[----:B--23--:R1:W2:-:S12]  /*10560*/  SHFL.IDX PT, R7, R8, 0x3, 0x181f ;  /* 0x00781f0008077f89 */ /* 0x00c29800000e0000 */
[----:B-1----:R-:W-:Y:S05]  /*10570*/  @P0 BRA `(.L_x_4732) ;  /* 0x0000000800d00947 */ /* 0x002fea0003800000 */
[----:B------:R-:W-:Y:S02]  /*10580*/  ULDC UR5, c[0x0][0xac8] ;  /* 0x0002b20000057ab9 */ /* 0x000fe40000000800 */
[----:B------:R-:W-:Y:S02]  /*10590*/  ISETP.GE.AND P2, PT, R18, UR5, PT ;  /* 0x0000000512007c0c */ /* 0x000fe4000bf46270 */
[----:B------:R-:W-:-:S11]  /*105a0*/  ISETP.GE.AND P3, PT, R19, UR5, PT ;  /* 0x0000000513007c0c */ /* 0x000fd6000bf66270 */
[CC--:B--2---:R-:W-:Y:S02]  /*105b0*/  @!P2 LEA R2, P0, R18.reuse, R7.reuse, 0x1 ;  /* 0x000000071202a211 */ /* 0x0c4fe400078008ff */
[C---:B------:R-:W-:Y:S02]  /*105c0*/  @!P3 LEA R4, P1, R19.reuse, R7, 0x1 ;  /* 0x000000071304b211 */ /* 0x040fe400078208ff */
[-C--:B0-----:R-:W-:Y:S02]  /*105d0*/  @!P2 LEA.HI.X R3, R18, R9.reuse, R207, 0x1, P0 ;  /* 0x000000091203a211 */ /* 0x081fe400000f0ccf */
[----:B------:R-:W-:Y:S02]  /*105e0*/  @!P3 LEA.HI.X R5, R19, R9, R206, 0x1, P1 ;  /* 0x000000091305b211 */ /* 0x000fe400008f0cce */
[----:B------:R-:W-:Y:S01]  /*105f0*/  ISETP.GE.AND P0, PT, R22, UR5, PT ;  /* 0x0000000516007c0c */ /* 0x000fe2000bf06270 */
[----:B-----5:R1:W-:Y:S04]  /*10600*/  @!P2 ST.E.128 desc[UR52][R2.64], R40 ;  /* 0x000000280200a985 */ /* 0x0203e8000c101d34 */
[----:B------:R1:W-:Y:S08]  /*10610*/  @!P3 ST.E.128 desc[UR52][R4.64], R36 ;  /* 0x000000240400b985 */ /* 0x0003f0000c101d34 */
[----:B------:R-:W-:Y:S05]  /*10620*/  @P0 BRA `(.L_x_4732) ;  /* 0x0000000800a40947 */ /* 0x000fea0003800000 */
[----:B-1----:R-:W-:-:S04]  /*10630*/  LEA R2, P0, R22, R7, 0x1 ;  /* 0x0000000716027211 */ /* 0x002fc800078008ff */
[----:B------:R-:W-:-:S05]  /*10640*/  LEA.HI.X R3, R22, R9, R205, 0x1, P0 ;  /* 0x0000000916037211 */ /* 0x000fca00000f0ccd */
[----:B------:R3:W-:Y:S01]  /*10650*/  ST.E.128 desc[UR52][R2.64], R64 ;  /* 0x0000004002007985 */ /* 0x0007e2000c101d34 */
[----:B------:R-:W-:Y:S05]  /*10660*/  BRA `(.L_x_4732) ;  /* 0x0000000800947947 */ /* 0x000fea0003800000 */
.L_x_4725:
        /* <DEDUP_REMOVED lines=50> */
.L_x_4734:
[----:B------:R-:W-:Y:S05]  /*10990*/  BSYNC B1 ;  /* 0x0000000000017941 */ /* 0x000fea0003800000 */
.L_x_4733:
        /* <DEDUP_REMOVED lines=49> */
[----:B------:R-:W-:-:S09]  /*10cb0*/  ISETP.GE.AND P2, PT, R22, UR5, PT ;  /* 0x0000000516007c0c */ /* 0x000fd2000bf46270 */
[CC--:B-1----:R-:W-:Y:S02]  /*10cc0*/  @!P4 LEA R10, P6, R18.reuse, R3.reuse, 0x1 ;  /* 0x00000003120ac211 */ /* 0x0c2fe400078c08ff */
[CC--:B------:R-:W-:Y:S02]  /*10cd0*/  @!P3 LEA R12, P5, R19.reuse, R3.reuse, 0x1 ;  /* 0x00000003130cb211 */ /* 0x0c0fe400078a08ff */
[-C--:B--2---:R-:W-:Y:S02]  /*10ce0*/  @!P4 LEA.HI.X R11, R18, R0.reuse, R207, 0x1, P6 ;  /* 0x00000000120bc211 */ /* 0x084fe400030f0ccf */
[C---:B------:R-:W-:Y:S02]  /*10cf0*/  @!P2 LEA R2, P6, R22.reuse, R3, 0x1 ;  /* 0x000000031602a211 */ /* 0x040fe400078c08ff */
[-C--:B------:R-:W-:Y:S01]  /*10d00*/  @!P3 LEA.HI.X R13, R19, R0.reuse, R206, 0x1, P5 ;  /* 0x00000000130db211 */ /* 0x080fe200028f0cce */
[----:B------:R3:W-:Y:S01]  /*10d10*/  @!P4 ST.E.128 desc[UR52][R10.64], RZ ;  /* 0x000000ff0a00c985 */ /* 0x0007e2000c101d34 */
[----:B------:R-:W-:-:S03]  /*10d20*/  @!P2 LEA.HI.X R3, R22, R0, R205, 0x1, P6 ;  /* 0x000000001603a211 */ /* 0x000fc600030f0ccd */
[----:B------:R3:W-:Y:S04]  /*10d30*/  @!P3 ST.E.128 desc[UR52][R12.64], RZ ;  /* 0x000000ff0c00b985 */ /* 0x0007e8000c101d34 */
[----:B------:R3:W-:Y:S02]  /*10d40*/  @!P2 ST.E.128 desc[UR52][R2.64], RZ ;  /* 0x000000ff0200a985 */ /* 0x0007e4000c101d34 */
.L_x_4736:
[----:B------:R-:W-:Y:S05]  /*10d50*/  BSYNC B1 ;  /* 0x0000000000017941 */ /* 0x000fea0003800000 */
.L_x_4735:
        /* <DEDUP_REMOVED lines=9> */
[CC--:B------:R-:W-:Y:S02]  /*10df0*/  @!P5 LEA R12, P2, R19.reuse, R3.reuse, 0x1 ;  /* 0x00000003130cd211 */ /* 0x0c0fe400078408ff */
[----:B------:R-:W-:Y:S02]  /*10e00*/  @!P6 LEA R2, P3, R22, R3, 0x1 ;  /* 0x000000031602e211 */ /* 0x000fe400078608ff */
[-C--:B----4-:R-:W-:Y:S02]  /*10e10*/  @!P4 LEA.HI.X R11, R18, R0.reuse, R207, 0x1, P1 ;  /* 0x00000000120bc211 */ /* 0x090fe400008f0ccf */
[-C--:B------:R-:W-:Y:S02]  /*10e20*/  @!P5 LEA.HI.X R13, R19, R0.reuse, R206, 0x1, P2 ;  /* 0x00000000130dd211 */ /* 0x080fe400010f0cce */
[----:B------:R-:W-:Y:S01]  /*10e30*/  @!P6 LEA.HI.X R3, R22, R0, R205, 0x1, P3 ;  /* 0x000000001603e211 */ /* 0x000fe200018f0ccd */
[----:B------:R3:W-:Y:S04]  /*10e40*/  @!P4 ST.E.128 desc[UR52][R10.64], RZ ;  /* 0x000000ff0a00c985 */ /* 0x0007e8000c101d34 */
[----:B------:R3:W-:Y:S04]  /*10e50*/  @!P5 ST.E.128 desc[UR52][R12.64], RZ ;  /* 0x000000ff0c00d985 */ /* 0x0007e8000c101d34 */
[----:B------:R3:W-:Y:S02]  /*10e60*/  @!P6 ST.E.128 desc[UR52][R2.64], RZ ;  /* 0x000000ff0200e985 */ /* 0x0007e4000c101d34 */
.L_x_4738:
[----:B------:R-:W-:Y:S05]  /*10e70*/  BSYNC B1 ;  /* 0x0000000000017941 */ /* 0x000fea0003800000 */
.L_x_4737:
        /* <DEDUP_REMOVED lines=11> */
[-C--:B0-----:R-:W-:Y:S02]  /*10f30*/  @!P3 LEA.HI.X R11, R18, R0.reuse, R207, 0x1, P0 ;  /* 0x00000000120bb211 */ /* 0x081fe400000f0ccf */
[-C--:B------:R-:W-:Y:S02]  /*10f40*/  @!P4 LEA.HI.X R13, R19, R0.reuse, R206, 0x1, P1 ;  /* 0x00000000130dc211 */ /* 0x080fe400008f0cce */
[----:B------:R-:W-:Y:S01]  /*10f50*/  @!P5 LEA.HI.X R3, R22, R0, R205, 0x1, P2 ;  /* 0x000000001603d211 */ /* 0x000fe200010f0ccd */
[----:B------:R3:W-:Y:S04]  /*10f60*/  @!P3 ST.E.128 desc[UR52][R10.64], RZ ;  /* 0x000000ff0a00b985 */ /* 0x0007e8000c101d34 */
[----:B------:R3:W-:Y:S04]  /*10f70*/  @!P4 ST.E.128 desc[UR52][R12.64], RZ ;  /* 0x000000ff0c00c985 */ /* 0x0007e8000c101d34 */
[----:B------:R3:W-:Y:S02]  /*10f80*/  @!P5 ST.E.128 desc[UR52][R2.64], RZ ;  /* 0x000000ff0200d985 */ /* 0x0007e4000c101d34 */
.L_x_4740:
[----:B------:R-:W-:Y:S05]  /*10f90*/  BSYNC B1 ;  /* 0x0000000000017941 */ /* 0x000fea0003800000 */
.L_x_4739:
        /* <DEDUP_REMOVED lines=8> */
[----:B------:R-:W-:-:S09]  /*11020*/  ISETP.GE.AND P5, PT, R22, UR5, PT ;  /* 0x0000000516007c0c */ /* 0x000fd2000bfa6270 */
[-C--:B-12-4-:R-:W-:Y:S02]  /*11030*/  @!P3 LEA R4, P0, R18, R3.reuse, 0x1 ;  /* 0x000000031204b211 */ /* 0x096fe400078008ff */
[CC--:B------:R-:W-:Y:S02]  /*11040*/  @!P4 LEA R6, P1, R19.reuse, R3.reuse, 0x1 ;  /* 0x000000031306c211 */ /* 0x0c0fe400078208ff */
[----:B------:R-:W-:Y:S02]  /*11050*/  @!P5 LEA R2, P2, R22, R3, 0x1 ;  /* 0x000000031602d211 */ /* 0x000fe400078408ff */
[-C--:B---3--:R-:W-:Y:S02]  /*11060*/  @!P3 LEA.HI.X R5, R18, R0.reuse, R207, 0x1, P0 ;  /* 0x000000001205b211 */ /* 0x088fe400000f0ccf */
[-C--:B------:R-:W-:Y:S02]  /*11070*/  @!P4 LEA.HI.X R7, R19, R0.reuse, R206, 0x1, P1 ;  /* 0x000000001307c211 */ /* 0x080fe400008f0cce */
[----:B------:R-:W-:Y:S01]  /*11080*/  @!P5 LEA.HI.X R3, R22, R0, R205, 0x1, P2 ;  /* 0x000000001603d211 */ /* 0x000fe200010f0ccd */
[----:B------:R0:W-:Y:S04]  /*11090*/  @!P3 ST.E.128 desc[UR52][R4.64], RZ ;  /* 0x000000ff0400b985 */ /* 0x0001e8000c101d34 */
[----:B------:R0:W-:Y:S04]  /*110a0*/  @!P4 ST.E.128 desc[UR52][R6.64], RZ ;  /* 0x000000ff0600c985 */ /* 0x0001e8000c101d34 */
[----:B------:R0:W-:Y:S02]  /*110b0*/  @!P5 ST.E.128 desc[UR52][R2.64], RZ ;  /* 0x000000ff0200d985 */ /* 0x0001e4000c101d34 */
.L_x_4732:
[----:B------:R-:W-:Y:S05]  /*110c0*/  BSYNC B0 ;  /* 0x0000000000007941 */ /* 0x000fea0003800000 */
.L_x_4724:
[----:B------:R-:W-:Y:S02]  /*110d0*/  ULDC UR5, c[0x0][0xc38] ;  /* 0x00030e0000057ab9 */ /* 0x000fe40000000800 */
[----:B------:R-:W-:-:S06]  /*110e0*/  UISETP.GE.AND UP0, UPT, UR4, UR5, UPT ;  /* 0x000000050400728c */ /* 0x000fcc000bf06270 */
[----:B------:R-:W-:-:S13]  /*110f0*/  PLOP3.LUT P0, PT, PT, PT, UP0, 0x80, 0x0 ;  /* 0x000000000000781c */ /* 0x000fda0003f0f008 */
[----:B------:R-:W-:Y:S05]  /*11100*/  @!P0 BRA `(.L_x_4741) ;  /* 0xfffffefc00008947 */ /* 0x000fea000383ffff */
[----:B------:R-:W-:Y:S05]  /*11110*/  EXIT ;  /* 0x000000000000794d */ /* 0x000fea0003800000 */
.L_x_4635:
        /* <DEDUP_REMOVED lines=26> */
[----:B------:R-:W-:Y:S01]  /*112c0*/  IMAD.MOV.U32 R23, RZ, RZ, RZ ;  /* 0x000000ffff177224 */ /* 0x000fe200078e00ff */
[----:B------:R-:W-:-:S02]  /*112d0*/  UIMAD UR40, UR40, UR39, URZ ;  /* 0x00000027282872a4 */ /* 0x000fc4000f8e023f */
[----:B------:R-:W-:Y:S01]  /*112e0*/  USEL UR4, UR4, 0x1, UP0 ;  /* 0x0000000104047887 */ /* 0x000fe20008000000 */
[----:B------:R-:W-:Y:S01]  /*112f0*/  ULDC UR49, c[0x0][0xc] ;  /* 0x0000030000317ab9 */ /* 0x000fe20000000800 */
[----:B------:R-:W-:Y:S02]  /*11300*/  ULOP3.LUT UR48, UR43, 0x2, URZ, 0xfc, !UPT ;  /* 0x000000022b307892 */ /* 0x000fe4000f8efc3f */
[----:B------:R-:W-:Y:S02]  /*11310*/  UIMAD UR41, UR4, UR6, URZ ;  /* 0x00000006042972a4 */ /* 0x000fe4000f8e023f */
[----:B------:R-:W-:Y:S02]  /*11320*/  ULOP3.LUT UR47, UR43, 0x1, URZ, 0xfc, !UPT ;  /* 0x000000012b2f7892 */ /* 0x000fe4000f8efc3f */
[----:B------:R-:W-:Y:S02]  /*11330*/  UIADD3 UR4, UR41, 0x7f, URZ ;  /* 0x0000007f29047890 */ /* 0x000fe4000fffe03f */
[----:B------:R-:W-:-:S02]  /*11340*/  UIADD3 UR46, UR41, 0x1, -UR39 ;  /* 0x00000001292e7890 */ /* 0x000fc4000fffe827 */
[----:B------:R-:W-:Y:S01]  /*11350*/  UIADD3 UR39, UR41, -UR39, URZ ;  /* 0x8000002729277290 */ /* 0x000fe2000fffe03f */
[C---:B0-----:R-:W-:Y:S01]  /*11360*/  IMAD.SHL.U32 R2, R10.reuse, 0x80, RZ ;  /* 0x000000800a027824 */ /* 0x041fe200078e00ff */
[C---:B------:R-:W-:Y:S01]  /*11370*/  LOP3.LUT R9, R10.reuse, 0x7f, RZ, 0xc0, !PT ;  /* 0x0000007f0a097812 */ /* 0x040fe200078ec0ff */
[C---:B------:R-:W-:Y:S01]  /*11380*/  IMAD.SHL.U32 R29, R10.reuse, 0x10, RZ ;  /* 0x000000100a1d7824 */ /* 0x040fe200078e00ff */
[----:B------:R-:W-:Y:S01]  /*11390*/  SHF.R.U32.HI R0, RZ, 0x1, R10 ;  /* 0x00000001ff007819 */ /* 0x000fe2000001160a */
[----:B------:R-:W-:Y:S01]  /*113a0*/  IMAD.SHL.U32 R17, R10, 0x40, RZ ;  /* 0x000000400a117824 */ /* 0x000fe200078e00ff */
[----:B------:R-:W-:Y:S01]  /*113b0*/  LOP3.LUT R4, R2, 0x380, RZ, 0xc0, !PT ;  /* 0x0000038002047812 */ /* 0x000fe200078ec0ff */
[----:B------:R-:W-:Y:S01]  /*113c0*/  IMAD.SHL.U32 R7, R10, 0x2, RZ ;  /* 0x000000020a077824 */ /* 0x000fe200078e00ff */
[----:B------:R-:W-:Y:S02]  /*113d0*/  LOP3.LUT R2, R2, 0x400, RZ, 0xc0, !PT ;  /* 0x0000040002027812 */ /* 0x000fe400078ec0ff */
[----:B------:R-:W-:-:S02]  /*113e0*/  SHF.R.U32.HI R5, RZ, 0x5, R9 ;  /* 0x00000005ff057819 */ /* 0x000fc40000011609 */
[----:B------:R-:W-:Y:S02]  /*113f0*/  LOP3.LUT R8, R29, 0x40, RZ, 0xc0, !PT ;  /* 0x000000401d087812 */ /* 0x000fe400078ec0ff */
[----:B------:R-:W-:Y:S01]  /*11400*/  LOP3.LUT R3, R17, 0x180, RZ, 0xc0, !PT ;  /* 0x0000018011037812 */ /* 0x000fe200078ec0ff */
[C---:B------:R-:W-:Y:S01]  /*11410*/  IMAD R2, R5.reuse, 0x800, R2 ;  /* 0x0000080005027824 */ /* 0x040fe200078e0202 */
[----:B------:R-:W-:Y:S01]  /*11420*/  LOP3.LUT R4, R4, 0x10, R10, 0xf8, !PT ;  /* 0x0000001004047812 */ /* 0x000fe200078ef80a */
[----:B------:R-:W-:Y:S01]  /*11430*/  IMAD R37, R5, 0x200, R8 ;  /* 0x0000020005257824 */ /* 0x000fe200078e0208 */
[----:B------:R-:W-:Y:S01]  /*11440*/  LOP3.LUT R0, R3, 0x30, R0, 0xf8, !PT ;  /* 0x0000003003007812 */ /* 0x000fe200078ef800 */
[----:B------:R-:W-:Y:S01]  /*11450*/  IMAD.SHL.U32 R3, R10, 0x8, RZ ;  /* 0x000000080a037824 */ /* 0x000fe200078e00ff */
[C---:B------:R-:W-:Y:S02]  /*11460*/  LOP3.LUT R6, R29.reuse, 0x1b0, RZ, 0xc0, !PT ;  /* 0x000001b01d067812 */ /* 0x040fe400078ec0ff */
[----:B------:R-:W-:Y:S01]  /*11470*/  LOP3.LUT R5, R4, 0x70, R29, 0x78, !PT ;  /* 0x0000007004057812 */ /* 0x000fe200078e781d */
[----:B------:R-:W-:Y:S01]  /*11480*/  IMAD.U32 R4, RZ, RZ, UR5 ;  /* 0x00000005ff047e24 */ /* 0x000fe2000f8e00ff */
[----:B------:R-:W-:Y:S01]  /*11490*/  LOP3.LUT R29, R29, 0x30, RZ, 0xc0, !PT ;  /* 0x000000301d1d7812 */ /* 0x000fe200078ec0ff */
[----:B------:R-:W-:Y:S01]  /*114a0*/  USHF.R.S32.HI UR5, URZ, 0x1f, UR4 ;  /* 0x0000001f3f057899 */ /* 0x000fe20008011404 */
[----:B------:R-:W-:Y:S01]  /*114b0*/  LOP3.LUT R0, R0, 0x30, R3, 0x78, !PT ;  /* 0x0000003000007812 */ /* 0x000fe200078e7803 */
[----:B------:R-:W-:Y:S01]  /*114c0*/  IMAD.IADD R36, R2, 0x1, R5 ;  /* 0x0000000102247824 */ /* 0x000fe200078e0205 */
[----:B------:R-:W-:Y:S01]  /*114d0*/  LOP3.LUT R3, R29, 0x40, RZ, 0xfc, !PT ;  /* 0x000000401d037812 */ /* 0x000fe200078efcff */
[----:B------:R-:W-:Y:S01]  /*114e0*/  IMAD.MOV.U32 R2, RZ, RZ, 0x20 ;  /* 0x00000020ff027424 */ /* 0x000fe200078e00ff */
[----:B------:R-:W-:Y:S01]  /*114f0*/  R2P PR, R10, 0x6 ;  /* 0x000000060a007804 */ /* 0x000fe20000000000 */
[----:B------:R-:W-:Y:S01]  /*11500*/  VIADD R33, R36, 0x40 ;  /* 0x0000004024217836 */ /* 0x000fe20000000000 */
[C---:B------:R-:W-:Y:S01]  /*11510*/  ISETP.GE.AND P4, PT, R3.reuse, UR7, PT ;  /* 0x0000000703007c0c */ /* 0x040fe2000bf86270 */
[----:B------:R0:W-:Y:S01]  /*11520*/  STL [R1+0x8], R4 ;  /* 0x0000080401007387 */ /* 0x0001e20000100800 */
[C---:B------:R-:W-:Y:S01]  /*11530*/  ISETP.GE.AND P3, PT, R3.reuse, UR7, PT ;  /* 0x0000000703007c0c */ /* 0x040fe2000bf66270 */
[----:B------:R-:W-:Y:S01]  /*11540*/  ULEA.HI UR5, UR5, UR4, URZ, 0x7 ;  /* 0x0000000405057291 */ /* 0x000fe2000f8f383f */
[----:B------:R-:W-:Y:S01]  /*11550*/  ISETP.GE.AND P0, PT, R3, UR8, PT ;  /* 0x0000000803007c0c */ /* 0x000fe2000bf06270 */
[----:B------:R-:W-:Y:S01]  /*11560*/  STL [R1+0xc], RZ ;  /* 0x00000cff01007387 */ /* 0x000fe20000100800 */
[----:B------:R-:W-:Y:S01]  /*11570*/  LOP3.LUT R3, R29, 0x80, RZ, 0xfc, !PT ;  /* 0x000000801d037812 */ /* 0x000fe200078efcff */
[----:B------:R-:W-:Y:S01]  /*11580*/  USHF.R.S32.HI UR38, URZ, 0x7, UR5 ;  /* 0x000000073f267899 */ /* 0x000fe20008011405 */
[----:B------:R-:W-:-:S02]  /*11590*/  SEL R2, R2, 0xffffffe0, !P1 ;  /* 0xffffffe002027807 */ /* 0x000fc40004800000 */
[----:B------:R-:W-:Y:S01]  /*115a0*/  ISETP.GE.AND P1, PT, R3, UR7, PT ;  /* 0x0000000703007c0c */ /* 0x000fe2000bf26270 */
[----:B------:R-:W-:Y:S01]  /*115b0*/  @P2 VIADD R33, R36, 0xffffffc0 ;  /* 0xffffffc024212836 */ /* 0x000fe20000000000 */
[----:B------:R-:W-:Y:S01]  /*115c0*/  ISETP.GE.AND P2, PT, R29, UR7, PT ;  /* 0x000000071d007c0c */ /* 0x000fe2000bf46270 */
[----:B------:R-:W-:Y:S01]  /*115d0*/  IMAD.IADD R34, R2, 0x1, R36 ;  /* 0x0000000102227824 */ /* 0x000fe200078e0224 */
[----:B------:R-:W-:Y:S02]  /*115e0*/  @P4 LOP3.LUT R16, R16, 0x2, RZ, 0xfc, !PT ;  /* 0x0000000210104812 */ /* 0x000fe400078efcff */
[----:B------:R-:W-:Y:S01]  /*115f0*/  LOP3.LUT R17, R0, 0x640, R17, 0xf8, !PT ;  /* 0x0000064000117812 */ /* 0x000fe200078ef811 */
[----:B------:R-:W-:Y:S01]  /*11600*/  IMAD.SHL.U32 R0, R10, 0x20, RZ ;  /* 0x000000200a007824 */ /* 0x000fe200078e00ff */
[----:B------:R-:W-:Y:S02]  /*11610*/  LOP3.LUT R16, R16, 0xffffffbf, RZ, 0xc0, !PT ;  /* 0xffffffbf10107812 */ /* 0x000fe400078ec0ff */
[----:B------:R-:W-:-:S02]  /*11620*/  LOP3.LUT R6, R6, 0x30, R7, 0x78, !PT ;  /* 0x0000003006067812 */ /* 0x000fc400078e7807 */
[----:B------:R-:W-:Y:S02]  /*11630*/  @P3 LOP3.LUT R16, R16, 0x40, RZ, 0xfc, !PT ;  /* 0x0000004010103812 */ /* 0x000fe400078efcff */
[----:B------:R-:W-:Y:S01]  /*11640*/  LOP3.LUT R0, R0, 0x60, RZ, 0xc0, !PT ;  /* 0x0000006000007812 */ /* 0x000fe200078ec0ff */
[----:B------:R-:W-:Y:S01]  /*11650*/  IMAD.IADD R37, R6, 0x1, R37 ;  /* 0x0000000106257824 */ /* 0x000fe200078e0225 */
[----:B------:R-:W-:Y:S02]  /*11660*/  LOP3.LUT R16, R16, 0xfffffdff, RZ, 0xc0, !PT ;  /* 0xfffffdff10107812 */ /* 0x000fe400078ec0ff */
[----:B0-----:R-:W-:Y:S02]  /*11670*/  SHF.R.U32.HI R4, RZ, 0x2, R9 ;  /* 0x00000002ff047819 */ /* 0x001fe40000011609 */
[----:B------:R-:W-:Y:S02]  /*11680*/  @P0 LOP3.LUT R16, R16, 0x200, RZ, 0xfc, !PT ;  /* 0x0000020010100812 */ /* 0x000fe400078efcff */
[----:B------:R-:W-:-:S02]  /*11690*/  ISETP.GE.AND P0, PT, R3, UR7, PT ;  /* 0x0000000703007c0c */ /* 0x000fc4000bf06270 */
[----:B------:R-:W-:-:S11]  /*116a0*/  LOP3.LUT R16, R16, 0xfffffffe, RZ, 0xc0, !PT ;  /* 0xfffffffe10107812 */ /* 0x000fd600078ec0ff */
[----:B------:R-:W-:Y:S02]  /*116b0*/  @P0 LOP3.LUT R16, R16, 0x1, RZ, 0xfc, !PT ;  /* 0x0000000110100812 */ /* 0x000fe400078efcff */
[----:B------:R-:W-:Y:S02]  /*116c0*/  ISETP.GE.AND P0, PT, R3, UR8, PT ;  /* 0x0000000803007c0c */ /* 0x000fe4000bf06270 */
[----:B------:R-:W-:Y:S02]  /*116d0*/  LOP3.LUT R16, R16, 0xffffffdf, RZ, 0xc0, !PT ;  /* 0xffffffdf10107812 */ /* 0x000fe400078ec0ff */
[----:B------:R-:W-:Y:S02]  /*116e0*/  MOV R3, 0x400 ;  /* 0x0000040000037802 */ /* 0x000fe40000000f00 */
[----:B------:R-:W-:Y:S02]  /*116f0*/  @P1 LOP3.LUT R16, R16, 0x20, RZ, 0xfc, !PT ;  /* 0x0000002010101812 */ /* 0x000fe400078efcff */
[----:B------:R-:W-:-:S02]  /*11700*/  LEA R18, R32, R3, 0x18 ;  /* 0x0000000320127211 */ /* 0x000fc400078ec0ff */
[----:B------:R-:W-:Y:S02]  /*11710*/  LOP3.LUT R16, R16, 0xfffffeff, RZ, 0xc0, !PT ;  /* 0xfffffeff10107812 */ /* 0x000fe400078ec0ff */
[C---:B------:R-:W-:Y:S02]  /*11720*/  ISETP.GE.AND P1, PT, R29.reuse, UR7, PT ;  /* 0x000000071d007c0c */ /* 0x040fe4000bf26270 */
[----:B------:R-:W-:Y:S02]  /*11730*/  @P0 LOP3.LUT R16, R16, 0x100, RZ, 0xfc, !PT ;  /* 0x0000010010100812 */ /* 0x000fe400078efcff */
[----:B------:R-:W-:Y:S01]  /*11740*/  LOP3.LUT R3, R4, R0, RZ, 0xfc, !PT ;  /* 0x0000000004037212 */ /* 0x000fe200078efcff */
[----:B------:R-:W-:Y:S01]  /*11750*/  IMAD.IADD R0, R18, 0x1, R37 ;  /* 0x0000000112007824 */ /* 0x000fe200078e0225 */
[----:B------:R-:W-:Y:S02]  /*11760*/  LOP3.LUT R16, R16, 0xfffffffb, RZ, 0xc0, !PT ;  /* 0xfffffffb10107812 */ /* 0x000fe400078ec0ff */
[----:B------:R-:W-:-:S02]  /*11770*/  ISETP.GE.AND P0, PT, R29, UR8, PT ;  /* 0x000000081d007c0c */ /* 0x000fc4000bf06270 */
[----:B------:R-:W-:Y:S01]  /*11780*/  @P2 LOP3.LUT R16, R16, 0x4, RZ, 0xfc, !PT ;  /* 0x0000000410102812 */ /* 0x000fe200078efcff */
[----:B------:R0:W-:Y:S01]  /*11790*/  STL [R1+0x4], R0 ;  /* 0x0000040001007387 */ /* 0x0001e20000100800 */
[C---:B------:R-:W-:Y:S02]  /*117a0*/  LOP3.LUT R3, R17.reuse, 0x2800, RZ, 0xfc, !PT ;  /* 0x0000280011037812 */ /* 0x040fe400078efcff */
[----:B------:R-:W-:Y:S02]  /*117b0*/  LOP3.LUT R16, R16, 0xfffffbff, RZ, 0xc0, !PT ;  /* 0xfffffbff10107812 */ /* 0x000fe400078ec0ff */
[----:B------:R-:W-:Y:S02]  /*117c0*/  LOP3.LUT R3, R17, 0x5000, RZ, 0xfc, !PT ;  /* 0x0000500011037812 */ /* 0x000fe400078efcff */
[----:B------:R-:W-:Y:S01]  /*117d0*/  LOP3.LUT R16, R16, 0xffffff7f, RZ, 0xc0, !PT ;  /* 0xffffff7f10107812 */ /* 0x000fe200078ec0ff */
[----:B0-----:R-:W-:-:S03]  /*117e0*/  IMAD.IADD R0, R2, 0x1, R33 ;  /* 0x0000000102007824 */ /* 0x001fc600078e0221 */
[----:B------:R-:W-:Y:S02]  /*117f0*/  @P1 LOP3.LUT R16, R16, 0x80, RZ, 0xfc, !PT ;  /* 0x0000008010101812 */ /* 0x000fe400078efcff */
[C---:B------:R-:W-:Y:S01]  /*11800*/  LOP3.LUT R2, R17.reuse, 0x4800, RZ, 0xfc, !PT ;  /* 0x0000480011027812 */ /* 0x040fe200078efcff */
[----:B------:R0:W-:Y:S01]  /*11810*/  STL [R1], R0 ;  /* 0x0000000001007387 */ /* 0x0001e20000100800 */
[C---:B------:R-:W-:Y:S02]  /*11820*/  LOP3.LUT R2, R17.reuse, 0x3800, RZ, 0xfc, !PT ;  /* 0x0000380011027812 */ /* 0x040fe400078efcff */
[----:B------:R-:W-:Y:S02]  /*11830*/  @P0 LOP3.LUT R16, R16, 0x400, RZ, 0xfc, !PT ;  /* 0x0000040010100812 */ /* 0x000fe400078efcff */
[C---:B0-----:R-:W-:Y:S02]  /*11840*/  LOP3.LUT R0, R17.reuse, 0x3000, RZ, 0xfc, !PT ;  /* 0x0000300011007812 */ /* 0x041fe400078efcff */
[----:B------:R-:W-:-:S07]  /*11850*/  LOP3.LUT R0, R17, 0x5800, RZ, 0xfc, !PT ;  /* 0x0000580011007812 */ /* 0x000fce00078efcff */
.L_x_4813:
[----:B------:R-:W2:Y:S01]  /*11860*/  LDL R0, [R1+0x8] ;  /* 0x0000080001007983 */ /* 0x000ea20000100800 */
        /* <DEDUP_REMOVED lines=22> */
.L_x_4743:
[----:B------:R-:W-:Y:S01]  /*119d0*/  ULDC UR8, c[0x0][0xc54] ;  /* 0x0003150000087ab9 */ /* 0x000fe20000000800 */
[----:B------:R-:W-:Y:S01]  /*119e0*/  UMOV UR6, UR7 ;  /* 0x0000000700067c82 */ /* 0x000fe20008000000 */
[----:B------:R-:W-:-:S11]  /*119f0*/  UISETP.NE.AND UP0, UPT, UR8, 0x1, UPT ;  /* 0x000000010800788c */ /* 0x000fd6000bf05270 */
[----:B------:R-:W-:Y:S02]  /*11a00*/  @UP0 ULDC.64 UR10, c[0x0][0xc58] ;  /* 0x00031600000a0ab9 */ /* 0x000fe40000000a00 */
[----:B------:R-:W-:-:S04]  /*11a10*/  UIMAD.WIDE.U32 UR4, UR7, UR10, URZ ;  /* 0x0000000a070472a5 */ /* 0x000fc8000f8e003f */
[----:B------:R-:W-:-:S04]  /*11a20*/  @UP0 USHF.R.U32.HI UR6, URZ, UR11, UR5 ;  /* 0x0000000b3f060299 */ /* 0x000fc80008011605 */
[----:B------:R-:W-:-:S12]  /*11a30*/  UIMAD UR4, UR6, UR8, URZ ;  /* 0x00000008060472a4 */ /* 0x000fd8000f8e023f */
.L_x_4744:
        /* <DEDUP_REMOVED lines=48> */
.L_x_4746:
[----:B------:R-:W-:-:S11]  /*11d40*/  UISETP.NE.AND UP1, UPT, UR5, 0x1, UPT ;  /* 0x000000010500788c */ /* 0x000fd6000bf25270 */
[----:B------:R-:W-:Y:S02]  /*11d50*/  @UP1 ULDC.64 UR10, c[0x0][0x9e8] ;  /* 0x00027a00000a1ab9 */ /* 0x000fe40000000a00 */
[----:B------:R-:W-:-:S04]  /*11d60*/  UIMAD.WIDE.U32 UR6, UR8, UR10, URZ ;  /* 0x0000000a080672a5 */ /* 0x000fc8000f8e003f */
[----:B------:R-:W-:-:S12]  /*11d70*/  @UP1 USHF.R.U32.HI UR8, URZ, UR11, UR7 ;  /* 0x0000000b3f081299 */ /* 0x000fd80008011607 */
.L_x_4747:
[----:B------:R-:W-:-:S04]  /*11d80*/  UIMAD UR8, UR8, UR5, UR5 ;  /* 0x00000005080872a4 */ /* 0x000fc8000f8e0205 */
[----:B------:R-:W-:-:S04]  /*11d90*/  UISETP.LT.AND UP1, UPT, UR4, UR8, UPT ;  /* 0x000000080400728c */ /* 0x000fc8000bf21270 */
[----:B------:R-:W-:-:S12]  /*11da0*/  USEL UR4, UR4, UR8, UP1 ;  /* 0x0000000804047287 */ /* 0x000fd80008800000 */
.L_x_4745:
        /* <DEDUP_REMOVED lines=27> */
.L_x_4749:
[----:B------:R-:W-:-:S11]  /*11f60*/  UISETP.NE.AND UP0, UPT, UR5, 0x1, UPT ;  /* 0x000000010500788c */ /* 0x000fd6000bf05270 */
[----:B------:R-:W-:Y:S02]  /*11f70*/  @UP0 ULDC.64 UR10, c[0x0][0x9e8] ;  /* 0x00027a00000a0ab9 */ /* 0x000fe40000000a00 */
[----:B------:R-:W-:-:S04]  /*11f80*/  UIMAD.WIDE.U32 UR6, UR4, UR10, URZ ;  /* 0x0000000a040672a5 */ /* 0x000fc8000f8e003f */
[----:B------:R-:W-:-:S12]  /*11f90*/  @UP0 USHF.R.U32.HI UR4, URZ, UR11, UR7 ;  /* 0x0000000b3f040299 */ /* 0x000fd80008011607 */
.L_x_4750:
[----:B------:R-:W-:-:S04]  /*11fa0*/  UIMAD UR4, UR4, UR5, URZ ;  /* 0x00000005040472a4 */ /* 0x000fc8000f8e023f */
[----:B------:R-:W-:-:S04]  /*11fb0*/  UISETP.LT.AND UP0, UPT, UR8, UR4, UPT ;  /* 0x000000040800728c */ /* 0x000fc8000bf01270 */
[----:B------:R-:W-:-:S12]  /*11fc0*/  USEL UR8, UR8, UR4, !UP0 ;  /* 0x0000000408087287 */ /* 0x000fd8000c000000 */
.L_x_4748:
        /* <DEDUP_REMOVED lines=27> */
.L_x_4752:
        /* <DEDUP_REMOVED lines=20> */
.L_x_4755:
[----:B------:R-:W-:Y:S05]  /*122c0*/  BSYNC B6 ;  /* 0x0000000000067941 */ /* 0x000fea0003800000 */
.L_x_4754:
        /* <DEDUP_REMOVED lines=22> */
.L_x_4757:
[----:B------:R-:W-:Y:S05]  /*12430*/  BSYNC B6 ;  /* 0x0000000000067941 */ /* 0x000fea0003800000 */
.L_x_4756:
        /* <DEDUP_REMOVED lines=20> */
.L_x_4759:
[----:B------:R-:W-:Y:S05]  /*12580*/  BSYNC B6 ;  /* 0x0000000000067941 */ /* 0x000fea0003800000 */
.L_x_4758:
        /* <DEDUP_REMOVED lines=19> */
.L_x_4761:
[----:B------:R-:W-:Y:S05]  /*126c0*/  BSYNC B6 ;  /* 0x0000000000067941 */ /* 0x000fea0003800000 */
.L_x_4760:
        /* <DEDUP_REMOVED lines=17> */
.L_x_4833:
[----:B-1----:R-:W1:Y:S01]  /*127e0*/  S2R R2, SR_TID.X ;  /* 0x0000000000027919 */ /* 0x002e620000002100 */
[----:B0-----:R-:W-:Y:S02]  /*127f0*/  ISETP.NE.AND P1, PT, R9, 0x1, PT ;  /* 0x000000010900780c */ /* 0x001fe40003f25270 */
[----:B-----5:R-:W-:Y:S02]  /*12800*/  SHF.R.S32.HI R30, RZ, 0x1f, R26 ;  /* 0x0000001fff1e7819 */ /* 0x020fe4000001141a */
[----:B------:R-:W-:-:S09]  /*12810*/  LOP3.LUT R16, R16, 0xffffffef, RZ, 0xc0, !PT ;  /* 0xffffffef10107812 */ /* 0x000fd200078ec0ff */
[----:B------:R-:W0:Y:S01]  /*12820*/  @P1 LDC R5, c[0x0][0x434] ;  /* 0x00010d00ff051b82 */ /* 0x000e220000000800 */
[----:B------:R-:W-:-:S07]  /*12830*/  @P1 LOP3.LUT R16, R16, 0x10, RZ, 0xfc, !PT ;  /* 0x0000001010101812 */ /* 0x000fce00078efcff */
[----:B------:R-:W2:Y:S01]  /*12840*/  @P1 LDC R4, c[0x0][0x438] ;  /* 0x00010e00ff041b82 */ /* 0x000ea20000000800 */
[C---:B-1----:R-:W-:Y:S01]  /*12850*/  LOP3.LUT R0, R2.reuse, 0x7f, RZ, 0xc0, !PT ;  /* 0x0000007f02007812 */ /* 0x042fe200078ec0ff */
[----:B------:R-:W-:-:S03]  /*12860*/  IMAD.SHL.U32 R2, R2, 0x20, RZ ;  /* 0x0000002002027824 */ /* 0x000fc600078e00ff */
[----:B------:R-:W-:Y:S02]  /*12870*/  SHF.R.U32.HI R0, RZ, 0x2, R0 ;  /* 0x00000002ff007819 */ /* 0x000fe40000011600 */
[----:B------:R-:W-:-:S04]  /*12880*/  LOP3.LUT R2, R2, 0x60, RZ, 0xc0, !PT ;  /* 0x0000006002027812 */ /* 0x000fc800078ec0ff */
[----:B------:R-:W-:-:S04]  /*12890*/  LOP3.LUT R6, R8, R0, R2, 0xfe, !PT ;  /* 0x0000000008067212 */ /* 0x000fc800078efe02 */
[C---:B------:R-:W-:Y:S01]  /*128a0*/  ISETP.GE.AND P0, PT, R6.reuse, UR41, PT ;  /* 0x0000002906007c0c */ /* 0x040fe2000bf06270 */
[----:B------:R-:W-:-:S04]  /*128b0*/  IMAD.IADD R6, R6, 0x1, R31 ;  /* 0x0000000106067824 */ /* 0x000fc800078e021f */
[----:B0-----:R-:W-:-:S04]  /*128c0*/  @P1 IMAD.HI.U32 R5, R6, R5, RZ ;  /* 0x0000000506051227 */ /* 0x001fc800078e00ff */
[----:B------:R-:W-:Y:S01]  /*128d0*/  IMAD.MOV.U32 R0, RZ, RZ, R6 ;  /* 0x000000ffff007224 */ /* 0x000fe200078e0006 */
[----:B--2---:R-:W-:-:S03]  /*128e0*/  @P1 SHF.R.U32.HI R0, RZ, R4, R5 ;  /* 0x00000004ff001219 */ /* 0x004fc60000011605 */
[----:B------:R-:W0:Y:S01]  /*128f0*/  @!P0 LDC.64 R2, c[0x0][0x428] ;  /* 0x00010a00ff028b82 */ /* 0x000e220000000a00 */
[--C-:B------:R-:W-:Y:S01]  /*12900*/  @!P0 SHF.R.S32.HI R5, RZ, 0x1f, R0.reuse ;  /* 0x0000001fff058819 */ /* 0x100fe20000011400 */
[----:B------:R-:W-:Y:S02]  /*12910*/  @!P0 IMAD.MOV.U32 R4, RZ, RZ, R0 ;  /* 0x000000ffff048224 */ /* 0x000fe400078e0000 */
[-C--:B0-----:R-:W-:Y:S02]  /*12920*/  @!P0 IMAD R7, R30, R2.reuse, RZ ;  /* 0x000000021e078224 */ /* 0x081fe400078e02ff */
[----:B------:R-:W-:-:S04]  /*12930*/  @!P0 IMAD.WIDE.U32 R4, R26, R2, R4 ;  /* 0x000000021a048225 */ /* 0x000fc800078e0004 */
[----:B------:R-:W-:Y:S02]  /*12940*/  @!P0 IMAD R7, R26, R3, R7 ;  /* 0x000000031a078224 */ /* 0x000fe400078e0207 */
[----:B------:R-:W0:Y:S02]  /*12950*/  @!P0 LDC.64 R2, c[0x0][0x418] ;  /* 0x00010600ff028b82 */ /* 0x000e240000000a00 */
[----:B------:R-:W-:Y:S01]  /*12960*/  @!P0 IMAD.IADD R7, R5, 0x1, R7 ;  /* 0x0000000105078824 */ /* 0x000fe200078e0207 */
[----:B0-----:R-:W-:-:S04]  /*12970*/  @!P0 LEA R2, P1, R4, R2, 0x2 ;  /* 0x0000000204028211 */ /* 0x001fc800078210ff */
[----:B------:R-:W-:Y:S01]  /*12980*/  @!P0 LEA.HI.X R3, R4, R3, R7, 0x2, P1 ;  /* 0x0000000304038211 */ /* 0x000fe200008f1407 */
[----:B------:R-:W-:-:S06]  /*12990*/  IMAD.MOV.U32 R7, RZ, RZ, RZ ;  /* 0x000000ffff077224 */ /* 0x000fcc00078e00ff */
[----:B------:R0:W5:Y:S01]  /*129a0*/  @!P0 LDG.E R7, desc[UR52][R2.64] ;  /* 0x0000003402078981 */ /* 0x000162000c1e1900 */
[----:B------:R-:W-:Y:S01]  /*129b0*/  IMAD R5, RZ, RZ, -UR36 ;  /* 0x80000024ff057e24 */ /* 0x000fe2000f8e02ff */
[----:B------:R-:W-:-:S03]  /*129c0*/  LOP3.LUT R16, R16, 0xfffffff7, RZ, 0xc0, !PT ;  /* 0xfffffff710107812 */ /* 0x000fc600078ec0ff */
[----:B------:R-:W-:Y:S02]  /*129d0*/  IMAD R22, R22, R5, UR37 ;  /* 0x0000002516167e24 */ /* 0x000fe4000f8e0205 */
[----:B------:R-:W-:Y:S02]  /*129e0*/  IMAD.MOV R5, RZ, RZ, -R0 ;  /* 0x000000ffff057224 */ /* 0x000fe400078e0a00 */
[----:B------:R-:W-:Y:S01]  /*129f0*/  IMAD.U32 R0, RZ, RZ, UR48 ;  /* 0x00000030ff007e24 */ /* 0x000fe2000f8e00ff */
[----:B------:R-:W-:Y:S01]  /*12a00*/  SHF.R.S32.HI R28, RZ, 0x1f, R22 ;  /* 0x0000001fff1c7819 */ /* 0x000fe20000011416 */
[----:B------:R-:W-:-:S03]  /*12a10*/  IMAD R6, R9, R5, R6 ;  /* 0x0000000509067224 */ /* 0x000fc600078e0206 */
[----:B------:R-:W-:-:S13]  /*12a20*/  ISETP.NE.AND P2, PT, R0, 0x3, PT ;  /* 0x000000030000780c */ /* 0x000fda0003f45270 */
[----:B------:R-:W-:Y:S01]  /*12a30*/  @P2 LOP3.LUT R16, R16, 0x8, RZ, 0xfc, !PT ;  /* 0x0000000810102812 */ /* 0x000fe200078efcff */
[----:B0-----:R-:W-:Y:S06]  /*12a40*/  @!P2 BRA `(.L_x_4763) ;  /* 0x000000000004a947 */ /* 0x001fec0003800000 */
[----:B------:R-:W-:Y:S01]  /*12a50*/  BPT.TRAP 0x1 ;  /* 0x000000040000795c */ /* 0x000fe20000300000 */
.L_x_4763:
[----:B------:R-:W-:Y:S01]  /*12a60*/  IMAD R4, R23, 0x8, R18 ;  /* 0x0000000817047824 */ /* 0x000fe200078e0212 */
[----:B------:R-:W-:Y:S01]  /*12a70*/  SHF.L.U32 R25, R24, 0x1f, RZ ;  /* 0x0000001f18197819 */ /* 0x000fe200000006ff */
[----:B------:R-:W-:Y:S01]  /*12a80*/  BSSY B0, `(.L_x_4764) ;  /* 0x0000004000007945 */ /* 0x000fe20003800000 */
[----:B------:R-:W-:Y:S02]  /*12a90*/  SHF.R.S32.HI R20, RZ, 0x1f, R6 ;  /* 0x0000001fff147819 */ /* 0x000fe40000011406 */
[----:B------:R-:W0:Y:S02]  /*12aa0*/  SYNCS.PHASECHK.TRANS64.TRYWAIT P0, [R4+URZ+0x2a880], R25 ;  /* 0x02a88019040075a7 */ /* 0x000e24000800017f */
[----:B0-----:R-:W-:Y:S05]  /*12ab0*/  @!P0 BRA `(.L_x_4765) ;  /* 0x0000003c006c8947 */ /* 0x001fea0003800000 */
.L_x_4834:
[----:B------:R-:W-:Y:S05]  /*12ac0*/  BSYNC B0 ;  /* 0x0000000000007941 */ /* 0x000fea0003800000 */
.L_x_4764:
[----:B------:R-:W1:Y:S01]  /*12ad0*/  S2R R5, SR_TID.X ;  /* 0x0000000000057919 */ /* 0x000e620000002100 */
[----:B------:R-:W-:Y:S01]  /*12ae0*/  ULDC.64 UR4, c[0x0][0x328] ;  /* 0x0000ca0000047ab9 */ /* 0x000fe20000000a00 */
[----:B-----5:R-:W-:Y:S01]  /*12af0*/  SHF.R.S32.HI R21, RZ, 0x1f, R7 ;  /* 0x0000001fff157819 */ /* 0x020fe20000011407 */
[----:B------:R-:W-:Y:S01]  /*12b00*/  IMAD R0, R20, UR4, RZ ;  /* 0x0000000414007c24 */ /* 0x000fe2000f8e02ff */
[----:B------:R-:W-:Y:S01]  /*12b10*/  ULDC.64 UR6, c[0x0][0x318] ;  /* 0x0000c60000067ab9 */ /* 0x000fe20000000a00 */
        /* <DEDUP_REMOVED lines=14> */
[----:B-1----:R-:W-:-:S04]  /*12c00*/  LOP3.LUT R5, R5, 0x7f, RZ, 0xc0, !PT ;  /* 0x0000007f05057812 */ /* 0x002fc800078ec0ff */
[----:B------:R-:W-:Y:S02]  /*12c10*/  SHF.R.U32.HI R10, RZ, 0x2, R5 ;  /* 0x00000002ff0a7819 */ /* 0x000fe40000011605 */
[----:B------:R-:W-:Y:S02]  /*12c20*/  IADD3 R5, P0, R2, UR6, RZ ;  /* 0x0000000602057c10 */ /* 0x000fe4000ff1e0ff */
[----:B------:R-:W-:Y:S01]  /*12c30*/  IADD3 R8, -R10, UR41, -R8 ;  /* 0x000000290a087c10 */ /* 0x000fe2000fffe908 */
[----:B------:R-:W-:Y:S01]  /*12c40*/  IMAD R10, R23, 0x6000, R37 ;  /* 0x00006000170a7824 */ /* 0x000fe200078e0225 */
[----:B------:R-:W-:Y:S02]  /*12c50*/  IADD3.X R9, R3, UR7, R9, P0, !PT ;  /* 0x0000000703097c10 */ /* 0x000fe400087fe409 */
[----:B------:R-:W-:Y:S01]  /*12c60*/  ISETP.GE.AND P4, PT, R8, 0x1, PT ;  /* 0x000000010800780c */ /* 0x000fe20003f86270 */
[----:B------:R-:W-:-:S12]  /*12c70*/  BRA.DIV UR4, `(.L_x_4766) ;  /* 0x0000003e04107947 */ /* 0x000fd8000b800000 */
[----:B------:R-:W1:Y:S01]  /*12c80*/  SHFL.IDX PT, R2, R5, RZ, 0x1c1f ;  /* 0x001c1fff05027589 */ /* 0x000e6200000e0000 */
[C---:B------:R-:W-:Y:S02]  /*12c90*/  LOP3.LUT P5, RZ, R16.reuse, 0x80, RZ, 0xc0, !PT ;  /* 0x0000008010ff7812 */ /* 0x040fe400078ac0ff */
[----:B------:R-:W-:Y:S01]  /*12ca0*/  LOP3.LUT P6, RZ, R16, 0x40, RZ, 0xc0, !PT ;  /* 0x0000004010ff7812 */ /* 0x000fe200078cc0ff */
[----:B------:R-:W2:Y:S01]  /*12cb0*/  SHFL.IDX PT, R0, R9, RZ, 0x1c1f ;  /* 0x001c1fff09007589 */ /* 0x000ea200000e0000 */
[C---:B------:R-:W-:Y:S02]  /*12cc0*/  ISETP.GE.AND P3, PT, R8.reuse, 0x21, PT ;  /* 0x000000210800780c */ /* 0x040fe40003f66270 */
[----:B------:R-:W-:Y:S02]  /*12cd0*/  ISETP.GE.AND P1, PT, R8, 0x41, PT ;  /* 0x000000410800780c */ /* 0x000fe40003f26270 */
[----:B-1----:R-:W-:-:S05]  /*12ce0*/  IADD3 R2, P0, R29, R2, RZ ;  /* 0x000000021d027210 */ /* 0x002fca0007f1e0ff */
[----:B--2---:R-:W-:Y:S01]  /*12cf0*/  IMAD.X R3, RZ, RZ, R0, P0 ;  /* 0x000000ffff037224 */ /* 0x004fe200000e0600 */
[----:B------:R-:W-:Y:S01]  /*12d00*/  ISETP.LT.OR P0, PT, R8, 0x1, P5 ;  /* 0x000000010800780c */ /* 0x000fe20002f01670 */
[----:B------:R-:W-:-:S12]  /*12d10*/  IMAD.IADD R0, R18, 0x1, R10 ;  /* 0x0000000112007824 */ /* 0x000fd800078e020a */
[----:B------:R-:W-:Y:S01]  /*12d20*/  @!PT LDS RZ, [RZ] ;  /* 0x00000000fffff984 */ /* 0x000fe20000000800 */
[----:B------:R-:W-:Y:S01]  /*12d30*/  LDGSTS.E.BYPASS.LTC128B.128 [R0+0xc400], desc[UR52][R2.64], !P0 ;  /* 0x0c40000002007fae */ /* 0x000fe2000c101d74 */
        /* <DEDUP_REMOVED lines=19> */
[C---:B------:R-:W-:Y:S02]  /*12e70*/  ISETP.LT.OR P0, PT, R8.reuse, 0x41, P5 ;  /* 0x000000410800780c */ /* 0x040fe40002f01670 */
[----:B------:R-:W-:-:S11]  /*12e80*/  ISETP.GE.AND P5, PT, R8, 0x61, PT ;  /* 0x000000610800780c */ /* 0x000fd60003fa6270 */
[----:B------:R-:W-:Y:S01]  /*12e90*/  LDGSTS.E.BYPASS.LTC128B.128 [R0+0xd400], desc[UR52][R2.64], !P0 ;  /* 0x0d40000002007fae */ /* 0x000fe2000c101d74 */
[----:B------:R-:W-:-:S13]  /*12ea0*/  ISETP.LT.OR P0, PT, R8, 0x41, P6 ;  /* 0x000000410800780c */ /* 0x000fda0003701670 */
[----:B------:R-:W-:Y:S01]  /*12eb0*/  LDGSTS.E.BYPASS.LTC128B.128 [R0+0xf400], desc[UR52][R2.64+0x40], !P0 ;  /* 0x0f40004002007fae */ /* 0x000fe2000c101d74 */
[----:B------:R-:W-:-:S13]  /*12ec0*/  ISETP.LT.OR P0, PT, R8, 0x41, P2 ;  /* 0x000000410800780c */ /* 0x000fda0001701670 */
[----:B------:R1:W-:Y:S04]  /*12ed0*/  LDGSTS.E.BYPASS.LTC128B.128 [R0+0x11400], desc[UR52][R2.64+0x80], !P0 ;  /* 0x1140008002007fae */ /* 0x0003e8000c101d74 */
[----:B-1-3--:R1:W2:Y:S02]  /*12ee0*/  SHFL.IDX PT, R2, R5, 0x3, 0x1c1f ;  /* 0x007c1f0005027f89 */ /* 0x00a2a400000e0000 */
.L_x_4844:
[----:B--2---:R-:W-:Y:S02]  /*12ef0*/  IADD3 R2, P0, R29, R2, RZ ;  /* 0x000000021d027210 */ /* 0x004fe40007f1e0ff */
[----:B------:R-:W-:-:S03]  /*12f00*/  LOP3.LUT P6, RZ, R16, 0x40, RZ, 0xc0, !PT ;  /* 0x0000004010ff7812 */ /* 0x000fc600078cc0ff */
[----:B------:R-:W-:Y:S01]  /*12f10*/  IMAD.X R3, RZ, RZ, R9, P0 ;  /* 0x000000ffff037224 */ /* 0x000fe200000e0609 */
[----:B------:R-:W-:-:S04]  /*12f20*/  LOP3.LUT P0, RZ, R16, 0x80, RZ, 0xc0, !PT ;  /* 0x0000008010ff7812 */ /* 0x000fc8000780c0ff */
[----:B------:R-:W-:-:S13]  /*12f30*/  ISETP.LT.OR P0, PT, R8, 0x61, P0 ;  /* 0x000000610800780c */ /* 0x000fda0000701670 */
[----:B------:R-:W-:Y:S01]  /*12f40*/  @!PT LDS RZ, [RZ] ;  /* 0x00000000fffff984 */ /* 0x000fe20000000800 */
[----:B------:R-:W-:Y:S01]  /*12f50*/  @!PT LDS RZ, [RZ] ;  /* 0x00000000fffff984 */ /* 0x000fe20000000800 */
[----:B------:R-:W-:Y:S01]  /*12f60*/  @!PT LDS RZ, [RZ] ;  /* 0x00000000fffff984 */ /* 0x000fe20000000800 */
[----:B------:R2:W-:Y:S01]  /*12f70*/  LDGSTS.E.BYPASS.LTC128B.128 [R0+0xdc00], desc[UR52][R2.64], !P0 ;  /* 0x0dc0000002007fae */ /* 0x0005e2000c101d74 */
[----:B------:R-:W-:-:S13]  /*12f80*/  ISETP.LT.OR P0, PT, R8, 0x61, P6 ;  /* 0x000000610800780c */ /* 0x000fda0003701670 */
[----:B------:R2:W-:Y:S01]  /*12f90*/  LDGSTS.E.BYPASS.LTC128B.128 [R0+0xfc00], desc[UR52][R2.64+0x40], !P0 ;  /* 0x0fc0004002007fae */ /* 0x0005e2000c101d74 */
[----:B------:R-:W-:-:S13]  /*12fa0*/  ISETP.LT.OR P0, PT, R8, 0x61, P2 ;  /* 0x000000610800780c */ /* 0x000fda0001701670 */
[----:B------:R2:W-:Y:S01]  /*12fb0*/  LDGSTS.E.BYPASS.LTC128B.128 [R0+0x11c00], desc[UR52][R2.64+0x80], !P0 ;  /* 0x11c0008002007fae */ /* 0x0005e2000c101d74 */
[----:B------:R-:W-:Y:S01]  /*12fc0*/  PLOP3.LUT P0, PT, PT, PT, PT, 0x80, 0x0 ;  /* 0x000000000000781c */ /* 0x000fe20003f0f070 */
[----:B------:R-:W-:-:S12]  /*12fd0*/  NOP ;  /* 0x0000000000007918 */ /* 0x000fd80000000000 */
.L_x_4767:
        /* <DEDUP_REMOVED lines=11> */
.L_x_4768:
[----:B------:R2:W-:Y:S01]  /*13090*/  SYNCS.ARRIVE.TRANS64.A1T0 RZ, [R4+URZ+0x2a870], RZ ;  /* 0x02a870ff04ff79a7 */ /* 0x0005e2000810003f */
[----:B------:R-:W-:Y:S05]  /*130a0*/  @!P6 BRA `(.L_x_4769) ;  /* 0x000000000004e947 */ /* 0x000fea0003800000 */
[----:B------:R-:W-:Y:S01]  /*130b0*/  BPT.TRAP 0x1 ;  /* 0x000000040000795c */ /* 0x000fe20000300000 */
.L_x_4769:
[----:B------:R-:W3:Y:S01]  /*130c0*/  SYNCS.PHASECHK.TRANS64.TRYWAIT P0, [R4+URZ+0x2a840], R25 ;  /* 0x02a84019040075a7 */ /* 0x000ee2000800017f */
[----:B------:R-:W-:Y:S04]  /*130d0*/  BSSY B0, `(.L_x_4770) ;  /* 0x0000002000007945 */ /* 0x000fe80003800000 */
[----:B---3--:R-:W-:Y:S05]  /*130e0*/  @!P0 BRA `(.L_x_4771) ;  /* 0x0000003c006c8947 */ /* 0x008fea0003800000 */
.L_x_4845:
[----:B------:R-:W-:Y:S05]  /*130f0*/  BSYNC B0 ;  /* 0x0000000000007941 */ /* 0x000fea0003800000 */
.L_x_4770:
[----:B------:R-:W-:Y:S01]  /*13100*/  ULDC.64 UR4, c[0x0][0x300] ;  /* 0x0000c00000047ab9 */ /* 0x000fe20000000a00 */
[----:B------:R-:W-:Y:S01]  /*13110*/  ULDC.64 UR6, c[0x0][0x2e8] ;  /* 0x0000ba0000067ab9 */ /* 0x000fe20000000a00 */
[----:B-1----:R-:W-:Y:S01]  /*13120*/  IMAD R5, R20, UR4, RZ ;  /* 0x0000000414057c24 */ /* 0x002fe2000f8e02ff */
[----:B------:R-:W-:Y:S01]  /*13130*/  LOP3.LUT P2, RZ, R16, 0x1, RZ, 0xc0, !PT ;  /* 0x0000000110ff7812 */ /* 0x000fe2000784c0ff */
        /* <DEDUP_REMOVED lines=16> */
[----:B------:R-:W1:Y:S01]  /*13240*/  SHFL.IDX PT, R3, R5, RZ, 0x1c1f ;  /* 0x001c1fff05037589 */ /* 0x000e6200000e0000 */
[----:B------:R-:W-:-:S03]  /*13250*/  LOP3.LUT P6, RZ, R16, 0x2, RZ, 0xc0, !PT ;  /* 0x0000000210ff7812 */ /* 0x000fc600078cc0ff */
[----:B------:R-:W4:Y:S01]  /*13260*/  SHFL.IDX PT, R2, R6, RZ, 0x1c1f ;  /* 0x001c1fff06027589 */ /* 0x000f2200000e0000 */
[----:B-1----:R-:W-:-:S05]  /*13270*/  @P4 IADD3 R3, P0, R29, R3, RZ ;  /* 0x000000031d034210 */ /* 0x002fca0007f1e0ff */
[----:B----4-:R-:W-:Y:S01]  /*13280*/  @P4 IMAD.X R2, RZ, RZ, R2, P0 ;  /* 0x000000ffff024224 */ /* 0x010fe200000e0602 */
[----:B------:R-:W-:-:S04]  /*13290*/  LOP3.LUT P0, RZ, R16, 0x4, RZ, 0xc0, !PT ;  /* 0x0000000410ff7812 */ /* 0x000fc8000780c0ff */
[----:B------:R-:W-:-:S04]  /*132a0*/  @P4 LOP3.LUT R3, R3, R2, RZ, 0x3c, !PT ;  /* 0x0000000203034212 */ /* 0x000fc800078e3cff */
[----:B------:R-:W-:-:S04]  /*132b0*/  @P4 LOP3.LUT R2, R3, R2, RZ, 0x3c, !PT ;  /* 0x0000000203024212 */ /* 0x000fc800078e3cff */
[----:B------:R-:W-:-:S05]  /*132c0*/  @P4 LOP3.LUT R3, R3, R2, RZ, 0x3c, !PT ;  /* 0x0000000203034212 */ /* 0x000fca00078e3cff */
[----:B------:R-:W-:Y:S01]  /*132d0*/  @!PT LDS RZ, [RZ] ;  /* 0x00000000fffff984 */ /* 0x000fe20000000800 */
[----:B------:R-:W-:Y:S04]  /*132e0*/  @P4 LDGSTS.E.BYPASS.LTC128B.128 [R0+0x1e400], desc[UR52][R2.64], !P0 ;  /* 0x1e40000002004fae */ /* 0x000fe8000c101d74 */
[----:B------:R-:W-:Y:S04]  /*132f0*/  @P4 LDGSTS.E.BYPASS.LTC128B.128 [R0+0x20400], desc[UR52][R2.64+0x40], !P6 ;  /* 0x2040004002004fae */ /* 0x000fe8000f101d74 */
[----:B------:R1:W-:Y:S01]  /*13300*/  @P4 LDGSTS.E.BYPASS.LTC128B.128 [R0+0x22400], desc[UR52][R2.64+0x80], !P2 ;  /* 0x2240008002004fae */ /* 0x0003e2000d101d74 */
[----:B------:R-:W-:-:S03]  /*13310*/  LOP3.LUT P4, RZ, R16, 0x4, RZ, 0xc0, !PT ;  /* 0x0000000410ff7812 */ /* 0x000fc6000788c0ff */
[----:B-1----:R-:W1:Y:S04]  /*13320*/  SHFL.IDX PT, R3, R5, 0x1, 0x1c1f ;  /* 0x003c1f0005037f89 */ /* 0x002e6800000e0000 */
[----:B------:R-:W4:Y:S01]  /*13330*/  SHFL.IDX PT, R2, R6, 0x1, 0x1c1f ;  /* 0x003c1f0006027f89 */ /* 0x000f2200000e0000 */
[----:B-1----:R-:W-:-:S05]  /*13340*/  @P3 IADD3 R3, P0, R29, R3, RZ ;  /* 0x000000031d033210 */ /* 0x002fca0007f1e0ff */
[----:B----4-:R-:W-:-:S05]  /*13350*/  @P3 IMAD.X R2, RZ, RZ, R2, P0 ;  /* 0x000000ffff023224 */ /* 0x010fca00000e0602 */
[----:B------:R-:W-:-:S04]  /*13360*/  @P3 LOP3.LUT R3, R3, R2, RZ, 0x3c, !PT ;  /* 0x0000000203033212 */ /* 0x000fc800078e3cff */
[----:B------:R-:W-:-:S04]  /*13370*/  @P3 LOP3.LUT R2, R3, R2, RZ, 0x3c, !PT ;  /* 0x0000000203023212 */ /* 0x000fc800078e3cff */
[----:B------:R-:W-:-:S05]  /*13380*/  @P3 LOP3.LUT R3, R3, R2, RZ, 0x3c, !PT ;  /* 0x0000000203033212 */ /* 0x000fca00078e3cff */
[----:B------:R-:W-:Y:S04]  /*13390*/  @P3 LDGSTS.E.BYPASS.LTC128B.128 [R0+0x1ec00], desc[UR52][R2.64], !P4 ;  /* 0x1ec0000002003fae */ /* 0x000fe8000e101d74 */
[----:B------:R-:W-:Y:S04]  /*133a0*/  @P3 LDGSTS.E.BYPASS.LTC128B.128 [R0+0x20c00], desc[UR52][R2.64+0x40], !P6 ;  /* 0x20c0004002003fae */ /* 0x000fe8000f101d74 */
[----:B------:R1:W-:Y:S04]  /*133b0*/  @P3 LDGSTS.E.BYPASS.LTC128B.128 [R0+0x22c00], desc[UR52][R2.64+0x80], !P2 ;  /* 0x22c0008002003fae */ /* 0x0003e8000d101d74 */
[----:B-1----:R-:W1:Y:S04]  /*133c0*/  SHFL.IDX PT, R3, R5, 0x2, 0x1c1f ;  /* 0x005c1f0005037f89 */ /* 0x002e6800000e0000 */
[----:B------:R-:W4:Y:S04]  /*133d0*/  SHFL.IDX PT, R2, R6, 0x2, 0x1c1f ;  /* 0x005c1f0006027f89 */ /* 0x000f2800000e0000 */
[----:B------:R-:W0:Y:S04]  /*133e0*/  SHFL.IDX PT, R5, R5, 0x3, 0x1c1f ;  /* 0x007c1f0005057f89 */ /* 0x000e2800000e0000 */
[----:B------:R-:W0:Y:S01]  /*133f0*/  SHFL.IDX PT, R6, R6, 0x3, 0x1c1f ;  /* 0x007c1f0006067f89 */ /* 0x000e2200000e0000 */
[----:B-1----:R-:W-:-:S05]  /*13400*/  @P1 IADD3 R3, P0, R29, R3, RZ ;  /* 0x000000031d031210 */ /* 0x002fca0007f1e0ff */
[----:B----4-:R-:W-:-:S05]  /*13410*/  @P1 IMAD.X R2, RZ, RZ, R2, P0 ;  /* 0x000000ffff021224 */ /* 0x010fca00000e0602 */
[----:B------:R-:W-:-:S04]  /*13420*/  @P1 LOP3.LUT R3, R3, R2, RZ, 0x3c, !PT ;  /* 0x0000000203031212 */ /* 0x000fc800078e3cff */
[----:B------:R-:W-:-:S04]  /*13430*/  @P1 LOP3.LUT R2, R3, R2, RZ, 0x3c, !PT ;  /* 0x0000000203021212 */ /* 0x000fc800078e3cff */
[----:B------:R-:W-:-:S05]  /*13440*/  @P1 LOP3.LUT R3, R3, R2, RZ, 0x3c, !PT ;  /* 0x0000000203031212 */ /* 0x000fca00078e3cff */
[----:B------:R1:W-:Y:S04]  /*13450*/  @P1 LDGSTS.E.BYPASS.LTC128B.128 [R0+0x1f400], desc[UR52][R2.64], !P4 ;  /* 0x1f40000002001fae */ /* 0x0003e8000e101d74 */
[----:B------:R1:W-:Y:S04]  /*13460*/  @P1 LDGSTS.E.BYPASS.LTC128B.128 [R0+0x21400], desc[UR52][R2.64+0x40], !P6 ;  /* 0x2140004002001fae */ /* 0x0003e8000f101d74 */
[----:B0-----:R1:W-:Y:S02]  /*13470*/  @P1 LDGSTS.E.BYPASS.LTC128B.128 [R0+0x23400], desc[UR52][R2.64+0x80], !P2 ;  /* 0x2340008002001fae */ /* 0x0013e4000d101d74 */
.L_x_4855:
[C---:B------:R-:W-:Y:S02]  /*13480*/  LOP3.LUT P3, RZ, R16.reuse, 0x4, RZ, 0xc0, !PT ;  /* 0x0000000410ff7812 */ /* 0x040fe4000786c0ff */
[----:B------:R-:W-:Y:S02]  /*13490*/  LOP3.LUT P1, RZ, R16, 0x2, RZ, 0xc0, !PT ;  /* 0x0000000210ff7812 */ /* 0x000fe4000782c0ff */
[----:B01----:R-:W-:-:S05]  /*134a0*/  @P5 IADD3 R2, P0, R29, R5, RZ ;  /* 0x000000051d025210 */ /* 0x003fca0007f1e0ff */
[----:B------:R-:W-:Y:S01]  /*134b0*/  @P5 IMAD.X R3, RZ, RZ, R6, P0 ;  /* 0x000000ffff035224 */ /* 0x000fe200000e0606 */
[----:B------:R-:W-:-:S04]  /*134c0*/  PLOP3.LUT P0, PT, PT, PT, PT, 0x80, 0x0 ;  /* 0x000000000000781c */ /* 0x000fc80003f0f070 */
[----:B------:R-:W-:Y:S01]  /*134d0*/  @!PT LDS RZ, [RZ] ;  /* 0x00000000fffff984 */ /* 0x000fe20000000800 */
[----:B------:R-:W-:Y:S01]  /*134e0*/  @!PT LDS RZ, [RZ] ;  /* 0x00000000fffff984 */ /* 0x000fe20000000800 */
[----:B------:R-:W-:Y:S01]  /*134f0*/  @!PT LDS RZ, [RZ] ;  /* 0x00000000fffff984 */ /* 0x000fe20000000800 */
[----:B------:R0:W-:Y:S04]  /*13500*/  @P5 LDGSTS.E.BYPASS.LTC128B.128 [R0+0x1fc00], desc[UR52][R2.64], !P3 ;  /* 0x1fc0000002005fae */ /* 0x0001e8000d901d74 */
[----:B------:R0:W-:Y:S04]  /*13510*/  @P5 LDGSTS.E.BYPASS.LTC128B.128 [R0+0x21c00], desc[UR52][R2.64+0x40], !P1 ;  /* 0x21c0004002005fae */ /* 0x0001e8000c901d74 */
[----:B------:R0:W-:Y:S01]  /*13520*/  @P5 LDGSTS.E.BYPASS.LTC128B.128 [R0+0x23c00], desc[UR52][R2.64+0x80], !P2 ;  /* 0x23c0008002005fae */ /* 0x0001e2000d101d74 */
[----:B------:R-:W-:Y:S01]  /*13530*/  NOP ;  /* 0x0000000000007918 */ /* 0x000fe20000000000 */
.L_x_4773:
        /* <DEDUP_REMOVED lines=11> */
.L_x_4774:
[----:B------:R-:W-:Y:S01]  /*135f0*/  VIADD R0, R18, 0x18400 ;  /* 0x0001840012007836 */ /* 0x000fe20000000000 */
[----:B------:R0:W-:Y:S06]  /*13600*/  SYNCS.ARRIVE.TRANS64.A1T0 RZ, [R4+URZ+0x2a830], RZ ;  /* 0x02a830ff04ff79a7 */ /* 0x0001ec000810003f */
[----:B------:R-:W-:Y:S05]  /*13610*/  WARPSYNC.ALL ;  /* 0x0000000000007948 */ /* 0x000fea0003800000 */
[----:B------:R-:W-:Y:S01]  /*13620*/  BAR.SYNC.DEFER_BLOCKING 0x8, 0x180 ;  /* 0x0206000000007b1d */ /* 0x000fe20000010000 */
[----:B------:R-:W-:-:S05]  /*13630*/  LOP3.LUT P0, RZ, R0, 0x1bf, RZ, 0xc0, !PT ;  /* 0x000001bf00ff7812 */ /* 0x000fca000780c0ff */
[----:B------:R-:W-:Y:S08]  /*13640*/  BSSY B6, `(.L_x_4775) ;  /* 0x0000012000067945 */ /* 0x000ff00003800000 */
[----:B------:R-:W-:Y:S05]  /*13650*/  @!P0 BRA `(.L_x_4776) ;  /* 0x0000000000408947 */ /* 0x000fea0003800000 */
[----:B------:R-:W-:Y:S01]  /*13660*/  MOV R2, 0x0 ;  /* 0x0000000000027802 */ /* 0x000fe20000000f00 */
[----:B------:R-:W-:Y:S01]  /*13670*/  ULDC.64 UR6, c[0x4][0x1b0] ;  /* 0x01006c0000067ab9 */ /* 0x000fe20000000a00 */
[----:B------:R-:W-:Y:S01]  /*13680*/  ULDC.64 UR8, c[0x4][0x1b8] ;  /* 0x01006e0000087ab9 */ /* 0x000fe20000000a00 */
[----:B------:R-:W-:Y:S01]  /*13690*/  ULDC.64 UR4, c[0x4][0xd0] ;  /* 0x0100340000047ab9 */ /* 0x000fe20000000a00 */
[----:B0-23--:R-:W-:Y:S02]  /*136a0*/  IMAD.U32 R4, RZ, RZ, UR6 ;  /* 0x00000006ff047e24 */ /* 0x00dfe4000f8e00ff */
        /* <DEDUP_REMOVED lines=11> */
.L_x_4776:
[----:B------:R-:W-:Y:S05]  /*13760*/  BSYNC B6 ;  /* 0x0000000000067941 */ /* 0x000fea0003800000 */
.L_x_4775:
[----:B------:R1:W5:Y:S01]  /*13770*/  LDL R7, [R1+0x4] ;  /* 0x0000040001077983 */ /* 0x0003620000100800 */
[----:B------:R-:W-:Y:S01]  /*13780*/  UISETP.NE.AND UP0, UPT, UR50, URZ, UPT ;  /* 0x0000003f3200728c */ /* 0x000fe2000bf05270 */
[----:B------:R-:W4:Y:S01]  /*13790*/  S2R R20, SR_TID.X ;  /* 0x0000000000147919 */ /* 0x000f220000002100 */
[----:B------:R-:W-:Y:S01]  /*137a0*/  R2UR UR6, R28 ;  /* 0x000000001c0672ca */ /* 0x000fe200000e0000 */
[----:B------:R-:W-:-:S03]  /*137b0*/  ULDC.64 UR8, c[0x0][0x2d8] ;  /* 0x0000b60000087ab9 */ /* 0x000fc60000000a00 */
[----:B------:R-:W-:Y:S02]  /*137c0*/  PLOP3.LUT P0, PT, PT, PT, UP0, 0x80, 0x0 ;  /* 0x000000000000781c */ /* 0x000fe40003f0f008 */
[C---:B------:R-:W-:Y:S02]  /*137d0*/  LOP3.LUT P3, RZ, R16.reuse, 0x400, RZ, 0xc0, !PT ;  /* 0x0000040010ff7812 */ /* 0x040fe4000786c0ff */
[C---:B------:R-:W-:Y:S01]  /*137e0*/  LOP3.LUT P4, RZ, R16.reuse, 0x200, RZ, 0xc0, !PT ;  /* 0x0000020010ff7812 */ /* 0x040fe2000788c0ff */
[----:B------:R-:W-:Y:S01]  /*137f0*/  @UP0 ULDC UR4, c[0x0][0x44c] ;  /* 0x0001130000040ab9 */ /* 0x000fe20000000800 */
[----:B------:R-:W-:Y:S02]  /*13800*/  LOP3.LUT P5, RZ, R16, 0x100, RZ, 0xc0, !PT ;  /* 0x0000010010ff7812 */ /* 0x000fe400078ac0ff */
[C---:B----4-:R-:W-:Y:S01]  /*13810*/  LOP3.LUT R2, R20.reuse, 0x7f, RZ, 0xc0, !PT ;  /* 0x0000007f14027812 */ /* 0x050fe200078ec0ff */
[----:B------:R-:W-:-:S03]  /*13820*/  IMAD.SHL.U32 R20, R20, 0x20, RZ ;  /* 0x0000002014147824 */ /* 0x000fc600078e00ff */
[----:B------:R-:W-:Y:S02]  /*13830*/  SHF.R.U32.HI R2, RZ, 0x2, R2 ;  /* 0x00000002ff027819 */ /* 0x000fe40000011602 */
[----:B------:R-:W-:-:S04]  /*13840*/  LOP3.LUT R20, R20, 0x60, RZ, 0xc0, !PT ;  /* 0x0000006014147812 */ /* 0x000fc800078ec0ff */
[----:B------:R-:W-:-:S05]  /*13850*/  LOP3.LUT R2, R2, R20, RZ, 0xfc, !PT ;  /* 0x0000001402027212 */ /* 0x000fca00078efcff */
[----:B------:R-:W-:-:S04]  /*13860*/  VIADD R0, R2, UR42 ;  /* 0x0000002a02007c36 */ /* 0x000fc80008000000 */
        /* <DEDUP_REMOVED lines=10> */
[----:B------:R-:W4:Y:S01]  /*13910*/  S2R R20, SR_TID.X ;  /* 0x0000000000147919 */ /* 0x000f220000002100 */
[----:B0-23--:R-:W-:-:S08]  /*13920*/  SHF.R.S32.HI R4, RZ, 0x1f, R2 ;  /* 0x0000001fff047819 */ /* 0x00dfd00000011402 */
[----:B------:R-:W-:-:S03]  /*13930*/  UIMAD.WIDE.U32 UR4, UR4, UR8, URZ ;  /* 0x00000008040472a5 */ /* 0x000fc6000f8e003f */
[----:B------:R-:W-:Y:S01]  /*13940*/  ULDC.64 UR8, c[0x0][0x2e0] ;  /* 0x0000b80000087ab9 */ /* 0x000fe20000000a00 */
[----:B------:R-:W-:Y:S02]  /*13950*/  UIADD3 UR5, UR5, UR7, URZ ;  /* 0x0000000705057290 */ /* 0x000fe4000fffe03f */
[----:B------:R-:W-:Y:S01]  /*13960*/  UIMAD UR6, UR6, UR8, URZ ;  /* 0x00000008060672a4 */ /* 0x000fe2000f8e023f */
[----:B------:R-:W-:Y:S01]  /*13970*/  IMAD.MOV R3, RZ, RZ, -R2 ;  /* 0x000000ffff037224 */ /* 0x000fe200078e0a02 */
[----:B------:R-:W-:Y:S02]  /*13980*/  UIMAD.WIDE.U32 UR4, UR36, UR8, UR4 ;  /* 0x00000008240472a5 */ /* 0x000fe4000f8e0004 */
[----:B------:R-:W-:Y:S01]  /*13990*/  UIMAD UR6, UR36, UR9, UR6 ;  /* 0x00000009240672a4 */ /* 0x000fe2000f8e0206 */
[----:B------:R-:W-:Y:S02]  /*139a0*/  ULDC UR7, c[0x0][0x448] ;  /* 0x0001120000077ab9 */ /* 0x000fe40000000800 */
[----:B------:R-:W-:Y:S01]  /*139b0*/  ULDC.64 UR8, c[0x0][0x2d0] ;  /* 0x0000b40000087ab9 */ /* 0x000fe20000000a00 */
[----:B------:R-:W-:Y:S01]  /*139c0*/  UIADD3 UR5, UR5, UR6, URZ ;  /* 0x0000000605057290 */ /* 0x000fe2000fffe03f */
[----:B------:R-:W-:-:S02]  /*139d0*/  IMAD R0, R3, UR7, R0 ;  /* 0x0000000703007c24 */ /* 0x000fc4000f8e0200 */
[----:B------:R-:W-:Y:S02]  /*139e0*/  IMAD R4, R4, UR8, RZ ;  /* 0x0000000804047c24 */ /* 0x000fe4000f8e02ff */
[----:B------:R-:W-:Y:S02]  /*139f0*/  IMAD.U32 R3, RZ, RZ, UR8 ;  /* 0x00000008ff037e24 */ /* 0x000fe4000f8e00ff */
[C---:B------:R-:W-:Y:S02]  /*13a00*/  IMAD R4, R2.reuse, UR9, R4 ;  /* 0x0000000902047c24 */ /* 0x040fe4000f8e0204 */
[----:B------:R-:W-:Y:S01]  /*13a10*/  IMAD.WIDE.U32 R2, R2, R3, UR4 ;  /* 0x0000000402027e25 */ /* 0x000fe2000f8e0003 */
[----:B------:R-:W-:-:S03]  /*13a20*/  ULDC.64 UR4, c[0x0][0x2c8] ;  /* 0x0000b20000047ab9 */ /* 0x000fc60000000a00 */
[----:B------:R-:W-:Y:S01]  /*13a30*/  IMAD.IADD R3, R3, 0x1, R4 ;  /* 0x0000000103037824 */ /* 0x000fe200078e0204 */
[----:B------:R-:W-:Y:S01]  /*13a40*/  SHF.R.S32.HI R4, RZ, 0x1f, R0 ;  /* 0x0000001fff047819 */ /* 0x000fe20000011400 */
[----:B------:R-:W-:-:S04]  /*13a50*/  IMAD.WIDE.U32 R2, R0, UR4, R2 ;  /* 0x0000000400027c25 */ /* 0x000fc8000f8e0002 */
[----:B------:R-:W-:-:S04]  /*13a60*/  IMAD R4, R4, UR4, RZ ;  /* 0x0000000404047c24 */ /* 0x000fc8000f8e02ff */
[----:B------:R-:W-:Y:S01]  /*13a70*/  IMAD R4, R0, UR5, R4 ;  /* 0x0000000500047c24 */ /* 0x000fe2000f8e0204 */
[----:B------:R-:W-:Y:S02]  /*13a80*/  ULDC.64 UR4, c[0x0][0x280] ;  /* 0x0000a00000047ab9 */ /* 0x000fe40000000a00 */
[----:B------:R-:W-:Y:S01]  /*13a90*/  IADD3 R0, P0, R2, UR4, RZ ;  /* 0x0000000402007c10 */ /* 0x000fe2000ff1e0ff */
[----:B------:R-:W-:Y:S01]  /*13aa0*/  UMOV UR4, 0xffffffff ;  /* 0xffffffff00047882 */ /* 0x000fe20000000000 */
[----:B----4-:R-:W-:Y:S02]  /*13ab0*/  LOP3.LUT R20, R20, 0x7f, RZ, 0xc0, !PT ;  /* 0x0000007f14147812 */ /* 0x010fe400078ec0ff */
[----:B------:R-:W-:Y:S02]  /*13ac0*/  IADD3.X R4, R3, UR5, R4, P0, !PT ;  /* 0x0000000503047c10 */ /* 0x000fe400087fe404 */
[----:B------:R-:W-:Y:S01]  /*13ad0*/  SHF.R.U32.HI R8, RZ, 0x2, R20 ;  /* 0x00000002ff087819 */ /* 0x000fe20000011614 */
[----:B-1----:R-:W-:Y:S06]  /*13ae0*/  BRA.DIV UR4, `(.L_x_4777) ;  /* 0x0000003a04787947 */ /* 0x002fec000b800000 */
[----:B------:R-:W0:Y:S01]  /*13af0*/  SHFL.IDX PT, R3, R0, RZ, 0x1c1f ;  /* 0x001c1fff00037589 */ /* 0x000e2200000e0000 */
[----:B------:R-:W-:-:S03]  /*13b00*/  VIADD R5, R8, UR42 ;  /* 0x0000002a08057c36 */ /* 0x000fc60008000000 */
[----:B------:R-:W1:Y:S02]  /*13b10*/  SHFL.IDX PT, R2, R4, RZ, 0x1c1f ;  /* 0x001c1fff04027589 */ /* 0x000e6400000e0000 */
[----:B------:R-:W-:-:S13]  /*13b20*/  ISETP.GE.AND P1, PT, R5, UR40, PT ;  /* 0x0000002805007c0c */ /* 0x000fda000bf26270 */
[----:B0-----:R-:W-:-:S05]  /*13b30*/  @!P1 IADD3 R3, P0, R29, R3, RZ ;  /* 0x000000031d039210 */ /* 0x001fca0007f1e0ff */
[----:B-1----:R-:W-:-:S05]  /*13b40*/  @!P1 IMAD.X R2, RZ, RZ, R2, P0 ;  /* 0x000000ffff029224 */ /* 0x002fca00000e0602 */
[----:B------:R-:W-:-:S04]  /*13b50*/  @!P1 LOP3.LUT R3, R3, R2, RZ, 0x3c, !PT ;  /* 0x0000000203039212 */ /* 0x000fc800078e3cff */
[----:B------:R-:W-:-:S04]  /*13b60*/  @!P1 LOP3.LUT R2, R3, R2, RZ, 0x3c, !PT ;  /* 0x0000000203029212 */ /* 0x000fc800078e3cff */
[----:B------:R-:W-:-:S05]  /*13b70*/  @!P1 LOP3.LUT R3, R3, R2, RZ, 0x3c, !PT ;  /* 0x0000000203039212 */ /* 0x000fca00078e3cff */
[----:B------:R-:W-:Y:S01]  /*13b80*/  @!PT LDS RZ, [RZ] ;  /* 0x00000000fffff984 */ /* 0x000fe20000000800 */
[----:B-----5:R-:W-:Y:S04]  /*13b90*/  @!P1 LDGSTS.E.BYPASS.LTC128B.128 [R7+0x18400], desc[UR52][R2.64], !P3 ;  /* 0x1840000002079fae */ /* 0x020fe8000d901d74 */
[----:B------:R-:W-:Y:S04]  /*13ba0*/  @!P1 LDGSTS.E.BYPASS.LTC128B.128 [R7+0x1a400], desc[UR52][R2.64+0x40], !P4 ;  /* 0x1a40004002079fae */ /* 0x000fe8000e101d74 */
[----:B------:R0:W-:Y:S02]  /*13bb0*/  @!P1 LDGSTS.E.BYPASS.LTC128B.128 [R7+0x1c400], desc[UR52][R2.64+0x80], !P5 ;  /* 0x1c40008002079fae */ /* 0x0001e4000e901d74 */
[----:B0-----:R-:W-:-:S02]  /*13bc0*/  VIADD R2, R5, 0x20 ;  /* 0x0000002005027836 */ /* 0x001fc40000000000 */
[----:B------:R-:W0:Y:S03]  /*13bd0*/  SHFL.IDX PT, R3, R0, 0x1, 0x1c1f ;  /* 0x003c1f0000037f89 */ /* 0x000e2600000e0000 */
[----:B------:R-:W-:Y:S02]  /*13be0*/  ISETP.GE.AND P1, PT, R2, UR40, PT ;  /* 0x0000002802007c0c */ /* 0x000fe4000bf26270 */
        /* <DEDUP_REMOVED lines=11> */
[----:B------:R-:W-:Y:S01]  /*13ca0*/  ISETP.GE.AND P1, PT, R2, UR40, PT ;  /* 0x0000002802007c0c */ /* 0x000fe2000bf26270 */
        /* <DEDUP_REMOVED lines=11> */
.L_x_4864:
        /* <DEDUP_REMOVED lines=8> */
[----:B------:R0:W-:Y:S04]  /*13de0*/  @!P0 LDGSTS.E.BYPASS.LTC128B.128 [R7+0x1bc00], desc[UR52][R2.64+0x40], !P4 ;  /* 0x1bc0004002078fae */ /* 0x0001e8000e101d74 */
[----:B------:R0:W-:Y:S01]  /*13df0*/  @!P0 LDGSTS.E.BYPASS.LTC128B.128 [R7+0x1dc00], desc[UR52][R2.64+0x80], !P5 ;  /* 0x1dc0008002078fae */ /* 0x0001e2000e901d74 */
[----:B------:R-:W-:Y:S01]  /*13e00*/  PLOP3.LUT P0, PT, PT, PT, PT, 0x80, 0x0 ;  /* 0x000000000000781c */ /* 0x000fe20003f0f070 */
[----:B------:R-:W-:-:S12]  /*13e10*/  NOP ;  /* 0x0000000000007918 */ /* 0x000fd80000000000 */
.L_x_4778:
        /* <DEDUP_REMOVED lines=18> */
.L_x_4865:
[----:B------:R-:W-:Y:S05]  /*13f40*/  BSYNC B0 ;  /* 0x0000000000007941 */ /* 0x000fea0003800000 */
.L_x_4779:
[----:B------:R-:W-:-:S04]  /*13f50*/  UIADD3 UR4, UR44, -0x2, URZ ;  /* 0xfffffffe2c047890 */ /* 0x000fc8000fffe03f */
[----:B------:R-:W-:-:S06]  /*13f60*/  UISETP.GE.AND UP0, UPT, UR4, UR45, UPT ;  /* 0x0000002d0400728c */ /* 0x000fcc000bf06270 */
[----:B------:R-:W-:-:S13]  /*13f70*/  PLOP3.LUT P0, PT, PT, PT, UP0, 0x40, 0x0 ;  /* 0x000000000000781c */ /* 0x000fda0003f0e808 */
[----:B------:R-:W-:Y:S05]  /*13f80*/  @P0 BRA `(.L_x_4781) ;  /* 0x00000014003c0947 */ /* 0x000fea0003800000 */
[----:B------:R-:W-:Y:S02]  /*13f90*/  IMAD.MOV.U32 R5, RZ, RZ, R23 ;  /* 0x000000ffff057224 */ /* 0x000fe400078e0017 */
[----:B------:R-:W-:Y:S02]  /*13fa0*/  IMAD.MOV.U32 R6, RZ, RZ, R24 ;  /* 0x000000ffff067224 */ /* 0x000fe400078e0018 */
[----:B------:R-:W-:-:S07]  /*13fb0*/  IMAD.U32 R21, RZ, RZ, UR4 ;  /* 0x00000004ff157e24 */ /* 0x000fce000f8e00ff */
.L_x_4801:
[----:B0--3--:R-:W0:Y:S01]  /*13fc0*/  LDC R3, c[0x0][0x430] ;  /* 0x00010c00ff037b82 */ /* 0x009e220000000800 */
[----:B-1----:R-:W1:Y:S01]  /*13fd0*/  S2R R2, SR_TID.X ;  /* 0x0000000000027919 */ /* 0x002e620000002100 */
[----:B------:R-:W-:Y:S05]  /*13fe0*/  YIELD ;  /* 0x0000000000007946 */ /* 0x000fea0003800000 */
[----:B------:R-:W-:Y:S01]  /*13ff0*/  ULDC UR4, c[0x0][0x430] ;  /* 0x00010c0000047ab9 */ /* 0x000fe20000000800 */
[----:B0-----:R-:W-:Y:S02]  /*14000*/  ISETP.NE.AND P0, PT, R3, 0x1, PT ;  /* 0x000000010300780c */ /* 0x001fe40003f05270 */
[C---:B-12---:R-:W-:Y:S01]  /*14010*/  LOP3.LUT R0, R2.reuse, 0x7f, RZ, 0xc0, !PT ;  /* 0x0000007f02007812 */ /* 0x046fe200078ec0ff */
[----:B------:R-:W-:-:S10]  /*14020*/  IMAD.SHL.U32 R2, R2, 0x20, RZ ;  /* 0x0000002002027824 */ /* 0x000fd400078e00ff */
[----:B------:R-:W0:Y:S01]  /*14030*/  @P0 LDC R4, c[0x0][0x434] ;  /* 0x00010d00ff040b82 */ /* 0x000e220000000800 */
[----:B------:R-:W-:Y:S02]  /*14040*/  SHF.R.U32.HI R3, RZ, 0x2, R0 ;  /* 0x00000002ff037819 */ /* 0x000fe40000011600 */
[----:B------:R-:W-:-:S03]  /*14050*/  LOP3.LUT R2, R2, 0x60, RZ, 0xc0, !PT ;  /* 0x0000006002027812 */ /* 0x000fc600078ec0ff */
[----:B------:R-:W-:Y:S02]  /*14060*/  IMAD R3, R21, 0x80, R3 ;  /* 0x0000008015037824 */ /* 0x000fe400078e0203 */
[----:B------:R-:W1:Y:S03]  /*14070*/  @P0 LDC R0, c[0x0][0x438] ;  /* 0x00010e00ff000b82 */ /* 0x000e660000000800 */
[----:B------:R-:W-:-:S05]  /*14080*/  IADD3 R3, R2, R3, R31 ;  /* 0x0000000302037210 */ /* 0x000fca0007ffe01f */
[----:B------:R-:W-:Y:S02]  /*14090*/  IMAD.MOV.U32 R2, RZ, RZ, R3 ;  /* 0x000000ffff027224 */ /* 0x000fe400078e0003 */
[----:B0-----:R-:W-:-:S05]  /*140a0*/  @P0 IMAD.HI.U32 R4, R3, R4, RZ ;  /* 0x0000000403040227 */ /* 0x001fca00078e00ff */
[----:B-1----:R-:W-:-:S05]  /*140b0*/  @P0 SHF.R.U32.HI R2, RZ, R0, R4 ;  /* 0x00000000ff020219 */ /* 0x002fca0000011604 */
[----:B------:R-:W-:-:S04]  /*140c0*/  IMAD.MOV R7, RZ, RZ, -R2 ;  /* 0x000000ffff077224 */ /* 0x000fc800078e0a02 */
[----:B------:R-:W-:Y:S01]  /*140d0*/  IMAD R7, R7, UR4, R3 ;  /* 0x0000000407077c24 */ /* 0x000fe2000f8e0203 */
[----:B------:R-:W-:Y:S01]  /*140e0*/  ULDC.64 UR4, c[0x0][0x428] ;  /* 0x00010a0000047ab9 */ /* 0x000fe20000000a00 */
[----:B------:R-:W-:Y:S01]  /*140f0*/  SHF.R.S32.HI R3, RZ, 0x1f, R2 ;  /* 0x0000001fff037819 */ /* 0x000fe20000011402 */
[----:B------:R-:W-:-:S04]  /*14100*/  IMAD R0, R30, UR4, RZ ;  /* 0x000000041e007c24 */ /* 0x000fc8000f8e02ff */
[C---:B------:R-:W-:Y:S02]  /*14110*/  IMAD R0, R26.reuse, UR5, R0 ;  /* 0x000000051a007c24 */ /* 0x040fe4000f8e0200 */
[----:B------:R-:W-:Y:S01]  /*14120*/  IMAD.WIDE.U32 R2, R26, UR4, R2 ;  /* 0x000000041a027c25 */ /* 0x000fe2000f8e0002 */
[----:B------:R-:W-:-:S03]  /*14130*/  ULDC.64 UR4, c[0x0][0x418] ;  /* 0x0001060000047ab9 */ /* 0x000fc60000000a00 */
[----:B------:R-:W-:Y:S01]  /*14140*/  IMAD.IADD R0, R0, 0x1, R3 ;  /* 0x0000000100007824 */ /* 0x000fe200078e0203 */
[----:B------:R-:W-:-:S04]  /*14150*/  LEA R8, P0, R2, UR4, 0x2 ;  /* 0x0000000402087c11 */ /* 0x000fc8000f8010ff */
[----:B------:R-:W-:-:S05]  /*14160*/  LEA.HI.X R9, R2, UR5, R0, 0x2, P0 ;  /* 0x0000000502097c11 */ /* 0x000fca00080f1400 */
[----:B------:R-:W2:Y:S01]  /*14170*/  LDG.E R8, desc[UR52][R8.64] ;  /* 0x0000003408087981 */ /* 0x000ea2000c1e1900 */
[----:B------:R-:W-:Y:S01]  /*14180*/  IMAD.U32 R10, RZ, RZ, UR48 ;  /* 0x00000030ff0a7e24 */ /* 0x000fe2000f8e00ff */
[----:B------:R-:W-:Y:S01]  /*14190*/  ISETP.GT.AND P1, PT, R21, UR45, PT ;  /* 0x0000002d15007c0c */ /* 0x000fe2000bf24270 */
[----:B------:R-:W-:Y:S02]  /*141a0*/  VIADD R23, R5, 0x1 ;  /* 0x0000000105177836 */ /* 0x000fe40000000000 */
[----:B------:R-:W-:Y:S01]  /*141b0*/  VIADD R21, R21, 0xffffffff ;  /* 0xffffffff15157836 */ /* 0x000fe20000000000 */
[----:B------:R-:W-:Y:S02]  /*141c0*/  ISETP.NE.AND P2, PT, R10, 0x3, PT ;  /* 0x000000030a00780c */ /* 0x000fe40003f45270 */
[----:B------:R-:W-:-:S04]  /*141d0*/  ISETP.NE.AND P0, PT, R23, 0x2, PT ;  /* 0x000000021700780c */ /* 0x000fc80003f05270 */
[----:B------:R-:W-:Y:S02]  /*141e0*/  SEL R24, RZ, 0x1, P0 ;  /* 0x00000001ff187807 */ /* 0x000fe40000000000 */
[----:B------:R-:W-:Y:S02]  /*141f0*/  SEL R23, R23, RZ, P0 ;  /* 0x000000ff17177207 */ /* 0x000fe40000000000 */
[----:B------:R-:W-:Y:S02]  /*14200*/  LOP3.LUT R24, R6, R24, RZ, 0x3c, !PT ;  /* 0x0000001806187212 */ /* 0x000fe400078e3cff */
[----:B--2---:R-:W-:Y:S01]  /*14210*/  SHF.R.S32.HI R10, RZ, 0x1f, R8 ;  /* 0x0000001fff0a7819 */ /* 0x004fe20000011408 */
[----:B------:R-:W-:Y:S06]  /*14220*/  @!P2 BRA `(.L_x_4782) ;  /* 0x000000000004a947 */ /* 0x000fec0003800000 */
[----:B------:R-:W-:Y:S01]  /*14230*/  BPT.TRAP 0x1 ;  /* 0x000000040000795c */ /* 0x000fe20000300000 */
.L_x_4782:
[----:B------:R-:W-:Y:S01]  /*14240*/  IMAD R4, R23, 0x8, R18 ;  /* 0x0000000817047824 */ /* 0x000fe200078e0212 */
[----:B------:R-:W-:Y:S01]  /*14250*/  SHF.L.U32 R20, R24, 0x1f, RZ ;  /* 0x0000001f18147819 */ /* 0x000fe200000006ff */
[----:B------:R-:W-:Y:S01]  /*14260*/  BSSY B0, `(.L_x_4783) ;  /* 0x0000004000007945 */ /* 0x000fe20003800000 */
[----:B------:R-:W-:Y:S02]  /*14270*/  SHF.R.S32.HI R9, RZ, 0x1f, R7 ;  /* 0x0000001fff097819 */ /* 0x000fe40000011407 */
[----:B------:R-:W0:Y:S02]  /*14280*/  SYNCS.PHASECHK.TRANS64.TRYWAIT P0, [R4+URZ+0x2a880], R20 ;  /* 0x02a88014040075a7 */ /* 0x000e24000800017f */
[----:B0-----:R-:W-:Y:S05]  /*14290*/  @!P0 BRA `(.L_x_4784) ;  /* 0x0000003400f88947 */ /* 0x001fea0003800000 */
.L_x_4866:
[----:B------:R-:W-:Y:S05]  /*142a0*/  BSYNC B0 ;  /* 0x0000000000007941 */ /* 0x000fea0003800000 */
.L_x_4783:
[----:B------:R-:W-:Y:S01]  /*142b0*/  ULDC.64 UR4, c[0x0][0x328] ;  /* 0x0000ca0000047ab9 */ /* 0x000fe20000000a00 */
[----:B------:R-:W-:Y:S01]  /*142c0*/  ULDC.64 UR6, c[0x0][0x318] ;  /* 0x0000c60000067ab9 */ /* 0x000fe20000000a00 */
[----:B------:R-:W-:Y:S01]  /*142d0*/  IMAD R0, R9, UR4, RZ ;  /* 0x0000000409007c24 */ /* 0x000fe2000f8e02ff */
[C---:B------:R-:W-:Y:S01]  /*142e0*/  LOP3.LUT P4, RZ, R16.reuse, 0x4, RZ, 0xc0, !PT ;  /* 0x0000000410ff7812 */ /* 0x040fe2000788c0ff */
[C---:B------:R-:W-:Y:S01]  /*142f0*/  IMAD.WIDE.U32 R2, R7.reuse, UR4, RZ ;  /* 0x0000000407027c25 */ /* 0x040fe2000f8e00ff */
[C---:B------:R-:W-:Y:S02]  /*14300*/  LOP3.LUT P3, RZ, R16.reuse, 0x2, RZ, 0xc0, !PT ;  /* 0x0000000210ff7812 */ /* 0x040fe4000786c0ff */
[----:B------:R-:W-:Y:S01]  /*14310*/  LOP3.LUT P2, RZ, R16, 0x1, RZ, 0xc0, !PT ;  /* 0x0000000110ff7812 */ /* 0x000fe2000784c0ff */
[----:B------:R-:W-:Y:S01]  /*14320*/  IMAD R0, R7, UR5, R0 ;  /* 0x0000000507007c24 */ /* 0x000fe2000f8e0200 */
[----:B------:R-:W-:Y:S01]  /*14330*/  ULDC.64 UR4, c[0x0][0x338] ;  /* 0x0000ce0000047ab9 */ /* 0x000fe20000000a00 */
[----:B------:R-:W-:-:S02]  /*14340*/  IMAD R35, R23, 0x6000, R37 ;  /* 0x0000600017237824 */ /* 0x000fc400078e0225 */
        /* <DEDUP_REMOVED lines=13> */
[----:B------:R-:W1:Y:S04]  /*14420*/  SHFL.IDX PT, R2, R25, RZ, 0x1c1f ;  /* 0x001c1fff19027589 */ /* 0x000e6800000e0000 */
[----:B------:R-:W2:Y:S01]  /*14430*/  SHFL.IDX PT, R0, R27, RZ, 0x1c1f ;  /* 0x001c1fff1b007589 */ /* 0x000ea200000e0000 */
        /* <DEDUP_REMOVED lines=17> */
[----:B------:R1:W2:Y:S04]  /*14550*/  SHFL.IDX PT, R35, R27, 0x3, 0x1c1f ;  /* 0x007c1f001b237f89 */ /* 0x0002a800000e0000 */
[----:B------:R-:W-:Y:S04]  /*14560*/  LDGSTS.E.BYPASS.LTC128B.128 [R0+0xd400], desc[UR52][R2.64], !P4 ;  /* 0x0d40000002007fae */ /* 0x000fe8000e101d74 */
[----:B------:R-:W-:Y:S04]  /*14570*/  LDGSTS.E.BYPASS.LTC128B.128 [R0+0xf400], desc[UR52][R2.64+0x40], !P3 ;  /* 0x0f40004002007fae */ /* 0x000fe8000d901d74 */
[----:B------:R3:W-:Y:S04]  /*14580*/  LDGSTS.E.BYPASS.LTC128B.128 [R0+0x11400], desc[UR52][R2.64+0x80], !P2 ;  /* 0x1140008002007fae */ /* 0x0007e8000d101d74 */
[----:B--23--:R1:W3:Y:S02]  /*14590*/  SHFL.IDX PT, R2, R25, 0x3, 0x1c1f ;  /* 0x007c1f0019027f89 */ /* 0x00c2e400000e0000 */
.L_x_4876:
[----:B---3--:R-:W-:-:S05]  /*145a0*/  IADD3 R2, P0, R29, R2, RZ ;  /* 0x000000021d027210 */ /* 0x008fca0007f1e0ff */
        /* <DEDUP_REMOVED lines=9> */
.L_x_4786:
        /* <DEDUP_REMOVED lines=11> */
.L_x_4787:
[----:B------:R2:W-:Y:S01]  /*146f0*/  SYNCS.ARRIVE.TRANS64.A1T0 RZ, [R4+URZ+0x2a870], RZ ;  /* 0x02a870ff04ff79a7 */ /* 0x0005e2000810003f */
[----:B------:R-:W-:Y:S05]  /*14700*/  @!P3 BRA `(.L_x_4788) ;  /* 0x000000000004b947 */ /* 0x000fea0003800000 */
[----:B------:R-:W-:Y:S01]  /*14710*/  BPT.TRAP 0x1 ;  /* 0x000000040000795c */ /* 0x000fe20000300000 */
.L_x_4788:
[----:B------:R-:W3:Y:S01]  /*14720*/  SYNCS.PHASECHK.TRANS64.TRYWAIT P0, [R4+URZ+0x2a840], R20 ;  /* 0x02a84014040075a7 */ /* 0x000ee2000800017f */
[----:B------:R-:W-:Y:S04]  /*14730*/  BSSY B0, `(.L_x_4789) ;  /* 0x0000002000007945 */ /* 0x000fe80003800000 */
[----:B---3--:R-:W-:Y:S05]  /*14740*/  @!P0 BRA `(.L_x_4790) ;  /* 0x0000003800148947 */ /* 0x008fea0003800000 */
.L_x_4877:
[----:B------:R-:W-:Y:S05]  /*14750*/  BSYNC B0 ;  /* 0x0000000000007941 */ /* 0x000fea0003800000 */
.L_x_4789:
        /* <DEDUP_REMOVED lines=40> */
[----:B------:R4:W0:Y:S04]  /*149e0*/  SHFL.IDX PT, R9, R8, 0x3, 0x1c1f ;  /* 0x007c1f0008097f89 */ /* 0x00082800000e0000 */
[----:B------:R-:W-:Y:S04]  /*149f0*/  LDGSTS.E.BYPASS.LTC128B.128 [R0+0x1f400], desc[UR52][R2.64], !P4 ;  /* 0x1f40000002007fae */ /* 0x000fe8000e101d74 */
[----:B------:R-:W-:Y:S04]  /*14a00*/  LDGSTS.E.BYPASS.LTC128B.128 [R0+0x21400], desc[UR52][R2.64+0x40], !P3 ;  /* 0x2140004002007fae */ /* 0x000fe8000d901d74 */
[----:B------:R5:W-:Y:S04]  /*14a10*/  LDGSTS.E.BYPASS.LTC128B.128 [R0+0x23400], desc[UR52][R2.64+0x80], !P2 ;  /* 0x2340008002007fae */ /* 0x000be8000d101d74 */
[----:B-----5:R4:W0:Y:S02]  /*14a20*/  SHFL.IDX PT, R2, R7, 0x3, 0x1c1f ;  /* 0x007c1f0007027f89 */ /* 0x02082400000e0000 */
.L_x_4887:
        /* <DEDUP_REMOVED lines=10> */
.L_x_4792:
        /* <DEDUP_REMOVED lines=11> */
.L_x_4793:
[----:B------:R-:W-:Y:S01]  /*14b80*/  IMAD.U32 R0, RZ, RZ, UR47 ;  /* 0x0000002fff007e24 */ /* 0x000fe2000f8e00ff */
[----:B------:R0:W-:Y:S04]  /*14b90*/  SYNCS.ARRIVE.TRANS64.A1T0 RZ, [R4+URZ+0x2a830], RZ ;  /* 0x02a830ff04ff79a7 */ /* 0x0001e8000810003f */
[----:B------:R-:W-:-:S13]  /*14ba0*/  ISETP.NE.AND P0, PT, R0, 0x3, PT ;  /* 0x000000030000780c */ /* 0x000fda0003f05270 */
[----:B0-----:R-:W-:Y:S05]  /*14bb0*/  @!P0 BRA `(.L_x_4794) ;  /* 0x0000000000048947 */ /* 0x001fea0003800000 */
[----:B------:R-:W-:Y:S01]  /*14bc0*/  BPT.TRAP 0x1 ;  /* 0x000000040000795c */ /* 0x000fe20000300000 */
.L_x_4794:
[----:B------:R-:W-:Y:S01]  /*14bd0*/  LOP3.LUT R2, R6, 0x1, RZ, 0x3c, !PT ;  /* 0x0000000106027812 */ /* 0x000fe200078e3cff */
[----:B------:R-:W-:Y:S01]  /*14be0*/  IMAD R0, R5, 0x8, R18 ;  /* 0x0000000805007824 */ /* 0x000fe200078e0212 */
[----:B------:R-:W-:Y:S02]  /*14bf0*/  BSSY B0, `(.L_x_4795) ;  /* 0x0000004000007945 */ /* 0x000fe40003800000 */
[----:B------:R-:W-:-:S04]  /*14c00*/  SHF.L.U32 R2, R2, 0x1f, RZ ;  /* 0x0000001f02027819 */ /* 0x000fc800000006ff */
[----:B------:R-:W0:Y:S02]  /*14c10*/  SYNCS.PHASECHK.TRANS64.TRYWAIT P2, [R0+URZ+0x2a870], R2 ;  /* 0x02a87002000075a7 */ /* 0x000e24000804017f */
[----:B0-----:R-:W-:Y:S05]  /*14c20*/  @!P2 BRA `(.L_x_4796) ;  /* 0x000000380020a947 */ /* 0x001fea0003800000 */
.L_x_4888:
[----:B------:R-:W-:Y:S05]  /*14c30*/  BSYNC B0 ;  /* 0x0000000000007941 */ /* 0x000fea0003800000 */
.L_x_4795:
[----:B------:R-:W-:-:S05]  /*14c40*/  IMAD.U32 R3, RZ, RZ, UR48 ;  /* 0x00000030ff037e24 */ /* 0x000fca000f8e00ff */
[----:B------:R-:W-:-:S13]  /*14c50*/  ISETP.NE.AND P2, PT, R3, 0x3, PT ;  /* 0x000000030300780c */ /* 0x000fda0003f45270 */
[----:B------:R-:W-:Y:S05]  /*14c60*/  @!P2 BRA `(.L_x_4797) ;  /* 0x000000000004a947 */ /* 0x000fea0003800000 */
[----:B------:R-:W-:Y:S01]  /*14c70*/  BPT.TRAP 0x1 ;  /* 0x000000040000795c */ /* 0x000fe20000300000 */
.L_x_4797:
[----:B------:R-:W-:Y:S01]  /*14c80*/  SHF.L.U32 R3, R6, 0x1f, RZ ;  /* 0x0000001f06037819 */ /* 0x000fe200000006ff */
[----:B------:R-:W-:-:S03]  /*14c90*/  IMAD R2, R5, 0x6000, RZ ;  /* 0x0000600005027824 */ /* 0x000fc600078e02ff */
[----:B------:R-:W0:Y:S02]  /*14ca0*/  SYNCS.PHASECHK.TRANS64.TRYWAIT P2, [R0+URZ+0x2a860], R3 ;  /* 0x02a86003000075a7 */ /* 0x000e24000804017f */
[----:B0-----:R-:W-:Y:S05]  /*14cb0*/  @!P2 BRA `(.L_x_4798) ;  /* 0x000000380010a947 */ /* 0x001fea0003800000 */
.L_x_4889:
[----:B------:R-:W-:Y:S01]  /*14cc0*/  LOP3.LUT R3, R2, R17, RZ, 0xfc, !PT ;  /* 0x0000001102037212 */ /* 0x000fe200078efcff */
[----:B------:R-:W-:Y:S05]  /*14cd0*/  WARPSYNC.ALL ;  /* 0x0000000000007948 */ /* 0x000fea0003800000 */
[----:B------:R-:W-:Y:S01]  /*14ce0*/  IMAD.IADD R3, R18, 0x1, R3 ;  /* 0x0000000112037824 */ /* 0x000fe200078e0203 */
[----:B------:R-:W-:Y:S01]  /*14cf0*/  LOP3.LUT R12, R17, 0x2800, RZ, 0xfc, !PT ;  /* 0x00002800110c7812 */ /* 0x000fe200078efcff */
[----:B------:R-:W5:Y:S04]  /*14d00*/  LDL R13, [R1] ;  /* 0x00000000010d7983 */ /* 0x000f680000100800 */
[----:B--234-:R0:W2:Y:S02]  /*14d10*/  LDSM.16.MT88.4 R4, [R3+0xc400] ;  /* 0x00c400000304783b */ /* 0x01c0a40000004200 */
[----:B0-----:R-:W-:-:S02]  /*14d20*/  IADD3 R3, R19, R2, R36 ;  /* 0x0000000213037210 */ /* 0x001fc40007ffe024 */
[C-C-:B--2---:R-:W-:Y:S02]  /*14d30*/  PRMT R8, R4.reuse, 0x6420, R5.reuse ;  /* 0x0000642004087816 */ /* 0x144fe40000000005 */
[----:B------:R-:W-:Y:S01]  /*14d40*/  PRMT R9, R4, 0x7531, R5 ;  /* 0x0000753104097816 */ /* 0x000fe20000000005 */
[----:B------:R-:W-:Y:S01]  /*14d50*/  VIADD R4, R2, 0x2000 ;  /* 0x0000200002047836 */ /* 0x000fe20000000000 */
[C-C-:B------:R-:W-:Y:S02]  /*14d60*/  PRMT R10, R6.reuse, 0x6420, R7.reuse ;  /* 0x00006420060a7816 */ /* 0x140fe40000000007 */
[----:B------:R-:W-:Y:S02]  /*14d70*/  PRMT R11, R6, 0x7531, R7 ;  /* 0x00007531060b7816 */ /* 0x000fe40000000007 */
[----:B------:R-:W-:-:S03]  /*14d80*/  LOP3.LUT R4, R4, R17, RZ, 0xfc, !PT ;  /* 0x0000001104047212 */ /* 0x000fc600078efcff */
[----:B------:R-:W-:Y:S02]  /*14d90*/  STSM.16.M88.4 [R3], R8 ;  /* 0x0000000803007844 */ /* 0x000fe40000000200 */
[----:B------:R-:W-:-:S06]  /*14da0*/  IMAD.IADD R4, R18, 0x1, R4 ;  /* 0x0000000112047824 */ /* 0x000fcc00078e0204 */
[----:B------:R-:W0:Y:S02]  /*14db0*/  LDSM.16.MT88.4 R4, [R4+0xc400] ;  /* 0x00c400000404783b */ /* 0x000e240000004200 */
[C-C-:B0-----:R-:W-:Y:S02]  /*14dc0*/  PRMT R8, R4.reuse, 0x6420, R5.reuse ;  /* 0x0000642004087816 */ /* 0x141fe40000000005 */
[----:B------:R-:W-:Y:S01]  /*14dd0*/  PRMT R9, R4, 0x7531, R5 ;  /* 0x0000753104097816 */ /* 0x000fe20000000005 */
[----:B------:R-:W-:Y:S01]  /*14de0*/  VIADD R4, R2, 0x4000 ;  /* 0x0000400002047836 */ /* 0x000fe20000000000 */
[C-C-:B------:R-:W-:Y:S02]  /*14df0*/  PRMT R10, R6.reuse, 0x6420, R7.reuse ;  /* 0x00006420060a7816 */ /* 0x140fe40000000007 */
[----:B------:R-:W-:Y:S02]  /*14e00*/  PRMT R11, R6, 0x7531, R7 ;  /* 0x00007531060b7816 */ /* 0x000fe40000000007 */
[----:B------:R-:W-:-:S03]  /*14e10*/  LOP3.LUT R4, R4, R17, RZ, 0xfc, !PT ;  /* 0x0000001104047212 */ /* 0x000fc600078efcff */
[----:B------:R-:W-:Y:S02]  /*14e20*/  STSM.16.M88.4 [R3+0x2000], R8 ;  /* 0x0020000803007844 */ /* 0x000fe40000000200 */
[----:B------:R-:W-:-:S06]  /*14e30*/  IMAD.IADD R4, R18, 0x1, R4 ;  /* 0x0000000112047824 */ /* 0x000fcc00078e0204 */
[----:B------:R-:W0:Y:S02]  /*14e40*/  LDSM.16.MT88.4 R4, [R4+0xc400] ;  /* 0x00c400000404783b */ /* 0x000e240000004200 */
[C-C-:B0-----:R-:W-:Y:S02]  /*14e50*/  PRMT R8, R4.reuse, 0x6420, R5.reuse ;  /* 0x0000642004087816 */ /* 0x141fe40000000005 */
[----:B------:R-:W-:Y:S02]  /*14e60*/  PRMT R9, R4, 0x7531, R5 ;  /* 0x0000753104097816 */ /* 0x000fe40000000005 */
[C-C-:B------:R-:W-:Y:S02]  /*14e70*/  PRMT R10, R6.reuse, 0x6420, R7.reuse ;  /* 0x00006420060a7816 */ /* 0x140fe40000000007 */
[----:B------:R-:W-:-:S05]  /*14e80*/  PRMT R11, R6, 0x7531, R7 ;  /* 0x00007531060b7816 */ /* 0x000fca0000000007 */
[----:B------:R0:W-:Y:S02]  /*14e90*/  STSM.16.M88.4 [R3+0x4000], R8 ;  /* 0x0040000803007844 */ /* 0x0001e40000000200 */
[----:B0-----:R-:W-:-:S05]  /*14ea0*/  LOP3.LUT R3, R2, 0x800, R17, 0xfe, !PT ;  /* 0x0000080002037812 */ /* 0x001fca00078efe11 */
[----:B------:R-:W-:-:S05]  /*14eb0*/  IMAD.IADD R3, R18, 0x1, R3 ;  /* 0x0000000112037824 */ /* 0x000fca00078e0203 */
[----:B------:R0:W2:Y:S02]  /*14ec0*/  LDSM.16.MT88.4 R4, [R3+0xc400] ;  /* 0x00c400000304783b */ /* 0x0000a40000004200 */
[----:B0-----:R-:W-:Y:S02]  /*14ed0*/  IADD3 R3, R19, R34, R2 ;  /* 0x0000002213037210 */ /* 0x001fe40007ffe002 */
[C-C-:B--2---:R-:W-:Y:S02]  /*14ee0*/  PRMT R8, R4.reuse, 0x6420, R5.reuse ;  /* 0x0000642004087816 */ /* 0x144fe40000000005 */
[----:B------:R-:W-:Y:S02]  /*14ef0*/  PRMT R9, R4, 0x7531, R5 ;  /* 0x0000753104097816 */ /* 0x000fe40000000005 */
[C-C-:B------:R-:W-:Y:S02]  /*14f00*/  PRMT R10, R6.reuse, 0x6420, R7.reuse ;  /* 0x00006420060a7816 */ /* 0x140fe40000000007 */
[----:B------:R-:W-:-:S02]  /*14f10*/  PRMT R11, R6, 0x7531, R7 ;  /* 0x00007531060b7816 */ /* 0x000fc40000000007 */
[----:B------:R-:W-:Y:S02]  /*14f20*/  IADD3 R4, R18, R12, R2 ;  /* 0x0000000c12047210 */ /* 0x000fe40007ffe002 */
[----:B------:R-:W-:Y:S01]  /*14f30*/  LOP3.LUT R12, R17, 0x4800, RZ, 0xfc, !PT ;  /* 0x00004800110c7812 */ /* 0x000fe200078efcff */
[----:B------:R-:W-:Y:S04]  /*14f40*/  STSM.16.M88.4 [R3], R8 ;  /* 0x0000000803007844 */ /* 0x000fe80000000200 */
[----:B------:R-:W0:Y:S02]  /*14f50*/  LDSM.16.MT88.4 R4, [R4+0xc400] ;  /* 0x00c400000404783b */ /* 0x000e240000004200 */
[C-C-:B0-----:R-:W-:Y:S02]  /*14f60*/  PRMT R8, R4.reuse, 0x6420, R5.reuse ;  /* 0x0000642004087816 */ /* 0x141fe40000000005 */
[----:B------:R-:W-:-:S02]  /*14f70*/  PRMT R9, R4, 0x7531, R5 ;  /* 0x0000753104097816 */ /* 0x000fc40000000005 */
[C-C-:B------:R-:W-:Y:S02]  /*14f80*/  PRMT R10, R6.reuse, 0x6420, R7.reuse ;  /* 0x00006420060a7816 */ /* 0x140fe40000000007 */
[----:B------:R-:W-:Y:S02]  /*14f90*/  PRMT R11, R6, 0x7531, R7 ;  /* 0x00007531060b7816 */ /* 0x000fe40000000007 */
[----:B------:R-:W-:-:S03]  /*14fa0*/  IADD3 R4, R18, R12, R2 ;  /* 0x0000000c12047210 */ /* 0x000fc60007ffe002 */
[----:B------:R-:W-:Y:S04]  /*14fb0*/  STSM.16.M88.4 [R3+0x2000], R8 ;  /* 0x0020000803007844 */ /* 0x000fe80000000200 */
[----:B------:R-:W0:Y:S02]  /*14fc0*/  LDSM.16.MT88.4 R4, [R4+0xc400] ;  /* 0x00c400000404783b */ /* 0x000e240000004200 */
[C-C-:B0-----:R-:W-:Y:S02]  /*14fd0*/  PRMT R8, R4.reuse, 0x6420, R5.reuse ;  /* 0x0000642004087816 */ /* 0x141fe40000000005 */
[----:B------:R-:W-:Y:S02]  /*14fe0*/  PRMT R9, R4, 0x7531, R5 ;  /* 0x0000753104097816 */ /* 0x000fe40000000005 */
[----:B------:R-:W-:-:S02]  /*14ff0*/  PRMT R10, R6, 0x6420, R7 ;  /* 0x00006420060a7816 */ /* 0x000fc40000000007 */
[----:B------:R-:W-:-:S05]  /*15000*/  PRMT R11, R6, 0x7531, R7 ;  /* 0x00007531060b7816 */ /* 0x000fca0000000007 */
[----:B------:R0:W-:Y:S02]  /*15010*/  STSM.16.M88.4 [R3+0x4000], R8 ;  /* 0x0040000803007844 */ /* 0x0001e40000000200 */
[----:B0-----:R-:W-:-:S05]  /*15020*/  LOP3.LUT R3, R2, 0x1000, R17, 0xfe, !PT ;  /* 0x0000100002037812 */ /* 0x001fca00078efe11 */
[----:B------:R-:W-:-:S05]  /*15030*/  IMAD.IADD R3, R18, 0x1, R3 ;  /* 0x0000000112037824 */ /* 0x000fca00078e0203 */
[----:B------:R0:W2:Y:S01]  /*15040*/  LDSM.16.MT88.4 R4, [R3+0xc400] ;  /* 0x00c400000304783b */ /* 0x0000a20000004200 */
[----:B------:R-:W-:Y:S02]  /*15050*/  LOP3.LUT R12, R17, 0x3000, RZ, 0xfc, !PT ;  /* 0x00003000110c7812 */ /* 0x000fe400078efcff */
[----:B0-----:R-:W-:Y:S02]  /*15060*/  IADD3 R3, R19, R33, R2 ;  /* 0x0000002113037210 */ /* 0x001fe40007ffe002 */
[C-C-:B--2---:R-:W-:Y:S02]  /*15070*/  PRMT R8, R4.reuse, 0x6420, R5.reuse ;  /* 0x0000642004087816 */ /* 0x144fe40000000005 */
[----:B------:R-:W-:Y:S02]  /*15080*/  PRMT R9, R4, 0x7531, R5 ;  /* 0x0000753104097816 */ /* 0x000fe40000000005 */
[C-C-:B------:R-:W-:Y:S02]  /*15090*/  PRMT R10, R6.reuse, 0x6420, R7.reuse ;  /* 0x00006420060a7816 */ /* 0x140fe40000000007 */
[----:B------:R-:W-:-:S02]  /*150a0*/  PRMT R11, R6, 0x7531, R7 ;  /* 0x00007531060b7816 */ /* 0x000fc40000000007 */
[----:B------:R-:W-:-:S03]  /*150b0*/  IADD3 R4, R18, R12, R2 ;  /* 0x0000000c12047210 */ /* 0x000fc60007ffe002 */
[----:B------:R-:W-:Y:S04]  /*150c0*/  STSM.16.M88.4 [R3], R8 ;  /* 0x0000000803007844 */ /* 0x000fe80000000200 */
[----:B------:R-:W0:Y:S01]  /*150d0*/  LDSM.16.MT88.4 R4, [R4+0xc400] ;  /* 0x00c400000404783b */ /* 0x000e220000004200 */
[----:B------:R-:W-:Y:S02]  /*150e0*/  LOP3.LUT R12, R17, 0x5000, RZ, 0xfc, !PT ;  /* 0x00005000110c7812 */ /* 0x000fe400078efcff */
[C-C-:B0-----:R-:W-:Y:S02]  /*150f0*/  PRMT R8, R4.reuse, 0x6420, R5.reuse ;  /* 0x0000642004087816 */ /* 0x141fe40000000005 */
[----:B------:R-:W-:Y:S02]  /*15100*/  PRMT R9, R4, 0x7531, R5 ;  /* 0x0000753104097816 */ /* 0x000fe40000000005 */
[----:B------:R-:W-:-:S02]  /*15110*/  PRMT R10, R6, 0x6420, R7 ;  /* 0x00006420060a7816 */ /* 0x000fc40000000007 */
        /* <DEDUP_REMOVED lines=11> */
[----:B------:R5:W0:Y:S01]  /*151d0*/  LDSM.16.MT88.4 R4, [R3+0xc400] ;  /* 0x00c400000304783b */ /* 0x000a220000004200 */
[----:B------:R-:W-:Y:S02]  /*151e0*/  LOP3.LUT R12, R17, 0x3800, RZ, 0xfc, !PT ;  /* 0x00003800110c7812 */ /* 0x000fe400078efcff */
[----:B-----5:R-:W-:Y:S02]  /*151f0*/  IADD3 R3, R19, R13, R2 ;  /* 0x0000000d13037210 */ /* 0x020fe40007ffe002 */
[C-C-:B0-----:R-:W-:Y:S02]  /*15200*/  PRMT R8, R4.reuse, 0x6420, R5.reuse ;  /* 0x0000642004087816 */ /* 0x141fe40000000005 */
        /* <DEDUP_REMOVED lines=13> */
[----:B------:R-:W0:Y:S01]  /*152e0*/  LDSM.16.MT88.4 R4, [R4+0xc400] ;  /* 0x00c400000404783b */ /* 0x000e220000004200 */
[----:B------:R-:W-:-:S05]  /*152f0*/  IMAD.U32 R12, RZ, RZ, UR48 ;  /* 0x00000030ff0c7e24 */ /* 0x000fca000f8e00ff */
[----:B------:R-:W-:Y:S02]  /*15300*/  ISETP.NE.AND P2, PT, R12, 0x3, PT ;  /* 0x000000030c00780c */ /* 0x000fe40003f45270 */
[C-C-:B0-----:R-:W-:Y:S02]  /*15310*/  PRMT R8, R4.reuse, 0x6420, R5.reuse ;  /* 0x0000642004087816 */ /* 0x141fe40000000005 */
        /* <DEDUP_REMOVED lines=12> */
.L_x_4799:
[----:B--2---:R2:W-:Y:S01]  /*153e0*/  SYNCS.ARRIVE.TRANS64.A1T0 RZ, [R0+URZ+0x2a850], RZ ;  /* 0x02a850ff00ff79a7 */ /* 0x0045e2000810003f */
[----:B------:R-:W-:Y:S06]  /*153f0*/  BAR.SYNC.DEFER_BLOCKING 0x2, 0x80 ;  /* 0x0082000000007b1d */ /* 0x000fec0000010000 */
[----:B------:R-:W-:Y:S05]  /*15400*/  @!P0 BRA `(.L_x_4800) ;  /* 0x0000000000048947 */ /* 0x000fea0003800000 */
[----:B------:R-:W-:Y:S01]  /*15410*/  BPT.TRAP 0x1 ;  /* 0x000000040000795c */ /* 0x000fe20000300000 */
.L_x_4800:
[----:B0-----:R-:W-:Y:S02]  /*15420*/  VIADD R3, R0, 0x2a880 ;  /* 0x0002a88000037836 */ /* 0x001fe40000000000 */
[----:B------:R-:W-:Y:S02]  /*15430*/  IMAD.MOV.U32 R5, RZ, RZ, R23 ;  /* 0x000000ffff057224 */ /* 0x000fe400078e0017 */
[----:B------:R-:W-:Y:S01]  /*15440*/  IMAD.MOV.U32 R6, RZ, RZ, R24 ;  /* 0x000000ffff067224 */ /* 0x000fe200078e0018 */
[----:B------:R-:W-:-:S04]  /*15450*/  PRMT R3, R32, 0x654, R3 ;  /* 0x0000065420037816 */ /* 0x000fc80000000003 */
[----:B------:R3:W-:Y:S01]  /*15460*/  SYNCS.ARRIVE.TRANS64.RED.A1T0 RZ, [R3+URZ], RZ ;  /* 0x000000ff03ff79a7 */ /* 0x0007e2000810043f */
[----:B------:R-:W-:Y:S05]  /*15470*/  @P1 BRA `(.L_x_4801) ;  /* 0xffffffe800d01947 */ /* 0x000fea000383ffff */
.L_x_4781:
[----:B--2---:R-:W2:Y:S01]  /*15480*/  S2R R0, SR_TID.X ;  /* 0x0000000000007919 */ /* 0x004ea20000002100 */
[----:B------:R-:W-:Y:S01]  /*15490*/  BSSY B0, `(.L_x_4802) ;  /* 0x0000012000007945 */ /* 0x000fe20003800000 */
[----:B------:R-:W-:Y:S01]  /*154a0*/  IMAD.U32 R6, RZ, RZ, UR47 ;  /* 0x0000002fff067e24 */ /* 0x000fe2000f8e00ff */
[----:B--2---:R-:W-:-:S04]  /*154b0*/  LOP3.LUT R0, R0, 0x7f, RZ, 0xc0, !PT ;  /* 0x0000007f00007812 */ /* 0x004fc800078ec0ff */
[----:B------:R-:W-:-:S13]  /*154c0*/  ISETP.NE.AND P0, PT, R0, RZ, PT ;  /* 0x000000ff0000720c */ /* 0x000fda0003f05270 */
[----:B------:R-:W-:Y:S05]  /*154d0*/  @P0 BRA `(.L_x_4803) ;  /* 0x0000000000340947 */ /* 0x000fea0003800000 */
[----:B------:R-:W2:Y:S01]  /*154e0*/  S2R R7, SR_LANEID ;  /* 0x0000000000077919 */ /* 0x000ea20000000000 */
[----:B------:R-:W-:Y:S01]  /*154f0*/  VOTEU.ANY UR4, UPT, PT ;  /* 0x0000000000047886 */ /* 0x000fe200038e0100 */
[----:B0--3--:R-:W0:Y:S01]  /*15500*/  LDC.64 R2, c[0x0][0xc80] ;  /* 0x00032000ff027b82 */ /* 0x009e220000000a00 */
[----:B------:R-:W2:Y:S08]  /*15510*/  FLO.U32 R0, UR4 ;  /* 0x0000000400007d00 */ /* 0x000eb000080e0000 */
[----:B------:R-:W0:Y:S01]  /*15520*/  POPC R5, UR4 ;  /* 0x0000000400057d09 */ /* 0x000e220008000000 */
[----:B--2---:R-:W-:-:S13]  /*15530*/  ISETP.EQ.U32.AND P1, PT, R0, R7, PT ;  /* 0x000000070000720c */ /* 0x004fda0003f22070 */
[----:B0-----:R-:W2:Y:S01]  /*15540*/  @P1 ATOMG.E.ADD.STRONG.GPU PT, R3, desc[UR52][R2.64], R5 ;  /* 0x00000005020319a8 */ /* 0x001ea200081ee1f4 */
[----:B------:R-:W0:Y:S02]  /*15550*/  S2R R4, SR_LTMASK ;  /* 0x0000000000047919 */ /* 0x000e240000003900 */
[----:B0-----:R-:W-:-:S04]  /*15560*/  LOP3.LUT R4, R4, UR4, RZ, 0xc0, !PT ;  /* 0x0000000404047c12 */ /* 0x001fc8000f8ec0ff */
[----:B------:R-:W0:Y:S01]  /*15570*/  POPC R7, R4 ;  /* 0x0000000400077309 */ /* 0x000e220000000000 */
[----:B--2---:R-:W0:Y:S02]  /*15580*/  SHFL.IDX PT, R0, R3, R0, 0x1f ;  /* 0x00001f0003007589 */ /* 0x004e2400000e0000 */
[----:B0-----:R-:W-:-:S05]  /*15590*/  IADD3 R0, R0, UR49, R7 ;  /* 0x0000003100007c10 */ /* 0x001fca000fffe007 */
[----:B------:R2:W-:Y:S02]  /*155a0*/  STL [R1+0x8], R0 ;  /* 0x0000080001007387 */ /* 0x0005e40000100800 */
.L_x_4803:
[----:B------:R-:W-:Y:S05]  /*155b0*/  BSYNC B0 ;  /* 0x0000000000007941 */ /* 0x000fea0003800000 */
.L_x_4802:
[----:B------:R-:W-:-:S13]  /*155c0*/  ISETP.NE.AND P1, PT, R6, 0x3, PT ;  /* 0x000000030600780c */ /* 0x000fda0003f25270 */
[----:B------:R-:W-:Y:S05]  /*155d0*/  @!P1 BRA `(.L_x_4804) ;  /* 0x0000000000049947 */ /* 0x000fea0003800000 */
[----:B------:R-:W-:Y:S01]  /*155e0*/  BPT.TRAP 0x1 ;  /* 0x000000040000795c */ /* 0x000fe20000300000 */
.L_x_4804:
[----:B0--3--:R-:W-:Y:S01]  /*155f0*/  LOP3.LUT R3, R24, 0x1, RZ, 0x3c, !PT ;  /* 0x0000000118037812 */ /* 0x009fe200078e3cff */
[----:B--2---:R-:W-:Y:S01]  /*15600*/  IMAD R0, R23, 0x8, R18 ;  /* 0x0000000817007824 */ /* 0x004fe200078e0212 */
[----:B------:R-:W-:Y:S02]  /*15610*/  BSSY B0, `(.L_x_4805) ;  /* 0x0000004000007945 */ /* 0x000fe40003800000 */
[----:B------:R-:W-:-:S04]  /*15620*/  SHF.L.U32 R3, R3, 0x1f, RZ ;  /* 0x0000001f03037819 */ /* 0x000fc800000006ff */
[----:B------:R-:W0:Y:S02]  /*15630*/  SYNCS.PHASECHK.TRANS64.TRYWAIT P2, [R0+URZ+0x2a870], R3 ;  /* 0x02a87003000075a7 */ /* 0x000e24000804017f */
[----:B0-----:R-:W-:Y:S05]  /*15640*/  @!P2 BRA `(.L_x_4806) ;  /* 0x0000002c00c0a947 */ /* 0x001fea0003800000 */
.L_x_4890:
[----:B------:R-:W-:Y:S05]  /*15650*/  BSYNC B0 ;  /* 0x0000000000007941 */ /* 0x000fea0003800000 */
.L_x_4805:
[----:B------:R-:W-:-:S05]  /*15660*/  IMAD.U32 R2, RZ, RZ, UR48 ;  /* 0x00000030ff027e24 */ /* 0x000fca000f8e00ff */
[----:B------:R-:W-:-:S13]  /*15670*/  ISETP.NE.AND P2, PT, R2, 0x3, PT ;  /* 0x000000030200780c */ /* 0x000fda0003f45270 */
[----:B------:R-:W-:Y:S05]  /*15680*/  @!P2 BRA `(.L_x_4807) ;  /* 0x000000000004a947 */ /* 0x000fea0003800000 */
[----:B------:R-:W-:Y:S01]  /*15690*/  BPT.TRAP 0x1 ;  /* 0x000000040000795c */ /* 0x000fe20000300000 */
.L_x_4807:
[----:B0-----:R-:W-:-:S04]  /*156a0*/  SHF.L.U32 R3, R24, 0x1f, RZ ;  /* 0x0000001f18037819 */ /* 0x001fc800000006ff */
[----:B------:R-:W0:Y:S02]  /*156b0*/  SYNCS.PHASECHK.TRANS64.TRYWAIT P2, [R0+URZ+0x2a860], R3 ;  /* 0x02a86003000075a7 */ /* 0x000e24000804017f */
[----:B0-----:R-:W-:Y:S05]  /*156c0*/  @!P2 BRA `(.L_x_4808) ;  /* 0x0000002c00b4a947 */ /* 0x001fea0003800000 */
.L_x_4891:
[----:B0-----:R-:W-:Y:S01]  /*156d0*/  IMAD R3, R23, 0x6000, RZ ;  /* 0x0000600017037824 */ /* 0x001fe200078e02ff */
[----:B------:R-:W-:Y:S05]  /*156e0*/  WARPSYNC.ALL ;  /* 0x0000000000007948 */ /* 0x000fea0003800000 */
[----:B------:R-:W-:Y:S01]  /*156f0*/  LOP3.LUT R5, R3, R17, RZ, 0xfc, !PT ;  /* 0x0000001103057212 */ /* 0x000fe200078efcff */
[----:B------:R-:W2:Y:S01]  /*15700*/  LDL R15, [R1] ;  /* 0x00000000010f7983 */ /* 0x000ea20000100800 */
[----:B------:R-:W-:Y:S02]  /*15710*/  IADD3 R2, R19, R3, R36 ;  /* 0x0000000313027210 */ /* 0x000fe40007ffe024 */
[----:B------:R-:W-:Y:S01]  /*15720*/  LOP3.LUT R14, R17, 0x2800, RZ, 0xfc, !PT ;  /* 0x00002800110e7812 */ /* 0x000fe200078efcff */
[----:B------:R-:W-:-:S05]  /*15730*/  IMAD.IADD R12, R18, 0x1, R5 ;  /* 0x00000001120c7824 */ /* 0x000fca00078e0205 */
[----:B------:R-:W0:Y:S02]  /*15740*/  LDSM.16.MT88.4 R4, [R12+0xc400] ;  /* 0x00c400000c04783b */ /* 0x000e240000004200 */
[C-C-:B0-----:R-:W-:Y:S02]  /*15750*/  PRMT R8, R4.reuse, 0x6420, R5.reuse ;  /* 0x0000642004087816 */ /* 0x141fe40000000005 */
[----:B------:R-:W-:Y:S01]  /*15760*/  PRMT R9, R4, 0x7531, R5 ;  /* 0x0000753104097816 */ /* 0x000fe20000000005 */
[----:B------:R-:W-:Y:S01]  /*15770*/  VIADD R4, R3, 0x2000 ;  /* 0x0000200003047836 */ /* 0x000fe20000000000 */
[C-C-:B------:R-:W-:Y:S02]  /*15780*/  PRMT R10, R6.reuse, 0x6420, R7.reuse ;  /* 0x00006420060a7816 */ /* 0x140fe40000000007 */
[----:B------:R-:W-:Y:S02]  /*15790*/  PRMT R11, R6, 0x7531, R7 ;  /* 0x00007531060b7816 */ /* 0x000fe40000000007 */
[----:B------:R-:W-:-:S03]  /*157a0*/  LOP3.LUT R5, R4, R17, RZ, 0xfc, !PT ;  /* 0x0000001104057212 */ /* 0x000fc600078efcff */
[----:B------:R-:W-:Y:S02]  /*157b0*/  STSM.16.M88.4 [R2], R8 ;  /* 0x0000000802007844 */ /* 0x000fe40000000200 */
        /* <DEDUP_REMOVED lines=9> */
[----:B------:R-:W-:-:S05]  /*15850*/  IMAD.IADD R12, R18, 0x1, R5 ;  /* 0x00000001120c7824 */ /* 0x000fca00078e0205 */
[----:B------:R0:W3:Y:S02]  /*15860*/  LDSM.16.MT88.4 R4, [R12+0xc400] ;  /* 0x00c400000c04783b */ /* 0x0000e40000004200 */
[----:B0-----:R-:W-:Y:S02]  /*15870*/  IADD3 R12, R18, R14, R3 ;  /* 0x0000000e120c7210 */ /* 0x001fe40007ffe003 */
[----:B------:R-:W-:Y:S02]  /*15880*/  LOP3.LUT R14, R17, 0x4800, RZ, 0xfc, !PT ;  /* 0x00004800110e7812 */ /* 0x000fe400078efcff */
[C-C-:B---3--:R-:W-:Y:S02]  /*15890*/  PRMT R8, R4.reuse, 0x6420, R5.reuse ;  /* 0x0000642004087816 */ /* 0x148fe40000000005 */
[----:B------:R-:W-:Y:S02]  /*158a0*/  PRMT R9, R4, 0x7531, R5 ;  /* 0x0000753104097816 */ /* 0x000fe40000000005 */
[----:B------:R-:W-:-:S02]  /*158b0*/  LOP3.LUT R5, R3, 0x800, R17, 0xfe, !PT ;  /* 0x0000080003057812 */ /* 0x000fc400078efe11 */
[C-C-:B------:R-:W-:Y:S02]  /*158c0*/  PRMT R10, R6.reuse, 0x6420, R7.reuse ;  /* 0x00006420060a7816 */ /* 0x140fe40000000007 */
[----:B------:R-:W-:Y:S01]  /*158d0*/  PRMT R11, R6, 0x7531, R7 ;  /* 0x00007531060b7816 */ /* 0x000fe20000000007 */
[----:B------:R-:W-:-:S04]  /*158e0*/  IMAD.IADD R13, R18, 0x1, R5 ;  /* 0x00000001120d7824 */ /* 0x000fc800078e0205 */
[----:B------:R-:W-:Y:S04]  /*158f0*/  STSM.16.M88.4 [R2+0x4000], R8 ;  /* 0x0040000802007844 */ /* 0x000fe80000000200 */
[----:B------:R0:W3:Y:S02]  /*15900*/  LDSM.16.MT88.4 R4, [R13+0xc400] ;  /* 0x00c400000d04783b */ /* 0x0000e40000004200 */
[--C-:B0-----:R-:W-:Y:S02]  /*15910*/  IADD3 R13, R18, R14, R3.reuse ;  /* 0x0000000e120d7210 */ /* 0x101fe40007ffe003 */
[----:B------:R-:W-:Y:S02]  /*15920*/  IADD3 R2, R19, R34, R3 ;  /* 0x0000002213027210 */ /* 0x000fe40007ffe003 */
[----:B---3--:R-:W-:-:S02]  /*15930*/  PRMT R8, R4, 0x6420, R5 ;  /* 0x0000642004087816 */ /* 0x008fc40000000005 */
        /* <DEDUP_REMOVED lines=9> */
[----:B------:R-:W-:Y:S04]  /*159d0*/  STSM.16.M88.4 [R2+0x2000], R8 ;  /* 0x0020000802007844 */ /* 0x000fe80000000200 */
[----:B------:R-:W0:Y:S02]  /*159e0*/  LDSM.16.MT88.4 R4, [R13+0xc400] ;  /* 0x00c400000d04783b */ /* 0x000e240000004200 */
[C-C-:B0-----:R-:W-:Y:S02]  /*159f0*/  PRMT R8, R4.reuse, 0x6420, R5.reuse ;  /* 0x0000642004087816 */ /* 0x141fe40000000005 */
[----:B------:R-:W-:Y:S02]  /*15a00*/  PRMT R9, R4, 0x7531, R5 ;  /* 0x0000753104097816 */ /* 0x000fe40000000005 */
[----:B------:R-:W-:-:S02]  /*15a10*/  LOP3.LUT R5, R3, 0x1000, R17, 0xfe, !PT ;  /* 0x0000100003057812 */ /* 0x000fc400078efe11 */
[C-C-:B------:R-:W-:Y:S02]  /*15a20*/  PRMT R10, R6.reuse, 0x6420, R7.reuse ;  /* 0x00006420060a7816 */ /* 0x140fe40000000007 */
[----:B------:R-:W-:Y:S01]  /*15a30*/  PRMT R11, R6, 0x7531, R7 ;  /* 0x00007531060b7816 */ /* 0x000fe20000000007 */
[----:B------:R-:W-:-:S04]  /*15a40*/  IMAD.IADD R12, R18, 0x1, R5 ;  /* 0x00000001120c7824 */ /* 0x000fc800078e0205 */
[----:B------:R0:W-:Y:S04]  /*15a50*/  STSM.16.M88.4 [R2+0x4000], R8 ;  /* 0x0040000802007844 */ /* 0x0001e80000000200 */
[----:B------:R-:W3:Y:S01]  /*15a60*/  LDSM.16.MT88.4 R4, [R12+0xc400] ;  /* 0x00c400000c04783b */ /* 0x000ee20000004200 */
[----:B------:R-:W-:-:S04]  /*15a70*/  LOP3.LUT R14, R17, 0x3000, RZ, 0xfc, !PT ;  /* 0x00003000110e7812 */ /* 0x000fc800078efcff */
[--C-:B------:R-:W-:Y:S02]  /*15a80*/  IADD3 R13, R18, R14, R3.reuse ;  /* 0x0000000e120d7210 */ /* 0x100fe40007ffe003 */
[----:B0-----:R-:W-:Y:S02]  /*15a90*/  IADD3 R2, R19, R33, R3 ;  /* 0x0000002113027210 */ /* 0x001fe40007ffe003 */
[C-C-:B---3--:R-:W-:Y:S02]  /*15aa0*/  PRMT R8, R4.reuse, 0x6420, R5.reuse ;  /* 0x0000642004087816 */ /* 0x148fe40000000005 */
[----:B------:R-:W-:Y:S02]  /*15ab0*/  PRMT R9, R4, 0x7531, R5 ;  /* 0x0000753104097816 */ /* 0x000fe40000000005 */
[C-C-:B------:R-:W-:Y:S02]  /*15ac0*/  PRMT R10, R6.reuse, 0x6420, R7.reuse ;  /* 0x00006420060a7816 */ /* 0x140fe40000000007 */
[----:B------:R-:W-:-:S05]  /*15ad0*/  PRMT R11, R6, 0x7531, R7 ;  /* 0x00007531060b7816 */ /* 0x000fca0000000007 */
[----:B------:R-:W-:Y:S04]  /*15ae0*/  STSM.16.M88.4 [R2], R8 ;  /* 0x0000000802007844 */ /* 0x000fe80000000200 */
[----:B------:R-:W0:Y:S01]  /*15af0*/  LDSM.16.MT88.4 R4, [R13+0xc400] ;  /* 0x00c400000d04783b */ /* 0x000e220000004200 */
[----:B------:R-:W-:-:S04]  /*15b00*/  LOP3.LUT R14, R17, 0x5000, RZ, 0xfc, !PT ;  /* 0x00005000110e7812 */ /* 0x000fc800078efcff */
[----:B------:R-:W-:Y:S02]  /*15b10*/  IADD3 R12, R18, R14, R3 ;  /* 0x0000000e120c7210 */ /* 0x000fe40007ffe003 */
[C-C-:B0-----:R-:W-:Y:S02]  /*15b20*/  PRMT R8, R4.reuse, 0x6420, R5.reuse ;  /* 0x0000642004087816 */ /* 0x141fe40000000005 */
[----:B------:R-:W-:Y:S02]  /*15b30*/  PRMT R9, R4, 0x7531, R5 ;  /* 0x0000753104097816 */ /* 0x000fe40000000005 */
[C-C-:B------:R-:W-:Y:S02]  /*15b40*/  PRMT R10, R6.reuse, 0x6420, R7.reuse ;  /* 0x00006420060a7816 */ /* 0x140fe40000000007 */
        /* <DEDUP_REMOVED lines=9> */
[----:B------:R-:W-:Y:S04]  /*15be0*/  STSM.16.M88.4 [R2+0x4000], R8 ;  /* 0x0040000802007844 */ /* 0x000fe80000000200 */
[----:B------:R-:W0:Y:S01]  /*15bf0*/  LDSM.16.MT88.4 R4, [R13+0xc400] ;  /* 0x00c400000d04783b */ /* 0x000e220000004200 */
[----:B------:R-:W-:Y:S02]  /*15c00*/  LOP3.LUT R14, R17, 0x3800, RZ, 0xfc, !PT ;  /* 0x00003800110e7812 */ /* 0x000fe400078efcff */
[--C-:B--2---:R-:W-:Y:S02]  /*15c10*/  IADD3 R19, R19, R15, R3.reuse ;  /* 0x0000000f13137210 */ /* 0x104fe40007ffe003 */
[----:B------:R-:W-:Y:S02]  /*15c20*/  IADD3 R12, R18, R14, R3 ;  /* 0x0000000e120c7210 */ /* 0x000fe40007ffe003 */
[----:B0-----:R-:W-:-:S02]  /*15c30*/  PRMT R8, R4, 0x6420, R5 ;  /* 0x0000642004087816 */ /* 0x001fc40000000005 */
[----:B------:R-:W-:Y:S02]  /*15c40*/  PRMT R9, R4, 0x7531, R5 ;  /* 0x0000753104097816 */ /* 0x000fe40000000005 */
[C-C-:B------:R-:W-:Y:S02]  /*15c50*/  PRMT R10, R6.reuse, 0x6420, R7.reuse ;  /* 0x00006420060a7816 */ /* 0x140fe40000000007 */
[----:B------:R-:W-:-:S05]  /*15c60*/  PRMT R11, R6, 0x7531, R7 ;  /* 0x00007531060b7816 */ /* 0x000fca0000000007 */
        /* <DEDUP_REMOVED lines=25> */
.L_x_4809:
[----:B--2---:R2:W-:Y:S01]  /*15e00*/  SYNCS.ARRIVE.TRANS64.A1T0 RZ, [R0+URZ+0x2a850], RZ ;  /* 0x02a850ff00ff79a7 */ /* 0x0045e2000810003f */
[----:B------:R-:W-:Y:S06]  /*15e10*/  BAR.SYNC.DEFER_BLOCKING 0x2, 0x80 ;  /* 0x0082000000007b1d */ /* 0x000fec0000010000 */
[----:B------:R-:W-:Y:S05]  /*15e20*/  @!P1 BRA `(.L_x_4810) ;  /* 0x0000000000049947 */ /* 0x000fea0003800000 */
[----:B------:R-:W-:Y:S01]  /*15e30*/  BPT.TRAP 0x1 ;  /* 0x000000040000795c */ /* 0x000fe20000300000 */
.L_x_4810:
        /* <DEDUP_REMOVED lines=8> */
.L_x_4753:
[----:B------:R-:W-:Y:S05]  /*15ec0*/  BSYNC B7 ;  /* 0x0000000000077941 */ /* 0x000fea0003800000 */
.L_x_4751:
[----:B--2-4-:R2:W5:Y:S01]  /*15ed0*/  LDL R0, [R1+0x8] ;  /* 0x0000080001007983 */ /* 0x0145620000100800 */
[----:B------:R-:W-:-:S13]  /*15ee0*/  LOP3.LUT P1, RZ, R16, 0x800, RZ, 0xc0, !PT ;  /* 0x0000080010ff7812 */ /* 0x000fda000782c0ff */
[----:B--2---:R-:W-:Y:S05]  /*15ef0*/  @!P1 BRA `(.L_x_4811) ;  /* 0x0000000000249947 */ /* 0x004fea0003800000 */
[----:B------:R-:W2:Y:S08]  /*15f00*/  S2UR UR4, SR_CgaCtaId ;  /* 0x00000000000479c3 */ /* 0x000eb00000008800 */
[----:B------:R-:W-:Y:S01]  /*15f10*/  BAR.SYNC.DEFER_BLOCKING 0x5, 0x180 ;  /* 0x0146000000007b1d */ /* 0x000fe20000010000 */
[----:B---3--:R-:W-:Y:S01]  /*15f20*/  MOV R3, 0x400 ;  /* 0x0000040000037802 */ /* 0x008fe20000000f00 */
[----:B--2---:R-:W-:-:S05]  /*15f30*/  IMAD.U32 R32, RZ, RZ, UR4 ;  /* 0x00000004ff207e24 */ /* 0x004fca000f8e00ff */
[----:B------:R-:W-:-:S05]  /*15f40*/  LEA R18, R32, R3, 0x18 ;  /* 0x0000000320127211 */ /* 0x000fca00078ec0ff */
[----:B-----5:R-:W2:Y:S04]  /*15f50*/  LDS R0, [R18+0x2a8d0] ;  /* 0x02a8d00012007984 */ /* 0x020ea80000000800 */
[----:B--2---:R3:W-:Y:S01]  /*15f60*/  STL [R1+0x8], R0 ;  /* 0x0000080001007387 */ /* 0x0047e20000100800 */
[----:B------:R-:W-:Y:S06]  /*15f70*/  BAR.ARV 0x4, 0x180 ;  /* 0x0106000000007b1d */ /* 0x000fec0000002000 */
[----:B------:R-:W-:Y:S05]  /*15f80*/  BRA `(.L_x_4812) ;  /* 0x0000000000207947 */ /* 0x000fea0003800000 */
.L_x_4811:
[----:B------:R-:W2:Y:S01]  /*15f90*/  @!P0 S2R R32, SR_CgaCtaId ;  /* 0x0000000000208919 */ /* 0x000ea20000008800 */
[----:B---3--:R-:W-:Y:S01]  /*15fa0*/  @!P0 MOV R3, 0x400 ;  /* 0x0000040000038802 */ /* 0x008fe20000000f00 */
[----:B------:R-:W-:Y:S03]  /*15fb0*/  BAR.SYNC.DEFER_BLOCKING 0x4, 0x180 ;  /* 0x0106000000007b1d */ /* 0x000fe60000010000 */
[----:B--2---:R-:W-:-:S05]  /*15fc0*/  @!P0 LEA R18, R32, R3, 0x18 ;  /* 0x0000000320128211 */ /* 0x004fca00078ec0ff */
[----:B-----5:R-:W-:Y:S04]  /*15fd0*/  @!P0 STS [R18+0x2a8d0], R0 ;  /* 0x02a8d00012008388 */ /* 0x020fe80000000800 */
[----:B------:R-:W2:Y:S04]  /*15fe0*/  SHFL.IDX PT, R0, R0, RZ, 0x1f ;  /* 0x00001fff00007589 */ /* 0x000ea800000e0000 */
[----:B--2---:R2:W-:Y:S01]  /*15ff0*/  STL [R1+0x8], R0 ;  /* 0x0000080001007387 */ /* 0x0045e20000100800 */
[----:B------:R-:W-:Y:S06]  /*16000*/  BAR.ARV 0x5, 0x180 ;  /* 0x0146000000007b1d */ /* 0x000fec0000002000 */
.L_x_4812:
[----:B--23--:R-:W2:Y:S01]  /*16010*/  LDL R0, [R1+0x8] ;  /* 0x0000080001007983 */ /* 0x00cea20000100800 */
[----:B------:R-:W-:Y:S02]  /*16020*/  ULDC UR4, c[0x0][0xc38] ;  /* 0x00030e0000047ab9 */ /* 0x000fe40000000800 */
[----:B--2---:R-:W-:-:S13]  /*16030*/  ISETP.GE.AND P0, PT, R0, UR4, PT ;  /* 0x0000000400007c0c */ /* 0x004fda000bf06270 */
[----:B------:R-:W-:Y:S05]  /*16040*/  @!P0 BRA `(.L_x_4813) ;  /* 0xffffffb800048947 */ /* 0x000fea000383ffff */
.L_x_4742:
[----:B------:R-:W2:Y:S01]  /*16050*/  LDL.LU R0, [R1+0xc] ;  /* 0x00000c0001007983 */ /* 0x000ea20000300800 */
[----:B------:R-:W-:Y:S01]  /*16060*/  BSSY B0, `(.L_x_4814) ;  /* 0x000000b000007945 */ /* 0x000fe20003800000 */
[----:B------:R-:W3:Y:S01]  /*16070*/  S2R R5, SR_CgaCtaId ;  /* 0x0000000000057919 */ /* 0x000ee20000008800 */
[----:B--2---:R-:W-:-:S05]  /*16080*/  VIADD R0, R0, 0x1 ;  /* 0x0000000100007836 */ /* 0x004fca0000000000 */
[----:B------:R-:W-:-:S04]  /*16090*/  LEA.HI R2, R0, R0, RZ, 0x1 ;  /* 0x0000000000027211 */ /* 0x000fc800078f08ff */
[----:B------:R-:W-:Y:S02]  /*160a0*/  LOP3.LUT R3, R2, 0xfffffffe, RZ, 0xc0, !PT ;  /* 0xfffffffe02037812 */ /* 0x000fe400078ec0ff */
[----:B------:R-:W-:-:S03]  /*160b0*/  MOV R2, 0x400 ;  /* 0x0000040000027802 */ /* 0x000fc60000000f00 */
[----:B------:R-:W-:Y:S01]  /*160c0*/  IMAD.IADD R0, R0, 0x1, -R3 ;  /* 0x0000000100007824 */ /* 0x000fe200078e0a03 */
[----:B---3--:R-:W-:-:S04]  /*160d0*/  LEA R4, R5, R2, 0x18 ;  /* 0x0000000205047211 */ /* 0x008fc800078ec0ff */
[----:B------:R-:W-:-:S04]  /*160e0*/  SHF.L.U32 R0, R0, 0x1f, RZ ;  /* 0x0000001f00007819 */ /* 0x000fc800000006ff */
[----:B------:R-:W2:Y:S02]  /*160f0*/  SYNCS.PHASECHK.TRANS64.TRYWAIT P0, [R4+URZ+0x2a820], R0 ;  /* 0x02a82000040075a7 */ /* 0x000ea4000800017f */
[----:B--2---:R-:W-:Y:S05]  /*16100*/  @!P0 BRA `(.L_x_4815) ;  /* 0x0000002400388947 */ /* 0x004fea0003800000 */
.L_x_4892:
[----:B------:R-:W-:Y:S05]  /*16110*/  BSYNC B0 ;  /* 0x0000000000007941 */ /* 0x000fea0003800000 */
.L_x_4814:
[----:B------:R-:W-:-:S03]  /*16120*/  UMOV UR4, 0xffffffff ;  /* 0xffffffff00047882 */ /* 0x000fc60000000000 */
[----:B------:R-:W-:Y:S05]  /*16130*/  BRA.DIV UR4, `(.L_x_4816) ;  /* 0x0000002604407947 */ /* 0x000fea000b800000 */
[----:B--2---:R-:W2:Y:S02]  /*16140*/  S2R R0, SR_TID.X ;  /* 0x0000000000007919 */ /* 0x004ea40000002100 */
[----:B--2---:R-:W-:-:S04]  /*16150*/  SHF.R.U32.HI R0, RZ, 0x5, R0 ;  /* 0x00000005ff007819 */ /* 0x004fc80000011600 */
[----:B------:R-:W-:-:S05]  /*16160*/  LOP3.LUT R0, R0, 0x3, RZ, 0xc0, !PT ;  /* 0x0000000300007812 */ /* 0x000fca00078ec0ff */
[----:B------:R2:W3:Y:S02]  /*16170*/  SHFL.IDX PT, R14, R0, RZ, 0x1f ;  /* 0x00001fff000e7589 */ /* 0x0004e400000e0000 */
.L_x_4895:
[----:B---3--:R-:W-:Y:S01]  /*16180*/  ISETP.NE.AND P0, PT, R14, RZ, PT ;  /* 0x000000ff0e00720c */ /* 0x008fe20003f05270 */
[----:B------:R-:W-:-:S12]  /*16190*/  BSSY B0, `(.L_x_4817) ;  /* 0x000002c000007945 */ /* 0x000fd80003800000 */
[----:B------:R-:W-:Y:S05]  /*161a0*/  @P0 BRA `(.L_x_4818) ;  /* 0x0000000000a80947 */ /* 0x000fea0003800000 */
[----:B------:R-:W-:-:S03]  /*161b0*/  UMOV UR4, 0xffffffff ;  /* 0xffffffff00047882 */ /* 0x000fc60000000000 */
[----:B------:R-:W-:Y:S05]  /*161c0*/  BRA.DIV UR4, `(.L_x_4819) ;  /* 0x0000002604507947 */ /* 0x000fea000b800000 */
[----:B------:R-:W-:-:S13]  /*161d0*/  ELECT P6, URZ, PT ;  /* 0x00000000003f782f */ /* 0x000fda00038c0000 */
.L_x_4898:
[----:B------:R-:W-:Y:S05]  /*161e0*/  @!P6 BRA `(.L_x_4818) ;  /* 0x000000000098e947 */ /* 0x000fea0003800000 */
[----:B------:R-:W-:-:S06]  /*161f0*/  ULOP3.LUT UR4, UR43, 0x2, URZ, 0xfc, !UPT ;  /* 0x000000022b047892 */ /* 0x000fcc000f8efc3f */
[----:B--2---:R-:W-:-:S05]  /*16200*/  IMAD.U32 R0, RZ, RZ, UR4 ;  /* 0x00000004ff007e24 */ /* 0x004fca000f8e00ff */
[----:B------:R-:W-:-:S13]  /*16210*/  ISETP.NE.AND P0, PT, R0, 0x3, PT ;  /* 0x000000030000780c */ /* 0x000fda0003f05270 */
[----:B------:R-:W-:Y:S05]  /*16220*/  @!P0 BRA `(.L_x_4820) ;  /* 0x0000000000048947 */ /* 0x000fea0003800000 */
[----:B------:R-:W-:Y:S01]  /*16230*/  BPT.TRAP 0x1 ;  /* 0x000000040000795c */ /* 0x000fe20000300000 */
.L_x_4820:
[C---:B------:R-:W-:Y:S01]  /*16240*/  IMAD R5, R23.reuse, 0x8, R4 ;  /* 0x0000000817057824 */ /* 0x040fe200078e0204 */
[----:B------:R-:W-:Y:S01]  /*16250*/  SHF.L.U32 R0, R24, 0x1f, RZ ;  /* 0x0000001f18007819 */ /* 0x000fe200000006ff */
[----:B------:R-:W-:-:S03]  /*16260*/  VIADD R23, R23, 0x1 ;  /* 0x0000000117177836 */ /* 0x000fc60000000000 */
[----:B------:R-:W2:Y:S02]  /*16270*/  SYNCS.PHASECHK.TRANS64.TRYWAIT P1, [R5+URZ+0x2a840], R0 ;  /* 0x02a84000050075a7 */ /* 0x000ea4000802017f */
[----:B------:R-:W-:-:S04]  /*16280*/  ISETP.NE.AND P2, PT, R23, 0x2, PT ;  /* 0x000000021700780c */ /* 0x000fc80003f45270 */
[----:B------:R-:W-:Y:S01]  /*16290*/  SEL R3, RZ, 0x1, P2 ;  /* 0x00000001ff037807 */ /* 0x000fe20001000000 */
[----:B--2---:R-:W-:Y:S08]  /*162a0*/  @!P1 BRA `(.L_x_4821) ;  /* 0x0000002400389947 */ /* 0x004ff00003800000 */
.L_x_4899:
[----:B------:R-:W-:Y:S02]  /*162b0*/  SEL R23, R23, RZ, P2 ;  /* 0x000000ff17177207 */ /* 0x000fe40001000000 */
[----:B------:R-:W-:Y:S01]  /*162c0*/  LOP3.LUT R2, R24, R3, RZ, 0x3c, !PT ;  /* 0x0000000318027212 */ /* 0x000fe200078e3cff */
[----:B------:R-:W-:Y:S06]  /*162d0*/  @!P0 BRA `(.L_x_4822) ;  /* 0x0000000000048947 */ /* 0x000fec0003800000 */
[----:B------:R-:W-:Y:S01]  /*162e0*/  BPT.TRAP 0x1 ;  /* 0x000000040000795c */ /* 0x000fe20000300000 */
.L_x_4822:
[----:B------:R-:W-:Y:S01]  /*162f0*/  IMAD R23, R23, 0x8, R4 ;  /* 0x0000000817177824 */ /* 0x000fe200078e0204 */
[----:B------:R-:W-:-:S04]  /*16300*/  SHF.L.U32 R2, R2, 0x1f, RZ ;  /* 0x0000001f02027819 */ /* 0x000fc800000006ff */
[----:B------:R-:W3:Y:S02]  /*16310*/  SYNCS.PHASECHK.TRANS64.TRYWAIT P1, [R23+URZ+0x2a840], R2 ;  /* 0x02a84002170075a7 */ /* 0x000ee4000802017f */
[----:B---3--:R-:W-:Y:S05]  /*16320*/  @!P1 BRA `(.L_x_4823) ;  /* 0x00000024002c9947 */ /* 0x008fea0003800000 */
.L_x_4900:
[----:B------:R-:W-:Y:S05]  /*16330*/  @!P0 BRA `(.L_x_4824) ;  /* 0x0000000000048947 */ /* 0x000fea0003800000 */
[----:B------:R-:W-:Y:S01]  /*16340*/  BPT.TRAP 0x1 ;  /* 0x000000040000795c */ /* 0x000fe20000300000 */
.L_x_4824:
[----:B------:R-:W4:Y:S02]  /*16350*/  SYNCS.PHASECHK.TRANS64.TRYWAIT P1, [R5+URZ+0x2a860], R0 ;  /* 0x02a86000050075a7 */ /* 0x000f24000802017f */
[----:B----4-:R-:W-:Y:S05]  /*16360*/  @!P1 BRA `(.L_x_4825) ;  /* 0x0000002400309947 */ /* 0x010fea0003800000 */
.L_x_4901:
[----:B------:R-:W-:Y:S05]  /*16370*/  @!P0 BRA `(.L_x_4826) ;  /* 0x0000000000048947 */ /* 0x000fea0003800000 */
[----:B------:R-:W-:Y:S01]  /*16380*/  BPT.TRAP 0x1 ;  /* 0x000000040000795c */ /* 0x000fe20000300000 */
.L_x_4826:
[----:B------:R-:W5:Y:S02]  /*16390*/  SYNCS.PHASECHK.TRANS64.TRYWAIT P1, [R23+URZ+0x2a860], R2 ;  /* 0x02a86002170075a7 */ /* 0x000f64000802017f */
[----:B-----5:R-:W-:Y:S05]  /*163a0*/  @!P1 BRA `(.L_x_4827) ;  /* 0x0000002400349947 */ /* 0x020fea0003800000 */
.L_x_4902:
[----:B------:R-:W-:Y:S05]  /*163b0*/  @!P0 BRA `(.L_x_4828) ;  /* 0x0000000000048947 */ /* 0x000fea0003800000 */
[----:B------:R-:W-:Y:S01]  /*163c0*/  BPT.TRAP 0x1 ;  /* 0x000000040000795c */ /* 0x000fe20000300000 */
.L_x_4828:
[----:B------:R-:W5:Y:S02]  /*163d0*/  SYNCS.PHASECHK.TRANS64.TRYWAIT P1, [R5+URZ+0x2a880], R0 ;  /* 0x02a88000050075a7 */ /* 0x000f64000802017f */
[----:B-----5:R-:W-:Y:S05]  /*163e0*/  @!P1 BRA `(.L_x_4829) ;  /* 0x0000002400389947 */ /* 0x020fea0003800000 */
.L_x_4903:
[----:B------:R-:W-:Y:S05]  /*163f0*/  @!P0 BRA `(.L_x_4830) ;  /* 0x0000000000048947 */ /* 0x000fea0003800000 */
[----:B------:R-:W-:Y:S01]  /*16400*/  BPT.TRAP 0x1 ;  /* 0x000000040000795c */ /* 0x000fe20000300000 */
.L_x_4830:
[----:B------:R0:W0:Y:S02]  /*16410*/  SYNCS.PHASECHK.TRANS64.TRYWAIT P0, [R23+URZ+0x2a880], R2 ;  /* 0x02a88002170075a7 */ /* 0x000024000800017f */
[----:B0-----:R-:W-:Y:S05]  /*16420*/  @!P0 NANOSLEEP.SYNCS 0x989680 ;  /* 0x009896800000895d */ /* 0x001fea0003900000 */
[----:B------:R-:W0:Y:S02]  /*16430*/  @!P0 SYNCS.PHASECHK.TRANS64 P0, [R23+URZ+0x2a880], R2 ;  /* 0x02a88002170085a7 */ /* 0x000e24000800007f */
[----:B0-----:R-:W-:Y:S05]  /*16440*/  @!P0 BRA `(.L_x_4830) ;  /* 0xfffffffc00f08947 */ /* 0x001fea000383ffff */
.L_x_4818:
[----:B------:R-:W-:Y:S05]  /*16450*/  BSYNC B0 ;  /* 0x0000000000007941 */ /* 0x000fea0003800000 */
.L_x_4817:
[----:B------:R-:W-:Y:S05]  /*16460*/  EXIT ;  /* 0x000000000000794d */ /* 0x000fea0003800000 */
.L_x_4647:
[----:B0-----:R-:W-:-:S04]  /*16470*/  IMAD.U32 R3, RZ, RZ, UR36 ;  /* 0x00000024ff037e24 */ /* 0x001fc8000f8e00ff */
[----:B------:R0:W1:Y:S03]  /*16480*/  SYNCS.PHASECHK.TRANS64.TRYWAIT P1, [R3+URZ+0x2a800], R0 ;  /* 0x02a80000030075a7 */ /* 0x000066000802017f */
[----:B-1----:R-:W-:Y:S05]  /*16490*/  @!P1 NANOSLEEP.SYNCS 0x989680 ;  /* 0x009896800000995d */ /* 0x002fea0003900000 */
[----:B------:R-:W1:Y:S02]  /*164a0*/  @!P1 SYNCS.PHASECHK.TRANS64 P1, [R3+URZ+0x2a800], R0 ;  /* 0x02a80000030095a7 */ /* 0x000e64000802007f */
[----:B-1----:R-:W-:Y:S05]  /*164b0*/  @!P1 BRA `(.L_x_4647) ;  /* 0xfffffffc00ec9947 */ /* 0x002fea000383ffff */
[----:B------:R-:W-:Y:S05]  /*164c0*/  BRA `(.L_x_4831) ;  /* 0xfffffeb8004c7947 */ /* 0x000fea000383ffff */
.L_x_4651:
[----:B-1----:R1:W2:Y:S02]  /*164d0*/  SYNCS.PHASECHK.TRANS64.TRYWAIT P1, [R3+URZ+0x2a830], R0 ;  /* 0x02a83000030075a7 */ /* 0x0022a4000802017f */
[----:B--2---:R-:W-:Y:S05]  /*164e0*/  @!P1 NANOSLEEP.SYNCS 0x989680 ;  /* 0x009896800000995d */ /* 0x004fea0003900000 */
[----:B------:R-:W2:Y:S02]  /*164f0*/  @!P1 SYNCS.PHASECHK.TRANS64 P1, [R3+URZ+0x2a830], R0 ;  /* 0x02a83000030095a7 */ /* 0x000ea4000802007f */
[----:B--2---:R-:W-:Y:S05]  /*16500*/  @!P1 BRA `(.L_x_4651) ;  /* 0xfffffffc00f09947 */ /* 0x004fea000383ffff */
[----:B------:R-:W-:Y:S05]  /*16510*/  BRA `(.L_x_4650) ;  /* 0xfffffeb800687947 */ /* 0x000fea000383ffff */
.L_x_4668:
[----:B-1----:R-:W-:-:S04]  /*16520*/  IMAD.U32 R5, RZ, RZ, UR6 ;  /* 0x00000006ff057e24 */ /* 0x002fc8000f8e00ff */
[----:B------:R1:W2:Y:S03]  /*16530*/  SYNCS.PHASECHK.TRANS64.TRYWAIT P1, [R5+URZ+0x2a830], R0 ;  /* 0x02a83000050075a7 */ /* 0x0002a6000802017f */
[----:B--2---:R-:W-:Y:S05]  /*16540*/  @!P1 NANOSLEEP.SYNCS 0x989680 ;  /* 0x009896800000995d */ /* 0x004fea0003900000 */
[----:B------:R-:W2:Y:S02]  /*16550*/  @!P1 SYNCS.PHASECHK.TRANS64 P1, [R5+URZ+0x2a830], R0 ;  /* 0x02a83000050095a7 */ /* 0x000ea4000802007f */
[----:B--2---:R-:W-:Y:S05]  /*16560*/  @!P1 BRA `(.L_x_4668) ;  /* 0xfffffffc00ec9947 */ /* 0x004fea000383ffff */
[----:B------:R-:W-:Y:S05]  /*16570*/  BRA `(.L_x_4665) ;  /* 0xfffffeec00487947 */ /* 0x000fea000383ffff */
.L_x_4672:
[----:B-1----:R-:W-:-:S04]  /*16580*/  IMAD.U32 R5, RZ, RZ, UR6 ;  /* 0x00000006ff057e24 */ /* 0x002fc8000f8e00ff */
[----:B------:R1:W2:Y:S03]  /*16590*/  SYNCS.PHASECHK.TRANS64.TRYWAIT P1, [R5+URZ+0x2a850], R0 ;  /* 0x02a85000050075a7 */ /* 0x0002a6000802017f */
[----:B--2---:R-:W-:Y:S05]  /*165a0*/  @!P1 NANOSLEEP.SYNCS 0x989680 ;  /* 0x009896800000995d */ /* 0x004fea0003900000 */
[----:B------:R-:W2:Y:S02]  /*165b0*/  @!P1 SYNCS.PHASECHK.TRANS64 P1, [R5+URZ+0x2a850], R0 ;  /* 0x02a85000050095a7 */ /* 0x000ea4000802007f */
[----:B--2---:R-:W-:Y:S05]  /*165c0*/  @!P1 BRA `(.L_x_4672) ;  /* 0xfffffffc00ec9947 */ /* 0x004fea000383ffff */
[----:B------:R-:W-:Y:S05]  /*165d0*/  BRA `(.L_x_4669) ;  /* 0xfffffeec00f47947 */ /* 0x000fea000383ffff */
.L_x_4691:
[----:B-1----:R-:W-:-:S04]  /*165e0*/  IMAD.U32 R9, RZ, RZ, UR6 ;  /* 0x00000006ff097e24 */ /* 0x002fc8000f8e00ff */
[----:B------:R1:W2:Y:S03]  /*165f0*/  SYNCS.PHASECHK.TRANS64.TRYWAIT P1, [R9+URZ+0x2a830], R0 ;  /* 0x02a83000090075a7 */ /* 0x0002a6000802017f */
[----:B--2---:R-:W-:Y:S05]  /*16600*/  @!P1 NANOSLEEP.SYNCS 0x989680 ;  /* 0x009896800000995d */ /* 0x004fea0003900000 */
[----:B------:R-:W2:Y:S02]  /*16610*/  @!P1 SYNCS.PHASECHK.TRANS64 P1, [R9+URZ+0x2a830], R0 ;  /* 0x02a83000090095a7 */ /* 0x000ea4000802007f */
[----:B--2---:R-:W-:Y:S05]  /*16620*/  @!P1 BRA `(.L_x_4691) ;  /* 0xfffffffc00ec9947 */ /* 0x004fea000383ffff */
[----:B------:R-:W-:Y:S05]  /*16630*/  BRA `(.L_x_4688) ;  /* 0xffffff2000207947 */ /* 0x000fea000383ffff */
.L_x_4695:
[----:B-1----:R-:W-:-:S04]  /*16640*/  IMAD.U32 R9, RZ, RZ, UR6 ;  /* 0x00000006ff097e24 */ /* 0x002fc8000f8e00ff */
[----:B------:R1:W2:Y:S03]  /*16650*/  SYNCS.PHASECHK.TRANS64.TRYWAIT P1, [R9+URZ+0x2a850], R0 ;  /* 0x02a85000090075a7 */ /* 0x0002a6000802017f */
[----:B--2---:R-:W-:Y:S05]  /*16660*/  @!P1 NANOSLEEP.SYNCS 0x989680 ;  /* 0x009896800000995d */ /* 0x004fea0003900000 */
[----:B------:R-:W2:Y:S02]  /*16670*/  @!P1 SYNCS.PHASECHK.TRANS64 P1, [R9+URZ+0x2a850], R0 ;  /* 0x02a85000090095a7 */ /* 0x000ea4000802007f */
[----:B--2---:R-:W-:Y:S05]  /*16680*/  @!P1 BRA `(.L_x_4695) ;  /* 0xfffffffc00ec9947 */ /* 0x004fea000383ffff */
[----:B------:R-:W-:Y:S05]  /*16690*/  BRA `(.L_x_4692) ;  /* 0xffffff2000cc7947 */ /* 0x000fea000383ffff */
.L_x_4703:
[----:B-1----:R-:W-:-:S04]  /*166a0*/  IMAD.U32 R7, RZ, RZ, UR6 ;  /* 0x00000006ff077e24 */ /* 0x002fc8000f8e00ff */
[----:B------:R1:W2:Y:S03]  /*166b0*/  SYNCS.PHASECHK.TRANS64.TRYWAIT P1, [R7+URZ+0x2a830], R0 ;  /* 0x02a83000070075a7 */ /* 0x0002a6000802017f */
[----:B--2---:R-:W-:Y:S05]  /*166c0*/  @!P1 NANOSLEEP.SYNCS 0x989680 ;  /* 0x009896800000995d */ /* 0x004fea0003900000 */
[----:B------:R-:W2:Y:S02]  /*166d0*/  @!P1 SYNCS.PHASECHK.TRANS64 P1, [R7+URZ+0x2a830], R0 ;  /* 0x02a83000070095a7 */ /* 0x000ea4000802007f */
[----:B--2---:R-:W-:Y:S05]  /*166e0*/  @!P1 BRA `(.L_x_4703) ;  /* 0xfffffffc00ec9947 */ /* 0x004fea000383ffff */
[----:B------:R-:W-:Y:S05]  /*166f0*/  BRA `(.L_x_4700) ;  /* 0xffffff40002c7947 */ /* 0x000fea000383ffff */
.L_x_4707:
[----:B-1----:R-:W-:-:S04]  /*16700*/  IMAD.U32 R7, RZ, RZ, UR6 ;  /* 0x00000006ff077e24 */ /* 0x002fc8000f8e00ff */
[----:B------:R1:W2:Y:S03]  /*16710*/  SYNCS.PHASECHK.TRANS64.TRYWAIT P1, [R7+URZ+0x2a850], R0 ;  /* 0x02a85000070075a7 */ /* 0x0002a6000802017f */
[----:B--2---:R-:W-:Y:S05]  /*16720*/  @!P1 NANOSLEEP.SYNCS 0x989680 ;  /* 0x009896800000995d */ /* 0x004fea0003900000 */
[----:B------:R-:W2:Y:S02]  /*16730*/  @!P1 SYNCS.PHASECHK.TRANS64 P1, [R7+URZ+0x2a850], R0 ;  /* 0x02a85000070095a7 */ /* 0x000ea4000802007f */
[----:B--2---:R-:W-:Y:S05]  /*16740*/  @!P1 BRA `(.L_x_4707) ;  /* 0xfffffffc00ec9947 */ /* 0x004fea000383ffff */
[----:B------:R-:W-:Y:S05]  /*16750*/  BRA `(.L_x_4704) ;  /* 0xffffff4000cc7947 */ /* 0x000fea000383ffff */
.L_x_4722:
[----:B-1----:R-:W-:-:S04]  /*16760*/  IMAD.U32 R5, RZ, RZ, UR9 ;  /* 0x00000009ff057e24 */ /* 0x002fc8000f8e00ff */
[----:B------:R1:W2:Y:S03]  /*16770*/  SYNCS.PHASECHK.TRANS64.TRYWAIT P1, [R5+URZ+0x2a850], R4 ;  /* 0x02a85004050075a7 */ /* 0x0002a6000802017f */
[----:B--2---:R-:W-:Y:S05]  /*16780*/  @!P1 NANOSLEEP.SYNCS 0x989680 ;  /* 0x009896800000995d */ /* 0x004fea0003900000 */
[----:B------:R-:W2:Y:S02]  /*16790*/  @!P1 SYNCS.PHASECHK.TRANS64 P1, [R5+URZ+0x2a850], R4 ;  /* 0x02a85004050095a7 */ /* 0x000ea4000802007f */
[----:B--2---:R-:W-:Y:S05]  /*167a0*/  @!P1 BRA `(.L_x_4722) ;  /* 0xfffffffc00ec9947 */ /* 0x004fea000383ffff */
[----:B------:R-:W-:Y:S05]  /*167b0*/  BRA `(.L_x_4721) ;  /* 0xffffff7000347947 */ /* 0x000fea000383ffff */
.L_x_4762:
        /* <DEDUP_REMOVED lines=10> */
.L_x_4832:
[----:B------:R-:W-:Y:S05]  /*16860*/  BRA `(.L_x_4833) ;  /* 0xffffffbc00dc7947 */ /* 0x000fea000383ffff */
.L_x_4765:
[----:B0-----:R0:W1:Y:S02]  /*16870*/  SYNCS.PHASECHK.TRANS64.TRYWAIT P0, [R4+URZ+0x2a880], R25 ;  /* 0x02a88019040075a7 */ /* 0x001064000800017f */
[----:B-1----:R-:W-:Y:S05]  /*16880*/  @!P0 NANOSLEEP.SYNCS 0x989680 ;  /* 0x009896800000895d */ /* 0x002fea0003900000 */
[----:B------:R-:W1:Y:S02]  /*16890*/  @!P0 SYNCS.PHASECHK.TRANS64 P0, [R4+URZ+0x2a880], R25 ;  /* 0x02a88019040085a7 */ /* 0x000e64000800007f */
[----:B-1----:R-:W-:Y:S05]  /*168a0*/  @!P0 BRA `(.L_x_4765) ;  /* 0xfffffffc00f08947 */ /* 0x002fea000383ffff */
[----:B------:R-:W-:Y:S05]  /*168b0*/  BRA `(.L_x_4834) ;  /* 0xffffffc000807947 */ /* 0x000fea000383ffff */
.L_x_4766:
        /* <DEDUP_REMOVED lines=8> */
.L_x_4836:
[----:B------:R-:W-:Y:S05]  /*16940*/  BSYNC B0 ;  /* 0x0000000000007941 */ /* 0x000fea0003800000 */
.L_x_4835:
[----:B------:R-:W-:Y:S01]  /*16950*/  IMAD.MOV.U32 R13, RZ, RZ, R5 ;  /* 0x000000ffff0d7224 */ /* 0x000fe200078e0005 */
[C---:B------:R-:W-:Y:S01]  /*16960*/  LOP3.LUT P3, RZ, R16.reuse, 0x80, RZ, 0xc0, !PT ;  /* 0x0000008010ff7812 */ /* 0x040fe2000786c0ff */
[----:B------:R-:W-:Y:S01]  /*16970*/  IMAD.MOV.U32 R12, RZ, RZ, RZ ;  /* 0x000000ffff0c7224 */ /* 0x000fe200078e00ff */
[----:B------:R-:W-:Y:S01]  /*16980*/  LOP3.LUT P1, RZ, R16, 0x40, RZ, 0xc0, !PT ;  /* 0x0000004010ff7812 */ /* 0x000fe2000782c0ff */
[----:B------:R-:W-:Y:S01]  /*16990*/  IMAD.MOV.U32 R11, RZ, RZ, 0x1c1f ;  /* 0x00001c1fff0b7424 */ /* 0x000fe200078e00ff */
[----:B------:R-:W-:Y:S01]  /*169a0*/  ISETP.GE.AND P5, PT, R8, 0x61, PT ;  /* 0x000000610800780c */ /* 0x000fe20003fa6270 */
[----:B------:R-:W-:Y:S02]  /*169b0*/  IMAD.MOV.U32 R15, RZ, RZ, -0x1 ;  /* 0xffffffffff0f7424 */ /* 0x000fe400078e00ff */
[----:B------:R-:W-:-:S10]  /*169c0*/  IMAD.MOV.U32 R0, RZ, RZ, R14 ;  /* 0x000000ffff007224 */ /* 0x000fd400078e000e */
[----:B------:R-:W-:Y:S05]  /*169d0*/  WARPSYNC.COLLECTIVE R15, `(.L_x_4837) ;  /* 0x000000000f087348 */ /* 0x000fea0003c00000 */
[----:B------:R0:W1:Y:S02]  /*169e0*/  SHFL.IDX P6, R14, R13, R12, R11 ;  /* 0x0000000c0d0e7389 */ /* 0x00006400000c000b */
[----:B01----:R-:W-:Y:S01]  /*169f0*/  ENDCOLLECTIVE ;  /* 0x000000000000791b */ /* 0x003fe20003800000 */
.L_x_4837:
[----:B------:R-:W-:Y:S02]  /*16a00*/  IMAD.MOV.U32 R13, RZ, RZ, R9 ;  /* 0x000000ffff0d7224 */ /* 0x000fe400078e0009 */
[----:B------:R-:W-:Y:S02]  /*16a10*/  IMAD.MOV.U32 R12, RZ, RZ, 0x1 ;  /* 0x00000001ff0c7424 */ /* 0x000fe400078e00ff */
[----:B------:R-:W-:-:S07]  /*16a20*/  IMAD.MOV.U32 R2, RZ, RZ, R14 ;  /* 0x000000ffff027224 */ /* 0x000fce00078e000e */
[----:B------:R-:W-:Y:S05]  /*16a30*/  WARPSYNC.COLLECTIVE R15, `(.L_x_4838) ;  /* 0x000000000f087348 */ /* 0x000fea0003c00000 */
[----:B------:R0:W1:Y:S02]  /*16a40*/  SHFL.IDX P6, R14, R13, R12, R11 ;  /* 0x0000000c0d0e7389 */ /* 0x00006400000c000b */
[----:B01----:R-:W-:Y:S01]  /*16a50*/  ENDCOLLECTIVE ;  /* 0x000000000000791b */ /* 0x003fe20003800000 */
.L_x_4838:
[----:B------:R-:W-:-:S05]  /*16a60*/  IADD3 R2, P0, R29, R2, RZ ;  /* 0x000000021d027210 */ /* 0x000fca0007f1e0ff */
[----:B------:R-:W-:Y:S01]  /*16a70*/  IMAD.X R3, RZ, RZ, R0, P0 ;  /* 0x000000ffff037224 */ /* 0x000fe200000e0600 */
[----:B------:R-:W-:Y:S01]  /*16a80*/  ISETP.LT.OR P0, PT, R8, 0x1, P3 ;  /* 0x000000010800780c */ /* 0x000fe20001f01670 */
[----:B------:R-:W-:Y:S02]  /*16a90*/  IMAD.IADD R0, R18, 0x1, R10 ;  /* 0x0000000112007824 */ /* 0x000fe400078e020a */
[----:B------:R-:W-:-:S10]  /*16aa0*/  IMAD.MOV.U32 R13, RZ, RZ, R5 ;  /* 0x000000ffff0d7224 */ /* 0x000fd400078e0005 */
        /* <DEDUP_REMOVED lines=12> */
.L_x_4839:
[----:B------:R-:W-:Y:S02]  /*16b70*/  IMAD.MOV.U32 R13, RZ, RZ, R9 ;  /* 0x000000ffff0d7224 */ /* 0x000fe400078e0009 */
[----:B------:R-:W-:Y:S02]  /*16b80*/  IMAD.MOV.U32 R12, RZ, RZ, 0x2 ;  /* 0x00000002ff0c7424 */ /* 0x000fe400078e00ff */
[----:B------:R-:W-:-:S07]  /*16b90*/  IMAD.MOV.U32 R2, RZ, RZ, R14 ;  /* 0x000000ffff027224 */ /* 0x000fce00078e000e */
[----:B------:R-:W-:Y:S05]  /*16ba0*/  WARPSYNC.COLLECTIVE R15, `(.L_x_4840) ;  /* 0x000000000f087348 */ /* 0x000fea0003c00000 */
[----:B------:R0:W1:Y:S02]  /*16bb0*/  SHFL.IDX P6, R14, R13, R12, R11 ;  /* 0x0000000c0d0e7389 */ /* 0x00006400000c000b */
[----:B01----:R-:W-:Y:S01]  /*16bc0*/  ENDCOLLECTIVE ;  /* 0x000000000000791b */ /* 0x003fe20003800000 */
.L_x_4840:
        /* <DEDUP_REMOVED lines=16> */
.L_x_4841:
[----:B------:R-:W-:Y:S02]  /*16cd0*/  IMAD.MOV.U32 R13, RZ, RZ, R9 ;  /* 0x000000ffff0d7224 */ /* 0x000fe400078e0009 */
[----:B------:R-:W-:Y:S02]  /*16ce0*/  IMAD.MOV.U32 R12, RZ, RZ, 0x3 ;  /* 0x00000003ff0c7424 */ /* 0x000fe400078e00ff */
[----:B------:R-:W-:-:S07]  /*16cf0*/  IMAD.MOV.U32 R2, RZ, RZ, R14 ;  /* 0x000000ffff027224 */ /* 0x000fce00078e000e */
[----:B------:R-:W-:Y:S05]  /*16d00*/  WARPSYNC.COLLECTIVE R15, `(.L_x_4842) ;  /* 0x000000000f087348 */ /* 0x000fea0003c00000 */
[----:B------:R0:W1:Y:S02]  /*16d10*/  SHFL.IDX P6, R14, R13, R12, R11 ;  /* 0x0000000c0d0e7389 */ /* 0x00006400000c000b */
[----:B01----:R-:W-:Y:S01]  /*16d20*/  ENDCOLLECTIVE ;  /* 0x000000000000791b */ /* 0x003fe20003800000 */
.L_x_4842:
        /* <DEDUP_REMOVED lines=15> */
.L_x_4843:
[----:B------:R-:W-:Y:S01]  /*16e20*/  @!PT LDS RZ, [RZ] ;  /* 0x00000000fffff984 */ /* 0x000fe20000000800 */
[----:B------:R-:W-:Y:S01]  /*16e30*/  @!PT LDS RZ, [RZ] ;  /* 0x00000000fffff984 */ /* 0x000fe20000000800 */
[----:B------:R-:W-:Y:S01]  /*16e40*/  @!PT LDS RZ, [RZ] ;  /* 0x00000000fffff984 */ /* 0x000fe20000000800 */
[----:B------:R-:W-:Y:S01]  /*16e50*/  LDGSTS.E.BYPASS.LTC128B.128 [R0+0xf400], desc[UR52][R2.64+0x40], !P0 ;  /* 0x0f40004002007fae */ /* 0x000fe2000c101d74 */
[----:B------:R-:W-:-:S13]  /*16e60*/  ISETP.LT.OR P0, PT, R8, 0x41, P2 ;  /* 0x000000410800780c */ /* 0x000fda0001701670 */
[----:B------:R0:W-:Y:S02]  /*16e70*/  LDGSTS.E.BYPASS.LTC128B.128 [R0+0x11400], desc[UR52][R2.64+0x80], !P0 ;  /* 0x1140008002007fae */ /* 0x0001e4000c101d74 */
[----:B0-----:R-:W-:Y:S01]  /*16e80*/  IMAD.MOV.U32 R2, RZ, RZ, R14 ;  /* 0x000000ffff027224 */ /* 0x001fe200078e000e */
[----:B------:R-:W-:Y:S06]  /*16e90*/  BRA `(.L_x_4844) ;  /* 0xffffffc000147947 */ /* 0x000fec000383ffff */
.L_x_4771:
[----:B---3--:R3:W4:Y:S02]  /*16ea0*/  SYNCS.PHASECHK.TRANS64.TRYWAIT P0, [R4+URZ+0x2a840], R25 ;  /* 0x02a84019040075a7 */ /* 0x008724000800017f */
[----:B----4-:R-:W-:Y:S05]  /*16eb0*/  @!P0 NANOSLEEP.SYNCS 0x989680 ;  /* 0x009896800000895d */ /* 0x010fea0003900000 */
[----:B------:R-:W4:Y:S02]  /*16ec0*/  @!P0 SYNCS.PHASECHK.TRANS64 P0, [R4+URZ+0x2a840], R25 ;  /* 0x02a84019040085a7 */ /* 0x000f24000800007f */
[----:B----4-:R-:W-:Y:S05]  /*16ed0*/  @!P0 BRA `(.L_x_4771) ;  /* 0xfffffffc00f08947 */ /* 0x010fea000383ffff */
[----:B------:R-:W-:Y:S05]  /*16ee0*/  BRA `(.L_x_4845) ;  /* 0xffffffc000807947 */ /* 0x000fea000383ffff */
.L_x_4772:
        /* <DEDUP_REMOVED lines=8> */
.L_x_4847:
[----:B------:R-:W-:Y:S05]  /*16f70*/  BSYNC B0 ;  /* 0x0000000000007941 */ /* 0x000fea0003800000 */
.L_x_4846:
[----:B------:R-:W-:Y:S01]  /*16f80*/  IMAD.MOV.U32 R13, RZ, RZ, R5 ;  /* 0x000000ffff0d7224 */ /* 0x000fe200078e0005 */
[----:B------:R-:W-:Y:S01]  /*16f90*/  LOP3.LUT R16, R16, 0xf7ffffff, RZ, 0xc0, !PT ;  /* 0xf7ffffff10107812 */ /* 0x000fe200078ec0ff */
[----:B------:R-:W-:Y:S02]  /*16fa0*/  IMAD.MOV.U32 R12, RZ, RZ, RZ ;  /* 0x000000ffff0c7224 */ /* 0x000fe400078e00ff */
[----:B------:R-:W-:Y:S01]  /*16fb0*/  IMAD.MOV.U32 R11, RZ, RZ, 0x1c1f ;  /* 0x00001c1fff0b7424 */ /* 0x000fe200078e00ff */
[----:B------:R-:W-:Y:S01]  /*16fc0*/  @P5 LOP3.LUT R16, R16, 0x8000000, RZ, 0xfc, !PT ;  /* 0x0800000010105812 */ /* 0x000fe200078efcff */
[----:B------:R-:W-:Y:S02]  /*16fd0*/  IMAD.MOV.U32 R15, RZ, RZ, -0x1 ;  /* 0xffffffffff0f7424 */ /* 0x000fe400078e00ff */
[----:B------:R-:W-:Y:S01]  /*16fe0*/  IMAD.MOV.U32 R2, RZ, RZ, R14 ;  /* 0x000000ffff027224 */ /* 0x000fe200078e000e */
[----:B------:R-:W-:-:S13]  /*16ff0*/  LOP3.LUT P5, RZ, R16, 0x2, RZ, 0xc0, !PT ;  /* 0x0000000210ff7812 */ /* 0x000fda00078ac0ff */
[----:B------:R-:W-:Y:S05]  /*17000*/  WARPSYNC.COLLECTIVE R15, `(.L_x_4848) ;  /* 0x000000000f087348 */ /* 0x000fea0003c00000 */
[----:B------:R0:W1:Y:S02]  /*17010*/  SHFL.IDX P6, R14, R13, R12, R11 ;  /* 0x0000000c0d0e7389 */ /* 0x00006400000c000b */
[----:B01----:R-:W-:Y:S01]  /*17020*/  ENDCOLLECTIVE ;  /* 0x000000000000791b */ /* 0x003fe20003800000 */
.L_x_4848:
[----:B------:R-:W-:Y:S02]  /*17030*/  IMAD.MOV.U32 R13, RZ, RZ, R6 ;  /* 0x000000ffff0d7224 */ /* 0x000fe400078e0006 */
[----:B------:R-:W-:Y:S02]  /*17040*/  IMAD.MOV.U32 R12, RZ, RZ, 0x1 ;  /* 0x00000001ff0c7424 */ /* 0x000fe400078e00ff */
[----:B------:R-:W-:Y:S01]  /*17050*/  IMAD.MOV.U32 R3, RZ, RZ, R14 ;  /* 0x000000ffff037224 */ /* 0x000fe200078e000e */
[----:B------:R-:W-:-:S04]  /*17060*/  LOP3.LUT P6, RZ, R16, 0x4, RZ, 0xc0, !PT ;  /* 0x0000000410ff7812 */ /* 0x000fc800078cc0ff */
        /* <DEDUP_REMOVED lines=12> */
.L_x_4849:
[----:B------:R-:W-:Y:S01]  /*17130*/  @!PT LDS RZ, [RZ] ;  /* 0x00000000fffff984 */ /* 0x000fe20000000800 */
[----:B------:R-:W-:Y:S01]  /*17140*/  @!PT LDS RZ, [RZ] ;  /* 0x00000000fffff984 */ /* 0x000fe20000000800 */
[----:B------:R-:W-:Y:S01]  /*17150*/  @!PT LDS RZ, [RZ] ;  /* 0x00000000fffff984 */ /* 0x000fe20000000800 */
[----:B------:R-:W-:Y:S04]  /*17160*/  @P4 LDGSTS.E.BYPASS.LTC128B.128 [R0+0x20400], desc[UR52][R2.64+0x40], !P5 ;  /* 0x2040004002004fae */ /* 0x000fe8000e901d74 */
[----:B------:R0:W-:Y:S01]  /*17170*/  @P4 LDGSTS.E.BYPASS.LTC128B.128 [R0+0x22400], desc[UR52][R2.64+0x80], !P2 ;  /* 0x2240008002004fae */ /* 0x0001e2000d101d74 */
[----:B------:R-:W-:Y:S01]  /*17180*/  LOP3.LUT P4, RZ, R16, 0x4, RZ, 0xc0, !PT ;  /* 0x0000000410ff7812 */ /* 0x000fe2000788c0ff */
[----:B------:R-:W-:Y:S02]  /*17190*/  IMAD.MOV.U32 R13, RZ, RZ, R5 ;  /* 0x000000ffff0d7224 */ /* 0x000fe400078e0005 */
[----:B0-----:R-:W-:-:S10]  /*171a0*/  IMAD.MOV.U32 R2, RZ, RZ, R14 ;  /* 0x000000ffff027224 */ /* 0x001fd400078e000e */
[----:B------:R-:W-:Y:S05]  /*171b0*/  WARPSYNC.COLLECTIVE R15, `(.L_x_4850) ;  /* 0x000000000f087348 */ /* 0x000fea0003c00000 */
[----:B------:R0:W1:Y:S02]  /*171c0*/  SHFL.IDX P6, R14, R13, R12, R11 ;  /* 0x0000000c0d0e7389 */ /* 0x00006400000c000b */
[----:B01----:R-:W-:Y:S01]  /*171d0*/  ENDCOLLECTIVE ;  /* 0x000000000000791b */ /* 0x003fe20003800000 */
.L_x_4850:
[----:B------:R-:W-:Y:S02]  /*171e0*/  IMAD.MOV.U32 R13, RZ, RZ, R6 ;  /* 0x000000ffff0d7224 */ /* 0x000fe400078e0006 */
[----:B------:R-:W-:Y:S02]  /*171f0*/  IMAD.MOV.U32 R12, RZ, RZ, 0x2 ;  /* 0x00000002ff0c7424 */ /* 0x000fe400078e00ff */
[----:B------:R-:W-:-:S07]  /*17200*/  IMAD.MOV.U32 R3, RZ, RZ, R14 ;  /* 0x000000ffff037224 */ /* 0x000fce00078e000e */
[----:B------:R-:W-:Y:S05]  /*17210*/  WARPSYNC.COLLECTIVE R15, `(.L_x_4851) ;  /* 0x000000000f087348 */ /* 0x000fea0003c00000 */
[----:B------:R0:W1:Y:S02]  /*17220*/  SHFL.IDX P6, R14, R13, R12, R11 ;  /* 0x0000000c0d0e7389 */ /* 0x00006400000c000b */
[----:B01----:R-:W-:Y:S01]  /*17230*/  ENDCOLLECTIVE ;  /* 0x000000000000791b */ /* 0x003fe20003800000 */
.L_x_4851:
        /* <DEDUP_REMOVED lines=10> */
[----:B------:R-:W-:Y:S04]  /*172e0*/  @P3 LDGSTS.E.BYPASS.LTC128B.128 [R0+0x20c00], desc[UR52][R2.64+0x40], !P5 ;  /* 0x20c0004002003fae */ /* 0x000fe8000e901d74 */
[----:B------:R0:W-:Y:S02]  /*172f0*/  @P3 LDGSTS.E.BYPASS.LTC128B.128 [R0+0x22c00], desc[UR52][R2.64+0x80], !P2 ;  /* 0x22c0008002003fae */ /* 0x0001e4000d101d74 */
[----:B0-----:R-:W-:-:S07]  /*17300*/  IMAD.MOV.U32 R2, RZ, RZ, R14 ;  /* 0x000000ffff027224 */ /* 0x001fce00078e000e */
[----:B------:R-:W-:Y:S05]  /*17310*/  WARPSYNC.COLLECTIVE R15, `(.L_x_4852) ;  /* 0x000000000f087348 */ /* 0x000fea0003c00000 */
[----:B------:R0:W1:Y:S02]  /*17320*/  SHFL.IDX P6, R14, R13, R12, R11 ;  /* 0x0000000c0d0e7389 */ /* 0x00006400000c000b */
[----:B01----:R-:W-:Y:S01]  /*17330*/  ENDCOLLECTIVE ;  /* 0x000000000000791b */ /* 0x003fe20003800000 */
.L_x_4852:
[----:B------:R-:W-:Y:S02]  /*17340*/  IMAD.MOV.U32 R13, RZ, RZ, R6 ;  /* 0x000000ffff0d7224 */ /* 0x000fe400078e0006 */
[----:B------:R-:W-:Y:S02]  /*17350*/  IMAD.MOV.U32 R12, RZ, RZ, 0x3 ;  /* 0x00000003ff0c7424 */ /* 0x000fe400078e00ff */
[----:B------:R-:W-:-:S07]  /*17360*/  IMAD.MOV.U32 R3, RZ, RZ, R14 ;  /* 0x000000ffff037224 */ /* 0x000fce00078e000e */
[----:B------:R-:W-:Y:S05]  /*17370*/  WARPSYNC.COLLECTIVE R15, `(.L_x_4853) ;  /* 0x000000000f087348 */ /* 0x000fea0003c00000 */
[----:B------:R0:W1:Y:S02]  /*17380*/  SHFL.IDX P6, R14, R13, R12, R11 ;  /* 0x0000000c0d0e7389 */ /* 0x00006400000c000b */
[----:B01----:R-:W-:Y:S01]  /*17390*/  ENDCOLLECTIVE ;  /* 0x000000000000791b */ /* 0x003fe20003800000 */
.L_x_4853:
        /* <DEDUP_REMOVED lines=10> */
.L_x_4854:
[----:B------:R-:W-:Y:S01]  /*17440*/  @!PT LDS RZ, [RZ] ;  /* 0x00000000fffff984 */ /* 0x000fe20000000800 */
[----:B------:R-:W-:Y:S01]  /*17450*/  @!PT LDS RZ, [RZ] ;  /* 0x00000000fffff984 */ /* 0x000fe20000000800 */
[----:B------:R-:W-:Y:S01]  /*17460*/  @!PT LDS RZ, [RZ] ;  /* 0x00000000fffff984 */ /* 0x000fe20000000800 */
[----:B------:R0:W-:Y:S04]  /*17470*/  @P1 LDGSTS.E.BYPASS.LTC128B.128 [R0+0x1f400], desc[UR52][R2.64], !P4 ;  /* 0x1f40000002001fae */ /* 0x0001e8000e101d74 */
[----:B------:R0:W-:Y:S01]  /*17480*/  @P1 LDGSTS.E.BYPASS.LTC128B.128 [R0+0x21400], desc[UR52][R2.64+0x40], !P5 ;  /* 0x2140004002001fae */ /* 0x0001e2000e901d74 */
[----:B------:R-:W-:-:S03]  /*17490*/  LOP3.LUT P5, RZ, R16, 0x8000000, RZ, 0xc0, !PT ;  /* 0x0800000010ff7812 */ /* 0x000fc600078ac0ff */
[----:B------:R0:W-:Y:S01]  /*174a0*/  @P1 LDGSTS.E.BYPASS.LTC128B.128 [R0+0x23400], desc[UR52][R2.64+0x80], !P2 ;  /* 0x2340008002001fae */ /* 0x0001e2000d101d74 */
[----:B------:R-:W-:Y:S01]  /*174b0*/  IMAD.MOV.U32 R5, RZ, RZ, R14 ;  /* 0x000000ffff057224 */ /* 0x000fe200078e000e */
[----:B------:R-:W-:Y:S08]  /*174c0*/  BRA `(.L_x_4855) ;  /* 0xffffffbc00ec7947 */ /* 0x000ff0000383ffff */
.L_x_4777:
[----:B------:R-:W-:Y:S02]  /*174d0*/  IMAD.MOV.U32 R13, RZ, RZ, R4 ;  /* 0x000000ffff0d7224 */ /* 0x000fe400078e0004 */
[----:B------:R-:W-:Y:S02]  /*174e0*/  IMAD.MOV.U32 R12, RZ, RZ, RZ ;  /* 0x000000ffff0c7224 */ /* 0x000fe400078e00ff */
[----:B------:R-:W-:Y:S02]  /*174f0*/  IMAD.MOV.U32 R11, RZ, RZ, 0x1c1f ;  /* 0x00001c1fff0b7424 */ /* 0x000fe400078e00ff */
[----:B------:R-:W-:Y:S02]  /*17500*/  IMAD.MOV.U32 R15, RZ, RZ, -0x1 ;  /* 0xffffffffff0f7424 */ /* 0x000fe400078e00ff */
[----:B------:R-:W-:-:S07]  /*17510*/  VIADD R5, R8, UR42 ;  /* 0x0000002a08057c36 */ /* 0x000fce0008000000 */
[----:B-----5:R-:W-:Y:S05]  /*17520*/  WARPSYNC.COLLECTIVE R15, `(.L_x_4856) ;  /* 0x000000000f087348 */ /* 0x020fea0003c00000 */
[----:B------:R0:W1:Y:S02]  /*17530*/  SHFL.IDX P6, R14, R13, R12, R11 ;  /* 0x0000000c0d0e7389 */ /* 0x00006400000c000b */
[----:B01---5:R-:W-:Y:S01]  /*17540*/  ENDCOLLECTIVE ;  /* 0x000000000000791b */ /* 0x023fe20003800000 */
.L_x_4856:
[C---:B------:R-:W-:Y:S01]  /*17550*/  VIADD R6, R5.reuse, 0x20 ;  /* 0x0000002005067836 */ /* 0x040fe20000000000 */
[----:B------:R-:W-:Y:S01]  /*17560*/  ISETP.GE.AND P1, PT, R5, UR40, PT ;  /* 0x0000002805007c0c */ /* 0x000fe2000bf26270 */
[----:B------:R-:W-:Y:S02]  /*17570*/  IMAD.MOV.U32 R13, RZ, RZ, R0 ;  /* 0x000000ffff0d7224 */ /* 0x000fe400078e0000 */
[----:B------:R-:W-:-:S10]  /*17580*/  IMAD.MOV.U32 R2, RZ, RZ, R14 ;  /* 0x000000ffff027224 */ /* 0x000fd400078e000e */
[----:B------:R-:W-:Y:S05]  /*17590*/  WARPSYNC.COLLECTIVE R15, `(.L_x_4857) ;  /* 0x000000000f087348 */ /* 0x000fea0003c00000 */
[----:B------:R0:W1:Y:S02]  /*175a0*/  SHFL.IDX P6, R14, R13, R12, R11 ;  /* 0x0000000c0d0e7389 */ /* 0x00006400000c000b */
[----:B01----:R-:W-:Y:S01]  /*175b0*/  ENDCOLLECTIVE ;  /* 0x000000000000791b */ /* 0x003fe20003800000 */
.L_x_4857:
[----:B------:R-:W-:Y:S02]  /*175c0*/  IMAD.MOV.U32 R13, RZ, RZ, R4 ;  /* 0x000000ffff0d7224 */ /* 0x000fe400078e0004 */
[----:B------:R-:W-:Y:S02]  /*175d0*/  IMAD.MOV.U32 R12, RZ, RZ, 0x1 ;  /* 0x00000001ff0c7424 */ /* 0x000fe400078e00ff */
[----:B------:R-:W-:-:S07]  /*175e0*/  IMAD.MOV.U32 R3, RZ, RZ, R14 ;  /* 0x000000ffff037224 */ /* 0x000fce00078e000e */
[----:B------:R-:W-:Y:S05]  /*175f0*/  WARPSYNC.COLLECTIVE R15, `(.L_x_4858) ;  /* 0x000000000f087348 */ /* 0x000fea0003c00000 */
[----:B------:R0:W1:Y:S02]  /*17600*/  SHFL.IDX P6, R14, R13, R12, R11 ;  /* 0x0000000c0d0e7389 */ /* 0x00006400000c000b */
[----:B01----:R-:W-:Y:S01]  /*17610*/  ENDCOLLECTIVE ;  /* 0x000000000000791b */ /* 0x003fe20003800000 */
.L_x_4858:
        /* <DEDUP_REMOVED lines=12> */
[----:B------:R-:W-:Y:S01]  /*176e0*/  ISETP.GE.AND P1, PT, R6, UR40, PT ;  /* 0x0000002806007c0c */ /* 0x000fe2000bf26270 */
[----:B0-----:R-:W-:-:S12]  /*176f0*/  IMAD.MOV.U32 R2, RZ, RZ, R14 ;  /* 0x000000ffff027224 */ /* 0x001fd800078e000e */
[----:B------:R-:W-:Y:S05]  /*17700*/  WARPSYNC.COLLECTIVE R15, `(.L_x_4859) ;  /* 0x000000000f087348 */ /* 0x000fea0003c00000 */
[----:B------:R0:W1:Y:S02]  /*17710*/  SHFL.IDX P6, R14, R13, R12, R11 ;  /* 0x0000000c0d0e7389 */ /* 0x00006400000c000b */
[----:B01----:R-:W-:Y:S01]  /*17720*/  ENDCOLLECTIVE ;  /* 0x000000000000791b */ /* 0x003fe20003800000 */
.L_x_4859:
[----:B------:R-:W-:Y:S02]  /*17730*/  IMAD.MOV.U32 R13, RZ, RZ, R4 ;  /* 0x000000ffff0d7224 */ /* 0x000fe400078e0004 */
[----:B------:R-:W-:Y:S02]  /*17740*/  IMAD.MOV.U32 R12, RZ, RZ, 0x2 ;  /* 0x00000002ff0c7424 */ /* 0x000fe400078e00ff */
[----:B------:R-:W-:-:S07]  /*17750*/  IMAD.MOV.U32 R3, RZ, RZ, R14 ;  /* 0x000000ffff037224 */ /* 0x000fce00078e000e */
[----:B------:R-:W-:Y:S05]  /*17760*/  WARPSYNC.COLLECTIVE R15, `(.L_x_4860) ;  /* 0x000000000f087348 */ /* 0x000fea0003c00000 */
[----:B------:R0:W1:Y:S02]  /*17770*/  SHFL.IDX P6, R14, R13, R12, R11 ;  /* 0x0000000c0d0e7389 */ /* 0x00006400000c000b */
[----:B01----:R-:W-:Y:S01]  /*17780*/  ENDCOLLECTIVE ;  /* 0x000000000000791b */ /* 0x003fe20003800000 */
.L_x_4860:
        /* <DEDUP_REMOVED lines=13> */
[----:B------:R-:W-:Y:S01]  /*17860*/  ISETP.GE.AND P1, PT, R2, UR40, PT ;  /* 0x0000002802007c0c */ /* 0x000fe2000bf26270 */
[----:B------:R-:W-:-:S12]  /*17870*/  IMAD.MOV.U32 R2, RZ, RZ, R14 ;  /* 0x000000ffff027224 */ /* 0x000fd800078e000e */
[----:B------:R-:W-:Y:S05]  /*17880*/  WARPSYNC.COLLECTIVE R15, `(.L_x_4861) ;  /* 0x000000000f087348 */ /* 0x000fea0003c00000 */
[----:B------:R0:W1:Y:S02]  /*17890*/  SHFL.IDX P6, R14, R13, R12, R11 ;  /* 0x0000000c0d0e7389 */ /* 0x00006400000c000b */
[----:B01----:R-:W-:Y:S01]  /*178a0*/  ENDCOLLECTIVE ;  /* 0x000000000000791b */ /* 0x003fe20003800000 */
.L_x_4861:
[----:B------:R-:W-:Y:S02]  /*178b0*/  IMAD.MOV.U32 R13, RZ, RZ, R4 ;  /* 0x000000ffff0d7224 */ /* 0x000fe400078e0004 */
[----:B------:R-:W-:Y:S02]  /*178c0*/  IMAD.MOV.U32 R12, RZ, RZ, 0x3 ;  /* 0x00000003ff0c7424 */ /* 0x000fe400078e00ff */
[----:B------:R-:W-:-:S07]  /*178d0*/  IMAD.MOV.U32 R3, RZ, RZ, R14 ;  /* 0x000000ffff037224 */ /* 0x000fce00078e000e */
[----:B------:R-:W-:Y:S05]  /*178e0*/  WARPSYNC.COLLECTIVE R15, `(.L_x_4862) ;  /* 0x000000000f087348 */ /* 0x000fea0003c00000 */
[----:B------:R0:W1:Y:S02]  /*178f0*/  SHFL.IDX P6, R14, R13, R12, R11 ;  /* 0x0000000c0d0e7389 */ /* 0x00006400000c000b */
[----:B01----:R-:W-:Y:S01]  /*17900*/  ENDCOLLECTIVE ;  /* 0x000000000000791b */ /* 0x003fe20003800000 */
.L_x_4862:
        /* <DEDUP_REMOVED lines=10> */
.L_x_4863:
[----:B------:R-:W-:Y:S01]  /*179b0*/  @!PT LDS RZ, [RZ] ;  /* 0x00000000fffff984 */ /* 0x000fe20000000800 */
[----:B------:R-:W-:Y:S01]  /*179c0*/  @!PT LDS RZ, [RZ] ;  /* 0x00000000fffff984 */ /* 0x000fe20000000800 */
[----:B------:R-:W-:Y:S01]  /*179d0*/  @!PT LDS RZ, [RZ] ;  /* 0x00000000fffff984 */ /* 0x000fe20000000800 */
[----:B------:R0:W-:Y:S04]  /*179e0*/  @!P1 LDGSTS.E.BYPASS.LTC128B.128 [R7+0x19400], desc[UR52][R2.64], !P3 ;  /* 0x1940000002079fae */ /* 0x0001e8000d901d74 */
[----:B------:R0:W-:Y:S04]  /*179f0*/  @!P1 LDGSTS.E.BYPASS.LTC128B.128 [R7+0x1b400], desc[UR52][R2.64+0x40], !P4 ;  /* 0x1b40004002079fae */ /* 0x0001e8000e101d74 */
[----:B------:R0:W-:Y:S01]  /*17a00*/  @!P1 LDGSTS.E.BYPASS.LTC128B.128 [R7+0x1d400], desc[UR52][R2.64+0x80], !P5 ;  /* 0x1d40008002079fae */ /* 0x0001e2000e901d74 */
[----:B------:R-:W-:Y:S01]  /*17a10*/  IMAD.MOV.U32 R0, RZ, RZ, R14 ;  /* 0x000000ffff007224 */ /* 0x000fe200078e000e */
[----:B------:R-:W-:Y:S06]  /*17a20*/  BRA `(.L_x_4864) ;  /* 0xffffffc000cc7947 */ /* 0x000fec000383ffff */
.L_x_4780:
[----:B0-----:R0:W1:Y:S02]  /*17a30*/  SYNCS.PHASECHK.TRANS64.TRYWAIT P0, [R18+URZ+0x2a820], R3 ;  /* 0x02a82003120075a7 */ /* 0x001064000800017f */
[----:B-1----:R-:W-:Y:S05]  /*17a40*/  @!P0 NANOSLEEP.SYNCS 0x989680 ;  /* 0x009896800000895d */ /* 0x002fea0003900000 */
[----:B------:R-:W1:Y:S02]  /*17a50*/  @!P0 SYNCS.PHASECHK.TRANS64 P0, [R18+URZ+0x2a820], R3 ;  /* 0x02a82003120085a7 */ /* 0x000e64000800007f */
[----:B-1----:R-:W-:Y:S05]  /*17a60*/  @!P0 BRA `(.L_x_4780) ;  /* 0xfffffffc00f08947 */ /* 0x002fea000383ffff */
[----:B------:R-:W-:Y:S05]  /*17a70*/  BRA `(.L_x_4865) ;  /* 0xffffffc400307947 */ /* 0x000fea000383ffff */
.L_x_4784:
[----:B0-----:R0:W1:Y:S02]  /*17a80*/  SYNCS.PHASECHK.TRANS64.TRYWAIT P0, [R4+URZ+0x2a880], R20 ;  /* 0x02a88014040075a7 */ /* 0x001064000800017f */
[----:B-1----:R-:W-:Y:S05]  /*17a90*/  @!P0 NANOSLEEP.SYNCS 0x989680 ;  /* 0x009896800000895d */ /* 0x002fea0003900000 */
[----:B------:R-:W1:Y:S02]  /*17aa0*/  @!P0 SYNCS.PHASECHK.TRANS64 P0, [R4+URZ+0x2a880], R20 ;  /* 0x02a88014040085a7 */ /* 0x000e64000800007f */
[----:B-1----:R-:W-:Y:S05]  /*17ab0*/  @!P0 BRA `(.L_x_4784) ;  /* 0xfffffffc00f08947 */ /* 0x002fea000383ffff */
[----:B------:R-:W-:Y:S05]  /*17ac0*/  BRA `(.L_x_4866) ;  /* 0xffffffc400f47947 */ /* 0x000fea000383ffff */
.L_x_4785:
        /* <DEDUP_REMOVED lines=8> */
.L_x_4868:
[----:B------:R-:W-:Y:S05]  /*17b50*/  BSYNC B0 ;  /* 0x0000000000007941 */ /* 0x000fea0003800000 */
.L_x_4867:
        /* <DEDUP_REMOVED lines=8> */
.L_x_4869:
[----:B------:R-:W-:Y:S02]  /*17be0*/  IMAD.MOV.U32 R13, RZ, RZ, R27 ;  /* 0x000000ffff0d7224 */ /* 0x000fe400078e001b */
[----:B------:R-:W-:Y:S02]  /*17bf0*/  IMAD.MOV.U32 R12, RZ, RZ, 0x1 ;  /* 0x00000001ff0c7424 */ /* 0x000fe400078e00ff */
[----:B------:R-:W-:-:S07]  /*17c00*/  IMAD.MOV.U32 R2, RZ, RZ, R14 ;  /* 0x000000ffff027224 */ /* 0x000fce00078e000e */
[----:B------:R-:W-:Y:S05]  /*17c10*/  WARPSYNC.COLLECTIVE R15, `(.L_x_4870) ;  /* 0x000000000f087348 */ /* 0x000fea0003c00000 */
[----:B------:R0:W1:Y:S02]  /*17c20*/  SHFL.IDX P6, R14, R13, R12, R11 ;  /* 0x0000000c0d0e7389 */ /* 0x00006400000c000b */
[----:B01----:R-:W-:Y:S01]  /*17c30*/  ENDCOLLECTIVE ;  /* 0x000000000000791b */ /* 0x003fe20003800000 */
.L_x_4870:
        /* <DEDUP_REMOVED lines=14> */
.L_x_4871:
[----:B------:R-:W-:Y:S02]  /*17d20*/  IMAD.MOV.U32 R13, RZ, RZ, R27 ;  /* 0x000000ffff0d7224 */ /* 0x000fe400078e001b */
[----:B------:R-:W-:Y:S02]  /*17d30*/  IMAD.MOV.U32 R12, RZ, RZ, 0x2 ;  /* 0x00000002ff0c7424 */ /* 0x000fe400078e00ff */
[----:B------:R-:W-:-:S07]  /*17d40*/  IMAD.MOV.U32 R2, RZ, RZ, R14 ;  /* 0x000000ffff027224 */ /* 0x000fce00078e000e */
[----:B------:R-:W-:Y:S05]  /*17d50*/  WARPSYNC.COLLECTIVE R15, `(.L_x_4872) ;  /* 0x000000000f087348 */ /* 0x000fea0003c00000 */
[----:B------:R0:W1:Y:S02]  /*17d60*/  SHFL.IDX P6, R14, R13, R12, R11 ;  /* 0x0000000c0d0e7389 */ /* 0x00006400000c000b */
[----:B01----:R-:W-:Y:S01]  /*17d70*/  ENDCOLLECTIVE ;  /* 0x000000000000791b */ /* 0x003fe20003800000 */
.L_x_4872:
        /* <DEDUP_REMOVED lines=13> */
.L_x_4873:
[----:B------:R-:W-:Y:S02]  /*17e50*/  IMAD.MOV.U32 R13, RZ, RZ, R27 ;  /* 0x000000ffff0d7224 */ /* 0x000fe400078e001b */
[----:B------:R-:W-:Y:S02]  /*17e60*/  IMAD.MOV.U32 R12, RZ, RZ, 0x3 ;  /* 0x00000003ff0c7424 */ /* 0x000fe400078e00ff */
[----:B------:R-:W-:-:S07]  /*17e70*/  IMAD.MOV.U32 R2, RZ, RZ, R14 ;  /* 0x000000ffff027224 */ /* 0x000fce00078e000e */
[----:B------:R-:W-:Y:S05]  /*17e80*/  WARPSYNC.COLLECTIVE R15, `(.L_x_4874) ;  /* 0x000000000f087348 */ /* 0x000fea0003c00000 */
[----:B------:R0:W1:Y:S02]  /*17e90*/  SHFL.IDX P6, R14, R13, R12, R11 ;  /* 0x0000000c0d0e7389 */ /* 0x00006400000c000b */
[----:B01----:R-:W-:Y:S01]  /*17ea0*/  ENDCOLLECTIVE ;  /* 0x000000000000791b */ /* 0x003fe20003800000 */
.L_x_4874:
        /* <DEDUP_REMOVED lines=13> */
.L_x_4875:
[----:B------:R-:W-:Y:S01]  /*17f80*/  IMAD.MOV.U32 R2, RZ, RZ, R14 ;  /* 0x000000ffff027224 */ /* 0x000fe200078e000e */
[----:B------:R-:W-:Y:S06]  /*17f90*/  BRA `(.L_x_4876) ;  /* 0xffffffc400807947 */ /* 0x000fec000383ffff */
.L_x_4790:
[----:B---3--:R3:W4:Y:S02]  /*17fa0*/  SYNCS.PHASECHK.TRANS64.TRYWAIT P0, [R4+URZ+0x2a840], R20 ;  /* 0x02a84014040075a7 */ /* 0x008724000800017f */
[----:B----4-:R-:W-:Y:S05]  /*17fb0*/  @!P0 NANOSLEEP.SYNCS 0x989680 ;  /* 0x009896800000895d */ /* 0x010fea0003900000 */
[----:B------:R-:W4:Y:S02]  /*17fc0*/  @!P0 SYNCS.PHASECHK.TRANS64 P0, [R4+URZ+0x2a840], R20 ;  /* 0x02a84014040085a7 */ /* 0x000f24000800007f */
[----:B----4-:R-:W-:Y:S05]  /*17fd0*/  @!P0 BRA `(.L_x_4790) ;  /* 0xfffffffc00f08947 */ /* 0x010fea000383ffff */
[----:B------:R-:W-:Y:S05]  /*17fe0*/  BRA `(.L_x_4877) ;  /* 0xffffffc400d87947 */ /* 0x000fea000383ffff */
.L_x_4791:
        /* <DEDUP_REMOVED lines=8> */
.L_x_4879:
[----:B------:R-:W-:Y:S05]  /*18070*/  BSYNC B0 ;  /* 0x0000000000007941 */ /* 0x000fea0003800000 */
.L_x_4878:
        /* <DEDUP_REMOVED lines=8> */
.L_x_4880:
[----:B------:R-:W-:Y:S02]  /*18100*/  IMAD.MOV.U32 R13, RZ, RZ, R8 ;  /* 0x000000ffff0d7224 */ /* 0x000fe400078e0008 */
[----:B------:R-:W-:Y:S02]  /*18110*/  IMAD.MOV.U32 R12, RZ, RZ, 0x1 ;  /* 0x00000001ff0c7424 */ /* 0x000fe400078e00ff */
[----:B------:R-:W-:-:S07]  /*18120*/  IMAD.MOV.U32 R2, RZ, RZ, R14 ;  /* 0x000000ffff027224 */ /* 0x000fce00078e000e */
[----:B------:R-:W-:Y:S05]  /*18130*/  WARPSYNC.COLLECTIVE R15, `(.L_x_4881) ;  /* 0x000000000f087348 */ /* 0x000fea0003c00000 */
[----:B------:R0:W1:Y:S02]  /*18140*/  SHFL.IDX P6, R14, R13, R12, R11 ;  /* 0x0000000c0d0e7389 */ /* 0x00006400000c000b */
[----:B01----:R-:W-:Y:S01]  /*18150*/  ENDCOLLECTIVE ;  /* 0x000000000000791b */ /* 0x003fe20003800000 */
.L_x_4881:
        /* <DEDUP_REMOVED lines=13> */
.L_x_4882:
[----:B------:R-:W-:Y:S02]  /*18230*/  IMAD.MOV.U32 R13, RZ, RZ, R8 ;  /* 0x000000ffff0d7224 */ /* 0x000fe400078e0008 */
[----:B------:R-:W-:Y:S02]  /*18240*/  IMAD.MOV.U32 R12, RZ, RZ, 0x2 ;  /* 0x00000002ff0c7424 */ /* 0x000fe400078e00ff */
[----:B------:R-:W-:-:S07]  /*18250*/  IMAD.MOV.U32 R2, RZ, RZ, R14 ;  /* 0x000000ffff027224 */ /* 0x000fce00078e000e */
[----:B------:R-:W-:Y:S05]  /*18260*/  WARPSYNC.COLLECTIVE R15, `(.L_x_4883) ;  /* 0x000000000f087348 */ /* 0x000fea0003c00000 */
[----:B------:R0:W1:Y:S02]  /*18270*/  SHFL.IDX P6, R14, R13, R12, R11 ;  /* 0x0000000c0d0e7389 */ /* 0x00006400000c000b */
[----:B01----:R-:W-:Y:S01]  /*18280*/  ENDCOLLECTIVE ;  /* 0x000000000000791b */ /* 0x003fe20003800000 */
.L_x_4883:
        /* <DEDUP_REMOVED lines=13> */
.L_x_4884:
[----:B------:R-:W-:Y:S02]  /*18360*/  IMAD.MOV.U32 R13, RZ, RZ, R8 ;  /* 0x000000ffff0d7224 */ /* 0x000fe400078e0008 */
[----:B------:R-:W-:Y:S02]  /*18370*/  IMAD.MOV.U32 R12, RZ, RZ, 0x3 ;  /* 0x00000003ff0c7424 */ /* 0x000fe400078e00ff */
[----:B------:R-:W-:-:S07]  /*18380*/  IMAD.MOV.U32 R2, RZ, RZ, R14 ;  /* 0x000000ffff027224 */ /* 0x000fce00078e000e */
[----:B------:R-:W-:Y:S05]  /*18390*/  WARPSYNC.COLLECTIVE R15, `(.L_x_4885) ;  /* 0x000000000f087348 */ /* 0x000fea0003c00000 */
[----:B------:R0:W1:Y:S02]  /*183a0*/  SHFL.IDX P6, R14, R13, R12, R11 ;  /* 0x0000000c0d0e7389 */ /* 0x00006400000c000b */
[----:B01----:R-:W-:Y:S01]  /*183b0*/  ENDCOLLECTIVE ;  /* 0x000000000000791b */ /* 0x003fe20003800000 */
.L_x_4885:
        /* <DEDUP_REMOVED lines=13> */
.L_x_4886:
[----:B------:R-:W-:Y:S01]  /*18490*/  IMAD.MOV.U32 R2, RZ, RZ, R14 ;  /* 0x000000ffff027224 */ /* 0x000fe200078e000e */
[----:B------:R-:W-:Y:S06]  /*184a0*/  BRA `(.L_x_4887) ;  /* 0xffffffc400607947 */ /* 0x000fec000383ffff */
.L_x_4796:
[----:B------:R0:W0:Y:S02]  /*184b0*/  SYNCS.PHASECHK.TRANS64.TRYWAIT P2, [R0+URZ+0x2a870], R2 ;  /* 0x02a87002000075a7 */ /* 0x000024000804017f */
[----:B0-----:R-:W-:Y:S05]  /*184c0*/  @!P2 NANOSLEEP.SYNCS 0x989680 ;  /* 0x009896800000a95d */ /* 0x001fea0003900000 */
[----:B------:R-:W0:Y:S02]  /*184d0*/  @!P2 SYNCS.PHASECHK.TRANS64 P2, [R0+URZ+0x2a870], R2 ;  /* 0x02a870020000a5a7 */ /* 0x000e24000804007f */
[----:B0-----:R-:W-:Y:S05]  /*184e0*/  @!P2 BRA `(.L_x_4796) ;  /* 0xfffffffc00f0a947 */ /* 0x001fea000383ffff */
[----:B------:R-:W-:Y:S05]  /*184f0*/  BRA `(.L_x_4888) ;  /* 0xffffffc400cc7947 */ /* 0x000fea000383ffff */
.L_x_4798:
[----:B------:R0:W0:Y:S02]  /*18500*/  SYNCS.PHASECHK.TRANS64.TRYWAIT P2, [R0+URZ+0x2a860], R3 ;  /* 0x02a86003000075a7 */ /* 0x000024000804017f */
[----:B0-----:R-:W-:Y:S05]  /*18510*/  @!P2 NANOSLEEP.SYNCS 0x989680 ;  /* 0x009896800000a95d */ /* 0x001fea0003900000 */
[----:B------:R-:W0:Y:S02]  /*18520*/  @!P2 SYNCS.PHASECHK.TRANS64 P2, [R0+URZ+0x2a860], R3 ;  /* 0x02a860030000a5a7 */ /* 0x000e24000804007f */
[----:B0-----:R-:W-:Y:S05]  /*18530*/  @!P2 BRA `(.L_x_4798) ;  /* 0xfffffffc00f0a947 */ /* 0x001fea000383ffff */
[----:B------:R-:W-:Y:S05]  /*18540*/  BRA `(.L_x_4889) ;  /* 0xffffffc400dc7947 */ /* 0x000fea000383ffff */
.L_x_4806:
[----:B0-----:R0:W2:Y:S02]  /*18550*/  SYNCS.PHASECHK.TRANS64.TRYWAIT P2, [R0+URZ+0x2a870], R3 ;  /* 0x02a87003000075a7 */ /* 0x0010a4000804017f */
[----:B--2---:R-:W-:Y:S05]  /*18560*/  @!P2 NANOSLEEP.SYNCS 0x989680 ;  /* 0x009896800000a95d */ /* 0x004fea0003900000 */
[----:B------:R-:W2:Y:S02]  /*18570*/  @!P2 SYNCS.PHASECHK.TRANS64 P2, [R0+URZ+0x2a870], R3 ;  /* 0x02a870030000a5a7 */ /* 0x000ea4000804007f */
[----:B--2---:R-:W-:Y:S05]  /*18580*/  @!P2 BRA `(.L_x_4806) ;  /* 0xfffffffc00f0a947 */ /* 0x004fea000383ffff */
[----:B------:R-:W-:Y:S05]  /*18590*/  BRA `(.L_x_4890) ;  /* 0xffffffd0002c7947 */ /* 0x000fea000383ffff */
.L_x_4808:
[----:B0-----:R0:W2:Y:S02]  /*185a0*/  SYNCS.PHASECHK.TRANS64.TRYWAIT P2, [R0+URZ+0x2a860], R3 ;  /* 0x02a86003000075a7 */ /* 0x0010a4000804017f */
[----:B--2---:R-:W-:Y:S05]  /*185b0*/  @!P2 NANOSLEEP.SYNCS 0x989680 ;  /* 0x009896800000a95d */ /* 0x004fea0003900000 */
[----:B------:R-:W2:Y:S02]  /*185c0*/  @!P2 SYNCS.PHASECHK.TRANS64 P2, [R0+URZ+0x2a860], R3 ;  /* 0x02a860030000a5a7 */ /* 0x000ea4000804007f */
[----:B--2---:R-:W-:Y:S05]  /*185d0*/  @!P2 BRA `(.L_x_4808) ;  /* 0xfffffffc00f0a947 */ /* 0x004fea000383ffff */
[----:B------:R-:W-:Y:S05]  /*185e0*/  BRA `(.L_x_4891) ;  /* 0xffffffd000387947 */ /* 0x000fea000383ffff */
.L_x_4815:
[----:B--2---:R2:W3:Y:S02]  /*185f0*/  SYNCS.PHASECHK.TRANS64.TRYWAIT P0, [R4+URZ+0x2a820], R0 ;  /* 0x02a82000040075a7 */ /* 0x0044e4000800017f */
[----:B---3--:R-:W-:Y:S05]  /*18600*/  @!P0 NANOSLEEP.SYNCS 0x989680 ;  /* 0x009896800000895d */ /* 0x008fea0003900000 */
[----:B------:R-:W3:Y:S02]  /*18610*/  @!P0 SYNCS.PHASECHK.TRANS64 P0, [R4+URZ+0x2a820], R0 ;  /* 0x02a82000040085a7 */ /* 0x000ee4000800007f */
[----:B---3--:R-:W-:Y:S05]  /*18620*/  @!P0 BRA `(.L_x_4815) ;  /* 0xfffffffc00f08947 */ /* 0x008fea000383ffff */
[----:B------:R-:W-:Y:S05]  /*18630*/  BRA `(.L_x_4892) ;  /* 0xffffffd800b47947 */ /* 0x000fea000383ffff */
.L_x_4816:
[----:B------:R-:W3:Y:S01]  /*18640*/  S2R R2, SR_TID.X ;  /* 0x0000000000027919 */ /* 0x000ee20000002100 */
[----:B------:R-:W-:Y:S01]  /*18650*/  BSSY B0, `(.L_x_4893) ;  /* 0x000000a000007945 */ /* 0x000fe20003800000 */
[----:B------:R-:W-:Y:S02]  /*18660*/  IMAD.MOV.U32 R12, RZ, RZ, RZ ;  /* 0x000000ffff0c7224 */ /* 0x000fe400078e00ff */
[----:B0-----:R-:W-:Y:S02]  /*18670*/  IMAD.MOV.U32 R11, RZ, RZ, 0x1f ;  /* 0x0000001fff0b7424 */ /* 0x001fe400078e00ff */
[----:B------:R-:W-:Y:S01]  /*18680*/  IMAD.MOV.U32 R15, RZ, RZ, -0x1 ;  /* 0xffffffffff0f7424 */ /* 0x000fe200078e00ff */
[----:B---3--:R-:W-:-:S04]  /*18690*/  SHF.R.U32.HI R2, RZ, 0x5, R2 ;  /* 0x00000005ff027819 */ /* 0x008fc80000011602 */
[----:B------:R-:W-:-:S05]  /*186a0*/  LOP3.LUT R2, R2, 0x3, RZ, 0xc0, !PT ;  /* 0x0000000302027812 */ /* 0x000fca00078ec0ff */
[----:B------:R-:W-:-:S07]  /*186b0*/  IMAD.MOV.U32 R13, RZ, RZ, R2 ;  /* 0x000000ffff0d7224 */ /* 0x000fce00078e0002 */
[----:B-12---:R-:W-:Y:S05]  /*186c0*/  WARPSYNC.COLLECTIVE R15, `(.L_x_4894) ;  /* 0x000000000f087348 */ /* 0x006fea0003c00000 */
[----:B------:R0:W3:Y:S02]  /*186d0*/  SHFL.IDX P6, R14, R13, R12, R11 ;  /* 0x0000000c0d0e7389 */ /* 0x0000e400000c000b */
[----:B0123--:R-:W-:Y:S01]  /*186e0*/  ENDCOLLECTIVE ;  /* 0x000000000000791b */ /* 0x00ffe20003800000 */
.L_x_4894:
[----:B------:R-:W-:Y:S05]  /*186f0*/  BSYNC B0 ;  /* 0x0000000000007941 */ /* 0x000fea0003800000 */
.L_x_4893:
[----:B------:R-:W-:Y:S05]  /*18700*/  BRA `(.L_x_4895) ;  /* 0xffffffd8009c7947 */ /* 0x000fea000383ffff */
.L_x_4819:
[----:B------:R-:W-:Y:S01]  /*18710*/  BSSY B1, `(.L_x_4896) ;  /* 0x0000006000017945 */ /* 0x000fe20003800000 */
[----:B------:R-:W-:-:S07]  /*18720*/  IMAD.MOV.U32 R15, RZ, RZ, -0x1 ;  /* 0xffffffffff0f7424 */ /* 0x000fce00078e00ff */
[----:B012---:R-:W-:Y:S05]  /*18730*/  WARPSYNC.COLLECTIVE R15, `(.L_x_4897) ;  /* 0x000000000f0c7348 */ /* 0x007fea0003c00000 */
[----:B------:R-:W-:Y:S02]  /*18740*/  ELECT P6, UR62, PT ;  /* 0x00000000003e782f */ /* 0x000fe400038c0000 */
[----:B------:R-:W-:Y:S01]  /*18750*/  MOV R14, UR62 ;  /* 0x0000003e000e7c02 */ /* 0x000fe20008000f00 */
[----:B012---:R-:W-:Y:S10]  /*18760*/  ENDCOLLECTIVE ;  /* 0x000000000000791b */ /* 0x007ff40003800000 */
.L_x_4897:
[----:B------:R-:W-:Y:S05]  /*18770*/  BSYNC B1 ;  /* 0x0000000000017941 */ /* 0x000fea0003800000 */
.L_x_4896:
[----:B------:R-:W-:Y:S05]  /*18780*/  BRA `(.L_x_4898) ;  /* 0xffffffd800947947 */ /* 0x000fea000383ffff */
.L_x_4821:
[----:B--2---:R2:W3:Y:S02]  /*18790*/  SYNCS.PHASECHK.TRANS64.TRYWAIT P1, [R5+URZ+0x2a840], R0 ;  /* 0x02a84000050075a7 */ /* 0x0044e4000802017f */
[----:B---3--:R-:W-:Y:S05]  /*187a0*/  @!P1 NANOSLEEP.SYNCS 0x989680 ;  /* 0x009896800000995d */ /* 0x008fea0003900000 */
[----:B------:R-:W3:Y:S02]  /*187b0*/  @!P1 SYNCS.PHASECHK.TRANS64 P1, [R5+URZ+0x2a840], R0 ;  /* 0x02a84000050095a7 */ /* 0x000ee4000802007f */
[----:B---3--:R-:W-:Y:S05]  /*187c0*/  @!P1 BRA `(.L_x_4821) ;  /* 0xfffffffc00f09947 */ /* 0x008fea000383ffff */
[----:B------:R-:W-:Y:S05]  /*187d0*/  BRA `(.L_x_4899) ;  /* 0xffffffd800b47947 */ /* 0x000fea000383ffff */
.L_x_4823:
[----:B---3--:R3:W4:Y:S02]  /*187e0*/  SYNCS.PHASECHK.TRANS64.TRYWAIT P1, [R23+URZ+0x2a840], R2 ;  /* 0x02a84002170075a7 */ /* 0x008724000802017f */
[----:B----4-:R-:W-:Y:S05]  /*187f0*/  @!P1 NANOSLEEP.SYNCS 0x989680 ;  /* 0x009896800000995d */ /* 0x010fea0003900000 */
[----:B------:R-:W4:Y:S02]  /*18800*/  @!P1 SYNCS.PHASECHK.TRANS64 P1, [R23+URZ+0x2a840], R2 ;  /* 0x02a84002170095a7 */ /* 0x000f24000802007f */
[----:B----4-:R-:W-:Y:S05]  /*18810*/  @!P1 BRA `(.L_x_4823) ;  /* 0xfffffffc00f09947 */ /* 0x010fea000383ffff */
[----:B------:R-:W-:Y:S05]  /*18820*/  BRA `(.L_x_4900) ;  /* 0xffffffd800c07947 */ /* 0x000fea000383ffff */
.L_x_4825:
[----:B----4-:R4:W0:Y:S02]  /*18830*/  SYNCS.PHASECHK.TRANS64.TRYWAIT P1, [R5+URZ+0x2a860], R0 ;  /* 0x02a86000050075a7 */ /* 0x010824000802017f */
[----:B0-----:R-:W-:Y:S05]  /*18840*/  @!P1 NANOSLEEP.SYNCS 0x989680 ;  /* 0x009896800000995d */ /* 0x001fea0003900000 */
[----:B------:R-:W0:Y:S02]  /*18850*/  @!P1 SYNCS.PHASECHK.TRANS64 P1, [R5+URZ+0x2a860], R0 ;  /* 0x02a86000050095a7 */ /* 0x000e24000802007f */
[----:B0-----:R-:W-:Y:S05]  /*18860*/  @!P1 BRA `(.L_x_4825) ;  /* 0xfffffffc00f09947 */ /* 0x001fea000383ffff */
[----:B------:R-:W-:Y:S05]  /*18870*/  BRA `(.L_x_4901) ;  /* 0xffffffd800bc7947 */ /* 0x000fea000383ffff */
.L_x_4827:
[----:B------:R0:W0:Y:S02]  /*18880*/  SYNCS.PHASECHK.TRANS64.TRYWAIT P1, [R23+URZ+0x2a860], R2 ;  /* 0x02a86002170075a7 */ /* 0x000024000802017f */
[----:B0-----:R-:W-:Y:S05]  /*18890*/  @!P1 NANOSLEEP.SYNCS 0x989680 ;  /* 0x009896800000995d */ /* 0x001fea0003900000 */
[----:B------:R-:W0:Y:S02]  /*188a0*/  @!P1 SYNCS.PHASECHK.TRANS64 P1, [R23+URZ+0x2a860], R2 ;  /* 0x02a86002170095a7 */ /* 0x000e24000802007f */
[----:B0-----:R-:W-:Y:S05]  /*188b0*/  @!P1 BRA `(.L_x_4827) ;  /* 0xfffffffc00f09947 */ /* 0x001fea000383ffff */
[----:B------:R-:W-:Y:S05]  /*188c0*/  BRA `(.L_x_4902) ;  /* 0xffffffd800b87947 */ /* 0x000fea000383ffff */
.L_x_4829:
[----:B------:R0:W0:Y:S02]  /*188d0*/  SYNCS.PHASECHK.TRANS64.TRYWAIT P1, [R5+URZ+0x2a880], R0 ;  /* 0x02a88000050075a7 */ /* 0x000024000802017f */
[----:B0-----:R-:W-:Y:S05]  /*188e0*/  @!P1 NANOSLEEP.SYNCS 0x989680 ;  /* 0x009896800000995d */ /* 0x001fea0003900000 */
[----:B------:R-:W0:Y:S02]  /*188f0*/  @!P1 SYNCS.PHASECHK.TRANS64 P1, [R5+URZ+0x2a880], R0 ;  /* 0x02a88000050095a7 */ /* 0x000e24000802007f */
[----:B0-----:R-:W-:Y:S05]  /*18900*/  @!P1 BRA `(.L_x_4829) ;  /* 0xfffffffc00f09947 */ /* 0x001fea000383ffff */
[----:B------:R-:W-:Y:S05]  /*18910*/  BRA `(.L_x_4903) ;  /* 0xffffffd800b47947 */ /* 0x000fea000383ffff */
.L_x_4904:
        /* <DEDUP_REMOVED lines=14> */
.L_x_15837:


//--------------------- .text._ZN7cutlass13device_kernelIN5flash11enable_sm90INS1_16FlashAttnFwdSm90INS1_25CollectiveMainloopFwdSm90ILi2EN4cute5tupleIJNS5_1CILi1EEES8_S8_EEENS6_IJNS7_ILi128EEESA_NS7_ILi192EEEEEELi192ENS_12float_e4m3_tEfNS_4arch4Sm90ELb0ELb1ELb0ELb1ELb1ELb0ELb0ELb1ELb1ELb1ELb0ELb0EEENS1_21CollectiveEpilogueFwdINS6_IJSA_SB_SA_EEES9_NS_10bfloat16_tESF_Li256ELb1ELb1ELb0ELb1EEENS1_36VarlenDynamicPersistentTileSchedulerILi128ELi128ELi256ELi128ELb0ELb1ELb1ELb1ELb0ELb1EEEEEEEEEvNT_6ParamsE --------------------------
	.section	.text._ZN7cutlass13device_kernelIN5flash11enable_sm90INS1_16FlashAttnFwdSm90INS1_25CollectiveMainloopFwdSm90ILi2EN4cute5tupleIJNS5_1CILi1EEES8_S8_EEENS6_IJNS7_ILi128EEESA_NS7_ILi192EEEEEELi192ENS_12float_e4m3_tEfNS_4arch4Sm90ELb0ELb1ELb0ELb1ELb1ELb0ELb0ELb1ELb1ELb1ELb0ELb0EEENS1_21CollectiveEpilogueFwdINS6_IJSA_SB_SA_EEES9_NS_10bfloat16_tESF_Li256ELb1ELb1ELb0ELb1EEENS1_36VarlenDynamicPersistentTileSchedulerILi128ELi128ELi256ELi128ELb0ELb1ELb1ELb1ELb0ELb1EEEEEEEEEvNT_6ParamsE,"ax",@progbits
	.align	128
.text._ZN7cutlass13device_kernelIN5flash11enable_sm90INS1_16FlashAttnFwdSm90INS1_25CollectiveMainloopFwdSm90ILi2EN4cute5tupleIJNS5_1CILi1EEES8_S8_EEENS6_IJNS7_ILi128EEESA_NS7_ILi192EEEEEELi192ENS_12float_e4m3_tEfNS_4arch4Sm90ELb0ELb1ELb0ELb1ELb1ELb0ELb0ELb1ELb1ELb1ELb0ELb0EEENS1_21CollectiveEpilogueFwdINS6_IJSA_SB_SA_EEES9_NS_10bfloat16_tESF_Li256ELb1ELb1ELb0ELb1EEENS1_36VarlenDynamicPersistentTileSchedulerILi128ELi128ELi256ELi128ELb0ELb1ELb1ELb1ELb0ELb1EEEEEEEEEvNT_6ParamsE:
        .type           _ZN7cutlass13device_kernelIN5flash11enable_sm90INS1_16FlashAttnFwdSm90INS1_25CollectiveMainloopFwdSm90ILi2EN4cute5tupleIJNS5_1CILi1EEES8_S8_EEENS6_IJNS7_ILi128EEESA_NS7_ILi192EEEEEELi192ENS_12float_e4m3_tEfNS_4arch4Sm90ELb0ELb1ELb0ELb1ELb1ELb0ELb0ELb1ELb1ELb1ELb0ELb0EEENS1_21CollectiveEpilogueFwdINS6_IJSA_SB_SA_EEES9_NS_10bfloat16_tESF_Li256ELb1ELb1ELb0ELb1EEENS1_36VarlenDynamicPersistentTileSchedulerILi128ELi128ELi256ELi128ELb0ELb1ELb1ELb1ELb0ELb1EEEEEEEEEvNT_6ParamsE,@function
        .size           _ZN7cutlass13device_kernelIN5flash11enable_sm90INS1_16FlashAttnFwdSm90INS1_25CollectiveMainloopFwdSm90ILi2EN4cute5tupleIJNS5_1CILi1EEES8_S8_EEENS6_IJNS7_ILi128EEESA_NS7_ILi192EEEEEELi192ENS_12float_e4m3_tEfNS_4arch4Sm90ELb0ELb1ELb0ELb1ELb1ELb0ELb0ELb1ELb1ELb1ELb0ELb0EEENS1_21CollectiveEpilogueFwdINS6_IJSA_SB_SA_EEES9_NS_10bfloat16_tESF_Li256ELb1ELb1ELb0ELb1EEENS1_36VarlenDynamicPersistentTileSchedulerILi128ELi128ELi256ELi128ELb0ELb1ELb1ELb1ELb0ELb1EEEEEEEEEvNT_6ParamsE,(.L_x_15838 - _ZN7cutlass13device_kernelIN5flash11enable_sm90INS1_16FlashAttnFwdSm90INS1_25CollectiveMainloopFwdSm90ILi2EN4cute5tupleIJNS5_1CILi1EEES8_S8_EEENS6_IJNS7_ILi128EEESA_NS7_ILi192EEEEEELi192ENS_12float_e4m3_tEfNS_4arch4Sm90ELb0ELb1ELb0ELb1ELb1ELb0ELb0ELb1ELb1ELb1ELb0ELb0EEENS1_21CollectiveEpilogueFwdINS6_IJSA_SB_SA_EEES9_NS_10bfloat16_tESF_Li256ELb1ELb1ELb0ELb1EEENS1_36VarlenDynamicPersistentTileSchedulerILi128ELi128ELi256ELi128ELb0ELb1ELb1ELb1ELb0ELb1EEEEEEEEEvNT_6ParamsE)
        .other          _ZN7cutlass13device_kernelIN5flash11enable_sm90INS1_16FlashAttnFwdSm90INS1_25CollectiveMainloopFwdSm90ILi2EN4cute5tupleIJNS5_1CILi1EEES8_S8_EEENS6_IJNS7_ILi128EEESA_NS7_ILi192EEEEEELi192ENS_12float_e4m3_tEfNS_4arch4Sm90ELb0ELb1ELb0ELb1ELb1ELb0ELb0ELb1ELb1ELb1ELb0ELb0EEENS1_21CollectiveEpilogueFwdINS6_IJSA_SB_SA_EEES9_NS_10bfloat16_tESF_Li256ELb1ELb1ELb0ELb1EEENS1_36VarlenDynamicPersistentTileSchedulerILi128ELi128ELi256ELi128ELb0ELb1ELb1ELb1ELb0ELb1EEEEEEEEEvNT_6ParamsE,@"STO_CUDA_ENTRY STV_DEFAULT"
_ZN7cutlass13device_kernelIN5flash11enable_sm90INS1_16FlashAttnFwdSm90INS1_25CollectiveMainloopFwdSm90ILi2EN4cute5tupleIJNS5_1CILi1EEES8_S8_EEENS6_IJNS7_ILi128EEESA_NS7_ILi192EEEEEELi192ENS_12float_e4m3_tEfNS_4arch4Sm90ELb0ELb1ELb0ELb1ELb1ELb0ELb0ELb1ELb1ELb1ELb0ELb0EEENS1_21CollectiveEpilogueFwdINS6_IJSA_SB_SA_EEES9_NS_10bfloat16_tESF_Li256ELb1ELb1ELb0ELb1EEENS1_36VarlenDynamicPersistentTileSchedulerILi128ELi128ELi256ELi128ELb0ELb1ELb1ELb1ELb0ELb1EEEEEEEEEvNT_6ParamsE:
        /* <DEDUP_REMOVED lines=45> */
.L_x_4905:
        /* <DEDUP_REMOVED lines=22> */
.L_x_4906:
        /* <DEDUP_REMOVED lines=18> */
.L_x_4907:
        /* <DEDUP_REMOVED lines=22> */
.L_x_4908:
        /* <DEDUP_REMOVED lines=24> */
.L_x_4909:
        /* <DEDUP_REMOVED lines=8> */
.L_x_4911:
        /* <DEDUP_REMOVED lines=20> */
[----:B------:R-:W-:Y:S01]  /*09f0*/  ULOP3.LUT UR50, UR44, 0x1, URZ, 0xfc, !UPT ;  /* 0x000000012c327892 */ /* 0x000fe2000f8efc3f */
[----:B------:R-:W-:Y:S01]  /*0a00*/  R2UR UR52, R10 ;  /* 0x000000000a3472ca */ /* 0x000fe200000e0000 */
[----:B------:R-:W-:Y:S01]  /*0a10*/  UMOV UR49, URZ ;  /* 0x0000003f00317c82 */ /* 0x000fe20008000000 */
[----:B------:R-:W-:Y:S01]  /*0a20*/  SHF.R.S32.HI R3, RZ, 0x1f, R208 ;  /* 0x0000001fff037819 */ /* 0x000fe200000114d0 */
[----:B------:R-:W-:Y:S01]  /*0a30*/  UMOV UR48, URZ ;  /* 0x0000003f00307c82 */ /* 0x000fe20008000000 */
[----:B------:R-:W-:Y:S01]  /*0a40*/  R2UR UR51, R11 ;  /* 0x000000000b3372ca */ /* 0x000fe200000e0000 */
[----:B------:R-:W-:Y:S01]  /*0a50*/  UMOV UR47, URZ ;  /* 0x0000003f002f7c82 */ /* 0x000fe20008000000 */
[CC--:B------:R-:W-:Y:S02]  /*0a60*/  LEA.HI R5, R3.reuse, R208.reuse, RZ, 0x7 ;  /* 0x000000d003057211 */ /* 0x0c0fe400078f38ff */
[----:B------:R-:W-:-:S02]  /*0a70*/  LEA.HI R0, R3, R208, RZ, 0x4 ;  /* 0x000000d003007211 */ /* 0x000fc400078f20ff */
[----:B------:R-:W-:Y:S02]  /*0a80*/  LOP3.LUT R201, R5, 0xffffff80, RZ, 0xc0, !PT ;  /* 0xffffff8005c97812 */ /* 0x000fe400078ec0ff */
[----:B------:R-:W-:Y:S02]  /*0a90*/  SHF.R.S32.HI R9, RZ, 0x4, R0 ;  /* 0x00000004ff097819 */ /* 0x000fe40000011400 */
[----:B------:R-:W-:Y:S01]  /*0aa0*/  LOP3.LUT R7, R0, 0x3fffff0, RZ, 0xc0, !PT ;  /* 0x03fffff000077812 */ /* 0x000fe200078ec0ff */
[----:B------:R-:W-:Y:S01]  /*0ab0*/  IMAD.IADD R201, R208, 0x1, -R201 ;  /* 0x00000001d0c97824 */ /* 0x000fe200078e0ac9 */
[----:B------:R-:W-:Y:S02]  /*0ac0*/  LEA.HI R0, R0, R9, RZ, 0x1 ;  /* 0x0000000900007211 */ /* 0x000fe400078f08ff */
[----:B------:R-:W-:Y:S01]  /*0ad0*/  LEA.HI R2, R3, R208, RZ, 0x5 ;  /* 0x000000d003027211 */ /* 0x000fe200078f28ff */
[----:B------:R-:W-:Y:S01]  /*0ae0*/  IMAD.IADD R7, R208, 0x1, -R7 ;  /* 0x00000001d0077824 */ /* 0x000fe200078e0a07 */
[----:B------:R-:W-:-:S02]  /*0af0*/  SHF.R.S32.HI R4, RZ, 0x1f, R201 ;  /* 0x0000001fff047819 */ /* 0x000fc400000114c9 */
[----:B------:R-:W-:Y:S01]  /*0b00*/  LOP3.LUT R0, R0, 0x1ffffffe, RZ, 0xc0, !PT ;  /* 0x1ffffffe00007812 */ /* 0x000fe200078ec0ff */
[----:B------:R-:W-:Y:S01]  /*0b10*/  IMAD.SHL.U32 R2, R2, 0x20, RZ ;  /* 0x0000002002027824 */ /* 0x000fe200078e00ff */
[----:B------:R-:W-:Y:S02]  /*0b20*/  LEA.HI R6, R4, R201, RZ, 0x2 ;  /* 0x000000c904067211 */ /* 0x000fe400078f10ff */
[----:B------:R-:W-:Y:S01]  /*0b30*/  LEA.HI R10, R3, R208, RZ, 0x2 ;  /* 0x000000d0030a7211 */ /* 0x000fe200078f10ff */
[----:B------:R-:W-:Y:S01]  /*0b40*/  IMAD.IADD R0, R9, 0x1, -R0 ;  /* 0x0000000109007824 */ /* 0x000fe200078e0a00 */
[--C-:B------:R-:W-:Y:S02]  /*0b50*/  SHF.R.S32.HI R8, RZ, 0x2, R6.reuse ;  /* 0x00000002ff087819 */ /* 0x100fe40000011406 */
[----:B------:R-:W-:Y:S02]  /*0b60*/  SHF.R.S32.HI R11, RZ, 0x1f, R6 ;  /* 0x0000001fff0b7819 */ /* 0x000fe40000011406 */
[----:B------:R-:W-:-:S02]  /*0b70*/  LOP3.LUT R9, R10, 0xfffffffc, RZ, 0xc0, !PT ;  /* 0xfffffffc0a097812 */ /* 0x000fc400078ec0ff */
[----:B------:R-:W-:Y:S02]  /*0b80*/  LEA.HI R3, R3, R208, RZ, 0x3 ;  /* 0x000000d003037211 */ /* 0x000fe400078f18ff */
[----:B------:R-:W-:Y:S01]  /*0b90*/  LEA.HI R11, R11, R8, RZ, 0x3 ;  /* 0x000000080b0b7211 */ /* 0x000fe200078f18ff */
[----:B------:R-:W-:Y:S01]  /*0ba0*/  IMAD.IADD R9, R208, 0x1, -R9 ;  /* 0x00000001d0097824 */ /* 0x000fe200078e0a09 */
[----:B------:R-:W-:Y:S02]  /*0bb0*/  SHF.R.S32.HI R202, RZ, 0x7, R5 ;  /* 0x00000007ffca7819 */ /* 0x000fe40000011405 */
[----:B------:R-:W-:Y:S02]  /*0bc0*/  LOP3.LUT R2, R2, 0xfffffc00, RZ, 0xc0, !PT ;  /* 0xfffffc0002027812 */ /* 0x000fe400078ec0ff */
        /* <DEDUP_REMOVED lines=26> */
.L_x_5019:
        /* <DEDUP_REMOVED lines=12> */
[----:B01----:R-:W-:Y:S02]  /*0e30*/  IMAD.U32 R2, RZ, RZ, UR6 ;  /* 0x00000006ff027e24 */ /* 0x003fe4000f8e00ff */
[----:B--2---:R-:W-:Y:S01]  /*0e40*/  IMAD.U32 R3, RZ, RZ, UR7 ;  /* 0x00000007ff037e24 */ /* 0x004fe2000f8e00ff */
[----:B------:R-:W-:-:S04]  /*0e50*/  @UP1 UIMAD.WIDE UR6, UR51, 0x4, UR8 ;  /* 0x00000004330618a5 */ /* 0x000fc8000f8e0208 */
[----:B------:R-:W2:Y:S02]  /*0e60*/  @P0 LDG.E R2, desc[UR56][R2.64] ;  /* 0x0000003802020981 */ /* 0x000ea4000c1e1900 */
[----:B------:R-:W-:Y:S02]  /*0e70*/  IMAD.U32 R4, RZ, RZ, UR6 ;  /* 0x00000006ff047e24 */ /* 0x000fe4000f8e00ff */
[----:B------:R-:W-:Y:S01]  /*0e80*/  IMAD.U32 R5, RZ, RZ, UR7 ;  /* 0x00000007ff057e24 */ /* 0x000fe2000f8e00ff */
[----:B------:R-:W-:-:S04]  /*0e90*/  ULDC.64 UR6, c[0x0][0x418] ;  /* 0x0001060000067ab9 */ /* 0x000fc80000000a00 */
[----:B---3--:R-:W3:Y:S01]  /*0ea0*/  @P2 LDG.E R4, desc[UR56][R4.64] ;  /* 0x0000003804042981 */ /* 0x008ee2000c1e1900 */
        /* <DEDUP_REMOVED lines=26> */
.L_x_4912:
        /* <DEDUP_REMOVED lines=10> */
.L_x_4913:
        /* <DEDUP_REMOVED lines=13> */
.L_x_4914:
        /* <DEDUP_REMOVED lines=77> */
.L_x_4916:
[----:B------:R-:W-:-:S11]  /*1690*/  UISETP.NE.AND UP0, UPT, UR5, 0x1, UPT ;  /* 0x000000010500788c */ /* 0x000fd6000bf05270 */
[----:B------:R-:W-:Y:S02]  /*16a0*/  @UP0 ULDC.64 UR8, c[0x0][0x9e8] ;  /* 0x00027a0000080ab9 */ /* 0x000fe40000000a00 */
[----:B------:R-:W-:-:S04]  /*16b0*/  UIMAD.WIDE.U32 UR6, UR4, UR8, URZ ;  /* 0x00000008040672a5 */ /* 0x000fc8000f8e003f */
[----:B------:R-:W-:-:S12]  /*16c0*/  @UP0 USHF.R.U32.HI UR4, URZ, UR9, UR7 ;  /* 0x000000093f040299 */ /* 0x000fd80008011607 */
.L_x_4917:
[----:B------:R-:W-:-:S06]  /*16d0*/  UIMAD UR4, UR4, UR5, UR5 ;  /* 0x00000005040472a4 */ /* 0x000fcc000f8e0205 */
[----:B------:R-:W-:-:S07]  /*16e0*/  VIMNMX R0, R0, UR4, PT ;  /* 0x0000000400007c48 */ /* 0x000fce000bfe0100 */
.L_x_4915:
        /* <DEDUP_REMOVED lines=32> */
.L_x_4919:
[----:B------:R-:W-:-:S11]  /*18f0*/  UISETP.NE.AND UP0, UPT, UR5, 0x1, UPT ;  /* 0x000000010500788c */ /* 0x000fd6000bf05270 */
[----:B------:R-:W-:Y:S02]  /*1900*/  @UP0 ULDC.64 UR10, c[0x0][0x9e8] ;  /* 0x00027a00000a0ab9 */ /* 0x000fe40000000a00 */
[----:B------:R-:W-:-:S04]  /*1910*/  UIMAD.WIDE.U32 UR6, UR4, UR10, URZ ;  /* 0x0000000a040672a5 */ /* 0x000fc8000f8e003f */
[----:B------:R-:W-:-:S12]  /*1920*/  @UP0 USHF.R.U32.HI UR4, URZ, UR11, UR7 ;  /* 0x0000000b3f040299 */ /* 0x000fd80008011607 */
.L_x_4920:
[----:B------:R-:W-:-:S04]  /*1930*/  UIMAD UR4, UR4, UR5, URZ ;  /* 0x00000005040472a4 */ /* 0x000fc8000f8e023f */
[----:B------:R-:W-:-:S04]  /*1940*/  UISETP.LT.AND UP0, UPT, UR9, UR4, UPT ;  /* 0x000000040900728c */ /* 0x000fc8000bf01270 */
[----:B------:R-:W-:-:S12]  /*1950*/  USEL UR9, UR9, UR4, !UP0 ;  /* 0x0000000409097287 */ /* 0x000fd8000c000000 */
.L_x_4918:
        /* <DEDUP_REMOVED lines=54> */
[----:B------:R-:W-:Y:S01]  /*1cc0*/  CS2R R130, SRZ ;  /* 0x0000000000827805 */ /* 0x000fe2000001ff00 */
[----:B------:R-:W-:Y:S01]  /*1cd0*/  IMAD.MOV.U32 R104, RZ, RZ, RZ ;  /* 0x000000ffff687224 */ /* 0x000fe200078e00ff */
[----:B------:R-:W-:Y:S01]  /*1ce0*/  CS2R R132, SRZ ;  /* 0x0000000000847805 */ /* 0x000fe2000001ff00 */
        /* <DEDUP_REMOVED lines=32> */
.L_x_4922:
        /* <DEDUP_REMOVED lines=9> */
.L_x_5127:
[----:B------:R-:W-:Y:S05]  /*1f80*/  @!P0 BRA `(.L_x_4924) ;  /* 0x0000000000048947 */ /* 0x000fea0003800000 */
[----:B------:R-:W-:Y:S01]  /*1f90*/  BPT.TRAP 0x1 ;  /* 0x000000040000795c */ /* 0x000fe20000300000 */
.L_x_4924:
[----:B0-----:R-:W-:Y:S02]  /*1fa0*/  IMAD.U32 R3, RZ, RZ, UR47 ;  /* 0x0000002fff037e24 */ /* 0x001fe4000f8e00ff */
[----:B------:R-:W-:-:S03]  /*1fb0*/  IMAD.U32 R0, RZ, RZ, UR48 ;  /* 0x00000030ff007e24 */ /* 0x000fc6000f8e00ff */
[----:B------:R-:W-:Y:S02]  /*1fc0*/  LEA R3, R3, UR36, 0x3 ;  /* 0x0000002403037c11 */ /* 0x000fe4000f8e18ff */
[----:B------:R-:W-:-:S04]  /*1fd0*/  SHF.L.U32 R0, R0, 0x1f, RZ ;  /* 0x0000001f00007819 */ /* 0x000fc800000006ff */
[----:B------:R0:W1:Y:S01]  /*1fe0*/  SYNCS.PHASECHK.TRANS64.TRYWAIT P1, [R3+URZ+0x2a830], R0 ;  /* 0x02a83000030075a7 */ /* 0x000062000802017f */
[----:B------:R-:W-:Y:S05]  /*1ff0*/  @!P0 BRA `(.L_x_4925) ;  /* 0x0000000000048947 */ /* 0x000fea0003800000 */
[----:B------:R-:W-:Y:S01]  /*2000*/  BPT.TRAP 0x1 ;  /* 0x000000040000795c */ /* 0x000fe20000300000 */
.L_x_4925:
[----:B-1----:R-:W-:Y:S05]  /*2010*/  @P1 BRA `(.L_x_4926) ;  /* 0x0000000000081947 */ /* 0x002fea0003800000 */
[----:B------:R-:W1:Y:S02]  /*2020*/  SYNCS.PHASECHK.TRANS64.TRYWAIT P1, [R3+URZ+0x2a830], R0 ;  /* 0x02a83000030075a7 */ /* 0x000e64000802017f */
[----:B-1----:R-:W-:Y:S05]  /*2030*/  @!P1 BRA `(.L_x_4927) ;  /* 0x0000015c00b09947 */ /* 0x002fea0003800000 */
.L_x_4926:
        /* <DEDUP_REMOVED lines=49> */
.L_x_4928:
[----:B------:R-:W-:Y:S01]  /*2350*/  UISETP.NE.AND UP1, UPT, UR54, URZ, UPT ;  /* 0x0000003f3600728c */ /* 0x000fe2000bf25270 */
[----:B01----:R-:W-:Y:S01]  /*2360*/  VIADD R0, R17, UR41 ;  /* 0x0000002911007c36 */ /* 0x003fe20008000000 */
[----:B------:R-:W-:Y:S01]  /*2370*/  R2UR UR6, R3 ;  /* 0x00000000030672ca */ /* 0x000fe200000e0000 */
[----:B------:R-:W-:Y:S01]  /*2380*/  IMAD.MOV.U32 R3, RZ, RZ, -0x80 ;  /* 0xffffff80ff037424 */ /* 0x000fe200078e00ff */
[----:B------:R-:W-:Y:S01]  /*2390*/  UISETP.NE.AND UP0, UPT, UR53, URZ, UPT ;  /* 0x0000003f3500728c */ /* 0x000fe2000bf05270 */
[----:B------:R-:W-:Y:S01]  /*23a0*/  IMAD.U32 R9, RZ, RZ, UR46 ;  /* 0x0000002eff097e24 */ /* 0x000fe2000f8e00ff */
[----:B------:R-:W-:Y:S01]  /*23b0*/  PLOP3.LUT P1, PT, PT, PT, UP1, 0x80, 0x0 ;  /* 0x000000000000781c */ /* 0x000fe20003f2f018 */
[C---:B------:R-:W-:Y:S01]  /*23c0*/  IMAD R7, R88.reuse, R3, 0x80 ;  /* 0x0000008058077424 */ /* 0x040fe200078e0203 */
[----:B------:R-:W-:Y:S01]  /*23d0*/  PLOP3.LUT P2, PT, PT, PT, UP1, 0x80, 0x0 ;  /* 0x000000000000781c */ /* 0x000fe20003f4f018 */
[----:B------:R-:W-:Y:S01]  /*23e0*/  ULDC UR30, c[0x0][0x9dc] ;  /* 0x00027700001e7ab9 */ /* 0x000fe20000000800 */
[----:B------:R-:W-:Y:S01]  /*23f0*/  ULDC UR14, c[0x0][0x9e0] ;  /* 0x00027800000e7ab9 */ /* 0x000fe20000000800 */
[----:B------:R-:W-:Y:S01]  /*2400*/  @UP1 ULDC UR7, c[0x0][0x44c] ;  /* 0x0001130000071ab9 */ /* 0x000fe20000000800 */
[----:B------:R-:W-:Y:S01]  /*2410*/  VIADD R3, R7, 0x1 ;  /* 0x0000000107037836 */ /* 0x000fe20000000000 */
[----:B------:R-:W-:-:S02]  /*2420*/  LEA R6, R88, 0xffffff80, 0x7 ;  /* 0xffffff8058067811 */ /* 0x000fc400078e38ff */
[----:B------:R-:W-:-:S04]  /*2430*/  UIADD3 UR6, UR6, 0x2a840, URZ ;  /* 0x0002a84006067890 */ /* 0x000fc8000fffe03f */
[----:B------:R-:W-:Y:S01]  /*2440*/  @P1 IMAD.HI.U32 R2, R0, UR7, RZ ;  /* 0x0000000700021c27 */ /* 0x000fe2000f8e00ff */
[----:B------:R-:W-:Y:S01]  /*2450*/  @UP1 ULDC UR7, c[0x0][0x450] ;  /* 0x0001140000071ab9 */ /* 0x000fe20000000800 */
[----:B------:R-:W-:Y:S01]  /*2460*/  UPRMT UR6, UR37, 0x654, UR6 ;  /* 0x0000065425067896 */ /* 0x000fe20008000006 */
[----:B------:R-:W-:Y:S02]  /*2470*/  PLOP3.LUT P1, PT, PT, PT, UP0, 0x40, 0x0 ;  /* 0x000000000000781c */ /* 0x000fe40003f2e808 */
[----:B------:R-:W-:Y:S01]  /*2480*/  @P2 SHF.R.U32.HI R0, RZ, UR7, R2 ;  /* 0x00000007ff002c19 */ /* 0x000fe20008011602 */
[C---:B------:R-:W-:Y:S02]  /*2490*/  IMAD R2, R16.reuse, -0x2, R3 ;  /* 0xfffffffe10027824 */ /* 0x040fe400078e0203 */
[----:B------:R-:W-:Y:S02]  /*24a0*/  VIADD R3, R7, UR40 ;  /* 0x0000002807037c36 */ /* 0x000fe40008000000 */
[----:B------:R-:W0:Y:S01]  /*24b0*/  SHFL.IDX PT, R5, R0, RZ, 0x1c1f ;  /* 0x001c1fff00057589 */ /* 0x000e2200000e0000 */
[----:B------:R-:W-:Y:S01]  /*24c0*/  SYNCS.ARRIVE.TRANS64.RED.A1T0 RZ, [UR6], RZ ;  /* 0x000000ffffff79a7 */ /* 0x000fe20008100406 */
[----:B------:R-:W-:Y:S01]  /*24d0*/  ULOP3.LUT UR6, URZ, UR30, URZ, 0x33, !UPT ;  /* 0x0000001e3f067292 */ /* 0x000fe2000f8e333f */
[----:B------:R-:W-:Y:S01]  /*24e0*/  IADD3 R2, -R9, UR40, R2 ;  /* 0x0000002809027c10 */ /* 0x000fe2000fffe102 */
[----:B------:R-:W-:-:S04]  /*24f0*/  IMAD R8, R16, -0x2, R3 ;  /* 0xfffffffe10087824 */ /* 0x000fc800078e0203 */
[C---:B------:R-:W-:Y:S02]  /*2500*/  VIADD R9, R2.reuse, UR14 ;  /* 0x0000000e02097c36 */ /* 0x040fe40008000000 */
[----:B------:R-:W-:-:S03]  /*2510*/  VIADD R10, R2, UR6 ;  /* 0x00000006020a7c36 */ /* 0x000fc60008000000 */
[----:B0-----:R-:W-:Y:S01]  /*2520*/  VIADDMNMX R2, R5, R9, R8, PT ;  /* 0x0000000905027246 */ /* 0x001fe20003800108 */
        /* <DEDUP_REMOVED lines=16> */
.L_x_4931:
[----:B------:R-:W-:Y:S02]  /*2630*/  ULDC UR6, c[0x0][0x9e4] ;  /* 0x0002790000067ab9 */ /* 0x000fe40000000800 */
[----:B------:R-:W-:-:S05]  /*2640*/  IMAD.U32 R11, RZ, RZ, UR6 ;  /* 0x00000006ff0b7e24 */ /* 0x000fca000f8e00ff */
[----:B------:R-:W-:-:S13]  /*2650*/  ISETP.NE.AND P1, PT, R11, 0x1, PT ;  /* 0x000000010b00780c */ /* 0x000fda0003f25270 */
[----:B------:R-:W0:Y:S02]  /*2660*/  @P1 LDC.64 R12, c[0x0][0x9e8] ;  /* 0x00027a00ff0c1b82 */ /* 0x000e240000000a00 */
[----:B0-----:R-:W-:-:S05]  /*2670*/  @P1 IMAD.HI.U32 R4, R5, R12, RZ ;  /* 0x0000000c05041227 */ /* 0x001fca00078e00ff */
[----:B------:R-:W-:-:S07]  /*2680*/  @P1 SHF.R.U32.HI R5, RZ, R13, R4 ;  /* 0x0000000dff051219 */ /* 0x000fce0000011604 */
.L_x_4932:
[----:B------:R-:W-:Y:S05]  /*2690*/  BSYNC B0 ;  /* 0x0000000000007941 */ /* 0x000fea0003800000 */
.L_x_4930:
[----:B------:R-:W-:-:S04]  /*26a0*/  IMAD R5, R5, R11, -R6 ;  /* 0x0000000b05057224 */ /* 0x000fc800078e0a06 */
[----:B------:R-:W-:-:S05]  /*26b0*/  IMAD R5, R16, -0x2, R5 ;  /* 0xfffffffe10057824 */ /* 0x000fca00078e0205 */
[----:B------:R-:W-:Y:S02]  /*26c0*/  VIADDMNMX R2, R5, R11, R2, PT ;  /* 0x0000000b05027246 */ /* 0x000fe40003800102 */
[----:B------:R-:W-:-:S07]  /*26d0*/  VIMNMX R3, R3, R5, !PT ;  /* 0x0000000503037248 */ /* 0x000fce0007fe0100 */
.L_x_4929:
[C---:B------:R-:W-:Y:S01]  /*26e0*/  ISETP.GE.AND P2, PT, R7.reuse, 0x9, PT ;  /* 0x000000090700780c */ /* 0x040fe20003f46270 */
[----:B------:R-:W-:Y:S01]  /*26f0*/  UISETP.NE.AND UP0, UPT, UR53, URZ, UPT ;  /* 0x0000003f3500728c */ /* 0x000fe2000bf05270 */
[----:B------:R-:W-:Y:S02]  /*2700*/  ISETP.GE.AND P1, PT, R7, 0x2, PT ;  /* 0x000000020700780c */ /* 0x000fe40003f26270 */
        /* <DEDUP_REMOVED lines=10> */
[----:B------:R-:W-:Y:S02]  /*27b0*/  ISETP.LT.OR P3, PT, R2, 0x11, P3 ;  /* 0x000000110200780c */ /* 0x000fe40001f61670 */
        /* <DEDUP_REMOVED lines=139> */
[----:B------:R-:W-:Y:S02]  /*3070*/  ISETP.GT.AND P6, PT, R3, 0x79, !P6 ;  /* 0x000000790300780c */ /* 0x000fe400077c4270 */
[----:B------:R-:W0:Y:S02]  /*3080*/  SHFL.IDX PT, R3, R0, 0x1, 0x1c1f ;  /* 0x003c1f0000037f89 */ /* 0x000e2400000e0000 */
[----:B------:R-:W-:-:S04]  /*3090*/  ISETP.LT.OR P6, PT, R2, 0x7a, P6 ;  /* 0x0000007a0200780c */ /* 0x000fc800037c1670 */
[----:B------:R-:W-:Y:S02]  /*30a0*/  FSEL R85, R85, -INF , !P6 ;  /* 0xff80000055557808 */ /* 0x000fe40007000000 */
[----:B------:R-:W-:Y:S02]  /*30b0*/  PLOP3.LUT P6, PT, PT, PT, UP0, 0x40, 0x0 ;  /* 0x000000000000781c */ /* 0x000fe40003fce808 */
[----:B0-----:R-:W-:Y:S01]  /*30c0*/  VIADDMNMX R7, R3, R9, R8, PT ;  /* 0x0000000903077246 */ /* 0x001fe20003800108 */
[----:B------:R-:W-:-:S10]  /*30d0*/  IMAD.IADD R10, R10, 0x1, R3 ;  /* 0x000000010a0a7824 */ /* 0x000fd400078e0203 */
        /* <DEDUP_REMOVED lines=15> */
.L_x_4935:
[----:B------:R-:W-:Y:S02]  /*31d0*/  ULDC UR6, c[0x0][0x9e4] ;  /* 0x0002790000067ab9 */ /* 0x000fe40000000800 */
[----:B------:R-:W-:-:S05]  /*31e0*/  IMAD.U32 R2, RZ, RZ, UR6 ;  /* 0x00000006ff027e24 */ /* 0x000fca000f8e00ff */
[----:B------:R-:W-:-:S13]  /*31f0*/  ISETP.NE.AND P6, PT, R2, 0x1, PT ;  /* 0x000000010200780c */ /* 0x000fda0003fc5270 */
[----:B------:R-:W0:Y:S02]  /*3200*/  @P6 LDC.64 R4, c[0x0][0x9e8] ;  /* 0x00027a00ff046b82 */ /* 0x000e240000000a00 */
[----:B0-----:R-:W-:-:S05]  /*3210*/  @P6 IMAD.HI.U32 R0, R3, R4, RZ ;  /* 0x0000000403006227 */ /* 0x001fca00078e00ff */
[----:B------:R-:W-:-:S07]  /*3220*/  @P6 SHF.R.U32.HI R3, RZ, R5, R0 ;  /* 0x00000005ff036219 */ /* 0x000fce0000011600 */
.L_x_4936:
[----:B------:R-:W-:Y:S05]  /*3230*/  BSYNC B0 ;  /* 0x0000000000007941 */ /* 0x000fea0003800000 */
.L_x_4934:
[----:B------:R-:W-:-:S04]  /*3240*/  IMAD R3, R3, R2, -R6 ;  /* 0x0000000203037224 */ /* 0x000fc800078e0a06 */
[----:B------:R-:W-:-:S05]  /*3250*/  IMAD R3, R16, -0x2, R3 ;  /* 0xfffffffe10037824 */ /* 0x000fca00078e0203 */
[----:B------:R-:W-:Y:S02]  /*3260*/  VIADDMNMX R7, R3, R2, R7, PT ;  /* 0x0000000203077246 */ /* 0x000fe40003800107 */
[----:B------:R-:W-:-:S07]  /*3270*/  VIMNMX R10, R10, R3, !PT ;  /* 0x000000030a0a7248 */ /* 0x000fce0007fe0100 */
.L_x_4933:
        /* <DEDUP_REMOVED lines=20> */
[C---:B------:R-:W-:Y:S01]  /*33c0*/  ISETP.GT.AND P1, PT, R10.reuse, 0x10, !P1 ;  /* 0x000000100a00780c */ /* 0x040fe20004f24270 */
        /* <DEDUP_REMOVED lines=83> */
[C---:B------:R-:W-:Y:S02]  /*3900*/  ISETP.GT.AND P3, PT, R10.reuse, 0x70, !P3 ;  /* 0x000000700a00780c */ /* 0x040fe40005f64270 */
        /* <DEDUP_REMOVED lines=25> */
[----:B------:R-:W-:Y:S01]  /*3aa0*/  ISETP.NE.AND P1, PT, R100, RZ, PT ;  /* 0x000000ff6400720c */ /* 0x000fe20003f25270 */
[----:B------:R-:W-:-:S03]  /*3ab0*/  FFMA.FTZ R4, R0, R5, -8 ;  /* 0xc100000000047423 */ /* 0x000fc60000010005 */
        /* <DEDUP_REMOVED lines=15> */
[C---:B------:R-:W-:Y:S02]  /*3bb0*/  ISETP.GT.AND P1, PT, R10.reuse, 0x60, !P2 ;  /* 0x000000600a00780c */ /* 0x040fe40005724270 */
[----:B------:R-:W-:Y:S02]  /*3bc0*/  ISETP.NE.AND P2, PT, R107, RZ, PT ;  /* 0x000000ff6b00720c */ /* 0x000fe40003f45270 */
[----:B------:R-:W-:Y:S02]  /*3bd0*/  ISETP.LT.OR P1, PT, R7, 0x61, P1 ;  /* 0x000000610700780c */ /* 0x000fe40000f21670 */
[----:B------:R-:W-:Y:S02]  /*3be0*/  ISETP.GT.AND P2, PT, R10, 0x69, !P2 ;  /* 0x000000690a00780c */ /* 0x000fe40005744270 */
[----:B------:R-:W-:-:S02]  /*3bf0*/  FSEL R74, R74, -INF , !P1 ;  /* 0xff8000004a4a7808 */ /* 0x000fc40004800000 */
[----:B------:R-:W-:Y:S02]  /*3c00*/  ISETP.GT.AND P1, PT, R10, 0x61, !P6 ;  /* 0x000000610a00780c */ /* 0x000fe40007724270 */
[----:B------:R-:W-:Y:S02]  /*3c10*/  ISETP.NE.AND P6, PT, R11, RZ, PT ;  /* 0x000000ff0b00720c */ /* 0x000fe40003fc5270 */
        /* <DEDUP_REMOVED lines=50> */
[----:B-1----:R-:W-:Y:S01]  /*3f40*/  FADD.FTZ R33, R2, R3 ;  /* 0x0000000302217221 */ /* 0x002fe20000010000 */
[----:B------:R-:W-:-:S01]  /*3f50*/  FFMA.FTZ R8, R40, UR39, -R15 ;  /* 0x0000002728087c23 */ /* 0x000fc2000801080f */
[--C-:B------:R-:W-:Y:S01]  /*3f60*/  FFMA.FTZ R57, R57, UR39, -R15.reuse ;  /* 0x0000002739397c23 */ /* 0x100fe2000801080f */
[----:B------:R-:W-:Y:S01]  /*3f70*/  FMNMX.FTZ R12, R46, R11, !PT ;  /* 0x0000000b2e0c7209 */ /* 0x000fe20007810000 */
[--C-:B------:R-:W-:Y:S01]  /*3f80*/  FFMA.FTZ R68, R68, UR39, -R15.reuse ;  /* 0x0000002744447c23 */ /* 0x100fe2000801080f */
[----:B------:R-:W-:-:S01]  /*3f90*/  FFMA.FTZ R69, R69, UR39, -R15 ;  /* 0x0000002745457c23 */ /* 0x000fc2000801080f */
[----:B------:R-:W1:Y:S01]  /*3fa0*/  MUFU.EX2 R6, R6 ;  /* 0x0000000600067308 */ /* 0x000e620000000800 */
[----:B------:R-:W-:Y:S01]  /*3fb0*/  FMNMX.FTZ R11, R47, R12, !PT ;  /* 0x0000000c2f0b7209 */ /* 0x000fe20007810000 */
[----:B0-----:R-:W-:Y:S01]  /*3fc0*/  FADD.FTZ R36, R4, R33 ;  /* 0x0000002104247221 */ /* 0x001fe20000010000 */
[----:B------:R-:W-:-:S01]  /*3fd0*/  FFMA.FTZ R64, R64, UR39, -R15 ;  /* 0x0000002740407c23 */ /* 0x000fc2000801080f */
[--C-:B------:R-:W-:Y:S01]  /*3fe0*/  FFMA.FTZ R65, R65, UR39, -R15.reuse ;  /* 0x0000002741417c23 */ /* 0x100fe2000801080f */
[----:B------:R-:W-:Y:S01]  /*3ff0*/  FMNMX.FTZ R12, R50, R11, !PT ;  /* 0x0000000b320c7209 */ /* 0x000fe20007810000 */
[--C-:B------:R-:W-:Y:S01]  /*4000*/  FFMA.FTZ R21, R76, UR39, -R15.reuse ;  /* 0x000000274c157c23 */ /* 0x100fe2000801080f */
[----:B------:R-:W-:-:S01]  /*4010*/  FFMA.FTZ R14, R77, UR39, -R15 ;  /* 0x000000274d0e7c23 */ /* 0x000fc2000801080f */
[----:B------:R-:W0:Y:S01]  /*4020*/  MUFU.EX2 R24, R24 ;  /* 0x0000001800187308 */ /* 0x000e220000000800 */
[----:B------:R-:W-:Y:S01]  /*4030*/  FMNMX.FTZ R13, R51, R12, !PT ;  /* 0x0000000c330d7209 */ /* 0x000fe20007810000 */
[----:B--2---:R-:W-:Y:S01]  /*4040*/  FADD.FTZ R36, R9, R36 ;  /* 0x0000002409247221 */ /* 0x004fe20000010000 */
[----:B------:R-:W-:-:S01]  /*4050*/  FFMA.FTZ R20, R73, UR39, -R15 ;  /* 0x0000002749147c23 */ /* 0x000fc2000801080f */
[----:B------:R-:W-:Y:S01]  /*4060*/  FFMA.FTZ R72, R72, UR39, -R15 ;  /* 0x0000002748487c23 */ /* 0x000fe2000801080f */
[----:B------:R-:W-:Y:S01]  /*4070*/  FMNMX.FTZ R12, R54, R13, !PT ;  /* 0x0000000d360c7209 */ /* 0x000fe20007810000 */
[----:B------:R-:W-:-:S02]  /*4080*/  FADD.FTZ R33, R5, R36 ;  /* 0x0000002405217221 */ /* 0x000fc40000010000 */
[----:B------:R-:W2:Y:S01]  /*4090*/  MUFU.EX2 R37, R37 ;  /* 0x0000002500257308 */ /* 0x000ea20000000800 */
[----:B------:R-:W-:-:S04]  /*40a0*/  FMNMX.FTZ R13, R55, R12, !PT ;  /* 0x0000000c370d7209 */ /* 0x000fc80007810000 */
[----:B------:R-:W-:-:S03]  /*40b0*/  FMNMX.FTZ R12, R58, R13, !PT ;  /* 0x0000000d3a0c7209 */ /* 0x000fc60007810000 */
[----:B------:R1:W-:Y:S01]  /*40c0*/  MUFU.EX2 R11, R41 ;  /* 0x00000029000b7308 */ /* 0x0003e20000000800 */
[----:B------:R-:W-:-:S04]  /*40d0*/  FMNMX.FTZ R13, R59, R12, !PT ;  /* 0x0000000c3b0d7209 */ /* 0x000fc80007810000 */
[----:B------:R-:W-:-:S03]  /*40e0*/  FMNMX.FTZ R12, R62, R13, !PT ;  /* 0x0000000d3e0c7209 */ /* 0x000fc60007810000 */
[----:B------:R-:W-:Y:S01]  /*40f0*/  MUFU.EX2 R8, R8 ;  /* 0x0000000800087308 */ /* 0x000fe20000000800 */
[----:B------:R-:W-:Y:S01]  /*4100*/  FMNMX.FTZ R13, R63, R12, !PT ;  /* 0x0000000c3f0d7209 */ /* 0x000fe20007810000 */
[----:B-1----:R-:W-:-:S03]  /*4110*/  FADD.FTZ R41, R6, R33 ;  /* 0x0000002106297221 */ /* 0x002fc60000010000 */
[----:B------:R-:W-:Y:S01]  /*4120*/  FMNMX.FTZ R12, R66, R13, !PT ;  /* 0x0000000d420c7209 */ /* 0x000fe20007810000 */
[----:B0-----:R-:W-:-:S01]  /*4130*/  FADD.FTZ R40, R24, R41 ;  /* 0x0000002918287221 */ /* 0x001fc20000010000 */
[----:B--2---:R-:W-:Y:S01]  /*4140*/  F2FP.SATFINITE.E4M3.F32.PACK_AB_MERGE_C R24, R37, R24, RZ ;  /* 0x000000182518723e */ /* 0x004fe200048070ff */
[----:B------:R-:W-:Y:S01]  /*4150*/  MUFU.EX2 R44, R44 ;  /* 0x0000002c002c7308 */ /* 0x000fe20000000800 */
[----:B------:R-:W-:Y:S02]  /*4160*/  FMNMX.FTZ R13, R67, R12, !PT ;  /* 0x0000000c430d7209 */ /* 0x000fe40007810000 */
[----:B------:R-:W-:Y:S01]  /*4170*/  F2FP.SATFINITE.E4M3.F32.PACK_AB_MERGE_C R198, R6, R5, R24 ;  /* 0x0000000506c6723e */ /* 0x000fe20004807018 */
[----:B------:R-:W-:Y:S01]  /*4180*/  VIADD R6, R88, 0xfffffffe ;  /* 0xfffffffe58067836 */ /* 0x000fe20000000000 */
        /* <DEDUP_REMOVED lines=94> */
[----:B------:R-:W-:Y:S01]  /*4770*/  FADD.FTZ R5, R25, R4 ;  /* 0x0000000419057221 */ /* 0x000fe20000010000 */
[----:B------:R-:W-:-:S03]  /*4780*/  F2FP.SATFINITE.E4M3.F32.PACK_AB_MERGE_C R4, R53, R52, RZ ;  /* 0x000000343504723e */ /* 0x000fc600048070ff */
[C---:B------:R-:W-:Y:S01]  /*4790*/  FADD.FTZ R5, R28.reuse, R5 ;  /* 0x000000051c057221 */ /* 0x040fe20000010000 */
[----:B------:R-:W-:Y:S01]  /*47a0*/  F2FP.SATFINITE.E4M3.F32.PACK_AB_MERGE_C R194, R28, R25, R4 ;  /* 0x000000191cc2723e */ /* 0x000fe20004807004 */
[----:B------:R-:W2:Y:S01]  /*47b0*/  MUFU.EX2 R43, R43 ;  /* 0x0000002b002b7308 */ /* 0x000ea20000000800 */
[----:B0-----:R-:W-:-:S01]  /*47c0*/  FADD.FTZ R3, R39, R2 ;  /* 0x0000000227037221 */ /* 0x001fc20000010000 */
[----:B------:R-:W-:Y:S01]  /*47d0*/  FADD.FTZ R52, R52, R5 ;  /* 0x0000000534347221 */ /* 0x000fe20000010000 */
[----:B------:R-:W-:Y:S02]  /*47e0*/  F2FP.SATFINITE.E4M3.F32.PACK_AB_MERGE_C R5, R61, R60, RZ ;  /* 0x0000003c3d05723e */ /* 0x000fe400048070ff */
[----:B------:R-:W-:Y:S01]  /*47f0*/  F2FP.SATFINITE.E4M3.F32.PACK_AB_MERGE_C R38, R39, R38, RZ ;  /* 0x000000262726723e */ /* 0x000fe200048070ff */
[----:B------:R-:W-:-:S01]  /*4800*/  FADD.FTZ R53, R53, R52 ;  /* 0x0000003435357221 */ /* 0x000fc20000010000 */
[----:B------:R-:W-:Y:S01]  /*4810*/  F2FP.SATFINITE.E4M3.F32.PACK_AB_MERGE_C R188, R57, R56, R5 ;  /* 0x0000003839bc723e */ /* 0x000fe20004807005 */
[----:B------:R-:W0:Y:S01]  /*4820*/  MUFU.EX2 R46, R46 ;  /* 0x0000002e002e7308 */ /* 0x000e220000000800 */
[----:B-1----:R-:W-:-:S01]  /*4830*/  FADD.FTZ R2, R42, R3 ;  /* 0x000000032a027221 */ /* 0x002fc20000010000 */
[----:B------:R-:W-:Y:S01]  /*4840*/  FADD.FTZ R4, R56, R53 ;  /* 0x0000003538047221 */ /* 0x000fe20000010000 */
[----:B------:R-:W-:-:S03]  /*4850*/  F2FP.SATFINITE.E4M3.F32.PACK_AB_MERGE_C R199, R35, R34, R38 ;  /* 0x0000002223c7723e */ /* 0x000fc60004807026 */
[----:B------:R-:W-:Y:S01]  /*4860*/  FADD.FTZ R57, R57, R4 ;  /* 0x0000000439397221 */ /* 0x000fe20000010000 */
        /* <DEDUP_REMOVED lines=95> */
.L_x_4938:
[----:B------:R-:W-:Y:S02]  /*4e60*/  ULDC UR18, c[0x0][0x9e4] ;  /* 0x0002790000127ab9 */ /* 0x000fe40000000800 */
[----:B------:R-:W-:-:S11]  /*4e70*/  UISETP.NE.AND UP0, UPT, UR18, 0x1, UPT ;  /* 0x000000011200788c */ /* 0x000fd6000bf05270 */
[----:B------:R-:W-:Y:S02]  /*4e80*/  @UP0 ULDC.64 UR6, c[0x0][0x9e8] ;  /* 0x00027a0000060ab9 */ /* 0x000fe40000000a00 */
[----:B------:R-:W-:-:S04]  /*4e90*/  UIMAD.WIDE.U32 UR10, UR15, UR6, URZ ;  /* 0x000000060f0a72a5 */ /* 0x000fc8000f8e003f */
[----:B------:R-:W-:-:S12]  /*4ea0*/  @UP0 USHF.R.U32.HI UR15, URZ, UR7, UR11 ;  /* 0x000000073f0f0299 */ /* 0x000fd8000801160b */
.L_x_4939:
[----:B------:R-:W-:-:S04]  /*4eb0*/  UIMAD UR15, UR15, UR18, UR18 ;  /* 0x000000120f0f72a4 */ /* 0x000fc8000f8e0212 */
[----:B------:R-:W-:-:S04]  /*4ec0*/  UISETP.LT.AND UP0, UPT, UR14, UR15, UPT ;  /* 0x0000000f0e00728c */ /* 0x000fc8000bf01270 */
[----:B------:R-:W-:-:S12]  /*4ed0*/  USEL UR14, UR14, UR15, UP0 ;  /* 0x0000000f0e0e7287 */ /* 0x000fd80008000000 */
.L_x_4937:
        /* <DEDUP_REMOVED lines=63> */
.L_x_4959:
[----:B------:R-:W-:Y:S01]  /*52d0*/  ISETP.NE.AND P2, PT, RZ, UR45, PT ;  /* 0x0000002dff007c0c */ /* 0x000fe2000bf45270 */
[----:B------:R-:W-:-:S04]  /*52e0*/  UISETP.NE.AND UP0, UPT, UR33, 0x1, UPT ;  /* 0x000000012100788c */ /* 0x000fc8000bf05270 */
[----:B------:R-:W-:-:S04]  /*52f0*/  USEL UR48, URZ, 0x1, UP0 ;  /* 0x000000013f307887 */ /* 0x000fc80008000000 */
[----:B------:R-:W-:-:S04]  /*5300*/  ULOP3.LUT UR48, UR34, UR48, URZ, 0x3c, !UPT ;  /* 0x0000003022307292 */ /* 0x000fc8000f8e3c3f */
[----:B------:R-:W-:Y:S08]  /*5310*/  @P2 BRA `(.L_x_4941) ;  /* 0x0000000000382947 */ /* 0x000ff00003800000 */
[----:B------:R-:W-:Y:S05]  /*5320*/  @!P0 BRA `(.L_x_4942) ;  /* 0x0000000000048947 */ /* 0x000fea0003800000 */
[----:B------:R-:W-:Y:S01]  /*5330*/  BPT.TRAP 0x1 ;  /* 0x000000040000795c */ /* 0x000fe20000300000 */
.L_x_4942:
        /* <DEDUP_REMOVED lines=9> */
.L_x_4943:
[----:B-1----:R-:W-:Y:S05]  /*53d0*/  @P1 BRA `(.L_x_4941) ;  /* 0x0000000000081947 */ /* 0x002fea0003800000 */
[----:B------:R-:W1:Y:S02]  /*53e0*/  SYNCS.PHASECHK.TRANS64.TRYWAIT P1, [UR6+0x2a830], R0 ;  /* 0x02a83000ff0075a7 */ /* 0x000e640008020146 */
[----:B-1----:R-:W-:Y:S05]  /*53f0*/  @!P1 BRA `(.L_x_4944) ;  /* 0x0000012800d49947 */ /* 0x002fea0003800000 */
.L_x_4941:
[----:B-1----:R-:W1:Y:S01]  /*5400*/  S2R R7, SR_TID.X ;  /* 0x0000000000077919 */ /* 0x002e620000002100 */
        /* <DEDUP_REMOVED lines=15> */
[----:B-1----:R-:W-:-:S05]  /*5500*/  SHF.R.U32.HI R7, RZ, 0x7, R7 ;  /* 0x00000007ff077819 */ /* 0x002fca0000011607 */
[----:B0-----:R-:W-:-:S05]  /*5510*/  VIADD R0, R7, 0x8 ;  /* 0x0000000807007836 */ /* 0x001fca0000000000 */
        /* <DEDUP_REMOVED lines=22> */
.L_x_4946:
[----:B------:R-:W-:Y:S01]  /*5680*/  ULEA UR6, UR33, UR36, 0x3 ;  /* 0x0000002421067291 */ /* 0x000fe2000f8e183f */
[----:B------:R-:W-:-:S05]  /*5690*/  IMAD.U32 R0, RZ, RZ, UR34 ;  /* 0x00000022ff007e24 */ /* 0x000fca000f8e00ff */
[----:B------:R-:W-:-:S04]  /*56a0*/  SHF.L.U32 R0, R0, 0x1f, RZ ;  /* 0x0000001f00007819 */ /* 0x000fc800000006ff */
[----:B------:R0:W1:Y:S01]  /*56b0*/  SYNCS.PHASECHK.TRANS64.TRYWAIT P1, [UR6+0x2a850], R0 ;  /* 0x02a85000ff0075a7 */ /* 0x0000620008020146 */
[----:B------:R-:W-:Y:S05]  /*56c0*/  @!P0 BRA `(.L_x_4947) ;  /* 0x0000000000048947 */ /* 0x000fea0003800000 */
[----:B------:R-:W-:Y:S01]  /*56d0*/  BPT.TRAP 0x1 ;  /* 0x000000040000795c */ /* 0x000fe20000300000 */
.L_x_4947:
[----:B-1----:R-:W-:Y:S05]  /*56e0*/  @P1 BRA `(.L_x_4945) ;  /* 0x0000000000081947 */ /* 0x002fea0003800000 */
[----:B------:R-:W1:Y:S02]  /*56f0*/  SYNCS.PHASECHK.TRANS64.TRYWAIT P1, [UR6+0x2a850], R0 ;  /* 0x02a85000ff0075a7 */ /* 0x000e640008020146 */
[----:B-1----:R-:W-:Y:S05]  /*5700*/  @!P1 BRA `(.L_x_4948) ;  /* 0x0000012800289947 */ /* 0x002fea0003800000 */
.L_x_4945:
[----:B------:R-:W-:Y:S01]  /*5710*/  UIADD3 UR6, UR36, 0x400, URZ ;  /* 0x0000040024067890 */ /* 0x000fe2000fffe03f */
[----:B------:R-:W-:Y:S01]  /*5720*/  WARPGROUP.ARRIVE ;  /* 0x00000000000079c5 */ /* 0x000fe20000000000 */
[----:B------:R-:W-:-:S05]  /*5730*/  UMOV UR7, 0x40000040 ;  /* 0x4000004000077882 */ /* 0x000fca0000000000 */
[----:B-1----:R-:W1:Y:S01]  /*5740*/  S2R R7, SR_TID.X ;  /* 0x0000000000077919 */ /* 0x002e620000002100 */
        /* <DEDUP_REMOVED lines=8> */
[----:B-1----:R-:W-:-:S04]  /*57d0*/  SHF.R.U32.HI R7, RZ, 0x7, R7 ;  /* 0x00000007ff077819 */ /* 0x002fc80000011607 */
[----:B0-----:R-:W-:Y:S01]  /*57e0*/  IADD3 R0, -R7, 0xb, RZ ;  /* 0x0000000b07007810 */ /* 0x001fe20007ffe1ff */
        /* <DEDUP_REMOVED lines=17> */
.L_x_4949:
[----:B------:R-:W-:Y:S01]  /*5900*/  UISETP.NE.AND UP1, UPT, UR54, URZ, UPT ;  /* 0x0000003f3600728c */ /* 0x000fe2000bf25270 */
[----:B------:R-:W-:Y:S01]  /*5910*/  VIADD R8, R17, UR41 ;  /* 0x0000002911087c36 */ /* 0x000fe20008000000 */
[----:B------:R-:W-:Y:S01]  /*5920*/  ULEA UR6, UR47, UR36, 0x3 ;  /* 0x000000242f067291 */ /* 0x000fe2000f8e183f */
[----:B------:R-:W-:Y:S01]  /*5930*/  IMAD.U32 R10, RZ, RZ, UR46 ;  /* 0x0000002eff0a7e24 */ /* 0x000fe2000f8e00ff */
[----:B------:R-:W-:Y:S02]  /*5940*/  UISETP.NE.AND UP0, UPT, UR53, URZ, UPT ;  /* 0x0000003f3500728c */ /* 0x000fe4000bf05270 */
        /* <DEDUP_REMOVED lines=14> */
[----:B------:R-:W-:-:S05]  /*5a30*/  IMAD R7, R16, -0x2, R7 ;  /* 0xfffffffe10077824 */ /* 0x000fca00078e0207 */
[----:B------:R-:W-:-:S05]  /*5a40*/  IADD3 R7, -R10, UR40, R7 ;  /* 0x000000280a077c10 */ /* 0x000fca000fffe107 */
[C---:B------:R-:W-:Y:S02]  /*5a50*/  VIADD R10, R7.reuse, UR31 ;  /* 0x0000001f070a7c36 */ /* 0x040fe40008000000 */
[----:B------:R-:W-:Y:S02]  /*5a60*/  VIADD R7, R7, UR6 ;  /* 0x0000000607077c36 */ /* 0x000fe40008000000 */
[--C-:B0-----:R-:W-:Y:S02]  /*5a70*/  IMAD.IADD R9, R10, 0x1, R11.reuse ;  /* 0x000000010a097824 */ /* 0x101fe400078e020b */
        /* <DEDUP_REMOVED lines=15> */
.L_x_4952:
[----:B------:R-:W-:-:S05]  /*5b70*/  IMAD.U32 R20, RZ, RZ, UR29 ;  /* 0x0000001dff147e24 */ /* 0x000fca000f8e00ff */
[----:B------:R-:W-:-:S13]  /*5b80*/  ISETP.NE.AND P1, PT, R20, 0x1, PT ;  /* 0x000000011400780c */ /* 0x000fda0003f25270 */
[----:B------:R-:W0:Y:S02]  /*5b90*/  @P1 LDC.64 R14, c[0x0][0x9e8] ;  /* 0x00027a00ff0e1b82 */ /* 0x000e240000000a00 */
[----:B0-----:R-:W-:-:S05]  /*5ba0*/  @P1 IMAD.HI.U32 R14, R11, R14, RZ ;  /* 0x0000000e0b0e1227 */ /* 0x001fca00078e00ff */
[----:B------:R-:W-:-:S07]  /*5bb0*/  @P1 SHF.R.U32.HI R11, RZ, R15, R14 ;  /* 0x0000000fff0b1219 */ /* 0x000fce000001160e */
.L_x_4953:
[----:B------:R-:W-:Y:S05]  /*5bc0*/  BSYNC B0 ;  /* 0x0000000000007941 */ /* 0x000fea0003800000 */
.L_x_4951:
[----:B------:R-:W-:-:S04]  /*5bd0*/  IMAD R11, R11, R20, -R0 ;  /* 0x000000140b0b7224 */ /* 0x000fc800078e0a00 */
[----:B------:R-:W-:-:S05]  /*5be0*/  IMAD R11, R16, -0x2, R11 ;  /* 0xfffffffe100b7824 */ /* 0x000fca00078e020b */
[----:B------:R-:W-:Y:S02]  /*5bf0*/  VIADDMNMX R9, R11, R20, R9, PT ;  /* 0x000000140b097246 */ /* 0x000fe40003800109 */
[----:B------:R-:W-:-:S07]  /*5c00*/  VIMNMX R12, R12, R11, !PT ;  /* 0x0000000b0c0c7248 */ /* 0x000fce0007fe0100 */
.L_x_4950:
        /* <DEDUP_REMOVED lines=116> */
.L_x_4956:
[----:B------:R-:W-:-:S05]  /*6350*/  IMAD.U32 R12, RZ, RZ, UR29 ;  /* 0x0000001dff0c7e24 */ /* 0x000fca000f8e00ff */
[----:B------:R-:W-:-:S13]  /*6360*/  ISETP.NE.AND P2, PT, R12, 0x1, PT ;  /* 0x000000010c00780c */ /* 0x000fda0003f45270 */
[----:B------:R-:W0:Y:S02]  /*6370*/  @P2 LDC.64 R8, c[0x0][0x9e8] ;  /* 0x00027a00ff082b82 */ /* 0x000e240000000a00 */
[----:B0-----:R-:W-:-:S05]  /*6380*/  @P2 IMAD.HI.U32 R8, R21, R8, RZ ;  /* 0x0000000815082227 */ /* 0x001fca00078e00ff */
[----:B------:R-:W-:-:S07]  /*6390*/  @P2 SHF.R.U32.HI R21, RZ, R9, R8 ;  /* 0x00000009ff152219 */ /* 0x000fce0000011608 */
.L_x_4957:
[----:B------:R-:W-:Y:S05]  /*63a0*/  BSYNC B0 ;  /* 0x0000000000007941 */ /* 0x000fea0003800000 */
.L_x_4955:
[----:B------:R-:W-:-:S04]  /*63b0*/  IMAD R21, R21, R12, -R0 ;  /* 0x0000000c15157224 */ /* 0x000fc800078e0a00 */
[----:B------:R-:W-:-:S05]  /*63c0*/  IMAD R21, R16, -0x2, R21 ;  /* 0xfffffffe10157824 */ /* 0x000fca00078e0215 */
[----:B------:R-:W-:Y:S02]  /*63d0*/  VIADDMNMX R10, R21, R12, R10, PT ;  /* 0x0000000c150a7246 */ /* 0x000fe4000380010a */
[----:B------:R-:W-:-:S07]  /*63e0*/  VIMNMX R7, R7, R21, !PT ;  /* 0x0000001507077248 */ /* 0x000fce0007fe0100 */
.L_x_4954:
        /* <DEDUP_REMOVED lines=378> */
.L_x_4958:
        /* <DEDUP_REMOVED lines=139> */
.L_x_4940:
        /* <DEDUP_REMOVED lines=24> */
.L_x_4961:
[----:B------:R-:W-:Y:S02]  /*85c0*/  ULDC UR15, c[0x0][0x9e4] ;  /* 0x00027900000f7ab9 */ /* 0x000fe40000000800 */
[----:B------:R-:W-:-:S11]  /*85d0*/  UISETP.NE.AND UP0, UPT, UR15, 0x1, UPT ;  /* 0x000000010f00788c */ /* 0x000fd6000bf05270 */
[----:B------:R-:W-:Y:S02]  /*85e0*/  @UP0 ULDC.64 UR6, c[0x0][0x9e8] ;  /* 0x00027a0000060ab9 */ /* 0x000fe40000000a00 */
[----:B------:R-:W-:-:S04]  /*85f0*/  UIMAD.WIDE.U32 UR10, UR14, UR6, URZ ;  /* 0x000000060e0a72a5 */ /* 0x000fc8000f8e003f */
[----:B------:R-:W-:-:S12]  /*8600*/  @UP0 USHF.R.U32.HI UR14, URZ, UR7, UR11 ;  /* 0x000000073f0e0299 */ /* 0x000fd8000801160b */
.L_x_4962:
[----:B------:R-:W-:-:S04]  /*8610*/  UIMAD UR14, UR14, UR15, URZ ;  /* 0x0000000f0e0e72a4 */ /* 0x000fc8000f8e023f */
[----:B------:R-:W-:-:S04]  /*8620*/  UISETP.LT.AND UP0, UPT, UR30, UR14, UPT ;  /* 0x0000000e1e00728c */ /* 0x000fc8000bf01270 */
[----:B------:R-:W-:-:S12]  /*8630*/  USEL UR30, UR30, UR14, !UP0 ;  /* 0x0000000e1e1e7287 */ /* 0x000fd8000c000000 */
.L_x_4960:
        /* <DEDUP_REMOVED lines=9> */
[----:B------:R-:W-:Y:S01]  /*86d0*/  UMOV UR31, UR48 ;  /* 0x00000030001f7c82 */ /* 0x000fe20008000000 */
[----:B------:R-:W-:Y:S01]  /*86e0*/  IMAD.MOV.U32 R5, RZ, RZ, R0 ;  /* 0x000000ffff057224 */ /* 0x000fe200078e0000 */
[----:B------:R-:W-:-:S06]  /*86f0*/  UMOV UR30, UR47 ;  /* 0x0000002f001e7c82 */ /* 0x000fcc0008000000 */
.L_x_4974:
[----:B------:R-:W-:Y:S01]  /*8700*/  ISETP.NE.AND P2, PT, RZ, UR45, PT ;  /* 0x0000002dff007c0c */ /* 0x000fe2000bf45270 */
[----:B------:R-:W-:-:S04]  /*8710*/  UISETP.NE.AND UP0, UPT, UR30, 0x1, UPT ;  /* 0x000000011e00788c */ /* 0x000fc8000bf05270 */
[----:B------:R-:W-:-:S04]  /*8720*/  USEL UR48, URZ, 0x1, UP0 ;  /* 0x000000013f307887 */ /* 0x000fc80008000000 */
[----:B------:R-:W-:-:S04]  /*8730*/  ULOP3.LUT UR48, UR31, UR48, URZ, 0x3c, !UPT ;  /* 0x000000301f307292 */ /* 0x000fc8000f8e3c3f */
[----:B------:R-:W-:Y:S08]  /*8740*/  @P2 BRA `(.L_x_4964) ;  /* 0x0000000000382947 */ /* 0x000ff00003800000 */
[----:B------:R-:W-:Y:S05]  /*8750*/  @!P0 BRA `(.L_x_4965) ;  /* 0x0000000000048947 */ /* 0x000fea0003800000 */
[----:B------:R-:W-:Y:S01]  /*8760*/  BPT.TRAP 0x1 ;  /* 0x000000040000795c */ /* 0x000fe20000300000 */
.L_x_4965:
        /* <DEDUP_REMOVED lines=9> */
.L_x_4966:
[----:B-1----:R-:W-:Y:S05]  /*8800*/  @P1 BRA `(.L_x_4964) ;  /* 0x0000000000081947 */ /* 0x002fea0003800000 */
[----:B------:R-:W1:Y:S02]  /*8810*/  SYNCS.PHASECHK.TRANS64.TRYWAIT P1, [UR6+0x2a830], R0 ;  /* 0x02a83000ff0075a7 */ /* 0x000e640008020146 */
[----:B-1----:R-:W-:Y:S05]  /*8820*/  @!P1 BRA `(.L_x_4967) ;  /* 0x000000f400f89947 */ /* 0x002fea0003800000 */
.L_x_4964:
        /* <DEDUP_REMOVED lines=40> */
.L_x_4969:
[----:B------:R-:W-:Y:S01]  /*8ab0*/  ULEA UR6, UR30, UR36, 0x3 ;  /* 0x000000241e067291 */ /* 0x000fe2000f8e183f */
[----:B------:R-:W-:-:S05]  /*8ac0*/  IMAD.U32 R0, RZ, RZ, UR31 ;  /* 0x0000001fff007e24 */ /* 0x000fca000f8e00ff */
[----:B------:R-:W-:-:S04]  /*8ad0*/  SHF.L.U32 R0, R0, 0x1f, RZ ;  /* 0x0000001f00007819 */ /* 0x000fc800000006ff */
[----:B------:R0:W1:Y:S01]  /*8ae0*/  SYNCS.PHASECHK.TRANS64.TRYWAIT P1, [UR6+0x2a850], R0 ;  /* 0x02a85000ff0075a7 */ /* 0x0000620008020146 */
[----:B------:R-:W-:Y:S05]  /*8af0*/  @!P0 BRA `(.L_x_4970) ;  /* 0x0000000000048947 */ /* 0x000fea0003800000 */
[----:B------:R-:W-:Y:S01]  /*8b00*/  BPT.TRAP 0x1 ;  /* 0x000000040000795c */ /* 0x000fe20000300000 */
.L_x_4970:
[----:B-1----:R-:W-:Y:S05]  /*8b10*/  @P1 BRA `(.L_x_4968) ;  /* 0x0000000000081947 */ /* 0x002fea0003800000 */
[----:B------:R-:W1:Y:S02]  /*8b20*/  SYNCS.PHASECHK.TRANS64.TRYWAIT P1, [UR6+0x2a850], R0 ;  /* 0x02a85000ff0075a7 */ /* 0x000e640008020146 */
[----:B-1----:R-:W-:Y:S05]  /*8b30*/  @!P1 BRA `(.L_x_4971) ;  /* 0x000000f4004c9947 */ /* 0x002fea0003800000 */
.L_x_4968:
        /* <DEDUP_REMOVED lines=31> */
.L_x_4972:
        /* <DEDUP_REMOVED lines=82> */
[----:B------:R-:W-:Y:S02]  /*9250*/  IMAD.U32 R164, RZ, RZ, UR39 ;  /* 0x00000027ffa47e24 */ /* 0x000fe4000f8e00ff */
[--C-:B------:R-:W-:Y:S01]  /*9260*/  FFMA.FTZ R8, R121, UR39, -R184.reuse ;  /* 0x0000002779087c23 */ /* 0x100fe200080108b8 */
[----:B------:R-:W-:-:S01]  /*9270*/  FFMA.FTZ R121, R141, UR39, -R184 ;  /* 0x000000278d797c23 */ /* 0x000fc200080108b8 */
[----:B------:R-:W-:Y:S01]  /*9280*/  FMUL.FTZ R12, R5, UR39 ;  /* 0x00000027050c7c20 */ /* 0x000fe20008410000 */
[----:B------:R-:W-:-:S01]  /*9290*/  FFMA.FTZ R141, R161, UR39, -R184 ;  /* 0x00000027a18d7c23 */ /* 0x000fc200080108b8 */
[C---:B------:R-:W-:Y:S01]  /*92a0*/  FADD.FTZ R5, -R7.reuse, R4 ;  /* 0x0000000407057221 */ /* 0x040fe20000010100 */
[----:B------:R-:W-:-:S01]  /*92b0*/  FFMA.FTZ R161, R7, R164, -8 ;  /* 0xc100000007a17423 */ /* 0x000fc200000100a4 */
[----:B------:R-:W-:Y:S01]  /*92c0*/  FFMA.FTZ R9, R120, UR39, -R184 ;  /* 0x0000002778097c23 */ /* 0x000fe200080108b8 */
[----:B------:R0:W-:Y:S01]  /*92d0*/  MUFU.EX2 R4, R12 ;  /* 0x0000000c00047308 */ /* 0x0001e20000000800 */
[----:B------:R-:W-:Y:S01]  /*92e0*/  FMUL.FTZ R5, R5, UR39 ;  /* 0x0000002705057c20 */ /* 0x000fe20008410000 */
[--C-:B------:R-:W-:Y:S01]  /*92f0*/  FFMA.FTZ R122, R122, UR39, -R161.reuse ;  /* 0x000000277a7a7c23 */ /* 0x100fe200080108a1 */
[----:B------:R-:W-:-:S01]  /*9300*/  FFMA.FTZ R123, R123, UR39, -R161 ;  /* 0x000000277b7b7c23 */ /* 0x000fc200080108a1 */
[----:B------:R-:W-:Y:S01]  /*9310*/  FFMA.FTZ R126, R126, UR39, -R161 ;  /* 0x000000277e7e7c23 */ /* 0x000fe200080108a1 */
[----:B------:R-:W-:-:S01]  /*9320*/  FFMA.FTZ R11, R125, UR39, -R184 ;  /* 0x000000277d0b7c23 */ /* 0x000fc200080108b8 */
[--C-:B------:R-:W-:Y:S01]  /*9330*/  FFMA.FTZ R127, R127, UR39, -R161.reuse ;  /* 0x000000277f7f7c23 */ /* 0x100fe200080108a1 */
        /* <DEDUP_REMOVED lines=13> */
[----:B------:R-:W-:Y:S01]  /*9410*/  FFMA.FTZ R138, R138, UR39, -R161 ;  /* 0x000000278a8a7c23 */ /* 0x000fe200080108a1 */
[----:B------:R-:W-:-:S01]  /*9420*/  FFMA.FTZ R21, R137, UR39, -R184 ;  /* 0x0000002789157c23 */ /* 0x000fc200080108b8 */
[----:B------:R-:W-:Y:S01]  /*9430*/  FFMA.FTZ R139, R139, UR39, -R161 ;  /* 0x000000278b8b7c23 */ /* 0x000fe200080108a1 */
[----:B------:R-:W-:-:S01]  /*9440*/  FFMA.FTZ R120, R140, UR39, -R184 ;  /* 0x000000278c787c23 */ /* 0x000fc200080108b8 */
[----:B------:R-:W0:Y:S01]  /*9450*/  MUFU.EX2 R122, R122 ;  /* 0x0000007a007a7308 */ /* 0x000e220000000800 */
[----:B-1----:R-:W-:-:S01]  /*9460*/  FFMA.FTZ R3, R4, R3, R9 ;  /* 0x0000000304037223 */ /* 0x002fc20000010009 */
[--C-:B------:R-:W-:Y:S01]  /*9470*/  FFMA.FTZ R142, R142, UR39, -R161.reuse ;  /* 0x000000278e8e7c23 */ /* 0x100fe200080108a1 */
        /* <DEDUP_REMOVED lines=11> */
[----:B------:R-:W-:Y:S01]  /*9530*/  FFMA.FTZ R155, R155, UR39, -R161 ;  /* 0x000000279b9b7c23 */ /* 0x000fe200080108a1 */
        /* <DEDUP_REMOVED lines=11> */
[--C-:B------:R-:W-:Y:S01]  /*95f0*/  FFMA.FTZ R162, R162, UR39, -R161.reuse ;  /* 0x00000027a2a27c23 */ /* 0x100fe200080108a1 */
[----:B------:R-:W-:-:S01]  /*9600*/  FFMA.FTZ R163, R163, UR39, -R161 ;  /* 0x00000027a3a37c23 */ /* 0x000fc200080108a1 */
[----:B------:R-:W-:Y:S01]  /*9610*/  FFMA.FTZ R145, R165, UR39, -R184 ;  /* 0x00000027a5917c23 */ /* 0x000fe200080108b8 */
        /* <DEDUP_REMOVED lines=8> */
[----:B------:R-:W-:-:S03]  /*96a0*/  FFMA.FTZ R165, R181, UR39, -R184 ;  /* 0x00000027b5a57c23 */ /* 0x000fc600080108b8 */
        /* <DEDUP_REMOVED lines=24> */
[----:B------:R-:W-:-:S06]  /*9830*/  FFMA.FTZ R164, R166, UR39, -R161 ;  /* 0x00000027a6a47c23 */ /* 0x000fcc00080108a1 */
        /* <DEDUP_REMOVED lines=56> */
[----:B-1----:R-:W-:-:S01]  /*9bc0*/  FADD.FTZ R172, R162, R171 ;  /* 0x000000aba2ac7221 */ /* 0x002fc20000010000 */
[--C-:B------:R-:W-:Y:S01]  /*9bd0*/  FFMA.FTZ R171, R179, UR39, -R161.reuse ;  /* 0x00000027b3ab7c23 */ /* 0x100fe200080108a1 */
[----:B------:R-:W-:-:S05]  /*9be0*/  FFMA.FTZ R161, R183, UR39, -R161 ;  /* 0x00000027b7a17c23 */ /* 0x000fca00080108a1 */
        /* <DEDUP_REMOVED lines=44> */
.L_x_4973:
        /* <DEDUP_REMOVED lines=139> */
.L_x_4963:
        /* <DEDUP_REMOVED lines=8> */
[----:B------:R-:W-:-:S05]  /*a7e0*/  ULDC UR30, c[0x0][0x9e0] ;  /* 0x00027800001e7ab9 */ /* 0x000fca0000000800 */
.L_x_4994:
        /* <DEDUP_REMOVED lines=9> */
.L_x_4977:
[----:B------:R-:W-:Y:S01]  /*a880*/  ULEA UR6, UR47, UR36, 0x3 ;  /* 0x000000242f067291 */ /* 0x000fe2000f8e183f */
[----:B------:R-:W-:-:S05]  /*a890*/  IMAD.U32 R0, RZ, RZ, UR48 ;  /* 0x00000030ff007e24 */ /* 0x000fca000f8e00ff */
[----:B------:R-:W-:-:S04]  /*a8a0*/  SHF.L.U32 R0, R0, 0x1f, RZ ;  /* 0x0000001f00007819 */ /* 0x000fc800000006ff */
[----:B------:R0:W1:Y:S01]  /*a8b0*/  SYNCS.PHASECHK.TRANS64.TRYWAIT P1, [UR6+0x2a830], R0 ;  /* 0x02a83000ff0075a7 */ /* 0x0000620008020146 */
[----:B------:R-:W-:Y:S05]  /*a8c0*/  @!P0 BRA `(.L_x_4978) ;  /* 0x0000000000048947 */ /* 0x000fea0003800000 */
[----:B------:R-:W-:Y:S01]  /*a8d0*/  BPT.TRAP 0x1 ;  /* 0x000000040000795c */ /* 0x000fe20000300000 */
.L_x_4978:
[----:B-1----:R-:W-:Y:S05]  /*a8e0*/  @P1 BRA `(.L_x_4976) ;  /* 0x0000000000081947 */ /* 0x002fea0003800000 */
[----:B------:R-:W1:Y:S02]  /*a8f0*/  SYNCS.PHASECHK.TRANS64.TRYWAIT P1, [UR6+0x2a830], R0 ;  /* 0x02a83000ff0075a7 */ /* 0x000e640008020146 */
[----:B-1----:R-:W-:Y:S05]  /*a900*/  @!P1 BRA `(.L_x_4979) ;  /* 0x000000d400f09947 */ /* 0x002fea0003800000 */
.L_x_4976:
[----:B-1----:R-:W1:Y:S01]  /*a910*/  S2R R7, SR_TID.X ;  /* 0x0000000000077919 */ /* 0x002e620000002100 */
        /* <DEDUP_REMOVED lines=36> */
.L_x_4981:
[----:B------:R-:W-:Y:S01]  /*ab60*/  ULEA UR6, UR32, UR36, 0x3 ;  /* 0x0000002420067291 */ /* 0x000fe2000f8e183f */
[----:B------:R-:W-:-:S05]  /*ab70*/  IMAD.U32 R0, RZ, RZ, UR33 ;  /* 0x00000021ff007e24 */ /* 0x000fca000f8e00ff */
[----:B------:R-:W-:-:S04]  /*ab80*/  SHF.L.U32 R0, R0, 0x1f, RZ ;  /* 0x0000001f00007819 */ /* 0x000fc800000006ff */
[----:B------:R0:W1:Y:S01]  /*ab90*/  SYNCS.PHASECHK.TRANS64.TRYWAIT P1, [UR6+0x2a850], R0 ;  /* 0x02a85000ff0075a7 */ /* 0x0000620008020146 */
[----:B------:R-:W-:Y:S05]  /*aba0*/  @!P0 BRA `(.L_x_4982) ;  /* 0x0000000000048947 */ /* 0x000fea0003800000 */
[----:B------:R-:W-:Y:S01]  /*abb0*/  BPT.TRAP 0x1 ;  /* 0x000000040000795c */ /* 0x000fe20000300000 */
.L_x_4982:
[----:B-1----:R-:W-:Y:S05]  /*abc0*/  @P1 BRA `(.L_x_4980) ;  /* 0x0000000000081947 */ /* 0x002fea0003800000 */
[----:B------:R-:W1:Y:S02]  /*abd0*/  SYNCS.PHASECHK.TRANS64.TRYWAIT P1, [UR6+0x2a850], R0 ;  /* 0x02a85000ff0075a7 */ /* 0x000e640008020146 */
[----:B-1----:R-:W-:Y:S05]  /*abe0*/  @!P1 BRA `(.L_x_4983) ;  /* 0x000000d400509947 */ /* 0x002fea0003800000 */
.L_x_4980:
        /* <DEDUP_REMOVED lines=31> */
.L_x_4984:
        /* <DEDUP_REMOVED lines=39> */
.L_x_4987:
[----:B------:R-:W-:-:S05]  /*b050*/  IMAD.U32 R20, RZ, RZ, UR29 ;  /* 0x0000001dff147e24 */ /* 0x000fca000f8e00ff */
[----:B------:R-:W-:-:S13]  /*b060*/  ISETP.NE.AND P1, PT, R20, 0x1, PT ;  /* 0x000000011400780c */ /* 0x000fda0003f25270 */
[----:B------:R-:W0:Y:S02]  /*b070*/  @P1 LDC.64 R14, c[0x0][0x9e8] ;  /* 0x00027a00ff0e1b82 */ /* 0x000e240000000a00 */
[----:B0-----:R-:W-:-:S05]  /*b080*/  @P1 IMAD.HI.U32 R14, R11, R14, RZ ;  /* 0x0000000e0b0e1227 */ /* 0x001fca00078e00ff */
[----:B------:R-:W-:-:S07]  /*b090*/  @P1 SHF.R.U32.HI R11, RZ, R15, R14 ;  /* 0x0000000fff0b1219 */ /* 0x000fce000001160e */
.L_x_4988:
[----:B------:R-:W-:Y:S05]  /*b0a0*/  BSYNC B0 ;  /* 0x0000000000007941 */ /* 0x000fea0003800000 */
.L_x_4986:
[----:B------:R-:W-:-:S04]  /*b0b0*/  IMAD R11, R11, R20, -R0 ;  /* 0x000000140b0b7224 */ /* 0x000fc800078e0a00 */
[----:B------:R-:W-:-:S05]  /*b0c0*/  IMAD R11, R16, -0x2, R11 ;  /* 0xfffffffe100b7824 */ /* 0x000fca00078e020b */
[----:B------:R-:W-:Y:S02]  /*b0d0*/  VIADDMNMX R9, R11, R20, R9, PT ;  /* 0x000000140b097246 */ /* 0x000fe40003800109 */
[----:B------:R-:W-:-:S07]  /*b0e0*/  VIMNMX R12, R12, R11, !PT ;  /* 0x0000000b0c0c7248 */ /* 0x000fce0007fe0100 */
.L_x_4985:
        /* <DEDUP_REMOVED lines=116> */
.L_x_4991:
[----:B------:R-:W-:-:S05]  /*b830*/  IMAD.U32 R12, RZ, RZ, UR29 ;  /* 0x0000001dff0c7e24 */ /* 0x000fca000f8e00ff */
[----:B------:R-:W-:-:S13]  /*b840*/  ISETP.NE.AND P2, PT, R12, 0x1, PT ;  /* 0x000000010c00780c */ /* 0x000fda0003f45270 */
[----:B------:R-:W0:Y:S02]  /*b850*/  @P2 LDC.64 R8, c[0x0][0x9e8] ;  /* 0x00027a00ff082b82 */ /* 0x000e240000000a00 */
[----:B0-----:R-:W-:-:S05]  /*b860*/  @P2 IMAD.HI.U32 R8, R21, R8, RZ ;  /* 0x0000000815082227 */ /* 0x001fca00078e00ff */
[----:B------:R-:W-:-:S07]  /*b870*/  @P2 SHF.R.U32.HI R21, RZ, R9, R8 ;  /* 0x00000009ff152219 */ /* 0x000fce0000011608 */
.L_x_4992:
[----:B------:R-:W-:Y:S05]  /*b880*/  BSYNC B0 ;  /* 0x0000000000007941 */ /* 0x000fea0003800000 */
.L_x_4990:
[----:B------:R-:W-:-:S04]  /*b890*/  IMAD R21, R21, R12, -R0 ;  /* 0x0000000c15157224 */ /* 0x000fc800078e0a00 */
[----:B------:R-:W-:-:S05]  /*b8a0*/  IMAD R21, R16, -0x2, R21 ;  /* 0xfffffffe10157824 */ /* 0x000fca00078e0215 */
[----:B------:R-:W-:Y:S02]  /*b8b0*/  VIADDMNMX R10, R21, R12, R10, PT ;  /* 0x0000000c150a7246 */ /* 0x000fe4000380010a */
[----:B------:R-:W-:-:S07]  /*b8c0*/  VIMNMX R7, R7, R21, !PT ;  /* 0x0000001507077248 */ /* 0x000fce0007fe0100 */
.L_x_4989:
        /* <DEDUP_REMOVED lines=378> */
.L_x_4993:
        /* <DEDUP_REMOVED lines=139> */
.L_x_4975:
[----:B------:R-:W-:Y:S06]  /*d920*/  BAR.ARV 0x8, 0x180 ;  /* 0x0206000000007b1d */ /* 0x000fec0000002000 */
[----:B------:R-:W-:Y:S05]  /*d930*/  @!P0 BRA `(.L_x_4995) ;  /* 0x0000000000048947 */ /* 0x000fea0003800000 */
[----:B------:R-:W-:Y:S01]  /*d940*/  BPT.TRAP 0x1 ;  /* 0x000000040000795c */ /* 0x000fe20000300000 */
.L_x_4995:
[----:B------:R-:W-:Y:S01]  /*d950*/  ULEA UR9, UR47, UR36, 0x3 ;  /* 0x000000242f097291 */ /* 0x000fe2000f8e183f */
[----:B------:R-:W-:-:S05]  /*d960*/  IMAD.U32 R4, RZ, RZ, UR48 ;  /* 0x00000030ff047e24 */ /* 0x000fca000f8e00ff */
[----:B------:R-:W-:-:S04]  /*d970*/  SHF.L.U32 R4, R4, 0x1f, RZ ;  /* 0x0000001f04047819 */ /* 0x000fc800000006ff */
[----:B------:R0:W1:Y:S01]  /*d980*/  SYNCS.PHASECHK.TRANS64.TRYWAIT P1, [UR9+0x2a850], R4 ;  /* 0x02a85004ff0075a7 */ /* 0x0000620008020149 */
[----:B------:R-:W-:Y:S05]  /*d990*/  @!P0 BRA `(.L_x_4996) ;  /* 0x0000000000048947 */ /* 0x000fea0003800000 */
[----:B------:R-:W-:Y:S01]  /*d9a0*/  BPT.TRAP 0x1 ;  /* 0x000000040000795c */ /* 0x000fe20000300000 */
.L_x_4996:
[----:B-1----:R-:W-:Y:S05]  /*d9b0*/  @P1 BRA `(.L_x_4997) ;  /* 0x0000000000081947 */ /* 0x002fea0003800000 */
[----:B------:R-:W1:Y:S02]  /*d9c0*/  SYNCS.PHASECHK.TRANS64.TRYWAIT P1, [UR9+0x2a850], R4 ;  /* 0x02a85004ff0075a7 */ /* 0x000e640008020149 */
[----:B-1----:R-:W-:Y:S05]  /*d9d0*/  @!P1 BRA `(.L_x_4998) ;  /* 0x000000a400ec9947 */ /* 0x002fea0003800000 */
.L_x_4997:
        /* <DEDUP_REMOVED lines=11> */
[----:B------:R-:W-:-:S04]  /*da90*/  PLOP3.LUT P1, PT, PT, PT, UP0, 0x80, 0x0 ;  /* 0x000000000000781c */ /* 0x000fc80003f2f008 */
[----:B------:R-:W-:Y:S02]  /*daa0*/  @UP0 ULDC.64 UR12, c[0x0][0x9c8] ;  /* 0x00027200000c0ab9 */ /* 0x000fe40000000a00 */
[----:B------:R-:W-:Y:S01]  /*dab0*/  UMOV UR6, UR8 ;  /* 0x0000000800067c82 */ /* 0x000fe20008000000 */
[----:B------:R-:W-:-:S09]  /*dac0*/  @UP0 UIMAD.WIDE.U32 UR4, UR51, UR12, URZ ;  /* 0x0000000c330402a5 */ /* 0x000fd2000f8e003f */
[----:B------:R-:W-:Y:S01]  /*dad0*/  QGMMA.64x192x32.F32.E4M3.E4M3 R24, R196, gdesc[UR4], R24, gsb0 ;  /* 0x02e00004c4187df3 */ /* 0x000fe20008000818 */
[----:B------:R-:W-:Y:S01]  /*dae0*/  UIADD3 UR6, UR8, 0x2, URZ ;  /* 0x0000000208067890 */ /* 0x000fe2000fffe03f */
[----:B------:R-:W-:Y:S01]  /*daf0*/  UMOV UR7, 0x40000040 ;  /* 0x4000004000077882 */ /* 0x000fe20000000000 */
[----:B------:R-:W-:Y:S02]  /*db00*/  WARPGROUP.DEPBAR.LE gsb0, 0x0 ;  /* 0x00008000000079c5 */ /* 0x000fe40000010000 */
[----:B------:R-:W-:-:S15]  /*db10*/  WARPGROUP.ARRIVE ;  /* 0x00000000000079c5 */ /* 0x000fde0000000000 */
        /* <DEDUP_REMOVED lines=63> */
.L_x_4999:
        /* <DEDUP_REMOVED lines=106> */
.L_x_4921:
[----:B------:R-:W0:Y:S01]  /*e5b0*/  S2R R5, SR_CgaCtaId ;  /* 0x0000000000057919 */ /* 0x000e220000008800 */
[----:B------:R-:W-:Y:S01]  /*e5c0*/  MOV R0, 0x400 ;  /* 0x0000040000007802 */ /* 0x000fe20000000f00 */
[----:B------:R-:W-:Y:S01]  /*e5d0*/  BSSY B0, `(.L_x_5000) ;  /* 0x000030c000007945 */ /* 0x000fe20003800000 */
[----:B------:R-:W-:Y:S02]  /*e5e0*/  BAR.SYNC.DEFER_BLOCKING 0x5, 0x180 ;  /* 0x0146000000007b1d */ /* 0x000fe40000010000 */
[----:B0-----:R-:W-:-:S05]  /*e5f0*/  LEA R0, R5, R0, 0x18 ;  /* 0x0000000005007211 */ /* 0x001fca00078ec0ff */
[----:B------:R-:W0:Y:S02]  /*e600*/  LDS.128 R32, [R0+0x2a8d0] ;  /* 0x02a8d00000207984 */ /* 0x000e240000000c00 */
[----:B0-----:R-:W-:Y:S02]  /*e610*/  R2UR UR5, R33 ;  /* 0x00000000210572ca */ /* 0x001fe400000e0000 */
[----:B------:R-:W-:Y:S02]  /*e620*/  R2UR UR52, R34 ;  /* 0x00000000223472ca */ /* 0x000fe400000e0000 */
        /* <DEDUP_REMOVED lines=9> */
[----:B------:R-:W0:Y:S01]  /*e6c0*/  S2R R33, SR_SWINHI ;  /* 0x0000000000217919 */ /* 0x000e220000002f00 */
[----:B------:R-:W-:Y:S01]  /*e6d0*/  F2FP.BF16.F32.PACK_AB R52, R52, R121 ;  /* 0x000000793434723e */ /* 0x000fe200000010ff */
[----:B------:R-:W-:Y:S02]  /*e6e0*/  ULDC.64 UR6, c[0x0][0xc00] ;  /* 0x0003000000067ab9 */ /* 0x000fe40000000a00 */
[----:B------:R1:W2:Y:S01]  /*e6f0*/  LDG.E.CONSTANT R4, desc[UR56][R4.64] ;  /* 0x0000003804047981 */ /* 0x0002a2000c1e9900 */
[----:B------:R-:W-:Y:S01]  /*e700*/  F2FP.BF16.F32.PACK_AB R53, R53, R120 ;  /* 0x000000783535723e */ /* 0x000fe200000010ff */
[----:B------:R-:W-:Y:S01]  /*e710*/  UISETP.NE.U32.AND UP0, UPT, UR6, URZ, UPT ;  /* 0x0000003f0600728c */ /* 0x000fe2000bf05070 */
[----:B------:R-:W-:Y:S02]  /*e720*/  F2FP.BF16.F32.PACK_AB R49, R60, R49 ;  /* 0x000000313c31723e */ /* 0x000fe400000010ff */
[----:B------:R-:W-:Y:S01]  /*e730*/  F2FP.BF16.F32.PACK_AB R48, R61, R48 ;  /* 0x000000303d30723e */ /* 0x000fe200000010ff */
[----:B------:R-:W-:Y:S01]  /*e740*/  UISETP.NE.AND.EX UP0, UPT, UR7, URZ, UPT, UP0 ;  /* 0x0000003f0700728c */ /* 0x000fe2000bf05300 */
[----:B------:R-:W-:-:S02]  /*e750*/  F2FP.BF16.F32.PACK_AB R45, R68, R45 ;  /* 0x0000002d442d723e */ /* 0x000fc400000010ff */
[----:B------:R-:W-:Y:S01]  /*e760*/  F2FP.BF16.F32.PACK_AB R44, R69, R44 ;  /* 0x0000002c452c723e */ /* 0x000fe200000010ff */
[----:B------:R-:W-:Y:S01]  /*e770*/  ULDC.64 UR6, c[0x0][0xc00] ;  /* 0x0003000000067ab9 */ /* 0x000fe20000000a00 */
[----:B-1----:R-:W-:Y:S01]  /*e780*/  LOP3.LUT P0, R5, R50, 0x3, RZ, 0xc0, !PT ;  /* 0x0000000332057812 */ /* 0x002fe2000780c0ff */
[----:B------:R-:W-:Y:S01]  /*e790*/  UIMAD.WIDE UR6, UR42, 0x4, UR6 ;  /* 0x000000042a0678a5 */ /* 0x000fe2000f8e0206 */
[----:B------:R-:W-:Y:S02]  /*e7a0*/  F2FP.BF16.F32.PACK_AB R41, R76, R41 ;  /* 0x000000294c29723e */ /* 0x000fe400000010ff */
[----:B------:R-:W-:Y:S02]  /*e7b0*/  ISETP.EQ.OR P0, PT, R5, 0x3, !P0 ;  /* 0x000000030500780c */ /* 0x000fe40004702670 */
[----:B------:R-:W-:Y:S02]  /*e7c0*/  F2FP.BF16.F32.PACK_AB R40, R77, R40 ;  /* 0x000000284d28723e */ /* 0x000fe400000010ff */
[----:B------:R-:W-:-:S02]  /*e7d0*/  SEL R59, R52, R53, P0 ;  /* 0x00000035343b7207 */ /* 0x000fc40000000000 */
[----:B------:R-:W-:Y:S02]  /*e7e0*/  SEL R52, R53, R52, P0 ;  /* 0x0000003435347207 */ /* 0x000fe40000000000 */
[----:B------:R-:W-:Y:S02]  /*e7f0*/  SEL R53, R49, R48, P0 ;  /* 0x0000003031357207 */ /* 0x000fe40000000000 */
[----:B------:R-:W-:Y:S02]  /*e800*/  F2FP.BF16.F32.PACK_AB R118, R118, R7 ;  /* 0x000000077676723e */ /* 0x000fe400000010ff */
[----:B------:R-:W-:Y:S02]  /*e810*/  F2FP.BF16.F32.PACK_AB R119, R119, R6 ;  /* 0x000000067777723e */ /* 0x000fe400000010ff */
[----:B------:R-:W-:Y:S02]  /*e820*/  SEL R48, R48, R49, P0 ;  /* 0x0000003130307207 */ /* 0x000fe40000000000 */
[----:B------:R-:W-:-:S02]  /*e830*/  F2FP.BF16.F32.PACK_AB R37, R84, R37 ;  /* 0x000000255425723e */ /* 0x000fc400000010ff */
[----:B------:R-:W-:Y:S02]  /*e840*/  F2FP.BF16.F32.PACK_AB R36, R85, R36 ;  /* 0x000000245524723e */ /* 0x000fe400000010ff */
[----:B------:R-:W-:Y:S02]  /*e850*/  SEL R49, R45, R44, P0 ;  /* 0x0000002c2d317207 */ /* 0x000fe40000000000 */
[----:B------:R-:W-:Y:S02]  /*e860*/  MOV R6, R0 ;  /* 0x0000000000067202 */ /* 0x000fe40000000f00 */
[----:B0-----:R-:W-:Y:S02]  /*e870*/  MOV R7, R33 ;  /* 0x0000002100077202 */ /* 0x001fe40000000f00 */
[----:B------:R-:W-:Y:S02]  /*e880*/  SEL R44, R44, R45, P0 ;  /* 0x0000002d2c2c7207 */ /* 0x000fe40000000000 */
[----:B------:R-:W-:-:S02]  /*e890*/  SEL R45, R41, R40, P0 ;  /* 0x00000028292d7207 */ /* 0x000fc40000000000 */
[----:B------:R-:W-:Y:S02]  /*e8a0*/  SEL R40, R40, R41, P0 ;  /* 0x0000002928287207 */ /* 0x000fe40000000000 */
[----:B------:R-:W-:Y:S02]  /*e8b0*/  SEL R41, R37, R36, P0 ;  /* 0x0000002425297207 */ /* 0x000fe40000000000 */
[----:B------:R-:W-:Y:S01]  /*e8c0*/  SEL R50, R36, R37, P0 ;  /* 0x0000002524327207 */ /* 0x000fe20000000000 */
[----:B------:R-:W-:Y:S01]  /*e8d0*/  IMAD.WIDE R36, R204, 0x2, R6 ;  /* 0x00000002cc247825 */ /* 0x000fe200078e0206 */
[----:B------:R-:W-:Y:S02]  /*e8e0*/  F2FP.BF16.F32.PACK_AB R26, R87, R26 ;  /* 0x0000001a571a723e */ /* 0x000fe400000010ff */
[----:B------:R-:W-:Y:S02]  /*e8f0*/  F2FP.BF16.F32.PACK_AB R11, R110, R11 ;  /* 0x0000000b6e0b723e */ /* 0x000fe400000010ff */
[----:B------:R-:W-:-:S02]  /*e900*/  F2FP.BF16.F32.PACK_AB R10, R111, R10 ;  /* 0x0000000a6f0a723e */ /* 0x000fc400000010ff */
[----:B------:R-:W-:Y:S02]  /*e910*/  IADD3 R87, P5, R36, 0x40, RZ ;  /* 0x0000004024577810 */ /* 0x000fe40007fbe0ff */
[----:B------:R-:W-:Y:S02]  /*e920*/  F2FP.BF16.F32.PACK_AB R80, R80, R81 ;  /* 0x000000515050723e */ /* 0x000fe400000010ff */
[----:B------:R-:W-:Y:S01]  /*e930*/  F2FP.BF16.F32.PACK_AB R73, R72, R73 ;  /* 0x000000494849723e */ /* 0x000fe200000010ff */
[----:B------:R-:W-:Y:S01]  /*e940*/  IMAD.X R33, RZ, RZ, R37, P5 ;  /* 0x000000ffff217224 */ /* 0x000fe200028e0625 */
[----:B------:R-:W-:Y:S02]  /*e950*/  F2FP.BF16.F32.PACK_AB R9, R116, R9 ;  /* 0x000000097409723e */ /* 0x000fe400000010ff */
[----:B------:R-:W-:Y:S02]  /*e960*/  F2FP.BF16.F32.PACK_AB R8, R117, R8 ;  /* 0x000000087508723e */ /* 0x000fe400000010ff */
[----:B------:R-:W-:-:S02]  /*e970*/  SEL R81, R11, R10, P0 ;  /* 0x0000000a0b517207 */ /* 0x000fc40000000000 */
[----:B------:R-:W-:Y:S02]  /*e980*/  SEL R72, R10, R11, P0 ;  /* 0x0000000b0a487207 */ /* 0x000fe40000000000 */
[----:B------:R-:W-:Y:S02]  /*e990*/  F2FP.BF16.F32.PACK_AB R64, R64, R65 ;  /* 0x000000414040723e */ /* 0x000fe400000010ff */
[----:B------:R-:W-:Y:S02]  /*e9a0*/  F2FP.BF16.F32.PACK_AB R57, R56, R57 ;  /* 0x000000393839723e */ /* 0x000fe400000010ff */
[----:B------:R-:W-:Y:S02]  /*e9b0*/  IADD3 R85, P4, R36, 0x20, RZ ;  /* 0x0000002024557810 */ /* 0x000fe40007f9e0ff */
[----:B------:R-:W-:Y:S02]  /*e9c0*/  LOP3.LUT R10, R87, 0x380, RZ, 0xc0, !PT ;  /* 0x00000380570a7812 */ /* 0x000fe400078ec0ff */
[----:B------:R-:W-:Y:S01]  /*e9d0*/  F2FP.BF16.F32.PACK_AB R38, R71, R38 ;  /* 0x000000264726723e */ /* 0x000fe200000010ff */
[----:B------:R-:W-:Y:S01]  /*e9e0*/  IMAD.X R35, RZ, RZ, R37, P4 ;  /* 0x000000ffff237224 */ /* 0x000fe200020e0625 */
[----:B------:R-:W-:-:S02]  /*e9f0*/  F2FP.BF16.F32.PACK_AB R47, R54, R47 ;  /* 0x0000002f362f723e */ /* 0x000fc400000010ff */
[----:B------:R-:W-:Y:S02]  /*ea00*/  F2FP.BF16.F32.PACK_AB R46, R55, R46 ;  /* 0x0000002e372e723e */ /* 0x000fe400000010ff */
[----:B------:R-:W-:Y:S02]  /*ea10*/  SEL R71, R80, R73, P0 ;  /* 0x0000004950477207 */ /* 0x000fe40000000000 */
[----:B------:R-:W-:Y:S02]  /*ea20*/  F2FP.BF16.F32.PACK_AB R96, R89, R96 ;  /* 0x000000605960723e */ /* 0x000fe400000010ff */
[----:B------:R-:W-:Y:S02]  /*ea30*/  F2FP.BF16.F32.PACK_AB R13, R108, R13 ;  /* 0x0000000d6c0d723e */ /* 0x000fe400000010ff */
[----:B------:R-:W-:Y:S02]  /*ea40*/  F2FP.BF16.F32.PACK_AB R12, R109, R12 ;  /* 0x0000000c6d0c723e */ /* 0x000fe400000010ff */
[----:B------:R-:W-:-:S02]  /*ea50*/  SEL R67, R9, R8, P0 ;  /* 0x0000000809437207 */ /* 0x000fc40000000000 */
[----:B------:R-:W-:Y:S02]  /*ea60*/  SEL R60, R8, R9, P0 ;  /* 0x00000009083c7207 */ /* 0x000fe40000000000 */
[----:B------:R-:W-:Y:S02]  /*ea70*/  SEL R80, R73, R80, P0 ;  /* 0x0000005049507207 */ /* 0x000fe40000000000 */
[----:B------:R-:W-:Y:S02]  /*ea80*/  F2FP.BF16.F32.PACK_AB R43, R62, R43 ;  /* 0x0000002b3e2b723e */ /* 0x000fe400000010ff */
[----:B------:R-:W-:Y:S02]  /*ea90*/  F2FP.BF16.F32.PACK_AB R42, R63, R42 ;  /* 0x0000002a3f2a723e */ /* 0x000fe400000010ff */
[----:B------:R-:W-:Y:S02]  /*eaa0*/  F2FP.BF16.F32.PACK_AB R28, R93, R28 ;  /* 0x0000001c5d1c723e */ /* 0x000fe400000010ff */
[----:B------:R-:W-:-:S02]  /*eab0*/  SEL R73, R64, R57, P0 ;  /* 0x0000003940497207 */ /* 0x000fc40000000000 */
[----:B------:R-:W-:Y:S02]  /*eac0*/  IADD3 R89, P6, R36, 0x60, RZ ;  /* 0x0000006024597810 */ /* 0x000fe40007fde0ff */
[----:B------:R-:W-:Y:S02]  /*ead0*/  LOP3.LUT R8, R85, 0x380, RZ, 0xc0, !PT ;  /* 0x0000038055087812 */ /* 0x000fe400078ec0ff */
[----:B------:R-:W-:Y:S02]  /*eae0*/  SHF.R.U64 R10, R10, 0x3, RZ ;  /* 0x000000030a0a7819 */ /* 0x000fe400000012ff */
[----:B------:R-:W-:Y:S02]  /*eaf0*/  SEL R64, R57, R64, P0 ;  /* 0x0000004039407207 */ /* 0x000fe40000000000 */
[----:B------:R-:W-:Y:S02]  /*eb00*/  IADD3 R93, P2, R36, 0x4020, RZ ;  /* 0x00004020245d7810 */ /* 0x000fe40007f5e0ff */
[----:B------:R-:W-:-:S02]  /*eb10*/  F2FP.BF16.F32.PACK_AB R39, R70, R39 ;  /* 0x000000274627723e */ /* 0x000fc400000010ff */
[----:B------:R-:W-:Y:S02]  /*eb20*/  SEL R57, R47, R46, P0 ;  /* 0x0000002e2f397207 */ /* 0x000fe40000000000 */
[----:B------:R-:W-:Y:S02]  /*eb30*/  SEL R65, R13, R12, P0 ;  /* 0x0000000c0d417207 */ /* 0x000fe40000000000 */
[----:B------:R-:W-:Y:S02]  /*eb40*/  SEL R58, R12, R13, P0 ;  /* 0x0000000d0c3a7207 */ /* 0x000fe40000000000 */
[----:B------:R-:W-:Y:S02]  /*eb50*/  SEL R46, R46, R47, P0 ;  /* 0x0000002f2e2e7207 */ /* 0x000fe40000000000 */
[----:B------:R-:W-:Y:S02]  /*eb60*/  F2FP.BF16.F32.PACK_AB R31, R78, R31 ;  /* 0x0000001f4e1f723e */ /* 0x000fe400000010ff */
[----:B------:R-:W-:-:S02]  /*eb70*/  F2FP.BF16.F32.PACK_AB R30, R79, R30 ;  /* 0x0000001e4f1e723e */ /* 0x000fc400000010ff */
[----:B------:R-:W-:Y:S02]  /*eb80*/  SEL R47, R43, R42, P0 ;  /* 0x0000002a2b2f7207 */ /* 0x000fe40000000000 */
[----:B------:R-:W-:Y:S02]  /*eb90*/  LOP3.LUT R12, R89, 0x380, RZ, 0xc0, !PT ;  /* 0x00000380590c7812 */ /* 0x000fe400078ec0ff */
[----:B------:R-:W-:Y:S02]  /*eba0*/  SHF.R.U64 R8, R8, 0x3, RZ ;  /* 0x0000000308087819 */ /* 0x000fe400000012ff */
[----:B------:R-:W-:Y:S02]  /*ebb0*/  LOP3.LUT R32, R10, R87, RZ, 0x3c, !PT ;  /* 0x000000570a207212 */ /* 0x000fe400078e3cff */
[----:B------:R-:W-:Y:S02]  /*ebc0*/  F2FP.BF16.F32.PACK_AB R25, R94, R25 ;  /* 0x000000195e19723e */ /* 0x000fe400000010ff */
[----:B------:R-:W-:-:S02]  /*ebd0*/  F2FP.BF16.F32.PACK_AB R24, R95, R24 ;  /* 0x000000185f18723e */ /* 0x000fc400000010ff */
[----:B------:R-:W-:Y:S02]  /*ebe0*/  SEL R42, R42, R43, P0 ;  /* 0x0000002b2a2a7207 */ /* 0x000fe40000000000 */
[----:B------:R-:W-:Y:S02]  /*ebf0*/  IADD3 R91, P1, R36, 0x4000, RZ ;  /* 0x00004000245b7810 */ /* 0x000fe40007f3e0ff */
[----:B------:R-:W-:Y:S02]  /*ec00*/  LOP3.LUT R10, R93, 0x380, RZ, 0xc0, !PT ;  /* 0x000003805d0a7812 */ /* 0x000fe400078ec0ff */
[----:B------:R-:W-:Y:S02]  /*ec10*/  SEL R43, R39, R38, P0 ;  /* 0x00000026272b7207 */ /* 0x000fe40000000000 */
[----:B------:R-:W-:Y:S02]  /*ec20*/  F2FP.BF16.F32.PACK_AB R97, R97, R104 ;  /* 0x000000686161723e */ /* 0x000fe400000010ff */
[----:B------:R-:W-:-:S02]  /*ec30*/  SEL R38, R38, R39, P0 ;  /* 0x0000002726267207 */ /* 0x000fc40000000000 */
[----:B------:R-:W-:Y:S02]  /*ec40*/  SEL R39, R31, R30, P0 ;  /* 0x0000001e1f277207 */ /* 0x000fe40000000000 */
[----:B------:R-:W-:Y:S01]  /*ec50*/  SEL R62, R30, R31, P0 ;  /* 0x0000001f1e3e7207 */ /* 0x000fe20000000000 */
[----:B------:R-:W-:Y:S01]  /*ec60*/  IMAD.X R31, RZ, RZ, R37, P6 ;  /* 0x000000ffff1f7224 */ /* 0x000fe200030e0625 */
[----:B------:R-:W-:Y:S02]  /*ec70*/  SHF.R.U64 R12, R12, 0x3, RZ ;  /* 0x000000030c0c7819 */ /* 0x000fe400000012ff */
[----:B------:R-:W-:Y:S02]  /*ec80*/  LOP3.LUT R34, R8, R85, RZ, 0x3c, !PT ;  /* 0x0000005508227212 */ /* 0x000fe400078e3cff */
[----:B------:R-:W-:Y:S02]  /*ec90*/  F2FP.BF16.F32.PACK_AB R29, R92, R29 ;  /* 0x0000001d5c1d723e */ /* 0x000fe400000010ff */
[----:B------:R-:W-:-:S02]  /*eca0*/  F2FP.BF16.F32.PACK_AB R20, R101, R20 ;  /* 0x000000146514723e */ /* 0x000fc400000010ff */
[----:B------:R-:W-:Y:S02]  /*ecb0*/  SEL R77, R25, R24, P0 ;  /* 0x00000018194d7207 */ /* 0x000fe40000000000 */
[----:B------:R-:W-:Y:S01]  /*ecc0*/  SEL R68, R24, R25, P0 ;  /* 0x0000001918447207 */ /* 0x000fe20000000000 */
[----:B------:R-:W-:Y:S01]  /*ecd0*/  IMAD.X R25, RZ, RZ, R37, P2 ;  /* 0x000000ffff197224 */ /* 0x000fe200010e0625 */
[----:B------:R-:W-:Y:S02]  /*ece0*/  IADD3 R95, P3, R36, 0x4040, RZ ;  /* 0x00004040245f7810 */ /* 0x000fe40007f7e0ff */
[----:B------:R-:W-:Y:S02]  /*ecf0*/  LOP3.LUT R8, R91, 0x380, RZ, 0xc0, !PT ;  /* 0x000003805b087812 */ /* 0x000fe400078ec0ff */
[----:B------:R-:W-:Y:S02]  /*ed00*/  SHF.R.U64 R10, R10, 0x3, RZ ;  /* 0x000000030a0a7819 */ /* 0x000fe400000012ff */
[----:B------:R-:W-:-:S02]  /*ed10*/  IADD3 R101, P6, R36, 0x8020, RZ ;  /* 0x0000802024657810 */ /* 0x000fc40007fde0ff */
[----:B------:R-:W-:Y:S02]  /*ed20*/  SEL R69, R97, R96, P0 ;  /* 0x0000006061457207 */ /* 0x000fe40000000000 */
[----:B------:R-:W-:Y:S01]  /*ed30*/  IADD3 R105, P2, R36, 0x8060, RZ ;  /* 0x0000806024697810 */ /* 0x000fe20007f5e0ff */
[----:B------:R-:W-:Y:S01]  /*ed40*/  IMAD.X R13, RZ, RZ, R37, P6 ;  /* 0x000000ffff0d7224 */ /* 0x000fe200030e0625 */
[----:B------:R-:W-:Y:S02]  /*ed50*/  F2FP.BF16.F32.PACK_AB R15, R102, R15 ;  /* 0x0000000f660f723e */ /* 0x000fe400000010ff */
[----:B------:R-:W-:Y:S02]  /*ed60*/  F2FP.BF16.F32.PACK_AB R14, R103, R14 ;  /* 0x0000000e670e723e */ /* 0x000fe400000010ff */
[----:B------:R-:W-:Y:S02]  /*ed70*/  SEL R96, R96, R97, P0 ;  /* 0x0000006160607207 */ /* 0x000fe40000000000 */
[----:B------:R-:W-:-:S02]  /*ed80*/  LOP3.LUT R30, R12, R89, RZ, 0x3c, !PT ;  /* 0x000000590c1e7212 */ /* 0x000fc400078e3cff */
[----:B------:R-:W-:Y:S02]  /*ed90*/  SEL R61, R29, R28, P0 ;  /* 0x0000001c1d3d7207 */ /* 0x000fe40000000000 */
[----:B------:R-:W-:Y:S01]  /*eda0*/  SEL R54, R28, R29, P0 ;  /* 0x0000001d1c367207 */ /* 0x000fe20000000000 */
[----:B------:R-:W-:Y:S01]  /*edb0*/  IMAD.X R29, RZ, RZ, R37, P1 ;  /* 0x000000ffff1d7224 */ /* 0x000fe200008e0625 */
[----:B------:R-:W-:Y:S02]  /*edc0*/  IADD3 R97, P4, R36, 0x4060, RZ ;  /* 0x0000406024617810 */ /* 0x000fe40007f9e0ff */
[----:B------:R-:W-:Y:S02]  /*edd0*/  LOP3.LUT R12, R95, 0x380, RZ, 0xc0, !PT ;  /* 0x000003805f0c7812 */ /* 0x000fe400078ec0ff */
[----:B------:R-:W-:Y:S02]  /*ede0*/  SHF.R.U64 R8, R8, 0x3, RZ ;  /* 0x0000000308087819 */ /* 0x000fe400000012ff */
[----:B------:R-:W-:-:S02]  /*edf0*/  LOP3.LUT R24, R10, R93, RZ, 0x3c, !PT ;  /* 0x0000005d0a187212 */ /* 0x000fc400078e3cff */
[C---:B------:R-:W-:Y:S02]  /*ee00*/  LOP3.LUT R11, R36.reuse, 0x380, RZ, 0xc0, !PT ;  /* 0x00000380240b7812 */ /* 0x040fe400078ec0ff */
[C---:B------:R-:W-:Y:S02]  /*ee10*/  IADD3 R99, P5, R36.reuse, 0x8000, RZ ;  /* 0x0000800024637810 */ /* 0x040fe40007fbe0ff */
[----:B------:R-:W-:Y:S02]  /*ee20*/  LOP3.LUT R10, R101, 0x380, RZ, 0xc0, !PT ;  /* 0x00000380650a7812 */ /* 0x000fe400078ec0ff */
[----:B------:R-:W-:Y:S02]  /*ee30*/  IADD3 R103, P1, R36, 0x8040, RZ ;  /* 0x0000804024677810 */ /* 0x000fe40007f3e0ff */
[----:B------:R-:W-:Y:S02]  /*ee40*/  LOP3.LUT R76, R105, 0x380, RZ, 0xc0, !PT ;  /* 0x00000380694c7812 */ /* 0x000fe400078ec0ff */
[----:B------:R-:W-:Y:S01]  /*ee50*/  F2FP.BF16.F32.PACK_AB R27, R86, R27 ;  /* 0x0000001b561b723e */ /* 0x000fe200000010ff */
[----:B------:R-:W-:Y:S01]  /*ee60*/  IMAD.X R9, RZ, RZ, R37, P1 ;  /* 0x000000ffff097224 */ /* 0x000fe200008e0625 */
[----:B------:R-:W-:-:S02]  /*ee70*/  SEL R79, R15, R14, P0 ;  /* 0x0000000e0f4f7207 */ /* 0x000fc40000000000 */
[----:B------:R-:W-:Y:S01]  /*ee80*/  SEL R70, R14, R15, P0 ;  /* 0x0000000f0e467207 */ /* 0x000fe20000000000 */
[----:B------:R-:W-:Y:S01]  /*ee90*/  IMAD.X R15, RZ, RZ, R37, P5 ;  /* 0x000000ffff0f7224 */ /* 0x000fe200028e0625 */
[----:B------:R-:W-:Y:S02]  /*eea0*/  LOP3.LUT R14, R97, 0x380, RZ, 0xc0, !PT ;  /* 0x00000380610e7812 */ /* 0x000fe400078ec0ff */
[----:B------:R-:W-:Y:S02]  /*eeb0*/  SHF.R.U64 R12, R12, 0x3, RZ ;  /* 0x000000030c0c7819 */ /* 0x000fe400000012ff */
[----:B------:R-:W-:Y:S02]  /*eec0*/  LOP3.LUT R28, R8, R91, RZ, 0x3c, !PT ;  /* 0x0000005b081c7212 */ /* 0x000fe400078e3cff */
[----:B------:R-:W-:Y:S02]  /*eed0*/  SHF.R.U64 R11, R11, 0x3, RZ ;  /* 0x000000030b0b7819 */ /* 0x000fe400000012ff */
[----:B------:R-:W-:-:S02]  /*eee0*/  LOP3.LUT R8, R99, 0x380, RZ, 0xc0, !PT ;  /* 0x0000038063087812 */ /* 0x000fc400078ec0ff */
[----:B------:R-:W-:Y:S02]  /*eef0*/  SHF.R.U64 R10, R10, 0x3, RZ ;  /* 0x000000030a0a7819 */ /* 0x000fe400000012ff */
[----:B------:R-:W-:Y:S02]  /*ef00*/  LOP3.LUT R74, R103, 0x380, RZ, 0xc0, !PT ;  /* 0x00000380674a7812 */ /* 0x000fe400078ec0ff */
[----:B------:R-:W-:Y:S02]  /*ef10*/  SHF.R.U64 R76, R76, 0x3, RZ ;  /* 0x000000034c4c7819 */ /* 0x000fe400000012ff */
[----:B------:R-:W-:Y:S02]  /*ef20*/  F2FP.BF16.F32.PACK_AB R132, R132, R133 ;  /* 0x000000858484723e */ /* 0x000fe400000010ff */
[----:B------:R-:W-:Y:S02]  /*ef30*/  F2FP.BF16.F32.PACK_AB R131, R130, R131 ;  /* 0x000000838283723e */ /* 0x000fe400000010ff */
[----:B------:R-:W-:-:S02]  /*ef40*/  F2FP.BF16.F32.PACK_AB R21, R100, R21 ;  /* 0x000000156415723e */ /* 0x000fc400000010ff */
[----:B------:R-:W-:Y:S02]  /*ef50*/  SEL R75, R27, R26, P0 ;  /* 0x0000001a1b4b7207 */ /* 0x000fe40000000000 */
[----:B------:R-:W-:Y:S01]  /*ef60*/  SEL R66, R26, R27, P0 ;  /* 0x0000001b1a427207 */ /* 0x000fe20000000000 */
[--C-:B------:R-:W-:Y:S01]  /*ef70*/  IMAD.X R27, RZ, RZ, R37.reuse, P3 ;  /* 0x000000ffff1b7224 */ /* 0x100fe200018e0625 */
[----:B------:R-:W-:Y:S02]  /*ef80*/  SHF.R.U64 R14, R14, 0x3, RZ ;  /* 0x000000030e0e7819 */ /* 0x000fe400000012ff */
[----:B------:R-:W-:Y:S02]  /*ef90*/  LOP3.LUT R26, R12, R95, RZ, 0x3c, !PT ;  /* 0x0000005f0c1a7212 */ /* 0x000fe400078e3cff */
[----:B------:R-:W-:Y:S01]  /*efa0*/  LOP3.LUT R36, R11, R36, RZ, 0x3c, !PT ;  /* 0x000000240b247212 */ /* 0x000fe200078e3cff */
[----:B------:R-:W-:Y:S01]  /*efb0*/  IMAD.X R11, RZ, RZ, R37, P2 ;  /* 0x000000ffff0b7224 */ /* 0x000fe200010e0625 */
[----:B------:R-:W-:-:S02]  /*efc0*/  SHF.R.U64 R8, R8, 0x3, RZ ;  /* 0x0000000308087819 */ /* 0x000fc400000012ff */
[----:B------:R-:W-:Y:S02]  /*efd0*/  LOP3.LUT R12, R10, R101, RZ, 0x3c, !PT ;  /* 0x000000650a0c7212 */ /* 0x000fe400078e3cff */
[----:B------:R-:W-:Y:S02]  /*efe0*/  SHF.R.U64 R74, R74, 0x3, RZ ;  /* 0x000000034a4a7819 */ /* 0x000fe400000012ff */
[----:B------:R-:W-:Y:S02]  /*eff0*/  LOP3.LUT R10, R76, R105, RZ, 0x3c, !PT ;  /* 0x000000694c0a7212 */ /* 0x000fe400078e3cff */
[----:B------:R-:W-:Y:S02]  /*f000*/  SEL R5, R132, R131, P0 ;  /* 0x0000008384057207 */ /* 0x000fe40000000000 */
[----:B------:R-:W-:Y:S02]  /*f010*/  SEL R63, R21, R20, P0 ;  /* 0x00000014153f7207 */ /* 0x000fe40000000000 */
[----:B------:R-:W-:Y:S01]  /*f020*/  SEL R56, R20, R21, P0 ;  /* 0x0000001514387207 */ /* 0x000fe20000000000 */
[----:B------:R-:W-:Y:S01]  /*f030*/  IMAD.X R21, RZ, RZ, R37, P4 ;  /* 0x000000ffff157224 */ /* 0x000fe200020e0625 */
[----:B------:R-:W-:-:S02]  /*f040*/  LOP3.LUT R20, R14, R97, RZ, 0x3c, !PT ;  /* 0x000000610e147212 */ /* 0x000fc400078e3cff */
[----:B------:R-:W-:Y:S02]  /*f050*/  LOP3.LUT R14, R8, R99, RZ, 0x3c, !PT ;  /* 0x00000063080e7212 */ /* 0x000fe400078e3cff */
[----:B------:R-:W-:Y:S02]  /*f060*/  F2FP.BF16.F32.PACK_AB R128, R128, R129 ;  /* 0x000000818080723e */ /* 0x000fe400000010ff */
[----:B------:R-:W-:Y:S02]  /*f070*/  F2FP.BF16.F32.PACK_AB R127, R126, R127 ;  /* 0x0000007f7e7f723e */ /* 0x000fe400000010ff */
[----:B------:R-:W-:Y:S02]  /*f080*/  LOP3.LUT R8, R74, R103, RZ, 0x3c, !PT ;  /* 0x000000674a087212 */ /* 0x000fe400078e3cff */
[----:B------:R-:W-:Y:S02]  /*f090*/  F2FP.BF16.F32.PACK_AB R124, R124, R125 ;  /* 0x0000007d7c7c723e */ /* 0x000fe400000010ff */
[----:B------:R-:W-:-:S02]  /*f0a0*/  F2FP.BF16.F32.PACK_AB R123, R122, R123 ;  /* 0x0000007b7a7b723e */ /* 0x000fc400000010ff */
[----:B------:R-:W-:Y:S02]  /*f0b0*/  MOV R74, R10 ;  /* 0x0000000a004a7202 */ /* 0x000fe40000000f00 */
[----:B------:R-:W-:Y:S02]  /*f0c0*/  SEL R132, R131, R132, P0 ;  /* 0x0000008483847207 */ /* 0x000fe40000000000 */
[----:B------:R-:W-:Y:S02]  /*f0d0*/  SEL R51, R128, R127, P0 ;  /* 0x0000007f80337207 */ /* 0x000fe40000000000 */
[----:B------:R-:W-:Y:S02]  /*f0e0*/  SEL R128, R127, R128, P0 ;  /* 0x000000807f807207 */ /* 0x000fe40000000000 */
[----:B------:R-:W-:Y:S02]  /*f0f0*/  SEL R55, R124, R123, P0 ;  /* 0x0000007b7c377207 */ /* 0x000fe40000000000 */
[----:B------:R-:W-:-:S02]  /*f100*/  SEL R124, R123, R124, P0 ;  /* 0x0000007c7b7c7207 */ /* 0x000fc40000000000 */
[----:B------:R-:W-:Y:S02]  /*f110*/  MOV R76, R8 ;  /* 0x00000008004c7202 */ /* 0x000fe40000000f00 */
[----:B------:R-:W-:Y:S02]  /*f120*/  SEL R83, R118, R119, P0 ;  /* 0x0000007776537207 */ /* 0x000fe40000000000 */
[----:B------:R-:W-:Y:S02]  /*f130*/  MOV R84, R20 ;  /* 0x0000001400547202 */ /* 0x000fe40000000f00 */
[----:B------:R-:W-:Y:S02]  /*f140*/  SEL R118, R119, R118, P0 ;  /* 0x0000007677767207 */ /* 0x000fe40000000000 */
[----:B------:R-:W-:Y:S02]  /*f150*/  MOV R91, R36 ;  /* 0x00000024005b7202 */ /* 0x000fe40000000f00 */
[----:B------:R-:W-:Y:S01]  /*f160*/  MOV R82, R14 ;  /* 0x0000000e00527202 */ /* 0x000fe20000000f00 */
[----:B--2---:R0:W-:Y:S01]  /*f170*/  SHFL.IDX PT, R10, R5, R4, 0x1c1f ;  /* 0x001c1f04050a7589 */ /* 0x0041e200000e0000 */
[----:B------:R-:W-:-:S02]  /*f180*/  MOV R78, R12 ;  /* 0x0000000c004e7202 */ /* 0x000fc40000000f00 */
[----:B------:R-:W-:Y:S01]  /*f190*/  MOV R90, R34 ;  /* 0x00000022005a7202 */ /* 0x000fe20000000f00 */
[----:B------:R-:W-:Y:S01]  /*f1a0*/  SHFL.IDX PT, R69, R69, R4, 0x1c1f ;  /* 0x001c1f0445457589 */ /* 0x000fe200000e0000 */
[----:B------:R-:W-:Y:S02]  /*f1b0*/  MOV R86, R24 ;  /* 0x0000001800567202 */ /* 0x000fe40000000f00 */
[----:B------:R-:W-:Y:S01]  /*f1c0*/  MOV R85, R26 ;  /* 0x0000001a00557202 */ /* 0x000fe20000000f00 */
[----:B------:R-:W-:Y:S01]  /*f1d0*/  SHFL.IDX PT, R51, R51, R4, 0x1c1f ;  /* 0x001c1f0433337589 */ /* 0x000fe200000e0000 */
[----:B------:R-:W-:Y:S02]  /*f1e0*/  MOV R89, R32 ;  /* 0x0000002000597202 */ /* 0x000fe40000000f00 */
[----:B0-----:R-:W-:Y:S01]  /*f1f0*/  LOP3.LUT R5, R4, 0x2, RZ, 0x3c, !PT ;  /* 0x0000000204057812 */ /* 0x001fe200078e3cff */
[----:B------:R-:W-:Y:S01]  /*f200*/  SHFL.IDX PT, R71, R71, R4, 0x1c1f ;  /* 0x001c1f0447477589 */ /* 0x000fe200000e0000 */
[----:B------:R-:W-:-:S02]  /*f210*/  MOV R88, R30 ;  /* 0x0000001e00587202 */ /* 0x000fc40000000f00 */
[----:B------:R-:W-:Y:S01]  /*f220*/  MOV R87, R28 ;  /* 0x0000001c00577202 */ /* 0x000fe20000000f00 */
[----:B------:R-:W0:Y:S01]  /*f230*/  SHFL.IDX PT, R9, R132, R5, 0x1c1f ;  /* 0x001c1f0584097589 */ /* 0x000e2200000e0000 */
[----:B------:R-:W-:-:S03]  /*f240*/  PLOP3.LUT P2, PT, PT, PT, UP0, 0x80, 0x0 ;  /* 0x000000000000781c */ /* 0x000fc60003f4f008 */
        /* <DEDUP_REMOVED lines=25> */
[----:B------:R-:W-:Y:S04]  /*f3e0*/  SHFL.IDX PT, R45, R45, R4, 0x1c1f ;  /* 0x001c1f042d2d7589 */ /* 0x000fe800000e0000 */
[----:B------:R-:W-:Y:S04]  /*f3f0*/  SHFL.IDX PT, R41, R41, R4, 0x1c1f ;  /* 0x001c1f0429297589 */ /* 0x000fe800000e0000 */
[----:B------:R-:W-:Y:S01]  /*f400*/  SHFL.IDX PT, R61, R61, R4, 0x1c1f ;  /* 0x001c1f043d3d7589 */ /* 0x000fe200000e0000 */
[----:B-1----:R-:W-:-:S02]  /*f410*/  SEL R28, R59, R52, P0 ;  /* 0x000000343b1c7207 */ /* 0x002fc40000000000 */
[----:B------:R-:W-:Y:S01]  /*f420*/  SEL R30, R52, R59, P0 ;  /* 0x0000003b341e7207 */ /* 0x000fe20000000000 */
[----:B------:R-:W-:Y:S01]  /*f430*/  SHFL.IDX PT, R63, R63, R4, 0x1c1f ;  /* 0x001c1f043f3f7589 */ /* 0x000fe200000e0000 */
[----:B--2---:R-:W-:Y:S02]  /*f440*/  SEL R29, R57, R46, P0 ;  /* 0x0000002e391d7207 */ /* 0x004fe40000000000 */
[----:B------:R-:W-:Y:S01]  /*f450*/  SEL R31, R46, R57, P0 ;  /* 0x000000392e1f7207 */ /* 0x000fe20000000000 */
        /* <DEDUP_REMOVED lines=11> */
[----:B------:R-:W1:Y:S04]  /*f510*/  SHFL.IDX PT, R42, R42, R5, 0x1c1f ;  /* 0x001c1f052a2a7589 */ /* 0x000e6800000e0000 */
[----:B------:R-:W2:Y:S04]  /*f520*/  SHFL.IDX PT, R44, R44, R5, 0x1c1f ;  /* 0x001c1f052c2c7589 */ /* 0x000ea800000e0000 */
[----:B------:R3:W4:Y:S01]  /*f530*/  SHFL.IDX PT, R4, R38, R5, 0x1c1f ;  /* 0x001c1f0526047589 */ /* 0x00072200000e0000 */
[----:B------:R-:W-:Y:S06]  /*f540*/  BAR.SYNC.DEFER_BLOCKING 0x1, 0x100 ;  /* 0x0044000000007b1d */ /* 0x000fec0000010000 */
[----:B------:R-:W-:Y:S01]  /*f550*/  SHFL.IDX PT, R40, R40, R5, 0x1c1f ;  /* 0x001c1f0528287589 */ /* 0x000fe200000e0000 */
[----:B0-----:R-:W-:-:S02]  /*f560*/  SEL R32, R53, R48, P0 ;  /* 0x0000003035207207 */ /* 0x001fc40000000000 */
[----:B------:R-:W-:Y:S01]  /*f570*/  SEL R34, R48, R53, P0 ;  /* 0x0000003530227207 */ /* 0x000fe20000000000 */
[----:B------:R-:W0:Y:S01]  /*f580*/  SHFL.IDX PT, R50, R50, R5, 0x1c1f ;  /* 0x001c1f0532327589 */ /* 0x000e2200000e0000 */
[----:B-1----:R-:W-:Y:S02]  /*f590*/  SEL R33, R47, R42, P0 ;  /* 0x0000002a2f217207 */ /* 0x002fe40000000000 */
[----:B------:R-:W-:Y:S01]  /*f5a0*/  SEL R35, R42, R47, P0 ;  /* 0x0000002f2a237207 */ /* 0x000fe20000000000 */
[----:B------:R-:W-:Y:S01]  /*f5b0*/  SHFL.IDX PT, R21, R62, R5, 0x1c1f ;  /* 0x001c1f053e157589 */ /* 0x000fe200000e0000 */
[----:B--2---:R-:W-:Y:S02]  /*f5c0*/  SEL R36, R49, R44, P0 ;  /* 0x0000002c31247207 */ /* 0x004fe40000000000 */
[----:B---3--:R-:W-:Y:S01]  /*f5d0*/  SEL R38, R44, R49, P0 ;  /* 0x000000312c267207 */ /* 0x008fe20000000000 */
[----:B------:R-:W1:Y:S01]  /*f5e0*/  SHFL.IDX PT, R54, R54, R5, 0x1c1f ;  /* 0x001c1f0536367589 */ /* 0x000e6200000e0000 */
[----:B----4-:R-:W-:-:S02]  /*f5f0*/  SEL R37, R43, R4, P0 ;  /* 0x000000042b257207 */ /* 0x010fc40000000000 */
[----:B------:R-:W-:Y:S01]  /*f600*/  SEL R39, R4, R43, P0 ;  /* 0x0000002b04277207 */ /* 0x000fe20000000000 */
[----:B------:R-:W2:Y:S01]  /*f610*/  SHFL.IDX PT, R66, R66, R5, 0x1c1f ;  /* 0x001c1f0542427589 */ /* 0x000ea200000e0000 */
[----:B------:R-:W-:-:S03]  /*f620*/  IMAD.U32 R4, RZ, RZ, UR6 ;  /* 0x00000006ff047e24 */ /* 0x000fc6000f8e00ff */
[----:B------:R-:W-:Y:S04]  /*f630*/  SHFL.IDX PT, R56, R56, R5, 0x1c1f ;  /* 0x001c1f0538387589 */ /* 0x000fe800000e0000 */
[----:B------:R-:W3:Y:S04]  /*f640*/  SHFL.IDX PT, R68, R68, R5, 0x1c1f ;  /* 0x001c1f0544447589 */ /* 0x000ee800000e0000 */
[----:B------:R-:W-:Y:S01]  /*f650*/  SHFL.IDX PT, R58, R58, R5, 0x1c1f ;  /* 0x001c1f053a3a7589 */ /* 0x000fe200000e0000 */
[----:B0-----:R-:W-:Y:S02]  /*f660*/  SEL R48, R41, R50, P0 ;  /* 0x0000003229307207 */ /* 0x001fe40000000000 */
[----:B------:R-:W-:Y:S01]  /*f670*/  SEL R50, R50, R41, P0 ;  /* 0x0000002932327207 */ /* 0x000fe20000000000 */
[----:B------:R-:W-:Y:S04]  /*f680*/  SHFL.IDX PT, R70, R70, R5, 0x1c1f ;  /* 0x001c1f0546467589 */ /* 0x000fe800000e0000 */
[----:B------:R-:W0:Y:S01]  /*f690*/  SHFL.IDX PT, R72, R72, R5, 0x1c1f ;  /* 0x001c1f0548487589 */ /* 0x000e2200000e0000 */
[----:B-1----:R-:W-:-:S02]  /*f6a0*/  SEL R52, R61, R54, P0 ;  /* 0x000000363d347207 */ /* 0x002fc40000000000 */
[----:B------:R-:W-:Y:S01]  /*f6b0*/  SEL R54, R54, R61, P0 ;  /* 0x0000003d36367207 */ /* 0x000fe20000000000 */
[----:B------:R-:W-:Y:S01]  /*f6c0*/  SHFL.IDX PT, R60, R60, R5, 0x1c1f ;  /* 0x001c1f053c3c7589 */ /* 0x000fe200000e0000 */
[----:B--2---:R-:W-:Y:S01]  /*f6d0*/  SEL R49, R75, R66, P0 ;  /* 0x000000424b317207 */ /* 0x004fe20000000000 */
[----:B------:R-:W-:Y:S01]  /*f6e0*/  ULDC UR8, c[0x0][0xa88] ;  /* 0x0002a20000087ab9 */ /* 0x000fe20000000800 */
[----:B------:R-:W-:Y:S01]  /*f6f0*/  SEL R51, R66, R75, P0 ;  /* 0x0000004b42337207 */ /* 0x000fe20000000000 */
[----:B------:R1:W2:Y:S01]  /*f700*/  SHFL.IDX PT, R118, R118, R5, 0x1c1f ;  /* 0x001c1f0576767589 */ /* 0x0002a200000e0000 */
[----:B------:R-:W4:Y:S03]  /*f710*/  LDC R61, c[0x0][0xbe8] ;  /* 0x0002fa00ff3d7b82 */ /* 0x000f260000000800 */
[----:B------:R0:W-:Y:S01]  /*f720*/  STSM.16.M88.4 [R91], R8 ;  /* 0x000000085b007844 */ /* 0x0001e20000000200 */
[----:B---3--:R-:W-:-:S02]  /*f730*/  SEL R53, R77, R68, P0 ;  /* 0x000000444d357207 */ /* 0x008fc40000000000 */
[----:B------:R-:W-:Y:S01]  /*f740*/  SEL R55, R68, R77, P0 ;  /* 0x0000004d44377207 */ /* 0x000fe20000000000 */
[----:B------:R3:W-:Y:S01]  /*f750*/  STSM.16.M88.4 [R90], R12 ;  /* 0x0000000c5a007844 */ /* 0x0007e20000000200 */
[----:B-1----:R-:W-:Y:S01]  /*f760*/  IMAD.U32 R5, RZ, RZ, UR7 ;  /* 0x00000007ff057e24 */ /* 0x002fe2000f8e00ff */
[----:B------:R-:W-:Y:S02]  /*f770*/  ULDC.64 UR6, c[0x0][0xc08] ;  /* 0x0003020000067ab9 */ /* 0x000fe40000000a00 */
[----:B------:R2:W-:Y:S04]  /*f780*/  STSM.16.M88.4 [R89], R24 ;  /* 0x0000001859007844 */ /* 0x0005e80000000200 */
[----:B------:R-:W-:Y:S01]  /*f790*/  STSM.16.M88.4 [R88], R28 ;  /* 0x0000001c58007844 */ /* 0x000fe20000000200 */
[----:B0-----:R-:W-:-:S02]  /*f7a0*/  SEL R57, R81, R72, P0 ;  /* 0x0000004851397207 */ /* 0x001fc40000000000 */
[----:B------:R-:W-:Y:S01]  /*f7b0*/  SEL R59, R72, R81, P0 ;  /* 0x00000051483b7207 */ /* 0x000fe20000000000 */
[----:B------:R-:W-:Y:S01]  /*f7c0*/  STSM.16.M88.4 [R87], R32 ;  /* 0x0000002057007844 */ /* 0x000fe20000000200 */
[----:B------:R-:W-:Y:S02]  /*f7d0*/  SEL R8, R45, R40, P0 ;  /* 0x000000282d087207 */ /* 0x000fe40000000000 */
[----:B------:R-:W-:Y:S01]  /*f7e0*/  SEL R10, R40, R45, P0 ;  /* 0x0000002d280a7207 */ /* 0x000fe20000000000 */
[----:B------:R-:W-:Y:S01]  /*f7f0*/  STSM.16.M88.4 [R86], R36 ;  /* 0x0000002456007844 */ /* 0x000fe20000000200 */
[----:B------:R-:W-:Y:S02]  /*f800*/  SEL R9, R20, R21, P0 ;  /* 0x0000001514097207 */ /* 0x000fe40000000000 */
[----:B------:R-:W-:Y:S02]  /*f810*/  SEL R11, R21, R20, P0 ;  /* 0x00000014150b7207 */ /* 0x000fe40000000000 */
[----:B---3--:R-:W-:-:S02]  /*f820*/  SEL R12, R63, R56, P0 ;  /* 0x000000383f0c7207 */ /* 0x008fc40000000000 */
[----:B------:R-:W-:Y:S01]  /*f830*/  SEL R14, R56, R63, P0 ;  /* 0x0000003f380e7207 */ /* 0x000fe20000000000 */
[----:B------:R0:W-:Y:S01]  /*f840*/  STSM.16.M88.4 [R85], R8 ;  /* 0x0000000855007844 */ /* 0x0001e20000000200 */
[----:B------:R-:W-:Y:S02]  /*f850*/  SEL R13, R79, R70, P0 ;  /* 0x000000464f0d7207 */ /* 0x000fe40000000000 */
[----:B------:R-:W-:Y:S01]  /*f860*/  SEL R15, R70, R79, P0 ;  /* 0x0000004f460f7207 */ /* 0x000fe20000000000 */
[----:B------:R-:W-:Y:S01]  /*f870*/  STSM.16.M88.4 [R84], R48 ;  /* 0x0000003054007844 */ /* 0x000fe20000000200 */
        /* <DEDUP_REMOVED lines=8> */
[----:B------:R2:W-:Y:S04]  /*f900*/  STSM.16.M88.4 [R76], R56 ;  /* 0x000000384c007844 */ /* 0x0005e80000000200 */
[----:B------:R2:W-:Y:S01]  /*f910*/  STSM.16.M88.4 [R74], R24 ;  /* 0x000000184a007844 */ /* 0x0005e20000000200 */
[----:B------:R-:W-:Y:S01]  /*f920*/  UISETP.NE.U32.AND UP1, UPT, UR6, URZ, UPT ;  /* 0x0000003f0600728c */ /* 0x000fe2000bf25070 */
[----:B------:R-:W-:Y:S03]  /*f930*/  BAR.SYNC.DEFER_BLOCKING 0x1, 0x100 ;  /* 0x0044000000007b1d */ /* 0x000fe60000010000 */
[----:B------:R-:W-:-:S06]  /*f940*/  UISETP.NE.AND.EX UP1, UPT, UR7, URZ, UPT, UP1 ;  /* 0x0000003f0700728c */ /* 0x000fcc000bf25310 */
[----:B------:R-:W-:-:S05]  /*f950*/  PLOP3.LUT P0, PT, PT, PT, UP1, 0x80, 0x0 ;  /* 0x000000000000781c */ /* 0x000fca0003f0f018 */
[----:B------:R-:W-:Y:S02]  /*f960*/  @UP1 ULDC.64 UR6, c[0x0][0xc08] ;  /* 0x0003020000061ab9 */ /* 0x000fe40000000a00 */
[----:B------:R-:W-:Y:S01]  /*f970*/  @UP1 UIMAD.WIDE UR6, UR42, 0x4, UR6 ;  /* 0x000000042a0618a5 */ /* 0x000fe2000f8e0206 */
[----:B0-----:R-:W-:-:S05]  /*f980*/  IMAD.U32 R10, RZ, RZ, UR8 ;  /* 0x00000008ff0a7e24 */ /* 0x001fca000f8e00ff */
[----:B-1----:R-:W-:Y:S02]  /*f990*/  IMAD.U32 R14, RZ, RZ, UR6 ;  /* 0x00000006ff0e7e24 */ /* 0x002fe4000f8e00ff */
[----:B------:R-:W-:Y:S01]  /*f9a0*/  IMAD.U32 R15, RZ, RZ, UR7 ;  /* 0x00000007ff0f7e24 */ /* 0x000fe2000f8e00ff */
[----:B------:R-:W3:Y:S01]  /*f9b0*/  @P2 LDG.E R8, desc[UR56][R4.64] ;  /* 0x0000003804082981 */ /* 0x000ee2000c1e1900 */
[----:B----4-:R-:W-:Y:S01]  /*f9c0*/  ISETP.NE.AND P1, PT, R61, 0x1, PT ;  /* 0x000000013d00780c */ /* 0x010fe20003f25270 */
[----:B------:R-:W-:Y:S02]  /*f9d0*/  UMOV UR4, URZ ;  /* 0x0000003f00047c82 */ /* 0x000fe40008000000 */
[----:B------:R2:W5:Y:S10]  /*f9e0*/  @P0 LDG.E R10, desc[UR56][R14.64] ;  /* 0x000000380e0a0981 */ /* 0x000574000c1e1900 */
[----:B------:R-:W0:Y:S08]  /*f9f0*/  @P1 LDC R9, c[0x0][0xbec] ;  /* 0x0002fb00ff091b82 */ /* 0x000e300000000800 */
[----:B------:R-:W1:Y:S01]  /*fa00*/  @P1 LDC R12, c[0x0][0xbf0] ;  /* 0x0002fc00ff0c1b82 */ /* 0x000e620000000800 */
[----:B---3--:R-:W-:Y:S01]  /*fa10*/  @P2 R2UR UR4, R8 ;  /* 0x00000000080422ca */ /* 0x008fe200000e0000 */
[----:B012---:R-:W-:-:S14]  /*fa20*/  @P0 BRA `(.L_x_5002) ;  /* 0x0000000000100947 */ /* 0x007fdc0003800000 */
[----:B------:R-:W-:Y:S05]  /*fa30*/  @!P2 BRA `(.L_x_5002) ;  /* 0x00000000000ca947 */ /* 0x000fea0003800000 */
[----:B------:R-:W2:Y:S04]  /*fa40*/  LDG.E R11, desc[UR56][R4.64] ;  /* 0x00000038040b7981 */ /* 0x000ea8000c1e1900 */
[----:B-----5:R-:W2:Y:S02]  /*fa50*/  LDG.E R10, desc[UR56][R4.64+0x4] ;  /* 0x00000438040a7981 */ /* 0x020ea4000c1e1900 */
[----:B--2---:R-:W-:-:S07]  /*fa60*/  IMAD.IADD R10, R10, 0x1, -R11 ;  /* 0x000000010a0a7824 */ /* 0x004fce00078e0a0b */
.L_x_5002:
[----:B------:R-:W-:Y:S01]  /*fa70*/  USHF.R.S32.HI UR16, URZ, 0x1f, UR43 ;  /* 0x0000001f3f107899 */ /* 0x000fe2000801142b */
[----:B------:R-:W-:Y:S01]  /*fa80*/  VIADD R14, R17, UR41 ;  /* 0x00000029110e7c36 */ /* 0x000fe20008000000 */
[----:B------:R-:W-:Y:S01]  /*fa90*/  ULDC.64 UR12, c[0x0][0xb90] ;  /* 0x0002e400000c7ab9 */ /* 0x000fe20000000a00 */
[----:B------:R-:W-:Y:S01]  /*faa0*/  USHF.R.S32.HI UR15, URZ, 0x1f, UR42 ;  /* 0x0000001f3f0f7899 */ /* 0x000fe2000801142a */
[----:B------:R-:W-:Y:S01]  /*fab0*/  VIADD R28, R203, UR41 ;  /* 0x00000029cb1c7c36 */ /* 0x000fe20008000000 */
[----:B------:R-:W-:Y:S01]  /*fac0*/  USHF.R.S32.HI UR7, URZ, 0x1f, UR4 ;  /* 0x0000001f3f077899 */ /* 0x000fe20008011404 */
[----:B------:R-:W-:Y:S01]  /*fad0*/  @P1 IMAD.HI.U32 R5, R14, R9, RZ ;  /* 0x000000090e051227 */ /* 0x000fe200078e00ff */
[----:B------:R-:W-:Y:S01]  /*fae0*/  UIMAD UR10, UR16, UR12, URZ ;  /* 0x0000000c100a72a4 */ /* 0x000fe2000f8e023f */
[----:B------:R-:W0:Y:S01]  /*faf0*/  @P1 LDC R63, c[0x0][0xbf0] ;  /* 0x0002fc00ff3f1b82 */ /* 0x000e220000000800 */
[----:B------:R-:W-:Y:S01]  /*fb00*/  UMOV UR6, UR4 ;  /* 0x0000000400067c82 */ /* 0x000fe20008000000 */
[----:B------:R-:W-:Y:S01]  /*fb10*/  USEL UR15, UR15, URZ, !UP0 ;  /* 0x0000003f0f0f7287 */ /* 0x000fe2000c000000 */
[----:B------:R-:W-:Y:S01]  /*fb20*/  IMAD.MOV.U32 R4, RZ, RZ, R14 ;  /* 0x000000ffff047224 */ /* 0x000fe200078e000e */
[----:B------:R-:W-:Y:S01]  /*fb30*/  UIMAD.WIDE.U32 UR8, UR43, UR12, UR6 ;  /* 0x0000000c2b0872a5 */ /* 0x000fe2000f8e0006 */
[----:B------:R-:W-:Y:S01]  /*fb40*/  @P1 SHF.R.U32.HI R4, RZ, R12, R5 ;  /* 0x0000000cff041219 */ /* 0x000fe20000011605 */
[----:B------:R-:W-:Y:S01]  /*fb50*/  UIMAD UR10, UR43, UR13, UR10 ;  /* 0x0000000d2b0a72a4 */ /* 0x000fe2000f8e020a */
[----:B------:R-:W-:Y:S01]  /*fb60*/  IMAD R5, R200, 0x40, R18 ;  /* 0x00000040c8057824 */ /* 0x000fe200078e0212 */
[----:B------:R-:W-:Y:S01]  /*fb70*/  USEL UR14, UR42, URZ, !UP0 ;  /* 0x0000003f2a0e7287 */ /* 0x000fe2000c000000 */
[----:B-----5:R-:W-:Y:S01]  /*fb80*/  IMAD R65, R10, R61, RZ ;  /* 0x0000003d0a417224 */ /* 0x020fe200078e02ff */
        /* <DEDUP_REMOVED lines=13> */
[----:B------:R-:W-:Y:S02]  /*fc60*/  SHF.R.S32.HI R8, RZ, 0x1f, R9 ;  /* 0x0000001fff087819 */ /* 0x000fe40000011409 */
[----:B------:R-:W-:Y:S02]  /*fc70*/  IADD3 R11, P6, R6, 0x2000, RZ ;  /* 0x00002000060b7810 */ /* 0x000fe40007fde0ff */
[----:B------:R-:W-:Y:S01]  /*fc80*/  IADD3.X R5, R5, UR9, R12, P0, !PT ;  /* 0x0000000905057c10 */ /* 0x000fe200087fe40c */
[----:B------:R-:W-:Y:S01]  /*fc90*/  ULDC.64 UR8, c[0x0][0xb88] ;  /* 0x0002e20000087ab9 */ /* 0x000fe20000000a00 */
[----:B------:R-:W-:Y:S01]  /*fca0*/  LOP3.LUT R12, R13, 0x380, RZ, 0xc0, !PT ;  /* 0x000003800d0c7812 */ /* 0x000fe200078ec0ff */
[----:B------:R-:W-:Y:S01]  /*fcb0*/  IMAD R14, R8, UR8, RZ ;  /* 0x00000008080e7c24 */ /* 0x000fe2000f8e02ff */
[----:B------:R-:W-:Y:S01]  /*fcc0*/  LOP3.LUT R8, R11, 0x380, RZ, 0xc0, !PT ;  /* 0x000003800b087812 */ /* 0x000fe200078ec0ff */
[----:B------:R-:W-:Y:S01]  /*fcd0*/  IMAD.WIDE.U32 R4, R9, UR8, R4 ;  /* 0x0000000809047c25 */ /* 0x000fe2000f8e0004 */
[----:B------:R-:W-:-:S02]  /*fce0*/  SHF.R.U64 R12, R12, 0x3, RZ ;  /* 0x000000030c0c7819 */ /* 0x000fc400000012ff */
[----:B------:R-:W-:Y:S01]  /*fcf0*/  SHF.R.U64 R8, R8, 0x3, RZ ;  /* 0x0000000308087819 */ /* 0x000fe200000012ff */
[----:B------:R-:W-:Y:S01]  /*fd00*/  IMAD R15, R9, UR9, R14 ;  /* 0x00000009090f7c24 */ /* 0x000fe2000f8e020e */
[----:B------:R-:W-:Y:S01]  /*fd10*/  ULDC.64 UR8, c[0x0][0xb50] ;  /* 0x0002d40000087ab9 */ /* 0x000fe20000000a00 */
[----:B------:R-:W-:Y:S01]  /*fd20*/  LOP3.LUT R12, R12, R13, RZ, 0x3c, !PT ;  /* 0x0000000d0c0c7212 */ /* 0x000fe200078e3cff */
[----:B------:R-:W-:Y:S01]  /*fd30*/  IMAD.X R13, RZ, RZ, R7, P2 ;  /* 0x000000ffff0d7224 */ /* 0x000fe200010e0607 */
[----:B------:R-:W-:Y:S01]  /*fd40*/  LEA R14, P0, R4, UR8, 0x2 ;  /* 0x00000008040e7c11 */ /* 0x000fe2000f8010ff */
[----:B------:R-:W-:Y:S01]  /*fd50*/  IMAD.IADD R5, R5, 0x1, R15 ;  /* 0x0000000105057824 */ /* 0x000fe200078e020f */
[----:B------:R-:W-:Y:S01]  /*fd60*/  IADD3 R25, P2, R6, 0x7000, RZ ;  /* 0x0000700006197810 */ /* 0x000fe20007f5e0ff */
[----:B------:R-:W-:Y:S01]  /*fd70*/  IMAD.X R9, RZ, RZ, R7, P6 ;  /* 0x000000ffff097224 */ /* 0x000fe200030e0607 */
[----:B------:R-:W-:Y:S01]  /*fd80*/  LOP3.LUT R8, R8, R11, RZ, 0x3c, !PT ;  /* 0x0000000b08087212 */ /* 0x000fe200078e3cff */
[----:B------:R-:W-:Y:S01]  /*fd90*/  SHFL.IDX PT, R20, R14, RZ, 0x1c1f ;  /* 0x001c1fff0e147589 */ /* 0x000fe200000e0000 */
[----:B------:R-:W-:Y:S01]  /*fda0*/  LEA.HI.X R26, R4, UR9, R5, 0x2, P0 ;  /* 0x00000009041a7c11 */ /* 0x000fe200080f1405 */
[----:B------:R-:W-:Y:S01]  /*fdb0*/  VIADD R11, R28, 0x8 ;  /* 0x000000081c0b7836 */ /* 0x000fe20000000000 */
[----:B------:R-:W-:Y:S01]  /*fdc0*/  IADD3 R41, P0, R6, 0x5000, RZ ;  /* 0x0000500006297810 */ /* 0x000fe20007f1e0ff */
[----:B------:R-:W-:Y:S01]  /*fdd0*/  SHFL.IDX PT, R38, R14, 0x1, 0x1c1f ;  /* 0x003c1f000e267f89 */ /* 0x000fe200000e0000 */
[----:B------:R-:W-:-:S02]  /*fde0*/  LOP3.LUT R24, R25, 0x380, RZ, 0xc0, !PT ;  /* 0x0000038019187812 */ /* 0x000fc400078ec0ff */
[----:B------:R-:W-:Y:S01]  /*fdf0*/  LOP3.LUT R40, R41, 0x380, RZ, 0xc0, !PT ;  /* 0x0000038029287812 */ /* 0x000fe200078ec0ff */
[----:B------:R-:W1:Y:S01]  /*fe00*/  SHFL.IDX PT, R21, R26, RZ, 0x1c1f ;  /* 0x001c1fff1a157589 */ /* 0x000e6200000e0000 */
[----:B------:R-:W-:Y:S02]  /*fe10*/  SHF.R.U64 R24, R24, 0x3, RZ ;  /* 0x0000000318187819 */ /* 0x000fe400000012ff */
[----:B------:R-:W-:Y:S01]  /*fe20*/  SHF.R.U64 R40, R40, 0x3, RZ ;  /* 0x0000000328287819 */ /* 0x000fe200000012ff */
[----:B------:R-:W2:Y:S01]  /*fe30*/  SHFL.IDX PT, R39, R26, 0x1, 0x1c1f ;  /* 0x003c1f001a277f89 */ /* 0x000ea200000e0000 */
[----:B------:R-:W-:Y:S01]  /*fe40*/  LOP3.LUT R24, R24, R25, RZ, 0x3c, !PT ;  /* 0x0000001918187212 */ /* 0x000fe200078e3cff */
[--C-:B------:R-:W-:Y:S01]  /*fe50*/  IMAD.X R25, RZ, RZ, R7.reuse, P2 ;  /* 0x000000ffff197224 */ /* 0x100fe200010e0607 */
[----:B------:R-:W-:Y:S01]  /*fe60*/  LOP3.LUT R40, R40, R41, RZ, 0x3c, !PT ;  /* 0x0000002928287212 */ /* 0x000fe200078e3cff */
[----:B------:R-:W-:Y:S01]  /*fe70*/  IMAD.X R41, RZ, RZ, R7, P0 ;  /* 0x000000ffff297224 */ /* 0x000fe200000e0607 */
[----:B------:R-:W-:-:S02]  /*fe80*/  LOP3.LUT P0, RZ, R201, 0x3, RZ, 0xc0, !PT ;  /* 0x00000003c9ff7812 */ /* 0x000fc4000780c0ff */
[----:B------:R-:W-:Y:S02]  /*fe90*/  IADD3 R5, P5, R6, 0x3000, RZ ;  /* 0x0000300006057810 */ /* 0x000fe40007fbe0ff */
[-C--:B------:R-:W-:Y:S02]  /*fea0*/  ISETP.GE.OR P2, PT, R28, R65.reuse, P0 ;  /* 0x000000411c00720c */ /* 0x080fe40000746670 */
[----:B------:R-:W-:Y:S02]  /*feb0*/  ISETP.GE.OR P0, PT, R11, R65, P0 ;  /* 0x000000410b00720c */ /* 0x000fe40000706670 */
[C---:B------:R-:W-:Y:S01]  /*fec0*/  IADD3 R45, P4, R6.reuse, 0x4000, RZ ;  /* 0x00004000062d7810 */ /* 0x040fe20007f9e0ff */
[----:B------:R-:W-:Y:S01]  /*fed0*/  UIMAD UR8, UR7, UR10, URZ ;  /* 0x0000000a070872a4 */ /* 0x000fe2000f8e023f */
[----:B------:R-:W-:Y:S02]  /*fee0*/  IADD3 R33, P3, R6, 0x6000, RZ ;  /* 0x0000600006217810 */ /* 0x000fe40007f7e0ff */
[----:B------:R-:W-:-:S02]  /*fef0*/  LOP3.LUT R4, R5, 0x380, RZ, 0xc0, !PT ;  /* 0x0000038005047812 */ /* 0x000fc400078ec0ff */
[----:B------:R-:W-:Y:S02]  /*ff00*/  LOP3.LUT R44, R45, 0x380, RZ, 0xc0, !PT ;  /* 0x000003802d2c7812 */ /* 0x000fe400078ec0ff */
[----:B------:R-:W-:Y:S01]  /*ff10*/  IADD3 R57, P6, R6, 0x8000, RZ ;  /* 0x0000800006397810 */ /* 0x000fe20007fde0ff */
[----:B-1----:R-:W-:Y:S01]  /*ff20*/  @!P2 ST.E desc[UR56][R20.64], R2 ;  /* 0x000000021400a985 */ /* 0x002fe2000c101938 */
[----:B------:R-:W-:Y:S01]  /*ff30*/  LOP3.LUT R32, R33, 0x380, RZ, 0xc0, !PT ;  /* 0x0000038021207812 */ /* 0x000fe200078ec0ff */
[----:B------:R-:W-:Y:S01]  /*ff40*/  UIMAD.WIDE.U32 UR6, UR4, UR10, URZ ;  /* 0x0000000a040672a5 */ /* 0x000fe2000f8e003f */
[----:B------:R-:W-:Y:S01]  /*ff50*/  SHF.R.U64 R4, R4, 0x3, RZ ;  /* 0x0000000304047819 */ /* 0x000fe200000012ff */
[----:B--2---:R1:W-:Y:S01]  /*ff60*/  @!P0 ST.E desc[UR56][R38.64], R3 ;  /* 0x0000000326008985 */ /* 0x0043e2000c101938 */
[----:B------:R-:W-:Y:S01]  /*ff70*/  UIMAD UR8, UR4, UR11, UR8 ;  /* 0x0000000b040872a4 */ /* 0x000fe2000f8e0208 */
[----:B------:R-:W-:Y:S02]  /*ff80*/  SHF.R.U64 R44, R44, 0x3, RZ ;  /* 0x000000032c2c7819 */ /* 0x000fe400000012ff */
[----:B------:R-:W-:Y:S01]  /*ff90*/  ULDC.64 UR10, c[0x0][0xae8] ;  /* 0x0002ba00000a7ab9 */ /* 0x000fe20000000a00 */
[----:B------:R-:W-:-:S02]  /*ffa0*/  SHF.R.U64 R32, R32, 0x3, RZ ;  /* 0x0000000320207819 */ /* 0x000fc400000012ff */
[----:B------:R-:W-:Y:S02]  /*ffb0*/  LOP3.LUT R4, R4, R5, RZ, 0x3c, !PT ;  /* 0x0000000504047212 */ /* 0x000fe400078e3cff */
[----:B------:R-:W-:Y:S02]  /*ffc0*/  LOP3.LUT R29, R6, 0x380, RZ, 0xc0, !PT ;  /* 0x00000380061d7812 */ /* 0x000fe400078ec0ff */
[----:B------:R-:W-:Y:S01]  /*ffd0*/  LOP3.LUT R56, R57, 0x380, RZ, 0xc0, !PT ;  /* 0x0000038039387812 */ /* 0x000fe200078ec0ff */
[----:B-1----:R-:W1:Y:S01]  /*ffe0*/  @P1 LDC R3, c[0x0][0xbec] ;  /* 0x0002fb00ff031b82 */ /* 0x002e620000000800 */
[----:B------:R-:W-:Y:S01]  /*fff0*/  IMAD R2, R23, 0x20, R200 ;  /* 0x0000002017027824 */ /* 0x000fe200078e02c8 */
[----:B------:R-:W-:Y:S01]  /*10000*/  UIADD3 UR7, UR7, UR8, URZ ;  /* 0x0000000807077290 */ /* 0x000fe2000fffe03f */
[----:B------:R-:W-:Y:S01]  /*10010*/  LOP3.LUT R44, R44, R45, RZ, 0x3c, !PT ;  /* 0x0000002d2c2c7212 */ /* 0x000fe200078e3cff */
[----:B------:R-:W-:Y:S01]  /*10020*/  UIMAD UR4, UR16, UR10, URZ ;  /* 0x0000000a100472a4 */ /* 0x000fe2000f8e023f */
[----:B------:R-:W-:Y:S01]  /*10030*/  LOP3.LUT R32, R32, R33, RZ, 0x3c, !PT ;  /* 0x0000002120207212 */ /* 0x000fe200078e3cff */
[--C-:B------:R-:W-:Y:S01]  /*10040*/  IMAD.X R5, RZ, RZ, R7.reuse, P5 ;  /* 0x000000ffff057224 */ /* 0x100fe200028e0607 */
[C---:B------:R-:W-:Y:S01]  /*10050*/  IADD3 R53, P5, R6.reuse, 0x9000, RZ ;  /* 0x0000900006357810 */ /* 0x040fe20007fbe0ff */
[--C-:B------:R-:W-:Y:S01]  /*10060*/  IMAD.X R45, RZ, RZ, R7.reuse, P4 ;  /* 0x000000ffff2d7224 */ /* 0x100fe200020e0607 */
[----:B------:R-:W-:Y:S01]  /*10070*/  IADD3 R49, P4, R6, 0xa000, RZ ;  /* 0x0000a00006317810 */ /* 0x000fe20007f9e0ff */
[----:B------:R-:W-:Y:S01]  /*10080*/  VIADD R62, R2, UR41 ;  /* 0x00000029023e7c36 */ /* 0x000fe20008000000 */
[----:B------:R-:W-:Y:S01]  /*10090*/  UIMAD UR4, UR43, UR11, UR4 ;  /* 0x0000000b2b0472a4 */ /* 0x000fe2000f8e0204 */
[--C-:B------:R-:W-:Y:S01]  /*100a0*/  IMAD.X R33, RZ, RZ, R7.reuse, P3 ;  /* 0x000000ffff217224 */ /* 0x100fe200018e0607 */
[----:B------:R-:W-:Y:S01]  /*100b0*/  UIMAD.WIDE.U32 UR6, UR43, UR10, UR6 ;  /* 0x0000000a2b0672a5 */ /* 0x000fe2000f8e0006 */
[----:B------:R-:W-:Y:S01]  /*100c0*/  IADD3 R15, P3, R6, 0xb000, RZ ;  /* 0x0000b000060f7810 */ /* 0x000fe20007f7e0ff */
[----:B------:R-:W-:Y:S01]  /*100d0*/  ULDC.64 UR8, c[0x0][0xaf0] ;  /* 0x0002bc0000087ab9 */ /* 0x000fe20000000a00 */
[----:B------:R-:W-:Y:S01]  /*100e0*/  LOP3.LUT R52, R53, 0x380, RZ, 0xc0, !PT ;  /* 0x0000038035347812 */ /* 0x000fe200078ec0ff */
[----:B------:R-:W-:Y:S01]  /*100f0*/  UIADD3 UR7, UR7, UR4, URZ ;  /* 0x0000000407077290 */ /* 0x000fe2000fffe03f */
[----:B------:R-:W-:Y:S01]  /*10100*/  LOP3.LUT R48, R49, 0x380, RZ, 0xc0, !PT ;  /* 0x0000038031307812 */ /* 0x000fe200078ec0ff */
[----:B------:R-:W-:Y:S01]  /*10110*/  UIMAD UR4, UR15, UR8, URZ ;  /* 0x000000080f0472a4 */ /* 0x000fe2000f8e023f */
[----:B------:R-:W-:Y:S01]  /*10120*/  SHF.R.U64 R29, R29, 0x3, RZ ;  /* 0x000000031d1d7819 */ /* 0x000fe200000012ff */
[----:B------:R-:W5:Y:S01]  /*10130*/  LD.E.128 R44, desc[UR56][R44.64] ;  /* 0x000000382c2c7980 */ /* 0x000f62000c101d00 */
[----:B------:R-:W-:Y:S01]  /*10140*/  LOP3.LUT R10, R15, 0x380, RZ, 0xc0, !PT ;  /* 0x000003800f0a7812 */ /* 0x000fe200078ec0ff */
[----:B-1----:R-:W-:Y:S01]  /*10150*/  @P1 IMAD.HI.U32 R2, R62, R3, RZ ;  /* 0x000000033e021227 */ /* 0x002fe200078e00ff */
[----:B------:R-:W-:Y:S01]  /*10160*/  SHF.R.U64 R56, R56, 0x3, RZ ;  /* 0x0000000338387819 */ /* 0x000fe200000012ff */
[----:B------:R-:W-:Y:S01]  /*10170*/  UIMAD UR4, UR14, UR9, UR4 ;  /* 0x000000090e0472a4 */ /* 0x000fe2000f8e0204 */
[----:B------:R-:W-:Y:S01]  /*10180*/  SHF.R.U64 R52, R52, 0x3, RZ ;  /* 0x0000000334347819 */ /* 0x000fe200000012ff */
[----:B------:R-:W-:Y:S01]  /*10190*/  IMAD.MOV.U32 R21, RZ, RZ, R62 ;  /* 0x000000ffff157224 */ /* 0x000fe200078e003e */
[----:B------:R-:W-:Y:S01]  /*101a0*/  SHF.R.U64 R48, R48, 0x3, RZ ;  /* 0x0000000330307819 */ /* 0x000fe200000012ff */
[----:B------:R-:W-:Y:S01]  /*101b0*/  UIMAD.WIDE.U32 UR6, UR14, UR8, UR6 ;  /* 0x000000080e0672a5 */ /* 0x000fe2000f8e0006 */
[----:B------:R-:W-:Y:S01]  /*101c0*/  LOP3.LUT R28, R29, R6, RZ, 0x3c, !PT ;  /* 0x000000061d1c7212 */ /* 0x000fe200078e3cff */
[--C-:B------:R-:W-:Y:S01]  /*101d0*/  IMAD.X R37, RZ, RZ, R7.reuse, P3 ;  /* 0x000000ffff257224 */ /* 0x100fe200018e0607 */
[----:B0-----:R-:W-:Y:S01]  /*101e0*/  @P1 SHF.R.U32.HI R21, RZ, R63, R2 ;  /* 0x0000003fff151219 */ /* 0x001fe20000011602 */
[--C-:B------:R-:W-:Y:S01]  /*101f0*/  IMAD.MOV.U32 R29, RZ, RZ, R7.reuse ;  /* 0x000000ffff1d7224 */ /* 0x100fe200078e0007 */
[----:B------:R-:W-:Y:S01]  /*10200*/  SHF.R.U64 R6, R10, 0x3, RZ ;  /* 0x000000030a067819 */ /* 0x000fe200000012ff */
[----:B------:R-:W-:Y:S01]  /*10210*/  UIADD3 UR4, UR7, UR4, URZ ;  /* 0x0000000407047290 */ /* 0x000fe2000fffe03f */
[----:B------:R-:W-:Y:S01]  /*10220*/  LOP3.LUT R56, R56, R57, RZ, 0x3c, !PT ;  /* 0x0000003938387212 */ /* 0x000fe200078e3cff */
[--C-:B------:R-:W-:Y:S01]  /*10230*/  IMAD.X R57, RZ, RZ, R7.reuse, P6 ;  /* 0x000000ffff397224 */ /* 0x100fe200030e0607 */
[----:B------:R-:W-:Y:S01]  /*10240*/  LOP3.LUT R52, R52, R53, RZ, 0x3c, !PT ;  /* 0x0000003534347212 */ /* 0x000fe200078e3cff */
[--C-:B------:R-:W-:Y:S01]  /*10250*/  IMAD.X R53, RZ, RZ, R7.reuse, P5 ;  /* 0x000000ffff357224 */ /* 0x100fe200028e0607 */
[----:B------:R-:W-:Y:S01]  /*10260*/  LOP3.LUT R48, R48, R49, RZ, 0x3c, !PT ;  /* 0x0000003130307212 */ /* 0x000fe200078e3cff */
[----:B------:R-:W-:Y:S01]  /*10270*/  IMAD.X R49, RZ, RZ, R7, P4 ;  /* 0x000000ffff317224 */ /* 0x000fe200020e0607 */
[--C-:B------:R-:W-:Y:S01]  /*10280*/  SHF.R.S32.HI R20, RZ, 0x1f, R21.reuse ;  /* 0x0000001fff147819 */ /* 0x100fe20000011415 */
[----:B------:R-:W-:Y:S01]  /*10290*/  IMAD.MOV R60, RZ, RZ, -R21 ;  /* 0x000000ffff3c7224 */ /* 0x000fe200078e0a15 */
[----:B------:R-:W-:Y:S01]  /*102a0*/  LOP3.LUT R36, R6, R15, RZ, 0x3c, !PT ;  /* 0x0000000f06247212 */ /* 0x000fe200078e3cff */
[----:B------:R-:W-:Y:S01]  /*102b0*/  ULDC.64 UR8, c[0x0][0xae0] ;  /* 0x0002b80000087ab9 */ /* 0x000fe20000000a00 */
[----:B------:R-:W-:Y:S01]  /*102c0*/  IMAD.U32 R3, RZ, RZ, UR7 ;  /* 0x00000007ff037e24 */ /* 0x000fe2000f8e00ff */
[----:B------:R-:W5:Y:S01]  /*102d0*/  LD.E.128 R28, desc[UR56][R28.64] ;  /* 0x000000381c1c7980 */ /* 0x000f62000c101d00 */
[----:B------:R-:W-:-:S02]  /*102e0*/  IMAD R20, R20, UR8, RZ ;  /* 0x0000000814147c24 */ /* 0x000fc4000f8e02ff */
[----:B------:R-:W-:Y:S01]  /*102f0*/  IMAD R61, R61, R60, R62 ;  /* 0x0000003c3d3d7224 */ /* 0x000fe200078e023e */
[----:B------:R-:W5:Y:S01]  /*10300*/  LD.E.128 R12, desc[UR56][R12.64] ;  /* 0x000000380c0c7980 */ /* 0x000f62000c101d00 */
[----:B------:R-:W-:Y:S01]  /*10310*/  IMAD.U32 R2, RZ, RZ, UR6 ;  /* 0x00000006ff027e24 */ /* 0x000fe2000f8e00ff */
[----:B------:R-:W-:Y:S01]  /*10320*/  ULDC.64 UR6, c[0x0][0xad8] ;  /* 0x0002b60000067ab9 */ /* 0x000fe20000000a00 */
        /* <DEDUP_REMOVED lines=8> */
[----:B------:R-:W5:Y:S04]  /*103b0*/  LD.E.128 R56, desc[UR56][R56.64] ;  /* 0x0000003838387980 */ /* 0x000f68000c101d00 */
[----:B------:R-:W5:Y:S04]  /*103c0*/  LD.E.128 R52, desc[UR56][R52.64] ;  /* 0x0000003834347980 */ /* 0x000f68000c101d00 */
[----:B------:R-:W5:Y:S04]  /*103d0*/  LD.E.128 R48, desc[UR56][R48.64] ;  /* 0x0000003830307980 */ /* 0x000f68000c101d00 */
[----:B------:R-:W5:Y:S01]  /*103e0*/  LD.E.128 R36, desc[UR56][R36.64] ;  /* 0x0000003824247980 */ /* 0x000f62000c101d00 */
[----:B------:R-:W-:Y:S01]  /*103f0*/  IMAD.WIDE.U32 R2, R21, UR8, R2 ;  /* 0x0000000815027c25 */ /* 0x000fe2000f8e0002 */
        /* <DEDUP_REMOVED lines=8> */
[----:B------:R-:W-:Y:S02]  /*10480*/  VIADD R64, R200, UR41 ;  /* 0x00000029c8407c36 */ /* 0x000fe40008000000 */
[C---:B------:R-:W-:Y:S02]  /*10490*/  IMAD R21, R61.reuse, UR7, R60 ;  /* 0x000000073d157c24 */ /* 0x040fe4000f8e023c */
[----:B------:R-:W-:Y:S01]  /*104a0*/  IMAD.WIDE.U32 R2, R61, UR6, R2 ;  /* 0x000000063d027c25 */ /* 0x000fe2000f8e0002 */
[----:B------:R-:W-:Y:S01]  /*104b0*/  ISETP.GE.AND P2, PT, R64, R65, PT ;  /* 0x000000414000720c */ /* 0x000fe20003f46270 */
[----:B------:R-:W-:Y:S02]  /*104c0*/  ULDC.64 UR6, c[0x0][0xa80] ;  /* 0x0002a00000067ab9 */ /* 0x000fe40000000a00 */
[----:B------:R-:W-:Y:S01]  /*104d0*/  VIADD R0, R0, 0x2a820 ;  /* 0x0002a82000007836 */ /* 0x000fe20000000000 */
[----:B------:R-:W-:Y:S01]  /*104e0*/  LEA R62, P3, R2, UR6, 0x1 ;  /* 0x00000006023e7c11 */ /* 0x000fe2000f8608ff */
[----:B------:R-:W-:-:S02]  /*104f0*/  IMAD.IADD R3, R3, 0x1, R21 ;  /* 0x0000000103037824 */ /* 0x000fc400078e0215 */
        /* <DEDUP_REMOVED lines=24> */
.L_x_5004:
[----:B------:R-:W-:Y:S05]  /*10680*/  BSYNC B1 ;  /* 0x0000000000017941 */ /* 0x000fea0003800000 */
.L_x_5003:
[----:B0-----:R0:W4:Y:S01]  /*10690*/  SHFL.IDX PT, R0, R63, 0x1, 0x181f ;  /* 0x00381f003f007f89 */ /* 0x00112200000e0000 */
        /* <DEDUP_REMOVED lines=8> */
[CC--:B------:R-:W-:Y:S02]  /*10720*/  @!P5 LEA R20, P2, R19.reuse, R29.reuse, 0x1 ;  /* 0x0000001d1314d211 */ /* 0x0c0fe400078408ff */
[----:B------:R-:W-:Y:S02]  /*10730*/  @!P6 LEA R28, P3, R22, R29, 0x1 ;  /* 0x0000001d161ce211 */ /* 0x000fe400078608ff */
[-C--:B----4-:R-:W-:Y:S02]  /*10740*/  @!P4 LEA.HI.X R3, R18, R0.reuse, R207, 0x1, P1 ;  /* 0x000000001203c211 */ /* 0x090fe400008f0ccf */
[-C--:B------:R-:W-:Y:S02]  /*10750*/  @!P5 LEA.HI.X R21, R19, R0.reuse, R206, 0x1, P2 ;  /* 0x000000001315d211 */ /* 0x080fe400010f0cce */
[----:B------:R-:W-:Y:S01]  /*10760*/  @!P6 LEA.HI.X R29, R22, R0, R205, 0x1, P3 ;  /* 0x00000000161de211 */ /* 0x000fe200018f0ccd */
[----:B------:R3:W-:Y:S04]  /*10770*/  @!P4 ST.E.128 desc[UR56][R2.64], R12 ;  /* 0x0000000c0200c985 */ /* 0x0007e8000c101d38 */
[----:B------:R3:W-:Y:S04]  /*10780*/  @!P5 ST.E.128 desc[UR56][R20.64], R40 ;  /* 0x000000281400d985 */ /* 0x0007e8000c101d38 */
[----:B------:R3:W-:Y:S02]  /*10790*/  @!P6 ST.E.128 desc[UR56][R28.64], R52 ;  /* 0x000000341c00e985 */ /* 0x0007e4000c101d38 */
.L_x_5006:
[----:B------:R-:W-:Y:S05]  /*107a0*/  BSYNC B1 ;  /* 0x0000000000017941 */ /* 0x000fea0003800000 */
.L_x_5005:
        /* <DEDUP_REMOVED lines=11> */
[-C--:B0-----:R-:W-:Y:S02]  /*10860*/  @!P3 LEA.HI.X R3, R18, R0.reuse, R207, 0x1, P0 ;  /* 0x000000001203b211 */ /* 0x081fe400000f0ccf */
[-C--:B------:R-:W-:Y:S02]  /*10870*/  @!P4 LEA.HI.X R13, R19, R0.reuse, R206, 0x1, P1 ;  /* 0x00000000130dc211 */ /* 0x080fe400008f0cce */
[----:B------:R-:W-:Y:S01]  /*10880*/  @!P5 LEA.HI.X R15, R22, R0, R205, 0x1, P2 ;  /* 0x00000000160fd211 */ /* 0x000fe200010f0ccd */
[----:B------:R0:W-:Y:S04]  /*10890*/  @!P3 ST.E.128 desc[UR56][R2.64], R8 ;  /* 0x000000080200b985 */ /* 0x0001e8000c101d38 */
[----:B------:R0:W-:Y:S04]  /*108a0*/  @!P4 ST.E.128 desc[UR56][R12.64], R32 ;  /* 0x000000200c00c985 */ /* 0x0001e8000c101d38 */
[----:B------:R0:W-:Y:S02]  /*108b0*/  @!P5 ST.E.128 desc[UR56][R14.64], R48 ;  /* 0x000000300e00d985 */ /* 0x0001e4000c101d38 */
.L_x_5008:
[----:B------:R-:W-:Y:S05]  /*108c0*/  BSYNC B1 ;  /* 0x0000000000017941 */ /* 0x000fea0003800000 */
.L_x_5007:
[----:B0-----:R-:W-:Y:S01]  /*108d0*/  VIADD R0, R64, 0x60 ;  /* 0x0000006040007836 */ /* 0x001fe20000000000 */
[----:B-1--4-:R-:W4:Y:S04]  /*108e0*/  SHFL.IDX PT, R63, R63, 0x3, 0x181f ;  /* 0x00781f003f3f7f89 */ /* 0x012f2800000e0000 */
[----:B------:R-:W-:Y:S01]  /*108f0*/  ISETP.GE.AND P0, PT, R0, R65, PT ;  /* 0x000000410000720c */ /* 0x000fe20003f06270 */
[----:B------:R0:W1:-:S12]  /*10900*/  SHFL.IDX PT, R11, R62, 0x3, 0x181f ;  /* 0x00781f003e0b7f89 */ /* 0x00005800000e0000 */
[----:B0-----:R-:W-:Y:S05]  /*10910*/  @P0 BRA `(.L_x_5009) ;  /* 0x0000000c005c0947 */ /* 0x001fea0003800000 */
[----:B------:R-:W-:Y:S02]  /*10920*/  ULDC UR4, c[0x0][0xac8] ;  /* 0x0002b20000047ab9 */ /* 0x000fe40000000800 */
[----:B------:R-:W-:Y:S02]  /*10930*/  ISETP.GE.AND P2, PT, R18, UR4, PT ;  /* 0x0000000412007c0c */ /* 0x000fe4000bf46270 */
[----:B------:R-:W-:-:S11]  /*10940*/  ISETP.GE.AND P3, PT, R19, UR4, PT ;  /* 0x0000000413007c0c */ /* 0x000fd6000bf66270 */
[CC--:B-1----:R-:W-:Y:S02]  /*10950*/  @!P2 LEA R2, P0, R18.reuse, R11.reuse, 0x1 ;  /* 0x0000000b1202a211 */ /* 0x0c2fe400078008ff */
[C---:B------:R-:W-:Y:S02]  /*10960*/  @!P3 LEA R8, P1, R19.reuse, R11, 0x1 ;  /* 0x0000000b1308b211 */ /* 0x040fe400078208ff */
[-C--:B----4-:R-:W-:Y:S02]  /*10970*/  @!P2 LEA.HI.X R3, R18, R63.reuse, R207, 0x1, P0 ;  /* 0x0000003f1203a211 */ /* 0x090fe400000f0ccf */
[----:B------:R-:W-:Y:S02]  /*10980*/  @!P3 LEA.HI.X R9, R19, R63, R206, 0x1, P1 ;  /* 0x0000003f1309b211 */ /* 0x000fe400008f0cce */
[----:B------:R-:W-:Y:S01]  /*10990*/  ISETP.GE.AND P0, PT, R22, UR4, PT ;  /* 0x0000000416007c0c */ /* 0x000fe2000bf06270 */
[----:B------:R0:W-:Y:S04]  /*109a0*/  @!P2 ST.E.128 desc[UR56][R2.64], R4 ;  /* 0x000000040200a985 */ /* 0x0001e8000c101d38 */
[----:B------:R0:W-:Y:S08]  /*109b0*/  @!P3 ST.E.128 desc[UR56][R8.64], R24 ;  /* 0x000000180800b985 */ /* 0x0001f0000c101d38 */
[----:B------:R-:W-:Y:S05]  /*109c0*/  @P0 BRA `(.L_x_5009) ;  /* 0x0000000c00300947 */ /* 0x000fea0003800000 */
[----:B0-----:R-:W-:-:S04]  /*109d0*/  LEA R2, P0, R22, R11, 0x1 ;  /* 0x0000000b16027211 */ /* 0x001fc800078008ff */
[----:B------:R-:W-:-:S05]  /*109e0*/  LEA.HI.X R3, R22, R63, R205, 0x1, P0 ;  /* 0x0000003f16037211 */ /* 0x000fca00000f0ccd */
[----:B------:R0:W-:Y:S01]  /*109f0*/  ST.E.128 desc[UR56][R2.64], R36 ;  /* 0x0000002402007985 */ /* 0x0001e2000c101d38 */
[----:B------:R-:W-:Y:S05]  /*10a00*/  BRA `(.L_x_5009) ;  /* 0x0000000c00207947 */ /* 0x000fea0003800000 */
.L_x_5001:
        /* <DEDUP_REMOVED lines=32> */
.L_x_5010:
        /* <DEDUP_REMOVED lines=47> */
.L_x_5012:
[----:B------:R-:W-:Y:S05]  /*10f00*/  BSYNC B1 ;  /* 0x0000000000017941 */ /* 0x000fea0003800000 */
.L_x_5011:
        /* <DEDUP_REMOVED lines=65> */
.L_x_5014:
[----:B------:R-:W-:Y:S05]  /*11320*/  BSYNC B1 ;  /* 0x0000000000017941 */ /* 0x000fea0003800000 */
.L_x_5013:
        /* <DEDUP_REMOVED lines=17> */
.L_x_5016:
[----:B------:R-:W-:Y:S05]  /*11440*/  BSYNC B1 ;  /* 0x0000000000017941 */ /* 0x000fea0003800000 */
.L_x_5015:
        /* <DEDUP_REMOVED lines=17> */
.L_x_5018:
[----:B------:R-:W-:Y:S05]  /*11560*/  BSYNC B1 ;  /* 0x0000000000017941 */ /* 0x000fea0003800000 */
.L_x_5017:
        /* <DEDUP_REMOVED lines=18> */
.L_x_5009:
[----:B------:R-:W-:Y:S05]  /*11690*/  BSYNC B0 ;  /* 0x0000000000007941 */ /* 0x000fea0003800000 */
.L_x_5000:
[----:B------:R-:W-:Y:S02]  /*116a0*/  ULDC UR4, c[0x0][0xc3c] ;  /* 0x00030f0000047ab9 */ /* 0x000fe40000000800 */
[----:B------:R-:W-:-:S06]  /*116b0*/  UISETP.GE.AND UP0, UPT, UR51, UR4, UPT ;  /* 0x000000043300728c */ /* 0x000fcc000bf06270 */
[----:B------:R-:W-:-:S13]  /*116c0*/  PLOP3.LUT P0, PT, PT, PT, UP0, 0x80, 0x0 ;  /* 0x000000000000781c */ /* 0x000fda0003f0f008 */
[----:B------:R-:W-:Y:S05]  /*116d0*/  @!P0 BRA `(.L_x_5019) ;  /* 0xfffffef400a48947 */ /* 0x000fea000383ffff */
[----:B------:R-:W-:Y:S05]  /*116e0*/  EXIT ;  /* 0x000000000000794d */ /* 0x000fea0003800000 */
.L_x_4910:
        /* <DEDUP_REMOVED lines=16> */
[----:B------:R-:W3:Y:S01]  /*117f0*/  LDC R9, c[0x0][0xc38] ;  /* 0x00030e00ff097b82 */ /* 0x000ee20000000800 */
[----:B--2---:R-:W-:-:S04]  /*11800*/  LOP3.LUT R5, R4, 0x1f, RZ, 0xc0, !PT ;  /* 0x0000001f04057812 */ /* 0x004fc800078ec0ff */
[----:B------:R-:W-:-:S04]  /*11810*/  ISETP.NE.AND P0, PT, R5, 0x1f, PT ;  /* 0x0000001f0500780c */ /* 0x000fc80003f05270 */
[----:B------:R-:W-:-:S13]  /*11820*/  ISETP.GE.OR P1, PT, R5, UR4, !P0 ;  /* 0x0000000405007c0c */ /* 0x000fda000c726670 */
[----:B0-----:R-:W0:Y:S02]  /*11830*/  @!P1 LDC.64 R2, c[0x0][0xc80] ;  /* 0x00032000ff029b82 */ /* 0x001e240000000a00 */
[----:B0-----:R-:W-:-:S05]  /*11840*/  @!P1 IMAD.WIDE.U32 R2, R5, 0x4, R2 ;  /* 0x0000000405029825 */ /* 0x001fca00078e0002 */
[----:B------:R-:W2:Y:S01]  /*11850*/  @!P1 LDG.E R0, desc[UR56][R2.64] ;  /* 0x0000003802009981 */ /* 0x000ea2000c1e1900 */
[C---:B------:R-:W-:Y:S01]  /*11860*/  ISETP.NE.AND P1, PT, R5.reuse, RZ, PT ;  /* 0x000000ff0500720c */ /* 0x040fe20003f25270 */
[----:B-1----:R-:W-:Y:S01]  /*11870*/  IMAD.MOV.U32 R16, RZ, RZ, RZ ;  /* 0x000000ffff107224 */ /* 0x002fe200078e00ff */
        /* <DEDUP_REMOVED lines=20> */
[----:B------:R-:W3:Y:S02]  /*119c0*/  SHFL.IDX PT, R4, R8, 0x1f, 0x1f ;  /* 0x03e01f0008047f89 */ /* 0x000ee400000e0000 */
[----:B---3--:R-:W-:Y:S02]  /*119d0*/  IMAD R6, R4, R9, RZ ;  /* 0x0000000904067224 */ /* 0x008fe400078e02ff */
[----:B------:R-:W-:Y:S02]  /*119e0*/  IMAD.MOV.U32 R4, RZ, RZ, RZ ;  /* 0x000000ffff047224 */ /* 0x000fe400078e00ff */
[----:B------:R-:W-:Y:S01]  /*119f0*/  IMAD.MOV.U32 R3, RZ, RZ, R6 ;  /* 0x000000ffff037224 */ /* 0x000fe200078e0006 */
[----:B0-----:R-:W-:-:S13]  /*11a00*/  ISETP.GT.AND P6, PT, R6, R7, PT ;  /* 0x000000070600720c */ /* 0x001fda0003fc4270 */
[----:B------:R-:W-:Y:S05]  /*11a10*/  @P6 BRA `(.L_x_5021) ;  /* 0x0000000000906947 */ /* 0x000fea0003800000 */
[----:B------:R-:W-:Y:S01]  /*11a20*/  IMAD.MOV.U32 R6, RZ, RZ, R3 ;  /* 0x000000ffff067224 */ /* 0x000fe200078e0003 */
[----:B------:R-:W-:Y:S01]  /*11a30*/  ULDC UR4, c[0x0][0xc3c] ;  /* 0x00030f0000047ab9 */ /* 0x000fe20000000800 */
[----:B------:R-:W-:-:S07]  /*11a40*/  IMAD.MOV.U32 R4, RZ, RZ, RZ ;  /* 0x000000ffff047224 */ /* 0x000fce00078e00ff */
.L_x_5025:
        /* <DEDUP_REMOVED lines=11> */
.L_x_5024:
[----:B------:R-:W-:Y:S05]  /*11b00*/  BSYNC B0 ;  /* 0x0000000000007941 */ /* 0x000fea0003800000 */
.L_x_5023:
        /* <DEDUP_REMOVED lines=21> */
.L_x_5021:
        /* <DEDUP_REMOVED lines=20> */
.L_x_5026:
[----:B---3--:R-:W-:Y:S01]  /*11da0*/  IMAD R16, R16, R9, R13 ;  /* 0x0000000910107224 */ /* 0x008fe200078e020d */
[----:B------:R-:W-:Y:S01]  /*11db0*/  IABS R2, R4 ;  /* 0x0000000400027213 */ /* 0x000fe20000000000 */
[----:B-12---:R-:W-:Y:S02]  /*11dc0*/  IMAD.MOV R11, RZ, RZ, -R3 ;  /* 0x000000ffff0b7224 */ /* 0x006fe400078e0a03 */
        /* <DEDUP_REMOVED lines=25> */
[----:B------:R-:W-:-:S04]  /*11f60*/  VIADDMNMX R13, R3, R9, R6, PT ;  /* 0x00000009030d7246 */ /* 0x000fc80003800106 */
[-C--:B------:R-:W-:Y:S01]  /*11f70*/  IABS R8, R13.reuse ;  /* 0x0000000d00087213 */ /* 0x080fe20000000000 */
[----:B------:R-:W-:Y:S01]  /*11f80*/  IMAD.MOV R18, RZ, RZ, -R13 ;  /* 0x000000ffff127224 */ /* 0x000fe200078e0a0d */
[----:B------:R-:W-:Y:S02]  /*11f90*/  IABS R10, R13 ;  /* 0x0000000d000a7213 */ /* 0x000fe40000000000 */
[----:B------:R-:W1:Y:S08]  /*11fa0*/  I2F.RP R6, R8 ;  /* 0x0000000800067306 */ /* 0x000e700000209400 */
[----:B-1----:R-:W1:Y:S02]  /*11fb0*/  MUFU.RCP R6, R6 ;  /* 0x0000000600067308 */ /* 0x002e640000001000 */
[----:B-1----:R-:W-:-:S06]  /*11fc0*/  VIADD R3, R6, 0xffffffe ;  /* 0x0ffffffe06037836 */ /* 0x002fcc0000000000 */
[----:B------:R-:W1:Y:S02]  /*11fd0*/  F2I.FTZ.U32.TRUNC.NTZ R3, R3 ;  /* 0x0000000300037305 */ /* 0x000e64000021f000 */
[----:B-1----:R-:W-:-:S04]  /*11fe0*/  IMAD.MOV R9, RZ, RZ, -R3 ;  /* 0x000000ffff097224 */ /* 0x002fc800078e0a03 */
[----:B------:R-:W-:Y:S01]  /*11ff0*/  IMAD.MOV.U32 R7, RZ, RZ, R9 ;  /* 0x000000ffff077224 */ /* 0x000fe200078e0009 */
[----:B------:R-:W-:-:S03]  /*12000*/  IABS R9, R4 ;  /* 0x0000000400097213 */ /* 0x000fc60000000000 */
        /* <DEDUP_REMOVED lines=20> */
.L_x_5022:
[----:B------:R-:W0:Y:S01]  /*12150*/  LDC R19, c[0x0][0xc3c] ;  /* 0x00030f00ff137b82 */ /* 0x000e220000000800 */
[----:B------:R-:W-:Y:S02]  /*12160*/  IMAD.MOV.U32 R16, RZ, RZ, R7 ;  /* 0x000000ffff107224 */ /* 0x000fe400078e0007 */
[----:B------:R-:W-:Y:S02]  /*12170*/  IMAD.MOV.U32 R17, RZ, RZ, RZ ;  /* 0x000000ffff117224 */ /* 0x000fe400078e00ff */
[----:B------:R-:W-:-:S07]  /*12180*/  IMAD.MOV.U32 R18, RZ, RZ, RZ ;  /* 0x000000ffff127224 */ /* 0x000fce00078e00ff */
.L_x_5027:
[----:B------:R-:W-:-:S13]  /*12190*/  ISETP.NE.AND P0, PT, R5, RZ, PT ;  /* 0x000000ff0500720c */ /* 0x000fda0003f05270 */
[----:B------:R-:W1:Y:S01]  /*121a0*/  @!P0 S2R R3, SR_CgaCtaId ;  /* 0x0000000000038919 */ /* 0x000e620000008800 */
[----:B------:R-:W-:-:S04]  /*121b0*/  @!P0 MOV R0, 0x400 ;  /* 0x0000040000008802 */ /* 0x000fc80000000f00 */
[----:B-1----:R-:W-:-:S05]  /*121c0*/  @!P0 LEA R0, R3, R0, 0x18 ;  /* 0x0000000003008211 */ /* 0x002fca00078ec0ff */
[----:B0-----:R2:W-:Y:S01]  /*121d0*/  @!P0 STS.128 [R0+0x2a8d0], R16 ;  /* 0x02a8d01000008388 */ /* 0x0015e20000000c00 */
[----:B------:R-:W-:Y:S06]  /*121e0*/  BAR.ARV 0x5, 0x180 ;  /* 0x0146000000007b1d */ /* 0x000fec0000002000 */
.L_x_5020:
[----:B------:R3:W-:Y:S01]  /*121f0*/  STL [R1+0x18], RZ ;  /* 0x000018ff01007387 */ /* 0x0007e20000100800 */
[----:B------:R-:W-:Y:S01]  /*12200*/  ULDC UR4, c[0x0][0xc3c] ;  /* 0x00030f0000047ab9 */ /* 0x000fe20000000800 */
[----:B------:R-:W-:Y:S01]  /*12210*/  IMAD.MOV.U32 R26, RZ, RZ, 0x1 ;  /* 0x00000001ff1a7424 */ /* 0x000fe200078e00ff */
[----:B-1----:R-:W-:Y:S01]  /*12220*/  ISETP.GE.AND P0, PT, R19, UR4, PT ;  /* 0x0000000413007c0c */ /* 0x002fe2000bf06270 */
[----:B------:R-:W-:-:S12]  /*12230*/  IMAD.MOV.U32 R24, RZ, RZ, RZ ;  /* 0x000000ffff187224 */ /* 0x000fd800078e00ff */
[----:B---3--:R-:W-:Y:S05]  /*12240*/  @P0 BRA `(.L_x_5028) ;  /* 0x00000058000c0947 */ /* 0x008fea0003800000 */
[----:B------:R-:W0:Y:S01]  /*12250*/  S2R R11, SR_TID.X ;  /* 0x00000000000b7919 */ /* 0x000e220000002100 */
[----:B------:R-:W1:Y:S01]  /*12260*/  S2UR UR4, SR_CgaCtaId ;  /* 0x00000000000479c3 */ /* 0x000e620000008800 */
[----:B------:R-:W-:Y:S01]  /*12270*/  IMAD.MOV.U32 R26, RZ, RZ, 0x1 ;  /* 0x00000001ff1a7424 */ /* 0x000fe200078e00ff */
[----:B------:R-:W-:Y:S01]  /*12280*/  ULOP3.LUT UR42, UR44, 0x2, URZ, 0xfc, !UPT ;  /* 0x000000022c2a7892 */ /* 0x000fe2000f8efc3f */
[----:B------:R-:W-:Y:S01]  /*12290*/  IMAD.MOV.U32 R24, RZ, RZ, RZ ;  /* 0x000000ffff187224 */ /* 0x000fe200078e00ff */
[----:B------:R-:W-:Y:S01]  /*122a0*/  ULOP3.LUT UR43, UR44, 0x1, URZ, 0xfc, !UPT ;  /* 0x000000012c2b7892 */ /* 0x000fe2000f8efc3f */
[----:B------:R-:W-:Y:S01]  /*122b0*/  ULDC UR45, c[0x0][0xc] ;  /* 0x00000300002d7ab9 */ /* 0x000fe20000000800 */
[----:B-1----:R-:W-:Y:S02]  /*122c0*/  IMAD.U32 R33, RZ, RZ, UR4 ;  /* 0x00000004ff217e24 */ /* 0x002fe4000f8e00ff */
[C---:B0-----:R-:W-:Y:S01]  /*122d0*/  IMAD.SHL.U32 R2, R11.reuse, 0x80, RZ ;  /* 0x000000800b027824 */ /* 0x041fe200078e00ff */
[C---:B------:R-:W-:Y:S01]  /*122e0*/  LOP3.LUT R10, R11.reuse, 0x7f, RZ, 0xc0, !PT ;  /* 0x0000007f0b0a7812 */ /* 0x040fe200078ec0ff */
[C---:B------:R-:W-:Y:S01]  /*122f0*/  IMAD.SHL.U32 R22, R11.reuse, 0x40, RZ ;  /* 0x000000400b167824 */ /* 0x040fe200078e00ff */
[----:B--2---:R-:W-:Y:S01]  /*12300*/  SHF.R.U32.HI R0, RZ, 0x1, R11 ;  /* 0x00000001ff007819 */ /* 0x004fe2000001160b */
[C---:B------:R-:W-:Y:S01]  /*12310*/  IMAD.SHL.U32 R31, R11.reuse, 0x10, RZ ;  /* 0x000000100b1f7824 */ /* 0x040fe200078e00ff */
[----:B------:R-:W-:Y:S01]  /*12320*/  LOP3.LUT R4, R2, 0x380, RZ, 0xc0, !PT ;  /* 0x0000038002047812 */ /* 0x000fe200078ec0ff */
[----:B------:R-:W-:Y:S01]  /*12330*/  IMAD.SHL.U32 R7, R11, 0x2, RZ ;  /* 0x000000020b077824 */ /* 0x000fe200078e00ff */
[----:B------:R-:W-:-:S02]  /*12340*/  LOP3.LUT R3, R22, 0x180, RZ, 0xc0, !PT ;  /* 0x0000018016037812 */ /* 0x000fc400078ec0ff */
[----:B------:R-:W-:Y:S02]  /*12350*/  LOP3.LUT R2, R2, 0x400, RZ, 0xc0, !PT ;  /* 0x0000040002027812 */ /* 0x000fe400078ec0ff */
[----:B------:R-:W-:Y:S02]  /*12360*/  SHF.R.U32.HI R5, RZ, 0x5, R10 ;  /* 0x00000005ff057819 */ /* 0x000fe4000001160a */
[----:B------:R-:W-:Y:S02]  /*12370*/  LOP3.LUT R4, R4, 0x10, R11, 0xf8, !PT ;  /* 0x0000001004047812 */ /* 0x000fe400078ef80b */
[----:B------:R-:W-:Y:S01]  /*12380*/  LOP3.LUT R0, R3, 0x30, R0, 0xf8, !PT ;  /* 0x0000003003007812 */ /* 0x000fe200078ef800 */
[----:B------:R-:W-:Y:S01]  /*12390*/  IMAD.SHL.U32 R3, R11, 0x8, RZ ;  /* 0x000000080b037824 */ /* 0x000fe200078e00ff */
[----:B------:R-:W-:Y:S01]  /*123a0*/  LOP3.LUT R8, R31, 0x40, RZ, 0xc0, !PT ;  /* 0x000000401f087812 */ /* 0x000fe200078ec0ff */
[----:B------:R-:W-:Y:S01]  /*123b0*/  IMAD R2, R5, 0x800, R2 ;  /* 0x0000080005027824 */ /* 0x000fe200078e0202 */
[----:B------:R-:W-:-:S02]  /*123c0*/  LOP3.LUT R6, R31, 0x1b0, RZ, 0xc0, !PT ;  /* 0x000001b01f067812 */ /* 0x000fc400078ec0ff */
[----:B------:R-:W-:Y:S01]  /*123d0*/  LOP3.LUT R37, R4, 0x70, R31, 0x78, !PT ;  /* 0x0000007004257812 */ /* 0x000fe200078e781f */
[----:B------:R-:W-:Y:S01]  /*123e0*/  IMAD R5, R5, 0x200, R8 ;  /* 0x0000020005057824 */ /* 0x000fe200078e0208 */
[C---:B------:R-:W-:Y:S02]  /*123f0*/  R2P PR, R11.reuse, 0x6 ;  /* 0x000000060b007804 */ /* 0x040fe40000000000 */
[----:B------:R-:W-:Y:S01]  /*12400*/  LOP3.LUT R6, R6, 0x30, R7, 0x78, !PT ;  /* 0x0000003006067812 */ /* 0x000fe200078e7807 */
[----:B------:R-:W-:Y:S01]  /*12410*/  IMAD.IADD R37, R2, 0x1, R37 ;  /* 0x0000000102257824 */ /* 0x000fe200078e0225 */
[----:B------:R-:W-:Y:S01]  /*12420*/  LOP3.LUT R3, R0, 0x30, R3, 0x78, !PT ;  /* 0x0000003000037812 */ /* 0x000fe200078e7803 */
[----:B------:R-:W-:Y:S01]  /*12430*/  IMAD.SHL.U32 R0, R11, 0x20, RZ ;  /* 0x000000200b007824 */ /* 0x000fe200078e00ff */
[----:B------:R-:W-:Y:S01]  /*12440*/  MOV R4, 0x400 ;  /* 0x0000040000047802 */ /* 0x000fe20000000f00 */
[----:B------:R-:W-:Y:S01]  /*12450*/  IMAD.MOV.U32 R2, RZ, RZ, 0x20 ;  /* 0x00000020ff027424 */ /* 0x000fe200078e00ff */
[----:B------:R-:W-:Y:S01]  /*12460*/  LOP3.LUT R22, R3, 0x640, R22, 0xf8, !PT ;  /* 0x0000064003167812 */ /* 0x000fe200078ef816 */
[----:B------:R-:W-:Y:S01]  /*12470*/  IMAD.IADD R9, R6, 0x1, R5 ;  /* 0x0000000106097824 */ /* 0x000fe200078e0205 */
[----:B------:R-:W-:Y:S01]  /*12480*/  LOP3.LUT R5, R0, 0x60, RZ, 0xc0, !PT ;  /* 0x0000006000057812 */ /* 0x000fe200078ec0ff */
[C---:B------:R-:W-:Y:S01]  /*12490*/  VIADD R34, R37.reuse, 0x40 ;  /* 0x0000004025227836 */ /* 0x040fe20000000000 */
[----:B------:R-:W-:Y:S01]  /*124a0*/  SEL R0, R2, 0xffffffe0, !P1 ;  /* 0xffffffe002007807 */ /* 0x000fe20004800000 */
[----:B------:R-:W-:Y:S01]  /*124b0*/  @P2 VIADD R34, R37, 0xffffffc0 ;  /* 0xffffffc025222836 */ /* 0x000fe20000000000 */
[----:B------:R-:W-:Y:S01]  /*124c0*/  SHF.R.U32.HI R3, RZ, 0x2, R10 ;  /* 0x00000002ff037819 */ /* 0x000fe2000001160a */
[----:B------:R-:W-:Y:S01]  /*124d0*/  STL [R1], R9 ;  /* 0x0000000901007387 */ /* 0x000fe20000100800 */
[----:B------:R-:W-:Y:S01]  /*124e0*/  LEA R23, R33, R4, 0x18 ;  /* 0x0000000421177211 */ /* 0x000fe200078ec0ff */
[C---:B------:R-:W-:Y:S01]  /*124f0*/  IMAD.IADD R36, R0.reuse, 0x1, R37 ;  /* 0x0000000100247824 */ /* 0x040fe200078e0225 */
[----:B------:R-:W-:Y:S01]  /*12500*/  LOP3.LUT R31, R31, 0x30, RZ, 0xc0, !PT ;  /* 0x000000301f1f7812 */ /* 0x000fe200078ec0ff */
[----:B------:R-:W-:Y:S01]  /*12510*/  IMAD.IADD R0, R0, 0x1, R34 ;  /* 0x0000000100007824 */ /* 0x000fe200078e0222 */
[----:B------:R-:W-:Y:S02]  /*12520*/  STL [R1+0x18], RZ ;  /* 0x000018ff01007387 */ /* 0x000fe40000100800 */
[----:B------:R-:W-:-:S02]  /*12530*/  LOP3.LUT R2, R31, 0x80, RZ, 0xfc, !PT ;  /* 0x000000801f027812 */ /* 0x000fc400078efcff */
[----:B------:R0:W-:Y:S01]  /*12540*/  STL [R1+0x4], R0 ;  /* 0x0000040001007387 */ /* 0x0001e20000100800 */
[C---:B------:R-:W-:Y:S02]  /*12550*/  LOP3.LUT R2, R22.reuse, 0x4800, RZ, 0xfc, !PT ;  /* 0x0000480016027812 */ /* 0x040fe400078efcff */
[C---:B------:R-:W-:Y:S02]  /*12560*/  LOP3.LUT R2, R22.reuse, 0x3800, RZ, 0xfc, !PT ;  /* 0x0000380016027812 */ /* 0x040fe400078efcff */
[----:B0-----:R-:W-:Y:S01]  /*12570*/  LOP3.LUT R0, R3, R5, RZ, 0xfc, !PT ;  /* 0x0000000503007212 */ /* 0x001fe200078efcff */
[----:B------:R-:W-:Y:S01]  /*12580*/  IMAD.IADD R0, R23, 0x1, R9 ;  /* 0x0000000117007824 */ /* 0x000fe200078e0209 */
[----:B------:R-:W-:Y:S02]  /*12590*/  LOP3.LUT R3, R31, 0x40, RZ, 0xfc, !PT ;  /* 0x000000401f037812 */ /* 0x000fe400078efcff */
[C---:B------:R-:W-:Y:S02]  /*125a0*/  LOP3.LUT R3, R22.reuse, 0x2800, RZ, 0xfc, !PT ;  /* 0x0000280016037812 */ /* 0x040fe400078efcff */
[----:B------:R0:W-:Y:S01]  /*125b0*/  STL [R1+0x8], R0 ;  /* 0x0000080001007387 */ /* 0x0001e20000100800 */
[----:B------:R-:W-:-:S02]  /*125c0*/  LOP3.LUT R3, R22, 0x5000, RZ, 0xfc, !PT ;  /* 0x0000500016037812 */ /* 0x000fc400078efcff */
[C---:B0-----:R-:W-:Y:S02]  /*125d0*/  LOP3.LUT R0, R22.reuse, 0x3000, RZ, 0xfc, !PT ;  /* 0x0000300016007812 */ /* 0x041fe400078efcff */
[----:B------:R-:W-:-:S07]  /*125e0*/  LOP3.LUT R0, R22, 0x5800, RZ, 0xfc, !PT ;  /* 0x0000580016007812 */ /* 0x000fce00078efcff */
.L_x_5109:
[----:B0-2---:R-:W0:Y:S02]  /*125f0*/  LDC.64 R2, c[0x0][0xa28] ;  /* 0x00028a00ff027b82 */ /* 0x005e240000000a00 */
[----:B0-----:R-:W-:-:S04]  /*12600*/  ISETP.NE.U32.AND P0, PT, R2, RZ, PT ;  /* 0x000000ff0200720c */ /* 0x001fc80003f05070 */
[----:B------:R-:W-:-:S13]  /*12610*/  ISETP.NE.AND.EX P0, PT, R3, RZ, PT, P0 ;  /* 0x000000ff0300720c */ /* 0x000fda0003f05300 */
[----:B------:R-:W0:Y:S02]  /*12620*/  @P0 LDC.64 R2, c[0x0][0xa28] ;  /* 0x00028a00ff020b82 */ /* 0x000e240000000a00 */
[----:B0-----:R-:W-:-:S05]  /*12630*/  @P0 IMAD.WIDE R2, R19, 0x4, R2 ;  /* 0x0000000413020825 */ /* 0x001fca00078e0202 */
[----:B------:R0:W2:Y:S01]  /*12640*/  @P0 LDG.E R0, desc[UR56][R2.64] ;  /* 0x0000003802000981 */ /* 0x0000a2000c1e1900 */
[----:B------:R-:W-:Y:S01]  /*12650*/  LOP3.LUT R30, R30, 0xffffffbf, RZ, 0xc0, !PT ;  /* 0xffffffbf1e1e7812 */ /* 0x000fe200078ec0ff */
[----:B0-----:R-:W0:Y:S02]  /*12660*/  LDC.64 R2, c[0x0][0xa00] ;  /* 0x00028000ff027b82 */ /* 0x001e240000000a00 */
[----:B0-----:R-:W-:-:S04]  /*12670*/  ISETP.NE.U32.AND P1, PT, R2, RZ, PT ;  /* 0x000000ff0200720c */ /* 0x001fc80003f25070 */
[----:B------:R-:W-:Y:S02]  /*12680*/  ISETP.NE.AND.EX P2, PT, R3, RZ, PT, P1 ;  /* 0x000000ff0300720c */ /* 0x000fe40003f45310 */
[----:B------:R-:W0:Y:S01]  /*12690*/  LDC.64 R2, c[0x0][0xa18] ;  /* 0x00028600ff027b82 */ /* 0x000e220000000a00 */
[----:B-1---5:R-:W-:Y:S01]  /*126a0*/  IMAD.MOV.U32 R25, RZ, RZ, RZ ;  /* 0x000000ffff197224 */ /* 0x022fe200078e00ff */
[----:B------:R-:W-:-:S09]  /*126b0*/  UMOV UR36, URZ ;  /* 0x0000003f00247c82 */ /* 0x000fd20008000000 */
[----:B------:R-:W-:Y:S02]  /*126c0*/  @P2 LOP3.LUT R30, R30, 0x40, RZ, 0xfc, !PT ;  /* 0x000000401e1e2812 */ /* 0x000fe400078efcff */
[----:B0-----:R-:W-:-:S04]  /*126d0*/  ISETP.NE.U32.AND P1, PT, R2, RZ, PT ;  /* 0x000000ff0200720c */ /* 0x001fc80003f25070 */
[----:B------:R-:W-:-:S13]  /*126e0*/  ISETP.NE.AND.EX P1, PT, R3, RZ, PT, P1 ;  /* 0x000000ff0300720c */ /* 0x000fda0003f25310 */
[----:B------:R-:W0:Y:S02]  /*126f0*/  @P1 LDC.64 R2, c[0x0][0xa18] ;  /* 0x00028600ff021b82 */ /* 0x000e240000000a00 */
[----:B0-----:R-:W-:-:S05]  /*12700*/  @P1 IMAD.WIDE R2, R19, 0x4, R2 ;  /* 0x0000000413021825 */ /* 0x001fca00078e0202 */
[----:B---3--:R0:W3:Y:S02]  /*12710*/  @P1 LDG.E R4, desc[UR56][R2.64] ;  /* 0x0000003802041981 */ /* 0x0080e4000c1e1900 */
[----:B0-----:R-:W0:Y:S02]  /*12720*/  LDC.64 R2, c[0x0][0xa00] ;  /* 0x00028000ff027b82 */ /* 0x001e240000000a00 */
[----:B0-----:R-:W-:-:S05]  /*12730*/  IMAD.WIDE R2, R19, 0x4, R2 ;  /* 0x0000000413027825 */ /* 0x001fca00078e0202 */
[----:B------:R0:W5:Y:S01]  /*12740*/  @P2 LDG.E R25, desc[UR56][R2.64] ;  /* 0x0000003802192981 */ /* 0x000162000c1e1900 */
[----:B--2---:R-:W-:Y:S02]  /*12750*/  @P0 R2UR UR36, R0 ;  /* 0x00000000002402ca */ /* 0x004fe400000e0000 */
[----:B---3--:R-:W-:Y:S01]  /*12760*/  @P1 R2UR UR37, R4 ;  /* 0x00000000042512ca */ /* 0x008fe200000e0000 */
        /* <DEDUP_REMOVED lines=8> */
.L_x_5029:
[----:B------:R-:W-:Y:S01]  /*127f0*/  ULDC.64 UR6, c[0x0][0xa20] ;  /* 0x0002880000067ab9 */ /* 0x000fe20000000a00 */
[----:B------:R-:W-:Y:S01]  /*12800*/  ULDC.64 UR4, c[0x0][0x418] ;  /* 0x0001060000047ab9 */ /* 0x000fe20000000a00 */
[----:B------:R-:W-:Y:S01]  /*12810*/  ISETP.NE.U32.AND P0, PT, RZ, UR6, PT ;  /* 0x00000006ff007c0c */ /* 0x000fe2000bf05070 */
[----:B------:R-:W-:Y:S01]  /*12820*/  UISETP.NE.U32.AND UP0, UPT, UR4, URZ, UPT ;  /* 0x0000003f0400728c */ /* 0x000fe2000bf05070 */
[----:B------:R-:W-:Y:S02]  /*12830*/  ULDC UR39, c[0x0][0x2f0] ;  /* 0x0000bc0000277ab9 */ /* 0x000fe40000000800 */
[----:B------:R-:W-:Y:S01]  /*12840*/  ISETP.NE.AND.EX P0, PT, RZ, UR7, PT, P0 ;  /* 0x00000007ff007c0c */ /* 0x000fe2000bf05300 */
[----:B------:R-:W-:Y:S01]  /*12850*/  UISETP.NE.AND.EX UP0, UPT, UR5, URZ, UPT, UP0 ;  /* 0x0000003f0500728c */ /* 0x000fe2000bf05300 */
[----:B------:R-:W-:-:S03]  /*12860*/  ULDC UR4, c[0x0][0x424] ;  /* 0x0001090000047ab9 */ /* 0x000fc60000000800 */
[----:B------:R-:W-:-:S04]  /*12870*/  USEL UR4, UR4, 0x1, UP0 ;  /* 0x0000000104047887 */ /* 0x000fc80008000000 */
[----:B------:R-:W-:-:S04]  /*12880*/  UIMAD UR39, UR4, UR39, URZ ;  /* 0x00000027042772a4 */ /* 0x000fc8000f8e023f */
[----:B------:R-:W-:Y:S08]  /*12890*/  @!P0 BRA `(.L_x_5030) ;  /* 0x0000000000148947 */ /* 0x000ff00003800000 */
[----:B------:R-:W0:Y:S02]  /*128a0*/  LDC.64 R2, c[0x0][0xa20] ;  /* 0x00028800ff027b82 */ /* 0x000e240000000a00 */
[----:B0-----:R-:W-:-:S06]  /*128b0*/  IMAD.WIDE R2, R19, 0x4, R2 ;  /* 0x0000000413027825 */ /* 0x001fcc00078e0202 */
[----:B------:R-:W2:Y:S02]  /*128c0*/  LDG.E R2, desc[UR56][R2.64] ;  /* 0x0000003802027981 */ /* 0x000ea4000c1e1900 */
[----:B--2---:R-:W-:Y:S01]  /*128d0*/  R2UR UR39, R2 ;  /* 0x00000000022772ca */ /* 0x004fe200000e0000 */
[----:B------:R-:W-:-:S14]  /*128e0*/  BRA `(.L_x_5031) ;  /* 0x00000000002c7947 */ /* 0x000fdc0003800000 */
.L_x_5030:
        /* <DEDUP_REMOVED lines=11> */
.L_x_5031:
[----:B------:R-:W-:Y:S01]  /*129a0*/  R2UR UR38, R17 ;  /* 0x00000000112672ca */ /* 0x000fe200000e0000 */
[----:B------:R-:W-:Y:S01]  /*129b0*/  ULDC UR4, c[0x0][0x448] ;  /* 0x0001120000047ab9 */ /* 0x000fe20000000800 */
[----:B------:R-:W-:Y:S02]  /*129c0*/  UIADD3 UR39, -UR36, UR39, URZ ;  /* 0x0000002724277290 */ /* 0x000fe4000fffe13f */
[----:B------:R-:W-:Y:S02]  /*129d0*/  UISETP.NE.AND UP0, UPT, UR4, 0x1, UPT ;  /* 0x000000010400788c */ /* 0x000fe4000bf05270 */
[----:B------:R-:W-:Y:S01]  /*129e0*/  UIADD3 UR9, UR39, 0x1, -UR37 ;  /* 0x0000000127097890 */ /* 0x000fe2000fffe825 */
[----:B------:R-:W-:Y:S01]  /*129f0*/  ULDC.64 UR4, c[0x0][0x9e0] ;  /* 0x0002780000047ab9 */ /* 0x000fe20000000a00 */
[----:B------:R-:W-:-:S05]  /*12a00*/  UP2UR UR46, UPR, URZ, 0x1 ;  /* 0x000000013f2e7883 */ /* 0x000fca0008000000 */
[----:B------:R-:W-:Y:S02]  /*12a10*/  USHF.L.U32 UR38, UR38, 0x7, URZ ;  /* 0x0000000726267899 */ /* 0x000fe4000800063f */
[----:B------:R-:W-:Y:S01]  /*12a20*/  @UP0 ULDC UR6, c[0x0][0x44c] ;  /* 0x0001130000060ab9 */ /* 0x000fe20000000800 */
[----:B------:R-:W-:Y:S01]  /*12a30*/  @UP0 ULDC UR10, c[0x0][0x450] ;  /* 0x00011400000a0ab9 */ /* 0x000fe20000000800 */
[----:B------:R-:W-:-:S04]  /*12a40*/  UIADD3 UR8, UR38, 0x7f, URZ ;  /* 0x0000007f26087890 */ /* 0x000fc8000fffe03f */
[----:B------:R-:W-:-:S04]  /*12a50*/  UIMAD.WIDE.U32 UR6, UR8, UR6, URZ ;  /* 0x00000006080672a5 */ /* 0x000fc8000f8e003f */
        /* <DEDUP_REMOVED lines=16> */
.L_x_5033:
[----:B------:R-:W-:-:S11]  /*12b60*/  UISETP.NE.AND UP0, UPT, UR5, 0x1, UPT ;  /* 0x000000010500788c */ /* 0x000fd6000bf05270 */
[----:B------:R-:W-:Y:S02]  /*12b70*/  @UP0 ULDC.64 UR10, c[0x0][0x9e8] ;  /* 0x00027a00000a0ab9 */ /* 0x000fe40000000a00 */
[----:B------:R-:W-:-:S04]  /*12b80*/  UIMAD.WIDE.U32 UR6, UR8, UR10, URZ ;  /* 0x0000000a080672a5 */ /* 0x000fc8000f8e003f */
[----:B------:R-:W-:-:S12]  /*12b90*/  @UP0 USHF.R.U32.HI UR8, URZ, UR11, UR7 ;  /* 0x0000000b3f080299 */ /* 0x000fd80008011607 */
.L_x_5034:
[----:B------:R-:W-:-:S04]  /*12ba0*/  UIMAD UR8, UR8, UR5, UR5 ;  /* 0x00000005080872a4 */ /* 0x000fc8000f8e0205 */
[----:B------:R-:W-:-:S04]  /*12bb0*/  UISETP.LT.AND UP0, UPT, UR4, UR8, UPT ;  /* 0x000000080400728c */ /* 0x000fc8000bf01270 */
[----:B------:R-:W-:-:S12]  /*12bc0*/  USEL UR4, UR4, UR8, UP0 ;  /* 0x0000000804047287 */ /* 0x000fd80008000000 */
.L_x_5032:
        /* <DEDUP_REMOVED lines=31> */
.L_x_5036:
[----:B------:R-:W-:-:S11]  /*12dc0*/  UISETP.NE.AND UP0, UPT, UR5, 0x1, UPT ;  /* 0x000000010500788c */ /* 0x000fd6000bf05270 */
[----:B------:R-:W-:Y:S02]  /*12dd0*/  @UP0 ULDC.64 UR10, c[0x0][0x9e8] ;  /* 0x00027a00000a0ab9 */ /* 0x000fe40000000a00 */
[----:B------:R-:W-:-:S04]  /*12de0*/  UIMAD.WIDE.U32 UR6, UR4, UR10, URZ ;  /* 0x0000000a040672a5 */ /* 0x000fc8000f8e003f */
[----:B------:R-:W-:-:S12]  /*12df0*/  @UP0 USHF.R.U32.HI UR4, URZ, UR11, UR7 ;  /* 0x0000000b3f040299 */ /* 0x000fd80008011607 */
.L_x_5037:
[----:B------:R-:W-:-:S04]  /*12e00*/  UIMAD UR4, UR4, UR5, URZ ;  /* 0x00000005040472a4 */ /* 0x000fc8000f8e023f */
[----:B------:R-:W-:-:S04]  /*12e10*/  UISETP.LT.AND UP0, UPT, UR8, UR4, UPT ;  /* 0x000000040800728c */ /* 0x000fc8000bf01270 */
[----:B------:R-:W-:-:S12]  /*12e20*/  USEL UR8, UR8, UR4, !UP0 ;  /* 0x0000000408087287 */ /* 0x000fd8000c000000 */
.L_x_5035:
        /* <DEDUP_REMOVED lines=26> */
.L_x_5039:
        /* <DEDUP_REMOVED lines=20> */
.L_x_5042:
[----:B------:R-:W-:Y:S05]  /*13110*/  BSYNC B6 ;  /* 0x0000000000067941 */ /* 0x000fea0003800000 */
.L_x_5041:
        /* <DEDUP_REMOVED lines=22> */
.L_x_5044:
[----:B------:R-:W-:Y:S05]  /*13280*/  BSYNC B6 ;  /* 0x0000000000067941 */ /* 0x000fea0003800000 */
.L_x_5043:
        /* <DEDUP_REMOVED lines=20> */
.L_x_5046:
[----:B------:R-:W-:Y:S05]  /*133d0*/  BSYNC B6 ;  /* 0x0000000000067941 */ /* 0x000fea0003800000 */
.L_x_5045:
        /* <DEDUP_REMOVED lines=19> */
.L_x_5048:
[----:B------:R-:W-:Y:S05]  /*13510*/  BSYNC B6 ;  /* 0x0000000000067941 */ /* 0x000fea0003800000 */
.L_x_5047:
[----:B------:R-:W0:Y:S01]  /*13520*/  LDC.64 R2, c[0x0][0x9f8] ;  /* 0x00027e00ff027b82 */ /* 0x000e220000000a00 */
[----:B------:R-:W-:-:S07]  /*13530*/  IMAD.MOV.U32 R28, RZ, RZ, R19 ;  /* 0x000000ffff1c7224 */ /* 0x000fce00078e0013 */
[----:B------:R-:W1:Y:S01]  /*13540*/  LDC R4, c[0x0][0x430] ;  /* 0x00010c00ff047b82 */ /* 0x000e620000000800 */
[----:B------:R-:W2:Y:S01]  /*13550*/  S2R R21, SR_TID.X ;  /* 0x0000000000157919 */ /* 0x000ea20000002100 */
[----:B------:R-:W3:Y:S01]  /*13560*/  S2R R20, SR_TID.X ;  /* 0x0000000000147919 */ /* 0x000ee20000002100 */
[----:B------:R-:W-:-:S05]  /*13570*/  IMAD.U32 R7, RZ, RZ, UR40 ;  /* 0x00000028ff077e24 */ /* 0x000fca000f8e00ff */
[----:B------:R-:W4:Y:S01]  /*13580*/  LDC R11, c[0x0][0x2f4] ;  /* 0x0000bd00ff0b7b82 */ /* 0x000f220000000800 */
[----:B0-----:R-:W-:-:S04]  /*13590*/  ISETP.NE.U32.AND P0, PT, R2, RZ, PT ;  /* 0x000000ff0200720c */ /* 0x001fc80003f05070 */
[----:B------:R-:W-:-:S13]  /*135a0*/  ISETP.NE.AND.EX P0, PT, R3, RZ, PT, P0 ;  /* 0x000000ff0300720c */ /* 0x000fda0003f05300 */
[----:B------:R-:W0:Y:S02]  /*135b0*/  @P0 LDC.64 R2, c[0x0][0x9f8] ;  /* 0x00027e00ff020b82 */ /* 0x000e240000000a00 */
[----:B0-----:R-:W-:-:S05]  /*135c0*/  @P0 IMAD.WIDE R2, R19, 0x4, R2 ;  /* 0x0000000413020825 */ /* 0x001fca00078e0202 */
[----:B------:R0:W4:Y:S01]  /*135d0*/  @P0 LDG.E R28, desc[UR56][R2.64] ;  /* 0x00000038021c0981 */ /* 0x000122000c1e1900 */
[----:B-1----:R-:W-:Y:S01]  /*135e0*/  ISETP.NE.AND P1, PT, R4, 0x1, PT ;  /* 0x000000010400780c */ /* 0x002fe20003f25270 */
[----:B--2---:R-:W-:Y:S01]  /*135f0*/  IMAD.SHL.U32 R21, R21, 0x20, RZ ;  /* 0x0000002015157824 */ /* 0x004fe200078e00ff */
[----:B---3--:R-:W-:Y:S02]  /*13600*/  LOP3.LUT R20, R20, 0x7f, RZ, 0xc0, !PT ;  /* 0x0000007f14147812 */ /* 0x008fe400078ec0ff */
[----:B------:R-:W-:Y:S02]  /*13610*/  LEA R7, R7, 0xffffff80, 0x7 ;  /* 0xffffff8007077811 */ /* 0x000fe400078e38ff */
[----:B------:R-:W-:Y:S02]  /*13620*/  SHF.R.U32.HI R20, RZ, 0x2, R20 ;  /* 0x00000002ff147819 */ /* 0x000fe40000011614 */
[----:B------:R-:W-:Y:S02]  /*13630*/  LOP3.LUT R21, R21, 0x60, RZ, 0xc0, !PT ;  /* 0x0000006015157812 */ /* 0x000fe400078ec0ff */
[----:B------:R-:W-:-:S02]  /*13640*/  LOP3.LUT R30, R30, 0xffffffef, RZ, 0xc0, !PT ;  /* 0xffffffef1e1e7812 */ /* 0x000fc400078ec0ff */
[----:B------:R-:W-:Y:S01]  /*13650*/  LOP3.LUT R0, R7, R20, R21, 0xfe, !PT ;  /* 0x0000001407007212 */ /* 0x000fe200078efe15 */
[----:B0-----:R-:W0:Y:S01]  /*13660*/  @P1 LDC R3, c[0x0][0x434] ;  /* 0x00010d00ff031b82 */ /* 0x001e220000000800 */
[----:B----4-:R-:W-:Y:S02]  /*13670*/  ISETP.GE.AND P3, PT, R31, R11, PT ;  /* 0x0000000b1f00720c */ /* 0x010fe40003f66270 */
[C---:B------:R-:W-:Y:S01]  /*13680*/  ISETP.GE.AND P0, PT, R0.reuse, UR39, PT ;  /* 0x0000002700007c0c */ /* 0x040fe2000bf06270 */
[----:B------:R-:W-:Y:S01]  /*13690*/  VIADD R0, R0, UR36 ;  /* 0x0000002400007c36 */ /* 0x000fe20008000000 */
[----:B------:R-:W-:-:S03]  /*136a0*/  @P1 LOP3.LUT R30, R30, 0x10, RZ, 0xfc, !PT ;  /* 0x000000101e1e1812 */ /* 0x000fc600078efcff */
[----:B------:R-:W1:Y:S01]  /*136b0*/  @P1 LDC R2, c[0x0][0x438] ;  /* 0x00010e00ff021b82 */ /* 0x000e620000000800 */
[----:B------:R-:W-:Y:S02]  /*136c0*/  IMAD.MOV.U32 R8, RZ, RZ, R0 ;  /* 0x000000ffff087224 */ /* 0x000fe400078e0000 */
[----:B0-----:R-:W-:-:S05]  /*136d0*/  @P1 IMAD.HI.U32 R3, R0, R3, RZ ;  /* 0x0000000300031227 */ /* 0x001fca00078e00ff */
[----:B-1----:R-:W-:Y:S02]  /*136e0*/  @P1 SHF.R.U32.HI R8, RZ, R2, R3 ;  /* 0x00000002ff081219 */ /* 0x002fe40000011603 */
[----:B------:R-:W0:Y:S02]  /*136f0*/  @!P0 LDC.64 R2, c[0x0][0x428] ;  /* 0x00010a00ff028b82 */ /* 0x000e240000000a00 */
[--C-:B------:R-:W-:Y:S01]  /*13700*/  @!P0 SHF.R.S32.HI R9, RZ, 0x1f, R8.reuse ;  /* 0x0000001fff098819 */ /* 0x100fe20000011408 */
[----:B------:R-:W-:-:S04]  /*13710*/  IMAD.MOV R6, RZ, RZ, -R8 ;  /* 0x000000ffff067224 */ /* 0x000fc800078e0a08 */
[----:B------:R-:W-:Y:S02]  /*13720*/  IMAD R6, R4, R6, R0 ;  /* 0x0000000604067224 */ /* 0x000fe400078e0200 */
[----:B------:R-:W1:Y:S01]  /*13730*/  @!P0 LDC.64 R4, c[0x0][0x418] ;  /* 0x00010600ff048b82 */ /* 0x000e620000000a00 */
[----:B------:R-:W-:Y:S02]  /*13740*/  LOP3.LUT R20, R31, 0x40, RZ, 0xfc, !PT ;  /* 0x000000401f147812 */ /* 0x000fe400078efcff */
[----:B------:R-:W-:Y:S01]  /*13750*/  LOP3.LUT R30, R30, 0xfffffffb, RZ, 0xc0, !PT ;  /* 0xfffffffb1e1e7812 */ /* 0x000fe200078ec0ff */
[----:B------:R-:W-:-:S03]  /*13760*/  IMAD.U32 R12, RZ, RZ, UR42 ;  /* 0x0000002aff0c7e24 */ /* 0x000fc6000f8e00ff */
[----:B------:R-:W-:Y:S02]  /*13770*/  @P3 LOP3.LUT R30, R30, 0x4, RZ, 0xfc, !PT ;  /* 0x000000041e1e3812 */ /* 0x000fe400078efcff */
[----:B------:R-:W-:Y:S02]  /*13780*/  ISETP.NE.AND P2, PT, R12, 0x3, PT ;  /* 0x000000030c00780c */ /* 0x000fe40003f45270 */
[----:B------:R-:W-:Y:S02]  /*13790*/  LOP3.LUT R30, R30, 0xfffffff7, RZ, 0xc0, !PT ;  /* 0xfffffff71e1e7812 */ /* 0x000fe400078ec0ff */
[----:B------:R-:W-:Y:S02]  /*137a0*/  LOP3.LUT R10, R31, 0x80, RZ, 0xfc, !PT ;  /* 0x000000801f0a7812 */ /* 0x000fe400078efcff */
[----:B------:R-:W-:Y:S01]  /*137b0*/  LOP3.LUT R30, R30, 0xfffffffd, RZ, 0xc0, !PT ;  /* 0xfffffffd1e1e7812 */ /* 0x000fe200078ec0ff */
[----:B------:R-:W-:Y:S01]  /*137c0*/  UMOV UR4, 0xffffffff ;  /* 0xffffffff00047882 */ /* 0x000fe20000000000 */
[----:B------:R-:W-:Y:S01]  /*137d0*/  SHF.R.S32.HI R32, RZ, 0x1f, R28 ;  /* 0x0000001fff207819 */ /* 0x000fe2000001141c */
[----:B0-----:R-:W-:-:S04]  /*137e0*/  @!P0 IMAD.WIDE.U32 R8, R28, R2, R8 ;  /* 0x000000021c088225 */ /* 0x001fc800078e0008 */
[----:B------:R-:W-:-:S04]  /*137f0*/  @!P0 IMAD R2, R32, R2, RZ ;  /* 0x0000000220028224 */ /* 0x000fc800078e02ff */
[----:B------:R-:W-:Y:S01]  /*13800*/  @!P0 IMAD R0, R28, R3, R2 ;  /* 0x000000031c008224 */ /* 0x000fe200078e0202 */
[----:B-1----:R-:W-:-:S03]  /*13810*/  @!P0 LEA R2, P1, R8, R4, 0x2 ;  /* 0x0000000408028211 */ /* 0x002fc600078210ff */
[----:B------:R-:W-:-:S05]  /*13820*/  @!P0 IMAD.IADD R0, R9, 0x1, R0 ;  /* 0x0000000109008824 */ /* 0x000fca00078e0200 */
[----:B------:R-:W-:Y:S01]  /*13830*/  @!P0 LEA.HI.X R3, R8, R5, R0, 0x2, P1 ;  /* 0x0000000508038211 */ /* 0x000fe200008f1400 */
[----:B------:R-:W-:Y:S01]  /*13840*/  IMAD.MOV.U32 R5, RZ, RZ, RZ ;  /* 0x000000ffff057224 */ /* 0x000fe200078e00ff */
[----:B------:R-:W-:-:S05]  /*13850*/  ISETP.GE.AND P1, PT, R20, R11, PT ;  /* 0x0000000b1400720c */ /* 0x000fca0003f26270 */
[----:B------:R0:W5:Y:S01]  /*13860*/  @!P0 LDG.E R5, desc[UR56][R2.64] ;  /* 0x0000003802058981 */ /* 0x000162000c1e1900 */
[----:B------:R-:W-:-:S07]  /*13870*/  ISETP.GE.AND P0, PT, R10, R11, PT ;  /* 0x0000000b0a00720c */ /* 0x000fce0003f06270 */
[----:B------:R-:W-:-:S04]  /*13880*/  @P1 LOP3.LUT R30, R30, 0x2, RZ, 0xfc, !PT ;  /* 0x000000021e1e1812 */ /* 0x000fc800078efcff */
[----:B------:R-:W-:-:S04]  /*13890*/  @P2 LOP3.LUT R30, R30, 0x8, RZ, 0xfc, !PT ;  /* 0x000000081e1e2812 */ /* 0x000fc800078efcff */
[----:B------:R-:W-:-:S04]  /*138a0*/  LOP3.LUT R30, R30, 0xfffffffe, RZ, 0xc0, !PT ;  /* 0xfffffffe1e1e7812 */ /* 0x000fc800078ec0ff */
[----:B------:R-:W-:Y:S01]  /*138b0*/  @P0 LOP3.LUT R30, R30, 0x1, RZ, 0xfc, !PT ;  /* 0x000000011e1e0812 */ /* 0x000fe200078efcff */
[----:B0-----:R-:W-:Y:S06]  /*138c0*/  BRA.DIV UR4, `(.L_x_5049) ;  /* 0x0000004a04487947 */ /* 0x001fec000b800000 */
.L_x_5129:
[----:B------:R-:W-:Y:S01]  /*138d0*/  SHF.R.S32.HI R29, RZ, 0x1f, R18 ;  /* 0x0000001fff1d7819 */ /* 0x000fe20000011412 */
[----:B------:R-:W-:Y:S06]  /*138e0*/  @!P2 BRA `(.L_x_5050) ;  /* 0x000000000004a947 */ /* 0x000fec0003800000 */
[----:B------:R-:W-:Y:S01]  /*138f0*/  BPT.TRAP 0x1 ;  /* 0x000000040000795c */ /* 0x000fe20000300000 */
.L_x_5050:
[----:B------:R-:W-:Y:S01]  /*13900*/  IMAD R4, R24, 0x8, R23 ;  /* 0x0000000818047824 */ /* 0x000fe200078e0217 */
[----:B------:R-:W-:Y:S01]  /*13910*/  SHF.L.U32 R27, R26, 0x1f, RZ ;  /* 0x0000001f1a1b7819 */ /* 0x000fe200000006ff */
[----:B------:R-:W-:Y:S01]  /*13920*/  BSSY B0, `(.L_x_5051) ;  /* 0x0000004000007945 */ /* 0x000fe20003800000 */
[----:B------:R-:W-:Y:S02]  /*13930*/  SHF.R.S32.HI R20, RZ, 0x1f, R6 ;  /* 0x0000001fff147819 */ /* 0x000fe40000011406 */
[----:B------:R-:W0:Y:S02]  /*13940*/  SYNCS.PHASECHK.TRANS64.TRYWAIT P0, [R4+URZ+0x2a880], R27 ;  /* 0x02a8801b040075a7 */ /* 0x000e24000800017f */
[----:B0-----:R-:W-:Y:S05]  /*13950*/  @!P0 BRA `(.L_x_5052) ;  /* 0x0000004800508947 */ /* 0x001fea0003800000 */
.L_x_5130:
[----:B------:R-:W-:Y:S05]  /*13960*/  BSYNC B0 ;  /* 0x0000000000007941 */ /* 0x000fea0003800000 */
.L_x_5051:
[----:B------:R-:W2:Y:S01]  /*13970*/  LDL R10, [R1] ;  /* 0x00000000010a7983 */ /* 0x000ea20000100800 */
[----:B------:R-:W-:Y:S01]  /*13980*/  ULDC.64 UR4, c[0x0][0x328] ;  /* 0x0000ca0000047ab9 */ /* 0x000fe20000000a00 */
[----:B-----5:R-:W-:Y:S01]  /*13990*/  SHF.R.S32.HI R21, RZ, 0x1f, R5 ;  /* 0x0000001fff157819 */ /* 0x020fe20000011405 */
[----:B------:R-:W-:Y:S01]  /*139a0*/  IMAD R0, R20, UR4, RZ ;  /* 0x0000000414007c24 */ /* 0x000fe2000f8e02ff */
[----:B------:R-:W1:Y:S01]  /*139b0*/  S2R R8, SR_TID.X ;  /* 0x0000000000087919 */ /* 0x000e620000002100 */
[----:B------:R-:W-:Y:S01]  /*139c0*/  IMAD.WIDE.U32 R2, R6, UR4, RZ ;  /* 0x0000000406027c25 */ /* 0x000fe2000f8e00ff */
[----:B------:R-:W-:-:S03]  /*139d0*/  ULDC.64 UR6, c[0x0][0x318] ;  /* 0x0000c60000067ab9 */ /* 0x000fc60000000a00 */
        /* <DEDUP_REMOVED lines=15> */
[----:B------:R-:W-:Y:S02]  /*13ad0*/  IADD3 R7, -R11, UR39, -R7 ;  /* 0x000000270b077c10 */ /* 0x000fe4000fffe907 */
[----:B------:R-:W-:Y:S02]  /*13ae0*/  IADD3.X R9, R3, UR7, R9, P0, !PT ;  /* 0x0000000703097c10 */ /* 0x000fe400087fe409 */
[----:B------:R-:W-:Y:S01]  /*13af0*/  ISETP.GE.AND P5, PT, R7, 0x1, PT ;  /* 0x000000010700780c */ /* 0x000fe20003fa6270 */
[----:B--2---:R-:W-:Y:S01]  /*13b00*/  IMAD R10, R24, 0x6000, R10 ;  /* 0x00006000180a7824 */ /* 0x004fe200078e020a */
[----:B------:R-:W-:Y:S11]  /*13b10*/  BRA.DIV UR4, `(.L_x_5053) ;  /* 0x0000004604f47947 */ /* 0x000ff6000b800000 */
[----:B------:R-:W1:Y:S01]  /*13b20*/  SHFL.IDX PT, R2, R8, RZ, 0x1c1f ;  /* 0x001c1fff08027589 */ /* 0x000e6200000e0000 */
[----:B------:R-:W2:Y:S01]  /*13b30*/  LDC R12, c[0x0][0x2f4] ;  /* 0x0000bd00ff0c7b82 */ /* 0x000ea20000000800 */
[C---:B------:R-:W-:Y:S02]  /*13b40*/  LOP3.LUT R13, R31.reuse, 0x40, RZ, 0xfc, !PT ;  /* 0x000000401f0d7812 */ /* 0x040fe400078efcff */
[----:B------:R-:W3:Y:S01]  /*13b50*/  SHFL.IDX PT, R0, R9, RZ, 0x1c1f ;  /* 0x001c1fff09007589 */ /* 0x000ee200000e0000 */
[----:B------:R-:W-:Y:S02]  /*13b60*/  LOP3.LUT R11, R31, 0x80, RZ, 0xfc, !PT ;  /* 0x000000801f0b7812 */ /* 0x000fe400078efcff */
[C---:B------:R-:W-:Y:S02]  /*13b70*/  ISETP.GE.AND P6, PT, R7.reuse, 0x61, PT ;  /* 0x000000610700780c */ /* 0x040fe40003fc6270 */
[----:B------:R-:W-:Y:S02]  /*13b80*/  LOP3.LUT R30, R30, 0xffffffdf, RZ, 0xc0, !PT ;  /* 0xffffffdf1e1e7812 */ /* 0x000fe400078ec0ff */
[----:B------:R-:W-:-:S09]  /*13b90*/  ISETP.GE.AND P4, PT, R7, 0x21, PT ;  /* 0x000000210700780c */ /* 0x000fd20003f86270 */
[----:B------:R-:W-:Y:S02]  /*13ba0*/  @P6 LOP3.LUT R30, R30, 0x20, RZ, 0xfc, !PT ;  /* 0x000000201e1e6812 */ /* 0x000fe400078efcff */
[C---:B-1----:R-:W-:Y:S02]  /*13bb0*/  IADD3 R2, P0, R31.reuse, R2, RZ ;  /* 0x000000021f027210 */ /* 0x042fe40007f1e0ff */
[-C--:B--2---:R-:W-:Y:S02]  /*13bc0*/  ISETP.GE.AND P3, PT, R31, R12.reuse, PT ;  /* 0x0000000c1f00720c */ /* 0x084fe40003f66270 */
[----:B------:R-:W-:Y:S01]  /*13bd0*/  ISETP.GE.AND P2, PT, R13, R12, PT ;  /* 0x0000000c0d00720c */ /* 0x000fe20003f46270 */
[----:B---3--:R-:W-:Y:S01]  /*13be0*/  IMAD.X R3, RZ, RZ, R0, P0 ;  /* 0x000000ffff037224 */ /* 0x008fe200000e0600 */
[----:B------:R-:W-:Y:S01]  /*13bf0*/  ISETP.LT.OR P0, PT, R7, 0x1, P3 ;  /* 0x000000010700780c */ /* 0x000fe20001f01670 */
[----:B------:R-:W-:Y:S01]  /*13c00*/  IMAD.IADD R0, R23, 0x1, R10 ;  /* 0x0000000117007824 */ /* 0x000fe200078e020a */
[----:B------:R-:W-:-:S11]  /*13c10*/  ISETP.LT.OR P1, PT, R7, 0x1, P2 ;  /* 0x000000010700780c */ /* 0x000fd60001721670 */
[----:B------:R-:W-:Y:S01]  /*13c20*/  @!PT LDS RZ, [RZ] ;  /* 0x00000000fffff984 */ /* 0x000fe20000000800 */
[----:B------:R-:W-:Y:S01]  /*13c30*/  LDGSTS.E.BYPASS.LTC128B.128 [R0+0xc400], desc[UR56][R2.64], !P0 ;  /* 0x0c40000002007fae */ /* 0x000fe2000c101d78 */
[----:B------:R-:W-:-:S03]  /*13c40*/  ISETP.GE.AND P0, PT, R11, R12, PT ;  /* 0x0000000c0b00720c */ /* 0x000fc60003f06270 */
        /* <DEDUP_REMOVED lines=21> */
[----:B------:R-:W-:Y:S01]  /*13da0*/  LDGSTS.E.BYPASS.LTC128B.128 [R0+0xf400], desc[UR56][R2.64+0x40], !P1 ;  /* 0x0f40004002007fae */ /* 0x000fe2000c901d78 */
[----:B------:R-:W-:-:S13]  /*13db0*/  ISETP.LT.OR P1, PT, R7, 0x41, P0 ;  /* 0x000000410700780c */ /* 0x000fda0000721670 */
[----:B------:R1:W-:Y:S01]  /*13dc0*/  LDGSTS.E.BYPASS.LTC128B.128 [R0+0x11400], desc[UR56][R2.64+0x80], !P1 ;  /* 0x1140008002007fae */ /* 0x0003e2000c901d78 */
[----:B------:R-:W-:-:S03]  /*13dd0*/  ISETP.GE.AND P1, PT, R7, 0x41, PT ;  /* 0x000000410700780c */ /* 0x000fc60003f26270 */
[----:B-1-3--:R1:W2:Y:S10]  /*13de0*/  SHFL.IDX PT, R2, R8, 0x3, 0x1c1f ;  /* 0x007c1f0008027f89 */ /* 0x00a2b400000e0000 */
.L_x_5140:
[C---:B------:R-:W-:Y:S02]  /*13df0*/  ISETP.LT.OR P3, PT, R7.reuse, 0x61, P3 ;  /* 0x000000610700780c */ /* 0x040fe40001f61670 */
        /* <DEDUP_REMOVED lines=12> */
.L_x_5054:
        /* <DEDUP_REMOVED lines=11> */
.L_x_5055:
[----:B------:R2:W-:Y:S01]  /*13f70*/  SYNCS.ARRIVE.TRANS64.A1T0 RZ, [R4+URZ+0x2a870], RZ ;  /* 0x02a870ff04ff79a7 */ /* 0x0005e2000810003f */
[----:B------:R-:W-:Y:S05]  /*13f80*/  @!P3 BRA `(.L_x_5056) ;  /* 0x000000000004b947 */ /* 0x000fea0003800000 */
[----:B------:R-:W-:Y:S01]  /*13f90*/  BPT.TRAP 0x1 ;  /* 0x000000040000795c */ /* 0x000fe20000300000 */
.L_x_5056:
[----:B------:R-:W3:Y:S01]  /*13fa0*/  SYNCS.PHASECHK.TRANS64.TRYWAIT P0, [R4+URZ+0x2a840], R27 ;  /* 0x02a8401b040075a7 */ /* 0x000ee2000800017f */
[----:B------:R-:W-:Y:S04]  /*13fb0*/  BSSY B0, `(.L_x_5057) ;  /* 0x0000002000007945 */ /* 0x000fe80003800000 */
[----:B---3--:R-:W-:Y:S05]  /*13fc0*/  @!P0 BRA `(.L_x_5058) ;  /* 0x00000048006c8947 */ /* 0x008fea0003800000 */
.L_x_5141:
[----:B------:R-:W-:Y:S05]  /*13fd0*/  BSYNC B0 ;  /* 0x0000000000007941 */ /* 0x000fea0003800000 */
.L_x_5057:
[----:B------:R-:W-:Y:S01]  /*13fe0*/  ULDC.64 UR4, c[0x0][0x300] ;  /* 0x0000c00000047ab9 */ /* 0x000fe20000000a00 */
[----:B-1----:R-:W1:Y:S01]  /*13ff0*/  LDC R8, c[0x0][0x2f4] ;  /* 0x0000bd00ff087b82 */ /* 0x002e620000000800 */
[----:B------:R-:W-:Y:S01]  /*14000*/  IMAD R7, R20, UR4, RZ ;  /* 0x0000000414077c24 */ /* 0x000fe2000f8e02ff */
[----:B------:R-:W-:Y:S01]  /*14010*/  ULDC.64 UR6, c[0x0][0x2e8] ;  /* 0x0000ba0000067ab9 */ /* 0x000fe20000000a00 */
[C---:B------:R-:W-:Y:S01]  /*14020*/  IMAD.WIDE.U32 R2, R6.reuse, UR4, RZ ;  /* 0x0000000406027c25 */ /* 0x040fe2000f8e00ff */
[C---:B------:R-:W-:Y:S02]  /*14030*/  LOP3.LUT R10, R31.reuse, 0x80, RZ, 0xfc, !PT ;  /* 0x000000801f0a7812 */ /* 0x040fe400078efcff */
[----:B------:R-:W-:Y:S01]  /*14040*/  LOP3.LUT R9, R31, 0x40, RZ, 0xfc, !PT ;  /* 0x000000401f097812 */ /* 0x000fe200078efcff */
        /* <DEDUP_REMOVED lines=11> */
[-C--:B-1----:R-:W-:Y:S02]  /*14100*/  ISETP.GE.AND P2, PT, R10, R8.reuse, PT ;  /* 0x000000080a00720c */ /* 0x082fe40003f46270 */
[----:B------:R-:W-:Y:S01]  /*14110*/  IMAD R6, R18, UR5, R6 ;  /* 0x0000000512067c24 */ /* 0x000fe2000f8e0206 */
[----:B------:R-:W-:Y:S02]  /*14120*/  IADD3 R5, P0, R2, UR6, RZ ;  /* 0x0000000602057c10 */ /* 0x000fe4000ff1e0ff */
[----:B------:R-:W-:-:S02]  /*14130*/  ISETP.GE.AND P3, PT, R9, R8, PT ;  /* 0x000000080900720c */ /* 0x000fc40003f66270 */
[----:B------:R-:W-:Y:S01]  /*14140*/  IADD3.X R6, R3, UR7, R6, P0, !PT ;  /* 0x0000000703067c10 */ /* 0x000fe200087fe406 */
[----:B------:R-:W-:Y:S10]  /*14150*/  BRA.DIV UR4, `(.L_x_5059) ;  /* 0x0000004a041c7947 */ /* 0x000ff4000b800000 */
[----:B------:R-:W1:Y:S01]  /*14160*/  SHFL.IDX PT, R3, R5, RZ, 0x1c1f ;  /* 0x001c1fff05037589 */ /* 0x000e6200000e0000 */
[----:B------:R-:W-:-:S03]  /*14170*/  ISETP.GE.AND P6, PT, R31, R8, PT ;  /* 0x000000081f00720c */ /* 0x000fc60003fc6270 */
[----:B------:R-:W4:Y:S01]  /*14180*/  SHFL.IDX PT, R2, R6, RZ, 0x1c1f ;  /* 0x001c1fff06027589 */ /* 0x000f2200000e0000 */
[----:B-1----:R-:W-:-:S05]  /*14190*/  @P5 IADD3 R3, P0, R31, R3, RZ ;  /* 0x000000031f035210 */ /* 0x002fca0007f1e0ff */
[----:B----4-:R-:W-:-:S05]  /*141a0*/  @P5 IMAD.X R2, RZ, RZ, R2, P0 ;  /* 0x000000ffff025224 */ /* 0x010fca00000e0602 */
[----:B------:R-:W-:-:S04]  /*141b0*/  @P5 LOP3.LUT R3, R3, R2, RZ, 0x3c, !PT ;  /* 0x0000000203035212 */ /* 0x000fc800078e3cff */
[----:B------:R-:W-:-:S04]  /*141c0*/  @P5 LOP3.LUT R2, R3, R2, RZ, 0x3c, !PT ;  /* 0x0000000203025212 */ /* 0x000fc800078e3cff */
[----:B------:R-:W-:-:S05]  /*141d0*/  @P5 LOP3.LUT R3, R3, R2, RZ, 0x3c, !PT ;  /* 0x0000000203035212 */ /* 0x000fca00078e3cff */
[----:B------:R-:W-:Y:S01]  /*141e0*/  @!PT LDS RZ, [RZ] ;  /* 0x00000000fffff984 */ /* 0x000fe20000000800 */
[----:B------:R-:W-:Y:S04]  /*141f0*/  @P5 LDGSTS.E.BYPASS.LTC128B.128 [R0+0x1e400], desc[UR56][R2.64], !P6 ;  /* 0x1e40000002005fae */ /* 0x000fe8000f101d78 */
[----:B------:R-:W-:Y:S04]  /*14200*/  @P5 LDGSTS.E.BYPASS.LTC128B.128 [R0+0x20400], desc[UR56][R2.64+0x40], !P3 ;  /* 0x2040004002005fae */ /* 0x000fe8000d901d78 */
[----:B------:R1:W-:Y:S04]  /*14210*/  @P5 LDGSTS.E.BYPASS.LTC128B.128 [R0+0x22400], desc[UR56][R2.64+0x80], !P2 ;  /* 0x2240008002005fae */ /* 0x0003e8000d101d78 */
        /* <DEDUP_REMOVED lines=22> */
.L_x_5151:
[----:B------:R-:W-:Y:S02]  /*14380*/  LOP3.LUT P1, RZ, R30, 0x20, RZ, 0xc0, !PT ;  /* 0x000000201eff7812 */ /* 0x000fe4000782c0ff */
[----:B------:R-:W-:-:S11]  /*14390*/  ISETP.GE.AND P4, PT, R31, R8, PT ;  /* 0x000000081f00720c */ /* 0x000fd60003f86270 */
        /* <DEDUP_REMOVED lines=10> */
.L_x_5060:
        /* <DEDUP_REMOVED lines=11> */
.L_x_5061:
[----:B------:R0:W-:Y:S02]  /*144f0*/  SYNCS.ARRIVE.TRANS64.A1T0 RZ, [R4+URZ+0x2a830], RZ ;  /* 0x02a830ff04ff79a7 */ /* 0x0001e4000810003f */
[----:B------:R-:W-:Y:S05]  /*14500*/  WARPSYNC.ALL ;  /* 0x0000000000007948 */ /* 0x000fea0003800000 */
[----:B------:R-:W-:Y:S01]  /*14510*/  ULDC.64 UR4, c[0x0][0x298] ;  /* 0x0000a60000047ab9 */ /* 0x000fe20000000a00 */
[----:B------:R-:W-:Y:S01]  /*14520*/  VIADD R2, R23, 0x18400 ;  /* 0x0001840017027836 */ /* 0x000fe20000000000 */
[----:B------:R-:W-:Y:S01]  /*14530*/  SHF.R.S32.HI R0, RZ, 0x1f, R25 ;  /* 0x0000001fff007819 */ /* 0x000fe20000011419 */
[----:B0-23--:R-:W-:Y:S01]  /*14540*/  IMAD.WIDE.U32 R4, R25, UR4, RZ ;  /* 0x0000000419047c25 */ /* 0x00dfe2000f8e00ff */
        /* <DEDUP_REMOVED lines=24> */
.L_x_5063:
[----:B------:R-:W-:Y:S05]  /*146d0*/  BSYNC B6 ;  /* 0x0000000000067941 */ /* 0x000fea0003800000 */
.L_x_5062:
[----:B------:R-:W2:Y:S01]  /*146e0*/  LDL.LU.64 R20, [R1+0x10] ;  /* 0x0000100001147983 */ /* 0x000ea20000300a00 */
[----:B------:R-:W-:Y:S01]  /*146f0*/  ULDC.64 UR4, c[0x0][0x2d8] ;  /* 0x0000b60000047ab9 */ /* 0x000fe20000000a00 */
[----:B------:R-:W-:Y:S01]  /*14700*/  UISETP.NE.AND UP0, UPT, UR46, URZ, UPT ;  /* 0x0000003f2e00728c */ /* 0x000fe2000bf05270 */
[----:B------:R-:W-:Y:S01]  /*14710*/  IMAD.MOV.U32 R3, RZ, RZ, R25 ;  /* 0x000000ffff037224 */ /* 0x000fe200078e0019 */
[----:B------:R1:W5:Y:S01]  /*14720*/  LDL R7, [R1+0x8] ;  /* 0x0000080001077983 */ /* 0x0003620000100800 */
[----:B------:R-:W-:Y:S01]  /*14730*/  IMAD R0, R29, UR4, RZ ;  /* 0x000000041d007c24 */ /* 0x000fe2000f8e02ff */
[----:B------:R-:W-:Y:S01]  /*14740*/  LOP3.LUT P6, RZ, R30, 0x40, RZ, 0xc0, !PT ;  /* 0x000000401eff7812 */ /* 0x000fe200078cc0ff */
[----:B------:R-:W3:Y:S01]  /*14750*/  LDC R6, c[0x0][0x448] ;  /* 0x00011200ff067b82 */ /* 0x000ee20000000800 */
[----:B0-----:R-:W-:Y:S01]  /*14760*/  SHF.R.S32.HI R4, RZ, 0x1f, R19 ;  /* 0x0000001fff047819 */ /* 0x001fe20000011413 */
[----:B------:R-:W-:Y:S01]  /*14770*/  IMAD R0, R18, UR5, R0 ;  /* 0x0000000512007c24 */ /* 0x000fe2000f8e0200 */
[----:B------:R-:W-:-:S02]  /*14780*/  PLOP3.LUT P0, PT, PT, PT, UP0, 0x80, 0x0 ;  /* 0x000000000000781c */ /* 0x000fc40003f0f008 */
[----:B------:R-:W-:Y:S02]  /*14790*/  SEL R4, R4, RZ, !P6 ;  /* 0x000000ff04047207 */ /* 0x000fe40007000000 */
[C---:B------:R-:W-:Y:S02]  /*147a0*/  LOP3.LUT R9, R31.reuse, 0x40, RZ, 0xfc, !PT ;  /* 0x000000401f097812 */ /* 0x040fe400078efcff */
[----:B------:R-:W-:Y:S01]  /*147b0*/  LOP3.LUT R8, R31, 0x80, RZ, 0xfc, !PT ;  /* 0x000000801f087812 */ /* 0x000fe200078efcff */
[----:B--2---:R-:W-:Y:S01]  /*147c0*/  IMAD.MOV.U32 R2, RZ, RZ, R20 ;  /* 0x000000ffff027224 */ /* 0x004fe200078e0014 */
[----:B------:R-:W0:Y:S03]  /*147d0*/  S2R R21, SR_TID.X ;  /* 0x0000000000157919 */ /* 0x000e260000002100 */
[----:B------:R-:W-:Y:S01]  /*147e0*/  IMAD.WIDE.U32 R2, R18, UR4, R2 ;  /* 0x0000000412027c25 */ /* 0x000fe2000f8e0002 */
[----:B------:R-:W2:Y:S01]  /*147f0*/  S2R R20, SR_TID.X ;  /* 0x0000000000147919 */ /* 0x000ea20000002100 */
[----:B------:R-:W-:-:S02]  /*14800*/  ULDC.64 UR4, c[0x0][0x2e0] ;  /* 0x0000b80000047ab9 */ /* 0x000fc40000000a00 */
[----:B------:R-:W-:Y:S01]  /*14810*/  IMAD.IADD R3, R3, 0x1, R0 ;  /* 0x0000000103037824 */ /* 0x000fe200078e0200 */
[----:B------:R-:W-:Y:S01]  /*14820*/  SEL R0, R19, RZ, !P6 ;  /* 0x000000ff13007207 */ /* 0x000fe20007000000 */
[----:B------:R-:W-:-:S04]  /*14830*/  IMAD R4, R4, UR4, RZ ;  /* 0x0000000404047c24 */ /* 0x000fc8000f8e02ff */
[----:B------:R-:W-:Y:S01]  /*14840*/  IMAD.WIDE.U32 R2, R0, UR4, R2 ;  /* 0x0000000400027c25 */ /* 0x000fe2000f8e0002 */
[----:B------:R-:W-:-:S03]  /*14850*/  @UP0 ULDC UR4, c[0x0][0x44c] ;  /* 0x0001130000040ab9 */ /* 0x000fc60000000800 */
[----:B------:R-:W-:-:S04]  /*14860*/  IMAD R4, R0, UR5, R4 ;  /* 0x0000000500047c24 */ /* 0x000fc8000f8e0204 */
[----:B------:R-:W-:Y:S02]  /*14870*/  IMAD.IADD R3, R3, 0x1, R4 ;  /* 0x0000000103037824 */ /* 0x000fe400078e0204 */
[----:B0-----:R-:W-:Y:S01]  /*14880*/  IMAD.SHL.U32 R21, R21, 0x20, RZ ;  /* 0x0000002015157824 */ /* 0x001fe200078e00ff */
[----:B--2---:R-:W-:-:S04]  /*14890*/  LOP3.LUT R20, R20, 0x7f, RZ, 0xc0, !PT ;  /* 0x0000007f14147812 */ /* 0x004fc800078ec0ff */
[----:B------:R-:W-:Y:S02]  /*148a0*/  LOP3.LUT R21, R21, 0x60, RZ, 0xc0, !PT ;  /* 0x0000006015157812 */ /* 0x000fe400078ec0ff */
[----:B------:R-:W-:-:S04]  /*148b0*/  SHF.R.U32.HI R20, RZ, 0x2, R20 ;  /* 0x00000002ff147819 */ /* 0x000fc80000011614 */
[----:B------:R-:W-:-:S05]  /*148c0*/  LOP3.LUT R20, R20, R21, RZ, 0xfc, !PT ;  /* 0x0000001514147212 */ /* 0x000fca00078efcff */
[----:B------:R-:W-:-:S04]  /*148d0*/  VIADD R0, R20, UR38 ;  /* 0x0000002614007c36 */ /* 0x000fc80008000000 */
[----:B------:R-:W-:Y:S01]  /*148e0*/  @P0 IMAD.HI.U32 R5, R0, UR4, RZ ;  /* 0x0000000400050c27 */ /* 0x000fe2000f8e00ff */
[----:B------:R-:W-:Y:S01]  /*148f0*/  PLOP3.LUT P0, PT, PT, PT, UP0, 0x80, 0x0 ;  /* 0x000000000000781c */ /* 0x000fe20003f0f008 */
[----:B------:R-:W-:Y:S02]  /*14900*/  @UP0 ULDC UR4, c[0x0][0x450] ;  /* 0x0001140000040ab9 */ /* 0x000fe40000000800 */
[----:B------:R-:W-:Y:S01]  /*14910*/  IMAD.MOV.U32 R4, RZ, RZ, R0 ;  /* 0x000000ffff047224 */ /* 0x000fe200078e0000 */
[----:B------:R-:W0:Y:S09]  /*14920*/  S2R R20, SR_TID.X ;  /* 0x0000000000147919 */ /* 0x000e320000002100 */
[----:B------:R-:W-:Y:S01]  /*14930*/  @P0 SHF.R.U32.HI R4, RZ, UR4, R5 ;  /* 0x00000004ff040c19 */ /* 0x000fe20008011605 */
[----:B------:R-:W-:-:S04]  /*14940*/  ULDC.64 UR4, c[0x0][0x2d0] ;  /* 0x0000b40000047ab9 */ /* 0x000fc80000000a00 */
[----:B------:R-:W-:-:S04]  /*14950*/  IMAD.MOV R5, RZ, RZ, -R4 ;  /* 0x000000ffff057224 */ /* 0x000fc800078e0a04 */
[----:B---3--:R-:W-:Y:S01]  /*14960*/  IMAD R0, R6, R5, R0 ;  /* 0x0000000506007224 */ /* 0x008fe200078e0200 */
        /* <DEDUP_REMOVED lines=12> */
[----:B------:R-:W-:Y:S01]  /*14a30*/  ULDC UR4, c[0x0][0x2b8] ;  /* 0x0000ae0000047ab9 */ /* 0x000fe20000000800 */
[----:B0-----:R-:W-:Y:S02]  /*14a40*/  LOP3.LUT R20, R20, 0x7f, RZ, 0xc0, !PT ;  /* 0x0000007f14147812 */ /* 0x001fe400078ec0ff */
[----:B------:R-:W-:Y:S01]  /*14a50*/  IADD3.X R4, R3, UR5, R4, P0, !PT ;  /* 0x0000000503047c10 */ /* 0x000fe200087fe404 */
[----:B------:R-:W-:Y:S01]  /*14a60*/  UMOV UR5, 0xffffffff ;  /* 0xffffffff00057882 */ /* 0x000fe20000000000 */
[----:B------:R-:W-:Y:S02]  /*14a70*/  ISETP.GE.AND P3, PT, R31, UR4, PT ;  /* 0x000000041f007c0c */ /* 0x000fe4000bf66270 */
[----:B------:R-:W-:-:S02]  /*14a80*/  ISETP.GE.AND P2, PT, R9, UR4, PT ;  /* 0x0000000409007c0c */ /* 0x000fc4000bf46270 */
[----:B------:R-:W-:Y:S02]  /*14a90*/  ISETP.GE.AND P0, PT, R8, UR4, PT ;  /* 0x0000000408007c0c */ /* 0x000fe4000bf06270 */
[----:B------:R-:W-:Y:S01]  /*14aa0*/  SHF.R.U32.HI R9, RZ, 0x2, R20 ;  /* 0x00000002ff097819 */ /* 0x000fe20000011614 */
[----:B-1----:R-:W-:Y:S10]  /*14ab0*/  BRA.DIV UR5, `(.L_x_5064) ;  /* 0x00000046052c7947 */ /* 0x002ff4000b800000 */
[----:B------:R-:W0:Y:S01]  /*14ac0*/  SHFL.IDX PT, R3, R0, RZ, 0x1c1f ;  /* 0x001c1fff00037589 */ /* 0x000e2200000e0000 */
[----:B------:R-:W-:Y:S02]  /*14ad0*/  IMAD R5, R6, UR37, RZ ;  /* 0x0000002506057c24 */ /* 0x000fe4000f8e02ff */
[----:B------:R-:W-:Y:S01]  /*14ae0*/  VIADD R6, R9, UR38 ;  /* 0x0000002609067c36 */ /* 0x000fe20008000000 */
        /* <DEDUP_REMOVED lines=37> */
.L_x_5160:
        /* <DEDUP_REMOVED lines=10> */
[----:B------:R2:W-:Y:S04]  /*14de0*/  LDGSTS.E.BYPASS.LTC128B.128 [R7+0x1bc00], desc[UR56][R2.64+0x40], !P2 ;  /* 0x1bc0004002077fae */ /* 0x0005e8000d101d78 */
[----:B------:R2:W-:Y:S02]  /*14df0*/  LDGSTS.E.BYPASS.LTC128B.128 [R7+0x1dc00], desc[UR56][R2.64+0x80], !P0 ;  /* 0x1dc0008002077fae */ /* 0x0005e4000c101d78 */
.L_x_5066:
[----:B------:R-:W-:Y:S05]  /*14e00*/  BSYNC B0 ;  /* 0x0000000000007941 */ /* 0x000fea0003800000 */
.L_x_5065:
[----:B------:R-:W-:Y:S01]  /*14e10*/  NOP ;  /* 0x0000000000007918 */ /* 0x000fe20000000000 */
[----:B------:R-:W-:-:S13]  /*14e20*/  PLOP3.LUT P0, PT, PT, PT, PT, 0x80, 0x0 ;  /* 0x000000000000781c */ /* 0x000fda0003f0f070 */
.L_x_5067:
        /* <DEDUP_REMOVED lines=18> */
.L_x_5161:
[----:B------:R-:W-:Y:S05]  /*14f50*/  BSYNC B0 ;  /* 0x0000000000007941 */ /* 0x000fea0003800000 */
.L_x_5068:
[----:B------:R-:W-:-:S04]  /*14f60*/  UIADD3 UR4, UR40, -0x2, URZ ;  /* 0xfffffffe28047890 */ /* 0x000fc8000fffe03f */
[----:B------:R-:W-:-:S06]  /*14f70*/  UISETP.GE.AND UP0, UPT, UR4, UR41, UPT ;  /* 0x000000290400728c */ /* 0x000fcc000bf06270 */
[----:B------:R-:W-:-:S13]  /*14f80*/  PLOP3.LUT P0, PT, PT, PT, UP0, 0x80, 0x0 ;  /* 0x000000000000781c */ /* 0x000fda0003f0f008 */
[----:B------:R-:W-:Y:S05]  /*14f90*/  @!P0 BRA `(.L_x_5070) ;  /* 0x00000014005c8947 */ /* 0x000fea0003800000 */
[----:B------:R-:W-:Y:S02]  /*14fa0*/  IMAD.MOV.U32 R5, RZ, RZ, R24 ;  /* 0x000000ffff057224 */ /* 0x000fe400078e0018 */
[----:B------:R-:W-:Y:S02]  /*14fb0*/  IMAD.MOV.U32 R6, RZ, RZ, R26 ;  /* 0x000000ffff067224 */ /* 0x000fe400078e001a */
[----:B------:R-:W-:-:S07]  /*14fc0*/  IMAD.U32 R21, RZ, RZ, UR4 ;  /* 0x00000004ff157e24 */ /* 0x000fce000f8e00ff */
.L_x_5090:
[----:B01----:R-:W1:Y:S01]  /*14fd0*/  LDC R3, c[0x0][0x430] ;  /* 0x00010c00ff037b82 */ /* 0x003e620000000800 */
[----:B------:R-:W0:Y:S01]  /*14fe0*/  S2R R2, SR_TID.X ;  /* 0x0000000000027919 */ /* 0x000e220000002100 */
[----:B------:R-:W-:Y:S05]  /*14ff0*/  YIELD ;  /* 0x0000000000007946 */ /* 0x000fea0003800000 */
[----:B------:R-:W-:Y:S01]  /*15000*/  ULDC UR4, c[0x0][0x430] ;  /* 0x00010c0000047ab9 */ /* 0x000fe20000000800 */
[----:B-1----:R-:W-:Y:S02]  /*15010*/  ISETP.NE.AND P0, PT, R3, 0x1, PT ;  /* 0x000000010300780c */ /* 0x002fe40003f05270 */
[C---:B0-2---:R-:W-:Y:S01]  /*15020*/  LOP3.LUT R0, R2.reuse, 0x7f, RZ, 0xc0, !PT ;  /* 0x0000007f02007812 */ /* 0x045fe200078ec0ff */
[----:B------:R-:W-:-:S10]  /*15030*/  IMAD.SHL.U32 R2, R2, 0x20, RZ ;  /* 0x0000002002027824 */ /* 0x000fd400078e00ff */
[----:B------:R-:W0:Y:S01]  /*15040*/  @P0 LDC R4, c[0x0][0x434] ;  /* 0x00010d00ff040b82 */ /* 0x000e220000000800 */
[----:B------:R-:W-:Y:S02]  /*15050*/  SHF.R.U32.HI R3, RZ, 0x2, R0 ;  /* 0x00000002ff037819 */ /* 0x000fe40000011600 */
[----:B------:R-:W-:-:S03]  /*15060*/  LOP3.LUT R2, R2, 0x60, RZ, 0xc0, !PT ;  /* 0x0000006002027812 */ /* 0x000fc600078ec0ff */
[----:B------:R-:W-:Y:S02]  /*15070*/  IMAD R3, R21, 0x80, R3 ;  /* 0x0000008015037824 */ /* 0x000fe400078e0203 */
[----:B------:R-:W1:Y:S03]  /*15080*/  @P0 LDC R0, c[0x0][0x438] ;  /* 0x00010e00ff000b82 */ /* 0x000e660000000800 */
[----:B------:R-:W-:-:S05]  /*15090*/  IADD3 R3, R2, UR36, R3 ;  /* 0x0000002402037c10 */ /* 0x000fca000fffe003 */
        /* <DEDUP_REMOVED lines=15> */
[----:B------:R-:W-:Y:S02]  /*15190*/  IMAD.U32 R10, RZ, RZ, UR42 ;  /* 0x0000002aff0a7e24 */ /* 0x000fe4000f8e00ff */
[----:B------:R-:W-:Y:S02]  /*151a0*/  VIADD R24, R5, 0x1 ;  /* 0x0000000105187836 */ /* 0x000fe40000000000 */
[----:B------:R-:W-:Y:S01]  /*151b0*/  IMAD.MOV.U32 R0, RZ, RZ, R21 ;  /* 0x000000ffff007224 */ /* 0x000fe200078e0015 */
[----:B------:R-:W-:Y:S01]  /*151c0*/  ISETP.NE.AND P2, PT, R10, 0x3, PT ;  /* 0x000000030a00780c */ /* 0x000fe20003f45270 */
[----:B------:R-:W-:Y:S01]  /*151d0*/  VIADD R21, R21, 0xffffffff ;  /* 0xffffffff15157836 */ /* 0x000fe20000000000 */
[----:B------:R-:W-:Y:S02]  /*151e0*/  ISETP.NE.AND P0, PT, R24, 0x2, PT ;  /* 0x000000021800780c */ /* 0x000fe40003f05270 */
[----:B------:R-:W-:-:S02]  /*151f0*/  ISETP.GT.AND P1, PT, R0, UR41, PT ;  /* 0x0000002900007c0c */ /* 0x000fc4000bf24270 */
[----:B------:R-:W-:Y:S02]  /*15200*/  SEL R26, RZ, 0x1, P0 ;  /* 0x00000001ff1a7807 */ /* 0x000fe40000000000 */
[----:B------:R-:W-:Y:S02]  /*15210*/  SEL R24, R24, RZ, P0 ;  /* 0x000000ff18187207 */ /* 0x000fe40000000000 */
[----:B------:R-:W-:Y:S02]  /*15220*/  LOP3.LUT R26, R6, R26, RZ, 0x3c, !PT ;  /* 0x0000001a061a7212 */ /* 0x000fe400078e3cff */
[----:B--2---:R-:W-:Y:S01]  /*15230*/  SHF.R.S32.HI R10, RZ, 0x1f, R8 ;  /* 0x0000001fff0a7819 */ /* 0x004fe20000011408 */
[----:B------:R-:W-:Y:S06]  /*15240*/  @!P2 BRA `(.L_x_5071) ;  /* 0x000000000004a947 */ /* 0x000fec0003800000 */
[----:B------:R-:W-:Y:S01]  /*15250*/  BPT.TRAP 0x1 ;  /* 0x000000040000795c */ /* 0x000fe20000300000 */
.L_x_5071:
[----:B------:R-:W-:Y:S01]  /*15260*/  IMAD R4, R24, 0x8, R23 ;  /* 0x0000000818047824 */ /* 0x000fe200078e0217 */
[----:B------:R-:W-:Y:S01]  /*15270*/  SHF.L.U32 R20, R26, 0x1f, RZ ;  /* 0x0000001f1a147819 */ /* 0x000fe200000006ff */
[----:B------:R-:W-:Y:S01]  /*15280*/  BSSY B0, `(.L_x_5072) ;  /* 0x0000004000007945 */ /* 0x000fe20003800000 */
[----:B------:R-:W-:Y:S02]  /*15290*/  SHF.R.S32.HI R9, RZ, 0x1f, R7 ;  /* 0x0000001fff097819 */ /* 0x000fe40000011407 */
[----:B------:R-:W0:Y:S02]  /*152a0*/  SYNCS.PHASECHK.TRANS64.TRYWAIT P0, [R4+URZ+0x2a880], R20 ;  /* 0x02a88014040075a7 */ /* 0x000e24000800017f */
[----:B0-----:R-:W-:Y:S05]  /*152b0*/  @!P0 BRA `(.L_x_5073) ;  /* 0x00000040009c8947 */ /* 0x001fea0003800000 */
.L_x_5162:
[----:B------:R-:W-:Y:S05]  /*152c0*/  BSYNC B0 ;  /* 0x0000000000007941 */ /* 0x000fea0003800000 */
.L_x_5072:
[----:B------:R-:W2:Y:S01]  /*152d0*/  LDL R14, [R1] ;  /* 0x00000000010e7983 */ /* 0x000ea20000100800 */
[----:B------:R-:W-:Y:S01]  /*152e0*/  ULDC.64 UR4, c[0x0][0x328] ;  /* 0x0000ca0000047ab9 */ /* 0x000fe20000000a00 */
[----:B------:R-:W1:Y:S01]  /*152f0*/  LDC R11, c[0x0][0x2f4] ;  /* 0x0000bd00ff0b7b82 */ /* 0x000e620000000800 */
[----:B------:R-:W-:Y:S01]  /*15300*/  IMAD R0, R9, UR4, RZ ;  /* 0x0000000409007c24 */ /* 0x000fe2000f8e02ff */
[----:B------:R-:W-:Y:S01]  /*15310*/  ULDC.64 UR6, c[0x0][0x318] ;  /* 0x0000c60000067ab9 */ /* 0x000fe20000000a00 */
[----:B------:R-:W-:Y:S01]  /*15320*/  IMAD.WIDE.U32 R2, R7, UR4, RZ ;  /* 0x0000000407027c25 */ /* 0x000fe2000f8e00ff */
[C---:B------:R-:W-:Y:S02]  /*15330*/  LOP3.LUT R13, R31.reuse, 0x80, RZ, 0xfc, !PT ;  /* 0x000000801f0d7812 */ /* 0x040fe400078efcff */
[----:B------:R-:W-:Y:S01]  /*15340*/  LOP3.LUT R12, R31, 0x40, RZ, 0xfc, !PT ;  /* 0x000000401f0c7812 */ /* 0x000fe200078efcff */
        /* <DEDUP_REMOVED lines=11> */
[-C--:B------:R-:W-:Y:S01]  /*15400*/  ISETP.GE.AND P3, PT, R12, R11.reuse, PT ;  /* 0x0000000b0c00720c */ /* 0x080fe20003f66270 */
[----:B------:R-:W-:Y:S01]  /*15410*/  IMAD.WIDE.U32 R2, R18, UR4, R2 ;  /* 0x0000000412027c25 */ /* 0x000fe2000f8e0002 */
[----:B------:R-:W-:Y:S01]  /*15420*/  UMOV UR4, 0xffffffff ;  /* 0xffffffff00047882 */ /* 0x000fe20000000000 */
[----:B------:R-:W-:-:S02]  /*15430*/  ISETP.GE.AND P4, PT, R31, R11, PT ;  /* 0x0000000b1f00720c */ /* 0x000fc40003f86270 */
[----:B------:R-:W-:-:S04]  /*15440*/  IADD3 R25, P0, R2, UR6, RZ ;  /* 0x0000000602197c10 */ /* 0x000fc8000ff1e0ff */
[----:B------:R-:W-:Y:S01]  /*15450*/  IADD3.X R27, R27, UR7, R3, P0, !PT ;  /* 0x000000071b1b7c10 */ /* 0x000fe200087fe403 */
[----:B--2---:R-:W-:Y:S01]  /*15460*/  IMAD R35, R24, 0x6000, R14 ;  /* 0x0000600018237824 */ /* 0x004fe200078e020e */
[----:B------:R-:W-:Y:S07]  /*15470*/  BRA.DIV UR4, `(.L_x_5074) ;  /* 0x0000004204407947 */ /* 0x000fee000b800000 */
        /* <DEDUP_REMOVED lines=24> */
.L_x_5172:
        /* <DEDUP_REMOVED lines=10> */
.L_x_5075:
        /* <DEDUP_REMOVED lines=11> */
.L_x_5076:
[----:B------:R2:W-:Y:S01]  /*15750*/  SYNCS.ARRIVE.TRANS64.A1T0 RZ, [R4+URZ+0x2a870], RZ ;  /* 0x02a870ff04ff79a7 */ /* 0x0005e2000810003f */
[----:B------:R-:W-:Y:S05]  /*15760*/  @!P3 BRA `(.L_x_5077) ;  /* 0x000000000004b947 */ /* 0x000fea0003800000 */
[----:B------:R-:W-:Y:S01]  /*15770*/  BPT.TRAP 0x1 ;  /* 0x000000040000795c */ /* 0x000fe20000300000 */
.L_x_5077:
[----:B------:R-:W3:Y:S01]  /*15780*/  SYNCS.PHASECHK.TRANS64.TRYWAIT P0, [R4+URZ+0x2a840], R20 ;  /* 0x02a84014040075a7 */ /* 0x000ee2000800017f */
[----:B------:R-:W-:Y:S04]  /*15790*/  BSSY B0, `(.L_x_5078) ;  /* 0x0000002000007945 */ /* 0x000fe80003800000 */
[----:B---3--:R-:W-:Y:S05]  /*157a0*/  @!P0 BRA `(.L_x_5079) ;  /* 0x0000004000a88947 */ /* 0x008fea0003800000 */
.L_x_5173:
[----:B------:R-:W-:Y:S05]  /*157b0*/  BSYNC B0 ;  /* 0x0000000000007941 */ /* 0x000fea0003800000 */
.L_x_5078:
[----:B------:R-:W-:Y:S01]  /*157c0*/  ULDC.64 UR4, c[0x0][0x300] ;  /* 0x0000c00000047ab9 */ /* 0x000fe20000000a00 */
[----:B------:R-:W4:Y:S01]  /*157d0*/  LDC R11, c[0x0][0x2f4] ;  /* 0x0000bd00ff0b7b82 */ /* 0x000f220000000800 */
[----:B------:R-:W-:Y:S01]  /*157e0*/  IMAD R9, R9, UR4, RZ ;  /* 0x0000000409097c24 */ /* 0x000fe2000f8e02ff */
[----:B------:R-:W-:Y:S01]  /*157f0*/  ULDC.64 UR6, c[0x0][0x2e8] ;  /* 0x0000ba0000067ab9 */ /* 0x000fe20000000a00 */
[----:B------:R-:W-:Y:S01]  /*15800*/  IMAD.WIDE.U32 R2, R7, UR4, RZ ;  /* 0x0000000407027c25 */ /* 0x000fe2000f8e00ff */
        /* <DEDUP_REMOVED lines=13> */
[-C--:B----4-:R-:W-:Y:S02]  /*158e0*/  ISETP.GE.AND P2, PT, R13, R11.reuse, PT ;  /* 0x0000000b0d00720c */ /* 0x090fe40003f46270 */
[----:B------:R-:W-:Y:S01]  /*158f0*/  IMAD R8, R18, UR5, R8 ;  /* 0x0000000512087c24 */ /* 0x000fe2000f8e0208 */
[----:B------:R-:W-:Y:S02]  /*15900*/  IADD3 R7, P0, R2, UR6, RZ ;  /* 0x0000000602077c10 */ /* 0x000fe4000ff1e0ff */
[----:B------:R-:W-:-:S02]  /*15910*/  ISETP.GE.AND P3, PT, R12, R11, PT ;  /* 0x0000000b0c00720c */ /* 0x000fc40003f66270 */
[----:B------:R-:W-:Y:S02]  /*15920*/  IADD3.X R8, R8, UR7, R3, P0, !PT ;  /* 0x0000000708087c10 */ /* 0x000fe400087fe403 */
[----:B------:R-:W-:Y:S01]  /*15930*/  ISETP.GE.AND P4, PT, R31, R11, PT ;  /* 0x0000000b1f00720c */ /* 0x000fe20003f86270 */
[----:B------:R-:W-:-:S12]  /*15940*/  BRA.DIV UR4, `(.L_x_5080) ;  /* 0x0000004204547947 */ /* 0x000fd8000b800000 */
        /* <DEDUP_REMOVED lines=23> */
.L_x_5183:
        /* <DEDUP_REMOVED lines=10> */
.L_x_5081:
        /* <DEDUP_REMOVED lines=11> */
.L_x_5082:
[----:B------:R-:W-:Y:S01]  /*15c10*/  IMAD.U32 R0, RZ, RZ, UR43 ;  /* 0x0000002bff007e24 */ /* 0x000fe2000f8e00ff */
[----:B------:R0:W-:Y:S04]  /*15c20*/  SYNCS.ARRIVE.TRANS64.A1T0 RZ, [R4+URZ+0x2a830], RZ ;  /* 0x02a830ff04ff79a7 */ /* 0x0001e8000810003f */
[----:B------:R-:W-:-:S13]  /*15c30*/  ISETP.NE.AND P0, PT, R0, 0x3, PT ;  /* 0x000000030000780c */ /* 0x000fda0003f05270 */
[----:B0-----:R-:W-:Y:S05]  /*15c40*/  @!P0 BRA `(.L_x_5083) ;  /* 0x0000000000048947 */ /* 0x001fea0003800000 */
[----:B------:R-:W-:Y:S01]  /*15c50*/  BPT.TRAP 0x1 ;  /* 0x000000040000795c */ /* 0x000fe20000300000 */
.L_x_5083:
[----:B------:R-:W-:Y:S01]  /*15c60*/  LOP3.LUT R2, R6, 0x1, RZ, 0x3c, !PT ;  /* 0x0000000106027812 */ /* 0x000fe200078e3cff */
[----:B------:R-:W-:Y:S01]  /*15c70*/  IMAD R0, R5, 0x8, R23 ;  /* 0x0000000805007824 */ /* 0x000fe200078e0217 */
[----:B------:R-:W-:Y:S02]  /*15c80*/  BSSY B0, `(.L_x_5084) ;  /* 0x0000004000007945 */ /* 0x000fe40003800000 */
[----:B------:R-:W-:-:S04]  /*15c90*/  SHF.L.U32 R2, R2, 0x1f, RZ ;  /* 0x0000001f02027819 */ /* 0x000fc800000006ff */
[----:B------:R-:W0:Y:S02]  /*15ca0*/  SYNCS.PHASECHK.TRANS64.TRYWAIT P2, [R0+URZ+0x2a870], R2 ;  /* 0x02a87002000075a7 */ /* 0x000e24000804017f */
[----:B0-----:R-:W-:Y:S05]  /*15cb0*/  @!P2 BRA `(.L_x_5085) ;  /* 0x0000004000a8a947 */ /* 0x001fea0003800000 */
.L_x_5184:
[----:B------:R-:W-:Y:S05]  /*15cc0*/  BSYNC B0 ;  /* 0x0000000000007941 */ /* 0x000fea0003800000 */
.L_x_5084:
[----:B------:R-:W-:-:S05]  /*15cd0*/  IMAD.U32 R3, RZ, RZ, UR42 ;  /* 0x0000002aff037e24 */ /* 0x000fca000f8e00ff */
[----:B------:R-:W-:-:S13]  /*15ce0*/  ISETP.NE.AND P2, PT, R3, 0x3, PT ;  /* 0x000000030300780c */ /* 0x000fda0003f45270 */
[----:B------:R-:W-:Y:S05]  /*15cf0*/  @!P2 BRA `(.L_x_5086) ;  /* 0x000000000004a947 */ /* 0x000fea0003800000 */
[----:B------:R-:W-:Y:S01]  /*15d00*/  BPT.TRAP 0x1 ;  /* 0x000000040000795c */ /* 0x000fe20000300000 */
.L_x_5086:
[----:B------:R-:W-:Y:S01]  /*15d10*/  SHF.L.U32 R3, R6, 0x1f, RZ ;  /* 0x0000001f06037819 */ /* 0x000fe200000006ff */
[----:B------:R-:W-:-:S03]  /*15d20*/  IMAD R2, R5, 0x6000, RZ ;  /* 0x0000600005027824 */ /* 0x000fc600078e02ff */
[----:B------:R-:W0:Y:S02]  /*15d30*/  SYNCS.PHASECHK.TRANS64.TRYWAIT P2, [R0+URZ+0x2a860], R3 ;  /* 0x02a86003000075a7 */ /* 0x000e24000804017f */
[----:B0-----:R-:W-:Y:S05]  /*15d40*/  @!P2 BRA `(.L_x_5087) ;  /* 0x000000400098a947 */ /* 0x001fea0003800000 */
.L_x_5185:
[----:B------:R-:W-:Y:S01]  /*15d50*/  LOP3.LUT R3, R2, R22, RZ, 0xfc, !PT ;  /* 0x0000001602037212 */ /* 0x000fe200078efcff */
[----:B------:R-:W-:Y:S05]  /*15d60*/  WARPSYNC.ALL ;  /* 0x0000000000007948 */ /* 0x000fea0003800000 */
[----:B------:R-:W-:Y:S01]  /*15d70*/  IMAD.IADD R3, R23, 0x1, R3 ;  /* 0x0000000117037824 */ /* 0x000fe200078e0203 */
[----:B------:R-:W-:Y:S01]  /*15d80*/  LOP3.LUT R12, R22, 0x2800, RZ, 0xfc, !PT ;  /* 0x00002800160c7812 */ /* 0x000fe200078efcff */
[----:B------:R-:W5:Y:S04]  /*15d90*/  LDL R13, [R1+0x4] ;  /* 0x00000400010d7983 */ /* 0x000f680000100800 */
        /* <DEDUP_REMOVED lines=109> */
.L_x_5088:
[----:B--2---:R2:W-:Y:S01]  /*16470*/  SYNCS.ARRIVE.TRANS64.A1T0 RZ, [R0+URZ+0x2a850], RZ ;  /* 0x02a850ff00ff79a7 */ /* 0x0045e2000810003f */
[----:B------:R-:W-:Y:S06]  /*16480*/  BAR.SYNC.DEFER_BLOCKING 0x2, 0x80 ;  /* 0x0082000000007b1d */ /* 0x000fec0000010000 */
[----:B------:R-:W-:Y:S05]  /*16490*/  @!P0 BRA `(.L_x_5089) ;  /* 0x0000000000048947 */ /* 0x000fea0003800000 */
[----:B------:R-:W-:Y:S01]  /*164a0*/  BPT.TRAP 0x1 ;  /* 0x000000040000795c */ /* 0x000fe20000300000 */
.L_x_5089:
[----:B--2---:R-:W-:Y:S02]  /*164b0*/  VIADD R0, R0, 0x2a880 ;  /* 0x0002a88000007836 */ /* 0x004fe40000000000 */
[----:B------:R-:W-:Y:S02]  /*164c0*/  IMAD.MOV.U32 R5, RZ, RZ, R24 ;  /* 0x000000ffff057224 */ /* 0x000fe400078e0018 */
[----:B------:R-:W-:Y:S01]  /*164d0*/  IMAD.MOV.U32 R6, RZ, RZ, R26 ;  /* 0x000000ffff067224 */ /* 0x000fe200078e001a */
[----:B------:R-:W-:-:S04]  /*164e0*/  PRMT R0, R33, 0x654, R0 ;  /* 0x0000065421007816 */ /* 0x000fc80000000000 */
[----:B------:R2:W-:Y:S01]  /*164f0*/  SYNCS.ARRIVE.TRANS64.RED.A1T0 RZ, [R0+URZ], RZ ;  /* 0x000000ff00ff79a7 */ /* 0x0005e2000810043f */
[----:B------:R-:W-:Y:S05]  /*16500*/  @P1 BRA `(.L_x_5090) ;  /* 0xffffffe800b01947 */ /* 0x000fea000383ffff */
.L_x_5070:
[----:B0-2---:R-:W0:Y:S01]  /*16510*/  S2R R0, SR_TID.X ;  /* 0x0000000000007919 */ /* 0x005e220000002100 */
        /* <DEDUP_REMOVED lines=18> */
.L_x_5092:
[----:B------:R-:W-:Y:S05]  /*16640*/  BSYNC B0 ;  /* 0x0000000000007941 */ /* 0x000fea0003800000 */
.L_x_5091:
[----:B------:R-:W-:Y:S05]  /*16650*/  @!P0 BRA `(.L_x_5093) ;  /* 0x0000000000048947 */ /* 0x000fea0003800000 */
[----:B------:R-:W-:Y:S01]  /*16660*/  BPT.TRAP 0x1 ;  /* 0x000000040000795c */ /* 0x000fe20000300000 */
.L_x_5093:
[----:B------:R-:W-:Y:S01]  /*16670*/  LOP3.LUT R3, R26, 0x1, RZ, 0x3c, !PT ;  /* 0x000000011a037812 */ /* 0x000fe200078e3cff */
[----:B------:R-:W-:Y:S01]  /*16680*/  IMAD R2, R24, 0x8, R23 ;  /* 0x0000000818027824 */ /* 0x000fe200078e0217 */
[----:B------:R-:W-:Y:S02]  /*16690*/  BSSY B0, `(.L_x_5094) ;  /* 0x0000004000007945 */ /* 0x000fe40003800000 */
[----:B------:R-:W-:-:S04]  /*166a0*/  SHF.L.U32 R3, R3, 0x1f, RZ ;  /* 0x0000001f03037819 */ /* 0x000fc800000006ff */
[----:B------:R-:W0:Y:S02]  /*166b0*/  SYNCS.PHASECHK.TRANS64.TRYWAIT P1, [R2+URZ+0x2a870], R3 ;  /* 0x02a87003020075a7 */ /* 0x000e24000802017f */
[----:B0-----:R-:W-:Y:S05]  /*166c0*/  @!P1 BRA `(.L_x_5095) ;  /* 0x00000038004c9947 */ /* 0x001fea0003800000 */
.L_x_5186:
[----:B------:R-:W-:Y:S05]  /*166d0*/  BSYNC B0 ;  /* 0x0000000000007941 */ /* 0x000fea0003800000 */
.L_x_5094:
[----:B------:R-:W-:-:S05]  /*166e0*/  IMAD.U32 R0, RZ, RZ, UR42 ;  /* 0x0000002aff007e24 */ /* 0x000fca000f8e00ff */
[----:B------:R-:W-:-:S13]  /*166f0*/  ISETP.NE.AND P1, PT, R0, 0x3, PT ;  /* 0x000000030000780c */ /* 0x000fda0003f25270 */
[----:B------:R-:W-:Y:S05]  /*16700*/  @!P1 BRA `(.L_x_5096) ;  /* 0x0000000000049947 */ /* 0x000fea0003800000 */
[----:B------:R-:W-:Y:S01]  /*16710*/  BPT.TRAP 0x1 ;  /* 0x000000040000795c */ /* 0x000fe20000300000 */
.L_x_5096:
[----:B0-----:R-:W-:-:S04]  /*16720*/  SHF.L.U32 R3, R26, 0x1f, RZ ;  /* 0x0000001f1a037819 */ /* 0x001fc800000006ff */
[----:B------:R-:W0:Y:S02]  /*16730*/  SYNCS.PHASECHK.TRANS64.TRYWAIT P1, [R2+URZ+0x2a860], R3 ;  /* 0x02a86003020075a7 */ /* 0x000e24000802017f */
[----:B0-----:R-:W-:Y:S05]  /*16740*/  @!P1 BRA `(.L_x_5097) ;  /* 0x0000003800409947 */ /* 0x001fea0003800000 */
.L_x_5187:
[----:B0-----:R-:W-:Y:S01]  /*16750*/  IMAD R3, R24, 0x6000, RZ ;  /* 0x0000600018037824 */ /* 0x001fe200078e02ff */
[----:B------:R-:W-:Y:S05]  /*16760*/  WARPSYNC.ALL ;  /* 0x0000000000007948 */ /* 0x000fea0003800000 */
[----:B------:R-:W-:Y:S01]  /*16770*/  LOP3.LUT R0, R3, R22, RZ, 0xfc, !PT ;  /* 0x0000001603007212 */ /* 0x000fe200078efcff */
[----:B------:R-:W2:Y:S01]  /*16780*/  LDL R15, [R1+0x4] ;  /* 0x00000400010f7983 */ /* 0x000ea20000100800 */
[----:B------:R-:W-:-:S03]  /*16790*/  LOP3.LUT R14, R22, 0x2800, RZ, 0xfc, !PT ;  /* 0x00002800160e7812 */ /* 0x000fc600078efcff */
[----:B------:R-:W-:Y:S01]  /*167a0*/  IMAD.IADD R12, R23, 0x1, R0 ;  /* 0x00000001170c7824 */ /* 0x000fe200078e0200 */
[----:B------:R-:W-:-:S04]  /*167b0*/  IADD3 R0, R17, R3, R37 ;  /* 0x0000000311007210 */ /* 0x000fc80007ffe025 */
        /* <DEDUP_REMOVED lines=108> */
.L_x_5098:
[----:B--2---:R2:W-:Y:S01]  /*16e80*/  SYNCS.ARRIVE.TRANS64.A1T0 RZ, [R2+URZ+0x2a850], RZ ;  /* 0x02a850ff02ff79a7 */ /* 0x0045e2000810003f */
[----:B------:R-:W-:Y:S06]  /*16e90*/  BAR.SYNC.DEFER_BLOCKING 0x2, 0x80 ;  /* 0x0082000000007b1d */ /* 0x000fec0000010000 */
[----:B------:R-:W-:Y:S05]  /*16ea0*/  @!P0 BRA `(.L_x_5099) ;  /* 0x0000000000048947 */ /* 0x000fea0003800000 */
[----:B------:R-:W-:Y:S01]  /*16eb0*/  BPT.TRAP 0x1 ;  /* 0x000000040000795c */ /* 0x000fe20000300000 */
.L_x_5099:
[----:B--2---:R-:W-:Y:S02]  /*16ec0*/  VIADD R2, R2, 0x2a880 ;  /* 0x0002a88002027836 */ /* 0x004fe40000000000 */
[----:B------:R-:W-:-:S03]  /*16ed0*/  VIADD R24, R24, 0x1 ;  /* 0x0000000118187836 */ /* 0x000fc60000000000 */
[----:B------:R-:W-:Y:S02]  /*16ee0*/  PRMT R2, R33, 0x654, R2 ;  /* 0x0000065421027816 */ /* 0x000fe40000000002 */
[C---:B------:R-:W-:Y:S02]  /*16ef0*/  ISETP.NE.AND P0, PT, R24.reuse, 0x2, PT ;  /* 0x000000021800780c */ /* 0x040fe40003f05270 */
[----:B------:R2:W-:Y:S02]  /*16f00*/  SYNCS.ARRIVE.TRANS64.RED.A1T0 RZ, [R2+URZ], RZ ;  /* 0x000000ff02ff79a7 */ /* 0x0005e4000810043f */
[----:B------:R-:W-:Y:S02]  /*16f10*/  SEL R3, RZ, 0x1, P0 ;  /* 0x00000001ff037807 */ /* 0x000fe40000000000 */
[----:B------:R-:W-:Y:S02]  /*16f20*/  SEL R24, R24, RZ, P0 ;  /* 0x000000ff18187207 */ /* 0x000fe40000000000 */
[----:B------:R-:W-:-:S07]  /*16f30*/  LOP3.LUT R26, R26, R3, RZ, 0x3c, !PT ;  /* 0x000000031a1a7212 */ /* 0x000fce00078e3cff */
.L_x_5040:
[----:B------:R-:W-:Y:S05]  /*16f40*/  BSYNC B7 ;  /* 0x0000000000077941 */ /* 0x000fea0003800000 */
.L_x_5038:
[----:B------:R-:W-:-:S13]  /*16f50*/  LOP3.LUT P0, RZ, R30, 0x80, RZ, 0xc0, !PT ;  /* 0x000000801eff7812 */ /* 0x000fda000780c0ff */
[----:B------:R-:W-:Y:S05]  /*16f60*/  @!P0 BRA `(.L_x_5100) ;  /* 0x0000000000208947 */ /* 0x000fea0003800000 */
[----:B------:R-:W3:Y:S08]  /*16f70*/  S2UR UR4, SR_CgaCtaId ;  /* 0x00000000000479c3 */ /* 0x000ef00000008800 */
[----:B------:R-:W-:Y:S01]  /*16f80*/  BAR.SYNC.DEFER_BLOCKING 0x5, 0x180 ;  /* 0x0146000000007b1d */ /* 0x000fe20000010000 */
[----:B------:R-:W-:Y:S01]  /*16f90*/  MOV R0, 0x400 ;  /* 0x0000040000007802 */ /* 0x000fe20000000f00 */
[----:B---3--:R-:W-:-:S05]  /*16fa0*/  IMAD.U32 R33, RZ, RZ, UR4 ;  /* 0x00000004ff217e24 */ /* 0x008fca000f8e00ff */
[----:B------:R-:W-:-:S05]  /*16fb0*/  LEA R23, R33, R0, 0x18 ;  /* 0x0000000021177211 */ /* 0x000fca00078ec0ff */
[----:B0-----:R3:W4:Y:S01]  /*16fc0*/  LDS.128 R16, [R23+0x2a8d0] ;  /* 0x02a8d00017107984 */ /* 0x0017220000000c00 */
[----:B------:R-:W-:Y:S06]  /*16fd0*/  BAR.ARV 0x4, 0x180 ;  /* 0x0106000000007b1d */ /* 0x000fec0000002000 */
[----:B------:R-:W-:Y:S05]  /*16fe0*/  BRA `(.L_x_5101) ;  /* 0x0000000800987947 */ /* 0x000fea0003800000 */
.L_x_5100:
        /* <DEDUP_REMOVED lines=8> */
[----:B--2---:R-:W0:Y:S02]  /*17070*/  @!P1 LDC.64 R2, c[0x0][0xc80] ;  /* 0x00032000ff029b82 */ /* 0x004e240000000a00 */
[----:B0-----:R-:W-:-:S05]  /*17080*/  @!P1 IMAD.WIDE R2, R5, 0x4, R2 ;  /* 0x0000000405029825 */ /* 0x001fca00078e0202 */
[----:B------:R-:W2:Y:S01]  /*17090*/  @!P1 LDG.E R17, desc[UR56][R2.64] ;  /* 0x0000003802119981 */ /* 0x000ea2000c1e1900 */
[C---:B------:R-:W-:Y:S02]  /*170a0*/  ISETP.NE.AND P1, PT, R6.reuse, RZ, PT ;  /* 0x000000ff0600720c */ /* 0x040fe40003f25270 */
[C---:B------:R-:W-:Y:S02]  /*170b0*/  ISETP.GE.U32.AND P2, PT, R6.reuse, 0x2, PT ;  /* 0x000000020600780c */ /* 0x040fe40003f46070 */
[C---:B------:R-:W-:Y:S02]  /*170c0*/  ISETP.GE.U32.AND P3, PT, R6.reuse, 0x4, PT ;  /* 0x000000040600780c */ /* 0x040fe40003f66070 */
[C---:B------:R-:W-:Y:S02]  /*170d0*/  ISETP.GE.U32.AND P4, PT, R6.reuse, 0x8, PT ;  /* 0x000000080600780c */ /* 0x040fe40003f86070 */
[----:B------:R-:W-:Y:S02]  /*170e0*/  ISETP.GE.U32.AND P5, PT, R6, 0x10, PT ;  /* 0x000000100600780c */ /* 0x000fe40003fa6070 */
[----:B------:R-:W-:Y:S04]  /*170f0*/  SHFL.IDX PT, R6, R16, 0x1, 0x1f ;  /* 0x00201f0010067f89 */ /* 0x000fe800000e0000 */
        /* <DEDUP_REMOVED lines=10> */
[----:B------:R-:W2:Y:S02]  /*171a0*/  SHFL.UP PT, R3, R2, 0x8, RZ ;  /* 0x0500000002037989 */ /* 0x000ea400000e00ff */
[----:B--2---:R-:W-:-:S05]  /*171b0*/  SEL R3, R3, RZ, P4 ;  /* 0x000000ff03037207 */ /* 0x004fca0002000000 */
[----:B------:R-:W-:-:S05]  /*171c0*/  IMAD.IADD R3, R2, 0x1, R3 ;  /* 0x0000000102037824 */ /* 0x000fca00078e0203 */
[----:B------:R-:W2:Y:S02]  /*171d0*/  SHFL.UP PT, R0, R3, 0x10, RZ ;  /* 0x0600000003007989 */ /* 0x000ea400000e00ff */
[----:B--2---:R-:W-:-:S05]  /*171e0*/  SEL R0, R0, RZ, P5 ;  /* 0x000000ff00007207 */ /* 0x004fca0002800000 */
[----:B------:R-:W-:Y:S02]  /*171f0*/  IMAD.IADD R5, R3, 0x1, R0 ;  /* 0x0000000103057824 */ /* 0x000fe400078e0200 */
[----:B------:R-:W-:Y:S04]  /*17200*/  SHFL.IDX PT, R0, R16, RZ, 0x1f ;  /* 0x00001fff10007589 */ /* 0x000fe800000e0000 */
[----:B------:R-:W0:Y:S02]  /*17210*/  SHFL.IDX PT, R7, R5, 0x1f, 0x1f ;  /* 0x03e01f0005077f89 */ /* 0x000e2400000e0000 */
[----:B0-----:R-:W-:-:S04]  /*17220*/  IMAD R7, R7, R4, RZ ;  /* 0x0000000407077224 */ /* 0x001fc800078e02ff */
[----:B------:R-:W-:-:S05]  /*17230*/  IMAD.IADD R16, R6, 0x1, R7 ;  /* 0x0000000106107824 */ /* 0x000fca00078e0207 */
[----:B------:R-:W-:-:S13]  /*17240*/  ISETP.GT.AND P6, PT, R16, R0, PT ;  /* 0x000000001000720c */ /* 0x000fda0003fc4270 */
[----:B------:R-:W-:Y:S05]  /*17250*/  @P6 BRA `(.L_x_5102) ;  /* 0x0000000000946947 */ /* 0x000fea0003800000 */
.L_x_5106:
        /* <DEDUP_REMOVED lines=13> */
.L_x_5105:
[----:B------:R-:W-:Y:S05]  /*17330*/  BSYNC B0 ;  /* 0x0000000000007941 */ /* 0x000fea0003800000 */
.L_x_5104:
        /* <DEDUP_REMOVED lines=23> */
.L_x_5102:
[----:B------:R-:W-:-:S04]  /*174b0*/  IMAD.IADD R16, R16, 0x1, -R7 ;  /* 0x0000000110107824 */ /* 0x000fc800078e0a07 */
[----:B------:R-:W-:-:S05]  /*174c0*/  IMAD R3, R5, R4, R16 ;  /* 0x0000000405037224 */ /* 0x000fca00078e0210 */
[----:B------:R-:W-:Y:S02]  /*174d0*/  ISETP.GT.AND P0, PT, R3, R0, PT ;  /* 0x000000000300720c */ /* 0x000fe40003f04270 */
[----:B------:R-:W0:Y:S11]  /*174e0*/  LDC.64 R2, c[0x0][0xc90] ;  /* 0x00032400ff027b82 */ /* 0x000e360000000a00 */
[----:B------:R-:W-:-:S04]  /*174f0*/  VOTE.ANY R8, PT, !P0 ;  /* 0x0000000000087806 */ /* 0x000fc800040e0100 */
[----:B------:R-:W2:Y:S01]  /*17500*/  POPC R7, R8 ;  /* 0x0000000800077309 */ /* 0x000ea20000000000 */
[----:B------:R-:W-:Y:S01]  /*17510*/  ISETP.NE.AND P0, PT, R8, RZ, PT ;  /* 0x000000ff0800720c */ /* 0x000fe20003f05270 */
[----:B--2---:R-:W-:Y:S01]  /*17520*/  IMAD.IADD R19, R7, 0x1, R19 ;  /* 0x0000000107137824 */ /* 0x004fe200078e0213 */
[----:B------:R2:W3:Y:S03]  /*17530*/  SHFL.IDX PT, R17, R17, R7, 0x1f ;  /* 0x00001f0711117589 */ /* 0x0004e600000e0000 */
[----:B0-----:R-:W-:-:S05]  /*17540*/  IMAD.WIDE R2, R19, 0x4, R2 ;  /* 0x0000000413027825 */ /* 0x001fca00078e0202 */
[----:B------:R0:W5:Y:S02]  /*17550*/  LDG.E R6, desc[UR56][R2.64] ;  /* 0x0000003802067981 */ /* 0x000164000c1e1900 */
[----:B0-----:R-:W-:Y:S01]  /*17560*/  IMAD.MOV.U32 R2, RZ, RZ, RZ ;  /* 0x000000ffff027224 */ /* 0x001fe200078e00ff */
[----:B--23--:R-:W-:Y:S06]  /*17570*/  @!P0 BRA `(.L_x_5107) ;  /* 0x0000000000088947 */ /* 0x00cfec0003800000 */
[----:B------:R-:W-:-:S06]  /*17580*/  VIADD R2, R7, 0xffffffff ;  /* 0xffffffff07027836 */ /* 0x000fcc0000000000 */
[----:B------:R0:W2:Y:S02]  /*17590*/  SHFL.IDX PT, R2, R5, R2, 0x1f ;  /* 0x00001f0205027589 */ /* 0x0000a400000e0000 */
.L_x_5107:
[----:B0----5:R-:W-:Y:S02]  /*175a0*/  IMAD R5, R17, R6, RZ ;  /* 0x0000000611057224 */ /* 0x021fe400078e02ff */
[----:B--2---:R-:W-:-:S03]  /*175b0*/  IMAD R16, R2, R4, R16 ;  /* 0x0000000402107224 */ /* 0x004fc600078e0210 */
[----:B------:R-:W-:Y:S01]  /*175c0*/  IABS R7, R5 ;  /* 0x0000000500077213 */ /* 0x000fe20000000000 */
[----:B------:R-:W-:-:S03]  /*175d0*/  IMAD.IADD R0, R0, 0x1, -R16 ;  /* 0x0000000100007824 */ /* 0x000fc600078e0a10 */
[----:B------:R-:W0:Y:S08]  /*175e0*/  I2F.RP R3, R7 ;  /* 0x0000000700037306 */ /* 0x000e300000209400 */
[----:B0-----:R-:W0:Y:S02]  /*175f0*/  MUFU.RCP R3, R3 ;  /* 0x0000000300037308 */ /* 0x001e240000001000 */
[----:B0-----:R-:W-:-:S06]  /*17600*/  VIADD R3, R3, 0xffffffe ;  /* 0x0ffffffe03037836 */ /* 0x001fcc0000000000 */
[----:B------:R-:W0:Y:S02]  /*17610*/  F2I.FTZ.U32.TRUNC.NTZ R3, R3 ;  /* 0x0000000300037305 */ /* 0x000e24000021f000 */
[----:B0-----:R-:W-:-:S04]  /*17620*/  IMAD.MOV R2, RZ, RZ, -R3 ;  /* 0x000000ffff027224 */ /* 0x001fc800078e0a03 */
[----:B------:R-:W-:Y:S02]  /*17630*/  IMAD R8, R2, R7, RZ ;  /* 0x0000000702087224 */ /* 0x000fe400078e02ff */
[----:B------:R-:W-:-:S04]  /*17640*/  IMAD.MOV.U32 R2, RZ, RZ, RZ ;  /* 0x000000ffff027224 */ /* 0x000fc800078e00ff */
[----:B------:R-:W-:Y:S01]  /*17650*/  IMAD.HI.U32 R2, R3, R8, R2 ;  /* 0x0000000803027227 */ /* 0x000fe200078e0002 */
[----:B------:R-:W-:Y:S02]  /*17660*/  IABS R8, R5 ;  /* 0x0000000500087213 */ /* 0x000fe40000000000 */
[----:B------:R-:W-:-:S03]  /*17670*/  IABS R3, R0 ;  /* 0x0000000000037213 */ /* 0x000fc60000000000 */
        /* <DEDUP_REMOVED lines=18> */
[----:B------:R-:W-:-:S03]  /*177a0*/  IMAD.IADD R7, R0, 0x1, R7 ;  /* 0x0000000100077824 */ /* 0x000fc600078e0207 */
[----:B------:R-:W-:-:S04]  /*177b0*/  IABS R6, R4 ;  /* 0x0000000400067213 */ /* 0x000fc80000000000 */
        /* <DEDUP_REMOVED lines=10> */
[----:B------:R-:W-:-:S04]  /*17860*/  IMAD.HI.U32 R2, R2, R3, RZ ;  /* 0x0000000302027227 */ /* 0x000fc800078e00ff */
[----:B------:R-:W-:-:S04]  /*17870*/  IMAD.MOV R5, RZ, RZ, -R5 ;  /* 0x000000ffff057224 */ /* 0x000fc800078e0a05 */
        /* <DEDUP_REMOVED lines=10> */
[----:B------:R-:W-:Y:S01]  /*17920*/  @!P1 LOP3.LUT R2, RZ, R4, RZ, 0x33, !PT ;  /* 0x00000004ff029212 */ /* 0x000fe200078e33ff */
[----:B------:R-:W-:-:S04]  /*17930*/  IMAD.MOV R4, RZ, RZ, -R4 ;  /* 0x000000ffff047224 */ /* 0x000fc800078e0a04 */
[----:B------:R-:W-:Y:S01]  /*17940*/  IMAD R18, R2, R4, R7 ;  /* 0x0000000402127224 */ /* 0x000fe200078e0207 */
[----:B------:R-:W-:-:S05]  /*17950*/  LOP3.LUT R2, RZ, R2, RZ, 0x33, !PT ;  /* 0x00000002ff027212 */ /* 0x000fca00078e33ff */
[----:B------:R-:W-:Y:S01]  /*17960*/  IMAD.IADD R17, R17, 0x1, R2 ;  /* 0x0000000111117824 */ /* 0x000fe200078e0202 */
[----:B------:R-:W-:Y:S06]  /*17970*/  BRA `(.L_x_5108) ;  /* 0x0000000000107947 */ /* 0x000fec0003800000 */
.L_x_5103:
[----:B------:R-:W0:Y:S01]  /*17980*/  LDC R19, c[0x0][0xc3c] ;  /* 0x00030f00ff137b82 */ /* 0x000e220000000800 */
[----:B------:R-:W-:Y:S02]  /*17990*/  IMAD.MOV.U32 R16, RZ, RZ, R0 ;  /* 0x000000ffff107224 */ /* 0x000fe400078e0000 */
[----:B------:R-:W-:Y:S02]  /*179a0*/  IMAD.MOV.U32 R17, RZ, RZ, RZ ;  /* 0x000000ffff117224 */ /* 0x000fe400078e00ff */
[----:B------:R-:W-:-:S07]  /*179b0*/  IMAD.MOV.U32 R18, RZ, RZ, RZ ;  /* 0x000000ffff127224 */ /* 0x000fce00078e00ff */
.L_x_5108:
[----:B------:R-:W2:Y:S01]  /*179c0*/  S2R R0, SR_TID.X ;  /* 0x0000000000007919 */ /* 0x000ea20000002100 */
[----:B------:R-:W-:Y:S01]  /*179d0*/  BAR.SYNC.DEFER_BLOCKING 0x4, 0x180 ;  /* 0x0106000000007b1d */ /* 0x000fe20000010000 */
[----:B--2---:R-:W-:-:S04]  /*179e0*/  LOP3.LUT R0, R0, 0x1f, RZ, 0xc0, !PT ;  /* 0x0000001f00007812 */ /* 0x004fc800078ec0ff */
[----:B------:R-:W-:-:S13]  /*179f0*/  ISETP.NE.AND P0, PT, R0, RZ, PT ;  /* 0x000000ff0000720c */ /* 0x000fda0003f05270 */
[----:B------:R-:W2:Y:S01]  /*17a00*/  @!P0 S2R R33, SR_CgaCtaId ;  /* 0x0000000000218919 */ /* 0x000ea20000008800 */
[----:B------:R-:W-:-:S04]  /*17a10*/  @!P0 MOV R0, 0x400 ;  /* 0x0000040000008802 */ /* 0x000fc80000000f00 */
[----:B--2---:R-:W-:-:S05]  /*17a20*/  @!P0 LEA R23, R33, R0, 0x18 ;  /* 0x0000000021178211 */ /* 0x004fca00078ec0ff */
[----:B0-----:R0:W-:Y:S01]  /*17a30*/  @!P0 STS.128 [R23+0x2a8d0], R16 ;  /* 0x02a8d01017008388 */ /* 0x0011e20000000c00 */
[----:B------:R-:W-:Y:S06]  /*17a40*/  BAR.ARV 0x5, 0x180 ;  /* 0x0146000000007b1d */ /* 0x000fec0000002000 */
.L_x_5101:
[----:B------:R-:W-:Y:S02]  /*17a50*/  ULDC UR4, c[0x0][0xc3c] ;  /* 0x00030f0000047ab9 */ /* 0x000fe40000000800 */
[----:B----4-:R-:W-:-:S13]  /*17a60*/  ISETP.GE.AND P0, PT, R19, UR4, PT ;  /* 0x0000000413007c0c */ /* 0x010fda000bf06270 */
[----:B------:R-:W-:Y:S05]  /*17a70*/  @!P0 BRA `(.L_x_5109) ;  /* 0xffffffa800dc8947 */ /* 0x000fea000383ffff */
.L_x_5028:
[----:B--2---:R-:W2:Y:S01]  /*17a80*/  LDL.LU R0, [R1+0x18] ;  /* 0x0000180001007983 */ /* 0x004ea20000300800 */
[----:B------:R-:W-:Y:S01]  /*17a90*/  BSSY B0, `(.L_x_5110) ;  /* 0x000000b000007945 */ /* 0x000fe20003800000 */
[----:B------:R-:W4:Y:S01]  /*17aa0*/  S2R R5, SR_CgaCtaId ;  /* 0x0000000000057919 */ /* 0x000f220000008800 */
[----:B--2---:R-:W-:-:S05]  /*17ab0*/  VIADD R0, R0, 0x1 ;  /* 0x0000000100007836 */ /* 0x004fca0000000000 */
[----:B0-----:R-:W-:-:S04]  /*17ac0*/  LEA.HI R2, R0, R0, RZ, 0x1 ;  /* 0x0000000000027211 */ /* 0x001fc800078f08ff */
[----:B------:R-:W-:Y:S02]  /*17ad0*/  LOP3.LUT R3, R2, 0xfffffffe, RZ, 0xc0, !PT ;  /* 0xfffffffe02037812 */ /* 0x000fe400078ec0ff */
[----:B------:R-:W-:-:S03]  /*17ae0*/  MOV R2, 0x400 ;  /* 0x0000040000027802 */ /* 0x000fc60000000f00 */
[----:B------:R-:W-:Y:S01]  /*17af0*/  IMAD.IADD R0, R0, 0x1, -R3 ;  /* 0x0000000100007824 */ /* 0x000fe200078e0a03 */
[----:B----4-:R-:W-:-:S04]  /*17b00*/  LEA R7, R5, R2, 0x18 ;  /* 0x0000000205077211 */ /* 0x010fc800078ec0ff */
[----:B------:R-:W-:-:S04]  /*17b10*/  SHF.L.U32 R0, R0, 0x1f, RZ ;  /* 0x0000001f00007819 */ /* 0x000fc800000006ff */
[----:B------:R-:W0:Y:S02]  /*17b20*/  SYNCS.PHASECHK.TRANS64.TRYWAIT P0, [R7+URZ+0x2a820], R0 ;  /* 0x02a82000070075a7 */ /* 0x000e24000800017f */
[----:B0-----:R-:W-:Y:S05]  /*17b30*/  @!P0 BRA `(.L_x_5111) ;  /* 0x0000002400588947 */ /* 0x001fea0003800000 */
.L_x_5188:
[----:B------:R-:W-:Y:S05]  /*17b40*/  BSYNC B0 ;  /* 0x0000000000007941 */ /* 0x000fea0003800000 */
.L_x_5110:
[----:B------:R-:W-:-:S03]  /*17b50*/  UMOV UR4, 0xffffffff ;  /* 0xffffffff00047882 */ /* 0x000fc60000000000 */
[----:B------:R-:W-:Y:S05]  /*17b60*/  BRA.DIV UR4, `(.L_x_5112) ;  /* 0x0000002604607947 */ /* 0x000fea000b800000 */
[----:B0-----:R-:W0:Y:S02]  /*17b70*/  S2R R0, SR_TID.X ;  /* 0x0000000000007919 */ /* 0x001e240000002100 */
[----:B0-----:R-:W-:-:S04]  /*17b80*/  SHF.R.U32.HI R0, RZ, 0x5, R0 ;  /* 0x00000005ff007819 */ /* 0x001fc80000011600 */
[----:B------:R-:W-:-:S05]  /*17b90*/  LOP3.LUT R0, R0, 0x3, RZ, 0xc0, !PT ;  /* 0x0000000300007812 */ /* 0x000fca00078ec0ff */
[----:B------:R0:W2:Y:S02]  /*17ba0*/  SHFL.IDX PT, R14, R0, RZ, 0x1f ;  /* 0x00001fff000e7589 */ /* 0x0000a400000e0000 */
.L_x_5191:
[----:B--2---:R-:W-:Y:S01]  /*17bb0*/  ISETP.NE.AND P0, PT, R14, RZ, PT ;  /* 0x000000ff0e00720c */ /* 0x004fe20003f05270 */
[----:B------:R-:W-:-:S12]  /*17bc0*/  BSSY B0, `(.L_x_5113) ;  /* 0x000002c000007945 */ /* 0x000fd80003800000 */
[----:B------:R-:W-:Y:S05]  /*17bd0*/  @P0 BRA `(.L_x_5114) ;  /* 0x0000000000a80947 */ /* 0x000fea0003800000 */
[----:B------:R-:W-:-:S03]  /*17be0*/  UMOV UR4, 0xffffffff ;  /* 0xffffffff00047882 */ /* 0x000fc60000000000 */
[----:B------:R-:W-:Y:S05]  /*17bf0*/  BRA.DIV UR4, `(.L_x_5115) ;  /* 0x0000002604707947 */ /* 0x000fea000b800000 */
[----:B------:R-:W-:-:S13]  /*17c00*/  ELECT P6, URZ, PT ;  /* 0x00000000003f782f */ /* 0x000fda00038c0000 */
.L_x_5194:
[----:B------:R-:W-:Y:S05]  /*17c10*/  @!P6 BRA `(.L_x_5114) ;  /* 0x000000000098e947 */ /* 0x000fea0003800000 */
[----:B------:R-:W-:-:S06]  /*17c20*/  ULOP3.LUT UR4, UR44, 0x2, URZ, 0xfc, !UPT ;  /* 0x000000022c047892 */ /* 0x000fcc000f8efc3f */
[----:B0-----:R-:W-:-:S05]  /*17c30*/  IMAD.U32 R0, RZ, RZ, UR4 ;  /* 0x00000004ff007e24 */ /* 0x001fca000f8e00ff */
[----:B------:R-:W-:-:S13]  /*17c40*/  ISETP.NE.AND P0, PT, R0, 0x3, PT ;  /* 0x000000030000780c */ /* 0x000fda0003f05270 */
[----:B------:R-:W-:Y:S05]  /*17c50*/  @!P0 BRA `(.L_x_5116) ;  /* 0x0000000000048947 */ /* 0x000fea0003800000 */
[----:B------:R-:W-:Y:S01]  /*17c60*/  BPT.TRAP 0x1 ;  /* 0x000000040000795c */ /* 0x000fe20000300000 */
.L_x_5116:
[----:B------:R-:W-:Y:S01]  /*17c70*/  IMAD R5, R24, 0x8, R7 ;  /* 0x0000000818057824 */ /* 0x000fe200078e0207 */
[----:B------:R-:W-:Y:S01]  /*17c80*/  SHF.L.U32 R0, R26, 0x1f, RZ ;  /* 0x0000001f1a007819 */ /* 0x000fe200000006ff */
[----:B------:R-:W-:-:S03]  /*17c90*/  VIADD R24, R24, 0x1 ;  /* 0x0000000118187836 */ /* 0x000fc60000000000 */
[----:B------:R-:W0:Y:S02]  /*17ca0*/  SYNCS.PHASECHK.TRANS64.TRYWAIT P1, [R5+URZ+0x2a840], R0 ;  /* 0x02a84000050075a7 */ /* 0x000e24000802017f */
[----:B------:R-:W-:-:S04]  /*17cb0*/  ISETP.NE.AND P2, PT, R24, 0x2, PT ;  /* 0x000000021800780c */ /* 0x000fc80003f45270 */
[----:B------:R-:W-:Y:S01]  /*17cc0*/  SEL R3, RZ, 0x1, P2 ;  /* 0x00000001ff037807 */ /* 0x000fe20001000000 */
[----:B0-----:R-:W-:Y:S08]  /*17cd0*/  @!P1 BRA `(.L_x_5117) ;  /* 0x0000002400589947 */ /* 0x001ff00003800000 */
.L_x_5195:
[----:B------:R-:W-:Y:S02]  /*17ce0*/  SEL R24, R24, RZ, P2 ;  /* 0x000000ff18187207 */ /* 0x000fe40001000000 */
[----:B------:R-:W-:Y:S01]  /*17cf0*/  LOP3.LUT R2, R26, R3, RZ, 0x3c, !PT ;  /* 0x000000031a027212 */ /* 0x000fe200078e3cff */
[----:B------:R-:W-:Y:S06]  /*17d00*/  @!P0 BRA `(.L_x_5118) ;  /* 0x0000000000048947 */ /* 0x000fec0003800000 */
[----:B------:R-:W-:Y:S01]  /*17d10*/  BPT.TRAP 0x1 ;  /* 0x000000040000795c */ /* 0x000fe20000300000 */
.L_x_5118:
[----:B------:R-:W-:Y:S01]  /*17d20*/  IMAD R3, R24, 0x8, R7 ;  /* 0x0000000818037824 */ /* 0x000fe200078e0207 */
[----:B------:R-:W-:-:S04]  /*17d30*/  SHF.L.U32 R2, R2, 0x1f, RZ ;  /* 0x0000001f02027819 */ /* 0x000fc800000006ff */
[----:B------:R-:W2:Y:S02]  /*17d40*/  SYNCS.PHASECHK.TRANS64.TRYWAIT P1, [R3+URZ+0x2a840], R2 ;  /* 0x02a84002030075a7 */ /* 0x000ea4000802017f */
[----:B--2---:R-:W-:Y:S05]  /*17d50*/  @!P1 BRA `(.L_x_5119) ;  /* 0x00000024004c9947 */ /* 0x004fea0003800000 */
.L_x_5196:
[----:B------:R-:W-:Y:S05]  /*17d60*/  @!P0 BRA `(.L_x_5120) ;  /* 0x0000000000048947 */ /* 0x000fea0003800000 */
[----:B------:R-:W-:Y:S01]  /*17d70*/  BPT.TRAP 0x1 ;  /* 0x000000040000795c */ /* 0x000fe20000300000 */
.L_x_5120:
[----:B------:R-:W4:Y:S02]  /*17d80*/  SYNCS.PHASECHK.TRANS64.TRYWAIT P1, [R5+URZ+0x2a860], R0 ;  /* 0x02a86000050075a7 */ /* 0x000f24000802017f */
[----:B----4-:R-:W-:Y:S05]  /*17d90*/  @!P1 BRA `(.L_x_5121) ;  /* 0x0000002400509947 */ /* 0x010fea0003800000 */
.L_x_5197:
[----:B------:R-:W-:Y:S05]  /*17da0*/  @!P0 BRA `(.L_x_5122) ;  /* 0x0000000000048947 */ /* 0x000fea0003800000 */
[----:B------:R-:W-:Y:S01]  /*17db0*/  BPT.TRAP 0x1 ;  /* 0x000000040000795c */ /* 0x000fe20000300000 */
.L_x_5122:
[----:B------:R-:W0:Y:S02]  /*17dc0*/  SYNCS.PHASECHK.TRANS64.TRYWAIT P1, [R3+URZ+0x2a860], R2 ;  /* 0x02a86002030075a7 */ /* 0x000e24000802017f */
[----:B0-----:R-:W-:Y:S05]  /*17dd0*/  @!P1 BRA `(.L_x_5123) ;  /* 0x0000002400549947 */ /* 0x001fea0003800000 */
.L_x_5198:
[----:B------:R-:W-:Y:S05]  /*17de0*/  @!P0 BRA `(.L_x_5124) ;  /* 0x0000000000048947 */ /* 0x000fea0003800000 */
[----:B------:R-:W-:Y:S01]  /*17df0*/  BPT.TRAP 0x1 ;  /* 0x000000040000795c */ /* 0x000fe20000300000 */
.L_x_5124:
[----:B------:R-:W0:Y:S02]  /*17e00*/  SYNCS.PHASECHK.TRANS64.TRYWAIT P1, [R5+URZ+0x2a880], R0 ;  /* 0x02a88000050075a7 */ /* 0x000e24000802017f */
[----:B0-----:R-:W-:Y:S05]  /*17e10*/  @!P1 BRA `(.L_x_5125) ;  /* 0x0000002400589947 */ /* 0x001fea0003800000 */
.L_x_5199:
[----:B------:R-:W-:Y:S05]  /*17e20*/  @!P0 BRA `(.L_x_5126) ;  /* 0x0000000000048947 */ /* 0x000fea0003800000 */
[----:B------:R-:W-:Y:S01]  /*17e30*/  BPT.TRAP 0x1 ;  /* 0x000000040000795c */ /* 0x000fe20000300000 */
.L_x_5126:
[----:B------:R0:W0:Y:S02]  /*17e40*/  SYNCS.PHASECHK.TRANS64.TRYWAIT P0, [R3+URZ+0x2a880], R2 ;  /* 0x02a88002030075a7 */ /* 0x000024000800017f */
[----:B0-----:R-:W-:Y:S05]  /*17e50*/  @!P0 NANOSLEEP.SYNCS 0x989680 ;  /* 0x009896800000895d */ /* 0x001fea0003900000 */
[----:B------:R-:W0:Y:S02]  /*17e60*/  @!P0 SYNCS.PHASECHK.TRANS64 P0, [R3+URZ+0x2a880], R2 ;  /* 0x02a88002030085a7 */ /* 0x000e24000800007f */
[----:B0-----:R-:W-:Y:S05]  /*17e70*/  @!P0 BRA `(.L_x_5126) ;  /* 0xfffffffc00f08947 */ /* 0x001fea000383ffff */
.L_x_5114:
[----:B------:R-:W-:Y:S05]  /*17e80*/  BSYNC B0 ;  /* 0x0000000000007941 */ /* 0x000fea0003800000 */
.L_x_5113:
[----:B------:R-:W-:Y:S05]  /*17e90*/  EXIT ;  /* 0x000000000000794d */ /* 0x000fea0003800000 */
.L_x_4923:
[----:B0-----:R-:W-:-:S04]  /*17ea0*/  IMAD.U32 R3, RZ, RZ, UR36 ;  /* 0x00000024ff037e24 */ /* 0x001fc8000f8e00ff */
[----:B------:R0:W1:Y:S03]  /*17eb0*/  SYNCS.PHASECHK.TRANS64.TRYWAIT P1, [R3+URZ+0x2a800], R0 ;  /* 0x02a80000030075a7 */ /* 0x000066000802017f */
[----:B-1----:R-:W-:Y:S05]  /*17ec0*/  @!P1 NANOSLEEP.SYNCS 0x989680 ;  /* 0x009896800000995d */ /* 0x002fea0003900000 */
[----:B------:R-:W1:Y:S02]  /*17ed0*/  @!P1 SYNCS.PHASECHK.TRANS64 P1, [R3+URZ+0x2a800], R0 ;  /* 0x02a80000030095a7 */ /* 0x000e64000802007f */
[----:B-1----:R-:W-:Y:S05]  /*17ee0*/  @!P1 BRA `(.L_x_4923) ;  /* 0xfffffffc00ec9947 */ /* 0x002fea000383ffff */
[----:B------:R-:W-:Y:S05]  /*17ef0*/  BRA `(.L_x_5127) ;  /* 0xfffffea000207947 */ /* 0x000fea000383ffff */
.L_x_4927:
[----:B-1----:R1:W2:Y:S02]  /*17f00*/  SYNCS.PHASECHK.TRANS64.TRYWAIT P1, [R3+URZ+0x2a830], R0 ;  /* 0x02a83000030075a7 */ /* 0x0022a4000802017f */
[----:B--2---:R-:W-:Y:S05]  /*17f10*/  @!P1 NANOSLEEP.SYNCS 0x989680 ;  /* 0x009896800000995d */ /* 0x004fea0003900000 */
[----:B------:R-:W2:Y:S02]  /*17f20*/  @!P1 SYNCS.PHASECHK.TRANS64 P1, [R3+URZ+0x2a830], R0 ;  /* 0x02a83000030095a7 */ /* 0x000ea4000802007f */
[----:B--2---:R-:W-:Y:S05]  /*17f30*/  @!P1 BRA `(.L_x_4927) ;  /* 0xfffffffc00f09947 */ /* 0x004fea000383ffff */
[----:B------:R-:W-:Y:S05]  /*17f40*/  BRA `(.L_x_4926) ;  /* 0xfffffea0003c7947 */ /* 0x000fea000383ffff */
.L_x_4944:
[----:B-1----:R-:W-:-:S04]  /*17f50*/  IMAD.U32 R7, RZ, RZ, UR6 ;  /* 0x00000006ff077e24 */ /* 0x002fc8000f8e00ff */
[----:B------:R1:W2:Y:S03]  /*17f60*/  SYNCS.PHASECHK.TRANS64.TRYWAIT P1, [R7+URZ+0x2a830], R0 ;  /* 0x02a83000070075a7 */ /* 0x0002a6000802017f */
[----:B--2---:R-:W-:Y:S05]  /*17f70*/  @!P1 NANOSLEEP.SYNCS 0x989680 ;  /* 0x009896800000995d */ /* 0x004fea0003900000 */
[----:B------:R-:W2:Y:S02]  /*17f80*/  @!P1 SYNCS.PHASECHK.TRANS64 P1, [R7+URZ+0x2a830], R0 ;  /* 0x02a83000070095a7 */ /* 0x000ea4000802007f */
[----:B--2---:R-:W-:Y:S05]  /*17f90*/  @!P1 BRA `(.L_x_4944) ;  /* 0xfffffffc00ec9947 */ /* 0x004fea000383ffff */
[----:B------:R-:W-:Y:S05]  /*17fa0*/  BRA `(.L_x_4941) ;  /* 0xfffffed400147947 */ /* 0x000fea000383ffff */
.L_x_4948:
[----:B-1----:R-:W-:-:S04]  /*17fb0*/  IMAD.U32 R7, RZ, RZ, UR6 ;  /* 0x00000006ff077e24 */ /* 0x002fc8000f8e00ff */
[----:B------:R1:W2:Y:S03]  /*17fc0*/  SYNCS.PHASECHK.TRANS64.TRYWAIT P1, [R7+URZ+0x2a850], R0 ;  /* 0x02a85000070075a7 */ /* 0x0002a6000802017f */
[----:B--2---:R-:W-:Y:S05]  /*17fd0*/  @!P1 NANOSLEEP.SYNCS 0x989680 ;  /* 0x009896800000995d */ /* 0x004fea0003900000 */
[----:B------:R-:W2:Y:S02]  /*17fe0*/  @!P1 SYNCS.PHASECHK.TRANS64 P1, [R7+URZ+0x2a850], R0 ;  /* 0x02a85000070095a7 */ /* 0x000ea4000802007f */
[----:B--2---:R-:W-:Y:S05]  /*17ff0*/  @!P1 BRA `(.L_x_4948) ;  /* 0xfffffffc00ec9947 */ /* 0x004fea000383ffff */
[----:B------:R-:W-:Y:S05]  /*18000*/  BRA `(.L_x_4945) ;  /* 0xfffffed400c07947 */ /* 0x000fea000383ffff */
.L_x_4967:
[----:B-1----:R-:W-:-:S04]  /*18010*/  IMAD.U32 R7, RZ, RZ, UR6 ;  /* 0x00000006ff077e24 */ /* 0x002fc8000f8e00ff */
[----:B------:R1:W2:Y:S03]  /*18020*/  SYNCS.PHASECHK.TRANS64.TRYWAIT P1, [R7+URZ+0x2a830], R0 ;  /* 0x02a83000070075a7 */ /* 0x0002a6000802017f */
[----:B--2---:R-:W-:Y:S05]  /*18030*/  @!P1 NANOSLEEP.SYNCS 0x989680 ;  /* 0x009896800000995d */ /* 0x004fea0003900000 */
[----:B------:R-:W2:Y:S02]  /*18040*/  @!P1 SYNCS.PHASECHK.TRANS64 P1, [R7+URZ+0x2a830], R0 ;  /* 0x02a83000070095a7 */ /* 0x000ea4000802007f */
[----:B--2---:R-:W-:Y:S05]  /*18050*/  @!P1 BRA `(.L_x_4967) ;  /* 0xfffffffc00ec9947 */ /* 0x004fea000383ffff */
[----:B------:R-:W-:Y:S05]  /*18060*/  BRA `(.L_x_4964) ;  /* 0xffffff0400f07947 */ /* 0x000fea000383ffff */
.L_x_4971:
[----:B-1----:R-:W-:-:S04]  /*18070*/  IMAD.U32 R7, RZ, RZ, UR6 ;  /* 0x00000006ff077e24 */ /* 0x002fc8000f8e00ff */
[----:B------:R1:W2:Y:S03]  /*18080*/  SYNCS.PHASECHK.TRANS64.TRYWAIT P1, [R7+URZ+0x2a850], R0 ;  /* 0x02a85000070075a7 */ /* 0x0002a6000802017f */
[----:B--2---:R-:W-:Y:S05]  /*18090*/  @!P1 NANOSLEEP.SYNCS 0x989680 ;  /* 0x009896800000995d */ /* 0x004fea0003900000 */
[----:B------:R-:W2:Y:S02]  /*180a0*/  @!P1 SYNCS.PHASECHK.TRANS64 P1, [R7+URZ+0x2a850], R0 ;  /* 0x02a85000070095a7 */ /* 0x000ea4000802007f */
[----:B--2---:R-:W-:Y:S05]  /*180b0*/  @!P1 BRA `(.L_x_4971) ;  /* 0xfffffffc00ec9947 */ /* 0x004fea000383ffff */
[----:B------:R-:W-:Y:S05]  /*180c0*/  BRA `(.L_x_4968) ;  /* 0xffffff08009c7947 */ /* 0x000fea000383ffff */
.L_x_4979:
[----:B-1----:R-:W-:-:S04]  /*180d0*/  IMAD.U32 R7, RZ, RZ, UR6 ;  /* 0x00000006ff077e24 */ /* 0x002fc8000f8e00ff */
[----:B------:R1:W2:Y:S03]  /*180e0*/  SYNCS.PHASECHK.TRANS64.TRYWAIT P1, [R7+URZ+0x2a830], R0 ;  /* 0x02a83000070075a7 */ /* 0x0002a6000802017f */
[----:B--2---:R-:W-:Y:S05]  /*180f0*/  @!P1 NANOSLEEP.SYNCS 0x989680 ;  /* 0x009896800000995d */ /* 0x004fea0003900000 */
[----:B------:R-:W2:Y:S02]  /*18100*/  @!P1 SYNCS.PHASECHK.TRANS64 P1, [R7+URZ+0x2a830], R0 ;  /* 0x02a83000070095a7 */ /* 0x000ea4000802007f */
[----:B--2---:R-:W-:Y:S05]  /*18110*/  @!P1 BRA `(.L_x_4979) ;  /* 0xfffffffc00ec9947 */ /* 0x004fea000383ffff */
[----:B------:R-:W-:Y:S05]  /*18120*/  BRA `(.L_x_4976) ;  /* 0xffffff2400f87947 */ /* 0x000fea000383ffff */
.L_x_4983:
[----:B-1----:R-:W-:-:S04]  /*18130*/  IMAD.U32 R7, RZ, RZ, UR6 ;  /* 0x00000006ff077e24 */ /* 0x002fc8000f8e00ff */
[----:B------:R1:W2:Y:S03]  /*18140*/  SYNCS.PHASECHK.TRANS64.TRYWAIT P1, [R7+URZ+0x2a850], R0 ;  /* 0x02a85000070075a7 */ /* 0x0002a6000802017f */
[----:B--2---:R-:W-:Y:S05]  /*18150*/  @!P1 NANOSLEEP.SYNCS 0x989680 ;  /* 0x009896800000995d */ /* 0x004fea0003900000 */
[----:B------:R-:W2:Y:S02]  /*18160*/  @!P1 SYNCS.PHASECHK.TRANS64 P1, [R7+URZ+0x2a850], R0 ;  /* 0x02a85000070095a7 */ /* 0x000ea4000802007f */
[----:B--2---:R-:W-:Y:S05]  /*18170*/  @!P1 BRA `(.L_x_4983) ;  /* 0xfffffffc00ec9947 */ /* 0x004fea000383ffff */
[----:B------:R-:W-:Y:S05]  /*18180*/  BRA `(.L_x_4980) ;  /* 0xffffff2800987947 */ /* 0x000fea000383ffff */
.L_x_4998:
[----:B-1----:R-:W-:-:S04]  /*18190*/  IMAD.U32 R5, RZ, RZ, UR9 ;  /* 0x00000009ff057e24 */ /* 0x002fc8000f8e00ff */
[----:B------:R1:W2:Y:S03]  /*181a0*/  SYNCS.PHASECHK.TRANS64.TRYWAIT P1, [R5+URZ+0x2a850], R4 ;  /* 0x02a85004050075a7 */ /* 0x0002a6000802017f */
[----:B--2---:R-:W-:Y:S05]  /*181b0*/  @!P1 NANOSLEEP.SYNCS 0x989680 ;  /* 0x009896800000995d */ /* 0x004fea0003900000 */
[----:B------:R-:W2:Y:S02]  /*181c0*/  @!P1 SYNCS.PHASECHK.TRANS64 P1, [R5+URZ+0x2a850], R4 ;  /* 0x02a85004050095a7 */ /* 0x000ea4000802007f */
[----:B--2---:R-:W-:Y:S05]  /*181d0*/  @!P1 BRA `(.L_x_4998) ;  /* 0xfffffffc00ec9947 */ /* 0x004fea000383ffff */
[----:B------:R-:W-:Y:S05]  /*181e0*/  BRA `(.L_x_4997) ;  /* 0xffffff5400fc7947 */ /* 0x000fea000383ffff */
.L_x_5049:
        /* <DEDUP_REMOVED lines=10> */
.L_x_5128:
[----:B------:R-:W-:Y:S05]  /*18290*/  BRA `(.L_x_5129) ;  /* 0xffffffb4008c7947 */ /* 0x000fea000383ffff */
.L_x_5052:
[----:B0-----:R0:W1:Y:S02]  /*182a0*/  SYNCS.PHASECHK.TRANS64.TRYWAIT P0, [R4+URZ+0x2a880], R27 ;  /* 0x02a8801b040075a7 */ /* 0x001064000800017f */
[----:B-1----:R-:W-:Y:S05]  /*182b0*/  @!P0 NANOSLEEP.SYNCS 0x989680 ;  /* 0x009896800000895d */ /* 0x002fea0003900000 */
[----:B------:R-:W1:Y:S02]  /*182c0*/  @!P0 SYNCS.PHASECHK.TRANS64 P0, [R4+URZ+0x2a880], R27 ;  /* 0x02a8801b040085a7 */ /* 0x000e64000800007f */
[----:B-1----:R-:W-:Y:S05]  /*182d0*/  @!P0 BRA `(.L_x_5052) ;  /* 0xfffffffc00f08947 */ /* 0x002fea000383ffff */
[----:B------:R-:W-:Y:S05]  /*182e0*/  BRA `(.L_x_5130) ;  /* 0xffffffb4009c7947 */ /* 0x000fea000383ffff */
.L_x_5053:
        /* <DEDUP_REMOVED lines=8> */
.L_x_5132:
[----:B------:R-:W-:Y:S05]  /*18370*/  BSYNC B0 ;  /* 0x0000000000007941 */ /* 0x000fea0003800000 */
.L_x_5131:
[----:B------:R-:W-:Y:S01]  /*18380*/  IMAD.MOV.U32 R13, RZ, RZ, R8 ;  /* 0x000000ffff0d7224 */ /* 0x000fe200078e0008 */
[----:B------:R-:W-:Y:S01]  /*18390*/  LOP3.LUT R35, R31, 0x80, RZ, 0xfc, !PT ;  /* 0x000000801f237812 */ /* 0x000fe200078efcff */
[----:B------:R-:W-:Y:S01]  /*183a0*/  IMAD.MOV.U32 R12, RZ, RZ, RZ ;  /* 0x000000ffff0c7224 */ /* 0x000fe200078e00ff */
[----:B------:R-:W-:Y:S01]  /*183b0*/  LOP3.LUT R30, R30, 0xffffffdf, RZ, 0xc0, !PT ;  /* 0xffffffdf1e1e7812 */ /* 0x000fe200078ec0ff */
[----:B------:R-:W-:Y:S01]  /*183c0*/  IMAD.MOV.U32 R11, RZ, RZ, 0x1c1f ;  /* 0x00001c1fff0b7424 */ /* 0x000fe200078e00ff */
[----:B------:R-:W-:Y:S01]  /*183d0*/  ISETP.GE.AND P4, PT, R7, 0x21, PT ;  /* 0x000000210700780c */ /* 0x000fe20003f86270 */
[----:B------:R-:W-:Y:S02]  /*183e0*/  IMAD.MOV.U32 R15, RZ, RZ, -0x1 ;  /* 0xffffffffff0f7424 */ /* 0x000fe400078e00ff */
[----:B------:R-:W-:-:S10]  /*183f0*/  IMAD.MOV.U32 R0, RZ, RZ, R14 ;  /* 0x000000ffff007224 */ /* 0x000fd400078e000e */
[----:B------:R-:W-:Y:S05]  /*18400*/  WARPSYNC.COLLECTIVE R15, `(.L_x_5133) ;  /* 0x000000000f087348 */ /* 0x000fea0003c00000 */
[----:B------:R0:W1:Y:S02]  /*18410*/  SHFL.IDX P6, R14, R13, R12, R11 ;  /* 0x0000000c0d0e7389 */ /* 0x00006400000c000b */
[----:B01----:R-:W-:Y:S01]  /*18420*/  ENDCOLLECTIVE ;  /* 0x000000000000791b */ /* 0x003fe20003800000 */
.L_x_5133:
[----:B------:R-:W0:Y:S01]  /*18430*/  LDC R15, c[0x0][0x2f4] ;  /* 0x0000bd00ff0f7b82 */ /* 0x000e220000000800 */
[----:B------:R-:W-:Y:S01]  /*18440*/  LOP3.LUT R11, R31, 0x40, RZ, 0xfc, !PT ;  /* 0x000000401f0b7812 */ /* 0x000fe200078efcff */
[----:B------:R-:W-:Y:S02]  /*18450*/  IMAD.MOV.U32 R13, RZ, RZ, R9 ;  /* 0x000000ffff0d7224 */ /* 0x000fe400078e0009 */
[----:B------:R-:W-:Y:S02]  /*18460*/  IMAD.MOV.U32 R12, RZ, RZ, 0x1 ;  /* 0x00000001ff0c7424 */ /* 0x000fe400078e00ff */
        /* <DEDUP_REMOVED lines=14> */
[----:B------:R-:W-:Y:S02]  /*18550*/  IMAD.MOV.U32 R15, RZ, RZ, -0x1 ;  /* 0xffffffffff0f7424 */ /* 0x000fe400078e00ff */
[----:B------:R0:W-:Y:S01]  /*18560*/  LDGSTS.E.BYPASS.LTC128B.128 [R0+0xe400], desc[UR56][R2.64+0x40], !P1 ;  /* 0x0e40004002007fae */ /* 0x0001e2000c901d78 */
[----:B------:R-:W-:-:S13]  /*18570*/  ISETP.LT.OR P1, PT, R7, 0x1, P0 ;  /* 0x000000010700780c */ /* 0x000fda0000721670 */
[----:B0-----:R-:W-:Y:S05]  /*18580*/  WARPSYNC.COLLECTIVE R15, `(.L_x_5134) ;  /* 0x000000000f087348 */ /* 0x001fea0003c00000 */
[----:B------:R1:W2:Y:S02]  /*18590*/  SHFL.IDX P6, R14, R13, R12, R11 ;  /* 0x0000000c0d0e7389 */ /* 0x0002a400000c000b */
[----:B012---:R-:W-:Y:S01]  /*185a0*/  ENDCOLLECTIVE ;  /* 0x000000000000791b */ /* 0x007fe20003800000 */
.L_x_5134:
        /* <DEDUP_REMOVED lines=9> */
.L_x_5135:
[----:B------:R-:W-:Y:S02]  /*18640*/  IMAD.MOV.U32 R13, RZ, RZ, R9 ;  /* 0x000000ffff0d7224 */ /* 0x000fe400078e0009 */
[----:B------:R-:W-:Y:S02]  /*18650*/  IMAD.MOV.U32 R12, RZ, RZ, 0x2 ;  /* 0x00000002ff0c7424 */ /* 0x000fe400078e00ff */
[----:B------:R-:W-:-:S07]  /*18660*/  IMAD.MOV.U32 R2, RZ, RZ, R14 ;  /* 0x000000ffff027224 */ /* 0x000fce00078e000e */
[----:B------:R-:W-:Y:S05]  /*18670*/  WARPSYNC.COLLECTIVE R15, `(.L_x_5136) ;  /* 0x000000000f087348 */ /* 0x000fea0003c00000 */
[----:B------:R0:W1:Y:S02]  /*18680*/  SHFL.IDX P6, R14, R13, R12, R11 ;  /* 0x0000000c0d0e7389 */ /* 0x00006400000c000b */
[----:B01----:R-:W-:Y:S01]  /*18690*/  ENDCOLLECTIVE ;  /* 0x000000000000791b */ /* 0x003fe20003800000 */
.L_x_5136:
        /* <DEDUP_REMOVED lines=16> */
.L_x_5137:
[----:B------:R-:W-:Y:S02]  /*187a0*/  IMAD.MOV.U32 R13, RZ, RZ, R9 ;  /* 0x000000ffff0d7224 */ /* 0x000fe400078e0009 */
[----:B------:R-:W-:Y:S02]  /*187b0*/  IMAD.MOV.U32 R12, RZ, RZ, 0x3 ;  /* 0x00000003ff0c7424 */ /* 0x000fe400078e00ff */
[----:B------:R-:W-:-:S07]  /*187c0*/  IMAD.MOV.U32 R2, RZ, RZ, R14 ;  /* 0x000000ffff027224 */ /* 0x000fce00078e000e */
[----:B------:R-:W-:Y:S05]  /*187d0*/  WARPSYNC.COLLECTIVE R15, `(.L_x_5138) ;  /* 0x000000000f087348 */ /* 0x000fea0003c00000 */
[----:B------:R0:W1:Y:S02]  /*187e0*/  SHFL.IDX P6, R14, R13, R12, R11 ;  /* 0x0000000c0d0e7389 */ /* 0x00006400000c000b */
[----:B01----:R-:W-:Y:S01]  /*187f0*/  ENDCOLLECTIVE ;  /* 0x000000000000791b */ /* 0x003fe20003800000 */
.L_x_5138:
        /* <DEDUP_REMOVED lines=13> */
.L_x_5139:
        /* <DEDUP_REMOVED lines=11> */
.L_x_5058:
[----:B---3--:R3:W4:Y:S02]  /*18980*/  SYNCS.PHASECHK.TRANS64.TRYWAIT P0, [R4+URZ+0x2a840], R27 ;  /* 0x02a8401b040075a7 */ /* 0x008724000800017f */
[----:B----4-:R-:W-:Y:S05]  /*18990*/  @!P0 NANOSLEEP.SYNCS 0x989680 ;  /* 0x009896800000895d */ /* 0x010fea0003900000 */
[----:B------:R-:W4:Y:S02]  /*189a0*/  @!P0 SYNCS.PHASECHK.TRANS64 P0, [R4+URZ+0x2a840], R27 ;  /* 0x02a8401b040085a7 */ /* 0x000f24000800007f */
[----:B----4-:R-:W-:Y:S05]  /*189b0*/  @!P0 BRA `(.L_x_5058) ;  /* 0xfffffffc00f08947 */ /* 0x010fea000383ffff */
[----:B------:R-:W-:Y:S05]  /*189c0*/  BRA `(.L_x_5141) ;  /* 0xffffffb400807947 */ /* 0x000fea000383ffff */
.L_x_5059:
        /* <DEDUP_REMOVED lines=8> */
.L_x_5143:
[----:B------:R-:W-:Y:S05]  /*18a50*/  BSYNC B0 ;  /* 0x0000000000007941 */ /* 0x000fea0003800000 */
.L_x_5142:
        /* <DEDUP_REMOVED lines=8> */
.L_x_5144:
        /* <DEDUP_REMOVED lines=16> */
.L_x_5145:
        /* <DEDUP_REMOVED lines=11> */
.L_x_5146:
[----:B------:R-:W-:Y:S02]  /*18c90*/  IMAD.MOV.U32 R13, RZ, RZ, R6 ;  /* 0x000000ffff0d7224 */ /* 0x000fe400078e0006 */
[----:B------:R-:W-:Y:S02]  /*18ca0*/  IMAD.MOV.U32 R12, RZ, RZ, 0x2 ;  /* 0x00000002ff0c7424 */ /* 0x000fe400078e00ff */
[----:B------:R-:W-:-:S07]  /*18cb0*/  IMAD.MOV.U32 R3, RZ, RZ, R14 ;  /* 0x000000ffff037224 */ /* 0x000fce00078e000e */
[----:B------:R-:W-:Y:S05]  /*18cc0*/  WARPSYNC.COLLECTIVE R15, `(.L_x_5147) ;  /* 0x000000000f087348 */ /* 0x000fea0003c00000 */
[----:B------:R0:W1:Y:S02]  /*18cd0*/  SHFL.IDX P6, R14, R13, R12, R11 ;  /* 0x0000000c0d0e7389 */ /* 0x00006400000c000b */
[----:B01----:R-:W-:Y:S01]  /*18ce0*/  ENDCOLLECTIVE ;  /* 0x000000000000791b */ /* 0x003fe20003800000 */
.L_x_5147:
        /* <DEDUP_REMOVED lines=16> */
.L_x_5148:
[----:B------:R-:W-:Y:S02]  /*18df0*/  IMAD.MOV.U32 R13, RZ, RZ, R6 ;  /* 0x000000ffff0d7224 */ /* 0x000fe400078e0006 */
[----:B------:R-:W-:Y:S02]  /*18e00*/  IMAD.MOV.U32 R12, RZ, RZ, 0x3 ;  /* 0x00000003ff0c7424 */ /* 0x000fe400078e00ff */
[----:B------:R-:W-:-:S07]  /*18e10*/  IMAD.MOV.U32 R3, RZ, RZ, R14 ;  /* 0x000000ffff037224 */ /* 0x000fce00078e000e */
[----:B------:R-:W-:Y:S05]  /*18e20*/  WARPSYNC.COLLECTIVE R15, `(.L_x_5149) ;  /* 0x000000000f087348 */ /* 0x000fea0003c00000 */
[----:B------:R0:W1:Y:S02]  /*18e30*/  SHFL.IDX P6, R14, R13, R12, R11 ;  /* 0x0000000c0d0e7389 */ /* 0x00006400000c000b */
[----:B01----:R-:W-:Y:S01]  /*18e40*/  ENDCOLLECTIVE ;  /* 0x000000000000791b */ /* 0x003fe20003800000 */
.L_x_5149:
        /* <DEDUP_REMOVED lines=10> */
.L_x_5150:
[----:B------:R-:W-:Y:S01]  /*18ef0*/  @!PT LDS RZ, [RZ] ;  /* 0x00000000fffff984 */ /* 0x000fe20000000800 */
[----:B------:R-:W-:Y:S01]  /*18f00*/  @!PT LDS RZ, [RZ] ;  /* 0x00000000fffff984 */ /* 0x000fe20000000800 */
[----:B------:R-:W-:Y:S01]  /*18f10*/  @!PT LDS RZ, [RZ] ;  /* 0x00000000fffff984 */ /* 0x000fe20000000800 */
[----:B------:R0:W-:Y:S04]  /*18f20*/  @P1 LDGSTS.E.BYPASS.LTC128B.128 [R0+0x1f400], desc[UR56][R2.64], !P5 ;  /* 0x1f40000002001fae */ /* 0x0001e8000e901d78 */
[----:B------:R0:W-:Y:S04]  /*18f30*/  @P1 LDGSTS.E.BYPASS.LTC128B.128 [R0+0x21400], desc[UR56][R2.64+0x40], !P3 ;  /* 0x2140004002001fae */ /* 0x0001e8000d901d78 */
[----:B------:R0:W-:Y:S01]  /*18f40*/  @P1 LDGSTS.E.BYPASS.LTC128B.128 [R0+0x23400], desc[UR56][R2.64+0x80], !P2 ;  /* 0x2340008002001fae */ /* 0x0001e2000d101d78 */
[----:B------:R-:W-:Y:S01]  /*18f50*/  IMAD.MOV.U32 R5, RZ, RZ, R14 ;  /* 0x000000ffff057224 */ /* 0x000fe200078e000e */
[----:B------:R-:W-:Y:S06]  /*18f60*/  BRA `(.L_x_5151) ;  /* 0xffffffb400047947 */ /* 0x000fec000383ffff */
.L_x_5064:
        /* <DEDUP_REMOVED lines=9> */
.L_x_5152:
[C---:B------:R-:W-:Y:S01]  /*19000*/  VIADD R8, R6.reuse, 0x20 ;  /* 0x0000002006087836 */ /* 0x040fe20000000000 */
[----:B------:R-:W-:Y:S01]  /*19010*/  ISETP.GE.AND P1, PT, R6, R5, PT ;  /* 0x000000050600720c */ /* 0x000fe20003f26270 */
[----:B------:R-:W-:Y:S02]  /*19020*/  IMAD.MOV.U32 R13, RZ, RZ, R0 ;  /* 0x000000ffff0d7224 */ /* 0x000fe400078e0000 */
[----:B------:R-:W-:-:S10]  /*19030*/  IMAD.MOV.U32 R2, RZ, RZ, R14 ;  /* 0x000000ffff027224 */ /* 0x000fd400078e000e */
[----:B------:R-:W-:Y:S05]  /*19040*/  WARPSYNC.COLLECTIVE R15, `(.L_x_5153) ;  /* 0x000000000f087348 */ /* 0x000fea0003c00000 */
[----:B------:R0:W1:Y:S02]  /*19050*/  SHFL.IDX P6, R14, R13, R12, R11 ;  /* 0x0000000c0d0e7389 */ /* 0x00006400000c000b */
[----:B01----:R-:W-:Y:S01]  /*19060*/  ENDCOLLECTIVE ;  /* 0x000000000000791b */ /* 0x003fe20003800000 */
.L_x_5153:
[----:B------:R-:W-:Y:S02]  /*19070*/  IMAD.MOV.U32 R13, RZ, RZ, R4 ;  /* 0x000000ffff0d7224 */ /* 0x000fe400078e0004 */
[----:B------:R-:W-:Y:S02]  /*19080*/  IMAD.MOV.U32 R12, RZ, RZ, 0x1 ;  /* 0x00000001ff0c7424 */ /* 0x000fe400078e00ff */
[----:B------:R-:W-:-:S07]  /*19090*/  IMAD.MOV.U32 R3, RZ, RZ, R14 ;  /* 0x000000ffff037224 */ /* 0x000fce00078e000e */
[----:B------:R-:W-:Y:S05]  /*190a0*/  WARPSYNC.COLLECTIVE R15, `(.L_x_5154) ;  /* 0x000000000f087348 */ /* 0x000fea0003c00000 */
[----:B------:R0:W1:Y:S02]  /*190b0*/  SHFL.IDX P6, R14, R13, R12, R11 ;  /* 0x0000000c0d0e7389 */ /* 0x00006400000c000b */
[----:B01----:R-:W-:Y:S01]  /*190c0*/  ENDCOLLECTIVE ;  /* 0x000000000000791b */ /* 0x003fe20003800000 */
.L_x_5154:
        /* <DEDUP_REMOVED lines=17> */
.L_x_5155:
[----:B------:R-:W-:Y:S02]  /*191e0*/  IMAD.MOV.U32 R13, RZ, RZ, R4 ;  /* 0x000000ffff0d7224 */ /* 0x000fe400078e0004 */
[----:B------:R-:W-:Y:S02]  /*191f0*/  IMAD.MOV.U32 R12, RZ, RZ, 0x2 ;  /* 0x00000002ff0c7424 */ /* 0x000fe400078e00ff */
[----:B------:R-:W-:-:S07]  /*19200*/  IMAD.MOV.U32 R3, RZ, RZ, R14 ;  /* 0x000000ffff037224 */ /* 0x000fce00078e000e */
[----:B------:R-:W-:Y:S05]  /*19210*/  WARPSYNC.COLLECTIVE R15, `(.L_x_5156) ;  /* 0x000000000f087348 */ /* 0x000fea0003c00000 */
[----:B------:R0:W1:Y:S02]  /*19220*/  SHFL.IDX P6, R14, R13, R12, R11 ;  /* 0x0000000c0d0e7389 */ /* 0x00006400000c000b */
[----:B01----:R-:W-:Y:S01]  /*19230*/  ENDCOLLECTIVE ;  /* 0x000000000000791b */ /* 0x003fe20003800000 */
.L_x_5156:
        /* <DEDUP_REMOVED lines=18> */
.L_x_5157:
[----:B------:R-:W-:Y:S02]  /*19360*/  IMAD.MOV.U32 R13, RZ, RZ, R4 ;  /* 0x000000ffff0d7224 */ /* 0x000fe400078e0004 */
[----:B------:R-:W-:Y:S02]  /*19370*/  IMAD.MOV.U32 R12, RZ, RZ, 0x3 ;  /* 0x00000003ff0c7424 */ /* 0x000fe400078e00ff */
[----:B------:R-:W-:-:S07]  /*19380*/  IMAD.MOV.U32 R3, RZ, RZ, R14 ;  /* 0x000000ffff037224 */ /* 0x000fce00078e000e */
[----:B------:R-:W-:Y:S05]  /*19390*/  WARPSYNC.COLLECTIVE R15, `(.L_x_5158) ;  /* 0x000000000f087348 */ /* 0x000fea0003c00000 */
[----:B------:R0:W1:Y:S02]  /*193a0*/  SHFL.IDX P6, R14, R13, R12, R11 ;  /* 0x0000000c0d0e7389 */ /* 0x00006400000c000b */
[----:B01----:R-:W-:Y:S01]  /*193b0*/  ENDCOLLECTIVE ;  /* 0x000000000000791b */ /* 0x003fe20003800000 */
.L_x_5158:
        /* <DEDUP_REMOVED lines=10> */
.L_x_5159:
        /* <DEDUP_REMOVED lines=8> */
.L_x_5069:
[----:B0-----:R0:W1:Y:S02]  /*194e0*/  SYNCS.PHASECHK.TRANS64.TRYWAIT P0, [R23+URZ+0x2a820], R0 ;  /* 0x02a82000170075a7 */ /* 0x001064000800017f */
[----:B-1----:R-:W-:Y:S05]  /*194f0*/  @!P0 NANOSLEEP.SYNCS 0x989680 ;  /* 0x009896800000895d */ /* 0x002fea0003900000 */
[----:B------:R-:W1:Y:S02]  /*19500*/  @!P0 SYNCS.PHASECHK.TRANS64 P0, [R23+URZ+0x2a820], R0 ;  /* 0x02a82000170085a7 */ /* 0x000e64000800007f */
[----:B-1----:R-:W-:Y:S05]  /*19510*/  @!P0 BRA `(.L_x_5069) ;  /* 0xfffffffc00f08947 */ /* 0x002fea000383ffff */
[----:B------:R-:W-:Y:S05]  /*19520*/  BRA `(.L_x_5161) ;  /* 0xffffffb800887947 */ /* 0x000fea000383ffff */
.L_x_5073:
[----:B0-----:R0:W1:Y:S02]  /*19530*/  SYNCS.PHASECHK.TRANS64.TRYWAIT P0, [R4+URZ+0x2a880], R20 ;  /* 0x02a88014040075a7 */ /* 0x001064000800017f */
[----:B-1----:R-:W-:Y:S05]  /*19540*/  @!P0 NANOSLEEP.SYNCS 0x989680 ;  /* 0x009896800000895d */ /* 0x002fea0003900000 */
[----:B------:R-:W1:Y:S02]  /*19550*/  @!P0 SYNCS.PHASECHK.TRANS64 P0, [R4+URZ+0x2a880], R20 ;  /* 0x02a88014040085a7 */ /* 0x000e64000800007f */
[----:B-1----:R-:W-:Y:S05]  /*19560*/  @!P0 BRA `(.L_x_5073) ;  /* 0xfffffffc00f08947 */ /* 0x002fea000383ffff */
[----:B------:R-:W-:Y:S05]  /*19570*/  BRA `(.L_x_5162) ;  /* 0xffffffbc00507947 */ /* 0x000fea000383ffff */
.L_x_5074:
        /* <DEDUP_REMOVED lines=8> */
.L_x_5164:
[----:B------:R-:W-:Y:S05]  /*19600*/  BSYNC B0 ;  /* 0x0000000000007941 */ /* 0x000fea0003800000 */
.L_x_5163:
        /* <DEDUP_REMOVED lines=8> */
.L_x_5165:
[----:B------:R-:W-:Y:S02]  /*19690*/  IMAD.MOV.U32 R13, RZ, RZ, R27 ;  /* 0x000000ffff0d7224 */ /* 0x000fe400078e001b */
[----:B------:R-:W-:Y:S02]  /*196a0*/  IMAD.MOV.U32 R12, RZ, RZ, 0x1 ;  /* 0x00000001ff0c7424 */ /* 0x000fe400078e00ff */
[----:B------:R-:W-:-:S07]  /*196b0*/  IMAD.MOV.U32 R2, RZ, RZ, R14 ;  /* 0x000000ffff027224 */ /* 0x000fce00078e000e */
[----:B------:R-:W-:Y:S05]  /*196c0*/  WARPSYNC.COLLECTIVE R15, `(.L_x_5166) ;  /* 0x000000000f087348 */ /* 0x000fea0003c00000 */
[----:B------:R0:W1:Y:S02]  /*196d0*/  SHFL.IDX P6, R14, R13, R12, R11 ;  /* 0x0000000c0d0e7389 */ /* 0x00006400000c000b */
[----:B01----:R-:W-:Y:S01]  /*196e0*/  ENDCOLLECTIVE ;  /* 0x000000000000791b */ /* 0x003fe20003800000 */
.L_x_5166:
        /* <DEDUP_REMOVED lines=14> */
.L_x_5167:
[----:B------:R-:W-:Y:S02]  /*197d0*/  IMAD.MOV.U32 R13, RZ, RZ, R27 ;  /* 0x000000ffff0d7224 */ /* 0x000fe400078e001b */
[----:B------:R-:W-:Y:S02]  /*197e0*/  IMAD.MOV.U32 R12, RZ, RZ, 0x2 ;  /* 0x00000002ff0c7424 */ /* 0x000fe400078e00ff */
[----:B------:R-:W-:-:S07]  /*197f0*/  IMAD.MOV.U32 R2, RZ, RZ, R14 ;  /* 0x000000ffff027224 */ /* 0x000fce00078e000e */
[----:B------:R-:W-:Y:S05]  /*19800*/  WARPSYNC.COLLECTIVE R15, `(.L_x_5168) ;  /* 0x000000000f087348 */ /* 0x000fea0003c00000 */
[----:B------:R0:W1:Y:S02]  /*19810*/  SHFL.IDX P6, R14, R13, R12, R11 ;  /* 0x0000000c0d0e7389 */ /* 0x00006400000c000b */
[----:B01----:R-:W-:Y:S01]  /*19820*/  ENDCOLLECTIVE ;  /* 0x000000000000791b */ /* 0x003fe20003800000 */
.L_x_5168:
        /* <DEDUP_REMOVED lines=13> */
.L_x_5169:
[----:B------:R-:W-:Y:S02]  /*19900*/  IMAD.MOV.U32 R13, RZ, RZ, R27 ;  /* 0x000000ffff0d7224 */ /* 0x000fe400078e001b */
[----:B------:R-:W-:Y:S02]  /*19910*/  IMAD.MOV.U32 R12, RZ, RZ, 0x3 ;  /* 0x00000003ff0c7424 */ /* 0x000fe400078e00ff */
[----:B------:R-:W-:-:S07]  /*19920*/  IMAD.MOV.U32 R2, RZ, RZ, R14 ;  /* 0x000000ffff027224 */ /* 0x000fce00078e000e */
[----:B------:R-:W-:Y:S05]  /*19930*/  WARPSYNC.COLLECTIVE R15, `(.L_x_5170) ;  /* 0x000000000f087348 */ /* 0x000fea0003c00000 */
[----:B------:R0:W1:Y:S02]  /*19940*/  SHFL.IDX P6, R14, R13, R12, R11 ;  /* 0x0000000c0d0e7389 */ /* 0x00006400000c000b */
[----:B01----:R-:W-:Y:S01]  /*19950*/  ENDCOLLECTIVE ;  /* 0x000000000000791b */ /* 0x003fe20003800000 */
.L_x_5170:
        /* <DEDUP_REMOVED lines=13> */
.L_x_5171:
[----:B------:R-:W-:Y:S01]  /*19a30*/  IMAD.MOV.U32 R2, RZ, RZ, R14 ;  /* 0x000000ffff027224 */ /* 0x000fe200078e000e */
[----:B------:R-:W-:Y:S06]  /*19a40*/  BRA `(.L_x_5172) ;  /* 0xffffffb800ec7947 */ /* 0x000fec000383ffff */
.L_x_5079:
[----:B---3--:R3:W4:Y:S02]  /*19a50*/  SYNCS.PHASECHK.TRANS64.TRYWAIT P0, [R4+URZ+0x2a840], R20 ;  /* 0x02a84014040075a7 */ /* 0x008724000800017f */
[----:B----4-:R-:W-:Y:S05]  /*19a60*/  @!P0 NANOSLEEP.SYNCS 0x989680 ;  /* 0x009896800000895d */ /* 0x010fea0003900000 */
[----:B------:R-:W4:Y:S02]  /*19a70*/  @!P0 SYNCS.PHASECHK.TRANS64 P0, [R4+URZ+0x2a840], R20 ;  /* 0x02a84014040085a7 */ /* 0x000f24000800007f */
[----:B----4-:R-:W-:Y:S05]  /*19a80*/  @!P0 BRA `(.L_x_5079) ;  /* 0xfffffffc00f08947 */ /* 0x010fea000383ffff */
[----:B------:R-:W-:Y:S05]  /*19a90*/  BRA `(.L_x_5173) ;  /* 0xffffffbc00447947 */ /* 0x000fea000383ffff */
.L_x_5080:
        /* <DEDUP_REMOVED lines=8> */
.L_x_5175:
[----:B------:R-:W-:Y:S05]  /*19b20*/  BSYNC B0 ;  /* 0x0000000000007941 */ /* 0x000fea0003800000 */
.L_x_5174:
        /* <DEDUP_REMOVED lines=8> */
.L_x_5176:
[----:B------:R-:W-:Y:S02]  /*19bb0*/  IMAD.MOV.U32 R13, RZ, RZ, R8 ;  /* 0x000000ffff0d7224 */ /* 0x000fe400078e0008 */
[----:B------:R-:W-:Y:S02]  /*19bc0*/  IMAD.MOV.U32 R12, RZ, RZ, 0x1 ;  /* 0x00000001ff0c7424 */ /* 0x000fe400078e00ff */
[----:B------:R-:W-:-:S07]  /*19bd0*/  IMAD.MOV.U32 R2, RZ, RZ, R14 ;  /* 0x000000ffff027224 */ /* 0x000fce00078e000e */
[----:B------:R-:W-:Y:S05]  /*19be0*/  WARPSYNC.COLLECTIVE R15, `(.L_x_5177) ;  /* 0x000000000f087348 */ /* 0x000fea0003c00000 */
[----:B------:R0:W1:Y:S02]  /*19bf0*/  SHFL.IDX P6, R14, R13, R12, R11 ;  /* 0x0000000c0d0e7389 */ /* 0x00006400000c000b */
[----:B01----:R-:W-:Y:S01]  /*19c00*/  ENDCOLLECTIVE ;  /* 0x000000000000791b */ /* 0x003fe20003800000 */
.L_x_5177:
        /* <DEDUP_REMOVED lines=13> */
.L_x_5178:
[----:B------:R-:W-:Y:S02]  /*19ce0*/  IMAD.MOV.U32 R13, RZ, RZ, R8 ;  /* 0x000000ffff0d7224 */ /* 0x000fe400078e0008 */
[----:B------:R-:W-:Y:S02]  /*19cf0*/  IMAD.MOV.U32 R12, RZ, RZ, 0x2 ;  /* 0x00000002ff0c7424 */ /* 0x000fe400078e00ff */
[----:B------:R-:W-:-:S07]  /*19d00*/  IMAD.MOV.U32 R2, RZ, RZ, R14 ;  /* 0x000000ffff027224 */ /* 0x000fce00078e000e */
[----:B------:R-:W-:Y:S05]  /*19d10*/  WARPSYNC.COLLECTIVE R15, `(.L_x_5179) ;  /* 0x000000000f087348 */ /* 0x000fea0003c00000 */
[----:B------:R0:W1:Y:S02]  /*19d20*/  SHFL.IDX P6, R14, R13, R12, R11 ;  /* 0x0000000c0d0e7389 */ /* 0x00006400000c000b */
[----:B01----:R-:W-:Y:S01]  /*19d30*/  ENDCOLLECTIVE ;  /* 0x000000000000791b */ /* 0x003fe20003800000 */
.L_x_5179:
        /* <DEDUP_REMOVED lines=13> */
.L_x_5180:
[----:B------:R-:W-:Y:S02]  /*19e10*/  IMAD.MOV.U32 R13, RZ, RZ, R8 ;  /* 0x000000ffff0d7224 */ /* 0x000fe400078e0008 */
[----:B------:R-:W-:Y:S02]  /*19e20*/  IMAD.MOV.U32 R12, RZ, RZ, 0x3 ;  /* 0x00000003ff0c7424 */ /* 0x000fe400078e00ff */
[----:B------:R-:W-:-:S07]  /*19e30*/  IMAD.MOV.U32 R2, RZ, RZ, R14 ;  /* 0x000000ffff027224 */ /* 0x000fce00078e000e */
[----:B------:R-:W-:Y:S05]  /*19e40*/  WARPSYNC.COLLECTIVE R15, `(.L_x_5181) ;  /* 0x000000000f087348 */ /* 0x000fea0003c00000 */
[----:B------:R0:W1:Y:S02]  /*19e50*/  SHFL.IDX P6, R14, R13, R12, R11 ;  /* 0x0000000c0d0e7389 */ /* 0x00006400000c000b */
[----:B01----:R-:W-:Y:S01]  /*19e60*/  ENDCOLLECTIVE ;  /* 0x000000000000791b */ /* 0x003fe20003800000 */
.L_x_5181:
        /* <DEDUP_REMOVED lines=13> */
.L_x_5182:
[----:B------:R-:W-:Y:S01]  /*19f40*/  IMAD.MOV.U32 R2, RZ, RZ, R14 ;  /* 0x000000ffff027224 */ /* 0x000fe200078e000e */
[----:B------:R-:W-:Y:S06]  /*19f50*/  BRA `(.L_x_5183) ;  /* 0xffffffb800d87947 */ /* 0x000fec000383ffff */
.L_x_5085:
[----:B------:R0:W0:Y:S02]  /*19f60*/  SYNCS.PHASECHK.TRANS64.TRYWAIT P2, [R0+URZ+0x2a870], R2 ;  /* 0x02a87002000075a7 */ /* 0x000024000804017f */
[----:B0-----:R-:W-:Y:S05]  /*19f70*/  @!P2 NANOSLEEP.SYNCS 0x989680 ;  /* 0x009896800000a95d */ /* 0x001fea0003900000 */
[----:B------:R-:W0:Y:S02]  /*19f80*/  @!P2 SYNCS.PHASECHK.TRANS64 P2, [R0+URZ+0x2a870], R2 ;  /* 0x02a870020000a5a7 */ /* 0x000e24000804007f */
[----:B0-----:R-:W-:Y:S05]  /*19f90*/  @!P2 BRA `(.L_x_5085) ;  /* 0xfffffffc00f0a947 */ /* 0x001fea000383ffff */
[----:B------:R-:W-:Y:S05]  /*19fa0*/  BRA `(.L_x_5184) ;  /* 0xffffffbc00447947 */ /* 0x000fea000383ffff */
.L_x_5087:
[----:B------:R0:W0:Y:S02]  /*19fb0*/  SYNCS.PHASECHK.TRANS64.TRYWAIT P2, [R0+URZ+0x2a860], R3 ;  /* 0x02a86003000075a7 */ /* 0x000024000804017f */
[----:B0-----:R-:W-:Y:S05]  /*19fc0*/  @!P2 NANOSLEEP.SYNCS 0x989680 ;  /* 0x009896800000a95d */ /* 0x001fea0003900000 */
[----:B------:R-:W0:Y:S02]  /*19fd0*/  @!P2 SYNCS.PHASECHK.TRANS64 P2, [R0+URZ+0x2a860], R3 ;  /* 0x02a860030000a5a7 */ /* 0x000e24000804007f */
[----:B0-----:R-:W-:Y:S05]  /*19fe0*/  @!P2 BRA `(.L_x_5087) ;  /* 0xfffffffc00f0a947 */ /* 0x001fea000383ffff */
[----:B------:R-:W-:Y:S05]  /*19ff0*/  BRA `(.L_x_5185) ;  /* 0xffffffbc00547947 */ /* 0x000fea000383ffff */
.L_x_5095:
[----:B0-----:R0:W2:Y:S02]  /*1a000*/  SYNCS.PHASECHK.TRANS64.TRYWAIT P1, [R2+URZ+0x2a870], R3 ;  /* 0x02a87003020075a7 */ /* 0x0010a4000802017f */
[----:B--2---:R-:W-:Y:S05]  /*1a010*/  @!P1 NANOSLEEP.SYNCS 0x989680 ;  /* 0x009896800000995d */ /* 0x004fea0003900000 */
[----:B------:R-:W2:Y:S02]  /*1a020*/  @!P1 SYNCS.PHASECHK.TRANS64 P1, [R2+URZ+0x2a870], R3 ;  /* 0x02a87003020095a7 */ /* 0x000ea4000802007f */
[----:B--2---:R-:W-:Y:S05]  /*1a030*/  @!P1 BRA `(.L_x_5095) ;  /* 0xfffffffc00f09947 */ /* 0x004fea000383ffff */
[----:B------:R-:W-:Y:S05]  /*1a040*/  BRA `(.L_x_5186) ;  /* 0xffffffc400a07947 */ /* 0x000fea000383ffff */
.L_x_5097:
[----:B0-----:R0:W2:Y:S02]  /*1a050*/  SYNCS.PHASECHK.TRANS64.TRYWAIT P1, [R2+URZ+0x2a860], R3 ;  /* 0x02a86003020075a7 */ /* 0x0010a4000802017f */
[----:B--2---:R-:W-:Y:S05]  /*1a060*/  @!P1 NANOSLEEP.SYNCS 0x989680 ;  /* 0x009896800000995d */ /* 0x004fea0003900000 */
[----:B------:R-:W2:Y:S02]  /*1a070*/  @!P1 SYNCS.PHASECHK.TRANS64 P1, [R2+URZ+0x2a860], R3 ;  /* 0x02a86003020095a7 */ /* 0x000ea4000802007f */
[----:B--2---:R-:W-:Y:S05]  /*1a080*/  @!P1 BRA `(.L_x_5097) ;  /* 0xfffffffc00f09947 */ /* 0x004fea000383ffff */
[----:B------:R-:W-:Y:S05]  /*1a090*/  BRA `(.L_x_5187) ;  /* 0xffffffc400ac7947 */ /* 0x000fea000383ffff */
.L_x_5111:
[----:B0-----:R0:W2:Y:S02]  /*1a0a0*/  SYNCS.PHASECHK.TRANS64.TRYWAIT P0, [R7+URZ+0x2a820], R0 ;  /* 0x02a82000070075a7 */ /* 0x0010a4000800017f */
[----:B--2---:R-:W-:Y:S05]  /*1a0b0*/  @!P0 NANOSLEEP.SYNCS 0x989680 ;  /* 0x009896800000895d */ /* 0x004fea0003900000 */
[----:B------:R-:W2:Y:S02]  /*1a0c0*/  @!P0 SYNCS.PHASECHK.TRANS64 P0, [R7+URZ+0x2a820], R0 ;  /* 0x02a82000070085a7 */ /* 0x000ea4000800007f */
[----:B--2---:R-:W-:Y:S05]  /*1a0d0*/  @!P0 BRA `(.L_x_5111) ;  /* 0xfffffffc00f08947 */ /* 0x004fea000383ffff */
[----:B------:R-:W-:Y:S05]  /*1a0e0*/  BRA `(.L_x_5188) ;  /* 0xffffffd800947947 */ /* 0x000fea000383ffff */
.L_x_5112:
        /* <DEDUP_REMOVED lines=8> */
[----:B01-3-5:R-:W-:Y:S05]  /*1a170*/  WARPSYNC.COLLECTIVE R15, `(.L_x_5190) ;  /* 0x000000000f087348 */ /* 0x02bfea0003c00000 */
[----:B------:R2:W4:Y:S02]  /*1a180*/  SHFL.IDX P6, R14, R13, R12, R11 ;  /* 0x0000000c0d0e7389 */ /* 0x00052400000c000b */
[----:B012345:R-:W-:Y:S01]  /*1a190*/  ENDCOLLECTIVE ;  /* 0x000000000000791b */ /* 0x03ffe20003800000 */
.L_x_5190:
[----:B------:R-:W-:Y:S05]  /*1a1a0*/  BSYNC B0 ;  /* 0x0000000000007941 */ /* 0x000fea0003800000 */
.L_x_5189:
[----:B------:R-:W-:Y:S05]  /*1a1b0*/  BRA `(.L_x_5191) ;  /* 0xffffffd8007c7947 */ /* 0x000fea000383ffff */
.L_x_5115:
[----:B------:R-:W-:Y:S01]  /*1a1c0*/  BSSY B1, `(.L_x_5192) ;  /* 0x0000006000017945 */ /* 0x000fe20003800000 */
[----:B------:R-:W-:-:S07]  /*1a1d0*/  IMAD.MOV.U32 R15, RZ, RZ, -0x1 ;  /* 0xffffffffff0f7424 */ /* 0x000fce00078e00ff */
[----:B01-3-5:R-:W-:Y:S05]  /*1a1e0*/  WARPSYNC.COLLECTIVE R15, `(.L_x_5193) ;  /* 0x000000000f0c7348 */ /* 0x02bfea0003c00000 */
[----:B------:R-:W-:Y:S02]  /*1a1f0*/  ELECT P6, UR62, PT ;  /* 0x00000000003e782f */ /* 0x000fe400038c0000 */
[----:B------:R-:W-:Y:S01]  /*1a200*/  MOV R14, UR62 ;  /* 0x0000003e000e7c02 */ /* 0x000fe20008000f00 */
[----:B01-3-5:R-:W-:Y:S10]  /*1a210*/  ENDCOLLECTIVE ;  /* 0x000000000000791b */ /* 0x02bff40003800000 */
.L_x_5193:
[----:B------:R-:W-:Y:S05]  /*1a220*/  BSYNC B1 ;  /* 0x0000000000017941 */ /* 0x000fea0003800000 */
.L_x_5192:
[----:B------:R-:W-:Y:S05]  /*1a230*/  BRA `(.L_x_5194) ;  /* 0xffffffd800747947 */ /* 0x000fea000383ffff */
.L_x_5117:
[----:B0-----:R0:W2:Y:S02]  /*1a240*/  SYNCS.PHASECHK.TRANS64.TRYWAIT P1, [R5+URZ+0x2a840], R0 ;  /* 0x02a84000050075a7 */ /* 0x0010a4000802017f */
[----:B--2---:R-:W-:Y:S05]  /*1a250*/  @!P1 NANOSLEEP.SYNCS 0x989680 ;  /* 0x009896800000995d */ /* 0x004fea0003900000 */
[----:B------:R-:W2:Y:S02]  /*1a260*/  @!P1 SYNCS.PHASECHK.TRANS64 P1, [R5+URZ+0x2a840], R0 ;  /* 0x02a84000050095a7 */ /* 0x000ea4000802007f */
[----:B--2---:R-:W-:Y:S05]  /*1a270*/  @!P1 BRA `(.L_x_5117) ;  /* 0xfffffffc00f09947 */ /* 0x004fea000383ffff */
[----:B------:R-:W-:Y:S05]  /*1a280*/  BRA `(.L_x_5195) ;  /* 0xffffffd800947947 */ /* 0x000fea000383ffff */
.L_x_5119:
[----:B--2---:R2:W4:Y:S02]  /*1a290*/  SYNCS.PHASECHK.TRANS64.TRYWAIT P1, [R3+URZ+0x2a840], R2 ;  /* 0x02a84002030075a7 */ /* 0x004524000802017f */
[----:B----4-:R-:W-:Y:S05]  /*1a2a0*/  @!P1 NANOSLEEP.SYNCS 0x989680 ;  /* 0x009896800000995d */ /* 0x010fea0003900000 */
[----:B------:R-:W4:Y:S02]  /*1a2b0*/  @!P1 SYNCS.PHASECHK.TRANS64 P1, [R3+URZ+0x2a840], R2 ;  /* 0x02a84002030095a7 */ /* 0x000f24000802007f */
[----:B----4-:R-:W-:Y:S05]  /*1a2c0*/  @!P1 BRA `(.L_x_5119) ;  /* 0xfffffffc00f09947 */ /* 0x010fea000383ffff */
[----:B------:R-:W-:Y:S05]  /*1a2d0*/  BRA `(.L_x_5196) ;  /* 0xffffffd800a07947 */ /* 0x000fea000383ffff */
.L_x_5121:
[----:B----4-:R4:W0:Y:S02]  /*1a2e0*/  SYNCS.PHASECHK.TRANS64.TRYWAIT P1, [R5+URZ+0x2a860], R0 ;  /* 0x02a86000050075a7 */ /* 0x010824000802017f */
[----:B0-----:R-:W-:Y:S05]  /*1a2f0*/  @!P1 NANOSLEEP.SYNCS 0x989680 ;  /* 0x009896800000995d */ /* 0x001fea0003900000 */
[----:B------:R-:W0:Y:S02]  /*1a300*/  @!P1 SYNCS.PHASECHK.TRANS64 P1, [R5+URZ+0x2a860], R0 ;  /* 0x02a86000050095a7 */ /* 0x000e24000802007f */
[----:B0-----:R-:W-:Y:S05]  /*1a310*/  @!P1 BRA `(.L_x_5121) ;  /* 0xfffffffc00f09947 */ /* 0x001fea000383ffff */
[----:B------:R-:W-:Y:S05]  /*1a320*/  BRA `(.L_x_5197) ;  /* 0xffffffd8009c7947 */ /* 0x000fea000383ffff */
.L_x_5123:
[----:B------:R0:W0:Y:S02]  /*1a330*/  SYNCS.PHASECHK.TRANS64.TRYWAIT P1, [R3+URZ+0x2a860], R2 ;  /* 0x02a86002030075a7 */ /* 0x000024000802017f */
[----:B0-----:R-:W-:Y:S05]  /*1a340*/  @!P1 NANOSLEEP.SYNCS 0x989680 ;  /* 0x009896800000995d */ /* 0x001fea0003900000 */
[----:B------:R-:W0:Y:S02]  /*1a350*/  @!P1 SYNCS.PHASECHK.TRANS64 P1, [R3+URZ+0x2a860], R2 ;  /* 0x02a86002030095a7 */ /* 0x000e24000802007f */
[----:B0-----:R-:W-:Y:S05]  /*1a360*/  @!P1 BRA `(.L_x_5123) ;  /* 0xfffffffc00f09947 */ /* 0x001fea000383ffff */
[----:B------:R-:W-:Y:S05]  /*1a370*/  BRA `(.L_x_5198) ;  /* 0xffffffd800987947 */ /* 0x000fea000383ffff */
.L_x_5125:
[----:B------:R0:W0:Y:S02]  /*1a380*/  SYNCS.PHASECHK.TRANS64.TRYWAIT P1, [R5+URZ+0x2a880], R0 ;  /* 0x02a88000050075a7 */ /* 0x000024000802017f */
[----:B0-----:R-:W-:Y:S05]  /*1a390*/  @!P1 NANOSLEEP.SYNCS 0x989680 ;  /* 0x009896800000995d */ /* 0x001fea0003900000 */
[----:B------:R-:W0:Y:S02]  /*1a3a0*/  @!P1 SYNCS.PHASECHK.TRANS64 P1, [R5+URZ+0x2a880], R0 ;  /* 0x02a88000050095a7 */ /* 0x000e24000802007f */
[----:B0-----:R-:W-:Y:S05]  /*1a3b0*/  @!P1 BRA `(.L_x_5125) ;  /* 0xfffffffc00f09947 */ /* 0x001fea000383ffff */
[----:B------:R-:W-:Y:S05]  /*1a3c0*/  BRA `(.L_x_5199) ;  /* 0xffffffd800947947 */ /* 0x000fea000383ffff */
.L_x_5200:
        /* <DEDUP_REMOVED lines=11> */
.L_x_15838:


//--------------------- .text._ZN7cutlass13device_kernelIN5flash11enable_sm90INS1_16FlashAttnFwdSm90INS1_25CollectiveMainloopFwdSm90ILi2EN4cute5tupleIJNS5_1CILi1EEES8_S8_EEENS6_IJNS7_ILi128EEESA_NS7_ILi192EEEEEELi192ENS_12float_e4m3_tEfNS_4arch4Sm90ELb0ELb1ELb0ELb1ELb1ELb1ELb0ELb1ELb1ELb1ELb0ELb0EEENS1_21CollectiveEpilogueFwdINS6_IJSA_SB_SA_EEES9_NS_10bfloat16_tESF_Li256ELb1ELb1ELb0ELb1EEENS1_36VarlenDynamicPersistentTileSchedulerILi128ELi128ELi256ELi128ELb0ELb1ELb1ELb1ELb0ELb1EEEEEEEEEvNT_6ParamsE --------------------------
	.section	.text._ZN7cutlass13device_kernelIN5flash11enable_sm90INS1_16FlashAttnFwdSm90INS1_25CollectiveMainloopFwdSm90ILi2EN4cute5tupleIJNS5_1CILi1EEES8_S8_EEENS6_IJNS7_ILi128EEESA_NS7_ILi192EEEEEELi192ENS_12float_e4m3_tEfNS_4arch4Sm90ELb0ELb1ELb0ELb1ELb1ELb1ELb0ELb1ELb1ELb1ELb0ELb0EEENS1_21CollectiveEpilogueFwdINS6_IJSA_SB_SA_EEES9_NS_10bfloat16_tESF_Li256ELb1ELb1ELb0ELb1EEENS1_36VarlenDynamicPersistentTileSchedulerILi128ELi128ELi256ELi128ELb0ELb1ELb1ELb1ELb0ELb1EEEEEEEEEvNT_6ParamsE,"ax",@progbits
	.align	128
.text._ZN7cutlass13device_kernelIN5flash11enable_sm90INS1_16FlashAttnFwdSm90INS1_25CollectiveMainloopFwdSm90ILi2EN4cute5tupleIJNS5_1CILi1EEES8_S8_EEENS6_IJNS7_ILi128EEESA_NS7_ILi192EEEEEELi192ENS_12float_e4m3_tEfNS_4arch4Sm90ELb0ELb1ELb0ELb1ELb1ELb1ELb0ELb1ELb1ELb1ELb0ELb0EEENS1_21CollectiveEpilogueFwdINS6_IJSA_SB_SA_EEES9_NS_10bfloat16_tESF_Li256ELb1ELb1ELb0ELb1EEENS1_36VarlenDynamicPersistentTileSchedulerILi128ELi128ELi256ELi128ELb0ELb1ELb1ELb1ELb0ELb1EEEEEEEEEvNT_6ParamsE:
        .type           _ZN7cutlass13device_kernelIN5flash11enable_sm90INS1_16FlashAttnFwdSm90INS1_25CollectiveMainloopFwdSm90ILi2EN4cute5tupleIJNS5_1CILi1EEES8_S8_EEENS6_IJNS7_ILi128EEESA_NS7_ILi192EEEEEELi192ENS_12float_e4m3_tEfNS_4arch4Sm90ELb0ELb1ELb0ELb1ELb1ELb1ELb0ELb1ELb1ELb1ELb0ELb0EEENS1_21CollectiveEpilogueFwdINS6_IJSA_SB_SA_EEES9_NS_10bfloat16_tESF_Li256ELb1ELb1ELb0ELb1EEENS1_36VarlenDynamicPersistentTileSchedulerILi128ELi128ELi256ELi128ELb0ELb1ELb1ELb1ELb0ELb1EEEEEEEEEvNT_6ParamsE,@function
        .size           _ZN7cutlass13device_kernelIN5flash11enable_sm90INS1_16FlashAttnFwdSm90INS1_25CollectiveMainloopFwdSm90ILi2EN4cute5tupleIJNS5_1CILi1EEES8_S8_EEENS6_IJNS7_ILi128EEESA_NS7_ILi192EEEEEELi192ENS_12float_e4m3_tEfNS_4arch4Sm90ELb0ELb1ELb0ELb1ELb1ELb1ELb0ELb1ELb1ELb1ELb0ELb0EEENS1_21CollectiveEpilogueFwdINS6_IJSA_SB_SA_EEES9_NS_10bfloat16_tESF_Li256ELb1ELb1ELb0ELb1EEENS1_36VarlenDynamicPersistentTileSchedulerILi128ELi128ELi256ELi128ELb0ELb1ELb1ELb1ELb0ELb1EEEEEEEEEvNT_6ParamsE,(.L_x_15839 - _ZN7cutlass13device_kernelIN5flash11enable_sm90INS1_16FlashAttnFwdSm90INS1_25CollectiveMainloopFwdSm90ILi2EN4cute5tupleIJNS5_1CILi1EEES8_S8_EEENS6_IJNS7_ILi128EEESA_NS7_ILi192EEEEEELi192ENS_12float_e4m3_tEfNS_4arch4Sm90ELb0ELb1ELb0ELb1ELb1ELb1ELb0ELb1ELb1ELb1ELb0ELb0EEENS1_21CollectiveEpilogueFwdINS6_IJSA_SB_SA_EEES9_NS_10bfloat16_tESF_Li256ELb1ELb1ELb0ELb1EEENS1_36VarlenDynamicPersistentTileSchedulerILi128ELi128ELi256ELi128ELb0ELb1ELb1ELb1ELb0ELb1EEEEEEEEEvNT_6ParamsE)
        .other          _ZN7cutlass13device_kernelIN5flash11enable_sm90INS1_16FlashAttnFwdSm90INS1_25CollectiveMainloopFwdSm90ILi2EN4cute5tupleIJNS5_1CILi1EEES8_S8_EEENS6_IJNS7_ILi128EEESA_NS7_ILi192EEEEEELi192ENS_12float_e4m3_tEfNS_4arch4Sm90ELb0ELb1ELb0ELb1ELb1ELb1ELb0ELb1ELb1ELb1ELb0ELb0EEENS1_21CollectiveEpilogueFwdINS6_IJSA_SB_SA_EEES9_NS_10bfloat16_tESF_Li256ELb1ELb1ELb0ELb1EEENS1_36VarlenDynamicPersistentTileSchedulerILi128ELi128ELi256ELi128ELb0ELb1ELb1ELb1ELb0ELb1EEEEEEEEEvNT_6ParamsE,@"STO_CUDA_ENTRY STV_DEFAULT"
_ZN7cutlass13device_kernelIN5flash11enable_sm90INS1_16FlashAttnFwdSm90INS1_25CollectiveMainloopFwdSm90ILi2EN4cute5tupleIJNS5_1CILi1EEES8_S8_EEENS6_IJNS7_ILi128EEESA_NS7_ILi192EEEEEELi192ENS_12float_e4m3_tEfNS_4arch4Sm90ELb0ELb1ELb0ELb1ELb1ELb1ELb0ELb1ELb1ELb1ELb0ELb0EEENS1_21CollectiveEpilogueFwdINS6_IJSA_SB_SA_EEES9_NS_10bfloat16_tESF_Li256ELb1ELb1ELb0ELb1EEENS1_36VarlenDynamicPersistentTileSchedulerILi128ELi128ELi256ELi128ELb0ELb1ELb1ELb1ELb0ELb1EEEEEEEEEvNT_6ParamsE:
        /* <DEDUP_REMOVED lines=18> */
.L_x_5202:
[----:B------:R-:W-:Y:S05]  /*0120*/  BSYNC B0 ;  /* 0x0000000000007941 */ /* 0x000fea0003800000 */
.L_x_5201:
        /* <DEDUP_REMOVED lines=41> */
.L_x_5203:
        /* <DEDUP_REMOVED lines=22> */
.L_x_5204:
        /* <DEDUP_REMOVED lines=18> */
.L_x_5205:
        /* <DEDUP_REMOVED lines=22> */
.L_x_5206:
        /* <DEDUP_REMOVED lines=23> */
.L_x_5207:
        /* <DEDUP_REMOVED lines=8> */
.L_x_5210:
[----:B------:R-:W-:-:S08]  /*0990*/  NOP ;  /* 0x0000000000007918 */ /* 0x000fd00000000000 */
[----:B------:R-:W0:Y:S02]  /*09a0*/  USETMAXREG.TRY_ALLOC.CTAPOOL UP0, 0xe8 ;  /* 0x000000e8000079c8 */ /* 0x000e240008000600 */
[----:B0-----:R-:W-:-:S13]  /*09b0*/  PLOP3.LUT P0, PT, PT, PT, UP0, 0x80, 0x0 ;  /* 0x000000000000781c */ /* 0x001fda0003f0f008 */
[----:B------:R-:W-:Y:S05]  /*09c0*/  @!P0 BRA `(.L_x_5210) ;  /* 0xfffffffc00f08947 */ /* 0x000fea000383ffff */
[----:B------:R-:W2:Y:S01]  /*09d0*/  LDL.LU R0, [R1] ;  /* 0x0000000001007983 */ /* 0x000ea20000300800 */
[----:B------:R-:W0:Y:S01]  /*09e0*/  S2R R2, SR_TID.X ;  /* 0x0000000000027919 */ /* 0x000e220000002100 */
[----:B------:R-:W1:Y:S01]  /*09f0*/  S2UR UR38, SR_CgaCtaId ;  /* 0x00000000002679c3 */ /* 0x000e620000008800 */
[----:B------:R-:W-:Y:S01]  /*0a00*/  UMOV UR4, 0x400 ;  /* 0x0000040000047882 */ /* 0x000fe20000000000 */
[----:B0-----:R-:W-:-:S06]  /*0a10*/  SHF.R.U32.HI R2, RZ, 0x7, R2 ;  /* 0x00000007ff027819 */ /* 0x001fcc0000011602 */
[----:B------:R-:W-:Y:S06]  /*0a20*/  BAR.ARV 0x8, 0x180 ;  /* 0x0206000000007b1d */ /* 0x000fec0000002000 */
[----:B------:R-:W-:-:S13]  /*0a30*/  ISETP.NE.AND P0, PT, R2, 0x1, PT ;  /* 0x000000010200780c */ /* 0x000fda0003f05270 */
[----:B------:R-:W-:Y:S08]  /*0a40*/  @!P0 BAR.ARV 0x9, 0x100 ;  /* 0x0244000000008b1d */ /* 0x000ff00000002000 */
[----:B------:R-:W-:Y:S01]  /*0a50*/  BAR.SYNC.DEFER_BLOCKING 0x5, 0x180 ;  /* 0x0146000000007b1d */ /* 0x000fe20000010000 */
[----:B-1----:R-:W-:-:S06]  /*0a60*/  ULEA UR4, UR38, UR4, 0x18 ;  /* 0x0000000426047291 */ /* 0x002fcc000f8ec03f */
[----:B------:R-:W-:Y:S01]  /*0a70*/  IMAD.U32 R16, RZ, RZ, UR4 ;  /* 0x00000004ff107e24 */ /* 0x000fe2000f8e00ff */
[----:B------:R-:W-:-:S04]  /*0a80*/  ULDC UR4, c[0x0][0xc3c] ;  /* 0x00030f0000047ab9 */ /* 0x000fc80000000800 */
[----:B------:R-:W0:Y:S01]  /*0a90*/  LDS.128 R20, [R16+0x2a8d0] ;  /* 0x02a8d00010147984 */ /* 0x000e220000000c00 */
[----:B------:R-:W-:Y:S06]  /*0aa0*/  BAR.ARV 0x4, 0x180 ;  /* 0x0106000000007b1d */ /* 0x000fec0000002000 */
[----:B--2---:R-:W-:-:S04]  /*0ab0*/  LOP3.LUT R0, R0, 0xdfffffff, RZ, 0xc0, !PT ;  /* 0xdfffffff00007812 */ /* 0x004fc800078ec0ff */
[----:B------:R-:W-:-:S05]  /*0ac0*/  @P0 LOP3.LUT R0, R0, 0x20000000, RZ, 0xfc, !PT ;  /* 0x2000000000000812 */ /* 0x000fca00078efcff */
[----:B------:R1:W-:Y:S01]  /*0ad0*/  STL [R1], R0 ;  /* 0x0000000001007387 */ /* 0x0003e20000100800 */
[----:B0-----:R-:W-:-:S13]  /*0ae0*/  ISETP.GE.AND P0, PT, R23, UR4, PT ;  /* 0x0000000417007c0c */ /* 0x001fda000bf06270 */
[----:B-1----:R-:W-:Y:S05]  /*0af0*/  @P0 BRA `(.L_x_5211) ;  /* 0x00000290001c0947 */ /* 0x002fea0003800000 */
[----:B------:R-:W0:Y:S01]  /*0b00*/  S2R R0, SR_TID.X ;  /* 0x0000000000007919 */ /* 0x000e220000002100 */
[----:B------:R-:W-:Y:S02]  /*0b10*/  R2UR UR39, R16 ;  /* 0x00000000102772ca */ /* 0x000fe400000e0000 */
[----:B------:R-:W-:Y:S01]  /*0b20*/  CS2R R200, SRZ ;  /* 0x0000000000c87805 */ /* 0x000fe2000001ff00 */
[----:B------:R-:W-:Y:S01]  /*0b30*/  IMAD.MOV.U32 R210, RZ, RZ, RZ ;  /* 0x000000ffffd27224 */ /* 0x000fe200078e00ff */
[----:B------:R-:W-:Y:S01]  /*0b40*/  ULOP3.LUT UR40, UR36, 0x1, URZ, 0xfc, !UPT ;  /* 0x0000000124287892 */ /* 0x000fe2000f8efc3f */
[----:B------:R-:W-:-:S08]  /*0b50*/  UMOV UR37, URZ ;  /* 0x0000003f00257c82 */ /* 0x000fd00008000000 */
[----:B------:R-:W-:Y:S01]  /*0b60*/  UIADD3 UR39, UR39, 0x18400, URZ ;  /* 0x0001840027277890 */ /* 0x000fe2000fffe03f */
[----:B0-----:R-:W-:-:S05]  /*0b70*/  VIADD R18, R0, 0xffffff80 ;  /* 0xffffff8000127836 */ /* 0x001fca0000000000 */
[----:B------:R-:W-:Y:S02]  /*0b80*/  SHF.R.S32.HI R0, RZ, 0x1f, R18 ;  /* 0x0000001fff007819 */ /* 0x000fe40000011412 */
[-C--:B------:R-:W-:Y:S02]  /*0b90*/  LEA.HI R4, R18, R18.reuse, RZ, 0x1 ;  /* 0x0000001212047211 */ /* 0x080fe400078f08ff */
[CC--:B------:R-:W-:Y:S02]  /*0ba0*/  LEA.HI R2, R0.reuse, R18.reuse, RZ, 0x5 ;  /* 0x0000001200027211 */ /* 0x0c0fe400078f28ff */
[----:B------:R-:W-:Y:S02]  /*0bb0*/  LEA.HI R7, R0, R18, RZ, 0x4 ;  /* 0x0000001200077211 */ /* 0x000fe400078f20ff */
[----:B------:R-:W-:Y:S01]  /*0bc0*/  SHF.R.S32.HI R211, RZ, 0x1, R4 ;  /* 0x00000001ffd37819 */ /* 0x000fe20000011404 */
[----:B------:R-:W-:Y:S01]  /*0bd0*/  IMAD.SHL.U32 R3, R2, 0x20, RZ ;  /* 0x0000002002037824 */ /* 0x000fe200078e00ff */
[----:B------:R-:W-:-:S02]  /*0be0*/  LOP3.LUT R2, R7, 0x3fffff0, RZ, 0xc0, !PT ;  /* 0x03fffff007027812 */ /* 0x000fc400078ec0ff */
[----:B------:R-:W-:Y:S02]  /*0bf0*/  SHF.R.S32.HI R8, RZ, 0x4, R7 ;  /* 0x00000004ff087819 */ /* 0x000fe40000011407 */
[----:B------:R-:W-:Y:S01]  /*0c00*/  LOP3.LUT R5, R3, 0xfffffc00, RZ, 0xc0, !PT ;  /* 0xfffffc0003057812 */ /* 0x000fe200078ec0ff */
[----:B------:R-:W-:Y:S01]  /*0c10*/  IMAD.IADD R2, R18, 0x1, -R2 ;  /* 0x0000000112027824 */ /* 0x000fe200078e0a02 */
[C---:B------:R-:W-:Y:S02]  /*0c20*/  LOP3.LUT R3, R4.reuse, 0xfffffffe, RZ, 0xc0, !PT ;  /* 0xfffffffe04037812 */ /* 0x040fe400078ec0ff */
[----:B------:R-:W-:Y:S01]  /*0c30*/  LEA.HI R4, R4, R211, RZ, 0x1 ;  /* 0x000000d304047211 */ /* 0x000fe200078f08ff */
[----:B------:R-:W-:Y:S01]  /*0c40*/  IMAD R10, R2, 0x40, R5 ;  /* 0x00000040020a7824 */ /* 0x000fe200078e0205 */
[-C--:B------:R-:W-:Y:S01]  /*0c50*/  LEA.HI R2, R0, R18.reuse, RZ, 0x7 ;  /* 0x0000001200027211 */ /* 0x080fe200078f38ff */
[----:B------:R-:W-:Y:S01]  /*0c60*/  IMAD.IADD R15, R18, 0x1, -R3 ;  /* 0x00000001120f7824 */ /* 0x000fe200078e0a03 */
[----:B------:R-:W-:-:S02]  /*0c70*/  LEA.HI R5, R0, R18, RZ, 0x2 ;  /* 0x0000001200057211 */ /* 0x000fc400078f10ff */
[----:B------:R-:W-:Y:S01]  /*0c80*/  LOP3.LUT R9, R2, 0xffffff80, RZ, 0xc0, !PT ;  /* 0xffffff8002097812 */ /* 0x000fe200078ec0ff */
[----:B------:R-:W-:Y:S01]  /*0c90*/  IMAD.SHL.U32 R206, R15, 0x8, RZ ;  /* 0x000000080fce7824 */ /* 0x000fe200078e00ff */
[----:B------:R-:W-:Y:S02]  /*0ca0*/  LOP3.LUT R6, R4, 0x3fffffe, RZ, 0xc0, !PT ;  /* 0x03fffffe04067812 */ /* 0x000fe400078ec0ff */
[----:B------:R-:W-:Y:S01]  /*0cb0*/  SHF.R.S32.HI R3, RZ, 0x2, R5 ;  /* 0x00000002ff037819 */ /* 0x000fe20000011405 */
[----:B------:R-:W-:Y:S01]  /*0cc0*/  IMAD.IADD R13, R18, 0x1, -R9 ;  /* 0x00000001120d7824 */ /* 0x000fe200078e0a09 */
[----:B------:R-:W-:Y:S01]  /*0cd0*/  LEA.HI R7, R7, R8, RZ, 0x1 ;  /* 0x0000000807077211 */ /* 0x000fe200078f08ff */
[----:B------:R-:W-:Y:S01]  /*0ce0*/  IMAD.IADD R6, R211, 0x1, -R6 ;  /* 0x00000001d3067824 */ /* 0x000fe200078e0a06 */
[----:B------:R-:W-:Y:S01]  /*0cf0*/  SHF.R.S32.HI R4, RZ, 0x1f, R5 ;  /* 0x0000001fff047819 */ /* 0x000fe20000011405 */
[----:B------:R-:W-:Y:S01]  /*0d00*/  VIADD R222, R206, 0x20 ;  /* 0x00000020cede7836 */ /* 0x000fe20000000000 */
[----:B------:R-:W-:Y:S01]  /*0d10*/  LOP3.LUT R7, R7, 0x1ffffffe, RZ, 0xc0, !PT ;  /* 0x1ffffffe07077812 */ /* 0x000fe200078ec0ff */
[----:B------:R-:W-:Y:S01]  /*0d20*/  IMAD R217, R8, 0x8, R6 ;  /* 0x0000000808d97824 */ /* 0x000fe200078e0206 */
[----:B------:R-:W-:Y:S01]  /*0d30*/  LEA.HI R4, R4, R3, RZ, 0x2 ;  /* 0x0000000304047211 */ /* 0x000fe200078f10ff */
[----:B------:R-:W-:Y:S01]  /*0d40*/  IMAD.IADD R9, R206, 0x1, R222 ;  /* 0x00000001ce097824 */ /* 0x000fe200078e02de */
[----:B------:R-:W-:Y:S01]  /*0d50*/  SHF.R.S32.HI R6, RZ, 0x1f, R13 ;  /* 0x0000001fff067819 */ /* 0x000fe2000001140d */
[----:B------:R-:W-:Y:S01]  /*0d60*/  IMAD.IADD R7, R8, 0x1, -R7 ;  /* 0x0000000108077824 */ /* 0x000fe200078e0a07 */
[----:B------:R-:W-:Y:S01]  /*0d70*/  LOP3.LUT R4, R4, 0xfffffffc, RZ, 0xc0, !PT ;  /* 0xfffffffc04047812 */ /* 0x000fe200078ec0ff */
[----:B------:R-:W-:Y:S01]  /*0d80*/  VIADD R223, R206, 0x10 ;  /* 0x00000010cedf7836 */ /* 0x000fe20000000000 */
[----:B------:R-:W-:Y:S01]  /*0d90*/  LEA.HI R8, R6, R13, RZ, 0x2 ;  /* 0x0000000d06087211 */ /* 0x000fe200078f10ff */
[----:B------:R-:W-:Y:S01]  /*0da0*/  IMAD R7, R7, 0x8, R10 ;  /* 0x0000000807077824 */ /* 0x000fe200078e020a */
[----:B------:R-:W-:Y:S01]  /*0db0*/  SHF.R.S32.HI R17, RZ, 0x7, R2 ;  /* 0x00000007ff117819 */ /* 0x000fe20000011402 */
[----:B------:R-:W-:Y:S01]  /*0dc0*/  IMAD.IADD R20, R3, 0x1, -R4 ;  /* 0x0000000103147824 */ /* 0x000fe200078e0a04 */
[--C-:B------:R-:W-:Y:S01]  /*0dd0*/  SHF.R.S32.HI R3, RZ, 0x2, R8.reuse ;  /* 0x00000002ff037819 */ /* 0x100fe20000011408 */
[C---:B------:R-:W-:Y:S01]  /*0de0*/  VIADD R224, R206.reuse, 0x40 ;  /* 0x00000040cee07836 */ /* 0x040fe20000000000 */
[----:B------:R-:W-:Y:S01]  /*0df0*/  SHF.R.S32.HI R4, RZ, 0x1f, R8 ;  /* 0x0000001fff047819 */ /* 0x000fe20000011408 */
[C---:B------:R-:W-:Y:S01]  /*0e00*/  VIADD R225, R206.reuse, 0x30 ;  /* 0x00000030cee17836 */ /* 0x040fe20000000000 */
[----:B------:R-:W-:Y:S01]  /*0e10*/  SHF.R.S32.HI R12, RZ, 0x1f, R9 ;  /* 0x0000001fff0c7819 */ /* 0x000fe20000011409 */
[----:B------:R-:W-:Y:S01]  /*0e20*/  IMAD.IADD R11, R206, 0x1, R224 ;  /* 0x00000001ce0b7824 */ /* 0x000fe200078e02e0 */
[----:B------:R-:W-:Y:S01]  /*0e30*/  LEA.HI R4, R4, R3, RZ, 0x3 ;  /* 0x0000000304047211 */ /* 0x000fe200078f18ff */
[----:B------:R-:W-:Y:S01]  /*0e40*/  STL [R1+0x8], R20 ;  /* 0x0000081401007387 */ /* 0x000fe20000100800 */
[----:B------:R-:W-:Y:S01]  /*0e50*/  LEA.HI R6, R6, R13, RZ, 0x5 ;  /* 0x0000000d06067211 */ /* 0x000fe200078f28ff */
[----:B------:R-:W-:Y:S01]  /*0e60*/  VIADD R226, R206, 0x50 ;  /* 0x00000050cee27836 */ /* 0x000fe20000000000 */
[----:B------:R-:W-:Y:S01]  /*0e70*/  LOP3.LUT R4, R4, 0xfffffff8, RZ, 0xc0, !PT ;  /* 0xfffffff804047812 */ /* 0x000fe200078ec0ff */
[----:B------:R-:W-:Y:S01]  /*0e80*/  STL [R1+0x54], R7 ;  /* 0x0000540701007387 */ /* 0x000fe20000100800 */
[----:B------:R-:W-:Y:S01]  /*0e90*/  LEA.HI R2, R2, R17, RZ, 0x1 ;  /* 0x0000001102027211 */ /* 0x000fe200078f08ff */
[----:B------:R-:W-:Y:S01]  /*0ea0*/  IMAD.SHL.U32 R215, R20, 0x80, RZ ;  /* 0x0000008014d77824 */ /* 0x000fe200078e00ff */
[CC--:B------:R-:W-:Y:S01]  /*0eb0*/  LEA.HI R10, R12.reuse, R9.reuse, RZ, 0x4 ;  /* 0x000000090c0a7211 */ /* 0x0c0fe200078f20ff */
[----:B------:R-:W-:Y:S01]  /*0ec0*/  IMAD.IADD R3, R3, 0x1, -R4 ;  /* 0x0000000103037824 */ /* 0x000fe200078e0a04 */
[----:B------:R-:W-:Y:S01]  /*0ed0*/  LEA.HI R9, R12, R9, RZ, 0x6 ;  /* 0x000000090c097211 */ /* 0x000fe200078f30ff */
[----:B------:R-:W-:Y:S01]  /*0ee0*/  IMAD.SHL.U32 R217, R217, 0x40, RZ ;  /* 0x00000040d9d97824 */ /* 0x000fe200078e00ff */
[----:B------:R-:W-:-:S02]  /*0ef0*/  SHF.R.S32.HI R6, RZ, 0x5, R6 ;  /* 0x00000005ff067819 */ /* 0x000fc40000011406 */
[----:B------:R-:W-:Y:S01]  /*0f00*/  LOP3.LUT R2, R2, 0x3fffffe, RZ, 0xc0, !PT ;  /* 0x03fffffe02027812 */ /* 0x000fe200078ec0ff */
[----:B------:R-:W-:Y:S01]  /*0f10*/  IMAD.SHL.U32 R9, R9, 0x80, RZ ;  /* 0x0000008009097824 */ /* 0x000fe200078e00ff */
[----:B------:R-:W-:Y:S01]  /*0f20*/  LOP3.LUT R5, R5, 0xfffffffc, RZ, 0xc0, !PT ;  /* 0xfffffffc05057812 */ /* 0x000fe200078ec0ff */
[----:B------:R-:W-:Y:S01]  /*0f30*/  IMAD R3, R6, 0x10, R3 ;  /* 0x0000001006037824 */ /* 0x000fe200078e0203 */
[----:B------:R-:W-:Y:S01]  /*0f40*/  LEA.HI R0, R0, R18, RZ, 0x3 ;  /* 0x0000001200007211 */ /* 0x000fe200078f18ff */
[----:B------:R-:W-:Y:S01]  /*0f50*/  IMAD.IADD R2, R17, 0x1, -R2 ;  /* 0x0000000111027824 */ /* 0x000fe200078e0a02 */
[----:B------:R-:W-:Y:S01]  /*0f60*/  LOP3.LUT R6, R9, 0xffffe000, RZ, 0xc0, !PT ;  /* 0xffffe00009067812 */ /* 0x000fe200078ec0ff */
[----:B------:R-:W-:Y:S01]  /*0f70*/  IMAD.IADD R5, R18, 0x1, -R5 ;  /* 0x0000000112057824 */ /* 0x000fe200078e0a05 */
[----:B------:R-:W-:Y:S01]  /*0f80*/  SHF.R.S32.HI R14, RZ, 0x1f, R11 ;  /* 0x0000001fff0e7819 */ /* 0x000fe2000001140b */
[----:B------:R-:W-:Y:S01]  /*0f90*/  IMAD R9, R2, 0x40, R3 ;  /* 0x0000004002097824 */ /* 0x000fe200078e0203 */
[----:B------:R-:W-:Y:S01]  /*0fa0*/  LOP3.LUT R2, R0, 0xfffffff8, RZ, 0xc0, !PT ;  /* 0xfffffff800027812 */ /* 0x000fe200078ec0ff */
[----:B------:R-:W-:Y:S01]  /*0fb0*/  IMAD.MOV.U32 R17, RZ, RZ, RZ ;  /* 0x000000ffff117224 */ /* 0x000fe200078e00ff */
[----:B------:R-:W-:-:S02]  /*0fc0*/  LEA.HI R4, R5, R5, RZ, 0x1 ;  /* 0x0000000505047211 */ /* 0x000fc400078f08ff */
[----:B------:R-:W-:Y:S01]  /*0fd0*/  SHF.R.S32.HI R0, RZ, 0x3, R0 ;  /* 0x00000003ff007819 */ /* 0x000fe20000011400 */
[----:B------:R-:W-:Y:S01]  /*0fe0*/  IMAD.IADD R3, R18, 0x1, -R2 ;  /* 0x0000000112037824 */ /* 0x000fe200078e0a02 */
[----:B------:R-:W-:Y:S01]  /*0ff0*/  LOP3.LUT R4, R4, 0x1ffffffe, RZ, 0xc0, !PT ;  /* 0x1ffffffe04047812 */ /* 0x000fe200078ec0ff */
[----:B------:R-:W-:Y:S01]  /*1000*/  STL [R1+0x50], R9 ;  /* 0x0000500901007387 */ /* 0x000fe20000100800 */
[----:B------:R-:W-:Y:S01]  /*1010*/  SHF.R.S32.HI R0, RZ, 0x1f, R223 ;  /* 0x0000001fff007819 */ /* 0x000fe200000114df */
[----:B------:R-:W-:Y:S01]  /*1020*/  IMAD.SHL.U32 R228, R3, 0x8, RZ ;  /* 0x0000000803e47824 */ /* 0x000fe200078e00ff */
[CC--:B------:R-:W-:Y:S01]  /*1030*/  LEA.HI R214, R14.reuse, R11.reuse, RZ, 0x4 ;  /* 0x0000000b0ed67211 */ /* 0x0c0fe200078f20ff */
[----:B------:R-:W-:Y:S01]  /*1040*/  IMAD.IADD R4, R5, 0x1, -R4 ;  /* 0x0000000105047824 */ /* 0x000fe200078e0a04 */
[----:B------:R-:W-:Y:S01]  /*1050*/  SHF.R.S32.HI R5, RZ, 0x1f, R222 ;  /* 0x0000001fff057819 */ /* 0x000fe200000114de */
[----:B------:R0:W-:Y:S01]  /*1060*/  STL [R1+0x40], R0 ;  /* 0x0000400001007387 */ /* 0x0001e20000100800 */
[----:B------:R-:W-:Y:S01]  /*1070*/  SHF.R.S32.HI R3, RZ, 0x1f, R228 ;  /* 0x0000001fff037819 */ /* 0x000fe200000114e4 */
[----:B------:R-:W-:Y:S01]  /*1080*/  IMAD.SHL.U32 R18, R15, 0x10, RZ ;  /* 0x000000100f127824 */ /* 0x000fe200078e00ff */
[----:B------:R-:W-:Y:S01]  /*1090*/  SHF.R.S32.HI R3, RZ, 0x1f, R225 ;  /* 0x0000001fff037819 */ /* 0x000fe200000114e1 */
[----:B------:R1:W-:Y:S01]  /*10a0*/  STL [R1+0x3c], R5 ;  /* 0x00003c0501007387 */ /* 0x0003e20000100800 */
[----:B------:R-:W-:Y:S01]  /*10b0*/  LEA.HI R11, R14, R11, RZ, 0x6 ;  /* 0x0000000b0e0b7211 */ /* 0x000fe200078f30ff */
[----:B------:R-:W-:Y:S01]  /*10c0*/  VIADD R2, R228, 0x40 ;  /* 0x00000040e4027836 */ /* 0x000fe20000000000 */
[----:B------:R-:W-:Y:S01]  /*10d0*/  LOP3.LUT R215, R215, 0x180, RZ, 0xc0, !PT ;  /* 0x00000180d7d77812 */ /* 0x000fe200078ec0ff */
[----:B------:R2:W-:Y:S01]  /*10e0*/  STL [R1+0x38], R3 ;  /* 0x0000380301007387 */ /* 0x0005e20000100800 */
[----:B------:R-:W-:Y:S01]  /*10f0*/  VIADD R208, R18, 0x60 ;  /* 0x0000006012d07836 */ /* 0x000fe20000000000 */
[----:B------:R-:W-:Y:S01]  /*1100*/  LOP3.LUT R204, R8, 0x7ffffffc, RZ, 0xc0, !PT ;  /* 0x7ffffffc08cc7812 */ /* 0x000fe200078ec0ff */
[----:B0-----:R-:W-:Y:S01]  /*1110*/  VIADD R0, R228, 0x80 ;  /* 0x00000080e4007836 */ /* 0x001fe20000000000 */
[----:B------:R-:W-:Y:S01]  /*1120*/  SHF.R.U32.HI R216, RZ, 0x3, R215 ;  /* 0x00000003ffd87819 */ /* 0x000fe200000116d7 */
[----:B------:R-:W-:Y:S01]  /*1130*/  IMAD.SHL.U32 R12, R11, 0x80, RZ ;  /* 0x000000800b0c7824 */ /* 0x000fe200078e00ff */
[----:B-1----:R-:W-:Y:S01]  /*1140*/  SHF.R.S32.HI R5, RZ, 0x1f, R224 ;  /* 0x0000001fff057819 */ /* 0x002fe200000114e0 */
[C---:B------:R-:W-:Y:S01]  /*1150*/  VIADD R205, R18.reuse, 0x80 ;  /* 0x0000008012cd7836 */ /* 0x040fe20000000000 */
[C---:B------:R-:W-:Y:S01]  /*1160*/  LOP3.LUT R7, R215.reuse, 0x30, R10, 0xf8, !PT ;  /* 0x00000030d7077812 */ /* 0x040fe200078ef80a */
[----:B------:R-:W-:Y:S01]  /*1170*/  VIADD R209, R18, 0xa0 ;  /* 0x000000a012d17836 */ /* 0x000fe20000000000 */
[----:B--2---:R-:W-:Y:S01]  /*1180*/  SHF.R.S32.HI R3, RZ, 0x1f, R226 ;  /* 0x0000001fff037819 */ /* 0x004fe200000114e2 */
[----:B------:R0:W-:Y:S01]  /*1190*/  STL [R1+0x34], R5 ;  /* 0x0000340501007387 */ /* 0x0001e20000100800 */
[----:B------:R-:W-:Y:S01]  /*11a0*/  LOP3.LUT R11, R215, 0x30, R214, 0xf8, !PT ;  /* 0x00000030d70b7812 */ /* 0x000fe200078ef8d6 */
[----:B------:R-:W-:Y:S01]  /*11b0*/  IMAD.IADD R204, R13, 0x1, -R204 ;  /* 0x000000010dcc7824 */ /* 0x000fe200078e0acc */
[----:B------:R-:W-:Y:S01]  /*11c0*/  SHF.R.S32.HI R2, RZ, 0x1f, R2 ;  /* 0x0000001fff027819 */ /* 0x000fe20000011402 */
[----:B------:R1:W-:Y:S01]  /*11d0*/  STL [R1+0x30], R3 ;  /* 0x0000300301007387 */ /* 0x0003e20000100800 */
[----:B------:R-:W-:Y:S01]  /*11e0*/  SHF.R.S32.HI R2, RZ, 0x1f, R0 ;  /* 0x0000001fff027819 */ /* 0x000fe20000011400 */
[----:B------:R-:W-:Y:S01]  /*11f0*/  IMAD R227, R4, 0x8, R9 ;  /* 0x0000000804e37824 */ /* 0x000fe200078e0209 */
[----:B------:R-:W-:-:S02]  /*1200*/  LOP3.LUT R7, R7, R216, RZ, 0x3c, !PT ;  /* 0x000000d807077212 */ /* 0x000fc400078e3cff */
[----:B------:R-:W-:Y:S02]  /*1210*/  LOP3.LUT R12, R12, 0xffffe000, RZ, 0xc0, !PT ;  /* 0xffffe0000c0c7812 */ /* 0x000fe400078ec0ff */
[--C-:B0-----:R-:W-:Y:S02]  /*1220*/  LOP3.LUT R5, R215, 0x30, R18.reuse, 0xf8, !PT ;  /* 0x00000030d7057812 */ /* 0x101fe400078ef812 */
[-C--:B------:R-:W-:Y:S02]  /*1230*/  LOP3.LUT R11, R11, R216.reuse, RZ, 0x3c, !PT ;  /* 0x000000d80b0b7212 */ /* 0x080fe400078e3cff */
[----:B-1----:R-:W-:Y:S02]  /*1240*/  LOP3.LUT R3, R215, 0x10, R18, 0xf8, !PT ;  /* 0x00000010d7037812 */ /* 0x002fe400078ef812 */
[----:B------:R-:W-:Y:S02]  /*1250*/  IADD3 R7, R7, R217, R6 ;  /* 0x000000d907077210 */ /* 0x000fe40007ffe006 */
[----:B------:R-:W-:-:S02]  /*1260*/  LOP3.LUT R0, R3, R216, RZ, 0x3c, !PT ;  /* 0x000000d803007212 */ /* 0x000fc400078e3cff */
[----:B------:R-:W-:Y:S01]  /*1270*/  LOP3.LUT R5, R5, R216, RZ, 0x3c, !PT ;  /* 0x000000d805057212 */ /* 0x000fe200078e3cff */
[C---:B------:R-:W-:Y:S01]  /*1280*/  IMAD.IADD R2, R16.reuse, 0x1, R7 ;  /* 0x0000000110027824 */ /* 0x040fe200078e0207 */
[-C--:B------:R-:W-:Y:S01]  /*1290*/  IADD3 R11, R11, R217.reuse, R12 ;  /* 0x000000d90b0b7210 */ /* 0x080fe20007ffe00c */
[----:B------:R-:W-:Y:S01]  /*12a0*/  IMAD.IADD R0, R217, 0x1, R0 ;  /* 0x00000001d9007824 */ /* 0x000fe200078e0200 */
[----:B------:R-:W-:Y:S02]  /*12b0*/  IADD3 R3, R16, R217, R5 ;  /* 0x000000d910037210 */ /* 0x000fe40007ffe005 */
[----:B------:R-:W-:Y:S02]  /*12c0*/  SHF.R.S32.HI R19, RZ, 0x1f, R18 ;  /* 0x0000001fff137819 */ /* 0x000fe40000011412 */
[----:B------:R0:W-:Y:S01]  /*12d0*/  STL [R1+0x4], R0 ;  /* 0x0000040001007387 */ /* 0x0001e20000100800 */
[----:B------:R-:W-:Y:S02]  /*12e0*/  SHF.R.S32.HI R221, RZ, 0x1f, R208 ;  /* 0x0000001fffdd7819 */ /* 0x000fe400000114d0 */
[----:B------:R-:W-:Y:S01]  /*12f0*/  SHF.R.S32.HI R220, RZ, 0x1f, R205 ;  /* 0x0000001fffdc7819 */ /* 0x000fe200000114cd */
[----:B------:R1:W-:Y:S01]  /*1300*/  STL [R1+0x4c], R3 ;  /* 0x00004c0301007387 */ /* 0x0003e20000100800 */
[----:B------:R-:W-:-:S02]  /*1310*/  SHF.R.S32.HI R219, RZ, 0x1f, R209 ;  /* 0x0000001fffdb7819 */ /* 0x000fc400000114d1 */
[----:B------:R-:W-:Y:S01]  /*1320*/  SHF.R.S32.HI R213, RZ, 0x4, R10 ;  /* 0x00000004ffd57819 */ /* 0x000fe2000001140a */
[----:B------:R1:W-:Y:S01]  /*1330*/  STL [R1+0x48], R2 ;  /* 0x0000480201007387 */ /* 0x0003e20000100800 */
[----:B------:R-:W-:Y:S01]  /*1340*/  SHF.R.S32.HI R214, RZ, 0x4, R214 ;  /* 0x00000004ffd67819 */ /* 0x000fe200000114d6 */
[----:B0-----:R-:W-:-:S05]  /*1350*/  IMAD.IADD R0, R16, 0x1, R11 ;  /* 0x0000000110007824 */ /* 0x001fca00078e020b */
[----:B------:R1:W-:Y:S02]  /*1360*/  STL [R1+0x44], R0 ;  /* 0x0000440001007387 */ /* 0x0003e40000100800 */
.L_x_5437:
[----:B------:R-:W-:Y:S05]  /*1370*/  YIELD ;  /* 0x0000000000007946 */ /* 0x000fea0003800000 */
[----:B------:R-:W-:Y:S01]  /*1380*/  ULDC.64 UR4, c[0x0][0xa28] ;  /* 0x00028a0000047ab9 */ /* 0x000fe20000000a00 */
[----:B0--3--:R-:W0:Y:S01]  /*1390*/  LDC.64 R4, c[0x0][0xa08] ;  /* 0x00028200ff047b82 */ /* 0x009e220000000a00 */
        /* <DEDUP_REMOVED lines=16> */
[----:B------:R-:W5:Y:S01]  /*14a0*/  @P0 LDG.E R29, desc[UR42][R8.64] ;  /* 0x0000002a081d0981 */ /* 0x000f62000c1e1900 */
[----:B-1----:R-:W-:-:S04]  /*14b0*/  @P1 IMAD.WIDE R2, R23, 0x4, R2 ;  /* 0x0000000417021825 */ /* 0x002fc800078e0202 */
[----:B0-----:R-:W-:Y:S01]  /*14c0*/  @P2 IMAD.WIDE R4, R23, 0x4, R6 ;  /* 0x0000000417042825 */ /* 0x001fe200078e0206 */
[----:B------:R-:W-:Y:S01]  /*14d0*/  UISETP.NE.U32.AND UP0, UPT, UR4, URZ, UPT ;  /* 0x0000003f0400728c */ /* 0x000fe2000bf05070 */
[----:B------:R0:W5:Y:S02]  /*14e0*/  @P1 LDG.E R11, desc[UR42][R2.64] ;  /* 0x0000002a020b1981 */ /* 0x000164000c1e1900 */
[----:B------:R-:W-:Y:S02]  /*14f0*/  ULDC UR4, c[0x0][0x424] ;  /* 0x0001090000047ab9 */ /* 0x000fe40000000800 */
[----:B------:R1:W5:Y:S01]  /*1500*/  @P2 LDG.E R202, desc[UR42][R4.64] ;  /* 0x0000002a04ca2981 */ /* 0x000362000c1e1900 */
[----:B------:R-:W-:-:S03]  /*1510*/  UISETP.NE.AND.EX UP0, UPT, UR5, URZ, UPT, UP0 ;  /* 0x0000003f0500728c */ /* 0x000fc6000bf05300 */
[----:B------:R-:W-:Y:S01]  /*1520*/  ULDC UR5, c[0x0][0x2f0] ;  /* 0x0000bc0000057ab9 */ /* 0x000fe20000000800 */
[----:B------:R-:W-:-:S04]  /*1530*/  USEL UR4, UR4, 0x1, UP0 ;  /* 0x0000000104047887 */ /* 0x000fc80008000000 */
[----:B------:R-:W-:-:S03]  /*1540*/  UIMAD UR4, UR4, UR5, URZ ;  /* 0x00000005040472a4 */ /* 0x000fc6000f8e023f */
[----:B------:R-:W-:Y:S02]  /*1550*/  ULDC UR5, c[0x0][0x348] ;  /* 0x0000d20000057ab9 */ /* 0x000fe40000000800 */
[----:B0-----:R-:W-:Y:S02]  /*1560*/  IMAD.U32 R2, RZ, RZ, UR5 ;  /* 0x00000005ff027e24 */ /* 0x001fe4000f8e00ff */
[----:B------:R-:W-:Y:S01]  /*1570*/  IMAD.U32 R28, RZ, RZ, UR4 ;  /* 0x00000004ff1c7e24 */ /* 0x000fe2000f8e00ff */
[----:B-12-4-:R-:W-:Y:S06]  /*1580*/  @P2 BRA `(.L_x_5212) ;  /* 0x0000000000242947 */ /* 0x016fec0003800000 */
        /* <DEDUP_REMOVED lines=9> */
.L_x_5212:
[----:B------:R-:W-:Y:S01]  /*1620*/  ULDC.64 UR4, c[0x0][0xa20] ;  /* 0x0002880000047ab9 */ /* 0x000fe20000000a00 */
[----:B------:R0:W-:Y:S01]  /*1630*/  STL [R1+0x18], R22 ;  /* 0x0000181601007387 */ /* 0x0001e20000100800 */
[----:B------:R-:W-:-:S03]  /*1640*/  ISETP.NE.U32.AND P1, PT, RZ, UR4, PT ;  /* 0x00000004ff007c0c */ /* 0x000fc6000bf25070 */
[----:B------:R0:W-:Y:S01]  /*1650*/  STL [R1+0x1c], R23 ;  /* 0x00001c1701007387 */ /* 0x0001e20000100800 */
[----:B------:R-:W-:-:S13]  /*1660*/  ISETP.NE.AND.EX P1, PT, RZ, UR5, PT, P1 ;  /* 0x00000005ff007c0c */ /* 0x000fda000bf25310 */
[----:B0-----:R-:W-:Y:S05]  /*1670*/  @!P1 BRA `(.L_x_5213) ;  /* 0x0000000000109947 */ /* 0x001fea0003800000 */
[----:B------:R-:W0:Y:S02]  /*1680*/  LDC.64 R4, c[0x0][0xa20] ;  /* 0x00028800ff047b82 */ /* 0x000e240000000a00 */
[----:B0-----:R-:W-:-:S05]  /*1690*/  IMAD.WIDE R4, R23, 0x4, R4 ;  /* 0x0000000417047825 */ /* 0x001fca00078e0204 */
[----:B------:R0:W5:Y:S01]  /*16a0*/  LDG.E R28, desc[UR42][R4.64] ;  /* 0x0000002a041c7981 */ /* 0x000162000c1e1900 */
[----:B------:R-:W-:Y:S05]  /*16b0*/  BRA `(.L_x_5214) ;  /* 0x0000000000107947 */ /* 0x000fea0003800000 */
.L_x_5213:
[----:B------:R-:W-:Y:S05]  /*16c0*/  @!P0 BRA `(.L_x_5214) ;  /* 0x00000000000c8947 */ /* 0x000fea0003800000 */
[----:B------:R-:W2:Y:S04]  /*16d0*/  LDG.E R3, desc[UR42][R8.64] ;  /* 0x0000002a08037981 */ /* 0x000ea8000c1e1900 */
[----:B------:R-:W2:Y:S02]  /*16e0*/  LDG.E R28, desc[UR42][R8.64+0x4] ;  /* 0x0000042a081c7981 */ /* 0x000ea4000c1e1900 */
[----:B--2---:R-:W-:-:S07]  /*16f0*/  IMAD.IADD R28, R28, 0x1, -R3 ;  /* 0x000000011c1c7824 */ /* 0x004fce00078e0a03 */
.L_x_5214:
        /* <DEDUP_REMOVED lines=26> */
[C---:B------:R-:W-:Y:S01]  /*18a0*/  IADD3 R5, R203.reuse, 0x1, -R202 ;  /* 0x00000001cb057810 */ /* 0x040fe20007ffe8ca */
[----:B------:R-:W-:Y:S01]  /*18b0*/  IMAD.MOV.U32 R4, RZ, RZ, R0 ;  /* 0x000000ffff047224 */ /* 0x000fe200078e0000 */
[----:B--2---:R-:W-:Y:S01]  /*18c0*/  @P1 SHF.R.U32.HI R4, RZ, R8, R3 ;  /* 0x00000008ff041219 */ /* 0x004fe20000011603 */
[----:B------:R-:W-:-:S04]  /*18d0*/  VIADD R0, R203, 0x7f ;  /* 0x0000007fcb007836 */ /* 0x000fc80000000000 */
[----:B0-----:R-:W-:Y:S01]  /*18e0*/  IMAD.IADD R7, R5, 0x1, R4 ;  /* 0x0000000105077824 */ /* 0x001fe200078e0204 */
[----:B------:R-:W-:-:S04]  /*18f0*/  SHF.R.S32.HI R3, RZ, 0x1f, R0 ;  /* 0x0000001fff037819 */ /* 0x000fc80000011400 */
[----:B------:R-:W-:Y:S01]  /*1900*/  LEA.HI R3, R3, R0, RZ, 0x7 ;  /* 0x0000000003037211 */ /* 0x000fe200078f38ff */
[----:B------:R-:W-:-:S03]  /*1910*/  IMAD.IADD R0, R7, 0x1, R12 ;  /* 0x0000000107007824 */ /* 0x000fc600078e020c */
[----:B------:R-:W-:Y:S01]  /*1920*/  SHF.R.S32.HI R25, RZ, 0x7, R3 ;  /* 0x00000007ff197819 */ /* 0x000fe20000011403 */
        /* <DEDUP_REMOVED lines=12> */
.L_x_5217:
[----:B------:R-:W-:-:S13]  /*19f0*/  ISETP.NE.AND P0, PT, R13, 0x1, PT ;  /* 0x000000010d00780c */ /* 0x000fda0003f05270 */
[----:B------:R-:W0:Y:S02]  /*1a00*/  @P0 LDC.64 R4, c[0x0][0x9e8] ;  /* 0x00027a00ff040b82 */ /* 0x000e240000000a00 */
[----:B0-----:R-:W-:-:S05]  /*1a10*/  @P0 IMAD.HI.U32 R4, R3, R4, RZ ;  /* 0x0000000403040227 */ /* 0x001fca00078e00ff */
[----:B------:R-:W-:-:S07]  /*1a20*/  @P0 SHF.R.U32.HI R3, RZ, R5, R4 ;  /* 0x00000005ff030219 */ /* 0x000fce0000011604 */
.L_x_5218:
[----:B------:R-:W-:Y:S05]  /*1a30*/  BSYNC B0 ;  /* 0x0000000000007941 */ /* 0x000fea0003800000 */
.L_x_5216:
[----:B------:R-:W-:-:S05]  /*1a40*/  IMAD R3, R3, R13, R13 ;  /* 0x0000000d03037224 */ /* 0x000fca00078e020d */
[----:B------:R-:W-:-:S07]  /*1a50*/  VIMNMX R0, R0, R3, PT ;  /* 0x0000000300007248 */ /* 0x000fce0003fe0100 */
.L_x_5215:
[----:B------:R-:W0:Y:S01]  /*1a60*/  @P1 LDC R3, c[0x0][0x44c] ;  /* 0x00011300ff031b82 */ /* 0x000e220000000800 */
[----:B------:R-:W-:Y:S01]  /*1a70*/  IMAD.IADD R88, R203, 0x1, -R202 ;  /* 0x00000001cb587824 */ /* 0x000fe200078e0aca */
[----:B------:R-:W-:-:S06]  /*1a80*/  ULDC UR4, c[0x0][0x9dc] ;  /* 0x0002770000047ab9 */ /* 0x000fcc0000000800 */
[----:B------:R-:W1:Y:S01]  /*1a90*/  @P1 LDC R5, c[0x0][0x450] ;  /* 0x00011400ff051b82 */ /* 0x000e620000000800 */
[----:B0-----:R-:W-:-:S04]  /*1aa0*/  @P1 IMAD.HI.U32 R4, R212, R3, RZ ;  /* 0x00000003d4041227 */ /* 0x001fc800078e00ff */
[----:B------:R-:W-:Y:S01]  /*1ab0*/  IMAD.MOV.U32 R3, RZ, RZ, R212 ;  /* 0x000000ffff037224 */ /* 0x000fe200078e00d4 */
        /* <DEDUP_REMOVED lines=14> */
.L_x_5221:
[----:B------:R-:W-:-:S13]  /*1ba0*/  ISETP.NE.AND P0, PT, R13, 0x1, PT ;  /* 0x000000010d00780c */ /* 0x000fda0003f05270 */
[----:B------:R-:W0:Y:S02]  /*1bb0*/  @P0 LDC.64 R6, c[0x0][0x9e8] ;  /* 0x00027a00ff060b82 */ /* 0x000e240000000a00 */
[----:B0-----:R-:W-:-:S05]  /*1bc0*/  @P0 IMAD.HI.U32 R6, R3, R6, RZ ;  /* 0x0000000603060227 */ /* 0x001fca00078e00ff */
[----:B------:R-:W-:-:S07]  /*1bd0*/  @P0 SHF.R.U32.HI R3, RZ, R7, R6 ;  /* 0x00000007ff030219 */ /* 0x000fce0000011606 */
.L_x_5222:
[----:B------:R-:W-:Y:S05]  /*1be0*/  BSYNC B0 ;  /* 0x0000000000007941 */ /* 0x000fea0003800000 */
.L_x_5220:
[----:B------:R-:W-:-:S05]  /*1bf0*/  IMAD R3, R3, R13, RZ ;  /* 0x0000000d03037224 */ /* 0x000fca00078e02ff */
[----:B------:R-:W-:-:S07]  /*1c00*/  VIMNMX R4, R4, R3, !PT ;  /* 0x0000000304047248 */ /* 0x000fce0007fe0100 */
.L_x_5219:
        /* <DEDUP_REMOVED lines=43> */
.L_x_5225:
[----:B------:R-:W-:Y:S05]  /*1ec0*/  BSYNC B6 ;  /* 0x0000000000067941 */ /* 0x000fea0003800000 */
.L_x_5224:
        /* <DEDUP_REMOVED lines=20> */
.L_x_5227:
[----:B------:R-:W-:Y:S05]  /*2010*/  BSYNC B6 ;  /* 0x0000000000067941 */ /* 0x000fea0003800000 */
.L_x_5226:
[----:B------:R-:W-:Y:S01]  /*2020*/  ULDC.64 UR4, c[0x0][0x9f8] ;  /* 0x00027e0000047ab9 */ /* 0x000fe20000000a00 */
[----:B------:R-:W2:Y:S01]  /*2030*/  LDL R32, [R1+0x8] ;  /* 0x0000080001207983 */ /* 0x000ea20000100800 */
[----:B------:R-:W-:Y:S01]  /*2040*/  ISETP.NE.U32.AND P0, PT, RZ, UR4, PT ;  /* 0x00000004ff007c0c */ /* 0x000fe2000bf05070 */
[----:B------:R-:W-:Y:S01]  /*2050*/  IMAD.MOV.U32 R81, RZ, RZ, R23 ;  /* 0x000000ffff517224 */ /* 0x000fe200078e0017 */
[----:B------:R-:W0:Y:S01]  /*2060*/  LDC.64 R70, c[0x0][0x408] ;  /* 0x00010200ff467b82 */ /* 0x000e220000000a00 */
[----:B------:R-:W1:Y:S01]  /*2070*/  S2R R31, SR_TID.X ;  /* 0x00000000001f7919 */ /* 0x000e620000002100 */
[----:B------:R-:W-:Y:S01]  /*2080*/  ISETP.NE.AND.EX P0, PT, RZ, UR5, PT, P0 ;  /* 0x00000005ff007c0c */ /* 0x000fe2000bf05300 */
[----:B------:R-:W-:-:S05]  /*2090*/  VIADD R80, R18, 0x20 ;  /* 0x0000002012507836 */ /* 0x000fca0000000000 */
[----:B------:R-:W3:Y:S08]  /*20a0*/  LDC.64 R68, c[0x0][0x3f8] ;  /* 0x0000fe00ff447b82 */ /* 0x000ef00000000a00 */
[----:B------:R-:W4:Y:S08]  /*20b0*/  @P0 LDC.64 R4, c[0x0][0x9f8] ;  /* 0x00027e00ff040b82 */ /* 0x000f300000000a00 */
[----:B------:R-:W3:Y:S01]  /*20c0*/  LDC R11, c[0x0][0x3f4] ;  /* 0x0000fd00ff0b7b82 */ /* 0x000ee20000000800 */
[----:B-1----:R-:W-:-:S04]  /*20d0*/  SHF.R.U32.HI R30, RZ, 0x7, R31 ;  /* 0x00000007ff1e7819 */ /* 0x002fc8000001161f */
[----:B------:R-:W-:Y:S01]  /*20e0*/  ISETP.NE.AND P6, PT, R30, 0x1, PT ;  /* 0x000000011e00780c */ /* 0x000fe20003fc5270 */
[----:B----4-:R-:W-:-:S05]  /*20f0*/  @P0 IMAD.WIDE R4, R23, 0x4, R4 ;  /* 0x0000000417040825 */ /* 0x010fca00078e0204 */
[----:B------:R1:W4:Y:S01]  /*2100*/  @P0 LDG.E R81, desc[UR42][R4.64] ;  /* 0x0000002a04510981 */ /* 0x000322000c1e1900 */
[----:B------:R-:W-:Y:S01]  /*2110*/  VIADD R79, R18, 0x40 ;  /* 0x00000040124f7836 */ /* 0x000fe20000000000 */
[----:B------:R-:W-:Y:S01]  /*2120*/  SHF.R.S32.HI R207, RZ, 0x1f, R206 ;  /* 0x0000001fffcf7819 */ /* 0x000fe200000114ce */
[----:B0-----:R-:W-:Y:S01]  /*2130*/  IMAD.WIDE.U32 R20, R211, R70, R18 ;  /* 0x00000046d3147225 */ /* 0x001fe200078e0012 */
[----:B---3--:R-:W-:-:S03]  /*2140*/  ISETP.GE.AND P3, PT, R80, R11, PT ;  /* 0x0000000b5000720c */ /* 0x008fc60003f66270 */
[----:B------:R-:W-:Y:S05]  /*2150*/  @!P6 WARPSYNC.ALL ;  /* 0x000000000000e948 */ /* 0x000fea0003800000 */
[----:B------:R-:W-:Y:S01]  /*2160*/  ULDC UR4, c[0x0][0x2f4] ;  /* 0x0000bd0000047ab9 */ /* 0x000fe20000000800 */
[----:B-1----:R-:W-:Y:S01]  /*2170*/  SHF.R.S32.HI R5, RZ, 0x1f, R211 ;  /* 0x0000001fff057819 */ /* 0x002fe200000114d3 */
[-C--:B------:R-:W-:Y:S01]  /*2180*/  IMAD.WIDE.U32 R48, R211, R70.reuse, R206 ;  /* 0x00000046d3307225 */ /* 0x080fe200078e00ce */
[----:B------:R-:W-:Y:S02]  /*2190*/  ISETP.GE.AND P1, PT, R80, UR4, PT ;  /* 0x0000000450007c0c */ /* 0x000fe4000bf26270 */
[----:B------:R-:W-:Y:S01]  /*21a0*/  ISETP.GE.AND P0, PT, R18, UR4, PT ;  /* 0x0000000412007c0c */ /* 0x000fe2000bf06270 */
[----:B------:R-:W-:Y:S01]  /*21b0*/  IMAD R4, R5, R70, RZ ;  /* 0x0000004605047224 */ /* 0x000fe200078e02ff */
[----:B------:R-:W-:Y:S01]  /*21c0*/  SEL R3, RZ, 0xffffffff, P1 ;  /* 0xffffffffff037807 */ /* 0x000fe20000800000 */
[----:B------:R-:W-:Y:S01]  /*21d0*/  IMAD.WIDE.U32 R50, R211, R68, R18 ;  /* 0x00000044d3327225 */ /* 0x000fe200078e0012 */
[----:B------:R-:W-:-:S02]  /*21e0*/  SEL R0, RZ, 0x1, P0 ;  /* 0x00000001ff007807 */ /* 0x000fc40000000000 */
[----:B------:R-:W-:Y:S01]  /*21f0*/  ISETP.GE.AND P1, PT, R208, UR4, PT ;  /* 0x00000004d0007c0c */ /* 0x000fe2000bf26270 */
[----:B------:R-:W-:Y:S01]  /*2200*/  IMAD.SHL.U32 R3, R3, 0x2, RZ ;  /* 0x0000000203037824 */ /* 0x000fe200078e00ff */
[----:B------:R-:W-:Y:S01]  /*2210*/  ISETP.GE.AND P0, PT, R79, UR4, PT ;  /* 0x000000044f007c0c */ /* 0x000fe2000bf06270 */
[C---:B------:R-:W-:Y:S01]  /*2220*/  IMAD R7, R211.reuse, R71, R4 ;  /* 0x00000047d3077224 */ /* 0x040fe200078e0204 */
[----:B------:R-:W-:Y:S01]  /*2230*/  SEL R4, RZ, 0x8, P1 ;  /* 0x00000008ff047807 */ /* 0x000fe20000800000 */
[----:B------:R-:W-:Y:S01]  /*2240*/  IMAD.WIDE.U32 R52, R211, R68, R206 ;  /* 0x00000044d3347225 */ /* 0x000fe200078e00ce */
[----:B------:R-:W-:Y:S02]  /*2250*/  LOP3.LUT R0, R3, 0x2, R0, 0xe2, !PT ;  /* 0x0000000203007812 */ /* 0x000fe400078ee200 */
[----:B------:R-:W-:Y:S01]  /*2260*/  SEL R3, RZ, 0x4, P0 ;  /* 0x00000004ff037807 */ /* 0x000fe20000000000 */
[----:B------:R-:W-:Y:S01]  /*2270*/  IMAD.IADD R21, R21, 0x1, R7 ;  /* 0x0000000115157824 */ /* 0x000fe200078e0207 */
[----:B------:R-:W-:Y:S01]  /*2280*/  ISETP.GE.AND P0, PT, R205, UR4, PT ;  /* 0x00000004cd007c0c */ /* 0x000fe2000bf06270 */
[----:B------:R-:W-:Y:S01]  /*2290*/  IMAD.IADD R49, R7, 0x1, R49 ;  /* 0x0000000107317824 */ /* 0x000fe200078e0231 */
[----:B------:R-:W-:Y:S01]  /*22a0*/  LOP3.LUT R0, R4, R0, R3, 0xfe, !PT ;  /* 0x0000000004007212 */ /* 0x000fe200078efe03 */
[----:B------:R-:W-:Y:S01]  /*22b0*/  IMAD R4, R5, R68, RZ ;  /* 0x0000004405047224 */ /* 0x000fe200078e02ff */
[----:B------:R-:W-:Y:S01]  /*22c0*/  SEL R3, RZ, 0x10, P0 ;  /* 0x00000010ff037807 */ /* 0x000fe20000000000 */
[----:B------:R-:W-:Y:S01]  /*22d0*/  VIADD R31, R31, 0xffffff80 ;  /* 0xffffff801f1f7836 */ /* 0x000fe20000000000 */
[----:B------:R-:W-:Y:S01]  /*22e0*/  ISETP.GE.AND P0, PT, R18, R11, PT ;  /* 0x0000000b1200720c */ /* 0x000fe20003f06270 */
[----:B------:R-:W-:Y:S01]  /*22f0*/  IMAD R7, R211, R69, R4 ;  /* 0x00000045d3077224 */ /* 0x000fe200078e0204 */
[----:B------:R-:W-:Y:S01]  /*2300*/  ISETP.GE.AND P2, PT, R79, R11, PT ;  /* 0x0000000b4f00720c */ /* 0x000fe20003f46270 */
[----:B-----5:R-:W-:Y:S01]  /*2310*/  IMAD.WIDE.U32 R20, R24, R70, R20 ;  /* 0x0000004618147225 */ /* 0x020fe200078e0014 */
[----:B------:R-:W-:-:S02]  /*2320*/  LOP3.LUT R0, R0, R3, RZ, 0xfc, !PT ;  /* 0x0000000300007212 */ /* 0x000fc400078efcff */
[----:B------:R-:W-:Y:S01]  /*2330*/  SEL R3, R11, RZ, P0 ;  /* 0x000000ff0b037207 */ /* 0x000fe20000000000 */
[----:B------:R-:W-:Y:S01]  /*2340*/  IMAD.IADD R51, R51, 0x1, R7 ;  /* 0x0000000133337824 */ /* 0x000fe200078e0207 */
[----:B------:R-:W-:Y:S01]  /*2350*/  SEL R5, R11, RZ, P3 ;  /* 0x000000ff0b057207 */ /* 0x000fe20001800000 */
[----:B------:R-:W-:Y:S01]  /*2360*/  IMAD.IADD R53, R7, 0x1, R53 ;  /* 0x0000000107357824 */ /* 0x000fe200078e0235 */
[----:B------:R-:W-:Y:S01]  /*2370*/  SEL R4, R11, RZ, P2 ;  /* 0x000000ff0b047207 */ /* 0x000fe20001000000 */
[----:B------:R-:W-:Y:S01]  /*2380*/  IMAD.IADD R3, R18, 0x1, R3 ;  /* 0x0000000112037824 */ /* 0x000fe200078e0203 */
[----:B------:R-:W-:Y:S01]  /*2390*/  SHF.R.S32.HI R9, RZ, 0x1f, R24 ;  /* 0x0000001fff097819 */ /* 0x000fe20000011418 */
[----:B------:R-:W-:Y:S01]  /*23a0*/  IMAD.IADD R5, R80, 0x1, R5 ;  /* 0x0000000150057824 */ /* 0x000fe200078e0205 */
[----:B------:R-:W-:Y:S01]  /*23b0*/  LEA.HI R12, R31, R31, RZ, 0x1 ;  /* 0x0000001f1f0c7211 */ /* 0x000fe200078f08ff */
[----:B------:R-:W-:Y:S01]  /*23c0*/  IMAD.IADD R7, R79, 0x1, R4 ;  /* 0x000000014f077824 */ /* 0x000fe200078e0204 */
[----:B------:R-:W-:Y:S01]  /*23d0*/  SHF.R.S32.HI R4, RZ, 0x1f, R3 ;  /* 0x0000001fff047819 */ /* 0x000fe20000011403 */
[C---:B------:R-:W-:Y:S01]  /*23e0*/  IMAD R10, R9.reuse, R70, RZ ;  /* 0x00000046090a7224 */ /* 0x040fe200078e02ff */
[----:B------:R-:W-:Y:S01]  /*23f0*/  SHF.R.S32.HI R6, RZ, 0x1f, R5 ;  /* 0x0000001fff067819 */ /* 0x000fe20000011405 */
[----:B------:R-:W-:Y:S01]  /*2400*/  IMAD R9, R9, R68, RZ ;  /* 0x0000004409097224 */ /* 0x000fe200078e02ff */
[----:B------:R-:W-:Y:S01]  /*2410*/  SHF.R.S32.HI R8, RZ, 0x1f, R7 ;  /* 0x0000001fff087819 */ /* 0x000fe20000011407 */
[----:B------:R-:W-:Y:S01]  /*2420*/  IMAD R61, R24, R71, R10 ;  /* 0x00000047183d7224 */ /* 0x000fe200078e020a */
[-C--:B------:R-:W-:Y:S01]  /*2430*/  LEA.HI R77, R4, R3.reuse, RZ, 0x4 ;  /* 0x00000003044d7211 */ /* 0x080fe200078f20ff */
[----:B------:R-:W-:Y:S01]  /*2440*/  IMAD.WIDE.U32 R48, R24, R70, R48 ;  /* 0x0000004618307225 */ /* 0x000fe200078e0030 */
[----:B------:R-:W-:-:S02]  /*2450*/  LEA.HI R3, R4, R3, RZ, 0x6 ;  /* 0x0000000304037211 */ /* 0x000fc400078f30ff */
[----:B------:R-:W-:Y:S01]  /*2460*/  LEA.HI R76, R6, R5, RZ, 0x4 ;  /* 0x00000005064c7211 */ /* 0x000fe200078f20ff */
[----:B------:R-:W-:Y:S01]  /*2470*/  IMAD R9, R24, R69, R9 ;  /* 0x0000004518097224 */ /* 0x000fe200078e0209 */
[----:B------:R-:W-:Y:S01]  /*2480*/  LEA.HI R75, R8, R7, RZ, 0x4 ;  /* 0x00000007084b7211 */ /* 0x000fe200078f20ff */
[----:B------:R-:W-:Y:S01]  /*2490*/  IMAD.SHL.U32 R4, R3, 0x80, RZ ;  /* 0x0000008003047824 */ /* 0x000fe200078e00ff */
[----:B------:R-:W-:Y:S01]  /*24a0*/  LEA.HI R5, R6, R5, RZ, 0x6 ;  /* 0x0000000506057211 */ /* 0x000fe200078f30ff */
[-C--:B------:R-:W-:Y:S01]  /*24b0*/  IMAD.WIDE.U32 R50, R24, R68.reuse, R50 ;  /* 0x0000004418327225 */ /* 0x080fe200078e0032 */
[----:B------:R-:W-:Y:S02]  /*24c0*/  LEA.HI R7, R8, R7, RZ, 0x6 ;  /* 0x0000000708077211 */ /* 0x000fe400078f30ff */
[----:B------:R-:W-:Y:S01]  /*24d0*/  LOP3.LUT R3, R215, 0x30, R77, 0xf8, !PT ;  /* 0x00000030d7037812 */ /* 0x000fe200078ef84d */
[----:B------:R-:W-:Y:S01]  /*24e0*/  IMAD.SHL.U32 R6, R5, 0x80, RZ ;  /* 0x0000008005067824 */ /* 0x000fe200078e00ff */
[----:B------:R-:W-:Y:S01]  /*24f0*/  LOP3.LUT R12, R12, 0xfffffffe, RZ, 0xc0, !PT ;  /* 0xfffffffe0c0c7812 */ /* 0x000fe200078ec0ff */
[----:B------:R-:W-:Y:S01]  /*2500*/  IMAD.SHL.U32 R8, R7, 0x80, RZ ;  /* 0x0000008007087824 */ /* 0x000fe200078e00ff */
[C---:B------:R-:W-:Y:S01]  /*2510*/  LOP3.LUT R5, R215.reuse, 0x30, R76, 0xf8, !PT ;  /* 0x00000030d7057812 */ /* 0x040fe200078ef84c */
[----:B------:R-:W-:Y:S01]  /*2520*/  IMAD.WIDE.U32 R52, R24, R68, R52 ;  /* 0x0000004418347225 */ /* 0x000fe200078e0034 */
[----:B------:R-:W-:-:S02]  /*2530*/  LOP3.LUT R7, R215, 0x30, R75, 0xf8, !PT ;  /* 0x00000030d7077812 */ /* 0x000fc400078ef84b */
[----:B------:R-:W-:Y:S01]  /*2540*/  LOP3.LUT R4, R4, 0xffffe000, RZ, 0xc0, !PT ;  /* 0xffffe00004047812 */ /* 0x000fe200078ec0ff */
[----:B------:R-:W-:Y:S01]  /*2550*/  IMAD.IADD R12, R31, 0x1, -R12 ;  /* 0x000000011f0c7824 */ /* 0x000fe200078e0a0c */
[-C--:B------:R-:W-:Y:S01]  /*2560*/  LOP3.LUT R3, R3, R216.reuse, RZ, 0x3c, !PT ;  /* 0x000000d803037212 */ /* 0x080fe200078e3cff */
[----:B------:R-:W-:Y:S01]  /*2570*/  IMAD.IADD R62, R21, 0x1, R61 ;  /* 0x00000001153e7824 */ /* 0x000fe200078e023d */
[----:B------:R-:W-:Y:S01]  /*2580*/  LOP3.LUT R6, R6, 0xffffe000, RZ, 0xc0, !PT ;  /* 0xffffe00006067812 */ /* 0x000fe200078ec0ff */
[----:B------:R-:W-:Y:S01]  /*2590*/  IMAD.IADD R78, R29, 0x1, R28 ;  /* 0x000000011d4e7824 */ /* 0x000fe200078e021c */
[-C--:B------:R-:W-:Y:S01]  /*25a0*/  LOP3.LUT R5, R5, R216.reuse, RZ, 0x3c, !PT ;  /* 0x000000d805057212 */ /* 0x080fe200078e3cff */
[----:B------:R-:W-:Y:S01]  /*25b0*/  IMAD R66, R12, 0x80, R211 ;  /* 0x000000800c427824 */ /* 0x000fe200078e02d3 */
[----:B------:R-:W-:Y:S01]  /*25c0*/  LOP3.LUT R8, R8, 0xffffe000, RZ, 0xc0, !PT ;  /* 0xffffe00008087812 */ /* 0x000fe200078ec0ff */
[----:B------:R-:W-:Y:S01]  /*25d0*/  VIADD R65, R30, 0x8 ;  /* 0x000000081e417836 */ /* 0x000fe20000000000 */
[----:B------:R-:W-:Y:S01]  /*25e0*/  LOP3.LUT R7, R7, R216, RZ, 0x3c, !PT ;  /* 0x000000d807077212 */ /* 0x000fe200078e3cff */
[----:B------:R-:W-:Y:S01]  /*25f0*/  IMAD.SHL.U32 R64, R11, 0x2, RZ ;  /* 0x000000020b407824 */ /* 0x000fe200078e00ff */
[----:B------:R-:W-:Y:S01]  /*2600*/  IADD3 R74, R3, R4, R217 ;  /* 0x00000004034a7210 */ /* 0x000fe20007ffe0d9 */
[----:B------:R-:W-:Y:S01]  /*2610*/  IMAD.IADD R61, R61, 0x1, R49 ;  /* 0x000000013d3d7824 */ /* 0x000fe200078e0231 */
[C---:B------:R-:W-:Y:S01]  /*2620*/  SHF.L.U64.HI R71, R70.reuse, 0x7, R71 ;  /* 0x0000000746477819 */ /* 0x040fe20000010247 */
[----:B------:R-:W-:Y:S01]  /*2630*/  IMAD.SHL.U32 R70, R70, 0x80, RZ ;  /* 0x0000008046467824 */ /* 0x000fe200078e00ff */
[C---:B------:R-:W-:Y:S01]  /*2640*/  SHF.L.U64.HI R69, R68.reuse, 0x7, R69 ;  /* 0x0000000744457819 */ /* 0x040fe20000010245 */
[----:B------:R-:W-:Y:S01]  /*2650*/  IMAD.SHL.U32 R68, R68, 0x80, RZ ;  /* 0x0000008044447824 */ /* 0x000fe200078e00ff */
[----:B------:R-:W-:Y:S01]  /*2660*/  LOP3.LUT R54, R0, 0x1, RZ, 0xc0, !PT ;  /* 0x0000000100367812 */ /* 0x000fe200078ec0ff */
[----:B------:R-:W-:Y:S01]  /*2670*/  IMAD.IADD R60, R51, 0x1, R9 ;  /* 0x00000001333c7824 */ /* 0x000fe200078e0209 */
[----:B------:R-:W-:Y:S01]  /*2680*/  P2R R83, PR, RZ, 0x8 ;  /* 0x00000008ff537803 */ /* 0x000fe20000000000 */
[----:B------:R-:W-:Y:S01]  /*2690*/  IMAD.IADD R59, R9, 0x1, R53 ;  /* 0x00000001093b7824 */ /* 0x000fe200078e0235 */
[----:B------:R-:W-:-:S02]  /*26a0*/  P2R R84, PR, RZ, 0x4 ;  /* 0x00000004ff547803 */ /* 0x000fc40000000000 */
[--C-:B------:R-:W-:Y:S02]  /*26b0*/  IADD3 R73, R5, R6, R217.reuse ;  /* 0x0000000605497210 */ /* 0x100fe40007ffe0d9 */
[----:B------:R-:W-:Y:S02]  /*26c0*/  IADD3 R72, R7, R8, R217 ;  /* 0x0000000807487210 */ /* 0x000fe40007ffe0d9 */
[----:B------:R-:W-:Y:S02]  /*26d0*/  SHF.R.S32.HI R67, RZ, 0x1f, R22 ;  /* 0x0000001fff437819 */ /* 0x000fe40000011416 */
[----:B------:R-:W-:Y:S02]  /*26e0*/  LOP3.LUT R58, R77, 0xfffffff0, RZ, 0xc0, !PT ;  /* 0xfffffff04d3a7812 */ /* 0x000fe400078ec0ff */
[----:B------:R-:W-:Y:S02]  /*26f0*/  LOP3.LUT R56, R76, 0xfffffff0, RZ, 0xc0, !PT ;  /* 0xfffffff04c387812 */ /* 0x000fe400078ec0ff */
[----:B------:R-:W-:Y:S01]  /*2700*/  LOP3.LUT R55, R75, 0xfffffff0, RZ, 0xc0, !PT ;  /* 0xfffffff04b377812 */ /* 0x000fe200078ec0ff */
[----:B------:R-:W-:Y:S01]  /*2710*/  @!P6 BAR.SYNC.DEFER_BLOCKING 0x9, 0x100 ;  /* 0x024400000000eb1d */ /* 0x000fe20000010000 */
[----:B--2---:R-:W-:-:S02]  /*2720*/  LOP3.LUT P1, RZ, R32, 0x2, RZ, 0xc0, !PT ;  /* 0x0000000220ff7812 */ /* 0x004fc4000782c0ff */
[----:B------:R-:W-:-:S04]  /*2730*/  ISETP.GE.AND P1, PT, R209, UR4, PT ;  /* 0x00000004d1007c0c */ /* 0x000fc8000bf26270 */
[----:B------:R-:W-:-:S04]  /*2740*/  SEL R57, RZ, 0x20, P1 ;  /* 0x00000020ff397807 */ /* 0x000fc80000800000 */
[----:B------:R-:W-:-:S04]  /*2750*/  LOP3.LUT R57, R0, R57, RZ, 0xfc, !PT ;  /* 0x0000003900397212 */ /* 0x000fc800078efcff */
[C---:B------:R-:W-:Y:S02]  /*2760*/  LOP3.LUT R3, R57.reuse, 0x2, RZ, 0xc0, !PT ;  /* 0x0000000239037812 */ /* 0x040fe400078ec0ff */
[----:B------:R-:W-:Y:S02]  /*2770*/  LOP3.LUT R0, R57, 0x4, RZ, 0xc0, !PT ;  /* 0x0000000439007812 */ /* 0x000fe400078ec0ff */
[----:B----4-:R-:W-:-:S07]  /*2780*/  SHF.R.S32.HI R63, RZ, 0x1f, R81 ;  /* 0x0000001fff3f7819 */ /* 0x010fce0000011451 */
.L_x_5286:
[----:B--2---:R-:W2:Y:S01]  /*2790*/  LDL R8, [R1+0x8] ;  /* 0x0000080001087983 */ /* 0x004ea20000100800 */
[----:B0-----:R-:W0:Y:S03]  /*27a0*/  LDC R89, c[0x0][0x430] ;  /* 0x00010c00ff597b82 */ /* 0x001e260000000800 */
[----:B---3--:R-:W3:Y:S01]  /*27b0*/  LDL R12, [R1+0x4] ;  /* 0x00000400010c7983 */ /* 0x008ee20000100800 */
[----:B------:R-:W-:-:S04]  /*27c0*/  VIADD R26, R26, 0xffffffff ;  /* 0xffffffff1a1a7836 */ /* 0x000fc80000000000 */
[----:B------:R-:W-:Y:S01]  /*27d0*/  IMAD R5, R26, 0x80, R66 ;  /* 0x000000801a057824 */ /* 0x000fe200078e0242 */
[----:B------:R-:W1:Y:S04]  /*27e0*/  LDC R96, c[0x0][0x3f4] ;  /* 0x0000fd00ff607b82 */ /* 0x000e680000000800 */
[----:B------:R-:W-:-:S04]  /*27f0*/  ISETP.GE.AND P1, PT, R5, R2, PT ;  /* 0x000000020500720c */ /* 0x000fc80003f26270 */
[----:B------:R-:W-:Y:S02]  /*2800*/  ISETP.GT.OR P1, PT, R66, 0x7f, P1 ;  /* 0x0000007f4200780c */ /* 0x000fe40000f24670 */
[----:B0-----:R-:W-:-:S11]  /*2810*/  ISETP.NE.AND P2, PT, R89, 0x1, PT ;  /* 0x000000015900780c */ /* 0x001fd60003f45270 */
[----:B------:R-:W0:Y:S08]  /*2820*/  @!P1 LDC.64 R10, c[0x0][0x428] ;  /* 0x00010a00ff0a9b82 */ /* 0x000e300000000a00 */
[----:B----4-:R-:W4:Y:S08]  /*2830*/  @P2 LDC R6, c[0x0][0x434] ;  /* 0x00010d00ff062b82 */ /* 0x010f300000000800 */
[----:B------:R-:W1:Y:S01]  /*2840*/  @P2 LDC R7, c[0x0][0x438] ;  /* 0x00010e00ff072b82 */ /* 0x000e620000000800 */
[----:B------:R-:W-:-:S07]  /*2850*/  IMAD.IADD R13, R78, 0x1, R5 ;  /* 0x000000014e0d7824 */ /* 0x000fce00078e0205 */
[----:B------:R-:W0:Y:S01]  /*2860*/  @!P1 LDC.64 R4, c[0x0][0x418] ;  /* 0x00010600ff049b82 */ /* 0x000e220000000a00 */
[----:B------:R-:W-:Y:S02]  /*2870*/  IMAD.MOV.U32 R9, RZ, RZ, R13 ;  /* 0x000000ffff097224 */ /* 0x000fe400078e000d */
[----:B----4-:R-:W-:-:S05]  /*2880*/  @P2 IMAD.HI.U32 R6, R13, R6, RZ ;  /* 0x000000060d062227 */ /* 0x010fca00078e00ff */
[----:B-1----:R-:W-:Y:S01]  /*2890*/  @P2 SHF.R.U32.HI R9, RZ, R7, R6 ;  /* 0x00000007ff092219 */ /* 0x002fe20000011606 */
[----:B0-----:R-:W-:-:S03]  /*28a0*/  @!P1 IMAD R6, R63, R10, RZ ;  /* 0x0000000a3f069224 */ /* 0x001fc600078e02ff */
[--C-:B------:R-:W-:Y:S01]  /*28b0*/  @!P1 SHF.R.S32.HI R7, RZ, 0x1f, R9.reuse ;  /* 0x0000001fff079819 */ /* 0x100fe20000011409 */
[----:B------:R-:W-:Y:S02]  /*28c0*/  @!P1 IMAD R11, R81, R11, R6 ;  /* 0x0000000b510b9224 */ /* 0x000fe400078e0206 */
[----:B------:R-:W-:-:S04]  /*28d0*/  @!P1 IMAD.MOV.U32 R6, RZ, RZ, R9 ;  /* 0x000000ffff069224 */ /* 0x000fc800078e0009 */
[----:B------:R-:W-:-:S04]  /*28e0*/  @!P1 IMAD.WIDE.U32 R6, R81, R10, R6 ;  /* 0x0000000a51069225 */ /* 0x000fc800078e0006 */
[----:B------:R-:W-:Y:S01]  /*28f0*/  @!P1 IMAD.IADD R7, R7, 0x1, R11 ;  /* 0x0000000107079824 */ /* 0x000fe200078e020b */
[----:B------:R-:W-:-:S04]  /*2900*/  @!P1 LEA R4, P2, R6, R4, 0x2 ;  /* 0x0000000406049211 */ /* 0x000fc800078410ff */
[----:B------:R-:W-:Y:S02]  /*2910*/  @!P1 LEA.HI.X R5, R6, R5, R7, 0x2, P2 ;  /* 0x0000000506059211 */ /* 0x000fe400010f1407 */
[----:B------:R-:W-:Y:S01]  /*2920*/  ISETP.GE.AND P2, PT, R96, 0x1, PT ;  /* 0x000000016000780c */ /* 0x000fe20003f46270 */
[----:B------:R-:W-:Y:S01]  /*2930*/  IMAD.MOV.U32 R87, RZ, RZ, RZ ;  /* 0x000000ffff577224 */ /* 0x000fe200078e00ff */
[----:B------:R-:W-:Y:S05]  /*2940*/  YIELD ;  /* 0x0000000000007946 */ /* 0x000fea0003800000 */
[----:B------:R-:W-:Y:S01]  /*2950*/  IMAD.MOV R6, RZ, RZ, -R9 ;  /* 0x000000ffff067224 */ /* 0x000fe200078e0a09 */
[----:B------:R-:W-:Y:S01]  /*2960*/  BSSY B0, `(.L_x_5228) ;  /* 0x00006cb000007945 */ /* 0x000fe20003800000 */
[----:B------:R0:W5:Y:S01]  /*2970*/  @!P1 LDG.E R87, desc[UR42][R4.64] ;  /* 0x0000002a04579981 */ /* 0x000162000c1e1900 */
[----:B------:R-:W-:Y:S01]  /*2980*/  ISETP.GT.AND P1, PT, R26, R27, PT ;  /* 0x0000001b1a00720c */ /* 0x000fe20003f24270 */
[----:B------:R-:W-:Y:S01]  /*2990*/  IMAD R89, R89, R6, R13 ;  /* 0x0000000659597224 */ /* 0x000fe200078e020d */
[----:B--2---:R-:W-:Y:S01]  /*29a0*/  LOP3.LUT P3, RZ, R8, 0x2, RZ, 0xc0, !PT ;  /* 0x0000000208ff7812 */ /* 0x004fe2000786c0ff */
[----:B---3--:R-:W-:-:S04]  /*29b0*/  IMAD R7, R200, 0x6000, R12 ;  /* 0x00006000c8077824 */ /* 0x008fc800078e020c */
[----:B------:R-:W-:-:S08]  /*29c0*/  VIADD R85, R7, 0x20 ;  /* 0x0000002007557836 */ /* 0x000fd00000000000 */
[----:B------:R-:W-:Y:S02]  /*29d0*/  @P3 VIADD R85, R7, 0xffffffe0 ;  /* 0xffffffe007553836 */ /* 0x000fe40000000000 */
[C---:B------:R-:W-:Y:S02]  /*29e0*/  IMAD.IADD R86, R16.reuse, 0x1, R7 ;  /* 0x0000000110567824 */ /* 0x040fe400078e0207 */
[----:B------:R-:W-:Y:S01]  /*29f0*/  IMAD.IADD R85, R16, 0x1, R85 ;  /* 0x0000000110557824 */ /* 0x000fe200078e0255 */
[----:B0-----:R-:W-:Y:S06]  /*2a00*/  @!P2 BRA `(.L_x_5229) ;  /* 0x0000006400e8a947 */ /* 0x001fec0003800000 */
[----:B------:R-:W-:Y:S01]  /*2a10*/  SHF.R.S32.HI R90, RZ, 0x1f, R89 ;  /* 0x0000001fff5a7819 */ /* 0x000fe20000011459 */
[----:B------:R-:W-:Y:S01]  /*2a20*/  ULDC.64 UR4, c[0x0][0x300] ;  /* 0x0000c00000047ab9 */ /* 0x000fe20000000a00 */
[----:B-----5:R-:W-:Y:S01]  /*2a30*/  SHF.R.S32.HI R91, RZ, 0x1f, R87 ;  /* 0x0000001fff5b7819 */ /* 0x020fe20000011457 */
[----:B------:R-:W-:-:S04]  /*2a40*/  IMAD.WIDE.U32 R4, R89, UR4, RZ ;  /* 0x0000000459047c25 */ /* 0x000fc8000f8e00ff */
[----:B------:R-:W-:Y:S02]  /*2a50*/  IMAD R6, R90, UR4, RZ ;  /* 0x000000045a067c24 */ /* 0x000fe4000f8e02ff */
[----:B------:R-:W-:Y:S02]  /*2a60*/  IMAD R8, R71, R26, RZ ;  /* 0x0000001a47087224 */ /* 0x000fe400078e02ff */
[----:B------:R-:W-:Y:S01]  /*2a70*/  IMAD R7, R89, UR5, R6 ;  /* 0x0000000559077c24 */ /* 0x000fe2000f8e0206 */
[----:B------:R-:W-:Y:S01]  /*2a80*/  ULDC.64 UR4, c[0x0][0x310] ;  /* 0x0000c40000047ab9 */ /* 0x000fe20000000a00 */
[----:B------:R-:W-:Y:S02]  /*2a90*/  IMAD R92, R26, -0x80, R2 ;  /* 0xffffff801a5c7824 */ /* 0x000fe400078e0202 */
[----:B------:R-:W-:Y:S02]  /*2aa0*/  IMAD R6, R91, UR4, RZ ;  /* 0x000000045b067c24 */ /* 0x000fe4000f8e02ff */
[----:B------:R-:W-:Y:S01]  /*2ab0*/  IMAD.IADD R5, R5, 0x1, R7 ;  /* 0x0000000105057824 */ /* 0x000fe200078e0207 */
[----:B------:R-:W-:Y:S01]  /*2ac0*/  VIMNMX R92, R92, 0x80, PT ;  /* 0x000000805c5c7848 */ /* 0x000fe20003fe0100 */
[----:B------:R-:W-:-:S02]  /*2ad0*/  IMAD R7, R87, UR5, R6 ;  /* 0x0000000557077c24 */ /* 0x000fc4000f8e0206 */
[----:B------:R-:W-:Y:S01]  /*2ae0*/  IMAD.WIDE.U32 R4, R87, UR4, R4 ;  /* 0x0000000457047c25 */ /* 0x000fe2000f8e0004 */
[----:B------:R-:W-:-:S03]  /*2af0*/  ULDC.64 UR4, c[0x0][0x308] ;  /* 0x0000c20000047ab9 */ /* 0x000fc60000000a00 */
[----:B------:R-:W-:Y:S01]  /*2b00*/  IMAD.IADD R5, R5, 0x1, R7 ;  /* 0x0000000105057824 */ /* 0x000fe200078e0207 */
[----:B------:R-:W-:Y:S01]  /*2b10*/  SHF.R.S32.HI R7, RZ, 0x1f, R26 ;  /* 0x0000001fff077819 */ /* 0x000fe2000001141a */
[----:B------:R-:W-:Y:S02]  /*2b20*/  IMAD R9, R67, UR4, RZ ;  /* 0x0000000443097c24 */ /* 0x000fe4000f8e02ff */
[----:B------:R-:W-:-:S04]  /*2b30*/  IMAD.WIDE.U32 R4, R22, UR4, R4 ;  /* 0x0000000416047c25 */ /* 0x000fc8000f8e0004 */
[----:B------:R-:W-:Y:S01]  /*2b40*/  IMAD R9, R22, UR5, R9 ;  /* 0x0000000516097c24 */ /* 0x000fe2000f8e0209 */
[----:B------:R-:W-:Y:S01]  /*2b50*/  ULDC.64 UR4, c[0x0][0x2e8] ;  /* 0x0000ba0000047ab9 */ /* 0x000fe20000000a00 */
[-C--:B------:R-:W-:Y:S01]  /*2b60*/  IMAD R6, R69, R26.reuse, RZ ;  /* 0x0000001a45067224 */ /* 0x080fe200078e02ff */
[----:B------:R-:W-:Y:S01]  /*2b70*/  IADD3 R99, P2, R4, UR4, RZ ;  /* 0x0000000404637c10 */ /* 0x000fe2000ff5e0ff */
[----:B------:R-:W-:Y:S01]  /*2b80*/  ULDC.U8 UR4, c[0x0][0x410] ;  /* 0x0001040000047ab9 */ /* 0x000fe20000000000 */
[----:B------:R-:W-:Y:S02]  /*2b90*/  IMAD.WIDE.U32 R12, R68, R26, RZ ;  /* 0x0000001a440c7225 */ /* 0x000fe400078e00ff */
[----:B------:R-:W-:Y:S02]  /*2ba0*/  IADD3.X R97, R5, UR5, R9, P2, !PT ;  /* 0x0000000505617c10 */ /* 0x000fe400097fe409 */
[----:B------:R-:W-:Y:S01]  /*2bb0*/  ISETP.NE.AND P2, PT, RZ, UR4, PT ;  /* 0x00000004ff007c0c */ /* 0x000fe2000bf45270 */
[----:B------:R-:W-:-:S02]  /*2bc0*/  IMAD R15, R7, R68, R6 ;  /* 0x00000044070f7224 */ /* 0x000fc400078e0206 */
[----:B------:R-:W-:Y:S02]  /*2bd0*/  IMAD R7, R7, R70, R8 ;  /* 0x0000004607077224 */ /* 0x000fe400078e0208 */
[----:B------:R-:W-:-:S04]  /*2be0*/  IMAD.WIDE.U32 R10, R70, R26, RZ ;  /* 0x0000001a460a7225 */ /* 0x000fc800078e00ff */
[----:B------:R-:W-:Y:S02]  /*2bf0*/  IMAD.IADD R15, R13, 0x1, R15 ;  /* 0x000000010d0f7824 */ /* 0x000fe400078e020f */
[----:B------:R-:W-:Y:S02]  /*2c00*/  IMAD.IADD R14, R11, 0x1, R7 ;  /* 0x000000010b0e7824 */ /* 0x000fe400078e0207 */
[----:B------:R-:W-:Y:S05]  /*2c10*/  @!P2 BRA `(.L_x_5230) ;  /* 0x000000300070a947 */ /* 0x000fea0003800000 */
[----:B------:R-:W-:Y:S01]  /*2c20*/  ISETP.GE.AND P3, PT, R211, R92, PT ;  /* 0x0000005cd300720c */ /* 0x000fe20003f66270 */
        /* <DEDUP_REMOVED lines=50> */
.L_x_5232:
[----:B------:R-:W-:Y:S05]  /*2f50*/  BSYNC B1 ;  /* 0x0000000000017941 */ /* 0x000fea0003800000 */
.L_x_5231:
[----:B------:R-:W-:Y:S01]  /*2f60*/  UISETP.NE.AND UP0, UPT, UR40, 0x3, UPT ;  /* 0x000000032800788c */ /* 0x000fe2000bf05270 */
[----:B-----5:R-:W-:Y:S02]  /*2f70*/  IMAD.MOV.U32 R98, RZ, RZ, R8 ;  /* 0x000000ffff627224 */ /* 0x020fe400078e0008 */
        /* <DEDUP_REMOVED lines=14> */
.L_x_5233:
[----:B------:R-:W-:Y:S01]  /*3060*/  IMAD R82, R200, 0x8, R16 ;  /* 0x00000008c8527824 */ /* 0x000fe200078e0210 */
[----:B------:R-:W-:Y:S01]  /*3070*/  SHF.L.U32 R93, R210, 0x1f, RZ ;  /* 0x0000001fd25d7819 */ /* 0x000fe200000006ff */
[----:B------:R-:W-:Y:S03]  /*3080*/  BSSY B1, `(.L_x_5234) ;  /* 0x0000003000017945 */ /* 0x000fe60003800000 */
[----:B------:R-:W1:Y:S02]  /*3090*/  SYNCS.PHASECHK.TRANS64.TRYWAIT P4, [R82+URZ+0x2a890], R93 ;  /* 0x02a8905d520075a7 */ /* 0x000e64000808017f */
[----:B-1----:R-:W-:Y:S05]  /*30a0*/  @!P4 BRA `(.L_x_5235) ;  /* 0x0000026800b8c947 */ /* 0x002fea0003800000 */
.L_x_5596:
[----:B------:R-:W-:Y:S05]  /*30b0*/  BSYNC B1 ;  /* 0x0000000000017941 */ /* 0x000fea0003800000 */
.L_x_5234:
[----:B------:R-:W-:-:S03]  /*30c0*/  UMOV UR4, 0xffffffff ;  /* 0xffffffff00047882 */ /* 0x000fc60000000000 */
[----:B------:R-:W-:Y:S05]  /*30d0*/  BRA.DIV UR4, `(.L_x_5236) ;  /* 0x0000026a04c07947 */ /* 0x000fea000b800000 */
[----:B------:R-:W2:Y:S04]  /*30e0*/  SHFL.IDX PT, R97, R97, RZ, 0x1e1f ;  /* 0x001e1fff61617589 */ /* 0x000ea800000e0000 */
[----:B------:R3:W4:Y:S02]  /*30f0*/  SHFL.IDX PT, R14, R99, RZ, 0x1e1f ;  /* 0x001e1fff630e7589 */ /* 0x00072400000e0000 */
.L_x_5600:
[----:B------:R-:W-:Y:S05]  /*3100*/  @P3 BRA `(.L_x_5237) ;  /* 0x0000006400403947 */ /* 0x000fea0003800000 */
[----:B------:R-:W-:Y:S01]  /*3110*/  ISETP.NE.AND P3, PT, R54, RZ, PT ;  /* 0x000000ff3600720c */ /* 0x000fe20003f65270 */
[----:B------:R-:W-:-:S12]  /*3120*/  BSSY B1, `(.L_x_5238) ;  /* 0x0000075000017945 */ /* 0x000fd80003800000 */
[----:B------:R-:W-:Y:S05]  /*3130*/  @!P3 BRA `(.L_x_5239) ;  /* 0x0000000400ccb947 */ /* 0x000fea0003800000 */
[----:B------:R1:W1:Y:S01]  /*3140*/  LDS.128 R4, [R86+0x1e400] ;  /* 0x01e4000056047984 */ /* 0x0002620000000c00 */
[----:B0---4-:R-:W-:Y:S01]  /*3150*/  IADD3 R10, P3, R18, R14, RZ ;  /* 0x0000000e120a7210 */ /* 0x011fe20007f7e0ff */
[----:B------:R-:W-:Y:S04]  /*3160*/  BSSY B2, `(.L_x_5240) ;  /* 0x000006f000027945 */ /* 0x000fe80003800000 */
[----:B--2---:R-:W-:Y:S01]  /*3170*/  IMAD.X R11, R97, 0x1, R19, P3 ;  /* 0x00000001610b7824 */ /* 0x004fe200018e0613 */
[----:B------:R-:W-:-:S13]  /*3180*/  ISETP.GE.AND P3, PT, R206, R96, PT ;  /* 0x00000060ce00720c */ /* 0x000fda0003f66270 */
[----:B------:R-:W-:Y:S05]  /*3190*/  @P3 BRA `(.L_x_5241) ;  /* 0x0000000400ac3947 */ /* 0x000fea0003800000 */
[----:B------:R-:W-:Y:S02]  /*31a0*/  SHF.R.U32.HI R109, RZ, 0x8, R47 ;  /* 0x00000008ff6d7819 */ /* 0x000fe4000001162f */
[----:B------:R-:W-:Y:S02]  /*31b0*/  LOP3.LUT R13, R95, 0xff, RZ, 0xc0, !PT ;  /* 0x000000ff5f0d7812 */ /* 0x000fe400078ec0ff */
[----:B------:R-:W-:Y:S02]  /*31c0*/  SHF.R.U32.HI R94, RZ, 0x18, R95 ;  /* 0x00000018ff5e7819 */ /* 0x000fe4000001165f */
[----:B------:R-:W-:Y:S02]  /*31d0*/  LOP3.LUT R12, R47, 0xff, RZ, 0xc0, !PT ;  /* 0x000000ff2f0c7812 */ /* 0x000fe400078ec0ff */
[----:B---3--:R-:W-:Y:S02]  /*31e0*/  SHF.R.U32.HI R99, RZ, 0x18, R47 ;  /* 0x00000018ff637819 */ /* 0x008fe4000001162f */
[----:B------:R-:W-:-:S02]  /*31f0*/  SHF.R.U32.HI R15, RZ, 0x8, R95 ;  /* 0x00000008ff0f7819 */ /* 0x000fc4000001165f */
[----:B------:R-:W-:Y:S01]  /*3200*/  PRMT R94, R94, 0x654, R13 ;  /* 0x000006545e5e7816 */ /* 0x000fe2000000000d */
[----:B------:R-:W-:Y:S01]  /*3210*/  IMAD.SHL.U32 R13, R109, 0x100, RZ ;  /* 0x000001006d0d7824 */ /* 0x000fe200078e00ff */
[----:B------:R-:W-:Y:S01]  /*3220*/  SHF.R.U32.HI R110, RZ, 0x10, R47 ;  /* 0x00000010ff6e7819 */ /* 0x000fe2000001162f */
[----:B------:R-:W-:Y:S01]  /*3230*/  IMAD.SHL.U32 R15, R15, 0x100, RZ ;  /* 0x000001000f0f7824 */ /* 0x000fe200078e00ff */
[----:B------:R-:W-:Y:S02]  /*3240*/  SHF.R.U32.HI R47, RZ, 0x10, R95 ;  /* 0x00000010ff2f7819 */ /* 0x000fe4000001165f */
[----:B------:R-:W-:Y:S01]  /*3250*/  PRMT R46, R99, 0x654, R12 ;  /* 0x00000654632e7816 */ /* 0x000fe2000000000c */
[----:B-1----:R-:W-:Y:S01]  /*3260*/  IMAD.MOV.U32 R12, RZ, RZ, R4 ;  /* 0x000000ffff0c7224 */ /* 0x002fe200078e0004 */
[----:B------:R-:W-:Y:S01]  /*3270*/  LOP3.LUT R94, R94, 0xff00, R15, 0xf8, !PT ;  /* 0x0000ff005e5e7812 */ /* 0x000fe200078ef80f */
[----:B------:R-:W-:Y:S01]  /*3280*/  IMAD.U32 R47, R47, 0x10000, RZ ;  /* 0x000100002f2f7824 */ /* 0x000fe200078e00ff */
[----:B------:R-:W-:Y:S01]  /*3290*/  LOP3.LUT R46, R46, 0xff00, R13, 0xf8, !PT ;  /* 0x0000ff002e2e7812 */ /* 0x000fe200078ef80d */
[----:B------:R-:W-:Y:S01]  /*32a0*/  IMAD.U32 R13, R110, 0x10000, RZ ;  /* 0x000100006e0d7824 */ /* 0x000fe200078e00ff */
[----:B------:R-:W-:-:S02]  /*32b0*/  F2FP.F16.E4M3.UNPACK_B R4, R5 ;  /* 0x00000005ff04723e */ /* 0x000fc400020006ff */
[----:B------:R-:W-:Y:S02]  /*32c0*/  F2FP.F16.E4M3.UNPACK_B R15, R115.H1 ;  /* 0x00000073ff0f723e */ /* 0x000fe400030006ff */
[----:B------:R-:W-:Y:S01]  /*32d0*/  LOP3.LUT R95, R46, 0xff0000, R13, 0xf8, !PT ;  /* 0x00ff00002e5f7812 */ /* 0x000fe200078ef80d */
[--C-:B------:R-:W-:Y:S01]  /*32e0*/  HADD2.F32 R13, -RZ, R4.reuse.H1_H1 ;  /* 0x30000004ff0d7230 */ /* 0x100fe20000004100 */
[----:B------:R-:W-:Y:S01]  /*32f0*/  LOP3.LUT R110, R94, 0xff0000, R47, 0xf8, !PT ;  /* 0x00ff00005e6e7812 */ /* 0x000fe200078ef82f */
[--C-:B------:R-:W-:Y:S01]  /*3300*/  HADD2.F32 R99, -RZ, R15.reuse.H0_H0 ;  /* 0x2000000fff637230 */ /* 0x100fe20000004100 */
[----:B------:R-:W-:Y:S01]  /*3310*/  F2FP.F16.E4M3.UNPACK_B R47, R113.H1 ;  /* 0x00000071ff2f723e */ /* 0x000fe200030006ff */
[----:B------:R-:W-:Y:S01]  /*3320*/  HADD2.F32 R4, -RZ, R4.H0_H0 ;  /* 0x20000004ff047230 */ /* 0x000fe20000004100 */
[----:B------:R-:W-:Y:S01]  /*3330*/  F2FP.F16.E4M3.UNPACK_B R5, R5.H1 ;  /* 0x00000005ff05723e */ /* 0x000fe200030006ff */
[----:B------:R-:W-:Y:S02]  /*3340*/  HADD2.F32 R109, -RZ, R15.H1_H1 ;  /* 0x3000000fff6d7230 */ /* 0x000fe40000004100 */
[----:B------:R-:W-:Y:S01]  /*3350*/  FMUL.FTZ R111, R13, R99 ;  /* 0x000000630d6f7220 */ /* 0x000fe20000410000 */
[----:B------:R-:W-:-:S02]  /*3360*/  HADD2.F32 R94, -RZ, R47.H0_H0 ;  /* 0x2000002fff5e7230 */ /* 0x000fc40000004100 */
[----:B------:R-:W-:Y:S01]  /*3370*/  FMUL.FTZ R112, R4, R99 ;  /* 0x0000006304707220 */ /* 0x000fe20000410000 */
[--C-:B------:R-:W-:Y:S01]  /*3380*/  HADD2.F32 R46, -RZ, R5.reuse.H1_H1 ;  /* 0x30000005ff2e7230 */ /* 0x100fe20000004100 */
[----:B------:R-:W-:Y:S01]  /*3390*/  F2FP.F16.E4M3.UNPACK_B R99, R115 ;  /* 0x00000073ff63723e */ /* 0x000fe200020006ff */
[----:B------:R-:W-:Y:S02]  /*33a0*/  HADD2.F32 R15, -RZ, R5.H0_H0 ;  /* 0x20000005ff0f7230 */ /* 0x000fe40000004100 */
[----:B------:R-:W-:Y:S01]  /*33b0*/  FFMA.FTZ R5, R13, R94, R112 ;  /* 0x0000005e0d057223 */ /* 0x000fe20000010070 */
[----:B------:R-:W-:Y:S02]  /*33c0*/  HADD2.F32 R47, -RZ, R47.H1_H1 ;  /* 0x3000002fff2f7230 */ /* 0x000fe40000004100 */
[-C--:B------:R-:W-:Y:S01]  /*33d0*/  FMUL.FTZ R114, R46, R109.reuse ;  /* 0x0000006d2e727220 */ /* 0x080fe20000410000 */
[-C--:B------:R-:W-:Y:S01]  /*33e0*/  F2FP.F16.E4M3.UNPACK_B R13, R12.reuse.H1 ;  /* 0x0000000cff0d723e */ /* 0x080fe200030006ff */
[C---:B------:R-:W-:Y:S01]  /*33f0*/  FMUL.FTZ R109, R15.reuse, R109 ;  /* 0x0000006d0f6d7220 */ /* 0x040fe20000410000 */
[----:B------:R-:W-:Y:S01]  /*3400*/  F2FP.F16.E4M3.UNPACK_B R12, R12 ;  /* 0x0000000cff0c723e */ /* 0x000fe200020006ff */
[----:B------:R-:W-:Y:S01]  /*3410*/  FFMA.FTZ R4, R4, R94, -R111 ;  /* 0x0000005e04047223 */ /* 0x000fe2000001086f */
[-C--:B------:R-:W-:Y:S01]  /*3420*/  FFMA.FTZ R111, R15, R47.reuse, -R114 ;  /* 0x0000002f0f6f7223 */ /* 0x080fe20000010872 */
[----:B------:R-:W-:Y:S01]  /*3430*/  FFMA.FTZ R116, R46, R47, R109 ;  /* 0x0000002f2e747223 */ /* 0x000fe2000001006d */
[--C-:B------:R-:W-:Y:S01]  /*3440*/  HADD2.F32 R15, -RZ, R13.reuse.H0_H0 ;  /* 0x2000000dff0f7230 */ /* 0x100fe20000004100 */
[----:B------:R-:W-:Y:S01]  /*3450*/  F2FP.F16.E4M3.UNPACK_B R47, R113 ;  /* 0x00000071ff2f723e */ /* 0x000fe200020006ff */
[----:B------:R-:W-:-:S02]  /*3460*/  HADD2.F32 R46, -RZ, R13.H1_H1 ;  /* 0x3000000dff2e7230 */ /* 0x000fc40000004100 */
[--C-:B------:R-:W-:Y:S01]  /*3470*/  HADD2.F32 R109, -RZ, R99.reuse.H1_H1 ;  /* 0x30000063ff6d7230 */ /* 0x100fe20000004100 */
[----:B------:R-:W-:Y:S01]  /*3480*/  F2FP.SATFINITE.E4M3.F32.PACK_AB_MERGE_C R119, R116, R111, RZ ;  /* 0x0000006f7477723e */ /* 0x000fe200048070ff */
[--C-:B------:R-:W-:Y:S02]  /*3490*/  HADD2.F32 R13, -RZ, R12.reuse.H0_H0 ;  /* 0x2000000cff0d7230 */ /* 0x100fe40000004100 */
[----:B------:R-:W-:Y:S02]  /*34a0*/  HADD2.F32 R99, -RZ, R99.H0_H0 ;  /* 0x20000063ff637230 */ /* 0x000fe40000004100 */
[-C--:B------:R-:W-:Y:S01]  /*34b0*/  FMUL.FTZ R114, R46, R109.reuse ;  /* 0x0000006d2e727220 */ /* 0x080fe20000410000 */
[----:B------:R-:W-:Y:S02]  /*34c0*/  HADD2.F32 R12, -RZ, R12.H1_H1 ;  /* 0x3000000cff0c7230 */ /* 0x000fe40000004100 */
[----:B------:R-:W-:Y:S01]  /*34d0*/  FMUL.FTZ R109, R15, R109 ;  /* 0x0000006d0f6d7220 */ /* 0x000fe20000410000 */
[--C-:B------:R-:W-:Y:S01]  /*34e0*/  HADD2.F32 R94, -RZ, R47.reuse.H1_H1 ;  /* 0x3000002fff5e7230 */ /* 0x100fe20000004100 */
[----:B------:R-:W-:Y:S01]  /*34f0*/  F2FP.SATFINITE.E4M3.F32.PACK_AB_MERGE_C R5, R5, R4, R119 ;  /* 0x000000040505723e */ /* 0x000fe20004807077 */
        /* <DEDUP_REMOVED lines=9> */
[-C--:B------:R-:W-:Y:S01]  /*3590*/  F2FP.F16.E4M3.UNPACK_B R47, R95.reuse.H1 ;  /* 0x0000005fff2f723e */ /* 0x080fe200030006ff */
        /* <DEDUP_REMOVED lines=24> */
[----:B------:R-:W-:Y:S01]  /*3720*/  HADD2.F32 R13, -RZ, R7.H1_H1 ;  /* 0x30000007ff0d7230 */ /* 0x000fe20000004100 */
[----:B------:R-:W-:Y:S01]  /*3730*/  F2FP.SATFINITE.E4M3.F32.PACK_AB_MERGE_C R4, R113, R112, R118 ;  /* 0x000000707104723e */ /* 0x000fe20004807076 */
[--C-:B------:R-:W-:Y:S02]  /*3740*/  HADD2.F32 R7, -RZ, R6.reuse.H0_H0 ;  /* 0x20000006ff077230 */ /* 0x100fe40000004100 */
[-C--:B------:R-:W-:Y:S01]  /*3750*/  FMUL.FTZ R94, R12, R99.reuse ;  /* 0x000000630c5e7220 */ /* 0x080fe20000410000 */
[----:B------:R-:W-:Y:S02]  /*3760*/  HADD2.F32 R6, -RZ, R6.H1_H1 ;  /* 0x30000006ff067230 */ /* 0x000fe40000004100 */
[----:B------:R-:W-:Y:S01]  /*3770*/  FMUL.FTZ R109, R13, R99 ;  /* 0x000000630d6d7220 */ /* 0x000fe20000410000 */
[----:B------:R-:W-:Y:S01]  /*3780*/  HADD2.F32 R110, -RZ, R110.H0_H0 ;  /* 0x2000006eff6e7230 */ /* 0x000fe20000004100 */
[----:B------:R-:W-:Y:S01]  /*3790*/  F2FP.SATFINITE.E4M3.F32.PACK_AB_MERGE_C R111, R114, R111, RZ ;  /* 0x0000006f726f723e */ /* 0x000fe200048070ff */
[----:B------:R-:W-:Y:S01]  /*37a0*/  HADD2.F32 R47, -RZ, R47.H0_H0 ;  /* 0x2000002fff2f7230 */ /* 0x000fe20000004100 */
[----:B------:R-:W-:Y:S01]  /*37b0*/  F2FP.SATFINITE.E4M3.F32.PACK_AB_MERGE_C R115, R116, R115, RZ ;  /* 0x000000737473723e */ /* 0x000fe200048070ff */
[----:B------:R-:W-:-:S02]  /*37c0*/  HADD2.F32 R95, -RZ, R95.H0_H0 ;  /* 0x2000005fff5f7230 */ /* 0x000fc40000004100 */
[-C--:B------:R-:W-:Y:S01]  /*37d0*/  FMUL.FTZ R46, R6, R110.reuse ;  /* 0x0000006e062e7220 */ /* 0x080fe20000410000 */
[----:B------:R-:W-:Y:S01]  /*37e0*/  FMUL.FTZ R15, R7, R110 ;  /* 0x0000006e070f7220 */ /* 0x000fe20000410000 */
[-C--:B------:R-:W-:Y:S01]  /*37f0*/  FFMA.FTZ R109, R12, R47.reuse, -R109 ;  /* 0x0000002f0c6d7223 */ /* 0x080fe2000001086d */
[----:B------:R-:W-:Y:S01]  /*3800*/  FFMA.FTZ R94, R13, R47, R94 ;  /* 0x0000002f0d5e7223 */ /* 0x000fe2000001005e */
[-C--:B------:R-:W-:Y:S01]  /*3810*/  FFMA.FTZ R46, R7, R95.reuse, -R46 ;  /* 0x0000005f072e7223 */ /* 0x080fe2000001082e */
[----:B------:R-:W-:-:S03]  /*3820*/  FFMA.FTZ R15, R6, R95, R15 ;  /* 0x0000005f060f7223 */ /* 0x000fc6000001000f */
[----:B------:R-:W-:Y:S02]  /*3830*/  F2FP.SATFINITE.E4M3.F32.PACK_AB_MERGE_C R7, R94, R109, R115 ;  /* 0x0000006d5e07723e */ /* 0x000fe40004807073 */
[----:B------:R-:W-:-:S07]  /*3840*/  F2FP.SATFINITE.E4M3.F32.PACK_AB_MERGE_C R6, R15, R46, R111 ;  /* 0x0000002e0f06723e */ /* 0x000fce000480706f */
.L_x_5241:
[----:B------:R-:W-:Y:S05]  /*3850*/  BSYNC B2 ;  /* 0x0000000000027941 */ /* 0x000fea0003800000 */
.L_x_5240:
[----:B-1----:R0:W-:Y:S02]  /*3860*/  ST.E.128 desc[UR42][R10.64], R4 ;  /* 0x000000040a007985 */ /* 0x0021e4000c101d2a */
.L_x_5239:
[----:B------:R-:W-:Y:S05]  /*3870*/  BSYNC B1 ;  /* 0x0000000000017941 */ /* 0x000fea0003800000 */
.L_x_5238:
[----:B------:R-:W-:Y:S01]  /*3880*/  ISETP.NE.AND P3, PT, R3, RZ, PT ;  /* 0x000000ff0300720c */ /* 0x000fe20003f65270 */
[----:B------:R-:W-:-:S12]  /*3890*/  BSSY B1, `(.L_x_5242) ;  /* 0x0000076000017945 */ /* 0x000fd80003800000 */
[----:B------:R-:W-:Y:S05]  /*38a0*/  @!P3 BRA `(.L_x_5243) ;  /* 0x0000000400d0b947 */ /* 0x000fea0003800000 */
[----:B0-----:R-:W-:Y:S01]  /*38b0*/  IMAD.SHL.U32 R4, R213, 0x10, RZ ;  /* 0x00000010d5047824 */ /* 0x001fe200078e00ff */
[----:B------:R-:W-:Y:S04]  /*38c0*/  BSSY B2, `(.L_x_5244) ;  /* 0x0000071000027945 */ /* 0x000fe80003800000 */
[----:B----4-:R-:W-:-:S04]  /*38d0*/  IADD3 R10, P3, R14, R4, RZ ;  /* 0x000000040e0a7210 */ /* 0x010fc80007f7e0ff */
[----:B--2---:R-:W-:Y:S02]  /*38e0*/  LEA.HI.X.SX32 R11, R4, R97, 0x1, P3 ;  /* 0x00000061040b7211 */ /* 0x004fe400018f0eff */
[----:B------:R0:W2:Y:S01]  /*38f0*/  LDS.128 R4, [R85+0x1e400] ;  /* 0x01e4000055047984 */ /* 0x0000a20000000c00 */
[----:B------:R-:W-:-:S13]  /*3900*/  ISETP.GE.AND P3, PT, R223, R96, PT ;  /* 0x00000060df00720c */ /* 0x000fda0003f66270 */
[----:B0-----:R-:W-:Y:S05]  /*3910*/  @P3 BRA `(.L_x_5245) ;  /* 0x0000000400ac3947 */ /* 0x001fea0003800000 */
[----:B------:R-:W-:Y:S02]  /*3920*/  SHF.R.U32.HI R94, RZ, 0x8, R43 ;  /* 0x00000008ff5e7819 */ /* 0x000fe4000001162b */
[----:B------:R-:W-:Y:S02]  /*3930*/  SHF.R.U32.HI R42, RZ, 0x18, R45 ;  /* 0x00000018ff2a7819 */ /* 0x000fe4000001162d */
[----:B------:R-:W-:Y:S02]  /*3940*/  LOP3.LUT R15, R45, 0xff, RZ, 0xc0, !PT ;  /* 0x000000ff2d0f7812 */ /* 0x000fe400078ec0ff */
[----:B------:R-:W-:Y:S02]  /*3950*/  SHF.R.U32.HI R13, RZ, 0x18, R43 ;  /* 0x00000018ff0d7819 */ /* 0x000fe4000001162b */
[----:B------:R-:W-:Y:S02]  /*3960*/  LOP3.LUT R12, R43, 0xff, RZ, 0xc0, !PT ;  /* 0x000000ff2b0c7812 */ /* 0x000fe400078ec0ff */
[----:B------:R-:W-:-:S02]  /*3970*/  SHF.R.U32.HI R44, RZ, 0x8, R45 ;  /* 0x00000008ff2c7819 */ /* 0x000fc4000001162d */
[----:B------:R-:W-:Y:S01]  /*3980*/  PRMT R15, R42, 0x654, R15 ;  /* 0x000006542a0f7816 */ /* 0x000fe2000000000f */
[----:B------:R-:W-:Y:S01]  /*3990*/  IMAD.SHL.U32 R42, R94, 0x100, RZ ;  /* 0x000001005e2a7824 */ /* 0x000fe200078e00ff */
[----:B------:R-:W-:Y:S01]  /*39a0*/  SHF.R.U32.HI R47, RZ, 0x10, R43 ;  /* 0x00000010ff2f7819 */ /* 0x000fe2000001162b */
[----:B------:R-:W-:Y:S01]  /*39b0*/  IMAD.SHL.U32 R44, R44, 0x100, RZ ;  /* 0x000001002c2c7824 */ /* 0x000fe200078e00ff */
[----:B------:R-:W-:Y:S01]  /*39c0*/  PRMT R13, R13, 0x654, R12 ;  /* 0x000006540d0d7816 */ /* 0x000fe2000000000c */
[----:B--2---:R-:W-:Y:S01]  /*39d0*/  IMAD.MOV.U32 R12, RZ, RZ, R4 ;  /* 0x000000ffff0c7224 */ /* 0x004fe200078e0004 */
[----:B------:R-:W-:Y:S02]  /*39e0*/  SHF.R.U32.HI R46, RZ, 0x10, R45 ;  /* 0x00000010ff2e7819 */ /* 0x000fe4000001162d */
[----:B------:R-:W-:Y:S01]  /*39f0*/  LOP3.LUT R13, R13, 0xff00, R42, 0xf8, !PT ;  /* 0x0000ff000d0d7812 */ /* 0x000fe200078ef82a */
[----:B------:R-:W-:Y:S01]  /*3a00*/  IMAD.U32 R42, R47, 0x10000, RZ ;  /* 0x000100002f2a7824 */ /* 0x000fe200078e00ff */
[----:B------:R-:W-:Y:S01]  /*3a10*/  LOP3.LUT R43, R15, 0xff00, R44, 0xf8, !PT ;  /* 0x0000ff000f2b7812 */ /* 0x000fe200078ef82c */
[----:B------:R-:W-:Y:S01]  /*3a20*/  IMAD.U32 R46, R46, 0x10000, RZ ;  /* 0x000100002e2e7824 */ /* 0x000fe200078e00ff */
[----:B------:R-:W-:-:S02]  /*3a30*/  F2FP.F16.E4M3.UNPACK_B R15, R108.H1 ;  /* 0x0000006cff0f723e */ /* 0x000fc400030006ff */
[-C--:B------:R-:W-:Y:S02]  /*3a40*/  F2FP.F16.E4M3.UNPACK_B R4, R5.reuse ;  /* 0x00000005ff04723e */ /* 0x080fe400020006ff */
[----:B------:R-:W-:Y:S01]  /*3a50*/  F2FP.F16.E4M3.UNPACK_B R5, R5.H1 ;  /* 0x00000005ff05723e */ /* 0x000fe200030006ff */
[--C-:B------:R-:W-:Y:S01]  /*3a60*/  HADD2.F32 R45, -RZ, R15.reuse.H0_H0 ;  /* 0x2000000fff2d7230 */ /* 0x100fe20000004100 */
[----:B------:R-:W-:Y:S01]  /*3a70*/  LOP3.LUT R44, R13, 0xff0000, R42, 0xf8, !PT ;  /* 0x00ff00000d2c7812 */ /* 0x000fe200078ef82a */
[--C-:B------:R-:W-:Y:S01]  /*3a80*/  HADD2.F32 R13, -RZ, R4.reuse.H1_H1 ;  /* 0x30000004ff0d7230 */ /* 0x100fe20000004100 */
[----:B------:R-:W-:Y:S01]  /*3a90*/  LOP3.LUT R47, R43, 0xff0000, R46, 0xf8, !PT ;  /* 0x00ff00002b2f7812 */ /* 0x000fe200078ef82e */
[----:B------:R-:W-:Y:S01]  /*3aa0*/  HADD2.F32 R46, -RZ, R15.H1_H1 ;  /* 0x3000000fff2e7230 */ /* 0x000fe20000004100 */
[----:B------:R-:W-:Y:S01]  /*3ab0*/  F2FP.F16.E4M3.UNPACK_B R42, R107.H1 ;  /* 0x0000006bff2a723e */ /* 0x000fe200030006ff */
[----:B------:R-:W-:Y:S02]  /*3ac0*/  HADD2.F32 R15, -RZ, R5.H1_H1 ;  /* 0x30000005ff0f7230 */ /* 0x000fe40000004100 */
[----:B------:R-:W-:Y:S01]  /*3ad0*/  FMUL.FTZ R95, R13, R45 ;  /* 0x0000002d0d5f7220 */ /* 0x000fe20000410000 */
[----:B------:R-:W-:Y:S01]  /*3ae0*/  HADD2.F32 R4, -RZ, R4.H0_H0 ;  /* 0x20000004ff047230 */ /* 0x000fe20000004100 */
[----:B------:R-:W-:Y:S01]  /*3af0*/  F2FP.F16.E4M3.UNPACK_B R108, R108 ;  /* 0x0000006cff6c723e */ /* 0x000fe200020006ff */
[----:B------:R-:W-:-:S02]  /*3b00*/  HADD2.F32 R43, -RZ, R42.H0_H0 ;  /* 0x2000002aff2b7230 */ /* 0x000fc40000004100 */
[-C--:B------:R-:W-:Y:S01]  /*3b10*/  FMUL.FTZ R110, R15, R46.reuse ;  /* 0x0000002e0f6e7220 */ /* 0x080fe20000410000 */
[----:B------:R-:W-:Y:S02]  /*3b20*/  HADD2.F32 R5, -RZ, R5.H0_H0 ;  /* 0x20000005ff057230 */ /* 0x000fe40000004100 */
[C---:B------:R-:W-:Y:S01]  /*3b30*/  FMUL.FTZ R94, R4.reuse, R45 ;  /* 0x0000002d045e7220 */ /* 0x040fe20000410000 */
[----:B------:R-:W-:Y:S01]  /*3b40*/  HADD2.F32 R42, -RZ, R42.H1_H1 ;  /* 0x3000002aff2a7230 */ /* 0x000fe20000004100 */
[----:B------:R-:W-:Y:S01]  /*3b50*/  F2FP.F16.E4M3.UNPACK_B R107, R107 ;  /* 0x0000006bff6b723e */ /* 0x000fe200020006ff */
[-C--:B------:R-:W-:Y:S01]  /*3b60*/  FFMA.FTZ R4, R4, R43.reuse, -R95 ;  /* 0x0000002b04047223 */ /* 0x080fe2000001085f */
[----:B------:R-:W-:Y:S01]  /*3b70*/  FMUL.FTZ R46, R5, R46 ;  /* 0x0000002e052e7220 */ /* 0x000fe20000410000 */
[----:B---3--:R-:W-:Y:S01]  /*3b80*/  FFMA.FTZ R99, R13, R43, R94 ;  /* 0x0000002b0d637223 */ /* 0x008fe2000001005e */
        /* <DEDUP_REMOVED lines=10> */
[--C-:B------:R-:W-:Y:S02]  /*3c30*/  HADD2.F32 R5, -RZ, R12.reuse.H0_H0 ;  /* 0x2000000cff057230 */ /* 0x100fe40000004100 */
[----:B------:R-:W-:Y:S01]  /*3c40*/  FMUL.FTZ R94, R15, R46 ;  /* 0x0000002e0f5e7220 */ /* 0x000fe20000410000 */
[----:B------:R-:W-:-:S02]  /*3c50*/  HADD2.F32 R12, -RZ, R12.H1_H1 ;  /* 0x3000000cff0c7230 */ /* 0x000fc40000004100 */
[--C-:B------:R-:W-:Y:S02]  /*3c60*/  HADD2.F32 R42, -RZ, R107.reuse.H1_H1 ;  /* 0x3000006bff2a7230 */ /* 0x100fe40000004100 */
[-C--:B------:R-:W-:Y:S01]  /*3c70*/  FMUL.FTZ R43, R5, R108.reuse ;  /* 0x0000006c052b7220 */ /* 0x080fe20000410000 */
[----:B------:R-:W-:Y:S02]  /*3c80*/  HADD2.F32 R107, -RZ, R107.H0_H0 ;  /* 0x2000006bff6b7230 */ /* 0x000fe40000004100 */
[C---:B------:R-:W-:Y:S01]  /*3c90*/  FMUL.FTZ R46, R12.reuse, R108 ;  /* 0x0000006c0c2e7220 */ /* 0x040fe20000410000 */
[-C--:B------:R-:W-:Y:S01]  /*3ca0*/  FFMA.FTZ R94, R13, R42.reuse, -R94 ;  /* 0x0000002a0d5e7223 */ /* 0x080fe2000001085e */
[----:B------:R-:W-:Y:S01]  /*3cb0*/  FFMA.FTZ R15, R15, R42, R110 ;  /* 0x0000002a0f0f7223 */ /* 0x000fe2000001006e */
[----:B------:R-:W-:Y:S01]  /*3cc0*/  FFMA.FTZ R108, R12, R107, R43 ;  /* 0x0000006b0c6c7223 */ /* 0x000fe2000001002b */
[----:B------:R-:W-:Y:S01]  /*3cd0*/  F2FP.F16.E4M3.UNPACK_B R12, R7.H1 ;  /* 0x00000007ff0c723e */ /* 0x000fe200030006ff */
        /* <DEDUP_REMOVED lines=19> */
[----:B------:R-:W-:Y:S01]  /*3e10*/  FMUL.FTZ R94, R12, R45 ;  /* 0x0000002d0c5e7220 */ /* 0x000fe20000410000 */
        /* <DEDUP_REMOVED lines=16> */
[CC--:B------:R-:W-:Y:S01]  /*3f20*/  FMUL.FTZ R13, R7.reuse, R43.reuse ;  /* 0x0000002b070d7220 */ /* 0x0c0fe20000410000 */
[----:B------:R-:W-:Y:S01]  /*3f30*/  FMUL.FTZ R110, R12, R43 ;  /* 0x0000002b0c6e7220 */ /* 0x000fe20000410000 */
        /* <DEDUP_REMOVED lines=9> */
.L_x_5245:
[----:B------:R-:W-:Y:S05]  /*3fd0*/  BSYNC B2 ;  /* 0x0000000000027941 */ /* 0x000fea0003800000 */
.L_x_5244:
[----:B--2---:R0:W-:Y:S02]  /*3fe0*/  ST.E.128 desc[UR42][R10.64], R4 ;  /* 0x000000040a007985 */ /* 0x0041e4000c101d2a */
.L_x_5243:
[----:B------:R-:W-:Y:S05]  /*3ff0*/  BSYNC B1 ;  /* 0x0000000000017941 */ /* 0x000fea0003800000 */
.L_x_5242:
        /* <DEDUP_REMOVED lines=10> */
[----:B------:R-:W-:Y:S01]  /*40a0*/  SHF.R.U32.HI R44, RZ, 0x10, R39 ;  /* 0x00000010ff2c7819 */ /* 0x000fe20000011627 */
[----:B--2---:R-:W-:Y:S01]  /*40b0*/  IMAD.MOV.U32 R15, RZ, RZ, R7 ;  /* 0x000000ffff0f7224 */ /* 0x004fe200078e0007 */
[--C-:B------:R-:W-:Y:S02]  /*40c0*/  SHF.R.U32.HI R43, RZ, 0x8, R39.reuse ;  /* 0x00000008ff2b7819 */ /* 0x100fe40000011627 */
[----:B------:R-:W-:Y:S02]  /*40d0*/  LOP3.LUT R12, R39, 0xff, RZ, 0xc0, !PT ;  /* 0x000000ff270c7812 */ /* 0x000fe400078ec0ff */
[----:B------:R-:W-:Y:S01]  /*40e0*/  SHF.R.U32.HI R39, RZ, 0x18, R39 ;  /* 0x00000018ff277819 */ /* 0x000fe20000011627 */
[----:B------:R-:W-:Y:S01]  /*40f0*/  IMAD.SHL.U32 R7, R43, 0x100, RZ ;  /* 0x000001002b077824 */ /* 0x000fe200078e00ff */
[----:B------:R-:W-:Y:S02]  /*4100*/  SHF.R.U32.HI R40, RZ, 0x8, R41 ;  /* 0x00000008ff287819 */ /* 0x000fe40000011629 */
[----:B------:R-:W-:-:S02]  /*4110*/  LOP3.LUT R13, R41, 0xff, RZ, 0xc0, !PT ;  /* 0x000000ff290d7812 */ /* 0x000fc400078ec0ff */
[----:B------:R-:W-:Y:S02]  /*4120*/  SHF.R.U32.HI R38, RZ, 0x18, R41 ;  /* 0x00000018ff267819 */ /* 0x000fe40000011629 */
[----:B------:R-:W-:Y:S02]  /*4130*/  PRMT R12, R39, 0x654, R12 ;  /* 0x00000654270c7816 */ /* 0x000fe4000000000c */
[----:B------:R-:W-:Y:S01]  /*4140*/  PRMT R39, R38, 0x654, R13 ;  /* 0x0000065426277816 */ /* 0x000fe2000000000d */
[----:B------:R-:W-:Y:S01]  /*4150*/  IMAD.SHL.U32 R38, R40, 0x100, RZ ;  /* 0x0000010028267824 */ /* 0x000fe200078e00ff */
[----:B------:R-:W-:Y:S02]  /*4160*/  SHF.R.U32.HI R42, RZ, 0x10, R41 ;  /* 0x00000010ff2a7819 */ /* 0x000fe40000011629 */
[----:B------:R-:W-:Y:S01]  /*4170*/  LOP3.LUT R13, R12, 0xff00, R7, 0xf8, !PT ;  /* 0x0000ff000c0d7812 */ /* 0x000fe200078ef807 */
[----:B------:R-:W-:Y:S01]  /*4180*/  IMAD.U32 R12, R44, 0x10000, RZ ;  /* 0x000100002c0c7824 */ /* 0x000fe200078e00ff */
[----:B------:R-:W-:Y:S01]  /*4190*/  LOP3.LUT R41, R39, 0xff00, R38, 0xf8, !PT ;  /* 0x0000ff0027297812 */ /* 0x000fe200078ef826 */
[----:B------:R-:W-:Y:S01]  /*41a0*/  IMAD.U32 R38, R42, 0x10000, RZ ;  /* 0x000100002a267824 */ /* 0x000fe200078e00ff */
[----:B------:R-:W-:-:S02]  /*41b0*/  F2FP.F16.E4M3.UNPACK_B R39, R106.H1 ;  /* 0x0000006aff27723e */ /* 0x000fc400030006ff */
        /* <DEDUP_REMOVED lines=26> */
[--C-:B------:R-:W-:Y:S02]  /*4360*/  HADD2.F32 R7, -RZ, R5.reuse.H0_H0 ;  /* 0x20000005ff077230 */ /* 0x100fe40000004100 */
        /* <DEDUP_REMOVED lines=15> */
[----:B------:R-:W-:-:S02]  /*4460*/  F2FP.F16.E4M3.UNPACK_B R5, R15.H1 ;  /* 0x0000000fff05723e */ /* 0x000fc400030006ff */
[-C--:B------:R-:W-:Y:S02]  /*4470*/  F2FP.F16.E4M3.UNPACK_B R39, R43.reuse.H1 ;  /* 0x0000002bff27723e */ /* 0x080fe400030006ff */
[----:B---3--:R-:W-:Y:S01]  /*4480*/  F2FP.SATFINITE.E4M3.F32.PACK_AB_MERGE_C R99, R41, R42, RZ ;  /* 0x0000002a2963723e */ /* 0x008fe200048070ff */
        /* <DEDUP_REMOVED lines=15> */
[C---:B------:R-:W-:Y:S01]  /*4580*/  FMUL.FTZ R47, R5.reuse, R41 ;  /* 0x00000029052f7220 */ /* 0x040fe20000410000 */
[----:B------:R-:W-:Y:S01]  /*4590*/  F2FP.F16.E4M3.UNPACK_B R15, R15 ;  /* 0x0000000fff0f723e */ /* 0x000fe200020006ff */
[C---:B------:R-:W-:Y:S01]  /*45a0*/  FMUL.FTZ R42, R4.reuse, R41 ;  /* 0x00000029042a7220 */ /* 0x040fe20000410000 */
[----:B------:R-:W-:Y:S01]  /*45b0*/  F2FP.F16.E4M3.UNPACK_B R6, R6 ;  /* 0x00000006ff06723e */ /* 0x000fe200020006ff */
[-C--:B------:R-:W-:Y:S01]  /*45c0*/  FFMA.FTZ R47, R4, R7.reuse, -R47 ;  /* 0x00000007042f7223 */ /* 0x080fe2000001082f */
[----:B------:R-:W-:Y:S01]  /*45d0*/  FFMA.FTZ R95, R12, R38, R95 ;  /* 0x000000260c5f7223 */ /* 0x000fe2000001005f */
[----:B------:R-:W-:Y:S01]  /*45e0*/  FFMA.FTZ R42, R5, R7, R42 ;  /* 0x00000007052a7223 */ /* 0x000fe2000001002a */
[----:B------:R-:W-:-:S02]  /*45f0*/  HADD2.F32 R5, -RZ, R15.H0_H0 ;  /* 0x2000000fff057230 */ /* 0x000fc40000004100 */
[--C-:B------:R-:W-:Y:S01]  /*4600*/  HADD2.F32 R4, -RZ, R6.reuse.H0_H0 ;  /* 0x20000006ff047230 */ /* 0x100fe20000004100 */
[----:B------:R-:W-:Y:S01]  /*4610*/  F2FP.SATFINITE.E4M3.F32.PACK_AB_MERGE_C R94, R95, R94, RZ ;  /* 0x0000005e5f5e723e */ /* 0x000fe200048070ff */
[----:B------:R-:W-:Y:S01]  /*4620*/  HADD2.F32 R15, -RZ, R15.H1_H1 ;  /* 0x3000000fff0f7230 */ /* 0x000fe20000004100 */
[----:B------:R-:W-:Y:S01]  /*4630*/  F2FP.SATFINITE.E4M3.F32.PACK_AB_MERGE_C R42, R42, R47, RZ ;  /* 0x0000002f2a2a723e */ /* 0x000fe200048070ff */
[----:B------:R-:W-:Y:S02]  /*4640*/  HADD2.F32 R38, -RZ, R39.H0_H0 ;  /* 0x20000027ff267230 */ /* 0x000fe40000004100 */
[----:B------:R-:W-:Y:S02]  /*4650*/  HADD2.F32 R6, -RZ, R6.H1_H1 ;  /* 0x30000006ff067230 */ /* 0x000fe40000004100 */
[----:B------:R-:W-:Y:S02]  /*4660*/  HADD2.F32 R43, -RZ, R43.H0_H0 ;  /* 0x2000002bff2b7230 */ /* 0x000fe40000004100 */
[----:B------:R-:W-:-:S02]  /*4670*/  HADD2.F32 R12, -RZ, R13.H0_H0 ;  /* 0x2000000dff0c7230 */ /* 0x000fc40000004100 */
[----:B------:R-:W-:Y:S02]  /*4680*/  HADD2.F32 R7, -RZ, R40.H0_H0 ;  /* 0x20000028ff077230 */ /* 0x000fe40000004100 */
[-C--:B------:R-:W-:Y:S01]  /*4690*/  FMUL.FTZ R40, R15, R38.reuse ;  /* 0x000000260f287220 */ /* 0x080fe20000410000 */
        /* <DEDUP_REMOVED lines=11> */
.L_x_5249:
[----:B------:R-:W-:Y:S05]  /*4750*/  BSYNC B2 ;  /* 0x0000000000027941 */ /* 0x000fea0003800000 */
.L_x_5248:
[----:B--2---:R0:W-:Y:S02]  /*4760*/  ST.E.128 desc[UR42][R10.64], R4 ;  /* 0x000000040a007985 */ /* 0x0041e4000c101d2a */
.L_x_5247:
[----:B------:R-:W-:Y:S05]  /*4770*/  BSYNC B1 ;  /* 0x0000000000017941 */ /* 0x000fea0003800000 */
.L_x_5246:
[----:B------:R-:W-:Y:S01]  /*4780*/  LOP3.LUT P3, RZ, R57, 0x8, RZ, 0xc0, !PT ;  /* 0x0000000839ff7812 */ /* 0x000fe2000786c0ff */
[----:B------:R-:W-:-:S12]  /*4790*/  BSSY B1, `(.L_x_5250) ;  /* 0x0000076000017945 */ /* 0x000fd80003800000 */
[----:B------:R-:W-:Y:S05]  /*47a0*/  @!P3 BRA `(.L_x_5251) ;  /* 0x0000000400d0b947 */ /* 0x000fea0003800000 */
[----:B0-----:R0:W0:Y:S01]  /*47b0*/  LDS.128 R4, [R85+0x20400] ;  /* 0x0204000055047984 */ /* 0x0010220000000c00 */
[----:B----4-:R-:W-:Y:S01]  /*47c0*/  IADD3 R10, P3, R208, R14, RZ ;  /* 0x0000000ed00a7210 */ /* 0x010fe20007f7e0ff */
[----:B------:R-:W-:Y:S04]  /*47d0*/  BSSY B2, `(.L_x_5252) ;  /* 0x0000070000027945 */ /* 0x000fe80003800000 */
[----:B--2---:R-:W-:Y:S01]  /*47e0*/  IMAD.X R11, R97, 0x1, R221, P3 ;  /* 0x00000001610b7824 */ /* 0x004fe200018e06dd */
[----:B------:R-:W-:-:S13]  /*47f0*/  ISETP.GE.AND P3, PT, R225, R96, PT ;  /* 0x00000060e100720c */ /* 0x000fda0003f66270 */
[----:B------:R-:W-:Y:S05]  /*4800*/  @P3 BRA `(.L_x_5253) ;  /* 0x0000000400b03947 */ /* 0x000fea0003800000 */
[----:B------:R-:W-:Y:S01]  /*4810*/  SHF.R.U32.HI R41, RZ, 0x18, R35 ;  /* 0x00000018ff297819 */ /* 0x000fe20000011623 */
[----:B0-----:R-:W-:Y:S01]  /*4820*/  IMAD.MOV.U32 R15, RZ, RZ, R7 ;  /* 0x000000ffff0f7224 */ /* 0x001fe200078e0007 */
[----:B------:R-:W-:Y:S01]  /*4830*/  LOP3.LUT R12, R35, 0xff, RZ, 0xc0, !PT ;  /* 0x000000ff230c7812 */ /* 0x000fe200078ec0ff */
[----:B------:R-:W-:Y:S01]  /*4840*/  IMAD.MOV.U32 R13, RZ, RZ, R6 ;  /* 0x000000ffff0d7224 */ /* 0x000fe200078e0006 */
[--C-:B------:R-:W-:Y:S02]  /*4850*/  SHF.R.U32.HI R38, RZ, 0x8, R35.reuse ;  /* 0x00000008ff267819 */ /* 0x100fe40000011623 */
[----:B------:R-:W-:Y:S02]  /*4860*/  SHF.R.U32.HI R36, RZ, 0x10, R35 ;  /* 0x00000010ff247819 */ /* 0x000fe40000011623 */
[--C-:B------:R-:W-:Y:S01]  /*4870*/  SHF.R.U32.HI R35, RZ, 0x8, R37.reuse ;  /* 0x00000008ff237819 */ /* 0x100fe20000011625 */
[----:B------:R-:W-:Y:S01]  /*4880*/  IMAD.SHL.U32 R7, R38, 0x100, RZ ;  /* 0x0000010026077824 */ /* 0x000fe200078e00ff */
[----:B------:R-:W-:-:S02]  /*4890*/  SHF.R.U32.HI R39, RZ, 0x18, R37 ;  /* 0x00000018ff277819 */ /* 0x000fc40000011625 */
[----:B------:R-:W-:Y:S01]  /*48a0*/  LOP3.LUT R34, R37, 0xff, RZ, 0xc0, !PT ;  /* 0x000000ff25227812 */ /* 0x000fe200078ec0ff */
        /* <DEDUP_REMOVED lines=9> */
[----:B------:R-:W-:Y:S02]  /*4940*/  F2FP.F16.E4M3.UNPACK_B R6, R5 ;  /* 0x00000005ff06723e */ /* 0x000fe400020006ff */
        /* <DEDUP_REMOVED lines=16> */
[CC--:B------:R-:W-:Y:S01]  /*4a50*/  FMUL.FTZ R6, R12.reuse, R38.reuse ;  /* 0x000000260c067220 */ /* 0x0c0fe20000410000 */
        /* <DEDUP_REMOVED lines=71> */
.L_x_5253:
[----:B------:R-:W-:Y:S05]  /*4ed0*/  BSYNC B2 ;  /* 0x0000000000027941 */ /* 0x000fea0003800000 */
.L_x_5252:
[----:B0-----:R0:W-:Y:S02]  /*4ee0*/  ST.E.128 desc[UR42][R10.64], R4 ;  /* 0x000000040a007985 */ /* 0x0011e4000c101d2a */
.L_x_5251:
[----:B------:R-:W-:Y:S05]  /*4ef0*/  BSYNC B1 ;  /* 0x0000000000017941 */ /* 0x000fea0003800000 */
.L_x_5250:
        /* <DEDUP_REMOVED lines=9> */
[--C-:B------:R-:W-:Y:S01]  /*4f90*/  SHF.R.U32.HI R37, RZ, 0x10, R31.reuse ;  /* 0x00000010ff257819 */ /* 0x100fe2000001161f */
[----:B0-----:R-:W-:Y:S01]  /*4fa0*/  IMAD.MOV.U32 R13, RZ, RZ, R6 ;  /* 0x000000ffff0d7224 */ /* 0x001fe200078e0006 */
[----:B------:R-:W-:Y:S01]  /*4fb0*/  SHF.R.U32.HI R36, RZ, 0x8, R31 ;  /* 0x00000008ff247819 */ /* 0x000fe2000001161f */
[----:B------:R-:W-:Y:S01]  /*4fc0*/  IMAD.MOV.U32 R15, RZ, RZ, R7 ;  /* 0x000000ffff0f7224 */ /* 0x000fe200078e0007 */
[----:B------:R-:W-:Y:S02]  /*4fd0*/  LOP3.LUT R12, R31, 0xff, RZ, 0xc0, !PT ;  /* 0x000000ff1f0c7812 */ /* 0x000fe400078ec0ff */
[----:B------:R-:W-:Y:S01]  /*4fe0*/  SHF.R.U32.HI R35, RZ, 0x18, R31 ;  /* 0x00000018ff237819 */ /* 0x000fe2000001161f */
[----:B------:R-:W-:Y:S01]  /*4ff0*/  IMAD.SHL.U32 R6, R36, 0x100, RZ ;  /* 0x0000010024067824 */ /* 0x000fe200078e00ff */
[----:B------:R-:W-:Y:S02]  /*5000*/  SHF.R.U32.HI R32, RZ, 0x8, R33 ;  /* 0x00000008ff207819 */ /* 0x000fe40000011621 */
[----:B------:R-:W-:-:S02]  /*5010*/  LOP3.LUT R30, R33, 0xff, RZ, 0xc0, !PT ;  /* 0x000000ff211e7812 */ /* 0x000fc400078ec0ff */
[--C-:B------:R-:W-:Y:S02]  /*5020*/  SHF.R.U32.HI R31, RZ, 0x18, R33.reuse ;  /* 0x00000018ff1f7819 */ /* 0x100fe40000011621 */
[----:B------:R-:W-:Y:S02]  /*5030*/  SHF.R.U32.HI R34, RZ, 0x10, R33 ;  /* 0x00000010ff227819 */ /* 0x000fe40000011621 */
[----:B------:R-:W-:Y:S01]  /*5040*/  PRMT R31, R31, 0x654, R30 ;  /* 0x000006541f1f7816 */ /* 0x000fe2000000001e */
[----:B------:R-:W-:Y:S01]  /*5050*/  IMAD.SHL.U32 R30, R32, 0x100, RZ ;  /* 0x00000100201e7824 */ /* 0x000fe200078e00ff */
[----:B------:R-:W-:-:S04]  /*5060*/  PRMT R7, R35, 0x654, R12 ;  /* 0x0000065423077816 */ /* 0x000fc8000000000c */
[----:B------:R-:W-:Y:S01]  /*5070*/  LOP3.LUT R33, R31, 0xff00, R30, 0xf8, !PT ;  /* 0x0000ff001f217812 */ /* 0x000fe200078ef81e */
[----:B------:R-:W-:Y:S01]  /*5080*/  IMAD.U32 R30, R34, 0x10000, RZ ;  /* 0x00010000221e7824 */ /* 0x000fe200078e00ff */
[----:B------:R-:W-:Y:S01]  /*5090*/  LOP3.LUT R12, R7, 0xff00, R6, 0xf8, !PT ;  /* 0x0000ff00070c7812 */ /* 0x000fe200078ef806 */
[----:B------:R-:W-:Y:S01]  /*50a0*/  IMAD.U32 R7, R37, 0x10000, RZ ;  /* 0x0001000025077824 */ /* 0x000fe200078e00ff */
        /* <DEDUP_REMOVED lines=90> */
.L_x_5257:
[----:B------:R-:W-:Y:S05]  /*5650*/  BSYNC B2 ;  /* 0x0000000000027941 */ /* 0x000fea0003800000 */
.L_x_5256:
[----:B0-----:R0:W-:Y:S02]  /*5660*/  ST.E.128 desc[UR42][R10.64], R4 ;  /* 0x000000040a007985 */ /* 0x0011e4000c101d2a */
.L_x_5255:
[----:B------:R-:W-:Y:S05]  /*5670*/  BSYNC B1 ;  /* 0x0000000000017941 */ /* 0x000fea0003800000 */
.L_x_5254:
[----:B------:R-:W-:-:S13]  /*5680*/  LOP3.LUT P3, RZ, R57, 0x20, RZ, 0xc0, !PT ;  /* 0x0000002039ff7812 */ /* 0x000fda000786c0ff */
        /* <DEDUP_REMOVED lines=9> */
[----:B------:R-:W-:Y:S02]  /*5720*/  SHF.R.U32.HI R14, RZ, 0x8, R29 ;  /* 0x00000008ff0e7819 */ /* 0x000fe4000001161d */
[--C-:B------:R-:W-:Y:S01]  /*5730*/  SHF.R.U32.HI R31, RZ, 0x18, R9.reuse ;  /* 0x00000018ff1f7819 */ /* 0x100fe20000011609 */
[----:B------:R-:W-:Y:S01]  /*5740*/  IMAD.SHL.U32 R7, R30, 0x100, RZ ;  /* 0x000001001e077824 */ /* 0x000fe200078e00ff */
[----:B------:R-:W-:Y:S02]  /*5750*/  LOP3.LUT R8, R9, 0xff, RZ, 0xc0, !PT ;  /* 0x000000ff09087812 */ /* 0x000fe400078ec0ff */
[----:B------:R-:W-:Y:S01]  /*5760*/  SHF.R.U32.HI R15, RZ, 0x10, R9 ;  /* 0x00000010ff0f7819 */ /* 0x000fe20000011609 */
[----:B------:R-:W-:Y:S01]  /*5770*/  IMAD.MOV.U32 R9, RZ, RZ, R6 ;  /* 0x000000ffff097224 */ /* 0x000fe200078e0006 */
[----:B------:R-:W-:Y:S01]  /*5780*/  SHF.R.U32.HI R28, RZ, 0x10, R29 ;  /* 0x00000010ff1c7819 */ /* 0x000fe2000001161d */
[----:B------:R-:W-:Y:S01]  /*5790*/  IMAD.SHL.U32 R6, R14, 0x100, RZ ;  /* 0x000001000e067824 */ /* 0x000fe200078e00ff */
[----:B------:R-:W-:-:S02]  /*57a0*/  PRMT R8, R31, 0x654, R8 ;  /* 0x000006541f087816 */ /* 0x000fc40000000008 */
[----:B------:R-:W-:Y:S01]  /*57b0*/  LOP3.LUT R13, R29, 0xff0000ff, RZ, 0xc0, !PT ;  /* 0xff0000ff1d0d7812 */ /* 0x000fe200078ec0ff */
[----:B------:R-:W-:Y:S01]  /*57c0*/  IMAD.U32 R28, R28, 0x10000, RZ ;  /* 0x000100001c1c7824 */ /* 0x000fe200078e00ff */
[----:B------:R-:W-:Y:S01]  /*57d0*/  LOP3.LUT R7, R8, 0xff00, R7, 0xf8, !PT ;  /* 0x0000ff0008077812 */ /* 0x000fe200078ef807 */
[----:B------:R-:W-:Y:S01]  /*57e0*/  IMAD.U32 R8, R15, 0x10000, RZ ;  /* 0x000100000f087824 */ /* 0x000fe200078e00ff */
[----:B------:R-:W-:Y:S02]  /*57f0*/  LOP3.LUT R13, R13, 0xff00, R6, 0xf8, !PT ;  /* 0x0000ff000d0d7812 */ /* 0x000fe400078ef806 */
        /* <DEDUP_REMOVED lines=11> */
[----:B------:R-:W-:Y:S01]  /*58b0*/  HADD2.F32 R14, -RZ, R13.H0_H0 ;  /* 0x2000000dff0e7230 */ /* 0x000fe20000004100 */
        /* <DEDUP_REMOVED lines=10> */
[-C--:B------:R-:W-:Y:S01]  /*5960*/  FFMA.FTZ R34, R5, R13.reuse, -R6 ;  /* 0x0000000d05227223 */ /* 0x080fe20000010806 */
[-C--:B------:R-:W-:Y:S01]  /*5970*/  F2FP.F16.E4M3.UNPACK_B R5, R4.reuse.H1 ;  /* 0x00000004ff05723e */ /* 0x080fe200030006ff */
        /* <DEDUP_REMOVED lines=45> */
[----:B------:R-:W-:Y:S02]  /*5c50*/  HADD2.F32 R9, -RZ, R9.H1_H1 ;  /* 0x30000009ff097230 */ /* 0x000fe40000004100 */
[----:B------:R-:W-:Y:S01]  /*5c60*/  FFMA.FTZ R34, R7, R13, R34 ;  /* 0x0000000d07227223 */ /* 0x000fe20000010022 */
[--C-:B------:R-:W-:Y:S02]  /*5c70*/  HADD2.F32 R5, -RZ, R12.reuse.H0_H0 ;  /* 0x2000000cff057230 */ /* 0x100fe40000004100 */
[----:B------:R-:W-:Y:S02]  /*5c80*/  HADD2.F32 R12, -RZ, R12.H1_H1 ;  /* 0x3000000cff0c7230 */ /* 0x000fe40000004100 */
[----:B------:R-:W-:Y:S01]  /*5c90*/  FMUL.FTZ R7, R9, R30 ;  /* 0x0000001e09077220 */ /* 0x000fe20000410000 */
        /* <DEDUP_REMOVED lines=11> */
[----:B------:R-:W-:-:S02]  /*5d50*/  F2FP.SATFINITE.E4M3.F32.PACK_AB_MERGE_C R34, R34, R35, RZ ;  /* 0x000000232222723e */ /* 0x000fc400048070ff */
[----:B------:R-:W-:Y:S02]  /*5d60*/  F2FP.SATFINITE.E4M3.F32.PACK_AB_MERGE_C R28, R30, R7, R28 ;  /* 0x000000071e1c723e */ /* 0x000fe4000480701c */
[----:B------:R-:W-:Y:S02]  /*5d70*/  F2FP.SATFINITE.E4M3.F32.PACK_AB_MERGE_C R7, R13, R6, R34 ;  /* 0x000000060d07723e */ /* 0x000fe40004807022 */
[----:B------:R-:W-:Y:S01]  /*5d80*/  F2FP.SATFINITE.E4M3.F32.PACK_AB_MERGE_C R5, R33, R32, R37 ;  /* 0x000000202105723e */ /* 0x000fe20004807025 */
[----:B------:R-:W-:Y:S01]  /*5d90*/  IMAD.MOV.U32 R6, RZ, RZ, R28 ;  /* 0x000000ffff067224 */ /* 0x000fe200078e001c */
[----:B------:R-:W-:-:S07]  /*5da0*/  F2FP.SATFINITE.E4M3.F32.PACK_AB_MERGE_C R4, R98, R31, R36 ;  /* 0x0000001f6204723e */ /* 0x000fce0004807024 */
.L_x_5259:
[----:B------:R-:W-:Y:S05]  /*5db0*/  BSYNC B1 ;  /* 0x0000000000017941 */ /* 0x000fea0003800000 */
.L_x_5258:
[----:B0-----:R0:W-:Y:S01]  /*5dc0*/  ST.E.128 desc[UR42][R10.64], R4 ;  /* 0x000000040a007985 */ /* 0x0011e2000c101d2a */
[----:B------:R-:W-:Y:S05]  /*5dd0*/  BRA `(.L_x_5237) ;  /* 0x00000038000c7947 */ /* 0x000fea0003800000 */
.L_x_5230:
        /* <DEDUP_REMOVED lines=42> */
.L_x_5261:
[----:B------:R-:W-:Y:S05]  /*6080*/  BSYNC B1 ;  /* 0x0000000000017941 */ /* 0x000fea0003800000 */
.L_x_5260:
        /* <DEDUP_REMOVED lines=16> */
.L_x_5262:
[----:B------:R-:W-:Y:S01]  /*6190*/  IMAD R82, R200, 0x8, R16 ;  /* 0x00000008c8527824 */ /* 0x000fe200078e0210 */
[----:B------:R-:W-:Y:S01]  /*61a0*/  SHF.L.U32 R93, R210, 0x1f, RZ ;  /* 0x0000001fd25d7819 */ /* 0x000fe200000006ff */
[----:B------:R-:W-:Y:S03]  /*61b0*/  BSSY B1, `(.L_x_5263) ;  /* 0x0000003000017945 */ /* 0x000fe60003800000 */
[----:B------:R-:W1:Y:S02]  /*61c0*/  SYNCS.PHASECHK.TRANS64.TRYWAIT P4, [R82+URZ+0x2a890], R93 ;  /* 0x02a8905d520075a7 */ /* 0x000e64000808017f */
[----:B-1----:R-:W-:Y:S05]  /*61d0*/  @!P4 BRA `(.L_x_5264) ;  /* 0x0000023800c8c947 */ /* 0x002fea0003800000 */
.L_x_5601:
[----:B------:R-:W-:Y:S05]  /*61e0*/  BSYNC B1 ;  /* 0x0000000000017941 */ /* 0x000fea0003800000 */
.L_x_5263:
[----:B------:R-:W-:-:S03]  /*61f0*/  UMOV UR4, 0xffffffff ;  /* 0xffffffff00047882 */ /* 0x000fc60000000000 */
[----:B------:R-:W-:Y:S05]  /*6200*/  BRA.DIV UR4, `(.L_x_5265) ;  /* 0x0000023a04d07947 */ /* 0x000fea000b800000 */
[----:B------:R-:W2:Y:S04]  /*6210*/  SHFL.IDX PT, R97, R97, RZ, 0x1e1f ;  /* 0x001e1fff61617589 */ /* 0x000ea800000e0000 */
[----:B------:R-:W3:Y:S02]  /*6220*/  SHFL.IDX PT, R99, R99, RZ, 0x1e1f ;  /* 0x001e1fff63637589 */ /* 0x000ee400000e0000 */
.L_x_5605:
[----:B------:R-:W-:Y:S05]  /*6230*/  @P3 BRA `(.L_x_5237) ;  /* 0x0000003000f43947 */ /* 0x000fea0003800000 */
[----:B------:R-:W4:Y:S01]  /*6240*/  LDC R103, c[0x0][0x2f4] ;  /* 0x0000bd00ff677b82 */ /* 0x000f220000000800 */
[----:B------:R-:W-:Y:S01]  /*6250*/  ISETP.NE.AND P3, PT, R54, RZ, PT ;  /* 0x000000ff3600720c */ /* 0x000fe20003f65270 */
[----:B------:R-:W-:Y:S01]  /*6260*/  BSSY B1, `(.L_x_5266) ;  /* 0x00000fc000017945 */ /* 0x000fe20003800000 */
[----:B----4-:R-:W-:-:S11]  /*6270*/  IMAD.IADD R105, R103, 0x1, -R64 ;  /* 0x0000000167697824 */ /* 0x010fd600078e0a40 */
[----:B------:R-:W-:Y:S05]  /*6280*/  @!P3 BRA `(.L_x_5267) ;  /* 0x0000000c00e4b947 */ /* 0x000fea0003800000 */
[----:B------:R-:W-:Y:S01]  /*6290*/  SEL R8, R64, R105, !P0 ;  /* 0x0000006940087207 */ /* 0x000fe20004000000 */
[----:B------:R-:W-:Y:S01]  /*62a0*/  BSSY B2, `(.L_x_5268) ;  /* 0x00000f2000027945 */ /* 0x000fe20003800000 */
[C---:B---3--:R-:W-:Y:S02]  /*62b0*/  IADD3 R94, P3, R58.reuse, R99, RZ ;  /* 0x000000633a5e7210 */ /* 0x048fe40007f7e0ff */
[----:B------:R-:W-:Y:S02]  /*62c0*/  SHF.R.S32.HI R9, RZ, 0x1f, R8 ;  /* 0x0000001fff097819 */ /* 0x000fe40000011408 */
[----:B--2---:R-:W-:Y:S02]  /*62d0*/  LEA.HI.X.SX32 R95, R58, R97, 0x1, P3 ;  /* 0x000000613a5f7211 */ /* 0x004fe400018f0eff */
[----:B------:R-:W-:Y:S02]  /*62e0*/  LEA.HI R9, R9, R8, RZ, 0x5 ;  /* 0x0000000809097211 */ /* 0x000fe400078f28ff */
[----:B------:R-:W-:-:S02]  /*62f0*/  ISETP.GE.AND P3, PT, R18, R96, PT ;  /* 0x000000601200720c */ /* 0x000fc40003f66270 */
[----:B------:R-:W-:-:S04]  /*6300*/  SHF.R.S32.HI R8, RZ, 0x5, R9 ;  /* 0x00000005ff087819 */ /* 0x000fc80000011409 */
        /* <DEDUP_REMOVED lines=8> */
[----:B0-----:R-:W-:Y:S01]  /*6390*/  IADD3 R11, R9, R8, R217 ;  /* 0x00000008090b7210 */ /* 0x001fe20007ffe0d9 */
        /* <DEDUP_REMOVED lines=11> */
[----:B------:R-:W-:Y:S01]  /*6450*/  SHF.R.U32.HI R123, RZ, 0x18, R33 ;  /* 0x00000018ff7b7819 */ /* 0x000fe20000011621 */
[----:B------:R-:W-:Y:S01]  /*6460*/  IMAD.SHL.U32 R8, R124, 0x100, RZ ;  /* 0x000001007c087824 */ /* 0x000fe200078e00ff */
[--C-:B------:R-:W-:Y:S02]  /*6470*/  SHF.R.U32.HI R121, RZ, 0x8, R35.reuse ;  /* 0x00000008ff797819 */ /* 0x100fe40000011623 */
[----:B------:R-:W-:Y:S02]  /*6480*/  PRMT R9, R123, 0x654, R34 ;  /* 0x000006547b097816 */ /* 0x000fe40000000022 */
[----:B------:R-:W-:-:S02]  /*6490*/  SHF.R.U32.HI R122, RZ, 0x10, R35 ;  /* 0x00000010ff7a7819 */ /* 0x000fc40000011623 */
[----:B------:R-:W-:Y:S02]  /*64a0*/  LOP3.LUT R46, R35, 0xff, RZ, 0xc0, !PT ;  /* 0x000000ff232e7812 */ /* 0x000fe400078ec0ff */
[----:B------:R-:W-:Y:S02]  /*64b0*/  SHF.R.U32.HI R119, RZ, 0x8, R45 ;  /* 0x00000008ff777819 */ /* 0x000fe4000001162d */
[----:B------:R-:W-:Y:S02]  /*64c0*/  SHF.R.U32.HI R35, RZ, 0x18, R35 ;  /* 0x00000018ff237819 */ /* 0x000fe40000011623 */
[--C-:B------:R-:W-:Y:S02]  /*64d0*/  SHF.R.U32.HI R120, RZ, 0x10, R45.reuse ;  /* 0x00000010ff787819 */ /* 0x100fe4000001162d */
[----:B------:R-:W-:Y:S02]  /*64e0*/  LOP3.LUT R114, R45, 0xff, RZ, 0xc0, !PT ;  /* 0x000000ff2d727812 */ /* 0x000fe400078ec0ff */
[----:B------:R-:W-:-:S02]  /*64f0*/  SHF.R.U32.HI R45, RZ, 0x18, R45 ;  /* 0x00000018ff2d7819 */ /* 0x000fc4000001162d */
[--C-:B------:R-:W-:Y:S02]  /*6500*/  SHF.R.U32.HI R118, RZ, 0x10, R47.reuse ;  /* 0x00000010ff767819 */ /* 0x100fe4000001162f */
[--C-:B------:R-:W-:Y:S02]  /*6510*/  SHF.R.U32.HI R117, RZ, 0x8, R47.reuse ;  /* 0x00000008ff757819 */ /* 0x100fe4000001162f */
[----:B------:R-:W-:Y:S01]  /*6520*/  LOP3.LUT R115, R47, 0xff, RZ, 0xc0, !PT ;  /* 0x000000ff2f737812 */ /* 0x000fe200078ec0ff */
[----:B------:R-:W-:Y:S01]  /*6530*/  IMAD.U32 R118, R118, 0x10000, RZ ;  /* 0x0001000076767824 */ /* 0x000fe200078e00ff */
[----:B------:R-:W-:Y:S01]  /*6540*/  SHF.R.U32.HI R116, RZ, 0x18, R47 ;  /* 0x00000018ff747819 */ /* 0x000fe2000001162f */
[----:B--2---:R-:W-:Y:S01]  /*6550*/  IMAD.MOV.U32 R47, RZ, RZ, R12 ;  /* 0x000000ffff2f7224 */ /* 0x004fe200078e000c */
[----:B------:R-:W-:Y:S01]  /*6560*/  LOP3.LUT R9, R9, 0xff00, R8, 0xf8, !PT ;  /* 0x0000ff0009097812 */ /* 0x000fe200078ef808 */
[----:B------:R-:W-:Y:S01]  /*6570*/  IMAD.SHL.U32 R8, R121, 0x100, RZ ;  /* 0x0000010079087824 */ /* 0x000fe200078e00ff */
[----:B------:R-:W-:Y:S01]  /*6580*/  SHF.R.U32.HI R125, RZ, 0x10, R33 ;  /* 0x00000010ff7d7819 */ /* 0x000fe20000011621 */
[----:B------:R-:W-:Y:S01]  /*6590*/  IMAD.SHL.U32 R12, R119, 0x100, RZ ;  /* 0x00000100770c7824 */ /* 0x000fe200078e00ff */
[----:B------:R-:W-:Y:S01]  /*65a0*/  PRMT R35, R35, 0x654, R46 ;  /* 0x0000065423237816 */ /* 0x000fe2000000002e */
[----:B------:R-:W-:Y:S01]  /*65b0*/  IMAD.MOV.U32 R33, RZ, RZ, R10 ;  /* 0x000000ffff217224 */ /* 0x000fe200078e000a */
[----:B------:R-:W-:Y:S01]  /*65c0*/  PRMT R45, R45, 0x654, R114 ;  /* 0x000006542d2d7816 */ /* 0x000fe20000000072 */
[----:B------:R-:W-:Y:S01]  /*65d0*/  IMAD.SHL.U32 R34, R117, 0x100, RZ ;  /* 0x0000010075227824 */ /* 0x000fe200078e00ff */
[----:B------:R-:W-:Y:S01]  /*65e0*/  LOP3.LUT R35, R35, 0xff00, R8, 0xf8, !PT ;  /* 0x0000ff0023237812 */ /* 0x000fe200078ef808 */
[----:B------:R-:W-:Y:S01]  /*65f0*/  IMAD.U32 R10, R125, 0x10000, RZ ;  /* 0x000100007d0a7824 */ /* 0x000fe200078e00ff */
[----:B------:R-:W-:Y:S01]  /*6600*/  PRMT R115, R116, 0x654, R115 ;  /* 0x0000065474737816 */ /* 0x000fe20000000073 */
[----:B------:R-:W-:Y:S01]  /*6610*/  IMAD.U32 R8, R122, 0x10000, RZ ;  /* 0x000100007a087824 */ /* 0x000fe200078e00ff */
[----:B------:R-:W-:Y:S01]  /*6620*/  LOP3.LUT R117, R45, 0xff00, R12, 0xf8, !PT ;  /* 0x0000ff002d757812 */ /* 0x000fe200078ef80c */
[----:B------:R-:W-:Y:S01]  /*6630*/  IMAD.U32 R12, R120, 0x10000, RZ ;  /* 0x00010000780c7824 */ /* 0x000fe200078e00ff */
[----:B------:R-:W-:-:S02]  /*6640*/  F2FP.F16.E4M3.UNPACK_B R116, R113.H1 ;  /* 0x00000071ff74723e */ /* 0x000fc400030006ff */
[----:B------:R-:W-:Y:S02]  /*6650*/  F2FP.F16.E4M3.UNPACK_B R114, R47.H1 ;  /* 0x0000002fff72723e */ /* 0x000fe400030006ff */
[----:B------:R-:W-:Y:S02]  /*6660*/  F2FP.F16.E4M3.UNPACK_B R45, R44.H1 ;  /* 0x0000002cff2d723e */ /* 0x000fe400030006ff */
[----:B------:R-:W-:Y:S02]  /*6670*/  LOP3.LUT R119, R115, 0xff00, R34, 0xf8, !PT ;  /* 0x0000ff0073777812 */ /* 0x000fe400078ef822 */
[----:B------:R-:W-:Y:S01]  /*6680*/  LOP3.LUT R10, R9, 0xff0000, R10, 0xf8, !PT ;  /* 0x00ff0000090a7812 */ /* 0x000fe200078ef80a */
[----:B------:R-:W-:Y:S01]  /*6690*/  HADD2.F32 R9, -RZ, R116.H0_H0 ;  /* 0x20000074ff097230 */ /* 0x000fe20000004100 */
[----:B------:R-:W-:Y:S01]  /*66a0*/  LOP3.LUT R8, R35, 0xff0000, R8, 0xf8, !PT ;  /* 0x00ff000023087812 */ /* 0x000fe200078ef808 */
[--C-:B------:R-:W-:Y:S01]  /*66b0*/  HADD2.F32 R35, -RZ, R114.reuse.H0_H0 ;  /* 0x20000072ff237230 */ /* 0x100fe20000004100 */
[----:B------:R-:W-:Y:S01]  /*66c0*/  F2FP.F16.E4M3.UNPACK_B R46, R112.H1 ;  /* 0x00000070ff2e723e */ /* 0x000fe200030006ff */
[----:B------:R-:W-:Y:S01]  /*66d0*/  HADD2.F32 R34, -RZ, R45.H0_H0 ;  /* 0x2000002dff227230 */ /* 0x000fe20000004100 */
[----:B------:R-:W-:Y:S01]  /*66e0*/  F2FP.F16.E4M3.UNPACK_B R44, R44 ;  /* 0x0000002cff2c723e */ /* 0x000fe200020006ff */
[----:B------:R-:W-:-:S02]  /*66f0*/  HADD2.F32 R114, -RZ, R114.H1_H1 ;  /* 0x30000072ff727230 */ /* 0x000fc40000004100 */
[-C--:B------:R-:W-:Y:S01]  /*6700*/  FMUL.FTZ R121, R35, R9.reuse ;  /* 0x0000000923797220 */ /* 0x080fe20000410000 */
[----:B------:R-:W-:Y:S02]  /*6710*/  HADD2.F32 R115, -RZ, R46.H0_H0 ;  /* 0x2000002eff737230 */ /* 0x000fe40000004100 */
[C---:B------:R-:W-:Y:S01]  /*6720*/  FMUL.FTZ R120, R34.reuse, R9 ;  /* 0x0000000922787220 */ /* 0x040fe20000410000 */
        /* <DEDUP_REMOVED lines=53> */
[----:B------:R-:W-:Y:S01]  /*6a80*/  FFMA.FTZ R124, R46, R45, R113 ;  /* 0x0000002d2e7c7223 */ /* 0x000fe20000010071 */
[----:B------:R-:W-:Y:S01]  /*6a90*/  HADD2.F32 R47, -RZ, R111.H0_H0 ;  /* 0x2000006fff2f7230 */ /* 0x000fe20000004100 */
[----:B------:R-:W-:Y:S01]  /*6aa0*/  F2FP.SATFINITE.E4M3.F32.PACK_AB_MERGE_C R35, R122, R35, RZ ;  /* 0x000000237a23723e */ /* 0x000fe200048070ff */
        /* <DEDUP_REMOVED lines=8> */
[----:B------:R-:W-:Y:S01]  /*6b30*/  HADD2.F32 R46, -RZ, R109.H0_H0 ;  /* 0x2000006dff2e7230 */ /* 0x000fe20000004100 */
[----:B------:R-:W-:Y:S01]  /*6b40*/  F2FP.SATFINITE.E4M3.F32.PACK_AB_MERGE_C R35, R119, R118, R35 ;  /* 0x000000767723723e */ /* 0x000fe20004807023 */
        /* <DEDUP_REMOVED lines=36> */
[----:B------:R-:W-:Y:S01]  /*6d90*/  F2FP.SATFINITE.E4M3.F32.PACK_AB_MERGE_C R34, R121, R34, RZ ;  /* 0x000000227922723e */ /* 0x000fe200048070ff */
[--C-:B------:R-:W-:Y:S01]  /*6da0*/  HADD2.F32 R111, -RZ, R112.reuse.H0_H0 ;  /* 0x20000070ff6f7230 */ /* 0x100fe20000004100 */
[----:B------:R-:W-:Y:S01]  /*6db0*/  F2FP.F16.E4M3.UNPACK_B R114, R9.H1 ;  /* 0x00000009ff72723e */ /* 0x000fe200030006ff */
[----:B------:R-:W-:Y:S01]  /*6dc0*/  HADD2.F32 R47, -RZ, R47.H1_H1 ;  /* 0x3000002fff2f7230 */ /* 0x000fe20000004100 */
[----:B------:R-:W-:Y:S01]  /*6dd0*/  F2FP.SATFINITE.E4M3.F32.PACK_AB_MERGE_C R34, R116, R117, R34 ;  /* 0x000000757422723e */ /* 0x000fe20004807022 */
[----:B------:R-:W-:-:S02]  /*6de0*/  HADD2.F32 R112, -RZ, R112.H1_H1 ;  /* 0x30000070ff707230 */ /* 0x000fc40000004100 */
[-C--:B------:R-:W-:Y:S01]  /*6df0*/  FMUL.FTZ R113, R46, R111.reuse ;  /* 0x0000006f2e717220 */ /* 0x080fe20000410000 */
[----:B------:R-:W-:Y:S01]  /*6e00*/  FMUL.FTZ R115, R12, R111 ;  /* 0x0000006f0c737220 */ /* 0x000fe20000410000 */
[----:B------:R-:W-:Y:S02]  /*6e10*/  HADD2.F32 R32, -RZ, R32.H1_H1 ;  /* 0x30000020ff207230 */ /* 0x000fe40000004100 */
[--C-:B------:R-:W-:Y:S02]  /*6e20*/  HADD2.F32 R109, -RZ, R10.reuse.H0_H0 ;  /* 0x2000000aff6d7230 */ /* 0x100fe40000004100 */
[CC--:B------:R-:W-:Y:S01]  /*6e30*/  FMUL.FTZ R121, R47.reuse, R112.reuse ;  /* 0x000000702f797220 */ /* 0x0c0fe20000410000 */
[----:B------:R-:W-:Y:S02]  /*6e40*/  HADD2.F32 R111, -RZ, R10.H1_H1 ;  /* 0x3000000aff6f7230 */ /* 0x000fe40000004100 */
[----:B------:R-:W-:Y:S01]  /*6e50*/  FMUL.FTZ R112, R32, R112 ;  /* 0x0000007020707220 */ /* 0x000fe20000410000 */
[----:B------:R-:W-:Y:S01]  /*6e60*/  F2FP.F16.E4M3.UNPACK_B R10, R11 ;  /* 0x0000000bff0a723e */ /* 0x000fe200020006ff */
[----:B------:R-:W-:Y:S01]  /*6e70*/  FFMA.FTZ R117, R12, R109, -R113 ;  /* 0x0000006d0c757223 */ /* 0x000fe20000010871 */
[----:B------:R-:W-:Y:S01]  /*6e80*/  F2FP.F16.E4M3.UNPACK_B R113, R9 ;  /* 0x00000009ff71723e */ /* 0x000fe200020006ff */
[----:B------:R-:W-:Y:S01]  /*6e90*/  FFMA.FTZ R120, R32, R111, -R121 ;  /* 0x0000006f20787223 */ /* 0x000fe20000010879 */
[----:B------:R-:W-:Y:S01]  /*6ea0*/  F2FP.F16.E4M3.UNPACK_B R32, R15 ;  /* 0x0000000fff20723e */ /* 0x000fe200020006ff */
[----:B------:R-:W-:Y:S01]  /*6eb0*/  FFMA.FTZ R119, R46, R109, R115 ;  /* 0x0000006d2e777223 */ /* 0x000fe20000010073 */
[----:B------:R-:W-:Y:S01]  /*6ec0*/  F2FP.F16.E4M3.UNPACK_B R11, R11.H1 ;  /* 0x0000000bff0b723e */ /* 0x000fe200030006ff */
[----:B------:R-:W-:Y:S01]  /*6ed0*/  FFMA.FTZ R122, R47, R111, R112 ;  /* 0x0000006f2f7a7223 */ /* 0x000fe20000010070 */
[----:B------:R-:W-:Y:S01]  /*6ee0*/  F2FP.F16.E4M3.UNPACK_B R46, R15.H1 ;  /* 0x0000000fff2e723e */ /* 0x000fe200030006ff */
[----:B------:R-:W-:Y:S01]  /*6ef0*/  HADD2.F32 R12, -RZ, R10.H0_H0 ;  /* 0x2000000aff0c7230 */ /* 0x000fe20000004100 */
[-C--:B------:R-:W-:Y:S01]  /*6f00*/  F2FP.F16.E4M3.UNPACK_B R109, R8.reuse.H1 ;  /* 0x00000008ff6d723e */ /* 0x080fe200030006ff */
[----:B------:R-:W-:Y:S01]  /*6f10*/  HADD2.F32 R47, -RZ, R32.H0_H0 ;  /* 0x20000020ff2f7230 */ /* 0x000fe20000004100 */
[----:B------:R-:W-:Y:S01]  /*6f20*/  F2FP.F16.E4M3.UNPACK_B R9, R8 ;  /* 0x00000008ff09723e */ /* 0x000fe200020006ff */
[----:B------:R-:W-:Y:S01]  /*6f30*/  HADD2.F32 R115, -RZ, R113.H0_H0 ;  /* 0x20000071ff737230 */ /* 0x000fe20000004100 */
[----:B------:R-:W-:Y:S01]  /*6f40*/  F2FP.SATFINITE.E4M3.F32.PACK_AB_MERGE_C R117, R120, R117, RZ ;  /* 0x000000757875723e */ /* 0x000fe200048070ff */
[----:B------:R-:W-:Y:S01]  /*6f50*/  HADD2.F32 R15, -RZ, R11.H0_H0 ;  /* 0x2000000bff0f7230 */ /* 0x000fe20000004100 */
[----:B------:R-:W-:Y:S01]  /*6f60*/  F2FP.SATFINITE.E4M3.F32.PACK_AB_MERGE_C R119, R122, R119, RZ ;  /* 0x000000777a77723e */ /* 0x000fe200048070ff */
[----:B------:R-:W-:-:S02]  /*6f70*/  HADD2.F32 R116, -RZ, R114.H0_H0 ;  /* 0x20000072ff747230 */ /* 0x000fc40000004100 */
[-C--:B------:R-:W-:Y:S01]  /*6f80*/  FMUL.FTZ R121, R47, R115.reuse ;  /* 0x000000732f797220 */ /* 0x080fe20000410000 */
[--C-:B------:R-:W-:Y:S02]  /*6f90*/  HADD2.F32 R8, -RZ, R46.reuse.H0_H0 ;  /* 0x2000002eff087230 */ /* 0x100fe40000004100 */
        /* <DEDUP_REMOVED lines=14> */
[C---:B------:R-:W-:Y:S01]  /*7080*/  FMUL.FTZ R47, R11.reuse, R114 ;  /* 0x000000720b2f7220 */ /* 0x040fe20000410000 */
[----:B------:R-:W-:Y:S02]  /*7090*/  HADD2.F32 R109, -RZ, R109.H1_H1 ;  /* 0x3000006dff6d7230 */ /* 0x000fe40000004100 */
[----:B------:R-:W-:Y:S01]  /*70a0*/  FFMA.FTZ R121, R12, R111, -R121 ;  /* 0x0000006f0c797223 */ /* 0x000fe20000010879 */
[----:B------:R-:W-:Y:S02]  /*70b0*/  HADD2.F32 R10, -RZ, R10.H1_H1 ;  /* 0x3000000aff0a7230 */ /* 0x000fe40000004100 */
[----:B------:R-:W-:Y:S01]  /*70c0*/  FMUL.FTZ R15, R32, R113 ;  /* 0x00000071200f7220 */ /* 0x000fe20000410000 */
        /* <DEDUP_REMOVED lines=8> */
[----:B------:R-:W-:Y:S01]  /*7150*/  F2FP.SATFINITE.E4M3.F32.PACK_AB_MERGE_C R46, R46, R115, RZ ;  /* 0x000000732e2e723e */ /* 0x000fe200048070ff */
[----:B------:R-:W-:Y:S01]  /*7160*/  IMAD.MOV.U32 R12, RZ, RZ, R35 ;  /* 0x000000ffff0c7224 */ /* 0x000fe200078e0023 */
[----:B------:R-:W-:Y:S02]  /*7170*/  F2FP.SATFINITE.E4M3.F32.PACK_AB_MERGE_C R9, R13, R44, R117 ;  /* 0x0000002c0d09723e */ /* 0x000fe40004807075 */
[----:B------:R-:W-:Y:S01]  /*7180*/  F2FP.SATFINITE.E4M3.F32.PACK_AB_MERGE_C R11, R10, R121, R11 ;  /* 0x000000790a0b723e */ /* 0x000fe2000480700b */
[----:B------:R-:W-:Y:S01]  /*7190*/  IMAD.MOV.U32 R10, RZ, RZ, R33 ;  /* 0x000000ffff0a7224 */ /* 0x000fe200078e0021 */
[----:B------:R-:W-:Y:S02]  /*71a0*/  F2FP.SATFINITE.E4M3.F32.PACK_AB_MERGE_C R13, R118, R45, R119 ;  /* 0x0000002d760d723e */ /* 0x000fe40004807077 */
[----:B------:R-:W-:-:S07]  /*71b0*/  F2FP.SATFINITE.E4M3.F32.PACK_AB_MERGE_C R15, R113, R124, R46 ;  /* 0x0000007c710f723e */ /* 0x000fce000480702e */
.L_x_5269:
[----:B------:R-:W-:Y:S05]  /*71c0*/  BSYNC B2 ;  /* 0x0000000000027941 */ /* 0x000fea0003800000 */
.L_x_5268:
[----:B------:R-:W-:Y:S01]  /*71d0*/  ISETP.GE.AND P3, PT, R110, R103, PT ;  /* 0x000000676e00720c */ /* 0x000fe20003f66270 */
[----:B0-----:R4:W-:-:S12]  /*71e0*/  ST.E.128 desc[UR42][R94.64], R8 ;  /* 0x000000085e007985 */ /* 0x0019d8000c101d2a */
[----:B------:R-:W-:-:S04]  /*71f0*/  @!P3 IADD3 R32, P4, R99, R110, RZ ;  /* 0x0000006e6320b210 */ /* 0x000fc80007f9e0ff */
[----:B------:R-:W-:-:S05]  /*7200*/  @!P3 LEA.HI.X.SX32 R33, R110, R97, 0x1, P4 ;  /* 0x000000616e21b211 */ /* 0x000fca00020f0eff */
[----:B--2---:R4:W-:Y:S04]  /*7210*/  @!P3 ST.E.128 desc[UR42][R32.64], R12 ;  /* 0x0000000c2000b985 */ /* 0x0049e8000c101d2a */
.L_x_5267:
[----:B------:R-:W-:Y:S05]  /*7220*/  BSYNC B1 ;  /* 0x0000000000017941 */ /* 0x000fea0003800000 */
.L_x_5266:
[----:B------:R-:W-:Y:S01]  /*7230*/  ISETP.NE.AND P3, PT, R3, RZ, PT ;  /* 0x000000ff0300720c */ /* 0x000fe20003f65270 */
[----:B------:R-:W-:-:S12]  /*7240*/  BSSY B1, `(.L_x_5270) ;  /* 0x00000fd000017945 */ /* 0x000fd80003800000 */
[----:B------:R-:W-:Y:S05]  /*7250*/  @!P3 BRA `(.L_x_5271) ;  /* 0x0000000c00ecb947 */ /* 0x000fea0003800000 */
[----:B------:R-:W-:Y:S01]  /*7260*/  ISETP.NE.AND P4, PT, R83, RZ, PT ;  /* 0x000000ff5300720c */ /* 0x000fe20003f85270 */
[----:B------:R-:W-:Y:S01]  /*7270*/  BSSY B2, `(.L_x_5272) ;  /* 0x00000f4000027945 */ /* 0x000fe20003800000 */
[----:B---34-:R-:W-:Y:S02]  /*7280*/  IADD3 R32, P3, R56, R99, RZ ;  /* 0x0000006338207210 */ /* 0x018fe40007f7e0ff */
[----:B------:R-:W-:Y:S02]  /*7290*/  SEL R8, R64, R105, !P4 ;  /* 0x0000006940087207 */ /* 0x000fe40006000000 */
[----:B--2---:R-:W-:Y:S02]  /*72a0*/  LEA.HI.X.SX32 R33, R56, R97, 0x1, P3 ;  /* 0x0000006138217211 */ /* 0x004fe400018f0eff */
[----:B------:R-:W-:Y:S02]  /*72b0*/  SHF.R.S32.HI R9, RZ, 0x1f, R8 ;  /* 0x0000001fff097819 */ /* 0x000fe40000011408 */
[----:B------:R-:W-:-:S02]  /*72c0*/  ISETP.GE.AND P3, PT, R80, R96, PT ;  /* 0x000000605000720c */ /* 0x000fc40003f66270 */
[----:B------:R-:W-:-:S04]  /*72d0*/  LEA.HI R9, R9, R8, RZ, 0x5 ;  /* 0x0000000809097211 */ /* 0x000fc800078f28ff */
        /* <DEDUP_REMOVED lines=19> */
[----:B------:R-:W-:Y:S02]  /*7410*/  SHF.R.U32.HI R115, RZ, 0x18, R29 ;  /* 0x00000018ff737819 */ /* 0x000fe4000001161d */
[----:B------:R-:W-:Y:S01]  /*7420*/  LOP3.LUT R30, R29, 0xff, RZ, 0xc0, !PT ;  /* 0x000000ff1d1e7812 */ /* 0x000fe200078ec0ff */
[----:B------:R-:W-:Y:S01]  /*7430*/  IMAD.SHL.U32 R35, R35, 0x100, RZ ;  /* 0x0000010023237824 */ /* 0x000fe200078e00ff */
[----:B------:R-:W-:Y:S02]  /*7440*/  SHF.R.U32.HI R110, RZ, 0x8, R31 ;  /* 0x00000008ff6e7819 */ /* 0x000fe4000001161f */
[----:B------:R-:W-:Y:S02]  /*7450*/  SHF.R.U32.HI R46, RZ, 0x8, R41 ;  /* 0x00000008ff2e7819 */ /* 0x000fe40000011629 */
[----:B------:R-:W-:-:S02]  /*7460*/  SHF.R.U32.HI R45, RZ, 0x18, R43 ;  /* 0x00000018ff2d7819 */ /* 0x000fc4000001162b */
[----:B------:R-:W-:Y:S02]  /*7470*/  LOP3.LUT R44, R43, 0xff, RZ, 0xc0, !PT ;  /* 0x000000ff2b2c7812 */ /* 0x000fe400078ec0ff */
[----:B------:R-:W-:Y:S01]  /*7480*/  SHF.R.U32.HI R112, RZ, 0x10, R29 ;  /* 0x00000010ff707819 */ /* 0x000fe2000001161d */
[----:B--2---:R-:W-:Y:S01]  /*7490*/  IMAD.MOV.U32 R29, RZ, RZ, R14 ;  /* 0x000000ffff1d7224 */ /* 0x004fe200078e000e */
[----:B------:R-:W-:Y:S02]  /*74a0*/  SHF.R.U32.HI R113, RZ, 0x18, R31 ;  /* 0x00000018ff717819 */ /* 0x000fe4000001161f */
[----:B------:R-:W-:Y:S02]  /*74b0*/  LOP3.LUT R40, R31, 0xff, RZ, 0xc0, !PT ;  /* 0x000000ff1f287812 */ /* 0x000fe400078ec0ff */
[----:B------:R-:W-:Y:S02]  /*74c0*/  PRMT R30, R115, 0x654, R30 ;  /* 0x00000654731e7816 */ /* 0x000fe4000000001e */
[----:B------:R-:W-:-:S02]  /*74d0*/  SHF.R.U32.HI R111, RZ, 0x18, R41 ;  /* 0x00000018ff6f7819 */ /* 0x000fc40000011629 */
[----:B------:R-:W-:Y:S02]  /*74e0*/  LOP3.LUT R42, R41, 0xff, RZ, 0xc0, !PT ;  /* 0x000000ff292a7812 */ /* 0x000fe400078ec0ff */
[----:B------:R-:W-:Y:S01]  /*74f0*/  SHF.R.U32.HI R95, RZ, 0x10, R41 ;  /* 0x00000010ff5f7819 */ /* 0x000fe20000011629 */
[----:B------:R-:W-:Y:S01]  /*7500*/  IMAD.MOV.U32 R41, RZ, RZ, R12 ;  /* 0x000000ffff297224 */ /* 0x000fe200078e000c */
[--C-:B------:R-:W-:Y:S02]  /*7510*/  SHF.R.U32.HI R47, RZ, 0x8, R43.reuse ;  /* 0x00000008ff2f7819 */ /* 0x100fe4000001162b */
[----:B------:R-:W-:Y:S01]  /*7520*/  SHF.R.U32.HI R109, RZ, 0x10, R43 ;  /* 0x00000010ff6d7819 */ /* 0x000fe2000001162b */
[----:B------:R-:W-:Y:S01]  /*7530*/  IMAD.SHL.U32 R43, R110, 0x100, RZ ;  /* 0x000001006e2b7824 */ /* 0x000fe200078e00ff */
[----:B------:R-:W-:Y:S01]  /*7540*/  PRMT R44, R45, 0x654, R44 ;  /* 0x000006542d2c7816 */ /* 0x000fe2000000002c */
[----:B------:R-:W-:Y:S01]  /*7550*/  IMAD.SHL.U32 R45, R46, 0x100, RZ ;  /* 0x000001002e2d7824 */ /* 0x000fe200078e00ff */
[----:B------:R-:W-:Y:S01]  /*7560*/  SHF.R.U32.HI R94, RZ, 0x10, R31 ;  /* 0x00000010ff5e7819 */ /* 0x000fe2000001161f */
        /* <DEDUP_REMOVED lines=9> */
[----:B------:R-:W-:Y:S01]  /*7600*/  LOP3.LUT R14, R42, 0xff00, R45, 0xf8, !PT ;  /* 0x0000ff002a0e7812 */ /* 0x000fe200078ef82d */
[----:B------:R-:W-:Y:S01]  /*7610*/  IMAD.U32 R95, R95, 0x10000, RZ ;  /* 0x000100005f5f7824 */ /* 0x000fe200078e00ff */
[----:B------:R-:W-:-:S02]  /*7620*/  LOP3.LUT R12, R12, 0xff0000, R35, 0xf8, !PT ;  /* 0x00ff00000c0c7812 */ /* 0x000fc400078ef823 */
[----:B------:R-:W-:Y:S02]  /*7630*/  F2FP.F16.E4M3.UNPACK_B R46, R108.H1 ;  /* 0x0000006cff2e723e */ /* 0x000fe400030006ff */
        /* <DEDUP_REMOVED lines=8> */
[----:B------:R-:W-:Y:S01]  /*76c0*/  F2FP.F16.E4M3.UNPACK_B R108, R108 ;  /* 0x0000006cff6c723e */ /* 0x000fe200020006ff */
[----:B------:R-:W-:-:S02]  /*76d0*/  HADD2.F32 R46, -RZ, R46.H1_H1 ;  /* 0x3000002eff2e7230 */ /* 0x000fc40000004100 */
[-C--:B------:R-:W-:Y:S01]  /*76e0*/  FMUL.FTZ R111, R40, R47.reuse ;  /* 0x0000002f286f7220 */ /* 0x080fe20000410000 */
[--C-:B------:R-:W-:Y:S02]  /*76f0*/  HADD2.F32 R45, -RZ, R43.reuse.H0_H0 ;  /* 0x2000002bff2d7230 */ /* 0x100fe40000004100 */
[----:B------:R-:W-:Y:S01]  /*7700*/  FMUL.FTZ R47, R30, R47 ;  /* 0x0000002f1e2f7220 */ /* 0x000fe20000410000 */
[----:B------:R-:W-:Y:S01]  /*7710*/  HADD2.F32 R44, -RZ, R43.H1_H1 ;  /* 0x3000002bff2c7230 */ /* 0x000fe20000004100 */
[----:B------:R-:W-:Y:S01]  /*7720*/  F2FP.F16.E4M3.UNPACK_B R41, R41 ;  /* 0x00000029ff29723e */ /* 0x000fe200020006ff */
[----:B------:R-:W-:Y:S02]  /*7730*/  HADD2.F32 R43, -RZ, R42.H1_H1 ;  /* 0x3000002aff2b7230 */ /* 0x000fe40000004100 */
[----:B------:R-:W-:Y:S01]  /*7740*/  FFMA.FTZ R94, R40, R45, R47 ;  /* 0x0000002d285e7223 */ /* 0x000fe2000001002f */
[----:B------:R-:W-:Y:S01]  /*7750*/  HADD2.F32 R40, -RZ, R35.H1_H1 ;  /* 0x30000023ff287230 */ /* 0x000fe20000004100 */
[----:B------:R-:W-:Y:S01]  /*7760*/  F2FP.F16.E4M3.UNPACK_B R31, R31 ;  /* 0x0000001fff1f723e */ /* 0x000fe200020006ff */
[----:B------:R-:W-:Y:S01]  /*7770*/  FFMA.FTZ R30, R30, R45, -R111 ;  /* 0x0000002d1e1e7223 */ /* 0x000fe2000001086f */
        /* <DEDUP_REMOVED lines=10> */
[-C--:B------:R-:W-:Y:S01]  /*7820*/  FMUL.FTZ R44, R42, R45.reuse ;  /* 0x0000002d2a2c7220 */ /* 0x080fe20000410000 */
[----:B------:R-:W-:Y:S01]  /*7830*/  FMUL.FTZ R45, R35, R45 ;  /* 0x0000002d232d7220 */ /* 0x000fe20000410000 */
[----:B------:R-:W-:Y:S01]  /*7840*/  HADD2.F32 R108, -RZ, R108.H1_H1 ;  /* 0x3000006cff6c7230 */ /* 0x000fe20000004100 */
[----:B------:R-:W-:Y:S01]  /*7850*/  LOP3.LUT R14, R14, 0xff0000, R95, 0xf8, !PT ;  /* 0x00ff00000e0e7812 */ /* 0x000fe200078ef85f */
        /* <DEDUP_REMOVED lines=11> */
[--C-:B------:R-:W-:Y:S01]  /*7910*/  HADD2.F32 R44, -RZ, R35.reuse.H0_H0 ;  /* 0x20000023ff2c7230 */ /* 0x100fe20000004100 */
[----:B------:R-:W-:Y:S01]  /*7920*/  F2FP.F16.E4M3.UNPACK_B R43, R104.H1 ;  /* 0x00000068ff2b723e */ /* 0x000fe200030006ff */
[----:B------:R-:W-:-:S02]  /*7930*/  HADD2.F32 R45, -RZ, R35.H1_H1 ;  /* 0x30000023ff2d7230 */ /* 0x000fc40000004100 */
[----:B------:R-:W-:Y:S01]  /*7940*/  FFMA.FTZ R108, R41, R106, R108 ;  /* 0x0000006a296c7223 */ /* 0x000fe2000001006c */
[--C-:B------:R-:W-:Y:S01]  /*7950*/  HADD2.F32 R42, -RZ, R40.reuse.H0_H0 ;  /* 0x20000028ff2a7230 */ /* 0x100fe20000004100 */
[----:B------:R-:W-:Y:S01]  /*7960*/  F2FP.F16.E4M3.UNPACK_B R107, R107 ;  /* 0x0000006bff6b723e */ /* 0x000fe200020006ff */
[----:B------:R-:W-:Y:S01]  /*7970*/  HADD2.F32 R35, -RZ, R31.H0_H0 ;  /* 0x2000001fff237230 */ /* 0x000fe20000004100 */
[----:B------:R-:W-:Y:S01]  /*7980*/  F2FP.F16.E4M3.UNPACK_B R28, R28 ;  /* 0x0000001cff1c723e */ /* 0x000fe200020006ff */
[----:B------:R-:W-:Y:S02]  /*7990*/  HADD2.F32 R40, -RZ, R40.H1_H1 ;  /* 0x30000028ff287230 */ /* 0x000fe40000004100 */
[-C--:B------:R-:W-:Y:S01]  /*79a0*/  FMUL.FTZ R106, R42, R44.reuse ;  /* 0x0000002c2a6a7220 */ /* 0x080fe20000410000 */
[----:B------:R-:W-:Y:S02]  /*79b0*/  HADD2.F32 R41, -RZ, R43.H0_H0 ;  /* 0x2000002bff297230 */ /* 0x000fe40000004100 */
[----:B------:R-:W-:Y:S01]  /*79c0*/  FMUL.FTZ R113, R35, R44 ;  /* 0x0000002c23717220 */ /* 0x000fe20000410000 */
[----:B------:R-:W-:-:S02]  /*79d0*/  HADD2.F32 R31, -RZ, R31.H1_H1 ;  /* 0x3000001fff1f7230 */ /* 0x000fc40000004100 */
        /* <DEDUP_REMOVED lines=8> */
[--C-:B------:R-:W-:Y:S02]  /*7a60*/  HADD2.F32 R42, -RZ, R107.reuse.H0_H0 ;  /* 0x2000006bff2a7230 */ /* 0x100fe40000004100 */
[----:B------:R-:W-:Y:S01]  /*7a70*/  FFMA.FTZ R112, R40, R43, R45 ;  /* 0x0000002b28707223 */ /* 0x000fe2000001002d */
[----:B------:R-:W-:Y:S01]  /*7a80*/  HADD2.F32 R107, -RZ, R107.H1_H1 ;  /* 0x3000006bff6b7230 */ /* 0x000fe20000004100 */
[----:B------:R-:W-:Y:S01]  /*7a90*/  F2FP.SATFINITE.E4M3.F32.PACK_AB_MERGE_C R30, R109, R30, RZ ;  /* 0x0000001e6d1e723e */ /* 0x000fe200048070ff */
[--C-:B------:R-:W-:Y:S01]  /*7aa0*/  HADD2.F32 R35, -RZ, R31.reuse.H0_H0 ;  /* 0x2000001fff237230 */ /* 0x100fe20000004100 */
[----:B------:R-:W-:Y:S01]  /*7ab0*/  F2FP.SATFINITE.E4M3.F32.PACK_AB_MERGE_C R94, R111, R94, RZ ;  /* 0x0000005e6f5e723e */ /* 0x000fe200048070ff */
[----:B------:R-:W-:Y:S01]  /*7ac0*/  HADD2.F32 R31, -RZ, R31.H1_H1 ;  /* 0x3000001fff1f7230 */ /* 0x000fe20000004100 */
[----:B------:R-:W-:Y:S01]  /*7ad0*/  F2FP.SATFINITE.E4M3.F32.PACK_AB_MERGE_C R110, R115, R110, RZ ;  /* 0x0000006e736e723e */ /* 0x000fe200048070ff */
[----:B------:R-:W-:-:S02]  /*7ae0*/  HADD2.F32 R29, -RZ, R28.H0_H0 ;  /* 0x2000001cff1d7230 */ /* 0x000fc40000004100 */
[-C--:B------:R-:W-:Y:S01]  /*7af0*/  FMUL.FTZ R44, R35, R42.reuse ;  /* 0x0000002a232c7220 */ /* 0x080fe20000410000 */
[----:B------:R-:W-:Y:S02]  /*7b00*/  HADD2.F32 R28, -RZ, R28.H1_H1 ;  /* 0x3000001cff1c7230 */ /* 0x000fe40000004100 */
[-C--:B------:R-:W-:Y:S01]  /*7b10*/  FMUL.FTZ R41, R31, R107.reuse ;  /* 0x0000006b1f297220 */ /* 0x080fe20000410000 */
[--C-:B------:R-:W-:Y:S02]  /*7b20*/  HADD2.F32 R40, -RZ, R104.reuse.H0_H0 ;  /* 0x20000068ff287230 */ /* 0x100fe40000004100 */
[C---:B------:R-:W-:Y:S01]  /*7b30*/  FMUL.FTZ R42, R29.reuse, R42 ;  /* 0x0000002a1d2a7220 */ /* 0x040fe20000410000 */
[----:B------:R-:W-:Y:S02]  /*7b40*/  HADD2.F32 R104, -RZ, R104.H1_H1 ;  /* 0x30000068ff687230 */ /* 0x000fe40000004100 */
[----:B------:R-:W-:Y:S01]  /*7b50*/  FMUL.FTZ R106, R28, R107 ;  /* 0x0000006b1c6a7220 */ /* 0x000fe20000410000 */
[----:B------:R-:W-:Y:S01]  /*7b60*/  F2FP.SATFINITE.E4M3.F32.PACK_AB_MERGE_C R112, R112, R113, RZ ;  /* 0x000000717070723e */ /* 0x000fe200048070ff */
[-C--:B------:R-:W-:Y:S01]  /*7b70*/  FFMA.FTZ R29, R29, R40.reuse, -R44 ;  /* 0x000000281d1d7223 */ /* 0x080fe2000001082c */
[----:B------:R-:W-:Y:S01]  /*7b80*/  FFMA.FTZ R45, R35, R40, R42 ;  /* 0x00000028232d7223 */ /* 0x000fe2000001002a */
[-C--:B------:R-:W-:Y:S01]  /*7b90*/  FFMA.FTZ R28, R28, R104.reuse, -R41 ;  /* 0x000000681c1c7223 */ /* 0x080fe20000010829 */
[----:B------:R-:W-:Y:S01]  /*7ba0*/  F2FP.F16.E4M3.UNPACK_B R41, R13 ;  /* 0x0000000dff29723e */ /* 0x000fe200020006ff */
[----:B------:R-:W-:Y:S01]  /*7bb0*/  FFMA.FTZ R106, R31, R104, R106 ;  /* 0x000000681f6a7223 */ /* 0x000fe2000001006a */
[----:B------:R-:W-:-:S02]  /*7bc0*/  F2FP.F16.E4M3.UNPACK_B R44, R14 ;  /* 0x0000000eff2c723e */ /* 0x000fc400020006ff */
[----:B------:R-:W-:Y:S01]  /*7bd0*/  F2FP.F16.E4M3.UNPACK_B R35, R9 ;  /* 0x00000009ff23723e */ /* 0x000fe200020006ff */
[--C-:B------:R-:W-:Y:S01]  /*7be0*/  HADD2.F32 R42, -RZ, R41.reuse.H0_H0 ;  /* 0x20000029ff2a7230 */ /* 0x100fe20000004100 */
[----:B------:R-:W-:Y:S01]  /*7bf0*/  F2FP.SATFINITE.E4M3.F32.PACK_AB_MERGE_C R31, R95, R46, R30 ;  /* 0x0000002e5f1f723e */ /* 0x000fe2000480701e */
[----:B------:R-:W-:Y:S01]  /*7c00*/  HADD2.F32 R41, -RZ, R41.H1_H1 ;  /* 0x30000029ff297230 */ /* 0x000fe20000004100 */
[----:B------:R-:W-:Y:S01]  /*7c10*/  F2FP.SATFINITE.E4M3.F32.PACK_AB_MERGE_C R30, R108, R47, R94 ;  /* 0x0000002f6c1e723e */ /* 0x000fe2000480705e */
[--C-:B------:R-:W-:Y:S01]  /*7c20*/  HADD2.F32 R47, -RZ, R44.reuse.H0_H0 ;  /* 0x2000002cff2f7230 */ /* 0x100fe20000004100 */
[----:B------:R-:W-:Y:S01]  /*7c30*/  F2FP.F16.E4M3.UNPACK_B R43, R12 ;  /* 0x0000000cff2b723e */ /* 0x000fe200020006ff */
[----:B------:R-:W-:Y:S01]  /*7c40*/  HADD2.F32 R40, -RZ, R35.H0_H0 ;  /* 0x20000023ff287230 */ /* 0x000fe20000004100 */
[----:B------:R-:W-:Y:S01]  /*7c50*/  F2FP.SATFINITE.E4M3.F32.PACK_AB_MERGE_C R29, R28, R29, R110 ;  /* 0x0000001d1c1d723e */ /* 0x000fe2000480706e */
[----:B------:R-:W-:Y:S01]  /*7c60*/  HADD2.F32 R44, -RZ, R44.H1_H1 ;  /* 0x3000002cff2c7230 */ /* 0x000fe20000004100 */
[----:B------:R-:W-:Y:S01]  /*7c70*/  F2FP.SATFINITE.E4M3.F32.PACK_AB_MERGE_C R28, R106, R45, R112 ;  /* 0x0000002d6a1c723e */ /* 0x000fe20004807070 */
[----:B------:R-:W-:-:S02]  /*7c80*/  HADD2.F32 R45, -RZ, R43.H0_H0 ;  /* 0x2000002bff2d7230 */ /* 0x000fc40000004100 */
[-C--:B------:R-:W-:Y:S01]  /*7c90*/  FMUL.FTZ R95, R42, R47.reuse ;  /* 0x0000002f2a5f7220 */ /* 0x080fe20000410000 */
[C---:B------:R-:W-:Y:S01]  /*7ca0*/  FMUL.FTZ R47, R40.reuse, R47 ;  /* 0x0000002f282f7220 */ /* 0x040fe20000410000 */
[----:B------:R-:W-:Y:S02]  /*7cb0*/  HADD2.F32 R35, -RZ, R35.H1_H1 ;  /* 0x30000023ff237230 */ /* 0x000fe40000004100 */
[-C--:B------:R-:W-:Y:S01]  /*7cc0*/  FMUL.FTZ R46, R41, R44.reuse ;  /* 0x0000002c292e7220 */ /* 0x080fe20000410000 */
[-C--:B------:R-:W-:Y:S01]  /*7cd0*/  FFMA.FTZ R95, R40, R45.reuse, -R95 ;  /* 0x0000002d285f7223 */ /* 0x080fe2000001085f */
[----:B------:R-:W-:Y:S01]  /*7ce0*/  FFMA.FTZ R47, R42, R45, R47 ;  /* 0x0000002d2a2f7223 */ /* 0x000fe2000001002f */
[----:B------:R-:W-:Y:S02]  /*7cf0*/  HADD2.F32 R42, -RZ, R43.H1_H1 ;  /* 0x3000002bff2a7230 */ /* 0x000fe40000004100 */
[----:B------:R-:W-:Y:S01]  /*7d00*/  FMUL.FTZ R44, R35, R44 ;  /* 0x0000002c232c7220 */ /* 0x000fe20000410000 */
[----:B------:R-:W-:-:S02]  /*7d10*/  F2FP.F16.E4M3.UNPACK_B R40, R13.H1 ;  /* 0x0000000dff28723e */ /* 0x000fc400030006ff */
[----:B------:R-:W-:Y:S01]  /*7d20*/  F2FP.F16.E4M3.UNPACK_B R9, R9.H1 ;  /* 0x00000009ff09723e */ /* 0x000fe200030006ff */
[----:B------:R-:W-:Y:S01]  /*7d30*/  FFMA.FTZ R94, R35, R42, -R46 ;  /* 0x0000002a235e7223 */ /* 0x000fe2000001082e */
[----:B------:R-:W-:Y:S01]  /*7d40*/  F2FP.F16.E4M3.UNPACK_B R35, R14.H1 ;  /* 0x0000000eff23723e */ /* 0x000fe200030006ff */
[----:B------:R-:W-:Y:S01]  /*7d50*/  FFMA.FTZ R104, R41, R42, R44 ;  /* 0x0000002a29687223 */ /* 0x000fe2000001002c */
[--C-:B------:R-:W-:Y:S01]  /*7d60*/  HADD2.F32 R14, -RZ, R40.reuse.H0_H0 ;  /* 0x20000028ff0e7230 */ /* 0x100fe20000004100 */
[----:B------:R-:W-:Y:S01]  /*7d70*/  F2FP.F16.E4M3.UNPACK_B R12, R12.H1 ;  /* 0x0000000cff0c723e */ /* 0x000fe200030006ff */
[----:B------:R-:W-:Y:S01]  /*7d80*/  HADD2.F32 R13, -RZ, R9.H0_H0 ;  /* 0x20000009ff0d7230 */ /* 0x000fe20000004100 */
[----:B------:R-:W-:Y:S01]  /*7d90*/  F2FP.F16.E4M3.UNPACK_B R43, R10 ;  /* 0x0000000aff2b723e */ /* 0x000fe200020006ff */
[----:B------:R-:W-:Y:S02]  /*7da0*/  HADD2.F32 R41, -RZ, R35.H0_H0 ;  /* 0x20000023ff297230 */ /* 0x000fe40000004100 */
[----:B------:R-:W-:-:S02]  /*7db0*/  HADD2.F32 R40, -RZ, R40.H1_H1 ;  /* 0x30000028ff287230 */ /* 0x000fc40000004100 */
[----:B------:R-:W-:Y:S02]  /*7dc0*/  HADD2.F32 R42, -RZ, R35.H1_H1 ;  /* 0x30000023ff2a7230 */ /* 0x000fe40000004100 */
        /* <DEDUP_REMOVED lines=58> */
[----:B------:R-:W-:Y:S01]  /*8170*/  F2FP.SATFINITE.E4M3.F32.PACK_AB_MERGE_C R9, R94, R95, R106 ;  /* 0x0000005f5e09723e */ /* 0x000fe2000480706a */
[----:B------:R-:W-:Y:S01]  /*8180*/  IMAD.MOV.U32 R14, RZ, RZ, R28 ;  /* 0x000000ffff0e7224 */ /* 0x000fe200078e001c */
[----:B------:R-:W-:-:S02]  /*8190*/  F2FP.SATFINITE.E4M3.F32.PACK_AB_MERGE_C R13, R104, R47, R107 ;  /* 0x0000002f680d723e */ /* 0x000fc4000480706b */
[----:B------:R-:W-:-:S07]  /*81a0*/  F2FP.SATFINITE.E4M3.F32.PACK_AB_MERGE_C R15, R43, R110, R44 ;  /* 0x0000006e2b0f723e */ /* 0x000fce000480702c */
.L_x_5273:
[----:B------:R-:W-:Y:S05]  /*81b0*/  BSYNC B2 ;  /* 0x0000000000027941 */ /* 0x000fea0003800000 */
.L_x_5272:
[----:B------:R-:W-:Y:S01]  /*81c0*/  ISETP.GE.AND P3, PT, R34, R103, PT ;  /* 0x000000672200720c */ /* 0x000fe20003f66270 */
[----:B0-----:R0:W-:-:S12]  /*81d0*/  ST.E.128 desc[UR42][R32.64], R8 ;  /* 0x0000000820007985 */ /* 0x0011d8000c101d2a */
[----:B------:R-:W-:-:S04]  /*81e0*/  @!P3 IADD3 R28, P4, R99, R34, RZ ;  /* 0x00000022631cb210 */ /* 0x000fc80007f9e0ff */
[----:B------:R-:W-:-:S05]  /*81f0*/  @!P3 LEA.HI.X.SX32 R29, R34, R97, 0x1, P4 ;  /* 0x00000061221db211 */ /* 0x000fca00020f0eff */
[----:B--2---:R0:W-:Y:S04]  /*8200*/  @!P3 ST.E.128 desc[UR42][R28.64], R12 ;  /* 0x0000000c1c00b985 */ /* 0x0041e8000c101d2a */
.L_x_5271:
[----:B------:R-:W-:Y:S05]  /*8210*/  BSYNC B1 ;  /* 0x0000000000017941 */ /* 0x000fea0003800000 */
.L_x_5270:
[----:B------:R-:W-:-:S13]  /*8220*/  ISETP.NE.AND P3, PT, R0, RZ, PT ;  /* 0x000000ff0000720c */ /* 0x000fda0003f65270 */
[----:B------:R-:W-:Y:S05]  /*8230*/  @!P3 BRA `(.L_x_5237) ;  /* 0x0000001000f4b947 */ /* 0x000fea0003800000 */
[----:B------:R-:W-:Y:S01]  /*8240*/  ISETP.NE.AND P4, PT, R84, RZ, PT ;  /* 0x000000ff5400720c */ /* 0x000fe20003f85270 */
[----:B------:R-:W-:Y:S01]  /*8250*/  BSSY B1, `(.L_x_5274) ;  /* 0x00000ee000017945 */ /* 0x000fe20003800000 */
[C---:B0--3--:R-:W-:Y:S02]  /*8260*/  IADD3 R28, P3, R55.reuse, R99, RZ ;  /* 0x00000063371c7210 */ /* 0x049fe40007f7e0ff */
[----:B------:R-:W-:Y:S02]  /*8270*/  SEL R105, R64, R105, !P4 ;  /* 0x0000006940697207 */ /* 0x000fe40006000000 */
[----:B--2---:R-:W-:Y:S02]  /*8280*/  LEA.HI.X.SX32 R29, R55, R97, 0x1, P3 ;  /* 0x00000061371d7211 */ /* 0x004fe400018f0eff */
[----:B----4-:R-:W-:Y:S02]  /*8290*/  SHF.R.S32.HI R8, RZ, 0x1f, R105 ;  /* 0x0000001fff087819 */ /* 0x010fe40000011469 */
        /* <DEDUP_REMOVED lines=20> */
[----:B--2---:R-:W-:Y:S01]  /*83e0*/  IMAD.MOV.U32 R31, RZ, RZ, R12 ;  /* 0x000000ffff1f7224 */ /* 0x004fe200078e000c */
[--C-:B------:R-:W-:Y:S02]  /*83f0*/  SHF.R.U32.HI R34, RZ, 0x8, R5.reuse ;  /* 0x00000008ff227819 */ /* 0x100fe40000011605 */
[----:B------:R-:W-:Y:S02]  /*8400*/  LOP3.LUT R4, R5, 0xff, RZ, 0xc0, !PT ;  /* 0x000000ff05047812 */ /* 0x000fe400078ec0ff */
[----:B------:R-:W-:Y:S02]  /*8410*/  SHF.R.U32.HI R5, RZ, 0x18, R5 ;  /* 0x00000018ff057819 */ /* 0x000fe40000011605 */
[--C-:B------:R-:W-:Y:S02]  /*8420*/  SHF.R.U32.HI R38, RZ, 0x8, R37.reuse ;  /* 0x00000008ff267819 */ /* 0x100fe40000011625 */
[----:B------:R-:W-:Y:S01]  /*8430*/  PRMT R5, R5, 0x654, R4 ;  /* 0x0000065405057816 */ /* 0x000fe20000000004 */
[----:B------:R-:W-:Y:S01]  /*8440*/  IMAD.SHL.U32 R4, R34, 0x100, RZ ;  /* 0x0000010022047824 */ /* 0x000fe200078e00ff */
[----:B------:R-:W-:Y:S01]  /*8450*/  LOP3.LUT R32, R37, 0xff, RZ, 0xc0, !PT ;  /* 0x000000ff25207812 */ /* 0x000fe200078ec0ff */
[----:B------:R-:W-:Y:S01]  /*8460*/  IMAD.SHL.U32 R12, R38, 0x100, RZ ;  /* 0x00000100260c7824 */ /* 0x000fe200078e00ff */
[----:B------:R-:W-:Y:S01]  /*8470*/  SHF.R.U32.HI R33, RZ, 0x18, R37 ;  /* 0x00000018ff217819 */ /* 0x000fe20000011625 */
[----:B------:R-:W-:Y:S01]  /*8480*/  IMAD.MOV.U32 R34, RZ, RZ, R14 ;  /* 0x000000ffff227224 */ /* 0x000fe200078e000e */
[----:B------:R-:W-:-:S02]  /*8490*/  SHF.R.U32.HI R40, RZ, 0x8, R7 ;  /* 0x00000008ff287819 */ /* 0x000fc40000011607 */
[----:B------:R-:W-:Y:S02]  /*84a0*/  SHF.R.U32.HI R43, RZ, 0x10, R7 ;  /* 0x00000010ff2b7819 */ /* 0x000fe40000011607 */
[----:B------:R-:W-:Y:S02]  /*84b0*/  LOP3.LUT R6, R7, 0xff, RZ, 0xc0, !PT ;  /* 0x000000ff07067812 */ /* 0x000fe400078ec0ff */
[----:B------:R-:W-:Y:S02]  /*84c0*/  SHF.R.U32.HI R36, RZ, 0x8, R39 ;  /* 0x00000008ff247819 */ /* 0x000fe40000011627 */
[----:B------:R-:W-:Y:S02]  /*84d0*/  SHF.R.U32.HI R7, RZ, 0x18, R7 ;  /* 0x00000018ff077819 */ /* 0x000fe40000011607 */
[----:B------:R-:W-:Y:S01]  /*84e0*/  PRMT R33, R33, 0x654, R32 ;  /* 0x0000065421217816 */ /* 0x000fe20000000020 */
[----:B------:R-:W-:Y:S01]  /*84f0*/  IMAD.SHL.U32 R14, R36, 0x100, RZ ;  /* 0x00000100240e7824 */ /* 0x000fe200078e00ff */
[----:B------:R-:W-:Y:S01]  /*8500*/  LOP3.LUT R5, R5, 0xff00, R4, 0xf8, !PT ;  /* 0x0000ff0005057812 */ /* 0x000fe200078ef804 */
[----:B------:R-:W-:Y:S01]  /*8510*/  IMAD.SHL.U32 R4, R40, 0x100, RZ ;  /* 0x0000010028047824 */ /* 0x000fe200078e00ff */
[----:B------:R-:W-:Y:S01]  /*8520*/  PRMT R7, R7, 0x654, R6 ;  /* 0x0000065407077816 */ /* 0x000fe20000000006 */
[----:B------:R-:W-:Y:S01]  /*8530*/  IMAD.U32 R6, R44, 0x10000, RZ ;  /* 0x000100002c067824 */ /* 0x000fe200078e00ff */
[----:B------:R-:W-:-:S02]  /*8540*/  SHF.R.U32.HI R42, RZ, 0x10, R37 ;  /* 0x00000010ff2a7819 */ /* 0x000fc40000011625 */
[----:B------:R-:W-:Y:S02]  /*8550*/  LOP3.LUT R35, R39, 0xff0000ff, RZ, 0xc0, !PT ;  /* 0xff0000ff27237812 */ /* 0x000fe400078ec0ff */
[----:B------:R-:W-:Y:S02]  /*8560*/  LOP3.LUT R38, R33, 0xff00, R12, 0xf8, !PT ;  /* 0x0000ff0021267812 */ /* 0x000fe400078ef80c */
[----:B------:R-:W-:Y:S02]  /*8570*/  F2FP.F16.E4M3.UNPACK_B R37, R102.H1 ;  /* 0x00000066ff25723e */ /* 0x000fe400030006ff */
[----:B------:R-:W-:Y:S02]  /*8580*/  F2FP.F16.E4M3.UNPACK_B R32, R31.H1 ;  /* 0x0000001fff20723e */ /* 0x000fe400030006ff */
[----:B0-----:R-:W-:Y:S02]  /*8590*/  F2FP.F16.E4M3.UNPACK_B R12, R8.H1 ;  /* 0x00000008ff0c723e */ /* 0x001fe400030006ff */
[----:B------:R-:W-:Y:S01]  /*85a0*/  LOP3.LUT R7, R7, 0xff00, R4, 0xf8, !PT ;  /* 0x0000ff0007077812 */ /* 0x000fe200078ef804 */
[----:B------:R-:W-:Y:S01]  /*85b0*/  IMAD.U32 R4, R43, 0x10000, RZ ;  /* 0x000100002b047824 */ /* 0x000fe200078e00ff */
[----:B------:R-:W-:Y:S01]  /*85c0*/  SHF.R.U32.HI R41, RZ, 0x10, R39 ;  /* 0x00000010ff297819 */ /* 0x000fe20000011627 */
[----:B------:R-:W-:Y:S01]  /*85d0*/  HADD2.F32 R33, -RZ, R32.H0_H0 ;  /* 0x20000020ff217230 */ /* 0x000fe20000004100 */
[----:B------:R-:W-:Y:S01]  /*85e0*/  LOP3.LUT R40, R35, 0xff00, R14, 0xf8, !PT ;  /* 0x0000ff0023287812 */ /* 0x000fe200078ef80e */
[----:B------:R-:W-:Y:S01]  /*85f0*/  HADD2.F32 R14, -RZ, R12.H0_H0 ;  /* 0x2000000cff0e7230 */ /* 0x000fe20000004100 */
[----:B------:R-:W-:Y:S01]  /*8600*/  LOP3.LUT R6, R5, 0xff0000, R6, 0xf8, !PT ;  /* 0x00ff000005067812 */ /* 0x000fe200078ef806 */
[----:B------:R-:W-:Y:S01]  /*8610*/  HADD2.F32 R5, -RZ, R37.H0_H0 ;  /* 0x20000025ff057230 */ /* 0x000fe20000004100 */
[----:B------:R-:W-:Y:S01]  /*8620*/  F2FP.F16.E4M3.UNPACK_B R35, R100.H1 ;  /* 0x00000064ff23723e */ /* 0x000fe200030006ff */
[----:B------:R-:W-:Y:S01]  /*8630*/  IMAD.U32 R39, R41, 0x10000, RZ ;  /* 0x0001000029277824 */ /* 0x000fe200078e00ff */
[----:B------:R-:W-:Y:S01]  /*8640*/  LOP3.LUT R4, R7, 0xff0000, R4, 0xf8, !PT ;  /* 0x00ff000007047812 */ /* 0x000fe200078ef804 */
[----:B------:R-:W-:-:S02]  /*8650*/  IMAD.U32 R7, R42, 0x10000, RZ ;  /* 0x000100002a077824 */ /* 0x000fc400078e00ff */
        /* <DEDUP_REMOVED lines=24> */
[----:B------:R-:W-:Y:S01]  /*87e0*/  FMUL.FTZ R37, R12, R37 ;  /* 0x000000250c257220 */ /* 0x000fe20000410000 */
        /* <DEDUP_REMOVED lines=28> */
[----:B------:R-:W-:Y:S01]  /*89b0*/  F2FP.F16.E4M3.UNPACK_B R10, R10 ;  /* 0x0000000aff0a723e */ /* 0x000fe200020006ff */
[----:B------:R-:W-:Y:S01]  /*89c0*/  FFMA.FTZ R32, R32, R31, R35 ;  /* 0x0000001f20207223 */ /* 0x000fe20000010023 */
[C---:B------:R-:W-:Y:S01]  /*89d0*/  FMUL.FTZ R37, R8.reuse, R37 ;  /* 0x0000002508257220 */ /* 0x040fe20000410000 */
[----:B------:R-:W-:Y:S01]  /*89e0*/  FFMA.FTZ R95, R8, R33, -R47 ;  /* 0x00000021085f7223 */ /* 0x000fe2000001082f */
[----:B------:R-:W-:Y:S01]  /*89f0*/  HADD2.F32 R35, -RZ, R101.H0_H0 ;  /* 0x20000065ff237230 */ /* 0x000fe20000004100 */
[----:B------:R-:W-:Y:S01]  /*8a00*/  F2FP.F16.E4M3.UNPACK_B R98, R98 ;  /* 0x00000062ff62723e */ /* 0x000fe200020006ff */
[----:B------:R-:W-:-:S02]  /*8a10*/  HADD2.F32 R12, -RZ, R34.H0_H0 ;  /* 0x20000022ff0c7230 */ /* 0x000fc40000004100 */
[----:B------:R-:W-:Y:S01]  /*8a20*/  FFMA.FTZ R105, R14, R33, R37 ;  /* 0x000000210e697223 */ /* 0x000fe20000010025 */
[----:B------:R-:W-:Y:S01]  /*8a30*/  HADD2.F32 R8, -RZ, R10.H0_H0 ;  /* 0x2000000aff087230 */ /* 0x000fe20000004100 */
[----:B------:R-:W-:Y:S01]  /*8a40*/  F2FP.F16.E4M3.UNPACK_B R14, R9 ;  /* 0x00000009ff0e723e */ /* 0x000fe200020006ff */
        /* <DEDUP_REMOVED lines=10> */
[----:B------:R-:W-:Y:S01]  /*8af0*/  F2FP.F16.E4M3.UNPACK_B R32, R13 ;  /* 0x0000000dff20723e */ /* 0x000fe200020006ff */
[-C--:B------:R-:W-:Y:S01]  /*8b00*/  FFMA.FTZ R44, R12, R31.reuse, R35 ;  /* 0x0000001f0c2c7223 */ /* 0x080fe20000010023 */
[----:B------:R-:W-:Y:S01]  /*8b10*/  F2FP.SATFINITE.E4M3.F32.PACK_AB_MERGE_C R12, R45, R42, RZ ;  /* 0x0000002a2d0c723e */ /* 0x000fe200048070ff */
[----:B------:R-:W-:Y:S01]  /*8b20*/  FFMA.FTZ R37, R8, R31, -R37 ;  /* 0x0000001f08257223 */ /* 0x000fe20000010825 */
[----:B------:R-:W-:Y:S01]  /*8b30*/  F2FP.F16.E4M3.UNPACK_B R35, R7 ;  /* 0x00000007ff23723e */ /* 0x000fe200020006ff */
[-C--:B------:R-:W-:Y:S01]  /*8b40*/  FFMA.FTZ R101, R34, R33.reuse, R101 ;  /* 0x0000002122657223 */ /* 0x080fe20000010065 */
[----:B------:R-:W-:Y:S01]  /*8b50*/  FFMA.FTZ R10, R10, R33, -R47 ;  /* 0x000000210a0a7223 */ /* 0x000fe2000001082f */
[----:B------:R-:W-:Y:S01]  /*8b60*/  F2FP.SATFINITE.E4M3.F32.PACK_AB_MERGE_C R8, R43, R40, RZ ;  /* 0x000000282b08723e */ /* 0x000fe200048070ff */
[----:B------:R-:W-:Y:S01]  /*8b70*/  HADD2.F32 R33, -RZ, R32.H0_H0 ;  /* 0x20000020ff217230 */ /* 0x000fe20000004100 */
[----:B------:R-:W-:Y:S01]  /*8b80*/  F2FP.SATFINITE.E4M3.F32.PACK_AB_MERGE_C R12, R41, R38, R12 ;  /* 0x00000026290c723e */ /* 0x000fe2000480700c */
[----:B------:R-:W-:Y:S01]  /*8b90*/  HADD2.F32 R38, -RZ, R35.H0_H0 ;  /* 0x20000023ff267230 */ /* 0x000fe20000004100 */
[----:B------:R-:W-:Y:S01]  /*8ba0*/  F2FP.F16.E4M3.UNPACK_B R34, R6 ;  /* 0x00000006ff22723e */ /* 0x000fe200020006ff */
[----:B------:R-:W-:Y:S01]  /*8bb0*/  HADD2.F32 R31, -RZ, R14.H0_H0 ;  /* 0x2000000eff1f7230 */ /* 0x000fe20000004100 */
[----:B------:R-:W-:Y:S01]  /*8bc0*/  F2FP.SATFINITE.E4M3.F32.PACK_AB_MERGE_C R8, R39, R36, R8 ;  /* 0x000000242708723e */ /* 0x000fe20004807008 */
[----:B------:R-:W-:-:S02]  /*8bd0*/  HADD2.F32 R32, -RZ, R32.H1_H1 ;  /* 0x30000020ff207230 */ /* 0x000fc40000004100 */
[-C--:B------:R-:W-:Y:S01]  /*8be0*/  FMUL.FTZ R40, R33, R38.reuse ;  /* 0x0000002621287220 */ /* 0x080fe20000410000 */
        /* <DEDUP_REMOVED lines=15> */
[----:B------:R-:W-:Y:S01]  /*8ce0*/  F2FP.F16.E4M3.UNPACK_B R6, R6.H1 ;  /* 0x00000006ff06723e */ /* 0x000fe200030006ff */
[----:B------:R-:W-:Y:S01]  /*8cf0*/  HADD2.F32 R14, -RZ, R13.H0_H0 ;  /* 0x2000000dff0e7230 */ /* 0x000fe20000004100 */
[----:B------:R-:W-:Y:S01]  /*8d00*/  F2FP.SATFINITE.E4M3.F32.PACK_AB_MERGE_C R101, R101, R44, R105 ;  /* 0x0000002c6565723e */ /* 0x000fe20004807069 */
[----:B------:R-:W-:Y:S01]  /*8d10*/  HADD2.F32 R32, -RZ, R33.H0_H0 ;  /* 0x20000021ff207230 */ /* 0x000fe20000004100 */
[----:B------:R-:W-:Y:S01]  /*8d20*/  F2FP.SATFINITE.E4M3.F32.PACK_AB_MERGE_C R46, R95, R46, RZ ;  /* 0x0000002e5f2e723e */ /* 0x000fe200048070ff */
[----:B------:R-:W-:Y:S01]  /*8d30*/  HADD2.F32 R13, -RZ, R13.H1_H1 ;  /* 0x3000000dff0d7230 */ /* 0x000fe20000004100 */
[----:B------:R-:W-:Y:S01]  /*8d40*/  F2FP.F16.E4M3.UNPACK_B R35, R5.H1 ;  /* 0x00000005ff23723e */ /* 0x000fe200030006ff */
[----:B------:R-:W-:-:S02]  /*8d50*/  HADD2.F32 R34, -RZ, R33.H1_H1 ;  /* 0x30000021ff227230 */ /* 0x000fc40000004100 */
[-C--:B------:R-:W-:Y:S01]  /*8d60*/  FMUL.FTZ R36, R14, R32.reuse ;  /* 0x000000200e247220 */ /* 0x080fe20000410000 */
[----:B------:R-:W-:Y:S02]  /*8d70*/  HADD2.F32 R9, -RZ, R9.H1_H1 ;  /* 0x30000009ff097230 */ /* 0x000fe40000004100 */
[----:B------:R-:W-:Y:S01]  /*8d80*/  FMUL.FTZ R33, R7, R32 ;  /* 0x0000002007217220 */ /* 0x000fe20000410000 */
[--C-:B------:R-:W-:Y:S01]  /*8d90*/  HADD2.F32 R31, -RZ, R6.reuse.H0_H0 ;  /* 0x20000006ff1f7230 */ /* 0x100fe20000004100 */
[----:B------:R-:W-:Y:S01]  /*8da0*/  F2FP.SATFINITE.E4M3.F32.PACK_AB_MERGE_C R10, R10, R37, R46 ;  /* 0x000000250a0a723e */ /* 0x000fe2000480702e */
[----:B------:R-:W-:Y:S02]  /*8db0*/  HADD2.F32 R32, -RZ, R6.H1_H1 ;  /* 0x30000006ff207230 */ /* 0x000fe40000004100 */
[-C--:B------:R-:W-:Y:S01]  /*8dc0*/  FMUL.FTZ R6, R13, R34.reuse ;  /* 0x000000220d067220 */ /* 0x080fe20000410000 */
[C---:B------:R-:W-:Y:S01]  /*8dd0*/  FMUL.FTZ R34, R9.reuse, R34 ;  /* 0x0000002209227220 */ /* 0x040fe20000410000 */
[----:B------:R-:W-:Y:S01]  /*8de0*/  FFMA.FTZ R43, R14, R31, R33 ;  /* 0x0000001f0e2b7223 */ /* 0x000fe20000010021 */
[----:B------:R-:W-:Y:S01]  /*8df0*/  F2FP.F16.E4M3.UNPACK_B R14, R15 ;  /* 0x0000000fff0e723e */ /* 0x000fe200020006ff */
[-C--:B------:R-:W-:Y:S01]  /*8e00*/  FFMA.FTZ R45, R9, R32.reuse, -R6 ;  /* 0x00000020092d7223 */ /* 0x080fe20000010806 */
[----:B------:R-:W-:Y:S01]  /*8e10*/  FFMA.FTZ R44, R13, R32, R34 ;  /* 0x000000200d2c7223 */ /* 0x000fe20000010022 */
[----:B------:R-:W-:Y:S01]  /*8e20*/  F2FP.F16.E4M3.UNPACK_B R34, R5 ;  /* 0x00000005ff22723e */ /* 0x000fe200020006ff */
[----:B------:R-:W-:Y:S01]  /*8e30*/  FFMA.FTZ R42, R7, R31, -R36 ;  /* 0x0000001f072a7223 */ /* 0x000fe20000010824 */
[----:B------:R-:W-:Y:S01]  /*8e40*/  F2FP.F16.E4M3.UNPACK_B R6, R11 ;  /* 0x0000000bff06723e */ /* 0x000fe200020006ff */
        /* <DEDUP_REMOVED lines=17> */
[-C--:B------:R-:W-:Y:S01]  /*8f60*/  FFMA.FTZ R46, R7, R32.reuse, -R46 ;  /* 0x00000020072e7223 */ /* 0x080fe2000001082e */
[----:B------:R-:W-:Y:S01]  /*8f70*/  FFMA.FTZ R36, R13, R32, R36 ;  /* 0x000000200d247223 */ /* 0x000fe20000010024 */
[----:B------:R-:W-:Y:S02]  /*8f80*/  HADD2.F32 R32, -RZ, R35.H1_H1 ;  /* 0x30000023ff207230 */ /* 0x000fe40000004100 */
[-C--:B------:R-:W-:Y:S01]  /*8f90*/  FFMA.FTZ R37, R4, R33.reuse, R37 ;  /* 0x0000002104257223 */ /* 0x080fe20000010025 */
[----:B------:R-:W-:Y:S02]  /*8fa0*/  HADD2.F32 R11, -RZ, R11.H1_H1 ;  /* 0x3000000bff0b7230 */ /* 0x000fe40000004100 */
[----:B------:R-:W-:Y:S01]  /*8fb0*/  FFMA.FTZ R94, R9, R33, -R94 ;  /* 0x00000021095e7223 */ /* 0x000fe2000001085e */
[----:B------:R-:W-:Y:S01]  /*8fc0*/  HADD2.F32 R14, -RZ, R14.H1_H1 ;  /* 0x3000000eff0e7230 */ /* 0x000fe20000004100 */
[----:B------:R-:W-:Y:S01]  /*8fd0*/  F2FP.SATFINITE.E4M3.F32.PACK_AB_MERGE_C R42, R45, R42, RZ ;  /* 0x0000002a2d2a723e */ /* 0x000fe200048070ff */
[----:B------:R-:W-:-:S02]  /*8fe0*/  HADD2.F32 R7, -RZ, R34.H1_H1 ;  /* 0x30000022ff077230 */ /* 0x000fc40000004100 */
[-C--:B------:R-:W-:Y:S01]  /*8ff0*/  FMUL.FTZ R34, R15, R32.reuse ;  /* 0x000000200f227220 */ /* 0x080fe20000410000 */
[----:B------:R-:W-:Y:S02]  /*9000*/  HADD2.F32 R4, -RZ, R31.H1_H1 ;  /* 0x3000001fff047230 */ /* 0x000fe40000004100 */
[C---:B------:R-:W-:Y:S01]  /*9010*/  FMUL.FTZ R32, R11.reuse, R32 ;  /* 0x000000200b207220 */ /* 0x040fe20000410000 */
[----:B------:R-:W-:Y:S02]  /*9020*/  HADD2.F32 R6, -RZ, R6.H1_H1 ;  /* 0x30000006ff067230 */ /* 0x000fe40000004100 */
[-C--:B------:R-:W-:Y:S01]  /*9030*/  FMUL.FTZ R9, R14, R7.reuse ;  /* 0x000000070e097220 */ /* 0x080fe20000410000 */
[----:B------:R-:W-:Y:S02]  /*9040*/  HADD2.F32 R5, -RZ, R5.H1_H1 ;  /* 0x30000005ff057230 */ /* 0x000fe40000004100 */
[-C--:B------:R-:W-:Y:S01]  /*9050*/  FFMA.FTZ R11, R11, R4.reuse, -R34 ;  /* 0x000000040b0b7223 */ /* 0x080fe20000010822 */
[----:B------:R-:W-:Y:S01]  /*9060*/  FFMA.FTZ R32, R15, R4, R32 ;  /* 0x000000040f207223 */ /* 0x000fe20000010020 */
[C---:B------:R-:W-:Y:S01]  /*9070*/  FMUL.FTZ R7, R6.reuse, R7 ;  /* 0x0000000706077220 */ /* 0x040fe20000410000 */
[----:B------:R-:W-:Y:S01]  /*9080*/  F2FP.SATFINITE.E4M3.F32.PACK_AB_MERGE_C R39, R39, R40, R42 ;  /* 0x000000282727723e */ /* 0x000fe2000480702a */
[-C--:B------:R-:W-:Y:S01]  /*9090*/  FFMA.FTZ R9, R6, R5.reuse, -R9 ;  /* 0x0000000506097223 */ /* 0x080fe20000010809 */
[----:B------:R-:W-:Y:S01]  /*90a0*/  F2FP.SATFINITE.E4M3.F32.PACK_AB_MERGE_C R11, R11, R94, RZ ;  /* 0x0000005e0b0b723e */ /* 0x000fe200048070ff */
[----:B------:R-:W-:Y:S01]  /*90b0*/  FFMA.FTZ R7, R14, R5, R7 ;  /* 0x000000050e077223 */ /* 0x000fe20000010007 */
[----:B------:R-:W-:Y:S01]  /*90c0*/  F2FP.SATFINITE.E4M3.F32.PACK_AB_MERGE_C R43, R44, R43, RZ ;  /* 0x0000002b2c2b723e */ /* 0x000fe200048070ff */
[----:B------:R-:W-:Y:S01]  /*90d0*/  IMAD.MOV.U32 R14, RZ, RZ, R101 ;  /* 0x000000ffff0e7224 */ /* 0x000fe200078e0065 */
[----:B------:R-:W-:-:S02]  /*90e0*/  F2FP.SATFINITE.E4M3.F32.PACK_AB_MERGE_C R32, R32, R37, RZ ;  /* 0x000000252020723e */ /* 0x000fc400048070ff */
[----:B------:R-:W-:Y:S01]  /*90f0*/  F2FP.SATFINITE.E4M3.F32.PACK_AB_MERGE_C R11, R9, R46, R11 ;  /* 0x0000002e090b723e */ /* 0x000fe2000480700b */
[----:B------:R-:W-:Y:S01]  /*9100*/  IMAD.MOV.U32 R9, RZ, RZ, R39 ;  /* 0x000000ffff097224 */ /* 0x000fe200078e0027 */
[----:B------:R-:W-:Y:S02]  /*9110*/  F2FP.SATFINITE.E4M3.F32.PACK_AB_MERGE_C R13, R41, R38, R43 ;  /* 0x00000026290d723e */ /* 0x000fe4000480702b */
[----:B------:R-:W-:-:S07]  /*9120*/  F2FP.SATFINITE.E4M3.F32.PACK_AB_MERGE_C R15, R7, R36, R32 ;  /* 0x00000024070f723e */ /* 0x000fce0004807020 */
.L_x_5275:
[----:B------:R-:W-:Y:S05]  /*9130*/  BSYNC B1 ;  /* 0x0000000000017941 */ /* 0x000fea0003800000 */
.L_x_5274:
[----:B0-----:R0:W-:Y:S01]  /*9140*/  ST.E.128 desc[UR42][R28.64], R8 ;  /* 0x000000081c007985 */ /* 0x0011e2000c101d2a */
[----:B------:R-:W-:-:S13]  /*9150*/  ISETP.GE.AND P3, PT, R30, R103, PT ;  /* 0x000000671e00720c */ /* 0x000fda0003f66270 */
[----:B------:R-:W-:Y:S05]  /*9160*/  @P3 BRA `(.L_x_5237) ;  /* 0x0000000400283947 */ /* 0x000fea0003800000 */
[----:B------:R-:W-:-:S04]  /*9170*/  IADD3 R4, P3, R99, R30, RZ ;  /* 0x0000001e63047210 */ /* 0x000fc80007f7e0ff */
[----:B------:R-:W-:-:S05]  /*9180*/  LEA.HI.X.SX32 R5, R30, R97, 0x1, P3 ;  /* 0x000000611e057211 */ /* 0x000fca00018f0eff */
[----:B--2---:R2:W-:Y:S01]  /*9190*/  ST.E.128 desc[UR42][R4.64], R12 ;  /* 0x0000000c04007985 */ /* 0x0045e2000c101d2a */
[----:B------:R-:W-:Y:S05]  /*91a0*/  BRA `(.L_x_5237) ;  /* 0x0000000400187947 */ /* 0x000fea0003800000 */
.L_x_5229:
[----:B------:R-:W-:-:S06]  /*91b0*/  UISETP.NE.AND UP0, UPT, UR40, 0x3, UPT ;  /* 0x000000032800788c */ /* 0x000fcc000bf05270 */
[----:B------:R-:W-:-:S13]  /*91c0*/  PLOP3.LUT P2, PT, PT, PT, UP0, 0x80, 0x0 ;  /* 0x000000000000781c */ /* 0x000fda0003f4f008 */
[----:B------:R-:W-:Y:S05]  /*91d0*/  @!P2 BRA `(.L_x_5276) ;  /* 0x000000000004a947 */ /* 0x000fea0003800000 */
[----:B------:R-:W-:Y:S01]  /*91e0*/  BPT.TRAP 0x1 ;  /* 0x000000040000795c */ /* 0x000fe20000300000 */
.L_x_5276:
[----:B------:R-:W-:Y:S01]  /*91f0*/  IMAD R82, R200, 0x8, R16 ;  /* 0x00000008c8527824 */ /* 0x000fe200078e0210 */
[----:B------:R-:W-:Y:S01]  /*9200*/  SHF.L.U32 R93, R210, 0x1f, RZ ;  /* 0x0000001fd25d7819 */ /* 0x000fe200000006ff */
[----:B------:R-:W-:Y:S01]  /*9210*/  BSSY B1, `(.L_x_5277) ;  /* 0x0000004000017945 */ /* 0x000fe20003800000 */
[----:B------:R-:W-:Y:S02]  /*9220*/  SHF.R.S32.HI R90, RZ, 0x1f, R89 ;  /* 0x0000001fff5a7819 */ /* 0x000fe40000011459 */
[----:B------:R-:W0:Y:S02]  /*9230*/  SYNCS.PHASECHK.TRANS64.TRYWAIT P3, [R82+URZ+0x2a890], R93 ;  /* 0x02a8905d520075a7 */ /* 0x000e24000806017f */
[----:B0-----:R-:W-:Y:S05]  /*9240*/  @!P3 BRA `(.L_x_5278) ;  /* 0x0000020c000cb947 */ /* 0x001fea0003800000 */
.L_x_5606:
[----:B------:R-:W-:Y:S05]  /*9250*/  BSYNC B1 ;  /* 0x0000000000017941 */ /* 0x000fea0003800000 */
.L_x_5277:
        /* <DEDUP_REMOVED lines=20> */
[----:B------:R-:W-:Y:S02]  /*93a0*/  IADD3.X R13, R5, UR7, R7, P3, !PT ;  /* 0x00000007050d7c10 */ /* 0x000fe40009ffe407 */
[----:B------:R-:W-:Y:S01]  /*93b0*/  ISETP.GT.AND P3, PT, R92, R211, PT ;  /* 0x000000d35c00720c */ /* 0x000fe20003f64270 */
[----:B------:R-:W-:-:S12]  /*93c0*/  BRA.DIV UR4, `(.L_x_5279) ;  /* 0x0000020a04c07947 */ /* 0x000fd8000b800000 */
[----:B------:R1:W2:Y:S04]  /*93d0*/  SHFL.IDX PT, R28, R13, RZ, 0x1e1f ;  /* 0x001e1fff0d1c7589 */ /* 0x0002a800000e0000 */
[----:B------:R1:W3:Y:S02]  /*93e0*/  SHFL.IDX PT, R14, R4, RZ, 0x1e1f ;  /* 0x001e1fff040e7589 */ /* 0x0002e400000e0000 */
.L_x_5610:
[----:B------:R-:W-:Y:S05]  /*93f0*/  @!P3 BRA `(.L_x_5237) ;  /* 0x000000000084b947 */ /* 0x000fea0003800000 */
[----:B------:R-:W-:Y:S02]  /*9400*/  ULDC UR4, c[0x0][0x2f4] ;  /* 0x0000bd0000047ab9 */ /* 0x000fe40000000800 */
[----:B------:R-:W-:-:S13]  /*9410*/  ISETP.GE.AND P5, PT, R18, UR4, PT ;  /* 0x0000000412007c0c */ /* 0x000fda000bfa6270 */
[----:B-1----:R-:W1:Y:S01]  /*9420*/  @!P5 LDS.128 R4, [R86+0x1e400] ;  /* 0x01e400005604d984 */ /* 0x002e620000000c00 */
[----:B---3--:R-:W-:-:S05]  /*9430*/  @!P5 IADD3 R12, P3, R18, R14, RZ ;  /* 0x0000000e120cd210 */ /* 0x008fca0007f7e0ff */
[----:B--2---:R-:W-:Y:S01]  /*9440*/  @!P5 IMAD.X R13, R28, 0x1, R19, P3 ;  /* 0x000000011c0dd824 */ /* 0x004fe200018e0613 */
[----:B------:R-:W-:-:S13]  /*9450*/  ISETP.GE.AND P3, PT, R208, UR4, PT ;  /* 0x00000004d0007c0c */ /* 0x000fda000bf66270 */
[----:B------:R-:W-:-:S05]  /*9460*/  @!P3 IADD3 R10, P4, R208, R14, RZ ;  /* 0x0000000ed00ab210 */ /* 0x000fca0007f9e0ff */
[----:B------:R-:W-:Y:S01]  /*9470*/  @!P3 IMAD.X R11, R28, 0x1, R221, P4 ;  /* 0x000000011c0bb824 */ /* 0x000fe200020e06dd */
[----:B------:R-:W-:-:S13]  /*9480*/  ISETP.GE.AND P4, PT, R205, UR4, PT ;  /* 0x00000004cd007c0c */ /* 0x000fda000bf86270 */
[----:B------:R-:W-:Y:S01]  /*9490*/  @!P4 IADD3 R8, P6, R205, R14, RZ ;  /* 0x0000000ecd08c210 */ /* 0x000fe20007fde0ff */
[----:B-1----:R1:W-:Y:S01]  /*94a0*/  @!P5 ST.E.128 desc[UR42][R12.64], R4 ;  /* 0x000000040c00d985 */ /* 0x0023e2000c101d2a */
[----:B------:R-:W-:-:S03]  /*94b0*/  ISETP.GE.AND P5, PT, R80, UR4, PT ;  /* 0x0000000450007c0c */ /* 0x000fc6000bfa6270 */
[----:B------:R-:W-:-:S10]  /*94c0*/  @!P4 IMAD.X R9, R28, 0x1, R220, P6 ;  /* 0x000000011c09c824 */ /* 0x000fd400030e06dc */
[----:B------:R-:W2:Y:S01]  /*94d0*/  @!P5 LDS.128 R4, [R85+0x1e400] ;  /* 0x01e400005504d984 */ /* 0x000ea20000000c00 */
[----:B------:R-:W-:-:S05]  /*94e0*/  @!P5 IMAD.SHL.U32 R15, R213, 0x10, RZ ;  /* 0x00000010d50fd824 */ /* 0x000fca00078e00ff */
[----:B-1----:R-:W-:-:S04]  /*94f0*/  @!P5 IADD3 R12, P6, R15, R14, RZ ;  /* 0x0000000e0f0cd210 */ /* 0x002fc80007fde0ff */
[----:B------:R-:W-:-:S05]  /*9500*/  @!P5 LEA.HI.X.SX32 R13, R15, R28, 0x1, P6 ;  /* 0x0000001c0f0dd211 */ /* 0x000fca00030f0eff */
[----:B--2---:R1:W-:Y:S01]  /*9510*/  @!P5 ST.E.128 desc[UR42][R12.64], R4 ;  /* 0x000000040c00d985 */ /* 0x0043e2000c101d2a */
[----:B------:R-:W-:-:S13]  /*9520*/  ISETP.GE.AND P5, PT, R79, UR4, PT ;  /* 0x000000044f007c0c */ /* 0x000fda000bfa6270 */
[----:B------:R-:W2:Y:S01]  /*9530*/  @!P5 LDS.128 R4, [R86+0x20400] ;  /* 0x020400005604d984 */ /* 0x000ea20000000c00 */
[----:B------:R-:W-:-:S05]  /*9540*/  @!P5 IMAD.SHL.U32 R15, R214, 0x10, RZ ;  /* 0x00000010d60fd824 */ /* 0x000fca00078e00ff */
[----:B-1----:R-:W-:-:S04]  /*9550*/  @!P5 IADD3 R12, P6, R15, R14, RZ ;  /* 0x0000000e0f0cd210 */ /* 0x002fc80007fde0ff */
[----:B------:R-:W-:-:S05]  /*9560*/  @!P5 LEA.HI.X.SX32 R13, R15, R28, 0x1, P6 ;  /* 0x0000001c0f0dd211 */ /* 0x000fca00030f0eff */
[----:B--2---:R1:W-:Y:S01]  /*9570*/  @!P5 ST.E.128 desc[UR42][R12.64], R4 ;  /* 0x000000040c00d985 */ /* 0x0043e2000c101d2a */
[----:B------:R-:W-:-:S03]  /*9580*/  ISETP.GE.AND P5, PT, R209, UR4, PT ;  /* 0x00000004d1007c0c */ /* 0x000fc6000bfa6270 */
[----:B------:R-:W2:Y:S10]  /*9590*/  @!P3 LDS.128 R4, [R85+0x20400] ;  /* 0x020400005504b984 */ /* 0x000eb40000000c00 */
[----:B-1----:R-:W-:-:S05]  /*95a0*/  @!P5 IADD3 R12, P6, R209, R14, RZ ;  /* 0x0000000ed10cd210 */ /* 0x002fca0007fde0ff */
[----:B------:R-:W-:Y:S01]  /*95b0*/  @!P5 IMAD.X R13, R28, 0x1, R219, P6 ;  /* 0x000000011c0dd824 */ /* 0x000fe200030e06db */
[----:B--2---:R-:W-:Y:S04]  /*95c0*/  @!P3 ST.E.128 desc[UR42][R10.64], R4 ;  /* 0x000000040a00b985 */ /* 0x004fe8000c101d2a */
[----:B------:R-:W1:Y:S04]  /*95d0*/  @!P4 LDS.128 R4, [R86+0x22400] ;  /* 0x022400005604c984 */ /* 0x000e680000000c00 */
[----:B-1----:R-:W-:Y:S04]  /*95e0*/  @!P4 ST.E.128 desc[UR42][R8.64], R4 ;  /* 0x000000040800c985 */ /* 0x002fe8000c101d2a */
[----:B------:R-:W1:Y:S04]  /*95f0*/  @!P5 LDS.128 R4, [R85+0x22400] ;  /* 0x022400005504d984 */ /* 0x000e680000000c00 */
[----:B-1----:R4:W-:Y:S02]  /*9600*/  @!P5 ST.E.128 desc[UR42][R12.64], R4 ;  /* 0x000000040c00d985 */ /* 0x0029e4000c101d2a */
.L_x_5237:
[----:B------:R-:W-:Y:S05]  /*9610*/  BSYNC B0 ;  /* 0x0000000000007941 */ /* 0x000fea0003800000 */
.L_x_5228:
[----:B012-4-:R-:W0:Y:S01]  /*9620*/  S2R R4, SR_TID.X ;  /* 0x0000000000047919 */ /* 0x017e220000002100 */
        /* <DEDUP_REMOVED lines=9> */
[----:B0-----:R-:W-:-:S13]  /*96c0*/  LOP3.LUT P3, RZ, R4, 0x7f, RZ, 0xc0, !PT ;  /* 0x0000007f04ff7812 */ /* 0x001fda000786c0ff */
[----:B------:R-:W-:-:S05]  /*96d0*/  @!P3 VIADD R4, R82, 0x2a8a0 ;  /* 0x0002a8a05204b836 */ /* 0x000fca0000000000 */
[----:B------:R-:W-:-:S04]  /*96e0*/  @!P3 PRMT R4, RZ, 0x654, R4 ;  /* 0x00000654ff04b816 */ /* 0x000fc80000000004 */
[----:B------:R1:W-:Y:S01]  /*96f0*/  @!P3 SYNCS.ARRIVE.TRANS64.RED.A1T0 RZ, [R4+URZ], RZ ;  /* 0x000000ff04ffb9a7 */ /* 0x0003e2000810043f */
[----:B------:R-:W-:Y:S05]  /*9700*/  @!P2 BRA `(.L_x_5281) ;  /* 0x000000000004a947 */ /* 0x000fea0003800000 */
[----:B------:R-:W-:Y:S01]  /*9710*/  BPT.TRAP 0x1 ;  /* 0x000000040000795c */ /* 0x000fe20000300000 */
.L_x_5281:
[----:B------:R-:W-:Y:S05]  /*9720*/  BSYNC B0 ;  /* 0x0000000000007941 */ /* 0x000fea0003800000 */
.L_x_5280:
[----:B------:R-:W0:Y:S01]  /*9730*/  SYNCS.PHASECHK.TRANS64.TRYWAIT P2, [R82+URZ+0x2a8b0], R93 ;  /* 0x02a8b05d520075a7 */ /* 0x000e22000804017f */
[----:B------:R-:W-:Y:S04]  /*9740*/  BSSY B0, `(.L_x_5282) ;  /* 0x0000002000007945 */ /* 0x000fe80003800000 */
[----:B0-----:R-:W-:Y:S05]  /*9750*/  @!P2 BRA `(.L_x_5283) ;  /* 0x000002080020a947 */ /* 0x001fea0003800000 */
.L_x_5611:
[----:B------:R-:W-:Y:S05]  /*9760*/  BSYNC B0 ;  /* 0x0000000000007941 */ /* 0x000fea0003800000 */
.L_x_5282:
[----:B------:R-:W-:Y:S01]  /*9770*/  ULDC.64 UR4, c[0x0][0x328] ;  /* 0x0000ca0000047ab9 */ /* 0x000fe20000000a00 */
[----:B------:R-:W-:Y:S01]  /*9780*/  ULDC.64 UR6, c[0x0][0x318] ;  /* 0x0000c60000067ab9 */ /* 0x000fe20000000a00 */
[----:B------:R-:W-:Y:S01]  /*9790*/  IMAD R90, R90, UR4, RZ ;  /* 0x000000045a5a7c24 */ /* 0x000fe2000f8e02ff */
[----:B------:R-:W-:Y:S01]  /*97a0*/  BSSY B0, `(.L_x_5284) ;  /* 0x0000034000007945 */ /* 0x000fe20003800000 */
[----:B-1----:R-:W-:-:S04]  /*97b0*/  IMAD.WIDE.U32 R4, R89, UR4, RZ ;  /* 0x0000000459047c25 */ /* 0x002fc8000f8e00ff */
        /* <DEDUP_REMOVED lines=13> */
[----:B------:R1:W2:Y:S01]  /*9890*/  SHFL.IDX PT, R31, R4, RZ, 0x1e1f ;  /* 0x001e1fff041f7589 */ /* 0x0002a200000e0000 */
[----:B------:R-:W-:-:S03]  /*98a0*/  ISETP.GT.AND P2, PT, R92, R211, PT ;  /* 0x000000d35c00720c */ /* 0x000fc60003f44270 */
[----:B------:R1:W4:Y:S10]  /*98b0*/  SHFL.IDX PT, R30, R5, RZ, 0x1e1f ;  /* 0x001e1fff051e7589 */ /* 0x00033400000e0000 */
[----:B-1----:R-:W-:Y:S05]  /*98c0*/  @!P2 BRA `(.L_x_5285) ;  /* 0x000000000084a947 */ /* 0x002fea0003800000 */
[----:B------:R-:W-:Y:S02]  /*98d0*/  ULDC UR4, c[0x0][0x2f4] ;  /* 0x0000bd0000047ab9 */ /* 0x000fe40000000800 */
[----:B------:R-:W-:-:S13]  /*98e0*/  ISETP.GE.AND P5, PT, R18, UR4, PT ;  /* 0x0000000412007c0c */ /* 0x000fda000bfa6270 */
[----:B------:R-:W1:Y:S01]  /*98f0*/  @!P5 LDS.128 R4, [R86+0xc400] ;  /* 0x00c400005604d984 */ /* 0x000e620000000c00 */
[----:B--2---:R-:W-:-:S05]  /*9900*/  @!P5 IADD3 R12, P2, R18, R31, RZ ;  /* 0x0000001f120cd210 */ /* 0x004fca0007f5e0ff */
[----:B----4-:R-:W-:Y:S01]  /*9910*/  @!P5 IMAD.X R13, R30, 0x1, R19, P2 ;  /* 0x000000011e0dd824 */ /* 0x010fe200010e0613 */
[----:B------:R-:W-:-:S13]  /*9920*/  ISETP.GE.AND P2, PT, R208, UR4, PT ;  /* 0x00000004d0007c0c */ /* 0x000fda000bf46270 */
[----:B------:R-:W-:-:S05]  /*9930*/  @!P2 IADD3 R10, P4, R208, R31, RZ ;  /* 0x0000001fd00aa210 */ /* 0x000fca0007f9e0ff */
[----:B------:R-:W-:Y:S01]  /*9940*/  @!P2 IMAD.X R11, R30, 0x1, R221, P4 ;  /* 0x000000011e0ba824 */ /* 0x000fe200020e06dd */
[----:B------:R-:W-:-:S13]  /*9950*/  ISETP.GE.AND P4, PT, R205, UR4, PT ;  /* 0x00000004cd007c0c */ /* 0x000fda000bf86270 */
[----:B------:R-:W-:Y:S01]  /*9960*/  @!P4 IADD3 R8, P6, R205, R31, RZ ;  /* 0x0000001fcd08c210 */ /* 0x000fe20007fde0ff */
[----:B-1----:R-:W-:Y:S01]  /*9970*/  @!P5 ST.E.128 desc[UR42][R12.64], R4 ;  /* 0x000000040c00d985 */ /* 0x002fe2000c101d2a */
[----:B------:R-:W-:-:S03]  /*9980*/  ISETP.GE.AND P5, PT, R80, UR4, PT ;  /* 0x0000000450007c0c */ /* 0x000fc6000bfa6270 */
[----:B------:R-:W-:-:S10]  /*9990*/  @!P4 IMAD.X R9, R30, 0x1, R220, P6 ;  /* 0x000000011e09c824 */ /* 0x000fd400030e06dc */
[----:B------:R-:W1:Y:S01]  /*99a0*/  @!P5 LDS.128 R4, [R85+0xc400] ;  /* 0x00c400005504d984 */ /* 0x000e620000000c00 */
[----:B------:R-:W-:-:S05]  /*99b0*/  @!P5 IMAD.SHL.U32 R15, R213, 0x10, RZ ;  /* 0x00000010d50fd824 */ /* 0x000fca00078e00ff */
[----:B---3--:R-:W-:-:S04]  /*99c0*/  @!P5 IADD3 R14, P6, R15, R31, RZ ;  /* 0x0000001f0f0ed210 */ /* 0x008fc80007fde0ff */
[----:B------:R-:W-:-:S05]  /*99d0*/  @!P5 LEA.HI.X.SX32 R15, R15, R30, 0x1, P6 ;  /* 0x0000001e0f0fd211 */ /* 0x000fca00030f0eff */
[----:B-1----:R-:W-:Y:S01]  /*99e0*/  @!P5 ST.E.128 desc[UR42][R14.64], R4 ;  /* 0x000000040e00d985 */ /* 0x002fe2000c101d2a */
[----:B------:R-:W-:-:S13]  /*99f0*/  ISETP.GE.AND P5, PT, R79, UR4, PT ;  /* 0x000000044f007c0c */ /* 0x000fda000bfa6270 */
[----:B------:R-:W1:Y:S01]  /*9a00*/  @!P5 LDS.128 R4, [R86+0xe400] ;  /* 0x00e400005604d984 */ /* 0x000e620000000c00 */
[----:B------:R-:W-:-:S05]  /*9a10*/  @!P5 IMAD.SHL.U32 R29, R214, 0x10, RZ ;  /* 0x00000010d61dd824 */ /* 0x000fca00078e00ff */
[----:B------:R-:W-:-:S04]  /*9a20*/  @!P5 IADD3 R28, P6, R29, R31, RZ ;  /* 0x0000001f1d1cd210 */ /* 0x000fc80007fde0ff */
[----:B------:R-:W-:-:S05]  /*9a30*/  @!P5 LEA.HI.X.SX32 R29, R29, R30, 0x1, P6 ;  /* 0x0000001e1d1dd211 */ /* 0x000fca00030f0eff */
[----:B-1----:R-:W-:Y:S01]  /*9a40*/  @!P5 ST.E.128 desc[UR42][R28.64], R4 ;  /* 0x000000041c00d985 */ /* 0x002fe2000c101d2a */
[----:B------:R-:W-:-:S03]  /*9a50*/  ISETP.GE.AND P5, PT, R209, UR4, PT ;  /* 0x00000004d1007c0c */ /* 0x000fc6000bfa6270 */
[----:B------:R-:W1:Y:S10]  /*9a60*/  @!P2 LDS.128 R4, [R85+0xe400] ;  /* 0x00e400005504a984 */ /* 0x000e740000000c00 */
[----:B------:R-:W-:-:S05]  /*9a70*/  @!P5 IADD3 R12, P6, R209, R31, RZ ;  /* 0x0000001fd10cd210 */ /* 0x000fca0007fde0ff */
[----:B------:R-:W-:Y:S01]  /*9a80*/  @!P5 IMAD.X R13, R30, 0x1, R219, P6 ;  /* 0x000000011e0dd824 */ /* 0x000fe200030e06db */
[----:B-1----:R-:W-:Y:S04]  /*9a90*/  @!P2 ST.E.128 desc[UR42][R10.64], R4 ;  /* 0x000000040a00a985 */ /* 0x002fe8000c101d2a */
[----:B------:R-:W1:Y:S04]  /*9aa0*/  @!P4 LDS.128 R4, [R86+0x10400] ;  /* 0x010400005604c984 */ /* 0x000e680000000c00 */
[----:B-1----:R-:W-:Y:S04]  /*9ab0*/  @!P4 ST.E.128 desc[UR42][R8.64], R4 ;  /* 0x000000040800c985 */ /* 0x002fe8000c101d2a */
[----:B------:R-:W1:Y:S04]  /*9ac0*/  @!P5 LDS.128 R4, [R85+0x10400] ;  /* 0x010400005504d984 */ /* 0x000e680000000c00 */
[----:B-1----:R1:W-:Y:S02]  /*9ad0*/  @!P5 ST.E.128 desc[UR42][R12.64], R4 ;  /* 0x000000040c00d985 */ /* 0x0023e4000c101d2a */
.L_x_5285:
[----:B------:R-:W-:Y:S05]  /*9ae0*/  BSYNC B0 ;  /* 0x0000000000007941 */ /* 0x000fea0003800000 */
.L_x_5284:
[----:B------:R-:W-:Y:S01]  /*9af0*/  @!PT LDS RZ, [RZ] ;  /* 0x00000000fffff984 */ /* 0x000fe20000000800 */
[----:B------:R-:W-:Y:S01]  /*9b00*/  @!PT LDS RZ, [RZ] ;  /* 0x00000000fffff984 */ /* 0x000fe20000000800 */
[----:B------:R-:W-:Y:S01]  /*9b10*/  @!PT LDS RZ, [RZ] ;  /* 0x00000000fffff984 */ /* 0x000fe20000000800 */
[----:B------:R-:W-:Y:S01]  /*9b20*/  @!PT LDS RZ, [RZ] ;  /* 0x00000000fffff984 */ /* 0x000fe20000000800 */
[----:B------:R5:W-:Y:S06]  /*9b30*/  MEMBAR.ALL.CTA ;  /* 0x0000000000007992 */ /* 0x000bec0000008000 */
[----:B-----5:R-:W5:Y:S01]  /*9b40*/  FENCE.VIEW.ASYNC.S ;  /* 0x00000000000073c6 */ /* 0x020f620000000000 */
[----:B------:R-:W-:Y:S02]  /*9b50*/  VIADD R200, R200, 0x1 ;  /* 0x00000001c8c87836 */ /* 0x000fe40000000000 */
[----:B0-----:R-:W-:Y:S01]  /*9b60*/  @!P3 VIADD R82, R82, 0x2a8c0 ;  /* 0x0002a8c05252b836 */ /* 0x001fe20000000000 */
[----:B-----5:R0:W-:Y:S02]  /*9b70*/  BAR.SYNC.DEFER_BLOCKING R65, 0x80 ;  /* 0x000200410000751d */ /* 0x0201e40000010000 */
[----:B------:R-:W-:-:S02]  /*9b80*/  ISETP.NE.AND P2, PT, R200, 0x2, PT ;  /* 0x00000002c800780c */ /* 0x000fc40003f45270 */
[----:B------:R-:W-:Y:S02]  /*9b90*/  @!P3 PRMT R82, RZ, 0x654, R82 ;  /* 0x00000654ff52b816 */ /* 0x000fe40000000052 */
[----:B-1----:R-:W-:Y:S02]  /*9ba0*/  SEL R5, RZ, 0x1, P2 ;  /* 0x00000001ff057807 */ /* 0x002fe40001000000 */
[----:B------:R-:W-:Y:S02]  /*9bb0*/  SEL R200, R200, RZ, P2 ;  /* 0x000000ffc8c87207 */ /* 0x000fe40001000000 */
[----:B------:R-:W-:Y:S01]  /*9bc0*/  LOP3.LUT R210, R210, R5, RZ, 0x3c, !PT ;  /* 0x00000005d2d27212 */ /* 0x000fe200078e3cff */
[----:B------:R0:W-:Y:S01]  /*9bd0*/  @!P3 SYNCS.ARRIVE.TRANS64.RED.A1T0 RZ, [R82+URZ], RZ ;  /* 0x000000ff52ffb9a7 */ /* 0x0001e2000810043f */
[----:B------:R-:W-:Y:S05]  /*9be0*/  @P1 BRA `(.L_x_5286) ;  /* 0xffffff8800e81947 */ /* 0x000fea000383ffff */
[----:B------:R-:W1:Y:S01]  /*9bf0*/  S2R R4, SR_TID.X ;  /* 0x0000000000047919 */ /* 0x000e620000002100 */
[----:B------:R-:W-:Y:S02]  /*9c00*/  PLOP3.LUT P0, PT, PT, PT, PT, 0x8, 0x0 ;  /* 0x000000000000781c */ /* 0x000fe40003f0e170 */
[----:B-1----:R-:W-:-:S04]  /*9c10*/  SHF.R.U32.HI R4, RZ, 0x7, R4 ;  /* 0x00000007ff047819 */ /* 0x002fc80000011604 */
[----:B------:R-:W-:-:S13]  /*9c20*/  ISETP.NE.AND P4, PT, R4, 0x1, PT ;  /* 0x000000010400780c */ /* 0x000fda0003f85270 */
[----:B------:R-:W-:Y:S06]  /*9c30*/  @!P4 BAR.ARV 0x9, 0x100 ;  /* 0x024400000000cb1d */ /* 0x000fec0000002000 */
.L_x_5223:
[----:B------:R-:W-:Y:S05]  /*9c40*/  @P0 BRA `(.L_x_5287) ;  /* 0x00000000000c0947 */ /* 0x000fea0003800000 */
[----:B------:R-:W1:Y:S01]  /*9c50*/  FENCE.VIEW.ASYNC.G ;  /* 0x00000000000073c6 */ /* 0x000e620000000100 */
[----:B------:R-:W-:Y:S05]  /*9c60*/  WARPSYNC.ALL ;  /* 0x0000000000007948 */ /* 0x000fea0003800000 */
[----:B-1----:R-:W-:Y:S06]  /*9c70*/  BAR.ARV 0xc, 0x180 ;  /* 0x0306000000007b1d */ /* 0x002fec0000002000 */
.L_x_5287:
[----:B------:R-:W-:Y:S01]  /*9c80*/  ULDC.64 UR6, c[0x0][0x998] ;  /* 0x0002660000067ab9 */ /* 0x000fe20000000a00 */
[----:B------:R-:W-:Y:S01]  /*9c90*/  ULDC.64 UR4, c[0x0][0x990] ;  /* 0x0002640000047ab9 */ /* 0x000fe20000000a00 */
[----:B------:R-:W-:Y:S02]  /*9ca0*/  ISETP.NE.U32.AND P1, PT, RZ, UR6, PT ;  /* 0x00000006ff007c0c */ /* 0x000fe4000bf25070 */
[----:B------:R-:W-:Y:S02]  /*9cb0*/  ISETP.NE.U32.AND P0, PT, RZ, UR4, PT ;  /* 0x00000004ff007c0c */ /* 0x000fe4000bf05070 */
[----:B------:R-:W-:Y:S02]  /*9cc0*/  ISETP.NE.AND.EX P1, PT, RZ, UR7, PT, P1 ;  /* 0x00000007ff007c0c */ /* 0x000fe4000bf25310 */
[----:B------:R-:W-:-:S11]  /*9cd0*/  ISETP.NE.AND.EX P0, PT, RZ, UR5, PT, P0 ;  /* 0x00000005ff007c0c */ /* 0x000fd6000bf05300 */
[----:B------:R-:W1:Y:S01]  /*9ce0*/  @P1 LDC.64 R8, c[0x0][0x9b8] ;  /* 0x00026e00ff081b82 */ /* 0x000e620000000a00 */
[--C-:B------:R-:W-:Y:S02]  /*9cf0*/  @P1 SHF.R.S32.HI R5, RZ, 0x1f, R23.reuse ;  /* 0x0000001fff051819 */ /* 0x100fe40000011417 */
[----:B------:R-:W-:Y:S02]  /*9d00*/  @P0 SHF.R.S32.HI R3, RZ, 0x1f, R23 ;  /* 0x0000001fff030819 */ /* 0x000fe40000011417 */
[----:B------:R-:W-:-:S03]  /*9d10*/  @P1 SHF.R.S32.HI R15, RZ, 0x1f, R22 ;  /* 0x0000001fff0f1819 */ /* 0x000fc60000011416 */
[----:B------:R-:W0:Y:S08]  /*9d20*/  @P0 LDC.64 R6, c[0x0][0x9a8] ;  /* 0x00026a00ff060b82 */ /* 0x000e300000000a00 */
[----:B------:R-:W2:Y:S08]  /*9d30*/  @P1 LDC.64 R10, c[0x0][0x9c0] ;  /* 0x00027000ff0a1b82 */ /* 0x000eb00000000a00 */
[----:B------:R-:W3:Y:S01]  /*9d40*/  @P0 LDC.64 R12, c[0x0][0x9b0] ;  /* 0x00026c00ff0c0b82 */ /* 0x000ee20000000a00 */
[----:B-1----:R-:W-:-:S02]  /*9d50*/  @P1 IMAD R2, R5, R8, RZ ;  /* 0x0000000805021224 */ /* 0x002fc400078e02ff */
[----:B------:R-:W-:-:S04]  /*9d60*/  @P1 IMAD.WIDE.U32 R4, R23, R8, RZ ;  /* 0x0000000817041225 */ /* 0x000fc800078e00ff */
[----:B------:R-:W-:Y:S02]  /*9d70*/  @P1 IMAD R9, R23, R9, R2 ;  /* 0x0000000917091224 */ /* 0x000fe400078e0202 */
[-C--:B0-----:R-:W-:Y:S02]  /*9d80*/  @P0 IMAD R0, R3, R6.reuse, RZ ;  /* 0x0000000603000224 */ /* 0x081fe400078e02ff */
        /* <DEDUP_REMOVED lines=25> */
[----:B-1----:R-:W-:Y:S01]  /*9f20*/  ISETP.NE.AND P1, PT, R2, 0x1, PT ;  /* 0x000000010200780c */ /* 0x002fe20003f25270 */
[----:B------:R-:W-:-:S12]  /*9f30*/  VIADD R2, R212, 0x7f ;  /* 0x0000007fd4027836 */ /* 0x000fd80000000000 */
        /* <DEDUP_REMOVED lines=21> */
.L_x_5290:
[----:B------:R-:W-:-:S13]  /*a090*/  ISETP.NE.AND P0, PT, R11, 0x1, PT ;  /* 0x000000010b00780c */ /* 0x000fda0003f05270 */
[----:B------:R-:W0:Y:S02]  /*a0a0*/  @P0 LDC.64 R4, c[0x0][0x9e8] ;  /* 0x00027a00ff040b82 */ /* 0x000e240000000a00 */
[----:B0-----:R-:W-:-:S05]  /*a0b0*/  @P0 IMAD.HI.U32 R4, R0, R4, RZ ;  /* 0x0000000400040227 */ /* 0x001fca00078e00ff */
[----:B------:R-:W-:-:S07]  /*a0c0*/  @P0 SHF.R.U32.HI R0, RZ, R5, R4 ;  /* 0x00000005ff000219 */ /* 0x000fce0000011604 */
.L_x_5291:
[----:B------:R-:W-:Y:S05]  /*a0d0*/  BSYNC B0 ;  /* 0x0000000000007941 */ /* 0x000fea0003800000 */
.L_x_5289:
[----:B------:R-:W-:-:S05]  /*a0e0*/  IMAD R0, R0, R11, R11 ;  /* 0x0000000b00007224 */ /* 0x000fca00078e020b */
[----:B------:R-:W-:-:S07]  /*a0f0*/  VIMNMX R3, R3, R0, PT ;  /* 0x0000000003037248 */ /* 0x000fce0003fe0100 */
.L_x_5288:
[----:B------:R-:W0:Y:S01]  /*a100*/  @P1 LDC R5, c[0x0][0x44c] ;  /* 0x00011300ff051b82 */ /* 0x000e220000000800 */
[----:B------:R-:W-:Y:S01]  /*a110*/  VIADD R3, R3, 0x7f ;  /* 0x0000007f03037836 */ /* 0x000fe20000000000 */
[----:B------:R-:W-:-:S04]  /*a120*/  ULDC UR4, c[0x0][0x9dc] ;  /* 0x0002770000047ab9 */ /* 0x000fc80000000800 */
[----:B------:R-:W-:Y:S02]  /*a130*/  SHF.R.S32.HI R0, RZ, 0x1f, R3 ;  /* 0x0000001fff007819 */ /* 0x000fe40000011403 */
[----:B------:R-:W1:Y:S02]  /*a140*/  @P1 LDC R7, c[0x0][0x450] ;  /* 0x00011400ff071b82 */ /* 0x000e640000000800 */
[----:B------:R-:W-:-:S04]  /*a150*/  LEA.HI R0, R0, R3, RZ, 0x7 ;  /* 0x0000000300007211 */ /* 0x000fc800078f38ff */
[----:B------:R-:W-:-:S04]  /*a160*/  SHF.R.S32.HI R0, RZ, 0x7, R0 ;  /* 0x00000007ff007819 */ /* 0x000fc80000011400 */
[----:B------:R-:W-:Y:S01]  /*a170*/  VIMNMX R89, R25, R0, PT ;  /* 0x0000000019597248 */ /* 0x000fe20003fe0100 */
        /* <DEDUP_REMOVED lines=16> */
.L_x_5294:
[----:B------:R-:W-:-:S13]  /*a280*/  ISETP.NE.AND P0, PT, R11, 0x1, PT ;  /* 0x000000010b00780c */ /* 0x000fda0003f05270 */
[----:B------:R-:W0:Y:S02]  /*a290*/  @P0 LDC.64 R4, c[0x0][0x9e8] ;  /* 0x00027a00ff040b82 */ /* 0x000e240000000a00 */
[----:B0-----:R-:W-:-:S05]  /*a2a0*/  @P0 IMAD.HI.U32 R4, R3, R4, RZ ;  /* 0x0000000403040227 */ /* 0x001fca00078e00ff */
[----:B------:R-:W-:-:S07]  /*a2b0*/  @P0 SHF.R.U32.HI R3, RZ, R5, R4 ;  /* 0x00000005ff030219 */ /* 0x000fce0000011604 */
.L_x_5295:
[----:B------:R-:W-:Y:S05]  /*a2c0*/  BSYNC B0 ;  /* 0x0000000000007941 */ /* 0x000fea0003800000 */
.L_x_5293:
[----:B------:R-:W-:-:S05]  /*a2d0*/  IMAD R3, R3, R11, RZ ;  /* 0x0000000b03037224 */ /* 0x000fca00078e02ff */
[----:B------:R-:W-:-:S07]  /*a2e0*/  VIMNMX R0, R0, R3, !PT ;  /* 0x0000000300007248 */ /* 0x000fce0007fe0100 */
.L_x_5292:
[----:B------:R-:W-:Y:S02]  /*a2f0*/  SHF.R.S32.HI R3, RZ, 0x1f, R0 ;  /* 0x0000001fff037819 */ /* 0x000fe40000011400 */
[----:B------:R-:W-:Y:S02]  /*a300*/  CS2R R120, SRZ ;  /* 0x0000000000787805 */ /* 0x000fe4000001ff00 */
[----:B------:R-:W-:Y:S02]  /*a310*/  PLOP3.LUT P0, PT, PT, PT, PT, 0x80, 0x0 ;  /* 0x000000000000781c */ /* 0x000fe40003f0f070 */
[----:B------:R-:W-:Y:S02]  /*a320*/  CS2R R26, SRZ ;  /* 0x00000000001a7805 */ /* 0x000fe4000001ff00 */
[----:B------:R-:W-:Y:S02]  /*a330*/  LEA.HI R3, R3, R0, RZ, 0x7 ;  /* 0x0000000003037211 */ /* 0x000fe400078f38ff */
[----:B------:R-:W-:-:S02]  /*a340*/  CS2R R114, SRZ ;  /* 0x0000000000727805 */ /* 0x000fc4000001ff00 */
[----:B------:R-:W-:Y:S02]  /*a350*/  CS2R R12, SRZ ;  /* 0x00000000000c7805 */ /* 0x000fe4000001ff00 */
[----:B------:R-:W-:Y:S02]  /*a360*/  CS2R R112, SRZ ;  /* 0x0000000000707805 */ /* 0x000fe4000001ff00 */
[----:B------:R-:W-:Y:S02]  /*a370*/  SHF.R.S32.HI R3, RZ, 0x7, R3 ;  /* 0x00000007ff037819 */ /* 0x000fe40000011403 */
[----:B------:R-:W-:Y:S01]  /*a380*/  CS2R R68, SRZ ;  /* 0x0000000000447805 */ /* 0x000fe2000001ff00 */
[----:B------:R-:W-:Y:S01]  /*a390*/  IMAD.MOV.U32 R111, RZ, RZ, RZ ;  /* 0x000000ffff6f7224 */ /* 0x000fe200078e00ff */
[----:B----4-:R-:W-:Y:S02]  /*a3a0*/  CS2R R30, SRZ ;  /* 0x00000000001e7805 */ /* 0x010fe4000001ff00 */
[----:B------:R-:W-:-:S02]  /*a3b0*/  VIMNMX R229, RZ, R3, !PT ;  /* 0x00000003ffe57248 */ /* 0x000fc40007fe0100 */
[----:B------:R-:W-:Y:S02]  /*a3c0*/  CS2R R10, SRZ ;  /* 0x00000000000a7805 */ /* 0x000fe4000001ff00 */
[----:B------:R-:W-:Y:S01]  /*a3d0*/  CS2R R104, SRZ ;  /* 0x0000000000687805 */ /* 0x000fe2000001ff00 */
[----:B------:R-:W-:Y:S01]  /*a3e0*/  IMAD.MOV.U32 R82, RZ, RZ, RZ ;  /* 0x000000ffff527224 */ /* 0x000fe200078e00ff */
[----:B------:R-:W-:Y:S02]  /*a3f0*/  ISETP.GT.AND P1, PT, R89, R229, PT ;  /* 0x000000e55900720c */ /* 0x000fe40003f24270 */
[----:B------:R-:W-:Y:S01]  /*a400*/  CS2R R44, SRZ ;  /* 0x00000000002c7805 */ /* 0x000fe2000001ff00 */
[----:B------:R-:W-:Y:S01]  /*a410*/  IMAD.MOV.U32 R91, RZ, RZ, RZ ;  /* 0x000000ffff5b7224 */ /* 0x000fe200078e00ff */
[----:B------:R-:W-:Y:S02]  /*a420*/  CS2R R34, SRZ ;  /* 0x0000000000227805 */ /* 0x000fe4000001ff00 */
[----:B------:R-:W-:-:S02]  /*a430*/  CS2R R8, SRZ ;  /* 0x0000000000087805 */ /* 0x000fc4000001ff00 */
[----:B------:R-:W-:Y:S01]  /*a440*/  CS2R R96, SRZ ;  /* 0x0000000000607805 */ /* 0x000fe2000001ff00 */
[----:B------:R-:W-:Y:S01]  /*a450*/  IMAD.MOV.U32 R102, RZ, RZ, RZ ;  /* 0x000000ffff667224 */ /* 0x000fe200078e00ff */
[----:B------:R-:W-:Y:S01]  /*a460*/  CS2R R42, SRZ ;  /* 0x00000000002a7805 */ /* 0x000fe2000001ff00 */
[----:B------:R-:W-:Y:S01]  /*a470*/  IMAD.MOV.U32 R67, RZ, RZ, RZ ;  /* 0x000000ffff437224 */ /* 0x000fe200078e00ff */
[----:B------:R-:W-:Y:S02]  /*a480*/  CS2R R92, SRZ ;  /* 0x00000000005c7805 */ /* 0x000fe4000001ff00 */
[----:B------:R-:W-:Y:S01]  /*a490*/  CS2R R4, SRZ ;  /* 0x0000000000047805 */ /* 0x000fe2000001ff00 */
[----:B------:R-:W-:Y:S01]  /*a4a0*/  IMAD.MOV.U32 R78, RZ, RZ, RZ ;  /* 0x000000ffff4e7224 */ /* 0x000fe200078e00ff */
[----:B------:R-:W-:Y:S01]  /*a4b0*/  CS2R R60, SRZ ;  /* 0x00000000003c7805 */ /* 0x000fe2000001ff00 */
[----:B------:R-:W-:Y:S01]  /*a4c0*/  IMAD.MOV.U32 R87, RZ, RZ, RZ ;  /* 0x000000ffff577224 */ /* 0x000fe200078e00ff */
[----:B------:R-:W-:Y:S01]  /*a4d0*/  CS2R R14, SRZ ;  /* 0x00000000000e7805 */ /* 0x000fe2000001ff00 */
[----:B------:R-:W-:Y:S01]  /*a4e0*/  IMAD.MOV.U32 R46, RZ, RZ, RZ ;  /* 0x000000ffff2e7224 */ /* 0x000fe200078e00ff */
[----:B------:R-:W-:-:S02]  /*a4f0*/  CS2R R80, SRZ ;  /* 0x0000000000507805 */ /* 0x000fc4000001ff00 */
[----:B------:R-:W-:Y:S01]  /*a500*/  CS2R R76, SRZ ;  /* 0x00000000004c7805 */ /* 0x000fe2000001ff00 */
[----:B------:R-:W-:Y:S01]  /*a510*/  IMAD.MOV.U32 R71, RZ, RZ, RZ ;  /* 0x000000ffff477224 */ /* 0x000fe200078e00ff */
[----:B------:R-:W-:Y:S01]  /*a520*/  CS2R R28, SRZ ;  /* 0x00000000001c7805 */ /* 0x000fe2000001ff00 */
[----:B------:R-:W-:Y:S01]  /*a530*/  IMAD.MOV.U32 R63, RZ, RZ, RZ ;  /* 0x000000ffff3f7224 */ /* 0x000fe200078e00ff */
[----:B------:R-:W-:Y:S01]  /*a540*/  CS2R R72, SRZ ;  /* 0x0000000000487805 */ /* 0x000fe2000001ff00 */
[----:B------:R-:W-:Y:S01]  /*a550*/  IMAD.MOV.U32 R50, RZ, RZ, RZ ;  /* 0x000000ffff327224 */ /* 0x000fe200078e00ff */
[----:B------:R-:W-:Y:S01]  /*a560*/  CS2R R58, SRZ ;  /* 0x00000000003a7805 */ /* 0x000fe2000001ff00 */
[----:B------:R-:W-:Y:S01]  /*a570*/  IMAD.MOV.U32 R74, RZ, RZ, RZ ;  /* 0x000000ffff4a7224 */ /* 0x000fe200078e00ff */
        /* <DEDUP_REMOVED lines=30> */
.L_x_5614:
[----:B01----:R-:W-:Y:S01]  /*a760*/  LEA.HI R0, R218, R218, RZ, 0x1 ;  /* 0x000000dada007211 */ /* 0x003fe200078f08ff */
        /* <DEDUP_REMOVED lines=24> */
.L_x_5298:
        /* <DEDUP_REMOVED lines=8> */
[----:B------:R0:W1:Y:S03]  /*a970*/  SYNCS.PHASECHK.TRANS64.TRYWAIT P0, [R16+URZ+0x2a800], R3 ;  /* 0x02a80003100075a7 */ /* 0x000066000800017f */
[----:B-1----:R-:W-:Y:S05]  /*a980*/  @!P0 NANOSLEEP.SYNCS 0x989680 ;  /* 0x009896800000895d */ /* 0x002fea0003900000 */
[----:B------:R-:W1:Y:S01]  /*a990*/  @!P0 SYNCS.PHASECHK.TRANS64 P0, [R16+URZ+0x2a800], R3 ;  /* 0x02a80003100085a7 */ /* 0x000e62000800007f */
[----:B------:R-:W-:Y:S04]  /*a9a0*/  BSSY B0, `(.L_x_5300) ;  /* 0x0000006000007945 */ /* 0x000fe80003800000 */
[----:B-1----:R-:W-:Y:S05]  /*a9b0*/  @P0 BRA `(.L_x_5301) ;  /* 0x0000000000100947 */ /* 0x002fea0003800000 */
.L_x_5302:
[----:B-1----:R1:W2:Y:S02]  /*a9c0*/  SYNCS.PHASECHK.TRANS64.TRYWAIT P0, [R16+URZ+0x2a800], R3 ;  /* 0x02a80003100075a7 */ /* 0x0022a4000800017f */
[----:B--2---:R-:W-:Y:S05]  /*a9d0*/  @!P0 NANOSLEEP.SYNCS 0x989680 ;  /* 0x009896800000895d */ /* 0x004fea0003900000 */
[----:B------:R-:W2:Y:S02]  /*a9e0*/  @!P0 SYNCS.PHASECHK.TRANS64 P0, [R16+URZ+0x2a800], R3 ;  /* 0x02a80003100085a7 */ /* 0x000ea4000800007f */
[----:B--2---:R-:W-:Y:S05]  /*a9f0*/  @!P0 BRA `(.L_x_5302) ;  /* 0xfffffffc00f08947 */ /* 0x004fea000383ffff */
.L_x_5301:
[----:B------:R-:W-:Y:S05]  /*aa00*/  BSYNC B0 ;  /* 0x0000000000007941 */ /* 0x000fea0003800000 */
.L_x_5300:
[----:B------:R-:W-:Y:S05]  /*aa10*/  BRA `(.L_x_5303) ;  /* 0x0000006c00e07947 */ /* 0x000fea0003800000 */
.L_x_5299:
[----:B------:R-:W-:Y:S01]  /*aa20*/  ULOP3.LUT UP0, URZ, UR39, 0x1bf, URZ, 0xc0, !UPT ;  /* 0x000001bf273f7892 */ /* 0x000fe2000f80c03f */
[----:B-----5:R-:W-:Y:S01]  /*aa30*/  SHF.R.S32.HI R0, RZ, 0x1f, R24 ;  /* 0x0000001fff007819 */ /* 0x020fe20000011418 */
[----:B------:R-:W-:Y:S01]  /*aa40*/  ULDC.64 UR4, c[0x0][0x3f8] ;  /* 0x0000fe0000047ab9 */ /* 0x000fe20000000a00 */
[----:B------:R-:W-:Y:S01]  /*aa50*/  ULDC.64 UR6, c[0x0][0x408] ;  /* 0x0001020000067ab9 */ /* 0x000fe20000000a00 */
[----:B------:R-:W-:Y:S02]  /*aa60*/  IMAD.WIDE.U32 R26, R24, UR4, RZ ;  /* 0x00000004181a7c25 */ /* 0x000fe4000f8e00ff */
[----:B------:R-:W-:Y:S02]  /*aa70*/  PLOP3.LUT P0, PT, PT, PT, UP0, 0x80, 0x0 ;  /* 0x000000000000781c */ /* 0x000fe40003f0f008 */
[C---:B------:R-:W-:Y:S02]  /*aa80*/  IMAD R3, R0.reuse, UR4, RZ ;  /* 0x0000000400037c24 */ /* 0x040fe4000f8e02ff */
[----:B------:R-:W-:-:S02]  /*aa90*/  IMAD R5, R0, UR6, RZ ;  /* 0x0000000600057c24 */ /* 0x000fc4000f8e02ff */
        /* <DEDUP_REMOVED lines=22> */
.L_x_5304:
[----:B------:R-:W-:Y:S01]  /*ac00*/  ULDC.U8 UR4, c[0x0][0x410] ;  /* 0x0001040000047ab9 */ /* 0x000fe20000000000 */
[----:B------:R-:W-:Y:S01]  /*ac10*/  BSSY B0, `(.L_x_5305) ;  /* 0x00006d0000007945 */ /* 0x000fe20003800000 */
[----:B------:R-:W-:Y:S01]  /*ac20*/  ISETP.NE.AND P0, PT, RZ, UR4, PT ;  /* 0x00000004ff007c0c */ /* 0x000fe2000bf05270 */
[----:B------:R-:W-:-:S12]  /*ac30*/  IMAD.IADD R10, R211, 0x1, R212 ;  /* 0x00000001d30a7824 */ /* 0x000fd800078e02d4 */
[----:B------:R-:W-:Y:S05]  /*ac40*/  @!P0 BRA `(.L_x_5306) ;  /* 0x0000003400a08947 */ /* 0x000fea0003800000 */
[----:B------:R-:W0:Y:S01]  /*ac50*/  LDC R21, c[0x0][0x448] ;  /* 0x00011200ff157b82 */ /* 0x000e220000000800 */
[----:B------:R-:W-:Y:S01]  /*ac60*/  IMAD.MOV.U32 R11, RZ, RZ, R10 ;  /* 0x000000ffff0b7224 */ /* 0x000fe200078e000a */
[----:B------:R-:W-:Y:S01]  /*ac70*/  ULDC.64 UR4, c[0x0][0x3f8] ;  /* 0x0000fe0000047ab9 */ /* 0x000fe20000000a00 */
[----:B------:R-:W-:Y:S01]  /*ac80*/  IMAD.MOV.U32 R8, RZ, RZ, R24 ;  /* 0x000000ffff087224 */ /* 0x000fe200078e0018 */
[----:B------:R-:W-:Y:S01]  /*ac90*/  ULDC.64 UR6, c[0x0][0x408] ;  /* 0x0001020000067ab9 */ /* 0x000fe20000000a00 */
[----:B------:R-:W-:Y:S01]  /*aca0*/  IMAD.MOV.U32 R9, RZ, RZ, R31 ;  /* 0x000000ffff097224 */ /* 0x000fe200078e001f */
[----:B------:R-:W-:Y:S01]  /*acb0*/  ULDC.64 UR8, c[0x0][0x400] ;  /* 0x0001000000087ab9 */ /* 0x000fe20000000a00 */
[----:B------:R-:W-:Y:S02]  /*acc0*/  IMAD.MOV.U32 R6, RZ, RZ, R26 ;  /* 0x000000ffff067224 */ /* 0x000fe400078e001a */
[----:B------:R-:W-:Y:S01]  /*acd0*/  IMAD.MOV.U32 R7, RZ, RZ, R29 ;  /* 0x000000ffff077224 */ /* 0x000fe200078e001d */
[----:B0-----:R-:W-:-:S13]  /*ace0*/  ISETP.NE.AND P0, PT, R21, 0x1, PT ;  /* 0x000000011500780c */ /* 0x001fda0003f05270 */
[----:B------:R-:W0:Y:S08]  /*acf0*/  @P0 LDC R3, c[0x0][0x44c] ;  /* 0x00011300ff030b82 */ /* 0x000e300000000800 */
[----:B------:R-:W1:Y:S01]  /*ad00*/  @P0 LDC R5, c[0x0][0x450] ;  /* 0x00011400ff050b82 */ /* 0x000e620000000800 */
[----:B0-----:R-:W-:-:S05]  /*ad10*/  @P0 IMAD.HI.U32 R0, R10, R3, RZ ;  /* 0x000000030a000227 */ /* 0x001fca00078e00ff */
[----:B-1----:R-:W-:-:S04]  /*ad20*/  @P0 SHF.R.U32.HI R11, RZ, R5, R0 ;  /* 0x00000005ff0b0219 */ /* 0x002fc80000011600 */
[----:B------:R-:W-:Y:S01]  /*ad30*/  SHF.R.S32.HI R0, RZ, 0x1f, R11 ;  /* 0x0000001fff007819 */ /* 0x000fe2000001140b */
[----:B------:R-:W-:-:S04]  /*ad40*/  IMAD.WIDE.U32 R8, R11, UR6, R8 ;  /* 0x000000060b087c25 */ /* 0x000fc8000f8e0008 */
[----:B------:R-:W-:Y:S01]  /*ad50*/  IMAD R4, R0, UR4, RZ ;  /* 0x0000000400047c24 */ /* 0x000fe2000f8e02ff */
[----:B------:R-:W-:Y:S01]  /*ad60*/  IADD3 R5, P1, R8, UR8, RZ ;  /* 0x0000000808057c10 */ /* 0x000fe2000ff3e0ff */
[----:B------:R-:W-:-:S04]  /*ad70*/  IMAD.WIDE.U32 R6, R11, UR4, R6 ;  /* 0x000000040b067c25 */ /* 0x000fc8000f8e0006 */
[----:B------:R-:W-:Y:S02]  /*ad80*/  IMAD R0, R0, UR6, RZ ;  /* 0x0000000600007c24 */ /* 0x000fe4000f8e02ff */
        /* <DEDUP_REMOVED lines=9> */
[----:B------:R-:W2:Y:S04]  /*ae20*/  SHFL.IDX PT, R3, R3, RZ, 0x1e1f ;  /* 0x001e1fff03037589 */ /* 0x000ea800000e0000 */
[----:B------:R-:W3:Y:S04]  /*ae30*/  SHFL.IDX PT, R4, R4, RZ, 0x1e1f ;  /* 0x001e1fff04047589 */ /* 0x000ee800000e0000 */
[----:B------:R0:W4:Y:S02]  /*ae40*/  SHFL.IDX PT, R14, R5, RZ, 0x1e1f ;  /* 0x001e1fff050e7589 */ /* 0x00012400000e0000 */
.L_x_5620:
[----:B0-----:R-:W-:Y:S01]  /*ae50*/  IMAD R5, R202, R21, RZ ;  /* 0x00000015ca057224 */ /* 0x001fe200078e02ff */
[----:B------:R-:W-:Y:S01]  /*ae60*/  BSSY B1, `(.L_x_5308) ;  /* 0x000004c000017945 */ /* 0x000fe20003800000 */
[----:B------:R-:W-:Y:S02]  /*ae70*/  CS2R R8, SRZ ;  /* 0x0000000000087805 */ /* 0x000fe4000001ff00 */
[----:B------:R-:W-:Y:S02]  /*ae80*/  CS2R R12, SRZ ;  /* 0x00000000000c7805 */ /* 0x000fe4000001ff00 */
[----:B------:R-:W-:Y:S02]  /*ae90*/  CS2R R24, SRZ ;  /* 0x0000000000187805 */ /* 0x000fe4000001ff00 */
        /* <DEDUP_REMOVED lines=11> */
[----:B------:R-:W3:Y:S01]  /*af50*/  LDL R43, [R1+0x40] ;  /* 0x00004000012b7983 */ /* 0x000ee20000100800 */
[----:B------:R-:W-:-:S03]  /*af60*/  ULDC UR4, c[0x0][0x3f4] ;  /* 0x0000fd0000047ab9 */ /* 0x000fc60000000800 */
[----:B------:R-:W3:Y:S04]  /*af70*/  LDL R42, [R1+0x3c] ;  /* 0x00003c00012a7983 */ /* 0x000ee80000100800 */
[----:B------:R-:W3:Y:S04]  /*af80*/  LDL R15, [R1+0x38] ;  /* 0x00003800010f7983 */ /* 0x000ee80000100800 */
[----:B------:R-:W3:Y:S04]  /*af90*/  LDL R50, [R1+0x34] ;  /* 0x0000340001327983 */ /* 0x000ee80000100800 */
[----:B------:R-:W3:Y:S01]  /*afa0*/  LDL R45, [R1+0x30] ;  /* 0x00003000012d7983 */ /* 0x000ee20000100800 */
[----:B------:R-:W-:-:S02]  /*afb0*/  ISETP.GE.AND P5, PT, R206, UR4, PT ;  /* 0x00000004ce007c0c */ /* 0x000fc4000bfa6270 */
[----:B------:R-:W-:Y:S02]  /*afc0*/  CS2R R38, SRZ ;  /* 0x0000000000267805 */ /* 0x000fe4000001ff00 */
[----:B------:R-:W-:Y:S02]  /*afd0*/  ISETP.GE.AND P2, PT, R223, UR4, PT ;  /* 0x00000004df007c0c */ /* 0x000fe4000bf46270 */
[----:B------:R-:W-:Y:S02]  /*afe0*/  CS2R R36, SRZ ;  /* 0x0000000000247805 */ /* 0x000fe4000001ff00 */
[----:B------:R-:W-:Y:S02]  /*aff0*/  ISETP.GE.AND P3, PT, R222, UR4, PT ;  /* 0x00000004de007c0c */ /* 0x000fe4000bf66270 */
[----:B------:R-:W-:-:S03]  /*b000*/  CS2R R32, SRZ ;  /* 0x0000000000207805 */ /* 0x000fc6000001ff00 */
[----:B------:R-:W-:Y:S02]  /*b010*/  @!P5 SHF.R.S32.HI R9, RZ, 0x1f, R206 ;  /* 0x0000001fff09d819 */ /* 0x000fe400000114ce */
[CC--:B--2---:R-:W-:Y:S02]  /*b020*/  @!P5 IADD3 R6, P0, R206.reuse, R3.reuse, RZ ;  /* 0x00000003ce06d210 */ /* 0x0c4fe40007f1e0ff */
[----:B----4-:R-:W-:Y:S02]  /*b030*/  @!P5 IADD3 R8, P1, R206, R14, RZ ;  /* 0x0000000ece08d210 */ /* 0x010fe40007f3e0ff */
[----:B------:R-:W-:Y:S01]  /*b040*/  @!P2 IADD3 R10, P4, R223, R3, RZ ;  /* 0x00000003df0aa210 */ /* 0x000fe20007f9e0ff */
[--C-:B-1----:R-:W-:Y:S02]  /*b050*/  @!P5 IMAD.X R7, R0, 0x1, R9.reuse, P0 ;  /* 0x000000010007d824 */ /* 0x102fe400000e0609 */
[----:B---3--:R-:W-:Y:S01]  /*b060*/  @!P5 IMAD.X R9, R4, 0x1, R9, P1 ;  /* 0x000000010409d824 */ /* 0x008fe200008e0609 */
[----:B------:R-:W-:-:S02]  /*b070*/  ISETP.GE.AND P1, PT, R225, UR4, PT ;  /* 0x00000004e1007c0c */ /* 0x000fc4000bf26270 */
[----:B------:R-:W5:Y:S01]  /*b080*/  @!P5 LD.E.64 R38, desc[UR42][R6.64] ;  /* 0x0000002a0626d980 */ /* 0x000f62000c101b00 */
[----:B------:R-:W-:-:S03]  /*b090*/  @!P2 IADD3 R12, P0, R223, R14, RZ ;  /* 0x0000000edf0ca210 */ /* 0x000fc60007f1e0ff */
[----:B------:R0:W5:Y:S01]  /*b0a0*/  @!P5 LD.E.64 R36, desc[UR42][R8.64] ;  /* 0x0000002a0824d980 */ /* 0x000162000c101b00 */
[----:B------:R-:W-:Y:S02]  /*b0b0*/  @!P3 IADD3 R40, P5, R222, R14, RZ ;  /* 0x0000000ede28b210 */ /* 0x000fe40007fbe0ff */
[----:B------:R-:W-:Y:S02]  /*b0c0*/  CS2R R34, SRZ ;  /* 0x0000000000227805 */ /* 0x000fe4000001ff00 */
[----:B------:R-:W-:Y:S02]  /*b0d0*/  CS2R R28, SRZ ;  /* 0x00000000001c7805 */ /* 0x000fe4000001ff00 */
[----:B------:R-:W-:Y:S02]  /*b0e0*/  CS2R R30, SRZ ;  /* 0x00000000001e7805 */ /* 0x000fe4000001ff00 */
[----:B------:R-:W-:Y:S02]  /*b0f0*/  CS2R R24, SRZ ;  /* 0x0000000000187805 */ /* 0x000fe4000001ff00 */
[----:B------:R-:W-:-:S02]  /*b100*/  CS2R R26, SRZ ;  /* 0x00000000001a7805 */ /* 0x000fc4000001ff00 */
[----:B0-----:R-:W-:Y:S01]  /*b110*/  CS2R R8, SRZ ;  /* 0x0000000000087805 */ /* 0x001fe2000001ff00 */
[--C-:B------:R-:W-:Y:S01]  /*b120*/  @!P2 IMAD.X R11, R0, 0x1, R43.reuse, P4 ;  /* 0x00000001000ba824 */ /* 0x100fe200020e062b */
[----:B------:R-:W-:Y:S01]  /*b130*/  @!P3 IADD3 R20, P4, R222, R3, RZ ;  /* 0x00000003de14b210 */ /* 0x000fe20007f9e0ff */
[C---:B------:R-:W-:Y:S02]  /*b140*/  @!P2 IMAD.X R13, R4.reuse, 0x1, R43, P0 ;  /* 0x00000001040da824 */ /* 0x040fe400000e062b */
[--C-:B------:R-:W-:Y:S01]  /*b150*/  @!P3 IMAD.X R41, R4, 0x1, R42.reuse, P5 ;  /* 0x000000010429b824 */ /* 0x100fe200028e062a */
[----:B------:R-:W5:Y:S01]  /*b160*/  @!P2 LD.E.64 R32, desc[UR42][R10.64] ;  /* 0x0000002a0a20a980 */ /* 0x000f62000c101b00 */
[----:B------:R-:W-:Y:S01]  /*b170*/  @!P3 IMAD.X R21, R0, 0x1, R42, P4 ;  /* 0x000000010015b824 */ /* 0x000fe200020e062a */
[----:B------:R-:W-:Y:S02]  /*b180*/  ISETP.GE.AND P0, PT, R224, UR4, PT ;  /* 0x00000004e0007c0c */ /* 0x000fe4000bf06270 */
[----:B------:R-:W5:Y:S01]  /*b190*/  @!P2 LD.E.64 R34, desc[UR42][R12.64] ;  /* 0x0000002a0c22a980 */ /* 0x000f62000c101b00 */
[----:B------:R-:W-:-:S02]  /*b1a0*/  ISETP.GE.AND P2, PT, R226, UR4, PT ;  /* 0x00000004e2007c0c */ /* 0x000fc4000bf46270 */
[C---:B------:R-:W-:Y:S01]  /*b1b0*/  @!P1 IADD3 R42, P4, R225.reuse, R14, RZ ;  /* 0x0000000ee12a9210 */ /* 0x040fe20007f9e0ff */
[----:B------:R-:W5:Y:S04]  /*b1c0*/  @!P3 LD.E.64 R28, desc[UR42][R20.64] ;  /* 0x0000002a141cb980 */ /* 0x000f68000c101b00 */
[----:B------:R0:W5:Y:S01]  /*b1d0*/  @!P3 LD.E.64 R30, desc[UR42][R40.64] ;  /* 0x0000002a281eb980 */ /* 0x000162000c101b00 */
[----:B------:R-:W-:Y:S01]  /*b1e0*/  @!P1 IADD3 R6, P3, R225, R3, RZ ;  /* 0x00000003e1069210 */ /* 0x000fe20007f7e0ff */
[----:B------:R-:W-:-:S04]  /*b1f0*/  @!P1 IMAD.X R43, R4, 0x1, R15, P4 ;  /* 0x00000001042b9824 */ /* 0x000fc800020e060f */
[----:B------:R-:W-:Y:S01]  /*b200*/  @!P1 IMAD.X R7, R0, 0x1, R15, P3 ;  /* 0x0000000100079824 */ /* 0x000fe200018e060f */
[----:B------:R1:W5:Y:S01]  /*b210*/  @!P1 LD.E.64 R26, desc[UR42][R42.64] ;  /* 0x0000002a2a1a9980 */ /* 0x000362000c101b00 */
[----:B------:R-:W-:-:S03]  /*b220*/  @!P0 IADD3 R46, P5, R224, R3, RZ ;  /* 0x00000003e02e8210 */ /* 0x000fc60007fbe0ff */
[----:B------:R1:W5:Y:S01]  /*b230*/  @!P1 LD.E.64 R24, desc[UR42][R6.64] ;  /* 0x0000002a06189980 */ /* 0x000362000c101b00 */
[-C--:B0-----:R-:W-:Y:S02]  /*b240*/  @!P0 IADD3 R40, P1, R224, R14.reuse, RZ ;  /* 0x0000000ee0288210 */ /* 0x081fe40007f3e0ff */
[C---:B------:R-:W-:Y:S02]  /*b250*/  @!P2 IADD3 R48, P3, R226.reuse, R3, RZ ;  /* 0x00000003e230a210 */ /* 0x040fe40007f7e0ff */
[----:B------:R-:W-:Y:S02]  /*b260*/  @!P2 IADD3 R14, P4, R226, R14, RZ ;  /* 0x0000000ee20ea210 */ /* 0x000fe40007f9e0ff */
[----:B------:R-:W-:Y:S02]  /*b270*/  CS2R R12, SRZ ;  /* 0x00000000000c7805 */ /* 0x000fe4000001ff00 */
[----:B------:R-:W-:Y:S02]  /*b280*/  CS2R R20, SRZ ;  /* 0x0000000000147805 */ /* 0x000fe4000001ff00 */
[----:B------:R-:W-:Y:S01]  /*b290*/  CS2R R10, SRZ ;  /* 0x00000000000a7805 */ /* 0x000fe2000001ff00 */
[----:B------:R-:W-:-:S02]  /*b2a0*/  @!P0 IMAD.X R47, R0, 0x1, R50, P5 ;  /* 0x00000001002f8824 */ /* 0x000fc400028e0632 */
[----:B------:R-:W-:Y:S02]  /*b2b0*/  @!P0 IMAD.X R41, R4, 0x1, R50, P1 ;  /* 0x0000000104298824 */ /* 0x000fe400008e0632 */
[--C-:B------:R-:W-:Y:S01]  /*b2c0*/  @!P2 IMAD.X R49, R0, 0x1, R45.reuse, P3 ;  /* 0x000000010031a824 */ /* 0x100fe200018e062d */
[----:B------:R1:W5:Y:S01]  /*b2d0*/  @!P0 LD.E.64 R12, desc[UR42][R46.64] ;  /* 0x0000002a2e0c8980 */ /* 0x000362000c101b00 */
[----:B------:R-:W-:-:S03]  /*b2e0*/  @!P2 IMAD.X R15, R4, 0x1, R45, P4 ;  /* 0x00000001040fa824 */ /* 0x000fc600020e062d */
[----:B------:R1:W5:Y:S04]  /*b2f0*/  @!P0 LD.E.64 R20, desc[UR42][R40.64] ;  /* 0x0000002a28148980 */ /* 0x000368000c101b00 */
[----:B------:R1:W5:Y:S04]  /*b300*/  @!P2 LD.E.64 R8, desc[UR42][R48.64] ;  /* 0x0000002a3008a980 */ /* 0x000368000c101b00 */
[----:B------:R1:W5:Y:S02]  /*b310*/  @!P2 LD.E.64 R10, desc[UR42][R14.64] ;  /* 0x0000002a0e0aa980 */ /* 0x000364000c101b00 */
.L_x_5309:
[----:B------:R-:W-:Y:S05]  /*b320*/  BSYNC B1 ;  /* 0x0000000000017941 */ /* 0x000fea0003800000 */
.L_x_5308:
[----:B------:R-:W-:Y:S01]  /*b330*/  ULEA.HI UR4, UR37, UR37, URZ, 0x1 ;  /* 0x0000002525047291 */ /* 0x000fe2000f8f083f */
[----:B-1----:R-:W-:Y:S01]  /*b340*/  VIADDMNMX R0, R5, -R212, 0x80, PT ;  /* 0x0000008005007446 */ /* 0x002fe200038009d4 */
[----:B------:R-:W-:Y:S02]  /*b350*/  BSSY B1, `(.L_x_5310) ;  /* 0x0000008000017945 */ /* 0x000fe40003800000 */
[----:B------:R-:W-:Y:S01]  /*b360*/  ULOP3.LUT UR4, UR4, 0xfffffffe, URZ, 0xc0, !UPT ;  /* 0xfffffffe04047892 */ /* 0x000fe2000f8ec03f */
[----:B------:R-:W-:-:S03]  /*b370*/  ISETP.GE.AND P1, PT, R211, R0, PT ;  /* 0x00000000d300720c */ /* 0x000fc60003f26270 */
[----:B------:R-:W-:-:S06]  /*b380*/  UIADD3 UR4, UR37, -UR4, URZ ;  /* 0x8000000425047290 */ /* 0x000fcc000fffe03f */
[----:B--2---:R-:W-:-:S05]  /*b390*/  IMAD.U32 R3, RZ, RZ, UR4 ;  /* 0x00000004ff037e24 */ /* 0x004fca000f8e00ff */
[----:B------:R-:W-:-:S04]  /*b3a0*/  SHF.L.U32 R3, R3, 0x1f, RZ ;  /* 0x0000001f03037819 */ /* 0x000fc800000006ff */
[----:B------:R-:W0:Y:S02]  /*b3b0*/  SYNCS.PHASECHK.TRANS64.TRYWAIT P0, [R16+URZ+0x2a800], R3 ;  /* 0x02a80003100075a7 */ /* 0x000e24000800017f */
[----:B0-----:R-:W-:Y:S05]  /*b3c0*/  @!P0 BRA `(.L_x_5311) ;  /* 0x000001ec00c48947 */ /* 0x001fea0003800000 */
.L_x_5621:
[----:B------:R-:W-:Y:S05]  /*b3d0*/  BSYNC B1 ;  /* 0x0000000000017941 */ /* 0x000fea0003800000 */
.L_x_5310:
[----:B------:R-:W-:Y:S05]  /*b3e0*/  @P1 BRA `(.L_x_5312) ;  /* 0x0000006400481947 */ /* 0x000fea0003800000 */
[----:B------:R-:W0:Y:S01]  /*b3f0*/  LDL R0, [R1+0x4] ;  /* 0x0000040001007983 */ /* 0x000e220000100800 */
[----:B------:R-:W1:Y:S03]  /*b400*/  LDC R5, c[0x0][0x3f4] ;  /* 0x0000fd00ff057b82 */ /* 0x000e660000000800 */
[----:B---3--:R-:W2:Y:S01]  /*b410*/  LDL R4, [R1+0x8] ;  /* 0x0000080001047983 */ /* 0x008ea20000100800 */
[----:B------:R-:W-:Y:S01]  /*b420*/  BSSY B1, `(.L_x_5313) ;  /* 0x0000081000017945 */ /* 0x000fe20003800000 */
[-C--:B-1----:R-:W-:Y:S02]  /*b430*/  ISETP.GE.AND P6, PT, R206, R5.reuse, PT ;  /* 0x00000005ce00720c */ /* 0x082fe40003fc6270 */
[-C--:B------:R-:W-:Y:S02]  /*b440*/  ISETP.GE.AND P0, PT, R223, R5.reuse, PT ;  /* 0x00000005df00720c */ /* 0x080fe40003f06270 */
[----:B------:R-:W-:-:S02]  /*b450*/  ISETP.GE.AND P1, PT, R222, R5, PT ;  /* 0x00000005de00720c */ /* 0x000fc40003f26270 */
[-C--:B------:R-:W-:Y:S02]  /*b460*/  ISETP.GE.AND P2, PT, R225, R5.reuse, PT ;  /* 0x00000005e100720c */ /* 0x080fe40003f46270 */
[-C--:B------:R-:W-:Y:S02]  /*b470*/  ISETP.GE.AND P3, PT, R224, R5.reuse, PT ;  /* 0x00000005e000720c */ /* 0x080fe40003f66270 */
[----:B------:R-:W-:Y:S01]  /*b480*/  ISETP.GE.AND P4, PT, R226, R5, PT ;  /* 0x00000005e200720c */ /* 0x000fe20003f86270 */
[----:B0-----:R-:W-:-:S04]  /*b490*/  IMAD.IADD R3, R16, 0x1, R0 ;  /* 0x0000000110037824 */ /* 0x001fc800078e0200 */
[----:B------:R-:W-:Y:S01]  /*b4a0*/  VIADD R0, R3, 0x20 ;  /* 0x0000002003007836 */ /* 0x000fe20000000000 */
[----:B--2---:R-:W-:Y:S01]  /*b4b0*/  LOP3.LUT P5, RZ, R4, 0x2, RZ, 0xc0, !PT ;  /* 0x0000000204ff7812 */ /* 0x004fe200078ac0ff */
        /* <DEDUP_REMOVED lines=17> */
[----:B----4-:R-:W-:-:S02]  /*b5d0*/  LOP3.LUT R14, R38, 0xff, RZ, 0xc0, !PT ;  /* 0x000000ff260e7812 */ /* 0x010fc400078ec0ff */
        /* <DEDUP_REMOVED lines=17> */
[--C-:B------:R-:W-:Y:S01]  /*b6f0*/  HADD2.F32 R42, -RZ, R39.reuse.H1_H1 ;  /* 0x30000027ff2a7230 */ /* 0x100fe20000004100 */
[----:B------:R-:W-:Y:S01]  /*b700*/  F2FP.F16.E4M3.UNPACK_B R36, R6 ;  /* 0x00000006ff24723e */ /* 0x000fe200020006ff */
[----:B------:R-:W-:Y:S01]  /*b710*/  HADD2.F32 R46, -RZ, R46.H0_H0 ;  /* 0x2000002eff2e7230 */ /* 0x000fe20000004100 */
[----:B------:R-:W-:Y:S01]  /*b720*/  LOP3.LUT R40, R15, 0xff000000, R38, 0xf8, !PT ;  /* 0xff0000000f287812 */ /* 0x000fe200078ef826 */
[C---:B------:R-:W-:Y:S01]  /*b730*/  FMUL.FTZ R48, R14.reuse, R47 ;  /* 0x0000002f0e307220 */ /* 0x040fe20000410000 */
[----:B------:R-:W-:Y:S01]  /*b740*/  FMUL.FTZ R52, R14, R42 ;  /* 0x0000002a0e347220 */ /* 0x000fe20000410000 */
[-C--:B------:R-:W-:Y:S01]  /*b750*/  F2FP.F16.E4M3.UNPACK_B R14, R5.reuse ;  /* 0x00000005ff0e723e */ /* 0x080fe200020006ff */
[----:B------:R-:W-:Y:S01]  /*b760*/  HADD2.F32 R39, -RZ, R39.H0_H0 ;  /* 0x20000027ff277230 */ /* 0x000fe20000004100 */
[----:B------:R-:W-:Y:S01]  /*b770*/  F2FP.F16.E4M3.UNPACK_B R15, R5.H1 ;  /* 0x00000005ff0f723e */ /* 0x000fe200030006ff */
[----:B------:R-:W-:-:S02]  /*b780*/  HADD2.F32 R5, -RZ, R36.H1_H1 ;  /* 0x30000024ff057230 */ /* 0x000fc40000004100 */
[C---:B------:R-:W-:Y:S01]  /*b790*/  FFMA.FTZ R50, R37.reuse, R42, -R48 ;  /* 0x0000002a25327223 */ /* 0x040fe20000010830 */
[----:B------:R-:W-:Y:S01]  /*b7a0*/  FFMA.FTZ R51, R37, R47, R52 ;  /* 0x0000002f25337223 */ /* 0x000fe20000010034 */
[----:B------:R-:W-:Y:S01]  /*b7b0*/  HADD2.F32 R36, -RZ, R36.H0_H0 ;  /* 0x20000024ff247230 */ /* 0x000fe20000004100 */
[----:B------:R-:W-:Y:S01]  /*b7c0*/  F2FP.F16.E4M3.UNPACK_B R38, R7 ;  /* 0x00000007ff26723e */ /* 0x000fe200020006ff */
[C---:B------:R-:W-:Y:S01]  /*b7d0*/  FMUL.FTZ R37, R5.reuse, R46 ;  /* 0x0000002e05257220 */ /* 0x040fe20000410000 */
[----:B------:R-:W-:Y:S01]  /*b7e0*/  F2FP.F16.E4M3.UNPACK_B R45, R45.H1 ;  /* 0x0000002dff2d723e */ /* 0x000fe200030006ff */
[----:B------:R-:W-:Y:S01]  /*b7f0*/  FMUL.FTZ R49, R5, R39 ;  /* 0x0000002705317220 */ /* 0x000fe20000410000 */
[----:B------:R-:W-:Y:S01]  /*b800*/  F2FP.F16.E4M3.UNPACK_B R41, R41.H1 ;  /* 0x00000029ff29723e */ /* 0x000fe200030006ff */
[----:B------:R-:W-:Y:S01]  /*b810*/  FFMA.FTZ R47, R36, R39, -R37 ;  /* 0x00000027242f7223 */ /* 0x000fe20000010825 */
[----:B------:R-:W-:Y:S01]  /*b820*/  F2FP.F16.E4M3.UNPACK_B R7, R7.H1 ;  /* 0x00000007ff07723e */ /* 0x000fe200030006ff */
        /* <DEDUP_REMOVED lines=64> */
.L_x_5314:
[----:B------:R-:W-:Y:S05]  /*bc30*/  BSYNC B1 ;  /* 0x0000000000017941 */ /* 0x000fea0003800000 */
.L_x_5313:
[----:B------:R-:W-:Y:S01]  /*bc40*/  BSSY B1, `(.L_x_5315) ;  /* 0x000007d000017945 */ /* 0x000fe20003800000 */
[----:B------:R-:W-:-:S03]  /*bc50*/  @P5 VIADD R0, R3, 0xffffffe0 ;  /* 0xffffffe003005836 */ /* 0x000fc60000000000 */
        /* <DEDUP_REMOVED lines=8> */
[----:B----4-:R-:W-:Y:S02]  /*bce0*/  SHF.R.U32.HI R14, RZ, 0x8, R32 ;  /* 0x00000008ff0e7819 */ /* 0x010fe40000011620 */
        /* <DEDUP_REMOVED lines=114> */
.L_x_5316:
[----:B------:R-:W-:Y:S05]  /*c410*/  BSYNC B1 ;  /* 0x0000000000017941 */ /* 0x000fea0003800000 */
.L_x_5315:
        /* <DEDUP_REMOVED lines=120> */
.L_x_5318:
[----:B------:R-:W-:Y:S05]  /*cba0*/  BSYNC B1 ;  /* 0x0000000000017941 */ /* 0x000fea0003800000 */
.L_x_5317:
        /* <DEDUP_REMOVED lines=124> */
.L_x_5320:
[----:B------:R-:W-:Y:S05]  /*d370*/  BSYNC B1 ;  /* 0x0000000000017941 */ /* 0x000fea0003800000 */
.L_x_5319:
        /* <DEDUP_REMOVED lines=120> */
.L_x_5322:
[----:B------:R-:W-:Y:S05]  /*db00*/  BSYNC B1 ;  /* 0x0000000000017941 */ /* 0x000fea0003800000 */
.L_x_5321:
[----:B------:R-:W-:Y:S05]  /*db10*/  @P4 BRA `(.L_x_5312) ;  /* 0x0000003c007c4947 */ /* 0x000fea0003800000 */
[----:B0123--:R-:W0:Y:S01]  /*db20*/  LDS.128 R4, [R0+0x1c400] ;  /* 0x01c4000000047984 */ /* 0x00fe220000000c00 */
[----:B-----5:R-:W-:Y:S02]  /*db30*/  SHF.R.U32.HI R13, RZ, 0x8, R9 ;  /* 0x00000008ff0d7819 */ /* 0x020fe40000011609 */
[----:B------:R-:W-:Y:S02]  /*db40*/  SHF.R.U32.HI R24, RZ, 0x8, R11 ;  /* 0x00000008ff187819 */ /* 0x000fe4000001160b */
[----:B------:R-:W-:Y:S02]  /*db50*/  SHF.R.U32.HI R15, RZ, 0x8, R10 ;  /* 0x00000008ff0f7819 */ /* 0x000fe4000001160a */
[----:B----4-:R-:W-:Y:S02]  /*db60*/  LOP3.LUT R14, R9, 0xff, RZ, 0xc0, !PT ;  /* 0x000000ff090e7812 */ /* 0x010fe400078ec0ff */
        /* <DEDUP_REMOVED lines=12> */
[----:B------:R-:W-:Y:S02]  /*dc30*/  LOP3.LUT R24, R24, 0xff, RZ, 0xc0, !PT ;  /* 0x000000ff18187812 */ /* 0x000fe400078ec0ff */
[----:B------:R-:W-:-:S02]  /*dc40*/  LOP3.LUT R21, R10, 0xff, RZ, 0xc0, !PT ;  /* 0x000000ff0a157812 */ /* 0x000fc400078ec0ff */
[----:B------:R-:W-:Y:S02]  /*dc50*/  PRMT R12, R3, 0x7604, R12 ;  /* 0x00007604030c7816 */ /* 0x000fe4000000000c */
[----:B------:R-:W-:Y:S02]  /*dc60*/  SHF.R.U32.HI R3, RZ, 0x10, R8 ;  /* 0x00000010ff037819 */ /* 0x000fe40000011608 */
[----:B------:R-:W-:Y:S02]  /*dc70*/  SHF.R.U32.HI R13, RZ, 0x10, R10 ;  /* 0x00000010ff0d7819 */ /* 0x000fe4000001160a */
[----:B------:R-:W-:Y:S02]  /*dc80*/  PRMT R15, R14, 0x7054, R15 ;  /* 0x000070540e0f7816 */ /* 0x000fe4000000000f */
        /* <DEDUP_REMOVED lines=100> */
.L_x_5306:
[----:B------:R-:W0:Y:S01]  /*e2d0*/  LDC R9, c[0x0][0x448] ;  /* 0x00011200ff097b82 */ /* 0x000e220000000800 */
        /* <DEDUP_REMOVED lines=9> */
[----:B0-----:R-:W-:-:S04]  /*e370*/  @P0 IMAD.HI.U32 R0, R10, R3, RZ ;  /* 0x000000030a000227 */ /* 0x001fc800078e00ff */
[----:B------:R-:W-:Y:S01]  /*e380*/  IMAD.MOV.U32 R3, RZ, RZ, R10 ;  /* 0x000000ffff037224 */ /* 0x000fe200078e000a */
[----:B-1----:R-:W-:Y:S01]  /*e390*/  @P0 SHF.R.U32.HI R3, RZ, R5, R0 ;  /* 0x00000005ff030219 */ /* 0x002fe20000011600 */
[----:B------:R-:W-:-:S03]  /*e3a0*/  IMAD.MOV.U32 R5, RZ, RZ, R29 ;  /* 0x000000ffff057224 */ /* 0x000fc600078e001d */
        /* <DEDUP_REMOVED lines=17> */
[----:B0-----:R-:W4:Y:S02]  /*e4c0*/  SHFL.IDX PT, R39, R39, RZ, 0x1e1f ;  /* 0x001e1fff27277589 */ /* 0x001f2400000e0000 */
.L_x_5627:
[----:B------:R-:W-:Y:S01]  /*e4d0*/  IMAD R45, R202, R9, RZ ;  /* 0x00000009ca2d7224 */ /* 0x000fe200078e02ff */
        /* <DEDUP_REMOVED lines=15> */
[C---:B------:R-:W-:Y:S01]  /*e5d0*/  VIADD R0, R18.reuse, 0x20 ;  /* 0x0000002012007836 */ /* 0x040fe20000000000 */
[----:B------:R-:W-:Y:S01]  /*e5e0*/  ULDC UR4, c[0x0][0x3f4] ;  /* 0x0000fd0000047ab9 */ /* 0x000fe20000000800 */
[C---:B------:R-:W-:Y:S01]  /*e5f0*/  VIADD R4, R18.reuse, 0x40 ;  /* 0x0000004012047836 */ /* 0x040fe20000000000 */
[----:B------:R-:W-:Y:S02]  /*e600*/  ISETP.GE.AND P2, PT, R18, UR4, PT ;  /* 0x0000000412007c0c */ /* 0x000fe4000bf46270 */
[----:B------:R-:W-:Y:S02]  /*e610*/  CS2R R24, SRZ ;  /* 0x0000000000187805 */ /* 0x000fe4000001ff00 */
[----:B------:R-:W-:Y:S02]  /*e620*/  ISETP.GE.AND P1, PT, R0, UR4, PT ;  /* 0x0000000400007c0c */ /* 0x000fe4000bf26270 */
[----:B------:R-:W-:Y:S02]  /*e630*/  CS2R R26, SRZ ;  /* 0x00000000001a7805 */ /* 0x000fe4000001ff00 */
[----:B------:R-:W-:-:S02]  /*e640*/  ISETP.GE.AND P0, PT, R4, UR4, PT ;  /* 0x0000000404007c0c */ /* 0x000fc4000bf06270 */
[----:B------:R-:W-:Y:S02]  /*e650*/  CS2R R4, SRZ ;  /* 0x0000000000047805 */ /* 0x000fe4000001ff00 */
[----:B------:R-:W-:Y:S02]  /*e660*/  CS2R R6, SRZ ;  /* 0x0000000000067805 */ /* 0x000fe4000001ff00 */
[----:B------:R-:W-:Y:S02]  /*e670*/  CS2R R28, SRZ ;  /* 0x00000000001c7805 */ /* 0x000fe4000001ff00 */
[----:B------:R-:W-:Y:S02]  /*e680*/  CS2R R30, SRZ ;  /* 0x00000000001e7805 */ /* 0x000fe4000001ff00 */
[----:B--2---:R-:W-:Y:S01]  /*e690*/  @!P2 IADD3 R40, P3, R18, R21, RZ ;  /* 0x000000151228a210 */ /* 0x004fe20007f7e0ff */
[----:B------:R-:W-:Y:S02]  /*e6a0*/  @!P1 IMAD.SHL.U32 R46, R213, 0x10, RZ ;  /* 0x00000010d52e9824 */ /* 0x000fe400078e00ff */
[----:B------:R-:W-:-:S02]  /*e6b0*/  @!P0 IMAD.SHL.U32 R48, R214, 0x10, RZ ;  /* 0x00000010d6308824 */ /* 0x000fc400078e00ff */
[C---:B-1----:R-:W-:Y:S01]  /*e6c0*/  @!P2 IMAD.X R41, R3.reuse, 0x1, R19, P3 ;  /* 0x000000010329a824 */ /* 0x042fe200018e0613 */
[----:B------:R-:W-:Y:S02]  /*e6d0*/  @!P1 SHF.R.S32.HI R0, RZ, 0x1f, R46 ;  /* 0x0000001fff009819 */ /* 0x000fe4000001142e */
[C---:B------:R-:W-:Y:S02]  /*e6e0*/  @!P1 IADD3 R42, P5, R46.reuse, R21, RZ ;  /* 0x000000152e2a9210 */ /* 0x040fe40007fbe0ff */
[----:B----4-:R-:W-:Y:S02]  /*e6f0*/  @!P1 IADD3 R46, P4, R46, R39, RZ ;  /* 0x000000272e2e9210 */ /* 0x010fe40007f9e0ff */
[----:B------:R-:W-:Y:S02]  /*e700*/  CS2R R10, SRZ ;  /* 0x00000000000a7805 */ /* 0x000fe4000001ff00 */
[C---:B------:R-:W-:Y:S01]  /*e710*/  @!P0 IADD3 R38, P3, R48.reuse, R21, RZ ;  /* 0x0000001530268210 */ /* 0x040fe20007f7e0ff */
[----:B------:R-:W-:Y:S01]  /*e720*/  @!P1 IMAD.X R43, R3, 0x1, R0, P5 ;  /* 0x00000001032b9824 */ /* 0x000fe200028e0600 */
[----:B------:R-:W-:Y:S01]  /*e730*/  @!P0 SHF.R.S32.HI R8, RZ, 0x1f, R48 ;  /* 0x0000001fff088819 */ /* 0x000fe20000011430 */
[----:B---3--:R-:W-:Y:S01]  /*e740*/  @!P1 IMAD.X R47, R37, 0x1, R0, P4 ;  /* 0x00000001252f9824 */ /* 0x008fe200020e0600 */
[----:B------:R-:W-:-:S02]  /*e750*/  @!P0 IADD3 R48, P5, R48, R39, RZ ;  /* 0x0000002730308210 */ /* 0x000fc40007fbe0ff */
[----:B------:R-:W-:Y:S02]  /*e760*/  CS2R R32, SRZ ;  /* 0x0000000000207805 */ /* 0x000fe4000001ff00 */
[----:B------:R-:W-:Y:S01]  /*e770*/  @!P2 IADD3 R20, P4, R18, R39, RZ ;  /* 0x000000271214a210 */ /* 0x000fe20007f9e0ff */
[--C-:B------:R-:W-:Y:S01]  /*e780*/  @!P0 IMAD.X R39, R3, 0x1, R8.reuse, P3 ;  /* 0x0000000103278824 */ /* 0x100fe200018e0608 */
[----:B------:R-:W-:Y:S01]  /*e790*/  CS2R R34, SRZ ;  /* 0x0000000000227805 */ /* 0x000fe2000001ff00 */
[C---:B------:R-:W-:Y:S01]  /*e7a0*/  @!P0 IMAD.X R49, R37.reuse, 0x1, R8, P5 ;  /* 0x0000000125318824 */ /* 0x040fe200028e0608 */
[----:B------:R-:W-:Y:S02]  /*e7b0*/  CS2R R8, SRZ ;  /* 0x0000000000087805 */ /* 0x000fe4000001ff00 */
[----:B------:R-:W-:Y:S02]  /*e7c0*/  CS2R R12, SRZ ;  /* 0x00000000000c7805 */ /* 0x000fe4000001ff00 */
[----:B------:R-:W-:Y:S01]  /*e7d0*/  CS2R R14, SRZ ;  /* 0x00000000000e7805 */ /* 0x000fe2000001ff00 */
[----:B------:R-:W-:Y:S01]  /*e7e0*/  @!P2 IMAD.X R21, R37, 0x1, R19, P4 ;  /* 0x000000012515a824 */ /* 0x000fe200020e0613 */
[----:B------:R0:W5:Y:S04]  /*e7f0*/  @!P2 LD.E.128 R24, desc[UR42][R40.64] ;  /* 0x0000002a2818a980 */ /* 0x000168000c101d00 */
[----:B------:R0:W5:Y:S04]  /*e800*/  @!P2 LD.E.128 R4, desc[UR42][R20.64] ;  /* 0x0000002a1404a980 */ /* 0x000168000c101d00 */
[----:B------:R0:W5:Y:S04]  /*e810*/  @!P1 LD.E.128 R28, desc[UR42][R42.64] ;  /* 0x0000002a2a1c9980 */ /* 0x000168000c101d00 */
[----:B------:R0:W5:Y:S04]  /*e820*/  @!P1 LD.E.128 R8, desc[UR42][R46.64] ;  /* 0x0000002a2e089980 */ /* 0x000168000c101d00 */
[----:B------:R0:W5:Y:S04]  /*e830*/  @!P0 LD.E.128 R32, desc[UR42][R38.64] ;  /* 0x0000002a26208980 */ /* 0x000168000c101d00 */
[----:B------:R0:W5:Y:S02]  /*e840*/  @!P0 LD.E.128 R12, desc[UR42][R48.64] ;  /* 0x0000002a300c8980 */ /* 0x000164000c101d00 */
.L_x_5325:
[----:B------:R-:W-:Y:S05]  /*e850*/  BSYNC B1 ;  /* 0x0000000000017941 */ /* 0x000fea0003800000 */
.L_x_5324:
[----:B------:R-:W-:Y:S01]  /*e860*/  ULEA.HI UR4, UR37, UR37, URZ, 0x1 ;  /* 0x0000002525047291 */ /* 0x000fe2000f8f083f */
[----:B------:R-:W-:Y:S01]  /*e870*/  VIADDMNMX R0, R45, -R212, 0x80, PT ;  /* 0x000000802d007446 */ /* 0x000fe200038009d4 */
[----:B------:R-:W-:Y:S02]  /*e880*/  BSSY B1, `(.L_x_5326) ;  /* 0x0000008000017945 */ /* 0x000fe40003800000 */
[----:B------:R-:W-:Y:S01]  /*e890*/  ULOP3.LUT UR4, UR4, 0xfffffffe, URZ, 0xc0, !UPT ;  /* 0xfffffffe04047892 */ /* 0x000fe2000f8ec03f */
[----:B------:R-:W-:-:S03]  /*e8a0*/  ISETP.GE.AND P1, PT, R211, R0, PT ;  /* 0x00000000d300720c */ /* 0x000fc60003f26270 */
[----:B------:R-:W-:-:S06]  /*e8b0*/  UIADD3 UR4, UR37, -UR4, URZ ;  /* 0x8000000425047290 */ /* 0x000fcc000fffe03f */
[----:B-1----:R-:W-:-:S05]  /*e8c0*/  IMAD.U32 R3, RZ, RZ, UR4 ;  /* 0x00000004ff037e24 */ /* 0x002fca000f8e00ff */
[----:B------:R-:W-:-:S04]  /*e8d0*/  SHF.L.U32 R3, R3, 0x1f, RZ ;  /* 0x0000001f03037819 */ /* 0x000fc800000006ff */
[----:B------:R-:W1:Y:S02]  /*e8e0*/  SYNCS.PHASECHK.TRANS64.TRYWAIT P0, [R16+URZ+0x2a800], R3 ;  /* 0x02a80003100075a7 */ /* 0x000e64000800017f */
[----:B-1----:R-:W-:Y:S05]  /*e8f0*/  @!P0 BRA `(.L_x_5327) ;  /* 0x000001b800fc8947 */ /* 0x002fea0003800000 */
.L_x_5628:
[----:B------:R-:W-:Y:S05]  /*e900*/  BSYNC B1 ;  /* 0x0000000000017941 */ /* 0x000fea0003800000 */
.L_x_5326:
[----:B------:R-:W-:Y:S05]  /*e910*/  @P1 BRA `(.L_x_5312) ;  /* 0x0000002c00fc1947 */ /* 0x000fea0003800000 */
[----:B-1----:R-:W1:Y:S01]  /*e920*/  LDC R3, c[0x0][0x3f4] ;  /* 0x0000fd00ff037b82 */ /* 0x002e620000000800 */
[C---:B------:R-:W-:Y:S01]  /*e930*/  VIADD R0, R18.reuse, 0x20 ;  /* 0x0000002012007836 */ /* 0x040fe20000000000 */
[----:B------:R-:W-:Y:S01]  /*e940*/  BSSY B1, `(.L_x_5328) ;  /* 0x0000102000017945 */ /* 0x000fe20003800000 */
[C---:B0-----:R-:W-:Y:S01]  /*e950*/  VIADD R20, R18.reuse, 0x40 ;  /* 0x0000004012147836 */ /* 0x041fe20000000000 */
[-C--:B-1----:R-:W-:Y:S02]  /*e960*/  ISETP.GE.AND P0, PT, R18, R3.reuse, PT ;  /* 0x000000031200720c */ /* 0x082fe40003f06270 */
[-C--:B------:R-:W-:Y:S02]  /*e970*/  ISETP.GE.AND P1, PT, R0, R3.reuse, PT ;  /* 0x000000030000720c */ /* 0x080fe40003f26270 */
[----:B------:R-:W-:-:S09]  /*e980*/  ISETP.GE.AND P2, PT, R20, R3, PT ;  /* 0x000000031400720c */ /* 0x000fd20003f46270 */
[----:B------:R-:W-:Y:S05]  /*e990*/  @P0 BRA `(.L_x_5329) ;  /* 0x0000000c00f00947 */ /* 0x000fea0003800000 */
[----:B------:R-:W4:Y:S01]  /*e9a0*/  LDL R67, [R1+0x4c] ;  /* 0x00004c0001437983 */ /* 0x000f220000100800 */
[----:B--2---:R-:W0:Y:S01]  /*e9b0*/  S2R R21, SR_TID.X ;  /* 0x0000000000157919 */ /* 0x004e220000002100 */
[----:B-----5:R-:W-:Y:S02]  /*e9c0*/  SHF.R.U32.HI R0, RZ, 0x8, R24 ;  /* 0x00000008ff007819 */ /* 0x020fe40000011618 */
[----:B------:R-:W-:Y:S01]  /*e9d0*/  LOP3.LUT R20, R24, 0xff, RZ, 0xc0, !PT ;  /* 0x000000ff18147812 */ /* 0x000fe200078ec0ff */
[----:B0-----:R-:W-:-:S05]  /*e9e0*/  VIADD R21, R21, 0xffffff80 ;  /* 0xffffff8015157836 */ /* 0x001fca0000000000 */
[----:B------:R-:W-:-:S04]  /*e9f0*/  LEA.HI R40, R21, R21, RZ, 0x1 ;  /* 0x0000001515287211 */ /* 0x000fc800078f08ff */
[----:B------:R-:W-:-:S05]  /*ea00*/  LOP3.LUT R40, R40, 0xfffffffe, RZ, 0xc0, !PT ;  /* 0xfffffffe28287812 */ /* 0x000fca00078ec0ff */
[----:B------:R-:W-:Y:S01]  /*ea10*/  IMAD.IADD R40, R21, 0x1, -R40 ;  /* 0x0000000115287824 */ /* 0x000fe200078e0a28 */
[----:B------:R-:W-:-:S04]  /*ea20*/  LOP3.LUT R21, R0, 0xff, RZ, 0xc0, !PT ;  /* 0x000000ff00157812 */ /* 0x000fc800078ec0ff */
[----:B------:R-:W-:Y:S02]  /*ea30*/  LEA.HI R0, R3, R40, RZ, 0x1c ;  /* 0x0000002803007211 */ /* 0x000fe400078fe0ff */
[----:B------:R-:W-:Y:S02]  /*ea40*/  PRMT R45, R21, 0x7604, R20 ;  /* 0x00007604152d7816 */ /* 0x000fe40000000014 */
[----:B------:R-:W-:-:S04]  /*ea50*/  SHF.R.S32.HI R21, RZ, 0x1f, R0 ;  /* 0x0000001fff157819 */ /* 0x000fc80000011400 */
[----:B------:R-:W-:Y:S01]  /*ea60*/  LEA.HI R20, R21, R0, RZ, 0x2 ;  /* 0x0000000015147211 */ /* 0x000fe200078f10ff */
[----:B------:R-:W-:-:S04]  /*ea70*/  IMAD.SHL.U32 R0, R0, 0x10, RZ ;  /* 0x0000001000007824 */ /* 0x000fc800078e00ff */
[----:B------:R-:W-:Y:S01]  /*ea80*/  IMAD.SHL.U32 R20, R20, 0x800, RZ ;  /* 0x0000080014147824 */ /* 0x000fe200078e00ff */
[----:B------:R-:W-:Y:S02]  /*ea90*/  LOP3.LUT R21, R215, 0x30, R0, 0xf8, !PT ;  /* 0x00000030d7157812 */ /* 0x000fe400078ef800 */
[----:B---3--:R-:W-:Y:S02]  /*eaa0*/  SHF.R.U32.HI R37, RZ, 0x8, R25 ;  /* 0x00000008ff257819 */ /* 0x008fe40000011619 */
[----:B----4-:R-:W-:Y:S02]  /*eab0*/  SHF.R.U32.HI R39, RZ, 0x8, R26 ;  /* 0x00000008ff277819 */ /* 0x010fe4000001161a */
[----:B------:R-:W-:Y:S02]  /*eac0*/  LOP3.LUT R21, R21, R216, RZ, 0x3c, !PT ;  /* 0x000000d815157212 */ /* 0x000fe400078e3cff */
[----:B------:R-:W-:Y:S02]  /*ead0*/  LOP3.LUT R20, R20, 0xffffe000, RZ, 0xc0, !PT ;  /* 0xffffe00014147812 */ /* 0x000fe400078ec0ff */
[----:B------:R-:W-:-:S02]  /*eae0*/  LOP3.LUT R36, R25, 0xff, RZ, 0xc0, !PT ;  /* 0x000000ff19247812 */ /* 0x000fc400078ec0ff */
[----:B------:R-:W-:Y:S02]  /*eaf0*/  LOP3.LUT R38, R26, 0xff, RZ, 0xc0, !PT ;  /* 0x000000ff1a267812 */ /* 0x000fe400078ec0ff */
[----:B------:R-:W-:Y:S02]  /*eb00*/  LOP3.LUT R37, R37, 0xff, RZ, 0xc0, !PT ;  /* 0x000000ff25257812 */ /* 0x000fe400078ec0ff */
[----:B------:R-:W-:Y:S02]  /*eb10*/  LOP3.LUT R39, R39, 0xff, RZ, 0xc0, !PT ;  /* 0x000000ff27277812 */ /* 0x000fe400078ec0ff */
[----:B------:R-:W-:Y:S02]  /*eb20*/  IADD3 R21, R21, R217, R20 ;  /* 0x000000d915157210 */ /* 0x000fe40007ffe014 */
[----:B------:R-:W-:Y:S02]  /*eb30*/  PRMT R46, R37, 0x7604, R36 ;  /* 0x00007604252e7816 */ /* 0x000fe40000000024 */
[----:B------:R-:W-:Y:S01]  /*eb40*/  PRMT R47, R39, 0x7604, R38 ;  /* 0x00007604272f7816 */ /* 0x000fe20000000026 */
[----:B------:R-:W-:Y:S01]  /*eb50*/  IMAD.IADD R0, R16, 0x1, R21 ;  /* 0x0000000110007824 */ /* 0x000fe200078e0215 */
[----:B------:R-:W-:-:S02]  /*eb60*/  SHF.R.U32.HI R37, RZ, 0x8, R27 ;  /* 0x00000008ff257819 */ /* 0x000fc4000001161b */
[----:B------:R-:W-:Y:S02]  /*eb70*/  SHF.R.U32.HI R39, RZ, 0x8, R4 ;  /* 0x00000008ff277819 */ /* 0x000fe40000011604 */
[----:B------:R-:W-:Y:S02]  /*eb80*/  SHF.R.U32.HI R40, RZ, 0x8, R5 ;  /* 0x00000008ff287819 */ /* 0x000fe40000011605 */
[----:B------:R-:W-:Y:S02]  /*eb90*/  LOP3.LUT R36, R27, 0xff, RZ, 0xc0, !PT ;  /* 0x000000ff1b247812 */ /* 0x000fe400078ec0ff */
[----:B------:R-:W-:Y:S02]  /*eba0*/  LOP3.LUT R38, R4, 0xff, RZ, 0xc0, !PT ;  /* 0x000000ff04267812 */ /* 0x000fe400078ec0ff */
[----:B------:R-:W-:Y:S02]  /*ebb0*/  LOP3.LUT R37, R37, 0xff, RZ, 0xc0, !PT ;  /* 0x000000ff25257812 */ /* 0x000fe400078ec0ff */
[----:B------:R-:W-:-:S02]  /*ebc0*/  LOP3.LUT R39, R39, 0xff, RZ, 0xc0, !PT ;  /* 0x000000ff27277812 */ /* 0x000fc400078ec0ff */
[----:B------:R-:W-:Y:S02]  /*ebd0*/  LOP3.LUT R21, R40, 0xff, RZ, 0xc0, !PT ;  /* 0x000000ff28157812 */ /* 0x000fe400078ec0ff */
[----:B------:R-:W0:Y:S01]  /*ebe0*/  LDS.128 R40, [R0+0x18400] ;  /* 0x0184000000287984 */ /* 0x000e220000000c00 */
[----:B------:R-:W-:Y:S02]  /*ebf0*/  PRMT R48, R37, 0x7604, R36 ;  /* 0x0000760425307816 */ /* 0x000fe40000000024 */
[----:B------:R-:W-:Y:S02]  /*ec00*/  PRMT R53, R39, 0x7604, R38 ;  /* 0x0000760427357816 */ /* 0x000fe40000000026 */
[----:B------:R-:W-:Y:S02]  /*ec10*/  SHF.R.U32.HI R52, RZ, 0x8, R7 ;  /* 0x00000008ff347819 */ /* 0x000fe40000011607 */
[----:B------:R-:W-:Y:S02]  /*ec20*/  SHF.R.U32.HI R50, RZ, 0x8, R6 ;  /* 0x00000008ff327819 */ /* 0x000fe40000011606 */
[----:B------:R-:W-:-:S02]  /*ec30*/  LOP3.LUT R51, R7, 0xff, RZ, 0xc0, !PT ;  /* 0x000000ff07337812 */ /* 0x000fc400078ec0ff */
[----:B------:R-:W-:Y:S02]  /*ec40*/  LOP3.LUT R52, R52, 0xff, RZ, 0xc0, !PT ;  /* 0x000000ff34347812 */ /* 0x000fe400078ec0ff */
[----:B------:R-:W-:Y:S02]  /*ec50*/  LOP3.LUT R20, R5, 0xff, RZ, 0xc0, !PT ;  /* 0x000000ff05147812 */ /* 0x000fe400078ec0ff */
[----:B------:R-:W-:Y:S02]  /*ec60*/  LOP3.LUT R49, R6, 0xff, RZ, 0xc0, !PT ;  /* 0x000000ff06317812 */ /* 0x000fe400078ec0ff */
[----:B------:R-:W-:Y:S02]  /*ec70*/  LOP3.LUT R50, R50, 0xff, RZ, 0xc0, !PT ;  /* 0x000000ff32327812 */ /* 0x000fe400078ec0ff */
[----:B------:R-:W-:Y:S02]  /*ec80*/  PRMT R52, R52, 0x7604, R51 ;  /* 0x0000760434347816 */ /* 0x000fe40000000033 */
[----:B------:R-:W-:-:S02]  /*ec90*/  PRMT R20, R21, 0x7604, R20 ;  /* 0x0000760415147816 */ /* 0x000fc40000000014 */
[----:B------:R-:W-:Y:S02]  /*eca0*/  SHF.R.U32.HI R51, RZ, 0x10, R5 ;  /* 0x00000010ff337819 */ /* 0x000fe40000011605 */
[----:B------:R-:W-:Y:S02]  /*ecb0*/  SHF.R.U32.HI R21, RZ, 0x10, R25 ;  /* 0x00000010ff157819 */ /* 0x000fe40000011619 */
[----:B------:R-:W-:Y:S02]  /*ecc0*/  PRMT R57, R50, 0x7604, R49 ;  /* 0x0000760432397816 */ /* 0x000fe40000000031 */
[----:B------:R-:W-:Y:S01]  /*ecd0*/  SHF.R.U32.HI R49, RZ, 0x10, R27 ;  /* 0x00000010ff317819 */ /* 0x000fe2000001161b */
[----:B------:R-:W-:Y:S01]  /*ece0*/  IMAD.U32 R51, R51, 0x10000, RZ ;  /* 0x0001000033337824 */ /* 0x000fe200078e00ff */
[----:B------:R-:W-:Y:S01]  /*ecf0*/  SHF.R.U32.HI R59, RZ, 0x10, R7 ;  /* 0x00000010ff3b7819 */ /* 0x000fe20000011607 */
[----:B------:R-:W-:Y:S02]  /*ed00*/  IMAD.U32 R21, R21, 0x10000, RZ ;  /* 0x0001000015157824 */ /* 0x000fe400078e00ff */
[----:B------:R-:W-:Y:S01]  /*ed10*/  IMAD.U32 R49, R49, 0x10000, RZ ;  /* 0x0001000031317824 */ /* 0x000fe200078e00ff */
[----:B------:R-:W-:Y:S01]  /*ed20*/  LOP3.LUT R55, R20, 0xff0000, R51, 0xf8, !PT ;  /* 0x00ff000014377812 */ /* 0x000fe200078ef833 */
[----:B------:R-:W-:Y:S01]  /*ed30*/  IMAD.U32 R59, R59, 0x10000, RZ ;  /* 0x000100003b3b7824 */ /* 0x000fe200078e00ff */
        /* <DEDUP_REMOVED lines=10> */
[----:B------:R-:W-:Y:S02]  /*ede0*/  LOP3.LUT R20, R47, 0xff000000, R26, 0xf8, !PT ;  /* 0xff0000002f147812 */ /* 0x000fe400078ef81a */
[----:B------:R-:W-:Y:S02]  /*edf0*/  F2FP.F16.E4M3.UNPACK_B R27, R55 ;  /* 0x00000037ff1b723e */ /* 0x000fe400020006ff */
[----:B0-----:R-:W-:-:S02]  /*ee00*/  F2FP.F16.E4M3.UNPACK_B R24, R41 ;  /* 0x00000029ff18723e */ /* 0x001fc400020006ff */
[----:B------:R-:W-:Y:S02]  /*ee10*/  F2FP.F16.E4M3.UNPACK_B R26, R52 ;  /* 0x00000034ff1a723e */ /* 0x000fe400020006ff */
[----:B------:R-:W-:Y:S01]  /*ee20*/  LOP3.LUT R56, R21, 0xff000000, R4, 0xf8, !PT ;  /* 0xff00000015387812 */ /* 0x000fe200078ef804 */
[----:B------:R-:W-:Y:S01]  /*ee30*/  HADD2.F32 R58, -RZ, R27.H0_H0 ;  /* 0x2000001bff3a7230 */ /* 0x000fe20000004100 */
[----:B------:R-:W-:Y:S01]  /*ee40*/  LOP3.LUT R57, R57, 0xff0000, R6, 0xf8, !PT ;  /* 0x00ff000039397812 */ /* 0x000fe200078ef806 */
[----:B------:R-:W-:Y:S02]  /*ee50*/  HADD2.F32 R5, -RZ, R24.H0_H0 ;  /* 0x20000018ff057230 */ /* 0x000fe40000004100 */
[----:B------:R-:W-:Y:S01]  /*ee60*/  HADD2.F32 R54, -RZ, R26.H0_H0 ;  /* 0x2000001aff367230 */ /* 0x000fe20000004100 */
[----:B------:R-:W-:Y:S02]  /*ee70*/  F2FP.F16.E4M3.UNPACK_B R47, R41.H1 ;  /* 0x00000029ff2f723e */ /* 0x000fe400030006ff */
[----:B------:R-:W-:-:S02]  /*ee80*/  F2FP.F16.E4M3.UNPACK_B R49, R43 ;  /* 0x0000002bff31723e */ /* 0x000fc400020006ff */
[----:B------:R-:W-:Y:S02]  /*ee90*/  F2FP.F16.E4M3.UNPACK_B R50, R43.H1 ;  /* 0x0000002bff32723e */ /* 0x000fe400030006ff */
[-C--:B------:R-:W-:Y:S02]  /*eea0*/  F2FP.F16.E4M3.UNPACK_B R41, R40.reuse ;  /* 0x00000028ff29723e */ /* 0x080fe400020006ff */
[----:B------:R-:W-:Y:S01]  /*eeb0*/  F2FP.F16.E4M3.UNPACK_B R43, R40.H1 ;  /* 0x00000028ff2b723e */ /* 0x000fe200030006ff */
[----:B------:R-:W-:Y:S01]  /*eec0*/  FMUL.FTZ R40, R5, R58 ;  /* 0x0000003a05287220 */ /* 0x000fe20000410000 */
[----:B------:R-:W-:Y:S01]  /*eed0*/  LOP3.LUT R6, R57, 0xff000000, R6, 0xf8, !PT ;  /* 0xff00000039067812 */ /* 0x000fe200078ef806 */
[----:B------:R-:W-:Y:S01]  /*eee0*/  FMUL.FTZ R57, R5, R54 ;  /* 0x0000003605397220 */ /* 0x000fe20000410000 */
[----:B------:R-:W-:Y:S02]  /*eef0*/  F2FP.F16.E4M3.UNPACK_B R55, R55.H1 ;  /* 0x00000037ff37723e */ /* 0x000fe400030006ff */
[----:B------:R-:W-:Y:S01]  /*ef00*/  F2FP.F16.E4M3.UNPACK_B R52, R52.H1 ;  /* 0x00000034ff34723e */ /* 0x000fe200030006ff */
[----:B------:R-:W-:Y:S01]  /*ef10*/  HADD2.F32 R24, -RZ, R24.H1_H1 ;  /* 0x30000018ff187230 */ /* 0x000fe20000004100 */
[----:B------:R-:W-:-:S02]  /*ef20*/  LOP3.LUT R59, R59, 0xff000000, R7, 0xf8, !PT ;  /* 0xff0000003b3b7812 */ /* 0x000fc400078ef807 */
[-C--:B------:R-:W-:Y:S02]  /*ef30*/  F2FP.F16.E4M3.UNPACK_B R7, R42.reuse ;  /* 0x0000002aff07723e */ /* 0x080fe400020006ff */
[----:B------:R-:W-:Y:S01]  /*ef40*/  F2FP.F16.E4M3.UNPACK_B R48, R42.H1 ;  /* 0x0000002aff30723e */ /* 0x000fe200030006ff */
[--C-:B------:R-:W-:Y:S02]  /*ef50*/  HADD2.F32 R42, -RZ, R52.reuse.H0_H0 ;  /* 0x20000034ff2a7230 */ /* 0x100fe40000004100 */
[----:B------:R-:W-:Y:S01]  /*ef60*/  HADD2.F32 R52, -RZ, R52.H1_H1 ;  /* 0x30000034ff347230 */ /* 0x000fe20000004100 */
[----:B------:R-:W0:Y:S02]  /*ef70*/  LDS.128 R36, [R67+0x18400] ;  /* 0x0184000043247984 */ /* 0x000e240000000c00 */
[----:B0-----:R-:W-:-:S05]  /*ef80*/  F2FP.F16.E4M3.UNPACK_B R21, R37 ;  /* 0x00000025ff15723e */ /* 0x001fca00020006ff */
[----:B------:R-:W-:Y:S01]  /*ef90*/  HADD2.F32 R25, -RZ, R21.H0_H0 ;  /* 0x20000015ff197230 */ /* 0x000fe20000004100 */
[----:B------:R-:W-:-:S04]  /*efa0*/  F2FP.F16.E4M3.UNPACK_B R45, R37.H1 ;  /* 0x00000025ff2d723e */ /* 0x000fc800030006ff */
[C---:B------:R-:W-:Y:S01]  /*efb0*/  FFMA.FTZ R5, R25.reuse, R54, -R40 ;  /* 0x0000003619057223 */ /* 0x040fe20000010828 */
[----:B------:R-:W-:Y:S01]  /*efc0*/  FFMA.FTZ R25, R25, R58, R57 ;  /* 0x0000003a19197223 */ /* 0x000fe20000010039 */
[----:B------:R-:W-:Y:S02]  /*efd0*/  HADD2.F32 R40, -RZ, R26.H1_H1 ;  /* 0x3000001aff287230 */ /* 0x000fe40000004100 */
[----:B------:R-:W-:Y:S02]  /*efe0*/  HADD2.F32 R54, -RZ, R27.H1_H1 ;  /* 0x3000001bff367230 */ /* 0x000fe40000004100 */
[----:B------:R-:W-:Y:S02]  /*eff0*/  HADD2.F32 R57, -RZ, R55.H0_H0 ;  /* 0x20000037ff397230 */ /* 0x000fe40000004100 */
[----:B------:R-:W-:Y:S02]  /*f000*/  HADD2.F32 R26, -RZ, R47.H0_H0 ;  /* 0x2000002fff1a7230 */ /* 0x000fe40000004100 */
[----:B------:R-:W-:Y:S01]  /*f010*/  FMUL.FTZ R58, R24, R54 ;  /* 0x00000036183a7220 */ /* 0x000fe20000410000 */
[----:B------:R-:W-:-:S02]  /*f020*/  HADD2.F32 R21, -RZ, R21.H1_H1 ;  /* 0x30000015ff157230 */ /* 0x000fc40000004100 */
[----:B------:R-:W-:Y:S01]  /*f030*/  FMUL.FTZ R61, R24, R40 ;  /* 0x00000028183d7220 */ /* 0x000fe20000410000 */
[----:B------:R-:W-:Y:S02]  /*f040*/  HADD2.F32 R27, -RZ, R45.H0_H0 ;  /* 0x2000002dff1b7230 */ /* 0x000fe40000004100 */
[CC--:B------:R-:W-:Y:S01]  /*f050*/  FMUL.FTZ R60, R26.reuse, R57.reuse ;  /* 0x000000391a3c7220 */ /* 0x0c0fe20000410000 */
[----:B------:R-:W-:Y:S01]  /*f060*/  FMUL.FTZ R62, R26, R42 ;  /* 0x0000002a1a3e7220 */ /* 0x000fe20000410000 */
[C---:B------:R-:W-:Y:S01]  /*f070*/  FFMA.FTZ R24, R21.reuse, R40, -R58 ;  /* 0x0000002815187223 */ /* 0x040fe2000001083a */
[----:B------:R-:W-:Y:S01]  /*f080*/  FFMA.FTZ R26, R21, R54, R61 ;  /* 0x00000036151a7223 */ /* 0x000fe2000001003d */
[C---:B------:R-:W-:Y:S01]  /*f090*/  FFMA.FTZ R21, R27.reuse, R42, -R60 ;  /* 0x0000002a1b157223 */ /* 0x040fe2000001083c */
[----:B------:R-:W-:Y:S01]  /*f0a0*/  FFMA.FTZ R27, R27, R57, R62 ;  /* 0x000000391b1b7223 */ /* 0x000fe2000001003e */
[----:B------:R-:W-:Y:S02]  /*f0b0*/  F2FP.F16.E4M3.UNPACK_B R57, R59 ;  /* 0x0000003bff39723e */ /* 0x000fe400020006ff */
[----:B------:R-:W-:Y:S01]  /*f0c0*/  F2FP.F16.E4M3.UNPACK_B R54, R53 ;  /* 0x00000035ff36723e */ /* 0x000fe200020006ff */
[----:B------:R-:W-:Y:S01]  /*f0d0*/  HADD2.F32 R58, -RZ, R55.H1_H1 ;  /* 0x30000037ff3a7230 */ /* 0x000fe20000004100 */
[----:B------:R-:W-:Y:S01]  /*f0e0*/  F2FP.F16.E4M3.UNPACK_B R46, R39 ;  /* 0x00000027ff2e723e */ /* 0x000fe200020006ff */
[----:B------:R-:W-:-:S02]  /*f0f0*/  HADD2.F32 R47, -RZ, R47.H1_H1 ;  /* 0x3000002fff2f7230 */ /* 0x000fc40000004100 */
[----:B------:R-:W-:Y:S02]  /*f100*/  HADD2.F32 R61, -RZ, R57.H0_H0 ;  /* 0x20000039ff3d7230 */ /* 0x000fe40000004100 */
[----:B------:R-:W-:Y:S02]  /*f110*/  HADD2.F32 R42, -RZ, R49.H0_H0 ;  /* 0x20000031ff2a7230 */ /* 0x000fe40000004100 */
[----:B------:R-:W-:Y:S02]  /*f120*/  HADD2.F32 R55, -RZ, R54.H0_H0 ;  /* 0x20000036ff377230 */ /* 0x000fe40000004100 */
[----:B------:R-:W-:Y:S01]  /*f130*/  FMUL.FTZ R60, R47, R58 ;  /* 0x0000003a2f3c7220 */ /* 0x000fe20000410000 */
[----:B------:R-:W-:Y:S02]  /*f140*/  HADD2.F32 R45, -RZ, R45.H1_H1 ;  /* 0x3000002dff2d7230 */ /* 0x000fe40000004100 */
[----:B------:R-:W-:Y:S01]  /*f150*/  FMUL.FTZ R63, R42, R61 ;  /* 0x0000003d2a3f7220 */ /* 0x000fe20000410000 */
[----:B------:R-:W-:-:S02]  /*f160*/  HADD2.F32 R40, -RZ, R46.H0_H0 ;  /* 0x2000002eff287230 */ /* 0x000fc40000004100 */
[----:B------:R-:W-:Y:S01]  /*f170*/  FMUL.FTZ R47, R47, R52 ;  /* 0x000000342f2f7220 */ /* 0x000fe20000410000 */
[----:B------:R-:W-:Y:S01]  /*f180*/  FMUL.FTZ R42, R42, R55 ;  /* 0x000000372a2a7220 */ /* 0x000fe20000410000 */
[----:B------:R-:W-:Y:S02]  /*f190*/  F2FP.F16.E4M3.UNPACK_B R59, R59.H1 ;  /* 0x0000003bff3b723e */ /* 0x000fe400030006ff */
[----:B------:R-:W-:Y:S01]  /*f1a0*/  F2FP.F16.E4M3.UNPACK_B R53, R53.H1 ;  /* 0x00000035ff35723e */ /* 0x000fe200030006ff */
[C---:B------:R-:W-:Y:S01]  /*f1b0*/  FFMA.FTZ R58, R45.reuse, R58, R47 ;  /* 0x0000003a2d3a7223 */ /* 0x040fe2000001002f */
[----:B------:R-:W-:Y:S01]  /*f1c0*/  FFMA.FTZ R61, R40, R61, R42 ;  /* 0x0000003d283d7223 */ /* 0x000fe2000001002a */
[----:B------:R-:W-:Y:S01]  /*f1d0*/  HADD2.F32 R54, -RZ, R54.H1_H1 ;  /* 0x30000036ff367230 */ /* 0x000fe20000004100 */
[----:B------:R-:W-:Y:S01]  /*f1e0*/  F2FP.F16.E4M3.UNPACK_B R39, R39.H1 ;  /* 0x00000027ff27723e */ /* 0x000fe200030006ff */
[----:B------:R-:W-:Y:S02]  /*f1f0*/  HADD2.F32 R57, -RZ, R57.H1_H1 ;  /* 0x30000039ff397230 */ /* 0x000fe40000004100 */
[----:B------:R-:W-:Y:S01]  /*f200*/  FFMA.FTZ R60, R45, R52, -R60 ;  /* 0x000000342d3c7223 */ /* 0x000fe2000001083c */
[----:B------:R-:W-:-:S02]  /*f210*/  HADD2.F32 R49, -RZ, R49.H1_H1 ;  /* 0x30000031ff317230 */ /* 0x000fc40000004100 */
[----:B------:R-:W-:Y:S02]  /*f220*/  HADD2.F32 R47, -RZ, R59.H0_H0 ;  /* 0x2000003bff2f7230 */ /* 0x000fe40000004100 */
[----:B------:R-:W-:Y:S02]  /*f230*/  HADD2.F32 R42, -RZ, R50.H0_H0 ;  /* 0x20000032ff2a7230 */ /* 0x000fe40000004100 */
[----:B------:R-:W-:Y:S02]  /*f240*/  HADD2.F32 R45, -RZ, R53.H0_H0 ;  /* 0x20000035ff2d7230 */ /* 0x000fe40000004100 */
[----:B------:R-:W-:Y:S01]  /*f250*/  FFMA.FTZ R63, R40, R55, -R63 ;  /* 0x00000037283f7223 */ /* 0x000fe2000001083f */
[C---:B------:R-:W-:Y:S01]  /*f260*/  FMUL.FTZ R55, R49.reuse, R57 ;  /* 0x0000003931377220 */ /* 0x040fe20000410000 */
[----:B------:R-:W-:Y:S01]  /*f270*/  FMUL.FTZ R52, R49, R54 ;  /* 0x0000003631347220 */ /* 0x000fe20000410000 */
[----:B------:R-:W-:Y:S02]  /*f280*/  HADD2.F32 R46, -RZ, R46.H1_H1 ;  /* 0x3000002eff2e7230 */ /* 0x000fe40000004100 */
[----:B------:R-:W-:Y:S01]  /*f290*/  FMUL.FTZ R49, R42, R47 ;  /* 0x0000002f2a317220 */ /* 0x000fe20000410000 */
[----:B------:R-:W-:-:S02]  /*f2a0*/  HADD2.F32 R40, -RZ, R39.H0_H0 ;  /* 0x20000027ff287230 */ /* 0x000fc40000004100 */
[----:B------:R-:W-:Y:S01]  /*f2b0*/  FMUL.FTZ R42, R42, R45 ;  /* 0x0000002d2a2a7220 */ /* 0x000fe20000410000 */
[----:B------:R-:W-:-:S03]  /*f2c0*/  FFMA.FTZ R64, R46, R57, R52 ;  /* 0x000000392e407223 */ /* 0x000fc60000010034 */
[C---:B------:R-:W-:Y:S01]  /*f2d0*/  FFMA.FTZ R65, R40.reuse, R47, R42 ;  /* 0x0000002f28417223 */ /* 0x040fe2000001002a */
[----:B------:R-:W-:Y:S01]  /*f2e0*/  FFMA.FTZ R57, R40, R45, -R49 ;  /* 0x0000002d28397223 */ /* 0x000fe20000010831 */
[----:B------:R-:W-:Y:S02]  /*f2f0*/  F2FP.F16.E4M3.UNPACK_B R47, R56.H1 ;  /* 0x00000038ff2f723e */ /* 0x000fe400030006ff */
[----:B------:R-:W-:Y:S01]  /*f300*/  F2FP.F16.E4M3.UNPACK_B R45, R51.H1 ;  /* 0x00000033ff2d723e */ /* 0x000fe200030006ff */
[----:B------:R-:W-:Y:S01]  /*f310*/  HADD2.F32 R53, -RZ, R53.H1_H1 ;  /* 0x30000035ff357230 */ /* 0x000fe20000004100 */
[-C--:B------:R-:W-:Y:S01]  /*f320*/  F2FP.F16.E4M3.UNPACK_B R37, R36.reuse ;  /* 0x00000024ff25723e */ /* 0x080fe200020006ff */
[----:B------:R-:W-:Y:S01]  /*f330*/  HADD2.F32 R59, -RZ, R59.H1_H1 ;  /* 0x3000003bff3b7230 */ /* 0x000fe20000004100 */
[----:B------:R-:W-:Y:S01]  /*f340*/  F2FP.F16.E4M3.UNPACK_B R36, R36.H1 ;  /* 0x00000024ff24723e */ /* 0x000fe200030006ff */
[----:B------:R-:W-:Y:S02]  /*f350*/  HADD2.F32 R50, -RZ, R50.H1_H1 ;  /* 0x30000032ff327230 */ /* 0x000fe40000004100 */
[----:B------:R-:W-:Y:S01]  /*f360*/  FFMA.FTZ R62, R46, R54, -R55 ;  /* 0x000000362e3e7223 */ /* 0x000fe20000010837 */
[----:B------:R-:W-:-:S02]  /*f370*/  HADD2.F32 R49, -RZ, R47.H0_H0 ;  /* 0x2000002fff317230 */ /* 0x000fc40000004100 */
[----:B------:R-:W-:Y:S02]  /*f380*/  HADD2.F32 R42, -RZ, R43.H0_H0 ;  /* 0x2000002bff2a7230 */ /* 0x000fe40000004100 */
[----:B------:R-:W-:Y:S02]  /*f390*/  HADD2.F32 R46, -RZ, R45.H0_H0 ;  /* 0x2000002dff2e7230 */ /* 0x000fe40000004100 */
[C---:B------:R-:W-:Y:S01]  /*f3a0*/  FMUL.FTZ R55, R50.reuse, R59 ;  /* 0x0000003b32377220 */ /* 0x040fe20000410000 */
[----:B------:R-:W-:Y:S02]  /*f3b0*/  HADD2.F32 R40, -RZ, R39.H1_H1 ;  /* 0x30000027ff287230 */ /* 0x000fe40000004100 */
[----:B------:R-:W-:Y:S01]  /*f3c0*/  FMUL.FTZ R52, R50, R53 ;  /* 0x0000003532347220 */ /* 0x000fe20000410000 */
[----:B------:R-:W-:Y:S02]  /*f3d0*/  HADD2.F32 R39, -RZ, R36.H0_H0 ;  /* 0x20000024ff277230 */ /* 0x000fe40000004100 */
[----:B------:R-:W-:Y:S01]  /*f3e0*/  FMUL.FTZ R50, R42, R49 ;  /* 0x000000312a327220 */ /* 0x000fe20000410000 */
[----:B------:R-:W-:-:S02]  /*f3f0*/  HADD2.F32 R47, -RZ, R47.H1_H1 ;  /* 0x3000002fff2f7230 */ /* 0x000fc40000004100 */
[----:B------:R-:W-:Y:S01]  /*f400*/  FMUL.FTZ R42, R42, R46 ;  /* 0x0000002e2a2a7220 */ /* 0x000fe20000410000 */
[----:B------:R-:W-:Y:S01]  /*f410*/  HADD2.F32 R43, -RZ, R43.H1_H1 ;  /* 0x3000002bff2b7230 */ /* 0x000fe20000004100 */
[----:B------:R-:W-:Y:S01]  /*f420*/  F2FP.F16.E4M3.UNPACK_B R56, R56 ;  /* 0x00000038ff38723e */ /* 0x000fe200020006ff */
[----:B------:R-:W-:Y:S02]  /*f430*/  HADD2.F32 R45, -RZ, R45.H1_H1 ;  /* 0x3000002dff2d7230 */ /* 0x000fe40000004100 */
[C---:B------:R-:W-:Y:S01]  /*f440*/  FFMA.FTZ R66, R40.reuse, R53, -R55 ;  /* 0x0000003528427223 */ /* 0x040fe20000010837 */
[----:B------:R-:W-:Y:S01]  /*f450*/  FFMA.FTZ R68, R40, R59, R52 ;  /* 0x0000003b28447223 */ /* 0x000fe20000010034 */
[----:B------:R-:W-:Y:S02]  /*f460*/  HADD2.F32 R36, -RZ, R36.H1_H1 ;  /* 0x30000024ff247230 */ /* 0x000fe40000004100 */
[C---:B------:R-:W-:Y:S01]  /*f470*/  FFMA.FTZ R50, R39.reuse, R46, -R50 ;  /* 0x0000002e27327223 */ /* 0x040fe20000010832 */
[----:B------:R-:W-:Y:S01]  /*f480*/  FFMA.FTZ R49, R39, R49, R42 ;  /* 0x0000003127317223 */ /* 0x000fe2000001002a */
[----:B------:R-:W-:Y:S01]  /*f490*/  F2FP.F16.E4M3.UNPACK_B R51, R51 ;  /* 0x00000033ff33723e */ /* 0x000fe200020006ff */
[C---:B------:R-:W-:Y:S01]  /*f4a0*/  FMUL.FTZ R53, R43.reuse, R47 ;  /* 0x0000002f2b357220 */ /* 0x040fe20000410000 */
        /* <DEDUP_REMOVED lines=10> */
[-C--:B------:R-:W-:Y:S01]  /*f550*/  FMUL.FTZ R39, R39, R40.reuse ;  /* 0x0000002827277220 */ /* 0x080fe20000410000 */
[C---:B------:R-:W-:Y:S01]  /*f560*/  FFMA.FTZ R45, R36.reuse, R40, -R43 ;  /* 0x00000028242d7223 */ /* 0x040fe2000001082b */
[----:B------:R-:W-:Y:S01]  /*f570*/  HADD2.F32 R40, -RZ, R51.H1_H1 ;  /* 0x30000033ff287230 */ /* 0x000fe20000004100 */
[----:B------:R-:W-:Y:S01]  /*f580*/  F2FP.F16.E4M3.UNPACK_B R43, R6.H1 ;  /* 0x00000006ff2b723e */ /* 0x000fe200030006ff */
[----:B------:R-:W-:Y:S02]  /*f590*/  HADD2.F32 R37, -RZ, R37.H1_H1 ;  /* 0x30000025ff257230 */ /* 0x000fe40000004100 */
[C---:B------:R-:W-:Y:S01]  /*f5a0*/  FMUL.FTZ R46, R41.reuse, R56 ;  /* 0x00000038292e7220 */ /* 0x040fe20000410000 */
[----:B------:R-:W-:Y:S01]  /*f5b0*/  FFMA.FTZ R42, R36, R42, R39 ;  /* 0x0000002a242a7223 */ /* 0x000fe20000010027 */
[----:B------:R-:W-:Y:S01]  /*f5c0*/  F2FP.F16.E4M3.UNPACK_B R4, R38 ;  /* 0x00000026ff04723e */ /* 0x000fe200020006ff */
[----:B------:R-:W-:Y:S01]  /*f5d0*/  FMUL.FTZ R41, R41, R40 ;  /* 0x0000002829297220 */ /* 0x000fe20000410000 */
[----:B------:R-:W-:Y:S01]  /*f5e0*/  F2FP.F16.E4M3.UNPACK_B R36, R20.H1 ;  /* 0x00000014ff24723e */ /* 0x000fe200030006ff */
[----:B------:R-:W-:Y:S01]  /*f5f0*/  FFMA.FTZ R46, R37, R40, -R46 ;  /* 0x00000028252e7223 */ /* 0x000fe2000001082e */
[----:B------:R-:W-:Y:S01]  /*f600*/  F2FP.F16.E4M3.UNPACK_B R38, R38.H1 ;  /* 0x00000026ff26723e */ /* 0x000fe200030006ff */
        /* <DEDUP_REMOVED lines=10> */
[----:B------:R-:W-:Y:S01]  /*f6b0*/  FFMA.FTZ R51, R36, R37, -R51 ;  /* 0x0000002524337223 */ /* 0x000fe20000010833 */
        /* <DEDUP_REMOVED lines=9> */
[----:B------:R-:W-:Y:S02]  /*f750*/  HADD2.F32 R36, -RZ, R20.H1_H1 ;  /* 0x30000014ff247230 */ /* 0x000fe40000004100 */
[--C-:B------:R-:W-:Y:S02]  /*f760*/  HADD2.F32 R39, -RZ, R6.reuse.H0_H0 ;  /* 0x20000006ff277230 */ /* 0x100fe40000004100 */
[--C-:B------:R-:W-:Y:S02]  /*f770*/  HADD2.F32 R20, -RZ, R7.reuse.H0_H0 ;  /* 0x20000007ff147230 */ /* 0x100fe40000004100 */
[----:B------:R-:W-:Y:S02]  /*f780*/  HADD2.F32 R38, -RZ, R6.H1_H1 ;  /* 0x30000006ff267230 */ /* 0x000fe40000004100 */
[----:B------:R-:W-:Y:S02]  /*f790*/  HADD2.F32 R7, -RZ, R7.H1_H1 ;  /* 0x30000007ff077230 */ /* 0x000fe40000004100 */
[----:B------:R-:W-:Y:S01]  /*f7a0*/  FMUL.FTZ R41, R20, R39 ;  /* 0x0000002714297220 */ /* 0x000fe20000410000 */
[----:B------:R-:W-:-:S02]  /*f7b0*/  HADD2.F32 R6, -RZ, R4.H0_H0 ;  /* 0x20000004ff067230 */ /* 0x000fc40000004100 */
[-C--:B------:R-:W-:Y:S01]  /*f7c0*/  FMUL.FTZ R20, R20, R37.reuse ;  /* 0x0000002514147220 */ /* 0x080fe20000410000 */
[----:B------:R-:W-:Y:S02]  /*f7d0*/  HADD2.F32 R4, -RZ, R4.H1_H1 ;  /* 0x30000004ff047230 */ /* 0x000fe40000004100 */
[C---:B------:R-:W-:Y:S01]  /*f7e0*/  FMUL.FTZ R43, R7.reuse, R38 ;  /* 0x00000026072b7220 */ /* 0x040fe20000410000 */
        /* <DEDUP_REMOVED lines=23> */
.L_x_5329:
[----:B------:R-:W-:Y:S05]  /*f960*/  BSYNC B1 ;  /* 0x0000000000017941 */ /* 0x000fea0003800000 */
.L_x_5328:
[----:B------:R-:W-:Y:S04]  /*f970*/  BSSY B1, `(.L_x_5330) ;  /* 0x0000101000017945 */ /* 0x000fe80003800000 */
[----:B------:R-:W-:Y:S05]  /*f980*/  @P1 BRA `(.L_x_5331) ;  /* 0x0000000c00fc1947 */ /* 0x000fea0003800000 */
[----:B------:R-:W4:Y:S01]  /*f990*/  LDL R61, [R1+0x48] ;  /* 0x00004800013d7983 */ /* 0x000f220000100800 */
[----:B0----5:R-:W-:Y:S02]  /*f9a0*/  SHF.R.U32.HI R0, RZ, 0x8, R28 ;  /* 0x00000008ff007819 */ /* 0x021fe4000001161c */
[----:B------:R-:W-:Y:S02]  /*f9b0*/  LOP3.LUT R5, R28, 0xff, RZ, 0xc0, !PT ;  /* 0x000000ff1c057812 */ /* 0x000fe400078ec0ff */
[----:B------:R-:W-:Y:S02]  /*f9c0*/  LOP3.LUT R4, R0, 0xff, RZ, 0xc0, !PT ;  /* 0x000000ff00047812 */ /* 0x000fe400078ec0ff */
[----:B------:R-:W-:Y:S02]  /*f9d0*/  LEA.HI R0, R3, R213, RZ, 0x1c ;  /* 0x000000d503007211 */ /* 0x000fe400078fe0ff */
[----:B---3--:R-:W-:Y:S02]  /*f9e0*/  PRMT R37, R4, 0x7604, R5 ;  /* 0x0000760404257816 */ /* 0x008fe40000000005 */
[----:B------:R-:W-:-:S02]  /*f9f0*/  SHF.R.S32.HI R5, RZ, 0x1f, R0 ;  /* 0x0000001fff057819 */ /* 0x000fc40000011400 */
[----:B------:R-:W-:Y:S02]  /*fa00*/  SHF.R.U32.HI R24, RZ, 0x8, R31 ;  /* 0x00000008ff187819 */ /* 0x000fe4000001161f */
[----:B------:R-:W-:Y:S01]  /*fa10*/  LEA.HI R4, R5, R0, RZ, 0x2 ;  /* 0x0000000005047211 */ /* 0x000fe200078f10ff */
[----:B------:R-:W-:Y:S01]  /*fa20*/  IMAD.SHL.U32 R0, R0, 0x10, RZ ;  /* 0x0000001000007824 */ /* 0x000fe200078e00ff */
[----:B--2---:R-:W-:Y:S02]  /*fa30*/  LOP3.LUT R21, R31, 0xff, RZ, 0xc0, !PT ;  /* 0x000000ff1f157812 */ /* 0x004fe400078ec0ff */
[----:B------:R-:W-:Y:S01]  /*fa40*/  SHF.R.U32.HI R20, RZ, 0x8, R8 ;  /* 0x00000008ff147819 */ /* 0x000fe20000011608 */
[----:B------:R-:W-:Y:S01]  /*fa50*/  IMAD.SHL.U32 R4, R4, 0x800, RZ ;  /* 0x0000080004047824 */ /* 0x000fe200078e00ff */
[----:B------:R-:W-:Y:S02]  /*fa60*/  LOP3.LUT R5, R215, 0x30, R0, 0xf8, !PT ;  /* 0x00000030d7057812 */ /* 0x000fe400078ef800 */
[----:B------:R-:W-:-:S02]  /*fa70*/  LOP3.LUT R0, R24, 0xff, RZ, 0xc0, !PT ;  /* 0x000000ff18007812 */ /* 0x000fc400078ec0ff */
[----:B------:R-:W-:Y:S02]  /*fa80*/  SHF.R.U32.HI R6, RZ, 0x8, R29 ;  /* 0x00000008ff067819 */ /* 0x000fe4000001161d */
[----:B------:R-:W-:Y:S02]  /*fa90*/  LOP3.LUT R25, R8, 0xff, RZ, 0xc0, !PT ;  /* 0x000000ff08197812 */ /* 0x000fe400078ec0ff */
[----:B------:R-:W-:Y:S02]  /*faa0*/  LOP3.LUT R20, R20, 0xff, RZ, 0xc0, !PT ;  /* 0x000000ff14147812 */ /* 0x000fe400078ec0ff */
[----:B------:R-:W-:Y:S02]  /*fab0*/  PRMT R41, R0, 0x7604, R21 ;  /* 0x0000760400297816 */ /* 0x000fe40000000015 */
[----:B------:R-:W-:Y:S02]  /*fac0*/  LOP3.LUT R5, R5, R216, RZ, 0x3c, !PT ;  /* 0x000000d805057212 */ /* 0x000fe400078e3cff */
[----:B------:R-:W-:-:S02]  /*fad0*/  LOP3.LUT R4, R4, 0xffffe000, RZ, 0xc0, !PT ;  /* 0xffffe00004047812 */ /* 0x000fc400078ec0ff */
[----:B------:R-:W-:Y:S02]  /*fae0*/  SHF.R.U32.HI R0, RZ, 0x8, R9 ;  /* 0x00000008ff007819 */ /* 0x000fe40000011609 */
[----:B------:R-:W-:Y:S02]  /*faf0*/  LOP3.LUT R7, R29, 0xff, RZ, 0xc0, !PT ;  /* 0x000000ff1d077812 */ /* 0x000fe400078ec0ff */
[----:B------:R-:W-:Y:S02]  /*fb00*/  LOP3.LUT R6, R6, 0xff, RZ, 0xc0, !PT ;  /* 0x000000ff06067812 */ /* 0x000fe400078ec0ff */
[----:B------:R-:W-:Y:S02]  /*fb10*/  PRMT R45, R20, 0x7604, R25 ;  /* 0x00007604142d7816 */ /* 0x000fe40000000019 */
[----:B------:R-:W-:Y:S02]  /*fb20*/  IADD3 R21, R5, R217, R4 ;  /* 0x000000d905157210 */ /* 0x000fe40007ffe004 */
[----:B------:R-:W-:-:S02]  /*fb30*/  LOP3.LUT R25, R9, 0xff, RZ, 0xc0, !PT ;  /* 0x000000ff09197812 */ /* 0x000fc400078ec0ff */
[----:B------:R-:W-:Y:S02]  /*fb40*/  SHF.R.U32.HI R24, RZ, 0x8, R11 ;  /* 0x00000008ff187819 */ /* 0x000fe4000001160b */
[----:B------:R-:W-:Y:S02]  /*fb50*/  LOP3.LUT R0, R0, 0xff, RZ, 0xc0, !PT ;  /* 0x000000ff00007812 */ /* 0x000fe400078ec0ff */
[----:B------:R-:W-:Y:S02]  /*fb60*/  SHF.R.U32.HI R20, RZ, 0x8, R10 ;  /* 0x00000008ff147819 */ /* 0x000fe4000001160a */
[----:B------:R-:W-:Y:S02]  /*fb70*/  PRMT R36, R6, 0x7604, R7 ;  /* 0x0000760406247816 */ /* 0x000fe40000000007 */
[----:B------:R-:W-:Y:S02]  /*fb80*/  SHF.R.U32.HI R6, RZ, 0x8, R30 ;  /* 0x00000008ff067819 */ /* 0x000fe4000001161e */
[----:B------:R-:W-:-:S02]  /*fb90*/  LOP3.LUT R27, R10, 0xff, RZ, 0xc0, !PT ;  /* 0x000000ff0a1b7812 */ /* 0x000fc400078ec0ff */
[----:B------:R-:W-:Y:S02]  /*fba0*/  LOP3.LUT R24, R24, 0xff, RZ, 0xc0, !PT ;  /* 0x000000ff18187812 */ /* 0x000fe400078ec0ff */
[----:B------:R-:W-:Y:S01]  /*fbb0*/  PRMT R49, R0, 0x7604, R25 ;  /* 0x0000760400317816 */ /* 0x000fe20000000019 */
[----:B------:R-:W-:Y:S01]  /*fbc0*/  IMAD.IADD R0, R16, 0x1, R21 ;  /* 0x0000000110007824 */ /* 0x000fe200078e0215 */
[----:B------:R-:W-:Y:S02]  /*fbd0*/  LOP3.LUT R20, R20, 0xff, RZ, 0xc0, !PT ;  /* 0x000000ff14147812 */ /* 0x000fe400078ec0ff */
[----:B------:R-:W-:Y:S02]  /*fbe0*/  LOP3.LUT R43, R11, 0xff, RZ, 0xc0, !PT ;  /* 0x000000ff0b2b7812 */ /* 0x000fe400078ec0ff */
[----:B------:R-:W-:Y:S02]  /*fbf0*/  LOP3.LUT R7, R30, 0xff, RZ, 0xc0, !PT ;  /* 0x000000ff1e077812 */ /* 0x000fe400078ec0ff */
[----:B------:R-:W-:-:S02]  /*fc00*/  LOP3.LUT R6, R6, 0xff, RZ, 0xc0, !PT ;  /* 0x000000ff06067812 */ /* 0x000fc400078ec0ff */
[----:B------:R-:W-:Y:S02]  /*fc10*/  PRMT R51, R20, 0x7604, R27 ;  /* 0x0000760414337816 */ /* 0x000fe4000000001b */
[----:B------:R-:W-:Y:S02]  /*fc20*/  PRMT R53, R24, 0x7604, R43 ;  /* 0x0000760418357816 */ /* 0x000fe4000000002b */
[----:B------:R-:W0:Y:S01]  /*fc30*/  LDS.128 R24, [R0+0x18400] ;  /* 0x0184000000187984 */ /* 0x000e220000000c00 */
[----:B----4-:R-:W-:Y:S02]  /*fc40*/  PRMT R39, R6, 0x7604, R7 ;  /* 0x0000760406277816 */ /* 0x010fe40000000007 */
        /* <DEDUP_REMOVED lines=13> */
[----:B------:R-:W-:Y:S02]  /*fd20*/  SHF.R.U32.HI R38, RZ, 0x10, R10 ;  /* 0x00000010ff267819 */ /* 0x000fe4000001160a */
[----:B------:R-:W-:-:S02]  /*fd30*/  PRMT R49, R36, 0x7054, R49 ;  /* 0x0000705424317816 */ /* 0x000fc40000000031 */
[----:B------:R-:W-:Y:S02]  /*fd40*/  LOP3.LUT R40, R40, 0xff, RZ, 0xc0, !PT ;  /* 0x000000ff28287812 */ /* 0x000fe400078ec0ff */
[----:B------:R-:W-:Y:S02]  /*fd50*/  LOP3.LUT R20, R20, 0xff, RZ, 0xc0, !PT ;  /* 0x000000ff14147812 */ /* 0x000fe400078ec0ff */
[----:B------:R-:W-:Y:S02]  /*fd60*/  LOP3.LUT R38, R38, 0xff, RZ, 0xc0, !PT ;  /* 0x000000ff26267812 */ /* 0x000fe400078ec0ff */
[----:B------:R-:W-:Y:S02]  /*fd70*/  LOP3.LUT R49, R49, 0xff000000, R9, 0xf8, !PT ;  /* 0xff00000031317812 */ /* 0x000fe400078ef809 */
[----:B------:R-:W-:Y:S02]  /*fd80*/  PRMT R43, R40, 0x7054, R41 ;  /* 0x00007054282b7816 */ /* 0x000fe40000000029 */
[----:B------:R-:W-:-:S02]  /*fd90*/  PRMT R47, R20, 0x7054, R45 ;  /* 0x00007054142f7816 */ /* 0x000fc4000000002d */
[----:B------:R-:W-:Y:S02]  /*fda0*/  PRMT R51, R38, 0x7054, R51 ;  /* 0x0000705426337816 */ /* 0x000fe40000000033 */
[----:B------:R-:W-:Y:S02]  /*fdb0*/  LOP3.LUT R41, R21, 0xff000000, R29, 0xf8, !PT ;  /* 0xff00000015297812 */ /* 0x000fe400078ef81d */
[----:B------:R-:W-:Y:S02]  /*fdc0*/  F2FP.F16.E4M3.UNPACK_B R48, R49 ;  /* 0x00000031ff30723e */ /* 0x000fe400020006ff */
[----:B0-----:R-:W-:Y:S02]  /*fdd0*/  F2FP.F16.E4M3.UNPACK_B R36, R25 ;  /* 0x00000019ff24723e */ /* 0x001fe400020006ff */
[----:B------:R-:W-:Y:S01]  /*fde0*/  SHF.R.U32.HI R40, RZ, 0x10, R11 ;  /* 0x00000010ff287819 */ /* 0x000fe2000001160b */
[----:B------:R-:W-:Y:S01]  /*fdf0*/  HADD2.F32 R50, -RZ, R48.H0_H0 ;  /* 0x20000030ff327230 */ /* 0x000fe20000004100 */
[----:B------:R-:W-:-:S02]  /*fe00*/  LOP3.LUT R47, R47, 0xff000000, R8, 0xf8, !PT ;  /* 0xff0000002f2f7812 */ /* 0x000fc400078ef808 */
[----:B------:R-:W-:Y:S01]  /*fe10*/  LOP3.LUT R8, R51, 0xff000000, R10, 0xf8, !PT ;  /* 0xff00000033087812 */ /* 0x000fe200078ef80a */
[----:B------:R-:W-:Y:S01]  /*fe20*/  HADD2.F32 R51, -RZ, R48.H1_H1 ;  /* 0x30000030ff337230 */ /* 0x000fe20000004100 */
[----:B------:R-:W-:Y:S02]  /*fe30*/  F2FP.F16.E4M3.UNPACK_B R42, R41 ;  /* 0x00000029ff2a723e */ /* 0x000fe400020006ff */
[----:B------:R-:W-:Y:S02]  /*fe40*/  LOP3.LUT R40, R40, 0xff, RZ, 0xc0, !PT ;  /* 0x000000ff28287812 */ /* 0x000fe400078ec0ff */
[----:B------:R-:W-:Y:S01]  /*fe50*/  LOP3.LUT R20, R39, 0xff000000, R30, 0xf8, !PT ;  /* 0xff00000027147812 */ /* 0x000fe200078ef81e */
[--C-:B------:R-:W-:Y:S01]  /*fe60*/  HADD2.F32 R46, -RZ, R42.reuse.H0_H0 ;  /* 0x2000002aff2e7230 */ /* 0x100fe20000004100 */
[----:B------:R-:W-:Y:S01]  /*fe70*/  LOP3.LUT R45, R43, 0xff000000, R31, 0xf8, !PT ;  /* 0xff0000002b2d7812 */ /* 0x000fe200078ef81f */
[----:B------:R-:W-:Y:S01]  /*fe80*/  HADD2.F32 R43, -RZ, R42.H1_H1 ;  /* 0x3000002aff2b7230 */ /* 0x000fe20000004100 */
[----:B------:R-:W-:-:S02]  /*fe90*/  F2FP.F16.E4M3.UNPACK_B R38, R27 ;  /* 0x0000001bff26723e */ /* 0x000fc400020006ff */
[----:B------:R-:W-:Y:S02]  /*fea0*/  F2FP.F16.E4M3.UNPACK_B R39, R27.H1 ;  /* 0x0000001bff27723e */ /* 0x000fe400030006ff */
[----:B------:R-:W-:Y:S02]  /*feb0*/  PRMT R53, R40, 0x7054, R53 ;  /* 0x0000705428357816 */ /* 0x000fe40000000035 */
[-C--:B------:R-:W-:Y:S02]  /*fec0*/  F2FP.F16.E4M3.UNPACK_B R27, R24.reuse ;  /* 0x00000018ff1b723e */ /* 0x080fe400020006ff */
[----:B------:R-:W-:Y:S02]  /*fed0*/  F2FP.F16.E4M3.UNPACK_B R31, R24.H1 ;  /* 0x00000018ff1f723e */ /* 0x000fe400030006ff */
[----:B------:R-:W-:Y:S02]  /*fee0*/  LOP3.LUT R40, R37, 0xff000000, R28, 0xf8, !PT ;  /* 0xff00000025287812 */ /* 0x000fe400078ef81c */
[----:B------:R-:W-:-:S02]  /*fef0*/  F2FP.F16.E4M3.UNPACK_B R37, R25.H1 ;  /* 0x00000019ff25723e */ /* 0x000fc400030006ff */
[----:B------:R-:W-:Y:S02]  /*ff00*/  F2FP.F16.E4M3.UNPACK_B R49, R49.H1 ;  /* 0x00000031ff31723e */ /* 0x000fe400030006ff */
[----:B------:R-:W-:Y:S02]  /*ff10*/  F2FP.F16.E4M3.UNPACK_B R41, R41.H1 ;  /* 0x00000029ff29723e */ /* 0x000fe400030006ff */
[----:B------:R-:W-:-:S03]  /*ff20*/  LOP3.LUT R53, R53, 0xff000000, R11, 0xf8, !PT ;  /* 0xff00000035357812 */ /* 0x000fc600078ef80b */
[----:B------:R-:W-:Y:S01]  /*ff30*/  HADD2.F32 R42, -RZ, R41.H0_H0 ;  /* 0x20000029ff2a7230 */ /* 0x000fe20000004100 */
[----:B------:R-:W0:Y:S02]  /*ff40*/  LDS.128 R4, [R61+0x18400] ;  /* 0x018400003d047984 */ /* 0x000e240000000c00 */
[-C--:B0-----:R-:W-:Y:S02]  /*ff50*/  F2FP.F16.E4M3.UNPACK_B R10, R5.reuse ;  /* 0x00000005ff0a723e */ /* 0x081fe400020006ff */
[----:B------:R-:W-:Y:S01]  /*ff60*/  F2FP.F16.E4M3.UNPACK_B R21, R5.H1 ;  /* 0x00000005ff15723e */ /* 0x000fe200030006ff */
[----:B------:R-:W-:Y:S01]  /*ff70*/  HADD2.F32 R5, -RZ, R36.H0_H0 ;  /* 0x20000024ff057230 */ /* 0x000fe20000004100 */
[-C--:B------:R-:W-:Y:S01]  /*ff80*/  F2FP.F16.E4M3.UNPACK_B R29, R7.reuse ;  /* 0x00000007ff1d723e */ /* 0x080fe200020006ff */
[----:B------:R-:W-:Y:S01]  /*ff90*/  HADD2.F32 R9, -RZ, R10.H0_H0 ;  /* 0x2000000aff097230 */ /* 0x000fe20000004100 */
[----:B------:R-:W-:Y:S01]  /*ffa0*/  F2FP.F16.E4M3.UNPACK_B R30, R7.H1 ;  /* 0x00000007ff1e723e */ /* 0x000fe200030006ff */
[----:B------:R-:W-:-:S02]  /*ffb0*/  HADD2.F32 R36, -RZ, R36.H1_H1 ;  /* 0x30000024ff247230 */ /* 0x000fc40000004100 */
[C---:B------:R-:W-:Y:S01]  /*ffc0*/  FMUL.FTZ R24, R5.reuse, R50 ;  /* 0x0000003205187220 */ /* 0x040fe20000410000 */
[----:B------:R-:W-:Y:S01]  /*ffd0*/  FMUL.FTZ R25, R5, R46 ;  /* 0x0000002e05197220 */ /* 0x000fe20000410000 */
[----:B------:R-:W-:Y:S02]  /*ffe0*/  F2FP.F16.E4M3.UNPACK_B R11, R4.H1 ;  /* 0x00000004ff0b723e */ /* 0x000fe400030006ff */
[C---:B------:R-:W-:Y:S01]  /*fff0*/  FFMA.FTZ R5, R9.reuse, R46, -R24 ;  /* 0x0000002e09057223 */ /* 0x040fe20000010818 */
[----:B------:R-:W-:Y:S02]  /*10000*/  HADD2.F32 R24, -RZ, R10.H1_H1 ;  /* 0x3000000aff187230 */ /* 0x000fe40000004100 */
[----:B------:R-:W-:Y:S01]  /*10010*/  FFMA.FTZ R9, R9, R50, R25 ;  /* 0x0000003209097223 */ /* 0x000fe20000010019 */
[----:B------:R-:W-:Y:S02]  /*10020*/  HADD2.F32 R46, -RZ, R49.H0_H0 ;  /* 0x20000031ff2e7230 */ /* 0x000fe40000004100 */
[----:B------:R-:W-:Y:S01]  /*10030*/  FMUL.FTZ R55, R36, R51 ;  /* 0x0000003324377220 */ /* 0x000fe20000410000 */
[----:B------:R-:W-:-:S02]  /*10040*/  HADD2.F32 R10, -RZ, R37.H0_H0 ;  /* 0x20000025ff0a7230 */ /* 0x000fc40000004100 */
[-C--:B------:R-:W-:Y:S01]  /*10050*/  FMUL.FTZ R36, R36, R43.reuse ;  /* 0x0000002b24247220 */ /* 0x080fe20000410000 */
[----:B------:R-:W-:Y:S01]  /*10060*/  HADD2.F32 R25, -RZ, R21.H0_H0 ;  /* 0x20000015ff197230 */ /* 0x000fe20000004100 */
[----:B------:R-:W-:Y:S01]  /*10070*/  F2FP.F16.E4M3.UNPACK_B R7, R4 ;  /* 0x00000004ff07723e */ /* 0x000fe200020006ff */
[----:B------:R-:W-:Y:S02]  /*10080*/  HADD2.F32 R37, -RZ, R37.H1_H1 ;  /* 0x30000025ff257230 */ /* 0x000fe40000004100 */
[C---:B------:R-:W-:Y:S01]  /*10090*/  FMUL.FTZ R48, R10.reuse, R46 ;  /* 0x0000002e0a307220 */ /* 0x040fe20000410000 */
[-C--:B------:R-:W-:Y:S01]  /*100a0*/  FMUL.FTZ R57, R10, R42.reuse ;  /* 0x0000002a0a397220 */ /* 0x080fe20000410000 */
[C---:B------:R-:W-:Y:S01]  /*100b0*/  FFMA.FTZ R10, R24.reuse, R43, -R55 ;  /* 0x0000002b180a7223 */ /* 0x040fe20000010837 */
[----:B------:R-:W-:Y:S01]  /*100c0*/  FFMA.FTZ R24, R24, R51, R36 ;  /* 0x0000003318187223 */ /* 0x000fe20000010024 */
[C---:B------:R-:W-:Y:S01]  /*100d0*/  FFMA.FTZ R51, R25.reuse, R42, -R48 ;  /* 0x0000002a19337223 */ /* 0x040fe20000010830 */
[----:B------:R-:W-:Y:S01]  /*100e0*/  HADD2.F32 R42, -RZ, R41.H1_H1 ;  /* 0x30000029ff2a7230 */ /* 0x000fe20000004100 */
[----:B------:R-:W-:Y:S01]  /*100f0*/  F2FP.F16.E4M3.UNPACK_B R48, R53 ;  /* 0x00000035ff30723e */ /* 0x000fe200020006ff */
[----:B------:R-:W-:Y:S01]  /*10100*/  FFMA.FTZ R57, R25, R46, R57 ;  /* 0x0000002e19397223 */ /* 0x000fe20000010039 */
[----:B------:R-:W-:Y:S01]  /*10110*/  F2FP.F16.E4M3.UNPACK_B R41, R45 ;  /* 0x0000002dff29723e */ /* 0x000fe200020006ff */
[----:B------:R-:W-:Y:S01]  /*10120*/  HADD2.F32 R46, -RZ, R49.H1_H1 ;  /* 0x30000031ff2e7230 */ /* 0x000fe20000004100 */
[----:B------:R-:W-:Y:S01]  /*10130*/  F2FP.F16.E4M3.UNPACK_B R53, R53.H1 ;  /* 0x00000035ff35723e */ /* 0x000fe200030006ff */
[----:B------:R-:W-:Y:S01]  /*10140*/  HADD2.F32 R49, -RZ, R48.H0_H0 ;  /* 0x20000030ff317230 */ /* 0x000fe20000004100 */
[----:B------:R-:W-:Y:S01]  /*10150*/  F2FP.F16.E4M3.UNPACK_B R45, R45.H1 ;  /* 0x0000002dff2d723e */ /* 0x000fe200030006ff */
[----:B------:R-:W-:-:S02]  /*10160*/  HADD2.F32 R36, -RZ, R38.H0_H0 ;  /* 0x20000026ff247230 */ /* 0x000fc40000004100 */
[C---:B------:R-:W-:Y:S01]  /*10170*/  FMUL.FTZ R50, R37.reuse, R46 ;  /* 0x0000002e25327220 */ /* 0x040fe20000410000 */
[----:B------:R-:W-:Y:S02]  /*10180*/  HADD2.F32 R43, -RZ, R41.H0_H0 ;  /* 0x20000029ff2b7230 */ /* 0x000fe40000004100 */
[----:B------:R-:W-:Y:S01]  /*10190*/  FMUL.FTZ R37, R37, R42 ;  /* 0x0000002a25257220 */ /* 0x000fe20000410000 */
[----:B------:R-:W-:Y:S02]  /*101a0*/  HADD2.F32 R21, -RZ, R21.H1_H1 ;  /* 0x30000015ff157230 */ /* 0x000fe40000004100 */
[C---:B------:R-:W-:Y:S01]  /*101b0*/  FMUL.FTZ R56, R36.reuse, R49 ;  /* 0x0000003124387220 */ /* 0x040fe20000410000 */
[----:B------:R-:W-:Y:S02]  /*101c0*/  HADD2.F32 R25, -RZ, R29.H0_H0 ;  /* 0x2000001dff197230 */ /* 0x000fe40000004100 */
[----:B------:R-:W-:Y:S01]  /*101d0*/  FMUL.FTZ R36, R36, R43 ;  /* 0x0000002b24247220 */ /* 0x000fe20000410000 */
[----:B------:R-:W-:-:S02]  /*101e0*/  HADD2.F32 R41, -RZ, R41.H1_H1 ;  /* 0x30000029ff297230 */ /* 0x000fc40000004100 */
[----:B------:R-:W-:Y:S01]  /*101f0*/  FFMA.FTZ R52, R21, R42, -R50 ;  /* 0x0000002a15347223 */ /* 0x000fe20000010832 */
[----:B------:R-:W-:Y:S02]  /*10200*/  HADD2.F32 R38, -RZ, R38.H1_H1 ;  /* 0x30000026ff267230 */ /* 0x000fe40000004100 */
[C---:B------:R-:W-:Y:S01]  /*10210*/  FFMA.FTZ R56, R25.reuse, R43, -R56 ;  /* 0x0000002b19387223 */ /* 0x040fe20000010838 */
[----:B------:R-:W-:Y:S02]  /*10220*/  HADD2.F32 R48, -RZ, R48.H1_H1 ;  /* 0x30000030ff307230 */ /* 0x000fe40000004100 */
[----:B------:R-:W-:Y:S01]  /*10230*/  FFMA.FTZ R49, R25, R49, R36 ;  /* 0x0000003119317223 */ /* 0x000fe20000010024 */
[----:B------:R-:W-:Y:S01]  /*10240*/  FFMA.FTZ R54, R21, R46, R37 ;  /* 0x0000002e15367223 */ /* 0x000fe20000010025 */
[----:B------:R-:W-:Y:S02]  /*10250*/  HADD2.F32 R29, -RZ, R29.H1_H1 ;  /* 0x3000001dff1d7230 */ /* 0x000fe40000004100 */
[----:B------:R-:W-:Y:S01]  /*10260*/  FMUL.FTZ R37, R38, R41 ;  /* 0x0000002926257220 */ /* 0x000fe20000410000 */
[----:B------:R-:W-:-:S02]  /*10270*/  HADD2.F32 R42, -RZ, R53.H0_H0 ;  /* 0x20000035ff2a7230 */ /* 0x000fc40000004100 */
[-C--:B------:R-:W-:Y:S01]  /*10280*/  FMUL.FTZ R46, R38, R48.reuse ;  /* 0x00000030262e7220 */ /* 0x080fe20000410000 */
[----:B------:R-:W-:Y:S02]  /*10290*/  HADD2.F32 R25, -RZ, R39.H0_H0 ;  /* 0x20000027ff197230 */ /* 0x000fe40000004100 */
[C---:B------:R-:W-:Y:S01]  /*102a0*/  FFMA.FTZ R58, R29.reuse, R48, R37 ;  /* 0x000000301d3a7223 */ /* 0x040fe20000010025 */
[----:B------:R-:W-:Y:S02]  /*102b0*/  HADD2.F32 R36, -RZ, R45.H0_H0 ;  /* 0x2000002dff247230 */ /* 0x000fe40000004100 */
[----:B------:R-:W-:Y:S01]  /*102c0*/  FFMA.FTZ R55, R29, R41, -R46 ;  /* 0x000000291d377223 */ /* 0x000fe2000001082e */
[----:B------:R-:W-:Y:S02]  /*102d0*/  HADD2.F32 R21, -RZ, R30.H0_H0 ;  /* 0x2000001eff157230 */ /* 0x000fe40000004100 */
[C---:B------:R-:W-:Y:S01]  /*102e0*/  FMUL.FTZ R38, R25.reuse, R42 ;  /* 0x0000002a19267220 */ /* 0x040fe20000410000 */
[----:B------:R-:W-:Y:S01]  /*102f0*/  F2FP.F16.E4M3.UNPACK_B R37, R47.H1 ;  /* 0x0000002fff25723e */ /* 0x000fe200030006ff */
[----:B------:R-:W-:Y:S01]  /*10300*/  FMUL.FTZ R25, R25, R36 ;  /* 0x0000002419197220 */ /* 0x000fe20000410000 */
[----:B------:R-:W-:Y:S01]  /*10310*/  F2FP.F16.E4M3.UNPACK_B R29, R40.H1 ;  /* 0x00000028ff1d723e */ /* 0x000fe200030006ff */
[----:B------:R-:W-:Y:S01]  /*10320*/  FFMA.FTZ R59, R21, R36, -R38 ;  /* 0x00000024153b7223 */ /* 0x000fe20000010826 */
[----:B------:R-:W-:-:S02]  /*10330*/  HADD2.F32 R53, -RZ, R53.H1_H1 ;  /* 0x30000035ff357230 */ /* 0x000fc40000004100 */
[----:B------:R-:W-:Y:S01]  /*10340*/  FFMA.FTZ R60, R21, R42, R25 ;  /* 0x0000002a153c7223 */ /* 0x000fe20000010019 */
[----:B------:R-:W-:Y:S01]  /*10350*/  HADD2.F32 R39, -RZ, R39.H1_H1 ;  /* 0x30000027ff277230 */ /* 0x000fe20000004100 */
[----:B------:R-:W-:Y:S01]  /*10360*/  F2FP.F16.E4M3.UNPACK_B R47, R47 ;  /* 0x0000002fff2f723e */ /* 0x000fe200020006ff */
[----:B------:R-:W-:Y:S01]  /*10370*/  HADD2.F32 R38, -RZ, R37.H0_H0 ;  /* 0x20000025ff267230 */ /* 0x000fe20000004100 */
[----:B------:R-:W-:Y:S01]  /*10380*/  F2FP.F16.E4M3.UNPACK_B R40, R40 ;  /* 0x00000028ff28723e */ /* 0x000fe200020006ff */
[----:B------:R-:W-:Y:S02]  /*10390*/  HADD2.F32 R25, -RZ, R31.H0_H0 ;  /* 0x2000001fff197230 */ /* 0x000fe40000004100 */
[----:B------:R-:W-:Y:S01]  /*103a0*/  FMUL.FTZ R41, R39, R53 ;  /* 0x0000003527297220 */ /* 0x000fe20000410000 */
[----:B------:R-:W-:Y:S01]  /*103b0*/  HADD2.F32 R36, -RZ, R29.H0_H0 ;  /* 0x2000001dff247230 */ /* 0x000fe20000004100 */
[----:B------:R-:W-:Y:S01]  /*103c0*/  F2FP.F16.E4M3.UNPACK_B R4, R6 ;  /* 0x00000006ff04723e */ /* 0x000fe200020006ff */
[----:B------:R-:W-:-:S02]  /*103d0*/  HADD2.F32 R45, -RZ, R45.H1_H1 ;  /* 0x3000002dff2d7230 */ /* 0x000fc40000004100 */
[C---:B------:R-:W-:Y:S01]  /*103e0*/  FMUL.FTZ R42, R25.reuse, R38 ;  /* 0x00000026192a7220 */ /* 0x040fe20000410000 */
[----:B------:R-:W-:Y:S02]  /*103f0*/  HADD2.F32 R30, -RZ, R30.H1_H1 ;  /* 0x3000001eff1e7230 */ /* 0x000fe40000004100 */
[----:B------:R-:W-:Y:S01]  /*10400*/  FMUL.FTZ R25, R25, R36 ;  /* 0x0000002419197220 */ /* 0x000fe20000410000 */
[----:B------:R-:W-:Y:S02]  /*10410*/  HADD2.F32 R21, -RZ, R11.H0_H0 ;  /* 0x2000000bff157230 */ /* 0x000fe40000004100 */
[-C--:B------:R-:W-:Y:S01]  /*10420*/  FMUL.FTZ R46, R39, R45.reuse ;  /* 0x0000002d272e7220 */ /* 0x080fe20000410000 */
[----:B------:R-:W-:Y:S02]  /*10430*/  HADD2.F32 R31, -RZ, R31.H1_H1 ;  /* 0x3000001fff1f7230 */ /* 0x000fe40000004100 */
[----:B------:R-:W-:Y:S01]  /*10440*/  FFMA.FTZ R62, R30, R45, -R41 ;  /* 0x0000002d1e3e7223 */ /* 0x000fe20000010829 */
[----:B------:R-:W-:-:S02]  /*10450*/  HADD2.F32 R11, -RZ, R11.H1_H1 ;  /* 0x3000000bff0b7230 */ /* 0x000fc40000004100 */
[C---:B------:R-:W-:Y:S01]  /*10460*/  FFMA.FTZ R41, R21.reuse, R38, R25 ;  /* 0x0000002615297223 */ /* 0x040fe20000010019 */
[----:B------:R-:W-:Y:S01]  /*10470*/  FFMA.FTZ R53, R30, R53, R46 ;  /* 0x000000351e357223 */ /* 0x000fe2000001002e */
[----:B------:R-:W-:Y:S02]  /*10480*/  HADD2.F32 R38, -RZ, R37.H1_H1 ;  /* 0x30000025ff267230 */ /* 0x000fe40000004100 */
[----:B------:R-:W-:Y:S01]  /*10490*/  FFMA.FTZ R39, R21, R36, -R42 ;  /* 0x0000002415277223 */ /* 0x000fe2000001082a */
[----:B------:R-:W-:Y:S01]  /*104a0*/  HADD2.F32 R30, -RZ, R29.H1_H1 ;  /* 0x3000001dff1e7230 */ /* 0x000fe20000004100 */
[----:B------:R-:W-:Y:S01]  /*104b0*/  F2FP.F16.E4M3.UNPACK_B R28, R6.H1 ;  /* 0x00000006ff1c723e */ /* 0x000fe200030006ff */
[----:B------:R-:W-:Y:S02]  /*104c0*/  HADD2.F32 R36, -RZ, R47.H0_H0 ;  /* 0x2000002fff247230 */ /* 0x000fe40000004100 */
[----:B------:R-:W-:Y:S01]  /*104d0*/  FMUL.FTZ R42, R31, R38 ;  /* 0x000000261f2a7220 */ /* 0x000fe20000410000 */
[----:B------:R-:W-:-:S02]  /*104e0*/  HADD2.F32 R21, -RZ, R27.H0_H0 ;  /* 0x2000001bff157230 */ /* 0x000fc40000004100 */
[-C--:B------:R-:W-:Y:S01]  /*104f0*/  FMUL.FTZ R31, R31, R30.reuse ;  /* 0x0000001e1f1f7220 */ /* 0x080fe20000410000 */
[----:B------:R-:W-:Y:S02]  /*10500*/  HADD2.F32 R27, -RZ, R27.H1_H1 ;  /* 0x3000001bff1b7230 */ /* 0x000fe40000004100 */
[C---:B------:R-:W-:Y:S01]  /*10510*/  FFMA.FTZ R48, R11.reuse, R30, -R42 ;  /* 0x0000001e0b307223 */ /* 0x040fe2000001082a */
[--C-:B------:R-:W-:Y:S02]  /*10520*/  HADD2.F32 R30, -RZ, R40.reuse.H0_H0 ;  /* 0x20000028ff1e7230 */ /* 0x100fe40000004100 */
[----:B------:R-:W-:Y:S01]  /*10530*/  FFMA.FTZ R50, R11, R38, R31 ;  /* 0x000000260b327223 */ /* 0x000fe2000001001f */
[----:B------:R-:W-:Y:S02]  /*10540*/  HADD2.F32 R11, -RZ, R7.H0_H0 ;  /* 0x20000007ff0b7230 */ /* 0x000fe40000004100 */
[----:B------:R-:W-:Y:S01]  /*10550*/  FMUL.FTZ R42, R21, R36 ;  /* 0x00000024152a7220 */ /* 0x000fe20000410000 */
[----:B------:R-:W-:Y:S01]  /*10560*/  HADD2.F32 R38, -RZ, R47.H1_H1 ;  /* 0x3000002fff267230 */ /* 0x000fe20000004100 */
[----:B------:R-:W-:Y:S01]  /*10570*/  F2FP.F16.E4M3.UNPACK_B R6, R26 ;  /* 0x0000001aff06723e */ /* 0x000fe200020006ff */
[----:B------:R-:W-:-:S02]  /*10580*/  HADD2.F32 R40, -RZ, R40.H1_H1 ;  /* 0x30000028ff287230 */ /* 0x000fc40000004100 */
[-C--:B------:R-:W-:Y:S01]  /*10590*/  FMUL.FTZ R46, R21, R30.reuse ;  /* 0x0000001e152e7220 */ /* 0x080fe20000410000 */
[----:B------:R-:W-:Y:S01]  /*105a0*/  FFMA.FTZ R42, R11, R30, -R42 ;  /* 0x0000001e0b2a7223 */ /* 0x000fe2000001082a */
[----:B------:R-:W-:Y:S01]  /*105b0*/  HADD2.F32 R7, -RZ, R7.H1_H1 ;  /* 0x30000007ff077230 */ /* 0x000fe20000004100 */
[----:B------:R-:W-:Y:S01]  /*105c0*/  F2FP.F16.E4M3.UNPACK_B R26, R26.H1 ;  /* 0x0000001aff1a723e */ /* 0x000fe200030006ff */
[C---:B------:R-:W-:Y:S01]  /*105d0*/  FMUL.FTZ R30, R27.reuse, R38 ;  /* 0x000000261b1e7220 */ /* 0x040fe20000410000 */
[----:B------:R-:W-:Y:S01]  /*105e0*/  F2FP.F16.E4M3.UNPACK_B R25, R8.H1 ;  /* 0x00000008ff19723e */ /* 0x000fe200030006ff */
[----:B------:R-:W-:Y:S01]  /*105f0*/  FMUL.FTZ R29, R27, R40 ;  /* 0x000000281b1d7220 */ /* 0x000fe20000410000 */
[----:B------:R-:W-:Y:S01]  /*10600*/  F2FP.F16.E4M3.UNPACK_B R21, R20.H1 ;  /* 0x00000014ff15723e */ /* 0x000fe200030006ff */
[----:B------:R-:W-:Y:S01]  /*10610*/  FFMA.FTZ R46, R11, R36, R46 ;  /* 0x000000240b2e7223 */ /* 0x000fe2000001002e */
[----:B------:R-:W-:Y:S01]  /*10620*/  FFMA.FTZ R27, R7, R40, -R30 ;  /* 0x00000028071b7223 */ /* 0x000fe2000001081e */
[----:B------:R-:W-:-:S02]  /*10630*/  HADD2.F32 R36, -RZ, R25.H0_H0 ;  /* 0x20000019ff247230 */ /* 0x000fc40000004100 */
[----:B------:R-:W-:Y:S01]  /*10640*/  FFMA.FTZ R29, R7, R38, R29 ;  /* 0x00000026071d7223 */ /* 0x000fe2000001001d */
[--C-:B------:R-:W-:Y:S01]  /*10650*/  HADD2.F32 R11, -RZ, R26.reuse.H0_H0 ;  /* 0x2000001aff0b7230 */ /* 0x100fe20000004100 */
[----:B------:R-:W-:Y:S01]  /*10660*/  F2FP.F16.E4M3.UNPACK_B R20, R20 ;  /* 0x00000014ff14723e */ /* 0x000fe200020006ff */
[----:B------:R-:W-:Y:S01]  /*10670*/  HADD2.F32 R30, -RZ, R21.H0_H0 ;  /* 0x20000015ff1e7230 */ /* 0x000fe20000004100 */
[----:B------:R-:W-:Y:S01]  /*10680*/  F2FP.F16.E4M3.UNPACK_B R8, R8 ;  /* 0x00000008ff08723e */ /* 0x000fe200020006ff */
[----:B------:R-:W-:Y:S02]  /*10690*/  HADD2.F32 R25, -RZ, R25.H1_H1 ;  /* 0x30000019ff197230 */ /* 0x000fe40000004100 */
[C---:B------:R-:W-:Y:S01]  /*106a0*/  FMUL.FTZ R38, R11.reuse, R36 ;  /* 0x000000240b267220 */ /* 0x040fe20000410000 */
[----:B------:R-:W-:Y:S02]  /*106b0*/  HADD2.F32 R26, -RZ, R26.H1_H1 ;  /* 0x3000001aff1a7230 */ /* 0x000fe40000004100 */
[----:B------:R-:W-:Y:S01]  /*106c0*/  FMUL.FTZ R40, R11, R30 ;  /* 0x0000001e0b287220 */ /* 0x000fe20000410000 */
[----:B------:R-:W-:Y:S01]  /*106d0*/  HADD2.F32 R21, -RZ, R21.H1_H1 ;  /* 0x30000015ff157230 */ /* 0x000fe20000004100 */
[----:B------:R-:W-:Y:S01]  /*106e0*/  F2FP.SATFINITE.E4M3.F32.PACK_AB_MERGE_C R51, R52, R51, RZ ;  /* 0x000000333433723e */ /* 0x000fe200048070ff */
[----:B------:R-:W-:-:S02]  /*106f0*/  HADD2.F32 R7, -RZ, R28.H0_H0 ;  /* 0x2000001cff077230 */ /* 0x000fc40000004100 */
        /* <DEDUP_REMOVED lines=8> */
[--C-:B------:R-:W-:Y:S01]  /*10780*/  HADD2.F32 R11, -RZ, R20.reuse.H0_H0 ;  /* 0x20000014ff0b7230 */ /* 0x100fe20000004100 */
[----:B------:R-:W-:Y:S01]  /*10790*/  F2FP.SATFINITE.E4M3.F32.PACK_AB_MERGE_C R5, R10, R5, R51 ;  /* 0x000000050a05723e */ /* 0x000fe20004807033 */
[----:B------:R-:W-:Y:S01]  /*107a0*/  HADD2.F32 R21, -RZ, R20.H1_H1 ;  /* 0x30000014ff157230 */ /* 0x000fe20000004100 */
[----:B------:R-:W-:Y:S01]  /*107b0*/  F2FP.SATFINITE.E4M3.F32.PACK_AB_MERGE_C R38, R43, R38, RZ ;  /* 0x000000262b26723e */ /* 0x000fe200048070ff */
[----:B------:R-:W-:Y:S01]  /*107c0*/  HADD2.F32 R20, -RZ, R8.H0_H0 ;  /* 0x20000008ff147230 */ /* 0x000fe20000004100 */
[----:B------:R-:W-:Y:S01]  /*107d0*/  F2FP.SATFINITE.E4M3.F32.PACK_AB_MERGE_C R40, R45, R40, RZ ;  /* 0x000000282d28723e */ /* 0x000fe200048070ff */
[----:B------:R-:W-:Y:S01]  /*107e0*/  HADD2.F32 R7, -RZ, R6.H0_H0 ;  /* 0x20000006ff077230 */ /* 0x000fe20000004100 */
[----:B------:R-:W-:Y:S01]  /*107f0*/  F2FP.SATFINITE.E4M3.F32.PACK_AB_MERGE_C R9, R24, R9, R54 ;  /* 0x000000091809723e */ /* 0x000fe20004807036 */
[----:B------:R-:W-:-:S02]  /*10800*/  HADD2.F32 R25, -RZ, R8.H1_H1 ;  /* 0x30000008ff197230 */ /* 0x000fc40000004100 */
[----:B------:R-:W-:Y:S02]  /*10810*/  HADD2.F32 R8, -RZ, R6.H1_H1 ;  /* 0x30000006ff087230 */ /* 0x000fe40000004100 */
[CC--:B------:R-:W-:Y:S01]  /*10820*/  FMUL.FTZ R31, R7.reuse, R20.reuse ;  /* 0x00000014071f7220 */ /* 0x0c0fe20000410000 */
        /* <DEDUP_REMOVED lines=21> */
.L_x_5331:
[----:B------:R-:W-:Y:S05]  /*10980*/  BSYNC B1 ;  /* 0x0000000000017941 */ /* 0x000fea0003800000 */
.L_x_5330:
[----:B------:R-:W-:Y:S05]  /*10990*/  @P2 BRA `(.L_x_5312) ;  /* 0x0000000c00dc2947 */ /* 0x000fea0003800000 */
[----:B------:R-:W3:Y:S01]  /*109a0*/  LDL R51, [R1+0x44] ;  /* 0x0000440001337983 */ /* 0x000ee20000100800 */
[----:B01---5:R-:W-:Y:S02]  /*109b0*/  SHF.R.U32.HI R4, RZ, 0x8, R32 ;  /* 0x00000008ff047819 */ /* 0x023fe40000011620 */
[----:B------:R-:W-:Y:S02]  /*109c0*/  LOP3.LUT R0, R32, 0xff, RZ, 0xc0, !PT ;  /* 0x000000ff20007812 */ /* 0x000fe400078ec0ff */
[----:B------:R-:W-:Y:S02]  /*109d0*/  SHF.R.U32.HI R8, RZ, 0x8, R34 ;  /* 0x00000008ff087819 */ /* 0x000fe40000011622 */
[----:B------:R-:W-:Y:S02]  /*109e0*/  LOP3.LUT R5, R4, 0xff, RZ, 0xc0, !PT ;  /* 0x000000ff04057812 */ /* 0x000fe400078ec0ff */
[----:B------:R-:W-:Y:S02]  /*109f0*/  LEA.HI R3, R3, R214, RZ, 0x1c ;  /* 0x000000d603037211 */ /* 0x000fe400078fe0ff */
[----:B------:R-:W-:-:S02]  /*10a00*/  LOP3.LUT R4, R34, 0xff, RZ, 0xc0, !PT ;  /* 0x000000ff22047812 */ /* 0x000fc400078ec0ff */
[----:B------:R-:W-:Y:S02]  /*10a10*/  LOP3.LUT R9, R8, 0xff, RZ, 0xc0, !PT ;  /* 0x000000ff08097812 */ /* 0x000fe400078ec0ff */
[----:B--2---:R-:W-:Y:S02]  /*10a20*/  PRMT R21, R5, 0x7604, R0 ;  /* 0x0000760405157816 */ /* 0x004fe40000000000 */
[----:B------:R-:W-:Y:S02]  /*10a30*/  SHF.R.S32.HI R0, RZ, 0x1f, R3 ;  /* 0x0000001fff007819 */ /* 0x000fe40000011403 */
[----:B------:R-:W-:Y:S02]  /*10a40*/  PRMT R25, R9, 0x7604, R4 ;  /* 0x0000760409197816 */ /* 0x000fe40000000004 */
[----:B------:R-:W-:Y:S01]  /*10a50*/  LEA.HI R4, R0, R3, RZ, 0x2 ;  /* 0x0000000300047211 */ /* 0x000fe200078f10ff */
[----:B------:R-:W-:Y:S01]  /*10a60*/  IMAD.SHL.U32 R0, R3, 0x10, RZ ;  /* 0x0000001003007824 */ /* 0x000fe200078e00ff */
[----:B------:R-:W-:-:S02]  /*10a70*/  SHF.R.U32.HI R7, RZ, 0x8, R33 ;  /* 0x00000008ff077819 */ /* 0x000fc40000011621 */
[----:B------:R-:W-:Y:S01]  /*10a80*/  LOP3.LUT R6, R33, 0xff, RZ, 0xc0, !PT ;  /* 0x000000ff21067812 */ /* 0x000fe200078ec0ff */
[----:B------:R-:W-:Y:S01]  /*10a90*/  IMAD.SHL.U32 R4, R4, 0x800, RZ ;  /* 0x0000080004047824 */ /* 0x000fe200078e00ff */
[----:B------:R-:W-:Y:S02]  /*10aa0*/  LOP3.LUT R3, R215, 0x30, R0, 0xf8, !PT ;  /* 0x00000030d7037812 */ /* 0x000fe400078ef800 */
[----:B------:R-:W-:Y:S02]  /*10ab0*/  LOP3.LUT R7, R7, 0xff, RZ, 0xc0, !PT ;  /* 0x000000ff07077812 */ /* 0x000fe400078ec0ff */
[----:B------:R-:W-:Y:S02]  /*10ac0*/  SHF.R.U32.HI R8, RZ, 0x8, R12 ;  /* 0x00000008ff087819 */ /* 0x000fe4000001160c */
[----:B------:R-:W-:Y:S02]  /*10ad0*/  LOP3.LUT R3, R3, R216, RZ, 0x3c, !PT ;  /* 0x000000d803037212 */ /* 0x000fe400078e3cff */
[----:B------:R-:W-:-:S02]  /*10ae0*/  LOP3.LUT R0, R4, 0xffffe000, RZ, 0xc0, !PT ;  /* 0xffffe00004007812 */ /* 0x000fc400078ec0ff */
[----:B------:R-:W-:Y:S02]  /*10af0*/  PRMT R20, R7, 0x7604, R6 ;  /* 0x0000760407147816 */ /* 0x000fe40000000006 */
[----:B------:R-:W-:Y:S02]  /*10b00*/  LOP3.LUT R7, R12, 0xff, RZ, 0xc0, !PT ;  /* 0x000000ff0c077812 */ /* 0x000fe400078ec0ff */
[----:B------:R-:W-:Y:S02]  /*10b10*/  LOP3.LUT R8, R8, 0xff, RZ, 0xc0, !PT ;  /* 0x000000ff08087812 */ /* 0x000fe400078ec0ff */
[----:B------:R-:W-:Y:S02]  /*10b20*/  IADD3 R3, R3, R217, R0 ;  /* 0x000000d903037210 */ /* 0x000fe40007ffe000 */
[----:B------:R-:W-:Y:S02]  /*10b30*/  PRMT R29, R8, 0x7604, R7 ;  /* 0x00007604081d7816 */ /* 0x000fe40000000007 */
[----:B------:R-:W-:Y:S01]  /*10b40*/  SHF.R.U32.HI R6, RZ, 0x8, R35 ;  /* 0x00000008ff067819 */ /* 0x000fe20000011623 */
[----:B------:R-:W-:Y:S01]  /*10b50*/  IMAD.IADD R0, R16, 0x1, R3 ;  /* 0x0000000110007824 */ /* 0x000fe200078e0203 */
[----:B------:R-:W-:-:S02]  /*10b60*/  SHF.R.U32.HI R8, RZ, 0x8, R13 ;  /* 0x00000008ff087819 */ /* 0x000fc4000001160d */
[----:B------:R-:W-:Y:S02]  /*10b70*/  LOP3.LUT R5, R35, 0xff, RZ, 0xc0, !PT ;  /* 0x000000ff23057812 */ /* 0x000fe400078ec0ff */
[----:B------:R-:W-:Y:S02]  /*10b80*/  LOP3.LUT R6, R6, 0xff, RZ, 0xc0, !PT ;  /* 0x000000ff06067812 */ /* 0x000fe400078ec0ff */
[----:B------:R-:W-:Y:S02]  /*10b90*/  LOP3.LUT R3, R8, 0xff, RZ, 0xc0, !PT ;  /* 0x000000ff08037812 */ /* 0x000fe400078ec0ff */
[----:B------:R-:W0:Y:S01]  /*10ba0*/  LDS.128 R8, [R0+0x18400] ;  /* 0x0184000000087984 */ /* 0x000e220000000c00 */
[----:B------:R-:W-:Y:S02]  /*10bb0*/  PRMT R24, R6, 0x7604, R5 ;  /* 0x0000760406187816 */ /* 0x000fe40000000005 */
[----:B------:R-:W-:Y:S02]  /*10bc0*/  SHF.R.U32.HI R31, RZ, 0x8, R15 ;  /* 0x00000008ff1f7819 */ /* 0x000fe4000001160f */
[----:B------:R-:W-:-:S02]  /*10bd0*/  LOP3.LUT R30, R15, 0xff, RZ, 0xc0, !PT ;  /* 0x000000ff0f1e7812 */ /* 0x000fc400078ec0ff */
[----:B------:R-:W-:Y:S02]  /*10be0*/  LOP3.LUT R31, R31, 0xff, RZ, 0xc0, !PT ;  /* 0x000000ff1f1f7812 */ /* 0x000fe400078ec0ff */
[----:B------:R-:W-:Y:S02]  /*10bf0*/  LOP3.LUT R26, R13, 0xff, RZ, 0xc0, !PT ;  /* 0x000000ff0d1a7812 */ /* 0x000fe400078ec0ff */
[----:B------:R-:W-:Y:S02]  /*10c00*/  SHF.R.U32.HI R28, RZ, 0x8, R14 ;  /* 0x00000008ff1c7819 */ /* 0x000fe4000001160e */
[----:B------:R-:W-:Y:S02]  /*10c10*/  PRMT R30, R31, 0x7604, R30 ;  /* 0x000076041f1e7816 */ /* 0x000fe4000000001e */
[----:B------:R-:W-:Y:S02]  /*10c20*/  PRMT R26, R3, 0x7604, R26 ;  /* 0x00007604031a7816 */ /* 0x000fe4000000001a */
[----:B------:R-:W-:-:S02]  /*10c30*/  SHF.R.U32.HI R31, RZ, 0x10, R13 ;  /* 0x00000010ff1f7819 */ /* 0x000fc4000001160d */
[----:B------:R-:W-:Y:S02]  /*10c40*/  LOP3.LUT R27, R14, 0xff, RZ, 0xc0, !PT ;  /* 0x000000ff0e1b7812 */ /* 0x000fe400078ec0ff */
[----:B------:R-:W-:Y:S01]  /*10c50*/  LOP3.LUT R28, R28, 0xff, RZ, 0xc0, !PT ;  /* 0x000000ff1c1c7812 */ /* 0x000fe200078ec0ff */
[----:B------:R-:W-:Y:S01]  /*10c60*/  IMAD.U32 R31, R31, 0x10000, RZ ;  /* 0x000100001f1f7824 */ /* 0x000fe200078e00ff */
[----:B------:R-:W-:Y:S02]  /*10c70*/  SHF.R.U32.HI R3, RZ, 0x10, R33 ;  /* 0x00000010ff037819 */ /* 0x000fe40000011621 */
[----:B----4-:R-:W-:Y:S02]  /*10c80*/  SHF.R.U32.HI R39, RZ, 0x10, R15 ;  /* 0x00000010ff277819 */ /* 0x010fe4000001160f */
[----:B---3--:R-:W-:Y:S01]  /*10c90*/  PRMT R37, R28, 0x7604, R27 ;  /* 0x000076041c257816 */ /* 0x008fe2000000001b */
[----:B------:R-:W-:Y:S01]  /*10ca0*/  IMAD.U32 R3, R3, 0x10000, RZ ;  /* 0x0001000003037824 */ /* 0x000fe200078e00ff */
[----:B------:R-:W-:Y:S01]  /*10cb0*/  SHF.R.U32.HI R27, RZ, 0x10, R35 ;  /* 0x00000010ff1b7819 */ /* 0x000fe20000011623 */
[----:B------:R-:W-:Y:S01]  /*10cc0*/  IMAD.U32 R39, R39, 0x10000, RZ ;  /* 0x0001000027277824 */ /* 0x000fe200078e00ff */
[----:B------:R-:W-:-:S02]  /*10cd0*/  LOP3.LUT R21, R21, 0xff0000, R32, 0xf8, !PT ;  /* 0x00ff000015157812 */ /* 0x000fc400078ef820 */
[----:B------:R-:W-:Y:S01]  /*10ce0*/  LOP3.LUT R31, R26, 0xff0000, R31, 0xf8, !PT ;  /* 0x00ff00001a1f7812 */ /* 0x000fe200078ef81f */
[----:B------:R-:W-:Y:S01]  /*10cf0*/  IMAD.U32 R27, R27, 0x10000, RZ ;  /* 0x000100001b1b7824 */ /* 0x000fe200078e00ff */
        /* <DEDUP_REMOVED lines=10> */
[----:B------:R-:W-:-:S02]  /*10da0*/  F2FP.F16.E4M3.UNPACK_B R37, R36 ;  /* 0x00000024ff25723e */ /* 0x000fc400020006ff */
[-C--:B0-----:R-:W-:Y:S02]  /*10db0*/  F2FP.F16.E4M3.UNPACK_B R24, R9.reuse ;  /* 0x00000009ff18723e */ /* 0x081fe400020006ff */
[----:B------:R-:W-:Y:S01]  /*10dc0*/  LOP3.LUT R20, R25, 0xff000000, R34, 0xf8, !PT ;  /* 0xff00000019147812 */ /* 0x000fe200078ef822 */
[--C-:B------:R-:W-:Y:S01]  /*10dd0*/  HADD2.F32 R38, -RZ, R37.reuse.H0_H0 ;  /* 0x20000025ff267230 */ /* 0x100fe20000004100 */
[----:B------:R-:W-:Y:S01]  /*10de0*/  F2FP.F16.E4M3.UNPACK_B R31, R32 ;  /* 0x00000020ff1f723e */ /* 0x000fe200020006ff */
[----:B------:R-:W-:Y:S01]  /*10df0*/  HADD2.F32 R37, -RZ, R37.H1_H1 ;  /* 0x30000025ff257230 */ /* 0x000fe20000004100 */
[----:B------:R-:W-:Y:S02]  /*10e00*/  LOP3.LUT R34, R27, 0xff000000, R35, 0xf8, !PT ;  /* 0xff0000001b227812 */ /* 0x000fe400078ef823 */
[----:B------:R-:W-:Y:S01]  /*10e10*/  LOP3.LUT R35, R29, 0xff000000, R12, 0xf8, !PT ;  /* 0xff0000001d237812 */ /* 0x000fe200078ef80c */
[--C-:B------:R-:W-:Y:S01]  /*10e20*/  HADD2.F32 R33, -RZ, R31.reuse.H0_H0 ;  /* 0x2000001fff217230 */ /* 0x100fe20000004100 */
[----:B------:R-:W-:Y:S01]  /*10e30*/  F2FP.F16.E4M3.UNPACK_B R25, R9.H1 ;  /* 0x00000009ff19723e */ /* 0x000fe200030006ff */
[----:B------:R-:W-:Y:S01]  /*10e40*/  HADD2.F32 R31, -RZ, R31.H1_H1 ;  /* 0x3000001fff1f7230 */ /* 0x000fe20000004100 */
[----:B------:R-:W-:-:S02]  /*10e50*/  LOP3.LUT R41, R39, 0xff000000, R15, 0xf8, !PT ;  /* 0xff00000027297812 */ /* 0x000fc400078ef80f */
        /* <DEDUP_REMOVED lines=10> */
[----:B------:R-:W0:Y:S02]  /*10f00*/  LDS.128 R4, [R51+0x18400] ;  /* 0x0184000033047984 */ /* 0x000e240000000c00 */
[-C--:B0-----:R-:W-:Y:S02]  /*10f10*/  F2FP.F16.E4M3.UNPACK_B R12, R5.reuse ;  /* 0x00000005ff0c723e */ /* 0x081fe400020006ff */
[----:B------:R-:W-:Y:S01]  /*10f20*/  F2FP.F16.E4M3.UNPACK_B R13, R5.H1 ;  /* 0x00000005ff0d723e */ /* 0x000fe200030006ff */
[--C-:B------:R-:W-:Y:S01]  /*10f30*/  HADD2.F32 R5, -RZ, R24.reuse.H0_H0 ;  /* 0x20000018ff057230 */ /* 0x100fe20000004100 */
[-C--:B------:R-:W-:Y:S01]  /*10f40*/  F2FP.F16.E4M3.UNPACK_B R3, R6.reuse ;  /* 0x00000006ff03723e */ /* 0x080fe200020006ff */
[----:B------:R-:W-:Y:S01]  /*10f50*/  HADD2.F32 R24, -RZ, R24.H1_H1 ;  /* 0x30000018ff187230 */ /* 0x000fe20000004100 */
[----:B------:R-:W-:Y:S01]  /*10f60*/  F2FP.F16.E4M3.UNPACK_B R14, R6.H1 ;  /* 0x00000006ff0e723e */ /* 0x000fe200030006ff */
[----:B------:R-:W-:-:S02]  /*10f70*/  HADD2.F32 R6, -RZ, R12.H0_H0 ;  /* 0x2000000cff067230 */ /* 0x000fc40000004100 */
[CC--:B------:R-:W-:Y:S01]  /*10f80*/  FMUL.FTZ R9, R5.reuse, R38.reuse ;  /* 0x0000002605097220 */ /* 0x0c0fe20000410000 */
[----:B------:R-:W-:Y:S01]  /*10f90*/  FMUL.FTZ R39, R5, R33 ;  /* 0x0000002105277220 */ /* 0x000fe20000410000 */
[----:B------:R-:W-:Y:S02]  /*10fa0*/  HADD2.F32 R12, -RZ, R12.H1_H1 ;  /* 0x3000000cff0c7230 */ /* 0x000fe40000004100 */
[----:B------:R-:W-:Y:S01]  /*10fb0*/  FMUL.FTZ R43, R24, R37 ;  /* 0x00000025182b7220 */ /* 0x000fe20000410000 */
[C---:B------:R-:W-:Y:S01]  /*10fc0*/  FFMA.FTZ R5, R6.reuse, R33, -R9 ;  /* 0x0000002106057223 */ /* 0x040fe20000010809 */
[----:B------:R-:W-:Y:S01]  /*10fd0*/  FFMA.FTZ R9, R6, R38, R39 ;  /* 0x0000002606097223 */ /* 0x000fe20000010027 */
[----:B------:R-:W-:Y:S02]  /*10fe0*/  HADD2.F32 R39, -RZ, R36.H0_H0 ;  /* 0x20000024ff277230 */ /* 0x000fe40000004100 */
[----:B------:R-:W-:Y:S01]  /*10ff0*/  FMUL.FTZ R24, R24, R31 ;  /* 0x0000001f18187220 */ /* 0x000fe20000410000 */
[----:B------:R-:W-:-:S02]  /*11000*/  HADD2.F32 R33, -RZ, R32.H0_H0 ;  /* 0x20000020ff217230 */ /* 0x000fc40000004100 */
[----:B------:R-:W-:Y:S01]  /*11010*/  FFMA.FTZ R38, R12, R31, -R43 ;  /* 0x0000001f0c267223 */ /* 0x000fe2000001082b */
[----:B------:R-:W-:Y:S02]  /*11020*/  HADD2.F32 R6, -RZ, R13.H0_H0 ;  /* 0x2000000dff067230 */ /* 0x000fe40000004100 */
[----:B------:R-:W-:Y:S01]  /*11030*/  FMUL.FTZ R45, R10, R39 ;  /* 0x000000270a2d7220 */ /* 0x000fe20000410000 */
[----:B------:R-:W-:Y:S01]  /*11040*/  FFMA.FTZ R42, R12, R37, R24 ;  /* 0x000000250c2a7223 */ /* 0x000fe20000010018 */
[----:B------:R-:W-:Y:S01]  /*11050*/  FMUL.FTZ R10, R10, R33 ;  /* 0x000000210a0a7220 */ /* 0x000fe20000410000 */
[----:B------:R-:W-:Y:S01]  /*11060*/  F2FP.F16.E4M3.UNPACK_B R24, R41 ;  /* 0x00000029ff18723e */ /* 0x000fe200020006ff */
[C---:B------:R-:W-:Y:S01]  /*11070*/  FFMA.FTZ R45, R6.reuse, R33, -R45 ;  /* 0x00000021062d7223 */ /* 0x040fe2000001082d */
[-C--:B------:R-:W-:Y:S01]  /*11080*/  F2FP.F16.E4M3.UNPACK_B R12, R34.reuse ;  /* 0x00000022ff0c723e */ /* 0x080fe200020006ff */
        /* <DEDUP_REMOVED lines=8> */
[----:B------:R-:W-:Y:S01]  /*11110*/  HADD2.F32 R32, -RZ, R32.H1_H1 ;  /* 0x30000020ff207230 */ /* 0x000fe20000004100 */
[----:B------:R-:W-:Y:S01]  /*11120*/  F2FP.F16.E4M3.UNPACK_B R21, R7.H1 ;  /* 0x00000007ff15723e */ /* 0x000fe200030006ff */
[--C-:B------:R-:W-:Y:S02]  /*11130*/  HADD2.F32 R31, -RZ, R12.reuse.H0_H0 ;  /* 0x2000000cff1f7230 */ /* 0x100fe40000004100 */
[C---:B------:R-:W-:Y:S01]  /*11140*/  FMUL.FTZ R37, R10.reuse, R33 ;  /* 0x000000210a257220 */ /* 0x040fe20000410000 */
[----:B------:R-:W-:Y:S02]  /*11150*/  HADD2.F32 R13, -RZ, R13.H1_H1 ;  /* 0x3000000dff0d7230 */ /* 0x000fe40000004100 */
[----:B------:R-:W-:Y:S01]  /*11160*/  FMUL.FTZ R25, R25, R32 ;  /* 0x0000002019197220 */ /* 0x000fe20000410000 */
[----:B------:R-:W-:Y:S02]  /*11170*/  HADD2.F32 R6, -RZ, R15.H0_H0 ;  /* 0x2000000fff067230 */ /* 0x000fe40000004100 */
[----:B------:R-:W-:Y:S01]  /*11180*/  FMUL.FTZ R10, R10, R31 ;  /* 0x0000001f0a0a7220 */ /* 0x000fe20000410000 */
[----:B------:R-:W-:-:S02]  /*11190*/  HADD2.F32 R12, -RZ, R12.H1_H1 ;  /* 0x3000000cff0c7230 */ /* 0x000fc40000004100 */
[C---:B------:R-:W-:Y:S01]  /*111a0*/  FFMA.FTZ R36, R13.reuse, R36, R25 ;  /* 0x000000240d247223 */ /* 0x040fe20000010019 */
[----:B------:R-:W-:Y:S02]  /*111b0*/  HADD2.F32 R24, -RZ, R24.H1_H1 ;  /* 0x30000018ff187230 */ /* 0x000fe40000004100 */
[C---:B------:R-:W-:Y:S01]  /*111c0*/  FFMA.FTZ R43, R6.reuse, R33, R10 ;  /* 0x00000021062b7223 */ /* 0x040fe2000001000a */
[----:B------:R-:W-:Y:S02]  /*111d0*/  HADD2.F32 R28, -RZ, R28.H1_H1 ;  /* 0x3000001cff1c7230 */ /* 0x000fe40000004100 */
[----:B------:R-:W-:Y:S01]  /*111e0*/  FFMA.FTZ R46, R13, R32, -R46 ;  /* 0x000000200d2e7223 */ /* 0x000fe2000001082e */
[----:B------:R-:W-:Y:S01]  /*111f0*/  FFMA.FTZ R37, R6, R31, -R37 ;  /* 0x0000001f06257223 */ /* 0x000fe20000010825 */
[----:B------:R-:W-:Y:S01]  /*11200*/  HADD2.F32 R15, -RZ, R15.H1_H1 ;  /* 0x3000000fff0f7230 */ /* 0x000fe20000004100 */
[----:B------:R-:W-:Y:S01]  /*11210*/  F2FP.F16.E4M3.UNPACK_B R7, R4 ;  /* 0x00000004ff07723e */ /* 0x000fe200020006ff */
[----:B------:R-:W-:-:S02]  /*11220*/  HADD2.F32 R25, -RZ, R41.H0_H0 ;  /* 0x20000029ff197230 */ /* 0x000fc40000004100 */
[C---:B------:R-:W-:Y:S01]  /*11230*/  FMUL.FTZ R32, R28.reuse, R24 ;  /* 0x000000181c207220 */ /* 0x040fe20000410000 */
[----:B------:R-:W-:Y:S02]  /*11240*/  HADD2.F32 R10, -RZ, R29.H0_H0 ;  /* 0x2000001dff0a7230 */ /* 0x000fe40000004100 */
[-C--:B------:R-:W-:Y:S01]  /*11250*/  FMUL.FTZ R31, R28, R12.reuse ;  /* 0x0000000c1c1f7220 */ /* 0x080fe20000410000 */
[--C-:B------:R-:W-:Y:S02]  /*11260*/  HADD2.F32 R13, -RZ, R34.reuse.H0_H0 ;  /* 0x20000022ff0d7230 */ /* 0x100fe40000004100 */
        /* <DEDUP_REMOVED lines=8> */
[----:B------:R-:W-:Y:S01]  /*112f0*/  HADD2.F32 R24, -RZ, R41.H1_H1 ;  /* 0x30000029ff187230 */ /* 0x000fe20000004100 */
[----:B------:R-:W-:Y:S01]  /*11300*/  F2FP.F16.E4M3.UNPACK_B R4, R4.H1 ;  /* 0x00000004ff04723e */ /* 0x000fe200030006ff */
[----:B------:R-:W-:-:S02]  /*11310*/  HADD2.F32 R29, -RZ, R29.H1_H1 ;  /* 0x3000001dff1d7230 */ /* 0x000fc40000004100 */
[C---:B------:R-:W-:Y:S01]  /*11320*/  FFMA.FTZ R49, R6.reuse, R25, R10 ;  /* 0x0000001906317223 */ /* 0x040fe2000001000a */
[----:B------:R-:W-:Y:S02]  /*11330*/  HADD2.F32 R25, -RZ, R15.H0_H0 ;  /* 0x2000000fff197230 */ /* 0x000fe40000004100 */
[----:B------:R-:W-:Y:S01]  /*11340*/  FFMA.FTZ R47, R6, R13, -R33 ;  /* 0x0000000d062f7223 */ /* 0x000fe20000010821 */
        /* <DEDUP_REMOVED lines=9> */
[-C--:B------:R-:W-:Y:S01]  /*113e0*/  FMUL.FTZ R10, R10, R13.reuse ;  /* 0x0000000d0a0a7220 */ /* 0x080fe20000410000 */
[----:B------:R-:W-:Y:S02]  /*113f0*/  HADD2.F32 R21, -RZ, R15.H1_H1 ;  /* 0x3000000fff157230 */ /* 0x000fe40000004100 */
[C---:B------:R-:W-:Y:S01]  /*11400*/  FFMA.FTZ R29, R6.reuse, R13, -R29 ;  /* 0x0000000d061d7223 */ /* 0x040fe2000001081d */
[----:B------:R-:W-:Y:S02]  /*11410*/  HADD2.F32 R8, -RZ, R8.H1_H1 ;  /* 0x30000008ff087230 */ /* 0x000fe40000004100 */
[----:B------:R-:W-:Y:S01]  /*11420*/  FFMA.FTZ R24, R6, R25, R10 ;  /* 0x0000001906187223 */ /* 0x000fe2000001000a */
[----:B------:R-:W-:Y:S01]  /*11430*/  HADD2.F32 R13, -RZ, R12.H1_H1 ;  /* 0x3000000cff0d7230 */ /* 0x000fe20000004100 */
[----:B------:R-:W-:Y:S01]  /*11440*/  F2FP.F16.E4M3.UNPACK_B R35, R35 ;  /* 0x00000023ff23723e */ /* 0x000fe200020006ff */
[----:B------:R-:W-:Y:S01]  /*11450*/  HADD2.F32 R4, -RZ, R4.H1_H1 ;  /* 0x30000004ff047230 */ /* 0x000fe20000004100 */
[----:B------:R-:W-:Y:S01]  /*11460*/  F2FP.F16.E4M3.UNPACK_B R30, R30 ;  /* 0x0000001eff1e723e */ /* 0x000fe200020006ff */
[C---:B------:R-:W-:Y:S01]  /*11470*/  FMUL.FTZ R25, R8.reuse, R21 ;  /* 0x0000001508197220 */ /* 0x040fe20000410000 */
[-C--:B------:R-:W-:Y:S01]  /*11480*/  FMUL.FTZ R8, R8, R13.reuse ;  /* 0x0000000d08087220 */ /* 0x080fe20000410000 */
[----:B------:R-:W-:Y:S01]  /*11490*/  HADD2.F32 R15, -RZ, R35.H0_H0 ;  /* 0x20000023ff0f7230 */ /* 0x000fe20000004100 */
[----:B------:R-:W-:Y:S01]  /*114a0*/  F2FP.F16.E4M3.UNPACK_B R10, R40.H1 ;  /* 0x00000028ff0a723e */ /* 0x000fe200030006ff */
[----:B------:R-:W-:Y:S01]  /*114b0*/  FFMA.FTZ R28, R4, R13, -R25 ;  /* 0x0000000d041c7223 */ /* 0x000fe20000010819 */
[----:B------:R-:W-:-:S02]  /*114c0*/  HADD2.F32 R6, -RZ, R11.H0_H0 ;  /* 0x2000000bff067230 */ /* 0x000fc40000004100 */
[----:B------:R-:W-:Y:S01]  /*114d0*/  FFMA.FTZ R31, R4, R21, R8 ;  /* 0x00000015041f7223 */ /* 0x000fe20000010008 */
[--C-:B------:R-:W-:Y:S01]  /*114e0*/  HADD2.F32 R13, -RZ, R30.reuse.H0_H0 ;  /* 0x2000001eff0d7230 */ /* 0x100fe20000004100 */
[----:B------:R-:W-:Y:S01]  /*114f0*/  F2FP.F16.E4M3.UNPACK_B R40, R40 ;  /* 0x00000028ff28723e */ /* 0x000fe200020006ff */
[----:B------:R-:W-:Y:S02]  /*11500*/  HADD2.F32 R8, -RZ, R35.H1_H1 ;  /* 0x30000023ff087230 */ /* 0x000fe40000004100 */
[C---:B------:R-:W-:Y:S01]  /*11510*/  FMUL.FTZ R21, R6.reuse, R15 ;  /* 0x0000000f06157220 */ /* 0x040fe20000410000 */
[----:B------:R-:W-:Y:S02]  /*11520*/  HADD2.F32 R11, -RZ, R11.H1_H1 ;  /* 0x3000000bff0b7230 */ /* 0x000fe40000004100 */
[----:B------:R-:W-:Y:S01]  /*11530*/  FMUL.FTZ R25, R6, R13 ;  /* 0x0000000d06197220 */ /* 0x000fe20000410000 */
[----:B------:R-:W-:Y:S01]  /*11540*/  HADD2.F32 R4, -RZ, R7.H0_H0 ;  /* 0x20000007ff047230 */ /* 0x000fe20000004100 */
[----:B------:R-:W-:Y:S01]  /*11550*/  F2FP.SATFINITE.E4M3.F32.PACK_AB_MERGE_C R45, R46, R45, RZ ;  /* 0x0000002d2e2d723e */ /* 0x000fe200048070ff */
[----:B------:R-:W-:-:S02]  /*11560*/  HADD2.F32 R30, -RZ, R30.H1_H1 ;  /* 0x3000001eff1e7230 */ /* 0x000fc40000004100 */
[C---:B------:R-:W-:Y:S01]  /*11570*/  FMUL.FTZ R6, R11.reuse, R8 ;  /* 0x000000080b067220 */ /* 0x040fe20000410000 */
[----:B------:R-:W-:Y:S02]  /*11580*/  HADD2.F32 R7, -RZ, R7.H1_H1 ;  /* 0x30000007ff077230 */ /* 0x000fe40000004100 */
[C---:B------:R-:W-:Y:S01]  /*11590*/  FFMA.FTZ R21, R4.reuse, R13, -R21 ;  /* 0x0000000d04157223 */ /* 0x040fe20000010815 */
        /* <DEDUP_REMOVED lines=9> */
[----:B------:R-:W-:Y:S01]  /*11630*/  F2FP.SATFINITE.E4M3.F32.PACK_AB_MERGE_C R36, R36, R39, RZ ;  /* 0x000000272424723e */ /* 0x000fe200048070ff */
[----:B------:R-:W-:Y:S02]  /*11640*/  HADD2.F32 R8, -RZ, R4.H1_H1 ;  /* 0x30000004ff087230 */ /* 0x000fe40000004100 */
[C---:B------:R-:W-:Y:S01]  /*11650*/  FMUL.FTZ R13, R6.reuse, R11 ;  /* 0x0000000b060d7220 */ /* 0x040fe20000410000 */
[----:B------:R-:W-:Y:S02]  /*11660*/  HADD2.F32 R4, -RZ, R14.H0_H0 ;  /* 0x2000000eff047230 */ /* 0x000fe40000004100 */
[----:B------:R-:W-:Y:S01]  /*11670*/  FMUL.FTZ R15, R6, R7 ;  /* 0x00000007060f7220 */ /* 0x000fe20000410000 */
[----:B------:R-:W-:Y:S01]  /*11680*/  HADD2.F32 R10, -RZ, R10.H1_H1 ;  /* 0x3000000aff0a7230 */ /* 0x000fe20000004100 */
[----:B------:R-:W-:Y:S01]  /*11690*/  F2FP.SATFINITE.E4M3.F32.PACK_AB_MERGE_C R5, R38, R5, R45 ;  /* 0x000000052605723e */ /* 0x000fe2000480702d */
[----:B------:R-:W-:-:S02]  /*116a0*/  HADD2.F32 R27, -RZ, R27.H1_H1 ;  /* 0x3000001bff1b7230 */ /* 0x000fc40000004100 */
[----:B------:R-:W-:Y:S01]  /*116b0*/  FFMA.FTZ R32, R4, R7, -R13 ;  /* 0x0000000704207223 */ /* 0x000fe2000001080d */
[----:B------:R-:W-:Y:S01]  /*116c0*/  HADD2.F32 R14, -RZ, R14.H1_H1 ;  /* 0x3000000eff0e7230 */ /* 0x000fe20000004100 */
[----:B------:R-:W-:Y:S01]  /*116d0*/  F2FP.SATFINITE.E4M3.F32.PACK_AB_MERGE_C R9, R42, R9, R36 ;  /* 0x000000092a09723e */ /* 0x000fe20004807024 */
[----:B------:R-:W-:Y:S02]  /*116e0*/  HADD2.F32 R6, -RZ, R26.H0_H0 ;  /* 0x2000001aff067230 */ /* 0x000fe40000004100 */
[C---:B------:R-:W-:Y:S01]  /*116f0*/  FMUL.FTZ R7, R27.reuse, R10 ;  /* 0x0000000a1b077220 */ /* 0x040fe20000410000 */
[-C--:B------:R-:W-:Y:S01]  /*11700*/  FMUL.FTZ R13, R27, R8.reuse ;  /* 0x000000081b0d7220 */ /* 0x080fe20000410000 */
[----:B------:R-:W-:Y:S01]  /*11710*/  FFMA.FTZ R27, R4, R11, R15 ;  /* 0x0000000b041b7223 */ /* 0x000fe2000001000f */
        /* <DEDUP_REMOVED lines=8> */
[----:B------:R-:W-:Y:S01]  /*117a0*/  HADD2.F32 R20, -RZ, R20.H1_H1 ;  /* 0x30000014ff147230 */ /* 0x000fe20000004100 */
[----:B------:R-:W-:Y:S01]  /*117b0*/  F2FP.SATFINITE.E4M3.F32.PACK_AB_MERGE_C R32, R33, R32, RZ ;  /* 0x000000202120723e */ /* 0x000fe200048070ff */
[--C-:B------:R-:W-:Y:S02]  /*117c0*/  HADD2.F32 R4, -RZ, R3.reuse.H0_H0 ;  /* 0x20000003ff047230 */ /* 0x100fe40000004100 */
[----:B------:R-:W-:Y:S01]  /*117d0*/  FMUL.FTZ R14, R26, R40 ;  /* 0x000000281a0e7220 */ /* 0x000fe20000410000 */
[----:B------:R-:W-:-:S02]  /*117e0*/  HADD2.F32 R3, -RZ, R3.H1_H1 ;  /* 0x30000003ff037230 */ /* 0x000fc40000004100 */
[-C--:B------:R-:W-:Y:S01]  /*117f0*/  FMUL.FTZ R15, R26, R20.reuse ;  /* 0x000000141a0f7220 */ /* 0x080fe20000410000 */
[----:B------:R-:W-:Y:S01]  /*11800*/  F2FP.SATFINITE.E4M3.F32.PACK_AB_MERGE_C R27, R34, R27, RZ ;  /* 0x0000001b221b723e */ /* 0x000fe200048070ff */
[C---:B------:R-:W-:Y:S01]  /*11810*/  FFMA.FTZ R6, R4.reuse, R7, -R13 ;  /* 0x0000000704067223 */ /* 0x040fe2000001080d */
[----:B------:R-:W-:Y:S01]  /*11820*/  FFMA.FTZ R10, R4, R11, R8 ;  /* 0x0000000b040a7223 */ /* 0x000fe20000010008 */
[C---:B------:R-:W-:Y:S01]  /*11830*/  FFMA.FTZ R13, R3.reuse, R20, -R14 ;  /* 0x00000014030d7223 */ /* 0x040fe2000001080e */
[----:B------:R-:W-:Y:S01]  /*11840*/  FFMA.FTZ R15, R3, R40, R15 ;  /* 0x00000028030f7223 */ /* 0x000fe2000001000f */
        /* <DEDUP_REMOVED lines=12> */
.L_x_5312:
[----:B------:R-:W-:Y:S05]  /*11910*/  BSYNC B0 ;  /* 0x0000000000007941 */ /* 0x000fea0003800000 */
.L_x_5305:
        /* <DEDUP_REMOVED lines=8> */
.L_x_5303:
[----:B0--3--:R-:W-:-:S05]  /*119a0*/  IMAD.U32 R0, RZ, RZ, UR40 ;  /* 0x00000028ff007e24 */ /* 0x009fca000f8e00ff */
[----:B------:R-:W-:-:S13]  /*119b0*/  ISETP.NE.AND P0, PT, R0, 0x3, PT ;  /* 0x000000030000780c */ /* 0x000fda0003f05270 */
[----:B------:R-:W-:Y:S05]  /*119c0*/  @!P0 BRA `(.L_x_5332) ;  /* 0x0000000000048947 */ /* 0x000fea0003800000 */
[----:B------:R-:W-:Y:S01]  /*119d0*/  BPT.TRAP 0x1 ;  /* 0x000000040000795c */ /* 0x000fe20000300000 */
.L_x_5332:
[----:B-----5:R-:W-:Y:S01]  /*119e0*/  IMAD R11, R17, 0x8, R16 ;  /* 0x00000008110b7824 */ /* 0x020fe200078e0210 */
[----:B------:R-:W-:-:S04]  /*119f0*/  SHF.L.U32 R0, R201, 0x1f, RZ ;  /* 0x0000001fc9007819 */ /* 0x000fc800000006ff */
[----:B------:R0:W3:Y:S01]  /*11a00*/  SYNCS.PHASECHK.TRANS64.TRYWAIT P1, [R11+URZ+0x2a830], R0 ;  /* 0x02a830000b0075a7 */ /* 0x0000e2000802017f */
[----:B------:R-:W-:Y:S05]  /*11a10*/  @!P0 BRA `(.L_x_5333) ;  /* 0x0000000000048947 */ /* 0x000fea0003800000 */
[----:B------:R-:W-:Y:S01]  /*11a20*/  BPT.TRAP 0x1 ;  /* 0x000000040000795c */ /* 0x000fe20000300000 */
.L_x_5333:
[----:B---3--:R-:W-:Y:S05]  /*11a30*/  @P1 BRA `(.L_x_5334) ;  /* 0x0000000000081947 */ /* 0x008fea0003800000 */
[----:B------:R-:W3:Y:S02]  /*11a40*/  SYNCS.PHASECHK.TRANS64.TRYWAIT P1, [R11+URZ+0x2a830], R0 ;  /* 0x02a830000b0075a7 */ /* 0x000ee4000802017f */
[----:B---3--:R-:W-:Y:S05]  /*11a50*/  @!P1 BRA `(.L_x_5335) ;  /* 0x0000018800b89947 */ /* 0x008fea0003800000 */
.L_x_5334:
[----:B------:R-:W-:Y:S05]  /*11a60*/  WARPSYNC.ALL ;  /* 0x0000000000007948 */ /* 0x000fea0003800000 */
[----:B0--3--:R-:W-:Y:S01]  /*11a70*/  VIADD R0, R16, 0x1e400 ;  /* 0x0001e40010007836 */ /* 0x009fe20000000000 */
[----:B------:R-:W-:Y:S01]  /*11a80*/  R2UR UR24, R44 ;  /* 0x000000002c1872ca */ /* 0x000fe200000e0000 */
[----:B--2---:R-:W-:Y:S01]  /*11a90*/  IMAD.MOV.U32 R5, RZ, RZ, -0x7fffffe0 ;  /* 0x80000020ff057424 */ /* 0x004fe200078e00ff */
[----:B----4-:R-:W-:Y:S01]  /*11aa0*/  WARPGROUP.ARRIVE ;  /* 0x00000000000079c5 */ /* 0x010fe20000000000 */
[----:B------:R-:W-:Y:S01]  /*11ab0*/  UMOV UR25, 0x80000020 ;  /* 0x8000002000197882 */ /* 0x000fe20000000000 */
[----:B------:R-:W-:Y:S01]  /*11ac0*/  SHF.R.U32.HI R0, RZ, 0x4, R0 ;  /* 0x00000004ff007819 */ /* 0x000fe20000011600 */
[----:B------:R-:W-:Y:S01]  /*11ad0*/  IMAD.MOV.U32 R9, RZ, RZ, -0x7fffffe0 ;  /* 0x80000020ff097424 */ /* 0x000fe200078e00ff */
[----:B------:R-:W-:Y:S01]  /*11ae0*/  R2UR UR27, R5 ;  /* 0x00000000051b72ca */ /* 0x000fe200000e0000 */
[----:B------:R-:W-:Y:S01]  /*11af0*/  UMOV UR5, 0x80000020 ;  /* 0x8000002000057882 */ /* 0x000fe20000000000 */
[----:B------:R-:W-:Y:S01]  /*11b00*/  LOP3.LUT R0, R0, 0x3fff, RZ, 0xc0, !PT ;  /* 0x00003fff00007812 */ /* 0x000fe200078ec0ff */
[----:B------:R-:W-:Y:S01]  /*11b10*/  UMOV UR9, 0x80000020 ;  /* 0x8000002000097882 */ /* 0x000fe20000000000 */
[----:B------:R-:W-:Y:S01]  /*11b20*/  R2UR UR7, R9 ;  /* 0x00000000090772ca */ /* 0x000fe200000e0000 */
[----:B------:R-:W-:Y:S01]  /*11b30*/  IMAD.MOV.U32 R9, RZ, RZ, -0x7fffffe0 ;  /* 0x80000020ff097424 */ /* 0x000fe200078e00ff */
[----:B------:R-:W-:Y:S01]  /*11b40*/  LOP3.LUT R7, R0, 0x10000, RZ, 0xfc, !PT ;  /* 0x0001000000077812 */ /* 0x000fe200078efcff */
[----:B------:R-:W-:Y:S01]  /*11b50*/  ULOP3.LUT UR24, UR24, 0x10000, URZ, 0xfc, !UPT ;  /* 0x0001000018187892 */ /* 0x000fe2000f8efc3f */
[----:B------:R-:W-:Y:S01]  /*11b60*/  IMAD.MOV.U32 R5, RZ, RZ, -0x7fffffe0 ;  /* 0x80000020ff057424 */ /* 0x000fe200078e00ff */
[----:B------:R-:W-:Y:S01]  /*11b70*/  UMOV UR13, 0x80000020 ;  /* 0x80000020000d7882 */ /* 0x000fe20000000000 */
[----:B------:R-:W-:Y:S01]  /*11b80*/  R2UR UR11, R9 ;  /* 0x00000000090b72ca */ /* 0x000fe200000e0000 */
[----:B------:R-:W-:Y:S01]  /*11b90*/  IMAD R4, R17, 0x600, R7 ;  /* 0x0000060011047824 */ /* 0x000fe200078e0207 */
[----:B------:R-:W-:Y:S01]  /*11ba0*/  UIADD3 UR4, UR24, 0x2, URZ ;  /* 0x0000000218047890 */ /* 0x000fe2000fffe03f */
[----:B------:R-:W-:Y:S01]  /*11bb0*/  IMAD.MOV.U32 R9, RZ, RZ, -0x7fffffe0 ;  /* 0x80000020ff097424 */ /* 0x000fe200078e00ff */
[----:B------:R-:W-:Y:S01]  /*11bc0*/  UIADD3 UR8, UR24, 0x200, URZ ;  /* 0x0000020018087890 */ /* 0x000fe2000fffe03f */
[C---:B------:R-:W-:Y:S01]  /*11bd0*/  VIADD R8, R4.reuse, 0x2 ;  /* 0x0000000204087836 */ /* 0x040fe20000000000 */
[----:B------:R-:W-:Y:S01]  /*11be0*/  R2UR UR26, R4 ;  /* 0x00000000041a72ca */ /* 0x000fe200000e0000 */
[----:B------:R-:W-:Y:S01]  /*11bf0*/  UIADD3 UR12, UR24, 0x202, URZ ;  /* 0x00000202180c7890 */ /* 0x000fe2000fffe03f */
[----:B------:R-:W-:Y:S01]  /*11c00*/  R2UR UR15, R9 ;  /* 0x00000000090f72ca */ /* 0x000fe200000e0000 */
[----:B------:R-:W-:Y:S01]  /*11c10*/  IMAD.MOV.U32 R9, RZ, RZ, -0x7fffffe0 ;  /* 0x80000020ff097424 */ /* 0x000fe200078e00ff */
[----:B------:R-:W-:Y:S01]  /*11c20*/  R2UR UR6, R8 ;  /* 0x00000000080672ca */ /* 0x000fe200000e0000 */
[----:B------:R-:W-:Y:S01]  /*11c30*/  VIADD R8, R4, 0x200 ;  /* 0x0000020004087836 */ /* 0x000fe20000000000 */
[----:B------:R-:W-:Y:S01]  /*11c40*/  UIADD3 UR16, UR24, 0x400, URZ ;  /* 0x0000040018107890 */ /* 0x000fe2000fffe03f */
[----:B------:R-:W-:Y:S01]  /*11c50*/  R2UR UR23, R5 ;  /* 0x00000000051772ca */ /* 0x000fe200000e0000 */
[----:B------:R-:W-:Y:S01]  /*11c60*/  UMOV UR17, 0x80000020 ;  /* 0x8000002000117882 */ /* 0x000fe20000000000 */
[----:B------:R-:W-:Y:S01]  /*11c70*/  R2UR UR19, R9 ;  /* 0x00000000091372ca */ /* 0x000fe200000e0000 */
[----:B------:R-:W-:Y:S01]  /*11c80*/  UIADD3 UR20, UR24, 0x402, URZ ;  /* 0x0000040218147890 */ /* 0x000fe2000fffe03f */
[----:B------:R-:W-:Y:S01]  /*11c90*/  R2UR UR10, R8 ;  /* 0x00000000080a72ca */ /* 0x000fe200000e0000 */
[----:B------:R-:W-:Y:S01]  /*11ca0*/  VIADD R8, R4, 0x202 ;  /* 0x0000020204087836 */ /* 0x000fe20000000000 */
[----:B------:R-:W-:Y:S01]  /*11cb0*/  QGMMA.64x128x32.F32.E4M3.E4M3 R24, gdesc[UR24], RZ, !UPT, gsb0 ;  /* 0x01e00000181879f3 */ /* 0x000fe2000c0008ff */
[----:B------:R-:W-:-:S03]  /*11cc0*/  UMOV UR21, 0x80000020 ;  /* 0x8000002000157882 */ /* 0x000fc60000000000 */
[----:B------:R-:W-:Y:S01]  /*11cd0*/  R2UR UR14, R8 ;  /* 0x00000000080e72ca */ /* 0x000fe200000e0000 */
[C---:B------:R-:W-:Y:S02]  /*11ce0*/  VIADD R8, R4.reuse, 0x400 ;  /* 0x0000040004087836 */ /* 0x040fe40000000000 */
[----:B------:R-:W-:-:S03]  /*11cf0*/  VIADD R4, R4, 0x402 ;  /* 0x0000040204047836 */ /* 0x000fc60000000000 */
        /* <DEDUP_REMOVED lines=20> */
.L_x_5336:
[----:B------:R-:W2:Y:S01]  /*11e40*/  LDL.LU R10, [R1] ;  /* 0x00000000010a7983 */ /* 0x000ea20000300800 */
[----:B------:R-:W0:Y:S01]  /*11e50*/  LDC R116, c[0x0][0x448] ;  /* 0x00011200ff747b82 */ /* 0x000e220000000800 */
[----:B------:R-:W-:Y:S01]  /*11e60*/  IMAD.IADD R0, R227, 0x1, R212 ;  /* 0x00000001e3007824 */ /* 0x000fe200078e02d4 */
[----:B------:R-:W-:Y:S02]  /*11e70*/  ULDC UR34, c[0x0][0x9dc] ;  /* 0x0002770000227ab9 */ /* 0x000fe40000000800 */
[----:B------:R-:W-:Y:S01]  /*11e80*/  ULOP3.LUT UR6, URZ, UR34, URZ, 0x33, !UPT ;  /* 0x000000223f067292 */ /* 0x000fe2000f8e333f */
[----:B------:R-:W-:-:S03]  /*11e90*/  IMAD.MOV.U32 R4, RZ, RZ, R0 ;  /* 0x000000ffff047224 */ /* 0x000fc600078e0000 */
[----:B------:R-:W3:Y:S01]  /*11ea0*/  LDC.64 R8, c[0x0][0x9e0] ;  /* 0x00027800ff087b82 */ /* 0x000ee20000000a00 */
[----:B0-----:R-:W-:-:S13]  /*11eb0*/  ISETP.NE.AND P1, PT, R116, 0x1, PT ;  /* 0x000000017400780c */ /* 0x001fda0003f25270 */
[----:B-1----:R-:W0:Y:S08]  /*11ec0*/  @P1 LDC R3, c[0x0][0x44c] ;  /* 0x00011300ff031b82 */ /* 0x002e300000000800 */
[----:B------:R-:W1:Y:S01]  /*11ed0*/  @P1 LDC R6, c[0x0][0x450] ;  /* 0x00011400ff061b82 */ /* 0x000e620000000800 */
[----:B0-----:R-:W-:-:S04]  /*11ee0*/  @P1 IMAD.HI.U32 R3, R0, R3, RZ ;  /* 0x0000000300031227 */ /* 0x001fc800078e00ff */
[----:B------:R-:W-:Y:S01]  /*11ef0*/  VIADD R0, R11, 0x2a840 ;  /* 0x0002a8400b007836 */ /* 0x000fe20000000000 */
[----:B-1----:R-:W-:Y:S01]  /*11f00*/  @P1 SHF.R.U32.HI R4, RZ, R6, R3 ;  /* 0x00000006ff041219 */ /* 0x002fe20000011603 */
[----:B------:R-:W-:Y:S02]  /*11f10*/  IMAD.MOV.U32 R6, RZ, RZ, -0x80 ;  /* 0xffffff80ff067424 */ /* 0x000fe400078e00ff */
[----:B------:R-:W-:Y:S02]  /*11f20*/  IMAD.U32 R3, RZ, RZ, UR38 ;  /* 0x00000026ff037e24 */ /* 0x000fe4000f8e00ff */
[----:B------:R-:W0:Y:S01]  /*11f30*/  SHFL.IDX PT, R11, R4, RZ, 0x1c1f ;  /* 0x001c1fff040b7589 */ /* 0x000e2200000e0000 */
[----:B------:R-:W-:Y:S02]  /*11f40*/  IMAD R12, R89, R6, 0x80 ;  /* 0x00000080590c7424 */ /* 0x000fe400078e0206 */
[----:B------:R-:W-:Y:S02]  /*11f50*/  PRMT R0, R3, 0x654, R0 ;  /* 0x0000065403007816 */ /* 0x000fe40000000000 */
[----:B------:R-:W-:-:S02]  /*11f60*/  VIADD R3, R12, 0x1 ;  /* 0x000000010c037836 */ /* 0x000fc40000000000 */
[----:B------:R1:W-:Y:S02]  /*11f70*/  SYNCS.ARRIVE.TRANS64.RED.A1T0 RZ, [R0+URZ], RZ ;  /* 0x000000ff00ff79a7 */ /* 0x0003e4000810043f */
[----:B-1----:R-:W-:Y:S02]  /*11f80*/  IMAD R0, R204, -0x2, R3 ;  /* 0xfffffffecc007824 */ /* 0x002fe400078e0203 */
[----:B------:R-:W-:-:S03]  /*11f90*/  IMAD.IADD R3, R203, 0x1, R12 ;  /* 0x00000001cb037824 */ /* 0x000fc600078e020c */
[----:B------:R-:W-:Y:S01]  /*11fa0*/  IADD3 R5, -R202, R0, R203 ;  /* 0x00000000ca057210 */ /* 0x000fe20007ffe1cb */
[----:B------:R-:W-:-:S04]  /*11fb0*/  IMAD R14, R204, -0x2, R3 ;  /* 0xfffffffecc0e7824 */ /* 0x000fc800078e0203 */
[C---:B---3--:R-:W-:Y:S02]  /*11fc0*/  IMAD.IADD R103, R5.reuse, 0x1, R8 ;  /* 0x0000000105677824 */ /* 0x048fe400078e0208 */
[----:B------:R-:W-:-:S03]  /*11fd0*/  VIADD R20, R5, UR6 ;  /* 0x0000000605147c36 */ /* 0x000fc60008000000 */
[----:B0-----:R-:W-:Y:S01]  /*11fe0*/  VIADDMNMX R0, R11, R103, R14, PT ;  /* 0x000000670b007246 */ /* 0x001fe2000380010e */
[----:B------:R-:W-:Y:S01]  /*11ff0*/  IMAD.IADD R3, R20, 0x1, R11 ;  /* 0x0000000114037824 */ /* 0x000fe200078e020b */
[----:B--2---:R-:W-:-:S04]  /*12000*/  LOP3.LUT R10, R10, 0xfffffff7, RZ, 0xc0, !PT ;  /* 0xfffffff70a0a7812 */ /* 0x004fc800078ec0ff */
[----:B------:R-:W-:Y:S02]  /*12010*/  @P1 LOP3.LUT R10, R10, 0x8, RZ, 0xfc, !PT ;  /* 0x000000080a0a1812 */ /* 0x000fe400078efcff */
[----:B------:R-:W-:Y:S02]  /*12020*/  ISETP.GE.AND P1, PT, R9, 0x1, PT ;  /* 0x000000010900780c */ /* 0x000fe40003f26270 */
[----:B------:R-:W-:-:S11]  /*12030*/  LOP3.LUT R10, R10, 0xfffffffb, RZ, 0xc0, !PT ;  /* 0xfffffffb0a0a7812 */ /* 0x000fd600078ec0ff */
[----:B------:R-:W-:-:S05]  /*12040*/  @P1 LOP3.LUT R10, R10, 0x4, RZ, 0xfc, !PT ;  /* 0x000000040a0a1812 */ /* 0x000fca00078efcff */
[----:B------:R0:W-:Y:S02]  /*12050*/  STL [R1], R10 ;  /* 0x0000000a01007387 */ /* 0x0001e40000100800 */
[----:B0-----:R-:W-:Y:S01]  /*12060*/  LEA R10, R89, 0xffffff80, 0x7 ;  /* 0xffffff80590a7811 */ /* 0x001fe200078e38ff */
[----:B------:R-:W-:Y:S06]  /*12070*/  @!P1 BRA `(.L_x_5337) ;  /* 0x0000000000509947 */ /* 0x000fec0003800000 */
[----:B------:R-:W-:Y:S01]  /*12080*/  IADD3 R5, -R202, R203, R11 ;  /* 0x000000cbca057210 */ /* 0x000fe20007ffe10b */
[----:B------:R-:W-:Y:S03]  /*12090*/  BSSY B0, `(.L_x_5338) ;  /* 0x000000e000007945 */ /* 0x000fe60003800000 */
        /* <DEDUP_REMOVED lines=9> */
.L_x_5339:
[----:B------:R-:W-:-:S13]  /*12130*/  ISETP.NE.AND P1, PT, R9, 0x1, PT ;  /* 0x000000010900780c */ /* 0x000fda0003f25270 */
[----:B------:R-:W0:Y:S02]  /*12140*/  @P1 LDC.64 R90, c[0x0][0x9e8] ;  /* 0x00027a00ff5a1b82 */ /* 0x000e240000000a00 */
[----:B0-----:R-:W-:-:S05]  /*12150*/  @P1 IMAD.HI.U32 R6, R5, R90, RZ ;  /* 0x0000005a05061227 */ /* 0x001fca00078e00ff */
[----:B------:R-:W-:-:S07]  /*12160*/  @P1 SHF.R.U32.HI R5, RZ, R91, R6 ;  /* 0x0000005bff051219 */ /* 0x000fce0000011606 */
.L_x_5340:
[----:B------:R-:W-:Y:S05]  /*12170*/  BSYNC B0 ;  /* 0x0000000000007941 */ /* 0x000fea0003800000 */
.L_x_5338:
[----:B------:R-:W-:-:S04]  /*12180*/  IMAD R5, R5, R9, -R10 ;  /* 0x0000000905057224 */ /* 0x000fc800078e0a0a */
[----:B------:R-:W-:-:S05]  /*12190*/  IMAD R6, R204, -0x2, R5 ;  /* 0xfffffffecc067824 */ /* 0x000fca00078e0205 */
[----:B------:R-:W-:Y:S02]  /*121a0*/  VIMNMX R3, R3, R6, !PT ;  /* 0x0000000603037248 */ /* 0x000fe40007fe0100 */
[----:B------:R-:W-:-:S07]  /*121b0*/  VIADDMNMX R0, R6, R9, R0, PT ;  /* 0x0000000906007246 */ /* 0x000fce0003800100 */
.L_x_5337:
[C---:B------:R-:W-:Y:S02]  /*121c0*/  ISETP.GE.AND P1, PT, R12.reuse, 0x2, PT ;  /* 0x000000020c00780c */ /* 0x040fe40003f26270 */
[C---:B------:R-:W-:Y:S02]  /*121d0*/  ISETP.GE.AND P6, PT, R12.reuse, 0x9, PT ;  /* 0x000000090c00780c */ /* 0x040fe40003fc6270 */
[----:B------:R-:W-:Y:S02]  /*121e0*/  ISETP.GT.AND P2, PT, R3, 0x1, !P1 ;  /* 0x000000010300780c */ /* 0x000fe40004f44270 */
[----:B------:R-:W-:Y:S02]  /*121f0*/  ISETP.GE.AND P3, PT, R12, 0xa, PT ;  /* 0x0000000a0c00780c */ /* 0x000fe40003f66270 */
[----:B------:R-:W-:Y:S02]  /*12200*/  ISETP.LT.OR P2, PT, R0, 0x2, P2 ;  /* 0x000000020000780c */ /* 0x000fe40001741670 */
[----:B------:R-:W-:-:S02]  /*12210*/  ISETP.GE.AND P5, PT, R12, 0x1, PT ;  /* 0x000000010c00780c */ /* 0x000fc40003fa6270 */
[----:B------:R-:W-:Y:S02]  /*12220*/  FSEL R131, R25, -INF , !P2 ;  /* 0xff80000019837808 */ /* 0x000fe40005000000 */
[----:B------:R-:W-:-:S04]  /*12230*/  ISETP.GT.AND P2, PT, R3, 0x8, !P6 ;  /* 0x000000080300780c */ /* 0x000fc80007744270 */
[----:B------:R-:W-:-:S04]  /*12240*/  ISETP.LT.OR P2, PT, R0, 0x9, P2 ;  /* 0x000000090000780c */ /* 0x000fc80001741670 */
[----:B------:R-:W-:Y:S02]  /*12250*/  FSEL R129, R28, -INF , !P2 ;  /* 0xff8000001c817808 */ /* 0x000fe40005000000 */
[----:B------:R-:W-:Y:S02]  /*12260*/  ISETP.GT.AND P2, PT, R3, 0x9, !P3 ;  /* 0x000000090300780c */ /* 0x000fe40005f44270 */
[----:B------:R-:W-:Y:S02]  /*12270*/  P2R R28, PR, RZ, 0x8 ;  /* 0x00000008ff1c7803 */ /* 0x000fe40000000000 */
[----:B------:R-:W-:Y:S02]  /*12280*/  ISETP.LT.OR P2, PT, R0, 0xa, P2 ;  /* 0x0000000a0000780c */ /* 0x000fe40001741670 */
[----:B------:R-:W-:Y:S02]  /*12290*/  ISETP.GE.AND P3, PT, R12, 0x11, PT ;  /* 0x000000110c00780c */ /* 0x000fe40003f66270 */
[----:B------:R-:W-:-:S02]  /*122a0*/  FSEL R127, R29, -INF , !P2 ;  /* 0xff8000001d7f7808 */ /* 0x000fc40005000000 */
[C---:B------:R-:W-:Y:S02]  /*122b0*/  ISETP.GT.AND P2, PT, R3.reuse, 0x10, !P3 ;  /* 0x000000100300780c */ /* 0x040fe40005f44270 */
        /* <DEDUP_REMOVED lines=140> */
[----:B------:R-:W-:Y:S02]  /*12b80*/  ISETP.GE.AND P4, PT, R9, 0x1, PT ;  /* 0x000000010900780c */ /* 0x000fe40003f86270 */
[----:B0-----:R-:W-:Y:S01]  /*12b90*/  VIADDMNMX R0, R3, R103, R14, PT ;  /* 0x0000006703007246 */ /* 0x001fe2000380010e */
[----:B------:R-:W-:-:S10]  /*12ba0*/  IMAD.IADD R6, R20, 0x1, R3 ;  /* 0x0000000114067824 */ /* 0x000fd400078e0203 */
[----:B------:R-:W-:Y:S05]  /*12bb0*/  @!P4 BRA `(.L_x_5341) ;  /* 0x000000000050c947 */ /* 0x000fea0003800000 */
        /* <DEDUP_REMOVED lines=11> */
.L_x_5343:
[----:B------:R-:W-:-:S13]  /*12c70*/  ISETP.NE.AND P4, PT, R9, 0x1, PT ;  /* 0x000000010900780c */ /* 0x000fda0003f85270 */
[----:B------:R-:W0:Y:S02]  /*12c80*/  @P4 LDC.64 R4, c[0x0][0x9e8] ;  /* 0x00027a00ff044b82 */ /* 0x000e240000000a00 */
[----:B0-----:R-:W-:-:S05]  /*12c90*/  @P4 IMAD.HI.U32 R4, R3, R4, RZ ;  /* 0x0000000403044227 */ /* 0x001fca00078e00ff */
[----:B------:R-:W-:-:S07]  /*12ca0*/  @P4 SHF.R.U32.HI R3, RZ, R5, R4 ;  /* 0x00000005ff034219 */ /* 0x000fce0000011604 */
.L_x_5344:
[----:B------:R-:W-:Y:S05]  /*12cb0*/  BSYNC B0 ;  /* 0x0000000000007941 */ /* 0x000fea0003800000 */
.L_x_5342:
[----:B------:R-:W-:-:S04]  /*12cc0*/  IMAD R3, R3, R9, -R10 ;  /* 0x0000000903037224 */ /* 0x000fc800078e0a0a */
[----:B------:R-:W-:-:S05]  /*12cd0*/  IMAD R3, R204, -0x2, R3 ;  /* 0xfffffffecc037824 */ /* 0x000fca00078e0203 */
[----:B------:R-:W-:Y:S02]  /*12ce0*/  VIMNMX R6, R6, R3, !PT ;  /* 0x0000000306067248 */ /* 0x000fe40007fe0100 */
[----:B------:R-:W-:-:S07]  /*12cf0*/  VIADDMNMX R0, R3, R9, R0, PT ;  /* 0x0000000903007246 */ /* 0x000fce0003800100 */
.L_x_5341:
[C---:B------:R-:W-:Y:S02]  /*12d00*/  ISETP.GT.AND P1, PT, R6.reuse, 0x1, !P1 ;  /* 0x000000010600780c */ /* 0x040fe40004f24270 */
[----:B------:R-:W-:Y:S02]  /*12d10*/  ISETP.GT.AND P6, PT, R6, 0x8, !P6 ;  /* 0x000000080600780c */ /* 0x000fe400077c4270 */
[C---:B------:R-:W-:Y:S02]  /*12d20*/  ISETP.LT.OR P1, PT, R0.reuse, 0x2, P1 ;  /* 0x000000020000780c */ /* 0x040fe40000f21670 */
[----:B------:R-:W-:Y:S02]  /*12d30*/  ISETP.LT.OR P6, PT, R0, 0x9, P6 ;  /* 0x000000090000780c */ /* 0x000fe400037c1670 */
[----:B------:R-:W-:Y:S02]  /*12d40*/  FSEL R103, R27, -INF , !P1 ;  /* 0xff8000001b677808 */ /* 0x000fe40004800000 */
[----:B------:R-:W-:-:S02]  /*12d50*/  ISETP.NE.AND P1, PT, R28, RZ, PT ;  /* 0x000000ff1c00720c */ /* 0x000fc40003f25270 */
[----:B------:R-:W-:Y:S02]  /*12d60*/  FSEL R27, R30, -INF , !P6 ;  /* 0xff8000001e1b7808 */ /* 0x000fe40007000000 */
[----:B------:R-:W-:Y:S02]  /*12d70*/  ISETP.GT.AND P1, PT, R6, 0x9, !P1 ;  /* 0x000000090600780c */ /* 0x000fe40004f24270 */
[----:B------:R-:W-:Y:S02]  /*12d80*/  ISETP.NE.AND P6, PT, R32, RZ, PT ;  /* 0x000000ff2000720c */ /* 0x000fe40003fc5270 */
[----:B------:R-:W-:Y:S02]  /*12d90*/  ISETP.LT.OR P1, PT, R0, 0xa, P1 ;  /* 0x0000000a0000780c */ /* 0x000fe40000f21670 */
[----:B------:R-:W-:Y:S02]  /*12da0*/  ISETP.NE.AND P4, PT, R92, RZ, PT ;  /* 0x000000ff5c00720c */ /* 0x000fe40003f85270 */
        /* <DEDUP_REMOVED lines=9> */
[----:B------:R-:W-:Y:S02]  /*12e40*/  ISETP.NE.AND P6, PT, R102, RZ, PT ;  /* 0x000000ff6600720c */ /* 0x000fe40003fc5270 */
        /* <DEDUP_REMOVED lines=9> */
[----:B------:R-:W-:Y:S02]  /*12ee0*/  ISETP.NE.AND P4, PT, R56, RZ, PT ;  /* 0x000000ff3800720c */ /* 0x000fe40003f85270 */
        /* <DEDUP_REMOVED lines=59> */
[C---:B------:R-:W-:Y:S01]  /*132a0*/  ISETP.GT.AND P5, PT, R6.reuse, RZ, !P5 ;  /* 0x000000ff0600720c */ /* 0x040fe20006fa4270 */
[----:B------:R-:W0:Y:S01]  /*132b0*/  SHFL.BFLY PT, R3, R4, 0x2, 0x1f ;  /* 0x0c401f0004037f89 */ /* 0x000e2200000e0000 */
[----:B------:R-:W-:Y:S02]  /*132c0*/  FSEL R55, R55, -INF , !P1 ;  /* 0xff80000037377808 */ /* 0x000fe40004800000 */
[----:B------:R-:W-:Y:S02]  /*132d0*/  ISETP.GT.AND P1, PT, R6, 0x40, !P6 ;  /* 0x000000400600780c */ /* 0x000fe40007724270 */
[----:B------:R-:W-:Y:S02]  /*132e0*/  ISETP.NE.AND P6, PT, R76, RZ, PT ;  /* 0x000000ff4c00720c */ /* 0x000fe40003fc5270 */
[C---:B------:R-:W-:Y:S02]  /*132f0*/  ISETP.LT.OR P1, PT, R0.reuse, 0x41, P1 ;  /* 0x000000410000780c */ /* 0x040fe40000f21670 */
[----:B------:R-:W-:-:S02]  /*13300*/  ISETP.LT.OR P5, PT, R0, 0x1, P5 ;  /* 0x000000010000780c */ /* 0x000fc40002fa1670 */
[----:B------:R-:W-:Y:S02]  /*13310*/  FSEL R119, R58, -INF , !P1 ;  /* 0xff8000003a777808 */ /* 0x000fe40004800000 */
[----:B------:R-:W-:Y:S02]  /*13320*/  ISETP.GT.AND P1, PT, R6, 0x41, !P4 ;  /* 0x000000410600780c */ /* 0x000fe40006724270 */
[----:B------:R-:W-:Y:S02]  /*13330*/  ISETP.NE.AND P4, PT, R114, RZ, PT ;  /* 0x000000ff7200720c */ /* 0x000fe40003f85270 */
[----:B------:R-:W-:Y:S02]  /*13340*/  ISETP.LT.OR P1, PT, R0, 0x42, P1 ;  /* 0x000000420000780c */ /* 0x000fe40000f21670 */
[----:B------:R-:W-:Y:S02]  /*13350*/  FSEL R26, R26, -INF , !P5 ;  /* 0xff8000001a1a7808 */ /* 0x000fe40006800000 */
[----:B------:R-:W-:-:S02]  /*13360*/  FSEL R117, R59, -INF , !P1 ;  /* 0xff8000003b757808 */ /* 0x000fc40004800000 */
[----:B------:R-:W-:Y:S02]  /*13370*/  ISETP.NE.AND P1, PT, R104, RZ, PT ;  /* 0x000000ff6800720c */ /* 0x000fe40003f25270 */
[----:B0-----:R-:W-:Y:S02]  /*13380*/  FMNMX.FTZ R10, R4, R3, !PT ;  /* 0x00000003040a7209 */ /* 0x001fe40007810000 */
[C---:B------:R-:W-:Y:S02]  /*13390*/  ISETP.GT.AND P1, PT, R6.reuse, 0x48, !P1 ;  /* 0x000000480600780c */ /* 0x040fe40004f24270 */
[----:B------:R-:W-:Y:S01]  /*133a0*/  ISETP.GT.AND P2, PT, R6, 0x71, !P2 ;  /* 0x000000710600780c */ /* 0x000fe20005744270 */
[----:B------:R-:W0:Y:S01]  /*133b0*/  SHFL.BFLY PT, R3, R10, 0x1, 0x1f ;  /* 0x0c201f000a037f89 */ /* 0x000e2200000e0000 */
[----:B------:R-:W-:Y:S02]  /*133c0*/  ISETP.LT.OR P1, PT, R0, 0x49, P1 ;  /* 0x000000490000780c */ /* 0x000fe40000f21670 */
[----:B------:R-:W-:-:S02]  /*133d0*/  ISETP.GT.AND P3, PT, R6, 0x78, !P3 ;  /* 0x000000780600780c */ /* 0x000fc40005f64270 */
[----:B------:R-:W-:Y:S02]  /*133e0*/  FSEL R59, R62, -INF , !P1 ;  /* 0xff8000003e3b7808 */ /* 0x000fe40004800000 */
[----:B------:R-:W-:Y:S02]  /*133f0*/  ISETP.NE.AND P1, PT, R60, RZ, PT ;  /* 0x000000ff3c00720c */ /* 0x000fe40003f25270 */
[----:B------:R-:W-:Y:S02]  /*13400*/  ISETP.LT.OR P2, PT, R0, 0x72, P2 ;  /* 0x000000720000780c */ /* 0x000fe40001741670 */
[----:B------:R-:W-:Y:S02]  /*13410*/  ISETP.GT.AND P1, PT, R6, 0x49, !P1 ;  /* 0x000000490600780c */ /* 0x000fe40004f24270 */
[C---:B------:R-:W-:Y:S02]  /*13420*/  ISETP.LT.OR P3, PT, R0.reuse, 0x79, P3 ;  /* 0x000000790000780c */ /* 0x040fe40001f61670 */
[----:B------:R-:W-:-:S02]  /*13430*/  ISETP.LT.OR P1, PT, R0, 0x4a, P1 ;  /* 0x0000004a0000780c */ /* 0x000fc40000f21670 */
[----:B------:R-:W-:Y:S02]  /*13440*/  FSEL R83, R83, -INF , !P2 ;  /* 0xff80000053537808 */ /* 0x000fe40005000000 */
[----:B------:R-:W-:Y:S02]  /*13450*/  FSEL R63, R63, -INF , !P1 ;  /* 0xff8000003f3f7808 */ /* 0x000fe40004800000 */
[----:B------:R-:W-:Y:S02]  /*13460*/  ISETP.NE.AND P1, PT, R106, RZ, PT ;  /* 0x000000ff6a00720c */ /* 0x000fe40003f25270 */
[----:B0-----:R-:W-:Y:S02]  /*13470*/  FMNMX.FTZ R3, R10, R3, !PT ;  /* 0x000000030a037209 */ /* 0x001fe40007810000 */
[----:B------:R-:W-:-:S03]  /*13480*/  ISETP.GT.AND P1, PT, R6, 0x50, !P1 ;  /* 0x000000500600780c */ /* 0x000fc60004f24270 */
[----:B------:R-:W-:Y:S01]  /*13490*/  FFMA.FTZ R139, R2, R3, -8 ;  /* 0xc1000000028b7423 */ /* 0x000fe20000010003 */
        /* <DEDUP_REMOVED lines=26> */
[----:B------:R-:W-:-:S04]  /*13640*/  ISETP.GT.AND P1, PT, R6, 0x69, !P6 ;  /* 0x000000690600780c */ /* 0x000fc80007724270 */
[----:B------:R-:W-:-:S04]  /*13650*/  ISETP.LT.OR P1, PT, R0, 0x6a, P1 ;  /* 0x0000006a0000780c */ /* 0x000fc80000f21670 */
[----:B------:R-:W-:Y:S02]  /*13660*/  FSEL R79, R79, -INF , !P1 ;  /* 0xff8000004f4f7808 */ /* 0x000fe40004800000 */
[----:B------:R-:W-:Y:S02]  /*13670*/  ISETP.GT.AND P1, PT, R6, 0x70, !P4 ;  /* 0x000000700600780c */ /* 0x000fe40006724270 */
[----:B------:R-:W-:Y:S02]  /*13680*/  ISETP.NE.AND P4, PT, R12, RZ, PT ;  /* 0x000000ff0c00720c */ /* 0x000fe40003f85270 */
[----:B------:R-:W-:Y:S02]  /*13690*/  FMNMX.FTZ R12, R26, R103, !PT ;  /* 0x000000671a0c7209 */ /* 0x000fe40007810000 */
[----:B------:R-:W-:Y:S02]  /*136a0*/  ISETP.LT.OR P1, PT, R0, 0x71, P1 ;  /* 0x000000710000780c */ /* 0x000fe40000f21670 */
[----:B------:R-:W-:-:S02]  /*136b0*/  FMNMX.FTZ R14, R27, R12, !PT ;  /* 0x0000000c1b0e7209 */ /* 0x000fc40007810000 */
[----:B------:R-:W-:Y:S02]  /*136c0*/  FSEL R137, R82, -INF , !P1 ;  /* 0xff80000052897808 */ /* 0x000fe40004800000 */
[----:B------:R-:W-:Y:S02]  /*136d0*/  FMNMX.FTZ R14, R31, R14, !PT ;  /* 0x0000000e1f0e7209 */ /* 0x000fe40007810000 */
[----:B------:R-:W-:Y:S02]  /*136e0*/  FSETP.NEU.FTZ.AND P1, PT, R3, -INF , PT ;  /* 0xff8000000300780b */ /* 0x000fe40003f3d000 */
[----:B------:R-:W-:Y:S02]  /*136f0*/  FMNMX.FTZ R14, R105, R14, !PT ;  /* 0x0000000e690e7209 */ /* 0x000fe40007810000 */
[----:B------:R-:W-:Y:S02]  /*13700*/  FSEL R139, R139, RZ, P1 ;  /* 0x000000ff8b8b7208 */ /* 0x000fe40000800000 */
[----:B------:R-:W-:-:S02]  /*13710*/  FMNMX.FTZ R14, R35, R14, !PT ;  /* 0x0000000e230e7209 */ /* 0x000fc40007810000 */
[----:B------:R-:W-:Y:S01]  /*13720*/  ISETP.GT.AND P1, PT, R6, 0x79, !P4 ;  /* 0x000000790600780c */ /* 0x000fe20006724270 */
[----:B------:R-:W-:-:S01]  /*13730*/  FFMA.FTZ R24, R2, R24, -R139 ;  /* 0x0000001802187223 */ /* 0x000fc2000001088b */
[----:B------:R-:W-:Y:S01]  /*13740*/  FMNMX.FTZ R20, R5, R14, !PT ;  /* 0x0000000e05147209 */ /* 0x000fe20007810000 */
[----:B------:R-:W-:-:S01]  /*13750*/  FFMA.FTZ R32, R2, R37, -R139 ;  /* 0x0000002502207223 */ /* 0x000fc2000001088b */
[C-C-:B------:R-:W-:Y:S01]  /*13760*/  FFMA.FTZ R34, R2.reuse, R41, -R139.reuse ;  /* 0x0000002902227223 */ /* 0x140fe2000001088b */
[----:B------:R0:W-:Y:S01]  /*13770*/  MUFU.EX2 R4, R24 ;  /* 0x0000001800047308 */ /* 0x0001e20000000800 */
[----:B------:R-:W-:Y:S01]  /*13780*/  FMNMX.FTZ R20, R39, R20, !PT ;  /* 0x0000001427147209 */ /* 0x000fe20007810000 */
[--C-:B------:R-:W-:Y:S01]  /*13790*/  FFMA.FTZ R36, R2, R49, -R139.reuse ;  /* 0x0000003102247223 */ /* 0x100fe2000001088b */
[----:B------:R-:W-:Y:S01]  /*137a0*/  ISETP.LT.OR P1, PT, R0, 0x7a, P1 ;  /* 0x0000007a0000780c */ /* 0x000fe20000f21670 */
[C-C-:B------:R-:W-:Y:S01]  /*137b0*/  FFMA.FTZ R49, R2.reuse, R53, -R139.reuse ;  /* 0x0000003502317223 */ /* 0x140fe2000001088b */
[----:B------:R-:W-:Y:S01]  /*137c0*/  FMNMX.FTZ R20, R109, R20, !PT ;  /* 0x000000146d147209 */ /* 0x000fe20007810000 */
[C-C-:B------:R-:W-:Y:S01]  /*137d0*/  FFMA.FTZ R53, R2.reuse, R57, -R139.reuse ;  /* 0x0000003902357223 */ /* 0x140fe2000001088b */
[----:B------:R-:W-:Y:S01]  /*137e0*/  FSEL R87, R87, -INF , !P1 ;  /* 0xff80000057577808 */ /* 0x000fe20004800000 */
[C-C-:B------:R-:W-:Y:S01]  /*137f0*/  FFMA.FTZ R131, R2.reuse, R131, -R139.reuse ;  /* 0x0000008302837223 */ /* 0x140fe2000001088b */
[----:B------:R-:W-:Y:S01]  /*13800*/  FMNMX.FTZ R20, R43, R20, !PT ;  /* 0x000000142b147209 */ /* 0x000fe20007810000 */
[C-C-:B------:R-:W-:Y:S01]  /*13810*/  FFMA.FTZ R10, R2.reuse, R129, -R139.reuse ;  /* 0x00000081020a7223 */ /* 0x140fe2000001088b */
[----:B------:R-:W-:-:S01]  /*13820*/  FFMA.FTZ R127, R2, R127, -R139 ;  /* 0x0000007f027f7223 */ /* 0x000fc2000001088b */
[C-C-:B------:R-:W-:Y:S01]  /*13830*/  FFMA.FTZ R121, R2.reuse, R121, -R139.reuse ;  /* 0x0000007902797223 */ /* 0x140fe2000001088b */
[----:B0-----:R-:W-:Y:S01]  /*13840*/  FMNMX.FTZ R24, R107, R20, !PT ;  /* 0x000000146b187209 */ /* 0x001fe20007810000 */
        /* <DEDUP_REMOVED lines=20> */
[--C-:B------:R-:W-:Y:S01]  /*13990*/  FFMA.FTZ R38, R2, R73, -R139.reuse ;  /* 0x0000004902267223 */ /* 0x100fe2000001088b */
[----:B------:R-:W-:Y:S01]  /*139a0*/  ISETP.NE.AND P4, PT, R116, 0x1, PT ;  /* 0x000000017400780c */ /* 0x000fe20003f85270 */
[C-C-:B------:R-:W-:Y:S01]  /*139b0*/  FFMA.FTZ R11, R2.reuse, R11, -R139.reuse ;  /* 0x0000000b020b7223 */ /* 0x140fe2000001088b */
[----:B------:R-:W-:Y:S01]  /*139c0*/  FMNMX.FTZ R28, R119, R28, !PT ;  /* 0x0000001c771c7209 */ /* 0x000fe20007810000 */
[----:B------:R1:W-:Y:S01]  /*139d0*/  MUFU.EX2 R24, R32 ;  /* 0x0000002000187308 */ /* 0x0003e20000000800 */
[----:B------:R-:W-:-:S01]  /*139e0*/  FFMA.FTZ R44, R2, R85, -R139 ;  /* 0x00000055022c7223 */ /* 0x000fc2000001088b */
[C-C-:B------:R-:W-:Y:S01]  /*139f0*/  FFMA.FTZ R15, R2.reuse, R15, -R139.reuse ;  /* 0x0000000f020f7223 */ /* 0x140fe2000001088b */
[----:B------:R-:W-:Y:S01]  /*13a00*/  FMNMX.FTZ R28, R117, R28, !PT ;  /* 0x0000001c751c7209 */ /* 0x000fe20007810000 */
[----:B------:R-:W-:-:S03]  /*13a10*/  FFMA.FTZ R42, R2, R81, -R139 ;  /* 0x00000051022a7223 */ /* 0x000fc6000001088b */
[----:B------:R-:W-:Y:S01]  /*13a20*/  FMNMX.FTZ R30, R59, R28, !PT ;  /* 0x0000001c3b1e7209 */ /* 0x000fe20007810000 */
[----:B------:R-:W-:Y:S01]  /*13a30*/  MUFU.EX2 R12, R121 ;  /* 0x00000079000c7308 */ /* 0x000fe20000000800 */
[----:B0-----:R-:W-:Y:S02]  /*13a40*/  F2FP.SATFINITE.E4M3.F32.PACK_AB_MERGE_C R196, R127, R10, RZ ;  /* 0x0000000a7fc4723e */ /* 0x001fe400048070ff */
[----:B------:R-:W-:Y:S02]  /*13a50*/  FMNMX.FTZ R30, R63, R30, !PT ;  /* 0x0000001e3f1e7209 */ /* 0x000fe40007810000 */
[----:B------:R-:W-:Y:S02]  /*13a60*/  F2FP.SATFINITE.E4M3.F32.PACK_AB_MERGE_C R196, R131, R4, R196 ;  /* 0x0000000483c4723e */ /* 0x000fe400048070c4 */
[----:B------:R-:W-:Y:S01]  /*13a70*/  FMNMX.FTZ R30, R125, R30, !PT ;  /* 0x0000001e7d1e7209 */ /* 0x000fe20007810000 */
[----:B------:R0:W-:Y:S03]  /*13a80*/  MUFU.EX2 R28, R34 ;  /* 0x00000022001c7308 */ /* 0x0001e60000000800 */
[----:B------:R-:W-:-:S04]  /*13a90*/  FMNMX.FTZ R30, R67, R30, !PT ;  /* 0x0000001e431e7209 */ /* 0x000fc80007810000 */
[----:B-1----:R-:W-:Y:S01]  /*13aa0*/  FMNMX.FTZ R32, R123, R30, !PT ;  /* 0x0000001e7b207209 */ /* 0x002fe20007810000 */
[----:B------:R-:W-:Y:S01]  /*13ab0*/  MUFU.EX2 R111, R111 ;  /* 0x0000006f006f7308 */ /* 0x000fe20000000800 */
[----:B0-----:R-:W-:-:S01]  /*13ac0*/  FFMA.FTZ R34, R2, R45, -R139 ;  /* 0x0000002d02227223 */ /* 0x001fc2000001088b */
[----:B------:R-:W-:Y:S02]  /*13ad0*/  FSEL R45, R86, -INF , !P3 ;  /* 0xff800000562d7808 */ /* 0x000fe40005800000 */
[----:B------:R-:W-:-:S04]  /*13ae0*/  FMNMX.FTZ R32, R71, R32, !PT ;  /* 0x0000002047207209 */ /* 0x000fc80007810000 */
[----:B------:R-:W-:Y:S01]  /*13af0*/  FMNMX.FTZ R32, R133, R32, !PT ;  /* 0x0000002085207209 */ /* 0x000fe20007810000 */
[----:B------:R0:W-:Y:S03]  /*13b00*/  MUFU.EX2 R30, R36 ;  /* 0x00000024001e7308 */ /* 0x0001e60000000800 */
[----:B------:R-:W-:-:S04]  /*13b10*/  FMNMX.FTZ R32, R75, R32, !PT ;  /* 0x000000204b207209 */ /* 0x000fc80007810000 */
[----:B------:R-:W-:Y:S01]  /*13b20*/  FMNMX.FTZ R32, R135, R32, !PT ;  /* 0x0000002087207209 */ /* 0x000fe20007810000 */
[----:B------:R1:W-:Y:S01]  /*13b30*/  MUFU.EX2 R6, R34 ;  /* 0x0000002200067308 */ /* 0x0003e20000000800 */
[----:B0-----:R-:W-:-:S01]  /*13b40*/  FFMA.FTZ R36, R2, R33, -R139 ;  /* 0x0000002102247223 */ /* 0x001fc2000001088b */
[----:B------:R-:W-:Y:S01]  /*13b50*/  FFMA.FTZ R33, R2, R61, -R139 ;  /* 0x0000003d02217223 */ /* 0x000fe2000001088b */
[----:B------:R-:W-:-:S04]  /*13b60*/  FMNMX.FTZ R32, R79, R32, !PT ;  /* 0x000000204f207209 */ /* 0x000fc80007810000 */
[----:B------:R-:W-:Y:S01]  /*13b70*/  FMNMX.FTZ R32, R137, R32, !PT ;  /* 0x0000002089207209 */ /* 0x000fe20007810000 */
[----:B------:R-:W-:Y:S01]  /*13b80*/  MUFU.EX2 R14, R101 ;  /* 0x00000065000e7308 */ /* 0x000fe20000000800 */
[----:B-1----:R-:W-:-:S02]  /*13b90*/  FFMA.FTZ R34, R2, R65, -R139 ;  /* 0x0000004102227223 */ /* 0x002fc4000001088b */
[----:B------:R-:W-:-:S04]  /*13ba0*/  FMNMX.FTZ R32, R83, R32, !PT ;  /* 0x0000002053207209 */ /* 0x000fc80007810000 */
[----:B------:R-:W-:Y:S01]  /*13bb0*/  FMNMX.FTZ R0, R45, R32, !PT ;  /* 0x000000202d007209 */ /* 0x000fe20007810000 */
[----:B------:R-:W0:Y:S03]  /*13bc0*/  MUFU.EX2 R99, R99 ;  /* 0x0000006300637308 */ /* 0x000e260000000800 */
[----:B------:R-:W-:-:S05]  /*13bd0*/  FMNMX.FTZ R0, R87, R0, !PT ;  /* 0x0000000057007209 */ /* 0x000fca0007810000 */
[----:B------:R-:W1:Y:S01]  /*13be0*/  SHFL.BFLY PT, R57, R0, 0x2, 0x1f ;  /* 0x0c401f0000397f89 */ /* 0x000e6200000e0000 */
[----:B------:R-:W-:Y:S08]  /*13bf0*/  MUFU.EX2 R20, R95 ;  /* 0x0000005f00147308 */ /* 0x000ff00000000800 */
[----:B------:R-:W-:Y:S01]  /*13c00*/  MUFU.EX2 R93, R93 ;  /* 0x0000005d005d7308 */ /* 0x000fe20000000800 */
[----:B0-----:R-:W-:-:S04]  /*13c10*/  F2FP.SATFINITE.E4M3.F32.PACK_AB_MERGE_C R198, R99, R14, RZ ;  /* 0x0000000e63c6723e */ /* 0x001fc800048070ff */
[----:B------:R-:W-:-:S03]  /*13c20*/  F2FP.SATFINITE.E4M3.F32.PACK_AB_MERGE_C R198, R111, R12, R198 ;  /* 0x0000000c6fc6723e */ /* 0x000fc600048070c6 */
[----:B------:R-:W-:Y:S01]  /*13c30*/  MUFU.EX2 R37, R37 ;  /* 0x0000002500257308 */ /* 0x000fe20000000800 */
[----:B-1----:R-:W-:-:S07]  /*13c40*/  FMNMX.FTZ R57, R0, R57, !PT ;  /* 0x0000003900397209 */ /* 0x002fce0007810000 */
[----:B------:R-:W-:Y:S01]  /*13c50*/  MUFU.EX2 R41, R41 ;  /* 0x0000002900297308 */ /* 0x000fe20000000800 */
[----:B------:R-:W0:Y:S07]  /*13c60*/  SHFL.BFLY PT, R0, R57, 0x1, 0x1f ;  /* 0x0c201f0039007f89 */ /* 0x000e2e00000e0000 */
[----:B------:R-:W-:Y:S08]  /*13c70*/  MUFU.EX2 R49, R49 ;  /* 0x0000003100317308 */ /* 0x000ff00000000800 */
[----:B------:R1:W-:Y:S08]  /*13c80*/  MUFU.EX2 R32, R36 ;  /* 0x0000002400207308 */ /* 0x0003f00000000800 */
[----:B------:R-:W-:Y:S01]  /*13c90*/  MUFU.EX2 R33, R33 ;  /* 0x0000002100217308 */ /* 0x000fe20000000800 */
[----:B-1----:R-:W-:-:S01]  /*13ca0*/  FFMA.FTZ R36, R2, R69, -R139 ;  /* 0x0000004502247223 */ /* 0x002fc2000001088b */
[----:B0-----:R-:W-:-:S04]  /*13cb0*/  FMNMX.FTZ R0, R57, R0, !PT ;  /* 0x0000000039007209 */ /* 0x001fc80007810000 */
[----:B------:R-:W-:Y:S01]  /*13cc0*/  FSETP.NEU.FTZ.AND P1, PT, R0, -INF , PT ;  /* 0xff8000000000780b */ /* 0x000fe20003f3d000 */
[----:B------:R-:W-:-:S01]  /*13cd0*/  FFMA.FTZ R46, R2, R0, -8 ;  /* 0xc1000000022e7423 */ /* 0x000fc20000010000 */
[----:B------:R-:W-:Y:S04]  /*13ce0*/  MUFU.EX2 R53, R53 ;  /* 0x0000003500357308 */ /* 0x000fe80000000800 */
[----:B------:R-:W-:-:S04]  /*13cf0*/  FSEL R46, R46, RZ, P1 ;  /* 0x000000ff2e2e7208 */ /* 0x000fc80000800000 */
        /* <DEDUP_REMOVED lines=32> */
[----:B------:R-:W2:Y:S01]  /*13f00*/  MUFU.EX2 R54, R54 ;  /* 0x0000003600367308 */ /* 0x000ea20000000800 */
[----:B-1----:R-:W-:-:S01]  /*13f10*/  FADD.FTZ R39, R4, R131 ;  /* 0x0000008304277221 */ /* 0x002fc20000010000 */
[----:B------:R-:W-:-:S03]  /*13f20*/  FFMA.FTZ R45, R2, R45, -R46 ;  /* 0x0000002d022d7223 */ /* 0x000fc6000001082e */
[----:B------:R-:W-:-:S03]  /*13f30*/  FADD.FTZ R64, R10, R39 ;  /* 0x000000270a407221 */ /* 0x000fc60000010000 */
[----:B------:R-:W1:Y:S01]  /*13f40*/  MUFU.EX2 R61, R61 ;  /* 0x0000003d003d7308 */ /* 0x000e620000000800 */
[----:B------:R-:W-:-:S04]  /*13f50*/  FADD.FTZ R39, R127, R64 ;  /* 0x000000407f277221 */ /* 0x000fc80000010000 */
[----:B------:R-:W-:Y:S01]  /*13f60*/  FADD.FTZ R66, R12, R39 ;  /* 0x000000270c427221 */ /* 0x000fe20000010000 */
[----:B0-----:R-:W-:-:S02]  /*13f70*/  FADD.FTZ R39, R26, R57 ;  /* 0x000000391a277221 */ /* 0x001fc40000010000 */
[----:B------:R-:W0:Y:S01]  /*13f80*/  MUFU.EX2 R27, R27 ;  /* 0x0000001b001b7308 */ /* 0x000e220000000800 */
[----:B------:R-:W-:-:S01]  /*13f90*/  FADD.FTZ R43, R111, R66 ;  /* 0x000000426f2b7221 */ /* 0x000fc20000010000 */
[----:B--2---:R-:W-:Y:S01]  /*13fa0*/  FADD.FTZ R66, R54, R39 ;  /* 0x0000002736427221 */ /* 0x004fe20000010000 */
[----:B------:R-:W-:-:S02]  /*13fb0*/  FFMA.FTZ R39, R2, R125, -R46 ;  /* 0x0000007d02277223 */ /* 0x000fc4000001082e */
[----:B------:R-:W-:-:S03]  /*13fc0*/  FADD.FTZ R68, R14, R43 ;  /* 0x0000002b0e447221 */ /* 0x000fc60000010000 */
[----:B------:R-:W2:Y:S01]  /*13fd0*/  MUFU.EX2 R48, R48 ;  /* 0x0000003000307308 */ /* 0x000ea20000000800 */
[----:B-1----:R-:W-:-:S01]  /*13fe0*/  FADD.FTZ R66, R61, R66 ;  /* 0x000000423d427221 */ /* 0x002fc20000010000 */
[----:B------:R-:W-:-:S04]  /*13ff0*/  F2FP.SATFINITE.E4M3.F32.PACK_AB_MERGE_C R54, R61, R54, RZ ;  /* 0x000000363d36723e */ /* 0x000fc800048070ff */
[----:B------:R-:W-:Y:S02]  /*14000*/  F2FP.SATFINITE.E4M3.F32.PACK_AB_MERGE_C R197, R57, R26, R54 ;  /* 0x0000001a39c5723e */ /* 0x000fe40004807036 */
[----:B------:R1:W3:Y:S01]  /*14010*/  MUFU.EX2 R58, R31 ;  /* 0x0000001f003a7308 */ /* 0x0002e20000000800 */
[----:B0-----:R-:W-:-:S07]  /*14020*/  FADD.FTZ R43, R27, R66 ;  /* 0x000000421b2b7221 */ /* 0x001fce0000010000 */
[----:B------:R0:W-:Y:S01]  /*14030*/  MUFU.EX2 R60, R47 ;  /* 0x0000002f003c7308 */ /* 0x0001e20000000800 */
[----:B--2---:R-:W-:-:S01]  /*14040*/  FADD.FTZ R43, R48, R43 ;  /* 0x0000002b302b7221 */ /* 0x004fc20000010000 */
[C-C-:B-1----:R-:W-:Y:S01]  /*14050*/  FFMA.FTZ R31, R2.reuse, R115, -R46.reuse ;  /* 0x00000073021f7223 */ /* 0x142fe2000001082e */
[----:B------:R-:W-:-:S05]  /*14060*/  FFMA.FTZ R46, R2, R87, -R46 ;  /* 0x00000057022e7223 */ /* 0x000fca000001082e */
[----:B------:R-:W1:Y:S01]  /*14070*/  MUFU.EX2 R5, R5 ;  /* 0x0000000500057308 */ /* 0x000e620000000800 */
[----:B0-----:R-:W-:-:S01]  /*14080*/  FADD.FTZ R47, R99, R68 ;  /* 0x00000044632f7221 */ /* 0x001fc20000010000 */
[----:B---3--:R-:W-:Y:S01]  /*14090*/  FADD.FTZ R4, R58, R43 ;  /* 0x0000002b3a047221 */ /* 0x008fe20000010000 */
[C---:B------:R-:W-:Y:S02]  /*140a0*/  F2FP.SATFINITE.E4M3.F32.PACK_AB_MERGE_C R58, R65.reuse, R58, RZ ;  /* 0x0000003a413a723e */ /* 0x040fe400048070ff */
[----:B------:R-:W-:Y:S01]  /*140b0*/  FADD.FTZ R14, R20, R47 ;  /* 0x0000002f140e7221 */ /* 0x000fe20000010000 */
[----:B------:R-:W-:-:S01]  /*140c0*/  FADD.FTZ R4, R65, R4 ;  /* 0x0000000441047221 */ /* 0x000fc20000010000 */
[----:B------:R-:W-:Y:S01]  /*140d0*/  F2FP.SATFINITE.E4M3.F32.PACK_AB_MERGE_C R199, R48, R27, R58 ;  /* 0x0000001b30c7723e */ /* 0x000fe2000480703a */
[----:B------:R-:W0:Y:S01]  /*140e0*/  MUFU.EX2 R50, R50 ;  /* 0x0000003200327308 */ /* 0x000e220000000800 */
[----:B------:R-:W-:-:S01]  /*140f0*/  FADD.FTZ R47, R93, R14 ;  /* 0x0000000e5d2f7221 */ /* 0x000fc20000010000 */
[----:B------:R-:W2:Y:S03]  /*14100*/  @P4 LDC R27, c[0x0][0x44c] ;  /* 0x00011300ff1b4b82 */ /* 0x000ea60000000800 */
[----:B------:R-:W-:-:S01]  /*14110*/  FADD.FTZ R12, R24, R47 ;  /* 0x0000002f180c7221 */ /* 0x000fc20000010000 */
[----:B------:R-:W-:-:S02]  /*14120*/  F2FP.SATFINITE.E4M3.F32.PACK_AB_MERGE_C R24, R37, R24, RZ ;  /* 0x000000182518723e */ /* 0x000fc400048070ff */
[----:B------:R-:W3:Y:S01]  /*14130*/  MUFU.EX2 R107, R107 ;  /* 0x0000006b006b7308 */ /* 0x000ee20000000800 */
[----:B------:R-:W-:-:S01]  /*14140*/  FADD.FTZ R43, R37, R12 ;  /* 0x0000000c252b7221 */ /* 0x000fc20000010000 */
[----:B-1----:R-:W-:Y:S01]  /*14150*/  FADD.FTZ R37, R5, R4 ;  /* 0x0000000405257221 */ /* 0x002fe20000010000 */
[----:B------:R-:W-:Y:S02]  /*14160*/  F2FP.SATFINITE.E4M3.F32.PACK_AB_MERGE_C R192, R93, R20, R24 ;  /* 0x000000145dc0723e */ /* 0x000fe40004807018 */
[----:B------:R-:W-:Y:S01]  /*14170*/  FADD.FTZ R14, R28, R43 ;  /* 0x0000002b1c0e7221 */ /* 0x000fe20000010000 */
[----:B------:R-:W-:Y:S02]  /*14180*/  F2FP.SATFINITE.E4M3.F32.PACK_AB_MERGE_C R20, R49, R30, RZ ;  /* 0x0000001e3114723e */ /* 0x000fe400048070ff */
[----:B------:R-:W1:Y:S01]  /*14190*/  MUFU.EX2 R31, R31 ;  /* 0x0000001f001f7308 */ /* 0x000e620000000800 */
[----:B0-----:R-:W-:-:S01]  /*141a0*/  FADD.FTZ R12, R50, R37 ;  /* 0x00000025320c7221 */ /* 0x001fc20000010000 */
[----:B------:R-:W-:Y:S01]  /*141b0*/  FADD.FTZ R43, R41, R14 ;  /* 0x0000000e292b7221 */ /* 0x000fe20000010000 */
[----:B------:R-:W-:-:S02]  /*141c0*/  F2FP.SATFINITE.E4M3.F32.PACK_AB_MERGE_C R14, R33, R32, RZ ;  /* 0x00000020210e723e */ /* 0x000fc400048070ff */
[----:B------:R-:W-:Y:S01]  /*141d0*/  F2FP.SATFINITE.E4M3.F32.PACK_AB_MERGE_C R194, R41, R28, R20 ;  /* 0x0000001c29c2723e */ /* 0x000fe20004807014 */
[----:B------:R-:W-:-:S01]  /*141e0*/  FADD.FTZ R30, R30, R43 ;  /* 0x0000002b1e1e7221 */ /* 0x000fc20000010000 */
[----:B------:R-:W-:Y:S01]  /*141f0*/  F2FP.SATFINITE.E4M3.F32.PACK_AB_MERGE_C R188, R53, R6, R14 ;  /* 0x0000000635bc723e */ /* 0x000fe2000480700e */
[----:B------:R-:W0:Y:S01]  /*14200*/  MUFU.EX2 R52, R52 ;  /* 0x0000003400347308 */ /* 0x000e220000000800 */
[----:B---3--:R-:W-:-:S01]  /*14210*/  FADD.FTZ R37, R107, R12 ;  /* 0x0000000c6b257221 */ /* 0x008fc20000010000 */
[----:B------:R-:W-:Y:S01]  /*14220*/  FADD.FTZ R49, R49, R30 ;  /* 0x0000001e31317221 */ /* 0x000fe20000010000 */
[----:B--2---:R-:W-:-:S04]  /*14230*/  @P4 IMAD.HI.U32 R27, R212, R27, RZ ;  /* 0x0000001bd41b4227 */ /* 0x004fc800078e00ff */
[----:B------:R-:W-:Y:S01]  /*14240*/  FADD.FTZ R12, R60, R37 ;  /* 0x000000253c0c7221 */ /* 0x000fe20000010000 */
[----:B------:R-:W-:-:S01]  /*14250*/  FADD.FTZ R14, R6, R49 ;  /* 0x00000031060e7221 */ /* 0x000fc20000010000 */
        /* <DEDUP_REMOVED lines=8> */
[----:B------:R-:W-:-:S06]  /*142e0*/  FADD.FTZ R32, R33, R32 ;  /* 0x0000002021207221 */ /* 0x000fcc0000010000 */
        /* <DEDUP_REMOVED lines=10> */
[----:B------:R-:W-:Y:S01]  /*14390*/  MUFU.EX2 R13, R13 ;  /* 0x0000000d000d7308 */ /* 0x000fe20000000800 */
[----:B-1----:R-:W-:-:S07]  /*143a0*/  F2FP.SATFINITE.E4M3.F32.PACK_AB_MERGE_C R20, R36, R29, RZ ;  /* 0x0000001d2414723e */ /* 0x002fce00048070ff */
[----:B------:R-:W1:Y:S01]  /*143b0*/  MUFU.EX2 R34, R34 ;  /* 0x0000002200227308 */ /* 0x000e620000000800 */
[----:B0-----:R-:W-:-:S07]  /*143c0*/  FADD.FTZ R33, R59, R14 ;  /* 0x0000000e3b217221 */ /* 0x001fce0000010000 */
[----:B------:R-:W0:Y:S08]  /*143d0*/  MUFU.EX2 R64, R63 ;  /* 0x0000003f00407308 */ /* 0x000e300000000800 */
[----:B------:R-:W2:Y:S01]  /*143e0*/  MUFU.EX2 R39, R39 ;  /* 0x0000002700277308 */ /* 0x000ea20000000800 */
[----:B-1----:R-:W-:Y:S01]  /*143f0*/  F2FP.SATFINITE.E4M3.F32.PACK_AB_MERGE_C R190, R34, R13, R20 ;  /* 0x0000000d22be723e */ /* 0x002fe20004807014 */
        /* <DEDUP_REMOVED lines=9> */
[----:B--2---:R-:W-:-:S07]  /*14490*/  FADD.FTZ R13, R39, R14 ;  /* 0x0000000e270d7221 */ /* 0x004fce0000010000 */
[----:B------:R-:W-:Y:S01]  /*144a0*/  MUFU.EX2 R21, R21 ;  /* 0x0000001500157308 */ /* 0x000fe20000000800 */
[----:B-1----:R-:W-:-:S07]  /*144b0*/  FADD.FTZ R20, R10, R13 ;  /* 0x0000000d0a147221 */ /* 0x002fce0000010000 */
[----:B------:R-:W1:Y:S01]  /*144c0*/  MUFU.EX2 R40, R40 ;  /* 0x0000002800287308 */ /* 0x000e620000000800 */
[----:B0-----:R-:W-:-:S07]  /*144d0*/  FADD.FTZ R13, R123, R20 ;  /* 0x000000147b0d7221 */ /* 0x001fce0000010000 */
[----:B------:R-:W-:Y:S08]  /*144e0*/  MUFU.EX2 R25, R25 ;  /* 0x0000001900197308 */ /* 0x000ff00000000800 */
[----:B------:R-:W0:Y:S01]  /*144f0*/  MUFU.EX2 R38, R38 ;  /* 0x0000002600267308 */ /* 0x000e220000000800 */
[----:B-1----:R-:W-:-:S07]  /*14500*/  F2FP.SATFINITE.E4M3.F32.PACK_AB_MERGE_C R20, R40, R21, RZ ;  /* 0x000000152814723e */ /* 0x002fce00048070ff */
[----:B------:R-:W1:Y:S08]  /*14510*/  MUFU.EX2 R4, R71 ;  /* 0x0000004700047308 */ /* 0x000e700000000800 */
[----:B------:R-:W2:Y:S01]  /*14520*/  MUFU.EX2 R133, R133 ;  /* 0x0000008500857308 */ /* 0x000ea20000000800 */
[C---:B0-----:R-:W-:Y:S01]  /*14530*/  F2FP.SATFINITE.E4M3.F32.PACK_AB_MERGE_C R184, R38.reuse, R25, R20 ;  /* 0x0000001926b8723e */ /* 0x041fe20004807014 */
[----:B------:R-:W-:Y:S01]  /*14540*/  FADD.FTZ R25, R25, R36 ;  /* 0x0000002419197221 */ /* 0x000fe20000010000 */
[----:B------:R-:W0:Y:S03]  /*14550*/  @P4 LDC R20, c[0x0][0x450] ;  /* 0x00011400ff144b82 */ /* 0x000e260000000800 */
[----:B------:R-:W-:-:S02]  /*14560*/  FADD.FTZ R38, R38, R25 ;  /* 0x0000001926267221 */ /* 0x000fc40000010000 */
[----:B------:R-:W3:Y:S01]  /*14570*/  MUFU.EX2 R6, R75 ;  /* 0x0000004b00067308 */ /* 0x000ee20000000800 */
[C---:B-1----:R-:W-:Y:S01]  /*14580*/  F2FP.SATFINITE.E4M3.F32.PACK_AB_MERGE_C R123, R4.reuse, R123, RZ ;  /* 0x0000007b047b723e */ /* 0x042fe200048070ff */
[----:B------:R-:W-:Y:S01]  /*14590*/  FADD.FTZ R4, R4, R13 ;  /* 0x0000000d04047221 */ /* 0x000fe20000010000 */
[----:B------:R-:W-:-:S01]  /*145a0*/  FADD.FTZ R21, R21, R38 ;  /* 0x0000002615157221 */ /* 0x000fc20000010000 */
[----:B------:R-:W-:Y:S01]  /*145b0*/  IMAD.MOV.U32 R13, RZ, RZ, R212 ;  /* 0x000000ffff0d7224 */ /* 0x000fe200078e00d4 */
[----:B------:R-:W-:Y:S02]  /*145c0*/  F2FP.SATFINITE.E4M3.F32.PACK_AB_MERGE_C R191, R10, R39, R123 ;  /* 0x000000270abf723e */ /* 0x000fe4000480707b */
[----:B------:R-:W-:Y:S01]  /*145d0*/  FADD.FTZ R40, R40, R21 ;  /* 0x0000001528287221 */ /* 0x000fe20000010000 */
[----:B------:R-:W1:Y:S01]  /*145e0*/  MUFU.EX2 R135, R135 ;  /* 0x0000008700877308 */ /* 0x000e620000000800 */
[----:B--2---:R-:W-:-:S07]  /*145f0*/  FADD.FTZ R5, R133, R4 ;  /* 0x0000000485057221 */ /* 0x004fce0000010000 */
[----:B------:R-:W-:Y:S01]  /*14600*/  MUFU.EX2 R11, R11 ;  /* 0x0000000b000b7308 */ /* 0x000fe20000000800 */
[----:B---3--:R-:W-:-:S01]  /*14610*/  FADD.FTZ R4, R6, R5 ;  /* 0x0000000506047221 */ /* 0x008fc20000010000 */
[----:B0-----:R-:W-:Y:S02]  /*14620*/  @P4 SHF.R.U32.HI R13, RZ, R20, R27 ;  /* 0x00000014ff0d4219 */ /* 0x001fe4000001161b */
[----:B------:R-:W-:-:S04]  /*14630*/  ISETP.GE.AND P4, PT, R9, 0x1, PT ;  /* 0x000000010900780c */ /* 0x000fc80003f86270 */
[----:B------:R-:W0:Y:S01]  /*14640*/  MUFU.EX2 R44, R44 ;  /* 0x0000002c002c7308 */ /* 0x000e220000000800 */
[----:B-1----:R-:W-:-:S01]  /*14650*/  FADD.FTZ R5, R135, R4 ;  /* 0x0000000487057221 */ /* 0x002fc20000010000 */
[----:B------:R-:W-:-:S04]  /*14660*/  IMAD.IADD R13, R88, 0x1, R13 ;  /* 0x00000001580d7824 */ /* 0x000fc800078e020d */
[----:B------:R-:W-:Y:S02]  /*14670*/  IMAD.IADD R8, R13, 0x1, R8 ;  /* 0x000000010d087824 */ /* 0x000fe400078e0208 */
[----:B------:R-:W1:Y:S08]  /*14680*/  MUFU.EX2 R12, R79 ;  /* 0x0000004f000c7308 */ /* 0x000e700000000800 */
[----:B------:R-:W-:Y:S01]  /*14690*/  MUFU.EX2 R15, R15 ;  /* 0x0000000f000f7308 */ /* 0x000fe20000000800 */
[----:B0-----:R-:W-:-:S07]  /*146a0*/  F2FP.SATFINITE.E4M3.F32.PACK_AB_MERGE_C R4, R44, R11, RZ ;  /* 0x0000000b2c04723e */ /* 0x001fce00048070ff */
[----:B------:R-:W0:Y:S01]  /*146b0*/  MUFU.EX2 R42, R42 ;  /* 0x0000002a002a7308 */ /* 0x000e220000000800 */
[C---:B-1----:R-:W-:Y:S01]  /*146c0*/  F2FP.SATFINITE.E4M3.F32.PACK_AB_MERGE_C R135, R12.reuse, R135, RZ ;  /* 0x000000870c87723e */ /* 0x042fe200048070ff */
        /* <DEDUP_REMOVED lines=9> */
[----:B------:R-:W-:-:S06]  /*14760*/  FADD.FTZ R11, R11, R42 ;  /* 0x0000002a0b0b7221 */ /* 0x000fcc0000010000 */
[----:B------:R-:W1:Y:S01]  /*14770*/  MUFU.EX2 R46, R46 ;  /* 0x0000002e002e7308 */ /* 0x000e620000000800 */
[----:B--2---:R-:W-:-:S04]  /*14780*/  FADD.FTZ R4, R14, R5 ;  /* 0x000000050e047221 */ /* 0x004fc80000010000 */
[----:B0-----:R-:W-:Y:S01]  /*14790*/  FADD.FTZ R5, R45, R4 ;  /* 0x000000042d057221 */ /* 0x001fe20000010000 */
[----:B------:R-:W-:Y:S01]  /*147a0*/  VIADD R4, R89, 0xfffffffe ;  /* 0xfffffffe59047836 */ /* 0x000fe20000000000 */
[C---:B-1----:R-:W-:Y:S02]  /*147b0*/  F2FP.SATFINITE.E4M3.F32.PACK_AB_MERGE_C R6, R46.reuse, R45, RZ ;  /* 0x0000002d2e06723e */ /* 0x042fe400048070ff */
[----:B------:R-:W-:-:S02]  /*147c0*/  FADD.FTZ R5, R46, R5 ;  /* 0x000000052e057221 */ /* 0x000fc40000010000 */
[----:B------:R-:W-:Y:S01]  /*147d0*/  F2FP.SATFINITE.E4M3.F32.PACK_AB_MERGE_C R187, R14, R137, R6 ;  /* 0x000000890ebb723e */ /* 0x000fe20004807006 */
[----:B------:R-:W-:-:S01]  /*147e0*/  FADD.FTZ R6, R44, R11 ;  /* 0x0000000b2c067221 */ /* 0x000fc20000010000 */
        /* <DEDUP_REMOVED lines=12> */
.L_x_5347:
[----:B------:R-:W-:-:S13]  /*148b0*/  ISETP.NE.AND P1, PT, R9, 0x1, PT ;  /* 0x000000010900780c */ /* 0x000fda0003f25270 */
[----:B------:R-:W0:Y:S02]  /*148c0*/  @P1 LDC.64 R12, c[0x0][0x9e8] ;  /* 0x00027a00ff0c1b82 */ /* 0x000e240000000a00 */
[----:B0-----:R-:W-:-:S05]  /*148d0*/  @P1 IMAD.HI.U32 R12, R10, R12, RZ ;  /* 0x0000000c0a0c1227 */ /* 0x001fca00078e00ff */
[----:B------:R-:W-:-:S07]  /*148e0*/  @P1 SHF.R.U32.HI R10, RZ, R13, R12 ;  /* 0x0000000dff0a1219 */ /* 0x000fce000001160c */
.L_x_5348:
[----:B------:R-:W-:Y:S05]  /*148f0*/  BSYNC B0 ;  /* 0x0000000000007941 */ /* 0x000fea0003800000 */
.L_x_5346:
[----:B------:R-:W-:-:S05]  /*14900*/  IMAD R9, R10, R9, R9 ;  /* 0x000000090a097224 */ /* 0x000fca00078e0209 */
[----:B------:R-:W-:-:S07]  /*14910*/  VIMNMX R8, R8, R9, PT ;  /* 0x0000000908087248 */ /* 0x000fce0003fe0100 */
.L_x_5345:
        /* <DEDUP_REMOVED lines=8> */
[----:B------:R-:W-:Y:S02]  /*149a0*/  SHF.R.S32.HI R14, RZ, 0x7, R9 ;  /* 0x00000007ff0e7819 */ /* 0x000fe40000011409 */
[----:B------:R-:W-:-:S02]  /*149b0*/  CS2R R118, SRZ ;  /* 0x0000000000767805 */ /* 0x000fc4000001ff00 */
[----:B------:R-:W-:Y:S02]  /*149c0*/  CS2R R116, SRZ ;  /* 0x0000000000747805 */ /* 0x000fe4000001ff00 */
[----:B------:R-:W-:Y:S02]  /*149d0*/  CS2R R114, SRZ ;  /* 0x0000000000727805 */ /* 0x000fe4000001ff00 */
[----:B------:R-:W-:Y:S02]  /*149e0*/  VIMNMX R14, R229, R14, !PT ;  /* 0x0000000ee50e7248 */ /* 0x000fe40007fe0100 */
[----:B------:R-:W-:Y:S02]  /*149f0*/  CS2R R112, SRZ ;  /* 0x0000000000707805 */ /* 0x000fe4000001ff00 */
[----:B------:R-:W-:Y:S02]  /*14a00*/  CS2R R110, SRZ ;  /* 0x00000000006e7805 */ /* 0x000fe4000001ff00 */
[----:B------:R-:W-:-:S02]  /*14a10*/  CS2R R108, SRZ ;  /* 0x00000000006c7805 */ /* 0x000fc4000001ff00 */
        /* <DEDUP_REMOVED lines=43> */
[----:B------:R-:W-:Y:S06]  /*14cd0*/  @!P1 BRA `(.L_x_5349) ;  /* 0x0000003000b89947 */ /* 0x000fec0003800000 */
[----:B------:R-:W-:-:S07]  /*14ce0*/  IMAD.MOV.U32 R119, RZ, RZ, RZ ;  /* 0x000000ffff777224 */ /* 0x000fce00078e00ff */
.L_x_5369:
[----:B------:R-:W-:Y:S01]  /*14cf0*/  ISETP.NE.AND P1, PT, R218, RZ, PT ;  /* 0x000000ffda00720c */ /* 0x000fe20003f25270 */
[----:B------:R-:W-:Y:S01]  /*14d00*/  VIADD R12, R17, 0x1 ;  /* 0x00000001110c7836 */ /* 0x000fe20000000000 */
[----:B------:R-:W-:Y:S05]  /*14d10*/  YIELD ;  /* 0x0000000000007946 */ /* 0x000fea0003800000 */
[----:B------:R-:W-:-:S04]  /*14d20*/  ISETP.NE.AND P2, PT, R12, 0x2, PT ;  /* 0x000000020c00780c */ /* 0x000fc80003f45270 */
[----:B------:R-:W-:Y:S02]  /*14d30*/  SEL R8, RZ, 0x1, P2 ;  /* 0x00000001ff087807 */ /* 0x000fe40001000000 */
[----:B------:R-:W-:Y:S02]  /*14d40*/  SEL R12, R12, RZ, P2 ;  /* 0x000000ff0c0c7207 */ /* 0x000fe40001000000 */
[----:B------:R-:W-:Y:S01]  /*14d50*/  LOP3.LUT R13, R201, R8, RZ, 0x3c, !PT ;  /* 0x00000008c90d7212 */ /* 0x000fe200078e3cff */
[----:B------:R-:W-:Y:S06]  /*14d60*/  @P1 BRA `(.L_x_5350) ;  /* 0x0000000000301947 */ /* 0x000fec0003800000 */
[----:B------:R-:W-:Y:S05]  /*14d70*/  @!P0 BRA `(.L_x_5351) ;  /* 0x0000000000048947 */ /* 0x000fea0003800000 */
[----:B------:R-:W-:Y:S01]  /*14d80*/  BPT.TRAP 0x1 ;  /* 0x000000040000795c */ /* 0x000fe20000300000 */
.L_x_5351:
[----:B------:R-:W-:Y:S01]  /*14d90*/  IMAD R9, R12, 0x8, R16 ;  /* 0x000000080c097824 */ /* 0x000fe200078e0210 */
[----:B------:R-:W-:-:S04]  /*14da0*/  SHF.L.U32 R8, R13, 0x1f, RZ ;  /* 0x0000001f0d087819 */ /* 0x000fc800000006ff */
[----:B------:R0:W1:Y:S01]  /*14db0*/  SYNCS.PHASECHK.TRANS64.TRYWAIT P2, [R9+URZ+0x2a830], R8 ;  /* 0x02a83008090075a7 */ /* 0x000062000804017f */
[----:B------:R-:W-:Y:S05]  /*14dc0*/  @!P0 BRA `(.L_x_5352) ;  /* 0x0000000000048947 */ /* 0x000fea0003800000 */
[----:B------:R-:W-:Y:S01]  /*14dd0*/  BPT.TRAP 0x1 ;  /* 0x000000040000795c */ /* 0x000fe20000300000 */
.L_x_5352:
[----:B------:R-:W-:Y:S04]  /*14de0*/  BSSY B0, `(.L_x_5350) ;  /* 0x0000004000007945 */ /* 0x000fe80003800000 */
[----:B-1----:R-:W-:Y:S05]  /*14df0*/  @P2 BRA `(.L_x_5353) ;  /* 0x0000000000082947 */ /* 0x002fea0003800000 */
[----:B------:R-:W1:Y:S02]  /*14e00*/  SYNCS.PHASECHK.TRANS64.TRYWAIT P2, [R9+URZ+0x2a830], R8 ;  /* 0x02a83008090075a7 */ /* 0x000e64000804017f */
[----:B-1----:R-:W-:Y:S05]  /*14e10*/  @!P2 BRA `(.L_x_5354) ;  /* 0x0000015400dca947 */ /* 0x002fea0003800000 */
.L_x_5353:
[----:B------:R-:W-:Y:S05]  /*14e20*/  BSYNC B0 ;  /* 0x0000000000007941 */ /* 0x000fea0003800000 */
.L_x_5350:
[----:B01----:R-:W0:Y:S01]  /*14e30*/  S2R R8, SR_TID.X ;  /* 0x0000000000087919 */ /* 0x003e220000002100 */
[----:B------:R-:W-:Y:S05]  /*14e40*/  WARPSYNC.ALL ;  /* 0x0000000000007948 */ /* 0x000fea0003800000 */
[----:B------:R-:W-:Y:S02]  /*14e50*/  IMAD.MOV.U32 R9, RZ, RZ, -0x7fffffe0 ;  /* 0x80000020ff097424 */ /* 0x000fe400078e00ff */
[----:B------:R-:W-:Y:S02]  /*14e60*/  IMAD.MOV.U32 R121, RZ, RZ, -0x7fffffe0 ;  /* 0x80000020ff797424 */ /* 0x000fe400078e00ff */
[----:B------:R-:W-:Y:S01]  /*14e70*/  IMAD.MOV.U32 R21, RZ, RZ, -0x7fffffe0 ;  /* 0x80000020ff157424 */ /* 0x000fe200078e00ff */
[----:B------:R-:W-:Y:S01]  /*14e80*/  R2UR UR27, R9 ;  /* 0x00000000091b72ca */ /* 0x000fe200000e0000 */
[----:B------:R-:W-:Y:S01]  /*14e90*/  IMAD.MOV.U32 R11, RZ, RZ, -0x7fffffe0 ;  /* 0x80000020ff0b7424 */ /* 0x000fe200078e00ff */
[----:B------:R-:W-:-:S02]  /*14ea0*/  R2UR UR19, R121 ;  /* 0x00000000791372ca */ /* 0x000fc400000e0000 */
[----:B------:R-:W-:Y:S02]  /*14eb0*/  R2UR UR7, R21 ;  /* 0x00000000150772ca */ /* 0x000fe400000e0000 */
[----:B------:R-:W-:Y:S02]  /*14ec0*/  R2UR UR11, R11 ;  /* 0x000000000b0b72ca */ /* 0x000fe400000e0000 */
[----:B------:R-:W-:Y:S02]  /*14ed0*/  R2UR UR15, R21 ;  /* 0x00000000150f72ca */ /* 0x000fe400000e0000 */
[----:B------:R-:W-:Y:S02]  /*14ee0*/  R2UR UR23, R9 ;  /* 0x00000000091772ca */ /* 0x000fe400000e0000 */
[----:B0-----:R-:W-:Y:S01]  /*14ef0*/  SHF.R.U32.HI R10, RZ, 0x7, R8 ;  /* 0x00000007ff0a7819 */ /* 0x001fe20000011608 */
[----:B------:R-:W-:-:S04]  /*14f00*/  IMAD R8, R12, 0x600, R7 ;  /* 0x000006000c087824 */ /* 0x000fc800078e0207 */
[----:B------:R-:W-:Y:S01]  /*14f10*/  VIADD R15, R10, 0x8 ;  /* 0x000000080a0f7836 */ /* 0x000fe20000000000 */
[C---:B------:R-:W-:Y:S01]  /*14f20*/  R2UR UR26, R8.reuse ;  /* 0x00000000081a72ca */ /* 0x040fe200000e0000 */
[C---:B------:R-:W-:Y:S02]  /*14f30*/  VIADD R120, R8.reuse, 0x400 ;  /* 0x0000040008787836 */ /* 0x040fe40000000000 */
[C---:B------:R-:W-:Y:S01]  /*14f40*/  VIADD R20, R8.reuse, 0x2 ;  /* 0x0000000208147836 */ /* 0x040fe20000000000 */
[----:B------:R0:W-:Y:S01]  /*14f50*/  BAR.SYNC.DEFER_BLOCKING R15, 0x100 ;  /* 0x0004000f0000751d */ /* 0x0001e20000010000 */
[----:B------:R-:W-:Y:S01]  /*14f60*/  VIADD R10, R8, 0x200 ;  /* 0x00000200080a7836 */ /* 0x000fe20000000000 */
[----:B------:R-:W-:Y:S02]  /*14f70*/  R2UR UR18, R120 ;  /* 0x00000000781272ca */ /* 0x000fe400000e0000 */
[----:B------:R-:W-:Y:S01]  /*14f80*/  R2UR UR6, R20 ;  /* 0x00000000140672ca */ /* 0x000fe200000e0000 */
[----:B------:R-:W-:Y:S01]  /*14f90*/  VIADD R20, R8, 0x202 ;  /* 0x0000020208147836 */ /* 0x000fe20000000000 */
[----:B------:R-:W-:Y:S01]  /*14fa0*/  R2UR UR10, R10 ;  /* 0x000000000a0a72ca */ /* 0x000fe200000e0000 */
[----:B------:R-:W-:-:S03]  /*14fb0*/  VIADD R8, R8, 0x402 ;  /* 0x0000040208087836 */ /* 0x000fc60000000000 */
[----:B------:R-:W-:Y:S02]  /*14fc0*/  R2UR UR14, R20 ;  /* 0x00000000140e72ca */ /* 0x000fe400000e0000 */
[----:B------:R-:W-:Y:S01]  /*14fd0*/  R2UR UR22, R8 ;  /* 0x00000000081672ca */ /* 0x000fe200000e0000 */
        /* <DEDUP_REMOVED lines=21> */
.L_x_5356:
[----:B------:R-:W-:Y:S01]  /*15130*/  SHF.L.U32 R8, R201, 0x1f, RZ ;  /* 0x0000001fc9087819 */ /* 0x000fe200000006ff */
[----:B------:R-:W-:-:S04]  /*15140*/  IMAD R9, R17, 0x8, R16 ;  /* 0x0000000811097824 */ /* 0x000fc800078e0210 */
[----:B------:R0:W1:Y:S01]  /*15150*/  SYNCS.PHASECHK.TRANS64.TRYWAIT P1, [R9+URZ+0x2a850], R8 ;  /* 0x02a85008090075a7 */ /* 0x000062000802017f */
[----:B------:R-:W-:Y:S05]  /*15160*/  @!P0 BRA `(.L_x_5357) ;  /* 0x0000000000048947 */ /* 0x000fea0003800000 */
[----:B------:R-:W-:Y:S01]  /*15170*/  BPT.TRAP 0x1 ;  /* 0x000000040000795c */ /* 0x000fe20000300000 */
.L_x_5357:
[----:B-1----:R-:W-:Y:S05]  /*15180*/  @P1 BRA `(.L_x_5355) ;  /* 0x0000000000081947 */ /* 0x002fea0003800000 */
[----:B------:R-:W1:Y:S02]  /*15190*/  SYNCS.PHASECHK.TRANS64.TRYWAIT P1, [R9+URZ+0x2a850], R8 ;  /* 0x02a85008090075a7 */ /* 0x000e64000802017f */
[----:B-1----:R-:W-:Y:S05]  /*151a0*/  @!P1 BRA `(.L_x_5358) ;  /* 0x00000154000c9947 */ /* 0x002fea0003800000 */
.L_x_5355:
[----:B01----:R-:W-:Y:S01]  /*151b0*/  VIADD R8, R16, 0x400 ;  /* 0x0000040010087836 */ /* 0x003fe20000000000 */
[----:B------:R-:W-:Y:S05]  /*151c0*/  WARPSYNC.ALL ;  /* 0x0000000000007948 */ /* 0x000fea0003800000 */
[----:B------:R-:W-:Y:S01]  /*151d0*/  SHF.R.U32.HI R8, RZ, 0x4, R8 ;  /* 0x00000004ff087819 */ /* 0x000fe20000011608 */
[----:B------:R-:W-:Y:S01]  /*151e0*/  IMAD.MOV.U32 R9, RZ, RZ, 0x40000040 ;  /* 0x40000040ff097424 */ /* 0x000fe200078e00ff */
[----:B------:R-:W-:Y:S01]  /*151f0*/  WARPGROUP.ARRIVE ;  /* 0x00000000000079c5 */ /* 0x000fe20000000000 */
[----:B------:R-:W-:Y:S01]  /*15200*/  IMAD.MOV.U32 R11, RZ, RZ, 0x40000040 ;  /* 0x40000040ff0b7424 */ /* 0x000fe200078e00ff */
[----:B------:R-:W-:-:S04]  /*15210*/  LOP3.LUT R8, R8, 0x3fff, RZ, 0xc0, !PT ;  /* 0x00003fff08087812 */ /* 0x000fc800078ec0ff */
[----:B------:R-:W0:Y:S01]  /*15220*/  S2R R15, SR_TID.X ;  /* 0x00000000000f7919 */ /* 0x000e220000002100 */
[----:B------:R-:W-:Y:S01]  /*15230*/  R2UR UR7, R9 ;  /* 0x00000000090772ca */ /* 0x000fe200000e0000 */
[----:B------:R-:W-:Y:S01]  /*15240*/  IMAD.MOV.U32 R9, RZ, RZ, 0x40000040 ;  /* 0x40000040ff097424 */ /* 0x000fe200078e00ff */
[----:B------:R-:W-:-:S05]  /*15250*/  LOP3.LUT R8, R8, 0x10000, RZ, 0xfc, !PT ;  /* 0x0001000008087812 */ /* 0x000fca00078efcff */
[----:B------:R-:W-:-:S04]  /*15260*/  IMAD R8, R17, 0x600, R8 ;  /* 0x0000060011087824 */ /* 0x000fc800078e0208 */
[C---:B------:R-:W-:Y:S01]  /*15270*/  VIADD R10, R8.reuse, 0x2 ;  /* 0x00000002080a7836 */ /* 0x040fe20000000000 */
[----:B------:R-:W-:-:S13]  /*15280*/  R2UR UR6, R8 ;  /* 0x00000000080672ca */ /* 0x000fda00000e0000 */
[----:B------:R-:W-:Y:S01]  /*15290*/  QGMMA.64x192x32.F32.E4M3.E4M3 R24, R196, gdesc[UR4], R24, gsb0 ;  /* 0x02e00004c4187df3 */ /* 0x000fe20008000818 */
[----:B------:R-:W-:Y:S01]  /*152a0*/  R2UR UR6, R10 ;  /* 0x000000000a0672ca */ /* 0x000fe200000e0000 */
[C---:B------:R-:W-:Y:S01]  /*152b0*/  VIADD R10, R8.reuse, 0x4 ;  /* 0x00000004080a7836 */ /* 0x040fe20000000000 */
[----:B------:R-:W-:Y:S01]  /*152c0*/  R2UR UR7, R11 ;  /* 0x000000000b0772ca */ /* 0x000fe200000e0000 */
[----:B------:R-:W-:Y:S02]  /*152d0*/  IMAD.MOV.U32 R11, RZ, RZ, 0x40000040 ;  /* 0x40000040ff0b7424 */ /* 0x000fe400078e00ff */
[----:B------:R-:W-:Y:S01]  /*152e0*/  VIADD R8, R8, 0x6 ;  /* 0x0000000608087836 */ /* 0x000fe20000000000 */
[----:B0-----:R-:W-:Y:S01]  /*152f0*/  SHF.R.U32.HI R15, RZ, 0x7, R15 ;  /* 0x00000007ff0f7819 */ /* 0x001fe2000001160f */
[----:B------:R-:W-:Y:S02]  /*15300*/  WARPGROUP.DEPBAR.LE gsb0, 0x0 ;  /* 0x00008000000079c5 */ /* 0x000fe40000010000 */
[----:B------:R-:W-:-:S10]  /*15310*/  WARPGROUP.ARRIVE ;  /* 0x00000000000079c5 */ /* 0x000fd40000000000 */
[----:B------:R-:W-:Y:S01]  /*15320*/  QGMMA.64x192x32.F32.E4M3.E4M3 R24, R192, gdesc[UR4], R24, gsb0 ;  /* 0x02e00004c0187df3 */ /* 0x000fe20008000818 */
[----:B------:R-:W-:Y:S02]  /*15330*/  R2UR UR6, R10 ;  /* 0x000000000a0672ca */ /* 0x000fe400000e0000 */
[----:B------:R-:W-:Y:S01]  /*15340*/  R2UR UR7, R11 ;  /* 0x000000000b0772ca */ /* 0x000fe200000e0000 */
[----:B------:R-:W-:Y:S02]  /*15350*/  WARPGROUP.DEPBAR.LE gsb0, 0x0 ;  /* 0x00008000000079c5 */ /* 0x000fe40000010000 */
[----:B------:R-:W-:-:S14]  /*15360*/  WARPGROUP.ARRIVE ;  /* 0x00000000000079c5 */ /* 0x000fdc0000000000 */
[----:B------:R-:W-:Y:S01]  /*15370*/  QGMMA.64x192x32.F32.E4M3.E4M3 R24, R188, gdesc[UR4], R24, gsb0 ;  /* 0x02e00004bc187df3 */ /* 0x000fe20008000818 */
[----:B------:R-:W-:Y:S02]  /*15380*/  R2UR UR6, R8 ;  /* 0x00000000080672ca */ /* 0x000fe400000e0000 */
[----:B------:R-:W-:Y:S02]  /*15390*/  R2UR UR7, R9 ;  /* 0x00000000090772ca */ /* 0x000fe400000e0000 */
[----:B------:R-:W-:Y:S01]  /*153a0*/  IADD3 R8, -R15, 0xb, RZ ;  /* 0x0000000b0f087810 */ /* 0x000fe20007ffe1ff */
[----:B------:R-:W-:Y:S02]  /*153b0*/  WARPGROUP.DEPBAR.LE gsb0, 0x0 ;  /* 0x00008000000079c5 */ /* 0x000fe40000010000 */
[----:B------:R-:W-:-:S12]  /*153c0*/  WARPGROUP.ARRIVE ;  /* 0x00000000000079c5 */ /* 0x000fd80000000000 */
[----:B------:R-:W-:Y:S03]  /*153d0*/  QGMMA.64x192x32.F32.E4M3.E4M3 R24, R184, gdesc[UR4], R24, gsb0 ;  /* 0x02e00004b8187df3 */ /* 0x000fe60008000818 */
[----:B------:R-:W-:Y:S02]  /*153e0*/  WARPGROUP.DEPBAR.LE gsb0, 0x0 ;  /* 0x00008000000079c5 */ /* 0x000fe40000010000 */
[----:B------:R0:W-:Y:S06]  /*153f0*/  BAR.ARV R8, 0x100 ;  /* 0x000400080000751d */ /* 0x0001ec0000002000 */
[----:B------:R-:W-:Y:S05]  /*15400*/  @!P0 BRA `(.L_x_5359) ;  /* 0x0000000000048947 */ /* 0x000fea0003800000 */
[----:B------:R-:W-:Y:S01]  /*15410*/  BPT.TRAP 0x1 ;  /* 0x000000040000795c */ /* 0x000fe20000300000 */
.L_x_5359:
[----:B------:R-:W2:Y:S01]  /*15420*/  LDL R187, [R1] ;  /* 0x0000000001bb7983 */ /* 0x000ea20000100800 */
[----:B0-----:R-:W0:Y:S02]  /*15430*/  LDC R8, c[0x0][0x448] ;  /* 0x00011200ff087b82 */ /* 0x001e240000000800 */
[----:B0-----:R-:W-:-:S13]  /*15440*/  ISETP.NE.AND P1, PT, R8, 0x1, PT ;  /* 0x000000010800780c */ /* 0x001fda0003f25270 */
[----:B------:R-:W0:Y:S08]  /*15450*/  @P1 LDC R9, c[0x0][0x44c] ;  /* 0x00011300ff091b82 */ /* 0x000e300000000800 */
[----:B------:R-:W1:Y:S01]  /*15460*/  @P1 LDC R8, c[0x0][0x450] ;  /* 0x00011400ff081b82 */ /* 0x000e620000000800 */
[----:B------:R-:W-:-:S04]  /*15470*/  IMAD.IADD R11, R227, 0x1, R212 ;  /* 0x00000001e30b7824 */ /* 0x000fc800078e02d4 */
[----:B0-----:R-:W-:-:S05]  /*15480*/  @P1 IMAD.HI.U32 R9, R11, R9, RZ ;  /* 0x000000090b091227 */ /* 0x001fca00078e00ff */
[----:B-1----:R-:W-:Y:S01]  /*15490*/  @P1 SHF.R.U32.HI R11, RZ, R8, R9 ;  /* 0x00000008ff0b1219 */ /* 0x002fe20000011609 */
[----:B------:R-:W-:Y:S02]  /*154a0*/  IMAD R8, R12, 0x8, R16 ;  /* 0x000000080c087824 */ /* 0x000fe400078e0210 */
[----:B------:R-:W-:Y:S02]  /*154b0*/  IMAD.U32 R9, RZ, RZ, UR38 ;  /* 0x00000026ff097e24 */ /* 0x000fe4000f8e00ff */
[----:B------:R-:W-:Y:S01]  /*154c0*/  VIADD R8, R8, 0x2a840 ;  /* 0x0002a84008087836 */ /* 0x000fe20000000000 */
[----:B------:R-:W0:Y:S01]  /*154d0*/  SHFL.IDX PT, R185, R11, RZ, 0x1c1f ;  /* 0x001c1fff0bb97589 */ /* 0x000e2200000e0000 */
[----:B------:R-:W-:-:S03]  /*154e0*/  IMAD.SHL.U32 R10, R4, 0x80, RZ ;  /* 0x00000080040a7824 */ /* 0x000fc600078e00ff */
[----:B------:R-:W-:-:S04]  /*154f0*/  PRMT R8, R9, 0x654, R8 ;  /* 0x0000065409087816 */ /* 0x000fc80000000008 */
[----:B------:R1:W-:Y:S02]  /*15500*/  SYNCS.ARRIVE.TRANS64.RED.A1T0 RZ, [R8+URZ], RZ ;  /* 0x000000ff08ff79a7 */ /* 0x0003e4000810043f */
[----:B-1----:R-:W-:Y:S01]  /*15510*/  IADD3 R8, -R10, 0x1, RZ ;  /* 0x000000010a087810 */ /* 0x002fe20007ffe1ff */
[----:B------:R-:W-:-:S04]  /*15520*/  UMOV UR34, UR30 ;  /* 0x0000001e00227c82 */ /* 0x000fc80008000000 */
[----:B------:R-:W-:Y:S01]  /*15530*/  IMAD R8, R204, -0x2, R8 ;  /* 0xfffffffecc087824 */ /* 0x000fe200078e0208 */
[----:B------:R-:W-:-:S04]  /*15540*/  ULOP3.LUT UR6, URZ, UR34, URZ, 0x33, !UPT ;  /* 0x000000223f067292 */ /* 0x000fc8000f8e333f */
[----:B------:R-:W-:-:S05]  /*15550*/  IADD3 R20, -R202, R8, R203 ;  /* 0x00000008ca147210 */ /* 0x000fca0007ffe1cb */
[C---:B------:R-:W-:Y:S02]  /*15560*/  VIADD R15, R20.reuse, UR33 ;  /* 0x00000021140f7c36 */ /* 0x040fe40008000000 */
[----:B------:R-:W-:Y:S02]  /*15570*/  VIADD R20, R20, UR6 ;  /* 0x0000000614147c36 */ /* 0x000fe40008000000 */
[--C-:B0-----:R-:W-:Y:S02]  /*15580*/  IMAD.IADD R21, R15, 0x1, R185.reuse ;  /* 0x000000010f157824 */ /* 0x101fe400078e02b9 */
[----:B------:R-:W-:Y:S01]  /*15590*/  IMAD.IADD R184, R20, 0x1, R185 ;  /* 0x0000000114b87824 */ /* 0x000fe200078e02b9 */
[----:B--2---:R-:W-:-:S13]  /*155a0*/  LOP3.LUT P3, RZ, R187, 0x4, RZ, 0xc0, !PT ;  /* 0x00000004bbff7812 */ /* 0x004fda000786c0ff */
[----:B------:R-:W-:Y:S05]  /*155b0*/  @!P3 BRA `(.L_x_5360) ;  /* 0x000000000058b947 */ /* 0x000fea0003800000 */
[----:B------:R-:W-:Y:S01]  /*155c0*/  IADD3 R185, -R202, R203, R185 ;  /* 0x000000cbcab97210 */ /* 0x000fe20007ffe1b9 */
[----:B------:R-:W-:Y:S03]  /*155d0*/  BSSY B0, `(.L_x_5361) ;  /* 0x0000010000007945 */ /* 0x000fe60003800000 */
        /* <DEDUP_REMOVED lines=10> */
.L_x_5362:
[----:B------:R-:W-:-:S05]  /*15680*/  IMAD.U32 R186, RZ, RZ, UR29 ;  /* 0x0000001dffba7e24 */ /* 0x000fca000f8e00ff */
[----:B------:R-:W-:-:S13]  /*15690*/  ISETP.NE.AND P1, PT, R186, 0x1, PT ;  /* 0x00000001ba00780c */ /* 0x000fda0003f25270 */
[----:B------:R-:W0:Y:S02]  /*156a0*/  @P1 LDC.64 R8, c[0x0][0x9e8] ;  /* 0x00027a00ff081b82 */ /* 0x000e240000000a00 */
[----:B0-----:R-:W-:-:S05]  /*156b0*/  @P1 IMAD.HI.U32 R8, R185, R8, RZ ;  /* 0x00000008b9081227 */ /* 0x001fca00078e00ff */
[----:B------:R-:W-:-:S07]  /*156c0*/  @P1 SHF.R.U32.HI R185, RZ, R9, R8 ;  /* 0x00000009ffb91219 */ /* 0x000fce0000011608 */
.L_x_5363:
[----:B------:R-:W-:Y:S05]  /*156d0*/  BSYNC B0 ;  /* 0x0000000000007941 */ /* 0x000fea0003800000 */
.L_x_5361:
[----:B------:R-:W-:-:S04]  /*156e0*/  IMAD R185, R185, R186, -R10 ;  /* 0x000000bab9b97224 */ /* 0x000fc800078e0a0a */
[----:B------:R-:W-:-:S05]  /*156f0*/  IMAD R185, R204, -0x2, R185 ;  /* 0xfffffffeccb97824 */ /* 0x000fca00078e02b9 */
[----:B------:R-:W-:Y:S02]  /*15700*/  VIMNMX R184, R184, R185, !PT ;  /* 0x000000b9b8b87248 */ /* 0x000fe40007fe0100 */
[----:B------:R-:W-:-:S07]  /*15710*/  VIADDMNMX R21, R185, R186, R21, PT ;  /* 0x000000bab9157246 */ /* 0x000fce0003800115 */
.L_x_5360:
[----:B------:R-:W-:Y:S01]  /*15720*/  ISETP.GT.AND P5, PT, R4, -0x1, PT ;  /* 0xffffffff0400780c */ /* 0x000fe20003fa4270 */
[----:B------:R-:W0:Y:S03]  /*15730*/  SHFL.IDX PT, R11, R11, 0x1, 0x1c1f ;  /* 0x003c1f000b0b7f89 */ /* 0x000e2600000e0000 */
        /* <DEDUP_REMOVED lines=11> */
[--C-:B0-----:R-:W-:Y:S01]  /*157f0*/  IMAD.IADD R15, R15, 0x1, R11.reuse ;  /* 0x000000010f0f7824 */ /* 0x101fe200078e020b */
        /* <DEDUP_REMOVED lines=99> */
.L_x_5366:
[----:B------:R-:W-:-:S05]  /*15e30*/  IMAD.U32 R21, RZ, RZ, UR29 ;  /* 0x0000001dff157e24 */ /* 0x000fca000f8e00ff */
[----:B------:R-:W-:-:S13]  /*15e40*/  ISETP.NE.AND P1, PT, R21, 0x1, PT ;  /* 0x000000011500780c */ /* 0x000fda0003f25270 */
[----:B------:R-:W0:Y:S02]  /*15e50*/  @P1 LDC.64 R8, c[0x0][0x9e8] ;  /* 0x00027a00ff081b82 */ /* 0x000e240000000a00 */
[----:B0-----:R-:W-:-:S05]  /*15e60*/  @P1 IMAD.HI.U32 R8, R11, R8, RZ ;  /* 0x000000080b081227 */ /* 0x001fca00078e00ff */
[----:B------:R-:W-:-:S07]  /*15e70*/  @P1 SHF.R.U32.HI R11, RZ, R9, R8 ;  /* 0x00000009ff0b1219 */ /* 0x000fce0000011608 */
.L_x_5367:
[----:B------:R-:W-:Y:S05]  /*15e80*/  BSYNC B0 ;  /* 0x0000000000007941 */ /* 0x000fea0003800000 */
.L_x_5365:
[----:B------:R-:W-:-:S04]  /*15e90*/  IMAD R10, R11, R21, -R10 ;  /* 0x000000150b0a7224 */ /* 0x000fc800078e0a0a */
[----:B------:R-:W-:-:S05]  /*15ea0*/  IMAD R10, R204, -0x2, R10 ;  /* 0xfffffffecc0a7824 */ /* 0x000fca00078e020a */
[----:B------:R-:W-:Y:S02]  /*15eb0*/  VIMNMX R20, R20, R10, !PT ;  /* 0x0000000a14147248 */ /* 0x000fe40007fe0100 */
[----:B------:R-:W-:-:S07]  /*15ec0*/  VIADDMNMX R15, R10, R21, R15, PT ;  /* 0x000000150a0f7246 */ /* 0x000fce000380010f */
.L_x_5364:
[----:B------:R-:W-:Y:S02]  /*15ed0*/  FMNMX.FTZ R8, R120, R3, !PT ;  /* 0x0000000378087209 */ /* 0x000fe40007810000 */
[----:B------:R-:W-:Y:S02]  /*15ee0*/  ISETP.GT.AND P1, PT, R20, 0x1, P5 ;  /* 0x000000011400780c */ /* 0x000fe40002f24270 */
[----:B------:R-:W-:Y:S02]  /*15ef0*/  FMNMX.FTZ R8, R121, R8, !PT ;  /* 0x0000000879087209 */ /* 0x000fe40007810000 */
[----:B------:R-:W-:Y:S02]  /*15f00*/  LOP3.LUT R187, R187, 0xbfffffff, RZ, 0xc0, !PT ;  /* 0xbfffffffbbbb7812 */ /* 0x000fe400078ec0ff */
[----:B------:R-:W-:Y:S02]  /*15f10*/  FMNMX.FTZ R8, R124, R8, !PT ;  /* 0x000000087c087209 */ /* 0x000fe40007810000 */
[----:B------:R-:W-:-:S02]  /*15f20*/  ISETP.LT.OR P1, PT, R15, 0x2, P1 ;  /* 0x000000020f00780c */ /* 0x000fc40000f21670 */
[----:B------:R-:W-:Y:S02]  /*15f30*/  FMNMX.FTZ R8, R125, R8, !PT ;  /* 0x000000087d087209 */ /* 0x000fe40007810000 */
[----:B------:R-:W-:Y:S02]  /*15f40*/  ISETP.GT.AND P2, PT, R20, 0x8, P5 ;  /* 0x000000081400780c */ /* 0x000fe40002f44270 */
[----:B------:R-:W-:Y:S02]  /*15f50*/  FMNMX.FTZ R8, R128, R8, !PT ;  /* 0x0000000880087209 */ /* 0x000fe40007810000 */
[----:B------:R-:W-:Y:S02]  /*15f60*/  @P0 LOP3.LUT R187, R187, 0x40000000, RZ, 0xfc, !PT ;  /* 0x40000000bbbb0812 */ /* 0x000fe400078efcff */
[----:B------:R-:W-:Y:S02]  /*15f70*/  FMNMX.FTZ R8, R129, R8, !PT ;  /* 0x0000000881087209 */ /* 0x000fe40007810000 */
[----:B------:R-:W-:-:S02]  /*15f80*/  FSEL R123, R123, -INF , !P1 ;  /* 0xff8000007b7b7808 */ /* 0x000fc40004800000 */
[----:B------:R-:W-:Y:S02]  /*15f90*/  FMNMX.FTZ R8, R132, R8, !PT ;  /* 0x0000000884087209 */ /* 0x000fe40007810000 */
[C---:B------:R-:W-:Y:S02]  /*15fa0*/  ISETP.GT.AND P0, PT, R20.reuse, RZ, P5 ;  /* 0x000000ff1400720c */ /* 0x040fe40002f04270 */
[----:B------:R-:W-:Y:S02]  /*15fb0*/  FMNMX.FTZ R8, R133, R8, !PT ;  /* 0x0000000885087209 */ /* 0x000fe40007810000 */
[----:B------:R-:W-:Y:S02]  /*15fc0*/  ISETP.GT.AND P1, PT, R20, 0x9, P5 ;  /* 0x000000091400780c */ /* 0x000fe40002f24270 */
[----:B------:R-:W-:Y:S02]  /*15fd0*/  FMNMX.FTZ R8, R136, R8, !PT ;  /* 0x0000000888087209 */ /* 0x000fe40007810000 */
[----:B------:R-:W-:-:S02]  /*15fe0*/  ISETP.LT.OR P2, PT, R15, 0x9, P2 ;  /* 0x000000090f00780c */ /* 0x000fc40001741670 */
[----:B------:R-:W-:Y:S02]  /*15ff0*/  FMNMX.FTZ R8, R137, R8, !PT ;  /* 0x0000000889087209 */ /* 0x000fe40007810000 */
[C---:B------:R-:W-:Y:S02]  /*16000*/  ISETP.LT.OR P0, PT, R15.reuse, 0x1, P0 ;  /* 0x000000010f00780c */ /* 0x040fe40000701670 */
        /* <DEDUP_REMOVED lines=9> */
[----:B------:R-:W-:-:S02]  /*160a0*/  FSEL R127, R127, -INF , !P1 ;  /* 0xff8000007f7f7808 */ /* 0x000fc40004800000 */
[----:B------:R-:W-:Y:S02]  /*160b0*/  FMNMX.FTZ R8, R149, R8, !PT ;  /* 0x0000000895087209 */ /* 0x000fe40007810000 */
[----:B------:R-:W-:Y:S02]  /*160c0*/  ISETP.GT.AND P1, PT, R20, 0x11, P5 ;  /* 0x000000111400780c */ /* 0x000fe40002f24270 */
[----:B------:R-:W-:Y:S02]  /*160d0*/  FMNMX.FTZ R8, R152, R8, !PT ;  /* 0x0000000898087209 */ /* 0x000fe40007810000 */
[----:B------:R-:W-:Y:S02]  /*160e0*/  ISETP.LT.OR P2, PT, R15, 0x11, P2 ;  /* 0x000000110f00780c */ /* 0x000fe40001741670 */
[----:B------:R-:W-:Y:S02]  /*160f0*/  FMNMX.FTZ R8, R153, R8, !PT ;  /* 0x0000000899087209 */ /* 0x000fe40007810000 */
[----:B------:R-:W-:-:S02]  /*16100*/  FMNMX.FTZ R10, R122, R0, !PT ;  /* 0x000000007a0a7209 */ /* 0x000fc40007810000 */
[----:B------:R-:W-:Y:S02]  /*16110*/  FMNMX.FTZ R8, R156, R8, !PT ;  /* 0x000000089c087209 */ /* 0x000fe40007810000 */
[----:B------:R-:W-:Y:S02]  /*16120*/  ISETP.LT.OR P1, PT, R15, 0x12, P1 ;  /* 0x000000120f00780c */ /* 0x000fe40000f21670 */
[----:B------:R-:W-:Y:S02]  /*16130*/  FMNMX.FTZ R8, R157, R8, !PT ;  /* 0x000000089d087209 */ /* 0x000fe40007810000 */
[----:B------:R-:W-:Y:S02]  /*16140*/  FSEL R130, R130, -INF , !P2 ;  /* 0xff80000082827808 */ /* 0x000fe40005000000 */
[----:B------:R-:W-:Y:S02]  /*16150*/  FMNMX.FTZ R8, R160, R8, !PT ;  /* 0x00000008a0087209 */ /* 0x000fe40007810000 */
[----:B------:R-:W-:-:S02]  /*16160*/  ISETP.GT.AND P2, PT, R20, 0x18, P5 ;  /* 0x000000181400780c */ /* 0x000fc40002f44270 */
[----:B------:R-:W-:Y:S02]  /*16170*/  FMNMX.FTZ R8, R161, R8, !PT ;  /* 0x00000008a1087209 */ /* 0x000fe40007810000 */
[----:B------:R-:W-:Y:S02]  /*16180*/  FMNMX.FTZ R10, R123, R10, !PT ;  /* 0x0000000a7b0a7209 */ /* 0x000fe40007810000 */
[----:B------:R-:W-:Y:S02]  /*16190*/  FMNMX.FTZ R8, R164, R8, !PT ;  /* 0x00000008a4087209 */ /* 0x000fe40007810000 */
[----:B------:R-:W-:Y:S02]  /*161a0*/  FSEL R131, R131, -INF , !P1 ;  /* 0xff80000083837808 */ /* 0x000fe40004800000 */
[----:B------:R-:W-:Y:S02]  /*161b0*/  FMNMX.FTZ R8, R165, R8, !PT ;  /* 0x00000008a5087209 */ /* 0x000fe40007810000 */
[----:B------:R-:W-:-:S02]  /*161c0*/  ISETP.GT.AND P1, PT, R20, 0x19, P5 ;  /* 0x000000191400780c */ /* 0x000fc40002f24270 */
[----:B------:R-:W-:Y:S02]  /*161d0*/  FMNMX.FTZ R8, R168, R8, !PT ;  /* 0x00000008a8087209 */ /* 0x000fe40007810000 */
[----:B------:R-:W-:Y:S02]  /*161e0*/  ISETP.LT.OR P2, PT, R15, 0x19, P2 ;  /* 0x000000190f00780c */ /* 0x000fe40001741670 */
[----:B------:R-:W-:Y:S02]  /*161f0*/  FMNMX.FTZ R8, R169, R8, !PT ;  /* 0x00000008a9087209 */ /* 0x000fe40007810000 */
[----:B------:R-:W-:Y:S02]  /*16200*/  FMNMX.FTZ R10, R126, R10, !PT ;  /* 0x0000000a7e0a7209 */ /* 0x000fe40007810000 */
[----:B------:R-:W-:Y:S02]  /*16210*/  FMNMX.FTZ R8, R172, R8, !PT ;  /* 0x00000008ac087209 */ /* 0x000fe40007810000 */
[----:B------:R-:W-:-:S02]  /*16220*/  ISETP.LT.OR P1, PT, R15, 0x1a, P1 ;  /* 0x0000001a0f00780c */ /* 0x000fc40000f21670 */
[----:B------:R-:W-:Y:S02]  /*16230*/  FMNMX.FTZ R8, R173, R8, !PT ;  /* 0x00000008ad087209 */ /* 0x000fe40007810000 */
[----:B------:R-:W-:Y:S02]  /*16240*/  FSEL R134, R134, -INF , !P2 ;  /* 0xff80000086867808 */ /* 0x000fe40005000000 */
[----:B------:R-:W-:Y:S02]  /*16250*/  FMNMX.FTZ R8, R176, R8, !PT ;  /* 0x00000008b0087209 */ /* 0x000fe40007810000 */
[----:B------:R-:W-:Y:S02]  /*16260*/  ISETP.GT.AND P2, PT, R20, 0x20, P5 ;  /* 0x000000201400780c */ /* 0x000fe40002f44270 */
[----:B------:R-:W-:Y:S02]  /*16270*/  FMNMX.FTZ R8, R177, R8, !PT ;  /* 0x00000008b1087209 */ /* 0x000fe40007810000 */
[----:B------:R-:W-:-:S02]  /*16280*/  FMNMX.FTZ R10, R127, R10, !PT ;  /* 0x0000000a7f0a7209 */ /* 0x000fc40007810000 */
[----:B------:R-:W-:Y:S02]  /*16290*/  FMNMX.FTZ R8, R180, R8, !PT ;  /* 0x00000008b4087209 */ /* 0x000fe40007810000 */
[----:B------:R-:W-:Y:S02]  /*162a0*/  FSEL R135, R135, -INF , !P1 ;  /* 0xff80000087877808 */ /* 0x000fe40004800000 */
[----:B------:R-:W-:Y:S02]  /*162b0*/  ISETP.GT.AND P1, PT, R20, 0x21, P5 ;  /* 0x000000211400780c */ /* 0x000fe40002f24270 */
[----:B------:R-:W-:Y:S02]  /*162c0*/  ISETP.LT.OR P2, PT, R15, 0x21, P2 ;  /* 0x000000210f00780c */ /* 0x000fe40001741670 */
[----:B------:R-:W-:Y:S02]  /*162d0*/  FMNMX.FTZ R10, R130, R10, !PT ;  /* 0x0000000a820a7209 */ /* 0x000fe40007810000 */
[----:B------:R-:W-:-:S02]  /*162e0*/  FMNMX.FTZ R8, R181, R8, !PT ;  /* 0x00000008b5087209 */ /* 0x000fc40007810000 */
[----:B------:R-:W-:Y:S02]  /*162f0*/  ISETP.LT.OR P1, PT, R15, 0x22, P1 ;  /* 0x000000220f00780c */ /* 0x000fe40000f21670 */
[----:B------:R-:W-:Y:S01]  /*16300*/  FSEL R138, R138, -INF , !P2 ;  /* 0xff8000008a8a7808 */ /* 0x000fe20005000000 */
[----:B------:R-:W0:Y:S01]  /*16310*/  SHFL.BFLY PT, R9, R8, 0x2, 0x1f ;  /* 0x0c401f0008097f89 */ /* 0x000e2200000e0000 */
[----:B------:R-:W-:Y:S02]  /*16320*/  FMNMX.FTZ R10, R131, R10, !PT ;  /* 0x0000000a830a7209 */ /* 0x000fe40007810000 */
[----:B------:R-:W-:Y:S02]  /*16330*/  ISETP.GT.AND P2, PT, R20, 0x28, P5 ;  /* 0x000000281400780c */ /* 0x000fe40002f44270 */
[----:B------:R-:W-:Y:S02]  /*16340*/  FSEL R139, R139, -INF , !P1 ;  /* 0xff8000008b8b7808 */ /* 0x000fe40004800000 */
[----:B------:R-:W-:-:S02]  /*16350*/  FMNMX.FTZ R10, R134, R10, !PT ;  /* 0x0000000a860a7209 */ /* 0x000fc40007810000 */
[----:B------:R-:W-:Y:S02]  /*16360*/  ISETP.GT.AND P1, PT, R20, 0x29, P5 ;  /* 0x000000291400780c */ /* 0x000fe40002f24270 */
[----:B------:R-:W-:Y:S02]  /*16370*/  ISETP.LT.OR P2, PT, R15, 0x29, P2 ;  /* 0x000000290f00780c */ /* 0x000fe40001741670 */
[----:B------:R-:W-:Y:S02]  /*16380*/  FMNMX.FTZ R10, R135, R10, !PT ;  /* 0x0000000a870a7209 */ /* 0x000fe40007810000 */
[----:B------:R-:W-:Y:S02]  /*16390*/  ISETP.LT.OR P1, PT, R15, 0x2a, P1 ;  /* 0x0000002a0f00780c */ /* 0x000fe40000f21670 */
[----:B------:R-:W-:Y:S02]  /*163a0*/  FSEL R142, R142, -INF , !P2 ;  /* 0xff8000008e8e7808 */ /* 0x000fe40005000000 */
[----:B------:R-:W-:-:S02]  /*163b0*/  ISETP.GT.AND P2, PT, R20, 0x30, P5 ;  /* 0x000000301400780c */ /* 0x000fc40002f44270 */
[----:B------:R-:W-:Y:S02]  /*163c0*/  FMNMX.FTZ R10, R138, R10, !PT ;  /* 0x0000000a8a0a7209 */ /* 0x000fe40007810000 */
[----:B------:R-:W-:Y:S02]  /*163d0*/  FSEL R143, R143, -INF , !P1 ;  /* 0xff8000008f8f7808 */ /* 0x000fe40004800000 */
[----:B------:R-:W-:Y:S02]  /*163e0*/  ISETP.GT.AND P1, PT, R20, 0x31, P5 ;  /* 0x000000311400780c */ /* 0x000fe40002f24270 */
[----:B------:R-:W-:Y:S02]  /*163f0*/  ISETP.LT.OR P2, PT, R15, 0x31, P2 ;  /* 0x000000310f00780c */ /* 0x000fe40001741670 */
[----:B------:R-:W-:Y:S02]  /*16400*/  FMNMX.FTZ R10, R139, R10, !PT ;  /* 0x0000000a8b0a7209 */ /* 0x000fe40007810000 */
[----:B------:R-:W-:-:S02]  /*16410*/  ISETP.LT.OR P1, PT, R15, 0x32, P1 ;  /* 0x000000320f00780c */ /* 0x000fc40000f21670 */
[----:B------:R-:W-:Y:S02]  /*16420*/  FSEL R146, R146, -INF , !P2 ;  /* 0xff80000092927808 */ /* 0x000fe40005000000 */
[----:B------:R-:W-:Y:S02]  /*16430*/  ISETP.GT.AND P2, PT, R20, 0x38, P5 ;  /* 0x000000381400780c */ /* 0x000fe40002f44270 */
[----:B------:R-:W-:Y:S02]  /*16440*/  FMNMX.FTZ R10, R142, R10, !PT ;  /* 0x0000000a8e0a7209 */ /* 0x000fe40007810000 */
[----:B------:R-:W-:Y:S02]  /*16450*/  FSEL R147, R147, -INF , !P1 ;  /* 0xff80000093937808 */ /* 0x000fe40004800000 */
[----:B------:R-:W-:Y:S02]  /*16460*/  ISETP.GT.AND P1, PT, R20, 0x39, P5 ;  /* 0x000000391400780c */ /* 0x000fe40002f24270 */
[----:B------:R-:W-:-:S02]  /*16470*/  ISETP.LT.OR P2, PT, R15, 0x39, P2 ;  /* 0x000000390f00780c */ /* 0x000fc40001741670 */
[----:B------:R-:W-:Y:S02]  /*16480*/  FMNMX.FTZ R10, R143, R10, !PT ;  /* 0x0000000a8f0a7209 */ /* 0x000fe40007810000 */
[----:B------:R-:W-:Y:S02]  /*16490*/  ISETP.LT.OR P1, PT, R15, 0x3a, P1 ;  /* 0x0000003a0f00780c */ /* 0x000fe40000f21670 */
[----:B------:R-:W-:Y:S02]  /*164a0*/  FSEL R150, R150, -INF , !P2 ;  /* 0xff80000096967808 */ /* 0x000fe40005000000 */
[----:B0-----:R-:W-:Y:S02]  /*164b0*/  FMNMX.FTZ R8, R8, R9, !PT ;  /* 0x0000000908087209 */ /* 0x001fe40007810000 */
[----:B------:R-:W-:Y:S02]  /*164c0*/  ISETP.GT.AND P2, PT, R20, 0x40, P5 ;  /* 0x000000401400780c */ /* 0x000fe40002f44270 */
[----:B------:R-:W-:Y:S01]  /*164d0*/  FMNMX.FTZ R10, R146, R10, !PT ;  /* 0x0000000a920a7209 */ /* 0x000fe20007810000 */
[----:B------:R-:W0:Y:S01]  /*164e0*/  SHFL.BFLY PT, R9, R8, 0x1, 0x1f ;  /* 0x0c201f0008097f89 */ /* 0x000e2200000e0000 */
[----:B------:R-:W-:-:S02]  /*164f0*/  FSEL R151, R151, -INF , !P1 ;  /* 0xff80000097977808 */ /* 0x000fc40004800000 */
[----:B------:R-:W-:Y:S02]  /*16500*/  ISETP.GT.AND P1, PT, R20, 0x41, P5 ;  /* 0x000000411400780c */ /* 0x000fe40002f24270 */
[----:B------:R-:W-:Y:S02]  /*16510*/  ISETP.LT.OR P2, PT, R15, 0x41, P2 ;  /* 0x000000410f00780c */ /* 0x000fe40001741670 */
[----:B------:R-:W-:Y:S02]  /*16520*/  FMNMX.FTZ R10, R147, R10, !PT ;  /* 0x0000000a930a7209 */ /* 0x000fe40007810000 */
[----:B------:R-:W-:Y:S02]  /*16530*/  ISETP.LT.OR P1, PT, R15, 0x42, P1 ;  /* 0x000000420f00780c */ /* 0x000fe40000f21670 */
[----:B------:R-:W-:Y:S02]  /*16540*/  FSEL R154, R154, -INF , !P2 ;  /* 0xff8000009a9a7808 */ /* 0x000fe40005000000 */
[----:B------:R-:W-:-:S02]  /*16550*/  FMNMX.FTZ R10, R150, R10, !PT ;  /* 0x0000000a960a7209 */ /* 0x000fc40007810000 */
[C---:B------:R-:W-:Y:S02]  /*16560*/  ISETP.GT.AND P2, PT, R20.reuse, 0x48, P5 ;  /* 0x000000481400780c */ /* 0x040fe40002f44270 */
[----:B------:R-:W-:Y:S02]  /*16570*/  FSEL R155, R155, -INF , !P1 ;  /* 0xff8000009b9b7808 */ /* 0x000fe40004800000 */
[----:B------:R-:W-:Y:S02]  /*16580*/  FMNMX.FTZ R10, R151, R10, !PT ;  /* 0x0000000a970a7209 */ /* 0x000fe40007810000 */
[C---:B------:R-:W-:Y:S02]  /*16590*/  ISETP.GT.AND P1, PT, R20.reuse, 0x49, P5 ;  /* 0x000000491400780c */ /* 0x040fe40002f24270 */
[----:B------:R-:W-:Y:S02]  /*165a0*/  ISETP.LT.OR P2, PT, R15, 0x49, P2 ;  /* 0x000000490f00780c */ /* 0x000fe40001741670 */
[----:B------:R-:W-:-:S02]  /*165b0*/  ISETP.GT.AND P4, PT, R20, 0x68, P5 ;  /* 0x000000681400780c */ /* 0x000fc40002f84270 */
[----:B------:R-:W-:Y:S02]  /*165c0*/  FMNMX.FTZ R10, R154, R10, !PT ;  /* 0x0000000a9a0a7209 */ /* 0x000fe40007810000 */
[C---:B------:R-:W-:Y:S02]  /*165d0*/  ISETP.LT.OR P1, PT, R15.reuse, 0x4a, P1 ;  /* 0x0000004a0f00780c */ /* 0x040fe40000f21670 */
[----:B------:R-:W-:Y:S02]  /*165e0*/  FSEL R158, R158, -INF , !P2 ;  /* 0xff8000009e9e7808 */ /* 0x000fe40005000000 */
[----:B------:R-:W-:Y:S02]  /*165f0*/  ISETP.LT.OR P4, PT, R15, 0x69, P4 ;  /* 0x000000690f00780c */ /* 0x000fe40002781670 */
[----:B------:R-:W-:Y:S02]  /*16600*/  ISETP.GT.AND P2, PT, R20, 0x50, P5 ;  /* 0x000000501400780c */ /* 0x000fe40002f44270 */
[----:B------:R-:W-:-:S02]  /*16610*/  FMNMX.FTZ R10, R155, R10, !PT ;  /* 0x0000000a9b0a7209 */ /* 0x000fc40007810000 */
[----:B------:R-:W-:Y:S02]  /*16620*/  FSEL R159, R159, -INF , !P1 ;  /* 0xff8000009f9f7808 */ /* 0x000fe40004800000 */
[----:B------:R-:W-:Y:S02]  /*16630*/  ISETP.GT.AND P1, PT, R20, 0x51, P5 ;  /* 0x000000511400780c */ /* 0x000fe40002f24270 */
[C---:B------:R-:W-:Y:S02]  /*16640*/  ISETP.LT.OR P2, PT, R15.reuse, 0x51, P2 ;  /* 0x000000510f00780c */ /* 0x040fe40001741670 */
[----:B------:R-:W-:Y:S02]  /*16650*/  FMNMX.FTZ R10, R158, R10, !PT ;  /* 0x0000000a9e0a7209 */ /* 0x000fe40007810000 */
[----:B------:R-:W-:Y:S02]  /*16660*/  ISETP.LT.OR P1, PT, R15, 0x52, P1 ;  /* 0x000000520f00780c */ /* 0x000fe40000f21670 */
[----:B------:R-:W-:-:S02]  /*16670*/  FSEL R162, R162, -INF , !P2 ;  /* 0xff800000a2a27808 */ /* 0x000fc40005000000 */
[----:B------:R-:W-:Y:S02]  /*16680*/  LOP3.LUT R187, R187, 0xfffffffd, RZ, 0xc0, !PT ;  /* 0xfffffffdbbbb7812 */ /* 0x000fe400078ec0ff */
[C---:B------:R-:W-:Y:S02]  /*16690*/  ISETP.GT.AND P2, PT, R20.reuse, 0x58, P5 ;  /* 0x000000581400780c */ /* 0x040fe40002f44270 */
[----:B------:R-:W-:Y:S02]  /*166a0*/  ISETP.GT.AND P6, PT, R20, 0x69, P5 ;  /* 0x000000691400780c */ /* 0x000fe40002fc4270 */
[----:B0-----:R-:W-:Y:S02]  /*166b0*/  FMNMX.FTZ R8, R8, R9, !PT ;  /* 0x0000000908087209 */ /* 0x001fe40007810000 */
[----:B------:R-:W-:Y:S02]  /*166c0*/  FMNMX.FTZ R10, R159, R10, !PT ;  /* 0x0000000a9f0a7209 */ /* 0x000fe40007810000 */
[----:B------:R-:W-:-:S02]  /*166d0*/  FSEL R163, R163, -INF , !P1 ;  /* 0xff800000a3a37808 */ /* 0x000fc40004800000 */
[----:B------:R-:W-:Y:S02]  /*166e0*/  @P4 LOP3.LUT R187, R187, 0x2, RZ, 0xfc, !PT ;  /* 0x00000002bbbb4812 */ /* 0x000fe400078efcff */
[----:B------:R-:W-:Y:S02]  /*166f0*/  ISETP.GT.AND P1, PT, R20, 0x59, P5 ;  /* 0x000000591400780c */ /* 0x000fe40002f24270 */
[C---:B------:R-:W-:Y:S01]  /*16700*/  ISETP.LT.OR P2, PT, R15.reuse, 0x59, P2 ;  /* 0x000000590f00780c */ /* 0x040fe20001741670 */
[----:B------:R-:W-:Y:S01]  /*16710*/  STL [R1], R187 ;  /* 0x000000bb01007387 */ /* 0x000fe20000100800 */
[----:B------:R-:W-:Y:S02]  /*16720*/  ISETP.LT.OR P4, PT, R15, 0x6a, P6 ;  /* 0x0000006a0f00780c */ /* 0x000fe40003781670 */
[----:B------:R-:W-:Y:S02]  /*16730*/  FSETP.NEU.FTZ.AND P6, PT, R8, -INF , PT ;  /* 0xff8000000800780b */ /* 0x000fe40003fdd000 */
[----:B------:R-:W-:-:S02]  /*16740*/  FMNMX.FTZ R10, R162, R10, !PT ;  /* 0x0000000aa20a7209 */ /* 0x000fc40007810000 */
[----:B------:R-:W-:Y:S02]  /*16750*/  ISETP.LT.OR P1, PT, R15, 0x5a, P1 ;  /* 0x0000005a0f00780c */ /* 0x000fe40000f21670 */
[----:B------:R-:W-:Y:S02]  /*16760*/  FSEL R166, R166, -INF , !P2 ;  /* 0xff800000a6a67808 */ /* 0x000fe40005000000 */
[----:B------:R-:W-:Y:S02]  /*16770*/  ISETP.GT.AND P2, PT, R20, 0x60, P5 ;  /* 0x000000601400780c */ /* 0x000fe40002f44270 */
[----:B------:R-:W-:Y:S02]  /*16780*/  FSEL R9, R8, RZ, P6 ;  /* 0x000000ff08097208 */ /* 0x000fe40003000000 */
[----:B------:R-:W-:Y:S02]  /*16790*/  FMNMX.FTZ R10, R163, R10, !PT ;  /* 0x0000000aa30a7209 */ /* 0x000fe40007810000 */
[----:B------:R-:W-:Y:S01]  /*167a0*/  FSEL R167, R167, -INF , !P1 ;  /* 0xff800000a7a77808 */ /* 0x000fe20004800000 */
[----:B------:R-:W-:-:S01]  /*167b0*/  FADD.FTZ R3, -R9, R3 ;  /* 0x0000000309037221 */ /* 0x000fc20000010100 */
[----:B------:R-:W-:Y:S01]  /*167c0*/  ISETP.GT.AND P1, PT, R20, 0x61, P5 ;  /* 0x000000611400780c */ /* 0x000fe20002f24270 */
[----:B------:R-:W-:-:S01]  /*167d0*/  FFMA.FTZ R9, R2, R8, -8 ;  /* 0xc100000002097423 */ /* 0x000fc20000010008 */
[----:B------:R-:W-:Y:S01]  /*167e0*/  ISETP.LT.OR P2, PT, R15, 0x61, P2 ;  /* 0x000000610f00780c */ /* 0x000fe20001741670 */
[----:B------:R-:W-:Y:S01]  /*167f0*/  FMUL.FTZ R3, R2, R3 ;  /* 0x0000000302037220 */ /* 0x000fe20000410000 */
[----:B------:R-:W-:-:S02]  /*16800*/  FMNMX.FTZ R10, R166, R10, !PT ;  /* 0x0000000aa60a7209 */ /* 0x000fc40007810000 */
[----:B------:R-:W-:Y:S02]  /*16810*/  ISETP.LT.OR P1, PT, R15, 0x62, P1 ;  /* 0x000000620f00780c */ /* 0x000fe40000f21670 */
[----:B------:R-:W-:Y:S01]  /*16820*/  FSEL R170, R170, -INF , !P2 ;  /* 0xff800000aaaa7808 */ /* 0x000fe20005000000 */
[----:B------:R-:W-:Y:S01]  /*16830*/  MUFU.EX2 R3, R3 ;  /* 0x0000000300037308 */ /* 0x000fe20000000800 */
[----:B------:R-:W-:Y:S02]  /*16840*/  FMNMX.FTZ R10, R167, R10, !PT ;  /* 0x0000000aa70a7209 */ /* 0x000fe40007810000 */
[----:B------:R-:W-:Y:S02]  /*16850*/  FSEL R9, R9, RZ, P6 ;  /* 0x000000ff09097208 */ /* 0x000fe40003000000 */
[----:B------:R-:W-:Y:S02]  /*16860*/  FSEL R171, R171, -INF , !P1 ;  /* 0xff800000abab7808 */ /* 0x000fe40004800000 */
[----:B------:R-:W-:Y:S01]  /*16870*/  LOP3.LUT P6, RZ, R187, 0x2, RZ, 0xc0, !PT ;  /* 0x00000002bbff7812 */ /* 0x000fe200078cc0ff */
[----:B------:R-:W-:-:S01]  /*16880*/  FFMA.FTZ R120, R2, R120, -R9 ;  /* 0x0000007802787223 */ /* 0x000fc20000010809 */
[----:B------:R-:W-:Y:S01]  /*16890*/  FMNMX.FTZ R10, R170, R10, !PT ;  /* 0x0000000aaa0a7209 */ /* 0x000fe20007810000 */
[----:B------:R-:W-:-:S01]  /*168a0*/  FFMA.FTZ R121, R2, R121, -R9 ;  /* 0x0000007902797223 */ /* 0x000fc20000010809 */
[----:B------:R-:W-:Y:S01]  /*168b0*/  ISETP.GT.AND P3, PT, R20, 0x70, P5 ;  /* 0x000000701400780c */ /* 0x000fe20002f64270 */
[----:B------:R-:W-:-:S01]  /*168c0*/  FFMA.FTZ R124, R2, R124, -R9 ;  /* 0x0000007c027c7223 */ /* 0x000fc20000010809 */
[----:B------:R-:W-:Y:S01]  /*168d0*/  FSEL R174, R174, -INF , !P6 ;  /* 0xff800000aeae7808 */ /* 0x000fe20007000000 */
[----:B------:R-:W0:Y:S01]  /*168e0*/  MUFU.EX2 R120, R120 ;  /* 0x0000007800787308 */ /* 0x000e220000000800 */
[----:B------:R-:W-:Y:S01]  /*168f0*/  FMNMX.FTZ R10, R171, R10, !PT ;  /* 0x0000000aab0a7209 */ /* 0x000fe20007810000 */
[--C-:B------:R-:W-:Y:S01]  /*16900*/  FFMA.FTZ R125, R2, R125, -R9.reuse ;  /* 0x0000007d027d7223 */ /* 0x100fe20000010809 */
[----:B------:R-:W-:Y:S01]  /*16910*/  ISETP.GT.AND P2, PT, R20, 0x71, P5 ;  /* 0x000000711400780c */ /* 0x000fe20002f44270 */
[C-C-:B------:R-:W-:Y:S01]  /*16920*/  FFMA.FTZ R128, R2.reuse, R128, -R9.reuse ;  /* 0x0000008002807223 */ /* 0x140fe20000010809 */
[----:B------:R-:W-:Y:S01]  /*16930*/  ISETP.LT.OR P3, PT, R15, 0x71, P3 ;  /* 0x000000710f00780c */ /* 0x000fe20001f61670 */
[--C-:B------:R-:W-:Y:S01]  /*16940*/  FFMA.FTZ R129, R2, R129, -R9.reuse ;  /* 0x0000008102817223 */ /* 0x100fe20000010809 */
[----:B------:R-:W-:Y:S01]  /*16950*/  FSEL R175, R175, -INF , !P4 ;  /* 0xff800000afaf7808 */ /* 0x000fe20006000000 */
[----:B------:R-:W1:Y:S01]  /*16960*/  MUFU.EX2 R121, R121 ;  /* 0x0000007900797308 */ /* 0x000e620000000800 */
[----:B------:R-:W-:Y:S01]  /*16970*/  FMNMX.FTZ R10, R174, R10, !PT ;  /* 0x0000000aae0a7209 */ /* 0x000fe20007810000 */
[--C-:B------:R-:W-:Y:S01]  /*16980*/  FFMA.FTZ R132, R2, R132, -R9.reuse ;  /* 0x0000008402847223 */ /* 0x100fe20000010809 */
[----:B------:R-:W-:Y:S01]  /*16990*/  ISETP.GT.AND P1, PT, R20, 0x78, P5 ;  /* 0x000000781400780c */ /* 0x000fe20002f24270 */
[C-C-:B------:R-:W-:Y:S01]  /*169a0*/  FFMA.FTZ R133, R2.reuse, R133, -R9.reuse ;  /* 0x0000008502857223 */ /* 0x140fe20000010809 */
[----:B------:R-:W-:Y:S01]  /*169b0*/  ISETP.LT.OR P2, PT, R15, 0x72, P2 ;  /* 0x000000720f00780c */ /* 0x000fe20001741670 */
[--C-:B------:R-:W-:Y:S01]  /*169c0*/  FFMA.FTZ R136, R2, R136, -R9.reuse ;  /* 0x0000008802887223 */ /* 0x100fe20000010809 */
[----:B------:R-:W-:Y:S01]  /*169d0*/  FSEL R178, R178, -INF , !P3 ;  /* 0xff800000b2b27808 */ /* 0x000fe20005800000 */
[----:B------:R-:W-:Y:S01]  /*169e0*/  MUFU.EX2 R124, R124 ;  /* 0x0000007c007c7308 */ /* 0x000fe20000000800 */
[----:B------:R-:W-:Y:S01]  /*169f0*/  FMNMX.FTZ R10, R175, R10, !PT ;  /* 0x0000000aaf0a7209 */ /* 0x000fe20007810000 */
[----:B0-----:R-:W-:Y:S01]  /*16a00*/  FFMA.FTZ R6, R3, R6, R120 ;  /* 0x0000000603067223 */ /* 0x001fe20000010078 */
[----:B------:R-:W-:Y:S01]  /*16a10*/  ISETP.GT.AND P5, PT, R20, 0x79, P5 ;  /* 0x000000791400780c */ /* 0x000fe20002fa4270 */
[C-C-:B------:R-:W-:Y:S01]  /*16a20*/  FFMA.FTZ R137, R2.reuse, R137, -R9.reuse ;  /* 0x0000008902897223 */ /* 0x140fe20000010809 */
[----:B------:R-:W-:Y:S01]  /*16a30*/  ISETP.LT.OR P1, PT, R15, 0x79, P1 ;  /* 0x000000790f00780c */ /* 0x000fe20000f21670 */
[--C-:B------:R-:W-:Y:S01]  /*16a40*/  FFMA.FTZ R140, R2, R140, -R9.reuse ;  /* 0x0000008c028c7223 */ /* 0x100fe20000010809 */
[----:B------:R-:W-:Y:S01]  /*16a50*/  FSEL R179, R179, -INF , !P2 ;  /* 0xff800000b3b37808 */ /* 0x000fe20005000000 */
[----:B------:R-:W-:Y:S01]  /*16a60*/  MUFU.EX2 R125, R125 ;  /* 0x0000007d007d7308 */ /* 0x000fe20000000800 */
[----:B------:R-:W-:Y:S01]  /*16a70*/  FMNMX.FTZ R10, R178, R10, !PT ;  /* 0x0000000ab20a7209 */ /* 0x000fe20007810000 */
[----:B-1----:R-:W-:Y:S01]  /*16a80*/  FADD.FTZ R6, R121, R6 ;  /* 0x0000000679067221 */ /* 0x002fe20000010000 */
[----:B------:R-:W-:Y:S01]  /*16a90*/  ISETP.LT.OR P5, PT, R15, 0x7a, P5 ;  /* 0x0000007a0f00780c */ /* 0x000fe20002fa1670 */
[--C-:B------:R-:W-:Y:S01]  /*16aa0*/  FFMA.FTZ R141, R2, R141, -R9.reuse ;  /* 0x0000008d028d7223 */ /* 0x100fe20000010809 */
[----:B------:R-:W-:Y:S01]  /*16ab0*/  FSEL R182, R182, -INF , !P1 ;  /* 0xff800000b6b67808 */ /* 0x000fe20004800000 */
[C-C-:B------:R-:W-:Y:S01]  /*16ac0*/  FFMA.FTZ R144, R2.reuse, R144, -R9.reuse ;  /* 0x0000009002907223 */ /* 0x140fe20000010809 */
[----:B------:R-:W-:Y:S01]  /*16ad0*/  FMNMX.FTZ R10, R179, R10, !PT ;  /* 0x0000000ab30a7209 */ /* 0x000fe20007810000 */
[----:B------:R-:W-:Y:S01]  /*16ae0*/  MUFU.EX2 R128, R128 ;  /* 0x0000008000807308 */ /* 0x000fe20000000800 */
[----:B------:R-:W-:Y:S01]  /*16af0*/  FSEL R183, R183, -INF , !P5 ;  /* 0xff800000b7b77808 */ /* 0x000fe20006800000 */
[--C-:B------:R-:W-:Y:S01]  /*16b00*/  FFMA.FTZ R145, R2, R145, -R9.reuse ;  /* 0x0000009102917223 */ /* 0x100fe20000010809 */
        /* <DEDUP_REMOVED lines=8> */
[----:B------:R-:W-:-:S01]  /*16b90*/  FFMA.FTZ R157, R2, R157, -R9 ;  /* 0x0000009d029d7223 */ /* 0x000fc20000010809 */
[----:B------:R-:W0:Y:S01]  /*16ba0*/  SHFL.BFLY PT, R11, R10, 0x2, 0x1f ;  /* 0x0c401f000a0b7f89 */ /* 0x000e2200000e0000 */
        /* <DEDUP_REMOVED lines=14> */
[----:B------:R-:W-:-:S05]  /*16c90*/  LOP3.LUT P0, RZ, R187, 0x40000000, RZ, 0xc0, !PT ;  /* 0x40000000bbff7812 */ /* 0x000fca000780c0ff */
[----:B------:R-:W-:Y:S01]  /*16ca0*/  MUFU.EX2 R136, R136 ;  /* 0x0000008800887308 */ /* 0x000fe20000000800 */
[----:B0-----:R-:W-:-:S07]  /*16cb0*/  FMNMX.FTZ R10, R10, R11, !PT ;  /* 0x0000000b0a0a7209 */ /* 0x001fce0007810000 */
[----:B------:R-:W-:Y:S01]  /*16cc0*/  MUFU.EX2 R137, R137 ;  /* 0x0000008900897308 */ /* 0x000fe20000000800 */
[----:B------:R-:W0:Y:S07]  /*16cd0*/  SHFL.BFLY PT, R11, R10, 0x1, 0x1f ;  /* 0x0c201f000a0b7f89 */ /* 0x000e2e00000e0000 */
[----:B------:R-:W-:Y:S08]  /*16ce0*/  MUFU.EX2 R140, R140 ;  /* 0x0000008c008c7308 */ /* 0x000ff00000000800 */
[----:B------:R-:W-:Y:S08]  /*16cf0*/  MUFU.EX2 R141, R141 ;  /* 0x0000008d008d7308 */ /* 0x000ff00000000800 */
[----:B------:R-:W-:Y:S01]  /*16d00*/  MUFU.EX2 R144, R144 ;  /* 0x0000009000907308 */ /* 0x000fe20000000800 */
[----:B0-----:R-:W-:-:S04]  /*16d10*/  FMNMX.FTZ R10, R10, R11, !PT ;  /* 0x0000000b0a0a7209 */ /* 0x001fc80007810000 */
[----:B------:R-:W-:-:S03]  /*16d20*/  FSETP.NEU.FTZ.AND P1, PT, R10, -INF , PT ;  /* 0xff8000000a00780b */ /* 0x000fc60003f3d000 */
[----:B------:R-:W-:Y:S01]  /*16d30*/  MUFU.EX2 R145, R145 ;  /* 0x0000009100917308 */ /* 0x000fe20000000800 */
[----:B------:R-:W-:-:S05]  /*16d40*/  FSEL R11, R10, RZ, P1 ;  /* 0x000000ff0a0b7208 */ /* 0x000fca0000800000 */
[----:B------:R-:W-:Y:S01]  /*16d50*/  FADD.FTZ R0, -R11, R0 ;  /* 0x000000000b007221 */ /* 0x000fe20000010100 */
[----:B------:R-:W-:-:S01]  /*16d60*/  FFMA.FTZ R11, R2, R10, -8 ;  /* 0xc1000000020b7423 */ /* 0x000fc2000001000a */
[----:B------:R-:W-:Y:S02]  /*16d70*/  MUFU.EX2 R148, R148 ;  /* 0x0000009400947308 */ /* 0x000fe40000000800 */
[----:B------:R-:W-:Y:S02]  /*16d80*/  FMUL.FTZ R0, R2, R0 ;  /* 0x0000000002007220 */ /* 0x000fe40000410000 */
        /* <DEDUP_REMOVED lines=37> */
[C-C-:B------:R-:W-:Y:S01]  /*16fe0*/  FFMA.FTZ R178, R2.reuse, R178, -R11.reuse ;  /* 0x000000b202b27223 */ /* 0x140fe2000001080b */
[----:B------:R-:W-:-:S01]  /*16ff0*/  FFMA.FTZ R179, R2, R179, -R11 ;  /* 0x000000b302b37223 */ /* 0x000fc2000001080b */
[----:B------:R-:W-:Y:S01]  /*17000*/  FADD.FTZ R5, R125, R5 ;  /* 0x000000057d057221 */ /* 0x000fe20000010000 */
[----:B------:R-:W-:-:S01]  /*17010*/  FFMA.FTZ R182, R2, R182, -R11 ;  /* 0x000000b602b67223 */ /* 0x000fc2000001080b */
[----:B------:R-:W1:Y:S01]  /*17020*/  MUFU.EX2 R130, R130 ;  /* 0x0000008200827308 */ /* 0x000e620000000800 */
[----:B--2---:R-:W-:-:S01]  /*17030*/  FADD.FTZ R6, R126, R15 ;  /* 0x0000000f7e067221 */ /* 0x004fc20000010000 */
[----:B------:R-:W-:Y:S01]  /*17040*/  FADD.FTZ R5, R128, R5 ;  /* 0x0000000580057221 */ /* 0x000fe20000010000 */
[----:B------:R-:W-:-:S03]  /*17050*/  FFMA.FTZ R11, R2, R183, -R11 ;  /* 0x000000b7020b7223 */ /* 0x000fc6000001080b */
[----:B------:R-:W-:Y:S02]  /*17060*/  FADD.FTZ R5, R129, R5 ;  /* 0x0000000581057221 */ /* 0x000fe40000010000 */
[----:B------:R-:W2:Y:S01]  /*17070*/  MUFU.EX2 R131, R131 ;  /* 0x0000008300837308 */ /* 0x000ea20000000800 */
[----:B0-----:R-:W-:-:S01]  /*17080*/  FADD.FTZ R6, R127, R6 ;  /* 0x000000067f067221 */ /* 0x001fc20000010000 */
[----:B------:R-:W-:-:S04]  /*17090*/  FADD.FTZ R5, R132, R5 ;  /* 0x0000000584057221 */ /* 0x000fc80000010000 */
[----:B------:R-:W-:Y:S02]  /*170a0*/  FADD.FTZ R5, R133, R5 ;  /* 0x0000000585057221 */ /* 0x000fe40000010000 */
[----:B------:R-:W0:Y:S01]  /*170b0*/  MUFU.EX2 R134, R134 ;  /* 0x0000008600867308 */ /* 0x000e220000000800 */
[----:B-1----:R-:W-:-:S01]  /*170c0*/  FADD.FTZ R6, R130, R6 ;  /* 0x0000000682067221 */ /* 0x002fc20000010000 */
[----:B------:R-:W-:-:S04]  /*170d0*/  FADD.FTZ R5, R136, R5 ;  /* 0x0000000588057221 */ /* 0x000fc80000010000 */
[----:B------:R-:W-:Y:S02]  /*170e0*/  FADD.FTZ R5, R137, R5 ;  /* 0x0000000589057221 */ /* 0x000fe40000010000 */
[----:B------:R-:W1:Y:S01]  /*170f0*/  MUFU.EX2 R135, R135 ;  /* 0x0000008700877308 */ /* 0x000e620000000800 */
[----:B--2---:R-:W-:-:S01]  /*17100*/  FADD.FTZ R6, R131, R6 ;  /* 0x0000000683067221 */ /* 0x004fc20000010000 */
[----:B------:R-:W-:-:S04]  /*17110*/  FADD.FTZ R5, R140, R5 ;  /* 0x000000058c057221 */ /* 0x000fc80000010000 */
[----:B------:R-:W-:Y:S02]  /*17120*/  FADD.FTZ R5, R141, R5 ;  /* 0x000000058d057221 */ /* 0x000fe40000010000 */
[----:B------:R-:W2:Y:S01]  /*17130*/  MUFU.EX2 R138, R138 ;  /* 0x0000008a008a7308 */ /* 0x000ea20000000800 */
[----:B0-----:R-:W-:-:S01]  /*17140*/  FADD.FTZ R6, R134, R6 ;  /* 0x0000000686067221 */ /* 0x001fc20000010000 */
[----:B------:R-:W-:-:S04]  /*17150*/  FADD.FTZ R5, R144, R5 ;  /* 0x0000000590057221 */ /* 0x000fc80000010000 */
[----:B------:R-:W-:Y:S02]  /*17160*/  FADD.FTZ R5, R145, R5 ;  /* 0x0000000591057221 */ /* 0x000fe40000010000 */
[----:B------:R-:W0:Y:S01]  /*17170*/  MUFU.EX2 R139, R139 ;  /* 0x0000008b008b7308 */ /* 0x000e220000000800 */
[----:B-1----:R-:W-:-:S01]  /*17180*/  FADD.FTZ R6, R135, R6 ;  /* 0x0000000687067221 */ /* 0x002fc20000010000 */
[----:B------:R-:W-:-:S06]  /*17190*/  FADD.FTZ R5, R148, R5 ;  /* 0x0000000594057221 */ /* 0x000fcc0000010000 */
        /* <DEDUP_REMOVED lines=78> */
[----:B--2---:R-:W-:-:S03]  /*17680*/  FADD.FTZ R6, R9, R5 ;  /* 0x0000000509067221 */ /* 0x004fc60000010000 */
[----:B0-----:R-:W-:Y:S01]  /*17690*/  FADD.FTZ R5, R11, R15 ;  /* 0x0000000f0b057221 */ /* 0x001fe20000010000 */
[----:B------:R-:W-:Y:S06]  /*176a0*/  @!P0 BRA `(.L_x_5368) ;  /* 0x0000000000048947 */ /* 0x000fec0003800000 */
[----:B------:R-:W-:Y:S01]  /*176b0*/  BPT.TRAP 0x1 ;  /* 0x000000040000795c */ /* 0x000fe20000300000 */
.L_x_5368:
[----:B------:R-:W-:Y:S01]  /*176c0*/  IMAD R15, R17, 0x8, R16 ;  /* 0x00000008110f7824 */ /* 0x000fe200078e0210 */
[----:B------:R-:W-:Y:S01]  /*176d0*/  ISETP.GT.AND P1, PT, R4, R14, PT ;  /* 0x0000000e0400720c */ /* 0x000fe20003f24270 */
[----:B------:R-:W-:Y:S01]  /*176e0*/  IMAD.U32 R17, RZ, RZ, UR38 ;  /* 0x00000026ff117e24 */ /* 0x000fe2000f8e00ff */
[----:B------:R-:W-:Y:S01]  /*176f0*/  F2FP.SATFINITE.E4M3.F32.PACK_AB_MERGE_C R124, R125, R124, RZ ;  /* 0x0000007c7d7c723e */ /* 0x000fe200048070ff */
[----:B------:R-:W-:Y:S01]  /*17700*/  VIADD R15, R15, 0x2a860 ;  /* 0x0002a8600f0f7836 */ /* 0x000fe20000000000 */
[----:B------:R-:W-:Y:S01]  /*17710*/  F2FP.SATFINITE.E4M3.F32.PACK_AB_MERGE_C R126, R127, R126, RZ ;  /* 0x0000007e7f7e723e */ /* 0x000fe200048070ff */
[-C--:B------:R-:W-:Y:S01]  /*17720*/  FMUL.FTZ R24, R24, R3.reuse ;  /* 0x0000000318187220 */ /* 0x080fe20000410000 */
[----:B------:R-:W-:Y:S01]  /*17730*/  F2FP.SATFINITE.E4M3.F32.PACK_AB_MERGE_C R132, R133, R132, RZ ;  /* 0x000000848584723e */ /* 0x000fe200048070ff */
[-C--:B------:R-:W-:Y:S01]  /*17740*/  FMUL.FTZ R25, R25, R3.reuse ;  /* 0x0000000319197220 */ /* 0x080fe20000410000 */
[----:B------:R-:W-:Y:S01]  /*17750*/  PRMT R15, R17, 0x654, R15 ;  /* 0x00000654110f7816 */ /* 0x000fe2000000000f */
[-C--:B------:R-:W-:Y:S01]  /*17760*/  FMUL.FTZ R28, R28, R3.reuse ;  /* 0x000000031c1c7220 */ /* 0x080fe20000410000 */
[----:B------:R-:W-:Y:S01]  /*17770*/  F2FP.SATFINITE.E4M3.F32.PACK_AB_MERGE_C R134, R135, R134, RZ ;  /* 0x000000868786723e */ /* 0x000fe200048070ff */
[-C--:B------:R-:W-:Y:S01]  /*17780*/  FMUL.FTZ R29, R29, R3.reuse ;  /* 0x000000031d1d7220 */ /* 0x080fe20000410000 */
[----:B------:R-:W-:Y:S01]  /*17790*/  F2FP.SATFINITE.E4M3.F32.PACK_AB_MERGE_C R140, R141, R140, RZ ;  /* 0x0000008c8d8c723e */ /* 0x000fe200048070ff */
[----:B------:R0:W-:Y:S01]  /*177a0*/  SYNCS.ARRIVE.TRANS64.RED.A1T0 RZ, [R15+URZ], RZ ;  /* 0x000000ff0fff79a7 */ /* 0x0001e2000810043f */
        /* <DEDUP_REMOVED lines=123> */
[----:B------:R-:W-:Y:S01]  /*17f60*/  F2FP.SATFINITE.E4M3.F32.PACK_AB_MERGE_C R187, R179, R178, R11 ;  /* 0x000000b2b3bb723e */ /* 0x000fe2000480700b */
[----:B0-----:R-:W-:Y:S06]  /*17f70*/  @P1 BRA `(.L_x_5369) ;  /* 0xffffffcc005c1947 */ /* 0x001fec000383ffff */
[----:B------:R-:W-:Y:S02]  /*17f80*/  IMAD.MOV.U32 R0, RZ, RZ, R10 ;  /* 0x000000ffff007224 */ /* 0x000fe400078e000a */
[----:B------:R-:W-:Y:S02]  /*17f90*/  IMAD.MOV.U32 R3, RZ, RZ, R8 ;  /* 0x000000ffff037224 */ /* 0x000fe400078e0008 */
[----:B------:R-:W-:Y:S02]  /*17fa0*/  IMAD.MOV.U32 R17, RZ, RZ, R12 ;  /* 0x000000ffff117224 */ /* 0x000fe400078e000c */
[----:B------:R-:W-:-:S07]  /*17fb0*/  IMAD.MOV.U32 R201, RZ, RZ, R13 ;  /* 0x000000ffffc97224 */ /* 0x000fce00078e000d */
.L_x_5349:
[----:B------:R-:W2:Y:S01]  /*17fc0*/  LDL.LU R13, [R1] ;  /* 0x00000000010d7983 */ /* 0x000ea20000300800 */
[----:B------:R-:W0:Y:S01]  /*17fd0*/  LDC R8, c[0x0][0x448] ;  /* 0x00011200ff087b82 */ /* 0x000e220000000800 */
[----:B------:R-:W-:-:S07]  /*17fe0*/  IADD3 R11, R203, 0x1, -R202 ;  /* 0x00000001cb0b7810 */ /* 0x000fce0007ffe8ca */
[----:B------:R-:W1:Y:S01]  /*17ff0*/  LDC R12, c[0x0][0x9e4] ;  /* 0x00027900ff0c7b82 */ /* 0x000e620000000800 */
[----:B0-----:R-:W-:Y:S01]  /*18000*/  ISETP.NE.AND P1, PT, R8, 0x1, PT ;  /* 0x000000010800780c */ /* 0x001fe20003f25270 */
[----:B------:R-:W-:-:S12]  /*18010*/  VIADD R8, R212, 0x7f ;  /* 0x0000007fd4087836 */ /* 0x000fd80000000000 */
[----:B------:R-:W0:Y:S08]  /*18020*/  @P1 LDC R9, c[0x0][0x44c] ;  /* 0x00011300ff091b82 */ /* 0x000e300000000800 */
[----:B------:R-:W3:Y:S01]  /*18030*/  @P1 LDC R10, c[0x0][0x450] ;  /* 0x00011400ff0a1b82 */ /* 0x000ee20000000800 */
[----:B0-----:R-:W-:-:S05]  /*18040*/  @P1 IMAD.HI.U32 R9, R8, R9, RZ ;  /* 0x0000000908091227 */ /* 0x001fca00078e00ff */
[----:B---3--:R-:W-:-:S05]  /*18050*/  @P1 SHF.R.U32.HI R8, RZ, R10, R9 ;  /* 0x0000000aff081219 */ /* 0x008fca0000011609 */
[----:B------:R-:W-:-:S04]  /*18060*/  IMAD.IADD R8, R11, 0x1, R8 ;  /* 0x000000010b087824 */ /* 0x000fc800078e0208 */
[----:B------:R-:W-:Y:S01]  /*18070*/  VIADD R10, R8, -UR34 ;  /* 0x80000022080a7c36 */ /* 0x000fe20008000000 */
[----:B--2---:R-:W-:-:S04]  /*18080*/  LOP3.LUT R13, R13, 0xfffffffb, RZ, 0xc0, !PT ;  /* 0xfffffffb0d0d7812 */ /* 0x004fc800078ec0ff */
[----:B------:R-:W-:Y:S02]  /*18090*/  @P1 LOP3.LUT R13, R13, 0x4, RZ, 0xfc, !PT ;  /* 0x000000040d0d1812 */ /* 0x000fe400078efcff */
[----:B-1----:R-:W-:Y:S02]  /*180a0*/  ISETP.GE.AND P1, PT, R12, 0x1, PT ;  /* 0x000000010c00780c */ /* 0x002fe40003f26270 */
[----:B------:R-:W-:-:S11]  /*180b0*/  LOP3.LUT R13, R13, 0xfffffff7, RZ, 0xc0, !PT ;  /* 0xfffffff70d0d7812 */ /* 0x000fd600078ec0ff */
[----:B------:R-:W-:-:S05]  /*180c0*/  @P1 LOP3.LUT R13, R13, 0x8, RZ, 0xfc, !PT ;  /* 0x000000080d0d1812 */ /* 0x000fca00078efcff */
[----:B------:R0:W-:Y:S01]  /*180d0*/  STL [R1], R13 ;  /* 0x0000000d01007387 */ /* 0x0001e20000100800 */
[----:B------:R-:W-:Y:S05]  /*180e0*/  @!P1 BRA `(.L_x_5370) ;  /* 0x0000000000489947 */ /* 0x000fea0003800000 */
[----:B------:R-:W-:Y:S01]  /*180f0*/  IMAD.MOV.U32 R11, RZ, RZ, R8 ;  /* 0x000000ffff0b7224 */ /* 0x000fe200078e0008 */
[----:B------:R-:W-:Y:S04]  /*18100*/  BSSY B0, `(.L_x_5371) ;  /* 0x000000e000007945 */ /* 0x000fe80003800000 */
[----:B------:R-:W-:-:S13]  /*18110*/  ISETP.GT.AND P1, PT, R11, -0x1, PT ;  /* 0xffffffff0b00780c */ /* 0x000fda0003f24270 */
[----:B------:R-:W-:Y:S05]  /*18120*/  @P1 BRA `(.L_x_5372) ;  /* 0x00000000001c1947 */ /* 0x000fea0003800000 */
[----:B------:R-:W-:Y:S02]  /*18130*/  ISETP.NE.AND P1, PT, R12, 0x1, PT ;  /* 0x000000010c00780c */ /* 0x000fe40003f25270 */
[----:B------:R-:W-:-:S11]  /*18140*/  LOP3.LUT R11, RZ, R11, RZ, 0x33, !PT ;  /* 0x0000000bff0b7212 */ /* 0x000fd600078e33ff */
[----:B------:R-:W1:Y:S02]  /*18150*/  @P1 LDC.64 R8, c[0x0][0x9e8] ;  /* 0x00027a00ff081b82 */ /* 0x000e640000000a00 */
[----:B-1----:R-:W-:-:S05]  /*18160*/  @P1 IMAD.HI.U32 R8, R11, R8, RZ ;  /* 0x000000080b081227 */ /* 0x002fca00078e00ff */
[----:B------:R-:W-:-:S04]  /*18170*/  @P1 SHF.R.U32.HI R11, RZ, R9, R8 ;  /* 0x00000009ff0b1219 */ /* 0x000fc80000011608 */
[----:B------:R-:W-:Y:S01]  /*18180*/  LOP3.LUT R11, RZ, R11, RZ, 0x33, !PT ;  /* 0x0000000bff0b7212 */ /* 0x000fe200078e33ff */
[----:B------:R-:W-:Y:S06]  /*18190*/  BRA `(.L_x_5373) ;  /* 0x0000000000107947 */ /* 0x000fec0003800000 */
.L_x_5372:
[----:B------:R-:W-:-:S13]  /*181a0*/  ISETP.NE.AND P1, PT, R12, 0x1, PT ;  /* 0x000000010c00780c */ /* 0x000fda0003f25270 */
[----:B------:R-:W1:Y:S02]  /*181b0*/  @P1 LDC.64 R8, c[0x0][0x9e8] ;  /* 0x00027a00ff081b82 */ /* 0x000e640000000a00 */
[----:B-1----:R-:W-:-:S05]  /*181c0*/  @P1 IMAD.HI.U32 R8, R11, R8, RZ ;  /* 0x000000080b081227 */ /* 0x002fca00078e00ff */
[----:B------:R-:W-:-:S07]  /*181d0*/  @P1 SHF.R.U32.HI R11, RZ, R9, R8 ;  /* 0x00000009ff0b1219 */ /* 0x000fce0000011608 */
.L_x_5373:
[----:B------:R-:W-:Y:S05]  /*181e0*/  BSYNC B0 ;  /* 0x0000000000007941 */ /* 0x000fea0003800000 */
.L_x_5371:
[----:B------:R-:W-:-:S05]  /*181f0*/  IMAD R11, R11, R12, RZ ;  /* 0x0000000c0b0b7224 */ /* 0x000fca00078e02ff */
[----:B------:R-:W-:-:S07]  /*18200*/  VIMNMX R10, R10, R11, !PT ;  /* 0x0000000b0a0a7248 */ /* 0x000fce0007fe0100 */
.L_x_5370:
[----:B------:R-:W-:-:S05]  /*18210*/  VIADD R10, R10, 0x7f ;  /* 0x0000007f0a0a7836 */ /* 0x000fca0000000000 */
[----:B------:R-:W-:-:S04]  /*18220*/  SHF.R.S32.HI R9, RZ, 0x1f, R10 ;  /* 0x0000001fff097819 */ /* 0x000fc8000001140a */
[----:B------:R-:W-:-:S04]  /*18230*/  LEA.HI R9, R9, R10, RZ, 0x7 ;  /* 0x0000000a09097211 */ /* 0x000fc800078f38ff */
[----:B------:R-:W-:-:S04]  /*18240*/  SHF.R.S32.HI R14, RZ, 0x7, R9 ;  /* 0x00000007ff0e7819 */ /* 0x000fc80000011409 */
[----:B------:R-:W-:-:S04]  /*18250*/  VIMNMX R14, R229, R14, !PT ;  /* 0x0000000ee50e7248 */ /* 0x000fc80007fe0100 */
[----:B------:R-:W-:-:S13]  /*18260*/  ISETP.GE.AND P1, PT, R4, R14, PT ;  /* 0x0000000e0400720c */ /* 0x000fda0003f26270 */
[----:B------:R-:W-:Y:S05]  /*18270*/  @!P1 BRA `(.L_x_5374) ;  /* 0x0000002000789947 */ /* 0x000fea0003800000 */
[----:B0-----:R-:W-:Y:S02]  /*18280*/  IMAD.MOV.U32 R13, RZ, RZ, R0 ;  /* 0x000000ffff0d7224 */ /* 0x001fe400078e0000 */
[----:B------:R-:W-:Y:S02]  /*18290*/  IMAD.MOV.U32 R12, RZ, RZ, R3 ;  /* 0x000000ffff0c7224 */ /* 0x000fe400078e0003 */
[----:B------:R-:W-:Y:S02]  /*182a0*/  IMAD.MOV.U32 R8, RZ, RZ, R201 ;  /* 0x000000ffff087224 */ /* 0x000fe400078e00c9 */
[----:B------:R-:W-:-:S07]  /*182b0*/  IMAD.MOV.U32 R15, RZ, RZ, R17 ;  /* 0x000000ffff0f7224 */ /* 0x000fce00078e0011 */
.L_x_5386:
[----:B------:R-:W-:Y:S01]  /*182c0*/  ISETP.NE.AND P1, PT, R15, 0x1, PT ;  /* 0x000000010f00780c */ /* 0x000fe20003f25270 */
[----:B------:R-:W-:Y:S05]  /*182d0*/  YIELD ;  /* 0x0000000000007946 */ /* 0x000fea0003800000 */
[----:B------:R-:W-:Y:S02]  /*182e0*/  SEL R201, RZ, 0x1, P1 ;  /* 0x00000001ffc97807 */ /* 0x000fe40000800000 */
[----:B------:R-:W-:Y:S02]  /*182f0*/  ISETP.NE.AND P1, PT, R218, RZ, PT ;  /* 0x000000ffda00720c */ /* 0x000fe40003f25270 */
[----:B------:R-:W-:-:S11]  /*18300*/  LOP3.LUT R201, R8, R201, RZ, 0x3c, !PT ;  /* 0x000000c908c97212 */ /* 0x000fd600078e3cff */
[----:B------:R-:W-:Y:S05]  /*18310*/  @P1 BRA `(.L_x_5375) ;  /* 0x00000000003c1947 */ /* 0x000fea0003800000 */
[----:B------:R-:W-:Y:S05]  /*18320*/  @!P0 BRA `(.L_x_5376) ;  /* 0x0000000000048947 */ /* 0x000fea0003800000 */
[----:B------:R-:W-:Y:S01]  /*18330*/  BPT.TRAP 0x1 ;  /* 0x000000040000795c */ /* 0x000fe20000300000 */
.L_x_5376:
[----:B------:R-:W-:-:S05]  /*18340*/  VIADD R0, R15, 0x1 ;  /* 0x000000010f007836 */ /* 0x000fca0000000000 */
[----:B------:R-:W-:-:S04]  /*18350*/  ISETP.NE.AND P2, PT, R0, 0x2, PT ;  /* 0x000000020000780c */ /* 0x000fc80003f45270 */
[----:B------:R-:W-:Y:S02]  /*18360*/  SEL R3, R0, RZ, P2 ;  /* 0x000000ff00037207 */ /* 0x000fe40001000000 */
[----:B------:R-:W-:-:S03]  /*18370*/  SHF.L.U32 R0, R201, 0x1f, RZ ;  /* 0x0000001fc9007819 */ /* 0x000fc600000006ff */
[----:B------:R-:W-:-:S04]  /*18380*/  IMAD R3, R3, 0x8, R16 ;  /* 0x0000000803037824 */ /* 0x000fc800078e0210 */
[----:B------:R0:W1:Y:S01]  /*18390*/  SYNCS.PHASECHK.TRANS64.TRYWAIT P2, [R3+URZ+0x2a830], R0 ;  /* 0x02a83000030075a7 */ /* 0x000062000804017f */
[----:B------:R-:W-:Y:S05]  /*183a0*/  @!P0 BRA `(.L_x_5377) ;  /* 0x0000000000048947 */ /* 0x000fea0003800000 */
[----:B------:R-:W-:Y:S01]  /*183b0*/  BPT.TRAP 0x1 ;  /* 0x000000040000795c */ /* 0x000fe20000300000 */
.L_x_5377:
[----:B------:R-:W-:Y:S04]  /*183c0*/  BSSY B0, `(.L_x_5375) ;  /* 0x0000004000007945 */ /* 0x000fe80003800000 */
[----:B-1----:R-:W-:Y:S05]  /*183d0*/  @P2 BRA `(.L_x_5378) ;  /* 0x0000000000082947 */ /* 0x002fea0003800000 */
[----:B------:R-:W1:Y:S02]  /*183e0*/  SYNCS.PHASECHK.TRANS64.TRYWAIT P2, [R3+URZ+0x2a830], R0 ;  /* 0x02a83000030075a7 */ /* 0x000e64000804017f */
[----:B-1----:R-:W-:Y:S05]  /*183f0*/  @!P2 BRA `(.L_x_5379) ;  /* 0x00000120008ca947 */ /* 0x002fea0003800000 */
.L_x_5378:
[----:B------:R-:W-:Y:S05]  /*18400*/  BSYNC B0 ;  /* 0x0000000000007941 */ /* 0x000fea0003800000 */
.L_x_5375:
[----:B01----:R-:W0:Y:S01]  /*18410*/  S2R R0, SR_TID.X ;  /* 0x0000000000007919 */ /* 0x003e220000002100 */
[----:B------:R-:W-:Y:S01]  /*18420*/  VIADD R17, R15, 0x1 ;  /* 0x000000010f117836 */ /* 0x000fe20000000000 */
[----:B------:R-:W-:Y:S05]  /*18430*/  WARPSYNC.ALL ;  /* 0x0000000000007948 */ /* 0x000fea0003800000 */
[C---:B------:R-:W-:Y:S01]  /*18440*/  ISETP.NE.AND P2, PT, R17.reuse, 0x2, PT ;  /* 0x000000021100780c */ /* 0x040fe20003f45270 */
[----:B------:R-:W-:Y:S02]  /*18450*/  IMAD.MOV.U32 R11, RZ, RZ, -0x7fffffe0 ;  /* 0x80000020ff0b7424 */ /* 0x000fe400078e00ff */
[----:B------:R-:W-:Y:S01]  /*18460*/  IMAD.MOV.U32 R121, RZ, RZ, -0x7fffffe0 ;  /* 0x80000020ff797424 */ /* 0x000fe200078e00ff */
[----:B------:R-:W-:Y:S01]  /*18470*/  SEL R17, R17, RZ, P2 ;  /* 0x000000ff11117207 */ /* 0x000fe20001000000 */
[----:B------:R-:W-:Y:S01]  /*18480*/  IMAD.MOV.U32 R123, RZ, RZ, -0x7fffffe0 ;  /* 0x80000020ff7b7424 */ /* 0x000fe200078e00ff */
[----:B------:R-:W-:Y:S01]  /*18490*/  R2UR UR27, R11 ;  /* 0x000000000b1b72ca */ /* 0x000fe200000e0000 */
[----:B------:R-:W-:Y:S01]  /*184a0*/  IMAD.MOV.U32 R21, RZ, RZ, -0x7fffffe0 ;  /* 0x80000020ff157424 */ /* 0x000fe200078e00ff */
[----:B------:R-:W-:Y:S01]  /*184b0*/  R2UR UR7, R121 ;  /* 0x00000000790772ca */ /* 0x000fe200000e0000 */
[----:B------:R-:W-:Y:S01]  /*184c0*/  IMAD R10, R17, 0x600, R7 ;  /* 0x00000600110a7824 */ /* 0x000fe200078e0207 */
[----:B------:R-:W-:-:S02]  /*184d0*/  R2UR UR15, R121 ;  /* 0x00000000790f72ca */ /* 0x000fc400000e0000 */
[----:B------:R-:W-:Y:S01]  /*184e0*/  R2UR UR19, R123 ;  /* 0x000000007b1372ca */ /* 0x000fe200000e0000 */
[C---:B------:R-:W-:Y:S01]  /*184f0*/  VIADD R120, R10.reuse, 0x2 ;  /* 0x000000020a787836 */ /* 0x040fe20000000000 */
[C---:B------:R-:W-:Y:S01]  /*18500*/  R2UR UR26, R10.reuse ;  /* 0x000000000a1a72ca */ /* 0x040fe200000e0000 */
[C---:B------:R-:W-:Y:S01]  /*18510*/  VIADD R122, R10.reuse, 0x400 ;  /* 0x000004000a7a7836 */ /* 0x040fe20000000000 */
[----:B------:R-:W-:Y:S01]  /*18520*/  R2UR UR11, R21 ;  /* 0x00000000150b72ca */ /* 0x000fe200000e0000 */
[----:B------:R-:W-:Y:S01]  /*18530*/  VIADD R20, R10, 0x200 ;  /* 0x000002000a147836 */ /* 0x000fe20000000000 */
[----:B------:R-:W-:Y:S01]  /*18540*/  R2UR UR6, R120 ;  /* 0x00000000780672ca */ /* 0x000fe200000e0000 */
[----:B------:R-:W-:Y:S01]  /*18550*/  VIADD R120, R10, 0x202 ;  /* 0x000002020a787836 */ /* 0x000fe20000000000 */
[----:B------:R-:W-:Y:S01]  /*18560*/  R2UR UR18, R122 ;  /* 0x000000007a1272ca */ /* 0x000fe200000e0000 */
[----:B------:R-:W-:Y:S01]  /*18570*/  VIADD R10, R10, 0x402 ;  /* 0x000004020a0a7836 */ /* 0x000fe20000000000 */
[----:B------:R-:W-:-:S02]  /*18580*/  R2UR UR10, R20 ;  /* 0x00000000140a72ca */ /* 0x000fc400000e0000 */
[----:B------:R-:W-:Y:S02]  /*18590*/  R2UR UR14, R120 ;  /* 0x00000000780e72ca */ /* 0x000fe400000e0000 */
[----:B0-----:R-:W-:Y:S02]  /*185a0*/  SHF.R.U32.HI R0, RZ, 0x7, R0 ;  /* 0x00000007ff007819 */ /* 0x001fe40000011600 */
[----:B------:R-:W-:Y:S02]  /*185b0*/  R2UR UR22, R10 ;  /* 0x000000000a1672ca */ /* 0x000fe400000e0000 */
[----:B------:R-:W-:Y:S01]  /*185c0*/  R2UR UR23, R11 ;  /* 0x000000000b1772ca */ /* 0x000fe200000e0000 */
[----:B------:R-:W-:-:S05]  /*185d0*/  VIADD R0, R0, 0x8 ;  /* 0x0000000800007836 */ /* 0x000fca0000000000 */
        /* <DEDUP_REMOVED lines=22> */
.L_x_5381:
[----:B------:R-:W-:Y:S01]  /*18740*/  SHF.L.U32 R0, R8, 0x1f, RZ ;  /* 0x0000001f08007819 */ /* 0x000fe200000006ff */
[----:B------:R-:W-:-:S04]  /*18750*/  IMAD R3, R15, 0x8, R16 ;  /* 0x000000080f037824 */ /* 0x000fc800078e0210 */
[----:B------:R0:W1:Y:S01]  /*18760*/  SYNCS.PHASECHK.TRANS64.TRYWAIT P1, [R3+URZ+0x2a850], R0 ;  /* 0x02a85000030075a7 */ /* 0x000062000802017f */
[----:B------:R-:W-:Y:S05]  /*18770*/  @!P0 BRA `(.L_x_5382) ;  /* 0x0000000000048947 */ /* 0x000fea0003800000 */
[----:B------:R-:W-:Y:S01]  /*18780*/  BPT.TRAP 0x1 ;  /* 0x000000040000795c */ /* 0x000fe20000300000 */
.L_x_5382:
[----:B-1----:R-:W-:Y:S05]  /*18790*/  @P1 BRA `(.L_x_5380) ;  /* 0x0000000000081947 */ /* 0x002fea0003800000 */
[----:B------:R-:W1:Y:S02]  /*187a0*/  SYNCS.PHASECHK.TRANS64.TRYWAIT P1, [R3+URZ+0x2a850], R0 ;  /* 0x02a85000030075a7 */ /* 0x000e64000802017f */
[----:B-1----:R-:W-:Y:S05]  /*187b0*/  @!P1 BRA `(.L_x_5383) ;  /* 0x0000011c00b09947 */ /* 0x002fea0003800000 */
.L_x_5380:
        /* <DEDUP_REMOVED lines=20> */
[----:B0-----:R-:W-:-:S04]  /*18900*/  SHF.R.U32.HI R20, RZ, 0x7, R20 ;  /* 0x00000007ff147819 */ /* 0x001fc80000011614 */
[----:B------:R-:W-:Y:S01]  /*18910*/  IADD3 R0, -R20, 0xb, RZ ;  /* 0x0000000b14007810 */ /* 0x000fe20007ffe1ff */
[----:B------:R-:W-:Y:S02]  /*18920*/  WARPGROUP.DEPBAR.LE gsb0, 0x0 ;  /* 0x00008000000079c5 */ /* 0x000fe40000010000 */
[----:B------:R-:W-:-:S06]  /*18930*/  WARPGROUP.ARRIVE ;  /* 0x00000000000079c5 */ /* 0x000fcc0000000000 */
        /* <DEDUP_REMOVED lines=15> */
.L_x_5384:
[----:B0-----:R-:W-:Y:S02]  /*18a30*/  IMAD R0, R17, 0x8, R16 ;  /* 0x0000000811007824 */ /* 0x001fe400078e0210 */
[----:B------:R-:W-:Y:S02]  /*18a40*/  IMAD.U32 R3, RZ, RZ, UR38 ;  /* 0x00000026ff037e24 */ /* 0x000fe4000f8e00ff */
[----:B------:R-:W-:-:S05]  /*18a50*/  VIADD R0, R0, 0x2a840 ;  /* 0x0002a84000007836 */ /* 0x000fca0000000000 */
[----:B------:R-:W-:-:S04]  /*18a60*/  PRMT R0, R3, 0x654, R0 ;  /* 0x0000065403007816 */ /* 0x000fc80000000000 */
        /* <DEDUP_REMOVED lines=38> */
[----:B------:R-:W-:Y:S01]  /*18cd0*/  FFMA.FTZ R9, R2, R3, -8 ;  /* 0xc100000002097423 */ /* 0x000fe20000010003 */
[----:B------:R-:W-:-:S03]  /*18ce0*/  FMNMX.FTZ R0, R123, R0, !PT ;  /* 0x000000007b007209 */ /* 0x000fc60007810000 */
        /* <DEDUP_REMOVED lines=50> */
[----:B------:R-:W-:-:S03]  /*19010*/  FFMA.FTZ R9, R2, R181, -R9 ;  /* 0x000000b502097223 */ /* 0x000fc60000010809 */
        /* <DEDUP_REMOVED lines=25> */
[----:B------:R-:W-:Y:S04]  /*191b0*/  MUFU.EX2 R148, R148 ;  /* 0x0000009400947308 */ /* 0x000fe80000000800 */
[----:B------:R-:W0:Y:S04]  /*191c0*/  SHFL.BFLY PT, R8, R0, 0x2, 0x1f ;  /* 0x0c401f0000087f89 */ /* 0x000e2800000e0000 */
[----:B------:R-:W-:Y:S08]  /*191d0*/  MUFU.EX2 R149, R149 ;  /* 0x0000009500957308 */ /* 0x000ff00000000800 */
[----:B------:R-:W-:Y:S08]  /*191e0*/  MUFU.EX2 R152, R152 ;  /* 0x0000009800987308 */ /* 0x000ff00000000800 */
[----:B------:R-:W-:Y:S01]  /*191f0*/  MUFU.EX2 R153, R153 ;  /* 0x0000009900997308 */ /* 0x000fe20000000800 */
[----:B0-----:R-:W-:-:S07]  /*19200*/  FMNMX.FTZ R0, R0, R8, !PT ;  /* 0x0000000800007209 */ /* 0x001fce0007810000 */
[----:B------:R-:W-:Y:S01]  /*19210*/  MUFU.EX2 R156, R156 ;  /* 0x0000009c009c7308 */ /* 0x000fe20000000800 */
[----:B------:R-:W0:Y:S07]  /*19220*/  SHFL.BFLY PT, R8, R0, 0x1, 0x1f ;  /* 0x0c201f0000087f89 */ /* 0x000e2e00000e0000 */
[----:B------:R-:W-:Y:S08]  /*19230*/  MUFU.EX2 R157, R157 ;  /* 0x0000009d009d7308 */ /* 0x000ff00000000800 */
[----:B------:R-:W-:Y:S08]  /*19240*/  MUFU.EX2 R160, R160 ;  /* 0x000000a000a07308 */ /* 0x000ff00000000800 */
[----:B------:R-:W-:Y:S01]  /*19250*/  MUFU.EX2 R161, R161 ;  /* 0x000000a100a17308 */ /* 0x000fe20000000800 */
[----:B0-----:R-:W-:Y:S01]  /*19260*/  FMNMX.FTZ R0, R0, R8, !PT ;  /* 0x0000000800007209 */ /* 0x001fe20007810000 */
[----:B------:R-:W-:-:S04]  /*19270*/  FADD.FTZ R8, -R3, R12 ;  /* 0x0000000c03087221 */ /* 0x000fc80000010100 */
[----:B------:R-:W-:Y:S01]  /*19280*/  FADD.FTZ R10, -R0, R13 ;  /* 0x0000000d000a7221 */ /* 0x000fe20000010100 */
[----:B------:R-:W-:-:S01]  /*19290*/  FFMA.FTZ R11, R2, R0, -8 ;  /* 0xc1000000020b7423 */ /* 0x000fc20000010000 */
[C---:B------:R-:W-:Y:S01]  /*192a0*/  FMUL.FTZ R8, R2.reuse, R8 ;  /* 0x0000000802087220 */ /* 0x040fe20000410000 */
[----:B------:R-:W-:Y:S01]  /*192b0*/  MUFU.EX2 R164, R164 ;  /* 0x000000a400a47308 */ /* 0x000fe20000000800 */
[C---:B------:R-:W-:Y:S01]  /*192c0*/  FMUL.FTZ R10, R2.reuse, R10 ;  /* 0x0000000a020a7220 */ /* 0x040fe20000410000 */
        /* <DEDUP_REMOVED lines=23> */
[----:B0-----:R-:W-:-:S01]  /*19440*/  FFMA.FTZ R6, R8, R6, R120 ;  /* 0x0000000608067223 */ /* 0x001fc20000010078 */
[C-C-:B------:R-:W-:Y:S01]  /*19450*/  FFMA.FTZ R162, R2.reuse, R162, -R11.reuse ;  /* 0x000000a202a27223 */ /* 0x140fe2000001080b */
[----:B------:R-:W-:-:S01]  /*19460*/  FFMA.FTZ R163, R2, R163, -R11 ;  /* 0x000000a302a37223 */ /* 0x000fc2000001080b */
[----:B------:R-:W-:Y:S01]  /*19470*/  FFMA.FTZ R166, R2, R166, -R11 ;  /* 0x000000a602a67223 */ /* 0x000fe2000001080b */
[----:B------:R-:W-:-:S01]  /*19480*/  FADD.FTZ R6, R121, R6 ;  /* 0x0000000679067221 */ /* 0x000fc20000010000 */
        /* <DEDUP_REMOVED lines=11> */
[----:B-1----:R-:W-:-:S07]  /*19540*/  FFMA.FTZ R5, R10, R5, R122 ;  /* 0x000000050a057223 */ /* 0x002fce000001007a */
        /* <DEDUP_REMOVED lines=42> */
[----:B------:R-:W-:-:S06]  /*197f0*/  FADD.FTZ R5, R164, R5 ;  /* 0x00000005a4057221 */ /* 0x000fcc0000010000 */
        /* <DEDUP_REMOVED lines=54> */
[----:B-1----:R-:W-:-:S03]  /*19b60*/  FADD.FTZ R6, R9, R5 ;  /* 0x0000000509067221 */ /* 0x002fc60000010000 */
[----:B0-----:R-:W-:Y:S01]  /*19b70*/  FADD.FTZ R5, R11, R12 ;  /* 0x0000000c0b057221 */ /* 0x001fe20000010000 */
[----:B------:R-:W-:Y:S06]  /*19b80*/  @!P0 BRA `(.L_x_5385) ;  /* 0x0000000000048947 */ /* 0x000fec0003800000 */
[----:B------:R-:W-:Y:S01]  /*19b90*/  BPT.TRAP 0x1 ;  /* 0x000000040000795c */ /* 0x000fe20000300000 */
.L_x_5385:
[----:B------:R-:W-:Y:S01]  /*19ba0*/  IMAD R12, R15, 0x8, R16 ;  /* 0x000000080f0c7824 */ /* 0x000fe200078e0210 */
[----:B------:R-:W-:Y:S01]  /*19bb0*/  ISETP.GT.AND P1, PT, R4, R14, PT ;  /* 0x0000000e0400720c */ /* 0x000fe20003f24270 */
[----:B------:R-:W-:Y:S01]  /*19bc0*/  IMAD.U32 R13, RZ, RZ, UR38 ;  /* 0x00000026ff0d7e24 */ /* 0x000fe2000f8e00ff */
[----:B------:R-:W-:Y:S01]  /*19bd0*/  F2FP.SATFINITE.E4M3.F32.PACK_AB_MERGE_C R124, R125, R124, RZ ;  /* 0x0000007c7d7c723e */ /* 0x000fe200048070ff */
[----:B------:R-:W-:Y:S01]  /*19be0*/  VIADD R12, R12, 0x2a860 ;  /* 0x0002a8600c0c7836 */ /* 0x000fe20000000000 */
        /* <DEDUP_REMOVED lines=131> */
[----:B0-----:R-:W-:Y:S02]  /*1a420*/  IMAD.MOV.U32 R12, RZ, RZ, R3 ;  /* 0x000000ffff0c7224 */ /* 0x001fe400078e0003 */
[----:B------:R-:W-:Y:S02]  /*1a430*/  IMAD.MOV.U32 R8, RZ, RZ, R201 ;  /* 0x000000ffff087224 */ /* 0x000fe400078e00c9 */
[----:B------:R-:W-:Y:S01]  /*1a440*/  IMAD.MOV.U32 R15, RZ, RZ, R17 ;  /* 0x000000ffff0f7224 */ /* 0x000fe200078e0011 */
[----:B------:R-:W-:Y:S06]  /*1a450*/  @P1 BRA `(.L_x_5386) ;  /* 0xffffffdc00981947 */ /* 0x000fec000383ffff */
.L_x_5374:
[----:B------:R-:W-:-:S13]  /*1a460*/  ISETP.GE.AND P1, PT, R4, R229, PT ;  /* 0x000000e50400720c */ /* 0x000fda0003f26270 */
[----:B------:R-:W-:Y:S05]  /*1a470*/  @!P1 BRA `(.L_x_5387) ;  /* 0x0000003000c49947 */ /* 0x000fea0003800000 */
[----:B------:R-:W-:Y:S02]  /*1a480*/  IMAD.MOV.U32 R12, RZ, RZ, R0 ;  /* 0x000000ffff0c7224 */ /* 0x000fe400078e0000 */
[----:B0-----:R-:W-:Y:S02]  /*1a490*/  IMAD.MOV.U32 R13, RZ, RZ, R3 ;  /* 0x000000ffff0d7224 */ /* 0x001fe400078e0003 */
[----:B------:R-:W-:Y:S02]  /*1a4a0*/  IMAD.MOV.U32 R8, RZ, RZ, R201 ;  /* 0x000000ffff087224 */ /* 0x000fe400078e00c9 */
[----:B------:R-:W-:-:S07]  /*1a4b0*/  IMAD.MOV.U32 R14, RZ, RZ, R17 ;  /* 0x000000ffff0e7224 */ /* 0x000fce00078e0011 */
.L_x_5407:
        /* <DEDUP_REMOVED lines=8> */
.L_x_5389:
        /* <DEDUP_REMOVED lines=8> */
.L_x_5390:
[----:B------:R-:W-:Y:S04]  /*1a5c0*/  BSSY B0, `(.L_x_5388) ;  /* 0x0000004000007945 */ /* 0x000fe80003800000 */
[----:B-1----:R-:W-:Y:S05]  /*1a5d0*/  @P2 BRA `(.L_x_5391) ;  /* 0x0000000000082947 */ /* 0x002fea0003800000 */
[----:B------:R-:W1:Y:S02]  /*1a5e0*/  SYNCS.PHASECHK.TRANS64.TRYWAIT P2, [R3+URZ+0x2a830], R0 ;  /* 0x02a83000030075a7 */ /* 0x000e64000804017f */
[----:B-1----:R-:W-:Y:S05]  /*1a5f0*/  @!P2 BRA `(.L_x_5392) ;  /* 0x000001000034a947 */ /* 0x002fea0003800000 */
.L_x_5391:
[----:B------:R-:W-:Y:S05]  /*1a600*/  BSYNC B0 ;  /* 0x0000000000007941 */ /* 0x000fea0003800000 */
.L_x_5388:
        /* <DEDUP_REMOVED lines=51> */
.L_x_5394:
[----:B------:R-:W-:Y:S01]  /*1a940*/  SHF.L.U32 R0, R8, 0x1f, RZ ;  /* 0x0000001f08007819 */ /* 0x000fe200000006ff */
[----:B------:R-:W-:-:S04]  /*1a950*/  IMAD R3, R14, 0x8, R16 ;  /* 0x000000080e037824 */ /* 0x000fc800078e0210 */
[----:B------:R0:W1:Y:S01]  /*1a960*/  SYNCS.PHASECHK.TRANS64.TRYWAIT P1, [R3+URZ+0x2a850], R0 ;  /* 0x02a85000030075a7 */ /* 0x000062000802017f */
[----:B------:R-:W-:Y:S05]  /*1a970*/  @!P0 BRA `(.L_x_5395) ;  /* 0x0000000000048947 */ /* 0x000fea0003800000 */
[----:B------:R-:W-:Y:S01]  /*1a980*/  BPT.TRAP 0x1 ;  /* 0x000000040000795c */ /* 0x000fe20000300000 */
.L_x_5395:
[----:B-1----:R-:W-:Y:S05]  /*1a990*/  @P1 BRA `(.L_x_5393) ;  /* 0x0000000000081947 */ /* 0x002fea0003800000 */
[----:B------:R-:W1:Y:S02]  /*1a9a0*/  SYNCS.PHASECHK.TRANS64.TRYWAIT P1, [R3+URZ+0x2a850], R0 ;  /* 0x02a85000030075a7 */ /* 0x000e64000802017f */
[----:B-1----:R-:W-:Y:S05]  /*1a9b0*/  @!P1 BRA `(.L_x_5396) ;  /* 0x000000fc00589947 */ /* 0x002fea0003800000 */
.L_x_5393:
        /* <DEDUP_REMOVED lines=39> */
.L_x_5397:
[----:B0-----:R-:W0:Y:S01]  /*1ac30*/  LDC R0, c[0x0][0x448] ;  /* 0x00011200ff007b82 */ /* 0x001e220000000800 */
[----:B------:R-:W-:Y:S01]  /*1ac40*/  IMAD.IADD R3, R227, 0x1, R212 ;  /* 0x00000001e3037824 */ /* 0x000fe200078e02d4 */
[----:B------:R-:W-:-:S06]  /*1ac50*/  ULOP3.LUT UR6, URZ, UR32, URZ, 0x33, !UPT ;  /* 0x000000203f067292 */ /* 0x000fcc000f8e333f */
[----:B------:R-:W1:Y:S01]  /*1ac60*/  LDC R9, c[0x0][0x9e4] ;  /* 0x00027900ff097b82 */ /* 0x000e620000000800 */
[----:B0-----:R-:W-:Y:S02]  /*1ac70*/  ISETP.NE.AND P1, PT, R0, 0x1, PT ;  /* 0x000000010000780c */ /* 0x001fe40003f25270 */
[----:B-1----:R-:W-:-:S11]  /*1ac80*/  ISETP.GE.AND P3, PT, R9, 0x1, PT ;  /* 0x000000010900780c */ /* 0x002fd60003f66270 */
[----:B------:R-:W0:Y:S08]  /*1ac90*/  @P1 LDC R8, c[0x0][0x44c] ;  /* 0x00011300ff081b82 */ /* 0x000e300000000800 */
[----:B------:R-:W1:Y:S01]  /*1aca0*/  @P1 LDC R0, c[0x0][0x450] ;  /* 0x00011400ff001b82 */ /* 0x000e620000000800 */
[----:B0-----:R-:W-:-:S05]  /*1acb0*/  @P1 IMAD.HI.U32 R8, R3, R8, RZ ;  /* 0x0000000803081227 */ /* 0x001fca00078e00ff */
[----:B-1----:R-:W-:Y:S01]  /*1acc0*/  @P1 SHF.R.U32.HI R3, RZ, R0, R8 ;  /* 0x00000000ff031219 */ /* 0x002fe20000011608 */
[----:B------:R-:W-:Y:S02]  /*1acd0*/  IMAD R0, R17, 0x8, R16 ;  /* 0x0000000811007824 */ /* 0x000fe400078e0210 */
[----:B------:R-:W-:Y:S02]  /*1ace0*/  IMAD.U32 R8, RZ, RZ, UR38 ;  /* 0x00000026ff087e24 */ /* 0x000fe4000f8e00ff */
[----:B------:R-:W-:Y:S01]  /*1acf0*/  VIADD R0, R0, 0x2a840 ;  /* 0x0002a84000007836 */ /* 0x000fe20000000000 */
[----:B------:R-:W0:Y:S04]  /*1ad00*/  SHFL.IDX PT, R21, R3, RZ, 0x1c1f ;  /* 0x001c1fff03157589 */ /* 0x000e2800000e0000 */
[----:B------:R-:W-:-:S04]  /*1ad10*/  PRMT R0, R8, 0x654, R0 ;  /* 0x0000065408007816 */ /* 0x000fc80000000000 */
[----:B------:R1:W-:Y:S02]  /*1ad20*/  SYNCS.ARRIVE.TRANS64.RED.A1T0 RZ, [R0+URZ], RZ ;  /* 0x000000ff00ff79a7 */ /* 0x0003e4000810043f */
[----:B-1----:R-:W-:-:S05]  /*1ad30*/  IMAD.SHL.U32 R0, R4, 0x80, RZ ;  /* 0x0000008004007824 */ /* 0x002fca00078e00ff */
[----:B------:R-:W-:-:S05]  /*1ad40*/  IADD3 R8, -R0, 0x1, RZ ;  /* 0x0000000100087810 */ /* 0x000fca0007ffe1ff */
[----:B------:R-:W-:-:S05]  /*1ad50*/  IMAD R8, R204, -0x2, R8 ;  /* 0xfffffffecc087824 */ /* 0x000fca00078e0208 */
[----:B------:R-:W-:-:S05]  /*1ad60*/  IADD3 R11, -R202, R8, R203 ;  /* 0x00000008ca0b7210 */ /* 0x000fca0007ffe1cb */
[C---:B------:R-:W-:Y:S02]  /*1ad70*/  VIADD R10, R11.reuse, UR31 ;  /* 0x0000001f0b0a7c36 */ /* 0x040fe40008000000 */
[----:B------:R-:W-:Y:S02]  /*1ad80*/  VIADD R11, R11, UR6 ;  /* 0x000000060b0b7c36 */ /* 0x000fe40008000000 */
[--C-:B0-----:R-:W-:Y:S02]  /*1ad90*/  IMAD.IADD R15, R10, 0x1, R21.reuse ;  /* 0x000000010a0f7824 */ /* 0x101fe400078e0215 */
        /* <DEDUP_REMOVED lines=14> */
.L_x_5400:
[----:B------:R-:W-:-:S05]  /*1ae80*/  IMAD.U32 R184, RZ, RZ, UR28 ;  /* 0x0000001cffb87e24 */ /* 0x000fca000f8e00ff */
[----:B------:R-:W-:-:S13]  /*1ae90*/  ISETP.NE.AND P1, PT, R184, 0x1, PT ;  /* 0x00000001b800780c */ /* 0x000fda0003f25270 */
[----:B------:R-:W0:Y:S02]  /*1aea0*/  @P1 LDC.64 R8, c[0x0][0x9e8] ;  /* 0x00027a00ff081b82 */ /* 0x000e240000000a00 */
[----:B0-----:R-:W-:-:S05]  /*1aeb0*/  @P1 IMAD.HI.U32 R8, R21, R8, RZ ;  /* 0x0000000815081227 */ /* 0x001fca00078e00ff */
[----:B------:R-:W-:-:S07]  /*1aec0*/  @P1 SHF.R.U32.HI R21, RZ, R9, R8 ;  /* 0x00000009ff151219 */ /* 0x000fce0000011608 */
.L_x_5401:
[----:B------:R-:W-:Y:S05]  /*1aed0*/  BSYNC B0 ;  /* 0x0000000000007941 */ /* 0x000fea0003800000 */
.L_x_5399:
[----:B------:R-:W-:-:S04]  /*1aee0*/  IMAD R21, R21, R184, -R0 ;  /* 0x000000b815157224 */ /* 0x000fc800078e0a00 */
[----:B------:R-:W-:-:S05]  /*1aef0*/  IMAD R21, R204, -0x2, R21 ;  /* 0xfffffffecc157824 */ /* 0x000fca00078e0215 */
[----:B------:R-:W-:Y:S02]  /*1af00*/  VIMNMX R20, R20, R21, !PT ;  /* 0x0000001514147248 */ /* 0x000fe40007fe0100 */
[----:B------:R-:W-:-:S07]  /*1af10*/  VIADDMNMX R15, R21, R184, R15, PT ;  /* 0x000000b8150f7246 */ /* 0x000fce000380010f */
.L_x_5398:
        /* <DEDUP_REMOVED lines=113> */
.L_x_5404:
[----:B------:R-:W-:-:S05]  /*1b630*/  IMAD.U32 R15, RZ, RZ, UR28 ;  /* 0x0000001cff0f7e24 */ /* 0x000fca000f8e00ff */
[----:B------:R-:W-:-:S13]  /*1b640*/  ISETP.NE.AND P1, PT, R15, 0x1, PT ;  /* 0x000000010f00780c */ /* 0x000fda0003f25270 */
[----:B------:R-:W0:Y:S02]  /*1b650*/  @P1 LDC.64 R8, c[0x0][0x9e8] ;  /* 0x00027a00ff081b82 */ /* 0x000e240000000a00 */
[----:B0-----:R-:W-:-:S05]  /*1b660*/  @P1 IMAD.HI.U32 R8, R3, R8, RZ ;  /* 0x0000000803081227 */ /* 0x001fca00078e00ff */
[----:B------:R-:W-:-:S07]  /*1b670*/  @P1 SHF.R.U32.HI R3, RZ, R9, R8 ;  /* 0x00000009ff031219 */ /* 0x000fce0000011608 */
.L_x_5405:
[----:B------:R-:W-:Y:S05]  /*1b680*/  BSYNC B0 ;  /* 0x0000000000007941 */ /* 0x000fea0003800000 */
.L_x_5403:
[----:B------:R-:W-:-:S04]  /*1b690*/  IMAD R0, R3, R15, -R0 ;  /* 0x0000000f03007224 */ /* 0x000fc800078e0a00 */
[----:B------:R-:W-:-:S05]  /*1b6a0*/  IMAD R0, R204, -0x2, R0 ;  /* 0xfffffffecc007824 */ /* 0x000fca00078e0200 */
[----:B------:R-:W-:Y:S02]  /*1b6b0*/  VIMNMX R11, R11, R0, !PT ;  /* 0x000000000b0b7248 */ /* 0x000fe40007fe0100 */
[----:B------:R-:W-:-:S07]  /*1b6c0*/  VIADDMNMX R10, R0, R15, R10, PT ;  /* 0x0000000f000a7246 */ /* 0x000fce000380010a */
.L_x_5402:
[----:B------:R-:W2:Y:S01]  /*1b6d0*/  LDL.LU R15, [R1] ;  /* 0x00000000010f7983 */ /* 0x000ea20000300800 */
[----:B------:R-:W-:Y:S02]  /*1b6e0*/  FMNMX.FTZ R0, R120, R13, !PT ;  /* 0x0000000d78007209 */ /* 0x000fe40007810000 */
[----:B------:R-:W-:Y:S02]  /*1b6f0*/  ISETP.GT.AND P1, PT, R11, 0x1, P5 ;  /* 0x000000010b00780c */ /* 0x000fe40002f24270 */
[----:B------:R-:W-:Y:S02]  /*1b700*/  FMNMX.FTZ R0, R121, R0, !PT ;  /* 0x0000000079007209 */ /* 0x000fe40007810000 */
[----:B------:R-:W-:Y:S02]  /*1b710*/  ISETP.LT.OR P1, PT, R10, 0x2, P1 ;  /* 0x000000020a00780c */ /* 0x000fe40000f21670 */
[----:B------:R-:W-:Y:S02]  /*1b720*/  FMNMX.FTZ R0, R124, R0, !PT ;  /* 0x000000007c007209 */ /* 0x000fe40007810000 */
[----:B------:R-:W-:-:S02]  /*1b730*/  ISETP.GT.AND P2, PT, R11, 0x8, P5 ;  /* 0x000000080b00780c */ /* 0x000fc40002f44270 */
[----:B------:R-:W-:Y:S02]  /*1b740*/  FMNMX.FTZ R0, R125, R0, !PT ;  /* 0x000000007d007209 */ /* 0x000fe40007810000 */
[----:B------:R-:W-:Y:S02]  /*1b750*/  FSEL R123, R123, -INF , !P1 ;  /* 0xff8000007b7b7808 */ /* 0x000fe40004800000 */
[----:B------:R-:W-:Y:S02]  /*1b760*/  FMNMX.FTZ R0, R128, R0, !PT ;  /* 0x0000000080007209 */ /* 0x000fe40007810000 */
[----:B------:R-:W-:Y:S02]  /*1b770*/  ISETP.GT.AND P1, PT, R11, 0x9, P5 ;  /* 0x000000090b00780c */ /* 0x000fe40002f24270 */
[----:B------:R-:W-:Y:S02]  /*1b780*/  FMNMX.FTZ R0, R129, R0, !PT ;  /* 0x0000000081007209 */ /* 0x000fe40007810000 */
[----:B------:R-:W-:-:S02]  /*1b790*/  ISETP.LT.OR P2, PT, R10, 0x9, P2 ;  /* 0x000000090a00780c */ /* 0x000fc40001741670 */
        /* <DEDUP_REMOVED lines=52> */
[----:B------:R-:W-:Y:S01]  /*1bae0*/  ISETP.GT.AND P2, PT, R11, 0x30, P5 ;  /* 0x000000300b00780c */ /* 0x000fe20002f44270 */
[----:B------:R-:W0:Y:S01]  /*1baf0*/  SHFL.BFLY PT, R3, R0, 0x2, 0x1f ;  /* 0x0c401f0000037f89 */ /* 0x000e2200000e0000 */
[----:B------:R-:W-:-:S02]  /*1bb00*/  FSEL R143, R143, -INF , !P1 ;  /* 0xff8000008f8f7808 */ /* 0x000fc40004800000 */
[C---:B------:R-:W-:Y:S02]  /*1bb10*/  ISETP.GT.AND P1, PT, R11.reuse, 0x31, P5 ;  /* 0x000000310b00780c */ /* 0x040fe40002f24270 */
[C---:B------:R-:W-:Y:S02]  /*1bb20*/  ISETP.LT.OR P2, PT, R10.reuse, 0x31, P2 ;  /* 0x000000310a00780c */ /* 0x040fe40001741670 */
[----:B------:R-:W-:Y:S02]  /*1bb30*/  ISETP.LT.OR P1, PT, R10, 0x32, P1 ;  /* 0x000000320a00780c */ /* 0x000fe40000f21670 */
[----:B------:R-:W-:Y:S02]  /*1bb40*/  FSEL R146, R146, -INF , !P2 ;  /* 0xff80000092927808 */ /* 0x000fe40005000000 */
[----:B------:R-:W-:Y:S02]  /*1bb50*/  ISETP.GT.AND P2, PT, R11, 0x38, P5 ;  /* 0x000000380b00780c */ /* 0x000fe40002f44270 */
[----:B------:R-:W-:-:S02]  /*1bb60*/  FSEL R147, R147, -INF , !P1 ;  /* 0xff80000093937808 */ /* 0x000fc40004800000 */
[C---:B------:R-:W-:Y:S02]  /*1bb70*/  ISETP.GT.AND P1, PT, R11.reuse, 0x39, P5 ;  /* 0x000000390b00780c */ /* 0x040fe40002f24270 */
[C---:B------:R-:W-:Y:S02]  /*1bb80*/  ISETP.LT.OR P2, PT, R10.reuse, 0x39, P2 ;  /* 0x000000390a00780c */ /* 0x040fe40001741670 */
[----:B------:R-:W-:Y:S02]  /*1bb90*/  ISETP.LT.OR P1, PT, R10, 0x3a, P1 ;  /* 0x0000003a0a00780c */ /* 0x000fe40000f21670 */
[----:B------:R-:W-:Y:S02]  /*1bba0*/  FSEL R150, R150, -INF , !P2 ;  /* 0xff80000096967808 */ /* 0x000fe40005000000 */
[----:B------:R-:W-:Y:S02]  /*1bbb0*/  ISETP.GT.AND P2, PT, R11, 0x40, P5 ;  /* 0x000000400b00780c */ /* 0x000fe40002f44270 */
[----:B0-----:R-:W-:-:S02]  /*1bbc0*/  FMNMX.FTZ R3, R0, R3, !PT ;  /* 0x0000000300037209 */ /* 0x001fc40007810000 */
[----:B------:R-:W-:Y:S02]  /*1bbd0*/  FSEL R151, R151, -INF , !P1 ;  /* 0xff80000097977808 */ /* 0x000fe40004800000 */
[C---:B------:R-:W-:Y:S01]  /*1bbe0*/  ISETP.GT.AND P1, PT, R11.reuse, 0x41, P5 ;  /* 0x000000410b00780c */ /* 0x040fe20002f24270 */
[----:B------:R-:W0:Y:S01]  /*1bbf0*/  SHFL.BFLY PT, R0, R3, 0x1, 0x1f ;  /* 0x0c201f0003007f89 */ /* 0x000e2200000e0000 */
[C---:B------:R-:W-:Y:S02]  /*1bc00*/  ISETP.LT.OR P2, PT, R10.reuse, 0x41, P2 ;  /* 0x000000410a00780c */ /* 0x040fe40001741670 */
[----:B------:R-:W-:Y:S02]  /*1bc10*/  ISETP.LT.OR P1, PT, R10, 0x42, P1 ;  /* 0x000000420a00780c */ /* 0x000fe40000f21670 */
[----:B------:R-:W-:Y:S02]  /*1bc20*/  FSEL R154, R154, -INF , !P2 ;  /* 0xff8000009a9a7808 */ /* 0x000fe40005000000 */
[----:B------:R-:W-:-:S02]  /*1bc30*/  ISETP.GT.AND P2, PT, R11, 0x48, P5 ;  /* 0x000000480b00780c */ /* 0x000fc40002f44270 */
[----:B------:R-:W-:Y:S02]  /*1bc40*/  FSEL R155, R155, -INF , !P1 ;  /* 0xff8000009b9b7808 */ /* 0x000fe40004800000 */
[C---:B------:R-:W-:Y:S02]  /*1bc50*/  ISETP.GT.AND P1, PT, R11.reuse, 0x49, P5 ;  /* 0x000000490b00780c */ /* 0x040fe40002f24270 */
[C---:B------:R-:W-:Y:S02]  /*1bc60*/  ISETP.LT.OR P2, PT, R10.reuse, 0x49, P2 ;  /* 0x000000490a00780c */ /* 0x040fe40001741670 */
[----:B------:R-:W-:Y:S02]  /*1bc70*/  ISETP.LT.OR P1, PT, R10, 0x4a, P1 ;  /* 0x0000004a0a00780c */ /* 0x000fe40000f21670 */
[----:B------:R-:W-:Y:S02]  /*1bc80*/  FSEL R158, R158, -INF , !P2 ;  /* 0xff8000009e9e7808 */ /* 0x000fe40005000000 */
[----:B------:R-:W-:-:S02]  /*1bc90*/  ISETP.GT.AND P2, PT, R11, 0x50, P5 ;  /* 0x000000500b00780c */ /* 0x000fc40002f44270 */
[----:B------:R-:W-:Y:S02]  /*1bca0*/  FSEL R159, R159, -INF , !P1 ;  /* 0xff8000009f9f7808 */ /* 0x000fe40004800000 */
[----:B------:R-:W-:Y:S02]  /*1bcb0*/  ISETP.GT.AND P1, PT, R11, 0x51, P5 ;  /* 0x000000510b00780c */ /* 0x000fe40002f24270 */
[----:B0-----:R-:W-:Y:S02]  /*1bcc0*/  FMNMX.FTZ R3, R3, R0, !PT ;  /* 0x0000000003037209 */ /* 0x001fe40007810000 */
[----:B------:R-:W-:Y:S02]  /*1bcd0*/  ISETP.LT.OR P2, PT, R10, 0x51, P2 ;  /* 0x000000510a00780c */ /* 0x000fe40001741670 */
[----:B------:R-:W-:Y:S01]  /*1bce0*/  ISETP.GT.AND P4, PT, R11, 0x68, P5 ;  /* 0x000000680b00780c */ /* 0x000fe20002f84270 */
[----:B------:R-:W-:-:S01]  /*1bcf0*/  FFMA.FTZ R9, R2, R3, -8 ;  /* 0xc100000002097423 */ /* 0x000fc20000010003 */
[----:B------:R-:W-:-:S02]  /*1bd00*/  ISETP.LT.OR P1, PT, R10, 0x52, P1 ;  /* 0x000000520a00780c */ /* 0x000fc40000f21670 */
[----:B------:R-:W-:Y:S02]  /*1bd10*/  FSEL R162, R162, -INF , !P2 ;  /* 0xff800000a2a27808 */ /* 0x000fe40005000000 */
[----:B------:R-:W-:Y:S02]  /*1bd20*/  ISETP.GT.AND P2, PT, R11, 0x58, P5 ;  /* 0x000000580b00780c */ /* 0x000fe40002f44270 */
[C---:B------:R-:W-:Y:S02]  /*1bd30*/  ISETP.LT.OR P4, PT, R10.reuse, 0x69, P4 ;  /* 0x000000690a00780c */ /* 0x040fe40002781670 */
[----:B------:R-:W-:Y:S02]  /*1bd40*/  FSEL R163, R163, -INF , !P1 ;  /* 0xff800000a3a37808 */ /* 0x000fe40004800000 */
[----:B------:R-:W-:Y:S02]  /*1bd50*/  ISETP.GT.AND P1, PT, R11, 0x59, P5 ;  /* 0x000000590b00780c */ /* 0x000fe40002f24270 */
[----:B------:R-:W-:-:S02]  /*1bd60*/  ISETP.LT.OR P2, PT, R10, 0x59, P2 ;  /* 0x000000590a00780c */ /* 0x000fc40001741670 */
[----:B------:R-:W-:Y:S02]  /*1bd70*/  ISETP.LT.OR P1, PT, R10, 0x5a, P1 ;  /* 0x0000005a0a00780c */ /* 0x000fe40000f21670 */
[----:B------:R-:W-:Y:S02]  /*1bd80*/  FSEL R166, R166, -INF , !P2 ;  /* 0xff800000a6a67808 */ /* 0x000fe40005000000 */
[C---:B------:R-:W-:Y:S02]  /*1bd90*/  ISETP.GT.AND P2, PT, R11.reuse, 0x60, P5 ;  /* 0x000000600b00780c */ /* 0x040fe40002f44270 */
[----:B------:R-:W-:Y:S02]  /*1bda0*/  ISETP.GT.AND P6, PT, R11, 0x69, P5 ;  /* 0x000000690b00780c */ /* 0x000fe40002fc4270 */
[----:B------:R-:W-:Y:S02]  /*1bdb0*/  FSEL R167, R167, -INF , !P1 ;  /* 0xff800000a7a77808 */ /* 0x000fe40004800000 */
[----:B------:R-:W-:-:S02]  /*1bdc0*/  ISETP.GT.AND P1, PT, R11, 0x61, P5 ;  /* 0x000000610b00780c */ /* 0x000fc40002f24270 */
[C---:B------:R-:W-:Y:S02]  /*1bdd0*/  ISETP.LT.OR P2, PT, R10.reuse, 0x61, P2 ;  /* 0x000000610a00780c */ /* 0x040fe40001741670 */
[----:B------:R-:W-:Y:S02]  /*1bde0*/  ISETP.LT.OR P1, PT, R10, 0x62, P1 ;  /* 0x000000620a00780c */ /* 0x000fe40000f21670 */
[----:B------:R-:W-:Y:S02]  /*1bdf0*/  FSEL R170, R170, -INF , !P2 ;  /* 0xff800000aaaa7808 */ /* 0x000fe40005000000 */
[----:B------:R-:W-:Y:S02]  /*1be00*/  FSEL R171, R171, -INF , !P1 ;  /* 0xff800000abab7808 */ /* 0x000fe40004800000 */
[C---:B------:R-:W-:Y:S02]  /*1be10*/  ISETP.GT.AND P3, PT, R11.reuse, 0x70, P5 ;  /* 0x000000700b00780c */ /* 0x040fe40002f64270 */
[----:B------:R-:W-:-:S02]  /*1be20*/  ISETP.GT.AND P2, PT, R11, 0x71, P5 ;  /* 0x000000710b00780c */ /* 0x000fc40002f44270 */
[C---:B------:R-:W-:Y:S02]  /*1be30*/  ISETP.LT.OR P3, PT, R10.reuse, 0x71, P3 ;  /* 0x000000710a00780c */ /* 0x040fe40001f61670 */
[----:B------:R-:W-:Y:S02]  /*1be40*/  ISETP.GT.AND P1, PT, R11, 0x78, P5 ;  /* 0x000000780b00780c */ /* 0x000fe40002f24270 */
[----:B------:R-:W-:Y:S02]  /*1be50*/  ISETP.LT.OR P2, PT, R10, 0x72, P2 ;  /* 0x000000720a00780c */ /* 0x000fe40001741670 */
[----:B------:R-:W-:Y:S02]  /*1be60*/  FSEL R178, R178, -INF , !P3 ;  /* 0xff800000b2b27808 */ /* 0x000fe40005800000 */
[----:B------:R-:W-:Y:S02]  /*1be70*/  ISETP.LT.OR P1, PT, R10, 0x79, P1 ;  /* 0x000000790a00780c */ /* 0x000fe40000f21670 */
[----:B------:R-:W-:-:S02]  /*1be80*/  FSEL R179, R179, -INF , !P2 ;  /* 0xff800000b3b37808 */ /* 0x000fc40005000000 */
[----:B------:R-:W-:Y:S02]  /*1be90*/  FSEL R182, R182, -INF , !P1 ;  /* 0xff800000b6b67808 */ /* 0x000fe40004800000 */
[----:B--2---:R-:W-:-:S04]  /*1bea0*/  LOP3.LUT R15, R15, 0xbfffffff, RZ, 0xc0, !PT ;  /* 0xbfffffff0f0f7812 */ /* 0x004fc800078ec0ff */
[----:B------:R-:W-:Y:S02]  /*1beb0*/  @P0 LOP3.LUT R15, R15, 0x40000000, RZ, 0xfc, !PT ;  /* 0x400000000f0f0812 */ /* 0x000fe400078efcff */
[----:B------:R-:W-:Y:S02]  /*1bec0*/  ISETP.GT.AND P0, PT, R11, RZ, P5 ;  /* 0x000000ff0b00720c */ /* 0x000fe40002f04270 */
[----:B------:R-:W-:Y:S02]  /*1bed0*/  LOP3.LUT R15, R15, 0xfffffffd, RZ, 0xc0, !PT ;  /* 0xfffffffd0f0f7812 */ /* 0x000fe400078ec0ff */
[----:B------:R-:W-:Y:S02]  /*1bee0*/  ISETP.LT.OR P0, PT, R10, 0x1, P0 ;  /* 0x000000010a00780c */ /* 0x000fe40000701670 */
[----:B------:R-:W-:Y:S02]  /*1bef0*/  @P4 LOP3.LUT R15, R15, 0x2, RZ, 0xfc, !PT ;  /* 0x000000020f0f4812 */ /* 0x000fe400078efcff */
[----:B------:R-:W-:-:S02]  /*1bf00*/  FSEL R122, R122, -INF , !P0 ;  /* 0xff8000007a7a7808 */ /* 0x000fc40004000000 */
[----:B------:R-:W-:Y:S01]  /*1bf10*/  ISETP.LT.OR P4, PT, R10, 0x6a, P6 ;  /* 0x0000006a0a00780c */ /* 0x000fe20003781670 */
[----:B------:R-:W-:Y:S01]  /*1bf20*/  STL [R1], R15 ;  /* 0x0000000f01007387 */ /* 0x000fe20000100800 */
[----:B------:R-:W-:Y:S02]  /*1bf30*/  FMNMX.FTZ R0, R122, R12, !PT ;  /* 0x0000000c7a007209 */ /* 0x000fe40007810000 */
[----:B------:R-:W-:Y:S02]  /*1bf40*/  FSETP.NEU.FTZ.AND P6, PT, R3, -INF , PT ;  /* 0xff8000000300780b */ /* 0x000fe40003fdd000 */
[----:B------:R-:W-:Y:S02]  /*1bf50*/  FMNMX.FTZ R0, R123, R0, !PT ;  /* 0x000000007b007209 */ /* 0x000fe40007810000 */
[----:B------:R-:W-:Y:S02]  /*1bf60*/  FSEL R8, R3, RZ, P6 ;  /* 0x000000ff03087208 */ /* 0x000fe40003000000 */
[----:B------:R-:W-:-:S02]  /*1bf70*/  FMNMX.FTZ R0, R126, R0, !PT ;  /* 0x000000007e007209 */ /* 0x000fc40007810000 */
[----:B------:R-:W-:Y:S01]  /*1bf80*/  FSEL R9, R9, RZ, P6 ;  /* 0x000000ff09097208 */ /* 0x000fe20003000000 */
[----:B------:R-:W-:-:S01]  /*1bf90*/  FADD.FTZ R8, -R8, R13 ;  /* 0x0000000d08087221 */ /* 0x000fc20000010100 */
[----:B------:R-:W-:Y:S02]  /*1bfa0*/  FMNMX.FTZ R0, R127, R0, !PT ;  /* 0x000000007f007209 */ /* 0x000fe40007810000 */
[----:B------:R-:W-:Y:S01]  /*1bfb0*/  LOP3.LUT P6, RZ, R15, 0x2, RZ, 0xc0, !PT ;  /* 0x000000020fff7812 */ /* 0x000fe200078cc0ff */
[--C-:B------:R-:W-:Y:S01]  /*1bfc0*/  FFMA.FTZ R120, R2, R120, -R9.reuse ;  /* 0x0000007802787223 */ /* 0x100fe20000010809 */
[----:B------:R-:W-:Y:S01]  /*1bfd0*/  FMNMX.FTZ R0, R130, R0, !PT ;  /* 0x0000000082007209 */ /* 0x000fe20007810000 */
[----:B------:R-:W-:Y:S01]  /*1bfe0*/  FMUL.FTZ R8, R2, R8 ;  /* 0x0000000802087220 */ /* 0x000fe20000410000 */
        /* <DEDUP_REMOVED lines=8> */
[----:B------:R-:W-:Y:S01]  /*1c070*/  ISETP.GT.AND P5, PT, R11, 0x79, P5 ;  /* 0x000000790b00780c */ /* 0x000fe20002fa4270 */
[--C-:B------:R-:W-:Y:S01]  /*1c080*/  FFMA.FTZ R128, R2, R128, -R9.reuse ;  /* 0x0000008002807223 */ /* 0x100fe20000010809 */
[----:B------:R-:W-:Y:S01]  /*1c090*/  FMNMX.FTZ R0, R135, R0, !PT ;  /* 0x0000000087007209 */ /* 0x000fe20007810000 */
[----:B------:R-:W0:Y:S01]  /*1c0a0*/  MUFU.EX2 R8, R8 ;  /* 0x0000000800087308 */ /* 0x000e220000000800 */
[----:B------:R-:W-:Y:S01]  /*1c0b0*/  ISETP.LT.OR P5, PT, R10, 0x7a, P5 ;  /* 0x0000007a0a00780c */ /* 0x000fe20002fa1670 */
[--C-:B------:R-:W-:Y:S01]  /*1c0c0*/  FFMA.FTZ R129, R2, R129, -R9.reuse ;  /* 0x0000008102817223 */ /* 0x100fe20000010809 */
[----:B------:R-:W-:Y:S01]  /*1c0d0*/  FMNMX.FTZ R0, R138, R0, !PT ;  /* 0x000000008a007209 */ /* 0x000fe20007810000 */
[C-C-:B------:R-:W-:Y:S01]  /*1c0e0*/  FFMA.FTZ R132, R2.reuse, R132, -R9.reuse ;  /* 0x0000008402847223 */ /* 0x140fe20000010809 */
[----:B------:R-:W-:Y:S01]  /*1c0f0*/  FSEL R183, R183, -INF , !P5 ;  /* 0xff800000b7b77808 */ /* 0x000fe20006800000 */
[C-C-:B------:R-:W-:Y:S01]  /*1c100*/  FFMA.FTZ R133, R2.reuse, R133, -R9.reuse ;  /* 0x0000008502857223 */ /* 0x140fe20000010809 */
[----:B------:R-:W-:Y:S01]  /*1c110*/  FMNMX.FTZ R0, R139, R0, !PT ;  /* 0x000000008b007209 */ /* 0x000fe20007810000 */
[----:B------:R-:W1:Y:S01]  /*1c120*/  MUFU.EX2 R121, R121 ;  /* 0x0000007900797308 */ /* 0x000e620000000800 */
[----:B------:R-:W-:-:S01]  /*1c130*/  FFMA.FTZ R136, R2, R136, -R9 ;  /* 0x0000008802887223 */ /* 0x000fc20000010809 */
[--C-:B------:R-:W-:Y:S01]  /*1c140*/  FFMA.FTZ R137, R2, R137, -R9.reuse ;  /* 0x0000008902897223 */ /* 0x100fe20000010809 */
[----:B------:R-:W-:Y:S01]  /*1c150*/  FMNMX.FTZ R0, R142, R0, !PT ;  /* 0x000000008e007209 */ /* 0x000fe20007810000 */
[C-C-:B------:R-:W-:Y:S01]  /*1c160*/  FFMA.FTZ R140, R2.reuse, R140, -R9.reuse ;  /* 0x0000008c028c7223 */ /* 0x140fe20000010809 */
[----:B------:R-:W-:-:S01]  /*1c170*/  FFMA.FTZ R141, R2, R141, -R9 ;  /* 0x0000008d028d7223 */ /* 0x000fc20000010809 */
[----:B------:R-:W-:Y:S01]  /*1c180*/  FFMA.FTZ R144, R2, R144, -R9 ;  /* 0x0000009002907223 */ /* 0x000fe20000010809 */
[----:B------:R-:W-:Y:S01]  /*1c190*/  FMNMX.FTZ R0, R143, R0, !PT ;  /* 0x000000008f007209 */ /* 0x000fe20007810000 */
[----:B------:R-:W-:Y:S01]  /*1c1a0*/  MUFU.EX2 R124, R124 ;  /* 0x0000007c007c7308 */ /* 0x000fe20000000800 */
[----:B0-----:R-:W-:-:S01]  /*1c1b0*/  FFMA.FTZ R6, R8, R6, R120 ;  /* 0x0000000608067223 */ /* 0x001fc20000010078 */
[--C-:B------:R-:W-:Y:S01]  /*1c1c0*/  FFMA.FTZ R145, R2, R145, -R9.reuse ;  /* 0x0000009102917223 */ /* 0x100fe20000010809 */
[----:B------:R-:W-:Y:S01]  /*1c1d0*/  FMNMX.FTZ R0, R146, R0, !PT ;  /* 0x0000000092007209 */ /* 0x000fe20007810000 */
[C-C-:B------:R-:W-:Y:S01]  /*1c1e0*/  FFMA.FTZ R148, R2.reuse, R148, -R9.reuse ;  /* 0x0000009402947223 */ /* 0x140fe20000010809 */
[----:B------:R-:W-:-:S01]  /*1c1f0*/  FFMA.FTZ R149, R2, R149, -R9 ;  /* 0x0000009502957223 */ /* 0x000fc20000010809 */
[----:B------:R-:W-:Y:S01]  /*1c200*/  FFMA.FTZ R152, R2, R152, -R9 ;  /* 0x0000009802987223 */ /* 0x000fe20000010809 */
[----:B------:R-:W-:Y:S01]  /*1c210*/  FMNMX.FTZ R0, R147, R0, !PT ;  /* 0x0000000093007209 */ /* 0x000fe20007810000 */
[----:B------:R-:W-:Y:S01]  /*1c220*/  MUFU.EX2 R125, R125 ;  /* 0x0000007d007d7308 */ /* 0x000fe20000000800 */
[----:B-1----:R-:W-:-:S01]  /*1c230*/  FADD.FTZ R6, R121, R6 ;  /* 0x0000000679067221 */ /* 0x002fc20000010000 */
        /* <DEDUP_REMOVED lines=24> */
[----:B------:R-:W-:-:S02]  /*1c3c0*/  LOP3.LUT P0, RZ, R15, 0x40000000, RZ, 0xc0, !PT ;  /* 0x400000000fff7812 */ /* 0x000fc4000780c0ff */
        /* <DEDUP_REMOVED lines=35> */
[----:B------:R-:W-:-:S01]  /*1c600*/  FFMA.FTZ R122, R2, R122, -R11 ;  /* 0x0000007a027a7223 */ /* 0x000fc2000001080b */
[C-C-:B------:R-:W-:Y:S01]  /*1c610*/  FFMA.FTZ R123, R2.reuse, R123, -R11.reuse ;  /* 0x0000007b027b7223 */ /* 0x140fe2000001080b */
[C---:B------:R-:W-:Y:S01]  /*1c620*/  FMUL.FTZ R10, R2.reuse, R10 ;  /* 0x0000000a020a7220 */ /* 0x040fe20000410000 */
        /* <DEDUP_REMOVED lines=138> */
.L_x_5406:
        /* <DEDUP_REMOVED lines=135> */
[----:B0-----:R-:W-:Y:S02]  /*1d740*/  IMAD.MOV.U32 R12, RZ, RZ, R0 ;  /* 0x000000ffff0c7224 */ /* 0x001fe400078e0000 */
[----:B------:R-:W-:Y:S02]  /*1d750*/  IMAD.MOV.U32 R13, RZ, RZ, R3 ;  /* 0x000000ffff0d7224 */ /* 0x000fe400078e0003 */
[----:B------:R-:W-:Y:S02]  /*1d760*/  IMAD.MOV.U32 R8, RZ, RZ, R201 ;  /* 0x000000ffff087224 */ /* 0x000fe400078e00c9 */
[----:B------:R-:W-:Y:S01]  /*1d770*/  IMAD.MOV.U32 R14, RZ, RZ, R17 ;  /* 0x000000ffff0e7224 */ /* 0x000fe200078e0011 */
[----:B------:R-:W-:Y:S06]  /*1d780*/  @P1 BRA `(.L_x_5407) ;  /* 0xffffffcc004c1947 */ /* 0x000fec000383ffff */
.L_x_5387:
[----:B------:R-:W-:Y:S05]  /*1d790*/  WARPSYNC.ALL ;  /* 0x0000000000007948 */ /* 0x000fea0003800000 */
[----:B------:R-:W-:Y:S06]  /*1d7a0*/  BAR.ARV 0x8, 0x180 ;  /* 0x0206000000007b1d */ /* 0x000fec0000002000 */
[----:B------:R-:W-:Y:S05]  /*1d7b0*/  @!P0 BRA `(.L_x_5408) ;  /* 0x0000000000048947 */ /* 0x000fea0003800000 */
[----:B------:R-:W-:Y:S01]  /*1d7c0*/  BPT.TRAP 0x1 ;  /* 0x000000040000795c */ /* 0x000fe20000300000 */
.L_x_5408:
[----:B------:R-:W-:Y:S01]  /*1d7d0*/  IMAD R4, R17, 0x8, R16 ;  /* 0x0000000811047824 */ /* 0x000fe200078e0210 */
[----:B------:R-:W-:-:S04]  /*1d7e0*/  SHF.L.U32 R7, R201, 0x1f, RZ ;  /* 0x0000001fc9077819 */ /* 0x000fc800000006ff */
[----:B------:R1:W2:Y:S01]  /*1d7f0*/  SYNCS.PHASECHK.TRANS64.TRYWAIT P1, [R4+URZ+0x2a850], R7 ;  /* 0x02a85007040075a7 */ /* 0x0002a2000802017f */
[----:B------:R-:W-:Y:S05]  /*1d800*/  @!P0 BRA `(.L_x_5409) ;  /* 0x0000000000048947 */ /* 0x000fea0003800000 */
[----:B------:R-:W-:Y:S01]  /*1d810*/  BPT.TRAP 0x1 ;  /* 0x000000040000795c */ /* 0x000fe20000300000 */
.L_x_5409:
[----:B------:R-:W-:-:S05]  /*1d820*/  VIADD R16, R16, 0x400 ;  /* 0x0000040010107836 */ /* 0x000fca0000000000 */
[----:B------:R-:W-:-:S04]  /*1d830*/  SHF.R.U32.HI R16, RZ, 0x4, R16 ;  /* 0x00000004ff107819 */ /* 0x000fc80000011610 */
[----:B------:R-:W-:-:S04]  /*1d840*/  LOP3.LUT R16, R16, 0x3fff, RZ, 0xc0, !PT ;  /* 0x00003fff10107812 */ /* 0x000fc800078ec0ff */
[----:B------:R-:W-:Y:S01]  /*1d850*/  LOP3.LUT R16, R16, 0x10000, RZ, 0xfc, !PT ;  /* 0x0001000010107812 */ /* 0x000fe200078efcff */
[----:B--2---:R-:W-:Y:S06]  /*1d860*/  @P1 BRA `(.L_x_5410) ;  /* 0x0000000000081947 */ /* 0x004fec0003800000 */
[----:B------:R-:W2:Y:S02]  /*1d870*/  SYNCS.PHASECHK.TRANS64.TRYWAIT P1, [R4+URZ+0x2a850], R7 ;  /* 0x02a85007040075a7 */ /* 0x000ea4000802017f */
[----:B--2---:R-:W-:Y:S05]  /*1d880*/  @!P1 BRA `(.L_x_5411) ;  /* 0x000000cc00b89947 */ /* 0x004fea0003800000 */
.L_x_5410:
[----:B------:R-:W-:Y:S01]  /*1d890*/  IMAD R8, R17, 0x600, R16 ;  /* 0x0000060011087824 */ /* 0x000fe200078e0210 */
[----:B------:R-:W-:Y:S05]  /*1d8a0*/  WARPSYNC.ALL ;  /* 0x0000000000007948 */ /* 0x000fea0003800000 */
[----:B------:R-:W-:Y:S01]  /*1d8b0*/  IMAD.MOV.U32 R9, RZ, RZ, 0x40000040 ;  /* 0x40000040ff097424 */ /* 0x000fe200078e00ff */
[C---:B------:R-:W-:Y:S01]  /*1d8c0*/  R2UR UR6, R8.reuse ;  /* 0x00000000080672ca */ /* 0x040fe200000e0000 */
[----:B------:R-:W-:Y:S01]  /*1d8d0*/  WARPGROUP.ARRIVE ;  /* 0x00000000000079c5 */ /* 0x000fe20000000000 */
[----:B------:R-:W-:Y:S01]  /*1d8e0*/  VIADD R10, R8, 0x2 ;  /* 0x00000002080a7836 */ /* 0x000fe20000000000 */
[----:B------:R-:W-:Y:S01]  /*1d8f0*/  ULDC.64 UR4, c[0x0][0x9a0] ;  /* 0x0002680000047ab9 */ /* 0x000fe20000000a00 */
[----:B------:R-:W-:Y:S01]  /*1d900*/  R2UR UR7, R9 ;  /* 0x00000000090772ca */ /* 0x000fe200000e0000 */
[----:B------:R-:W-:Y:S01]  /*1d910*/  IMAD.MOV.U32 R11, RZ, RZ, 0x40000040 ;  /* 0x40000040ff0b7424 */ /* 0x000fe200078e00ff */
[----:B------:R-:W-:-:S04]  /*1d920*/  ISETP.NE.U32.AND P1, PT, RZ, UR4, PT ;  /* 0x00000004ff007c0c */ /* 0x000fc8000bf25070 */
[----:B------:R-:W-:-:S07]  /*1d930*/  ISETP.NE.AND.EX P1, PT, RZ, UR5, PT, P1 ;  /* 0x00000005ff007c0c */ /* 0x000fce000bf25310 */
[----:B------:R-:W-:Y:S01]  /*1d940*/  QGMMA.64x192x32.F32.E4M3.E4M3 R24, R196, gdesc[UR4], R24, gsb0 ;  /* 0x02e00004c4187df3 */ /* 0x000fe20008000818 */
[----:B------:R-:W-:Y:S02]  /*1d950*/  R2UR UR6, R10 ;  /* 0x000000000a0672ca */ /* 0x000fe400000e0000 */
[----:B------:R-:W-:-:S03]  /*1d960*/  R2UR UR7, R11 ;  /* 0x000000000b0772ca */ /* 0x000fc600000e0000 */
[----:B0-----:R-:W0:Y:S01]  /*1d970*/  @P1 LDC.64 R12, c[0x0][0x9c8] ;  /* 0x00027200ff0c1b82 */ /* 0x001e220000000a00 */
[----:B-12---:R-:W-:Y:S02]  /*1d980*/  @P1 SHF.R.S32.HI R7, RZ, 0x1f, R23 ;  /* 0x0000001fff071819 */ /* 0x006fe40000011417 */
        /* <DEDUP_REMOVED lines=11> */
[----:B------:R-:W-:Y:S01]  /*1da40*/  @P1 LEA.HI.X R13, R10, UR5, R7, 0x2, P2 ;  /* 0x000000050a0d1c11 */ /* 0x000fe200090f1407 */
[----:B------:R-:W-:-:S06]  /*1da50*/  IMAD.MOV.U32 R7, RZ, RZ, 0x3f800000 ;  /* 0x3f800000ff077424 */ /* 0x000fcc00078e00ff */
[----:B------:R0:W2:Y:S01]  /*1da60*/  @P1 LDG.E R7, desc[UR42][R12.64] ;  /* 0x0000002a0c071981 */ /* 0x0000a2000c1e1900 */
[----:B------:R-:W-:Y:S02]  /*1da70*/  VIADD R10, R8, 0x4 ;  /* 0x00000004080a7836 */ /* 0x000fe40000000000 */
[----:B------:R-:W-:Y:S01]  /*1da80*/  IMAD.MOV.U32 R11, RZ, RZ, 0x40000040 ;  /* 0x40000040ff0b7424 */ /* 0x000fe200078e00ff */
[----:B------:R-:W-:Y:S02]  /*1da90*/  WARPGROUP.DEPBAR.LE gsb0, 0x0 ;  /* 0x00008000000079c5 */ /* 0x000fe40000010000 */
[----:B------:R-:W-:-:S06]  /*1daa0*/  WARPGROUP.ARRIVE ;  /* 0x00000000000079c5 */ /* 0x000fcc0000000000 */
[----:B------:R-:W-:Y:S01]  /*1dab0*/  QGMMA.64x192x32.F32.E4M3.E4M3 R24, R192, gdesc[UR4], R24, gsb0 ;  /* 0x02e00004c0187df3 */ /* 0x000fe20008000818 */
[----:B------:R-:W-:Y:S02]  /*1dac0*/  R2UR UR6, R10 ;  /* 0x000000000a0672ca */ /* 0x000fe400000e0000 */
[----:B------:R-:W-:Y:S01]  /*1dad0*/  R2UR UR7, R11 ;  /* 0x000000000b0772ca */ /* 0x000fe200000e0000 */
[----:B------:R-:W-:Y:S02]  /*1dae0*/  VIADD R8, R8, 0x6 ;  /* 0x0000000608087836 */ /* 0x000fe40000000000 */
[----:B------:R-:W-:Y:S01]  /*1daf0*/  IMAD.MOV.U32 R9, RZ, RZ, 0x40000040 ;  /* 0x40000040ff097424 */ /* 0x000fe200078e00ff */
[----:B------:R-:W1:Y:S01]  /*1db00*/  SHFL.BFLY PT, R10, R5, 0x2, 0x1f ;  /* 0x0c401f00050a7f89 */ /* 0x000e6200000e0000 */
[----:B------:R-:W-:Y:S02]  /*1db10*/  WARPGROUP.DEPBAR.LE gsb0, 0x0 ;  /* 0x00008000000079c5 */ /* 0x000fe40000010000 */
[----:B------:R-:W-:-:S10]  /*1db20*/  WARPGROUP.ARRIVE ;  /* 0x00000000000079c5 */ /* 0x000fd40000000000 */
[----:B------:R-:W-:Y:S01]  /*1db30*/  QGMMA.64x192x32.F32.E4M3.E4M3 R24, R188, gdesc[UR4], R24, gsb0 ;  /* 0x02e00004bc187df3 */ /* 0x000fe20008000818 */
[----:B------:R-:W-:Y:S02]  /*1db40*/  R2UR UR6, R8 ;  /* 0x00000000080672ca */ /* 0x000fe400000e0000 */
[----:B------:R-:W-:Y:S02]  /*1db50*/  R2UR UR7, R9 ;  /* 0x00000000090772ca */ /* 0x000fe400000e0000 */
[----:B------:R-:W3:Y:S01]  /*1db60*/  SHFL.BFLY PT, R9, R6, 0x2, 0x1f ;  /* 0x0c401f0006097f89 */ /* 0x000ee200000e0000 */
[----:B-1----:R-:W-:-:S05]  /*1db70*/  FADD.FTZ R10, R10, R5 ;  /* 0x000000050a0a7221 */ /* 0x002fca0000010000 */
[----:B------:R-:W1:Y:S01]  /*1db80*/  SHFL.BFLY PT, R11, R10, 0x1, 0x1f ;  /* 0x0c201f000a0b7f89 */ /* 0x000e6200000e0000 */
[----:B---3--:R-:W-:-:S05]  /*1db90*/  FADD.FTZ R9, R9, R6 ;  /* 0x0000000609097221 */ /* 0x008fca0000010000 */
[----:B------:R-:W0:Y:S01]  /*1dba0*/  SHFL.BFLY PT, R8, R9, 0x1, 0x1f ;  /* 0x0c201f0009087f89 */ /* 0x000e2200000e0000 */
[----:B-1----:R-:W-:-:S01]  /*1dbb0*/  FADD.FTZ R11, R10, R11 ;  /* 0x0000000b0a0b7221 */ /* 0x002fc20000010000 */
[----:B------:R-:W-:-:S03]  /*1dbc0*/  IMAD.MOV.U32 R6, RZ, RZ, RZ ;  /* 0x000000ffff067224 */ /* 0x000fc600078e00ff */
[----:B------:R-:W-:-:S05]  /*1dbd0*/  FMUL.FTZ R14, R11, 0.00390625 ;  /* 0x3b8000000b0e7820 */ /* 0x000fca0000410000 */
[----:B------:R-:W-:Y:S01]  /*1dbe0*/  FSETP.NE.FTZ.AND P3, PT, R14, RZ, PT ;  /* 0x000000ff0e00720b */ /* 0x000fe20003f75000 */
[----:B0-----:R-:W-:-:S05]  /*1dbf0*/  FADD.FTZ R12, R9, R8 ;  /* 0x00000008090c7221 */ /* 0x001fca0000010000 */
[C---:B------:R-:W-:Y:S01]  /*1dc00*/  FSETP.NE.FTZ.AND P1, PT, R12.reuse, RZ, PT ;  /* 0x000000ff0c00720b */ /* 0x040fe20003f35000 */
[----:B------:R-:W-:-:S05]  /*1dc10*/  FMUL.FTZ R13, R12, 0.00390625 ;  /* 0x3b8000000c0d7820 */ /* 0x000fca0000410000 */
[----:B------:R-:W-:-:S07]  /*1dc20*/  FSETP.NE.FTZ.AND P2, PT, R13, RZ, PT ;  /* 0x000000ff0d00720b */ /* 0x000fce0003f55000 */
        /* <DEDUP_REMOVED lines=9> */
[C---:B------:R-:W-:Y:S01]  /*1dcc0*/  @P2 FMUL.FTZ R8, R2.reuse, 0.69314718246459960938 ;  /* 0x3f31721802082820 */ /* 0x040fe20000410000 */
[----:B------:R-:W-:Y:S01]  /*1dcd0*/  @P3 FMUL.FTZ R2, R2, 0.69314718246459960938 ;  /* 0x3f31721802023820 */ /* 0x000fe20000410000 */
[----:B0-----:R-:W-:Y:S01]  /*1dce0*/  @P3 FMUL.FTZ R9, R9, 0.69314718246459960938 ;  /* 0x3f31721809093820 */ /* 0x001fe20000410000 */
[----:B------:R-:W-:-:S02]  /*1dcf0*/  IMAD.MOV.U32 R121, RZ, RZ, -0x800000 ;  /* 0xff800000ff797424 */ /* 0x000fc400078e00ff */
[----:B--2---:R-:W-:Y:S01]  /*1dd00*/  FMUL.FTZ R12, R6, R7 ;  /* 0x00000007060c7220 */ /* 0x004fe20000410000 */
[----:B------:R-:W-:Y:S02]  /*1dd10*/  IMAD.MOV.U32 R120, RZ, RZ, -0x800000 ;  /* 0xff800000ff787424 */ /* 0x000fe400078e00ff */
[----:B-1----:R-:W-:Y:S01]  /*1dd20*/  @P2 FMUL.FTZ R5, R5, 0.69314718246459960938 ;  /* 0x3f31721805052820 */ /* 0x002fe20000410000 */
[----:B------:R-:W-:-:S03]  /*1dd30*/  @P3 FFMA.FTZ R121, R2, R0, R9 ;  /* 0x0000000002793223 */ /* 0x000fc60000010009 */
[----:B------:R-:W-:Y:S01]  /*1dd40*/  @P2 FFMA.FTZ R120, R8, R3, R5 ;  /* 0x0000000308782223 */ /* 0x000fe20000010005 */
[----:B---3--:R-:W-:Y:S01]  /*1dd50*/  FMUL.FTZ R0, R10, R7 ;  /* 0x000000070a007220 */ /* 0x008fe20000410000 */
[----:B------:R-:W-:Y:S02]  /*1dd60*/  WARPGROUP.DEPBAR.LE gsb0, 0x0 ;  /* 0x00008000000079c5 */ /* 0x000fe40000010000 */
[----:B------:R-:W-:Y:S05]  /*1dd70*/  @!P0 BRA `(.L_x_5412) ;  /* 0x0000000000048947 */ /* 0x000fea0003800000 */
[----:B------:R-:W-:Y:S01]  /*1dd80*/  BPT.TRAP 0x1 ;  /* 0x000000040000795c */ /* 0x000fe20000300000 */
.L_x_5412:
[----:B------:R-:W-:Y:S02]  /*1dd90*/  VIADD R4, R4, 0x2a860 ;  /* 0x0002a86004047836 */ /* 0x000fe40000000000 */
[-C--:B------:R-:W-:Y:S01]  /*1dda0*/  FMUL.FTZ R125, R32, R12.reuse ;  /* 0x0000000c207d7220 */ /* 0x080fe20000410000 */
[----:B------:R-:W-:Y:S02]  /*1ddb0*/  IMAD.U32 R3, RZ, RZ, UR38 ;  /* 0x00000026ff037e24 */ /* 0x000fe4000f8e00ff */
[-C--:B------:R-:W-:Y:S01]  /*1ddc0*/  FMUL.FTZ R128, R28, R12.reuse ;  /* 0x0000000c1c807220 */ /* 0x080fe20000410000 */
[----:B------:R-:W-:Y:S02]  /*1ddd0*/  VIADD R17, R17, 0x1 ;  /* 0x0000000111117836 */ /* 0x000fe40000000000 */
[-C--:B------:R-:W-:Y:S01]  /*1dde0*/  FMUL.FTZ R126, R29, R12.reuse ;  /* 0x0000000c1d7e7220 */ /* 0x080fe20000410000 */
[-C--:B------:R-:W-:Y:S01]  /*1ddf0*/  FMUL.FTZ R130, R36, R12.reuse ;  /* 0x0000000c24827220 */ /* 0x080fe20000410000 */
[----:B------:R-:W-:Y:S01]  /*1de00*/  PRMT R2, R3, 0x654, R4 ;  /* 0x0000065403027816 */ /* 0x000fe20000000004 */
[-C--:B------:R-:W-:Y:S01]  /*1de10*/  FMUL.FTZ R124, R37, R12.reuse ;  /* 0x0000000c257c7220 */ /* 0x080fe20000410000 */
[----:B------:R-:W-:Y:S01]  /*1de20*/  ISETP.NE.AND P1, PT, R17, 0x2, PT ;  /* 0x000000021100780c */ /* 0x000fe20003f25270 */
        /* <DEDUP_REMOVED lines=43> */
[----:B0-----:R-:W-:Y:S01]  /*1e0e0*/  SEL R2, RZ, 0x1, P1 ;  /* 0x00000001ff027807 */ /* 0x001fe20000800000 */
        /* <DEDUP_REMOVED lines=49> */
[----:B------:R-:W-:Y:S01]  /*1e400*/  FMUL.FTZ R26, R119, R0 ;  /* 0x00000000771a7220 */ /* 0x000fe20000410000 */
[----:B------:R-:W-:Y:S01]  /*1e410*/  LOP3.LUT R201, R201, R2, RZ, 0x3c, !PT ;  /* 0x00000002c9c97212 */ /* 0x000fe200078e3cff */
[----:B------:R-:W-:Y:S01]  /*1e420*/  UIADD3 UR37, UR37, 0x1, URZ ;  /* 0x0000000125257890 */ /* 0x000fe2000fffe03f */
[----:B------:R-:W-:-:S11]  /*1e430*/  SEL R17, R17, RZ, P1 ;  /* 0x000000ff11117207 */ /* 0x000fd60000800000 */
.L_x_5296:
        /* <DEDUP_REMOVED lines=10> */
[----:B-----5:R-:W2:Y:S01]  /*1e4e0*/  LDL R24, [R1+0x54] ;  /* 0x0000540001187983 */ /* 0x020ea20000100800 */
[----:B------:R-:W-:Y:S01]  /*1e4f0*/  ULDC.64 UR4, c[0x4][0xd8] ;  /* 0x0100360000047ab9 */ /* 0x000fe20000000a00 */
[----:B------:R-:W3:Y:S02]  /*1e500*/  S2R R90, SR_TID.X ;  /* 0x00000000005a7919 */ /* 0x000ee40000002100 */
[----:B---3--:R-:W-:-:S05]  /*1e510*/  IMAD.SHL.U32 R0, R90, 0x4, RZ ;  /* 0x000000045a007824 */ /* 0x008fca00078e00ff */
[----:B------:R-:W-:-:S04]  /*1e520*/  LOP3.LUT R0, R0, 0xc, RZ, 0xc0, !PT ;  /* 0x0000000c00007812 */ /* 0x000fc800078ec0ff */
[----:B------:R-:W-:-:S05]  /*1e530*/  IADD3 R2, P0, R0, UR4, RZ ;  /* 0x0000000400027c10 */ /* 0x000fca000ff1e0ff */
[----:B------:R-:W-:-:S05]  /*1e540*/  IMAD.X R3, RZ, RZ, UR5, P0 ;  /* 0x00000005ff037e24 */ /* 0x000fca00080e06ff */
[----:B------:R3:W4:Y:S01]  /*1e550*/  LDG.E.CONSTANT R0, desc[UR42][R2.64] ;  /* 0x0000002a02007981 */ /* 0x000722000c1e9900 */
[----:B------:R-:W-:Y:S01]  /*1e560*/  F2FP.BF16.F32.PACK_AB R53, R53, R60 ;  /* 0x0000003c3535723e */ /* 0x000fe200000010ff */
[----:B------:R-:W-:Y:S01]  /*1e570*/  UMOV UR4, 0xffffffff ;  /* 0xffffffff00047882 */ /* 0x000fe20000000000 */
[----:B------:R-:W-:Y:S02]  /*1e580*/  F2FP.BF16.F32.PACK_AB R78, R78, R61 ;  /* 0x0000003d4e4e723e */ /* 0x000fe400000010ff */
[----:B------:R-:W-:Y:S02]  /*1e590*/  F2FP.BF16.F32.PACK_AB R44, R44, R49 ;  /* 0x000000312c2c723e */ /* 0x000fe400000010ff */
[----:B------:R-:W-:Y:S02]  /*1e5a0*/  F2FP.BF16.F32.PACK_AB R56, R29, R56 ;  /* 0x000000381d38723e */ /* 0x000fe400000010ff */
[----:B------:R-:W-:Y:S01]  /*1e5b0*/  F2FP.BF16.F32.PACK_AB R49, R28, R73 ;  /* 0x000000491c31723e */ /* 0x000fe200000010ff */
[----:B---3--:R-:W3:Y:S01]  /*1e5c0*/  S2R R3, SR_SWINHI ;  /* 0x0000000000037919 */ /* 0x008ee20000002f00 */
[----:B-1----:R-:W-:-:S02]  /*1e5d0*/  F2FP.BF16.F32.PACK_AB R20, R123, R40 ;  /* 0x000000287b14723e */ /* 0x002fc400000010ff */
        /* <DEDUP_REMOVED lines=15> */
[----:B------:R-:W-:Y:S02]  /*1e6d0*/  MOV R60, R16 ;  /* 0x00000010003c7202 */ /* 0x000fe40000000f00 */
[----:B---3--:R-:W-:Y:S02]  /*1e6e0*/  MOV R61, R3 ;  /* 0x00000003003d7202 */ /* 0x008fe40000000f00 */
[----:B------:R-:W-:-:S02]  /*1e6f0*/  F2FP.BF16.F32.PACK_AB R93, R111, R30 ;  /* 0x0000001e6f5d723e */ /* 0x000fc400000010ff */
[----:B------:R-:W-:Y:S02]  /*1e700*/  F2FP.BF16.F32.PACK_AB R115, R26, R115 ;  /* 0x000000731a73723e */ /* 0x000fe400000010ff */
[----:B------:R-:W-:Y:S02]  /*1e710*/  LOP3.LUT P0, R2, R90, 0x3, RZ, 0xc0, !PT ;  /* 0x000000035a027812 */ /* 0x000fe4000780c0ff */
        /* <DEDUP_REMOVED lines=31> */
[----:B------:R-:W-:Y:S02]  /*1e910*/  LOP3.LUT R34, R35, 0x380, RZ, 0xc0, !PT ;  /* 0x0000038023227812 */ /* 0x000fe400078ec0ff */
[----:B------:R-:W-:Y:S02]  /*1e920*/  IADD3 R31, P1, R28, 0x8020, RZ ;  /* 0x000080201c1f7810 */ /* 0x000fe40007f3e0ff */
[----:B------:R-:W-:Y:S02]  /*1e930*/  SHF.R.U64 R34, R34, 0x3, RZ ;  /* 0x0000000322227819 */ /* 0x000fe400000012ff */
[----:B------:R-:W-:-:S02]  /*1e940*/  IADD3 R27, P5, R28, 0x8000, RZ ;  /* 0x000080001c1b7810 */ /* 0x000fc40007fbe0ff */
[----:B------:R-:W-:Y:S01]  /*1e950*/  LOP3.LUT R34, R34, R35, RZ, 0x3c, !PT ;  /* 0x0000002322227212 */ /* 0x000fe200078e3cff */
[----:B------:R-:W-:Y:S01]  /*1e960*/  IMAD.X R35, RZ, RZ, R29, P3 ;  /* 0x000000ffff237224 */ /* 0x000fe200018e061d */
[C---:B------:R-:W-:Y:S02]  /*1e970*/  IADD3 R25, P4, R28.reuse, 0x4060, RZ ;  /* 0x000040601c197810 */ /* 0x040fe40007f9e0ff */
[----:B------:R-:W-:Y:S02]  /*1e980*/  IADD3 R15, P3, R28, 0x4040, RZ ;  /* 0x000040401c0f7810 */ /* 0x000fe40007f7e0ff */
        /* <DEDUP_REMOVED lines=60> */
[----:B----4-:R-:W-:Y:S01]  /*1ed50*/  LOP3.LUT R3, R0, 0x2, RZ, 0x3c, !PT ;  /* 0x0000000200037812 */ /* 0x010fe200078e3cff */
[----:B------:R-:W-:Y:S06]  /*1ed60*/  BRA.DIV UR4, `(.L_x_5415) ;  /* 0x000000ba04947947 */ /* 0x000fec000b800000 */
        /* <DEDUP_REMOVED lines=10> */
[----:B------:R-:W1:Y:S01]  /*1ee10*/  SHFL.IDX PT, R5, R2, R3, 0x1c1f ;  /* 0x001c1f0302057589 */ /* 0x000e6200000e0000 */
        /* <DEDUP_REMOVED lines=35> */
[----:B------:R-:W2:Y:S01]  /*1f050*/  SHFL.IDX PT, R7, R8, R3, 0x1c1f ;  /* 0x001c1f0308077589 */ /* 0x000ea200000e0000 */
        /* <DEDUP_REMOVED lines=11> */
[----:B------:R-:W3:Y:S01]  /*1f110*/  SHFL.IDX PT, R31, R36, R3, 0x1c1f ;  /* 0x001c1f03241f7589 */ /* 0x000ee200000e0000 */
[----:B------:R-:W-:Y:S02]  /*1f120*/  SEL R63, R80, R91, P0 ;  /* 0x0000005b503f7207 */ /* 0x000fe40000000000 */
[----:B------:R-:W-:Y:S01]  /*1f130*/  SEL R65, R82, R93, P0 ;  /* 0x0000005d52417207 */ /* 0x000fe20000000000 */
[----:B------:R-:W4:Y:S01]  /*1f140*/  SHFL.IDX PT, R35, R44, R3, 0x1c1f ;  /* 0x001c1f032c237589 */ /* 0x000f2200000e0000 */
[----:B------:R-:W-:-:S02]  /*1f150*/  SEL R78, R67, R78, P0 ;  /* 0x0000004e434e7207 */ /* 0x000fc40000000000 */
[----:B------:R-:W-:Y:S01]  /*1f160*/  SEL R80, R91, R80, P0 ;  /* 0x000000505b507207 */ /* 0x000fe20000000000 */
[----:B------:R-:W5:Y:S01]  /*1f170*/  SHFL.IDX PT, R37, R48, R3, 0x1c1f ;  /* 0x001c1f0330257589 */ /* 0x000f6200000e0000 */
[----:B------:R-:W-:Y:S02]  /*1f180*/  SEL R82, R93, R82, P0 ;  /* 0x000000525d527207 */ /* 0x000fe40000000000 */
[----:B------:R-:W-:Y:S01]  /*1f190*/  SEL R67, R84, R115, P0 ;  /* 0x0000007354437207 */ /* 0x000fe20000000000 */
[----:B------:R-:W-:Y:S01]  /*1f1a0*/  SHFL.IDX PT, R9, R9, R0, 0x1c1f ;  /* 0x001c1f0009097589 */ /* 0x000fe200000e0000 */
[----:B------:R-:W-:Y:S02]  /*1f1b0*/  SEL R84, R115, R84, P0 ;  /* 0x0000005473547207 */ /* 0x000fe40000000000 */
[----:B-1----:R-:W-:Y:S01]  /*1f1c0*/  SEL R4, R6, R5, P0 ;  /* 0x0000000506047207 */ /* 0x002fe20000000000 */
[----:B------:R-:W1:Y:S01]  /*1f1d0*/  SHFL.IDX PT, R20, R20, R3, 0x1c1f ;  /* 0x001c1f0314147589 */ /* 0x000e6200000e0000 */
[----:B--2---:R-:W-:-:S02]  /*1f1e0*/  SEL R8, R10, R7, P0 ;  /* 0x000000070a087207 */ /* 0x004fc40000000000 */
[----:B------:R-:W-:Y:S01]  /*1f1f0*/  SEL R24, R26, R25, P0 ;  /* 0x000000191a187207 */ /* 0x000fe20000000000 */
[----:B------:R-:W2:Y:S01]  /*1f200*/  SHFL.IDX PT, R41, R56, R3, 0x1c1f ;  /* 0x001c1f0338297589 */ /* 0x000ea200000e0000 */
[----:B------:R-:W-:Y:S02]  /*1f210*/  SEL R28, R30, R27, P0 ;  /* 0x0000001b1e1c7207 */ /* 0x000fe40000000000 */
[----:B------:R-:W-:Y:S01]  /*1f220*/  SEL R32, R34, R29, P0 ;  /* 0x0000001d22207207 */ /* 0x000fe20000000000 */
[----:B------:R-:W-:Y:S01]  /*1f230*/  SHFL.IDX PT, R45, R45, R0, 0x1c1f ;  /* 0x001c1f002d2d7589 */ /* 0x000fe200000e0000 */
[----:B---3--:R-:W-:Y:S02]  /*1f240*/  SEL R36, R38, R31, P0 ;  /* 0x0000001f26247207 */ /* 0x008fe40000000000 */
[----:B------:R-:W-:Y:S01]  /*1f250*/  SEL R40, R42, R33, P0 ;  /* 0x000000212a287207 */ /* 0x000fe20000000000 */
[----:B------:R-:W-:Y:S01]  /*1f260*/  SHFL.IDX PT, R47, R47, R0, 0x1c1f ;  /* 0x001c1f002f2f7589 */ /* 0x000fe200000e0000 */
[----:B----4-:R-:W-:-:S02]  /*1f270*/  SEL R44, R46, R35, P0 ;  /* 0x000000232e2c7207 */ /* 0x010fc40000000000 */
[----:B------:R-:W-:Y:S01]  /*1f280*/  SEL R52, R54, R39, P0 ;  /* 0x0000002736347207 */ /* 0x000fe20000000000 */
[----:B------:R-:W-:Y:S01]  /*1f290*/  SHFL.IDX PT, R49, R49, R0, 0x1c1f ;  /* 0x001c1f0031317589 */ /* 0x000fe200000e0000 */
[----:B-----5:R-:W-:Y:S02]  /*1f2a0*/  SEL R48, R50, R37, P0 ;  /* 0x0000002532307207 */ /* 0x020fe40000000000 */
[----:B------:R-:W-:Y:S01]  /*1f2b0*/  SEL R6, R5, R6, P0 ;  /* 0x0000000605067207 */ /* 0x000fe20000000000 */
[----:B------:R-:W-:Y:S01]  /*1f2c0*/  SHFL.IDX PT, R51, R51, R0, 0x1c1f ;  /* 0x001c1f0033337589 */ /* 0x000fe200000e0000 */
[----:B------:R-:W-:Y:S02]  /*1f2d0*/  SEL R10, R7, R10, P0 ;  /* 0x0000000a070a7207 */ /* 0x000fe40000000000 */
[----:B------:R-:W-:Y:S01]  /*1f2e0*/  SEL R26, R25, R26, P0 ;  /* 0x0000001a191a7207 */ /* 0x000fe20000000000 */
[----:B------:R-:W-:Y:S01]  /*1f2f0*/  SHFL.IDX PT, R53, R53, R0, 0x1c1f ;  /* 0x001c1f0035357589 */ /* 0x000fe200000e0000 */
[----:B-1----:R-:W-:-:S02]  /*1f300*/  SEL R12, R9, R20, P0 ;  /* 0x00000014090c7207 */ /* 0x002fc40000000000 */
[----:B------:R-:W-:Y:S01]  /*1f310*/  SEL R14, R20, R9, P0 ;  /* 0x00000009140e7207 */ /* 0x000fe20000000000 */
[----:B------:R-:W-:Y:S01]  /*1f320*/  SHFL.IDX PT, R55, R55, R0, 0x1c1f ;  /* 0x001c1f0037377589 */ /* 0x000fe200000e0000 */
[----:B------:R-:W-:Y:S02]  /*1f330*/  SEL R30, R27, R30, P0 ;  /* 0x0000001e1b1e7207 */ /* 0x000fe40000000000 */
[----:B------:R-:W-:Y:S01]  /*1f340*/  SEL R34, R29, R34, P0 ;  /* 0x000000221d227207 */ /* 0x000fe20000000000 */
[----:B------:R-:W1:Y:S01]  /*1f350*/  SHFL.IDX PT, R62, R62, R3, 0x1c1f ;  /* 0x001c1f033e3e7589 */ /* 0x000e6200000e0000 */
[----:B------:R-:W-:Y:S02]  /*1f360*/  SEL R38, R31, R38, P0 ;  /* 0x000000261f267207 */ /* 0x000fe40000000000 */
[----:B------:R-:W-:Y:S01]  /*1f370*/  SEL R42, R33, R42, P0 ;  /* 0x0000002a212a7207 */ /* 0x000fe20000000000 */
[----:B------:R-:W3:Y:S01]  /*1f380*/  SHFL.IDX PT, R64, R64, R3, 0x1c1f ;  /* 0x001c1f0340407589 */ /* 0x000ee200000e0000 */
[----:B------:R-:W-:-:S02]  /*1f390*/  SEL R46, R35, R46, P0 ;  /* 0x0000002e232e7207 */ /* 0x000fc40000000000 */
[----:B------:R-:W-:Y:S01]  /*1f3a0*/  SEL R50, R37, R50, P0 ;  /* 0x0000003225327207 */ /* 0x000fe20000000000 */
[----:B------:R-:W4:Y:S01]  /*1f3b0*/  SHFL.IDX PT, R66, R66, R3, 0x1c1f ;  /* 0x001c1f0342427589 */ /* 0x000f2200000e0000 */
[----:B------:R-:W-:Y:S02]  /*1f3c0*/  SEL R54, R39, R54, P0 ;  /* 0x0000003627367207 */ /* 0x000fe40000000000 */
[----:B--2---:R-:W-:Y:S01]  /*1f3d0*/  SEL R56, R58, R41, P0 ;  /* 0x000000293a387207 */ /* 0x004fe20000000000 */
[----:B------:R-:W2:Y:S01]  /*1f3e0*/  SHFL.IDX PT, R68, R68, R3, 0x1c1f ;  /* 0x001c1f0344447589 */ /* 0x000ea200000e0000 */
[----:B------:R-:W-:-:S03]  /*1f3f0*/  SEL R58, R41, R58, P0 ;  /* 0x0000003a293a7207 */ /* 0x000fc60000000000 */
[----:B------:R-:W5:Y:S04]  /*1f400*/  SHFL.IDX PT, R70, R70, R3, 0x1c1f ;  /* 0x001c1f0346467589 */ /* 0x000f6800000e0000 */
[----:B------:R-:W0:Y:S04]  /*1f410*/  SHFL.IDX PT, R72, R72, R3, 0x1c1f ;  /* 0x001c1f0348487589 */ /* 0x000e2800000e0000 */
[----:B------:R-:W0:Y:S01]  /*1f420*/  SHFL.IDX PT, R74, R74, R3, 0x1c1f ;  /* 0x001c1f034a4a7589 */ /* 0x000e2200000e0000 */
[----:B-1----:R-:W-:Y:S02]  /*1f430*/  SEL R5, R43, R62, P0 ;  /* 0x0000003e2b057207 */ /* 0x002fe40000000000 */
[----:B------:R-:W-:Y:S01]  /*1f440*/  SEL R7, R62, R43, P0 ;  /* 0x0000002b3e077207 */ /* 0x000fe20000000000 */
[----:B------:R-:W-:Y:S01]  /*1f450*/  SHFL.IDX PT, R57, R57, R0, 0x1c1f ;  /* 0x001c1f0039397589 */ /* 0x000fe200000e0000 */
[----:B---3--:R-:W-:-:S02]  /*1f460*/  SEL R9, R45, R64, P0 ;  /* 0x000000402d097207 */ /* 0x008fc40000000000 */
[----:B------:R-:W-:Y:S01]  /*1f470*/  SEL R11, R64, R45, P0 ;  /* 0x0000002d400b7207 */ /* 0x000fe20000000000 */
[----:B------:R-:W-:Y:S01]  /*1f480*/  SHFL.IDX PT, R59, R59, R0, 0x1c1f ;  /* 0x001c1f003b3b7589 */ /* 0x000fe200000e0000 */
[----:B----4-:R-:W-:Y:S02]  /*1f490*/  SEL R13, R47, R66, P0 ;  /* 0x000000422f0d7207 */ /* 0x010fe40000000000 */
[----:B------:R-:W-:Y:S01]  /*1f4a0*/  SEL R15, R66, R47, P0 ;  /* 0x0000002f420f7207 */ /* 0x000fe20000000000 */
[----:B------:R-:W-:Y:S01]  /*1f4b0*/  SHFL.IDX PT, R63, R63, R0, 0x1c1f ;  /* 0x001c1f003f3f7589 */ /* 0x000fe200000e0000 */
[----:B--2---:R-:W-:Y:S02]  /*1f4c0*/  SEL R25, R49, R68, P0 ;  /* 0x0000004431197207 */ /* 0x004fe40000000000 */
[----:B------:R-:W-:Y:S01]  /*1f4d0*/  SEL R27, R68, R49, P0 ;  /* 0x00000031441b7207 */ /* 0x000fe20000000000 */
[----:B------:R-:W-:Y:S01]  /*1f4e0*/  SHFL.IDX PT, R65, R65, R0, 0x1c1f ;  /* 0x001c1f0041417589 */ /* 0x000fe200000e0000 */
[----:B-----5:R-:W-:-:S02]  /*1f4f0*/  SEL R29, R51, R70, P0 ;  /* 0x00000046331d7207 */ /* 0x020fc40000000000 */
[----:B------:R-:W-:Y:S01]  /*1f500*/  SEL R31, R70, R51, P0 ;  /* 0x00000033461f7207 */ /* 0x000fe20000000000 */
[----:B------:R-:W1:Y:S01]  /*1f510*/  SHFL.IDX PT, R76, R76, R3, 0x1c1f ;  /* 0x001c1f034c4c7589 */ /* 0x000e6200000e0000 */
[----:B0-----:R-:W-:Y:S02]  /*1f520*/  SEL R33, R53, R72, P0 ;  /* 0x0000004835217207 */ /* 0x001fe40000000000 */
[----:B------:R-:W-:Y:S01]  /*1f530*/  SEL R35, R72, R53, P0 ;  /* 0x0000003548237207 */ /* 0x000fe20000000000 */
[----:B------:R-:W0:Y:S01]  /*1f540*/  SHFL.IDX PT, R78, R78, R3, 0x1c1f ;  /* 0x001c1f034e4e7589 */ /* 0x000e2200000e0000 */
[----:B------:R-:W-:Y:S02]  /*1f550*/  SEL R37, R55, R74, P0 ;  /* 0x0000004a37257207 */ /* 0x000fe40000000000 */
[----:B------:R-:W-:Y:S01]  /*1f560*/  SEL R39, R74, R55, P0 ;  /* 0x000000374a277207 */ /* 0x000fe20000000000 */
[----:B------:R-:W2:Y:S04]  /*1f570*/  SHFL.IDX PT, R80, R80, R3, 0x1c1f ;  /* 0x001c1f0350507589 */ /* 0x000ea800000e0000 */
[----:B------:R-:W3:Y:S04]  /*1f580*/  SHFL.IDX PT, R82, R82, R3, 0x1c1f ;  /* 0x001c1f0352527589 */ /* 0x000ee800000e0000 */
[----:B------:R-:W4:Y:S04]  /*1f590*/  SHFL.IDX PT, R84, R84, R3, 0x1c1f ;  /* 0x001c1f0354547589 */ /* 0x000f2800000e0000 */
[----:B------:R5:W4:Y:S01]  /*1f5a0*/  SHFL.IDX PT, R67, R67, R0, 0x1c1f ;  /* 0x001c1f0043437589 */ /* 0x000b2200000e0000 */
[----:B-1----:R-:W-:-:S02]  /*1f5b0*/  SEL R41, R57, R76, P0 ;  /* 0x0000004c39297207 */ /* 0x002fc40000000000 */
[----:B------:R-:W-:Y:S02]  /*1f5c0*/  SEL R43, R76, R57, P0 ;  /* 0x000000394c2b7207 */ /* 0x000fe40000000000 */
[----:B0-----:R-:W-:Y:S02]  /*1f5d0*/  SEL R45, R59, R78, P0 ;  /* 0x0000004e3b2d7207 */ /* 0x001fe40000000000 */
[----:B------:R-:W-:Y:S01]  /*1f5e0*/  SEL R47, R78, R59, P0 ;  /* 0x0000003b4e2f7207 */ /* 0x000fe20000000000 */
[----:B-----5:R-:W-:Y:S01]  /*1f5f0*/  IMAD.MOV.U32 R0, RZ, RZ, RZ ;  /* 0x000000ffff007224 */ /* 0x020fe200078e00ff */
[----:B--2---:R-:W-:Y:S02]  /*1f600*/  SEL R49, R63, R80, P0 ;  /* 0x000000503f317207 */ /* 0x004fe40000000000 */
[----:B------:R-:W-:Y:S02]  /*1f610*/  SEL R51, R80, R63, P0 ;  /* 0x0000003f50337207 */ /* 0x000fe40000000000 */
[----:B---3--:R-:W-:-:S02]  /*1f620*/  SEL R53, R65, R82, P0 ;  /* 0x0000005241357207 */ /* 0x008fc40000000000 */
[----:B------:R-:W-:-:S07]  /*1f630*/  SEL R55, R82, R65, P0 ;  /* 0x0000004152377207 */ /* 0x000fce0000000000 */
.L_x_5677:
[----:B------:R-:W2:Y:S01]  /*1f640*/  LDL R63, [R1+0x1c] ;  /* 0x00001c00013f7983 */ /* 0x000ea20000100800 */
[----:B------:R-:W-:Y:S05]  /*1f650*/  WARPSYNC.ALL ;  /* 0x0000000000007948 */ /* 0x000fea0003800000 */
[----:B------:R-:W-:Y:S01]  /*1f660*/  BAR.SYNC.DEFER_BLOCKING 0x1, 0x100 ;  /* 0x0044000000007b1d */ /* 0x000fe20000010000 */
[----:B----4-:R-:W-:Y:S02]  /*1f670*/  SEL R57, R67, R84, P0 ;  /* 0x0000005443397207 */ /* 0x010fe40000000000 */
[----:B------:R-:W-:-:S03]  /*1f680*/  SEL R59, R84, R67, P0 ;  /* 0x00000043543b7207 */ /* 0x000fc60000000000 */
[----:B------:R-:W-:Y:S02]  /*1f690*/  ULDC.64 UR4, c[0x0][0xc00] ;  /* 0x0003000000047ab9 */ /* 0x000fe40000000a00 */
[----:B------:R-:W2:Y:S01]  /*1f6a0*/  LDC.64 R2, c[0x0][0xc00] ;  /* 0x00030000ff027b82 */ /* 0x000ea20000000a00 */
[----:B------:R-:W-:-:S04]  /*1f6b0*/  ISETP.NE.U32.AND P2, PT, RZ, UR4, PT ;  /* 0x00000004ff007c0c */ /* 0x000fc8000bf45070 */
[----:B------:R-:W-:Y:S01]  /*1f6c0*/  ISETP.NE.AND.EX P2, PT, RZ, UR5, PT, P2 ;  /* 0x00000005ff007c0c */ /* 0x000fe2000bf45320 */
[----:B------:R-:W-:Y:S02]  /*1f6d0*/  ULDC.64 UR4, c[0x0][0xc08] ;  /* 0x0003020000047ab9 */ /* 0x000fe40000000a00 */
[----:B------:R-:W-:Y:S01]  /*1f6e0*/  ISETP.NE.U32.AND P0, PT, RZ, UR4, PT ;  /* 0x00000004ff007c0c */ /* 0x000fe2000bf05070 */
[----:B------:R-:W0:Y:S03]  /*1f6f0*/  LDC R20, c[0x0][0xbe8] ;  /* 0x0002fa00ff147b82 */ /* 0x000e260000000800 */
[----:B------:R-:W-:Y:S01]  /*1f700*/  ISETP.NE.AND.EX P0, PT, RZ, UR5, PT, P0 ;  /* 0x00000005ff007c0c */ /* 0x000fe2000bf05300 */
[----:B------:R1:W-:Y:S04]  /*1f710*/  STSM.16.M88.4 [R86], R4 ;  /* 0x0000000456007844 */ /* 0x0003e80000000200 */
[----:B------:R-:W-:Y:S04]  /*1f720*/  STSM.16.M88.4 [R88], R8 ;  /* 0x0000000858007844 */ /* 0x000fe80000000200 */
[----:B------:R-:W-:Y:S04]  /*1f730*/  STSM.16.M88.4 [R87], R12 ;  /* 0x0000000c57007844 */ /* 0x000fe80000000200 */
[----:B------:R3:W-:Y:S04]  /*1f740*/  STSM.16.M88.4 [R77], R24 ;  /* 0x000000184d007844 */ /* 0x0007e80000000200 */
[----:B------:R4:W-:Y:S04]  /*1f750*/  STSM.16.M88.4 [R79], R28 ;  /* 0x0000001c4f007844 */ /* 0x0009e80000000200 */
[----:B------:R4:W-:Y:S04]  /*1f760*/  STSM.16.M88.4 [R81], R32 ;  /* 0x0000002051007844 */ /* 0x0009e80000000200 */
[----:B------:R4:W-:Y:S04]  /*1f770*/  STSM.16.M88.4 [R83], R36 ;  /* 0x0000002453007844 */ /* 0x0009e80000000200 */
[----:B------:R4:W-:Y:S04]  /*1f780*/  STSM.16.M88.4 [R85], R40 ;  /* 0x0000002855007844 */ /* 0x0009e80000000200 */
[----:B------:R4:W-:Y:S04]  /*1f790*/  STSM.16.M88.4 [R69], R44 ;  /* 0x0000002c45007844 */ /* 0x0009e80000000200 */
[----:B------:R4:W-:Y:S04]  /*1f7a0*/  STSM.16.M88.4 [R71], R48 ;  /* 0x0000003047007844 */ /* 0x0009e80000000200 */
[----:B------:R4:W-:Y:S04]  /*1f7b0*/  STSM.16.M88.4 [R73], R52 ;  /* 0x0000003449007844 */ /* 0x0009e80000000200 */
[----:B------:R4:W-:Y:S01]  /*1f7c0*/  STSM.16.M88.4 [R75], R56 ;  /* 0x000000384b007844 */ /* 0x0009e20000000200 */
[----:B------:R-:W-:-:S02]  /*1f7d0*/  ULDC UR4, c[0x0][0xa88] ;  /* 0x0002a20000047ab9 */ /* 0x000fc40000000800 */
[----:B-1----:R-:W-:Y:S01]  /*1f7e0*/  IMAD.U32 R7, RZ, RZ, UR4 ;  /* 0x00000004ff077e24 */ /* 0x002fe2000f8e00ff */
[----:B------:R-:W-:Y:S01]  /*1f7f0*/  BAR.SYNC.DEFER_BLOCKING 0x1, 0x100 ;  /* 0x0044000000007b1d */ /* 0x000fe20000010000 */
[----:B--2---:R-:W-:-:S07]  /*1f800*/  IMAD.WIDE R4, R63, 0x4, R2 ;  /* 0x000000043f047825 */ /* 0x004fce00078e0202 */
[----:B------:R-:W1:Y:S01]  /*1f810*/  @P0 LDC.64 R2, c[0x0][0xc08] ;  /* 0x00030200ff020b82 */ /* 0x000e620000000a00 */
[----:B------:R4:W5:Y:S01]  /*1f820*/  @P2 LDG.E R0, desc[UR42][R4.64] ;  /* 0x0000002a04002981 */ /* 0x000962000c1e1900 */
[----:B0-----:R-:W-:Y:S01]  /*1f830*/  ISETP.NE.AND P1, PT, R20, 0x1, PT ;  /* 0x000000011400780c */ /* 0x001fe20003f25270 */
[----:B---3--:R-:W-:-:S12]  /*1f840*/  IMAD.IADD R25, R227, 0x1, R212 ;  /* 0x00000001e3197824 */ /* 0x008fd800078e02d4 */
[----:B------:R-:W0:Y:S01]  /*1f850*/  @P1 LDC R6, c[0x0][0xbec] ;  /* 0x0002fb00ff061b82 */ /* 0x000e220000000800 */
[----:B-1----:R-:W-:-:S07]  /*1f860*/  @P0 IMAD.WIDE R2, R63, 0x4, R2 ;  /* 0x000000043f020825 */ /* 0x002fce00078e0202 */
[----:B------:R-:W1:Y:S01]  /*1f870*/  @P1 LDC R11, c[0x0][0xbf0] ;  /* 0x0002fc00ff0b1b82 */ /* 0x000e620000000800 */
[----:B------:R4:W5:Y:S01]  /*1f880*/  @P0 LDG.E R7, desc[UR42][R2.64] ;  /* 0x0000002a02070981 */ /* 0x000962000c1e1900 */
[----:B------:R-:W-:Y:S05]  /*1f890*/  @P0 BRA `(.L_x_5416) ;  /* 0x0000000000100947 */ /* 0x000fea0003800000 */
[----:B------:R-:W-:Y:S05]  /*1f8a0*/  @!P2 BRA `(.L_x_5416) ;  /* 0x00000000000ca947 */ /* 0x000fea0003800000 */
[----:B----4-:R-:W2:Y:S04]  /*1f8b0*/  LDG.E R2, desc[UR42][R4.64] ;  /* 0x0000002a04027981 */ /* 0x010ea8000c1e1900 */
[----:B-----5:R-:W2:Y:S02]  /*1f8c0*/  LDG.E R7, desc[UR42][R4.64+0x4] ;  /* 0x0000042a04077981 */ /* 0x020ea4000c1e1900 */
[----:B--2---:R-:W-:-:S07]  /*1f8d0*/  IMAD.IADD R7, R7, 0x1, -R2 ;  /* 0x0000000107077824 */ /* 0x004fce00078e0a02 */
.L_x_5416:
[----:B------:R-:W2:Y:S01]  /*1f8e0*/  LDL.LU R68, [R1+0x18] ;  /* 0x0000180001447983 */ /* 0x000ea20000300800 */
[----:B0---4-:R-:W-:Y:S01]  /*1f8f0*/  @P1 IMAD.HI.U32 R2, R25, R6, RZ ;  /* 0x0000000619021227 */ /* 0x011fe200078e00ff */
[----:B------:R-:W-:Y:S01]  /*1f900*/  ULDC.64 UR4, c[0x0][0xb90] ;  /* 0x0002e40000047ab9 */ /* 0x000fe20000000a00 */
[----:B-----5:R-:W-:Y:S01]  /*1f910*/  SHF.R.S32.HI R3, RZ, 0x1f, R0 ;  /* 0x0000001fff037819 */ /* 0x020fe20000011400 */
[----:B------:R-:W3:Y:S01]  /*1f920*/  LDL R10, [R1+0x50] ;  /* 0x00005000010a7983 */ /* 0x000ee20000100800 */
[----:B------:R-:W-:Y:S01]  /*1f930*/  VIADD R67, R90, 0xffffff80 ;  /* 0xffffff805a437836 */ /* 0x000fe20000000000 */
[----:B------:R-:W-:Y:S01]  /*1f940*/  SHF.R.S32.HI R62, RZ, 0x1f, R63 ;  /* 0x0000001fff3e7819 */ /* 0x000fe2000001143f */
[----:B------:R-:W-:Y:S01]  /*1f950*/  IMAD.MOV.U32 R9, RZ, RZ, R25 ;  /* 0x000000ffff097224 */ /* 0x000fe200078e0019 */
[----:B-1----:R-:W-:Y:S01]  /*1f960*/  @P1 SHF.R.U32.HI R9, RZ, R11, R2 ;  /* 0x0000000bff091219 */ /* 0x002fe20000011602 */
[----:B------:R-:W-:Y:S01]  /*1f970*/  IMAD.MOV.U32 R2, RZ, RZ, R0 ;  /* 0x000000ffff027224 */ /* 0x000fe200078e0000 */
[----:B------:R-:W-:Y:S01]  /*1f980*/  SHF.R.S32.HI R66, RZ, 0x1f, R67 ;  /* 0x0000001fff427819 */ /* 0x000fe20000011443 */
[----:B------:R-:W0:Y:S01]  /*1f990*/  S2R R14, SR_TID.X ;  /* 0x00000000000e7919 */ /* 0x000e220000002100 */
[----:B------:R-:W-:Y:S01]  /*1f9a0*/  SEL R62, R62, RZ, !P2 ;  /* 0x000000ff3e3e7207 */ /* 0x000fe20005000000 */
[----:B------:R-:W-:Y:S01]  /*1f9b0*/  IMAD.MOV R15, RZ, RZ, -R9 ;  /* 0x000000ffff0f7224 */ /* 0x000fe200078e0a09 */
[----:B------:R-:W-:Y:S01]  /*1f9c0*/  LEA.HI R66, R66, R67, RZ, 0x3 ;  /* 0x0000004342427211 */ /* 0x000fe200078f18ff */
[----:B------:R-:W1:Y:S01]  /*1f9d0*/  @P1 LDC R65, c[0x0][0xbec] ;  /* 0x0002fb00ff411b82 */ /* 0x000e620000000800 */
[----:B------:R-:W-:-:S02]  /*1f9e0*/  SEL R63, R63, RZ, !P2 ;  /* 0x000000ff3f3f7207 */ /* 0x000fc40005000000 */
[----:B------:R-:W-:-:S05]  /*1f9f0*/  SHF.R.S32.HI R66, RZ, 0x3, R66 ;  /* 0x00000003ff427819 */ /* 0x000fca0000011442 */
[----:B------:R-:W-:-:S04]  /*1fa00*/  IMAD R13, R66, 0x40, R228 ;  /* 0x00000040420d7824 */ /* 0x000fc800078e02e4 */
[----:B------:R-:W-:Y:S01]  /*1fa10*/  IMAD.WIDE R60, R13, 0x2, R60 ;  /* 0x000000020d3c7825 */ /* 0x000fe200078e023c */
[----:B------:R-:W-:-:S03]  /*1fa20*/  SHF.R.S32.HI R13, RZ, 0x1f, R9 ;  /* 0x0000001fff0d7819 */ /* 0x000fc60000011409 */
[----:B0-----:R-:W-:-:S05]  /*1fa30*/  VIADD R26, R14, 0xffffff80 ;  /* 0xffffff800e1a7836 */ /* 0x001fca0000000000 */
[----:B------:R-:W-:-:S04]  /*1fa40*/  SHF.R.S32.HI R14, RZ, 0x1f, R26 ;  /* 0x0000001fff0e7819 */ /* 0x000fc8000001141a */
[----:B------:R-:W-:-:S04]  /*1fa50*/  LEA.HI R14, R14, R26, RZ, 0x7 ;  /* 0x0000001a0e0e7211 */ /* 0x000fc800078f38ff */
[----:B------:R-:W-:Y:S02]  /*1fa60*/  LOP3.LUT R14, R14, 0xffffff80, RZ, 0xc0, !PT ;  /* 0xffffff800e0e7812 */ /* 0x000fe400078ec0ff */
[----:B------:R-:W-:-:S03]  /*1fa70*/  IADD3 R29, P5, R60, 0x4000, RZ ;  /* 0x000040003c1d7810 */ /* 0x000fc60007fbe0ff */
[----:B------:R-:W-:Y:S01]  /*1fa80*/  IMAD.IADD R14, R26, 0x1, -R14 ;  /* 0x000000011a0e7824 */ /* 0x000fe200078e0a0e */
[----:B------:R-:W-:Y:S02]  /*1fa90*/  LOP3.LUT R28, R29, 0x380, RZ, 0xc0, !PT ;  /* 0x000003801d1c7812 */ /* 0x000fe400078ec0ff */
[----:B------:R-:W-:Y:S02]  /*1faa0*/  SHF.R.S32.HI R69, RZ, 0x1f, R67 ;  /* 0x0000001fff457819 */ /* 0x000fe40000011443 */
[----:B------:R-:W-:Y:S02]  /*1fab0*/  SHF.R.U64 R28, R28, 0x3, RZ ;  /* 0x000000031c1c7819 */ /* 0x000fe400000012ff */
[----:B------:R-:W-:Y:S02]  /*1fac0*/  LEA.HI R69, R69, R67, RZ, 0x3 ;  /* 0x0000004345457211 */ /* 0x000fe400078f18ff */
[----:B------:R-:W-:Y:S01]  /*1fad0*/  LOP3.LUT R28, R28, R29, RZ, 0x3c, !PT ;  /* 0x0000001d1c1c7212 */ /* 0x000fe200078e3cff */
[----:B------:R-:W-:Y:S01]  /*1fae0*/  IMAD.X R29, RZ, RZ, R61, P5 ;  /* 0x000000ffff1d7224 */ /* 0x000fe200028e063d */
[----:B------:R-:W-:-:S02]  /*1faf0*/  IADD3 R49, P5, R60, 0x9000, RZ ;  /* 0x000090003c317810 */ /* 0x000fc40007fbe0ff */
[----:B------:R-:W-:Y:S02]  /*1fb00*/  LOP3.LUT R69, R69, 0xfffffff8, RZ, 0xc0, !PT ;  /* 0xfffffff845457812 */ /* 0x000fe400078ec0ff */
[----:B------:R-:W-:-:S03]  /*1fb10*/  LOP3.LUT R48, R49, 0x380, RZ, 0xc0, !PT ;  /* 0x0000038031307812 */ /* 0x000fc600078ec0ff */
[----:B------:R-:W-:Y:S01]  /*1fb20*/  IMAD.IADD R69, R67, 0x1, -R69 ;  /* 0x0000000143457824 */ /* 0x000fe200078e0a45 */
[----:B------:R-:W-:Y:S01]  /*1fb30*/  SHF.R.U64 R48, R48, 0x3, RZ ;  /* 0x0000000330307819 */ /* 0x000fe200000012ff */
[----:B------:R-:W0:Y:S03]  /*1fb40*/  @P1 LDC R67, c[0x0][0xbf0] ;  /* 0x0002fc00ff431b82 */ /* 0x000e260000000800 */
[----:B------:R-:W-:Y:S01]  /*1fb50*/  LOP3.LUT R48, R48, R49, RZ, 0x3c, !PT ;  /* 0x0000003130307212 */ /* 0x000fe200078e3cff */
[----:B------:R-:W-:Y:S02]  /*1fb60*/  IMAD.X R49, RZ, RZ, R61, P5 ;  /* 0x000000ffff317224 */ /* 0x000fe400028e063d */
[C---:B------:R-:W-:Y:S01]  /*1fb70*/  VIADD R71, R228.reuse, 0x40 ;  /* 0x00000040e4477836 */ /* 0x040fe20000000000 */
[----:B------:R-:W-:Y:S01]  /*1fb80*/  BSSY B1, `(.L_x_5417) ;  /* 0x00000a8000017945 */ /* 0x000fe20003800000 */
[----:B------:R-:W-:Y:S01]  /*1fb90*/  VIADD R70, R228, 0x40 ;  /* 0x00000040e4467836 */ /* 0x000fe20000000000 */
[----:B------:R-:W-:-:S02]  /*1fba0*/  SHF.R.S32.HI R72, RZ, 0x1f, R228 ;  /* 0x0000001fff487819 */ /* 0x000fc400000114e4 */
[----:B------:R-:W-:Y:S02]  /*1fbb0*/  SHF.R.S32.HI R71, RZ, 0x1f, R71 ;  /* 0x0000001fff477819 */ /* 0x000fe40000011447 */
[----:B--2---:R-:W-:Y:S01]  /*1fbc0*/  SHF.R.S32.HI R64, RZ, 0x1f, R68 ;  /* 0x0000001fff407819 */ /* 0x004fe20000011444 */
[----:B------:R-:W-:-:S04]  /*1fbd0*/  IMAD.WIDE.U32 R4, R68, UR4, R2 ;  /* 0x0000000444047c25 */ /* 0x000fc8000f8e0002 */
[----:B------:R-:W-:-:S04]  /*1fbe0*/  IMAD R6, R64, UR4, RZ ;  /* 0x0000000440067c24 */ /* 0x000fc8000f8e02ff */
[----:B------:R-:W-:Y:S01]  /*1fbf0*/  IMAD R11, R68, UR5, R6 ;  /* 0x00000005440b7c24 */ /* 0x000fe2000f8e0206 */
[----:B------:R-:W-:-:S03]  /*1fc00*/  ULDC.64 UR4, c[0x0][0xb98] ;  /* 0x0002e60000047ab9 */ /* 0x000fc60000000a00 */
[----:B------:R-:W-:Y:S02]  /*1fc10*/  IMAD.IADD R5, R5, 0x1, R11 ;  /* 0x0000000105057824 */ /* 0x000fe400078e020b */
[----:B------:R-:W-:Y:S02]  /*1fc20*/  IMAD R11, R20, R15, R25 ;  /* 0x0000000f140b7224 */ /* 0x000fe400078e0219 */
[----:B------:R-:W-:Y:S02]  /*1fc30*/  IMAD R2, R62, UR4, RZ ;  /* 0x000000043e027c24 */ /* 0x000fe4000f8e02ff */
[----:B------:R-:W-:-:S04]  /*1fc40*/  IMAD.WIDE.U32 R4, R63, UR4, R4 ;  /* 0x000000043f047c25 */ /* 0x000fc8000f8e0004 */
[----:B------:R-:W-:Y:S01]  /*1fc50*/  IMAD R6, R63, UR5, R2 ;  /* 0x000000053f067c24 */ /* 0x000fe2000f8e0202 */
[----:B------:R-:W-:Y:S01]  /*1fc60*/  SHF.R.S32.HI R2, RZ, 0x1f, R11 ;  /* 0x0000001fff027819 */ /* 0x000fe2000001140b */
[----:B------:R-:W-:Y:S01]  /*1fc70*/  ULDC.64 UR4, c[0x0][0xb88] ;  /* 0x0002e20000047ab9 */ /* 0x000fe20000000a00 */
[----:B------:R-:W-:-:S03]  /*1fc80*/  IADD3 R4, P0, R9, R4, RZ ;  /* 0x0000000409047210 */ /* 0x000fc60007f1e0ff */
[----:B------:R-:W-:Y:S01]  /*1fc90*/  IMAD R2, R2, UR4, RZ ;  /* 0x0000000402027c24 */ /* 0x000fe2000f8e02ff */
[----:B------:R-:W-:-:S03]  /*1fca0*/  IADD3.X R5, R13, R5, R6, P0, !PT ;  /* 0x000000050d057210 */ /* 0x000fc600007fe406 */
[C---:B------:R-:W-:Y:S02]  /*1fcb0*/  IMAD R13, R11.reuse, UR5, R2 ;  /* 0x000000050b0d7c24 */ /* 0x040fe4000f8e0202 */
[----:B------:R-:W-:Y:S01]  /*1fcc0*/  IMAD.WIDE.U32 R4, R11, UR4, R4 ;  /* 0x000000040b047c25 */ /* 0x000fe2000f8e0004 */
[----:B------:R-:W-:-:S03]  /*1fcd0*/  ULDC.64 UR4, c[0x0][0xb50] ;  /* 0x0002d40000047ab9 */ /* 0x000fc60000000a00 */
[----:B------:R-:W-:Y:S01]  /*1fce0*/  IMAD.IADD R5, R5, 0x1, R13 ;  /* 0x0000000105057824 */ /* 0x000fe200078e020d */
[----:B------:R-:W-:Y:S02]  /*1fcf0*/  IADD3 R13, P2, R60, 0x2000, RZ ;  /* 0x000020003c0d7810 */ /* 0x000fe40007f5e0ff */
[----:B------:R-:W-:Y:S02]  /*1fd00*/  LEA R6, P0, R4, UR4, 0x2 ;  /* 0x0000000404067c11 */ /* 0x000fe4000f8010ff */
[----:B------:R-:W-:Y:S02]  /*1fd10*/  LOP3.LUT R12, R13, 0x380, RZ, 0xc0, !PT ;  /* 0x000003800d0c7812 */ /* 0x000fe400078ec0ff */
[C---:B------:R-:W-:Y:S02]  /*1fd20*/  IADD3 R25, P3, R60.reuse, 0x3000, RZ ;  /* 0x000030003c197810 */ /* 0x040fe40007f7e0ff */
[----:B------:R-:W-:Y:S02]  /*1fd30*/  IADD3 R9, P4, R60, 0x1000, RZ ;  /* 0x000010003c097810 */ /* 0x000fe40007f9e0ff */
[----:B------:R-:W-:-:S02]  /*1fd40*/  SHF.R.U64 R12, R12, 0x3, RZ ;  /* 0x000000030c0c7819 */ /* 0x000fc400000012ff */
[----:B------:R-:W-:Y:S01]  /*1fd50*/  LEA.HI.X R4, R4, UR5, R5, 0x2, P0 ;  /* 0x0000000504047c11 */ /* 0x000fe200080f1405 */
[----:B------:R-:W-:Y:S01]  /*1fd60*/  SHFL.IDX PT, R50, R6, RZ, 0x1c1f ;  /* 0x001c1fff06327589 */ /* 0x000fe200000e0000 */
[----:B------:R-:W-:Y:S01]  /*1fd70*/  IADD3 R33, P0, R60, 0x5000, RZ ;  /* 0x000050003c217810 */ /* 0x000fe20007f1e0ff */
[----:B------:R-:W-:Y:S01]  /*1fd80*/  IMAD R2, R7, R20, RZ ;  /* 0x0000001407027224 */ /* 0x000fe200078e02ff */
[----:B------:R-:W-:Y:S01]  /*1fd90*/  LOP3.LUT R24, R25, 0x380, RZ, 0xc0, !PT ;  /* 0x0000038019187812 */ /* 0x000fe200078ec0ff */
[----:B------:R-:W-:Y:S01]  /*1fda0*/  SHFL.IDX PT, R54, R6, 0x1, 0x1c1f ;  /* 0x003c1f0006367f89 */ /* 0x000fe200000e0000 */
[----:B------:R-:W-:Y:S01]  /*1fdb0*/  LOP3.LUT R8, R9, 0x380, RZ, 0xc0, !PT ;  /* 0x0000038009087812 */ /* 0x000fe200078ec0ff */
[----:B------:R-:W-:Y:S01]  /*1fdc0*/  ULDC.64 UR4, c[0x0][0xaa0] ;  /* 0x0002a80000047ab9 */ /* 0x000fe20000000a00 */
[----:B------:R-:W-:Y:S01]  /*1fdd0*/  LOP3.LUT R12, R12, R13, RZ, 0x3c, !PT ;  /* 0x0000000d0c0c7212 */ /* 0x000fe200078e3cff */
[----:B------:R-:W-:Y:S01]  /*1fde0*/  IMAD.X R13, RZ, RZ, R61, P2 ;  /* 0x000000ffff0d7224 */ /* 0x000fe200010e063d */
[----:B------:R-:W-:-:S02]  /*1fdf0*/  LOP3.LUT R32, R33, 0x380, RZ, 0xc0, !PT ;  /* 0x0000038021207812 */ /* 0x000fc400078ec0ff */
[----:B------:R-:W-:Y:S02]  /*1fe00*/  SHF.R.U64 R24, R24, 0x3, RZ ;  /* 0x0000000318187819 */ /* 0x000fe400000012ff */
[----:B------:R-:W-:Y:S02]  /*1fe10*/  IADD3 R41, P2, R60, 0x7000, RZ ;  /* 0x000070003c297810 */ /* 0x000fe40007f5e0ff */
[----:B------:R-:W-:Y:S02]  /*1fe20*/  SHF.R.U64 R8, R8, 0x3, RZ ;  /* 0x0000000308087819 */ /* 0x000fe400000012ff */
[----:B------:R-:W-:Y:S02]  /*1fe30*/  SHF.R.U64 R32, R32, 0x3, RZ ;  /* 0x0000000320207819 */ /* 0x000fe400000012ff */
[----:B------:R-:W-:Y:S01]  /*1fe40*/  LOP3.LUT R24, R24, R25, RZ, 0x3c, !PT ;  /* 0x0000001918187212 */ /* 0x000fe200078e3cff */
[----:B------:R-:W-:Y:S01]  /*1fe50*/  IMAD.X R25, RZ, RZ, R61, P3 ;  /* 0x000000ffff197224 */ /* 0x000fe200018e063d */
[----:B------:R-:W-:-:S02]  /*1fe60*/  LOP3.LUT R40, R41, 0x380, RZ, 0xc0, !PT ;  /* 0x0000038029287812 */ /* 0x000fc400078ec0ff */
[----:B------:R-:W-:Y:S01]  /*1fe70*/  LOP3.LUT R8, R8, R9, RZ, 0x3c, !PT ;  /* 0x0000000908087212 */ /* 0x000fe200078e3cff */
[--C-:B------:R-:W-:Y:S01]  /*1fe80*/  IMAD.X R9, RZ, RZ, R61.reuse, P4 ;  /* 0x000000ffff097224 */ /* 0x100fe200020e063d */
[C---:B------:R-:W-:Y:S01]  /*1fe90*/  IADD3 R45, P3, R60.reuse, 0x8000, RZ ;  /* 0x000080003c2d7810 */ /* 0x040fe20007f7e0ff */
[----:B------:R-:W2:Y:S01]  /*1fea0*/  SHFL.IDX PT, R51, R4, RZ, 0x1c1f ;  /* 0x001c1fff04337589 */ /* 0x000ea200000e0000 */
[----:B------:R-:W-:Y:S01]  /*1feb0*/  IADD3 R37, P4, R60, 0x6000, RZ ;  /* 0x000060003c257810 */ /* 0x000fe20007f9e0ff */
[----:B---3--:R-:W-:Y:S01]  /*1fec0*/  IMAD.IADD R5, R10, 0x1, R212 ;  /* 0x000000010a057824 */ /* 0x008fe200078e02d4 */
[----:B------:R-:W-:Y:S01]  /*1fed0*/  LOP3.LUT R32, R32, R33, RZ, 0x3c, !PT ;  /* 0x0000002120207212 */ /* 0x000fe200078e3cff */
[----:B------:R-:W-:Y:S01]  /*1fee0*/  IMAD.X R33, RZ, RZ, R61, P0 ;  /* 0x000000ffff217224 */ /* 0x000fe200000e063d */
[----:B------:R-:W-:Y:S01]  /*1fef0*/  SHF.R.U64 R40, R40, 0x3, RZ ;  /* 0x0000000328287819 */ /* 0x000fe200000012ff */
[----:B------:R3:W4:Y:S01]  /*1ff00*/  SHFL.IDX PT, R55, R4, 0x1, 0x1c1f ;  /* 0x003c1f0004377f89 */ /* 0x00072200000e0000 */
[----:B------:R-:W-:-:S02]  /*1ff10*/  LOP3.LUT R44, R45, 0x380, RZ, 0xc0, !PT ;  /* 0x000003802d2c7812 */ /* 0x000fc400078ec0ff */
[----:B------:R-:W-:Y:S02]  /*1ff20*/  LOP3.LUT P0, RZ, R14, 0x3, RZ, 0xc0, !PT ;  /* 0x000000030eff7812 */ /* 0x000fe4000780c0ff */
[----:B------:R-:W-:Y:S02]  /*1ff30*/  LOP3.LUT R36, R37, 0x380, RZ, 0xc0, !PT ;  /* 0x0000038025247812 */ /* 0x000fe400078ec0ff */
[----:B------:R-:W-:Y:S01]  /*1ff40*/  LOP3.LUT R40, R40, R41, RZ, 0x3c, !PT ;  /* 0x0000002928287212 */ /* 0x000fe200078e3cff */
[----:B------:R-:W-:Y:S01]  /*1ff50*/  IMAD.X R41, RZ, RZ, R61, P2 ;  /* 0x000000ffff297224 */ /* 0x000fe200010e063d */
[----:B------:R-:W-:Y:S02]  /*1ff60*/  SHF.R.U64 R44, R44, 0x3, RZ ;  /* 0x000000032c2c7819 */ /* 0x000fe400000012ff */
[C---:B------:R-:W-:Y:S01]  /*1ff70*/  ISETP.GE.OR P2, PT, R5.reuse, R2, P0 ;  /* 0x000000020500720c */ /* 0x040fe20000746670 */
[----:B------:R-:W-:Y:S01]  /*1ff80*/  VIADD R5, R5, 0x8 ;  /* 0x0000000805057836 */ /* 0x000fe20000000000 */
[----:B------:R-:W-:-:S02]  /*1ff90*/  SHF.R.U64 R36, R36, 0x3, RZ ;  /* 0x0000000324247819 */ /* 0x000fc400000012ff */
[----:B------:R-:W-:Y:S01]  /*1ffa0*/  LOP3.LUT R44, R44, R45, RZ, 0x3c, !PT ;  /* 0x0000002d2c2c7212 */ /* 0x000fe200078e3cff */
[--C-:B------:R-:W-:Y:S01]  /*1ffb0*/  IMAD.X R45, RZ, RZ, R61.reuse, P3 ;  /* 0x000000ffff2d7224 */ /* 0x100fe200018e063d */
[----:B------:R-:W-:Y:S01]  /*1ffc0*/  LOP3.LUT R36, R36, R37, RZ, 0x3c, !PT ;  /* 0x0000002524247212 */ /* 0x000fe200078e3cff */
[----:B------:R-:W-:Y:S01]  /*1ffd0*/  IMAD.X R37, RZ, RZ, R61, P4 ;  /* 0x000000ffff257224 */ /* 0x000fe200020e063d */
[C---:B------:R-:W-:Y:S02]  /*1ffe0*/  IADD3 R7, P3, R60.reuse, 0xb000, RZ ;  /* 0x0000b0003c077810 */ /* 0x040fe40007f7e0ff */
[----:B------:R-:W-:Y:S02]  /*1fff0*/  ISETP.GE.OR P0, PT, R5, R2, P0 ;  /* 0x000000020500720c */ /* 0x000fe40000706670 */
[C---:B------:R-:W-:Y:S02]  /*20000*/  IADD3 R53, P4, R60.reuse, 0xa000, RZ ;  /* 0x0000a0003c357810 */ /* 0x040fe40007f9e0ff */
[----:B------:R-:W-:-:S02]  /*20010*/  LOP3.LUT R11, R60, 0x380, RZ, 0xc0, !PT ;  /* 0x000003803c0b7812 */ /* 0x000fc400078ec0ff */
[----:B---3--:R-:W-:Y:S02]  /*20020*/  LOP3.LUT R4, R7, 0x380, RZ, 0xc0, !PT ;  /* 0x0000038007047812 */ /* 0x008fe400078ec0ff */
[----:B------:R-:W-:Y:S02]  /*20030*/  LOP3.LUT R52, R53, 0x380, RZ, 0xc0, !PT ;  /* 0x0000038035347812 */ /* 0x000fe400078ec0ff */
[----:B------:R-:W-:Y:S02]  /*20040*/  SHF.R.U64 R11, R11, 0x3, RZ ;  /* 0x000000030b0b7819 */ /* 0x000fe400000012ff */
[----:B------:R-:W-:Y:S02]  /*20050*/  SHF.R.U64 R4, R4, 0x3, RZ ;  /* 0x0000000304047819 */ /* 0x000fe400000012ff */
[----:B------:R-:W-:Y:S02]  /*20060*/  SHF.R.U64 R52, R52, 0x3, RZ ;  /* 0x0000000334347819 */ /* 0x000fe400000012ff */
[----:B------:R-:W-:Y:S01]  /*20070*/  LOP3.LUT R60, R11, R60, RZ, 0x3c, !PT ;  /* 0x0000003c0b3c7212 */ /* 0x000fe200078e3cff */
[----:B------:R-:W-:Y:S01]  /*20080*/  IMAD R3, R3, UR4, RZ ;  /* 0x0000000403037c24 */ /* 0x000fe2000f8e02ff */
[----:B--2---:R2:W-:Y:S01]  /*20090*/  @!P2 ST.E desc[UR42][R50.64], R120 ;  /* 0x000000783200a985 */ /* 0x0045e2000c10192a */
[----:B------:R-:W-:Y:S01]  /*200a0*/  LOP3.LUT R52, R52, R53, RZ, 0x3c, !PT ;  /* 0x0000003534347212 */ /* 0x000fe200078e3cff */
[--C-:B------:R-:W-:Y:S01]  /*200b0*/  IMAD.X R53, RZ, RZ, R61.reuse, P4 ;  /* 0x000000ffff357224 */ /* 0x100fe200020e063d */
[----:B------:R-:W-:Y:S01]  /*200c0*/  LOP3.LUT R56, R4, R7, RZ, 0x3c, !PT ;  /* 0x0000000704387212 */ /* 0x000fe200078e3cff */
[----:B----4-:R3:W-:Y:S01]  /*200d0*/  @!P0 ST.E desc[UR42][R54.64], R121 ;  /* 0x0000007936008985 */ /* 0x0107e2000c10192a */
[----:B------:R-:W-:-:S02]  /*200e0*/  IMAD.X R57, RZ, RZ, R61, P3 ;  /* 0x000000ffff397224 */ /* 0x000fc400018e063d */
[C---:B------:R-:W-:Y:S01]  /*200f0*/  IMAD R3, R0.reuse, UR5, R3 ;  /* 0x0000000500037c24 */ /* 0x040fe2000f8e0203 */
[----:B------:R4:W5:Y:S04]  /*20100*/  LD.E.128 R4, desc[UR42][R60.64] ;  /* 0x0000002a3c047980 */ /* 0x000968000c101d00 */
[----:B------:R-:W5:Y:S04]  /*20110*/  LD.E.128 R8, desc[UR42][R8.64] ;  /* 0x0000002a08087980 */ /* 0x000f68000c101d00 */
[----:B------:R-:W5:Y:S01]  /*20120*/  LD.E.128 R12, desc[UR42][R12.64] ;  /* 0x0000002a0c0c7980 */ /* 0x000f62000c101d00 */
[----:B----4-:R-:W-:Y:S01]  /*20130*/  IMAD.WIDE.U32 R60, R0, UR4, RZ ;  /* 0x00000004003c7c25 */ /* 0x010fe2000f8e00ff */
[----:B------:R-:W-:-:S02]  /*20140*/  ULDC.64 UR4, c[0x0][0xae8] ;  /* 0x0002ba0000047ab9 */ /* 0x000fc40000000a00 */
[----:B------:R-:W5:Y:S01]  /*20150*/  LD.E.128 R24, desc[UR42][R24.64] ;  /* 0x0000002a18187980 */ /* 0x000f62000c101d00 */
[----:B------:R-:W-:Y:S02]  /*20160*/  IMAD.IADD R61, R61, 0x1, R3 ;  /* 0x000000013d3d7824 */ /* 0x000fe400078e0203 */
[----:B------:R-:W-:Y:S01]  /*20170*/  IMAD R3, R69, 0x20, R66 ;  /* 0x0000002045037824 */ /* 0x000fe200078e0242 */
[----:B------:R-:W5:Y:S01]  /*20180*/  LD.E.128 R28, desc[UR42][R28.64] ;  /* 0x0000002a1c1c7980 */ /* 0x000f62000c101d00 */
[----:B------:R-:W-:Y:S02]  /*20190*/  IMAD R0, R64, UR4, RZ ;  /* 0x0000000440007c24 */ /* 0x000fe4000f8e02ff */
[----:B------:R-:W-:Y:S01]  /*201a0*/  IMAD.IADD R64, R212, 0x1, R3 ;  /* 0x00000001d4407824 */ /* 0x000fe200078e0203 */
[----:B------:R-:W5:Y:S01]  /*201b0*/  LD.E.128 R32, desc[UR42][R32.64] ;  /* 0x0000002a20207980 */ /* 0x000f62000c101d00 */
[C---:B------:R-:W-:Y:S02]  /*201c0*/  IMAD R3, R68.reuse, UR5, R0 ;  /* 0x0000000544037c24 */ /* 0x040fe4000f8e0200 */
[----:B------:R-:W-:Y:S01]  /*201d0*/  IMAD.WIDE.U32 R60, R68, UR4, R60 ;  /* 0x00000004443c7c25 */ /* 0x000fe2000f8e003c */
[----:B------:R-:W-:Y:S01]  /*201e0*/  ULDC.64 UR4, c[0x0][0xaf0] ;  /* 0x0002bc0000047ab9 */ /* 0x000fe20000000a00 */
[----:B------:R-:W5:Y:S02]  /*201f0*/  LD.E.128 R36, desc[UR42][R36.64] ;  /* 0x0000002a24247980 */ /* 0x000f64000c101d00 */
[----:B-1----:R-:W-:-:S02]  /*20200*/  @P1 IMAD.HI.U32 R0, R64, R65, RZ ;  /* 0x0000004140001227 */ /* 0x002fc400078e00ff */
[----:B------:R-:W5:Y:S02]  /*20210*/  LD.E.128 R40, desc[UR42][R40.64] ;  /* 0x0000002a28287980 */ /* 0x000f64000c101d00 */
[----:B------:R-:W-:Y:S02]  /*20220*/  IMAD.IADD R61, R61, 0x1, R3 ;  /* 0x000000013d3d7824 */ /* 0x000fe400078e0203 */
[----:B------:R-:W-:Y:S01]  /*20230*/  IMAD.MOV.U32 R3, RZ, RZ, R64 ;  /* 0x000000ffff037224 */ /* 0x000fe200078e0040 */
[----:B0-----:R-:W-:Y:S01]  /*20240*/  @P1 SHF.R.U32.HI R3, RZ, R67, R0 ;  /* 0x00000043ff031219 */ /* 0x001fe20000011600 */
[----:B------:R-:W-:Y:S01]  /*20250*/  IMAD R62, R62, UR4, RZ ;  /* 0x000000043e3e7c24 */ /* 0x000fe2000f8e02ff */
[----:B------:R-:W5:Y:S01]  /*20260*/  LD.E.128 R44, desc[UR42][R44.64] ;  /* 0x0000002a2c2c7980 */ /* 0x000f62000c101d00 */
[C---:B------:R-:W-:Y:S01]  /*20270*/  IMAD.WIDE.U32 R60, R63.reuse, UR4, R60 ;  /* 0x000000043f3c7c25 */ /* 0x040fe2000f8e003c */
[--C-:B------:R-:W-:Y:S02]  /*20280*/  SHF.R.S32.HI R0, RZ, 0x1f, R3.reuse ;  /* 0x0000001fff007819 */ /* 0x100fe40000011403 */
[----:B--2---:R-:W5:Y:S01]  /*20290*/  LD.E.128 R48, desc[UR42][R48.64] ;  /* 0x0000002a30307980 */ /* 0x004f62000c101d00 */
[----:B------:R-:W-:Y:S01]  /*202a0*/  IMAD R65, R63, UR5, R62 ;  /* 0x000000053f417c24 */ /* 0x000fe2000f8e023e */
[----:B------:R-:W-:Y:S01]  /*202b0*/  ULDC.64 UR4, c[0x0][0xae0] ;  /* 0x0002b80000047ab9 */ /* 0x000fe20000000a00 */
[----:B------:R-:W-:Y:S01]  /*202c0*/  IMAD.MOV R63, RZ, RZ, -R3 ;  /* 0x000000ffff3f7224 */ /* 0x000fe200078e0a03 */
[----:B---3--:R-:W5:Y:S01]  /*202d0*/  LD.E.128 R52, desc[UR42][R52.64] ;  /* 0x0000002a34347980 */ /* 0x008f62000c101d00 */
[----:B------:R-:W-:-:S02]  /*202e0*/  IMAD R0, R0, UR4, RZ ;  /* 0x0000000400007c24 */ /* 0x000fc4000f8e02ff */
[----:B------:R-:W-:Y:S01]  /*202f0*/  IMAD R63, R20, R63, R64 ;  /* 0x0000003f143f7224 */ /* 0x000fe200078e0240 */
[----:B------:R-:W5:Y:S01]  /*20300*/  LD.E.128 R56, desc[UR42][R56.64] ;  /* 0x0000002a38387980 */ /* 0x000f62000c101d00 */
[----:B------:R-:W-:Y:S02]  /*20310*/  IMAD.IADD R61, R61, 0x1, R65 ;  /* 0x000000013d3d7824 */ /* 0x000fe400078e0241 */
[C---:B------:R-:W-:Y:S01]  /*20320*/  IMAD R65, R3.reuse, UR5, R0 ;  /* 0x0000000503417c24 */ /* 0x040fe2000f8e0200 */
[----:B------:R-:W-:Y:S01]  /*20330*/  @!PT LDS RZ, [RZ] ;  /* 0x00000000fffff984 */ /* 0x000fe20000000800 */
[----:B------:R-:W-:Y:S01]  /*20340*/  @!PT LDS RZ, [RZ] ;  /* 0x00000000fffff984 */ /* 0x000fe20000000800 */
[----:B------:R-:W-:Y:S01]  /*20350*/  @!PT LDS RZ, [RZ] ;  /* 0x00000000fffff984 */ /* 0x000fe20000000800 */
[----:B------:R-:W-:Y:S01]  /*20360*/  @!PT LDS RZ, [RZ] ;  /* 0x00000000fffff984 */ /* 0x000fe20000000800 */
[----:B------:R0:W-:Y:S06]  /*20370*/  MEMBAR.ALL.CTA ;  /* 0x0000000000007992 */ /* 0x0001ec0000008000 */
[----:B0-----:R-:W0:Y:S01]  /*20380*/  FENCE.VIEW.ASYNC.S ;  /* 0x00000000000073c6 */ /* 0x001e220000000000 */
[----:B------:R-:W-:Y:S01]  /*20390*/  SHF.R.S32.HI R0, RZ, 0x1f, R63 ;  /* 0x0000001fff007819 */ /* 0x000fe2000001143f */
[----:B------:R-:W-:Y:S01]  /*203a0*/  IMAD.WIDE.U32 R60, R3, UR4, R60 ;  /* 0x00000004033c7c25 */ /* 0x000fe2000f8e003c */
[----:B------:R-:W-:-:S03]  /*203b0*/  ULDC.64 UR4, c[0x0][0xad8] ;  /* 0x0002b60000047ab9 */ /* 0x000fc60000000a00 */
[----:B------:R-:W-:Y:S02]  /*203c0*/  IMAD.IADD R61, R61, 0x1, R65 ;  /* 0x000000013d3d7824 */ /* 0x000fe400078e0241 */
[----:B------:R-:W-:Y:S02]  /*203d0*/  IMAD R0, R0, UR4, RZ ;  /* 0x0000000400007c24 */ /* 0x000fe4000f8e02ff */
[----:B------:R-:W-:Y:S02]  /*203e0*/  IMAD.IADD R67, R66, 0x1, R212 ;  /* 0x0000000142437824 */ /* 0x000fe400078e02d4 */
        /* <DEDUP_REMOVED lines=8> */
[-C--:B------:R-:W-:Y:S01]  /*20470*/  ISETP.GE.AND P1, PT, R3, R2.reuse, PT ;  /* 0x000000020300720c */ /* 0x080fe20003f26270 */
[----:B------:R-:W-:Y:S01]  /*20480*/  VIADD R3, R67, 0x40 ;  /* 0x0000004043037836 */ /* 0x000fe20000000000 */
[----:B------:R-:W-:Y:S02]  /*20490*/  LEA.HI.X R66, R60, UR5, R61, 0x1, P3 ;  /* 0x000000053c427c11 */ /* 0x000fe400098f0c3d */
[----:B------:R-:W-:Y:S01]  /*204a0*/  PRMT R0, RZ, 0x654, R0 ;  /* 0x00000654ff007816 */ /* 0x000fe20000000000 */
[C---:B------:R-:W-:Y:S01]  /*204b0*/  VIADD R69, R228.reuse, 0x80 ;  /* 0x00000080e4457836 */ /* 0x040fe20000000000 */
[----:B------:R-:W-:Y:S01]  /*204c0*/  ISETP.GE.AND P0, PT, R3, R2, PT ;  /* 0x000000020300720c */ /* 0x000fe20003f06270 */
[----:B0-----:R0:W1:Y:S01]  /*204d0*/  SHFL.IDX PT, R65, R20, RZ, 0x181f ;  /* 0x00181fff14417589 */ /* 0x00106200000e0000 */
[----:B------:R0:W-:Y:S03]  /*204e0*/  SYNCS.ARRIVE.TRANS64.RED.A1T0 RZ, [R0+URZ], RZ ;  /* 0x000000ff00ff79a7 */ /* 0x0001e6000810043f */
[----:B------:R0:W2:Y:S01]  /*204f0*/  SHFL.IDX PT, R3, R66, RZ, 0x181f ;  /* 0x00181fff42037589 */ /* 0x0000a200000e0000 */
[----:B------:R-:W-:Y:S01]  /*20500*/  VIADD R68, R228, 0x80 ;  /* 0x00000080e4447836 */ /* 0x000fe20000000000 */
[----:B------:R-:W-:Y:S01]  /*20510*/  SHF.R.S32.HI R69, RZ, 0x1f, R69 ;  /* 0x0000001fff457819 */ /* 0x000fe20000011445 */
[----:B------:R-:W-:Y:S06]  /*20520*/  @P2 BRA `(.L_x_5418) ;  /* 0x0000000000342947 */ /* 0x000fec0003800000 */
        /* <DEDUP_REMOVED lines=13> */
.L_x_5418:
[----:B------:R-:W-:Y:S05]  /*20600*/  BSYNC B1 ;  /* 0x0000000000017941 */ /* 0x000fea0003800000 */
.L_x_5417:
        /* <DEDUP_REMOVED lines=17> */
.L_x_5420:
[----:B------:R-:W-:Y:S05]  /*20720*/  BSYNC B1 ;  /* 0x0000000000017941 */ /* 0x000fea0003800000 */
.L_x_5419:
        /* <DEDUP_REMOVED lines=10> */
[----:B------:R-:W-:Y:S02]  /*207d0*/  @!P5 LEA R8, P2, R68, R9, 0x1 ;  /* 0x000000094408d211 */ /* 0x000fe400078408ff */
[-C--:B0-----:R-:W-:Y:S02]  /*207e0*/  @!P3 LEA.HI.X R5, R228, R3.reuse, R72, 0x1, P0 ;  /* 0x00000003e405b211 */ /* 0x081fe400000f0c48 */
[-C--:B------:R-:W-:Y:S02]  /*207f0*/  @!P4 LEA.HI.X R7, R70, R3.reuse, R71, 0x1, P1 ;  /* 0x000000034607c211 */ /* 0x080fe400008f0c47 */
[----:B------:R-:W-:Y:S01]  /*20800*/  @!P5 LEA.HI.X R9, R68, R3, R69, 0x1, P2 ;  /* 0x000000034409d211 */ /* 0x000fe200010f0c45 */
[----:B------:R0:W-:Y:S04]  /*20810*/  @!P3 ST.E.128 desc[UR42][R4.64], R12 ;  /* 0x0000000c0400b985 */ /* 0x0001e8000c101d2a */
[----:B------:R0:W-:Y:S04]  /*20820*/  @!P4 ST.E.128 desc[UR42][R6.64], R36 ;  /* 0x000000240600c985 */ /* 0x0001e8000c101d2a */
[----:B------:R0:W-:Y:S02]  /*20830*/  @!P5 ST.E.128 desc[UR42][R8.64], R52 ;  /* 0x000000340800d985 */ /* 0x0001e4000c101d2a */
.L_x_5422:
[----:B------:R-:W-:Y:S05]  /*20840*/  BSYNC B1 ;  /* 0x0000000000017941 */ /* 0x000fea0003800000 */
.L_x_5421:
[----:B0-----:R-:W-:Y:S01]  /*20850*/  VIADD R3, R67, 0x60 ;  /* 0x0000006043037836 */ /* 0x001fe20000000000 */
[----:B------:R0:W0:Y:S04]  /*20860*/  SHFL.IDX PT, R7, R66, 0x3, 0x181f ;  /* 0x00781f0042077f89 */ /* 0x00002800000e0000 */
[----:B------:R-:W-:Y:S01]  /*20870*/  ISETP.GE.AND P0, PT, R3, R2, PT ;  /* 0x000000020300720c */ /* 0x000fe20003f06270 */
[----:B---3--:R3:W0:-:S12]  /*20880*/  SHFL.IDX PT, R9, R20, 0x3, 0x181f ;  /* 0x00781f0014097f89 */ /* 0x00861800000e0000 */
        /* <DEDUP_REMOVED lines=12> */
[----:B---3--:R-:W-:-:S04]  /*20950*/  LEA R2, P0, R68, R9, 0x1 ;  /* 0x0000000944027211 */ /* 0x008fc800078008ff */
[----:B------:R-:W-:-:S05]  /*20960*/  LEA.HI.X R3, R68, R7, R69, 0x1, P0 ;  /* 0x0000000744037211 */ /* 0x000fca00000f0c45 */
[----:B------:R0:W-:Y:S01]  /*20970*/  ST.E.128 desc[UR42][R2.64], R56 ;  /* 0x0000003802007985 */ /* 0x0001e2000c101d2a */
[----:B------:R-:W-:Y:S05]  /*20980*/  BRA `(.L_x_5423) ;  /* 0x0000000c00a87947 */ /* 0x000fea0003800000 */
.L_x_5414:
[----:B------:R-:W2:Y:S01]  /*20990*/  LDL R9, [R1+0x1c] ;  /* 0x00001c0001097983 */ /* 0x000ea20000100800 */
        /* <DEDUP_REMOVED lines=8> */
[----:B------:R-:W-:-:S13]  /*20a20*/  ISETP.NE.AND.EX P1, PT, RZ, UR5, PT, P1 ;  /* 0x00000005ff007c0c */ /* 0x000fda000bf25310 */
[----:B------:R-:W4:Y:S01]  /*20a30*/  @P1 LDC.64 R4, c[0x0][0xc08] ;  /* 0x00030200ff041b82 */ /* 0x000f220000000a00 */
[----:B------:R-:W-:Y:S02]  /*20a40*/  ULDC UR4, c[0x0][0xa88] ;  /* 0x0002a20000047ab9 */ /* 0x000fe40000000800 */
[----:B------:R-:W-:Y:S01]  /*20a50*/  IMAD.U32 R6, RZ, RZ, UR4 ;  /* 0x00000004ff067e24 */ /* 0x000fe2000f8e00ff */
[----:B------:R-:W0:Y:S01]  /*20a60*/  S2R R8, SR_TID.X ;  /* 0x0000000000087919 */ /* 0x000e220000002100 */
[----:B--2---:R-:W-:-:S04]  /*20a70*/  IMAD.WIDE R2, R9, 0x4, R2 ;  /* 0x0000000409027825 */ /* 0x004fc800078e0202 */
[----:B----4-:R-:W-:Y:S01]  /*20a80*/  @P1 IMAD.WIDE R4, R9, 0x4, R4 ;  /* 0x0000000409041825 */ /* 0x010fe200078e0204 */
[----:B------:R2:W5:Y:S04]  /*20a90*/  @P0 LDG.E R0, desc[UR42][R2.64] ;  /* 0x0000002a02000981 */ /* 0x000568000c1e1900 */
[----:B------:R2:W5:Y:S01]  /*20aa0*/  @P1 LDG.E R6, desc[UR42][R4.64] ;  /* 0x0000002a04061981 */ /* 0x000562000c1e1900 */
[----:B---3--:R-:W-:Y:S01]  /*20ab0*/  ISETP.NE.AND P2, PT, R27, 0x1, PT ;  /* 0x000000011b00780c */ /* 0x008fe20003f45270 */
[----:B0----5:R-:W-:Y:S01]  /*20ac0*/  VIADD R24, R8, 0xffffff80 ;  /* 0xffffff8008187836 */ /* 0x021fe20000000000 */
[----:B------:R-:W-:-:S04]  /*20ad0*/  SHF.R.S32.HI R7, RZ, 0x1f, R9 ;  /* 0x0000001fff077819 */ /* 0x000fc80000011409 */
[----:B------:R-:W-:-:S07]  /*20ae0*/  ISETP.GE.AND P3, PT, R24, 0x80, PT ;  /* 0x000000801800780c */ /* 0x000fce0003f66270 */
[----:B------:R-:W0:Y:S08]  /*20af0*/  @P2 LDC R14, c[0x0][0xbec] ;  /* 0x0002fb00ff0e2b82 */ /* 0x000e300000000800 */
[----:B------:R-:W3:Y:S01]  /*20b00*/  @P2 LDC R29, c[0x0][0xbf0] ;  /* 0x0002fc00ff1d2b82 */ /* 0x000ee20000000800 */
[----:B--2---:R-:W-:Y:S05]  /*20b10*/  @P1 BRA `(.L_x_5424) ;  /* 0x0000000000101947 */ /* 0x004fea0003800000 */
[----:B------:R-:W-:Y:S05]  /*20b20*/  @!P0 BRA `(.L_x_5424) ;  /* 0x00000000000c8947 */ /* 0x000fea0003800000 */
[----:B------:R-:W2:Y:S04]  /*20b30*/  LDG.E R5, desc[UR42][R2.64] ;  /* 0x0000002a02057981 */ /* 0x000ea8000c1e1900 */
[----:B------:R-:W2:Y:S02]  /*20b40*/  LDG.E R6, desc[UR42][R2.64+0x4] ;  /* 0x0000042a02067981 */ /* 0x000ea4000c1e1900 */
[----:B--2---:R-:W-:-:S07]  /*20b50*/  IMAD.IADD R6, R6, 0x1, -R5 ;  /* 0x0000000106067824 */ /* 0x004fce00078e0a05 */
.L_x_5424:
[----:B-1----:R-:W2:Y:S01]  /*20b60*/  LDL R20, [R1+0x18] ;  /* 0x0000180001147983 */ /* 0x002ea20000100800 */
[----:B------:R-:W-:Y:S01]  /*20b70*/  BSSY B1, `(.L_x_5425) ;  /* 0x000002c000017945 */ /* 0x000fe20003800000 */
[----:B------:R-:W-:Y:S02]  /*20b80*/  SEL R13, R9, RZ, !P0 ;  /* 0x000000ff090d7207 */ /* 0x000fe40004000000 */
[----:B------:R-:W-:Y:S02]  /*20b90*/  SEL R12, R7, RZ, !P0 ;  /* 0x000000ff070c7207 */ /* 0x000fe40004000000 */
[----:B------:R-:W-:Y:S02]  /*20ba0*/  SHF.R.S32.HI R11, RZ, 0x1f, R0 ;  /* 0x0000001fff0b7819 */ /* 0x000fe40000011400 */
[----:B--2---:R-:W-:Y:S01]  /*20bb0*/  SHF.R.S32.HI R10, RZ, 0x1f, R20 ;  /* 0x0000001fff0a7819 */ /* 0x004fe20000011414 */
[----:B------:R-:W-:Y:S06]  /*20bc0*/  @P3 BRA `(.L_x_5426) ;  /* 0x0000000000983947 */ /* 0x000fec0003800000 */
[----:B------:R-:W1:Y:S01]  /*20bd0*/  LDC R9, c[0x0][0xbe8] ;  /* 0x0002fa00ff097b82 */ /* 0x000e620000000800 */
[----:B------:R-:W-:Y:S01]  /*20be0*/  IADD3 R8, R212, -0x80, R8 ;  /* 0xffffff80d4087810 */ /* 0x000fe20007ffe008 */
[----:B-1----:R-:W-:-:S05]  /*20bf0*/  IMAD R2, R6, R9, RZ ;  /* 0x0000000906027224 */ /* 0x002fca00078e02ff */
        /* <DEDUP_REMOVED lines=9> */
[----:B------:R-:W1:Y:S01]  /*20c90*/  @P0 LDC R15, c[0x0][0xbec] ;  /* 0x0002fb00ff0f0b82 */ /* 0x000e620000000800 */
[----:B------:R-:W-:Y:S01]  /*20ca0*/  IMAD R7, R20, UR5, R7 ;  /* 0x0000000514077c24 */ /* 0x000fe2000f8e0207 */
[----:B------:R-:W-:-:S03]  /*20cb0*/  ULDC.64 UR4, c[0x0][0xb98] ;  /* 0x0002e60000047ab9 */ /* 0x000fc60000000a00 */
[----:B------:R-:W-:-:S03]  /*20cc0*/  IMAD.IADD R3, R3, 0x1, R7 ;  /* 0x0000000103037824 */ /* 0x000fc600078e0207 */
[----:B------:R-:W2:Y:S01]  /*20cd0*/  @P0 LDC R25, c[0x0][0xbf0] ;  /* 0x0002fc00ff190b82 */ /* 0x000ea20000000800 */
[----:B------:R-:W-:-:S04]  /*20ce0*/  IMAD.WIDE.U32 R2, R13, UR4, R2 ;  /* 0x000000040d027c25 */ /* 0x000fc8000f8e0002 */
[----:B-1----:R-:W-:-:S05]  /*20cf0*/  @P0 IMAD.HI.U32 R4, R8, R15, RZ ;  /* 0x0000000f08040227 */ /* 0x002fca00078e00ff */
[----:B--2---:R-:W-:Y:S01]  /*20d00*/  @P0 SHF.R.U32.HI R5, RZ, R25, R4 ;  /* 0x00000019ff050219 */ /* 0x004fe20000011604 */
        /* <DEDUP_REMOVED lines=18> */
.L_x_5426:
[----:B------:R-:W-:Y:S05]  /*20e30*/  BSYNC B1 ;  /* 0x0000000000017941 */ /* 0x000fea0003800000 */
.L_x_5425:
[--C-:B-1----:R-:W-:Y:S01]  /*20e40*/  SHF.R.S32.HI R4, RZ, 0x1f, R24.reuse ;  /* 0x0000001fff047819 */ /* 0x102fe20000011418 */
[----:B------:R-:W-:Y:S01]  /*20e50*/  ULDC.64 UR4, c[0x0][0xaa0] ;  /* 0x0002a80000047ab9 */ /* 0x000fe20000000a00 */
[----:B------:R-:W-:Y:S01]  /*20e60*/  SHF.R.S32.HI R8, RZ, 0x1f, R24 ;  /* 0x0000001fff087819 */ /* 0x000fe20000011418 */
[----:B------:R-:W-:Y:S01]  /*20e70*/  IMAD R3, R11, UR4, RZ ;  /* 0x000000040b037c24 */ /* 0x000fe2000f8e02ff */
[-C--:B------:R-:W-:Y:S02]  /*20e80*/  LEA.HI R4, R4, R24.reuse, RZ, 0x3 ;  /* 0x0000001804047211 */ /* 0x080fe400078f18ff */
[----:B------:R-:W-:Y:S01]  /*20e90*/  LEA.HI R8, R8, R24, RZ, 0x3 ;  /* 0x0000001808087211 */ /* 0x000fe200078f18ff */
[----:B------:R-:W-:Y:S01]  /*20ea0*/  IMAD R5, R0, UR5, R3 ;  /* 0x0000000500057c24 */ /* 0x000fe2000f8e0203 */
[----:B------:R-:W-:Y:S01]  /*20eb0*/  LOP3.LUT R4, R4, 0xfffffff8, RZ, 0xc0, !PT ;  /* 0xfffffff804047812 */ /* 0x000fe200078ec0ff */
[----:B------:R-:W-:Y:S01]  /*20ec0*/  IMAD.WIDE.U32 R2, R0, UR4, RZ ;  /* 0x0000000400027c25 */ /* 0x000fe2000f8e00ff */
[----:B------:R-:W-:Y:S01]  /*20ed0*/  SHF.R.S32.HI R8, RZ, 0x3, R8 ;  /* 0x00000003ff087819 */ /* 0x000fe20000011408 */
[----:B------:R-:W-:-:S02]  /*20ee0*/  ULDC.64 UR4, c[0x0][0xae8] ;  /* 0x0002ba0000047ab9 */ /* 0x000fc40000000a00 */
[----:B------:R-:W-:Y:S02]  /*20ef0*/  IMAD.IADD R4, R24, 0x1, -R4 ;  /* 0x0000000118047824 */ /* 0x000fe400078e0a04 */
[----:B------:R-:W-:Y:S02]  /*20f00*/  IMAD.IADD R3, R3, 0x1, R5 ;  /* 0x0000000103037824 */ /* 0x000fe400078e0205 */
[----:B------:R-:W-:Y:S02]  /*20f10*/  IMAD R7, R4, 0x20, R8 ;  /* 0x0000002004077824 */ /* 0x000fe400078e0208 */
[----:B------:R-:W-:Y:S02]  /*20f20*/  IMAD R4, R10, UR4, RZ ;  /* 0x000000040a047c24 */ /* 0x000fe4000f8e02ff */
[----:B------:R-:W-:Y:S02]  /*20f30*/  IMAD.IADD R9, R212, 0x1, R7 ;  /* 0x00000001d4097824 */ /* 0x000fe400078e0207 */
[----:B------:R-:W-:-:S02]  /*20f40*/  IMAD R7, R20, UR5, R4 ;  /* 0x0000000514077c24 */ /* 0x000fc4000f8e0204 */
[----:B0-----:R-:W-:-:S04]  /*20f50*/  @P2 IMAD.HI.U32 R0, R9, R14, RZ ;  /* 0x0000000e09002227 */ /* 0x001fc800078e00ff */
[----:B------:R-:W-:Y:S01]  /*20f60*/  IMAD.WIDE.U32 R2, R20, UR4, R2 ;  /* 0x0000000414027c25 */ /* 0x000fe2000f8e0002 */
[----:B------:R-:W-:-:S03]  /*20f70*/  ULDC.64 UR4, c[0x0][0xaf0] ;  /* 0x0002bc0000047ab9 */ /* 0x000fc60000000a00 */
[----:B------:R-:W-:Y:S01]  /*20f80*/  IMAD.MOV.U32 R5, RZ, RZ, R9 ;  /* 0x000000ffff057224 */ /* 0x000fe200078e0009 */
[----:B---3--:R-:W-:Y:S01]  /*20f90*/  @P2 SHF.R.U32.HI R5, RZ, R29, R0 ;  /* 0x0000001dff052219 */ /* 0x008fe20000011600 */
[----:B------:R-:W-:Y:S02]  /*20fa0*/  IMAD R4, R12, UR4, RZ ;  /* 0x000000040c047c24 */ /* 0x000fe4000f8e02ff */
[----:B------:R-:W-:Y:S01]  /*20fb0*/  IMAD.IADD R3, R3, 0x1, R7 ;  /* 0x0000000103037824 */ /* 0x000fe200078e0207 */
[----:B------:R-:W-:Y:S01]  /*20fc0*/  SHF.R.S32.HI R0, RZ, 0x1f, R5 ;  /* 0x0000001fff007819 */ /* 0x000fe20000011405 */
[C---:B------:R-:W-:Y:S02]  /*20fd0*/  IMAD R7, R13.reuse, UR5, R4 ;  /* 0x000000050d077c24 */ /* 0x040fe4000f8e0204 */
[----:B------:R-:W-:Y:S01]  /*20fe0*/  IMAD.WIDE.U32 R2, R13, UR4, R2 ;  /* 0x000000040d027c25 */ /* 0x000fe2000f8e0002 */
[----:B------:R-:W-:-:S03]  /*20ff0*/  ULDC.64 UR4, c[0x0][0xae0] ;  /* 0x0002b80000047ab9 */ /* 0x000fc60000000a00 */
[----:B------:R-:W-:Y:S02]  /*21000*/  IMAD.MOV R4, RZ, RZ, -R5 ;  /* 0x000000ffff047224 */ /* 0x000fe400078e0a05 */
[----:B------:R-:W-:Y:S02]  /*21010*/  IMAD.IADD R3, R3, 0x1, R7 ;  /* 0x0000000103037824 */ /* 0x000fe400078e0207 */
[----:B------:R-:W-:Y:S02]  /*21020*/  IMAD R0, R0, UR4, RZ ;  /* 0x0000000400007c24 */ /* 0x000fe4000f8e02ff */
[----:B------:R-:W-:Y:S02]  /*21030*/  IMAD R7, R27, R4, R9 ;  /* 0x000000041b077224 */ /* 0x000fe400078e0209 */
[C---:B------:R-:W-:Y:S02]  /*21040*/  IMAD R9, R5.reuse, UR5, R0 ;  /* 0x0000000505097c24 */ /* 0x040fe4000f8e0200 */
[----:B------:R-:W-:Y:S01]  /*21050*/  IMAD.WIDE.U32 R2, R5, UR4, R2 ;  /* 0x0000000405027c25 */ /* 0x000fe2000f8e0002 */
[----:B------:R-:W-:Y:S01]  /*21060*/  SHF.R.S32.HI R0, RZ, 0x1f, R7 ;  /* 0x0000001fff007819 */ /* 0x000fe20000011407 */
[----:B------:R-:W-:-:S02]  /*21070*/  ULDC.64 UR4, c[0x0][0xad8] ;  /* 0x0002b60000047ab9 */ /* 0x000fc40000000a00 */
[----:B------:R-:W-:Y:S02]  /*21080*/  IMAD.IADD R3, R3, 0x1, R9 ;  /* 0x0000000103037824 */ /* 0x000fe400078e0209 */
[----:B------:R-:W-:Y:S02]  /*21090*/  IMAD R0, R0, UR4, RZ ;  /* 0x0000000400007c24 */ /* 0x000fe4000f8e02ff */
[----:B------:R-:W-:-:S04]  /*210a0*/  IMAD.WIDE.U32 R2, R7, UR4, R2 ;  /* 0x0000000407027c25 */ /* 0x000fc8000f8e0002 */
[----:B------:R-:W-:Y:S01]  /*210b0*/  IMAD R7, R7, UR5, R0 ;  /* 0x0000000507077c24 */ /* 0x000fe2000f8e0200 */
[----:B------:R-:W-:Y:S02]  /*210c0*/  ULDC.64 UR4, c[0x0][0xa80] ;  /* 0x0002a00000047ab9 */ /* 0x000fe40000000a00 */
[----:B------:R-:W-:Y:S01]  /*210d0*/  LEA R0, P0, R2, UR4, 0x1 ;  /* 0x0000000402007c11 */ /* 0x000fe2000f8008ff */
[----:B------:R-:W-:Y:S01]  /*210e0*/  IMAD.IADD R3, R3, 0x1, R7 ;  /* 0x0000000103037824 */ /* 0x000fe200078e0207 */
[----:B------:R-:W-:-:S04]  /*210f0*/  UMOV UR4, 0xffffffff ;  /* 0xffffffff00047882 */ /* 0x000fc80000000000 */
[----:B------:R-:W-:Y:S01]  /*21100*/  LEA.HI.X R2, R2, UR5, R3, 0x1, P0 ;  /* 0x0000000502027c11 */ /* 0x000fe200080f0c03 */
[----:B------:R-:W-:Y:S06]  /*21110*/  BRA.DIV UR4, `(.L_x_5427) ;  /* 0x000000ae04a47947 */ /* 0x000fec000b800000 */
[----:B------:R0:W1:Y:S04]  /*21120*/  SHFL.IDX PT, R3, R2, RZ, 0x181f ;  /* 0x00181fff02037589 */ /* 0x00006800000e0000 */
[----:B------:R0:W2:Y:S02]  /*21130*/  SHFL.IDX PT, R14, R0, RZ, 0x181f ;  /* 0x00181fff000e7589 */ /* 0x0000a400000e0000 */
.L_x_5680:
[----:B------:R-:W-:Y:S01]  /*21140*/  IMAD R27, R6, R27, RZ ;  /* 0x0000001b061b7224 */ /* 0x000fe200078e02ff */
[----:B------:R-:W-:Y:S01]  /*21150*/  BSSY B1, `(.L_x_5428) ;  /* 0x0000018000017945 */ /* 0x000fe20003800000 */
[----:B------:R-:W-:-:S05]  /*21160*/  IMAD.IADD R212, R8, 0x1, R212 ;  /* 0x0000000108d47824 */ /* 0x000fca00078e02d4 */
[----:B------:R-:W-:-:S13]  /*21170*/  ISETP.GE.AND P0, PT, R212, R27, PT ;  /* 0x0000001bd400720c */ /* 0x000fda0003f06270 */
[----:B------:R-:W-:Y:S05]  /*21180*/  @P0 BRA `(.L_x_5429) ;  /* 0x0000000000500947 */ /* 0x000fea0003800000 */
[C---:B------:R-:W-:Y:S01]  /*21190*/  VIADD R10, R228.reuse, 0x40 ;  /* 0x00000040e40a7836 */ /* 0x040fe20000000000 */
[----:B------:R-:W-:Y:S01]  /*211a0*/  ULDC UR4, c[0x0][0xac8] ;  /* 0x0002b20000047ab9 */ /* 0x000fe20000000800 */
[C---:B------:R-:W-:Y:S01]  /*211b0*/  VIADD R8, R228.reuse, 0x80 ;  /* 0x00000080e4087836 */ /* 0x040fe20000000000 */
[C---:B------:R-:W-:Y:S01]  /*211c0*/  ISETP.GE.AND P3, PT, R228.reuse, UR4, PT ;  /* 0x00000004e4007c0c */ /* 0x040fe2000bf66270 */
[----:B------:R-:W-:Y:S01]  /*211d0*/  VIADD R11, R228, 0x40 ;  /* 0x00000040e40b7836 */ /* 0x000fe20000000000 */
[----:B------:R-:W-:Y:S01]  /*211e0*/  ISETP.GE.AND P4, PT, R10, UR4, PT ;  /* 0x000000040a007c0c */ /* 0x000fe2000bf86270 */
[----:B------:R-:W-:Y:S01]  /*211f0*/  VIADD R9, R228, 0x80 ;  /* 0x00000080e4097836 */ /* 0x000fe20000000000 */
[----:B------:R-:W-:Y:S02]  /*21200*/  ISETP.GE.AND P5, PT, R8, UR4, PT ;  /* 0x0000000408007c0c */ /* 0x000fe4000bfa6270 */
[----:B------:R-:W-:Y:S02]  /*21210*/  SHF.R.S32.HI R12, RZ, 0x1f, R228 ;  /* 0x0000001fff0c7819 */ /* 0x000fe400000114e4 */
[----:B------:R-:W-:-:S02]  /*21220*/  SHF.R.S32.HI R11, RZ, 0x1f, R11 ;  /* 0x0000001fff0b7819 */ /* 0x000fc4000001140b */
[----:B------:R-:W-:-:S03]  /*21230*/  SHF.R.S32.HI R9, RZ, 0x1f, R9 ;  /* 0x0000001fff097819 */ /* 0x000fc60000011409 */
[-C--:B--2---:R-:W-:Y:S02]  /*21240*/  @!P3 LEA R4, P0, R228, R14.reuse, 0x1 ;  /* 0x0000000ee404b211 */ /* 0x084fe400078008ff */
[-C--:B------:R-:W-:Y:S02]  /*21250*/  @!P4 LEA R6, P1, R10, R14.reuse, 0x1 ;  /* 0x0000000e0a06c211 */ /* 0x080fe400078208ff */
[----:B------:R-:W-:Y:S02]  /*21260*/  @!P5 LEA R14, P2, R8, R14, 0x1 ;  /* 0x0000000e080ed211 */ /* 0x000fe400078408ff */
[-C--:B-1----:R-:W-:Y:S02]  /*21270*/  @!P3 LEA.HI.X R5, R228, R3.reuse, R12, 0x1, P0 ;  /* 0x00000003e405b211 */ /* 0x082fe400000f0c0c */
[-C--:B------:R-:W-:Y:S02]  /*21280*/  @!P4 LEA.HI.X R7, R10, R3.reuse, R11, 0x1, P1 ;  /* 0x000000030a07c211 */ /* 0x080fe400008f0c0b */
[----:B------:R-:W-:Y:S01]  /*21290*/  @!P5 LEA.HI.X R15, R8, R3, R9, 0x1, P2 ;  /* 0x00000003080fd211 */ /* 0x000fe200010f0c09 */
[----:B------:R3:W-:Y:S04]  /*212a0*/  @!P3 ST.E.128 desc[UR42][R4.64], RZ ;  /* 0x000000ff0400b985 */ /* 0x0007e8000c101d2a */
[----:B------:R3:W-:Y:S04]  /*212b0*/  @!P4 ST.E.128 desc[UR42][R6.64], RZ ;  /* 0x000000ff0600c985 */ /* 0x0007e8000c101d2a */
[----:B------:R3:W-:Y:S02]  /*212c0*/  @!P5 ST.E.128 desc[UR42][R14.64], RZ ;  /* 0x000000ff0e00d985 */ /* 0x0007e4000c101d2a */
.L_x_5429:
[----:B------:R-:W-:Y:S05]  /*212d0*/  BSYNC B1 ;  /* 0x0000000000017941 */ /* 0x000fea0003800000 */
.L_x_5428:
[----:B------:R-:W-:-:S03]  /*212e0*/  UMOV UR4, 0xffffffff ;  /* 0xffffffff00047882 */ /* 0x000fc60000000000 */
[----:B------:R-:W-:Y:S05]  /*212f0*/  BRA.DIV UR4, `(.L_x_5430) ;  /* 0x000000ae04607947 */ /* 0x000fea000b800000 */
[----:B-1----:R1:W4:Y:S04]  /*21300*/  SHFL.IDX PT, R3, R2, 0x1, 0x181f ;  /* 0x00381f0002037f89 */ /* 0x00232800000e0000 */
[----:B--23--:R1:W2:Y:S02]  /*21310*/  SHFL.IDX PT, R14, R0, 0x1, 0x181f ;  /* 0x00381f00000e7f89 */ /* 0x00c2a400000e0000 */
.L_x_5684:
[----:B------:R-:W-:Y:S01]  /*21320*/  VIADD R4, R212, 0x20 ;  /* 0x00000020d4047836 */ /* 0x000fe20000000000 */
[----:B------:R-:W-:Y:S04]  /*21330*/  BSSY B1, `(.L_x_5431) ;  /* 0x0000017000017945 */ /* 0x000fe80003800000 */
        /* <DEDUP_REMOVED lines=16> */
[-C--:B----4-:R-:W-:Y:S02]  /*21440*/  @!P3 LEA.HI.X R5, R228, R3.reuse, R12, 0x1, P0 ;  /* 0x00000003e405b211 */ /* 0x090fe400000f0c0c */
[-C--:B------:R-:W-:Y:S02]  /*21450*/  @!P4 LEA.HI.X R7, R10, R3.reuse, R11, 0x1, P1 ;  /* 0x000000030a07c211 */ /* 0x080fe400008f0c0b */
[----:B------:R-:W-:Y:S01]  /*21460*/  @!P5 LEA.HI.X R15, R8, R3, R9, 0x1, P2 ;  /* 0x00000003080fd211 */ /* 0x000fe200010f0c09 */
[----:B------:R3:W-:Y:S04]  /*21470*/  @!P3 ST.E.128 desc[UR42][R4.64], RZ ;  /* 0x000000ff0400b985 */ /* 0x0007e8000c101d2a */
[----:B------:R3:W-:Y:S04]  /*21480*/  @!P4 ST.E.128 desc[UR42][R6.64], RZ ;  /* 0x000000ff0600c985 */ /* 0x0007e8000c101d2a */
[----:B------:R3:W-:Y:S02]  /*21490*/  @!P5 ST.E.128 desc[UR42][R14.64], RZ ;  /* 0x000000ff0e00d985 */ /* 0x0007e4000c101d2a */
.L_x_5432:
[----:B------:R-:W-:Y:S05]  /*214a0*/  BSYNC B1 ;  /* 0x0000000000017941 */ /* 0x000fea0003800000 */
.L_x_5431:
[----:B------:R-:W-:-:S03]  /*214b0*/  UMOV UR4, 0xffffffff ;  /* 0xffffffff00047882 */ /* 0x000fc60000000000 */
[----:B------:R-:W-:Y:S05]  /*214c0*/  BRA.DIV UR4, `(.L_x_5433) ;  /* 0x000000ae04347947 */ /* 0x000fea000b800000 */
[----:B----4-:R4:W0:Y:S04]  /*214d0*/  SHFL.IDX PT, R3, R2, 0x2, 0x181f ;  /* 0x00581f0002037f89 */ /* 0x01082800000e0000 */
[----:B--23--:R4:W2:Y:S02]  /*214e0*/  SHFL.IDX PT, R14, R0, 0x2, 0x181f ;  /* 0x00581f00000e7f89 */ /* 0x00c8a400000e0000 */
.L_x_5688:
        /* <DEDUP_REMOVED lines=24> */
.L_x_5435:
[----:B------:R-:W-:Y:S05]  /*21670*/  BSYNC B1 ;  /* 0x0000000000017941 */ /* 0x000fea0003800000 */
.L_x_5434:
[----:B------:R-:W-:-:S03]  /*21680*/  UMOV UR4, 0xffffffff ;  /* 0xffffffff00047882 */ /* 0x000fc60000000000 */
[----:B------:R-:W-:Y:S05]  /*21690*/  BRA.DIV UR4, `(.L_x_5436) ;  /* 0x000000ae04087947 */ /* 0x000fea000b800000 */
[----:B0-----:R0:W0:Y:S04]  /*216a0*/  SHFL.IDX PT, R3, R2, 0x3, 0x181f ;  /* 0x00781f0002037f89 */ /* 0x00102800000e0000 */
[----:B--23--:R2:W3:Y:S02]  /*216b0*/  SHFL.IDX PT, R14, R0, 0x3, 0x181f ;  /* 0x00781f00000e7f89 */ /* 0x00c4e400000e0000 */
.L_x_5692:
[----:B-12-4-:R-:W-:-:S05]  /*216c0*/  VIADD R0, R212, 0x60 ;  /* 0x00000060d4007836 */ /* 0x016fca0000000000 */
[----:B------:R-:W-:-:S13]  /*216d0*/  ISETP.GE.AND P0, PT, R0, R27, PT ;  /* 0x0000001b0000720c */ /* 0x000fda0003f06270 */
[----:B------:R-:W-:Y:S05]  /*216e0*/  @P0 BRA `(.L_x_5423) ;  /* 0x0000000000500947 */ /* 0x000fea0003800000 */
[C---:B------:R-:W-:Y:S01]  /*216f0*/  VIADD R9, R228.reuse, 0x40 ;  /* 0x00000040e4097836 */ /* 0x040fe20000000000 */
[----:B------:R-:W-:Y:S01]  /*21700*/  ULDC UR4, c[0x0][0xac8] ;  /* 0x0002b20000047ab9 */ /* 0x000fe20000000800 */
[C---:B0-----:R-:W-:Y:S01]  /*21710*/  VIADD R2, R228.reuse, 0x80 ;  /* 0x00000080e4027836 */ /* 0x041fe20000000000 */
[C---:B------:R-:W-:Y:S01]  /*21720*/  ISETP.GE.AND P3, PT, R228.reuse, UR4, PT ;  /* 0x00000004e4007c0c */ /* 0x040fe2000bf66270 */
[C---:B------:R-:W-:Y:S01]  /*21730*/  VIADD R10, R228.reuse, 0x40 ;  /* 0x00000040e40a7836 */ /* 0x040fe20000000000 */
[----:B------:R-:W-:Y:S01]  /*21740*/  ISETP.GE.AND P4, PT, R9, UR4, PT ;  /* 0x0000000409007c0c */ /* 0x000fe2000bf86270 */
[----:B------:R-:W-:Y:S01]  /*21750*/  VIADD R8, R228, 0x80 ;  /* 0x00000080e4087836 */ /* 0x000fe20000000000 */
[----:B------:R-:W-:Y:S02]  /*21760*/  ISETP.GE.AND P5, PT, R2, UR4, PT ;  /* 0x0000000402007c0c */ /* 0x000fe4000bfa6270 */
[----:B------:R-:W-:Y:S02]  /*21770*/  SHF.R.S32.HI R11, RZ, 0x1f, R228 ;  /* 0x0000001fff0b7819 */ /* 0x000fe400000114e4 */
[----:B------:R-:W-:-:S02]  /*21780*/  SHF.R.S32.HI R10, RZ, 0x1f, R10 ;  /* 0x0000001fff0a7819 */ /* 0x000fc4000001140a */
[----:B------:R-:W-:-:S03]  /*21790*/  SHF.R.S32.HI R8, RZ, 0x1f, R8 ;  /* 0x0000001fff087819 */ /* 0x000fc60000011408 */
[-C--:B---3--:R-:W-:Y:S02]  /*217a0*/  @!P3 LEA R4, P0, R228, R14.reuse, 0x1 ;  /* 0x0000000ee404b211 */ /* 0x088fe400078008ff */
[CC--:B------:R-:W-:Y:S02]  /*217b0*/  @!P4 LEA R6, P1, R9.reuse, R14.reuse, 0x1 ;  /* 0x0000000e0906c211 */ /* 0x0c0fe400078208ff */
[----:B------:R-:W-:Y:S02]  /*217c0*/  @!P5 LEA R14, P2, R2, R14, 0x1 ;  /* 0x0000000e020ed211 */ /* 0x000fe400078408ff */
[-C--:B------:R-:W-:Y:S02]  /*217d0*/  @!P3 LEA.HI.X R5, R228, R3.reuse, R11, 0x1, P0 ;  /* 0x00000003e405b211 */ /* 0x080fe400000f0c0b */
[-C--:B------:R-:W-:Y:S02]  /*217e0*/  @!P4 LEA.HI.X R7, R9, R3.reuse, R10, 0x1, P1 ;  /* 0x000000030907c211 */ /* 0x080fe400008f0c0a */
[----:B------:R-:W-:Y:S01]  /*217f0*/  @!P5 LEA.HI.X R15, R2, R3, R8, 0x1, P2 ;  /* 0x00000003020fd211 */ /* 0x000fe200010f0c08 */
[----:B------:R0:W-:Y:S04]  /*21800*/  @!P3 ST.E.128 desc[UR42][R4.64], RZ ;  /* 0x000000ff0400b985 */ /* 0x0001e8000c101d2a */
[----:B------:R0:W-:Y:S04]  /*21810*/  @!P4 ST.E.128 desc[UR42][R6.64], RZ ;  /* 0x000000ff0600c985 */ /* 0x0001e8000c101d2a */
[----:B------:R0:W-:Y:S02]  /*21820*/  @!P5 ST.E.128 desc[UR42][R14.64], RZ ;  /* 0x000000ff0e00d985 */ /* 0x0001e4000c101d2a */
.L_x_5423:
[----:B------:R-:W-:Y:S05]  /*21830*/  BSYNC B0 ;  /* 0x0000000000007941 */ /* 0x000fea0003800000 */
.L_x_5413:
[----:B------:R-:W-:Y:S02]  /*21840*/  ULDC UR4, c[0x0][0xc3c] ;  /* 0x00030f0000047ab9 */ /* 0x000fe40000000800 */
[----:B------:R-:W-:-:S13]  /*21850*/  ISETP.GE.AND P0, PT, R23, UR4, PT ;  /* 0x0000000417007c0c */ /* 0x000fda000bf06270 */
[----:B------:R-:W-:Y:S05]  /*21860*/  @!P0 BRA `(.L_x_5437) ;  /* 0xfffffdf800c08947 */ /* 0x000fea000383ffff */
[----:B------:R-:W-:Y:S05]  /*21870*/  BRA `(.L_x_5211) ;  /* 0x0000008000bc7947 */ /* 0x000fea0003800000 */
.L_x_5209:
[----:B------:R-:W-:-:S08]  /*21880*/  NOP ;  /* 0x0000000000007918 */ /* 0x000fd00000000000 */
[----:B------:R-:W0:-:S00]  /*21890*/  USETMAXREG.DEALLOC.CTAPOOL 0x28 ;  /* 0x00000028000079c8 */ /* 0x000e0000080e0500 */
        /* <DEDUP_REMOVED lines=56> */
.L_x_5443:
        /* <DEDUP_REMOVED lines=12> */
.L_x_5442:
[----:B------:R-:W-:Y:S05]  /*21ce0*/  BSYNC B0 ;  /* 0x0000000000007941 */ /* 0x000fea0003800000 */
.L_x_5441:
        /* <DEDUP_REMOVED lines=20> */
.L_x_5439:
        /* <DEDUP_REMOVED lines=20> */
.L_x_5444:
        /* <DEDUP_REMOVED lines=31> */
[-C--:B------:R-:W-:Y:S01]  /*22160*/  IABS R8, R13.reuse ;  /* 0x0000000d00087213 */ /* 0x080fe20000000000 */
[----:B------:R-:W-:Y:S01]  /*22170*/  IMAD.MOV R18, RZ, RZ, -R13 ;  /* 0x000000ffff127224 */ /* 0x000fe200078e0a0d */
[----:B0-----:R-:W-:Y:S02]  /*22180*/  IABS R10, R13 ;  /* 0x0000000d000a7213 */ /* 0x001fe40000000000 */
[----:B------:R-:W0:Y:S08]  /*22190*/  I2F.RP R6, R8 ;  /* 0x0000000800067306 */ /* 0x000e300000209400 */
[----:B0-----:R-:W0:Y:S02]  /*221a0*/  MUFU.RCP R6, R6 ;  /* 0x0000000600067308 */ /* 0x001e240000001000 */
[----:B0-----:R-:W-:-:S06]  /*221b0*/  VIADD R3, R6, 0xffffffe ;  /* 0x0ffffffe06037836 */ /* 0x001fcc0000000000 */
[----:B------:R-:W0:Y:S02]  /*221c0*/  F2I.FTZ.U32.TRUNC.NTZ R3, R3 ;  /* 0x0000000300037305 */ /* 0x000e24000021f000 */
[----:B0-----:R-:W-:-:S04]  /*221d0*/  IMAD.MOV R7, RZ, RZ, -R3 ;  /* 0x000000ffff077224 */ /* 0x001fc800078e0a03 */
        /* <DEDUP_REMOVED lines=20> */
.L_x_5440:
[----:B------:R-:W-:Y:S02]  /*22320*/  IMAD.MOV.U32 R17, RZ, RZ, RZ ;  /* 0x000000ffff117224 */ /* 0x000fe400078e00ff */
[----:B------:R-:W-:Y:S02]  /*22330*/  IMAD.U32 R16, RZ, RZ, UR6 ;  /* 0x00000006ff107e24 */ /* 0x000fe4000f8e00ff */
[----:B------:R-:W-:-:S07]  /*22340*/  IMAD.MOV.U32 R18, RZ, RZ, RZ ;  /* 0x000000ffff127224 */ /* 0x000fce00078e00ff */
.L_x_5445:
[----:B------:R-:W-:-:S13]  /*22350*/  ISETP.NE.AND P0, PT, R5, RZ, PT ;  /* 0x000000ff0500720c */ /* 0x000fda0003f05270 */
[----:B------:R-:W0:Y:S01]  /*22360*/  @!P0 S2R R3, SR_CgaCtaId ;  /* 0x0000000000038919 */ /* 0x000e220000008800 */
[----:B------:R-:W-:-:S04]  /*22370*/  @!P0 MOV R0, 0x400 ;  /* 0x0000040000008802 */ /* 0x000fc80000000f00 */
[----:B0-----:R-:W-:-:S05]  /*22380*/  @!P0 LEA R0, R3, R0, 0x18 ;  /* 0x0000000003008211 */ /* 0x001fca00078ec0ff */
[----:B------:R2:W-:Y:S01]  /*22390*/  @!P0 STS.128 [R0+0x2a8d0], R16 ;  /* 0x02a8d01000008388 */ /* 0x0005e20000000c00 */
[----:B------:R-:W-:Y:S06]  /*223a0*/  BAR.ARV 0x5, 0x180 ;  /* 0x0146000000007b1d */ /* 0x000fec0000002000 */
.L_x_5438:
        /* <DEDUP_REMOVED lines=8> */
[----:B------:R-:W-:Y:S01]  /*22430*/  BSSY B7, `(.L_x_5446) ;  /* 0x0000734000077945 */ /* 0x000fe20003800000 */
[----:B------:R-:W-:Y:S01]  /*22440*/  IMAD.MOV.U32 R29, RZ, RZ, 0x1 ;  /* 0x00000001ff1d7424 */ /* 0x000fe200078e00ff */
[----:B------:R-:W-:Y:S01]  /*22450*/  ULDC.64 UR40, c[0x0][0x198] ;  /* 0x0000660000287ab9 */ /* 0x000fe20000000a00 */
[----:B------:R-:W-:Y:S01]  /*22460*/  IMAD.MOV.U32 R27, RZ, RZ, RZ ;  /* 0x000000ffff1b7224 */ /* 0x000fe200078e00ff */
[----:B------:R-:W-:Y:S01]  /*22470*/  ULOP3.LUT UR39, UR36, 0x2, URZ, 0xfc, !UPT ;  /* 0x0000000224277892 */ /* 0x000fe2000f8efc3f */
[----:B------:R-:W-:Y:S01]  /*22480*/  IMAD.MOV.U32 R25, RZ, RZ, RZ ;  /* 0x000000ffff197224 */ /* 0x000fe200078e00ff */
[----:B------:R-:W-:Y:S01]  /*22490*/  ULOP3.LUT UR37, UR36, 0x1, URZ, 0xfc, !UPT ;  /* 0x0000000124257892 */ /* 0x000fe2000f8efc3f */
[----:B------:R-:W-:Y:S01]  /*224a0*/  IMAD.MOV.U32 R28, RZ, RZ, 0x1 ;  /* 0x00000001ff1c7424 */ /* 0x000fe200078e00ff */
[----:B------:R-:W-:Y:S01]  /*224b0*/  ULDC UR38, c[0x0][0xc] ;  /* 0x0000030000267ab9 */ /* 0x000fe20000000800 */
[----:B---3--:R-:W-:-:S02]  /*224c0*/  IMAD.U32 R37, RZ, RZ, UR4 ;  /* 0x00000004ff257e24 */ /* 0x008fc4000f8e00ff */
[C---:B-1----:R-:W-:Y:S01]  /*224d0*/  IMAD.SHL.U32 R22, R14.reuse, 0x40, RZ ;  /* 0x000000400e167824 */ /* 0x042fe200078e00ff */
[C---:B------:R-:W-:Y:S01]  /*224e0*/  LOP3.LUT R13, R14.reuse, 0x7f, RZ, 0xc0, !PT ;  /* 0x0000007f0e0d7812 */ /* 0x040fe200078ec0ff */
[C---:B0-----:R-:W-:Y:S01]  /*224f0*/  IMAD.SHL.U32 R2, R14.reuse, 0x80, RZ ;  /* 0x000000800e027824 */ /* 0x041fe200078e00ff */
[----:B--2---:R-:W-:Y:S01]  /*22500*/  SHF.R.U32.HI R0, RZ, 0x1, R14 ;  /* 0x00000001ff007819 */ /* 0x004fe2000001160e */
[----:B------:R-:W-:Y:S01]  /*22510*/  IMAD.SHL.U32 R7, R14, 0x10, RZ ;  /* 0x000000100e077824 */ /* 0x000fe200078e00ff */
[----:B------:R-:W-:Y:S01]  /*22520*/  LOP3.LUT R3, R22, 0x180, RZ, 0xc0, !PT ;  /* 0x0000018016037812 */ /* 0x000fe200078ec0ff */
[----:B------:R-:W-:Y:S01]  /*22530*/  IMAD.SHL.U32 R9, R14, 0x2, RZ ;  /* 0x000000020e097824 */ /* 0x000fe200078e00ff */
[C---:B------:R-:W-:Y:S02]  /*22540*/  LOP3.LUT R4, R2.reuse, 0x380, RZ, 0xc0, !PT ;  /* 0x0000038002047812 */ /* 0x040fe400078ec0ff */
[----:B------:R-:W-:Y:S02]  /*22550*/  SHF.R.U32.HI R5, RZ, 0x5, R13 ;  /* 0x00000005ff057819 */ /* 0x000fe4000001160d */
[----:B------:R-:W-:-:S02]  /*22560*/  LOP3.LUT R2, R2, 0x400, RZ, 0xc0, !PT ;  /* 0x0000040002027812 */ /* 0x000fc400078ec0ff */
[----:B------:R-:W-:Y:S02]  /*22570*/  LOP3.LUT R8, R7, 0x40, RZ, 0xc0, !PT ;  /* 0x0000004007087812 */ /* 0x000fe400078ec0ff */
[----:B------:R-:W-:Y:S01]  /*22580*/  LOP3.LUT R0, R3, 0x30, R0, 0xf8, !PT ;  /* 0x0000003003007812 */ /* 0x000fe200078ef800 */
[----:B------:R-:W-:Y:S01]  /*22590*/  IMAD.SHL.U32 R3, R14, 0x8, RZ ;  /* 0x000000080e037824 */ /* 0x000fe200078e00ff */
[----:B------:R-:W-:Y:S01]  /*225a0*/  LOP3.LUT R4, R4, 0x10, R14, 0xf8, !PT ;  /* 0x0000001004047812 */ /* 0x000fe200078ef80e */
[C---:B------:R-:W-:Y:S01]  /*225b0*/  IMAD R2, R5.reuse, 0x800, R2 ;  /* 0x0000080005027824 */ /* 0x040fe200078e0202 */
[----:B------:R-:W-:Y:S01]  /*225c0*/  R2P PR, R14, 0x6 ;  /* 0x000000060e007804 */ /* 0x000fe20000000000 */
[----:B------:R-:W-:Y:S01]  /*225d0*/  IMAD R11, R5, 0x200, R8 ;  /* 0x00000200050b7824 */ /* 0x000fe200078e0208 */
[----:B------:R-:W-:Y:S02]  /*225e0*/  LOP3.LUT R6, R7, 0x1b0, RZ, 0xc0, !PT ;  /* 0x000001b007067812 */ /* 0x000fe400078ec0ff */
[----:B------:R-:W-:-:S02]  /*225f0*/  LOP3.LUT R5, R4, 0x70, R7, 0x78, !PT ;  /* 0x0000007004057812 */ /* 0x000fc400078e7807 */
[----:B------:R-:W-:Y:S01]  /*22600*/  LOP3.LUT R3, R0, 0x30, R3, 0x78, !PT ;  /* 0x0000003000037812 */ /* 0x000fe200078e7803 */
[----:B------:R-:W-:Y:S01]  /*22610*/  IMAD.MOV.U32 R0, RZ, RZ, 0x20 ;  /* 0x00000020ff007424 */ /* 0x000fe200078e00ff */
[----:B------:R-:W-:Y:S01]  /*22620*/  LOP3.LUT R6, R6, 0x30, R9, 0x78, !PT ;  /* 0x0000003006067812 */ /* 0x000fe200078e7809 */
[----:B------:R-:W-:Y:S01]  /*22630*/  IMAD.IADD R12, R2, 0x1, R5 ;  /* 0x00000001020c7824 */ /* 0x000fe200078e0205 */
[----:B------:R-:W-:Y:S01]  /*22640*/  MOV R4, 0x400 ;  /* 0x0000040000047802 */ /* 0x000fe20000000f00 */
[----:B------:R-:W-:Y:S01]  /*22650*/  IMAD.SHL.U32 R2, R14, 0x20, RZ ;  /* 0x000000200e027824 */ /* 0x000fe200078e00ff */
[----:B------:R-:W-:Y:S01]  /*22660*/  SEL R0, R0, 0xffffffe0, !P1 ;  /* 0xffffffe000007807 */ /* 0x000fe20004800000 */
[----:B------:R-:W-:Y:S01]  /*22670*/  IMAD.IADD R10, R6, 0x1, R11 ;  /* 0x00000001060a7824 */ /* 0x000fe200078e020b */
[----:B------:R-:W-:Y:S01]  /*22680*/  LEA R23, R37, R4, 0x18 ;  /* 0x0000000425177211 */ /* 0x000fe200078ec0ff */
[C---:B------:R-:W-:Y:S01]  /*22690*/  VIADD R5, R12.reuse, 0x40 ;  /* 0x000000400c057836 */ /* 0x040fe20000000000 */
[----:B------:R-:W-:Y:S01]  /*226a0*/  LOP3.LUT R22, R3, 0x640, R22, 0xf8, !PT ;  /* 0x0000064003167812 */ /* 0x000fe200078ef816 */
[----:B------:R-:W-:Y:S01]  /*226b0*/  @P2 VIADD R5, R12, 0xffffffc0 ;  /* 0xffffffc00c052836 */ /* 0x000fe20000000000 */
[----:B------:R-:W-:Y:S01]  /*226c0*/  STL [R1+0x10], R10 ;  /* 0x0000100a01007387 */ /* 0x000fe20000100800 */
[C---:B------:R-:W-:Y:S01]  /*226d0*/  IMAD.IADD R4, R0.reuse, 0x1, R12 ;  /* 0x0000000100047824 */ /* 0x040fe200078e020c */
[----:B------:R-:W-:Y:S01]  /*226e0*/  SHF.R.U32.HI R3, RZ, 0x2, R13 ;  /* 0x00000002ff037819 */ /* 0x000fe2000001160d */
[----:B------:R-:W-:Y:S01]  /*226f0*/  IMAD.IADD R0, R0, 0x1, R5 ;  /* 0x0000000100007824 */ /* 0x000fe200078e0205 */
[----:B------:R-:W-:Y:S01]  /*22700*/  STL [R1+0xc], R12 ;  /* 0x00000c0c01007387 */ /* 0x000fe20000100800 */
[----:B------:R-:W-:-:S02]  /*22710*/  LOP3.LUT R2, R2, 0x60, RZ, 0xc0, !PT ;  /* 0x0000006002027812 */ /* 0x000fc400078ec0ff */
[----:B------:R-:W-:Y:S01]  /*22720*/  LOP3.LUT R32, R7, 0x30, RZ, 0xc0, !PT ;  /* 0x0000003007207812 */ /* 0x000fe200078ec0ff */
[----:B------:R-:W-:Y:S04]  /*22730*/  STL [R1+0x4], R5 ;  /* 0x0000040501007387 */ /* 0x000fe80000100800 */
[----:B------:R-:W-:Y:S04]  /*22740*/  STL [R1+0x8], R4 ;  /* 0x0000080401007387 */ /* 0x000fe80000100800 */
[----:B------:R-:W-:Y:S04]  /*22750*/  STL [R1+0x30], RZ ;  /* 0x000030ff01007387 */ /* 0x000fe80000100800 */
[----:B------:R0:W-:Y:S02]  /*22760*/  STL [R1+0x14], R0 ;  /* 0x0000140001007387 */ /* 0x0001e40000100800 */
[----:B0-----:R-:W-:Y:S01]  /*22770*/  LOP3.LUT R0, R3, R2, RZ, 0xfc, !PT ;  /* 0x0000000203007212 */ /* 0x001fe200078efcff */
[----:B------:R-:W-:Y:S01]  /*22780*/  IMAD.IADD R0, R23, 0x1, R10 ;  /* 0x0000000117007824 */ /* 0x000fe200078e020a */
[----:B------:R-:W-:-:S02]  /*22790*/  LOP3.LUT R3, R32, 0x40, RZ, 0xfc, !PT ;  /* 0x0000004020037812 */ /* 0x000fc400078efcff */
[----:B------:R-:W-:Y:S02]  /*227a0*/  LOP3.LUT R2, R32, 0x80, RZ, 0xfc, !PT ;  /* 0x0000008020027812 */ /* 0x000fe400078efcff */
[----:B------:R0:W-:Y:S01]  /*227b0*/  STL [R1+0x18], R0 ;  /* 0x0000180001007387 */ /* 0x0001e20000100800 */
[C---:B------:R-:W-:Y:S02]  /*227c0*/  LOP3.LUT R3, R22.reuse, 0x2800, RZ, 0xfc, !PT ;  /* 0x0000280016037812 */ /* 0x040fe400078efcff */
[C---:B------:R-:W-:Y:S02]  /*227d0*/  LOP3.LUT R2, R22.reuse, 0x4800, RZ, 0xfc, !PT ;  /* 0x0000480016027812 */ /* 0x040fe400078efcff */
[C---:B------:R-:W-:Y:S02]  /*227e0*/  LOP3.LUT R3, R22.reuse, 0x5000, RZ, 0xfc, !PT ;  /* 0x0000500016037812 */ /* 0x040fe400078efcff */
[C---:B------:R-:W-:Y:S02]  /*227f0*/  LOP3.LUT R2, R22.reuse, 0x3800, RZ, 0xfc, !PT ;  /* 0x0000380016027812 */ /* 0x040fe400078efcff */
[----:B0-----:R-:W-:-:S02]  /*22800*/  LOP3.LUT R0, R22, 0x3000, RZ, 0xfc, !PT ;  /* 0x0000300016007812 */ /* 0x001fc400078efcff */
[----:B------:R-:W-:-:S07]  /*22810*/  LOP3.LUT R0, R22, 0x5800, RZ, 0xfc, !PT ;  /* 0x0000580016007812 */ /* 0x000fce00078efcff */
.L_x_5580:
[----:B------:R-:W-:Y:S05]  /*22820*/  YIELD ;  /* 0x0000000000007946 */ /* 0x000fea0003800000 */
[----:B------:R-:W-:Y:S01]  /*22830*/  ULDC.64 UR4, c[0x0][0xa28] ;  /* 0x00028a0000047ab9 */ /* 0x000fe20000000a00 */
[----:B------:R-:W-:Y:S01]  /*22840*/  IMAD.MOV.U32 R33, RZ, RZ, RZ ;  /* 0x000000ffff217224 */ /* 0x000fe200078e00ff */
[----:B------:R-:W-:Y:S01]  /*22850*/  ISETP.NE.U32.AND P0, PT, RZ, UR4, PT ;  /* 0x00000004ff007c0c */ /* 0x000fe2000bf05070 */
[----:B0-----:R-:W0:Y:S01]  /*22860*/  LDC.64 R4, c[0x0][0xa00] ;  /* 0x00028000ff047b82 */ /* 0x001e220000000a00 */
[----:B------:R-:W-:Y:S02]  /*22870*/  ULDC.64 UR6, c[0x0][0xa10] ;  /* 0x0002840000067ab9 */ /* 0x000fe40000000a00 */
[----:B------:R-:W-:Y:S01]  /*22880*/  ISETP.NE.AND.EX P0, PT, RZ, UR5, PT, P0 ;  /* 0x00000005ff007c0c */ /* 0x000fe2000bf05300 */
[----:B------:R-:W-:-:S12]  /*22890*/  ULDC.64 UR4, c[0x0][0xa18] ;  /* 0x0002860000047ab9 */ /* 0x000fd80000000a00 */
[----:B-1----:R-:W1:Y:S01]  /*228a0*/  @P0 LDC.64 R2, c[0x0][0xa28] ;  /* 0x00028a00ff020b82 */ /* 0x002e620000000a00 */
[----:B------:R-:W-:Y:S01]  /*228b0*/  ISETP.NE.U32.AND P1, PT, RZ, UR6, PT ;  /* 0x00000006ff007c0c */ /* 0x000fe2000bf25070 */
[----:B-1----:R-:W-:-:S05]  /*228c0*/  @P0 IMAD.WIDE R2, R19, 0x4, R2 ;  /* 0x0000000413020825 */ /* 0x002fca00078e0202 */
[----:B------:R1:W5:Y:S01]  /*228d0*/  @P0 LDG.E R33, desc[UR42][R2.64] ;  /* 0x0000002a02210981 */ /* 0x000362000c1e1900 */
[----:B------:R-:W-:Y:S01]  /*228e0*/  ISETP.NE.U32.AND P0, PT, RZ, UR4, PT ;  /* 0x00000004ff007c0c */ /* 0x000fe2000bf05070 */
[----:B------:R-:W-:Y:S01]  /*228f0*/  IMAD.MOV.U32 R8, RZ, RZ, RZ ;  /* 0x000000ffff087224 */ /* 0x000fe200078e00ff */
[----:B------:R-:W-:Y:S01]  /*22900*/  ISETP.NE.AND.EX P1, PT, RZ, UR7, PT, P1 ;  /* 0x00000007ff007c0c */ /* 0x000fe2000bf25310 */
[----:B0-----:R-:W-:Y:S01]  /*22910*/  IMAD.WIDE R4, R19, 0x4, R4 ;  /* 0x0000000413047825 */ /* 0x001fe200078e0204 */
[----:B------:R-:W-:Y:S01]  /*22920*/  ISETP.NE.AND.EX P2, PT, RZ, UR5, PT, P0 ;  /* 0x00000005ff007c0c */ /* 0x000fe2000bf45300 */
[----:B------:R-:W-:Y:S02]  /*22930*/  ULDC.64 UR4, c[0x0][0xa00] ;  /* 0x0002800000047ab9 */ /* 0x000fe40000000a00 */
[----:B------:R-:W-:Y:S01]  /*22940*/  ISETP.NE.U32.AND P0, PT, RZ, UR4, PT ;  /* 0x00000004ff007c0c */ /* 0x000fe2000bf05070 */
[----:B------:R-:W-:Y:S01]  /*22950*/  IMAD.MOV.U32 R0, RZ, RZ, RZ ;  /* 0x000000ffff007224 */ /* 0x000fe200078e00ff */
[----:B-1----:R-:W0:Y:S02]  /*22960*/  LDC.64 R2, c[0x0][0xa10] ;  /* 0x00028400ff027b82 */ /* 0x002e240000000a00 */
[----:B------:R-:W-:-:S06]  /*22970*/  ISETP.NE.AND.EX P0, PT, RZ, UR5, PT, P0 ;  /* 0x00000005ff007c0c */ /* 0x000fcc000bf05300 */
[----:B------:R-:W1:Y:S07]  /*22980*/  @P2 LDC.64 R6, c[0x0][0xa18] ;  /* 0x00028600ff062b82 */ /* 0x000e6e0000000a00 */
[----:B--2---:R-:W2:Y:S01]  /*22990*/  @P0 LDG.E R8, desc[UR42][R4.64] ;  /* 0x0000002a04080981 */ /* 0x004ea2000c1e1900 */
[----:B0-----:R-:W-:-:S05]  /*229a0*/  IMAD.WIDE R2, R19, 0x4, R2 ;  /* 0x0000000413027825 */ /* 0x001fca00078e0202 */
[----:B------:R-:W5:Y:S01]  /*229b0*/  @P1 LDG.E R0, desc[UR42][R2.64] ;  /* 0x0000002a02001981 */ /* 0x000f62000c1e1900 */
[----:B------:R-:W-:Y:S02]  /*229c0*/  ULDC UR4, c[0x0][0x288] ;  /* 0x0000a20000047ab9 */ /* 0x000fe40000000800 */
[----:B------:R-:W-:Y:S01]  /*229d0*/  IMAD.U32 R34, RZ, RZ, UR4 ;  /* 0x00000004ff227e24 */ /* 0x000fe2000f8e00ff */
[----:B------:R-:W-:Y:S02]  /*229e0*/  ULDC.64 UR4, c[0x0][0x418] ;  /* 0x0001060000047ab9 */ /* 0x000fe40000000a00 */
[----:B------:R-:W-:-:S03]  /*229f0*/  UISETP.NE.U32.AND UP0, UPT, UR4, URZ, UPT ;  /* 0x0000003f0400728c */ /* 0x000fc6000bf05070 */
[----:B------:R-:W-:Y:S01]  /*22a00*/  ULDC UR4, c[0x0][0x424] ;  /* 0x0001090000047ab9 */ /* 0x000fe20000000800 */
[----:B------:R-:W-:Y:S01]  /*22a10*/  UISETP.NE.AND.EX UP0, UPT, UR5, URZ, UPT, UP0 ;  /* 0x0000003f0500728c */ /* 0x000fe2000bf05300 */
[----:B-1----:R-:W-:Y:S02]  /*22a20*/  @P2 IMAD.WIDE R6, R19, 0x4, R6 ;  /* 0x0000000413062825 */ /* 0x002fe400078e0206 */
[----:B------:R-:W-:Y:S01]  /*22a30*/  ULDC UR5, c[0x0][0x2f0] ;  /* 0x0000bc0000057ab9 */ /* 0x000fe20000000800 */
[----:B------:R-:W-:Y:S02]  /*22a40*/  USEL UR4, UR4, 0x1, UP0 ;  /* 0x0000000104047887 */ /* 0x000fe40008000000 */
[----:B------:R0:W5:Y:S02]  /*22a50*/  @P2 LDG.E R34, desc[UR42][R6.64] ;  /* 0x0000002a06222981 */ /* 0x000164000c1e1900 */
[----:B------:R-:W-:-:S03]  /*22a60*/  UIMAD UR4, UR4, UR5, URZ ;  /* 0x00000005040472a4 */ /* 0x000fc6000f8e023f */
[----:B------:R-:W-:Y:S02]  /*22a70*/  ULDC UR5, c[0x0][0x348] ;  /* 0x0000d20000057ab9 */ /* 0x000fe40000000800 */
[----:B0-----:R-:W-:Y:S01]  /*22a80*/  IMAD.U32 R6, RZ, RZ, UR5 ;  /* 0x00000005ff067e24 */ /* 0x001fe2000f8e00ff */
[----:B--2---:R0:W-:Y:S02]  /*22a90*/  STL [R1+0x1c], R8 ;  /* 0x00001c0801007387 */ /* 0x0041e40000100800 */
[----:B0-----:R-:W-:Y:S01]  /*22aa0*/  IMAD.U32 R8, RZ, RZ, UR4 ;  /* 0x00000004ff087e24 */ /* 0x001fe2000f8e00ff */
[----:B---3--:R-:W-:Y:S06]  /*22ab0*/  @P2 BRA `(.L_x_5447) ;  /* 0x0000000000102947 */ /* 0x008fec0003800000 */
[----:B------:R-:W-:Y:S05]  /*22ac0*/  @!P0 BRA `(.L_x_5447) ;  /* 0x00000000000c8947 */ /* 0x000fea0003800000 */
[----:B-----5:R-:W2:Y:S04]  /*22ad0*/  LDG.E R34, desc[UR42][R4.64] ;  /* 0x0000002a04227981 */ /* 0x020ea8000c1e1900 */
[----:B------:R-:W2:Y:S02]  /*22ae0*/  LDG.E R4, desc[UR42][R4.64+0x4] ;  /* 0x0000042a04047981 */ /* 0x000ea4000c1e1900 */
[----:B--2---:R-:W-:-:S07]  /*22af0*/  IMAD.IADD R34, R4, 0x1, -R34 ;  /* 0x0000000104227824 */ /* 0x004fce00078e0a22 */
.L_x_5447:
[----:B------:R-:W-:Y:S02]  /*22b00*/  ULDC.64 UR4, c[0x0][0xa20] ;  /* 0x0002880000047ab9 */ /* 0x000fe40000000a00 */
[----:B------:R-:W-:-:S04]  /*22b10*/  ISETP.NE.U32.AND P0, PT, RZ, UR4, PT ;  /* 0x00000004ff007c0c */ /* 0x000fc8000bf05070 */
[----:B------:R-:W-:-:S13]  /*22b20*/  ISETP.NE.AND.EX P0, PT, RZ, UR5, PT, P0 ;  /* 0x00000005ff007c0c */ /* 0x000fda000bf05300 */
[----:B------:R-:W-:Y:S05]  /*22b30*/  @!P0 BRA `(.L_x_5448) ;  /* 0x0000000000108947 */ /* 0x000fea0003800000 */
[----:B------:R-:W0:Y:S02]  /*22b40*/  LDC.64 R4, c[0x0][0xa20] ;  /* 0x00028800ff047b82 */ /* 0x000e240000000a00 */
[----:B0-----:R-:W-:-:S05]  /*22b50*/  IMAD.WIDE R4, R19, 0x4, R4 ;  /* 0x0000000413047825 */ /* 0x001fca00078e0204 */
[----:B------:R0:W5:Y:S01]  /*22b60*/  LDG.E R8, desc[UR42][R4.64] ;  /* 0x0000002a04087981 */ /* 0x000162000c1e1900 */
[----:B------:R-:W-:Y:S05]  /*22b70*/  BRA `(.L_x_5449) ;  /* 0x0000000000247947 */ /* 0x000fea0003800000 */
.L_x_5448:
[----:B------:R-:W-:Y:S02]  /*22b80*/  ULDC.64 UR4, c[0x0][0xa08] ;  /* 0x0002820000047ab9 */ /* 0x000fe40000000a00 */
[----:B------:R-:W-:-:S04]  /*22b90*/  ISETP.NE.U32.AND P0, PT, RZ, UR4, PT ;  /* 0x00000004ff007c0c */ /* 0x000fc8000bf05070 */
[----:B------:R-:W-:-:S13]  /*22ba0*/  ISETP.NE.AND.EX P0, PT, RZ, UR5, PT, P0 ;  /* 0x00000005ff007c0c */ /* 0x000fda000bf05300 */
[----:B------:R-:W-:Y:S05]  /*22bb0*/  @!P0 BRA `(.L_x_5449) ;  /* 0x0000000000148947 */ /* 0x000fea0003800000 */
[----:B------:R-:W0:Y:S02]  /*22bc0*/  LDC.64 R4, c[0x0][0xa08] ;  /* 0x00028200ff047b82 */ /* 0x000e240000000a00 */
[----:B0-----:R-:W-:-:S05]  /*22bd0*/  IMAD.WIDE R4, R19, 0x4, R4 ;  /* 0x0000000413047825 */ /* 0x001fca00078e0204 */
[----:B------:R-:W2:Y:S04]  /*22be0*/  LDG.E R8, desc[UR42][R4.64] ;  /* 0x0000002a04087981 */ /* 0x000ea8000c1e1900 */
[----:B------:R-:W2:Y:S02]  /*22bf0*/  LDG.E R4, desc[UR42][R4.64+0x4] ;  /* 0x0000042a04047981 */ /* 0x000ea4000c1e1900 */
[----:B--2---:R-:W-:-:S07]  /*22c00*/  IMAD.IADD R8, R4, 0x1, -R8 ;  /* 0x0000000104087824 */ /* 0x004fce00078e0a08 */
.L_x_5449:
[----:B0-----:R-:W2:Y:S04]  /*22c10*/  @P1 LDG.E R4, desc[UR42][R2.64] ;  /* 0x0000002a02041981 */ /* 0x001ea8000c1e1900 */
[----:B------:R0:W2:Y:S01]  /*22c20*/  @P1 LDG.E R5, desc[UR42][R2.64+0x4] ;  /* 0x0000042a02051981 */ /* 0x0000a2000c1e1900 */
[----:B------:R-:W-:Y:S02]  /*22c30*/  IMAD.SHL.U32 R17, R17, 0x80, RZ ;  /* 0x0000008011117824 */ /* 0x000fe400078e00ff */
[----:B-----5:R-:W-:Y:S02]  /*22c40*/  IMAD.IADD R8, R8, 0x1, -R33 ;  /* 0x0000000108087824 */ /* 0x020fe400078e0a21 */
[----:B------:R-:W-:Y:S01]  /*22c50*/  VIADD R9, R17, 0x7f ;  /* 0x0000007f11097836 */ /* 0x000fe20000000000 */
[----:B0-----:R-:W0:Y:S02]  /*22c60*/  LDC R2, c[0x0][0x448] ;  /* 0x00011200ff027b82 */ /* 0x001e240000000800 */
[----:B0-----:R-:W-:-:S13]  /*22c70*/  ISETP.NE.AND P2, PT, R2, 0x1, PT ;  /* 0x000000010200780c */ /* 0x001fda0003f45270 */
[----:B------:R-:W0:Y:S08]  /*22c80*/  @P2 LDC R3, c[0x0][0x44c] ;  /* 0x00011300ff032b82 */ /* 0x000e300000000800 */
[----:B------:R-:W1:Y:S01]  /*22c90*/  @P2 LDC R2, c[0x0][0x450] ;  /* 0x00011400ff022b82 */ /* 0x000e620000000800 */
[----:B0-----:R-:W-:-:S05]  /*22ca0*/  @P2 IMAD.HI.U32 R3, R9, R3, RZ ;  /* 0x0000000309032227 */ /* 0x001fca00078e00ff */
[----:B-1----:R-:W-:Y:S01]  /*22cb0*/  @P2 SHF.R.U32.HI R9, RZ, R2, R3 ;  /* 0x00000002ff092219 */ /* 0x002fe20000011603 */
[----:B--2---:R-:W-:-:S04]  /*22cc0*/  @P1 IMAD.IADD R6, R5, 0x1, -R4 ;  /* 0x0000000105061824 */ /* 0x004fc800078e0a04 */
[----:B------:R-:W-:-:S04]  /*22cd0*/  IMAD.IADD R26, R8, 0x1, R6 ;  /* 0x00000001081a7824 */ /* 0x000fc800078e0206 */
[C---:B------:R-:W-:Y:S01]  /*22ce0*/  VIADD R10, R26.reuse, 0x7f ;  /* 0x0000007f1a0a7836 */ /* 0x040fe20000000000 */
[----:B------:R-:W-:-:S04]  /*22cf0*/  IADD3 R7, R26, 0x1, -R34 ;  /* 0x000000011a077810 */ /* 0x000fc80007ffe822 */
[----:B------:R-:W-:Y:S01]  /*22d00*/  SHF.R.S32.HI R2, RZ, 0x1f, R10 ;  /* 0x0000001fff027819 */ /* 0x000fe2000001140a */
[----:B------:R-:W-:-:S03]  /*22d10*/  IMAD.IADD R9, R7, 0x1, R9 ;  /* 0x0000000107097824 */ /* 0x000fc600078e0209 */
[----:B------:R-:W-:Y:S02]  /*22d20*/  LEA.HI R10, R2, R10, RZ, 0x7 ;  /* 0x0000000a020a7211 */ /* 0x000fe400078f38ff */
[----:B------:R-:W0:Y:S02]  /*22d30*/  LDC.64 R2, c[0x0][0x9e0] ;  /* 0x00027800ff027b82 */ /* 0x000e240000000a00 */
[----:B------:R-:W-:Y:S02]  /*22d40*/  SHF.R.S32.HI R10, RZ, 0x7, R10 ;  /* 0x00000007ff0a7819 */ /* 0x000fe4000001140a */
        /* <DEDUP_REMOVED lines=14> */
.L_x_5452:
[----:B------:R-:W-:-:S13]  /*22e30*/  ISETP.NE.AND P0, PT, R3, 0x1, PT ;  /* 0x000000010300780c */ /* 0x000fda0003f05270 */
[----:B------:R-:W0:Y:S02]  /*22e40*/  @P0 LDC.64 R4, c[0x0][0x9e8] ;  /* 0x00027a00ff040b82 */ /* 0x000e240000000a00 */
[----:B0-----:R-:W-:-:S05]  /*22e50*/  @P0 IMAD.HI.U32 R4, R11, R4, RZ ;  /* 0x000000040b040227 */ /* 0x001fca00078e00ff */
[----:B------:R-:W-:-:S07]  /*22e60*/  @P0 SHF.R.U32.HI R11, RZ, R5, R4 ;  /* 0x00000005ff0b0219 */ /* 0x000fce0000011604 */
.L_x_5453:
[----:B------:R-:W-:Y:S05]  /*22e70*/  BSYNC B0 ;  /* 0x0000000000007941 */ /* 0x000fea0003800000 */
.L_x_5451:
[----:B------:R-:W-:-:S05]  /*22e80*/  IMAD R11, R11, R3, R3 ;  /* 0x000000030b0b7224 */ /* 0x000fca00078e0203 */
[----:B------:R-:W-:-:S07]  /*22e90*/  VIMNMX R2, R2, R11, PT ;  /* 0x0000000b02027248 */ /* 0x000fce0003fe0100 */
.L_x_5450:
[----:B------:R-:W0:Y:S01]  /*22ea0*/  @P2 LDC R9, c[0x0][0x44c] ;  /* 0x00011300ff092b82 */ /* 0x000e220000000800 */
[----:B------:R-:W-:Y:S01]  /*22eb0*/  IMAD.MOV.U32 R4, RZ, RZ, R17 ;  /* 0x000000ffff047224 */ /* 0x000fe200078e0011 */
[----:B------:R-:W-:-:S06]  /*22ec0*/  ULDC UR4, c[0x0][0x9dc] ;  /* 0x0002770000047ab9 */ /* 0x000fcc0000000800 */
[----:B------:R-:W1:Y:S01]  /*22ed0*/  @P2 LDC R5, c[0x0][0x450] ;  /* 0x00011400ff052b82 */ /* 0x000e620000000800 */
[----:B0-----:R-:W-:-:S05]  /*22ee0*/  @P2 IMAD.HI.U32 R9, R17, R9, RZ ;  /* 0x0000000911092227 */ /* 0x001fca00078e00ff */
[----:B-1----:R-:W-:Y:S01]  /*22ef0*/  @P2 SHF.R.U32.HI R4, RZ, R5, R9 ;  /* 0x00000005ff042219 */ /* 0x002fe20000011609 */
[----:B------:R-:W-:-:S04]  /*22f00*/  IMAD.IADD R9, R26, 0x1, -R34 ;  /* 0x000000011a097824 */ /* 0x000fc800078e0a22 */
        /* <DEDUP_REMOVED lines=13> */
.L_x_5456:
[----:B------:R-:W-:-:S13]  /*22fe0*/  ISETP.NE.AND P0, PT, R3, 0x1, PT ;  /* 0x000000010300780c */ /* 0x000fda0003f05270 */
[----:B------:R-:W0:Y:S02]  /*22ff0*/  @P0 LDC.64 R4, c[0x0][0x9e8] ;  /* 0x00027a00ff040b82 */ /* 0x000e240000000a00 */
[----:B0-----:R-:W-:-:S05]  /*23000*/  @P0 IMAD.HI.U32 R4, R12, R4, RZ ;  /* 0x000000040c040227 */ /* 0x001fca00078e00ff */
[----:B------:R-:W-:-:S07]  /*23010*/  @P0 SHF.R.U32.HI R12, RZ, R5, R4 ;  /* 0x00000005ff0c0219 */ /* 0x000fce0000011604 */
.L_x_5457:
[----:B------:R-:W-:Y:S05]  /*23020*/  BSYNC B0 ;  /* 0x0000000000007941 */ /* 0x000fea0003800000 */
.L_x_5455:
[----:B------:R-:W-:-:S05]  /*23030*/  IMAD R3, R12, R3, RZ ;  /* 0x000000030c037224 */ /* 0x000fca00078e02ff */
[----:B------:R-:W-:-:S07]  /*23040*/  VIMNMX R11, R11, R3, !PT ;  /* 0x000000030b0b7248 */ /* 0x000fce0007fe0100 */
.L_x_5454:
        /* <DEDUP_REMOVED lines=11> */
[----:B------:R-:W-:Y:S01]  /*23100*/  VIMNMX R3, R3, R6, PT ;  /* 0x0000000603037248 */ /* 0x000fe20003fe0100 */
[----:B------:R-:W-:-:S05]  /*23110*/  IMAD R2, R2, 0x80, -R8 ;  /* 0x0000008002027824 */ /* 0x000fca00078e0a08 */
        /* <DEDUP_REMOVED lines=18> */
.L_x_5695:
[----:B-1----:R-:W-:Y:S02]  /*23240*/  ISETP.NE.AND P0, PT, R14, RZ, PT ;  /* 0x000000ff0e00720c */ /* 0x002fe40003f05270 */
[----:B------:R-:W-:-:S11]  /*23250*/  PLOP3.LUT P6, PT, PT, PT, PT, 0x8, 0x0 ;  /* 0x000000000000781c */ /* 0x000fd60003fce170 */
[----:B------:R-:W-:Y:S05]  /*23260*/  @P0 BRA `(.L_x_5461) ;  /* 0x00000000000c0947 */ /* 0x000fea0003800000 */
[----:B------:R-:W-:-:S03]  /*23270*/  UMOV UR4, 0xffffffff ;  /* 0xffffffff00047882 */ /* 0x000fc60000000000 */
[----:B------:R-:W-:Y:S05]  /*23280*/  BRA.DIV UR4, `(.L_x_5462) ;  /* 0x0000009204887947 */ /* 0x000fea000b800000 */
[----:B------:R-:W-:-:S13]  /*23290*/  ELECT P6, URZ, PT ;  /* 0x00000000003f782f */ /* 0x000fda00038c0000 */
.L_x_5461:
        /* <DEDUP_REMOVED lines=9> */
.L_x_5698:
[----:B------:R-:W-:Y:S05]  /*23330*/  BSYNC B1 ;  /* 0x0000000000017941 */ /* 0x000fea0003800000 */
.L_x_5463:
        /* <DEDUP_REMOVED lines=10> */
.L_x_5699:
[----:B------:R-:W-:Y:S05]  /*233e0*/  BSYNC B2 ;  /* 0x0000000000027941 */ /* 0x000fea0003800000 */
.L_x_5467:
        /* <DEDUP_REMOVED lines=9> */
.L_x_5470:
[----:B------:R-:W-:Y:S05]  /*23480*/  BSYNC B2 ;  /* 0x0000000000027941 */ /* 0x000fea0003800000 */
.L_x_5469:
[----:B------:R-:W-:Y:S01]  /*23490*/  IMAD.MOV.U32 R24, RZ, RZ, RZ ;  /* 0x000000ffff187224 */ /* 0x000fe200078e00ff */
[----:B------:R-:W-:Y:S01]  /*234a0*/  UIADD3 UR4, UP0, UR40, 0x570, URZ ;  /* 0x0000057028047890 */ /* 0x000fe2000ff1e03f */
[----:B------:R-:W-:Y:S01]  /*234b0*/  IMAD R6, R2, 0x80, R0 ;  /* 0x0000008002067824 */ /* 0x000fe200078e0200 */
[----:B------:R-:W-:Y:S01]  /*234c0*/  PLOP3.LUT P0, PT, PT, PT, PT, 0x80, 0x0 ;  /* 0x000000000000781c */ /* 0x000fe20003f0f070 */
[----:B------:R-:W-:Y:S01]  /*234d0*/  IMAD R8, R27, 0x6000, R23 ;  /* 0x000060001b087824 */ /* 0x000fe200078e0217 */
[----:B------:R-:W-:Y:S01]  /*234e0*/  R2UR UR10, R24 ;  /* 0x00000000180a72ca */ /* 0x000fe200000e0000 */
[----:B------:R-:W-:Y:S01]  /*234f0*/  VIADD R6, R6, 0xffffff80 ;  /* 0xffffff8006067836 */ /* 0x000fe20000000000 */
[----:B------:R-:W-:Y:S01]  /*23500*/  UIADD3.X UR5, URZ, UR41, URZ, UP0, !UPT ;  /* 0x000000293f057290 */ /* 0x000fe200087fe43f */
[----:B0-----:R-:W-:Y:S01]  /*23510*/  VIADD R3, R12, 0x2a890 ;  /* 0x0002a8900c037836 */ /* 0x001fe20000000000 */
[----:B------:R-:W-:Y:S01]  /*23520*/  UMOV UR6, 0x0 ;  /* 0x0000000000067882 */ /* 0x000fe20000000000 */
[----:B------:R-:W-:Y:S01]  /*23530*/  VIADD R13, R8, 0x1e400 ;  /* 0x0001e400080d7836 */ /* 0x000fe20000000000 */
[----:B------:R-:W-:-:S09]  /*23540*/  UMOV UR7, 0x12f00000 ;  /* 0x12f0000000077882 */ /* 0x000fd20000000000 */
.L_x_5471:
        /* <DEDUP_REMOVED lines=16> */
.L_x_5472:
        /* <DEDUP_REMOVED lines=16> */
.L_x_5473:
        /* <DEDUP_REMOVED lines=13> */
.L_x_5700:
[----:B------:R-:W-:Y:S05]  /*23820*/  BSYNC B2 ;  /* 0x0000000000027941 */ /* 0x000fea0003800000 */
.L_x_5474:
        /* <DEDUP_REMOVED lines=11> */
.L_x_5477:
[----:B------:R-:W-:Y:S05]  /*238e0*/  BSYNC B2 ;  /* 0x0000000000027941 */ /* 0x000fea0003800000 */
.L_x_5476:
        /* <DEDUP_REMOVED lines=8> */
.L_x_5478:
        /* <DEDUP_REMOVED lines=15> */
.L_x_5479:
        /* <DEDUP_REMOVED lines=15> */
.L_x_5480:
        /* <DEDUP_REMOVED lines=10> */
.L_x_5466:
[----:B------:R-:W-:Y:S05]  /*23bf0*/  BSYNC B1 ;  /* 0x0000000000017941 */ /* 0x000fea0003800000 */
.L_x_5465:
        /* <DEDUP_REMOVED lines=9> */
.L_x_5497:
[----:B------:R-:W-:Y:S05]  /*23c90*/  YIELD ;  /* 0x0000000000007946 */ /* 0x000fea0003800000 */
[----:B------:R-:W-:Y:S04]  /*23ca0*/  BSSY B1, `(.L_x_5481) ;  /* 0x000008a000017945 */ /* 0x000fe80003800000 */
[----:B------:R-:W-:Y:S05]  /*23cb0*/  @!P6 BRA `(.L_x_5482) ;  /* 0x000000080020e947 */ /* 0x000fea0003800000 */
[----:B------:R-:W-:Y:S01]  /*23cc0*/  IMAD R6, R27, 0x8, R23 ;  /* 0x000000081b067824 */ /* 0x000fe200078e0217 */
[----:B0-----:R-:W-:Y:S01]  /*23cd0*/  SHF.L.U32 R3, R29, 0x1f, RZ ;  /* 0x0000001f1d037819 */ /* 0x001fe200000006ff */
[----:B------:R-:W0:Y:S01]  /*23ce0*/  S2R R2, SR_TID.X ;  /* 0x0000000000027919 */ /* 0x000e220000002100 */
[----:B------:R-:W-:Y:S02]  /*23cf0*/  BSSY B2, `(.L_x_5483) ;  /* 0x0000005000027945 */ /* 0x000fe40003800000 */
[----:B------:R-:W1:Y:S01]  /*23d00*/  SYNCS.PHASECHK.TRANS64.TRYWAIT P1, [R6+URZ+0x2a8a0], R3 ;  /* 0x02a8a003060075a7 */ /* 0x000e62000802017f */
[----:B0-----:R-:W-:-:S04]  /*23d10*/  LOP3.LUT R2, R2, 0x7f, RZ, 0xc0, !PT ;  /* 0x0000007f02027812 */ /* 0x001fc800078ec0ff */
[----:B------:R-:W-:Y:S01]  /*23d20*/  ISETP.NE.AND P2, PT, R2, RZ, PT ;  /* 0x000000ff0200720c */ /* 0x000fe20003f45270 */
[----:B-1----:R-:W-:-:S12]  /*23d30*/  @!P1 BRA `(.L_x_5484) ;  /* 0x0000008800389947 */ /* 0x002fd80003800000 */
.L_x_5701:
[----:B------:R-:W-:Y:S05]  /*23d40*/  BSYNC B2 ;  /* 0x0000000000027941 */ /* 0x000fea0003800000 */
.L_x_5483:
[----:B------:R-:W-:Y:S04]  /*23d50*/  BSSY B2, `(.L_x_5485) ;  /* 0x0000009000027945 */ /* 0x000fe80003800000 */
[----:B------:R-:W-:Y:S05]  /*23d60*/  @P2 BRA `(.L_x_5486) ;  /* 0x00000000001c2947 */ /* 0x000fea0003800000 */
[----:B------:R-:W1:Y:S02]  /*23d70*/  S2R R2, SR_TID.X ;  /* 0x0000000000027919 */ /* 0x000e640000002100 */
[----:B-1----:R-:W-:Y:S01]  /*23d80*/  LOP3.LUT R11, R2, 0x1f, RZ, 0xc0, !PT ;  /* 0x0000001f020b7812 */ /* 0x002fe200078ec0ff */
[----:B------:R-:W-:-:S03]  /*23d90*/  IMAD.MOV.U32 R2, RZ, RZ, 0x6000 ;  /* 0x00006000ff027424 */ /* 0x000fc600078e00ff */
[----:B------:R-:W-:Y:S01]  /*23da0*/  ISETP.NE.AND P1, PT, R11, RZ, PT ;  /* 0x000000ff0b00720c */ /* 0x000fe20003f25270 */
[----:B------:R1:W-:-:S12]  /*23db0*/  SYNCS.ARRIVE.TRANS64 RZ, [R6+URZ+0x2a890], R2 ;  /* 0x02a8900206ff79a7 */ /* 0x0003d8000800003f */
[----:B-1----:R-:W-:Y:S05]  /*23dc0*/  @!P1 BRA `(.L_x_5486) ;  /* 0x0000000000049947 */ /* 0x002fea0003800000 */
[----:B------:R-:W-:Y:S01]  /*23dd0*/  BPT.TRAP 0x1 ;  /* 0x000000040000795c */ /* 0x000fe20000300000 */
.L_x_5486:
[----:B------:R-:W-:Y:S05]  /*23de0*/  BSYNC B2 ;  /* 0x0000000000027941 */ /* 0x000fea0003800000 */
.L_x_5485:
        /* <DEDUP_REMOVED lines=8> */
[----:B------:R-:W-:Y:S01]  /*23e70*/  VIADD R13, R11, 0x1e400 ;  /* 0x0001e4000b0d7836 */ /* 0x000fe20000000000 */
[----:B------:R-:W-:Y:S01]  /*23e80*/  UMOV UR6, 0x0 ;  /* 0x0000000000067882 */ /* 0x000fe20000000000 */
[----:B------:R-:W-:-:S10]  /*23e90*/  UMOV UR7, 0x12f00000 ;  /* 0x12f0000000077882 */ /* 0x000fd40000000000 */
.L_x_5487:
        /* <DEDUP_REMOVED lines=16> */
.L_x_5488:
        /* <DEDUP_REMOVED lines=16> */
.L_x_5489:
        /* <DEDUP_REMOVED lines=13> */
.L_x_5702:
[----:B------:R-:W-:Y:S05]  /*24170*/  BSYNC B2 ;  /* 0x0000000000027941 */ /* 0x000fea0003800000 */
.L_x_5490:
[----:B------:R-:W-:Y:S01]  /*24180*/  BSSY B2, `(.L_x_5492) ;  /* 0x000000b000027945 */ /* 0x000fe20003800000 */
[----:B------:R-:W-:Y:S02]  /*24190*/  IMAD.MOV.U32 R2, RZ, RZ, 0x0 ;  /* 0x00000000ff027424 */ /* 0x000fe400078e00ff */
[----:B01----:R-:W-:Y:S01]  /*241a0*/  IMAD.MOV.U32 R3, RZ, RZ, 0x12f00000 ;  /* 0x12f00000ff037424 */ /* 0x003fe200078e00ff */
        /* <DEDUP_REMOVED lines=8> */
.L_x_5493:
[----:B------:R-:W-:Y:S05]  /*24230*/  BSYNC B2 ;  /* 0x0000000000027941 */ /* 0x000fea0003800000 */
.L_x_5492:
        /* <DEDUP_REMOVED lines=8> */
.L_x_5494:
        /* <DEDUP_REMOVED lines=15> */
.L_x_5495:
        /* <DEDUP_REMOVED lines=15> */
.L_x_5496:
        /* <DEDUP_REMOVED lines=10> */
.L_x_5482:
[----:B------:R-:W-:Y:S05]  /*24540*/  BSYNC B1 ;  /* 0x0000000000017941 */ /* 0x000fea0003800000 */
.L_x_5481:
        /* <DEDUP_REMOVED lines=8> */
.L_x_5459:
[----:B------:R-:W-:Y:S05]  /*245d0*/  BSYNC B0 ;  /* 0x0000000000007941 */ /* 0x000fea0003800000 */
.L_x_5458:
        /* <DEDUP_REMOVED lines=25> */
.L_x_5500:
[----:B------:R-:W-:-:S13]  /*24770*/  ISETP.NE.AND P0, PT, R3, 0x1, PT ;  /* 0x000000010300780c */ /* 0x000fda0003f05270 */
[----:B------:R-:W0:Y:S02]  /*24780*/  @P0 LDC.64 R4, c[0x0][0x9e8] ;  /* 0x00027a00ff040b82 */ /* 0x000e240000000a00 */
[----:B0-----:R-:W-:-:S05]  /*24790*/  @P0 IMAD.HI.U32 R4, R0, R4, RZ ;  /* 0x0000000400040227 */ /* 0x001fca00078e00ff */
[----:B------:R-:W-:-:S07]  /*247a0*/  @P0 SHF.R.U32.HI R0, RZ, R5, R4 ;  /* 0x00000005ff000219 */ /* 0x000fce0000011604 */
.L_x_5501:
[----:B------:R-:W-:Y:S05]  /*247b0*/  BSYNC B0 ;  /* 0x0000000000007941 */ /* 0x000fea0003800000 */
.L_x_5499:
[----:B------:R-:W-:-:S05]  /*247c0*/  IMAD R0, R0, R3, R3 ;  /* 0x0000000300007224 */ /* 0x000fca00078e0203 */
[----:B------:R-:W-:-:S07]  /*247d0*/  VIMNMX R2, R2, R0, PT ;  /* 0x0000000002027248 */ /* 0x000fce0003fe0100 */
.L_x_5498:
[----:B------:R-:W-:Y:S01]  /*247e0*/  VIADD R2, R2, 0x7f ;  /* 0x0000007f02027836 */ /* 0x000fe20000000000 */
[----:B------:R-:W-:Y:S01]  /*247f0*/  ULDC UR4, c[0x0][0x9dc] ;  /* 0x0002770000047ab9 */ /* 0x000fe20000000800 */
[----:B------:R-:W-:-:S03]  /*24800*/  IMAD.MOV.U32 R4, RZ, RZ, R17 ;  /* 0x000000ffff047224 */ /* 0x000fc600078e0011 */
[----:B------:R-:W-:-:S04]  /*24810*/  SHF.R.S32.HI R0, RZ, 0x1f, R2 ;  /* 0x0000001fff007819 */ /* 0x000fc80000011402 */
[----:B------:R-:W-:Y:S02]  /*24820*/  LEA.HI R0, R0, R2, RZ, 0x7 ;  /* 0x0000000200007211 */ /* 0x000fe400078f38ff */
[----:B------:R-:W0:Y:S02]  /*24830*/  @P1 LDC R2, c[0x0][0x44c] ;  /* 0x00011300ff021b82 */ /* 0x000e240000000800 */
[----:B------:R-:W-:-:S04]  /*24840*/  SHF.R.S32.HI R0, RZ, 0x7, R0 ;  /* 0x00000007ff007819 */ /* 0x000fc80000011400 */
[----:B------:R-:W-:Y:S02]  /*24850*/  VIMNMX R35, R10, R0, PT ;  /* 0x000000000a237248 */ /* 0x000fe40003fe0100 */
[----:B------:R-:W1:Y:S03]  /*24860*/  @P1 LDC R0, c[0x0][0x450] ;  /* 0x00011400ff001b82 */ /* 0x000e660000000800 */
[----:B------:R2:W-:Y:S01]  /*24870*/  STL [R1+0x28], R35 ;  /* 0x0000282301007387 */ /* 0x0005e20000100800 */
[----:B0-----:R-:W-:-:S05]  /*24880*/  @P1 IMAD.HI.U32 R2, R17, R2, RZ ;  /* 0x0000000211021227 */ /* 0x001fca00078e00ff */
[----:B-1----:R-:W-:-:S05]  /*24890*/  @P1 SHF.R.U32.HI R4, RZ, R0, R2 ;  /* 0x00000000ff041219 */ /* 0x002fca0000011602 */
        /* <DEDUP_REMOVED lines=13> */
.L_x_5504:
[----:B------:R-:W-:-:S13]  /*24970*/  ISETP.NE.AND P0, PT, R3, 0x1, PT ;  /* 0x000000010300780c */ /* 0x000fda0003f05270 */
[----:B------:R-:W0:Y:S02]  /*24980*/  @P0 LDC.64 R4, c[0x0][0x9e8] ;  /* 0x00027a00ff040b82 */ /* 0x000e240000000a00 */
[----:B0-----:R-:W-:-:S05]  /*24990*/  @P0 IMAD.HI.U32 R4, R2, R4, RZ ;  /* 0x0000000402040227 */ /* 0x001fca00078e00ff */
[----:B------:R-:W-:-:S07]  /*249a0*/  @P0 SHF.R.U32.HI R2, RZ, R5, R4 ;  /* 0x00000005ff020219 */ /* 0x000fce0000011604 */
.L_x_5505:
[----:B------:R-:W-:Y:S05]  /*249b0*/  BSYNC B0 ;  /* 0x0000000000007941 */ /* 0x000fea0003800000 */
.L_x_5503:
[----:B------:R-:W-:-:S05]  /*249c0*/  IMAD R2, R2, R3, RZ ;  /* 0x0000000302027224 */ /* 0x000fca00078e02ff */
[----:B------:R-:W-:-:S07]  /*249d0*/  VIMNMX R0, R0, R2, !PT ;  /* 0x0000000200007248 */ /* 0x000fce0007fe0100 */
.L_x_5502:
        /* <DEDUP_REMOVED lines=23> */
.L_x_5506:
        /* <DEDUP_REMOVED lines=20> */
.L_x_5509:
[----:B------:R-:W-:Y:S05]  /*24c90*/  BSYNC B6 ;  /* 0x0000000000067941 */ /* 0x000fea0003800000 */
.L_x_5508:
[----:B------:R-:W2:Y:S01]  /*24ca0*/  LDL.LU R30, [R1] ;  /* 0x00000000011e7983 */ /* 0x000ea20000300800 */
[----:B------:R-:W-:Y:S01]  /*24cb0*/  VIADD R0, R23, 0xc400 ;  /* 0x0000c40017007836 */ /* 0x000fe20000000000 */
[----:B------:R-:W-:Y:S04]  /*24cc0*/  BSSY B6, `(.L_x_5510) ;  /* 0x0000016000067945 */ /* 0x000fe80003800000 */
[----:B------:R-:W-:Y:S02]  /*24cd0*/  LOP3.LUT P0, RZ, R0, 0x1bf, RZ, 0xc0, !PT ;  /* 0x000001bf00ff7812 */ /* 0x000fe4000780c0ff */
[----:B--2---:R-:W-:-:S11]  /*24ce0*/  LOP3.LUT R30, R30, 0xfffffffe, RZ, 0xc0, !PT ;  /* 0xfffffffe1e1e7812 */ /* 0x004fd600078ec0ff */
[----:B------:R-:W-:-:S05]  /*24cf0*/  @P0 LOP3.LUT R30, R30, 0x1, RZ, 0xfc, !PT ;  /* 0x000000011e1e0812 */ /* 0x000fca00078efcff */
[----:B------:R0:W-:Y:S01]  /*24d00*/  STL [R1], R30 ;  /* 0x0000001e01007387 */ /* 0x0001e20000100800 */
        /* <DEDUP_REMOVED lines=17> */
.L_x_5511:
[----:B------:R-:W-:Y:S05]  /*24e20*/  BSYNC B6 ;  /* 0x0000000000067941 */ /* 0x000fea0003800000 */
.L_x_5510:
        /* <DEDUP_REMOVED lines=20> */
.L_x_5513:
[----:B------:R-:W-:Y:S05]  /*24f70*/  BSYNC B6 ;  /* 0x0000000000067941 */ /* 0x000fea0003800000 */
.L_x_5512:
[----:B------:R-:W-:Y:S01]  /*24f80*/  IMAD.MOV.U32 R31, RZ, RZ, R30 ;  /* 0x000000ffff1f7224 */ /* 0x000fe200078e001e */
        /* <DEDUP_REMOVED lines=19> */
.L_x_5515:
[----:B------:R-:W-:Y:S05]  /*250c0*/  BSYNC B6 ;  /* 0x0000000000067941 */ /* 0x000fea0003800000 */
.L_x_5514:
[----:B------:R-:W-:Y:S01]  /*250d0*/  ULDC.64 UR4, c[0x0][0x9f8] ;  /* 0x00027e0000047ab9 */ /* 0x000fe20000000a00 */
[----:B0-----:R-:W-:Y:S01]  /*250e0*/  IMAD.MOV.U32 R30, RZ, RZ, R19 ;  /* 0x000000ffff1e7224 */ /* 0x001fe200078e0013 */
[----:B------:R-:W-:Y:S01]  /*250f0*/  ISETP.NE.U32.AND P0, PT, RZ, UR4, PT ;  /* 0x00000004ff007c0c */ /* 0x000fe2000bf05070 */
[----:B------:R-:W0:Y:S01]  /*25100*/  LDC R6, c[0x0][0x430] ;  /* 0x00010c00ff067b82 */ /* 0x000e220000000800 */
[----:B------:R-:W1:Y:S02]  /*25110*/  S2R R20, SR_TID.X ;  /* 0x0000000000147919 */ /* 0x000e640000002100 */
[----:B------:R-:W-:Y:S01]  /*25120*/  ISETP.NE.AND.EX P0, PT, RZ, UR5, PT, P0 ;  /* 0x00000005ff007c0c */ /* 0x000fe2000bf05300 */
[----:B------:R-:W2:Y:S01]  /*25130*/  S2R R21, SR_TID.X ;  /* 0x0000000000157919 */ /* 0x000ea20000002100 */
[----:B------:R-:W-:-:S03]  /*25140*/  LEA R0, R35, 0xffffff80, 0x7 ;  /* 0xffffff8023007811 */ /* 0x000fc600078e38ff */
[----:B------:R-:W3:Y:S08]  /*25150*/  LDC R10, c[0x0][0x2f4] ;  /* 0x0000bd00ff0a7b82 */ /* 0x000ef00000000800 */
[----:B------:R-:W4:Y:S02]  /*25160*/  @P0 LDC.64 R2, c[0x0][0x9f8] ;  /* 0x00027e00ff020b82 */ /* 0x000f240000000a00 */
[----:B----4-:R-:W-:-:S05]  /*25170*/  @P0 IMAD.WIDE R2, R19, 0x4, R2 ;  /* 0x0000000413020825 */ /* 0x010fca00078e0202 */
[----:B------:R4:W3:Y:S01]  /*25180*/  @P0 LDG.E R30, desc[UR42][R2.64] ;  /* 0x0000002a021e0981 */ /* 0x0008e2000c1e1900 */
[----:B0-----:R-:W-:Y:S01]  /*25190*/  ISETP.NE.AND P1, PT, R6, 0x1, PT ;  /* 0x000000010600780c */ /* 0x001fe20003f25270 */
[----:B--2---:R-:W-:Y:S01]  /*251a0*/  IMAD.SHL.U32 R21, R21, 0x20, RZ ;  /* 0x0000002015157824 */ /* 0x004fe200078e00ff */
[----:B-1----:R-:W-:-:S04]  /*251b0*/  LOP3.LUT R20, R20, 0x7f, RZ, 0xc0, !PT ;  /* 0x0000007f14147812 */ /* 0x002fc800078ec0ff */
[----:B------:R-:W-:Y:S02]  /*251c0*/  SHF.R.U32.HI R20, RZ, 0x2, R20 ;  /* 0x00000002ff147819 */ /* 0x000fe40000011614 */
[----:B------:R-:W-:-:S04]  /*251d0*/  LOP3.LUT R21, R21, 0x60, RZ, 0xc0, !PT ;  /* 0x0000006015157812 */ /* 0x000fc800078ec0ff */
[----:B------:R-:W-:Y:S01]  /*251e0*/  LOP3.LUT R5, R0, R20, R21, 0xfe, !PT ;  /* 0x0000001400057212 */ /* 0x000fe200078efe15 */
[----:B------:R-:W0:Y:S03]  /*251f0*/  @P1 LDC R4, c[0x0][0x434] ;  /* 0x00010d00ff041b82 */ /* 0x000e260000000800 */
[C---:B------:R-:W-:Y:S01]  /*25200*/  ISETP.GE.AND P0, PT, R5.reuse, R26, PT ;  /* 0x0000001a0500720c */ /* 0x040fe20003f06270 */
[----:B----4-:R-:W-:-:S04]  /*25210*/  IMAD.IADD R3, R5, 0x1, R33 ;  /* 0x0000000105037824 */ /* 0x010fc800078e0221 */
        /* <DEDUP_REMOVED lines=9> */
[C---:B---3--:R-:W-:Y:S02]  /*252b0*/  ISETP.GE.AND P3, PT, R32.reuse, R10, PT ;  /* 0x0000000a2000720c */ /* 0x048fe40003f66270 */
[C---:B------:R-:W-:Y:S02]  /*252c0*/  LOP3.LUT R11, R32.reuse, 0x40, RZ, 0xfc, !PT ;  /* 0x00000040200b7812 */ /* 0x040fe400078efcff */
[----:B------:R-:W-:Y:S01]  /*252d0*/  LOP3.LUT R31, R31, 0xfffffffb, RZ, 0xc0, !PT ;  /* 0xfffffffb1f1f7812 */ /* 0x000fe200078ec0ff */
[----:B------:R-:W-:Y:S01]  /*252e0*/  IMAD.U32 R12, RZ, RZ, UR39 ;  /* 0x00000027ff0c7e24 */ /* 0x000fe2000f8e00ff */
[----:B------:R-:W-:-:S04]  /*252f0*/  LOP3.LUT R21, R32, 0x80, RZ, 0xfc, !PT ;  /* 0x0000008020157812 */ /* 0x000fc800078efcff */
[----:B------:R-:W-:-:S03]  /*25300*/  ISETP.NE.AND P2, PT, R12, 0x3, PT ;  /* 0x000000030c00780c */ /* 0x000fc60003f45270 */
[----:B------:R-:W-:-:S04]  /*25310*/  @P3 LOP3.LUT R31, R31, 0x4, RZ, 0xfc, !PT ;  /* 0x000000041f1f3812 */ /* 0x000fc800078efcff */
[----:B------:R-:W-:-:S04]  /*25320*/  LOP3.LUT R31, R31, 0xfffffff7, RZ, 0xc0, !PT ;  /* 0xfffffff71f1f7812 */ /* 0x000fc800078ec0ff */
[----:B------:R-:W-:Y:S01]  /*25330*/  LOP3.LUT R31, R31, 0xfffffffd, RZ, 0xc0, !PT ;  /* 0xfffffffd1f1f7812 */ /* 0x000fe200078ec0ff */
[----:B------:R-:W-:Y:S01]  /*25340*/  UMOV UR4, 0xffffffff ;  /* 0xffffffff00047882 */ /* 0x000fe20000000000 */
[----:B------:R-:W-:Y:S01]  /*25350*/  SHF.R.S32.HI R35, RZ, 0x1f, R30 ;  /* 0x0000001fff237819 */ /* 0x000fe2000001141e */
[----:B-1----:R-:W-:-:S04]  /*25360*/  @!P0 IMAD.WIDE.U32 R8, R30, R2, R8 ;  /* 0x000000021e088225 */ /* 0x002fc800078e0008 */
[----:B------:R-:W-:-:S04]  /*25370*/  @!P0 IMAD R2, R35, R2, RZ ;  /* 0x0000000223028224 */ /* 0x000fc800078e02ff */
[----:B------:R-:W-:Y:S01]  /*25380*/  @!P0 IMAD R3, R30, R3, R2 ;  /* 0x000000031e038224 */ /* 0x000fe200078e0202 */
[----:B0-----:R-:W-:Y:S01]  /*25390*/  @!P0 LEA R2, P1, R8, R4, 0x2 ;  /* 0x0000000408028211 */ /* 0x001fe200078210ff */
[----:B------:R-:W-:Y:S02]  /*253a0*/  IMAD.MOV.U32 R4, RZ, RZ, RZ ;  /* 0x000000ffff047224 */ /* 0x000fe400078e00ff */
[----:B------:R-:W-:-:S05]  /*253b0*/  @!P0 IMAD.IADD R3, R9, 0x1, R3 ;  /* 0x0000000109038824 */ /* 0x000fca00078e0203 */
[----:B------:R-:W-:Y:S02]  /*253c0*/  @!P0 LEA.HI.X R3, R8, R5, R3, 0x2, P1 ;  /* 0x0000000508038211 */ /* 0x000fe400008f1403 */
[----:B------:R-:W-:-:S03]  /*253d0*/  ISETP.GE.AND P1, PT, R11, R10, PT ;  /* 0x0000000a0b00720c */ /* 0x000fc60003f26270 */
[----:B------:R0:W5:Y:S01]  /*253e0*/  @!P0 LDG.E R4, desc[UR42][R2.64] ;  /* 0x0000002a02048981 */ /* 0x000162000c1e1900 */
[----:B------:R-:W-:-:S09]  /*253f0*/  ISETP.GE.AND P0, PT, R21, R10, PT ;  /* 0x0000000a1500720c */ /* 0x000fd20003f06270 */
[----:B------:R-:W-:-:S04]  /*25400*/  @P1 LOP3.LUT R31, R31, 0x2, RZ, 0xfc, !PT ;  /* 0x000000021f1f1812 */ /* 0x000fc800078efcff */
[----:B------:R-:W-:-:S04]  /*25410*/  @P2 LOP3.LUT R31, R31, 0x8, RZ, 0xfc, !PT ;  /* 0x000000081f1f2812 */ /* 0x000fc800078efcff */
[----:B------:R-:W-:-:S04]  /*25420*/  LOP3.LUT R31, R31, 0xfffffffe, RZ, 0xc0, !PT ;  /* 0xfffffffe1f1f7812 */ /* 0x000fc800078ec0ff */
[----:B------:R-:W-:-:S05]  /*25430*/  @P0 LOP3.LUT R31, R31, 0x1, RZ, 0xfc, !PT ;  /* 0x000000011f1f0812 */ /* 0x000fca00078efcff */
[----:B------:R0:W-:Y:S01]  /*25440*/  STL [R1], R31 ;  /* 0x0000001f01007387 */ /* 0x0001e20000100800 */
[----:B------:R-:W-:Y:S05]  /*25450*/  BRA.DIV UR4, `(.L_x_5516) ;  /* 0x0000007204987947 */ /* 0x000fea000b800000 */
.L_x_5705:
[----:B0-----:R-:W-:Y:S01]  /*25460*/  SHF.R.S32.HI R31, RZ, 0x1f, R18 ;  /* 0x0000001fff1f7819 */ /* 0x001fe20000011412 */
[----:B------:R-:W-:Y:S06]  /*25470*/  @!P2 BRA `(.L_x_5517) ;  /* 0x000000000004a947 */ /* 0x000fec0003800000 */
[----:B------:R-:W-:Y:S01]  /*25480*/  BPT.TRAP 0x1 ;  /* 0x000000040000795c */ /* 0x000fe20000300000 */
.L_x_5517:
[----:B------:R-:W-:Y:S01]  /*25490*/  IMAD R6, R25, 0x8, R23 ;  /* 0x0000000819067824 */ /* 0x000fe200078e0217 */
[----:B------:R-:W-:Y:S01]  /*254a0*/  SHF.L.U32 R21, R28, 0x1f, RZ ;  /* 0x0000001f1c157819 */ /* 0x000fe200000006ff */
[----:B------:R-:W-:Y:S01]  /*254b0*/  BSSY B0, `(.L_x_5518) ;  /* 0x0000005000007945 */ /* 0x000fe20003800000 */
[----:B------:R-:W-:Y:S02]  /*254c0*/  IADD3 R26, -R20, R26, -R0 ;  /* 0x0000001a141a7210 */ /* 0x000fe40007ffe900 */
[----:B------:R-:W0:Y:S01]  /*254d0*/  SYNCS.PHASECHK.TRANS64.TRYWAIT P0, [R6+URZ+0x2a880], R21 ;  /* 0x02a88015060075a7 */ /* 0x000e22000800017f */
[----:B------:R-:W-:Y:S01]  /*254e0*/  SHF.R.S32.HI R10, RZ, 0x1f, R7 ;  /* 0x0000001fff0a7819 */ /* 0x000fe20000011407 */
[----:B0-----:R-:W-:Y:S06]  /*254f0*/  @!P0 BRA `(.L_x_5519) ;  /* 0x0000007000a48947 */ /* 0x001fec0003800000 */
.L_x_5706:
[----:B------:R-:W-:Y:S05]  /*25500*/  BSYNC B0 ;  /* 0x0000000000007941 */ /* 0x000fea0003800000 */
.L_x_5518:
        /* <DEDUP_REMOVED lines=24> */
[C---:B------:R-:W-:Y:S01]  /*25690*/  LOP3.LUT R11, R32.reuse, 0x40, RZ, 0xfc, !PT ;  /* 0x00000040200b7812 */ /* 0x040fe200078efcff */
[----:B------:R-:W2:Y:S01]  /*256a0*/  SHFL.IDX PT, R8, R2, RZ, 0x1c1f ;  /* 0x001c1fff02087589 */ /* 0x000ea200000e0000 */
[----:B------:R-:W-:-:S03]  /*256b0*/  LOP3.LUT R12, R32, 0x80, RZ, 0xfc, !PT ;  /* 0x00000080200c7812 */ /* 0x000fc600078efcff */
[----:B------:R-:W3:Y:S01]  /*256c0*/  SHFL.IDX PT, R0, R3, RZ, 0x1c1f ;  /* 0x001c1fff03007589 */ /* 0x000ee200000e0000 */
[----:B-1----:R-:W-:-:S03]  /*256d0*/  ISETP.GE.AND P2, PT, R11, R13, PT ;  /* 0x0000000d0b00720c */ /* 0x002fc60003f46270 */
[----:B------:R-:W4:Y:S01]  /*256e0*/  LDL.LU R11, [R1] ;  /* 0x00000000010b7983 */ /* 0x000f220000300800 */
[C---:B--2---:R-:W-:Y:S02]  /*256f0*/  IADD3 R8, P0, R32.reuse, R8, RZ ;  /* 0x0000000820087210 */ /* 0x044fe40007f1e0ff */
[----:B------:R-:W-:-:S03]  /*25700*/  ISETP.GE.AND P3, PT, R32, R13, PT ;  /* 0x0000000d2000720c */ /* 0x000fc60003f66270 */
[----:B---3--:R-:W-:Y:S01]  /*25710*/  IMAD.X R9, RZ, RZ, R0, P0 ;  /* 0x000000ffff097224 */ /* 0x008fe200000e0600 */
[C---:B------:R-:W-:Y:S01]  /*25720*/  ISETP.LT.OR P0, PT, R26.reuse, 0x1, P3 ;  /* 0x000000011a00780c */ /* 0x040fe20001f01670 */
[----:B------:R-:W-:Y:S01]  /*25730*/  IMAD.IADD R0, R23, 0x1, R5 ;  /* 0x0000000117007824 */ /* 0x000fe200078e0205 */
[----:B------:R-:W-:-:S11]  /*25740*/  ISETP.LT.OR P1, PT, R26, 0x1, P2 ;  /* 0x000000011a00780c */ /* 0x000fd60001721670 */
[----:B------:R-:W-:Y:S01]  /*25750*/  @!PT LDS RZ, [RZ] ;  /* 0x00000000fffff984 */ /* 0x000fe20000000800 */
[----:B------:R-:W-:Y:S01]  /*25760*/  LDGSTS.E.BYPASS.LTC128B.128 [R0+0xc400], desc[UR42][R8.64], !P0 ;  /* 0x0c40000008007fae */ /* 0x000fe2000c101d6a */
[----:B------:R-:W-:-:S03]  /*25770*/  ISETP.GE.AND P0, PT, R12, R13, PT ;  /* 0x0000000d0c00720c */ /* 0x000fc60003f06270 */
[----:B------:R-:W-:Y:S01]  /*25780*/  LDGSTS.E.BYPASS.LTC128B.128 [R0+0xe400], desc[UR42][R8.64+0x40], !P1 ;  /* 0x0e40004008007fae */ /* 0x000fe2000c901d6a */
[----:B------:R-:W-:-:S03]  /*25790*/  ISETP.LT.OR P1, PT, R26, 0x1, P0 ;  /* 0x000000011a00780c */ /* 0x000fc60000721670 */
[----:B------:R-:W-:Y:S10]  /*257a0*/  SHFL.IDX PT, R5, R3, 0x1, 0x1c1f ;  /* 0x003c1f0003057f89 */ /* 0x000ff400000e0000 */
[----:B------:R1:W-:Y:S04]  /*257b0*/  LDGSTS.E.BYPASS.LTC128B.128 [R0+0x10400], desc[UR42][R8.64+0x80], !P1 ;  /* 0x1040008008007fae */ /* 0x0003e8000c901d6a */
[----:B-1----:R-:W1:Y:S02]  /*257c0*/  SHFL.IDX PT, R8, R2, 0x1, 0x1c1f ;  /* 0x003c1f0002087f89 */ /* 0x002e6400000e0000 */
[----:B-1----:R-:W-:-:S05]  /*257d0*/  IADD3 R8, P1, R32, R8, RZ ;  /* 0x0000000820087210 */ /* 0x002fca0007f3e0ff */
[----:B------:R-:W-:Y:S01]  /*257e0*/  IMAD.X R9, RZ, RZ, R5, P1 ;  /* 0x000000ffff097224 */ /* 0x000fe200008e0605 */
[----:B------:R-:W-:-:S13]  /*257f0*/  ISETP.LT.OR P1, PT, R26, 0x21, P3 ;  /* 0x000000211a00780c */ /* 0x000fda0001f21670 */
[----:B------:R-:W-:Y:S01]  /*25800*/  LDGSTS.E.BYPASS.LTC128B.128 [R0+0xcc00], desc[UR42][R8.64], !P1 ;  /* 0x0cc0000008007fae */ /* 0x000fe2000c901d6a */
[----:B------:R-:W-:-:S13]  /*25810*/  ISETP.LT.OR P1, PT, R26, 0x21, P2 ;  /* 0x000000211a00780c */ /* 0x000fda0001721670 */
[----:B------:R-:W-:Y:S01]  /*25820*/  LDGSTS.E.BYPASS.LTC128B.128 [R0+0xec00], desc[UR42][R8.64+0x40], !P1 ;  /* 0x0ec0004008007fae */ /* 0x000fe2000c901d6a */
[----:B------:R-:W-:-:S03]  /*25830*/  ISETP.LT.OR P1, PT, R26, 0x21, P0 ;  /* 0x000000211a00780c */ /* 0x000fc60000721670 */
[----:B------:R-:W-:Y:S10]  /*25840*/  SHFL.IDX PT, R5, R3, 0x2, 0x1c1f ;  /* 0x005c1f0003057f89 */ /* 0x000ff400000e0000 */
[----:B------:R1:W-:Y:S04]  /*25850*/  LDGSTS.E.BYPASS.LTC128B.128 [R0+0x10c00], desc[UR42][R8.64+0x80], !P1 ;  /* 0x10c0008008007fae */ /* 0x0003e8000c901d6a */
[----:B-1----:R-:W1:Y:S01]  /*25860*/  SHFL.IDX PT, R8, R2, 0x2, 0x1c1f ;  /* 0x005c1f0002087f89 */ /* 0x002e6200000e0000 */
[----:B------:R-:W-:-:S02]  /*25870*/  ISETP.GE.AND P6, PT, R26, 0x61, PT ;  /* 0x000000611a00780c */ /* 0x000fc40003fc6270 */
[----:B-1----:R-:W-:-:S05]  /*25880*/  IADD3 R8, P1, R32, R8, RZ ;  /* 0x0000000820087210 */ /* 0x002fca0007f3e0ff */
[----:B------:R-:W-:Y:S01]  /*25890*/  IMAD.X R9, RZ, RZ, R5, P1 ;  /* 0x000000ffff097224 */ /* 0x000fe200008e0605 */
[----:B------:R-:W-:Y:S01]  /*258a0*/  ISETP.LT.OR P1, PT, R26, 0x41, P3 ;  /* 0x000000411a00780c */ /* 0x000fe20001f21670 */
[----:B------:R-:W1:-:S12]  /*258b0*/  SHFL.IDX PT, R3, R3, 0x3, 0x1c1f ;  /* 0x007c1f0003037f89 */ /* 0x000e5800000e0000 */
[----:B------:R2:W-:Y:S01]  /*258c0*/  LDGSTS.E.BYPASS.LTC128B.128 [R0+0xd400], desc[UR42][R8.64], !P1 ;  /* 0x0d40000008007fae */ /* 0x0005e2000c901d6a */
[----:B------:R-:W-:-:S03]  /*258d0*/  ISETP.LT.OR P1, PT, R26, 0x41, P2 ;  /* 0x000000411a00780c */ /* 0x000fc60001721670 */
[----:B------:R-:W3:Y:S10]  /*258e0*/  SHFL.IDX PT, R2, R2, 0x3, 0x1c1f ;  /* 0x007c1f0002027f89 */ /* 0x000ef400000e0000 */
[----:B------:R2:W-:Y:S01]  /*258f0*/  LDGSTS.E.BYPASS.LTC128B.128 [R0+0xf400], desc[UR42][R8.64+0x40], !P1 ;  /* 0x0f40004008007fae */ /* 0x0005e2000c901d6a */
[----:B------:R-:W-:-:S02]  /*25900*/  ISETP.LT.OR P1, PT, R26, 0x41, P0 ;  /* 0x000000411a00780c */ /* 0x000fc40000721670 */
[----:B------:R-:W-:-:S11]  /*25910*/  ISETP.GE.AND P4, PT, R26, 0x21, PT ;  /* 0x000000211a00780c */ /* 0x000fd60003f86270 */
[----:B------:R2:W-:Y:S01]  /*25920*/  LDGSTS.E.BYPASS.LTC128B.128 [R0+0x11400], desc[UR42][R8.64+0x80], !P1 ;  /* 0x1140008008007fae */ /* 0x0005e2000c901d6a */
[----:B------:R-:W-:Y:S02]  /*25930*/  ISETP.GE.AND P1, PT, R26, 0x41, PT ;  /* 0x000000411a00780c */ /* 0x000fe40003f26270 */
[----:B----4-:R-:W-:-:S04]  /*25940*/  LOP3.LUT R11, R11, 0xffffffef, RZ, 0xc0, !PT ;  /* 0xffffffef0b0b7812 */ /* 0x010fc800078ec0ff */
[----:B------:R-:W-:-:S05]  /*25950*/  @P6 LOP3.LUT R11, R11, 0x10, RZ, 0xfc, !PT ;  /* 0x000000100b0b6812 */ /* 0x000fca00078efcff */
[----:B-1-3--:R2:W-:Y:S02]  /*25960*/  STL [R1], R11 ;  /* 0x0000000b01007387 */ /* 0x00a5e40000100800 */
.L_x_5716:
[C---:B------:R-:W-:Y:S02]  /*25970*/  ISETP.LT.OR P3, PT, R26.reuse, 0x61, P3 ;  /* 0x000000611a00780c */ /* 0x040fe40001f61670 */
        /* <DEDUP_REMOVED lines=12> */
.L_x_5521:
        /* <DEDUP_REMOVED lines=11> */
.L_x_5522:
[----:B------:R3:W-:Y:S01]  /*25af0*/  SYNCS.ARRIVE.TRANS64.A1T0 RZ, [R6+URZ+0x2a870], RZ ;  /* 0x02a870ff06ff79a7 */ /* 0x0007e2000810003f */
[----:B------:R-:W-:Y:S05]  /*25b00*/  @!P3 BRA `(.L_x_5523) ;  /* 0x000000000004b947 */ /* 0x000fea0003800000 */
[----:B------:R-:W-:Y:S01]  /*25b10*/  BPT.TRAP 0x1 ;  /* 0x000000040000795c */ /* 0x000fe20000300000 */
.L_x_5523:
[----:B------:R-:W4:Y:S01]  /*25b20*/  SYNCS.PHASECHK.TRANS64.TRYWAIT P0, [R6+URZ+0x2a840], R21 ;  /* 0x02a84015060075a7 */ /* 0x000f22000800017f */
[----:B------:R-:W-:Y:S04]  /*25b30*/  BSSY B0, `(.L_x_5524) ;  /* 0x0000002000007945 */ /* 0x000fe80003800000 */
[----:B----4-:R-:W-:Y:S05]  /*25b40*/  @!P0 BRA `(.L_x_5525) ;  /* 0x0000007000dc8947 */ /* 0x010fea0003800000 */
.L_x_5717:
[----:B------:R-:W-:Y:S05]  /*25b50*/  BSYNC B0 ;  /* 0x0000000000007941 */ /* 0x000fea0003800000 */
.L_x_5524:
[----:B------:R-:W-:Y:S01]  /*25b60*/  ULDC.64 UR4, c[0x0][0x300] ;  /* 0x0000c00000047ab9 */ /* 0x000fe20000000a00 */
[----:B-12---:R-:W1:Y:S01]  /*25b70*/  LDC R8, c[0x0][0x2f4] ;  /* 0x0000bd00ff087b82 */ /* 0x006e620000000800 */
        /* <DEDUP_REMOVED lines=42> */
[----:B------:R-:W-:Y:S04]  /*25e20*/  @P4 LDGSTS.E.BYPASS.LTC128B.128 [R0+0x20c00], desc[UR42][R2.64+0x40], !P3 ;  /* 0x20c0004002004fae */ /* 0x000fe8000d901d6a */
[----:B------:R1:W-:Y:S04]  /*25e30*/  @P4 LDGSTS.E.BYPASS.LTC128B.128 [R0+0x22c00], desc[UR42][R2.64+0x80], !P2 ;  /* 0x22c0008002004fae */ /* 0x0003e8000d101d6a */
[----:B-1----:R-:W1:Y:S04]  /*25e40*/  SHFL.IDX PT, R3, R4, 0x2, 0x1c1f ;  /* 0x005c1f0004037f89 */ /* 0x002e6800000e0000 */
[----:B------:R-:W2:Y:S04]  /*25e50*/  SHFL.IDX PT, R2, R5, 0x2, 0x1c1f ;  /* 0x005c1f0005027f89 */ /* 0x000ea800000e0000 */
[----:B------:R-:W0:Y:S04]  /*25e60*/  SHFL.IDX PT, R4, R4, 0x3, 0x1c1f ;  /* 0x007c1f0004047f89 */ /* 0x000e2800000e0000 */
[----:B------:R-:W0:Y:S01]  /*25e70*/  SHFL.IDX PT, R5, R5, 0x3, 0x1c1f ;  /* 0x007c1f0005057f89 */ /* 0x000e2200000e0000 */
[----:B-1----:R-:W-:-:S05]  /*25e80*/  @P1 IADD3 R3, P0, R32, R3, RZ ;  /* 0x0000000320031210 */ /* 0x002fca0007f1e0ff */
[----:B--2---:R-:W-:-:S05]  /*25e90*/  @P1 IMAD.X R2, RZ, RZ, R2, P0 ;  /* 0x000000ffff021224 */ /* 0x004fca00000e0602 */
[----:B------:R-:W-:-:S04]  /*25ea0*/  @P1 LOP3.LUT R3, R3, R2, RZ, 0x3c, !PT ;  /* 0x0000000203031212 */ /* 0x000fc800078e3cff */
[----:B------:R-:W-:-:S04]  /*25eb0*/  @P1 LOP3.LUT R2, R3, R2, RZ, 0x3c, !PT ;  /* 0x0000000203021212 */ /* 0x000fc800078e3cff */
[----:B------:R-:W-:-:S05]  /*25ec0*/  @P1 LOP3.LUT R3, R3, R2, RZ, 0x3c, !PT ;  /* 0x0000000203031212 */ /* 0x000fca00078e3cff */
[----:B------:R1:W-:Y:S04]  /*25ed0*/  @P1 LDGSTS.E.BYPASS.LTC128B.128 [R0+0x1f400], desc[UR42][R2.64], !P6 ;  /* 0x1f40000002001fae */ /* 0x0003e8000f101d6a */
[----:B------:R1:W-:Y:S04]  /*25ee0*/  @P1 LDGSTS.E.BYPASS.LTC128B.128 [R0+0x21400], desc[UR42][R2.64+0x40], !P3 ;  /* 0x2140004002001fae */ /* 0x0003e8000d901d6a */
[----:B0-----:R1:W-:Y:S02]  /*25ef0*/  @P1 LDGSTS.E.BYPASS.LTC128B.128 [R0+0x23400], desc[UR42][R2.64+0x80], !P2 ;  /* 0x2340008002001fae */ /* 0x0013e4000d101d6a */
.L_x_5727:
[----:B01----:R-:W2:Y:S01]  /*25f00*/  LDL R2, [R1] ;  /* 0x0000000001027983 */ /* 0x003ea20000100800 */
[----:B------:R-:W-:Y:S02]  /*25f10*/  ISETP.GE.AND P4, PT, R32, R8, PT ;  /* 0x000000082000720c */ /* 0x000fe40003f86270 */
[----:B--2---:R-:W-:-:S13]  /*25f20*/  LOP3.LUT P1, RZ, R2, 0x10, RZ, 0xc0, !PT ;  /* 0x0000001002ff7812 */ /* 0x004fda000782c0ff */
[----:B------:R-:W-:-:S05]  /*25f30*/  @P1 IADD3 R2, P0, R32, R4, RZ ;  /* 0x0000000420021210 */ /* 0x000fca0007f1e0ff */
        /* <DEDUP_REMOVED lines=9> */
.L_x_5527:
        /* <DEDUP_REMOVED lines=11> */
.L_x_5528:
[----:B------:R0:W5:Y:S01]  /*26080*/  LDL.LU R3, [R1+0x1c] ;  /* 0x00001c0001037983 */ /* 0x0001620000300800 */
        /* <DEDUP_REMOVED lines=26> */
[----:B-1----:R-:W-:Y:S02]  /*26230*/  IMAD.U32 R4, RZ, RZ, UR4 ;  /* 0x00000004ff047e24 */ /* 0x002fe4000f8e00ff */
[----:B------:R-:W1:Y:S01]  /*26240*/  LDC.64 R2, c[0x4][R2] ;  /* 0x0100000002027b82 */ /* 0x000e620000000a00 */
[----:B------:R-:W-:Y:S02]  /*26250*/  IMAD.U32 R5, RZ, RZ, UR5 ;  /* 0x00000005ff057e24 */ /* 0x000fe4000f8e00ff */
[----:B0--34-:R-:W-:Y:S02]  /*26260*/  IMAD.U32 R6, RZ, RZ, UR6 ;  /* 0x00000006ff067e24 */ /* 0x019fe4000f8e00ff */
        /* <DEDUP_REMOVED lines=8> */
.L_x_5530:
[----:B------:R-:W-:Y:S05]  /*262f0*/  BSYNC B6 ;  /* 0x0000000000067941 */ /* 0x000fea0003800000 */
.L_x_5529:
[----:B----4-:R-:W2:Y:S01]  /*26300*/  LDL.LU R21, [R1+0x2c] ;  /* 0x00002c0001157983 */ /* 0x010ea20000300800 */
[----:B------:R-:W-:Y:S01]  /*26310*/  ULDC.64 UR4, c[0x0][0x2d8] ;  /* 0x0000b60000047ab9 */ /* 0x000fe20000000a00 */
[----:B------:R-:W4:Y:S02]  /*26320*/  LDC R7, c[0x0][0x448] ;  /* 0x00011200ff077b82 */ /* 0x000f240000000800 */
[----:B------:R-:W2:Y:S04]  /*26330*/  LDL.LU R20, [R1+0x1c] ;  /* 0x00001c0001147983 */ /* 0x000ea80000300800 */
[----:B-1----:R-:W2:Y:S01]  /*26340*/  LDL.LU.64 R2, [R1+0x20] ;  /* 0x0000200001027983 */ /* 0x002ea20000300a00 */
[----:B------:R-:W-:-:S03]  /*26350*/  IMAD R0, R31, UR4, RZ ;  /* 0x000000041f007c24 */ /* 0x000fc6000f8e02ff */
[----:B------:R1:W5:Y:S01]  /*26360*/  LDL R8, [R1+0x18] ;  /* 0x0000180001087983 */ /* 0x0003620000100800 */
[----:B------:R-:W-:Y:S01]  /*26370*/  IMAD R0, R18, UR5, R0 ;  /* 0x0000000512007c24 */ /* 0x000fe2000f8e0200 */
[----:B----4-:R-:W-:-:S13]  /*26380*/  ISETP.NE.AND P0, PT, R7, 0x1, PT ;  /* 0x000000010700780c */ /* 0x010fda0003f05270 */
[----:B0--3--:R-:W0:Y:S01]  /*26390*/  @P0 LDC R6, c[0x0][0x44c] ;  /* 0x00011300ff060b82 */ /* 0x009e220000000800 */
[C---:B------:R-:W-:Y:S02]  /*263a0*/  LOP3.LUT R9, R32.reuse, 0x40, RZ, 0xfc, !PT ;  /* 0x0000004020097812 */ /* 0x040fe400078efcff */
[----:B------:R-:W-:Y:S01]  /*263b0*/  LOP3.LUT R10, R32, 0x80, RZ, 0xfc, !PT ;  /* 0x00000080200a7812 */ /* 0x000fe200078efcff */
[----:B--2---:R-:W-:Y:S02]  /*263c0*/  IMAD.MOV.U32 R3, RZ, RZ, R20 ;  /* 0x000000ffff037224 */ /* 0x004fe400078e0014 */
[----:B------:R-:W2:Y:S01]  /*263d0*/  S2R R20, SR_TID.X ;  /* 0x0000000000147919 */ /* 0x000ea20000002100 */
[----:B------:R-:W-:Y:S01]  /*263e0*/  IMAD.WIDE.U32 R2, R18, UR4, R2 ;  /* 0x0000000412027c25 */ /* 0x000fe2000f8e0002 */
[----:B------:R-:W-:-:S03]  /*263f0*/  ULDC.64 UR4, c[0x0][0x2e0] ;  /* 0x0000b80000047ab9 */ /* 0x000fc60000000a00 */
[----:B------:R-:W-:Y:S02]  /*26400*/  IMAD.IADD R3, R3, 0x1, R0 ;  /* 0x0000000103037824 */ /* 0x000fe400078e0200 */
[----:B------:R-:W-:Y:S02]  /*26410*/  IMAD R0, R21, UR4, RZ ;  /* 0x0000000415007c24 */ /* 0x000fe4000f8e02ff */
[----:B------:R-:W3:Y:S01]  /*26420*/  S2R R21, SR_TID.X ;  /* 0x0000000000157919 */ /* 0x000ee20000002100 */
[----:B------:R-:W-:-:S04]  /*26430*/  IMAD.WIDE.U32 R2, R26, UR4, R2 ;  /* 0x000000041a027c25 */ /* 0x000fc8000f8e0002 */
[----:B------:R-:W-:Y:S01]  /*26440*/  IMAD R0, R26, UR5, R0 ;  /* 0x000000051a007c24 */ /* 0x000fe2000f8e0200 */
[----:B------:R-:W-:-:S03]  /*26450*/  ULDC.64 UR4, c[0x0][0x2d0] ;  /* 0x0000b40000047ab9 */ /* 0x000fc60000000a00 */
[----:B------:R-:W-:Y:S02]  /*26460*/  IMAD.IADD R3, R3, 0x1, R0 ;  /* 0x0000000103037824 */ /* 0x000fe400078e0200 */
[----:B------:R-:W4:Y:S01]  /*26470*/  @P0 LDC R0, c[0x0][0x450] ;  /* 0x00011400ff000b82 */ /* 0x000f220000000800 */
[----:B--2---:R-:W-:-:S04]  /*26480*/  LOP3.LUT R20, R20, 0x7f, RZ, 0xc0, !PT ;  /* 0x0000007f14147812 */ /* 0x004fc800078ec0ff */
[----:B------:R-:W-:Y:S01]  /*26490*/  SHF.R.U32.HI R20, RZ, 0x2, R20 ;  /* 0x00000002ff147819 */ /* 0x000fe20000011614 */
[----:B---3--:R-:W-:-:S05]  /*264a0*/  IMAD.SHL.U32 R21, R21, 0x20, RZ ;  /* 0x0000002015157824 */ /* 0x008fca00078e00ff */
[----:B------:R-:W-:-:S04]  /*264b0*/  LOP3.LUT R21, R21, 0x60, RZ, 0xc0, !PT ;  /* 0x0000006015157812 */ /* 0x000fc800078ec0ff */
[----:B------:R-:W-:-:S05]  /*264c0*/  LOP3.LUT R20, R20, R21, RZ, 0xfc, !PT ;  /* 0x0000001514147212 */ /* 0x000fca00078efcff */
[----:B------:R-:W-:-:S04]  /*264d0*/  IMAD.IADD R5, R20, 0x1, R17 ;  /* 0x0000000114057824 */ /* 0x000fc800078e0211 */
[----:B0-----:R-:W-:-:S04]  /*264e0*/  @P0 IMAD.HI.U32 R6, R5, R6, RZ ;  /* 0x0000000605060227 */ /* 0x001fc800078e00ff */
[----:B------:R-:W-:Y:S01]  /*264f0*/  IMAD.MOV.U32 R4, RZ, RZ, R5 ;  /* 0x000000ffff047224 */ /* 0x000fe200078e0005 */
[----:B----4-:R-:W-:Y:S01]  /*26500*/  @P0 SHF.R.U32.HI R4, RZ, R0, R6 ;  /* 0x00000000ff040219 */ /* 0x010fe20000011606 */
        /* <DEDUP_REMOVED lines=25> */
[----:B------:R-:W-:Y:S02]  /*266a0*/  IMAD R34, R34, R7, RZ ;  /* 0x0000000722227224 */ /* 0x000fe400078e02ff */
        /* <DEDUP_REMOVED lines=34> */
[----:B------:R-:W-:Y:S04]  /*268d0*/  @!P2 LDGSTS.E.BYPASS.LTC128B.128 [R8+0x19400], desc[UR42][R2.64], !P3 ;  /* 0x194000000208afae */ /* 0x000fe8000d901d6a */
[----:B------:R-:W-:Y:S04]  /*268e0*/  @!P2 LDGSTS.E.BYPASS.LTC128B.128 [R8+0x1b400], desc[UR42][R2.64+0x40], !P0 ;  /* 0x1b4000400208afae */ /* 0x000fe8000c101d6a */
[----:B------:R0:W-:Y:S04]  /*268f0*/  @!P2 LDGSTS.E.BYPASS.LTC128B.128 [R8+0x1d400], desc[UR42][R2.64+0x80], !P1 ;  /* 0x1d4000800208afae */ /* 0x0001e8000c901d6a */
[----:B0-2---:R0:W1:Y:S02]  /*26900*/  SHFL.IDX PT, R2, R4, 0x3, 0x1c1f ;  /* 0x007c1f0004027f89 */ /* 0x00506400000e0000 */
.L_x_5736:
[----:B------:R-:W-:Y:S01]  /*26910*/  VIADD R17, R17, 0x60 ;  /* 0x0000006011117836 */ /* 0x000fe20000000000 */
[----:B------:R-:W-:Y:S04]  /*26920*/  BSSY B0, `(.L_x_5532) ;  /* 0x000000b000007945 */ /* 0x000fe80003800000 */
[----:B------:R-:W-:-:S13]  /*26930*/  ISETP.GE.AND P2, PT, R17, R34, PT ;  /* 0x000000221100720c */ /* 0x000fda0003f46270 */
[----:B------:R-:W-:Y:S05]  /*26940*/  @P2 BRA `(.L_x_5533) ;  /* 0x0000000000202947 */ /* 0x000fea0003800000 */
[----:B-1----:R-:W-:-:S05]  /*26950*/  IADD3 R2, P2, R32, R2, RZ ;  /* 0x0000000220027210 */ /* 0x002fca0007f5e0ff */
[----:B------:R-:W-:-:S05]  /*26960*/  IMAD.X R3, RZ, RZ, R0, P2 ;  /* 0x000000ffff037224 */ /* 0x000fca00010e0600 */
[----:B------:R-:W-:Y:S01]  /*26970*/  @!PT LDS RZ, [RZ] ;  /* 0x00000000fffff984 */ /* 0x000fe20000000800 */
[----:B------:R-:W-:Y:S01]  /*26980*/  @!PT LDS RZ, [RZ] ;  /* 0x00000000fffff984 */ /* 0x000fe20000000800 */
[----:B------:R-:W-:Y:S01]  /*26990*/  @!PT LDS RZ, [RZ] ;  /* 0x00000000fffff984 */ /* 0x000fe20000000800 */
[----:B------:R2:W-:Y:S04]  /*269a0*/  LDGSTS.E.BYPASS.LTC128B.128 [R8+0x19c00], desc[UR42][R2.64], !P3 ;  /* 0x19c0000002087fae */ /* 0x0005e8000d901d6a */
[----:B------:R2:W-:Y:S04]  /*269b0*/  LDGSTS.E.BYPASS.LTC128B.128 [R8+0x1bc00], desc[UR42][R2.64+0x40], !P0 ;  /* 0x1bc0004002087fae */ /* 0x0005e8000c101d6a */
[----:B------:R2:W-:Y:S02]  /*269c0*/  LDGSTS.E.BYPASS.LTC128B.128 [R8+0x1dc00], desc[UR42][R2.64+0x80], !P1 ;  /* 0x1dc0008002087fae */ /* 0x0005e4000c901d6a */
.L_x_5533:
[----:B------:R-:W-:Y:S05]  /*269d0*/  BSYNC B0 ;  /* 0x0000000000007941 */ /* 0x000fea0003800000 */
.L_x_5532:
[----:B------:R-:W-:Y:S01]  /*269e0*/  NOP ;  /* 0x0000000000007918 */ /* 0x000fe20000000000 */
[----:B------:R-:W-:-:S13]  /*269f0*/  PLOP3.LUT P0, PT, PT, PT, PT, 0x80, 0x0 ;  /* 0x000000000000781c */ /* 0x000fda0003f0f070 */
.L_x_5534:
[----:B------:R-:W-:Y:S02]  /*26a00*/  PLOP3.LUT P1, PT, P1, P0, PT, 0xa2, 0x0 ;  /* 0x000000000000781c */ /* 0x000fe40000f21472 */
[----:B------:R-:W-:-:S08]  /*26a10*/  @P0 R2UR P1, UR4, R23 ;  /* 0x00000000170402ca */ /* 0x000fd00000020000 */
[----:B------:R-:W-:-:S05]  /*26a20*/  @P0 PLOP3.LUT P0, PT, P1, PT, PT, 0x80, 0x0 ;  /* 0x000000000000081c */ /* 0x000fca0000f0f070 */
[----:B------:R-:W-:Y:S01]  /*26a30*/  @!P1 SYNCS.ARRIVE.TRANS64.RED.A0T1 RZ, [UR4+0x2a800], RZ ;  /* 0x02a800ffffff99a7 */ /* 0x000fe20008200404 */
[----:B------:R-:W-:Y:S07]  /*26a40*/  @!P1 ARRIVES.LDGSTSBAR.64.TRANSCNT [UR4+0x2a800] ;  /* 0x02a80000ff0099b0 */ /* 0x000fee0008000a84 */
[----:B------:R-:W-:Y:S05]  /*26a50*/  @P0 BRA.U.ANY `(.L_x_5534) ;  /* 0xfffffffd00e80947 */ /* 0x000fea000393ffff */
[----:B-12---:R-:W2:Y:S02]  /*26a60*/  LDL.LU R2, [R1+0x30] ;  /* 0x0000300001027983 */ /* 0x006ea40000300800 */
        /* <DEDUP_REMOVED lines=9> */
[----:B------:R-:W2:Y:S03]  /*26b00*/  SYNCS.PHASECHK.TRANS64.TRYWAIT P0, [R23+URZ+0x2a820], R0 ;  /* 0x02a82000170075a7 */ /* 0x000ea6000800017f */
[----:B-12---:R-:W-:Y:S05]  /*26b10*/  @!P0 BRA `(.L_x_5536) ;  /* 0x0000006c00c08947 */ /* 0x006fea0003800000 */
.L_x_5737:
[----:B------:R-:W-:Y:S05]  /*26b20*/  BSYNC B0 ;  /* 0x0000000000007941 */ /* 0x000fea0003800000 */
.L_x_5535:
[----:B------:R-:W2:Y:S02]  /*26b30*/  LDL.LU R2, [R1+0x28] ;  /* 0x0000280001027983 */ /* 0x000ea40000300800 */
[----:B--2---:R-:W-:-:S05]  /*26b40*/  VIADD R21, R2, 0xfffffffe ;  /* 0xfffffffe02157836 */ /* 0x004fca0000000000 */
[----:B------:R-:W-:-:S13]  /*26b50*/  ISETP.GE.AND P0, PT, R21, R36, PT ;  /* 0x000000241500720c */ /* 0x000fda0003f06270 */
[----:B------:R-:W-:Y:S05]  /*26b60*/  @!P0 BRA `(.L_x_5537) ;  /* 0x0000001400608947 */ /* 0x000fea0003800000 */
[----:B------:R-:W-:Y:S02]  /*26b70*/  IMAD.MOV.U32 R5, RZ, RZ, R25 ;  /* 0x000000ffff057224 */ /* 0x000fe400078e0019 */
[----:B------:R-:W-:-:S07]  /*26b80*/  IMAD.MOV.U32 R7, RZ, RZ, R28 ;  /* 0x000000ffff077224 */ /* 0x000fce00078e001c */
.L_x_5557:
[----:B--2---:R-:W2:Y:S01]  /*26b90*/  LDC R6, c[0x0][0x430] ;  /* 0x00010c00ff067b82 */ /* 0x004ea20000000800 */
[----:B-1----:R-:W1:Y:S01]  /*26ba0*/  S2R R2, SR_TID.X ;  /* 0x0000000000027919 */ /* 0x002e620000002100 */
[----:B------:R-:W-:Y:S05]  /*26bb0*/  YIELD ;  /* 0x0000000000007946 */ /* 0x000fea0003800000 */
[----:B------:R-:W-:Y:S01]  /*26bc0*/  ULDC.64 UR4, c[0x0][0x428] ;  /* 0x00010a0000047ab9 */ /* 0x000fe20000000a00 */
[----:B--2---:R-:W-:Y:S02]  /*26bd0*/  ISETP.NE.AND P0, PT, R6, 0x1, PT ;  /* 0x000000010600780c */ /* 0x004fe40003f05270 */
[C---:B-1----:R-:W-:Y:S01]  /*26be0*/  LOP3.LUT R0, R2.reuse, 0x7f, RZ, 0xc0, !PT ;  /* 0x0000007f02007812 */ /* 0x042fe200078ec0ff */
[----:B------:R-:W-:-:S10]  /*26bf0*/  IMAD.SHL.U32 R2, R2, 0x20, RZ ;  /* 0x0000002002027824 */ /* 0x000fd400078e00ff */
[----:B0-----:R-:W0:Y:S01]  /*26c00*/  @P0 LDC R4, c[0x0][0x434] ;  /* 0x00010d00ff040b82 */ /* 0x001e220000000800 */
        /* <DEDUP_REMOVED lines=9> */
[----:B------:R-:W-:Y:S01]  /*26ca0*/  IMAD R6, R6, R0, R3 ;  /* 0x0000000006067224 */ /* 0x000fe200078e0203 */
        /* <DEDUP_REMOVED lines=15> */
[----:B------:R-:W-:-:S02]  /*26da0*/  ISETP.GT.AND P1, PT, R0, R36, PT ;  /* 0x000000240000720c */ /* 0x000fc40003f24270 */
[----:B------:R-:W-:Y:S02]  /*26db0*/  SEL R28, RZ, 0x1, P0 ;  /* 0x00000001ff1c7807 */ /* 0x000fe40000000000 */
[----:B------:R-:W-:Y:S02]  /*26dc0*/  SEL R25, R25, RZ, P0 ;  /* 0x000000ff19197207 */ /* 0x000fe40000000000 */
[----:B------:R-:W-:Y:S02]  /*26dd0*/  LOP3.LUT R28, R7, R28, RZ, 0x3c, !PT ;  /* 0x0000001c071c7212 */ /* 0x000fe400078e3cff */
[----:B--2---:R-:W-:Y:S01]  /*26de0*/  SHF.R.S32.HI R10, RZ, 0x1f, R8 ;  /* 0x0000001fff0a7819 */ /* 0x004fe20000011408 */
[----:B------:R-:W-:Y:S06]  /*26df0*/  @!P2 BRA `(.L_x_5538) ;  /* 0x000000000004a947 */ /* 0x000fec0003800000 */
[----:B------:R-:W-:Y:S01]  /*26e00*/  BPT.TRAP 0x1 ;  /* 0x000000040000795c */ /* 0x000fe20000300000 */
.L_x_5538:
[----:B------:R-:W-:Y:S01]  /*26e10*/  IMAD R4, R25, 0x8, R23 ;  /* 0x0000000819047824 */ /* 0x000fe200078e0217 */
[----:B------:R-:W-:Y:S01]  /*26e20*/  SHF.L.U32 R17, R28, 0x1f, RZ ;  /* 0x0000001f1c117819 */ /* 0x000fe200000006ff */
[----:B------:R-:W-:Y:S01]  /*26e30*/  BSSY B0, `(.L_x_5539) ;  /* 0x0000004000007945 */ /* 0x000fe20003800000 */
[----:B------:R-:W-:Y:S02]  /*26e40*/  SHF.R.S32.HI R9, RZ, 0x1f, R6 ;  /* 0x0000001fff097819 */ /* 0x000fe40000011406 */
[----:B------:R-:W0:Y:S02]  /*26e50*/  SYNCS.PHASECHK.TRANS64.TRYWAIT P0, [R4+URZ+0x2a880], R17 ;  /* 0x02a88011040075a7 */ /* 0x000e24000800017f */
[----:B0-----:R-:W-:Y:S05]  /*26e60*/  @!P0 BRA `(.L_x_5540) ;  /* 0x0000006c00008947 */ /* 0x001fea0003800000 */
.L_x_5738:
[----:B------:R-:W-:Y:S05]  /*26e70*/  BSYNC B0 ;  /* 0x0000000000007941 */ /* 0x000fea0003800000 */
.L_x_5539:
[----:B------:R-:W2:Y:S01]  /*26e80*/  LDL R14, [R1+0x10] ;  /* 0x00001000010e7983 */ /* 0x000ea20000100800 */
        /* <DEDUP_REMOVED lines=50> */
.L_x_5748:
        /* <DEDUP_REMOVED lines=10> */
.L_x_5542:
        /* <DEDUP_REMOVED lines=11> */
.L_x_5543:
[----:B------:R2:W-:Y:S01]  /*27300*/  SYNCS.ARRIVE.TRANS64.A1T0 RZ, [R4+URZ+0x2a870], RZ ;  /* 0x02a870ff04ff79a7 */ /* 0x0005e2000810003f */
[----:B------:R-:W-:Y:S05]  /*27310*/  @!P3 BRA `(.L_x_5544) ;  /* 0x000000000004b947 */ /* 0x000fea0003800000 */
[----:B------:R-:W-:Y:S01]  /*27320*/  BPT.TRAP 0x1 ;  /* 0x000000040000795c */ /* 0x000fe20000300000 */
.L_x_5544:
[----:B------:R-:W3:Y:S01]  /*27330*/  SYNCS.PHASECHK.TRANS64.TRYWAIT P0, [R4+URZ+0x2a840], R17 ;  /* 0x02a84011040075a7 */ /* 0x000ee2000800017f */
[----:B------:R-:W-:Y:S04]  /*27340*/  BSSY B0, `(.L_x_5545) ;  /* 0x0000002000007945 */ /* 0x000fe80003800000 */
[----:B---3--:R-:W-:Y:S05]  /*27350*/  @!P0 BRA `(.L_x_5546) ;  /* 0x0000006c000c8947 */ /* 0x008fea0003800000 */
.L_x_5749:
[----:B------:R-:W-:Y:S05]  /*27360*/  BSYNC B0 ;  /* 0x0000000000007941 */ /* 0x000fea0003800000 */
.L_x_5545:
        /* <DEDUP_REMOVED lines=48> */
.L_x_5759:
        /* <DEDUP_REMOVED lines=10> */
.L_x_5548:
        /* <DEDUP_REMOVED lines=11> */
.L_x_5549:
[----:B------:R-:W-:Y:S01]  /*277c0*/  IMAD.U32 R0, RZ, RZ, UR37 ;  /* 0x00000025ff007e24 */ /* 0x000fe2000f8e00ff */
[----:B------:R0:W-:Y:S04]  /*277d0*/  SYNCS.ARRIVE.TRANS64.A1T0 RZ, [R4+URZ+0x2a830], RZ ;  /* 0x02a830ff04ff79a7 */ /* 0x0001e8000810003f */
[----:B------:R-:W-:-:S13]  /*277e0*/  ISETP.NE.AND P0, PT, R0, 0x3, PT ;  /* 0x000000030000780c */ /* 0x000fda0003f05270 */
[----:B0-----:R-:W-:Y:S05]  /*277f0*/  @!P0 BRA `(.L_x_5550) ;  /* 0x0000000000048947 */ /* 0x001fea0003800000 */
[----:B------:R-:W-:Y:S01]  /*27800*/  BPT.TRAP 0x1 ;  /* 0x000000040000795c */ /* 0x000fe20000300000 */
.L_x_5550:
[----:B------:R-:W-:Y:S01]  /*27810*/  LOP3.LUT R0, R7, 0x1, RZ, 0x3c, !PT ;  /* 0x0000000107007812 */ /* 0x000fe200078e3cff */
[----:B------:R-:W-:Y:S01]  /*27820*/  IMAD R2, R5, 0x8, R23 ;  /* 0x0000000805027824 */ /* 0x000fe200078e0217 */
[----:B------:R-:W-:Y:S02]  /*27830*/  BSSY B0, `(.L_x_5551) ;  /* 0x0000004000007945 */ /* 0x000fe40003800000 */
[----:B------:R-:W-:-:S04]  /*27840*/  SHF.L.U32 R0, R0, 0x1f, RZ ;  /* 0x0000001f00007819 */ /* 0x000fc800000006ff */
[----:B------:R-:W0:Y:S02]  /*27850*/  SYNCS.PHASECHK.TRANS64.TRYWAIT P2, [R2+URZ+0x2a870], R0 ;  /* 0x02a87000020075a7 */ /* 0x000e24000804017f */
[----:B0-----:R-:W-:Y:S05]  /*27860*/  @!P2 BRA `(.L_x_5552) ;  /* 0x0000006c000ca947 */ /* 0x001fea0003800000 */
.L_x_5760:
[----:B------:R-:W-:Y:S05]  /*27870*/  BSYNC B0 ;  /* 0x0000000000007941 */ /* 0x000fea0003800000 */
.L_x_5551:
[----:B------:R-:W-:-:S05]  /*27880*/  IMAD.U32 R3, RZ, RZ, UR39 ;  /* 0x00000027ff037e24 */ /* 0x000fca000f8e00ff */
[----:B------:R-:W-:-:S13]  /*27890*/  ISETP.NE.AND P2, PT, R3, 0x3, PT ;  /* 0x000000030300780c */ /* 0x000fda0003f45270 */
[----:B------:R-:W-:Y:S05]  /*278a0*/  @!P2 BRA `(.L_x_5553) ;  /* 0x000000000004a947 */ /* 0x000fea0003800000 */
[----:B------:R-:W-:Y:S01]  /*278b0*/  BPT.TRAP 0x1 ;  /* 0x000000040000795c */ /* 0x000fe20000300000 */
.L_x_5553:
[----:B------:R-:W-:Y:S01]  /*278c0*/  SHF.L.U32 R3, R7, 0x1f, RZ ;  /* 0x0000001f07037819 */ /* 0x000fe200000006ff */
[----:B------:R-:W-:-:S03]  /*278d0*/  IMAD R0, R5, 0x6000, RZ ;  /* 0x0000600005007824 */ /* 0x000fc600078e02ff */
[----:B------:R-:W0:Y:S02]  /*278e0*/  SYNCS.PHASECHK.TRANS64.TRYWAIT P2, [R2+URZ+0x2a860], R3 ;  /* 0x02a86003020075a7 */ /* 0x000e24000804017f */
[----:B0-----:R-:W-:Y:S05]  /*278f0*/  @!P2 BRA `(.L_x_5554) ;  /* 0x0000006800fca947 */ /* 0x001fea0003800000 */
.L_x_5761:
[----:B------:R-:W5:Y:S04]  /*27900*/  LDL R12, [R1+0xc] ;  /* 0x00000c00010c7983 */ /* 0x000f680000100800 */
[----:B------:R-:W5:Y:S01]  /*27910*/  LDL R13, [R1+0x8] ;  /* 0x00000800010d7983 */ /* 0x000f620000100800 */
[----:B------:R-:W-:Y:S01]  /*27920*/  LOP3.LUT R3, R0, R22, RZ, 0xfc, !PT ;  /* 0x0000001600037212 */ /* 0x000fe200078efcff */
[----:B------:R-:W-:Y:S05]  /*27930*/  WARPSYNC.ALL ;  /* 0x0000000000007948 */ /* 0x000fea0003800000 */
[----:B------:R-:W-:Y:S01]  /*27940*/  IMAD.IADD R3, R23, 0x1, R3 ;  /* 0x0000000117037824 */ /* 0x000fe200078e0203 */
[----:B------:R-:W5:Y:S04]  /*27950*/  LDL R14, [R1+0x4] ;  /* 0x00000400010e7983 */ /* 0x000f680000100800 */
[----:B--234-:R-:W0:Y:S02]  /*27960*/  LDSM.16.MT88.4 R4, [R3+0xc400] ;  /* 0x00c400000304783b */ /* 0x01ce240000004200 */
[----:B0-----:R-:W-:-:S02]  /*27970*/  PRMT R8, R4, 0x6420, R5 ;  /* 0x0000642004087816 */ /* 0x001fc40000000005 */
[----:B------:R-:W-:Y:S01]  /*27980*/  PRMT R9, R4, 0x7531, R5 ;  /* 0x0000753104097816 */ /* 0x000fe20000000005 */
[----:B------:R-:W-:Y:S01]  /*27990*/  VIADD R4, R0, 0x2000 ;  /* 0x0000200000047836 */ /* 0x000fe20000000000 */
[C-C-:B------:R-:W-:Y:S02]  /*279a0*/  PRMT R10, R6.reuse, 0x6420, R7.reuse ;  /* 0x00006420060a7816 */ /* 0x140fe40000000007 */
[----:B------:R-:W-:Y:S02]  /*279b0*/  PRMT R11, R6, 0x7531, R7 ;  /* 0x00007531060b7816 */ /* 0x000fe40000000007 */
[----:B------:R-:W-:-:S05]  /*279c0*/  LOP3.LUT R4, R4, R22, RZ, 0xfc, !PT ;  /* 0x0000001604047212 */ /* 0x000fca00078efcff */
[----:B------:R-:W-:Y:S01]  /*279d0*/  IMAD.IADD R4, R23, 0x1, R4 ;  /* 0x0000000117047824 */ /* 0x000fe200078e0204 */
[----:B-----5:R-:W-:-:S05]  /*279e0*/  IADD3 R3, R24, R0, R12 ;  /* 0x0000000018037210 */ /* 0x020fca0007ffe00c */
[----:B------:R-:W-:Y:S04]  /*279f0*/  STSM.16.M88.4 [R3], R8 ;  /* 0x0000000803007844 */ /* 0x000fe80000000200 */
[----:B------:R-:W0:Y:S02]  /*27a00*/  LDSM.16.MT88.4 R4, [R4+0xc400] ;  /* 0x00c400000404783b */ /* 0x000e240000004200 */
[C-C-:B0-----:R-:W-:Y:S02]  /*27a10*/  PRMT R8, R4.reuse, 0x6420, R5.reuse ;  /* 0x0000642004087816 */ /* 0x141fe40000000005 */
[----:B------:R-:W-:Y:S01]  /*27a20*/  PRMT R9, R4, 0x7531, R5 ;  /* 0x0000753104097816 */ /* 0x000fe20000000005 */
[----:B------:R-:W-:-:S05]  /*27a30*/  VIADD R4, R0, 0x4000 ;  /* 0x0000400000047836 */ /* 0x000fca0000000000 */
        /* <DEDUP_REMOVED lines=16> */
[----:B------:R-:W3:Y:S01]  /*27b40*/  LDL R13, [R1+0x14] ;  /* 0x00001400010d7983 */ /* 0x000ee20000100800 */
[C-C-:B--2---:R-:W-:Y:S02]  /*27b50*/  PRMT R8, R4.reuse, 0x6420, R5.reuse ;  /* 0x0000642004087816 */ /* 0x144fe40000000005 */
[----:B------:R-:W-:Y:S02]  /*27b60*/  PRMT R9, R4, 0x7531, R5 ;  /* 0x0000753104097816 */ /* 0x000fe40000000005 */
[----:B------:R-:W-:-:S02]  /*27b70*/  PRMT R10, R6, 0x6420, R7 ;  /* 0x00006420060a7816 */ /* 0x000fc40000000007 */
[----:B------:R-:W-:Y:S02]  /*27b80*/  PRMT R11, R6, 0x7531, R7 ;  /* 0x00007531060b7816 */ /* 0x000fe40000000007 */
        /* <DEDUP_REMOVED lines=45> */
[----:B---3--:R-:W-:Y:S02]  /*27e60*/  IADD3 R3, R24, R13, R0 ;  /* 0x0000000d18037210 */ /* 0x008fe40007ffe000 */
        /* <DEDUP_REMOVED lines=30> */
.L_x_5555:
[----:B--2---:R2:W-:Y:S01]  /*28050*/  SYNCS.ARRIVE.TRANS64.A1T0 RZ, [R2+URZ+0x2a850], RZ ;  /* 0x02a850ff02ff79a7 */ /* 0x0045e2000810003f */
[----:B------:R-:W-:Y:S06]  /*28060*/  BAR.SYNC.DEFER_BLOCKING 0x2, 0x80 ;  /* 0x0082000000007b1d */ /* 0x000fec0000010000 */
[----:B------:R-:W-:Y:S05]  /*28070*/  @!P0 BRA `(.L_x_5556) ;  /* 0x0000000000048947 */ /* 0x000fea0003800000 */
[----:B------:R-:W-:Y:S01]  /*28080*/  BPT.TRAP 0x1 ;  /* 0x000000040000795c */ /* 0x000fe20000300000 */
.L_x_5556:
[----:B--2---:R-:W-:Y:S02]  /*28090*/  VIADD R2, R2, 0x2a880 ;  /* 0x0002a88002027836 */ /* 0x004fe40000000000 */
[----:B------:R-:W-:Y:S02]  /*280a0*/  IMAD.MOV.U32 R5, RZ, RZ, R25 ;  /* 0x000000ffff057224 */ /* 0x000fe400078e0019 */
[----:B------:R-:W-:Y:S01]  /*280b0*/  IMAD.MOV.U32 R7, RZ, RZ, R28 ;  /* 0x000000ffff077224 */ /* 0x000fe200078e001c */
[----:B------:R-:W-:-:S04]  /*280c0*/  PRMT R2, R37, 0x654, R2 ;  /* 0x0000065425027816 */ /* 0x000fc80000000002 */
[----:B------:R2:W-:Y:S01]  /*280d0*/  SYNCS.ARRIVE.TRANS64.RED.A1T0 RZ, [R2+URZ], RZ ;  /* 0x000000ff02ff79a7 */ /* 0x0005e2000810043f */
[----:B------:R-:W-:Y:S05]  /*280e0*/  @P1 BRA `(.L_x_5557) ;  /* 0xffffffe800a81947 */ /* 0x000fea000383ffff */
.L_x_5537:
[----:B-1----:R-:W2:Y:S01]  /*280f0*/  S2R R0, SR_TID.X ;  /* 0x0000000000007919 */ /* 0x002ea20000002100 */
[----:B------:R-:W-:Y:S01]  /*28100*/  BSSY B0, `(.L_x_5558) ;  /* 0x0000012000007945 */ /* 0x000fe20003800000 */
[----:B--2---:R-:W-:Y:S01]  /*28110*/  LOP3.LUT R2, R0, 0x7f, RZ, 0xc0, !PT ;  /* 0x0000007f00027812 */ /* 0x004fe200078ec0ff */
[----:B------:R-:W-:-:S03]  /*28120*/  IMAD.U32 R0, RZ, RZ, UR37 ;  /* 0x00000025ff007e24 */ /* 0x000fc6000f8e00ff */
[----:B------:R-:W-:Y:S02]  /*28130*/  ISETP.NE.AND P1, PT, R2, RZ, PT ;  /* 0x000000ff0200720c */ /* 0x000fe40003f25270 */
[----:B------:R-:W-:-:S11]  /*28140*/  ISETP.NE.AND P0, PT, R0, 0x3, PT ;  /* 0x000000030000780c */ /* 0x000fd60003f05270 */
[----:B------:R-:W-:Y:S05]  /*28150*/  @P1 BRA `(.L_x_5559) ;  /* 0x0000000000301947 */ /* 0x000fea0003800000 */
[----:B0-----:R-:W0:Y:S01]  /*28160*/  S2R R3, SR_LANEID ;  /* 0x0000000000037919 */ /* 0x001e220000000000 */
[----:B------:R-:W-:Y:S02]  /*28170*/  VOTEU.ANY UR4, UPT, PT ;  /* 0x0000000000047886 */ /* 0x000fe400038e0100 */
[----:B------:R-:W0:Y:S08]  /*28180*/  FLO.U32 R0, UR4 ;  /* 0x0000000400007d00 */ /* 0x000e3000080e0000 */
[----:B------:R-:W1:Y:S01]  /*28190*/  POPC R5, UR4 ;  /* 0x0000000400057d09 */ /* 0x000e620008000000 */
[----:B0-----:R-:W-:-:S02]  /*281a0*/  ISETP.EQ.U32.AND P1, PT, R0, R3, PT ;  /* 0x000000030000720c */ /* 0x001fc40003f22070 */
[----:B------:R-:W1:Y:S11]  /*281b0*/  LDC.64 R2, c[0x0][0xc60] ;  /* 0x00031800ff027b82 */ /* 0x000e760000000a00 */
[----:B-1----:R-:W2:Y:S01]  /*281c0*/  @P1 ATOMG.E.ADD.STRONG.GPU PT, R3, desc[UR42][R2.64], R5 ;  /* 0x00000005020319a8 */ /* 0x002ea200081ee1ea */
[----:B------:R-:W0:Y:S02]  /*281d0*/  S2R R4, SR_LTMASK ;  /* 0x0000000000047919 */ /* 0x000e240000003900 */
[----:B0-----:R-:W-:-:S04]  /*281e0*/  LOP3.LUT R4, R4, UR4, RZ, 0xc0, !PT ;  /* 0x0000000404047c12 */ /* 0x001fc8000f8ec0ff */
[----:B------:R-:W0:Y:S01]  /*281f0*/  POPC R7, R4 ;  /* 0x0000000400077309 */ /* 0x000e220000000000 */
[----:B--2---:R-:W0:Y:S02]  /*28200*/  SHFL.IDX PT, R0, R3, R0, 0x1f ;  /* 0x00001f0003007589 */ /* 0x004e2400000e0000 */
[----:B0-----:R-:W-:-:S07]  /*28210*/  IADD3 R16, R0, UR38, R7 ;  /* 0x0000002600107c10 */ /* 0x001fce000fffe007 */
.L_x_5559:
[----:B------:R-:W-:Y:S05]  /*28220*/  BSYNC B0 ;  /* 0x0000000000007941 */ /* 0x000fea0003800000 */
.L_x_5558:
[----:B------:R-:W-:Y:S05]  /*28230*/  @!P0 BRA `(.L_x_5560) ;  /* 0x0000000000048947 */ /* 0x000fea0003800000 */
[----:B------:R-:W-:Y:S01]  /*28240*/  BPT.TRAP 0x1 ;  /* 0x000000040000795c */ /* 0x000fe20000300000 */
.L_x_5560:
[----:B0-----:R-:W-:Y:S01]  /*28250*/  LOP3.LUT R3, R28, 0x1, RZ, 0x3c, !PT ;  /* 0x000000011c037812 */ /* 0x001fe200078e3cff */
[----:B------:R-:W-:Y:S01]  /*28260*/  IMAD R2, R25, 0x8, R23 ;  /* 0x0000000819027824 */ /* 0x000fe200078e0217 */
[----:B------:R-:W-:Y:S02]  /*28270*/  BSSY B0, `(.L_x_5561) ;  /* 0x0000004000007945 */ /* 0x000fe40003800000 */
[----:B------:R-:W-:-:S04]  /*28280*/  SHF.L.U32 R3, R3, 0x1f, RZ ;  /* 0x0000001f03037819 */ /* 0x000fc800000006ff */
[----:B------:R-:W0:Y:S02]  /*28290*/  SYNCS.PHASECHK.TRANS64.TRYWAIT P1, [R2+URZ+0x2a870], R3 ;  /* 0x02a87003020075a7 */ /* 0x000e24000802017f */
[----:B0-----:R-:W-:Y:S05]  /*282a0*/  @!P1 BRA `(.L_x_5562) ;  /* 0x0000006000a49947 */ /* 0x001fea0003800000 */
.L_x_5762:
[----:B------:R-:W-:Y:S05]  /*282b0*/  BSYNC B0 ;  /* 0x0000000000007941 */ /* 0x000fea0003800000 */
.L_x_5561:
[----:B------:R-:W-:-:S05]  /*282c0*/  IMAD.U32 R0, RZ, RZ, UR39 ;  /* 0x00000027ff007e24 */ /* 0x000fca000f8e00ff */
[----:B------:R-:W-:-:S13]  /*282d0*/  ISETP.NE.AND P1, PT, R0, 0x3, PT ;  /* 0x000000030000780c */ /* 0x000fda0003f25270 */
[----:B------:R-:W-:Y:S05]  /*282e0*/  @!P1 BRA `(.L_x_5563) ;  /* 0x0000000000049947 */ /* 0x000fea0003800000 */
[----:B------:R-:W-:Y:S01]  /*282f0*/  BPT.TRAP 0x1 ;  /* 0x000000040000795c */ /* 0x000fe20000300000 */
.L_x_5563:
[----:B0-----:R-:W-:-:S04]  /*28300*/  SHF.L.U32 R3, R28, 0x1f, RZ ;  /* 0x0000001f1c037819 */ /* 0x001fc800000006ff */
[----:B------:R-:W0:Y:S02]  /*28310*/  SYNCS.PHASECHK.TRANS64.TRYWAIT P1, [R2+URZ+0x2a860], R3 ;  /* 0x02a86003020075a7 */ /* 0x000e24000802017f */
[----:B0-----:R-:W-:Y:S05]  /*28320*/  @!P1 BRA `(.L_x_5564) ;  /* 0x0000006000989947 */ /* 0x001fea0003800000 */
.L_x_5763:
[----:B------:R-:W2:Y:S04]  /*28330*/  LDL R13, [R1+0xc] ;  /* 0x00000c00010d7983 */ /* 0x000ea80000100800 */
[----:B------:R-:W3:Y:S01]  /*28340*/  LDL R14, [R1+0x8] ;  /* 0x00000800010e7983 */ /* 0x000ee20000100800 */
[----:B0-----:R-:W-:Y:S01]  /*28350*/  IMAD R3, R25, 0x6000, RZ ;  /* 0x0000600019037824 */ /* 0x001fe200078e02ff */
[----:B------:R-:W-:Y:S05]  /*28360*/  WARPSYNC.ALL ;  /* 0x0000000000007948 */ /* 0x000fea0003800000 */
[----:B------:R-:W-:Y:S01]  /*28370*/  LOP3.LUT R0, R3, R22, RZ, 0xfc, !PT ;  /* 0x0000001603007212 */ /* 0x000fe200078efcff */
[----:B------:R-:W4:Y:S04]  /*28380*/  LDL R15, [R1+0x4] ;  /* 0x00000400010f7983 */ /* 0x000f280000100800 */
[----:B------:R-:W-:-:S05]  /*28390*/  IMAD.IADD R12, R23, 0x1, R0 ;  /* 0x00000001170c7824 */ /* 0x000fca00078e0200 */
[----:B------:R-:W0:Y:S02]  /*283a0*/  LDSM.16.MT88.4 R4, [R12+0xc400] ;  /* 0x00c400000c04783b */ /* 0x000e240000004200 */
[C-C-:B0-----:R-:W-:Y:S02]  /*283b0*/  PRMT R8, R4.reuse, 0x6420, R5.reuse ;  /* 0x0000642004087816 */ /* 0x141fe40000000005 */
[----:B------:R-:W-:Y:S01]  /*283c0*/  PRMT R9, R4, 0x7531, R5 ;  /* 0x0000753104097816 */ /* 0x000fe20000000005 */
[----:B------:R-:W-:Y:S01]  /*283d0*/  VIADD R4, R3, 0x2000 ;  /* 0x0000200003047836 */ /* 0x000fe20000000000 */
[C-C-:B------:R-:W-:Y:S02]  /*283e0*/  PRMT R10, R6.reuse, 0x6420, R7.reuse ;  /* 0x00006420060a7816 */ /* 0x140fe40000000007 */
[----:B------:R-:W-:Y:S02]  /*283f0*/  PRMT R11, R6, 0x7531, R7 ;  /* 0x00007531060b7816 */ /* 0x000fe40000000007 */
[----:B------:R-:W-:-:S05]  /*28400*/  LOP3.LUT R4, R4, R22, RZ, 0xfc, !PT ;  /* 0x0000001604047212 */ /* 0x000fca00078efcff */
[----:B------:R-:W-:Y:S01]  /*28410*/  IMAD.IADD R4, R23, 0x1, R4 ;  /* 0x0000000117047824 */ /* 0x000fe200078e0204 */
[----:B--2---:R-:W-:-:S05]  /*28420*/  IADD3 R0, R24, R3, R13 ;  /* 0x0000000318007210 */ /* 0x004fca0007ffe00d */
        /* <DEDUP_REMOVED lines=18> */
[----:B------:R-:W0:Y:S01]  /*28550*/  LDSM.16.MT88.4 R4, [R12+0xc400] ;  /* 0x00c400000c04783b */ /* 0x000e220000004200 */
[----:B------:R-:W-:Y:S02]  /*28560*/  LOP3.LUT R13, R22, 0x2800, RZ, 0xfc, !PT ;  /* 0x00002800160d7812 */ /* 0x000fe400078efcff */
[----:B---3--:R-:W-:Y:S02]  /*28570*/  IADD3 R0, R24, R14, R3 ;  /* 0x0000000e18007210 */ /* 0x008fe40007ffe003 */
[----:B------:R-:W2:Y:S01]  /*28580*/  LDL R14, [R1+0x14] ;  /* 0x00001400010e7983 */ /* 0x000ea20000100800 */
[----:B0-----:R-:W-:-:S02]  /*28590*/  PRMT R8, R4, 0x6420, R5 ;  /* 0x0000642004087816 */ /* 0x001fc40000000005 */
[----:B------:R-:W-:Y:S02]  /*285a0*/  PRMT R9, R4, 0x7531, R5 ;  /* 0x0000753104097816 */ /* 0x000fe40000000005 */
[C-C-:B------:R-:W-:Y:S02]  /*285b0*/  PRMT R10, R6.reuse, 0x6420, R7.reuse ;  /* 0x00006420060a7816 */ /* 0x140fe40000000007 */
        /* <DEDUP_REMOVED lines=21> */
[----:B----4-:R-:W-:Y:S02]  /*28710*/  IADD3 R0, R24, R15, R3 ;  /* 0x0000000f18007210 */ /* 0x010fe40007ffe003 */
[C-C-:B0-----:R-:W-:Y:S02]  /*28720*/  PRMT R8, R4.reuse, 0x6420, R5.reuse ;  /* 0x0000642004087816 */ /* 0x141fe40000000005 */
[----:B------:R-:W-:-:S02]  /*28730*/  PRMT R9, R4, 0x7531, R5 ;  /* 0x0000753104097816 */ /* 0x000fc40000000005 */
        /* <DEDUP_REMOVED lines=53> */
.L_x_5565:
[----:B-1----:R1:W-:Y:S01]  /*28a90*/  SYNCS.ARRIVE.TRANS64.A1T0 RZ, [R2+URZ+0x2a850], RZ ;  /* 0x02a850ff02ff79a7 */ /* 0x0023e2000810003f */
[----:B------:R-:W-:Y:S06]  /*28aa0*/  BAR.SYNC.DEFER_BLOCKING 0x2, 0x80 ;  /* 0x0082000000007b1d */ /* 0x000fec0000010000 */
[----:B------:R-:W-:Y:S05]  /*28ab0*/  @!P0 BRA `(.L_x_5566) ;  /* 0x0000000000048947 */ /* 0x000fea0003800000 */
[----:B------:R-:W-:Y:S01]  /*28ac0*/  BPT.TRAP 0x1 ;  /* 0x000000040000795c */ /* 0x000fe20000300000 */
.L_x_5566:
        /* <DEDUP_REMOVED lines=8> */
.L_x_5507:
[----:B------:R-:W2:Y:S02]  /*28b50*/  LDL R0, [R1] ;  /* 0x0000000001007983 */ /* 0x000ea40000100800 */
[----:B--2---:R-:W-:-:S13]  /*28b60*/  LOP3.LUT P0, RZ, R0, 0x20, RZ, 0xc0, !PT ;  /* 0x0000002000ff7812 */ /* 0x004fda000780c0ff */
[----:B------:R-:W-:Y:S05]  /*28b70*/  @!P0 BRA `(.L_x_5567) ;  /* 0x0000000000248947 */ /* 0x000fea0003800000 */
[----:B------:R-:W-:Y:S05]  /*28b80*/  WARPSYNC.ALL ;  /* 0x0000000000007948 */ /* 0x000fea0003800000 */
[----:B------:R-:W2:Y:S08]  /*28b90*/  S2UR UR4, SR_CgaCtaId ;  /* 0x00000000000479c3 */ /* 0x000eb00000008800 */
[----:B------:R-:W-:Y:S01]  /*28ba0*/  BAR.SYNC.DEFER_BLOCKING 0x5, 0x180 ;  /* 0x0146000000007b1d */ /* 0x000fe20000010000 */
[----:B------:R-:W-:Y:S01]  /*28bb0*/  MOV R0, 0x400 ;  /* 0x0000040000007802 */ /* 0x000fe20000000f00 */
[----:B--2---:R-:W-:-:S05]  /*28bc0*/  IMAD.U32 R37, RZ, RZ, UR4 ;  /* 0x00000004ff257e24 */ /* 0x004fca000f8e00ff */
[----:B------:R-:W-:-:S05]  /*28bd0*/  LEA R23, R37, R0, 0x18 ;  /* 0x0000000025177211 */ /* 0x000fca00078ec0ff */
[----:B------:R3:W4:Y:S01]  /*28be0*/  LDS.128 R16, [R23+0x2a8d0] ;  /* 0x02a8d00017107984 */ /* 0x0007220000000c00 */
[----:B------:R-:W-:Y:S06]  /*28bf0*/  BAR.ARV 0x4, 0x180 ;  /* 0x0106000000007b1d */ /* 0x000fec0000002000 */
[----:B------:R-:W-:Y:S05]  /*28c00*/  BRA `(.L_x_5568) ;  /* 0x0000000800cc7947 */ /* 0x000fea0003800000 */
.L_x_5567:
[----:B------:R-:W2:Y:S01]  /*28c10*/  S2R R0, SR_TID.X ;  /* 0x0000000000007919 */ /* 0x000ea20000002100 */
[----:B------:R-:W-:Y:S01]  /*28c20*/  UMOV UR4, 0xffffffff ;  /* 0xffffffff00047882 */ /* 0x000fe20000000000 */
[----:B--2---:R-:W-:-:S04]  /*28c30*/  LOP3.LUT R4, R0, 0x1f, RZ, 0xc0, !PT ;  /* 0x0000001f00047812 */ /* 0x004fc800078ec0ff */
[----:B------:R-:W-:Y:S01]  /*28c40*/  ISETP.NE.AND P0, PT, R4, 0x1f, PT ;  /* 0x0000001f0400780c */ /* 0x000fe20003f05270 */
[----:B------:R-:W-:-:S12]  /*28c50*/  BRA.DIV UR4, `(.L_x_5569) ;  /* 0x0000005a04607947 */ /* 0x000fd8000b800000 */
[----:B------:R-:W-:Y:S01]  /*28c60*/  IMAD.IADD R5, R19, 0x1, R4 ;  /* 0x0000000113057824 */ /* 0x000fe200078e0204 */
[----:B------:R-:W-:-:S04]  /*28c70*/  ULDC UR4, c[0x0][0xc3c] ;  /* 0x00030f0000047ab9 */ /* 0x000fc80000000800 */
[----:B------:R-:W-:-:S13]  /*28c80*/  ISETP.GE.OR P1, PT, R5, UR4, !P0 ;  /* 0x0000000405007c0c */ /* 0x000fda000c726670 */
[----:B-1----:R-:W1:Y:S02]  /*28c90*/  @!P1 LDC.64 R2, c[0x0][0xc80] ;  /* 0x00032000ff029b82 */ /* 0x002e640000000a00 */
[----:B-1----:R-:W-:-:S06]  /*28ca0*/  @!P1 IMAD.WIDE R2, R5, 0x4, R2 ;  /* 0x0000000405029825 */ /* 0x002fcc00078e0202 */
[----:B------:R1:W2:Y:S01]  /*28cb0*/  @!P1 LDG.E R3, desc[UR42][R2.64] ;  /* 0x0000002a02039981 */ /* 0x0002a2000c1e1900 */
[C---:B------:R-:W-:Y:S02]  /*28cc0*/  ISETP.GE.U32.AND P2, PT, R4.reuse, 0x2, PT ;  /* 0x000000020400780c */ /* 0x040fe40003f46070 */
[C---:B------:R-:W-:Y:S01]  /*28cd0*/  ISETP.GE.U32.AND P3, PT, R4.reuse, 0x4, PT ;  /* 0x000000040400780c */ /* 0x040fe20003f66070 */
[----:B------:R-:W-:Y:S01]  /*28ce0*/  SHFL.IDX PT, R0, R16, RZ, 0x1f ;  /* 0x00001fff10007589 */ /* 0x000fe200000e0000 */
[C---:B------:R-:W-:Y:S02]  /*28cf0*/  ISETP.GE.U32.AND P4, PT, R4.reuse, 0x8, PT ;  /* 0x000000080400780c */ /* 0x040fe40003f86070 */
[C---:B------:R-:W-:Y:S01]  /*28d00*/  ISETP.GE.U32.AND P5, PT, R4.reuse, 0x10, PT ;  /* 0x000000100400780c */ /* 0x040fe20003fa6070 */
[----:B------:R-:W-:Y:S01]  /*28d10*/  SHFL.IDX PT, R16, R16, 0x1, 0x1f ;  /* 0x00201f0010107f89 */ /* 0x000fe200000e0000 */
[----:B-1----:R-:W-:Y:S02]  /*28d20*/  IMAD.MOV.U32 R2, RZ, RZ, RZ ;  /* 0x000000ffff027224 */ /* 0x002fe400078e00ff */
[----:B--2---:R-:W-:Y:S01]  /*28d30*/  @!P1 IMAD.MOV.U32 R2, RZ, RZ, R3 ;  /* 0x000000ffff029224 */ /* 0x004fe200078e0003 */
[----:B------:R-:W-:-:S04]  /*28d40*/  ISETP.NE.AND P1, PT, R4, RZ, PT ;  /* 0x000000ff0400720c */ /* 0x000fc80003f25270 */
        /* <DEDUP_REMOVED lines=15> */
[----:B------:R1:W2:Y:S02]  /*28e40*/  SHFL.IDX PT, R14, R3, 0x1f, 0x1f ;  /* 0x03e01f00030e7f89 */ /* 0x0002a400000e0000 */
.L_x_5773:
[----:B------:R-:W-:Y:S02]  /*28e50*/  ULDC UR4, c[0x0][0xc38] ;  /* 0x00030e0000047ab9 */ /* 0x000fe40000000800 */
[----:B------:R-:W-:-:S04]  /*28e60*/  IMAD.U32 R4, RZ, RZ, UR4 ;  /* 0x00000004ff047e24 */ /* 0x000fc8000f8e00ff */
[----:B--2---:R-:W-:-:S04]  /*28e70*/  IMAD R5, R14, R4, RZ ;  /* 0x000000040e057224 */ /* 0x004fc800078e02ff */
[----:B------:R-:W-:-:S05]  /*28e80*/  IMAD.IADD R16, R16, 0x1, R5 ;  /* 0x0000000110107824 */ /* 0x000fca00078e0205 */
[----:B------:R-:W-:-:S13]  /*28e90*/  ISETP.GT.AND P6, PT, R16, R0, PT ;  /* 0x000000001000720c */ /* 0x000fda0003fc4270 */
[----:B------:R-:W-:Y:S05]  /*28ea0*/  @P6 BRA `(.L_x_5570) ;  /* 0x00000000009c6947 */ /* 0x000fea0003800000 */
.L_x_5575:
[----:B------:R-:W2:Y:S01]  /*28eb0*/  LDC R2, c[0x0][0xc3c] ;  /* 0x00030f00ff027b82 */ /* 0x000ea20000000800 */
[----:B------:R-:W-:-:S05]  /*28ec0*/  VIADD R19, R19, 0x1f ;  /* 0x0000001f13137836 */ /* 0x000fca0000000000 */
[----:B--2---:R-:W-:-:S13]  /*28ed0*/  ISETP.GE.AND P6, PT, R19, R2, PT ;  /* 0x000000021300720c */ /* 0x004fda0003fc6270 */
[----:B------:R-:W-:Y:S05]  /*28ee0*/  @P6 BRA `(.L_x_5571) ;  /* 0x0000000400d06947 */ /* 0x000fea0003800000 */
[----:B-1----:R-:W1:Y:S01]  /*28ef0*/  S2R R3, SR_TID.X ;  /* 0x0000000000037919 */ /* 0x002e620000002100 */
[----:B------:R-:W-:Y:S01]  /*28f00*/  BSSY B0, `(.L_x_5572) ;  /* 0x0000009000007945 */ /* 0x000fe20003800000 */
[----:B-1----:R-:W-:-:S05]  /*28f10*/  LOP3.LUT R3, R3, 0x1f, RZ, 0xc0, !PT ;  /* 0x0000001f03037812 */ /* 0x002fca00078ec0ff */
[----:B------:R-:W-:-:S05]  /*28f20*/  IMAD.IADD R5, R19, 0x1, R3 ;  /* 0x0000000113057824 */ /* 0x000fca00078e0203 */
[----:B------:R-:W-:Y:S01]  /*28f30*/  ISETP.GE.OR P6, PT, R5, R2, !P0 ;  /* 0x000000020500720c */ /* 0x000fe200047c6670 */
[----:B------:R-:W-:-:S12]  /*28f40*/  IMAD.MOV.U32 R2, RZ, RZ, RZ ;  /* 0x000000ffff027224 */ /* 0x000fd800078e00ff */
[----:B------:R-:W-:Y:S05]  /*28f50*/  @P6 BRA `(.L_x_5573) ;  /* 0x00000000000c6947 */ /* 0x000fea0003800000 */
[----:B------:R-:W1:Y:S02]  /*28f60*/  LDC.64 R2, c[0x0][0xc80] ;  /* 0x00032000ff027b82 */ /* 0x000e640000000a00 */
[----:B-1----:R-:W-:-:S06]  /*28f70*/  IMAD.WIDE R2, R5, 0x4, R2 ;  /* 0x0000000405027825 */ /* 0x002fcc00078e0202 */
[----:B------:R1:W5:Y:S02]  /*28f80*/  LDG.E R2, desc[UR42][R2.64] ;  /* 0x0000002a02027981 */ /* 0x000364000c1e1900 */
.L_x_5573:
[----:B------:R-:W-:Y:S05]  /*28f90*/  BSYNC B0 ;  /* 0x0000000000007941 */ /* 0x000fea0003800000 */
.L_x_5572:
[----:B------:R-:W-:-:S03]  /*28fa0*/  UMOV UR4, 0xffffffff ;  /* 0xffffffff00047882 */ /* 0x000fc60000000000 */
[----:B------:R-:W-:Y:S05]  /*28fb0*/  BRA.DIV UR4, `(.L_x_5574) ;  /* 0x0000005a04ac7947 */ /* 0x000fea000b800000 */
[----:B-----5:R-:W1:Y:S02]  /*28fc0*/  SHFL.UP PT, R14, R2, 0x1, RZ ;  /* 0x04200000020e7989 */ /* 0x020e6400000e00ff */
        /* <DEDUP_REMOVED lines=15> */
.L_x_5781:
[----:B------:R-:W-:Y:S02]  /*290c0*/  ULDC UR4, c[0x0][0xc38] ;  /* 0x00030e0000047ab9 */ /* 0x000fe40000000800 */
[----:B------:R-:W-:-:S04]  /*290d0*/  IMAD.U32 R4, RZ, RZ, UR4 ;  /* 0x00000004ff047e24 */ /* 0x000fc8000f8e00ff */
[----:B--2---:R-:W-:-:S04]  /*290e0*/  IMAD R5, R14, R4, RZ ;  /* 0x000000040e057224 */ /* 0x004fc800078e02ff */
[----:B------:R-:W-:-:S05]  /*290f0*/  IMAD.IADD R16, R5, 0x1, R16 ;  /* 0x0000000105107824 */ /* 0x000fca00078e0210 */
[----:B------:R-:W-:-:S13]  /*29100*/  ISETP.GT.AND P6, PT, R16, R0, PT ;  /* 0x000000001000720c */ /* 0x000fda0003fc4270 */
[----:B------:R-:W-:Y:S05]  /*29110*/  @!P6 BRA `(.L_x_5575) ;  /* 0xfffffffc0064e947 */ /* 0x000fea000383ffff */
.L_x_5570:
[----:B------:R-:W-:Y:S01]  /*29120*/  IMAD.IADD R16, R16, 0x1, -R5 ;  /* 0x0000000110107824 */ /* 0x000fe200078e0a05 */
[----:B------:R-:W-:-:S03]  /*29130*/  UMOV UR4, 0xffffffff ;  /* 0xffffffff00047882 */ /* 0x000fc60000000000 */
[----:B------:R-:W-:-:S05]  /*29140*/  IMAD R5, R3, R4, R16 ;  /* 0x0000000403057224 */ /* 0x000fca00078e0210 */
[----:B------:R-:W-:Y:S01]  /*29150*/  ISETP.GT.AND P6, PT, R5, R0, PT ;  /* 0x000000000500720c */ /* 0x000fe20003fc4270 */
[----:B------:R-:W-:-:S12]  /*29160*/  BRA.DIV UR4, `(.L_x_5576) ;  /* 0x0000005e04007947 */ /* 0x000fd8000b800000 */
[----:B------:R-:W-:-:S04]  /*29170*/  VOTE.ANY R5, PT, !P6 ;  /* 0x0000000000057806 */ /* 0x000fc800070e0100 */
[----:B------:R-:W2:Y:S02]  /*29180*/  POPC R6, R5 ;  /* 0x0000000500067309 */ /* 0x000ea40000000000 */
[----:B--2---:R2:W3:Y:S02]  /*29190*/  SHFL.IDX PT, R17, R2, R6, 0x1f ;  /* 0x00001f0602117589 */ /* 0x0044e400000e0000 */
.L_x_5785:
[----:B------:R-:W-:Y:S01]  /*291a0*/  ISETP.NE.AND P0, PT, R5, RZ, PT ;  /* 0x000000ff0500720c */ /* 0x000fe20003f05270 */
[----:B------:R-:W-:-:S12]  /*291b0*/  IMAD.MOV.U32 R5, RZ, RZ, RZ ;  /* 0x000000ffff057224 */ /* 0x000fd800078e00ff */
[----:B------:R-:W-:Y:S05]  /*291c0*/  @!P0 BRA `(.L_x_5577) ;  /* 0x0000000000108947 */ /* 0x000fea0003800000 */
[----:B------:R-:W-:Y:S01]  /*291d0*/  UMOV UR4, 0xffffffff ;  /* 0xffffffff00047882 */ /* 0x000fe20000000000 */
[----:B------:R-:W-:Y:S02]  /*291e0*/  VIADD R12, R6, 0xffffffff ;  /* 0xffffffff060c7836 */ /* 0x000fe40000000000 */
[----:B------:R-:W-:Y:S05]  /*291f0*/  BRA.DIV UR4, `(.L_x_5578) ;  /* 0x0000005e04247947 */ /* 0x000fea000b800000 */
[----:B------:R4:W0:Y:S02]  /*29200*/  SHFL.IDX PT, R5, R3, R12, 0x1f ;  /* 0x00001f0c03057589 */ /* 0x00082400000e0000 */
.L_x_5577:
[----:B-12-4-:R-:W1:Y:S01]  /*29210*/  LDC.64 R2, c[0x0][0xc90] ;  /* 0x00032400ff027b82 */ /* 0x016e620000000a00 */
[----:B------:R-:W-:-:S04]  /*29220*/  IMAD.IADD R19, R6, 0x1, R19 ;  /* 0x0000000106137824 */ /* 0x000fc800078e0213 */
[----:B-1----:R-:W-:-:S05]  /*29230*/  IMAD.WIDE R2, R19, 0x4, R2 ;  /* 0x0000000413027825 */ /* 0x002fca00078e0202 */
[----:B------:R-:W3:Y:S01]  /*29240*/  LDG.E R7, desc[UR42][R2.64] ;  /* 0x0000002a02077981 */ /* 0x000ee2000c1e1900 */
[----:B0-----:R-:W-:-:S04]  /*29250*/  IMAD R16, R5, R4, R16 ;  /* 0x0000000405107224 */ /* 0x001fc800078e0210 */
[----:B------:R-:W-:Y:S02]  /*29260*/  IMAD.IADD R0, R0, 0x1, -R16 ;  /* 0x0000000100007824 */ /* 0x000fe400078e0a10 */
[----:B---3--:R-:W-:-:S05]  /*29270*/  IMAD R6, R17, R7, RZ ;  /* 0x0000000711067224 */ /* 0x008fca00078e02ff */
        /* <DEDUP_REMOVED lines=59> */
.L_x_5571:
[----:B------:R-:W-:Y:S01]  /*29630*/  UMOV UR4, URZ ;  /* 0x0000003f00047c82 */ /* 0x000fe20008000000 */
[----:B------:R-:W-:Y:S01]  /*29640*/  UMOV UR5, URZ ;  /* 0x0000003f00057c82 */ /* 0x000fe20008000000 */
[----:B------:R-:W-:Y:S01]  /*29650*/  ULDC UR6, c[0x0][0xc3c] ;  /* 0x00030f0000067ab9 */ /* 0x000fe20000000800 */
[----:B------:R-:W-:Y:S02]  /*29660*/  IMAD.MOV.U32 R16, RZ, RZ, R0 ;  /* 0x000000ffff107224 */ /* 0x000fe400078e0000 */
[----:B------:R-:W-:Y:S02]  /*29670*/  IMAD.U32 R17, RZ, RZ, UR4 ;  /* 0x00000004ff117e24 */ /* 0x000fe4000f8e00ff */
[----:B------:R-:W-:Y:S02]  /*29680*/  IMAD.U32 R18, RZ, RZ, UR5 ;  /* 0x00000005ff127e24 */ /* 0x000fe4000f8e00ff */
[----:B------:R-:W-:-:S07]  /*29690*/  IMAD.U32 R19, RZ, RZ, UR6 ;  /* 0x00000006ff137e24 */ /* 0x000fce000f8e00ff */
.L_x_5579:
[----:B------:R-:W2:Y:S01]  /*296a0*/  S2R R0, SR_TID.X ;  /* 0x0000000000007919 */ /* 0x000ea20000002100 */
[----:B------:R-:W-:Y:S05]  /*296b0*/  WARPSYNC.ALL ;  /* 0x0000000000007948 */ /* 0x000fea0003800000 */
[----:B------:R-:W-:Y:S01]  /*296c0*/  BAR.SYNC.DEFER_BLOCKING 0x4, 0x180 ;  /* 0x0106000000007b1d */ /* 0x000fe20000010000 */
[----:B--2---:R-:W-:-:S04]  /*296d0*/  LOP3.LUT R0, R0, 0x1f, RZ, 0xc0, !PT ;  /* 0x0000001f00007812 */ /* 0x004fc800078ec0ff */
[----:B------:R-:W-:-:S13]  /*296e0*/  ISETP.NE.AND P0, PT, R0, RZ, PT ;  /* 0x000000ff0000720c */ /* 0x000fda0003f05270 */
[----:B------:R-:W2:Y:S01]  /*296f0*/  @!P0 S2R R37, SR_CgaCtaId ;  /* 0x0000000000258919 */ /* 0x000ea20000008800 */
[----:B------:R-:W-:-:S04]  /*29700*/  @!P0 MOV R0, 0x400 ;  /* 0x0000040000008802 */ /* 0x000fc80000000f00 */
[----:B--2---:R-:W-:-:S05]  /*29710*/  @!P0 LEA R23, R37, R0, 0x18 ;  /* 0x0000000025178211 */ /* 0x004fca00078ec0ff */
[----:B------:R2:W-:Y:S01]  /*29720*/  @!P0 STS.128 [R23+0x2a8d0], R16 ;  /* 0x02a8d01017008388 */ /* 0x0005e20000000c00 */
[----:B------:R-:W-:Y:S06]  /*29730*/  BAR.ARV 0x5, 0x180 ;  /* 0x0146000000007b1d */ /* 0x000fec0000002000 */
.L_x_5568:
[----:B------:R-:W-:Y:S02]  /*29740*/  ULDC UR4, c[0x0][0xc3c] ;  /* 0x00030f0000047ab9 */ /* 0x000fe40000000800 */
[----:B----4-:R-:W-:-:S13]  /*29750*/  ISETP.GE.AND P0, PT, R19, UR4, PT ;  /* 0x0000000413007c0c */ /* 0x010fda000bf06270 */
[----:B------:R-:W-:Y:S05]  /*29760*/  @!P0 BRA `(.L_x_5580) ;  /* 0xffffff90002c8947 */ /* 0x000fea000383ffff */
[----:B------:R-:W-:Y:S05]  /*29770*/  BSYNC B7 ;  /* 0x0000000000077941 */ /* 0x000fea0003800000 */
.L_x_5446:
[----:B--2---:R-:W2:Y:S01]  /*29780*/  LDL.LU R0, [R1+0x30] ;  /* 0x0000300001007983 */ /* 0x004ea20000300800 */
[----:B------:R-:W-:Y:S01]  /*29790*/  BSSY B0, `(.L_x_5581) ;  /* 0x000000b000007945 */ /* 0x000fe20003800000 */
[----:B------:R-:W4:Y:S01]  /*297a0*/  S2R R5, SR_CgaCtaId ;  /* 0x0000000000057919 */ /* 0x000f220000008800 */
[----:B--2---:R-:W-:-:S05]  /*297b0*/  VIADD R0, R0, 0x1 ;  /* 0x0000000100007836 */ /* 0x004fca0000000000 */
[----:B01----:R-:W-:-:S04]  /*297c0*/  LEA.HI R2, R0, R0, RZ, 0x1 ;  /* 0x0000000000027211 */ /* 0x003fc800078f08ff */
[----:B------:R-:W-:Y:S02]  /*297d0*/  LOP3.LUT R3, R2, 0xfffffffe, RZ, 0xc0, !PT ;  /* 0xfffffffe02037812 */ /* 0x000fe400078ec0ff */
[----:B------:R-:W-:-:S03]  /*297e0*/  MOV R2, 0x400 ;  /* 0x0000040000027802 */ /* 0x000fc60000000f00 */
[----:B------:R-:W-:Y:S01]  /*297f0*/  IMAD.IADD R0, R0, 0x1, -R3 ;  /* 0x0000000100007824 */ /* 0x000fe200078e0a03 */
[----:B----4-:R-:W-:-:S04]  /*29800*/  LEA R4, R5, R2, 0x18 ;  /* 0x0000000205047211 */ /* 0x010fc800078ec0ff */
[----:B------:R-:W-:-:S04]  /*29810*/  SHF.L.U32 R0, R0, 0x1f, RZ ;  /* 0x0000001f00007819 */ /* 0x000fc800000006ff */
[----:B------:R-:W0:Y:S02]  /*29820*/  SYNCS.PHASECHK.TRANS64.TRYWAIT P0, [R4+URZ+0x2a820], R0 ;  /* 0x02a82000040075a7 */ /* 0x000e24000800017f */
[----:B0-----:R-:W-:Y:S05]  /*29830*/  @!P0 BRA `(.L_x_5582) ;  /* 0x0000005400bc8947 */ /* 0x001fea0003800000 */
.L_x_5788:
[----:B------:R-:W-:Y:S05]  /*29840*/  BSYNC B0 ;  /* 0x0000000000007941 */ /* 0x000fea0003800000 */
.L_x_5581:
[----:B------:R-:W-:-:S03]  /*29850*/  UMOV UR4, 0xffffffff ;  /* 0xffffffff00047882 */ /* 0x000fc60000000000 */
[----:B------:R-:W-:Y:S05]  /*29860*/  BRA.DIV UR4, `(.L_x_5583) ;  /* 0x0000005604c47947 */ /* 0x000fea000b800000 */
[----:B0-----:R-:W0:Y:S02]  /*29870*/  S2R R0, SR_TID.X ;  /* 0x0000000000007919 */ /* 0x001e240000002100 */
[----:B0-----:R-:W-:-:S04]  /*29880*/  SHF.R.U32.HI R0, RZ, 0x5, R0 ;  /* 0x00000005ff007819 */ /* 0x001fc80000011600 */
[----:B------:R-:W-:-:S05]  /*29890*/  LOP3.LUT R0, R0, 0x3, RZ, 0xc0, !PT ;  /* 0x0000000300007812 */ /* 0x000fca00078ec0ff */
[----:B------:R0:W1:Y:S02]  /*298a0*/  SHFL.IDX PT, R14, R0, RZ, 0x1f ;  /* 0x00001fff000e7589 */ /* 0x00006400000e0000 */
.L_x_5791:
[----:B-1----:R-:W-:-:S13]  /*298b0*/  ISETP.NE.AND P0, PT, R14, RZ, PT ;  /* 0x000000ff0e00720c */ /* 0x002fda0003f05270 */
[----:B------:R-:W-:Y:S05]  /*298c0*/  @P0 BRA `(.L_x_5211) ;  /* 0x0000000000a80947 */ /* 0x000fea0003800000 */
[----:B------:R-:W-:-:S03]  /*298d0*/  UMOV UR4, 0xffffffff ;  /* 0xffffffff00047882 */ /* 0x000fc60000000000 */
[----:B------:R-:W-:Y:S05]  /*298e0*/  BRA.DIV UR4, `(.L_x_5584) ;  /* 0x0000005604d87947 */ /* 0x000fea000b800000 */
[----:B------:R-:W-:-:S13]  /*298f0*/  ELECT P6, URZ, PT ;  /* 0x00000000003f782f */ /* 0x000fda00038c0000 */
.L_x_5794:
[----:B------:R-:W-:Y:S05]  /*29900*/  @!P6 BRA `(.L_x_5211) ;  /* 0x000000000098e947 */ /* 0x000fea0003800000 */
[----:B------:R-:W-:-:S06]  /*29910*/  ULOP3.LUT UR4, UR36, 0x2, URZ, 0xfc, !UPT ;  /* 0x0000000224047892 */ /* 0x000fcc000f8efc3f */
[----:B0-----:R-:W-:-:S05]  /*29920*/  IMAD.U32 R0, RZ, RZ, UR4 ;  /* 0x00000004ff007e24 */ /* 0x001fca000f8e00ff */
[----:B------:R-:W-:-:S13]  /*29930*/  ISETP.NE.AND P0, PT, R0, 0x3, PT ;  /* 0x000000030000780c */ /* 0x000fda0003f05270 */
[----:B------:R-:W-:Y:S05]  /*29940*/  @!P0 BRA `(.L_x_5585) ;  /* 0x0000000000048947 */ /* 0x000fea0003800000 */
[----:B------:R-:W-:Y:S01]  /*29950*/  BPT.TRAP 0x1 ;  /* 0x000000040000795c */ /* 0x000fe20000300000 */
.L_x_5585:
[C---:B------:R-:W-:Y:S01]  /*29960*/  IMAD R5, R25.reuse, 0x8, R4 ;  /* 0x0000000819057824 */ /* 0x040fe200078e0204 */
[----:B------:R-:W-:Y:S01]  /*29970*/  SHF.L.U32 R0, R28, 0x1f, RZ ;  /* 0x0000001f1c007819 */ /* 0x000fe200000006ff */
[----:B------:R-:W-:-:S03]  /*29980*/  VIADD R25, R25, 0x1 ;  /* 0x0000000119197836 */ /* 0x000fc60000000000 */
[----:B------:R-:W0:Y:S02]  /*29990*/  SYNCS.PHASECHK.TRANS64.TRYWAIT P1, [R5+URZ+0x2a840], R0 ;  /* 0x02a84000050075a7 */ /* 0x000e24000802017f */
[----:B------:R-:W-:-:S04]  /*299a0*/  ISETP.NE.AND P2, PT, R25, 0x2, PT ;  /* 0x000000021900780c */ /* 0x000fc80003f45270 */
[----:B------:R-:W-:Y:S01]  /*299b0*/  SEL R3, RZ, 0x1, P2 ;  /* 0x00000001ff037807 */ /* 0x000fe20001000000 */
[----:B0-----:R-:W-:Y:S08]  /*299c0*/  @!P1 BRA `(.L_x_5586) ;  /* 0x0000005400c09947 */ /* 0x001ff00003800000 */
.L_x_5795:
[----:B------:R-:W-:Y:S02]  /*299d0*/  SEL R25, R25, RZ, P2 ;  /* 0x000000ff19197207 */ /* 0x000fe40001000000 */
[----:B------:R-:W-:Y:S01]  /*299e0*/  LOP3.LUT R2, R28, R3, RZ, 0x3c, !PT ;  /* 0x000000031c027212 */ /* 0x000fe200078e3cff */
[----:B------:R-:W-:Y:S06]  /*299f0*/  @!P0 BRA `(.L_x_5587) ;  /* 0x0000000000048947 */ /* 0x000fec0003800000 */
[----:B------:R-:W-:Y:S01]  /*29a00*/  BPT.TRAP 0x1 ;  /* 0x000000040000795c */ /* 0x000fe20000300000 */
.L_x_5587:
[----:B------:R-:W-:Y:S01]  /*29a10*/  IMAD R25, R25, 0x8, R4 ;  /* 0x0000000819197824 */ /* 0x000fe200078e0204 */
[----:B------:R-:W-:-:S04]  /*29a20*/  SHF.L.U32 R2, R2, 0x1f, RZ ;  /* 0x0000001f02027819 */ /* 0x000fc800000006ff */
[----:B------:R-:W1:Y:S02]  /*29a30*/  SYNCS.PHASECHK.TRANS64.TRYWAIT P1, [R25+URZ+0x2a840], R2 ;  /* 0x02a84002190075a7 */ /* 0x000e64000802017f */
[----:B-1----:R-:W-:Y:S05]  /*29a40*/  @!P1 BRA `(.L_x_5588) ;  /* 0x0000005400b49947 */ /* 0x002fea0003800000 */
.L_x_5796:
[----:B------:R-:W-:Y:S05]  /*29a50*/  @!P0 BRA `(.L_x_5589) ;  /* 0x0000000000048947 */ /* 0x000fea0003800000 */
[----:B------:R-:W-:Y:S01]  /*29a60*/  BPT.TRAP 0x1 ;  /* 0x000000040000795c */ /* 0x000fe20000300000 */
.L_x_5589:
[----:B------:R-:W2:Y:S02]  /*29a70*/  SYNCS.PHASECHK.TRANS64.TRYWAIT P1, [R5+URZ+0x2a860], R0 ;  /* 0x02a86000050075a7 */ /* 0x000ea4000802017f */
[----:B--2---:R-:W-:Y:S05]  /*29a80*/  @!P1 BRA `(.L_x_5590) ;  /* 0x0000005400b89947 */ /* 0x004fea0003800000 */
.L_x_5797:
[----:B------:R-:W-:Y:S05]  /*29a90*/  @!P0 BRA `(.L_x_5591) ;  /* 0x0000000000048947 */ /* 0x000fea0003800000 */
[----:B------:R-:W-:Y:S01]  /*29aa0*/  BPT.TRAP 0x1 ;  /* 0x000000040000795c */ /* 0x000fe20000300000 */
.L_x_5591:
[----:B------:R-:W4:Y:S02]  /*29ab0*/  SYNCS.PHASECHK.TRANS64.TRYWAIT P1, [R25+URZ+0x2a860], R2 ;  /* 0x02a86002190075a7 */ /* 0x000f24000802017f */
[----:B----4-:R-:W-:Y:S05]  /*29ac0*/  @!P1 BRA `(.L_x_5592) ;  /* 0x0000005400bc9947 */ /* 0x010fea0003800000 */
.L_x_5798:
[----:B------:R-:W-:Y:S05]  /*29ad0*/  @!P0 BRA `(.L_x_5593) ;  /* 0x0000000000048947 */ /* 0x000fea0003800000 */
[----:B------:R-:W-:Y:S01]  /*29ae0*/  BPT.TRAP 0x1 ;  /* 0x000000040000795c */ /* 0x000fe20000300000 */
.L_x_5593:
[----:B------:R-:W5:Y:S02]  /*29af0*/  SYNCS.PHASECHK.TRANS64.TRYWAIT P1, [R5+URZ+0x2a880], R0 ;  /* 0x02a88000050075a7 */ /* 0x000f64000802017f */
[----:B-----5:R-:W-:Y:S05]  /*29b00*/  @!P1 BRA `(.L_x_5594) ;  /* 0x0000005400c09947 */ /* 0x020fea0003800000 */
.L_x_5799:
[----:B------:R-:W-:Y:S05]  /*29b10*/  @!P0 BRA `(.L_x_5595) ;  /* 0x0000000000048947 */ /* 0x000fea0003800000 */
[----:B------:R-:W-:Y:S01]  /*29b20*/  BPT.TRAP 0x1 ;  /* 0x000000040000795c */ /* 0x000fe20000300000 */
.L_x_5595:
[----:B------:R0:W0:Y:S02]  /*29b30*/  SYNCS.PHASECHK.TRANS64.TRYWAIT P0, [R25+URZ+0x2a880], R2 ;  /* 0x02a88002190075a7 */ /* 0x000024000800017f */
[----:B0-----:R-:W-:Y:S05]  /*29b40*/  @!P0 NANOSLEEP.SYNCS 0x989680 ;  /* 0x009896800000895d */ /* 0x001fea0003900000 */
[----:B------:R-:W0:Y:S02]  /*29b50*/  @!P0 SYNCS.PHASECHK.TRANS64 P0, [R25+URZ+0x2a880], R2 ;  /* 0x02a88002190085a7 */ /* 0x000e24000800007f */
[----:B0-----:R-:W-:Y:S05]  /*29b60*/  @!P0 BRA `(.L_x_5595) ;  /* 0xfffffffc00f08947 */ /* 0x001fea000383ffff */
.L_x_5211:
[----:B------:R-:W-:Y:S05]  /*29b70*/  BSYNC B8 ;  /* 0x0000000000087941 */ /* 0x000fea0003800000 */
.L_x_5208:
[----:B------:R-:W-:Y:S05]  /*29b80*/  EXIT ;  /* 0x000000000000794d */ /* 0x000fea0003800000 */
.L_x_5235:
[----:B-1----:R1:W2:Y:S02]  /*29b90*/  SYNCS.PHASECHK.TRANS64.TRYWAIT P4, [R82+URZ+0x2a890], R93 ;  /* 0x02a8905d520075a7 */ /* 0x0022a4000808017f */
[----:B--2---:R-:W-:Y:S05]  /*29ba0*/  @!P4 NANOSLEEP.SYNCS 0x989680 ;  /* 0x009896800000c95d */ /* 0x004fea0003900000 */
[----:B------:R-:W2:Y:S02]  /*29bb0*/  @!P4 SYNCS.PHASECHK.TRANS64 P4, [R82+URZ+0x2a890], R93 ;  /* 0x02a8905d5200c5a7 */ /* 0x000ea4000808007f */
[----:B--2---:R-:W-:Y:S05]  /*29bc0*/  @!P4 BRA `(.L_x_5235) ;  /* 0xfffffffc00f0c947 */ /* 0x004fea000383ffff */
[----:B------:R-:W-:Y:S05]  /*29bd0*/  BRA `(.L_x_5596) ;  /* 0xfffffd9400347947 */ /* 0x000fea000383ffff */
.L_x_5236:
        /* <DEDUP_REMOVED lines=8> */
.L_x_5598:
[----:B------:R-:W-:Y:S05]  /*29c60*/  BSYNC B1 ;  /* 0x0000000000017941 */ /* 0x000fea0003800000 */
.L_x_5597:
        /* <DEDUP_REMOVED lines=8> */
.L_x_5599:
[----:B------:R-:W-:Y:S05]  /*29cf0*/  BRA `(.L_x_5600) ;  /* 0xfffffd9400007947 */ /* 0x000fea000383ffff */
.L_x_5264:
[----:B-1----:R1:W2:Y:S02]  /*29d00*/  SYNCS.PHASECHK.TRANS64.TRYWAIT P4, [R82+URZ+0x2a890], R93 ;  /* 0x02a8905d520075a7 */ /* 0x0022a4000808017f */
[----:B--2---:R-:W-:Y:S05]  /*29d10*/  @!P4 NANOSLEEP.SYNCS 0x989680 ;  /* 0x009896800000c95d */ /* 0x004fea0003900000 */
[----:B------:R-:W2:Y:S02]  /*29d20*/  @!P4 SYNCS.PHASECHK.TRANS64 P4, [R82+URZ+0x2a890], R93 ;  /* 0x02a8905d5200c5a7 */ /* 0x000ea4000808007f */
[----:B--2---:R-:W-:Y:S05]  /*29d30*/  @!P4 BRA `(.L_x_5264) ;  /* 0xfffffffc00f0c947 */ /* 0x004fea000383ffff */
[----:B------:R-:W-:Y:S05]  /*29d40*/  BRA `(.L_x_5601) ;  /* 0xfffffdc400247947 */ /* 0x000fea000383ffff */
.L_x_5265:
        /* <DEDUP_REMOVED lines=8> */
.L_x_5603:
[----:B------:R-:W-:Y:S05]  /*29dd0*/  BSYNC B1 ;  /* 0x0000000000017941 */ /* 0x000fea0003800000 */
.L_x_5602:
        /* <DEDUP_REMOVED lines=8> */
.L_x_5604:
[----:B------:R-:W-:Y:S01]  /*29e60*/  IMAD.MOV.U32 R99, RZ, RZ, R14 ;  /* 0x000000ffff637224 */ /* 0x000fe200078e000e */
[----:B------:R-:W-:Y:S06]  /*29e70*/  BRA `(.L_x_5605) ;  /* 0xfffffdc000ec7947 */ /* 0x000fec000383ffff */
.L_x_5278:
[----:B0-----:R0:W1:Y:S02]  /*29e80*/  SYNCS.PHASECHK.TRANS64.TRYWAIT P3, [R82+URZ+0x2a890], R93 ;  /* 0x02a8905d520075a7 */ /* 0x001064000806017f */
[----:B-1----:R-:W-:Y:S05]  /*29e90*/  @!P3 NANOSLEEP.SYNCS 0x989680 ;  /* 0x009896800000b95d */ /* 0x002fea0003900000 */
[----:B------:R-:W1:Y:S02]  /*29ea0*/  @!P3 SYNCS.PHASECHK.TRANS64 P3, [R82+URZ+0x2a890], R93 ;  /* 0x02a8905d5200b5a7 */ /* 0x000e64000806007f */
[----:B-1----:R-:W-:Y:S05]  /*29eb0*/  @!P3 BRA `(.L_x_5278) ;  /* 0xfffffffc00f0b947 */ /* 0x002fea000383ffff */
[----:B------:R-:W-:Y:S05]  /*29ec0*/  BRA `(.L_x_5606) ;  /* 0xfffffdf000e07947 */ /* 0x000fea000383ffff */
.L_x_5279:
[----:B------:R-:W-:Y:S01]  /*29ed0*/  BSSY B1, `(.L_x_5607) ;  /* 0x0000007000017945 */ /* 0x000fe20003800000 */
[----:B------:R-:W-:Y:S02]  /*29ee0*/  IMAD.MOV.U32 R12, RZ, RZ, RZ ;  /* 0x000000ffff0c7224 */ /* 0x000fe400078e00ff */
[----:B------:R-:W-:Y:S02]  /*29ef0*/  IMAD.MOV.U32 R11, RZ, RZ, 0x1e1f ;  /* 0x00001e1fff0b7424 */ /* 0x000fe400078e00ff */
[----:B------:R-:W-:-:S07]  /*29f00*/  IMAD.MOV.U32 R15, RZ, RZ, -0x1 ;  /* 0xffffffffff0f7424 */ /* 0x000fce00078e00ff */
[----:B0-----:R-:W-:Y:S05]  /*29f10*/  WARPSYNC.COLLECTIVE R15, `(.L_x_5608) ;  /* 0x000000000f087348 */ /* 0x001fea0003c00000 */
[----:B------:R1:W2:Y:S02]  /*29f20*/  SHFL.IDX P6, R14, R13, R12, R11 ;  /* 0x0000000c0d0e7389 */ /* 0x0002a400000c000b */
[----:B012---:R-:W-:Y:S01]  /*29f30*/  ENDCOLLECTIVE ;  /* 0x000000000000791b */ /* 0x007fe20003800000 */
.L_x_5608:
[----:B------:R-:W-:Y:S05]  /*29f40*/  BSYNC B1 ;  /* 0x0000000000017941 */ /* 0x000fea0003800000 */
.L_x_5607:
        /* <DEDUP_REMOVED lines=8> */
.L_x_5609:
[----:B------:R-:W-:Y:S05]  /*29fd0*/  BRA `(.L_x_5610) ;  /* 0xfffffdf400047947 */ /* 0x000fea000383ffff */
.L_x_5283:
[----:B0-----:R0:W2:Y:S02]  /*29fe0*/  SYNCS.PHASECHK.TRANS64.TRYWAIT P2, [R82+URZ+0x2a8b0], R93 ;  /* 0x02a8b05d520075a7 */ /* 0x0010a4000804017f */
[----:B--2---:R-:W-:Y:S05]  /*29ff0*/  @!P2 NANOSLEEP.SYNCS 0x989680 ;  /* 0x009896800000a95d */ /* 0x004fea0003900000 */
[----:B------:R-:W2:Y:S02]  /*2a000*/  @!P2 SYNCS.PHASECHK.TRANS64 P2, [R82+URZ+0x2a8b0], R93 ;  /* 0x02a8b05d5200a5a7 */ /* 0x000ea4000804007f */
[----:B--2---:R-:W-:Y:S05]  /*2a010*/  @!P2 BRA `(.L_x_5283) ;  /* 0xfffffffc00f0a947 */ /* 0x004fea000383ffff */
[----:B------:R-:W-:Y:S05]  /*2a020*/  BRA `(.L_x_5611) ;  /* 0xfffffdf400cc7947 */ /* 0x000fea000383ffff */
.L_x_5297:
[----:B------:R-:W0:Y:S01]  /*2a030*/  S2R R20, SR_TID.X ;  /* 0x0000000000147919 */ /* 0x000e220000002100 */
[----:B------:R-:W-:Y:S01]  /*2a040*/  BSSY B0, `(.L_x_5612) ;  /* 0x000000c000007945 */ /* 0x000fe20003800000 */
[----:B------:R-:W-:Y:S02]  /*2a050*/  IMAD.MOV.U32 R12, RZ, RZ, RZ ;  /* 0x000000ffff0c7224 */ /* 0x000fe400078e00ff */
[----:B------:R-:W-:Y:S02]  /*2a060*/  IMAD.MOV.U32 R11, RZ, RZ, 0x1f ;  /* 0x0000001fff0b7424 */ /* 0x000fe400078e00ff */
[----:B------:R-:W-:Y:S02]  /*2a070*/  IMAD.MOV.U32 R15, RZ, RZ, -0x1 ;  /* 0xffffffffff0f7424 */ /* 0x000fe400078e00ff */
[----:B0-----:R-:W-:-:S05]  /*2a080*/  VIADD R21, R20, 0xffffff80 ;  /* 0xffffff8014157836 */ /* 0x001fca0000000000 */
[----:B------:R-:W-:-:S04]  /*2a090*/  SHF.R.S32.HI R20, RZ, 0x1f, R21 ;  /* 0x0000001fff147819 */ /* 0x000fc80000011415 */
[----:B------:R-:W-:-:S04]  /*2a0a0*/  LEA.HI R20, R20, R21, RZ, 0x7 ;  /* 0x0000001514147211 */ /* 0x000fc800078f38ff */
[----:B------:R-:W-:-:S05]  /*2a0b0*/  SHF.R.S32.HI R20, RZ, 0x7, R20 ;  /* 0x00000007ff147819 */ /* 0x000fca0000011414 */
[----:B------:R-:W-:-:S07]  /*2a0c0*/  IMAD.MOV.U32 R13, RZ, RZ, R20 ;  /* 0x000000ffff0d7224 */ /* 0x000fce00078e0014 */
[----:B-----5:R-:W-:Y:S05]  /*2a0d0*/  WARPSYNC.COLLECTIVE R15, `(.L_x_5613) ;  /* 0x000000000f087348 */ /* 0x020fea0003c00000 */
[----:B------:R0:W1:Y:S02]  /*2a0e0*/  SHFL.IDX P6, R14, R13, R12, R11 ;  /* 0x0000000c0d0e7389 */ /* 0x00006400000c000b */
[----:B01---5:R-:W-:Y:S01]  /*2a0f0*/  ENDCOLLECTIVE ;  /* 0x000000000000791b */ /* 0x023fe20003800000 */
.L_x_5613:
[----:B------:R-:W-:Y:S05]  /*2a100*/  BSYNC B0 ;  /* 0x0000000000007941 */ /* 0x000fea0003800000 */
.L_x_5612:
[----:B------:R-:W-:Y:S01]  /*2a110*/  IMAD.MOV.U32 R218, RZ, RZ, R14 ;  /* 0x000000ffffda7224 */ /* 0x000fe200078e000e */
[----:B------:R-:W-:Y:S06]  /*2a120*/  BRA `(.L_x_5614) ;  /* 0xfffffe04008c7947 */ /* 0x000fec000383ffff */
.L_x_5307:
[----:B------:R-:W-:Y:S01]  /*2a130*/  BSSY B1, `(.L_x_5615) ;  /* 0x0000007000017945 */ /* 0x000fe20003800000 */
[----:B------:R-:W-:Y:S02]  /*2a140*/  IMAD.MOV.U32 R12, RZ, RZ, RZ ;  /* 0x000000ffff0c7224 */ /* 0x000fe400078e00ff */
[----:B------:R-:W-:Y:S02]  /*2a150*/  IMAD.MOV.U32 R11, RZ, RZ, 0x1e1f ;  /* 0x00001e1fff0b7424 */ /* 0x000fe400078e00ff */
[----:B------:R-:W-:-:S07]  /*2a160*/  IMAD.MOV.U32 R15, RZ, RZ, -0x1 ;  /* 0xffffffffff0f7424 */ /* 0x000fce00078e00ff */
[----:B------:R-:W-:Y:S05]  /*2a170*/  WARPSYNC.COLLECTIVE R15, `(.L_x_5616) ;  /* 0x000000000f087348 */ /* 0x000fea0003c00000 */
[----:B------:R0:W1:Y:S02]  /*2a180*/  SHFL.IDX P6, R14, R13, R12, R11 ;  /* 0x0000000c0d0e7389 */ /* 0x00006400000c000b */
[----:B01----:R-:W-:Y:S01]  /*2a190*/  ENDCOLLECTIVE ;  /* 0x000000000000791b */ /* 0x003fe20003800000 */
.L_x_5616:
[----:B------:R-:W-:Y:S05]  /*2a1a0*/  BSYNC B1 ;  /* 0x0000000000017941 */ /* 0x000fea0003800000 */
.L_x_5615:
        /* <DEDUP_REMOVED lines=8> */
.L_x_5617:
[----:B------:R-:W-:Y:S02]  /*2a230*/  IMAD.MOV.U32 R13, RZ, RZ, R4 ;  /* 0x000000ffff0d7224 */ /* 0x000fe400078e0004 */
[----:B------:R-:W-:-:S07]  /*2a240*/  IMAD.MOV.U32 R3, RZ, RZ, R14 ;  /* 0x000000ffff037224 */ /* 0x000fce00078e000e */
[----:B------:R-:W-:Y:S05]  /*2a250*/  WARPSYNC.COLLECTIVE R15, `(.L_x_5618) ;  /* 0x000000000f087348 */ /* 0x000fea0003c00000 */
[----:B------:R0:W1:Y:S02]  /*2a260*/  SHFL.IDX P6, R14, R13, R12, R11 ;  /* 0x0000000c0d0e7389 */ /* 0x00006400000c000b */
[----:B01----:R-:W-:Y:S01]  /*2a270*/  ENDCOLLECTIVE ;  /* 0x000000000000791b */ /* 0x003fe20003800000 */
.L_x_5618:
[----:B------:R-:W-:Y:S02]  /*2a280*/  IMAD.MOV.U32 R13, RZ, RZ, R5 ;  /* 0x000000ffff0d7224 */ /* 0x000fe400078e0005 */
[----:B------:R-:W-:-:S07]  /*2a290*/  IMAD.MOV.U32 R4, RZ, RZ, R14 ;  /* 0x000000ffff047224 */ /* 0x000fce00078e000e */
[----:B------:R-:W-:Y:S05]  /*2a2a0*/  WARPSYNC.COLLECTIVE R15, `(.L_x_5619) ;  /* 0x000000000f087348 */ /* 0x000fea0003c00000 */
[----:B------:R0:W1:Y:S02]  /*2a2b0*/  SHFL.IDX P6, R14, R13, R12, R11 ;  /* 0x0000000c0d0e7389 */ /* 0x00006400000c000b */
[----:B01----:R-:W-:Y:S01]  /*2a2c0*/  ENDCOLLECTIVE ;  /* 0x000000000000791b */ /* 0x003fe20003800000 */
.L_x_5619:
[----:B------:R-:W-:Y:S05]  /*2a2d0*/  BRA `(.L_x_5620) ;  /* 0xfffffe0800dc7947 */ /* 0x000fea000383ffff */
.L_x_5311:
[----:B0-----:R0:W1:Y:S02]  /*2a2e0*/  SYNCS.PHASECHK.TRANS64.TRYWAIT P0, [R16+URZ+0x2a800], R3 ;  /* 0x02a80003100075a7 */ /* 0x001064000800017f */
[----:B-1----:R-:W-:Y:S05]  /*2a2f0*/  @!P0 NANOSLEEP.SYNCS 0x989680 ;  /* 0x009896800000895d */ /* 0x002fea0003900000 */
[----:B------:R-:W1:Y:S02]  /*2a300*/  @!P0 SYNCS.PHASECHK.TRANS64 P0, [R16+URZ+0x2a800], R3 ;  /* 0x02a80003100085a7 */ /* 0x000e64000800007f */
[----:B-1----:R-:W-:Y:S05]  /*2a310*/  @!P0 BRA `(.L_x_5311) ;  /* 0xfffffffc00f08947 */ /* 0x002fea000383ffff */
[----:B------:R-:W-:Y:S05]  /*2a320*/  BRA `(.L_x_5621) ;  /* 0xfffffe1000287947 */ /* 0x000fea000383ffff */
.L_x_5323:
[----:B------:R-:W-:Y:S01]  /*2a330*/  BSSY B1, `(.L_x_5622) ;  /* 0x0000007000017945 */ /* 0x000fe20003800000 */
[----:B------:R-:W-:Y:S02]  /*2a340*/  IMAD.MOV.U32 R12, RZ, RZ, RZ ;  /* 0x000000ffff0c7224 */ /* 0x000fe400078e00ff */
[----:B------:R-:W-:Y:S02]  /*2a350*/  IMAD.MOV.U32 R11, RZ, RZ, 0x1e1f ;  /* 0x00001e1fff0b7424 */ /* 0x000fe400078e00ff */
[----:B------:R-:W-:-:S07]  /*2a360*/  IMAD.MOV.U32 R15, RZ, RZ, -0x1 ;  /* 0xffffffffff0f7424 */ /* 0x000fce00078e00ff */
[----:B------:R-:W-:Y:S05]  /*2a370*/  WARPSYNC.COLLECTIVE R15, `(.L_x_5623) ;  /* 0x000000000f087348 */ /* 0x000fea0003c00000 */
[----:B------:R0:W1:Y:S02]  /*2a380*/  SHFL.IDX P6, R14, R13, R12, R11 ;  /* 0x0000000c0d0e7389 */ /* 0x00006400000c000b */
[----:B01----:R-:W-:Y:S01]  /*2a390*/  ENDCOLLECTIVE ;  /* 0x000000000000791b */ /* 0x003fe20003800000 */
.L_x_5623:
[----:B------:R-:W-:Y:S05]  /*2a3a0*/  BSYNC B1 ;  /* 0x0000000000017941 */ /* 0x000fea0003800000 */
.L_x_5622:
        /* <DEDUP_REMOVED lines=8> */
.L_x_5624:
[----:B------:R-:W-:Y:S02]  /*2a430*/  IMAD.MOV.U32 R13, RZ, RZ, R37 ;  /* 0x000000ffff0d7224 */ /* 0x000fe400078e0025 */
[----:B------:R-:W-:-:S07]  /*2a440*/  IMAD.MOV.U32 R21, RZ, RZ, R14 ;  /* 0x000000ffff157224 */ /* 0x000fce00078e000e */
[----:B------:R-:W-:Y:S05]  /*2a450*/  WARPSYNC.COLLECTIVE R15, `(.L_x_5625) ;  /* 0x000000000f087348 */ /* 0x000fea0003c00000 */
[----:B------:R0:W1:Y:S02]  /*2a460*/  SHFL.IDX P6, R14, R13, R12, R11 ;  /* 0x0000000c0d0e7389 */ /* 0x00006400000c000b */
[----:B01----:R-:W-:Y:S01]  /*2a470*/  ENDCOLLECTIVE ;  /* 0x000000000000791b */ /* 0x003fe20003800000 */
.L_x_5625:
[----:B------:R-:W-:Y:S02]  /*2a480*/  IMAD.MOV.U32 R13, RZ, RZ, R39 ;  /* 0x000000ffff0d7224 */ /* 0x000fe400078e0027 */
[----:B------:R-:W-:-:S07]  /*2a490*/  IMAD.MOV.U32 R37, RZ, RZ, R14 ;  /* 0x000000ffff257224 */ /* 0x000fce00078e000e */
[----:B------:R-:W-:Y:S05]  /*2a4a0*/  WARPSYNC.COLLECTIVE R15, `(.L_x_5626) ;  /* 0x000000000f087348 */ /* 0x000fea0003c00000 */
[----:B------:R0:W1:Y:S02]  /*2a4b0*/  SHFL.IDX P6, R14, R13, R12, R11 ;  /* 0x0000000c0d0e7389 */ /* 0x00006400000c000b */
[----:B01----:R-:W-:Y:S01]  /*2a4c0*/  ENDCOLLECTIVE ;  /* 0x000000000000791b */ /* 0x003fe20003800000 */
.L_x_5626:
[----:B------:R-:W-:Y:S01]  /*2a4d0*/  IMAD.MOV.U32 R39, RZ, RZ, R14 ;  /* 0x000000ffff277224 */ /* 0x000fe200078e000e */
[----:B------:R-:W-:Y:S06]  /*2a4e0*/  BRA `(.L_x_5627) ;  /* 0xfffffe3c00f87947 */ /* 0x000fec000383ffff */
.L_x_5327:
[----:B-1----:R1:W0:Y:S02]  /*2a4f0*/  SYNCS.PHASECHK.TRANS64.TRYWAIT P0, [R16+URZ+0x2a800], R3 ;  /* 0x02a80003100075a7 */ /* 0x002224000800017f */
[----:B0-----:R-:W-:Y:S05]  /*2a500*/  @!P0 NANOSLEEP.SYNCS 0x989680 ;  /* 0x009896800000895d */ /* 0x001fea0003900000 */
[----:B------:R-:W0:Y:S02]  /*2a510*/  @!P0 SYNCS.PHASECHK.TRANS64 P0, [R16+URZ+0x2a800], R3 ;  /* 0x02a80003100085a7 */ /* 0x000e24000800007f */
[----:B0-----:R-:W-:Y:S05]  /*2a520*/  @!P0 BRA `(.L_x_5327) ;  /* 0xfffffffc00f08947 */ /* 0x001fea000383ffff */
[----:B------:R-:W-:Y:S05]  /*2a530*/  BRA `(.L_x_5628) ;  /* 0xfffffe4000f07947 */ /* 0x000fea000383ffff */
.L_x_5335:
[----:B---3--:R3:W0:Y:S02]  /*2a540*/  SYNCS.PHASECHK.TRANS64.TRYWAIT P1, [R11+URZ+0x2a830], R0 ;  /* 0x02a830000b0075a7 */ /* 0x008624000802017f */
[----:B0-----:R-:W-:Y:S05]  /*2a550*/  @!P1 NANOSLEEP.SYNCS 0x989680 ;  /* 0x009896800000995d */ /* 0x001fea0003900000 */
[----:B------:R-:W0:Y:S02]  /*2a560*/  @!P1 SYNCS.PHASECHK.TRANS64 P1, [R11+URZ+0x2a830], R0 ;  /* 0x02a830000b0095a7 */ /* 0x000e24000802007f */
[----:B0-----:R-:W-:Y:S05]  /*2a570*/  @!P1 BRA `(.L_x_5335) ;  /* 0xfffffffc00f09947 */ /* 0x001fea000383ffff */
[----:B------:R-:W-:Y:S05]  /*2a580*/  BRA `(.L_x_5334) ;  /* 0xfffffe7400347947 */ /* 0x000fea000383ffff */
.L_x_5354:
[----:B-1----:R1:W2:Y:S02]  /*2a590*/  SYNCS.PHASECHK.TRANS64.TRYWAIT P2, [R9+URZ+0x2a830], R8 ;  /* 0x02a83008090075a7 */ /* 0x0022a4000804017f */
[----:B--2---:R-:W-:Y:S05]  /*2a5a0*/  @!P2 NANOSLEEP.SYNCS 0x989680 ;  /* 0x009896800000a95d */ /* 0x004fea0003900000 */
[----:B------:R-:W2:Y:S02]  /*2a5b0*/  @!P2 SYNCS.PHASECHK.TRANS64 P2, [R9+URZ+0x2a830], R8 ;  /* 0x02a830080900a5a7 */ /* 0x000ea4000804007f */
[----:B--2---:R-:W-:Y:S05]  /*2a5c0*/  @!P2 BRA `(.L_x_5354) ;  /* 0xfffffffc00f0a947 */ /* 0x004fea000383ffff */
[----:B------:R-:W-:Y:S05]  /*2a5d0*/  BRA `(.L_x_5353) ;  /* 0xfffffea800107947 */ /* 0x000fea000383ffff */
.L_x_5358:
[----:B-1----:R1:W2:Y:S02]  /*2a5e0*/  SYNCS.PHASECHK.TRANS64.TRYWAIT P1, [R9+URZ+0x2a850], R8 ;  /* 0x02a85008090075a7 */ /* 0x0022a4000802017f */
[----:B--2---:R-:W-:Y:S05]  /*2a5f0*/  @!P1 NANOSLEEP.SYNCS 0x989680 ;  /* 0x009896800000995d */ /* 0x004fea0003900000 */
[----:B------:R-:W2:Y:S02]  /*2a600*/  @!P1 SYNCS.PHASECHK.TRANS64 P1, [R9+URZ+0x2a850], R8 ;  /* 0x02a85008090095a7 */ /* 0x000ea4000802007f */
[----:B--2---:R-:W-:Y:S05]  /*2a610*/  @!P1 BRA `(.L_x_5358) ;  /* 0xfffffffc00f09947 */ /* 0x004fea000383ffff */
[----:B------:R-:W-:Y:S05]  /*2a620*/  BRA `(.L_x_5355) ;  /* 0xfffffea800e07947 */ /* 0x000fea000383ffff */
.L_x_5379:
[----:B-1----:R1:W2:Y:S02]  /*2a630*/  SYNCS.PHASECHK.TRANS64.TRYWAIT P2, [R3+URZ+0x2a830], R0 ;  /* 0x02a83000030075a7 */ /* 0x0022a4000804017f */
[----:B--2---:R-:W-:Y:S05]  /*2a640*/  @!P2 NANOSLEEP.SYNCS 0x989680 ;  /* 0x009896800000a95d */ /* 0x004fea0003900000 */
[----:B------:R-:W2:Y:S02]  /*2a650*/  @!P2 SYNCS.PHASECHK.TRANS64 P2, [R3+URZ+0x2a830], R0 ;  /* 0x02a830000300a5a7 */ /* 0x000ea4000804007f */
[----:B--2---:R-:W-:Y:S05]  /*2a660*/  @!P2 BRA `(.L_x_5379) ;  /* 0xfffffffc00f0a947 */ /* 0x004fea000383ffff */
[----:B------:R-:W-:Y:S05]  /*2a670*/  BRA `(.L_x_5378) ;  /* 0xfffffedc00607947 */ /* 0x000fea000383ffff */
.L_x_5383:
[----:B-1----:R1:W2:Y:S02]  /*2a680*/  SYNCS.PHASECHK.TRANS64.TRYWAIT P1, [R3+URZ+0x2a850], R0 ;  /* 0x02a85000030075a7 */ /* 0x0022a4000802017f */
[----:B--2---:R-:W-:Y:S05]  /*2a690*/  @!P1 NANOSLEEP.SYNCS 0x989680 ;  /* 0x009896800000995d */ /* 0x004fea0003900000 */
[----:B------:R-:W2:Y:S02]  /*2a6a0*/  @!P1 SYNCS.PHASECHK.TRANS64 P1, [R3+URZ+0x2a850], R0 ;  /* 0x02a85000030095a7 */ /* 0x000ea4000802007f */
[----:B--2---:R-:W-:Y:S05]  /*2a6b0*/  @!P1 BRA `(.L_x_5383) ;  /* 0xfffffffc00f09947 */ /* 0x004fea000383ffff */
[----:B------:R-:W-:Y:S05]  /*2a6c0*/  BRA `(.L_x_5380) ;  /* 0xfffffee0003c7947 */ /* 0x000fea000383ffff */
.L_x_5392:
[----:B-1----:R1:W2:Y:S02]  /*2a6d0*/  SYNCS.PHASECHK.TRANS64.TRYWAIT P2, [R3+URZ+0x2a830], R0 ;  /* 0x02a83000030075a7 */ /* 0x0022a4000804017f */
[----:B--2---:R-:W-:Y:S05]  /*2a6e0*/  @!P2 NANOSLEEP.SYNCS 0x989680 ;  /* 0x009896800000a95d */ /* 0x004fea0003900000 */
[----:B------:R-:W2:Y:S02]  /*2a6f0*/  @!P2 SYNCS.PHASECHK.TRANS64 P2, [R3+URZ+0x2a830], R0 ;  /* 0x02a830000300a5a7 */ /* 0x000ea4000804007f */
[----:B--2---:R-:W-:Y:S05]  /*2a700*/  @!P2 BRA `(.L_x_5392) ;  /* 0xfffffffc00f0a947 */ /* 0x004fea000383ffff */
[----:B------:R-:W-:Y:S05]  /*2a710*/  BRA `(.L_x_5391) ;  /* 0xfffffefc00b87947 */ /* 0x000fea000383ffff */
.L_x_5396:
[----:B-1----:R1:W2:Y:S02]  /*2a720*/  SYNCS.PHASECHK.TRANS64.TRYWAIT P1, [R3+URZ+0x2a850], R0 ;  /* 0x02a85000030075a7 */ /* 0x0022a4000802017f */
[----:B--2---:R-:W-:Y:S05]  /*2a730*/  @!P1 NANOSLEEP.SYNCS 0x989680 ;  /* 0x009896800000995d */ /* 0x004fea0003900000 */
[----:B------:R-:W2:Y:S02]  /*2a740*/  @!P1 SYNCS.PHASECHK.TRANS64 P1, [R3+URZ+0x2a850], R0 ;  /* 0x02a85000030095a7 */ /* 0x000ea4000802007f */
[----:B--2---:R-:W-:Y:S05]  /*2a750*/  @!P1 BRA `(.L_x_5396) ;  /* 0xfffffffc00f09947 */ /* 0x004fea000383ffff */
[----:B------:R-:W-:Y:S05]  /*2a760*/  BRA `(.L_x_5393) ;  /* 0xffffff0000947947 */ /* 0x000fea000383ffff */
.L_x_5411:
[----:B--2---:R2:W3:Y:S02]  /*2a770*/  SYNCS.PHASECHK.TRANS64.TRYWAIT P1, [R4+URZ+0x2a850], R7 ;  /* 0x02a85007040075a7 */ /* 0x0044e4000802017f */
[----:B---3--:R-:W-:Y:S05]  /*2a780*/  @!P1 NANOSLEEP.SYNCS 0x989680 ;  /* 0x009896800000995d */ /* 0x008fea0003900000 */
[----:B------:R-:W3:Y:S02]  /*2a790*/  @!P1 SYNCS.PHASECHK.TRANS64 P1, [R4+URZ+0x2a850], R7 ;  /* 0x02a85007040095a7 */ /* 0x000ee4000802007f */
[----:B---3--:R-:W-:Y:S05]  /*2a7a0*/  @!P1 BRA `(.L_x_5411) ;  /* 0xfffffffc00f09947 */ /* 0x008fea000383ffff */
[----:B------:R-:W-:Y:S05]  /*2a7b0*/  BRA `(.L_x_5410) ;  /* 0xffffff3000347947 */ /* 0x000fea000383ffff */
.L_x_5415:
[----:B------:R-:W-:Y:S01]  /*2a7c0*/  IMAD.MOV.U32 R12, RZ, RZ, R0 ;  /* 0x000000ffff0c7224 */ /* 0x000fe200078e0000 */
[----:B------:R-:W-:Y:S01]  /*2a7d0*/  SEL R7, R125, R124, P0 ;  /* 0x0000007c7d077207 */ /* 0x000fe20000000000 */
[----:B------:R-:W-:Y:S01]  /*2a7e0*/  IMAD.MOV.U32 R11, RZ, RZ, 0x1c1f ;  /* 0x00001c1fff0b7424 */ /* 0x000fe200078e00ff */
[----:B------:R-:W-:Y:S01]  /*2a7f0*/  SEL R8, R124, R125, P0 ;  /* 0x0000007d7c087207 */ /* 0x000fe20000000000 */
[----:B------:R-:W-:Y:S01]  /*2a800*/  IMAD.MOV.U32 R15, RZ, RZ, -0x1 ;  /* 0xffffffffff0f7424 */ /* 0x000fe200078e00ff */
[----:B------:R-:W-:Y:S02]  /*2a810*/  SEL R9, R20, R41, P0 ;  /* 0x0000002914097207 */ /* 0x000fe40000000000 */
[----:B------:R-:W-:-:S07]  /*2a820*/  SEL R20, R41, R20, P0 ;  /* 0x0000001429147207 */ /* 0x000fce0000000000 */
[----:B0-----:R-:W-:Y:S05]  /*2a830*/  WARPSYNC.COLLECTIVE R15, `(.L_x_5629) ;  /* 0x000000000f087348 */ /* 0x001fea0003c00000 */
[----:B------:R1:W2:Y:S02]  /*2a840*/  SHFL.IDX P6, R14, R13, R12, R11 ;  /* 0x0000000c0d0e7389 */ /* 0x0002a400000c000b */
[----:B012---:R-:W-:Y:S01]  /*2a850*/  ENDCOLLECTIVE ;  /* 0x000000000000791b */ /* 0x007fe20003800000 */
.L_x_5629:
        /* <DEDUP_REMOVED lines=19> */
.L_x_5630:
        /* <DEDUP_REMOVED lines=19> */
.L_x_5631:
        /* <DEDUP_REMOVED lines=19> */
.L_x_5632:
[----:B------:R-:W-:Y:S02]  /*2abf0*/  SEL R82, R93, R82, P0 ;  /* 0x000000525d527207 */ /* 0x000fe40000000000 */
[----:B------:R-:W-:Y:S02]  /*2ac00*/  SEL R67, R84, R115, P0 ;  /* 0x0000007354437207 */ /* 0x000fe40000000000 */
[----:B------:R-:W-:Y:S02]  /*2ac10*/  SEL R84, R115, R84, P0 ;  /* 0x0000005473547207 */ /* 0x000fe40000000000 */
[----:B------:R-:W-:Y:S02]  /*2ac20*/  SEL R4, R6, R5, P0 ;  /* 0x0000000506047207 */ /* 0x000fe40000000000 */
[----:B------:R-:W-:Y:S01]  /*2ac30*/  SEL R6, R5, R6, P0 ;  /* 0x0000000605067207 */ /* 0x000fe20000000000 */
[----:B------:R-:W-:Y:S02]  /*2ac40*/  IMAD.MOV.U32 R13, RZ, RZ, R9 ;  /* 0x000000ffff0d7224 */ /* 0x000fe400078e0009 */
[----:B------:R-:W-:-:S02]  /*2ac50*/  IMAD.MOV.U32 R12, RZ, RZ, R0 ;  /* 0x000000ffff0c7224 */ /* 0x000fc400078e0000 */
[----:B------:R-:W-:-:S07]  /*2ac60*/  IMAD.MOV.U32 R7, RZ, RZ, R14 ;  /* 0x000000ffff077224 */ /* 0x000fce00078e000e */
[----:B------:R-:W-:Y:S05]  /*2ac70*/  WARPSYNC.COLLECTIVE R15, `(.L_x_5633) ;  /* 0x000000000f087348 */ /* 0x000fea0003c00000 */
[----:B------:R0:W1:Y:S02]  /*2ac80*/  SHFL.IDX P6, R14, R13, R12, R11 ;  /* 0x0000000c0d0e7389 */ /* 0x00006400000c000b */
[----:B01----:R-:W-:Y:S01]  /*2ac90*/  ENDCOLLECTIVE ;  /* 0x000000000000791b */ /* 0x003fe20003800000 */
.L_x_5633:
        /* <DEDUP_REMOVED lines=8> */
.L_x_5634:
[----:B------:R-:W-:Y:S02]  /*2ad20*/  IMAD.MOV.U32 R13, RZ, RZ, R25 ;  /* 0x000000ffff0d7224 */ /* 0x000fe400078e0019 */
[----:B------:R-:W-:Y:S02]  /*2ad30*/  IMAD.MOV.U32 R12, RZ, RZ, R0 ;  /* 0x000000ffff0c7224 */ /* 0x000fe400078e0000 */
[----:B------:R-:W-:-:S07]  /*2ad40*/  IMAD.MOV.U32 R20, RZ, RZ, R14 ;  /* 0x000000ffff147224 */ /* 0x000fce00078e000e */
[----:B------:R-:W-:Y:S05]  /*2ad50*/  WARPSYNC.COLLECTIVE R15, `(.L_x_5635) ;  /* 0x000000000f087348 */ /* 0x000fea0003c00000 */
[----:B------:R0:W1:Y:S02]  /*2ad60*/  SHFL.IDX P6, R14, R13, R12, R11 ;  /* 0x0000000c0d0e7389 */ /* 0x00006400000c000b */
[----:B01----:R-:W-:Y:S01]  /*2ad70*/  ENDCOLLECTIVE ;  /* 0x000000000000791b */ /* 0x003fe20003800000 */
.L_x_5635:
[----:B------:R-:W-:Y:S02]  /*2ad80*/  IMAD.MOV.U32 R13, RZ, RZ, R24 ;  /* 0x000000ffff0d7224 */ /* 0x000fe400078e0018 */
[----:B------:R-:W-:Y:S02]  /*2ad90*/  IMAD.MOV.U32 R12, RZ, RZ, R3 ;  /* 0x000000ffff0c7224 */ /* 0x000fe400078e0003 */
[----:B------:R-:W-:-:S07]  /*2ada0*/  IMAD.MOV.U32 R26, RZ, RZ, R14 ;  /* 0x000000ffff1a7224 */ /* 0x000fce00078e000e */
[----:B------:R-:W-:Y:S05]  /*2adb0*/  WARPSYNC.COLLECTIVE R15, `(.L_x_5636) ;  /* 0x000000000f087348 */ /* 0x000fea0003c00000 */
[----:B------:R0:W1:Y:S02]  /*2adc0*/  SHFL.IDX P6, R14, R13, R12, R11 ;  /* 0x0000000c0d0e7389 */ /* 0x00006400000c000b */
[----:B01----:R-:W-:Y:S01]  /*2add0*/  ENDCOLLECTIVE ;  /* 0x000000000000791b */ /* 0x003fe20003800000 */
.L_x_5636:
[----:B------:R-:W-:Y:S02]  /*2ade0*/  IMAD.MOV.U32 R13, RZ, RZ, R27 ;  /* 0x000000ffff0d7224 */ /* 0x000fe400078e001b */
[----:B------:R-:W-:Y:S02]  /*2adf0*/  IMAD.MOV.U32 R12, RZ, RZ, R0 ;  /* 0x000000ffff0c7224 */ /* 0x000fe400078e0000 */
[----:B------:R-:W-:-:S07]  /*2ae00*/  IMAD.MOV.U32 R25, RZ, RZ, R14 ;  /* 0x000000ffff197224 */ /* 0x000fce00078e000e */
[----:B------:R-:W-:Y:S05]  /*2ae10*/  WARPSYNC.COLLECTIVE R15, `(.L_x_5637) ;  /* 0x000000000f087348 */ /* 0x000fea0003c00000 */
[----:B------:R0:W1:Y:S02]  /*2ae20*/  SHFL.IDX P6, R14, R13, R12, R11 ;  /* 0x0000000c0d0e7389 */ /* 0x00006400000c000b */
[----:B01----:R-:W-:Y:S01]  /*2ae30*/  ENDCOLLECTIVE ;  /* 0x000000000000791b */ /* 0x003fe20003800000 */
.L_x_5637:
        /* <DEDUP_REMOVED lines=8> */
.L_x_5638:
[----:B------:R-:W-:Y:S02]  /*2aec0*/  IMAD.MOV.U32 R13, RZ, RZ, R29 ;  /* 0x000000ffff0d7224 */ /* 0x000fe400078e001d */
[----:B------:R-:W-:Y:S02]  /*2aed0*/  IMAD.MOV.U32 R12, RZ, RZ, R0 ;  /* 0x000000ffff0c7224 */ /* 0x000fe400078e0000 */
[----:B------:R-:W-:-:S07]  /*2aee0*/  IMAD.MOV.U32 R27, RZ, RZ, R14 ;  /* 0x000000ffff1b7224 */ /* 0x000fce00078e000e */
[----:B------:R-:W-:Y:S05]  /*2aef0*/  WARPSYNC.COLLECTIVE R15, `(.L_x_5639) ;  /* 0x000000000f087348 */ /* 0x000fea0003c00000 */
[----:B------:R0:W1:Y:S02]  /*2af00*/  SHFL.IDX P6, R14, R13, R12, R11 ;  /* 0x0000000c0d0e7389 */ /* 0x00006400000c000b */
[----:B01----:R-:W-:Y:S01]  /*2af10*/  ENDCOLLECTIVE ;  /* 0x000000000000791b */ /* 0x003fe20003800000 */
.L_x_5639:
        /* <DEDUP_REMOVED lines=8> */
.L_x_5640:
[----:B------:R-:W-:Y:S02]  /*2afa0*/  IMAD.MOV.U32 R13, RZ, RZ, R31 ;  /* 0x000000ffff0d7224 */ /* 0x000fe400078e001f */
[----:B------:R-:W-:Y:S02]  /*2afb0*/  IMAD.MOV.U32 R12, RZ, RZ, R0 ;  /* 0x000000ffff0c7224 */ /* 0x000fe400078e0000 */
[----:B------:R-:W-:-:S07]  /*2afc0*/  IMAD.MOV.U32 R29, RZ, RZ, R14 ;  /* 0x000000ffff1d7224 */ /* 0x000fce00078e000e */
[----:B------:R-:W-:Y:S05]  /*2afd0*/  WARPSYNC.COLLECTIVE R15, `(.L_x_5641) ;  /* 0x000000000f087348 */ /* 0x000fea0003c00000 */
[----:B------:R0:W1:Y:S02]  /*2afe0*/  SHFL.IDX P6, R14, R13, R12, R11 ;  /* 0x0000000c0d0e7389 */ /* 0x00006400000c000b */
[----:B01----:R-:W-:Y:S01]  /*2aff0*/  ENDCOLLECTIVE ;  /* 0x000000000000791b */ /* 0x003fe20003800000 */
.L_x_5641:
        /* <DEDUP_REMOVED lines=8> */
.L_x_5642:
[----:B------:R-:W-:Y:S02]  /*2b080*/  IMAD.MOV.U32 R13, RZ, RZ, R33 ;  /* 0x000000ffff0d7224 */ /* 0x000fe400078e0021 */
[----:B------:R-:W-:Y:S02]  /*2b090*/  IMAD.MOV.U32 R12, RZ, RZ, R0 ;  /* 0x000000ffff0c7224 */ /* 0x000fe400078e0000 */
[----:B------:R-:W-:-:S07]  /*2b0a0*/  IMAD.MOV.U32 R31, RZ, RZ, R14 ;  /* 0x000000ffff1f7224 */ /* 0x000fce00078e000e */
[----:B------:R-:W-:Y:S05]  /*2b0b0*/  WARPSYNC.COLLECTIVE R15, `(.L_x_5643) ;  /* 0x000000000f087348 */ /* 0x000fea0003c00000 */
[----:B------:R0:W1:Y:S02]  /*2b0c0*/  SHFL.IDX P6, R14, R13, R12, R11 ;  /* 0x0000000c0d0e7389 */ /* 0x00006400000c000b */
[----:B01----:R-:W-:Y:S01]  /*2b0d0*/  ENDCOLLECTIVE ;  /* 0x000000000000791b */ /* 0x003fe20003800000 */
.L_x_5643:
        /* <DEDUP_REMOVED lines=8> */
.L_x_5644:
[----:B------:R-:W-:Y:S02]  /*2b160*/  IMAD.MOV.U32 R13, RZ, RZ, R35 ;  /* 0x000000ffff0d7224 */ /* 0x000fe400078e0023 */
[----:B------:R-:W-:Y:S02]  /*2b170*/  IMAD.MOV.U32 R12, RZ, RZ, R0 ;  /* 0x000000ffff0c7224 */ /* 0x000fe400078e0000 */
[----:B------:R-:W-:-:S07]  /*2b180*/  IMAD.MOV.U32 R33, RZ, RZ, R14 ;  /* 0x000000ffff217224 */ /* 0x000fce00078e000e */
[----:B------:R-:W-:Y:S05]  /*2b190*/  WARPSYNC.COLLECTIVE R15, `(.L_x_5645) ;  /* 0x000000000f087348 */ /* 0x000fea0003c00000 */
[----:B------:R0:W1:Y:S02]  /*2b1a0*/  SHFL.IDX P6, R14, R13, R12, R11 ;  /* 0x0000000c0d0e7389 */ /* 0x00006400000c000b */
[----:B01----:R-:W-:Y:S01]  /*2b1b0*/  ENDCOLLECTIVE ;  /* 0x000000000000791b */ /* 0x003fe20003800000 */
.L_x_5645:
        /* <DEDUP_REMOVED lines=8> */
.L_x_5646:
[----:B------:R-:W-:Y:S02]  /*2b240*/  IMAD.MOV.U32 R13, RZ, RZ, R37 ;  /* 0x000000ffff0d7224 */ /* 0x000fe400078e0025 */
[----:B------:R-:W-:Y:S02]  /*2b250*/  IMAD.MOV.U32 R12, RZ, RZ, R0 ;  /* 0x000000ffff0c7224 */ /* 0x000fe400078e0000 */
[----:B------:R-:W-:-:S07]  /*2b260*/  IMAD.MOV.U32 R35, RZ, RZ, R14 ;  /* 0x000000ffff237224 */ /* 0x000fce00078e000e */
[----:B------:R-:W-:Y:S05]  /*2b270*/  WARPSYNC.COLLECTIVE R15, `(.L_x_5647) ;  /* 0x000000000f087348 */ /* 0x000fea0003c00000 */
[----:B------:R0:W1:Y:S02]  /*2b280*/  SHFL.IDX P6, R14, R13, R12, R11 ;  /* 0x0000000c0d0e7389 */ /* 0x00006400000c000b */
[----:B01----:R-:W-:Y:S01]  /*2b290*/  ENDCOLLECTIVE ;  /* 0x000000000000791b */ /* 0x003fe20003800000 */
.L_x_5647:
        /* <DEDUP_REMOVED lines=8> */
.L_x_5648:
[----:B------:R-:W-:Y:S02]  /*2b320*/  IMAD.MOV.U32 R13, RZ, RZ, R39 ;  /* 0x000000ffff0d7224 */ /* 0x000fe400078e0027 */
[----:B------:R-:W-:Y:S02]  /*2b330*/  IMAD.MOV.U32 R12, RZ, RZ, R0 ;  /* 0x000000ffff0c7224 */ /* 0x000fe400078e0000 */
[----:B------:R-:W-:-:S07]  /*2b340*/  IMAD.MOV.U32 R37, RZ, RZ, R14 ;  /* 0x000000ffff257224 */ /* 0x000fce00078e000e */
[----:B------:R-:W-:Y:S05]  /*2b350*/  WARPSYNC.COLLECTIVE R15, `(.L_x_5649) ;  /* 0x000000000f087348 */ /* 0x000fea0003c00000 */
[----:B------:R0:W1:Y:S02]  /*2b360*/  SHFL.IDX P6, R14, R13, R12, R11 ;  /* 0x0000000c0d0e7389 */ /* 0x00006400000c000b */
[----:B01----:R-:W-:Y:S01]  /*2b370*/  ENDCOLLECTIVE ;  /* 0x000000000000791b */ /* 0x003fe20003800000 */
.L_x_5649:
        /* <DEDUP_REMOVED lines=8> */
.L_x_5650:
[----:B------:R-:W-:Y:S02]  /*2b400*/  IMAD.MOV.U32 R13, RZ, RZ, R41 ;  /* 0x000000ffff0d7224 */ /* 0x000fe400078e0029 */
[----:B------:R-:W-:Y:S02]  /*2b410*/  IMAD.MOV.U32 R12, RZ, RZ, R0 ;  /* 0x000000ffff0c7224 */ /* 0x000fe400078e0000 */
[----:B------:R-:W-:-:S07]  /*2b420*/  IMAD.MOV.U32 R39, RZ, RZ, R14 ;  /* 0x000000ffff277224 */ /* 0x000fce00078e000e */
[----:B------:R-:W-:Y:S05]  /*2b430*/  WARPSYNC.COLLECTIVE R15, `(.L_x_5651) ;  /* 0x000000000f087348 */ /* 0x000fea0003c00000 */
[----:B------:R0:W1:Y:S02]  /*2b440*/  SHFL.IDX P6, R14, R13, R12, R11 ;  /* 0x0000000c0d0e7389 */ /* 0x00006400000c000b */
[----:B01----:R-:W-:Y:S01]  /*2b450*/  ENDCOLLECTIVE ;  /* 0x000000000000791b */ /* 0x003fe20003800000 */
.L_x_5651:
        /* <DEDUP_REMOVED lines=8> */
.L_x_5652:
[----:B------:R-:W-:Y:S02]  /*2b4e0*/  IMAD.MOV.U32 R13, RZ, RZ, R43 ;  /* 0x000000ffff0d7224 */ /* 0x000fe400078e002b */
[----:B------:R-:W-:Y:S02]  /*2b4f0*/  IMAD.MOV.U32 R12, RZ, RZ, R0 ;  /* 0x000000ffff0c7224 */ /* 0x000fe400078e0000 */
[----:B------:R-:W-:-:S07]  /*2b500*/  IMAD.MOV.U32 R41, RZ, RZ, R14 ;  /* 0x000000ffff297224 */ /* 0x000fce00078e000e */
[----:B------:R-:W-:Y:S05]  /*2b510*/  WARPSYNC.COLLECTIVE R15, `(.L_x_5653) ;  /* 0x000000000f087348 */ /* 0x000fea0003c00000 */
[----:B------:R0:W1:Y:S02]  /*2b520*/  SHFL.IDX P6, R14, R13, R12, R11 ;  /* 0x0000000c0d0e7389 */ /* 0x00006400000c000b */
[----:B01----:R-:W-:Y:S01]  /*2b530*/  ENDCOLLECTIVE ;  /* 0x000000000000791b */ /* 0x003fe20003800000 */
.L_x_5653:
        /* <DEDUP_REMOVED lines=8> */
.L_x_5654:
[----:B------:R-:W-:Y:S02]  /*2b5c0*/  IMAD.MOV.U32 R13, RZ, RZ, R45 ;  /* 0x000000ffff0d7224 */ /* 0x000fe400078e002d */
[----:B------:R-:W-:Y:S02]  /*2b5d0*/  IMAD.MOV.U32 R12, RZ, RZ, R0 ;  /* 0x000000ffff0c7224 */ /* 0x000fe400078e0000 */
[----:B------:R-:W-:-:S07]  /*2b5e0*/  IMAD.MOV.U32 R62, RZ, RZ, R14 ;  /* 0x000000ffff3e7224 */ /* 0x000fce00078e000e */
[----:B------:R-:W-:Y:S05]  /*2b5f0*/  WARPSYNC.COLLECTIVE R15, `(.L_x_5655) ;  /* 0x000000000f087348 */ /* 0x000fea0003c00000 */
[----:B------:R0:W1:Y:S02]  /*2b600*/  SHFL.IDX P6, R14, R13, R12, R11 ;  /* 0x0000000c0d0e7389 */ /* 0x00006400000c000b */
[----:B01----:R-:W-:Y:S01]  /*2b610*/  ENDCOLLECTIVE ;  /* 0x000000000000791b */ /* 0x003fe20003800000 */
.L_x_5655:
        /* <DEDUP_REMOVED lines=8> */
.L_x_5656:
[----:B------:R-:W-:Y:S02]  /*2b6a0*/  IMAD.MOV.U32 R13, RZ, RZ, R47 ;  /* 0x000000ffff0d7224 */ /* 0x000fe400078e002f */
[----:B------:R-:W-:Y:S02]  /*2b6b0*/  IMAD.MOV.U32 R12, RZ, RZ, R0 ;  /* 0x000000ffff0c7224 */ /* 0x000fe400078e0000 */
[----:B------:R-:W-:-:S07]  /*2b6c0*/  IMAD.MOV.U32 R64, RZ, RZ, R14 ;  /* 0x000000ffff407224 */ /* 0x000fce00078e000e */
[----:B------:R-:W-:Y:S05]  /*2b6d0*/  WARPSYNC.COLLECTIVE R15, `(.L_x_5657) ;  /* 0x000000000f087348 */ /* 0x000fea0003c00000 */
[----:B------:R0:W1:Y:S02]  /*2b6e0*/  SHFL.IDX P6, R14, R13, R12, R11 ;  /* 0x0000000c0d0e7389 */ /* 0x00006400000c000b */
[----:B01----:R-:W-:Y:S01]  /*2b6f0*/  ENDCOLLECTIVE ;  /* 0x000000000000791b */ /* 0x003fe20003800000 */
.L_x_5657:
[----:B------:R-:W-:Y:S02]  /*2b700*/  IMAD.MOV.U32 R13, RZ, RZ, R66 ;  /* 0x000000ffff0d7224 */ /* 0x000fe400078e0042 */
[----:B------:R-:W-:Y:S02]  /*2b710*/  IMAD.MOV.U32 R12, RZ, RZ, R3 ;  /* 0x000000ffff0c7224 */ /* 0x000fe400078e0003 */
[----:B------:R-:W-:-:S07]  /*2b720*/  IMAD.MOV.U32 R47, RZ, RZ, R14 ;  /* 0x000000ffff2f7224 */ /* 0x000fce00078e000e */
[----:B------:R-:W-:Y:S05]  /*2b730*/  WARPSYNC.COLLECTIVE R15, `(.L_x_5658) ;  /* 0x000000000f087348 */ /* 0x000fea0003c00000 */
[----:B------:R0:W1:Y:S02]  /*2b740*/  SHFL.IDX P6, R14, R13, R12, R11 ;  /* 0x0000000c0d0e7389 */ /* 0x00006400000c000b */
[----:B01----:R-:W-:Y:S01]  /*2b750*/  ENDCOLLECTIVE ;  /* 0x000000000000791b */ /* 0x003fe20003800000 */
.L_x_5658:
[----:B------:R-:W-:Y:S02]  /*2b760*/  IMAD.MOV.U32 R13, RZ, RZ, R49 ;  /* 0x000000ffff0d7224 */ /* 0x000fe400078e0031 */
[----:B------:R-:W-:Y:S02]  /*2b770*/  IMAD.MOV.U32 R12, RZ, RZ, R0 ;  /* 0x000000ffff0c7224 */ /* 0x000fe400078e0000 */
[----:B------:R-:W-:-:S07]  /*2b780*/  IMAD.MOV.U32 R66, RZ, RZ, R14 ;  /* 0x000000ffff427224 */ /* 0x000fce00078e000e */
[----:B------:R-:W-:Y:S05]  /*2b790*/  WARPSYNC.COLLECTIVE R15, `(.L_x_5659) ;  /* 0x000000000f087348 */ /* 0x000fea0003c00000 */
[----:B------:R0:W1:Y:S02]  /*2b7a0*/  SHFL.IDX P6, R14, R13, R12, R11 ;  /* 0x0000000c0d0e7389 */ /* 0x00006400000c000b */
[----:B01----:R-:W-:Y:S01]  /*2b7b0*/  ENDCOLLECTIVE ;  /* 0x000000000000791b */ /* 0x003fe20003800000 */
.L_x_5659:
[----:B------:R-:W-:Y:S02]  /*2b7c0*/  IMAD.MOV.U32 R13, RZ, RZ, R68 ;  /* 0x000000ffff0d7224 */ /* 0x000fe400078e0044 */
[----:B------:R-:W-:Y:S02]  /*2b7d0*/  IMAD.MOV.U32 R12, RZ, RZ, R3 ;  /* 0x000000ffff0c7224 */ /* 0x000fe400078e0003 */
[----:B------:R-:W-:-:S07]  /*2b7e0*/  IMAD.MOV.U32 R49, RZ, RZ, R14 ;  /* 0x000000ffff317224 */ /* 0x000fce00078e000e */
[----:B------:R-:W-:Y:S05]  /*2b7f0*/  WARPSYNC.COLLECTIVE R15, `(.L_x_5660) ;  /* 0x000000000f087348 */ /* 0x000fea0003c00000 */
[----:B------:R0:W1:Y:S02]  /*2b800*/  SHFL.IDX P6, R14, R13, R12, R11 ;  /* 0x0000000c0d0e7389 */ /* 0x00006400000c000b */
[----:B01----:R-:W-:Y:S01]  /*2b810*/  ENDCOLLECTIVE ;  /* 0x000000000000791b */ /* 0x003fe20003800000 */
.L_x_5660:
[----:B------:R-:W-:Y:S02]  /*2b820*/  IMAD.MOV.U32 R13, RZ, RZ, R51 ;  /* 0x000000ffff0d7224 */ /* 0x000fe400078e0033 */
[----:B------:R-:W-:Y:S02]  /*2b830*/  IMAD.MOV.U32 R12, RZ, RZ, R0 ;  /* 0x000000ffff0c7224 */ /* 0x000fe400078e0000 */
[----:B------:R-:W-:-:S07]  /*2b840*/  IMAD.MOV.U32 R68, RZ, RZ, R14 ;  /* 0x000000ffff447224 */ /* 0x000fce00078e000e */
[----:B------:R-:W-:Y:S05]  /*2b850*/  WARPSYNC.COLLECTIVE R15, `(.L_x_5661) ;  /* 0x000000000f087348 */ /* 0x000fea0003c00000 */
[----:B------:R0:W1:Y:S02]  /*2b860*/  SHFL.IDX P6, R14, R13, R12, R11 ;  /* 0x0000000c0d0e7389 */ /* 0x00006400000c000b */
[----:B01----:R-:W-:Y:S01]  /*2b870*/  ENDCOLLECTIVE ;  /* 0x000000000000791b */ /* 0x003fe20003800000 */
.L_x_5661:
        /* <DEDUP_REMOVED lines=8> */
.L_x_5662:
[----:B------:R-:W-:Y:S02]  /*2b900*/  IMAD.MOV.U32 R13, RZ, RZ, R53 ;  /* 0x000000ffff0d7224 */ /* 0x000fe400078e0035 */
[----:B------:R-:W-:Y:S02]  /*2b910*/  IMAD.MOV.U32 R12, RZ, RZ, R0 ;  /* 0x000000ffff0c7224 */ /* 0x000fe400078e0000 */
[----:B------:R-:W-:-:S07]  /*2b920*/  IMAD.MOV.U32 R70, RZ, RZ, R14 ;  /* 0x000000ffff467224 */ /* 0x000fce00078e000e */
[----:B------:R-:W-:Y:S05]  /*2b930*/  WARPSYNC.COLLECTIVE R15, `(.L_x_5663) ;  /* 0x000000000f087348 */ /* 0x000fea0003c00000 */
[----:B------:R0:W1:Y:S02]  /*2b940*/  SHFL.IDX P6, R14, R13, R12, R11 ;  /* 0x0000000c0d0e7389 */ /* 0x00006400000c000b */
[----:B01----:R-:W-:Y:S01]  /*2b950*/  ENDCOLLECTIVE ;  /* 0x000000000000791b */ /* 0x003fe20003800000 */
.L_x_5663:
        /* <DEDUP_REMOVED lines=8> */
.L_x_5664:
[----:B------:R-:W-:Y:S02]  /*2b9e0*/  IMAD.MOV.U32 R13, RZ, RZ, R55 ;  /* 0x000000ffff0d7224 */ /* 0x000fe400078e0037 */
[----:B------:R-:W-:Y:S02]  /*2b9f0*/  IMAD.MOV.U32 R12, RZ, RZ, R0 ;  /* 0x000000ffff0c7224 */ /* 0x000fe400078e0000 */
[----:B------:R-:W-:-:S07]  /*2ba00*/  IMAD.MOV.U32 R72, RZ, RZ, R14 ;  /* 0x000000ffff487224 */ /* 0x000fce00078e000e */
[----:B------:R-:W-:Y:S05]  /*2ba10*/  WARPSYNC.COLLECTIVE R15, `(.L_x_5665) ;  /* 0x000000000f087348 */ /* 0x000fea0003c00000 */
[----:B------:R0:W1:Y:S02]  /*2ba20*/  SHFL.IDX P6, R14, R13, R12, R11 ;  /* 0x0000000c0d0e7389 */ /* 0x00006400000c000b */
[----:B01----:R-:W-:Y:S01]  /*2ba30*/  ENDCOLLECTIVE ;  /* 0x000000000000791b */ /* 0x003fe20003800000 */
.L_x_5665:
        /* <DEDUP_REMOVED lines=8> */
.L_x_5666:
[----:B------:R-:W-:Y:S02]  /*2bac0*/  IMAD.MOV.U32 R13, RZ, RZ, R57 ;  /* 0x000000ffff0d7224 */ /* 0x000fe400078e0039 */
[----:B------:R-:W-:Y:S02]  /*2bad0*/  IMAD.MOV.U32 R12, RZ, RZ, R0 ;  /* 0x000000ffff0c7224 */ /* 0x000fe400078e0000 */
[----:B------:R-:W-:-:S07]  /*2bae0*/  IMAD.MOV.U32 R74, RZ, RZ, R14 ;  /* 0x000000ffff4a7224 */ /* 0x000fce00078e000e */
[----:B------:R-:W-:Y:S05]  /*2baf0*/  WARPSYNC.COLLECTIVE R15, `(.L_x_5667) ;  /* 0x000000000f087348 */ /* 0x000fea0003c00000 */
[----:B------:R0:W1:Y:S02]  /*2bb00*/  SHFL.IDX P6, R14, R13, R12, R11 ;  /* 0x0000000c0d0e7389 */ /* 0x00006400000c000b */
[----:B01----:R-:W-:Y:S01]  /*2bb10*/  ENDCOLLECTIVE ;  /* 0x000000000000791b */ /* 0x003fe20003800000 */
.L_x_5667:
        /* <DEDUP_REMOVED lines=8> */
.L_x_5668:
[----:B------:R-:W-:Y:S02]  /*2bba0*/  IMAD.MOV.U32 R13, RZ, RZ, R59 ;  /* 0x000000ffff0d7224 */ /* 0x000fe400078e003b */
[----:B------:R-:W-:Y:S02]  /*2bbb0*/  IMAD.MOV.U32 R12, RZ, RZ, R0 ;  /* 0x000000ffff0c7224 */ /* 0x000fe400078e0000 */
[----:B------:R-:W-:-:S07]  /*2bbc0*/  IMAD.MOV.U32 R76, RZ, RZ, R14 ;  /* 0x000000ffff4c7224 */ /* 0x000fce00078e000e */
[----:B------:R-:W-:Y:S05]  /*2bbd0*/  WARPSYNC.COLLECTIVE R15, `(.L_x_5669) ;  /* 0x000000000f087348 */ /* 0x000fea0003c00000 */
[----:B------:R0:W1:Y:S02]  /*2bbe0*/  SHFL.IDX P6, R14, R13, R12, R11 ;  /* 0x0000000c0d0e7389 */ /* 0x00006400000c000b */
[----:B01----:R-:W-:Y:S01]  /*2bbf0*/  ENDCOLLECTIVE ;  /* 0x000000000000791b */ /* 0x003fe20003800000 */
.L_x_5669:
        /* <DEDUP_REMOVED lines=8> */
.L_x_5670:
[----:B------:R-:W-:Y:S02]  /*2bc80*/  IMAD.MOV.U32 R13, RZ, RZ, R63 ;  /* 0x000000ffff0d7224 */ /* 0x000fe400078e003f */
[----:B------:R-:W-:Y:S02]  /*2bc90*/  IMAD.MOV.U32 R12, RZ, RZ, R0 ;  /* 0x000000ffff0c7224 */ /* 0x000fe400078e0000 */
[----:B------:R-:W-:-:S07]  /*2bca0*/  IMAD.MOV.U32 R78, RZ, RZ, R14 ;  /* 0x000000ffff4e7224 */ /* 0x000fce00078e000e */
[----:B------:R-:W-:Y:S05]  /*2bcb0*/  WARPSYNC.COLLECTIVE R15, `(.L_x_5671) ;  /* 0x000000000f087348 */ /* 0x000fea0003c00000 */
[----:B------:R0:W1:Y:S02]  /*2bcc0*/  SHFL.IDX P6, R14, R13, R12, R11 ;  /* 0x0000000c0d0e7389 */ /* 0x00006400000c000b */
[----:B01----:R-:W-:Y:S01]  /*2bcd0*/  ENDCOLLECTIVE ;  /* 0x000000000000791b */ /* 0x003fe20003800000 */
.L_x_5671:
[----:B------:R-:W-:Y:S02]  /*2bce0*/  IMAD.MOV.U32 R13, RZ, RZ, R80 ;  /* 0x000000ffff0d7224 */ /* 0x000fe400078e0050 */
[----:B------:R-:W-:Y:S02]  /*2bcf0*/  IMAD.MOV.U32 R12, RZ, RZ, R3 ;  /* 0x000000ffff0c7224 */ /* 0x000fe400078e0003 */
[----:B------:R-:W-:-:S07]  /*2bd00*/  IMAD.MOV.U32 R63, RZ, RZ, R14 ;  /* 0x000000ffff3f7224 */ /* 0x000fce00078e000e */
[----:B------:R-:W-:Y:S05]  /*2bd10*/  WARPSYNC.COLLECTIVE R15, `(.L_x_5672) ;  /* 0x000000000f087348 */ /* 0x000fea0003c00000 */
[----:B------:R0:W1:Y:S02]  /*2bd20*/  SHFL.IDX P6, R14, R13, R12, R11 ;  /* 0x0000000c0d0e7389 */ /* 0x00006400000c000b */
[----:B01----:R-:W-:Y:S01]  /*2bd30*/  ENDCOLLECTIVE ;  /* 0x000000000000791b */ /* 0x003fe20003800000 */
.L_x_5672:
[----:B------:R-:W-:Y:S02]  /*2bd40*/  IMAD.MOV.U32 R13, RZ, RZ, R65 ;  /* 0x000000ffff0d7224 */ /* 0x000fe400078e0041 */
[----:B------:R-:W-:Y:S02]  /*2bd50*/  IMAD.MOV.U32 R12, RZ, RZ, R0 ;  /* 0x000000ffff0c7224 */ /* 0x000fe400078e0000 */
[----:B------:R-:W-:-:S07]  /*2bd60*/  IMAD.MOV.U32 R80, RZ, RZ, R14 ;  /* 0x000000ffff507224 */ /* 0x000fce00078e000e */
[----:B------:R-:W-:Y:S05]  /*2bd70*/  WARPSYNC.COLLECTIVE R15, `(.L_x_5673) ;  /* 0x000000000f087348 */ /* 0x000fea0003c00000 */
[----:B------:R0:W1:Y:S02]  /*2bd80*/  SHFL.IDX P6, R14, R13, R12, R11 ;  /* 0x0000000c0d0e7389 */ /* 0x00006400000c000b */
[----:B01----:R-:W-:Y:S01]  /*2bd90*/  ENDCOLLECTIVE ;  /* 0x000000000000791b */ /* 0x003fe20003800000 */
.L_x_5673:
        /* <DEDUP_REMOVED lines=8> */
.L_x_5674:
[----:B------:R-:W-:Y:S02]  /*2be20*/  IMAD.MOV.U32 R13, RZ, RZ, R67 ;  /* 0x000000ffff0d7224 */ /* 0x000fe400078e0043 */
[----:B------:R-:W-:Y:S02]  /*2be30*/  IMAD.MOV.U32 R12, RZ, RZ, R0 ;  /* 0x000000ffff0c7224 */ /* 0x000fe400078e0000 */
[----:B------:R-:W-:Y:S02]  /*2be40*/  IMAD.MOV.U32 R0, RZ, RZ, RZ ;  /* 0x000000ffff007224 */ /* 0x000fe400078e00ff */
[----:B------:R-:W-:-:S07]  /*2be50*/  IMAD.MOV.U32 R82, RZ, RZ, R14 ;  /* 0x000000ffff527224 */ /* 0x000fce00078e000e */
[----:B------:R-:W-:Y:S05]  /*2be60*/  WARPSYNC.COLLECTIVE R15, `(.L_x_5675) ;  /* 0x000000000f087348 */ /* 0x000fea0003c00000 */
[----:B------:R0:W1:Y:S02]  /*2be70*/  SHFL.IDX P6, R14, R13, R12, R11 ;  /* 0x0000000c0d0e7389 */ /* 0x00006400000c000b */
[----:B01----:R-:W-:Y:S01]  /*2be80*/  ENDCOLLECTIVE ;  /* 0x000000000000791b */ /* 0x003fe20003800000 */
.L_x_5675:
        /* <DEDUP_REMOVED lines=8> */
.L_x_5676:
        /* <DEDUP_REMOVED lines=8> */
[----:B------:R-:W-:Y:S01]  /*2bf90*/  SEL R45, R59, R78, P0 ;  /* 0x0000004e3b2d7207 */ /* 0x000fe20000000000 */
[----:B------:R-:W-:Y:S06]  /*2bfa0*/  BRA `(.L_x_5677) ;  /* 0xffffff3400a47947 */ /* 0x000fec000383ffff */
.L_x_5427:
[----:B------:R-:W-:Y:S02]  /*2bfb0*/  IMAD.MOV.U32 R13, RZ, RZ, R2 ;  /* 0x000000ffff0d7224 */ /* 0x000fe400078e0002 */
[----:B------:R-:W-:Y:S02]  /*2bfc0*/  IMAD.MOV.U32 R12, RZ, RZ, RZ ;  /* 0x000000ffff0c7224 */ /* 0x000fe400078e00ff */
[----:B------:R-:W-:Y:S02]  /*2bfd0*/  IMAD.MOV.U32 R11, RZ, RZ, 0x181f ;  /* 0x0000181fff0b7424 */ /* 0x000fe400078e00ff */
[----:B------:R-:W-:-:S07]  /*2bfe0*/  IMAD.MOV.U32 R15, RZ, RZ, -0x1 ;  /* 0xffffffffff0f7424 */ /* 0x000fce00078e00ff */
[----:B------:R-:W-:Y:S05]  /*2bff0*/  WARPSYNC.COLLECTIVE R15, `(.L_x_5678) ;  /* 0x000000000f087348 */ /* 0x000fea0003c00000 */
[----:B------:R0:W1:Y:S02]  /*2c000*/  SHFL.IDX P6, R14, R13, R12, R11 ;  /* 0x0000000c0d0e7389 */ /* 0x00006400000c000b */
[----:B01----:R-:W-:Y:S01]  /*2c010*/  ENDCOLLECTIVE ;  /* 0x000000000000791b */ /* 0x003fe20003800000 */
.L_x_5678:
[----:B------:R-:W-:Y:S02]  /*2c020*/  IMAD.MOV.U32 R13, RZ, RZ, R0 ;  /* 0x000000ffff0d7224 */ /* 0x000fe400078e0000 */
[----:B------:R-:W-:-:S07]  /*2c030*/  IMAD.MOV.U32 R3, RZ, RZ, R14 ;  /* 0x000000ffff037224 */ /* 0x000fce00078e000e */
[----:B------:R-:W-:Y:S05]  /*2c040*/  WARPSYNC.COLLECTIVE R15, `(.L_x_5679) ;  /* 0x000000000f087348 */ /* 0x000fea0003c00000 */
[----:B------:R0:W1:Y:S02]  /*2c050*/  SHFL.IDX P6, R14, R13, R12, R11 ;  /* 0x0000000c0d0e7389 */ /* 0x00006400000c000b */
[----:B01----:R-:W-:Y:S01]  /*2c060*/  ENDCOLLECTIVE ;  /* 0x000000000000791b */ /* 0x003fe20003800000 */
.L_x_5679:
[----:B------:R-:W-:Y:S05]  /*2c070*/  BRA `(.L_x_5680) ;  /* 0xffffff5000307947 */ /* 0x000fea000383ffff */
.L_x_5430:
        /* <DEDUP_REMOVED lines=8> */
.L_x_5682:
[----:B------:R-:W-:Y:S05]  /*2c100*/  BSYNC B1 ;  /* 0x0000000000017941 */ /* 0x000fea0003800000 */
.L_x_5681:
        /* <DEDUP_REMOVED lines=8> */
.L_x_5683:
[----:B------:R-:W-:Y:S05]  /*2c190*/  BRA `(.L_x_5684) ;  /* 0xffffff5000607947 */ /* 0x000fea000383ffff */
.L_x_5433:
        /* <DEDUP_REMOVED lines=8> */
.L_x_5686:
[----:B------:R-:W-:Y:S05]  /*2c220*/  BSYNC B1 ;  /* 0x0000000000017941 */ /* 0x000fea0003800000 */
.L_x_5685:
        /* <DEDUP_REMOVED lines=8> */
.L_x_5687:
[----:B------:R-:W-:Y:S05]  /*2c2b0*/  BRA `(.L_x_5688) ;  /* 0xffffff50008c7947 */ /* 0x000fea000383ffff */
.L_x_5436:
        /* <DEDUP_REMOVED lines=8> */
.L_x_5690:
[----:B------:R-:W-:Y:S05]  /*2c340*/  BSYNC B1 ;  /* 0x0000000000017941 */ /* 0x000fea0003800000 */
.L_x_5689:
        /* <DEDUP_REMOVED lines=8> */
.L_x_5691:
[----:B------:R-:W-:Y:S05]  /*2c3d0*/  BRA `(.L_x_5692) ;  /* 0xffffff5000b87947 */ /* 0x000fea000383ffff */
.L_x_5460:
[----:B------:R-:W0:Y:S01]  /*2c3e0*/  S2R R12, SR_TID.X ;  /* 0x00000000000c7919 */ /* 0x000e220000002100 */
[----:B------:R-:W-:Y:S01]  /*2c3f0*/  BSSY B1, `(.L_x_5693) ;  /* 0x000000a000017945 */ /* 0x000fe20003800000 */
[----:B------:R-:W-:Y:S02]  /*2c400*/  IMAD.MOV.U32 R11, RZ, RZ, 0x1f ;  /* 0x0000001fff0b7424 */ /* 0x000fe400078e00ff */
[----:B------:R-:W-:Y:S01]  /*2c410*/  IMAD.MOV.U32 R15, RZ, RZ, -0x1 ;  /* 0xffffffffff0f7424 */ /* 0x000fe200078e00ff */
[----:B0-----:R-:W-:-:S04]  /*2c420*/  SHF.R.U32.HI R12, RZ, 0x5, R12 ;  /* 0x00000005ff0c7819 */ /* 0x001fc8000001160c */
[----:B------:R-:W-:-:S05]  /*2c430*/  LOP3.LUT R12, R12, 0x3, RZ, 0xc0, !PT ;  /* 0x000000030c0c7812 */ /* 0x000fca00078ec0ff */
[----:B------:R-:W-:Y:S02]  /*2c440*/  IMAD.MOV.U32 R13, RZ, RZ, R12 ;  /* 0x000000ffff0d7224 */ /* 0x000fe400078e000c */
[----:B------:R-:W-:-:S07]  /*2c450*/  IMAD.MOV.U32 R12, RZ, RZ, RZ ;  /* 0x000000ffff0c7224 */ /* 0x000fce00078e00ff */
[----:B------:R-:W-:Y:S05]  /*2c460*/  WARPSYNC.COLLECTIVE R15, `(.L_x_5694) ;  /* 0x000000000f087348 */ /* 0x000fea0003c00000 */
[----:B------:R0:W1:Y:S02]  /*2c470*/  SHFL.IDX P6, R14, R13, R12, R11 ;  /* 0x0000000c0d0e7389 */ /* 0x00006400000c000b */
[----:B01----:R-:W-:Y:S01]  /*2c480*/  ENDCOLLECTIVE ;  /* 0x000000000000791b */ /* 0x003fe20003800000 */
.L_x_5694:
[----:B------:R-:W-:Y:S05]  /*2c490*/  BSYNC B1 ;  /* 0x0000000000017941 */ /* 0x000fea0003800000 */
.L_x_5693:
[----:B------:R-:W-:Y:S05]  /*2c4a0*/  BRA `(.L_x_5695) ;  /* 0xffffff6c00647947 */ /* 0x000fea000383ffff */
.L_x_5462:
[----:B------:R-:W-:Y:S01]  /*2c4b0*/  BSSY B1, `(.L_x_5696) ;  /* 0x0000006000017945 */ /* 0x000fe20003800000 */
[----:B------:R-:W-:-:S07]  /*2c4c0*/  IMAD.MOV.U32 R15, RZ, RZ, -0x1 ;  /* 0xffffffffff0f7424 */ /* 0x000fce00078e00ff */
[----:B0-----:R-:W-:Y:S05]  /*2c4d0*/  WARPSYNC.COLLECTIVE R15, `(.L_x_5697) ;  /* 0x000000000f0c7348 */ /* 0x001fea0003c00000 */
[----:B------:R-:W-:Y:S02]  /*2c4e0*/  ELECT P6, UR62, PT ;  /* 0x00000000003e782f */ /* 0x000fe400038c0000 */
[----:B------:R-:W-:Y:S01]  /*2c4f0*/  MOV R14, UR62 ;  /* 0x0000003e000e7c02 */ /* 0x000fe20008000f00 */
[----:B0-----:R-:W-:Y:S10]  /*2c500*/  ENDCOLLECTIVE ;  /* 0x000000000000791b */ /* 0x001ff40003800000 */
.L_x_5697:
[----:B------:R-:W-:Y:S05]  /*2c510*/  BSYNC B1 ;  /* 0x0000000000017941 */ /* 0x000fea0003800000 */
.L_x_5696:
[----:B------:R-:W-:Y:S05]  /*2c520*/  BRA `(.L_x_5461) ;  /* 0xffffff6c005c7947 */ /* 0x000fea000383ffff */
.L_x_5464:
[----:B0-----:R0:W1:Y:S02]  /*2c530*/  SYNCS.PHASECHK.TRANS64.TRYWAIT P0, [R23+URZ+0x2a820], R3 ;  /* 0x02a82003170075a7 */ /* 0x001064000800017f */
[----:B-1----:R-:W-:Y:S05]  /*2c540*/  @!P0 NANOSLEEP.SYNCS 0x989680 ;  /* 0x009896800000895d */ /* 0x002fea0003900000 */
[----:B------:R-:W1:Y:S02]  /*2c550*/  @!P0 SYNCS.PHASECHK.TRANS64 P0, [R23+URZ+0x2a820], R3 ;  /* 0x02a82003170085a7 */ /* 0x000e64000800007f */
[----:B-1----:R-:W-:Y:S05]  /*2c560*/  @!P0 BRA `(.L_x_5464) ;  /* 0xfffffffc00f08947 */ /* 0x002fea000383ffff */
[----:B------:R-:W-:Y:S05]  /*2c570*/  BRA `(.L_x_5698) ;  /* 0xffffff6c006c7947 */ /* 0x000fea000383ffff */
.L_x_5468:
[----:B-1----:R1:W2:Y:S02]  /*2c580*/  SYNCS.PHASECHK.TRANS64.TRYWAIT P0, [R12+URZ+0x2a8a0], R11 ;  /* 0x02a8a00b0c0075a7 */ /* 0x0022a4000800017f */
[----:B--2---:R-:W-:Y:S05]  /*2c590*/  @!P0 NANOSLEEP.SYNCS 0x989680 ;  /* 0x009896800000895d */ /* 0x004fea0003900000 */
[----:B------:R-:W2:Y:S02]  /*2c5a0*/  @!P0 SYNCS.PHASECHK.TRANS64 P0, [R12+URZ+0x2a8a0], R11 ;  /* 0x02a8a00b0c0085a7 */ /* 0x000ea4000800007f */
[----:B--2---:R-:W-:Y:S05]  /*2c5b0*/  @!P0 BRA `(.L_x_5468) ;  /* 0xfffffffc00f08947 */ /* 0x004fea000383ffff */
[----:B------:R-:W-:Y:S05]  /*2c5c0*/  BRA `(.L_x_5699) ;  /* 0xffffff6c00847947 */ /* 0x000fea000383ffff */
.L_x_5475:
[----:B0-----:R0:W2:Y:S02]  /*2c5d0*/  SYNCS.PHASECHK.TRANS64.TRYWAIT P0, [R12+URZ+0x2a8c0], R11 ;  /* 0x02a8c00b0c0075a7 */ /* 0x0010a4000800017f */
[----:B--2---:R-:W-:Y:S05]  /*2c5e0*/  @!P0 NANOSLEEP.SYNCS 0x989680 ;  /* 0x009896800000895d */ /* 0x004fea0003900000 */
[----:B------:R-:W2:Y:S02]  /*2c5f0*/  @!P0 SYNCS.PHASECHK.TRANS64 P0, [R12+URZ+0x2a8c0], R11 ;  /* 0x02a8c00b0c0085a7 */ /* 0x000ea4000800007f */
[----:B--2---:R-:W-:Y:S05]  /*2c600*/  @!P0 BRA `(.L_x_5475) ;  /* 0xfffffffc00f08947 */ /* 0x004fea000383ffff */
[----:B------:R-:W-:Y:S05]  /*2c610*/  BRA `(.L_x_5700) ;  /* 0xffffff7000807947 */ /* 0x000fea000383ffff */
.L_x_5484:
[----:B0-----:R0:W1:Y:S02]  /*2c620*/  SYNCS.PHASECHK.TRANS64.TRYWAIT P1, [R6+URZ+0x2a8a0], R3 ;  /* 0x02a8a003060075a7 */ /* 0x001064000802017f */
[----:B-1----:R-:W-:Y:S05]  /*2c630*/  @!P1 NANOSLEEP.SYNCS 0x989680 ;  /* 0x009896800000995d */ /* 0x002fea0003900000 */
[----:B------:R-:W1:Y:S02]  /*2c640*/  @!P1 SYNCS.PHASECHK.TRANS64 P1, [R6+URZ+0x2a8a0], R3 ;  /* 0x02a8a003060095a7 */ /* 0x000e64000802007f */
[----:B-1----:R-:W-:Y:S05]  /*2c650*/  @!P1 BRA `(.L_x_5484) ;  /* 0xfffffffc00f09947 */ /* 0x002fea000383ffff */
[----:B------:R-:W-:Y:S05]  /*2c660*/  BRA `(.L_x_5701) ;  /* 0xffffff7400b47947 */ /* 0x000fea000383ffff */
.L_x_5491:
[----:B-1----:R1:W2:Y:S02]  /*2c670*/  SYNCS.PHASECHK.TRANS64.TRYWAIT P1, [R6+URZ+0x2a8c0], R3 ;  /* 0x02a8c003060075a7 */ /* 0x0022a4000802017f */
[----:B--2---:R-:W-:Y:S05]  /*2c680*/  @!P1 NANOSLEEP.SYNCS 0x989680 ;  /* 0x009896800000995d */ /* 0x004fea0003900000 */
[----:B------:R-:W2:Y:S02]  /*2c690*/  @!P1 SYNCS.PHASECHK.TRANS64 P1, [R6+URZ+0x2a8c0], R3 ;  /* 0x02a8c003060095a7 */ /* 0x000ea4000802007f */
[----:B--2---:R-:W-:Y:S05]  /*2c6a0*/  @!P1 BRA `(.L_x_5491) ;  /* 0xfffffffc00f09947 */ /* 0x004fea000383ffff */
[----:B------:R-:W-:Y:S05]  /*2c6b0*/  BRA `(.L_x_5702) ;  /* 0xffffff7800ac7947 */ /* 0x000fea000383ffff */
.L_x_5516:
        /* <DEDUP_REMOVED lines=8> */
[----:B0----5:R-:W-:Y:S05]  /*2c740*/  WARPSYNC.COLLECTIVE R15, `(.L_x_5704) ;  /* 0x000000000f087348 */ /* 0x021fea0003c00000 */
[----:B------:R1:W2:Y:S02]  /*2c750*/  SHFL.IDX P6, R14, R13, R12, R11 ;  /* 0x0000000c0d0e7389 */ /* 0x0002a400000c000b */
[----:B012--5:R-:W-:Y:S01]  /*2c760*/  ENDCOLLECTIVE ;  /* 0x000000000000791b */ /* 0x027fe20003800000 */
.L_x_5704:
[----:B------:R-:W-:Y:S05]  /*2c770*/  BSYNC B0 ;  /* 0x0000000000007941 */ /* 0x000fea0003800000 */
.L_x_5703:
[----:B------:R-:W-:Y:S05]  /*2c780*/  BRA `(.L_x_5705) ;  /* 0xffffff8c00347947 */ /* 0x000fea000383ffff */
.L_x_5519:
[----:B0-----:R0:W1:Y:S02]  /*2c790*/  SYNCS.PHASECHK.TRANS64.TRYWAIT P0, [R6+URZ+0x2a880], R21 ;  /* 0x02a88015060075a7 */ /* 0x001064000800017f */
[----:B-1----:R-:W-:Y:S05]  /*2c7a0*/  @!P0 NANOSLEEP.SYNCS 0x989680 ;  /* 0x009896800000895d */ /* 0x002fea0003900000 */
[----:B------:R-:W1:Y:S02]  /*2c7b0*/  @!P0 SYNCS.PHASECHK.TRANS64 P0, [R6+URZ+0x2a880], R21 ;  /* 0x02a88015060085a7 */ /* 0x000e64000800007f */
[----:B-1----:R-:W-:Y:S05]  /*2c7c0*/  @!P0 BRA `(.L_x_5519) ;  /* 0xfffffffc00f08947 */ /* 0x002fea000383ffff */
[----:B------:R-:W-:Y:S05]  /*2c7d0*/  BRA `(.L_x_5706) ;  /* 0xffffff8c00487947 */ /* 0x000fea000383ffff */
.L_x_5520:
        /* <DEDUP_REMOVED lines=8> */
.L_x_5708:
[----:B------:R-:W-:Y:S05]  /*2c860*/  BSYNC B0 ;  /* 0x0000000000007941 */ /* 0x000fea0003800000 */
.L_x_5707:
        /* <DEDUP_REMOVED lines=8> */
.L_x_5709:
        /* <DEDUP_REMOVED lines=25> */
.L_x_5710:
[----:B------:R-:W-:Y:S01]  /*2ca80*/  @!PT LDS RZ, [RZ] ;  /* 0x00000000fffff984 */ /* 0x000fe20000000800 */
[----:B------:R-:W-:Y:S01]  /*2ca90*/  @!PT LDS RZ, [RZ] ;  /* 0x00000000fffff984 */ /* 0x000fe20000000800 */
[----:B------:R-:W-:Y:S01]  /*2caa0*/  @!PT LDS RZ, [RZ] ;  /* 0x00000000fffff984 */ /* 0x000fe20000000800 */
[----:B------:R0:W-:Y:S01]  /*2cab0*/  LDGSTS.E.BYPASS.LTC128B.128 [R0+0x10400], desc[UR42][R8.64+0x80], !P1 ;  /* 0x1040008008007fae */ /* 0x0001e2000c901d6a */
[----:B------:R-:W-:Y:S02]  /*2cac0*/  IMAD.MOV.U32 R13, RZ, RZ, R2 ;  /* 0x000000ffff0d7224 */ /* 0x000fe400078e0002 */
[----:B------:R-:W-:-:S07]  /*2cad0*/  IMAD.MOV.U32 R5, RZ, RZ, R14 ;  /* 0x000000ffff057224 */ /* 0x000fce00078e000e */
[----:B0-----:R-:W-:Y:S05]  /*2cae0*/  WARPSYNC.COLLECTIVE R15, `(.L_x_5711) ;  /* 0x000000000f087348 */ /* 0x001fea0003c00000 */
[----:B------:R1:W2:Y:S02]  /*2caf0*/  SHFL.IDX P6, R14, R13, R12, R11 ;  /* 0x0000000c0d0e7389 */ /* 0x0002a400000c000b */
[----:B012---:R-:W-:Y:S01]  /*2cb00*/  ENDCOLLECTIVE ;  /* 0x000000000000791b */ /* 0x007fe20003800000 */
.L_x_5711:
[----:B------:R-:W-:Y:S02]  /*2cb10*/  IMAD.MOV.U32 R13, RZ, RZ, R3 ;  /* 0x000000ffff0d7224 */ /* 0x000fe400078e0003 */
[----:B------:R-:W-:Y:S02]  /*2cb20*/  IMAD.MOV.U32 R12, RZ, RZ, 0x2 ;  /* 0x00000002ff0c7424 */ /* 0x000fe400078e00ff */
[----:B------:R-:W-:-:S07]  /*2cb30*/  IMAD.MOV.U32 R8, RZ, RZ, R14 ;  /* 0x000000ffff087224 */ /* 0x000fce00078e000e */
[----:B------:R-:W-:Y:S05]  /*2cb40*/  WARPSYNC.COLLECTIVE R15, `(.L_x_5712) ;  /* 0x000000000f087348 */ /* 0x000fea0003c00000 */
[----:B------:R0:W1:Y:S02]  /*2cb50*/  SHFL.IDX P6, R14, R13, R12, R11 ;  /* 0x0000000c0d0e7389 */ /* 0x00006400000c000b */
[----:B01----:R-:W-:Y:S01]  /*2cb60*/  ENDCOLLECTIVE ;  /* 0x000000000000791b */ /* 0x003fe20003800000 */
.L_x_5712:
        /* <DEDUP_REMOVED lines=13> */
.L_x_5713:
[----:B------:R-:W-:Y:S01]  /*2cc40*/  @!PT LDS RZ, [RZ] ;  /* 0x00000000fffff984 */ /* 0x000fe20000000800 */
[----:B------:R-:W-:Y:S01]  /*2cc50*/  @!PT LDS RZ, [RZ] ;  /* 0x00000000fffff984 */ /* 0x000fe20000000800 */
[----:B------:R-:W-:Y:S01]  /*2cc60*/  @!PT LDS RZ, [RZ] ;  /* 0x00000000fffff984 */ /* 0x000fe20000000800 */
[----:B------:R-:W-:Y:S01]  /*2cc70*/  LDGSTS.E.BYPASS.LTC128B.128 [R0+0xec00], desc[UR42][R8.64+0x40], !P1 ;  /* 0x0ec0004008007fae */ /* 0x000fe2000c901d6a */
[----:B------:R-:W-:-:S13]  /*2cc80*/  ISETP.LT.OR P1, PT, R26, 0x21, P0 ;  /* 0x000000211a00780c */ /* 0x000fda0000721670 */
[----:B------:R0:W-:Y:S02]  /*2cc90*/  LDGSTS.E.BYPASS.LTC128B.128 [R0+0x10c00], desc[UR42][R8.64+0x80], !P1 ;  /* 0x10c0008008007fae */ /* 0x0001e4000c901d6a */
[----:B0-----:R-:W-:-:S05]  /*2cca0*/  IMAD.MOV.U32 R8, RZ, RZ, R14 ;  /* 0x000000ffff087224 */ /* 0x001fca00078e000e */
[----:B------:R-:W-:-:S05]  /*2ccb0*/  IADD3 R8, P1, R32, R8, RZ ;  /* 0x0000000820087210 */ /* 0x000fca0007f3e0ff */
[----:B------:R-:W-:Y:S02]  /*2ccc0*/  IMAD.X R9, RZ, RZ, R5, P1 ;  /* 0x000000ffff097224 */ /* 0x000fe400008e0605 */
[----:B------:R0:W5:Y:S01]  /*2ccd0*/  LDL.LU R5, [R1] ;  /* 0x0000000001057983 */ /* 0x0001620000300800 */
[----:B------:R-:W-:Y:S01]  /*2cce0*/  IMAD.MOV.U32 R13, RZ, RZ, R3 ;  /* 0x000000ffff0d7224 */ /* 0x000fe200078e0003 */
[C---:B------:R-:W-:Y:S01]  /*2ccf0*/  ISETP.LT.OR P1, PT, R26.reuse, 0x41, P3 ;  /* 0x000000411a00780c */ /* 0x040fe20001f21670 */
[----:B------:R-:W-:Y:S01]  /*2cd00*/  IMAD.MOV.U32 R12, RZ, RZ, 0x3 ;  /* 0x00000003ff0c7424 */ /* 0x000fe200078e00ff */
[----:B------:R-:W-:-:S13]  /*2cd10*/  ISETP.GE.AND P4, PT, R26, 0x21, PT ;  /* 0x000000211a00780c */ /* 0x000fda0003f86270 */
[----:B0----5:R-:W-:Y:S05]  /*2cd20*/  WARPSYNC.COLLECTIVE R15, `(.L_x_5714) ;  /* 0x000000000f087348 */ /* 0x021fea0003c00000 */
[----:B------:R1:W2:Y:S02]  /*2cd30*/  SHFL.IDX P6, R14, R13, R12, R11 ;  /* 0x0000000c0d0e7389 */ /* 0x0002a400000c000b */
[----:B012--5:R-:W-:Y:S01]  /*2cd40*/  ENDCOLLECTIVE ;  /* 0x000000000000791b */ /* 0x027fe20003800000 */
.L_x_5714:
[----:B------:R-:W-:Y:S01]  /*2cd50*/  @!PT LDS RZ, [RZ] ;  /* 0x00000000fffff984 */ /* 0x000fe20000000800 */
[----:B------:R-:W-:Y:S01]  /*2cd60*/  @!PT LDS RZ, [RZ] ;  /* 0x00000000fffff984 */ /* 0x000fe20000000800 */
[----:B------:R-:W-:Y:S01]  /*2cd70*/  @!PT LDS RZ, [RZ] ;  /* 0x00000000fffff984 */ /* 0x000fe20000000800 */
[----:B------:R0:W-:Y:S01]  /*2cd80*/  LDGSTS.E.BYPASS.LTC128B.128 [R0+0xd400], desc[UR42][R8.64], !P1 ;  /* 0x0d40000008007fae */ /* 0x0001e2000c901d6a */
[----:B------:R-:W-:Y:S01]  /*2cd90*/  ISETP.LT.OR P1, PT, R26, 0x41, P2 ;  /* 0x000000411a00780c */ /* 0x000fe20001721670 */
[----:B------:R-:W-:-:S12]  /*2cda0*/  IMAD.MOV.U32 R13, RZ, RZ, R2 ;  /* 0x000000ffff0d7224 */ /* 0x000fd800078e0002 */
[----:B------:R0:W-:Y:S01]  /*2cdb0*/  LDGSTS.E.BYPASS.LTC128B.128 [R0+0xf400], desc[UR42][R8.64+0x40], !P1 ;  /* 0x0f40004008007fae */ /* 0x0001e2000c901d6a */
[----:B------:R-:W-:Y:S01]  /*2cdc0*/  ISETP.LT.OR P1, PT, R26, 0x41, P0 ;  /* 0x000000411a00780c */ /* 0x000fe20000721670 */
[----:B------:R-:W-:-:S12]  /*2cdd0*/  IMAD.MOV.U32 R3, RZ, RZ, R14 ;  /* 0x000000ffff037224 */ /* 0x000fd800078e000e */
[----:B0-----:R-:W-:Y:S05]  /*2cde0*/  WARPSYNC.COLLECTIVE R15, `(.L_x_5715) ;  /* 0x000000000f087348 */ /* 0x001fea0003c00000 */
[----:B------:R1:W2:Y:S02]  /*2cdf0*/  SHFL.IDX P6, R14, R13, R12, R11 ;  /* 0x0000000c0d0e7389 */ /* 0x0002a400000c000b */
[----:B012---:R-:W-:Y:S01]  /*2ce00*/  ENDCOLLECTIVE ;  /* 0x000000000000791b */ /* 0x007fe20003800000 */
.L_x_5715:
[----:B------:R-:W-:Y:S01]  /*2ce10*/  @!PT LDS RZ, [RZ] ;  /* 0x00000000fffff984 */ /* 0x000fe20000000800 */
[----:B------:R-:W-:Y:S01]  /*2ce20*/  @!PT LDS RZ, [RZ] ;  /* 0x00000000fffff984 */ /* 0x000fe20000000800 */
[----:B------:R-:W-:Y:S01]  /*2ce30*/  @!PT LDS RZ, [RZ] ;  /* 0x00000000fffff984 */ /* 0x000fe20000000800 */
[----:B------:R1:W-:Y:S01]  /*2ce40*/  LDGSTS.E.BYPASS.LTC128B.128 [R0+0x11400], desc[UR42][R8.64+0x80], !P1 ;  /* 0x1140008008007fae */ /* 0x0003e2000c901d6a */
[C---:B------:R-:W-:Y:S02]  /*2ce50*/  ISETP.GE.AND P1, PT, R26.reuse, 0x41, PT ;  /* 0x000000411a00780c */ /* 0x040fe40003f26270 */
[----:B------:R-:W-:Y:S01]  /*2ce60*/  ISETP.GE.AND P6, PT, R26, 0x61, PT ;  /* 0x000000611a00780c */ /* 0x000fe20003fc6270 */
[----:B------:R-:W-:Y:S01]  /*2ce70*/  IMAD.MOV.U32 R2, RZ, RZ, R14 ;  /* 0x000000ffff027224 */ /* 0x000fe200078e000e */
[----:B------:R-:W-:-:S11]  /*2ce80*/  LOP3.LUT R5, R5, 0xffffffef, RZ, 0xc0, !PT ;  /* 0xffffffef05057812 */ /* 0x000fd600078ec0ff */
[----:B------:R-:W-:-:S05]  /*2ce90*/  @P6 LOP3.LUT R5, R5, 0x10, RZ, 0xfc, !PT ;  /* 0x0000001005056812 */ /* 0x000fca00078efcff */
[----:B------:R1:W-:Y:S01]  /*2cea0*/  STL [R1], R5 ;  /* 0x0000000501007387 */ /* 0x0003e20000100800 */
[----:B------:R-:W-:Y:S05]  /*2ceb0*/  BRA `(.L_x_5716) ;  /* 0xffffff8800ac7947 */ /* 0x000fea000383ffff */
.L_x_5525:
[----:B----4-:R4:W0:Y:S02]  /*2cec0*/  SYNCS.PHASECHK.TRANS64.TRYWAIT P0, [R6+URZ+0x2a840], R21 ;  /* 0x02a84015060075a7 */ /* 0x010824000800017f */
[----:B0-----:R-:W-:Y:S05]  /*2ced0*/  @!P0 NANOSLEEP.SYNCS 0x989680 ;  /* 0x009896800000895d */ /* 0x001fea0003900000 */
[----:B------:R-:W0:Y:S02]  /*2cee0*/  @!P0 SYNCS.PHASECHK.TRANS64 P0, [R6+URZ+0x2a840], R21 ;  /* 0x02a84015060085a7 */ /* 0x000e24000800007f */
[----:B0-----:R-:W-:Y:S05]  /*2cef0*/  @!P0 BRA `(.L_x_5525) ;  /* 0xfffffffc00f08947 */ /* 0x001fea000383ffff */
[----:B------:R-:W-:Y:S05]  /*2cf00*/  BRA `(.L_x_5717) ;  /* 0xffffff8c00107947 */ /* 0x000fea000383ffff */
.L_x_5526:
[----:B------:R-:W-:Y:S01]  /*2cf10*/  BSSY B0, `(.L_x_5718) ;  /* 0x0000008000007945 */ /* 0x000fe20003800000 */
[----:B------:R-:W-:Y:S02]  /*2cf20*/  IMAD.MOV.U32 R13, RZ, RZ, R5 ;  /* 0x000000ffff0d7224 */ /* 0x000fe400078e0005 */
[----:B------:R-:W-:Y:S02]  /*2cf30*/  IMAD.MOV.U32 R12, RZ, RZ, RZ ;  /* 0x000000ffff0c7224 */ /* 0x000fe400078e00ff */
[----:B------:R-:W-:Y:S02]  /*2cf40*/  IMAD.MOV.U32 R11, RZ, RZ, 0x1c1f ;  /* 0x00001c1fff0b7424 */ /* 0x000fe400078e00ff */
[----:B------:R-:W-:-:S07]  /*2cf50*/  IMAD.MOV.U32 R15, RZ, RZ, -0x1 ;  /* 0xffffffffff0f7424 */ /* 0x000fce00078e00ff */
[----:B0--34-:R-:W-:Y:S05]  /*2cf60*/  WARPSYNC.COLLECTIVE R15, `(.L_x_5719) ;  /* 0x000000000f087348 */ /* 0x019fea0003c00000 */
[----:B------:R1:W2:Y:S02]  /*2cf70*/  SHFL.IDX P6, R14, R13, R12, R11 ;  /* 0x0000000c0d0e7389 */ /* 0x0002a400000c000b */
[----:B01234-:R-:W-:Y:S01]  /*2cf80*/  ENDCOLLECTIVE ;  /* 0x000000000000791b */ /* 0x01ffe20003800000 */
.L_x_5719:
[----:B------:R-:W-:Y:S05]  /*2cf90*/  BSYNC B0 ;  /* 0x0000000000007941 */ /* 0x000fea0003800000 */
.L_x_5718:
        /* <DEDUP_REMOVED lines=8> */
.L_x_5720:
        /* <DEDUP_REMOVED lines=16> */
.L_x_5721:
        /* <DEDUP_REMOVED lines=11> */
.L_x_5722:
[----:B------:R-:W-:Y:S02]  /*2d1d0*/  IMAD.MOV.U32 R13, RZ, RZ, R5 ;  /* 0x000000ffff0d7224 */ /* 0x000fe400078e0005 */
[----:B------:R-:W-:Y:S02]  /*2d1e0*/  IMAD.MOV.U32 R12, RZ, RZ, 0x2 ;  /* 0x00000002ff0c7424 */ /* 0x000fe400078e00ff */
[----:B------:R-:W-:-:S07]  /*2d1f0*/  IMAD.MOV.U32 R3, RZ, RZ, R14 ;  /* 0x000000ffff037224 */ /* 0x000fce00078e000e */
[----:B------:R-:W-:Y:S05]  /*2d200*/  WARPSYNC.COLLECTIVE R15, `(.L_x_5723) ;  /* 0x000000000f087348 */ /* 0x000fea0003c00000 */
[----:B------:R0:W1:Y:S02]  /*2d210*/  SHFL.IDX P6, R14, R13, R12, R11 ;  /* 0x0000000c0d0e7389 */ /* 0x00006400000c000b */
[----:B01----:R-:W-:Y:S01]  /*2d220*/  ENDCOLLECTIVE ;  /* 0x000000000000791b */ /* 0x003fe20003800000 */
.L_x_5723:
        /* <DEDUP_REMOVED lines=16> */
.L_x_5724:
[----:B------:R-:W-:Y:S02]  /*2d330*/  IMAD.MOV.U32 R13, RZ, RZ, R5 ;  /* 0x000000ffff0d7224 */ /* 0x000fe400078e0005 */
[----:B------:R-:W-:Y:S02]  /*2d340*/  IMAD.MOV.U32 R12, RZ, RZ, 0x3 ;  /* 0x00000003ff0c7424 */ /* 0x000fe400078e00ff */
[----:B------:R-:W-:-:S07]  /*2d350*/  IMAD.MOV.U32 R3, RZ, RZ, R14 ;  /* 0x000000ffff037224 */ /* 0x000fce00078e000e */
[----:B------:R-:W-:Y:S05]  /*2d360*/  WARPSYNC.COLLECTIVE R15, `(.L_x_5725) ;  /* 0x000000000f087348 */ /* 0x000fea0003c00000 */
[----:B------:R0:W1:Y:S02]  /*2d370*/  SHFL.IDX P6, R14, R13, R12, R11 ;  /* 0x0000000c0d0e7389 */ /* 0x00006400000c000b */
[----:B01----:R-:W-:Y:S01]  /*2d380*/  ENDCOLLECTIVE ;  /* 0x000000000000791b */ /* 0x003fe20003800000 */
.L_x_5725:
        /* <DEDUP_REMOVED lines=10> */
.L_x_5726:
        /* <DEDUP_REMOVED lines=8> */
.L_x_5531:
        /* <DEDUP_REMOVED lines=9> */
.L_x_5728:
[C---:B------:R-:W-:Y:S01]  /*2d540*/  VIADD R5, R17.reuse, 0x20 ;  /* 0x0000002011057836 */ /* 0x040fe20000000000 */
[----:B------:R-:W-:Y:S01]  /*2d550*/  ISETP.GE.AND P2, PT, R17, R34, PT ;  /* 0x000000221100720c */ /* 0x000fe20003f46270 */
[----:B------:R-:W-:Y:S02]  /*2d560*/  IMAD.MOV.U32 R13, RZ, RZ, R4 ;  /* 0x000000ffff0d7224 */ /* 0x000fe400078e0004 */
[----:B------:R-:W-:-:S10]  /*2d570*/  IMAD.MOV.U32 R2, RZ, RZ, R14 ;  /* 0x000000ffff027224 */ /* 0x000fd400078e000e */
[----:B------:R-:W-:Y:S05]  /*2d580*/  WARPSYNC.COLLECTIVE R15, `(.L_x_5729) ;  /* 0x000000000f087348 */ /* 0x000fea0003c00000 */
[----:B------:R0:W1:Y:S02]  /*2d590*/  SHFL.IDX P6, R14, R13, R12, R11 ;  /* 0x0000000c0d0e7389 */ /* 0x00006400000c000b */
[----:B01----:R-:W-:Y:S01]  /*2d5a0*/  ENDCOLLECTIVE ;  /* 0x000000000000791b */ /* 0x003fe20003800000 */
.L_x_5729:
[----:B------:R-:W-:Y:S02]  /*2d5b0*/  IMAD.MOV.U32 R13, RZ, RZ, R0 ;  /* 0x000000ffff0d7224 */ /* 0x000fe400078e0000 */
[----:B------:R-:W-:Y:S02]  /*2d5c0*/  IMAD.MOV.U32 R12, RZ, RZ, 0x1 ;  /* 0x00000001ff0c7424 */ /* 0x000fe400078e00ff */
[----:B------:R-:W-:-:S07]  /*2d5d0*/  IMAD.MOV.U32 R3, RZ, RZ, R14 ;  /* 0x000000ffff037224 */ /* 0x000fce00078e000e */
[----:B------:R-:W-:Y:S05]  /*2d5e0*/  WARPSYNC.COLLECTIVE R15, `(.L_x_5730) ;  /* 0x000000000f087348 */ /* 0x000fea0003c00000 */
[----:B------:R0:W1:Y:S02]  /*2d5f0*/  SHFL.IDX P6, R14, R13, R12, R11 ;  /* 0x0000000c0d0e7389 */ /* 0x00006400000c000b */
[----:B01----:R-:W-:Y:S01]  /*2d600*/  ENDCOLLECTIVE ;  /* 0x000000000000791b */ /* 0x003fe20003800000 */
.L_x_5730:
        /* <DEDUP_REMOVED lines=17> */
.L_x_5731:
[----:B------:R-:W-:Y:S02]  /*2d720*/  IMAD.MOV.U32 R13, RZ, RZ, R0 ;  /* 0x000000ffff0d7224 */ /* 0x000fe400078e0000 */
[----:B------:R-:W-:Y:S02]  /*2d730*/  IMAD.MOV.U32 R12, RZ, RZ, 0x2 ;  /* 0x00000002ff0c7424 */ /* 0x000fe400078e00ff */
[----:B------:R-:W-:-:S07]  /*2d740*/  IMAD.MOV.U32 R3, RZ, RZ, R14 ;  /* 0x000000ffff037224 */ /* 0x000fce00078e000e */
[----:B------:R-:W-:Y:S05]  /*2d750*/  WARPSYNC.COLLECTIVE R15, `(.L_x_5732) ;  /* 0x000000000f087348 */ /* 0x000fea0003c00000 */
[----:B------:R0:W1:Y:S02]  /*2d760*/  SHFL.IDX P6, R14, R13, R12, R11 ;  /* 0x0000000c0d0e7389 */ /* 0x00006400000c000b */
[----:B01----:R-:W-:Y:S01]  /*2d770*/  ENDCOLLECTIVE ;  /* 0x000000000000791b */ /* 0x003fe20003800000 */
.L_x_5732:
        /* <DEDUP_REMOVED lines=18> */
.L_x_5733:
[----:B------:R-:W-:Y:S02]  /*2d8a0*/  IMAD.MOV.U32 R13, RZ, RZ, R0 ;  /* 0x000000ffff0d7224 */ /* 0x000fe400078e0000 */
[----:B------:R-:W-:Y:S02]  /*2d8b0*/  IMAD.MOV.U32 R12, RZ, RZ, 0x3 ;  /* 0x00000003ff0c7424 */ /* 0x000fe400078e00ff */
[----:B------:R-:W-:-:S07]  /*2d8c0*/  IMAD.MOV.U32 R3, RZ, RZ, R14 ;  /* 0x000000ffff037224 */ /* 0x000fce00078e000e */
[----:B------:R-:W-:Y:S05]  /*2d8d0*/  WARPSYNC.COLLECTIVE R15, `(.L_x_5734) ;  /* 0x000000000f087348 */ /* 0x000fea0003c00000 */
[----:B------:R0:W1:Y:S02]  /*2d8e0*/  SHFL.IDX P6, R14, R13, R12, R11 ;  /* 0x0000000c0d0e7389 */ /* 0x00006400000c000b */
[----:B01----:R-:W-:Y:S01]  /*2d8f0*/  ENDCOLLECTIVE ;  /* 0x000000000000791b */ /* 0x003fe20003800000 */
.L_x_5734:
        /* <DEDUP_REMOVED lines=10> */
.L_x_5735:
[----:B------:R-:W-:Y:S01]  /*2d9a0*/  @!PT LDS RZ, [RZ] ;  /* 0x00000000fffff984 */ /* 0x000fe20000000800 */
[----:B------:R-:W-:Y:S01]  /*2d9b0*/  @!PT LDS RZ, [RZ] ;  /* 0x00000000fffff984 */ /* 0x000fe20000000800 */
[----:B------:R-:W-:Y:S01]  /*2d9c0*/  @!PT LDS RZ, [RZ] ;  /* 0x00000000fffff984 */ /* 0x000fe20000000800 */
[----:B------:R-:W-:Y:S04]  /*2d9d0*/  @!P2 LDGSTS.E.BYPASS.LTC128B.128 [R8+0x19400], desc[UR42][R2.64], !P3 ;  /* 0x194000000208afae */ /* 0x000fe8000d901d6a */
[----:B------:R-:W-:Y:S04]  /*2d9e0*/  @!P2 LDGSTS.E.BYPASS.LTC128B.128 [R8+0x1b400], desc[UR42][R2.64+0x40], !P0 ;  /* 0x1b4000400208afae */ /* 0x000fe8000c101d6a */
[----:B------:R0:W-:Y:S02]  /*2d9f0*/  @!P2 LDGSTS.E.BYPASS.LTC128B.128 [R8+0x1d400], desc[UR42][R2.64+0x80], !P1 ;  /* 0x1d4000800208afae */ /* 0x0001e4000c901d6a */
[----:B0-----:R-:W-:Y:S01]  /*2da00*/  IMAD.MOV.U32 R2, RZ, RZ, R14 ;  /* 0x000000ffff027224 */ /* 0x001fe200078e000e */
[----:B------:R-:W-:Y:S06]  /*2da10*/  BRA `(.L_x_5736) ;  /* 0xffffff8c00bc7947 */ /* 0x000fec000383ffff */
.L_x_5536:
[----:B-1----:R1:W2:Y:S02]  /*2da20*/  SYNCS.PHASECHK.TRANS64.TRYWAIT P0, [R23+URZ+0x2a820], R0 ;  /* 0x02a82000170075a7 */ /* 0x0022a4000800017f */
[----:B--2---:R-:W-:Y:S05]  /*2da30*/  @!P0 NANOSLEEP.SYNCS 0x989680 ;  /* 0x009896800000895d */ /* 0x004fea0003900000 */
[----:B------:R-:W2:Y:S02]  /*2da40*/  @!P0 SYNCS.PHASECHK.TRANS64 P0, [R23+URZ+0x2a820], R0 ;  /* 0x02a82000170085a7 */ /* 0x000ea4000800007f */
[----:B--2---:R-:W-:Y:S05]  /*2da50*/  @!P0 BRA `(.L_x_5536) ;  /* 0xfffffffc00f08947 */ /* 0x004fea000383ffff */
[----:B------:R-:W-:Y:S05]  /*2da60*/  BRA `(.L_x_5737) ;  /* 0xffffff90002c7947 */ /* 0x000fea000383ffff */
.L_x_5540:
[----:B0-----:R0:W1:Y:S02]  /*2da70*/  SYNCS.PHASECHK.TRANS64.TRYWAIT P0, [R4+URZ+0x2a880], R17 ;  /* 0x02a88011040075a7 */ /* 0x001064000800017f */
[----:B-1----:R-:W-:Y:S05]  /*2da80*/  @!P0 NANOSLEEP.SYNCS 0x989680 ;  /* 0x009896800000895d */ /* 0x002fea0003900000 */
[----:B------:R-:W1:Y:S02]  /*2da90*/  @!P0 SYNCS.PHASECHK.TRANS64 P0, [R4+URZ+0x2a880], R17 ;  /* 0x02a88011040085a7 */ /* 0x000e64000800007f */
[----:B-1----:R-:W-:Y:S05]  /*2daa0*/  @!P0 BRA `(.L_x_5540) ;  /* 0xfffffffc00f08947 */ /* 0x002fea000383ffff */
[----:B------:R-:W-:Y:S05]  /*2dab0*/  BRA `(.L_x_5738) ;  /* 0xffffff9000ec7947 */ /* 0x000fea000383ffff */
.L_x_5541:
        /* <DEDUP_REMOVED lines=8> */
.L_x_5740:
[----:B------:R-:W-:Y:S05]  /*2db40*/  BSYNC B0 ;  /* 0x0000000000007941 */ /* 0x000fea0003800000 */
.L_x_5739:
        /* <DEDUP_REMOVED lines=8> */
.L_x_5741:
[----:B------:R-:W-:Y:S02]  /*2dbd0*/  IMAD.MOV.U32 R13, RZ, RZ, R26 ;  /* 0x000000ffff0d7224 */ /* 0x000fe400078e001a */
[----:B------:R-:W-:Y:S02]  /*2dbe0*/  IMAD.MOV.U32 R12, RZ, RZ, 0x1 ;  /* 0x00000001ff0c7424 */ /* 0x000fe400078e00ff */
[----:B------:R-:W-:-:S07]  /*2dbf0*/  IMAD.MOV.U32 R2, RZ, RZ, R14 ;  /* 0x000000ffff027224 */ /* 0x000fce00078e000e */
[----:B------:R-:W-:Y:S05]  /*2dc00*/  WARPSYNC.COLLECTIVE R15, `(.L_x_5742) ;  /* 0x000000000f087348 */ /* 0x000fea0003c00000 */
[----:B------:R0:W1:Y:S02]  /*2dc10*/  SHFL.IDX P6, R14, R13, R12, R11 ;  /* 0x0000000c0d0e7389 */ /* 0x00006400000c000b */
[----:B01----:R-:W-:Y:S01]  /*2dc20*/  ENDCOLLECTIVE ;  /* 0x000000000000791b */ /* 0x003fe20003800000 */
.L_x_5742:
        /* <DEDUP_REMOVED lines=14> */
.L_x_5743:
[----:B------:R-:W-:Y:S02]  /*2dd10*/  IMAD.MOV.U32 R13, RZ, RZ, R26 ;  /* 0x000000ffff0d7224 */ /* 0x000fe400078e001a */
[----:B------:R-:W-:Y:S02]  /*2dd20*/  IMAD.MOV.U32 R12, RZ, RZ, 0x2 ;  /* 0x00000002ff0c7424 */ /* 0x000fe400078e00ff */
[----:B------:R-:W-:-:S07]  /*2dd30*/  IMAD.MOV.U32 R2, RZ, RZ, R14 ;  /* 0x000000ffff027224 */ /* 0x000fce00078e000e */
[----:B------:R-:W-:Y:S05]  /*2dd40*/  WARPSYNC.COLLECTIVE R15, `(.L_x_5744) ;  /* 0x000000000f087348 */ /* 0x000fea0003c00000 */
[----:B------:R0:W1:Y:S02]  /*2dd50*/  SHFL.IDX P6, R14, R13, R12, R11 ;  /* 0x0000000c0d0e7389 */ /* 0x00006400000c000b */
[----:B01----:R-:W-:Y:S01]  /*2dd60*/  ENDCOLLECTIVE ;  /* 0x000000000000791b */ /* 0x003fe20003800000 */
.L_x_5744:
        /* <DEDUP_REMOVED lines=13> */
.L_x_5745:
[----:B------:R-:W-:Y:S02]  /*2de40*/  IMAD.MOV.U32 R13, RZ, RZ, R26 ;  /* 0x000000ffff0d7224 */ /* 0x000fe400078e001a */
[----:B------:R-:W-:Y:S02]  /*2de50*/  IMAD.MOV.U32 R12, RZ, RZ, 0x3 ;  /* 0x00000003ff0c7424 */ /* 0x000fe400078e00ff */
[----:B------:R-:W-:-:S07]  /*2de60*/  IMAD.MOV.U32 R2, RZ, RZ, R14 ;  /* 0x000000ffff027224 */ /* 0x000fce00078e000e */
[----:B------:R-:W-:Y:S05]  /*2de70*/  WARPSYNC.COLLECTIVE R15, `(.L_x_5746) ;  /* 0x000000000f087348 */ /* 0x000fea0003c00000 */
[----:B------:R0:W1:Y:S02]  /*2de80*/  SHFL.IDX P6, R14, R13, R12, R11 ;  /* 0x0000000c0d0e7389 */ /* 0x00006400000c000b */
[----:B01----:R-:W-:Y:S01]  /*2de90*/  ENDCOLLECTIVE ;  /* 0x000000000000791b */ /* 0x003fe20003800000 */
.L_x_5746:
        /* <DEDUP_REMOVED lines=13> */
.L_x_5747:
[----:B------:R-:W-:Y:S01]  /*2df70*/  IMAD.MOV.U32 R2, RZ, RZ, R14 ;  /* 0x000000ffff027224 */ /* 0x000fe200078e000e */
[----:B------:R-:W-:Y:S06]  /*2df80*/  BRA `(.L_x_5748) ;  /* 0xffffff9000887947 */ /* 0x000fec000383ffff */
.L_x_5546:
[----:B---3--:R3:W4:Y:S02]  /*2df90*/  SYNCS.PHASECHK.TRANS64.TRYWAIT P0, [R4+URZ+0x2a840], R17 ;  /* 0x02a84011040075a7 */ /* 0x008724000800017f */
[----:B----4-:R-:W-:Y:S05]  /*2dfa0*/  @!P0 NANOSLEEP.SYNCS 0x989680 ;  /* 0x009896800000895d */ /* 0x010fea0003900000 */
[----:B------:R-:W4:Y:S02]  /*2dfb0*/  @!P0 SYNCS.PHASECHK.TRANS64 P0, [R4+URZ+0x2a840], R17 ;  /* 0x02a84011040085a7 */ /* 0x000f24000800007f */
[----:B----4-:R-:W-:Y:S05]  /*2dfc0*/  @!P0 BRA `(.L_x_5546) ;  /* 0xfffffffc00f08947 */ /* 0x010fea000383ffff */
[----:B------:R-:W-:Y:S05]  /*2dfd0*/  BRA `(.L_x_5749) ;  /* 0xffffff9000e07947 */ /* 0x000fea000383ffff */
.L_x_5547:
        /* <DEDUP_REMOVED lines=8> */
.L_x_5751:
[----:B------:R-:W-:Y:S05]  /*2e060*/  BSYNC B0 ;  /* 0x0000000000007941 */ /* 0x000fea0003800000 */
.L_x_5750:
        /* <DEDUP_REMOVED lines=8> */
.L_x_5752:
[----:B------:R-:W-:Y:S02]  /*2e0f0*/  IMAD.MOV.U32 R13, RZ, RZ, R8 ;  /* 0x000000ffff0d7224 */ /* 0x000fe400078e0008 */
[----:B------:R-:W-:Y:S02]  /*2e100*/  IMAD.MOV.U32 R12, RZ, RZ, 0x1 ;  /* 0x00000001ff0c7424 */ /* 0x000fe400078e00ff */
[----:B------:R-:W-:-:S07]  /*2e110*/  IMAD.MOV.U32 R2, RZ, RZ, R14 ;  /* 0x000000ffff027224 */ /* 0x000fce00078e000e */
[----:B------:R-:W-:Y:S05]  /*2e120*/  WARPSYNC.COLLECTIVE R15, `(.L_x_5753) ;  /* 0x000000000f087348 */ /* 0x000fea0003c00000 */
[----:B------:R0:W1:Y:S02]  /*2e130*/  SHFL.IDX P6, R14, R13, R12, R11 ;  /* 0x0000000c0d0e7389 */ /* 0x00006400000c000b */
[----:B01----:R-:W-:Y:S01]  /*2e140*/  ENDCOLLECTIVE ;  /* 0x000000000000791b */ /* 0x003fe20003800000 */
.L_x_5753:
        /* <DEDUP_REMOVED lines=13> */
.L_x_5754:
[----:B------:R-:W-:Y:S02]  /*2e220*/  IMAD.MOV.U32 R13, RZ, RZ, R8 ;  /* 0x000000ffff0d7224 */ /* 0x000fe400078e0008 */
[----:B------:R-:W-:Y:S02]  /*2e230*/  IMAD.MOV.U32 R12, RZ, RZ, 0x2 ;  /* 0x00000002ff0c7424 */ /* 0x000fe400078e00ff */
[----:B------:R-:W-:-:S07]  /*2e240*/  IMAD.MOV.U32 R2, RZ, RZ, R14 ;  /* 0x000000ffff027224 */ /* 0x000fce00078e000e */
[----:B------:R-:W-:Y:S05]  /*2e250*/  WARPSYNC.COLLECTIVE R15, `(.L_x_5755) ;  /* 0x000000000f087348 */ /* 0x000fea0003c00000 */
[----:B------:R0:W1:Y:S02]  /*2e260*/  SHFL.IDX P6, R14, R13, R12, R11 ;  /* 0x0000000c0d0e7389 */ /* 0x00006400000c000b */
[----:B01----:R-:W-:Y:S01]  /*2e270*/  ENDCOLLECTIVE ;  /* 0x000000000000791b */ /* 0x003fe20003800000 */
.L_x_5755:
        /* <DEDUP_REMOVED lines=13> */
.L_x_5756:
[----:B------:R-:W-:Y:S02]  /*2e350*/  IMAD.MOV.U32 R13, RZ, RZ, R8 ;  /* 0x000000ffff0d7224 */ /* 0x000fe400078e0008 */
[----:B------:R-:W-:Y:S02]  /*2e360*/  IMAD.MOV.U32 R12, RZ, RZ, 0x3 ;  /* 0x00000003ff0c7424 */ /* 0x000fe400078e00ff */
[----:B------:R-:W-:-:S07]  /*2e370*/  IMAD.MOV.U32 R2, RZ, RZ, R14 ;  /* 0x000000ffff027224 */ /* 0x000fce00078e000e */
[----:B------:R-:W-:Y:S05]  /*2e380*/  WARPSYNC.COLLECTIVE R15, `(.L_x_5757) ;  /* 0x000000000f087348 */ /* 0x000fea0003c00000 */
[----:B------:R0:W1:Y:S02]  /*2e390*/  SHFL.IDX P6, R14, R13, R12, R11 ;  /* 0x0000000c0d0e7389 */ /* 0x00006400000c000b */
[----:B01----:R-:W-:Y:S01]  /*2e3a0*/  ENDCOLLECTIVE ;  /* 0x000000000000791b */ /* 0x003fe20003800000 */
.L_x_5757:
        /* <DEDUP_REMOVED lines=13> */
.L_x_5758:
[----:B------:R-:W-:Y:S01]  /*2e480*/  IMAD.MOV.U32 R2, RZ, RZ, R14 ;  /* 0x000000ffff027224 */ /* 0x000fe200078e000e */
[----:B------:R-:W-:Y:S06]  /*2e490*/  BRA `(.L_x_5759) ;  /* 0xffffff9000747947 */ /* 0x000fec000383ffff */
.L_x_5552:
[----:B------:R0:W0:Y:S02]  /*2e4a0*/  SYNCS.PHASECHK.TRANS64.TRYWAIT P2, [R2+URZ+0x2a870], R0 ;  /* 0x02a87000020075a7 */ /* 0x000024000804017f */
[----:B0-----:R-:W-:Y:S05]  /*2e4b0*/  @!P2 NANOSLEEP.SYNCS 0x989680 ;  /* 0x009896800000a95d */ /* 0x001fea0003900000 */
[----:B------:R-:W0:Y:S02]  /*2e4c0*/  @!P2 SYNCS.PHASECHK.TRANS64 P2, [R2+URZ+0x2a870], R0 ;  /* 0x02a870000200a5a7 */ /* 0x000e24000804007f */
[----:B0-----:R-:W-:Y:S05]  /*2e4d0*/  @!P2 BRA `(.L_x_5552) ;  /* 0xfffffffc00f0a947 */ /* 0x001fea000383ffff */
[----:B------:R-:W-:Y:S05]  /*2e4e0*/  BRA `(.L_x_5760) ;  /* 0xffffff9000e07947 */ /* 0x000fea000383ffff */
.L_x_5554:
[----:B------:R0:W0:Y:S02]  /*2e4f0*/  SYNCS.PHASECHK.TRANS64.TRYWAIT P2, [R2+URZ+0x2a860], R3 ;  /* 0x02a86003020075a7 */ /* 0x000024000804017f */
[----:B0-----:R-:W-:Y:S05]  /*2e500*/  @!P2 NANOSLEEP.SYNCS 0x989680 ;  /* 0x009896800000a95d */ /* 0x001fea0003900000 */
[----:B------:R-:W0:Y:S02]  /*2e510*/  @!P2 SYNCS.PHASECHK.TRANS64 P2, [R2+URZ+0x2a860], R3 ;  /* 0x02a860030200a5a7 */ /* 0x000e24000804007f */
[----:B0-----:R-:W-:Y:S05]  /*2e520*/  @!P2 BRA `(.L_x_5554) ;  /* 0xfffffffc00f0a947 */ /* 0x001fea000383ffff */
[----:B------:R-:W-:Y:S05]  /*2e530*/  BRA `(.L_x_5761) ;  /* 0xffffff9000f07947 */ /* 0x000fea000383ffff */
.L_x_5562:
[----:B0-----:R0:W1:Y:S02]  /*2e540*/  SYNCS.PHASECHK.TRANS64.TRYWAIT P1, [R2+URZ+0x2a870], R3 ;  /* 0x02a87003020075a7 */ /* 0x001064000802017f */
[----:B-1----:R-:W-:Y:S05]  /*2e550*/  @!P1 NANOSLEEP.SYNCS 0x989680 ;  /* 0x009896800000995d */ /* 0x002fea0003900000 */
[----:B------:R-:W1:Y:S02]  /*2e560*/  @!P1 SYNCS.PHASECHK.TRANS64 P1, [R2+URZ+0x2a870], R3 ;  /* 0x02a87003020095a7 */ /* 0x000e64000802007f */
[----:B-1----:R-:W-:Y:S05]  /*2e570*/  @!P1 BRA `(.L_x_5562) ;  /* 0xfffffffc00f09947 */ /* 0x002fea000383ffff */
[----:B------:R-:W-:Y:S05]  /*2e580*/  BRA `(.L_x_5762) ;  /* 0xffffff9c00487947 */ /* 0x000fea000383ffff */
.L_x_5564:
[----:B0-----:R0:W1:Y:S02]  /*2e590*/  SYNCS.PHASECHK.TRANS64.TRYWAIT P1, [R2+URZ+0x2a860], R3 ;  /* 0x02a86003020075a7 */ /* 0x001064000802017f */
[----:B-1----:R-:W-:Y:S05]  /*2e5a0*/  @!P1 NANOSLEEP.SYNCS 0x989680 ;  /* 0x009896800000995d */ /* 0x002fea0003900000 */
[----:B------:R-:W1:Y:S02]  /*2e5b0*/  @!P1 SYNCS.PHASECHK.TRANS64 P1, [R2+URZ+0x2a860], R3 ;  /* 0x02a86003020095a7 */ /* 0x000e64000802007f */
[----:B-1----:R-:W-:Y:S05]  /*2e5c0*/  @!P1 BRA `(.L_x_5564) ;  /* 0xfffffffc00f09947 */ /* 0x002fea000383ffff */
[----:B------:R-:W-:Y:S05]  /*2e5d0*/  BRA `(.L_x_5763) ;  /* 0xffffff9c00547947 */ /* 0x000fea000383ffff */
.L_x_5569:
[----:B------:R-:W-:Y:S01]  /*2e5e0*/  BSSY B0, `(.L_x_5764) ;  /* 0x0000008000007945 */ /* 0x000fe20003800000 */
[----:B------:R-:W-:Y:S02]  /*2e5f0*/  IMAD.MOV.U32 R13, RZ, RZ, R16 ;  /* 0x000000ffff0d7224 */ /* 0x000fe400078e0010 */
[----:B------:R-:W-:Y:S02]  /*2e600*/  IMAD.MOV.U32 R12, RZ, RZ, RZ ;  /* 0x000000ffff0c7224 */ /* 0x000fe400078e00ff */
[----:B0-----:R-:W-:Y:S02]  /*2e610*/  IMAD.MOV.U32 R11, RZ, RZ, 0x1f ;  /* 0x0000001fff0b7424 */ /* 0x001fe400078e00ff */
[----:B------:R-:W-:-:S07]  /*2e620*/  IMAD.MOV.U32 R15, RZ, RZ, -0x1 ;  /* 0xffffffffff0f7424 */ /* 0x000fce00078e00ff */
[----:B-1----:R-:W-:Y:S05]  /*2e630*/  WARPSYNC.COLLECTIVE R15, `(.L_x_5765) ;  /* 0x000000000f087348 */ /* 0x002fea0003c00000 */
[----:B------:R0:W2:Y:S02]  /*2e640*/  SHFL.IDX P6, R14, R13, R12, R11 ;  /* 0x0000000c0d0e7389 */ /* 0x0000a400000c000b */
[----:B012---:R-:W-:Y:S01]  /*2e650*/  ENDCOLLECTIVE ;  /* 0x000000000000791b */ /* 0x007fe20003800000 */
.L_x_5765:
[----:B------:R-:W-:Y:S05]  /*2e660*/  BSYNC B0 ;  /* 0x0000000000007941 */ /* 0x000fea0003800000 */
.L_x_5764:
[----:B------:R-:W-:Y:S02]  /*2e670*/  IMAD.MOV.U32 R13, RZ, RZ, R16 ;  /* 0x000000ffff0d7224 */ /* 0x000fe400078e0010 */
[----:B------:R-:W-:Y:S02]  /*2e680*/  IMAD.MOV.U32 R12, RZ, RZ, 0x1 ;  /* 0x00000001ff0c7424 */ /* 0x000fe400078e00ff */
[----:B------:R-:W-:Y:S02]  /*2e690*/  IMAD.MOV.U32 R11, RZ, RZ, 0x1f ;  /* 0x0000001fff0b7424 */ /* 0x000fe400078e00ff */
[----:B------:R-:W-:Y:S02]  /*2e6a0*/  IMAD.MOV.U32 R15, RZ, RZ, -0x1 ;  /* 0xffffffffff0f7424 */ /* 0x000fe400078e00ff */
[----:B------:R-:W-:Y:S02]  /*2e6b0*/  IMAD.IADD R5, R19, 0x1, R4 ;  /* 0x0000000113057824 */ /* 0x000fe400078e0204 */
[----:B------:R-:W-:-:S07]  /*2e6c0*/  IMAD.MOV.U32 R0, RZ, RZ, R14 ;  /* 0x000000ffff007224 */ /* 0x000fce00078e000e */
[----:B------:R-:W-:Y:S05]  /*2e6d0*/  WARPSYNC.COLLECTIVE R15, `(.L_x_5766) ;  /* 0x000000000f087348 */ /* 0x000fea0003c00000 */
[----:B------:R0:W1:Y:S02]  /*2e6e0*/  SHFL.IDX P6, R14, R13, R12, R11 ;  /* 0x0000000c0d0e7389 */ /* 0x00006400000c000b */
[----:B01----:R-:W-:Y:S01]  /*2e6f0*/  ENDCOLLECTIVE ;  /* 0x000000000000791b */ /* 0x003fe20003800000 */
.L_x_5766:
        /* <DEDUP_REMOVED lines=13> */
[----:B------:R-:W-:-:S03]  /*2e7d0*/  ISETP.NE.AND P1, PT, R4, RZ, PT ;  /* 0x000000ff0400720c */ /* 0x000fc60003f25270 */
[----:B------:R-:W-:-:S10]  /*2e7e0*/  IMAD.MOV.U32 R13, RZ, RZ, R2 ;  /* 0x000000ffff0d7224 */ /* 0x000fd400078e0002 */
[----:B------:R-:W-:Y:S05]  /*2e7f0*/  WARPSYNC.COLLECTIVE R15, `(.L_x_5767) ;  /* 0x000000000f087348 */ /* 0x000fea0003c00000 */
[----:B------:R0:W1:Y:S02]  /*2e800*/  SHFL.UP P6, R14, R13, R12, R11 ;  /* 0x0400000c0d0e7389 */ /* 0x00006400000c000b */
[----:B01----:R-:W-:Y:S01]  /*2e810*/  ENDCOLLECTIVE ;  /* 0x000000000000791b */ /* 0x003fe20003800000 */
.L_x_5767:
[----:B------:R-:W-:Y:S01]  /*2e820*/  IMAD.MOV.U32 R12, RZ, RZ, 0x2 ;  /* 0x00000002ff0c7424 */ /* 0x000fe200078e00ff */
[----:B------:R-:W-:-:S05]  /*2e830*/  SEL R5, R14, RZ, P1 ;  /* 0x000000ff0e057207 */ /* 0x000fca0000800000 */
[----:B------:R-:W-:-:S04]  /*2e840*/  IMAD.IADD R3, R2, 0x1, R5 ;  /* 0x0000000102037824 */ /* 0x000fc800078e0205 */
[----:B------:R-:W-:-:S07]  /*2e850*/  IMAD.MOV.U32 R13, RZ, RZ, R3 ;  /* 0x000000ffff0d7224 */ /* 0x000fce00078e0003 */
[----:B------:R-:W-:Y:S05]  /*2e860*/  WARPSYNC.COLLECTIVE R15, `(.L_x_5768) ;  /* 0x000000000f087348 */ /* 0x000fea0003c00000 */
[----:B------:R0:W1:Y:S02]  /*2e870*/  SHFL.UP P6, R14, R13, R12, R11 ;  /* 0x0400000c0d0e7389 */ /* 0x00006400000c000b */
[----:B01----:R-:W-:Y:S01]  /*2e880*/  ENDCOLLECTIVE ;  /* 0x000000000000791b */ /* 0x003fe20003800000 */
.L_x_5768:
[----:B------:R-:W-:Y:S01]  /*2e890*/  IMAD.MOV.U32 R12, RZ, RZ, 0x4 ;  /* 0x00000004ff0c7424 */ /* 0x000fe200078e00ff */
[----:B------:R-:W-:-:S05]  /*2e8a0*/  SEL R14, R14, RZ, P2 ;  /* 0x000000ff0e0e7207 */ /* 0x000fca0001000000 */
[----:B------:R-:W-:-:S04]  /*2e8b0*/  IMAD.IADD R3, R3, 0x1, R14 ;  /* 0x0000000103037824 */ /* 0x000fc800078e020e */
[----:B------:R-:W-:-:S07]  /*2e8c0*/  IMAD.MOV.U32 R13, RZ, RZ, R3 ;  /* 0x000000ffff0d7224 */ /* 0x000fce00078e0003 */
[----:B------:R-:W-:Y:S05]  /*2e8d0*/  WARPSYNC.COLLECTIVE R15, `(.L_x_5769) ;  /* 0x000000000f087348 */ /* 0x000fea0003c00000 */
[----:B------:R0:W1:Y:S02]  /*2e8e0*/  SHFL.UP P6, R14, R13, R12, R11 ;  /* 0x0400000c0d0e7389 */ /* 0x00006400000c000b */
[----:B01----:R-:W-:Y:S01]  /*2e8f0*/  ENDCOLLECTIVE ;  /* 0x000000000000791b */ /* 0x003fe20003800000 */
.L_x_5769:
[----:B------:R-:W-:Y:S01]  /*2e900*/  IMAD.MOV.U32 R12, RZ, RZ, 0x8 ;  /* 0x00000008ff0c7424 */ /* 0x000fe200078e00ff */
[----:B------:R-:W-:-:S05]  /*2e910*/  SEL R14, R14, RZ, P3 ;  /* 0x000000ff0e0e7207 */ /* 0x000fca0001800000 */
[----:B------:R-:W-:-:S04]  /*2e920*/  IMAD.IADD R3, R3, 0x1, R14 ;  /* 0x0000000103037824 */ /* 0x000fc800078e020e */
[----:B------:R-:W-:-:S07]  /*2e930*/  IMAD.MOV.U32 R13, RZ, RZ, R3 ;  /* 0x000000ffff0d7224 */ /* 0x000fce00078e0003 */
[----:B------:R-:W-:Y:S05]  /*2e940*/  WARPSYNC.COLLECTIVE R15, `(.L_x_5770) ;  /* 0x000000000f087348 */ /* 0x000fea0003c00000 */
[----:B------:R0:W1:Y:S02]  /*2e950*/  SHFL.UP P6, R14, R13, R12, R11 ;  /* 0x0400000c0d0e7389 */ /* 0x00006400000c000b */
[----:B01----:R-:W-:Y:S01]  /*2e960*/  ENDCOLLECTIVE ;  /* 0x000000000000791b */ /* 0x003fe20003800000 */
.L_x_5770:
[----:B------:R-:W-:Y:S01]  /*2e970*/  IMAD.MOV.U32 R12, RZ, RZ, 0x10 ;  /* 0x00000010ff0c7424 */ /* 0x000fe200078e00ff */
[----:B------:R-:W-:-:S05]  /*2e980*/  SEL R14, R14, RZ, P4 ;  /* 0x000000ff0e0e7207 */ /* 0x000fca0002000000 */
[----:B------:R-:W-:-:S04]  /*2e990*/  IMAD.IADD R3, R3, 0x1, R14 ;  /* 0x0000000103037824 */ /* 0x000fc800078e020e */
[----:B------:R-:W-:-:S07]  /*2e9a0*/  IMAD.MOV.U32 R13, RZ, RZ, R3 ;  /* 0x000000ffff0d7224 */ /* 0x000fce00078e0003 */
[----:B------:R-:W-:Y:S05]  /*2e9b0*/  WARPSYNC.COLLECTIVE R15, `(.L_x_5771) ;  /* 0x000000000f087348 */ /* 0x000fea0003c00000 */
[----:B------:R0:W1:Y:S02]  /*2e9c0*/  SHFL.UP P6, R14, R13, R12, R11 ;  /* 0x0400000c0d0e7389 */ /* 0x00006400000c000b */
[----:B01----:R-:W-:Y:S01]  /*2e9d0*/  ENDCOLLECTIVE ;  /* 0x000000000000791b */ /* 0x003fe20003800000 */
.L_x_5771:
        /* <DEDUP_REMOVED lines=8> */
.L_x_5772:
[----:B------:R-:W-:Y:S05]  /*2ea60*/  BRA `(.L_x_5773) ;  /* 0xffffffa000f87947 */ /* 0x000fea000383ffff */
.L_x_5574:
[----:B------:R-:W-:Y:S01]  /*2ea70*/  BSSY B0, `(.L_x_5774) ;  /* 0x0000008000007945 */ /* 0x000fe20003800000 */
[----:B-----5:R-:W-:Y:S02]  /*2ea80*/  IMAD.MOV.U32 R13, RZ, RZ, R2 ;  /* 0x000000ffff0d7224 */ /* 0x020fe400078e0002 */
[----:B------:R-:W-:Y:S02]  /*2ea90*/  IMAD.MOV.U32 R12, RZ, RZ, 0x1 ;  /* 0x00000001ff0c7424 */ /* 0x000fe400078e00ff */
[----:B0-----:R-:W-:Y:S02]  /*2eaa0*/  IMAD.MOV.U32 R11, RZ, RZ, RZ ;  /* 0x000000ffff0b7224 */ /* 0x001fe400078e00ff */
[----:B------:R-:W-:-:S07]  /*2eab0*/  IMAD.MOV.U32 R15, RZ, RZ, -0x1 ;  /* 0xffffffffff0f7424 */ /* 0x000fce00078e00ff */
[----:B-1----:R-:W-:Y:S05]  /*2eac0*/  WARPSYNC.COLLECTIVE R15, `(.L_x_5775) ;  /* 0x000000000f087348 */ /* 0x002fea0003c00000 */
[----:B------:R0:W2:Y:S02]  /*2ead0*/  SHFL.UP P6, R14, R13, R12, R11 ;  /* 0x0400000c0d0e7389 */ /* 0x0000a400000c000b */
[----:B012---:R-:W-:Y:S01]  /*2eae0*/  ENDCOLLECTIVE ;  /* 0x000000000000791b */ /* 0x007fe20003800000 */
.L_x_5775:
[----:B------:R-:W-:Y:S05]  /*2eaf0*/  BSYNC B0 ;  /* 0x0000000000007941 */ /* 0x000fea0003800000 */
.L_x_5774:
[----:B------:R-:W-:Y:S01]  /*2eb00*/  SEL R3, R14, RZ, P1 ;  /* 0x000000ff0e037207 */ /* 0x000fe20000800000 */
[----:B------:R-:W-:Y:S02]  /*2eb10*/  IMAD.MOV.U32 R12, RZ, RZ, 0x2 ;  /* 0x00000002ff0c7424 */ /* 0x000fe400078e00ff */
[----:B------:R-:W-:Y:S02]  /*2eb20*/  IMAD.MOV.U32 R11, RZ, RZ, RZ ;  /* 0x000000ffff0b7224 */ /* 0x000fe400078e00ff */
[----:B------:R-:W-:Y:S02]  /*2eb30*/  IMAD.IADD R3, R2, 0x1, R3 ;  /* 0x0000000102037824 */ /* 0x000fe400078e0203 */
[----:B------:R-:W-:Y:S02]  /*2eb40*/  IMAD.MOV.U32 R15, RZ, RZ, -0x1 ;  /* 0xffffffffff0f7424 */ /* 0x000fe400078e00ff */
[----:B------:R-:W-:-:S07]  /*2eb50*/  IMAD.MOV.U32 R13, RZ, RZ, R3 ;  /* 0x000000ffff0d7224 */ /* 0x000fce00078e0003 */
[----:B------:R-:W-:Y:S05]  /*2eb60*/  WARPSYNC.COLLECTIVE R15, `(.L_x_5776) ;  /* 0x000000000f087348 */ /* 0x000fea0003c00000 */
[----:B------:R0:W1:Y:S02]  /*2eb70*/  SHFL.UP P6, R14, R13, R12, R11 ;  /* 0x0400000c0d0e7389 */ /* 0x00006400000c000b */
[----:B01----:R-:W-:Y:S01]  /*2eb80*/  ENDCOLLECTIVE ;  /* 0x000000000000791b */ /* 0x003fe20003800000 */
.L_x_5776:
[----:B------:R-:W-:Y:S01]  /*2eb90*/  IMAD.MOV.U32 R12, RZ, RZ, 0x4 ;  /* 0x00000004ff0c7424 */ /* 0x000fe200078e00ff */
[----:B------:R-:W-:-:S05]  /*2eba0*/  SEL R14, R14, RZ, P2 ;  /* 0x000000ff0e0e7207 */ /* 0x000fca0001000000 */
[----:B------:R-:W-:-:S04]  /*2ebb0*/  IMAD.IADD R3, R3, 0x1, R14 ;  /* 0x0000000103037824 */ /* 0x000fc800078e020e */
[----:B------:R-:W-:-:S07]  /*2ebc0*/  IMAD.MOV.U32 R13, RZ, RZ, R3 ;  /* 0x000000ffff0d7224 */ /* 0x000fce00078e0003 */
[----:B------:R-:W-:Y:S05]  /*2ebd0*/  WARPSYNC.COLLECTIVE R15, `(.L_x_5777) ;  /* 0x000000000f087348 */ /* 0x000fea0003c00000 */
[----:B------:R0:W1:Y:S02]  /*2ebe0*/  SHFL.UP P6, R14, R13, R12, R11 ;  /* 0x0400000c0d0e7389 */ /* 0x00006400000c000b */
[----:B01----:R-:W-:Y:S01]  /*2ebf0*/  ENDCOLLECTIVE ;  /* 0x000000000000791b */ /* 0x003fe20003800000 */
.L_x_5777:
[----:B------:R-:W-:Y:S01]  /*2ec00*/  IMAD.MOV.U32 R12, RZ, RZ, 0x8 ;  /* 0x00000008ff0c7424 */ /* 0x000fe200078e00ff */
[----:B------:R-:W-:-:S05]  /*2ec10*/  SEL R14, R14, RZ, P3 ;  /* 0x000000ff0e0e7207 */ /* 0x000fca0001800000 */
[----:B------:R-:W-:-:S04]  /*2ec20*/  IMAD.IADD R3, R3, 0x1, R14 ;  /* 0x0000000103037824 */ /* 0x000fc800078e020e */
[----:B------:R-:W-:-:S07]  /*2ec30*/  IMAD.MOV.U32 R13, RZ, RZ, R3 ;  /* 0x000000ffff0d7224 */ /* 0x000fce00078e0003 */
[----:B------:R-:W-:Y:S05]  /*2ec40*/  WARPSYNC.COLLECTIVE R15, `(.L_x_5778) ;  /* 0x000000000f087348 */ /* 0x000fea0003c00000 */
[----:B------:R0:W1:Y:S02]  /*2ec50*/  SHFL.UP P6, R14, R13, R12, R11 ;  /* 0x0400000c0d0e7389 */ /* 0x00006400000c000b */
[----:B01----:R-:W-:Y:S01]  /*2ec60*/  ENDCOLLECTIVE ;  /* 0x000000000000791b */ /* 0x003fe20003800000 */
.L_x_5778:
[----:B------:R-:W-:Y:S01]  /*2ec70*/  IMAD.MOV.U32 R12, RZ, RZ, 0x10 ;  /* 0x00000010ff0c7424 */ /* 0x000fe200078e00ff */
[----:B------:R-:W-:-:S05]  /*2ec80*/  SEL R14, R14, RZ, P4 ;  /* 0x000000ff0e0e7207 */ /* 0x000fca0002000000 */
[----:B------:R-:W-:-:S04]  /*2ec90*/  IMAD.IADD R3, R3, 0x1, R14 ;  /* 0x0000000103037824 */ /* 0x000fc800078e020e */
[----:B------:R-:W-:-:S07]  /*2eca0*/  IMAD.MOV.U32 R13, RZ, RZ, R3 ;  /* 0x000000ffff0d7224 */ /* 0x000fce00078e0003 */
[----:B------:R-:W-:Y:S05]  /*2ecb0*/  WARPSYNC.COLLECTIVE R15, `(.L_x_5779) ;  /* 0x000000000f087348 */ /* 0x000fea0003c00000 */
[----:B------:R0:W1:Y:S02]  /*2ecc0*/  SHFL.UP P6, R14, R13, R12, R11 ;  /* 0x0400000c0d0e7389 */ /* 0x00006400000c000b */
[----:B01----:R-:W-:Y:S01]  /*2ecd0*/  ENDCOLLECTIVE ;  /* 0x000000000000791b */ /* 0x003fe20003800000 */
.L_x_5779:
        /* <DEDUP_REMOVED lines=8> */
.L_x_5780:
[----:B------:R-:W-:Y:S05]  /*2ed60*/  BRA `(.L_x_5781) ;  /* 0xffffffa000d47947 */ /* 0x000fea000383ffff */
.L_x_5576:
[----:B------:R-:W-:Y:S01]  /*2ed70*/  BSSY B0, `(.L_x_5782) ;  /* 0x0000006000007945 */ /* 0x000fe20003800000 */
[----:B------:R-:W-:Y:S01]  /*2ed80*/  PLOP3.LUT P6, PT, P6, PT, PT, 0x8, 0x0 ;  /* 0x000000000000781c */ /* 0x000fe200037ce170 */
[----:B------:R-:W-:-:S12]  /*2ed90*/  IMAD.MOV.U32 R15, RZ, RZ, -0x1 ;  /* 0xffffffffff0f7424 */ /* 0x000fd800078e00ff */
[----:B01----:R-:W-:Y:S05]  /*2eda0*/  WARPSYNC.COLLECTIVE R15, `(.L_x_5783) ;  /* 0x000000000f087348 */ /* 0x003fea0003c00000 */
[----:B------:R-:W-:Y:S01]  /*2edb0*/  VOTE.ANY R14, PT, P6 ;  /* 0x00000000000e7806 */ /* 0x000fe200030e0100 */
[----:B01----:R-:W-:Y:S06]  /*2edc0*/  ENDCOLLECTIVE ;  /* 0x000000000000791b */ /* 0x003fec0003800000 */
.L_x_5783:
[----:B------:R-:W-:Y:S05]  /*2edd0*/  BSYNC B0 ;  /* 0x0000000000007941 */ /* 0x000fea0003800000 */
.L_x_5782:
        /* <DEDUP_REMOVED lines=9> */
.L_x_5784:
[----:B------:R-:W-:Y:S01]  /*2ee70*/  IMAD.MOV.U32 R17, RZ, RZ, R14 ;  /* 0x000000ffff117224 */ /* 0x000fe200078e000e */
[----:B------:R-:W-:Y:S06]  /*2ee80*/  BRA `(.L_x_5785) ;  /* 0xffffffa000c47947 */ /* 0x000fec000383ffff */
.L_x_5578:
[----:B------:R-:W-:Y:S01]  /*2ee90*/  BSSY B0, `(.L_x_5786) ;  /* 0x0000007000007945 */ /* 0x000fe20003800000 */
[----:B------:R-:W-:Y:S02]  /*2eea0*/  IMAD.MOV.U32 R13, RZ, RZ, R3 ;  /* 0x000000ffff0d7224 */ /* 0x000fe400078e0003 */
[----:B0-----:R-:W-:Y:S02]  /*2eeb0*/  IMAD.MOV.U32 R11, RZ, RZ, 0x1f ;  /* 0x0000001fff0b7424 */ /* 0x001fe400078e00ff */
[----:B------:R-:W-:-:S07]  /*2eec0*/  IMAD.MOV.U32 R15, RZ, RZ, -0x1 ;  /* 0xffffffffff0f7424 */ /* 0x000fce00078e00ff */
[----:B-123--:R-:W-:Y:S05]  /*2eed0*/  WARPSYNC.COLLECTIVE R15, `(.L_x_5787) ;  /* 0x000000000f087348 */ /* 0x00efea0003c00000 */
[----:B------:R0:W4:Y:S02]  /*2eee0*/  SHFL.IDX P6, R14, R13, R12, R11 ;  /* 0x0000000c0d0e7389 */ /* 0x00012400000c000b */
[----:B01234-:R-:W-:Y:S01]  /*2eef0*/  ENDCOLLECTIVE ;  /* 0x000000000000791b */ /* 0x01ffe20003800000 */
.L_x_5787:
[----:B------:R-:W-:Y:S05]  /*2ef00*/  BSYNC B0 ;  /* 0x0000000000007941 */ /* 0x000fea0003800000 */
.L_x_5786:
[----:B------:R-:W-:Y:S01]  /*2ef10*/  IMAD.MOV.U32 R5, RZ, RZ, R14 ;  /* 0x000000ffff057224 */ /* 0x000fe200078e000e */
[----:B------:R-:W-:Y:S06]  /*2ef20*/  BRA `(.L_x_5577) ;  /* 0xffffffa000b87947 */ /* 0x000fec000383ffff */
.L_x_5582:
[----:B0-----:R0:W1:Y:S02]  /*2ef30*/  SYNCS.PHASECHK.TRANS64.TRYWAIT P0, [R4+URZ+0x2a820], R0 ;  /* 0x02a82000040075a7 */ /* 0x001064000800017f */
[----:B-1----:R-:W-:Y:S05]  /*2ef40*/  @!P0 NANOSLEEP.SYNCS 0x989680 ;  /* 0x009896800000895d */ /* 0x002fea0003900000 */
[----:B------:R-:W1:Y:S02]  /*2ef50*/  @!P0 SYNCS.PHASECHK.TRANS64 P0, [R4+URZ+0x2a820], R0 ;  /* 0x02a82000040085a7 */ /* 0x000e64000800007f */
[----:B-1----:R-:W-:Y:S05]  /*2ef60*/  @!P0 BRA `(.L_x_5582) ;  /* 0xfffffffc00f08947 */ /* 0x002fea000383ffff */
[----:B------:R-:W-:Y:S05]  /*2ef70*/  BRA `(.L_x_5788) ;  /* 0xffffffa800307947 */ /* 0x000fea000383ffff */
.L_x_5583:
        /* <DEDUP_REMOVED lines=8> */
[----:B0--3--:R-:W-:Y:S05]  /*2f000*/  WARPSYNC.COLLECTIVE R15, `(.L_x_5790) ;  /* 0x000000000f087348 */ /* 0x009fea0003c00000 */
[----:B------:R1:W2:Y:S02]  /*2f010*/  SHFL.IDX P6, R14, R13, R12, R11 ;  /* 0x0000000c0d0e7389 */ /* 0x0002a400000c000b */
[----:B0123--:R-:W-:Y:S01]  /*2f020*/  ENDCOLLECTIVE ;  /* 0x000000000000791b */ /* 0x00ffe20003800000 */
.L_x_5790:
[----:B------:R-:W-:Y:S05]  /*2f030*/  BSYNC B0 ;  /* 0x0000000000007941 */ /* 0x000fea0003800000 */
.L_x_5789:
[----:B------:R-:W-:Y:S05]  /*2f040*/  BRA `(.L_x_5791) ;  /* 0xffffffa800187947 */ /* 0x000fea000383ffff */
.L_x_5584:
[----:B------:R-:W-:Y:S01]  /*2f050*/  BSSY B0, `(.L_x_5792) ;  /* 0x0000006000007945 */ /* 0x000fe20003800000 */
[----:B------:R-:W-:-:S07]  /*2f060*/  IMAD.MOV.U32 R15, RZ, RZ, -0x1 ;  /* 0xffffffffff0f7424 */ /* 0x000fce00078e00ff */
[----:B0--3--:R-:W-:Y:S05]  /*2f070*/  WARPSYNC.COLLECTIVE R15, `(.L_x_5793) ;  /* 0x000000000f0c7348 */ /* 0x009fea0003c00000 */
[----:B------:R-:W-:Y:S02]  /*2f080*/  ELECT P6, UR62, PT ;  /* 0x00000000003e782f */ /* 0x000fe400038c0000 */
[----:B------:R-:W-:Y:S01]  /*2f090*/  MOV R14, UR62 ;  /* 0x0000003e000e7c02 */ /* 0x000fe20008000f00 */
[----:B0--3--:R-:W-:Y:S10]  /*2f0a0*/  ENDCOLLECTIVE ;  /* 0x000000000000791b */ /* 0x009ff40003800000 */
.L_x_5793:
[----:B------:R-:W-:Y:S05]  /*2f0b0*/  BSYNC B0 ;  /* 0x0000000000007941 */ /* 0x000fea0003800000 */
.L_x_5792:
[----:B------:R-:W-:Y:S05]  /*2f0c0*/  BRA `(.L_x_5794) ;  /* 0xffffffa8000c7947 */ /* 0x000fea000383ffff */
.L_x_5586:
[----:B0-----:R0:W1:Y:S02]  /*2f0d0*/  SYNCS.PHASECHK.TRANS64.TRYWAIT P1, [R5+URZ+0x2a840], R0 ;  /* 0x02a84000050075a7 */ /* 0x001064000802017f */
[----:B-1----:R-:W-:Y:S05]  /*2f0e0*/  @!P1 NANOSLEEP.SYNCS 0x989680 ;  /* 0x009896800000995d */ /* 0x002fea0003900000 */
[----:B------:R-:W1:Y:S02]  /*2f0f0*/  @!P1 SYNCS.PHASECHK.TRANS64 P1, [R5+URZ+0x2a840], R0 ;  /* 0x02a84000050095a7 */ /* 0x000e64000802007f */
[----:B-1----:R-:W-:Y:S05]  /*2f100*/  @!P1 BRA `(.L_x_5586) ;  /* 0xfffffffc00f09947 */ /* 0x002fea000383ffff */
[----:B------:R-:W-:Y:S05]  /*2f110*/  BRA `(.L_x_5795) ;  /* 0xffffffa8002c7947 */ /* 0x000fea000383ffff */
.L_x_5588:
[----:B-1----:R1:W2:Y:S02]  /*2f120*/  SYNCS.PHASECHK.TRANS64.TRYWAIT P1, [R25+URZ+0x2a840], R2 ;  /* 0x02a84002190075a7 */ /* 0x0022a4000802017f */
[----:B--2---:R-:W-:Y:S05]  /*2f130*/  @!P1 NANOSLEEP.SYNCS 0x989680 ;  /* 0x009896800000995d */ /* 0x004fea0003900000 */
[----:B------:R-:W2:Y:S02]  /*2f140*/  @!P1 SYNCS.PHASECHK.TRANS64 P1, [R25+URZ+0x2a840], R2 ;  /* 0x02a84002190095a7 */ /* 0x000ea4000802007f */
[----:B--2---:R-:W-:Y:S05]  /*2f150*/  @!P1 BRA `(.L_x_5588) ;  /* 0xfffffffc00f09947 */ /* 0x004fea000383ffff */
[----:B------:R-:W-:Y:S05]  /*2f160*/  BRA `(.L_x_5796) ;  /* 0xffffffa800387947 */ /* 0x000fea000383ffff */
.L_x_5590:
[----:B--2---:R2:W4:Y:S02]  /*2f170*/  SYNCS.PHASECHK.TRANS64.TRYWAIT P1, [R5+URZ+0x2a860], R0 ;  /* 0x02a86000050075a7 */ /* 0x004524000802017f */
[----:B----4-:R-:W-:Y:S05]  /*2f180*/  @!P1 NANOSLEEP.SYNCS 0x989680 ;  /* 0x009896800000995d */ /* 0x010fea0003900000 */
[----:B------:R-:W4:Y:S02]  /*2f190*/  @!P1 SYNCS.PHASECHK.TRANS64 P1, [R5+URZ+0x2a860], R0 ;  /* 0x02a86000050095a7 */ /* 0x000f24000802007f */
[----:B----4-:R-:W-:Y:S05]  /*2f1a0*/  @!P1 BRA `(.L_x_5590) ;  /* 0xfffffffc00f09947 */ /* 0x010fea000383ffff */
[----:B------:R-:W-:Y:S05]  /*2f1b0*/  BRA `(.L_x_5797) ;  /* 0xffffffa800347947 */ /* 0x000fea000383ffff */
.L_x_5592:
[----:B----4-:R4:W0:Y:S02]  /*2f1c0*/  SYNCS.PHASECHK.TRANS64.TRYWAIT P1, [R25+URZ+0x2a860], R2 ;  /* 0x02a86002190075a7 */ /* 0x010824000802017f */
[----:B0-----:R-:W-:Y:S05]  /*2f1d0*/  @!P1 NANOSLEEP.SYNCS 0x989680 ;  /* 0x009896800000995d */ /* 0x001fea0003900000 */
[----:B------:R-:W0:Y:S02]  /*2f1e0*/  @!P1 SYNCS.PHASECHK.TRANS64 P1, [R25+URZ+0x2a860], R2 ;  /* 0x02a86002190095a7 */ /* 0x000e24000802007f */
[----:B0-----:R-:W-:Y:S05]  /*2f1f0*/  @!P1 BRA `(.L_x_5592) ;  /* 0xfffffffc00f09947 */ /* 0x001fea000383ffff */
[----:B------:R-:W-:Y:S05]  /*2f200*/  BRA `(.L_x_5798) ;  /* 0xffffffa800307947 */ /* 0x000fea000383ffff */
.L_x_5594:
[----:B------:R0:W0:Y:S02]  /*2f210*/  SYNCS.PHASECHK.TRANS64.TRYWAIT P1, [R5+URZ+0x2a880], R0 ;  /* 0x02a88000050075a7 */ /* 0x000024000802017f */
[----:B0-----:R-:W-:Y:S05]  /*2f220*/  @!P1 NANOSLEEP.SYNCS 0x989680 ;  /* 0x009896800000995d */ /* 0x001fea0003900000 */
[----:B------:R-:W0:Y:S02]  /*2f230*/  @!P1 SYNCS.PHASECHK.TRANS64 P1, [R5+URZ+0x2a880], R0 ;  /* 0x02a88000050095a7 */ /* 0x000e24000802007f */
[----:B0-----:R-:W-:Y:S05]  /*2f240*/  @!P1 BRA `(.L_x_5594) ;  /* 0xfffffffc00f09947 */ /* 0x001fea000383ffff */
[----:B------:R-:W-:Y:S05]  /*2f250*/  BRA `(.L_x_5799) ;  /* 0xffffffa8002c7947 */ /* 0x000fea000383ffff */
.L_x_5800:
        /* <DEDUP_REMOVED lines=10> */
.L_x_15839:


//--------------------- .text._ZN7cutlass13device_kernelIN5flash11enable_sm90INS1_16FlashAttnFwdSm90INS1_25CollectiveMainloopFwdSm90ILi2EN4cute5tupleIJNS5_1CILi1EEES8_S8_EEENS6_IJNS7_ILi128EEENS7_ILi160EEENS7_ILi192EEEEEELi192ENS_12float_e4m3_tEfNS_4arch4Sm90ELb1ELb0ELb0ELb0ELb1ELb0ELb0ELb1ELb1ELb1ELb0ELb0EEENS1_21CollectiveEpilogueFwdINS6_IJSA_SC_SB_EEES9_NS_10bfloat16_tESG_Li256ELb0ELb1ELb0ELb1EEENS1_30DynamicPersistentTileSchedulerILi256ELi128ELb0ELb1ELb1EEEEEEEEEvNT_6ParamsE --------------------------
	.section	.text._ZN7cutlass13device_kernelIN5flash11enable_sm90INS1_16FlashAttnFwdSm90INS1_25CollectiveMainloopFwdSm90ILi2EN4cute5tupleIJNS5_1CILi1EEES8_S8_EEENS6_IJNS7_ILi128EEENS7_ILi160EEENS7_ILi192EEEEEELi192ENS_12float_e4m3_tEfNS_4arch4Sm90ELb1ELb0ELb0ELb0ELb1ELb0ELb0ELb1ELb1ELb1ELb0ELb0EEENS1_21CollectiveEpilogueFwdINS6_IJSA_SC_SB_EEES9_NS_10bfloat16_tESG_Li256ELb0ELb1ELb0ELb1EEENS1_30DynamicPersistentTileSchedulerILi256ELi128ELb0ELb1ELb1EEEEEEEEEvNT_6ParamsE,"ax",@progbits
	.align	128
.text._ZN7cutlass13device_kernelIN5flash11enable_sm90INS1_16FlashAttnFwdSm90INS1_25CollectiveMainloopFwdSm90ILi2EN4cute5tupleIJNS5_1CILi1EEES8_S8_EEENS6_IJNS7_ILi128EEENS7_ILi160EEENS7_ILi192EEEEEELi192ENS_12float_e4m3_tEfNS_4arch4Sm90ELb1ELb0ELb0ELb0ELb1ELb0ELb0ELb1ELb1ELb1ELb0ELb0EEENS1_21CollectiveEpilogueFwdINS6_IJSA_SC_SB_EEES9_NS_10bfloat16_tESG_Li256ELb0ELb1ELb0ELb1EEENS1_30DynamicPersistentTileSchedulerILi256ELi128ELb0ELb1ELb1EEEEEEEEEvNT_6ParamsE:
        .type           _ZN7cutlass13device_kernelIN5flash11enable_sm90INS1_16FlashAttnFwdSm90INS1_25CollectiveMainloopFwdSm90ILi2EN4cute5tupleIJNS5_1CILi1EEES8_S8_EEENS6_IJNS7_ILi128EEENS7_ILi160EEENS7_ILi192EEEEEELi192ENS_12float_e4m3_tEfNS_4arch4Sm90ELb1ELb0ELb0ELb0ELb1ELb0ELb0ELb1ELb1ELb1ELb0ELb0EEENS1_21CollectiveEpilogueFwdINS6_IJSA_SC_SB_EEES9_NS_10bfloat16_tESG_Li256ELb0ELb1ELb0ELb1EEENS1_30DynamicPersistentTileSchedulerILi256ELi128ELb0ELb1ELb1EEEEEEEEEvNT_6ParamsE,@function
        .size           _ZN7cutlass13device_kernelIN5flash11enable_sm90INS1_16FlashAttnFwdSm90INS1_25CollectiveMainloopFwdSm90ILi2EN4cute5tupleIJNS5_1CILi1EEES8_S8_EEENS6_IJNS7_ILi128EEENS7_ILi160EEENS7_ILi192EEEEEELi192ENS_12float_e4m3_tEfNS_4arch4Sm90ELb1ELb0ELb0ELb0ELb1ELb0ELb0ELb1ELb1ELb1ELb0ELb0EEENS1_21CollectiveEpilogueFwdINS6_IJSA_SC_SB_EEES9_NS_10bfloat16_tESG_Li256ELb0ELb1ELb0ELb1EEENS1_30DynamicPersistentTileSchedulerILi256ELi128ELb0ELb1ELb1EEEEEEEEEvNT_6ParamsE,(.L_x_15840 - _ZN7cutlass13device_kernelIN5flash11enable_sm90INS1_16FlashAttnFwdSm90INS1_25CollectiveMainloopFwdSm90ILi2EN4cute5tupleIJNS5_1CILi1EEES8_S8_EEENS6_IJNS7_ILi128EEENS7_ILi160EEENS7_ILi192EEEEEELi192ENS_12float_e4m3_tEfNS_4arch4Sm90ELb1ELb0ELb0ELb0ELb1ELb0ELb0ELb1ELb1ELb1ELb0ELb0EEENS1_21CollectiveEpilogueFwdINS6_IJSA_SC_SB_EEES9_NS_10bfloat16_tESG_Li256ELb0ELb1ELb0ELb1EEENS1_30DynamicPersistentTileSchedulerILi256ELi128ELb0ELb1ELb1EEEEEEEEEvNT_6ParamsE)
        .other          _ZN7cutlass13device_kernelIN5flash11enable_sm90INS1_16FlashAttnFwdSm90INS1_25CollectiveMainloopFwdSm90ILi2EN4cute5tupleIJNS5_1CILi1EEES8_S8_EEENS6_IJNS7_ILi128EEENS7_ILi160EEENS7_ILi192EEEEEELi192ENS_12float_e4m3_tEfNS_4arch4Sm90ELb1ELb0ELb0ELb0ELb1ELb0ELb0ELb1ELb1ELb1ELb0ELb0EEENS1_21CollectiveEpilogueFwdINS6_IJSA_SC_SB_EEES9_NS_10bfloat16_tESG_Li256ELb0ELb1ELb0ELb1EEENS1_30DynamicPersistentTileSchedulerILi256ELi128ELb0ELb1ELb1EEEEEEEEEvNT_6ParamsE,@"STO_CUDA_ENTRY STV_DEFAULT"
_ZN7cutlass13device_kernelIN5flash11enable_sm90INS1_16FlashAttnFwdSm90INS1_25CollectiveMainloopFwdSm90ILi2EN4cute5tupleIJNS5_1CILi1EEES8_S8_EEENS6_IJNS7_ILi128EEENS7_ILi160EEENS7_ILi192EEEEEELi192ENS_12float_e4m3_tEfNS_4arch4Sm90ELb1ELb0ELb0ELb0ELb1ELb0ELb0ELb1ELb1ELb1ELb0ELb0EEENS1_21CollectiveEpilogueFwdINS6_IJSA_SC_SB_EEES9_NS_10bfloat16_tESG_Li256ELb0ELb1ELb0ELb1EEENS1_30DynamicPersistentTileSchedulerILi256ELi128ELb0ELb1ELb1EEEEEEEEEvNT_6ParamsE:
        /* <DEDUP_REMOVED lines=45> */
.L_x_5801:
        /* <DEDUP_REMOVED lines=22> */
.L_x_5802:
        /* <DEDUP_REMOVED lines=18> */
.L_x_5803:
        /* <DEDUP_REMOVED lines=22> */
.L_x_5804:
        /* <DEDUP_REMOVED lines=24> */
.L_x_5805:
[----:B------:R-:W-:Y:S01]  /*0830*/  IMAD.U32 R2, RZ, RZ, UR10 ;  /* 0x0000000aff027e24 */ /* 0x000fe2000f8e00ff */
[----:B------:R-:W-:Y:S01]  /*0840*/  UISETP.NE.AND UP0, UPT, UR9, URZ, UPT ;  /* 0x0000003f0900728c */ /* 0x000fe2000bf05270 */
[----:B------:R-:W-:Y:S01]  /*0850*/  NOP ;  /* 0x0000000000007918 */ /* 0x000fe20000000000 */
[----:B------:R-:W-:Y:S01]  /*0860*/  UMOV UR36, 0x1 ;  /* 0x0000000100247882 */ /* 0x000fe20000000000 */
[----:B------:R-:W-:Y:S01]  /*0870*/  ULDC.64 UR52, c[0x0][0x208] ;  /* 0x0000820000347ab9 */ /* 0x000fe20000000a00 */
[----:B------:R0:W-:Y:S01]  /*0880*/  STL [R1+0x8], R2 ;  /* 0x0000080201007387 */ /* 0x0001e20000100800 */
[----:B------:R-:W-:Y:S01]  /*0890*/  USEL UR36, UR36, 0x2, !UP0 ;  /* 0x0000000224247887 */ /* 0x000fe2000c000000 */
[----:B01234-:R-:W-:Y:S01]  /*08a0*/  BAR.SYNC.DEFER_BLOCKING 0x0 ;  /* 0x0000000000007b1d */ /* 0x01ffe20000010000 */
[----:B------:R-:W-:-:S13]  /*08b0*/  PLOP3.LUT P0, PT, PT, PT, UP0, 0x80, 0x0 ;  /* 0x000000000000781c */ /* 0x000fda0003f0f008 */
[----:B------:R-:W-:Y:S05]  /*08c0*/  @!P0 BRA `(.L_x_5806) ;  /* 0x000000e800688947 */ /* 0x000fea0003800000 */
.L_x_5807:
        /* <DEDUP_REMOVED lines=69> */
.L_x_5864:
        /* <DEDUP_REMOVED lines=21> */
.L_x_5808:
[----:B------:R-:W-:Y:S01]  /*0e70*/  ULDC UR6, c[0x0][0xc54] ;  /* 0x0003150000067ab9 */ /* 0x000fe20000000800 */
[----:B------:R-:W-:Y:S01]  /*0e80*/  UMOV UR8, UR7 ;  /* 0x0000000700087c82 */ /* 0x000fe20008000000 */
[----:B------:R-:W-:-:S11]  /*0e90*/  UISETP.NE.AND UP0, UPT, UR6, 0x1, UPT ;  /* 0x000000010600788c */ /* 0x000fd6000bf05270 */
[----:B------:R-:W-:Y:S02]  /*0ea0*/  @UP0 ULDC.64 UR10, c[0x0][0xc58] ;  /* 0x00031600000a0ab9 */ /* 0x000fe40000000a00 */
[----:B------:R-:W-:-:S04]  /*0eb0*/  UIMAD.WIDE.U32 UR4, UR7, UR10, URZ ;  /* 0x0000000a070472a5 */ /* 0x000fc8000f8e003f */
[----:B------:R-:W-:-:S04]  /*0ec0*/  @UP0 USHF.R.U32.HI UR8, URZ, UR11, UR5 ;  /* 0x0000000b3f080299 */ /* 0x000fc80008011605 */
[----:B------:R-:W-:-:S12]  /*0ed0*/  UIMAD UR4, UR8, UR6, URZ ;  /* 0x00000006080472a4 */ /* 0x000fd8000f8e023f */
.L_x_5809:
        /* <DEDUP_REMOVED lines=72> */
[----:B-1----:R-:W-:Y:S01]  /*1360*/  CS2R R4, SRZ ;  /* 0x0000000000047805 */ /* 0x002fe2000001ff00 */
        /* <DEDUP_REMOVED lines=46> */
[----:B------:R-:W-:Y:S01]  /*1650*/  CS2R R130, SRZ ;  /* 0x0000000000827805 */ /* 0x000fe2000001ff00 */
[----:B------:R-:W-:-:S02]  /*1660*/  IMAD.MOV.U32 R96, RZ, RZ, RZ ;  /* 0x000000ffff607224 */ /* 0x000fc400078e00ff */
[----:B------:R-:W-:Y:S02]  /*1670*/  IMAD.MOV.U32 R133, RZ, RZ, RZ ;  /* 0x000000ffff857224 */ /* 0x000fe400078e00ff */
[----:B--2---:R-:W-:-:S04]  /*1680*/  FMUL.FTZ R0, R7, R0 ;  /* 0x0000000007007220 */ /* 0x004fc80000410000 */
[----:B------:R-:W-:Y:S01]  /*1690*/  FMUL.FTZ R0, R0, UR4 ;  /* 0x0000000400007c20 */ /* 0x000fe20008410000 */
[----:B------:R-:W-:Y:S02]  /*16a0*/  ULDC UR4, c[0x0][0xc3c] ;  /* 0x00030f0000047ab9 */ /* 0x000fe40000000800 */
[----:B------:R-:W-:Y:S02]  /*16b0*/  UIADD3 UR4, UR8, UR4, URZ ;  /* 0x0000000408047290 */ /* 0x000fe4000fffe03f */
[----:B------:R-:W-:Y:S01]  /*16c0*/  R2UR UR38, R0 ;  /* 0x00000000002672ca */ /* 0x000fe200000e0000 */
[----:B------:R-:W-:Y:S01]  /*16d0*/  @UP4 ULDC UR8, c[0x0][0x450] ;  /* 0x0001140000084ab9 */ /* 0x000fe20000000800 */
[----:B------:R-:W-:-:S03]  /*16e0*/  USHF.L.U32 UR39, UR4, 0x7, URZ ;  /* 0x0000000704277899 */ /* 0x000fc6000800063f */
[----:B------:R-:W-:Y:S01]  /*16f0*/  @UP4 ULDC UR4, c[0x0][0x44c] ;  /* 0x0001130000044ab9 */ /* 0x000fe20000000800 */
[----:B------:R-:W-:-:S04]  /*1700*/  UIADD3 UR6, UR39, 0x7f, URZ ;  /* 0x0000007f27067890 */ /* 0x000fc8000fffe03f */
[----:B------:R-:W-:Y:S02]  /*1710*/  UIMAD.WIDE.U32 UR4, UR6, UR4, URZ ;  /* 0x00000004060472a5 */ /* 0x000fe4000f8e003f */
[----:B------:R-:W-:Y:S02]  /*1720*/  UIMAD UR4, UR49, UR9, 0x9f ;  /* 0x0000009f310474a4 */ /* 0x000fe4000f8e0209 */
[----:B------:R-:W-:Y:S02]  /*1730*/  @UP4 USHF.R.U32.HI UR6, URZ, UR8, UR5 ;  /* 0x000000083f064299 */ /* 0x000fe40008011605 */
[----:B------:R-:W-:Y:S02]  /*1740*/  UIMAD.WIDE UR4, UR4, 0x66666667, URZ ;  /* 0x66666667040478a5 */ /* 0x000fe4000f8e023f */
[----:B------:R-:W-:Y:S02]  /*1750*/  UIADD3 UR6, UR7, UR6, URZ ;  /* 0x0000000607067290 */ /* 0x000fe4000fffe03f */
[----:B------:R-:W-:-:S02]  /*1760*/  USHF.R.U32.HI UR4, URZ, 0x1f, UR5 ;  /* 0x0000001f3f047899 */ /* 0x000fc40008011605 */
[----:B------:R-:W-:Y:S02]  /*1770*/  UIMAD.WIDE UR6, UR6, 0x66666667, URZ ;  /* 0x66666667060678a5 */ /* 0x000fe4000f8e023f */
[----:B------:R-:W-:Y:S02]  /*1780*/  ULEA.HI.SX32 UR4, UR5, UR4, 0x1a ;  /* 0x0000000405047291 */ /* 0x000fe4000f8fd23f */
[----:B------:R-:W-:-:S04]  /*1790*/  USHF.R.U32.HI UR6, URZ, 0x1f, UR7 ;  /* 0x0000001f3f067899 */ /* 0x000fc80008011607 */
[----:B------:R-:W-:-:S04]  /*17a0*/  ULEA.HI.SX32 UR6, UR7, UR6, 0x1a ;  /* 0x0000000607067291 */ /* 0x000fc8000f8fd23f */
        /* <DEDUP_REMOVED lines=36> */
.L_x_5811:
        /* <DEDUP_REMOVED lines=9> */
.L_x_5950:
[----:B------:R-:W-:Y:S05]  /*1a80*/  @!P0 BRA `(.L_x_5813) ;  /* 0x0000000000048947 */ /* 0x000fea0003800000 */
[----:B------:R-:W-:Y:S01]  /*1a90*/  BPT.TRAP 0x1 ;  /* 0x000000040000795c */ /* 0x000fe20000300000 */
.L_x_5813:
[----:B0-----:R-:W-:Y:S02]  /*1aa0*/  IMAD.U32 R3, RZ, RZ, UR44 ;  /* 0x0000002cff037e24 */ /* 0x001fe4000f8e00ff */
[----:B------:R-:W-:-:S03]  /*1ab0*/  IMAD.U32 R0, RZ, RZ, UR45 ;  /* 0x0000002dff007e24 */ /* 0x000fc6000f8e00ff */
[----:B------:R-:W-:Y:S02]  /*1ac0*/  LEA R3, R3, UR41, 0x3 ;  /* 0x0000002903037c11 */ /* 0x000fe4000f8e18ff */
[----:B------:R-:W-:-:S04]  /*1ad0*/  SHF.L.U32 R0, R0, 0x1f, RZ ;  /* 0x0000001f00007819 */ /* 0x000fc800000006ff */
[----:B------:R0:W1:Y:S01]  /*1ae0*/  SYNCS.PHASECHK.TRANS64.TRYWAIT P1, [R3+URZ+0x33430], R0 ;  /* 0x03343000030075a7 */ /* 0x000062000802017f */
[----:B------:R-:W-:Y:S05]  /*1af0*/  @!P0 BRA `(.L_x_5814) ;  /* 0x0000000000048947 */ /* 0x000fea0003800000 */
[----:B------:R-:W-:Y:S01]  /*1b00*/  BPT.TRAP 0x1 ;  /* 0x000000040000795c */ /* 0x000fe20000300000 */
.L_x_5814:
[----:B-1----:R-:W-:Y:S05]  /*1b10*/  @P1 BRA `(.L_x_5815) ;  /* 0x0000000000081947 */ /* 0x002fea0003800000 */
[----:B------:R-:W1:Y:S02]  /*1b20*/  SYNCS.PHASECHK.TRANS64.TRYWAIT P1, [R3+URZ+0x33430], R0 ;  /* 0x03343000030075a7 */ /* 0x000e64000802017f */
[----:B-1----:R-:W-:Y:S05]  /*1b30*/  @!P1 BRA `(.L_x_5816) ;  /* 0x0000013400e09947 */ /* 0x002fea0003800000 */
.L_x_5815:
        /* <DEDUP_REMOVED lines=204> */
.L_x_5817:
[----:B------:R-:W-:Y:S01]  /*2800*/  UISETP.NE.AND UP0, UPT, UR50, URZ, UPT ;  /* 0x0000003f3200728c */ /* 0x000fe2000bf05270 */
[----:B------:R-:W-:Y:S01]  /*2810*/  VIADD R2, R18, UR39 ;  /* 0x0000002712027c36 */ /* 0x000fe20008000000 */
[----:B------:R-:W-:Y:S01]  /*2820*/  ULDC UR11, c[0x0][0x2f0] ;  /* 0x0000bc00000b7ab9 */ /* 0x000fe20000000800 */
[----:B------:R-:W-:Y:S01]  /*2830*/  ULDC UR14, c[0x0][0x288] ;  /* 0x0000a200000e7ab9 */ /* 0x000fe20000000800 */
[----:B------:R-:W-:Y:S01]  /*2840*/  IMAD.U32 R7, RZ, RZ, UR11 ;  /* 0x0000000bff077e24 */ /* 0x000fe2000f8e00ff */
[----:B------:R-:W-:Y:S01]  /*2850*/  R2UR UR15, R3 ;  /* 0x00000000030f72ca */ /* 0x000fe200000e0000 */
[----:B------:R-:W-:Y:S01]  /*2860*/  UMOV UR10, UR39 ;  /* 0x00000027000a7c82 */ /* 0x000fe20008000000 */
[----:B------:R-:W-:Y:S01]  /*2870*/  PLOP3.LUT P1, PT, PT, PT, UP0, 0x80, 0x0 ;  /* 0x000000000000781c */ /* 0x000fe20003f2f008 */
[----:B------:R-:W-:Y:S01]  /*2880*/  UIADD3 UR56, UR51, -0x2, URZ ;  /* 0xfffffffe33387890 */ /* 0x000fe2000fffe03f */
[----:B------:R-:W-:Y:S02]  /*2890*/  PLOP3.LUT P2, PT, PT, PT, UP0, 0x80, 0x0 ;  /* 0x000000000000781c */ /* 0x000fe40003f4f008 */
[----:B------:R-:W-:Y:S01]  /*28a0*/  @UP0 ULDC UR6, c[0x0][0x44c] ;  /* 0x0001130000060ab9 */ /* 0x000fe20000000800 */
[----:B------:R-:W-:-:S08]  /*28b0*/  @UP0 ULDC UR18, c[0x0][0x450] ;  /* 0x0001140000120ab9 */ /* 0x000fd00000000800 */
[----:B01----:R-:W-:Y:S01]  /*28c0*/  @P1 IMAD.HI.U32 R0, R2, UR6, RZ ;  /* 0x0000000602001c27 */ /* 0x003fe2000f8e00ff */
[----:B------:R-:W-:-:S04]  /*28d0*/  @UP0 ULDC UR6, c[0x0][0x450] ;  /* 0x0001140000060ab9 */ /* 0x000fc80000000800 */
[----:B------:R-:W-:Y:S01]  /*28e0*/  @P2 SHF.R.U32.HI R2, RZ, UR6, R0 ;  /* 0x00000006ff022c19 */ /* 0x000fe20008011600 */
[----:B------:R-:W-:-:S04]  /*28f0*/  UIMAD UR6, UR51, -0xa0, URZ ;  /* 0xffffff60330678a4 */ /* 0x000fc8000f8e023f */
[----:B------:R-:W0:Y:S01]  /*2900*/  SHFL.IDX PT, R5, R2, 0x1, 0x1c1f ;  /* 0x003c1f0002057f89 */ /* 0x000e2200000e0000 */
[----:B------:R-:W-:Y:S02]  /*2910*/  UIADD3 UR7, UR6, 0xa1, URZ ;  /* 0x000000a106077890 */ /* 0x000fe4000fffe03f */
[----:B------:R-:W-:Y:S01]  /*2920*/  UIMAD UR6, UR49, UR11, UR6 ;  /* 0x0000000b310672a4 */ /* 0x000fe2000f8e0206 */
[----:B------:R-:W-:Y:S01]  /*2930*/  SHFL.IDX PT, R2, R2, RZ, 0x1c1f ;  /* 0x001c1fff02027589 */ /* 0x000fe200000e0000 */
[----:B------:R-:W-:Y:S02]  /*2940*/  UIMAD UR11, UR49, UR11, -UR14 ;  /* 0x0000000b310b72a4 */ /* 0x000fe4000f8e0a0e */
[----:B------:R-:W-:Y:S01]  /*2950*/  IMAD.U32 R0, RZ, RZ, UR7 ;  /* 0x00000007ff007e24 */ /* 0x000fe2000f8e00ff */
[----:B------:R-:W-:-:S03]  /*2960*/  UIADD3 UR6, UR6, 0xa0, URZ ;  /* 0x000000a006067890 */ /* 0x000fc6000fffe03f */
[----:B------:R-:W-:-:S03]  /*2970*/  IMAD R0, R17, -0x2, R0 ;  /* 0xfffffffe11007824 */ /* 0x000fc600078e0200 */
[----:B------:R-:W-:Y:S01]  /*2980*/  IMAD.U32 R10, RZ, RZ, UR6 ;  /* 0x00000006ff0a7e24 */ /* 0x000fe2000f8e00ff */
[----:B------:R-:W-:Y:S01]  /*2990*/  @UP0 ULDC UR6, c[0x0][0x44c] ;  /* 0x0001130000060ab9 */ /* 0x000fe20000000800 */
[----:B------:R-:W-:Y:S01]  /*29a0*/  IMAD R12, R7, UR49, R0 ;  /* 0x00000031070c7c24 */ /* 0x000fe2000f8e0200 */
[----:B------:R-:W-:Y:S01]  /*29b0*/  UIMAD.WIDE.U32 UR6, UR39, UR6, URZ ;  /* 0x00000006270672a5 */ /* 0x000fe2000f8e003f */
[----:B------:R-:W-:-:S03]  /*29c0*/  IMAD R10, R17, -0x2, R10 ;  /* 0xfffffffe110a7824 */ /* 0x000fc600078e020a */
[----:B------:R-:W-:Y:S01]  /*29d0*/  @UP0 USHF.R.U32.HI UR10, URZ, UR18, UR7 ;  /* 0x000000123f0a0299 */ /* 0x000fe20008011607 */
[----:B0-----:R-:W-:-:S03]  /*29e0*/  IADD3 R5, R5, -UR14, R12 ;  /* 0x8000000e05057c10 */ /* 0x001fc6000fffe00c */
[----:B------:R-:W-:Y:S01]  /*29f0*/  UIADD3 UR6, UR11, UR10, URZ ;  /* 0x0000000a0b067290 */ /* 0x000fe2000fffe03f */
[----:B------:R-:W-:-:S03]  /*2a00*/  VIMNMX R0, R10, R5, PT ;  /* 0x000000050a007248 */ /* 0x000fc60003fe0100 */
[----:B------:R-:W-:Y:S01]  /*2a10*/  UIMAD.WIDE UR6, UR6, 0x66666667, URZ ;  /* 0x66666667060678a5 */ /* 0x000fe2000f8e023f */
[----:B------:R-:W-:-:S03]  /*2a20*/  ISETP.GT.AND P1, PT, R0, RZ, PT ;  /* 0x000000ff0000720c */ /* 0x000fc60003f24270 */
[----:B------:R-:W-:Y:S01]  /*2a30*/  USHF.R.U32.HI UR6, URZ, 0x1f, UR7 ;  /* 0x0000001f3f067899 */ /* 0x000fe20008011607 */
[C---:B------:R-:W-:Y:S02]  /*2a40*/  ISETP.GT.AND P2, PT, R0.reuse, 0x1, PT ;  /* 0x000000010000780c */ /* 0x040fe40003f44270 */
[----:B------:R-:W-:Y:S01]  /*2a50*/  ISETP.GT.AND P3, PT, R0, 0x8, PT ;  /* 0x000000080000780c */ /* 0x000fe20003f64270 */
[----:B------:R-:W-:Y:S01]  /*2a60*/  ULEA.HI.SX32 UR7, UR7, UR6, 0x1a ;  /* 0x0000000607077291 */ /* 0x000fe2000f8fd23f */
[----:B------:R-:W-:Y:S01]  /*2a70*/  FSEL R11, R90, -INF , P1 ;  /* 0xff8000005a0b7808 */ /* 0x000fe20000800000 */
[----:B------:R-:W-:Y:S01]  /*2a80*/  UIADD3 UR6, UR15, 0x33440, URZ ;  /* 0x000334400f067890 */ /* 0x000fe2000fffe03f */
[----:B------:R-:W-:Y:S01]  /*2a90*/  FSEL R15, R91, -INF , P2 ;  /* 0xff8000005b0f7808 */ /* 0x000fe20001000000 */
[----:B------:R-:W-:Y:S01]  /*2aa0*/  UISETP.LT.AND UP0, UPT, URZ, UR7, UPT ;  /* 0x000000073f00728c */ /* 0x000fe2000bf01270 */
[----:B------:R-:W-:Y:S01]  /*2ab0*/  ISETP.GT.AND P1, PT, R0, 0x9, PT ;  /* 0x000000090000780c */ /* 0x000fe20003f24270 */
[----:B------:R-:W-:Y:S01]  /*2ac0*/  UPRMT UR6, UR40, 0x654, UR6 ;  /* 0x0000065428067896 */ /* 0x000fe20008000006 */
[----:B------:R-:W-:Y:S01]  /*2ad0*/  FSEL R21, R94, -INF , P3 ;  /* 0xff8000005e157808 */ /* 0x000fe20001800000 */
[----:B------:R-:W-:Y:S01]  /*2ae0*/  USEL UR54, URZ, UR7, !UP0 ;  /* 0x000000073f367287 */ /* 0x000fe2000c000000 */
[----:B------:R-:W-:-:S02]  /*2af0*/  FMNMX.FTZ R4, R11, R15, !PT ;  /* 0x0000000f0b047209 */ /* 0x000fc40007810000 */
[C---:B------:R-:W-:Y:S01]  /*2b00*/  ISETP.GT.AND P2, PT, R0.reuse, 0x10, PT ;  /* 0x000000100000780c */ /* 0x040fe20003f44270 */
[----:B------:R-:W-:Y:S01]  /*2b10*/  UISETP.GE.AND UP0, UPT, UR56, UR54, UPT ;  /* 0x000000363800728c */ /* 0x000fe2000bf06270 */
[----:B------:R-:W-:Y:S02]  /*2b20*/  FSEL R105, R95, -INF , P1 ;  /* 0xff8000005f697808 */ /* 0x000fe40000800000 */
[----:B------:R-:W-:Y:S01]  /*2b30*/  FMNMX.FTZ R4, R21, R4, !PT ;  /* 0x0000000415047209 */ /* 0x000fe20007810000 */
[----:B------:R-:W-:Y:S01]  /*2b40*/  SYNCS.ARRIVE.TRANS64.RED.A1T0 RZ, [UR6], RZ ;  /* 0x000000ffffff79a7 */ /* 0x000fe20008100406 */
[----:B------:R-:W-:Y:S02]  /*2b50*/  ISETP.GT.AND P1, PT, R0, 0x11, PT ;  /* 0x000000110000780c */ /* 0x000fe40003f24270 */
[----:B------:R-:W-:Y:S02]  /*2b60*/  FSEL R107, R98, -INF , P2 ;  /* 0xff800000626b7808 */ /* 0x000fe40001000000 */
[----:B------:R-:W-:-:S02]  /*2b70*/  FMNMX.FTZ R4, R105, R4, !PT ;  /* 0x0000000469047209 */ /* 0x000fc40007810000 */
[C---:B------:R-:W-:Y:S02]  /*2b80*/  ISETP.GT.AND P2, PT, R0.reuse, 0x18, PT ;  /* 0x000000180000780c */ /* 0x040fe40003f44270 */
[----:B------:R-:W-:Y:S02]  /*2b90*/  FSEL R99, R99, -INF , P1 ;  /* 0xff80000063637808 */ /* 0x000fe40000800000 */
[----:B------:R-:W-:Y:S02]  /*2ba0*/  FMNMX.FTZ R4, R107, R4, !PT ;  /* 0x000000046b047209 */ /* 0x000fe40007810000 */
        /* <DEDUP_REMOVED lines=40> */
[----:B------:R-:W-:Y:S01]  /*2e30*/  FSEL R75, R63, -INF , P1 ;  /* 0xff8000003f4b7808 */ /* 0x000fe20000800000 */
[----:B------:R-:W-:Y:S01]  /*2e40*/  IMAD.U32 R63, RZ, RZ, UR38 ;  /* 0x00000026ff3f7e24 */ /* 0x000fe2000f8e00ff */
        /* <DEDUP_REMOVED lines=58> */
[----:B------:R-:W-:Y:S02]  /*31f0*/  FSEL R39, R39, -INF , P1 ;  /* 0xff80000027277808 */ /* 0x000fe40000800000 */
[----:B------:R-:W-:-:S04]  /*3200*/  FMNMX.FTZ R4, R9, R4, !PT ;  /* 0x0000000409047209 */ /* 0x000fc80007810000 */
[----:B------:R-:W-:-:S05]  /*3210*/  FMNMX.FTZ R8, R39, R4, !PT ;  /* 0x0000000427087209 */ /* 0x000fca0007810000 */
[----:B------:R-:W0:Y:S02]  /*3220*/  SHFL.BFLY PT, R59, R8, 0x2, 0x1f ;  /* 0x0c401f00083b7f89 */ /* 0x000e2400000e0000 */
[----:B0-----:R-:W-:-:S05]  /*3230*/  FMNMX.FTZ R59, R8, R59, !PT ;  /* 0x0000003b083b7209 */ /* 0x001fca0007810000 */
[----:B------:R-:W0:Y:S02]  /*3240*/  SHFL.BFLY PT, R0, R59, 0x1, 0x1f ;  /* 0x0c201f003b007f89 */ /* 0x000e2400000e0000 */
[----:B0-----:R-:W-:-:S04]  /*3250*/  FMNMX.FTZ R0, R59, R0, !PT ;  /* 0x000000003b007209 */ /* 0x001fc80007810000 */
[C---:B------:R-:W-:Y:S01]  /*3260*/  FSETP.NEU.FTZ.AND P1, PT, R0.reuse, -INF , PT ;  /* 0xff8000000000780b */ /* 0x040fe20003f3d000 */
[----:B------:R-:W-:-:S05]  /*3270*/  FFMA.FTZ R4, R0, R63, -8 ;  /* 0xc100000000047423 */ /* 0x000fca000001003f */
[----:B------:R-:W-:-:S05]  /*3280*/  FSEL R4, R4, RZ, P1 ;  /* 0x000000ff04047208 */ /* 0x000fca0000800000 */
[--C-:B------:R-:W-:Y:S01]  /*3290*/  FFMA.FTZ R8, R21, UR38, -R4.reuse ;  /* 0x0000002615087c23 */ /* 0x100fe20008010804 */
[----:B------:R-:W-:Y:S02]  /*32a0*/  VIADD R21, R12, -UR14 ;  /* 0x8000000e0c157c36 */ /* 0x000fe40008000000 */
[--C-:B------:R-:W-:Y:S01]  /*32b0*/  FFMA.FTZ R38, R87, UR38, -R4.reuse ;  /* 0x0000002657267c23 */ /* 0x100fe20008010804 */
[----:B------:R-:W-:-:S01]  /*32c0*/  FFMA.FTZ R6, R11, UR38, -R4 ;  /* 0x000000260b067c23 */ /* 0x000fc20008010804 */
[--C-:B------:R-:W-:Y:S01]  /*32d0*/  FFMA.FTZ R11, R15, UR38, -R4.reuse ;  /* 0x000000260f0b7c23 */ /* 0x100fe20008010804 */
[----:B------:R-:W-:-:S01]  /*32e0*/  FFMA.FTZ R54, R54, UR38, -R4 ;  /* 0x0000002636367c23 */ /* 0x000fc20008010804 */
[----:B------:R-:W-:Y:S01]  /*32f0*/  VIADDMNMX R90, R2, R21, R10, PT ;  /* 0x00000015025a7246 */ /* 0x000fe2000380010a */
[----:B------:R-:W-:-:S01]  /*3300*/  FFMA.FTZ R21, R99, UR38, -R4 ;  /* 0x0000002663157c23 */ /* 0x000fc20008010804 */
[--C-:B------:R-:W-:Y:S01]  /*3310*/  FFMA.FTZ R15, R105, UR38, -R4.reuse ;  /* 0x00000026690f7c23 */ /* 0x100fe20008010804 */
[----:B------:R-:W-:Y:S01]  /*3320*/  MUFU.EX2 R6, R6 ;  /* 0x0000000600067308 */ /* 0x000fe20000000800 */
[C---:B------:R-:W-:Y:S01]  /*3330*/  ISETP.GT.AND P1, PT, R90.reuse, RZ, PT ;  /* 0x000000ff5a00720c */ /* 0x040fe20003f24270 */
[--C-:B------:R-:W-:Y:S01]  /*3340*/  FFMA.FTZ R10, R107, UR38, -R4.reuse ;  /* 0x000000266b0a7c23 */ /* 0x100fe20008010804 */
[C---:B------:R-:W-:Y:S01]  /*3350*/  ISETP.GT.AND P2, PT, R90.reuse, 0x1, PT ;  /* 0x000000015a00780c */ /* 0x040fe20003f44270 */
[--C-:B------:R-:W-:Y:S01]  /*3360*/  FFMA.FTZ R12, R109, UR38, -R4.reuse ;  /* 0x000000266d0c7c23 */ /* 0x100fe20008010804 */
[----:B------:R-:W-:Y:S01]  /*3370*/  ISETP.GT.AND P3, PT, R90, 0x8, PT ;  /* 0x000000085a00780c */ /* 0x000fe20003f64270 */
[--C-:B------:R-:W-:Y:S01]  /*3380*/  FFMA.FTZ R34, R95, UR38, -R4.reuse ;  /* 0x000000265f227c23 */ /* 0x100fe20008010804 */
[----:B------:R-:W-:Y:S01]  /*3390*/  FSEL R88, R88, -INF , P1 ;  /* 0xff80000058587808 */ /* 0x000fe20000800000 */
[----:B------:R-:W-:Y:S01]  /*33a0*/  MUFU.EX2 R11, R11 ;  /* 0x0000000b000b7308 */ /* 0x000fe20000000800 */
[----:B------:R-:W-:Y:S01]  /*33b0*/  FSEL R89, R89, -INF , P2 ;  /* 0xff80000059597808 */ /* 0x000fe20001000000 */
[--C-:B------:R-:W-:Y:S01]  /*33c0*/  FFMA.FTZ R103, R103, UR38, -R4.reuse ;  /* 0x0000002667677c23 */ /* 0x100fe20008010804 */
[----:B------:R-:W-:Y:S01]  /*33d0*/  ISETP.GT.AND P1, PT, R90, 0x9, PT ;  /* 0x000000095a00780c */ /* 0x000fe20003f24270 */
[--C-:B------:R-:W-:Y:S01]  /*33e0*/  FFMA.FTZ R14, R111, UR38, -R4.reuse ;  /* 0x000000266f0e7c23 */ /* 0x100fe20008010804 */
[----:B------:R-:W-:Y:S01]  /*33f0*/  FSEL R92, R92, -INF , P3 ;  /* 0xff8000005c5c7808 */ /* 0x000fe20001800000 */
[--C-:B------:R-:W-:Y:S01]  /*3400*/  FFMA.FTZ R113, R113, UR38, -R4.reuse ;  /* 0x0000002671717c23 */ /* 0x100fe20008010804 */
[----:B------:R-:W-:Y:S01]  /*3410*/  FMNMX.FTZ R59, R88, R89, !PT ;  /* 0x00000059583b7209 */ /* 0x000fe20007810000 */
[----:B------:R-:W-:Y:S01]  /*3420*/  MUFU.EX2 R8, R8 ;  /* 0x0000000800087308 */ /* 0x000fe20000000800 */
[----:B------:R-:W-:Y:S01]  /*3430*/  ISETP.GT.AND P2, PT, R90, 0x10, PT ;  /* 0x000000105a00780c */ /* 0x000fe20003f44270 */
[--C-:B------:R-:W-:Y:S01]  /*3440*/  FFMA.FTZ R20, R115, UR38, -R4.reuse ;  /* 0x0000002673147c23 */ /* 0x100fe20008010804 */
[----:B------:R-:W-:Y:S01]  /*3450*/  FSEL R93, R93, -INF , P1 ;  /* 0xff8000005d5d7808 */ /* 0x000fe20000800000 */
[--C-:B------:R-:W-:Y:S01]  /*3460*/  FFMA.FTZ R117, R117, UR38, -R4.reuse ;  /* 0x0000002675757c23 */ /* 0x100fe20008010804 */
[----:B------:R-:W-:Y:S01]  /*3470*/  FMNMX.FTZ R2, R92, R59, !PT ;  /* 0x0000003b5c027209 */ /* 0x000fe20007810000 */
[--C-:B------:R-:W-:Y:S01]  /*3480*/  FFMA.FTZ R30, R119, UR38, -R4.reuse ;  /* 0x00000026771e7c23 */ /* 0x100fe20008010804 */
[----:B------:R-:W-:Y:S01]  /*3490*/  ISETP.GT.AND P1, PT, R90, 0x11, PT ;  /* 0x000000115a00780c */ /* 0x000fe20003f24270 */
[----:B------:R-:W0:Y:S01]  /*34a0*/  MUFU.EX2 R15, R15 ;  /* 0x0000000f000f7308 */ /* 0x000e220000000800 */
[----:B------:R-:W-:Y:S01]  /*34b0*/  FSEL R96, R96, -INF , P2 ;  /* 0xff80000060607808 */ /* 0x000fe20001000000 */
[--C-:B------:R-:W-:Y:S01]  /*34c0*/  FFMA.FTZ R13, R13, UR38, -R4.reuse ;  /* 0x000000260d0d7c23 */ /* 0x100fe20008010804 */
[----:B------:R-:W-:Y:S01]  /*34d0*/  FMNMX.FTZ R59, R93, R2, !PT ;  /* 0x000000025d3b7209 */ /* 0x000fe20007810000 */
[--C-:B------:R-:W-:Y:S01]  /*34e0*/  FFMA.FTZ R26, R26, UR38, -R4.reuse ;  /* 0x000000261a1a7c23 */ /* 0x100fe20008010804 */
[----:B------:R-:W-:Y:S01]  /*34f0*/  ISETP.GT.AND P2, PT, R90, 0x18, PT ;  /* 0x000000185a00780c */ /* 0x000fe20003f44270 */
[--C-:B------:R-:W-:Y:S01]  /*3500*/  FFMA.FTZ R27, R27, UR38, -R4.reuse ;  /* 0x000000261b1b7c23 */ /* 0x100fe20008010804 */
[----:B------:R-:W-:Y:S01]  /*3510*/  FSEL R97, R97, -INF , P1 ;  /* 0xff80000061617808 */ /* 0x000fe20000800000 */
[----:B------:R-:W-:Y:S01]  /*3520*/  MUFU.EX2 R10, R10 ;  /* 0x0000000a000a7308 */ /* 0x000fe20000000800 */
[----:B------:R-:W-:Y:S01]  /*3530*/  FMNMX.FTZ R2, R96, R59, !PT ;  /* 0x0000003b60027209 */ /* 0x000fe20007810000 */
[--C-:B------:R-:W-:Y:S01]  /*3540*/  FFMA.FTZ R5, R5, UR38, -R4.reuse ;  /* 0x0000002605057c23 */ /* 0x100fe20008010804 */
[----:B------:R-:W-:Y:S01]  /*3550*/  ISETP.GT.AND P1, PT, R90, 0x19, PT ;  /* 0x000000195a00780c */ /* 0x000fe20003f24270 */
[--C-:B------:R-:W-:Y:S01]  /*3560*/  FFMA.FTZ R7, R7, UR38, -R4.reuse ;  /* 0x0000002607077c23 */ /* 0x100fe20008010804 */
[----:B------:R-:W-:Y:S01]  /*3570*/  FSEL R100, R100, -INF , P2 ;  /* 0xff80000064647808 */ /* 0x000fe20001000000 */
[--C-:B------:R-:W-:Y:S01]  /*3580*/  FFMA.FTZ R9, R9, UR38, -R4.reuse ;  /* 0x0000002609097c23 */ /* 0x100fe20008010804 */
[----:B------:R-:W-:Y:S01]  /*3590*/  FMNMX.FTZ R63, R97, R2, !PT ;  /* 0x00000002613f7209 */ /* 0x000fe20007810000 */
[----:B------:R-:W-:Y:S01]  /*35a0*/  MUFU.EX2 R21, R21 ;  /* 0x0000001500157308 */ /* 0x000fe20000000800 */
[----:B------:R-:W-:Y:S01]  /*35b0*/  FSEL R101, R101, -INF , P1 ;  /* 0xff80000065657808 */ /* 0x000fe20000800000 */
[----:B------:R-:W-:Y:S01]  /*35c0*/  FFMA.FTZ R39, R39, UR38, -R4 ;  /* 0x0000002627277c23 */ /* 0x000fe20008010804 */
[----:B------:R-:W-:-:S02]  /*35d0*/  ISETP.GT.AND P1, PT, R90, 0x20, PT ;  /* 0x000000205a00780c */ /* 0x000fc40003f24270 */
[----:B------:R-:W-:Y:S02]  /*35e0*/  CS2R R118, SRZ ;  /* 0x0000000000767805 */ /* 0x000fe4000001ff00 */
[----:B------:R-:W-:Y:S02]  /*35f0*/  FMNMX.FTZ R2, R100, R63, !PT ;  /* 0x0000003f64027209 */ /* 0x000fe40007810000 */
[----:B------:R-:W-:Y:S02]  /*3600*/  CS2R R114, SRZ ;  /* 0x0000000000727805 */ /* 0x000fe4000001ff00 */
[----:B------:R-:W-:Y:S01]  /*3610*/  ISETP.GT.AND P2, PT, R90, 0x21, PT ;  /* 0x000000215a00780c */ /* 0x000fe20003f44270 */
[----:B------:R-:W-:Y:S01]  /*3620*/  MUFU.EX2 R12, R12 ;  /* 0x0000000c000c7308 */ /* 0x000fe20000000800 */
[----:B------:R-:W-:Y:S02]  /*3630*/  FSEL R72, R72, -INF , P1 ;  /* 0xff80000048487808 */ /* 0x000fe40000800000 */
[----:B------:R-:W-:-:S02]  /*3640*/  CS2R R110, SRZ ;  /* 0x00000000006e7805 */ /* 0x000fc4000001ff00 */
[----:B------:R-:W-:Y:S02]  /*3650*/  FMNMX.FTZ R63, R101, R2, !PT ;  /* 0x00000002653f7209 */ /* 0x000fe40007810000 */
[----:B------:R-:W-:Y:S02]  /*3660*/  CS2R R108, SRZ ;  /* 0x00000000006c7805 */ /* 0x000fe4000001ff00 */
[----:B------:R-:W-:Y:S02]  /*3670*/  FSEL R58, R73, -INF , P2 ;  /* 0xff800000493a7808 */ /* 0x000fe40001000000 */
[----:B------:R-:W-:Y:S02]  /*3680*/  CS2R R106, SRZ ;  /* 0x00000000006a7805 */ /* 0x000fe4000001ff00 */
[----:B------:R-:W-:Y:S01]  /*3690*/  ISETP.GT.AND P1, PT, R90, 0x28, PT ;  /* 0x000000285a00780c */ /* 0x000fe20003f24270 */
[----:B------:R1:W2:Y:S01]  /*36a0*/  MUFU.EX2 R59, R103 ;  /* 0x00000067003b7308 */ /* 0x0002a20000000800 */
[----:B------:R-:W-:-:S02]  /*36b0*/  FMNMX.FTZ R73, R72, R63, !PT ;  /* 0x0000003f48497209 */ /* 0x000fc40007810000 */
[----:B------:R-:W-:Y:S02]  /*36c0*/  CS2R R104, SRZ ;  /* 0x0000000000687805 */ /* 0x000fe4000001ff00 */
[----:B------:R-:W-:Y:S02]  /*36d0*/  ISETP.GT.AND P2, PT, R90, 0x29, PT ;  /* 0x000000295a00780c */ /* 0x000fe40003f44270 */
[----:B------:R-:W-:Y:S02]  /*36e0*/  FSEL R76, R76, -INF , P1 ;  /* 0xff8000004c4c7808 */ /* 0x000fe40000800000 */
[----:B------:R-:W-:Y:S01]  /*36f0*/  FMNMX.FTZ R73, R58, R73, !PT ;  /* 0x000000493a497209 */ /* 0x000fe20007810000 */
[----:B------:R-:W-:Y:S01]  /*3700*/  MUFU.EX2 R14, R14 ;  /* 0x0000000e000e7308 */ /* 0x000fe20000000800 */
[----:B------:R-:W-:Y:S02]  /*3710*/  ISETP.GT.AND P1, PT, R90, 0x30, PT ;  /* 0x000000305a00780c */ /* 0x000fe40003f24270 */
[----:B-1----:R-:W-:-:S02]  /*3720*/  CS2R R102, SRZ ;  /* 0x0000000000667805 */ /* 0x002fc4000001ff00 */
        /* <DEDUP_REMOVED lines=8> */
[----:B------:R-:W-:Y:S01]  /*37b0*/  MUFU.EX2 R20, R20 ;  /* 0x0000001400147308 */ /* 0x000fe20000000800 */
[----:B------:R-:W-:Y:S02]  /*37c0*/  FMNMX.FTZ R2, R80, R73, !PT ;  /* 0x0000004950027209 */ /* 0x000fe40007810000 */
[----:B-1----:R-:W-:Y:S02]  /*37d0*/  CS2R R112, SRZ ;  /* 0x0000000000707805 */ /* 0x002fe4000001ff00 */
[----:B------:R-:W-:Y:S02]  /*37e0*/  ISETP.GT.AND P2, PT, R90, 0x39, PT ;  /* 0x000000395a00780c */ /* 0x000fe40003f44270 */
[----:B------:R-:W-:Y:S02]  /*37f0*/  FSEL R84, R84, -INF , P1 ;  /* 0xff80000054547808 */ /* 0x000fe40000800000 */
[----:B------:R-:W-:Y:S01]  /*3800*/  FMNMX.FTZ R99, R81, R2, !PT ;  /* 0x0000000251637209 */ /* 0x000fe20007810000 */
[----:B------:R1:W3:Y:S01]  /*3810*/  MUFU.EX2 R73, R117 ;  /* 0x0000007500497308 */ /* 0x0002e20000000800 */
[----:B------:R-:W-:-:S02]  /*3820*/  FSEL R85, R85, -INF , P2 ;  /* 0xff80000055557808 */ /* 0x000fc40001000000 */
[----:B------:R-:W-:Y:S02]  /*3830*/  ISETP.GT.AND P1, PT, R90, 0x40, PT ;  /* 0x000000405a00780c */ /* 0x000fe40003f24270 */
[----:B------:R-:W-:Y:S02]  /*3840*/  FMNMX.FTZ R2, R84, R99, !PT ;  /* 0x0000006354027209 */ /* 0x000fe40007810000 */
[----:B------:R-:W-:Y:S01]  /*3850*/  ISETP.GT.AND P2, PT, R90, 0x41, PT ;  /* 0x000000415a00780c */ /* 0x000fe20003f44270 */
[----:B------:R-:W-:Y:S01]  /*3860*/  MUFU.EX2 R30, R30 ;  /* 0x0000001e001e7308 */ /* 0x000fe20000000800 */
[----:B------:R-:W-:Y:S02]  /*3870*/  FSEL R56, R56, -INF , P1 ;  /* 0xff80000038387808 */ /* 0x000fe40000800000 */
[----:B-1----:R-:W-:Y:S02]  /*3880*/  CS2R R116, SRZ ;  /* 0x0000000000747805 */ /* 0x002fe4000001ff00 */
[----:B------:R-:W-:-:S02]  /*3890*/  FMNMX.FTZ R99, R85, R2, !PT ;  /* 0x0000000255637209 */ /* 0x000fc40007810000 */
[----:B------:R-:W-:Y:S02]  /*38a0*/  ISETP.GT.AND P1, PT, R90, 0x48, PT ;  /* 0x000000485a00780c */ /* 0x000fe40003f24270 */
[----:B------:R-:W-:Y:S01]  /*38b0*/  FSEL R62, R57, -INF , P2 ;  /* 0xff800000393e7808 */ /* 0x000fe20001000000 */
[----:B------:R-:W-:Y:S01]  /*38c0*/  FFMA.FTZ R57, R121, UR38, -R4 ;  /* 0x0000002679397c23 */ /* 0x000fe20008010804 */
[----:B------:R-:W-:Y:S01]  /*38d0*/  FMNMX.FTZ R99, R56, R99, !PT ;  /* 0x0000006338637209 */ /* 0x000fe20007810000 */
[----:B------:R-:W-:Y:S01]  /*38e0*/  MUFU.EX2 R34, R34 ;  /* 0x0000002200227308 */ /* 0x000fe20000000800 */
[----:B------:R-:W-:Y:S02]  /*38f0*/  ISETP.GT.AND P2, PT, R90, 0x49, PT ;  /* 0x000000495a00780c */ /* 0x000fe40003f44270 */
[----:B------:R-:W-:Y:S02]  /*3900*/  FSEL R60, R60, -INF , P1 ;  /* 0xff8000003c3c7808 */ /* 0x000fe40000800000 */
[----:B------:R-:W-:-:S02]  /*3910*/  FMNMX.FTZ R99, R62, R99, !PT ;  /* 0x000000633e637209 */ /* 0x000fc40007810000 */
[----:B------:R-:W-:Y:S01]  /*3920*/  ISETP.GT.AND P1, PT, R90, 0x50, PT ;  /* 0x000000505a00780c */ /* 0x000fe20003f24270 */
[----:B------:R-:W-:Y:S01]  /*3930*/  MUFU.EX2 R57, R57 ;  /* 0x0000003900397308 */ /* 0x000fe20000000800 */
[----:B------:R-:W-:Y:S01]  /*3940*/  FSEL R66, R61, -INF , P2 ;  /* 0xff8000003d427808 */ /* 0x000fe20001000000 */
[----:B------:R-:W-:Y:S01]  /*3950*/  FFMA.FTZ R61, R91, UR38, -R4 ;  /* 0x000000265b3d7c23 */ /* 0x000fe20008010804 */
[----:B------:R-:W-:Y:S02]  /*3960*/  FMNMX.FTZ R99, R60, R99, !PT ;  /* 0x000000633c637209 */ /* 0x000fe40007810000 */
[----:B------:R-:W-:Y:S02]  /*3970*/  ISETP.GT.AND P2, PT, R90, 0x51, PT ;  /* 0x000000515a00780c */ /* 0x000fe40003f44270 */
[----:B------:R-:W-:Y:S01]  /*3980*/  FSEL R64, R64, -INF , P1 ;  /* 0xff80000040407808 */ /* 0x000fe20000800000 */
[----:B------:R-:W-:Y:S01]  /*3990*/  MUFU.EX2 R61, R61 ;  /* 0x0000003d003d7308 */ /* 0x000fe20000000800 */
[----:B------:R-:W-:-:S02]  /*39a0*/  FMNMX.FTZ R99, R66, R99, !PT ;  /* 0x0000006342637209 */ /* 0x000fc40007810000 */
[----:B------:R-:W-:Y:S02]  /*39b0*/  ISETP.GT.AND P1, PT, R90, 0x58, PT ;  /* 0x000000585a00780c */ /* 0x000fe40003f24270 */
[----:B------:R-:W-:Y:S02]  /*39c0*/  FSEL R65, R65, -INF , P2 ;  /* 0xff80000041417808 */ /* 0x000fe40001000000 */
[----:B------:R-:W-:Y:S01]  /*39d0*/  FMNMX.FTZ R2, R64, R99, !PT ;  /* 0x0000006340027209 */ /* 0x000fe20007810000 */
[----:B------:R-:W-:Y:S01]  /*39e0*/  MUFU.EX2 R38, R38 ;  /* 0x0000002600267308 */ /* 0x000fe20000000800 */
[----:B------:R-:W-:Y:S02]  /*39f0*/  ISETP.GT.AND P2, PT, R90, 0x59, PT ;  /* 0x000000595a00780c */ /* 0x000fe40003f44270 */
[----:B------:R-:W-:Y:S02]  /*3a00*/  CS2R R98, SRZ ;  /* 0x0000000000627805 */ /* 0x000fe4000001ff00 */
[----:B------:R-:W-:-:S02]  /*3a10*/  FSEL R68, R68, -INF , P1 ;  /* 0xff80000044447808 */ /* 0x000fc40000800000 */
[----:B------:R-:W-:Y:S02]  /*3a20*/  FMNMX.FTZ R91, R65, R2, !PT ;  /* 0x00000002415b7209 */ /* 0x000fe40007810000 */
[----:B------:R-:W-:Y:S01]  /*3a30*/  FSEL R69, R69, -INF , P2 ;  /* 0xff80000045457808 */ /* 0x000fe20001000000 */
[----:B------:R-:W-:Y:S01]  /*3a40*/  MUFU.EX2 R13, R13 ;  /* 0x0000000d000d7308 */ /* 0x000fe20000000800 */
[----:B------:R-:W-:Y:S02]  /*3a50*/  ISETP.GT.AND P1, PT, R90, 0x60, PT ;  /* 0x000000605a00780c */ /* 0x000fe40003f24270 */
[----:B------:R-:W-:Y:S02]  /*3a60*/  FMNMX.FTZ R2, R68, R91, !PT ;  /* 0x0000005b44027209 */ /* 0x000fe40007810000 */
[----:B------:R-:W-:Y:S02]  /*3a70*/  ISETP.GT.AND P2, PT, R90, 0x61, PT ;  /* 0x000000615a00780c */ /* 0x000fe40003f44270 */
[----:B------:R-:W-:Y:S01]  /*3a80*/  FSEL R74, R40, -INF , P1 ;  /* 0xff800000284a7808 */ /* 0x000fe20000800000 */
[----:B------:R-:W-:-:S01]  /*3a90*/  FFMA.FTZ R40, R79, UR38, -R4 ;  /* 0x000000264f287c23 */ /* 0x000fc20008010804 */
[----:B------:R-:W-:Y:S01]  /*3aa0*/  FMNMX.FTZ R87, R69, R2, !PT ;  /* 0x0000000245577209 */ /* 0x000fe20007810000 */
[----:B------:R-:W-:Y:S01]  /*3ab0*/  MUFU.EX2 R26, R26 ;  /* 0x0000001a001a7308 */ /* 0x000fe20000000800 */
[----:B------:R-:W-:-:S02]  /*3ac0*/  ISETP.GT.AND P1, PT, R90, 0x68, PT ;  /* 0x000000685a00780c */ /* 0x000fc40003f24270 */
[----:B------:R-:W-:Y:S01]  /*3ad0*/  FSEL R78, R41, -INF , P2 ;  /* 0xff800000294e7808 */ /* 0x000fe20001000000 */
[----:B------:R-:W-:-:S01]  /*3ae0*/  FFMA.FTZ R41, R83, UR38, -R4 ;  /* 0x0000002653297c23 */ /* 0x000fc20008010804 */
[----:B------:R-:W-:Y:S02]  /*3af0*/  FMNMX.FTZ R87, R74, R87, !PT ;  /* 0x000000574a577209 */ /* 0x000fe40007810000 */
[----:B------:R-:W-:Y:S01]  /*3b00*/  ISETP.GT.AND P2, PT, R90, 0x69, PT ;  /* 0x000000695a00780c */ /* 0x000fe20003f44270 */
[----:B------:R-:W-:Y:S01]  /*3b10*/  MUFU.EX2 R40, R40 ;  /* 0x0000002800287308 */ /* 0x000fe20000000800 */
[----:B------:R-:W-:Y:S02]  /*3b20*/  FSEL R44, R44, -INF , P1 ;  /* 0xff8000002c2c7808 */ /* 0x000fe40000800000 */
[----:B------:R-:W-:Y:S02]  /*3b30*/  FMNMX.FTZ R87, R78, R87, !PT ;  /* 0x000000574e577209 */ /* 0x000fe40007810000 */
[----:B------:R-:W-:-:S02]  /*3b40*/  ISETP.GT.AND P1, PT, R90, 0x70, PT ;  /* 0x000000705a00780c */ /* 0x000fc40003f24270 */
[----:B------:R-:W-:Y:S01]  /*3b50*/  FSEL R82, R45, -INF , P2 ;  /* 0xff8000002d527808 */ /* 0x000fe20001000000 */
[----:B------:R-:W-:-:S01]  /*3b60*/  FFMA.FTZ R45, R75, UR38, -R4 ;  /* 0x000000264b2d7c23 */ /* 0x000fc20008010804 */
        /* <DEDUP_REMOVED lines=12> */
[----:B------:R-:W-:Y:S02]  /*3c30*/  FMNMX.FTZ R75, R49, R2, !PT ;  /* 0x00000002314b7209 */ /* 0x000fe40007810000 */
[----:B------:R-:W-:Y:S02]  /*3c40*/  FSEL R53, R53, -INF , P2 ;  /* 0xff80000035357808 */ /* 0x000fe40001000000 */
[----:B------:R-:W-:-:S02]  /*3c50*/  ISETP.GT.AND P1, PT, R90, 0x80, PT ;  /* 0x000000805a00780c */ /* 0x000fc40003f24270 */
[----:B------:R-:W-:Y:S01]  /*3c60*/  FMNMX.FTZ R2, R52, R75, !PT ;  /* 0x0000004b34027209 */ /* 0x000fe20007810000 */
[----:B------:R-:W-:Y:S01]  /*3c70*/  MUFU.EX2 R5, R5 ;  /* 0x0000000500057308 */ /* 0x000fe20000000800 */
[----:B------:R-:W-:Y:S02]  /*3c80*/  ISETP.GT.AND P2, PT, R90, 0x81, PT ;  /* 0x000000815a00780c */ /* 0x000fe40003f44270 */
[----:B------:R-:W-:Y:S01]  /*3c90*/  FSEL R75, R24, -INF , P1 ;  /* 0xff800000184b7808 */ /* 0x000fe20000800000 */
[----:B------:R-:W-:-:S01]  /*3ca0*/  FFMA.FTZ R24, R67, UR38, -R4 ;  /* 0x0000002643187c23 */ /* 0x000fc20008010804 */
[----:B------:R-:W-:Y:S02]  /*3cb0*/  FMNMX.FTZ R2, R53, R2, !PT ;  /* 0x0000000235027209 */ /* 0x000fe40007810000 */
[----:B------:R-:W-:Y:S01]  /*3cc0*/  ISETP.GT.AND P1, PT, R90, 0x88, PT ;  /* 0x000000885a00780c */ /* 0x000fe20003f24270 */
[----:B------:R-:W-:Y:S01]  /*3cd0*/  MUFU.EX2 R7, R7 ;  /* 0x0000000700077308 */ /* 0x000fe20000000800 */
[----:B------:R-:W-:Y:S01]  /*3ce0*/  FSEL R79, R25, -INF , P2 ;  /* 0xff800000194f7808 */ /* 0x000fe20001000000 */
[----:B------:R-:W-:Y:S01]  /*3cf0*/  FFMA.FTZ R25, R70, UR38, -R4 ;  /* 0x0000002646197c23 */ /* 0x000fe20008010804 */
[----:B------:R-:W-:-:S02]  /*3d00*/  FMNMX.FTZ R2, R75, R2, !PT ;  /* 0x000000024b027209 */ /* 0x000fc40007810000 */
[----:B------:R-:W-:Y:S02]  /*3d10*/  ISETP.GT.AND P2, PT, R90, 0x89, PT ;  /* 0x000000895a00780c */ /* 0x000fe40003f44270 */
[----:B------:R-:W-:Y:S01]  /*3d20*/  FSEL R67, R28, -INF , P1 ;  /* 0xff8000001c437808 */ /* 0x000fe20000800000 */
[--C-:B------:R-:W-:Y:S01]  /*3d30*/  FFMA.FTZ R28, R42, UR38, -R4.reuse ;  /* 0x000000262a1c7c23 */ /* 0x100fe20008010804 */
[----:B------:R-:W-:Y:S01]  /*3d40*/  FMNMX.FTZ R2, R79, R2, !PT ;  /* 0x000000024f027209 */ /* 0x000fe20007810000 */
[----:B------:R-:W-:Y:S01]  /*3d50*/  FFMA.FTZ R42, R47, UR38, -R4 ;  /* 0x000000262f2a7c23 */ /* 0x000fe20008010804 */
[----:B------:R-:W-:Y:S01]  /*3d60*/  ISETP.GT.AND P1, PT, R90, 0x90, PT ;  /* 0x000000905a00780c */ /* 0x000fe20003f24270 */
[----:B------:R-:W-:Y:S01]  /*3d70*/  MUFU.EX2 R24, R24 ;  /* 0x0000001800187308 */ /* 0x000fe20000000800 */
[----:B------:R-:W-:Y:S02]  /*3d80*/  FSEL R83, R29, -INF , P2 ;  /* 0xff8000001d537808 */ /* 0x000fe40001000000 */
[----:B------:R-:W-:-:S02]  /*3d90*/  FMNMX.FTZ R2, R67, R2, !PT ;  /* 0x0000000243027209 */ /* 0x000fc40007810000 */
[----:B------:R-:W-:Y:S02]  /*3da0*/  ISETP.GT.AND P2, PT, R90, 0x91, PT ;  /* 0x000000915a00780c */ /* 0x000fe40003f44270 */
[----:B------:R-:W-:Y:S01]  /*3db0*/  FSEL R70, R32, -INF , P1 ;  /* 0xff80000020467808 */ /* 0x000fe20000800000 */
[----:B------:R-:W-:-:S01]  /*3dc0*/  FFMA.FTZ R32, R71, UR38, -R4 ;  /* 0x0000002647207c23 */ /* 0x000fc20008010804 */
[----:B------:R-:W-:Y:S01]  /*3dd0*/  FMNMX.FTZ R29, R83, R2, !PT ;  /* 0x00000002531d7209 */ /* 0x000fe20007810000 */
[----:B------:R-:W-:Y:S01]  /*3de0*/  MUFU.EX2 R25, R25 ;  /* 0x0000001900197308 */ /* 0x000fe20000000800 */
[----:B------:R-:W-:Y:S02]  /*3df0*/  ISETP.GT.AND P1, PT, R90, 0x98, PT ;  /* 0x000000985a00780c */ /* 0x000fe40003f24270 */
[----:B------:R-:W-:Y:S01]  /*3e00*/  FSEL R86, R33, -INF , P2 ;  /* 0xff80000021567808 */ /* 0x000fe20001000000 */
[----:B------:R-:W-:-:S01]  /*3e10*/  FFMA.FTZ R33, R46, UR38, -R4 ;  /* 0x000000262e217c23 */ /* 0x000fc20008010804 */
[----:B------:R-:W-:Y:S01]  /*3e20*/  FMNMX.FTZ R29, R70, R29, !PT ;  /* 0x0000001d461d7209 */ /* 0x000fe20007810000 */
[----:B------:R-:W-:-:S01]  /*3e30*/  FFMA.FTZ R46, R55, UR38, -R4 ;  /* 0x00000026372e7c23 */ /* 0x000fc20008010804 */
[----:B------:R-:W-:Y:S01]  /*3e40*/  ISETP.GT.AND P2, PT, R90, 0x99, PT ;  /* 0x000000995a00780c */ /* 0x000fe20003f44270 */
[----:B------:R-:W-:Y:S01]  /*3e50*/  MUFU.EX2 R32, R32 ;  /* 0x0000002000207308 */ /* 0x000fe20000000800 */
[----:B------:R-:W-:Y:S01]  /*3e60*/  FSEL R71, R36, -INF , P1 ;  /* 0xff80000024477808 */ /* 0x000fe20000800000 */
[--C-:B------:R-:W-:Y:S01]  /*3e70*/  FFMA.FTZ R36, R50, UR38, -R4.reuse ;  /* 0x0000002632247c23 */ /* 0x100fe20008010804 */
[----:B------:R-:W-:Y:S01]  /*3e80*/  FMNMX.FTZ R2, R86, R29, !PT ;  /* 0x0000001d56027209 */ /* 0x000fe20007810000 */
[--C-:B------:R-:W-:Y:S01]  /*3e90*/  FFMA.FTZ R29, R43, UR38, -R4.reuse ;  /* 0x000000262b1d7c23 */ /* 0x100fe20008010804 */
[----:B------:R-:W-:Y:S01]  /*3ea0*/  FSEL R87, R37, -INF , P2 ;  /* 0xff80000025577808 */ /* 0x000fe20001000000 */
[----:B------:R-:W-:Y:S01]  /*3eb0*/  FFMA.FTZ R50, R31, UR38, -R4 ;  /* 0x000000261f327c23 */ /* 0x000fe20008010804 */
[----:B------:R-:W-:Y:S01]  /*3ec0*/  FMNMX.FTZ R2, R71, R2, !PT ;  /* 0x0000000247027209 */ /* 0x000fe20007810000 */
[----:B------:R-:W-:-:S02]  /*3ed0*/  IMAD.U32 R31, RZ, RZ, UR38 ;  /* 0x00000026ff1f7e24 */ /* 0x000fc4000f8e00ff */
[----:B------:R-:W-:-:S01]  /*3ee0*/  FFMA.FTZ R37, R51, UR38, -R4 ;  /* 0x0000002633257c23 */ /* 0x000fc20008010804 */
[----:B0-----:R-:W-:Y:S01]  /*3ef0*/  F2FP.SATFINITE.E4M3.F32.PACK_AB_MERGE_C R217, R15, R8, RZ ;  /* 0x000000080fd9723e */ /* 0x001fe200048070ff */
[----:B------:R-:W-:Y:S01]  /*3f00*/  MUFU.EX2 R28, R28 ;  /* 0x0000001c001c7308 */ /* 0x000fe20000000800 */
[----:B------:R-:W-:Y:S02]  /*3f10*/  FMNMX.FTZ R2, R87, R2, !PT ;  /* 0x0000000257027209 */ /* 0x000fe40007810000 */
[----:B--2---:R-:W-:Y:S02]  /*3f20*/  F2FP.SATFINITE.E4M3.F32.PACK_AB_MERGE_C R219, R59, R12, RZ ;  /* 0x0000000c3bdb723e */ /* 0x004fe400048070ff */
[----:B------:R-:W-:Y:S01]  /*3f30*/  F2FP.SATFINITE.E4M3.F32.PACK_AB_MERGE_C R217, R11, R6, R217 ;  /* 0x000000060bd9723e */ /* 0x000fe200048070d9 */
[----:B------:R-:W0:Y:S01]  /*3f40*/  SHFL.BFLY PT, R43, R2, 0x2, 0x1f ;  /* 0x0c401f00022b7f89 */ /* 0x000e2200000e0000 */
[----:B------:R-:W-:Y:S01]  /*3f50*/  F2FP.SATFINITE.E4M3.F32.PACK_AB_MERGE_C R219, R21, R10, R219 ;  /* 0x0000000a15db723e */ /* 0x000fe200048070db */
[----:B------:R-:W-:Y:S01]  /*3f60*/  MUFU.EX2 R29, R29 ;  /* 0x0000001d001d7308 */ /* 0x000fe20000000800 */
[----:B---3--:R-:W-:-:S04]  /*3f70*/  F2FP.SATFINITE.E4M3.F32.PACK_AB_MERGE_C R213, R73, R20, RZ ;  /* 0x0000001449d5723e */ /* 0x008fc800048070ff */
[----:B------:R-:W-:-:S03]  /*3f80*/  F2FP.SATFINITE.E4M3.F32.PACK_AB_MERGE_C R213, R63, R14, R213 ;  /* 0x0000000e3fd5723e */ /* 0x000fc600048070d5 */
[----:B------:R-:W-:Y:S08]  /*3f90*/  MUFU.EX2 R33, R33 ;  /* 0x0000002100217308 */ /* 0x000ff00000000800 */
[----:B------:R-:W-:Y:S01]  /*3fa0*/  MUFU.EX2 R42, R42 ;  /* 0x0000002a002a7308 */ /* 0x000fe20000000800 */
[----:B0-----:R-:W-:-:S07]  /*3fb0*/  FMNMX.FTZ R47, R2, R43, !PT ;  /* 0x0000002b022f7209 */ /* 0x001fce0007810000 */
[----:B------:R0:W-:Y:S01]  /*3fc0*/  MUFU.EX2 R43, R54 ;  /* 0x00000036002b7308 */ /* 0x0001e20000000800 */
[----:B------:R-:W1:Y:S07]  /*3fd0*/  SHFL.BFLY PT, R2, R47, 0x1, 0x1f ;  /* 0x0c201f002f027f89 */ /* 0x000e6e00000e0000 */
[----:B------:R-:W-:Y:S01]  /*3fe0*/  MUFU.EX2 R36, R36 ;  /* 0x0000002400247308 */ /* 0x000fe20000000800 */
[----:B0-----:R-:W-:-:S07]  /*3ff0*/  FFMA.FTZ R54, R35, UR38, -R4 ;  /* 0x0000002623367c23 */ /* 0x001fce0008010804 */
[----:B------:R-:W-:Y:S08]  /*4000*/  MUFU.EX2 R37, R37 ;  /* 0x0000002500257308 */ /* 0x000ff00000000800 */
[----:B------:R-:W-:Y:S01]  /*4010*/  MUFU.EX2 R46, R46 ;  /* 0x0000002e002e7308 */ /* 0x000fe20000000800 */
[----:B-1----:R-:W-:-:S04]  /*4020*/  FMNMX.FTZ R2, R47, R2, !PT ;  /* 0x000000022f027209 */ /* 0x002fc80007810000 */
        /* <DEDUP_REMOVED lines=15> */
[----:B------:R-:W-:Y:S01]  /*4120*/  FADD.FTZ R97, R6, R11 ;  /* 0x0000000b06617221 */ /* 0x000fe20000010000 */
        /* <DEDUP_REMOVED lines=39> */
[----:B-1----:R-:W-:-:S04]  /*43a0*/  F2FP.SATFINITE.E4M3.F32.PACK_AB_MERGE_C R216, R93, R92, RZ ;  /* 0x0000005c5dd8723e */ /* 0x002fc800048070ff */
[----:B------:R-:W-:Y:S02]  /*43b0*/  F2FP.SATFINITE.E4M3.F32.PACK_AB_MERGE_C R216, R88, R31, R216 ;  /* 0x0000001f58d8723e */ /* 0x000fe400048070d8 */
[----:B------:R-:W1:Y:S08]  /*43c0*/  MUFU.EX2 R100, R100 ;  /* 0x0000006400647308 */ /* 0x000e700000000800 */
[----:B------:R3:W-:Y:S08]  /*43d0*/  MUFU.EX2 R91, R62 ;  /* 0x0000003e005b7308 */ /* 0x0007f00000000800 */
[----:B------:R-:W4:Y:S01]  /*43e0*/  MUFU.EX2 R101, R101 ;  /* 0x0000006500657308 */ /* 0x000f220000000800 */
[----:B---3--:R-:W-:-:S01]  /*43f0*/  FADD.FTZ R62, R92, R95 ;  /* 0x0000005f5c3e7221 */ /* 0x008fc20000010000 */
[----:B------:R-:W-:-:S03]  /*4400*/  FADD.FTZ R95, R15, R64 ;  /* 0x000000400f5f7221 */ /* 0x000fc60000010000 */
[----:B------:R-:W-:Y:S01]  /*4410*/  FADD.FTZ R62, R93, R62 ;  /* 0x0000003e5d3e7221 */ /* 0x000fe20000010000 */
[----:B------:R-:W-:-:S01]  /*4420*/  FADD.FTZ R64, R10, R95 ;  /* 0x0000005f0a407221 */ /* 0x000fc20000010000 */
[----:B------:R-:W-:Y:S01]  /*4430*/  CS2R R92, SRZ ;  /* 0x00000000005c7805 */ /* 0x000fe2000001ff00 */
[----:B------:R-:W3:Y:S01]  /*4440*/  MUFU.EX2 R72, R72 ;  /* 0x0000004800487308 */ /* 0x000ee20000000800 */
[----:B0-----:R-:W-:-:S01]  /*4450*/  FADD.FTZ R3, R35, R62 ;  /* 0x0000003e23037221 */ /* 0x001fc20000010000 */
[----:B------:R-:W-:-:S03]  /*4460*/  FADD.FTZ R95, R21, R64 ;  /* 0x00000040155f7221 */ /* 0x000fc60000010000 */
[----:B--2---:R-:W-:Y:S01]  /*4470*/  FADD.FTZ R3, R90, R3 ;  /* 0x000000035a037221 */ /* 0x004fe20000010000 */
[----:B------:R-:W-:-:S02]  /*4480*/  FADD.FTZ R62, R12, R95 ;  /* 0x0000005f0c3e7221 */ /* 0x000fc40000010000 */
[----:B------:R-:W0:Y:S01]  /*4490*/  MUFU.EX2 R89, R58 ;  /* 0x0000003a00597308 */ /* 0x000e220000000800 */
[----:B-1----:R-:W-:-:S01]  /*44a0*/  FADD.FTZ R4, R100, R3 ;  /* 0x0000000364047221 */ /* 0x002fc20000010000 */
[----:B------:R-:W-:Y:S01]  /*44b0*/  FADD.FTZ R97, R59, R62 ;  /* 0x0000003e3b617221 */ /* 0x000fe20000010000 */
[C---:B----4-:R-:W-:Y:S02]  /*44c0*/  F2FP.SATFINITE.E4M3.F32.PACK_AB_MERGE_C R218, R101.reuse, R100, RZ ;  /* 0x0000006465da723e */ /* 0x050fe400048070ff */
[----:B------:R-:W-:Y:S01]  /*44d0*/  FADD.FTZ R95, R101, R4 ;  /* 0x00000004655f7221 */ /* 0x000fe20000010000 */
[----:B------:R-:W-:-:S01]  /*44e0*/  FADD.FTZ R62, R14, R97 ;  /* 0x000000610e3e7221 */ /* 0x000fc20000010000 */
[----:B------:R-:W-:Y:S01]  /*44f0*/  F2FP.SATFINITE.E4M3.F32.PACK_AB_MERGE_C R218, R90, R35, R218 ;  /* 0x000000235ada723e */ /* 0x000fe200048070da */
[----:B------:R-:W1:Y:S01]  /*4500*/  MUFU.EX2 R76, R76 ;  /* 0x0000004c004c7308 */ /* 0x000e620000000800 */
[----:B---3--:R-:W-:-:S01]  /*4510*/  FADD.FTZ R4, R72, R95 ;  /* 0x0000005f48047221 */ /* 0x008fc20000010000 */
[----:B------:R-:W-:Y:S01]  /*4520*/  FADD.FTZ R97, R63, R62 ;  /* 0x0000003e3f617221 */ /* 0x000fe20000010000 */
[----:B------:R-:W-:-:S03]  /*4530*/  CS2R R100, SRZ ;  /* 0x0000000000647805 */ /* 0x000fc6000001ff00 */
[----:B------:R-:W-:Y:S02]  /*4540*/  FADD.FTZ R62, R20, R97 ;  /* 0x00000061143e7221 */ /* 0x000fe40000010000 */
[----:B------:R-:W2:Y:S01]  /*4550*/  MUFU.EX2 R77, R77 ;  /* 0x0000004d004d7308 */ /* 0x000ea20000000800 */
[----:B0-----:R-:W-:-:S07]  /*4560*/  FADD.FTZ R95, R89, R4 ;  /* 0x00000004595f7221 */ /* 0x001fce0000010000 */
[----:B------:R-:W0:Y:S01]  /*4570*/  MUFU.EX2 R47, R47 ;  /* 0x0000002f002f7308 */ /* 0x000e220000000800 */
[----:B-1----:R-:W-:-:S01]  /*4580*/  FADD.FTZ R4, R76, R95 ;  /* 0x0000005f4c047221 */ /* 0x002fc20000010000 */
[----:B------:R-:W-:-:S04]  /*4590*/  FADD.FTZ R95, R73, R62 ;  /* 0x0000003e495f7221 */ /* 0x000fc80000010000 */
[----:B------:R-:W-:Y:S02]  /*45a0*/  FADD.FTZ R62, R30, R95 ;  /* 0x0000005f1e3e7221 */ /* 0x000fe40000010000 */
[----:B------:R-:W1:Y:S01]  /*45b0*/  MUFU.EX2 R80, R81 ;  /* 0x0000005100507308 */ /* 0x000e620000000800 */
[----:B--2---:R-:W-:-:S01]  /*45c0*/  FADD.FTZ R4, R77, R4 ;  /* 0x000000044d047221 */ /* 0x004fc20000010000 */
[----:B------:R-:W-:Y:S01]  /*45d0*/  FADD.FTZ R97, R57, R62 ;  /* 0x0000003e39617221 */ /* 0x000fe20000010000 */
[----:B------:R-:W-:Y:S02]  /*45e0*/  F2FP.SATFINITE.E4M3.F32.PACK_AB_MERGE_C R212, R77, R76, RZ ;  /* 0x0000004c4dd4723e */ /* 0x000fe400048070ff */
[----:B------:R-:W-:Y:S01]  /*45f0*/  CS2R R76, SRZ ;  /* 0x00000000004c7805 */ /* 0x000fe2000001ff00 */
[----:B------:R-:W-:-:S01]  /*4600*/  FADD.FTZ R62, R34, R97 ;  /* 0x00000061223e7221 */ /* 0x000fc20000010000 */
[----:B------:R-:W-:Y:S01]  /*4610*/  F2FP.SATFINITE.E4M3.F32.PACK_AB_MERGE_C R34, R61, R34, RZ ;  /* 0x000000223d22723e */ /* 0x000fe200048070ff */
[----:B------:R-:W2:Y:S01]  /*4620*/  MUFU.EX2 R84, R84 ;  /* 0x0000005400547308 */ /* 0x000ea20000000800 */
[----:B0-----:R-:W-:-:S01]  /*4630*/  FADD.FTZ R95, R47, R4 ;  /* 0x000000042f5f7221 */ /* 0x001fc20000010000 */
[----:B------:R-:W-:Y:S01]  /*4640*/  FADD.FTZ R87, R61, R62 ;  /* 0x0000003e3d577221 */ /* 0x000fe20000010000 */
[----:B------:R-:W-:-:S02]  /*4650*/  F2FP.SATFINITE.E4M3.F32.PACK_AB_MERGE_C R212, R89, R72, R212 ;  /* 0x0000004859d4723e */ /* 0x000fc400048070d4 */
[----:B------:R-:W-:Y:S02]  /*4660*/  CS2R R96, SRZ ;  /* 0x0000000000607805 */ /* 0x000fe4000001ff00 */
[----:B------:R-:W-:Y:S01]  /*4670*/  F2FP.SATFINITE.E4M3.F32.PACK_AB_MERGE_C R215, R57, R30, R34 ;  /* 0x0000001e39d7723e */ /* 0x000fe20004807022 */
[----:B------:R-:W-:Y:S01]  /*4680*/  FADD.FTZ R8, R38, R87 ;  /* 0x0000005726087221 */ /* 0x000fe20000010000 */
[----:B------:R-:W-:Y:S01]  /*4690*/  CS2R R88, SRZ ;  /* 0x0000000000587805 */ /* 0x000fe2000001ff00 */
[----:B------:R-:W0:Y:S01]  /*46a0*/  MUFU.EX2 R85, R85 ;  /* 0x0000005500557308 */ /* 0x000e220000000800 */
[----:B-1----:R-:W-:-:S01]  /*46b0*/  FADD.FTZ R95, R80, R95 ;  /* 0x0000005f505f7221 */ /* 0x002fc20000010000 */
[----:B------:R-:W-:Y:S01]  /*46c0*/  FADD.FTZ R59, R41, R8 ;  /* 0x00000008293b7221 */ /* 0x000fe20000010000 */
[----:B------:R-:W-:Y:S02]  /*46d0*/  CS2R R72, SRZ ;  /* 0x0000000000487805 */ /* 0x000fe4000001ff00 */
[----:B------:R-:W-:-:S02]  /*46e0*/  CS2R R62, SRZ ;  /* 0x00000000003e7805 */ /* 0x000fc4000001ff00 */
[----:B------:R-:W-:Y:S01]  /*46f0*/  CS2R R34, SRZ ;  /* 0x0000000000227805 */ /* 0x000fe2000001ff00 */
[----:B------:R-:W-:Y:S01]  /*4700*/  FADD.FTZ R8, R40, R59 ;  /* 0x0000003b28087221 */ /* 0x000fe20000010000 */
[----:B------:R-:W-:Y:S01]  /*4710*/  F2FP.SATFINITE.E4M3.F32.PACK_AB_MERGE_C R40, R45, R40, RZ ;  /* 0x000000282d28723e */ /* 0x000fe200048070ff */
[----:B------:R-:W1:Y:S01]  /*4720*/  MUFU.EX2 R56, R56 ;  /* 0x0000003800387308 */ /* 0x000e620000000800 */
[----:B--2---:R-:W-:-:S01]  /*4730*/  FADD.FTZ R4, R84, R95 ;  /* 0x0000005f54047221 */ /* 0x004fc20000010000 */
[----:B------:R-:W-:Y:S01]  /*4740*/  FADD.FTZ R12, R45, R8 ;  /* 0x000000082d0c7221 */ /* 0x000fe20000010000 */
[----:B------:R-:W-:Y:S02]  /*4750*/  F2FP.SATFINITE.E4M3.F32.PACK_AB_MERGE_C R209, R41, R38, R40 ;  /* 0x0000002629d1723e */ /* 0x000fe40004807028 */
[----:B------:R-:W-:Y:S02]  /*4760*/  CS2R R94, SRZ ;  /* 0x00000000005e7805 */ /* 0x000fe4000001ff00 */
[----:B------:R-:W-:Y:S01]  /*4770*/  CS2R R40, SRZ ;  /* 0x0000000000287805 */ /* 0x000fe2000001ff00 */
[----:B------:R-:W-:Y:S01]  /*4780*/  FADD.FTZ R59, R13, R12 ;  /* 0x0000000c0d3b7221 */ /* 0x000fe20000010000 */
[----:B------:R-:W-:Y:S01]  /*4790*/  CS2R R30, SRZ ;  /* 0x00000000001e7805 */ /* 0x000fe2000001ff00 */
[----:B------:R-:W2:Y:S01]  /*47a0*/  MUFU.EX2 R60, R60 ;  /* 0x0000003c003c7308 */ /* 0x000ea20000000800 */
[----:B0-----:R-:W-:-:S01]  /*47b0*/  FADD.FTZ R15, R85, R4 ;  /* 0x00000004550f7221 */ /* 0x001fc20000010000 */
[----:B------:R-:W-:-:S04]  /*47c0*/  F2FP.SATFINITE.E4M3.F32.PACK_AB_MERGE_C R84, R85, R84, RZ ;  /* 0x000000545554723e */ /* 0x000fc800048070ff */
[----:B------:R-:W-:Y:S02]  /*47d0*/  F2FP.SATFINITE.E4M3.F32.PACK_AB_MERGE_C R214, R80, R47, R84 ;  /* 0x0000002f50d6723e */ /* 0x000fe40004807054 */
[----:B------:R-:W-:Y:S01]  /*47e0*/  CS2R R84, SRZ ;  /* 0x0000000000547805 */ /* 0x000fe2000001ff00 */
[----:B------:R-:W0:Y:S01]  /*47f0*/  MUFU.EX2 R81, R66 ;  /* 0x0000004200517308 */ /* 0x000e220000000800 */
[----:B-1----:R-:W-:-:S04]  /*4800*/  FADD.FTZ R4, R56, R15 ;  /* 0x0000000f38047221 */ /* 0x002fc80000010000 */
[----:B------:R-:W-:-:S03]  /*4810*/  FADD.FTZ R15, R91, R4 ;  /* 0x000000045b0f7221 */ /* 0x000fc60000010000 */
[----:B------:R-:W1:Y:S01]  /*4820*/  MUFU.EX2 R51, R51 ;  /* 0x0000003300337308 */ /* 0x000e620000000800 */
[----:B--2---:R-:W-:-:S07]  /*4830*/  FADD.FTZ R4, R60, R15 ;  /* 0x0000000f3c047221 */ /* 0x004fce0000010000 */
[----:B------:R-:W2:Y:S01]  /*4840*/  MUFU.EX2 R58, R65 ;  /* 0x00000041003a7308 */ /* 0x000ea20000000800 */
[----:B0-----:R-:W-:-:S01]  /*4850*/  FADD.FTZ R8, R81, R4 ;  /* 0x0000000451087221 */ /* 0x001fc20000010000 */
[----:B------:R-:W-:Y:S02]  /*4860*/  F2FP.SATFINITE.E4M3.F32.PACK_AB_MERGE_C R60, R81, R60, RZ ;  /* 0x0000003c513c723e */ /* 0x000fe400048070ff */
[----:B------:R-:W-:Y:S02]  /*4870*/  CS2R R80, SRZ ;  /* 0x0000000000507805 */ /* 0x000fe4000001ff00 */
[----:B------:R-:W-:Y:S02]  /*4880*/  F2FP.SATFINITE.E4M3.F32.PACK_AB_MERGE_C R208, R91, R56, R60 ;  /* 0x000000385bd0723e */ /* 0x000fe4000480703c */
[----:B------:R-:W-:Y:S01]  /*4890*/  CS2R R90, SRZ ;  /* 0x00000000005a7805 */ /* 0x000fe2000001ff00 */
[----:B------:R-:W0:Y:S01]  /*48a0*/  MUFU.EX2 R68, R68 ;  /* 0x0000004400447308 */ /* 0x000e220000000800 */
[----:B-1----:R-:W-:-:S01]  /*48b0*/  FADD.FTZ R15, R51, R8 ;  /* 0x00000008330f7221 */ /* 0x002fc20000010000 */
[----:B------:R-:W-:Y:S01]  /*48c0*/  FADD.FTZ R8, R24, R59 ;  /* 0x0000003b18087221 */ /* 0x000fe20000010000 */
[----:B------:R-:W-:-:S02]  /*48d0*/  CS2R R60, SRZ ;  /* 0x00000000003c7805 */ /* 0x000fc4000001ff00 */
[----:B------:R-:W-:Y:S01]  /*48e0*/  CS2R R56, SRZ ;  /* 0x0000000000387805 */ /* 0x000fe2000001ff00 */
[----:B------:R-:W-:-:S01]  /*48f0*/  FADD.FTZ R11, R25, R8 ;  /* 0x00000008190b7221 */ /* 0x000fc20000010000 */
[----:B------:R-:W-:Y:S01]  /*4900*/  F2FP.SATFINITE.E4M3.F32.PACK_AB_MERGE_C R25, R32, R25, RZ ;  /* 0x000000192019723e */ /* 0x000fe200048070ff */
[----:B------:R-:W1:Y:S01]  /*4910*/  MUFU.EX2 R69, R69 ;  /* 0x0000004500457308 */ /* 0x000e620000000800 */
[----:B--2---:R-:W-:-:S01]  /*4920*/  FADD.FTZ R15, R58, R15 ;  /* 0x0000000f3a0f7221 */ /* 0x004fc20000010000 */
[----:B------:R-:W-:Y:S01]  /*4930*/  FADD.FTZ R11, R32, R11 ;  /* 0x0000000b200b7221 */ /* 0x000fe20000010000 */
[----:B------:R-:W-:Y:S02]  /*4940*/  F2FP.SATFINITE.E4M3.F32.PACK_AB_MERGE_C R211, R24, R13, R25 ;  /* 0x0000000d18d3723e */ /* 0x000fe40004807019 */
[----:B------:R-:W-:Y:S01]  /*4950*/  CS2R R24, SRZ ;  /* 0x0000000000187805 */ /* 0x000fe2000001ff00 */
[----:B------:R-:W-:-:S02]  /*4960*/  FADD.FTZ R10, R28, R11 ;  /* 0x0000000b1c0a7221 */ /* 0x000fc40000010000 */
[----:B------:R-:W2:Y:S01]  /*4970*/  MUFU.EX2 R74, R74 ;  /* 0x0000004a004a7308 */ /* 0x000ea20000000800 */
[----:B0-----:R-:W-:-:S01]  /*4980*/  FADD.FTZ R6, R68, R15 ;  /* 0x0000000f44067221 */ /* 0x001fc20000010000 */
[----:B------:R-:W-:-:S04]  /*4990*/  FADD.FTZ R10, R29, R10 ;  /* 0x0000000a1d0a7221 */ /* 0x000fc80000010000 */
[----:B------:R-:W-:Y:S01]  /*49a0*/  FADD.FTZ R15, R33, R10 ;  /* 0x0000000a210f7221 */ /* 0x000fe20000010000 */
[C---:B------:R-:W-:Y:S01]  /*49b0*/  F2FP.SATFINITE.E4M3.F32.PACK_AB_MERGE_C R33, R42.reuse, R33, RZ ;  /* 0x000000212a21723e */ /* 0x040fe200048070ff */
[----:B------:R-:W0:Y:S01]  /*49c0*/  MUFU.EX2 R65, R78 ;  /* 0x0000004e00417308 */ /* 0x000e220000000800 */
[C---:B-1----:R-:W-:Y:S01]  /*49d0*/  F2FP.SATFINITE.E4M3.F32.PACK_AB_MERGE_C R68, R69.reuse, R68, RZ ;  /* 0x000000444544723e */ /* 0x042fe200048070ff */
[----:B------:R-:W-:Y:S01]  /*49e0*/  FADD.FTZ R69, R69, R6 ;  /* 0x0000000645457221 */ /* 0x000fe20000010000 */
[----:B------:R-:W-:-:S01]  /*49f0*/  FADD.FTZ R15, R42, R15 ;  /* 0x0000000f2a0f7221 */ /* 0x000fc20000010000 */
[----:B------:R-:W-:Y:S02]  /*4a00*/  F2FP.SATFINITE.E4M3.F32.PACK_AB_MERGE_C R205, R29, R28, R33 ;  /* 0x0000001c1dcd723e */ /* 0x000fe40004807021 */
[----:B------:R-:W-:Y:S02]  /*4a10*/  CS2R R32, SRZ ;  /* 0x0000000000207805 */ /* 0x000fe4000001ff00 */
[----:B------:R-:W-:Y:S01]  /*4a20*/  F2FP.SATFINITE.E4M3.F32.PACK_AB_MERGE_C R210, R58, R51, R68 ;  /* 0x000000333ad2723e */ /* 0x000fe20004807044 */
[----:B------:R-:W-:-:S01]  /*4a30*/  FADD.FTZ R10, R36, R15 ;  /* 0x0000000f240a7221 */ /* 0x000fc20000010000 */
[----:B------:R-:W1:Y:S01]  /*4a40*/  MUFU.EX2 R44, R44 ;  /* 0x0000002c002c7308 */ /* 0x000e620000000800 */
[----:B--2---:R-:W-:-:S01]  /*4a50*/  FADD.FTZ R8, R74, R69 ;  /* 0x000000454a087221 */ /* 0x004fc20000010000 */
[----:B------:R-:W-:Y:S01]  /*4a60*/  CS2R R68, SRZ ;  /* 0x0000000000447805 */ /* 0x000fe2000001ff00 */
[----:B------:R-:W-:-:S01]  /*4a70*/  FADD.FTZ R10, R37, R10 ;  /* 0x0000000a250a7221 */ /* 0x000fc20000010000 */
[----:B------:R-:W-:-:S02]  /*4a80*/  CS2R R58, SRZ ;  /* 0x00000000003a7805 */ /* 0x000fc4000001ff00 */
[----:B------:R-:W-:Y:S01]  /*4a90*/  CS2R R28, SRZ ;  /* 0x00000000001c7805 */ /* 0x000fe2000001ff00 */
[----:B------:R-:W-:Y:S01]  /*4aa0*/  FADD.FTZ R15, R43, R10 ;  /* 0x0000000a2b0f7221 */ /* 0x000fe20000010000 */
[----:B------:R-:W2:Y:S01]  /*4ab0*/  MUFU.EX2 R3, R82 ;  /* 0x0000005200037308 */ /* 0x000ea20000000800 */
[----:B0-----:R-:W-:-:S01]  /*4ac0*/  FADD.FTZ R11, R65, R8 ;  /* 0x00000008410b7221 */ /* 0x001fc20000010000 */
[C---:B------:R-:W-:Y:S01]  /*4ad0*/  F2FP.SATFINITE.E4M3.F32.PACK_AB_MERGE_C R43, R46.reuse, R43, RZ ;  /* 0x0000002b2e2b723e */ /* 0x040fe200048070ff */
[----:B------:R-:W-:-:S01]  /*4ae0*/  FADD.FTZ R15, R46, R15 ;  /* 0x0000000f2e0f7221 */ /* 0x000fc20000010000 */
[----:B------:R-:W-:Y:S02]  /*4af0*/  CS2R R46, SRZ ;  /* 0x00000000002e7805 */ /* 0x000fe4000001ff00 */
[----:B------:R-:W-:Y:S01]  /*4b00*/  F2FP.SATFINITE.E4M3.F32.PACK_AB_MERGE_C R207, R37, R36, R43 ;  /* 0x0000002425cf723e */ /* 0x000fe2000480702b */
[----:B------:R-:W-:Y:S01]  /*4b10*/  FADD.FTZ R12, R26, R15 ;  /* 0x0000000f1a0c7221 */ /* 0x000fe20000010000 */
[----:B------:R-:W0:Y:S01]  /*4b20*/  MUFU.EX2 R48, R48 ;  /* 0x0000003000307308 */ /* 0x000e220000000800 */
[----:B-1----:R-:W-:-:S01]  /*4b30*/  FADD.FTZ R8, R44, R11 ;  /* 0x0000000b2c087221 */ /* 0x002fc20000010000 */
[----:B------:R-:W-:Y:S01]  /*4b40*/  CS2R R42, SRZ ;  /* 0x00000000002a7805 */ /* 0x000fe2000001ff00 */
[----:B------:R-:W-:-:S01]  /*4b50*/  FADD.FTZ R14, R27, R12 ;  /* 0x0000000c1b0e7221 */ /* 0x000fc20000010000 */
[----:B------:R-:W-:-:S03]  /*4b60*/  CS2R R36, SRZ ;  /* 0x0000000000247805 */ /* 0x000fc6000001ff00 */
[----:B------:R-:W-:Y:S01]  /*4b70*/  FADD.FTZ R13, R5, R14 ;  /* 0x0000000e050d7221 */ /* 0x000fe20000010000 */
[----:B------:R-:W1:Y:S01]  /*4b80*/  MUFU.EX2 R49, R49 ;  /* 0x0000003100317308 */ /* 0x000e620000000800 */
[----:B--2---:R-:W-:-:S01]  /*4b90*/  FADD.FTZ R11, R3, R8 ;  /* 0x00000008030b7221 */ /* 0x004fc20000010000 */
[----:B------:R-:W-:-:S04]  /*4ba0*/  F2FP.SATFINITE.E4M3.F32.PACK_AB_MERGE_C R44, R3, R44, RZ ;  /* 0x0000002c032c723e */ /* 0x000fc800048070ff */
[----:B------:R-:W-:Y:S02]  /*4bb0*/  F2FP.SATFINITE.E4M3.F32.PACK_AB_MERGE_C R204, R65, R74, R44 ;  /* 0x0000004a41cc723e */ /* 0x000fe4000480702c */
[----:B------:R-:W-:Y:S01]  /*4bc0*/  CS2R R64, SRZ ;  /* 0x0000000000407805 */ /* 0x000fe2000001ff00 */
[----:B------:R-:W2:Y:S01]  /*4bd0*/  MUFU.EX2 R52, R52 ;  /* 0x0000003400347308 */ /* 0x000ea20000000800 */
[----:B0-----:R-:W-:-:S01]  /*4be0*/  FADD.FTZ R8, R48, R11 ;  /* 0x0000000b30087221 */ /* 0x001fc20000010000 */
[----:B------:R-:W-:-:S06]  /*4bf0*/  CS2R R44, SRZ ;  /* 0x00000000002c7805 */ /* 0x000fcc000001ff00 */
[----:B------:R-:W0:Y:S01]  /*4c00*/  MUFU.EX2 R53, R53 ;  /* 0x0000003500357308 */ /* 0x000e220000000800 */
[----:B-1----:R-:W-:-:S07]  /*4c10*/  FADD.FTZ R11, R49, R8 ;  /* 0x00000008310b7221 */ /* 0x002fce0000010000 */
[----:B------:R-:W1:Y:S01]  /*4c20*/  MUFU.EX2 R75, R75 ;  /* 0x0000004b004b7308 */ /* 0x000e620000000800 */
[----:B--2---:R-:W-:-:S07]  /*4c30*/  FADD.FTZ R8, R52, R11 ;  /* 0x0000000b34087221 */ /* 0x004fce0000010000 */
[----:B------:R2:W3:Y:S01]  /*4c40*/  MUFU.EX2 R4, R79 ;  /* 0x0000004f00047308 */ /* 0x0004e20000000800 */
[----:B0-----:R-:W-:-:S01]  /*4c50*/  FADD.FTZ R10, R53, R8 ;  /* 0x00000008350a7221 */ /* 0x001fc20000010000 */
[----:B------:R-:W-:-:S04]  /*4c60*/  F2FP.SATFINITE.E4M3.F32.PACK_AB_MERGE_C R52, R53, R52, RZ ;  /* 0x000000343534723e */ /* 0x000fc800048070ff */
[----:B------:R-:W-:Y:S02]  /*4c70*/  F2FP.SATFINITE.E4M3.F32.PACK_AB_MERGE_C R206, R49, R48, R52 ;  /* 0x0000003031ce723e */ /* 0x000fe40004807034 */
[----:B------:R-:W-:Y:S01]  /*4c80*/  CS2R R52, SRZ ;  /* 0x0000000000347805 */ /* 0x000fe2000001ff00 */
[----:B------:R-:W0:Y:S01]  /*4c90*/  MUFU.EX2 R67, R67 ;  /* 0x0000004300437308 */ /* 0x000e220000000800 */
[----:B-1----:R-:W-:-:S01]  /*4ca0*/  FADD.FTZ R11, R75, R10 ;  /* 0x0000000a4b0b7221 */ /* 0x002fc20000010000 */
[----:B--2---:R-:W-:Y:S02]  /*4cb0*/  CS2R R78, SRZ ;  /* 0x00000000004e7805 */ /* 0x004fe4000001ff00 */
[----:B------:R-:W-:-:S04]  /*4cc0*/  CS2R R48, SRZ ;  /* 0x0000000000307805 */ /* 0x000fc8000001ff00 */
[----:B------:R1:W2:Y:S01]  /*4cd0*/  MUFU.EX2 R6, R83 ;  /* 0x0000005300067308 */ /* 0x0002a20000000800 */
[----:B---3--:R-:W-:-:S07]  /*4ce0*/  FADD.FTZ R12, R4, R11 ;  /* 0x0000000b040c7221 */ /* 0x008fce0000010000 */
[----:B------:R-:W3:Y:S01]  /*4cf0*/  MUFU.EX2 R70, R70 ;  /* 0x0000004600467308 */ /* 0x000ee20000000800 */
[----:B0-----:R-:W-:-:S01]  /*4d00*/  FADD.FTZ R11, R67, R12 ;  /* 0x0000000c430b7221 */ /* 0x001fc20000010000 */
[C---:B------:R-:W-:Y:S01]  /*4d10*/  F2FP.SATFINITE.E4M3.F32.PACK_AB_MERGE_C R12, R50.reuse, R5, RZ ;  /* 0x00000005320c723e */ /* 0x040fe200048070ff */
[----:B------:R-:W-:-:S01]  /*4d20*/  FADD.FTZ R50, R50, R13 ;  /* 0x0000000d32327221 */ /* 0x000fc20000010000 */
[----:B-1----:R-:W-:Y:S02]  /*4d30*/  CS2R R82, SRZ ;  /* 0x0000000000527805 */ /* 0x002fe4000001ff00 */
[----:B------:R-:W-:Y:S01]  /*4d40*/  F2FP.SATFINITE.E4M3.F32.PACK_AB_MERGE_C R201, R27, R26, R12 ;  /* 0x0000001a1bc9723e */ /* 0x000fe2000480700c */
[----:B------:R-:W-:Y:S01]  /*4d50*/  FADD.FTZ R5, R7, R50 ;  /* 0x0000003207057221 */ /* 0x000fe20000010000 */
[----:B------:R0:W1:Y:S01]  /*4d60*/  MUFU.EX2 R3, R86 ;  /* 0x0000005600037308 */ /* 0x0000620000000800 */
[----:B--2---:R-:W-:-:S01]  /*4d70*/  FADD.FTZ R11, R6, R11 ;  /* 0x0000000b060b7221 */ /* 0x004fc20000010000 */
[----:B------:R-:W-:-:S02]  /*4d80*/  F2FP.SATFINITE.E4M3.F32.PACK_AB_MERGE_C R67, R6, R67, RZ ;  /* 0x000000430643723e */ /* 0x000fc400048070ff */
[----:B------:R-:W-:Y:S02]  /*4d90*/  CS2R R50, SRZ ;  /* 0x0000000000327805 */ /* 0x000fe4000001ff00 */
[----:B------:R-:W-:Y:S02]  /*4da0*/  CS2R R26, SRZ ;  /* 0x00000000001a7805 */ /* 0x000fe4000001ff00 */
[----:B------:R-:W-:Y:S01]  /*4db0*/  F2FP.SATFINITE.E4M3.F32.PACK_AB_MERGE_C R200, R4, R75, R67 ;  /* 0x0000004b04c8723e */ /* 0x000fe20004807043 */
[----:B------:R-:W-:Y:S01]  /*4dc0*/  FADD.FTZ R4, R54, R5 ;  /* 0x0000000536047221 */ /* 0x000fe20000010000 */
[----:B------:R-:W-:Y:S01]  /*4dd0*/  MUFU.EX2 R71, R71 ;  /* 0x0000004700477308 */ /* 0x000fe20000000800 */
[----:B---3--:R-:W-:-:S01]  /*4de0*/  FADD.FTZ R6, R70, R11 ;  /* 0x0000000b46067221 */ /* 0x008fc20000010000 */
[----:B0-----:R-:W-:Y:S02]  /*4df0*/  CS2R R86, SRZ ;  /* 0x0000000000567805 */ /* 0x001fe4000001ff00 */
[----:B------:R-:W-:-:S02]  /*4e00*/  CS2R R74, SRZ ;  /* 0x00000000004a7805 */ /* 0x000fc4000001ff00 */
[----:B------:R-:W-:Y:S02]  /*4e10*/  CS2R R66, SRZ ;  /* 0x0000000000427805 */ /* 0x000fe4000001ff00 */
[----:B------:R-:W0:Y:S01]  /*4e20*/  MUFU.EX2 R8, R55 ;  /* 0x0000003700087308 */ /* 0x000e220000000800 */
[----:B-1----:R-:W-:-:S07]  /*4e30*/  FADD.FTZ R6, R3, R6 ;  /* 0x0000000603067221 */ /* 0x002fce0000010000 */
[----:B------:R-:W-:Y:S08]  /*4e40*/  MUFU.EX2 R9, R9 ;  /* 0x0000000900097308 */ /* 0x000ff00000000800 */
[----:B------:R1:W2:Y:S01]  /*4e50*/  MUFU.EX2 R10, R39 ;  /* 0x00000027000a7308 */ /* 0x0002a20000000800 */
[----:B0-----:R-:W-:Y:S01]  /*4e60*/  F2FP.SATFINITE.E4M3.F32.PACK_AB_MERGE_C R5, R8, R71, RZ ;  /* 0x000000470805723e */ /* 0x001fe200048070ff */
[----:B------:R-:W-:-:S03]  /*4e70*/  FADD.FTZ R71, R71, R6 ;  /* 0x0000000647477221 */ /* 0x000fc60000010000 */
[----:B------:R-:W-:Y:S02]  /*4e80*/  F2FP.SATFINITE.E4M3.F32.PACK_AB_MERGE_C R202, R3, R70, R5 ;  /* 0x0000004603ca723e */ /* 0x000fe40004807005 */
[----:B-1----:R-:W-:Y:S02]  /*4e90*/  CS2R R38, SRZ ;  /* 0x0000000000267805 */ /* 0x002fe4000001ff00 */
[----:B--2---:R-:W-:Y:S01]  /*4ea0*/  F2FP.SATFINITE.E4M3.F32.PACK_AB_MERGE_C R11, R10, R9, RZ ;  /* 0x000000090a0b723e */ /* 0x004fe200048070ff */
[----:B------:R-:W-:-:S01]  /*4eb0*/  FADD.FTZ R9, R9, R4 ;  /* 0x0000000409097221 */ /* 0x000fc20000010000 */
[----:B------:R-:W-:Y:S01]  /*4ec0*/  FADD.FTZ R4, R8, R71 ;  /* 0x0000004708047221 */ /* 0x000fe20000010000 */
[----:B------:R-:W-:Y:S02]  /*4ed0*/  CS2R R70, SRZ ;  /* 0x0000000000467805 */ /* 0x000fe4000001ff00 */
[----:B------:R-:W-:Y:S01]  /*4ee0*/  F2FP.SATFINITE.E4M3.F32.PACK_AB_MERGE_C R203, R54, R7, R11 ;  /* 0x0000000736cb723e */ /* 0x000fe2000480700b */
[----:B------:R-:W-:-:S01]  /*4ef0*/  FADD.FTZ R3, R10, R9 ;  /* 0x000000090a037221 */ /* 0x000fc20000010000 */
[----:B------:R-:W-:Y:S01]  /*4f00*/  CS2R R54, SRZ ;  /* 0x0000000000367805 */ /* 0x000fe2000001ff00 */
[----:B------:R-:W-:Y:S06]  /*4f10*/  @!P1 BRA `(.L_x_5818) ;  /* 0x0000003800a49947 */ /* 0x000fec0003800000 */
[----:B------:R-:W-:Y:S01]  /*4f20*/  IMAD.MOV.U32 R6, RZ, RZ, R0 ;  /* 0x000000ffff067224 */ /* 0x000fe200078e0000 */
[----:B------:R-:W-:Y:S01]  /*4f30*/  UMOV UR57, UR45 ;  /* 0x0000002d00397c82 */ /* 0x000fe20008000000 */
[----:B------:R-:W-:Y:S01]  /*4f40*/  IMAD.MOV.U32 R5, RZ, RZ, R2 ;  /* 0x000000ffff057224 */ /* 0x000fe200078e0002 */
[----:B------:R-:W-:Y:S01]  /*4f50*/  UMOV UR55, UR44 ;  /* 0x0000002c00377c82 */ /* 0x000fe20008000000 */
[----:B------:R-:W-:Y:S01]  /*4f60*/  IMAD.MOV.U32 R119, RZ, RZ, RZ ;  /* 0x000000ffff777224 */ /* 0x000fe200078e00ff */
[----:B------:R-:W-:-:S06]  /*4f70*/  ULDC UR51, c[0x0][0x288] ;  /* 0x0000a20000337ab9 */ /* 0x000fcc0000000800 */
.L_x_5829:
[----:B------:R-:W-:Y:S01]  /*4f80*/  ISETP.NE.AND P2, PT, RZ, UR42, PT ;  /* 0x0000002aff007c0c */ /* 0x000fe2000bf45270 */
[----:B------:R-:W-:-:S04]  /*4f90*/  UISETP.NE.AND UP0, UPT, UR55, 0x1, UPT ;  /* 0x000000013700788c */ /* 0x000fc8000bf05270 */
[----:B------:R-:W-:-:S04]  /*4fa0*/  USEL UR45, URZ, 0x1, UP0 ;  /* 0x000000013f2d7887 */ /* 0x000fc80008000000 */
[----:B------:R-:W-:-:S04]  /*4fb0*/  ULOP3.LUT UR45, UR57, UR45, URZ, 0x3c, !UPT ;  /* 0x0000002d392d7292 */ /* 0x000fc8000f8e3c3f */
[----:B------:R-:W-:Y:S08]  /*4fc0*/  @P2 BRA `(.L_x_5819) ;  /* 0x0000000000382947 */ /* 0x000ff00003800000 */
[----:B------:R-:W-:Y:S05]  /*4fd0*/  @!P0 BRA `(.L_x_5820) ;  /* 0x0000000000048947 */ /* 0x000fea0003800000 */
[----:B------:R-:W-:Y:S01]  /*4fe0*/  BPT.TRAP 0x1 ;  /* 0x000000040000795c */ /* 0x000fe20000300000 */
.L_x_5820:
        /* <DEDUP_REMOVED lines=9> */
.L_x_5821:
[----:B-1----:R-:W-:Y:S05]  /*5080*/  @P1 BRA `(.L_x_5819) ;  /* 0x0000000000081947 */ /* 0x002fea0003800000 */
[----:B------:R-:W1:Y:S02]  /*5090*/  SYNCS.PHASECHK.TRANS64.TRYWAIT P1, [UR6+0x33430], R0 ;  /* 0x03343000ff0075a7 */ /* 0x000e640008020146 */
[----:B-1----:R-:W-:Y:S05]  /*50a0*/  @!P1 BRA `(.L_x_5822) ;  /* 0x0000010000989947 */ /* 0x002fea0003800000 */
.L_x_5819:
[----:B------:R-:W2:Y:S01]  /*50b0*/  S2R R2, SR_TID.X ;  /* 0x0000000000027919 */ /* 0x000ea20000002100 */
[----:B------:R-:W-:Y:S01]  /*50c0*/  UIADD3 UR44, UR55, 0x1, URZ ;  /* 0x00000001372c7890 */ /* 0x000fe2000fffe03f */
[----:B------:R-:W-:Y:S01]  /*50d0*/  UMOV UR27, 0x80000020 ;  /* 0x80000020001b7882 */ /* 0x000fe20000000000 */
[----:B------:R-:W-:Y:S02]  /*50e0*/  UMOV UR28, UR24 ;  /* 0x00000018001c7c82 */ /* 0x000fe40008000000 */
[----:B------:R-:W-:Y:S01]  /*50f0*/  UISETP.NE.AND UP0, UPT, UR44, 0x2, UPT ;  /* 0x000000022c00788c */ /* 0x000fe2000bf05270 */
[----:B------:R-:W-:Y:S01]  /*5100*/  UMOV UR29, UR25 ;  /* 0x00000019001d7c82 */ /* 0x000fe20008000000 */
[----:B------:R-:W-:Y:S02]  /*5110*/  UMOV UR31, 0x80000020 ;  /* 0x80000020001f7882 */ /* 0x000fe40000000000 */
[----:B------:R-:W-:Y:S01]  /*5120*/  USEL UR44, UR44, URZ, UP0 ;  /* 0x0000003f2c2c7287 */ /* 0x000fe20008000000 */
[----:B------:R-:W-:Y:S01]  /*5130*/  UMOV UR32, UR24 ;  /* 0x0000001800207c82 */ /* 0x000fe20008000000 */
[----:B------:R-:W-:-:S02]  /*5140*/  UMOV UR33, UR25 ;  /* 0x0000001900217c82 */ /* 0x000fc40008000000 */
[----:B------:R-:W-:Y:S01]  /*5150*/  UIMAD UR58, UR44, 0x780, UR48 ;  /* 0x000007802c3a78a4 */ /* 0x000fe2000f8e0230 */
[----:B------:R-:W-:Y:S01]  /*5160*/  UMOV UR35, 0x80000020 ;  /* 0x8000002000237882 */ /* 0x000fe20000000000 */
[----:B------:R-:W-:Y:S02]  /*5170*/  UMOV UR7, 0x80000020 ;  /* 0x8000002000077882 */ /* 0x000fe40000000000 */
[----:B------:R-:W-:Y:S02]  /*5180*/  UIADD3 UR30, UR58, 0x80, URZ ;  /* 0x000000803a1e7890 */ /* 0x000fe4000fffe03f */
[----:B------:R-:W-:Y:S02]  /*5190*/  UIADD3 UR34, UR58, 0x100, URZ ;  /* 0x000001003a227890 */ /* 0x000fe4000fffe03f */
[----:B------:R-:W-:Y:S01]  /*51a0*/  UMOV UR26, UR58 ;  /* 0x0000003a001a7c82 */ /* 0x000fe20008000000 */
[----:B------:R-:W-:Y:S02]  /*51b0*/  UIADD3 UR6, UR58, 0x200, URZ ;  /* 0x000002003a067890 */ /* 0x000fe4000fffe03f */
[----:B------:R-:W-:Y:S01]  /*51c0*/  UIADD3 UR10, UR58, 0x202, URZ ;  /* 0x000002023a0a7890 */ /* 0x000fe2000fffe03f */
[----:B------:R-:W-:Y:S01]  /*51d0*/  UMOV UR11, 0x80000020 ;  /* 0x80000020000b7882 */ /* 0x000fe20000000000 */
[----:B------:R-:W-:Y:S01]  /*51e0*/  UIADD3 UR14, UR58, 0x282, URZ ;  /* 0x000002823a0e7890 */ /* 0x000fe2000fffe03f */
[----:B------:R-:W-:Y:S01]  /*51f0*/  UMOV UR15, 0x80000020 ;  /* 0x80000020000f7882 */ /* 0x000fe20000000000 */
[----:B------:R-:W-:Y:S01]  /*5200*/  UIADD3 UR18, UR58, 0x500, URZ ;  /* 0x000005003a127890 */ /* 0x000fe2000fffe03f */
[----:B--2---:R-:W-:Y:S01]  /*5210*/  SHF.R.U32.HI R2, RZ, 0x7, R2 ;  /* 0x00000007ff027819 */ /* 0x004fe20000011602 */
[----:B------:R-:W-:Y:S01]  /*5220*/  UMOV UR19, 0x80000020 ;  /* 0x8000002000137882 */ /* 0x000fe20000000000 */
[----:B------:R-:W-:Y:S01]  /*5230*/  UIADD3 UR22, UR58, 0x502, URZ ;  /* 0x000005023a167890 */ /* 0x000fe2000fffe03f */
[----:B------:R-:W-:-:S02]  /*5240*/  UMOV UR23, 0x80000020 ;  /* 0x8000002000177882 */ /* 0x000fc40000000000 */
[----:B01----:R-:W-:-:S05]  /*5250*/  VIADD R0, R2, 0x8 ;  /* 0x0000000802007836 */ /* 0x003fca0000000000 */
[----:B------:R0:W-:Y:S06]  /*5260*/  BAR.SYNC.DEFER_BLOCKING R0, 0x100 ;  /* 0x000400000000751d */ /* 0x0001ec0000010000 */
[----:B------:R-:W-:-:S06]  /*5270*/  WARPGROUP.ARRIVE ;  /* 0x00000000000079c5 */ /* 0x000fcc0000000000 */
[----:B------:R-:W-:Y:S01]  /*5280*/  QGMMA.64x32x32.F32.E4M3.E4M3 R184, gdesc[UR24], RZ, !UPT, gsb0 ;  /* 0x0060000018b879f3 */ /* 0x000fe2000c0008ff */
[----:B------:R-:W-:Y:S01]  /*5290*/  UIADD3 UR26, UR58, 0x180, URZ ;  /* 0x000001803a1a7890 */ /* 0x000fe2000fffe03f */
        /* <DEDUP_REMOVED lines=160> */
.L_x_5824:
[----:B------:R-:W-:Y:S01]  /*5ca0*/  ULEA UR6, UR55, UR41, 0x3 ;  /* 0x0000002937067291 */ /* 0x000fe2000f8e183f */
[----:B------:R-:W-:-:S05]  /*5cb0*/  IMAD.U32 R0, RZ, RZ, UR57 ;  /* 0x00000039ff007e24 */ /* 0x000fca000f8e00ff */
[----:B------:R-:W-:-:S04]  /*5cc0*/  SHF.L.U32 R0, R0, 0x1f, RZ ;  /* 0x0000001f00007819 */ /* 0x000fc800000006ff */
[----:B------:R0:W1:Y:S01]  /*5cd0*/  SYNCS.PHASECHK.TRANS64.TRYWAIT P1, [UR6+0x33450], R0 ;  /* 0x03345000ff0075a7 */ /* 0x0000620008020146 */
[----:B------:R-:W-:Y:S05]  /*5ce0*/  @!P0 BRA `(.L_x_5825) ;  /* 0x0000000000048947 */ /* 0x000fea0003800000 */
[----:B------:R-:W-:Y:S01]  /*5cf0*/  BPT.TRAP 0x1 ;  /* 0x000000040000795c */ /* 0x000fe20000300000 */
.L_x_5825:
[----:B-1----:R-:W-:Y:S05]  /*5d00*/  @P1 BRA `(.L_x_5823) ;  /* 0x0000000000081947 */ /* 0x002fea0003800000 */
[----:B------:R-:W1:Y:S02]  /*5d10*/  SYNCS.PHASECHK.TRANS64.TRYWAIT P1, [UR6+0x33450], R0 ;  /* 0x03345000ff0075a7 */ /* 0x000e640008020146 */
[----:B-1----:R-:W-:Y:S05]  /*5d20*/  @!P1 BRA `(.L_x_5826) ;  /* 0x000000f400909947 */ /* 0x002fea0003800000 */
.L_x_5823:
        /* <DEDUP_REMOVED lines=36> */
.L_x_5827:
[----:B------:R-:W-:Y:S01]  /*5f70*/  UISETP.NE.AND UP0, UPT, UR50, URZ, UPT ;  /* 0x0000003f3200728c */ /* 0x000fe2000bf05270 */
[----:B0-----:R-:W-:Y:S01]  /*5f80*/  VIADD R0, R18, UR39 ;  /* 0x0000002712007c36 */ /* 0x001fe20008000000 */
[----:B------:R-:W0:Y:S01]  /*5f90*/  LDC R8, c[0x0][0x2f0] ;  /* 0x0000bc00ff087b82 */ /* 0x000e220000000800 */
        /* <DEDUP_REMOVED lines=8> */
[----:B------:R-:W-:Y:S02]  /*6020*/  UIMAD UR6, UR56, -0xa0, UR6 ;  /* 0xffffff60380678a4 */ /* 0x000fe4000f8e0206 */
[----:B------:R-:W1:Y:S04]  /*6030*/  SHFL.IDX PT, R2, R0, RZ, 0x1c1f ;  /* 0x001c1fff00027589 */ /* 0x000e6800000e0000 */
[----:B------:R-:W-:Y:S01]  /*6040*/  IMAD R7, R17, R10, UR6 ;  /* 0x0000000611077e24 */ /* 0x000fe2000f8e020a */
[----:B------:R-:W2:Y:S01]  /*6050*/  SHFL.IDX PT, R0, R0, 0x1, 0x1c1f ;  /* 0x003c1f0000007f89 */ /* 0x000ea200000e0000 */
[----:B------:R-:W-:-:S02]  /*6060*/  ULEA UR6, UR44, UR41, 0x3 ;  /* 0x000000292c067291 */ /* 0x000fc4000f8e183f */
[----:B0-----:R-:W-:Y:S02]  /*6070*/  IMAD R7, R8, UR49, R7 ;  /* 0x0000003108077c24 */ /* 0x001fe4000f8e0207 */
[----:B------:R-:W-:-:S04]  /*6080*/  UIADD3 UR6, UR6, 0x33440, URZ ;  /* 0x0003344006067890 */ /* 0x000fc8000fffe03f */
[----:B------:R-:W-:-:S09]  /*6090*/  UPRMT UR6, UR40, 0x654, UR6 ;  /* 0x0000065428067896 */ /* 0x000fd20008000006 */
[----:B------:R-:W-:Y:S01]  /*60a0*/  SYNCS.ARRIVE.TRANS64.RED.A1T0 RZ, [UR6], RZ ;  /* 0x000000ffffff79a7 */ /* 0x000fe20008100406 */
[----:B-1----:R-:W-:-:S04]  /*60b0*/  IADD3 R2, R2, -UR51, R7 ;  /* 0x8000003302027c10 */ /* 0x002fc8000fffe007 */
[C---:B------:R-:W-:Y:S02]  /*60c0*/  ISETP.GT.AND P1, PT, R2.reuse, RZ, PT ;  /* 0x000000ff0200720c */ /* 0x040fe40003f24270 */
[----:B------:R-:W-:Y:S02]  /*60d0*/  ISETP.GT.AND P2, PT, R2, 0x1, PT ;  /* 0x000000010200780c */ /* 0x000fe40003f44270 */
        /* <DEDUP_REMOVED lines=116> */
[----:B------:R-:W-:Y:S02]  /*6820*/  FMNMX.FTZ R2, R132, R9, !PT ;  /* 0x0000000984027209 */ /* 0x000fe40007810000 */
[----:B--2---:R-:W-:-:S02]  /*6830*/  IADD3 R7, R0, -UR51, R7 ;  /* 0x8000003300077c10 */ /* 0x004fc4000fffe007 */
[----:B------:R-:W-:Y:S02]  /*6840*/  FMNMX.FTZ R10, R133, R2, !PT ;  /* 0x00000002850a7209 */ /* 0x000fe40007810000 */
[C---:B------:R-:W-:Y:S02]  /*6850*/  ISETP.GT.AND P2, PT, R7.reuse, RZ, PT ;  /* 0x000000ff0700720c */ /* 0x040fe40003f44270 */
[C---:B------:R-:W-:Y:S01]  /*6860*/  ISETP.GT.AND P3, PT, R7.reuse, 0x1, PT ;  /* 0x000000010700780c */ /* 0x040fe20003f64270 */
[----:B------:R-:W0:Y:S01]  /*6870*/  SHFL.BFLY PT, R9, R10, 0x2, 0x1f ;  /* 0x0c401f000a097f89 */ /* 0x000e2200000e0000 */
[----:B------:R-:W-:Y:S02]  /*6880*/  FSEL R15, R186, -INF , P2 ;  /* 0xff800000ba0f7808 */ /* 0x000fe40001000000 */
        /* <DEDUP_REMOVED lines=11> */
[----:B0-----:R-:W-:Y:S01]  /*6940*/  FMNMX.FTZ R11, R10, R9, !PT ;  /* 0x000000090a0b7209 */ /* 0x001fe20007810000 */
[----:B------:R-:W-:Y:S01]  /*6950*/  IMAD.U32 R9, RZ, RZ, UR38 ;  /* 0x00000026ff097e24 */ /* 0x000fe2000f8e00ff */
[----:B------:R-:W-:Y:S02]  /*6960*/  ISETP.GT.AND P2, PT, R7, 0x18, PT ;  /* 0x000000180700780c */ /* 0x000fe40003f44270 */
[----:B------:R-:W-:Y:S01]  /*6970*/  FSEL R195, R195, -INF , P3 ;  /* 0xff800000c3c37808 */ /* 0x000fe20001800000 */
[----:B------:R-:W0:Y:S01]  /*6980*/  SHFL.BFLY PT, R2, R11, 0x1, 0x1f ;  /* 0x0c201f000b027f89 */ /* 0x000e2200000e0000 */
[----:B------:R-:W-:-:S02]  /*6990*/  ISETP.GT.AND P3, PT, R7, 0x19, PT ;  /* 0x000000190700780c */ /* 0x000fc40003f64270 */
[----:B------:R-:W-:Y:S02]  /*69a0*/  FSEL R198, R198, -INF , P2 ;  /* 0xff800000c6c67808 */ /* 0x000fe40001000000 */
[----:B------:R-:W-:Y:S02]  /*69b0*/  FSEL R199, R199, -INF , P3 ;  /* 0xff800000c7c77808 */ /* 0x000fe40001800000 */
[C---:B------:R-:W-:Y:S02]  /*69c0*/  ISETP.GT.AND P2, PT, R7.reuse, 0x20, PT ;  /* 0x000000200700780c */ /* 0x040fe40003f44270 */
[C---:B------:R-:W-:Y:S02]  /*69d0*/  ISETP.GT.AND P3, PT, R7.reuse, 0x21, PT ;  /* 0x000000210700780c */ /* 0x040fe40003f64270 */
[----:B------:R-:W-:Y:S02]  /*69e0*/  FSEL R170, R170, -INF , P2 ;  /* 0xff800000aaaa7808 */ /* 0x000fe40001000000 */
[----:B------:R-:W-:-:S02]  /*69f0*/  ISETP.GT.AND P2, PT, R7, 0x28, PT ;  /* 0x000000280700780c */ /* 0x000fc40003f44270 */
[----:B------:R-:W-:Y:S02]  /*6a00*/  FSEL R171, R171, -INF , P3 ;  /* 0xff800000abab7808 */ /* 0x000fe40001800000 */
[C---:B------:R-:W-:Y:S02]  /*6a10*/  ISETP.GT.AND P3, PT, R7.reuse, 0x29, PT ;  /* 0x000000290700780c */ /* 0x040fe40003f64270 */
[----:B------:R-:W-:Y:S02]  /*6a20*/  FSEL R174, R174, -INF , P2 ;  /* 0xff800000aeae7808 */ /* 0x000fe40001000000 */
[----:B------:R-:W-:Y:S02]  /*6a30*/  ISETP.GT.AND P2, PT, R7, 0x30, PT ;  /* 0x000000300700780c */ /* 0x000fe40003f44270 */
[----:B------:R-:W-:Y:S02]  /*6a40*/  FSEL R175, R175, -INF , P3 ;  /* 0xff800000afaf7808 */ /* 0x000fe40001800000 */
[----:B0-----:R-:W-:-:S02]  /*6a50*/  FMNMX.FTZ R2, R11, R2, !PT ;  /* 0x000000020b027209 */ /* 0x001fc40007810000 */
[----:B------:R-:W-:Y:S02]  /*6a60*/  ISETP.GT.AND P3, PT, R7, 0x31, PT ;  /* 0x000000310700780c */ /* 0x000fe40003f64270 */
[C---:B------:R-:W-:Y:S01]  /*6a70*/  FSETP.NEU.FTZ.AND P1, PT, R2.reuse, -INF , PT ;  /* 0xff8000000200780b */ /* 0x040fe20003f3d000 */
[----:B------:R-:W-:-:S01]  /*6a80*/  FFMA.FTZ R8, R2, R9, -8 ;  /* 0xc100000002087423 */ /* 0x000fc20000010009 */
[----:B------:R-:W-:Y:S02]  /*6a90*/  FSEL R178, R178, -INF , P2 ;  /* 0xff800000b2b27808 */ /* 0x000fe40001000000 */
[----:B------:R-:W-:Y:S02]  /*6aa0*/  ISETP.GT.AND P2, PT, R7, 0x38, PT ;  /* 0x000000380700780c */ /* 0x000fe40003f44270 */
[----:B------:R-:W-:Y:S02]  /*6ab0*/  FSEL R8, R8, RZ, P1 ;  /* 0x000000ff08087208 */ /* 0x000fe40000800000 */
[----:B------:R-:W-:-:S02]  /*6ac0*/  FSEL R179, R179, -INF , P3 ;  /* 0xff800000b3b37808 */ /* 0x000fc40001800000 */
        /* <DEDUP_REMOVED lines=13> */
[----:B------:R-:W-:-:S01]  /*6ba0*/  FFMA.FTZ R14, R193, UR38, -R8 ;  /* 0x00000026c10e7c23 */ /* 0x000fc20008010808 */
[----:B------:R-:W-:Y:S01]  /*6bb0*/  FMNMX.FTZ R0, R198, R185, !PT ;  /* 0x000000b9c6007209 */ /* 0x000fe20007810000 */
        /* <DEDUP_REMOVED lines=24> */
[----:B------:R0:W-:Y:S01]  /*6d40*/  MUFU.EX2 R158, R184 ;  /* 0x000000b8009e7308 */ /* 0x0001e20000000800 */
[----:B------:R-:W-:Y:S01]  /*6d50*/  ISETP.GT.AND P2, PT, R7, 0x50, PT ;  /* 0x000000500700780c */ /* 0x000fe20003f44270 */
[--C-:B------:R-:W-:Y:S01]  /*6d60*/  FFMA.FTZ R161, R161, UR38, -R8.reuse ;  /* 0x00000026a1a17c23 */ /* 0x100fe20008010808 */
[----:B------:R-:W-:Y:S01]  /*6d70*/  FMNMX.FTZ R185, R179, R0, !PT ;  /* 0x00000000b3b97209 */ /* 0x000fe20007810000 */
[--C-:B------:R-:W-:Y:S01]  /*6d80*/  FFMA.FTZ R165, R165, UR38, -R8.reuse ;  /* 0x00000026a5a57c23 */ /* 0x100fe20008010808 */
[----:B------:R-:W-:Y:S01]  /*6d90*/  FSEL R159, R159, -INF , P3 ;  /* 0xff8000009f9f7808 */ /* 0x000fe20001800000 */
[--C-:B------:R-:W-:Y:S01]  /*6da0*/  FFMA.FTZ R120, R120, UR38, -R8.reuse ;  /* 0x0000002678787c23 */ /* 0x100fe20008010808 */
[----:B------:R-:W-:Y:S01]  /*6db0*/  FMNMX.FTZ R0, R182, R185, !PT ;  /* 0x000000b9b6007209 */ /* 0x000fe20007810000 */
[--C-:B------:R-:W-:Y:S01]  /*6dc0*/  FFMA.FTZ R121, R121, UR38, -R8.reuse ;  /* 0x0000002679797c23 */ /* 0x100fe20008010808 */
[----:B------:R-:W-:Y:S01]  /*6dd0*/  ISETP.GT.AND P3, PT, R7, 0x51, PT ;  /* 0x000000510700780c */ /* 0x000fe20003f64270 */
[--C-:B0-----:R-:W-:Y:S01]  /*6de0*/  FFMA.FTZ R184, R156, UR38, -R8.reuse ;  /* 0x000000269cb87c23 */ /* 0x101fe20008010808 */
[----:B------:R-:W-:Y:S01]  /*6df0*/  FMNMX.FTZ R185, R183, R0, !PT ;  /* 0x00000000b7b97209 */ /* 0x000fe20007810000 */
[--C-:B------:R-:W-:Y:S01]  /*6e00*/  FFMA.FTZ R124, R124, UR38, -R8.reuse ;  /* 0x000000267c7c7c23 */ /* 0x100fe20008010808 */
[----:B------:R-:W-:Y:S01]  /*6e10*/  FSEL R162, R162, -INF , P2 ;  /* 0xff800000a2a27808 */ /* 0x000fe20001000000 */
[--C-:B------:R-:W-:Y:S01]  /*6e20*/  FFMA.FTZ R125, R125, UR38, -R8.reuse ;  /* 0x000000267d7d7c23 */ /* 0x100fe20008010808 */
[----:B------:R-:W-:Y:S01]  /*6e30*/  FMNMX.FTZ R0, R154, R185, !PT ;  /* 0x000000b99a007209 */ /* 0x000fe20007810000 */
[--C-:B------:R-:W-:Y:S01]  /*6e40*/  FFMA.FTZ R128, R128, UR38, -R8.reuse ;  /* 0x0000002680807c23 */ /* 0x100fe20008010808 */
[----:B------:R-:W-:Y:S01]  /*6e50*/  ISETP.GT.AND P2, PT, R7, 0x58, PT ;  /* 0x000000580700780c */ /* 0x000fe20003f44270 */
[--C-:B------:R-:W-:Y:S01]  /*6e60*/  FFMA.FTZ R129, R129, UR38, -R8.reuse ;  /* 0x0000002681817c23 */ /* 0x100fe20008010808 */
[----:B------:R-:W-:Y:S01]  /*6e70*/  FMNMX.FTZ R185, R155, R0, !PT ;  /* 0x000000009bb97209 */ /* 0x000fe20007810000 */
[--C-:B------:R-:W-:Y:S01]  /*6e80*/  FFMA.FTZ R132, R132, UR38, -R8.reuse ;  /* 0x0000002684847c23 */ /* 0x100fe20008010808 */
[----:B------:R-:W-:Y:S01]  /*6e90*/  FSEL R163, R163, -INF , P3 ;  /* 0xff800000a3a37808 */ /* 0x000fe20001800000 */
[----:B------:R-:W-:Y:S01]  /*6ea0*/  FFMA.FTZ R133, R133, UR38, -R8 ;  /* 0x0000002685857c23 */ /* 0x000fe20008010808 */
[----:B------:R-:W-:Y:S01]  /*6eb0*/  FMNMX.FTZ R0, R180, R185, !PT ;  /* 0x000000b9b4007209 */ /* 0x000fe20007810000 */
[----:B------:R-:W-:Y:S01]  /*6ec0*/  MUFU.EX2 R9, R9 ;  /* 0x0000000900097308 */ /* 0x000fe20000000800 */
[----:B------:R-:W-:-:S02]  /*6ed0*/  ISETP.GT.AND P3, PT, R7, 0x59, PT ;  /* 0x000000590700780c */ /* 0x000fc40003f64270 */
[----:B------:R-:W-:Y:S02]  /*6ee0*/  FMNMX.FTZ R185, R159, R0, !PT ;  /* 0x000000009fb97209 */ /* 0x000fe40007810000 */
[----:B------:R-:W-:Y:S02]  /*6ef0*/  FSEL R166, R166, -INF , P2 ;  /* 0xff800000a6a67808 */ /* 0x000fe40001000000 */
[----:B------:R-:W-:Y:S01]  /*6f00*/  FMNMX.FTZ R0, R162, R185, !PT ;  /* 0x000000b9a2007209 */ /* 0x000fe20007810000 */
[----:B------:R-:W-:Y:S01]  /*6f10*/  MUFU.EX2 R10, R10 ;  /* 0x0000000a000a7308 */ /* 0x000fe20000000800 */
[----:B------:R-:W-:Y:S02]  /*6f20*/  FSEL R167, R167, -INF , P3 ;  /* 0xff800000a7a77808 */ /* 0x000fe40001800000 */
[----:B------:R-:W-:Y:S02]  /*6f30*/  FMNMX.FTZ R185, R163, R0, !PT ;  /* 0x00000000a3b97209 */ /* 0x000fe40007810000 */
[----:B------:R-:W-:-:S02]  /*6f40*/  ISETP.GT.AND P2, PT, R7, 0x60, PT ;  /* 0x000000600700780c */ /* 0x000fc40003f44270 */
        /* <DEDUP_REMOVED lines=13> */
[----:B------:R-:W-:Y:S02]  /*7020*/  ISETP.GT.AND P2, PT, R7, 0x70, PT ;  /* 0x000000700700780c */ /* 0x000fe40003f44270 */
[----:B------:R-:W-:-:S02]  /*7030*/  FSEL R143, R143, -INF , P3 ;  /* 0xff8000008f8f7808 */ /* 0x000fc40001800000 */
[----:B------:R-:W-:Y:S01]  /*7040*/  FMNMX.FTZ R0, R156, R185, !PT ;  /* 0x000000b99c007209 */ /* 0x000fe20007810000 */
[----:B------:R0:W-:Y:S01]  /*7050*/  MUFU.EX2 R142, R184 ;  /* 0x000000b8008e7308 */ /* 0x0001e20000000800 */
[----:B------:R-:W-:Y:S02]  /*7060*/  ISETP.GT.AND P3, PT, R7, 0x71, PT ;  /* 0x000000710700780c */ /* 0x000fe40003f64270 */
[----:B------:R-:W-:Y:S02]  /*7070*/  FSEL R146, R146, -INF , P2 ;  /* 0xff80000092927808 */ /* 0x000fe40001000000 */
[----:B------:R-:W-:Y:S02]  /*7080*/  FMNMX.FTZ R185, R143, R0, !PT ;  /* 0x000000008fb97209 */ /* 0x000fe40007810000 */
[----:B------:R-:W-:Y:S01]  /*7090*/  ISETP.GT.AND P2, PT, R7, 0x78, PT ;  /* 0x000000780700780c */ /* 0x000fe20003f44270 */
[----:B------:R-:W-:Y:S01]  /*70a0*/  MUFU.EX2 R14, R14 ;  /* 0x0000000e000e7308 */ /* 0x000fe20000000800 */
[----:B------:R-:W-:Y:S01]  /*70b0*/  FSEL R147, R147, -INF , P3 ;  /* 0xff80000093937808 */ /* 0x000fe20001800000 */
[----:B0-----:R-:W-:Y:S01]  /*70c0*/  FFMA.FTZ R184, R160, UR38, -R8 ;  /* 0x00000026a0b87c23 */ /* 0x001fe20008010808 */
[----:B------:R-:W-:-:S02]  /*70d0*/  FMNMX.FTZ R0, R146, R185, !PT ;  /* 0x000000b992007209 */ /* 0x000fc40007810000 */
[----:B------:R-:W-:Y:S02]  /*70e0*/  ISETP.GT.AND P3, PT, R7, 0x79, PT ;  /* 0x000000790700780c */ /* 0x000fe40003f64270 */
[----:B------:R-:W-:Y:S01]  /*70f0*/  FSEL R160, R150, -INF , P2 ;  /* 0xff80000096a07808 */ /* 0x000fe20001000000 */
[----:B------:R-:W-:Y:S01]  /*7100*/  MUFU.EX2 R20, R20 ;  /* 0x0000001400147308 */ /* 0x000fe20000000800 */
[----:B------:R-:W-:Y:S02]  /*7110*/  FMNMX.FTZ R185, R147, R0, !PT ;  /* 0x0000000093b97209 */ /* 0x000fe40007810000 */
[----:B------:R-:W-:Y:S02]  /*7120*/  FSEL R151, R151, -INF , P3 ;  /* 0xff80000097977808 */ /* 0x000fe40001800000 */
[C---:B------:R-:W-:Y:S02]  /*7130*/  ISETP.GT.AND P2, PT, R7.reuse, 0x80, PT ;  /* 0x000000800700780c */ /* 0x040fe40003f44270 */
        /* <DEDUP_REMOVED lines=8> */
[----:B0-----:R-:W-:Y:S01]  /*71c0*/  FFMA.FTZ R184, R164, UR38, -R8 ;  /* 0x00000026a4b87c23 */ /* 0x001fe20008010808 */
        /* <DEDUP_REMOVED lines=15> */
[--C-:B0-----:R-:W-:Y:S01]  /*72c0*/  FFMA.FTZ R184, R136, UR38, -R8.reuse ;  /* 0x0000002688b87c23 */ /* 0x101fe20008010808 */
[----:B------:R-:W-:Y:S01]  /*72d0*/  FMNMX.FTZ R0, R130, R185, !PT ;  /* 0x000000b982007209 */ /* 0x000fe20007810000 */
[--C-:B------:R-:W-:Y:S01]  /*72e0*/  FFMA.FTZ R136, R137, UR38, -R8.reuse ;  /* 0x0000002689887c23 */ /* 0x100fe20008010808 */
[----:B------:R-:W-:Y:S01]  /*72f0*/  ISETP.GT.AND P3, PT, R7, 0x99, PT ;  /* 0x000000990700780c */ /* 0x000fe20003f64270 */
[--C-:B------:R-:W-:Y:S01]  /*7300*/  FFMA.FTZ R137, R140, UR38, -R8.reuse ;  /* 0x000000268c897c23 */ /* 0x100fe20008010808 */
[----:B------:R-:W-:Y:S01]  /*7310*/  FSEL R134, R134, -INF , P2 ;  /* 0xff80000086867808 */ /* 0x000fe20001000000 */
[--C-:B------:R-:W-:Y:S01]  /*7320*/  FFMA.FTZ R140, R141, UR38, -R8.reuse ;  /* 0x000000268d8c7c23 */ /* 0x100fe20008010808 */
[----:B------:R-:W-:Y:S01]  /*7330*/  FMNMX.FTZ R185, R131, R0, !PT ;  /* 0x0000000083b97209 */ /* 0x000fe20007810000 */
[--C-:B------:R-:W-:Y:S01]  /*7340*/  FFMA.FTZ R141, R144, UR38, -R8.reuse ;  /* 0x00000026908d7c23 */ /* 0x100fe20008010808 */
[----:B------:R-:W-:Y:S01]  /*7350*/  FSEL R135, R135, -INF , P3 ;  /* 0xff80000087877808 */ /* 0x000fe20001800000 */
[--C-:B------:R-:W-:Y:S01]  /*7360*/  FFMA.FTZ R144, R145, UR38, -R8.reuse ;  /* 0x0000002691907c23 */ /* 0x100fe20008010808 */
[----:B------:R-:W-:Y:S01]  /*7370*/  FMNMX.FTZ R0, R134, R185, !PT ;  /* 0x000000b986007209 */ /* 0x000fe20007810000 */
[--C-:B------:R-:W-:Y:S01]  /*7380*/  FFMA.FTZ R145, R148, UR38, -R8.reuse ;  /* 0x0000002694917c23 */ /* 0x100fe20008010808 */
[----:B------:R-:W-:-:S01]  /*7390*/  FFMA.FTZ R148, R149, UR38, -R8 ;  /* 0x0000002695947c23 */ /* 0x000fc20008010808 */
[----:B------:R-:W-:Y:S01]  /*73a0*/  IMAD.U32 R149, RZ, RZ, UR38 ;  /* 0x00000026ff957e24 */ /* 0x000fe2000f8e00ff */
[----:B------:R-:W-:Y:S01]  /*73b0*/  FMNMX.FTZ R0, R135, R0, !PT ;  /* 0x0000000087007209 */ /* 0x000fe20007810000 */
[----:B------:R0:W-:Y:S01]  /*73c0*/  MUFU.EX2 R7, R184 ;  /* 0x000000b800077308 */ /* 0x0001e20000000800 */
[----:B------:R-:W-:-:S03]  /*73d0*/  FSEL R192, R2, RZ, P1 ;  /* 0x000000ff02c07208 */ /* 0x000fc60000800000 */
[----:B------:R-:W1:Y:S02]  /*73e0*/  SHFL.BFLY PT, R185, R0, 0x2, 0x1f ;  /* 0x0c401f0000b97f89 */ /* 0x000e6400000e0000 */
[----:B------:R-:W-:-:S02]  /*73f0*/  FADD.FTZ R192, -R192, R5 ;  /* 0x00000005c0c07221 */ /* 0x000fc40000010100 */
[----:B------:R-:W-:Y:S02]  /*7400*/  MUFU.EX2 R172, R172 ;  /* 0x000000ac00ac7308 */ /* 0x000fe40000000800 */
[----:B------:R-:W-:-:S06]  /*7410*/  FMUL.FTZ R192, R192, UR38 ;  /* 0x00000026c0c07c20 */ /* 0x000fcc0008410000 */
[----:B------:R-:W-:Y:S08]  /*7420*/  MUFU.EX2 R173, R173 ;  /* 0x000000ad00ad7308 */ /* 0x000ff00000000800 */
[----:B------:R-:W-:Y:S01]  /*7430*/  MUFU.EX2 R176, R176 ;  /* 0x000000b000b07308 */ /* 0x000fe20000000800 */
[----:B-1----:R-:W-:-:S07]  /*7440*/  FMNMX.FTZ R185, R0, R185, !PT ;  /* 0x000000b900b97209 */ /* 0x002fce0007810000 */
[----:B------:R-:W-:Y:S01]  /*7450*/  MUFU.EX2 R177, R177 ;  /* 0x000000b100b17308 */ /* 0x000fe20000000800 */
[----:B------:R-:W1:Y:S07]  /*7460*/  SHFL.BFLY PT, R0, R185, 0x1, 0x1f ;  /* 0x0c201f00b9007f89 */ /* 0x000e6e00000e0000 */
[----:B------:R-:W-:Y:S08]  /*7470*/  MUFU.EX2 R181, R181 ;  /* 0x000000b500b57308 */ /* 0x000ff00000000800 */
[----:B------:R-:W-:Y:S08]  /*7480*/  MUFU.EX2 R152, R152 ;  /* 0x0000009800987308 */ /* 0x000ff00000000800 */
[----:B------:R-:W-:Y:S01]  /*7490*/  MUFU.EX2 R153, R153 ;  /* 0x0000009900997308 */ /* 0x000fe20000000800 */
[----:B-1----:R-:W-:-:S04]  /*74a0*/  FMNMX.FTZ R0, R185, R0, !PT ;  /* 0x00000000b9007209 */ /* 0x002fc80007810000 */
[C---:B------:R-:W-:Y:S01]  /*74b0*/  FSETP.NEU.FTZ.AND P2, PT, R0.reuse, -INF , PT ;  /* 0xff8000000000780b */ /* 0x040fe20003f5d000 */
[----:B------:R-:W-:-:S02]  /*74c0*/  FFMA.FTZ R149, R0, R149, -8 ;  /* 0xc100000000957423 */ /* 0x000fc40000010095 */
[----:B------:R-:W-:Y:S01]  /*74d0*/  MUFU.EX2 R157, R157 ;  /* 0x0000009d009d7308 */ /* 0x000fe20000000800 */
[----:B------:R-:W-:Y:S02]  /*74e0*/  FSEL R189, R0, RZ, P2 ;  /* 0x000000ff00bd7208 */ /* 0x000fe40001000000 */
[----:B------:R-:W-:-:S03]  /*74f0*/  FSEL R8, R149, RZ, P2 ;  /* 0x000000ff95087208 */ /* 0x000fc60001000000 */
[----:B------:R-:W-:Y:S02]  /*7500*/  FADD.FTZ R189, -R189, R6 ;  /* 0x00000006bdbd7221 */ /* 0x000fe40000010100 */
[----:B0-----:R-:W-:-:S01]  /*7510*/  FFMA.FTZ R184, R15, UR38, -R8 ;  /* 0x000000260fb87c23 */ /* 0x001fc20008010808 */
[--C-:B------:R-:W-:Y:S01]  /*7520*/  FFMA.FTZ R15, R187, UR38, -R8.reuse ;  /* 0x00000026bb0f7c23 */ /* 0x100fe20008010808 */
[----:B------:R-:W-:Y:S01]  /*7530*/  FMUL.FTZ R189, R189, UR38 ;  /* 0x00000026bdbd7c20 */ /* 0x000fe20008410000 */
        /* <DEDUP_REMOVED lines=20> */
[----:B------:R-:W-:Y:S01]  /*7680*/  FFMA.FTZ R178, R178, UR38, -R8 ;  /* 0x00000026b2b27c23 */ /* 0x000fe20008010808 */
[----:B------:R-:W-:-:S01]  /*7690*/  FADD.FTZ R192, R10, R191 ;  /* 0x000000bf0ac07221 */ /* 0x000fc20000010000 */
        /* <DEDUP_REMOVED lines=12> */
[----:B------:R-:W-:Y:S01]  /*7760*/  FADD.FTZ R3, R11, R192 ;  /* 0x000000c00b037221 */ /* 0x000fe20000010000 */
        /* <DEDUP_REMOVED lines=15> */
[----:B------:R-:W-:Y:S01]  /*7860*/  FADD.FTZ R4, R12, R3 ;  /* 0x000000030c047221 */ /* 0x000fe20000010000 */
[----:B------:R-:W-:-:S03]  /*7870*/  FFMA.FTZ R8, R135, UR38, -R8 ;  /* 0x0000002687087c23 */ /* 0x000fc60008010808 */
[----:B------:R-:W-:Y:S02]  /*7880*/  FADD.FTZ R3, R13, R4 ;  /* 0x000000040d037221 */ /* 0x000fe40000010000 */
[----:B------:R-:W2:Y:S01]  /*7890*/  MUFU.EX2 R188, R188 ;  /* 0x000000bc00bc7308 */ /* 0x000ea20000000800 */
[----:B-1----:R-:W-:-:S01]  /*78a0*/  FADD.FTZ R192, R186, R167 ;  /* 0x000000a7bac07221 */ /* 0x002fc20000010000 */
[----:B------:R-:W-:-:S06]  /*78b0*/  FADD.FTZ R3, R14, R3 ;  /* 0x000000030e037221 */ /* 0x000fcc0000010000 */
[----:B------:R-:W1:Y:S01]  /*78c0*/  MUFU.EX2 R187, R187 ;  /* 0x000000bb00bb7308 */ /* 0x000e620000000800 */
[----:B0-----:R-:W-:-:S01]  /*78d0*/  FADD.FTZ R167, R185, R192 ;  /* 0x000000c0b9a77221 */ /* 0x001fc20000010000 */
[----:B------:R-:W-:-:S06]  /*78e0*/  FADD.FTZ R192, R20, R3 ;  /* 0x0000000314c07221 */ /* 0x000fcc0000010000 */
[----:B------:R-:W0:Y:S01]  /*78f0*/  MUFU.EX2 R190, R190 ;  /* 0x000000be00be7308 */ /* 0x000e220000000800 */
[----:B--2---:R-:W-:-:S01]  /*7900*/  FADD.FTZ R4, R188, R167 ;  /* 0x000000a7bc047221 */ /* 0x004fc20000010000 */
[----:B------:R-:W-:-:S06]  /*7910*/  FADD.FTZ R167, R21, R192 ;  /* 0x000000c015a77221 */ /* 0x000fcc0000010000 */
[----:B------:R-:W2:Y:S01]  /*7920*/  MUFU.EX2 R170, R170 ;  /* 0x000000aa00aa7308 */ /* 0x000ea20000000800 */
[----:B-1----:R-:W-:-:S01]  /*7930*/  FADD.FTZ R3, R187, R4 ;  /* 0x00000004bb037221 */ /* 0x002fc20000010000 */
[----:B------:R-:W-:-:S06]  /*7940*/  FADD.FTZ R4, R168, R167 ;  /* 0x000000a7a8047221 */ /* 0x000fcc0000010000 */
[----:B------:R-:W1:Y:S01]  /*7950*/  MUFU.EX2 R171, R171 ;  /* 0x000000ab00ab7308 */ /* 0x000e620000000800 */
[----:B0-----:R-:W-:-:S07]  /*7960*/  FADD.FTZ R3, R190, R3 ;  /* 0x00000003be037221 */ /* 0x001fce0000010000 */
        /* <DEDUP_REMOVED lines=28> */
[----:B------:R-:W-:-:S06]  /*7b30*/  FADD.FTZ R167, R157, R4 ;  /* 0x000000049da77221 */ /* 0x000fcc0000010000 */
        /* <DEDUP_REMOVED lines=8> */
[----:B--2---:R-:W-:-:S07]  /*7bc0*/  FADD.FTZ R3, R159, R4 ;  /* 0x000000049f037221 */ /* 0x004fce0000010000 */
[----:B------:R-:W2:Y:S01]  /*7bd0*/  MUFU.EX2 R163, R163 ;  /* 0x000000a300a37308 */ /* 0x000ea20000000800 */
[----:B-1----:R-:W-:-:S04]  /*7be0*/  FADD.FTZ R167, R161, R192 ;  /* 0x000000c0a1a77221 */ /* 0x002fc80000010000 */
[----:B------:R-:W-:-:S03]  /*7bf0*/  FADD.FTZ R192, R126, R167 ;  /* 0x000000a77ec07221 */ /* 0x000fc60000010000 */
        /* <DEDUP_REMOVED lines=71> */
.L_x_5828:
[----:B------:R-:W-:Y:S01]  /*8070*/  UISETP.GT.AND UP0, UPT, UR56, UR54, UPT ;  /* 0x000000363800728c */ /* 0x000fe2000bf04270 */
[----:B------:R-:W-:Y:S01]  /*8080*/  F2FP.SATFINITE.E4M3.F32.PACK_AB_MERGE_C R5, R180, R5, RZ ;  /* 0x00000005b405723e */ /* 0x000fe200048070ff */
[----:B------:R-:W-:Y:S01]  /*8090*/  ULEA UR6, UR55, UR41, 0x3 ;  /* 0x0000002937067291 */ /* 0x000fe2000f8e183f */
[----:B------:R-:W-:Y:S01]  /*80a0*/  F2FP.SATFINITE.E4M3.F32.PACK_AB_MERGE_C R11, R12, R11, RZ ;  /* 0x0000000b0c0b723e */ /* 0x000fe200048070ff */
[----:B------:R-:W-:Y:S01]  /*80b0*/  UIADD3 UR56, UR56, -0x1, URZ ;  /* 0xffffffff38387890 */ /* 0x000fe2000fffe03f */
[----:B------:R-:W-:Y:S01]  /*80c0*/  F2FP.SATFINITE.E4M3.F32.PACK_AB_MERGE_C R149, R186, R149, RZ ;  /* 0x00000095ba95723e */ /* 0x000fe200048070ff */
[----:B------:R-:W-:Y:S01]  /*80d0*/  UIADD3 UR6, UR6, 0x33460, URZ ;  /* 0x0003346006067890 */ /* 0x000fe2000fffe03f */
[----:B------:R-:W-:Y:S01]  /*80e0*/  PLOP3.LUT P1, PT, PT, PT, UP0, 0x80, 0x0 ;  /* 0x000000000000781c */ /* 0x000fe20003f2f008 */
[----:B------:R-:W-:Y:S01]  /*80f0*/  UMOV UR57, UR45 ;  /* 0x0000002d00397c82 */ /* 0x000fe20008000000 */
[----:B------:R-:W-:Y:S01]  /*8100*/  F2FP.SATFINITE.E4M3.F32.PACK_AB_MERGE_C R20, R21, R20, RZ ;  /* 0x000000141514723e */ /* 0x000fe200048070ff */
[----:B------:R-:W-:Y:S01]  /*8110*/  UPRMT UR6, UR40, 0x654, UR6 ;  /* 0x0000065428067896 */ /* 0x000fe20008000006 */
[----:B------:R-:W-:Y:S01]  /*8120*/  F2FP.SATFINITE.E4M3.F32.PACK_AB_MERGE_C R187, R190, R187, RZ ;  /* 0x000000bbbebb723e */ /* 0x000fe200048070ff */
[----:B------:R-:W-:Y:S01]  /*8130*/  UMOV UR55, UR44 ;  /* 0x0000002c00377c82 */ /* 0x000fe20008000000 */
        /* <DEDUP_REMOVED lines=11> */
[-C--:B------:R-:W-:Y:S01]  /*81f0*/  FMUL.FTZ R32, R32, R6.reuse ;  /* 0x0000000620207220 */ /* 0x080fe20000410000 */
[----:B------:R-:W-:Y:S01]  /*8200*/  F2FP.SATFINITE.E4M3.F32.PACK_AB_MERGE_C R163, R166, R163, RZ ;  /* 0x000000a3a6a3723e */ /* 0x000fe200048070ff */
[-C--:B------:R-:W-:Y:S01]  /*8210*/  FMUL.FTZ R33, R33, R6.reuse ;  /* 0x0000000621217220 */ /* 0x080fe20000410000 */
[----:B------:R-:W-:Y:S01]  /*8220*/  F2FP.SATFINITE.E4M3.F32.PACK_AB_MERGE_C R137, R140, R137, RZ ;  /* 0x000000898c89723e */ /* 0x000fe200048070ff */
[----:B------:R-:W-:Y:S01]  /*8230*/  FMUL.FTZ R36, R36, R6 ;  /* 0x0000000624247220 */ /* 0x000fe20000410000 */
[----:B------:R-:W-:Y:S01]  /*8240*/  F2FP.SATFINITE.E4M3.F32.PACK_AB_MERGE_C R143, R143, R156, RZ ;  /* 0x0000009c8f8f723e */ /* 0x000fe200048070ff */
[-C--:B------:R-:W-:Y:S01]  /*8250*/  FMUL.FTZ R37, R37, R6.reuse ;  /* 0x0000000625257220 */ /* 0x080fe20000410000 */
        /* <DEDUP_REMOVED lines=114> */
[----:B------:R-:W-:-:S02]  /*8980*/  IMAD.MOV.U32 R6, RZ, RZ, R0 ;  /* 0x000000ffff067224 */ /* 0x000fc400078e0000 */
[----:B------:R-:W-:Y:S01]  /*8990*/  IMAD.MOV.U32 R5, RZ, RZ, R2 ;  /* 0x000000ffff057224 */ /* 0x000fe200078e0002 */
[----:B------:R-:W-:Y:S06]  /*89a0*/  @P1 BRA `(.L_x_5829) ;  /* 0xffffffc400741947 */ /* 0x000fec000383ffff */
.L_x_5818:
[----:B------:R-:W-:-:S13]  /*89b0*/  ISETP.LE.AND P1, PT, RZ, UR56, PT ;  /* 0x00000038ff007c0c */ /* 0x000fda000bf23270 */
[----:B------:R-:W-:Y:S05]  /*89c0*/  @!P1 BRA `(.L_x_5830) ;  /* 0x0000002c00bc9947 */ /* 0x000fea0003800000 */
[----:B------:R-:W-:Y:S01]  /*89d0*/  IMAD.MOV.U32 R7, RZ, RZ, R0 ;  /* 0x000000ffff077224 */ /* 0x000fe200078e0000 */
[----:B------:R-:W-:Y:S01]  /*89e0*/  UMOV UR50, UR45 ;  /* 0x0000002d00327c82 */ /* 0x000fe20008000000 */
[----:B------:R-:W-:Y:S01]  /*89f0*/  IMAD.MOV.U32 R5, RZ, RZ, R2 ;  /* 0x000000ffff057224 */ /* 0x000fe200078e0002 */
[----:B------:R-:W-:-:S06]  /*8a00*/  UMOV UR49, UR44 ;  /* 0x0000002c00317c82 */ /* 0x000fcc0008000000 */
.L_x_5841:
[----:B------:R-:W-:Y:S01]  /*8a10*/  ISETP.NE.AND P2, PT, RZ, UR42, PT ;  /* 0x0000002aff007c0c */ /* 0x000fe2000bf45270 */
[----:B------:R-:W-:-:S04]  /*8a20*/  UISETP.NE.AND UP0, UPT, UR49, 0x1, UPT ;  /* 0x000000013100788c */ /* 0x000fc8000bf05270 */
[----:B------:R-:W-:-:S04]  /*8a30*/  USEL UR45, URZ, 0x1, UP0 ;  /* 0x000000013f2d7887 */ /* 0x000fc80008000000 */
[----:B------:R-:W-:-:S04]  /*8a40*/  ULOP3.LUT UR45, UR50, UR45, URZ, 0x3c, !UPT ;  /* 0x0000002d322d7292 */ /* 0x000fc8000f8e3c3f */
[----:B------:R-:W-:Y:S08]  /*8a50*/  @P2 BRA `(.L_x_5831) ;  /* 0x0000000000382947 */ /* 0x000ff00003800000 */
[----:B------:R-:W-:Y:S05]  /*8a60*/  @!P0 BRA `(.L_x_5832) ;  /* 0x0000000000048947 */ /* 0x000fea0003800000 */
[----:B------:R-:W-:Y:S01]  /*8a70*/  BPT.TRAP 0x1 ;  /* 0x000000040000795c */ /* 0x000fe20000300000 */
.L_x_5832:
        /* <DEDUP_REMOVED lines=9> */
.L_x_5833:
[----:B-1----:R-:W-:Y:S05]  /*8b10*/  @P1 BRA `(.L_x_5831) ;  /* 0x0000000000081947 */ /* 0x002fea0003800000 */
[----:B------:R-:W1:Y:S02]  /*8b20*/  SYNCS.PHASECHK.TRANS64.TRYWAIT P1, [UR6+0x33430], R0 ;  /* 0x03343000ff0075a7 */ /* 0x000e640008020146 */
[----:B-1----:R-:W-:Y:S05]  /*8b30*/  @!P1 BRA `(.L_x_5834) ;  /* 0x000000c800249947 */ /* 0x002fea0003800000 */
.L_x_5831:
        /* <DEDUP_REMOVED lines=191> */
.L_x_5836:
[----:B------:R-:W-:Y:S01]  /*9730*/  ULEA UR6, UR49, UR41, 0x3 ;  /* 0x0000002931067291 */ /* 0x000fe2000f8e183f */
[----:B------:R-:W-:-:S05]  /*9740*/  IMAD.U32 R0, RZ, RZ, UR50 ;  /* 0x00000032ff007e24 */ /* 0x000fca000f8e00ff */
[----:B------:R-:W-:-:S04]  /*9750*/  SHF.L.U32 R0, R0, 0x1f, RZ ;  /* 0x0000001f00007819 */ /* 0x000fc800000006ff */
[----:B------:R0:W1:Y:S01]  /*9760*/  SYNCS.PHASECHK.TRANS64.TRYWAIT P1, [UR6+0x33450], R0 ;  /* 0x03345000ff0075a7 */ /* 0x0000620008020146 */
[----:B------:R-:W-:Y:S05]  /*9770*/  @!P0 BRA `(.L_x_5837) ;  /* 0x0000000000048947 */ /* 0x000fea0003800000 */
[----:B------:R-:W-:Y:S01]  /*9780*/  BPT.TRAP 0x1 ;  /* 0x000000040000795c */ /* 0x000fe20000300000 */
.L_x_5837:
[----:B-1----:R-:W-:Y:S05]  /*9790*/  @P1 BRA `(.L_x_5835) ;  /* 0x0000000000081947 */ /* 0x002fea0003800000 */
[----:B------:R-:W1:Y:S02]  /*97a0*/  SYNCS.PHASECHK.TRANS64.TRYWAIT P1, [UR6+0x33450], R0 ;  /* 0x03345000ff0075a7 */ /* 0x000e640008020146 */
[----:B-1----:R-:W-:Y:S05]  /*97b0*/  @!P1 BRA `(.L_x_5838) ;  /* 0x000000bc001c9947 */ /* 0x002fea0003800000 */
.L_x_5835:
        /* <DEDUP_REMOVED lines=36> */
.L_x_5839:
[----:B------:R-:W-:Y:S01]  /*9a00*/  FMNMX.FTZ R2, R186, R7, !PT ;  /* 0x00000007ba027209 */ /* 0x000fe20007810000 */
[----:B------:R-:W-:Y:S01]  /*9a10*/  IMAD.U32 R13, RZ, RZ, UR38 ;  /* 0x00000026ff0d7e24 */ /* 0x000fe2000f8e00ff */
[----:B0-----:R-:W-:Y:S01]  /*9a20*/  FMNMX.FTZ R0, R184, R5, !PT ;  /* 0x00000005b8007209 */ /* 0x001fe20007810000 */
        /* <DEDUP_REMOVED lines=90> */
[----:B------:R-:W-:Y:S02]  /*9fd0*/  FADD.FTZ R6, -R0, R7 ;  /* 0x0000000700067221 */ /* 0x000fe40000010100 */
[----:B------:R-:W-:-:S01]  /*9fe0*/  FFMA.FTZ R7, R2, R13, -8 ;  /* 0xc100000002077423 */ /* 0x000fc2000001000d */
[----:B------:R-:W-:Y:S01]  /*9ff0*/  FADD.FTZ R5, -R2, R5 ;  /* 0x0000000502057221 */ /* 0x000fe20000010100 */
[----:B------:R-:W-:Y:S02]  /*a000*/  FMUL.FTZ R6, R6, UR38 ;  /* 0x0000002606067c20 */ /* 0x000fe40008410000 */
[--C-:B------:R-:W-:Y:S01]  /*a010*/  FFMA.FTZ R21, R169, UR38, -R7.reuse ;  /* 0x00000026a9157c23 */ /* 0x100fe20008010807 */
[----:B------:R-:W-:-:S01]  /*a020*/  FFMA.FTZ R169, R173, UR38, -R7 ;  /* 0x00000026ada97c23 */ /* 0x000fc20008010807 */
[--C-:B------:R-:W-:Y:S01]  /*a030*/  FFMA.FTZ R173, R177, UR38, -R7.reuse ;  /* 0x00000026b1ad7c23 */ /* 0x100fe20008010807 */
[----:B------:R-:W-:-:S01]  /*a040*/  FFMA.FTZ R20, R168, UR38, -R7 ;  /* 0x00000026a8147c23 */ /* 0x000fc20008010807 */
[--C-:B------:R-:W-:Y:S01]  /*a050*/  FFMA.FTZ R177, R181, UR38, -R7.reuse ;  /* 0x00000026b5b17c23 */ /* 0x100fe20008010807 */
[----:B------:R-:W-:-:S01]  /*a060*/  FFMA.FTZ R168, R172, UR38, -R7 ;  /* 0x00000026aca87c23 */ /* 0x000fc20008010807 */
[----:B------:R-:W-:-:S02]  /*a070*/  IMAD.U32 R181, RZ, RZ, UR38 ;  /* 0x00000026ffb57e24 */ /* 0x000fc4000f8e00ff */
        /* <DEDUP_REMOVED lines=34> */
[----:B------:R-:W-:-:S01]  /*a2a0*/  FFMA.FTZ R133, R0, R181, -8 ;  /* 0xc100000000857423 */ /* 0x000fc200000100b5 */
[----:B------:R-:W-:Y:S01]  /*a2b0*/  FMUL.FTZ R5, R5, UR38 ;  /* 0x0000002605057c20 */ /* 0x000fe20008410000 */
[----:B------:R-:W-:Y:S02]  /*a2c0*/  MUFU.EX2 R6, R6 ;  /* 0x0000000600067308 */ /* 0x000fe40000000800 */
[----:B------:R-:W-:-:S01]  /*a2d0*/  FFMA.FTZ R181, R186, UR38, -R133 ;  /* 0x00000026bab57c23 */ /* 0x000fc20008010885 */
[--C-:B------:R-:W-:Y:S01]  /*a2e0*/  FFMA.FTZ R180, R187, UR38, -R133.reuse ;  /* 0x00000026bbb47c23 */ /* 0x100fe20008010885 */
        /* <DEDUP_REMOVED lines=197> */
[----:B0-----:R-:W-:-:S03]  /*af40*/  FADD.FTZ R4, R7, R4 ;  /* 0x0000000407047221 */ /* 0x001fc60000010000 */
[----:B-1----:R-:W-:Y:S01]  /*af50*/  FADD.FTZ R3, R133, R135 ;  /* 0x0000008785037221 */ /* 0x002fe20000010000 */
[----:B------:R-:W-:Y:S06]  /*af60*/  @!P0 BRA `(.L_x_5840) ;  /* 0x0000000000048947 */ /* 0x000fec0003800000 */
[----:B------:R-:W-:Y:S01]  /*af70*/  BPT.TRAP 0x1 ;  /* 0x000000040000795c */ /* 0x000fe20000300000 */
.L_x_5840:
        /* <DEDUP_REMOVED lines=14> */
[-C--:B------:R-:W-:Y:S01]  /*b060*/  FMUL.FTZ R24, R24, R5.reuse ;  /* 0x0000000518187220 */ /* 0x080fe20000410000 */
        /* <DEDUP_REMOVED lines=133> */
.L_x_5830:
[----:B------:R-:W-:Y:S06]  /*b8c0*/  BAR.ARV 0x8, 0x180 ;  /* 0x0206000000007b1d */ /* 0x000fec0000002000 */
[----:B------:R-:W-:Y:S05]  /*b8d0*/  @!P0 BRA `(.L_x_5842) ;  /* 0x0000000000048947 */ /* 0x000fea0003800000 */
[----:B------:R-:W-:Y:S01]  /*b8e0*/  BPT.TRAP 0x1 ;  /* 0x000000040000795c */ /* 0x000fe20000300000 */
.L_x_5842:
[----:B------:R-:W-:Y:S01]  /*b8f0*/  ULEA UR9, UR44, UR41, 0x3 ;  /* 0x000000292c097291 */ /* 0x000fe2000f8e183f */
[----:B------:R-:W-:-:S05]  /*b900*/  IMAD.U32 R5, RZ, RZ, UR45 ;  /* 0x0000002dff057e24 */ /* 0x000fca000f8e00ff */
[----:B------:R-:W-:-:S04]  /*b910*/  SHF.L.U32 R5, R5, 0x1f, RZ ;  /* 0x0000001f05057819 */ /* 0x000fc800000006ff */
[----:B------:R0:W1:Y:S01]  /*b920*/  SYNCS.PHASECHK.TRANS64.TRYWAIT P1, [UR9+0x33450], R5 ;  /* 0x03345005ff0075a7 */ /* 0x0000620008020149 */
[----:B------:R-:W-:Y:S05]  /*b930*/  @!P0 BRA `(.L_x_5843) ;  /* 0x0000000000048947 */ /* 0x000fea0003800000 */
[----:B------:R-:W-:Y:S01]  /*b940*/  BPT.TRAP 0x1 ;  /* 0x000000040000795c */ /* 0x000fe20000300000 */
.L_x_5843:
[----:B-1----:R-:W-:Y:S05]  /*b950*/  @P1 BRA `(.L_x_5844) ;  /* 0x0000000000081947 */ /* 0x002fea0003800000 */
[----:B------:R-:W1:Y:S02]  /*b960*/  SYNCS.PHASECHK.TRANS64.TRYWAIT P1, [UR9+0x33450], R5 ;  /* 0x03345005ff0075a7 */ /* 0x000e640008020149 */
[----:B-1----:R-:W-:Y:S05]  /*b970*/  @!P1 BRA `(.L_x_5845) ;  /* 0x0000009800c49947 */ /* 0x002fea0003800000 */
.L_x_5844:
[----:B------:R-:W-:Y:S01]  /*b980*/  UIADD3 UR41, UR41, 0x200, URZ ;  /* 0x0000020029297890 */ /* 0x000fe2000fffe03f */
[----:B------:R-:W-:Y:S01]  /*b990*/  WARPGROUP.ARRIVE ;  /* 0x00000000000079c5 */ /* 0x000fe20000000000 */
[----:B------:R-:W-:Y:S01]  /*b9a0*/  UMOV UR7, 0xc0000010 ;  /* 0xc000001000077882 */ /* 0x000fe20000000000 */
[----:B------:R-:W-:Y:S01]  /*b9b0*/  ULDC.64 UR10, c[0x0][0x9a0] ;  /* 0x00026800000a7ab9 */ /* 0x000fe20000000a00 */
[----:B------:R-:W-:Y:S01]  /*b9c0*/  USHF.R.U32.HI UR41, URZ, 0x4, UR41 ;  /* 0x000000043f297899 */ /* 0x000fe20008011629 */
[----:B01----:R-:W-:Y:S01]  /*b9d0*/  IMAD.MOV.U32 R5, RZ, RZ, 0x3f800000 ;  /* 0x3f800000ff057424 */ /* 0x003fe200078e00ff */
        /* <DEDUP_REMOVED lines=84> */
.L_x_5846:
        /* <DEDUP_REMOVED lines=106> */
.L_x_5810:
        /* <DEDUP_REMOVED lines=66> */
[----:B------:R-:W-:Y:S01]  /*c9e0*/  LOP3.LUT P0, R34, R50, 0x3, RZ, 0xc0, !PT ;  /* 0x0000000332227812 */ /* 0x000fe2000780c0ff */
[----:B------:R-:W-:Y:S02]  /*c9f0*/  UIMAD.WIDE.U32 UR6, UR37, UR8, URZ ;  /* 0x00000008250672a5 */ /* 0x000fe4000f8e003f */
[----:B------:R-:W-:Y:S01]  /*ca00*/  UIMAD UR5, UR37, UR9, UR5 ;  /* 0x00000009250572a4 */ /* 0x000fe2000f8e0205 */
[----:B------:R-:W-:Y:S01]  /*ca10*/  ISETP.EQ.OR P0, PT, R34, 0x3, !P0 ;  /* 0x000000032200780c */ /* 0x000fe20004702670 */
[----:B------:R-:W-:Y:S01]  /*ca20*/  USHF.R.S32.HI UR12, URZ, 0x1f, UR43 ;  /* 0x0000001f3f0c7899 */ /* 0x000fe2000801142b */
[----:B0-----:R-:W-:Y:S01]  /*ca30*/  F2FP.BF16.F32.PACK_AB R6, R47, R56 ;  /* 0x000000382f06723e */ /* 0x001fe200000010ff */
[----:B------:R-:W-:Y:S01]  /*ca40*/  ULDC.64 UR8, c[0x0][0xb98] ;  /* 0x0002e60000087ab9 */ /* 0x000fe20000000a00 */
[----:B------:R-:W0:Y:S01]  /*ca50*/  S2R R47, SR_SWINHI ;  /* 0x00000000002f7919 */ /* 0x000e220000002f00 */
[----:B------:R-:W-:Y:S01]  /*ca60*/  F2FP.BF16.F32.PACK_AB R7, R70, R35 ;  /* 0x000000234607723e */ /* 0x000fe200000010ff */
[----:B------:R-:W-:Y:S01]  /*ca70*/  UIADD3 UR7, UR7, UR5, URZ ;  /* 0x0000000507077290 */ /* 0x000fe2000fffe03f */
[----:B------:R-:W-:Y:S01]  /*ca80*/  SEL R89, R52, R53, P0 ;  /* 0x0000003534597207 */ /* 0x000fe20000000000 */
[----:B------:R-:W-:Y:S01]  /*ca90*/  UIMAD UR5, UR12, UR8, URZ ;  /* 0x000000080c0572a4 */ /* 0x000fe2000f8e023f */
[----:B------:R-:W-:Y:S01]  /*caa0*/  SEL R57, R53, R52, P0 ;  /* 0x0000003435397207 */ /* 0x000fe20000000000 */
        /* <DEDUP_REMOVED lines=16> */
[----:B------:R-:W-:-:S02]  /*cbb0*/  MOV R34, R0 ;  /* 0x0000000000227202 */ /* 0x000fc40000000f00 */
[----:B0-----:R-:W-:Y:S02]  /*cbc0*/  MOV R35, R47 ;  /* 0x0000002f00237202 */ /* 0x001fe40000000f00 */
[----:B------:R-:W-:Y:S02]  /*cbd0*/  SEL R69, R24, R21, P0 ;  /* 0x0000001518457207 */ /* 0x000fe40000000000 */
[----:B------:R-:W-:Y:S01]  /*cbe0*/  SEL R123, R25, R26, P0 ;  /* 0x0000001a197b7207 */ /* 0x000fe20000000000 */
[----:B------:R-:W-:Y:S01]  /*cbf0*/  IMAD.WIDE R52, R224, 0x2, R34 ;  /* 0x00000002e0347825 */ /* 0x000fe200078e0222 */
[----:B------:R-:W-:Y:S02]  /*cc00*/  SEL R79, R26, R25, P0 ;  /* 0x000000191a4f7207 */ /* 0x000fe40000000000 */
[----:B------:R-:W-:Y:S02]  /*cc10*/  SEL R127, R15, R20, P0 ;  /* 0x000000140f7f7207 */ /* 0x000fe40000000000 */
[----:B------:R-:W-:-:S02]  /*cc20*/  IADD3 R65, P4, R52, 0x8060, RZ ;  /* 0x0000806034417810 */ /* 0x000fc40007f9e0ff */
[----:B------:R-:W-:Y:S02]  /*cc30*/  SEL R81, R20, R15, P0 ;  /* 0x0000000f14517207 */ /* 0x000fe40000000000 */
[----:B------:R-:W-:Y:S02]  /*cc40*/  LOP3.LUT R64, R65, 0x380, RZ, 0xc0, !PT ;  /* 0x0000038041407812 */ /* 0x000fe400078ec0ff */
[----:B------:R-:W-:Y:S02]  /*cc50*/  LOP3.LUT R5, R52, 0x380, RZ, 0xc0, !PT ;  /* 0x0000038034057812 */ /* 0x000fe400078ec0ff */
[----:B------:R-:W-:Y:S02]  /*cc60*/  SEL R117, R7, R38, P0 ;  /* 0x0000002607757207 */ /* 0x000fe40000000000 */
[----:B------:R-:W-:Y:S01]  /*cc70*/  SEL R76, R38, R7, P0 ;  /* 0x00000007264c7207 */ /* 0x000fe20000000000 */
[----:B------:R-:W-:Y:S01]  /*cc80*/  IMAD R7, R220, 0x40, R16 ;  /* 0x00000040dc077824 */ /* 0x000fe200078e0210 */
[----:B------:R-:W-:-:S02]  /*cc90*/  SHF.R.U64 R64, R64, 0x3, RZ ;  /* 0x0000000340407819 */ /* 0x000fc400000012ff */
[C---:B------:R-:W-:Y:S01]  /*cca0*/  IADD3 R28, P3, R52.reuse, 0x8040, RZ ;  /* 0x00008040341c7810 */ /* 0x040fe20007f7e0ff */
[----:B------:R-:W-:Y:S01]  /*ccb0*/  IMAD.WIDE R34, R7, 0x2, R34 ;  /* 0x0000000207227825 */ /* 0x000fe200078e0222 */
[C---:B------:R-:W-:Y:S02]  /*ccc0*/  IADD3 R26, P6, R52.reuse, 0x8020, RZ ;  /* 0x00008020341a7810 */ /* 0x040fe40007fde0ff */
[C---:B------:R-:W-:Y:S01]  /*ccd0*/  IADD3 R24, P5, R52.reuse, 0x8000, RZ ;  /* 0x0000800034187810 */ /* 0x040fe20007fbe0ff */
[--C-:B------:R-:W-:Y:S01]  /*cce0*/  IMAD.X R51, RZ, RZ, R53.reuse, P3 ;  /* 0x000000ffff337224 */ /* 0x100fe200018e0635 */
[----:B------:R-:W-:Y:S01]  /*ccf0*/  IADD3 R20, P2, R52, 0x4060, RZ ;  /* 0x0000406034147810 */ /* 0x000fe20007f5e0ff */
[--C-:B------:R-:W-:Y:S01]  /*cd00*/  IMAD.X R61, RZ, RZ, R53.reuse, P6 ;  /* 0x000000ffff3d7224 */ /* 0x100fe200030e0635 */
[----:B------:R-:W-:Y:S02]  /*cd10*/  SHF.R.U64 R5, R5, 0x3, RZ ;  /* 0x0000000305057819 */ /* 0x000fe400000012ff */
[----:B------:R-:W-:Y:S01]  /*cd20*/  SEL R111, R49, R6, P0 ;  /* 0x00000006316f7207 */ /* 0x000fe20000000000 */
[--C-:B------:R-:W-:Y:S01]  /*cd30*/  IMAD.X R63, RZ, RZ, R53.reuse, P2 ;  /* 0x000000ffff3f7224 */ /* 0x100fe200010e0635 */
[----:B------:R-:W-:Y:S01]  /*cd40*/  SEL R73, R6, R49, P0 ;  /* 0x0000003106497207 */ /* 0x000fe20000000000 */
[--C-:B------:R-:W-:Y:S01]  /*cd50*/  IMAD.X R49, RZ, RZ, R53.reuse, P5 ;  /* 0x000000ffff317224 */ /* 0x100fe200028e0635 */
        /* <DEDUP_REMOVED lines=8> */
[----:B------:R-:W-:-:S02]  /*cde0*/  IADD3 R6, P1, R52, 0x20, RZ ;  /* 0x0000002034067810 */ /* 0x000fc40007f3e0ff */
[C---:B------:R-:W-:Y:S02]  /*cdf0*/  IADD3 R14, P4, R52.reuse, 0x4040, RZ ;  /* 0x00004040340e7810 */ /* 0x040fe40007f9e0ff */
[C---:B------:R-:W-:Y:S01]  /*ce00*/  IADD3 R12, P3, R52.reuse, 0x4020, RZ ;  /* 0x00004020340c7810 */ /* 0x040fe20007f7e0ff */
[----:B------:R-:W-:Y:S01]  /*ce10*/  IMAD.X R47, RZ, RZ, R53, P1 ;  /* 0x000000ffff2f7224 */ /* 0x000fe200008e0635 */
[C---:B------:R-:W-:Y:S02]  /*ce20*/  IADD3 R10, P6, R52.reuse, 0x4000, RZ ;  /* 0x00004000340a7810 */ /* 0x040fe40007fde0ff */
[C---:B------:R-:W-:Y:S02]  /*ce30*/  IADD3 R7, P5, R52.reuse, 0x60, RZ ;  /* 0x0000006034077810 */ /* 0x040fe40007fbe0ff */
[----:B------:R-:W-:Y:S02]  /*ce40*/  IADD3 R8, P2, R52, 0x40, RZ ;  /* 0x0000004034087810 */ /* 0x000fe40007f5e0ff */
[----:B------:R-:W-:-:S02]  /*ce50*/  LOP3.LUT R52, R5, R52, RZ, 0x3c, !PT ;  /* 0x0000003405347212 */ /* 0x000fc400078e3cff */
[----:B------:R-:W-:Y:S02]  /*ce60*/  LOP3.LUT R5, R20, 0x380, RZ, 0xc0, !PT ;  /* 0x0000038014057812 */ /* 0x000fe400078ec0ff */
[----:B------:R-:W-:Y:S02]  /*ce70*/  LOP3.LUT R9, R24, 0x380, RZ, 0xc0, !PT ;  /* 0x0000038018097812 */ /* 0x000fe400078ec0ff */
[----:B------:R-:W-:Y:S02]  /*ce80*/  SHF.R.U64 R5, R5, 0x3, RZ ;  /* 0x0000000305057819 */ /* 0x000fe400000012ff */
[----:B------:R-:W-:Y:S02]  /*ce90*/  SEL R95, R37, R36, P0 ;  /* 0x00000024255f7207 */ /* 0x000fe40000000000 */
[----:B------:R-:W-:Y:S02]  /*cea0*/  LOP3.LUT R62, R5, R20, RZ, 0x3c, !PT ;  /* 0x00000014053e7212 */ /* 0x000fe400078e3cff */
[----:B------:R-:W-:-:S02]  /*ceb0*/  LOP3.LUT R5, R6, 0x380, RZ, 0xc0, !PT ;  /* 0x0000038006057812 */ /* 0x000fc400078ec0ff */
[----:B------:R-:W-:Y:S01]  /*cec0*/  SEL R66, R36, R37, P0 ;  /* 0x0000002524427207 */ /* 0x000fe20000000000 */
[----:B------:R-:W-:Y:S01]  /*ced0*/  IMAD.X R37, RZ, RZ, R53, P2 ;  /* 0x000000ffff257224 */ /* 0x000fe200010e0635 */
[----:B------:R-:W-:Y:S02]  /*cee0*/  SHF.R.U64 R9, R9, 0x3, RZ ;  /* 0x0000000309097819 */ /* 0x000fe400000012ff */
[----:B------:R-:W-:Y:S02]  /*cef0*/  SHF.R.U64 R5, R5, 0x3, RZ ;  /* 0x0000000305057819 */ /* 0x000fe400000012ff */
[----:B------:R-:W-:Y:S02]  /*cf00*/  IADD3 R25, P2, R34, 0x5000, RZ ;  /* 0x0000500022197810 */ /* 0x000fe40007f5e0ff */
[----:B------:R-:W-:Y:S02]  /*cf10*/  SEL R119, R31, R48, P0 ;  /* 0x000000301f777207 */ /* 0x000fe40000000000 */
[----:B------:R-:W-:-:S02]  /*cf20*/  SEL R77, R48, R31, P0 ;  /* 0x0000001f304d7207 */ /* 0x000fc40000000000 */
[----:B------:R-:W-:Y:S02]  /*cf30*/  SEL R113, R43, R46, P0 ;  /* 0x0000002e2b717207 */ /* 0x000fe40000000000 */
[----:B------:R-:W-:Y:S01]  /*cf40*/  SEL R74, R46, R43, P0 ;  /* 0x0000002b2e4a7207 */ /* 0x000fe20000000000 */
[----:B------:R-:W-:Y:S01]  /*cf50*/  IMAD.X R43, RZ, RZ, R53, P3 ;  /* 0x000000ffff2b7224 */ /* 0x000fe200018e0635 */
[----:B------:R-:W-:Y:S02]  /*cf60*/  LOP3.LUT R48, R9, R24, RZ, 0x3c, !PT ;  /* 0x0000001809307212 */ /* 0x000fe400078e3cff */
[----:B------:R-:W-:Y:S02]  /*cf70*/  LOP3.LUT R46, R5, R6, RZ, 0x3c, !PT ;  /* 0x00000006052e7212 */ /* 0x000fe400078e3cff */
[----:B------:R-:W-:Y:S02]  /*cf80*/  LOP3.LUT R24, R25, 0x380, RZ, 0xc0, !PT ;  /* 0x0000038019187812 */ /* 0x000fe400078ec0ff */
[----:B------:R-:W-:-:S02]  /*cf90*/  LOP3.LUT R6, R7, 0x380, RZ, 0xc0, !PT ;  /* 0x0000038007067812 */ /* 0x000fc400078ec0ff */
[----:B------:R-:W-:Y:S02]  /*cfa0*/  SHF.R.U64 R24, R24, 0x3, RZ ;  /* 0x0000000318187819 */ /* 0x000fe400000012ff */
[----:B------:R-:W-:Y:S02]  /*cfb0*/  LOP3.LUT R5, R8, 0x380, RZ, 0xc0, !PT ;  /* 0x0000038008057812 */ /* 0x000fe400078ec0ff */
[----:B------:R-:W-:Y:S02]  /*cfc0*/  SHF.R.U64 R6, R6, 0x3, RZ ;  /* 0x0000000306067819 */ /* 0x000fe400000012ff */
[----:B------:R-:W-:Y:S01]  /*cfd0*/  LOP3.LUT R24, R24, R25, RZ, 0x3c, !PT ;  /* 0x0000001918187212 */ /* 0x000fe200078e3cff */
[----:B------:R-:W-:Y:S01]  /*cfe0*/  IMAD.X R25, RZ, RZ, R35, P2 ;  /* 0x000000ffff197224 */ /* 0x000fe200010e0623 */
[----:B------:R-:W-:Y:S02]  /*cff0*/  SHF.R.U64 R5, R5, 0x3, RZ ;  /* 0x0000000305057819 */ /* 0x000fe400000012ff */
[----:B------:R-:W-:-:S02]  /*d000*/  LOP3.LUT R38, R6, R7, RZ, 0x3c, !PT ;  /* 0x0000000706267212 */ /* 0x000fc400078e3cff */
[----:B------:R-:W-:Y:S02]  /*d010*/  IADD3 R6, P2, R34, 0xb000, RZ ;  /* 0x0000b00022067810 */ /* 0x000fe40007f5e0ff */
[----:B------:R-:W-:Y:S02]  /*d020*/  LOP3.LUT R36, R5, R8, RZ, 0x3c, !PT ;  /* 0x0000000805247212 */ /* 0x000fe400078e3cff */
[----:B------:R-:W-:Y:S02]  /*d030*/  LOP3.LUT R5, R6, 0x380, RZ, 0xc0, !PT ;  /* 0x0000038006057812 */ /* 0x000fe400078ec0ff */
[----:B------:R-:W-:Y:S02]  /*d040*/  IADD3 R31, P3, R34, 0x2000, RZ ;  /* 0x00002000221f7810 */ /* 0x000fe40007f7e0ff */
[----:B------:R-:W-:Y:S02]  /*d050*/  SHF.R.U64 R5, R5, 0x3, RZ ;  /* 0x0000000305057819 */ /* 0x000fe400000012ff */
[----:B------:R-:W-:-:S02]  /*d060*/  SEL R121, R27, R30, P0 ;  /* 0x0000001e1b797207 */ /* 0x000fc40000000000 */
[----:B------:R-:W-:Y:S02]  /*d070*/  SEL R78, R30, R27, P0 ;  /* 0x0000001b1e4e7207 */ /* 0x000fe40000000000 */
[----:B------:R-:W-:Y:S02]  /*d080*/  LOP3.LUT R6, R5, R6, RZ, 0x3c, !PT ;  /* 0x0000000605067212 */ /* 0x000fe400078e3cff */
[----:B------:R-:W-:Y:S01]  /*d090*/  LOP3.LUT R30, R31, 0x380, RZ, 0xc0, !PT ;  /* 0x000003801f1e7812 */ /* 0x000fe200078ec0ff */
[----:B------:R-:W0:Y:S01]  /*d0a0*/  LDC R5, c[0x0][0xbe8] ;  /* 0x0002fa00ff057b82 */ /* 0x000e220000000800 */
[----:B------:R-:W-:Y:S02]  /*d0b0*/  LOP3.LUT R9, R10, 0x380, RZ, 0xc0, !PT ;  /* 0x000003800a097812 */ /* 0x000fe400078ec0ff */
[----:B------:R-:W-:Y:S02]  /*d0c0*/  SHF.R.U64 R30, R30, 0x3, RZ ;  /* 0x000000031e1e7819 */ /* 0x000fe400000012ff */
[----:B------:R-:W-:-:S02]  /*d0d0*/  SHF.R.U64 R9, R9, 0x3, RZ ;  /* 0x0000000309097819 */ /* 0x000fc400000012ff */
[----:B------:R-:W-:Y:S02]  /*d0e0*/  SEL R93, R41, R40, P0 ;  /* 0x00000028295d7207 */ /* 0x000fe40000000000 */
[----:B------:R-:W-:Y:S01]  /*d0f0*/  SEL R59, R40, R41, P0 ;  /* 0x00000029283b7207 */ /* 0x000fe20000000000 */
[----:B------:R-:W-:Y:S01]  /*d100*/  IMAD.X R41, RZ, RZ, R53, P6 ;  /* 0x000000ffff297224 */ /* 0x000fe200030e0635 */
[----:B------:R-:W-:Y:S01]  /*d110*/  LOP3.LUT R30, R30, R31, RZ, 0x3c, !PT ;  /* 0x0000001f1e1e7212 */ /* 0x000fe200078e3cff */
[----:B------:R-:W-:Y:S01]  /*d120*/  IMAD.X R31, RZ, RZ, R35, P3 ;  /* 0x000000ffff1f7224 */ /* 0x000fe200018e0623 */
[----:B------:R-:W-:Y:S02]  /*d130*/  LOP3.LUT R40, R9, R10, RZ, 0x3c, !PT ;  /* 0x0000000a09287212 */ /* 0x000fe400078e3cff */
[----:B------:R-:W-:Y:S02]  /*d140*/  IADD3 R9, P3, R34, 0x8000, RZ ;  /* 0x0000800022097810 */ /* 0x000fe40007f7e0ff */
[----:B------:R-:W-:-:S02]  /*d150*/  LOP3.LUT R11, R26, 0x380, RZ, 0xc0, !PT ;  /* 0x000003801a0b7812 */ /* 0x000fc400078ec0ff */
[----:B------:R-:W-:Y:S02]  /*d160*/  LOP3.LUT R8, R9, 0x380, RZ, 0xc0, !PT ;  /* 0x0000038009087812 */ /* 0x000fe400078ec0ff */
[----:B------:R-:W-:Y:S02]  /*d170*/  SHF.R.U64 R11, R11, 0x3, RZ ;  /* 0x000000030b0b7819 */ /* 0x000fe400000012ff */
[----:B------:R-:W-:Y:S02]  /*d180*/  SHF.R.U64 R8, R8, 0x3, RZ ;  /* 0x0000000308087819 */ /* 0x000fe400000012ff */
[----:B------:R-:W-:Y:S02]  /*d190*/  LOP3.LUT R60, R11, R26, RZ, 0x3c, !PT ;  /* 0x0000001a0b3c7212 */ /* 0x000fe400078e3cff */
[----:B------:R-:W-:Y:S01]  /*d1a0*/  LOP3.LUT R8, R8, R9, RZ, 0x3c, !PT ;  /* 0x0000000908087212 */ /* 0x000fe200078e3cff */
[----:B------:R-:W-:Y:S01]  /*d1b0*/  IMAD.X R9, RZ, RZ, R35, P3 ;  /* 0x000000ffff097224 */ /* 0x000fe200018e0623 */
[----:B0-----:R-:W-:-:S02]  /*d1c0*/  ISETP.NE.AND P3, PT, R5, 0x1, PT ;  /* 0x000000010500780c */ /* 0x001fc40003f65270 */
[----:B------:R-:W-:Y:S02]  /*d1d0*/  LOP3.LUT R11, R12, 0x380, RZ, 0xc0, !PT ;  /* 0x000003800c0b7812 */ /* 0x000fe400078ec0ff */
[----:B------:R-:W-:Y:S02]  /*d1e0*/  LOP3.LUT R13, R28, 0x380, RZ, 0xc0, !PT ;  /* 0x000003801c0d7812 */ /* 0x000fe400078ec0ff */
[----:B------:R-:W-:Y:S02]  /*d1f0*/  SHF.R.U64 R11, R11, 0x3, RZ ;  /* 0x000000030b0b7819 */ /* 0x000fe400000012ff */
[----:B------:R-:W-:Y:S02]  /*d200*/  SEL R83, R130, R131, P0 ;  /* 0x0000008382537207 */ /* 0x000fe40000000000 */
[----:B------:R-:W-:Y:S02]  /*d210*/  SEL R54, R131, R130, P0 ;  /* 0x0000008283367207 */ /* 0x000fe40000000000 */
[----:B------:R-:W-:-:S02]  /*d220*/  MOV R100, R40 ;  /* 0x0000002800647202 */ /* 0x000fc40000000f00 */
[----:B------:R-:W-:Y:S01]  /*d230*/  SEL R115, R39, R42, P0 ;  /* 0x0000002a27737207 */ /* 0x000fe20000000000 */
[----:B------:R-:W0:Y:S01]  /*d240*/  @P3 LDC R40, c[0x0][0xbec] ;  /* 0x0002fb00ff283b82 */ /* 0x000e220000000800 */
[----:B------:R-:W-:Y:S01]  /*d250*/  SEL R75, R42, R39, P0 ;  /* 0x000000272a4b7207 */ /* 0x000fe20000000000 */
[----:B------:R-:W-:Y:S01]  /*d260*/  IMAD.X R39, RZ, RZ, R53, P5 ;  /* 0x000000ffff277224 */ /* 0x000fe200028e0635 */
[----:B------:R-:W-:Y:S02]  /*d270*/  SHF.R.U64 R13, R13, 0x3, RZ ;  /* 0x000000030d0d7819 */ /* 0x000fe400000012ff */
[----:B------:R-:W-:Y:S02]  /*d280*/  LOP3.LUT R42, R11, R12, RZ, 0x3c, !PT ;  /* 0x0000000c0b2a7212 */ /* 0x000fe400078e3cff */
[----:B------:R-:W-:Y:S02]  /*d290*/  LOP3.LUT R50, R13, R28, RZ, 0x3c, !PT ;  /* 0x0000001c0d327212 */ /* 0x000fe400078e3cff */
[----:B------:R-:W-:-:S02]  /*d2a0*/  MOV R98, R42 ;  /* 0x0000002a00627202 */ /* 0x000fc40000000f00 */
[----:B------:R-:W1:Y:S01]  /*d2b0*/  @P3 LDC R43, c[0x0][0xbf0] ;  /* 0x0002fc00ff2b3b82 */ /* 0x000e620000000800 */
[----:B------:R-:W-:Y:S02]  /*d2c0*/  MOV R60, R60 ;  /* 0x0000003c003c7202 */ /* 0x000fe40000000f00 */
[----:B------:R-:W-:Y:S02]  /*d2d0*/  MOV R64, R64 ;  /* 0x0000004000407202 */ /* 0x000fe40000000f00 */
[----:B------:R-:W-:Y:S01]  /*d2e0*/  MOV R61, R48 ;  /* 0x00000030003d7202 */ /* 0x000fe20000000f00 */
[----:B------:R-:W-:Y:S01]  /*d2f0*/  VIADD R49, R18, UR39 ;  /* 0x0000002712317c36 */ /* 0x000fe20008000000 */
[----:B------:R-:W-:Y:S02]  /*d300*/  MOV R65, R50 ;  /* 0x0000003200417202 */ /* 0x000fe40000000f00 */
[----:B------:R-:W-:Y:S02]  /*d310*/  SEL R91, R45, R44, P0 ;  /* 0x0000002c2d5b7207 */ /* 0x000fe40000000000 */
[----:B------:R-:W-:Y:S01]  /*d320*/  SEL R58, R44, R45, P0 ;  /* 0x0000002d2c3a7207 */ /* 0x000fe20000000000 */
[----:B------:R-:W-:Y:S01]  /*d330*/  IMAD.X R45, RZ, RZ, R53, P4 ;  /* 0x000000ffff2d7224 */ /* 0x000fe200020e0635 */
[----:B------:R-:W-:Y:S01]  /*d340*/  LOP3.LUT R13, R14, 0x380, RZ, 0xc0, !PT ;  /* 0x000003800e0d7812 */ /* 0x000fe200078ec0ff */
[----:B0-----:R-:W-:Y:S01]  /*d350*/  @P3 IMAD.HI.U32 R40, R49, R40, RZ ;  /* 0x0000002831283227 */ /* 0x001fe200078e00ff */
[----:B------:R-:W-:-:S02]  /*d360*/  SEL R97, R33, R32, P0 ;  /* 0x0000002021617207 */ /* 0x000fc40000000000 */
[----:B------:R-:W-:Y:S02]  /*d370*/  SHF.R.U64 R13, R13, 0x3, RZ ;  /* 0x000000030d0d7819 */ /* 0x000fe400000012ff */
        /* <DEDUP_REMOVED lines=26> */
[----:B------:R-:W-:-:S02]  /*d520*/  LOP3.LUT R26, R27, 0x380, RZ, 0xc0, !PT ;  /* 0x000003801b1a7812 */ /* 0x000fc400078ec0ff */
[----:B------:R-:W-:Y:S01]  /*d530*/  LOP3.LUT R14, R14, R15, RZ, 0x3c, !PT ;  /* 0x0000000f0e0e7212 */ /* 0x000fe200078e3cff */
[--C-:B------:R-:W-:Y:S01]  /*d540*/  IMAD.X R15, RZ, RZ, R35.reuse, P4 ;  /* 0x000000ffff0f7224 */ /* 0x100fe200020e0623 */
[----:B--2---:R-:W-:Y:S01]  /*d550*/  LOP3.LUT R41, R2, 0x2, RZ, 0x3c, !PT ;  /* 0x0000000202297812 */ /* 0x004fe200078e3cff */
[----:B------:R-:W-:Y:S01]  /*d560*/  SHFL.IDX PT, R83, R83, R2, 0x1c1f ;  /* 0x001c1f0253537589 */ /* 0x000fe200000e0000 */
[----:B------:R-:W-:Y:S02]  /*d570*/  LOP3.LUT R7, R34, 0x380, RZ, 0xc0, !PT ;  /* 0x0000038022077812 */ /* 0x000fe400078ec0ff */
[----:B------:R-:W-:Y:S01]  /*d580*/  SHF.R.U64 R28, R28, 0x3, RZ ;  /* 0x000000031c1c7819 */ /* 0x000fe200000012ff */
[----:B------:R-:W-:Y:S01]  /*d590*/  SHFL.IDX PT, R107, R107, R2, 0x1c1f ;  /* 0x001c1f026b6b7589 */ /* 0x000fe200000e0000 */
[----:B------:R-:W-:Y:S02]  /*d5a0*/  SHF.R.U64 R26, R26, 0x3, RZ ;  /* 0x000000031a1a7819 */ /* 0x000fe400000012ff */
[----:B------:R-:W-:Y:S01]  /*d5b0*/  SHF.R.U64 R7, R7, 0x3, RZ ;  /* 0x0000000307077819 */ /* 0x000fe200000012ff */
[----:B------:R-:W0:Y:S01]  /*d5c0*/  SHFL.IDX PT, R54, R54, R41, 0x1c1f ;  /* 0x001c1f2936367589 */ /* 0x000e2200000e0000 */
[----:B------:R-:W-:Y:S01]  /*d5d0*/  LOP3.LUT R28, R28, R29, RZ, 0x3c, !PT ;  /* 0x0000001d1c1c7212 */ /* 0x000fe200078e3cff */
[--C-:B------:R-:W-:Y:S01]  /*d5e0*/  IMAD.X R29, RZ, RZ, R35.reuse, P6 ;  /* 0x000000ffff1d7224 */ /* 0x100fe200030e0623 */
[----:B------:R-:W-:Y:S01]  /*d5f0*/  LOP3.LUT R26, R26, R27, RZ, 0x3c, !PT ;  /* 0x0000001b1a1a7212 */ /* 0x000fe200078e3cff */
[----:B------:R-:W1:Y:S01]  /*d600*/  SHFL.IDX PT, R80, R80, R41, 0x1c1f ;  /* 0x001c1f2950507589 */ /* 0x000e6200000e0000 */
[----:B------:R-:W-:Y:S01]  /*d610*/  IMAD.X R27, RZ, RZ, R35, P5 ;  /* 0x000000ffff1b7224 */ /* 0x000fe200028e0623 */
[----:B------:R-:W-:-:S02]  /*d620*/  IADD3 R11, P6, R34, 0x9000, RZ ;  /* 0x00009000220b7810 */ /* 0x000fc40007fde0ff */
[----:B------:R-:W-:Y:S01]  /*d630*/  SHFL.IDX PT, R85, R85, R2, 0x1c1f ;  /* 0x001c1f0255557589 */ /* 0x000fe200000e0000 */
[----:B------:R-:W-:Y:S02]  /*d640*/  IADD3 R13, P5, R34, 0xa000, RZ ;  /* 0x0000a000220d7810 */ /* 0x000fe40007fbe0ff */
[----:B------:R-:W-:Y:S01]  /*d650*/  LOP3.LUT R34, R7, R34, RZ, 0x3c, !PT ;  /* 0x0000002207227212 */ /* 0x000fe200078e3cff */
[----:B------:R-:W2:Y:S01]  /*d660*/  SHFL.IDX PT, R42, R55, R41, 0x1c1f ;  /* 0x001c1f29372a7589 */ /* 0x000ea200000e0000 */
[----:B------:R-:W-:Y:S01]  /*d670*/  IMAD.X R7, RZ, RZ, R35, P2 ;  /* 0x000000ffff077224 */ /* 0x000fe200010e0623 */
[----:B------:R-:W-:Y:S02]  /*d680*/  LOP3.LUT R10, R11, 0x380, RZ, 0xc0, !PT ;  /* 0x000003800b0a7812 */ /* 0x000fe400078ec0ff */
[----:B------:R-:W-:Y:S01]  /*d690*/  SHFL.IDX PT, R89, R89, R2, 0x1c1f ;  /* 0x001c1f0259597589 */ /* 0x000fe200000e0000 */
[----:B------:R-:W-:Y:S02]  /*d6a0*/  LOP3.LUT R12, R13, 0x380, RZ, 0xc0, !PT ;  /* 0x000003800d0c7812 */ /* 0x000fe400078ec0ff */
[----:B------:R-:W-:Y:S01]  /*d6b0*/  SHF.R.U64 R10, R10, 0x3, RZ ;  /* 0x000000030a0a7819 */ /* 0x000fe200000012ff */
[----:B------:R-:W-:Y:S01]  /*d6c0*/  SHFL.IDX PT, R109, R109, R2, 0x1c1f ;  /* 0x001c1f026d6d7589 */ /* 0x000fe200000e0000 */
[----:B------:R-:W-:-:S02]  /*d6d0*/  SHF.R.U64 R12, R12, 0x3, RZ ;  /* 0x000000030c0c7819 */ /* 0x000fc400000012ff */
[----:B------:R-:W-:Y:S01]  /*d6e0*/  LOP3.LUT R10, R10, R11, RZ, 0x3c, !PT ;  /* 0x0000000b0a0a7212 */ /* 0x000fe200078e3cff */
[----:B------:R-:W-:Y:S01]  /*d6f0*/  SHFL.IDX PT, R48, R57, R41, 0x1c1f ;  /* 0x001c1f2939307589 */ /* 0x000fe200000e0000 */
[----:B0-----:R-:W-:Y:S01]  /*d700*/  SEL R36, R83, R54, P0 ;  /* 0x0000003653247207 */ /* 0x001fe20000000000 */
[--C-:B------:R-:W-:Y:S01]  /*d710*/  IMAD.X R11, RZ, RZ, R35.reuse, P6 ;  /* 0x000000ffff0b7224 */ /* 0x100fe200030e0623 */
[----:B------:R-:W-:Y:S01]  /*d720*/  SEL R38, R54, R83, P0 ;  /* 0x0000005336267207 */ /* 0x000fe20000000000 */
[----:B------:R-:W0:Y:S01]  /*d730*/  SHFL.IDX PT, R72, R72, R41, 0x1c1f ;  /* 0x001c1f2948487589 */ /* 0x000e2200000e0000 */
[----:B-1----:R-:W-:Y:S02]  /*d740*/  SEL R37, R107, R80, P0 ;  /* 0x000000506b257207 */ /* 0x002fe40000000000 */
[----:B------:R-:W-:Y:S01]  /*d750*/  SEL R39, R80, R107, P0 ;  /* 0x0000006b50277207 */ /* 0x000fe20000000000 */
[----:B------:R-:W-:Y:S01]  /*d760*/  SHFL.IDX PT, R87, R87, R2, 0x1c1f ;  /* 0x001c1f0257577589 */ /* 0x000fe200000e0000 */
[----:B------:R-:W-:Y:S01]  /*d770*/  LOP3.LUT R12, R12, R13, RZ, 0x3c, !PT ;  /* 0x0000000d0c0c7212 */ /* 0x000fe200078e3cff */
[----:B------:R-:W-:-:S02]  /*d780*/  IMAD.X R13, RZ, RZ, R35, P5 ;  /* 0x000000ffff0d7224 */ /* 0x000fc400028e0623 */
[----:B------:R-:W-:Y:S01]  /*d790*/  SHFL.IDX PT, R111, R111, R2, 0x1c1f ;  /* 0x001c1f026f6f7589 */ /* 0x000fe200000e0000 */
[----:B--2---:R-:W-:Y:S02]  /*d7a0*/  SEL R40, R85, R42, P0 ;  /* 0x0000002a55287207 */ /* 0x004fe40000000000 */
[----:B------:R-:W-:Y:S01]  /*d7b0*/  SEL R42, R42, R85, P0 ;  /* 0x000000552a2a7207 */ /* 0x000fe20000000000 */
[----:B------:R-:W1:Y:S04]  /*d7c0*/  SHFL.IDX PT, R56, R56, R41, 0x1c1f ;  /* 0x001c1f2938387589 */ /* 0x000e6800000e0000 */
        /* <DEDUP_REMOVED lines=116> */
[----:B------:R-:W-:Y:S01]  /*df10*/  IMAD R2, R23, 0x20, R220 ;  /* 0x0000002017027824 */ /* 0x000fe200078e02dc */
[----:B------:R-:W-:-:S04]  /*df20*/  UIMAD UR5, UR10, UR8, URZ ;  /* 0x000000080a0572a4 */ /* 0x000fc8000f8e023f */
[----:B0-----:R-:W-:Y:S01]  /*df30*/  @!P2 ST.E desc[UR52][R66.64], R4 ;  /* 0x000000044200a985 */ /* 0x001fe2000c101934 */
[----:B------:R-:W-:Y:S01]  /*df40*/  UIMAD.WIDE.U32 UR6, UR37, UR8, URZ ;  /* 0x00000008250672a5 */ /* 0x000fe2000f8e003f */
[----:B------:R-:W-:Y:S02]  /*df50*/  ULDC.64 UR10, c[0x0][0xaf0] ;  /* 0x0002bc00000a7ab9 */ /* 0x000fe40000000a00 */
[----:B--2---:R0:W-:Y:S04]  /*df60*/  @!P1 ST.E desc[UR52][R72.64], R3 ;  /* 0x0000000348009985 */ /* 0x0041e8000c101934 */
[----:B------:R1:W5:Y:S01]  /*df70*/  LD.E.128 R48, desc[UR52][R30.64] ;  /* 0x000000341e307980 */ /* 0x000362000c101d00 */
[----:B------:R-:W-:-:S03]  /*df80*/  UIMAD UR5, UR37, UR9, UR5 ;  /* 0x00000009250572a4 */ /* 0x000fc6000f8e0205 */
[----:B------:R2:W5:Y:S01]  /*df90*/  LD.E.128 R80, desc[UR52][R8.64] ;  /* 0x0000003408507980 */ /* 0x000562000c101d00 */
[----:B0-----:R-:W0:Y:S01]  /*dfa0*/  @P3 LDC R3, c[0x0][0xbec] ;  /* 0x0002fb00ff033b82 */ /* 0x001e220000000800 */
[----:B------:R-:W-:Y:S02]  /*dfb0*/  UIMAD UR8, UR12, UR10, URZ ;  /* 0x0000000a0c0872a4 */ /* 0x000fe4000f8e023f */
[----:B------:R3:W5:Y:S04]  /*dfc0*/  LD.E.128 R64, desc[UR52][R6.64] ;  /* 0x0000003406407980 */ /* 0x000768000c101d00 */
[----:B------:R-:W5:Y:S01]  /*dfd0*/  LD.E.128 R56, desc[UR52][R34.64] ;  /* 0x0000003422387980 */ /* 0x000f62000c101d00 */
[----:B-1----:R-:W1:Y:S01]  /*dfe0*/  @P3 LDC R31, c[0x0][0xbf0] ;  /* 0x0002fc00ff1f3b82 */ /* 0x002e620000000800 */
[----:B--2---:R-:W-:Y:S01]  /*dff0*/  VIADD R8, R2, UR39 ;  /* 0x0000002702087c36 */ /* 0x004fe20008000000 */
[----:B------:R-:W-:Y:S01]  /*e000*/  UIADD3 UR7, UR7, UR5, URZ ;  /* 0x0000000507077290 */ /* 0x000fe2000fffe03f */
[----:B------:R-:W5:Y:S02]  /*e010*/  LD.E.128 R52, desc[UR52][R32.64] ;  /* 0x0000003420347980 */ /* 0x000f64000c101d00 */
[----:B---3--:R-:W-:Y:S01]  /*e020*/  IMAD.MOV.U32 R7, RZ, RZ, R8 ;  /* 0x000000ffff077224 */ /* 0x008fe200078e0008 */
[----:B------:R-:W-:Y:S01]  /*e030*/  UIMAD UR5, UR43, UR11, UR8 ;  /* 0x0000000b2b0572a4 */ /* 0x000fe2000f8e0208 */
[----:B------:R-:W5:Y:S01]  /*e040*/  LD.E.128 R40, desc[UR52][R28.64] ;  /* 0x000000341c287980 */ /* 0x000f62000c101d00 */
[----:B------:R-:W-:Y:S01]  /*e050*/  UIMAD.WIDE.U32 UR6, UR43, UR10, UR6 ;  /* 0x0000000a2b0672a5 */ /* 0x000fe2000f8e0006 */
[----:B------:R-:W-:-:S02]  /*e060*/  ULDC.64 UR8, c[0x0][0xae0] ;  /* 0x0002b80000087ab9 */ /* 0x000fc40000000a00 */
[----:B------:R-:W5:Y:S04]  /*e070*/  LD.E.128 R68, desc[UR52][R26.64] ;  /* 0x000000341a447980 */ /* 0x000f68000c101d00 */
[----:B------:R-:W5:Y:S01]  /*e080*/  LD.E.128 R60, desc[UR52][R24.64] ;  /* 0x00000034183c7980 */ /* 0x000f62000c101d00 */
[----:B0-----:R-:W-:Y:S01]  /*e090*/  @P3 IMAD.HI.U32 R2, R8, R3, RZ ;  /* 0x0000000308023227 */ /* 0x001fe200078e00ff */
[----:B------:R-:W-:Y:S02]  /*e0a0*/  UIADD3 UR5, UR7, UR5, URZ ;  /* 0x0000000507057290 */ /* 0x000fe4000fffe03f */
[----:B------:R-:W5:Y:S04]  /*e0b0*/  LD.E.128 R44, desc[UR52][R20.64] ;  /* 0x00000034142c7980 */ /* 0x000f68000c101d00 */
[----:B------:R-:W5:Y:S01]  /*e0c0*/  LD.E.128 R36, desc[UR52][R14.64] ;  /* 0x000000340e247980 */ /* 0x000f62000c101d00 */
[----:B-1----:R-:W-:-:S03]  /*e0d0*/  @P3 SHF.R.U32.HI R7, RZ, R31, R2 ;  /* 0x0000001fff073219 */ /* 0x002fc60000011602 */
[----:B------:R0:W5:Y:S01]  /*e0e0*/  LD.E.128 R76, desc[UR52][R10.64] ;  /* 0x000000340a4c7980 */ /* 0x000162000c101d00 */
[--C-:B------:R-:W-:Y:S01]  /*e0f0*/  SHF.R.S32.HI R4, RZ, 0x1f, R7.reuse ;  /* 0x0000001fff047819 */ /* 0x100fe20000011407 */
[----:B------:R-:W-:Y:S02]  /*e100*/  IMAD.MOV R6, RZ, RZ, -R7 ;  /* 0x000000ffff067224 */ /* 0x000fe400078e0a07 */
[----:B------:R-:W-:Y:S01]  /*e110*/  IMAD.U32 R3, RZ, RZ, UR7 ;  /* 0x00000007ff037e24 */ /* 0x000fe2000f8e00ff */
[----:B------:R1:W5:Y:S01]  /*e120*/  LD.E.128 R72, desc[UR52][R12.64] ;  /* 0x000000340c487980 */ /* 0x000362000c101d00 */
[----:B------:R-:W-:Y:S02]  /*e130*/  IMAD R4, R4, UR8, RZ ;  /* 0x0000000804047c24 */ /* 0x000fe4000f8e02ff */
[----:B------:R-:W-:Y:S01]  /*e140*/  IMAD R5, R5, R6, R8 ;  /* 0x0000000605057224 */ /* 0x000fe200078e0208 */
[----:B------:R-:W-:Y:S01]  /*e150*/  @!PT LDS RZ, [RZ] ;  /* 0x00000000fffff984 */ /* 0x000fe20000000800 */
[----:B------:R-:W-:Y:S01]  /*e160*/  @!PT LDS RZ, [RZ] ;  /* 0x00000000fffff984 */ /* 0x000fe20000000800 */
[----:B------:R-:W-:Y:S01]  /*e170*/  @!PT LDS RZ, [RZ] ;  /* 0x00000000fffff984 */ /* 0x000fe20000000800 */
[----:B------:R-:W-:Y:S01]  /*e180*/  @!PT LDS RZ, [RZ] ;  /* 0x00000000fffff984 */ /* 0x000fe20000000800 */
[----:B------:R2:W-:Y:S06]  /*e190*/  MEMBAR.ALL.CTA ;  /* 0x0000000000007992 */ /* 0x0005ec0000008000 */
[----:B--2---:R-:W2:Y:S01]  /*e1a0*/  FENCE.VIEW.ASYNC.S ;  /* 0x00000000000073c6 */ /* 0x004ea20000000000 */
[----:B------:R-:W-:Y:S01]  /*e1b0*/  IMAD.U32 R2, RZ, RZ, UR6 ;  /* 0x00000006ff027e24 */ /* 0x000fe2000f8e00ff */
[----:B------:R-:W-:Y:S01]  /*e1c0*/  ULDC.64 UR6, c[0x0][0xad8] ;  /* 0x0002b60000067ab9 */ /* 0x000fe20000000a00 */
[----:B------:R-:W-:-:S02]  /*e1d0*/  IMAD.U32 R3, RZ, RZ, UR5 ;  /* 0x00000005ff037e24 */ /* 0x000fc4000f8e00ff */
        /* <DEDUP_REMOVED lines=18> */
[----:B--2---:R0:W-:Y:S01]  /*e300*/  SYNCS.ARRIVE.TRANS64.RED.A1T0 RZ, [R0+URZ], RZ ;  /* 0x000000ff00ff79a7 */ /* 0x0041e2000810043f */
        /* <DEDUP_REMOVED lines=18> */
.L_x_5850:
[----:B------:R-:W-:Y:S05]  /*e430*/  BSYNC B1 ;  /* 0x0000000000017941 */ /* 0x000fea0003800000 */
.L_x_5849:
        /* <DEDUP_REMOVED lines=17> */
.L_x_5852:
[----:B------:R-:W-:Y:S05]  /*e550*/  BSYNC B1 ;  /* 0x0000000000017941 */ /* 0x000fea0003800000 */
.L_x_5851:
        /* <DEDUP_REMOVED lines=17> */
.L_x_5854:
[----:B------:R-:W-:Y:S05]  /*e670*/  BSYNC B1 ;  /* 0x0000000000017941 */ /* 0x000fea0003800000 */
.L_x_5853:
        /* <DEDUP_REMOVED lines=20> */
.L_x_5848:
        /* <DEDUP_REMOVED lines=50> */
.L_x_5857:
[----:B------:R-:W-:Y:S05]  /*eae0*/  BSYNC B1 ;  /* 0x0000000000017941 */ /* 0x000fea0003800000 */
.L_x_5856:
        /* <DEDUP_REMOVED lines=59> */
.L_x_5859:
[----:B------:R-:W-:Y:S05]  /*eea0*/  BSYNC B1 ;  /* 0x0000000000017941 */ /* 0x000fea0003800000 */
.L_x_5858:
        /* <DEDUP_REMOVED lines=17> */
.L_x_5861:
[----:B------:R-:W-:Y:S05]  /*efc0*/  BSYNC B1 ;  /* 0x0000000000017941 */ /* 0x000fea0003800000 */
.L_x_5860:
        /* <DEDUP_REMOVED lines=17> */
.L_x_5863:
[----:B------:R-:W-:Y:S05]  /*f0e0*/  BSYNC B1 ;  /* 0x0000000000017941 */ /* 0x000fea0003800000 */
.L_x_5862:
        /* <DEDUP_REMOVED lines=18> */
.L_x_5855:
[----:B------:R-:W-:Y:S05]  /*f210*/  BSYNC B0 ;  /* 0x0000000000007941 */ /* 0x000fea0003800000 */
.L_x_5847:
[----:B------:R-:W-:Y:S02]  /*f220*/  ULDC UR5, c[0x0][0xc38] ;  /* 0x00030e0000057ab9 */ /* 0x000fe40000000800 */
[----:B------:R-:W-:-:S06]  /*f230*/  UISETP.GE.AND UP0, UPT, UR4, UR5, UPT ;  /* 0x000000050400728c */ /* 0x000fcc000bf06270 */
[----:B------:R-:W-:-:S13]  /*f240*/  PLOP3.LUT P0, PT, PT, PT, UP0, 0x80, 0x0 ;  /* 0x000000000000781c */ /* 0x000fda0003f0f008 */
[----:B------:R-:W-:Y:S05]  /*f250*/  @!P0 BRA `(.L_x_5864) ;  /* 0xffffff1800b08947 */ /* 0x000fea000383ffff */
[----:B------:R-:W-:Y:S05]  /*f260*/  EXIT ;  /* 0x000000000000794d */ /* 0x000fea0003800000 */
.L_x_5806:
        /* <DEDUP_REMOVED lines=15> */
[----:B------:R-:W2:Y:S01]  /*f360*/  LDL R9, [R1+0x8] ;  /* 0x0000080001097983 */ /* 0x000ea20000100800 */
[----:B------:R-:W-:Y:S01]  /*f370*/  ULDC.64 UR6, c[0x0][0x2f0] ;  /* 0x0000bc0000067ab9 */ /* 0x000fe20000000a00 */
[----:B------:R-:W0:Y:S01]  /*f380*/  S2R R10, SR_TID.X ;  /* 0x00000000000a7919 */ /* 0x000e220000002100 */
[----:B------:R-:W-:Y:S01]  /*f390*/  LOP3.LUT R22, R22, 0xfffffffd, RZ, 0xc0, !PT ;  /* 0xfffffffd16167812 */ /* 0x000fe200078ec0ff */
[----:B------:R-:W-:Y:S01]  /*f3a0*/  ULDC UR8, c[0x0][0x2b8] ;  /* 0x0000ae0000087ab9 */ /* 0x000fe20000000800 */
[----:B------:R-:W-:Y:S01]  /*f3b0*/  ULDC.64 UR10, c[0x0][0x418] ;  /* 0x00010600000a7ab9 */ /* 0x000fe20000000a00 */
[----:B------:R-:W-:Y:S01]  /*f3c0*/  ULDC UR4, c[0x0][0x424] ;  /* 0x0001090000047ab9 */ /* 0x000fe20000000800 */
[----:B------:R-:W-:Y:S01]  /*f3d0*/  ULDC UR39, c[0x0][0x288] ;  /* 0x0000a20000277ab9 */ /* 0x000fe20000000800 */
[----:B------:R-:W-:Y:S01]  /*f3e0*/  ULDC UR38, c[0x0][0x448] ;  /* 0x0001120000267ab9 */ /* 0x000fe20000000800 */
[C---:B0-----:R-:W-:Y:S01]  /*f3f0*/  IMAD.SHL.U32 R16, R10.reuse, 0x40, RZ ;  /* 0x000000400a107824 */ /* 0x041fe200078e00ff */
[----:B------:R-:W-:Y:S01]  /*f400*/  SHF.R.U32.HI R0, RZ, 0x1, R10 ;  /* 0x00000001ff007819 */ /* 0x000fe2000001160a */
[----:B------:R-:W-:-:S03]  /*f410*/  IMAD.SHL.U32 R5, R10, 0x10, RZ ;  /* 0x000000100a057824 */ /* 0x000fc600078e00ff */
[----:B------:R-:W-:-:S04]  /*f420*/  LOP3.LUT R3, R16, 0x180, RZ, 0xc0, !PT ;  /* 0x0000018010037812 */ /* 0x000fc800078ec0ff */
[----:B------:R-:W-:Y:S01]  /*f430*/  LOP3.LUT R0, R3, 0x30, R0, 0xf8, !PT ;  /* 0x0000003003007812 */ /* 0x000fe200078ef800 */
[----:B------:R-:W-:Y:S01]  /*f440*/  IMAD.SHL.U32 R3, R10, 0x8, RZ ;  /* 0x000000080a037824 */ /* 0x000fe200078e00ff */
[----:B------:R-:W-:-:S04]  /*f450*/  LOP3.LUT R37, R5, 0x30, RZ, 0xc0, !PT ;  /* 0x0000003005257812 */ /* 0x000fc800078ec0ff */
[----:B------:R-:W-:Y:S02]  /*f460*/  LOP3.LUT R3, R0, 0x30, R3, 0x78, !PT ;  /* 0x0000003000037812 */ /* 0x000fe400078e7803 */
[----:B------:R-:W-:-:S04]  /*f470*/  LOP3.LUT R0, R37, 0x40, RZ, 0xfc, !PT ;  /* 0x0000004025007812 */ /* 0x000fc800078efcff */
[C---:B------:R-:W-:Y:S02]  /*f480*/  ISETP.GE.AND P2, PT, R0.reuse, UR7, PT ;  /* 0x0000000700007c0c */ /* 0x040fe4000bf46270 */
[C---:B------:R-:W-:Y:S02]  /*f490*/  ISETP.GE.AND P1, PT, R0.reuse, UR7, PT ;  /* 0x0000000700007c0c */ /* 0x040fe4000bf26270 */
[----:B------:R-:W-:Y:S02]  /*f4a0*/  ISETP.GE.AND P0, PT, R0, UR8, PT ;  /* 0x0000000800007c0c */ /* 0x000fe4000bf06270 */
[----:B------:R-:W-:-:S07]  /*f4b0*/  LOP3.LUT R0, R37, 0x80, RZ, 0xfc, !PT ;  /* 0x0000008025007812 */ /* 0x000fce00078efcff */
[----:B------:R-:W-:-:S04]  /*f4c0*/  @P2 LOP3.LUT R22, R22, 0x2, RZ, 0xfc, !PT ;  /* 0x0000000216162812 */ /* 0x000fc800078efcff */
[----:B------:R-:W-:-:S04]  /*f4d0*/  LOP3.LUT R22, R22, 0xfffffeff, RZ, 0xc0, !PT ;  /* 0xfffffeff16167812 */ /* 0x000fc800078ec0ff */
[----:B------:R-:W-:Y:S02]  /*f4e0*/  @P1 LOP3.LUT R22, R22, 0x100, RZ, 0xfc, !PT ;  /* 0x0000010016161812 */ /* 0x000fe400078efcff */
[----:B------:R-:W-:Y:S02]  /*f4f0*/  ISETP.GE.AND P2, PT, R0, UR7, PT ;  /* 0x0000000700007c0c */ /* 0x000fe4000bf46270 */
[----:B------:R-:W-:Y:S01]  /*f500*/  LOP3.LUT R22, R22, 0xfffff7ff, RZ, 0xc0, !PT ;  /* 0xfffff7ff16167812 */ /* 0x000fe200078ec0ff */
[C---:B------:R-:W-:Y:S01]  /*f510*/  IMAD.SHL.U32 R7, R10.reuse, 0x2, RZ ;  /* 0x000000020a077824 */ /* 0x040fe200078e00ff */
[----:B------:R-:W-:Y:S01]  /*f520*/  LOP3.LUT R4, R5, 0x1b0, RZ, 0xc0, !PT ;  /* 0x000001b005047812 */ /* 0x000fe200078ec0ff */
[----:B------:R-:W-:Y:S01]  /*f530*/  IMAD.SHL.U32 R2, R10, 0x20, RZ ;  /* 0x000000200a027824 */ /* 0x000fe200078e00ff */
[----:B------:R-:W-:Y:S02]  /*f540*/  @P0 LOP3.LUT R22, R22, 0x800, RZ, 0xfc, !PT ;  /* 0x0000080016160812 */ /* 0x000fe400078efcff */
[----:B------:R-:W-:-:S02]  /*f550*/  ISETP.GE.AND P1, PT, R0, UR7, PT ;  /* 0x0000000700007c0c */ /* 0x000fc4000bf26270 */
[----:B------:R-:W-:Y:S02]  /*f560*/  LOP3.LUT R6, R4, 0x30, R7, 0x78, !PT ;  /* 0x0000003004067812 */ /* 0x000fe400078e7807 */
[----:B------:R-:W-:Y:S02]  /*f570*/  LOP3.LUT R22, R22, 0xfffffffe, RZ, 0xc0, !PT ;  /* 0xfffffffe16167812 */ /* 0x000fe400078ec0ff */
[----:B------:R-:W-:Y:S01]  /*f580*/  LOP3.LUT R4, R2, 0x80, RZ, 0xc0, !PT ;  /* 0x0000008002047812 */ /* 0x000fe200078ec0ff */
[----:B------:R-:W-:Y:S01]  /*f590*/  IMAD.SHL.U32 R7, R10, 0x4, RZ ;  /* 0x000000040a077824 */ /* 0x000fe200078e00ff */
[----:B------:R-:W-:Y:S02]  /*f5a0*/  @P2 LOP3.LUT R22, R22, 0x1, RZ, 0xfc, !PT ;  /* 0x0000000116162812 */ /* 0x000fe400078efcff */
[----:B------:R-:W-:Y:S02]  /*f5b0*/  LOP3.LUT R4, R4, 0x10, R10, 0xf8, !PT ;  /* 0x0000001004047812 */ /* 0x000fe400078ef80a */
[----:B------:R-:W-:-:S02]  /*f5c0*/  LOP3.LUT R10, R10, 0x7f, RZ, 0xc0, !PT ;  /* 0x0000007f0a0a7812 */ /* 0x000fc400078ec0ff */
[----:B------:R-:W-:Y:S02]  /*f5d0*/  ISETP.GE.AND P0, PT, R0, UR8, PT ;  /* 0x0000000800007c0c */ /* 0x000fe4000bf06270 */
[----:B------:R-:W-:Y:S02]  /*f5e0*/  LOP3.LUT R8, R6, 0x640, R5, 0xf8, !PT ;  /* 0x0000064006087812 */ /* 0x000fe400078ef805 */
[----:B------:R-:W-:Y:S02]  /*f5f0*/  LOP3.LUT R22, R22, 0xffffff7f, RZ, 0xc0, !PT ;  /* 0xffffff7f16167812 */ /* 0x000fe400078ec0ff */
[----:B------:R-:W-:Y:S02]  /*f600*/  LOP3.LUT R5, R5, 0x600, RZ, 0xc0, !PT ;  /* 0x0000060005057812 */ /* 0x000fe400078ec0ff */
[----:B------:R-:W-:Y:S02]  /*f610*/  MOV R18, 0x400 ;  /* 0x0000040000127802 */ /* 0x000fe40000000f00 */
[----:B------:R-:W-:-:S02]  /*f620*/  SHF.R.U32.HI R0, RZ, 0x2, R10 ;  /* 0x00000002ff007819 */ /* 0x000fc4000001160a */
[----:B------:R-:W-:Y:S02]  /*f630*/  @P1 LOP3.LUT R22, R22, 0x80, RZ, 0xfc, !PT ;  /* 0x0000008016161812 */ /* 0x000fe400078efcff */
[--C-:B------:R-:W-:Y:S02]  /*f640*/  LOP3.LUT R5, R5, 0x60, R2.reuse, 0xf8, !PT ;  /* 0x0000006005057812 */ /* 0x100fe400078ef802 */
[----:B------:R-:W-:Y:S02]  /*f650*/  LOP3.LUT R0, R0, 0x60, R2, 0xf8, !PT ;  /* 0x0000006000007812 */ /* 0x000fe400078ef802 */
[----:B------:R-:W-:Y:S02]  /*f660*/  ISETP.GE.AND P2, PT, R37, UR7, PT ;  /* 0x0000000725007c0c */ /* 0x000fe4000bf46270 */
[----:B------:R-:W-:Y:S02]  /*f670*/  LOP3.LUT R22, R22, 0xfffffbff, RZ, 0xc0, !PT ;  /* 0xfffffbff16167812 */ /* 0x000fe400078ec0ff */
[----:B------:R-:W-:Y:S01]  /*f680*/  LOP3.LUT R16, R3, 0x640, R16, 0xf8, !PT ;  /* 0x0000064003107812 */ /* 0x000fe200078ef810 */
[----:B------:R-:W-:Y:S01]  /*f690*/  IMAD.U32 R3, RZ, RZ, UR5 ;  /* 0x00000005ff037e24 */ /* 0x000fe2000f8e00ff */
[----:B------:R-:W-:Y:S01]  /*f6a0*/  LOP3.LUT R5, R5, 0x100, R2, 0xf8, !PT ;  /* 0x0000010005057812 */ /* 0x000fe200078ef802 */
[----:B------:R-:W-:Y:S01]  /*f6b0*/  UISETP.NE.U32.AND UP0, UPT, UR10, URZ, UPT ;  /* 0x0000003f0a00728c */ /* 0x000fe2000bf05070 */
[----:B------:R-:W-:Y:S01]  /*f6c0*/  LOP3.LUT R2, R0, 0x80, RZ, 0xfc, !PT ;  /* 0x0000008000027812 */ /* 0x000fe200078efcff */
[----:B------:R0:W-:Y:S01]  /*f6d0*/  STL [R1+0xc], R8 ;  /* 0x00000c0801007387 */ /* 0x0001e20000100800 */
[----:B------:R-:W-:Y:S01]  /*f6e0*/  @P0 LOP3.LUT R22, R22, 0x400, RZ, 0xfc, !PT ;  /* 0x0000040016160812 */ /* 0x000fe200078efcff */
[----:B------:R-:W-:-:S02]  /*f6f0*/  UISETP.NE.AND.EX UP0, UPT, UR11, URZ, UPT, UP0 ;  /* 0x0000003f0b00728c */ /* 0x000fc4000bf05300 */
[----:B------:R0:W-:Y:S01]  /*f700*/  STL [R1+0x14], R3 ;  /* 0x0000140301007387 */ /* 0x0001e20000100800 */
[----:B------:R-:W-:-:S03]  /*f710*/  LOP3.LUT R22, R22, 0xfffffffb, RZ, 0xc0, !PT ;  /* 0xfffffffb16167812 */ /* 0x000fc600078ec0ff */
[----:B------:R0:W-:Y:S01]  /*f720*/  STL [R1+0x18], RZ ;  /* 0x000018ff01007387 */ /* 0x0001e20000100800 */
[----:B------:R-:W-:Y:S01]  /*f730*/  USEL UR4, UR4, 0x1, UP0 ;  /* 0x0000000104047887 */ /* 0x000fe20008000000 */
[C---:B------:R-:W-:Y:S02]  /*f740*/  ISETP.GE.AND P1, PT, R37.reuse, UR7, PT ;  /* 0x0000000725007c0c */ /* 0x040fe4000bf26270 */
[----:B------:R-:W-:Y:S01]  /*f750*/  @P2 LOP3.LUT R22, R22, 0x4, RZ, 0xfc, !PT ;  /* 0x0000000416162812 */ /* 0x000fe200078efcff */
[----:B------:R-:W-:Y:S01]  /*f760*/  UIMAD UR37, UR4, UR6, URZ ;  /* 0x00000006042572a4 */ /* 0x000fe2000f8e023f */
[----:B------:R-:W-:Y:S02]  /*f770*/  ISETP.GE.AND P0, PT, R37, UR8, PT ;  /* 0x0000000825007c0c */ /* 0x000fe4000bf06270 */
[----:B------:R-:W-:Y:S01]  /*f780*/  LOP3.LUT R22, R22, 0xffffefff, RZ, 0xc0, !PT ;  /* 0xffffefff16167812 */ /* 0x000fe200078ec0ff */
[----:B------:R-:W-:-:S03]  /*f790*/  UIADD3 UR4, UR37, 0x9f, URZ ;  /* 0x0000009f25047890 */ /* 0x000fc6000fffe03f */
[----:B------:R-:W-:Y:S01]  /*f7a0*/  LOP3.LUT R22, R22, 0xfffffdff, RZ, 0xc0, !PT ;  /* 0xfffffdff16167812 */ /* 0x000fe200078ec0ff */
[----:B------:R-:W-:Y:S01]  /*f7b0*/  UIMAD.WIDE UR4, UR4, 0x66666667, URZ ;  /* 0x66666667040478a5 */ /* 0x000fe2000f8e023f */
[----:B------:R-:W-:Y:S02]  /*f7c0*/  LOP3.LUT R4, R4, 0x10, R7, 0x78, !PT ;  /* 0x0000001004047812 */ /* 0x000fe400078e7807 */
[----:B------:R-:W-:Y:S01]  /*f7d0*/  @P1 LOP3.LUT R22, R22, 0x200, RZ, 0xfc, !PT ;  /* 0x0000020016161812 */ /* 0x000fe200078efcff */
[----:B------:R-:W-:Y:S01]  /*f7e0*/  USHF.R.U32.HI UR40, URZ, 0x1f, UR5 ;  /* 0x0000001f3f287899 */ /* 0x000fe20008011605 */
[----:B------:R-:W-:Y:S01]  /*f7f0*/  LOP3.LUT R17, R5, R4, RZ, 0xfc, !PT ;  /* 0x0000000405117212 */ /* 0x000fe200078efcff */
[----:B------:R-:W-:Y:S01]  /*f800*/  IMAD.MOV.U32 R34, RZ, RZ, 0x1 ;  /* 0x00000001ff227424 */ /* 0x000fe200078e00ff */
[----:B------:R-:W-:Y:S01]  /*f810*/  @P0 LOP3.LUT R22, R22, 0x1000, RZ, 0xfc, !PT ;  /* 0x0000100016160812 */ /* 0x000fe200078efcff */
[----:B------:R-:W-:Y:S01]  /*f820*/  IMAD.MOV.U32 R31, RZ, RZ, RZ ;  /* 0x000000ffff1f7224 */ /* 0x000fe200078e00ff */
[----:B------:R-:W-:Y:S01]  /*f830*/  UIMAD UR38, UR38, UR39, URZ ;  /* 0x00000027262672a4 */ /* 0x000fe2000f8e023f */
[----:B------:R-:W-:Y:S01]  /*f840*/  ULDC UR45, c[0x0][0xc] ;  /* 0x00000300002d7ab9 */ /* 0x000fe20000000800 */
[----:B------:R-:W-:-:S02]  /*f850*/  ULOP3.LUT UR46, UR36, 0x2, URZ, 0xfc, !UPT ;  /* 0x00000002242e7892 */ /* 0x000fc4000f8efc3f */
[----:B------:R-:W-:Y:S02]  /*f860*/  ULOP3.LUT UR47, UR36, 0x1, URZ, 0xfc, !UPT ;  /* 0x00000001242f7892 */ /* 0x000fe4000f8efc3f */
[----:B------:R-:W-:Y:S02]  /*f870*/  UIADD3 UR39, UR37, 0xa0, -UR39 ;  /* 0x000000a025277890 */ /* 0x000fe4000fffe827 */
[----:B------:R-:W-:Y:S01]  /*f880*/  ULEA.HI.SX32 UR40, UR5, UR40, 0x1a ;  /* 0x0000002805287291 */ /* 0x000fe2000f8fd23f */
[----:B--2---:R-:W-:-:S05]  /*f890*/  LEA R18, R9, R18, 0x18 ;  /* 0x0000001209127211 */ /* 0x004fca00078ec0ff */
[----:B------:R-:W-:-:S05]  /*f8a0*/  IMAD.IADD R0, R18, 0x1, R8 ;  /* 0x0000000112007824 */ /* 0x000fca00078e0208 */
[----:B------:R0:W-:Y:S02]  /*f8b0*/  STL [R1+0x10], R0 ;  /* 0x0000100001007387 */ /* 0x0001e40000100800 */
.L_x_5932:
[----:B0-----:R-:W2:Y:S01]  /*f8c0*/  LDL R0, [R1+0x14] ;  /* 0x0000140001007983 */ /* 0x001ea20000100800 */
        /* <DEDUP_REMOVED lines=22> */
.L_x_5866:
[----:B------:R-:W-:Y:S01]  /*fa30*/  ULDC UR8, c[0x0][0xc54] ;  /* 0x0003150000087ab9 */ /* 0x000fe20000000800 */
[----:B------:R-:W-:Y:S01]  /*fa40*/  UMOV UR6, UR7 ;  /* 0x0000000700067c82 */ /* 0x000fe20008000000 */
[----:B------:R-:W-:-:S11]  /*fa50*/  UISETP.NE.AND UP0, UPT, UR8, 0x1, UPT ;  /* 0x000000010800788c */ /* 0x000fd6000bf05270 */
[----:B------:R-:W-:Y:S02]  /*fa60*/  @UP0 ULDC.64 UR10, c[0x0][0xc58] ;  /* 0x00031600000a0ab9 */ /* 0x000fe40000000a00 */
[----:B------:R-:W-:-:S04]  /*fa70*/  UIMAD.WIDE.U32 UR4, UR7, UR10, URZ ;  /* 0x0000000a070472a5 */ /* 0x000fc8000f8e003f */
[----:B------:R-:W-:-:S04]  /*fa80*/  @UP0 USHF.R.U32.HI UR6, URZ, UR11, UR5 ;  /* 0x0000000b3f060299 */ /* 0x000fc80008011605 */
[----:B------:R-:W-:-:S12]  /*fa90*/  UIMAD UR4, UR6, UR8, URZ ;  /* 0x00000008060472a4 */ /* 0x000fd8000f8e023f */
.L_x_5867:
        /* <DEDUP_REMOVED lines=13> */
[----:B------:R-:W-:Y:S01]  /*fb70*/  PLOP3.LUT P0, PT, PT, PT, UP0, 0x80, 0x0 ;  /* 0x000000000000781c */ /* 0x000fe20003f0f008 */
[----:B------:R-:W-:-:S03]  /*fb80*/  @UP1 USHF.R.U32.HI UR42, URZ, UR7, UR5 ;  /* 0x000000073f2a1299 */ /* 0x000fc60008011605 */
[----:B------:R-:W-:Y:S02]  /*fb90*/  @UP0 ULDC.64 UR4, c[0x0][0xa28] ;  /* 0x00028a0000040ab9 */ /* 0x000fe40000000a00 */
[----:B------:R-:W-:-:S06]  /*fba0*/  @UP0 UIMAD.WIDE UR4, UR42, 0x4, UR4 ;  /* 0x000000042a0408a5 */ /* 0x000fcc000f8e0204 */
[----:B------:R-:W-:Y:S01]  /*fbb0*/  IMAD.U32 R2, RZ, RZ, UR4 ;  /* 0x00000004ff027e24 */ /* 0x000fe2000f8e00ff */
[----:B------:R-:W-:Y:S01]  /*fbc0*/  ULOP3.LUT UR43, UR6, 0x1ffffff, URZ, 0x3c, !UPT ;  /* 0x01ffffff062b7892 */ /* 0x000fe2000f8e3c3f */
[----:B------:R-:W-:Y:S01]  /*fbd0*/  IMAD.U32 R3, RZ, RZ, UR5 ;  /* 0x00000005ff037e24 */ /* 0x000fe2000f8e00ff */
[----:B------:R-:W-:Y:S01]  /*fbe0*/  ULDC UR5, c[0x0][0x448] ;  /* 0x0001120000057ab9 */ /* 0x000fe20000000800 */
[----:B------:R-:W-:-:S03]  /*fbf0*/  ULDC UR4, c[0x0][0xc3c] ;  /* 0x00030f0000047ab9 */ /* 0x000fc60000000800 */
[----:B------:R-:W2:Y:S01]  /*fc00*/  @P0 LDG.E R24, desc[UR52][R2.64] ;  /* 0x0000003402180981 */ /* 0x000ea2000c1e1900 */
[----:B------:R-:W-:Y:S01]  /*fc10*/  UISETP.NE.AND UP2, UPT, UR5, 0x1, UPT ;  /* 0x000000010500788c */ /* 0x000fe2000bf45270 */
[----:B------:R-:W-:Y:S01]  /*fc20*/  BSSY B7, `(.L_x_5868) ;  /* 0x0000505000077945 */ /* 0x000fe20003800000 */
[----:B------:R-:W-:Y:S02]  /*fc30*/  UIADD3 UR43, UR43, UR4, URZ ;  /* 0x000000042b2b7290 */ /* 0x000fe4000fffe03f */
[----:B------:R-:W-:Y:S02]  /*fc40*/  UP2UR UR48, UPR, URZ, 0x4 ;  /* 0x000000043f307883 */ /* 0x000fe40008000000 */
[----:B------:R-:W-:-:S04]  /*fc50*/  USHF.L.U32 UR6, UR43, 0x7, URZ ;  /* 0x000000072b067899 */ /* 0x000fc8000800063f */
[----:B------:R-:W-:Y:S01]  /*fc60*/  UIADD3 UR6, UR6, 0x7f, URZ ;  /* 0x0000007f06067890 */ /* 0x000fe2000fffe03f */
[----:B------:R-:W-:Y:S01]  /*fc70*/  @UP2 ULDC UR4, c[0x0][0x44c] ;  /* 0x0001130000042ab9 */ /* 0x000fe20000000800 */
[----:B------:R-:W-:Y:S02]  /*fc80*/  @UP2 ULDC UR7, c[0x0][0x450] ;  /* 0x0001140000072ab9 */ /* 0x000fe40000000800 */
[----:B------:R-:W-:-:S04]  /*fc90*/  UIMAD.WIDE.U32 UR4, UR6, UR4, URZ ;  /* 0x00000004060472a5 */ /* 0x000fc8000f8e003f */
[----:B------:R-:W-:-:S04]  /*fca0*/  @UP2 USHF.R.U32.HI UR6, URZ, UR7, UR5 ;  /* 0x000000073f062299 */ /* 0x000fc80008011605 */
[----:B------:R-:W-:-:S04]  /*fcb0*/  UIADD3 UR4, UR39, UR6, URZ ;  /* 0x0000000627047290 */ /* 0x000fc8000fffe03f */
[----:B------:R-:W-:-:S04]  /*fcc0*/  UIMAD.WIDE UR4, UR4, 0x66666667, URZ ;  /* 0x66666667040478a5 */ /* 0x000fc8000f8e023f */
[----:B------:R-:W-:-:S04]  /*fcd0*/  USHF.R.U32.HI UR4, URZ, 0x1f, UR5 ;  /* 0x0000001f3f047899 */ /* 0x000fc80008011605 */
[----:B------:R-:W-:-:S04]  /*fce0*/  ULEA.HI.SX32 UR4, UR5, UR4, 0x1a ;  /* 0x0000000405047291 */ /* 0x000fc8000f8fd23f */
[----:B------:R-:W-:-:S04]  /*fcf0*/  UISETP.LT.AND UP0, UPT, UR40, UR4, UPT ;  /* 0x000000042800728c */ /* 0x000fc8000bf01270 */
[----:B------:R-:W-:-:S06]  /*fd00*/  USEL UR44, UR40, UR4, UP0 ;  /* 0x00000004282c7287 */ /* 0x000fcc0008000000 */
[----:B------:R-:W-:Y:S01]  /*fd10*/  ISETP.LT.AND P0, PT, RZ, UR44, PT ;  /* 0x0000002cff007c0c */ /* 0x000fe2000bf01270 */
[----:B--2---:R0:W-:-:S12]  /*fd20*/  STL [R1+0x4], R24 ;  /* 0x0000041801007387 */ /* 0x0041d80000100800 */
[----:B------:R-:W-:Y:S05]  /*fd30*/  @P0 BRA `(.L_x_5869) ;  /* 0x0000000000480947 */ /* 0x000fea0003800000 */
[----:B------:R-:W1:Y:S02]  /*fd40*/  S2R R0, SR_TID.X ;  /* 0x0000000000007919 */ /* 0x000e640000002100 */
[----:B-1----:R-:W-:-:S04]  /*fd50*/  LOP3.LUT R0, R0, 0x7f, RZ, 0xc0, !PT ;  /* 0x0000007f00007812 */ /* 0x002fc800078ec0ff */
[----:B------:R-:W-:-:S13]  /*fd60*/  ISETP.NE.AND P0, PT, R0, RZ, PT ;  /* 0x000000ff0000720c */ /* 0x000fda0003f05270 */
[----:B------:R-:W-:Y:S05]  /*fd70*/  @P0 BRA `(.L_x_5870) ;  /* 0x0000004c00bc0947 */ /* 0x000fea0003800000 */
[----:B------:R-:W1:Y:S01]  /*fd80*/  S2R R7, SR_LANEID ;  /* 0x0000000000077919 */ /* 0x000e620000000000 */
[----:B------:R-:W-:Y:S01]  /*fd90*/  VOTEU.ANY UR4, UPT, PT ;  /* 0x0000000000047886 */ /* 0x000fe200038e0100 */
[----:B------:R-:W2:Y:S01]  /*fda0*/  LDC.64 R2, c[0x0][0xc80] ;  /* 0x00032000ff027b82 */ /* 0x000ea20000000a00 */
[----:B------:R-:W1:Y:S08]  /*fdb0*/  FLO.U32 R0, UR4 ;  /* 0x0000000400007d00 */ /* 0x000e7000080e0000 */
[----:B------:R-:W2:Y:S01]  /*fdc0*/  POPC R5, UR4 ;  /* 0x0000000400057d09 */ /* 0x000ea20008000000 */
[----:B-1----:R-:W-:-:S13]  /*fdd0*/  ISETP.EQ.U32.AND P1, PT, R0, R7, PT ;  /* 0x000000070000720c */ /* 0x002fda0003f22070 */
[----:B--2---:R-:W2:Y:S01]  /*fde0*/  @P1 ATOMG.E.ADD.STRONG.GPU PT, R3, desc[UR52][R2.64], R5 ;  /* 0x00000005020319a8 */ /* 0x004ea200081ee1f4 */
[----:B------:R-:W1:Y:S02]  /*fdf0*/  S2R R4, SR_LTMASK ;  /* 0x0000000000047919 */ /* 0x000e640000003900 */
[----:B-1----:R-:W-:-:S04]  /*fe00*/  LOP3.LUT R4, R4, UR4, RZ, 0xc0, !PT ;  /* 0x0000000404047c12 */ /* 0x002fc8000f8ec0ff */
[----:B------:R-:W1:Y:S01]  /*fe10*/  POPC R7, R4 ;  /* 0x0000000400077309 */ /* 0x000e620000000000 */
[----:B--2---:R-:W1:Y:S02]  /*fe20*/  SHFL.IDX PT, R0, R3, R0, 0x1f ;  /* 0x00001f0003007589 */ /* 0x004e6400000e0000 */
[----:B-1----:R-:W-:-:S05]  /*fe30*/  IADD3 R0, R0, UR45, R7 ;  /* 0x0000002d00007c10 */ /* 0x002fca000fffe007 */
[----:B------:R1:W-:Y:S01]  /*fe40*/  STL [R1+0x14], R0 ;  /* 0x0000140001007387 */ /* 0x0003e20000100800 */
[----:B------:R-:W-:Y:S05]  /*fe50*/  BRA `(.L_x_5870) ;  /* 0x0000004c00847947 */ /* 0x000fea0003800000 */
.L_x_5869:
        /* <DEDUP_REMOVED lines=20> */
.L_x_5872:
[----:B------:R-:W-:Y:S05]  /*ffa0*/  BSYNC B6 ;  /* 0x0000000000067941 */ /* 0x000fea0003800000 */
.L_x_5871:
        /* <DEDUP_REMOVED lines=22> */
.L_x_5874:
[----:B------:R-:W-:Y:S05]  /*10110*/  BSYNC B6 ;  /* 0x0000000000067941 */ /* 0x000fea0003800000 */
.L_x_5873:
        /* <DEDUP_REMOVED lines=20> */
.L_x_5876:
[----:B------:R-:W-:Y:S05]  /*10260*/  BSYNC B6 ;  /* 0x0000000000067941 */ /* 0x000fea0003800000 */
.L_x_5875:
        /* <DEDUP_REMOVED lines=19> */
.L_x_5878:
[----:B------:R-:W-:Y:S05]  /*103a0*/  BSYNC B6 ;  /* 0x0000000000067941 */ /* 0x000fea0003800000 */
.L_x_5877:
        /* <DEDUP_REMOVED lines=12> */
[----:B------:R-:W-:Y:S01]  /*10470*/  UMOV UR5, 0xffffffff ;  /* 0xffffffff00057882 */ /* 0x000fe20000000000 */
[----:B------:R-:W-:Y:S02]  /*10480*/  IMAD.U32 R23, RZ, RZ, UR4 ;  /* 0x00000004ff177e24 */ /* 0x000fe4000f8e00ff */
[----:B------:R-:W-:Y:S05]  /*10490*/  BRA.DIV UR5, `(.L_x_5879) ;  /* 0x0000005205147947 */ /* 0x000fea000b800000 */
.L_x_5952:
[----:B------:R-:W3:Y:S01]  /*104a0*/  S2R R0, SR_TID.X ;  /* 0x0000000000007919 */ /* 0x000ee20000002100 */
[----:B------:R-:W-:Y:S01]  /*104b0*/  UMOV UR4, 0xa0 ;  /* 0x000000a000047882 */ /* 0x000fe20000000000 */
[----:B-1----:R-:W-:Y:S01]  /*104c0*/  ISETP.NE.AND P2, PT, R20, 0x1, PT ;  /* 0x000000011400780c */ /* 0x002fe20003f45270 */
[----:B------:R-:W-:Y:S01]  /*104d0*/  UIMAD UR4, UR44, UR4, -0xa0 ;  /* 0xffffff602c0474a4 */ /* 0x000fe2000f8e0204 */
[----:B------:R-:W1:Y:S01]  /*104e0*/  S2R R9, SR_TID.X ;  /* 0x0000000000097919 */ /* 0x000e620000002100 */
[----:B-----5:R-:W-:Y:S02]  /*104f0*/  SHF.R.S32.HI R8, RZ, 0x1f, R33 ;  /* 0x0000001fff087819 */ /* 0x020fe40000011421 */
[----:B------:R-:W-:-:S03]  /*10500*/  LOP3.LUT R22, R22, 0xffffffdf, RZ, 0xc0, !PT ;  /* 0xffffffdf16167812 */ /* 0x000fc600078ec0ff */
[----:B------:R4:W-:Y:S05]  /*10510*/  STL [R1], R8 ;  /* 0x0000000801007387 */ /* 0x0009ea0000100800 */
[----:B--2---:R-:W2:Y:S01]  /*10520*/  @P2 LDC R3, c[0x0][0x434] ;  /* 0x00010d00ff032b82 */ /* 0x004ea20000000800 */
[----:B------:R-:W-:-:S07]  /*10530*/  @P2 LOP3.LUT R22, R22, 0x20, RZ, 0xfc, !PT ;  /* 0x0000002016162812 */ /* 0x000fce00078efcff */
[----:B------:R-:W0:Y:S01]  /*10540*/  @P2 LDC R5, c[0x0][0x438] ;  /* 0x00010e00ff052b82 */ /* 0x000e220000000800 */
[----:B---3--:R-:W-:Y:S01]  /*10550*/  LOP3.LUT R0, R0, 0x7f, RZ, 0xc0, !PT ;  /* 0x0000007f00007812 */ /* 0x008fe200078ec0ff */
[----:B-1----:R-:W-:-:S03]  /*10560*/  IMAD.SHL.U32 R15, R9, 0x20, RZ ;  /* 0x00000020090f7824 */ /* 0x002fc600078e00ff */
[----:B------:R-:W-:Y:S01]  /*10570*/  SHF.R.U32.HI R11, RZ, 0x2, R0 ;  /* 0x00000002ff0b7819 */ /* 0x000fe20000011600 */
[----:B------:R-:W-:-:S03]  /*10580*/  IMAD.SHL.U32 R9, R9, 0x20, RZ ;  /* 0x0000002009097824 */ /* 0x000fc600078e00ff */
[C---:B------:R-:W-:Y:S02]  /*10590*/  LOP3.LUT R15, R11.reuse, 0x60, R15, 0xf8, !PT ;  /* 0x000000600b0f7812 */ /* 0x040fe400078ef80f */
[----:B------:R-:W-:Y:S02]  /*105a0*/  LOP3.LUT R9, R11, 0x60, R9, 0xf8, !PT ;  /* 0x000000600b097812 */ /* 0x000fe400078ef809 */
[----:B------:R-:W-:-:S05]  /*105b0*/  LOP3.LUT R15, R15, 0x80, RZ, 0xfc, !PT ;  /* 0x000000800f0f7812 */ /* 0x000fca00078efcff */
[----:B------:R-:W-:-:S05]  /*105c0*/  VIADD R10, R15, UR4 ;  /* 0x000000040f0a7c36 */ /* 0x000fca0008000000 */
[C---:B------:R-:W-:Y:S01]  /*105d0*/  ISETP.GE.AND P0, PT, R10.reuse, UR37, PT ;  /* 0x000000250a007c0c */ /* 0x040fe2000bf06270 */
[----:B------:R-:W-:-:S03]  /*105e0*/  IMAD.IADD R10, R10, 0x1, R24 ;  /* 0x000000010a0a7824 */ /* 0x000fc600078e0218 */
[----:B------:R-:W-:Y:S01]  /*105f0*/  ISETP.GT.U32.OR P0, PT, R15, 0x9f, P0 ;  /* 0x0000009f0f00780c */ /* 0x000fe20000704470 */
[----:B--2---:R-:W-:-:S04]  /*10600*/  @P2 IMAD.HI.U32 R2, R10, R3, RZ ;  /* 0x000000030a022227 */ /* 0x004fc800078e00ff */
[----:B------:R-:W-:Y:S01]  /*10610*/  IMAD.MOV.U32 R0, RZ, RZ, R10 ;  /* 0x000000ffff007224 */ /* 0x000fe200078e000a */
[----:B0-----:R-:W-:-:S07]  /*10620*/  @P2 SHF.R.U32.HI R0, RZ, R5, R2 ;  /* 0x00000005ff002219 */ /* 0x001fce0000011602 */
        /* <DEDUP_REMOVED lines=8> */
[----:B-1----:R-:W-:Y:S01]  /*106b0*/  @!P0 LEA R12, P1, R2, R4, 0x2 ;  /* 0x00000004020c8211 */ /* 0x002fe200078210ff */
[----:B------:R-:W-:-:S03]  /*106c0*/  VIADD R4, R9, UR4 ;  /* 0x0000000409047c36 */ /* 0x000fc60008000000 */
[----:B------:R-:W-:Y:S01]  /*106d0*/  @!P0 LEA.HI.X R13, R2, R5, R3, 0x2, P1 ;  /* 0x00000005020d8211 */ /* 0x000fe200008f1403 */
[C---:B------:R-:W-:Y:S01]  /*106e0*/  IMAD.IADD R11, R4.reuse, 0x1, R24 ;  /* 0x00000001040b7824 */ /* 0x040fe200078e0218 */
[----:B------:R-:W-:Y:S01]  /*106f0*/  ISETP.GE.AND P1, PT, R4, UR37, PT ;  /* 0x0000002504007c0c */ /* 0x000fe2000bf26270 */
[----:B------:R-:W0:Y:S02]  /*10700*/  @P2 LDC R2, c[0x0][0x434] ;  /* 0x00010d00ff022b82 */ /* 0x000e240000000800 */
[----:B------:R-:W-:-:S06]  /*10710*/  IMAD.MOV.U32 R14, RZ, RZ, R11 ;  /* 0x000000ffff0e7224 */ /* 0x000fcc00078e000b */
[----:B------:R-:W1:Y:S08]  /*10720*/  @P2 LDC R3, c[0x0][0x438] ;  /* 0x00010e00ff032b82 */ /* 0x000e700000000800 */
[----:B------:R-:W2:Y:S08]  /*10730*/  @!P1 LDC.64 R6, c[0x0][0x428] ;  /* 0x00010a00ff069b82 */ /* 0x000eb00000000a00 */
[----:B------:R-:W4:Y:S01]  /*10740*/  @!P1 LDC.64 R4, c[0x0][0x418] ;  /* 0x00010600ff049b82 */ /* 0x000f220000000a00 */
[----:B0-----:R-:W-:-:S05]  /*10750*/  @P2 IMAD.HI.U32 R2, R11, R2, RZ ;  /* 0x000000020b022227 */ /* 0x001fca00078e00ff */
[----:B-1----:R-:W-:-:S04]  /*10760*/  @P2 SHF.R.U32.HI R14, RZ, R3, R2 ;  /* 0x00000003ff0e2219 */ /* 0x002fc80000011602 */
[----:B------:R-:W-:Y:S01]  /*10770*/  @!P1 SHF.R.S32.HI R3, RZ, 0x1f, R14 ;  /* 0x0000001fff039819 */ /* 0x000fe2000001140e */
[----:B--2---:R-:W-:-:S04]  /*10780*/  @!P1 IMAD R2, R8, R6, RZ ;  /* 0x0000000608029224 */ /* 0x004fc800078e02ff */
[----:B------:R-:W-:Y:S02]  /*10790*/  @!P1 IMAD R7, R33, R7, R2 ;  /* 0x0000000721079224 */ /* 0x000fe400078e0202 */
[----:B------:R-:W-:-:S04]  /*107a0*/  @!P1 IMAD.MOV.U32 R2, RZ, RZ, R14 ;  /* 0x000000ffff029224 */ /* 0x000fc800078e000e */
[----:B------:R-:W-:-:S04]  /*107b0*/  @!P1 IMAD.WIDE.U32 R2, R33, R6, R2 ;  /* 0x0000000621029225 */ /* 0x000fc800078e0002 */
[----:B------:R-:W-:Y:S01]  /*107c0*/  @!P1 IMAD.IADD R3, R3, 0x1, R7 ;  /* 0x0000000103039824 */ /* 0x000fe200078e0207 */
[----:B----4-:R-:W-:-:S04]  /*107d0*/  @!P1 LEA R8, P2, R2, R4, 0x2 ;  /* 0x0000000402089211 */ /* 0x010fc800078410ff */
[----:B------:R-:W-:Y:S01]  /*107e0*/  @!P1 LEA.HI.X R9, R2, R5, R3, 0x2, P2 ;  /* 0x0000000502099211 */ /* 0x000fe200010f1403 */
[----:B------:R-:W-:Y:S02]  /*107f0*/  IMAD.U32 R2, RZ, RZ, UR46 ;  /* 0x0000002eff027e24 */ /* 0x000fe4000f8e00ff */
[----:B------:R-:W-:-:S03]  /*10800*/  IMAD.MOV.U32 R5, RZ, RZ, RZ ;  /* 0x000000ffff057224 */ /* 0x000fc600078e00ff */
[----:B------:R-:W-:Y:S01]  /*10810*/  ISETP.NE.AND P3, PT, R2, 0x3, PT ;  /* 0x000000030200780c */ /* 0x000fe20003f65270 */
[----:B------:R-:W-:Y:S02]  /*10820*/  IMAD.MOV.U32 R6, RZ, RZ, RZ ;  /* 0x000000ffff067224 */ /* 0x000fe400078e00ff */
[----:B------:R-:W-:Y:S01]  /*10830*/  IMAD.MOV R7, RZ, RZ, -R0 ;  /* 0x000000ffff077224 */ /* 0x000fe200078e0a00 */
[----:B------:R-:W5:Y:S01]  /*10840*/  @!P0 LDG.E R5, desc[UR52][R12.64] ;  /* 0x000000340c058981 */ /* 0x000f62000c1e1900 */
[----:B------:R-:W-:Y:S01]  /*10850*/  IMAD.MOV R0, RZ, RZ, -R14 ;  /* 0x000000ffff007224 */ /* 0x000fe200078e0a0e */
[----:B------:R-:W-:Y:S02]  /*10860*/  ISETP.GT.U32.AND P0, PT, R15, 0x9f, PT ;  /* 0x0000009f0f00780c */ /* 0x000fe40003f04070 */
[----:B------:R-:W-:Y:S01]  /*10870*/  LOP3.LUT R22, R22, 0xffffffef, RZ, 0xc0, !PT ;  /* 0xffffffef16167812 */ /* 0x000fe200078ec0ff */
[----:B------:R0:W5:Y:S01]  /*10880*/  @!P1 LDG.E R6, desc[UR52][R8.64] ;  /* 0x0000003408069981 */ /* 0x000162000c1e1900 */
[----:B------:R-:W-:-:S03]  /*10890*/  IMAD R7, R20, R7, R10 ;  /* 0x0000000714077224 */ /* 0x000fc600078e020a */
[----:B------:R-:W-:-:S04]  /*108a0*/  @P3 LOP3.LUT R22, R22, 0x10, RZ, 0xfc, !PT ;  /* 0x0000001016163812 */ /* 0x000fc800078efcff */
[----:B------:R-:W-:Y:S01]  /*108b0*/  LOP3.LUT R22, R22, 0xfffffff7, RZ, 0xc0, !PT ;  /* 0xfffffff716167812 */ /* 0x000fe200078ec0ff */
[----:B0-----:R-:W-:Y:S02]  /*108c0*/  IMAD R8, R20, R0, R11 ;  /* 0x0000000014087224 */ /* 0x001fe400078e020b */
[----:B------:R-:W-:Y:S01]  /*108d0*/  IMAD R0, RZ, RZ, -UR42 ;  /* 0x8000002aff007e24 */ /* 0x000fe2000f8e02ff */
[----:B------:R-:W-:-:S03]  /*108e0*/  @P0 LOP3.LUT R22, R22, 0x8, RZ, 0xfc, !PT ;  /* 0x0000000816160812 */ /* 0x000fc600078efcff */
[----:B------:R-:W-:Y:S02]  /*108f0*/  IMAD R23, R23, R0, UR41 ;  /* 0x0000002917177e24 */ /* 0x000fe4000f8e0200 */
[----:B------:R-:W-:-:S03]  /*10900*/  IMAD.U32 R0, RZ, RZ, UR44 ;  /* 0x0000002cff007e24 */ /* 0x000fc6000f8e00ff */
[----:B------:R-:W-:Y:S01]  /*10910*/  SHF.R.S32.HI R36, RZ, 0x1f, R23 ;  /* 0x0000001fff247819 */ /* 0x000fe20000011417 */
[----:B------:R-:W-:Y:S01]  /*10920*/  VIADD R9, R0, 0xffffffff ;  /* 0xffffffff00097836 */ /* 0x000fe20000000000 */
[----:B------:R-:W-:Y:S06]  /*10930*/  @!P3 BRA `(.L_x_5880) ;  /* 0x000000000004b947 */ /* 0x000fec0003800000 */
[----:B------:R-:W-:Y:S01]  /*10940*/  BPT.TRAP 0x1 ;  /* 0x000000040000795c */ /* 0x000fe20000300000 */
.L_x_5880:
[----:B------:R-:W-:Y:S01]  /*10950*/  IMAD R4, R31, 0x8, R18 ;  /* 0x000000081f047824 */ /* 0x000fe200078e0212 */
[----:B------:R-:W-:Y:S01]  /*10960*/  SHF.L.U32 R30, R34, 0x1f, RZ ;  /* 0x0000001f221e7819 */ /* 0x000fe200000006ff */
[----:B------:R-:W-:Y:S01]  /*10970*/  BSSY B0, `(.L_x_5881) ;  /* 0x0000004000007945 */ /* 0x000fe20003800000 */
[----:B------:R-:W-:Y:S02]  /*10980*/  SHF.R.S32.HI R26, RZ, 0x1f, R8 ;  /* 0x0000001fff1a7819 */ /* 0x000fe40000011408 */
[----:B------:R-:W0:Y:S02]  /*10990*/  SYNCS.PHASECHK.TRANS64.TRYWAIT P0, [R4+URZ+0x33480], R30 ;  /* 0x0334801e040075a7 */ /* 0x000e24000800017f */
[----:B0-----:R-:W-:Y:S05]  /*109a0*/  @!P0 BRA `(.L_x_5882) ;  /* 0x0000004800fc8947 */ /* 0x001fea0003800000 */
.L_x_5953:
[----:B------:R-:W-:Y:S05]  /*109b0*/  BSYNC B0 ;  /* 0x0000000000007941 */ /* 0x000fea0003800000 */
.L_x_5881:
[----:B------:R-:W2:Y:S01]  /*109c0*/  LDL R12, [R1+0xc] ;  /* 0x00000c00010c7983 */ /* 0x000ea20000100800 */
[----:B------:R-:W-:Y:S01]  /*109d0*/  ULDC.64 UR4, c[0x0][0x328] ;  /* 0x0000ca0000047ab9 */ /* 0x000fe20000000a00 */
[----:B-----5:R-:W-:Y:S01]  /*109e0*/  SHF.R.S32.HI R27, RZ, 0x1f, R6 ;  /* 0x0000001fff1b7819 */ /* 0x020fe20000011406 */
[----:B------:R-:W-:Y:S01]  /*109f0*/  IMAD R3, R26, UR4, RZ ;  /* 0x000000041a037c24 */ /* 0x000fe2000f8e02ff */
[----:B------:R-:W-:Y:S01]  /*10a00*/  ULDC.64 UR6, c[0x0][0x338] ;  /* 0x0000ce0000067ab9 */ /* 0x000fe20000000a00 */
[----:B------:R-:W-:Y:S01]  /*10a10*/  ULDC.64 UR8, c[0x0][0x330] ;  /* 0x0000cc0000087ab9 */ /* 0x000fe20000000a00 */
[----:B------:R-:W-:Y:S01]  /*10a20*/  SHF.R.S32.HI R28, RZ, 0x1f, R7 ;  /* 0x0000001fff1c7819 */ /* 0x000fe20000011407 */
[C---:B------:R-:W-:Y:S01]  /*10a30*/  IMAD R11, R8.reuse, UR5, R3 ;  /* 0x00000005080b7c24 */ /* 0x040fe2000f8e0203 */
[----:B------:R-:W-:Y:S01]  /*10a40*/  ULDC.64 UR10, c[0x0][0x318] ;  /* 0x0000c600000a7ab9 */ /* 0x000fe20000000a00 */
[----:B------:R-:W-:Y:S01]  /*10a50*/  IMAD.WIDE.U32 R2, R8, UR4, RZ ;  /* 0x0000000408027c25 */ /* 0x000fe2000f8e00ff */
[----:B------:R-:W1:Y:S01]  /*10a60*/  S2R R13, SR_TID.X ;  /* 0x00000000000d7919 */ /* 0x000e620000002100 */
[----:B------:R-:W-:-:S02]  /*10a70*/  SHF.R.S32.HI R29, RZ, 0x1f, R5 ;  /* 0x0000001fff1d7819 */ /* 0x000fc40000011405 */
[----:B------:R-:W-:Y:S01]  /*10a80*/  IMAD.IADD R3, R3, 0x1, R11 ;  /* 0x0000000103037824 */ /* 0x000fe200078e020b */
[----:B------:R-:W-:Y:S01]  /*10a90*/  LOP3.LUT P1, RZ, R22, 0x80, RZ, 0xc0, !PT ;  /* 0x0000008016ff7812 */ /* 0x000fe2000782c0ff */
[----:B------:R-:W-:Y:S02]  /*10aa0*/  IMAD R11, R27, UR6, RZ ;  /* 0x000000061b0b7c24 */ /* 0x000fe4000f8e02ff */
[----:B------:R-:W-:-:S04]  /*10ab0*/  IMAD.WIDE.U32 R2, R6, UR6, R2 ;  /* 0x0000000606027c25 */ /* 0x000fc8000f8e0002 */
[----:B------:R-:W-:Y:S02]  /*10ac0*/  IMAD R0, R6, UR7, R11 ;  /* 0x0000000706007c24 */ /* 0x000fe4000f8e020b */
[----:B------:R-:W-:Y:S02]  /*10ad0*/  IMAD R11, R28, UR4, RZ ;  /* 0x000000041c0b7c24 */ /* 0x000fe4000f8e02ff */
[----:B------:R-:W-:Y:S02]  /*10ae0*/  IMAD.IADD R3, R3, 0x1, R0 ;  /* 0x0000000103037824 */ /* 0x000fe400078e0200 */
[----:B------:R-:W-:Y:S02]  /*10af0*/  IMAD R0, R36, UR8, RZ ;  /* 0x0000000824007c24 */ /* 0x000fe4000f8e02ff */
[----:B------:R-:W-:-:S04]  /*10b00*/  IMAD.WIDE.U32 R2, R23, UR8, R2 ;  /* 0x0000000817027c25 */ /* 0x000fc8000f8e0002 */
[----:B------:R-:W-:Y:S01]  /*10b10*/  IMAD R0, R23, UR9, R0 ;  /* 0x0000000917007c24 */ /* 0x000fe2000f8e0200 */
[----:B------:R-:W-:Y:S01]  /*10b20*/  IADD3 R20, P0, R2, UR10, RZ ;  /* 0x0000000a02147c10 */ /* 0x000fe2000ff1e0ff */
[----:B------:R-:W-:-:S03]  /*10b30*/  IMAD R11, R7, UR5, R11 ;  /* 0x00000005070b7c24 */ /* 0x000fc6000f8e020b */
[----:B------:R-:W-:Y:S01]  /*10b40*/  IADD3.X R10, R3, UR11, R0, P0, !PT ;  /* 0x0000000b030a7c10 */ /* 0x000fe200087fe400 */
[----:B------:R-:W-:Y:S01]  /*10b50*/  IMAD.WIDE.U32 R2, R7, UR4, RZ ;  /* 0x0000000407027c25 */ /* 0x000fe2000f8e00ff */
[----:B------:R-:W-:Y:S01]  /*10b60*/  UMOV UR4, 0xffffffff ;  /* 0xffffffff00047882 */ /* 0x000fe20000000000 */
[----:B-1----:R-:W-:Y:S02]  /*10b70*/  LOP3.LUT R13, R13, 0x7f, RZ, 0xc0, !PT ;  /* 0x0000007f0d0d7812 */ /* 0x002fe400078ec0ff */
[----:B------:R-:W-:Y:S02]  /*10b80*/  IMAD.IADD R3, R3, 0x1, R11 ;  /* 0x0000000103037824 */ /* 0x000fe400078e020b */
[----:B------:R-:W-:Y:S01]  /*10b90*/  IMAD R11, R29, UR6, RZ ;  /* 0x000000061d0b7c24 */ /* 0x000fe2000f8e02ff */
[----:B------:R-:W-:Y:S01]  /*10ba0*/  SHF.R.U32.HI R13, RZ, 0x2, R13 ;  /* 0x00000002ff0d7819 */ /* 0x000fe2000001160d */
[----:B------:R-:W-:-:S04]  /*10bb0*/  IMAD.WIDE.U32 R2, R5, UR6, R2 ;  /* 0x0000000605027c25 */ /* 0x000fc8000f8e0002 */
[----:B------:R-:W-:-:S04]  /*10bc0*/  IMAD R11, R5, UR7, R11 ;  /* 0x00000007050b7c24 */ /* 0x000fc8000f8e020b */
[----:B------:R-:W-:Y:S02]  /*10bd0*/  IMAD.IADD R3, R3, 0x1, R11 ;  /* 0x0000000103037824 */ /* 0x000fe400078e020b */
[----:B------:R-:W-:-:S03]  /*10be0*/  IMAD.WIDE.U32 R2, R23, UR8, R2 ;  /* 0x0000000817027c25 */ /* 0x000fc6000f8e0002 */
[----:B------:R-:W-:-:S04]  /*10bf0*/  IADD3 R25, P0, R2, UR10, RZ ;  /* 0x0000000a02197c10 */ /* 0x000fc8000ff1e0ff */
[----:B------:R-:W-:Y:S01]  /*10c00*/  IADD3.X R24, R0, UR11, R3, P0, !PT ;  /* 0x0000000b00187c10 */ /* 0x000fe200087fe403 */
[----:B------:R-:W-:-:S04]  /*10c10*/  IMAD.MOV.U32 R0, RZ, RZ, -0xa0 ;  /* 0xffffff60ff007424 */ /* 0x000fc800078e00ff */
[----:B------:R-:W-:-:S04]  /*10c20*/  IMAD R9, R9, R0, UR37 ;  /* 0x0000002509097e24 */ /* 0x000fc8000f8e0200 */
[----:B------:R-:W-:-:S05]  /*10c30*/  IMAD.IADD R9, R9, 0x1, -R13 ;  /* 0x0000000109097824 */ /* 0x000fca00078e0a0d */
[----:B------:R-:W-:Y:S01]  /*10c40*/  ISETP.GE.AND P5, PT, R9, 0x1, PT ;  /* 0x000000010900780c */ /* 0x000fe20003fa6270 */
[----:B--2---:R-:W-:Y:S01]  /*10c50*/  IMAD R21, R31, 0x7800, R12 ;  /* 0x000078001f157824 */ /* 0x004fe200078e020c */
[----:B------:R-:W-:Y:S11]  /*10c60*/  BRA.DIV UR4, `(.L_x_5883) ;  /* 0x0000004a04607947 */ /* 0x000ff6000b800000 */
[----:B------:R-:W1:Y:S01]  /*10c70*/  SHFL.IDX PT, R2, R20, RZ, 0x1c1f ;  /* 0x001c1fff14027589 */ /* 0x000e6200000e0000 */
[C---:B------:R-:W-:Y:S02]  /*10c80*/  LOP3.LUT P2, RZ, R22.reuse, 0x200, RZ, 0xc0, !PT ;  /* 0x0000020016ff7812 */ /* 0x040fe4000784c0ff */
[C---:B------:R-:W-:Y:S01]  /*10c90*/  LOP3.LUT P6, RZ, R22.reuse, 0x100, RZ, 0xc0, !PT ;  /* 0x0000010016ff7812 */ /* 0x040fe200078cc0ff */
[----:B------:R-:W2:Y:S01]  /*10ca0*/  SHFL.IDX PT, R0, R10, RZ, 0x1c1f ;  /* 0x001c1fff0a007589 */ /* 0x000ea200000e0000 */
[----:B------:R-:W-:Y:S02]  /*10cb0*/  LOP3.LUT R22, R22, 0xffffffbf, RZ, 0xc0, !PT ;  /* 0xffffffbf16167812 */ /* 0x000fe400078ec0ff */
[C---:B------:R-:W-:Y:S01]  /*10cc0*/  ISETP.GE.AND P4, PT, R9.reuse, 0x21, PT ;  /* 0x000000210900780c */ /* 0x040fe20003f86270 */
[----:B------:R-:W-:Y:S01]  /*10cd0*/  SHFL.IDX PT, R24, R24, RZ, 0x1c1f ;  /* 0x001c1fff18187589 */ /* 0x000fe200000e0000 */
[----:B------:R-:W-:Y:S02]  /*10ce0*/  ISETP.GE.AND P3, PT, R9, 0x41, PT ;  /* 0x000000410900780c */ /* 0x000fe40003f66270 */
[----:B-1----:R-:W-:-:S05]  /*10cf0*/  IADD3 R2, P0, R37, R2, RZ ;  /* 0x0000000225027210 */ /* 0x002fca0007f1e0ff */
[----:B--2---:R-:W-:Y:S01]  /*10d00*/  IMAD.X R3, RZ, RZ, R0, P0 ;  /* 0x000000ffff037224 */ /* 0x004fe200000e0600 */
[----:B------:R-:W-:Y:S01]  /*10d10*/  ISETP.LT.OR P0, PT, R9, 0x1, P2 ;  /* 0x000000010900780c */ /* 0x000fe20001701670 */
[----:B------:R-:W-:-:S12]  /*10d20*/  IMAD.IADD R0, R18, 0x1, R21 ;  /* 0x0000000112007824 */ /* 0x000fd800078e0215 */
        /* <DEDUP_REMOVED lines=17> */
[----:B------:R-:W-:Y:S01]  /*10e40*/  SHFL.IDX PT, R10, R10, 0x3, 0x1c1f ;  /* 0x007c1f000a0a7f89 */ /* 0x000fe200000e0000 */
        /* <DEDUP_REMOVED lines=8> */
[----:B-1----:R-:W1:Y:S02]  /*10ed0*/  SHFL.IDX PT, R2, R20, 0x3, 0x1c1f ;  /* 0x007c1f0014027f89 */ /* 0x002e6400000e0000 */
[----:B-1----:R-:W-:-:S05]  /*10ee0*/  IADD3 R2, P0, R37, R2, RZ ;  /* 0x0000000225027210 */ /* 0x002fca0007f1e0ff */
[----:B------:R-:W-:Y:S01]  /*10ef0*/  IMAD.X R3, RZ, RZ, R10, P0 ;  /* 0x000000ffff037224 */ /* 0x000fe200000e060a */
[C---:B------:R-:W-:Y:S02]  /*10f00*/  ISETP.LT.OR P0, PT, R9.reuse, 0x61, P2 ;  /* 0x000000610900780c */ /* 0x040fe40001701670 */
[----:B------:R-:W-:-:S11]  /*10f10*/  ISETP.GE.AND P2, PT, R9, 0x61, PT ;  /* 0x000000610900780c */ /* 0x000fd60003f46270 */
[----:B------:R-:W-:Y:S01]  /*10f20*/  LDGSTS.E.BYPASS.LTC128B.128 [R0+0x10a00], desc[UR52][R2.64], !P0 ;  /* 0x10a0000002007fae */ /* 0x000fe2000c101d74 */
[----:B------:R-:W-:-:S13]  /*10f30*/  ISETP.LT.OR P0, PT, R9, 0x61, P6 ;  /* 0x000000610900780c */ /* 0x000fda0003701670 */
[----:B------:R-:W-:Y:S01]  /*10f40*/  LDGSTS.E.BYPASS.LTC128B.128 [R0+0x13200], desc[UR52][R2.64+0x40], !P0 ;  /* 0x1320004002007fae */ /* 0x000fe2000c101d74 */
[----:B------:R-:W-:-:S13]  /*10f50*/  ISETP.LT.OR P0, PT, R9, 0x61, P1 ;  /* 0x000000610900780c */ /* 0x000fda0000f01670 */
[----:B------:R1:W-:Y:S01]  /*10f60*/  LDGSTS.E.BYPASS.LTC128B.128 [R0+0x15a00], desc[UR52][R2.64+0x80], !P0 ;  /* 0x15a0008002007fae */ /* 0x0003e2000c101d74 */
[----:B------:R-:W-:-:S03]  /*10f70*/  ISETP.GE.AND P0, PT, R9, 0x81, PT ;  /* 0x000000810900780c */ /* 0x000fc60003f06270 */
[----:B-1----:R1:W2:Y:S10]  /*10f80*/  SHFL.IDX PT, R2, R25, RZ, 0x1c1f ;  /* 0x001c1fff19027589 */ /* 0x0022b400000e0000 */
[----:B------:R-:W-:-:S07]  /*10f90*/  @P0 LOP3.LUT R22, R22, 0x40, RZ, 0xfc, !PT ;  /* 0x0000004016160812 */ /* 0x000fce00078efcff */
.L_x_5965:
        /* <DEDUP_REMOVED lines=15> */
.L_x_5884:
        /* <DEDUP_REMOVED lines=11> */
.L_x_5885:
[----:B------:R2:W-:Y:S01]  /*11140*/  SYNCS.ARRIVE.TRANS64.A1T0 RZ, [R4+URZ+0x33470], RZ ;  /* 0x033470ff04ff79a7 */ /* 0x0005e2000810003f */
[----:B------:R-:W-:Y:S05]  /*11150*/  @!P6 BRA `(.L_x_5886) ;  /* 0x000000000004e947 */ /* 0x000fea0003800000 */
[----:B------:R-:W-:Y:S01]  /*11160*/  BPT.TRAP 0x1 ;  /* 0x000000040000795c */ /* 0x000fe20000300000 */
.L_x_5886:
[----:B------:R-:W3:Y:S01]  /*11170*/  SYNCS.PHASECHK.TRANS64.TRYWAIT P0, [R4+URZ+0x33440], R30 ;  /* 0x0334401e040075a7 */ /* 0x000ee2000800017f */
[----:B------:R-:W-:Y:S04]  /*11180*/  BSSY B0, `(.L_x_5887) ;  /* 0x0000002000007945 */ /* 0x000fe80003800000 */
[----:B---3--:R-:W-:Y:S05]  /*11190*/  @!P0 BRA `(.L_x_5888) ;  /* 0x0000004800fc8947 */ /* 0x008fea0003800000 */
.L_x_5966:
[----:B------:R-:W-:Y:S05]  /*111a0*/  BSYNC B0 ;  /* 0x0000000000007941 */ /* 0x000fea0003800000 */
.L_x_5887:
        /* <DEDUP_REMOVED lines=29> */
[----:B------:R-:W-:Y:S08]  /*11380*/  BRA.DIV UR4, `(.L_x_5889) ;  /* 0x0000004a04947947 */ /* 0x000ff0000b800000 */
[----:B------:R-:W4:Y:S01]  /*11390*/  SHFL.IDX PT, R14, R6, RZ, 0x1c1f ;  /* 0x001c1fff060e7589 */ /* 0x000f2200000e0000 */
[C---:B------:R-:W-:Y:S02]  /*113a0*/  LOP3.LUT P6, RZ, R22.reuse, 0x2, RZ, 0xc0, !PT ;  /* 0x0000000216ff7812 */ /* 0x040fe400078cc0ff */
[----:B------:R-:W-:Y:S01]  /*113b0*/  LOP3.LUT P1, RZ, R22, 0x1, RZ, 0xc0, !PT ;  /* 0x0000000116ff7812 */ /* 0x000fe2000782c0ff */
[----:B------:R-:W5:Y:S04]  /*113c0*/  SHFL.IDX PT, R2, R8, RZ, 0x1c1f ;  /* 0x001c1fff08027589 */ /* 0x000f6800000e0000 */
[----:B------:R-:W-:Y:S04]  /*113d0*/  SHFL.IDX PT, R7, R8, 0x1, 0x1c1f ;  /* 0x003c1f0008077f89 */ /* 0x000fe800000e0000 */
[----:B------:R-:W-:Y:S01]  /*113e0*/  SHFL.IDX PT, R9, R9, RZ, 0x1c1f ;  /* 0x001c1fff09097589 */ /* 0x000fe200000e0000 */
[----:B----4-:R-:W-:-:S05]  /*113f0*/  @P5 IADD3 R14, P0, R37, R14, RZ ;  /* 0x0000000e250e5210 */ /* 0x010fca0007f1e0ff */
[----:B-----5:R-:W-:Y:S01]  /*11400*/  @P5 IMAD.X R3, RZ, RZ, R2, P0 ;  /* 0x000000ffff035224 */ /* 0x020fe200000e0602 */
[C---:B------:R-:W-:Y:S01]  /*11410*/  LOP3.LUT P0, RZ, R22.reuse, 0x4, RZ, 0xc0, !PT ;  /* 0x0000000416ff7812 */ /* 0x040fe2000780c0ff */
[----:B------:R-:W-:Y:S02]  /*11420*/  @P5 IMAD.MOV.U32 R2, RZ, RZ, R14 ;  /* 0x000000ffff025224 */ /* 0x000fe400078e000e */
[----:B------:R-:W4:Y:S10]  /*11430*/  SHFL.IDX PT, R14, R6, 0x1, 0x1c1f ;  /* 0x003c1f00060e7f89 */ /* 0x000f3400000e0000 */
[----:B------:R-:W-:Y:S04]  /*11440*/  @P5 LDGSTS.E.BYPASS.LTC128B.128 [R0+0x24200], desc[UR52][R2.64], !P0 ;  /* 0x2420000002005fae */ /* 0x000fe8000c101d74 */
[----:B------:R-:W-:Y:S04]  /*11450*/  @P5 LDGSTS.E.BYPASS.LTC128B.128 [R0+0x26a00], desc[UR52][R2.64+0x40], !P6 ;  /* 0x26a0004002005fae */ /* 0x000fe8000f101d74 */
[----:B------:R5:W-:Y:S01]  /*11460*/  @P5 LDGSTS.E.BYPASS.LTC128B.128 [R0+0x29200], desc[UR52][R2.64+0x80], !P1 ;  /* 0x2920008002005fae */ /* 0x000be2000c901d74 */
[----:B------:R-:W-:-:S02]  /*11470*/  LOP3.LUT P5, RZ, R22, 0x4, RZ, 0xc0, !PT ;  /* 0x0000000416ff7812 */ /* 0x000fc400078ac0ff */
[----:B----4-:R-:W-:-:S05]  /*11480*/  @P4 IADD3 R14, P0, R37, R14, RZ ;  /* 0x0000000e250e4210 */ /* 0x010fca0007f1e0ff */
[----:B------:R-:W-:Y:S02]  /*11490*/  @P4 IMAD.X R7, RZ, RZ, R7, P0 ;  /* 0x000000ffff074224 */ /* 0x000fe400000e0607 */
[----:B-----5:R-:W-:Y:S02]  /*114a0*/  @P4 IMAD.MOV.U32 R2, RZ, RZ, R14 ;  /* 0x000000ffff024224 */ /* 0x020fe400078e000e */
[----:B------:R-:W4:Y:S01]  /*114b0*/  SHFL.IDX PT, R14, R6, 0x2, 0x1c1f ;  /* 0x005c1f00060e7f89 */ /* 0x000f2200000e0000 */
[----:B------:R-:W-:-:S03]  /*114c0*/  @P4 IMAD.MOV.U32 R3, RZ, RZ, R7 ;  /* 0x000000ffff034224 */ /* 0x000fc600078e0007 */
[----:B------:R-:W5:Y:S04]  /*114d0*/  SHFL.IDX PT, R7, R8, 0x2, 0x1c1f ;  /* 0x005c1f0008077f89 */ /* 0x000f6800000e0000 */
[----:B------:R-:W-:Y:S04]  /*114e0*/  @P4 LDGSTS.E.BYPASS.LTC128B.128 [R0+0x24a00], desc[UR52][R2.64], !P5 ;  /* 0x24a0000002004fae */ /* 0x000fe8000e901d74 */
[----:B------:R-:W-:Y:S04]  /*114f0*/  @P4 LDGSTS.E.BYPASS.LTC128B.128 [R0+0x27200], desc[UR52][R2.64+0x40], !P6 ;  /* 0x2720004002004fae */ /* 0x000fe8000f101d74 */
[----:B------:R0:W-:Y:S01]  /*11500*/  @P4 LDGSTS.E.BYPASS.LTC128B.128 [R0+0x29a00], desc[UR52][R2.64+0x80], !P1 ;  /* 0x29a0008002004fae */ /* 0x0001e2000c901d74 */
[----:B----4-:R-:W-:-:S05]  /*11510*/  @P3 IADD3 R14, P0, R37, R14, RZ ;  /* 0x0000000e250e3210 */ /* 0x010fca0007f1e0ff */
[----:B-----5:R-:W-:Y:S02]  /*11520*/  @P3 IMAD.X R7, RZ, RZ, R7, P0 ;  /* 0x000000ffff073224 */ /* 0x020fe400000e0607 */
[----:B0-----:R-:W-:Y:S02]  /*11530*/  @P3 IMAD.MOV.U32 R2, RZ, RZ, R14 ;  /* 0x000000ffff023224 */ /* 0x001fe400078e000e */
[----:B------:R-:W0:Y:S01]  /*11540*/  SHFL.IDX PT, R14, R6, 0x3, 0x1c1f ;  /* 0x007c1f00060e7f89 */ /* 0x000e2200000e0000 */
[----:B------:R-:W-:-:S03]  /*11550*/  @P3 IMAD.MOV.U32 R3, RZ, RZ, R7 ;  /* 0x000000ffff033224 */ /* 0x000fc600078e0007 */
[----:B------:R-:W4:Y:S04]  /*11560*/  SHFL.IDX PT, R7, R8, 0x3, 0x1c1f ;  /* 0x007c1f0008077f89 */ /* 0x000f2800000e0000 */
[----:B------:R-:W-:Y:S04]  /*11570*/  @P3 LDGSTS.E.BYPASS.LTC128B.128 [R0+0x25200], desc[UR52][R2.64], !P5 ;  /* 0x2520000002003fae */ /* 0x000fe8000e901d74 */
[----:B------:R-:W-:Y:S04]  /*11580*/  @P3 LDGSTS.E.BYPASS.LTC128B.128 [R0+0x27a00], desc[UR52][R2.64+0x40], !P6 ;  /* 0x27a0004002003fae */ /* 0x000fe8000f101d74 */
[----:B------:R5:W-:Y:S01]  /*11590*/  @P3 LDGSTS.E.BYPASS.LTC128B.128 [R0+0x2a200], desc[UR52][R2.64+0x80], !P1 ;  /* 0x2a20008002003fae */ /* 0x000be2000c901d74 */
[----:B0-----:R-:W-:-:S05]  /*115a0*/  @P2 IADD3 R14, P0, R37, R14, RZ ;  /* 0x0000000e250e2210 */ /* 0x001fca0007f1e0ff */
[----:B----4-:R-:W-:Y:S02]  /*115b0*/  @P2 IMAD.X R7, RZ, RZ, R7, P0 ;  /* 0x000000ffff072224 */ /* 0x010fe400000e0607 */
[----:B-----5:R-:W-:Y:S02]  /*115c0*/  @P2 IMAD.MOV.U32 R2, RZ, RZ, R14 ;  /* 0x000000ffff022224 */ /* 0x020fe400078e000e */
[----:B------:R-:W-:Y:S01]  /*115d0*/  @P2 IMAD.MOV.U32 R3, RZ, RZ, R7 ;  /* 0x000000ffff032224 */ /* 0x000fe200078e0007 */
[----:B------:R0:W4:Y:S04]  /*115e0*/  SHFL.IDX PT, R14, R5, RZ, 0x1c1f ;  /* 0x001c1fff050e7589 */ /* 0x00012800000e0000 */
[----:B------:R0:W-:Y:S04]  /*115f0*/  @P2 LDGSTS.E.BYPASS.LTC128B.128 [R0+0x25a00], desc[UR52][R2.64], !P5 ;  /* 0x25a0000002002fae */ /* 0x0001e8000e901d74 */
[----:B------:R0:W-:Y:S04]  /*11600*/  @P2 LDGSTS.E.BYPASS.LTC128B.128 [R0+0x28200], desc[UR52][R2.64+0x40], !P6 ;  /* 0x2820004002002fae */ /* 0x0001e8000f101d74 */
[----:B------:R0:W-:Y:S02]  /*11610*/  @P2 LDGSTS.E.BYPASS.LTC128B.128 [R0+0x2aa00], desc[UR52][R2.64+0x80], !P1 ;  /* 0x2aa0008002002fae */ /* 0x0001e4000c901d74 */
.L_x_5978:
[----:B------:R-:W-:Y:S01]  /*11620*/  LOP3.LUT P0, RZ, R22, 0x40, RZ, 0xc0, !PT ;  /* 0x0000004016ff7812 */ /* 0x000fe2000780c0ff */
[----:B------:R-:W-:-:S12]  /*11630*/  BSSY B0, `(.L_x_5890) ;  /* 0x000000d000007945 */ /* 0x000fd80003800000 */
[----:B------:R-:W-:Y:S05]  /*11640*/  @!P0 BRA `(.L_x_5891) ;  /* 0x00000000002c8947 */ /* 0x000fea0003800000 */
[C---:B------:R-:W-:Y:S02]  /*11650*/  LOP3.LUT P3, RZ, R22.reuse, 0x4, RZ, 0xc0, !PT ;  /* 0x0000000416ff7812 */ /* 0x040fe4000786c0ff */
[C---:B------:R-:W-:Y:S02]  /*11660*/  LOP3.LUT P2, RZ, R22.reuse, 0x2, RZ, 0xc0, !PT ;  /* 0x0000000216ff7812 */ /* 0x040fe4000784c0ff */
[----:B------:R-:W-:Y:S02]  /*11670*/  LOP3.LUT P1, RZ, R22, 0x1, RZ, 0xc0, !PT ;  /* 0x0000000116ff7812 */ /* 0x000fe4000782c0ff */
[----:B0---4-:R-:W-:-:S05]  /*11680*/  IADD3 R2, P0, R37, R14, RZ ;  /* 0x0000000e25027210 */ /* 0x011fca0007f1e0ff */
[----:B------:R-:W-:-:S05]  /*11690*/  IMAD.X R3, RZ, RZ, R9, P0 ;  /* 0x000000ffff037224 */ /* 0x000fca00000e0609 */
[----:B------:R-:W-:Y:S01]  /*116a0*/  @!PT LDS RZ, [RZ] ;  /* 0x00000000fffff984 */ /* 0x000fe20000000800 */
[----:B------:R-:W-:Y:S01]  /*116b0*/  @!PT LDS RZ, [RZ] ;  /* 0x00000000fffff984 */ /* 0x000fe20000000800 */
[----:B------:R-:W-:Y:S01]  /*116c0*/  @!PT LDS RZ, [RZ] ;  /* 0x00000000fffff984 */ /* 0x000fe20000000800 */
[----:B------:R0:W-:Y:S04]  /*116d0*/  LDGSTS.E.BYPASS.LTC128B.128 [R0+0x26200], desc[UR52][R2.64], !P3 ;  /* 0x2620000002007fae */ /* 0x0001e8000d901d74 */
[----:B------:R0:W-:Y:S04]  /*116e0*/  LDGSTS.E.BYPASS.LTC128B.128 [R0+0x28a00], desc[UR52][R2.64+0x40], !P2 ;  /* 0x28a0004002007fae */ /* 0x0001e8000d101d74 */
[----:B------:R0:W-:Y:S02]  /*116f0*/  LDGSTS.E.BYPASS.LTC128B.128 [R0+0x2b200], desc[UR52][R2.64+0x80], !P1 ;  /* 0x2b20008002007fae */ /* 0x0001e4000c901d74 */
.L_x_5891:
[----:B------:R-:W-:Y:S05]  /*11700*/  BSYNC B0 ;  /* 0x0000000000007941 */ /* 0x000fea0003800000 */
.L_x_5890:
[----:B------:R-:W-:Y:S01]  /*11710*/  NOP ;  /* 0x0000000000007918 */ /* 0x000fe20000000000 */
[----:B------:R-:W-:-:S13]  /*11720*/  PLOP3.LUT P0, PT, PT, PT, PT, 0x80, 0x0 ;  /* 0x000000000000781c */ /* 0x000fda0003f0f070 */
.L_x_5892:
        /* <DEDUP_REMOVED lines=11> */
.L_x_5893:
        /* <DEDUP_REMOVED lines=22> */
[----:B01--4-:R-:W-:Y:S05]  /*11940*/  CALL.ABS.NOINC R2 ;  /* 0x0000000002007343 */ /* 0x013fea0003c00000 */
.L_x_5895:
[----:B------:R-:W-:Y:S05]  /*11950*/  BSYNC B6 ;  /* 0x0000000000067941 */ /* 0x000fea0003800000 */
.L_x_5894:
[----:B------:R1:W5:Y:S01]  /*11960*/  LDL R8, [R1+0x10] ;  /* 0x0000100001087983 */ /* 0x0003620000100800 */
[----:B------:R-:W-:Y:S01]  /*11970*/  UISETP.NE.AND UP0, UPT, UR48, URZ, UPT ;  /* 0x0000003f3000728c */ /* 0x000fe2000bf05270 */
[----:B0-23--:R-:W-:Y:S01]  /*11980*/  IMAD.U32 R4, RZ, RZ, UR43 ;  /* 0x0000002bff047e24 */ /* 0x00dfe2000f8e00ff */
[----:B------:R-:W0:Y:S01]  /*11990*/  S2R R2, SR_TID.X ;  /* 0x0000000000027919 */ /* 0x000e220000002100 */
[----:B------:R-:W-:Y:S01]  /*119a0*/  R2UR UR6, R36 ;  /* 0x00000000240672ca */ /* 0x000fe200000e0000 */
[----:B------:R-:W-:Y:S02]  /*119b0*/  ULDC.64 UR8, c[0x0][0x2d8] ;  /* 0x0000b60000087ab9 */ /* 0x000fe40000000a00 */
[----:B------:R-:W-:Y:S02]  /*119c0*/  PLOP3.LUT P0, PT, PT, PT, UP0, 0x80, 0x0 ;  /* 0x000000000000781c */ /* 0x000fe40003f0f008 */
[C---:B------:R-:W-:Y:S02]  /*119d0*/  LOP3.LUT P3, RZ, R22.reuse, 0x1000, RZ, 0xc0, !PT ;  /* 0x0000100016ff7812 */ /* 0x040fe4000786c0ff */
[C---:B------:R-:W-:Y:S01]  /*119e0*/  LOP3.LUT P4, RZ, R22.reuse, 0x800, RZ, 0xc0, !PT ;  /* 0x0000080016ff7812 */ /* 0x040fe2000788c0ff */
[----:B------:R-:W-:Y:S01]  /*119f0*/  @UP0 ULDC UR4, c[0x0][0x44c] ;  /* 0x0001130000040ab9 */ /* 0x000fe20000000800 */
[----:B------:R-:W-:-:S02]  /*11a00*/  LOP3.LUT P5, RZ, R22, 0x400, RZ, 0xc0, !PT ;  /* 0x0000040016ff7812 */ /* 0x000fc400078ac0ff */
        /* <DEDUP_REMOVED lines=44> */
[----:B-1----:R-:W-:Y:S06]  /*11cd0*/  BRA.DIV UR4, `(.L_x_5896) ;  /* 0x0000004604f47947 */ /* 0x002fec000b800000 */
[----:B----4-:R-:W0:Y:S01]  /*11ce0*/  SHFL.IDX PT, R14, R0, RZ, 0x1c1f ;  /* 0x001c1fff000e7589 */ /* 0x010e2200000e0000 */
[----:B------:R-:W-:-:S03]  /*11cf0*/  IMAD.U32 R5, RZ, RZ, UR43 ;  /* 0x0000002bff057e24 */ /* 0x000fc6000f8e00ff */
[----:B------:R-:W1:Y:S01]  /*11d00*/  SHFL.IDX PT, R2, R4, RZ, 0x1c1f ;  /* 0x001c1fff04027589 */ /* 0x000e6200000e0000 */
[----:B------:R-:W-:-:S03]  /*11d10*/  IMAD R5, R5, 0x80, R10 ;  /* 0x0000008005057824 */ /* 0x000fc600078e020a */
[----:B------:R-:W-:Y:S01]  /*11d20*/  SHFL.IDX PT, R6, R4, 0x1, 0x1c1f ;  /* 0x003c1f0004067f89 */ /* 0x000fe200000e0000 */
[C---:B------:R-:W-:Y:S01]  /*11d30*/  VIADD R7, R5.reuse, 0x20 ;  /* 0x0000002005077836 */ /* 0x040fe20000000000 */
[----:B------:R-:W-:-:S13]  /*11d40*/  ISETP.GE.AND P0, PT, R5, UR38, PT ;  /* 0x0000002605007c0c */ /* 0x000fda000bf06270 */
        /* <DEDUP_REMOVED lines=28> */
.L_x_5987:
        /* <DEDUP_REMOVED lines=12> */
.L_x_5897:
        /* <DEDUP_REMOVED lines=18> */
.L_x_5988:
[----:B------:R-:W-:Y:S05]  /*120f0*/  BSYNC B0 ;  /* 0x0000000000007941 */ /* 0x000fea0003800000 */
.L_x_5898:
[----:B------:R-:W-:-:S06]  /*12100*/  UISETP.GE.AND UP0, UPT, UR44, 0x2, UPT ;  /* 0x000000022c00788c */ /* 0x000fcc000bf06270 */
[----:B------:R-:W-:-:S13]  /*12110*/  PLOP3.LUT P0, PT, PT, PT, UP0, 0x40, 0x0 ;  /* 0x000000000000781c */ /* 0x000fda0003f0e808 */
[----:B------:R-:W-:Y:S05]  /*12120*/  @P0 BRA `(.L_x_5900) ;  /* 0x0000001c00480947 */ /* 0x000fea0003800000 */
[----:B------:R-:W-:Y:S01]  /*12130*/  UIADD3 UR4, UR44, -0x2, URZ ;  /* 0xfffffffe2c047890 */ /* 0x000fe2000fffe03f */
[----:B------:R-:W-:Y:S02]  /*12140*/  IMAD.MOV.U32 R21, RZ, RZ, R34 ;  /* 0x000000ffff157224 */ /* 0x000fe400078e0022 */
[----:B------:R-:W-:-:S03]  /*12150*/  IMAD.MOV.U32 R20, RZ, RZ, R31 ;  /* 0x000000ffff147224 */ /* 0x000fc600078e001f */
[----:B------:R-:W-:-:S07]  /*12160*/  IMAD.U32 R32, RZ, RZ, UR4 ;  /* 0x00000004ff207e24 */ /* 0x000fce000f8e00ff */
.L_x_5920:
[----:B------:R-:W2:Y:S01]  /*12170*/  LDL R5, [R1+0x4] ;  /* 0x0000040001057983 */ /* 0x000ea20000100800 */
[----:B0-----:R-:W0:Y:S03]  /*12180*/  LDC R3, c[0x0][0x430] ;  /* 0x00010c00ff037b82 */ /* 0x001e260000000800 */
[----:B------:R-:W3:Y:S01]  /*12190*/  LDL R4, [R1] ;  /* 0x0000000001047983 */ /* 0x000ee20000100800 */
[----:B-1----:R-:W1:Y:S01]  /*121a0*/  S2R R0, SR_TID.X ;  /* 0x0000000000007919 */ /* 0x002e620000002100 */
[----:B0-----:R-:W-:-:S13]  /*121b0*/  ISETP.NE.AND P2, PT, R3, 0x1, PT ;  /* 0x000000010300780c */ /* 0x001fda0003f45270 */
[----:B------:R-:W0:Y:S01]  /*121c0*/  @P2 LDC R3, c[0x0][0x438] ;  /* 0x00010e00ff032b82 */ /* 0x000e220000000800 */
[C---:B-1----:R-:W-:Y:S01]  /*121d0*/  LOP3.LUT R2, R0.reuse, 0x7f, RZ, 0xc0, !PT ;  /* 0x0000007f00027812 */ /* 0x042fe200078ec0ff */
[----:B------:R-:W-:-:S03]  /*121e0*/  IMAD.SHL.U32 R0, R0, 0x20, RZ ;  /* 0x0000002000007824 */ /* 0x000fc600078e00ff */
[----:B------:R-:W-:-:S04]  /*121f0*/  SHF.R.U32.HI R2, RZ, 0x2, R2 ;  /* 0x00000002ff027819 */ /* 0x000fc80000011602 */
[----:B------:R-:W-:Y:S02]  /*12200*/  LOP3.LUT R0, R2, 0x60, R0, 0xf8, !PT ;  /* 0x0000006002007812 */ /* 0x000fe400078ef800 */
[----:B------:R-:W1:Y:S01]  /*12210*/  @P2 LDC R2, c[0x0][0x434] ;  /* 0x00010d00ff022b82 */ /* 0x000e620000000800 */
[----:B------:R-:W-:Y:S05]  /*12220*/  YIELD ;  /* 0x0000000000007946 */ /* 0x000fea0003800000 */
[----:B------:R-:W-:Y:S01]  /*12230*/  ULDC.64 UR4, c[0x0][0x428] ;  /* 0x00010a0000047ab9 */ /* 0x000fe20000000a00 */
[----:B------:R-:W-:Y:S01]  /*12240*/  ULDC.64 UR6, c[0x0][0x418] ;  /* 0x0001060000067ab9 */ /* 0x000fe20000000a00 */
[----:B------:R-:W4:Y:S01]  /*12250*/  S2R R6, SR_TID.X ;  /* 0x0000000000067919 */ /* 0x000f220000002100 */
        /* <DEDUP_REMOVED lines=9> */
[----:B------:R-:W-:-:S04]  /*122f0*/  IMAD.WIDE.U32 R2, R33, UR4, R2 ;  /* 0x0000000421027c25 */ /* 0x000fc8000f8e0002 */
[----:B------:R-:W-:Y:S01]  /*12300*/  IMAD.IADD R3, R4, 0x1, R3 ;  /* 0x0000000104037824 */ /* 0x000fe200078e0203 */
[----:B------:R-:W-:-:S04]  /*12310*/  LEA R8, P0, R2, UR6, 0x2 ;  /* 0x0000000602087c11 */ /* 0x000fc8000f8010ff */
[----:B------:R-:W-:Y:S01]  /*12320*/  LEA.HI.X R9, R2, UR7, R3, 0x2, P0 ;  /* 0x0000000702097c11 */ /* 0x000fe200080f1403 */
[----:B------:R-:W0:Y:S01]  /*12330*/  S2R R5, SR_TID.X ;  /* 0x0000000000057919 */ /* 0x000e220000002100 */
[----:B----4-:R-:W-:Y:S01]  /*12340*/  IMAD.SHL.U32 R6, R6, 0x20, RZ ;  /* 0x0000002006067824 */ /* 0x010fe200078e00ff */
[----:B------:R-:W1:Y:S02]  /*12350*/  @P2 LDC R3, c[0x0][0x434] ;  /* 0x00010d00ff032b82 */ /* 0x000e640000000800 */
[----:B------:R-:W2:Y:S01]  /*12360*/  LDG.E R8, desc[UR52][R8.64] ;  /* 0x0000003408087981 */ /* 0x000ea2000c1e1900 */
[----:B0-----:R-:W-:-:S04]  /*12370*/  LOP3.LUT R5, R5, 0x7f, RZ, 0xc0, !PT ;  /* 0x0000007f05057812 */ /* 0x001fc800078ec0ff */
[----:B------:R-:W-:-:S04]  /*12380*/  SHF.R.U32.HI R5, RZ, 0x2, R5 ;  /* 0x00000002ff057819 */ /* 0x000fc80000011605 */
[----:B------:R-:W-:Y:S02]  /*12390*/  LOP3.LUT R6, R5, 0x60, R6, 0xf8, !PT ;  /* 0x0000006005067812 */ /* 0x000fe400078ef806 */
[----:B------:R-:W0:Y:S02]  /*123a0*/  @P2 LDC R5, c[0x0][0x438] ;  /* 0x00010e00ff052b82 */ /* 0x000e240000000800 */
[----:B------:R-:W-:-:S04]  /*123b0*/  LOP3.LUT R6, R6, 0x80, RZ, 0xfc, !PT ;  /* 0x0000008006067812 */ /* 0x000fc800078efcff */
[C---:B------:R-:W-:Y:S01]  /*123c0*/  ISETP.GT.U32.AND P1, PT, R6.reuse, 0x9f, PT ;  /* 0x0000009f0600780c */ /* 0x040fe20003f24070 */
[----:B------:R-:W-:-:S04]  /*123d0*/  IMAD.IADD R10, R6, 0x1, R10 ;  /* 0x00000001060a7824 */ /* 0x000fc800078e020a */
[----:B-1----:R-:W-:-:S04]  /*123e0*/  @P2 IMAD.HI.U32 R2, R10, R3, RZ ;  /* 0x000000030a022227 */ /* 0x002fc800078e00ff */
[----:B------:R-:W-:Y:S01]  /*123f0*/  IMAD.MOV.U32 R11, RZ, RZ, R10 ;  /* 0x000000ffff0b7224 */ /* 0x000fe200078e000a */
[----:B0-----:R-:W-:-:S04]  /*12400*/  @P2 SHF.R.U32.HI R11, RZ, R5, R2 ;  /* 0x00000005ff0b2219 */ /* 0x001fc80000011602 */
        /* <DEDUP_REMOVED lines=12> */
[----:B------:R-:W-:Y:S01]  /*124d0*/  IMAD.MOV R0, RZ, RZ, -R0 ;  /* 0x000000ffff007224 */ /* 0x000fe200078e0a00 */
[----:B------:R-:W-:Y:S01]  /*124e0*/  ISETP.NE.AND P0, PT, R31, 0x2, PT ;  /* 0x000000021f00780c */ /* 0x000fe20003f05270 */
[----:B------:R-:W-:Y:S02]  /*124f0*/  IMAD.MOV R3, RZ, RZ, -R11 ;  /* 0x000000ffff037224 */ /* 0x000fe400078e0a0b */
[----:B------:R-:W-:Y:S01]  /*12500*/  IMAD R7, R0, UR4, R7 ;  /* 0x0000000400077c24 */ /* 0x000fe2000f8e0207 */
[----:B------:R-:W-:Y:S01]  /*12510*/  SEL R34, RZ, 0x1, P0 ;  /* 0x00000001ff227807 */ /* 0x000fe20000000000 */
[----:B------:R-:W-:Y:S02]  /*12520*/  IMAD.MOV.U32 R0, RZ, RZ, R32 ;  /* 0x000000ffff007224 */ /* 0x000fe400078e0020 */
[----:B0-----:R-:W-:Y:S01]  /*12530*/  IMAD R5, R3, UR4, R10 ;  /* 0x0000000403057c24 */ /* 0x001fe2000f8e020a */
[----:B------:R-:W-:Y:S01]  /*12540*/  SEL R31, R31, RZ, P0 ;  /* 0x000000ff1f1f7207 */ /* 0x000fe20000000000 */
[----:B------:R-:W-:Y:S01]  /*12550*/  VIADD R32, R32, 0xffffffff ;  /* 0xffffffff20207836 */ /* 0x000fe20000000000 */
[----:B------:R-:W-:-:S02]  /*12560*/  LOP3.LUT R34, R21, R34, RZ, 0x3c, !PT ;  /* 0x0000002215227212 */ /* 0x000fc400078e3cff */
[----:B------:R-:W-:Y:S02]  /*12570*/  ISETP.GT.AND P2, PT, R0, RZ, PT ;  /* 0x000000ff0000720c */ /* 0x000fe40003f44270 */
[----:B--2---:R-:W-:Y:S01]  /*12580*/  SHF.R.S32.HI R27, RZ, 0x1f, R8 ;  /* 0x0000001fff1b7819 */ /* 0x004fe20000011408 */
[----:B------:R-:W-:Y:S10]  /*12590*/  @!P1 BRA `(.L_x_5901) ;  /* 0x0000000000049947 */ /* 0x000ff40003800000 */
[----:B------:R-:W-:Y:S01]  /*125a0*/  BPT.TRAP 0x1 ;  /* 0x000000040000795c */ /* 0x000fe20000300000 */
.L_x_5901:
[----:B------:R-:W-:Y:S01]  /*125b0*/  IMAD R4, R31, 0x8, R18 ;  /* 0x000000081f047824 */ /* 0x000fe200078e0212 */
[----:B------:R-:W-:Y:S01]  /*125c0*/  SHF.L.U32 R29, R34, 0x1f, RZ ;  /* 0x0000001f221d7819 */ /* 0x000fe200000006ff */
[----:B------:R-:W-:Y:S01]  /*125d0*/  BSSY B0, `(.L_x_5902) ;  /* 0x0000004000007945 */ /* 0x000fe20003800000 */
[----:B------:R-:W-:Y:S02]  /*125e0*/  SHF.R.S32.HI R28, RZ, 0x1f, R7 ;  /* 0x0000001fff1c7819 */ /* 0x000fe40000011407 */
[----:B------:R-:W0:Y:S02]  /*125f0*/  SYNCS.PHASECHK.TRANS64.TRYWAIT P0, [R4+URZ+0x33480], R29 ;  /* 0x0334801d040075a7 */ /* 0x000e24000800017f */
[----:B0-----:R-:W-:Y:S05]  /*12600*/  @!P0 BRA `(.L_x_5903) ;  /* 0x0000004000f88947 */ /* 0x001fea0003800000 */
.L_x_5989:
[----:B------:R-:W-:Y:S05]  /*12610*/  BSYNC B0 ;  /* 0x0000000000007941 */ /* 0x000fea0003800000 */
.L_x_5902:
        /* <DEDUP_REMOVED lines=10> */
[----:B------:R-:W-:Y:S01]  /*126c0*/  LOP3.LUT P4, RZ, R22, 0x4, RZ, 0xc0, !PT ;  /* 0x0000000416ff7812 */ /* 0x000fe2000788c0ff */
[----:B------:R-:W-:Y:S01]  /*126d0*/  IMAD R24, R36, UR8, RZ ;  /* 0x0000000824187c24 */ /* 0x000fe2000f8e02ff */
[C---:B------:R-:W-:Y:S01]  /*126e0*/  LOP3.LUT P3, RZ, R22.reuse, 0x2, RZ, 0xc0, !PT ;  /* 0x0000000216ff7812 */ /* 0x040fe2000786c0ff */
[----:B------:R-:W-:Y:S01]  /*126f0*/  IMAD.IADD R3, R3, 0x1, R0 ;  /* 0x0000000103037824 */ /* 0x000fe200078e0200 */
[----:B------:R-:W-:Y:S01]  /*12700*/  LOP3.LUT P1, RZ, R22, 0x1, RZ, 0xc0, !PT ;  /* 0x0000000116ff7812 */ /* 0x000fe2000782c0ff */
[----:B------:R-:W-:-:S02]  /*12710*/  IMAD R0, R27, UR6, RZ ;  /* 0x000000061b007c24 */ /* 0x000fc4000f8e02ff */
[----:B------:R-:W-:-:S04]  /*12720*/  IMAD.WIDE.U32 R2, R8, UR6, R2 ;  /* 0x0000000608027c25 */ /* 0x000fc8000f8e0002 */
[----:B------:R-:W-:Y:S02]  /*12730*/  IMAD R0, R8, UR7, R0 ;  /* 0x0000000708007c24 */ /* 0x000fe4000f8e0200 */
[----:B------:R-:W-:Y:S02]  /*12740*/  IMAD R24, R23, UR9, R24 ;  /* 0x0000000917187c24 */ /* 0x000fe4000f8e0218 */
[----:B------:R-:W-:Y:S02]  /*12750*/  IMAD.IADD R3, R3, 0x1, R0 ;  /* 0x0000000103037824 */ /* 0x000fe400078e0200 */
[----:B------:R-:W-:Y:S02]  /*12760*/  IMAD R0, R30, UR4, RZ ;  /* 0x000000041e007c24 */ /* 0x000fe4000f8e02ff */
[----:B------:R-:W-:-:S04]  /*12770*/  IMAD.WIDE.U32 R2, R23, UR8, R2 ;  /* 0x0000000817027c25 */ /* 0x000fc8000f8e0002 */
[----:B------:R-:W-:Y:S01]  /*12780*/  IMAD R0, R5, UR5, R0 ;  /* 0x0000000505007c24 */ /* 0x000fe2000f8e0200 */
[----:B------:R-:W-:-:S04]  /*12790*/  IADD3 R9, P0, R2, UR10, RZ ;  /* 0x0000000a02097c10 */ /* 0x000fc8000ff1e0ff */
        /* <DEDUP_REMOVED lines=44> */
.L_x_6001:
        /* <DEDUP_REMOVED lines=10> */
.L_x_5905:
        /* <DEDUP_REMOVED lines=11> */
.L_x_5906:
[----:B------:R2:W-:Y:S01]  /*12bb0*/  SYNCS.ARRIVE.TRANS64.A1T0 RZ, [R4+URZ+0x33470], RZ ;  /* 0x033470ff04ff79a7 */ /* 0x0005e2000810003f */
[----:B------:R-:W-:Y:S05]  /*12bc0*/  @!P3 BRA `(.L_x_5907) ;  /* 0x000000000004b947 */ /* 0x000fea0003800000 */
[----:B------:R-:W-:Y:S01]  /*12bd0*/  BPT.TRAP 0x1 ;  /* 0x000000040000795c */ /* 0x000fe20000300000 */
.L_x_5907:
[----:B------:R-:W3:Y:S01]  /*12be0*/  SYNCS.PHASECHK.TRANS64.TRYWAIT P0, [R4+URZ+0x33440], R29 ;  /* 0x0334401d040075a7 */ /* 0x000ee2000800017f */
[----:B------:R-:W-:Y:S04]  /*12bf0*/  BSSY B0, `(.L_x_5908) ;  /* 0x0000002000007945 */ /* 0x000fe80003800000 */
[----:B---3--:R-:W-:Y:S05]  /*12c00*/  @!P0 BRA `(.L_x_5909) ;  /* 0x00000044000c8947 */ /* 0x008fea0003800000 */
.L_x_6002:
[----:B------:R-:W-:Y:S05]  /*12c10*/  BSYNC B0 ;  /* 0x0000000000007941 */ /* 0x000fea0003800000 */
.L_x_5908:
[----:B------:R-:W-:Y:S01]  /*12c20*/  ULDC.64 UR4, c[0x0][0x310] ;  /* 0x0000c40000047ab9 */ /* 0x000fe20000000a00 */
[----:B------:R-:W-:Y:S01]  /*12c30*/  ULDC.64 UR6, c[0x0][0x300] ;  /* 0x0000c00000067ab9 */ /* 0x000fe20000000a00 */
[----:B------:R-:W-:Y:S01]  /*12c40*/  IMAD R9, R27, UR4, RZ ;  /* 0x000000041b097c24 */ /* 0x000fe2000f8e02ff */
[----:B------:R-:W-:Y:S01]  /*12c50*/  ULDC.64 UR8, c[0x0][0x2e8] ;  /* 0x0000ba0000087ab9 */ /* 0x000fe20000000a00 */
[----:B------:R-:W-:Y:S01]  /*12c60*/  IMAD.WIDE.U32 R2, R8, UR4, RZ ;  /* 0x0000000408027c25 */ /* 0x000fe2000f8e00ff */
[C---:B------:R-:W-:Y:S02]  /*12c70*/  LOP3.LUT P4, RZ, R22.reuse, 0x4, RZ, 0xc0, !PT ;  /* 0x0000000416ff7812 */ /* 0x040fe4000788c0ff */
[----:B------:R-:W-:Y:S01]  /*12c80*/  LOP3.LUT P3, RZ, R22, 0x2, RZ, 0xc0, !PT ;  /* 0x0000000216ff7812 */ /* 0x000fe2000786c0ff */
[----:B------:R-:W-:Y:S01]  /*12c90*/  IMAD R9, R8, UR5, R9 ;  /* 0x0000000508097c24 */ /* 0x000fe2000f8e0209 */
[----:B------:R-:W-:Y:S01]  /*12ca0*/  LOP3.LUT P1, RZ, R22, 0x1, RZ, 0xc0, !PT ;  /* 0x0000000116ff7812 */ /* 0x000fe2000782c0ff */
[----:B------:R-:W-:-:S02]  /*12cb0*/  IMAD R28, R28, UR6, RZ ;  /* 0x000000061c1c7c24 */ /* 0x000fc4000f8e02ff */
[----:B------:R-:W-:Y:S02]  /*12cc0*/  IMAD.IADD R3, R3, 0x1, R9 ;  /* 0x0000000103037824 */ /* 0x000fe400078e0209 */
[----:B------:R-:W-:Y:S02]  /*12cd0*/  IMAD R26, R26, UR4, RZ ;  /* 0x000000041a1a7c24 */ /* 0x000fe4000f8e02ff */
[----:B------:R-:W-:-:S04]  /*12ce0*/  IMAD.WIDE.U32 R2, R7, UR6, R2 ;  /* 0x0000000607027c25 */ /* 0x000fc8000f8e0002 */
[----:B------:R-:W-:Y:S02]  /*12cf0*/  IMAD R7, R7, UR7, R28 ;  /* 0x0000000707077c24 */ /* 0x000fe4000f8e021c */
[----:B------:R-:W-:Y:S02]  /*12d00*/  IMAD.MOV.U32 R8, RZ, RZ, R2 ;  /* 0x000000ffff087224 */ /* 0x000fe400078e0002 */
[----:B------:R-:W-:Y:S02]  /*12d10*/  IMAD.IADD R9, R3, 0x1, R7 ;  /* 0x0000000103097824 */ /* 0x000fe400078e0207 */
[C---:B------:R-:W-:Y:S02]  /*12d20*/  IMAD R26, R6.reuse, UR5, R26 ;  /* 0x00000005061a7c24 */ /* 0x040fe4000f8e021a */
[----:B------:R-:W-:Y:S01]  /*12d30*/  IMAD.WIDE.U32 R2, R6, UR4, RZ ;  /* 0x0000000406027c25 */ /* 0x000fe2000f8e00ff */
[----:B------:R-:W-:-:S03]  /*12d40*/  ULDC.64 UR4, c[0x0][0x308] ;  /* 0x0000c20000047ab9 */ /* 0x000fc60000000a00 */
[----:B------:R-:W-:Y:S02]  /*12d50*/  IMAD.IADD R3, R3, 0x1, R26 ;  /* 0x0000000103037824 */ /* 0x000fe400078e021a */
[----:B------:R-:W-:Y:S02]  /*12d60*/  IMAD R30, R30, UR6, RZ ;  /* 0x000000061e1e7c24 */ /* 0x000fe4000f8e02ff */
[----:B------:R-:W-:-:S04]  /*12d70*/  IMAD.WIDE.U32 R2, R5, UR6, R2 ;  /* 0x0000000605027c25 */ /* 0x000fc8000f8e0002 */
[----:B------:R-:W-:Y:S02]  /*12d80*/  IMAD R5, R5, UR7, R30 ;  /* 0x0000000705057c24 */ /* 0x000fe4000f8e021e */
[----:B------:R-:W-:-:S04]  /*12d90*/  IMAD.WIDE.U32 R8, R23, UR4, R8 ;  /* 0x0000000417087c25 */ /* 0x000fc8000f8e0008 */
[----:B------:R-:W-:Y:S01]  /*12da0*/  IMAD R10, R36, UR4, RZ ;  /* 0x00000004240a7c24 */ /* 0x000fe2000f8e02ff */
[----:B------:R-:W-:Y:S01]  /*12db0*/  IADD3 R8, P0, R8, UR8, RZ ;  /* 0x0000000808087c10 */ /* 0x000fe2000ff1e0ff */
[----:B------:R-:W-:Y:S02]  /*12dc0*/  IMAD.IADD R3, R3, 0x1, R5 ;  /* 0x0000000103037824 */ /* 0x000fe400078e0205 */
[C---:B------:R-:W-:Y:S02]  /*12dd0*/  IMAD R10, R23.reuse, UR5, R10 ;  /* 0x00000005170a7c24 */ /* 0x040fe4000f8e020a */
[----:B------:R-:W-:Y:S01]  /*12de0*/  IMAD.WIDE.U32 R2, R23, UR4, R2 ;  /* 0x0000000417027c25 */ /* 0x000fe2000f8e0002 */
[----:B------:R-:W-:Y:S02]  /*12df0*/  UMOV UR4, 0xffffffff ;  /* 0xffffffff00047882 */ /* 0x000fe40000000000 */
[----:B------:R-:W-:Y:S02]  /*12e00*/  IADD3.X R9, R10, UR9, R9, P0, !PT ;  /* 0x000000090a097c10 */ /* 0x000fe400087fe409 */
[----:B------:R-:W-:-:S04]  /*12e10*/  IADD3 R5, P0, R2, UR8, RZ ;  /* 0x0000000802057c10 */ /* 0x000fc8000ff1e0ff */
[----:B------:R-:W-:Y:S01]  /*12e20*/  IADD3.X R10, R10, UR9, R3, P0, !PT ;  /* 0x000000090a0a7c10 */ /* 0x000fe200087fe403 */
[----:B------:R-:W-:Y:S08]  /*12e30*/  BRA.DIV UR4, `(.L_x_5910) ;  /* 0x0000004204947947 */ /* 0x000ff0000b800000 */
[----:B------:R-:W4:Y:S04]  /*12e40*/  SHFL.IDX PT, R14, R8, RZ, 0x1c1f ;  /* 0x001c1fff080e7589 */ /* 0x000f2800000e0000 */
[----:B------:R-:W5:Y:S04]  /*12e50*/  SHFL.IDX PT, R3, R9, RZ, 0x1c1f ;  /* 0x001c1fff09037589 */ /* 0x000f6800000e0000 */
[----:B------:R-:W-:Y:S04]  /*12e60*/  SHFL.IDX PT, R7, R9, 0x2, 0x1c1f ;  /* 0x005c1f0009077f89 */ /* 0x000fe800000e0000 */
[----:B------:R-:W-:Y:S01]  /*12e70*/  SHFL.IDX PT, R10, R10, RZ, 0x1c1f ;  /* 0x001c1fff0a0a7589 */ /* 0x000fe200000e0000 */
[----:B----4-:R-:W-:-:S03]  /*12e80*/  IADD3 R2, P0, R37, R14, RZ ;  /* 0x0000000e25027210 */ /* 0x010fc60007f1e0ff */
[----:B------:R-:W4:Y:S02]  /*12e90*/  SHFL.IDX PT, R14, R8, 0x1, 0x1c1f ;  /* 0x003c1f00080e7f89 */ /* 0x000f2400000e0000 */
[----:B-----5:R-:W-:-:S05]  /*12ea0*/  IMAD.X R3, RZ, RZ, R3, P0 ;  /* 0x000000ffff037224 */ /* 0x020fca00000e0603 */
[----:B------:R-:W-:Y:S04]  /*12eb0*/  LDGSTS.E.BYPASS.LTC128B.128 [R0+0x24200], desc[UR52][R2.64], !P4 ;  /* 0x2420000002007fae */ /* 0x000fe8000e101d74 */
[----:B------:R-:W-:Y:S04]  /*12ec0*/  LDGSTS.E.BYPASS.LTC128B.128 [R0+0x26a00], desc[UR52][R2.64+0x40], !P3 ;  /* 0x26a0004002007fae */ /* 0x000fe8000d901d74 */
[----:B------:R5:W-:Y:S04]  /*12ed0*/  LDGSTS.E.BYPASS.LTC128B.128 [R0+0x29200], desc[UR52][R2.64+0x80], !P1 ;  /* 0x2920008002007fae */ /* 0x000be8000c901d74 */
[----:B-----5:R-:W5:Y:S01]  /*12ee0*/  SHFL.IDX PT, R3, R9, 0x1, 0x1c1f ;  /* 0x003c1f0009037f89 */ /* 0x020f6200000e0000 */
[----:B----4-:R-:W-:-:S03]  /*12ef0*/  IADD3 R2, P0, R37, R14, RZ ;  /* 0x0000000e25027210 */ /* 0x010fc60007f1e0ff */
[----:B------:R-:W4:Y:S04]  /*12f00*/  SHFL.IDX PT, R14, R8, 0x2, 0x1c1f ;  /* 0x005c1f00080e7f89 */ /* 0x000f2800000e0000 */
[----:B------:R-:W-:Y:S01]  /*12f10*/  SHFL.IDX PT, R9, R9, 0x3, 0x1c1f ;  /* 0x007c1f0009097f89 */ /* 0x000fe200000e0000 */
[----:B-----5:R-:W-:Y:S01]  /*12f20*/  IMAD.X R3, RZ, RZ, R3, P0 ;  /* 0x000000ffff037224 */ /* 0x020fe200000e0603 */
[----:B----4-:R-:W-:-:S04]  /*12f30*/  IADD3 R6, P0, R37, R14, RZ ;  /* 0x0000000e25067210 */ /* 0x010fc80007f1e0ff */
[----:B------:R-:W-:Y:S04]  /*12f40*/  LDGSTS.E.BYPASS.LTC128B.128 [R0+0x24a00], desc[UR52][R2.64], !P4 ;  /* 0x24a0000002007fae */ /* 0x000fe8000e101d74 */
[----:B------:R-:W4:Y:S01]  /*12f50*/  SHFL.IDX PT, R14, R8, 0x3, 0x1c1f ;  /* 0x007c1f00080e7f89 */ /* 0x000f2200000e0000 */
[----:B------:R-:W-:-:S03]  /*12f60*/  IMAD.X R7, RZ, RZ, R7, P0 ;  /* 0x000000ffff077224 */ /* 0x000fc600000e0607 */
[----:B------:R-:W-:Y:S04]  /*12f70*/  LDGSTS.E.BYPASS.LTC128B.128 [R0+0x27200], desc[UR52][R2.64+0x40], !P3 ;  /* 0x2720004002007fae */ /* 0x000fe8000d901d74 */
[----:B------:R4:W-:Y:S04]  /*12f80*/  LDGSTS.E.BYPASS.LTC128B.128 [R0+0x29a00], desc[UR52][R2.64+0x80], !P1 ;  /* 0x29a0008002007fae */ /* 0x0009e8000c901d74 */
[----:B------:R0:W-:Y:S04]  /*12f90*/  LDGSTS.E.BYPASS.LTC128B.128 [R0+0x25200], desc[UR52][R6.64], !P4 ;  /* 0x2520000006007fae */ /* 0x0001e8000e101d74 */
[----:B------:R0:W-:Y:S04]  /*12fa0*/  LDGSTS.E.BYPASS.LTC128B.128 [R0+0x27a00], desc[UR52][R6.64+0x40], !P3 ;  /* 0x27a0004006007fae */ /* 0x0001e8000d901d74 */
[----:B------:R0:W-:Y:S01]  /*12fb0*/  LDGSTS.E.BYPASS.LTC128B.128 [R0+0x2a200], desc[UR52][R6.64+0x80], !P1 ;  /* 0x2a20008006007fae */ /* 0x0001e2000c901d74 */
[----:B----4-:R-:W-:-:S03]  /*12fc0*/  IADD3 R2, P0, R37, R14, RZ ;  /* 0x0000000e25027210 */ /* 0x010fc60007f1e0ff */
[----:B------:R0:W4:Y:S02]  /*12fd0*/  SHFL.IDX PT, R14, R5, RZ, 0x1c1f ;  /* 0x001c1fff050e7589 */ /* 0x00012400000e0000 */
[----:B------:R-:W-:-:S05]  /*12fe0*/  IMAD.X R3, RZ, RZ, R9, P0 ;  /* 0x000000ffff037224 */ /* 0x000fca00000e0609 */
[----:B------:R0:W-:Y:S04]  /*12ff0*/  LDGSTS.E.BYPASS.LTC128B.128 [R0+0x25a00], desc[UR52][R2.64], !P4 ;  /* 0x25a0000002007fae */ /* 0x0001e8000e101d74 */
[----:B------:R0:W-:Y:S04]  /*13000*/  LDGSTS.E.BYPASS.LTC128B.128 [R0+0x28200], desc[UR52][R2.64+0x40], !P3 ;  /* 0x2820004002007fae */ /* 0x0001e8000d901d74 */
[----:B------:R0:W-:Y:S02]  /*13010*/  LDGSTS.E.BYPASS.LTC128B.128 [R0+0x2aa00], desc[UR52][R2.64+0x80], !P1 ;  /* 0x2aa0008002007fae */ /* 0x0001e4000c901d74 */
.L_x_6014:
[----:B0---4-:R-:W-:-:S05]  /*13020*/  IADD3 R2, P0, R37, R14, RZ ;  /* 0x0000000e25027210 */ /* 0x011fca0007f1e0ff */
        /* <DEDUP_REMOVED lines=9> */
.L_x_5911:
        /* <DEDUP_REMOVED lines=11> */
.L_x_5912:
[----:B------:R-:W-:Y:S01]  /*13170*/  IMAD.U32 R0, RZ, RZ, UR47 ;  /* 0x0000002fff007e24 */ /* 0x000fe2000f8e00ff */
[----:B------:R0:W-:Y:S04]  /*13180*/  SYNCS.ARRIVE.TRANS64.A1T0 RZ, [R4+URZ+0x33430], RZ ;  /* 0x033430ff04ff79a7 */ /* 0x0001e8000810003f */
[----:B------:R-:W-:-:S13]  /*13190*/  ISETP.NE.AND P0, PT, R0, 0x3, PT ;  /* 0x000000030000780c */ /* 0x000fda0003f05270 */
[----:B0-----:R-:W-:Y:S05]  /*131a0*/  @!P0 BRA `(.L_x_5913) ;  /* 0x0000000000048947 */ /* 0x001fea0003800000 */
[----:B------:R-:W-:Y:S01]  /*131b0*/  BPT.TRAP 0x1 ;  /* 0x000000040000795c */ /* 0x000fe20000300000 */
.L_x_5913:
[----:B------:R-:W-:Y:S01]  /*131c0*/  LOP3.LUT R3, R21, 0x1, RZ, 0x3c, !PT ;  /* 0x0000000115037812 */ /* 0x000fe200078e3cff */
[----:B------:R-:W-:Y:S01]  /*131d0*/  IMAD R2, R20, 0x8, R18 ;  /* 0x0000000814027824 */ /* 0x000fe200078e0212 */
[----:B------:R-:W-:Y:S02]  /*131e0*/  BSSY B0, `(.L_x_5914) ;  /* 0x0000004000007945 */ /* 0x000fe40003800000 */
[----:B------:R-:W-:-:S04]  /*131f0*/  SHF.L.U32 R3, R3, 0x1f, RZ ;  /* 0x0000001f03037819 */ /* 0x000fc800000006ff */
[----:B------:R-:W0:Y:S02]  /*13200*/  SYNCS.PHASECHK.TRANS64.TRYWAIT P1, [R2+URZ+0x33470], R3 ;  /* 0x03347003020075a7 */ /* 0x000e24000802017f */
[----:B0-----:R-:W-:Y:S05]  /*13210*/  @!P1 BRA `(.L_x_5915) ;  /* 0x0000004400049947 */ /* 0x001fea0003800000 */
.L_x_6015:
[----:B------:R-:W-:Y:S05]  /*13220*/  BSYNC B0 ;  /* 0x0000000000007941 */ /* 0x000fea0003800000 */
.L_x_5914:
[----:B------:R-:W-:-:S05]  /*13230*/  IMAD.U32 R0, RZ, RZ, UR46 ;  /* 0x0000002eff007e24 */ /* 0x000fca000f8e00ff */
[----:B------:R-:W-:-:S13]  /*13240*/  ISETP.NE.AND P1, PT, R0, 0x3, PT ;  /* 0x000000030000780c */ /* 0x000fda0003f25270 */
[----:B------:R-:W-:Y:S05]  /*13250*/  @!P1 BRA `(.L_x_5916) ;  /* 0x0000000000049947 */ /* 0x000fea0003800000 */
[----:B------:R-:W-:Y:S01]  /*13260*/  BPT.TRAP 0x1 ;  /* 0x000000040000795c */ /* 0x000fe20000300000 */
.L_x_5916:
[----:B0-----:R-:W-:Y:S01]  /*13270*/  SHF.L.U32 R3, R21, 0x1f, RZ ;  /* 0x0000001f15037819 */ /* 0x001fe200000006ff */
[----:B------:R-:W-:-:S03]  /*13280*/  IMAD R0, R20, 0x7800, RZ ;  /* 0x0000780014007824 */ /* 0x000fc600078e02ff */
[----:B------:R-:W0:Y:S02]  /*13290*/  SYNCS.PHASECHK.TRANS64.TRYWAIT P1, [R2+URZ+0x33460], R3 ;  /* 0x03346003020075a7 */ /* 0x000e24000802017f */
[----:B0-----:R-:W-:Y:S05]  /*132a0*/  @!P1 BRA `(.L_x_5917) ;  /* 0x0000004000f49947 */ /* 0x001fea0003800000 */
.L_x_6016:
[----:B0-----:R-:W-:Y:S01]  /*132b0*/  LOP3.LUT R3, R0, R16, RZ, 0xfc, !PT ;  /* 0x0000001000037212 */ /* 0x001fe200078efcff */
[----:B------:R-:W-:Y:S05]  /*132c0*/  WARPSYNC.ALL ;  /* 0x0000000000007948 */ /* 0x000fea0003800000 */
[----:B------:R-:W-:Y:S02]  /*132d0*/  IMAD.IADD R6, R18, 0x1, R3 ;  /* 0x0000000112067824 */ /* 0x000fe400078e0203 */
[C---:B------:R-:W-:Y:S02]  /*132e0*/  VIADD R12, R0.reuse, 0x2800 ;  /* 0x00002800000c7836 */ /* 0x040fe40000000000 */
[----:B------:R-:W-:-:S02]  /*132f0*/  VIADD R13, R0, 0x800 ;  /* 0x00000800000d7836 */ /* 0x000fc40000000000 */
[----:B--23--:R-:W0:Y:S01]  /*13300*/  LDSM.16.MT88.4 R4, [R6+0xf200] ;  /* 0x00f200000604783b */ /* 0x00ce220000004200 */
[C---:B------:R-:W-:Y:S02]  /*13310*/  VIADD R20, R0.reuse, 0x5000 ;  /* 0x0000500000147836 */ /* 0x040fe40000000000 */
[C---:B------:R-:W-:Y:S02]  /*13320*/  VIADD R21, R0.reuse, 0x3000 ;  /* 0x0000300000157836 */ /* 0x040fe40000000000 */
[----:B------:R-:W-:Y:S02]  /*13330*/  VIADD R15, R0, 0x2000 ;  /* 0x00002000000f7836 */ /* 0x000fe40000000000 */
[----:B-1----:R-:W-:-:S05]  /*13340*/  IMAD.U32 R25, RZ, RZ, UR46 ;  /* 0x0000002eff197e24 */ /* 0x002fca000f8e00ff */
[----:B------:R-:W-:Y:S02]  /*13350*/  ISETP.NE.AND P1, PT, R25, 0x3, PT ;  /* 0x000000031900780c */ /* 0x000fe40003f25270 */
[C-C-:B0-----:R-:W-:Y:S02]  /*13360*/  PRMT R8, R4.reuse, 0x6420, R5.reuse ;  /* 0x0000642004087816 */ /* 0x141fe40000000005 */
[----:B------:R-:W-:Y:S02]  /*13370*/  PRMT R9, R4, 0x7531, R5 ;  /* 0x0000753104097816 */ /* 0x000fe40000000005 */
[-C--:B------:R-:W-:Y:S02]  /*13380*/  LOP3.LUT R4, R0, R17.reuse, RZ, 0xfc, !PT ;  /* 0x0000001100047212 */ /* 0x080fe400078efcff */
        /* <DEDUP_REMOVED lines=9> */
[C---:B0-----:R-:W-:Y:S02]  /*13420*/  LOP3.LUT R3, R20.reuse, R16, RZ, 0xfc, !PT ;  /* 0x0000001014037212 */ /* 0x041fe400078efcff */
[----:B------:R-:W-:-:S05]  /*13430*/  LOP3.LUT R20, R20, R17, RZ, 0xfc, !PT ;  /* 0x0000001114147212 */ /* 0x000fca00078efcff */
[----:B------:R-:W-:Y:S01]  /*13440*/  IMAD.IADD R20, R19, 0x1, R20 ;  /* 0x0000000113147824 */ /* 0x000fe200078e0214 */
[C-C-:B-1----:R-:W-:Y:S02]  /*13450*/  PRMT R8, R4.reuse, 0x6420, R5.reuse ;  /* 0x0000642004087816 */ /* 0x142fe40000000005 */
[----:B------:R-:W-:Y:S01]  /*13460*/  PRMT R9, R4, 0x7531, R5 ;  /* 0x0000753104097816 */ /* 0x000fe20000000005 */
[----:B------:R-:W-:Y:S01]  /*13470*/  IMAD.IADD R5, R18, 0x1, R3 ;  /* 0x0000000112057824 */ /* 0x000fe200078e0203 */
[----:B------:R-:W-:Y:S01]  /*13480*/  LOP3.LUT R4, R13, R17, RZ, 0xfc, !PT ;  /* 0x000000110d047212 */ /* 0x000fe200078efcff */
[----:B------:R-:W-:Y:S01]  /*13490*/  VIADD R3, R0, 0x1000 ;  /* 0x0000100000037836 */ /* 0x000fe20000000000 */
[C-C-:B------:R-:W-:Y:S02]  /*134a0*/  PRMT R10, R6.reuse, 0x6420, R7.reuse ;  /* 0x00006420060a7816 */ /* 0x140fe40000000007 */
[----:B------:R-:W-:Y:S01]  /*134b0*/  PRMT R11, R6, 0x7531, R7 ;  /* 0x00007531060b7816 */ /* 0x000fe20000000007 */
[----:B------:R-:W-:Y:S01]  /*134c0*/  IMAD.IADD R14, R19, 0x1, R4 ;  /* 0x00000001130e7824 */ /* 0x000fe200078e0204 */
[----:B------:R-:W-:-:S04]  /*134d0*/  LOP3.LUT R13, R13, R16, RZ, 0xfc, !PT ;  /* 0x000000100d0d7212 */ /* 0x000fc800078efcff */
        /* <DEDUP_REMOVED lines=8> */
[----:B------:R-:W-:Y:S01]  /*13560*/  LOP3.LUT R3, R3, R16, RZ, 0xfc, !PT ;  /* 0x0000001003037212 */ /* 0x000fe200078efcff */
[----:B------:R-:W-:Y:S02]  /*13570*/  IMAD.IADD R6, R18, 0x1, R13 ;  /* 0x0000000112067824 */ /* 0x000fe400078e020d */
[C---:B------:R-:W-:Y:S01]  /*13580*/  VIADD R13, R0.reuse, 0x1800 ;  /* 0x00001800000d7836 */ /* 0x040fe20000000000 */
[----:B------:R0:W-:Y:S04]  /*13590*/  STSM.16.M88.4 [R14], R8 ;  /* 0x000000080e007844 */ /* 0x0001e80000000200 */
[----:B------:R-:W1:Y:S01]  /*135a0*/  LDSM.16.MT88.4 R4, [R6+0xf200] ;  /* 0x00f200000604783b */ /* 0x000e620000004200 */
[----:B0-----:R-:W-:Y:S01]  /*135b0*/  VIADD R14, R0, 0x5800 ;  /* 0x00005800000e7836 */ /* 0x001fe20000000000 */
[----:B-1----:R-:W-:-:S02]  /*135c0*/  PRMT R8, R4, 0x6420, R5 ;  /* 0x0000642004087816 */ /* 0x002fc40000000005 */
        /* <DEDUP_REMOVED lines=15> */
[-C--:B------:R-:W-:Y:S02]  /*136c0*/  LOP3.LUT R5, R14, R16.reuse, RZ, 0xfc, !PT ;  /* 0x000000100e057212 */ /* 0x080fe400078efcff */
[C-C-:B------:R-:W-:Y:S01]  /*136d0*/  PRMT R10, R6.reuse, 0x6420, R7.reuse ;  /* 0x00006420060a7816 */ /* 0x140fe20000000007 */
[----:B------:R-:W-:Y:S01]  /*136e0*/  IMAD.IADD R4, R19, 0x1, R4 ;  /* 0x0000000113047824 */ /* 0x000fe200078e0204 */
[----:B------:R-:W-:Y:S01]  /*136f0*/  PRMT R11, R6, 0x7531, R7 ;  /* 0x00007531060b7816 */ /* 0x000fe20000000007 */
[----:B------:R-:W-:Y:S01]  /*13700*/  IMAD.IADD R24, R18, 0x1, R5 ;  /* 0x0000000112187824 */ /* 0x000fe200078e0205 */
[----:B------:R-:W-:Y:S02]  /*13710*/  LOP3.LUT R14, R14, R17, RZ, 0xfc, !PT ;  /* 0x000000110e0e7212 */ /* 0x000fe400078efcff */
[----:B------:R-:W-:Y:S01]  /*13720*/  LOP3.LUT R15, R15, R16, RZ, 0xfc, !PT ;  /* 0x000000100f0f7212 */ /* 0x000fe200078efcff */
[----:B------:R-:W-:Y:S02]  /*13730*/  STSM.16.M88.4 [R4], R8 ;  /* 0x0000000804007844 */ /* 0x000fe40000000200 */
[----:B------:R-:W-:-:S02]  /*13740*/  IMAD.IADD R14, R19, 0x1, R14 ;  /* 0x00000001130e7824 */ /* 0x000fc400078e020e */
[----:B------:R-:W0:Y:S01]  /*13750*/  LDSM.16.MT88.4 R4, [R24+0xf200] ;  /* 0x00f200001804783b */ /* 0x000e220000004200 */
[----:B------:R-:W-:Y:S01]  /*13760*/  IMAD.IADD R15, R18, 0x1, R15 ;  /* 0x00000001120f7824 */ /* 0x000fe200078e020f */
[C-C-:B0-----:R-:W-:Y:S02]  /*13770*/  PRMT R8, R4.reuse, 0x6420, R5.reuse ;  /* 0x0000642004087816 */ /* 0x141fe40000000005 */
        /* <DEDUP_REMOVED lines=11> */
[C-C-:B------:R-:W-:Y:S02]  /*13830*/  PRMT R10, R6.reuse, 0x6420, R7.reuse ;  /* 0x00006420060a7816 */ /* 0x140fe40000000007 */
[----:B------:R-:W-:Y:S01]  /*13840*/  PRMT R11, R6, 0x7531, R7 ;  /* 0x00007531060b7816 */ /* 0x000fe20000000007 */
[----:B------:R-:W-:Y:S01]  /*13850*/  IMAD.IADD R5, R18, 0x1, R5 ;  /* 0x0000000112057824 */ /* 0x000fe200078e0205 */
[----:B------:R-:W-:-:S03]  /*13860*/  LOP3.LUT R3, R3, R17, RZ, 0xfc, !PT ;  /* 0x0000001103037212 */ /* 0x000fc600078efcff */
[----:B------:R0:W-:Y:S02]  /*13870*/  STSM.16.M88.4 [R21], R8 ;  /* 0x0000000815007844 */ /* 0x0001e40000000200 */
[----:B------:R-:W-:Y:S01]  /*13880*/  IMAD.IADD R24, R19, 0x1, R3 ;  /* 0x0000000113187824 */ /* 0x000fe200078e0203 */
[C---:B------:R-:W-:Y:S01]  /*13890*/  LOP3.LUT R3, R12.reuse, R16, RZ, 0xfc, !PT ;  /* 0x000000100c037212 */ /* 0x040fe200078efcff */
[----:B------:R-:W1:Y:S01]  /*138a0*/  LDSM.16.MT88.4 R4, [R5+0xf200] ;  /* 0x00f200000504783b */ /* 0x000e620000004200 */
[----:B------:R-:W-:-:S05]  /*138b0*/  LOP3.LUT R12, R12, R17, RZ, 0xfc, !PT ;  /* 0x000000110c0c7212 */ /* 0x000fca00078efcff */
[----:B------:R-:W-:Y:S02]  /*138c0*/  IMAD.IADD R12, R19, 0x1, R12 ;  /* 0x00000001130c7824 */ /* 0x000fe400078e020c */
[----:B0-----:R-:W-:Y:S01]  /*138d0*/  VIADD R21, R0, 0x4000 ;  /* 0x0000400000157836 */ /* 0x001fe20000000000 */
[C-C-:B-1----:R-:W-:Y:S02]  /*138e0*/  PRMT R8, R4.reuse, 0x6420, R5.reuse ;  /* 0x0000642004087816 */ /* 0x142fe40000000005 */
[----:B------:R-:W-:Y:S01]  /*138f0*/  PRMT R9, R4, 0x7531, R5 ;  /* 0x0000753104097816 */ /* 0x000fe20000000005 */
[----:B------:R-:W-:Y:S01]  /*13900*/  IMAD.IADD R4, R18, 0x1, R3 ;  /* 0x0000000112047824 */ /* 0x000fe200078e0203 */
[C-C-:B------:R-:W-:Y:S02]  /*13910*/  PRMT R10, R6.reuse, 0x6420, R7.reuse ;  /* 0x00006420060a7816 */ /* 0x140fe40000000007 */
[----:B------:R-:W-:Y:S02]  /*13920*/  PRMT R11, R6, 0x7531, R7 ;  /* 0x00007531060b7816 */ /* 0x000fe40000000007 */
[----:B------:R-:W-:-:S02]  /*13930*/  LOP3.LUT R3, R21, R17, RZ, 0xfc, !PT ;  /* 0x0000001115037212 */ /* 0x000fc400078efcff */
[----:B------:R-:W-:Y:S01]  /*13940*/  LOP3.LUT R21, R21, R16, RZ, 0xfc, !PT ;  /* 0x0000001015157212 */ /* 0x000fe200078efcff */
[----:B------:R-:W-:Y:S02]  /*13950*/  STSM.16.M88.4 [R24], R8 ;  /* 0x0000000818007844 */ /* 0x000fe40000000200 */
[----:B------:R-:W-:Y:S02]  /*13960*/  IMAD.IADD R3, R19, 0x1, R3 ;  /* 0x0000000113037824 */ /* 0x000fe400078e0203 */
        /* <DEDUP_REMOVED lines=9> */
[C---:B0-----:R-:W-:Y:S02]  /*13a00*/  VIADD R3, R0.reuse, 0x4800 ;  /* 0x0000480000037836 */ /* 0x041fe40000000000 */
[----:B------:R-:W-:Y:S01]  /*13a10*/  VIADD R0, R0, 0x7000 ;  /* 0x0000700000007836 */ /* 0x000fe20000000000 */
[C-C-:B-1----:R-:W-:Y:S02]  /*13a20*/  PRMT R8, R4.reuse, 0x6420, R5.reuse ;  /* 0x0000642004087816 */ /* 0x142fe40000000005 */
        /* <DEDUP_REMOVED lines=55> */
.L_x_5918:
[----:B-1----:R1:W-:Y:S01]  /*13da0*/  SYNCS.ARRIVE.TRANS64.A1T0 RZ, [R2+URZ+0x33450], RZ ;  /* 0x033450ff02ff79a7 */ /* 0x0023e2000810003f */
[----:B------:R-:W-:Y:S06]  /*13db0*/  BAR.SYNC.DEFER_BLOCKING 0x2, 0x80 ;  /* 0x0082000000007b1d */ /* 0x000fec0000010000 */
[----:B------:R-:W-:Y:S05]  /*13dc0*/  @!P0 BRA `(.L_x_5919) ;  /* 0x0000000000048947 */ /* 0x000fea0003800000 */
[----:B------:R-:W-:Y:S01]  /*13dd0*/  BPT.TRAP 0x1 ;  /* 0x000000040000795c */ /* 0x000fe20000300000 */
.L_x_5919:
[----:B0-----:R-:W2:Y:S01]  /*13de0*/  LDL R0, [R1+0x8] ;  /* 0x0000080001007983 */ /* 0x001ea20000100800 */
[----:B-1----:R-:W-:Y:S02]  /*13df0*/  VIADD R2, R2, 0x33480 ;  /* 0x0003348002027836 */ /* 0x002fe40000000000 */
[----:B------:R-:W-:Y:S02]  /*13e00*/  IMAD.MOV.U32 R21, RZ, RZ, R34 ;  /* 0x000000ffff157224 */ /* 0x000fe400078e0022 */
[----:B------:R-:W-:Y:S01]  /*13e10*/  IMAD.MOV.U32 R20, RZ, RZ, R31 ;  /* 0x000000ffff147224 */ /* 0x000fe200078e001f */
[----:B--2---:R-:W-:-:S04]  /*13e20*/  PRMT R2, R0, 0x654, R2 ;  /* 0x0000065400027816 */ /* 0x004fc80000000002 */
[----:B------:R1:W-:Y:S01]  /*13e30*/  SYNCS.ARRIVE.TRANS64.RED.A1T0 RZ, [R2+URZ], RZ ;  /* 0x000000ff02ff79a7 */ /* 0x0003e2000810043f */
[----:B------:R-:W-:Y:S05]  /*13e40*/  @P2 BRA `(.L_x_5920) ;  /* 0xffffffe000c82947 */ /* 0x000fea000383ffff */
.L_x_5900:
[----:B------:R-:W2:Y:S01]  /*13e50*/  S2R R0, SR_TID.X ;  /* 0x0000000000007919 */ /* 0x000ea20000002100 */
[----:B------:R-:W-:Y:S01]  /*13e60*/  BSSY B0, `(.L_x_5921) ;  /* 0x0000012000007945 */ /* 0x000fe20003800000 */
[----:B------:R-:W-:Y:S01]  /*13e70*/  IMAD.U32 R6, RZ, RZ, UR47 ;  /* 0x0000002fff067e24 */ /* 0x000fe2000f8e00ff */
[----:B--2---:R-:W-:-:S04]  /*13e80*/  LOP3.LUT R0, R0, 0x7f, RZ, 0xc0, !PT ;  /* 0x0000007f00007812 */ /* 0x004fc800078ec0ff */
[----:B------:R-:W-:-:S13]  /*13e90*/  ISETP.NE.AND P0, PT, R0, RZ, PT ;  /* 0x000000ff0000720c */ /* 0x000fda0003f05270 */
[----:B------:R-:W-:Y:S05]  /*13ea0*/  @P0 BRA `(.L_x_5922) ;  /* 0x0000000000340947 */ /* 0x000fea0003800000 */
[----:B------:R-:W2:Y:S01]  /*13eb0*/  S2R R7, SR_LANEID ;  /* 0x0000000000077919 */ /* 0x000ea20000000000 */
[----:B------:R-:W-:Y:S01]  /*13ec0*/  VOTEU.ANY UR4, UPT, PT ;  /* 0x0000000000047886 */ /* 0x000fe200038e0100 */
[----:B01----:R-:W0:Y:S01]  /*13ed0*/  LDC.64 R2, c[0x0][0xc80] ;  /* 0x00032000ff027b82 */ /* 0x003e220000000a00 */
        /* <DEDUP_REMOVED lines=10> */
.L_x_5922:
[----:B------:R-:W-:Y:S05]  /*13f80*/  BSYNC B0 ;  /* 0x0000000000007941 */ /* 0x000fea0003800000 */
.L_x_5921:
[----:B------:R-:W-:-:S13]  /*13f90*/  ISETP.NE.AND P1, PT, R6, 0x3, PT ;  /* 0x000000030600780c */ /* 0x000fda0003f25270 */
[----:B------:R-:W-:Y:S05]  /*13fa0*/  @!P1 BRA `(.L_x_5923) ;  /* 0x0000000000049947 */ /* 0x000fea0003800000 */
[----:B------:R-:W-:Y:S01]  /*13fb0*/  BPT.TRAP 0x1 ;  /* 0x000000040000795c */ /* 0x000fe20000300000 */
.L_x_5923:
[----:B0-----:R-:W-:Y:S01]  /*13fc0*/  LOP3.LUT R3, R34, 0x1, RZ, 0x3c, !PT ;  /* 0x0000000122037812 */ /* 0x001fe200078e3cff */
[----:B-1----:R-:W-:Y:S01]  /*13fd0*/  IMAD R2, R31, 0x8, R18 ;  /* 0x000000081f027824 */ /* 0x002fe200078e0212 */
[----:B------:R-:W-:Y:S02]  /*13fe0*/  BSSY B0, `(.L_x_5924) ;  /* 0x0000004000007945 */ /* 0x000fe40003800000 */
[----:B------:R-:W-:-:S04]  /*13ff0*/  SHF.L.U32 R3, R3, 0x1f, RZ ;  /* 0x0000001f03037819 */ /* 0x000fc800000006ff */
[----:B------:R-:W0:Y:S02]  /*14000*/  SYNCS.PHASECHK.TRANS64.TRYWAIT P2, [R2+URZ+0x33470], R3 ;  /* 0x03347003020075a7 */ /* 0x000e24000804017f */
[----:B0-----:R-:W-:Y:S05]  /*14010*/  @!P2 BRA `(.L_x_5925) ;  /* 0x0000003400aca947 */ /* 0x001fea0003800000 */
.L_x_6017:
[----:B------:R-:W-:Y:S05]  /*14020*/  BSYNC B0 ;  /* 0x0000000000007941 */ /* 0x000fea0003800000 */
.L_x_5924:
[----:B--2---:R-:W-:-:S05]  /*14030*/  IMAD.U32 R0, RZ, RZ, UR46 ;  /* 0x0000002eff007e24 */ /* 0x004fca000f8e00ff */
[----:B------:R-:W-:-:S13]  /*14040*/  ISETP.NE.AND P2, PT, R0, 0x3, PT ;  /* 0x000000030000780c */ /* 0x000fda0003f45270 */
[----:B------:R-:W-:Y:S05]  /*14050*/  @!P2 BRA `(.L_x_5926) ;  /* 0x000000000004a947 */ /* 0x000fea0003800000 */
[----:B------:R-:W-:Y:S01]  /*14060*/  BPT.TRAP 0x1 ;  /* 0x000000040000795c */ /* 0x000fe20000300000 */
.L_x_5926:
[----:B0-----:R-:W-:Y:S01]  /*14070*/  SHF.L.U32 R3, R34, 0x1f, RZ ;  /* 0x0000001f22037819 */ /* 0x001fe200000006ff */
[----:B------:R-:W-:-:S03]  /*14080*/  IMAD R0, R31, 0x7800, RZ ;  /* 0x000078001f007824 */ /* 0x000fc600078e02ff */
[----:B------:R-:W0:Y:S02]  /*14090*/  SYNCS.PHASECHK.TRANS64.TRYWAIT P2, [R2+URZ+0x33460], R3 ;  /* 0x03346003020075a7 */ /* 0x000e24000804017f */
[----:B0-----:R-:W-:Y:S05]  /*140a0*/  @!P2 BRA `(.L_x_5927) ;  /* 0x00000034009ca947 */ /* 0x001fea0003800000 */
.L_x_6018:
[----:B0-----:R-:W-:Y:S01]  /*140b0*/  LOP3.LUT R3, R0, R16, RZ, 0xfc, !PT ;  /* 0x0000001000037212 */ /* 0x001fe200078efcff */
[----:B------:R-:W-:Y:S05]  /*140c0*/  WARPSYNC.ALL ;  /* 0x0000000000007948 */ /* 0x000fea0003800000 */
[----:B------:R-:W-:Y:S02]  /*140d0*/  IMAD.IADD R5, R18, 0x1, R3 ;  /* 0x0000000112057824 */ /* 0x000fe400078e0203 */
[C---:B------:R-:W-:Y:S02]  /*140e0*/  VIADD R13, R0.reuse, 0x2800 ;  /* 0x00002800000d7836 */ /* 0x040fe40000000000 */
[----:B------:R-:W-:-:S02]  /*140f0*/  VIADD R21, R0, 0x5000 ;  /* 0x0000500000157836 */ /* 0x000fc40000000000 */
[----:B------:R-:W0:Y:S01]  /*14100*/  LDSM.16.MT88.4 R4, [R5+0xf200] ;  /* 0x00f200000504783b */ /* 0x000e220000004200 */
[----:B------:R-:W-:Y:S01]  /*14110*/  LOP3.LUT R3, R13, R16, RZ, 0xfc, !PT ;  /* 0x000000100d037212 */ /* 0x000fe200078efcff */
        /* <DEDUP_REMOVED lines=9> */
[----:B------:R-:W-:Y:S02]  /*141b0*/  IMAD.IADD R6, R18, 0x1, R3 ;  /* 0x0000000112067824 */ /* 0x000fe400078e0203 */
[C---:B------:R-:W-:Y:S01]  /*141c0*/  VIADD R3, R0.reuse, 0x800 ;  /* 0x0000080000037836 */ /* 0x040fe20000000000 */
[----:B------:R0:W-:Y:S04]  /*141d0*/  STSM.16.M88.4 [R12], R8 ;  /* 0x000000080c007844 */ /* 0x0001e80000000200 */
[----:B------:R-:W1:Y:S01]  /*141e0*/  LDSM.16.MT88.4 R4, [R6+0xf200] ;  /* 0x00f200000604783b */ /* 0x000e620000004200 */
[----:B0-----:R-:W-:Y:S01]  /*141f0*/  VIADD R12, R0, 0x1000 ;  /* 0x00001000000c7836 */ /* 0x001fe20000000000 */
[C-C-:B-1----:R-:W-:Y:S02]  /*14200*/  PRMT R8, R4.reuse, 0x6420, R5.reuse ;  /* 0x0000642004087816 */ /* 0x142fe40000000005 */
[----:B------:R-:W-:-:S02]  /*14210*/  PRMT R9, R4, 0x7531, R5 ;  /* 0x0000753104097816 */ /* 0x000fc40000000005 */
[----:B------:R-:W-:Y:S02]  /*14220*/  LOP3.LUT R4, R3, R17, RZ, 0xfc, !PT ;  /* 0x0000001103047212 */ /* 0x000fe400078efcff */
[-C--:B------:R-:W-:Y:S02]  /*14230*/  LOP3.LUT R5, R21, R16.reuse, RZ, 0xfc, !PT ;  /* 0x0000001015057212 */ /* 0x080fe400078efcff */
[C-C-:B------:R-:W-:Y:S01]  /*14240*/  PRMT R10, R6.reuse, 0x6420, R7.reuse ;  /* 0x00006420060a7816 */ /* 0x140fe20000000007 */
[----:B------:R-:W-:Y:S01]  /*14250*/  IMAD.IADD R14, R19, 0x1, R4 ;  /* 0x00000001130e7824 */ /* 0x000fe200078e0204 */
[----:B------:R-:W-:Y:S01]  /*14260*/  PRMT R11, R6, 0x7531, R7 ;  /* 0x00007531060b7816 */ /* 0x000fe20000000007 */
[----:B------:R-:W-:Y:S01]  /*14270*/  IMAD.IADD R5, R18, 0x1, R5 ;  /* 0x0000000112057824 */ /* 0x000fe200078e0205 */
[----:B------:R-:W-:-:S03]  /*14280*/  LOP3.LUT R3, R3, R16, RZ, 0xfc, !PT ;  /* 0x0000001003037212 */ /* 0x000fc600078efcff */
        /* <DEDUP_REMOVED lines=12> */
[----:B------:R-:W1:Y:S01]  /*14350*/  LDSM.16.MT88.4 R4, [R6+0xf200] ;  /* 0x00f200000604783b */ /* 0x000e620000004200 */
[----:B0-----:R-:W-:Y:S01]  /*14360*/  VIADD R15, R0, 0x5800 ;  /* 0x00005800000f7836 */ /* 0x001fe20000000000 */
[----:B-1----:R-:W-:-:S02]  /*14370*/  PRMT R8, R4, 0x6420, R5 ;  /* 0x0000642004087816 */ /* 0x002fc40000000005 */
        /* <DEDUP_REMOVED lines=130> */
.L_x_5928:
[----:B-1----:R1:W-:Y:S01]  /*14ba0*/  SYNCS.ARRIVE.TRANS64.A1T0 RZ, [R2+URZ+0x33450], RZ ;  /* 0x033450ff02ff79a7 */ /* 0x0023e2000810003f */
[----:B------:R-:W-:Y:S06]  /*14bb0*/  BAR.SYNC.DEFER_BLOCKING 0x2, 0x80 ;  /* 0x0082000000007b1d */ /* 0x000fec0000010000 */
[----:B------:R-:W-:Y:S05]  /*14bc0*/  @!P1 BRA `(.L_x_5929) ;  /* 0x0000000000049947 */ /* 0x000fea0003800000 */
[----:B------:R-:W-:Y:S01]  /*14bd0*/  BPT.TRAP 0x1 ;  /* 0x000000040000795c */ /* 0x000fe20000300000 */
.L_x_5929:
        /* <DEDUP_REMOVED lines=9> */
.L_x_5870:
[----:B------:R-:W-:Y:S05]  /*14c70*/  BSYNC B7 ;  /* 0x0000000000077941 */ /* 0x000fea0003800000 */
.L_x_5868:
[----:B-1----:R1:W5:Y:S04]  /*14c80*/  LDL R0, [R1+0x8] ;  /* 0x0000080001007983 */ /* 0x0023680000100800 */
[----:B0-----:R1:W5:Y:S01]  /*14c90*/  LDL R2, [R1+0x14] ;  /* 0x0000140001027983 */ /* 0x0013620000100800 */
[----:B------:R-:W-:-:S13]  /*14ca0*/  LOP3.LUT P1, RZ, R22, 0x2000, RZ, 0xc0, !PT ;  /* 0x0000200016ff7812 */ /* 0x000fda000782c0ff */
[----:B-1----:R-:W-:Y:S05]  /*14cb0*/  @!P1 BRA `(.L_x_5930) ;  /* 0x0000000000289947 */ /* 0x002fea0003800000 */
[----:B------:R-:W0:Y:S08]  /*14cc0*/  S2UR UR4, SR_CgaCtaId ;  /* 0x00000000000479c3 */ /* 0x000e300000008800 */
[----:B------:R-:W-:Y:S01]  /*14cd0*/  BAR.SYNC.DEFER_BLOCKING 0x5, 0x180 ;  /* 0x0146000000007b1d */ /* 0x000fe20000010000 */
[----:B------:R-:W-:Y:S01]  /*14ce0*/  MOV R18, 0x400 ;  /* 0x0000040000127802 */ /* 0x000fe20000000f00 */
[----:B0----5:R-:W-:-:S05]  /*14cf0*/  IMAD.U32 R0, RZ, RZ, UR4 ;  /* 0x00000004ff007e24 */ /* 0x021fca000f8e00ff */
[----:B------:R-:W-:Y:S01]  /*14d00*/  LEA R18, R0, R18, 0x18 ;  /* 0x0000001200127211 */ /* 0x000fe200078ec0ff */
[----:B------:R-:W-:Y:S04]  /*14d10*/  STL [R1+0x8], R0 ;  /* 0x0000080001007387 */ /* 0x000fe80000100800 */
[----:B------:R-:W0:Y:S04]  /*14d20*/  LDS R2, [R18+0x334d0] ;  /* 0x0334d00012027984 */ /* 0x000e280000000800 */
[----:B0-----:R0:W-:Y:S01]  /*14d30*/  STL [R1+0x14], R2 ;  /* 0x0000140201007387 */ /* 0x0011e20000100800 */
[----:B------:R-:W-:Y:S06]  /*14d40*/  BAR.ARV 0x4, 0x180 ;  /* 0x0106000000007b1d */ /* 0x000fec0000002000 */
[----:B------:R-:W-:Y:S05]  /*14d50*/  BRA `(.L_x_5931) ;  /* 0x0000000000287947 */ /* 0x000fea0003800000 */
.L_x_5930:
[----:B-----5:R-:W-:Y:S01]  /*14d60*/  IMAD.MOV.U32 R3, RZ, RZ, R0 ;  /* 0x000000ffff037224 */ /* 0x020fe200078e0000 */
[----:B------:R-:W-:Y:S01]  /*14d70*/  @!P0 MOV R0, 0x400 ;  /* 0x0000040000008802 */ /* 0x000fe20000000f00 */
[----:B------:R-:W-:Y:S06]  /*14d80*/  BAR.SYNC.DEFER_BLOCKING 0x4, 0x180 ;  /* 0x0106000000007b1d */ /* 0x000fec0000010000 */
[----:B------:R-:W0:Y:S02]  /*14d90*/  @!P0 S2R R3, SR_CgaCtaId ;  /* 0x0000000000038919 */ /* 0x000e240000008800 */
[----:B0-----:R-:W-:Y:S01]  /*14da0*/  @!P0 LEA R18, R3, R0, 0x18 ;  /* 0x0000000003128211 */ /* 0x001fe200078ec0ff */
[----:B------:R-:W-:Y:S04]  /*14db0*/  @!P0 STL [R1+0x8], R3 ;  /* 0x0000080301008387 */ /* 0x000fe80000100800 */
[----:B------:R-:W0:Y:S04]  /*14dc0*/  SHFL.IDX PT, R0, R2, RZ, 0x1f ;  /* 0x00001fff02007589 */ /* 0x000e2800000e0000 */
[----:B------:R1:W-:Y:S04]  /*14dd0*/  @!P0 STS [R18+0x334d0], R2 ;  /* 0x0334d00212008388 */ /* 0x0003e80000000800 */
[----:B0-----:R1:W-:Y:S01]  /*14de0*/  STL [R1+0x14], R0 ;  /* 0x0000140001007387 */ /* 0x0013e20000100800 */
[----:B------:R-:W-:Y:S06]  /*14df0*/  BAR.ARV 0x5, 0x180 ;  /* 0x0146000000007b1d */ /* 0x000fec0000002000 */
.L_x_5931:
[----:B-1----:R-:W2:Y:S01]  /*14e00*/  LDL R0, [R1+0x14] ;  /* 0x0000140001007983 */ /* 0x002ea20000100800 */
[----:B------:R-:W-:Y:S02]  /*14e10*/  ULDC UR4, c[0x0][0xc38] ;  /* 0x00030e0000047ab9 */ /* 0x000fe40000000800 */
[----:B--2---:R-:W-:-:S13]  /*14e20*/  ISETP.GE.AND P0, PT, R0, UR4, PT ;  /* 0x0000000400007c0c */ /* 0x004fda000bf06270 */
[----:B------:R-:W-:Y:S05]  /*14e30*/  @!P0 BRA `(.L_x_5932) ;  /* 0xffffffa800a08947 */ /* 0x000fea000383ffff */
.L_x_5865:
[----:B------:R-:W2:Y:S01]  /*14e40*/  LDL.LU R0, [R1+0x18] ;  /* 0x0000180001007983 */ /* 0x000ea20000300800 */
[----:B------:R-:W-:Y:S01]  /*14e50*/  BSSY B0, `(.L_x_5933) ;  /* 0x000000b000007945 */ /* 0x000fe20003800000 */
[----:B------:R-:W1:Y:S01]  /*14e60*/  S2R R5, SR_CgaCtaId ;  /* 0x0000000000057919 */ /* 0x000e620000008800 */
[----:B--2---:R-:W-:-:S05]  /*14e70*/  VIADD R0, R0, 0x1 ;  /* 0x0000000100007836 */ /* 0x004fca0000000000 */
[----:B0-----:R-:W-:-:S04]  /*14e80*/  LEA.HI R2, R0, R0, RZ, 0x1 ;  /* 0x0000000000027211 */ /* 0x001fc800078f08ff */
[----:B------:R-:W-:Y:S02]  /*14e90*/  LOP3.LUT R3, R2, 0xfffffffe, RZ, 0xc0, !PT ;  /* 0xfffffffe02037812 */ /* 0x000fe400078ec0ff */
[----:B------:R-:W-:-:S03]  /*14ea0*/  MOV R2, 0x400 ;  /* 0x0000040000027802 */ /* 0x000fc60000000f00 */
[----:B------:R-:W-:Y:S01]  /*14eb0*/  IMAD.IADD R0, R0, 0x1, -R3 ;  /* 0x0000000100007824 */ /* 0x000fe200078e0a03 */
[----:B-1----:R-:W-:-:S04]  /*14ec0*/  LEA R4, R5, R2, 0x18 ;  /* 0x0000000205047211 */ /* 0x002fc800078ec0ff */
[----:B------:R-:W-:-:S04]  /*14ed0*/  SHF.L.U32 R0, R0, 0x1f, RZ ;  /* 0x0000001f00007819 */ /* 0x000fc800000006ff */
[----:B------:R-:W0:Y:S02]  /*14ee0*/  SYNCS.PHASECHK.TRANS64.TRYWAIT P0, [R4+URZ+0x33420], R0 ;  /* 0x03342000040075a7 */ /* 0x000e24000800017f */
[----:B0-----:R-:W-:Y:S05]  /*14ef0*/  @!P0 BRA `(.L_x_5934) ;  /* 0x00000028001c8947 */ /* 0x001fea0003800000 */
.L_x_6019:
[----:B------:R-:W-:Y:S05]  /*14f00*/  BSYNC B0 ;  /* 0x0000000000007941 */ /* 0x000fea0003800000 */
.L_x_5933:
[----:B------:R-:W-:-:S03]  /*14f10*/  UMOV UR4, 0xffffffff ;  /* 0xffffffff00047882 */ /* 0x000fc60000000000 */
[----:B------:R-:W-:Y:S05]  /*14f20*/  BRA.DIV UR4, `(.L_x_5935) ;  /* 0x0000002a04247947 */ /* 0x000fea000b800000 */
[----:B0-----:R-:W0:Y:S02]  /*14f30*/  S2R R0, SR_TID.X ;  /* 0x0000000000007919 */ /* 0x001e240000002100 */
[----:B0-----:R-:W-:-:S04]  /*14f40*/  SHF.R.U32.HI R0, RZ, 0x5, R0 ;  /* 0x00000005ff007819 */ /* 0x001fc80000011600 */
[----:B------:R-:W-:-:S05]  /*14f50*/  LOP3.LUT R0, R0, 0x3, RZ, 0xc0, !PT ;  /* 0x0000000300007812 */ /* 0x000fca00078ec0ff */
[----:B------:R0:W1:Y:S02]  /*14f60*/  SHFL.IDX PT, R14, R0, RZ, 0x1f ;  /* 0x00001fff000e7589 */ /* 0x00006400000e0000 */
.L_x_6022:
[----:B-1----:R-:W-:Y:S01]  /*14f70*/  ISETP.NE.AND P0, PT, R14, RZ, PT ;  /* 0x000000ff0e00720c */ /* 0x002fe20003f05270 */
[----:B------:R-:W-:-:S12]  /*14f80*/  BSSY B0, `(.L_x_5936) ;  /* 0x000002c000007945 */ /* 0x000fd80003800000 */
[----:B------:R-:W-:Y:S05]  /*14f90*/  @P0 BRA `(.L_x_5937) ;  /* 0x0000000000a80947 */ /* 0x000fea0003800000 */
[----:B------:R-:W-:-:S03]  /*14fa0*/  UMOV UR4, 0xffffffff ;  /* 0xffffffff00047882 */ /* 0x000fc60000000000 */
[----:B------:R-:W-:Y:S05]  /*14fb0*/  BRA.DIV UR4, `(.L_x_5938) ;  /* 0x0000002a04347947 */ /* 0x000fea000b800000 */
[----:B------:R-:W-:-:S13]  /*14fc0*/  ELECT P6, URZ, PT ;  /* 0x00000000003f782f */ /* 0x000fda00038c0000 */
.L_x_6025:
[----:B------:R-:W-:Y:S05]  /*14fd0*/  @!P6 BRA `(.L_x_5937) ;  /* 0x000000000098e947 */ /* 0x000fea0003800000 */
[----:B------:R-:W-:-:S06]  /*14fe0*/  ULOP3.LUT UR4, UR36, 0x2, URZ, 0xfc, !UPT ;  /* 0x0000000224047892 */ /* 0x000fcc000f8efc3f */
[----:B0-----:R-:W-:-:S05]  /*14ff0*/  IMAD.U32 R0, RZ, RZ, UR4 ;  /* 0x00000004ff007e24 */ /* 0x001fca000f8e00ff */
[----:B------:R-:W-:-:S13]  /*15000*/  ISETP.NE.AND P0, PT, R0, 0x3, PT ;  /* 0x000000030000780c */ /* 0x000fda0003f05270 */
[----:B------:R-:W-:Y:S05]  /*15010*/  @!P0 BRA `(.L_x_5939) ;  /* 0x0000000000048947 */ /* 0x000fea0003800000 */
[----:B------:R-:W-:Y:S01]  /*15020*/  BPT.TRAP 0x1 ;  /* 0x000000040000795c */ /* 0x000fe20000300000 */
.L_x_5939:
[C---:B------:R-:W-:Y:S01]  /*15030*/  IMAD R5, R31.reuse, 0x8, R4 ;  /* 0x000000081f057824 */ /* 0x040fe200078e0204 */
[----:B------:R-:W-:Y:S01]  /*15040*/  SHF.L.U32 R0, R34, 0x1f, RZ ;  /* 0x0000001f22007819 */ /* 0x000fe200000006ff */
[----:B------:R-:W-:-:S03]  /*15050*/  VIADD R31, R31, 0x1 ;  /* 0x000000011f1f7836 */ /* 0x000fc60000000000 */
[----:B------:R-:W0:Y:S02]  /*15060*/  SYNCS.PHASECHK.TRANS64.TRYWAIT P1, [R5+URZ+0x33440], R0 ;  /* 0x03344000050075a7 */ /* 0x000e24000802017f */
[----:B------:R-:W-:-:S04]  /*15070*/  ISETP.NE.AND P2, PT, R31, 0x2, PT ;  /* 0x000000021f00780c */ /* 0x000fc80003f45270 */
[----:B------:R-:W-:Y:S01]  /*15080*/  SEL R3, RZ, 0x1, P2 ;  /* 0x00000001ff037807 */ /* 0x000fe20001000000 */
[----:B0-----:R-:W-:Y:S08]  /*15090*/  @!P1 BRA `(.L_x_5940) ;  /* 0x00000028001c9947 */ /* 0x001ff00003800000 */
.L_x_6026:
[----:B------:R-:W-:Y:S02]  /*150a0*/  SEL R31, R31, RZ, P2 ;  /* 0x000000ff1f1f7207 */ /* 0x000fe40001000000 */
[----:B------:R-:W-:Y:S01]  /*150b0*/  LOP3.LUT R2, R34, R3, RZ, 0x3c, !PT ;  /* 0x0000000322027212 */ /* 0x000fe200078e3cff */
[----:B------:R-:W-:Y:S06]  /*150c0*/  @!P0 BRA `(.L_x_5941) ;  /* 0x0000000000048947 */ /* 0x000fec0003800000 */
[----:B------:R-:W-:Y:S01]  /*150d0*/  BPT.TRAP 0x1 ;  /* 0x000000040000795c */ /* 0x000fe20000300000 */
.L_x_5941:
[----:B------:R-:W-:Y:S01]  /*150e0*/  IMAD R31, R31, 0x8, R4 ;  /* 0x000000081f1f7824 */ /* 0x000fe200078e0204 */
[----:B------:R-:W-:-:S04]  /*150f0*/  SHF.L.U32 R2, R2, 0x1f, RZ ;  /* 0x0000001f02027819 */ /* 0x000fc800000006ff */
[----:B------:R-:W1:Y:S02]  /*15100*/  SYNCS.PHASECHK.TRANS64.TRYWAIT P1, [R31+URZ+0x33440], R2 ;  /* 0x033440021f0075a7 */ /* 0x000e64000802017f */
[----:B-1----:R-:W-:Y:S05]  /*15110*/  @!P1 BRA `(.L_x_5942) ;  /* 0x0000002800109947 */ /* 0x002fea0003800000 */
.L_x_6027:
[----:B------:R-:W-:Y:S05]  /*15120*/  @!P0 BRA `(.L_x_5943) ;  /* 0x0000000000048947 */ /* 0x000fea0003800000 */
[----:B------:R-:W-:Y:S01]  /*15130*/  BPT.TRAP 0x1 ;  /* 0x000000040000795c */ /* 0x000fe20000300000 */
.L_x_5943:
[----:B------:R-:W2:Y:S02]  /*15140*/  SYNCS.PHASECHK.TRANS64.TRYWAIT P1, [R5+URZ+0x33460], R0 ;  /* 0x03346000050075a7 */ /* 0x000ea4000802017f */
[----:B--2---:R-:W-:Y:S05]  /*15150*/  @!P1 BRA `(.L_x_5944) ;  /* 0x0000002800149947 */ /* 0x004fea0003800000 */
.L_x_6028:
[----:B------:R-:W-:Y:S05]  /*15160*/  @!P0 BRA `(.L_x_5945) ;  /* 0x0000000000048947 */ /* 0x000fea0003800000 */
[----:B------:R-:W-:Y:S01]  /*15170*/  BPT.TRAP 0x1 ;  /* 0x000000040000795c */ /* 0x000fe20000300000 */
.L_x_5945:
[----:B------:R-:W3:Y:S02]  /*15180*/  SYNCS.PHASECHK.TRANS64.TRYWAIT P1, [R31+URZ+0x33460], R2 ;  /* 0x033460021f0075a7 */ /* 0x000ee4000802017f */
[----:B---3--:R-:W-:Y:S05]  /*15190*/  @!P1 BRA `(.L_x_5946) ;  /* 0x0000002800189947 */ /* 0x008fea0003800000 */
.L_x_6029:
[----:B------:R-:W-:Y:S05]  /*151a0*/  @!P0 BRA `(.L_x_5947) ;  /* 0x0000000000048947 */ /* 0x000fea0003800000 */
[----:B------:R-:W-:Y:S01]  /*151b0*/  BPT.TRAP 0x1 ;  /* 0x000000040000795c */ /* 0x000fe20000300000 */
.L_x_5947:
[----:B------:R-:W4:Y:S02]  /*151c0*/  SYNCS.PHASECHK.TRANS64.TRYWAIT P1, [R5+URZ+0x33480], R0 ;  /* 0x03348000050075a7 */ /* 0x000f24000802017f */
[----:B----4-:R-:W-:Y:S05]  /*151d0*/  @!P1 BRA `(.L_x_5948) ;  /* 0x00000028001c9947 */ /* 0x010fea0003800000 */
.L_x_6030:
[----:B------:R-:W-:Y:S05]  /*151e0*/  @!P0 BRA `(.L_x_5949) ;  /* 0x0000000000048947 */ /* 0x000fea0003800000 */
[----:B------:R-:W-:Y:S01]  /*151f0*/  BPT.TRAP 0x1 ;  /* 0x000000040000795c */ /* 0x000fe20000300000 */
.L_x_5949:
[----:B------:R0:W0:Y:S02]  /*15200*/  SYNCS.PHASECHK.TRANS64.TRYWAIT P0, [R31+URZ+0x33480], R2 ;  /* 0x033480021f0075a7 */ /* 0x000024000800017f */
[----:B0-----:R-:W-:Y:S05]  /*15210*/  @!P0 NANOSLEEP.SYNCS 0x989680 ;  /* 0x009896800000895d */ /* 0x001fea0003900000 */
[----:B------:R-:W0:Y:S02]  /*15220*/  @!P0 SYNCS.PHASECHK.TRANS64 P0, [R31+URZ+0x33480], R2 ;  /* 0x033480021f0085a7 */ /* 0x000e24000800007f */
[----:B0-----:R-:W-:Y:S05]  /*15230*/  @!P0 BRA `(.L_x_5949) ;  /* 0xfffffffc00f08947 */ /* 0x001fea000383ffff */
.L_x_5937:
[----:B------:R-:W-:Y:S05]  /*15240*/  BSYNC B0 ;  /* 0x0000000000007941 */ /* 0x000fea0003800000 */
.L_x_5936:
[----:B------:R-:W-:Y:S05]  /*15250*/  EXIT ;  /* 0x000000000000794d */ /* 0x000fea0003800000 */
.L_x_5812:
[----:B0-----:R-:W-:-:S04]  /*15260*/  IMAD.U32 R3, RZ, RZ, UR41 ;  /* 0x00000029ff037e24 */ /* 0x001fc8000f8e00ff */
[----:B------:R0:W1:Y:S03]  /*15270*/  SYNCS.PHASECHK.TRANS64.TRYWAIT P1, [R3+URZ+0x33400], R0 ;  /* 0x03340000030075a7 */ /* 0x000066000802017f */
[----:B-1----:R-:W-:Y:S05]  /*15280*/  @!P1 NANOSLEEP.SYNCS 0x989680 ;  /* 0x009896800000995d */ /* 0x002fea0003900000 */
[----:B------:R-:W1:Y:S02]  /*15290*/  @!P1 SYNCS.PHASECHK.TRANS64 P1, [R3+URZ+0x33400], R0 ;  /* 0x03340000030095a7 */ /* 0x000e64000802007f */
[----:B-1----:R-:W-:Y:S05]  /*152a0*/  @!P1 BRA `(.L_x_5812) ;  /* 0xfffffffc00ec9947 */ /* 0x002fea000383ffff */
[----:B------:R-:W-:Y:S05]  /*152b0*/  BRA `(.L_x_5950) ;  /* 0xfffffec400f07947 */ /* 0x000fea000383ffff */
.L_x_5816:
[----:B-1----:R1:W2:Y:S02]  /*152c0*/  SYNCS.PHASECHK.TRANS64.TRYWAIT P1, [R3+URZ+0x33430], R0 ;  /* 0x03343000030075a7 */ /* 0x0022a4000802017f */
[----:B--2---:R-:W-:Y:S05]  /*152d0*/  @!P1 NANOSLEEP.SYNCS 0x989680 ;  /* 0x009896800000995d */ /* 0x004fea0003900000 */
[----:B------:R-:W2:Y:S02]  /*152e0*/  @!P1 SYNCS.PHASECHK.TRANS64 P1, [R3+URZ+0x33430], R0 ;  /* 0x03343000030095a7 */ /* 0x000ea4000802007f */
[----:B--2---:R-:W-:Y:S05]  /*152f0*/  @!P1 BRA `(.L_x_5816) ;  /* 0xfffffffc00f09947 */ /* 0x004fea000383ffff */
[----:B------:R-:W-:Y:S05]  /*15300*/  BRA `(.L_x_5815) ;  /* 0xfffffec8000c7947 */ /* 0x000fea000383ffff */
.L_x_5822:
[----:B-1----:R-:W-:-:S04]  /*15310*/  IMAD.U32 R7, RZ, RZ, UR6 ;  /* 0x00000006ff077e24 */ /* 0x002fc8000f8e00ff */
[----:B------:R1:W2:Y:S03]  /*15320*/  SYNCS.PHASECHK.TRANS64.TRYWAIT P1, [R7+URZ+0x33430], R0 ;  /* 0x03343000070075a7 */ /* 0x0002a6000802017f */
[----:B--2---:R-:W-:Y:S05]  /*15330*/  @!P1 NANOSLEEP.SYNCS 0x989680 ;  /* 0x009896800000995d */ /* 0x004fea0003900000 */
[----:B------:R-:W2:Y:S02]  /*15340*/  @!P1 SYNCS.PHASECHK.TRANS64 P1, [R7+URZ+0x33430], R0 ;  /* 0x03343000070095a7 */ /* 0x000ea4000802007f */
[----:B--2---:R-:W-:Y:S05]  /*15350*/  @!P1 BRA `(.L_x_5822) ;  /* 0xfffffffc00ec9947 */ /* 0x004fea000383ffff */
[----:B------:R-:W-:Y:S05]  /*15360*/  BRA `(.L_x_5819) ;  /* 0xfffffefc00507947 */ /* 0x000fea000383ffff */
.L_x_5826:
[----:B-1----:R-:W-:-:S04]  /*15370*/  IMAD.U32 R7, RZ, RZ, UR6 ;  /* 0x00000006ff077e24 */ /* 0x002fc8000f8e00ff */
[----:B------:R1:W2:Y:S03]  /*15380*/  SYNCS.PHASECHK.TRANS64.TRYWAIT P1, [R7+URZ+0x33450], R0 ;  /* 0x03345000070075a7 */ /* 0x0002a6000802017f */
[----:B--2---:R-:W-:Y:S05]  /*15390*/  @!P1 NANOSLEEP.SYNCS 0x989680 ;  /* 0x009896800000995d */ /* 0x004fea0003900000 */
[----:B------:R-:W2:Y:S02]  /*153a0*/  @!P1 SYNCS.PHASECHK.TRANS64 P1, [R7+URZ+0x33450], R0 ;  /* 0x03345000070095a7 */ /* 0x000ea4000802007f */
[----:B--2---:R-:W-:Y:S05]  /*153b0*/  @!P1 BRA `(.L_x_5826) ;  /* 0xfffffffc00ec9947 */ /* 0x004fea000383ffff */
[----:B------:R-:W-:Y:S05]  /*153c0*/  BRA `(.L_x_5823) ;  /* 0xffffff0800587947 */ /* 0x000fea000383ffff */
.L_x_5834:
[----:B-1----:R-:W-:-:S04]  /*153d0*/  IMAD.U32 R9, RZ, RZ, UR6 ;  /* 0x00000006ff097e24 */ /* 0x002fc8000f8e00ff */
[----:B------:R1:W2:Y:S03]  /*153e0*/  SYNCS.PHASECHK.TRANS64.TRYWAIT P1, [R9+URZ+0x33430], R0 ;  /* 0x03343000090075a7 */ /* 0x0002a6000802017f */
[----:B--2---:R-:W-:Y:S05]  /*153f0*/  @!P1 NANOSLEEP.SYNCS 0x989680 ;  /* 0x009896800000995d */ /* 0x004fea0003900000 */
[----:B------:R-:W2:Y:S02]  /*15400*/  @!P1 SYNCS.PHASECHK.TRANS64 P1, [R9+URZ+0x33430], R0 ;  /* 0x03343000090095a7 */ /* 0x000ea4000802007f */
[----:B--2---:R-:W-:Y:S05]  /*15410*/  @!P1 BRA `(.L_x_5834) ;  /* 0xfffffffc00ec9947 */ /* 0x004fea000383ffff */
[----:B------:R-:W-:Y:S05]  /*15420*/  BRA `(.L_x_5831) ;  /* 0xffffff3400c47947 */ /* 0x000fea000383ffff */
.L_x_5838:
[----:B-1----:R-:W-:-:S04]  /*15430*/  IMAD.U32 R9, RZ, RZ, UR6 ;  /* 0x00000006ff097e24 */ /* 0x002fc8000f8e00ff */
[----:B------:R1:W2:Y:S03]  /*15440*/  SYNCS.PHASECHK.TRANS64.TRYWAIT P1, [R9+URZ+0x33450], R0 ;  /* 0x03345000090075a7 */ /* 0x0002a6000802017f */
[----:B--2---:R-:W-:Y:S05]  /*15450*/  @!P1 NANOSLEEP.SYNCS 0x989680 ;  /* 0x009896800000995d */ /* 0x004fea0003900000 */
[----:B------:R-:W2:Y:S02]  /*15460*/  @!P1 SYNCS.PHASECHK.TRANS64 P1, [R9+URZ+0x33450], R0 ;  /* 0x03345000090095a7 */ /* 0x000ea4000802007f */
[----:B--2---:R-:W-:Y:S05]  /*15470*/  @!P1 BRA `(.L_x_5838) ;  /* 0xfffffffc00ec9947 */ /* 0x004fea000383ffff */
[----:B------:R-:W-:Y:S05]  /*15480*/  BRA `(.L_x_5835) ;  /* 0xffffff4000cc7947 */ /* 0x000fea000383ffff */
.L_x_5845:
[----:B-1----:R-:W-:-:S04]  /*15490*/  IMAD.U32 R6, RZ, RZ, UR9 ;  /* 0x00000009ff067e24 */ /* 0x002fc8000f8e00ff */
[----:B------:R1:W2:Y:S03]  /*154a0*/  SYNCS.PHASECHK.TRANS64.TRYWAIT P1, [R6+URZ+0x33450], R5 ;  /* 0x03345005060075a7 */ /* 0x0002a6000802017f */
[----:B--2---:R-:W-:Y:S05]  /*154b0*/  @!P1 NANOSLEEP.SYNCS 0x989680 ;  /* 0x009896800000995d */ /* 0x004fea0003900000 */
[----:B------:R-:W2:Y:S02]  /*154c0*/  @!P1 SYNCS.PHASECHK.TRANS64 P1, [R6+URZ+0x33450], R5 ;  /* 0x03345005060095a7 */ /* 0x000ea4000802007f */
[----:B--2---:R-:W-:Y:S05]  /*154d0*/  @!P1 BRA `(.L_x_5845) ;  /* 0xfffffffc00ec9947 */ /* 0x004fea000383ffff */
[----:B------:R-:W-:Y:S05]  /*154e0*/  BRA `(.L_x_5844) ;  /* 0xffffff6400247947 */ /* 0x000fea000383ffff */
.L_x_5879:
        /* <DEDUP_REMOVED lines=10> */
.L_x_5951:
[----:B------:R-:W-:Y:S05]  /*15590*/  BRA `(.L_x_5952) ;  /* 0xffffffac00c07947 */ /* 0x000fea000383ffff */
.L_x_5882:
[----:B0-----:R0:W1:Y:S02]  /*155a0*/  SYNCS.PHASECHK.TRANS64.TRYWAIT P0, [R4+URZ+0x33480], R30 ;  /* 0x0334801e040075a7 */ /* 0x001064000800017f */
[----:B-1----:R-:W-:Y:S05]  /*155b0*/  @!P0 NANOSLEEP.SYNCS 0x989680 ;  /* 0x009896800000895d */ /* 0x002fea0003900000 */
[----:B------:R-:W1:Y:S02]  /*155c0*/  @!P0 SYNCS.PHASECHK.TRANS64 P0, [R4+URZ+0x33480], R30 ;  /* 0x0334801e040085a7 */ /* 0x000e64000800007f */
[----:B-1----:R-:W-:Y:S05]  /*155d0*/  @!P0 BRA `(.L_x_5882) ;  /* 0xfffffffc00f08947 */ /* 0x002fea000383ffff */
[----:B------:R-:W-:Y:S05]  /*155e0*/  BRA `(.L_x_5953) ;  /* 0xffffffb000f07947 */ /* 0x000fea000383ffff */
.L_x_5883:
        /* <DEDUP_REMOVED lines=8> */
.L_x_5955:
[----:B------:R-:W-:Y:S05]  /*15670*/  BSYNC B0 ;  /* 0x0000000000007941 */ /* 0x000fea0003800000 */
.L_x_5954:
[----:B------:R-:W-:Y:S01]  /*15680*/  IMAD.MOV.U32 R13, RZ, RZ, R20 ;  /* 0x000000ffff0d7224 */ /* 0x000fe200078e0014 */
[C---:B------:R-:W-:Y:S01]  /*15690*/  LOP3.LUT P3, RZ, R22.reuse, 0x200, RZ, 0xc0, !PT ;  /* 0x0000020016ff7812 */ /* 0x040fe2000786c0ff */
[----:B------:R-:W-:Y:S01]  /*156a0*/  IMAD.MOV.U32 R12, RZ, RZ, RZ ;  /* 0x000000ffff0c7224 */ /* 0x000fe200078e00ff */
[C---:B------:R-:W-:Y:S01]  /*156b0*/  LOP3.LUT P2, RZ, R22.reuse, 0x100, RZ, 0xc0, !PT ;  /* 0x0000010016ff7812 */ /* 0x040fe2000784c0ff */
[----:B------:R-:W-:Y:S01]  /*156c0*/  IMAD.MOV.U32 R11, RZ, RZ, 0x1c1f ;  /* 0x00001c1fff0b7424 */ /* 0x000fe200078e00ff */
[----:B------:R-:W-:Y:S01]  /*156d0*/  LOP3.LUT R22, R22, 0xffffffbf, RZ, 0xc0, !PT ;  /* 0xffffffbf16167812 */ /* 0x000fe200078ec0ff */
[----:B------:R-:W-:Y:S01]  /*156e0*/  IMAD.MOV.U32 R15, RZ, RZ, -0x1 ;  /* 0xffffffffff0f7424 */ /* 0x000fe200078e00ff */
[----:B------:R-:W-:Y:S01]  /*156f0*/  ISETP.GE.AND P4, PT, R9, 0x21, PT ;  /* 0x000000210900780c */ /* 0x000fe20003f86270 */
[----:B------:R-:W-:-:S12]  /*15700*/  IMAD.MOV.U32 R0, RZ, RZ, R14 ;  /* 0x000000ffff007224 */ /* 0x000fd800078e000e */
[----:B------:R-:W-:Y:S05]  /*15710*/  WARPSYNC.COLLECTIVE R15, `(.L_x_5956) ;  /* 0x000000000f087348 */ /* 0x000fea0003c00000 */
[----:B------:R0:W1:Y:S02]  /*15720*/  SHFL.IDX P6, R14, R13, R12, R11 ;  /* 0x0000000c0d0e7389 */ /* 0x00006400000c000b */
[----:B01----:R-:W-:Y:S01]  /*15730*/  ENDCOLLECTIVE ;  /* 0x000000000000791b */ /* 0x003fe20003800000 */
.L_x_5956:
[----:B------:R-:W-:Y:S02]  /*15740*/  IMAD.MOV.U32 R13, RZ, RZ, R10 ;  /* 0x000000ffff0d7224 */ /* 0x000fe400078e000a */
[----:B------:R-:W-:Y:S02]  /*15750*/  IMAD.MOV.U32 R12, RZ, RZ, 0x1 ;  /* 0x00000001ff0c7424 */ /* 0x000fe400078e00ff */
[----:B------:R-:W-:-:S07]  /*15760*/  IMAD.MOV.U32 R2, RZ, RZ, R14 ;  /* 0x000000ffff027224 */ /* 0x000fce00078e000e */
[----:B------:R-:W-:Y:S05]  /*15770*/  WARPSYNC.COLLECTIVE R15, `(.L_x_5957) ;  /* 0x000000000f087348 */ /* 0x000fea0003c00000 */
[----:B------:R0:W1:Y:S02]  /*15780*/  SHFL.IDX P6, R14, R13, R12, R11 ;  /* 0x0000000c0d0e7389 */ /* 0x00006400000c000b */
[----:B01----:R-:W-:Y:S01]  /*15790*/  ENDCOLLECTIVE ;  /* 0x000000000000791b */ /* 0x003fe20003800000 */
.L_x_5957:
        /* <DEDUP_REMOVED lines=17> */
.L_x_5958:
[----:B------:R-:W-:Y:S02]  /*158b0*/  IMAD.MOV.U32 R13, RZ, RZ, R10 ;  /* 0x000000ffff0d7224 */ /* 0x000fe400078e000a */
[----:B------:R-:W-:Y:S02]  /*158c0*/  IMAD.MOV.U32 R12, RZ, RZ, 0x2 ;  /* 0x00000002ff0c7424 */ /* 0x000fe400078e00ff */
[----:B------:R-:W-:-:S07]  /*158d0*/  IMAD.MOV.U32 R2, RZ, RZ, R14 ;  /* 0x000000ffff027224 */ /* 0x000fce00078e000e */
[----:B------:R-:W-:Y:S05]  /*158e0*/  WARPSYNC.COLLECTIVE R15, `(.L_x_5959) ;  /* 0x000000000f087348 */ /* 0x000fea0003c00000 */
[----:B------:R0:W1:Y:S02]  /*158f0*/  SHFL.IDX P6, R14, R13, R12, R11 ;  /* 0x0000000c0d0e7389 */ /* 0x00006400000c000b */
[----:B01----:R-:W-:Y:S01]  /*15900*/  ENDCOLLECTIVE ;  /* 0x000000000000791b */ /* 0x003fe20003800000 */
.L_x_5959:
        /* <DEDUP_REMOVED lines=16> */
.L_x_5960:
[----:B------:R-:W-:Y:S02]  /*15a10*/  IMAD.MOV.U32 R13, RZ, RZ, R10 ;  /* 0x000000ffff0d7224 */ /* 0x000fe400078e000a */
[----:B------:R-:W-:Y:S02]  /*15a20*/  IMAD.MOV.U32 R12, RZ, RZ, 0x3 ;  /* 0x00000003ff0c7424 */ /* 0x000fe400078e00ff */
[----:B------:R-:W-:-:S07]  /*15a30*/  IMAD.MOV.U32 R2, RZ, RZ, R14 ;  /* 0x000000ffff027224 */ /* 0x000fce00078e000e */
[----:B------:R-:W-:Y:S05]  /*15a40*/  WARPSYNC.COLLECTIVE R15, `(.L_x_5961) ;  /* 0x000000000f087348 */ /* 0x000fea0003c00000 */
[----:B------:R0:W1:Y:S02]  /*15a50*/  SHFL.IDX P6, R14, R13, R12, R11 ;  /* 0x0000000c0d0e7389 */ /* 0x00006400000c000b */
[----:B01----:R-:W-:Y:S01]  /*15a60*/  ENDCOLLECTIVE ;  /* 0x000000000000791b */ /* 0x003fe20003800000 */
.L_x_5961:
        /* <DEDUP_REMOVED lines=13> */
.L_x_5962:
        /* <DEDUP_REMOVED lines=12> */
.L_x_5963:
        /* <DEDUP_REMOVED lines=15> */
.L_x_5964:
[----:B------:R-:W-:Y:S01]  /*15cf0*/  @!PT LDS RZ, [RZ] ;  /* 0x00000000fffff984 */ /* 0x000fe20000000800 */
[----:B------:R-:W-:Y:S01]  /*15d00*/  @!PT LDS RZ, [RZ] ;  /* 0x00000000fffff984 */ /* 0x000fe20000000800 */
[----:B------:R-:W-:Y:S01]  /*15d10*/  @!PT LDS RZ, [RZ] ;  /* 0x00000000fffff984 */ /* 0x000fe20000000800 */
[----:B------:R-:W-:Y:S01]  /*15d20*/  LDGSTS.E.BYPASS.LTC128B.128 [R0+0x13200], desc[UR52][R2.64+0x40], !P0 ;  /* 0x1320004002007fae */ /* 0x000fe2000c101d74 */
[----:B------:R-:W-:-:S13]  /*15d30*/  ISETP.LT.OR P0, PT, R9, 0x61, P1 ;  /* 0x000000610900780c */ /* 0x000fda0000f01670 */
[----:B------:R0:W-:Y:S01]  /*15d40*/  LDGSTS.E.BYPASS.LTC128B.128 [R0+0x15a00], desc[UR52][R2.64+0x80], !P0 ;  /* 0x15a0008002007fae */ /* 0x0001e2000c101d74 */
[----:B------:R-:W-:Y:S01]  /*15d50*/  ISETP.GE.AND P0, PT, R9, 0x81, PT ;  /* 0x000000810900780c */ /* 0x000fe20003f06270 */
[----:B0-----:R-:W-:-:S12]  /*15d60*/  IMAD.MOV.U32 R2, RZ, RZ, R14 ;  /* 0x000000ffff027224 */ /* 0x001fd800078e000e */
[----:B------:R-:W-:Y:S01]  /*15d70*/  @P0 LOP3.LUT R22, R22, 0x40, RZ, 0xfc, !PT ;  /* 0x0000004016160812 */ /* 0x000fe200078efcff */
[----:B------:R-:W-:Y:S06]  /*15d80*/  BRA `(.L_x_5965) ;  /* 0xffffffb000847947 */ /* 0x000fec000383ffff */
.L_x_5888:
[----:B---3--:R3:W4:Y:S02]  /*15d90*/  SYNCS.PHASECHK.TRANS64.TRYWAIT P0, [R4+URZ+0x33440], R30 ;  /* 0x0334401e040075a7 */ /* 0x008724000800017f */
[----:B----4-:R-:W-:Y:S05]  /*15da0*/  @!P0 NANOSLEEP.SYNCS 0x989680 ;  /* 0x009896800000895d */ /* 0x010fea0003900000 */
[----:B------:R-:W4:Y:S02]  /*15db0*/  @!P0 SYNCS.PHASECHK.TRANS64 P0, [R4+URZ+0x33440], R30 ;  /* 0x0334401e040085a7 */ /* 0x000f24000800007f */
[----:B----4-:R-:W-:Y:S05]  /*15dc0*/  @!P0 BRA `(.L_x_5888) ;  /* 0xfffffffc00f08947 */ /* 0x010fea000383ffff */
[----:B------:R-:W-:Y:S05]  /*15dd0*/  BRA `(.L_x_5966) ;  /* 0xffffffb000f07947 */ /* 0x000fea000383ffff */
.L_x_5889:
        /* <DEDUP_REMOVED lines=8> */
.L_x_5968:
[----:B------:R-:W-:Y:S05]  /*15e60*/  BSYNC B0 ;  /* 0x0000000000007941 */ /* 0x000fea0003800000 */
.L_x_5967:
[----:B------:R-:W-:Y:S01]  /*15e70*/  IMAD.MOV.U32 R13, RZ, RZ, R6 ;  /* 0x000000ffff0d7224 */ /* 0x000fe200078e0006 */
[----:B------:R-:W-:Y:S01]  /*15e80*/  LOP3.LUT P1, RZ, R22, 0x1, RZ, 0xc0, !PT ;  /* 0x0000000116ff7812 */ /* 0x000fe2000782c0ff */
[----:B------:R-:W-:Y:S02]  /*15e90*/  IMAD.MOV.U32 R12, RZ, RZ, RZ ;  /* 0x000000ffff0c7224 */ /* 0x000fe400078e00ff */
[----:B------:R-:W-:Y:S02]  /*15ea0*/  IMAD.MOV.U32 R11, RZ, RZ, 0x1c1f ;  /* 0x00001c1fff0b7424 */ /* 0x000fe400078e00ff */
[----:B------:R-:W-:Y:S02]  /*15eb0*/  IMAD.MOV.U32 R15, RZ, RZ, -0x1 ;  /* 0xffffffffff0f7424 */ /* 0x000fe400078e00ff */
[----:B------:R-:W-:-:S07]  /*15ec0*/  IMAD.MOV.U32 R2, RZ, RZ, R14 ;  /* 0x000000ffff027224 */ /* 0x000fce00078e000e */
[----:B------:R-:W-:Y:S05]  /*15ed0*/  WARPSYNC.COLLECTIVE R15, `(.L_x_5969) ;  /* 0x000000000f087348 */ /* 0x000fea0003c00000 */
[----:B------:R0:W1:Y:S02]  /*15ee0*/  SHFL.IDX P6, R14, R13, R12, R11 ;  /* 0x0000000c0d0e7389 */ /* 0x00006400000c000b */
[----:B01----:R-:W-:Y:S01]  /*15ef0*/  ENDCOLLECTIVE ;  /* 0x000000000000791b */ /* 0x003fe20003800000 */
.L_x_5969:
[----:B------:R-:W-:Y:S02]  /*15f00*/  IMAD.MOV.U32 R13, RZ, RZ, R8 ;  /* 0x000000ffff0d7224 */ /* 0x000fe400078e0008 */
[----:B------:R-:W-:Y:S01]  /*15f10*/  IMAD.MOV.U32 R12, RZ, RZ, 0x1 ;  /* 0x00000001ff0c7424 */ /* 0x000fe200078e00ff */
[----:B------:R-:W-:Y:S02]  /*15f20*/  @P5 IADD3 R14, P0, R37, R14, RZ ;  /* 0x0000000e250e5210 */ /* 0x000fe40007f1e0ff */
[----:B------:R-:W-:-:S03]  /*15f30*/  LOP3.LUT P6, RZ, R22, 0x2, RZ, 0xc0, !PT ;  /* 0x0000000216ff7812 */ /* 0x000fc600078cc0ff */
[----:B------:R-:W-:Y:S01]  /*15f40*/  @P5 IMAD.X R3, RZ, RZ, R2, P0 ;  /* 0x000000ffff035224 */ /* 0x000fe200000e0602 */
[----:B------:R-:W-:Y:S01]  /*15f50*/  LOP3.LUT P0, RZ, R22, 0x4, RZ, 0xc0, !PT ;  /* 0x0000000416ff7812 */ /* 0x000fe2000780c0ff */
[----:B------:R-:W-:-:S12]  /*15f60*/  @P5 IMAD.MOV.U32 R2, RZ, RZ, R14 ;  /* 0x000000ffff025224 */ /* 0x000fd800078e000e */
        /* <DEDUP_REMOVED lines=8> */
.L_x_5970:
        /* <DEDUP_REMOVED lines=10> */
.L_x_5971:
[----:B------:R-:W-:Y:S02]  /*16090*/  IMAD.MOV.U32 R13, RZ, RZ, R8 ;  /* 0x000000ffff0d7224 */ /* 0x000fe400078e0008 */
[----:B------:R-:W-:Y:S01]  /*160a0*/  IMAD.MOV.U32 R12, RZ, RZ, 0x2 ;  /* 0x00000002ff0c7424 */ /* 0x000fe200078e00ff */
[----:B------:R-:W-:Y:S02]  /*160b0*/  @P4 IADD3 R14, P0, R37, R14, RZ ;  /* 0x0000000e250e4210 */ /* 0x000fe40007f1e0ff */
[----:B------:R-:W-:-:S03]  /*160c0*/  LOP3.LUT P6, RZ, R22, 0x4, RZ, 0xc0, !PT ;  /* 0x0000000416ff7812 */ /* 0x000fc600078cc0ff */
[----:B------:R-:W-:Y:S02]  /*160d0*/  @P4 IMAD.X R7, RZ, RZ, R7, P0 ;  /* 0x000000ffff074224 */ /* 0x000fe400000e0607 */
[----:B------:R-:W-:Y:S02]  /*160e0*/  @P4 IMAD.MOV.U32 R2, RZ, RZ, R14 ;  /* 0x000000ffff024224 */ /* 0x000fe400078e000e */
[----:B------:R-:W-:-:S06]  /*160f0*/  @P4 IMAD.MOV.U32 R3, RZ, RZ, R7 ;  /* 0x000000ffff034224 */ /* 0x000fcc00078e0007 */
[----:B------:R-:W-:Y:S01]  /*16100*/  @!PT LDS RZ, [RZ] ;  /* 0x00000000fffff984 */ /* 0x000fe20000000800 */
[----:B------:R-:W-:Y:S01]  /*16110*/  @!PT LDS RZ, [RZ] ;  /* 0x00000000fffff984 */ /* 0x000fe20000000800 */
[----:B------:R-:W-:Y:S01]  /*16120*/  @!PT LDS RZ, [RZ] ;  /* 0x00000000fffff984 */ /* 0x000fe20000000800 */
[----:B------:R0:W-:Y:S02]  /*16130*/  @P4 LDGSTS.E.BYPASS.LTC128B.128 [R0+0x24a00], desc[UR52][R2.64], !P6 ;  /* 0x24a0000002004fae */ /* 0x0001e4000f101d74 */
[----:B0-----:R-:W-:Y:S05]  /*16140*/  WARPSYNC.COLLECTIVE R15, `(.L_x_5972) ;  /* 0x000000000f087348 */ /* 0x001fea0003c00000 */
[----:B------:R1:W2:Y:S02]  /*16150*/  SHFL.IDX P6, R14, R13, R12, R11 ;  /* 0x0000000c0d0e7389 */ /* 0x0002a400000c000b */
[----:B012---:R-:W-:Y:S01]  /*16160*/  ENDCOLLECTIVE ;  /* 0x000000000000791b */ /* 0x007fe20003800000 */
.L_x_5972:
[----:B------:R-:W-:Y:S01]  /*16170*/  @!PT LDS RZ, [RZ] ;  /* 0x00000000fffff984 */ /* 0x000fe20000000800 */
[----:B------:R-:W-:Y:S01]  /*16180*/  @!PT LDS RZ, [RZ] ;  /* 0x00000000fffff984 */ /* 0x000fe20000000800 */
[----:B------:R-:W-:Y:S01]  /*16190*/  @!PT LDS RZ, [RZ] ;  /* 0x00000000fffff984 */ /* 0x000fe20000000800 */
[----:B------:R0:W-:Y:S04]  /*161a0*/  @P4 LDGSTS.E.BYPASS.LTC128B.128 [R0+0x27200], desc[UR52][R2.64+0x40], !P5 ;  /* 0x2720004002004fae */ /* 0x0001e8000e901d74 */
[----:B------:R0:W-:Y:S01]  /*161b0*/  @P4 LDGSTS.E.BYPASS.LTC128B.128 [R0+0x29a00], desc[UR52][R2.64+0x80], !P1 ;  /* 0x29a0008002004fae */ /* 0x0001e2000c901d74 */
[----:B------:R-:W-:Y:S01]  /*161c0*/  LOP3.LUT P4, RZ, R22, 0x4, RZ, 0xc0, !PT ;  /* 0x0000000416ff7812 */ /* 0x000fe2000788c0ff */
[----:B------:R-:W-:Y:S02]  /*161d0*/  IMAD.MOV.U32 R13, RZ, RZ, R6 ;  /* 0x000000ffff0d7224 */ /* 0x000fe400078e0006 */
[----:B------:R-:W-:-:S10]  /*161e0*/  IMAD.MOV.U32 R7, RZ, RZ, R14 ;  /* 0x000000ffff077224 */ /* 0x000fd400078e000e */
[----:B0-----:R-:W-:Y:S05]  /*161f0*/  WARPSYNC.COLLECTIVE R15, `(.L_x_5973) ;  /* 0x000000000f087348 */ /* 0x001fea0003c00000 */
[----:B------:R1:W2:Y:S02]  /*16200*/  SHFL.IDX P6, R14, R13, R12, R11 ;  /* 0x0000000c0d0e7389 */ /* 0x0002a400000c000b */
[----:B012---:R-:W-:Y:S01]  /*16210*/  ENDCOLLECTIVE ;  /* 0x000000000000791b */ /* 0x007fe20003800000 */
.L_x_5973:
[----:B------:R-:W-:Y:S02]  /*16220*/  IMAD.MOV.U32 R13, RZ, RZ, R8 ;  /* 0x000000ffff0d7224 */ /* 0x000fe400078e0008 */
[----:B------:R-:W-:Y:S01]  /*16230*/  IMAD.MOV.U32 R12, RZ, RZ, 0x3 ;  /* 0x00000003ff0c7424 */ /* 0x000fe200078e00ff */
[----:B------:R-:W-:-:S05]  /*16240*/  @P3 IADD3 R14, P0, R37, R14, RZ ;  /* 0x0000000e250e3210 */ /* 0x000fca0007f1e0ff */
[----:B------:R-:W-:-:S08]  /*16250*/  @P3 IMAD.MOV.U32 R2, RZ, RZ, R14 ;  /* 0x000000ffff023224 */ /* 0x000fd000078e000e */
[----:B------:R-:W-:Y:S05]  /*16260*/  WARPSYNC.COLLECTIVE R15, `(.L_x_5974) ;  /* 0x000000000f087348 */ /* 0x000fea0003c00000 */
[----:B------:R0:W1:Y:S02]  /*16270*/  SHFL.IDX P6, R14, R13, R12, R11 ;  /* 0x0000000c0d0e7389 */ /* 0x00006400000c000b */
[----:B01----:R-:W-:Y:S01]  /*16280*/  ENDCOLLECTIVE ;  /* 0x000000000000791b */ /* 0x003fe20003800000 */
.L_x_5974:
[----:B------:R-:W-:-:S04]  /*16290*/  @P3 IMAD.X R7, RZ, RZ, R7, P0 ;  /* 0x000000ffff073224 */ /* 0x000fc800000e0607 */
        /* <DEDUP_REMOVED lines=12> */
.L_x_5975:
[----:B------:R-:W-:Y:S02]  /*16360*/  IMAD.MOV.U32 R13, RZ, RZ, R9 ;  /* 0x000000ffff0d7224 */ /* 0x000fe400078e0009 */
[----:B------:R-:W-:Y:S01]  /*16370*/  IMAD.MOV.U32 R12, RZ, RZ, RZ ;  /* 0x000000ffff0c7224 */ /* 0x000fe200078e00ff */
[----:B------:R-:W-:-:S05]  /*16380*/  @P2 IADD3 R14, P0, R37, R14, RZ ;  /* 0x0000000e250e2210 */ /* 0x000fca0007f1e0ff */
[----:B------:R-:W-:-:S08]  /*16390*/  @P2 IMAD.MOV.U32 R2, RZ, RZ, R14 ;  /* 0x000000ffff022224 */ /* 0x000fd000078e000e */
[----:B------:R-:W-:Y:S05]  /*163a0*/  WARPSYNC.COLLECTIVE R15, `(.L_x_5976) ;  /* 0x000000000f087348 */ /* 0x000fea0003c00000 */
[----:B------:R0:W1:Y:S02]  /*163b0*/  SHFL.IDX P6, R14, R13, R12, R11 ;  /* 0x0000000c0d0e7389 */ /* 0x00006400000c000b */
[----:B01----:R-:W-:Y:S01]  /*163c0*/  ENDCOLLECTIVE ;  /* 0x000000000000791b */ /* 0x003fe20003800000 */
.L_x_5976:
        /* <DEDUP_REMOVED lines=13> */
.L_x_5977:
[----:B------:R-:W-:Y:S05]  /*164a0*/  BRA `(.L_x_5978) ;  /* 0xffffffb0005c7947 */ /* 0x000fea000383ffff */
.L_x_5896:
[----:B------:R-:W-:Y:S02]  /*164b0*/  IMAD.MOV.U32 R13, RZ, RZ, R4 ;  /* 0x000000ffff0d7224 */ /* 0x000fe400078e0004 */
[----:B------:R-:W-:Y:S02]  /*164c0*/  IMAD.MOV.U32 R12, RZ, RZ, RZ ;  /* 0x000000ffff0c7224 */ /* 0x000fe400078e00ff */
[----:B------:R-:W-:Y:S02]  /*164d0*/  IMAD.MOV.U32 R11, RZ, RZ, 0x1c1f ;  /* 0x00001c1fff0b7424 */ /* 0x000fe400078e00ff */
[----:B------:R-:W-:Y:S02]  /*164e0*/  IMAD.MOV.U32 R15, RZ, RZ, -0x1 ;  /* 0xffffffffff0f7424 */ /* 0x000fe400078e00ff */
[----:B------:R-:W-:-:S07]  /*164f0*/  IMAD.U32 R5, RZ, RZ, UR43 ;  /* 0x0000002bff057e24 */ /* 0x000fce000f8e00ff */
[----:B----45:R-:W-:Y:S05]  /*16500*/  WARPSYNC.COLLECTIVE R15, `(.L_x_5979) ;  /* 0x000000000f087348 */ /* 0x030fea0003c00000 */
[----:B----4-:R0:W1:Y:S02]  /*16510*/  SHFL.IDX P6, R14, R13, R12, R11 ;  /* 0x0000000c0d0e7389 */ /* 0x01006400000c000b */
[----:B01---5:R-:W-:Y:S01]  /*16520*/  ENDCOLLECTIVE ;  /* 0x000000000000791b */ /* 0x023fe20003800000 */
.L_x_5979:
        /* <DEDUP_REMOVED lines=8> */
.L_x_5980:
        /* <DEDUP_REMOVED lines=8> */
.L_x_5981:
        /* <DEDUP_REMOVED lines=12> */
.L_x_5982:
[----:B------:R-:W-:Y:S02]  /*166f0*/  IMAD.MOV.U32 R13, RZ, RZ, R4 ;  /* 0x000000ffff0d7224 */ /* 0x000fe400078e0004 */
[----:B------:R-:W-:Y:S01]  /*16700*/  IMAD.MOV.U32 R12, RZ, RZ, 0x2 ;  /* 0x00000002ff0c7424 */ /* 0x000fe200078e00ff */
[----:B------:R-:W-:-:S05]  /*16710*/  @!P0 IADD3 R14, P1, R37, R14, RZ ;  /* 0x0000000e250e8210 */ /* 0x000fca0007f3e0ff */
[----:B------:R-:W-:-:S08]  /*16720*/  @!P0 IMAD.MOV.U32 R2, RZ, RZ, R14 ;  /* 0x000000ffff028224 */ /* 0x000fd000078e000e */
[----:B------:R-:W-:Y:S05]  /*16730*/  WARPSYNC.COLLECTIVE R15, `(.L_x_5983) ;  /* 0x000000000f087348 */ /* 0x000fea0003c00000 */
[----:B------:R0:W1:Y:S02]  /*16740*/  SHFL.IDX P6, R14, R13, R12, R11 ;  /* 0x0000000c0d0e7389 */ /* 0x00006400000c000b */
[----:B01----:R-:W-:Y:S01]  /*16750*/  ENDCOLLECTIVE ;  /* 0x000000000000791b */ /* 0x003fe20003800000 */
.L_x_5983:
        /* <DEDUP_REMOVED lines=15> */
.L_x_5984:
[----:B------:R-:W-:Y:S02]  /*16850*/  IMAD.MOV.U32 R13, RZ, RZ, R4 ;  /* 0x000000ffff0d7224 */ /* 0x000fe400078e0004 */
[----:B------:R-:W-:Y:S01]  /*16860*/  IMAD.MOV.U32 R12, RZ, RZ, 0x3 ;  /* 0x00000003ff0c7424 */ /* 0x000fe200078e00ff */
[----:B------:R-:W-:-:S05]  /*16870*/  @!P0 IADD3 R14, P1, R37, R14, RZ ;  /* 0x0000000e250e8210 */ /* 0x000fca0007f3e0ff */
[----:B------:R-:W-:-:S08]  /*16880*/  @!P0 IMAD.MOV.U32 R2, RZ, RZ, R14 ;  /* 0x000000ffff028224 */ /* 0x000fd000078e000e */
[----:B------:R-:W-:Y:S05]  /*16890*/  WARPSYNC.COLLECTIVE R15, `(.L_x_5985) ;  /* 0x000000000f087348 */ /* 0x000fea0003c00000 */
[----:B------:R0:W1:Y:S02]  /*168a0*/  SHFL.IDX P6, R14, R13, R12, R11 ;  /* 0x0000000c0d0e7389 */ /* 0x00006400000c000b */
[----:B01----:R-:W-:Y:S01]  /*168b0*/  ENDCOLLECTIVE ;  /* 0x000000000000791b */ /* 0x003fe20003800000 */
.L_x_5985:
        /* <DEDUP_REMOVED lines=13> */
.L_x_5986:
[----:B------:R-:W-:Y:S05]  /*16990*/  BRA `(.L_x_5987) ;  /* 0xffffffb4005c7947 */ /* 0x000fea000383ffff */
.L_x_5899:
[----:B0-----:R0:W1:Y:S02]  /*169a0*/  SYNCS.PHASECHK.TRANS64.TRYWAIT P0, [R18+URZ+0x33420], R3 ;  /* 0x03342003120075a7 */ /* 0x001064000800017f */
[----:B-1----:R-:W-:Y:S05]  /*169b0*/  @!P0 NANOSLEEP.SYNCS 0x989680 ;  /* 0x009896800000895d */ /* 0x002fea0003900000 */
[----:B------:R-:W1:Y:S02]  /*169c0*/  @!P0 SYNCS.PHASECHK.TRANS64 P0, [R18+URZ+0x33420], R3 ;  /* 0x03342003120085a7 */ /* 0x000e64000800007f */
[----:B-1----:R-:W-:Y:S05]  /*169d0*/  @!P0 BRA `(.L_x_5899) ;  /* 0xfffffffc00f08947 */ /* 0x002fea000383ffff */
[----:B------:R-:W-:Y:S05]  /*169e0*/  BRA `(.L_x_5988) ;  /* 0xffffffb400c07947 */ /* 0x000fea000383ffff */
.L_x_5903:
[----:B0-----:R0:W1:Y:S02]  /*169f0*/  SYNCS.PHASECHK.TRANS64.TRYWAIT P0, [R4+URZ+0x33480], R29 ;  /* 0x0334801d040075a7 */ /* 0x001064000800017f */
[----:B-1----:R-:W-:Y:S05]  /*16a00*/  @!P0 NANOSLEEP.SYNCS 0x989680 ;  /* 0x009896800000895d */ /* 0x002fea0003900000 */
[----:B------:R-:W1:Y:S02]  /*16a10*/  @!P0 SYNCS.PHASECHK.TRANS64 P0, [R4+URZ+0x33480], R29 ;  /* 0x0334801d040085a7 */ /* 0x000e64000800007f */
[----:B-1----:R-:W-:Y:S05]  /*16a20*/  @!P0 BRA `(.L_x_5903) ;  /* 0xfffffffc00f08947 */ /* 0x002fea000383ffff */
[----:B------:R-:W-:Y:S05]  /*16a30*/  BRA `(.L_x_5989) ;  /* 0xffffffb800f47947 */ /* 0x000fea000383ffff */
.L_x_5904:
        /* <DEDUP_REMOVED lines=8> */
.L_x_5991:
[----:B------:R-:W-:Y:S05]  /*16ac0*/  BSYNC B0 ;  /* 0x0000000000007941 */ /* 0x000fea0003800000 */
.L_x_5990:
        /* <DEDUP_REMOVED lines=8> */
.L_x_5992:
[----:B------:R-:W-:Y:S02]  /*16b50*/  IMAD.MOV.U32 R13, RZ, RZ, R10 ;  /* 0x000000ffff0d7224 */ /* 0x000fe400078e000a */
[----:B------:R-:W-:Y:S02]  /*16b60*/  IMAD.MOV.U32 R12, RZ, RZ, 0x1 ;  /* 0x00000001ff0c7424 */ /* 0x000fe400078e00ff */
[----:B------:R-:W-:-:S07]  /*16b70*/  IMAD.MOV.U32 R2, RZ, RZ, R14 ;  /* 0x000000ffff027224 */ /* 0x000fce00078e000e */
[----:B------:R-:W-:Y:S05]  /*16b80*/  WARPSYNC.COLLECTIVE R15, `(.L_x_5993) ;  /* 0x000000000f087348 */ /* 0x000fea0003c00000 */
[----:B------:R0:W1:Y:S02]  /*16b90*/  SHFL.IDX P6, R14, R13, R12, R11 ;  /* 0x0000000c0d0e7389 */ /* 0x00006400000c000b */
[----:B01----:R-:W-:Y:S01]  /*16ba0*/  ENDCOLLECTIVE ;  /* 0x000000000000791b */ /* 0x003fe20003800000 */
.L_x_5993:
        /* <DEDUP_REMOVED lines=14> */
.L_x_5994:
[----:B------:R-:W-:Y:S02]  /*16c90*/  IMAD.MOV.U32 R13, RZ, RZ, R10 ;  /* 0x000000ffff0d7224 */ /* 0x000fe400078e000a */
[----:B------:R-:W-:Y:S02]  /*16ca0*/  IMAD.MOV.U32 R12, RZ, RZ, 0x2 ;  /* 0x00000002ff0c7424 */ /* 0x000fe400078e00ff */
[----:B------:R-:W-:-:S07]  /*16cb0*/  IMAD.MOV.U32 R2, RZ, RZ, R14 ;  /* 0x000000ffff027224 */ /* 0x000fce00078e000e */
[----:B------:R-:W-:Y:S05]  /*16cc0*/  WARPSYNC.COLLECTIVE R15, `(.L_x_5995) ;  /* 0x000000000f087348 */ /* 0x000fea0003c00000 */
[----:B------:R0:W1:Y:S02]  /*16cd0*/  SHFL.IDX P6, R14, R13, R12, R11 ;  /* 0x0000000c0d0e7389 */ /* 0x00006400000c000b */
[----:B01----:R-:W-:Y:S01]  /*16ce0*/  ENDCOLLECTIVE ;  /* 0x000000000000791b */ /* 0x003fe20003800000 */
.L_x_5995:
        /* <DEDUP_REMOVED lines=13> */
.L_x_5996:
[----:B------:R-:W-:Y:S02]  /*16dc0*/  IMAD.MOV.U32 R13, RZ, RZ, R10 ;  /* 0x000000ffff0d7224 */ /* 0x000fe400078e000a */
[----:B------:R-:W-:Y:S02]  /*16dd0*/  IMAD.MOV.U32 R12, RZ, RZ, 0x3 ;  /* 0x00000003ff0c7424 */ /* 0x000fe400078e00ff */
[----:B------:R-:W-:-:S07]  /*16de0*/  IMAD.MOV.U32 R2, RZ, RZ, R14 ;  /* 0x000000ffff027224 */ /* 0x000fce00078e000e */
[----:B------:R-:W-:Y:S05]  /*16df0*/  WARPSYNC.COLLECTIVE R15, `(.L_x_5997) ;  /* 0x000000000f087348 */ /* 0x000fea0003c00000 */
[----:B------:R0:W1:Y:S02]  /*16e00*/  SHFL.IDX P6, R14, R13, R12, R11 ;  /* 0x0000000c0d0e7389 */ /* 0x00006400000c000b */
[----:B01----:R-:W-:Y:S01]  /*16e10*/  ENDCOLLECTIVE ;  /* 0x000000000000791b */ /* 0x003fe20003800000 */
.L_x_5997:
        /* <DEDUP_REMOVED lines=13> */
.L_x_5998:
[----:B------:R-:W-:Y:S02]  /*16ef0*/  IMAD.MOV.U32 R13, RZ, RZ, R24 ;  /* 0x000000ffff0d7224 */ /* 0x000fe400078e0018 */
[----:B------:R-:W-:Y:S02]  /*16f00*/  IMAD.MOV.U32 R12, RZ, RZ, RZ ;  /* 0x000000ffff0c7224 */ /* 0x000fe400078e00ff */
[----:B------:R-:W-:-:S07]  /*16f10*/  IMAD.MOV.U32 R2, RZ, RZ, R14 ;  /* 0x000000ffff027224 */ /* 0x000fce00078e000e */
[----:B------:R-:W-:Y:S05]  /*16f20*/  WARPSYNC.COLLECTIVE R15, `(.L_x_5999) ;  /* 0x000000000f087348 */ /* 0x000fea0003c00000 */
[----:B------:R0:W1:Y:S02]  /*16f30*/  SHFL.IDX P6, R14, R13, R12, R11 ;  /* 0x0000000c0d0e7389 */ /* 0x00006400000c000b */
[----:B01----:R-:W-:Y:S01]  /*16f40*/  ENDCOLLECTIVE ;  /* 0x000000000000791b */ /* 0x003fe20003800000 */
.L_x_5999:
        /* <DEDUP_REMOVED lines=13> */
.L_x_6000:
[----:B------:R-:W-:Y:S01]  /*17020*/  IMAD.MOV.U32 R2, RZ, RZ, R14 ;  /* 0x000000ffff027224 */ /* 0x000fe200078e000e */
[----:B------:R-:W-:Y:S06]  /*17030*/  BRA `(.L_x_6001) ;  /* 0xffffffb800887947 */ /* 0x000fec000383ffff */
.L_x_5909:
[----:B---3--:R3:W4:Y:S02]  /*17040*/  SYNCS.PHASECHK.TRANS64.TRYWAIT P0, [R4+URZ+0x33440], R29 ;  /* 0x0334401d040075a7 */ /* 0x008724000800017f */
[----:B----4-:R-:W-:Y:S05]  /*17050*/  @!P0 NANOSLEEP.SYNCS 0x989680 ;  /* 0x009896800000895d */ /* 0x010fea0003900000 */
[----:B------:R-:W4:Y:S02]  /*17060*/  @!P0 SYNCS.PHASECHK.TRANS64 P0, [R4+URZ+0x33440], R29 ;  /* 0x0334401d040085a7 */ /* 0x000f24000800007f */
[----:B----4-:R-:W-:Y:S05]  /*17070*/  @!P0 BRA `(.L_x_5909) ;  /* 0xfffffffc00f08947 */ /* 0x010fea000383ffff */
[----:B------:R-:W-:Y:S05]  /*17080*/  BRA `(.L_x_6002) ;  /* 0xffffffb800e07947 */ /* 0x000fea000383ffff */
.L_x_5910:
        /* <DEDUP_REMOVED lines=8> */
.L_x_6004:
[----:B------:R-:W-:Y:S05]  /*17110*/  BSYNC B0 ;  /* 0x0000000000007941 */ /* 0x000fea0003800000 */
.L_x_6003:
        /* <DEDUP_REMOVED lines=8> */
.L_x_6005:
[----:B------:R-:W-:Y:S02]  /*171a0*/  IMAD.MOV.U32 R13, RZ, RZ, R9 ;  /* 0x000000ffff0d7224 */ /* 0x000fe400078e0009 */
[----:B------:R-:W-:Y:S01]  /*171b0*/  IMAD.MOV.U32 R12, RZ, RZ, 0x1 ;  /* 0x00000001ff0c7424 */ /* 0x000fe200078e00ff */
[----:B------:R-:W-:-:S13]  /*171c0*/  IADD3 R2, P0, R37, R14, RZ ;  /* 0x0000000e25027210 */ /* 0x000fda0007f1e0ff */
[----:B------:R-:W-:Y:S05]  /*171d0*/  WARPSYNC.COLLECTIVE R15, `(.L_x_6006) ;  /* 0x000000000f087348 */ /* 0x000fea0003c00000 */
[----:B------:R0:W1:Y:S02]  /*171e0*/  SHFL.IDX P6, R14, R13, R12, R11 ;  /* 0x0000000c0d0e7389 */ /* 0x00006400000c000b */
[----:B01----:R-:W-:Y:S01]  /*171f0*/  ENDCOLLECTIVE ;  /* 0x000000000000791b */ /* 0x003fe20003800000 */
.L_x_6006:
        /* <DEDUP_REMOVED lines=12> */
.L_x_6007:
[----:B------:R-:W-:Y:S02]  /*172c0*/  IMAD.MOV.U32 R13, RZ, RZ, R9 ;  /* 0x000000ffff0d7224 */ /* 0x000fe400078e0009 */
[----:B------:R-:W-:Y:S01]  /*172d0*/  IMAD.MOV.U32 R12, RZ, RZ, 0x2 ;  /* 0x00000002ff0c7424 */ /* 0x000fe200078e00ff */
[----:B------:R-:W-:-:S13]  /*172e0*/  IADD3 R2, P0, R37, R14, RZ ;  /* 0x0000000e25027210 */ /* 0x000fda0007f1e0ff */
[----:B------:R-:W-:Y:S05]  /*172f0*/  WARPSYNC.COLLECTIVE R15, `(.L_x_6008) ;  /* 0x000000000f087348 */ /* 0x000fea0003c00000 */
[----:B------:R0:W1:Y:S02]  /*17300*/  SHFL.IDX P6, R14, R13, R12, R11 ;  /* 0x0000000c0d0e7389 */ /* 0x00006400000c000b */
[----:B01----:R-:W-:Y:S01]  /*17310*/  ENDCOLLECTIVE ;  /* 0x000000000000791b */ /* 0x003fe20003800000 */
.L_x_6008:
[----:B------:R-:W-:-:S05]  /*17320*/  IMAD.X R3, RZ, RZ, R3, P0 ;  /* 0x000000ffff037224 */ /* 0x000fca00000e0603 */
[----:B------:R-:W-:Y:S01]  /*17330*/  @!PT LDS RZ, [RZ] ;  /* 0x00000000fffff984 */ /* 0x000fe20000000800 */
[----:B------:R-:W-:Y:S01]  /*17340*/  @!PT LDS RZ, [RZ] ;  /* 0x00000000fffff984 */ /* 0x000fe20000000800 */
[----:B------:R-:W-:Y:S01]  /*17350*/  @!PT LDS RZ, [RZ] ;  /* 0x00000000fffff984 */ /* 0x000fe20000000800 */
[----:B------:R0:W-:Y:S04]  /*17360*/  LDGSTS.E.BYPASS.LTC128B.128 [R0+0x24a00], desc[UR52][R2.64], !P4 ;  /* 0x24a0000002007fae */ /* 0x0001e8000e101d74 */
[----:B------:R0:W-:Y:S01]  /*17370*/  LDGSTS.E.BYPASS.LTC128B.128 [R0+0x27200], desc[UR52][R2.64+0x40], !P3 ;  /* 0x2720004002007fae */ /* 0x0001e2000d901d74 */
[----:B------:R-:W-:-:S03]  /*17380*/  IMAD.MOV.U32 R13, RZ, RZ, R8 ;  /* 0x000000ffff0d7224 */ /* 0x000fc600078e0008 */
[----:B------:R0:W-:Y:S01]  /*17390*/  LDGSTS.E.BYPASS.LTC128B.128 [R0+0x29a00], desc[UR52][R2.64+0x80], !P1 ;  /* 0x29a0008002007fae */ /* 0x0001e2000c901d74 */
[----:B------:R-:W-:-:S07]  /*173a0*/  IMAD.MOV.U32 R7, RZ, RZ, R14 ;  /* 0x000000ffff077224 */ /* 0x000fce00078e000e */
[----:B0-----:R-:W-:Y:S05]  /*173b0*/  WARPSYNC.COLLECTIVE R15, `(.L_x_6009) ;  /* 0x000000000f087348 */ /* 0x001fea0003c00000 */
[----:B------:R1:W2:Y:S02]  /*173c0*/  SHFL.IDX P6, R14, R13, R12, R11 ;  /* 0x0000000c0d0e7389 */ /* 0x0002a400000c000b */
[----:B012---:R-:W-:Y:S01]  /*173d0*/  ENDCOLLECTIVE ;  /* 0x000000000000791b */ /* 0x007fe20003800000 */
.L_x_6009:
[----:B------:R-:W-:Y:S02]  /*173e0*/  IMAD.MOV.U32 R13, RZ, RZ, R9 ;  /* 0x000000ffff0d7224 */ /* 0x000fe400078e0009 */
[----:B------:R-:W-:Y:S01]  /*173f0*/  IMAD.MOV.U32 R12, RZ, RZ, 0x3 ;  /* 0x00000003ff0c7424 */ /* 0x000fe200078e00ff */
[----:B------:R-:W-:-:S13]  /*17400*/  IADD3 R2, P0, R37, R14, RZ ;  /* 0x0000000e25027210 */ /* 0x000fda0007f1e0ff */
[----:B------:R-:W-:Y:S05]  /*17410*/  WARPSYNC.COLLECTIVE R15, `(.L_x_6010) ;  /* 0x000000000f087348 */ /* 0x000fea0003c00000 */
[----:B------:R0:W1:Y:S02]  /*17420*/  SHFL.IDX P6, R14, R13, R12, R11 ;  /* 0x0000000c0d0e7389 */ /* 0x00006400000c000b */
[----:B01----:R-:W-:Y:S01]  /*17430*/  ENDCOLLECTIVE ;  /* 0x000000000000791b */ /* 0x003fe20003800000 */
.L_x_6010:
        /* <DEDUP_REMOVED lines=12> */
.L_x_6011:
[----:B------:R-:W-:Y:S02]  /*17500*/  IMAD.MOV.U32 R13, RZ, RZ, R10 ;  /* 0x000000ffff0d7224 */ /* 0x000fe400078e000a */
[----:B------:R-:W-:Y:S01]  /*17510*/  IMAD.MOV.U32 R12, RZ, RZ, RZ ;  /* 0x000000ffff0c7224 */ /* 0x000fe200078e00ff */
[----:B------:R-:W-:-:S13]  /*17520*/  IADD3 R2, P0, R37, R14, RZ ;  /* 0x0000000e25027210 */ /* 0x000fda0007f1e0ff */
[----:B------:R-:W-:Y:S05]  /*17530*/  WARPSYNC.COLLECTIVE R15, `(.L_x_6012) ;  /* 0x000000000f087348 */ /* 0x000fea0003c00000 */
[----:B------:R0:W1:Y:S02]  /*17540*/  SHFL.IDX P6, R14, R13, R12, R11 ;  /* 0x0000000c0d0e7389 */ /* 0x00006400000c000b */
[----:B01----:R-:W-:Y:S01]  /*17550*/  ENDCOLLECTIVE ;  /* 0x000000000000791b */ /* 0x003fe20003800000 */
.L_x_6012:
        /* <DEDUP_REMOVED lines=12> */
.L_x_6013:
[----:B------:R-:W-:Y:S05]  /*17620*/  BRA `(.L_x_6014) ;  /* 0xffffffb8007c7947 */ /* 0x000fea000383ffff */
.L_x_5915:
[----:B0-----:R0:W4:Y:S02]  /*17630*/  SYNCS.PHASECHK.TRANS64.TRYWAIT P1, [R2+URZ+0x33470], R3 ;  /* 0x03347003020075a7 */ /* 0x001124000802017f */
[----:B----4-:R-:W-:Y:S05]  /*17640*/  @!P1 NANOSLEEP.SYNCS 0x989680 ;  /* 0x009896800000995d */ /* 0x010fea0003900000 */
[----:B------:R-:W4:Y:S02]  /*17650*/  @!P1 SYNCS.PHASECHK.TRANS64 P1, [R2+URZ+0x33470], R3 ;  /* 0x03347003020095a7 */ /* 0x000f24000802007f */
[----:B----4-:R-:W-:Y:S05]  /*17660*/  @!P1 BRA `(.L_x_5915) ;  /* 0xfffffffc00f09947 */ /* 0x010fea000383ffff */
[----:B------:R-:W-:Y:S05]  /*17670*/  BRA `(.L_x_6015) ;  /* 0xffffffb800e87947 */ /* 0x000fea000383ffff */
.L_x_5917:
[----:B0-----:R0:W4:Y:S02]  /*17680*/  SYNCS.PHASECHK.TRANS64.TRYWAIT P1, [R2+URZ+0x33460], R3 ;  /* 0x03346003020075a7 */ /* 0x001124000802017f */
[----:B----4-:R-:W-:Y:S05]  /*17690*/  @!P1 NANOSLEEP.SYNCS 0x989680 ;  /* 0x009896800000995d */ /* 0x010fea0003900000 */
[----:B------:R-:W4:Y:S02]  /*176a0*/  @!P1 SYNCS.PHASECHK.TRANS64 P1, [R2+URZ+0x33460], R3 ;  /* 0x03346003020095a7 */ /* 0x000f24000802007f */
[----:B----4-:R-:W-:Y:S05]  /*176b0*/  @!P1 BRA `(.L_x_5917) ;  /* 0xfffffffc00f09947 */ /* 0x010fea000383ffff */
[----:B------:R-:W-:Y:S05]  /*176c0*/  BRA `(.L_x_6016) ;  /* 0xffffffb800f87947 */ /* 0x000fea000383ffff */
.L_x_5925:
[----:B0-----:R0:W1:Y:S02]  /*176d0*/  SYNCS.PHASECHK.TRANS64.TRYWAIT P2, [R2+URZ+0x33470], R3 ;  /* 0x03347003020075a7 */ /* 0x001064000804017f */
[----:B-1----:R-:W-:Y:S05]  /*176e0*/  @!P2 NANOSLEEP.SYNCS 0x989680 ;  /* 0x009896800000a95d */ /* 0x002fea0003900000 */
[----:B------:R-:W1:Y:S02]  /*176f0*/  @!P2 SYNCS.PHASECHK.TRANS64 P2, [R2+URZ+0x33470], R3 ;  /* 0x033470030200a5a7 */ /* 0x000e64000804007f */
[----:B-1----:R-:W-:Y:S05]  /*17700*/  @!P2 BRA `(.L_x_5925) ;  /* 0xfffffffc00f0a947 */ /* 0x002fea000383ffff */
[----:B------:R-:W-:Y:S05]  /*17710*/  BRA `(.L_x_6017) ;  /* 0xffffffc800407947 */ /* 0x000fea000383ffff */
.L_x_5927:
[----:B0-----:R0:W1:Y:S02]  /*17720*/  SYNCS.PHASECHK.TRANS64.TRYWAIT P2, [R2+URZ+0x33460], R3 ;  /* 0x03346003020075a7 */ /* 0x001064000804017f */
[----:B-1----:R-:W-:Y:S05]  /*17730*/  @!P2 NANOSLEEP.SYNCS 0x989680 ;  /* 0x009896800000a95d */ /* 0x002fea0003900000 */
[----:B------:R-:W1:Y:S02]  /*17740*/  @!P2 SYNCS.PHASECHK.TRANS64 P2, [R2+URZ+0x33460], R3 ;  /* 0x033460030200a5a7 */ /* 0x000e64000804007f */
[----:B-1----:R-:W-:Y:S05]  /*17750*/  @!P2 BRA `(.L_x_5927) ;  /* 0xfffffffc00f0a947 */ /* 0x002fea000383ffff */
[----:B------:R-:W-:Y:S05]  /*17760*/  BRA `(.L_x_6018) ;  /* 0xffffffc800507947 */ /* 0x000fea000383ffff */
.L_x_5934:
[----:B0-----:R0:W1:Y:S02]  /*17770*/  SYNCS.PHASECHK.TRANS64.TRYWAIT P0, [R4+URZ+0x33420], R0 ;  /* 0x03342000040075a7 */ /* 0x001064000800017f */
[----:B-1----:R-:W-:Y:S05]  /*17780*/  @!P0 NANOSLEEP.SYNCS 0x989680 ;  /* 0x009896800000895d */ /* 0x002fea0003900000 */
[----:B------:R-:W1:Y:S02]  /*17790*/  @!P0 SYNCS.PHASECHK.TRANS64 P0, [R4+URZ+0x33420], R0 ;  /* 0x03342000040085a7 */ /* 0x000e64000800007f */
[----:B-1----:R-:W-:Y:S05]  /*177a0*/  @!P0 BRA `(.L_x_5934) ;  /* 0xfffffffc00f08947 */ /* 0x002fea000383ffff */
[----:B------:R-:W-:Y:S05]  /*177b0*/  BRA `(.L_x_6019) ;  /* 0xffffffd400d07947 */ /* 0x000fea000383ffff */
.L_x_5935:
        /* <DEDUP_REMOVED lines=11> */
.L_x_6021:
[----:B------:R-:W-:Y:S05]  /*17870*/  BSYNC B0 ;  /* 0x0000000000007941 */ /* 0x000fea0003800000 */
.L_x_6020:
[----:B------:R-:W-:Y:S05]  /*17880*/  BRA `(.L_x_6022) ;  /* 0xffffffd400b87947 */ /* 0x000fea000383ffff */
.L_x_5938:
[----:B------:R-:W-:Y:S01]  /*17890*/  BSSY B1, `(.L_x_6023) ;  /* 0x0000006000017945 */ /* 0x000fe20003800000 */
[----:B------:R-:W-:-:S07]  /*178a0*/  IMAD.MOV.U32 R15, RZ, RZ, -0x1 ;  /* 0xffffffffff0f7424 */ /* 0x000fce00078e00ff */
[----:B0-----:R-:W-:Y:S05]  /*178b0*/  WARPSYNC.COLLECTIVE R15, `(.L_x_6024) ;  /* 0x000000000f0c7348 */ /* 0x001fea0003c00000 */
[----:B------:R-:W-:Y:S02]  /*178c0*/  ELECT P6, UR62, PT ;  /* 0x00000000003e782f */ /* 0x000fe400038c0000 */
[----:B------:R-:W-:Y:S01]  /*178d0*/  MOV R14, UR62 ;  /* 0x0000003e000e7c02 */ /* 0x000fe20008000f00 */
[----:B0-----:R-:W-:Y:S10]  /*178e0*/  ENDCOLLECTIVE ;  /* 0x000000000000791b */ /* 0x001ff40003800000 */
.L_x_6024:
[----:B------:R-:W-:Y:S05]  /*178f0*/  BSYNC B1 ;  /* 0x0000000000017941 */ /* 0x000fea0003800000 */
.L_x_6023:
[----:B------:R-:W-:Y:S05]  /*17900*/  BRA `(.L_x_6025) ;  /* 0xffffffd400b07947 */ /* 0x000fea000383ffff */
.L_x_5940:
[----:B0-----:R0:W1:Y:S02]  /*17910*/  SYNCS.PHASECHK.TRANS64.TRYWAIT P1, [R5+URZ+0x33440], R0 ;  /* 0x03344000050075a7 */ /* 0x001064000802017f */
[----:B-1----:R-:W-:Y:S05]  /*17920*/  @!P1 NANOSLEEP.SYNCS 0x989680 ;  /* 0x009896800000995d */ /* 0x002fea0003900000 */
[----:B------:R-:W1:Y:S02]  /*17930*/  @!P1 SYNCS.PHASECHK.TRANS64 P1, [R5+URZ+0x33440], R0 ;  /* 0x03344000050095a7 */ /* 0x000e64000802007f */
[----:B-1----:R-:W-:Y:S05]  /*17940*/  @!P1 BRA `(.L_x_5940) ;  /* 0xfffffffc00f09947 */ /* 0x002fea000383ffff */
[----:B------:R-:W-:Y:S05]  /*17950*/  BRA `(.L_x_6026) ;  /* 0xffffffd400d07947 */ /* 0x000fea000383ffff */
.L_x_5942:
[----:B-1----:R1:W2:Y:S02]  /*17960*/  SYNCS.PHASECHK.TRANS64.TRYWAIT P1, [R31+URZ+0x33440], R2 ;  /* 0x033440021f0075a7 */ /* 0x0022a4000802017f */
[----:B--2---:R-:W-:Y:S05]  /*17970*/  @!P1 NANOSLEEP.SYNCS 0x989680 ;  /* 0x009896800000995d */ /* 0x004fea0003900000 */
[----:B------:R-:W2:Y:S02]  /*17980*/  @!P1 SYNCS.PHASECHK.TRANS64 P1, [R31+URZ+0x33440], R2 ;  /* 0x033440021f0095a7 */ /* 0x000ea4000802007f */
[----:B--2---:R-:W-:Y:S05]  /*17990*/  @!P1 BRA `(.L_x_5942) ;  /* 0xfffffffc00f09947 */ /* 0x004fea000383ffff */
[----:B------:R-:W-:Y:S05]  /*179a0*/  BRA `(.L_x_6027) ;  /* 0xffffffd400dc7947 */ /* 0x000fea000383ffff */
.L_x_5944:
[----:B--2---:R2:W3:Y:S02]  /*179b0*/  SYNCS.PHASECHK.TRANS64.TRYWAIT P1, [R5+URZ+0x33460], R0 ;  /* 0x03346000050075a7 */ /* 0x0044e4000802017f */
[----:B---3--:R-:W-:Y:S05]  /*179c0*/  @!P1 NANOSLEEP.SYNCS 0x989680 ;  /* 0x009896800000995d */ /* 0x008fea0003900000 */
[----:B------:R-:W3:Y:S02]  /*179d0*/  @!P1 SYNCS.PHASECHK.TRANS64 P1, [R5+URZ+0x33460], R0 ;  /* 0x03346000050095a7 */ /* 0x000ee4000802007f */
[----:B---3--:R-:W-:Y:S05]  /*179e0*/  @!P1 BRA `(.L_x_5944) ;  /* 0xfffffffc00f09947 */ /* 0x008fea000383ffff */
[----:B------:R-:W-:Y:S05]  /*179f0*/  BRA `(.L_x_6028) ;  /* 0xffffffd400d87947 */ /* 0x000fea000383ffff */
.L_x_5946:
[----:B---3--:R3:W4:Y:S02]  /*17a00*/  SYNCS.PHASECHK.TRANS64.TRYWAIT P1, [R31+URZ+0x33460], R2 ;  /* 0x033460021f0075a7 */ /* 0x008724000802017f */
[----:B----4-:R-:W-:Y:S05]  /*17a10*/  @!P1 NANOSLEEP.SYNCS 0x989680 ;  /* 0x009896800000995d */ /* 0x010fea0003900000 */
[----:B------:R-:W4:Y:S02]  /*17a20*/  @!P1 SYNCS.PHASECHK.TRANS64 P1, [R31+URZ+0x33460], R2 ;  /* 0x033460021f0095a7 */ /* 0x000f24000802007f */
[----:B----4-:R-:W-:Y:S05]  /*17a30*/  @!P1 BRA `(.L_x_5946) ;  /* 0xfffffffc00f09947 */ /* 0x010fea000383ffff */
[----:B------:R-:W-:Y:S05]  /*17a40*/  BRA `(.L_x_6029) ;  /* 0xffffffd400d47947 */ /* 0x000fea000383ffff */
.L_x_5948:
[----:B----4-:R4:W0:Y:S02]  /*17a50*/  SYNCS.PHASECHK.TRANS64.TRYWAIT P1, [R5+URZ+0x33480], R0 ;  /* 0x03348000050075a7 */ /* 0x010824000802017f */
[----:B0-----:R-:W-:Y:S05]  /*17a60*/  @!P1 NANOSLEEP.SYNCS 0x989680 ;  /* 0x009896800000995d */ /* 0x001fea0003900000 */
[----:B------:R-:W0:Y:S02]  /*17a70*/  @!P1 SYNCS.PHASECHK.TRANS64 P1, [R5+URZ+0x33480], R0 ;  /* 0x03348000050095a7 */ /* 0x000e24000802007f */
[----:B0-----:R-:W-:Y:S05]  /*17a80*/  @!P1 BRA `(.L_x_5948) ;  /* 0xfffffffc00f09947 */ /* 0x001fea000383ffff */
[----:B------:R-:W-:Y:S05]  /*17a90*/  BRA `(.L_x_6030) ;  /* 0xffffffd400d07947 */ /* 0x000fea000383ffff */
.L_x_6031:
        /* <DEDUP_REMOVED lines=14> */
.L_x_15840:


//--------------------- .text._ZN7cutlass13device_kernelIN5flash11enable_sm90INS1_16FlashAttnFwdSm90INS1_25CollectiveMainloopFwdSm90ILi2EN4cute5tupleIJNS5_1CILi1EEES8_S8_EEENS6_IJNS7_ILi128EEENS7_ILi160EEENS7_ILi192EEEEEELi192ENS_12float_e4m3_tEfNS_4arch4Sm90ELb1ELb0ELb0ELb1ELb1ELb0ELb0ELb1ELb1ELb1ELb0ELb0EEENS1_21CollectiveEpilogueFwdINS6_IJSA_SC_SB_EEES9_NS_10bfloat16_tESG_Li256ELb1ELb1ELb0ELb1EEENS1_36VarlenDynamicPersistentTileSchedulerILi128ELi160ELi256ELi128ELb0ELb1ELb1ELb1ELb1ELb1EEEEEEEEEvNT_6ParamsE --------------------------
	.section	.text._ZN7cutlass13device_kernelIN5flash11enable_sm90INS1_16FlashAttnFwdSm90INS1_25CollectiveMainloopFwdSm90ILi2EN4cute5tupleIJNS5_1CILi1EEES8_S8_EEENS6_IJNS7_ILi128EEENS7_ILi160EEENS7_ILi192EEEEEELi192ENS_12float_e4m3_tEfNS_4arch4Sm90ELb1ELb0ELb0ELb1ELb1ELb0ELb0ELb1ELb1ELb1ELb0ELb0EEENS1_21CollectiveEpilogueFwdINS6_IJSA_SC_SB_EEES9_NS_10bfloat16_tESG_Li256ELb1ELb1ELb0ELb1EEENS1_36VarlenDynamicPersistentTileSchedulerILi128ELi160ELi256ELi128ELb0ELb1ELb1ELb1ELb1ELb1EEEEEEEEEvNT_6ParamsE,"ax",@progbits
	.align	128
.text._ZN7cutlass13device_kernelIN5flash11enable_sm90INS1_16FlashAttnFwdSm90INS1_25CollectiveMainloopFwdSm90ILi2EN4cute5tupleIJNS5_1CILi1EEES8_S8_EEENS6_IJNS7_ILi128EEENS7_ILi160EEENS7_ILi192EEEEEELi192ENS_12float_e4m3_tEfNS_4arch4Sm90ELb1ELb0ELb0ELb1ELb1ELb0ELb0ELb1ELb1ELb1ELb0ELb0EEENS1_21CollectiveEpilogueFwdINS6_IJSA_SC_SB_EEES9_NS_10bfloat16_tESG_Li256ELb1ELb1ELb0ELb1EEENS1_36VarlenDynamicPersistentTileSchedulerILi128ELi160ELi256ELi128ELb0ELb1ELb1ELb1ELb1ELb1EEEEEEEEEvNT_6ParamsE:
        .type           _ZN7cutlass13device_kernelIN5flash11enable_sm90INS1_16FlashAttnFwdSm90INS1_25CollectiveMainloopFwdSm90ILi2EN4cute5tupleIJNS5_1CILi1EEES8_S8_EEENS6_IJNS7_ILi128EEENS7_ILi160EEENS7_ILi192EEEEEELi192ENS_12float_e4m3_tEfNS_4arch4Sm90ELb1ELb0ELb0ELb1ELb1ELb0ELb0ELb1ELb1ELb1ELb0ELb0EEENS1_21CollectiveEpilogueFwdINS6_IJSA_SC_SB_EEES9_NS_10bfloat16_tESG_Li256ELb1ELb1ELb0ELb1EEENS1_36VarlenDynamicPersistentTileSchedulerILi128ELi160ELi256ELi128ELb0ELb1ELb1ELb1ELb1ELb1EEEEEEEEEvNT_6ParamsE,@function
        .size           _ZN7cutlass13device_kernelIN5flash11enable_sm90INS1_16FlashAttnFwdSm90INS1_25CollectiveMainloopFwdSm90ILi2EN4cute5tupleIJNS5_1CILi1EEES8_S8_EEENS6_IJNS7_ILi128EEENS7_ILi160EEENS7_ILi192EEEEEELi192ENS_12float_e4m3_tEfNS_4arch4Sm90ELb1ELb0ELb0ELb1ELb1ELb0ELb0ELb1ELb1ELb1ELb0ELb0EEENS1_21CollectiveEpilogueFwdINS6_IJSA_SC_SB_EEES9_NS_10bfloat16_tESG_Li256ELb1ELb1ELb0ELb1EEENS1_36VarlenDynamicPersistentTileSchedulerILi128ELi160ELi256ELi128ELb0ELb1ELb1ELb1ELb1ELb1EEEEEEEEEvNT_6ParamsE,(.L_x_15841 - _ZN7cutlass13device_kernelIN5flash11enable_sm90INS1_16FlashAttnFwdSm90INS1_25CollectiveMainloopFwdSm90ILi2EN4cute5tupleIJNS5_1CILi1EEES8_S8_EEENS6_IJNS7_ILi128EEENS7_ILi160EEENS7_ILi192EEEEEELi192ENS_12float_e4m3_tEfNS_4arch4Sm90ELb1ELb0ELb0ELb1ELb1ELb0ELb0ELb1ELb1ELb1ELb0ELb0EEENS1_21CollectiveEpilogueFwdINS6_IJSA_SC_SB_EEES9_NS_10bfloat16_tESG_Li256ELb1ELb1ELb0ELb1EEENS1_36VarlenDynamicPersistentTileSchedulerILi128ELi160ELi256ELi128ELb0ELb1ELb1ELb1ELb1ELb1EEEEEEEEEvNT_6ParamsE)
        .other          _ZN7cutlass13device_kernelIN5flash11enable_sm90INS1_16FlashAttnFwdSm90INS1_25CollectiveMainloopFwdSm90ILi2EN4cute5tupleIJNS5_1CILi1EEES8_S8_EEENS6_IJNS7_ILi128EEENS7_ILi160EEENS7_ILi192EEEEEELi192ENS_12float_e4m3_tEfNS_4arch4Sm90ELb1ELb0ELb0ELb1ELb1ELb0ELb0ELb1ELb1ELb1ELb0ELb0EEENS1_21CollectiveEpilogueFwdINS6_IJSA_SC_SB_EEES9_NS_10bfloat16_tESG_Li256ELb1ELb1ELb0ELb1EEENS1_36VarlenDynamicPersistentTileSchedulerILi128ELi160ELi256ELi128ELb0ELb1ELb1ELb1ELb1ELb1EEEEEEEEEvNT_6ParamsE,@"STO_CUDA_ENTRY STV_DEFAULT"
_ZN7cutlass13device_kernelIN5flash11enable_sm90INS1_16FlashAttnFwdSm90INS1_25CollectiveMainloopFwdSm90ILi2EN4cute5tupleIJNS5_1CILi1EEES8_S8_EEENS6_IJNS7_ILi128EEENS7_ILi160EEENS7_ILi192EEEEEELi192ENS_12float_e4m3_tEfNS_4arch4Sm90ELb1ELb0ELb0ELb1ELb1ELb0ELb0ELb1ELb1ELb1ELb0ELb0EEENS1_21CollectiveEpilogueFwdINS6_IJSA_SC_SB_EEES9_NS_10bfloat16_tESG_Li256ELb1ELb1ELb0ELb1EEENS1_36VarlenDynamicPersistentTileSchedulerILi128ELi160ELi256ELi128ELb0ELb1ELb1ELb1ELb1ELb1EEEEEEEEEvNT_6ParamsE:
        /* <DEDUP_REMOVED lines=45> */
.L_x_6032:
        /* <DEDUP_REMOVED lines=22> */
.L_x_6033:
        /* <DEDUP_REMOVED lines=18> */
.L_x_6034:
        /* <DEDUP_REMOVED lines=22> */
.L_x_6035:
        /* <DEDUP_REMOVED lines=24> */
.L_x_6036:
        /* <DEDUP_REMOVED lines=8> */
.L_x_6038:
        /* <DEDUP_REMOVED lines=25> */
[----:B------:R-:W-:Y:S02]  /*0a40*/  UMOV UR45, URZ ;  /* 0x0000003f002d7c82 */ /* 0x000fe40008000000 */
        /* <DEDUP_REMOVED lines=49> */
.L_x_6098:
[----:B012---:R-:W0:Y:S01]  /*0d60*/  LDC.64 R2, c[0x0][0xc88] ;  /* 0x00032200ff027b82 */ /* 0x007e220000000a00 */
[----:B------:R-:W-:Y:S01]  /*0d70*/  ULDC.64 UR6, c[0x0][0xa28] ;  /* 0x00028a0000067ab9 */ /* 0x000fe20000000a00 */
[----:B------:R-:W-:Y:S01]  /*0d80*/  ULDC.64 UR8, c[0x0][0xa18] ;  /* 0x0002860000087ab9 */ /* 0x000fe20000000a00 */
[----:B------:R-:W-:Y:S01]  /*0d90*/  ULDC UR4, c[0x0][0x424] ;  /* 0x0001090000047ab9 */ /* 0x000fe20000000800 */
[----:B0-----:R-:W-:-:S06]  /*0da0*/  IMAD.WIDE R2, R63, 0x4, R2 ;  /* 0x000000043f027825 */ /* 0x001fcc00078e0202 */
        /* <DEDUP_REMOVED lines=46> */
.L_x_6039:
        /* <DEDUP_REMOVED lines=9> */
.L_x_6040:
        /* <DEDUP_REMOVED lines=13> */
.L_x_6041:
        /* <DEDUP_REMOVED lines=44> */
[----:B------:R-:W2:Y:S01]  /*14b0*/  @P1 LDG.E R0, desc[UR54][R6.64] ;  /* 0x0000003606001981 */ /* 0x000ea2000c1e1900 */
        /* <DEDUP_REMOVED lines=9> */
[----:B------:R-:W-:Y:S02]  /*1550*/  CS2R R110, SRZ ;  /* 0x00000000006e7805 */ /* 0x000fe4000001ff00 */
[----:B------:R-:W-:Y:S01]  /*1560*/  CS2R R10, SRZ ;  /* 0x00000000000a7805 */ /* 0x000fe2000001ff00 */
        /* <DEDUP_REMOVED lines=43> */
[----:B------:R-:W-:Y:S02]  /*1820*/  IMAD.MOV.U32 R96, RZ, RZ, RZ ;  /* 0x000000ffff607224 */ /* 0x000fe400078e00ff */
[----:B------:R-:W-:Y:S02]  /*1830*/  IMAD.MOV.U32 R133, RZ, RZ, RZ ;  /* 0x000000ffff857224 */ /* 0x000fe400078e00ff */
[----:B--2---:R-:W-:Y:S01]  /*1840*/  FMUL.FTZ R0, R5, R0 ;  /* 0x0000000005007220 */ /* 0x004fe20000410000 */
[----:B------:R-:W-:-:S03]  /*1850*/  CS2R R4, SRZ ;  /* 0x0000000000047805 */ /* 0x000fc6000001ff00 */
[----:B------:R-:W-:Y:S01]  /*1860*/  FMUL.FTZ R0, R0, UR6 ;  /* 0x0000000600007c20 */ /* 0x000fe20008410000 */
[----:B------:R-:W-:-:S04]  /*1870*/  UIADD3 UR6, UR38, 0x7f, URZ ;  /* 0x0000007f26067890 */ /* 0x000fc8000fffe03f */
[----:B------:R-:W-:Y:S01]  /*1880*/  UIMAD.WIDE.U32 UR4, UR6, UR4, URZ ;  /* 0x00000004060472a5 */ /* 0x000fe2000f8e003f */
[----:B------:R-:W-:Y:S01]  /*1890*/  R2UR UR39, R0 ;  /* 0x00000000002772ca */ /* 0x000fe200000e0000 */
[----:B------:R-:W-:Y:S02]  /*18a0*/  UIADD3 UR4, UR51, 0x9f, URZ ;  /* 0x0000009f33047890 */ /* 0x000fe4000fffe03f */
        /* <DEDUP_REMOVED lines=44> */
.L_x_6043:
        /* <DEDUP_REMOVED lines=9> */
.L_x_6202:
[----:B------:R-:W-:Y:S05]  /*1c00*/  @!P0 BRA `(.L_x_6045) ;  /* 0x0000000000048947 */ /* 0x000fea0003800000 */
[----:B------:R-:W-:Y:S01]  /*1c10*/  BPT.TRAP 0x1 ;  /* 0x000000040000795c */ /* 0x000fe20000300000 */
.L_x_6045:
[----:B0-----:R-:W-:Y:S02]  /*1c20*/  IMAD.U32 R3, RZ, RZ, UR45 ;  /* 0x0000002dff037e24 */ /* 0x001fe4000f8e00ff */
[----:B------:R-:W-:-:S03]  /*1c30*/  IMAD.U32 R0, RZ, RZ, UR46 ;  /* 0x0000002eff007e24 */ /* 0x000fc6000f8e00ff */
[----:B------:R-:W-:Y:S02]  /*1c40*/  LEA R3, R3, UR41, 0x3 ;  /* 0x0000002903037c11 */ /* 0x000fe4000f8e18ff */
[----:B------:R-:W-:-:S04]  /*1c50*/  SHF.L.U32 R0, R0, 0x1f, RZ ;  /* 0x0000001f00007819 */ /* 0x000fc800000006ff */
[----:B------:R0:W1:Y:S01]  /*1c60*/  SYNCS.PHASECHK.TRANS64.TRYWAIT P1, [R3+URZ+0x33430], R0 ;  /* 0x03343000030075a7 */ /* 0x000062000802017f */
[----:B------:R-:W-:Y:S05]  /*1c70*/  @!P0 BRA `(.L_x_6046) ;  /* 0x0000000000048947 */ /* 0x000fea0003800000 */
[----:B------:R-:W-:Y:S01]  /*1c80*/  BPT.TRAP 0x1 ;  /* 0x000000040000795c */ /* 0x000fe20000300000 */
.L_x_6046:
[----:B-1----:R-:W-:Y:S05]  /*1c90*/  @P1 BRA `(.L_x_6047) ;  /* 0x0000000000081947 */ /* 0x002fea0003800000 */
[----:B------:R-:W1:Y:S02]  /*1ca0*/  SYNCS.PHASECHK.TRANS64.TRYWAIT P1, [R3+URZ+0x33430], R0 ;  /* 0x03343000030075a7 */ /* 0x000e64000802017f */
[----:B-1----:R-:W-:Y:S05]  /*1cb0*/  @!P1 BRA `(.L_x_6048) ;  /* 0x0000015000b09947 */ /* 0x002fea0003800000 */
.L_x_6047:
        /* <DEDUP_REMOVED lines=204> */
.L_x_6049:
[----:B------:R-:W-:Y:S01]  /*2980*/  UISETP.NE.AND UP0, UPT, UR53, URZ, UPT ;  /* 0x0000003f3500728c */ /* 0x000fe2000bf05270 */
[----:B------:R-:W-:Y:S01]  /*2990*/  VIADD R2, R18, UR38 ;  /* 0x0000002612027c36 */ /* 0x000fe20008000000 */
[----:B------:R-:W-:Y:S01]  /*29a0*/  UMOV UR7, 0xffffff60 ;  /* 0xffffff6000077882 */ /* 0x000fe20000000000 */
[----:B------:R-:W-:Y:S01]  /*29b0*/  IMAD.U32 R13, RZ, RZ, UR52 ;  /* 0x00000034ff0d7e24 */ /* 0x000fe2000f8e00ff */
[----:B------:R-:W-:Y:S01]  /*29c0*/  UIMAD UR7, UR56, UR7, 0xa1 ;  /* 0x000000a1380774a4 */ /* 0x000fe2000f8e0207 */
[----:B------:R-:W-:Y:S01]  /*29d0*/  IMAD.U32 R119, RZ, RZ, UR39 ;  /* 0x00000027ff777e24 */ /* 0x000fe2000f8e00ff */
[----:B------:R-:W-:Y:S01]  /*29e0*/  PLOP3.LUT P1, PT, PT, PT, UP0, 0x80, 0x0 ;  /* 0x000000000000781c */ /* 0x000fe20003f2f008 */
[----:B------:R-:W-:Y:S01]  /*29f0*/  UMOV UR10, UR38 ;  /* 0x00000026000a7c82 */ /* 0x000fe20008000000 */
[----:B------:R-:W-:Y:S01]  /*2a00*/  PLOP3.LUT P2, PT, PT, PT, UP0, 0x80, 0x0 ;  /* 0x000000000000781c */ /* 0x000fe20003f4f008 */
[----:B------:R-:W-:Y:S01]  /*2a10*/  UIADD3 UR58, UR56, -0x2, URZ ;  /* 0xfffffffe383a7890 */ /* 0x000fe2000fffe03f */
[----:B------:R-:W-:Y:S01]  /*2a20*/  R2UR UR11, R3 ;  /* 0x00000000030b72ca */ /* 0x000fe200000e0000 */
[----:B------:R-:W-:Y:S01]  /*2a30*/  @UP0 ULDC UR6, c[0x0][0x44c] ;  /* 0x0001130000060ab9 */ /* 0x000fe20000000800 */
[----:B------:R-:W-:-:S07]  /*2a40*/  @UP0 ULDC UR14, c[0x0][0x450] ;  /* 0x00011400000e0ab9 */ /* 0x000fce0000000800 */
[----:B01----:R-:W-:Y:S01]  /*2a50*/  @P1 IMAD.HI.U32 R0, R2, UR6, RZ ;  /* 0x0000000602001c27 */ /* 0x003fe2000f8e00ff */
[----:B------:R-:W-:-:S04]  /*2a60*/  @UP0 ULDC UR6, c[0x0][0x450] ;  /* 0x0001140000060ab9 */ /* 0x000fc80000000800 */
[----:B------:R-:W-:Y:S01]  /*2a70*/  @P2 SHF.R.U32.HI R2, RZ, UR6, R0 ;  /* 0x00000006ff022c19 */ /* 0x000fe20008011600 */
[----:B------:R-:W-:Y:S01]  /*2a80*/  UIMAD UR6, UR56, -0xa0, UR51 ;  /* 0xffffff60380678a4 */ /* 0x000fe2000f8e0233 */
[----:B------:R-:W-:-:S03]  /*2a90*/  IMAD.U32 R0, RZ, RZ, UR7 ;  /* 0x00000007ff007e24 */ /* 0x000fc6000f8e00ff */
[----:B------:R-:W0:Y:S01]  /*2aa0*/  SHFL.IDX PT, R4, R2, 0x1, 0x1c1f ;  /* 0x003c1f0002047f89 */ /* 0x000e2200000e0000 */
[----:B------:R-:W-:Y:S01]  /*2ab0*/  UIADD3 UR6, UR6, 0xa0, URZ ;  /* 0x000000a006067890 */ /* 0x000fe2000fffe03f */
[----:B------:R-:W-:Y:S02]  /*2ac0*/  IMAD R0, R17, -0x2, R0 ;  /* 0xfffffffe11007824 */ /* 0x000fe400078e0200 */
[----:B------:R-:W1:Y:S03]  /*2ad0*/  SHFL.IDX PT, R2, R2, RZ, 0x1c1f ;  /* 0x001c1fff02027589 */ /* 0x000e6600000e0000 */
[----:B------:R-:W-:Y:S01]  /*2ae0*/  IMAD.U32 R10, RZ, RZ, UR6 ;  /* 0x00000006ff0a7e24 */ /* 0x000fe2000f8e00ff */
[----:B------:R-:W-:Y:S01]  /*2af0*/  IADD3 R13, -R13, UR51, R0 ;  /* 0x000000330d0d7c10 */ /* 0x000fe2000fffe100 */
[----:B------:R-:W-:Y:S02]  /*2b00*/  @UP0 ULDC UR6, c[0x0][0x44c] ;  /* 0x0001130000060ab9 */ /* 0x000fe40000000800 */
[----:B------:R-:W-:Y:S01]  /*2b10*/  IMAD R10, R17, -0x2, R10 ;  /* 0xfffffffe110a7824 */ /* 0x000fe200078e020a */
[----:B------:R-:W-:-:S04]  /*2b20*/  UIMAD.WIDE.U32 UR6, UR38, UR6, URZ ;  /* 0x00000006260672a5 */ /* 0x000fc8000f8e003f */
[----:B------:R-:W-:-:S04]  /*2b30*/  @UP0 USHF.R.U32.HI UR10, URZ, UR14, UR7 ;  /* 0x0000000e3f0a0299 */ /* 0x000fc80008011607 */
[----:B------:R-:W-:Y:S01]  /*2b40*/  UIADD3 UR6, UR10, UR51, -UR52 ;  /* 0x000000330a067290 */ /* 0x000fe2000fffe834 */
[----:B0-----:R-:W-:-:S03]  /*2b50*/  VIADDMNMX R4, R4, R13, R10, PT ;  /* 0x0000000d04047246 */ /* 0x001fc6000380010a */
        /* <DEDUP_REMOVED lines=125> */
[----:B------:R-:W-:Y:S02]  /*3330*/  FSEL R39, R39, -INF , P1 ;  /* 0xff80000027277808 */ /* 0x000fe40000800000 */
[----:B------:R-:W-:Y:S02]  /*3340*/  FMNMX.FTZ R0, R5, R0, !PT ;  /* 0x0000000005007209 */ /* 0x000fe40007810000 */
[----:B-1----:R-:W-:Y:S02]  /*3350*/  VIADDMNMX R90, R2, R13, R10, PT ;  /* 0x0000000d025a7246 */ /* 0x002fe4000380010a */
[----:B------:R-:W-:Y:S02]  /*3360*/  FMNMX.FTZ R8, R39, R0, !PT ;  /* 0x0000000027087209 */ /* 0x000fe40007810000 */
[C---:B------:R-:W-:Y:S02]  /*3370*/  ISETP.GT.AND P2, PT, R90.reuse, 0x1, PT ;  /* 0x000000015a00780c */ /* 0x040fe40003f44270 */
[----:B------:R-:W-:Y:S01]  /*3380*/  ISETP.GT.AND P3, PT, R90, 0x8, PT ;  /* 0x000000085a00780c */ /* 0x000fe20003f64270 */
[----:B------:R-:W0:Y:S01]  /*3390*/  SHFL.BFLY PT, R59, R8, 0x2, 0x1f ;  /* 0x0c401f00083b7f89 */ /* 0x000e2200000e0000 */
[----:B------:R-:W-:-:S02]  /*33a0*/  FSEL R89, R89, -INF , P2 ;  /* 0xff80000059597808 */ /* 0x000fc40001000000 */
[----:B------:R-:W-:Y:S02]  /*33b0*/  FSEL R92, R92, -INF , P3 ;  /* 0xff8000005c5c7808 */ /* 0x000fe40001800000 */
[----:B------:R-:W-:-:S04]  /*33c0*/  ISETP.GT.AND P2, PT, R90, 0x10, PT ;  /* 0x000000105a00780c */ /* 0x000fc80003f44270 */
[----:B------:R-:W-:Y:S02]  /*33d0*/  FSEL R96, R96, -INF , P2 ;  /* 0xff80000060607808 */ /* 0x000fe40001000000 */
[----:B------:R-:W-:-:S04]  /*33e0*/  ISETP.GT.AND P2, PT, R90, 0x18, PT ;  /* 0x000000185a00780c */ /* 0x000fc80003f44270 */
[----:B------:R-:W-:Y:S02]  /*33f0*/  FSEL R100, R100, -INF , P2 ;  /* 0xff80000064647808 */ /* 0x000fe40001000000 */
[----:B------:R-:W-:-:S04]  /*3400*/  ISETP.GT.AND P2, PT, R90, 0x21, PT ;  /* 0x000000215a00780c */ /* 0x000fc80003f44270 */
[----:B------:R-:W-:Y:S02]  /*3410*/  FSEL R73, R73, -INF , P2 ;  /* 0xff80000049497808 */ /* 0x000fe40001000000 */
[----:B------:R-:W-:Y:S02]  /*3420*/  ISETP.GT.AND P2, PT, R90, 0x29, PT ;  /* 0x000000295a00780c */ /* 0x000fe40003f44270 */
[----:B0-----:R-:W-:Y:S02]  /*3430*/  FMNMX.FTZ R59, R8, R59, !PT ;  /* 0x0000003b083b7209 */ /* 0x001fe40007810000 */
[----:B------:R-:W-:Y:S02]  /*3440*/  FSEL R77, R77, -INF , P2 ;  /* 0xff8000004d4d7808 */ /* 0x000fe40001000000 */
[----:B------:R-:W-:Y:S01]  /*3450*/  ISETP.GT.AND P2, PT, R90, 0x31, PT ;  /* 0x000000315a00780c */ /* 0x000fe20003f44270 */
[----:B------:R-:W0:Y:S03]  /*3460*/  SHFL.BFLY PT, R0, R59, 0x1, 0x1f ;  /* 0x0c201f003b007f89 */ /* 0x000e2600000e0000 */
        /* <DEDUP_REMOVED lines=10> */
[C---:B------:R-:W-:Y:S01]  /*3510*/  FSETP.NEU.FTZ.AND P1, PT, R0.reuse, -INF , PT ;  /* 0xff8000000000780b */ /* 0x040fe20003f3d000 */
[----:B------:R-:W-:-:S01]  /*3520*/  FFMA.FTZ R4, R0, R119, -8 ;  /* 0xc100000000047423 */ /* 0x000fc20000010077 */
[----:B------:R-:W-:-:S02]  /*3530*/  ISETP.GT.AND P2, PT, R90, 0x59, PT ;  /* 0x000000595a00780c */ /* 0x000fc40003f44270 */
[----:B------:R-:W-:Y:S02]  /*3540*/  CS2R R118, SRZ ;  /* 0x0000000000767805 */ /* 0x000fe4000001ff00 */
        /* <DEDUP_REMOVED lines=17> */
[----:B------:R-:W-:Y:S01]  /*3660*/  MUFU.EX2 R6, R6 ;  /* 0x0000000600067308 */ /* 0x000fe20000000800 */
[----:B------:R-:W-:Y:S01]  /*3670*/  FSEL R97, R97, -INF , P1 ;  /* 0xff80000061617808 */ /* 0x000fe20000800000 */
[--C-:B------:R-:W-:Y:S01]  /*3680*/  FFMA.FTZ R11, R95, UR39, -R4.reuse ;  /* 0x000000275f0b7c23 */ /* 0x100fe20008010804 */
[----:B------:R-:W-:Y:S01]  /*3690*/  FMNMX.FTZ R2, R96, R15, !PT ;  /* 0x0000000f60027209 */ /* 0x000fe20007810000 */
[--C-:B------:R-:W-:Y:S01]  /*36a0*/  FFMA.FTZ R54, R54, UR39, -R4.reuse ;  /* 0x0000002736367c23 */ /* 0x100fe20008010804 */
[C---:B------:R-:W-:Y:S01]  /*36b0*/  ISETP.GT.AND P1, PT, R90.reuse, 0x19, PT ;  /* 0x000000195a00780c */ /* 0x040fe20003f24270 */
[--C-:B------:R-:W-:Y:S01]  /*36c0*/  FFMA.FTZ R13, R99, UR39, -R4.reuse ;  /* 0x00000027630d7c23 */ /* 0x100fe20008010804 */
[----:B------:R-:W-:Y:S01]  /*36d0*/  FMNMX.FTZ R21, R97, R2, !PT ;  /* 0x0000000261157209 */ /* 0x000fe20007810000 */
[----:B------:R-:W-:Y:S01]  /*36e0*/  MUFU.EX2 R7, R7 ;  /* 0x0000000700077308 */ /* 0x000fe20000000800 */
[----:B------:R-:W-:Y:S01]  /*36f0*/  FSEL R101, R101, -INF , P1 ;  /* 0xff80000065657808 */ /* 0x000fe20000800000 */
[--C-:B------:R-:W-:Y:S01]  /*3700*/  FFMA.FTZ R103, R103, UR39, -R4.reuse ;  /* 0x0000002767677c23 */ /* 0x100fe20008010804 */
[----:B------:R-:W-:Y:S01]  /*3710*/  ISETP.GT.AND P1, PT, R90, 0x20, PT ;  /* 0x000000205a00780c */ /* 0x000fe20003f24270 */
[--C-:B------:R-:W-:Y:S01]  /*3720*/  FFMA.FTZ R14, R105, UR39, -R4.reuse ;  /* 0x00000027690e7c23 */ /* 0x100fe20008010804 */
[----:B------:R-:W-:Y:S01]  /*3730*/  FMNMX.FTZ R2, R100, R21, !PT ;  /* 0x0000001564027209 */ /* 0x000fe20007810000 */
[--C-:B------:R-:W-:Y:S01]  /*3740*/  FFMA.FTZ R107, R107, UR39, -R4.reuse ;  /* 0x000000276b6b7c23 */ /* 0x100fe20008010804 */
[----:B------:R-:W-:Y:S01]  /*3750*/  FSEL R72, R72, -INF , P1 ;  /* 0xff80000048487808 */ /* 0x000fe20000800000 */
[----:B------:R-:W-:Y:S01]  /*3760*/  MUFU.EX2 R8, R8 ;  /* 0x0000000800087308 */ /* 0x000fe20000000800 */
[----:B------:R-:W-:Y:S01]  /*3770*/  FMNMX.FTZ R21, R101, R2, !PT ;  /* 0x0000000265157209 */ /* 0x000fe20007810000 */
[--C-:B------:R-:W-:Y:S01]  /*3780*/  FFMA.FTZ R20, R109, UR39, -R4.reuse ;  /* 0x000000276d147c23 */ /* 0x100fe20008010804 */
[----:B------:R-:W-:Y:S01]  /*3790*/  ISETP.GT.AND P1, PT, R90, 0x28, PT ;  /* 0x000000285a00780c */ /* 0x000fe20003f24270 */
[--C-:B------:R-:W-:Y:S01]  /*37a0*/  FFMA.FTZ R111, R111, UR39, -R4.reuse ;  /* 0x000000276f6f7c23 */ /* 0x100fe20008010804 */
[----:B------:R-:W-:Y:S01]  /*37b0*/  FMNMX.FTZ R2, R72, R21, !PT ;  /* 0x0000001548027209 */ /* 0x000fe20007810000 */
[--C-:B------:R-:W-:Y:S01]  /*37c0*/  FFMA.FTZ R38, R113, UR39, -R4.reuse ;  /* 0x0000002771267c23 */ /* 0x100fe20008010804 */
[----:B------:R-:W-:Y:S01]  /*37d0*/  FSEL R76, R76, -INF , P1 ;  /* 0xff8000004c4c7808 */ /* 0x000fe20000800000 */
[----:B------:R-:W0:Y:S01]  /*37e0*/  MUFU.EX2 R11, R11 ;  /* 0x0000000b000b7308 */ /* 0x000e220000000800 */
[----:B------:R-:W-:Y:S01]  /*37f0*/  FMNMX.FTZ R59, R73, R2, !PT ;  /* 0x00000002493b7209 */ /* 0x000fe20007810000 */
        /* <DEDUP_REMOVED lines=26> */
[----:B------:R-:W-:Y:S01]  /*39a0*/  FFMA.FTZ R39, R39, UR39, -R4 ;  /* 0x0000002727277c23 */ /* 0x000fe20008010804 */
[----:B------:R-:W-:-:S02]  /*39b0*/  FMNMX.FTZ R91, R58, R91, !PT ;  /* 0x0000005b3a5b7209 */ /* 0x000fc40007810000 */
[----:B------:R-:W-:Y:S02]  /*39c0*/  CS2R R116, SRZ ;  /* 0x0000000000747805 */ /* 0x000fe4000001ff00 */
[----:B------:R-:W-:Y:S01]  /*39d0*/  FSEL R60, R60, -INF , P1 ;  /* 0xff8000003c3c7808 */ /* 0x000fe20000800000 */
[----:B------:R1:W2:Y:S01]  /*39e0*/  MUFU.EX2 R15, R103 ;  /* 0x00000067000f7308 */ /* 0x0002a20000000800 */
[----:B------:R-:W-:Y:S02]  /*39f0*/  FMNMX.FTZ R91, R62, R91, !PT ;  /* 0x0000005b3e5b7209 */ /* 0x000fe40007810000 */
[----:B------:R-:W-:Y:S02]  /*3a00*/  CS2R R114, SRZ ;  /* 0x0000000000727805 */ /* 0x000fe4000001ff00 */
[----:B------:R-:W-:Y:S02]  /*3a10*/  ISETP.GT.AND P1, PT, R90, 0x50, PT ;  /* 0x000000505a00780c */ /* 0x000fe40003f24270 */
[----:B------:R-:W-:-:S02]  /*3a20*/  CS2R R112, SRZ ;  /* 0x0000000000707805 */ /* 0x000fc4000001ff00 */
[----:B------:R-:W-:Y:S02]  /*3a30*/  FMNMX.FTZ R91, R60, R91, !PT ;  /* 0x0000005b3c5b7209 */ /* 0x000fe40007810000 */
[----:B------:R-:W-:Y:S02]  /*3a40*/  CS2R R108, SRZ ;  /* 0x00000000006c7805 */ /* 0x000fe4000001ff00 */
[----:B------:R-:W-:Y:S01]  /*3a50*/  FSEL R64, R64, -INF , P1 ;  /* 0xff80000040407808 */ /* 0x000fe20000800000 */
[----:B------:R-:W-:Y:S01]  /*3a60*/  MUFU.EX2 R14, R14 ;  /* 0x0000000e000e7308 */ /* 0x000fe20000000800 */
[----:B------:R-:W-:Y:S02]  /*3a70*/  FMNMX.FTZ R91, R66, R91, !PT ;  /* 0x0000005b425b7209 */ /* 0x000fe40007810000 */
[----:B------:R-:W-:Y:S02]  /*3a80*/  CS2R R104, SRZ ;  /* 0x0000000000687805 */ /* 0x000fe4000001ff00 */
[----:B------:R-:W-:-:S02]  /*3a90*/  ISETP.GT.AND P1, PT, R90, 0x58, PT ;  /* 0x000000585a00780c */ /* 0x000fc40003f24270 */
[----:B-1----:R-:W-:Y:S02]  /*3aa0*/  CS2R R102, SRZ ;  /* 0x0000000000667805 */ /* 0x002fe4000001ff00 */
[----:B------:R-:W-:Y:S02]  /*3ab0*/  FMNMX.FTZ R2, R64, R91, !PT ;  /* 0x0000005b40027209 */ /* 0x000fe40007810000 */
[----:B------:R-:W-:Y:S02]  /*3ac0*/  CS2R R98, SRZ ;  /* 0x0000000000627805 */ /* 0x000fe4000001ff00 */
[----:B------:R-:W-:Y:S01]  /*3ad0*/  FSEL R68, R68, -INF , P1 ;  /* 0xff80000044447808 */ /* 0x000fe20000800000 */
[----:B------:R1:W-:Y:S01]  /*3ae0*/  MUFU.EX2 R21, R107 ;  /* 0x0000006b00157308 */ /* 0x0003e20000000800 */
[----:B------:R-:W-:Y:S02]  /*3af0*/  FMNMX.FTZ R87, R65, R2, !PT ;  /* 0x0000000241577209 */ /* 0x000fe40007810000 */
[----:B------:R-:W-:-:S02]  /*3b00*/  ISETP.GT.AND P1, PT, R90, 0x60, PT ;  /* 0x000000605a00780c */ /* 0x000fc40003f24270 */
[----:B------:R-:W-:Y:S02]  /*3b10*/  FMNMX.FTZ R2, R68, R87, !PT ;  /* 0x0000005744027209 */ /* 0x000fe40007810000 */
[----:B------:R-:W-:Y:S01]  /*3b20*/  ISETP.GT.AND P2, PT, R90, 0x61, PT ;  /* 0x000000615a00780c */ /* 0x000fe20003f44270 */
[----:B------:R-:W-:Y:S01]  /*3b30*/  MUFU.EX2 R20, R20 ;  /* 0x0000001400147308 */ /* 0x000fe20000000800 */
[----:B------:R-:W-:Y:S02]  /*3b40*/  FSEL R74, R40, -INF , P1 ;  /* 0xff800000284a7808 */ /* 0x000fe40000800000 */
[----:B-1----:R-:W-:Y:S02]  /*3b50*/  CS2R R106, SRZ ;  /* 0x00000000006a7805 */ /* 0x002fe4000001ff00 */
[----:B------:R-:W-:Y:S02]  /*3b60*/  FMNMX.FTZ R83, R69, R2, !PT ;  /* 0x0000000245537209 */ /* 0x000fe40007810000 */
[----:B------:R-:W-:-:S02]  /*3b70*/  ISETP.GT.AND P1, PT, R90, 0x68, PT ;  /* 0x000000685a00780c */ /* 0x000fc40003f24270 */
[----:B------:R-:W-:Y:S01]  /*3b80*/  FSEL R78, R41, -INF , P2 ;  /* 0xff800000294e7808 */ /* 0x000fe20001000000 */
[--C-:B------:R-:W-:Y:S01]  /*3b90*/  FFMA.FTZ R41, R79, UR39, -R4.reuse ;  /* 0x000000274f297c23 */ /* 0x100fe20008010804 */
[----:B------:R-:W-:Y:S01]  /*3ba0*/  FMNMX.FTZ R83, R74, R83, !PT ;  /* 0x000000534a537209 */ /* 0x000fe20007810000 */
[----:B------:R1:W-:Y:S01]  /*3bb0*/  MUFU.EX2 R40, R82 ;  /* 0x0000005200287308 */ /* 0x0003e20000000800 */
[----:B------:R-:W-:Y:S02]  /*3bc0*/  ISETP.GT.AND P2, PT, R90, 0x69, PT ;  /* 0x000000695a00780c */ /* 0x000fe40003f44270 */
[----:B------:R-:W-:Y:S01]  /*3bd0*/  FSEL R79, R44, -INF , P1 ;  /* 0xff8000002c4f7808 */ /* 0x000fe20000800000 */
[----:B------:R-:W-:-:S01]  /*3be0*/  FFMA.FTZ R44, R75, UR39, -R4 ;  /* 0x000000274b2c7c23 */ /* 0x000fc20008010804 */
[----:B------:R-:W-:Y:S01]  /*3bf0*/  FMNMX.FTZ R2, R78, R83, !PT ;  /* 0x000000534e027209 */ /* 0x000fe20007810000 */
[----:B------:R-:W-:-:S01]  /*3c00*/  FFMA.FTZ R75, R63, UR39, -R4 ;  /* 0x000000273f4b7c23 */ /* 0x000fc20008010804 */
[----:B------:R-:W-:Y:S01]  /*3c10*/  ISETP.GT.AND P1, PT, R90, 0x70, PT ;  /* 0x000000705a00780c */ /* 0x000fe20003f24270 */
[----:B------:R3:W4:Y:S01]  /*3c20*/  MUFU.EX2 R59, R111 ;  /* 0x0000006f003b7308 */ /* 0x0007220000000800 */
[----:B-1----:R-:W-:-:S02]  /*3c30*/  FSEL R82, R45, -INF , P2 ;  /* 0xff8000002d527808 */ /* 0x002fc40001000000 */
[----:B------:R-:W-:Y:S02]  /*3c40*/  FMNMX.FTZ R45, R79, R2, !PT ;  /* 0x000000024f2d7209 */ /* 0x000fe40007810000 */
[----:B------:R-:W-:Y:S02]  /*3c50*/  ISETP.GT.AND P2, PT, R90, 0x71, PT ;  /* 0x000000715a00780c */ /* 0x000fe40003f44270 */
[----:B------:R-:W-:Y:S01]  /*3c60*/  FSEL R48, R48, -INF , P1 ;  /* 0xff80000030307808 */ /* 0x000fe20000800000 */
[----:B------:R-:W-:Y:S01]  /*3c70*/  MUFU.EX2 R38, R38 ;  /* 0x0000002600267308 */ /* 0x000fe20000000800 */
[----:B------:R-:W-:Y:S02]  /*3c80*/  FMNMX.FTZ R45, R82, R45, !PT ;  /* 0x0000002d522d7209 */ /* 0x000fe40007810000 */
[----:B---3--:R-:W-:Y:S02]  /*3c90*/  CS2R R110, SRZ ;  /* 0x00000000006e7805 */ /* 0x008fe4000001ff00 */
[----:B------:R-:W-:-:S02]  /*3ca0*/  ISETP.GT.AND P1, PT, R90, 0x78, PT ;  /* 0x000000785a00780c */ /* 0x000fc40003f24270 */
[----:B------:R-:W-:Y:S02]  /*3cb0*/  FSEL R49, R49, -INF , P2 ;  /* 0xff80000031317808 */ /* 0x000fe40001000000 */
[----:B------:R-:W-:Y:S01]  /*3cc0*/  FMNMX.FTZ R2, R48, R45, !PT ;  /* 0x0000002d30027209 */ /* 0x000fe20007810000 */
[----:B------:R-:W-:Y:S01]  /*3cd0*/  MUFU.EX2 R57, R57 ;  /* 0x0000003900397308 */ /* 0x000fe20000000800 */
[----:B------:R-:W-:Y:S02]  /*3ce0*/  ISETP.GT.AND P2, PT, R90, 0x79, PT ;  /* 0x000000795a00780c */ /* 0x000fe40003f44270 */
[----:B------:R-:W-:Y:S02]  /*3cf0*/  FSEL R52, R52, -INF , P1 ;  /* 0xff80000034347808 */ /* 0x000fe40000800000 */
[----:B------:R-:W-:Y:S02]  /*3d00*/  FMNMX.FTZ R63, R49, R2, !PT ;  /* 0x00000002313f7209 */ /* 0x000fe40007810000 */
[----:B------:R-:W-:Y:S01]  /*3d10*/  FSEL R53, R53, -INF , P2 ;  /* 0xff80000035357808 */ /* 0x000fe20001000000 */
[----:B------:R1:W-:Y:S01]  /*3d20*/  MUFU.EX2 R45, R75 ;  /* 0x0000004b002d7308 */ /* 0x0003e20000000800 */
[----:B------:R-:W-:-:S02]  /*3d30*/  ISETP.GT.AND P1, PT, R90, 0x80, PT ;  /* 0x000000805a00780c */ /* 0x000fc40003f24270 */
[----:B------:R-:W-:Y:S02]  /*3d40*/  FMNMX.FTZ R2, R52, R63, !PT ;  /* 0x0000003f34027209 */ /* 0x000fe40007810000 */
[----:B------:R-:W-:Y:S02]  /*3d50*/  ISETP.GT.AND P2, PT, R90, 0x81, PT ;  /* 0x000000815a00780c */ /* 0x000fe40003f44270 */
[----:B------:R-:W-:Y:S01]  /*3d60*/  FSEL R63, R24, -INF , P1 ;  /* 0xff800000183f7808 */ /* 0x000fe20000800000 */
[----:B------:R-:W-:-:S01]  /*3d70*/  FFMA.FTZ R24, R67, UR39, -R4 ;  /* 0x0000002743187c23 */ /* 0x000fc20008010804 */
[----:B------:R-:W-:Y:S01]  /*3d80*/  FMNMX.FTZ R2, R53, R2, !PT ;  /* 0x0000000235027209 */ /* 0x000fe20007810000 */
[----:B------:R-:W-:Y:S01]  /*3d90*/  MUFU.EX2 R56, R56 ;  /* 0x0000003800387308 */ /* 0x000fe20000000800 */
[----:B------:R-:W-:Y:S02]  /*3da0*/  ISETP.GT.AND P1, PT, R90, 0x88, PT ;  /* 0x000000885a00780c */ /* 0x000fe40003f24270 */
[----:B-1----:R-:W-:Y:S01]  /*3db0*/  FSEL R75, R25, -INF , P2 ;  /* 0xff800000194b7808 */ /* 0x002fe20001000000 */
[----:B------:R-:W-:-:S01]  /*3dc0*/  FFMA.FTZ R25, R70, UR39, -R4 ;  /* 0x0000002746197c23 */ /* 0x000fc20008010804 */
[----:B------:R-:W-:-:S02]  /*3dd0*/  FMNMX.FTZ R2, R63, R2, !PT ;  /* 0x000000023f027209 */ /* 0x000fc40007810000 */
[----:B------:R-:W-:Y:S01]  /*3de0*/  ISETP.GT.AND P2, PT, R90, 0x89, PT ;  /* 0x000000895a00780c */ /* 0x000fe20003f44270 */
[----:B------:R-:W-:Y:S01]  /*3df0*/  MUFU.EX2 R61, R61 ;  /* 0x0000003d003d7308 */ /* 0x000fe20000000800 */
[----:B------:R-:W-:Y:S01]  /*3e00*/  FSEL R67, R28, -INF , P1 ;  /* 0xff8000001c437808 */ /* 0x000fe20000800000 */
[--C-:B------:R-:W-:Y:S01]  /*3e10*/  FFMA.FTZ R28, R42, UR39, -R4.reuse ;  /* 0x000000272a1c7c23 */ /* 0x100fe20008010804 */
[----:B------:R-:W-:Y:S01]  /*3e20*/  FMNMX.FTZ R2, R75, R2, !PT ;  /* 0x000000024b027209 */ /* 0x000fe20007810000 */
[----:B------:R-:W-:Y:S01]  /*3e30*/  FFMA.FTZ R42, R47, UR39, -R4 ;  /* 0x000000272f2a7c23 */ /* 0x000fe20008010804 */
[----:B------:R-:W-:Y:S02]  /*3e40*/  ISETP.GT.AND P1, PT, R90, 0x90, PT ;  /* 0x000000905a00780c */ /* 0x000fe40003f24270 */
[----:B------:R-:W-:Y:S01]  /*3e50*/  FSEL R83, R29, -INF , P2 ;  /* 0xff8000001d537808 */ /* 0x000fe20001000000 */
[----:B------:R-:W-:Y:S01]  /*3e60*/  MUFU.EX2 R41, R41 ;  /* 0x0000002900297308 */ /* 0x000fe20000000800 */
[----:B------:R-:W-:-:S02]  /*3e70*/  FMNMX.FTZ R2, R67, R2, !PT ;  /* 0x0000000243027209 */ /* 0x000fc40007810000 */
[----:B------:R-:W-:Y:S02]  /*3e80*/  ISETP.GT.AND P2, PT, R90, 0x91, PT ;  /* 0x000000915a00780c */ /* 0x000fe40003f44270 */
[----:B------:R-:W-:Y:S01]  /*3e90*/  FSEL R70, R32, -INF , P1 ;  /* 0xff80000020467808 */ /* 0x000fe20000800000 */
[--C-:B------:R-:W-:Y:S01]  /*3ea0*/  FFMA.FTZ R32, R71, UR39, -R4.reuse ;  /* 0x0000002747207c23 */ /* 0x100fe20008010804 */
        /* <DEDUP_REMOVED lines=16> */
[----:B------:R-:W-:Y:S01]  /*3fb0*/  MUFU.EX2 R24, R24 ;  /* 0x0000001800187308 */ /* 0x000fe20000000800 */
[----:B0-----:R-:W-:-:S02]  /*3fc0*/  F2FP.SATFINITE.E4M3.F32.PACK_AB_MERGE_C R217, R11, R8, RZ ;  /* 0x000000080bd9723e */ /* 0x001fc400048070ff */
[----:B------:R-:W-:Y:S02]  /*3fd0*/  FMNMX.FTZ R2, R87, R2, !PT ;  /* 0x0000000257027209 */ /* 0x000fe40007810000 */
[----:B--2---:R-:W-:Y:S02]  /*3fe0*/  F2FP.SATFINITE.E4M3.F32.PACK_AB_MERGE_C R219, R15, R12, RZ ;  /* 0x0000000c0fdb723e */ /* 0x004fe400048070ff */
[----:B------:R-:W-:Y:S01]  /*3ff0*/  F2FP.SATFINITE.E4M3.F32.PACK_AB_MERGE_C R217, R7, R6, R217 ;  /* 0x0000000607d9723e */ /* 0x000fe200048070d9 */
[----:B------:R-:W0:Y:S01]  /*4000*/  SHFL.BFLY PT, R43, R2, 0x2, 0x1f ;  /* 0x0c401f00022b7f89 */ /* 0x000e2200000e0000 */
[----:B------:R-:W-:Y:S01]  /*4010*/  MUFU.EX2 R25, R25 ;  /* 0x0000001900197308 */ /* 0x000fe20000000800 */
[----:B------:R-:W-:Y:S02]  /*4020*/  F2FP.SATFINITE.E4M3.F32.PACK_AB_MERGE_C R219, R13, R10, R219 ;  /* 0x0000000a0ddb723e */ /* 0x000fe400048070db */
[----:B----4-:R-:W-:-:S04]  /*4030*/  F2FP.SATFINITE.E4M3.F32.PACK_AB_MERGE_C R213, R59, R20, RZ ;  /* 0x000000143bd5723e */ /* 0x010fc800048070ff */
[----:B------:R-:W-:Y:S01]  /*4040*/  F2FP.SATFINITE.E4M3.F32.PACK_AB_MERGE_C R213, R21, R14, R213 ;  /* 0x0000000e15d5723e */ /* 0x000fe200048070d5 */
[----:B------:R-:W-:Y:S08]  /*4050*/  MUFU.EX2 R32, R32 ;  /* 0x0000002000207308 */ /* 0x000ff00000000800 */
[----:B------:R-:W-:Y:S01]  /*4060*/  MUFU.EX2 R28, R28 ;  /* 0x0000001c001c7308 */ /* 0x000fe20000000800 */
[----:B0-----:R-:W-:-:S07]  /*4070*/  FMNMX.FTZ R47, R2, R43, !PT ;  /* 0x0000002b022f7209 */ /* 0x001fce0007810000 */
[----:B------:R-:W-:Y:S01]  /*4080*/  MUFU.EX2 R29, R29 ;  /* 0x0000001d001d7308 */ /* 0x000fe20000000800 */
[----:B------:R-:W0:Y:S07]  /*4090*/  SHFL.BFLY PT, R2, R47, 0x1, 0x1f ;  /* 0x0c201f002f027f89 */ /* 0x000e2e00000e0000 */
[----:B------:R1:W-:Y:S08]  /*40a0*/  MUFU.EX2 R43, R54 ;  /* 0x00000036002b7308 */ /* 0x0003f00000000800 */
[----:B------:R-:W-:Y:S08]  /*40b0*/  MUFU.EX2 R33, R33 ;  /* 0x0000002100217308 */ /* 0x000ff00000000800 */
[----:B------:R-:W-:Y:S01]  /*40c0*/  MUFU.EX2 R42, R42 ;  /* 0x0000002a002a7308 */ /* 0x000fe20000000800 */
[----:B0-----:R-:W-:Y:S01]  /*40d0*/  FMNMX.FTZ R2, R47, R2, !PT ;  /* 0x000000022f027209 */ /* 0x001fe20007810000 */
        /* <DEDUP_REMOVED lines=12> */
[--C-:B-1----:R-:W-:Y:S01]  /*41a0*/  FFMA.FTZ R54, R97, UR39, -R91.reuse ;  /* 0x0000002761367c23 */ /* 0x102fe2000801085b */
        /* <DEDUP_REMOVED lines=11> */
[----:B------:R-:W-:Y:S01]  /*4260*/  FADD.FTZ R97, R11, R64 ;  /* 0x000000400b617221 */ /* 0x000fe20000010000 */
[----:B------:R-:W-:-:S01]  /*4270*/  FFMA.FTZ R76, R76, UR39, -R91 ;  /* 0x000000274c4c7c23 */ /* 0x000fc2000801085b */
[--C-:B------:R-:W-:Y:S01]  /*4280*/  FFMA.FTZ R77, R77, UR39, -R91.reuse ;  /* 0x000000274d4d7c23 */ /* 0x100fe2000801085b */
[----:B------:R-:W-:-:S01]  /*4290*/  FFMA.FTZ R55, R80, UR39, -R91 ;  /* 0x0000002750377c23 */ /* 0x000fc2000801085b */
[----:B------:R-:W-:Y:S01]  /*42a0*/  FADD.FTZ R64, R10, R97 ;  /* 0x000000610a407221 */ /* 0x000fe20000010000 */
[----:B------:R-:W-:-:S01]  /*42b0*/  FFMA.FTZ R81, R81, UR39, -R91 ;  /* 0x0000002751517c23 */ /* 0x000fc2000801085b */
[----:B------:R-:W-:Y:S01]  /*42c0*/  MUFU.EX2 R92, R92 ;  /* 0x0000005c005c7308 */ /* 0x000fe20000000800 */
[----:B------:R-:W-:-:S01]  /*42d0*/  FFMA.FTZ R84, R84, UR39, -R91 ;  /* 0x0000002754547c23 */ /* 0x000fc2000801085b */
        /* <DEDUP_REMOVED lines=26> */
[----:B------:R-:W-:Y:S01]  /*4480*/  FFMA.FTZ R87, R87, UR39, -R91 ;  /* 0x0000002757577c23 */ /* 0x000fe2000801085b */
[----:B-1----:R-:W-:-:S02]  /*4490*/  F2FP.SATFINITE.E4M3.F32.PACK_AB_MERGE_C R216, R93, R92, RZ ;  /* 0x0000005c5dd8723e */ /* 0x002fc400048070ff */
[----:B------:R-:W-:Y:S01]  /*44a0*/  CS2R R90, SRZ ;  /* 0x00000000005a7805 */ /* 0x000fe2000001ff00 */
[----:B------:R-:W1:Y:S01]  /*44b0*/  MUFU.EX2 R100, R100 ;  /* 0x0000006400647308 */ /* 0x000e620000000800 */
[----:B------:R-:W-:-:S07]  /*44c0*/  F2FP.SATFINITE.E4M3.F32.PACK_AB_MERGE_C R216, R50, R47, R216 ;  /* 0x0000002f32d8723e */ /* 0x000fce00048070d8 */
[----:B------:R3:W-:Y:S08]  /*44d0*/  MUFU.EX2 R89, R62 ;  /* 0x0000003e00597308 */ /* 0x0007f00000000800 */
[----:B------:R-:W4:Y:S01]  /*44e0*/  MUFU.EX2 R101, R101 ;  /* 0x0000006500657308 */ /* 0x000f220000000800 */
[----:B---3--:R-:W-:-:S04]  /*44f0*/  FADD.FTZ R62, R92, R95 ;  /* 0x0000005f5c3e7221 */ /* 0x008fc80000010000 */
[----:B------:R-:W-:Y:S01]  /*4500*/  FADD.FTZ R62, R93, R62 ;  /* 0x0000003e5d3e7221 */ /* 0x000fe20000010000 */
[----:B------:R-:W-:Y:S02]  /*4510*/  CS2R R92, SRZ ;  /* 0x00000000005c7805 */ /* 0x000fe4000001ff00 */
        /* <DEDUP_REMOVED lines=15> */
[----:B------:R-:W-:-:S02]  /*4610*/  CS2R R100, SRZ ;  /* 0x0000000000647805 */ /* 0x000fc4000001ff00 */
[----:B------:R-:W-:-:S03]  /*4620*/  CS2R R50, SRZ ;  /* 0x0000000000327805 */ /* 0x000fc6000001ff00 */
        /* <DEDUP_REMOVED lines=24> */
[----:B------:R-:W-:-:S03]  /*47b0*/  CS2R R56, SRZ ;  /* 0x0000000000387805 */ /* 0x000fc6000001ff00 */
        /* <DEDUP_REMOVED lines=9> */
[----:B------:R-:W2:Y:S01]  /*4850*/  MUFU.EX2 R60, R60 ;  /* 0x0000003c003c7308 */ /* 0x000ea20000000800 */
[----:B0-----:R-:W-:-:S02]  /*4860*/  FADD.FTZ R3, R85, R4 ;  /* 0x0000000455037221 */ /* 0x001fc40000010000 */
[----:B------:R-:W-:Y:S01]  /*4870*/  FADD.FTZ R12, R24, R11 ;  /* 0x0000000b180c7221 */ /* 0x000fe20000010000 */
[----:B------:R-:W-:-:S03]  /*4880*/  F2FP.SATFINITE.E4M3.F32.PACK_AB_MERGE_C R84, R85, R84, RZ ;  /* 0x000000545554723e */ /* 0x000fc600048070ff */
[----:B------:R-:W-:Y:S01]  /*4890*/  FADD.FTZ R7, R25, R12 ;  /* 0x0000000c19077221 */ /* 0x000fe20000010000 */
[----:B------:R-:W-:Y:S01]  /*48a0*/  F2FP.SATFINITE.E4M3.F32.PACK_AB_MERGE_C R25, R32, R25, RZ ;  /* 0x000000192019723e */ /* 0x000fe200048070ff */
[----:B------:R-:W0:Y:S01]  /*48b0*/  MUFU.EX2 R81, R66 ;  /* 0x0000004200517308 */ /* 0x000e220000000800 */
[----:B-1----:R-:W-:-:S01]  /*48c0*/  FADD.FTZ R4, R88, R3 ;  /* 0x0000000358047221 */ /* 0x002fc20000010000 */
[----:B------:R-:W-:Y:S01]  /*48d0*/  FADD.FTZ R7, R32, R7 ;  /* 0x0000000720077221 */ /* 0x000fe20000010000 */
[----:B------:R-:W-:Y:S02]  /*48e0*/  F2FP.SATFINITE.E4M3.F32.PACK_AB_MERGE_C R211, R24, R9, R25 ;  /* 0x0000000918d3723e */ /* 0x000fe40004807019 */
[----:B------:R-:W-:Y:S01]  /*48f0*/  CS2R R24, SRZ ;  /* 0x0000000000187805 */ /* 0x000fe2000001ff00 */
[----:B------:R-:W-:-:S01]  /*4900*/  FADD.FTZ R3, R89, R4 ;  /* 0x0000000459037221 */ /* 0x000fc20000010000 */
[----:B------:R-:W-:Y:S01]  /*4910*/  FADD.FTZ R10, R28, R7 ;  /* 0x000000071c0a7221 */ /* 0x000fe20000010000 */
[----:B------:R-:W-:Y:S01]  /*4920*/  F2FP.SATFINITE.E4M3.F32.PACK_AB_MERGE_C R214, R80, R55, R84 ;  /* 0x0000003750d6723e */ /* 0x000fe20004807054 */
[----:B------:R-:W1:Y:S01]  /*4930*/  MUFU.EX2 R58, R58 ;  /* 0x0000003a003a7308 */ /* 0x000e620000000800 */
[----:B--2---:R-:W-:-:S01]  /*4940*/  FADD.FTZ R4, R60, R3 ;  /* 0x000000033c047221 */ /* 0x004fc20000010000 */
[----:B------:R-:W-:Y:S01]  /*4950*/  FADD.FTZ R10, R29, R10 ;  /* 0x0000000a1d0a7221 */ /* 0x000fe20000010000 */
[----:B------:R-:W-:-:S02]  /*4960*/  CS2R R84, SRZ ;  /* 0x0000000000547805 */ /* 0x000fc4000001ff00 */
[----:B------:R-:W-:Y:S01]  /*4970*/  CS2R R54, SRZ ;  /* 0x0000000000367805 */ /* 0x000fe2000001ff00 */
[----:B------:R-:W-:-:S01]  /*4980*/  FADD.FTZ R7, R33, R10 ;  /* 0x0000000a21077221 */ /* 0x000fc20000010000 */
[----:B------:R-:W-:Y:S01]  /*4990*/  F2FP.SATFINITE.E4M3.F32.PACK_AB_MERGE_C R33, R42, R33, RZ ;  /* 0x000000212a21723e */ /* 0x000fe200048070ff */
[----:B------:R-:W2:Y:S01]  /*49a0*/  MUFU.EX2 R65, R65 ;  /* 0x0000004100417308 */ /* 0x000ea20000000800 */
[----:B0-----:R-:W-:-:S01]  /*49b0*/  FADD.FTZ R3, R81, R4 ;  /* 0x0000000451037221 */ /* 0x001fc20000010000 */
[----:B------:R-:W-:Y:S01]  /*49c0*/  FADD.FTZ R11, R42, R7 ;  /* 0x000000072a0b7221 */ /* 0x000fe20000010000 */
[----:B------:R-:W-:Y:S02]  /*49d0*/  F2FP.SATFINITE.E4M3.F32.PACK_AB_MERGE_C R60, R81, R60, RZ ;  /* 0x0000003c513c723e */ /* 0x000fe400048070ff */
[----:B------:R-:W-:Y:S02]  /*49e0*/  CS2R R80, SRZ ;  /* 0x0000000000507805 */ /* 0x000fe4000001ff00 */
[----:B------:R-:W-:Y:S01]  /*49f0*/  F2FP.SATFINITE.E4M3.F32.PACK_AB_MERGE_C R205, R29, R28, R33 ;  /* 0x0000001c1dcd723e */ /* 0x000fe20004807021 */
[----:B------:R-:W-:Y:S01]  /*4a00*/  FADD.FTZ R10, R36, R11 ;  /* 0x0000000b240a7221 */ /* 0x000fe20000010000 */
[----:B------:R-:W-:Y:S01]  /*4a10*/  F2FP.SATFINITE.E4M3.F32.PACK_AB_MERGE_C R208, R89, R88, R60 ;  /* 0x0000005859d0723e */ /* 0x000fe2000480703c */
[----:B------:R-:W0:Y:S01]  /*4a20*/  MUFU.EX2 R68, R68 ;  /* 0x0000004400447308 */ /* 0x000e220000000800 */
[----:B-1----:R-:W-:-:S01]  /*4a30*/  FADD.FTZ R8, R58, R3 ;  /* 0x000000033a087221 */ /* 0x002fc20000010000 */
[----:B------:R-:W-:Y:S01]  /*4a40*/  FADD.FTZ R10, R37, R10 ;  /* 0x0000000a250a7221 */ /* 0x000fe20000010000 */
[----:B------:R-:W-:-:S02]  /*4a50*/  CS2R R88, SRZ ;  /* 0x0000000000587805 */ /* 0x000fc4000001ff00 */
[----:B------:R-:W-:Y:S02]  /*4a60*/  CS2R R60, SRZ ;  /* 0x00000000003c7805 */ /* 0x000fe4000001ff00 */
[----:B------:R-:W-:Y:S01]  /*4a70*/  CS2R R32, SRZ ;  /* 0x0000000000207805 */ /* 0x000fe2000001ff00 */
[----:B------:R-:W-:Y:S01]  /*4a80*/  FADD.FTZ R11, R43, R10 ;  /* 0x0000000a2b0b7221 */ /* 0x000fe20000010000 */
[----:B------:R-:W-:Y:S01]  /*4a90*/  CS2R R28, SRZ ;  /* 0x00000000001c7805 */ /* 0x000fe2000001ff00 */
[----:B------:R-:W1:Y:S01]  /*4aa0*/  MUFU.EX2 R69, R69 ;  /* 0x0000004500457308 */ /* 0x000e620000000800 */
[----:B--2---:R-:W-:-:S07]  /*4ab0*/  FADD.FTZ R3, R65, R8 ;  /* 0x0000000841037221 */ /* 0x004fce0000010000 */
[----:B------:R-:W2:Y:S01]  /*4ac0*/  MUFU.EX2 R74, R74 ;  /* 0x0000004a004a7308 */ /* 0x000ea20000000800 */
[----:B0-----:R-:W-:-:S07]  /*4ad0*/  FADD.FTZ R6, R68, R3 ;  /* 0x0000000344067221 */ /* 0x001fce0000010000 */
[----:B------:R-:W0:Y:S01]  /*4ae0*/  MUFU.EX2 R95, R78 ;  /* 0x0000004e005f7308 */ /* 0x000e220000000800 */
[C---:B-1----:R-:W-:Y:S01]  /*4af0*/  F2FP.SATFINITE.E4M3.F32.PACK_AB_MERGE_C R68, R69.reuse, R68, RZ ;  /* 0x000000444544723e */ /* 0x042fe200048070ff */
[----:B------:R-:W-:-:S03]  /*4b00*/  FADD.FTZ R69, R69, R6 ;  /* 0x0000000645457221 */ /* 0x000fc60000010000 */
[----:B------:R-:W-:Y:S02]  /*4b10*/  F2FP.SATFINITE.E4M3.F32.PACK_AB_MERGE_C R210, R65, R58, R68 ;  /* 0x0000003a41d2723e */ /* 0x000fe40004807044 */
[----:B------:R-:W-:Y:S02]  /*4b20*/  CS2R R64, SRZ ;  /* 0x0000000000407805 */ /* 0x000fe4000001ff00 */
[----:B------:R-:W-:Y:S01]  /*4b30*/  CS2R R58, SRZ ;  /* 0x00000000003a7805 */ /* 0x000fe2000001ff00 */
[----:B------:R-:W1:Y:S01]  /*4b40*/  MUFU.EX2 R79, R79 ;  /* 0x0000004f004f7308 */ /* 0x000e620000000800 */
[----:B--2---:R-:W-:-:S01]  /*4b50*/  FADD.FTZ R8, R74, R69 ;  /* 0x000000454a087221 */ /* 0x004fc20000010000 */
[----:B------:R-:W-:-:S06]  /*4b60*/  CS2R R68, SRZ ;  /* 0x0000000000447805 */ /* 0x000fcc000001ff00 */
        /* <DEDUP_REMOVED lines=24> */
[----:B------:R-:W-:-:S02]  /*4cf0*/  F2FP.SATFINITE.E4M3.F32.PACK_AB_MERGE_C R52, R53, R52, RZ ;  /* 0x000000343534723e */ /* 0x000fc400048070ff */
[----:B------:R-:W-:Y:S02]  /*4d00*/  CS2R R36, SRZ ;  /* 0x0000000000247805 */ /* 0x000fe4000001ff00 */
[----:B------:R-:W-:Y:S02]  /*4d10*/  F2FP.SATFINITE.E4M3.F32.PACK_AB_MERGE_C R206, R49, R48, R52 ;  /* 0x0000003031ce723e */ /* 0x000fe40004807034 */
[----:B------:R-:W-:Y:S01]  /*4d20*/  CS2R R52, SRZ ;  /* 0x0000000000347805 */ /* 0x000fe2000001ff00 */
[----:B------:R-:W1:Y:S01]  /*4d30*/  MUFU.EX2 R27, R27 ;  /* 0x0000001b001b7308 */ /* 0x000e620000000800 */
[----:B--2---:R-:W-:-:S01]  /*4d40*/  FADD.FTZ R12, R26, R11 ;  /* 0x0000000b1a0c7221 */ /* 0x004fc20000010000 */
[----:B------:R-:W-:-:S06]  /*4d50*/  CS2R R48, SRZ ;  /* 0x0000000000307805 */ /* 0x000fcc000001ff00 */
[----:B------:R2:W3:Y:S01]  /*4d60*/  MUFU.EX2 R4, R75 ;  /* 0x0000004b00047308 */ /* 0x0004e20000000800 */
[----:B0-----:R-:W-:-:S07]  /*4d70*/  FADD.FTZ R7, R63, R10 ;  /* 0x0000000a3f077221 */ /* 0x001fce0000010000 */
[----:B------:R-:W0:Y:S01]  /*4d80*/  MUFU.EX2 R67, R67 ;  /* 0x0000004300437308 */ /* 0x000e220000000800 */
[----:B-1----:R-:W-:-:S01]  /*4d90*/  FADD.FTZ R9, R27, R12 ;  /* 0x0000000c1b097221 */ /* 0x002fc20000010000 */
[----:B--2---:R-:W-:-:S06]  /*4da0*/  CS2R R74, SRZ ;  /* 0x00000000004a7805 */ /* 0x004fcc000001ff00 */
[----:B------:R-:W1:Y:S01]  /*4db0*/  MUFU.EX2 R30, R30 ;  /* 0x0000001e001e7308 */ /* 0x000e620000000800 */
[----:B---3--:R-:W-:-:S07]  /*4dc0*/  FADD.FTZ R12, R4, R7 ;  /* 0x00000007040c7221 */ /* 0x008fce0000010000 */
[----:B------:R-:W2:Y:S01]  /*4dd0*/  MUFU.EX2 R31, R31 ;  /* 0x0000001f001f7308 */ /* 0x000ea20000000800 */
[----:B0-----:R-:W-:-:S07]  /*4de0*/  FADD.FTZ R7, R67, R12 ;  /* 0x0000000c43077221 */ /* 0x001fce0000010000 */
[----:B------:R0:W3:Y:S01]  /*4df0*/  MUFU.EX2 R6, R83 ;  /* 0x0000005300067308 */ /* 0x0000e20000000800 */
[----:B-1----:R-:W-:-:S07]  /*4e00*/  FADD.FTZ R14, R30, R9 ;  /* 0x000000091e0e7221 */ /* 0x002fce0000010000 */
[----:B------:R-:W1:Y:S01]  /*4e10*/  MUFU.EX2 R70, R70 ;  /* 0x0000004600467308 */ /* 0x000e620000000800 */
[C---:B--2---:R-:W-:Y:S01]  /*4e20*/  F2FP.SATFINITE.E4M3.F32.PACK_AB_MERGE_C R30, R31.reuse, R30, RZ ;  /* 0x0000001e1f1e723e */ /* 0x044fe200048070ff */
[----:B------:R-:W-:Y:S01]  /*4e30*/  FADD.FTZ R31, R31, R14 ;  /* 0x0000000e1f1f7221 */ /* 0x000fe20000010000 */
[----:B0-----:R-:W-:Y:S02]  /*4e40*/  CS2R R82, SRZ ;  /* 0x0000000000527805 */ /* 0x001fe4000001ff00 */
[----:B------:R-:W-:Y:S02]  /*4e50*/  F2FP.SATFINITE.E4M3.F32.PACK_AB_MERGE_C R201, R27, R26, R30 ;  /* 0x0000001a1bc9723e */ /* 0x000fe4000480701e */
[----:B------:R-:W-:Y:S01]  /*4e60*/  CS2R R26, SRZ ;  /* 0x00000000001a7805 */ /* 0x000fe2000001ff00 */
[----:B------:R-:W0:Y:S01]  /*4e70*/  MUFU.EX2 R34, R34 ;  /* 0x0000002200227308 */ /* 0x000e220000000800 */
[----:B---3--:R-:W-:-:S01]  /*4e80*/  FADD.FTZ R7, R6, R7 ;  /* 0x0000000706077221 */ /* 0x008fc20000010000 */
[----:B------:R-:W-:-:S04]  /*4e90*/  F2FP.SATFINITE.E4M3.F32.PACK_AB_MERGE_C R67, R6, R67, RZ ;  /* 0x000000430643723e */ /* 0x000fc800048070ff */
[----:B------:R-:W-:Y:S02]  /*4ea0*/  F2FP.SATFINITE.E4M3.F32.PACK_AB_MERGE_C R200, R4, R63, R67 ;  /* 0x0000003f04c8723e */ /* 0x000fe40004807043 */
[----:B------:R-:W-:Y:S01]  /*4eb0*/  CS2R R66, SRZ ;  /* 0x0000000000427805 */ /* 0x000fe2000001ff00 */
[----:B------:R-:W2:Y:S01]  /*4ec0*/  MUFU.EX2 R3, R86 ;  /* 0x0000005600037308 */ /* 0x000ea20000000800 */
[----:B-1----:R-:W-:-:S01]  /*4ed0*/  FADD.FTZ R6, R70, R7 ;  /* 0x0000000746067221 */ /* 0x002fc20000010000 */
[----:B------:R-:W-:-:S06]  /*4ee0*/  CS2R R62, SRZ ;  /* 0x00000000003e7805 */ /* 0x000fcc000001ff00 */
[----:B------:R-:W1:Y:S01]  /*4ef0*/  MUFU.EX2 R35, R35 ;  /* 0x0000002300237308 */ /* 0x000e620000000800 */
[----:B0-----:R-:W-:-:S01]  /*4f00*/  FADD.FTZ R12, R34, R31 ;  /* 0x0000001f220c7221 */ /* 0x001fc20000010000 */
[----:B------:R-:W-:-:S06]  /*4f10*/  CS2R R30, SRZ ;  /* 0x00000000001e7805 */ /* 0x000fcc000001ff00 */
[----:B------:R-:W-:Y:S01]  /*4f20*/  MUFU.EX2 R71, R71 ;  /* 0x0000004700477308 */ /* 0x000fe20000000800 */
[----:B--2---:R-:W-:-:S07]  /*4f30*/  FADD.FTZ R6, R3, R6 ;  /* 0x0000000603067221 */ /* 0x004fce0000010000 */
[----:B------:R0:W2:Y:S01]  /*4f40*/  MUFU.EX2 R8, R87 ;  /* 0x0000005700087308 */ /* 0x0000a20000000800 */
[----:B-1----:R-:W-:-:S07]  /*4f50*/  FADD.FTZ R12, R35, R12 ;  /* 0x0000000c230c7221 */ /* 0x002fce0000010000 */
[----:B------:R-:W-:Y:S01]  /*4f60*/  MUFU.EX2 R5, R5 ;  /* 0x0000000500057308 */ /* 0x000fe20000000800 */
[----:B0-----:R-:W-:-:S07]  /*4f70*/  CS2R R86, SRZ ;  /* 0x0000000000567805 */ /* 0x001fce000001ff00 */
[----:B------:R0:W1:Y:S01]  /*4f80*/  MUFU.EX2 R10, R39 ;  /* 0x00000027000a7308 */ /* 0x0000620000000800 */
[----:B--2---:R-:W-:Y:S01]  /*4f90*/  F2FP.SATFINITE.E4M3.F32.PACK_AB_MERGE_C R4, R8, R71, RZ ;  /* 0x000000470804723e */ /* 0x004fe200048070ff */
[----:B------:R-:W-:-:S03]  /*4fa0*/  FADD.FTZ R71, R71, R6 ;  /* 0x0000000647477221 */ /* 0x000fc60000010000 */
[----:B------:R-:W-:Y:S01]  /*4fb0*/  F2FP.SATFINITE.E4M3.F32.PACK_AB_MERGE_C R202, R3, R70, R4 ;  /* 0x0000004603ca723e */ /* 0x000fe20004807004 */
[----:B------:R-:W-:-:S01]  /*4fc0*/  FADD.FTZ R4, R8, R71 ;  /* 0x0000004708047221 */ /* 0x000fc20000010000 */
[----:B------:R-:W-:Y:S02]  /*4fd0*/  CS2R R70, SRZ ;  /* 0x0000000000467805 */ /* 0x000fe4000001ff00 */
[----:B0-----:R-:W-:Y:S02]  /*4fe0*/  CS2R R38, SRZ ;  /* 0x0000000000267805 */ /* 0x001fe4000001ff00 */
[----:B-1----:R-:W-:Y:S01]  /*4ff0*/  F2FP.SATFINITE.E4M3.F32.PACK_AB_MERGE_C R7, R10, R5, RZ ;  /* 0x000000050a07723e */ /* 0x002fe200048070ff */
[----:B------:R-:W-:-:S03]  /*5000*/  FADD.FTZ R5, R5, R12 ;  /* 0x0000000c05057221 */ /* 0x000fc60000010000 */
        /* <DEDUP_REMOVED lines=8> */
[----:B------:R-:W-:-:S07]  /*5090*/  IMAD.MOV.U32 R119, RZ, RZ, RZ ;  /* 0x000000ffff777224 */ /* 0x000fce00078e00ff */
.L_x_6061:
[----:B------:R-:W-:Y:S01]  /*50a0*/  ISETP.NE.AND P2, PT, RZ, UR44, PT ;  /* 0x0000002cff007c0c */ /* 0x000fe2000bf45270 */
[----:B------:R-:W-:-:S04]  /*50b0*/  UISETP.NE.AND UP0, UPT, UR57, 0x1, UPT ;  /* 0x000000013900788c */ /* 0x000fc8000bf05270 */
[----:B------:R-:W-:-:S04]  /*50c0*/  USEL UR46, URZ, 0x1, UP0 ;  /* 0x000000013f2e7887 */ /* 0x000fc80008000000 */
[----:B------:R-:W-:-:S04]  /*50d0*/  ULOP3.LUT UR46, UR59, UR46, URZ, 0x3c, !UPT ;  /* 0x0000002e3b2e7292 */ /* 0x000fc8000f8e3c3f */
[----:B------:R-:W-:Y:S08]  /*50e0*/  @P2 BRA `(.L_x_6051) ;  /* 0x0000000000382947 */ /* 0x000ff00003800000 */
[----:B------:R-:W-:Y:S05]  /*50f0*/  @!P0 BRA `(.L_x_6052) ;  /* 0x0000000000048947 */ /* 0x000fea0003800000 */
[----:B------:R-:W-:Y:S01]  /*5100*/  BPT.TRAP 0x1 ;  /* 0x000000040000795c */ /* 0x000fe20000300000 */
.L_x_6052:
        /* <DEDUP_REMOVED lines=9> */
.L_x_6053:
[----:B-1----:R-:W-:Y:S05]  /*51a0*/  @P1 BRA `(.L_x_6051) ;  /* 0x0000000000081947 */ /* 0x002fea0003800000 */
[----:B------:R-:W1:Y:S02]  /*51b0*/  SYNCS.PHASECHK.TRANS64.TRYWAIT P1, [UR6+0x33430], R0 ;  /* 0x03343000ff0075a7 */ /* 0x000e640008020146 */
[----:B-1----:R-:W-:Y:S05]  /*51c0*/  @!P1 BRA `(.L_x_6054) ;  /* 0x0000011c00809947 */ /* 0x002fea0003800000 */
.L_x_6051:
        /* <DEDUP_REMOVED lines=191> */
.L_x_6056:
[----:B------:R-:W-:Y:S01]  /*5dc0*/  ULEA UR6, UR57, UR41, 0x3 ;  /* 0x0000002939067291 */ /* 0x000fe2000f8e183f */
[----:B------:R-:W-:-:S05]  /*5dd0*/  IMAD.U32 R0, RZ, RZ, UR59 ;  /* 0x0000003bff007e24 */ /* 0x000fca000f8e00ff */
[----:B------:R-:W-:-:S04]  /*5de0*/  SHF.L.U32 R0, R0, 0x1f, RZ ;  /* 0x0000001f00007819 */ /* 0x000fc800000006ff */
[----:B------:R0:W1:Y:S01]  /*5df0*/  SYNCS.PHASECHK.TRANS64.TRYWAIT P1, [UR6+0x33450], R0 ;  /* 0x03345000ff0075a7 */ /* 0x0000620008020146 */
[----:B------:R-:W-:Y:S05]  /*5e00*/  @!P0 BRA `(.L_x_6057) ;  /* 0x0000000000048947 */ /* 0x000fea0003800000 */
[----:B------:R-:W-:Y:S01]  /*5e10*/  BPT.TRAP 0x1 ;  /* 0x000000040000795c */ /* 0x000fe20000300000 */
.L_x_6057:
[----:B-1----:R-:W-:Y:S05]  /*5e20*/  @P1 BRA `(.L_x_6055) ;  /* 0x0000000000081947 */ /* 0x002fea0003800000 */
[----:B------:R-:W1:Y:S02]  /*5e30*/  SYNCS.PHASECHK.TRANS64.TRYWAIT P1, [UR6+0x33450], R0 ;  /* 0x03345000ff0075a7 */ /* 0x000e640008020146 */
[----:B-1----:R-:W-:Y:S05]  /*5e40*/  @!P1 BRA `(.L_x_6058) ;  /* 0x0000011000789947 */ /* 0x002fea0003800000 */
.L_x_6055:
        /* <DEDUP_REMOVED lines=36> */
.L_x_6059:
[----:B------:R-:W-:Y:S01]  /*6090*/  UISETP.NE.AND UP0, UPT, UR53, URZ, UPT ;  /* 0x0000003f3500728c */ /* 0x000fe2000bf05270 */
[----:B------:R-:W-:Y:S02]  /*60a0*/  VIADD R7, R18, UR38 ;  /* 0x0000002612077c36 */ /* 0x000fe40008000000 */
[----:B------:R-:W-:-:S03]  /*60b0*/  IMAD.U32 R11, RZ, RZ, UR52 ;  /* 0x00000034ff0b7e24 */ /* 0x000fc6000f8e00ff */
[----:B------:R-:W-:Y:S02]  /*60c0*/  PLOP3.LUT P1, PT, PT, PT, UP0, 0x80, 0x0 ;  /* 0x000000000000781c */ /* 0x000fe40003f2f008 */
[----:B------:R-:W-:-:S03]  /*60d0*/  PLOP3.LUT P2, PT, PT, PT, UP0, 0x80, 0x0 ;  /* 0x000000000000781c */ /* 0x000fc60003f4f008 */
[----:B------:R-:W-:-:S08]  /*60e0*/  @UP0 ULDC UR6, c[0x0][0x44c] ;  /* 0x0001130000060ab9 */ /* 0x000fd00000000800 */
[----:B0-----:R-:W-:Y:S01]  /*60f0*/  @P1 IMAD.HI.U32 R0, R7, UR6, RZ ;  /* 0x0000000607001c27 */ /* 0x001fe2000f8e00ff */
[----:B------:R-:W-:-:S04]  /*6100*/  @UP0 ULDC UR6, c[0x0][0x450] ;  /* 0x0001140000060ab9 */ /* 0x000fc80000000800 */
[----:B------:R-:W-:Y:S01]  /*6110*/  @P2 SHF.R.U32.HI R7, RZ, UR6, R0 ;  /* 0x00000006ff072c19 */ /* 0x000fe20008011600 */
[----:B------:R-:W-:Y:S01]  /*6120*/  UMOV UR6, 0x1 ;  /* 0x0000000100067882 */ /* 0x000fe20000000000 */
[----:B------:R-:W-:Y:S01]  /*6130*/  IMAD.MOV.U32 R0, RZ, RZ, -0x2 ;  /* 0xfffffffeff007424 */ /* 0x000fe200078e00ff */
[----:B------:R-:W-:Y:S02]  /*6140*/  UIMAD UR6, UR58, -0xa0, UR6 ;  /* 0xffffff603a0678a4 */ /* 0x000fe4000f8e0206 */
[----:B------:R-:W0:Y:S04]  /*6150*/  SHFL.IDX PT, R9, R7, RZ, 0x1c1f ;  /* 0x001c1fff07097589 */ /* 0x000e2800000e0000 */
[----:B------:R-:W-:Y:S01]  /*6160*/  IMAD R0, R17, R0, UR6 ;  /* 0x0000000611007e24 */ /* 0x000fe2000f8e0200 */
[----:B------:R-:W1:Y:S01]  /*6170*/  SHFL.IDX PT, R7, R7, 0x1, 0x1c1f ;  /* 0x003c1f0007077f89 */ /* 0x000e6200000e0000 */
[----:B------:R-:W-:-:S03]  /*6180*/  ULEA UR6, UR45, UR41, 0x3 ;  /* 0x000000292d067291 */ /* 0x000fc6000f8e183f */
[----:B------:R-:W-:Y:S01]  /*6190*/  IADD3 R0, -R11, UR51, R0 ;  /* 0x000000330b007c10 */ /* 0x000fe2000fffe100 */
[----:B------:R-:W-:-:S04]  /*61a0*/  UIADD3 UR6, UR6, 0x33440, URZ ;  /* 0x0003344006067890 */ /* 0x000fc8000fffe03f */
[----:B------:R-:W-:-:S09]  /*61b0*/  UPRMT UR6, UR40, 0x654, UR6 ;  /* 0x0000065428067896 */ /* 0x000fd20008000006 */
[----:B------:R-:W-:Y:S01]  /*61c0*/  SYNCS.ARRIVE.TRANS64.RED.A1T0 RZ, [UR6], RZ ;  /* 0x000000ffffff79a7 */ /* 0x000fe20008100406 */
[----:B0-----:R-:W-:-:S05]  /*61d0*/  IMAD.IADD R2, R0, 0x1, R9 ;  /* 0x0000000100027824 */ /* 0x001fca00078e0209 */
[----:B------:R-:W-:Y:S01]  /*61e0*/  ISETP.GT.AND P1, PT, R2, RZ, PT ;  /* 0x000000ff0200720c */ /* 0x000fe20003f24270 */
[----:B-1----:R-:W-:Y:S01]  /*61f0*/  IMAD.IADD R0, R0, 0x1, R7 ;  /* 0x0000000100007824 */ /* 0x002fe200078e0207 */
        /* <DEDUP_REMOVED lines=118> */
[----:B------:R-:W-:-:S02]  /*6960*/  ISETP.GT.AND P2, PT, R0, RZ, PT ;  /* 0x000000ff0000720c */ /* 0x000fc40003f44270 */
[----:B------:R-:W-:Y:S02]  /*6970*/  FMNMX.FTZ R10, R133, R2, !PT ;  /* 0x00000002850a7209 */ /* 0x000fe40007810000 */
[----:B------:R-:W-:Y:S02]  /*6980*/  ISETP.GT.AND P3, PT, R0, 0x1, PT ;  /* 0x000000010000780c */ /* 0x000fe40003f64270 */
[----:B------:R-:W-:Y:S01]  /*6990*/  FSEL R7, R186, -INF , P2 ;  /* 0xff800000ba077808 */ /* 0x000fe20001000000 */
[----:B------:R-:W0:Y:S01]  /*69a0*/  SHFL.BFLY PT, R9, R10, 0x2, 0x1f ;  /* 0x0c401f000a097f89 */ /* 0x000e2200000e0000 */
[----:B------:R-:W-:Y:S02]  /*69b0*/  ISETP.GT.AND P2, PT, R0, 0x8, PT ;  /* 0x000000080000780c */ /* 0x000fe40003f44270 */
[----:B------:R-:W-:Y:S02]  /*69c0*/  FSEL R187, R187, -INF , P3 ;  /* 0xff800000bbbb7808 */ /* 0x000fe40001800000 */
[----:B------:R-:W-:-:S02]  /*69d0*/  FMNMX.FTZ R20, R7, R6, !PT ;  /* 0x0000000607147209 */ /* 0x000fc40007810000 */
[----:B------:R-:W-:Y:S02]  /*69e0*/  ISETP.GT.AND P3, PT, R0, 0x9, PT ;  /* 0x000000090000780c */ /* 0x000fe40003f64270 */
[----:B------:R-:W-:Y:S02]  /*69f0*/  FSEL R190, R190, -INF , P2 ;  /* 0xff800000bebe7808 */ /* 0x000fe40001000000 */
[----:B------:R-:W-:Y:S02]  /*6a00*/  FMNMX.FTZ R21, R187, R20, !PT ;  /* 0x00000014bb157209 */ /* 0x000fe40007810000 */
[C---:B------:R-:W-:Y:S02]  /*6a10*/  ISETP.GT.AND P2, PT, R0.reuse, 0x10, PT ;  /* 0x000000100000780c */ /* 0x040fe40003f44270 */
[----:B------:R-:W-:Y:S02]  /*6a20*/  FSEL R191, R191, -INF , P3 ;  /* 0xff800000bfbf7808 */ /* 0x000fe40001800000 */
[----:B------:R-:W-:-:S02]  /*6a30*/  ISETP.GT.AND P3, PT, R0, 0x11, PT ;  /* 0x000000110000780c */ /* 0x000fc40003f64270 */
[----:B------:R-:W-:Y:S02]  /*6a40*/  FSEL R194, R194, -INF , P2 ;  /* 0xff800000c2c27808 */ /* 0x000fe40001000000 */
[----:B------:R-:W-:Y:S02]  /*6a50*/  ISETP.GT.AND P2, PT, R0, 0x18, PT ;  /* 0x000000180000780c */ /* 0x000fe40003f44270 */
[----:B------:R-:W-:Y:S02]  /*6a60*/  FSEL R195, R195, -INF , P3 ;  /* 0xff800000c3c37808 */ /* 0x000fe40001800000 */
[----:B0-----:R-:W-:Y:S01]  /*6a70*/  FMNMX.FTZ R11, R10, R9, !PT ;  /* 0x000000090a0b7209 */ /* 0x001fe20007810000 */
[----:B------:R-:W-:Y:S01]  /*6a80*/  IMAD.U32 R9, RZ, RZ, UR39 ;  /* 0x00000027ff097e24 */ /* 0x000fe2000f8e00ff */
[----:B------:R-:W-:Y:S02]  /*6a90*/  ISETP.GT.AND P3, PT, R0, 0x19, PT ;  /* 0x000000190000780c */ /* 0x000fe40003f64270 */
[----:B------:R-:W-:Y:S01]  /*6aa0*/  FSEL R198, R198, -INF , P2 ;  /* 0xff800000c6c67808 */ /* 0x000fe20001000000 */
[----:B------:R-:W0:Y:S01]  /*6ab0*/  SHFL.BFLY PT, R2, R11, 0x1, 0x1f ;  /* 0x0c201f000b027f89 */ /* 0x000e2200000e0000 */
[----:B------:R-:W-:-:S02]  /*6ac0*/  FSEL R199, R199, -INF , P3 ;  /* 0xff800000c7c77808 */ /* 0x000fc40001800000 */
[C---:B------:R-:W-:Y:S02]  /*6ad0*/  ISETP.GT.AND P2, PT, R0.reuse, 0x20, PT ;  /* 0x000000200000780c */ /* 0x040fe40003f44270 */
[----:B------:R-:W-:Y:S02]  /*6ae0*/  ISETP.GT.AND P3, PT, R0, 0x21, PT ;  /* 0x000000210000780c */ /* 0x000fe40003f64270 */
[----:B------:R-:W-:Y:S02]  /*6af0*/  FSEL R170, R170, -INF , P2 ;  /* 0xff800000aaaa7808 */ /* 0x000fe40001000000 */
        /* <DEDUP_REMOVED lines=16> */
[----:B------:R-:W-:Y:S01]  /*6c00*/  FSEL R183, R183, -INF , P3 ;  /* 0xff800000b7b77808 */ /* 0x000fe20001800000 */
[----:B------:R-:W-:-:S01]  /*6c10*/  FFMA.FTZ R9, R184, UR39, -R8 ;  /* 0x00000027b8097c23 */ /* 0x000fc20008010808 */
[----:B------:R-:W-:Y:S01]  /*6c20*/  FMNMX.FTZ R184, R190, R21, !PT ;  /* 0x00000015beb87209 */ /* 0x000fe20007810000 */
[----:B------:R-:W-:-:S01]  /*6c30*/  FFMA.FTZ R186, R168, UR39, -R8 ;  /* 0x00000027a8ba7c23 */ /* 0x000fc20008010808 */
[--C-:B------:R-:W-:Y:S01]  /*6c40*/  FFMA.FTZ R10, R185, UR39, -R8.reuse ;  /* 0x00000027b90a7c23 */ /* 0x100fe20008010808 */
[----:B------:R-:W-:Y:S01]  /*6c50*/  ISETP.GT.AND P2, PT, R0, 0x40, PT ;  /* 0x000000400000780c */ /* 0x000fe20003f44270 */
[--C-:B------:R-:W-:Y:S01]  /*6c60*/  FFMA.FTZ R11, R188, UR39, -R8.reuse ;  /* 0x00000027bc0b7c23 */ /* 0x100fe20008010808 */
[----:B------:R-:W-:Y:S01]  /*6c70*/  FMNMX.FTZ R21, R191, R184, !PT ;  /* 0x000000b8bf157209 */ /* 0x000fe20007810000 */
[--C-:B------:R-:W-:Y:S01]  /*6c80*/  FFMA.FTZ R188, R177, UR39, -R8.reuse ;  /* 0x00000027b1bc7c23 */ /* 0x100fe20008010808 */
[----:B------:R-:W-:Y:S01]  /*6c90*/  ISETP.GT.AND P3, PT, R0, 0x41, PT ;  /* 0x000000410000780c */ /* 0x000fe20003f64270 */
[--C-:B------:R-:W-:Y:S01]  /*6ca0*/  FFMA.FTZ R12, R189, UR39, -R8.reuse ;  /* 0x00000027bd0c7c23 */ /* 0x100fe20008010808 */
[----:B------:R-:W-:Y:S01]  /*6cb0*/  FMNMX.FTZ R168, R194, R21, !PT ;  /* 0x00000015c2a87209 */ /* 0x000fe20007810000 */
[--C-:B------:R-:W-:Y:S01]  /*6cc0*/  FFMA.FTZ R13, R192, UR39, -R8.reuse ;  /* 0x00000027c00d7c23 */ /* 0x100fe20008010808 */
[----:B------:R0:W-:Y:S01]  /*6cd0*/  MUFU.EX2 R21, R186 ;  /* 0x000000ba00157308 */ /* 0x0001e20000000800 */
        /* <DEDUP_REMOVED lines=8> */
[----:B0-----:R-:W-:-:S01]  /*6d60*/  FFMA.FTZ R186, R172, UR39, -R8 ;  /* 0x00000027acba7c23 */ /* 0x001fc20008010808 */
        /* <DEDUP_REMOVED lines=49> */
[----:B------:R-:W-:Y:S01]  /*7080*/  FFMA.FTZ R133, R133, UR39, -R8 ;  /* 0x0000002785857c23 */ /* 0x000fe20008010808 */
[----:B------:R-:W-:-:S02]  /*7090*/  FSEL R162, R162, -INF , P2 ;  /* 0xff800000a2a27808 */ /* 0x000fc40001000000 */
[----:B------:R-:W-:Y:S01]  /*70a0*/  FMNMX.FTZ R185, R159, R180, !PT ;  /* 0x000000b49fb97209 */ /* 0x000fe20007810000 */
[----:B------:R-:W-:Y:S01]  /*70b0*/  MUFU.EX2 R9, R9 ;  /* 0x0000000900097308 */ /* 0x000fe20000000800 */
[----:B------:R-:W-:Y:S01]  /*70c0*/  ISETP.GT.AND P2, PT, R0, 0x58, PT ;  /* 0x000000580000780c */ /* 0x000fe20003f44270 */
[----:B0-----:R-:W-:Y:S01]  /*70d0*/  FFMA.FTZ R184, R156, UR39, -R8 ;  /* 0x000000279cb87c23 */ /* 0x001fe20008010808 */
[----:B------:R-:W-:Y:S02]  /*70e0*/  FMNMX.FTZ R180, R162, R185, !PT ;  /* 0x000000b9a2b47209 */ /* 0x000fe40007810000 */
[----:B------:R-:W-:Y:S02]  /*70f0*/  FSEL R166, R166, -INF , P2 ;  /* 0xff800000a6a67808 */ /* 0x000fe40001000000 */
[----:B------:R-:W-:Y:S01]  /*7100*/  FMNMX.FTZ R185, R163, R180, !PT ;  /* 0x000000b4a3b97209 */ /* 0x000fe20007810000 */
[----:B------:R-:W-:Y:S01]  /*7110*/  MUFU.EX2 R10, R10 ;  /* 0x0000000a000a7308 */ /* 0x000fe20000000800 */
[----:B------:R-:W-:-:S02]  /*7120*/  ISETP.GT.AND P2, PT, R0, 0x60, PT ;  /* 0x000000600000780c */ /* 0x000fc40003f44270 */
[----:B------:R-:W-:Y:S02]  /*7130*/  FMNMX.FTZ R180, R166, R185, !PT ;  /* 0x000000b9a6b47209 */ /* 0x000fe40007810000 */
[----:B------:R-:W-:Y:S02]  /*7140*/  FSEL R138, R138, -INF , P2 ;  /* 0xff8000008a8a7808 */ /* 0x000fe40001000000 */
[----:B------:R-:W-:Y:S01]  /*7150*/  FMNMX.FTZ R185, R167, R180, !PT ;  /* 0x000000b4a7b97209 */ /* 0x000fe20007810000 */
[----:B------:R-:W-:Y:S01]  /*7160*/  MUFU.EX2 R11, R11 ;  /* 0x0000000b000b7308 */ /* 0x000fe20000000800 */
[----:B------:R-:W-:Y:S02]  /*7170*/  ISETP.GT.AND P2, PT, R0, 0x68, PT ;  /* 0x000000680000780c */ /* 0x000fe40003f44270 */
[----:B------:R-:W-:Y:S02]  /*7180*/  FMNMX.FTZ R180, R138, R185, !PT ;  /* 0x000000b98ab47209 */ /* 0x000fe40007810000 */
        /* <DEDUP_REMOVED lines=15> */
[----:B------:R-:W-:Y:S02]  /*7280*/  ISETP.GT.AND P3, PT, R0, 0x79, PT ;  /* 0x000000790000780c */ /* 0x000fe40003f64270 */
[----:B------:R-:W-:Y:S02]  /*7290*/  FSEL R160, R150, -INF , P2 ;  /* 0xff80000096a07808 */ /* 0x000fe40001000000 */
[----:B------:R-:W-:Y:S01]  /*72a0*/  FMNMX.FTZ R185, R147, R180, !PT ;  /* 0x000000b493b97209 */ /* 0x000fe20007810000 */
[----:B------:R0:W-:Y:S01]  /*72b0*/  MUFU.EX2 R150, R184 ;  /* 0x000000b800967308 */ /* 0x0001e20000000800 */
[----:B------:R-:W-:-:S02]  /*72c0*/  FSEL R151, R151, -INF , P3 ;  /* 0xff80000097977808 */ /* 0x000fc40001800000 */
[----:B------:R-:W-:Y:S02]  /*72d0*/  ISETP.GT.AND P2, PT, R0, 0x80, PT ;  /* 0x000000800000780c */ /* 0x000fe40003f44270 */
        /* <DEDUP_REMOVED lines=31> */
[----:B------:R-:W-:-:S04]  /*74d0*/  FMNMX.FTZ R0, R136, R185, !PT ;  /* 0x000000b988007209 */ /* 0x000fc80007810000 */
[----:B------:R-:W-:Y:S01]  /*74e0*/  FMNMX.FTZ R0, R135, R0, !PT ;  /* 0x0000000087007209 */ /* 0x000fe20007810000 */
[----:B------:R-:W-:Y:S04]  /*74f0*/  MUFU.EX2 R20, R20 ;  /* 0x0000001400147308 */ /* 0x000fe80000000800 */
[----:B------:R-:W1:Y:S04]  /*7500*/  SHFL.BFLY PT, R185, R0, 0x2, 0x1f ;  /* 0x0c401f0000b97f89 */ /* 0x000e6800000e0000 */
[----:B------:R-:W-:Y:S08]  /*7510*/  MUFU.EX2 R168, R168 ;  /* 0x000000a800a87308 */ /* 0x000ff00000000800 */
        /* <DEDUP_REMOVED lines=8> */
[----:B-1----:R-:W-:Y:S01]  /*75a0*/  FMNMX.FTZ R0, R185, R0, !PT ;  /* 0x00000000b9007209 */ /* 0x002fe20007810000 */
[----:B------:R-:W-:-:S03]  /*75b0*/  IMAD.U32 R185, RZ, RZ, UR39 ;  /* 0x00000027ffb97e24 */ /* 0x000fc6000f8e00ff */
[C---:B------:R-:W-:Y:S01]  /*75c0*/  FSETP.NEU.FTZ.AND P2, PT, R0.reuse, -INF , PT ;  /* 0xff8000000000780b */ /* 0x040fe20003f5d000 */
[----:B------:R-:W-:-:S02]  /*75d0*/  FFMA.FTZ R180, R0, R185, -8 ;  /* 0xc100000000b47423 */ /* 0x000fc400000100b9 */
[----:B------:R-:W-:Y:S03]  /*75e0*/  MUFU.EX2 R165, R165 ;  /* 0x000000a500a57308 */ /* 0x000fe60000000800 */
[----:B------:R-:W-:-:S05]  /*75f0*/  FSEL R8, R180, RZ, P2 ;  /* 0x000000ffb4087208 */ /* 0x000fca0001000000 */
[--C-:B0-----:R-:W-:Y:S01]  /*7600*/  FFMA.FTZ R184, R190, UR39, -R8.reuse ;  /* 0x00000027beb87c23 */ /* 0x101fe20008010808 */
[----:B------:R-:W-:Y:S01]  /*7610*/  FSEL R190, R2, RZ, P1 ;  /* 0x000000ff02be7208 */ /* 0x000fe20000800000 */
[--C-:B------:R-:W-:Y:S01]  /*7620*/  FFMA.FTZ R180, R7, UR39, -R8.reuse ;  /* 0x0000002707b47c23 */ /* 0x100fe20008010808 */
[----:B------:R-:W-:-:S01]  /*7630*/  FFMA.FTZ R185, R191, UR39, -R8 ;  /* 0x00000027bfb97c23 */ /* 0x000fc20008010808 */
[--C-:B------:R-:W-:Y:S01]  /*7640*/  FFMA.FTZ R7, R187, UR39, -R8.reuse ;  /* 0x00000027bb077c23 */ /* 0x100fe20008010808 */
[----:B------:R-:W-:-:S01]  /*7650*/  FFMA.FTZ R186, R194, UR39, -R8 ;  /* 0x00000027c2ba7c23 */ /* 0x000fc20008010808 */
[----:B------:R-:W-:Y:S01]  /*7660*/  FADD.FTZ R190, -R190, R5 ;  /* 0x00000005bebe7221 */ /* 0x000fe20000010100 */
[----:B------:R-:W-:-:S01]  /*7670*/  FFMA.FTZ R5, R177, UR39, -R8 ;  /* 0x00000027b1057c23 */ /* 0x000fc20008010808 */
[----:B------:R-:W-:Y:S01]  /*7680*/  FSEL R177, R0, RZ, P2 ;  /* 0x000000ff00b17208 */ /* 0x000fe20001000000 */
[----:B------:R-:W-:Y:S01]  /*7690*/  MUFU.EX2 R180, R180 ;  /* 0x000000b400b47308 */ /* 0x000fe20000000800 */
[----:B------:R-:W-:Y:S01]  /*76a0*/  FMUL.FTZ R191, R190, UR39 ;  /* 0x00000027bebf7c20 */ /* 0x000fe20008410000 */
[--C-:B------:R-:W-:Y:S01]  /*76b0*/  FFMA.FTZ R187, R195, UR39, -R8.reuse ;  /* 0x00000027c3bb7c23 */ /* 0x100fe20008010808 */
[----:B------:R-:W-:-:S01]  /*76c0*/  FFMA.FTZ R188, R198, UR39, -R8 ;  /* 0x00000027c6bc7c23 */ /* 0x000fc20008010808 */
[----:B------:R-:W-:Y:S01]  /*76d0*/  FADD.FTZ R177, -R177, R6 ;  /* 0x00000006b1b17221 */ /* 0x000fe20000010100 */
[----:B------:R-:W-:-:S01]  /*76e0*/  FFMA.FTZ R190, R159, UR39, -R8 ;  /* 0x000000279fbe7c23 */ /* 0x000fc20008010808 */
[--C-:B------:R-:W-:Y:S01]  /*76f0*/  FFMA.FTZ R159, R162, UR39, -R8.reuse ;  /* 0x00000027a29f7c23 */ /* 0x100fe20008010808 */
[----:B------:R-:W-:-:S01]  /*7700*/  FFMA.FTZ R162, R163, UR39, -R8 ;  /* 0x00000027a3a27c23 */ /* 0x000fc20008010808 */
        /* <DEDUP_REMOVED lines=26> */
[----:B-1----:R-:W-:-:S01]  /*78b0*/  FFMA.FTZ R4, R177, R3, R180 ;  /* 0x00000003b1047223 */ /* 0x002fc200000100b4 */
[----:B------:R-:W-:Y:S01]  /*78c0*/  FADD.FTZ R167, R11, R192 ;  /* 0x000000c00ba77221 */ /* 0x000fe20000010000 */
[----:B------:R-:W-:-:S01]  /*78d0*/  FFMA.FTZ R160, R160, UR39, -R8 ;  /* 0x00000027a0a07c23 */ /* 0x000fc20008010808 */
[--C-:B------:R-:W-:Y:S01]  /*78e0*/  FFMA.FTZ R151, R151, UR39, -R8.reuse ;  /* 0x0000002797977c23 */ /* 0x100fe20008010808 */
[----:B------:R-:W-:-:S01]  /*78f0*/  FFMA.FTZ R122, R122, UR39, -R8 ;  /* 0x000000277a7a7c23 */ /* 0x000fc20008010808 */
[----:B------:R-:W-:Y:S01]  /*7900*/  FADD.FTZ R192, R12, R167 ;  /* 0x000000a70cc07221 */ /* 0x000fe20000010000 */
[----:B------:R-:W-:-:S01]  /*7910*/  FFMA.FTZ R123, R123, UR39, -R8 ;  /* 0x000000277b7b7c23 */ /* 0x000fc20008010808 */
[----:B------:R-:W1:Y:S01]  /*7920*/  MUFU.EX2 R185, R185 ;  /* 0x000000b900b97308 */ /* 0x000e620000000800 */
        /* <DEDUP_REMOVED lines=8> */
[----:B0-----:R-:W-:-:S01]  /*79b0*/  FADD.FTZ R4, R184, R3 ;  /* 0x00000003b8047221 */ /* 0x001fc20000010000 */
[----:B------:R-:W-:Y:S01]  /*79c0*/  FADD.FTZ R167, R15, R192 ;  /* 0x000000c00fa77221 */ /* 0x000fe20000010000 */
[----:B------:R-:W-:-:S01]  /*79d0*/  FFMA.FTZ R136, R136, UR39, -R8 ;  /* 0x0000002788887c23 */ /* 0x000fc20008010808 */
[----:B------:R-:W-:-:S02]  /*79e0*/  FFMA.FTZ R8, R135, UR39, -R8 ;  /* 0x0000002787087c23 */ /* 0x000fc40008010808 */
[----:B------:R-:W-:-:S02]  /*79f0*/  FADD.FTZ R192, R20, R167 ;  /* 0x000000a714c07221 */ /* 0x000fc40000010000 */
        /* <DEDUP_REMOVED lines=28> */
[----:B------:R-:W-:-:S06]  /*7bc0*/  FADD.FTZ R4, R158, R167 ;  /* 0x000000a79e047221 */ /* 0x000fcc0000010000 */
        /* <DEDUP_REMOVED lines=10> */
[----:B------:R-:W-:-:S06]  /*7c70*/  FADD.FTZ R167, R157, R4 ;  /* 0x000000049da77221 */ /* 0x000fcc0000010000 */
        /* <DEDUP_REMOVED lines=81> */
.L_x_6060:
        /* <DEDUP_REMOVED lines=148> */
.L_x_6050:
[----:B------:R-:W-:-:S13]  /*8ad0*/  ISETP.LE.AND P1, PT, RZ, UR58, PT ;  /* 0x0000003aff007c0c */ /* 0x000fda000bf23270 */
[----:B------:R-:W-:Y:S05]  /*8ae0*/  @!P1 BRA `(.L_x_6062) ;  /* 0x0000002c00ac9947 */ /* 0x000fea0003800000 */
[----:B------:R-:W-:Y:S01]  /*8af0*/  IMAD.MOV.U32 R7, RZ, RZ, R0 ;  /* 0x000000ffff077224 */ /* 0x000fe200078e0000 */
[----:B------:R-:W-:Y:S01]  /*8b00*/  UMOV UR52, UR46 ;  /* 0x0000002e00347c82 */ /* 0x000fe20008000000 */
[----:B------:R-:W-:Y:S01]  /*8b10*/  IMAD.MOV.U32 R5, RZ, RZ, R2 ;  /* 0x000000ffff057224 */ /* 0x000fe200078e0002 */
[----:B------:R-:W-:-:S06]  /*8b20*/  UMOV UR51, UR45 ;  /* 0x0000002d00337c82 */ /* 0x000fcc0008000000 */
.L_x_6073:
        /* <DEDUP_REMOVED lines=9> */
.L_x_6064:
[----:B------:R-:W-:Y:S01]  /*8bc0*/  ULEA UR6, UR45, UR41, 0x3 ;  /* 0x000000292d067291 */ /* 0x000fe2000f8e183f */
[----:B------:R-:W-:-:S05]  /*8bd0*/  IMAD.U32 R0, RZ, RZ, UR46 ;  /* 0x0000002eff007e24 */ /* 0x000fca000f8e00ff */
[----:B------:R-:W-:-:S04]  /*8be0*/  SHF.L.U32 R0, R0, 0x1f, RZ ;  /* 0x0000001f00007819 */ /* 0x000fc800000006ff */
[----:B------:R0:W1:Y:S01]  /*8bf0*/  SYNCS.PHASECHK.TRANS64.TRYWAIT P1, [UR6+0x33430], R0 ;  /* 0x03343000ff0075a7 */ /* 0x0000620008020146 */
[----:B------:R-:W-:Y:S05]  /*8c00*/  @!P0 BRA `(.L_x_6065) ;  /* 0x0000000000048947 */ /* 0x000fea0003800000 */
[----:B------:R-:W-:Y:S01]  /*8c10*/  BPT.TRAP 0x1 ;  /* 0x000000040000795c */ /* 0x000fe20000300000 */
.L_x_6065:
[----:B-1----:R-:W-:Y:S05]  /*8c20*/  @P1 BRA `(.L_x_6063) ;  /* 0x0000000000081947 */ /* 0x002fea0003800000 */
[----:B------:R-:W1:Y:S02]  /*8c30*/  SYNCS.PHASECHK.TRANS64.TRYWAIT P1, [UR6+0x33430], R0 ;  /* 0x03343000ff0075a7 */ /* 0x000e640008020146 */
[----:B-1----:R-:W-:Y:S05]  /*8c40*/  @!P1 BRA `(.L_x_6066) ;  /* 0x000000e400109947 */ /* 0x002fea0003800000 */
.L_x_6063:
[----:B------:R-:W2:Y:S01]  /*8c50*/  S2R R2, SR_TID.X ;  /* 0x0000000000027919 */ /* 0x000ea20000002100 */
[----:B------:R-:W-:Y:S01]  /*8c60*/  UIMAD UR53, UR45, 0x780, UR50 ;  /* 0x000007802d3578a4 */ /* 0x000fe2000f8e0232 */
[----:B------:R-:W-:Y:S01]  /*8c70*/  UMOV UR27, 0x80000020 ;  /* 0x80000020001b7882 */ /* 0x000fe20000000000 */
[----:B------:R-:W-:Y:S02]  /*8c80*/  UMOV UR28, UR24 ;  /* 0x00000018001c7c82 */ /* 0x000fe40008000000 */
[----:B------:R-:W-:Y:S01]  /*8c90*/  UIADD3 UR30, UR53, 0x80, URZ ;  /* 0x00000080351e7890 */ /* 0x000fe2000fffe03f */
[----:B------:R-:W-:Y:S02]  /*8ca0*/  UMOV UR29, UR25 ;  /* 0x00000019001d7c82 */ /* 0x000fe40008000000 */
[----:B------:R-:W-:Y:S01]  /*8cb0*/  UMOV UR26, UR53 ;  /* 0x00000035001a7c82 */ /* 0x000fe20008000000 */
[----:B------:R-:W-:Y:S01]  /*8cc0*/  UMOV UR31, 0x80000020 ;  /* 0x80000020001f7882 */ /* 0x000fe20000000000 */
[----:B------:R-:W-:Y:S01]  /*8cd0*/  UIADD3 UR34, UR53, 0x100, URZ ;  /* 0x0000010035227890 */ /* 0x000fe2000fffe03f */
[----:B------:R-:W-:Y:S01]  /*8ce0*/  UMOV UR32, UR24 ;  /* 0x0000001800207c82 */ /* 0x000fe20008000000 */
[----:B------:R-:W-:Y:S01]  /*8cf0*/  UMOV UR33, UR25 ;  /* 0x0000001900217c82 */ /* 0x000fe20008000000 */
        /* <DEDUP_REMOVED lines=177> */
.L_x_6068:
[----:B------:R-:W-:Y:S01]  /*9810*/  ULEA UR6, UR51, UR41, 0x3 ;  /* 0x0000002933067291 */ /* 0x000fe2000f8e183f */
[----:B------:R-:W-:-:S05]  /*9820*/  IMAD.U32 R0, RZ, RZ, UR52 ;  /* 0x00000034ff007e24 */ /* 0x000fca000f8e00ff */
[----:B------:R-:W-:-:S04]  /*9830*/  SHF.L.U32 R0, R0, 0x1f, RZ ;  /* 0x0000001f00007819 */ /* 0x000fc800000006ff */
[----:B------:R0:W1:Y:S01]  /*9840*/  SYNCS.PHASECHK.TRANS64.TRYWAIT P1, [UR6+0x33450], R0 ;  /* 0x03345000ff0075a7 */ /* 0x0000620008020146 */
[----:B------:R-:W-:Y:S05]  /*9850*/  @!P0 BRA `(.L_x_6069) ;  /* 0x0000000000048947 */ /* 0x000fea0003800000 */
[----:B------:R-:W-:Y:S01]  /*9860*/  BPT.TRAP 0x1 ;  /* 0x000000040000795c */ /* 0x000fe20000300000 */
.L_x_6069:
[----:B-1----:R-:W-:Y:S05]  /*9870*/  @P1 BRA `(.L_x_6067) ;  /* 0x0000000000081947 */ /* 0x002fea0003800000 */
[----:B------:R-:W1:Y:S02]  /*9880*/  SYNCS.PHASECHK.TRANS64.TRYWAIT P1, [UR6+0x33450], R0 ;  /* 0x03345000ff0075a7 */ /* 0x000e640008020146 */
[----:B-1----:R-:W-:Y:S05]  /*9890*/  @!P1 BRA `(.L_x_6070) ;  /* 0x000000d800149947 */ /* 0x002fea0003800000 */
.L_x_6067:
        /* <DEDUP_REMOVED lines=36> */
.L_x_6071:
        /* <DEDUP_REMOVED lines=344> */
.L_x_6072:
        /* <DEDUP_REMOVED lines=148> */
.L_x_6062:
[----:B------:R-:W-:Y:S06]  /*b9a0*/  BAR.ARV 0x8, 0x180 ;  /* 0x0206000000007b1d */ /* 0x000fec0000002000 */
[----:B------:R-:W-:Y:S05]  /*b9b0*/  @!P0 BRA `(.L_x_6074) ;  /* 0x0000000000048947 */ /* 0x000fea0003800000 */
[----:B------:R-:W-:Y:S01]  /*b9c0*/  BPT.TRAP 0x1 ;  /* 0x000000040000795c */ /* 0x000fe20000300000 */
.L_x_6074:
[----:B------:R-:W-:Y:S01]  /*b9d0*/  ULEA UR9, UR45, UR41, 0x3 ;  /* 0x000000292d097291 */ /* 0x000fe2000f8e183f */
[----:B------:R-:W-:-:S05]  /*b9e0*/  IMAD.U32 R5, RZ, RZ, UR46 ;  /* 0x0000002eff057e24 */ /* 0x000fca000f8e00ff */
[----:B------:R-:W-:-:S04]  /*b9f0*/  SHF.L.U32 R5, R5, 0x1f, RZ ;  /* 0x0000001f05057819 */ /* 0x000fc800000006ff */
[----:B------:R0:W1:Y:S01]  /*ba00*/  SYNCS.PHASECHK.TRANS64.TRYWAIT P1, [UR9+0x33450], R5 ;  /* 0x03345005ff0075a7 */ /* 0x0000620008020149 */
[----:B------:R-:W-:Y:S05]  /*ba10*/  @!P0 BRA `(.L_x_6075) ;  /* 0x0000000000048947 */ /* 0x000fea0003800000 */
[----:B------:R-:W-:Y:S01]  /*ba20*/  BPT.TRAP 0x1 ;  /* 0x000000040000795c */ /* 0x000fe20000300000 */
.L_x_6075:
[----:B-1----:R-:W-:Y:S05]  /*ba30*/  @P1 BRA `(.L_x_6076) ;  /* 0x0000000000081947 */ /* 0x002fea0003800000 */
[----:B------:R-:W1:Y:S02]  /*ba40*/  SYNCS.PHASECHK.TRANS64.TRYWAIT P1, [UR9+0x33450], R5 ;  /* 0x03345005ff0075a7 */ /* 0x000e640008020149 */
[----:B-1----:R-:W-:Y:S05]  /*ba50*/  @!P1 BRA `(.L_x_6077) ;  /* 0x000000b400bc9947 */ /* 0x002fea0003800000 */
.L_x_6076:
        /* <DEDUP_REMOVED lines=87> */
.L_x_6078:
        /* <DEDUP_REMOVED lines=106> */
.L_x_6042:
        /* <DEDUP_REMOVED lines=36> */
[----:B------:R-:W-:Y:S02]  /*c8b0*/  SEL R101, R38, R39, P0 ;  /* 0x0000002726657207 */ /* 0x000fe40000000000 */
[----:B------:R-:W-:Y:S02]  /*c8c0*/  F2FP.BF16.F32.PACK_AB R2, R119, R2 ;  /* 0x000000027702723e */ /* 0x000fe400000010ff */
[----:B------:R-:W-:Y:S02]  /*c8d0*/  MOV R8, R0 ;  /* 0x0000000000087202 */ /* 0x000fe40000000f00 */
[----:B0-----:R-:W-:-:S02]  /*c8e0*/  MOV R9, R115 ;  /* 0x0000007300097202 */ /* 0x001fc40000000f00 */
[----:B------:R-:W-:Y:S02]  /*c8f0*/  F2FP.BF16.F32.PACK_AB R11, R110, R11 ;  /* 0x0000000b6e0b723e */ /* 0x000fe400000010ff */
[----:B------:R-:W-:Y:S01]  /*c900*/  F2FP.BF16.F32.PACK_AB R10, R111, R10 ;  /* 0x0000000a6f0a723e */ /* 0x000fe200000010ff */
[----:B------:R-:W-:Y:S01]  /*c910*/  IMAD.WIDE R38, R224, 0x2, R8 ;  /* 0x00000002e0267825 */ /* 0x000fe200078e0208 */
[----:B------:R-:W-:Y:S02]  /*c920*/  F2FP.BF16.F32.PACK_AB R130, R130, R133 ;  /* 0x000000858282723e */ /* 0x000fe400000010ff */
[----:B------:R-:W-:Y:S02]  /*c930*/  F2FP.BF16.F32.PACK_AB R126, R126, R129 ;  /* 0x000000817e7e723e */ /* 0x000fe400000010ff */
[C---:B------:R-:W-:Y:S02]  /*c940*/  IADD3 R135, P4, R38.reuse, 0x20, RZ ;  /* 0x0000002026877810 */ /* 0x040fe40007f9e0ff */
[----:B------:R-:W-:-:S02]  /*c950*/  IADD3 R137, P5, R38, 0x40, RZ ;  /* 0x0000004026897810 */ /* 0x000fc40007fbe0ff */
[----:B------:R-:W-:Y:S02]  /*c960*/  F2FP.BF16.F32.PACK_AB R122, R122, R125 ;  /* 0x0000007d7a7a723e */ /* 0x000fe400000010ff */
[----:B------:R-:W-:Y:S02]  /*c970*/  SEL R133, R5, R2, P0 ;  /* 0x0000000205857207 */ /* 0x000fe40000000000 */
[----:B------:R-:W-:Y:S02]  /*c980*/  SEL R125, R11, R10, P0 ;  /* 0x0000000a0b7d7207 */ /* 0x000fe40000000000 */
[----:B------:R-:W-:Y:S02]  /*c990*/  SEL R129, R10, R11, P0 ;  /* 0x0000000b0a817207 */ /* 0x000fe40000000000 */
[----:B------:R-:W-:Y:S02]  /*c9a0*/  SEL R5, R2, R5, P0 ;  /* 0x0000000502057207 */ /* 0x000fe40000000000 */
[----:B------:R-:W-:-:S02]  /*c9b0*/  LOP3.LUT R2, R135, 0x380, RZ, 0xc0, !PT ;  /* 0x0000038087027812 */ /* 0x000fc400078ec0ff */
[----:B------:R-:W-:Y:S02]  /*c9c0*/  LOP3.LUT R10, R137, 0x380, RZ, 0xc0, !PT ;  /* 0x00000380890a7812 */ /* 0x000fe400078ec0ff */
[----:B------:R-:W-:Y:S02]  /*c9d0*/  F2FP.BF16.F32.PACK_AB R35, R70, R35 ;  /* 0x000000234623723e */ /* 0x000fe400000010ff */
[----:B------:R-:W-:Y:S02]  /*c9e0*/  F2FP.BF16.F32.PACK_AB R34, R71, R34 ;  /* 0x000000224722723e */ /* 0x000fe400000010ff */
[----:B------:R-:W-:Y:S02]  /*c9f0*/  F2FP.BF16.F32.PACK_AB R37, R76, R37 ;  /* 0x000000254c25723e */ /* 0x000fe400000010ff */
[----:B------:R-:W-:Y:S02]  /*ca00*/  F2FP.BF16.F32.PACK_AB R36, R77, R36 ;  /* 0x000000244d24723e */ /* 0x000fe400000010ff */
[----:B------:R-:W-:-:S02]  /*ca10*/  F2FP.BF16.F32.PACK_AB R13, R108, R13 ;  /* 0x0000000d6c0d723e */ /* 0x000fc400000010ff */
[----:B------:R-:W-:Y:S02]  /*ca20*/  F2FP.BF16.F32.PACK_AB R12, R109, R12 ;  /* 0x0000000c6d0c723e */ /* 0x000fe400000010ff */
[----:B------:R-:W-:Y:S02]  /*ca30*/  IADD3 R139, P6, R38, 0x60, RZ ;  /* 0x00000060268b7810 */ /* 0x000fe40007fde0ff */
[----:B------:R-:W-:Y:S02]  /*ca40*/  SHF.R.U64 R2, R2, 0x3, RZ ;  /* 0x0000000302027819 */ /* 0x000fe400000012ff */
[----:B------:R-:W-:Y:S02]  /*ca50*/  SHF.R.U64 R10, R10, 0x3, RZ ;  /* 0x000000030a0a7819 */ /* 0x000fe400000012ff */
[C---:B------:R-:W-:Y:S02]  /*ca60*/  IADD3 R141, P1, R38.reuse, 0x4000, RZ ;  /* 0x00004000268d7810 */ /* 0x040fe40007f3e0ff */
[----:B------:R-:W-:-:S02]  /*ca70*/  IADD3 R143, P2, R38, 0x4020, RZ ;  /* 0x00004020268f7810 */ /* 0x000fc40007f5e0ff */
[----:B------:R-:W-:Y:S02]  /*ca80*/  F2FP.BF16.F32.PACK_AB R88, R81, R88 ;  /* 0x000000585158723e */ /* 0x000fe400000010ff */
[----:B------:R-:W-:Y:S02]  /*ca90*/  F2FP.BF16.F32.PACK_AB R72, R65, R72 ;  /* 0x000000484148723e */ /* 0x000fe400000010ff */
[----:B------:R-:W-:Y:S02]  /*caa0*/  F2FP.BF16.F32.PACK_AB R14, R103, R14 ;  /* 0x0000000e670e723e */ /* 0x000fe400000010ff */
[----:B------:R-:W-:Y:S02]  /*cab0*/  SEL R61, R37, R36, P0 ;  /* 0x00000024253d7207 */ /* 0x000fe40000000000 */
[----:B------:R-:W-:Y:S01]  /*cac0*/  SEL R65, R36, R37, P0 ;  /* 0x0000002524417207 */ /* 0x000fe20000000000 */
[----:B------:R-:W-:Y:S01]  /*cad0*/  IMAD.X R37, RZ, RZ, R39, P4 ;  /* 0x000000ffff257224 */ /* 0x000fe200020e0627 */
[----:B------:R-:W-:-:S02]  /*cae0*/  SEL R81, R13, R12, P0 ;  /* 0x0000000c0d517207 */ /* 0x000fc40000000000 */
[----:B------:R-:W-:Y:S02]  /*caf0*/  SEL R83, R12, R13, P0 ;  /* 0x0000000d0c537207 */ /* 0x000fe40000000000 */
[----:B------:R-:W-:Y:S02]  /*cb00*/  SEL R103, R35, R34, P0 ;  /* 0x0000002223677207 */ /* 0x000fe40000000000 */
[----:B------:R-:W-:Y:S01]  /*cb10*/  SEL R105, R34, R35, P0 ;  /* 0x0000002322697207 */ /* 0x000fe20000000000 */
[----:B------:R-:W-:Y:S01]  /*cb20*/  IMAD.X R35, RZ, RZ, R39, P5 ;  /* 0x000000ffff237224 */ /* 0x000fe200028e0627 */
[----:B------:R-:W-:Y:S02]  /*cb30*/  F2FP.BF16.F32.PACK_AB R33, R84, R33 ;  /* 0x000000215421723e */ /* 0x000fe400000010ff */
[----:B------:R-:W-:Y:S02]  /*cb40*/  LOP3.LUT R12, R139, 0x380, RZ, 0xc0, !PT ;  /* 0x000003808b0c7812 */ /* 0x000fe400078ec0ff */
[----:B------:R-:W-:-:S02]  /*cb50*/  LOP3.LUT R36, R2, R135, RZ, 0x3c, !PT ;  /* 0x0000008702247212 */ /* 0x000fc400078e3cff */
[----:B------:R-:W-:Y:S02]  /*cb60*/  LOP3.LUT R34, R10, R137, RZ, 0x3c, !PT ;  /* 0x000000890a227212 */ /* 0x000fe400078e3cff */
[----:B------:R-:W-:Y:S02]  /*cb70*/  LOP3.LUT R2, R141, 0x380, RZ, 0xc0, !PT ;  /* 0x000003808d027812 */ /* 0x000fe400078ec0ff */
[----:B------:R-:W-:Y:S02]  /*cb80*/  LOP3.LUT R10, R143, 0x380, RZ, 0xc0, !PT ;  /* 0x000003808f0a7812 */ /* 0x000fe400078ec0ff */
[----:B------:R-:W-:Y:S02]  /*cb90*/  F2FP.BF16.F32.PACK_AB R40, R69, R40 ;  /* 0x000000284528723e */ /* 0x000fe400000010ff */
[----:B------:R-:W-:Y:S02]  /*cba0*/  F2FP.BF16.F32.PACK_AB R31, R78, R31 ;  /* 0x0000001f4e1f723e */ /* 0x000fe400000010ff */
[----:B------:R-:W-:-:S02]  /*cbb0*/  F2FP.BF16.F32.PACK_AB R30, R79, R30 ;  /* 0x0000001e4f1e723e */ /* 0x000fc400000010ff */
[----:B------:R-:W-:Y:S02]  /*cbc0*/  F2FP.BF16.F32.PACK_AB R27, R86, R27 ;  /* 0x0000001b561b723e */ /* 0x000fe400000010ff */
[----:B------:R-:W-:Y:S02]  /*cbd0*/  F2FP.BF16.F32.PACK_AB R15, R102, R15 ;  /* 0x0000000f660f723e */ /* 0x000fe400000010ff */
[----:B------:R-:W-:Y:S02]  /*cbe0*/  SEL R67, R33, R32, P0 ;  /* 0x0000002021437207 */ /* 0x000fe40000000000 */
[----:B------:R-:W-:Y:S01]  /*cbf0*/  SEL R69, R32, R33, P0 ;  /* 0x0000002120457207 */ /* 0x000fe20000000000 */
[----:B------:R-:W-:Y:S01]  /*cc00*/  IMAD.X R33, RZ, RZ, R39, P6 ;  /* 0x000000ffff217224 */ /* 0x000fe200030e0627 */
[----:B------:R-:W-:Y:S02]  /*cc10*/  SHF.R.U64 R12, R12, 0x3, RZ ;  /* 0x000000030c0c7819 */ /* 0x000fe400000012ff */
[----:B------:R-:W-:-:S02]  /*cc20*/  IADD3 R145, P3, R38, 0x4040, RZ ;  /* 0x0000404026917810 */ /* 0x000fc40007f7e0ff */
[----:B------:R-:W-:Y:S02]  /*cc30*/  IADD3 R147, P4, R38, 0x4060, RZ ;  /* 0x0000406026937810 */ /* 0x000fe40007f9e0ff */
[----:B------:R-:W-:Y:S02]  /*cc40*/  SHF.R.U64 R2, R2, 0x3, RZ ;  /* 0x0000000302027819 */ /* 0x000fe400000012ff */
[----:B------:R-:W-:Y:S02]  /*cc50*/  SHF.R.U64 R10, R10, 0x3, RZ ;  /* 0x000000030a0a7819 */ /* 0x000fe400000012ff */
[C---:B------:R-:W-:Y:S02]  /*cc60*/  IADD3 R149, P5, R38.reuse, 0x8000, RZ ;  /* 0x0000800026957810 */ /* 0x040fe40007fbe0ff */
[----:B------:R-:W-:Y:S02]  /*cc70*/  IADD3 R151, P6, R38, 0x8020, RZ ;  /* 0x0000802026977810 */ /* 0x000fe40007fde0ff */
[----:B------:R-:W-:-:S02]  /*cc80*/  F2FP.BF16.F32.PACK_AB R52, R52, R121 ;  /* 0x000000793434723e */ /* 0x000fc400000010ff */
[----:B------:R-:W-:Y:S02]  /*cc90*/  SEL R107, R31, R30, P0 ;  /* 0x0000001e1f6b7207 */ /* 0x000fe40000000000 */
        /* <DEDUP_REMOVED lines=10> */
[----:B------:R-:W-:Y:S02]  /*cd40*/  LOP3.LUT R14, R147, 0x380, RZ, 0xc0, !PT ;  /* 0x00000380930e7812 */ /* 0x000fe400078ec0ff */
[----:B------:R-:W-:Y:S02]  /*cd50*/  LOP3.LUT R30, R2, R141, RZ, 0x3c, !PT ;  /* 0x0000008d021e7212 */ /* 0x000fe400078e3cff */
[----:B------:R-:W-:Y:S02]  /*cd60*/  LOP3.LUT R26, R10, R143, RZ, 0x3c, !PT ;  /* 0x0000008f0a1a7212 */ /* 0x000fe400078e3cff */
[----:B------:R-:W-:Y:S02]  /*cd70*/  LOP3.LUT R2, R149, 0x380, RZ, 0xc0, !PT ;  /* 0x0000038095027812 */ /* 0x000fe400078ec0ff */
[----:B------:R-:W-:-:S02]  /*cd80*/  LOP3.LUT R10, R151, 0x380, RZ, 0xc0, !PT ;  /* 0x00000380970a7812 */ /* 0x000fc400078ec0ff */
[----:B------:R-:W-:Y:S02]  /*cd90*/  F2FP.BF16.F32.PACK_AB R29, R92, R29 ;  /* 0x0000001d5c1d723e */ /* 0x000fe400000010ff */
[----:B------:R-:W-:Y:S02]  /*cda0*/  F2FP.BF16.F32.PACK_AB R25, R94, R25 ;  /* 0x000000195e19723e */ /* 0x000fe400000010ff */
[----:B------:R-:W-:Y:S02]  /*cdb0*/  F2FP.BF16.F32.PACK_AB R28, R93, R28 ;  /* 0x0000001c5d1c723e */ /* 0x000fe400000010ff */
[----:B------:R-:W-:Y:S02]  /*cdc0*/  F2FP.BF16.F32.PACK_AB R24, R95, R24 ;  /* 0x000000185f18723e */ /* 0x000fe400000010ff */
[----:B------:R-:W-:Y:S02]  /*cdd0*/  F2FP.BF16.F32.PACK_AB R41, R68, R41 ;  /* 0x000000294429723e */ /* 0x000fe400000010ff */
[----:B------:R-:W-:-:S02]  /*cde0*/  F2FP.BF16.F32.PACK_AB R21, R100, R21 ;  /* 0x000000156415723e */ /* 0x000fc400000010ff */
[----:B------:R-:W-:Y:S02]  /*cdf0*/  SHF.R.U64 R12, R12, 0x3, RZ ;  /* 0x000000030c0c7819 */ /* 0x000fe400000012ff */
[----:B------:R-:W-:Y:S02]  /*ce00*/  SHF.R.U64 R14, R14, 0x3, RZ ;  /* 0x000000030e0e7819 */ /* 0x000fe400000012ff */
[----:B------:R-:W-:Y:S02]  /*ce10*/  F2FP.BF16.F32.PACK_AB R89, R89, R96 ;  /* 0x000000605959723e */ /* 0x000fe400000010ff */
[----:B------:R-:W-:Y:S02]  /*ce20*/  F2FP.BF16.F32.PACK_AB R131, R128, R131 ;  /* 0x000000838083723e */ /* 0x000fe400000010ff */
[----:B------:R-:W-:Y:S02]  /*ce30*/  IADD3 R153, P1, R38, 0x8040, RZ ;  /* 0x0000804026997810 */ /* 0x000fe40007f3e0ff */
[----:B------:R-:W-:-:S02]  /*ce40*/  SHF.R.U64 R2, R2, 0x3, RZ ;  /* 0x0000000302027819 */ /* 0x000fc400000012ff */
[----:B------:R-:W-:Y:S01]  /*ce50*/  SHF.R.U64 R10, R10, 0x3, RZ ;  /* 0x000000030a0a7819 */ /* 0x000fe200000012ff */
[----:B------:R-:W-:Y:S01]  /*ce60*/  IMAD.X R11, RZ, RZ, R39, P1 ;  /* 0x000000ffff0b7224 */ /* 0x000fe200008e0627 */
[----:B------:R-:W-:Y:S02]  /*ce70*/  F2FP.BF16.F32.PACK_AB R73, R73, R80 ;  /* 0x000000504949723e */ /* 0x000fe400000010ff */
[----:B------:R-:W-:Y:S02]  /*ce80*/  F2FP.BF16.F32.PACK_AB R127, R124, R127 ;  /* 0x0000007f7c7f723e */ /* 0x000fe400000010ff */
[C---:B------:R-:W-:Y:S02]  /*ce90*/  LOP3.LUT R13, R38.reuse, 0x380, RZ, 0xc0, !PT ;  /* 0x00000380260d7812 */ /* 0x040fe400078ec0ff */
[----:B------:R-:W-:Y:S02]  /*cea0*/  IADD3 R155, P2, R38, 0x8060, RZ ;  /* 0x00008060269b7810 */ /* 0x000fe40007f5e0ff */
[----:B------:R-:W-:-:S02]  /*ceb0*/  F2FP.BF16.F32.PACK_AB R46, R46, R49 ;  /* 0x000000312e2e723e */ /* 0x000fc400000010ff */
[----:B------:R-:W-:Y:S02]  /*cec0*/  F2FP.BF16.F32.PACK_AB R123, R120, R123 ;  /* 0x0000007b787b723e */ /* 0x000fe400000010ff */
[----:B------:R-:W-:Y:S02]  /*ced0*/  F2FP.BF16.F32.PACK_AB R47, R47, R64 ;  /* 0x000000402f2f723e */ /* 0x000fe400000010ff */
[----:B------:R-:W-:Y:S02]  /*cee0*/  SEL R71, R29, R28, P0 ;  /* 0x0000001c1d477207 */ /* 0x000fe40000000000 */
[----:B------:R-:W-:Y:S01]  /*cef0*/  SEL R75, R28, R29, P0 ;  /* 0x0000001d1c4b7207 */ /* 0x000fe20000000000 */
[--C-:B------:R-:W-:Y:S01]  /*cf00*/  IMAD.X R29, RZ, RZ, R39.reuse, P3 ;  /* 0x000000ffff1d7224 */ /* 0x100fe200018e0627 */
[----:B------:R-:W-:Y:S02]  /*cf10*/  SEL R115, R25, R24, P0 ;  /* 0x0000001819737207 */ /* 0x000fe40000000000 */
[----:B------:R-:W-:Y:S01]  /*cf20*/  SEL R117, R24, R25, P0 ;  /* 0x0000001918757207 */ /* 0x000fe20000000000 */
[----:B------:R-:W-:Y:S01]  /*cf30*/  IMAD.X R25, RZ, RZ, R39, P4 ;  /* 0x000000ffff197224 */ /* 0x000fe200020e0627 */
[----:B------:R-:W-:-:S02]  /*cf40*/  F2FP.BF16.F32.PACK_AB R53, R53, R48 ;  /* 0x000000303535723e */ /* 0x000fc400000010ff */
[----:B------:R-:W-:Y:S02]  /*cf50*/  SEL R59, R41, R40, P0 ;  /* 0x00000028293b7207 */ /* 0x000fe40000000000 */
[----:B------:R-:W-:Y:S02]  /*cf60*/  SEL R77, R21, R20, P0 ;  /* 0x00000014154d7207 */ /* 0x000fe40000000000 */
[----:B------:R-:W-:Y:S01]  /*cf70*/  SEL R79, R20, R21, P0 ;  /* 0x00000015144f7207 */ /* 0x000fe20000000000 */
[----:B------:R-:W-:Y:S01]  /*cf80*/  IMAD.X R21, RZ, RZ, R39, P5 ;  /* 0x000000ffff157224 */ /* 0x000fe200028e0627 */
[----:B------:R-:W-:Y:S02]  /*cf90*/  LOP3.LUT R28, R12, R145, RZ, 0x3c, !PT ;  /* 0x000000910c1c7212 */ /* 0x000fe400078e3cff */
[----:B------:R-:W-:Y:S02]  /*cfa0*/  LOP3.LUT R24, R14, R147, RZ, 0x3c, !PT ;  /* 0x000000930e187212 */ /* 0x000fe400078e3cff */
[----:B------:R-:W-:-:S02]  /*cfb0*/  F2FP.BF16.F32.PACK_AB R43, R54, R43 ;  /* 0x0000002b362b723e */ /* 0x000fc400000010ff */
[----:B------:R-:W-:Y:S02]  /*cfc0*/  F2FP.BF16.F32.PACK_AB R42, R55, R42 ;  /* 0x0000002a372a723e */ /* 0x000fe400000010ff */
[----:B------:R-:W-:Y:S02]  /*cfd0*/  SEL R7, R130, R131, P0 ;  /* 0x0000008382077207 */ /* 0x000fe40000000000 */
[----:B------:R-:W-:Y:S02]  /*cfe0*/  SEL R41, R40, R41, P0 ;  /* 0x0000002928297207 */ /* 0x000fe40000000000 */
[----:B------:R-:W-:Y:S02]  /*cff0*/  SEL R91, R89, R88, P0 ;  /* 0x00000058595b7207 */ /* 0x000fe40000000000 */
[----:B------:R-:W-:Y:S02]  /*d000*/  LOP3.LUT R12, R153, 0x380, RZ, 0xc0, !PT ;  /* 0x00000380990c7812 */ /* 0x000fe400078ec0ff */
[----:B------:R-:W-:-:S02]  /*d010*/  LOP3.LUT R20, R2, R149, RZ, 0x3c, !PT ;  /* 0x0000009502147212 */ /* 0x000fc400078e3cff */
[----:B------:R-:W-:Y:S02]  /*d020*/  LOP3.LUT R14, R10, R151, RZ, 0x3c, !PT ;  /* 0x000000970a0e7212 */ /* 0x000fe400078e3cff */
[----:B------:R-:W-:Y:S02]  /*d030*/  F2FP.BF16.F32.PACK_AB R45, R45, R56 ;  /* 0x000000382d2d723e */ /* 0x000fe400000010ff */
[----:B------:R-:W-:Y:S02]  /*d040*/  F2FP.BF16.F32.PACK_AB R44, R44, R57 ;  /* 0x000000392c2c723e */ /* 0x000fe400000010ff */
[----:B------:R-:W-:Y:S02]  /*d050*/  SEL R131, R131, R130, P0 ;  /* 0x0000008283837207 */ /* 0x000fe40000000000 */
[----:B------:R-:W-:Y:S02]  /*d060*/  SEL R49, R126, R127, P0 ;  /* 0x0000007f7e317207 */ /* 0x000fe40000000000 */
[----:B------:R-:W-:-:S02]  /*d070*/  SEL R89, R88, R89, P0 ;  /* 0x0000005958597207 */ /* 0x000fc40000000000 */
[----:B------:R-:W-:Y:S02]  /*d080*/  SEL R93, R73, R72, P0 ;  /* 0x00000048495d7207 */ /* 0x000fe40000000000 */
[----:B------:R-:W-:Y:S02]  /*d090*/  SHF.R.U64 R13, R13, 0x3, RZ ;  /* 0x000000030d0d7819 */ /* 0x000fe400000012ff */
[----:B------:R-:W-:Y:S02]  /*d0a0*/  LOP3.LUT R40, R155, 0x380, RZ, 0xc0, !PT ;  /* 0x000003809b287812 */ /* 0x000fe400078ec0ff */
        /* <DEDUP_REMOVED lines=9> */
[----:B------:R-:W-:Y:S02]  /*d140*/  SHF.R.U64 R12, R12, 0x3, RZ ;  /* 0x000000030c0c7819 */ /* 0x000fe400000012ff */
[----:B------:R-:W-:Y:S02]  /*d150*/  SEL R57, R45, R44, P0 ;  /* 0x0000002c2d397207 */ /* 0x000fe40000000000 */
[----:B------:R-:W-:Y:S02]  /*d160*/  SEL R43, R42, R43, P0 ;  /* 0x0000002b2a2b7207 */ /* 0x000fe40000000000 */
[----:B------:R-:W-:Y:S01]  /*d170*/  LOP3.LUT R38, R13, R38, RZ, 0x3c, !PT ;  /* 0x000000260d267212 */ /* 0x000fe200078e3cff */
[----:B------:R-:W-:Y:S01]  /*d180*/  IMAD.X R13, RZ, RZ, R39, P2 ;  /* 0x000000ffff0d7224 */ /* 0x000fe200010e0627 */
[----:B------:R-:W-:Y:S02]  /*d190*/  SHF.R.U64 R40, R40, 0x3, RZ ;  /* 0x0000000328287819 */ /* 0x000fe400000012ff */
[----:B------:R-:W-:-:S02]  /*d1a0*/  MOV R68, R24 ;  /* 0x0000001800447202 */ /* 0x000fc40000000f00 */
[----:B------:R-:W-:Y:S02]  /*d1b0*/  MOV R64, R14 ;  /* 0x0000000e00407202 */ /* 0x000fe40000000f00 */
[----:B------:R-:W-:Y:S02]  /*d1c0*/  SEL R45, R44, R45, P0 ;  /* 0x0000002d2c2d7207 */ /* 0x000fe40000000000 */
[----:B------:R-:W-:Y:S02]  /*d1d0*/  MOV R72, R26 ;  /* 0x0000001a00487202 */ /* 0x000fe40000000f00 */
[----:B------:R-:W-:Y:S02]  /*d1e0*/  MOV R70, R28 ;  /* 0x0000001c00467202 */ /* 0x000fe40000000f00 */
[----:B------:R-:W-:Y:S02]  /*d1f0*/  MOV R76, R32 ;  /* 0x00000020004c7202 */ /* 0x000fe40000000f00 */
[----:B------:R-:W-:-:S02]  /*d200*/  MOV R74, R30 ;  /* 0x0000001e004a7202 */ /* 0x000fc40000000f00 */
[----:B------:R-:W-:Y:S01]  /*d210*/  LOP3.LUT R10, R12, R153, RZ, 0x3c, !PT ;  /* 0x000000990c0a7212 */ /* 0x000fe200078e3cff */
[----:B--2---:R-:W-:Y:S01]  /*d220*/  SHFL.IDX PT, R7, R7, R6, 0x1c1f ;  /* 0x001c1f0607077589 */ /* 0x004fe200000e0000 */
[----:B------:R-:W-:Y:S02]  /*d230*/  LOP3.LUT R2, R6, 0x2, RZ, 0x3c, !PT ;  /* 0x0000000206027812 */ /* 0x000fe400078e3cff */
[----:B------:R-:W-:Y:S01]  /*d240*/  MOV R78, R34 ;  /* 0x00000022004e7202 */ /* 0x000fe20000000f00 */
[----:B------:R-:W-:Y:S01]  /*d250*/  SHFL.IDX PT, R91, R91, R6, 0x1c1f ;  /* 0x001c1f065b5b7589 */ /* 0x000fe200000e0000 */
[----:B------:R-:W-:Y:S02]  /*d260*/  MOV R80, R36 ;  /* 0x0000002400507202 */ /* 0x000fe40000000f00 */
[----:B------:R-:W-:Y:S01]  /*d270*/  LOP3.LUT R12, R40, R155, RZ, 0x3c, !PT ;  /* 0x0000009b280c7212 */ /* 0x000fe200078e3cff */
[----:B------:R-:W0:Y:S01]  /*d280*/  SHFL.IDX PT, R14, R131, R2, 0x1c1f ;  /* 0x001c1f02830e7589 */ /* 0x000e2200000e0000 */
[----:B------:R-:W-:-:S02]  /*d290*/  MOV R82, R38 ;  /* 0x0000002600527202 */ /* 0x000fc40000000f00 */
[----:B------:R-:W-:Y:S01]  /*d2a0*/  MOV R66, R20 ;  /* 0x0000001400427202 */ /* 0x000fe20000000f00 */
[----:B------:R-:W1:Y:S01]  /*d2b0*/  SHFL.IDX PT, R24, R89, R2, 0x1c1f ;  /* 0x001c1f0259187589 */ /* 0x000e6200000e0000 */
[----:B------:R-:W-:Y:S02]  /*d2c0*/  MOV R21, R10 ;  /* 0x0000000a00157202 */ /* 0x000fe40000000f00 */
[----:B------:R-:W-:Y:S01]  /*d2d0*/  MOV R11, R12 ;  /* 0x0000000c000b7202 */ /* 0x000fe20000000f00 */
[----:B------:R-:W-:Y:S01]  /*d2e0*/  SHFL.IDX PT, R49, R49, R6, 0x1c1f ;  /* 0x001c1f0631317589 */ /* 0x000fe200000e0000 */
[----:B------:R-:W-:-:S03]  /*d2f0*/  PLOP3.LUT P2, PT, PT, PT, UP0, 0x80, 0x0 ;  /* 0x000000000000781c */ /* 0x000fc60003f4f008 */
[----:B------:R-:W-:Y:S04]  /*d300*/  SHFL.IDX PT, R93, R93, R6, 0x1c1f ;  /* 0x001c1f065d5d7589 */ /* 0x000fe800000e0000 */
[----:B------:R-:W2:Y:S04]  /*d310*/  SHFL.IDX PT, R26, R127, R2, 0x1c1f ;  /* 0x001c1f027f1a7589 */ /* 0x000ea800000e0000 */
[----:B------:R-:W3:Y:S04]  /*d320*/  SHFL.IDX PT, R28, R73, R2, 0x1c1f ;  /* 0x001c1f02491c7589 */ /* 0x000ee800000e0000 */
[----:B------:R-:W-:Y:S01]  /*d330*/  SHFL.IDX PT, R51, R51, R6, 0x1c1f ;  /* 0x001c1f0633337589 */ /* 0x000fe200000e0000 */
[----:B0-----:R-:W-:-:S02]  /*d340*/  SEL R12, R7, R14, P0 ;  /* 0x0000000e070c7207 */ /* 0x001fc40000000000 */
[----:B------:R-:W-:Y:S01]  /*d350*/  SEL R14, R14, R7, P0 ;  /* 0x000000070e0e7207 */ /* 0x000fe20000000000 */
[----:B------:R-:W-:Y:S01]  /*d360*/  SHFL.IDX PT, R95, R95, R6, 0x1c1f ;  /* 0x001c1f065f5f7589 */ /* 0x000fe200000e0000 */
[----:B-1----:R-:W-:Y:S01]  /*d370*/  SEL R13, R91, R24, P0 ;  /* 0x000000185b0d7207 */ /* 0x002fe20000000000 */
[----:B------:R-:W-:Y:S01]  /*d380*/  IMAD.U32 R7, RZ, RZ, UR7 ;  /* 0x00000007ff077e24 */ /* 0x000fe2000f8e00ff */
[----:B------:R-:W-:Y:S01]  /*d390*/  SEL R15, R24, R91, P0 ;  /* 0x0000005b180f7207 */ /* 0x000fe20000000000 */
[----:B------:R-:W0:Y:S04]  /*d3a0*/  SHFL.IDX PT, R30, R123, R2, 0x1c1f ;  /* 0x001c1f027b1e7589 */ /* 0x000e2800000e0000 */
[----:B------:R-:W1:Y:S04]  /*d3b0*/  SHFL.IDX PT, R32, R47, R2, 0x1c1f ;  /* 0x001c1f022f207589 */ /* 0x000e6800000e0000 */
[----:B------:R-:W-:Y:S01]  /*d3c0*/  SHFL.IDX PT, R55, R55, R6, 0x1c1f ;  /* 0x001c1f0637377589 */ /* 0x000fe200000e0000 */
[----:B--2---:R-:W-:-:S02]  /*d3d0*/  SEL R24, R49, R26, P0 ;  /* 0x0000001a31187207 */ /* 0x004fc40000000000 */
[----:B------:R-:W-:Y:S01]  /*d3e0*/  SEL R26, R26, R49, P0 ;  /* 0x000000311a1a7207 */ /* 0x000fe20000000000 */
[----:B------:R-:W2:Y:S01]  /*d3f0*/  SHFL.IDX PT, R34, R53, R2, 0x1c1f ;  /* 0x001c1f0235227589 */ /* 0x000ea200000e0000 */
[----:B---3--:R-:W-:Y:S02]  /*d400*/  SEL R25, R93, R28, P0 ;  /* 0x0000001c5d197207 */ /* 0x008fe40000000000 */
[----:B------:R-:W-:Y:S01]  /*d410*/  SEL R27, R28, R93, P0 ;  /* 0x0000005d1c1b7207 */ /* 0x000fe20000000000 */
[----:B------:R-:W-:Y:S04]  /*d420*/  SHFL.IDX PT, R97, R97, R6, 0x1c1f ;  /* 0x001c1f0661617589 */ /* 0x000fe800000e0000 */
[----:B------:R-:W3:Y:S04]  /*d430*/  SHFL.IDX PT, R36, R43, R2, 0x1c1f ;  /* 0x001c1f022b247589 */ /* 0x000ee800000e0000 */
[----:B------:R-:W-:Y:S01]  /*d440*/  SHFL.IDX PT, R57, R57, R6, 0x1c1f ;  /* 0x001c1f0639397589 */ /* 0x000fe200000e0000 */
[----:B0-----:R-:W-:-:S02]  /*d450*/  SEL R28, R51, R30, P0 ;  /* 0x0000001e331c7207 */ /* 0x001fc40000000000 */
[----:B------:R-:W-:Y:S01]  /*d460*/  SEL R30, R30, R51, P0 ;  /* 0x000000331e1e7207 */ /* 0x000fe20000000000 */
[----:B------:R-:W-:Y:S01]  /*d470*/  SHFL.IDX PT, R99, R99, R6, 0x1c1f ;  /* 0x001c1f0663637589 */ /* 0x000fe200000e0000 */
[----:B-1----:R-:W-:Y:S02]  /*d480*/  SEL R29, R95, R32, P0 ;  /* 0x000000205f1d7207 */ /* 0x002fe40000000000 */
[----:B------:R-:W-:Y:S01]  /*d490*/  SEL R31, R32, R95, P0 ;  /* 0x0000005f201f7207 */ /* 0x000fe20000000000 */
[----:B------:R-:W0:Y:S04]  /*d4a0*/  SHFL.IDX PT, R38, R45, R2, 0x1c1f ;  /* 0x001c1f022d267589 */ /* 0x000e2800000e0000 */
[----:B------:R-:W1:Y:S01]  /*d4b0*/  SHFL.IDX PT, R40, R101, R2, 0x1c1f ;  /* 0x001c1f0265287589 */ /* 0x000e6200000e0000 */
[----:B--2---:R-:W-:-:S02]  /*d4c0*/  SEL R32, R55, R34, P0 ;  /* 0x0000002237207207 */ /* 0x004fc40000000000 */
[----:B------:R-:W-:Y:S01]  /*d4d0*/  SEL R34, R34, R55, P0 ;  /* 0x0000003722227207 */ /* 0x000fe20000000000 */
[----:B------:R-:W-:Y:S04]  /*d4e0*/  SHFL.IDX PT, R59, R59, R6, 0x1c1f ;  /* 0x001c1f063b3b7589 */ /* 0x000fe800000e0000 */
[----:B------:R-:W2:Y:S01]  /*d4f0*/  SHFL.IDX PT, R42, R41, R2, 0x1c1f ;  /* 0x001c1f02292a7589 */ /* 0x000ea200000e0000 */
[----:B---3--:R-:W-:Y:S02]  /*d500*/  SEL R33, R97, R36, P0 ;  /* 0x0000002461217207 */ /* 0x008fe40000000000 */
[----:B------:R-:W-:Y:S01]  /*d510*/  SEL R35, R36, R97, P0 ;  /* 0x0000006124237207 */ /* 0x000fe20000000000 */
[----:B------:R-:W-:Y:S06]  /*d520*/  BAR.SYNC.DEFER_BLOCKING 0x1, 0x100 ;  /* 0x0044000000007b1d */ /* 0x000fec0000010000 */
[----:B------:R-:W-:Y:S01]  /*d530*/  SHFL.IDX PT, R103, R103, R6, 0x1c1f ;  /* 0x001c1f0667677589 */ /* 0x000fe200000e0000 */
[----:B0-----:R-:W-:-:S02]  /*d540*/  SEL R36, R57, R38, P0 ;  /* 0x0000002639247207 */ /* 0x001fc40000000000 */
[----:B------:R-:W-:Y:S01]  /*d550*/  SEL R38, R38, R57, P0 ;  /* 0x0000003926267207 */ /* 0x000fe20000000000 */
[----:B------:R-:W0:Y:S01]  /*d560*/  SHFL.IDX PT, R50, R105, R2, 0x1c1f ;  /* 0x001c1f0269327589 */ /* 0x000e2200000e0000 */
[----:B-1----:R-:W-:Y:S02]  /*d570*/  SEL R37, R99, R40, P0 ;  /* 0x0000002863257207 */ /* 0x002fe40000000000 */
[----:B------:R-:W-:Y:S01]  /*d580*/  SEL R39, R40, R99, P0 ;  /* 0x0000006328277207 */ /* 0x000fe20000000000 */
[----:B------:R-:W-:Y:S04]  /*d590*/  SHFL.IDX PT, R61, R61, R6, 0x1c1f ;  /* 0x001c1f063d3d7589 */ /* 0x000fe800000e0000 */
[----:B------:R-:W-:Y:S01]  /*d5a0*/  SHFL.IDX PT, R107, R107, R6, 0x1c1f ;  /* 0x001c1f066b6b7589 */ /* 0x000fe200000e0000 */
[----:B--2---:R-:W-:-:S02]  /*d5b0*/  SEL R40, R59, R42, P0 ;  /* 0x0000002a3b287207 */ /* 0x004fc40000000000 */
[----:B------:R-:W-:Y:S01]  /*d5c0*/  SEL R42, R42, R59, P0 ;  /* 0x0000003b2a2a7207 */ /* 0x000fe20000000000 */
[----:B------:R-:W-:Y:S04]  /*d5d0*/  SHFL.IDX PT, R10, R65, R2, 0x1c1f ;  /* 0x001c1f02410a7589 */ /* 0x000fe800000e0000 */
[----:B------:R-:W-:Y:S04]  /*d5e0*/  SHFL.IDX PT, R52, R109, R2, 0x1c1f ;  /* 0x001c1f026d347589 */ /* 0x000fe800000e0000 */
[----:B------:R-:W-:Y:S04]  /*d5f0*/  SHFL.IDX PT, R67, R67, R6, 0x1c1f ;  /* 0x001c1f0643437589 */ /* 0x000fe800000e0000 */
[----:B------:R-:W-:Y:S01]  /*d600*/  SHFL.IDX PT, R71, R71, R6, 0x1c1f ;  /* 0x001c1f0647477589 */ /* 0x000fe200000e0000 */
[----:B0-----:R-:W-:-:S02]  /*d610*/  SEL R41, R103, R50, P0 ;  /* 0x0000003267297207 */ /* 0x001fc40000000000 */
        /* <DEDUP_REMOVED lines=18> */
[----:B------:R-:W1:Y:S04]  /*d740*/  SHFL.IDX PT, R62, R5, R2, 0x1c1f ;  /* 0x001c1f02053e7589 */ /* 0x000e6800000e0000 */
[----:B------:R2:W-:Y:S04]  /*d750*/  STSM.16.M88.4 [R82], R12 ;  /* 0x0000000c52007844 */ /* 0x0005e80000000200 */
[----:B------:R3:W-:Y:S04]  /*d760*/  STSM.16.M88.4 [R80], R24 ;  /* 0x0000001850007844 */ /* 0x0007e80000000200 */
[----:B------:R4:W-:Y:S04]  /*d770*/  STSM.16.M88.4 [R78], R28 ;  /* 0x0000001c4e007844 */ /* 0x0009e80000000200 */
[----:B------:R1:W-:Y:S01]  /*d780*/  STSM.16.M88.4 [R76], R32 ;  /* 0x000000204c007844 */ /* 0x0003e20000000200 */
[----:B0-----:R-:W-:-:S02]  /*d790*/  SEL R45, R125, R60, P0 ;  /* 0x0000003c7d2d7207 */ /* 0x001fc40000000000 */
[----:B------:R-:W-:Y:S01]  /*d7a0*/  SEL R47, R60, R125, P0 ;  /* 0x0000007d3c2f7207 */ /* 0x000fe20000000000 */
[----:B------:R-:W-:Y:S01]  /*d7b0*/  STSM.16.M88.4 [R74], R36 ;  /* 0x000000244a007844 */ /* 0x000fe20000000200 */
[----:B--2---:R-:W-:Y:S02]  /*d7c0*/  SEL R12, R61, R10, P0 ;  /* 0x0000000a3d0c7207 */ /* 0x004fe40000000000 */
[----:B------:R-:W-:Y:S01]  /*d7d0*/  SEL R14, R10, R61, P0 ;  /* 0x0000003d0a0e7207 */ /* 0x000fe20000000000 */
[----:B------:R-:W-:Y:S01]  /*d7e0*/  STSM.16.M88.4 [R72], R40 ;  /* 0x0000002848007844 */ /* 0x000fe20000000200 */
[----:B------:R-:W-:Y:S01]  /*d7f0*/  SEL R13, R107, R52, P0 ;  /* 0x000000346b0d7207 */ /* 0x000fe20000000000 */
[----:B------:R-:W-:Y:S01]  /*d800*/  UMOV UR4, URZ ;  /* 0x0000003f00047c82 */ /* 0x000fe20008000000 */
[----:B------:R-:W-:Y:S01]  /*d810*/  SEL R15, R52, R107, P0 ;  /* 0x0000006b340f7207 */ /* 0x000fe20000000000 */
[----:B------:R-:W-:Y:S01]  /*d820*/  ULDC UR8, c[0x0][0xa88] ;  /* 0x0002a20000087ab9 */ /* 0x000fe20000000800 */
[----:B---3--:R-:W-:Y:S01]  /*d830*/  SEL R24, R67, R20, P0 ;  /* 0x0000001443187207 */ /* 0x008fe20000000000 */
[----:B------:R-:W0:Y:S01]  /*d840*/  LDC R61, c[0x0][0xbe8] ;  /* 0x0002fa00ff3d7b82 */ /* 0x000e220000000800 */
[----:B------:R-:W-:Y:S01]  /*d850*/  SEL R26, R20, R67, P0 ;  /* 0x00000043141a7207 */ /* 0x000fe20000000000 */
[----:B------:R2:W-:Y:S01]  /*d860*/  STSM.16.M88.4 [R70], R12 ;  /* 0x0000000c46007844 */ /* 0x0005e20000000200 */
[----:B------:R-:W-:-:S02]  /*d870*/  SEL R25, R111, R54, P0 ;  /* 0x000000366f197207 */ /* 0x000fc40000000000 */
[----:B------:R-:W-:Y:S02]  /*d880*/  SEL R27, R54, R111, P0 ;  /* 0x0000006f361b7207 */ /* 0x000fe40000000000 */
[----:B----4-:R-:W-:Y:S02]  /*d890*/  SEL R28, R71, R6, P0 ;  /* 0x00000006471c7207 */ /* 0x010fe40000000000 */
[----:B------:R-:W-:Y:S01]  /*d8a0*/  SEL R30, R6, R71, P0 ;  /* 0x00000047061e7207 */ /* 0x000fe20000000000 */
[----:B------:R3:W-:Y:S01]  /*d8b0*/  STSM.16.M88.4 [R68], R24 ;  /* 0x0000001844007844 */ /* 0x0007e20000000200 */
[----:B------:R-:W-:Y:S01]  /*d8c0*/  SEL R29, R115, R56, P0 ;  /* 0x00000038731d7207 */ /* 0x000fe20000000000 */
[----:B------:R-:W-:Y:S01]  /*d8d0*/  IMAD.U32 R6, RZ, RZ, UR6 ;  /* 0x00000006ff067e24 */ /* 0x000fe2000f8e00ff */
[----:B------:R-:W-:Y:S01]  /*d8e0*/  SEL R31, R56, R115, P0 ;  /* 0x00000073381f7207 */ /* 0x000fe20000000000 */
[----:B------:R-:W-:Y:S01]  /*d8f0*/  ULDC.64 UR6, c[0x0][0xc08] ;  /* 0x0003020000067ab9 */ /* 0x000fe20000000a00 */
        /* <DEDUP_REMOVED lines=8> */
[----:B------:R-:W-:-:S02]  /*d980*/  SEL R53, R133, R62, P0 ;  /* 0x0000003e85357207 */ /* 0x000fc40000000000 */
[----:B------:R-:W-:Y:S01]  /*d990*/  SEL R55, R62, R133, P0 ;  /* 0x000000853e377207 */ /* 0x000fe20000000000 */
[----:B------:R3:W-:Y:S01]  /*d9a0*/  STSM.16.M88.4 [R21], R44 ;  /* 0x0000002c15007844 */ /* 0x0007e20000000200 */
[----:B------:R-:W-:Y:S02]  /*d9b0*/  SEL R52, R85, R48, P0 ;  /* 0x0000003055347207 */ /* 0x000fe40000000000 */
[----:B------:R-:W-:-:S05]  /*d9c0*/  SEL R54, R48, R85, P0 ;  /* 0x0000005530367207 */ /* 0x000fca0000000000 */
[----:B------:R3:W-:Y:S01]  /*d9d0*/  STSM.16.M88.4 [R11], R52 ;  /* 0x000000340b007844 */ /* 0x0007e20000000200 */
[----:B------:R-:W-:Y:S06]  /*d9e0*/  BAR.SYNC.DEFER_BLOCKING 0x1, 0x100 ;  /* 0x0044000000007b1d */ /* 0x000fec0000010000 */
[----:B------:R-:W4:Y:S01]  /*d9f0*/  @P2 LDG.E R2, desc[UR54][R6.64] ;  /* 0x0000003606022981 */ /* 0x000f22000c1e1900 */
[----:B------:R-:W-:Y:S01]  /*da00*/  UISETP.NE.U32.AND UP1, UPT, UR6, URZ, UPT ;  /* 0x0000003f0600728c */ /* 0x000fe2000bf25070 */
[----:B0-----:R-:W-:-:S03]  /*da10*/  ISETP.NE.AND P1, PT, R61, 0x1, PT ;  /* 0x000000013d00780c */ /* 0x001fc60003f25270 */
[----:B------:R-:W-:-:S06]  /*da20*/  UISETP.NE.AND.EX UP1, UPT, UR7, URZ, UPT, UP1 ;  /* 0x0000003f0700728c */ /* 0x000fcc000bf25310 */
[----:B------:R-:W-:-:S04]  /*da30*/  PLOP3.LUT P0, PT, PT, PT, UP1, 0x80, 0x0 ;  /* 0x000000000000781c */ /* 0x000fc80003f0f018 */
[----:B------:R-:W0:Y:S01]  /*da40*/  @P1 LDC R5, c[0x0][0xbec] ;  /* 0x0002fb00ff051b82 */ /* 0x000e220000000800 */
[----:B------:R-:W-:Y:S02]  /*da50*/  @UP1 ULDC.64 UR6, c[0x0][0xc08] ;  /* 0x0003020000061ab9 */ /* 0x000fe40000000a00 */
[----:B------:R-:W-:-:S05]  /*da60*/  @UP1 UIMAD.WIDE UR6, UR36, 0x4, UR6 ;  /* 0x00000004240618a5 */ /* 0x000fca000f8e0206 */
[----:B------:R-:W1:Y:S01]  /*da70*/  @P1 LDC R10, c[0x0][0xbf0] ;  /* 0x0002fc00ff0a1b82 */ /* 0x000e620000000800 */
[----:B--2---:R-:W-:Y:S02]  /*da80*/  IMAD.U32 R12, RZ, RZ, UR6 ;  /* 0x00000006ff0c7e24 */ /* 0x004fe4000f8e00ff */
[----:B------:R-:W-:Y:S01]  /*da90*/  IMAD.U32 R13, RZ, RZ, UR7 ;  /* 0x00000007ff0d7e24 */ /* 0x000fe2000f8e00ff */
[----:B----4-:R-:W-:Y:S01]  /*daa0*/  @P2 R2UR UR4, R2 ;  /* 0x00000000020422ca */ /* 0x010fe200000e0000 */
[----:B------:R-:W-:-:S06]  /*dab0*/  IMAD.U32 R2, RZ, RZ, UR8 ;  /* 0x00000008ff027e24 */ /* 0x000fcc000f8e00ff */
[----:B------:R3:W5:Y:S01]  /*dac0*/  @P0 LDG.E R2, desc[UR54][R12.64] ;  /* 0x000000360c020981 */ /* 0x000762000c1e1900 */
[----:B01----:R-:W-:Y:S07]  /*dad0*/  @P0 BRA `(.L_x_6081) ;  /* 0x0000000000100947 */ /* 0x003fee0003800000 */
[----:B------:R-:W-:Y:S05]  /*dae0*/  @!P2 BRA `(.L_x_6081) ;  /* 0x00000000000ca947 */ /* 0x000fea0003800000 */
[----:B---3--:R-:W2:Y:S04]  /*daf0*/  LDG.E R11, desc[UR54][R6.64] ;  /* 0x00000036060b7981 */ /* 0x008ea8000c1e1900 */
[----:B-----5:R-:W2:Y:S02]  /*db00*/  LDG.E R2, desc[UR54][R6.64+0x4] ;  /* 0x0000043606027981 */ /* 0x020ea4000c1e1900 */
[----:B--2---:R-:W-:-:S07]  /*db10*/  IMAD.IADD R2, R2, 0x1, -R11 ;  /* 0x0000000102027824 */ /* 0x004fce00078e0a0b */
.L_x_6081:
[----:B------:R-:W-:Y:S01]  /*db20*/  USHF.R.S32.HI UR14, URZ, 0x1f, UR42 ;  /* 0x0000001f3f0e7899 */ /* 0x000fe2000801142a */
[----:B---3--:R-:W-:Y:S01]  /*db30*/  VIADD R12, R18, UR38 ;  /* 0x00000026120c7c36 */ /* 0x008fe20008000000 */
[----:B------:R-:W-:Y:S01]  /*db40*/  ULDC.64 UR12, c[0x0][0xb90] ;  /* 0x0002e400000c7ab9 */ /* 0x000fe20000000a00 */
[----:B------:R-:W-:Y:S01]  /*db50*/  USHF.R.S32.HI UR9, URZ, 0x1f, UR4 ;  /* 0x0000001f3f097899 */ /* 0x000fe20008011404 */
[----:B------:R-:W-:Y:S01]  /*db60*/  VIADD R14, R223, UR38 ;  /* 0x00000026df0e7c36 */ /* 0x000fe20008000000 */
        /* <DEDUP_REMOVED lines=21> */
[----:B-----5:R-:W-:Y:S01]  /*dcc0*/  IMAD R67, R2, R61, RZ ;  /* 0x0000003d02437224 */ /* 0x020fe200078e02ff */
[----:B------:R-:W-:Y:S01]  /*dcd0*/  IADD3 R6, P0, R6, UR6, RZ ;  /* 0x0000000606067c10 */ /* 0x000fe2000ff1e0ff */
[----:B------:R-:W-:Y:S01]  /*dce0*/  ULDC.64 UR10, c[0x0][0xaa0] ;  /* 0x0002a800000a7ab9 */ /* 0x000fe20000000a00 */
[----:B------:R-:W-:Y:S01]  /*dcf0*/  IMAD.U32 R12, RZ, RZ, UR8 ;  /* 0x00000008ff0c7e24 */ /* 0x000fe2000f8e00ff */
[----:B------:R-:W-:-:S02]  /*dd00*/  SHF.R.S32.HI R10, RZ, 0x1f, R5 ;  /* 0x0000001fff0a7819 */ /* 0x000fc40000011405 */
[----:B------:R-:W-:Y:S02]  /*dd10*/  LOP3.LUT R24, R25, 0x380, RZ, 0xc0, !PT ;  /* 0x0000038019187812 */ /* 0x000fe400078ec0ff */
[----:B------:R-:W-:Y:S01]  /*dd20*/  IADD3.X R7, R7, UR7, R12, P0, !PT ;  /* 0x0000000707077c10 */ /* 0x000fe200087fe40c */
[----:B------:R-:W-:Y:S01]  /*dd30*/  ULDC.64 UR6, c[0x0][0xb88] ;  /* 0x0002e20000067ab9 */ /* 0x000fe20000000a00 */
[----:B------:R-:W-:Y:S01]  /*dd40*/  SHF.R.U64 R24, R24, 0x3, RZ ;  /* 0x0000000318187819 */ /* 0x000fe200000012ff */
[----:B------:R-:W-:Y:S01]  /*dd50*/  IMAD R10, R10, UR6, RZ ;  /* 0x000000060a0a7c24 */ /* 0x000fe2000f8e02ff */
[----:B------:R-:W-:Y:S01]  /*dd60*/  IADD3 R37, P3, R8, 0x6000, RZ ;  /* 0x0000600008257810 */ /* 0x000fe20007f7e0ff */
[----:B------:R-:W-:Y:S01]  /*dd70*/  IMAD.WIDE.U32 R6, R5, UR6, R6 ;  /* 0x0000000605067c25 */ /* 0x000fe2000f8e0006 */
[----:B------:R-:W-:Y:S02]  /*dd80*/  LOP3.LUT R24, R24, R25, RZ, 0x3c, !PT ;  /* 0x0000001918187212 */ /* 0x000fe400078e3cff */
[----:B------:R-:W-:Y:S01]  /*dd90*/  LOP3.LUT R36, R37, 0x380, RZ, 0xc0, !PT ;  /* 0x0000038025247812 */ /* 0x000fe200078ec0ff */
[----:B------:R-:W-:Y:S01]  /*dda0*/  IMAD R11, R5, UR7, R10 ;  /* 0x00000007050b7c24 */ /* 0x000fe2000f8e020a */
[----:B------:R-:W-:Y:S01]  /*ddb0*/  ULDC.64 UR6, c[0x0][0xb50] ;  /* 0x0002d40000067ab9 */ /* 0x000fe20000000a00 */
[----:B------:R-:W-:Y:S01]  /*ddc0*/  IMAD.X R25, RZ, RZ, R9, P2 ;  /* 0x000000ffff197224 */ /* 0x000fe200010e0609 */
[----:B------:R-:W-:Y:S01]  /*ddd0*/  IADD3 R29, P2, R8, 0x7000, RZ ;  /* 0x00007000081d7810 */ /* 0x000fe20007f5e0ff */
[----:B------:R-:W-:Y:S01]  /*dde0*/  IMAD.IADD R5, R7, 0x1, R11 ;  /* 0x0000000107057824 */ /* 0x000fe200078e020b */
[----:B------:R-:W-:-:S02]  /*ddf0*/  LEA R7, P0, R6, UR6, 0x2 ;  /* 0x0000000606077c11 */ /* 0x000fc4000f8010ff */
[----:B------:R-:W-:Y:S02]  /*de00*/  LOP3.LUT R28, R29, 0x380, RZ, 0xc0, !PT ;  /* 0x000003801d1c7812 */ /* 0x000fe400078ec0ff */
[----:B------:R-:W-:Y:S01]  /*de10*/  LEA.HI.X R6, R6, UR7, R5, 0x2, P0 ;  /* 0x0000000706067c11 */ /* 0x000fe200080f1405 */
[----:B------:R-:W-:Y:S01]  /*de20*/  SHFL.IDX PT, R20, R7, RZ, 0x1c1f ;  /* 0x001c1fff07147589 */ /* 0x000fe200000e0000 */
[----:B------:R-:W-:Y:S02]  /*de30*/  IADD3 R41, P0, R8, 0x5000, RZ ;  /* 0x0000500008297810 */ /* 0x000fe40007f1e0ff */
[----:B------:R-:W-:Y:S01]  /*de40*/  SHF.R.U64 R28, R28, 0x3, RZ ;  /* 0x000000031c1c7819 */ /* 0x000fe200000012ff */
[----:B------:R-:W1:Y:S01]  /*de50*/  SHFL.IDX PT, R21, R6, RZ, 0x1c1f ;  /* 0x001c1fff06157589 */ /* 0x000e6200000e0000 */
[----:B------:R-:W-:Y:S02]  /*de60*/  LOP3.LUT R40, R41, 0x380, RZ, 0xc0, !PT ;  /* 0x0000038029287812 */ /* 0x000fe400078ec0ff */
[----:B------:R-:W-:-:S02]  /*de70*/  SHF.R.U64 R36, R36, 0x3, RZ ;  /* 0x0000000324247819 */ /* 0x000fc400000012ff */
[C---:B------:R-:W-:Y:S02]  /*de80*/  IADD3 R13, P6, R8.reuse, 0x2000, RZ ;  /* 0x00002000080d7810 */ /* 0x040fe40007fde0ff */
[C---:B------:R-:W-:Y:S02]  /*de90*/  IADD3 R11, P5, R8.reuse, 0x3000, RZ ;  /* 0x00003000080b7810 */ /* 0x040fe40007fbe0ff */
[----:B------:R-:W-:Y:S01]  /*dea0*/  IADD3 R45, P4, R8, 0x4000, RZ ;  /* 0x00004000082d7810 */ /* 0x000fe20007f9e0ff */
[----:B------:R-:W-:Y:S01]  /*deb0*/  UIMAD UR8, UR9, UR10, URZ ;  /* 0x0000000a090872a4 */ /* 0x000fe2000f8e023f */
[----:B------:R-:W-:Y:S01]  /*dec0*/  SHF.R.U64 R40, R40, 0x3, RZ ;  /* 0x0000000328287819 */ /* 0x000fe200000012ff */
[----:B------:R-:W-:Y:S01]  /*ded0*/  UIMAD.WIDE.U32 UR6, UR4, UR10, URZ ;  /* 0x0000000a040672a5 */ /* 0x000fe2000f8e003f */
[----:B------:R-:W-:Y:S01]  /*dee0*/  LOP3.LUT R28, R28, R29, RZ, 0x3c, !PT ;  /* 0x0000001d1c1c7212 */ /* 0x000fe200078e3cff */
[--C-:B------:R-:W-:Y:S01]  /*def0*/  IMAD.X R29, RZ, RZ, R9.reuse, P2 ;  /* 0x000000ffff1d7224 */ /* 0x100fe200010e0609 */
[----:B------:R-:W-:Y:S01]  /*df00*/  LOP3.LUT R40, R40, R41, RZ, 0x3c, !PT ;  /* 0x0000002928287212 */ /* 0x000fe200078e3cff */
[--C-:B------:R-:W-:Y:S01]  /*df10*/  IMAD.X R41, RZ, RZ, R9.reuse, P0 ;  /* 0x000000ffff297224 */ /* 0x100fe200000e0609 */
[----:B------:R-:W-:Y:S01]  /*df20*/  LOP3.LUT P0, RZ, R221, 0x3, RZ, 0xc0, !PT ;  /* 0x00000003ddff7812 */ /* 0x000fe2000780c0ff */
[----:B------:R-:W-:Y:S01]  /*df30*/  SHFL.IDX PT, R51, R6, 0x1, 0x1c1f ;  /* 0x003c1f0006337f89 */ /* 0x000fe200000e0000 */
[----:B------:R-:W-:Y:S01]  /*df40*/  LOP3.LUT R36, R36, R37, RZ, 0x3c, !PT ;  /* 0x0000002524247212 */ /* 0x000fe200078e3cff */
[----:B------:R-:W-:Y:S01]  /*df50*/  IMAD.X R37, RZ, RZ, R9, P3 ;  /* 0x000000ffff257224 */ /* 0x000fe200018e0609 */
[----:B------:R-:W-:Y:S01]  /*df60*/  ISETP.GE.OR P2, PT, R14, R67, P0 ;  /* 0x000000430e00720c */ /* 0x000fe20000746670 */
[----:B------:R2:W3:Y:S01]  /*df70*/  SHFL.IDX PT, R50, R7, 0x1, 0x1c1f ;  /* 0x003c1f0007327f89 */ /* 0x0004e200000e0000 */
[----:B------:R-:W-:Y:S01]  /*df80*/  IADD3 R15, P3, R8, 0xb000, RZ ;  /* 0x0000b000080f7810 */ /* 0x000fe20007f7e0ff */
[----:B------:R-:W-:Y:S01]  /*df90*/  VIADD R5, R14, 0x8 ;  /* 0x000000080e057836 */ /* 0x000fe20000000000 */
[----:B------:R-:W-:-:S02]  /*dfa0*/  LOP3.LUT R12, R13, 0x380, RZ, 0xc0, !PT ;  /* 0x000003800d0c7812 */ /* 0x000fc400078ec0ff */
[----:B------:R-:W-:Y:S02]  /*dfb0*/  LOP3.LUT R2, R15, 0x380, RZ, 0xc0, !PT ;  /* 0x000003800f027812 */ /* 0x000fe400078ec0ff */
[----:B------:R-:W-:Y:S02]  /*dfc0*/  LOP3.LUT R10, R11, 0x380, RZ, 0xc0, !PT ;  /* 0x000003800b0a7812 */ /* 0x000fe400078ec0ff */
[----:B------:R-:W-:Y:S01]  /*dfd0*/  LOP3.LUT R44, R45, 0x380, RZ, 0xc0, !PT ;  /* 0x000003802d2c7812 */ /* 0x000fe200078ec0ff */
[----:B------:R-:W-:Y:S01]  /*dfe0*/  UIMAD UR8, UR4, UR11, UR8 ;  /* 0x0000000b040872a4 */ /* 0x000fe2000f8e0208 */
[----:B------:R-:W-:Y:S01]  /*dff0*/  SHF.R.U64 R2, R2, 0x3, RZ ;  /* 0x0000000302027819 */ /* 0x000fe200000012ff */
[----:B-1----:R1:W-:Y:S01]  /*e000*/  @!P2 ST.E desc[UR54][R20.64], R3 ;  /* 0x000000031400a985 */ /* 0x0023e2000c101936 */
[----:B------:R-:W-:Y:S01]  /*e010*/  SHF.R.U64 R12, R12, 0x3, RZ ;  /* 0x000000030c0c7819 */ /* 0x000fe200000012ff */
[----:B------:R-:W-:Y:S01]  /*e020*/  ULDC.64 UR10, c[0x0][0xae8] ;  /* 0x0002ba00000a7ab9 */ /* 0x000fe20000000a00 */
[----:B------:R-:W-:Y:S01]  /*e030*/  SHF.R.U64 R10, R10, 0x3, RZ ;  /* 0x000000030a0a7819 */ /* 0x000fe200000012ff */
[----:B--2---:R-:W-:Y:S01]  /*e040*/  IMAD.X R7, RZ, RZ, R9, P3 ;  /* 0x000000ffff077224 */ /* 0x004fe200018e0609 */
[----:B------:R-:W-:-:S02]  /*e050*/  SHF.R.U64 R44, R44, 0x3, RZ ;  /* 0x000000032c2c7819 */ /* 0x000fc400000012ff */
[----:B------:R-:W-:Y:S02]  /*e060*/  LOP3.LUT R6, R2, R15, RZ, 0x3c, !PT ;  /* 0x0000000f02067212 */ /* 0x000fe400078e3cff */
[----:B------:R-:W-:Y:S02]  /*e070*/  LOP3.LUT R33, R8, 0x380, RZ, 0xc0, !PT ;  /* 0x0000038008217812 */ /* 0x000fe400078ec0ff */
[----:B------:R-:W-:Y:S01]  /*e080*/  ISETP.GE.OR P0, PT, R5, R67, P0 ;  /* 0x000000430500720c */ /* 0x000fe20000706670 */
[----:B-1----:R-:W1:Y:S01]  /*e090*/  @P1 LDC R3, c[0x0][0xbec] ;  /* 0x0002fb00ff031b82 */ /* 0x002e620000000800 */
[----:B------:R-:W-:Y:S01]  /*e0a0*/  IMAD R2, R23, 0x20, R220 ;  /* 0x0000002017027824 */ /* 0x000fe200078e02dc */
[----:B------:R-:W-:Y:S01]  /*e0b0*/  UIADD3 UR7, UR7, UR8, URZ ;  /* 0x0000000807077290 */ /* 0x000fe2000fffe03f */
[----:B------:R-:W-:Y:S01]  /*e0c0*/  LOP3.LUT R12, R12, R13, RZ, 0x3c, !PT ;  /* 0x0000000d0c0c7212 */ /* 0x000fe200078e3cff */
[----:B------:R-:W-:Y:S01]  /*e0d0*/  UIMAD UR4, UR14, UR10, URZ ;  /* 0x0000000a0e0472a4 */ /* 0x000fe2000f8e023f */
[----:B------:R-:W-:Y:S01]  /*e0e0*/  LOP3.LUT R10, R10, R11, RZ, 0x3c, !PT ;  /* 0x0000000b0a0a7212 */ /* 0x000fe200078e3cff */
[--C-:B------:R-:W-:Y:S01]  /*e0f0*/  IMAD.X R13, RZ, RZ, R9.reuse, P6 ;  /* 0x000000ffff0d7224 */ /* 0x100fe200030e0609 */
[----:B------:R-:W-:Y:S01]  /*e100*/  LOP3.LUT R44, R44, R45, RZ, 0x3c, !PT ;  /* 0x0000002d2c2c7212 */ /* 0x000fe200078e3cff */
[--C-:B------:R-:W-:Y:S01]  /*e110*/  IMAD.X R11, RZ, RZ, R9.reuse, P5 ;  /* 0x000000ffff0b7224 */ /* 0x100fe200028e0609 */
[C---:B------:R-:W-:Y:S01]  /*e120*/  IADD3 R57, P6, R8.reuse, 0x8000, RZ ;  /* 0x0000800008397810 */ /* 0x040fe20007fde0ff */
[--C-:B------:R-:W-:Y:S01]  /*e130*/  IMAD.X R45, RZ, RZ, R9.reuse, P4 ;  /* 0x000000ffff2d7224 */ /* 0x100fe200020e0609 */
[----:B------:R-:W-:Y:S01]  /*e140*/  IADD3 R53, P5, R8, 0x9000, RZ ;  /* 0x0000900008357810 */ /* 0x000fe20007fbe0ff */
[----:B------:R-:W-:Y:S01]  /*e150*/  VIADD R62, R2, UR38 ;  /* 0x00000026023e7c36 */ /* 0x000fe20008000000 */
[----:B------:R-:W-:Y:S01]  /*e160*/  IADD3 R49, P4, R8, 0xa000, RZ ;  /* 0x0000a00008317810 */ /* 0x000fe20007f9e0ff */
[----:B------:R-:W-:Y:S01]  /*e170*/  UIMAD UR4, UR42, UR11, UR4 ;  /* 0x0000000b2a0472a4 */ /* 0x000fe2000f8e0204 */
[----:B------:R-:W-:Y:S01]  /*e180*/  LOP3.LUT R56, R57, 0x380, RZ, 0xc0, !PT ;  /* 0x0000038039387812 */ /* 0x000fe200078ec0ff */
[----:B------:R-:W-:Y:S01]  /*e190*/  UIMAD.WIDE.U32 UR6, UR42, UR10, UR6 ;  /* 0x0000000a2a0672a5 */ /* 0x000fe2000f8e0006 */
[----:B------:R-:W-:Y:S01]  /*e1a0*/  LOP3.LUT R52, R53, 0x380, RZ, 0xc0, !PT ;  /* 0x0000038035347812 */ /* 0x000fe200078ec0ff */
[----:B------:R-:W-:Y:S01]  /*e1b0*/  ULDC.64 UR8, c[0x0][0xaf0] ;  /* 0x0002bc0000087ab9 */ /* 0x000fe20000000a00 */
[----:B------:R-:W-:Y:S01]  /*e1c0*/  LOP3.LUT R48, R49, 0x380, RZ, 0xc0, !PT ;  /* 0x0000038031307812 */ /* 0x000fe200078ec0ff */
[----:B------:R-:W-:Y:S01]  /*e1d0*/  UIADD3 UR7, UR7, UR4, URZ ;  /* 0x0000000407077290 */ /* 0x000fe2000fffe03f */
[----:B------:R-:W-:Y:S01]  /*e1e0*/  SHF.R.U64 R33, R33, 0x3, RZ ;  /* 0x0000000321217819 */ /* 0x000fe200000012ff */
[----:B------:R-:W-:Y:S01]  /*e1f0*/  UIMAD UR4, UR37, UR8, URZ ;  /* 0x00000008250472a4 */ /* 0x000fe2000f8e023f */
[----:B---3--:R2:W-:Y:S01]  /*e200*/  @!P0 ST.E desc[UR54][R50.64], R4 ;  /* 0x0000000432008985 */ /* 0x0085e2000c101936 */
[----:B-1----:R-:W-:Y:S01]  /*e210*/  @P1 IMAD.HI.U32 R2, R62, R3, RZ ;  /* 0x000000033e021227 */ /* 0x002fe200078e00ff */
[----:B------:R-:W-:Y:S01]  /*e220*/  SHF.R.U64 R56, R56, 0x3, RZ ;  /* 0x0000000338387819 */ /* 0x000fe200000012ff */
[----:B------:R-:W-:Y:S01]  /*e230*/  UIMAD UR4, UR36, UR9, UR4 ;  /* 0x00000009240472a4 */ /* 0x000fe2000f8e0204 */
[----:B------:R-:W-:Y:S01]  /*e240*/  SHF.R.U64 R52, R52, 0x3, RZ ;  /* 0x0000000334347819 */ /* 0x000fe200000012ff */
[----:B------:R-:W-:Y:S01]  /*e250*/  IMAD.MOV.U32 R21, RZ, RZ, R62 ;  /* 0x000000ffff157224 */ /* 0x000fe200078e003e */
[----:B------:R-:W-:Y:S01]  /*e260*/  SHF.R.U64 R48, R48, 0x3, RZ ;  /* 0x0000000330307819 */ /* 0x000fe200000012ff */
[----:B------:R-:W-:Y:S01]  /*e270*/  UIMAD.WIDE.U32 UR6, UR36, UR8, UR6 ;  /* 0x00000008240672a5 */ /* 0x000fe2000f8e0006 */
[----:B0-----:R-:W-:Y:S01]  /*e280*/  @P1 SHF.R.U32.HI R21, RZ, R65, R2 ;  /* 0x00000041ff151219 */ /* 0x001fe20000011602 */
[----:B------:R-:W5:Y:S01]  /*e290*/  LD.E.128 R24, desc[UR54][R24.64] ;  /* 0x0000003618187980 */ /* 0x000f62000c101d00 */
        /* <DEDUP_REMOVED lines=9> */
[----:B------:R-:W-:Y:S01]  /*e330*/  UIADD3 UR4, UR7, UR4, URZ ;  /* 0x0000000407047290 */ /* 0x000fe2000fffe03f */
[----:B------:R-:W-:Y:S01]  /*e340*/  IMAD.MOV R60, RZ, RZ, -R21 ;  /* 0x000000ffff3c7224 */ /* 0x000fe200078e0a15 */
        /* <DEDUP_REMOVED lines=18> */
[----:B--2---:R-:W5:Y:S04]  /*e470*/  LD.E.128 R48, desc[UR54][R48.64] ;  /* 0x0000003630307980 */ /* 0x004f68000c101d00 */
        /* <DEDUP_REMOVED lines=42> */
.L_x_6083:
[----:B------:R-:W-:Y:S05]  /*e720*/  BSYNC B1 ;  /* 0x0000000000017941 */ /* 0x000fea0003800000 */
.L_x_6082:
        /* <DEDUP_REMOVED lines=17> */
.L_x_6085:
[----:B------:R-:W-:Y:S05]  /*e840*/  BSYNC B1 ;  /* 0x0000000000017941 */ /* 0x000fea0003800000 */
.L_x_6084:
        /* <DEDUP_REMOVED lines=17> */
.L_x_6087:
[----:B------:R-:W-:Y:S05]  /*e960*/  BSYNC B1 ;  /* 0x0000000000017941 */ /* 0x000fea0003800000 */
.L_x_6086:
        /* <DEDUP_REMOVED lines=20> */
.L_x_6080:
        /* <DEDUP_REMOVED lines=33> */
.L_x_6089:
        /* <DEDUP_REMOVED lines=45> */
.L_x_6091:
[----:B------:R-:W-:Y:S05]  /*ef90*/  BSYNC B1 ;  /* 0x0000000000017941 */ /* 0x000fea0003800000 */
.L_x_6090:
        /* <DEDUP_REMOVED lines=65> */
.L_x_6093:
[----:B------:R-:W-:Y:S05]  /*f3b0*/  BSYNC B1 ;  /* 0x0000000000017941 */ /* 0x000fea0003800000 */
.L_x_6092:
        /* <DEDUP_REMOVED lines=17> */
.L_x_6095:
[----:B------:R-:W-:Y:S05]  /*f4d0*/  BSYNC B1 ;  /* 0x0000000000017941 */ /* 0x000fea0003800000 */
.L_x_6094:
        /* <DEDUP_REMOVED lines=17> */
.L_x_6097:
[----:B------:R-:W-:Y:S05]  /*f5f0*/  BSYNC B1 ;  /* 0x0000000000017941 */ /* 0x000fea0003800000 */
.L_x_6096:
        /* <DEDUP_REMOVED lines=18> */
.L_x_6088:
[----:B------:R-:W-:Y:S05]  /*f720*/  BSYNC B0 ;  /* 0x0000000000007941 */ /* 0x000fea0003800000 */
.L_x_6079:
[----:B------:R-:W-:Y:S02]  /*f730*/  ULDC UR4, c[0x0][0xc3c] ;  /* 0x00030f0000047ab9 */ /* 0x000fe40000000800 */
[----:B------:R-:W-:-:S13]  /*f740*/  ISETP.GE.AND P0, PT, R63, UR4, PT ;  /* 0x000000043f007c0c */ /* 0x000fda000bf06270 */
[----:B------:R-:W-:Y:S05]  /*f750*/  @!P0 BRA `(.L_x_6098) ;  /* 0xffffff1400808947 */ /* 0x000fea000383ffff */
[----:B------:R-:W-:Y:S05]  /*f760*/  EXIT ;  /* 0x000000000000794d */ /* 0x000fea0003800000 */
.L_x_6037:
        /* <DEDUP_REMOVED lines=55> */
.L_x_6104:
        /* <DEDUP_REMOVED lines=12> */
.L_x_6103:
[----:B------:R-:W-:Y:S05]  /*fba0*/  BSYNC B0 ;  /* 0x0000000000007941 */ /* 0x000fea0003800000 */
.L_x_6102:
        /* <DEDUP_REMOVED lines=21> */
.L_x_6100:
        /* <DEDUP_REMOVED lines=24> */
.L_x_6105:
        /* <DEDUP_REMOVED lines=60> */
.L_x_6101:
[----:B------:R-:W-:Y:S01]  /*10240*/  IMAD.MOV.U32 R24, RZ, RZ, R7 ;  /* 0x000000ffff187224 */ /* 0x000fe200078e0007 */
[----:B------:R-:W-:Y:S01]  /*10250*/  ULDC UR39, c[0x0][0xc3c] ;  /* 0x00030f0000277ab9 */ /* 0x000fe20000000800 */
[----:B------:R-:W-:Y:S02]  /*10260*/  IMAD.MOV.U32 R25, RZ, RZ, RZ ;  /* 0x000000ffff197224 */ /* 0x000fe400078e00ff */
[----:B------:R-:W-:-:S07]  /*10270*/  IMAD.MOV.U32 R26, RZ, RZ, RZ ;  /* 0x000000ffff1a7224 */ /* 0x000fce00078e00ff */
.L_x_6106:
[----:B------:R-:W-:Y:S01]  /*10280*/  ISETP.NE.AND P0, PT, R5, RZ, PT ;  /* 0x000000ff0500720c */ /* 0x000fe20003f05270 */
[----:B------:R-:W-:-:S12]  /*10290*/  IMAD.U32 R27, RZ, RZ, UR39 ;  /* 0x00000027ff1b7e24 */ /* 0x000fd8000f8e00ff */
[----:B------:R-:W0:Y:S01]  /*102a0*/  @!P0 S2R R3, SR_CgaCtaId ;  /* 0x0000000000038919 */ /* 0x000e220000008800 */
[----:B------:R-:W-:-:S04]  /*102b0*/  @!P0 MOV R0, 0x400 ;  /* 0x0000040000008802 */ /* 0x000fc80000000f00 */
[----:B0-----:R-:W-:-:S05]  /*102c0*/  @!P0 LEA R0, R3, R0, 0x18 ;  /* 0x0000000003008211 */ /* 0x001fca00078ec0ff */
[----:B------:R0:W-:Y:S01]  /*102d0*/  @!P0 STS.128 [R0+0x334d0], R24 ;  /* 0x0334d01800008388 */ /* 0x0001e20000000c00 */
[----:B------:R-:W-:Y:S06]  /*102e0*/  BAR.ARV 0x5, 0x180 ;  /* 0x0146000000007b1d */ /* 0x000fec0000002000 */
.L_x_6099:
        /* <DEDUP_REMOVED lines=22> */
[----:B------:R-:W-:Y:S01]  /*10450*/  LOP3.LUT R6, R37, 0x1b0, RZ, 0xc0, !PT ;  /* 0x000001b025067812 */ /* 0x000fe200078ec0ff */
        /* <DEDUP_REMOVED lines=8> */
[----:B--2---:R-:W-:Y:S01]  /*104e0*/  IMAD.U32 R3, RZ, RZ, UR4 ;  /* 0x00000004ff037e24 */ /* 0x004fe2000f8e00ff */
        /* <DEDUP_REMOVED lines=18> */
.L_x_6184:
[----:B------:R-:W-:Y:S01]  /*10610*/  ULDC.64 UR4, c[0x0][0xc88] ;  /* 0x0003220000047ab9 */ /* 0x000fe20000000a00 */
[----:B------:R-:W-:Y:S01]  /*10620*/  ULDC.64 UR6, c[0x0][0xa18] ;  /* 0x0002860000067ab9 */ /* 0x000fe20000000a00 */
[----:B------:R-:W-:Y:S01]  /*10630*/  UIMAD.WIDE UR4, UR39, 0x4, UR4 ;  /* 0x00000004270478a5 */ /* 0x000fe2000f8e0204 */
[----:B------:R-:W-:-:S05]  /*10640*/  ULDC.64 UR8, c[0x0][0xa00] ;  /* 0x0002800000087ab9 */ /* 0x000fca0000000a00 */
[----:B0-----:R-:W-:Y:S02]  /*10650*/  IMAD.U32 R2, RZ, RZ, UR4 ;  /* 0x00000004ff027e24 */ /* 0x001fe4000f8e00ff */
[----:B------:R-:W-:Y:S01]  /*10660*/  IMAD.U32 R3, RZ, RZ, UR5 ;  /* 0x00000005ff037e24 */ /* 0x000fe2000f8e00ff */
[----:B------:R-:W-:-:S04]  /*10670*/  ULDC.64 UR4, c[0x0][0xa28] ;  /* 0x00028a0000047ab9 */ /* 0x000fc80000000a00 */
[----:B------:R-:W2:Y:S01]  /*10680*/  LDG.E R2, desc[UR54][R2.64] ;  /* 0x0000003602027981 */ /* 0x000ea2000c1e1900 */
        /* <DEDUP_REMOVED lines=41> */
.L_x_6108:
        /* <DEDUP_REMOVED lines=21> */
.L_x_6109:
        /* <DEDUP_REMOVED lines=11> */
.L_x_6110:
        /* <DEDUP_REMOVED lines=42> */
.L_x_6112:
        /* <DEDUP_REMOVED lines=20> */
.L_x_6115:
[----:B------:R-:W-:Y:S05]  /*10f00*/  BSYNC B6 ;  /* 0x0000000000067941 */ /* 0x000fea0003800000 */
.L_x_6114:
        /* <DEDUP_REMOVED lines=22> */
.L_x_6117:
[----:B------:R-:W-:Y:S05]  /*11070*/  BSYNC B6 ;  /* 0x0000000000067941 */ /* 0x000fea0003800000 */
.L_x_6116:
        /* <DEDUP_REMOVED lines=20> */
.L_x_6119:
[----:B------:R-:W-:Y:S05]  /*111c0*/  BSYNC B6 ;  /* 0x0000000000067941 */ /* 0x000fea0003800000 */
.L_x_6118:
        /* <DEDUP_REMOVED lines=19> */
.L_x_6121:
[----:B------:R-:W-:Y:S05]  /*11300*/  BSYNC B6 ;  /* 0x0000000000067941 */ /* 0x000fea0003800000 */
.L_x_6120:
[----:B------:R-:W-:Y:S01]  /*11310*/  ULDC.64 UR4, c[0x0][0x9f8] ;  /* 0x00027e0000047ab9 */ /* 0x000fe20000000a00 */
[----:B------:R-:W0:Y:S01]  /*11320*/  LDC R20, c[0x0][0x430] ;  /* 0x00010c00ff147b82 */ /* 0x000e220000000800 */
[----:B------:R-:W-:-:S04]  /*11330*/  UISETP.NE.U32.AND UP0, UPT, UR4, URZ, UPT ;  /* 0x0000003f0400728c */ /* 0x000fc8000bf05070 */
[----:B------:R-:W-:-:S06]  /*11340*/  UISETP.NE.AND.EX UP0, UPT, UR5, URZ, UPT, UP0 ;  /* 0x0000003f0500728c */ /* 0x000fcc000bf05300 */
[----:B------:R-:W-:-:S05]  /*11350*/  PLOP3.LUT P0, PT, PT, PT, UP0, 0x80, 0x0 ;  /* 0x000000000000781c */ /* 0x000fca0003f0f008 */
[----:B------:R-:W-:-:S04]  /*11360*/  @UP0 UIADD3 UR4, UP1, UR45, UR4, URZ ;  /* 0x000000042d040290 */ /* 0x000fc8000ff3e03f */
[----:B------:R-:W-:Y:S02]  /*11370*/  @UP0 UIADD3.X UR5, UR37, UR5, URZ, UP1, !UPT ;  /* 0x0000000525050290 */ /* 0x000fe40008ffe43f */
[----:B------:R-:W-:-:S04]  /*11380*/  IMAD.U32 R2, RZ, RZ, UR4 ;  /* 0x00000004ff027e24 */ /* 0x000fc8000f8e00ff */
[----:B------:R-:W-:-:S05]  /*11390*/  IMAD.U32 R3, RZ, RZ, UR5 ;  /* 0x00000005ff037e24 */ /* 0x000fca000f8e00ff */
[----:B------:R1:W5:Y:S01]  /*113a0*/  @P0 LDG.E R33, desc[UR54][R2.64] ;  /* 0x0000003602210981 */ /* 0x000362000c1e1900 */
[----:B0-----:R-:W-:Y:S01]  /*113b0*/  ISETP.NE.AND P1, PT, R20, 0x1, PT ;  /* 0x000000011400780c */ /* 0x001fe20003f25270 */
[----:B------:R-:W-:Y:S01]  /*113c0*/  UMOV UR4, 0xffffffff ;  /* 0xffffffff00047882 */ /* 0x000fe20000000000 */
[----:B------:R-:W-:-:S11]  /*113d0*/  LOP3.LUT R36, R36, 0xffffffbf, RZ, 0xc0, !PT ;  /* 0xffffffbf24247812 */ /* 0x000fd600078ec0ff */
[----:B------:R-:W-:Y:S01]  /*113e0*/  @P1 LOP3.LUT R36, R36, 0x40, RZ, 0xfc, !PT ;  /* 0x0000004024241812 */ /* 0x000fe200078efcff */
[----:B-1----:R-:W-:Y:S06]  /*113f0*/  BRA.DIV UR4, `(.L_x_6122) ;  /* 0x0000005e046c7947 */ /* 0x002fec000b800000 */
.L_x_6204:
[----:B------:R-:W0:Y:S01]  /*11400*/  S2R R0, SR_TID.X ;  /* 0x0000000000007919 */ /* 0x000e220000002100 */
[----:B------:R-:W-:Y:S01]  /*11410*/  UMOV UR4, 0xa0 ;  /* 0x000000a000047882 */ /* 0x000fe20000000000 */
[----:B------:R-:W1:Y:S01]  /*11420*/  @P1 LDC R7, c[0x0][0x438] ;  /* 0x00010e00ff071b82 */ /* 0x000e620000000800 */
[----:B------:R-:W-:Y:S01]  /*11430*/  UIMAD UR4, UR41, UR4, -0xa0 ;  /* 0xffffff60290474a4 */ /* 0x000fe2000f8e0204 */
[----:B------:R-:W2:Y:S01]  /*11440*/  S2R R2, SR_TID.X ;  /* 0x0000000000027919 */ /* 0x000ea20000002100 */
[----:B-----5:R-:W-:-:S05]  /*11450*/  SHF.R.S32.HI R13, RZ, 0x1f, R33 ;  /* 0x0000001fff0d7819 */ /* 0x020fca0000011421 */
[----:B------:R-:W3:Y:S01]  /*11460*/  @P1 LDC R5, c[0x0][0x434] ;  /* 0x00010d00ff051b82 */ /* 0x000ee20000000800 */
[----:B------:R-:W-:Y:S01]  /*11470*/  LOP3.LUT R36, R36, 0xfffffff7, RZ, 0xc0, !PT ;  /* 0xfffffff724247812 */ /* 0x000fe200078ec0ff */
[----:B------:R4:W-:Y:S01]  /*11480*/  STL [R1+0x4], R13 ;  /* 0x0000040d01007387 */ /* 0x0009e20000100800 */
[----:B0-----:R-:W-:Y:S01]  /*11490*/  LOP3.LUT R0, R0, 0x7f, RZ, 0xc0, !PT ;  /* 0x0000007f00007812 */ /* 0x001fe200078ec0ff */
[----:B--2---:R-:W-:-:S03]  /*114a0*/  IMAD.SHL.U32 R14, R2, 0x20, RZ ;  /* 0x00000020020e7824 */ /* 0x004fc600078e00ff */
        /* <DEDUP_REMOVED lines=8> */
[----:B------:R-:W2:Y:S01]  /*11530*/  @P1 LDC R2, c[0x0][0x438] ;  /* 0x00010e00ff021b82 */ /* 0x000ea20000000800 */
[----:B------:R-:W-:-:S03]  /*11540*/  VIADD R3, R8, UR38 ;  /* 0x0000002608037c36 */ /* 0x000fc60008000000 */
[----:B------:R-:W-:Y:S01]  /*11550*/  ISETP.GE.AND P0, PT, R4, UR36, PT ;  /* 0x0000002404007c0c */ /* 0x000fe2000bf06270 */
[----:B------:R-:W-:-:S03]  /*11560*/  IMAD.MOV.U32 R12, RZ, RZ, R3 ;  /* 0x000000ffff0c7224 */ /* 0x000fc600078e0003 */
[----:B------:R-:W-:Y:S01]  /*11570*/  ISETP.GT.U32.OR P0, PT, R14, 0x9f, P0 ;  /* 0x0000009f0e00780c */ /* 0x000fe20000704470 */
[----:B0-----:R-:W-:-:S05]  /*11580*/  @P1 IMAD.HI.U32 R0, R3, R0, RZ ;  /* 0x0000000003001227 */ /* 0x001fca00078e00ff */
[----:B-1----:R-:W-:Y:S01]  /*11590*/  @P1 SHF.R.U32.HI R12, RZ, R7, R0 ;  /* 0x00000007ff0c1219 */ /* 0x002fe20000011600 */
[----:B------:R-:W-:-:S06]  /*115a0*/  VIADD R0, R4, UR38 ;  /* 0x0000002604007c36 */ /* 0x000fcc0008000000 */
[----:B------:R-:W0:Y:S01]  /*115b0*/  @!P0 LDC.64 R6, c[0x0][0x428] ;  /* 0x00010a00ff068b82 */ /* 0x000e220000000a00 */
[----:B---3--:R-:W-:-:S04]  /*115c0*/  @P1 IMAD.HI.U32 R5, R0, R5, RZ ;  /* 0x0000000500051227 */ /* 0x008fc800078e00ff */
[----:B------:R-:W-:Y:S01]  /*115d0*/  IMAD.MOV.U32 R4, RZ, RZ, R0 ;  /* 0x000000ffff047224 */ /* 0x000fe200078e0000 */
[----:B--2---:R-:W-:Y:S01]  /*115e0*/  @P1 SHF.R.U32.HI R4, RZ, R2, R5 ;  /* 0x00000002ff041219 */ /* 0x004fe20000011605 */
        /* <DEDUP_REMOVED lines=14> */
[----:B------:R-:W-:Y:S02]  /*116d0*/  @!P1 SHF.R.S32.HI R3, RZ, 0x1f, R12 ;  /* 0x0000001fff039819 */ /* 0x000fe4000001140c */
[----:B------:R1:W5:Y:S01]  /*116e0*/  @!P0 LDG.E R6, desc[UR54][R10.64] ;  /* 0x000000360a068981 */ /* 0x000362000c1e1900 */
[----:B0-----:R-:W-:-:S04]  /*116f0*/  @!P1 IMAD R2, R13, R8, RZ ;  /* 0x000000080d029224 */ /* 0x001fc800078e02ff */
[----:B------:R-:W-:Y:S02]  /*11700*/  @!P1 IMAD R7, R33, R9, R2 ;  /* 0x0000000921079224 */ /* 0x000fe400078e0202 */
[----:B------:R-:W-:-:S04]  /*11710*/  @!P1 IMAD.MOV.U32 R2, RZ, RZ, R12 ;  /* 0x000000ffff029224 */ /* 0x000fc800078e000c */
[----:B------:R-:W-:Y:S02]  /*11720*/  @!P1 IMAD.WIDE.U32 R2, R33, R8, R2 ;  /* 0x0000000821029225 */ /* 0x000fe400078e0002 */
        /* <DEDUP_REMOVED lines=11> */
[----:B-1----:R-:W-:Y:S01]  /*117e0*/  IMAD.U32 R11, RZ, RZ, UR41 ;  /* 0x00000029ff0b7e24 */ /* 0x002fe2000f8e00ff */
[----:B------:R-:W-:-:S02]  /*117f0*/  ISETP.NE.AND P3, PT, R4, 0x3, PT ;  /* 0x000000030400780c */ /* 0x000fc40003f65270 */
[----:B------:R-:W-:Y:S01]  /*11800*/  LOP3.LUT R36, R36, 0xffffffef, RZ, 0xc0, !PT ;  /* 0xffffffef24247812 */ /* 0x000fe200078ec0ff */
[----:B------:R-:W-:Y:S01]  /*11810*/  VIADD R11, R11, 0xffffffff ;  /* 0xffffffff0b0b7836 */ /* 0x000fe20000000000 */
[----:B----4-:R-:W-:Y:S02]  /*11820*/  LOP3.LUT R13, R37, 0x40, RZ, 0xfc, !PT ;  /* 0x00000040250d7812 */ /* 0x010fe400078efcff */
[----:B------:R-:W-:Y:S01]  /*11830*/  LOP3.LUT R36, R36, 0xfffffffb, RZ, 0xc0, !PT ;  /* 0xfffffffb24247812 */ /* 0x000fe200078ec0ff */
[----:B--2---:R-:W-:Y:S01]  /*11840*/  IMAD R8, R20, R3, R0 ;  /* 0x0000000314087224 */ /* 0x004fe200078e0200 */
        /* <DEDUP_REMOVED lines=14> */
.L_x_6123:
[----:B------:R-:W-:Y:S01]  /*11930*/  IMAD R4, R31, 0x8, R18 ;  /* 0x000000081f047824 */ /* 0x000fe200078e0212 */
[----:B------:R-:W-:Y:S01]  /*11940*/  SHF.L.U32 R35, R34, 0x1f, RZ ;  /* 0x0000001f22237819 */ /* 0x000fe200000006ff */
[----:B------:R-:W-:Y:S01]  /*11950*/  BSSY B0, `(.L_x_6124) ;  /* 0x0000004000007945 */ /* 0x000fe20003800000 */
[----:B------:R-:W-:Y:S02]  /*11960*/  SHF.R.S32.HI R30, RZ, 0x1f, R5 ;  /* 0x0000001fff1e7819 */ /* 0x000fe40000011405 */
[----:B------:R-:W0:Y:S02]  /*11970*/  SYNCS.PHASECHK.TRANS64.TRYWAIT P0, [R4+URZ+0x33480], R35 ;  /* 0x03348023040075a7 */ /* 0x000e24000800017f */
[----:B0-----:R-:W-:Y:S05]  /*11980*/  @!P0 BRA `(.L_x_6125) ;  /* 0x0000005800348947 */ /* 0x001fea0003800000 */
.L_x_6205:
[----:B------:R-:W-:Y:S05]  /*11990*/  BSYNC B0 ;  /* 0x0000000000007941 */ /* 0x000fea0003800000 */
.L_x_6124:
[----:B------:R-:W2:Y:S01]  /*119a0*/  LDL R9, [R1] ;  /* 0x0000000001097983 */ /* 0x000ea20000100800 */
[----:B------:R-:W-:-:S03]  /*119b0*/  ULDC.64 UR4, c[0x0][0x328] ;  /* 0x0000ca0000047ab9 */ /* 0x000fc60000000a00 */
[----:B------:R-:W3:Y:S01]  /*119c0*/  LDL R12, [R1+0xc] ;  /* 0x00000c00010c7983 */ /* 0x000ee20000100800 */
[----:B------:R-:W-:Y:S01]  /*119d0*/  IMAD R0, R30, UR4, RZ ;  /* 0x000000041e007c24 */ /* 0x000fe2000f8e02ff */
[----:B-----5:R-:W-:Y:S01]  /*119e0*/  SHF.R.S32.HI R32, RZ, 0x1f, R7 ;  /* 0x0000001fff207819 */ /* 0x020fe20000011407 */
[C---:B------:R-:W-:Y:S01]  /*119f0*/  IMAD.WIDE.U32 R2, R5.reuse, UR4, RZ ;  /* 0x0000000405027c25 */ /* 0x040fe2000f8e00ff */
[----:B------:R-:W-:Y:S01]  /*11a00*/  ULDC.64 UR6, c[0x0][0x338] ;  /* 0x0000ce0000067ab9 */ /* 0x000fe20000000a00 */
[----:B------:R-:W1:Y:S01]  /*11a10*/  S2R R13, SR_TID.X ;  /* 0x00000000000d7919 */ /* 0x000e620000002100 */
        /* <DEDUP_REMOVED lines=13> */
[----:B-1----:R-:W-:-:S04]  /*11af0*/  LOP3.LUT R13, R13, 0x7f, RZ, 0xc0, !PT ;  /* 0x0000007f0d0d7812 */ /* 0x002fc800078ec0ff */
        /* <DEDUP_REMOVED lines=23> */
[----:B------:R-:W1:Y:S01]  /*11c70*/  SHFL.IDX PT, R2, R20, RZ, 0x1c1f ;  /* 0x001c1fff14027589 */ /* 0x000e6200000e0000 */
[----:B------:R-:W2:Y:S01]  /*11c80*/  LDC R12, c[0x0][0x2f4] ;  /* 0x0000bd00ff0c7b82 */ /* 0x000ea20000000800 */
[C---:B------:R-:W-:Y:S02]  /*11c90*/  LOP3.LUT R13, R37.reuse, 0x40, RZ, 0xfc, !PT ;  /* 0x00000040250d7812 */ /* 0x040fe400078efcff */
[----:B------:R-:W3:Y:S01]  /*11ca0*/  SHFL.IDX PT, R0, R10, RZ, 0x1c1f ;  /* 0x001c1fff0a007589 */ /* 0x000ee200000e0000 */
[----:B------:R-:W-:Y:S02]  /*11cb0*/  LOP3.LUT R11, R37, 0x80, RZ, 0xfc, !PT ;  /* 0x00000080250b7812 */ /* 0x000fe400078efcff */
[C---:B------:R-:W-:Y:S01]  /*11cc0*/  ISETP.GE.AND P6, PT, R9.reuse, 0x81, PT ;  /* 0x000000810900780c */ /* 0x040fe20003fc6270 */
[----:B------:R-:W-:Y:S01]  /*11cd0*/  SHFL.IDX PT, R22, R22, RZ, 0x1c1f ;  /* 0x001c1fff16167589 */ /* 0x000fe200000e0000 */
[----:B------:R-:W-:Y:S02]  /*11ce0*/  LOP3.LUT R36, R36, 0xffffff7f, RZ, 0xc0, !PT ;  /* 0xffffff7f24247812 */ /* 0x000fe400078ec0ff */
[----:B------:R-:W-:-:S02]  /*11cf0*/  ISETP.GE.AND P5, PT, R9, 0x21, PT ;  /* 0x000000210900780c */ /* 0x000fc40003fa6270 */
[----:B------:R-:W-:-:S07]  /*11d00*/  ISETP.GE.AND P4, PT, R9, 0x41, PT ;  /* 0x000000410900780c */ /* 0x000fce0003f86270 */
[----:B------:R-:W-:Y:S02]  /*11d10*/  @P6 LOP3.LUT R36, R36, 0x80, RZ, 0xfc, !PT ;  /* 0x0000008024246812 */ /* 0x000fe400078efcff */
[C---:B-1----:R-:W-:Y:S02]  /*11d20*/  IADD3 R2, P0, R37.reuse, R2, RZ ;  /* 0x0000000225027210 */ /* 0x042fe40007f1e0ff */
[-C--:B--2---:R-:W-:Y:S02]  /*11d30*/  ISETP.GE.AND P2, PT, R37, R12.reuse, PT ;  /* 0x0000000c2500720c */ /* 0x084fe40003f46270 */
[----:B------:R-:W-:Y:S01]  /*11d40*/  ISETP.GE.AND P1, PT, R13, R12, PT ;  /* 0x0000000c0d00720c */ /* 0x000fe20003f26270 */
[----:B---3--:R-:W-:Y:S01]  /*11d50*/  IMAD.X R3, RZ, RZ, R0, P0 ;  /* 0x000000ffff037224 */ /* 0x008fe200000e0600 */
        /* <DEDUP_REMOVED lines=39> */
[----:B-1----:R1:W2:Y:S10]  /*11fd0*/  SHFL.IDX PT, R2, R23, RZ, 0x1c1f ;  /* 0x001c1fff17027589 */ /* 0x0022b400000e0000 */
.L_x_6217:
        /* <DEDUP_REMOVED lines=13> */
.L_x_6127:
        /* <DEDUP_REMOVED lines=11> */
.L_x_6128:
[----:B------:R2:W-:Y:S01]  /*12160*/  SYNCS.ARRIVE.TRANS64.A1T0 RZ, [R4+URZ+0x33470], RZ ;  /* 0x033470ff04ff79a7 */ /* 0x0005e2000810003f */
[----:B------:R-:W-:Y:S05]  /*12170*/  @!P2 BRA `(.L_x_6129) ;  /* 0x000000000004a947 */ /* 0x000fea0003800000 */
[----:B------:R-:W-:Y:S01]  /*12180*/  BPT.TRAP 0x1 ;  /* 0x000000040000795c */ /* 0x000fe20000300000 */
.L_x_6129:
[----:B------:R-:W3:Y:S01]  /*12190*/  SYNCS.PHASECHK.TRANS64.TRYWAIT P0, [R4+URZ+0x33440], R35 ;  /* 0x03344023040075a7 */ /* 0x000ee2000800017f */
[----:B------:R-:W-:Y:S04]  /*121a0*/  BSSY B0, `(.L_x_6130) ;  /* 0x0000002000007945 */ /* 0x000fe80003800000 */
[----:B---3--:R-:W-:Y:S05]  /*121b0*/  @!P0 BRA `(.L_x_6131) ;  /* 0x0000005800488947 */ /* 0x008fea0003800000 */
.L_x_6218:
[----:B------:R-:W-:Y:S05]  /*121c0*/  BSYNC B0 ;  /* 0x0000000000007941 */ /* 0x000fea0003800000 */
.L_x_6130:
[----:B------:R-:W4:Y:S01]  /*121d0*/  LDL R12, [R1] ;  /* 0x00000000010c7983 */ /* 0x000f220000100800 */
[----:B------:R-:W-:Y:S01]  /*121e0*/  ULDC.64 UR4, c[0x0][0x300] ;  /* 0x0000c00000047ab9 */ /* 0x000fe20000000a00 */
[----:B------:R-:W-:Y:S01]  /*121f0*/  ULDC.64 UR6, c[0x0][0x310] ;  /* 0x0000c40000067ab9 */ /* 0x000fe20000000a00 */
[----:B------:R-:W-:Y:S02]  /*12200*/  IMAD R9, R30, UR4, RZ ;  /* 0x000000041e097c24 */ /* 0x000fe4000f8e02ff */
        /* <DEDUP_REMOVED lines=22> */
[----:B------:R-:W-:-:S03]  /*12370*/  UMOV UR4, 0xffffffff ;  /* 0xffffffff00047882 */ /* 0x000fc60000000000 */
[----:B------:R-:W-:-:S05]  /*12380*/  IMAD R8, R26, UR5, R8 ;  /* 0x000000051a087c24 */ /* 0x000fca000f8e0208 */
[----:B------:R-:W-:Y:S02]  /*12390*/  IADD3.X R10, R11, UR7, R8, P0, !PT ;  /* 0x000000070b0a7c10 */ /* 0x000fe400087fe408 */
[----:B------:R-:W-:-:S04]  /*123a0*/  IADD3 R6, P0, R2, UR6, RZ ;  /* 0x0000000602067c10 */ /* 0x000fc8000ff1e0ff */
[----:B------:R-:W-:Y:S01]  /*123b0*/  IADD3.X R7, R8, UR7, R3, P0, !PT ;  /* 0x0000000708077c10 */ /* 0x000fe200087fe403 */
[----:B------:R-:W-:Y:S08]  /*123c0*/  BRA.DIV UR4, `(.L_x_6132) ;  /* 0x0000005604d87947 */ /* 0x000ff0000b800000 */
[----:B------:R-:W4:Y:S01]  /*123d0*/  SHFL.IDX PT, R3, R5, RZ, 0x1c1f ;  /* 0x001c1fff05037589 */ /* 0x000f2200000e0000 */
[----:B------:R-:W-:Y:S01]  /*123e0*/  LOP3.LUT R36, R36, 0xfffffdff, RZ, 0xc0, !PT ;  /* 0xfffffdff24247812 */ /* 0x000fe200078ec0ff */
[----:B------:R-:W5:Y:S01]  /*123f0*/  LDC R9, c[0x0][0x2f4] ;  /* 0x0000bd00ff097b82 */ /* 0x000f620000000800 */
[C---:B------:R-:W-:Y:S01]  /*12400*/  LOP3.LUT R11, R37.reuse, 0x40, RZ, 0xfc, !PT ;  /* 0x00000040250b7812 */ /* 0x040fe200078efcff */
[----:B------:R-:W0:Y:S01]  /*12410*/  SHFL.IDX PT, R2, R10, RZ, 0x1c1f ;  /* 0x001c1fff0a027589 */ /* 0x000e2200000e0000 */
[----:B------:R-:W-:Y:S02]  /*12420*/  @P3 LOP3.LUT R36, R36, 0x200, RZ, 0xfc, !PT ;  /* 0x0000020024243812 */ /* 0x000fe400078efcff */
[----:B------:R-:W-:Y:S01]  /*12430*/  LOP3.LUT R8, R37, 0x80, RZ, 0xfc, !PT ;  /* 0x0000008025087812 */ /* 0x000fe200078efcff */
[----:B------:R-:W-:Y:S01]  /*12440*/  SHFL.IDX PT, R14, R5, 0x3, 0x1c1f ;  /* 0x007c1f00050e7f89 */ /* 0x000fe200000e0000 */
[----:B------:R-:W-:-:S03]  /*12450*/  LOP3.LUT P3, RZ, R36, 0x20, RZ, 0xc0, !PT ;  /* 0x0000002024ff7812 */ /* 0x000fc6000786c0ff */
[----:B------:R-:W-:Y:S10]  /*12460*/  SHFL.IDX PT, R7, R7, RZ, 0x1c1f ;  /* 0x001c1fff07077589 */ /* 0x000ff400000e0000 */
[----:B----4-:R-:W-:-:S02]  /*12470*/  @P3 IADD3 R3, P0, R37, R3, RZ ;  /* 0x0000000325033210 */ /* 0x010fc40007f1e0ff */
[-C--:B-----5:R-:W-:Y:S02]  /*12480*/  ISETP.GE.AND P6, PT, R37, R9.reuse, PT ;  /* 0x000000092500720c */ /* 0x0a0fe40003fc6270 */
[-C--:B------:R-:W-:Y:S01]  /*12490*/  ISETP.GE.AND P2, PT, R11, R9.reuse, PT ;  /* 0x000000090b00720c */ /* 0x080fe20003f46270 */
[----:B0-----:R-:W-:Y:S01]  /*124a0*/  @P3 IMAD.X R2, RZ, RZ, R2, P0 ;  /* 0x000000ffff023224 */ /* 0x001fe200000e0602 */
        /* <DEDUP_REMOVED lines=16> */
[----:B------:R-:W-:Y:S04]  /*125b0*/  @P5 LDGSTS.E.BYPASS.LTC128B.128 [R0+0x27200], desc[UR54][R2.64+0x40], !P2 ;  /* 0x2720004002005fae */ /* 0x000fe8000d101d76 */
[----:B------:R0:W-:Y:S04]  /*125c0*/  @P5 LDGSTS.E.BYPASS.LTC128B.128 [R0+0x29a00], desc[UR54][R2.64+0x80], !P1 ;  /* 0x29a0008002005fae */ /* 0x0001e8000c901d76 */
[----:B0-----:R-:W0:Y:S04]  /*125d0*/  SHFL.IDX PT, R3, R5, 0x2, 0x1c1f ;  /* 0x005c1f0005037f89 */ /* 0x001e2800000e0000 */
[----:B------:R-:W4:Y:S04]  /*125e0*/  SHFL.IDX PT, R2, R10, 0x2, 0x1c1f ;  /* 0x005c1f000a027f89 */ /* 0x000f2800000e0000 */
[----:B------:R-:W5:Y:S01]  /*125f0*/  SHFL.IDX PT, R10, R10, 0x3, 0x1c1f ;  /* 0x007c1f000a0a7f89 */ /* 0x000f6200000e0000 */
[----:B0-----:R-:W-:-:S05]  /*12600*/  @P4 IADD3 R3, P0, R37, R3, RZ ;  /* 0x0000000325034210 */ /* 0x001fca0007f1e0ff */
[----:B----4-:R-:W-:Y:S01]  /*12610*/  @P4 IMAD.X R2, RZ, RZ, R2, P0 ;  /* 0x000000ffff024224 */ /* 0x010fe200000e0602 */
[----:B------:R-:W-:-:S04]  /*12620*/  @P3 IADD3 R14, P0, R37, R14, RZ ;  /* 0x0000000e250e3210 */ /* 0x000fc80007f1e0ff */
[----:B------:R-:W-:Y:S01]  /*12630*/  @P4 LOP3.LUT R3, R3, R2, RZ, 0x3c, !PT ;  /* 0x0000000203034212 */ /* 0x000fe200078e3cff */
[----:B-----5:R-:W-:-:S03]  /*12640*/  @P3 IMAD.X R9, RZ, RZ, R10, P0 ;  /* 0x000000ffff093224 */ /* 0x020fc600000e060a */
[----:B------:R-:W-:-:S04]  /*12650*/  @P4 LOP3.LUT R2, R3, R2, RZ, 0x3c, !PT ;  /* 0x0000000203024212 */ /* 0x000fc800078e3cff */
[----:B------:R-:W-:-:S05]  /*12660*/  @P4 LOP3.LUT R3, R3, R2, RZ, 0x3c, !PT ;  /* 0x0000000203034212 */ /* 0x000fca00078e3cff */
[----:B------:R-:W-:Y:S04]  /*12670*/  @P4 LDGSTS.E.BYPASS.LTC128B.128 [R0+0x25200], desc[UR54][R2.64], !P6 ;  /* 0x2520000002004fae */ /* 0x000fe8000f101d76 */
[----:B------:R-:W-:Y:S04]  /*12680*/  @P4 LDGSTS.E.BYPASS.LTC128B.128 [R0+0x27a00], desc[UR54][R2.64+0x40], !P2 ;  /* 0x27a0004002004fae */ /* 0x000fe8000d101d76 */
[----:B------:R0:W-:Y:S02]  /*12690*/  @P4 LDGSTS.E.BYPASS.LTC128B.128 [R0+0x2a200], desc[UR54][R2.64+0x80], !P1 ;  /* 0x2a20008002004fae */ /* 0x0001e4000c901d76 */
[----:B0-----:R-:W-:-:S02]  /*126a0*/  @P3 IMAD.MOV.U32 R2, RZ, RZ, R14 ;  /* 0x000000ffff023224 */ /* 0x001fc400078e000e */
[----:B------:R-:W-:Y:S01]  /*126b0*/  @P3 IMAD.MOV.U32 R3, RZ, RZ, R9 ;  /* 0x000000ffff033224 */ /* 0x000fe200078e0009 */
[----:B------:R0:W4:Y:S04]  /*126c0*/  SHFL.IDX PT, R14, R6, RZ, 0x1c1f ;  /* 0x001c1fff060e7589 */ /* 0x00012800000e0000 */
[----:B------:R0:W-:Y:S04]  /*126d0*/  @P3 LDGSTS.E.BYPASS.LTC128B.128 [R0+0x25a00], desc[UR54][R2.64], !P6 ;  /* 0x25a0000002003fae */ /* 0x0001e8000f101d76 */
[----:B------:R0:W-:Y:S04]  /*126e0*/  @P3 LDGSTS.E.BYPASS.LTC128B.128 [R0+0x28200], desc[UR54][R2.64+0x40], !P2 ;  /* 0x2820004002003fae */ /* 0x0001e8000d101d76 */
[----:B------:R0:W-:Y:S02]  /*126f0*/  @P3 LDGSTS.E.BYPASS.LTC128B.128 [R0+0x2aa00], desc[UR54][R2.64+0x80], !P1 ;  /* 0x2aa0008002003fae */ /* 0x0001e4000c901d76 */
.L_x_6230:
[----:B------:R-:W-:Y:S01]  /*12700*/  LOP3.LUT P0, RZ, R36, 0x80, RZ, 0xc0, !PT ;  /* 0x0000008024ff7812 */ /* 0x000fe2000780c0ff */
[----:B------:R-:W-:-:S12]  /*12710*/  BSSY B0, `(.L_x_6133) ;  /* 0x0000010000007945 */ /* 0x000fd80003800000 */
[----:B------:R-:W-:Y:S05]  /*12720*/  @!P0 BRA `(.L_x_6134) ;  /* 0x0000000000388947 */ /* 0x000fea0003800000 */
[----:B0-----:R-:W0:Y:S01]  /*12730*/  LDC R6, c[0x0][0x2f4] ;  /* 0x0000bd00ff067b82 */ /* 0x001e220000000800 */
[C---:B------:R-:W-:Y:S02]  /*12740*/  LOP3.LUT R8, R37.reuse, 0x40, RZ, 0xfc, !PT ;  /* 0x0000004025087812 */ /* 0x040fe400078efcff */
[C---:B------:R-:W-:Y:S02]  /*12750*/  LOP3.LUT R5, R37.reuse, 0x80, RZ, 0xfc, !PT ;  /* 0x0000008025057812 */ /* 0x040fe400078efcff */
[----:B----4-:R-:W-:-:S05]  /*12760*/  IADD3 R2, P0, R37, R14, RZ ;  /* 0x0000000e25027210 */ /* 0x010fca0007f1e0ff */
[----:B------:R-:W-:Y:S01]  /*12770*/  IMAD.X R3, RZ, RZ, R7, P0 ;  /* 0x000000ffff037224 */ /* 0x000fe200000e0607 */
[-C--:B0-----:R-:W-:Y:S02]  /*12780*/  ISETP.GE.AND P3, PT, R37, R6.reuse, PT ;  /* 0x000000062500720c */ /* 0x081fe40003f66270 */
        /* <DEDUP_REMOVED lines=8> */
.L_x_6134:
[----:B------:R-:W-:Y:S05]  /*12810*/  BSYNC B0 ;  /* 0x0000000000007941 */ /* 0x000fea0003800000 */
.L_x_6133:
[----:B------:R-:W-:Y:S01]  /*12820*/  NOP ;  /* 0x0000000000007918 */ /* 0x000fe20000000000 */
[----:B------:R-:W-:-:S13]  /*12830*/  PLOP3.LUT P0, PT, PT, PT, PT, 0x80, 0x0 ;  /* 0x000000000000781c */ /* 0x000fda0003f0f070 */
.L_x_6135:
        /* <DEDUP_REMOVED lines=11> */
.L_x_6136:
        /* <DEDUP_REMOVED lines=34> */
.L_x_6138:
[----:B------:R-:W-:Y:S05]  /*12b10*/  BSYNC B6 ;  /* 0x0000000000067941 */ /* 0x000fea0003800000 */
.L_x_6137:
[----:B------:R-:W1:Y:S01]  /*12b20*/  S2R R2, SR_TID.X ;  /* 0x0000000000027919 */ /* 0x000e620000002100 */
[----:B------:R1:W5:Y:S01]  /*12b30*/  LDL R8, [R1+0x10] ;  /* 0x0000100001087983 */ /* 0x0003620000100800 */
[----:B------:R-:W-:Y:S01]  /*12b40*/  UISETP.NE.AND UP0, UPT, UR49, URZ, UPT ;  /* 0x0000003f3100728c */ /* 0x000fe2000bf05270 */
[C---:B------:R-:W-:Y:S01]  /*12b50*/  R2UR UR7, R26.reuse ;  /* 0x000000001a0772ca */ /* 0x040fe200000e0000 */
[----:B0-23--:R-:W0:Y:S01]  /*12b60*/  LDC R4, c[0x0][0x448] ;  /* 0x00011200ff047b82 */ /* 0x00de220000000800 */
[----:B------:R-:W-:Y:S01]  /*12b70*/  R2UR UR10, R26 ;  /* 0x000000001a0a72ca */ /* 0x000fe200000e0000 */
[----:B------:R-:W-:Y:S01]  /*12b80*/  ULDC.64 UR8, c[0x0][0x2d8] ;  /* 0x0000b60000087ab9 */ /* 0x000fe20000000a00 */
[C---:B-1----:R-:W-:Y:S01]  /*12b90*/  LOP3.LUT R20, R2.reuse, 0x7f, RZ, 0xc0, !PT ;  /* 0x0000007f02147812 */ /* 0x042fe200078ec0ff */
[----:B------:R-:W-:Y:S01]  /*12ba0*/  IMAD.SHL.U32 R2, R2, 0x20, RZ ;  /* 0x0000002002027824 */ /* 0x000fe200078e00ff */
[----:B------:R-:W-:-:S04]  /*12bb0*/  PLOP3.LUT P0, PT, PT, PT, UP0, 0x80, 0x0 ;  /* 0x000000000000781c */ /* 0x000fc80003f0f008 */
[----:B------:R-:W-:Y:S01]  /*12bc0*/  @UP0 ULDC UR4, c[0x0][0x44c] ;  /* 0x0001130000040ab9 */ /* 0x000fe20000000800 */
[----:B------:R-:W-:-:S04]  /*12bd0*/  SHF.R.U32.HI R20, RZ, 0x2, R20 ;  /* 0x00000002ff147819 */ /* 0x000fc80000011614 */
[----:B------:R-:W-:Y:S02]  /*12be0*/  LOP3.LUT R2, R20, 0x60, R2, 0xf8, !PT ;  /* 0x0000006014027812 */ /* 0x000fe400078ef802 */
[----:B------:R-:W2:Y:S03]  /*12bf0*/  LDL R20, [R1] ;  /* 0x0000000001147983 */ /* 0x000ea60000100800 */
[----:B------:R-:W-:-:S04]  /*12c00*/  IMAD R5, R25, 0x80, R2 ;  /* 0x0000008019057824 */ /* 0x000fc800078e0202 */
[----:B------:R-:W-:Y:S01]  /*12c10*/  @P0 IMAD.HI.U32 R2, R5, UR4, RZ ;  /* 0x0000000405020c27 */ /* 0x000fe2000f8e00ff */
[----:B------:R-:W-:Y:S01]  /*12c20*/  PLOP3.LUT P0, PT, PT, PT, UP0, 0x80, 0x0 ;  /* 0x000000000000781c */ /* 0x000fe20003f0f008 */
[----:B------:R-:W-:Y:S02]  /*12c30*/  @UP0 ULDC UR4, c[0x0][0x450] ;  /* 0x0001140000040ab9 */ /* 0x000fe40000000800 */
[----:B------:R-:W-:Y:S01]  /*12c40*/  IMAD.MOV.U32 R0, RZ, RZ, R5 ;  /* 0x000000ffff007224 */ /* 0x000fe200078e0005 */
[----:B------:R-:W-:-:S09]  /*12c50*/  UMOV UR5, UR45 ;  /* 0x0000002d00057c82 */ /* 0x000fd20008000000 */
[----:B------:R-:W-:Y:S01]  /*12c60*/  @P0 SHF.R.U32.HI R0, RZ, UR4, R2 ;  /* 0x00000004ff000c19 */ /* 0x000fe20008011602 */
[----:B------:R-:W-:Y:S02]  /*12c70*/  UMOV UR4, UR36 ;  /* 0x0000002400047c82 */ /* 0x000fe40008000000 */
[----:B------:R-:W-:Y:S01]  /*12c80*/  UIMAD.WIDE.U32 UR4, UR7, UR8, UR4 ;  /* 0x00000008070472a5 */ /* 0x000fe2000f8e0004 */
[--C-:B------:R-:W-:Y:S01]  /*12c90*/  SHF.R.S32.HI R2, RZ, 0x1f, R0.reuse ;  /* 0x0000001fff027819 */ /* 0x100fe20000011400 */
[----:B------:R-:W-:-:S04]  /*12ca0*/  IMAD.MOV R6, RZ, RZ, -R0 ;  /* 0x000000ffff067224 */ /* 0x000fc800078e0a00 */
[----:B0-----:R-:W-:Y:S01]  /*12cb0*/  IMAD R5, R4, R6, R5 ;  /* 0x0000000604057224 */ /* 0x001fe200078e0205 */
[C---:B------:R-:W-:Y:S02]  /*12cc0*/  LOP3.LUT R9, R37.reuse, 0x40, RZ, 0xfc, !PT ;  /* 0x0000004025097812 */ /* 0x040fe400078efcff */
[----:B------:R-:W-:Y:S02]  /*12cd0*/  LOP3.LUT R10, R37, 0x80, RZ, 0xfc, !PT ;  /* 0x00000080250a7812 */ /* 0x000fe400078efcff */
[----:B--2---:R-:W-:Y:S02]  /*12ce0*/  R2UR UR6, R20 ;  /* 0x00000000140672ca */ /* 0x004fe400000e0000 */
[----:B------:R-:W0:Y:S11]  /*12cf0*/  S2R R20, SR_TID.X ;  /* 0x0000000000147919 */ /* 0x000e360000002100 */
        /* <DEDUP_REMOVED lines=13> */
[----:B------:R-:W-:Y:S01]  /*12dd0*/  SHF.R.S32.HI R0, RZ, 0x1f, R5 ;  /* 0x0000001fff007819 */ /* 0x000fe20000011405 */
[----:B------:R-:W-:-:S02]  /*12de0*/  ULDC.64 UR4, c[0x0][0x2c8] ;  /* 0x0000b20000047ab9 */ /* 0x000fc40000000a00 */
        /* <DEDUP_REMOVED lines=14> */
[----:B------:R-:W-:Y:S10]  /*12ed0*/  BRA.DIV UR5, `(.L_x_6139) ;  /* 0x0000005205e47947 */ /* 0x000ff4000b800000 */
[----:B----4-:R-:W0:Y:S01]  /*12ee0*/  SHFL.IDX PT, R14, R0, RZ, 0x1c1f ;  /* 0x001c1fff000e7589 */ /* 0x010e2200000e0000 */
[----:B------:R-:W-:Y:S02]  /*12ef0*/  IMAD R4, R4, UR40, RZ ;  /* 0x0000002804047c24 */ /* 0x000fe4000f8e02ff */
[----:B------:R-:W-:Y:S01]  /*12f00*/  IMAD R25, R25, 0x80, R9 ;  /* 0x0000008019197824 */ /* 0x000fe200078e0209 */
        /* <DEDUP_REMOVED lines=32> */
.L_x_6239:
        /* <DEDUP_REMOVED lines=10> */
[----:B------:R0:W-:Y:S04]  /*131b0*/  LDGSTS.E.BYPASS.LTC128B.128 [R8+0x21a00], desc[UR54][R2.64+0x40], !P2 ;  /* 0x21a0004002087fae */ /* 0x0001e8000d101d76 */
[----:B------:R0:W-:Y:S02]  /*131c0*/  LDGSTS.E.BYPASS.LTC128B.128 [R8+0x23a00], desc[UR54][R2.64+0x80], !P1 ;  /* 0x23a0008002087fae */ /* 0x0001e4000c901d76 */
.L_x_6141:
[----:B------:R-:W-:Y:S05]  /*131d0*/  BSYNC B0 ;  /* 0x0000000000007941 */ /* 0x000fea0003800000 */
.L_x_6140:
[----:B------:R-:W-:Y:S01]  /*131e0*/  NOP ;  /* 0x0000000000007918 */ /* 0x000fe20000000000 */
[----:B------:R-:W-:-:S13]  /*131f0*/  PLOP3.LUT P0, PT, PT, PT, PT, 0x80, 0x0 ;  /* 0x000000000000781c */ /* 0x000fda0003f0f070 */
.L_x_6142:
        /* <DEDUP_REMOVED lines=18> */
.L_x_6240:
[----:B------:R-:W-:Y:S05]  /*13320*/  BSYNC B0 ;  /* 0x0000000000007941 */ /* 0x000fea0003800000 */
.L_x_6143:
[----:B------:R-:W-:-:S06]  /*13330*/  UISETP.GE.AND UP0, UPT, UR41, 0x2, UPT ;  /* 0x000000022900788c */ /* 0x000fcc000bf06270 */
[----:B------:R-:W-:-:S13]  /*13340*/  PLOP3.LUT P0, PT, PT, PT, UP0, 0x40, 0x0 ;  /* 0x000000000000781c */ /* 0x000fda0003f0e808 */
[----:B------:R-:W-:Y:S05]  /*13350*/  @P0 BRA `(.L_x_6145) ;  /* 0x0000001c00680947 */ /* 0x000fea0003800000 */
[----:B------:R-:W-:Y:S01]  /*13360*/  UIADD3 UR4, UR41, -0x2, URZ ;  /* 0xfffffffe29047890 */ /* 0x000fe2000fffe03f */
[----:B------:R-:W-:Y:S02]  /*13370*/  IMAD.MOV.U32 R21, RZ, RZ, R34 ;  /* 0x000000ffff157224 */ /* 0x000fe400078e0022 */
[----:B------:R-:W-:-:S03]  /*13380*/  IMAD.MOV.U32 R20, RZ, RZ, R31 ;  /* 0x000000ffff147224 */ /* 0x000fc600078e001f */
[----:B------:R-:W-:-:S07]  /*13390*/  IMAD.U32 R32, RZ, RZ, UR4 ;  /* 0x00000004ff207e24 */ /* 0x000fce000f8e00ff */
.L_x_6165:
        /* <DEDUP_REMOVED lines=68> */
.L_x_6146:
[----:B------:R-:W-:Y:S01]  /*137e0*/  IMAD R4, R31, 0x8, R18 ;  /* 0x000000081f047824 */ /* 0x000fe200078e0212 */
[----:B------:R-:W-:Y:S01]  /*137f0*/  SHF.L.U32 R30, R34, 0x1f, RZ ;  /* 0x0000001f221e7819 */ /* 0x000fe200000006ff */
[----:B------:R-:W-:Y:S01]  /*13800*/  BSSY B0, `(.L_x_6147) ;  /* 0x0000004000007945 */ /* 0x000fe20003800000 */
[----:B------:R-:W-:Y:S02]  /*13810*/  SHF.R.S32.HI R29, RZ, 0x1f, R6 ;  /* 0x0000001fff1d7819 */ /* 0x000fe40000011406 */
[----:B------:R-:W0:Y:S02]  /*13820*/  SYNCS.PHASECHK.TRANS64.TRYWAIT P0, [R4+URZ+0x33480], R30 ;  /* 0x0334801e040075a7 */ /* 0x000e24000800017f */
[----:B0-----:R-:W-:Y:S05]  /*13830*/  @!P0 BRA `(.L_x_6148) ;  /* 0x0000004c00dc8947 */ /* 0x001fea0003800000 */
.L_x_6241:
[----:B------:R-:W-:Y:S05]  /*13840*/  BSYNC B0 ;  /* 0x0000000000007941 */ /* 0x000fea0003800000 */
.L_x_6147:
        /* <DEDUP_REMOVED lines=72> */
.L_x_6253:
        /* <DEDUP_REMOVED lines=10> */
.L_x_6150:
        /* <DEDUP_REMOVED lines=11> */
.L_x_6151:
[----:B------:R2:W-:Y:S01]  /*13e20*/  SYNCS.ARRIVE.TRANS64.A1T0 RZ, [R4+URZ+0x33470], RZ ;  /* 0x033470ff04ff79a7 */ /* 0x0005e2000810003f */
[----:B------:R-:W-:Y:S05]  /*13e30*/  @!P3 BRA `(.L_x_6152) ;  /* 0x000000000004b947 */ /* 0x000fea0003800000 */
[----:B------:R-:W-:Y:S01]  /*13e40*/  BPT.TRAP 0x1 ;  /* 0x000000040000795c */ /* 0x000fe20000300000 */
.L_x_6152:
[----:B------:R-:W3:Y:S01]  /*13e50*/  SYNCS.PHASECHK.TRANS64.TRYWAIT P0, [R4+URZ+0x33440], R30 ;  /* 0x0334401e040075a7 */ /* 0x000ee2000800017f */
[----:B------:R-:W-:Y:S04]  /*13e60*/  BSSY B0, `(.L_x_6153) ;  /* 0x0000002000007945 */ /* 0x000fe80003800000 */
[----:B---3--:R-:W-:Y:S05]  /*13e70*/  @!P0 BRA `(.L_x_6154) ;  /* 0x0000004c00e08947 */ /* 0x008fea0003800000 */
.L_x_6254:
[----:B------:R-:W-:Y:S05]  /*13e80*/  BSYNC B0 ;  /* 0x0000000000007941 */ /* 0x000fea0003800000 */
.L_x_6153:
        /* <DEDUP_REMOVED lines=68> */
.L_x_6266:
        /* <DEDUP_REMOVED lines=10> */
.L_x_6156:
        /* <DEDUP_REMOVED lines=11> */
.L_x_6157:
[----:B------:R-:W-:Y:S01]  /*14420*/  IMAD.U32 R0, RZ, RZ, UR47 ;  /* 0x0000002fff007e24 */ /* 0x000fe2000f8e00ff */
[----:B------:R4:W-:Y:S04]  /*14430*/  SYNCS.ARRIVE.TRANS64.A1T0 RZ, [R4+URZ+0x33430], RZ ;  /* 0x033430ff04ff79a7 */ /* 0x0009e8000810003f */
[----:B------:R-:W-:-:S13]  /*14440*/  ISETP.NE.AND P0, PT, R0, 0x3, PT ;  /* 0x000000030000780c */ /* 0x000fda0003f05270 */
[----:B----4-:R-:W-:Y:S05]  /*14450*/  @!P0 BRA `(.L_x_6158) ;  /* 0x0000000000048947 */ /* 0x010fea0003800000 */
[----:B------:R-:W-:Y:S01]  /*14460*/  BPT.TRAP 0x1 ;  /* 0x000000040000795c */ /* 0x000fe20000300000 */
.L_x_6158:
[----:B------:R-:W-:Y:S01]  /*14470*/  LOP3.LUT R3, R21, 0x1, RZ, 0x3c, !PT ;  /* 0x0000000115037812 */ /* 0x000fe200078e3cff */
[----:B------:R-:W-:Y:S01]  /*14480*/  IMAD R2, R20, 0x8, R18 ;  /* 0x0000000814027824 */ /* 0x000fe200078e0212 */
[----:B------:R-:W-:Y:S02]  /*14490*/  BSSY B0, `(.L_x_6159) ;  /* 0x0000004000007945 */ /* 0x000fe40003800000 */
[----:B------:R-:W-:-:S04]  /*144a0*/  SHF.L.U32 R3, R3, 0x1f, RZ ;  /* 0x0000001f03037819 */ /* 0x000fc800000006ff */
[----:B------:R-:W4:Y:S02]  /*144b0*/  SYNCS.PHASECHK.TRANS64.TRYWAIT P1, [R2+URZ+0x33470], R3 ;  /* 0x03347003020075a7 */ /* 0x000f24000802017f */
[----:B----4-:R-:W-:Y:S05]  /*144c0*/  @!P1 BRA `(.L_x_6160) ;  /* 0x0000004c00d89947 */ /* 0x010fea0003800000 */
.L_x_6267:
[----:B------:R-:W-:Y:S05]  /*144d0*/  BSYNC B0 ;  /* 0x0000000000007941 */ /* 0x000fea0003800000 */
.L_x_6159:
[----:B------:R-:W-:-:S05]  /*144e0*/  IMAD.U32 R0, RZ, RZ, UR46 ;  /* 0x0000002eff007e24 */ /* 0x000fca000f8e00ff */
[----:B------:R-:W-:-:S13]  /*144f0*/  ISETP.NE.AND P1, PT, R0, 0x3, PT ;  /* 0x000000030000780c */ /* 0x000fda0003f25270 */
[----:B------:R-:W-:Y:S05]  /*14500*/  @!P1 BRA `(.L_x_6161) ;  /* 0x0000000000049947 */ /* 0x000fea0003800000 */
[----:B------:R-:W-:Y:S01]  /*14510*/  BPT.TRAP 0x1 ;  /* 0x000000040000795c */ /* 0x000fe20000300000 */
.L_x_6161:
[----:B----4-:R-:W-:Y:S01]  /*14520*/  SHF.L.U32 R3, R21, 0x1f, RZ ;  /* 0x0000001f15037819 */ /* 0x010fe200000006ff */
[----:B------:R-:W-:-:S03]  /*14530*/  IMAD R0, R20, 0x7800, RZ ;  /* 0x0000780014007824 */ /* 0x000fc600078e02ff */
[----:B------:R-:W4:Y:S02]  /*14540*/  SYNCS.PHASECHK.TRANS64.TRYWAIT P1, [R2+URZ+0x33460], R3 ;  /* 0x03346003020075a7 */ /* 0x000f24000802017f */
[----:B----4-:R-:W-:Y:S05]  /*14550*/  @!P1 BRA `(.L_x_6162) ;  /* 0x0000004c00c89947 */ /* 0x010fea0003800000 */
.L_x_6268:
        /* <DEDUP_REMOVED lines=175> */
.L_x_6163:
[----:B--2---:R2:W-:Y:S01]  /*15050*/  SYNCS.ARRIVE.TRANS64.A1T0 RZ, [R2+URZ+0x33450], RZ ;  /* 0x033450ff02ff79a7 */ /* 0x0045e2000810003f */
[----:B------:R-:W-:Y:S06]  /*15060*/  BAR.SYNC.DEFER_BLOCKING 0x2, 0x80 ;  /* 0x0082000000007b1d */ /* 0x000fec0000010000 */
[----:B------:R-:W-:Y:S05]  /*15070*/  @!P0 BRA `(.L_x_6164) ;  /* 0x0000000000048947 */ /* 0x000fea0003800000 */
[----:B------:R-:W-:Y:S01]  /*15080*/  BPT.TRAP 0x1 ;  /* 0x000000040000795c */ /* 0x000fe20000300000 */
.L_x_6164:
[----:B0-----:R-:W3:Y:S01]  /*15090*/  LDL R0, [R1+0x8] ;  /* 0x0000080001007983 */ /* 0x001ee20000100800 */
[----:B--2---:R-:W-:Y:S02]  /*150a0*/  VIADD R2, R2, 0x33480 ;  /* 0x0003348002027836 */ /* 0x004fe40000000000 */
[----:B------:R-:W-:Y:S02]  /*150b0*/  IMAD.MOV.U32 R21, RZ, RZ, R34 ;  /* 0x000000ffff157224 */ /* 0x000fe400078e0022 */
[----:B------:R-:W-:Y:S01]  /*150c0*/  IMAD.MOV.U32 R20, RZ, RZ, R31 ;  /* 0x000000ffff147224 */ /* 0x000fe200078e001f */
[----:B---3--:R-:W-:-:S04]  /*150d0*/  PRMT R2, R0, 0x654, R2 ;  /* 0x0000065400027816 */ /* 0x008fc80000000002 */
[----:B------:R3:W-:Y:S01]  /*150e0*/  SYNCS.ARRIVE.TRANS64.RED.A1T0 RZ, [R2+URZ], RZ ;  /* 0x000000ff02ff79a7 */ /* 0x0007e2000810043f */
[----:B------:R-:W-:Y:S05]  /*150f0*/  @P2 BRA `(.L_x_6165) ;  /* 0xffffffe000a82947 */ /* 0x000fea000383ffff */
.L_x_6145:
        /* <DEDUP_REMOVED lines=19> */
.L_x_6167:
[----:B------:R-:W-:Y:S05]  /*15230*/  BSYNC B0 ;  /* 0x0000000000007941 */ /* 0x000fea0003800000 */
.L_x_6166:
[----:B------:R-:W-:Y:S05]  /*15240*/  @!P0 BRA `(.L_x_6168) ;  /* 0x0000000000048947 */ /* 0x000fea0003800000 */
[----:B------:R-:W-:Y:S01]  /*15250*/  BPT.TRAP 0x1 ;  /* 0x000000040000795c */ /* 0x000fe20000300000 */
.L_x_6168:
[----:B0-----:R-:W-:Y:S01]  /*15260*/  LOP3.LUT R3, R34, 0x1, RZ, 0x3c, !PT ;  /* 0x0000000122037812 */ /* 0x001fe200078e3cff */
[----:B------:R-:W-:Y:S01]  /*15270*/  IMAD R0, R31, 0x8, R18 ;  /* 0x000000081f007824 */ /* 0x000fe200078e0212 */
[----:B------:R-:W-:Y:S02]  /*15280*/  BSSY B0, `(.L_x_6169) ;  /* 0x0000004000007945 */ /* 0x000fe40003800000 */
[----:B------:R-:W-:-:S04]  /*15290*/  SHF.L.U32 R3, R3, 0x1f, RZ ;  /* 0x0000001f03037819 */ /* 0x000fc800000006ff */
[----:B------:R-:W0:Y:S02]  /*152a0*/  SYNCS.PHASECHK.TRANS64.TRYWAIT P1, [R0+URZ+0x33470], R3 ;  /* 0x03347003000075a7 */ /* 0x000e24000802017f */
[----:B0-----:R-:W-:Y:S05]  /*152b0*/  @!P1 BRA `(.L_x_6170) ;  /* 0x0000004000849947 */ /* 0x001fea0003800000 */
.L_x_6269:
[----:B------:R-:W-:Y:S05]  /*152c0*/  BSYNC B0 ;  /* 0x0000000000007941 */ /* 0x000fea0003800000 */
.L_x_6169:
[----:B------:R-:W-:-:S05]  /*152d0*/  IMAD.U32 R2, RZ, RZ, UR46 ;  /* 0x0000002eff027e24 */ /* 0x000fca000f8e00ff */
[----:B------:R-:W-:-:S13]  /*152e0*/  ISETP.NE.AND P1, PT, R2, 0x3, PT ;  /* 0x000000030200780c */ /* 0x000fda0003f25270 */
[----:B------:R-:W-:Y:S05]  /*152f0*/  @!P1 BRA `(.L_x_6171) ;  /* 0x0000000000049947 */ /* 0x000fea0003800000 */
[----:B------:R-:W-:Y:S01]  /*15300*/  BPT.TRAP 0x1 ;  /* 0x000000040000795c */ /* 0x000fe20000300000 */
.L_x_6171:
[----:B0-----:R-:W-:-:S04]  /*15310*/  SHF.L.U32 R3, R34, 0x1f, RZ ;  /* 0x0000001f22037819 */ /* 0x001fc800000006ff */
[----:B------:R-:W0:Y:S02]  /*15320*/  SYNCS.PHASECHK.TRANS64.TRYWAIT P1, [R0+URZ+0x33460], R3 ;  /* 0x03346003000075a7 */ /* 0x000e24000802017f */
[----:B0-----:R-:W-:Y:S05]  /*15330*/  @!P1 BRA `(.L_x_6172) ;  /* 0x0000004000789947 */ /* 0x001fea0003800000 */
.L_x_6270:
        /* <DEDUP_REMOVED lines=176> */
.L_x_6173:
[----:B-1----:R1:W-:Y:S01]  /*15e40*/  SYNCS.ARRIVE.TRANS64.A1T0 RZ, [R0+URZ+0x33450], RZ ;  /* 0x033450ff00ff79a7 */ /* 0x0023e2000810003f */
[----:B------:R-:W-:Y:S06]  /*15e50*/  BAR.SYNC.DEFER_BLOCKING 0x2, 0x80 ;  /* 0x0082000000007b1d */ /* 0x000fec0000010000 */
[----:B------:R-:W-:Y:S05]  /*15e60*/  @!P0 BRA `(.L_x_6174) ;  /* 0x0000000000048947 */ /* 0x000fea0003800000 */
[----:B------:R-:W-:Y:S01]  /*15e70*/  BPT.TRAP 0x1 ;  /* 0x000000040000795c */ /* 0x000fe20000300000 */
.L_x_6174:
        /* <DEDUP_REMOVED lines=9> */
.L_x_6113:
[----:B------:R-:W-:Y:S05]  /*15f10*/  BSYNC B7 ;  /* 0x0000000000077941 */ /* 0x000fea0003800000 */
.L_x_6111:
        /* <DEDUP_REMOVED lines=12> */
.L_x_6175:
[----:B0-----:R-:W0:Y:S01]  /*15fe0*/  S2R R0, SR_TID.X ;  /* 0x0000000000007919 */ /* 0x001e220000002100 */
[----:B------:R-:W-:Y:S01]  /*15ff0*/  ULDC UR4, c[0x0][0xc3c] ;  /* 0x00030f0000047ab9 */ /* 0x000fe20000000800 */
[----:B------:R-:W-:Y:S01]  /*16000*/  IMAD.MOV.U32 R25, RZ, RZ, RZ ;  /* 0x000000ffff197224 */ /* 0x000fe200078e00ff */
[----:B0-----:R-:W-:-:S04]  /*16010*/  LOP3.LUT R6, R0, 0x1f, RZ, 0xc0, !PT ;  /* 0x0000001f00067812 */ /* 0x001fc800078ec0ff */
        /* <DEDUP_REMOVED lines=21> */
[----:B------:R-:W-:Y:S04]  /*16170*/  SHFL.IDX PT, R5, R24, RZ, 0x1f ;  /* 0x00001fff18057589 */ /* 0x000fe800000e0000 */
[----:B------:R-:W0:Y:S02]  /*16180*/  SHFL.UP PT, R2, R4, 0x8, RZ ;  /* 0x0500000004027989 */ /* 0x000e2400000e00ff */
[----:B0-----:R-:W-:Y:S02]  /*16190*/  SEL R3, R2, RZ, P4 ;  /* 0x000000ff02037207 */ /* 0x001fe40002000000 */
[----:B------:R-:W-:Y:S03]  /*161a0*/  SHFL.IDX PT, R2, R24, 0x1, 0x1f ;  /* 0x00201f0018027f89 */ /* 0x000fe600000e0000 */
        /* <DEDUP_REMOVED lines=10> */
.L_x_6181:
        /* <DEDUP_REMOVED lines=14> */
.L_x_6180:
[----:B------:R-:W-:Y:S05]  /*16330*/  BSYNC B0 ;  /* 0x0000000000007941 */ /* 0x000fea0003800000 */
.L_x_6179:
        /* <DEDUP_REMOVED lines=22> */
.L_x_6177:
        /* <DEDUP_REMOVED lines=26> */
.L_x_6182:
[----:B-1----:R-:W-:Y:S02]  /*16640*/  IMAD R24, R24, R0, R9 ;  /* 0x0000000018187224 */ /* 0x002fe400078e0209 */
[----:B0-----:R-:W-:Y:S02]  /*16650*/  IMAD R7, R3, R8, RZ ;  /* 0x0000000803077224 */ /* 0x001fe400078e02ff */
[----:B------:R-:W-:Y:S02]  /*16660*/  IMAD.MOV.U32 R2, RZ, RZ, RZ ;  /* 0x000000ffff027224 */ /* 0x000fe400078e00ff */
[----:B------:R-:W-:Y:S02]  /*16670*/  IMAD.MOV.U32 R3, RZ, RZ, R11 ;  /* 0x000000ffff037224 */ /* 0x000fe400078e000b */
[----:B------:R-:W-:Y:S02]  /*16680*/  IMAD.IADD R5, R5, 0x1, -R24 ;  /* 0x0000000105057824 */ /* 0x000fe400078e0a18 */
[----:B------:R-:W-:Y:S01]  /*16690*/  IMAD.HI.U32 R11, R11, R7, R2 ;  /* 0x000000070b0b7227 */ /* 0x000fe200078e0002 */
[----:B------:R-:W-:-:S02]  /*166a0*/  IABS R3, R4 ;  /* 0x0000000400037213 */ /* 0x000fc40000000000 */
        /* <DEDUP_REMOVED lines=49> */
.L_x_6178:
[----:B------:R-:W-:Y:S01]  /*169c0*/  IMAD.MOV.U32 R24, RZ, RZ, R5 ;  /* 0x000000ffff187224 */ /* 0x000fe200078e0005 */
[----:B------:R-:W-:Y:S01]  /*169d0*/  ULDC UR39, c[0x0][0xc3c] ;  /* 0x00030f0000277ab9 */ /* 0x000fe20000000800 */
[----:B------:R-:W-:Y:S02]  /*169e0*/  IMAD.MOV.U32 R25, RZ, RZ, RZ ;  /* 0x000000ffff197224 */ /* 0x000fe400078e00ff */
[----:B------:R-:W-:-:S07]  /*169f0*/  IMAD.MOV.U32 R26, RZ, RZ, RZ ;  /* 0x000000ffff1a7224 */ /* 0x000fce00078e00ff */
.L_x_6183:
[----:B------:R0:W2:Y:S01]  /*16a00*/  LDL R2, [R1+0x8] ;  /* 0x0000080001027983 */ /* 0x0000a20000100800 */
[----:B------:R-:W1:Y:S02]  /*16a10*/  S2R R0, SR_TID.X ;  /* 0x0000000000007919 */ /* 0x000e640000002100 */
[----:B-1----:R-:W-:Y:S01]  /*16a20*/  LOP3.LUT R0, R0, 0x1f, RZ, 0xc0, !PT ;  /* 0x0000001f00007812 */ /* 0x002fe200078ec0ff */
[----:B------:R-:W-:Y:S03]  /*16a30*/  BAR.SYNC.DEFER_BLOCKING 0x4, 0x180 ;  /* 0x0106000000007b1d */ /* 0x000fe60000010000 */
[----:B------:R-:W-:Y:S01]  /*16a40*/  ISETP.NE.AND P0, PT, R0, RZ, PT ;  /* 0x000000ff0000720c */ /* 0x000fe20003f05270 */
[----:B------:R-:W-:-:S12]  /*16a50*/  IMAD.U32 R27, RZ, RZ, UR39 ;  /* 0x00000027ff1b7e24 */ /* 0x000fd8000f8e00ff */
[----:B------:R-:W-:Y:S01]  /*16a60*/  @!P0 MOV R0, 0x400 ;  /* 0x0000040000008802 */ /* 0x000fe20000000f00 */
[----:B--2---:R-:W1:Y:S03]  /*16a70*/  @!P0 S2R R2, SR_CgaCtaId ;  /* 0x0000000000028919 */ /* 0x004e660000008800 */
[----:B-1----:R-:W-:Y:S01]  /*16a80*/  @!P0 LEA R18, R2, R0, 0x18 ;  /* 0x0000000002128211 */ /* 0x002fe200078ec0ff */
[----:B------:R0:W-:Y:S04]  /*16a90*/  @!P0 STL [R1+0x8], R2 ;  /* 0x0000080201008387 */ /* 0x0001e80000100800 */
[----:B------:R0:W-:Y:S01]  /*16aa0*/  @!P0 STS.128 [R18+0x334d0], R24 ;  /* 0x0334d01812008388 */ /* 0x0001e20000000c00 */
[----:B------:R-:W-:Y:S06]  /*16ab0*/  BAR.ARV 0x5, 0x180 ;  /* 0x0146000000007b1d */ /* 0x000fec0000002000 */
.L_x_6176:
[----:B------:R-:W-:Y:S02]  /*16ac0*/  ULDC UR4, c[0x0][0xc3c] ;  /* 0x00030f0000047ab9 */ /* 0x000fe40000000800 */
[----:B------:R-:W-:-:S06]  /*16ad0*/  UISETP.GE.AND UP0, UPT, UR39, UR4, UPT ;  /* 0x000000042700728c */ /* 0x000fcc000bf06270 */
[----:B------:R-:W-:-:S13]  /*16ae0*/  PLOP3.LUT P0, PT, PT, PT, UP0, 0x80, 0x0 ;  /* 0x000000000000781c */ /* 0x000fda0003f0f008 */
[----:B------:R-:W-:Y:S05]  /*16af0*/  @!P0 BRA `(.L_x_6184) ;  /* 0xffffff9800c48947 */ /* 0x000fea000383ffff */
.L_x_6107:
[----:B0-----:R-:W2:Y:S01]  /*16b00*/  LDL.LU R0, [R1+0x14] ;  /* 0x0000140001007983 */ /* 0x001ea20000300800 */
        /* <DEDUP_REMOVED lines=11> */
.L_x_6271:
[----:B------:R-:W-:Y:S05]  /*16bc0*/  BSYNC B0 ;  /* 0x0000000000007941 */ /* 0x000fea0003800000 */
.L_x_6185:
[----:B------:R-:W-:-:S03]  /*16bd0*/  UMOV UR4, 0xffffffff ;  /* 0xffffffff00047882 */ /* 0x000fc60000000000 */
[----:B------:R-:W-:Y:S05]  /*16be0*/  BRA.DIV UR4, `(.L_x_6187) ;  /* 0x0000002a04747947 */ /* 0x000fea000b800000 */
[----:B0-----:R-:W0:Y:S02]  /*16bf0*/  S2R R0, SR_TID.X ;  /* 0x0000000000007919 */ /* 0x001e240000002100 */
[----:B0-----:R-:W-:-:S04]  /*16c00*/  SHF.R.U32.HI R0, RZ, 0x5, R0 ;  /* 0x00000005ff007819 */ /* 0x001fc80000011600 */
[----:B------:R-:W-:-:S05]  /*16c10*/  LOP3.LUT R0, R0, 0x3, RZ, 0xc0, !PT ;  /* 0x0000000300007812 */ /* 0x000fca00078ec0ff */
[----:B------:R0:W1:Y:S02]  /*16c20*/  SHFL.IDX PT, R14, R0, RZ, 0x1f ;  /* 0x00001fff000e7589 */ /* 0x00006400000e0000 */
.L_x_6274:
[----:B-1----:R-:W-:Y:S01]  /*16c30*/  ISETP.NE.AND P0, PT, R14, RZ, PT ;  /* 0x000000ff0e00720c */ /* 0x002fe20003f05270 */
[----:B------:R-:W-:-:S12]  /*16c40*/  BSSY B0, `(.L_x_6188) ;  /* 0x000002c000007945 */ /* 0x000fd80003800000 */
[----:B------:R-:W-:Y:S05]  /*16c50*/  @P0 BRA `(.L_x_6189) ;  /* 0x0000000000a80947 */ /* 0x000fea0003800000 */
[----:B------:R-:W-:-:S03]  /*16c60*/  UMOV UR4, 0xffffffff ;  /* 0xffffffff00047882 */ /* 0x000fc60000000000 */
[----:B------:R-:W-:Y:S05]  /*16c70*/  BRA.DIV UR4, `(.L_x_6190) ;  /* 0x0000002a04847947 */ /* 0x000fea000b800000 */
[----:B------:R-:W-:-:S13]  /*16c80*/  ELECT P6, URZ, PT ;  /* 0x00000000003f782f */ /* 0x000fda00038c0000 */
.L_x_6277:
[----:B------:R-:W-:Y:S05]  /*16c90*/  @!P6 BRA `(.L_x_6189) ;  /* 0x000000000098e947 */ /* 0x000fea0003800000 */
[----:B------:R-:W-:-:S06]  /*16ca0*/  ULOP3.LUT UR4, UR43, 0x2, URZ, 0xfc, !UPT ;  /* 0x000000022b047892 */ /* 0x000fcc000f8efc3f */
[----:B0-----:R-:W-:-:S05]  /*16cb0*/  IMAD.U32 R0, RZ, RZ, UR4 ;  /* 0x00000004ff007e24 */ /* 0x001fca000f8e00ff */
[----:B------:R-:W-:-:S13]  /*16cc0*/  ISETP.NE.AND P0, PT, R0, 0x3, PT ;  /* 0x000000030000780c */ /* 0x000fda0003f05270 */
[----:B------:R-:W-:Y:S05]  /*16cd0*/  @!P0 BRA `(.L_x_6191) ;  /* 0x0000000000048947 */ /* 0x000fea0003800000 */
[----:B------:R-:W-:Y:S01]  /*16ce0*/  BPT.TRAP 0x1 ;  /* 0x000000040000795c */ /* 0x000fe20000300000 */
.L_x_6191:
[C---:B------:R-:W-:Y:S01]  /*16cf0*/  IMAD R5, R31.reuse, 0x8, R4 ;  /* 0x000000081f057824 */ /* 0x040fe200078e0204 */
[----:B------:R-:W-:Y:S01]  /*16d00*/  SHF.L.U32 R0, R34, 0x1f, RZ ;  /* 0x0000001f22007819 */ /* 0x000fe200000006ff */
[----:B------:R-:W-:-:S03]  /*16d10*/  VIADD R31, R31, 0x1 ;  /* 0x000000011f1f7836 */ /* 0x000fc60000000000 */
[----:B------:R-:W0:Y:S02]  /*16d20*/  SYNCS.PHASECHK.TRANS64.TRYWAIT P1, [R5+URZ+0x33440], R0 ;  /* 0x03344000050075a7 */ /* 0x000e24000802017f */
[----:B------:R-:W-:-:S04]  /*16d30*/  ISETP.NE.AND P2, PT, R31, 0x2, PT ;  /* 0x000000021f00780c */ /* 0x000fc80003f45270 */
[----:B------:R-:W-:Y:S01]  /*16d40*/  SEL R3, RZ, 0x1, P2 ;  /* 0x00000001ff037807 */ /* 0x000fe20001000000 */
[----:B0-----:R-:W-:Y:S08]  /*16d50*/  @!P1 BRA `(.L_x_6192) ;  /* 0x00000028006c9947 */ /* 0x001ff00003800000 */
.L_x_6278:
[----:B------:R-:W-:Y:S02]  /*16d60*/  SEL R31, R31, RZ, P2 ;  /* 0x000000ff1f1f7207 */ /* 0x000fe40001000000 */
[----:B------:R-:W-:Y:S01]  /*16d70*/  LOP3.LUT R2, R34, R3, RZ, 0x3c, !PT ;  /* 0x0000000322027212 */ /* 0x000fe200078e3cff */
[----:B------:R-:W-:Y:S06]  /*16d80*/  @!P0 BRA `(.L_x_6193) ;  /* 0x0000000000048947 */ /* 0x000fec0003800000 */
[----:B------:R-:W-:Y:S01]  /*16d90*/  BPT.TRAP 0x1 ;  /* 0x000000040000795c */ /* 0x000fe20000300000 */
.L_x_6193:
[----:B------:R-:W-:Y:S01]  /*16da0*/  IMAD R31, R31, 0x8, R4 ;  /* 0x000000081f1f7824 */ /* 0x000fe200078e0204 */
[----:B------:R-:W-:-:S04]  /*16db0*/  SHF.L.U32 R2, R2, 0x1f, RZ ;  /* 0x0000001f02027819 */ /* 0x000fc800000006ff */
[----:B------:R-:W1:Y:S02]  /*16dc0*/  SYNCS.PHASECHK.TRANS64.TRYWAIT P1, [R31+URZ+0x33440], R2 ;  /* 0x033440021f0075a7 */ /* 0x000e64000802017f */
[----:B-1----:R-:W-:Y:S05]  /*16dd0*/  @!P1 BRA `(.L_x_6194) ;  /* 0x0000002800609947 */ /* 0x002fea0003800000 */
.L_x_6279:
[----:B------:R-:W-:Y:S05]  /*16de0*/  @!P0 BRA `(.L_x_6195) ;  /* 0x0000000000048947 */ /* 0x000fea0003800000 */
[----:B------:R-:W-:Y:S01]  /*16df0*/  BPT.TRAP 0x1 ;  /* 0x000000040000795c */ /* 0x000fe20000300000 */
.L_x_6195:
[----:B------:R-:W2:Y:S02]  /*16e00*/  SYNCS.PHASECHK.TRANS64.TRYWAIT P1, [R5+URZ+0x33460], R0 ;  /* 0x03346000050075a7 */ /* 0x000ea4000802017f */
[----:B--2---:R-:W-:Y:S05]  /*16e10*/  @!P1 BRA `(.L_x_6196) ;  /* 0x0000002800649947 */ /* 0x004fea0003800000 */
.L_x_6280:
[----:B------:R-:W-:Y:S05]  /*16e20*/  @!P0 BRA `(.L_x_6197) ;  /* 0x0000000000048947 */ /* 0x000fea0003800000 */
[----:B------:R-:W-:Y:S01]  /*16e30*/  BPT.TRAP 0x1 ;  /* 0x000000040000795c */ /* 0x000fe20000300000 */
.L_x_6197:
[----:B------:R-:W3:Y:S02]  /*16e40*/  SYNCS.PHASECHK.TRANS64.TRYWAIT P1, [R31+URZ+0x33460], R2 ;  /* 0x033460021f0075a7 */ /* 0x000ee4000802017f */
[----:B---3--:R-:W-:Y:S05]  /*16e50*/  @!P1 BRA `(.L_x_6198) ;  /* 0x0000002800689947 */ /* 0x008fea0003800000 */
.L_x_6281:
[----:B------:R-:W-:Y:S05]  /*16e60*/  @!P0 BRA `(.L_x_6199) ;  /* 0x0000000000048947 */ /* 0x000fea0003800000 */
[----:B------:R-:W-:Y:S01]  /*16e70*/  BPT.TRAP 0x1 ;  /* 0x000000040000795c */ /* 0x000fe20000300000 */
.L_x_6199:
[----:B------:R-:W4:Y:S02]  /*16e80*/  SYNCS.PHASECHK.TRANS64.TRYWAIT P1, [R5+URZ+0x33480], R0 ;  /* 0x03348000050075a7 */ /* 0x000f24000802017f */
[----:B----4-:R-:W-:Y:S05]  /*16e90*/  @!P1 BRA `(.L_x_6200) ;  /* 0x00000028006c9947 */ /* 0x010fea0003800000 */
.L_x_6282:
[----:B------:R-:W-:Y:S05]  /*16ea0*/  @!P0 BRA `(.L_x_6201) ;  /* 0x0000000000048947 */ /* 0x000fea0003800000 */
[----:B------:R-:W-:Y:S01]  /*16eb0*/  BPT.TRAP 0x1 ;  /* 0x000000040000795c */ /* 0x000fe20000300000 */
.L_x_6201:
[----:B------:R0:W0:Y:S02]  /*16ec0*/  SYNCS.PHASECHK.TRANS64.TRYWAIT P0, [R31+URZ+0x33480], R2 ;  /* 0x033480021f0075a7 */ /* 0x000024000800017f */
[----:B0-----:R-:W-:Y:S05]  /*16ed0*/  @!P0 NANOSLEEP.SYNCS 0x989680 ;  /* 0x009896800000895d */ /* 0x001fea0003900000 */
[----:B------:R-:W0:Y:S02]  /*16ee0*/  @!P0 SYNCS.PHASECHK.TRANS64 P0, [R31+URZ+0x33480], R2 ;  /* 0x033480021f0085a7 */ /* 0x000e24000800007f */
[----:B0-----:R-:W-:Y:S05]  /*16ef0*/  @!P0 BRA `(.L_x_6201) ;  /* 0xfffffffc00f08947 */ /* 0x001fea000383ffff */
.L_x_6189:
[----:B------:R-:W-:Y:S05]  /*16f00*/  BSYNC B0 ;  /* 0x0000000000007941 */ /* 0x000fea0003800000 */
.L_x_6188:
[----:B------:R-:W-:Y:S05]  /*16f10*/  EXIT ;  /* 0x000000000000794d */ /* 0x000fea0003800000 */
.L_x_6044:
[----:B0-----:R-:W-:-:S04]  /*16f20*/  IMAD.U32 R3, RZ, RZ, UR41 ;  /* 0x00000029ff037e24 */ /* 0x001fc8000f8e00ff */
[----:B------:R0:W1:Y:S03]  /*16f30*/  SYNCS.PHASECHK.TRANS64.TRYWAIT P1, [R3+URZ+0x33400], R0 ;  /* 0x03340000030075a7 */ /* 0x000066000802017f */
[----:B-1----:R-:W-:Y:S05]  /*16f40*/  @!P1 NANOSLEEP.SYNCS 0x989680 ;  /* 0x009896800000995d */ /* 0x002fea0003900000 */
[----:B------:R-:W1:Y:S02]  /*16f50*/  @!P1 SYNCS.PHASECHK.TRANS64 P1, [R3+URZ+0x33400], R0 ;  /* 0x03340000030095a7 */ /* 0x000e64000802007f */
[----:B-1----:R-:W-:Y:S05]  /*16f60*/  @!P1 BRA `(.L_x_6044) ;  /* 0xfffffffc00ec9947 */ /* 0x002fea000383ffff */
[----:B------:R-:W-:Y:S05]  /*16f70*/  BRA `(.L_x_6202) ;  /* 0xfffffeac00207947 */ /* 0x000fea000383ffff */
.L_x_6048:
[----:B-1----:R1:W2:Y:S02]  /*16f80*/  SYNCS.PHASECHK.TRANS64.TRYWAIT P1, [R3+URZ+0x33430], R0 ;  /* 0x03343000030075a7 */ /* 0x0022a4000802017f */
[----:B--2---:R-:W-:Y:S05]  /*16f90*/  @!P1 NANOSLEEP.SYNCS 0x989680 ;  /* 0x009896800000995d */ /* 0x004fea0003900000 */
[----:B------:R-:W2:Y:S02]  /*16fa0*/  @!P1 SYNCS.PHASECHK.TRANS64 P1, [R3+URZ+0x33430], R0 ;  /* 0x03343000030095a7 */ /* 0x000ea4000802007f */
[----:B--2---:R-:W-:Y:S05]  /*16fb0*/  @!P1 BRA `(.L_x_6048) ;  /* 0xfffffffc00f09947 */ /* 0x004fea000383ffff */
[----:B------:R-:W-:Y:S05]  /*16fc0*/  BRA `(.L_x_6047) ;  /* 0xfffffeac003c7947 */ /* 0x000fea000383ffff */
.L_x_6054:
[----:B-1----:R-:W-:-:S04]  /*16fd0*/  IMAD.U32 R7, RZ, RZ, UR6 ;  /* 0x00000006ff077e24 */ /* 0x002fc8000f8e00ff */
[----:B------:R1:W2:Y:S03]  /*16fe0*/  SYNCS.PHASECHK.TRANS64.TRYWAIT P1, [R7+URZ+0x33430], R0 ;  /* 0x03343000070075a7 */ /* 0x0002a6000802017f */
[----:B--2---:R-:W-:Y:S05]  /*16ff0*/  @!P1 NANOSLEEP.SYNCS 0x989680 ;  /* 0x009896800000995d */ /* 0x004fea0003900000 */
[----:B------:R-:W2:Y:S02]  /*17000*/  @!P1 SYNCS.PHASECHK.TRANS64 P1, [R7+URZ+0x33430], R0 ;  /* 0x03343000070095a7 */ /* 0x000ea4000802007f */
[----:B--2---:R-:W-:Y:S05]  /*17010*/  @!P1 BRA `(.L_x_6054) ;  /* 0xfffffffc00ec9947 */ /* 0x004fea000383ffff */
[----:B------:R-:W-:Y:S05]  /*17020*/  BRA `(.L_x_6051) ;  /* 0xfffffee000687947 */ /* 0x000fea000383ffff */
.L_x_6058:
[----:B-1----:R-:W-:-:S04]  /*17030*/  IMAD.U32 R7, RZ, RZ, UR6 ;  /* 0x00000006ff077e24 */ /* 0x002fc8000f8e00ff */
[----:B------:R1:W2:Y:S03]  /*17040*/  SYNCS.PHASECHK.TRANS64.TRYWAIT P1, [R7+URZ+0x33450], R0 ;  /* 0x03345000070075a7 */ /* 0x0002a6000802017f */
[----:B--2---:R-:W-:Y:S05]  /*17050*/  @!P1 NANOSLEEP.SYNCS 0x989680 ;  /* 0x009896800000995d */ /* 0x004fea0003900000 */
[----:B------:R-:W2:Y:S02]  /*17060*/  @!P1 SYNCS.PHASECHK.TRANS64 P1, [R7+URZ+0x33450], R0 ;  /* 0x03345000070095a7 */ /* 0x000ea4000802007f */
[----:B--2---:R-:W-:Y:S05]  /*17070*/  @!P1 BRA `(.L_x_6058) ;  /* 0xfffffffc00ec9947 */ /* 0x004fea000383ffff */
[----:B------:R-:W-:Y:S05]  /*17080*/  BRA `(.L_x_6055) ;  /* 0xfffffeec00707947 */ /* 0x000fea000383ffff */
.L_x_6066:
[----:B-1----:R-:W-:-:S04]  /*17090*/  IMAD.U32 R9, RZ, RZ, UR6 ;  /* 0x00000006ff097e24 */ /* 0x002fc8000f8e00ff */
[----:B------:R1:W2:Y:S03]  /*170a0*/  SYNCS.PHASECHK.TRANS64.TRYWAIT P1, [R9+URZ+0x33430], R0 ;  /* 0x03343000090075a7 */ /* 0x0002a6000802017f */
[----:B--2---:R-:W-:Y:S05]  /*170b0*/  @!P1 NANOSLEEP.SYNCS 0x989680 ;  /* 0x009896800000995d */ /* 0x004fea0003900000 */
[----:B------:R-:W2:Y:S02]  /*170c0*/  @!P1 SYNCS.PHASECHK.TRANS64 P1, [R9+URZ+0x33430], R0 ;  /* 0x03343000090095a7 */ /* 0x000ea4000802007f */
[----:B--2---:R-:W-:Y:S05]  /*170d0*/  @!P1 BRA `(.L_x_6066) ;  /* 0xfffffffc00ec9947 */ /* 0x004fea000383ffff */
[----:B------:R-:W-:Y:S05]  /*170e0*/  BRA `(.L_x_6063) ;  /* 0xffffff1800d87947 */ /* 0x000fea000383ffff */
.L_x_6070:
[----:B-1----:R-:W-:-:S04]  /*170f0*/  IMAD.U32 R9, RZ, RZ, UR6 ;  /* 0x00000006ff097e24 */ /* 0x002fc8000f8e00ff */
[----:B------:R1:W2:Y:S03]  /*17100*/  SYNCS.PHASECHK.TRANS64.TRYWAIT P1, [R9+URZ+0x33450], R0 ;  /* 0x03345000090075a7 */ /* 0x0002a6000802017f */
[----:B--2---:R-:W-:Y:S05]  /*17110*/  @!P1 NANOSLEEP.SYNCS 0x989680 ;  /* 0x009896800000995d */ /* 0x004fea0003900000 */
[----:B------:R-:W2:Y:S02]  /*17120*/  @!P1 SYNCS.PHASECHK.TRANS64 P1, [R9+URZ+0x33450], R0 ;  /* 0x03345000090095a7 */ /* 0x000ea4000802007f */
[----:B--2---:R-:W-:Y:S05]  /*17130*/  @!P1 BRA `(.L_x_6070) ;  /* 0xfffffffc00ec9947 */ /* 0x004fea000383ffff */
[----:B------:R-:W-:Y:S05]  /*17140*/  BRA `(.L_x_6067) ;  /* 0xffffff2400d47947 */ /* 0x000fea000383ffff */
.L_x_6077:
[----:B-1----:R-:W-:-:S04]  /*17150*/  IMAD.U32 R6, RZ, RZ, UR9 ;  /* 0x00000009ff067e24 */ /* 0x002fc8000f8e00ff */
[----:B------:R1:W2:Y:S03]  /*17160*/  SYNCS.PHASECHK.TRANS64.TRYWAIT P1, [R6+URZ+0x33450], R5 ;  /* 0x03345005060075a7 */ /* 0x0002a6000802017f */
[----:B--2---:R-:W-:Y:S05]  /*17170*/  @!P1 NANOSLEEP.SYNCS 0x989680 ;  /* 0x009896800000995d */ /* 0x004fea0003900000 */
[----:B------:R-:W2:Y:S02]  /*17180*/  @!P1 SYNCS.PHASECHK.TRANS64 P1, [R6+URZ+0x33450], R5 ;  /* 0x03345005060095a7 */ /* 0x000ea4000802007f */
[----:B--2---:R-:W-:Y:S05]  /*17190*/  @!P1 BRA `(.L_x_6077) ;  /* 0xfffffffc00ec9947 */ /* 0x004fea000383ffff */
[----:B------:R-:W-:Y:S05]  /*171a0*/  BRA `(.L_x_6076) ;  /* 0xffffff48002c7947 */ /* 0x000fea000383ffff */
.L_x_6122:
        /* <DEDUP_REMOVED lines=10> */
.L_x_6203:
[----:B------:R-:W-:Y:S05]  /*17250*/  BRA `(.L_x_6204) ;  /* 0xffffffa000687947 */ /* 0x000fea000383ffff */
.L_x_6125:
[----:B0-----:R0:W1:Y:S02]  /*17260*/  SYNCS.PHASECHK.TRANS64.TRYWAIT P0, [R4+URZ+0x33480], R35 ;  /* 0x03348023040075a7 */ /* 0x001064000800017f */
[----:B-1----:R-:W-:Y:S05]  /*17270*/  @!P0 NANOSLEEP.SYNCS 0x989680 ;  /* 0x009896800000895d */ /* 0x002fea0003900000 */
[----:B------:R-:W1:Y:S02]  /*17280*/  @!P0 SYNCS.PHASECHK.TRANS64 P0, [R4+URZ+0x33480], R35 ;  /* 0x03348023040085a7 */ /* 0x000e64000800007f */
[----:B-1----:R-:W-:Y:S05]  /*17290*/  @!P0 BRA `(.L_x_6125) ;  /* 0xfffffffc00f08947 */ /* 0x002fea000383ffff */
[----:B------:R-:W-:Y:S05]  /*172a0*/  BRA `(.L_x_6205) ;  /* 0xffffffa400b87947 */ /* 0x000fea000383ffff */
.L_x_6126:
        /* <DEDUP_REMOVED lines=8> */
.L_x_6207:
[----:B------:R-:W-:Y:S05]  /*17330*/  BSYNC B0 ;  /* 0x0000000000007941 */ /* 0x000fea0003800000 */
.L_x_6206:
        /* <DEDUP_REMOVED lines=11> */
.L_x_6208:
        /* <DEDUP_REMOVED lines=25> */
.L_x_6209:
        /* <DEDUP_REMOVED lines=9> */
.L_x_6210:
[----:B------:R-:W-:Y:S02]  /*17610*/  IMAD.MOV.U32 R13, RZ, RZ, R10 ;  /* 0x000000ffff0d7224 */ /* 0x000fe400078e000a */
[----:B------:R-:W-:Y:S02]  /*17620*/  IMAD.MOV.U32 R12, RZ, RZ, 0x2 ;  /* 0x00000002ff0c7424 */ /* 0x000fe400078e00ff */
[----:B------:R-:W-:-:S07]  /*17630*/  IMAD.MOV.U32 R2, RZ, RZ, R14 ;  /* 0x000000ffff027224 */ /* 0x000fce00078e000e */
[----:B------:R-:W-:Y:S05]  /*17640*/  WARPSYNC.COLLECTIVE R15, `(.L_x_6211) ;  /* 0x000000000f087348 */ /* 0x000fea0003c00000 */
[----:B------:R0:W1:Y:S02]  /*17650*/  SHFL.IDX P6, R14, R13, R12, R11 ;  /* 0x0000000c0d0e7389 */ /* 0x00006400000c000b */
[----:B01----:R-:W-:Y:S01]  /*17660*/  ENDCOLLECTIVE ;  /* 0x000000000000791b */ /* 0x003fe20003800000 */
.L_x_6211:
        /* <DEDUP_REMOVED lines=16> */
.L_x_6212:
[----:B------:R-:W-:Y:S02]  /*17770*/  IMAD.MOV.U32 R13, RZ, RZ, R10 ;  /* 0x000000ffff0d7224 */ /* 0x000fe400078e000a */
[----:B------:R-:W-:Y:S02]  /*17780*/  IMAD.MOV.U32 R12, RZ, RZ, 0x3 ;  /* 0x00000003ff0c7424 */ /* 0x000fe400078e00ff */
[----:B------:R-:W-:-:S07]  /*17790*/  IMAD.MOV.U32 R2, RZ, RZ, R14 ;  /* 0x000000ffff027224 */ /* 0x000fce00078e000e */
[----:B------:R-:W-:Y:S05]  /*177a0*/  WARPSYNC.COLLECTIVE R15, `(.L_x_6213) ;  /* 0x000000000f087348 */ /* 0x000fea0003c00000 */
[----:B------:R0:W1:Y:S02]  /*177b0*/  SHFL.IDX P6, R14, R13, R12, R11 ;  /* 0x0000000c0d0e7389 */ /* 0x00006400000c000b */
[----:B01----:R-:W-:Y:S01]  /*177c0*/  ENDCOLLECTIVE ;  /* 0x000000000000791b */ /* 0x003fe20003800000 */
.L_x_6213:
        /* <DEDUP_REMOVED lines=13> */
.L_x_6214:
        /* <DEDUP_REMOVED lines=12> */
.L_x_6215:
        /* <DEDUP_REMOVED lines=13> */
.L_x_6216:
        /* <DEDUP_REMOVED lines=11> */
.L_x_6131:
[----:B---3--:R3:W4:Y:S02]  /*17ae0*/  SYNCS.PHASECHK.TRANS64.TRYWAIT P0, [R4+URZ+0x33440], R35 ;  /* 0x03344023040075a7 */ /* 0x008724000800017f */
[----:B----4-:R-:W-:Y:S05]  /*17af0*/  @!P0 NANOSLEEP.SYNCS 0x989680 ;  /* 0x009896800000895d */ /* 0x010fea0003900000 */
[----:B------:R-:W4:Y:S02]  /*17b00*/  @!P0 SYNCS.PHASECHK.TRANS64 P0, [R4+URZ+0x33440], R35 ;  /* 0x03344023040085a7 */ /* 0x000f24000800007f */
[----:B----4-:R-:W-:Y:S05]  /*17b10*/  @!P0 BRA `(.L_x_6131) ;  /* 0xfffffffc00f08947 */ /* 0x010fea000383ffff */
[----:B------:R-:W-:Y:S05]  /*17b20*/  BRA `(.L_x_6218) ;  /* 0xffffffa400a47947 */ /* 0x000fea000383ffff */
.L_x_6132:
        /* <DEDUP_REMOVED lines=8> */
.L_x_6220:
[----:B------:R-:W-:Y:S05]  /*17bb0*/  BSYNC B0 ;  /* 0x0000000000007941 */ /* 0x000fea0003800000 */
.L_x_6219:
        /* <DEDUP_REMOVED lines=11> */
.L_x_6221:
        /* <DEDUP_REMOVED lines=21> */
.L_x_6222:
[----:B------:R-:W-:Y:S02]  /*17dc0*/  IMAD.MOV.U32 R13, RZ, RZ, R5 ;  /* 0x000000ffff0d7224 */ /* 0x000fe400078e0005 */
[----:B------:R-:W-:-:S07]  /*17dd0*/  IMAD.MOV.U32 R2, RZ, RZ, R14 ;  /* 0x000000ffff027224 */ /* 0x000fce00078e000e */
[----:B------:R-:W-:Y:S05]  /*17de0*/  WARPSYNC.COLLECTIVE R15, `(.L_x_6223) ;  /* 0x000000000f087348 */ /* 0x000fea0003c00000 */
[----:B------:R0:W1:Y:S02]  /*17df0*/  SHFL.IDX P6, R14, R13, R12, R11 ;  /* 0x0000000c0d0e7389 */ /* 0x00006400000c000b */
[----:B01----:R-:W-:Y:S01]  /*17e00*/  ENDCOLLECTIVE ;  /* 0x000000000000791b */ /* 0x003fe20003800000 */
.L_x_6223:
        /* <DEDUP_REMOVED lines=16> */
.L_x_6224:
        /* <DEDUP_REMOVED lines=11> */
.L_x_6225:
[----:B------:R-:W-:Y:S02]  /*17fc0*/  IMAD.MOV.U32 R13, RZ, RZ, R10 ;  /* 0x000000ffff0d7224 */ /* 0x000fe400078e000a */
[----:B------:R-:W-:Y:S02]  /*17fd0*/  IMAD.MOV.U32 R12, RZ, RZ, 0x3 ;  /* 0x00000003ff0c7424 */ /* 0x000fe400078e00ff */
[----:B------:R-:W-:-:S07]  /*17fe0*/  IMAD.MOV.U32 R3, RZ, RZ, R14 ;  /* 0x000000ffff037224 */ /* 0x000fce00078e000e */
[----:B------:R-:W-:Y:S05]  /*17ff0*/  WARPSYNC.COLLECTIVE R15, `(.L_x_6226) ;  /* 0x000000000f087348 */ /* 0x000fea0003c00000 */
[----:B------:R0:W1:Y:S02]  /*18000*/  SHFL.IDX P6, R14, R13, R12, R11 ;  /* 0x0000000c0d0e7389 */ /* 0x00006400000c000b */
[----:B01----:R-:W-:Y:S01]  /*18010*/  ENDCOLLECTIVE ;  /* 0x000000000000791b */ /* 0x003fe20003800000 */
.L_x_6226:
        /* <DEDUP_REMOVED lines=10> */
.L_x_6227:
[----:B------:R-:W-:Y:S01]  /*180c0*/  @!PT LDS RZ, [RZ] ;  /* 0x00000000fffff984 */ /* 0x000fe20000000800 */
[----:B------:R-:W-:Y:S01]  /*180d0*/  @!PT LDS RZ, [RZ] ;  /* 0x00000000fffff984 */ /* 0x000fe20000000800 */
[----:B------:R-:W-:Y:S01]  /*180e0*/  @!PT LDS RZ, [RZ] ;  /* 0x00000000fffff984 */ /* 0x000fe20000000800 */
[----:B------:R-:W-:Y:S04]  /*180f0*/  @P4 LDGSTS.E.BYPASS.LTC128B.128 [R0+0x25200], desc[UR54][R2.64], !P5 ;  /* 0x2520000002004fae */ /* 0x000fe8000e901d76 */
[----:B------:R-:W-:Y:S04]  /*18100*/  @P4 LDGSTS.E.BYPASS.LTC128B.128 [R0+0x27a00], desc[UR54][R2.64+0x40], !P2 ;  /* 0x27a0004002004fae */ /* 0x000fe8000d101d76 */
[----:B------:R0:W-:Y:S01]  /*18110*/  @P4 LDGSTS.E.BYPASS.LTC128B.128 [R0+0x2a200], desc[UR54][R2.64+0x80], !P1 ;  /* 0x2a20008002004fae */ /* 0x0001e2000c901d76 */
[----:B------:R-:W-:Y:S02]  /*18120*/  IMAD.MOV.U32 R13, RZ, RZ, R7 ;  /* 0x000000ffff0d7224 */ /* 0x000fe400078e0007 */
[----:B------:R-:W-:Y:S01]  /*18130*/  IMAD.MOV.U32 R12, RZ, RZ, RZ ;  /* 0x000000ffff0c7224 */ /* 0x000fe200078e00ff */
[----:B------:R-:W-:-:S05]  /*18140*/  @P3 IADD3 R14, P0, R37, R14, RZ ;  /* 0x0000000e250e3210 */ /* 0x000fca0007f1e0ff */
[----:B0-----:R-:W-:-:S08]  /*18150*/  @P3 IMAD.MOV.U32 R2, RZ, RZ, R14 ;  /* 0x000000ffff023224 */ /* 0x001fd000078e000e */
[----:B------:R-:W-:Y:S05]  /*18160*/  WARPSYNC.COLLECTIVE R15, `(.L_x_6228) ;  /* 0x000000000f087348 */ /* 0x000fea0003c00000 */
[----:B------:R0:W1:Y:S02]  /*18170*/  SHFL.IDX P6, R14, R13, R12, R11 ;  /* 0x0000000c0d0e7389 */ /* 0x00006400000c000b */
[----:B01----:R-:W-:Y:S01]  /*18180*/  ENDCOLLECTIVE ;  /* 0x000000000000791b */ /* 0x003fe20003800000 */
.L_x_6228:
        /* <DEDUP_REMOVED lines=13> */
.L_x_6229:
[----:B------:R-:W-:Y:S05]  /*18260*/  BRA `(.L_x_6230) ;  /* 0xffffffa400247947 */ /* 0x000fea000383ffff */
.L_x_6139:
[----:B------:R-:W-:Y:S02]  /*18270*/  IMAD.MOV.U32 R13, RZ, RZ, R5 ;  /* 0x000000ffff0d7224 */ /* 0x000fe400078e0005 */
[----:B------:R-:W-:Y:S02]  /*18280*/  IMAD.MOV.U32 R12, RZ, RZ, RZ ;  /* 0x000000ffff0c7224 */ /* 0x000fe400078e00ff */
[----:B------:R-:W-:Y:S02]  /*18290*/  IMAD.MOV.U32 R11, RZ, RZ, 0x1c1f ;  /* 0x00001c1fff0b7424 */ /* 0x000fe400078e00ff */
[----:B------:R-:W-:Y:S02]  /*182a0*/  IMAD.MOV.U32 R15, RZ, RZ, -0x1 ;  /* 0xffffffffff0f7424 */ /* 0x000fe400078e00ff */
[----:B------:R-:W-:Y:S02]  /*182b0*/  IMAD R4, R4, UR40, RZ ;  /* 0x0000002804047c24 */ /* 0x000fe4000f8e02ff */
[----:B------:R-:W-:-:S07]  /*182c0*/  IMAD R25, R25, 0x80, R9 ;  /* 0x0000008019197824 */ /* 0x000fce00078e0209 */
[----:B----45:R-:W-:Y:S05]  /*182d0*/  WARPSYNC.COLLECTIVE R15, `(.L_x_6231) ;  /* 0x000000000f087348 */ /* 0x030fea0003c00000 */
[----:B----4-:R0:W1:Y:S02]  /*182e0*/  SHFL.IDX P6, R14, R13, R12, R11 ;  /* 0x0000000c0d0e7389 */ /* 0x01006400000c000b */
[----:B01---5:R-:W-:Y:S01]  /*182f0*/  ENDCOLLECTIVE ;  /* 0x000000000000791b */ /* 0x023fe20003800000 */
.L_x_6231:
[C---:B------:R-:W-:Y:S01]  /*18300*/  VIADD R7, R25.reuse, 0x20 ;  /* 0x0000002019077836 */ /* 0x040fe20000000000 */
[----:B------:R-:W-:Y:S01]  /*18310*/  ISETP.GE.AND P0, PT, R25, R4, PT ;  /* 0x000000041900720c */ /* 0x000fe20003f06270 */
[----:B------:R-:W-:Y:S02]  /*18320*/  IMAD.MOV.U32 R13, RZ, RZ, R0 ;  /* 0x000000ffff0d7224 */ /* 0x000fe400078e0000 */
[----:B------:R-:W-:-:S10]  /*18330*/  IMAD.MOV.U32 R2, RZ, RZ, R14 ;  /* 0x000000ffff027224 */ /* 0x000fd400078e000e */
[----:B------:R-:W-:Y:S05]  /*18340*/  WARPSYNC.COLLECTIVE R15, `(.L_x_6232) ;  /* 0x000000000f087348 */ /* 0x000fea0003c00000 */
[----:B------:R0:W1:Y:S02]  /*18350*/  SHFL.IDX P6, R14, R13, R12, R11 ;  /* 0x0000000c0d0e7389 */ /* 0x00006400000c000b */
[----:B01----:R-:W-:Y:S01]  /*18360*/  ENDCOLLECTIVE ;  /* 0x000000000000791b */ /* 0x003fe20003800000 */
.L_x_6232:
        /* <DEDUP_REMOVED lines=8> */
.L_x_6233:
        /* <DEDUP_REMOVED lines=8> */
[----:B0-----:R-:W-:-:S10]  /*18470*/  IMAD.MOV.U32 R2, RZ, RZ, R14 ;  /* 0x000000ffff027224 */ /* 0x001fd400078e000e */
[----:B------:R-:W-:Y:S05]  /*18480*/  WARPSYNC.COLLECTIVE R15, `(.L_x_6234) ;  /* 0x000000000f087348 */ /* 0x000fea0003c00000 */
[----:B------:R0:W1:Y:S02]  /*18490*/  SHFL.IDX P6, R14, R13, R12, R11 ;  /* 0x0000000c0d0e7389 */ /* 0x00006400000c000b */
[----:B01----:R-:W-:Y:S01]  /*184a0*/  ENDCOLLECTIVE ;  /* 0x000000000000791b */ /* 0x003fe20003800000 */
.L_x_6234:
        /* <DEDUP_REMOVED lines=8> */
.L_x_6235:
[----:B------:R-:W-:Y:S02]  /*18530*/  @!P0 IMAD.MOV.U32 R3, RZ, RZ, R7 ;  /* 0x000000ffff038224 */ /* 0x000fe400078e0007 */
[----:B------:R-:W-:-:S03]  /*18540*/  VIADD R7, R25, 0x40 ;  /* 0x0000004019077836 */ /* 0x000fc60000000000 */
        /* <DEDUP_REMOVED lines=12> */
.L_x_6236:
        /* <DEDUP_REMOVED lines=8> */
.L_x_6237:
        /* <DEDUP_REMOVED lines=12> */
.L_x_6238:
[----:B------:R-:W-:Y:S05]  /*18750*/  BRA `(.L_x_6239) ;  /* 0xffffffa8006c7947 */ /* 0x000fea000383ffff */
.L_x_6144:
[----:B0-----:R0:W1:Y:S02]  /*18760*/  SYNCS.PHASECHK.TRANS64.TRYWAIT P0, [R18+URZ+0x33420], R3 ;  /* 0x03342003120075a7 */ /* 0x001064000800017f */
[----:B-1----:R-:W-:Y:S05]  /*18770*/  @!P0 NANOSLEEP.SYNCS 0x989680 ;  /* 0x009896800000895d */ /* 0x002fea0003900000 */
[----:B------:R-:W1:Y:S02]  /*18780*/  @!P0 SYNCS.PHASECHK.TRANS64 P0, [R18+URZ+0x33420], R3 ;  /* 0x03342003120085a7 */ /* 0x000e64000800007f */
[----:B-1----:R-:W-:Y:S05]  /*18790*/  @!P0 BRA `(.L_x_6144) ;  /* 0xfffffffc00f08947 */ /* 0x002fea000383ffff */
[----:B------:R-:W-:Y:S05]  /*187a0*/  BRA `(.L_x_6240) ;  /* 0xffffffa800dc7947 */ /* 0x000fea000383ffff */
.L_x_6148:
[----:B0-----:R0:W1:Y:S02]  /*187b0*/  SYNCS.PHASECHK.TRANS64.TRYWAIT P0, [R4+URZ+0x33480], R30 ;  /* 0x0334801e040075a7 */ /* 0x001064000800017f */
[----:B-1----:R-:W-:Y:S05]  /*187c0*/  @!P0 NANOSLEEP.SYNCS 0x989680 ;  /* 0x009896800000895d */ /* 0x002fea0003900000 */
[----:B------:R-:W1:Y:S02]  /*187d0*/  @!P0 SYNCS.PHASECHK.TRANS64 P0, [R4+URZ+0x33480], R30 ;  /* 0x0334801e040085a7 */ /* 0x000e64000800007f */
[----:B-1----:R-:W-:Y:S05]  /*187e0*/  @!P0 BRA `(.L_x_6148) ;  /* 0xfffffffc00f08947 */ /* 0x002fea000383ffff */
[----:B------:R-:W-:Y:S05]  /*187f0*/  BRA `(.L_x_6241) ;  /* 0xffffffb000107947 */ /* 0x000fea000383ffff */
.L_x_6149:
        /* <DEDUP_REMOVED lines=8> */
.L_x_6243:
[----:B------:R-:W-:Y:S05]  /*18880*/  BSYNC B0 ;  /* 0x0000000000007941 */ /* 0x000fea0003800000 */
.L_x_6242:
        /* <DEDUP_REMOVED lines=8> */
.L_x_6244:
[----:B------:R-:W-:Y:S02]  /*18910*/  IMAD.MOV.U32 R13, RZ, RZ, R10 ;  /* 0x000000ffff0d7224 */ /* 0x000fe400078e000a */
[----:B------:R-:W-:Y:S02]  /*18920*/  IMAD.MOV.U32 R12, RZ, RZ, 0x1 ;  /* 0x00000001ff0c7424 */ /* 0x000fe400078e00ff */
[----:B------:R-:W-:-:S07]  /*18930*/  IMAD.MOV.U32 R2, RZ, RZ, R14 ;  /* 0x000000ffff027224 */ /* 0x000fce00078e000e */
[----:B------:R-:W-:Y:S05]  /*18940*/  WARPSYNC.COLLECTIVE R15, `(.L_x_6245) ;  /* 0x000000000f087348 */ /* 0x000fea0003c00000 */
[----:B------:R0:W1:Y:S02]  /*18950*/  SHFL.IDX P6, R14, R13, R12, R11 ;  /* 0x0000000c0d0e7389 */ /* 0x00006400000c000b */
[----:B01----:R-:W-:Y:S01]  /*18960*/  ENDCOLLECTIVE ;  /* 0x000000000000791b */ /* 0x003fe20003800000 */
.L_x_6245:
        /* <DEDUP_REMOVED lines=14> */
.L_x_6246:
[----:B------:R-:W-:Y:S02]  /*18a50*/  IMAD.MOV.U32 R13, RZ, RZ, R10 ;  /* 0x000000ffff0d7224 */ /* 0x000fe400078e000a */
[----:B------:R-:W-:Y:S02]  /*18a60*/  IMAD.MOV.U32 R12, RZ, RZ, 0x2 ;  /* 0x00000002ff0c7424 */ /* 0x000fe400078e00ff */
[----:B------:R-:W-:-:S07]  /*18a70*/  IMAD.MOV.U32 R2, RZ, RZ, R14 ;  /* 0x000000ffff027224 */ /* 0x000fce00078e000e */
[----:B------:R-:W-:Y:S05]  /*18a80*/  WARPSYNC.COLLECTIVE R15, `(.L_x_6247) ;  /* 0x000000000f087348 */ /* 0x000fea0003c00000 */
[----:B------:R0:W1:Y:S02]  /*18a90*/  SHFL.IDX P6, R14, R13, R12, R11 ;  /* 0x0000000c0d0e7389 */ /* 0x00006400000c000b */
[----:B01----:R-:W-:Y:S01]  /*18aa0*/  ENDCOLLECTIVE ;  /* 0x000000000000791b */ /* 0x003fe20003800000 */
.L_x_6247:
        /* <DEDUP_REMOVED lines=13> */
.L_x_6248:
[----:B------:R-:W-:Y:S02]  /*18b80*/  IMAD.MOV.U32 R13, RZ, RZ, R10 ;  /* 0x000000ffff0d7224 */ /* 0x000fe400078e000a */
[----:B------:R-:W-:Y:S02]  /*18b90*/  IMAD.MOV.U32 R12, RZ, RZ, 0x3 ;  /* 0x00000003ff0c7424 */ /* 0x000fe400078e00ff */
[----:B------:R-:W-:-:S07]  /*18ba0*/  IMAD.MOV.U32 R2, RZ, RZ, R14 ;  /* 0x000000ffff027224 */ /* 0x000fce00078e000e */
[----:B------:R-:W-:Y:S05]  /*18bb0*/  WARPSYNC.COLLECTIVE R15, `(.L_x_6249) ;  /* 0x000000000f087348 */ /* 0x000fea0003c00000 */
[----:B------:R0:W1:Y:S02]  /*18bc0*/  SHFL.IDX P6, R14, R13, R12, R11 ;  /* 0x0000000c0d0e7389 */ /* 0x00006400000c000b */
[----:B01----:R-:W-:Y:S01]  /*18bd0*/  ENDCOLLECTIVE ;  /* 0x000000000000791b */ /* 0x003fe20003800000 */
.L_x_6249:
        /* <DEDUP_REMOVED lines=13> */
.L_x_6250:
[----:B------:R-:W-:Y:S02]  /*18cb0*/  IMAD.MOV.U32 R13, RZ, RZ, R22 ;  /* 0x000000ffff0d7224 */ /* 0x000fe400078e0016 */
[----:B------:R-:W-:Y:S02]  /*18cc0*/  IMAD.MOV.U32 R12, RZ, RZ, RZ ;  /* 0x000000ffff0c7224 */ /* 0x000fe400078e00ff */
[----:B------:R-:W-:-:S07]  /*18cd0*/  IMAD.MOV.U32 R2, RZ, RZ, R14 ;  /* 0x000000ffff027224 */ /* 0x000fce00078e000e */
[----:B------:R-:W-:Y:S05]  /*18ce0*/  WARPSYNC.COLLECTIVE R15, `(.L_x_6251) ;  /* 0x000000000f087348 */ /* 0x000fea0003c00000 */
[----:B------:R0:W1:Y:S02]  /*18cf0*/  SHFL.IDX P6, R14, R13, R12, R11 ;  /* 0x0000000c0d0e7389 */ /* 0x00006400000c000b */
[----:B01----:R-:W-:Y:S01]  /*18d00*/  ENDCOLLECTIVE ;  /* 0x000000000000791b */ /* 0x003fe20003800000 */
.L_x_6251:
        /* <DEDUP_REMOVED lines=13> */
.L_x_6252:
[----:B------:R-:W-:Y:S01]  /*18de0*/  IMAD.MOV.U32 R2, RZ, RZ, R14 ;  /* 0x000000ffff027224 */ /* 0x000fe200078e000e */
[----:B------:R-:W-:Y:S06]  /*18df0*/  BRA `(.L_x_6253) ;  /* 0xffffffac00b47947 */ /* 0x000fec000383ffff */
.L_x_6154:
[----:B---3--:R3:W4:Y:S02]  /*18e00*/  SYNCS.PHASECHK.TRANS64.TRYWAIT P0, [R4+URZ+0x33440], R30 ;  /* 0x0334401e040075a7 */ /* 0x008724000800017f */
[----:B----4-:R-:W-:Y:S05]  /*18e10*/  @!P0 NANOSLEEP.SYNCS 0x989680 ;  /* 0x009896800000895d */ /* 0x010fea0003900000 */
[----:B------:R-:W4:Y:S02]  /*18e20*/  @!P0 SYNCS.PHASECHK.TRANS64 P0, [R4+URZ+0x33440], R30 ;  /* 0x0334401e040085a7 */ /* 0x000f24000800007f */
[----:B----4-:R-:W-:Y:S05]  /*18e30*/  @!P0 BRA `(.L_x_6154) ;  /* 0xfffffffc00f08947 */ /* 0x010fea000383ffff */
[----:B------:R-:W-:Y:S05]  /*18e40*/  BRA `(.L_x_6254) ;  /* 0xffffffb0000c7947 */ /* 0x000fea000383ffff */
.L_x_6155:
        /* <DEDUP_REMOVED lines=8> */
.L_x_6256:
[----:B------:R-:W-:Y:S05]  /*18ed0*/  BSYNC B0 ;  /* 0x0000000000007941 */ /* 0x000fea0003800000 */
.L_x_6255:
        /* <DEDUP_REMOVED lines=8> */
.L_x_6257:
[----:B------:R-:W-:Y:S02]  /*18f60*/  IMAD.MOV.U32 R13, RZ, RZ, R6 ;  /* 0x000000ffff0d7224 */ /* 0x000fe400078e0006 */
[----:B------:R-:W-:Y:S02]  /*18f70*/  IMAD.MOV.U32 R12, RZ, RZ, 0x1 ;  /* 0x00000001ff0c7424 */ /* 0x000fe400078e00ff */
[----:B------:R-:W-:-:S07]  /*18f80*/  IMAD.MOV.U32 R2, RZ, RZ, R14 ;  /* 0x000000ffff027224 */ /* 0x000fce00078e000e */
[----:B------:R-:W-:Y:S05]  /*18f90*/  WARPSYNC.COLLECTIVE R15, `(.L_x_6258) ;  /* 0x000000000f087348 */ /* 0x000fea0003c00000 */
[----:B------:R0:W1:Y:S02]  /*18fa0*/  SHFL.IDX P6, R14, R13, R12, R11 ;  /* 0x0000000c0d0e7389 */ /* 0x00006400000c000b */
[----:B01----:R-:W-:Y:S01]  /*18fb0*/  ENDCOLLECTIVE ;  /* 0x000000000000791b */ /* 0x003fe20003800000 */
.L_x_6258:
        /* <DEDUP_REMOVED lines=13> */
.L_x_6259:
[----:B------:R-:W-:Y:S02]  /*19090*/  IMAD.MOV.U32 R13, RZ, RZ, R6 ;  /* 0x000000ffff0d7224 */ /* 0x000fe400078e0006 */
[----:B------:R-:W-:Y:S02]  /*190a0*/  IMAD.MOV.U32 R12, RZ, RZ, 0x2 ;  /* 0x00000002ff0c7424 */ /* 0x000fe400078e00ff */
[----:B------:R-:W-:-:S07]  /*190b0*/  IMAD.MOV.U32 R2, RZ, RZ, R14 ;  /* 0x000000ffff027224 */ /* 0x000fce00078e000e */
[----:B------:R-:W-:Y:S05]  /*190c0*/  WARPSYNC.COLLECTIVE R15, `(.L_x_6260) ;  /* 0x000000000f087348 */ /* 0x000fea0003c00000 */
[----:B------:R0:W1:Y:S02]  /*190d0*/  SHFL.IDX P6, R14, R13, R12, R11 ;  /* 0x0000000c0d0e7389 */ /* 0x00006400000c000b */
[----:B01----:R-:W-:Y:S01]  /*190e0*/  ENDCOLLECTIVE ;  /* 0x000000000000791b */ /* 0x003fe20003800000 */
.L_x_6260:
        /* <DEDUP_REMOVED lines=13> */
.L_x_6261:
[----:B------:R-:W-:Y:S02]  /*191c0*/  IMAD.MOV.U32 R13, RZ, RZ, R6 ;  /* 0x000000ffff0d7224 */ /* 0x000fe400078e0006 */
[----:B------:R-:W-:Y:S02]  /*191d0*/  IMAD.MOV.U32 R12, RZ, RZ, 0x3 ;  /* 0x00000003ff0c7424 */ /* 0x000fe400078e00ff */
[----:B------:R-:W-:-:S07]  /*191e0*/  IMAD.MOV.U32 R2, RZ, RZ, R14 ;  /* 0x000000ffff027224 */ /* 0x000fce00078e000e */
[----:B------:R-:W-:Y:S05]  /*191f0*/  WARPSYNC.COLLECTIVE R15, `(.L_x_6262) ;  /* 0x000000000f087348 */ /* 0x000fea0003c00000 */
[----:B------:R0:W1:Y:S02]  /*19200*/  SHFL.IDX P6, R14, R13, R12, R11 ;  /* 0x0000000c0d0e7389 */ /* 0x00006400000c000b */
[----:B01----:R-:W-:Y:S01]  /*19210*/  ENDCOLLECTIVE ;  /* 0x000000000000791b */ /* 0x003fe20003800000 */
.L_x_6262:
        /* <DEDUP_REMOVED lines=13> */
.L_x_6263:
[----:B------:R-:W-:Y:S02]  /*192f0*/  IMAD.MOV.U32 R13, RZ, RZ, R8 ;  /* 0x000000ffff0d7224 */ /* 0x000fe400078e0008 */
[----:B------:R-:W-:Y:S02]  /*19300*/  IMAD.MOV.U32 R12, RZ, RZ, RZ ;  /* 0x000000ffff0c7224 */ /* 0x000fe400078e00ff */
[----:B------:R-:W-:-:S07]  /*19310*/  IMAD.MOV.U32 R2, RZ, RZ, R14 ;  /* 0x000000ffff027224 */ /* 0x000fce00078e000e */
[----:B------:R-:W-:Y:S05]  /*19320*/  WARPSYNC.COLLECTIVE R15, `(.L_x_6264) ;  /* 0x000000000f087348 */ /* 0x000fea0003c00000 */
[----:B------:R0:W1:Y:S02]  /*19330*/  SHFL.IDX P6, R14, R13, R12, R11 ;  /* 0x0000000c0d0e7389 */ /* 0x00006400000c000b */
[----:B01----:R-:W-:Y:S01]  /*19340*/  ENDCOLLECTIVE ;  /* 0x000000000000791b */ /* 0x003fe20003800000 */
.L_x_6264:
        /* <DEDUP_REMOVED lines=13> */
.L_x_6265:
[----:B------:R-:W-:Y:S05]  /*19420*/  BRA `(.L_x_6266) ;  /* 0xffffffac00a87947 */ /* 0x000fea000383ffff */
.L_x_6160:
[----:B----4-:R4:W0:Y:S02]  /*19430*/  SYNCS.PHASECHK.TRANS64.TRYWAIT P1, [R2+URZ+0x33470], R3 ;  /* 0x03347003020075a7 */ /* 0x010824000802017f */
[----:B0-----:R-:W-:Y:S05]  /*19440*/  @!P1 NANOSLEEP.SYNCS 0x989680 ;  /* 0x009896800000995d */ /* 0x001fea0003900000 */
[----:B------:R-:W0:Y:S02]  /*19450*/  @!P1 SYNCS.PHASECHK.TRANS64 P1, [R2+URZ+0x33470], R3 ;  /* 0x03347003020095a7 */ /* 0x000e24000802007f */
[----:B0-----:R-:W-:Y:S05]  /*19460*/  @!P1 BRA `(.L_x_6160) ;  /* 0xfffffffc00f09947 */ /* 0x001fea000383ffff */
[----:B------:R-:W-:Y:S05]  /*19470*/  BRA `(.L_x_6267) ;  /* 0xffffffb000147947 */ /* 0x000fea000383ffff */
.L_x_6162:
[----:B----4-:R4:W0:Y:S02]  /*19480*/  SYNCS.PHASECHK.TRANS64.TRYWAIT P1, [R2+URZ+0x33460], R3 ;  /* 0x03346003020075a7 */ /* 0x010824000802017f */
[----:B0-----:R-:W-:Y:S05]  /*19490*/  @!P1 NANOSLEEP.SYNCS 0x989680 ;  /* 0x009896800000995d */ /* 0x001fea0003900000 */
[----:B------:R-:W0:Y:S02]  /*194a0*/  @!P1 SYNCS.PHASECHK.TRANS64 P1, [R2+URZ+0x33460], R3 ;  /* 0x03346003020095a7 */ /* 0x000e24000802007f */
[----:B0-----:R-:W-:Y:S05]  /*194b0*/  @!P1 BRA `(.L_x_6162) ;  /* 0xfffffffc00f09947 */ /* 0x001fea000383ffff */
[----:B------:R-:W-:Y:S05]  /*194c0*/  BRA `(.L_x_6268) ;  /* 0xffffffb000247947 */ /* 0x000fea000383ffff */
.L_x_6170:
[----:B0-----:R0:W3:Y:S02]  /*194d0*/  SYNCS.PHASECHK.TRANS64.TRYWAIT P1, [R0+URZ+0x33470], R3 ;  /* 0x03347003000075a7 */ /* 0x0010e4000802017f */
[----:B---3--:R-:W-:Y:S05]  /*194e0*/  @!P1 NANOSLEEP.SYNCS 0x989680 ;  /* 0x009896800000995d */ /* 0x008fea0003900000 */
[----:B------:R-:W3:Y:S02]  /*194f0*/  @!P1 SYNCS.PHASECHK.TRANS64 P1, [R0+URZ+0x33470], R3 ;  /* 0x03347003000095a7 */ /* 0x000ee4000802007f */
[----:B---3--:R-:W-:Y:S05]  /*19500*/  @!P1 BRA `(.L_x_6170) ;  /* 0xfffffffc00f09947 */ /* 0x008fea000383ffff */
[----:B------:R-:W-:Y:S05]  /*19510*/  BRA `(.L_x_6269) ;  /* 0xffffffbc00687947 */ /* 0x000fea000383ffff */
.L_x_6172:
[----:B0-----:R0:W3:Y:S02]  /*19520*/  SYNCS.PHASECHK.TRANS64.TRYWAIT P1, [R0+URZ+0x33460], R3 ;  /* 0x03346003000075a7 */ /* 0x0010e4000802017f */
[----:B---3--:R-:W-:Y:S05]  /*19530*/  @!P1 NANOSLEEP.SYNCS 0x989680 ;  /* 0x009896800000995d */ /* 0x008fea0003900000 */
[----:B------:R-:W3:Y:S02]  /*19540*/  @!P1 SYNCS.PHASECHK.TRANS64 P1, [R0+URZ+0x33460], R3 ;  /* 0x03346003000095a7 */ /* 0x000ee4000802007f */
[----:B---3--:R-:W-:Y:S05]  /*19550*/  @!P1 BRA `(.L_x_6172) ;  /* 0xfffffffc00f09947 */ /* 0x008fea000383ffff */
[----:B------:R-:W-:Y:S05]  /*19560*/  BRA `(.L_x_6270) ;  /* 0xffffffbc00747947 */ /* 0x000fea000383ffff */
.L_x_6186:
[----:B0-----:R0:W1:Y:S02]  /*19570*/  SYNCS.PHASECHK.TRANS64.TRYWAIT P0, [R4+URZ+0x33420], R0 ;  /* 0x03342000040075a7 */ /* 0x001064000800017f */
[----:B-1----:R-:W-:Y:S05]  /*19580*/  @!P0 NANOSLEEP.SYNCS 0x989680 ;  /* 0x009896800000895d */ /* 0x002fea0003900000 */
[----:B------:R-:W1:Y:S02]  /*19590*/  @!P0 SYNCS.PHASECHK.TRANS64 P0, [R4+URZ+0x33420], R0 ;  /* 0x03342000040085a7 */ /* 0x000e64000800007f */
[----:B-1----:R-:W-:Y:S05]  /*195a0*/  @!P0 BRA `(.L_x_6186) ;  /* 0xfffffffc00f08947 */ /* 0x002fea000383ffff */
[----:B------:R-:W-:Y:S05]  /*195b0*/  BRA `(.L_x_6271) ;  /* 0xffffffd400807947 */ /* 0x000fea000383ffff */
.L_x_6187:
        /* <DEDUP_REMOVED lines=11> */
.L_x_6273:
[----:B------:R-:W-:Y:S05]  /*19670*/  BSYNC B0 ;  /* 0x0000000000007941 */ /* 0x000fea0003800000 */
.L_x_6272:
[----:B------:R-:W-:Y:S05]  /*19680*/  BRA `(.L_x_6274) ;  /* 0xffffffd400687947 */ /* 0x000fea000383ffff */
.L_x_6190:
[----:B------:R-:W-:Y:S01]  /*19690*/  BSSY B1, `(.L_x_6275) ;  /* 0x0000006000017945 */ /* 0x000fe20003800000 */
[----:B------:R-:W-:-:S07]  /*196a0*/  IMAD.MOV.U32 R15, RZ, RZ, -0x1 ;  /* 0xffffffffff0f7424 */ /* 0x000fce00078e00ff */
[----:B0-----:R-:W-:Y:S05]  /*196b0*/  WARPSYNC.COLLECTIVE R15, `(.L_x_6276) ;  /* 0x000000000f0c7348 */ /* 0x001fea0003c00000 */
[----:B------:R-:W-:Y:S02]  /*196c0*/  ELECT P6, UR62, PT ;  /* 0x00000000003e782f */ /* 0x000fe400038c0000 */
[----:B------:R-:W-:Y:S01]  /*196d0*/  MOV R14, UR62 ;  /* 0x0000003e000e7c02 */ /* 0x000fe20008000f00 */
[----:B0-----:R-:W-:Y:S10]  /*196e0*/  ENDCOLLECTIVE ;  /* 0x000000000000791b */ /* 0x001ff40003800000 */
.L_x_6276:
[----:B------:R-:W-:Y:S05]  /*196f0*/  BSYNC B1 ;  /* 0x0000000000017941 */ /* 0x000fea0003800000 */
.L_x_6275:
[----:B------:R-:W-:Y:S05]  /*19700*/  BRA `(.L_x_6277) ;  /* 0xffffffd400607947 */ /* 0x000fea000383ffff */
.L_x_6192:
[----:B0-----:R0:W1:Y:S02]  /*19710*/  SYNCS.PHASECHK.TRANS64.TRYWAIT P1, [R5+URZ+0x33440], R0 ;  /* 0x03344000050075a7 */ /* 0x001064000802017f */
[----:B-1----:R-:W-:Y:S05]  /*19720*/  @!P1 NANOSLEEP.SYNCS 0x989680 ;  /* 0x009896800000995d */ /* 0x002fea0003900000 */
[----:B------:R-:W1:Y:S02]  /*19730*/  @!P1 SYNCS.PHASECHK.TRANS64 P1, [R5+URZ+0x33440], R0 ;  /* 0x03344000050095a7 */ /* 0x000e64000802007f */
[----:B-1----:R-:W-:Y:S05]  /*19740*/  @!P1 BRA `(.L_x_6192) ;  /* 0xfffffffc00f09947 */ /* 0x002fea000383ffff */
[----:B------:R-:W-:Y:S05]  /*19750*/  BRA `(.L_x_6278) ;  /* 0xffffffd400807947 */ /* 0x000fea000383ffff */
.L_x_6194:
[----:B-1----:R1:W2:Y:S02]  /*19760*/  SYNCS.PHASECHK.TRANS64.TRYWAIT P1, [R31+URZ+0x33440], R2 ;  /* 0x033440021f0075a7 */ /* 0x0022a4000802017f */
[----:B--2---:R-:W-:Y:S05]  /*19770*/  @!P1 NANOSLEEP.SYNCS 0x989680 ;  /* 0x009896800000995d */ /* 0x004fea0003900000 */
[----:B------:R-:W2:Y:S02]  /*19780*/  @!P1 SYNCS.PHASECHK.TRANS64 P1, [R31+URZ+0x33440], R2 ;  /* 0x033440021f0095a7 */ /* 0x000ea4000802007f */
[----:B--2---:R-:W-:Y:S05]  /*19790*/  @!P1 BRA `(.L_x_6194) ;  /* 0xfffffffc00f09947 */ /* 0x004fea000383ffff */
[----:B------:R-:W-:Y:S05]  /*197a0*/  BRA `(.L_x_6279) ;  /* 0xffffffd4008c7947 */ /* 0x000fea000383ffff */
.L_x_6196:
[----:B--2---:R2:W3:Y:S02]  /*197b0*/  SYNCS.PHASECHK.TRANS64.TRYWAIT P1, [R5+URZ+0x33460], R0 ;  /* 0x03346000050075a7 */ /* 0x0044e4000802017f */
[----:B---3--:R-:W-:Y:S05]  /*197c0*/  @!P1 NANOSLEEP.SYNCS 0x989680 ;  /* 0x009896800000995d */ /* 0x008fea0003900000 */
[----:B------:R-:W3:Y:S02]  /*197d0*/  @!P1 SYNCS.PHASECHK.TRANS64 P1, [R5+URZ+0x33460], R0 ;  /* 0x03346000050095a7 */ /* 0x000ee4000802007f */
[----:B---3--:R-:W-:Y:S05]  /*197e0*/  @!P1 BRA `(.L_x_6196) ;  /* 0xfffffffc00f09947 */ /* 0x008fea000383ffff */
[----:B------:R-:W-:Y:S05]  /*197f0*/  BRA `(.L_x_6280) ;  /* 0xffffffd400887947 */ /* 0x000fea000383ffff */
.L_x_6198:
[----:B---3--:R3:W4:Y:S02]  /*19800*/  SYNCS.PHASECHK.TRANS64.TRYWAIT P1, [R31+URZ+0x33460], R2 ;  /* 0x033460021f0075a7 */ /* 0x008724000802017f */
[----:B----4-:R-:W-:Y:S05]  /*19810*/  @!P1 NANOSLEEP.SYNCS 0x989680 ;  /* 0x009896800000995d */ /* 0x010fea0003900000 */
[----:B------:R-:W4:Y:S02]  /*19820*/  @!P1 SYNCS.PHASECHK.TRANS64 P1, [R31+URZ+0x33460], R2 ;  /* 0x033460021f0095a7 */ /* 0x000f24000802007f */
[----:B----4-:R-:W-:Y:S05]  /*19830*/  @!P1 BRA `(.L_x_6198) ;  /* 0xfffffffc00f09947 */ /* 0x010fea000383ffff */
[----:B------:R-:W-:Y:S05]  /*19840*/  BRA `(.L_x_6281) ;  /* 0xffffffd400847947 */ /* 0x000fea000383ffff */
.L_x_6200:
[----:B----4-:R4:W0:Y:S02]  /*19850*/  SYNCS.PHASECHK.TRANS64.TRYWAIT P1, [R5+URZ+0x33480], R0 ;  /* 0x03348000050075a7 */ /* 0x010824000802017f */
[----:B0-----:R-:W-:Y:S05]  /*19860*/  @!P1 NANOSLEEP.SYNCS 0x989680 ;  /* 0x009896800000995d */ /* 0x001fea0003900000 */
[----:B------:R-:W0:Y:S02]  /*19870*/  @!P1 SYNCS.PHASECHK.TRANS64 P1, [R5+URZ+0x33480], R0 ;  /* 0x03348000050095a7 */ /* 0x000e24000802007f */
[----:B0-----:R-:W-:Y:S05]  /*19880*/  @!P1 BRA `(.L_x_6200) ;  /* 0xfffffffc00f09947 */ /* 0x001fea000383ffff */
[----:B------:R-:W-:Y:S05]  /*19890*/  BRA `(.L_x_6282) ;  /* 0xffffffd400807947 */ /* 0x000fea000383ffff */
.L_x_6283:
        /* <DEDUP_REMOVED lines=14> */
.L_x_15841:


//--------------------- .text._ZN7cutlass13device_kernelIN5flash11enable_sm90INS1_16FlashAttnFwdSm90INS1_25CollectiveMainloopFwdSm90ILi2EN4cute5tupleIJNS5_1CILi1EEES8_S8_EEENS6_IJNS7_ILi128EEENS7_ILi160EEENS7_ILi192EEEEEELi192ENS_12float_e4m3_tEfNS_4arch4Sm90ELb1ELb0ELb0ELb1ELb1ELb1ELb0ELb1ELb1ELb1ELb0ELb0EEENS1_21CollectiveEpilogueFwdINS6_IJSA_SC_SB_EEES9_NS_10bfloat16_tESG_Li256ELb1ELb1ELb0ELb1EEENS1_36VarlenDynamicPersistentTileSchedulerILi128ELi160ELi256ELi128ELb0ELb1ELb1ELb1ELb1ELb1EEEEEEEEEvNT_6ParamsE --------------------------
	.section	.text._ZN7cutlass13device_kernelIN5flash11enable_sm90INS1_16FlashAttnFwdSm90INS1_25CollectiveMainloopFwdSm90ILi2EN4cute5tupleIJNS5_1CILi1EEES8_S8_EEENS6_IJNS7_ILi128EEENS7_ILi160EEENS7_ILi192EEEEEELi192ENS_12float_e4m3_tEfNS_4arch4Sm90ELb1ELb0ELb0ELb1ELb1ELb1ELb0ELb1ELb1ELb1ELb0ELb0EEENS1_21CollectiveEpilogueFwdINS6_IJSA_SC_SB_EEES9_NS_10bfloat16_tESG_Li256ELb1ELb1ELb0ELb1EEENS1_36VarlenDynamicPersistentTileSchedulerILi128ELi160ELi256ELi128ELb0ELb1ELb1ELb1ELb1ELb1EEEEEEEEEvNT_6ParamsE,"ax",@progbits
	.align	128
.text._ZN7cutlass13device_kernelIN5flash11enable_sm90INS1_16FlashAttnFwdSm90INS1_25CollectiveMainloopFwdSm90ILi2EN4cute5tupleIJNS5_1CILi1EEES8_S8_EEENS6_IJNS7_ILi128EEENS7_ILi160EEENS7_ILi192EEEEEELi192ENS_12float_e4m3_tEfNS_4arch4Sm90ELb1ELb0ELb0ELb1ELb1ELb1ELb0ELb1ELb1ELb1ELb0ELb0EEENS1_21CollectiveEpilogueFwdINS6_IJSA_SC_SB_EEES9_NS_10bfloat16_tESG_Li256ELb1ELb1ELb0ELb1EEENS1_36VarlenDynamicPersistentTileSchedulerILi128ELi160ELi256ELi128ELb0ELb1ELb1ELb1ELb1ELb1EEEEEEEEEvNT_6ParamsE:
        .type           _ZN7cutlass13device_kernelIN5flash11enable_sm90INS1_16FlashAttnFwdSm90INS1_25CollectiveMainloopFwdSm90ILi2EN4cute5tupleIJNS5_1CILi1EEES8_S8_EEENS6_IJNS7_ILi128EEENS7_ILi160EEENS7_ILi192EEEEEELi192ENS_12float_e4m3_tEfNS_4arch4Sm90ELb1ELb0ELb0ELb1ELb1ELb1ELb0ELb1ELb1ELb1ELb0ELb0EEENS1_21CollectiveEpilogueFwdINS6_IJSA_SC_SB_EEES9_NS_10bfloat16_tESG_Li256ELb1ELb1ELb0ELb1EEENS1_36VarlenDynamicPersistentTileSchedulerILi128ELi160ELi256ELi128ELb0ELb1ELb1ELb1ELb1ELb1EEEEEEEEEvNT_6ParamsE,@function
        .size           _ZN7cutlass13device_kernelIN5flash11enable_sm90INS1_16FlashAttnFwdSm90INS1_25CollectiveMainloopFwdSm90ILi2EN4cute5tupleIJNS5_1CILi1EEES8_S8_EEENS6_IJNS7_ILi128EEENS7_ILi160EEENS7_ILi192EEEEEELi192ENS_12float_e4m3_tEfNS_4arch4Sm90ELb1ELb0ELb0ELb1ELb1ELb1ELb0ELb1ELb1ELb1ELb0ELb0EEENS1_21CollectiveEpilogueFwdINS6_IJSA_SC_SB_EEES9_NS_10bfloat16_tESG_Li256ELb1ELb1ELb0ELb1EEENS1_36VarlenDynamicPersistentTileSchedulerILi128ELi160ELi256ELi128ELb0ELb1ELb1ELb1ELb1ELb1EEEEEEEEEvNT_6ParamsE,(.L_x_15842 - _ZN7cutlass13device_kernelIN5flash11enable_sm90INS1_16FlashAttnFwdSm90INS1_25CollectiveMainloopFwdSm90ILi2EN4cute5tupleIJNS5_1CILi1EEES8_S8_EEENS6_IJNS7_ILi128EEENS7_ILi160EEENS7_ILi192EEEEEELi192ENS_12float_e4m3_tEfNS_4arch4Sm90ELb1ELb0ELb0ELb1ELb1ELb1ELb0ELb1ELb1ELb1ELb0ELb0EEENS1_21CollectiveEpilogueFwdINS6_IJSA_SC_SB_EEES9_NS_10bfloat16_tESG_Li256ELb1ELb1ELb0ELb1EEENS1_36VarlenDynamicPersistentTileSchedulerILi128ELi160ELi256ELi128ELb0ELb1ELb1ELb1ELb1ELb1EEEEEEEEEvNT_6ParamsE)
        .other          _ZN7cutlass13device_kernelIN5flash11enable_sm90INS1_16FlashAttnFwdSm90INS1_25CollectiveMainloopFwdSm90ILi2EN4cute5tupleIJNS5_1CILi1EEES8_S8_EEENS6_IJNS7_ILi128EEENS7_ILi160EEENS7_ILi192EEEEEELi192ENS_12float_e4m3_tEfNS_4arch4Sm90ELb1ELb0ELb0ELb1ELb1ELb1ELb0ELb1ELb1ELb1ELb0ELb0EEENS1_21CollectiveEpilogueFwdINS6_IJSA_SC_SB_EEES9_NS_10bfloat16_tESG_Li256ELb1ELb1ELb0ELb1EEENS1_36VarlenDynamicPersistentTileSchedulerILi128ELi160ELi256ELi128ELb0ELb1ELb1ELb1ELb1ELb1EEEEEEEEEvNT_6ParamsE,@"STO_CUDA_ENTRY STV_DEFAULT"
_ZN7cutlass13device_kernelIN5flash11enable_sm90INS1_16FlashAttnFwdSm90INS1_25CollectiveMainloopFwdSm90ILi2EN4cute5tupleIJNS5_1CILi1EEES8_S8_EEENS6_IJNS7_ILi128EEENS7_ILi160EEENS7_ILi192EEEEEELi192ENS_12float_e4m3_tEfNS_4arch4Sm90ELb1ELb0ELb0ELb1ELb1ELb1ELb0ELb1ELb1ELb1ELb0ELb0EEENS1_21CollectiveEpilogueFwdINS6_IJSA_SC_SB_EEES9_NS_10bfloat16_tESG_Li256ELb1ELb1ELb0ELb1EEENS1_36VarlenDynamicPersistentTileSchedulerILi128ELi160ELi256ELi128ELb0ELb1ELb1ELb1ELb1ELb1EEEEEEEEEvNT_6ParamsE:
        /* <DEDUP_REMOVED lines=18> */
.L_x_6285:
[----:B------:R-:W-:Y:S05]  /*0120*/  BSYNC B0 ;  /* 0x0000000000007941 */ /* 0x000fea0003800000 */
.L_x_6284:
        /* <DEDUP_REMOVED lines=41> */
.L_x_6286:
        /* <DEDUP_REMOVED lines=22> */
.L_x_6287:
        /* <DEDUP_REMOVED lines=18> */
.L_x_6288:
        /* <DEDUP_REMOVED lines=22> */
.L_x_6289:
        /* <DEDUP_REMOVED lines=23> */
.L_x_6290:
        /* <DEDUP_REMOVED lines=8> */
.L_x_6293:
        /* <DEDUP_REMOVED lines=24> */
[----:B------:R-:W-:Y:S01]  /*0b10*/  R2UR UR48, R18 ;  /* 0x00000000123072ca */ /* 0x000fe200000e0000 */
[----:B------:R-:W-:Y:S01]  /*0b20*/  IMAD.MOV.U32 R19, RZ, RZ, RZ ;  /* 0x000000ffff137224 */ /* 0x000fe200078e00ff */
[----:B------:R-:W-:Y:S01]  /*0b30*/  ULOP3.LUT UR49, UR36, 0x1, URZ, 0xfc, !UPT ;  /* 0x0000000124317892 */ /* 0x000fe2000f8efc3f */
[----:B------:R-:W-:Y:S01]  /*0b40*/  IMAD.MOV.U32 R223, RZ, RZ, RZ ;  /* 0x000000ffffdf7224 */ /* 0x000fe200078e00ff */
[----:B------:R-:W-:-:S09]  /*0b50*/  UMOV UR37, URZ ;  /* 0x0000003f00257c82 */ /* 0x000fd20008000000 */
[----:B------:R-:W-:Y:S01]  /*0b60*/  UIADD3 UR48, UR48, 0x1e200, URZ ;  /* 0x0001e20030307890 */ /* 0x000fe2000fffe03f */
[----:B0-----:R-:W-:-:S05]  /*0b70*/  VIADD R0, R0, 0xffffff80 ;  /* 0xffffff8000007836 */ /* 0x001fca0000000000 */
[----:B------:R-:W-:Y:S02]  /*0b80*/  SHF.R.S32.HI R3, RZ, 0x1f, R0 ;  /* 0x0000001fff037819 */ /* 0x000fe40000011400 */
[-C--:B------:R-:W-:Y:S02]  /*0b90*/  LEA.HI R4, R0, R0.reuse, RZ, 0x1 ;  /* 0x0000000000047211 */ /* 0x080fe400078f08ff */
[CC--:B------:R-:W-:Y:S02]  /*0ba0*/  LEA.HI R7, R3.reuse, R0.reuse, RZ, 0x5 ;  /* 0x0000000003077211 */ /* 0x0c0fe400078f28ff */
[CC--:B------:R-:W-:Y:S02]  /*0bb0*/  LEA.HI R2, R3.reuse, R0.reuse, RZ, 0x7 ;  /* 0x0000000003027211 */ /* 0x0c0fe400078f38ff */
[-C--:B------:R-:W-:Y:S01]  /*0bc0*/  LEA.HI R5, R3, R0.reuse, RZ, 0x2 ;  /* 0x0000000003057211 */ /* 0x080fe200078f10ff */
[----:B------:R-:W-:Y:S01]  /*0bd0*/  IMAD.SHL.U32 R8, R7, 0x20, RZ ;  /* 0x0000002007087824 */ /* 0x000fe200078e00ff */
[----:B------:R-:W-:-:S02]  /*0be0*/  LEA.HI R6, R3, R0, RZ, 0x4 ;  /* 0x0000000003067211 */ /* 0x000fc400078f20ff */
[----:B------:R-:W-:Y:S02]  /*0bf0*/  LOP3.LUT R3, R4, 0xfffffffe, RZ, 0xc0, !PT ;  /* 0xfffffffe04037812 */ /* 0x000fe400078ec0ff */
[----:B------:R-:W-:Y:S02]  /*0c00*/  LOP3.LUT R9, R2, 0xffffff80, RZ, 0xc0, !PT ;  /* 0xffffff8002097812 */ /* 0x000fe400078ec0ff */
[----:B------:R-:W-:Y:S01]  /*0c10*/  LOP3.LUT R7, R6, 0x3fffff0, RZ, 0xc0, !PT ;  /* 0x03fffff006077812 */ /* 0x000fe200078ec0ff */
[C---:B------:R-:W-:Y:S01]  /*0c20*/  IMAD.IADD R16, R0.reuse, 0x1, -R3 ;  /* 0x0000000100107824 */ /* 0x040fe200078e0a03 */
[----:B------:R-:W-:Y:S01]  /*0c30*/  LOP3.LUT R11, R5, 0xfffffffc, RZ, 0xc0, !PT ;  /* 0xfffffffc050b7812 */ /* 0x000fe200078ec0ff */
[C---:B------:R-:W-:Y:S01]  /*0c40*/  IMAD.IADD R10, R0.reuse, 0x1, -R9 ;  /* 0x00000001000a7824 */ /* 0x040fe200078e0a09 */
[----:B------:R-:W-:Y:S01]  /*0c50*/  SHF.R.S32.HI R13, RZ, 0x1, R4 ;  /* 0x00000001ff0d7819 */ /* 0x000fe20000011404 */
[----:B------:R-:W-:Y:S01]  /*0c60*/  IMAD.IADD R7, R0, 0x1, -R7 ;  /* 0x0000000100077824 */ /* 0x000fe200078e0a07 */
[----:B------:R-:W-:Y:S01]  /*0c70*/  LOP3.LUT R8, R8, 0xfffffc00, RZ, 0xc0, !PT ;  /* 0xfffffc0008087812 */ /* 0x000fe200078ec0ff */
[----:B------:R-:W-:Y:S01]  /*0c80*/  IMAD.IADD R11, R0, 0x1, -R11 ;  /* 0x00000001000b7824 */ /* 0x000fe200078e0a0b */
[--C-:B------:R-:W-:Y:S01]  /*0c90*/  SHF.R.S32.HI R0, RZ, 0x2, R5.reuse ;  /* 0x00000002ff007819 */ /* 0x100fe20000011405 */
[----:B------:R-:W-:Y:S01]  /*0ca0*/  IMAD.SHL.U32 R226, R16, 0x8, RZ ;  /* 0x0000000810e27824 */ /* 0x000fe200078e00ff */
[----:B------:R-:W-:-:S02]  /*0cb0*/  SHF.R.S32.HI R5, RZ, 0x1f, R5 ;  /* 0x0000001fff057819 */ /* 0x000fc40000011405 */
[----:B------:R-:W-:Y:S02]  /*0cc0*/  SHF.R.S32.HI R3, RZ, 0x7, R2 ;  /* 0x00000007ff037819 */ /* 0x000fe40000011402 */
[----:B------:R-:W-:Y:S02]  /*0cd0*/  LEA.HI R5, R5, R0, RZ, 0x2 ;  /* 0x0000000005057211 */ /* 0x000fe400078f10ff */
[----:B------:R-:W-:Y:S02]  /*0ce0*/  LEA.HI R4, R4, R13, RZ, 0x1 ;  /* 0x0000000d04047211 */ /* 0x000fe400078f08ff */
[----:B------:R-:W-:Y:S02]  /*0cf0*/  LEA R9, R7, R8, 0x6 ;  /* 0x0000000807097211 */ /* 0x000fe400078e30ff */
[----:B------:R-:W-:Y:S02]  /*0d00*/  LEA.HI R2, R2, R3, RZ, 0x1 ;  /* 0x0000000302027211 */ /* 0x000fe400078f08ff */
[----:B------:R-:W-:-:S02]  /*0d10*/  SHF.R.S32.HI R7, RZ, 0x4, R6 ;  /* 0x00000004ff077819 */ /* 0x000fc40000011406 */
[----:B------:R-:W-:Y:S02]  /*0d20*/  LOP3.LUT R5, R5, 0xfffffffc, RZ, 0xc0, !PT ;  /* 0xfffffffc05057812 */ /* 0x000fe400078ec0ff */
[----:B------:R-:W-:Y:S02]  /*0d30*/  LOP3.LUT R4, R4, 0x3fffffe, RZ, 0xc0, !PT ;  /* 0x03fffffe04047812 */ /* 0x000fe400078ec0ff */
[----:B------:R-:W-:Y:S01]  /*0d40*/  LOP3.LUT R2, R2, 0x3fffffe, RZ, 0xc0, !PT ;  /* 0x03fffffe02027812 */ /* 0x000fe200078ec0ff */
[----:B------:R-:W-:Y:S01]  /*0d50*/  IMAD.IADD R5, R0, 0x1, -R5 ;  /* 0x0000000100057824 */ /* 0x000fe200078e0a05 */
[----:B------:R-:W-:Y:S01]  /*0d60*/  LEA.HI R6, R6, R7, RZ, 0x1 ;  /* 0x0000000706067211 */ /* 0x000fe200078f08ff */
[----:B------:R-:W-:Y:S01]  /*0d70*/  IMAD.IADD R4, R13, 0x1, -R4 ;  /* 0x000000010d047824 */ /* 0x000fe200078e0a04 */
[----:B------:R-:W-:Y:S01]  /*0d80*/  LEA.HI R0, R11, R11, RZ, 0x1 ;  /* 0x0000000b0b007211 */ /* 0x000fe200078f08ff */
[----:B------:R-:W-:Y:S01]  /*0d90*/  IMAD.IADD R2, R3, 0x1, -R2 ;  /* 0x0000000103027824 */ /* 0x000fe200078e0a02 */
[----:B------:R-:W-:Y:S01]  /*0da0*/  LOP3.LUT R6, R6, 0x1ffffffe, RZ, 0xc0, !PT ;  /* 0x1ffffffe06067812 */ /* 0x000fe200078ec0ff */
[----:B------:R-:W-:Y:S01]  /*0db0*/  IMAD R12, R7, 0x8, R4 ;  /* 0x00000008070c7824 */ /* 0x000fe200078e0204 */
[----:B------:R-:W-:Y:S01]  /*0dc0*/  SHF.R.S32.HI R3, RZ, 0x1f, R10 ;  /* 0x0000001fff037819 */ /* 0x000fe2000001140a */
[----:B------:R-:W-:Y:S01]  /*0dd0*/  VIADD R13, R13, 0x80 ;  /* 0x000000800d0d7836 */ /* 0x000fe20000000000 */
[----:B------:R-:W-:Y:S01]  /*0de0*/  LOP3.LUT R4, R0, 0x1ffffffe, RZ, 0xc0, !PT ;  /* 0x1ffffffe00047812 */ /* 0x000fe200078ec0ff */
[----:B------:R-:W-:Y:S01]  /*0df0*/  IMAD.IADD R6, R7, 0x1, -R6 ;  /* 0x0000000107067824 */ /* 0x000fe200078e0a06 */
[----:B------:R-:W-:Y:S01]  /*0e00*/  LEA.HI R0, R3, R10, RZ, 0x2 ;  /* 0x0000000a03007211 */ /* 0x000fe200078f10ff */
[----:B------:R-:W-:Y:S01]  /*0e10*/  IMAD.SHL.U32 R5, R5, 0x80, RZ ;  /* 0x0000008005057824 */ /* 0x000fe200078e00ff */
[----:B------:R-:W-:Y:S01]  /*0e20*/  SHF.R.S32.HI R8, RZ, 0x1f, R13 ;  /* 0x0000001fff087819 */ /* 0x000fe2000001140d */
[----:B------:R-:W-:Y:S01]  /*0e30*/  IMAD.IADD R11, R11, 0x1, -R4 ;  /* 0x000000010b0b7824 */ /* 0x000fe200078e0a04 */
[--C-:B------:R-:W-:Y:S01]  /*0e40*/  SHF.R.S32.HI R4, RZ, 0x2, R0.reuse ;  /* 0x00000002ff047819 */ /* 0x100fe20000011400 */
[----:B------:R-:W-:Y:S01]  /*0e50*/  IMAD R6, R6, 0x8, R9 ;  /* 0x0000000806067824 */ /* 0x000fe200078e0209 */
[----:B------:R-:W-:-:S02]  /*0e60*/  SHF.R.S32.HI R7, RZ, 0x1f, R0 ;  /* 0x0000001fff077819 */ /* 0x000fc40000011400 */
[----:B------:R-:W-:Y:S02]  /*0e70*/  LEA.HI R8, R8, R13, RZ, 0x3 ;  /* 0x0000000d08087211 */ /* 0x000fe400078f18ff */
[----:B------:R-:W-:Y:S01]  /*0e80*/  LEA.HI R7, R7, R4, RZ, 0x3 ;  /* 0x0000000407077211 */ /* 0x000fe200078f18ff */
[----:B------:R0:W-:Y:S01]  /*0e90*/  STL [R1+0x74], R6 ;  /* 0x0000740601007387 */ /* 0x0001e20000100800 */
[----:B------:R-:W-:Y:S01]  /*0ea0*/  LOP3.LUT R9, R0, 0x7ffffffc, RZ, 0xc0, !PT ;  /* 0x7ffffffc00097812 */ /* 0x000fe200078ec0ff */
[----:B------:R-:W-:Y:S01]  /*0eb0*/  IMAD.SHL.U32 R8, R8, 0x40, RZ ;  /* 0x0000004008087824 */ /* 0x000fe200078e00ff */
[----:B------:R-:W-:Y:S02]  /*0ec0*/  LOP3.LUT R7, R7, 0xfffffff8, RZ, 0xc0, !PT ;  /* 0xfffffff807077812 */ /* 0x000fe400078ec0ff */
[----:B------:R-:W-:Y:S02]  /*0ed0*/  IADD3 R9, R10, -R9, RZ ;  /* 0x800000090a097210 */ /* 0x000fe40007ffe0ff */
[----:B------:R-:W-:Y:S01]  /*0ee0*/  LEA.HI R3, R3, R10, RZ, 0x5 ;  /* 0x0000000a03037211 */ /* 0x000fe200078f28ff */
[----:B------:R-:W-:Y:S01]  /*0ef0*/  IMAD.IADD R4, R4, 0x1, -R7 ;  /* 0x0000000104047824 */ /* 0x000fe200078e0a07 */
[----:B------:R-:W-:Y:S01]  /*0f00*/  LOP3.LUT R7, R8, 0xfffffe00, RZ, 0xc0, !PT ;  /* 0xfffffe0008077812 */ /* 0x000fe200078ec0ff */
[C---:B------:R-:W-:Y:S01]  /*0f10*/  VIADD R10, R226.reuse, 0x20 ;  /* 0x00000020e20a7836 */ /* 0x040fe20000000000 */
[----:B0-----:R-:W-:Y:S01]  /*0f20*/  LEA.HI R6, R13, R13, RZ, 0x1 ;  /* 0x0000000d0d067211 */ /* 0x001fe200078f08ff */
[----:B------:R0:W-:Y:S01]  /*0f30*/  STL [R1+0x58], R9 ;  /* 0x0000580901007387 */ /* 0x0001e20000100800 */
[----:B------:R-:W-:Y:S01]  /*0f40*/  SHF.R.S32.HI R3, RZ, 0x5, R3 ;  /* 0x00000005ff037819 */ /* 0x000fe20000011403 */
[----:B------:R-:W-:Y:S01]  /*0f50*/  IMAD.IADD R224, R226, 0x1, R10 ;  /* 0x00000001e2e07824 */ /* 0x000fe200078e020a */
[----:B------:R-:W-:Y:S01]  /*0f60*/  LOP3.LUT R0, R6, 0x3fffffe, RZ, 0xc0, !PT ;  /* 0x03fffffe06007812 */ /* 0x000fe200078ec0ff */
[----:B------:R1:W-:Y:S01]  /*0f70*/  STL [R1+0x24], R10 ;  /* 0x0000240a01007387 */ /* 0x0003e20000100800 */
[----:B------:R-:W-:-:S02]  /*0f80*/  LEA R3, R3, R4, 0x4 ;  /* 0x0000000403037211 */ /* 0x000fc400078e20ff */
[----:B------:R-:W-:Y:S01]  /*0f90*/  LOP3.LUT R14, R5, 0x180, RZ, 0xc0, !PT ;  /* 0x00000180050e7812 */ /* 0x000fe200078ec0ff */
[----:B------:R-:W-:Y:S01]  /*0fa0*/  IMAD.IADD R0, R13, 0x1, -R0 ;  /* 0x000000010d007824 */ /* 0x000fe200078e0a00 */
[----:B------:R-:W-:Y:S01]  /*0fb0*/  SHF.L.U32 R16, R16, 0x4, RZ ;  /* 0x0000000410107819 */ /* 0x000fe200000006ff */
[----:B0-----:R-:W-:Y:S01]  /*0fc0*/  VIADD R9, R226, 0x40 ;  /* 0x00000040e2097836 */ /* 0x001fe20000000000 */
[----:B------:R-:W-:Y:S01]  /*0fd0*/  SHF.R.U32.HI R13, RZ, 0x3, R14 ;  /* 0x00000003ff0d7819 */ /* 0x000fe2000001160e */
[----:B------:R-:W-:Y:S01]  /*0fe0*/  IMAD R0, R0, 0x40, R7 ;  /* 0x0000004000007824 */ /* 0x000fe200078e0207 */
[----:B------:R-:W-:Y:S01]  /*0ff0*/  SHF.R.S32.HI R7, RZ, 0x1f, R224 ;  /* 0x0000001fff077819 */ /* 0x000fe200000114e0 */
[----:B------:R-:W-:Y:S01]  /*1000*/  IMAD.IADD R225, R226, 0x1, R9 ;  /* 0x00000001e2e17824 */ /* 0x000fe200078e0209 */
[----:B------:R-:W-:Y:S01]  /*1010*/  SHF.R.S32.HI R6, RZ, 0x1, R6 ;  /* 0x00000001ff067819 */ /* 0x000fe20000011406 */
[----:B------:R-:W-:Y:S01]  /*1020*/  IMAD R2, R2, 0x40, R3 ;  /* 0x0000004002027824 */ /* 0x000fe200078e0203 */
[----:B------:R0:W-:Y:S01]  /*1030*/  STL [R1+0x40], R0 ;  /* 0x0000400001007387 */ /* 0x0001e20000100800 */
[CC--:B------:R-:W-:Y:S01]  /*1040*/  LEA.HI R4, R7.reuse, R224.reuse, RZ, 0x6 ;  /* 0x000000e007047211 */ /* 0x0c0fe200078f30ff */
[----:B-1----:R-:W-:Y:S01]  /*1050*/  IMAD.SHL.U32 R10, R12, 0x40, RZ ;  /* 0x000000400c0a7824 */ /* 0x002fe200078e00ff */
[----:B------:R-:W-:Y:S01]  /*1060*/  LEA.HI R7, R7, R224, RZ, 0x4 ;  /* 0x000000e007077211 */ /* 0x000fe200078f20ff */
[----:B------:R1:W-:Y:S01]  /*1070*/  STL [R1+0x20], R9 ;  /* 0x0000200901007387 */ /* 0x0003e20000100800 */
[----:B------:R-:W-:Y:S01]  /*1080*/  VIADD R3, R226, 0x10 ;  /* 0x00000010e2037836 */ /* 0x000fe20000000000 */
[----:B------:R-:W-:Y:S01]  /*1090*/  SHF.R.S32.HI R17, RZ, 0x1f, R16 ;  /* 0x0000001fff117819 */ /* 0x000fe20000011410 */
[----:B------:R-:W-:Y:S01]  /*10a0*/  IMAD.SHL.U32 R4, R4, 0x80, RZ ;  /* 0x0000008004047824 */ /* 0x000fe200078e00ff */
[----:B------:R-:W-:Y:S01]  /*10b0*/  STL [R1+0x38], R10 ;  /* 0x0000380a01007387 */ /* 0x000fe20000100800 */
[C---:B------:R-:W-:Y:S01]  /*10c0*/  VIADD R221, R16.reuse, 0x60 ;  /* 0x0000006010dd7836 */ /* 0x040fe20000000000 */
[----:B0-----:R-:W-:Y:S01]  /*10d0*/  SHF.R.S32.HI R0, RZ, 0x1f, R225 ;  /* 0x0000001fff007819 */ /* 0x001fe200000114e1 */
[----:B------:R-:W-:Y:S01]  /*10e0*/  VIADD R220, R16, 0x80 ;  /* 0x0000008010dc7836 */ /* 0x000fe20000000000 */
[----:B------:R-:W-:Y:S01]  /*10f0*/  STL [R1+0x30], R14 ;  /* 0x0000300e01007387 */ /* 0x000fe20000100800 */
[----:B------:R-:W-:Y:S01]  /*1100*/  LOP3.LUT R4, R4, 0xffffe000, RZ, 0xc0, !PT ;  /* 0xffffe00004047812 */ /* 0x000fe200078ec0ff */
[----:B------:R-:W-:Y:S01]  /*1110*/  VIADD R222, R16, 0xa0 ;  /* 0x000000a010de7836 */ /* 0x000fe20000000000 */
[CC--:B------:R-:W-:Y:S01]  /*1120*/  LEA.HI R5, R0.reuse, R225.reuse, RZ, 0x6 ;  /* 0x000000e100057211 */ /* 0x0c0fe200078f30ff */
[----:B------:R-:W-:Y:S01]  /*1130*/  STL [R1+0x34], R13 ;  /* 0x0000340d01007387 */ /* 0x000fe20000100800 */
[----:B------:R-:W-:Y:S01]  /*1140*/  LEA.HI R229, R0, R225, RZ, 0x4 ;  /* 0x000000e100e57211 */ /* 0x000fe200078f20ff */
[----:B------:R-:W-:Y:S01]  /*1150*/  IMAD.SHL.U32 R6, R6, 0x80, RZ ;  /* 0x0000008006067824 */ /* 0x000fe200078e00ff */
[C---:B------:R-:W-:Y:S01]  /*1160*/  LOP3.LUT R0, R14.reuse, 0x30, R7, 0xf8, !PT ;  /* 0x000000300e007812 */ /* 0x040fe200078ef807 */
[----:B-1----:R-:W-:Y:S01]  /*1170*/  IMAD.SHL.U32 R9, R5, 0x80, RZ ;  /* 0x0000008005097824 */ /* 0x002fe200078e00ff */
[----:B------:R-:W-:-:S02]  /*1180*/  LOP3.LUT R8, R14, 0x30, R229, 0xf8, !PT ;  /* 0x000000300e087812 */ /* 0x000fc400078ef8e5 */
[-C--:B------:R-:W-:Y:S01]  /*1190*/  LOP3.LUT R5, R0, R13.reuse, RZ, 0x3c, !PT ;  /* 0x0000000d00057212 */ /* 0x080fe200078e3cff */
[----:B------:R-:W-:Y:S01]  /*11a0*/  IMAD R0, R11, 0x8, R2 ;  /* 0x000000080b007824 */ /* 0x000fe200078e0202 */
[----:B------:R-:W-:Y:S01]  /*11b0*/  LOP3.LUT R9, R9, 0xffffe000, RZ, 0xc0, !PT ;  /* 0xffffe00009097812 */ /* 0x000fe200078ec0ff */
[----:B------:R-:W-:Y:S01]  /*11c0*/  VIADD R2, R226, 0x50 ;  /* 0x00000050e2027836 */ /* 0x000fe20000000000 */
[----:B------:R-:W-:Y:S02]  /*11d0*/  LOP3.LUT R8, R8, R13, RZ, 0x3c, !PT ;  /* 0x0000000d08087212 */ /* 0x000fe400078e3cff */
[----:B------:R0:W-:Y:S01]  /*11e0*/  STL [R1+0x5c], R0 ;  /* 0x00005c0001007387 */ /* 0x0001e20000100800 */
[-C--:B------:R-:W-:Y:S02]  /*11f0*/  IADD3 R5, R5, R10.reuse, R4 ;  /* 0x0000000a05057210 */ /* 0x080fe40007ffe004 */
[----:B------:R-:W-:Y:S01]  /*1200*/  SHF.R.S32.HI R4, RZ, 0x1f, R220 ;  /* 0x0000001fff047819 */ /* 0x000fe200000114dc */
[----:B------:R-:W-:Y:S01]  /*1210*/  STL [R1+0x18], RZ ;  /* 0x000018ff01007387 */ /* 0x000fe20000100800 */
[----:B------:R-:W-:-:S02]  /*1220*/  IADD3 R9, R8, R10, R9 ;  /* 0x0000000a08097210 */ /* 0x000fc40007ffe009 */
[----:B------:R-:W-:Y:S01]  /*1230*/  SHF.R.S32.HI R228, RZ, 0x4, R7 ;  /* 0x00000004ffe47819 */ /* 0x000fe20000011407 */
[----:B------:R-:W-:Y:S01]  /*1240*/  STL [R1+0x4], RZ ;  /* 0x000004ff01007387 */ /* 0x000fe20000100800 */
[----:B------:R-:W-:Y:S01]  /*1250*/  SHF.R.S32.HI R229, RZ, 0x4, R229 ;  /* 0x00000004ffe57819 */ /* 0x000fe200000114e5 */
[----:B0-----:R-:W-:Y:S02]  /*1260*/  VIADD R0, R226, 0x30 ;  /* 0x00000030e2007836 */ /* 0x001fe40000000000 */
[----:B------:R0:W-:Y:S04]  /*1270*/  STL [R1+0x1c], R3 ;  /* 0x00001c0301007387 */ /* 0x0001e80000100800 */
[----:B------:R1:W-:Y:S04]  /*1280*/  STL [R1+0x28], R0 ;  /* 0x0000280001007387 */ /* 0x0003e80000100800 */
[----:B------:R2:W-:Y:S01]  /*1290*/  STL [R1+0x2c], R2 ;  /* 0x00002c0201007387 */ /* 0x0005e20000100800 */
[----:B0-----:R-:W-:-:S02]  /*12a0*/  SHF.R.S32.HI R3, RZ, 0x1f, R221 ;  /* 0x0000001fff037819 */ /* 0x001fc400000114dd */
[----:B-1----:R-:W-:-:S03]  /*12b0*/  LOP3.LUT R0, R14, 0x30, R16, 0xf8, !PT ;  /* 0x000000300e007812 */ /* 0x002fc600078ef810 */
[----:B------:R0:W-:Y:S01]  /*12c0*/  STL [R1+0x10], R3 ;  /* 0x0000100301007387 */ /* 0x0001e20000100800 */
[----:B--2---:R-:W-:-:S03]  /*12d0*/  SHF.R.S32.HI R2, RZ, 0x1f, R222 ;  /* 0x0000001fff027819 */ /* 0x004fc600000114de */
[----:B------:R-:W-:Y:S04]  /*12e0*/  STL [R1+0xc], R4 ;  /* 0x00000c0401007387 */ /* 0x000fe80000100800 */
[----:B------:R1:W-:Y:S01]  /*12f0*/  STL [R1+0x8], R2 ;  /* 0x0000080201007387 */ /* 0x0003e20000100800 */
[----:B0-----:R-:W-:Y:S02]  /*1300*/  LOP3.LUT R3, R0, R13, RZ, 0x3c, !PT ;  /* 0x0000000d00037212 */ /* 0x001fe400078e3cff */
[----:B------:R-:W-:Y:S02]  /*1310*/  LOP3.LUT R0, R6, 0x180, RZ, 0xc0, !PT ;  /* 0x0000018006007812 */ /* 0x000fe400078ec0ff */
[----:B------:R-:W-:-:S03]  /*1320*/  IADD3 R3, R18, R10, R3 ;  /* 0x0000000a12037210 */ /* 0x000fc60007ffe003 */
[----:B------:R0:W-:Y:S01]  /*1330*/  STL [R1+0x3c], R0 ;  /* 0x00003c0001007387 */ /* 0x0001e20000100800 */
[----:B-1----:R-:W-:-:S03]  /*1340*/  IADD3 R2, R18, R5, RZ ;  /* 0x0000000512027210 */ /* 0x002fc60007ffe0ff */
[----:B------:R1:W-:Y:S04]  /*1350*/  STL [R1+0x70], R3 ;  /* 0x0000700301007387 */ /* 0x0003e80000100800 */
[----:B------:R1:W-:Y:S01]  /*1360*/  STL [R1+0x6c], R2 ;  /* 0x00006c0201007387 */ /* 0x0003e20000100800 */
[----:B0-----:R-:W-:-:S05]  /*1370*/  IMAD.IADD R0, R18, 0x1, R9 ;  /* 0x0000000112007824 */ /* 0x001fca00078e0209 */
[----:B------:R1:W-:Y:S02]  /*1380*/  STL [R1+0x68], R0 ;  /* 0x0000680001007387 */ /* 0x0003e40000100800 */
.L_x_6506:
[----:B01-3--:R-:W0:Y:S02]  /*1390*/  LDC.64 R2, c[0x0][0xc88] ;  /* 0x00032200ff027b82 */ /* 0x00be240000000a00 */
[----:B0-----:R-:W-:-:S05]  /*13a0*/  IMAD.WIDE R2, R23, 0x4, R2 ;  /* 0x0000000417027825 */ /* 0x001fca00078e0202 */
[----:B--2---:R-:W2:Y:S01]  /*13b0*/  LDG.E R11, desc[UR50][R2.64] ;  /* 0x00000032020b7981 */ /* 0x004ea2000c1e1900 */
        /* <DEDUP_REMOVED lines=28> */
[----:B------:R-:W2:Y:S01]  /*1580*/  @P2 LDG.E R2, desc[UR50][R6.64] ;  /* 0x0000003206022981 */ /* 0x000ea2000c1e1900 */
[----:B------:R-:W-:Y:S01]  /*1590*/  UISETP.NE.U32.AND UP0, UPT, UR4, URZ, UPT ;  /* 0x0000003f0400728c */ /* 0x000fe2000bf05070 */
[----:B------:R-:W-:Y:S02]  /*15a0*/  IMAD.MOV.U32 R23, RZ, RZ, R11 ;  /* 0x000000ffff177224 */ /* 0x000fe400078e000b */
[----:B------:R-:W-:Y:S01]  /*15b0*/  ULDC UR4, c[0x0][0x424] ;  /* 0x0001090000047ab9 */ /* 0x000fe20000000800 */
[----:B------:R-:W-:-:S03]  /*15c0*/  UISETP.NE.AND.EX UP0, UPT, UR5, URZ, UPT, UP0 ;  /* 0x0000003f0500728c */ /* 0x000fc6000bf05300 */
[----:B------:R-:W-:Y:S01]  /*15d0*/  ULDC UR5, c[0x0][0x2f0] ;  /* 0x0000bc0000057ab9 */ /* 0x000fe20000000800 */
[----:B------:R-:W-:-:S04]  /*15e0*/  USEL UR4, UR4, 0x1, UP0 ;  /* 0x0000000104047887 */ /* 0x000fc80008000000 */
[----:B------:R-:W-:-:S03]  /*15f0*/  UIMAD UR4, UR4, UR5, URZ ;  /* 0x00000005040472a4 */ /* 0x000fc6000f8e023f */
[----:B------:R-:W-:-:S03]  /*1600*/  ULDC UR5, c[0x0][0x348] ;  /* 0x0000d20000057ab9 */ /* 0x000fc60000000800 */
[----:B------:R-:W-:Y:S01]  /*1610*/  MOV R25, UR4 ;  /* 0x0000000400197c02 */ /* 0x000fe20008000f00 */
[----:B--2---:R1:W-:Y:S01]  /*1620*/  STL [R1+0x4c], R2 ;  /* 0x00004c0201007387 */ /* 0x0043e20000100800 */
[----:B------:R-:W-:Y:S02]  /*1630*/  IMAD.MOV.U32 R10, RZ, RZ, R2 ;  /* 0x000000ffff0a7224 */ /* 0x000fe400078e0002 */
[----:B-1----:R-:W-:Y:S01]  /*1640*/  IMAD.U32 R2, RZ, RZ, UR5 ;  /* 0x00000005ff027e24 */ /* 0x002fe2000f8e00ff */
[----:B0---4-:R-:W-:Y:S06]  /*1650*/  @P2 BRA `(.L_x_6295) ;  /* 0x0000000000282947 */ /* 0x011fec0003800000 */
        /* <DEDUP_REMOVED lines=8> */
[----:B--2---:R-:W-:-:S05]  /*16e0*/  IMAD.IADD R10, R6, 0x1, -R3 ;  /* 0x00000001060a7824 */ /* 0x004fca00078e0a03 */
[----:B------:R0:W-:Y:S02]  /*16f0*/  STL [R1+0x4c], R10 ;  /* 0x00004c0a01007387 */ /* 0x0001e40000100800 */
.L_x_6295:
[----:B------:R-:W-:Y:S01]  /*1700*/  ULDC.64 UR4, c[0x0][0xa20] ;  /* 0x0002880000047ab9 */ /* 0x000fe20000000a00 */
[----:B------:R1:W-:Y:S01]  /*1710*/  STL [R1+0x60], R22 ;  /* 0x0000601601007387 */ /* 0x0003e20000100800 */
[----:B------:R-:W-:-:S04]  /*1720*/  ISETP.NE.U32.AND P1, PT, RZ, UR4, PT ;  /* 0x00000004ff007c0c */ /* 0x000fc8000bf25070 */
[----:B------:R-:W-:-:S13]  /*1730*/  ISETP.NE.AND.EX P1, PT, RZ, UR5, PT, P1 ;  /* 0x00000005ff007c0c */ /* 0x000fda000bf25310 */
[----:B-1----:R-:W-:Y:S05]  /*1740*/  @!P1 BRA `(.L_x_6296) ;  /* 0x0000000000109947 */ /* 0x002fea0003800000 */
[----:B------:R-:W-:-:S04]  /*1750*/  IADD3 R4, P0, R26, UR4, RZ ;  /* 0x000000041a047c10 */ /* 0x000fc8000ff1e0ff */
[----:B------:R-:W-:-:S05]  /*1760*/  IADD3.X R5, R27, UR5, RZ, P0, !PT ;  /* 0x000000051b057c10 */ /* 0x000fca00087fe4ff */
[----:B------:R1:W5:Y:S01]  /*1770*/  LDG.E R25, desc[UR50][R4.64] ;  /* 0x0000003204197981 */ /* 0x000362000c1e1900 */
[----:B------:R-:W-:Y:S05]  /*1780*/  BRA `(.L_x_6297) ;  /* 0x0000000000107947 */ /* 0x000fea0003800000 */
.L_x_6296:
[----:B------:R-:W-:Y:S05]  /*1790*/  @!P0 BRA `(.L_x_6297) ;  /* 0x00000000000c8947 */ /* 0x000fea0003800000 */
[----:B------:R-:W2:Y:S04]  /*17a0*/  LDG.E R4, desc[UR50][R8.64] ;  /* 0x0000003208047981 */ /* 0x000ea8000c1e1900 */
[----:B------:R-:W2:Y:S02]  /*17b0*/  LDG.E R25, desc[UR50][R8.64+0x4] ;  /* 0x0000043208197981 */ /* 0x000ea4000c1e1900 */
[----:B--2---:R-:W-:-:S07]  /*17c0*/  IMAD.IADD R25, R25, 0x1, -R4 ;  /* 0x0000000119197824 */ /* 0x004fce00078e0a04 */
.L_x_6297:
[----:B------:R-:W-:Y:S01]  /*17d0*/  ULDC.64 UR4, c[0x0][0xa10] ;  /* 0x0002840000047ab9 */ /* 0x000fe20000000a00 */
[----:B------:R-:W2:Y:S01]  /*17e0*/  LDC R9, c[0x0][0x448] ;  /* 0x00011200ff097b82 */ /* 0x000ea20000000800 */
[----:B------:R-:W-:-:S04]  /*17f0*/  ISETP.NE.U32.AND P0, PT, RZ, UR4, PT ;  /* 0x00000004ff007c0c */ /* 0x000fc8000bf05070 */
[----:B------:R-:W-:Y:S01]  /*1800*/  ISETP.NE.AND.EX P0, PT, RZ, UR5, PT, P0 ;  /* 0x00000005ff007c0c */ /* 0x000fe2000bf05300 */
[----:B------:R-:W-:-:S12]  /*1810*/  ULDC.64 UR4, c[0x0][0xa30] ;  /* 0x00028c0000047ab9 */ /* 0x000fd80000000a00 */
[----:B-1----:R-:W1:Y:S02]  /*1820*/  @P0 LDC.64 R4, c[0x0][0xa10] ;  /* 0x00028400ff040b82 */ /* 0x002e640000000a00 */
[----:B-1----:R-:W-:-:S05]  /*1830*/  @P0 IMAD.WIDE R4, R23, 0x4, R4 ;  /* 0x0000000417040825 */ /* 0x002fca00078e0204 */
[----:B------:R-:W3:Y:S04]  /*1840*/  @P0 LDG.E R3, desc[UR50][R4.64] ;  /* 0x0000003204030981 */ /* 0x000ee8000c1e1900 */
[----:B------:R1:W3:Y:S01]  /*1850*/  @P0 LDG.E R8, desc[UR50][R4.64+0x4] ;  /* 0x0000043204080981 */ /* 0x0002e2000c1e1900 */
[----:B------:R-:W-:Y:S01]  /*1860*/  ISETP.NE.U32.AND P1, PT, RZ, UR4, PT ;  /* 0x00000004ff007c0c */ /* 0x000fe2000bf25070 */
[----:B-----5:R-:W-:-:S03]  /*1870*/  IMAD.MOV.U32 R133, RZ, RZ, R25 ;  /* 0x000000ffff857224 */ /* 0x020fc600078e0019 */
[----:B------:R-:W-:-:S13]  /*1880*/  ISETP.NE.AND.EX P1, PT, RZ, UR5, PT, P1 ;  /* 0x00000005ff007c0c */ /* 0x000fda000bf25310 */
[----:B------:R-:W-:-:S04]  /*1890*/  @P1 IADD3 R6, P2, R26, UR4, RZ ;  /* 0x000000041a061c10 */ /* 0x000fc8000ff5e0ff */
[----:B------:R-:W-:-:S05]  /*18a0*/  @P1 IADD3.X R7, R27, UR5, RZ, P2, !PT ;  /* 0x000000051b071c10 */ /* 0x000fca00097fe4ff */
[----:B------:R4:W5:Y:S01]  /*18b0*/  @P1 LDG.E R133, desc[UR50][R6.64] ;  /* 0x0000003206851981 */ /* 0x000962000c1e1900 */
[----:B--2---:R-:W-:Y:S01]  /*18c0*/  ISETP.NE.AND P1, PT, R9, 0x1, PT ;  /* 0x000000010900780c */ /* 0x004fe20003f25270 */
[----:B------:R-:W-:-:S04]  /*18d0*/  IMAD.SHL.U32 R11, R21, 0x80, RZ ;  /* 0x00000080150b7824 */ /* 0x000fc800078e00ff */
[----:B-1----:R-:W-:Y:S01]  /*18e0*/  VIADD R4, R11, 0x7f ;  /* 0x0000007f0b047836 */ /* 0x002fe20000000000 */
[----:B------:R1:W-:Y:S07]  /*18f0*/  STL [R1+0x48], R11 ;  /* 0x0000480b01007387 */ /* 0x0003ee0000100800 */
[----:B------:R-:W2:Y:S08]  /*1900*/  @P1 LDC R9, c[0x0][0x44c] ;  /* 0x00011300ff091b82 */ /* 0x000eb00000000800 */
[----:B------:R-:W0:Y:S01]  /*1910*/  @P1 LDC R5, c[0x0][0x450] ;  /* 0x00011400ff051b82 */ /* 0x000e220000000800 */
[----:B---3--:R-:W-:-:S02]  /*1920*/  @P0 IMAD.IADD R2, R8, 0x1, -R3 ;  /* 0x0000000108020824 */ /* 0x008fc400078e0a03 */
[----:B------:R-:W-:Y:S02]  /*1930*/  IMAD.IADD R8, R25, 0x1, -R0 ;  /* 0x0000000119087824 */ /* 0x000fe400078e0a00 */
[----:B--2---:R-:W-:-:S04]  /*1940*/  @P1 IMAD.HI.U32 R0, R4, R9, RZ ;  /* 0x0000000904001227 */ /* 0x004fc800078e00ff */
[----:B----4-:R-:W-:Y:S01]  /*1950*/  IMAD.IADD R6, R8, 0x1, R2 ;  /* 0x0000000108067824 */ /* 0x010fe200078e0202 */
[----:B0-----:R-:W-:-:S04]  /*1960*/  @P1 SHF.R.U32.HI R4, RZ, R5, R0 ;  /* 0x00000005ff041219 */ /* 0x001fc80000011600 */
[C---:B------:R-:W-:Y:S01]  /*1970*/  IADD3 R145, R6.reuse, 0xa0, -R10 ;  /* 0x000000a006917810 */ /* 0x040fe20007ffe80a */
[----:B------:R1:W-:Y:S01]  /*1980*/  STL [R1+0x50], R6 ;  /* 0x0000500601007387 */ /* 0x0003e20000100800 */
[----:B------:R-:W-:-:S03]  /*1990*/  IADD3 R0, R6, 0x9f, RZ ;  /* 0x0000009f06007810 */ /* 0x000fc60007ffe0ff */
[----:B------:R-:W-:Y:S02]  /*19a0*/  IMAD.IADD R4, R145, 0x1, R4 ;  /* 0x0000000191047824 */ /* 0x000fe400078e0204 */
[----:B------:R-:W-:-:S04]  /*19b0*/  IMAD.HI R0, R0, 0x66666667, RZ ;  /* 0x6666666700007827 */ /* 0x000fc800078e02ff */
[----:B------:R-:W-:Y:S01]  /*19c0*/  IMAD.HI R4, R4, 0x66666667, RZ ;  /* 0x6666666704047827 */ /* 0x000fe200078e02ff */
[----:B------:R-:W-:-:S04]  /*19d0*/  SHF.R.U32.HI R3, RZ, 0x1f, R0 ;  /* 0x0000001fff037819 */ /* 0x000fc80000011600 */
[----:B------:R-:W-:Y:S02]  /*19e0*/  SHF.R.U32.HI R5, RZ, 0x1f, R4 ;  /* 0x0000001fff057819 */ /* 0x000fe40000011604 */
[----:B------:R-:W-:Y:S02]  /*19f0*/  LEA.HI.SX32 R146, R0, R3, 0x1a ;  /* 0x0000000300927211 */ /* 0x000fe400078fd2ff */
[----:B------:R-:W-:Y:S01]  /*1a00*/  LEA.HI.SX32 R5, R4, R5, 0x1a ;  /* 0x0000000504057211 */ /* 0x000fe200078fd2ff */
[----:B------:R-:W-:-:S03]  /*1a10*/  IMAD.MOV R4, RZ, RZ, -R8 ;  /* 0x000000ffff047224 */ /* 0x000fc600078e0a08 */
[----:B------:R-:W-:Y:S02]  /*1a20*/  VIMNMX R5, R146, R5, PT ;  /* 0x0000000592057248 */ /* 0x000fe40003fe0100 */
[----:B------:R-:W-:-:S03]  /*1a30*/  VIMNMX R4, RZ, R4, !PT ;  /* 0x00000004ff047248 */ /* 0x000fc60007fe0100 */
[----:B------:R-:W-:-:S05]  /*1a40*/  IMAD R5, R5, 0xa0, -R8 ;  /* 0x000000a005057824 */ /* 0x000fca00078e0a08 */
[----:B------:R-:W-:-:S04]  /*1a50*/  VIMNMX R3, R5, R2, PT ;  /* 0x0000000205037248 */ /* 0x000fc80003fe0100 */
[----:B------:R-:W-:Y:S01]  /*1a60*/  ISETP.GT.AND P0, PT, R3, R4, PT ;  /* 0x000000040300720c */ /* 0x000fe20003f04270 */
[----:B------:R-:W-:-:S05]  /*1a70*/  IMAD.WIDE.U32 R4, R4, -0x33333333, RZ ;  /* 0xcccccccd04047825 */ /* 0x000fca00078e00ff */
[----:B------:R-:W-:-:S05]  /*1a80*/  SHF.R.U32.HI R117, RZ, 0x7, R5 ;  /* 0x00000007ff757819 */ /* 0x000fca0000011605 */
[----:B------:R-:W-:Y:S02]  /*1a90*/  IMAD.MOV.U32 R24, RZ, RZ, R117 ;  /* 0x000000ffff187224 */ /* 0x000fe400078e0075 */
[----:B------:R-:W-:-:S04]  /*1aa0*/  @P0 VIADD R0, R3, 0x9f ;  /* 0x0000009f03000836 */ /* 0x000fc80000000000 */
[----:B------:R-:W-:-:S05]  /*1ab0*/  @P0 IMAD.HI R0, R0, 0x66666667, RZ ;  /* 0x6666666700000827 */ /* 0x000fca00078e02ff */
[----:B------:R-:W-:-:S04]  /*1ac0*/  @P0 SHF.R.U32.HI R3, RZ, 0x1f, R0 ;  /* 0x0000001fff030819 */ /* 0x000fc80000011600 */
[----:B------:R-:W-:Y:S02]  /*1ad0*/  @P0 LEA.HI.SX32 R24, R0, R3, 0x1a ;  /* 0x0000000300180211 */ /* 0x000fe400078fd2ff */
[----:B------:R-:W-:Y:S02]  /*1ae0*/  PLOP3.LUT P0, PT, PT, PT, PT, 0x80, 0x0 ;  /* 0x000000000000781c */ /* 0x000fe40003f0f070 */
[----:B------:R-:W-:-:S13]  /*1af0*/  ISETP.GT.AND P1, PT, R24, R117, PT ;  /* 0x000000751800720c */ /* 0x000fda0003f24270 */
[----:B-1----:R-:W-:Y:S05]  /*1b00*/  @!P1 BRA `(.L_x_6298) ;  /* 0x000000f0001c9947 */ /* 0x002fea0003800000 */
        /* <DEDUP_REMOVED lines=20> */
.L_x_6300:
[----:B------:R-:W-:Y:S05]  /*1c50*/  BSYNC B6 ;  /* 0x0000000000067941 */ /* 0x000fea0003800000 */
.L_x_6299:
        /* <DEDUP_REMOVED lines=20> */
.L_x_6302:
[----:B------:R-:W-:Y:S05]  /*1da0*/  BSYNC B6 ;  /* 0x0000000000067941 */ /* 0x000fea0003800000 */
.L_x_6301:
[----:B------:R-:W2:Y:S01]  /*1db0*/  LDL R13, [R1+0x3c] ;  /* 0x00003c00010d7983 */ /* 0x000ea20000100800 */
[----:B------:R-:W-:Y:S01]  /*1dc0*/  ULDC.64 UR4, c[0x0][0x9f8] ;  /* 0x00027e0000047ab9 */ /* 0x000fe20000000a00 */
[----:B------:R-:W0:Y:S01]  /*1dd0*/  LDC R15, c[0x0][0x3f4] ;  /* 0x0000fd00ff0f7b82 */ /* 0x000e220000000800 */
[----:B------:R-:W-:Y:S01]  /*1de0*/  ISETP.NE.U32.AND P0, PT, RZ, UR4, PT ;  /* 0x00000004ff007c0c */ /* 0x000fe2000bf05070 */
[----:B------:R-:W3:Y:S03]  /*1df0*/  LDL R11, [R1+0x40] ;  /* 0x00004000010b7983 */ /* 0x000ee60000100800 */
[----:B------:R-:W-:Y:S01]  /*1e00*/  ISETP.NE.AND.EX P0, PT, RZ, UR5, PT, P0 ;  /* 0x00000005ff007c0c */ /* 0x000fe2000bf05300 */
[----:B------:R-:W4:Y:S02]  /*1e10*/  LDL R14, [R1+0x30] ;  /* 0x00003000010e7983 */ /* 0x000f240000100800 */
[----:B------:R-:W1:Y:S02]  /*1e20*/  LDC.64 R102, c[0x0][0x3f8] ;  /* 0x0000fe00ff667b82 */ /* 0x000e640000000a00 */
        /* <DEDUP_REMOVED lines=9> */
[C---:B------:R-:W-:Y:S02]  /*1ec0*/  VIADD R0, R20.reuse, 0xffffff80 ;  /* 0xffffff8014007836 */ /* 0x040fe40000000000 */
[----:B------:R-:W-:Y:S01]  /*1ed0*/  VIADD R29, R20, 0xffffff80 ;  /* 0xffffff80141d7836 */ /* 0x000fe20000000000 */
[----:B------:R-:W-:Y:S01]  /*1ee0*/  ISETP.NE.AND P6, PT, R30, 0x1, PT ;  /* 0x000000011e00780c */ /* 0x000fe20003fc5270 */
[----:B------:R-:W-:Y:S01]  /*1ef0*/  VIADD R20, R20, 0xffffff80 ;  /* 0xffffff8014147836 */ /* 0x000fe20000000000 */
[----:B------:R-:W-:Y:S02]  /*1f00*/  SHF.R.S32.HI R3, RZ, 0x1f, R0 ;  /* 0x0000001fff037819 */ /* 0x000fe40000011400 */
[----:B------:R-:W-:-:S02]  /*1f10*/  LEA.HI R6, R0, R0, RZ, 0x1 ;  /* 0x0000000000067211 */ /* 0x000fc400078f08ff */
[----:B------:R-:W-:Y:S02]  /*1f20*/  LEA.HI R3, R3, R0, RZ, 0x2 ;  /* 0x0000000003037211 */ /* 0x000fe400078f10ff */
[----:B------:R-:W-:Y:S02]  /*1f30*/  LOP3.LUT R7, R6, 0xfffffffe, RZ, 0xc0, !PT ;  /* 0xfffffffe06077812 */ /* 0x000fe400078ec0ff */
[--C-:B------:R-:W-:Y:S02]  /*1f40*/  SHF.R.S32.HI R120, RZ, 0x2, R3.reuse ;  /* 0x00000002ff787819 */ /* 0x100fe40000011403 */
[----:B------:R-:W-:Y:S01]  /*1f50*/  SHF.R.S32.HI R3, RZ, 0x1f, R3 ;  /* 0x0000001fff037819 */ /* 0x000fe20000011403 */
[----:B------:R-:W-:Y:S05]  /*1f60*/  @!P6 WARPSYNC.ALL ;  /* 0x000000000000e948 */ /* 0x000fea0003800000 */
[----:B------:R-:W-:Y:S01]  /*1f70*/  ULDC UR4, c[0x0][0x2f4] ;  /* 0x0000bd0000047ab9 */ /* 0x000fe20000000800 */
[----:B------:R-:W-:-:S02]  /*1f80*/  IADD3 R109, R0, -R7, RZ ;  /* 0x80000007006d7210 */ /* 0x000fc40007ffe0ff */
[----:B------:R-:W-:Y:S02]  /*1f90*/  ISETP.GE.AND P1, PT, R224, UR4, PT ;  /* 0x00000004e0007c0c */ /* 0x000fe4000bf26270 */
[----:B------:R-:W-:Y:S02]  /*1fa0*/  LEA.HI R3, R3, R120, RZ, 0x2 ;  /* 0x0000007803037211 */ /* 0x000fe400078f10ff */
[----:B------:R-:W-:Y:S02]  /*1fb0*/  SEL R0, RZ, 0xffffffff, P1 ;  /* 0xffffffffff007807 */ /* 0x000fe40000800000 */
[----:B------:R-:W-:Y:S02]  /*1fc0*/  ISETP.GE.AND P0, PT, R16, UR4, PT ;  /* 0x0000000410007c0c */ /* 0x000fe4000bf06270 */
[----:B-1----:R-:W-:Y:S01]  /*1fd0*/  LOP3.LUT R5, R3, 0xfffffffc, RZ, 0xc0, !PT ;  /* 0xfffffffc03057812 */ /* 0x002fe200078ec0ff */
[----:B------:R-:W-:Y:S01]  /*1fe0*/  IMAD.SHL.U32 R0, R0, 0x2, RZ ;  /* 0x0000000200007824 */ /* 0x000fe200078e00ff */
[----:B------:R-:W-:-:S02]  /*1ff0*/  SEL R3, RZ, 0x1, P0 ;  /* 0x00000001ff037807 */ /* 0x000fc40000000000 */
[----:B------:R-:W-:Y:S02]  /*2000*/  ISETP.GE.AND P0, PT, R225, UR4, PT ;  /* 0x00000004e1007c0c */ /* 0x000fe4000bf06270 */
[----:B------:R-:W-:Y:S02]  /*2010*/  ISETP.GE.AND P1, PT, R221, UR4, PT ;  /* 0x00000004dd007c0c */ /* 0x000fe4000bf26270 */
[----:B------:R-:W-:Y:S02]  /*2020*/  LEA.HI R20, R20, R29, RZ, 0x1 ;  /* 0x0000001d14147211 */ /* 0x000fe400078f08ff */
[----:B------:R-:W-:Y:S01]  /*2030*/  LOP3.LUT R3, R0, 0x2, R3, 0xe2, !PT ;  /* 0x0000000200037812 */ /* 0x000fe200078ee203 */
[----:B------:R-:W-:Y:S01]  /*2040*/  IMAD.IADD R120, R120, 0x1, -R5 ;  /* 0x0000000178787824 */ /* 0x000fe200078e0a05 */
[----:B------:R-:W-:Y:S02]  /*2050*/  SEL R0, RZ, 0x4, P0 ;  /* 0x00000004ff007807 */ /* 0x000fe40000000000 */
[----:B------:R-:W-:-:S02]  /*2060*/  SEL R4, RZ, 0x8, P1 ;  /* 0x00000008ff047807 */ /* 0x000fc40000800000 */
[----:B------:R-:W-:Y:S02]  /*2070*/  ISETP.GE.AND P0, PT, R220, UR4, PT ;  /* 0x00000004dc007c0c */ /* 0x000fe4000bf06270 */
[----:B------:R-:W-:Y:S02]  /*2080*/  SHF.R.S32.HI R20, RZ, 0x1, R20 ;  /* 0x00000001ff147819 */ /* 0x000fe40000011414 */
[----:B------:R-:W-:Y:S02]  /*2090*/  LOP3.LUT R0, R4, R3, R0, 0xfe, !PT ;  /* 0x0000000304007212 */ /* 0x000fe400078efe00 */
[----:B------:R-:W-:Y:S02]  /*20a0*/  SEL R3, RZ, 0x10, P0 ;  /* 0x00000010ff037807 */ /* 0x000fe40000000000 */
[----:B------:R-:W-:Y:S02]  /*20b0*/  SHF.R.S32.HI R5, RZ, 0x1f, R20 ;  /* 0x0000001fff057819 */ /* 0x000fe40000011414 */
[----:B------:R-:W-:-:S02]  /*20c0*/  LOP3.LUT P0, RZ, R120, 0x2, RZ, 0xc0, !PT ;  /* 0x0000000278ff7812 */ /* 0x000fc4000780c0ff */
[----:B------:R-:W-:Y:S01]  /*20d0*/  ISETP.GE.AND P0, PT, R16, R15, PT ;  /* 0x0000000f1000720c */ /* 0x000fe20003f06270 */
[----:B------:R-:W-:Y:S01]  /*20e0*/  IMAD R6, R5, R102, RZ ;  /* 0x0000006605067224 */ /* 0x000fe200078e02ff */
[----:B------:R-:W-:Y:S02]  /*20f0*/  SHF.R.S32.HI R227, RZ, 0x1f, R226 ;  /* 0x0000001fffe37819 */ /* 0x000fe400000114e2 */
[----:B------:R-:W-:Y:S02]  /*2100*/  LOP3.LUT R28, R0, R3, RZ, 0xfc, !PT ;  /* 0x00000003001c7212 */ /* 0x000fe400078efcff */
[-C--:B------:R-:W-:Y:S02]  /*2110*/  ISETP.GE.AND P1, PT, R224, R15.reuse, PT ;  /* 0x0000000fe000720c */ /* 0x080fe40003f26270 */
[----:B------:R-:W-:Y:S01]  /*2120*/  SEL R3, R15, RZ, P0 ;  /* 0x000000ff0f037207 */ /* 0x000fe20000000000 */
[----:B------:R-:W-:Y:S01]  /*2130*/  IMAD R0, R5, R96, RZ ;  /* 0x0000006005007224 */ /* 0x000fe200078e02ff */
[----:B------:R-:W-:Y:S01]  /*2140*/  ISETP.GE.AND P2, PT, R225, R15, PT ;  /* 0x0000000fe100720c */ /* 0x000fe20003f46270 */
[C---:B------:R-:W-:Y:S01]  /*2150*/  IMAD R7, R20.reuse, R103, R6 ;  /* 0x0000006714077224 */ /* 0x040fe200078e0206 */
[C---:B------:R-:W-:Y:S01]  /*2160*/  SEL R5, R15.reuse, RZ, P1 ;  /* 0x000000ff0f057207 */ /* 0x040fe20000800000 */
[----:B------:R-:W-:Y:S01]  /*2170*/  IMAD.WIDE.U32 R106, R20, R102, R226 ;  /* 0x00000066146a7225 */ /* 0x000fe200078e00e2 */
[----:B------:R-:W-:-:S03]  /*2180*/  SEL R4, R15, RZ, P2 ;  /* 0x000000ff0f047207 */ /* 0x000fc60001000000 */
[----:B------:R-:W-:-:S04]  /*2190*/  IMAD.WIDE.U32 R104, R20, R102, R16 ;  /* 0x0000006614687225 */ /* 0x000fc800078e0010 */
[----:B------:R-:W-:Y:S02]  /*21a0*/  IMAD.IADD R3, R16, 0x1, R3 ;  /* 0x0000000110037824 */ /* 0x000fe400078e0203 */
[----:B------:R-:W-:Y:S02]  /*21b0*/  IMAD.IADD R107, R107, 0x1, R7 ;  /* 0x000000016b6b7824 */ /* 0x000fe400078e0207 */
[----:B------:R-:W-:Y:S02]  /*21c0*/  IMAD.IADD R105, R7, 0x1, R105 ;  /* 0x0000000107697824 */ /* 0x000fe400078e0269 */
[----:B------:R-:W-:Y:S02]  /*21d0*/  IMAD.IADD R5, R224, 0x1, R5 ;  /* 0x00000001e0057824 */ /* 0x000fe400078e0205 */
[C---:B------:R-:W-:Y:S01]  /*21e0*/  IMAD R7, R20.reuse, R97, R0 ;  /* 0x0000006114077224 */ /* 0x040fe200078e0200 */
[----:B------:R-:W-:Y:S01]  /*21f0*/  SHF.R.S32.HI R0, RZ, 0x1f, R3 ;  /* 0x0000001fff007819 */ /* 0x000fe20000011403 */
[----:B------:R-:W-:Y:S01]  /*2200*/  IMAD.IADD R8, R225, 0x1, R4 ;  /* 0x00000001e1087824 */ /* 0x000fe200078e0204 */
[----:B------:R-:W-:Y:S01]  /*2210*/  SHF.R.S32.HI R4, RZ, 0x1f, R5 ;  /* 0x0000001fff047819 */ /* 0x000fe20000011405 */
[----:B------:R-:W-:Y:S01]  /*2220*/  IMAD.WIDE.U32 R98, R20, R96, R16 ;  /* 0x0000006014627225 */ /* 0x000fe200078e0010 */
[----:B------:R-:W-:-:S02]  /*2230*/  LEA.HI R21, R0, R3, RZ, 0x4 ;  /* 0x0000000300157211 */ /* 0x000fc400078f20ff */
[----:B------:R-:W-:Y:S01]  /*2240*/  LEA.HI R3, R0, R3, RZ, 0x6 ;  /* 0x0000000300037211 */ /* 0x000fe200078f30ff */
[----:B------:R-:W-:Y:S01]  /*2250*/  IMAD.WIDE.U32 R100, R20, R96, R226 ;  /* 0x0000006014647225 */ /* 0x000fe200078e00e2 */
[C---:B------:R-:W-:Y:S02]  /*2260*/  LEA.HI R25, R4.reuse, R5, RZ, 0x4 ;  /* 0x0000000504197211 */ /* 0x040fe400078f20ff */
[----:B------:R-:W-:Y:S01]  /*2270*/  IADD3 R99, R7, R99, RZ ;  /* 0x0000006307637210 */ /* 0x000fe20007ffe0ff */
[----:B------:R-:W-:Y:S01]  /*2280*/  IMAD.IADD R101, R101, 0x1, R7 ;  /* 0x0000000165657824 */ /* 0x000fe200078e0207 */
[----:B------:R-:W-:Y:S02]  /*2290*/  LEA.HI R5, R4, R5, RZ, 0x6 ;  /* 0x0000000504057211 */ /* 0x000fe400078f30ff */
[----:B------:R-:W-:Y:S02]  /*22a0*/  SHF.R.S32.HI R4, RZ, 0x6, R3 ;  /* 0x00000006ff047819 */ /* 0x000fe40000011403 */
[----:B------:R-:W-:-:S04]  /*22b0*/  SHF.R.S32.HI R9, RZ, 0x1f, R8 ;  /* 0x0000001fff097819 */ /* 0x000fc80000011408 */
[CC--:B------:R-:W-:Y:S02]  /*22c0*/  LEA.HI R26, R9.reuse, R8.reuse, RZ, 0x4 ;  /* 0x00000008091a7211 */ /* 0x0c0fe400078f20ff */
[----:B------:R-:W-:Y:S02]  /*22d0*/  LEA.HI R8, R9, R8, RZ, 0x6 ;  /* 0x0000000809087211 */ /* 0x000fe400078f30ff */
[----:B------:R-:W-:Y:S02]  /*22e0*/  SHF.R.S32.HI R6, RZ, 0x6, R5 ;  /* 0x00000006ff067819 */ /* 0x000fe40000011405 */
[----:B------:R-:W-:Y:S02]  /*22f0*/  SHF.R.S32.HI R8, RZ, 0x6, R8 ;  /* 0x00000006ff087819 */ /* 0x000fe40000011408 */
[----:B-----5:R-:W-:Y:S01]  /*2300*/  SHF.R.S32.HI R9, RZ, 0x1f, R133 ;  /* 0x0000001fff097819 */ /* 0x020fe20000011485 */
[----:B------:R-:W-:Y:S01]  /*2310*/  IMAD.WIDE.U32 R100, R133, R96, R100 ;  /* 0x0000006085647225 */ /* 0x000fe200078e0064 */
[----:B------:R-:W-:-:S03]  /*2320*/  P2R R113, PR, RZ, 0x4 ;  /* 0x00000004ff717803 */ /* 0x000fc60000000000 */
[----:B------:R-:W-:Y:S01]  /*2330*/  IMAD.WIDE.U32 R98, R133, R96, R98 ;  /* 0x0000006085627225 */ /* 0x000fe200078e0062 */
[----:B------:R-:W-:-:S03]  /*2340*/  ISETP.GE.AND P2, PT, R222, UR4, PT ;  /* 0x00000004de007c0c */ /* 0x000fc6000bf46270 */
[----:B------:R-:W-:-:S04]  /*2350*/  IMAD.WIDE.U32 R106, R133, R102, R106 ;  /* 0x00000066856a7225 */ /* 0x000fc800078e006a */
[----:B------:R-:W-:Y:S01]  /*2360*/  IMAD.WIDE.U32 R104, R133, R102, R104 ;  /* 0x0000006685687225 */ /* 0x000fe200078e0068 */
[----:B------:R-:W-:Y:S02]  /*2370*/  SHF.R.S32.HI R112, RZ, 0x4, R21 ;  /* 0x00000004ff707819 */ /* 0x000fe40000011415 */
[----:B------:R-:W-:Y:S01]  /*2380*/  SHF.R.S32.HI R111, RZ, 0x4, R25 ;  /* 0x00000004ff6f7819 */ /* 0x000fe20000011419 */
[----:B------:R-:W-:Y:S01]  /*2390*/  IMAD R123, R103, 0xa0, RZ ;  /* 0x000000a0677b7824 */ /* 0x000fe200078e02ff */
[----:B------:R-:W-:Y:S01]  /*23a0*/  SHF.R.S32.HI R110, RZ, 0x4, R26 ;  /* 0x00000004ff6e7819 */ /* 0x000fe2000001141a */
[----:B------:R-:W-:Y:S01]  /*23b0*/  VIADD R144, R30, 0x8 ;  /* 0x000000081e907836 */ /* 0x000fe20000000000 */
[----:B------:R-:W-:Y:S01]  /*23c0*/  LEA R109, R109, R20, 0x7 ;  /* 0x000000146d6d7211 */ /* 0x000fe200078e38ff */
[----:B------:R-:W-:Y:S01]  /*23d0*/  IMAD.SHL.U32 R116, R15, 0x2, RZ ;  /* 0x000000020f747824 */ /* 0x000fe200078e00ff */
[----:B--2---:R-:W-:Y:S02]  /*23e0*/  SHF.R.U32.HI R0, RZ, 0x3, R13 ;  /* 0x00000003ff007819 */ /* 0x004fe4000001160d */
[----:B------:R-:W-:Y:S01]  /*23f0*/  LOP3.LUT R7, R13, 0x30, R21, 0xf8, !PT ;  /* 0x000000300d077812 */ /* 0x000fe200078ef815 */
[----:B---3--:R-:W-:-:S03]  /*2400*/  IMAD R130, R4, 0x2800, R11 ;  /* 0x0000280004827824 */ /* 0x008fc600078e020b */
[----:B------:R-:W-:Y:S02]  /*2410*/  LOP3.LUT R7, R7, R0, RZ, 0x3c, !PT ;  /* 0x0000000007077212 */ /* 0x000fe400078e3cff */
[----:B----4-:R-:W-:-:S03]  /*2420*/  LOP3.LUT R5, R14, 0x30, R25, 0xf8, !PT ;  /* 0x000000300e057812 */ /* 0x010fc600078ef819 */
[----:B------:R-:W-:Y:S01]  /*2430*/  IMAD.IADD R130, R130, 0x1, R7 ;  /* 0x0000000182827824 */ /* 0x000fe200078e0207 */
[----:B------:R-:W-:Y:S01]  /*2440*/  LOP3.LUT R7, R13, 0x30, R26, 0xf8, !PT ;  /* 0x000000300d077812 */ /* 0x000fe200078ef81a */
[--C-:B------:R-:W-:Y:S02]  /*2450*/  IMAD R132, R4, 0x2800, R12.reuse ;  /* 0x0000280004847824 */ /* 0x100fe400078e020c */
[C---:B------:R-:W-:Y:S01]  /*2460*/  IMAD R131, R6.reuse, 0x2800, R12 ;  /* 0x0000280006837824 */ /* 0x040fe200078e020c */
[----:B------:R-:W-:Y:S01]  /*2470*/  LOP3.LUT R4, R5, R10, RZ, 0x3c, !PT ;  /* 0x0000000a05047212 */ /* 0x000fe200078e3cff */
[--C-:B------:R-:W-:Y:S01]  /*2480*/  IMAD R128, R6, 0x2800, R11.reuse ;  /* 0x0000280006807824 */ /* 0x100fe200078e020b */
[-C--:B------:R-:W-:Y:S01]  /*2490*/  LOP3.LUT R6, R7, R0.reuse, RZ, 0x3c, !PT ;  /* 0x0000000007067212 */ /* 0x080fe200078e3cff */
[----:B------:R-:W-:Y:S01]  /*24a0*/  IMAD R127, R8, 0x2800, R11 ;  /* 0x00002800087f7824 */ /* 0x000fe200078e020b */
[----:B------:R-:W-:Y:S02]  /*24b0*/  LOP3.LUT R5, R13, 0x30, R25, 0xf8, !PT ;  /* 0x000000300d057812 */ /* 0x000fe400078ef819 */
[----:B------:R-:W-:Y:S01]  /*24c0*/  LOP3.LUT R3, R14, 0x30, R21, 0xf8, !PT ;  /* 0x000000300e037812 */ /* 0x000fe200078ef815 */
[----:B------:R-:W-:Y:S01]  /*24d0*/  IMAD.IADD R127, R127, 0x1, R6 ;  /* 0x000000017f7f7824 */ /* 0x000fe200078e0206 */
[----:B------:R-:W-:Y:S01]  /*24e0*/  LOP3.LUT R5, R5, R0, RZ, 0x3c, !PT ;  /* 0x0000000005057212 */ /* 0x000fe200078e3cff */
[----:B------:R-:W-:Y:S01]  /*24f0*/  IMAD R6, R9, R96, RZ ;  /* 0x0000006009067224 */ /* 0x000fe200078e02ff */
[----:B------:R-:W-:Y:S01]  /*2500*/  LOP3.LUT R3, R3, R10, RZ, 0x3c, !PT ;  /* 0x0000000a03037212 */ /* 0x000fe200078e3cff */
[----:B------:R-:W-:-:S02]  /*2510*/  IMAD R129, R8, 0x2800, R12 ;  /* 0x0000280008817824 */ /* 0x000fc400078e020c */
[----:B------:R-:W-:Y:S02]  /*2520*/  IMAD R8, R9, R102, RZ ;  /* 0x0000006609087224 */ /* 0x000fe400078e02ff */
[----:B------:R-:W-:Y:S01]  /*2530*/  IMAD.IADD R128, R128, 0x1, R5 ;  /* 0x0000000180807824 */ /* 0x000fe200078e0205 */
[----:B------:R-:W-:Y:S01]  /*2540*/  SHF.L.U64.HI R5, R96, 0x7, R97 ;  /* 0x0000000760057819 */ /* 0x000fe20000010261 */
[----:B------:R-:W-:Y:S02]  /*2550*/  IMAD R13, R133, R97, R6 ;  /* 0x00000061850d7224 */ /* 0x000fe400078e0206 */
[----:B------:R-:W-:Y:S01]  /*2560*/  IMAD.IADD R132, R132, 0x1, R3 ;  /* 0x0000000184847824 */ /* 0x000fe200078e0203 */
[----:B------:R-:W-:Y:S01]  /*2570*/  LOP3.LUT R3, R14, 0x30, R26, 0xf8, !PT ;  /* 0x000000300e037812 */ /* 0x000fe200078ef81a */
[----:B------:R-:W-:Y:S02]  /*2580*/  IMAD R9, R97, 0xa0, RZ ;  /* 0x000000a061097824 */ /* 0x000fe400078e02ff */
[----:B------:R-:W-:-:S02]  /*2590*/  IMAD.SHL.U32 R6, R96, 0x80, RZ ;  /* 0x0000008060067824 */ /* 0x000fc400078e00ff */
[----:B------:R-:W-:-:S04]  /*25a0*/  IMAD.WIDE.U32 R96, R96, 0xa0, RZ ;  /* 0x000000a060607825 */ /* 0x000fc800078e00ff */
[----:B------:R-:W-:Y:S02]  /*25b0*/  IMAD R11, R133, R103, R8 ;  /* 0x00000067850b7224 */ /* 0x000fe400078e0208 */
[----:B------:R-:W-:Y:S01]  /*25c0*/  IMAD.IADD R131, R131, 0x1, R4 ;  /* 0x0000000183837824 */ /* 0x000fe200078e0204 */
[----:B------:R-:W-:Y:S01]  /*25d0*/  LOP3.LUT R4, R3, R10, RZ, 0x3c, !PT ;  /* 0x0000000a03047212 */ /* 0x000fe200078e3cff */
[----:B------:R-:W-:Y:S02]  /*25e0*/  IMAD.IADD R126, R97, 0x1, R9 ;  /* 0x00000001617e7824 */ /* 0x000fe400078e0209 */
[----:B------:R-:W-:Y:S02]  /*25f0*/  IMAD.IADD R8, R107, 0x1, R11 ;  /* 0x000000016b087824 */ /* 0x000fe400078e020b */
[----:B------:R-:W-:Y:S01]  /*2600*/  IMAD.IADD R9, R11, 0x1, R105 ;  /* 0x000000010b097824 */ /* 0x000fe200078e0269 */
[----:B------:R-:W-:Y:S02]  /*2610*/  SEL R11, RZ, 0x20, P2 ;  /* 0x00000020ff0b7807 */ /* 0x000fe40001000000 */
[----:B------:R-:W-:Y:S01]  /*2620*/  IADD3 R129, R129, R4, RZ ;  /* 0x0000000481817210 */ /* 0x000fe20007ffe0ff */
[C---:B------:R-:W-:Y:S01]  /*2630*/  IMAD.SHL.U32 R4, R102.reuse, 0x80, RZ ;  /* 0x0000008066047824 */ /* 0x040fe200078e00ff */
[C---:B------:R-:W-:Y:S01]  /*2640*/  SHF.L.U64.HI R3, R102.reuse, 0x7, R103 ;  /* 0x0000000766037819 */ /* 0x040fe20000010267 */
[----:B------:R-:W-:Y:S01]  /*2650*/  IMAD.WIDE.U32 R102, R102, 0xa0, RZ ;  /* 0x000000a066667825 */ /* 0x000fe200078e00ff */
[----:B------:R-:W-:-:S02]  /*2660*/  LOP3.LUT R21, R21, 0xfffffff0, RZ, 0xc0, !PT ;  /* 0xfffffff015157812 */ /* 0x000fc400078ec0ff */
[----:B------:R-:W-:Y:S02]  /*2670*/  LOP3.LUT R25, R25, 0xfffffff0, RZ, 0xc0, !PT ;  /* 0xfffffff019197812 */ /* 0x000fe400078ec0ff */
[----:B------:R-:W-:Y:S02]  /*2680*/  LOP3.LUT R26, R26, 0xfffffff0, RZ, 0xc0, !PT ;  /* 0xfffffff01a1a7812 */ /* 0x000fe400078ec0ff */
[----:B------:R-:W-:Y:S01]  /*2690*/  LOP3.LUT R11, R28, R11, RZ, 0xfc, !PT ;  /* 0x0000000b1c0b7212 */ /* 0x000fe200078efcff */
[----:B------:R-:W-:Y:S01]  /*26a0*/  IMAD.IADD R123, R103, 0x1, R123 ;  /* 0x00000001677b7824 */ /* 0x000fe200078e027b */
[----:B------:R-:W-:Y:S01]  /*26b0*/  SHF.R.S32.HI R7, RZ, 0x1f, R22 ;  /* 0x0000001fff077819 */ /* 0x000fe20000011416 */
[----:B------:R-:W-:Y:S01]  /*26c0*/  IMAD.IADD R10, R101, 0x1, R13 ;  /* 0x00000001650a7824 */ /* 0x000fe200078e020d */
[----:B------:R-:W-:Y:S01]  /*26d0*/  SHF.R.S32.HI R121, RZ, 0x1f, R23 ;  /* 0x0000001fff797819 */ /* 0x000fe20000011417 */
[----:B------:R-:W-:Y:S01]  /*26e0*/  IMAD.IADD R20, R13, 0x1, R99 ;  /* 0x000000010d147824 */ /* 0x000fe200078e0263 */
[----:B------:R-:W-:-:S02]  /*26f0*/  SHF.R.S32.HI R108, RZ, 0x1f, R21 ;  /* 0x0000001fff6c7819 */ /* 0x000fc40000011415 */
[----:B------:R-:W-:Y:S02]  /*2700*/  SHF.R.S32.HI R95, RZ, 0x1f, R25 ;  /* 0x0000001fff5f7819 */ /* 0x000fe40000011419 */
[----:B------:R-:W-:Y:S02]  /*2710*/  SHF.R.S32.HI R27, RZ, 0x1f, R26 ;  /* 0x0000001fff1b7819 */ /* 0x000fe4000001141a */
[----:B------:R-:W-:Y:S02]  /*2720*/  LOP3.LUT R28, R28, 0x1, RZ, 0xc0, !PT ;  /* 0x000000011c1c7812 */ /* 0x000fe400078ec0ff */
[C---:B------:R-:W-:Y:S02]  /*2730*/  LOP3.LUT R29, R11.reuse, 0x2, RZ, 0xc0, !PT ;  /* 0x000000020b1d7812 */ /* 0x040fe400078ec0ff */
[C---:B------:R-:W-:Y:S02]  /*2740*/  LOP3.LUT R30, R11.reuse, 0x4, RZ, 0xc0, !PT ;  /* 0x000000040b1e7812 */ /* 0x040fe400078ec0ff */
[----:B------:R-:W-:-:S02]  /*2750*/  LOP3.LUT R31, R11, 0x8, RZ, 0xc0, !PT ;  /* 0x000000080b1f7812 */ /* 0x000fc400078ec0ff */
[C---:B------:R-:W-:Y:S02]  /*2760*/  LOP3.LUT R32, R11.reuse, 0x10, RZ, 0xc0, !PT ;  /* 0x000000100b207812 */ /* 0x040fe400078ec0ff */
[----:B------:R-:W-:Y:S01]  /*2770*/  LOP3.LUT R33, R11, 0x20, RZ, 0xc0, !PT ;  /* 0x000000200b217812 */ /* 0x000fe200078ec0ff */
[----:B------:R-:W-:Y:S06]  /*2780*/  @!P6 BAR.SYNC.DEFER_BLOCKING 0x9, 0x100 ;  /* 0x024400000000eb1d */ /* 0x000fec0000010000 */
.L_x_6408:
        /* <DEDUP_REMOVED lines=20> */
[----:B------:R-:W-:Y:S01]  /*28d0*/  @!P2 SHF.R.S32.HI R13, RZ, 0x1f, R11 ;  /* 0x0000001fff0da819 */ /* 0x000fe2000001140b */
[----:B------:R-:W-:Y:S01]  /*28e0*/  @!P2 IMAD R15, R23, R15, R12 ;  /* 0x0000000f170fa224 */ /* 0x000fe200078e020c */
[----:B------:R-:W-:-:S05]  /*28f0*/  @!P2 MOV R12, R11 ;  /* 0x0000000b000ca202 */ /* 0x000fca0000000f00 */
[----:B------:R-:W-:-:S04]  /*2900*/  @!P2 IMAD.WIDE.U32 R12, R23, R14, R12 ;  /* 0x0000000e170ca225 */ /* 0x000fc800078e000c */
[----:B------:R-:W-:Y:S01]  /*2910*/  @!P2 IMAD.IADD R13, R13, 0x1, R15 ;  /* 0x000000010d0da824 */ /* 0x000fe200078e020f */
        /* <DEDUP_REMOVED lines=126> */
.L_x_6307:
[----:B------:R-:W-:Y:S05]  /*3100*/  BSYNC B1 ;  /* 0x0000000000017941 */ /* 0x000fea0003800000 */
.L_x_6306:
        /* <DEDUP_REMOVED lines=51> */
.L_x_6309:
[----:B------:R-:W-:Y:S05]  /*3440*/  BSYNC B1 ;  /* 0x0000000000017941 */ /* 0x000fea0003800000 */
.L_x_6308:
[----:B------:R-:W-:Y:S01]  /*3450*/  UISETP.NE.AND UP0, UPT, UR49, 0x3, UPT ;  /* 0x000000033100788c */ /* 0x000fe2000bf05270 */
[----:B------:R-:W-:Y:S01]  /*3460*/  IMAD.MOV.U32 R151, RZ, RZ, R68 ;  /* 0x000000ffff977224 */ /* 0x000fe200078e0044 */
[----:B------:R-:W-:Y:S01]  /*3470*/  MOV R149, R62 ;  /* 0x0000003e00957202 */ /* 0x000fe20000000f00 */
[----:B------:R-:W-:Y:S01]  /*3480*/  IMAD.MOV.U32 R153, RZ, RZ, R72 ;  /* 0x000000ffff997224 */ /* 0x000fe200078e0048 */
[----:B-----5:R-:W-:Y:S01]  /*3490*/  MOV R134, R44 ;  /* 0x0000002c00867202 */ /* 0x020fe20000000f00 */
[----:B------:R-:W-:Y:S01]  /*34a0*/  IMAD.MOV.U32 R155, RZ, RZ, R76 ;  /* 0x000000ffff9b7224 */ /* 0x000fe200078e004c */
[----:B------:R-:W-:Y:S01]  /*34b0*/  PLOP3.LUT P2, PT, PT, PT, UP0, 0x80, 0x0 ;  /* 0x000000000000781c */ /* 0x000fe20003f4f008 */
[----:B------:R-:W-:Y:S01]  /*34c0*/  IMAD.MOV.U32 R157, RZ, RZ, R80 ;  /* 0x000000ffff9d7224 */ /* 0x000fe200078e0050 */
[----:B------:R-:W-:Y:S01]  /*34d0*/  MOV R139, R54 ;  /* 0x00000036008b7202 */ /* 0x000fe20000000f00 */
        /* <DEDUP_REMOVED lines=17> */
.L_x_6310:
[----:B------:R-:W2:Y:S01]  /*35f0*/  LDL R11, [R1+0x18] ;  /* 0x00001800010b7983 */ /* 0x000ea20000100800 */
[----:B------:R-:W-:Y:S01]  /*3600*/  IMAD R93, R19, 0x8, R18 ;  /* 0x00000008135d7824 */ /* 0x000fe200078e0212 */
[----:B------:R-:W-:Y:S01]  /*3610*/  BSSY B1, `(.L_x_6311) ;  /* 0x0000004000017945 */ /* 0x000fe20003800000 */
[----:B--2---:R-:W-:-:S04]  /*3620*/  SHF.L.U32 R94, R11, 0x1f, RZ ;  /* 0x0000001f0b5e7819 */ /* 0x004fc800000006ff */
[----:B------:R-:W1:Y:S02]  /*3630*/  SYNCS.PHASECHK.TRANS64.TRYWAIT P5, [R93+URZ+0x33490], R94 ;  /* 0x0334905e5d0075a7 */ /* 0x000e6400080a017f */
[----:B-1----:R-:W-:Y:S05]  /*3640*/  @!P5 BRA `(.L_x_6312) ;  /* 0x000002d00048d947 */ /* 0x002fea0003800000 */
.L_x_6651:
[----:B------:R-:W-:Y:S05]  /*3650*/  BSYNC B1 ;  /* 0x0000000000017941 */ /* 0x000fea0003800000 */
.L_x_6311:
[----:B------:R-:W-:-:S03]  /*3660*/  UMOV UR4, 0xffffffff ;  /* 0xffffffff00047882 */ /* 0x000fc60000000000 */
[----:B------:R-:W-:Y:S05]  /*3670*/  BRA.DIV UR4, `(.L_x_6313) ;  /* 0x000002d204507947 */ /* 0x000fea000b800000 */
[----:B------:R2:W3:Y:S04]  /*3680*/  SHFL.IDX PT, R141, R118, RZ, 0x1e1f ;  /* 0x001e1fff768d7589 */ /* 0x0004e800000e0000 */
[----:B------:R2:W4:Y:S02]  /*3690*/  SHFL.IDX PT, R143, R119, RZ, 0x1e1f ;  /* 0x001e1fff778f7589 */ /* 0x00052400000e0000 */
.L_x_6655:
[----:B------:R-:W-:Y:S04]  /*36a0*/  BSSY B1, `(.L_x_6314) ;  /* 0x00002d8000017945 */ /* 0x000fe80003800000 */
[----:B------:R-:W-:Y:S05]  /*36b0*/  @P3 BRA `(.L_x_6315) ;  /* 0x0000002c00583947 */ /* 0x000fea0003800000 */
[----:B------:R-:W-:Y:S01]  /*36c0*/  ISETP.NE.AND P3, PT, R28, RZ, PT ;  /* 0x000000ff1c00720c */ /* 0x000fe20003f65270 */
[----:B------:R-:W-:-:S12]  /*36d0*/  BSSY B2, `(.L_x_6316) ;  /* 0x0000076000027945 */ /* 0x000fd80003800000 */
[----:B------:R-:W-:Y:S05]  /*36e0*/  @!P3 BRA `(.L_x_6317) ;  /* 0x0000000400d0b947 */ /* 0x000fea0003800000 */
[----:B0-----:R0:W0:Y:S01]  /*36f0*/  LDS.128 R12, [R88+0x24200] ;  /* 0x02420000580c7984 */ /* 0x0010220000000c00 */
[----:B----4-:R-:W-:Y:S01]  /*3700*/  IADD3 R84, P3, R16, R143, RZ ;  /* 0x0000008f10547210 */ /* 0x010fe20007f7e0ff */
[----:B------:R-:W-:Y:S04]  /*3710*/  BSSY B3, `(.L_x_6318) ;  /* 0x0000070000037945 */ /* 0x000fe80003800000 */
[----:B---3--:R-:W-:Y:S01]  /*3720*/  IMAD.X R85, R141, 0x1, R17, P3 ;  /* 0x000000018d557824 */ /* 0x008fe200018e0611 */
        /* <DEDUP_REMOVED lines=9> */
[----:B------:R-:W-:Y:S02]  /*37c0*/  SHF.R.U32.HI R160, RZ, 0x10, R83 ;  /* 0x00000010ffa07819 */ /* 0x000fe40000011653 */
[----:B------:R-:W-:Y:S01]  /*37d0*/  PRMT R159, R159, 0x654, R80 ;  /* 0x000006549f9f7816 */ /* 0x000fe20000000050 */
[----:B------:R-:W-:Y:S01]  /*37e0*/  IMAD.SHL.U32 R80, R161, 0x100, RZ ;  /* 0x00000100a1507824 */ /* 0x000fe200078e00ff */
[----:B------:R-:W-:Y:S01]  /*37f0*/  PRMT R83, R162, 0x654, R11 ;  /* 0x00000654a2537816 */ /* 0x000fe2000000000b */
[----:B0-----:R-:W-:Y:S01]  /*3800*/  IMAD.MOV.U32 R11, RZ, RZ, R13 ;  /* 0x000000ffff0b7224 */ /* 0x001fe200078e000d */
[----:B------:R-:W-:Y:S01]  /*3810*/  SHF.R.U32.HI R163, RZ, 0x10, R81 ;  /* 0x00000010ffa37819 */ /* 0x000fe20000011651 */
        /* <DEDUP_REMOVED lines=95> */
.L_x_6319:
[----:B------:R-:W-:Y:S05]  /*3e10*/  BSYNC B3 ;  /* 0x0000000000037941 */ /* 0x000fea0003800000 */
.L_x_6318:
[----:B0-----:R0:W-:Y:S02]  /*3e20*/  ST.E.128 desc[UR50][R84.64], R12 ;  /* 0x0000000c54007985 */ /* 0x0011e4000c101d32 */
.L_x_6317:
[----:B------:R-:W-:Y:S05]  /*3e30*/  BSYNC B2 ;  /* 0x0000000000027941 */ /* 0x000fea0003800000 */
.L_x_6316:
[----:B------:R-:W-:Y:S01]  /*3e40*/  ISETP.NE.AND P3, PT, R29, RZ, PT ;  /* 0x000000ff1d00720c */ /* 0x000fe20003f65270 */
[----:B------:R-:W-:-:S12]  /*3e50*/  BSSY B2, `(.L_x_6320) ;  /* 0x0000078000027945 */ /* 0x000fd80003800000 */
[----:B------:R-:W-:Y:S05]  /*3e60*/  @!P3 BRA `(.L_x_6321) ;  /* 0x0000000400d8b947 */ /* 0x000fea0003800000 */
[----:B------:R-:W5:Y:S01]  /*3e70*/  LDL R11, [R1+0x1c] ;  /* 0x00001c00010b7983 */ /* 0x000f620000100800 */
[----:B0-----:R-:W-:Y:S01]  /*3e80*/  IMAD.SHL.U32 R12, R228, 0x10, RZ ;  /* 0x00000010e40c7824 */ /* 0x001fe200078e00ff */
[----:B------:R-:W-:Y:S04]  /*3e90*/  BSSY B3, `(.L_x_6322) ;  /* 0x0000072000037945 */ /* 0x000fe80003800000 */
        /* <DEDUP_REMOVED lines=68> */
[--C-:B------:R-:W-:Y:S01]  /*42e0*/  HADD2.F32 R85, -RZ, R84.reuse.H0_H0 ;  /* 0x20000054ff557230 */ /* 0x100fe20000004100 */
[----:B------:R-:W-:Y:S01]  /*42f0*/  F2FP.SATFINITE.E4M3.F32.PACK_AB_MERGE_C R82, R83, R82, RZ ;  /* 0x000000525352723e */ /* 0x000fe200048070ff */
[----:B------:R-:W-:Y:S01]  /*4300*/  HADD2.F32 R84, -RZ, R84.H1_H1 ;  /* 0x30000054ff547230 */ /* 0x000fe20000004100 */
[----:B------:R-:W-:Y:S01]  /*4310*/  F2FP.F16.E4M3.UNPACK_B R156, R12.H1 ;  /* 0x0000000cff9c723e */ /* 0x000fe200030006ff */
[----:B------:R-:W-:Y:S01]  /*4320*/  HADD2.F32 R161, -RZ, R159.H1_H1 ;  /* 0x3000009fffa17230 */ /* 0x000fe20000004100 */
[----:B------:R-:W-:Y:S02]  /*4330*/  F2FP.F16.E4M3.UNPACK_B R83, R14.H1 ;  /* 0x0000000eff53723e */ /* 0x000fe400030006ff */
[----:B------:R-:W-:Y:S01]  /*4340*/  F2FP.F16.E4M3.UNPACK_B R158, R13 ;  /* 0x0000000dff9e723e */ /* 0x000fe200020006ff */
[----:B------:R-:W-:Y:S01]  /*4350*/  HADD2.F32 R157, -RZ, R156.H1_H1 ;  /* 0x3000009cff9d7230 */ /* 0x000fe20000004100 */
[----:B------:R-:W-:Y:S01]  /*4360*/  F2FP.F16.E4M3.UNPACK_B R155, R12 ;  /* 0x0000000cff9b723e */ /* 0x000fe200020006ff */
[----:B------:R-:W-:-:S02]  /*4370*/  HADD2.F32 R13, -RZ, R83.H1_H1 ;  /* 0x30000053ff0d7230 */ /* 0x000fc40000004100 */
[CC--:B------:R-:W-:Y:S01]  /*4380*/  FMUL.FTZ R12, R84.reuse, R161.reuse ;  /* 0x000000a1540c7220 */ /* 0x0c0fe20000410000 */
        /* <DEDUP_REMOVED lines=9> */
[----:B------:R-:W-:Y:S01]  /*4420*/  FFMA.FTZ R164, R84, R157, R163 ;  /* 0x0000009d54a47223 */ /* 0x000fe200000100a3 */
[-C--:B------:R-:W-:Y:S01]  /*4430*/  FFMA.FTZ R162, R83, R12.reuse, -R162 ;  /* 0x0000000c53a27223 */ /* 0x080fe200000108a2 */
        /* <DEDUP_REMOVED lines=9> */
[----:B------:R-:W-:Y:S01]  /*44d0*/  FMUL.FTZ R158, R15, R84 ;  /* 0x000000540f9e7220 */ /* 0x000fe20000410000 */
[----:B------:R-:W-:-:S02]  /*44e0*/  HADD2.F32 R156, -RZ, R156.H0_H0 ;  /* 0x2000009cff9c7230 */ /* 0x000fc40000004100 */
        /* <DEDUP_REMOVED lines=12> */
.L_x_6323:
[----:B------:R-:W-:Y:S05]  /*45b0*/  BSYNC B3 ;  /* 0x0000000000037941 */ /* 0x000fea0003800000 */
.L_x_6322:
[----:B------:R0:W-:Y:S02]  /*45c0*/  ST.E.128 desc[UR50][R80.64], R12 ;  /* 0x0000000c50007985 */ /* 0x0001e4000c101d32 */
.L_x_6321:
[----:B------:R-:W-:Y:S05]  /*45d0*/  BSYNC B2 ;  /* 0x0000000000027941 */ /* 0x000fea0003800000 */
.L_x_6320:
        /* <DEDUP_REMOVED lines=19> */
[----:B------:R-:W-:Y:S01]  /*4710*/  IMAD.MOV.U32 R73, RZ, RZ, R12 ;  /* 0x000000ffff497224 */ /* 0x000fe200078e000c */
[----:B------:R-:W-:Y:S01]  /*4720*/  PRMT R79, R79, 0x654, R72 ;  /* 0x000006544f4f7816 */ /* 0x000fe20000000048 */
[----:B------:R-:W-:Y:S01]  /*4730*/  IMAD.SHL.U32 R72, R81, 0x100, RZ ;  /* 0x0000010051487824 */ /* 0x000fe200078e00ff */
[----:B------:R-:W-:Y:S02]  /*4740*/  SHF.R.U32.HI R78, RZ, 0x10, R75 ;  /* 0x00000010ff4e7819 */ /* 0x000fe4000001164b */
        /* <DEDUP_REMOVED lines=49> */
[----:B------:R-:W-:-:S02]  /*4a60*/  F2FP.F16.E4M3.UNPACK_B R153, R72.H1 ;  /* 0x00000048ff99723e */ /* 0x000fc400030006ff */
[----:B------:R-:W-:Y:S01]  /*4a70*/  F2FP.SATFINITE.E4M3.F32.PACK_AB_MERGE_C R78, R79, R78, RZ ;  /* 0x0000004e4f4e723e */ /* 0x000fe200048070ff */
        /* <DEDUP_REMOVED lines=29> */
[----:B------:R-:W-:Y:S02]  /*4c50*/  HADD2.F32 R15, -RZ, R15.H1_H1 ;  /* 0x3000000fff0f7230 */ /* 0x000fe40000004100 */
[----:B------:R-:W-:Y:S01]  /*4c60*/  FMUL.FTZ R84, R72, R153 ;  /* 0x0000009948547220 */ /* 0x000fe20000410000 */
[----:B------:R-:W-:-:S02]  /*4c70*/  HADD2.F32 R83, -RZ, R83.H0_H0 ;  /* 0x20000053ff537230 */ /* 0x000fc40000004100 */
[----:B------:R-:W-:Y:S01]  /*4c80*/  FMUL.FTZ R80, R14, R85 ;  /* 0x000000550e507220 */ /* 0x000fe20000410000 */
[----:B------:R-:W-:Y:S02]  /*4c90*/  HADD2.F32 R82, -RZ, R82.H0_H0 ;  /* 0x20000052ff527230 */ /* 0x000fe40000004100 */
[----:B------:R-:W-:Y:S01]  /*4ca0*/  FMUL.FTZ R79, R15, R153 ;  /* 0x000000990f4f7220 */ /* 0x000fe20000410000 */
[----:B------:R-:W-:Y:S01]  /*4cb0*/  FMUL.FTZ R85, R13, R85 ;  /* 0x000000550d557220 */ /* 0x000fe20000410000 */
[----:B------:R-:W-:Y:S01]  /*4cc0*/  FFMA.FTZ R84, R15, R83, R84 ;  /* 0x000000530f547223 */ /* 0x000fe20000010054 */
[----:B------:R-:W-:Y:S01]  /*4cd0*/  F2FP.SATFINITE.E4M3.F32.PACK_AB_MERGE_C R154, R154, R155, RZ ;  /* 0x0000009b9a9a723e */ /* 0x000fe200048070ff */
[----:B------:R-:W-:Y:S01]  /*4ce0*/  FFMA.FTZ R79, R72, R83, -R79 ;  /* 0x00000053484f7223 */ /* 0x000fe2000001084f */
[-C--:B------:R-:W-:Y:S01]  /*4cf0*/  FFMA.FTZ R80, R13, R82.reuse, -R80 ;  /* 0x000000520d507223 */ /* 0x080fe20000010850 */
[----:B------:R-:W-:Y:S01]  /*4d00*/  FFMA.FTZ R85, R14, R82, R85 ;  /* 0x000000520e557223 */ /* 0x000fe20000010055 */
[----:B------:R-:W-:-:S02]  /*4d10*/  F2FP.SATFINITE.E4M3.F32.PACK_AB_MERGE_C R13, R12, R11, R75 ;  /* 0x0000000b0c0d723e */ /* 0x000fc4000480704b */
[----:B------:R-:W-:Y:S02]  /*4d20*/  F2FP.SATFINITE.E4M3.F32.PACK_AB_MERGE_C R12, R74, R73, R78 ;  /* 0x000000494a0c723e */ /* 0x000fe4000480704e */
[----:B------:R-:W-:Y:S02]  /*4d30*/  F2FP.SATFINITE.E4M3.F32.PACK_AB_MERGE_C R14, R85, R80, R81 ;  /* 0x00000050550e723e */ /* 0x000fe40004807051 */
[----:B------:R-:W-:-:S07]  /*4d40*/  F2FP.SATFINITE.E4M3.F32.PACK_AB_MERGE_C R15, R84, R79, R154 ;  /* 0x0000004f540f723e */ /* 0x000fce000480709a */
.L_x_6327:
[----:B------:R-:W-:Y:S05]  /*4d50*/  BSYNC B3 ;  /* 0x0000000000037941 */ /* 0x000fea0003800000 */
.L_x_6326:
[----:B------:R0:W-:Y:S02]  /*4d60*/  ST.E.128 desc[UR50][R76.64], R12 ;  /* 0x0000000c4c007985 */ /* 0x0001e4000c101d32 */
.L_x_6325:
[----:B------:R-:W-:Y:S05]  /*4d70*/  BSYNC B2 ;  /* 0x0000000000027941 */ /* 0x000fea0003800000 */
.L_x_6324:
[----:B------:R-:W-:Y:S01]  /*4d80*/  ISETP.NE.AND P3, PT, R31, RZ, PT ;  /* 0x000000ff1f00720c */ /* 0x000fe20003f65270 */
[----:B------:R-:W-:-:S12]  /*4d90*/  BSSY B2, `(.L_x_6328) ;  /* 0x0000078000027945 */ /* 0x000fd80003800000 */
[----:B------:R-:W-:Y:S05]  /*4da0*/  @!P3 BRA `(.L_x_6329) ;  /* 0x0000000400d8b947 */ /* 0x000fea0003800000 */
[----:B0-----:R-:W3:Y:S04]  /*4db0*/  LDL R12, [R1+0x10] ;  /* 0x00001000010c7983 */ /* 0x001ee80000100800 */
[----:B------:R-:W5:Y:S01]  /*4dc0*/  LDL R11, [R1+0x28] ;  /* 0x00002800010b7983 */ /* 0x000f620000100800 */
[----:B----4-:R-:W-:Y:S01]  /*4dd0*/  IADD3 R72, P3, R221, R143, RZ ;  /* 0x0000008fdd487210 */ /* 0x010fe20007f7e0ff */
[----:B------:R-:W-:Y:S03]  /*4de0*/  BSSY B3, `(.L_x_6330) ;  /* 0x0000071000037945 */ /* 0x000fe60003800000 */
[----:B---3--:R-:W-:Y:S02]  /*4df0*/  IADD3.X R73, R141, R12, RZ, P3, !PT ;  /* 0x0000000c8d497210 */ /* 0x008fe40001ffe4ff */
[----:B------:R0:W3:Y:S01]  /*4e00*/  LDS.128 R12, [R89+0x26a00] ;  /* 0x026a0000590c7984 */ /* 0x0000e20000000c00 */
[----:B-----5:R-:W-:-:S13]  /*4e10*/  ISETP.GE.AND P3, PT, R11, R115, PT ;  /* 0x000000730b00720c */ /* 0x020fda0003f66270 */
[----:B0-----:R-:W-:Y:S05]  /*4e20*/  @P3 BRA `(.L_x_6331) ;  /* 0x0000000400b03947 */ /* 0x001fea0003800000 */
[--C-:B------:R-:W-:Y:S02]  /*4e30*/  SHF.R.U32.HI R70, RZ, 0x18, R69.reuse ;  /* 0x00000018ff467819 */ /* 0x100fe40000011645 */
[----:B------:R-:W-:Y:S02]  /*4e40*/  LOP3.LUT R11, R69, 0xff, RZ, 0xc0, !PT ;  /* 0x000000ff450b7812 */ /* 0x000fe400078ec0ff */
[--C-:B------:R-:W-:Y:S02]  /*4e50*/  SHF.R.U32.HI R76, RZ, 0x8, R69.reuse ;  /* 0x00000008ff4c7819 */ /* 0x100fe40000011645 */
[----:B------:R-:W-:Y:S02]  /*4e60*/  SHF.R.U32.HI R74, RZ, 0x10, R69 ;  /* 0x00000010ff4a7819 */ /* 0x000fe40000011645 */
[----:B------:R-:W-:Y:S02]  /*4e70*/  SHF.R.U32.HI R77, RZ, 0x18, R71 ;  /* 0x00000018ff4d7819 */ /* 0x000fe40000011647 */
[----:B------:R-:W-:-:S02]  /*4e80*/  LOP3.LUT R68, R71, 0xff, RZ, 0xc0, !PT ;  /* 0x000000ff47447812 */ /* 0x000fc400078ec0ff */
[----:B------:R-:W-:Y:S02]  /*4e90*/  SHF.R.U32.HI R69, RZ, 0x8, R71 ;  /* 0x00000008ff457819 */ /* 0x000fe40000011647 */
[----:B------:R-:W-:Y:S02]  /*4ea0*/  PRMT R11, R70, 0x654, R11 ;  /* 0x00000654460b7816 */ /* 0x000fe4000000000b */
[----:B------:R-:W-:Y:S01]  /*4eb0*/  PRMT R70, R77, 0x654, R68 ;  /* 0x000006544d467816 */ /* 0x000fe20000000044 */
[----:B------:R-:W-:Y:S01]  /*4ec0*/  IMAD.SHL.U32 R68, R76, 0x100, RZ ;  /* 0x000001004c447824 */ /* 0x000fe200078e00ff */
[----:B------:R-:W-:Y:S01]  /*4ed0*/  SHF.R.U32.HI R75, RZ, 0x10, R71 ;  /* 0x00000010ff4b7819 */ /* 0x000fe20000011647 */
[----:B------:R-:W-:Y:S02]  /*4ee0*/  IMAD.SHL.U32 R71, R69, 0x100, RZ ;  /* 0x0000010045477824 */ /* 0x000fe400078e00ff */
[----:B---3--:R-:W-:Y:S01]  /*4ef0*/  IMAD.MOV.U32 R69, RZ, RZ, R12 ;  /* 0x000000ffff457224 */ /* 0x008fe200078e000c */
[----:B------:R-:W-:Y:S01]  /*4f00*/  LOP3.LUT R12, R11, 0xff00, R68, 0xf8, !PT ;  /* 0x0000ff000b0c7812 */ /* 0x000fe200078ef844 */
[----:B------:R-:W-:Y:S01]  /*4f10*/  IMAD.U32 R75, R75, 0x10000, RZ ;  /* 0x000100004b4b7824 */ /* 0x000fe200078e00ff */
[----:B------:R-:W-:Y:S01]  /*4f20*/  LOP3.LUT R68, R70, 0xff00, R71, 0xf8, !PT ;  /* 0x0000ff0046447812 */ /* 0x000fe200078ef847 */
[----:B------:R-:W-:Y:S01]  /*4f30*/  IMAD.U32 R71, R74, 0x10000, RZ ;  /* 0x000100004a477824 */ /* 0x000fe200078e00ff */
[----:B------:R-:W-:-:S02]  /*4f40*/  F2FP.F16.E4M3.UNPACK_B R70, R152.H1 ;  /* 0x00000098ff46723e */ /* 0x000fc400030006ff */
[----:B------:R-:W-:Y:S02]  /*4f50*/  F2FP.F16.E4M3.UNPACK_B R11, R13 ;  /* 0x0000000dff0b723e */ /* 0x000fe400020006ff */
        /* <DEDUP_REMOVED lines=18> */
[----:B------:R-:W-:Y:S01]  /*5080*/  FMUL.FTZ R79, R13, R76 ;  /* 0x0000004c0d4f7220 */ /* 0x000fe20000410000 */
[----:B------:R-:W-:-:S02]  /*5090*/  HADD2.F32 R76, -RZ, R152.H1_H1 ;  /* 0x30000098ff4c7230 */ /* 0x000fc40000004100 */
[----:B------:R-:W-:Y:S01]  /*50a0*/  FFMA.FTZ R80, R13, R71, -R78 ;  /* 0x000000470d507223 */ /* 0x000fe2000001084e */
[----:B------:R-:W-:Y:S01]  /*50b0*/  F2FP.F16.E4M3.UNPACK_B R13, R69.H1 ;  /* 0x00000045ff0d723e */ /* 0x000fe200030006ff */
[----:B------:R-:W-:Y:S01]  /*50c0*/  FFMA.FTZ R81, R70, R71, R79 ;  /* 0x0000004746517223 */ /* 0x000fe2000001004f */
[----:B------:R-:W-:Y:S01]  /*50d0*/  FFMA.FTZ R68, R68, R74, R75 ;  /* 0x0000004a44447223 */ /* 0x000fe2000001004b */
[----:B------:R-:W-:Y:S01]  /*50e0*/  F2FP.F16.E4M3.UNPACK_B R69, R69 ;  /* 0x00000045ff45723e */ /* 0x000fe200020006ff */
[----:B------:R-:W-:Y:S02]  /*50f0*/  HADD2.F32 R75, -RZ, R151.H1_H1 ;  /* 0x30000097ff4b7230 */ /* 0x000fe40000004100 */
[--C-:B------:R-:W-:Y:S01]  /*5100*/  HADD2.F32 R70, -RZ, R13.reuse.H0_H0 ;  /* 0x2000000dff467230 */ /* 0x100fe20000004100 */
[----:B------:R-:W-:Y:S01]  /*5110*/  F2FP.SATFINITE.E4M3.F32.PACK_AB_MERGE_C R85, R81, R80, RZ ;  /* 0x000000505155723e */ /* 0x000fe200048070ff */
[----:B------:R-:W-:Y:S02]  /*5120*/  HADD2.F32 R71, -RZ, R13.H1_H1 ;  /* 0x3000000dff477230 */ /* 0x000fe40000004100 */
[----:B------:R-:W-:-:S02]  /*5130*/  HADD2.F32 R13, -RZ, R69.H0_H0 ;  /* 0x20000045ff0d7230 */ /* 0x000fc40000004100 */
[CC--:B------:R-:W-:Y:S01]  /*5140*/  FMUL.FTZ R78, R70.reuse, R76.reuse ;  /* 0x0000004c464e7220 */ /* 0x0c0fe20000410000 */
[----:B------:R-:W-:Y:S02]  /*5150*/  HADD2.F32 R152, -RZ, R152.H0_H0 ;  /* 0x20000098ff987230 */ /* 0x000fe40000004100 */
[C---:B------:R-:W-:Y:S01]  /*5160*/  FMUL.FTZ R79, R71.reuse, R76 ;  /* 0x0000004c474f7220 */ /* 0x040fe20000410000 */
[----:B------:R-:W-:Y:S02]  /*5170*/  HADD2.F32 R69, -RZ, R69.H1_H1 ;  /* 0x30000045ff457230 */ /* 0x000fe40000004100 */
[-C--:B------:R-:W-:Y:S01]  /*5180*/  FFMA.FTZ R78, R71, R75.reuse, R78 ;  /* 0x0000004b474e7223 */ /* 0x080fe2000001004e */
[----:B------:R-:W-:Y:S02]  /*5190*/  HADD2.F32 R74, -RZ, R151.H0_H0 ;  /* 0x20000097ff4a7230 */ /* 0x000fe40000004100 */
[----:B------:R-:W-:Y:S01]  /*51a0*/  FFMA.FTZ R79, R70, R75, -R79 ;  /* 0x0000004b464f7223 */ /* 0x000fe2000001084f */
[----:B------:R-:W-:Y:S01]  /*51b0*/  F2FP.F16.E4M3.UNPACK_B R70, R15.H1 ;  /* 0x0000000fff46723e */ /* 0x000fe200030006ff */
[-C--:B------:R-:W-:Y:S01]  /*51c0*/  FMUL.FTZ R76, R69, R152.reuse ;  /* 0x00000098454c7220 */ /* 0x080fe20000410000 */
[----:B------:R-:W-:Y:S01]  /*51d0*/  FMUL.FTZ R152, R13, R152 ;  /* 0x000000980d987220 */ /* 0x000fe20000410000 */
[----:B------:R-:W-:-:S02]  /*51e0*/  F2FP.F16.E4M3.UNPACK_B R75, R12 ;  /* 0x0000000cff4b723e */ /* 0x000fc400020006ff */
[----:B------:R-:W-:Y:S01]  /*51f0*/  F2FP.SATFINITE.E4M3.F32.PACK_AB_MERGE_C R84, R78, R79, RZ ;  /* 0x0000004f4e54723e */ /* 0x000fe200048070ff */
[-C--:B------:R-:W-:Y:S01]  /*5200*/  FFMA.FTZ R13, R13, R74.reuse, -R76 ;  /* 0x0000004a0d0d7223 */ /* 0x080fe2000001084c */
[-C--:B------:R-:W-:Y:S01]  /*5210*/  F2FP.F16.E4M3.UNPACK_B R79, R77.reuse.H1 ;  /* 0x0000004dff4f723e */ /* 0x080fe200030006ff */
        /* <DEDUP_REMOVED lines=12> */
[----:B------:R-:W-:Y:S02]  /*52e0*/  HADD2.F32 R80, -RZ, R78.H1_H1 ;  /* 0x3000004eff507230 */ /* 0x000fe40000004100 */
[----:B------:R-:W-:Y:S01]  /*52f0*/  FFMA.FTZ R83, R71, R77, -R12 ;  /* 0x0000004d47537223 */ /* 0x000fe2000001080c */
[----:B------:R-:W-:Y:S01]  /*5300*/  HADD2.F32 R69, -RZ, R69.H0_H0 ;  /* 0x20000045ff457230 */ /* 0x000fe20000004100 */
[----:B------:R-:W-:Y:S01]  /*5310*/  F2FP.F16.E4M3.UNPACK_B R14, R14 ;  /* 0x0000000eff0e723e */ /* 0x000fe200020006ff */
[----:B------:R-:W-:Y:S02]  /*5320*/  HADD2.F32 R12, -RZ, R75.H1_H1 ;  /* 0x3000004bff0c7230 */ /* 0x000fe40000004100 */
[----:B------:R-:W-:Y:S01]  /*5330*/  FMUL.FTZ R82, R70, R80 ;  /* 0x0000005046527220 */ /* 0x000fe20000410000 */
[----:B------:R-:W-:-:S02]  /*5340*/  HADD2.F32 R76, -RZ, R76.H0_H0 ;  /* 0x2000004cff4c7230 */ /* 0x000fc40000004100 */
[C---:B------:R-:W-:Y:S01]  /*5350*/  FMUL.FTZ R71, R69.reuse, R80 ;  /* 0x0000005045477220 */ /* 0x040fe20000410000 */
[----:B------:R-:W-:Y:S01]  /*5360*/  FFMA.FTZ R80, R74, R77, R81 ;  /* 0x0000004d4a507223 */ /* 0x000fe20000010051 */
[-C--:B------:R-:W-:Y:S01]  /*5370*/  FFMA.FTZ R82, R69, R12.reuse, -R82 ;  /* 0x0000000c45527223 */ /* 0x080fe20000010852 */
[--C-:B------:R-:W-:Y:S02]  /*5380*/  HADD2.F32 R69, -RZ, R15.reuse.H0_H0 ;  /* 0x2000000fff457230 */ /* 0x100fe40000004100 */
[----:B------:R-:W-:Y:S01]  /*5390*/  FFMA.FTZ R81, R70, R12, R71 ;  /* 0x0000000c46517223 */ /* 0x000fe20000010047 */
[--C-:B------:R-:W-:Y:S01]  /*53a0*/  HADD2.F32 R12, -RZ, R14.reuse.H0_H0 ;  /* 0x2000000eff0c7230 */ /* 0x100fe20000004100 */
[----:B------:R-:W-:Y:S01]  /*53b0*/  F2FP.SATFINITE.E4M3.F32.PACK_AB_MERGE_C R11, R68, R11, R85 ;  /* 0x0000000b440b723e */ /* 0x000fe20004807055 */
[----:B------:R-:W-:Y:S01]  /*53c0*/  HADD2.F32 R15, -RZ, R15.H1_H1 ;  /* 0x3000000fff0f7230 */ /* 0x000fe20000004100 */
[----:B------:R-:W-:Y:S01]  /*53d0*/  F2FP.SATFINITE.E4M3.F32.PACK_AB_MERGE_C R80, R80, R83, RZ ;  /* 0x000000535050723e */ /* 0x000fe200048070ff */
[----:B------:R-:W-:Y:S01]  /*53e0*/  HADD2.F32 R70, -RZ, R79.H0_H0 ;  /* 0x2000004fff467230 */ /* 0x000fe20000004100 */
[----:B------:R-:W-:Y:S01]  /*53f0*/  F2FP.SATFINITE.E4M3.F32.PACK_AB_MERGE_C R81, R81, R82, RZ ;  /* 0x000000525151723e */ /* 0x000fe200048070ff */
[----:B------:R-:W-:-:S02]  /*5400*/  HADD2.F32 R14, -RZ, R14.H1_H1 ;  /* 0x3000000eff0e7230 */ /* 0x000fc40000004100 */
[----:B------:R-:W-:Y:S02]  /*5410*/  HADD2.F32 R71, -RZ, R78.H0_H0 ;  /* 0x2000004eff477230 */ /* 0x000fe40000004100 */
[-C--:B------:R-:W-:Y:S01]  /*5420*/  FMUL.FTZ R74, R15, R70.reuse ;  /* 0x000000460f4a7220 */ /* 0x080fe20000410000 */
[----:B------:R-:W-:Y:S02]  /*5430*/  HADD2.F32 R75, -RZ, R75.H0_H0 ;  /* 0x2000004bff4b7230 */ /* 0x000fe40000004100 */
[C---:B------:R-:W-:Y:S01]  /*5440*/  FMUL.FTZ R70, R69.reuse, R70 ;  /* 0x0000004645467220 */ /* 0x040fe20000410000 */
[-C--:B------:R-:W-:Y:S01]  /*5450*/  FMUL.FTZ R77, R14, R71.reuse ;  /* 0x000000470e4d7220 */ /* 0x080fe20000410000 */
[C---:B------:R-:W-:Y:S01]  /*5460*/  FMUL.FTZ R71, R12.reuse, R71 ;  /* 0x000000470c477220 */ /* 0x040fe20000410000 */
[-C--:B------:R-:W-:Y:S01]  /*5470*/  FFMA.FTZ R74, R69, R76.reuse, -R74 ;  /* 0x0000004c454a7223 */ /* 0x080fe2000001084a */
[----:B------:R-:W-:Y:S01]  /*5480*/  FFMA.FTZ R15, R15, R76, R70 ;  /* 0x0000004c0f0f7223 */ /* 0x000fe20000010046 */
[-C--:B------:R-:W-:Y:S01]  /*5490*/  FFMA.FTZ R77, R12, R75.reuse, -R77 ;  /* 0x0000004b0c4d7223 */ /* 0x080fe2000001084d */
[----:B------:R-:W-:Y:S01]  /*54a0*/  FFMA.FTZ R14, R14, R75, R71 ;  /* 0x0000004b0e0e7223 */ /* 0x000fe20000010047 */
[----:B------:R-:W-:Y:S01]  /*54b0*/  F2FP.SATFINITE.E4M3.F32.PACK_AB_MERGE_C R12, R152, R13, R84 ;  /* 0x0000000d980c723e */ /* 0x000fe20004807054 */
[----:B------:R-:W-:Y:S01]  /*54c0*/  IMAD.MOV.U32 R13, RZ, RZ, R11 ;  /* 0x000000ffff0d7224 */ /* 0x000fe200078e000b */
[----:B------:R-:W-:-:S02]  /*54d0*/  F2FP.SATFINITE.E4M3.F32.PACK_AB_MERGE_C R15, R15, R74, R80 ;  /* 0x0000004a0f0f723e */ /* 0x000fc40004807050 */
[----:B------:R-:W-:-:S07]  /*54e0*/  F2FP.SATFINITE.E4M3.F32.PACK_AB_MERGE_C R14, R14, R77, R81 ;  /* 0x0000004d0e0e723e */ /* 0x000fce0004807051 */
.L_x_6331:
[----:B------:R-:W-:Y:S05]  /*54f0*/  BSYNC B3 ;  /* 0x0000000000037941 */ /* 0x000fea0003800000 */
.L_x_6330:
[----:B---3--:R0:W-:Y:S02]  /*5500*/  ST.E.128 desc[UR50][R72.64], R12 ;  /* 0x0000000c48007985 */ /* 0x0081e4000c101d32 */
.L_x_6329:
[----:B------:R-:W-:Y:S05]  /*5510*/  BSYNC B2 ;  /* 0x0000000000027941 */ /* 0x000fea0003800000 */
.L_x_6328:
        /* <DEDUP_REMOVED lines=11> */
[----:B------:R-:W-:Y:S02]  /*55d0*/  LOP3.LUT R11, R65, 0xff, RZ, 0xc0, !PT ;  /* 0x000000ff410b7812 */ /* 0x000fe400078ec0ff */
[--C-:B------:R-:W-:Y:S02]  /*55e0*/  SHF.R.U32.HI R66, RZ, 0x18, R65.reuse ;  /* 0x00000018ff427819 */ /* 0x100fe40000011641 */
[----:B------:R-:W-:Y:S02]  /*55f0*/  SHF.R.U32.HI R73, RZ, 0x8, R65 ;  /* 0x00000008ff497819 */ /* 0x000fe40000011641 */
[----:B------:R-:W-:Y:S02]  /*5600*/  SHF.R.U32.HI R71, RZ, 0x8, R67 ;  /* 0x00000008ff477819 */ /* 0x000fe40000011643 */
[----:B------:R-:W-:Y:S02]  /*5610*/  SHF.R.U32.HI R74, RZ, 0x10, R65 ;  /* 0x00000010ff4a7819 */ /* 0x000fe40000011641 */
[----:B------:R-:W-:-:S02]  /*5620*/  LOP3.LUT R64, R67, 0xff, RZ, 0xc0, !PT ;  /* 0x000000ff43407812 */ /* 0x000fc400078ec0ff */
[----:B------:R-:W-:Y:S02]  /*5630*/  SHF.R.U32.HI R65, RZ, 0x18, R67 ;  /* 0x00000018ff417819 */ /* 0x000fe40000011643 */
[----:B------:R-:W-:Y:S02]  /*5640*/  PRMT R66, R66, 0x654, R11 ;  /* 0x0000065442427816 */ /* 0x000fe4000000000b */
[----:B------:R-:W-:Y:S01]  /*5650*/  SHF.R.U32.HI R72, RZ, 0x10, R67 ;  /* 0x00000010ff487819 */ /* 0x000fe20000011643 */
[----:B------:R-:W-:Y:S01]  /*5660*/  IMAD.SHL.U32 R67, R71, 0x100, RZ ;  /* 0x0000010047437824 */ /* 0x000fe200078e00ff */
[----:B------:R-:W-:Y:S02]  /*5670*/  SHF.L.U32 R11, R73, 0x8, RZ ;  /* 0x00000008490b7819 */ /* 0x000fe400000006ff */
[----:B------:R-:W-:Y:S01]  /*5680*/  PRMT R70, R65, 0x654, R64 ;  /* 0x0000065441467816 */ /* 0x000fe20000000040 */
[----:B---3--:R-:W-:Y:S01]  /*5690*/  IMAD.MOV.U32 R64, RZ, RZ, R12 ;  /* 0x000000ffff407224 */ /* 0x008fe200078e000c */
        /* <DEDUP_REMOVED lines=94> */
.L_x_6335:
[----:B------:R-:W-:Y:S05]  /*5c80*/  BSYNC B3 ;  /* 0x0000000000037941 */ /* 0x000fea0003800000 */
.L_x_6334:
[----:B---3--:R0:W-:Y:S02]  /*5c90*/  ST.E.128 desc[UR50][R68.64], R12 ;  /* 0x0000000c44007985 */ /* 0x0081e4000c101d32 */
.L_x_6333:
[----:B------:R-:W-:Y:S05]  /*5ca0*/  BSYNC B2 ;  /* 0x0000000000027941 */ /* 0x000fea0003800000 */
.L_x_6332:
        /* <DEDUP_REMOVED lines=23> */
[----:B---3--:R-:W-:Y:S02]  /*5e20*/  MOV R60, R12 ;  /* 0x0000000c003c7202 */ /* 0x008fe40000000f00 */
        /* <DEDUP_REMOVED lines=93> */
.L_x_6337:
[----:B------:R-:W-:Y:S05]  /*6400*/  BSYNC B2 ;  /* 0x0000000000027941 */ /* 0x000fea0003800000 */
.L_x_6336:
[----:B---3--:R0:W-:Y:S02]  /*6410*/  ST.E.128 desc[UR50][R64.64], R12 ;  /* 0x0000000c40007985 */ /* 0x0081e4000c101d32 */
.L_x_6315:
[----:B------:R-:W-:Y:S05]  /*6420*/  BSYNC B1 ;  /* 0x0000000000017941 */ /* 0x000fea0003800000 */
.L_x_6314:
[----:B------:R-:W-:-:S03]  /*6430*/  UMOV UR4, 0xffffffff ;  /* 0xffffffff00047882 */ /* 0x000fc60000000000 */
[----:B------:R-:W-:Y:S05]  /*6440*/  BRA.DIV UR4, `(.L_x_6338) ;  /* 0x000002a604287947 */ /* 0x000fea000b800000 */
[----:B------:R0:W0:Y:S04]  /*6450*/  SHFL.IDX PT, R63, R118, 0x1, 0x1e1f ;  /* 0x003e1f00763f7f89 */ /* 0x00002800000e0000 */
[----:B--2---:R-:W2:Y:S02]  /*6460*/  SHFL.IDX PT, R119, R119, 0x1, 0x1e1f ;  /* 0x003e1f0077777f89 */ /* 0x004ea400000e0000 */
.L_x_6659:
[----:B------:R-:W-:Y:S05]  /*6470*/  @P4 BRA `(.L_x_6339) ;  /* 0x0000009c006c4947 */ /* 0x000fea0003800000 */
[----:B------:R-:W-:Y:S01]  /*6480*/  ISETP.NE.AND P3, PT, R28, RZ, PT ;  /* 0x000000ff1c00720c */ /* 0x000fe20003f65270 */
[----:B------:R-:W-:-:S12]  /*6490*/  BSSY B1, `(.L_x_6340) ;  /* 0x0000075000017945 */ /* 0x000fd80003800000 */
[----:B------:R-:W-:Y:S05]  /*64a0*/  @!P3 BRA `(.L_x_6341) ;  /* 0x0000000400ccb947 */ /* 0x000fea0003800000 */
[----:B0-----:R0:W0:Y:S01]  /*64b0*/  LDS.128 R12, [R88+0x26200] ;  /* 0x02620000580c7984 */ /* 0x0010220000000c00 */
[----:B--2---:R-:W-:Y:S01]  /*64c0*/  IADD3 R60, P3, R16, R119, RZ ;  /* 0x00000077103c7210 */ /* 0x004fe20007f7e0ff */
[----:B------:R-:W-:Y:S04]  /*64d0*/  BSSY B2, `(.L_x_6342) ;  /* 0x000006f000027945 */ /* 0x000fe80003800000 */
[----:B------:R-:W-:Y:S01]  /*64e0*/  IMAD.X R61, R63, 0x1, R17, P3 ;  /* 0x000000013f3d7824 */ /* 0x000fe200018e0611 */
[----:B------:R-:W-:-:S13]  /*64f0*/  ISETP.GE.AND P3, PT, R226, R115, PT ;  /* 0x00000073e200720c */ /* 0x000fda0003f66270 */
[----:B------:R-:W-:Y:S05]  /*6500*/  @P3 BRA `(.L_x_6343) ;  /* 0x0000000400ac3947 */ /* 0x000fea0003800000 */
        /* <DEDUP_REMOVED lines=9> */
[----:B------:R-:W-:Y:S02]  /*65a0*/  PRMT R11, R66, 0x654, R11 ;  /* 0x00000654420b7816 */ /* 0x000fe4000000000b */
[----:B------:R-:W-:Y:S01]  /*65b0*/  PRMT R57, R57, 0x654, R56 ;  /* 0x0000065439397816 */ /* 0x000fe20000000038 */
[----:B0-----:R-:W-:Y:S01]  /*65c0*/  IMAD.MOV.U32 R56, RZ, RZ, R12 ;  /* 0x000000ffff387224 */ /* 0x001fe200078e000c */
[----:B------:R-:W-:Y:S02]  /*65d0*/  SHF.R.U32.HI R65, RZ, 0x10, R59 ;  /* 0x00000010ff417819 */ /* 0x000fe4000001163b */
[----:B------:R-:W-:Y:S01]  /*65e0*/  LOP3.LUT R12, R57, 0xff00, R62, 0xf8, !PT ;  /* 0x0000ff00390c7812 */ /* 0x000fe200078ef83e */
[----:B------:R-:W-:Y:S01]  /*65f0*/  IMAD.U32 R57, R64, 0x10000, RZ ;  /* 0x0001000040397824 */ /* 0x000fe200078e00ff */
[----:B------:R-:W-:Y:S02]  /*6600*/  LOP3.LUT R58, R11, 0xff00, R58, 0xf8, !PT ;  /* 0x0000ff000b3a7812 */ /* 0x000fe400078ef83a */
[----:B------:R-:W-:-:S02]  /*6610*/  SHF.L.U32 R65, R65, 0x10, RZ ;  /* 0x0000001041417819 */ /* 0x000fc400000006ff */
[-C--:B------:R-:W-:Y:S02]  /*6620*/  F2FP.F16.E4M3.UNPACK_B R11, R13.reuse ;  /* 0x0000000dff0b723e */ /* 0x080fe400020006ff */
[-C--:B------:R-:W-:Y:S02]  /*6630*/  F2FP.F16.E4M3.UNPACK_B R59, R142.reuse.H1 ;  /* 0x0000008eff3b723e */ /* 0x080fe400030006ff */
[----:B------:R-:W-:Y:S02]  /*6640*/  F2FP.F16.E4M3.UNPACK_B R13, R13.H1 ;  /* 0x0000000dff0d723e */ /* 0x000fe400030006ff */
[----:B------:R-:W-:Y:S01]  /*6650*/  LOP3.LUT R62, R58, 0xff0000, R57, 0xf8, !PT ;  /* 0x00ff00003a3e7812 */ /* 0x000fe200078ef839 */
[----:B------:R-:W-:Y:S01]  /*6660*/  HADD2.F32 R64, -RZ, R59.H0_H0 ;  /* 0x2000003bff407230 */ /* 0x000fe20000004100 */
[----:B------:R-:W-:Y:S01]  /*6670*/  LOP3.LUT R65, R12, 0xff0000, R65, 0xf8, !PT ;  /* 0x00ff00000c417812 */ /* 0x000fe200078ef841 */
[--C-:B------:R-:W-:Y:S01]  /*6680*/  HADD2.F32 R12, -RZ, R11.reuse.H1_H1 ;  /* 0x3000000bff0c7230 */ /* 0x100fe20000004100 */
        /* <DEDUP_REMOVED lines=12> */
[-C--:B------:R-:W-:Y:S01]  /*6750*/  FFMA.FTZ R11, R11, R59.reuse, -R68 ;  /* 0x0000003b0b0b7223 */ /* 0x080fe20000010844 */
[----:B------:R-:W-:Y:S01]  /*6760*/  FFMA.FTZ R12, R12, R59, R67 ;  /* 0x0000003b0c0c7223 */ /* 0x000fe20000010043 */
[----:B------:R-:W-:Y:S01]  /*6770*/  FMUL.FTZ R66, R13, R66 ;  /* 0x000000420d427220 */ /* 0x000fe20000410000 */
[----:B------:R-:W-:-:S02]  /*6780*/  HADD2.F32 R59, -RZ, R147.H1_H1 ;  /* 0x30000093ff3b7230 */ /* 0x000fc40000004100 */
[----:B------:R-:W-:Y:S01]  /*6790*/  FFMA.FTZ R68, R13, R58, -R64 ;  /* 0x0000003a0d447223 */ /* 0x000fe20000010840 */
[----:B------:R-:W-:Y:S01]  /*67a0*/  F2FP.F16.E4M3.UNPACK_B R13, R56.H1 ;  /* 0x00000038ff0d723e */ /* 0x000fe200030006ff */
[----:B------:R-:W-:Y:S01]  /*67b0*/  FFMA.FTZ R71, R57, R58, R66 ;  /* 0x0000003a39477223 */ /* 0x000fe20000010042 */
[--C-:B------:R-:W-:Y:S01]  /*67c0*/  HADD2.F32 R64, -RZ, R142.reuse.H1_H1 ;  /* 0x3000008eff407230 */ /* 0x100fe20000004100 */
[----:B------:R-:W-:Y:S01]  /*67d0*/  F2FP.F16.E4M3.UNPACK_B R56, R56 ;  /* 0x00000038ff38723e */ /* 0x000fe200020006ff */
[----:B------:R-:W-:Y:S02]  /*67e0*/  HADD2.F32 R142, -RZ, R142.H0_H0 ;  /* 0x2000008eff8e7230 */ /* 0x000fe40000004100 */
[--C-:B------:R-:W-:Y:S01]  /*67f0*/  HADD2.F32 R58, -RZ, R13.reuse.H1_H1 ;  /* 0x3000000dff3a7230 */ /* 0x100fe20000004100 */
[----:B------:R-:W-:Y:S01]  /*6800*/  F2FP.SATFINITE.E4M3.F32.PACK_AB_MERGE_C R74, R71, R68, RZ ;  /* 0x00000044474a723e */ /* 0x000fe200048070ff */
[----:B------:R-:W-:Y:S02]  /*6810*/  HADD2.F32 R57, -RZ, R13.H0_H0 ;  /* 0x2000000dff397230 */ /* 0x000fe40000004100 */
[----:B------:R-:W-:-:S02]  /*6820*/  HADD2.F32 R13, -RZ, R56.H0_H0 ;  /* 0x20000038ff0d7230 */ /* 0x000fc40000004100 */
[CC--:B------:R-:W-:Y:S01]  /*6830*/  FMUL.FTZ R66, R58.reuse, R64.reuse ;  /* 0x000000403a427220 */ /* 0x0c0fe20000410000 */
[----:B------:R-:W-:Y:S02]  /*6840*/  HADD2.F32 R56, -RZ, R56.H1_H1 ;  /* 0x30000038ff387230 */ /* 0x000fe40000004100 */
[C---:B------:R-:W-:Y:S01]  /*6850*/  FMUL.FTZ R69, R57.reuse, R64 ;  /* 0x0000004039457220 */ /* 0x040fe20000410000 */
[----:B------:R-:W-:Y:S02]  /*6860*/  HADD2.F32 R147, -RZ, R147.H0_H0 ;  /* 0x20000093ff937230 */ /* 0x000fe40000004100 */
[-C--:B------:R-:W-:Y:S01]  /*6870*/  FFMA.FTZ R66, R57, R59.reuse, -R66 ;  /* 0x0000003b39427223 */ /* 0x080fe20000010842 */
[CC--:B------:R-:W-:Y:S01]  /*6880*/  FMUL.FTZ R67, R13.reuse, R142.reuse ;  /* 0x0000008e0d437220 */ /* 0x0c0fe20000410000 */
[----:B------:R-:W-:Y:S01]  /*6890*/  FFMA.FTZ R59, R58, R59, R69 ;  /* 0x0000003b3a3b7223 */ /* 0x000fe20000010045 */
[C---:B------:R-:W-:Y:S02]  /*68a0*/  FMUL.FTZ R64, R56.reuse, R142 ;  /* 0x0000008e38407220 */ /* 0x040fe40000410000 */
[----:B------:R-:W-:Y:S01]  /*68b0*/  FFMA.FTZ R70, R56, R147, R67 ;  /* 0x0000009338467223 */ /* 0x000fe20000010043 */
[----:B------:R-:W-:Y:S01]  /*68c0*/  F2FP.F16.E4M3.UNPACK_B R56, R15.H1 ;  /* 0x0000000fff38723e */ /* 0x000fe200030006ff */
[----:B------:R-:W-:Y:S01]  /*68d0*/  FFMA.FTZ R69, R13, R147, -R64 ;  /* 0x000000930d457223 */ /* 0x000fe20000010840 */
        /* <DEDUP_REMOVED lines=46> */
.L_x_6343:
[----:B------:R-:W-:Y:S05]  /*6bc0*/  BSYNC B2 ;  /* 0x0000000000027941 */ /* 0x000fea0003800000 */
.L_x_6342:
[----:B0-----:R0:W-:Y:S02]  /*6bd0*/  ST.E.128 desc[UR50][R60.64], R12 ;  /* 0x0000000c3c007985 */ /* 0x0011e4000c101d32 */
.L_x_6341:
[----:B------:R-:W-:Y:S05]  /*6be0*/  BSYNC B1 ;  /* 0x0000000000017941 */ /* 0x000fea0003800000 */
.L_x_6340:
[----:B------:R-:W-:Y:S01]  /*6bf0*/  ISETP.NE.AND P3, PT, R29, RZ, PT ;  /* 0x000000ff1d00720c */ /* 0x000fe20003f65270 */
[----:B------:R-:W-:-:S12]  /*6c00*/  BSSY B1, `(.L_x_6344) ;  /* 0x0000076000017945 */ /* 0x000fd80003800000 */
[----:B------:R-:W-:Y:S05]  /*6c10*/  @!P3 BRA `(.L_x_6345) ;  /* 0x0000000400d0b947 */ /* 0x000fea0003800000 */
[----:B------:R-:W5:Y:S01]  /*6c20*/  LDL R11, [R1+0x1c] ;  /* 0x00001c00010b7983 */ /* 0x000f620000100800 */
[----:B0-----:R-:W-:Y:S01]  /*6c30*/  IMAD.SHL.U32 R12, R228, 0x10, RZ ;  /* 0x00000010e40c7824 */ /* 0x001fe200078e00ff */
[----:B------:R-:W-:Y:S04]  /*6c40*/  BSSY B2, `(.L_x_6346) ;  /* 0x0000070000027945 */ /* 0x000fe80003800000 */
[----:B--2---:R-:W-:-:S04]  /*6c50*/  IADD3 R56, P3, R12, R119, RZ ;  /* 0x000000770c387210 */ /* 0x004fc80007f7e0ff */
[----:B------:R-:W-:Y:S02]  /*6c60*/  LEA.HI.X.SX32 R57, R12, R63, 0x1, P3 ;  /* 0x0000003f0c397211 */ /* 0x000fe400018f0eff */
        /* <DEDUP_REMOVED lines=58> */
[-C--:B------:R-:W-:Y:S01]  /*7010*/  F2FP.F16.E4M3.UNPACK_B R54, R58.reuse.H1 ;  /* 0x0000003aff36723e */ /* 0x080fe200030006ff */
[-C--:B------:R-:W-:Y:S01]  /*7020*/  FMUL.FTZ R60, R12, R139.reuse ;  /* 0x0000008b0c3c7220 */ /* 0x080fe20000410000 */
[C---:B------:R-:W-:Y:S01]  /*7030*/  FMUL.FTZ R139, R13.reuse, R139 ;  /* 0x0000008b0d8b7220 */ /* 0x040fe20000410000 */
[----:B------:R-:W-:Y:S02]  /*7040*/  F2FP.F16.E4M3.UNPACK_B R58, R58 ;  /* 0x0000003aff3a723e */ /* 0x000fe400020006ff */
[-C--:B------:R-:W-:Y:S01]  /*7050*/  FFMA.FTZ R64, R13, R138.reuse, -R60 ;  /* 0x0000008a0d407223 */ /* 0x080fe2000001083c */
[----:B------:R-:W-:Y:S01]  /*7060*/  F2FP.SATFINITE.E4M3.F32.PACK_AB_MERGE_C R69, R62, R59, RZ ;  /* 0x0000003b3e45723e */ /* 0x000fe200048070ff */
[----:B------:R-:W-:Y:S01]  /*7070*/  FFMA.FTZ R139, R12, R138, R139 ;  /* 0x0000008a0c8b7223 */ /* 0x000fe2000001008b */
[----:B------:R-:W-:Y:S01]  /*7080*/  F2FP.F16.E4M3.UNPACK_B R13, R15.H1 ;  /* 0x0000000fff0d723e */ /* 0x000fe200030006ff */
[--C-:B------:R-:W-:Y:S01]  /*7090*/  HADD2.F32 R55, -RZ, R54.reuse.H1_H1 ;  /* 0x30000036ff377230 */ /* 0x100fe20000004100 */
[-C--:B------:R-:W-:Y:S01]  /*70a0*/  F2FP.F16.E4M3.UNPACK_B R59, R61.reuse.H1 ;  /* 0x0000003dff3b723e */ /* 0x080fe200030006ff */
[----:B------:R-:W-:Y:S01]  /*70b0*/  HADD2.F32 R54, -RZ, R54.H0_H0 ;  /* 0x20000036ff367230 */ /* 0x000fe20000004100 */
[-C--:B------:R-:W-:Y:S01]  /*70c0*/  F2FP.F16.E4M3.UNPACK_B R12, R14.reuse.H1 ;  /* 0x0000000eff0c723e */ /* 0x080fe200030006ff */
        /* <DEDUP_REMOVED lines=21> */
[----:B------:R-:W-:Y:S01]  /*7220*/  F2FP.SATFINITE.E4M3.F32.PACK_AB_MERGE_C R62, R67, R62, RZ ;  /* 0x0000003e433e723e */ /* 0x000fe200048070ff */
[----:B------:R-:W-:Y:S02]  /*7230*/  HADD2.F32 R15, -RZ, R15.H1_H1 ;  /* 0x3000000fff0f7230 */ /* 0x000fe40000004100 */
[----:B------:R-:W-:Y:S01]  /*7240*/  HADD2.F32 R52, -RZ, R59.H0_H0 ;  /* 0x2000003bff347230 */ /* 0x000fe20000004100 */
[----:B------:R-:W-:Y:S01]  /*7250*/  F2FP.SATFINITE.E4M3.F32.PACK_AB_MERGE_C R60, R60, R65, RZ ;  /* 0x000000413c3c723e */ /* 0x000fe200048070ff */
[----:B------:R-:W-:-:S02]  /*7260*/  HADD2.F32 R14, -RZ, R14.H1_H1 ;  /* 0x3000000eff0e7230 */ /* 0x000fc40000004100 */
[----:B------:R-:W-:Y:S02]  /*7270*/  HADD2.F32 R53, -RZ, R58.H0_H0 ;  /* 0x2000003aff357230 */ /* 0x000fe40000004100 */
[-C--:B------:R-:W-:Y:S01]  /*7280*/  FMUL.FTZ R58, R15, R52.reuse ;  /* 0x000000340f3a7220 */ /* 0x080fe20000410000 */
[C---:B------:R-:W-:Y:S01]  /*7290*/  FMUL.FTZ R52, R13.reuse, R52 ;  /* 0x000000340d347220 */ /* 0x040fe20000410000 */
        /* <DEDUP_REMOVED lines=10> */
.L_x_6347:
[----:B------:R-:W-:Y:S05]  /*7340*/  BSYNC B2 ;  /* 0x0000000000027941 */ /* 0x000fea0003800000 */
.L_x_6346:
[----:B------:R0:W-:Y:S02]  /*7350*/  ST.E.128 desc[UR50][R56.64], R12 ;  /* 0x0000000c38007985 */ /* 0x0001e4000c101d32 */
.L_x_6345:
[----:B------:R-:W-:Y:S05]  /*7360*/  BSYNC B1 ;  /* 0x0000000000017941 */ /* 0x000fea0003800000 */
.L_x_6344:
        /* <DEDUP_REMOVED lines=11> */
[----:B------:R-:W-:Y:S02]  /*7420*/  SHF.R.U32.HI R54, RZ, 0x8, R51 ;  /* 0x00000008ff367819 */ /* 0x000fe40000011633 */
[----:B------:R-:W-:Y:S02]  /*7430*/  SHF.R.U32.HI R58, RZ, 0x8, R49 ;  /* 0x00000008ff3a7819 */ /* 0x000fe40000011631 */
[----:B------:R-:W-:Y:S02]  /*7440*/  SHF.R.U32.HI R57, RZ, 0x18, R51 ;  /* 0x00000018ff397819 */ /* 0x000fe40000011633 */
[----:B------:R-:W-:Y:S02]  /*7450*/  LOP3.LUT R50, R51, 0xff, RZ, 0xc0, !PT ;  /* 0x000000ff33327812 */ /* 0x000fe400078ec0ff */
[----:B------:R-:W-:Y:S02]  /*7460*/  SHF.R.U32.HI R60, RZ, 0x18, R49 ;  /* 0x00000018ff3c7819 */ /* 0x000fe40000011631 */
[----:B------:R-:W-:-:S02]  /*7470*/  LOP3.LUT R11, R49, 0xff, RZ, 0xc0, !PT ;  /* 0x000000ff310b7812 */ /* 0x000fc400078ec0ff */
[----:B------:R-:W-:Y:S01]  /*7480*/  SHF.R.U32.HI R56, RZ, 0x10, R49 ;  /* 0x00000010ff387819 */ /* 0x000fe20000011631 */
[----:B------:R-:W-:Y:S01]  /*7490*/  IMAD.MOV.U32 R49, RZ, RZ, R15 ;  /* 0x000000ffff317224 */ /* 0x000fe200078e000f */
[----:B------:R-:W-:Y:S01]  /*74a0*/  SHF.R.U32.HI R55, RZ, 0x10, R51 ;  /* 0x00000010ff377819 */ /* 0x000fe20000011633 */
[----:B------:R-:W-:Y:S01]  /*74b0*/  IMAD.SHL.U32 R15, R54, 0x100, RZ ;  /* 0x00000100360f7824 */ /* 0x000fe200078e00ff */
[----:B------:R-:W-:Y:S01]  /*74c0*/  MOV R48, R14 ;  /* 0x0000000e00307202 */ /* 0x000fe20000000f00 */
[----:B------:R-:W-:Y:S01]  /*74d0*/  IMAD.SHL.U32 R14, R58, 0x100, RZ ;  /* 0x000001003a0e7824 */ /* 0x000fe200078e00ff */
[----:B------:R-:W-:Y:S01]  /*74e0*/  PRMT R50, R57, 0x654, R50 ;  /* 0x0000065439327816 */ /* 0x000fe20000000032 */
[----:B------:R-:W-:Y:S01]  /*74f0*/  IMAD.U32 R55, R55, 0x10000, RZ ;  /* 0x0001000037377824 */ /* 0x000fe200078e00ff */
[----:B------:R-:W-:Y:S02]  /*7500*/  PRMT R11, R60, 0x654, R11 ;  /* 0x000006543c0b7816 */ /* 0x000fe4000000000b */
        /* <DEDUP_REMOVED lines=94> */
.L_x_6351:
[----:B------:R-:W-:Y:S05]  /*7af0*/  BSYNC B2 ;  /* 0x0000000000027941 */ /* 0x000fea0003800000 */
.L_x_6350:
[----:B------:R0:W-:Y:S02]  /*7b00*/  ST.E.128 desc[UR50][R52.64], R12 ;  /* 0x0000000c34007985 */ /* 0x0001e4000c101d32 */
.L_x_6349:
[----:B------:R-:W-:Y:S05]  /*7b10*/  BSYNC B1 ;  /* 0x0000000000017941 */ /* 0x000fea0003800000 */
.L_x_6348:
[----:B------:R-:W-:Y:S01]  /*7b20*/  ISETP.NE.AND P3, PT, R31, RZ, PT ;  /* 0x000000ff1f00720c */ /* 0x000fe20003f65270 */
[----:B------:R-:W-:-:S12]  /*7b30*/  BSSY B1, `(.L_x_6352) ;  /* 0x0000079000017945 */ /* 0x000fd80003800000 */
[----:B------:R-:W-:Y:S05]  /*7b40*/  @!P3 BRA `(.L_x_6353) ;  /* 0x0000000400dcb947 */ /* 0x000fea0003800000 */
[----:B0-----:R-:W5:Y:S04]  /*7b50*/  LDL R12, [R1+0x10] ;  /* 0x00001000010c7983 */ /* 0x001f680000100800 */
[----:B------:R-:W3:Y:S01]  /*7b60*/  LDL R11, [R1+0x28] ;  /* 0x00002800010b7983 */ /* 0x000ee20000100800 */
[----:B--2---:R-:W-:Y:S01]  /*7b70*/  IADD3 R48, P3, R221, R119, RZ ;  /* 0x00000077dd307210 */ /* 0x004fe20007f7e0ff */
[----:B------:R-:W-:Y:S04]  /*7b80*/  BSSY B2, `(.L_x_6354) ;  /* 0x0000072000027945 */ /* 0x000fe80003800000 */
[----:B-----5:R-:W-:-:S02]  /*7b90*/  IMAD.X R49, R63, 0x1, R12, P3 ;  /* 0x000000013f317824 */ /* 0x020fc400018e060c */
[----:B------:R0:W2:Y:S01]  /*7ba0*/  LDS.128 R12, [R89+0x28a00] ;  /* 0x028a0000590c7984 */ /* 0x0000a20000000c00 */
[----:B---3--:R-:W-:-:S13]  /*7bb0*/  ISETP.GE.AND P3, PT, R11, R115, PT ;  /* 0x000000730b00720c */ /* 0x008fda0003f66270 */
[----:B0-----:R-:W-:Y:S05]  /*7bc0*/  @P3 BRA `(.L_x_6355) ;  /* 0x0000000400b43947 */ /* 0x001fea0003800000 */
[--C-:B------:R-:W-:Y:S02]  /*7bd0*/  SHF.R.U32.HI R52, RZ, 0x10, R47.reuse ;  /* 0x00000010ff347819 */ /* 0x100fe4000001162f */
[--C-:B------:R-:W-:Y:S02]  /*7be0*/  SHF.R.U32.HI R50, RZ, 0x8, R47.reuse ;  /* 0x00000008ff327819 */ /* 0x100fe4000001162f */
[----:B------:R-:W-:Y:S02]  /*7bf0*/  LOP3.LUT R46, R47, 0xff, RZ, 0xc0, !PT ;  /* 0x000000ff2f2e7812 */ /* 0x000fe400078ec0ff */
[----:B------:R-:W-:Y:S02]  /*7c00*/  SHF.R.U32.HI R47, RZ, 0x18, R47 ;  /* 0x00000018ff2f7819 */ /* 0x000fe4000001162f */
[----:B------:R-:W-:Y:S02]  /*7c10*/  SHF.R.U32.HI R51, RZ, 0x8, R45 ;  /* 0x00000008ff337819 */ /* 0x000fe4000001162d */
[----:B------:R-:W-:-:S02]  /*7c20*/  LOP3.LUT R11, R45, 0xff, RZ, 0xc0, !PT ;  /* 0x000000ff2d0b7812 */ /* 0x000fc400078ec0ff */
[----:B------:R-:W-:Y:S02]  /*7c30*/  SHF.R.U32.HI R54, RZ, 0x18, R45 ;  /* 0x00000018ff367819 */ /* 0x000fe4000001162d */
[----:B--2---:R-:W-:Y:S02]  /*7c40*/  MOV R44, R14 ;  /* 0x0000000e002c7202 */ /* 0x004fe40000000f00 */
[----:B------:R-:W-:Y:S01]  /*7c50*/  PRMT R47, R47, 0x654, R46 ;  /* 0x000006542f2f7816 */ /* 0x000fe2000000002e */
[----:B------:R-:W-:Y:S01]  /*7c60*/  IMAD.SHL.U32 R46, R50, 0x100, RZ ;  /* 0x00000100322e7824 */ /* 0x000fe200078e00ff */
[----:B------:R-:W-:Y:S01]  /*7c70*/  PRMT R14, R54, 0x654, R11 ;  /* 0x00000654360e7816 */ /* 0x000fe2000000000b */
[----:B------:R-:W-:Y:S01]  /*7c80*/  IMAD.SHL.U32 R11, R51, 0x100, RZ ;  /* 0x00000100330b7824 */ /* 0x000fe200078e00ff */
        /* <DEDUP_REMOVED lines=97> */
.L_x_6355:
[----:B------:R-:W-:Y:S05]  /*82a0*/  BSYNC B2 ;  /* 0x0000000000027941 */ /* 0x000fea0003800000 */
.L_x_6354:
[----:B--2---:R0:W-:Y:S02]  /*82b0*/  ST.E.128 desc[UR50][R48.64], R12 ;  /* 0x0000000c30007985 */ /* 0x0041e4000c101d32 */
.L_x_6353:
[----:B------:R-:W-:Y:S05]  /*82c0*/  BSYNC B1 ;  /* 0x0000000000017941 */ /* 0x000fea0003800000 */
.L_x_6352:
        /* <DEDUP_REMOVED lines=11> */
[----:B------:R-:W-:Y:S02]  /*8380*/  SHF.R.U32.HI R46, RZ, 0x8, R43 ;  /* 0x00000008ff2e7819 */ /* 0x000fe4000001162b */
[----:B------:R-:W-:Y:S02]  /*8390*/  SHF.R.U32.HI R50, RZ, 0x8, R41 ;  /* 0x00000008ff327819 */ /* 0x000fe40000011629 */
[----:B------:R-:W-:Y:S02]  /*83a0*/  SHF.R.U32.HI R49, RZ, 0x18, R43 ;  /* 0x00000018ff317819 */ /* 0x000fe4000001162b */
[----:B------:R-:W-:Y:S02]  /*83b0*/  LOP3.LUT R42, R43, 0xff, RZ, 0xc0, !PT ;  /* 0x000000ff2b2a7812 */ /* 0x000fe400078ec0ff */
[----:B------:R-:W-:Y:S02]  /*83c0*/  SHF.R.U32.HI R52, RZ, 0x18, R41 ;  /* 0x00000018ff347819 */ /* 0x000fe40000011629 */
[----:B------:R-:W-:-:S02]  /*83d0*/  LOP3.LUT R11, R41, 0xff, RZ, 0xc0, !PT ;  /* 0x000000ff290b7812 */ /* 0x000fc400078ec0ff */
[----:B------:R-:W-:Y:S01]  /*83e0*/  SHF.R.U32.HI R48, RZ, 0x10, R41 ;  /* 0x00000010ff307819 */ /* 0x000fe20000011629 */
[----:B--2---:R-:W-:Y:S01]  /*83f0*/  IMAD.MOV.U32 R41, RZ, RZ, R15 ;  /* 0x000000ffff297224 */ /* 0x004fe200078e000f */
        /* <DEDUP_REMOVED lines=101> */
.L_x_6359:
[----:B------:R-:W-:Y:S05]  /*8a50*/  BSYNC B2 ;  /* 0x0000000000027941 */ /* 0x000fea0003800000 */
.L_x_6358:
[----:B--2---:R0:W-:Y:S02]  /*8a60*/  ST.E.128 desc[UR50][R44.64], R12 ;  /* 0x0000000c2c007985 */ /* 0x0041e4000c101d32 */
.L_x_6357:
[----:B------:R-:W-:Y:S05]  /*8a70*/  BSYNC B1 ;  /* 0x0000000000017941 */ /* 0x000fea0003800000 */
.L_x_6356:
[----:B------:R-:W-:-:S13]  /*8a80*/  ISETP.NE.AND P3, PT, R33, RZ, PT ;  /* 0x000000ff2100720c */ /* 0x000fda0003f65270 */
        /* <DEDUP_REMOVED lines=10> */
[--C-:B------:R-:W-:Y:S02]  /*8b30*/  SHF.R.U32.HI R43, RZ, 0x8, R37.reuse ;  /* 0x00000008ff2b7819 */ /* 0x100fe40000011625 */
[----:B------:R-:W-:Y:S01]  /*8b40*/  LOP3.LUT R11, R37, 0xff, RZ, 0xc0, !PT ;  /* 0x000000ff250b7812 */ /* 0x000fe200078ec0ff */
[----:B------:R-:W-:Y:S01]  /*8b50*/  IMAD.SHL.U32 R38, R38, 0x100, RZ ;  /* 0x0000010026267824 */ /* 0x000fe200078e00ff */
[----:B------:R-:W-:Y:S02]  /*8b60*/  SHF.R.U32.HI R44, RZ, 0x18, R37 ;  /* 0x00000018ff2c7819 */ /* 0x000fe40000011625 */
[----:B--2---:R-:W-:Y:S02]  /*8b70*/  MOV R36, R14 ;  /* 0x0000000e00247202 */ /* 0x004fe40000000f00 */
[----:B------:R-:W-:-:S02]  /*8b80*/  SHF.R.U32.HI R42, RZ, 0x10, R39 ;  /* 0x00000010ff2a7819 */ /* 0x000fc40000011627 */
[----:B------:R-:W-:Y:S01]  /*8b90*/  PRMT R14, R44, 0x654, R11 ;  /* 0x000006542c0e7816 */ /* 0x000fe2000000000b */
[----:B------:R-:W-:Y:S01]  /*8ba0*/  IMAD.SHL.U32 R11, R43, 0x100, RZ ;  /* 0x000001002b0b7824 */ /* 0x000fe200078e00ff */
[----:B------:R-:W-:Y:S02]  /*8bb0*/  LOP3.LUT R39, R39, 0xff0000ff, RZ, 0xc0, !PT ;  /* 0xff0000ff27277812 */ /* 0x000fe400078ec0ff */
        /* <DEDUP_REMOVED lines=97> */
.L_x_6361:
[----:B------:R-:W-:Y:S05]  /*91d0*/  BSYNC B1 ;  /* 0x0000000000017941 */ /* 0x000fea0003800000 */
.L_x_6360:
[----:B--2---:R0:W-:Y:S01]  /*91e0*/  ST.E.128 desc[UR50][R40.64], R12 ;  /* 0x0000000c28007985 */ /* 0x0041e2000c101d32 */
[----:B------:R-:W-:Y:S05]  /*91f0*/  BRA `(.L_x_6339) ;  /* 0x00000070000c7947 */ /* 0x000fea0003800000 */
.L_x_6305:
        /* <DEDUP_REMOVED lines=59> */
.L_x_6363:
[----:B------:R-:W-:Y:S05]  /*95b0*/  BSYNC B1 ;  /* 0x0000000000017941 */ /* 0x000fea0003800000 */
.L_x_6362:
        /* <DEDUP_REMOVED lines=42> */
.L_x_6365:
[----:B------:R-:W-:Y:S05]  /*9860*/  BSYNC B1 ;  /* 0x0000000000017941 */ /* 0x000fea0003800000 */
.L_x_6364:
        /* <DEDUP_REMOVED lines=26> */
.L_x_6366:
[----:B------:R-:W2:Y:S01]  /*9a10*/  LDL R11, [R1+0x18] ;  /* 0x00001800010b7983 */ /* 0x000ea20000100800 */
[----:B------:R-:W-:Y:S01]  /*9a20*/  IMAD R93, R19, 0x8, R18 ;  /* 0x00000008135d7824 */ /* 0x000fe200078e0212 */
[----:B------:R-:W1:Y:S01]  /*9a30*/  LDC R134, c[0x0][0x2f4] ;  /* 0x0000bd00ff867b82 */ /* 0x000e620000000800 */
[----:B------:R-:W-:Y:S01]  /*9a40*/  BSSY B1, `(.L_x_6367) ;  /* 0x0000004000017945 */ /* 0x000fe20003800000 */
[----:B--2---:R-:W-:-:S04]  /*9a50*/  SHF.L.U32 R94, R11, 0x1f, RZ ;  /* 0x0000001f0b5e7819 */ /* 0x004fc800000006ff */
[----:B------:R-:W2:Y:S02]  /*9a60*/  SYNCS.PHASECHK.TRANS64.TRYWAIT P5, [R93+URZ+0x33490], R94 ;  /* 0x0334905e5d0075a7 */ /* 0x000ea400080a017f */
[----:B-12---:R-:W-:Y:S05]  /*9a70*/  @!P5 BRA `(.L_x_6368) ;  /* 0x0000026c00e8d947 */ /* 0x006fea0003800000 */
.L_x_6660:
[----:B------:R-:W-:Y:S05]  /*9a80*/  BSYNC B1 ;  /* 0x0000000000017941 */ /* 0x000fea0003800000 */
.L_x_6367:
[----:B------:R-:W-:Y:S01]  /*9a90*/  UMOV UR4, 0xffffffff ;  /* 0xffffffff00047882 */ /* 0x000fe20000000000 */
[----:B------:R-:W-:Y:S02]  /*9aa0*/  IMAD.IADD R139, R134, 0x1, -R116 ;  /* 0x00000001868b7824 */ /* 0x000fe400078e0a74 */
[----:B------:R-:W-:Y:S05]  /*9ab0*/  BRA.DIV UR4, `(.L_x_6369) ;  /* 0x0000026e04ec7947 */ /* 0x000fea000b800000 */
[----:B------:R2:W3:Y:S04]  /*9ac0*/  SHFL.IDX PT, R154, R118, RZ, 0x1e1f ;  /* 0x001e1fff769a7589 */ /* 0x0004e800000e0000 */
[----:B------:R2:W4:Y:S02]  /*9ad0*/  SHFL.IDX PT, R156, R119, RZ, 0x1e1f ;  /* 0x001e1fff779c7589 */ /* 0x00052400000e0000 */
.L_x_6664:
        /* <DEDUP_REMOVED lines=31> */
[--C-:B------:R-:W-:Y:S02]  /*9cd0*/  SHF.R.U32.HI R167, RZ, 0x8, R45.reuse ;  /* 0x00000008ffa77819 */ /* 0x100fe4000001162d */
[----:B------:R-:W-:Y:S02]  /*9ce0*/  LOP3.LUT R168, R45, 0xff, RZ, 0xc0, !PT ;  /* 0x000000ff2da87812 */ /* 0x000fe400078ec0ff */
[----:B------:R-:W-:Y:S01]  /*9cf0*/  SHF.R.U32.HI R175, RZ, 0x18, R45 ;  /* 0x00000018ffaf7819 */ /* 0x000fe2000001162d */
[----:B------:R-:W-:Y:S01]  /*9d00*/  IMAD.SHL.U32 R167, R167, 0x100, RZ ;  /* 0x00000100a7a77824 */ /* 0x000fe200078e00ff */
[----:B------:R-:W-:Y:S02]  /*9d10*/  SHF.R.U32.HI R166, RZ, 0x8, R83 ;  /* 0x00000008ffa67819 */ /* 0x000fe40000011653 */
[----:B------:R-:W-:Y:S02]  /*9d20*/  SHF.R.U32.HI R82, RZ, 0x8, R47 ;  /* 0x00000008ff527819 */ /* 0x000fe4000001162f */
[----:B------:R-:W-:Y:S01]  /*9d30*/  SHF.R.U32.HI R44, RZ, 0x10, R45 ;  /* 0x00000010ff2c7819 */ /* 0x000fe2000001162d */
[----:B------:R-:W-:Y:S01]  /*9d40*/  IMAD.SHL.U32 R166, R166, 0x100, RZ ;  /* 0x00000100a6a67824 */ /* 0x000fe200078e00ff */
[----:B------:R-:W-:Y:S01]  /*9d50*/  LOP3.LUT R171, R83, 0xff, RZ, 0xc0, !PT ;  /* 0x000000ff53ab7812 */ /* 0x000fe200078ec0ff */
[----:B------:R-:W-:Y:S01]  /*9d60*/  IMAD.SHL.U32 R82, R82, 0x100, RZ ;  /* 0x0000010052527824 */ /* 0x000fe200078e00ff */
[----:B------:R-:W-:Y:S01]  /*9d70*/  SHF.R.U32.HI R172, RZ, 0x18, R83 ;  /* 0x00000018ffac7819 */ /* 0x000fe20000011653 */
[----:B0-----:R-:W-:Y:S01]  /*9d80*/  IMAD.MOV.U32 R45, RZ, RZ, R14 ;  /* 0x000000ffff2d7224 */ /* 0x001fe200078e000e */
[----:B------:R-:W-:-:S02]  /*9d90*/  PRMT R168, R175, 0x654, R168 ;  /* 0x00000654afa87816 */ /* 0x000fc400000000a8 */
[----:B------:R-:W-:Y:S02]  /*9da0*/  LOP3.LUT R169, R47, 0xff, RZ, 0xc0, !PT ;  /* 0x000000ff2fa97812 */ /* 0x000fe400078ec0ff */
[--C-:B------:R-:W-:Y:S02]  /*9db0*/  SHF.R.U32.HI R174, RZ, 0x18, R47.reuse ;  /* 0x00000018ffae7819 */ /* 0x100fe4000001162f */
[----:B------:R-:W-:Y:S02]  /*9dc0*/  SHF.R.U32.HI R80, RZ, 0x10, R47 ;  /* 0x00000010ff507819 */ /* 0x000fe4000001162f */
[--C-:B------:R-:W-:Y:S02]  /*9dd0*/  SHF.R.U32.HI R165, RZ, 0x8, R81.reuse ;  /* 0x00000008ffa57819 */ /* 0x100fe40000011651 */
[----:B------:R-:W-:Y:S02]  /*9de0*/  LOP3.LUT R170, R81, 0xff, RZ, 0xc0, !PT ;  /* 0x000000ff51aa7812 */ /* 0x000fe400078ec0ff */
[----:B------:R-:W-:Y:S01]  /*9df0*/  SHF.R.U32.HI R173, RZ, 0x18, R81 ;  /* 0x00000018ffad7819 */ /* 0x000fe20000011651 */
[----:B------:R-:W-:Y:S01]  /*9e00*/  IMAD.SHL.U32 R165, R165, 0x100, RZ ;  /* 0x00000100a5a57824 */ /* 0x000fe200078e00ff */
[----:B------:R-:W-:-:S02]  /*9e10*/  SHF.R.U32.HI R47, RZ, 0x10, R83 ;  /* 0x00000010ff2f7819 */ /* 0x000fc40000011653 */
[----:B------:R-:W-:Y:S01]  /*9e20*/  SHF.R.U32.HI R46, RZ, 0x10, R81 ;  /* 0x00000010ff2e7819 */ /* 0x000fe20000011651 */
[----:B------:R-:W-:Y:S01]  /*9e30*/  IMAD.MOV.U32 R81, RZ, RZ, R12 ;  /* 0x000000ffff517224 */ /* 0x000fe200078e000c */
[----:B------:R-:W-:Y:S01]  /*9e40*/  PRMT R83, R172, 0x654, R171 ;  /* 0x00000654ac537816 */ /* 0x000fe200000000ab */
[----:B------:R-:W-:Y:S01]  /*9e50*/  IMAD.U32 R12, R80, 0x10000, RZ ;  /* 0x00010000500c7824 */ /* 0x000fe200078e00ff */
[----:B------:R-:W-:Y:S01]  /*9e60*/  LOP3.LUT R167, R168, 0xff00, R167, 0xf8, !PT ;  /* 0x0000ff00a8a77812 */ /* 0x000fe200078ef8a7 */
[----:B------:R-:W-:Y:S01]  /*9e70*/  IMAD.U32 R168, R47, 0x10000, RZ ;  /* 0x000100002fa87824 */ /* 0x000fe200078e00ff */
[----:B------:R-:W-:Y:S01]  /*9e80*/  SHF.L.U32 R44, R44, 0x10, RZ ;  /* 0x000000102c2c7819 */ /* 0x000fe200000006ff */
[----:B------:R-:W-:Y:S01]  /*9e90*/  IMAD.U32 R46, R46, 0x10000, RZ ;  /* 0x000100002e2e7824 */ /* 0x000fe200078e00ff */
[----:B------:R-:W-:Y:S02]  /*9ea0*/  PRMT R169, R174, 0x654, R169 ;  /* 0x00000654aea97816 */ /* 0x000fe400000000a9 */
[----:B------:R-:W-:-:S02]  /*9eb0*/  PRMT R170, R173, 0x654, R170 ;  /* 0x00000654adaa7816 */ /* 0x000fc400000000aa */
[----:B------:R-:W-:Y:S02]  /*9ec0*/  LOP3.LUT R173, R83, 0xff00, R166, 0xf8, !PT ;  /* 0x0000ff0053ad7812 */ /* 0x000fe400078ef8a6 */
[----:B------:R-:W-:Y:S02]  /*9ed0*/  LOP3.LUT R44, R167, 0xff0000, R44, 0xf8, !PT ;  /* 0x00ff0000a72c7812 */ /* 0x000fe400078ef82c */
[----:B------:R-:W-:Y:S02]  /*9ee0*/  LOP3.LUT R169, R169, 0xff00, R82, 0xf8, !PT ;  /* 0x0000ff00a9a97812 */ /* 0x000fe400078ef852 */
[----:B------:R-:W-:Y:S02]  /*9ef0*/  F2FP.F16.E4M3.UNPACK_B R167, R163.H1 ;  /* 0x000000a3ffa7723e */ /* 0x000fe400030006ff */
[----:B--2---:R-:W-:Y:S02]  /*9f00*/  F2FP.F16.E4M3.UNPACK_B R83, R84.H1 ;  /* 0x00000054ff53723e */ /* 0x004fe400030006ff */
[----:B------:R-:W-:Y:S01]  /*9f10*/  F2FP.F16.E4M3.UNPACK_B R82, R81.H1 ;  /* 0x00000051ff52723e */ /* 0x000fe200030006ff */
[----:B------:R-:W-:Y:S01]  /*9f20*/  HADD2.F32 R14, -RZ, R167.H0_H0 ;  /* 0x200000a7ff0e7230 */ /* 0x000fe20000004100 */
[----:B------:R-:W-:Y:S01]  /*9f30*/  LOP3.LUT R171, R170, 0xff00, R165, 0xf8, !PT ;  /* 0x0000ff00aaab7812 */ /* 0x000fe200078ef8a5 */
[----:B------:R-:W-:Y:S01]  /*9f40*/  HADD2.F32 R165, -RZ, R83.H0_H0 ;  /* 0x20000053ffa57230 */ /* 0x000fe20000004100 */
[----:B------:R-:W-:Y:S01]  /*9f50*/  F2FP.F16.E4M3.UNPACK_B R166, R164.H1 ;  /* 0x000000a4ffa6723e */ /* 0x000fe200030006ff */
[--C-:B------:R-:W-:Y:S01]  /*9f60*/  HADD2.F32 R80, -RZ, R82.reuse.H0_H0 ;  /* 0x20000052ff507230 */ /* 0x100fe20000004100 */
[----:B------:R-:W-:Y:S01]  /*9f70*/  LOP3.LUT R12, R169, 0xff0000, R12, 0xf8, !PT ;  /* 0x00ff0000a90c7812 */ /* 0x000fe200078ef80c */
[----:B------:R-:W-:-:S02]  /*9f80*/  HADD2.F32 R82, -RZ, R82.H1_H1 ;  /* 0x30000052ff527230 */ /* 0x000fc40000004100 */
[-C--:B------:R-:W-:Y:S01]  /*9f90*/  FMUL.FTZ R169, R165, R14.reuse ;  /* 0x0000000ea5a97220 */ /* 0x080fe20000410000 */
[--C-:B------:R-:W-:Y:S02]  /*9fa0*/  HADD2.F32 R47, -RZ, R166.reuse.H0_H0 ;  /* 0x200000a6ff2f7230 */ /* 0x100fe40000004100 */
        /* <DEDUP_REMOVED lines=12> */
[----:B------:R-:W-:-:S02]  /*a070*/  HADD2.F32 R164, -RZ, R84.H0_H0 ;  /* 0x20000054ffa47230 */ /* 0x000fc40000004100 */
[-C--:B------:R-:W-:Y:S01]  /*a080*/  FMUL.FTZ R81, R165, R170.reuse ;  /* 0x000000aaa5517220 */ /* 0x080fe20000410000 */
[C---:B------:R-:W-:Y:S01]  /*a090*/  FMUL.FTZ R170, R82.reuse, R170 ;  /* 0x000000aa52aa7220 */ /* 0x040fe20000410000 */
[----:B------:R-:W-:Y:S01]  /*a0a0*/  HADD2.F32 R83, -RZ, R163.H0_H0 ;  /* 0x200000a3ff537230 */ /* 0x000fe20000004100 */
[----:B------:R-:W-:Y:S01]  /*a0b0*/  LOP3.LUT R46, R171, 0xff0000, R46, 0xf8, !PT ;  /* 0x00ff0000ab2e7812 */ /* 0x000fe200078ef82e */
        /* <DEDUP_REMOVED lines=37> */
[----:B------:R-:W-:Y:S01]  /*a310*/  FFMA.FTZ R161, R167, R170, R174 ;  /* 0x000000aaa7a17223 */ /* 0x000fe200000100ae */
[----:B------:R-:W-:Y:S01]  /*a320*/  F2FP.F16.E4M3.UNPACK_B R167, R86 ;  /* 0x00000056ffa7723e */ /* 0x000fe200020006ff */
[----:B------:R-:W-:Y:S02]  /*a330*/  HADD2.F32 R86, -RZ, R45.H0_H0 ;  /* 0x2000002dff567230 */ /* 0x000fe40000004100 */
[----:B------:R-:W-:Y:S01]  /*a340*/  FFMA.FTZ R168, R168, R170, -R175 ;  /* 0x000000aaa8a87223 */ /* 0x000fe200000108af */
[--C-:B------:R-:W-:Y:S01]  /*a350*/  HADD2.F32 R172, -RZ, R169.reuse.H0_H0 ;  /* 0x200000a9ffac7230 */ /* 0x100fe20000004100 */
[----:B------:R-:W-:Y:S01]  /*a360*/  F2FP.F16.E4M3.UNPACK_B R170, R162 ;  /* 0x000000a2ffaa723e */ /* 0x000fe200020006ff */
[----:B------:R-:W-:Y:S01]  /*a370*/  HADD2.F32 R173, -RZ, R169.H1_H1 ;  /* 0x300000a9ffad7230 */ /* 0x000fe20000004100 */
[----:B------:R-:W-:Y:S01]  /*a380*/  F2FP.SATFINITE.E4M3.F32.PACK_AB_MERGE_C R47, R164, R83, R80 ;  /* 0x00000053a42f723e */ /* 0x000fe20004807050 */
[--C-:B------:R-:W-:Y:S01]  /*a390*/  HADD2.F32 R169, -RZ, R167.reuse.H0_H0 ;  /* 0x200000a7ffa97230 */ /* 0x100fe20000004100 */
[----:B------:R-:W-:Y:S01]  /*a3a0*/  F2FP.SATFINITE.E4M3.F32.PACK_AB_MERGE_C R84, R163, R84, R81 ;  /* 0x00000054a354723e */ /* 0x000fe20004807051 */
[----:B------:R-:W-:Y:S01]  /*a3b0*/  HADD2.F32 R167, -RZ, R167.H1_H1 ;  /* 0x300000a7ffa77230 */ /* 0x000fe20000004100 */
[----:B------:R-:W-:Y:S01]  /*a3c0*/  F2FP.F16.E4M3.UNPACK_B R82, R85 ;  /* 0x00000055ff52723e */ /* 0x000fe200020006ff */
[----:B------:R-:W-:-:S02]  /*a3d0*/  HADD2.F32 R162, -RZ, R45.H1_H1 ;  /* 0x3000002dffa27230 */ /* 0x000fc40000004100 */
[-C--:B------:R-:W-:Y:S01]  /*a3e0*/  FMUL.FTZ R45, R169, R172.reuse ;  /* 0x000000aca92d7220 */ /* 0x080fe20000410000 */
[--C-:B------:R-:W-:Y:S02]  /*a3f0*/  HADD2.F32 R171, -RZ, R170.reuse.H0_H0 ;  /* 0x200000aaffab7230 */ /* 0x100fe40000004100 */
[-C--:B------:R-:W-:Y:S01]  /*a400*/  FMUL.FTZ R175, R167, R173.reuse ;  /* 0x000000ada7af7220 */ /* 0x080fe20000410000 */
[----:B------:R-:W-:Y:S02]  /*a410*/  HADD2.F32 R170, -RZ, R170.H1_H1 ;  /* 0x300000aaffaa7230 */ /* 0x000fe40000004100 */
[----:B------:R-:W-:Y:S01]  /*a420*/  FMUL.FTZ R172, R86, R172 ;  /* 0x000000ac56ac7220 */ /* 0x000fe20000410000 */
[----:B------:R-:W-:Y:S01]  /*a430*/  FMUL.FTZ R174, R162, R173 ;  /* 0x000000ada2ae7220 */ /* 0x000fe20000410000 */
[----:B------:R-:W-:Y:S01]  /*a440*/  F2FP.F16.E4M3.UNPACK_B R83, R46 ;  /* 0x0000002eff53723e */ /* 0x000fe200020006ff */
[----:B------:R-:W-:Y:S01]  /*a450*/  FFMA.FTZ R45, R86, R171, -R45 ;  /* 0x000000ab562d7223 */ /* 0x000fe2000001082d */
[----:B------:R-:W-:Y:S01]  /*a460*/  F2FP.F16.E4M3.UNPACK_B R81, R13 ;  /* 0x0000000dff51723e */ /* 0x000fe200020006ff */
[-C--:B------:R-:W-:Y:S01]  /*a470*/  FFMA.FTZ R162, R162, R170.reuse, -R175 ;  /* 0x000000aaa2a27223 */ /* 0x080fe200000108af */
[----:B------:R-:W-:Y:S01]  /*a480*/  FFMA.FTZ R86, R169, R171, R172 ;  /* 0x000000aba9567223 */ /* 0x000fe200000100ac */
[----:B------:R-:W-:Y:S01]  /*a490*/  FFMA.FTZ R167, R167, R170, R174 ;  /* 0x000000aaa7a77223 */ /* 0x000fe200000100ae */
[----:B------:R-:W-:Y:S01]  /*a4a0*/  F2FP.SATFINITE.E4M3.F32.PACK_AB_MERGE_C R168, R168, R165, RZ ;  /* 0x000000a5a8a8723e */ /* 0x000fe200048070ff */
[----:B------:R-:W-:Y:S01]  /*a4b0*/  HADD2.F32 R165, -RZ, R83.H0_H0 ;  /* 0x20000053ffa57230 */ /* 0x000fe20000004100 */
[----:B------:R-:W-:Y:S01]  /*a4c0*/  F2FP.SATFINITE.E4M3.F32.PACK_AB_MERGE_C R166, R161, R166, RZ ;  /* 0x000000a6a1a6723e */ /* 0x000fe200048070ff */
[--C-:B------:R-:W-:Y:S01]  /*a4d0*/  HADD2.F32 R161, -RZ, R82.reuse.H0_H0 ;  /* 0x20000052ffa17230 */ /* 0x100fe20000004100 */
[----:B------:R-:W-:Y:S01]  /*a4e0*/  F2FP.F16.E4M3.UNPACK_B R163, R44 ;  /* 0x0000002cffa3723e */ /* 0x000fe200020006ff */
[----:B------:R-:W-:Y:S01]  /*a4f0*/  HADD2.F32 R80, -RZ, R81.H0_H0 ;  /* 0x20000051ff507230 */ /* 0x000fe20000004100 */
[----:B------:R-:W-:Y:S01]  /*a500*/  F2FP.SATFINITE.E4M3.F32.PACK_AB_MERGE_C R45, R162, R45, R168 ;  /* 0x0000002da22d723e */ /* 0x000fe200048070a8 */
[----:B------:R-:W-:Y:S01]  /*a510*/  HADD2.F32 R162, -RZ, R82.H1_H1 ;  /* 0x30000052ffa27230 */ /* 0x000fe20000004100 */
[----:B------:R-:W-:Y:S01]  /*a520*/  F2FP.SATFINITE.E4M3.F32.PACK_AB_MERGE_C R86, R167, R86, R166 ;  /* 0x00000056a756723e */ /* 0x000fe200048070a6 */
[----:B------:R-:W-:-:S02]  /*a530*/  HADD2.F32 R164, -RZ, R163.H0_H0 ;  /* 0x200000a3ffa47230 */ /* 0x000fc40000004100 */
[CC--:B------:R-:W-:Y:S01]  /*a540*/  FMUL.FTZ R167, R161.reuse, R165.reuse ;  /* 0x000000a5a1a77220 */ /* 0x0c0fe20000410000 */
[C---:B------:R-:W-:Y:S01]  /*a550*/  FMUL.FTZ R82, R80.reuse, R165 ;  /* 0x000000a550527220 */ /* 0x040fe20000410000 */
[----:B------:R-:W-:Y:S01]  /*a560*/  HADD2.F32 R165, -RZ, R83.H1_H1 ;  /* 0x30000053ffa57230 */ /* 0x000fe20000004100 */
[----:B------:R-:W-:Y:S01]  /*a570*/  F2FP.F16.E4M3.UNPACK_B R44, R44.H1 ;  /* 0x0000002cff2c723e */ /* 0x000fe200030006ff */
[----:B------:R-:W-:Y:S02]  /*a580*/  HADD2.F32 R83, -RZ, R81.H1_H1 ;  /* 0x30000051ff537230 */ /* 0x000fe40000004100 */
[-C--:B------:R-:W-:Y:S01]  /*a590*/  FFMA.FTZ R80, R80, R164.reuse, -R167 ;  /* 0x000000a450507223 */ /* 0x080fe200000108a7 */
[----:B------:R-:W-:Y:S01]  /*a5a0*/  FFMA.FTZ R81, R161, R164, R82 ;  /* 0x000000a4a1517223 */ /* 0x000fe20000010052 */
[----:B------:R-:W-:Y:S02]  /*a5b0*/  HADD2.F32 R163, -RZ, R163.H1_H1 ;  /* 0x300000a3ffa37230 */ /* 0x000fe40000004100 */
[C---:B------:R-:W-:Y:S01]  /*a5c0*/  FMUL.FTZ R164, R162.reuse, R165 ;  /* 0x000000a5a2a47220 */ /* 0x040fe20000410000 */
[----:B------:R-:W-:Y:S01]  /*a5d0*/  F2FP.F16.E4M3.UNPACK_B R82, R13.H1 ;  /* 0x0000000dff52723e */ /* 0x000fe200030006ff */
[C---:B------:R-:W-:Y:S01]  /*a5e0*/  FMUL.FTZ R165, R83.reuse, R165 ;  /* 0x000000a553a57220 */ /* 0x040fe20000410000 */
[----:B------:R-:W-:Y:S01]  /*a5f0*/  F2FP.F16.E4M3.UNPACK_B R161, R85.H1 ;  /* 0x00000055ffa1723e */ /* 0x000fe200030006ff */
[-C--:B------:R-:W-:Y:S01]  /*a600*/  FFMA.FTZ R13, R83, R163.reuse, -R164 ;  /* 0x000000a3530d7223 */ /* 0x080fe200000108a4 */
[----:B------:R-:W-:Y:S01]  /*a610*/  F2FP.F16.E4M3.UNPACK_B R164, R46.H1 ;  /* 0x0000002effa4723e */ /* 0x000fe200030006ff */
[----:B------:R-:W-:Y:S01]  /*a620*/  FFMA.FTZ R46, R162, R163, R165 ;  /* 0x000000a3a22e7223 */ /* 0x000fe200000100a5 */
[----:B------:R-:W-:Y:S01]  /*a630*/  HADD2.F32 R85, -RZ, R82.H1_H1 ;  /* 0x30000052ff557230 */ /* 0x000fe20000004100 */
[----:B------:R-:W-:Y:S01]  /*a640*/  F2FP.F16.E4M3.UNPACK_B R171, R14.H1 ;  /* 0x0000000effab723e */ /* 0x000fe200030006ff */
[----:B------:R-:W-:Y:S01]  /*a650*/  HADD2.F32 R162, -RZ, R161.H0_H0 ;  /* 0x200000a1ffa27230 */ /* 0x000fe20000004100 */
[----:B------:R-:W-:Y:S01]  /*a660*/  F2FP.F16.E4M3.UNPACK_B R167, R12 ;  /* 0x0000000cffa7723e */ /* 0x000fe200020006ff */
[----:B------:R-:W-:-:S02]  /*a670*/  HADD2.F32 R165, -RZ, R164.H0_H0 ;  /* 0x200000a4ffa57230 */ /* 0x000fc40000004100 */
[----:B------:R-:W-:Y:S01]  /*a680*/  HADD2.F32 R163, -RZ, R161.H1_H1 ;  /* 0x300000a1ffa37230 */ /* 0x000fe20000004100 */
[----:B------:R-:W-:Y:S01]  /*a690*/  F2FP.F16.E4M3.UNPACK_B R161, R87 ;  /* 0x00000057ffa1723e */ /* 0x000fe200020006ff */
[----:B------:R-:W-:Y:S02]  /*a6a0*/  HADD2.F32 R166, -RZ, R164.H1_H1 ;  /* 0x300000a4ffa67230 */ /* 0x000fe40000004100 */
[----:B------:R-:W-:Y:S01]  /*a6b0*/  FMUL.FTZ R168, R162, R165 ;  /* 0x000000a5a2a87220 */ /* 0x000fe20000410000 */
[----:B------:R-:W-:Y:S02]  /*a6c0*/  HADD2.F32 R83, -RZ, R82.H0_H0 ;  /* 0x20000052ff537230 */ /* 0x000fe40000004100 */
[--C-:B------:R-:W-:Y:S02]  /*a6d0*/  HADD2.F32 R82, -RZ, R44.reuse.H0_H0 ;  /* 0x2000002cff527230 */ /* 0x100fe40000004100 */
[----:B------:R-:W-:Y:S01]  /*a6e0*/  FMUL.FTZ R170, R163, R166 ;  /* 0x000000a6a3aa7220 */ /* 0x000fe20000410000 */
[----:B------:R-:W-:-:S02]  /*a6f0*/  HADD2.F32 R164, -RZ, R44.H1_H1 ;  /* 0x3000002cffa47230 */ /* 0x000fc40000004100 */
[----:B------:R-:W-:Y:S01]  /*a700*/  FMUL.FTZ R166, R85, R166 ;  /* 0x000000a655a67220 */ /* 0x000fe20000410000 */
[C---:B------:R-:W-:Y:S01]  /*a710*/  FMUL.FTZ R165, R83.reuse, R165 ;  /* 0x000000a553a57220 */ /* 0x040fe20000410000 */
[----:B------:R-:W-:Y:S01]  /*a720*/  FFMA.FTZ R44, R83, R82, -R168 ;  /* 0x00000052532c7223 */ /* 0x000fe200000108a8 */
[----:B------:R-:W-:Y:S01]  /*a730*/  F2FP.F16.E4M3.UNPACK_B R168, R12.H1 ;  /* 0x0000000cffa8723e */ /* 0x000fe200030006ff */
[-C--:B------:R-:W-:Y:S01]  /*a740*/  FFMA.FTZ R83, R85, R164.reuse, -R170 ;  /* 0x000000a455537223 */ /* 0x080fe200000108aa */
[----:B------:R-:W-:Y:S01]  /*a750*/  FFMA.FTZ R85, R163, R164, R166 ;  /* 0x000000a4a3557223 */ /* 0x000fe200000100a6 */
[----:B------:R-:W-:Y:S01]  /*a760*/  F2FP.F16.E4M3.UNPACK_B R163, R15.H1 ;  /* 0x0000000fffa3723e */ /* 0x000fe200030006ff */
[----:B------:R-:W-:Y:S01]  /*a770*/  FFMA.FTZ R82, R162, R82, R165 ;  /* 0x00000052a2527223 */ /* 0x000fe200000100a5 */
[----:B------:R-:W-:Y:S01]  /*a780*/  F2FP.F16.E4M3.UNPACK_B R170, R14 ;  /* 0x0000000effaa723e */ /* 0x000fe200020006ff */
[----:B------:R-:W-:Y:S01]  /*a790*/  HADD2.F32 R172, -RZ, R171.H0_H0 ;  /* 0x200000abffac7230 */ /* 0x000fe20000004100 */
[----:B------:R-:W-:Y:S01]  /*a7a0*/  F2FP.F16.E4M3.UNPACK_B R164, R87.H1 ;  /* 0x00000057ffa4723e */ /* 0x000fe200030006ff */
[----:B------:R-:W-:Y:S01]  /*a7b0*/  HADD2.F32 R87, -RZ, R163.H0_H0 ;  /* 0x200000a3ff577230 */ /* 0x000fe20000004100 */
[----:B------:R-:W-:Y:S01]  /*a7c0*/  F2FP.F16.E4M3.UNPACK_B R162, R15 ;  /* 0x0000000fffa2723e */ /* 0x000fe200020006ff */
[----:B------:R-:W-:Y:S01]  /*a7d0*/  HADD2.F32 R165, -RZ, R161.H0_H0 ;  /* 0x200000a1ffa57230 */ /* 0x000fe20000004100 */
[----:B------:R-:W-:Y:S01]  /*a7e0*/  F2FP.SATFINITE.E4M3.F32.PACK_AB_MERGE_C R44, R83, R44, RZ ;  /* 0x0000002c532c723e */ /* 0x000fe200048070ff */
[----:B------:R-:W-:-:S02]  /*a7f0*/  HADD2.F32 R12, -RZ, R170.H0_H0 ;  /* 0x200000aaff0c7230 */ /* 0x000fc40000004100 */
[----:B------:R-:W-:Y:S01]  /*a800*/  FMUL.FTZ R173, R87, R172 ;  /* 0x000000ac57ad7220 */ /* 0x000fe20000410000 */
[----:B------:R-:W-:Y:S01]  /*a810*/  HADD2.F32 R166, -RZ, R164.H0_H0 ;  /* 0x200000a4ffa67230 */ /* 0x000fe20000004100 */
[----:B------:R-:W-:Y:S01]  /*a820*/  F2FP.SATFINITE.E4M3.F32.PACK_AB_MERGE_C R82, R85, R82, RZ ;  /* 0x000000525552723e */ /* 0x000fe200048070ff */
[----:B------:R-:W-:Y:S02]  /*a830*/  HADD2.F32 R169, -RZ, R168.H0_H0 ;  /* 0x200000a8ffa97230 */ /* 0x000fe40000004100 */
[----:B------:R-:W-:Y:S01]  /*a840*/  FMUL.FTZ R174, R165, R12 ;  /* 0x0000000ca5ae7220 */ /* 0x000fe20000410000 */
[----:B------:R-:W-:Y:S02]  /*a850*/  HADD2.F32 R164, -RZ, R164.H1_H1 ;  /* 0x300000a4ffa47230 */ /* 0x000fe40000004100 */
[C---:B------:R-:W-:Y:S01]  /*a860*/  FMUL.FTZ R178, R166.reuse, R172 ;  /* 0x000000aca6b27220 */ /* 0x040fe20000410000 */
[----:B------:R-:W-:Y:S02]  /*a870*/  HADD2.F32 R171, -RZ, R171.H1_H1 ;  /* 0x300000abffab7230 */ /* 0x000fe40000004100 */
[----:B------:R-:W-:Y:S01]  /*a880*/  FFMA.FTZ R173, R166, R169, R173 ;  /* 0x000000a9a6ad7223 */ /* 0x000fe200000100ad */
[----:B------:R-:W-:Y:S01]  /*a890*/  HADD2.F32 R15, -RZ, R162.H0_H0 ;  /* 0x200000a2ff0f7230 */ /* 0x000fe20000004100 */
[----:B------:R-:W-:Y:S01]  /*a8a0*/  F2FP.SATFINITE.E4M3.F32.PACK_AB_MERGE_C R13, R13, R80, R44 ;  /* 0x000000500d0d723e */ /* 0x000fe2000480702c */
[----:B------:R-:W-:-:S02]  /*a8b0*/  HADD2.F32 R163, -RZ, R163.H1_H1 ;  /* 0x300000a3ffa37230 */ /* 0x000fc40000004100 */
[-C--:B------:R-:W-:Y:S01]  /*a8c0*/  FMUL.FTZ R166, R164, R171.reuse ;  /* 0x000000aba4a67220 */ /* 0x080fe20000410000 */
[----:B------:R-:W-:Y:S02]  /*a8d0*/  HADD2.F32 R14, -RZ, R167.H0_H0 ;  /* 0x200000a7ff0e7230 */ /* 0x000fe40000004100 */
[----:B------:R-:W-:Y:S01]  /*a8e0*/  FMUL.FTZ R176, R15, R12 ;  /* 0x0000000c0fb07220 */ /* 0x000fe20000410000 */
[----:B------:R-:W-:Y:S02]  /*a8f0*/  HADD2.F32 R161, -RZ, R161.H1_H1 ;  /* 0x300000a1ffa17230 */ /* 0x000fe40000004100 */
[----:B------:R-:W-:Y:S01]  /*a900*/  FMUL.FTZ R171, R163, R171 ;  /* 0x000000aba3ab7220 */ /* 0x000fe20000410000 */
[----:B------:R-:W-:Y:S02]  /*a910*/  HADD2.F32 R170, -RZ, R170.H1_H1 ;  /* 0x300000aaffaa7230 */ /* 0x000fe40000004100 */
[----:B------:R-:W-:Y:S01]  /*a920*/  FFMA.FTZ R12, R15, R14, -R174 ;  /* 0x0000000e0f0c7223 */ /* 0x000fe200000108ae */
[----:B------:R-:W-:-:S02]  /*a930*/  HADD2.F32 R168, -RZ, R168.H1_H1 ;  /* 0x300000a8ffa87230 */ /* 0x000fc40000004100 */
[----:B------:R-:W-:Y:S01]  /*a940*/  FFMA.FTZ R15, R87, R169, -R178 ;  /* 0x000000a9570f7223 */ /* 0x000fe200000108b2 */
[----:B------:R-:W-:Y:S02]  /*a950*/  HADD2.F32 R162, -RZ, R162.H1_H1 ;  /* 0x300000a2ffa27230 */ /* 0x000fe40000004100 */
[----:B------:R-:W-:Y:S01]  /*a960*/  FMUL.FTZ R87, R161, R170 ;  /* 0x000000aaa1577220 */ /* 0x000fe20000410000 */
[----:B------:R-:W-:Y:S02]  /*a970*/  HADD2.F32 R167, -RZ, R167.H1_H1 ;  /* 0x300000a7ffa77230 */ /* 0x000fe40000004100 */
[-C--:B------:R-:W-:Y:S01]  /*a980*/  FFMA.FTZ R166, R163, R168.reuse, -R166 ;  /* 0x000000a8a3a67223 */ /* 0x080fe200000108a6 */
[----:B------:R-:W-:Y:S01]  /*a990*/  FFMA.FTZ R164, R164, R168, R171 ;  /* 0x000000a8a4a47223 */ /* 0x000fe200000100ab */
[C---:B------:R-:W-:Y:S01]  /*a9a0*/  FMUL.FTZ R170, R162.reuse, R170 ;  /* 0x000000aaa2aa7220 */ /* 0x040fe20000410000 */
[----:B------:R-:W-:Y:S01]  /*a9b0*/  FFMA.FTZ R14, R165, R14, R176 ;  /* 0x0000000ea50e7223 */ /* 0x000fe200000100b0 */
[----:B------:R-:W-:Y:S01]  /*a9c0*/  FFMA.FTZ R87, R162, R167, -R87 ;  /* 0x000000a7a2577223 */ /* 0x000fe20000010857 */
[----:B------:R-:W-:Y:S01]  /*a9d0*/  F2FP.SATFINITE.E4M3.F32.PACK_AB_MERGE_C R15, R166, R15, RZ ;  /* 0x0000000fa60f723e */ /* 0x000fe200048070ff */
[----:B------:R-:W-:Y:S01]  /*a9e0*/  FFMA.FTZ R161, R161, R167, R170 ;  /* 0x000000a7a1a17223 */ /* 0x000fe200000100aa */
[----:B------:R-:W-:-:S02]  /*a9f0*/  F2FP.SATFINITE.E4M3.F32.PACK_AB_MERGE_C R164, R164, R173, RZ ;  /* 0x000000ada4a4723e */ /* 0x000fc400048070ff */
[----:B------:R-:W-:Y:S01]  /*aa00*/  F2FP.SATFINITE.E4M3.F32.PACK_AB_MERGE_C R15, R87, R12, R15 ;  /* 0x0000000c570f723e */ /* 0x000fe2000480700f */
[----:B------:R-:W-:Y:S01]  /*aa10*/  IMAD.MOV.U32 R12, RZ, RZ, R47 ;  /* 0x000000ffff0c7224 */ /* 0x000fe200078e002f */
[----:B------:R-:W-:Y:S01]  /*aa20*/  F2FP.SATFINITE.E4M3.F32.PACK_AB_MERGE_C R87, R161, R14, R164 ;  /* 0x0000000ea157723e */ /* 0x000fe200048070a4 */
[----:B------:R-:W-:Y:S01]  /*aa30*/  IMAD.MOV.U32 R14, RZ, RZ, R45 ;  /* 0x000000ffff0e7224 */ /* 0x000fe200078e002d */
[----:B------:R-:W-:-:S07]  /*aa40*/  F2FP.SATFINITE.E4M3.F32.PACK_AB_MERGE_C R85, R46, R81, R82 ;  /* 0x000000512e55723e */ /* 0x000fce0004807052 */
.L_x_6375:
[----:B------:R-:W-:Y:S05]  /*aa50*/  BSYNC B3 ;  /* 0x0000000000037941 */ /* 0x000fea0003800000 */
.L_x_6374:
[----:B------:R-:W-:Y:S01]  /*aa60*/  ISETP.GE.AND P3, PT, R11, R134, PT ;  /* 0x000000860b00720c */ /* 0x000fe20003f66270 */
[----:B0-----:R0:W-:-:S12]  /*aa70*/  ST.E.128 desc[UR50][R124.64], R12 ;  /* 0x0000000c7c007985 */ /* 0x0011d8000c101d32 */
[----:B------:R-:W-:-:S04]  /*aa80*/  @!P3 IADD3 R44, P5, R156, R11, RZ ;  /* 0x0000000b9c2cb210 */ /* 0x000fc80007fbe0ff */
[----:B------:R-:W-:-:S05]  /*aa90*/  @!P3 LEA.HI.X.SX32 R45, R11, R154, 0x1, P5 ;  /* 0x0000009a0b2db211 */ /* 0x000fca00028f0eff */
[----:B--2---:R0:W-:Y:S04]  /*aaa0*/  @!P3 ST.E.128 desc[UR50][R44.64], R84 ;  /* 0x000000542c00b985 */ /* 0x0041e8000c101d32 */
.L_x_6373:
[----:B------:R-:W-:Y:S05]  /*aab0*/  BSYNC B2 ;  /* 0x0000000000027941 */ /* 0x000fea0003800000 */
.L_x_6372:
[----:B------:R-:W-:Y:S01]  /*aac0*/  ISETP.NE.AND P3, PT, R29, RZ, PT ;  /* 0x000000ff1d00720c */ /* 0x000fe20003f65270 */
[----:B------:R-:W-:-:S12]  /*aad0*/  BSSY B2, `(.L_x_6376) ;  /* 0x00000fb000027945 */ /* 0x000fd80003800000 */
[----:B------:R-:W-:Y:S05]  /*aae0*/  @!P3 BRA `(.L_x_6377) ;  /* 0x0000000c00e4b947 */ /* 0x000fea0003800000 */
[----:B0-----:R-:W5:Y:S04]  /*aaf0*/  LDL R44, [R1+0x30] ;  /* 0x00003000012c7983 */ /* 0x001f680000100800 */
[----:B------:R-:W2:Y:S04]  /*ab00*/  LDL R15, [R1+0x38] ;  /* 0x00003800010f7983 */ /* 0x000ea80000100800 */
        /* <DEDUP_REMOVED lines=28> */
[----:B------:R-:W-:Y:S02]  /*acd0*/  LOP3.LUT R40, R41, 0xff, RZ, 0xc0, !PT ;  /* 0x000000ff29287812 */ /* 0x000fe400078ec0ff */
[--C-:B------:R-:W-:Y:S02]  /*ace0*/  SHF.R.U32.HI R161, RZ, 0x18, R43.reuse ;  /* 0x00000018ffa17819 */ /* 0x100fe4000001162b */
[----:B------:R-:W-:Y:S02]  /*acf0*/  LOP3.LUT R54, R43, 0xff, RZ, 0xc0, !PT ;  /* 0x000000ff2b367812 */ /* 0x000fe400078ec0ff */
[----:B------:R-:W-:-:S02]  /*ad00*/  SHF.R.U32.HI R86, RZ, 0x8, R43 ;  /* 0x00000008ff567819 */ /* 0x000fc4000001162b */
[----:B------:R-:W-:Y:S02]  /*ad10*/  SHF.R.U32.HI R124, RZ, 0x10, R43 ;  /* 0x00000010ff7c7819 */ /* 0x000fe4000001162b */
[--C-:B------:R-:W-:Y:S02]  /*ad20*/  SHF.R.U32.HI R84, RZ, 0x18, R55.reuse ;  /* 0x00000018ff547819 */ /* 0x100fe40000011637 */
[----:B------:R-:W-:Y:S02]  /*ad30*/  LOP3.LUT R83, R55, 0xff, RZ, 0xc0, !PT ;  /* 0x000000ff37537812 */ /* 0x000fe400078ec0ff */
[--C-:B------:R-:W-:Y:S02]  /*ad40*/  SHF.R.U32.HI R87, RZ, 0x8, R55.reuse ;  /* 0x00000008ff577819 */ /* 0x100fe40000011637 */
[----:B------:R-:W-:Y:S01]  /*ad50*/  SHF.R.U32.HI R43, RZ, 0x10, R55 ;  /* 0x00000010ff2b7819 */ /* 0x000fe20000011637 */
[----:B------:R-:W-:Y:S01]  /*ad60*/  IMAD.SHL.U32 R55, R163, 0x100, RZ ;  /* 0x00000100a3377824 */ /* 0x000fe200078e00ff */
[----:B------:R-:W-:Y:S01]  /*ad70*/  SHF.R.U32.HI R162, RZ, 0x10, R41 ;  /* 0x00000010ffa27819 */ /* 0x000fe20000011629 */
[----:B------:R-:W-:Y:S01]  /*ad80*/  IMAD.SHL.U32 R87, R87, 0x100, RZ ;  /* 0x0000010057577824 */ /* 0x000fe200078e00ff */
[----:B------:R-:W-:-:S02]  /*ad90*/  PRMT R40, R165, 0x654, R40 ;  /* 0x00000654a5287816 */ /* 0x000fc40000000028 */
[--C-:B------:R-:W-:Y:S02]  /*ada0*/  SHF.R.U32.HI R125, RZ, 0x18, R53.reuse ;  /* 0x00000018ff7d7819 */ /* 0x100fe40000011635 */
[----:B------:R-:W-:Y:S02]  /*adb0*/  LOP3.LUT R82, R53, 0xff, RZ, 0xc0, !PT ;  /* 0x000000ff35527812 */ /* 0x000fe400078ec0ff */
[----:B------:R-:W-:Y:S02]  /*adc0*/  SHF.R.U32.HI R85, RZ, 0x8, R53 ;  /* 0x00000008ff557819 */ /* 0x000fe40000011635 */
[----:B------:R-:W-:Y:S01]  /*add0*/  LOP3.LUT R40, R40, 0xff00, R55, 0xf8, !PT ;  /* 0x0000ff0028287812 */ /* 0x000fe200078ef837 */
[----:B------:R-:W-:Y:S01]  /*ade0*/  IMAD.U32 R55, R162, 0x10000, RZ ;  /* 0x00010000a2377824 */ /* 0x000fe200078e00ff */
[----:B------:R-:W-:Y:S01]  /*adf0*/  SHF.R.U32.HI R41, RZ, 0x10, R53 ;  /* 0x00000010ff297819 */ /* 0x000fe20000011635 */
[----:B--2---:R-:W-:Y:S01]  /*ae00*/  IMAD.MOV.U32 R53, RZ, RZ, R44 ;  /* 0x000000ffff357224 */ /* 0x004fe200078e002c */
[----:B------:R-:W-:Y:S01]  /*ae10*/  PRMT R14, R84, 0x654, R83 ;  /* 0x00000654540e7816 */ /* 0x000fe20000000053 */
[----:B------:R-:W-:Y:S01]  /*ae20*/  IMAD.SHL.U32 R83, R86, 0x100, RZ ;  /* 0x0000010056537824 */ /* 0x000fe200078e00ff */
[----:B------:R-:W-:Y:S01]  /*ae30*/  PRMT R82, R125, 0x654, R82 ;  /* 0x000006547d527816 */ /* 0x000fe20000000052 */
[----:B------:R-:W-:Y:S01]  /*ae40*/  IMAD.U32 R41, R41, 0x10000, RZ ;  /* 0x0001000029297824 */ /* 0x000fe200078e00ff */
[----:B------:R-:W-:-:S02]  /*ae50*/  SHF.L.U32 R85, R85, 0x8, RZ ;  /* 0x0000000855557819 */ /* 0x000fc400000006ff */
[----:B------:R-:W-:Y:S02]  /*ae60*/  PRMT R54, R161, 0x654, R54 ;  /* 0x00000654a1367816 */ /* 0x000fe40000000036 */
[----:B------:R-:W-:Y:S01]  /*ae70*/  LOP3.LUT R40, R40, 0xff0000, R55, 0xf8, !PT ;  /* 0x00ff000028287812 */ /* 0x000fe200078ef837 */
[----:B------:R-:W-:Y:S01]  /*ae80*/  IMAD.U32 R55, R124, 0x10000, RZ ;  /* 0x000100007c377824 */ /* 0x000fe200078e00ff */
[----:B------:R-:W-:Y:S01]  /*ae90*/  LOP3.LUT R86, R82, 0xff00, R85, 0xf8, !PT ;  /* 0x0000ff0052567812 */ /* 0x000fe200078ef855 */
[----:B------:R-:W-:Y:S01]  /*aea0*/  IMAD.U32 R124, R43, 0x10000, RZ ;  /* 0x000100002b7c7824 */ /* 0x000fe200078e00ff */
[----:B------:R-:W-:Y:S02]  /*aeb0*/  LOP3.LUT R12, R54, 0xff00, R83, 0xf8, !PT ;  /* 0x0000ff00360c7812 */ /* 0x000fe400078ef853 */
[----:B------:R-:W-:Y:S02]  /*aec0*/  F2FP.F16.E4M3.UNPACK_B R85, R160.H1 ;  /* 0x000000a0ff55723e */ /* 0x000fe400030006ff */
[----:B------:R-:W-:-:S02]  /*aed0*/  F2FP.F16.E4M3.UNPACK_B R82, R53.H1 ;  /* 0x00000035ff52723e */ /* 0x000fc400030006ff */
[----:B------:R-:W-:Y:S02]  /*aee0*/  F2FP.F16.E4M3.UNPACK_B R54, R52.H1 ;  /* 0x00000034ff36723e */ /* 0x000fe400030006ff */
[----:B------:R-:W-:Y:S01]  /*aef0*/  LOP3.LUT R87, R14, 0xff00, R87, 0xf8, !PT ;  /* 0x0000ff000e577812 */ /* 0x000fe200078ef857 */
[----:B------:R-:W-:Y:S01]  /*af00*/  HADD2.F32 R14, -RZ, R85.H0_H0 ;  /* 0x20000055ff0e7230 */ /* 0x000fe20000004100 */
[----:B------:R-:W-:Y:S01]  /*af10*/  LOP3.LUT R12, R12, 0xff0000, R55, 0xf8, !PT ;  /* 0x00ff00000c0c7812 */ /* 0x000fe200078ef837 */
[----:B------:R-:W-:Y:S01]  /*af20*/  HADD2.F32 R55, -RZ, R82.H0_H0 ;  /* 0x20000052ff377230 */ /* 0x000fe20000004100 */
[----:B------:R-:W-:Y:S01]  /*af30*/  F2FP.F16.E4M3.UNPACK_B R83, R158.H1 ;  /* 0x0000009eff53723e */ /* 0x000fe200030006ff */
[----:B------:R-:W-:Y:S01]  /*af40*/  HADD2.F32 R44, -RZ, R54.H0_H0 ;  /* 0x20000036ff2c7230 */ /* 0x000fe20000004100 */
[----:B------:R-:W-:Y:S02]  /*af50*/  LOP3.LUT R41, R86, 0xff0000, R41, 0xf8, !PT ;  /* 0x00ff000056297812 */ /* 0x000fe400078ef829 */
[----:B------:R-:W-:Y:S01]  /*af60*/  FMUL.FTZ R43, R55, R14 ;  /* 0x0000000e372b7220 */ /* 0x000fe20000410000 */
[----:B------:R-:W-:-:S02]  /*af70*/  HADD2.F32 R84, -RZ, R83.H0_H0 ;  /* 0x20000053ff547230 */ /* 0x000fc40000004100 */
[C---:B------:R-:W-:Y:S01]  /*af80*/  FMUL.FTZ R162, R44.reuse, R14 ;  /* 0x0000000e2ca27220 */ /* 0x040fe20000410000 */
        /* <DEDUP_REMOVED lines=20> */
[----:B------:R-:W-:Y:S02]  /*b0d0*/  HADD2.F32 R160, -RZ, R160.H1_H1 ;  /* 0x300000a0ffa07230 */ /* 0x000fe40000004100 */
[C---:B------:R-:W-:Y:S01]  /*b0e0*/  FMUL.FTZ R87, R54.reuse, R87 ;  /* 0x0000005736577220 */ /* 0x040fe20000410000 */
[----:B------:R-:W-:Y:S01]  /*b0f0*/  HADD2.F32 R85, -RZ, R83.H1_H1 ;  /* 0x30000053ff557230 */ /* 0x000fe20000004100 */
[----:B------:R-:W-:Y:S01]  /*b100*/  F2FP.F16.E4M3.UNPACK_B R124, R159.H1 ;  /* 0x0000009fff7c723e */ /* 0x000fe200030006ff */
[----:B------:R-:W-:Y:S01]  /*b110*/  HADD2.F32 R82, -RZ, R82.H1_H1 ;  /* 0x30000052ff527230 */ /* 0x000fe20000004100 */
[----:B------:R-:W-:Y:S01]  /*b120*/  F2FP.F16.E4M3.UNPACK_B R86, R46.H1 ;  /* 0x0000002eff56723e */ /* 0x000fe200030006ff */
[----:B------:R-:W-:Y:S01]  /*b130*/  FFMA.FTZ R54, R54, R55, -R125 ;  /* 0x0000003736367223 */ /* 0x000fe2000001087d */
        /* <DEDUP_REMOVED lines=23> */
[----:B------:R-:W-:Y:S01]  /*b2b0*/  FMUL.FTZ R161, R86, R161 ;  /* 0x000000a156a17220 */ /* 0x000fe20000410000 */
[----:B------:R-:W-:Y:S01]  /*b2c0*/  F2FP.SATFINITE.E4M3.F32.PACK_AB_MERGE_C R43, R52, R43, RZ ;  /* 0x0000002b342b723e */ /* 0x000fe200048070ff */
[-C--:B------:R-:W-:Y:S01]  /*b2d0*/  FFMA.FTZ R165, R86, R125.reuse, -R85 ;  /* 0x0000007d56a57223 */ /* 0x080fe20000010855 */
[----:B------:R-:W-:Y:S01]  /*b2e0*/  F2FP.F16.E4M3.UNPACK_B R85, R46 ;  /* 0x0000002eff55723e */ /* 0x000fe200020006ff */
[----:B------:R-:W-:Y:S01]  /*b2f0*/  FFMA.FTZ R167, R124, R125, R161 ;  /* 0x0000007d7ca77223 */ /* 0x000fe200000100a1 */
[----:B------:R-:W-:-:S02]  /*b300*/  HADD2.F32 R125, -RZ, R159.H0_H0 ;  /* 0x2000009fff7d7230 */ /* 0x000fc40000004100 */
[----:B------:R-:W-:Y:S01]  /*b310*/  FFMA.FTZ R160, R87, R158, R160 ;  /* 0x0000009e57a07223 */ /* 0x000fe200000100a0 */
[----:B------:R-:W-:Y:S01]  /*b320*/  HADD2.F32 R159, -RZ, R159.H1_H1 ;  /* 0x3000009fff9f7230 */ /* 0x000fe20000004100 */
[----:B------:R-:W-:Y:S01]  /*b330*/  F2FP.SATFINITE.E4M3.F32.PACK_AB_MERGE_C R44, R53, R44, RZ ;  /* 0x0000002c352c723e */ /* 0x000fe200048070ff */
[--C-:B------:R-:W-:Y:S01]  /*b340*/  HADD2.F32 R86, -RZ, R85.reuse.H0_H0 ;  /* 0x20000055ff567230 */ /* 0x100fe20000004100 */
[----:B------:R-:W-:Y:S01]  /*b350*/  F2FP.SATFINITE.E4M3.F32.PACK_AB_MERGE_C R165, R165, R84, RZ ;  /* 0x00000054a5a5723e */ /* 0x000fe200048070ff */
[--C-:B------:R-:W-:Y:S01]  /*b360*/  HADD2.F32 R46, -RZ, R42.reuse.H0_H0 ;  /* 0x2000002aff2e7230 */ /* 0x100fe20000004100 */
[----:B------:R-:W-:Y:S01]  /*b370*/  F2FP.SATFINITE.E4M3.F32.PACK_AB_MERGE_C R43, R83, R54, R43 ;  /* 0x00000036532b723e */ /* 0x000fe2000480702b */
[----:B------:R-:W-:Y:S01]  /*b380*/  HADD2.F32 R85, -RZ, R85.H1_H1 ;  /* 0x30000055ff557230 */ /* 0x000fe20000004100 */
[----:B------:R-:W-:Y:S01]  /*b390*/  F2FP.F16.E4M3.UNPACK_B R84, R45 ;  /* 0x0000002dff54723e */ /* 0x000fe200020006ff */
[----:B------:R-:W-:Y:S01]  /*b3a0*/  HADD2.F32 R42, -RZ, R42.H1_H1 ;  /* 0x3000002aff2a7230 */ /* 0x000fe20000004100 */
[----:B------:R-:W-:Y:S01]  /*b3b0*/  F2FP.F16.E4M3.UNPACK_B R54, R41 ;  /* 0x00000029ff36723e */ /* 0x000fe200020006ff */
[----:B------:R-:W-:-:S02]  /*b3c0*/  HADD2.F32 R87, -RZ, R157.H0_H0 ;  /* 0x2000009dff577230 */ /* 0x000fc40000004100 */
[CC--:B------:R-:W-:Y:S01]  /*b3d0*/  FMUL.FTZ R163, R85.reuse, R159.reuse ;  /* 0x0000009f55a37220 */ /* 0x0c0fe20000410000 */
[----:B------:R-:W-:Y:S02]  /*b3e0*/  HADD2.F32 R157, -RZ, R157.H1_H1 ;  /* 0x3000009dff9d7230 */ /* 0x000fe40000004100 */
[----:B------:R-:W-:Y:S01]  /*b3f0*/  FMUL.FTZ R124, R42, R159 ;  /* 0x0000009f2a7c7220 */ /* 0x000fe20000410000 */
[----:B------:R-:W-:Y:S01]  /*b400*/  F2FP.F16.E4M3.UNPACK_B R53, R13 ;  /* 0x0000000dff35723e */ /* 0x000fe200020006ff */
[----:B------:R-:W-:Y:S01]  /*b410*/  FMUL.FTZ R161, R86, R125 ;  /* 0x0000007d56a17220 */ /* 0x000fe20000410000 */
[----:B------:R-:W-:Y:S01]  /*b420*/  F2FP.SATFINITE.E4M3.F32.PACK_AB_MERGE_C R44, R82, R55, R44 ;  /* 0x00000037522c723e */ /* 0x000fe2000480702c */
[-C--:B------:R-:W-:Y:S01]  /*b430*/  FFMA.FTZ R42, R42, R157.reuse, -R163 ;  /* 0x0000009d2a2a7223 */ /* 0x080fe200000108a3 */
[----:B------:R-:W-:Y:S01]  /*b440*/  FFMA.FTZ R157, R85, R157, R124 ;  /* 0x0000009d559d7223 */ /* 0x000fe2000001007c */
[----:B------:R-:W-:Y:S01]  /*b450*/  FMUL.FTZ R125, R46, R125 ;  /* 0x0000007d2e7d7220 */ /* 0x000fe20000410000 */
[----:B------:R-:W-:Y:S01]  /*b460*/  HADD2.F32 R55, -RZ, R84.H0_H0 ;  /* 0x20000054ff377230 */ /* 0x000fe20000004100 */
[----:B------:R-:W-:Y:S01]  /*b470*/  F2FP.F16.E4M3.UNPACK_B R82, R40 ;  /* 0x00000028ff52723e */ /* 0x000fe200020006ff */
        /* <DEDUP_REMOVED lines=13> */
[----:B------:R-:W-:Y:S01]  /*b550*/  FMUL.FTZ R87, R84, R85 ;  /* 0x0000005554577220 */ /* 0x000fe20000410000 */
[----:B------:R-:W-:Y:S01]  /*b560*/  F2FP.F16.E4M3.UNPACK_B R45, R45.H1 ;  /* 0x0000002dff2d723e */ /* 0x000fe200030006ff */
[C---:B------:R-:W-:Y:S01]  /*b570*/  FMUL.FTZ R125, R54.reuse, R85 ;  /* 0x00000055367d7220 */ /* 0x040fe20000410000 */
[----:B------:R-:W-:Y:S02]  /*b580*/  F2FP.F16.E4M3.UNPACK_B R85, R41.H1 ;  /* 0x00000029ff55723e */ /* 0x000fe400030006ff */
[----:B------:R-:W-:Y:S01]  /*b590*/  F2FP.F16.E4M3.UNPACK_B R55, R13.H1 ;  /* 0x0000000dff37723e */ /* 0x000fe200030006ff */
[-C--:B------:R-:W-:Y:S01]  /*b5a0*/  FFMA.FTZ R13, R54, R83.reuse, -R87 ;  /* 0x00000053360d7223 */ /* 0x080fe20000010857 */
[----:B------:R-:W-:Y:S01]  /*b5b0*/  FFMA.FTZ R54, R84, R83, R125 ;  /* 0x0000005354367223 */ /* 0x000fe2000001007d */
[----:B------:R-:W-:Y:S01]  /*b5c0*/  F2FP.F16.E4M3.UNPACK_B R40, R40.H1 ;  /* 0x00000028ff28723e */ /* 0x000fe200030006ff */
[----:B------:R-:W-:Y:S01]  /*b5d0*/  HADD2.F32 R82, -RZ, R45.H0_H0 ;  /* 0x2000002dff527230 */ /* 0x000fe20000004100 */
[----:B------:R-:W-:Y:S01]  /*b5e0*/  F2FP.SATFINITE.E4M3.F32.PACK_AB_MERGE_C R160, R167, R160, RZ ;  /* 0x000000a0a7a0723e */ /* 0x000fe200048070ff */
[----:B------:R-:W-:Y:S01]  /*b5f0*/  HADD2.F32 R84, -RZ, R85.H0_H0 ;  /* 0x20000055ff547230 */ /* 0x000fe20000004100 */
[----:B------:R-:W-:Y:S01]  /*b600*/  F2FP.F16.E4M3.UNPACK_B R87, R12.H1 ;  /* 0x0000000cff57723e */ /* 0x000fe200030006ff */
[----:B------:R-:W-:Y:S01]  /*b610*/  HADD2.F32 R41, -RZ, R55.H0_H0 ;  /* 0x20000037ff297230 */ /* 0x000fe20000004100 */
[----:B------:R-:W-:Y:S01]  /*b620*/  F2FP.SATFINITE.E4M3.F32.PACK_AB_MERGE_C R46, R157, R46, R160 ;  /* 0x0000002e9d2e723e */ /* 0x000fe200048070a0 */
[----:B------:R-:W-:-:S02]  /*b630*/  HADD2.F32 R83, -RZ, R45.H1_H1 ;  /* 0x3000002dff537230 */ /* 0x000fc40000004100 */
[CC--:B------:R-:W-:Y:S01]  /*b640*/  FMUL.FTZ R158, R82.reuse, R84.reuse ;  /* 0x00000054529e7220 */ /* 0x0c0fe20000410000 */
[----:B------:R-:W-:Y:S02]  /*b650*/  HADD2.F32 R124, -RZ, R85.H1_H1 ;  /* 0x30000055ff7c7230 */ /* 0x000fe40000004100 */
[----:B------:R-:W-:Y:S01]  /*b660*/  FMUL.FTZ R85, R41, R84 ;  /* 0x0000005429557220 */ /* 0x000fe20000410000 */
[--C-:B------:R-:W-:Y:S01]  /*b670*/  HADD2.F32 R45, -RZ, R40.reuse.H0_H0 ;  /* 0x20000028ff2d7230 */ /* 0x100fe20000004100 */
[----:B------:R-:W-:Y:S01]  /*b680*/  F2FP.F16.E4M3.UNPACK_B R157, R14 ;  /* 0x0000000eff9d723e */ /* 0x000fe200020006ff */
[----:B------:R-:W-:Y:S02]  /*b690*/  HADD2.F32 R55, -RZ, R55.H1_H1 ;  /* 0x30000037ff377230 */ /* 0x000fe40000004100 */
[-C--:B------:R-:W-:Y:S01]  /*b6a0*/  FMUL.FTZ R84, R83, R124.reuse ;  /* 0x0000007c53547220 */ /* 0x080fe20000410000 */
[----:B------:R-:W-:Y:S02]  /*b6b0*/  HADD2.F32 R86, -RZ, R40.H1_H1 ;  /* 0x30000028ff567230 */ /* 0x000fe40000004100 */
[-C--:B------:R-:W-:Y:S01]  /*b6c0*/  FFMA.FTZ R40, R41, R45.reuse, -R158 ;  /* 0x0000002d29287223 */ /* 0x080fe2000001089e */
[----:B------:R-:W-:Y:S01]  /*b6d0*/  FFMA.FTZ R41, R82, R45, R85 ;  /* 0x0000002d52297223 */ /* 0x000fe20000010055 */
[C---:B------:R-:W-:Y:S01]  /*b6e0*/  FMUL.FTZ R82, R55.reuse, R124 ;  /* 0x0000007c37527220 */ /* 0x040fe20000410000 */
[----:B------:R-:W-:Y:S01]  /*b6f0*/  F2FP.F16.E4M3.UNPACK_B R158, R14.H1 ;  /* 0x0000000eff9e723e */ /* 0x000fe200030006ff */
[-C--:B------:R-:W-:Y:S01]  /*b700*/  FFMA.FTZ R45, R55, R86.reuse, -R84 ;  /* 0x00000056372d7223 */ /* 0x080fe20000010854 */
        /* <DEDUP_REMOVED lines=8> */
[----:B------:R-:W-:Y:S01]  /*b790*/  F2FP.F16.E4M3.UNPACK_B R14, R12 ;  /* 0x0000000cff0e723e */ /* 0x000fe200020006ff */
[----:B------:R-:W-:Y:S01]  /*b7a0*/  HADD2.F32 R47, -RZ, R55.H0_H0 ;  /* 0x20000037ff2f7230 */ /* 0x000fe20000004100 */
[----:B------:R-:W-:Y:S01]  /*b7b0*/  F2FP.SATFINITE.E4M3.F32.PACK_AB_MERGE_C R42, R42, R161, R165 ;  /* 0x000000a12a2a723e */ /* 0x000fe200048070a5 */
        /* <DEDUP_REMOVED lines=10> */
[----:B------:R-:W-:Y:S02]  /*b860*/  HADD2.F32 R158, -RZ, R158.H1_H1 ;  /* 0x3000009eff9e7230 */ /* 0x000fe40000004100 */
[----:B------:R-:W-:Y:S01]  /*b870*/  FFMA.FTZ R159, R86, R124, R159 ;  /* 0x0000007c569f7223 */ /* 0x000fe2000001009f */
        /* <DEDUP_REMOVED lines=13> */
[-C--:B------:R-:W-:Y:S01]  /*b950*/  FFMA.FTZ R158, R85, R12.reuse, R158 ;  /* 0x0000000c559e7223 */ /* 0x080fe2000001009e */
[----:B------:R-:W-:Y:S01]  /*b960*/  FFMA.FTZ R15, R15, R12, -R124 ;  /* 0x0000000c0f0f7223 */ /* 0x000fe2000001087c */
        /* <DEDUP_REMOVED lines=10> */
[----:B------:R-:W-:-:S07]  /*ba10*/  F2FP.SATFINITE.E4M3.F32.PACK_AB_MERGE_C R45, R54, R53, R41 ;  /* 0x00000035362d723e */ /* 0x000fce0004807029 */
.L_x_6379:
[----:B------:R-:W-:Y:S05]  /*ba20*/  BSYNC B3 ;  /* 0x0000000000037941 */ /* 0x000fea0003800000 */
.L_x_6378:
[----:B------:R-:W-:Y:S01]  /*ba30*/  ISETP.GE.AND P3, PT, R11, R134, PT ;  /* 0x000000860b00720c */ /* 0x000fe20003f66270 */
[----:B0-----:R0:W-:-:S12]  /*ba40*/  ST.E.128 desc[UR50][R80.64], R12 ;  /* 0x0000000c50007985 */ /* 0x0011d8000c101d32 */
[----:B------:R-:W-:-:S04]  /*ba50*/  @!P3 IADD3 R40, P5, R156, R11, RZ ;  /* 0x0000000b9c28b210 */ /* 0x000fc80007fbe0ff */
[----:B------:R-:W-:-:S05]  /*ba60*/  @!P3 LEA.HI.X.SX32 R41, R11, R154, 0x1, P5 ;  /* 0x0000009a0b29b211 */ /* 0x000fca00028f0eff */
[----:B--2---:R0:W-:Y:S04]  /*ba70*/  @!P3 ST.E.128 desc[UR50][R40.64], R44 ;  /* 0x0000002c2800b985 */ /* 0x0041e8000c101d32 */
.L_x_6377:
[----:B------:R-:W-:Y:S05]  /*ba80*/  BSYNC B2 ;  /* 0x0000000000027941 */ /* 0x000fea0003800000 */
.L_x_6376:
[----:B------:R-:W-:-:S13]  /*ba90*/  ISETP.NE.AND P3, PT, R30, RZ, PT ;  /* 0x000000ff1e00720c */ /* 0x000fda0003f65270 */
[----:B------:R-:W-:Y:S05]  /*baa0*/  @!P3 BRA `(.L_x_6371) ;  /* 0x0000000c00ecb947 */ /* 0x000fea0003800000 */
[----:B0-----:R-:W5:Y:S04]  /*bab0*/  LDL R40, [R1+0x30] ;  /* 0x0000300001287983 */ /* 0x001f680000100800 */
[----:B------:R-:W2:Y:S04]  /*bac0*/  LDL R14, [R1+0x34] ;  /* 0x00003400010e7983 */ /* 0x000ea80000100800 */
[----:B------:R-:W2:Y:S01]  /*bad0*/  LDL R15, [R1+0x38] ;  /* 0x00003800010f7983 */ /* 0x000ea20000100800 */
[----:B------:R-:W-:-:S04]  /*bae0*/  ISETP.NE.AND P5, PT, R113, RZ, PT ;  /* 0x000000ff7100720c */ /* 0x000fc80003fa5270 */
        /* <DEDUP_REMOVED lines=8> */
[----:B----4-:R-:W-:-:S04]  /*bb70*/  IADD3 R44, P3, R26, R156, RZ ;  /* 0x0000009c1a2c7210 */ /* 0x010fc80007f7e0ff */
[----:B---3--:R-:W-:Y:S02]  /*bb80*/  IADD3.X R45, R154, R27, RZ, P3, !PT ;  /* 0x0000001b9a2d7210 */ /* 0x008fe40001ffe4ff */
[----:B------:R-:W-:Y:S01]  /*bb90*/  ISETP.GE.AND P3, PT, R225, R115, PT ;  /* 0x00000073e100720c */ /* 0x000fe20003f66270 */
[----:B------:R-:W-:Y:S01]  /*bba0*/  BSSY B2, `(.L_x_6380) ;  /* 0x00000e6000027945 */ /* 0x000fe20003800000 */
[----:B-----5:R-:W-:-:S04]  /*bbb0*/  LOP3.LUT R12, R40, 0x30, R11, 0xf8, !PT ;  /* 0x00000030280c7812 */ /* 0x020fc800078ef80b */
[----:B--2---:R-:W-:Y:S01]  /*bbc0*/  LOP3.LUT R12, R12, R14, RZ, 0x3c, !PT ;  /* 0x0000000e0c0c7212 */ /* 0x004fe200078e3cff */
[----:B------:R-:W-:-:S04]  /*bbd0*/  IMAD R13, R13, 0x2800, R15 ;  /* 0x000028000d0d7824 */ /* 0x000fc800078e020f */
        /* <DEDUP_REMOVED lines=16> */
[----:B------:R-:W-:Y:S02]  /*bce0*/  SHF.R.U32.HI R82, RZ, 0x8, R39 ;  /* 0x00000008ff527819 */ /* 0x000fe40000011627 */
[----:B------:R-:W-:-:S02]  /*bcf0*/  PRMT R13, R85, 0x654, R48 ;  /* 0x00000654550d7816 */ /* 0x000fc40000000030 */
[--C-:B------:R-:W-:Y:S02]  /*bd00*/  SHF.R.U32.HI R83, RZ, 0x10, R39.reuse ;  /* 0x00000010ff537819 */ /* 0x100fe40000011627 */
[----:B------:R-:W-:Y:S02]  /*bd10*/  LOP3.LUT R37, R39, 0xff, RZ, 0xc0, !PT ;  /* 0x000000ff27257812 */ /* 0x000fe400078ec0ff */
[----:B------:R-:W-:Y:S02]  /*bd20*/  SHF.R.U32.HI R80, RZ, 0x18, R39 ;  /* 0x00000018ff507819 */ /* 0x000fe40000011627 */
[----:B------:R-:W-:Y:S02]  /*bd30*/  SHF.R.U32.HI R52, RZ, 0x8, R51 ;  /* 0x00000008ff347819 */ /* 0x000fe40000011633 */
[--C-:B------:R-:W-:Y:S02]  /*bd40*/  SHF.R.U32.HI R81, RZ, 0x10, R49.reuse ;  /* 0x00000010ff517819 */ /* 0x100fe40000011631 */
[----:B------:R-:W-:Y:S01]  /*bd50*/  SHF.R.U32.HI R55, RZ, 0x8, R49 ;  /* 0x00000008ff377819 */ /* 0x000fe20000011631 */
[----:B------:R-:W-:Y:S01]  /*bd60*/  IMAD.SHL.U32 R48, R52, 0x100, RZ ;  /* 0x0000010034307824 */ /* 0x000fe200078e00ff */
[----:B------:R-:W-:-:S02]  /*bd70*/  LOP3.LUT R39, R49, 0xff, RZ, 0xc0, !PT ;  /* 0x000000ff31277812 */ /* 0x000fc400078ec0ff */
[----:B------:R-:W-:Y:S02]  /*bd80*/  SHF.R.U32.HI R54, RZ, 0x18, R49 ;  /* 0x00000018ff367819 */ /* 0x000fe40000011631 */
[----:B------:R-:W-:Y:S02]  /*bd90*/  LOP3.LUT R49, R51, 0xff, RZ, 0xc0, !PT ;  /* 0x000000ff33317812 */ /* 0x000fe400078ec0ff */
[----:B------:R-:W-:Y:S02]  /*bda0*/  SHF.R.U32.HI R50, RZ, 0x18, R51 ;  /* 0x00000018ff327819 */ /* 0x000fe40000011633 */
[----:B------:R-:W-:Y:S01]  /*bdb0*/  LOP3.LUT R13, R13, 0xff00, R12, 0xf8, !PT ;  /* 0x0000ff000d0d7812 */ /* 0x000fe200078ef80c */
[----:B------:R-:W-:Y:S01]  /*bdc0*/  IMAD.SHL.U32 R12, R82, 0x100, RZ ;  /* 0x00000100520c7824 */ /* 0x000fe200078e00ff */
[----:B------:R-:W-:Y:S02]  /*bdd0*/  PRMT R37, R80, 0x654, R37 ;  /* 0x0000065450257816 */ /* 0x000fe40000000025 */
[----:B------:R-:W-:-:S02]  /*bde0*/  PRMT R49, R50, 0x654, R49 ;  /* 0x0000065432317816 */ /* 0x000fc40000000031 */
[----:B------:R-:W-:Y:S01]  /*bdf0*/  MOV R38, R14 ;  /* 0x0000000e00267202 */ /* 0x000fe20000000f00 */
[----:B------:R-:W-:Y:S01]  /*be00*/  IMAD.U32 R14, R86, 0x10000, RZ ;  /* 0x00010000560e7824 */ /* 0x000fe200078e00ff */
[----:B------:R-:W-:Y:S01]  /*be10*/  PRMT R40, R54, 0x654, R39 ;  /* 0x0000065436287816 */ /* 0x000fe20000000027 */
[----:B------:R-:W-:Y:S01]  /*be20*/  IMAD.SHL.U32 R39, R55, 0x100, RZ ;  /* 0x0000010037277824 */ /* 0x000fe200078e00ff */
        /* <DEDUP_REMOVED lines=10> */
[----:B------:R-:W-:Y:S01]  /*bed0*/  LOP3.LUT R12, R37, 0xff0000, R12, 0xf8, !PT ;  /* 0x00ff0000250c7812 */ /* 0x000fe200078ef80c */
[----:B------:R-:W-:Y:S01]  /*bee0*/  HADD2.F32 R39, -RZ, R48.H0_H0 ;  /* 0x20000030ff277230 */ /* 0x000fe20000004100 */
[----:B------:R-:W-:Y:S01]  /*bef0*/  F2FP.F16.E4M3.UNPACK_B R49, R152.H1 ;  /* 0x00000098ff31723e */ /* 0x000fe200030006ff */
[----:B------:R-:W-:Y:S01]  /*bf00*/  IMAD.U32 R37, R81, 0x10000, RZ ;  /* 0x0001000051257824 */ /* 0x000fe200078e00ff */
[----:B------:R-:W-:Y:S01]  /*bf10*/  SHF.R.U32.HI R53, RZ, 0x10, R51 ;  /* 0x00000010ff357819 */ /* 0x000fe20000011633 */
[-C--:B------:R-:W-:Y:S01]  /*bf20*/  FMUL.FTZ R82, R40, R13.reuse ;  /* 0x0000000d28527220 */ /* 0x080fe20000410000 */
[----:B------:R-:W-:Y:S01]  /*bf30*/  FMUL.FTZ R55, R39, R13 ;  /* 0x0000000d27377220 */ /* 0x000fe20000410000 */
[--C-:B------:R-:W-:Y:S01]  /*bf40*/  HADD2.F32 R51, -RZ, R49.reuse.H0_H0 ;  /* 0x20000031ff337230 */ /* 0x100fe20000004100 */
[----:B------:R-:W-:Y:S01]  /*bf50*/  SHF.L.U32 R53, R53, 0x10, RZ ;  /* 0x0000001035357819 */ /* 0x000fe200000006ff */
[----:B------:R-:W-:Y:S01]  /*bf60*/  HADD2.F32 R52, -RZ, R52.H1_H1 ;  /* 0x30000034ff347230 */ /* 0x000fe20000004100 */
[----:B------:R-:W-:Y:S01]  /*bf70*/  LOP3.LUT R37, R54, 0xff0000, R37, 0xf8, !PT ;  /* 0x00ff000036257812 */ /* 0x000fe200078ef825 */
[----:B------:R-:W-:Y:S01]  /*bf80*/  HADD2.F32 R54, -RZ, R49.H1_H1 ;  /* 0x30000031ff367230 */ /* 0x000fe20000004100 */
[----:B------:R-:W-:Y:S01]  /*bf90*/  LOP3.LUT R13, R80, 0xff0000, R53, 0xf8, !PT ;  /* 0x00ff0000500d7812 */ /* 0x000fe200078ef835 */
[----:B------:R-:W-:-:S02]  /*bfa0*/  HADD2.F32 R49, -RZ, R48.H1_H1 ;  /* 0x30000030ff317230 */ /* 0x000fc40000004100 */
[-C--:B------:R-:W-:Y:S01]  /*bfb0*/  FFMA.FTZ R39, R39, R51.reuse, -R82 ;  /* 0x0000003327277223 */ /* 0x080fe20000010852 */
[----:B------:R-:W-:Y:S01]  /*bfc0*/  FFMA.FTZ R40, R40, R51, R55 ;  /* 0x0000003328287223 */ /* 0x000fe20000010037 */
[----:B------:R-:W-:Y:S01]  /*bfd0*/  HADD2.F32 R53, -RZ, R50.H1_H1 ;  /* 0x30000032ff357230 */ /* 0x000fe20000004100 */
[----:B------:R-:W-:Y:S01]  /*bfe0*/  F2FP.F16.E4M3.UNPACK_B R153, R153 ;  /* 0x00000099ff99723e */ /* 0x000fe200020006ff */
[----:B------:R-:W-:Y:S01]  /*bff0*/  FMUL.FTZ R80, R49, R52 ;  /* 0x0000003431507220 */ /* 0x000fe20000410000 */
[----:B------:R-:W-:Y:S02]  /*c000*/  F2FP.F16.E4M3.UNPACK_B R51, R47 ;  /* 0x0000002fff33723e */ /* 0x000fe400020006ff */
[----:B------:R-:W-:Y:S01]  /*c010*/  F2FP.F16.E4M3.UNPACK_B R50, R46 ;  /* 0x0000002eff32723e */ /* 0x000fe200020006ff */
[----:B------:R-:W-:Y:S01]  /*c020*/  FMUL.FTZ R46, R53, R52 ;  /* 0x00000034352e7220 */ /* 0x000fe20000410000 */
[----:B------:R-:W-:Y:S01]  /*c030*/  F2FP.F16.E4M3.UNPACK_B R152, R152 ;  /* 0x00000098ff98723e */ /* 0x000fe200020006ff */
[----:B------:R-:W-:-:S02]  /*c040*/  HADD2.F32 R55, -RZ, R153.H0_H0 ;  /* 0x20000099ff377230 */ /* 0x000fc40000004100 */
[-C--:B------:R-:W-:Y:S01]  /*c050*/  FFMA.FTZ R47, R53, R54.reuse, R80 ;  /* 0x00000036352f7223 */ /* 0x080fe20000010050 */
[----:B------:R-:W-:Y:S02]  /*c060*/  HADD2.F32 R52, -RZ, R51.H0_H0 ;  /* 0x20000033ff347230 */ /* 0x000fe40000004100 */
[----:B------:R-:W-:Y:S01]  /*c070*/  FFMA.FTZ R46, R49, R54, -R46 ;  /* 0x00000036312e7223 */ /* 0x000fe2000001082e */
[----:B------:R-:W-:Y:S01]  /*c080*/  HADD2.F32 R48, -RZ, R50.H0_H0 ;  /* 0x20000032ff307230 */ /* 0x000fe20000004100 */
[----:B------:R-:W-:Y:S01]  /*c090*/  F2FP.F16.E4M3.UNPACK_B R54, R42.H1 ;  /* 0x0000002aff36723e */ /* 0x000fe200030006ff */
[----:B------:R-:W-:Y:S02]  /*c0a0*/  HADD2.F32 R153, -RZ, R153.H1_H1 ;  /* 0x30000099ff997230 */ /* 0x000fe40000004100 */
[-C--:B------:R-:W-:Y:S01]  /*c0b0*/  FMUL.FTZ R81, R52, R55.reuse ;  /* 0x0000003734517220 */ /* 0x080fe20000410000 */
[----:B------:R-:W-:Y:S02]  /*c0c0*/  HADD2.F32 R53, -RZ, R51.H1_H1 ;  /* 0x30000033ff357230 */ /* 0x000fe40000004100 */
[----:B------:R-:W-:Y:S01]  /*c0d0*/  FMUL.FTZ R55, R48, R55 ;  /* 0x0000003730377220 */ /* 0x000fe20000410000 */
[----:B------:R-:W-:Y:S01]  /*c0e0*/  HADD2.F32 R49, -RZ, R152.H0_H0 ;  /* 0x20000098ff317230 */ /* 0x000fe20000004100 */
[----:B------:R-:W-:Y:S01]  /*c0f0*/  F2FP.F16.E4M3.UNPACK_B R80, R151.H1 ;  /* 0x00000097ff50723e */ /* 0x000fe200030006ff */
[----:B------:R-:W-:-:S02]  /*c100*/  HADD2.F32 R50, -RZ, R50.H1_H1 ;  /* 0x30000032ff327230 */ /* 0x000fc40000004100 */
[C---:B------:R-:W-:Y:S01]  /*c110*/  FMUL.FTZ R51, R53.reuse, R153 ;  /* 0x0000009935337220 */ /* 0x040fe20000410000 */
[----:B------:R-:W-:Y:S02]  /*c120*/  HADD2.F32 R152, -RZ, R152.H1_H1 ;  /* 0x30000098ff987230 */ /* 0x000fe40000004100 */
[-C--:B------:R-:W-:Y:S01]  /*c130*/  FFMA.FTZ R48, R48, R49.reuse, -R81 ;  /* 0x0000003130307223 */ /* 0x080fe20000010851 */
[----:B------:R-:W-:Y:S01]  /*c140*/  FFMA.FTZ R49, R52, R49, R55 ;  /* 0x0000003134317223 */ /* 0x000fe20000010037 */
[----:B------:R-:W-:Y:S01]  /*c150*/  F2FP.F16.E4M3.UNPACK_B R52, R155.H1 ;  /* 0x0000009bff34723e */ /* 0x000fe200030006ff */
[C---:B------:R-:W-:Y:S01]  /*c160*/  FMUL.FTZ R82, R50.reuse, R153 ;  /* 0x0000009932527220 */ /* 0x040fe20000410000 */
[----:B------:R-:W-:Y:S01]  /*c170*/  FFMA.FTZ R51, R50, R152, -R51 ;  /* 0x0000009832337223 */ /* 0x000fe20000010833 */
[----:B------:R-:W-:Y:S01]  /*c180*/  F2FP.F16.E4M3.UNPACK_B R50, R38.H1 ;  /* 0x00000026ff32723e */ /* 0x000fe200030006ff */
[----:B------:R-:W-:Y:S02]  /*c190*/  HADD2.F32 R55, -RZ, R54.H0_H0 ;  /* 0x20000036ff377230 */ /* 0x000fe40000004100 */
[----:B------:R-:W-:Y:S01]  /*c1a0*/  FFMA.FTZ R82, R53, R152, R82 ;  /* 0x0000009835527223 */ /* 0x000fe20000010052 */
[--C-:B------:R-:W-:Y:S01]  /*c1b0*/  HADD2.F32 R81, -RZ, R52.reuse.H0_H0 ;  /* 0x20000034ff517230 */ /* 0x100fe20000004100 */
[----:B------:R-:W-:Y:S01]  /*c1c0*/  F2FP.F16.E4M3.UNPACK_B R155, R155 ;  /* 0x0000009bff9b723e */ /* 0x000fe200020006ff */
[----:B------:R-:W-:Y:S01]  /*c1d0*/  HADD2.F32 R83, -RZ, R52.H1_H1 ;  /* 0x30000034ff537230 */ /* 0x000fe20000004100 */
[----:B------:R-:W-:Y:S01]  /*c1e0*/  F2FP.F16.E4M3.UNPACK_B R38, R38 ;  /* 0x00000026ff26723e */ /* 0x000fe200020006ff */
[----:B------:R-:W-:-:S02]  /*c1f0*/  HADD2.F32 R52, -RZ, R50.H0_H0 ;  /* 0x20000032ff347230 */ /* 0x000fc40000004100 */
[----:B------:R-:W-:Y:S01]  /*c200*/  FMUL.FTZ R85, R55, R81 ;  /* 0x0000005137557220 */ /* 0x000fe20000410000 */
[----:B------:R-:W-:Y:S01]  /*c210*/  HADD2.F32 R54, -RZ, R54.H1_H1 ;  /* 0x30000036ff367230 */ /* 0x000fe20000004100 */
[----:B------:R-:W-:Y:S01]  /*c220*/  F2FP.F16.E4M3.UNPACK_B R151, R151 ;  /* 0x00000097ff97723e */ /* 0x000fe200020006ff */
        /* <DEDUP_REMOVED lines=8> */
[----:B------:R-:W-:Y:S01]  /*c2b0*/  F2FP.F16.E4M3.UNPACK_B R50, R42 ;  /* 0x0000002aff32723e */ /* 0x000fe200020006ff */
[-C--:B------:R-:W-:Y:S01]  /*c2c0*/  FFMA.FTZ R85, R52, R53.reuse, -R85 ;  /* 0x0000003534557223 */ /* 0x080fe20000010855 */
[----:B------:R-:W-:Y:S01]  /*c2d0*/  FFMA.FTZ R84, R55, R53, R84 ;  /* 0x0000003537547223 */ /* 0x000fe20000010054 */
[----:B------:R-:W-:-:S02]  /*c2e0*/  HADD2.F32 R55, -RZ, R155.H0_H0 ;  /* 0x2000009bff377230 */ /* 0x000fc40000004100 */
[----:B------:R-:W-:Y:S01]  /*c2f0*/  FFMA.FTZ R87, R54, R81, R83 ;  /* 0x0000005136577223 */ /* 0x000fe20000010053 */
[----:B------:R-:W-:Y:S01]  /*c300*/  HADD2.F32 R52, -RZ, R50.H0_H0 ;  /* 0x20000032ff347230 */ /* 0x000fe20000004100 */
[----:B------:R-:W-:Y:S01]  /*c310*/  F2FP.SATFINITE.E4M3.F32.PACK_AB_MERGE_C R39, R46, R39, RZ ;  /* 0x000000272e27723e */ /* 0x000fe200048070ff */
[----:B------:R-:W-:Y:S01]  /*c320*/  HADD2.F32 R155, -RZ, R155.H1_H1 ;  /* 0x3000009bff9b7230 */ /* 0x000fe20000004100 */
[----:B------:R-:W-:Y:S01]  /*c330*/  F2FP.F16.E4M3.UNPACK_B R54, R37 ;  /* 0x00000025ff36723e */ /* 0x000fe200020006ff */
[----:B------:R-:W-:Y:S02]  /*c340*/  HADD2.F32 R42, -RZ, R38.H0_H0 ;  /* 0x20000026ff2a7230 */ /* 0x000fe40000004100 */
        /* <DEDUP_REMOVED lines=15> */
[----:B------:R-:W-:Y:S01]  /*c440*/  F2FP.SATFINITE.E4M3.F32.PACK_AB_MERGE_C R40, R82, R49, R40 ;  /* 0x000000315228723e */ /* 0x000fe20004807028 */
[----:B------:R-:W-:Y:S01]  /*c450*/  HADD2.F32 R49, -RZ, R54.H0_H0 ;  /* 0x20000036ff317230 */ /* 0x000fe20000004100 */
[-C--:B------:R-:W-:Y:S01]  /*c460*/  F2FP.F16.E4M3.UNPACK_B R52, R14.reuse ;  /* 0x0000000eff34723e */ /* 0x080fe200020006ff */
        /* <DEDUP_REMOVED lines=15> */
[----:B------:R-:W-:-:S02]  /*c560*/  F2FP.F16.E4M3.UNPACK_B R50, R41.H1 ;  /* 0x00000029ff32723e */ /* 0x000fc400030006ff */
[----:B------:R-:W-:Y:S01]  /*c570*/  F2FP.F16.E4M3.UNPACK_B R53, R37.H1 ;  /* 0x00000025ff35723e */ /* 0x000fe200030006ff */
[C---:B------:R-:W-:Y:S01]  /*c580*/  FFMA.FTZ R41, R49.reuse, R52, -R80 ;  /* 0x0000003431297223 */ /* 0x040fe20000010850 */
[----:B------:R-:W-:Y:S01]  /*c590*/  F2FP.F16.E4M3.UNPACK_B R48, R36.H1 ;  /* 0x00000024ff30723e */ /* 0x000fe200030006ff */
[----:B------:R-:W-:Y:S01]  /*c5a0*/  FMUL.FTZ R36, R49, R54 ;  /* 0x0000003631247220 */ /* 0x000fe20000410000 */
[----:B------:R-:W-:Y:S01]  /*c5b0*/  HADD2.F32 R49, -RZ, R50.H0_H0 ;  /* 0x20000032ff317230 */ /* 0x000fe20000004100 */
[----:B------:R-:W-:Y:S01]  /*c5c0*/  F2FP.SATFINITE.E4M3.F32.PACK_AB_MERGE_C R84, R87, R84, RZ ;  /* 0x000000545754723e */ /* 0x000fe200048070ff */
[----:B------:R-:W-:Y:S02]  /*c5d0*/  HADD2.F32 R54, -RZ, R53.H0_H0 ;  /* 0x20000035ff367230 */ /* 0x000fe40000004100 */
[----:B------:R-:W-:Y:S01]  /*c5e0*/  FFMA.FTZ R36, R51, R52, R36 ;  /* 0x0000003433247223 */ /* 0x000fe20000010024 */
[----:B------:R-:W-:Y:S01]  /*c5f0*/  HADD2.F32 R37, -RZ, R48.H0_H0 ;  /* 0x20000030ff257230 */ /* 0x000fe20000004100 */
[----:B------:R-:W-:Y:S01]  /*c600*/  F2FP.SATFINITE.E4M3.F32.PACK_AB_MERGE_C R42, R155, R42, R84 ;  /* 0x0000002a9b2a723e */ /* 0x000fe20004807054 */
[----:B------:R-:W-:-:S02]  /*c610*/  HADD2.F32 R50, -RZ, R50.H1_H1 ;  /* 0x30000032ff327230 */ /* 0x000fc40000004100 */
[-C--:B------:R-:W-:Y:S01]  /*c620*/  FMUL.FTZ R80, R49, R54.reuse ;  /* 0x0000003631507220 */ /* 0x080fe20000410000 */
[----:B------:R-:W-:Y:S02]  /*c630*/  HADD2.F32 R53, -RZ, R53.H1_H1 ;  /* 0x30000035ff357230 */ /* 0x000fe40000004100 */
[----:B------:R-:W-:Y:S01]  /*c640*/  FMUL.FTZ R54, R37, R54 ;  /* 0x0000003625367220 */ /* 0x000fe20000410000 */
[----:B------:R-:W-:Y:S02]  /*c650*/  HADD2.F32 R52, -RZ, R14.H0_H0 ;  /* 0x2000000eff347230 */ /* 0x000fe40000004100 */
[----:B------:R-:W-:Y:S02]  /*c660*/  HADD2.F32 R48, -RZ, R48.H1_H1 ;  /* 0x30000030ff307230 */ /* 0x000fe40000004100 */
        /* <DEDUP_REMOVED lines=57> */
.L_x_6381:
[----:B------:R-:W-:Y:S05]  /*ca00*/  BSYNC B2 ;  /* 0x0000000000027941 */ /* 0x000fea0003800000 */
.L_x_6380:
[----:B------:R-:W-:Y:S01]  /*ca10*/  ISETP.GE.AND P3, PT, R11, R134, PT ;  /* 0x000000860b00720c */ /* 0x000fe20003f66270 */
[----:B0-----:R0:W-:-:S12]  /*ca20*/  ST.E.128 desc[UR50][R44.64], R12 ;  /* 0x0000000c2c007985 */ /* 0x0011d8000c101d32 */
[----:B------:R-:W-:-:S04]  /*ca30*/  @!P3 IADD3 R36, P5, R156, R11, RZ ;  /* 0x0000000b9c24b210 */ /* 0x000fc80007fbe0ff */
[----:B------:R-:W-:-:S05]  /*ca40*/  @!P3 LEA.HI.X.SX32 R37, R11, R154, 0x1, P5 ;  /* 0x0000009a0b25b211 */ /* 0x000fca00028f0eff */
[----:B--2---:R0:W-:Y:S04]  /*ca50*/  @!P3 ST.E.128 desc[UR50][R36.64], R40 ;  /* 0x000000282400b985 */ /* 0x0041e8000c101d32 */
.L_x_6371:
[----:B------:R-:W-:Y:S05]  /*ca60*/  BSYNC B1 ;  /* 0x0000000000017941 */ /* 0x000fea0003800000 */
.L_x_6370:
[----:B------:R-:W-:-:S03]  /*ca70*/  UMOV UR4, 0xffffffff ;  /* 0xffffffff00047882 */ /* 0x000fc60000000000 */
[----:B------:R-:W-:Y:S05]  /*ca80*/  BRA.DIV UR4, `(.L_x_6382) ;  /* 0x0000024204447947 */ /* 0x000fea000b800000 */
[----:B--2---:R-:W2:Y:S04]  /*ca90*/  SHFL.IDX PT, R118, R118, 0x1, 0x1e1f ;  /* 0x003e1f0076767f89 */ /* 0x004ea800000e0000 */
[----:B0-----:R0:W0:Y:S02]  /*caa0*/  SHFL.IDX PT, R44, R119, 0x1, 0x1e1f ;  /* 0x003e1f00772c7f89 */ /* 0x00102400000e0000 */
.L_x_6668:
        /* <DEDUP_REMOVED lines=8> */
[----:B0-----:R-:W-:Y:S02]  /*cb30*/  IADD3 R40, P3, R21, R44, RZ ;  /* 0x0000002c15287210 */ /* 0x001fe40007f7e0ff */
[----:B------:R-:W-:-:S03]  /*cb40*/  SHF.R.S32.HI R12, RZ, 0x1f, R11 ;  /* 0x0000001fff0c7819 */ /* 0x000fc6000001140b */
[----:B--2---:R-:W-:Y:S01]  /*cb50*/  IMAD.X R41, R118, 0x1, R108, P3 ;  /* 0x0000000176297824 */ /* 0x004fe200018e066c */
        /* <DEDUP_REMOVED lines=25> */
[----:B--2---:R-:W-:Y:S01]  /*ccf0*/  IMAD.MOV.U32 R50, RZ, RZ, R36 ;  /* 0x000000ffff327224 */ /* 0x004fe200078e0024 */
        /* <DEDUP_REMOVED lines=11> */
[----:B------:R-:W-:Y:S02]  /*cdb0*/  MOV R42, R13 ;  /* 0x0000000d002a7202 */ /* 0x000fe40000000f00 */
[----:B------:R-:W-:Y:S01]  /*cdc0*/  PRMT R14, R52, 0x654, R49 ;  /* 0x00000654340e7816 */ /* 0x000fe20000000031 */
[----:B------:R-:W-:Y:S01]  /*cdd0*/  IMAD.SHL.U32 R49, R54, 0x100, RZ ;  /* 0x0000010036317824 */ /* 0x000fe200078e00ff */
[----:B------:R-:W-:Y:S02]  /*cde0*/  SHF.R.U32.HI R65, RZ, 0x10, R67 ;  /* 0x00000010ff417819 */ /* 0x000fe40000011643 */
[----:B------:R-:W-:Y:S01]  /*cdf0*/  LOP3.LUT R12, R45, 0xff00, R12, 0xf8, !PT ;  /* 0x0000ff002d0c7812 */ /* 0x000fe200078ef80c */
[----:B------:R-:W-:Y:S01]  /*ce00*/  IMAD.SHL.U32 R45, R66, 0x100, RZ ;  /* 0x00000100422d7824 */ /* 0x000fe200078e00ff */
[----:B------:R-:W-:-:S02]  /*ce10*/  SHF.L.U32 R13, R76, 0x10, RZ ;  /* 0x000000104c0d7819 */ /* 0x000fc400000006ff */
[----:B------:R-:W-:Y:S02]  /*ce20*/  PRMT R48, R55, 0x654, R48 ;  /* 0x0000065437307816 */ /* 0x000fe40000000030 */
        /* <DEDUP_REMOVED lines=77> */
[----:B------:R-:W-:-:S02]  /*d300*/  HADD2.F32 R51, -RZ, R149.H0_H0 ;  /* 0x20000095ff337230 */ /* 0x000fc40000004100 */
[----:B------:R-:W-:Y:S02]  /*d310*/  HADD2.F32 R52, -RZ, R149.H1_H1 ;  /* 0x30000095ff347230 */ /* 0x000fe40000004100 */
[----:B------:R-:W-:Y:S01]  /*d320*/  HADD2.F32 R48, -RZ, R47.H0_H0 ;  /* 0x2000002fff307230 */ /* 0x000fe20000004100 */
[----:B------:R-:W-:Y:S01]  /*d330*/  F2FP.SATFINITE.E4M3.F32.PACK_AB_MERGE_C R79, R82, R79, RZ ;  /* 0x0000004f524f723e */ /* 0x000fe200048070ff */
[----:B------:R-:W-:Y:S02]  /*d340*/  HADD2.F32 R38, -RZ, R43.H0_H0 ;  /* 0x2000002bff267230 */ /* 0x000fe40000004100 */
[----:B------:R-:W-:Y:S02]  /*d350*/  HADD2.F32 R47, -RZ, R47.H1_H1 ;  /* 0x3000002fff2f7230 */ /* 0x000fe40000004100 */
[-C--:B------:R-:W-:Y:S01]  /*d360*/  FMUL.FTZ R53, R48, R51.reuse ;  /* 0x0000003330357220 */ /* 0x080fe20000410000 */
[----:B------:R-:W-:Y:S02]  /*d370*/  HADD2.F32 R49, -RZ, R147.H0_H0 ;  /* 0x20000093ff317230 */ /* 0x000fe40000004100 */
[----:B------:R-:W-:Y:S01]  /*d380*/  FMUL.FTZ R51, R38, R51 ;  /* 0x0000003326337220 */ /* 0x000fe20000410000 */
[----:B------:R-:W-:-:S02]  /*d390*/  HADD2.F32 R43, -RZ, R43.H1_H1 ;  /* 0x3000002bff2b7230 */ /* 0x000fc40000004100 */
[-C--:B------:R-:W-:Y:S01]  /*d3a0*/  FMUL.FTZ R54, R47, R52.reuse ;  /* 0x000000342f367220 */ /* 0x080fe20000410000 */
[----:B------:R-:W-:Y:S02]  /*d3b0*/  HADD2.F32 R50, -RZ, R147.H1_H1 ;  /* 0x30000093ff327230 */ /* 0x000fe40000004100 */
[-C--:B------:R-:W-:Y:S01]  /*d3c0*/  FFMA.FTZ R53, R38, R49.reuse, -R53 ;  /* 0x0000003126357223 */ /* 0x080fe20000010835 */
[----:B------:R-:W-:Y:S01]  /*d3d0*/  FFMA.FTZ R38, R48, R49, R51 ;  /* 0x0000003130267223 */ /* 0x000fe20000010033 */
[C---:B------:R-:W-:Y:S01]  /*d3e0*/  FMUL.FTZ R52, R43.reuse, R52 ;  /* 0x000000342b347220 */ /* 0x040fe20000410000 */
[----:B------:R-:W-:Y:S01]  /*d3f0*/  F2FP.F16.E4M3.UNPACK_B R49, R37 ;  /* 0x00000025ff31723e */ /* 0x000fe200020006ff */
[-C--:B------:R-:W-:Y:S01]  /*d400*/  FFMA.FTZ R78, R43, R50.reuse, -R54 ;  /* 0x000000322b4e7223 */ /* 0x080fe20000010836 */
[----:B------:R-:W-:Y:S01]  /*d410*/  F2FP.SATFINITE.E4M3.F32.PACK_AB_MERGE_C R43, R76, R45, RZ ;  /* 0x0000002d4c2b723e */ /* 0x000fe200048070ff */
[----:B------:R-:W-:Y:S01]  /*d420*/  FFMA.FTZ R51, R47, R50, R52 ;  /* 0x000000322f337223 */ /* 0x000fe20000010034 */
[----:B------:R-:W-:Y:S01]  /*d430*/  F2FP.F16.E4M3.UNPACK_B R54, R36 ;  /* 0x00000024ff36723e */ /* 0x000fe200020006ff */
[----:B------:R-:W-:Y:S01]  /*d440*/  HADD2.F32 R50, -RZ, R49.H0_H0 ;  /* 0x20000031ff327230 */ /* 0x000fe20000004100 */
[----:B------:R-:W-:-:S02]  /*d450*/  F2FP.F16.E4M3.UNPACK_B R48, R42 ;  /* 0x0000002aff30723e */ /* 0x000fc400020006ff */
[----:B------:R-:W-:Y:S02]  /*d460*/  F2FP.SATFINITE.E4M3.F32.PACK_AB_MERGE_C R45, R67, R46, RZ ;  /* 0x0000002e432d723e */ /* 0x000fe400048070ff */
[----:B------:R-:W-:Y:S01]  /*d470*/  F2FP.SATFINITE.E4M3.F32.PACK_AB_MERGE_C R43, R66, R55, R43 ;  /* 0x00000037422b723e */ /* 0x000fe2000480702b */
[----:B------:R-:W-:Y:S01]  /*d480*/  HADD2.F32 R55, -RZ, R54.H0_H0 ;  /* 0x20000036ff377230 */ /* 0x000fe20000004100 */
[----:B------:R-:W-:Y:S01]  /*d490*/  F2FP.SATFINITE.E4M3.F32.PACK_AB_MERGE_C R46, R80, R77, RZ ;  /* 0x0000004d502e723e */ /* 0x000fe200048070ff */
[----:B------:R-:W-:Y:S01]  /*d4a0*/  HADD2.F32 R47, -RZ, R48.H0_H0 ;  /* 0x20000030ff2f7230 */ /* 0x000fe20000004100 */
[----:B------:R-:W-:Y:S01]  /*d4b0*/  F2FP.F16.E4M3.UNPACK_B R52, R14 ;  /* 0x0000000eff34723e */ /* 0x000fe200020006ff */
[----:B------:R-:W-:Y:S01]  /*d4c0*/  HADD2.F32 R54, -RZ, R54.H1_H1 ;  /* 0x30000036ff367230 */ /* 0x000fe20000004100 */
[----:B------:R-:W-:Y:S01]  /*d4d0*/  F2FP.SATFINITE.E4M3.F32.PACK_AB_MERGE_C R45, R65, R64, R45 ;  /* 0x00000040412d723e */ /* 0x000fe2000480702d */
[----:B------:R-:W-:Y:S01]  /*d4e0*/  FMUL.FTZ R64, R50, R55 ;  /* 0x0000003732407220 */ /* 0x000fe20000410000 */
[----:B------:R-:W-:Y:S01]  /*d4f0*/  F2FP.SATFINITE.E4M3.F32.PACK_AB_MERGE_C R46, R78, R53, R46 ;  /* 0x000000354e2e723e */ /* 0x000fe2000480702e */
[----:B------:R-:W-:Y:S01]  /*d500*/  HADD2.F32 R53, -RZ, R52.H0_H0 ;  /* 0x20000034ff357230 */ /* 0x000fe20000004100 */
[----:B------:R-:W-:Y:S01]  /*d510*/  F2FP.SATFINITE.E4M3.F32.PACK_AB_MERGE_C R38, R51, R38, R79 ;  /* 0x000000263326723e */ /* 0x000fe2000480704f */
        /* <DEDUP_REMOVED lines=80> */
[----:B------:R-:W-:-:S07]  /*da20*/  F2FP.SATFINITE.E4M3.F32.PACK_AB_MERGE_C R39, R53, R80, R54 ;  /* 0x000000503527723e */ /* 0x000fce0004807036 */
.L_x_6386:
[----:B------:R-:W-:Y:S05]  /*da30*/  BSYNC B2 ;  /* 0x0000000000027941 */ /* 0x000fea0003800000 */
.L_x_6385:
[----:B------:R-:W-:Y:S01]  /*da40*/  ISETP.GE.AND P3, PT, R11, R134, PT ;  /* 0x000000860b00720c */ /* 0x000fe20003f66270 */
[----:B0-----:R0:W-:-:S12]  /*da50*/  ST.E.128 desc[UR50][R40.64], R12 ;  /* 0x0000000c28007985 */ /* 0x0011d8000c101d32 */
[----:B------:R-:W-:-:S04]  /*da60*/  @!P3 IADD3 R42, P4, R11, R44, RZ ;  /* 0x0000002c0b2ab210 */ /* 0x000fc80007f9e0ff */
[----:B------:R-:W-:-:S05]  /*da70*/  @!P3 LEA.HI.X.SX32 R43, R11, R118, 0x1, P4 ;  /* 0x000000760b2bb211 */ /* 0x000fca00020f0eff */
[----:B--2---:R0:W-:Y:S04]  /*da80*/  @!P3 ST.E.128 desc[UR50][R42.64], R36 ;  /* 0x000000242a00b985 */ /* 0x0041e8000c101d32 */
.L_x_6384:
[----:B------:R-:W-:Y:S05]  /*da90*/  BSYNC B1 ;  /* 0x0000000000017941 */ /* 0x000fea0003800000 */
.L_x_6383:
[----:B------:R-:W-:Y:S01]  /*daa0*/  ISETP.NE.AND P3, PT, R29, RZ, PT ;  /* 0x000000ff1d00720c */ /* 0x000fe20003f65270 */
[----:B------:R-:W-:-:S12]  /*dab0*/  BSSY B1, `(.L_x_6387) ;  /* 0x00000fd000017945 */ /* 0x000fd80003800000 */
[----:B------:R-:W-:Y:S05]  /*dac0*/  @!P3 BRA `(.L_x_6388) ;  /* 0x0000000c00ecb947 */ /* 0x000fea0003800000 */
[----:B0-----:R-:W5:Y:S04]  /*dad0*/  LDL R15, [R1+0x3c] ;  /* 0x00003c00010f7983 */ /* 0x001f680000100800 */
[----:B------:R-:W3:Y:S01]  /*dae0*/  LDL R14, [R1+0x40] ;  /* 0x00004000010e7983 */ /* 0x000ee20000100800 */
[----:B------:R-:W-:Y:S01]  /*daf0*/  SEL R11, R116, R139, !P1 ;  /* 0x0000008b740b7207 */ /* 0x000fe20004800000 */
[----:B------:R-:W-:Y:S01]  /*db00*/  BSSY B2, `(.L_x_6389) ;  /* 0x00000f2000027945 */ /* 0x000fe20003800000 */
[----:B------:R-:W-:Y:S02]  /*db10*/  IADD3 R40, P3, R25, R44, RZ ;  /* 0x0000002c19287210 */ /* 0x000fe40007f7e0ff */
[----:B------:R-:W-:-:S03]  /*db20*/  SHF.R.S32.HI R12, RZ, 0x1f, R11 ;  /* 0x0000001fff0c7819 */ /* 0x000fc6000001140b */
[----:B--2---:R-:W-:Y:S01]  /*db30*/  IMAD.X R41, R118, 0x1, R95, P3 ;  /* 0x0000000176297824 */ /* 0x004fe200018e065f */
        /* <DEDUP_REMOVED lines=21> */
[----:B------:R-:W-:Y:S01]  /*dc90*/  IMAD.MOV.U32 R42, RZ, RZ, R14 ;  /* 0x000000ffff2a7224 */ /* 0x000fe200078e000e */
[----:B------:R-:W-:Y:S01]  /*dca0*/  SHF.R.U32.HI R47, RZ, 0x18, R61 ;  /* 0x00000018ff2f7819 */ /* 0x000fe2000001163d */
[----:B--2---:R-:W-:Y:S01]  /*dcb0*/  IMAD.MOV.U32 R48, RZ, RZ, R36 ;  /* 0x000000ffff307224 */ /* 0x004fe200078e0024 */
[----:B------:R-:W-:Y:S01]  /*dcc0*/  SHF.R.U32.HI R65, RZ, 0x8, R63 ;  /* 0x00000008ff417819 */ /* 0x000fe2000001163f */
[----:B------:R-:W-:Y:S01]  /*dcd0*/  IMAD.MOV.U32 R43, RZ, RZ, R38 ;  /* 0x000000ffff2b7224 */ /* 0x000fe200078e0026 */
[----:B------:R-:W-:Y:S02]  /*dce0*/  PRMT R47, R47, 0x654, R46 ;  /* 0x000006542f2f7816 */ /* 0x000fe4000000002e */
[----:B------:R-:W-:-:S02]  /*dcf0*/  SHF.L.U32 R12, R67, 0x8, RZ ;  /* 0x00000008430c7819 */ /* 0x000fc400000006ff */
[----:B------:R-:W-:Y:S02]  /*dd00*/  LOP3.LUT R49, R63, 0xff, RZ, 0xc0, !PT ;  /* 0x000000ff3f317812 */ /* 0x000fe400078ec0ff */
[----:B------:R-:W-:Y:S02]  /*dd10*/  SHF.R.U32.HI R64, RZ, 0x18, R63 ;  /* 0x00000018ff407819 */ /* 0x000fe4000001163f */
[--C-:B------:R-:W-:Y:S02]  /*dd20*/  SHF.R.U32.HI R55, RZ, 0x8, R73.reuse ;  /* 0x00000008ff377819 */ /* 0x100fe40000011649 */
[----:B------:R-:W-:Y:S02]  /*dd30*/  LOP3.LUT R50, R73, 0xff, RZ, 0xc0, !PT ;  /* 0x000000ff49327812 */ /* 0x000fe400078ec0ff */
[----:B------:R-:W-:Y:S01]  /*dd40*/  SHF.R.U32.HI R53, RZ, 0x18, R73 ;  /* 0x00000018ff357819 */ /* 0x000fe20000011649 */
[----:B------:R-:W-:Y:S01]  /*dd50*/  IMAD.SHL.U32 R14, R55, 0x100, RZ ;  /* 0x00000100370e7824 */ /* 0x000fe200078e00ff */
        /* <DEDUP_REMOVED lines=8> */
[----:B------:R-:W-:Y:S01]  /*dde0*/  PRMT R61, R52, 0x654, R51 ;  /* 0x00000654343d7816 */ /* 0x000fe20000000033 */
[----:B------:R-:W-:Y:S01]  /*ddf0*/  IMAD.U32 R36, R72, 0x10000, RZ ;  /* 0x0001000048247824 */ /* 0x000fe200078e00ff */
[----:B------:R-:W-:Y:S01]  /*de00*/  LOP3.LUT R51, R49, 0xff00, R12, 0xf8, !PT ;  /* 0x0000ff0031337812 */ /* 0x000fe200078ef80c */
[----:B------:R-:W-:Y:S01]  /*de10*/  IMAD.U32 R12, R66, 0x10000, RZ ;  /* 0x00010000420c7824 */ /* 0x000fe200078e00ff */
[----:B------:R-:W-:-:S02]  /*de20*/  SHF.R.U32.HI R54, RZ, 0x8, R75 ;  /* 0x00000008ff367819 */ /* 0x000fc4000001164b */
        /* <DEDUP_REMOVED lines=191> */
.L_x_6390:
[----:B------:R-:W-:Y:S05]  /*ea20*/  BSYNC B2 ;  /* 0x0000000000027941 */ /* 0x000fea0003800000 */
.L_x_6389:
[----:B------:R-:W-:Y:S01]  /*ea30*/  ISETP.GE.AND P3, PT, R11, R134, PT ;  /* 0x000000860b00720c */ /* 0x000fe20003f66270 */
[----:B0-----:R0:W-:-:S12]  /*ea40*/  ST.E.128 desc[UR50][R40.64], R12 ;  /* 0x0000000c28007985 */ /* 0x0011d8000c101d32 */
[----:B------:R-:W-:-:S04]  /*ea50*/  @!P3 IADD3 R42, P4, R11, R44, RZ ;  /* 0x0000002c0b2ab210 */ /* 0x000fc80007f9e0ff */
[----:B------:R-:W-:-:S05]  /*ea60*/  @!P3 LEA.HI.X.SX32 R43, R11, R118, 0x1, P4 ;  /* 0x000000760b2bb211 */ /* 0x000fca00020f0eff */
[----:B--2---:R0:W-:Y:S04]  /*ea70*/  @!P3 ST.E.128 desc[UR50][R42.64], R36 ;  /* 0x000000242a00b985 */ /* 0x0041e8000c101d32 */
.L_x_6388:
[----:B------:R-:W-:Y:S05]  /*ea80*/  BSYNC B1 ;  /* 0x0000000000017941 */ /* 0x000fea0003800000 */
.L_x_6387:
[----:B------:R-:W-:-:S13]  /*ea90*/  ISETP.NE.AND P3, PT, R30, RZ, PT ;  /* 0x000000ff1e00720c */ /* 0x000fda0003f65270 */
[----:B------:R-:W-:Y:S05]  /*eaa0*/  @!P3 BRA `(.L_x_6339) ;  /* 0x0000001400e0b947 */ /* 0x000fea0003800000 */
[----:B0-----:R-:W5:Y:S04]  /*eab0*/  LDL R13, [R1+0x3c] ;  /* 0x00003c00010d7983 */ /* 0x001f680000100800 */
[----:B------:R-:W3:Y:S01]  /*eac0*/  LDL R14, [R1+0x40] ;  /* 0x00004000010e7983 */ /* 0x000ee20000100800 */
[----:B------:R-:W-:Y:S01]  /*ead0*/  ISETP.NE.AND P4, PT, R113, RZ, PT ;  /* 0x000000ff7100720c */ /* 0x000fe20003f85270 */
[----:B------:R-:W-:Y:S01]  /*eae0*/  BSSY B1, `(.L_x_6391) ;  /* 0x00000f1000017945 */ /* 0x000fe20003800000 */
[----:B------:R-:W-:Y:S02]  /*eaf0*/  IADD3 R40, P3, R26, R44, RZ ;  /* 0x0000002c1a287210 */ /* 0x000fe40007f7e0ff */
[----:B------:R-:W-:-:S03]  /*eb00*/  SEL R139, R116, R139, !P4 ;  /* 0x0000008b748b7207 */ /* 0x000fc60006000000 */
[----:B--2---:R-:W-:Y:S01]  /*eb10*/  IMAD.X R41, R118, 0x1, R27, P3 ;  /* 0x0000000176297824 */ /* 0x004fe200018e061b */
[----:B------:R-:W-:Y:S02]  /*eb20*/  SHF.R.S32.HI R12, RZ, 0x1f, R139 ;  /* 0x0000001fff0c7819 */ /* 0x000fe4000001148b */
[----:B------:R-:W-:Y:S02]  /*eb30*/  ISETP.GE.AND P3, PT, R225, R115, PT ;  /* 0x00000073e100720c */ /* 0x000fe40003f66270 */
[----:B------:R-:W-:-:S04]  /*eb40*/  LEA.HI R139, R12, R139, RZ, 0x5 ;  /* 0x0000008b0c8b7211 */ /* 0x000fc800078f28ff */
[----:B------:R-:W-:-:S04]  /*eb50*/  LEA.HI.SX32 R139, R139, R110, 0x1b ;  /* 0x0000006e8b8b7211 */ /* 0x000fc800078fdaff */
[----:B------:R-:W-:Y:S01]  /*eb60*/  SHF.R.S32.HI R12, RZ, 0x1f, R139 ;  /* 0x0000001fff0c7819 */ /* 0x000fe2000001148b */
[----:B------:R-:W-:-:S03]  /*eb70*/  IMAD.SHL.U32 R11, R139, 0x10, RZ ;  /* 0x000000108b0b7824 */ /* 0x000fc600078e00ff */
[----:B------:R-:W-:-:S04]  /*eb80*/  LEA.HI R12, R12, R139, RZ, 0x2 ;  /* 0x0000008b0c0c7211 */ /* 0x000fc800078f10ff */
[----:B------:R-:W-:Y:S02]  /*eb90*/  SHF.R.S32.HI R12, RZ, 0x2, R12 ;  /* 0x00000002ff0c7819 */ /* 0x000fe4000001140c */
[----:B-----5:R-:W-:-:S04]  /*eba0*/  LOP3.LUT R13, R13, 0x30, R11, 0xf8, !PT ;  /* 0x000000300d0d7812 */ /* 0x020fc800078ef80b */
[----:B------:R-:W-:Y:S01]  /*ebb0*/  LOP3.LUT R13, R13, R0, RZ, 0x3c, !PT ;  /* 0x000000000d0d7212 */ /* 0x000fe200078e3cff */
[----:B---3--:R-:W-:-:S04]  /*ebc0*/  IMAD R12, R12, 0x2800, R14 ;  /* 0x000028000c0c7824 */ /* 0x008fc800078e020e */
[----:B------:R-:W-:Y:S02]  /*ebd0*/  IMAD.IADD R12, R12, 0x1, R13 ;  /* 0x000000010c0c7824 */ /* 0x000fe400078e020d */
[C---:B------:R-:W-:Y:S02]  /*ebe0*/  IMAD R13, R19.reuse, 0x7800, R127 ;  /* 0x00007800130d7824 */ /* 0x040fe400078e027f */
[----:B------:R-:W-:Y:S02]  /*ebf0*/  IMAD R15, R19, 0x7800, R12 ;  /* 0x00007800130f7824 */ /* 0x000fe400078e020c */
[----:B------:R-:W-:-:S03]  /*ec00*/  IMAD.IADD R13, R18, 0x1, R13 ;  /* 0x00000001120d7824 */ /* 0x000fc600078e020d */
[----:B------:R-:W-:-:S03]  /*ec10*/  IADD3 R36, R18, R15, RZ ;  /* 0x0000000f12247210 */ /* 0x000fc60007ffe0ff */
[----:B------:R-:W0:Y:S04]  /*ec20*/  LDS.128 R12, [R13+0x24200] ;  /* 0x024200000d0c7984 */ /* 0x000e280000000c00 */
[----:B------:R-:W2:Y:S01]  /*ec30*/  LDS.128 R36, [R36+0x24200] ;  /* 0x0242000024247984 */ /* 0x000ea20000000c00 */
[----:B------:R-:W-:Y:S05]  /*ec40*/  @P3 BRA `(.L_x_6392) ;  /* 0x0000000c00683947 */ /* 0x000fea0003800000 */
[--C-:B------:R-:W-:Y:S01]  /*ec50*/  SHF.R.U32.HI R50, RZ, 0x8, R57.reuse ;  /* 0x00000008ff327819 */ /* 0x100fe20000011639 */
[----:B0-----:R-:W-:Y:S01]  /*ec60*/  IMAD.MOV.U32 R43, RZ, RZ, R12 ;  /* 0x000000ffff2b7224 */ /* 0x001fe200078e000c */
[----:B------:R-:W-:Y:S01]  /*ec70*/  SHF.R.U32.HI R60, RZ, 0x18, R57 ;  /* 0x00000018ff3c7819 */ /* 0x000fe20000011639 */
[----:B--2---:R-:W-:Y:S01]  /*ec80*/  IMAD.MOV.U32 R47, RZ, RZ, R36 ;  /* 0x000000ffff2f7224 */ /* 0x004fe200078e0024 */
        /* <DEDUP_REMOVED lines=12> */
[----:B------:R-:W-:-:S02]  /*ed50*/  SHF.R.U32.HI R53, RZ, 0x8, R71 ;  /* 0x00000008ff357819 */ /* 0x000fc40000011647 */
[----:B------:R-:W-:Y:S01]  /*ed60*/  PRMT R48, R49, 0x654, R48 ;  /* 0x0000065431307816 */ /* 0x000fe20000000030 */
[----:B------:R-:W-:Y:S01]  /*ed70*/  IMAD.SHL.U32 R49, R54, 0x100, RZ ;  /* 0x0000010036317824 */ /* 0x000fe200078e00ff */
[----:B------:R-:W-:Y:S01]  /*ed80*/  LOP3.LUT R12, R45, 0xff00, R12, 0xf8, !PT ;  /* 0x0000ff002d0c7812 */ /* 0x000fe200078ef80c */
[----:B------:R-:W-:Y:S01]  /*ed90*/  IMAD.U32 R45, R58, 0x10000, RZ ;  /* 0x000100003a2d7824 */ /* 0x000fe200078e00ff */
[----:B------:R-:W-:Y:S01]  /*eda0*/  SHF.R.U32.HI R56, RZ, 0x10, R59 ;  /* 0x00000010ff387819 */ /* 0x000fe2000001163b */
[----:B------:R-:W-:Y:S01]  /*edb0*/  IMAD.SHL.U32 R51, R51, 0x100, RZ ;  /* 0x0000010033337824 */ /* 0x000fe200078e00ff */
[----:B------:R-:W-:Y:S02]  /*edc0*/  PRMT R46, R61, 0x654, R46 ;  /* 0x000006543d2e7816 */ /* 0x000fe4000000002e */
[----:B------:R-:W-:Y:S02]  /*edd0*/  LOP3.LUT R52, R71, 0xff0000ff, RZ, 0xc0, !PT ;  /* 0xff0000ff47347812 */ /* 0x000fe400078ec0ff */
[----:B------:R-:W-:-:S02]  /*ede0*/  SHF.L.U32 R53, R53, 0x8, RZ ;  /* 0x0000000835357819 */ /* 0x000fc400000006ff */
[----:B------:R-:W-:Y:S01]  /*edf0*/  LOP3.LUT R46, R46, 0xff00, R49, 0xf8, !PT ;  /* 0x0000ff002e2e7812 */ /* 0x000fe200078ef831 */
[----:B------:R-:W-:Y:S01]  /*ee00*/  IMAD.U32 R49, R56, 0x10000, RZ ;  /* 0x0001000038317824 */ /* 0x000fe200078e00ff */
[----:B------:R-:W-:Y:S02]  /*ee10*/  LOP3.LUT R54, R52, 0xff00, R53, 0xf8, !PT ;  /* 0x0000ff0034367812 */ /* 0x000fe400078ef835 */
[----:B------:R-:W-:Y:S02]  /*ee20*/  LOP3.LUT R36, R12, 0xff0000, R45, 0xf8, !PT ;  /* 0x00ff00000c247812 */ /* 0x000fe400078ef82d */
[----:B------:R-:W-:Y:S02]  /*ee30*/  LOP3.LUT R38, R48, 0xff00, R51, 0xf8, !PT ;  /* 0x0000ff0030267812 */ /* 0x000fe400078ef833 */
[----:B------:R-:W-:Y:S02]  /*ee40*/  F2FP.F16.E4M3.UNPACK_B R53, R135.H1 ;  /* 0x00000087ff35723e */ /* 0x000fe400030006ff */
[----:B------:R-:W-:-:S02]  /*ee50*/  F2FP.F16.E4M3.UNPACK_B R45, R43.H1 ;  /* 0x0000002bff2d723e */ /* 0x000fc400030006ff */
[----:B------:R-:W-:Y:S01]  /*ee60*/  F2FP.F16.E4M3.UNPACK_B R48, R47.H1 ;  /* 0x0000002fff30723e */ /* 0x000fe200030006ff */
[--C-:B------:R-:W-:Y:S01]  /*ee70*/  HADD2.F32 R14, -RZ, R53.reuse.H0_H0 ;  /* 0x20000035ff0e7230 */ /* 0x100fe20000004100 */
[----:B------:R-:W-:Y:S01]  /*ee80*/  SHF.R.U32.HI R57, RZ, 0x10, R71 ;  /* 0x00000010ff397819 */ /* 0x000fe20000011647 */
[----:B------:R-:W-:Y:S01]  /*ee90*/  HADD2.F32 R53, -RZ, R53.H1_H1 ;  /* 0x30000035ff357230 */ /* 0x000fe20000004100 */
[----:B------:R-:W-:Y:S01]  /*eea0*/  LOP3.LUT R12, R46, 0xff0000, R49, 0xf8, !PT ;  /* 0x00ff00002e0c7812 */ /* 0x000fe200078ef831 */
[----:B------:R-:W-:Y:S01]  /*eeb0*/  HADD2.F32 R46, -RZ, R45.H0_H0 ;  /* 0x2000002dff2e7230 */ /* 0x000fe20000004100 */
[----:B------:R-:W-:Y:S01]  /*eec0*/  F2FP.F16.E4M3.UNPACK_B R51, R137.H1 ;  /* 0x00000089ff33723e */ /* 0x000fe200030006ff */
[----:B------:R-:W-:Y:S01]  /*eed0*/  HADD2.F32 R49, -RZ, R48.H0_H0 ;  /* 0x20000030ff317230 */ /* 0x000fe20000004100 */
[----:B------:R-:W-:Y:S01]  /*eee0*/  SHF.R.U32.HI R55, RZ, 0x10, R69 ;  /* 0x00000010ff377819 */ /* 0x000fe20000011645 */
[----:B------:R-:W-:Y:S02]  /*eef0*/  IMAD.U32 R57, R57, 0x10000, RZ ;  /* 0x0001000039397824 */ /* 0x000fe400078e00ff */
[----:B------:R-:W-:Y:S01]  /*ef00*/  FMUL.FTZ R56, R46, R14 ;  /* 0x0000000e2e387220 */ /* 0x000fe20000410000 */
[----:B------:R-:W-:-:S02]  /*ef10*/  HADD2.F32 R52, -RZ, R51.H0_H0 ;  /* 0x20000033ff347230 */ /* 0x000fc40000004100 */
[----:B------:R-:W-:Y:S01]  /*ef20*/  FMUL.FTZ R59, R49, R14 ;  /* 0x0000000e313b7220 */ /* 0x000fe20000410000 */
[----:B------:R-:W-:Y:S01]  /*ef30*/  IMAD.U32 R55, R55, 0x10000, RZ ;  /* 0x0001000037377824 */ /* 0x000fe200078e00ff */
[----:B------:R-:W-:Y:S01]  /*ef40*/  LOP3.LUT R14, R54, 0xff0000, R57, 0xf8, !PT ;  /* 0x00ff0000360e7812 */ /* 0x000fe200078ef839 */
[----:B------:R-:W-:Y:S02]  /*ef50*/  HADD2.F32 R51, -RZ, R51.H1_H1 ;  /* 0x30000033ff337230 */ /* 0x000fe40000004100 */
[-C--:B------:R-:W-:Y:S01]  /*ef60*/  FFMA.FTZ R57, R49, R52.reuse, R56 ;  /* 0x0000003431397223 */ /* 0x080fe20000010038 */
[----:B------:R-:W-:Y:S01]  /*ef70*/  FFMA.FTZ R59, R46, R52, -R59 ;  /* 0x000000342e3b7223 */ /* 0x000fe2000001083b */
[----:B------:R-:W-:Y:S01]  /*ef80*/  HADD2.F32 R49, -RZ, R48.H1_H1 ;  /* 0x30000030ff317230 */ /* 0x000fe20000004100 */
[----:B------:R-:W-:Y:S01]  /*ef90*/  F2FP.F16.E4M3.UNPACK_B R135, R135 ;  /* 0x00000087ff87723e */ /* 0x000fe200020006ff */
[----:B------:R-:W-:Y:S01]  /*efa0*/  HADD2.F32 R46, -RZ, R45.H1_H1 ;  /* 0x3000002dff2e7230 */ /* 0x000fe20000004100 */
[----:B------:R-:W-:-:S02]  /*efb0*/  F2FP.F16.E4M3.UNPACK_B R43, R43 ;  /* 0x0000002bff2b723e */ /* 0x000fc400020006ff */
[----:B------:R-:W-:Y:S01]  /*efc0*/  F2FP.F16.E4M3.UNPACK_B R47, R47 ;  /* 0x0000002fff2f723e */ /* 0x000fe200020006ff */
[----:B------:R-:W-:Y:S01]  /*efd0*/  HADD2.F32 R52, -RZ, R135.H0_H0 ;  /* 0x20000087ff347230 */ /* 0x000fe20000004100 */
[----:B------:R-:W-:Y:S01]  /*efe0*/  LOP3.LUT R38, R38, 0xff0000, R55, 0xf8, !PT ;  /* 0x00ff000026267812 */ /* 0x000fe200078ef837 */
[C---:B------:R-:W-:Y:S01]  /*eff0*/  FMUL.FTZ R55, R49.reuse, R53 ;  /* 0x0000003531377220 */ /* 0x040fe20000410000 */
[----:B------:R-:W-:Y:S01]  /*f000*/  F2FP.F16.E4M3.UNPACK_B R137, R137 ;  /* 0x00000089ff89723e */ /* 0x000fe200020006ff */
        /* <DEDUP_REMOVED lines=10> */
[-C--:B------:R-:W-:Y:S01]  /*f0b0*/  FFMA.FTZ R53, R48, R46.reuse, R49 ;  /* 0x0000002e30357223 */ /* 0x080fe20000010031 */
[----:B------:R-:W-:Y:S02]  /*f0c0*/  HADD2.F32 R43, -RZ, R43.H1_H1 ;  /* 0x3000002bff2b7230 */ /* 0x000fe40000004100 */
[----:B------:R-:W-:Y:S01]  /*f0d0*/  FFMA.FTZ R56, R45, R46, -R56 ;  /* 0x0000002e2d387223 */ /* 0x000fe20000010838 */
[----:B------:R-:W-:-:S02]  /*f0e0*/  HADD2.F32 R52, -RZ, R137.H1_H1 ;  /* 0x30000089ff347230 */ /* 0x000fc40000004100 */
[----:B------:R-:W-:Y:S01]  /*f0f0*/  FMUL.FTZ R48, R47, R54 ;  /* 0x000000362f307220 */ /* 0x000fe20000410000 */
[----:B------:R-:W-:Y:S01]  /*f100*/  F2FP.F16.E4M3.UNPACK_B R45, R136.H1 ;  /* 0x00000088ff2d723e */ /* 0x000fe200030006ff */
[C---:B------:R-:W-:Y:S01]  /*f110*/  FMUL.FTZ R54, R43.reuse, R54 ;  /* 0x000000362b367220 */ /* 0x040fe20000410000 */
[----:B------:R-:W-:Y:S01]  /*f120*/  F2FP.F16.E4M3.UNPACK_B R46, R50.H1 ;  /* 0x00000032ff2e723e */ /* 0x000fe200030006ff */
[----:B------:R-:W-:Y:S01]  /*f130*/  FFMA.FTZ R55, R43, R52, -R48 ;  /* 0x000000342b377223 */ /* 0x000fe20000010830 */
        /* <DEDUP_REMOVED lines=18> */
[----:B------:R-:W-:Y:S01]  /*f260*/  FMUL.FTZ R62, R46, R52 ;  /* 0x000000342e3e7220 */ /* 0x000fe20000410000 */
[----:B------:R-:W-:Y:S01]  /*f270*/  FFMA.FTZ R64, R48, R47, R51 ;  /* 0x0000002f30407223 */ /* 0x000fe20000010033 */
[----:B------:R-:W-:Y:S01]  /*f280*/  FFMA.FTZ R65, R46, R49, R45 ;  /* 0x000000312e417223 */ /* 0x000fe2000001002d */
[----:B------:R-:W-:-:S02]  /*f290*/  HADD2.F32 R45, -RZ, R50.H0_H0 ;  /* 0x20000032ff2d7230 */ /* 0x000fc40000004100 */
[----:B------:R-:W-:Y:S01]  /*f2a0*/  FFMA.FTZ R66, R43, R49, -R62 ;  /* 0x000000312b427223 */ /* 0x000fe2000001083e */
[----:B------:R-:W-:Y:S01]  /*f2b0*/  HADD2.F32 R49, -RZ, R136.H1_H1 ;  /* 0x30000088ff317230 */ /* 0x000fe20000004100 */
[----:B------:R-:W-:Y:S01]  /*f2c0*/  F2FP.F16.E4M3.UNPACK_B R138, R138 ;  /* 0x0000008aff8a723e */ /* 0x000fe200020006ff */
[----:B------:R-:W-:Y:S01]  /*f2d0*/  HADD2.F32 R43, -RZ, R42.H0_H0 ;  /* 0x2000002aff2b7230 */ /* 0x000fe20000004100 */
[----:B------:R-:W-:Y:S01]  /*f2e0*/  F2FP.SATFINITE.E4M3.F32.PACK_AB_MERGE_C R64, R65, R64, RZ ;  /* 0x000000404140723e */ /* 0x000fe200048070ff */
[----:B------:R-:W-:Y:S01]  /*f2f0*/  HADD2.F32 R50, -RZ, R50.H1_H1 ;  /* 0x30000032ff327230 */ /* 0x000fe20000004100 */
[----:B------:R-:W-:Y:S01]  /*f300*/  F2FP.SATFINITE.E4M3.F32.PACK_AB_MERGE_C R63, R66, R63, RZ ;  /* 0x0000003f423f723e */ /* 0x000fe200048070ff */
[----:B------:R-:W-:Y:S02]  /*f310*/  HADD2.F32 R48, -RZ, R136.H0_H0 ;  /* 0x20000088ff307230 */ /* 0x000fe40000004100 */
[----:B------:R-:W-:Y:S02]  /*f320*/  HADD2.F32 R42, -RZ, R42.H1_H1 ;  /* 0x3000002aff2a7230 */ /* 0x000fe40000004100 */
[----:B------:R-:W-:Y:S01]  /*f330*/  FMUL.FTZ R61, R50, R49 ;  /* 0x00000031323d7220 */ /* 0x000fe20000410000 */
[----:B------:R-:W-:-:S02]  /*f340*/  HADD2.F32 R46, -RZ, R138.H0_H0 ;  /* 0x2000008aff2e7230 */ /* 0x000fc40000004100 */
[-C--:B------:R-:W-:Y:S01]  /*f350*/  FMUL.FTZ R52, R45, R48.reuse ;  /* 0x000000302d347220 */ /* 0x080fe20000410000 */
[----:B------:R-:W-:Y:S02]  /*f360*/  HADD2.F32 R47, -RZ, R138.H1_H1 ;  /* 0x3000008aff2f7230 */ /* 0x000fe40000004100 */
[----:B------:R-:W-:Y:S01]  /*f370*/  FMUL.FTZ R49, R42, R49 ;  /* 0x000000312a317220 */ /* 0x000fe20000410000 */
[C---:B------:R-:W-:Y:S01]  /*f380*/  FMUL.FTZ R48, R43.reuse, R48 ;  /* 0x000000302b307220 */ /* 0x040fe20000410000 */
[-C--:B------:R-:W-:Y:S01]  /*f390*/  FFMA.FTZ R52, R43, R46.reuse, -R52 ;  /* 0x0000002e2b347223 */ /* 0x080fe20000010834 */
[----:B------:R-:W-:Y:S01]  /*f3a0*/  F2FP.SATFINITE.E4M3.F32.PACK_AB_MERGE_C R43, R60, R57, RZ ;  /* 0x000000393c2b723e */ /* 0x000fe200048070ff */
[-C--:B------:R-:W-:Y:S01]  /*f3b0*/  FFMA.FTZ R61, R42, R47.reuse, -R61 ;  /* 0x0000002f2a3d7223 */ /* 0x080fe2000001083d */
[----:B------:R-:W-:Y:S01]  /*f3c0*/  FFMA.FTZ R62, R50, R47, R49 ;  /* 0x0000002f323e7223 */ /* 0x000fe20000010031 */
[----:B------:R-:W-:Y:S01]  /*f3d0*/  FFMA.FTZ R51, R45, R46, R48 ;  /* 0x0000002e2d337223 */ /* 0x000fe20000010030 */
[----:B------:R-:W-:-:S02]  /*f3e0*/  F2FP.F16.E4M3.UNPACK_B R47, R37 ;  /* 0x00000025ff2f723e */ /* 0x000fc400020006ff */
[----:B------:R-:W-:Y:S02]  /*f3f0*/  F2FP.F16.E4M3.UNPACK_B R50, R38 ;  /* 0x00000026ff32723e */ /* 0x000fe400020006ff */
[----:B------:R-:W-:Y:S01]  /*f400*/  F2FP.F16.E4M3.UNPACK_B R45, R13 ;  /* 0x0000000dff2d723e */ /* 0x000fe200020006ff */
[----:B------:R-:W-:Y:S01]  /*f410*/  HADD2.F32 R48, -RZ, R47.H0_H0 ;  /* 0x2000002fff307230 */ /* 0x000fe20000004100 */
        /* <DEDUP_REMOVED lines=9> */
[----:B------:R-:W-:-:S02]  /*f4b0*/  HADD2.F32 R51, -RZ, R49.H0_H0 ;  /* 0x20000031ff337230 */ /* 0x000fc40000004100 */
[----:B------:R-:W-:Y:S01]  /*f4c0*/  FMUL.FTZ R53, R46, R53 ;  /* 0x000000352e357220 */ /* 0x000fe20000410000 */
[----:B------:R-:W-:Y:S01]  /*f4d0*/  HADD2.F32 R50, -RZ, R50.H1_H1 ;  /* 0x30000032ff327230 */ /* 0x000fe20000004100 */
[----:B------:R-:W-:Y:S01]  /*f4e0*/  F2FP.SATFINITE.E4M3.F32.PACK_AB_MERGE_C R63, R61, R52, R63 ;  /* 0x000000343d3f723e */ /* 0x000fe2000480703f */
[----:B------:R-:W-:Y:S02]  /*f4f0*/  HADD2.F32 R45, -RZ, R45.H1_H1 ;  /* 0x3000002dff2d7230 */ /* 0x000fe40000004100 */
[-C--:B------:R-:W-:Y:S01]  /*f500*/  FFMA.FTZ R53, R48, R51.reuse, R53 ;  /* 0x0000003330357223 */ /* 0x080fe20000010035 */
[----:B------:R-:W-:Y:S02]  /*f510*/  HADD2.F32 R48, -RZ, R49.H1_H1 ;  /* 0x30000031ff307230 */ /* 0x000fe40000004100 */
[-C--:B------:R-:W-:Y:S01]  /*f520*/  FMUL.FTZ R52, R47, R50.reuse ;  /* 0x000000322f347220 */ /* 0x080fe20000410000 */
[----:B------:R-:W-:Y:S01]  /*f530*/  FFMA.FTZ R55, R46, R51, -R55 ;  /* 0x000000332e377223 */ /* 0x000fe20000010837 */
[C---:B------:R-:W-:Y:S01]  /*f540*/  FMUL.FTZ R50, R45.reuse, R50 ;  /* 0x000000322d327220 */ /* 0x040fe20000410000 */
[----:B------:R-:W-:Y:S01]  /*f550*/  F2FP.F16.E4M3.UNPACK_B R46, R37.H1 ;  /* 0x00000025ff2e723e */ /* 0x000fe200030006ff */
[----:B------:R-:W-:Y:S01]  /*f560*/  FFMA.FTZ R54, R45, R48, -R52 ;  /* 0x000000302d367223 */ /* 0x000fe20000010834 */
[----:B------:R-:W-:Y:S01]  /*f570*/  F2FP.F16.E4M3.UNPACK_B R45, R38.H1 ;  /* 0x00000026ff2d723e */ /* 0x000fe200030006ff */
[----:B------:R-:W-:Y:S01]  /*f580*/  FFMA.FTZ R56, R47, R48, R50 ;  /* 0x000000302f387223 */ /* 0x000fe20000010032 */
[----:B------:R-:W-:Y:S01]  /*f590*/  F2FP.F16.E4M3.UNPACK_B R13, R13.H1 ;  /* 0x0000000dff0d723e */ /* 0x000fe200030006ff */
[----:B------:R-:W-:Y:S01]  /*f5a0*/  HADD2.F32 R38, -RZ, R46.H0_H0 ;  /* 0x2000002eff267230 */ /* 0x000fe20000004100 */
[----:B------:R-:W-:Y:S01]  /*f5b0*/  F2FP.F16.E4M3.UNPACK_B R36, R36.H1 ;  /* 0x00000024ff24723e */ /* 0x000fe200030006ff */
[----:B------:R-:W-:Y:S01]  /*f5c0*/  HADD2.F32 R47, -RZ, R45.H0_H0 ;  /* 0x2000002dff2f7230 */ /* 0x000fe20000004100 */
[----:B------:R-:W-:Y:S01]  /*f5d0*/  F2FP.F16.E4M3.UNPACK_B R49, R14 ;  /* 0x0000000eff31723e */ /* 0x000fe200020006ff */
[----:B------:R-:W-:-:S02]  /*f5e0*/  HADD2.F32 R37, -RZ, R13.H0_H0 ;  /* 0x2000000dff257230 */ /* 0x000fc40000004100 */
[----:B------:R-:W-:Y:S02]  /*f5f0*/  HADD2.F32 R46, -RZ, R46.H1_H1 ;  /* 0x3000002eff2e7230 */ /* 0x000fe40000004100 */
[-C--:B------:R-:W-:Y:S01]  /*f600*/  FMUL.FTZ R50, R38, R47.reuse ;  /* 0x0000002f26327220 */ /* 0x080fe20000410000 */
[----:B------:R-:W-:Y:S02]  /*f610*/  HADD2.F32 R48, -RZ, R45.H1_H1 ;  /* 0x3000002dff307230 */ /* 0x000fe40000004100 */
[----:B------:R-:W-:Y:S01]  /*f620*/  FMUL.FTZ R47, R37, R47 ;  /* 0x0000002f252f7220 */ /* 0x000fe20000410000 */
[--C-:B------:R-:W-:Y:S02]  /*f630*/  HADD2.F32 R45, -RZ, R36.reuse.H0_H0 ;  /* 0x20000024ff2d7230 */ /* 0x100fe40000004100 */
[----:B------:R-:W-:Y:S02]  /*f640*/  HADD2.F32 R13, -RZ, R13.H1_H1 ;  /* 0x3000000dff0d7230 */ /* 0x000fe40000004100 */
[----:B------:R-:W-:Y:S01]  /*f650*/  FMUL.FTZ R52, R46, R48 ;  /* 0x000000302e347220 */ /* 0x000fe20000410000 */
[----:B------:R-:W-:-:S02]  /*f660*/  HADD2.F32 R36, -RZ, R36.H1_H1 ;  /* 0x30000024ff247230 */ /* 0x000fc40000004100 */
        /* <DEDUP_REMOVED lines=56> */
.L_x_6392:
[----:B------:R-:W-:Y:S05]  /*f9f0*/  BSYNC B1 ;  /* 0x0000000000017941 */ /* 0x000fea0003800000 */
.L_x_6391:
[----:B0-----:R0:W-:Y:S01]  /*fa00*/  ST.E.128 desc[UR50][R40.64], R12 ;  /* 0x0000000c28007985 */ /* 0x0011e2000c101d32 */
[----:B------:R-:W-:-:S13]  /*fa10*/  ISETP.GE.AND P3, PT, R11, R134, PT ;  /* 0x000000860b00720c */ /* 0x000fda0003f66270 */
[----:B------:R-:W-:Y:S05]  /*fa20*/  @P3 BRA `(.L_x_6339) ;  /* 0x0000000800003947 */ /* 0x000fea0003800000 */
[----:B------:R-:W-:-:S04]  /*fa30*/  IADD3 R44, P3, R11, R44, RZ ;  /* 0x0000002c0b2c7210 */ /* 0x000fc80007f7e0ff */
[----:B------:R-:W-:-:S05]  /*fa40*/  LEA.HI.X.SX32 R45, R11, R118, 0x1, P3 ;  /* 0x000000760b2d7211 */ /* 0x000fca00018f0eff */
[----:B--2---:R2:W-:Y:S01]  /*fa50*/  ST.E.128 desc[UR50][R44.64], R36 ;  /* 0x000000242c007985 */ /* 0x0045e2000c101d32 */
[----:B------:R-:W-:Y:S05]  /*fa60*/  BRA `(.L_x_6339) ;  /* 0x0000000400f07947 */ /* 0x000fea0003800000 */
.L_x_6304:
[----:B------:R-:W-:-:S06]  /*fa70*/  UISETP.NE.AND UP0, UPT, UR49, 0x3, UPT ;  /* 0x000000033100788c */ /* 0x000fcc000bf05270 */
[----:B------:R-:W-:-:S13]  /*fa80*/  PLOP3.LUT P2, PT, PT, PT, UP0, 0x80, 0x0 ;  /* 0x000000000000781c */ /* 0x000fda0003f4f008 */
[----:B------:R-:W-:Y:S05]  /*fa90*/  @!P2 BRA `(.L_x_6393) ;  /* 0x000000000004a947 */ /* 0x000fea0003800000 */
[----:B------:R-:W-:Y:S01]  /*faa0*/  BPT.TRAP 0x1 ;  /* 0x000000040000795c */ /* 0x000fe20000300000 */
.L_x_6393:
[----:B------:R-:W2:Y:S01]  /*fab0*/  LDL R11, [R1+0x18] ;  /* 0x00001800010b7983 */ /* 0x000ea20000100800 */
[----:B------:R-:W-:Y:S01]  /*fac0*/  IMAD R93, R19, 0x8, R18 ;  /* 0x00000008135d7824 */ /* 0x000fe200078e0212 */
[----:B------:R-:W-:Y:S01]  /*fad0*/  BSSY B1, `(.L_x_6394) ;  /* 0x0000005000017945 */ /* 0x000fe20003800000 */
[----:B------:R-:W-:Y:S02]  /*fae0*/  SHF.R.S32.HI R90, RZ, 0x1f, R35 ;  /* 0x0000001fff5a7819 */ /* 0x000fe40000011423 */
[----:B--2---:R-:W-:-:S04]  /*faf0*/  SHF.L.U32 R94, R11, 0x1f, RZ ;  /* 0x0000001f0b5e7819 */ /* 0x004fc800000006ff */
[----:B------:R-:W0:Y:S02]  /*fb00*/  SYNCS.PHASECHK.TRANS64.TRYWAIT P3, [R93+URZ+0x33490], R94 ;  /* 0x0334905e5d0075a7 */ /* 0x000e24000806017f */
[----:B0-----:R-:W-:Y:S05]  /*fb10*/  @!P3 BRA `(.L_x_6395) ;  /* 0x00000210006cb947 */ /* 0x001fea0003800000 */
.L_x_6669:
[----:B------:R-:W-:Y:S05]  /*fb20*/  BSYNC B1 ;  /* 0x0000000000017941 */ /* 0x000fea0003800000 */
.L_x_6394:
        /* <DEDUP_REMOVED lines=25> */
[----:B------:R-:W-:-:S05]  /*fcc0*/  SHF.R.S32.HI R36, RZ, 0x1, R36 ;  /* 0x00000001ff247819 */ /* 0x000fca0000011424 */
[----:B------:R-:W-:-:S05]  /*fcd0*/  IMAD.IADD R51, R92, 0x1, -R36 ;  /* 0x000000015c337824 */ /* 0x000fca00078e0a24 */
[----:B------:R-:W-:Y:S01]  /*fce0*/  ISETP.GE.AND P3, PT, R51, 0x1, PT ;  /* 0x000000013300780c */ /* 0x000fe20003f66270 */
[----:B------:R-:W-:-:S12]  /*fcf0*/  BRA.DIV UR4, `(.L_x_6396) ;  /* 0x0000021204087947 */ /* 0x000fd8000b800000 */
[----:B------:R1:W2:Y:S04]  /*fd00*/  SHFL.IDX PT, R41, R50, RZ, 0x1e1f ;  /* 0x001e1fff32297589 */ /* 0x0002a800000e0000 */
[----:B------:R1:W3:Y:S02]  /*fd10*/  SHFL.IDX PT, R49, R48, RZ, 0x1e1f ;  /* 0x001e1fff30317589 */ /* 0x0002e400000e0000 */
.L_x_6673:
[----:B------:R-:W-:Y:S04]  /*fd20*/  BSSY B1, `(.L_x_6397) ;  /* 0x0000026000017945 */ /* 0x000fe80003800000 */
[----:B------:R-:W-:Y:S05]  /*fd30*/  @!P3 BRA `(.L_x_6398) ;  /* 0x000000000090b947 */ /* 0x000fea0003800000 */
[----:B------:R-:W4:Y:S01]  /*fd40*/  LDL R13, [R1+0x10] ;  /* 0x00001000010d7983 */ /* 0x000f220000100800 */
[----:B------:R-:W-:-:S03]  /*fd50*/  ULDC UR4, c[0x0][0x2f4] ;  /* 0x0000bd0000047ab9 */ /* 0x000fc60000000800 */
[----:B------:R-:W5:Y:S01]  /*fd60*/  LDL R12, [R1+0xc] ;  /* 0x00000c00010c7983 */ /* 0x000f620000100800 */
[----:B------:R-:W-:-:S03]  /*fd70*/  ISETP.GE.AND P5, PT, R16, UR4, PT ;  /* 0x0000000410007c0c */ /* 0x000fc6000bfa6270 */
[----:B------:R-:W5:Y:S10]  /*fd80*/  LDL R11, [R1+0x8] ;  /* 0x00000800010b7983 */ /* 0x000f740000100800 */
[----:B---3--:R-:W-:-:S05]  /*fd90*/  @!P5 IADD3 R42, P3, R16, R49, RZ ;  /* 0x00000031102ad210 */ /* 0x008fca0007f7e0ff */
[----:B--2---:R-:W-:Y:S01]  /*fda0*/  @!P5 IMAD.X R43, R41, 0x1, R17, P3 ;  /* 0x00000001292bd824 */ /* 0x004fe200018e0611 */
[----:B------:R-:W-:-:S13]  /*fdb0*/  ISETP.GE.AND P3, PT, R221, UR4, PT ;  /* 0x00000004dd007c0c */ /* 0x000fda000bf66270 */
[----:B------:R-:W-:-:S04]  /*fdc0*/  @!P3 IADD3 R38, P4, R221, R49, RZ ;  /* 0x00000031dd26b210 */ /* 0x000fc80007f9e0ff */
[----:B----4-:R-:W-:Y:S02]  /*fdd0*/  @!P3 IADD3.X R39, R41, R13, RZ, P4, !PT ;  /* 0x0000000d2927b210 */ /* 0x010fe400027fe4ff */
        /* <DEDUP_REMOVED lines=19> */
[----:B------:R-:W-:-:S05]  /*ff10*/  @!P5 IADD3 R40, P6, R222, R49, RZ ;  /* 0x00000031de28d210 */ /* 0x000fca0007fde0ff */
[----:B------:R-:W-:Y:S01]  /*ff20*/  @!P5 IMAD.X R41, R41, 0x1, R11, P6 ;  /* 0x000000012929d824 */ /* 0x000fe200030e060b */
[----:B--2---:R-:W-:Y:S04]  /*ff30*/  @!P3 ST.E.128 desc[UR50][R38.64], R12 ;  /* 0x0000000c2600b985 */ /* 0x004fe8000c101d32 */
[----:B------:R-:W2:Y:S04]  /*ff40*/  @!P4 LDS.128 R12, [R88+0x29200] ;  /* 0x02920000580cc984 */ /* 0x000ea80000000c00 */
[----:B--2---:R-:W-:Y:S04]  /*ff50*/  @!P4 ST.E.128 desc[UR50][R36.64], R12 ;  /* 0x0000000c2400c985 */ /* 0x004fe8000c101d32 */
[----:B------:R-:W2:Y:S04]  /*ff60*/  @!P5 LDS.128 R12, [R89+0x29200] ;  /* 0x02920000590cd984 */ /* 0x000ea80000000c00 */
[----:B--2---:R4:W-:Y:S02]  /*ff70*/  @!P5 ST.E.128 desc[UR50][R40.64], R12 ;  /* 0x0000000c2800d985 */ /* 0x0049e4000c101d32 */
.L_x_6398:
[----:B------:R-:W-:Y:S05]  /*ff80*/  BSYNC B1 ;  /* 0x0000000000017941 */ /* 0x000fea0003800000 */
.L_x_6397:
[----:B------:R-:W-:-:S03]  /*ff90*/  UMOV UR4, 0xffffffff ;  /* 0xffffffff00047882 */ /* 0x000fc60000000000 */
[----:B------:R-:W-:Y:S05]  /*ffa0*/  BRA.DIV UR4, `(.L_x_6399) ;  /* 0x0000020e04a87947 */ /* 0x000fea000b800000 */
[----:B--2-4-:R2:W4:Y:S04]  /*ffb0*/  SHFL.IDX PT, R41, R50, 0x1, 0x1e1f ;  /* 0x003e1f0032297f89 */ /* 0x01452800000e0000 */
[----:B---3--:R2:W3:Y:S02]  /*ffc0*/  SHFL.IDX PT, R49, R48, 0x1, 0x1e1f ;  /* 0x003e1f0030317f89 */ /* 0x0084e400000e0000 */
.L_x_6677:
[----:B------:R-:W-:-:S13]  /*ffd0*/  ISETP.GE.AND P3, PT, R51, 0x81, PT ;  /* 0x000000813300780c */ /* 0x000fda0003f66270 */
[----:B------:R-:W-:Y:S05]  /*ffe0*/  @!P3 BRA `(.L_x_6339) ;  /* 0x000000000090b947 */ /* 0x000fea0003800000 */
[----:B------:R-:W5:Y:S01]  /*fff0*/  LDL R13, [R1+0x10] ;  /* 0x00001000010d7983 */ /* 0x000f620000100800 */
[----:B------:R-:W-:-:S03]  /*10000*/  ULDC UR4, c[0x0][0x2f4] ;  /* 0x0000bd0000047ab9 */ /* 0x000fc60000000800 */
[----:B------:R-:W2:Y:S01]  /*10010*/  LDL R12, [R1+0xc] ;  /* 0x00000c00010c7983 */ /* 0x000ea20000100800 */
        /* <DEDUP_REMOVED lines=9> */
[----:B--2---:R-:W-:Y:S02]  /*100b0*/  @!P4 IMAD.X R37, R41, 0x1, R12, P6 ;  /* 0x000000012925c824 */ /* 0x004fe400030e060c */
[----:B------:R-:W2:Y:S04]  /*100c0*/  @!P5 LDS.128 R12, [R88+0x26200] ;  /* 0x02620000580cd984 */ /* 0x000ea80000000c00 */
[----:B--2---:R-:W-:Y:S01]  /*100d0*/  @!P5 ST.E.128 desc[UR50][R42.64], R12 ;  /* 0x0000000c2a00d985 */ /* 0x004fe2000c101d32 */
[----:B------:R-:W-:-:S13]  /*100e0*/  ISETP.GE.AND P5, PT, R224, UR4, PT ;  /* 0x00000004e0007c0c */ /* 0x000fda000bfa6270 */
[----:B------:R-:W2:Y:S01]  /*100f0*/  @!P5 LDS.128 R12, [R89+0x26200] ;  /* 0x02620000590cd984 */ /* 0x000ea20000000c00 */
[----:B------:R-:W-:-:S04]  /*10100*/  @!P5 SHF.L.U32 R40, R228, 0x4, RZ ;  /* 0x00000004e428d819 */ /* 0x000fc800000006ff */
        /* <DEDUP_REMOVED lines=18> */
.L_x_6339:
[----:B------:R-:W-:Y:S05]  /*10230*/  BSYNC B0 ;  /* 0x0000000000007941 */ /* 0x000fea0003800000 */
.L_x_6303:
        /* <DEDUP_REMOVED lines=16> */
.L_x_6401:
[----:B------:R-:W-:Y:S05]  /*10340*/  BSYNC B0 ;  /* 0x0000000000007941 */ /* 0x000fea0003800000 */
.L_x_6400:
[----:B------:R-:W5:Y:S01]  /*10350*/  SYNCS.PHASECHK.TRANS64.TRYWAIT P2, [R93+URZ+0x334b0], R94 ;  /* 0x0334b05e5d0075a7 */ /* 0x000f62000804017f */
[----:B------:R-:W-:Y:S01]  /*10360*/  ULDC UR39, c[0x0][0x2f4] ;  /* 0x0000bd0000277ab9 */ /* 0x000fe20000000800 */
[----:B------:R-:W-:Y:S04]  /*10370*/  BSSY B0, `(.L_x_6402) ;  /* 0x0000002000007945 */ /* 0x000fe80003800000 */
[----:B-----5:R-:W-:Y:S05]  /*10380*/  @!P2 BRA `(.L_x_6403) ;  /* 0x0000020800fca947 */ /* 0x020fea0003800000 */
.L_x_6678:
[----:B------:R-:W-:Y:S05]  /*10390*/  BSYNC B0 ;  /* 0x0000000000007941 */ /* 0x000fea0003800000 */
.L_x_6402:
[----:B--2---:R2:W5:Y:S01]  /*103a0*/  LDL R50, [R1+0x10] ;  /* 0x0000100001327983 */ /* 0x0045620000100800 */
[----:B------:R-:W-:Y:S01]  /*103b0*/  ULDC.64 UR4, c[0x0][0x328] ;  /* 0x0000ca0000047ab9 */ /* 0x000fe20000000a00 */
[----:B------:R-:W-:Y:S02]  /*103c0*/  ULDC.64 UR6, c[0x0][0x318] ;  /* 0x0000c60000067ab9 */ /* 0x000fe40000000a00 */
[----:B0--3--:R2:W5:Y:S01]  /*103d0*/  LDL R49, [R1+0xc] ;  /* 0x00000c0001317983 */ /* 0x0095620000100800 */
        /* <DEDUP_REMOVED lines=25> */
[----:B------:R2:W1:Y:S08]  /*10570*/  SHFL.IDX PT, R45, R11, RZ, 0x1e1f ;  /* 0x001e1fff0b2d7589 */ /* 0x00047000000e0000 */
[----:B--2---:R-:W-:Y:S05]  /*10580*/  @!P2 BRA `(.L_x_6405) ;  /* 0x000000000080a947 */ /* 0x004fea0003800000 */
[----:B------:R-:W-:-:S13]  /*10590*/  ISETP.GE.AND P5, PT, R16, UR39, PT ;  /* 0x0000002710007c0c */ /* 0x000fda000bfa6270 */
[----:B------:R-:W2:Y:S01]  /*105a0*/  @!P5 LDS.128 R12, [R88+0xf200] ;  /* 0x00f20000580cd984 */ /* 0x000ea20000000c00 */
[----:B0-----:R-:W-:-:S05]  /*105b0*/  @!P5 IADD3 R38, P2, R16, R47, RZ ;  /* 0x0000002f1026d210 */ /* 0x001fca0007f5e0ff */
[----:B-1----:R-:W-:Y:S01]  /*105c0*/  @!P5 IMAD.X R39, R45, 0x1, R17, P2 ;  /* 0x000000012d27d824 */ /* 0x002fe200010e0611 */
[----:B------:R-:W-:-:S13]  /*105d0*/  ISETP.GE.AND P2, PT, R221, UR39, PT ;  /* 0x00000027dd007c0c */ /* 0x000fda000bf46270 */
[----:B------:R-:W-:-:S05]  /*105e0*/  @!P2 IADD3 R36, P4, R221, R47, RZ ;  /* 0x0000002fdd24a210 */ /* 0x000fca0007f9e0ff */
[----:B-----5:R-:W-:Y:S01]  /*105f0*/  @!P2 IMAD.X R37, R45, 0x1, R50, P4 ;  /* 0x000000012d25a824 */ /* 0x020fe200020e0632 */
[----:B------:R-:W-:-:S13]  /*10600*/  ISETP.GE.AND P4, PT, R220, UR39, PT ;  /* 0x00000027dc007c0c */ /* 0x000fda000bf86270 */
[----:B------:R-:W-:Y:S01]  /*10610*/  @!P4 IADD3 R34, P6, R220, R47, RZ ;  /* 0x0000002fdc22c210 */ /* 0x000fe20007fde0ff */
[----:B--2---:R-:W-:Y:S01]  /*10620*/  @!P5 ST.E.128 desc[UR50][R38.64], R12 ;  /* 0x0000000c2600d985 */ /* 0x004fe2000c101d32 */
        /* <DEDUP_REMOVED lines=15> */
[----:B------:R-:W-:-:S05]  /*10720*/  @!P5 IADD3 R38, P6, R222, R47, RZ ;  /* 0x0000002fde26d210 */ /* 0x000fca0007fde0ff */
[----:B------:R-:W-:Y:S01]  /*10730*/  @!P5 IMAD.X R39, R45, 0x1, R48, P6 ;  /* 0x000000012d27d824 */ /* 0x000fe200030e0630 */
[----:B0-----:R-:W-:Y:S04]  /*10740*/  @!P2 ST.E.128 desc[UR50][R36.64], R12 ;  /* 0x0000000c2400a985 */ /* 0x001fe8000c101d32 */
[----:B------:R-:W0:Y:S04]  /*10750*/  @!P4 LDS.128 R12, [R88+0x14200] ;  /* 0x01420000580cc984 */ /* 0x000e280000000c00 */
[----:B0-----:R-:W-:Y:S04]  /*10760*/  @!P4 ST.E.128 desc[UR50][R34.64], R12 ;  /* 0x0000000c2200c985 */ /* 0x001fe8000c101d32 */
[----:B------:R-:W0:Y:S04]  /*10770*/  @!P5 LDS.128 R12, [R89+0x14200] ;  /* 0x01420000590cd984 */ /* 0x000e280000000c00 */
[----:B0-----:R2:W-:Y:S02]  /*10780*/  @!P5 ST.E.128 desc[UR50][R38.64], R12 ;  /* 0x0000000c2600d985 */ /* 0x0015e4000c101d32 */
.L_x_6405:
[----:B------:R-:W-:Y:S05]  /*10790*/  BSYNC B0 ;  /* 0x0000000000007941 */ /* 0x000fea0003800000 */
.L_x_6404:
[----:B------:R-:W-:Y:S01]  /*107a0*/  ISETP.GE.AND P2, PT, R92, 0x81, PT ;  /* 0x000000815c00780c */ /* 0x000fe20003f46270 */
[----:B------:R-:W3:Y:S01]  /*107b0*/  SHFL.IDX PT, R11, R11, 0x1, 0x1e1f ;  /* 0x003e1f000b0b7f89 */ /* 0x000ee200000e0000 */
[----:B------:R-:W-:Y:S03]  /*107c0*/  BSSY B0, `(.L_x_6406) ;  /* 0x0000023000007945 */ /* 0x000fe60003800000 */
[----:B-1----:R1:W0:Y:S08]  /*107d0*/  SHFL.IDX PT, R45, R44, 0x1, 0x1e1f ;  /* 0x003e1f002c2d7f89 */ /* 0x00223000000e0000 */
[----:B-1----:R-:W-:Y:S05]  /*107e0*/  @!P2 BRA `(.L_x_6407) ;  /* 0x000000000080a947 */ /* 0x002fea0003800000 */
[----:B------:R-:W-:-:S13]  /*107f0*/  ISETP.GE.AND P5, PT, R16, UR39, PT ;  /* 0x0000002710007c0c */ /* 0x000fda000bfa6270 */
[----:B--2---:R-:W1:Y:S01]  /*10800*/  @!P5 LDS.128 R12, [R88+0x11200] ;  /* 0x01120000580cd984 */ /* 0x004e620000000c00 */
[----:B0-----:R-:W-:-:S05]  /*10810*/  @!P5 IADD3 R38, P2, R16, R45, RZ ;  /* 0x0000002d1026d210 */ /* 0x001fca0007f5e0ff */
[----:B---3--:R-:W-:Y:S01]  /*10820*/  @!P5 IMAD.X R39, R11, 0x1, R17, P2 ;  /* 0x000000010b27d824 */ /* 0x008fe200010e0611 */
[----:B------:R-:W-:-:S13]  /*10830*/  ISETP.GE.AND P2, PT, R221, UR39, PT ;  /* 0x00000027dd007c0c */ /* 0x000fda000bf46270 */
[----:B------:R-:W-:-:S04]  /*10840*/  @!P2 IADD3 R36, P4, R221, R45, RZ ;  /* 0x0000002ddd24a210 */ /* 0x000fc80007f9e0ff */
[----:B-----5:R-:W-:Y:S02]  /*10850*/  @!P2 IADD3.X R37, R11, R50, RZ, P4, !PT ;  /* 0x000000320b25a210 */ /* 0x020fe400027fe4ff */
        /* <DEDUP_REMOVED lines=25> */
.L_x_6407:
[----:B------:R-:W-:Y:S05]  /*109f0*/  BSYNC B0 ;  /* 0x0000000000007941 */ /* 0x000fea0003800000 */
.L_x_6406:
        /* <DEDUP_REMOVED lines=24> */
.L_x_6298:
[----:B------:R-:W-:Y:S05]  /*10b80*/  @P0 BRA `(.L_x_6409) ;  /* 0x00000000000c0947 */ /* 0x000fea0003800000 */
[----:B------:R-:W1:Y:S01]  /*10b90*/  FENCE.VIEW.ASYNC.G ;  /* 0x00000000000073c6 */ /* 0x000e620000000100 */
[----:B------:R-:W-:Y:S05]  /*10ba0*/  WARPSYNC.ALL ;  /* 0x0000000000007948 */ /* 0x000fea0003800000 */
[----:B-1----:R-:W-:Y:S06]  /*10bb0*/  BAR.ARV 0xc, 0x180 ;  /* 0x0306000000007b1d */ /* 0x002fec0000002000 */
.L_x_6409:
        /* <DEDUP_REMOVED lines=10> */
[----:B------:R-:W1:Y:S08]  /*10c60*/  @P0 LDC.64 R6, c[0x0][0x9a8] ;  /* 0x00026a00ff060b82 */ /* 0x000e700000000a00 */
[----:B------:R-:W0:Y:S08]  /*10c70*/  @P1 LDC.64 R10, c[0x0][0x9c0] ;  /* 0x00027000ff0a1b82 */ /* 0x000e300000000a00 */
[----:B------:R-:W0:Y:S01]  /*10c80*/  @P0 LDC.64 R12, c[0x0][0x9b0] ;  /* 0x00026c00ff0c0b82 */ /* 0x000e220000000a00 */
[----:B------:R-:W-:Y:S01]  /*10c90*/  @P1 SHF.R.S32.HI R15, RZ, 0x1f, R22 ;  /* 0x0000001fff0f1819 */ /* 0x000fe20000011416 */
[----:B--2---:R-:W-:-:S02]  /*10ca0*/  @P1 IMAD R2, R0, R8, RZ ;  /* 0x0000000800021224 */ /* 0x004fc400078e02ff */
[----:B-1----:R-:W-:Y:S02]  /*10cb0*/  @P0 IMAD R0, R0, R6, RZ ;  /* 0x0000000600000224 */ /* 0x002fe400078e02ff */
[C---:B---3--:R-:W-:Y:S02]  /*10cc0*/  @P1 IMAD R9, R3.reuse, R9, R2 ;  /* 0x0000000903091224 */ /* 0x048fe400078e0202 */
[----:B------:R-:W-:-:S04]  /*10cd0*/  @P1 IMAD.WIDE.U32 R4, R3, R8, RZ ;  /* 0x0000000803041225 */ /* 0x000fc800078e00ff */
[C---:B------:R-:W-:Y:S02]  /*10ce0*/  @P0 IMAD R7, R3.reuse, R7, R0 ;  /* 0x0000000703070224 */ /* 0x040fe400078e0200 */
[----:B------:R-:W-:-:S04]  /*10cf0*/  @P0 IMAD.WIDE.U32 R2, R3, R6, RZ ;  /* 0x0000000603020225 */ /* 0x000fc800078e00ff */
[----:B------:R-:W-:Y:S01]  /*10d00*/  @P1 IMAD.IADD R5, R5, 0x1, R9 ;  /* 0x0000000105051824 */ /* 0x000fe200078e0209 */
[----:B------:R-:W-:Y:S01]  /*10d10*/  @P0 SHF.R.S32.HI R9, RZ, 0x1f, R22 ;  /* 0x0000001fff090819 */ /* 0x000fe20000011416 */
[----:B0-----:R-:W-:Y:S01]  /*10d20*/  @P1 IMAD R6, R15, R10, RZ ;  /* 0x0000000a0f061224 */ /* 0x001fe200078e02ff */
[----:B------:R-:W-:-:S03]  /*10d30*/  @P0 IADD3 R3, R3, R7, RZ ;  /* 0x0000000703030210 */ /* 0x000fc60007ffe0ff */
        /* <DEDUP_REMOVED lines=12> */
[----:B------:R-:W-:Y:S01]  /*10e00*/  @P0 LEA.HI.X R5, R2, UR5, R3, 0x2, P2 ;  /* 0x0000000502050c11 */ /* 0x000fe200090f1403 */
[----:B------:R-:W-:Y:S01]  /*10e10*/  IMAD.MOV.U32 R3, RZ, RZ, 0x3f800000 ;  /* 0x3f800000ff037424 */ /* 0x000fe200078e00ff */
[----:B------:R-:W0:Y:S03]  /*10e20*/  LDC R2, c[0x0][0x448] ;  /* 0x00011200ff027b82 */ /* 0x000e260000000800 */
[----:B------:R-:W2:Y:S04]  /*10e30*/  @P1 LDG.E R0, desc[UR50][R8.64] ;  /* 0x0000003208001981 */ /* 0x000ea8000c1e1900 */
[----:B------:R1:W2:Y:S01]  /*10e40*/  @P0 LDG.E R3, desc[UR50][R4.64] ;  /* 0x0000003204030981 */ /* 0x0002a2000c1e1900 */
[----:B0-----:R-:W-:-:S13]  /*10e50*/  ISETP.NE.AND P0, PT, R2, 0x1, PT ;  /* 0x000000010200780c */ /* 0x001fda0003f05270 */
[----:B------:R-:W0:Y:S08]  /*10e60*/  @P0 LDC R7, c[0x0][0x44c] ;  /* 0x00011300ff070b82 */ /* 0x000e300000000800 */
[----:B------:R-:W3:Y:S01]  /*10e70*/  @P0 LDC R6, c[0x0][0x450] ;  /* 0x00011400ff060b82 */ /* 0x000ee20000000800 */
[----:B----4-:R-:W-:-:S04]  /*10e80*/  VIADD R2, R14, 0x7f ;  /* 0x0000007f0e027836 */ /* 0x010fc80000000000 */
[----:B0-----:R-:W-:-:S05]  /*10e90*/  @P0 IMAD.HI.U32 R7, R2, R7, RZ ;  /* 0x0000000702070227 */ /* 0x001fca00078e00ff */
[----:B---3--:R-:W-:-:S05]  /*10ea0*/  @P0 SHF.R.U32.HI R2, RZ, R6, R7 ;  /* 0x00000006ff020219 */ /* 0x008fca0000011607 */
[----:B------:R-:W-:-:S04]  /*10eb0*/  IMAD.IADD R2, R145, 0x1, R2 ;  /* 0x0000000191027824 */ /* 0x000fc800078e0202 */
[----:B------:R-:W-:-:S05]  /*10ec0*/  IMAD.HI R2, R2, 0x66666667, RZ ;  /* 0x6666666702027827 */ /* 0x000fca00078e02ff */
[----:B-1----:R-:W-:-:S04]  /*10ed0*/  SHF.R.U32.HI R5, RZ, 0x1f, R2 ;  /* 0x0000001fff057819 */ /* 0x002fc80000011602 */
[----:B------:R-:W-:-:S04]  /*10ee0*/  LEA.HI.SX32 R5, R2, R5, 0x1a ;  /* 0x0000000502057211 */ /* 0x000fc800078fd2ff */
[----:B------:R-:W-:-:S04]  /*10ef0*/  VIMNMX R146, R146, R5, PT ;  /* 0x0000000592927248 */ /* 0x000fc80003fe0100 */
[----:B------:R-:W-:Y:S02]  /*10f00*/  ISETP.GE.AND P1, PT, R146, 0x1, PT ;  /* 0x000000019200780c */ /* 0x000fe40003f26270 */
[----:B------:R-:W-:Y:S02]  /*10f10*/  CS2R R120, SRZ ;  /* 0x0000000000787805 */ /* 0x000fe4000001ff00 */
[----:B------:R-:W-:Y:S01]  /*10f20*/  PLOP3.LUT P0, PT, PT, PT, PT, 0x80, 0x0 ;  /* 0x000000000000781c */ /* 0x000fe20003f0f070 */
[----:B------:R-:W-:Y:S01]  /*10f30*/  IMAD.MOV.U32 R119, RZ, RZ, RZ ;  /* 0x000000ffff777224 */ /* 0x000fe200078e00ff */
[----:B------:R-:W-:Y:S02]  /*10f40*/  CS2R R26, SRZ ;  /* 0x00000000001a7805 */ /* 0x000fe4000001ff00 */
[----:B------:R-:W-:Y:S02]  /*10f50*/  CS2R R84, SRZ ;  /* 0x0000000000547805 */ /* 0x000fe4000001ff00 */
[----:B------:R-:W-:-:S02]  /*10f60*/  CS2R R112, SRZ ;  /* 0x0000000000707805 */ /* 0x000fc4000001ff00 */
[----:B------:R-:W-:Y:S02]  /*10f70*/  MOV R46, RZ ;  /* 0x000000ff002e7202 */ /* 0x000fe40000000f00 */
[----:B------:R-:W-:Y:S02]  /*10f80*/  CS2R R68, SRZ ;  /* 0x0000000000447805 */ /* 0x000fe4000001ff00 */
        /* <DEDUP_REMOVED lines=9> */
[----:B------:R-:W-:Y:S01]  /*11020*/  CS2R R96, SRZ ;  /* 0x0000000000607805 */ /* 0x000fe2000001ff00 */
[----:B------:R-:W-:Y:S01]  /*11030*/  IMAD.MOV.U32 R102, RZ, RZ, RZ ;  /* 0x000000ffff667224 */ /* 0x000fe200078e00ff */
[----:B------:R-:W-:Y:S02]  /*11040*/  CS2R R44, SRZ ;  /* 0x00000000002c7805 */ /* 0x000fe4000001ff00 */
        /* <DEDUP_REMOVED lines=13> */
[----:B-----5:R-:W-:Y:S02]  /*11120*/  MOV R50, RZ ;  /* 0x000000ff00327202 */ /* 0x020fe40000000f00 */
        /* <DEDUP_REMOVED lines=33> */
.L_x_6681:
        /* <DEDUP_REMOVED lines=24> */
[----:B--2---:R-:W-:Y:S05]  /*114c0*/  CALL.ABS.NOINC R14 ;  /* 0x000000000e007343 */ /* 0x004fea0003c00000 */
.L_x_6412:
        /* <DEDUP_REMOVED lines=13> */
.L_x_6416:
[----:B--2---:R2:W3:Y:S02]  /*115a0*/  SYNCS.PHASECHK.TRANS64.TRYWAIT P0, [R18+URZ+0x33400], R3 ;  /* 0x03340003120075a7 */ /* 0x0044e4000800017f */
[----:B---3--:R-:W-:Y:S05]  /*115b0*/  @!P0 NANOSLEEP.SYNCS 0x989680 ;  /* 0x009896800000895d */ /* 0x008fea0003900000 */
[----:B------:R-:W3:Y:S02]  /*115c0*/  @!P0 SYNCS.PHASECHK.TRANS64 P0, [R18+URZ+0x33400], R3 ;  /* 0x03340003120085a7 */ /* 0x000ee4000800007f */
[----:B---3--:R-:W-:Y:S05]  /*115d0*/  @!P0 BRA `(.L_x_6416) ;  /* 0xfffffffc00f08947 */ /* 0x008fea000383ffff */
.L_x_6415:
[----:B------:R-:W-:Y:S05]  /*115e0*/  BSYNC B0 ;  /* 0x0000000000007941 */ /* 0x000fea0003800000 */
.L_x_6414:
[----:B------:R-:W-:Y:S05]  /*115f0*/  BRA `(.L_x_6417) ;  /* 0x00000070005c7947 */ /* 0x000fea0003800000 */
.L_x_6413:
[----:B------:R-:W-:Y:S01]  /*11600*/  ULOP3.LUT UP0, URZ, UR48, 0x1bf, URZ, 0xc0, !UPT ;  /* 0x000001bf303f7892 */ /* 0x000fe2000f80c03f */
[----:B------:R-:W-:Y:S01]  /*11610*/  SHF.R.S32.HI R0, RZ, 0x1f, R133 ;  /* 0x0000001fff007819 */ /* 0x000fe20000011485 */
[----:B------:R-:W-:Y:S01]  /*11620*/  ULDC.64 UR4, c[0x0][0x3f8] ;  /* 0x0000fe0000047ab9 */ /* 0x000fe20000000a00 */
[----:B------:R-:W-:Y:S01]  /*11630*/  ULDC.64 UR6, c[0x0][0x408] ;  /* 0x0001020000067ab9 */ /* 0x000fe20000000a00 */
[----:B------:R-:W-:Y:S02]  /*11640*/  IMAD.WIDE.U32 R24, R133, UR4, RZ ;  /* 0x0000000485187c25 */ /* 0x000fe4000f8e00ff */
[----:B------:R-:W-:Y:S02]  /*11650*/  PLOP3.LUT P0, PT, PT, PT, UP0, 0x80, 0x0 ;  /* 0x000000000000781c */ /* 0x000fe40003f0f008 */
[C---:B------:R-:W-:Y:S02]  /*11660*/  IMAD R4, R0.reuse, UR4, RZ ;  /* 0x0000000400047c24 */ /* 0x040fe4000f8e02ff */
[----:B------:R-:W-:-:S02]  /*11670*/  IMAD R0, R0, UR6, RZ ;  /* 0x0000000600007c24 */ /* 0x000fc4000f8e02ff */
[----:B------:R-:W-:-:S04]  /*11680*/  IMAD.WIDE.U32 R26, R133, UR6, RZ ;  /* 0x00000006851a7c25 */ /* 0x000fc8000f8e00ff */
[C---:B------:R-:W-:Y:S02]  /*11690*/  IMAD R31, R133.reuse, UR7, R0 ;  /* 0x00000007851f7c24 */ /* 0x040fe4000f8e0200 */
[----:B------:R-:W-:-:S03]  /*116a0*/  IMAD R29, R133, UR5, R4 ;  /* 0x00000005851d7c24 */ /* 0x000fc6000f8e0204 */
[----:B------:R-:W-:Y:S01]  /*116b0*/  IADD3 R31, R31, R27, RZ ;  /* 0x0000001b1f1f7210 */ /* 0x000fe20007ffe0ff */
[----:B------:R-:W-:Y:S01]  /*116c0*/  IMAD.IADD R29, R29, 0x1, R25 ;  /* 0x000000011d1d7824 */ /* 0x000fe200078e0219 */
        /* <DEDUP_REMOVED lines=17> */
.L_x_6418:
[----:B------:R-:W2:Y:S01]  /*117e0*/  LDL R59, [R1+0x48] ;  /* 0x00004800013b7983 */ /* 0x000ea20000100800 */
[----:B------:R-:W-:Y:S01]  /*117f0*/  ULDC.U8 UR4, c[0x0][0x410] ;  /* 0x0001040000047ab9 */ /* 0x000fe20000000000 */
[----:B------:R-:W1:Y:S01]  /*11800*/  S2R R20, SR_TID.X ;  /* 0x0000000000147919 */ /* 0x000e620000002100 */
[----:B------:R-:W-:Y:S01]  /*11810*/  ISETP.NE.AND P0, PT, RZ, UR4, PT ;  /* 0x00000004ff007c0c */ /* 0x000fe2000bf05270 */
[----:B------:R-:W-:Y:S01]  /*11820*/  BSSY B0, `(.L_x_6419) ;  /* 0x00006ec000007945 */ /* 0x000fe20003800000 */
[C---:B-1----:R-:W-:Y:S02]  /*11830*/  VIADD R58, R20.reuse, 0xffffff80 ;  /* 0xffffff80143a7836 */ /* 0x042fe40000000000 */
[----:B------:R-:W-:-:S05]  /*11840*/  VIADD R45, R20, 0xffffff80 ;  /* 0xffffff80142d7836 */ /* 0x000fca0000000000 */
[----:B------:R-:W-:-:S04]  /*11850*/  LEA.HI R45, R45, R58, RZ, 0x1 ;  /* 0x0000003a2d2d7211 */ /* 0x000fc800078f08ff */
[----:B------:R-:W-:-:S05]  /*11860*/  SHF.R.S32.HI R45, RZ, 0x1, R45 ;  /* 0x00000001ff2d7819 */ /* 0x000fca000001142d */
[----:B--2---:R-:W-:Y:S01]  /*11870*/  IMAD.IADD R20, R45, 0x1, R59 ;  /* 0x000000012d147824 */ /* 0x004fe200078e023b */
[----:B------:R-:W-:Y:S06]  /*11880*/  @!P0 BRA `(.L_x_6420) ;  /* 0x0000003400f48947 */ /* 0x000fec0003800000 */
[----:B------:R-:W1:Y:S01]  /*11890*/  LDC R10, c[0x0][0x448] ;  /* 0x00011200ff0a7b82 */ /* 0x000e620000000800 */
[----:B------:R-:W-:Y:S01]  /*118a0*/  IMAD.MOV.U32 R11, RZ, RZ, R20 ;  /* 0x000000ffff0b7224 */ /* 0x000fe200078e0014 */
[----:B------:R-:W-:Y:S01]  /*118b0*/  MOV R8, R26 ;  /* 0x0000001a00087202 */ /* 0x000fe20000000f00 */
[----:B------:R-:W-:Y:S01]  /*118c0*/  IMAD.MOV.U32 R9, RZ, RZ, R31 ;  /* 0x000000ffff097224 */ /* 0x000fe200078e001f */
[----:B------:R-:W-:Y:S01]  /*118d0*/  ULDC.64 UR4, c[0x0][0x3f8] ;  /* 0x0000fe0000047ab9 */ /* 0x000fe20000000a00 */
[----:B------:R-:W-:Y:S01]  /*118e0*/  IMAD.MOV.U32 R6, RZ, RZ, R24 ;  /* 0x000000ffff067224 */ /* 0x000fe200078e0018 */
[----:B------:R-:W-:Y:S01]  /*118f0*/  ULDC.64 UR6, c[0x0][0x408] ;  /* 0x0001020000067ab9 */ /* 0x000fe20000000a00 */
[----:B------:R-:W-:Y:S01]  /*11900*/  IMAD.MOV.U32 R7, RZ, RZ, R29 ;  /* 0x000000ffff077224 */ /* 0x000fe200078e001d */
        /* <DEDUP_REMOVED lines=8> */
[----:B------:R-:W-:Y:S01]  /*11990*/  IMAD R4, R0, UR4, RZ ;  /* 0x0000000400047c24 */ /* 0x000fe2000f8e02ff */
[----:B------:R-:W-:Y:S01]  /*119a0*/  IADD3 R5, P1, R8, UR8, RZ ;  /* 0x0000000808057c10 */ /* 0x000fe2000ff3e0ff */
[----:B------:R-:W-:-:S04]  /*119b0*/  IMAD.WIDE.U32 R6, R11, UR4, R6 ;  /* 0x000000040b067c25 */ /* 0x000fc8000f8e0006 */
[----:B------:R-:W-:Y:S02]  /*119c0*/  IMAD R0, R0, UR6, RZ ;  /* 0x0000000600007c24 */ /* 0x000fe4000f8e02ff */
[C---:B0-----:R-:W-:Y:S01]  /*119d0*/  IMAD R13, R11.reuse, UR5, R4 ;  /* 0x000000050b0d7c24 */ /* 0x041fe2000f8e0204 */
        /* <DEDUP_REMOVED lines=11> */
.L_x_6687:
[----:B0-----:R-:W5:Y:S01]  /*11a90*/  LDL R5, [R1+0x4c] ;  /* 0x00004c0001057983 */ /* 0x001f620000100800 */
        /* <DEDUP_REMOVED lines=11> */
[----:B-----5:R-:W-:Y:S01]  /*11b50*/  IMAD R5, R5, R10, RZ ;  /* 0x0000000a05057224 */ /* 0x020fe200078e02ff */
[----:B------:R-:W-:-:S04]  /*11b60*/  CS2R R10, SRZ ;  /* 0x00000000000a7805 */ /* 0x000fc8000001ff00 */
[----:B------:R-:W-:Y:S02]  /*11b70*/  ISETP.GE.AND P0, PT, R20, R5, PT ;  /* 0x000000051400720c */ /* 0x000fe40003f06270 */
[----:B------:R-:W-:-:S11]  /*11b80*/  CS2R R20, SRZ ;  /* 0x0000000000147805 */ /* 0x000fd6000001ff00 */
[----:B------:R-:W-:Y:S05]  /*11b90*/  @P0 BRA `(.L_x_6423) ;  /* 0x0000000400080947 */ /* 0x000fea0003800000 */
        /* <DEDUP_REMOVED lines=14> */
[----:B--2---:R-:W-:Y:S02]  /*11c80*/  ISETP.GE.AND P4, PT, R15, UR4, PT ;  /* 0x000000040f007c0c */ /* 0x004fe4000bf86270 */
[----:B------:R-:W-:Y:S02]  /*11c90*/  SHF.R.S32.HI R9, RZ, 0x1f, R15 ;  /* 0x0000001fff097819 */ /* 0x000fe4000001140f */
[----:B---3--:R-:W-:Y:S02]  /*11ca0*/  ISETP.GE.AND P3, PT, R46, UR4, PT ;  /* 0x000000042e007c0c */ /* 0x008fe4000bf66270 */
[----:B----4-:R-:W-:-:S07]  /*11cb0*/  ISETP.GE.AND P2, PT, R43, UR4, PT ;  /* 0x000000042b007c0c */ /* 0x010fce000bf46270 */
[C---:B------:R-:W-:Y:S02]  /*11cc0*/  @!P4 IADD3 R6, P0, R15.reuse, R3, RZ ;  /* 0x000000030f06c210 */ /* 0x040fe40007f1e0ff */
[----:B------:R-:W-:-:S03]  /*11cd0*/  @!P4 IADD3 R8, P1, R15, R14, RZ ;  /* 0x0000000e0f08c210 */ /* 0x000fc60007f3e0ff */
[--C-:B-1----:R-:W-:Y:S02]  /*11ce0*/  @!P4 IMAD.X R7, R0, 0x1, R9.reuse, P0 ;  /* 0x000000010007c824 */ /* 0x102fe400000e0609 */
[----:B------:R-:W-:Y:S01]  /*11cf0*/  @!P4 IMAD.X R9, R4, 0x1, R9, P1 ;  /* 0x000000010409c824 */ /* 0x000fe200008e0609 */
[----:B------:R-:W-:Y:S02]  /*11d00*/  ISETP.GE.AND P1, PT, R42, UR4, PT ;  /* 0x000000042a007c0c */ /* 0x000fe4000bf26270 */
[----:B------:R-:W5:Y:S01]  /*11d10*/  @!P4 LD.E.64 R32, desc[UR50][R6.64] ;  /* 0x000000320620c980 */ /* 0x000f62000c101b00 */
[----:B------:R-:W-:-:S03]  /*11d20*/  SHF.R.S32.HI R11, RZ, 0x1f, R46 ;  /* 0x0000001fff0b7819 */ /* 0x000fc6000001142e */
[----:B------:R0:W5:Y:S01]  /*11d30*/  @!P4 LD.E.64 R34, desc[UR50][R8.64] ;  /* 0x000000320822c980 */ /* 0x000162000c101b00 */
[CC--:B------:R-:W-:Y:S02]  /*11d40*/  @!P3 IADD3 R12, P4, R46.reuse, R3.reuse, RZ ;  /* 0x000000032e0cb210 */ /* 0x0c0fe40007f9e0ff */
[-C--:B------:R-:W-:Y:S02]  /*11d50*/  @!P3 IADD3 R46, P5, R46, R14.reuse, RZ ;  /* 0x0000000e2e2eb210 */ /* 0x080fe40007fbe0ff */
[----:B------:R-:W-:Y:S01]  /*11d60*/  ISETP.GE.AND P0, PT, R226, UR4, PT ;  /* 0x00000004e2007c0c */ /* 0x000fe2000bf06270 */
[----:B------:R-:W-:Y:S01]  /*11d70*/  @!P3 IMAD.X R13, R0, 0x1, R11, P4 ;  /* 0x00000001000db824 */ /* 0x000fe200020e060b */
[----:B------:R-:W-:Y:S01]  /*11d80*/  SHF.R.S32.HI R15, RZ, 0x1f, R43 ;  /* 0x0000001fff0f7819 */ /* 0x000fe2000001142b */
        /* <DEDUP_REMOVED lines=10> */
[----:B------:R-:W-:-:S02]  /*11e30*/  @!P1 IADD3.X R53, R0, R21, RZ, P4, !PT ;  /* 0x0000001500359210 */ /* 0x000fc400027fe4ff */
[----:B------:R-:W-:Y:S01]  /*11e40*/  ISETP.GE.AND P4, PT, R58, UR4, PT ;  /* 0x000000043a007c0c */ /* 0x000fe2000bf86270 */
[----:B------:R-:W-:Y:S01]  /*11e50*/  @!P1 IMAD.X R55, R4, 0x1, R21, P5 ;  /* 0x0000000104379824 */ /* 0x000fe200028e0615 */
[----:B0-----:R-:W-:Y:S02]  /*11e60*/  @!P0 SHF.R.S32.HI R9, RZ, 0x1f, R226 ;  /* 0x0000001fff098819 */ /* 0x001fe400000114e2 */
[----:B------:R-:W-:Y:S02]  /*11e70*/  SHF.R.S32.HI R11, RZ, 0x1f, R58 ;  /* 0x0000001fff0b7819 */ /* 0x000fe4000001143a */
[----:B-1----:R-:W-:Y:S02]  /*11e80*/  CS2R R12, SRZ ;  /* 0x00000000000c7805 */ /* 0x002fe4000001ff00 */
[----:B------:R-:W-:Y:S01]  /*11e90*/  @!P0 IADD3 R6, P5, R226, R3, RZ ;  /* 0x00000003e2068210 */ /* 0x000fe20007fbe0ff */
[----:B------:R2:W5:Y:S04]  /*11ea0*/  @!P2 LD.E.64 R24, desc[UR50][R48.64] ;  /* 0x000000323018a980 */ /* 0x000568000c101b00 */
[----:B------:R-:W-:Y:S01]  /*11eb0*/  @!P0 IMAD.X R7, R0, 0x1, R9, P5 ;  /* 0x0000000100078824 */ /* 0x000fe200028e0609 */
[----:B------:R-:W-:-:S02]  /*11ec0*/  @!P0 IADD3 R42, P5, R226, R14, RZ ;  /* 0x0000000ee22a8210 */ /* 0x000fc40007fbe0ff */
[----:B------:R-:W-:Y:S01]  /*11ed0*/  CS2R R20, SRZ ;  /* 0x0000000000147805 */ /* 0x000fe2000001ff00 */
[----:B------:R2:W5:Y:S02]  /*11ee0*/  @!P2 LD.E.64 R26, desc[UR50][R50.64] ;  /* 0x00000032321aa980 */ /* 0x000564000c101b00 */
[----:B------:R-:W-:Y:S01]  /*11ef0*/  @!P0 IMAD.X R43, R4, 0x1, R9, P5 ;  /* 0x00000001042b8824 */ /* 0x000fe200028e0609 */
[----:B------:R-:W-:Y:S02]  /*11f00*/  @!P4 IADD3 R56, P5, R58, R3, RZ ;  /* 0x000000033a38c210 */ /* 0x000fe40007fbe0ff */
[----:B------:R-:W-:Y:S01]  /*11f10*/  CS2R R8, SRZ ;  /* 0x0000000000087805 */ /* 0x000fe2000001ff00 */
[----:B------:R2:W5:Y:S02]  /*11f20*/  @!P1 LD.E.64 R20, desc[UR50][R54.64] ;  /* 0x0000003236149980 */ /* 0x000564000c101b00 */
        /* <DEDUP_REMOVED lines=9> */
.L_x_6423:
[----:B------:R-:W-:Y:S05]  /*11fc0*/  BSYNC B1 ;  /* 0x0000000000017941 */ /* 0x000fea0003800000 */
.L_x_6422:
        /* <DEDUP_REMOVED lines=10> */
.L_x_6688:
[----:B------:R-:W-:Y:S05]  /*12070*/  BSYNC B1 ;  /* 0x0000000000017941 */ /* 0x000fea0003800000 */
.L_x_6424:
[----:B------:R-:W-:Y:S05]  /*12080*/  @P1 BRA `(.L_x_6426) ;  /* 0x0000006400941947 */ /* 0x000fea0003800000 */
[----:B------:R-:W2:Y:S01]  /*12090*/  LDL R0, [R1+0x30] ;  /* 0x0000300001007983 */ /* 0x000ea20000100800 */
[----:B------:R-:W1:Y:S03]  /*120a0*/  LDC R5, c[0x0][0x3f4] ;  /* 0x0000fd00ff057b82 */ /* 0x000e660000000800 */
[----:B------:R-:W2:Y:S04]  /*120b0*/  LDL R43, [R1+0x34] ;  /* 0x00003400012b7983 */ /* 0x000ea80000100800 */
[----:B------:R-:W2:Y:S04]  /*120c0*/  LDL R42, [R1+0x38] ;  /* 0x00003800012a7983 */ /* 0x000ea80000100800 */
[----:B------:R-:W2:Y:S04]  /*120d0*/  LDL R15, [R1+0x1c] ;  /* 0x00001c00010f7983 */ /* 0x000ea80000100800 */
[----:B----4-:R-:W4:Y:S04]  /*120e0*/  LDL R14, [R1+0x24] ;  /* 0x00002400010e7983 */ /* 0x010f280000100800 */
[----:B------:R-:W4:Y:S04]  /*120f0*/  LDL R7, [R1+0x28] ;  /* 0x0000280001077983 */ /* 0x000f280000100800 */
[----:B------:R-:W4:Y:S04]  /*12100*/  LDL R6, [R1+0x20] ;  /* 0x0000200001067983 */ /* 0x000f280000100800 */
[----:B---3--:R-:W3:Y:S01]  /*12110*/  LDL R4, [R1+0x2c] ;  /* 0x00002c0001047983 */ /* 0x008ee20000100800 */
[----:B------:R-:W-:Y:S01]  /*12120*/  LEA.HI R40, R41, R40, RZ, 0x2 ;  /* 0x0000002829287211 */ /* 0x000fe200078f10ff */
[----:B------:R-:W-:Y:S01]  /*12130*/  BSSY B1, `(.L_x_6427) ;  /* 0x0000089000017945 */ /* 0x000fe20003800000 */
[----:B-1----:R-:W-:-:S02]  /*12140*/  ISETP.GE.AND P6, PT, R226, R5, PT ;  /* 0x00000005e200720c */ /* 0x002fc40003fc6270 */
[--C-:B0-----:R-:W-:Y:S02]  /*12150*/  SHF.R.S32.HI R3, RZ, 0x2, R40.reuse ;  /* 0x00000002ff037819 */ /* 0x101fe40000011428 */
[----:B------:R-:W-:-:S04]  /*12160*/  SHF.R.S32.HI R40, RZ, 0x1f, R40 ;  /* 0x0000001fff287819 */ /* 0x000fc80000011428 */
[----:B------:R-:W-:-:S04]  /*12170*/  LEA.HI R40, R40, R3, RZ, 0x2 ;  /* 0x0000000328287211 */ /* 0x000fc800078f10ff */
[----:B------:R-:W-:-:S05]  /*12180*/  LOP3.LUT R40, R40, 0xfffffffc, RZ, 0xc0, !PT ;  /* 0xfffffffc28287812 */ /* 0x000fca00078ec0ff */
[----:B------:R-:W-:-:S05]  /*12190*/  IMAD.IADD R40, R3, 0x1, -R40 ;  /* 0x0000000103287824 */ /* 0x000fca00078e0a28 */
[----:B------:R-:W-:Y:S02]  /*121a0*/  LOP3.LUT P0, RZ, R40, 0x2, RZ, 0xc0, !PT ;  /* 0x0000000228ff7812 */ /* 0x000fe4000780c0ff */
[----:B--2---:R-:W-:-:S04]  /*121b0*/  LOP3.LUT R0, R0, 0x10, R16, 0xf8, !PT ;  /* 0x0000001000007812 */ /* 0x004fc800078ef810 */
[----:B------:R-:W-:-:S04]  /*121c0*/  LOP3.LUT R0, R0, R43, RZ, 0x3c, !PT ;  /* 0x0000002b00007212 */ /* 0x000fc800078e3cff */
[----:B------:R-:W-:Y:S02]  /*121d0*/  IADD3 R3, R42, R0, RZ ;  /* 0x000000002a037210 */ /* 0x000fe40007ffe0ff */
[----:B------:R-:W-:-:S03]  /*121e0*/  ISETP.GE.AND P1, PT, R15, R5, PT ;  /* 0x000000050f00720c */ /* 0x000fc60003f26270 */
[----:B------:R-:W-:Y:S01]  /*121f0*/  IMAD.IADD R3, R18, 0x1, R3 ;  /* 0x0000000112037824 */ /* 0x000fe200078e0203 */
[----:B----4-:R-:W-:-:S03]  /*12200*/  ISETP.GE.AND P2, PT, R14, R5, PT ;  /* 0x000000050e00720c */ /* 0x010fc60003f46270 */
[----:B------:R-:W-:Y:S01]  /*12210*/  VIADD R0, R3, 0x20 ;  /* 0x0000002003007836 */ /* 0x000fe20000000000 */
[-C--:B------:R-:W-:Y:S02]  /*12220*/  ISETP.GE.AND P3, PT, R7, R5.reuse, PT ;  /* 0x000000050700720c */ /* 0x080fe40003f66270 */
[-C--:B------:R-:W-:Y:S02]  /*12230*/  ISETP.GE.AND P4, PT, R6, R5.reuse, PT ;  /* 0x000000050600720c */ /* 0x080fe40003f86270 */
[----:B---3--:R-:W-:Y:S01]  /*12240*/  ISETP.GE.AND P5, PT, R4, R5, PT ;  /* 0x000000050400720c */ /* 0x008fe20003fa6270 */
        /* <DEDUP_REMOVED lines=119> */
.L_x_6428:
[----:B------:R-:W-:Y:S05]  /*129c0*/  BSYNC B1 ;  /* 0x0000000000017941 */ /* 0x000fea0003800000 */
.L_x_6427:
        /* <DEDUP_REMOVED lines=125> */
.L_x_6430:
[----:B------:R-:W-:Y:S05]  /*131a0*/  BSYNC B1 ;  /* 0x0000000000017941 */ /* 0x000fea0003800000 */
.L_x_6429:
        /* <DEDUP_REMOVED lines=120> */
.L_x_6432:
[----:B------:R-:W-:Y:S05]  /*13930*/  BSYNC B1 ;  /* 0x0000000000017941 */ /* 0x000fea0003800000 */
.L_x_6431:
        /* <DEDUP_REMOVED lines=124> */
.L_x_6434:
[----:B------:R-:W-:Y:S05]  /*14100*/  BSYNC B1 ;  /* 0x0000000000017941 */ /* 0x000fea0003800000 */
.L_x_6433:
        /* <DEDUP_REMOVED lines=8> */
[----:B------:R-:W-:-:S02]  /*14190*/  LOP3.LUT R26, R21, 0xff, RZ, 0xc0, !PT ;  /* 0x000000ff151a7812 */ /* 0x000fc400078ec0ff */
[----:B------:R-:W-:Y:S02]  /*141a0*/  LOP3.LUT R29, R29, 0xff, RZ, 0xc0, !PT ;  /* 0x000000ff1d1d7812 */ /* 0x000fe400078ec0ff */
[----:B------:R-:W-:Y:S02]  /*141b0*/  SHF.R.U32.HI R28, RZ, 0x10, R21 ;  /* 0x00000010ff1c7819 */ /* 0x000fe40000011615 */
[----:B------:R-:W-:Y:S02]  /*141c0*/  SHF.R.U32.HI R25, RZ, 0x8, R20 ;  /* 0x00000008ff197819 */ /* 0x000fe40000011614 */
[----:B------:R-:W-:Y:S02]  /*141d0*/  SHF.R.U32.HI R30, RZ, 0x10, R11 ;  /* 0x00000010ff1e7819 */ /* 0x000fe4000001160b */
[----:B------:R-:W-:Y:S02]  /*141e0*/  SHF.R.U32.HI R15, RZ, 0x8, R10 ;  /* 0x00000008ff0f7819 */ /* 0x000fe4000001160a */
[----:B------:R-:W-:Y:S01]  /*141f0*/  PRMT R26, R29, 0x7604, R26 ;  /* 0x000076041d1a7816 */ /* 0x000fe2000000001a */
[----:B------:R-:W-:Y:S01]  /*14200*/  IMAD.U32 R29, R28, 0x10000, RZ ;  /* 0x000100001c1d7824 */ /* 0x000fe200078e00ff */
[----:B------:R-:W-:-:S02]  /*14210*/  LOP3.LUT R27, R25, 0xff, RZ, 0xc0, !PT ;  /* 0x000000ff191b7812 */ /* 0x000fc400078ec0ff */
[----:B------:R-:W-:Y:S02]  /*14220*/  SHF.L.U32 R25, R30, 0x10, RZ ;  /* 0x000000101e197819 */ /* 0x000fe400000006ff */
[----:B------:R-:W-:Y:S02]  /*14230*/  LOP3.LUT R14, R10, 0xff, RZ, 0xc0, !PT ;  /* 0x000000ff0a0e7812 */ /* 0x000fe400078ec0ff */
[----:B------:R-:W-:Y:S02]  /*14240*/  LOP3.LUT R15, R15, 0xff, RZ, 0xc0, !PT ;  /* 0x000000ff0f0f7812 */ /* 0x000fe400078ec0ff */
[----:B------:R-:W-:Y:S02]  /*14250*/  LOP3.LUT R25, R24, 0xff0000, R25, 0xf8, !PT ;  /* 0x00ff000018197812 */ /* 0x000fe400078ef819 */
[----:B------:R-:W-:Y:S02]  /*14260*/  LOP3.LUT R29, R26, 0xff0000, R29, 0xf8, !PT ;  /* 0x00ff00001a1d7812 */ /* 0x000fe400078ef81d */
[----:B------:R-:W-:-:S02]  /*14270*/  PRMT R15, R15, 0x7604, R14 ;  /* 0x000076040f0f7816 */ /* 0x000fc4000000000e */
[----:B------:R-:W-:Y:S02]  /*14280*/  LOP3.LUT R14, R20, 0xff, RZ, 0xc0, !PT ;  /* 0x000000ff140e7812 */ /* 0x000fe400078ec0ff */
[----:B------:R-:W-:Y:S02]  /*14290*/  LOP3.LUT R29, R29, 0xff000000, R21, 0xf8, !PT ;  /* 0xff0000001d1d7812 */ /* 0x000fe400078ef815 */
[----:B------:R-:W-:Y:S02]  /*142a0*/  LOP3.LUT R25, R25, 0xff000000, R11, 0xf8, !PT ;  /* 0xff00000019197812 */ /* 0x000fe400078ef80b */
[----:B------:R-:W-:Y:S02]  /*142b0*/  PRMT R27, R27, 0x7604, R14 ;  /* 0x000076041b1b7816 */ /* 0x000fe4000000000e */
[----:B------:R-:W-:Y:S02]  /*142c0*/  LOP3.LUT R15, R15, 0xff0000, R10, 0xf8, !PT ;  /* 0x00ff00000f0f7812 */ /* 0x000fe400078ef80a */
[----:B0-----:R-:W-:-:S02]  /*142d0*/  F2FP.F16.E4M3.UNPACK_B R14, R6.H1 ;  /* 0x00000006ff0e723e */ /* 0x001fc400030006ff */
[----:B------:R-:W-:Y:S02]  /*142e0*/  F2FP.F16.E4M3.UNPACK_B R28, R29 ;  /* 0x0000001dff1c723e */ /* 0x000fe400020006ff */
[----:B------:R-:W-:Y:S02]  /*142f0*/  F2FP.F16.E4M3.UNPACK_B R21, R25 ;  /* 0x00000019ff15723e */ /* 0x000fe400020006ff */
        /* <DEDUP_REMOVED lines=89> */
.L_x_6436:
[----:B------:R-:W-:Y:S05]  /*14890*/  BSYNC B1 ;  /* 0x0000000000017941 */ /* 0x000fea0003800000 */
.L_x_6435:
        /* <DEDUP_REMOVED lines=124> */
.L_x_6420:
[----:B------:R-:W1:Y:S01]  /*15060*/  LDC R10, c[0x0][0x448] ;  /* 0x00011200ff0a7b82 */ /* 0x000e620000000800 */
[----:B------:R-:W-:Y:S01]  /*15070*/  IMAD.MOV.U32 R6, RZ, RZ, R24 ;  /* 0x000000ffff067224 */ /* 0x000fe200078e0018 */
[----:B------:R-:W-:Y:S01]  /*15080*/  ULDC.64 UR4, c[0x0][0x3f8] ;  /* 0x0000fe0000047ab9 */ /* 0x000fe20000000a00 */
[----:B------:R-:W-:Y:S01]  /*15090*/  IMAD.MOV.U32 R7, RZ, RZ, R29 ;  /* 0x000000ffff077224 */ /* 0x000fe200078e001d */
[----:B------:R-:W-:Y:S01]  /*150a0*/  ULDC.64 UR6, c[0x0][0x408] ;  /* 0x0001020000067ab9 */ /* 0x000fe20000000a00 */
[----:B------:R-:W-:Y:S01]  /*150b0*/  IMAD.MOV.U32 R8, RZ, RZ, R26 ;  /* 0x000000ffff087224 */ /* 0x000fe200078e001a */
[----:B------:R-:W-:Y:S01]  /*150c0*/  ULDC.64 UR8, c[0x0][0x400] ;  /* 0x0001000000087ab9 */ /* 0x000fe20000000a00 */
[----:B------:R-:W-:Y:S01]  /*150d0*/  IMAD.MOV.U32 R9, RZ, RZ, R31 ;  /* 0x000000ffff097224 */ /* 0x000fe200078e001f */
[----:B-1----:R-:W-:-:S13]  /*150e0*/  ISETP.NE.AND P0, PT, R10, 0x1, PT ;  /* 0x000000010a00780c */ /* 0x002fda0003f05270 */
[----:B------:R-:W1:Y:S08]  /*150f0*/  @P0 LDC R3, c[0x0][0x44c] ;  /* 0x00011300ff030b82 */ /* 0x000e700000000800 */
[----:B------:R-:W2:Y:S01]  /*15100*/  @P0 LDC R5, c[0x0][0x450] ;  /* 0x00011400ff050b82 */ /* 0x000ea20000000800 */
[----:B-1----:R-:W-:-:S04]  /*15110*/  @P0 IMAD.HI.U32 R0, R20, R3, RZ ;  /* 0x0000000314000227 */ /* 0x002fc800078e00ff */
[----:B------:R-:W-:Y:S01]  /*15120*/  IMAD.MOV.U32 R3, RZ, RZ, R20 ;  /* 0x000000ffff037224 */ /* 0x000fe200078e0014 */
[----:B--2---:R-:W-:-:S04]  /*15130*/  @P0 SHF.R.U32.HI R3, RZ, R5, R0 ;  /* 0x00000005ff030219 */ /* 0x004fc80000011600 */
[----:B------:R-:W-:Y:S01]  /*15140*/  SHF.R.S32.HI R0, RZ, 0x1f, R3 ;  /* 0x0000001fff007819 */ /* 0x000fe20000011403 */
[----:B------:R-:W-:-:S04]  /*15150*/  IMAD.WIDE.U32 R6, R3, UR4, R6 ;  /* 0x0000000403067c25 */ /* 0x000fc8000f8e0006 */
[----:B------:R-:W-:Y:S02]  /*15160*/  IMAD R4, R0, UR4, RZ ;  /* 0x0000000400047c24 */ /* 0x000fe4000f8e02ff */
[----:B------:R-:W-:-:S04]  /*15170*/  IMAD.WIDE.U32 R8, R3, UR6, R8 ;  /* 0x0000000603087c25 */ /* 0x000fc8000f8e0008 */
[----:B------:R-:W-:Y:S01]  /*15180*/  IMAD R0, R0, UR6, RZ ;  /* 0x0000000600007c24 */ /* 0x000fe2000f8e02ff */
[----:B------:R-:W-:Y:S01]  /*15190*/  IADD3 R21, P1, R8, UR8, RZ ;  /* 0x0000000808157c10 */ /* 0x000fe2000ff3e0ff */
        /* <DEDUP_REMOVED lines=12> */
.L_x_6694:
[----:B------:R-:W5:Y:S01]  /*15260*/  LDL R0, [R1+0x4c] ;  /* 0x00004c0001007983 */ /* 0x000f620000100800 */
        /* <DEDUP_REMOVED lines=12> */
[----:B-----5:R-:W-:Y:S01]  /*15330*/  IMAD R41, R0, R10, RZ ;  /* 0x0000000a00297224 */ /* 0x020fe200078e02ff */
[----:B------:R-:W-:-:S04]  /*15340*/  CS2R R10, SRZ ;  /* 0x00000000000a7805 */ /* 0x000fc8000001ff00 */
[----:B------:R-:W-:-:S13]  /*15350*/  ISETP.GE.AND P0, PT, R20, R41, PT ;  /* 0x000000291400720c */ /* 0x000fda0003f06270 */
[----:B------:R-:W-:Y:S05]  /*15360*/  @P0 BRA `(.L_x_6439) ;  /* 0x0000000000980947 */ /* 0x000fea0003800000 */
[----:B------:R-:W-:Y:S01]  /*15370*/  ULDC UR4, c[0x0][0x3f4] ;  /* 0x0000fd0000047ab9 */ /* 0x000fe20000000800 */
[----:B------:R-:W-:Y:S02]  /*15380*/  CS2R R28, SRZ ;  /* 0x00000000001c7805 */ /* 0x000fe4000001ff00 */
[----:B------:R-:W-:Y:S02]  /*15390*/  ISETP.GE.AND P1, PT, R224, UR4, PT ;  /* 0x00000004e0007c0c */ /* 0x000fe4000bf26270 */
[----:B------:R-:W-:Y:S02]  /*153a0*/  CS2R R30, SRZ ;  /* 0x00000000001e7805 */ /* 0x000fe4000001ff00 */
[----:B------:R-:W-:Y:S02]  /*153b0*/  ISETP.GE.AND P2, PT, R16, UR4, PT ;  /* 0x0000000410007c0c */ /* 0x000fe4000bf46270 */
[----:B------:R-:W-:Y:S02]  /*153c0*/  CS2R R8, SRZ ;  /* 0x0000000000087805 */ /* 0x000fe4000001ff00 */
[----:B------:R-:W-:-:S02]  /*153d0*/  ISETP.GE.AND P0, PT, R225, UR4, PT ;  /* 0x00000004e1007c0c */ /* 0x000fc4000bf06270 */
[----:B------:R-:W-:Y:S02]  /*153e0*/  CS2R R10, SRZ ;  /* 0x00000000000a7805 */ /* 0x000fe4000001ff00 */
[----:B------:R-:W-:Y:S02]  /*153f0*/  CS2R R32, SRZ ;  /* 0x0000000000207805 */ /* 0x000fe4000001ff00 */
[----:B------:R-:W-:Y:S01]  /*15400*/  CS2R R34, SRZ ;  /* 0x0000000000227805 */ /* 0x000fe2000001ff00 */
[----:B------:R-:W-:Y:S02]  /*15410*/  @!P1 IMAD.SHL.U32 R48, R228, 0x10, RZ ;  /* 0x00000010e4309824 */ /* 0x000fe400078e00ff */
[----:B--2---:R-:W-:-:S04]  /*15420*/  @!P2 IADD3 R42, P3, R16, R5, RZ ;  /* 0x00000005102aa210 */ /* 0x004fc80007f7e0ff */
[----:B------:R-:W-:Y:S02]  /*15430*/  @!P0 SHF.L.U32 R50, R229, 0x4, RZ ;  /* 0x00000004e5328819 */ /* 0x000fe400000006ff */
[----:B------:R-:W-:Y:S01]  /*15440*/  @!P1 SHF.R.S32.HI R0, RZ, 0x1f, R48 ;  /* 0x0000001fff009819 */ /* 0x000fe20000011430 */
[C---:B-1----:R-:W-:Y:S01]  /*15450*/  @!P2 IMAD.X R43, R3.reuse, 0x1, R17, P3 ;  /* 0x00000001032ba824 */ /* 0x042fe200018e0611 */
[C---:B------:R-:W-:Y:S02]  /*15460*/  @!P1 IADD3 R46, P5, R48.reuse, R5, RZ ;  /* 0x00000005302e9210 */ /* 0x040fe40007fbe0ff */
[----:B----4-:R-:W-:Y:S02]  /*15470*/  @!P1 IADD3 R48, P4, R48, R21, RZ ;  /* 0x0000001530309210 */ /* 0x010fe40007f9e0ff */
[C---:B------:R-:W-:Y:S01]  /*15480*/  @!P0 IADD3 R20, P3, R50.reuse, R5, RZ ;  /* 0x0000000532148210 */ /* 0x040fe20007f7e0ff */
[----:B------:R-:W-:Y:S01]  /*15490*/  @!P1 IMAD.X R47, R3, 0x1, R0, P5 ;  /* 0x00000001032f9824 */ /* 0x000fe200028e0600 */
[----:B------:R-:W-:Y:S01]  /*154a0*/  @!P0 SHF.R.S32.HI R6, RZ, 0x1f, R50 ;  /* 0x0000001fff068819 */ /* 0x000fe20000011432 */
[----:B---3--:R-:W-:Y:S01]  /*154b0*/  @!P1 IMAD.X R49, R7, 0x1, R0, P4 ;  /* 0x0000000107319824 */ /* 0x008fe200020e0600 */
[----:B------:R-:W-:-:S02]  /*154c0*/  @!P0 IADD3 R50, P5, R50, R21, RZ ;  /* 0x0000001532328210 */ /* 0x000fc40007fbe0ff */
[----:B------:R-:W-:Y:S02]  /*154d0*/  CS2R R12, SRZ ;  /* 0x00000000000c7805 */ /* 0x000fe4000001ff00 */
[----:B------:R-:W-:Y:S02]  /*154e0*/  @!P2 IADD3 R4, P4, R16, R21, RZ ;  /* 0x000000151004a210 */ /* 0x000fe40007f9e0ff */
[----:B------:R-:W-:Y:S02]  /*154f0*/  CS2R R14, SRZ ;  /* 0x00000000000e7805 */ /* 0x000fe4000001ff00 */
[----:B------:R-:W-:Y:S02]  /*15500*/  CS2R R36, SRZ ;  /* 0x0000000000247805 */ /* 0x000fe4000001ff00 */
[----:B------:R-:W-:Y:S02]  /*15510*/  CS2R R38, SRZ ;  /* 0x0000000000267805 */ /* 0x000fe4000001ff00 */
[----:B------:R-:W-:-:S02]  /*15520*/  CS2R R24, SRZ ;  /* 0x0000000000187805 */ /* 0x000fc4000001ff00 */
[----:B------:R-:W-:Y:S01]  /*15530*/  CS2R R26, SRZ ;  /* 0x00000000001a7805 */ /* 0x000fe2000001ff00 */
[--C-:B------:R-:W-:Y:S01]  /*15540*/  @!P0 IMAD.X R21, R3, 0x1, R6.reuse, P3 ;  /* 0x0000000103158824 */ /* 0x100fe200018e0606 */
[----:B------:R0:W5:Y:S01]  /*15550*/  @!P2 LD.E.128 R28, desc[UR50][R42.64] ;  /* 0x000000322a1ca980 */ /* 0x000162000c101d00 */
[C---:B------:R-:W-:Y:S02]  /*15560*/  @!P0 IMAD.X R51, R7.reuse, 0x1, R6, P5 ;  /* 0x0000000107338824 */ /* 0x040fe400028e0606 */
[----:B------:R-:W-:Y:S01]  /*15570*/  @!P2 IMAD.X R5, R7, 0x1, R17, P4 ;  /* 0x000000010705a824 */ /* 0x000fe200020e0611 */
[----:B------:R0:W5:Y:S04]  /*15580*/  @!P1 LD.E.128 R32, desc[UR50][R46.64] ;  /* 0x000000322e209980 */ /* 0x000168000c101d00 */
[----:B------:R0:W5:Y:S04]  /*15590*/  @!P2 LD.E.128 R8, desc[UR50][R4.64] ;  /* 0x000000320408a980 */ /* 0x000168000c101d00 */
[----:B------:R0:W5:Y:S04]  /*155a0*/  @!P1 LD.E.128 R12, desc[UR50][R48.64] ;  /* 0x00000032300c9980 */ /* 0x000168000c101d00 */
[----:B------:R0:W5:Y:S04]  /*155b0*/  @!P0 LD.E.128 R36, desc[UR50][R20.64] ;  /* 0x0000003214248980 */ /* 0x000168000c101d00 */
[----:B------:R0:W5:Y:S02]  /*155c0*/  @!P0 LD.E.128 R24, desc[UR50][R50.64] ;  /* 0x0000003232188980 */ /* 0x000164000c101d00 */
.L_x_6439:
[----:B------:R-:W-:Y:S05]  /*155d0*/  BSYNC B1 ;  /* 0x0000000000017941 */ /* 0x000fea0003800000 */
.L_x_6438:
[----:B------:R-:W3:Y:S01]  /*155e0*/  LDL R0, [R1+0x48] ;  /* 0x0000480001007983 */ /* 0x000ee20000100800 */
[----:B------:R-:W-:Y:S01]  /*155f0*/  ULEA.HI UR4, UR37, UR37, URZ, 0x1 ;  /* 0x0000002525047291 */ /* 0x000fe2000f8f083f */
[----:B------:R-:W-:Y:S01]  /*15600*/  BSSY B1, `(.L_x_6440) ;  /* 0x000000e000017945 */ /* 0x000fe20003800000 */
[----:B0-----:R-:W2:Y:S02]  /*15610*/  S2R R4, SR_TID.X ;  /* 0x0000000000047919 */ /* 0x001ea40000002100 */
[----:B------:R-:W-:-:S04]  /*15620*/  ULOP3.LUT UR4, UR4, 0xfffffffe, URZ, 0xc0, !UPT ;  /* 0xfffffffe04047892 */ /* 0x000fc8000f8ec03f */
[----:B------:R-:W-:-:S06]  /*15630*/  UIADD3 UR4, UR37, -UR4, URZ ;  /* 0x8000000425047290 */ /* 0x000fcc000fffe03f */
[----:B-1----:R-:W-:-:S05]  /*15640*/  IMAD.U32 R3, RZ, RZ, UR4 ;  /* 0x00000004ff037e24 */ /* 0x002fca000f8e00ff */
[----:B------:R-:W-:-:S04]  /*15650*/  SHF.L.U32 R3, R3, 0x1f, RZ ;  /* 0x0000001f03037819 */ /* 0x000fc800000006ff */
[----:B------:R-:W0:Y:S01]  /*15660*/  SYNCS.PHASECHK.TRANS64.TRYWAIT P0, [R18+URZ+0x33400], R3 ;  /* 0x03340003120075a7 */ /* 0x000e22000800017f */
[C---:B--2---:R-:W-:Y:S01]  /*15670*/  IADD3 R5, R4.reuse, -0x80, RZ ;  /* 0xffffff8004057810 */ /* 0x044fe20007ffe0ff */
[----:B------:R-:W-:-:S05]  /*15680*/  VIADD R4, R4, 0xffffff80 ;  /* 0xffffff8004047836 */ /* 0x000fca0000000000 */
[----:B------:R-:W-:-:S04]  /*15690*/  LEA.HI R4, R4, R5, RZ, 0x1 ;  /* 0x0000000504047211 */ /* 0x000fc800078f08ff */
[----:B------:R-:W-:Y:S02]  /*156a0*/  SHF.R.S32.HI R4, RZ, 0x1, R4 ;  /* 0x00000001ff047819 */ /* 0x000fe40000011404 */
[----:B---3--:R-:W-:-:S04]  /*156b0*/  VIADDMNMX R0, R41, -R0, 0x80, PT ;  /* 0x0000008029007446 */ /* 0x008fc80003800900 */
[----:B------:R-:W-:Y:S01]  /*156c0*/  ISETP.GE.AND P1, PT, R4, R0, PT ;  /* 0x000000000400720c */ /* 0x000fe20003f26270 */
[----:B0-----:R-:W-:-:S12]  /*156d0*/  @!P0 BRA `(.L_x_6441) ;  /* 0x000001bc00548947 */ /* 0x001fd80003800000 */
.L_x_6695:
[----:B------:R-:W-:Y:S05]  /*156e0*/  BSYNC B1 ;  /* 0x0000000000017941 */ /* 0x000fea0003800000 */
.L_x_6440:
[----:B------:R-:W-:Y:S05]  /*156f0*/  @P1 BRA `(.L_x_6426) ;  /* 0x0000002c00f81947 */ /* 0x000fea0003800000 */
[----:B------:R1:W5:Y:S01]  /*15700*/  LDL R69, [R1+0x30] ;  /* 0x0000300001457983 */ /* 0x0003620000100800 */
[----:B0-----:R-:W0:Y:S03]  /*15710*/  LDC R3, c[0x0][0x3f4] ;  /* 0x0000fd00ff037b82 */ /* 0x001e260000000800 */
[----:B------:R1:W5:Y:S04]  /*15720*/  LDL R68, [R1+0x34] ;  /* 0x0000340001447983 */ /* 0x0003680000100800 */
[----:B------:R1:W5:Y:S01]  /*15730*/  LDL R67, [R1+0x38] ;  /* 0x0000380001437983 */ /* 0x0003620000100800 */
[----:B------:R-:W-:Y:S01]  /*15740*/  BSSY B1, `(.L_x_6442) ;  /* 0x00000ff000017945 */ /* 0x000fe20003800000 */
[----:B0-----:R-:W-:-:S02]  /*15750*/  ISETP.GE.AND P0, PT, R16, R3, PT ;  /* 0x000000031000720c */ /* 0x001fc40003f06270 */
[-C--:B------:R-:W-:Y:S02]  /*15760*/  ISETP.GE.AND P1, PT, R224, R3.reuse, PT ;  /* 0x00000003e000720c */ /* 0x080fe40003f26270 */
[----:B------:R-:W-:-:S09]  /*15770*/  ISETP.GE.AND P2, PT, R225, R3, PT ;  /* 0x00000003e100720c */ /* 0x000fd20003f46270 */
[----:B-1----:R-:W-:Y:S05]  /*15780*/  @P0 BRA `(.L_x_6443) ;  /* 0x0000000c00e80947 */ /* 0x002fea0003800000 */
[----:B------:R-:W2:Y:S01]  /*15790*/  LDL R70, [R1+0x70] ;  /* 0x0000700001467983 */ /* 0x000ea20000100800 */
[----:B------:R-:W-:Y:S02]  /*157a0*/  LEA.HI R0, R40, R40, RZ, 0x1 ;  /* 0x0000002828007211 */ /* 0x000fe400078f08ff */
[----:B-----5:R-:W-:Y:S02]  /*157b0*/  LOP3.LUT R4, R28, 0xff, RZ, 0xc0, !PT ;  /* 0x000000ff1c047812 */ /* 0x020fe400078ec0ff */
[----:B------:R-:W-:Y:S02]  /*157c0*/  LOP3.LUT R5, R0, 0xfffffffe, RZ, 0xc0, !PT ;  /* 0xfffffffe00057812 */ /* 0x000fe400078ec0ff */
[----:B------:R-:W-:Y:S02]  /*157d0*/  SHF.R.U32.HI R0, RZ, 0x8, R28 ;  /* 0x00000008ff007819 */ /* 0x000fe4000001161c */
[----:B------:R-:W-:Y:S01]  /*157e0*/  SHF.R.U32.HI R20, RZ, 0x8, R30 ;  /* 0x00000008ff147819 */ /* 0x000fe2000001161e */
[----:B------:R-:W-:Y:S01]  /*157f0*/  IMAD.IADD R40, R40, 0x1, -R5 ;  /* 0x0000000128287824 */ /* 0x000fe200078e0a05 */
[----:B------:R-:W-:-:S02]  /*15800*/  LOP3.LUT R5, R0, 0xff, RZ, 0xc0, !PT ;  /* 0x000000ff00057812 */ /* 0x000fc400078ec0ff */
[----:B----4-:R-:W-:Y:S02]  /*15810*/  LOP3.LUT R21, R30, 0xff, RZ, 0xc0, !PT ;  /* 0x000000ff1e157812 */ /* 0x010fe400078ec0ff */
[----:B------:R-:W-:Y:S02]  /*15820*/  LEA.HI R0, R3, R40, RZ, 0x1c ;  /* 0x0000002803007211 */ /* 0x000fe400078fe0ff */
[----:B------:R-:W-:Y:S02]  /*15830*/  PRMT R45, R5, 0x7604, R4 ;  /* 0x00007604052d7816 */ /* 0x000fe40000000004 */
[----:B------:R-:W-:Y:S02]  /*15840*/  SHF.R.S32.HI R5, RZ, 0x1f, R0 ;  /* 0x0000001fff057819 */ /* 0x000fe40000011400 */
[----:B------:R-:W-:Y:S02]  /*15850*/  LOP3.LUT R40, R20, 0xff, RZ, 0xc0, !PT ;  /* 0x000000ff14287812 */ /* 0x000fe400078ec0ff */
[----:B------:R-:W-:Y:S01]  /*15860*/  LEA.HI R5, R5, R0, RZ, 0x2 ;  /* 0x0000000005057211 */ /* 0x000fe200078f10ff */
[----:B------:R-:W-:Y:S01]  /*15870*/  IMAD.SHL.U32 R0, R0, 0x10, RZ ;  /* 0x0000001000007824 */ /* 0x000fe200078e00ff */
[----:B------:R-:W-:-:S02]  /*15880*/  SHF.R.U32.HI R7, RZ, 0x8, R29 ;  /* 0x00000008ff077819 */ /* 0x000fc4000001161d */
[----:B------:R-:W-:Y:S01]  /*15890*/  PRMT R47, R40, 0x7604, R21 ;  /* 0x00007604282f7816 */ /* 0x000fe20000000015 */
[----:B------:R-:W-:Y:S01]  /*158a0*/  IMAD.SHL.U32 R5, R5, 0x800, RZ ;  /* 0x0000080005057824 */ /* 0x000fe200078e00ff */
[----:B------:R-:W-:Y:S02]  /*158b0*/  SHF.R.U32.HI R21, RZ, 0x8, R8 ;  /* 0x00000008ff157819 */ /* 0x000fe40000011608 */
[----:B------:R-:W-:Y:S02]  /*158c0*/  LOP3.LUT R0, R69, 0x30, R0, 0xf8, !PT ;  /* 0x0000003045007812 */ /* 0x000fe400078ef800 */
[----:B------:R-:W-:Y:S02]  /*158d0*/  LOP3.LUT R6, R29, 0xff, RZ, 0xc0, !PT ;  /* 0x000000ff1d067812 */ /* 0x000fe400078ec0ff */
[----:B------:R-:W-:Y:S02]  /*158e0*/  LOP3.LUT R7, R7, 0xff, RZ, 0xc0, !PT ;  /* 0x000000ff07077812 */ /* 0x000fe400078ec0ff */
[----:B------:R-:W-:-:S02]  /*158f0*/  LOP3.LUT R41, R21, 0xff, RZ, 0xc0, !PT ;  /* 0x000000ff15297812 */ /* 0x000fc400078ec0ff */
[----:B------:R-:W-:Y:S02]  /*15900*/  LOP3.LUT R21, R0, R68, RZ, 0x3c, !PT ;  /* 0x0000004400157212 */ /* 0x000fe400078e3cff */
[----:B------:R-:W-:Y:S02]  /*15910*/  PRMT R20, R7, 0x7604, R6 ;  /* 0x0000760407147816 */ /* 0x000fe40000000006 */
[----:B------:R-:W-:Y:S02]  /*15920*/  LOP3.LUT R0, R5, 0xffffe000, RZ, 0xc0, !PT ;  /* 0xffffe00005007812 */ /* 0x000fe400078ec0ff */
[----:B------:R-:W-:Y:S02]  /*15930*/  SHF.R.U32.HI R7, RZ, 0x8, R31 ;  /* 0x00000008ff077819 */ /* 0x000fe4000001161f */
[----:B------:R-:W-:Y:S02]  /*15940*/  IADD3 R21, R21, R67, R0 ;  /* 0x0000004315157210 */ /* 0x000fe40007ffe000 */
[----:B------:R-:W-:-:S02]  /*15950*/  LOP3.LUT R4, R31, 0xff, RZ, 0xc0, !PT ;  /* 0x000000ff1f047812 */ /* 0x000fc400078ec0ff */
[----:B------:R-:W-:Y:S01]  /*15960*/  LOP3.LUT R6, R8, 0xff, RZ, 0xc0, !PT ;  /* 0x000000ff08067812 */ /* 0x000fe200078ec0ff */
[----:B------:R-:W-:Y:S01]  /*15970*/  IMAD.IADD R0, R18, 0x1, R21 ;  /* 0x0000000112007824 */ /* 0x000fe200078e0215 */
[----:B------:R-:W-:Y:S02]  /*15980*/  LOP3.LUT R7, R7, 0xff, RZ, 0xc0, !PT ;  /* 0x000000ff07077812 */ /* 0x000fe400078ec0ff */
[----:B------:R-:W-:Y:S02]  /*15990*/  SHF.R.U32.HI R40, RZ, 0x8, R9 ;  /* 0x00000008ff287819 */ /* 0x000fe40000011609 */
[----:B------:R-:W-:Y:S02]  /*159a0*/  PRMT R46, R7, 0x7604, R4 ;  /* 0x00007604072e7816 */ /* 0x000fe40000000004 */
[----:B------:R-:W-:Y:S02]  /*159b0*/  PRMT R53, R41, 0x7604, R6 ;  /* 0x0000760429357816 */ /* 0x000fe40000000006 */
[----:B------:R-:W-:-:S02]  /*159c0*/  LOP3.LUT R21, R40, 0xff, RZ, 0xc0, !PT ;  /* 0x000000ff28157812 */ /* 0x000fc400078ec0ff */
[----:B------:R-:W0:Y:S01]  /*159d0*/  LDS.128 R40, [R0+0x1e200] ;  /* 0x01e2000000287984 */ /* 0x000e220000000c00 */
[----:B------:R-:W-:Y:S02]  /*159e0*/  SHF.R.U32.HI R50, RZ, 0x8, R10 ;  /* 0x00000008ff327819 */ /* 0x000fe4000001160a */
[----:B------:R-:W-:Y:S02]  /*159f0*/  LOP3.LUT R48, R9, 0xff, RZ, 0xc0, !PT ;  /* 0x000000ff09307812 */ /* 0x000fe400078ec0ff */
[----:B------:R-:W-:Y:S02]  /*15a00*/  LOP3.LUT R49, R10, 0xff, RZ, 0xc0, !PT ;  /* 0x000000ff0a317812 */ /* 0x000fe400078ec0ff */
[----:B------:R-:W-:Y:S02]  /*15a10*/  LOP3.LUT R50, R50, 0xff, RZ, 0xc0, !PT ;  /* 0x000000ff32327812 */ /* 0x000fe400078ec0ff */
[----:B------:R-:W-:Y:S02]  /*15a20*/  PRMT R48, R21, 0x7604, R48 ;  /* 0x0000760415307816 */ /* 0x000fe40000000030 */
[----:B------:R-:W-:-:S02]  /*15a30*/  SHF.R.U32.HI R21, RZ, 0x10, R29 ;  /* 0x00000010ff157819 */ /* 0x000fc4000001161d */
[----:B------:R-:W-:Y:S02]  /*15a40*/  PRMT R57, R50, 0x7604, R49 ;  /* 0x0000760432397816 */ /* 0x000fe40000000031 */
[----:B------:R-:W-:Y:S01]  /*15a50*/  SHF.R.U32.HI R55, RZ, 0x10, R9 ;  /* 0x00000010ff377819 */ /* 0x000fe20000011609 */
[----:B------:R-:W-:Y:S01]  /*15a60*/  IMAD.U32 R21, R21, 0x10000, RZ ;  /* 0x0001000015157824 */ /* 0x000fe200078e00ff */
[----:B------:R-:W-:Y:S02]  /*15a70*/  SHF.R.U32.HI R49, RZ, 0x10, R31 ;  /* 0x00000010ff317819 */ /* 0x000fe4000001161f */
[--C-:B------:R-:W-:Y:S02]  /*15a80*/  SHF.R.U32.HI R52, RZ, 0x8, R11.reuse ;  /* 0x00000008ff347819 */ /* 0x100fe4000001160b */
[----:B------:R-:W-:Y:S01]  /*15a90*/  SHF.R.U32.HI R59, RZ, 0x10, R11 ;  /* 0x00000010ff3b7819 */ /* 0x000fe2000001160b */
[----:B------:R-:W-:Y:S01]  /*15aa0*/  IMAD.U32 R49, R49, 0x10000, RZ ;  /* 0x0001000031317824 */ /* 0x000fe200078e00ff */
[----:B------:R-:W-:-:S02]  /*15ab0*/  SHF.L.U32 R55, R55, 0x10, RZ ;  /* 0x0000001037377819 */ /* 0x000fc400000006ff */
[----:B------:R-:W-:Y:S01]  /*15ac0*/  LOP3.LUT R51, R11, 0xff, RZ, 0xc0, !PT ;  /* 0x000000ff0b337812 */ /* 0x000fe200078ec0ff */
[----:B------:R-:W-:Y:S01]  /*15ad0*/  IMAD.U32 R59, R59, 0x10000, RZ ;  /* 0x000100003b3b7824 */ /* 0x000fe200078e00ff */
[----:B------:R-:W-:Y:S02]  /*15ae0*/  LOP3.LUT R52, R52, 0xff, RZ, 0xc0, !PT ;  /* 0x000000ff34347812 */ /* 0x000fe400078ec0ff */
[----:B------:R-:W-:Y:S02]  /*15af0*/  LOP3.LUT R21, R20, 0xff0000, R21, 0xf8, !PT ;  /* 0x00ff000014157812 */ /* 0x000fe400078ef815 */
[----:B------:R-:W-:Y:S02]  /*15b00*/  LOP3.LUT R45, R45, 0xff0000, R28, 0xf8, !PT ;  /* 0x00ff00002d2d7812 */ /* 0x000fe400078ef81c */
[----:B------:R-:W-:Y:S02]  /*15b10*/  LOP3.LUT R55, R48, 0xff0000, R55, 0xf8, !PT ;  /* 0x00ff000030377812 */ /* 0x000fe400078ef837 */
        /* <DEDUP_REMOVED lines=8> */
[--C-:B------:R-:W-:Y:S02]  /*15ba0*/  LOP3.LUT R57, R57, 0xff0000, R10.reuse, 0xf8, !PT ;  /* 0x00ff000039397812 */ /* 0x100fe400078ef80a */
[----:B------:R-:W-:Y:S02]  /*15bb0*/  LOP3.LUT R52, R51, 0xff000000, R31, 0xf8, !PT ;  /* 0xff00000033347812 */ /* 0x000fe400078ef81f */
[----:B------:R-:W-:Y:S02]  /*15bc0*/  F2FP.F16.E4M3.UNPACK_B R51, R55 ;  /* 0x00000037ff33723e */ /* 0x000fe400020006ff */
[----:B------:R-:W-:Y:S02]  /*15bd0*/  F2FP.F16.E4M3.UNPACK_B R31, R49 ;  /* 0x00000031ff1f723e */ /* 0x000fe400020006ff */
[----:B------:R-:W-:Y:S01]  /*15be0*/  LOP3.LUT R56, R57, 0xff000000, R10, 0xf8, !PT ;  /* 0xff00000039387812 */ /* 0x000fe200078ef80a */
[----:B------:R-:W-:Y:S01]  /*15bf0*/  HADD2.F32 R54, -RZ, R51.H0_H0 ;  /* 0x20000033ff367230 */ /* 0x000fe20000004100 */
[----:B------:R-:W-:Y:S01]  /*15c00*/  LOP3.LUT R59, R59, 0xff000000, R11, 0xf8, !PT ;  /* 0xff0000003b3b7812 */ /* 0x000fe200078ef80b */
[----:B------:R-:W-:Y:S01]  /*15c10*/  HADD2.F32 R50, -RZ, R31.H0_H0 ;  /* 0x2000001fff327230 */ /* 0x000fe20000004100 */
[----:B------:R-:W-:-:S02]  /*15c20*/  LOP3.LUT R47, R47, 0xff0000, R30, 0xf8, !PT ;  /* 0x00ff00002f2f7812 */ /* 0x000fc400078ef81e */
[----:B------:R-:W-:Y:S02]  /*15c30*/  F2FP.F16.E4M3.UNPACK_B R55, R55.H1 ;  /* 0x00000037ff37723e */ /* 0x000fe400030006ff */
[----:B------:R-:W-:Y:S02]  /*15c40*/  LOP3.LUT R20, R47, 0xff000000, R30, 0xf8, !PT ;  /* 0xff0000002f147812 */ /* 0x000fe400078ef81e */
[-C--:B0-----:R-:W-:Y:S02]  /*15c50*/  F2FP.F16.E4M3.UNPACK_B R46, R43.reuse ;  /* 0x0000002bff2e723e */ /* 0x081fe400020006ff */
[----:B------:R-:W-:Y:S02]  /*15c60*/  F2FP.F16.E4M3.UNPACK_B R47, R43.H1 ;  /* 0x0000002bff2f723e */ /* 0x000fe400030006ff */
[-C--:B------:R-:W-:Y:S02]  /*15c70*/  F2FP.F16.E4M3.UNPACK_B R43, R42.reuse ;  /* 0x0000002aff2b723e */ /* 0x080fe400020006ff */
[----:B------:R-:W-:-:S02]  /*15c80*/  F2FP.F16.E4M3.UNPACK_B R45, R42.H1 ;  /* 0x0000002aff2d723e */ /* 0x000fc400030006ff */
[----:B------:R-:W-:Y:S02]  /*15c90*/  F2FP.F16.E4M3.UNPACK_B R49, R49.H1 ;  /* 0x00000031ff31723e */ /* 0x000fe400030006ff */
[-C--:B------:R-:W-:Y:S02]  /*15ca0*/  F2FP.F16.E4M3.UNPACK_B R30, R40.reuse ;  /* 0x00000028ff1e723e */ /* 0x080fe400020006ff */
[----:B------:R-:W-:Y:S01]  /*15cb0*/  F2FP.F16.E4M3.UNPACK_B R40, R40.H1 ;  /* 0x00000028ff28723e */ /* 0x000fe200030006ff */
[----:B--2---:R-:W0:Y:S02]  /*15cc0*/  LDS.128 R4, [R70+0x1e200] ;  /* 0x01e2000046047984 */ /* 0x004e240000000c00 */
[-C--:B0-----:R-:W-:Y:S02]  /*15cd0*/  F2FP.F16.E4M3.UNPACK_B R28, R7.reuse ;  /* 0x00000007ff1c723e */ /* 0x081fe400020006ff */
[----:B------:R-:W-:Y:S02]  /*15ce0*/  F2FP.F16.E4M3.UNPACK_B R29, R7.H1 ;  /* 0x00000007ff1d723e */ /* 0x000fe400030006ff */
[----:B------:R-:W-:-:S02]  /*15cf0*/  F2FP.F16.E4M3.UNPACK_B R7, R4 ;  /* 0x00000004ff07723e */ /* 0x000fc400020006ff */
[----:B------:R-:W-:Y:S02]  /*15d00*/  F2FP.F16.E4M3.UNPACK_B R8, R4.H1 ;  /* 0x00000004ff08723e */ /* 0x000fe400030006ff */
[-C--:B------:R-:W-:Y:S02]  /*15d10*/  F2FP.F16.E4M3.UNPACK_B R4, R6.reuse ;  /* 0x00000006ff04723e */ /* 0x080fe400020006ff */
[----:B------:R-:W-:Y:S02]  /*15d20*/  F2FP.F16.E4M3.UNPACK_B R21, R6.H1 ;  /* 0x00000006ff15723e */ /* 0x000fe400030006ff */
[----:B------:R-:W-:Y:S02]  /*15d30*/  F2FP.F16.E4M3.UNPACK_B R6, R41 ;  /* 0x00000029ff06723e */ /* 0x000fe400020006ff */
[-C--:B------:R-:W-:Y:S02]  /*15d40*/  F2FP.F16.E4M3.UNPACK_B R10, R5.reuse ;  /* 0x00000005ff0a723e */ /* 0x080fe400020006ff */
[----:B------:R-:W-:Y:S01]  /*15d50*/  F2FP.F16.E4M3.UNPACK_B R11, R5.H1 ;  /* 0x00000005ff0b723e */ /* 0x000fe200030006ff */
[----:B------:R-:W-:Y:S01]  /*15d60*/  HADD2.F32 R5, -RZ, R6.H0_H0 ;  /* 0x20000006ff057230 */ /* 0x000fe20000004100 */
[----:B------:R-:W-:Y:S01]  /*15d70*/  F2FP.F16.E4M3.UNPACK_B R41, R41.H1 ;  /* 0x00000029ff29723e */ /* 0x000fe200030006ff */
[----:B------:R-:W-:-:S02]  /*15d80*/  HADD2.F32 R9, -RZ, R10.H0_H0 ;  /* 0x2000000aff097230 */ /* 0x000fc40000004100 */
[----:B------:R-:W-:Y:S02]  /*15d90*/  HADD2.F32 R10, -RZ, R10.H1_H1 ;  /* 0x3000000aff0a7230 */ /* 0x000fe40000004100 */
[C---:B------:R-:W-:Y:S01]  /*15da0*/  FMUL.FTZ R58, R5.reuse, R54 ;  /* 0x00000036053a7220 */ /* 0x040fe20000410000 */
[-C--:B------:R-:W-:Y:S01]  /*15db0*/  FMUL.FTZ R57, R5, R50.reuse ;  /* 0x0000003205397220 */ /* 0x080fe20000410000 */
[----:B------:R-:W-:Y:S02]  /*15dc0*/  HADD2.F32 R42, -RZ, R41.H0_H0 ;  /* 0x20000029ff2a7230 */ /* 0x000fe40000004100 */
[C---:B------:R-:W-:Y:S01]  /*15dd0*/  FFMA.FTZ R5, R9.reuse, R50, -R58 ;  /* 0x0000003209057223 */ /* 0x040fe2000001083a */
[----:B------:R-:W-:Y:S01]  /*15de0*/  FFMA.FTZ R9, R9, R54, R57 ;  /* 0x0000003609097223 */ /* 0x000fe20000010039 */
[----:B------:R-:W-:Y:S02]  /*15df0*/  HADD2.F32 R50, -RZ, R31.H1_H1 ;  /* 0x3000001fff327230 */ /* 0x000fe40000004100 */
[----:B------:R-:W-:-:S02]  /*15e00*/  HADD2.F32 R54, -RZ, R51.H1_H1 ;  /* 0x30000033ff367230 */ /* 0x000fc40000004100 */
[----:B------:R-:W-:Y:S02]  /*15e10*/  HADD2.F32 R31, -RZ, R6.H1_H1 ;  /* 0x30000006ff1f7230 */ /* 0x000fe40000004100 */
[----:B------:R-:W-:Y:S02]  /*15e20*/  HADD2.F32 R57, -RZ, R55.H0_H0 ;  /* 0x20000037ff397230 */ /* 0x000fe40000004100 */
[----:B------:R-:W-:Y:S02]  /*15e30*/  HADD2.F32 R51, -RZ, R49.H0_H0 ;  /* 0x20000031ff337230 */ /* 0x000fe40000004100 */
[C---:B------:R-:W-:Y:S01]  /*15e40*/  FMUL.FTZ R61, R31.reuse, R54 ;  /* 0x000000361f3d7220 */ /* 0x040fe20000410000 */
[----:B------:R-:W-:Y:S02]  /*15e50*/  HADD2.F32 R6, -RZ, R11.H0_H0 ;  /* 0x2000000bff067230 */ /* 0x000fe40000004100 */
[C---:B------:R-:W-:Y:S01]  /*15e60*/  FMUL.FTZ R63, R42.reuse, R57 ;  /* 0x000000392a3f7220 */ /* 0x040fe20000410000 */
[-C--:B------:R-:W-:Y:S01]  /*15e70*/  FMUL.FTZ R31, R31, R50.reuse ;  /* 0x000000321f1f7220 */ /* 0x080fe20000410000 */
[-C--:B------:R-:W-:Y:S01]  /*15e80*/  FMUL.FTZ R42, R42, R51.reuse ;  /* 0x000000332a2a7220 */ /* 0x080fe20000410000 */
        /* <DEDUP_REMOVED lines=10> */
[----:B------:R-:W-:-:S02]  /*15f30*/  HADD2.F32 R41, -RZ, R41.H1_H1 ;  /* 0x30000029ff297230 */ /* 0x000fc40000004100 */
[----:B------:R-:W-:Y:S02]  /*15f40*/  HADD2.F32 R55, -RZ, R51.H0_H0 ;  /* 0x20000033ff377230 */ /* 0x000fe40000004100 */
[----:B------:R-:W-:Y:S02]  /*15f50*/  HADD2.F32 R10, -RZ, R46.H0_H0 ;  /* 0x2000002eff0a7230 */ /* 0x000fe40000004100 */
[C---:B------:R-:W-:Y:S01]  /*15f60*/  FMUL.FTZ R60, R41.reuse, R50 ;  /* 0x00000032293c7220 */ /* 0x040fe20000410000 */
[----:B------:R-:W-:Y:S02]  /*15f70*/  HADD2.F32 R49, -RZ, R31.H0_H0 ;  /* 0x2000001fff317230 */ /* 0x000fe40000004100 */
[----:B------:R-:W-:Y:S01]  /*15f80*/  FMUL.FTZ R41, R41, R42 ;  /* 0x0000002a29297220 */ /* 0x000fe20000410000 */
[----:B------:R-:W-:Y:S02]  /*15f90*/  HADD2.F32 R11, -RZ, R11.H1_H1 ;  /* 0x3000000bff0b7230 */ /* 0x000fe40000004100 */
[----:B------:R-:W-:Y:S01]  /*15fa0*/  FMUL.FTZ R61, R10, R55 ;  /* 0x000000370a3d7220 */ /* 0x000fe20000410000 */
[----:B------:R-:W-:-:S02]  /*15fb0*/  HADD2.F32 R6, -RZ, R28.H0_H0 ;  /* 0x2000001cff067230 */ /* 0x000fc40000004100 */
[-C--:B------:R-:W-:Y:S01]  /*15fc0*/  FMUL.FTZ R10, R10, R49.reuse ;  /* 0x000000310a0a7220 */ /* 0x080fe20000410000 */
[----:B------:R-:W-:Y:S02]  /*15fd0*/  HADD2.F32 R51, -RZ, R51.H1_H1 ;  /* 0x30000033ff337230 */ /* 0x000fe40000004100 */
[C---:B------:R-:W-:Y:S01]  /*15fe0*/  FFMA.FTZ R50, R11.reuse, R50, R41 ;  /* 0x000000320b327223 */ /* 0x040fe20000010029 */
[----:B------:R-:W-:Y:S02]  /*15ff0*/  HADD2.F32 R46, -RZ, R46.H1_H1 ;  /* 0x3000002eff2e7230 */ /* 0x000fe40000004100 */
[C---:B------:R-:W-:Y:S01]  /*16000*/  FFMA.FTZ R61, R6.reuse, R49, -R61 ;  /* 0x00000031063d7223 */ /* 0x040fe2000001083d */
[----:B------:R-:W-:Y:S02]  /*16010*/  HADD2.F32 R31, -RZ, R31.H1_H1 ;  /* 0x3000001fff1f7230 */ /* 0x000fe40000004100 */
[----:B------:R-:W-:Y:S01]  /*16020*/  FFMA.FTZ R55, R6, R55, R10 ;  /* 0x0000003706377223 */ /* 0x000fe2000001000a */
[----:B------:R-:W-:Y:S01]  /*16030*/  FFMA.FTZ R60, R11, R42, -R60 ;  /* 0x0000002a0b3c7223 */ /* 0x000fe2000001083c */
        /* <DEDUP_REMOVED lines=9> */
[C---:B------:R-:W-:Y:S01]  /*160d0*/  FMUL.FTZ R65, R10.reuse, R41 ;  /* 0x000000290a417220 */ /* 0x040fe20000410000 */
[----:B------:R-:W-:Y:S01]  /*160e0*/  F2FP.F16.E4M3.UNPACK_B R28, R53.H1 ;  /* 0x00000035ff1c723e */ /* 0x000fe200030006ff */
[-C--:B------:R-:W-:Y:S01]  /*160f0*/  FMUL.FTZ R10, R10, R11.reuse ;  /* 0x0000000b0a0a7220 */ /* 0x080fe20000410000 */
[----:B------:R-:W-:Y:S02]  /*16100*/  HADD2.F32 R52, -RZ, R52.H1_H1 ;  /* 0x30000034ff347230 */ /* 0x000fe40000004100 */
[C---:B------:R-:W-:Y:S01]  /*16110*/  FFMA.FTZ R65, R6.reuse, R11, -R65 ;  /* 0x0000000b06417223 */ /* 0x040fe20000010841 */
[----:B------:R-:W-:Y:S02]  /*16120*/  HADD2.F32 R42, -RZ, R59.H1_H1 ;  /* 0x3000003bff2a7230 */ /* 0x000fe40000004100 */
[----:B------:R-:W-:Y:S01]  /*16130*/  FFMA.FTZ R66, R6, R41, R10 ;  /* 0x0000002906427223 */ /* 0x000fe2000001000a */
[-C--:B------:R-:W-:Y:S01]  /*16140*/  F2FP.F16.E4M3.UNPACK_B R11, R48.reuse.H1 ;  /* 0x00000030ff0b723e */ /* 0x080fe200030006ff */
[----:B------:R-:W-:Y:S01]  /*16150*/  HADD2.F32 R47, -RZ, R47.H1_H1 ;  /* 0x3000002fff2f7230 */ /* 0x000fe20000004100 */
[----:B------:R-:W-:Y:S01]  /*16160*/  F2FP.F16.E4M3.UNPACK_B R53, R53 ;  /* 0x00000035ff35723e */ /* 0x000fe200020006ff */
[----:B------:R-:W-:Y:S01]  /*16170*/  HADD2.F32 R41, -RZ, R28.H0_H0 ;  /* 0x2000001cff297230 */ /* 0x000fe20000004100 */
[----:B------:R-:W-:Y:S01]  /*16180*/  F2FP.F16.E4M3.UNPACK_B R48, R48 ;  /* 0x00000030ff30723e */ /* 0x000fe200020006ff */
[----:B------:R-:W-:-:S02]  /*16190*/  HADD2.F32 R10, -RZ, R40.H0_H0 ;  /* 0x20000028ff0a7230 */ /* 0x000fc40000004100 */
[C---:B------:R-:W-:Y:S01]  /*161a0*/  FMUL.FTZ R46, R47.reuse, R42 ;  /* 0x0000002a2f2e7220 */ /* 0x040fe20000410000 */
[----:B------:R-:W-:Y:S02]  /*161b0*/  HADD2.F32 R31, -RZ, R11.H0_H0 ;  /* 0x2000000bff1f7230 */ /* 0x000fe40000004100 */
[----:B------:R-:W-:Y:S01]  /*161c0*/  FMUL.FTZ R49, R47, R52 ;  /* 0x000000342f317220 */ /* 0x000fe20000410000 */
[----:B------:R-:W-:Y:S02]  /*161d0*/  HADD2.F32 R6, -RZ, R8.H0_H0 ;  /* 0x20000008ff067230 */ /* 0x000fe40000004100 */
[C---:B------:R-:W-:Y:S01]  /*161e0*/  FMUL.FTZ R47, R10.reuse, R41 ;  /* 0x000000290a2f7220 */ /* 0x040fe20000410000 */
[----:B------:R-:W-:Y:S02]  /*161f0*/  HADD2.F32 R29, -RZ, R29.H1_H1 ;  /* 0x3000001dff1d7230 */ /* 0x000fe40000004100 */
[----:B------:R-:W-:Y:S01]  /*16200*/  FMUL.FTZ R10, R10, R31 ;  /* 0x0000001f0a0a7220 */ /* 0x000fe20000410000 */
[----:B------:R-:W-:-:S02]  /*16210*/  HADD2.F32 R40, -RZ, R40.H1_H1 ;  /* 0x30000028ff287230 */ /* 0x000fc40000004100 */
[C---:B------:R-:W-:Y:S01]  /*16220*/  FFMA.FTZ R47, R6.reuse, R31, -R47 ;  /* 0x0000001f062f7223 */ /* 0x040fe2000001082f */
[----:B------:R-:W-:Y:S02]  /*16230*/  HADD2.F32 R31, -RZ, R28.H1_H1 ;  /* 0x3000001cff1f7230 */ /* 0x000fe40000004100 */
[C---:B------:R-:W-:Y:S01]  /*16240*/  FFMA.FTZ R59, R29.reuse, R42, R49 ;  /* 0x0000002a1d3b7223 */ /* 0x040fe20000010031 */
[----:B------:R-:W-:Y:S02]  /*16250*/  HADD2.F32 R11, -RZ, R11.H1_H1 ;  /* 0x3000000bff0b7230 */ /* 0x000fe40000004100 */
[----:B------:R-:W-:Y:S01]  /*16260*/  FFMA.FTZ R42, R6, R41, R10 ;  /* 0x00000029062a7223 */ /* 0x000fe2000001000a */
[----:B------:R-:W-:Y:S02]  /*16270*/  HADD2.F32 R8, -RZ, R8.H1_H1 ;  /* 0x30000008ff087230 */ /* 0x000fe40000004100 */
[C---:B------:R-:W-:Y:S01]  /*16280*/  FMUL.FTZ R41, R40.reuse, R31 ;  /* 0x0000001f28297220 */ /* 0x040fe20000410000 */
[----:B------:R-:W-:Y:S01]  /*16290*/  FFMA.FTZ R52, R29, R52, -R46 ;  /* 0x000000341d347223 */ /* 0x000fe2000001082e */
[----:B------:R-:W-:Y:S01]  /*162a0*/  FMUL.FTZ R6, R40, R11 ;  /* 0x0000000b28067220 */ /* 0x000fe20000410000 */
[----:B------:R-:W-:-:S02]  /*162b0*/  HADD2.F32 R29, -RZ, R53.H0_H0 ;  /* 0x20000035ff1d7230 */ /* 0x000fc40000004100 */
[C---:B------:R-:W-:Y:S01]  /*162c0*/  FFMA.FTZ R40, R8.reuse, R11, -R41 ;  /* 0x0000000b08287223 */ /* 0x040fe20000010829 */
[----:B------:R-:W-:Y:S02]  /*162d0*/  HADD2.F32 R10, -RZ, R30.H0_H0 ;  /* 0x2000001eff0a7230 */ /* 0x000fe40000004100 */
[----:B------:R-:W-:Y:S01]  /*162e0*/  FFMA.FTZ R49, R8, R31, R6 ;  /* 0x0000001f08317223 */ /* 0x000fe20000010006 */
[----:B------:R-:W-:Y:S01]  /*162f0*/  HADD2.F32 R11, -RZ, R48.H0_H0 ;  /* 0x20000030ff0b7230 */ /* 0x000fe20000004100 */
[----:B------:R-:W-:Y:S01]  /*16300*/  F2FP.SATFINITE.E4M3.F32.PACK_AB_MERGE_C R60, R60, R63, RZ ;  /* 0x0000003f3c3c723e */ /* 0x000fe200048070ff */
[----:B------:R-:W-:Y:S02]  /*16310*/  HADD2.F32 R6, -RZ, R7.H0_H0 ;  /* 0x20000007ff067230 */ /* 0x000fe40000004100 */
[C---:B------:R-:W-:Y:S01]  /*16320*/  FMUL.FTZ R31, R10.reuse, R29 ;  /* 0x0000001d0a1f7220 */ /* 0x040fe20000410000 */
[----:B------:R-:W-:Y:S02]  /*16330*/  HADD2.F32 R53, -RZ, R53.H1_H1 ;  /* 0x30000035ff357230 */ /* 0x000fe40000004100 */
[----:B------:R-:W-:Y:S01]  /*16340*/  FMUL.FTZ R41, R10, R11 ;  /* 0x0000000b0a297220 */ /* 0x000fe20000410000 */
[----:B------:R-:W-:-:S02]  /*16350*/  HADD2.F32 R30, -RZ, R30.H1_H1 ;  /* 0x3000001eff1e7230 */ /* 0x000fc40000004100 */
[----:B------:R-:W-:Y:S01]  /*16360*/  FFMA.FTZ R31, R6, R11, -R31 ;  /* 0x0000000b061f7223 */ /* 0x000fe2000001081f */
[----:B------:R-:W-:Y:S01]  /*16370*/  HADD2.F32 R48, -RZ, R48.H1_H1 ;  /* 0x30000030ff307230 */ /* 0x000fe20000004100 */
[----:B------:R-:W-:Y:S01]  /*16380*/  F2FP.F16.E4M3.UNPACK_B R11, R56.H1 ;  /* 0x00000038ff0b723e */ /* 0x000fe200030006ff */
[----:B------:R-:W-:Y:S02]  /*16390*/  HADD2.F32 R7, -RZ, R7.H1_H1 ;  /* 0x30000007ff077230 */ /* 0x000fe40000004100 */
[----:B------:R-:W-:Y:S01]  /*163a0*/  FMUL.FTZ R8, R30, R53 ;  /* 0x000000351e087220 */ /* 0x000fe20000410000 */
        /* <DEDUP_REMOVED lines=11> */
[----:B------:R-:W-:Y:S01]  /*16460*/  FMUL.FTZ R51, R8, R29 ;  /* 0x0000001d08337220 */ /* 0x000fe20000410000 */
[----:B------:R-:W-:Y:S01]  /*16470*/  HADD2.F32 R6, -RZ, R21.H0_H0 ;  /* 0x20000015ff067230 */ /* 0x000fe20000004100 */
[----:B------:R-:W-:Y:S01]  /*16480*/  F2FP.SATFINITE.E4M3.F32.PACK_AB_MERGE_C R50, R50, R57, RZ ;  /* 0x000000393232723e */ /* 0x000fe200048070ff */
[----:B------:R-:W-:Y:S02]  /*16490*/  HADD2.F32 R28, -RZ, R11.H1_H1 ;  /* 0x3000000bff1c7230 */ /* 0x000fe40000004100 */
[----:B------:R-:W-:Y:S01]  /*164a0*/  FMUL.FTZ R11, R8, R7 ;  /* 0x00000007080b7220 */ /* 0x000fe20000410000 */
[----:B------:R-:W-:-:S02]  /*164b0*/  HADD2.F32 R45, -RZ, R45.H1_H1 ;  /* 0x3000002dff2d7230 */ /* 0x000fc40000004100 */
[----:B------:R-:W-:Y:S01]  /*164c0*/  FFMA.FTZ R51, R6, R7, -R51 ;  /* 0x0000000706337223 */ /* 0x000fe20000010833 */
[----:B------:R-:W-:Y:S01]  /*164d0*/  HADD2.F32 R21, -RZ, R21.H1_H1 ;  /* 0x30000015ff157230 */ /* 0x000fe20000004100 */
[----:B------:R-:W-:Y:S01]  /*164e0*/  F2FP.SATFINITE.E4M3.F32.PACK_AB_MERGE_C R5, R58, R5, R60 ;  /* 0x000000053a05723e */ /* 0x000fe2000480703c */
[C---:B------:R-:W-:Y:S01]  /*164f0*/  FMUL.FTZ R8, R45.reuse, R28 ;  /* 0x0000001c2d087220 */ /* 0x040fe20000410000 */
[-C--:B------:R-:W-:Y:S01]  /*16500*/  FMUL.FTZ R7, R45, R10.reuse ;  /* 0x0000000a2d077220 */ /* 0x080fe20000410000 */
[----:B------:R-:W-:Y:S01]  /*16510*/  FFMA.FTZ R45, R6, R29, R11 ;  /* 0x0000001d062d7223 */ /* 0x000fe2000001000b */
[----:B------:R-:W-:Y:S02]  /*16520*/  HADD2.F32 R6, -RZ, R4.H0_H0 ;  /* 0x20000004ff067230 */ /* 0x000fe40000004100 */
[C---:B------:R-:W-:Y:S01]  /*16530*/  FFMA.FTZ R46, R21.reuse, R10, -R8 ;  /* 0x0000000a152e7223 */ /* 0x040fe20000010808 */
[----:B------:R-:W-:Y:S01]  /*16540*/  FFMA.FTZ R28, R21, R28, R7 ;  /* 0x0000001c151c7223 */ /* 0x000fe20000010007 */
[----:B------:R-:W-:Y:S01]  /*16550*/  HADD2.F32 R10, -RZ, R56.H0_H0 ;  /* 0x20000038ff0a7230 */ /* 0x000fe20000004100 */
[----:B------:R-:W-:Y:S01]  /*16560*/  F2FP.SATFINITE.E4M3.F32.PACK_AB_MERGE_C R9, R54, R9, R50 ;  /* 0x000000093609723e */ /* 0x000fe20004807032 */
[----:B------:R-:W-:Y:S01]  /*16570*/  HADD2.F32 R7, -RZ, R43.H0_H0 ;  /* 0x2000002bff077230 */ /* 0x000fe20000004100 */
[----:B------:R-:W-:Y:S01]  /*16580*/  F2FP.SATFINITE.E4M3.F32.PACK_AB_MERGE_C R46, R46, R51, RZ ;  /* 0x000000332e2e723e */ /* 0x000fe200048070ff */
[----:B------:R-:W-:Y:S01]  /*16590*/  HADD2.F32 R8, -RZ, R20.H0_H0 ;  /* 0x20000014ff087230 */ /* 0x000fe20000004100 */
[----:B------:R-:W-:Y:S01]  /*165a0*/  F2FP.SATFINITE.E4M3.F32.PACK_AB_MERGE_C R28, R28, R45, RZ ;  /* 0x0000002d1c1c723e */ /* 0x000fe200048070ff */
[----:B------:R-:W-:-:S02]  /*165b0*/  HADD2.F32 R56, -RZ, R56.H1_H1 ;  /* 0x30000038ff387230 */ /* 0x000fc40000004100 */
[C---:B------:R-:W-:Y:S01]  /*165c0*/  FMUL.FTZ R11, R7.reuse, R10 ;  /* 0x0000000a070b7220 */ /* 0x040fe20000410000 */
[----:B------:R-:W-:Y:S02]  /*165d0*/  HADD2.F32 R43, -RZ, R43.H1_H1 ;  /* 0x3000002bff2b7230 */ /* 0x000fe40000004100 */
[-C--:B------:R-:W-:Y:S01]  /*165e0*/  FMUL.FTZ R7, R7, R8.reuse ;  /* 0x0000000807077220 */ /* 0x080fe20000410000 */
[----:B------:R-:W-:Y:S02]  /*165f0*/  HADD2.F32 R20, -RZ, R20.H1_H1 ;  /* 0x30000014ff147230 */ /* 0x000fe40000004100 */
[C---:B------:R-:W-:Y:S01]  /*16600*/  FFMA.FTZ R21, R6.reuse, R8, -R11 ;  /* 0x0000000806157223 */ /* 0x040fe2000001080b */
[----:B------:R-:W-:Y:S02]  /*16610*/  HADD2.F32 R4, -RZ, R4.H1_H1 ;  /* 0x30000004ff047230 */ /* 0x000fe40000004100 */
[C---:B------:R-:W-:Y:S01]  /*16620*/  FMUL.FTZ R29, R43.reuse, R56 ;  /* 0x000000382b1d7220 */ /* 0x040fe20000410000 */
[----:B------:R-:W-:Y:S01]  /*16630*/  FFMA.FTZ R10, R6, R10, R7 ;  /* 0x0000000a060a7223 */ /* 0x000fe20000010007 */
[-C--:B------:R-:W-:Y:S01]  /*16640*/  FMUL.FTZ R43, R43, R20.reuse ;  /* 0x000000142b2b7220 */ /* 0x080fe20000410000 */
[----:B------:R-:W-:Y:S01]  /*16650*/  F2FP.SATFINITE.E4M3.F32.PACK_AB_MERGE_C R7, R52, R65, RZ ;  /* 0x000000413407723e */ /* 0x000fe200048070ff */
[C---:B------:R-:W-:Y:S01]  /*16660*/  FFMA.FTZ R6, R4.reuse, R20, -R29 ;  /* 0x0000001404067223 */ /* 0x040fe2000001081d */
[----:B------:R-:W-:Y:S01]  /*16670*/  F2FP.SATFINITE.E4M3.F32.PACK_AB_MERGE_C R11, R59, R66, RZ ;  /* 0x000000423b0b723e */ /* 0x000fe200048070ff */
        /* <DEDUP_REMOVED lines=11> */
.L_x_6443:
[----:B------:R-:W-:Y:S05]  /*16730*/  BSYNC B1 ;  /* 0x0000000000017941 */ /* 0x000fea0003800000 */
.L_x_6442:
[----:B------:R-:W-:Y:S04]  /*16740*/  BSSY B1, `(.L_x_6444) ;  /* 0x0000101000017945 */ /* 0x000fe80003800000 */
[----:B------:R-:W-:Y:S05]  /*16750*/  @P1 BRA `(.L_x_6445) ;  /* 0x0000000c00fc1947 */ /* 0x000fea0003800000 */
[----:B------:R-:W2:Y:S01]  /*16760*/  LDL R61, [R1+0x6c] ;  /* 0x00006c00013d7983 */ /* 0x000ea20000100800 */
[----:B0----5:R-:W-:Y:S02]  /*16770*/  SHF.R.U32.HI R0, RZ, 0x8, R32 ;  /* 0x00000008ff007819 */ /* 0x021fe40000011620 */
[----:B------:R-:W-:Y:S02]  /*16780*/  LOP3.LUT R5, R32, 0xff, RZ, 0xc0, !PT ;  /* 0x000000ff20057812 */ /* 0x000fe400078ec0ff */
[----:B------:R-:W-:Y:S02]  /*16790*/  LOP3.LUT R4, R0, 0xff, RZ, 0xc0, !PT ;  /* 0x000000ff00047812 */ /* 0x000fe400078ec0ff */
[----:B------:R-:W-:Y:S02]  /*167a0*/  LEA.HI R0, R3, R228, RZ, 0x1c ;  /* 0x000000e403007211 */ /* 0x000fe400078fe0ff */
[----:B----4-:R-:W-:Y:S02]  /*167b0*/  PRMT R21, R4, 0x7604, R5 ;  /* 0x0000760404157816 */ /* 0x010fe40000000005 */
[----:B------:R-:W-:-:S02]  /*167c0*/  SHF.R.U32.HI R6, RZ, 0x8, R33 ;  /* 0x00000008ff067819 */ /* 0x000fc40000011621 */
[----:B------:R-:W-:Y:S02]  /*167d0*/  SHF.R.S32.HI R5, RZ, 0x1f, R0 ;  /* 0x0000001fff057819 */ /* 0x000fe40000011400 */
[----:B------:R-:W-:Y:S02]  /*167e0*/  LOP3.LUT R7, R33, 0xff, RZ, 0xc0, !PT ;  /* 0x000000ff21077812 */ /* 0x000fe400078ec0ff */
[----:B------:R-:W-:Y:S02]  /*167f0*/  LOP3.LUT R6, R6, 0xff, RZ, 0xc0, !PT ;  /* 0x000000ff06067812 */ /* 0x000fe400078ec0ff */
[----:B------:R-:W-:Y:S01]  /*16800*/  LEA.HI R5, R5, R0, RZ, 0x2 ;  /* 0x0000000005057211 */ /* 0x000fe200078f10ff */
[----:B------:R-:W-:Y:S01]  /*16810*/  IMAD.SHL.U32 R0, R0, 0x10, RZ ;  /* 0x0000001000007824 */ /* 0x000fe200078e00ff */
[----:B------:R-:W-:Y:S02]  /*16820*/  PRMT R29, R6, 0x7604, R7 ;  /* 0x00007604061d7816 */ /* 0x000fe40000000007 */
[----:B------:R-:W-:Y:S01]  /*16830*/  SHF.R.U32.HI R6, RZ, 0x8, R35 ;  /* 0x00000008ff067819 */ /* 0x000fe20000011623 */
[----:B------:R-:W-:Y:S01]  /*16840*/  IMAD.SHL.U32 R5, R5, 0x800, RZ ;  /* 0x0000080005057824 */ /* 0x000fe200078e00ff */
[----:B------:R-:W-:-:S02]  /*16850*/  LOP3.LUT R0, R69, 0x30, R0, 0xf8, !PT ;  /* 0x0000003045007812 */ /* 0x000fc400078ef800 */
[----:B------:R-:W-:Y:S02]  /*16860*/  LOP3.LUT R9, R35, 0xff, RZ, 0xc0, !PT ;  /* 0x000000ff23097812 */ /* 0x000fe400078ec0ff */
[----:B------:R-:W-:Y:S02]  /*16870*/  LOP3.LUT R6, R6, 0xff, RZ, 0xc0, !PT ;  /* 0x000000ff06067812 */ /* 0x000fe400078ec0ff */
[----:B------:R-:W-:Y:S02]  /*16880*/  SHF.R.U32.HI R8, RZ, 0x8, R12 ;  /* 0x00000008ff087819 */ /* 0x000fe4000001160c */
[----:B------:R-:W-:Y:S02]  /*16890*/  LOP3.LUT R0, R0, R68, RZ, 0x3c, !PT ;  /* 0x0000004400007212 */ /* 0x000fe400078e3cff */
[----:B------:R-:W-:Y:S02]  /*168a0*/  LOP3.LUT R5, R5, 0xffffe000, RZ, 0xc0, !PT ;  /* 0xffffe00005057812 */ /* 0x000fe400078ec0ff */
[----:B------:R-:W-:-:S02]  /*168b0*/  PRMT R41, R6, 0x7604, R9 ;  /* 0x0000760406297816 */ /* 0x000fc40000000009 */
[----:B------:R-:W-:Y:S02]  /*168c0*/  LOP3.LUT R11, R12, 0xff, RZ, 0xc0, !PT ;  /* 0x000000ff0c0b7812 */ /* 0x000fe400078ec0ff */
[----:B------:R-:W-:Y:S02]  /*168d0*/  LOP3.LUT R8, R8, 0xff, RZ, 0xc0, !PT ;  /* 0x000000ff08087812 */ /* 0x000fe400078ec0ff */
[----:B------:R-:W-:Y:S02]  /*168e0*/  IADD3 R9, R0, R67, R5 ;  /* 0x0000004300097210 */ /* 0x000fe40007ffe005 */
[----:B------:R-:W-:Y:S02]  /*168f0*/  SHF.R.U32.HI R0, RZ, 0x8, R13 ;  /* 0x00000008ff007819 */ /* 0x000fe4000001160d */
[----:B------:R-:W-:Y:S02]  /*16900*/  PRMT R45, R8, 0x7604, R11 ;  /* 0x00007604082d7816 */ /* 0x000fe4000000000b */
[----:B------:R-:W-:-:S02]  /*16910*/  LOP3.LUT R11, R13, 0xff, RZ, 0xc0, !PT ;  /* 0x000000ff0d0b7812 */ /* 0x000fc400078ec0ff */
[----:B------:R-:W-:Y:S02]  /*16920*/  SHF.R.U32.HI R8, RZ, 0x8, R14 ;  /* 0x00000008ff087819 */ /* 0x000fe4000001160e */
[----:B------:R-:W-:Y:S02]  /*16930*/  SHF.R.U32.HI R10, RZ, 0x8, R15 ;  /* 0x00000008ff0a7819 */ /* 0x000fe4000001160f */
[----:B------:R-:W-:Y:S02]  /*16940*/  LOP3.LUT R0, R0, 0xff, RZ, 0xc0, !PT ;  /* 0x000000ff00007812 */ /* 0x000fe400078ec0ff */
[----:B------:R-:W-:Y:S02]  /*16950*/  SHF.R.U32.HI R4, RZ, 0x8, R34 ;  /* 0x00000008ff047819 */ /* 0x000fe40000011622 */
[----:B------:R-:W-:Y:S02]  /*16960*/  LOP3.LUT R8, R8, 0xff, RZ, 0xc0, !PT ;  /* 0x000000ff08087812 */ /* 0x000fe400078ec0ff */
[----:B------:R-:W-:-:S02]  /*16970*/  LOP3.LUT R10, R10, 0xff, RZ, 0xc0, !PT ;  /* 0x000000ff0a0a7812 */ /* 0x000fc400078ec0ff */
[----:B------:R-:W-:Y:S01]  /*16980*/  PRMT R49, R0, 0x7604, R11 ;  /* 0x0000760400317816 */ /* 0x000fe2000000000b */
[----:B------:R-:W-:Y:S01]  /*16990*/  IMAD.IADD R0, R18, 0x1, R9 ;  /* 0x0000000112007824 */ /* 0x000fe200078e0209 */
[----:B------:R-:W-:Y:S02]  /*169a0*/  LOP3.LUT R43, R14, 0xff, RZ, 0xc0, !PT ;  /* 0x000000ff0e2b7812 */ /* 0x000fe400078ec0ff */
[----:B------:R-:W-:Y:S02]  /*169b0*/  LOP3.LUT R47, R15, 0xff, RZ, 0xc0, !PT ;  /* 0x000000ff0f2f7812 */ /* 0x000fe400078ec0ff */
[----:B------:R-:W-:Y:S02]  /*169c0*/  LOP3.LUT R7, R34, 0xff, RZ, 0xc0, !PT ;  /* 0x000000ff22077812 */ /* 0x000fe400078ec0ff */
[----:B------:R-:W-:Y:S02]  /*169d0*/  LOP3.LUT R4, R4, 0xff, RZ, 0xc0, !PT ;  /* 0x000000ff04047812 */ /* 0x000fe400078ec0ff */
[----:B------:R-:W-:-:S02]  /*169e0*/  PRMT R51, R8, 0x7604, R43 ;  /* 0x0000760408337816 */ /* 0x000fc4000000002b */
[----:B------:R-:W-:Y:S02]  /*169f0*/  PRMT R53, R10, 0x7604, R47 ;  /* 0x000076040a357816 */ /* 0x000fe4000000002f */
[----:B------:R-:W0:Y:S01]  /*16a00*/  LDS.128 R8, [R0+0x1e200] ;  /* 0x01e2000000087984 */ /* 0x000e220000000c00 */
[----:B------:R-:W-:Y:S02]  /*16a10*/  PRMT R31, R4, 0x7604, R7 ;  /* 0x00007604041f7816 */ /* 0x000fe40000000007 */
[----:B------:R-:W-:Y:S02]  /*16a20*/  SHF.R.U32.HI R28, RZ, 0x10, R33 ;  /* 0x00000010ff1c7819 */ /* 0x000fe40000011621 */
[----:B------:R-:W-:Y:S02]  /*16a30*/  SHF.R.U32.HI R20, RZ, 0x10, R32 ;  /* 0x00000010ff147819 */ /* 0x000fe40000011620 */
[----:B------:R-:W-:Y:S02]  /*16a40*/  LOP3.LUT R28, R28, 0xff, RZ, 0xc0, !PT ;  /* 0x000000ff1c1c7812 */ /* 0x000fe400078ec0ff */
[----:B------:R-:W-:-:S02]  /*16a50*/  LOP3.LUT R20, R20, 0xff, RZ, 0xc0, !PT ;  /* 0x000000ff14147812 */ /* 0x000fc400078ec0ff */
[----:B------:R-:W-:Y:S02]  /*16a60*/  PRMT R29, R28, 0x7054, R29 ;  /* 0x000070541c1d7816 */ /* 0x000fe4000000001d */
[----:B------:R-:W-:Y:S02]  /*16a70*/  SHF.R.U32.HI R28, RZ, 0x10, R13 ;  /* 0x00000010ff1c7819 */ /* 0x000fe4000001160d */
[----:B------:R-:W-:Y:S02]  /*16a80*/  SHF.R.U32.HI R30, RZ, 0x10, R34 ;  /* 0x00000010ff1e7819 */ /* 0x000fe40000011622 */
[----:B------:R-:W-:Y:S02]  /*16a90*/  SHF.R.U32.HI R40, RZ, 0x10, R35 ;  /* 0x00000010ff287819 */ /* 0x000fe40000011623 */
[----:B------:R-:W-:Y:S02]  /*16aa0*/  LOP3.LUT R28, R28, 0xff, RZ, 0xc0, !PT ;  /* 0x000000ff1c1c7812 */ /* 0x000fe400078ec0ff */
[----:B------:R-:W-:-:S02]  /*16ab0*/  PRMT R21, R20, 0x7054, R21 ;  /* 0x0000705414157816 */ /* 0x000fc40000000015 */
[----:B------:R-:W-:Y:S02]  /*16ac0*/  LOP3.LUT R30, R30, 0xff, RZ, 0xc0, !PT ;  /* 0x000000ff1e1e7812 */ /* 0x000fe400078ec0ff */
[----:B------:R-:W-:Y:S02]  /*16ad0*/  LOP3.LUT R40, R40, 0xff, RZ, 0xc0, !PT ;  /* 0x000000ff28287812 */ /* 0x000fe400078ec0ff */
[----:B------:R-:W-:Y:S02]  /*16ae0*/  SHF.R.U32.HI R20, RZ, 0x10, R12 ;  /* 0x00000010ff147819 */ /* 0x000fe4000001160c */
[----:B------:R-:W-:Y:S02]  /*16af0*/  PRMT R49, R28, 0x7054, R49 ;  /* 0x000070541c317816 */ /* 0x000fe40000000031 */
[----:B------:R-:W-:Y:S02]  /*16b00*/  PRMT R31, R30, 0x7054, R31 ;  /* 0x000070541e1f7816 */ /* 0x000fe4000000001f */
[----:B------:R-:W-:-:S02]  /*16b10*/  PRMT R43, R40, 0x7054, R41 ;  /* 0x00007054282b7816 */ /* 0x000fc40000000029 */
[----:B------:R-:W-:Y:S02]  /*16b20*/  LOP3.LUT R20, R20, 0xff, RZ, 0xc0, !PT ;  /* 0x000000ff14147812 */ /* 0x000fe400078ec0ff */
[----:B------:R-:W-:Y:S02]  /*16b30*/  SHF.R.U32.HI R30, RZ, 0x10, R14 ;  /* 0x00000010ff1e7819 */ /* 0x000fe4000001160e */
[----:B------:R-:W-:Y:S02]  /*16b40*/  SHF.R.U32.HI R40, RZ, 0x10, R15 ;  /* 0x00000010ff287819 */ /* 0x000fe4000001160f */
[----:B------:R-:W-:Y:S02]  /*16b50*/  LOP3.LUT R49, R49, 0xff000000, R13, 0xf8, !PT ;  /* 0xff00000031317812 */ /* 0x000fe400078ef80d */
[----:B------:R-:W-:Y:S02]  /*16b60*/  LOP3.LUT R41, R29, 0xff000000, R33, 0xf8, !PT ;  /* 0xff0000001d297812 */ /* 0x000fe400078ef821 */
[----:B------:R-:W-:-:S02]  /*16b70*/  PRMT R47, R20, 0x7054, R45 ;  /* 0x00007054142f7816 */ /* 0x000fc4000000002d */
[----:B------:R-:W-:Y:S02]  /*16b80*/  LOP3.LUT R30, R30, 0xff, RZ, 0xc0, !PT ;  /* 0x000000ff1e1e7812 */ /* 0x000fe400078ec0ff */
[----:B------:R-:W-:Y:S02]  /*16b90*/  LOP3.LUT R40, R40, 0xff, RZ, 0xc0, !PT ;  /* 0x000000ff28287812 */ /* 0x000fe400078ec0ff */
[----:B------:R-:W-:Y:S02]  /*16ba0*/  LOP3.LUT R45, R43, 0xff000000, R35, 0xf8, !PT ;  /* 0xff0000002b2d7812 */ /* 0x000fe400078ef823 */
[----:B------:R-:W-:Y:S02]  /*16bb0*/  LOP3.LUT R42, R31, 0xff000000, R34, 0xf8, !PT ;  /* 0xff0000001f2a7812 */ /* 0x000fe400078ef822 */
[----:B------:R-:W-:Y:S02]  /*16bc0*/  F2FP.F16.E4M3.UNPACK_B R43, R49 ;  /* 0x00000031ff2b723e */ /* 0x000fe400020006ff */
[----:B0-----:R-:W-:-:S02]  /*16bd0*/  F2FP.F16.E4M3.UNPACK_B R28, R9 ;  /* 0x00000009ff1c723e */ /* 0x001fc400020006ff */
[----:B------:R-:W-:Y:S01]  /*16be0*/  F2FP.F16.E4M3.UNPACK_B R34, R41 ;  /* 0x00000029ff22723e */ /* 0x000fe200020006ff */
[----:B------:R-:W-:Y:S01]  /*16bf0*/  HADD2.F32 R46, -RZ, R43.H0_H0 ;  /* 0x2000002bff2e7230 */ /* 0x000fe20000004100 */
[----:B------:R-:W-:Y:S02]  /*16c00*/  PRMT R51, R30, 0x7054, R51 ;  /* 0x000070541e337816 */ /* 0x000fe40000000033 */
[----:B------:R-:W-:Y:S01]  /*16c10*/  PRMT R53, R40, 0x7054, R53 ;  /* 0x0000705428357816 */ /* 0x000fe20000000035 */
[----:B------:R-:W-:Y:S01]  /*16c20*/  HADD2.F32 R35, -RZ, R34.H0_H0 ;  /* 0x20000022ff237230 */ /* 0x000fe20000004100 */
[----:B------:R-:W-:Y:S02]  /*16c30*/  LOP3.LUT R47, R47, 0xff000000, R12, 0xf8, !PT ;  /* 0xff0000002f2f7812 */ /* 0x000fe400078ef80c */
[----:B------:R-:W-:Y:S02]  /*16c40*/  LOP3.LUT R48, R51, 0xff000000, R14, 0xf8, !PT ;  /* 0xff00000033307812 */ /* 0x000fe400078ef80e */
[----:B------:R-:W-:-:S02]  /*16c50*/  LOP3.LUT R50, R53, 0xff000000, R15, 0xf8, !PT ;  /* 0xff00000035327812 */ /* 0x000fc400078ef80f */
[----:B------:R-:W-:Y:S02]  /*16c60*/  F2FP.F16.E4M3.UNPACK_B R29, R9.H1 ;  /* 0x00000009ff1d723e */ /* 0x000fe400030006ff */
[----:B------:R-:W-:Y:S02]  /*16c70*/  F2FP.F16.E4M3.UNPACK_B R49, R49.H1 ;  /* 0x00000031ff31723e */ /* 0x000fe400030006ff */
[----:B------:R-:W-:Y:S02]  /*16c80*/  F2FP.F16.E4M3.UNPACK_B R41, R41.H1 ;  /* 0x00000029ff29723e */ /* 0x000fe400030006ff */
[-C--:B------:R-:W-:Y:S01]  /*16c90*/  F2FP.F16.E4M3.UNPACK_B R30, R10.reuse ;  /* 0x0000000aff1e723e */ /* 0x080fe200020006ff */
[----:B------:R-:W-:Y:S01]  /*16ca0*/  HADD2.F32 R53, -RZ, R49.H0_H0 ;  /* 0x20000031ff357230 */ /* 0x000fe20000004100 */
[----:B------:R-:W-:Y:S01]  /*16cb0*/  F2FP.F16.E4M3.UNPACK_B R31, R10.H1 ;  /* 0x0000000aff1f723e */ /* 0x000fe200030006ff */
[--C-:B------:R-:W-:Y:S01]  /*16cc0*/  HADD2.F32 R10, -RZ, R29.reuse.H0_H0 ;  /* 0x2000001dff0a7230 */ /* 0x100fe20000004100 */
[----:B------:R-:W-:Y:S01]  /*16cd0*/  LOP3.LUT R40, R21, 0xff000000, R32, 0xf8, !PT ;  /* 0xff00000015287812 */ /* 0x000fe200078ef820 */
[----:B------:R-:W-:Y:S01]  /*16ce0*/  HADD2.F32 R29, -RZ, R29.H1_H1 ;  /* 0x3000001dff1d7230 */ /* 0x000fe20000004100 */
[----:B------:R-:W-:-:S02]  /*16cf0*/  F2FP.F16.E4M3.UNPACK_B R32, R11 ;  /* 0x0000000bff20723e */ /* 0x000fc400020006ff */
[----:B------:R-:W-:Y:S01]  /*16d00*/  FMUL.FTZ R57, R10, R53 ;  /* 0x000000350a397220 */ /* 0x000fe20000410000 */
[----:B------:R-:W-:Y:S02]  /*16d10*/  F2FP.F16.E4M3.UNPACK_B R33, R11.H1 ;  /* 0x0000000bff21723e */ /* 0x000fe400030006ff */
        /* <DEDUP_REMOVED lines=12> */
[----:B------:R-:W-:Y:S01]  /*16de0*/  HADD2.F32 R12, -RZ, R12.H1_H1 ;  /* 0x3000000cff0c7230 */ /* 0x000fe20000004100 */
[----:B------:R-:W-:Y:S01]  /*16df0*/  F2FP.F16.E4M3.UNPACK_B R20, R7 ;  /* 0x00000007ff14723e */ /* 0x000fe200020006ff */
[C---:B------:R-:W-:Y:S01]  /*16e00*/  FFMA.FTZ R5, R6.reuse, R35, -R9 ;  /* 0x0000002306057223 */ /* 0x040fe20000010809 */
[----:B------:R-:W-:Y:S01]  /*16e10*/  FFMA.FTZ R9, R6, R46, R51 ;  /* 0x0000002e06097223 */ /* 0x000fe20000010033 */
[----:B------:R-:W-:Y:S01]  /*16e20*/  HADD2.F32 R51, -RZ, R43.H1_H1 ;  /* 0x3000002bff337230 */ /* 0x000fe20000004100 */
[----:B------:R-:W-:Y:S01]  /*16e30*/  F2FP.F16.E4M3.UNPACK_B R21, R7.H1 ;  /* 0x00000007ff15723e */ /* 0x000fe200030006ff */
[----:B------:R-:W-:Y:S01]  /*16e40*/  HADD2.F32 R35, -RZ, R34.H1_H1 ;  /* 0x30000022ff237230 */ /* 0x000fe20000004100 */
[----:B------:R-:W-:Y:S01]  /*16e50*/  F2FP.F16.E4M3.UNPACK_B R7, R4 ;  /* 0x00000004ff07723e */ /* 0x000fe200020006ff */
[----:B------:R-:W-:-:S02]  /*16e60*/  HADD2.F32 R43, -RZ, R41.H0_H0 ;  /* 0x20000029ff2b7230 */ /* 0x000fc40000004100 */
[C---:B------:R-:W-:Y:S01]  /*16e70*/  FMUL.FTZ R55, R28.reuse, R51 ;  /* 0x000000331c377220 */ /* 0x040fe20000410000 */
[----:B------:R-:W-:Y:S02]  /*16e80*/  HADD2.F32 R6, -RZ, R13.H0_H0 ;  /* 0x2000000dff067230 */ /* 0x000fe40000004100 */
[-C--:B------:R-:W-:Y:S01]  /*16e90*/  FMUL.FTZ R28, R28, R35.reuse ;  /* 0x000000231c1c7220 */ /* 0x080fe20000410000 */
[----:B------:R-:W-:Y:S02]  /*16ea0*/  HADD2.F32 R34, -RZ, R49.H1_H1 ;  /* 0x30000031ff227230 */ /* 0x000fe40000004100 */
[----:B------:R-:W-:Y:S01]  /*16eb0*/  FFMA.FTZ R46, R12, R35, -R55 ;  /* 0x000000230c2e7223 */ /* 0x000fe20000010837 */
[----:B------:R-:W-:Y:S01]  /*16ec0*/  FMUL.FTZ R10, R10, R43 ;  /* 0x0000002b0a0a7220 */ /* 0x000fe20000410000 */
[----:B------:R-:W-:Y:S01]  /*16ed0*/  FFMA.FTZ R52, R12, R51, R28 ;  /* 0x000000330c347223 */ /* 0x000fe2000001001c */
[----:B------:R-:W-:Y:S01]  /*16ee0*/  HADD2.F32 R12, -RZ, R41.H1_H1 ;  /* 0x30000029ff0c7230 */ /* 0x000fe20000004100 */
[----:B------:R-:W-:Y:S01]  /*16ef0*/  F2FP.F16.E4M3.UNPACK_B R41, R50 ;  /* 0x00000032ff29723e */ /* 0x000fe200020006ff */
[C---:B------:R-:W-:Y:S01]  /*16f00*/  FFMA.FTZ R57, R6.reuse, R43, -R57 ;  /* 0x0000002b06397223 */ /* 0x040fe20000010839 */
[----:B------:R-:W-:Y:S01]  /*16f10*/  F2FP.F16.E4M3.UNPACK_B R28, R45 ;  /* 0x0000002dff1c723e */ /* 0x000fe200020006ff */
[----:B------:R-:W-:Y:S01]  /*16f20*/  FFMA.FTZ R53, R6, R53, R10 ;  /* 0x0000003506357223 */ /* 0x000fe2000001000a */
[----:B------:R-:W-:-:S02]  /*16f30*/  HADD2.F32 R10, -RZ, R32.H0_H0 ;  /* 0x20000020ff0a7230 */ /* 0x000fc40000004100 */
[C---:B------:R-:W-:Y:S01]  /*16f40*/  FMUL.FTZ R54, R29.reuse, R34 ;  /* 0x000000221d367220 */ /* 0x040fe20000410000 */
[----:B------:R-:W-:Y:S02]  /*16f50*/  HADD2.F32 R43, -RZ, R41.H0_H0 ;  /* 0x20000029ff2b7230 */ /* 0x000fe40000004100 */
[----:B------:R-:W-:Y:S01]  /*16f60*/  FMUL.FTZ R29, R29, R12 ;  /* 0x0000000c1d1d7220 */ /* 0x000fe20000410000 */
[----:B------:R-:W-:Y:S01]  /*16f70*/  HADD2.F32 R35, -RZ, R28.H0_H0 ;  /* 0x2000001cff237230 */ /* 0x000fe20000004100 */
[----:B------:R-:W-:Y:S01]  /*16f80*/  F2FP.F16.E4M3.UNPACK_B R50, R50.H1 ;  /* 0x00000032ff32723e */ /* 0x000fe200030006ff */
[----:B------:R-:W-:Y:S02]  /*16f90*/  HADD2.F32 R13, -RZ, R13.H1_H1 ;  /* 0x3000000dff0d7230 */ /* 0x000fe40000004100 */
[C---:B------:R-:W-:Y:S01]  /*16fa0*/  FMUL.FTZ R49, R10.reuse, R43 ;  /* 0x0000002b0a317220 */ /* 0x040fe20000410000 */
[----:B------:R-:W-:Y:S02]  /*16fb0*/  HADD2.F32 R6, -RZ, R20.H0_H0 ;  /* 0x20000014ff067230 */ /* 0x000fe40000004100 */
[----:B------:R-:W-:Y:S01]  /*16fc0*/  FMUL.FTZ R10, R10, R35 ;  /* 0x000000230a0a7220 */ /* 0x000fe20000410000 */
[----:B------:R-:W-:Y:S01]  /*16fd0*/  F2FP.F16.E4M3.UNPACK_B R45, R45.H1 ;  /* 0x0000002dff2d723e */ /* 0x000fe200030006ff */
[C---:B------:R-:W-:Y:S01]  /*16fe0*/  FFMA.FTZ R54, R13.reuse, R12, -R54 ;  /* 0x0000000c0d367223 */ /* 0x040fe20000010836 */
[----:B------:R-:W-:Y:S01]  /*16ff0*/  FFMA.FTZ R34, R13, R34, R29 ;  /* 0x000000220d227223 */ /* 0x000fe2000001001d */
[C---:B------:R-:W-:Y:S01]  /*17000*/  FFMA.FTZ R49, R6.reuse, R35, -R49 ;  /* 0x0000002306317223 */ /* 0x040fe20000010831 */
[----:B------:R-:W-:Y:S01]  /*17010*/  FFMA.FTZ R51, R6, R43, R10 ;  /* 0x0000002b06337223 */ /* 0x000fe2000001000a */
[----:B------:R-:W-:Y:S01]  /*17020*/  HADD2.F32 R41, -RZ, R41.H1_H1 ;  /* 0x30000029ff297230 */ /* 0x000fe20000004100 */
[----:B------:R-:W-:Y:S01]  /*17030*/  F2FP.F16.E4M3.UNPACK_B R12, R40.H1 ;  /* 0x00000028ff0c723e */ /* 0x000fe200030006ff */
[----:B------:R-:W-:Y:S01]  /*17040*/  HADD2.F32 R32, -RZ, R32.H1_H1 ;  /* 0x30000020ff207230 */ /* 0x000fe20000004100 */
[----:B------:R-:W-:Y:S01]  /*17050*/  F2FP.F16.E4M3.UNPACK_B R4, R4.H1 ;  /* 0x00000004ff04723e */ /* 0x000fe200030006ff */
[----:B------:R-:W-:Y:S01]  /*17060*/  HADD2.F32 R13, -RZ, R28.H1_H1 ;  /* 0x3000001cff0d7230 */ /* 0x000fe20000004100 */
[----:B------:R-:W-:Y:S01]  /*17070*/  F2FP.F16.E4M3.UNPACK_B R28, R47.H1 ;  /* 0x0000002fff1c723e */ /* 0x000fe200030006ff */
[----:B------:R-:W-:-:S02]  /*17080*/  HADD2.F32 R35, -RZ, R50.H0_H0 ;  /* 0x20000032ff237230 */ /* 0x000fc40000004100 */
[C---:B------:R-:W-:Y:S01]  /*17090*/  FMUL.FTZ R43, R32.reuse, R41 ;  /* 0x00000029202b7220 */ /* 0x040fe20000410000 */
[----:B------:R-:W-:Y:S02]  /*170a0*/  HADD2.F32 R10, -RZ, R33.H0_H0 ;  /* 0x20000021ff0a7230 */ /* 0x000fe40000004100 */
[----:B------:R-:W-:Y:S01]  /*170b0*/  FMUL.FTZ R32, R32, R13 ;  /* 0x0000000d20207220 */ /* 0x000fe20000410000 */
[----:B------:R-:W-:Y:S01]  /*170c0*/  HADD2.F32 R29, -RZ, R45.H0_H0 ;  /* 0x2000002dff1d7230 */ /* 0x000fe20000004100 */
[----:B------:R-:W-:Y:S01]  /*170d0*/  F2FP.F16.E4M3.UNPACK_B R47, R47 ;  /* 0x0000002fff2f723e */ /* 0x000fe200020006ff */
[----:B------:R-:W-:Y:S02]  /*170e0*/  HADD2.F32 R20, -RZ, R20.H1_H1 ;  /* 0x30000014ff147230 */ /* 0x000fe40000004100 */
[C---:B------:R-:W-:Y:S01]  /*170f0*/  FMUL.FTZ R55, R10.reuse, R35 ;  /* 0x000000230a377220 */ /* 0x040fe20000410000 */
[----:B------:R-:W-:Y:S02]  /*17100*/  HADD2.F32 R6, -RZ, R21.H0_H0 ;  /* 0x20000015ff067230 */ /* 0x000fe40000004100 */
[----:B------:R-:W-:Y:S01]  /*17110*/  FMUL.FTZ R10, R10, R29 ;  /* 0x0000001d0a0a7220 */ /* 0x000fe20000410000 */
[----:B------:R-:W-:-:S02]  /*17120*/  HADD2.F32 R50, -RZ, R50.H1_H1 ;  /* 0x30000032ff327230 */ /* 0x000fc40000004100 */
[C---:B------:R-:W-:Y:S01]  /*17130*/  FFMA.FTZ R56, R20.reuse, R13, -R43 ;  /* 0x0000000d14387223 */ /* 0x040fe2000001082b */
[----:B------:R-:W-:Y:S01]  /*17140*/  FFMA.FTZ R58, R20, R41, R32 ;  /* 0x00000029143a7223 */ /* 0x000fe20000010020 */
[C---:B------:R-:W-:Y:S01]  /*17150*/  FFMA.FTZ R55, R6.reuse, R29, -R55 ;  /* 0x0000001d06377223 */ /* 0x040fe20000010837 */
[----:B------:R-:W-:Y:S01]  /*17160*/  FFMA.FTZ R59, R6, R35, R10 ;  /* 0x00000023063b7223 */ /* 0x000fe2000001000a */
[----:B------:R-:W-:Y:S01]  /*17170*/  HADD2.F32 R20, -RZ, R45.H1_H1 ;  /* 0x3000002dff147230 */ /* 0x000fe20000004100 */
[----:B------:R-:W-:Y:S01]  /*17180*/  F2FP.F16.E4M3.UNPACK_B R40, R40 ;  /* 0x00000028ff28723e */ /* 0x000fe200020006ff */
[----:B------:R-:W-:Y:S01]  /*17190*/  HADD2.F32 R33, -RZ, R33.H1_H1 ;  /* 0x30000021ff217230 */ /* 0x000fe20000004100 */
[----:B------:R-:W-:Y:S01]  /*171a0*/  F2FP.SATFINITE.E4M3.F32.PACK_AB_MERGE_C R54, R54, R57, RZ ;  /* 0x000000393636723e */ /* 0x000fe200048070ff */
[----:B------:R-:W-:Y:S01]  /*171b0*/  HADD2.F32 R29, -RZ, R28.H0_H0 ;  /* 0x2000001cff1d7230 */ /* 0x000fe20000004100 */
[----:B------:R-:W-:Y:S01]  /*171c0*/  F2FP.SATFINITE.E4M3.F32.PACK_AB_MERGE_C R34, R34, R53, RZ ;  /* 0x000000352222723e */ /* 0x000fe200048070ff */
        /* <DEDUP_REMOVED lines=9> */
[C---:B------:R-:W-:Y:S01]  /*17260*/  FFMA.FTZ R60, R21.reuse, R20, -R32 ;  /* 0x00000014153c7223 */ /* 0x040fe20000010820 */
[----:B------:R-:W-:Y:S02]  /*17270*/  HADD2.F32 R4, -RZ, R4.H1_H1 ;  /* 0x30000004ff047230 */ /* 0x000fe40000004100 */
[C---:B------:R-:W-:Y:S01]  /*17280*/  FFMA.FTZ R32, R6.reuse, R29, R10 ;  /* 0x0000001d06207223 */ /* 0x040fe2000001000a */
[----:B------:R-:W-:Y:S02]  /*17290*/  HADD2.F32 R29, -RZ, R28.H1_H1 ;  /* 0x3000001cff1d7230 */ /* 0x000fe40000004100 */
[----:B------:R-:W-:Y:S01]  /*172a0*/  FFMA.FTZ R20, R6, R13, -R33 ;  /* 0x0000000d06147223 */ /* 0x000fe20000010821 */
[----:B------:R-:W-:Y:S02]  /*172b0*/  HADD2.F32 R13, -RZ, R12.H1_H1 ;  /* 0x3000000cff0d7230 */ /* 0x000fe40000004100 */
[----:B------:R-:W-:Y:S01]  /*172c0*/  FFMA.FTZ R62, R21, R50, R35 ;  /* 0x00000032153e7223 */ /* 0x000fe20000010023 */
[----:B------:R-:W-:-:S02]  /*172d0*/  HADD2.F32 R21, -RZ, R47.H0_H0 ;  /* 0x2000002fff157230 */ /* 0x000fc40000004100 */
[C---:B------:R-:W-:Y:S01]  /*172e0*/  FMUL.FTZ R33, R8.reuse, R29 ;  /* 0x0000001d08217220 */ /* 0x040fe20000410000 */
[--C-:B------:R-:W-:Y:S02]  /*172f0*/  HADD2.F32 R6, -RZ, R11.reuse.H0_H0 ;  /* 0x2000000bff067230 */ /* 0x100fe40000004100 */
[-C--:B------:R-:W-:Y:S01]  /*17300*/  FMUL.FTZ R8, R8, R13.reuse ;  /* 0x0000000d08087220 */ /* 0x080fe20000410000 */
[----:B------:R-:W-:Y:S02]  /*17310*/  HADD2.F32 R11, -RZ, R11.H1_H1 ;  /* 0x3000000bff0b7230 */ /* 0x000fe40000004100 */
[C---:B------:R-:W-:Y:S01]  /*17320*/  FFMA.FTZ R35, R4.reuse, R13, -R33 ;  /* 0x0000000d04237223 */ /* 0x040fe20000010821 */
[----:B------:R-:W-:Y:S02]  /*17330*/  HADD2.F32 R13, -RZ, R40.H0_H0 ;  /* 0x20000028ff0d7230 */ /* 0x000fe40000004100 */
        /* <DEDUP_REMOVED lines=9> */
[----:B------:R-:W-:Y:S01]  /*173d0*/  F2FP.F16.E4M3.UNPACK_B R10, R48.H1 ;  /* 0x00000030ff0a723e */ /* 0x000fe200030006ff */
[C---:B------:R-:W-:Y:S01]  /*173e0*/  FMUL.FTZ R6, R11.reuse, R8 ;  /* 0x000000080b067220 */ /* 0x040fe20000410000 */
[----:B------:R-:W-:Y:S01]  /*173f0*/  F2FP.F16.E4M3.UNPACK_B R4, R42.H1 ;  /* 0x0000002aff04723e */ /* 0x000fe200030006ff */
[----:B------:R-:W-:Y:S01]  /*17400*/  FMUL.FTZ R13, R11, R40 ;  /* 0x000000280b0d7220 */ /* 0x000fe20000410000 */
[----:B------:R-:W-:Y:S01]  /*17410*/  F2FP.F16.E4M3.UNPACK_B R42, R42 ;  /* 0x0000002aff2a723e */ /* 0x000fe200020006ff */
[----:B------:R-:W-:Y:S01]  /*17420*/  FFMA.FTZ R40, R7, R40, -R6 ;  /* 0x0000002807287223 */ /* 0x000fe20000010806 */
[----:B------:R-:W-:-:S02]  /*17430*/  HADD2.F32 R11, -RZ, R10.H0_H0 ;  /* 0x2000000aff0b7230 */ /* 0x000fc40000004100 */
[----:B------:R-:W-:Y:S01]  /*17440*/  FFMA.FTZ R12, R7, R8, R13 ;  /* 0x00000008070c7223 */ /* 0x000fe2000001000d */
[--C-:B------:R-:W-:Y:S01]  /*17450*/  HADD2.F32 R6, -RZ, R31.reuse.H0_H0 ;  /* 0x2000001fff067230 */ /* 0x100fe20000004100 */
[----:B------:R-:W-:Y:S01]  /*17460*/  F2FP.F16.E4M3.UNPACK_B R48, R48 ;  /* 0x00000030ff30723e */ /* 0x000fe200020006ff */
[----:B------:R-:W-:Y:S01]  /*17470*/  HADD2.F32 R7, -RZ, R4.H0_H0 ;  /* 0x20000004ff077230 */ /* 0x000fe20000004100 */
[----:B------:R-:W-:Y:S01]  /*17480*/  F2FP.SATFINITE.E4M3.F32.PACK_AB_MERGE_C R5, R46, R5, R54 ;  /* 0x000000052e05723e */ /* 0x000fe20004807036 */
[----:B------:R-:W-:Y:S02]  /*17490*/  HADD2.F32 R10, -RZ, R10.H1_H1 ;  /* 0x3000000aff0a7230 */ /* 0x000fe40000004100 */
[C---:B------:R-:W-:Y:S01]  /*174a0*/  FMUL.FTZ R13, R6.reuse, R11 ;  /* 0x0000000b060d7220 */ /* 0x040fe20000410000 */
[----:B------:R-:W-:Y:S02]  /*174b0*/  HADD2.F32 R31, -RZ, R31.H1_H1 ;  /* 0x3000001fff1f7230 */ /* 0x000fe40000004100 */
[----:B------:R-:W-:Y:S01]  /*174c0*/  FMUL.FTZ R21, R6, R7 ;  /* 0x0000000706157220 */ /* 0x000fe20000410000 */
[----:B------:R-:W-:Y:S01]  /*174d0*/  HADD2.F32 R8, -RZ, R4.H1_H1 ;  /* 0x30000004ff087230 */ /* 0x000fe20000004100 */
[----:B------:R-:W-:Y:S01]  /*174e0*/  F2FP.SATFINITE.E4M3.F32.PACK_AB_MERGE_C R9, R52, R9, R34 ;  /* 0x000000093409723e */ /* 0x000fe20004807022 */
[----:B------:R-:W-:-:S02]  /*174f0*/  HADD2.F32 R4, -RZ, R15.H0_H0 ;  /* 0x2000000fff047230 */ /* 0x000fc40000004100 */
[C---:B------:R-:W-:Y:S01]  /*17500*/  FMUL.FTZ R6, R31.reuse, R10 ;  /* 0x0000000a1f067220 */ /* 0x040fe20000410000 */
[----:B------:R-:W-:Y:S02]  /*17510*/  HADD2.F32 R15, -RZ, R15.H1_H1 ;  /* 0x3000000fff0f7230 */ /* 0x000fe40000004100 */
[-C--:B------:R-:W-:Y:S01]  /*17520*/  FMUL.FTZ R31, R31, R8.reuse ;  /* 0x000000081f1f7220 */ /* 0x080fe20000410000 */
[C---:B------:R-:W-:Y:S01]  /*17530*/  FFMA.FTZ R28, R4.reuse, R7, -R13 ;  /* 0x00000007041c7223 */ /* 0x040fe2000001080d */
[----:B------:R-:W-:Y:S01]  /*17540*/  FFMA.FTZ R43, R4, R11, R21 ;  /* 0x0000000b042b7223 */ /* 0x000fe20000010015 */
[C---:B------:R-:W-:Y:S01]  /*17550*/  FFMA.FTZ R45, R15.reuse, R8, -R6 ;  /* 0x000000080f2d7223 */ /* 0x040fe20000010806 */
[----:B------:R-:W-:Y:S01]  /*17560*/  FFMA.FTZ R50, R15, R10, R31 ;  /* 0x0000000a0f327223 */ /* 0x000fe2000001001f */
[----:B------:R-:W-:Y:S02]  /*17570*/  HADD2.F32 R6, -RZ, R30.H0_H0 ;  /* 0x2000001eff067230 */ /* 0x000fe40000004100 */
[----:B------:R-:W-:Y:S01]  /*17580*/  HADD2.F32 R7, -RZ, R42.H0_H0 ;  /* 0x2000002aff077230 */ /* 0x000fe20000004100 */
[----:B------:R-:W-:Y:S01]  /*17590*/  F2FP.SATFINITE.E4M3.F32.PACK_AB_MERGE_C R28, R45, R28, RZ ;  /* 0x0000001c2d1c723e */ /* 0x000fe200048070ff */
[--C-:B------:R-:W-:Y:S01]  /*175a0*/  HADD2.F32 R13, -RZ, R48.reuse.H0_H0 ;  /* 0x20000030ff0d7230 */ /* 0x100fe20000004100 */
[----:B------:R-:W-:Y:S01]  /*175b0*/  F2FP.SATFINITE.E4M3.F32.PACK_AB_MERGE_C R43, R50, R43, RZ ;  /* 0x0000002b322b723e */ /* 0x000fe200048070ff */
[----:B------:R-:W-:-:S02]  /*175c0*/  HADD2.F32 R15, -RZ, R48.H1_H1 ;  /* 0x30000030ff0f7230 */ /* 0x000fc40000004100 */
[C---:B------:R-:W-:Y:S01]  /*175d0*/  FMUL.FTZ R8, R6.reuse, R7 ;  /* 0x0000000706087220 */ /* 0x040fe20000410000 */
[----:B------:R-:W-:Y:S02]  /*175e0*/  HADD2.F32 R30, -RZ, R30.H1_H1 ;  /* 0x3000001eff1e7230 */ /* 0x000fe40000004100 */
[----:B------:R-:W-:Y:S01]  /*175f0*/  FMUL.FTZ R21, R6, R13 ;  /* 0x0000000d06157220 */ /* 0x000fe20000410000 */
[----:B------:R-:W-:Y:S02]  /*17600*/  HADD2.F32 R11, -RZ, R42.H1_H1 ;  /* 0x3000002aff0b7230 */ /* 0x000fe40000004100 */
        /* <DEDUP_REMOVED lines=20> */
.L_x_6445:
[----:B------:R-:W-:Y:S05]  /*17750*/  BSYNC B1 ;  /* 0x0000000000017941 */ /* 0x000fea0003800000 */
.L_x_6444:
[----:B------:R-:W-:Y:S05]  /*17760*/  @P2 BRA `(.L_x_6426) ;  /* 0x0000000c00dc2947 */ /* 0x000fea0003800000 */
[----:B------:R-:W2:Y:S01]  /*17770*/  LDL R51, [R1+0x68] ;  /* 0x0000680001337983 */ /* 0x000ea20000100800 */
[----:B01---5:R-:W-:Y:S02]  /*17780*/  SHF.R.U32.HI R4, RZ, 0x8, R36 ;  /* 0x00000008ff047819 */ /* 0x023fe40000011624 */
[----:B------:R-:W-:Y:S02]  /*17790*/  LOP3.LUT R0, R36, 0xff, RZ, 0xc0, !PT ;  /* 0x000000ff24007812 */ /* 0x000fe400078ec0ff */
[----:B------:R-:W-:Y:S02]  /*177a0*/  LOP3.LUT R5, R4, 0xff, RZ, 0xc0, !PT ;  /* 0x000000ff04057812 */ /* 0x000fe400078ec0ff */
[----:B------:R-:W-:Y:S02]  /*177b0*/  LEA.HI R3, R3, R229, RZ, 0x1c ;  /* 0x000000e503037211 */ /* 0x000fe400078fe0ff */
[----:B------:R-:W-:Y:S02]  /*177c0*/  PRMT R13, R5, 0x7604, R0 ;  /* 0x00007604050d7816 */ /* 0x000fe40000000000 */
[----:B------:R-:W-:-:S02]  /*177d0*/  SHF.R.S32.HI R0, RZ, 0x1f, R3 ;  /* 0x0000001fff007819 */ /* 0x000fc40000011403 */
[----:B------:R-:W-:Y:S02]  /*177e0*/  SHF.R.U32.HI R7, RZ, 0x8, R37 ;  /* 0x00000008ff077819 */ /* 0x000fe40000011625 */
[----:B------:R-:W-:Y:S01]  /*177f0*/  LEA.HI R0, R0, R3, RZ, 0x2 ;  /* 0x0000000300007211 */ /* 0x000fe200078f10ff */
[----:B------:R-:W-:Y:S01]  /*17800*/  IMAD.SHL.U32 R3, R3, 0x10, RZ ;  /* 0x0000001003037824 */ /* 0x000fe200078e00ff */
[----:B------:R-:W-:Y:S02]  /*17810*/  LOP3.LUT R6, R37, 0xff, RZ, 0xc0, !PT ;  /* 0x000000ff25067812 */ /* 0x000fe400078ec0ff */
[----:B------:R-:W-:Y:S01]  /*17820*/  SHF.R.U32.HI R8, RZ, 0x8, R38 ;  /* 0x00000008ff087819 */ /* 0x000fe20000011626 */
[----:B------:R-:W-:Y:S01]  /*17830*/  IMAD.SHL.U32 R0, R0, 0x800, RZ ;  /* 0x0000080000007824 */ /* 0x000fe200078e00ff */
[----:B------:R-:W-:Y:S02]  /*17840*/  LOP3.LUT R3, R69, 0x30, R3, 0xf8, !PT ;  /* 0x0000003045037812 */ /* 0x000fe400078ef803 */
[----:B------:R-:W-:-:S02]  /*17850*/  LOP3.LUT R7, R7, 0xff, RZ, 0xc0, !PT ;  /* 0x000000ff07077812 */ /* 0x000fc400078ec0ff */
[----:B------:R-:W-:Y:S02]  /*17860*/  LOP3.LUT R3, R3, R68, RZ, 0x3c, !PT ;  /* 0x0000004403037212 */ /* 0x000fe400078e3cff */
[----:B------:R-:W-:Y:S02]  /*17870*/  LOP3.LUT R0, R0, 0xffffe000, RZ, 0xc0, !PT ;  /* 0xffffe00000007812 */ /* 0x000fe400078ec0ff */
[----:B------:R-:W-:Y:S02]  /*17880*/  LOP3.LUT R4, R38, 0xff, RZ, 0xc0, !PT ;  /* 0x000000ff26047812 */ /* 0x000fe400078ec0ff */
[----:B------:R-:W-:Y:S02]  /*17890*/  IADD3 R3, R3, R67, R0 ;  /* 0x0000004303037210 */ /* 0x000fe40007ffe000 */
[----:B------:R-:W-:Y:S02]  /*178a0*/  LOP3.LUT R9, R8, 0xff, RZ, 0xc0, !PT ;  /* 0x000000ff08097812 */ /* 0x000fe400078ec0ff */
[----:B------:R-:W-:Y:S01]  /*178b0*/  PRMT R12, R7, 0x7604, R6 ;  /* 0x00007604070c7816 */ /* 0x000fe20000000006 */
[----:B------:R-:W-:Y:S01]  /*178c0*/  IMAD.IADD R0, R18, 0x1, R3 ;  /* 0x0000000112007824 */ /* 0x000fe200078e0203 */
[----:B------:R-:W-:-:S02]  /*178d0*/  SHF.R.U32.HI R5, RZ, 0x8, R39 ;  /* 0x00000008ff057819 */ /* 0x000fc40000011627 */
[----:B------:R-:W-:Y:S02]  /*178e0*/  SHF.R.U32.HI R7, RZ, 0x8, R24 ;  /* 0x00000008ff077819 */ /* 0x000fe40000011618 */
[----:B------:R-:W-:Y:S02]  /*178f0*/  SHF.R.U32.HI R8, RZ, 0x8, R25 ;  /* 0x00000008ff087819 */ /* 0x000fe40000011619 */
[----:B------:R-:W-:Y:S02]  /*17900*/  PRMT R15, R9, 0x7604, R4 ;  /* 0x00007604090f7816 */ /* 0x000fe40000000004 */
[----:B------:R-:W-:Y:S02]  /*17910*/  LOP3.LUT R4, R39, 0xff, RZ, 0xc0, !PT ;  /* 0x000000ff27047812 */ /* 0x000fe400078ec0ff */
[----:B------:R-:W-:Y:S02]  /*17920*/  LOP3.LUT R6, R24, 0xff, RZ, 0xc0, !PT ;  /* 0x000000ff18067812 */ /* 0x000fe400078ec0ff */
[----:B------:R-:W-:-:S02]  /*17930*/  LOP3.LUT R5, R5, 0xff, RZ, 0xc0, !PT ;  /* 0x000000ff05057812 */ /* 0x000fc400078ec0ff */
[----:B------:R-:W-:Y:S02]  /*17940*/  LOP3.LUT R7, R7, 0xff, RZ, 0xc0, !PT ;  /* 0x000000ff07077812 */ /* 0x000fe400078ec0ff */
[----:B------:R-:W-:Y:S02]  /*17950*/  LOP3.LUT R3, R8, 0xff, RZ, 0xc0, !PT ;  /* 0x000000ff08037812 */ /* 0x000fe400078ec0ff */
[----:B------:R-:W0:Y:S01]  /*17960*/  LDS.128 R8, [R0+0x1e200] ;  /* 0x01e2000000087984 */ /* 0x000e220000000c00 */
[----:B------:R-:W-:Y:S02]  /*17970*/  PRMT R14, R5, 0x7604, R4 ;  /* 0x00007604050e7816 */ /* 0x000fe40000000004 */
[----:B------:R-:W-:Y:S02]  /*17980*/  PRMT R29, R7, 0x7604, R6 ;  /* 0x00007604071d7816 */ /* 0x000fe40000000006 */
[----:B------:R-:W-:Y:S02]  /*17990*/  SHF.R.U32.HI R31, RZ, 0x8, R27 ;  /* 0x00000008ff1f7819 */ /* 0x000fe4000001161b */
[----:B------:R-:W-:-:S02]  /*179a0*/  LOP3.LUT R30, R27, 0xff, RZ, 0xc0, !PT ;  /* 0x000000ff1b1e7812 */ /* 0x000fc400078ec0ff */
[----:B------:R-:W-:Y:S02]  /*179b0*/  LOP3.LUT R31, R31, 0xff, RZ, 0xc0, !PT ;  /* 0x000000ff1f1f7812 */ /* 0x000fe400078ec0ff */
[----:B------:R-:W-:Y:S02]  /*179c0*/  LOP3.LUT R20, R25, 0xff, RZ, 0xc0, !PT ;  /* 0x000000ff19147812 */ /* 0x000fe400078ec0ff */
[----:B------:R-:W-:Y:S02]  /*179d0*/  PRMT R30, R31, 0x7604, R30 ;  /* 0x000076041f1e7816 */ /* 0x000fe4000000001e */
[----:B------:R-:W-:Y:S02]  /*179e0*/  SHF.R.U32.HI R31, RZ, 0x10, R25 ;  /* 0x00000010ff1f7819 */ /* 0x000fe40000011619 */
[----:B------:R-:W-:Y:S02]  /*179f0*/  PRMT R20, R3, 0x7604, R20 ;  /* 0x0000760403147816 */ /* 0x000fe40000000014 */
[----:B------:R-:W-:Y:S01]  /*17a00*/  SHF.R.U32.HI R3, RZ, 0x10, R37 ;  /* 0x00000010ff037819 */ /* 0x000fe20000011625 */
[----:B------:R-:W-:Y:S01]  /*17a10*/  IMAD.U32 R31, R31, 0x10000, RZ ;  /* 0x000100001f1f7824 */ /* 0x000fe200078e00ff */
[----:B------:R-:W-:-:S02]  /*17a20*/  SHF.R.U32.HI R41, RZ, 0x10, R27 ;  /* 0x00000010ff297819 */ /* 0x000fc4000001161b */
[----:B------:R-:W-:Y:S02]  /*17a30*/  SHF.R.U32.HI R28, RZ, 0x8, R26 ;  /* 0x00000008ff1c7819 */ /* 0x000fe4000001161a */
[----:B------:R-:W-:Y:S01]  /*17a40*/  SHF.L.U32 R3, R3, 0x10, RZ ;  /* 0x0000001003037819 */ /* 0x000fe200000006ff */
[----:B------:R-:W-:Y:S01]  /*17a50*/  IMAD.U32 R41, R41, 0x10000, RZ ;  /* 0x0001000029297824 */ /* 0x000fe200078e00ff */
[----:B----4-:R-:W-:Y:S02]  /*17a60*/  LOP3.LUT R21, R26, 0xff, RZ, 0xc0, !PT ;  /* 0x000000ff1a157812 */ /* 0x010fe400078ec0ff */
[----:B------:R-:W-:Y:S02]  /*17a70*/  LOP3.LUT R28, R28, 0xff, RZ, 0xc0, !PT ;  /* 0x000000ff1c1c7812 */ /* 0x000fe400078ec0ff */
[----:B------:R-:W-:Y:S02]  /*17a80*/  LOP3.LUT R13, R13, 0xff0000, R36, 0xf8, !PT ;  /* 0x00ff00000d0d7812 */ /* 0x000fe400078ef824 */
[----:B------:R-:W-:-:S02]  /*17a90*/  LOP3.LUT R3, R12, 0xff0000, R3, 0xf8, !PT ;  /* 0x00ff00000c037812 */ /* 0x000fc400078ef803 */
[----:B------:R-:W-:Y:S02]  /*17aa0*/  LOP3.LUT R33, R20, 0xff0000, R31, 0xf8, !PT ;  /* 0x00ff000014217812 */ /* 0x000fe400078ef81f */
[----:B------:R-:W-:Y:S02]  /*17ab0*/  PRMT R35, R28, 0x7604, R21 ;  /* 0x000076041c237816 */ /* 0x000fe40000000015 */
[----:B------:R-:W-:Y:S02]  /*17ac0*/  SHF.R.U32.HI R21, RZ, 0x10, R39 ;  /* 0x00000010ff157819 */ /* 0x000fe40000011627 */
[----:B------:R-:W-:Y:S02]  /*17ad0*/  LOP3.LUT R41, R30, 0xff0000, R41, 0xf8, !PT ;  /* 0x00ff00001e297812 */ /* 0x000fe400078ef829 */
[----:B------:R-:W-:Y:S01]  /*17ae0*/  LOP3.LUT R28, R13, 0xff000000, R36, 0xf8, !PT ;  /* 0xff0000000d1c7812 */ /* 0x000fe200078ef824 */
[----:B------:R-:W-:Y:S01]  /*17af0*/  IMAD.U32 R21, R21, 0x10000, RZ ;  /* 0x0001000015157824 */ /* 0x000fe200078e00ff */
[----:B------:R-:W-:-:S02]  /*17b00*/  LOP3.LUT R36, R3, 0xff000000, R37, 0xf8, !PT ;  /* 0xff00000003247812 */ /* 0x000fc400078ef825 */
[----:B------:R-:W-:Y:S02]  /*17b10*/  LOP3.LUT R33, R33, 0xff000000, R25, 0xf8, !PT ;  /* 0xff00000021217812 */ /* 0x000fe400078ef819 */
[----:B------:R-:W-:Y:S02]  /*17b20*/  LOP3.LUT R41, R41, 0xff000000, R27, 0xf8, !PT ;  /* 0xff00000029297812 */ /* 0x000fe400078ef81b */
[----:B------:R-:W-:Y:S02]  /*17b30*/  LOP3.LUT R29, R29, 0xff0000, R24, 0xf8, !PT ;  /* 0x00ff00001d1d7812 */ /* 0x000fe400078ef818 */
[----:B------:R-:W-:Y:S02]  /*17b40*/  LOP3.LUT R35, R35, 0xff0000, R26, 0xf8, !PT ;  /* 0x00ff000023237812 */ /* 0x000fe400078ef81a */
[----:B------:R-:W-:Y:S02]  /*17b50*/  F2FP.F16.E4M3.UNPACK_B R27, R36 ;  /* 0x00000024ff1b723e */ /* 0x000fe400020006ff */
[----:B------:R-:W-:-:S02]  /*17b60*/  F2FP.F16.E4M3.UNPACK_B R32, R33 ;  /* 0x00000021ff20723e */ /* 0x000fc400020006ff */
[-C--:B0-----:R-:W-:Y:S02]  /*17b70*/  F2FP.F16.E4M3.UNPACK_B R20, R9.reuse ;  /* 0x00000009ff14723e */ /* 0x081fe400020006ff */
[----:B------:R-:W-:Y:S02]  /*17b80*/  LOP3.LUT R15, R15, 0xff0000, R38, 0xf8, !PT ;  /* 0x00ff00000f0f7812 */ /* 0x000fe400078ef826 */
[----:B------:R-:W-:Y:S01]  /*17b90*/  LOP3.LUT R31, R29, 0xff000000, R24, 0xf8, !PT ;  /* 0xff0000001d1f7812 */ /* 0x000fe200078ef818 */
[--C-:B------:R-:W-:Y:S01]  /*17ba0*/  HADD2.F32 R29, -RZ, R27.reuse.H0_H0 ;  /* 0x2000001bff1d7230 */ /* 0x100fe20000004100 */
[----:B------:R-:W-:Y:S01]  /*17bb0*/  LOP3.LUT R34, R35, 0xff000000, R26, 0xf8, !PT ;  /* 0xff00000023227812 */ /* 0x000fe200078ef81a */
[----:B------:R-:W-:Y:S01]  /*17bc0*/  HADD2.F32 R35, -RZ, R32.H0_H0 ;  /* 0x20000020ff237230 */ /* 0x000fe20000004100 */
[----:B------:R-:W-:Y:S01]  /*17bd0*/  LOP3.LUT R21, R14, 0xff0000, R21, 0xf8, !PT ;  /* 0x00ff00000e157812 */ /* 0x000fe200078ef815 */
[--C-:B------:R-:W-:Y:S01]  /*17be0*/  HADD2.F32 R24, -RZ, R20.reuse.H0_H0 ;  /* 0x20000014ff187230 */ /* 0x100fe20000004100 */
[----:B------:R-:W-:Y:S01]  /*17bf0*/  LOP3.LUT R30, R15, 0xff000000, R38, 0xf8, !PT ;  /* 0xff0000000f1e7812 */ /* 0x000fe200078ef826 */
[----:B------:R-:W-:Y:S01]  /*17c00*/  HADD2.F32 R20, -RZ, R20.H1_H1 ;  /* 0x30000014ff147230 */ /* 0x000fe20000004100 */
[----:B------:R-:W-:Y:S01]  /*17c10*/  LOP3.LUT R38, R21, 0xff000000, R39, 0xf8, !PT ;  /* 0xff00000015267812 */ /* 0x000fe200078ef827 */
[----:B------:R-:W-:Y:S01]  /*17c20*/  HADD2.F32 R27, -RZ, R27.H1_H1 ;  /* 0x3000001bff1b7230 */ /* 0x000fe20000004100 */
[----:B------:R-:W-:Y:S01]  /*17c30*/  F2FP.F16.E4M3.UNPACK_B R21, R9.H1 ;  /* 0x00000009ff15723e */ /* 0x000fe200030006ff */
[C---:B------:R-:W-:Y:S01]  /*17c40*/  FMUL.FTZ R37, R24.reuse, R35 ;  /* 0x0000002318257220 */ /* 0x040fe20000410000 */
[----:B------:R-:W-:Y:S01]  /*17c50*/  FMUL.FTZ R40, R24, R29 ;  /* 0x0000001d18287220 */ /* 0x000fe20000410000 */
[----:B------:R-:W-:-:S02]  /*17c60*/  F2FP.F16.E4M3.UNPACK_B R33, R33.H1 ;  /* 0x00000021ff21723e */ /* 0x000fc400030006ff */
[-C--:B------:R-:W-:Y:S02]  /*17c70*/  F2FP.F16.E4M3.UNPACK_B R25, R11.reuse ;  /* 0x0000000bff19723e */ /* 0x080fe400020006ff */
[----:B------:R-:W-:Y:S02]  /*17c80*/  F2FP.F16.E4M3.UNPACK_B R26, R11.H1 ;  /* 0x0000000bff1a723e */ /* 0x000fe400030006ff */
[-C--:B------:R-:W-:Y:S02]  /*17c90*/  F2FP.F16.E4M3.UNPACK_B R11, R10.reuse ;  /* 0x0000000aff0b723e */ /* 0x080fe400020006ff */
[----:B------:R-:W-:Y:S01]  /*17ca0*/  F2FP.F16.E4M3.UNPACK_B R24, R10.H1 ;  /* 0x0000000aff18723e */ /* 0x000fe200030006ff */
[--C-:B------:R-:W-:Y:S01]  /*17cb0*/  HADD2.F32 R10, -RZ, R21.reuse.H0_H0 ;  /* 0x20000015ff0a7230 */ /* 0x100fe20000004100 */
[----:B------:R-:W-:Y:S01]  /*17cc0*/  F2FP.F16.E4M3.UNPACK_B R36, R36.H1 ;  /* 0x00000024ff24723e */ /* 0x000fe200030006ff */
[----:B------:R-:W-:Y:S01]  /*17cd0*/  HADD2.F32 R21, -RZ, R21.H1_H1 ;  /* 0x30000015ff157230 */ /* 0x000fe20000004100 */
[----:B------:R-:W-:-:S02]  /*17ce0*/  F2FP.F16.E4M3.UNPACK_B R9, R8 ;  /* 0x00000008ff09723e */ /* 0x000fc400020006ff */
[----:B------:R-:W-:Y:S01]  /*17cf0*/  F2FP.F16.E4M3.UNPACK_B R8, R8.H1 ;  /* 0x00000008ff08723e */ /* 0x000fe200030006ff */
[----:B--2---:R-:W0:Y:S02]  /*17d00*/  LDS.128 R4, [R51+0x1e200] ;  /* 0x01e2000033047984 */ /* 0x004e240000000c00 */
[----:B0-----:R-:W-:Y:S02]  /*17d10*/  F2FP.F16.E4M3.UNPACK_B R12, R5 ;  /* 0x00000005ff0c723e */ /* 0x001fe400020006ff */
        /* <DEDUP_REMOVED lines=8> */
[C---:B------:R-:W-:Y:S01]  /*17da0*/  FFMA.FTZ R39, R6.reuse, R29, -R37 ;  /* 0x0000001d06277223 */ /* 0x040fe20000010825 */
[----:B------:R-:W-:Y:S01]  /*17db0*/  FFMA.FTZ R40, R6, R35, R40 ;  /* 0x0000002306287223 */ /* 0x000fe20000010028 */
[----:B------:R-:W-:Y:S01]  /*17dc0*/  HADD2.F32 R35, -RZ, R32.H1_H1 ;  /* 0x30000020ff237230 */ /* 0x000fe20000004100 */
[----:B------:R-:W-:Y:S01]  /*17dd0*/  F2FP.F16.E4M3.UNPACK_B R4, R4.H1 ;  /* 0x00000004ff04723e */ /* 0x000fe200030006ff */
[----:B------:R-:W-:Y:S02]  /*17de0*/  HADD2.F32 R37, -RZ, R33.H0_H0 ;  /* 0x20000021ff257230 */ /* 0x000fe40000004100 */
[----:B------:R-:W-:Y:S02]  /*17df0*/  HADD2.F32 R29, -RZ, R36.H0_H0 ;  /* 0x20000024ff1d7230 */ /* 0x000fe40000004100 */
[----:B------:R-:W-:Y:S01]  /*17e00*/  FMUL.FTZ R43, R20, R35 ;  /* 0x00000023142b7220 */ /* 0x000fe20000410000 */
[----:B------:R-:W-:Y:S02]  /*17e10*/  HADD2.F32 R6, -RZ, R5.H0_H0 ;  /* 0x20000005ff067230 */ /* 0x000fe40000004100 */
        /* <DEDUP_REMOVED lines=76> */
[----:B------:R-:W-:Y:S01]  /*182e0*/  FMUL.FTZ R5, R5, R6 ;  /* 0x0000000605057220 */ /* 0x000fe20000410000 */
        /* <DEDUP_REMOVED lines=30> */
[--C-:B------:R-:W-:Y:S02]  /*184d0*/  HADD2.F32 R6, -RZ, R34.reuse.H0_H0 ;  /* 0x20000022ff067230 */ /* 0x100fe40000004100 */
[--C-:B------:R-:W-:Y:S02]  /*184e0*/  HADD2.F32 R4, -RZ, R11.reuse.H0_H0 ;  /* 0x2000000bff047230 */ /* 0x100fe40000004100 */
        /* <DEDUP_REMOVED lines=31> */
.L_x_6426:
[----:B------:R-:W-:Y:S05]  /*186e0*/  BSYNC B0 ;  /* 0x0000000000007941 */ /* 0x000fea0003800000 */
.L_x_6419:
        /* <DEDUP_REMOVED lines=8> */
.L_x_6417:
[----:B0-23--:R-:W-:-:S05]  /*18770*/  IMAD.U32 R0, RZ, RZ, UR49 ;  /* 0x00000031ff007e24 */ /* 0x00dfca000f8e00ff */
[----:B------:R-:W-:-:S13]  /*18780*/  ISETP.NE.AND P0, PT, R0, 0x3, PT ;  /* 0x000000030000780c */ /* 0x000fda0003f05270 */
[----:B------:R-:W-:Y:S05]  /*18790*/  @!P0 BRA `(.L_x_6446) ;  /* 0x0000000000048947 */ /* 0x000fea0003800000 */
[----:B------:R-:W-:Y:S01]  /*187a0*/  BPT.TRAP 0x1 ;  /* 0x000000040000795c */ /* 0x000fe20000300000 */
.L_x_6446:
[----:B------:R-:W2:Y:S01]  /*187b0*/  LDL R0, [R1+0x4] ;  /* 0x0000040001007983 */ /* 0x000ea20000100800 */
[----:B-1--4-:R-:W-:Y:S01]  /*187c0*/  IMAD R3, R223, 0x8, R18 ;  /* 0x00000008df037824 */ /* 0x012fe200078e0212 */
[----:B--2---:R-:W-:-:S04]  /*187d0*/  SHF.L.U32 R0, R0, 0x1f, RZ ;  /* 0x0000001f00007819 */ /* 0x004fc800000006ff */
[----:B------:R0:W1:Y:S01]  /*187e0*/  SYNCS.PHASECHK.TRANS64.TRYWAIT P1, [R3+URZ+0x33430], R0 ;  /* 0x03343000030075a7 */ /* 0x000062000802017f */
[----:B------:R-:W-:Y:S05]  /*187f0*/  @!P0 BRA `(.L_x_6447) ;  /* 0x0000000000048947 */ /* 0x000fea0003800000 */
[----:B------:R-:W-:Y:S01]  /*18800*/  BPT.TRAP 0x1 ;  /* 0x000000040000795c */ /* 0x000fe20000300000 */
.L_x_6447:
[----:B-1----:R-:W-:Y:S05]  /*18810*/  @P1 BRA `(.L_x_6448) ;  /* 0x0000000000081947 */ /* 0x002fea0003800000 */
[----:B------:R-:W1:Y:S02]  /*18820*/  SYNCS.PHASECHK.TRANS64.TRYWAIT P1, [R3+URZ+0x33430], R0 ;  /* 0x03343000030075a7 */ /* 0x000e64000802017f */
[----:B-1----:R-:W-:Y:S05]  /*18830*/  @!P1 BRA `(.L_x_6449) ;  /* 0x0000018c00109947 */ /* 0x002fea0003800000 */
.L_x_6448:
[----:B------:R-:W-:Y:S05]  /*18840*/  WARPSYNC.ALL ;  /* 0x0000000000007948 */ /* 0x000fea0003800000 */
        /* <DEDUP_REMOVED lines=18> */
[----:B------:R-:W-:Y:S01]  /*18970*/  IMAD R4, R223, 0x780, R15 ;  /* 0x00000780df047824 */ /* 0x000fe200078e020f */
[----:B------:R-:W-:Y:S01]  /*18980*/  R2UR UR19, R9 ;  /* 0x00000000091372ca */ /* 0x000fe200000e0000 */
[----:B------:R-:W-:Y:S01]  /*18990*/  UMOV UR17, UR25 ;  /* 0x0000001900117c82 */ /* 0x000fe20008000000 */
[----:B------:R-:W-:Y:S01]  /*189a0*/  UMOV UR4, UR24 ;  /* 0x0000001800047c82 */ /* 0x000fe20008000000 */
[C---:B------:R-:W-:Y:S01]  /*189b0*/  VIADD R6, R4.reuse, 0x80 ;  /* 0x0000008004067836 */ /* 0x040fe20000000000 */
[C---:B------:R-:W-:Y:S01]  /*189c0*/  R2UR UR26, R4.reuse ;  /* 0x00000000041a72ca */ /* 0x040fe200000e0000 */
[----:B------:R-:W-:Y:S01]  /*189d0*/  UMOV UR8, UR24 ;  /* 0x0000001800087c82 */ /* 0x000fe20008000000 */
[----:B------:R-:W-:Y:S01]  /*189e0*/  IADD3 R8, R4, 0x100, RZ ;  /* 0x0000010004087810 */ /* 0x000fe20007ffe0ff */
[----:B------:R-:W-:Y:S01]  /*189f0*/  UMOV UR12, UR24 ;  /* 0x00000018000c7c82 */ /* 0x000fe20008000000 */
[----:B------:R-:W-:Y:S01]  /*18a00*/  R2UR UR6, R6 ;  /* 0x00000000060672ca */ /* 0x000fe200000e0000 */
[----:B------:R-:W-:Y:S01]  /*18a10*/  VIADD R6, R4, 0x180 ;  /* 0x0000018004067836 */ /* 0x000fe20000000000 */
[----:B------:R-:W-:Y:S01]  /*18a20*/  R2UR UR10, R8 ;  /* 0x00000000080a72ca */ /* 0x000fe200000e0000 */
[----:B------:R-:W-:Y:S01]  /*18a30*/  VIADD R8, R4, 0x200 ;  /* 0x0000020004087836 */ /* 0x000fe20000000000 */
[----:B------:R-:W-:Y:S01]  /*18a40*/  UMOV UR16, UR24 ;  /* 0x0000001800107c82 */ /* 0x000fe20008000000 */
[----:B------:R-:W-:Y:S01]  /*18a50*/  IMAD.MOV.U32 R7, RZ, RZ, -0x7fffffe0 ;  /* 0x80000020ff077424 */ /* 0x000fe200078e00ff */
[----:B------:R-:W-:Y:S01]  /*18a60*/  R2UR UR14, R6 ;  /* 0x00000000060e72ca */ /* 0x000fe200000e0000 */
[----:B------:R-:W-:Y:S01]  /*18a70*/  VIADD R6, R4, 0x2 ;  /* 0x0000000204067836 */ /* 0x000fe20000000000 */
[----:B------:R-:W-:Y:S01]  /*18a80*/  R2UR UR18, R8 ;  /* 0x00000000081272ca */ /* 0x000fe200000e0000 */
[----:B------:R-:W-:Y:S01]  /*18a90*/  QGMMA.64x32x32.F32.E4M3.E4M3 R88, gdesc[UR24], RZ, !UPT, gsb0 ;  /* 0x00600000185879f3 */ /* 0x000fe2000c0008ff */
[C---:B------:R-:W-:Y:S01]  /*18aa0*/  VIADD R8, R4.reuse, 0x82 ;  /* 0x0000008204087836 */ /* 0x040fe20000000000 */
[----:B------:R-:W-:Y:S01]  /*18ab0*/  IADD3 R10, R4, 0x102, RZ ;  /* 0x00000102040a7810 */ /* 0x000fe20007ffe0ff */
[----:B------:R-:W-:-:S02]  /*18ac0*/  IMAD.MOV.U32 R9, RZ, RZ, -0x7fffffe0 ;  /* 0x80000020ff097424 */ /* 0x000fc400078e00ff */
[----:B------:R-:W-:Y:S02]  /*18ad0*/  IMAD.MOV.U32 R11, RZ, RZ, -0x7fffffe0 ;  /* 0x80000020ff0b7424 */ /* 0x000fe400078e00ff */
[----:B------:R-:W-:-:S05]  /*18ae0*/  IMAD.MOV.U32 R5, RZ, RZ, -0x7fffffe0 ;  /* 0x80000020ff057424 */ /* 0x000fca00078e00ff */
[----:B------:R-:W-:Y:S01]  /*18af0*/  R2UR UR47, R5 ;  /* 0x00000000052f72ca */ /* 0x000fe200000e0000 */
[----:B------:R-:W-:Y:S02]  /*18b00*/  WARPGROUP.DEPBAR.LE gsb0, 0x0 ;  /* 0x00008000000079c5 */ /* 0x000fe40000010000 */
[----:B------:R-:W-:-:S06]  /*18b10*/  WARPGROUP.ARRIVE ;  /* 0x00000000000079c5 */ /* 0x000fcc0000000000 */
[----:B------:R-:W-:Y:S01]  /*18b20*/  QGMMA.64x32x32.F32.E4M3.E4M3 R72, gdesc[UR4], RZ, !UPT, gsb0 ;  /* 0x00600000044879f3 */ /* 0x000fe2000c0008ff */
        /* <DEDUP_REMOVED lines=50> */
[----:B------:R-:W-:Y:S01]  /*18e50*/  MOV R7, 0x80000020 ;  /* 0x8000002000077802 */ /* 0x000fe20000000f00 */
        /* <DEDUP_REMOVED lines=58> */
[----:B------:R-:W-:Y:S02]  /*19200*/  R2UR UR35, R9 ;  /* 0x00000000092372ca */ /* 0x000fe400000e0000 */
        /* <DEDUP_REMOVED lines=74> */
[C---:B------:R-:W-:Y:S01]  /*196b0*/  VIADD R6, R4.reuse, 0x682 ;  /* 0x0000068204067836 */ /* 0x040fe20000000000 */
[----:B------:R-:W-:Y:S01]  /*196c0*/  UMOV UR45, UR21 ;  /* 0x00000015002d7c82 */ /* 0x000fe20008000000 */
[----:B------:R-:W-:Y:S02]  /*196d0*/  IMAD.MOV.U32 R7, RZ, RZ, -0x7fffffe0 ;  /* 0x80000020ff077424 */ /* 0x000fe400078e00ff */
[----:B------:R-:W-:Y:S01]  /*196e0*/  VIADD R4, R4, 0x702 ;  /* 0x0000070204047836 */ /* 0x000fe20000000000 */
[----:B------:R-:W-:-:S04]  /*196f0*/  UMOV UR44, UR20 ;  /* 0x00000014002c7c82 */ /* 0x000fc80008000000 */
        /* <DEDUP_REMOVED lines=40> */
.L_x_6450:
[----:B------:R-:W2:Y:S01]  /*19980*/  LDL.LU R4, [R1] ;  /* 0x0000000001047983 */ /* 0x000ea20000300800 */
[----:B------:R-:W0:Y:S03]  /*19990*/  LDC R5, c[0x0][0x448] ;  /* 0x00011200ff057b82 */ /* 0x000e260000000800 */
[----:B------:R-:W3:Y:S04]  /*199a0*/  LDL R0, [R1+0x5c] ;  /* 0x00005c0001007983 */ /* 0x000ee80000100800 */
[----:B------:R-:W3:Y:S04]  /*199b0*/  LDL R112, [R1+0x48] ;  /* 0x0000480001707983 */ /* 0x000ee80000100800 */
[----:B------:R-:W4:Y:S04]  /*199c0*/  LDL R108, [R1+0x50] ;  /* 0x00005000016c7983 */ /* 0x000f280000100800 */
[----:B------:R-:W5:Y:S04]  /*199d0*/  LDL R6, [R1+0x58] ;  /* 0x0000580001067983 */ /* 0x000f680000100800 */
[----:B------:R-:W5:Y:S01]  /*199e0*/  LDL R110, [R1+0x4c] ;  /* 0x00004c00016e7983 */ /* 0x000f620000100800 */
[----:B0-----:R-:W-:-:S13]  /*199f0*/  ISETP.NE.AND P4, PT, R5, 0x1, PT ;  /* 0x000000010500780c */ /* 0x001fda0003f85270 */
[----:B------:R-:W0:Y:S08]  /*19a00*/  @P4 LDC R5, c[0x0][0x44c] ;  /* 0x00011300ff054b82 */ /* 0x000e300000000800 */
[----:B------:R-:W1:Y:S01]  /*19a10*/  @P4 LDC R7, c[0x0][0x450] ;  /* 0x00011400ff074b82 */ /* 0x000e620000000800 */
[----:B---3--:R-:W-:-:S05]  /*19a20*/  IADD3 R10, R0, R112, RZ ;  /* 0x00000070000a7210 */ /* 0x008fca0007ffe0ff */
[----:B0-----:R-:W-:-:S05]  /*19a30*/  @P4 IMAD.HI.U32 R0, R10, R5, RZ ;  /* 0x000000050a004227 */ /* 0x001fca00078e00ff */
[----:B-1----:R-:W-:Y:S02]  /*19a40*/  @P4 SHF.R.U32.HI R10, RZ, R7, R0 ;  /* 0x00000007ff0a4219 */ /* 0x002fe40000011600 */
[----:B--2---:R-:W-:-:S03]  /*19a50*/  LOP3.LUT R4, R4, 0xfffffff7, RZ, 0xc0, !PT ;  /* 0xfffffff704047812 */ /* 0x004fc600078ec0ff */
[----:B------:R-:W0:Y:S01]  /*19a60*/  SHFL.IDX PT, R5, R10, 0x1, 0x1c1f ;  /* 0x003c1f000a057f89 */ /* 0x000e2200000e0000 */
[----:B------:R-:W-:Y:S01]  /*19a70*/  @P4 LOP3.LUT R4, R4, 0x8, RZ, 0xfc, !PT ;  /* 0x0000000804044812 */ /* 0x000fe200078efcff */
[----:B------:R-:W-:Y:S02]  /*19a80*/  IMAD.MOV.U32 R7, RZ, RZ, -0xa0 ;  /* 0xffffff60ff077424 */ /* 0x000fe400078e00ff */
[----:B----4-:R-:W-:Y:S02]  /*19a90*/  IMAD R0, R146, -0xa0, R108 ;  /* 0xffffff6092007824 */ /* 0x010fe400078e026c */
[----:B------:R1:W-:Y:S02]  /*19aa0*/  STL [R1], R4 ;  /* 0x0000000401007387 */ /* 0x0003e40000100800 */
[----:B------:R-:W-:Y:S02]  /*19ab0*/  VIADD R0, R0, 0xa0 ;  /* 0x000000a000007836 */ /* 0x000fe40000000000 */
[----:B-1----:R-:W-:-:S04]  /*19ac0*/  IMAD R4, R146, R7, 0xa1 ;  /* 0x000000a192047424 */ /* 0x002fc800078e0207 */
[C---:B-----5:R-:W-:Y:S02]  /*19ad0*/  IMAD R4, R6.reuse, -0x2, R4 ;  /* 0xfffffffe06047824 */ /* 0x060fe400078e0204 */
[----:B------:R-:W-:-:S03]  /*19ae0*/  IMAD R8, R6, -0x2, R0 ;  /* 0xfffffffe06087824 */ /* 0x000fc600078e0200 */
[----:B------:R-:W-:-:S04]  /*19af0*/  IADD3 R13, -R110, R4, R108 ;  /* 0x000000046e0d7210 */ /* 0x000fc80007ffe16c */
[----:B0-----:R-:W-:-:S04]  /*19b00*/  VIADDMNMX R0, R5, R13, R8, PT ;  /* 0x0000000d05007246 */ /* 0x001fc80003800108 */
        /* <DEDUP_REMOVED lines=117> */
[----:B------:R-:W-:-:S04]  /*1a260*/  FMNMX.FTZ R0, R38, R7, !PT ;  /* 0x0000000726007209 */ /* 0x000fc80007810000 */
[----:B------:R-:W-:-:S05]  /*1a270*/  FMNMX.FTZ R7, R39, R0, !PT ;  /* 0x0000000027077209 */ /* 0x000fca0007810000 */
[----:B------:R-:W0:Y:S04]  /*1a280*/  SHFL.BFLY PT, R0, R7, 0x2, 0x1f ;  /* 0x0c401f0007007f89 */ /* 0x000e2800000e0000 */
[----:B------:R-:W1:Y:S01]  /*1a290*/  SHFL.IDX PT, R94, R10, RZ, 0x1c1f ;  /* 0x001c1fff0a5e7589 */ /* 0x000e6200000e0000 */
[----:B0-----:R-:W-:-:S05]  /*1a2a0*/  FMNMX.FTZ R27, R7, R0, !PT ;  /* 0x00000000071b7209 */ /* 0x001fca0007810000 */
[----:B------:R-:W0:Y:S01]  /*1a2b0*/  SHFL.BFLY PT, R0, R27, 0x1, 0x1f ;  /* 0x0c201f001b007f89 */ /* 0x000e2200000e0000 */
[----:B-1----:R-:W-:-:S04]  /*1a2c0*/  VIADDMNMX R94, R94, R13, R8, PT ;  /* 0x0000000d5e5e7246 */ /* 0x002fc80003800108 */
[C---:B------:R-:W-:Y:S02]  /*1a2d0*/  ISETP.GT.AND P2, PT, R94.reuse, 0x1, PT ;  /* 0x000000015e00780c */ /* 0x040fe40003f44270 */
[----:B------:R-:W-:Y:S02]  /*1a2e0*/  ISETP.GT.AND P3, PT, R94, 0x8, PT ;  /* 0x000000085e00780c */ /* 0x000fe40003f64270 */
[----:B------:R-:W-:Y:S02]  /*1a2f0*/  FSEL R89, R89, -INF , P2 ;  /* 0xff80000059597808 */ /* 0x000fe40001000000 */
[----:B0-----:R-:W-:-:S04]  /*1a300*/  FMNMX.FTZ R0, R27, R0, !PT ;  /* 0x000000001b007209 */ /* 0x001fc80007810000 */
[----:B------:R-:W-:Y:S01]  /*1a310*/  FSETP.NEU.FTZ.AND P1, PT, R0, -INF , PT ;  /* 0xff8000000000780b */ /* 0x000fe20003f3d000 */
[----:B------:R-:W-:-:S05]  /*1a320*/  FFMA.FTZ R11, R2, R0, -8 ;  /* 0xc1000000020b7423 */ /* 0x000fca0000010000 */
[----:B------:R-:W-:Y:S02]  /*1a330*/  FSEL R11, R11, RZ, P1 ;  /* 0x000000ff0b0b7208 */ /* 0x000fe40000800000 */
[----:B------:R-:W-:-:S04]  /*1a340*/  ISETP.GT.AND P1, PT, R94, RZ, PT ;  /* 0x000000ff5e00720c */ /* 0x000fc80003f24270 */
[----:B------:R-:W-:Y:S02]  /*1a350*/  FSEL R31, R88, -INF , P1 ;  /* 0xff800000581f7808 */ /* 0x000fe40000800000 */
        /* <DEDUP_REMOVED lines=17> */
[----:B------:R-:W-:Y:S02]  /*1a470*/  FMNMX.FTZ R88, R55, R88, !PT ;  /* 0x0000005837587209 */ /* 0x000fe40007810000 */
[----:B------:R-:W-:Y:S02]  /*1a480*/  ISETP.GT.AND P2, PT, R94, 0x21, PT ;  /* 0x000000215e00780c */ /* 0x000fe40003f44270 */
[----:B------:R-:W-:Y:S02]  /*1a490*/  FSEL R79, R72, -INF , P1 ;  /* 0xff800000484f7808 */ /* 0x000fe40000800000 */
[----:B------:R-:W-:Y:S02]  /*1a4a0*/  FMNMX.FTZ R88, R101, R88, !PT ;  /* 0x0000005865587209 */ /* 0x000fe40007810000 */
[----:B------:R-:W-:Y:S02]  /*1a4b0*/  ISETP.GT.AND P1, PT, R94, 0x28, PT ;  /* 0x000000285e00780c */ /* 0x000fe40003f24270 */
[----:B------:R-:W-:-:S02]  /*1a4c0*/  FSEL R73, R73, -INF , P2 ;  /* 0xff80000049497808 */ /* 0x000fc40001000000 */
[----:B------:R-:W-:Y:S01]  /*1a4d0*/  FMNMX.FTZ R88, R79, R88, !PT ;  /* 0x000000584f587209 */ /* 0x000fe20007810000 */
[----:B------:R-:W-:-:S01]  /*1a4e0*/  FFMA.FTZ R72, R2, R91, -R11 ;  /* 0x0000005b02487223 */ /* 0x000fc2000001080b */
        /* <DEDUP_REMOVED lines=12> */
[----:B------:R-:W-:Y:S01]  /*1a5b0*/  FFMA.FTZ R13, R2, R99, -R11 ;  /* 0x00000063020d7223 */ /* 0x000fe2000001080b */
[----:B------:R-:W-:Y:S02]  /*1a5c0*/  ISETP.GT.AND P2, PT, R94, 0x39, PT ;  /* 0x000000395e00780c */ /* 0x000fe40003f44270 */
[----:B------:R-:W-:Y:S02]  /*1a5d0*/  FSEL R99, R84, -INF , P1 ;  /* 0xff80000054637808 */ /* 0x000fe40000800000 */
[----:B------:R-:W-:Y:S02]  /*1a5e0*/  FMNMX.FTZ R88, R81, R88, !PT ;  /* 0x0000005851587209 */ /* 0x000fe40007810000 */
[----:B------:R-:W-:Y:S02]  /*1a5f0*/  FSEL R85, R85, -INF , P2 ;  /* 0xff80000055557808 */ /* 0x000fe40001000000 */
[----:B------:R-:W-:-:S02]  /*1a600*/  ISETP.GT.AND P1, PT, R94, 0x40, PT ;  /* 0x000000405e00780c */ /* 0x000fc40003f24270 */
[----:B------:R-:W-:Y:S01]  /*1a610*/  FMNMX.FTZ R88, R99, R88, !PT ;  /* 0x0000005863587209 */ /* 0x000fe20007810000 */
[----:B------:R-:W-:-:S01]  /*1a620*/  FFMA.FTZ R27, R2, R103, -R11 ;  /* 0x00000067021b7223 */ /* 0x000fc2000001080b */
        /* <DEDUP_REMOVED lines=28> */
[----:B------:R-:W-:Y:S01]  /*1a7f0*/  FMNMX.FTZ R88, R69, R88, !PT ;  /* 0x0000005845587209 */ /* 0x000fe20007810000 */
[----:B------:R-:W-:-:S01]  /*1a800*/  FFMA.FTZ R64, R2, R75, -R11 ;  /* 0x0000004b02407223 */ /* 0x000fc2000001080b */
        /* <DEDUP_REMOVED lines=46> */
[----:B------:R-:W-:Y:S01]  /*1aaf0*/  FMNMX.FTZ R88, R133, R88, !PT ;  /* 0x0000005885587209 */ /* 0x000fe20007810000 */
[----:B------:R-:W-:-:S03]  /*1ab00*/  FFMA.FTZ R5, R2, R5, -R11 ;  /* 0x0000000502057223 */ /* 0x000fc6000001080b */
[----:B------:R-:W-:Y:S01]  /*1ab10*/  FMNMX.FTZ R88, R135, R88, !PT ;  /* 0x0000005887587209 */ /* 0x000fe20007810000 */
[----:B------:R0:W-:Y:S04]  /*1ab20*/  MUFU.EX2 R24, R5 ;  /* 0x0000000500187308 */ /* 0x0001e80000000800 */
[----:B0-----:R-:W0:Y:S01]  /*1ab30*/  SHFL.BFLY PT, R5, R88, 0x2, 0x1f ;  /* 0x0c401f0058057f89 */ /* 0x001e2200000e0000 */
[----:B------:R-:W-:-:S01]  /*1ab40*/  FFMA.FTZ R36, R2, R46, -R11 ;  /* 0x0000002e02247223 */ /* 0x000fc2000001080b */
[----:B0-----:R-:W-:-:S05]  /*1ab50*/  FMNMX.FTZ R46, R88, R5, !PT ;  /* 0x00000005582e7209 */ /* 0x001fca0007810000 */
[----:B------:R-:W0:Y:S01]  /*1ab60*/  SHFL.BFLY PT, R5, R46, 0x1, 0x1f ;  /* 0x0c201f002e057f89 */ /* 0x000e2200000e0000 */
[----:B------:R-:W-:-:S01]  /*1ab70*/  FFMA.FTZ R127, R2, R26, -R11 ;  /* 0x0000001a027f7223 */ /* 0x000fc2000001080b */
[C-C-:B------:R-:W-:Y:S01]  /*1ab80*/  FFMA.FTZ R26, R2.reuse, R30, -R11.reuse ;  /* 0x0000001e021a7223 */ /* 0x140fe2000001080b */
[----:B------:R-:W-:-:S01]  /*1ab90*/  FFMA.FTZ R30, R2, R34, -R11 ;  /* 0x00000022021e7223 */ /* 0x000fc2000001080b */
[C-C-:B------:R-:W-:Y:S01]  /*1aba0*/  FFMA.FTZ R9, R2.reuse, R4, -R11.reuse ;  /* 0x0000000402097223 */ /* 0x140fe2000001080b */
[----:B------:R-:W-:-:S01]  /*1abb0*/  FFMA.FTZ R6, R2, R6, -R11 ;  /* 0x0000000602067223 */ /* 0x000fc2000001080b */
[----:B------:R-:W-:Y:S01]  /*1abc0*/  FFMA.FTZ R4, R2, R104, -R11 ;  /* 0x0000006802047223 */ /* 0x000fe2000001080b */
[----:B0-----:R-:W-:-:S04]  /*1abd0*/  FMNMX.FTZ R5, R46, R5, !PT ;  /* 0x000000052e057209 */ /* 0x001fc80007810000 */
[----:B------:R-:W-:Y:S01]  /*1abe0*/  FSETP.NEU.FTZ.AND P1, PT, R5, -INF , PT ;  /* 0xff8000000500780b */ /* 0x000fe20003f3d000 */
[----:B------:R-:W-:-:S05]  /*1abf0*/  FFMA.FTZ R34, R2, R5, -8 ;  /* 0xc100000002227423 */ /* 0x000fca0000010005 */
[----:B------:R-:W-:-:S05]  /*1ac00*/  FSEL R52, R34, RZ, P1 ;  /* 0x000000ff22347208 */ /* 0x000fca0000800000 */
[C-C-:B------:R-:W-:Y:S01]  /*1ac10*/  FFMA.FTZ R216, R2.reuse, R31, -R52.reuse ;  /* 0x0000001f02d87223 */ /* 0x140fe20000010834 */
[----:B------:R-:W-:-:S01]  /*1ac20*/  FFMA.FTZ R31, R2, R89, -R52 ;  /* 0x00000059021f7223 */ /* 0x000fc20000010834 */
[----:B------:R-:W-:Y:S01]  /*1ac30*/  MUFU.EX2 R9, R9 ;  /* 0x0000000900097308 */ /* 0x000fe20000000800 */
[----:B------:R-:W-:-:S01]  /*1ac40*/  FFMA.FTZ R7, R2, R106, -R11 ;  /* 0x0000006a02077223 */ /* 0x000fc2000001080b */
[C-C-:B------:R-:W-:Y:S01]  /*1ac50*/  FFMA.FTZ R34, R2.reuse, R35, -R52.reuse ;  /* 0x0000002302227223 */ /* 0x140fe20000010834 */
[----:B------:R-:W-:-:S05]  /*1ac60*/  FFMA.FTZ R93, R2, R93, -R52 ;  /* 0x0000005d025d7223 */ /* 0x000fca0000010834 */
[----:B------:R-:W0:Y:S01]  /*1ac70*/  MUFU.EX2 R6, R6 ;  /* 0x0000000600067308 */ /* 0x000e220000000800 */
[----:B------:R-:W-:-:S01]  /*1ac80*/  FFMA.FTZ R129, R2, R54, -R11 ;  /* 0x0000003602817223 */ /* 0x000fc2000001080b */
[----:B------:R-:W-:-:S06]  /*1ac90*/  FFMA.FTZ R8, R2, R98, -R11 ;  /* 0x0000006202087223 */ /* 0x000fcc000001080b */
[----:B------:R-:W-:Y:S01]  /*1aca0*/  MUFU.EX2 R216, R216 ;  /* 0x000000d800d87308 */ /* 0x000fe20000000800 */
[----:B------:R-:W-:-:S07]  /*1acb0*/  FFMA.FTZ R218, R2, R47, -R52 ;  /* 0x0000002f02da7223 */ /* 0x000fce0000010834 */
[----:B------:R-:W1:Y:S01]  /*1acc0*/  MUFU.EX2 R31, R31 ;  /* 0x0000001f001f7308 */ /* 0x000e620000000800 */
[----:B------:R-:W-:-:S07]  /*1acd0*/  FFMA.FTZ R33, R2, R71, -R11 ;  /* 0x0000004702217223 */ /* 0x000fce000001080b */
[----:B------:R-:W2:Y:S01]  /*1ace0*/  MUFU.EX2 R4, R4 ;  /* 0x0000000400047308 */ /* 0x000ea20000000800 */
[----:B------:R-:W-:-:S01]  /*1acf0*/  FFMA.FTZ R71, R2, R20, -R11 ;  /* 0x0000001402477223 */ /* 0x000fc2000001080b */
[----:B------:R-:W-:-:S06]  /*1ad00*/  FFMA.FTZ R20, R2, R50, -R11 ;  /* 0x0000003202147223 */ /* 0x000fcc000001080b */
[----:B------:R-:W3:Y:S01]  /*1ad10*/  MUFU.EX2 R54, R34 ;  /* 0x0000002200367308 */ /* 0x000ee20000000800 */
[----:B------:R-:W-:-:S01]  /*1ad20*/  FFMA.FTZ R35, R2, R97, -R52 ;  /* 0x0000006102237223 */ /* 0x000fc20000010834 */
[----:B------:R-:W-:-:S06]  /*1ad30*/  VIADD R3, R3, 0x33440 ;  /* 0x0003344003037836 */ /* 0x000fcc0000000000 */
[----:B------:R-:W4:Y:S01]  /*1ad40*/  MUFU.EX2 R7, R7 ;  /* 0x0000000700077308 */ /* 0x000f220000000800 */
[----:B------:R-:W-:Y:S02]  /*1ad50*/  IMAD.U32 R50, RZ, RZ, UR38 ;  /* 0x00000026ff327e24 */ /* 0x000fe4000f8e00ff */
[----:B------:R-:W-:-:S05]  /*1ad60*/  FFMA.FTZ R102, R2, R102, -R11 ;  /* 0x0000006602667223 */ /* 0x000fca000001080b */
[----:B------:R-:W5:Y:S01]  /*1ad70*/  MUFU.EX2 R93, R93 ;  /* 0x0000005d005d7308 */ /* 0x000f620000000800 */
[----:B------:R-:W-:-:S01]  /*1ad80*/  FFMA.FTZ R32, R2, R42, -R11 ;  /* 0x0000002a02207223 */ /* 0x000fc2000001080b */
[C-C-:B------:R-:W-:Y:S01]  /*1ad90*/  FFMA.FTZ R37, R2.reuse, R43, -R11.reuse ;  /* 0x0000002b02257223 */ /* 0x140fe2000001080b */
[----:B------:R-:W-:-:S01]  /*1ada0*/  FFMA.FTZ R131, R2, R12, -R11 ;  /* 0x0000000c02837223 */ /* 0x000fc2000001080b */
[----:B------:R-:W-:-:S04]  /*1adb0*/  FFMA.FTZ R204, R2, R75, -R52 ;  /* 0x0000004b02cc7223 */ /* 0x000fc80000010834 */
[----:B------:R-:W5:Y:S01]  /*1adc0*/  MUFU.EX2 R8, R8 ;  /* 0x0000000800087308 */ /* 0x000f620000000800 */
[----:B------:R-:W-:-:S01]  /*1add0*/  FFMA.FTZ R21, R2, R21, -R11 ;  /* 0x0000001502157223 */ /* 0x000fc2000001080b */
[C-C-:B------:R-:W-:Y:S01]  /*1ade0*/  FFMA.FTZ R51, R2.reuse, R90, -R11.reuse ;  /* 0x0000005a02337223 */ /* 0x140fe2000001080b */
[----:B------:R-:W-:-:S01]  /*1adf0*/  FFMA.FTZ R76, R2, R78, -R11 ;  /* 0x0000004e024c7223 */ /* 0x000fc2000001080b */
[C-C-:B------:R-:W-:Y:S01]  /*1ae00*/  FFMA.FTZ R82, R2.reuse, R82, -R11.reuse ;  /* 0x0000005202527223 */ /* 0x140fe2000001080b */
[----:B------:R-:W-:-:S03]  /*1ae10*/  FFMA.FTZ R60, R2, R86, -R11 ;  /* 0x00000056023c7223 */ /* 0x000fc6000001080b */
[----:B------:R-:W5:Y:S01]  /*1ae20*/  MUFU.EX2 R218, R218 ;  /* 0x000000da00da7308 */ /* 0x000f620000000800 */
[----:B------:R-:W-:-:S01]  /*1ae30*/  FFMA.FTZ R41, R2, R74, -R11 ;  /* 0x0000004a02297223 */ /* 0x000fc2000001080b */
[C-C-:B------:R-:W-:Y:S01]  /*1ae40*/  FFMA.FTZ R28, R2.reuse, R70, -R11.reuse ;  /* 0x00000046021c7223 */ /* 0x140fe2000001080b */
[----:B------:R-:W-:-:S01]  /*1ae50*/  FFMA.FTZ R43, R2, R66, -R11 ;  /* 0x00000042022b7223 */ /* 0x000fc2000001080b */
[C-C-:B------:R-:W-:Y:S01]  /*1ae60*/  FFMA.FTZ R125, R2.reuse, R62, -R11.reuse ;  /* 0x0000003e027d7223 */ /* 0x140fe2000001080b */
[----:B------:R-:W-:-:S01]  /*1ae70*/  FFMA.FTZ R14, R2, R14, -R11 ;  /* 0x0000000e020e7223 */ /* 0x000fc2000001080b */
[C-C-:B------:R-:W-:Y:S01]  /*1ae80*/  FFMA.FTZ R42, R2.reuse, R58, -R11.reuse ;  /* 0x0000003a022a7223 */ /* 0x140fe2000001080b */
[----:B------:R-:W-:-:S01]  /*1ae90*/  FFMA.FTZ R12, R2, R38, -R11 ;  /* 0x00000026020c7223 */ /* 0x000fc2000001080b */
[----:B------:R-:W5:Y:S01]  /*1aea0*/  MUFU.EX2 R13, R13 ;  /* 0x0000000d000d7308 */ /* 0x000f620000000800 */
[----:B0-----:R-:W-:-:S01]  /*1aeb0*/  FADD.FTZ R75, R9, R6 ;  /* 0x00000006094b7221 */ /* 0x001fc20000010000 */
[----:B------:R-:W-:Y:S01]  /*1aec0*/  FFMA.FTZ R55, R2, R55, -R52 ;  /* 0x0000003702377223 */ /* 0x000fe20000010834 */
[----:B------:R-:W-:Y:S01]  /*1aed0*/  PRMT R50, R50, 0x654, R3 ;  /* 0x0000065432327816 */ /* 0x000fe20000000003 */
[----:B------:R-:W-:Y:S01]  /*1aee0*/  FFMA.FTZ R11, R2, R39, -R11 ;  /* 0x00000027020b7223 */ /* 0x000fe2000001080b */
[----:B-1----:R-:W-:-:S01]  /*1aef0*/  FADD.FTZ R39, R216, R31 ;  /* 0x0000001fd8277221 */ /* 0x002fc20000010000 */
[----:B------:R-:W-:-:S02]  /*1af00*/  FFMA.FTZ R101, R2, R101, -R52 ;  /* 0x0000006502657223 */ /* 0x000fc40000010834 */
[----:B------:R-:W0:Y:S01]  /*1af10*/  MUFU.EX2 R35, R35 ;  /* 0x0000002300237308 */ /* 0x000e220000000800 */
[----:B--2---:R-:W-:-:S01]  /*1af20*/  FADD.FTZ R68, R4, R75 ;  /* 0x0000004b04447221 */ /* 0x004fc20000010000 */
[----:B------:R3:W-:Y:S01]  /*1af30*/  SYNCS.ARRIVE.TRANS64.RED.A1T0 RZ, [R50+URZ], RZ ;  /* 0x000000ff32ff79a7 */ /* 0x0007e2000810043f */
[----:B------:R-:W-:-:S05]  /*1af40*/  FFMA.FTZ R212, R2, R79, -R52 ;  /* 0x0000004f02d47223 */ /* 0x000fca0000010834 */
[----:B------:R-:W1:Y:S01]  /*1af50*/  MUFU.EX2 R10, R102 ;  /* 0x00000066000a7308 */ /* 0x000e620000000800 */
[----:B---3--:R-:W-:-:S01]  /*1af60*/  FADD.FTZ R50, R54, R39 ;  /* 0x0000002736327221 */ /* 0x008fc20000010000 */
[----:B----4-:R-:W-:-:S06]  /*1af70*/  FADD.FTZ R75, R7, R68 ;  /* 0x00000044074b7221 */ /* 0x010fcc0000010000 */
[----:B------:R-:W2:Y:S01]  /*1af80*/  MUFU.EX2 R58, R55 ;  /* 0x00000037003a7308 */ /* 0x000ea20000000800 */
[----:B-----5:R-:W-:-:S01]  /*1af90*/  FADD.FTZ R39, R93, R50 ;  /* 0x000000325d277221 */ /* 0x020fc20000010000 */
[----:B------:R-:W-:Y:S01]  /*1afa0*/  FFMA.FTZ R47, R2, R73, -R52 ;  /* 0x00000049022f7223 */ /* 0x000fe20000010834 */
[----:B------:R-:W-:-:S05]  /*1afb0*/  FADD.FTZ R68, R8, R75 ;  /* 0x0000004b08447221 */ /* 0x000fca0000010000 */
[----:B------:R-:W3:Y:S01]  /*1afc0*/  MUFU.EX2 R27, R27 ;  /* 0x0000001b001b7308 */ /* 0x000ee20000000800 */
[----:B------:R-:W-:-:S01]  /*1afd0*/  FADD.FTZ R50, R218, R39 ;  /* 0x00000027da327221 */ /* 0x000fc20000010000 */
[----:B------:R-:W-:-:S06]  /*1afe0*/  FFMA.FTZ R91, R2, R91, -R52 ;  /* 0x0000005b025b7223 */ /* 0x000fcc0000010834 */
[----:B------:R-:W4:Y:S01]  /*1aff0*/  MUFU.EX2 R101, R101 ;  /* 0x0000006500657308 */ /* 0x000f220000000800 */
[----:B------:R-:W-:-:S07]  /*1b000*/  FADD.FTZ R75, R13, R68 ;  /* 0x000000440d4b7221 */ /* 0x000fce0000010000 */
[----:B------:R-:W5:Y:S01]  /*1b010*/  MUFU.EX2 R21, R21 ;  /* 0x0000001500157308 */ /* 0x000f620000000800 */
[----:B0-----:R-:W-:-:S07]  /*1b020*/  FADD.FTZ R39, R35, R50 ;  /* 0x0000003223277221 */ /* 0x001fce0000010000 */
[----:B------:R-:W0:Y:S01]  /*1b030*/  MUFU.EX2 R212, R212 ;  /* 0x000000d400d47308 */ /* 0x000e220000000800 */
[----:B-1----:R-:W-:-:S01]  /*1b040*/  FADD.FTZ R70, R10, R75 ;  /* 0x0000004b0a467221 */ /* 0x002fc20000010000 */
[----:B------:R-:W-:-:S06]  /*1b050*/  FFMA.FTZ R77, R2, R77, -R52 ;  /* 0x0000004d024d7223 */ /* 0x000fcc0000010834 */
[----:B------:R-:W1:Y:S01]  /*1b060*/  MUFU.EX2 R72, R72 ;  /* 0x0000004800487308 */ /* 0x000e620000000800 */
[----:B--2---:R-:W-:-:S01]  /*1b070*/  FADD.FTZ R68, R58, R39 ;  /* 0x000000273a447221 */ /* 0x004fc20000010000 */
[----:B------:R-:W-:-:S06]  /*1b080*/  FFMA.FTZ R34, R2, R95, -R52 ;  /* 0x0000005f02227223 */ /* 0x000fcc0000010834 */
[----:B------:R-:W2:Y:S01]  /*1b090*/  MUFU.EX2 R47, R47 ;  /* 0x0000002f002f7308 */ /* 0x000ea20000000800 */
[----:B---3--:R-:W-:-:S07]  /*1b0a0*/  FADD.FTZ R70, R27, R70 ;  /* 0x000000461b467221 */ /* 0x008fce0000010000 */
[----:B------:R-:W3:Y:S01]  /*1b0b0*/  MUFU.EX2 R51, R51 ;  /* 0x0000003300337308 */ /* 0x000ee20000000800 */
[----:B----4-:R-:W-:-:S01]  /*1b0c0*/  FADD.FTZ R39, R101, R68 ;  /* 0x0000004465277221 */ /* 0x010fc20000010000 */
[----:B------:R-:W-:-:S06]  /*1b0d0*/  FFMA.FTZ R55, R2, R81, -R52 ;  /* 0x0000005102377223 */ /* 0x000fcc0000010834 */
[----:B------:R-:W4:Y:S01]  /*1b0e0*/  MUFU.EX2 R91, R91 ;  /* 0x0000005b005b7308 */ /* 0x000f220000000800 */
[----:B-----5:R-:W-:-:S07]  /*1b0f0*/  FADD.FTZ R75, R21, R70 ;  /* 0x00000046154b7221 */ /* 0x020fce0000010000 */
[----:B------:R-:W5:Y:S01]  /*1b100*/  MUFU.EX2 R76, R76 ;  /* 0x0000004c004c7308 */ /* 0x000f620000000800 */
[----:B0-----:R-:W-:-:S01]  /*1b110*/  FADD.FTZ R68, R212, R39 ;  /* 0x00000027d4447221 */ /* 0x001fc20000010000 */
[----:B------:R-:W-:-:S06]  /*1b120*/  FFMA.FTZ R99, R2, R99, -R52 ;  /* 0x0000006302637223 */ /* 0x000fcc0000010834 */
[----:B------:R-:W0:Y:S01]  /*1b130*/  MUFU.EX2 R62, R77 ;  /* 0x0000004d003e7308 */ /* 0x000e220000000800 */
[----:B-1----:R-:W-:-:S07]  /*1b140*/  FADD.FTZ R70, R72, R75 ;  /* 0x0000004b48467221 */ /* 0x002fce0000010000 */
[----:B------:R-:W1:Y:S01]  /*1b150*/  MUFU.EX2 R56, R82 ;  /* 0x0000005200387308 */ /* 0x000e620000000800 */
[----:B--2---:R-:W-:-:S07]  /*1b160*/  FADD.FTZ R68, R47, R68 ;  /* 0x000000442f447221 */ /* 0x004fce0000010000 */
[----:B------:R-:W2:Y:S01]  /*1b170*/  MUFU.EX2 R34, R34 ;  /* 0x0000002200227308 */ /* 0x000ea20000000800 */
[----:B---3--:R-:W-:-:S01]  /*1b180*/  FADD.FTZ R39, R51, R70 ;  /* 0x0000004633277221 */ /* 0x008fc20000010000 */
[----:B------:R-:W-:-:S06]  /*1b190*/  FFMA.FTZ R85, R2, R85, -R52 ;  /* 0x0000005502557223 */ /* 0x000fcc0000010834 */
[----:B------:R-:W3:Y:S01]  /*1b1a0*/  MUFU.EX2 R57, R57 ;  /* 0x0000003900397308 */ /* 0x000ee20000000800 */
[----:B------:R-:W-:Y:S01]  /*1b1b0*/  F2FP.SATFINITE.E4M3.F32.PACK_AB_MERGE_C R217, R7, R4, RZ ;  /* 0x0000000407d9723e */ /* 0x000fe200048070ff */
[----:B----4-:R-:W-:-:S06]  /*1b1c0*/  FADD.FTZ R7, R91, R68 ;  /* 0x000000445b077221 */ /* 0x010fcc0000010000 */
[----:B------:R-:W4:Y:S01]  /*1b1d0*/  MUFU.EX2 R55, R55 ;  /* 0x0000003700377308 */ /* 0x000f220000000800 */
[----:B------:R-:W-:-:S01]  /*1b1e0*/  FFMA.FTZ R38, R2, R103, -R52 ;  /* 0x0000006702267223 */ /* 0x000fc20000010834 */
[----:B-----5:R-:W-:-:S06]  /*1b1f0*/  FADD.FTZ R39, R76, R39 ;  /* 0x000000274c277221 */ /* 0x020fcc0000010000 */
[----:B------:R-:W5:Y:S01]  /*1b200*/  MUFU.EX2 R60, R60 ;  /* 0x0000003c003c7308 */ /* 0x000f620000000800 */
[----:B0-----:R-:W-:-:S01]  /*1b210*/  FADD.FTZ R7, R62, R7 ;  /* 0x000000073e077221 */ /* 0x001fc20000010000 */
[----:B------:R-:W-:-:S06]  /*1b220*/  FFMA.FTZ R73, R2, R105, -R52 ;  /* 0x0000006902497223 */ /* 0x000fcc0000010834 */
[----:B------:R-:W0:Y:S01]  /*1b230*/  MUFU.EX2 R99, R99 ;  /* 0x0000006300637308 */ /* 0x000e220000000800 */
[----:B------:R-:W-:Y:S01]  /*1b240*/  F2FP.SATFINITE.E4M3.F32.PACK_AB_MERGE_C R219, R27, R10, RZ ;  /* 0x0000000a1bdb723e */ /* 0x000fe200048070ff */
[----:B-1----:R-:W-:-:S06]  /*1b250*/  FADD.FTZ R10, R56, R39 ;  /* 0x00000027380a7221 */ /* 0x002fcc0000010000 */
[----:B------:R-:W1:Y:S01]  /*1b260*/  MUFU.EX2 R61, R61 ;  /* 0x0000003d003d7308 */ /* 0x000e620000000800 */
[----:B--2---:R-:W-:-:S07]  /*1b270*/  FADD.FTZ R4, R34, R7 ;  /* 0x0000000722047221 */ /* 0x004fce0000010000 */
[----:B------:R-:W-:Y:S01]  /*1b280*/  MUFU.EX2 R40, R64 ;  /* 0x0000004000287308 */ /* 0x000fe20000000800 */
[----:B------:R-:W-:-:S07]  /*1b290*/  FFMA.FTZ R83, R2, R83, -R52 ;  /* 0x0000005302537223 */ /* 0x000fce0000010834 */
[----:B------:R-:W2:Y:S01]  /*1b2a0*/  MUFU.EX2 R64, R85 ;  /* 0x0000005500407308 */ /* 0x000ea20000000800 */
[----:B---3--:R-:W-:-:S01]  /*1b2b0*/  FADD.FTZ R7, R57, R10 ;  /* 0x0000000a39077221 */ /* 0x008fc20000010000 */
[----:B----4-:R-:W-:-:S06]  /*1b2c0*/  FADD.FTZ R10, R55, R4 ;  /* 0x00000004370a7221 */ /* 0x010fcc0000010000 */
[----:B------:R-:W3:Y:S01]  /*1b2d0*/  MUFU.EX2 R38, R38 ;  /* 0x0000002600267308 */ /* 0x000ee20000000800 */
[----:B------:R-:W-:Y:S01]  /*1b2e0*/  F2FP.SATFINITE.E4M3.F32.PACK_AB_MERGE_C R93, R93, R54, RZ ;  /* 0x000000365d5d723e */ /* 0x000fe200048070ff */
[----:B-----5:R-:W-:-:S06]  /*1b2f0*/  FADD.FTZ R54, R60, R7 ;  /* 0x000000073c367221 */ /* 0x020fcc0000010000 */
[----:B------:R-:W4:Y:S01]  /*1b300*/  MUFU.EX2 R41, R41 ;  /* 0x0000002900297308 */ /* 0x000f220000000800 */
[----:B------:R-:W-:-:S01]  /*1b310*/  FFMA.FTZ R107, R2, R107, -R52 ;  /* 0x0000006b026b7223 */ /* 0x000fc20000010834 */
[----:B0-----:R-:W-:-:S06]  /*1b320*/  FADD.FTZ R7, R99, R10 ;  /* 0x0000000a63077221 */ /* 0x001fcc0000010000 */
[----:B------:R-:W0:Y:S01]  /*1b330*/  MUFU.EX2 R73, R73 ;  /* 0x0000004900497308 */ /* 0x000e220000000800 */
[----:B------:R-:W-:-:S01]  /*1b340*/  FFMA.FTZ R46, R2, R109, -R52 ;  /* 0x0000006d022e7223 */ /* 0x000fc20000010834 */
[C---:B-1----:R-:W-:Y:S01]  /*1b350*/  F2FP.SATFINITE.E4M3.F32.PACK_AB_MERGE_C R215, R61.reuse, R60, RZ ;  /* 0x0000003c3dd7723e */ /* 0x042fe200048070ff */
[----:B------:R-:W-:-:S05]  /*1b360*/  FADD.FTZ R61, R61, R54 ;  /* 0x000000363d3d7221 */ /* 0x000fca0000010000 */
[----:B------:R-:W1:Y:S01]  /*1b370*/  MUFU.EX2 R44, R44 ;  /* 0x0000002c002c7308 */ /* 0x000e620000000800 */
[----:B--2---:R-:W-:-:S01]  /*1b380*/  FADD.FTZ R7, R64, R7 ;  /* 0x0000000740077221 */ /* 0x004fc20000010000 */
[----:B------:R-:W-:-:S06]  /*1b390*/  FFMA.FTZ R65, R2, R65, -R52 ;  /* 0x0000004102417223 */ /* 0x000fcc0000010834 */
[----:B------:R-:W2:Y:S01]  /*1b3a0*/  MUFU.EX2 R83, R83 ;  /* 0x0000005300537308 */ /* 0x000ea20000000800 */
[----:B------:R-:W-:-:S07]  /*1b3b0*/  FADD.FTZ R10, R40, R61 ;  /* 0x0000003d280a7221 */ /* 0x000fce0000010000 */
[----:B------:R-:W5:Y:S01]  /*1b3c0*/  MUFU.EX2 R49, R49 ;  /* 0x0000003100317308 */ /* 0x000f620000000800 */
[----:B------:R-:W-:Y:S01]  /*1b3d0*/  F2FP.SATFINITE.E4M3.F32.PACK_AB_MERGE_C R217, R6, R9, R217 ;  /* 0x0000000906d9723e */ /* 0x000fe200048070d9 */
[----:B---3--:R-:W-:-:S06]  /*1b3e0*/  FADD.FTZ R6, R38, R7 ;  /* 0x0000000726067221 */ /* 0x008fcc0000010000 */
[----:B------:R-:W3:Y:S01]  /*1b3f0*/  MUFU.EX2 R66, R107 ;  /* 0x0000006b00427308 */ /* 0x000ee20000000800 */
[----:B------:R-:W-:-:S01]  /*1b400*/  FFMA.FTZ R48, R2, R87, -R52 ;  /* 0x0000005702307223 */ /* 0x000fc20000010834 */
[----:B----4-:R-:W-:Y:S01]  /*1b410*/  FADD.FTZ R7, R41, R10 ;  /* 0x0000000a29077221 */ /* 0x010fe20000010000 */
[----:B------:R-:W-:-:S05]  /*1b420*/  F2FP.SATFINITE.E4M3.F32.PACK_AB_MERGE_C R219, R13, R8, R219 ;  /* 0x000000080ddb723e */ /* 0x000fca00048070db */
[----:B------:R-:W4:Y:S01]  /*1b430*/  MUFU.EX2 R46, R46 ;  /* 0x0000002e002e7308 */ /* 0x000f220000000800 */
[----:B0-----:R-:W-:-:S01]  /*1b440*/  FADD.FTZ R8, R73, R6 ;  /* 0x0000000649087221 */ /* 0x001fc20000010000 */
[----:B------:R-:W-:Y:S01]  /*1b450*/  FFMA.FTZ R69, R2, R69, -R52 ;  /* 0x0000004502457223 */ /* 0x000fe20000010834 */
[----:B-1----:R-:W-:-:S05]  /*1b460*/  FADD.FTZ R10, R44, R7 ;  /* 0x000000072c0a7221 */ /* 0x002fca0000010000 */
[----:B------:R-:W0:Y:S01]  /*1b470*/  MUFU.EX2 R25, R25 ;  /* 0x0000001900197308 */ /* 0x000e220000000800 */
[----:B--2---:R-:W-:-:S01]  /*1b480*/  FADD.FTZ R7, R83, R8 ;  /* 0x0000000853077221 */ /* 0x004fc20000010000 */
[----:B-----5:R-:W-:-:S06]  /*1b490*/  F2FP.SATFINITE.E4M3.F32.PACK_AB_MERGE_C R209, R49, R44, RZ ;  /* 0x0000002c31d1723e */ /* 0x020fcc00048070ff */
[----:B------:R-:W1:Y:S01]  /*1b4a0*/  MUFU.EX2 R65, R65 ;  /* 0x0000004100417308 */ /* 0x000e620000000800 */
[----:B------:R-:W-:-:S01]  /*1b4b0*/  FADD.FTZ R49, R49, R10 ;  /* 0x0000000a31317221 */ /* 0x000fc20000010000 */
[----:B------:R-:W-:-:S06]  /*1b4c0*/  FFMA.FTZ R111, R2, R111, -R52 ;  /* 0x0000006f026f7223 */ /* 0x000fcc0000010834 */
[----:B------:R-:W2:Y:S01]  /*1b4d0*/  MUFU.EX2 R28, R28 ;  /* 0x0000001c001c7308 */ /* 0x000ea20000000800 */
[----:B---3--:R-:W-:-:S07]  /*1b4e0*/  FADD.FTZ R7, R66, R7 ;  /* 0x0000000742077221 */ /* 0x008fce0000010000 */
[----:B------:R-:W3:Y:S01]  /*1b4f0*/  MUFU.EX2 R48, R48 ;  /* 0x0000003000307308 */ /* 0x000ee20000000800 */
[----:B------:R-:W-:-:S07]  /*1b500*/  FADD.FTZ R10, R24, R49 ;  /* 0x00000031180a7221 */ /* 0x000fce0000010000 */
[----:B------:R-:W5:Y:S01]  /*1b510*/  MUFU.EX2 R33, R33 ;  /* 0x0000002100217308 */ /* 0x000f620000000800 */
[----:B----4-:R-:W-:-:S01]  /*1b520*/  FADD.FTZ R8, R46, R7 ;  /* 0x000000072e087221 */ /* 0x010fc20000010000 */
[----:B------:R-:W-:-:S06]  /*1b530*/  FFMA.FTZ R113, R2, R113, -R52 ;  /* 0x0000007102717223 */ /* 0x000fcc0000010834 */
[----:B------:R-:W4:Y:S01]  /*1b540*/  MUFU.EX2 R69, R69 ;  /* 0x0000004500457308 */ /* 0x000f220000000800 */
[----:B------:R-:W-:Y:S01]  /*1b550*/  F2FP.SATFINITE.E4M3.F32.PACK_AB_MERGE_C R214, R64, R99, RZ ;  /* 0x0000006340d6723e */ /* 0x000fe200048070ff */
[----:B0-----:R-:W-:-:S06]  /*1b560*/  FADD.FTZ R9, R25, R10 ;  /* 0x0000000a19097221 */ /* 0x001fcc0000010000 */
[----:B------:R-:W0:Y:S01]  /*1b570*/  MUFU.EX2 R32, R32 ;  /* 0x0000002000207308 */ /* 0x000e220000000800 */
[----:B-1----:R-:W-:-:S01]  /*1b580*/  FADD.FTZ R7, R65, R8 ;  /* 0x0000000841077221 */ /* 0x002fc20000010000 */
[----:B------:R-:W-:-:S06]  /*1b590*/  F2FP.SATFINITE.E4M3.F32.PACK_AB_MERGE_C R214, R55, R34, R214 ;  /* 0x0000002237d6723e */ /* 0x000fcc00048070d6 */
[----:B------:R-:W1:Y:S01]  /*1b5a0*/  MUFU.EX2 R3, R111 ;  /* 0x0000006f00037308 */ /* 0x000e620000000800 */
[----:B------:R-:W-:-:S01]  /*1b5b0*/  FFMA.FTZ R45, R2, R45, -R52 ;  /* 0x0000002d022d7223 */ /* 0x000fc20000010834 */
[----:B--2---:R-:W-:-:S06]  /*1b5c0*/  FADD.FTZ R34, R28, R9 ;  /* 0x000000091c227221 */ /* 0x004fcc0000010000 */
[----:B------:R-:W2:Y:S01]  /*1b5d0*/  MUFU.EX2 R37, R37 ;  /* 0x0000002500257308 */ /* 0x000ea20000000800 */
[----:B---3--:R-:W-:-:S01]  /*1b5e0*/  FADD.FTZ R10, R48, R7 ;  /* 0x00000007300a7221 */ /* 0x008fc20000010000 */
[----:B------:R-:W-:-:S06]  /*1b5f0*/  FFMA.FTZ R59, R2, R59, -R52 ;  /* 0x0000003b023b7223 */ /* 0x000fcc0000010834 */
[----:B------:R-:W3:Y:S01]  /*1b600*/  MUFU.EX2 R204, R204 ;  /* 0x000000cc00cc7308 */ /* 0x000ee20000000800 */
[C---:B-----5:R-:W-:Y:S01]  /*1b610*/  F2FP.SATFINITE.E4M3.F32.PACK_AB_MERGE_C R211, R33.reuse, R28, RZ ;  /* 0x0000001c21d3723e */ /* 0x060fe200048070ff */
[----:B------:R-:W-:-:S06]  /*1b620*/  FADD.FTZ R33, R33, R34 ;  /* 0x0000002221217221 */ /* 0x000fcc0000010000 */
[----:B------:R-:W5:Y:S01]  /*1b630*/  MUFU.EX2 R36, R36 ;  /* 0x0000002400247308 */ /* 0x000f620000000800 */
[----:B----4-:R-:W-:-:S07]  /*1b640*/  FADD.FTZ R10, R69, R10 ;  /* 0x0000000a450a7221 */ /* 0x010fce0000010000 */
[----:B------:R-:W4:Y:S01]  /*1b650*/  MUFU.EX2 R113, R113 ;  /* 0x0000007100717308 */ /* 0x000f220000000800 */
[----:B0-----:R-:W-:-:S07]  /*1b660*/  FADD.FTZ R28, R32, R33 ;  /* 0x00000021201c7221 */ /* 0x001fce0000010000 */
[----:B------:R-:W0:Y:S01]  /*1b670*/  MUFU.EX2 R71, R71 ;  /* 0x0000004700477308 */ /* 0x000e220000000800 */
[----:B------:R-:W-:-:S01]  /*1b680*/  FFMA.FTZ R115, R2, R115, -R52 ;  /* 0x0000007302737223 */ /* 0x000fc20000010834 */
[----:B------:R-:W-:-:S06]  /*1b690*/  FFMA.FTZ R63, R2, R63, -R52 ;  /* 0x0000003f023f7223 */ /* 0x000fcc0000010834 */
[----:B------:R-:W0:Y:S01]  /*1b6a0*/  MUFU.EX2 R50, R45 ;  /* 0x0000002d00327308 */ /* 0x000e220000000800 */
[----:B-1----:R-:W-:-:S01]  /*1b6b0*/  FADD.FTZ R7, R3, R10 ;  /* 0x0000000a03077221 */ /* 0x002fc20000010000 */
[----:B------:R-:W-:Y:S01]  /*1b6c0*/  FFMA.FTZ R53, R2, R53, -R52 ;  /* 0x0000003502357223 */ /* 0x000fe20000010834 */
[----:B--2---:R-:W-:-:S05]  /*1b6d0*/  FADD.FTZ R9, R37, R28 ;  /* 0x0000001c25097221 */ /* 0x004fca0000010000 */
[----:B------:R-:W1:Y:S01]  /*1b6e0*/  MUFU.EX2 R20, R20 ;  /* 0x0000001400147308 */ /* 0x000e620000000800 */
[----:B------:R-:W-:Y:S01]  /*1b6f0*/  F2FP.SATFINITE.E4M3.F32.PACK_AB_MERGE_C R211, R25, R24, R211 ;  /* 0x0000001819d3723e */ /* 0x000fe200048070d3 */
[----:B---3--:R-:W-:-:S06]  /*1b700*/  FADD.FTZ R24, R204, R7 ;  /* 0x00000007cc187221 */ /* 0x008fcc0000010000 */
[----:B------:R-:W2:Y:S01]  /*1b710*/  MUFU.EX2 R59, R59 ;  /* 0x0000003b003b7308 */ /* 0x000ea20000000800 */
[----:B------:R-:W-:Y:S01]  /*1b720*/  F2FP.SATFINITE.E4M3.F32.PACK_AB_MERGE_C R213, R76, R51, RZ ;  /* 0x000000334cd5723e */ /* 0x000fe200048070ff */
[----:B-----5:R-:W-:-:S06]  /*1b730*/  FADD.FTZ R28, R36, R9 ;  /* 0x00000009241c7221 */ /* 0x020fcc0000010000 */
[----:B------:R-:W3:Y:S01]  /*1b740*/  MUFU.EX2 R43, R43 ;  /* 0x0000002b002b7308 */ /* 0x000ee20000000800 */
[----:B----4-:R-:W-:-:S01]  /*1b750*/  FADD.FTZ R7, R113, R24 ;  /* 0x0000001871077221 */ /* 0x010fc20000010000 */
[----:B------:R-:W-:-:S06]  /*1b760*/  FFMA.FTZ R117, R2, R117, -R52 ;  /* 0x0000007502757223 */ /* 0x000fcc0000010834 */
[----:B------:R-:W4:Y:S01]  /*1b770*/  MUFU.EX2 R206, R115 ;  /* 0x0000007300ce7308 */ /* 0x000f220000000800 */
[----:B0-----:R-:W-:Y:S01]  /*1b780*/  F2FP.SATFINITE.E4M3.F32.PACK_AB_MERGE_C R205, R71, R36, RZ ;  /* 0x0000002447cd723e */ /* 0x001fe200048070ff */
[----:B------:R-:W-:-:S06]  /*1b790*/  FFMA.FTZ R67, R2, R67, -R52 ;  /* 0x0000004302437223 */ /* 0x000fcc0000010834 */
[----:B------:R-:W-:Y:S01]  /*1b7a0*/  MUFU.EX2 R125, R125 ;  /* 0x0000007d007d7308 */ /* 0x000fe20000000800 */
[----:B------:R-:W-:Y:S01]  /*1b7b0*/  F2FP.SATFINITE.E4M3.F32.PACK_AB_MERGE_C R213, R72, R21, R213 ;  /* 0x0000001548d5723e */ /* 0x000fe200048070d5 */
[----:B------:R-:W-:Y:S01]  /*1b7c0*/  FADD.FTZ R71, R71, R28 ;  /* 0x0000001c47477221 */ /* 0x000fe20000010000 */
[----:B------:R-:W0:Y:S05]  /*1b7d0*/  @P4 LDC R21, c[0x0][0x44c] ;  /* 0x00011300ff154b82 */ /* 0x000e2a0000000800 */
[----:B------:R-:W5:Y:S01]  /*1b7e0*/  MUFU.EX2 R14, R14 ;  /* 0x0000000e000e7308 */ /* 0x000f620000000800 */
[----:B------:R-:W-:Y:S01]  /*1b7f0*/  F2FP.SATFINITE.E4M3.F32.PACK_AB_MERGE_C R113, R50, R113, RZ ;  /* 0x000000713271723e */ /* 0x000fe200048070ff */
[----:B------:R-:W-:-:S06]  /*1b800*/  FFMA.FTZ R29, R2, R29, -R52 ;  /* 0x0000001d021d7223 */ /* 0x000fcc0000010834 */
[----:B------:R-:W-:Y:S01]  /*1b810*/  MUFU.EX2 R63, R63 ;  /* 0x0000003f003f7308 */ /* 0x000fe20000000800 */
[----:B------:R-:W-:-:S07]  /*1b820*/  FADD.FTZ R50, R50, R7 ;  /* 0x0000000732327221 */ /* 0x000fce0000010000 */
[----:B------:R-:W5:Y:S01]  /*1b830*/  MUFU.EX2 R4, R53 ;  /* 0x0000003500047308 */ /* 0x000f620000000800 */
[----:B-1----:R-:W-:-:S01]  /*1b840*/  FADD.FTZ R24, R20, R71 ;  /* 0x0000004714187221 */ /* 0x002fc20000010000 */
[----:B------:R-:W-:Y:S01]  /*1b850*/  FFMA.FTZ R119, R2, R119, -R52 ;  /* 0x0000007702777223 */ /* 0x000fe20000010834 */
[----:B------:R-:W-:Y:S01]  /*1b860*/  F2FP.SATFINITE.E4M3.F32.PACK_AB_MERGE_C R204, R204, R3, R113 ;  /* 0x00000003cccc723e */ /* 0x000fe20004807071 */
[----:B--2---:R-:W-:Y:S01]  /*1b870*/  FADD.FTZ R3, R59, R50 ;  /* 0x000000323b037221 */ /* 0x004fe20000010000 */
[----:B------:R-:W1:Y:S03]  /*1b880*/  @P4 LDC R25, c[0x0][0x450] ;  /* 0x00011400ff194b82 */ /* 0x000e660000000800 */
[----:B------:R-:W2:Y:S01]  /*1b890*/  MUFU.EX2 R42, R42 ;  /* 0x0000002a002a7308 */ /* 0x000ea20000000800 */
[----:B---3--:R-:W-:-:S01]  /*1b8a0*/  FADD.FTZ R28, R43, R24 ;  /* 0x000000182b1c7221 */ /* 0x008fc20000010000 */
[----:B----4-:R-:W-:-:S06]  /*1b8b0*/  FADD.FTZ R24, R206, R3 ;  /* 0x00000003ce187221 */ /* 0x010fcc0000010000 */
[----:B------:R-:W3:Y:S01]  /*1b8c0*/  MUFU.EX2 R117, R117 ;  /* 0x0000007500757308 */ /* 0x000ee20000000800 */
[----:B-----5:R-:W-:Y:S01]  /*1b8d0*/  F2FP.SATFINITE.E4M3.F32.PACK_AB_MERGE_C R207, R14, R125, RZ ;  /* 0x0000007d0ecf723e */ /* 0x020fe200048070ff */
[----:B------:R-:W-:-:S06]  /*1b8e0*/  FADD.FTZ R125, R125, R28 ;  /* 0x0000001c7d7d7221 */ /* 0x000fcc0000010000 */
[----:B------:R-:W-:Y:S01]  /*1b8f0*/  MUFU.EX2 R67, R67 ;  /* 0x0000004300437308 */ /* 0x000fe20000000800 */
[----:B------:R-:W-:-:S07]  /*1b900*/  F2FP.SATFINITE.E4M3.F32.PACK_AB_MERGE_C R3, R4, R63, RZ ;  /* 0x0000003f0403723e */ /* 0x000fce00048070ff */
[----:B------:R-:W4:Y:S01]  /*1b910*/  MUFU.EX2 R8, R29 ;  /* 0x0000001d00087308 */ /* 0x000f220000000800 */
[----:B------:R-:W-:-:S07]  /*1b920*/  FADD.FTZ R63, R63, R24 ;  /* 0x000000183f3f7221 */ /* 0x000fce0000010000 */
[----:B------:R-:W5:Y:S01]  /*1b930*/  MUFU.EX2 R127, R127 ;  /* 0x0000007f007f7308 */ /* 0x000f620000000800 */
[----:B------:R-:W-:-:S07]  /*1b940*/  FFMA.FTZ R121, R2, R121, -R52 ;  /* 0x0000007902797223 */ /* 0x000fce0000010834 */
[----:B------:R-:W1:Y:S01]  /*1b950*/  MUFU.EX2 R6, R119 ;  /* 0x0000007700067308 */ /* 0x000e620000000800 */
[----:B------:R-:W-:-:S07]  /*1b960*/  FADD.FTZ R125, R14, R125 ;  /* 0x0000007d0e7d7221 */ /* 0x000fce0000010000 */
[----:B------:R-:W1:Y:S01]  /*1b970*/  MUFU.EX2 R26, R26 ;  /* 0x0000001a001a7308 */ /* 0x000e620000000800 */
[----:B------:R-:W-:-:S01]  /*1b980*/  FADD.FTZ R4, R4, R63 ;  /* 0x0000003f04047221 */ /* 0x000fc20000010000 */
[----:B--2---:R-:W-:-:S06]  /*1b990*/  FADD.FTZ R14, R42, R125 ;  /* 0x0000007d2a0e7221 */ /* 0x004fcc0000010000 */
[----:B------:R-:W2:Y:S01]  /*1b9a0*/  MUFU.EX2 R129, R129 ;  /* 0x0000008100817308 */ /* 0x000ea20000000800 */
[----:B------:R-:W-:-:S01]  /*1b9b0*/  FFMA.FTZ R123, R2, R123, -R52 ;  /* 0x0000007b027b7223 */ /* 0x000fc20000010834 */
[----:B------:R-:W-:Y:S01]  /*1b9c0*/  F2FP.SATFINITE.E4M3.F32.PACK_AB_MERGE_C R206, R206, R59, R3 ;  /* 0x0000003bcece723e */ /* 0x000fe20004807003 */
[----:B---3--:R-:W-:-:S01]  /*1b9d0*/  FADD.FTZ R3, R117, R4 ;  /* 0x0000000475037221 */ /* 0x008fc20000010000 */
[----:B----4-:R-:W-:-:S04]  /*1b9e0*/  F2FP.SATFINITE.E4M3.F32.PACK_AB_MERGE_C R9, R8, R67, RZ ;  /* 0x000000430809723e */ /* 0x010fc800048070ff */
[----:B------:R-:W3:Y:S01]  /*1b9f0*/  MUFU.EX2 R30, R30 ;  /* 0x0000001e001e7308 */ /* 0x000ee20000000800 */
[----:B------:R-:W-:Y:S01]  /*1ba00*/  F2FP.SATFINITE.E4M3.F32.PACK_AB_MERGE_C R207, R43, R20, R207 ;  /* 0x000000142bcf723e */ /* 0x000fe200048070cf */
[----:B-----5:R-:W-:Y:S01]  /*1ba10*/  FADD.FTZ R7, R127, R14 ;  /* 0x0000000e7f077221 */ /* 0x020fe20000010000 */
[----:B0-----:R-:W-:-:S05]  /*1ba20*/  @P4 IMAD.HI.U32 R20, R112, R21, RZ ;  /* 0x0000001570144227 */ /* 0x001fca00078e00ff */
[----:B------:R-:W0:Y:S01]  /*1ba30*/  MUFU.EX2 R121, R121 ;  /* 0x0000007900797308 */ /* 0x000e220000000800 */
[----:B-1----:R-:W-:-:S01]  /*1ba40*/  FADD.FTZ R4, R6, R3 ;  /* 0x0000000306047221 */ /* 0x002fc20000010000 */
[----:B------:R-:W-:Y:S01]  /*1ba50*/  F2FP.SATFINITE.E4M3.F32.PACK_AB_MERGE_C R200, R6, R117, R9 ;  /* 0x0000007506c8723e */ /* 0x000fe20004807009 */
[----:B------:R-:W-:-:S05]  /*1ba60*/  FADD.FTZ R6, R26, R7 ;  /* 0x000000071a067221 */ /* 0x000fca0000010000 */
[----:B------:R-:W1:Y:S01]  /*1ba70*/  MUFU.EX2 R131, R131 ;  /* 0x0000008300837308 */ /* 0x000e620000000800 */
[----:B------:R-:W-:Y:S02]  /*1ba80*/  IMAD.MOV.U32 R13, RZ, RZ, R112 ;  /* 0x000000ffff0d7224 */ /* 0x000fe400078e0070 */
[----:B------:R-:W-:Y:S01]  /*1ba90*/  FADD.FTZ R67, R67, R4 ;  /* 0x0000000443437221 */ /* 0x000fe20000010000 */
[----:B------:R-:W-:-:S04]  /*1baa0*/  @P4 SHF.R.U32.HI R13, RZ, R25, R20 ;  /* 0x00000019ff0d4219 */ /* 0x000fc80000011614 */
[----:B------:R-:W4:Y:S01]  /*1bab0*/  MUFU.EX2 R10, R123 ;  /* 0x0000007b000a7308 */ /* 0x000f220000000800 */
[C---:B--2---:R-:W-:Y:S01]  /*1bac0*/  F2FP.SATFINITE.E4M3.F32.PACK_AB_MERGE_C R26, R129.reuse, R26, RZ ;  /* 0x0000001a811a723e */ /* 0x044fe200048070ff */
[----:B------:R-:W-:-:S06]  /*1bad0*/  FADD.FTZ R129, R129, R6 ;  /* 0x0000000681817221 */ /* 0x000fcc0000010000 */
[----:B------:R-:W-:Y:S08]  /*1bae0*/  MUFU.EX2 R12, R12 ;  /* 0x0000000c000c7308 */ /* 0x000ff00000000800 */
[----:B------:R-:W2:Y:S01]  /*1baf0*/  MUFU.EX2 R11, R11 ;  /* 0x0000000b000b7308 */ /* 0x000ea20000000800 */
[----:B------:R-:W-:-:S01]  /*1bb00*/  FADD.FTZ R8, R8, R67 ;  /* 0x0000004308087221 */ /* 0x000fc20000010000 */
[----:B------:R-:W-:Y:S01]  /*1bb10*/  IADD3 R7, R13, R108, -R110 ;  /* 0x0000006c0d077210 */ /* 0x000fe20007ffe86e */
[----:B---3--:R-:W-:-:S02]  /*1bb20*/  FADD.FTZ R4, R30, R129 ;  /* 0x000000811e047221 */ /* 0x008fc40000010000 */
[----:B0-----:R-:W-:Y:S02]  /*1bb30*/  FADD.FTZ R3, R121, R8 ;  /* 0x0000000879037221 */ /* 0x001fe40000010000 */
[----:B------:R-:W-:-:S04]  /*1bb40*/  IMAD.HI R8, R7, 0x66666667, RZ ;  /* 0x6666666707087827 */ /* 0x000fc800078e02ff */
[----:B-1----:R-:W-:Y:S01]  /*1bb50*/  FADD.FTZ R7, R131, R4 ;  /* 0x0000000483077221 */ /* 0x002fe20000010000 */
[----:B----4-:R-:W-:-:S01]  /*1bb60*/  FADD.FTZ R4, R10, R3 ;  /* 0x000000030a047221 */ /* 0x010fc20000010000 */
[C-C-:B------:R-:W-:Y:S01]  /*1bb70*/  FFMA.FTZ R133, R2.reuse, R133, -R52.reuse ;  /* 0x0000008502857223 */ /* 0x140fe20000010834 */
[----:B------:R-:W-:-:S01]  /*1bb80*/  FFMA.FTZ R52, R2, R135, -R52 ;  /* 0x0000008702347223 */ /* 0x000fc20000010834 */
[----:B--2---:R-:W-:Y:S01]  /*1bb90*/  F2FP.SATFINITE.E4M3.F32.PACK_AB_MERGE_C R3, R11, R12, RZ ;  /* 0x0000000c0b03723e */ /* 0x004fe200048070ff */
[----:B------:R-:W-:-:S01]  /*1bba0*/  FADD.FTZ R12, R12, R7 ;  /* 0x000000070c0c7221 */ /* 0x000fc20000010000 */
[----:B------:R-:W-:-:S04]  /*1bbb0*/  SHF.R.U32.HI R7, RZ, 0x1f, R8 ;  /* 0x0000001fff077819 */ /* 0x000fc80000011608 */
[----:B------:R-:W-:Y:S01]  /*1bbc0*/  LEA.HI.SX32 R7, R8, R7, 0x1a ;  /* 0x0000000708077211 */ /* 0x000fe200078fd2ff */
[----:B------:R-:W-:Y:S03]  /*1bbd0*/  MUFU.EX2 R133, R133 ;  /* 0x0000008500857308 */ /* 0x000fe60000000800 */
[----:B------:R-:W-:Y:S01]  /*1bbe0*/  VIMNMX R9, RZ, R7, !PT ;  /* 0x00000007ff097248 */ /* 0x000fe20007fe0100 */
[----:B------:R-:W-:-:S04]  /*1bbf0*/  VIADD R8, R146, 0xfffffffe ;  /* 0xfffffffe92087836 */ /* 0x000fc80000000000 */
[----:B------:R-:W0:Y:S01]  /*1bc00*/  MUFU.EX2 R52, R52 ;  /* 0x0000003400347308 */ /* 0x000e220000000800 */
[----:B------:R1:W-:Y:S01]  /*1bc10*/  STL [R1+0x44], R9 ;  /* 0x0000440901007387 */ /* 0x0003e20000100800 */
[----:B------:R-:W-:Y:S02]  /*1bc20*/  ISETP.GE.AND P1, PT, R8, R9, PT ;  /* 0x000000090800720c */ /* 0x000fe40003f26270 */
[----:B------:R-:W-:Y:S02]  /*1bc30*/  F2FP.SATFINITE.E4M3.F32.PACK_AB_MERGE_C R58, R101, R58, RZ ;  /* 0x0000003a653a723e */ /* 0x000fe400048070ff */
[----:B------:R-:W-:Y:S02]  /*1bc40*/  F2FP.SATFINITE.E4M3.F32.PACK_AB_MERGE_C R62, R62, R91, RZ ;  /* 0x0000005b3e3e723e */ /* 0x000fe400048070ff */
[----:B------:R-:W-:Y:S02]  /*1bc50*/  F2FP.SATFINITE.E4M3.F32.PACK_AB_MERGE_C R208, R66, R83, RZ ;  /* 0x0000005342d0723e */ /* 0x000fe400048070ff */
[----:B------:R-:W-:Y:S01]  /*1bc60*/  F2FP.SATFINITE.E4M3.F32.PACK_AB_MERGE_C R210, R69, R48, RZ ;  /* 0x0000003045d2723e */ /* 0x000fe200048070ff */
[----:B------:R-:W-:Y:S01]  /*1bc70*/  FADD.FTZ R13, R11, R12 ;  /* 0x0000000c0b0d7221 */ /* 0x000fe20000010000 */
[----:B------:R-:W-:-:S02]  /*1bc80*/  F2FP.SATFINITE.E4M3.F32.PACK_AB_MERGE_C R216, R31, R216, R93 ;  /* 0x000000d81fd8723e */ /* 0x000fc4000480705d */
[----:B0-----:R-:W-:Y:S01]  /*1bc90*/  F2FP.SATFINITE.E4M3.F32.PACK_AB_MERGE_C R6, R52, R133, RZ ;  /* 0x000000853406723e */ /* 0x001fe200048070ff */
[----:B------:R-:W-:-:S01]  /*1bca0*/  FADD.FTZ R133, R133, R4 ;  /* 0x0000000485857221 */ /* 0x000fc20000010000 */
[----:B------:R-:W-:Y:S02]  /*1bcb0*/  F2FP.SATFINITE.E4M3.F32.PACK_AB_MERGE_C R218, R35, R218, R58 ;  /* 0x000000da23da723e */ /* 0x000fe4000480703a */
[----:B------:R-:W-:Y:S02]  /*1bcc0*/  CS2R R118, SRZ ;  /* 0x0000000000767805 */ /* 0x000fe4000001ff00 */
[----:B------:R-:W-:Y:S01]  /*1bcd0*/  F2FP.SATFINITE.E4M3.F32.PACK_AB_MERGE_C R212, R47, R212, R62 ;  /* 0x000000d42fd4723e */ /* 0x000fe2000480703e */
[----:B------:R-:W-:-:S01]  /*1bce0*/  FADD.FTZ R14, R52, R133 ;  /* 0x00000085340e7221 */ /* 0x000fc20000010000 */
[----:B------:R-:W-:Y:S02]  /*1bcf0*/  F2FP.SATFINITE.E4M3.F32.PACK_AB_MERGE_C R215, R57, R56, R215 ;  /* 0x0000003839d7723e */ /* 0x000fe400048070d7 */
[----:B------:R-:W-:-:S02]  /*1bd00*/  CS2R R116, SRZ ;  /* 0x0000000000747805 */ /* 0x000fc4000001ff00 */
[----:B------:R-:W-:Y:S02]  /*1bd10*/  F2FP.SATFINITE.E4M3.F32.PACK_AB_MERGE_C R208, R73, R38, R208 ;  /* 0x0000002649d0723e */ /* 0x000fe400048070d0 */
[----:B------:R-:W-:Y:S02]  /*1bd20*/  CS2R R114, SRZ ;  /* 0x0000000000727805 */ /* 0x000fe4000001ff00 */
[----:B------:R-:W-:Y:S02]  /*1bd30*/  F2FP.SATFINITE.E4M3.F32.PACK_AB_MERGE_C R209, R41, R40, R209 ;  /* 0x0000002829d1723e */ /* 0x000fe400048070d1 */
[----:B------:R-:W-:Y:S02]  /*1bd40*/  CS2R R112, SRZ ;  /* 0x0000000000707805 */ /* 0x000fe4000001ff00 */
        /* <DEDUP_REMOVED lines=49> */
[----:B-1----:R-:W-:Y:S06]  /*1c060*/  @!P1 BRA `(.L_x_6451) ;  /* 0x0000004000309947 */ /* 0x002fec0003800000 */
[----:B------:R0:W5:Y:S01]  /*1c070*/  LDL.LU R10, [R1+0x4] ;  /* 0x00000400010a7983 */ /* 0x0001620000300800 */
[----:B------:R-:W-:Y:S01]  /*1c080*/  IMAD.MOV.U32 R12, RZ, RZ, R0 ;  /* 0x000000ffff0c7224 */ /* 0x000fe200078e0000 */
[----:B------:R-:W-:Y:S01]  /*1c090*/  MOV R11, R5 ;  /* 0x00000005000b7202 */ /* 0x000fe20000000f00 */
[----:B------:R-:W-:Y:S02]  /*1c0a0*/  IMAD.MOV.U32 R3, RZ, RZ, R8 ;  /* 0x000000ffff037224 */ /* 0x000fe400078e0008 */
[----:B------:R-:W-:Y:S02]  /*1c0b0*/  IMAD.MOV.U32 R4, RZ, RZ, R223 ;  /* 0x000000ffff047224 */ /* 0x000fe400078e00df */
[----:B------:R-:W-:-:S07]  /*1c0c0*/  IMAD.MOV.U32 R119, RZ, RZ, RZ ;  /* 0x000000ffff777224 */ /* 0x000fce00078e00ff */
.L_x_6463:
        /* <DEDUP_REMOVED lines=9> */
.L_x_6453:
[----:B------:R-:W-:-:S05]  /*1c160*/  VIADD R0, R4, 0x1 ;  /* 0x0000000104007836 */ /* 0x000fca0000000000 */
[----:B------:R-:W-:-:S04]  /*1c170*/  ISETP.NE.AND P2, PT, R0, 0x2, PT ;  /* 0x000000020000780c */ /* 0x000fc80003f45270 */
[----:B------:R-:W-:Y:S02]  /*1c180*/  SEL R5, R0, RZ, P2 ;  /* 0x000000ff00057207 */ /* 0x000fe40001000000 */
[----:B------:R-:W-:-:S03]  /*1c190*/  SHF.L.U32 R0, R6, 0x1f, RZ ;  /* 0x0000001f06007819 */ /* 0x000fc600000006ff */
[----:B------:R-:W-:-:S04]  /*1c1a0*/  IMAD R5, R5, 0x8, R18 ;  /* 0x0000000805057824 */ /* 0x000fc800078e0212 */
[----:B------:R2:W3:Y:S01]  /*1c1b0*/  SYNCS.PHASECHK.TRANS64.TRYWAIT P2, [R5+URZ+0x33430], R0 ;  /* 0x03343000050075a7 */ /* 0x0004e2000804017f */
[----:B------:R-:W-:Y:S05]  /*1c1c0*/  @!P0 BRA `(.L_x_6454) ;  /* 0x0000000000048947 */ /* 0x000fea0003800000 */
[----:B------:R-:W-:Y:S01]  /*1c1d0*/  BPT.TRAP 0x1 ;  /* 0x000000040000795c */ /* 0x000fe20000300000 */
.L_x_6454:
[----:B------:R-:W-:Y:S04]  /*1c1e0*/  BSSY B0, `(.L_x_6452) ;  /* 0x0000004000007945 */ /* 0x000fe80003800000 */
[----:B---3--:R-:W-:Y:S05]  /*1c1f0*/  @P2 BRA `(.L_x_6455) ;  /* 0x0000000000082947 */ /* 0x008fea0003800000 */
[----:B------:R-:W3:Y:S02]  /*1c200*/  SYNCS.PHASECHK.TRANS64.TRYWAIT P2, [R5+URZ+0x33430], R0 ;  /* 0x03343000050075a7 */ /* 0x000ee4000804017f */
[----:B---3--:R-:W-:Y:S05]  /*1c210*/  @!P2 BRA `(.L_x_6456) ;  /* 0x0000015000aca947 */ /* 0x008fea0003800000 */
.L_x_6455:
[----:B------:R-:W-:Y:S05]  /*1c220*/  BSYNC B0 ;  /* 0x0000000000007941 */ /* 0x000fea0003800000 */
.L_x_6452:
[----:B--23--:R-:W2:Y:S01]  /*1c230*/  S2R R0, SR_TID.X ;  /* 0x0000000000007919 */ /* 0x00cea20000002100 */
[----:B------:R-:W-:Y:S01]  /*1c240*/  VIADD R223, R4, 0x1 ;  /* 0x0000000104df7836 */ /* 0x000fe20000000000 */
[----:B------:R-:W-:Y:S05]  /*1c250*/  WARPSYNC.ALL ;  /* 0x0000000000007948 */ /* 0x000fea0003800000 */
[C---:B------:R-:W-:Y:S01]  /*1c260*/  ISETP.NE.AND P2, PT, R223.reuse, 0x2, PT ;  /* 0x00000002df00780c */ /* 0x040fe20003f45270 */
[----:B------:R-:W-:Y:S01]  /*1c270*/  IMAD.MOV.U32 R7, RZ, RZ, -0x7fffffe0 ;  /* 0x80000020ff077424 */ /* 0x000fe200078e00ff */
[----:B------:R-:W-:Y:S01]  /*1c280*/  UMOV UR44, UR24 ;  /* 0x00000018002c7c82 */ /* 0x000fe20008000000 */
[----:B------:R-:W-:Y:S01]  /*1c290*/  UMOV UR45, UR25 ;  /* 0x00000019002d7c82 */ /* 0x000fe20008000000 */
[----:B------:R-:W-:Y:S01]  /*1c2a0*/  SEL R223, R223, RZ, P2 ;  /* 0x000000ffdfdf7207 */ /* 0x000fe20001000000 */
[----:B------:R-:W-:Y:S01]  /*1c2b0*/  IMAD.MOV.U32 R9, RZ, RZ, -0x7fffffe0 ;  /* 0x80000020ff097424 */ /* 0x000fe200078e00ff */
[----:B------:R-:W-:Y:S01]  /*1c2c0*/  R2UR UR47, R7 ;  /* 0x00000000072f72ca */ /* 0x000fe200000e0000 */
[----:B------:R-:W-:Y:S01]  /*1c2d0*/  UMOV UR40, UR24 ;  /* 0x0000001800287c82 */ /* 0x000fe20008000000 */
[----:B------:R-:W-:Y:S01]  /*1c2e0*/  UMOV UR41, UR25 ;  /* 0x0000001900297c82 */ /* 0x000fe20008000000 */
[----:B-1----:R-:W-:Y:S01]  /*1c2f0*/  IMAD R6, R223, 0x780, R15 ;  /* 0x00000780df067824 */ /* 0x002fe200078e020f */
[----:B------:R-:W-:Y:S01]  /*1c300*/  R2UR UR43, R9 ;  /* 0x00000000092b72ca */ /* 0x000fe200000e0000 */
[----:B------:R-:W-:Y:S01]  /*1c310*/  IMAD.MOV.U32 R121, RZ, RZ, -0x7fffffe0 ;  /* 0x80000020ff797424 */ /* 0x000fe200078e00ff */
[----:B------:R-:W-:Y:S01]  /*1c320*/  MOV R21, 0x80000020 ;  /* 0x8000002000157802 */ /* 0x000fe20000000f00 */
[C---:B------:R-:W-:Y:S01]  /*1c330*/  VIADD R120, R6.reuse, 0x100 ;  /* 0x0000010006787836 */ /* 0x040fe20000000000 */
[C---:B------:R-:W-:Y:S01]  /*1c340*/  R2UR UR46, R6.reuse ;  /* 0x00000000062e72ca */ /* 0x040fe200000e0000 */
[C---:B------:R-:W-:Y:S01]  /*1c350*/  VIADD R20, R6.reuse, 0x180 ;  /* 0x0000018006147836 */ /* 0x040fe20000000000 */
[----:B------:R-:W-:Y:S01]  /*1c360*/  IADD3 R8, R6, 0x80, RZ ;  /* 0x0000008006087810 */ /* 0x000fe20007ffe0ff */
        /* <DEDUP_REMOVED lines=8> */
[----:B------:R-:W-:Y:S01]  /*1c3f0*/  UMOV UR32, UR24 ;  /* 0x0000001800207c82 */ /* 0x000fe20008000000 */
[----:B--2---:R-:W-:Y:S01]  /*1c400*/  SHF.R.U32.HI R0, RZ, 0x7, R0 ;  /* 0x00000007ff007819 */ /* 0x004fe20000011600 */
[----:B------:R-:W-:Y:S01]  /*1c410*/  UMOV UR33, UR25 ;  /* 0x0000001900217c82 */ /* 0x000fe20008000000 */
[----:B------:R-:W-:Y:S01]  /*1c420*/  R2UR UR31, R21 ;  /* 0x00000000151f72ca */ /* 0x000fe200000e0000 */
[----:B------:R-:W-:Y:S01]  /*1c430*/  VIADD R20, R6, 0x82 ;  /* 0x0000008206147836 */ /* 0x000fe20000000000 */
[----:B------:R-:W-:Y:S01]  /*1c440*/  R2UR UR34, R8 ;  /* 0x00000000082272ca */ /* 0x000fe200000e0000 */
[----:B------:R-:W-:Y:S01]  /*1c450*/  VIADD R0, R0, 0x8 ;  /* 0x0000000800007836 */ /* 0x000fe20000000000 */
[----:B------:R-:W-:Y:S01]  /*1c460*/  R2UR UR35, R9 ;  /* 0x00000000092372ca */ /* 0x000fe200000e0000 */
[----:B------:R-:W-:Y:S01]  /*1c470*/  IMAD.MOV.U32 R21, RZ, RZ, -0x7fffffe0 ;  /* 0x80000020ff157424 */ /* 0x000fe200078e00ff */
[----:B------:R-:W-:Y:S01]  /*1c480*/  R2UR UR6, R120 ;  /* 0x00000000780672ca */ /* 0x000fe200000e0000 */
[----:B------:R-:W-:Y:S01]  /*1c490*/  VIADD R8, R6, 0x102 ;  /* 0x0000010206087836 */ /* 0x000fe20000000000 */
[----:B------:R1:W-:Y:S01]  /*1c4a0*/  BAR.SYNC.DEFER_BLOCKING R0, 0x100 ;  /* 0x000400000000751d */ /* 0x0003e20000010000 */
[----:B------:R-:W-:Y:S01]  /*1c4b0*/  R2UR UR7, R121 ;  /* 0x00000000790772ca */ /* 0x000fe200000e0000 */
[----:B------:R-:W-:Y:S01]  /*1c4c0*/  IMAD.MOV.U32 R9, RZ, RZ, -0x7fffffe0 ;  /* 0x80000020ff097424 */ /* 0x000fe200078e00ff */
[----:B------:R-:W-:-:S03]  /*1c4d0*/  MOV R7, 0x80000020 ;  /* 0x8000002000077802 */ /* 0x000fc60000000f00 */
        /* <DEDUP_REMOVED lines=46> */
[----:B------:R-:W-:Y:S01]  /*1c7c0*/  UMOV UR40, UR8 ;  /* 0x0000000800287c82 */ /* 0x000fe20008000000 */
[----:B------:R-:W-:Y:S01]  /*1c7d0*/  UMOV UR41, UR9 ;  /* 0x0000000900297c82 */ /* 0x000fe20008000000 */
        /* <DEDUP_REMOVED lines=26> */
[----:B------:R-:W-:-:S03]  /*1c980*/  IMAD.MOV.U32 R9, RZ, RZ, -0x7fffffe0 ;  /* 0x80000020ff097424 */ /* 0x000fc600078e00ff */
[----:B------:R-:W-:Y:S01]  /*1c990*/  R2UR UR46, R8 ;  /* 0x00000000082e72ca */ /* 0x000fe200000e0000 */
[----:B------:R-:W-:Y:S01]  /*1c9a0*/  VIADD R8, R6, 0x282 ;  /* 0x0000028206087836 */ /* 0x000fe20000000000 */
[----:B------:R-:W-:Y:S01]  /*1c9b0*/  R2UR UR47, R9 ;  /* 0x00000000092f72ca */ /* 0x000fe200000e0000 */
        /* <DEDUP_REMOVED lines=143> */
[----:B-1----:R-:W-:Y:S05]  /*1d2b0*/  @P1 BRA `(.L_x_6457) ;  /* 0x0000000000281947 */ /* 0x002fea0003800000 */
[----:B------:R-:W-:Y:S05]  /*1d2c0*/  @!P0 BRA `(.L_x_6458) ;  /* 0x0000000000048947 */ /* 0x000fea0003800000 */
[----:B------:R-:W-:Y:S01]  /*1d2d0*/  BPT.TRAP 0x1 ;  /* 0x000000040000795c */ /* 0x000fe20000300000 */
.L_x_6458:
[----:B------:R-:W-:Y:S01]  /*1d2e0*/  SHF.L.U32 R0, R10, 0x1f, RZ ;  /* 0x0000001f0a007819 */ /* 0x000fe200000006ff */
[----:B------:R-:W-:-:S04]  /*1d2f0*/  IMAD R5, R4, 0x8, R18 ;  /* 0x0000000804057824 */ /* 0x000fc800078e0212 */
[----:B------:R1:W2:Y:S01]  /*1d300*/  SYNCS.PHASECHK.TRANS64.TRYWAIT P1, [R5+URZ+0x33450], R0 ;  /* 0x03345000050075a7 */ /* 0x0002a2000802017f */
[----:B------:R-:W-:Y:S05]  /*1d310*/  @!P0 BRA `(.L_x_6459) ;  /* 0x0000000000048947 */ /* 0x000fea0003800000 */
[----:B------:R-:W-:Y:S01]  /*1d320*/  BPT.TRAP 0x1 ;  /* 0x000000040000795c */ /* 0x000fe20000300000 */
.L_x_6459:
[----:B--2---:R-:W-:Y:S05]  /*1d330*/  @P1 BRA `(.L_x_6457) ;  /* 0x0000000000081947 */ /* 0x004fea0003800000 */
[----:B------:R-:W2:Y:S02]  /*1d340*/  SYNCS.PHASECHK.TRANS64.TRYWAIT P1, [R5+URZ+0x33450], R0 ;  /* 0x03345000050075a7 */ /* 0x000ea4000802017f */
[----:B--2---:R-:W-:Y:S05]  /*1d350*/  @!P1 BRA `(.L_x_6460) ;  /* 0x0000014000709947 */ /* 0x004fea0003800000 */
.L_x_6457:
[----:B-12---:R-:W-:Y:S01]  /*1d360*/  VIADD R0, R18, 0x200 ;  /* 0x0000020012007836 */ /* 0x006fe20000000000 */
[----:B------:R-:W-:Y:S05]  /*1d370*/  WARPSYNC.ALL ;  /* 0x0000000000007948 */ /* 0x000fea0003800000 */
[----:B------:R-:W-:Y:S01]  /*1d380*/  SHF.R.U32.HI R0, RZ, 0x4, R0 ;  /* 0x00000004ff007819 */ /* 0x000fe20000011600 */
[----:B------:R-:W-:Y:S01]  /*1d390*/  IMAD.MOV.U32 R7, RZ, RZ, -0x3ffffff0 ;  /* 0xc0000010ff077424 */ /* 0x000fe200078e00ff */
[----:B------:R-:W-:Y:S01]  /*1d3a0*/  WARPGROUP.ARRIVE ;  /* 0x00000000000079c5 */ /* 0x000fe20000000000 */
[----:B------:R-:W-:Y:S01]  /*1d3b0*/  IMAD.MOV.U32 R9, RZ, RZ, -0x3ffffff0 ;  /* 0xc0000010ff097424 */ /* 0x000fe200078e00ff */
[----:B------:R-:W-:-:S04]  /*1d3c0*/  LOP3.LUT R0, R0, 0x3fff, RZ, 0xc0, !PT ;  /* 0x00003fff00007812 */ /* 0x000fc800078ec0ff */
[----:B------:R-:W1:Y:S01]  /*1d3d0*/  S2R R10, SR_TID.X ;  /* 0x00000000000a7919 */ /* 0x000e620000002100 */
        /* <DEDUP_REMOVED lines=9> */
[----:B------:R-:W-:Y:S01]  /*1d470*/  R2UR UR7, R9 ;  /* 0x00000000090772ca */ /* 0x000fe200000e0000 */
[----:B------:R-:W-:Y:S01]  /*1d480*/  IMAD.MOV.U32 R9, RZ, RZ, -0x3ffffff0 ;  /* 0xc0000010ff097424 */ /* 0x000fe200078e00ff */
[----:B-1----:R-:W-:-:S04]  /*1d490*/  SHF.R.U32.HI R10, RZ, 0x7, R10 ;  /* 0x00000007ff0a7819 */ /* 0x002fc8000001160a */
[----:B------:R-:W-:Y:S01]  /*1d4a0*/  IADD3 R0, -R10, 0xb, RZ ;  /* 0x0000000b0a007810 */ /* 0x000fe20007ffe1ff */
[----:B------:R-:W-:Y:S02]  /*1d4b0*/  WARPGROUP.DEPBAR.LE gsb0, 0x0 ;  /* 0x00008000000079c5 */ /* 0x000fe40000010000 */
[----:B------:R-:W-:-:S08]  /*1d4c0*/  WARPGROUP.ARRIVE ;  /* 0x00000000000079c5 */ /* 0x000fd00000000000 */
[----:B------:R-:W-:Y:S01]  /*1d4d0*/  QGMMA.64x192x32.F32.E4M3.E4M3 R24, R212, gdesc[UR4], R24, gsb0 ;  /* 0x02e00004d4187df3 */ /* 0x000fe20008000818 */
[----:B------:R-:W-:Y:S02]  /*1d4e0*/  R2UR UR6, R8 ;  /* 0x00000000080672ca */ /* 0x000fe400000e0000 */
[----:B------:R-:W-:Y:S01]  /*1d4f0*/  R2UR UR7, R9 ;  /* 0x00000000090772ca */ /* 0x000fe200000e0000 */
[----:B------:R-:W-:Y:S01]  /*1d500*/  IMAD.MOV.U32 R9, RZ, RZ, -0x3ffffff0 ;  /* 0xc0000010ff097424 */ /* 0x000fe200078e00ff */
[C---:B------:R-:W-:Y:S01]  /*1d510*/  IADD3 R8, R6.reuse, 0x480, RZ ;  /* 0x0000048006087810 */ /* 0x040fe20007ffe0ff */
        /* <DEDUP_REMOVED lines=18> */
.L_x_6461:
[----:B------:R-:W2:Y:S01]  /*1d640*/  LDL R20, [R1+0x48] ;  /* 0x0000480001147983 */ /* 0x000ea20000100800 */
[----:B------:R-:W3:Y:S03]  /*1d650*/  LDC R5, c[0x0][0x448] ;  /* 0x00011200ff057b82 */ /* 0x000ee60000000800 */
[----:B-1----:R-:W2:Y:S04]  /*1d660*/  LDL R0, [R1+0x5c] ;  /* 0x00005c0001007983 */ /* 0x002ea80000100800 */
[----:B------:R-:W4:Y:S04]  /*1d670*/  LDL R10, [R1+0x58] ;  /* 0x00005800010a7983 */ /* 0x000f280000100800 */
[----:B------:R-:W5:Y:S04]  /*1d680*/  LDL R9, [R1+0x50] ;  /* 0x0000500001097983 */ /* 0x000f680000100800 */
[----:B------:R-:W5:Y:S04]  /*1d690*/  LDL R7, [R1+0x4c] ;  /* 0x00004c0001077983 */ /* 0x000f680000100800 */
[----:B------:R-:W4:Y:S01]  /*1d6a0*/  LDL.LU R8, [R1] ;  /* 0x0000000001087983 */ /* 0x000f220000300800 */
[----:B---3--:R-:W-:-:S13]  /*1d6b0*/  ISETP.NE.AND P1, PT, R5, 0x1, PT ;  /* 0x000000010500780c */ /* 0x008fda0003f25270 */
[----:B------:R-:W1:Y:S08]  /*1d6c0*/  @P1 LDC R6, c[0x0][0x44c] ;  /* 0x00011300ff061b82 */ /* 0x000e700000000800 */
[----:B------:R-:W3:Y:S01]  /*1d6d0*/  @P1 LDC R5, c[0x0][0x450] ;  /* 0x00011400ff051b82 */ /* 0x000ee20000000800 */
[----:B--2---:R-:W-:-:S04]  /*1d6e0*/  IMAD.IADD R0, R0, 0x1, R20 ;  /* 0x0000000100007824 */ /* 0x004fc800078e0214 */
[----:B-1----:R-:W-:-:S05]  /*1d6f0*/  @P1 IMAD.HI.U32 R6, R0, R6, RZ ;  /* 0x0000000600061227 */ /* 0x002fca00078e00ff */
[----:B---3--:R-:W-:Y:S01]  /*1d700*/  @P1 SHF.R.U32.HI R0, RZ, R5, R6 ;  /* 0x00000005ff001219 */ /* 0x008fe20000011606 */
[----:B------:R-:W-:-:S04]  /*1d710*/  IMAD.MOV.U32 R6, RZ, RZ, -0xa0 ;  /* 0xffffff60ff067424 */ /* 0x000fc800078e00ff */
[----:B------:R-:W1:Y:S01]  /*1d720*/  SHFL.IDX PT, R5, R0, RZ, 0x1c1f ;  /* 0x001c1fff00057589 */ /* 0x000e6200000e0000 */
[----:B------:R-:W-:Y:S01]  /*1d730*/  IMAD R6, R3, R6, 0x1 ;  /* 0x0000000103067424 */ /* 0x000fe200078e0206 */
[----:B----4-:R-:W-:Y:S02]  /*1d740*/  LOP3.LUT R8, R8, 0xfffffeff, RZ, 0xc0, !PT ;  /* 0xfffffeff08087812 */ /* 0x010fe400078ec0ff */
[----:B------:R-:W2:Y:S01]  /*1d750*/  SHFL.IDX PT, R0, R0, 0x1, 0x1c1f ;  /* 0x003c1f0000007f89 */ /* 0x000ea200000e0000 */
[----:B------:R-:W-:Y:S01]  /*1d760*/  IMAD R6, R10, -0x2, R6 ;  /* 0xfffffffe0a067824 */ /* 0x000fe200078e0206 */
[----:B------:R-:W-:Y:S02]  /*1d770*/  @P0 LOP3.LUT R8, R8, 0x100, RZ, 0xfc, !PT ;  /* 0x0000010008080812 */ /* 0x000fe400078efcff */
[----:B------:R-:W-:Y:S02]  /*1d780*/  LEA R10, R223, R18, 0x3 ;  /* 0x00000012df0a7211 */ /* 0x000fe400078e18ff */
[----:B-----5:R-:W-:-:S02]  /*1d790*/  IADD3 R6, -R7, R6, R9 ;  /* 0x0000000607067210 */ /* 0x020fc40007ffe109 */
[----:B------:R-:W-:Y:S01]  /*1d7a0*/  LOP3.LUT R8, R8, 0xfffffdff, RZ, 0xc0, !PT ;  /* 0xfffffdff08087812 */ /* 0x000fe200078ec0ff */
[----:B------:R-:W-:Y:S02]  /*1d7b0*/  VIADD R10, R10, 0x33440 ;  /* 0x000334400a0a7836 */ /* 0x000fe40000000000 */
[C---:B-1----:R-:W-:Y:S02]  /*1d7c0*/  IMAD.IADD R5, R6.reuse, 0x1, R5 ;  /* 0x0000000106057824 */ /* 0x042fe400078e0205 */
[----:B--2---:R-:W-:-:S03]  /*1d7d0*/  IMAD.IADD R0, R6, 0x1, R0 ;  /* 0x0000000106007824 */ /* 0x004fc600078e0200 */
        /* <DEDUP_REMOVED lines=12> */
[----:B------:R-:W-:Y:S02]  /*1d8a0*/  FSEL R192, R192, -INF , P3 ;  /* 0xff800000c0c07808 */ /* 0x000fe40001800000 */
[----:B------:R-:W-:Y:S02]  /*1d8b0*/  FSEL R193, R193, -INF , P4 ;  /* 0xff800000c1c17808 */ /* 0x000fe40002000000 */
[----:B------:R-:W-:Y:S02]  /*1d8c0*/  FSEL R196, R196, -INF , P2 ;  /* 0xff800000c4c47808 */ /* 0x000fe40001000000 */
[----:B------:R-:W-:Y:S02]  /*1d8d0*/  FSEL R197, R197, -INF , P1 ;  /* 0xff800000c5c57808 */ /* 0x000fe40000800000 */
[C---:B------:R-:W-:Y:S02]  /*1d8e0*/  ISETP.GT.AND P3, PT, R5.reuse, 0x20, PT ;  /* 0x000000200500780c */ /* 0x040fe40003f64270 */
[----:B------:R-:W-:-:S02]  /*1d8f0*/  ISETP.GT.AND P4, PT, R5, 0x21, PT ;  /* 0x000000210500780c */ /* 0x000fc40003f84270 */
[C---:B------:R-:W-:Y:S02]  /*1d900*/  ISETP.GT.AND P2, PT, R5.reuse, 0x28, PT ;  /* 0x000000280500780c */ /* 0x040fe40003f44270 */
[----:B------:R-:W-:Y:S02]  /*1d910*/  ISETP.GT.AND P1, PT, R5, 0x29, PT ;  /* 0x000000290500780c */ /* 0x000fe40003f24270 */
[----:B------:R-:W-:Y:S02]  /*1d920*/  FSEL R168, R168, -INF , P3 ;  /* 0xff800000a8a87808 */ /* 0x000fe40001800000 */
[----:B------:R-:W-:Y:S02]  /*1d930*/  FSEL R169, R169, -INF , P4 ;  /* 0xff800000a9a97808 */ /* 0x000fe40002000000 */
[----:B------:R-:W-:Y:S02]  /*1d940*/  FSEL R172, R172, -INF , P2 ;  /* 0xff800000acac7808 */ /* 0x000fe40001000000 */
[----:B------:R-:W-:-:S02]  /*1d950*/  FSEL R173, R173, -INF , P1 ;  /* 0xff800000adad7808 */ /* 0x000fc40000800000 */
        /* <DEDUP_REMOVED lines=52> */
[----:B------:R-:W-:Y:S02]  /*1dca0*/  FMNMX.FTZ R5, R184, R11, !PT ;  /* 0x0000000bb8057209 */ /* 0x000fe40007810000 */
[----:B------:R-:W-:-:S02]  /*1dcb0*/  FSEL R128, R128, -INF , P3 ;  /* 0xff80000080807808 */ /* 0x000fc40001800000 */
[----:B------:R-:W-:Y:S02]  /*1dcc0*/  FMNMX.FTZ R5, R185, R5, !PT ;  /* 0x00000005b9057209 */ /* 0x000fe40007810000 */
[----:B------:R-:W-:Y:S02]  /*1dcd0*/  ISETP.GT.AND P3, PT, R0, RZ, PT ;  /* 0x000000ff0000720c */ /* 0x000fe40003f64270 */
[----:B------:R-:W-:Y:S02]  /*1dce0*/  FMNMX.FTZ R5, R188, R5, !PT ;  /* 0x00000005bc057209 */ /* 0x000fe40007810000 */
[----:B------:R-:W-:Y:S02]  /*1dcf0*/  FSEL R186, R186, -INF , P3 ;  /* 0xff800000baba7808 */ /* 0x000fe40001800000 */
[----:B------:R-:W-:Y:S02]  /*1dd00*/  FMNMX.FTZ R5, R189, R5, !PT ;  /* 0x00000005bd057209 */ /* 0x000fe40007810000 */
[----:B------:R-:W-:-:S02]  /*1dd10*/  ISETP.GT.AND P3, PT, R0, 0x1, PT ;  /* 0x000000010000780c */ /* 0x000fc40003f64270 */
[----:B------:R-:W-:Y:S02]  /*1dd20*/  FMNMX.FTZ R5, R192, R5, !PT ;  /* 0x00000005c0057209 */ /* 0x000fe40007810000 */
[----:B------:R-:W-:Y:S02]  /*1dd30*/  FSEL R187, R187, -INF , P3 ;  /* 0xff800000bbbb7808 */ /* 0x000fe40001800000 */
[----:B------:R-:W-:Y:S02]  /*1dd40*/  FMNMX.FTZ R5, R193, R5, !PT ;  /* 0x00000005c1057209 */ /* 0x000fe40007810000 */
[----:B------:R-:W-:Y:S02]  /*1dd50*/  ISETP.GT.AND P3, PT, R0, 0x8, PT ;  /* 0x000000080000780c */ /* 0x000fe40003f64270 */
[----:B------:R-:W-:Y:S02]  /*1dd60*/  FMNMX.FTZ R5, R196, R5, !PT ;  /* 0x00000005c4057209 */ /* 0x000fe40007810000 */
[----:B------:R-:W-:-:S02]  /*1dd70*/  FSEL R190, R190, -INF , P3 ;  /* 0xff800000bebe7808 */ /* 0x000fc40001800000 */
[----:B------:R-:W-:Y:S02]  /*1dd80*/  FMNMX.FTZ R5, R197, R5, !PT ;  /* 0x00000005c5057209 */ /* 0x000fe40007810000 */
[----:B------:R-:W-:Y:S02]  /*1dd90*/  ISETP.GT.AND P3, PT, R0, 0x9, PT ;  /* 0x000000090000780c */ /* 0x000fe40003f64270 */
        /* <DEDUP_REMOVED lines=65> */
[----:B------:R-:W-:Y:S02]  /*1e1b0*/  FSEL R158, R158, -INF , P3 ;  /* 0xff8000009e9e7808 */ /* 0x000fe40001800000 */
[C---:B------:R-:W-:Y:S01]  /*1e1c0*/  ISETP.GT.AND P3, PT, R0.reuse, 0x49, PT ;  /* 0x000000490000780c */ /* 0x040fe20003f64270 */
[----:B------:R-:W1:Y:S01]  /*1e1d0*/  SHFL.BFLY PT, R6, R5, 0x2, 0x1f ;  /* 0x0c401f0005067f89 */ /* 0x000e6200000e0000 */
[C---:B------:R-:W-:Y:S02]  /*1e1e0*/  ISETP.GT.AND P0, PT, R0.reuse, 0x81, PT ;  /* 0x000000810000780c */ /* 0x040fe40003f04270 */
[----:B------:R-:W-:Y:S02]  /*1e1f0*/  FSEL R159, R159, -INF , P3 ;  /* 0xff8000009f9f7808 */ /* 0x000fe40001800000 */
[----:B------:R-:W-:-:S02]  /*1e200*/  ISETP.GT.AND P3, PT, R0, 0x50, PT ;  /* 0x000000500000780c */ /* 0x000fc40003f64270 */
[----:B------:R-:W-:Y:S02]  /*1e210*/  ISETP.GT.AND P1, PT, R0, 0x89, PT ;  /* 0x000000890000780c */ /* 0x000fe40003f24270 */
[----:B------:R-:W-:Y:S02]  /*1e220*/  FSEL R162, R162, -INF , P3 ;  /* 0xff800000a2a27808 */ /* 0x000fe40001800000 */
[C---:B------:R-:W-:Y:S02]  /*1e230*/  ISETP.GT.AND P3, PT, R0.reuse, 0x51, PT ;  /* 0x000000510000780c */ /* 0x040fe40003f64270 */
[C---:B------:R-:W-:Y:S02]  /*1e240*/  ISETP.GT.AND P2, PT, R0.reuse, 0x90, PT ;  /* 0x000000900000780c */ /* 0x040fe40003f44270 */
[----:B------:R-:W-:Y:S02]  /*1e250*/  FSEL R163, R163, -INF , P3 ;  /* 0xff800000a3a37808 */ /* 0x000fe40001800000 */
[----:B------:R-:W-:-:S02]  /*1e260*/  ISETP.GT.AND P3, PT, R0, 0x58, PT ;  /* 0x000000580000780c */ /* 0x000fc40003f64270 */
[----:B------:R-:W-:Y:S02]  /*1e270*/  @P0 LOP3.LUT R8, R8, 0x200, RZ, 0xfc, !PT ;  /* 0x0000020008080812 */ /* 0x000fe400078efcff */
[----:B------:R-:W-:Y:S02]  /*1e280*/  FSEL R166, R166, -INF , P3 ;  /* 0xff800000a6a67808 */ /* 0x000fe40001800000 */
[C---:B------:R-:W-:Y:S01]  /*1e290*/  ISETP.GT.AND P3, PT, R0.reuse, 0x59, PT ;  /* 0x000000590000780c */ /* 0x040fe20003f64270 */
[----:B------:R-:W-:Y:S01]  /*1e2a0*/  STL [R1], R8 ;  /* 0x0000000801007387 */ /* 0x000fe20000100800 */
[----:B-1----:R-:W-:Y:S02]  /*1e2b0*/  FMNMX.FTZ R5, R5, R6, !PT ;  /* 0x0000000605057209 */ /* 0x002fe40007810000 */
[----:B------:R-:W-:Y:S02]  /*1e2c0*/  FSEL R167, R167, -INF , P3 ;  /* 0xff800000a7a77808 */ /* 0x000fe40001800000 */
[C---:B------:R-:W-:Y:S01]  /*1e2d0*/  ISETP.GT.AND P3, PT, R0.reuse, 0x60, PT ;  /* 0x000000600000780c */ /* 0x040fe20003f64270 */
[----:B------:R-:W1:Y:S01]  /*1e2e0*/  SHFL.BFLY PT, R6, R5, 0x1, 0x1f ;  /* 0x0c201f0005067f89 */ /* 0x000e6200000e0000 */
[----:B------:R-:W-:-:S02]  /*1e2f0*/  ISETP.GT.AND P4, PT, R0, 0x98, PT ;  /* 0x000000980000780c */ /* 0x000fc40003f84270 */
[----:B------:R-:W-:Y:S02]  /*1e300*/  FSEL R138, R138, -INF , P3 ;  /* 0xff8000008a8a7808 */ /* 0x000fe40001800000 */
[C---:B------:R-:W-:Y:S02]  /*1e310*/  ISETP.GT.AND P3, PT, R0.reuse, 0x61, PT ;  /* 0x000000610000780c */ /* 0x040fe40003f64270 */
[C---:B------:R-:W-:Y:S02]  /*1e320*/  ISETP.GT.AND P5, PT, R0.reuse, 0x99, PT ;  /* 0x000000990000780c */ /* 0x040fe40003fa4270 */
[----:B------:R-:W-:Y:S02]  /*1e330*/  FSEL R139, R139, -INF , P3 ;  /* 0xff8000008b8b7808 */ /* 0x000fe40001800000 */
[C---:B------:R-:W-:Y:S02]  /*1e340*/  ISETP.GT.AND P3, PT, R0.reuse, 0x68, PT ;  /* 0x000000680000780c */ /* 0x040fe40003f64270 */
[----:B------:R-:W-:-:S02]  /*1e350*/  ISETP.GT.AND P0, PT, R0, 0x80, PT ;  /* 0x000000800000780c */ /* 0x000fc40003f04270 */
[----:B------:R-:W-:Y:S02]  /*1e360*/  FSEL R142, R142, -INF , P3 ;  /* 0xff8000008e8e7808 */ /* 0x000fe40001800000 */
[----:B------:R-:W-:Y:S02]  /*1e370*/  ISETP.GT.AND P3, PT, R0, 0x69, PT ;  /* 0x000000690000780c */ /* 0x000fe40003f64270 */
[----:B------:R-:W-:Y:S02]  /*1e380*/  FSEL R122, R122, -INF , P0 ;  /* 0xff8000007a7a7808 */ /* 0x000fe40000000000 */
[----:B------:R-:W-:Y:S02]  /*1e390*/  FSEL R143, R143, -INF , P3 ;  /* 0xff8000008f8f7808 */ /* 0x000fe40001800000 */
[----:B------:R-:W-:Y:S02]  /*1e3a0*/  ISETP.GT.AND P3, PT, R0, 0x70, PT ;  /* 0x000000700000780c */ /* 0x000fe40003f64270 */
[----:B-1----:R-:W-:-:S02]  /*1e3b0*/  FMNMX.FTZ R5, R5, R6, !PT ;  /* 0x0000000605057209 */ /* 0x002fc40007810000 */
[----:B------:R-:W-:Y:S02]  /*1e3c0*/  FSEL R146, R146, -INF , P3 ;  /* 0xff80000092927808 */ /* 0x000fe40001800000 */
[----:B------:R-:W-:Y:S01]  /*1e3d0*/  ISETP.GT.AND P3, PT, R0, 0x71, PT ;  /* 0x000000710000780c */ /* 0x000fe20003f64270 */
[----:B------:R-:W-:-:S01]  /*1e3e0*/  FFMA.FTZ R7, R2, R5, -8 ;  /* 0xc100000002077423 */ /* 0x000fc20000010005 */
[----:B------:R-:W-:Y:S02]  /*1e3f0*/  FSETP.NEU.FTZ.AND P6, PT, R5, -INF , PT ;  /* 0xff8000000500780b */ /* 0x000fe40003fdd000 */
[----:B------:R-:W-:Y:S02]  /*1e400*/  FSEL R147, R147, -INF , P3 ;  /* 0xff80000093937808 */ /* 0x000fe40001800000 */
[----:B------:R-:W-:Y:S02]  /*1e410*/  ISETP.GT.AND P3, PT, R0, 0x78, PT ;  /* 0x000000780000780c */ /* 0x000fe40003f64270 */
[----:B------:R-:W-:-:S02]  /*1e420*/  FSEL R6, R5, RZ, P6 ;  /* 0x000000ff05067208 */ /* 0x000fc40003000000 */
[----:B------:R-:W-:Y:S02]  /*1e430*/  FSEL R150, R150, -INF , P3 ;  /* 0xff80000096967808 */ /* 0x000fe40001800000 */
[----:B------:R-:W-:Y:S01]  /*1e440*/  ISETP.GT.AND P3, PT, R0, 0x79, PT ;  /* 0x000000790000780c */ /* 0x000fe20003f64270 */
[----:B------:R-:W-:Y:S01]  /*1e450*/  FADD.FTZ R6, -R6, R11 ;  /* 0x0000000b06067221 */ /* 0x000fe20000010100 */
[----:B------:R-:W-:Y:S01]  /*1e460*/  FSEL R7, R7, RZ, P6 ;  /* 0x000000ff07077208 */ /* 0x000fe20003000000 */
[----:B------:R-:W-:Y:S01]  /*1e470*/  IMAD.U32 R11, RZ, RZ, UR38 ;  /* 0x00000026ff0b7e24 */ /* 0x000fe2000f8e00ff */
[----:B------:R-:W-:Y:S01]  /*1e480*/  FSEL R151, R151, -INF , P3 ;  /* 0xff80000097977808 */ /* 0x000fe20001800000 */
[----:B------:R-:W-:Y:S01]  /*1e490*/  FMUL.FTZ R6, R2, R6 ;  /* 0x0000000602067220 */ /* 0x000fe20000410000 */
[----:B------:R-:W-:Y:S01]  /*1e4a0*/  ISETP.GT.AND P3, PT, R0, 0x91, PT ;  /* 0x000000910000780c */ /* 0x000fe20003f64270 */
[--C-:B------:R-:W-:Y:S01]  /*1e4b0*/  FFMA.FTZ R184, R2, R184, -R7.reuse ;  /* 0x000000b802b87223 */ /* 0x100fe20000010807 */
[----:B------:R-:W-:Y:S01]  /*1e4c0*/  ISETP.GT.AND P6, PT, R0, 0x88, PT ;  /* 0x000000880000780c */ /* 0x000fe20003fc4270 */
[--C-:B------:R-:W-:Y:S01]  /*1e4d0*/  FFMA.FTZ R185, R2, R185, -R7.reuse ;  /* 0x000000b902b97223 */ /* 0x100fe20000010807 */
[----:B------:R-:W-:Y:S01]  /*1e4e0*/  FMNMX.FTZ R0, R186, R12, !PT ;  /* 0x0000000cba007209 */ /* 0x000fe20007810000 */
[----:B------:R-:W-:Y:S01]  /*1e4f0*/  MUFU.EX2 R6, R6 ;  /* 0x0000000600067308 */ /* 0x000fe20000000800 */
[----:B------:R-:W-:Y:S01]  /*1e500*/  LOP3.LUT P0, RZ, R8, 0x200, RZ, 0xc0, !PT ;  /* 0x0000020008ff7812 */ /* 0x000fe2000780c0ff */
[C-C-:B------:R-:W-:Y:S01]  /*1e510*/  FFMA.FTZ R188, R2.reuse, R188, -R7.reuse ;  /* 0x000000bc02bc7223 */ /* 0x140fe20000010807 */
[----:B------:R-:W-:Y:S01]  /*1e520*/  FMNMX.FTZ R0, R187, R0, !PT ;  /* 0x00000000bb007209 */ /* 0x000fe20007810000 */
[C-C-:B------:R-:W-:Y:S01]  /*1e530*/  FFMA.FTZ R189, R2.reuse, R189, -R7.reuse ;  /* 0x000000bd02bd7223 */ /* 0x140fe20000010807 */
[----:B------:R-:W-:Y:S01]  /*1e540*/  FSEL R123, R123, -INF , P0 ;  /* 0xff8000007b7b7808 */ /* 0x000fe20000000000 */
[--C-:B------:R-:W-:Y:S01]  /*1e550*/  FFMA.FTZ R192, R2, R192, -R7.reuse ;  /* 0x000000c002c07223 */ /* 0x100fe20000010807 */
[----:B------:R-:W-:Y:S01]  /*1e560*/  FMNMX.FTZ R0, R190, R0, !PT ;  /* 0x00000000be007209 */ /* 0x000fe20007810000 */
[----:B------:R-:W1:Y:S01]  /*1e570*/  MUFU.EX2 R184, R184 ;  /* 0x000000b800b87308 */ /* 0x000e620000000800 */
[----:B------:R-:W-:Y:S01]  /*1e580*/  FSEL R126, R126, -INF , P6 ;  /* 0xff8000007e7e7808 */ /* 0x000fe20003000000 */
[C-C-:B------:R-:W-:Y:S01]  /*1e590*/  FFMA.FTZ R193, R2.reuse, R193, -R7.reuse ;  /* 0x000000c102c17223 */ /* 0x140fe20000010807 */
[----:B------:R-:W-:Y:S01]  /*1e5a0*/  FMNMX.FTZ R0, R191, R0, !PT ;  /* 0x00000000bf007209 */ /* 0x000fe20007810000 */
[C-C-:B------:R-:W-:Y:S01]  /*1e5b0*/  FFMA.FTZ R196, R2.reuse, R196, -R7.reuse ;  /* 0x000000c402c47223 */ /* 0x140fe20000010807 */
[----:B------:R-:W-:Y:S01]  /*1e5c0*/  FSEL R127, R127, -INF , P1 ;  /* 0xff8000007f7f7808 */ /* 0x000fe20000800000 */
[--C-:B------:R-:W-:Y:S01]  /*1e5d0*/  FFMA.FTZ R197, R2, R197, -R7.reuse ;  /* 0x000000c502c57223 */ /* 0x100fe20000010807 */
[----:B------:R-:W-:Y:S01]  /*1e5e0*/  FMNMX.FTZ R0, R194, R0, !PT ;  /* 0x00000000c2007209 */ /* 0x000fe20007810000 */
[----:B------:R-:W2:Y:S01]  /*1e5f0*/  MUFU.EX2 R185, R185 ;  /* 0x000000b900b97308 */ /* 0x000ea20000000800 */
[----:B------:R-:W-:Y:S01]  /*1e600*/  FSEL R130, R130, -INF , P2 ;  /* 0xff80000082827808 */ /* 0x000fe20001000000 */
[C-C-:B------:R-:W-:Y:S01]  /*1e610*/  FFMA.FTZ R168, R2.reuse, R168, -R7.reuse ;  /* 0x000000a802a87223 */ /* 0x140fe20000010807 */
[----:B------:R-:W-:Y:S01]  /*1e620*/  FMNMX.FTZ R0, R195, R0, !PT ;  /* 0x00000000c3007209 */ /* 0x000fe20007810000 */
[C-C-:B------:R-:W-:Y:S01]  /*1e630*/  FFMA.FTZ R169, R2.reuse, R169, -R7.reuse ;  /* 0x000000a902a97223 */ /* 0x140fe20000010807 */
[----:B------:R-:W-:Y:S01]  /*1e640*/  FSEL R131, R131, -INF , P3 ;  /* 0xff80000083837808 */ /* 0x000fe20001800000 */
[--C-:B------:R-:W-:Y:S01]  /*1e650*/  FFMA.FTZ R172, R2, R172, -R7.reuse ;  /* 0x000000ac02ac7223 */ /* 0x100fe20000010807 */
[----:B------:R-:W-:Y:S01]  /*1e660*/  FMNMX.FTZ R0, R198, R0, !PT ;  /* 0x00000000c6007209 */ /* 0x000fe20007810000 */
[----:B------:R-:W3:Y:S01]  /*1e670*/  MUFU.EX2 R188, R188 ;  /* 0x000000bc00bc7308 */ /* 0x000ee20000000800 */
[----:B------:R-:W-:Y:S01]  /*1e680*/  FSEL R134, R134, -INF , P4 ;  /* 0xff80000086867808 */ /* 0x000fe20002000000 */
[----:B-1----:R-:W-:Y:S01]  /*1e690*/  FFMA.FTZ R14, R6, R14, R184 ;  /* 0x0000000e060e7223 */ /* 0x002fe200000100b8 */
[----:B------:R-:W-:Y:S01]  /*1e6a0*/  FMNMX.FTZ R0, R199, R0, !PT ;  /* 0x00000000c7007209 */ /* 0x000fe20007810000 */
[C-C-:B------:R-:W-:Y:S01]  /*1e6b0*/  FFMA.FTZ R173, R2.reuse, R173, -R7.reuse ;  /* 0x000000ad02ad7223 */ /* 0x140fe20000010807 */
[----:B------:R-:W-:Y:S01]  /*1e6c0*/  FSEL R135, R135, -INF , P5 ;  /* 0xff80000087877808 */ /* 0x000fe20002800000 */
[--C-:B------:R-:W-:Y:S01]  /*1e6d0*/  FFMA.FTZ R176, R2, R176, -R7.reuse ;  /* 0x000000b002b07223 */ /* 0x100fe20000010807 */
[----:B------:R-:W-:Y:S01]  /*1e6e0*/  FMNMX.FTZ R0, R170, R0, !PT ;  /* 0x00000000aa007209 */ /* 0x000fe20007810000 */
[----:B------:R-:W1:Y:S01]  /*1e6f0*/  MUFU.EX2 R189, R189 ;  /* 0x000000bd00bd7308 */ /* 0x000e620000000800 */
[----:B------:R-:W-:Y:S01]  /*1e700*/  LOP3.LUT P0, RZ, R8, 0x100, RZ, 0xc0, !PT ;  /* 0x0000010008ff7812 */ /* 0x000fe2000780c0ff */
[C-C-:B------:R-:W-:Y:S01]  /*1e710*/  FFMA.FTZ R177, R2.reuse, R177, -R7.reuse ;  /* 0x000000b102b17223 */ /* 0x140fe20000010807 */
[----:B------:R-:W-:Y:S01]  /*1e720*/  FMNMX.FTZ R0, R171, R0, !PT ;  /* 0x00000000ab007209 */ /* 0x000fe20007810000 */
[C-C-:B------:R-:W-:Y:S01]  /*1e730*/  FFMA.FTZ R180, R2.reuse, R180, -R7.reuse ;  /* 0x000000b402b47223 */ /* 0x140fe20000010807 */
[----:B------:R-:W-:Y:S01]  /*1e740*/  PRMT R10, R11, 0x654, R10 ;  /* 0x000006540b0a7816 */ /* 0x000fe2000000000a */
[--C-:B------:R-:W-:Y:S01]  /*1e750*/  FFMA.FTZ R181, R2, R181, -R7.reuse ;  /* 0x000000b502b57223 */ /* 0x100fe20000010807 */
[----:B------:R-:W-:Y:S01]  /*1e760*/  FMNMX.FTZ R0, R174, R0, !PT ;  /* 0x00000000ae007209 */ /* 0x000fe20007810000 */
[----:B------:R-:W4:Y:S01]  /*1e770*/  MUFU.EX2 R192, R192 ;  /* 0x000000c000c07308 */ /* 0x000f220000000800 */
[----:B------:R2:W-:Y:S01]  /*1e780*/  SYNCS.ARRIVE.TRANS64.RED.A1T0 RZ, [R10+URZ], RZ ;  /* 0x000000ff0aff79a7 */ /* 0x0005e2000810043f */
[----:B------:R-:W-:-:S01]  /*1e790*/  FFMA.FTZ R152, R2, R152, -R7 ;  /* 0x0000009802987223 */ /* 0x000fc20000010807 */
[----:B------:R-:W-:Y:S01]  /*1e7a0*/  FMNMX.FTZ R0, R175, R0, !PT ;  /* 0x00000000af007209 */ /* 0x000fe20007810000 */
[----:B------:R-:W-:-:S01]  /*1e7b0*/  FFMA.FTZ R153, R2, R153, -R7 ;  /* 0x0000009902997223 */ /* 0x000fc20000010807 */
[C-C-:B------:R-:W-:Y:S01]  /*1e7c0*/  FFMA.FTZ R156, R2.reuse, R156, -R7.reuse ;  /* 0x0000009c029c7223 */ /* 0x140fe20000010807 */
[----:B------:R-:W-:-:S01]  /*1e7d0*/  FFMA.FTZ R157, R2, R157, -R7 ;  /* 0x0000009d029d7223 */ /* 0x000fc20000010807 */
[----:B------:R-:W-:Y:S01]  /*1e7e0*/  FMNMX.FTZ R0, R178, R0, !PT ;  /* 0x00000000b2007209 */ /* 0x000fe20007810000 */
[----:B------:R-:W5:Y:S01]  /*1e7f0*/  MUFU.EX2 R193, R193 ;  /* 0x000000c100c17308 */ /* 0x000f620000000800 */
[----:B--2---:R-:W-:-:S01]  /*1e800*/  FADD.FTZ R10, R185, R14 ;  /* 0x0000000eb90a7221 */ /* 0x004fc20000010000 */
[C-C-:B------:R-:W-:Y:S01]  /*1e810*/  FFMA.FTZ R160, R2.reuse, R160, -R7.reuse ;  /* 0x000000a002a07223 */ /* 0x140fe20000010807 */
[----:B------:R-:W-:Y:S01]  /*1e820*/  FMNMX.FTZ R0, R179, R0, !PT ;  /* 0x00000000b3007209 */ /* 0x000fe20007810000 */
[----:B------:R-:W-:Y:S01]  /*1e830*/  FFMA.FTZ R161, R2, R161, -R7 ;  /* 0x000000a102a17223 */ /* 0x000fe20000010807 */
[----:B---3--:R-:W-:-:S01]  /*1e840*/  FADD.FTZ R10, R188, R10 ;  /* 0x0000000abc0a7221 */ /* 0x008fc20000010000 */
[----:B------:R-:W-:Y:S01]  /*1e850*/  FFMA.FTZ R164, R2, R164, -R7 ;  /* 0x000000a402a47223 */ /* 0x000fe20000010807 */
[----:B------:R-:W-:Y:S01]  /*1e860*/  FMNMX.FTZ R0, R182, R0, !PT ;  /* 0x00000000b6007209 */ /* 0x000fe20007810000 */
[----:B------:R-:W2:Y:S01]  /*1e870*/  MUFU.EX2 R196, R196 ;  /* 0x000000c400c47308 */ /* 0x000ea20000000800 */
[----:B-1----:R-:W-:-:S01]  /*1e880*/  FADD.FTZ R10, R189, R10 ;  /* 0x0000000abd0a7221 */ /* 0x002fc20000010000 */
[C-C-:B------:R-:W-:Y:S01]  /*1e890*/  FFMA.FTZ R165, R2.reuse, R165, -R7.reuse ;  /* 0x000000a502a57223 */ /* 0x140fe20000010807 */
[----:B------:R-:W-:Y:S01]  /*1e8a0*/  FMNMX.FTZ R0, R183, R0, !PT ;  /* 0x00000000b7007209 */ /* 0x000fe20007810000 */
[----:B------:R-:W-:Y:S01]  /*1e8b0*/  FFMA.FTZ R136, R2, R136, -R7 ;  /* 0x0000008802887223 */ /* 0x000fe20000010807 */
[----:B----4-:R-:W-:-:S01]  /*1e8c0*/  FADD.FTZ R10, R192, R10 ;  /* 0x0000000ac00a7221 */ /* 0x010fc20000010000 */
[----:B------:R-:W-:Y:S01]  /*1e8d0*/  FFMA.FTZ R137, R2, R137, -R7 ;  /* 0x0000008902897223 */ /* 0x000fe20000010807 */
[----:B------:R-:W-:Y:S01]  /*1e8e0*/  FMNMX.FTZ R0, R154, R0, !PT ;  /* 0x000000009a007209 */ /* 0x000fe20007810000 */
[----:B------:R-:W1:Y:S01]  /*1e8f0*/  MUFU.EX2 R197, R197 ;  /* 0x000000c500c57308 */ /* 0x000e620000000800 */
[----:B-----5:R-:W-:-:S01]  /*1e900*/  FADD.FTZ R10, R193, R10 ;  /* 0x0000000ac10a7221 */ /* 0x020fc20000010000 */
[C-C-:B------:R-:W-:Y:S01]  /*1e910*/  FFMA.FTZ R140, R2.reuse, R140, -R7.reuse ;  /* 0x0000008c028c7223 */ /* 0x140fe20000010807 */
[----:B------:R-:W-:Y:S01]  /*1e920*/  FMNMX.FTZ R0, R155, R0, !PT ;  /* 0x000000009b007209 */ /* 0x000fe20007810000 */
[C-C-:B------:R-:W-:Y:S01]  /*1e930*/  FFMA.FTZ R141, R2.reuse, R141, -R7.reuse ;  /* 0x0000008d028d7223 */ /* 0x140fe20000010807 */
[----:B------:R-:W-:-:S01]  /*1e940*/  FFMA.FTZ R144, R2, R144, -R7 ;  /* 0x0000009002907223 */ /* 0x000fc20000010807 */
[----:B------:R-:W-:Y:S01]  /*1e950*/  FFMA.FTZ R145, R2, R145, -R7 ;  /* 0x0000009102917223 */ /* 0x000fe20000010807 */
[----:B------:R-:W-:Y:S01]  /*1e960*/  FMNMX.FTZ R0, R158, R0, !PT ;  /* 0x000000009e007209 */ /* 0x000fe20007810000 */
[----:B------:R-:W3:Y:S01]  /*1e970*/  MUFU.EX2 R168, R168 ;  /* 0x000000a800a87308 */ /* 0x000ee20000000800 */
[----:B--2---:R-:W-:-:S01]  /*1e980*/  FADD.FTZ R10, R196, R10 ;  /* 0x0000000ac40a7221 */ /* 0x004fc20000010000 */
[C-C-:B------:R-:W-:Y:S01]  /*1e990*/  FFMA.FTZ R148, R2.reuse, R148, -R7.reuse ;  /* 0x0000009402947223 */ /* 0x140fe20000010807 */
[----:B------:R-:W-:Y:S01]  /*1e9a0*/  FMNMX.FTZ R0, R159, R0, !PT ;  /* 0x000000009f007209 */ /* 0x000fe20007810000 */
[C-C-:B------:R-:W-:Y:S01]  /*1e9b0*/  FFMA.FTZ R149, R2.reuse, R149, -R7.reuse ;  /* 0x0000009502957223 */ /* 0x140fe20000010807 */
[----:B------:R-:W-:-:S01]  /*1e9c0*/  FFMA.FTZ R120, R2, R120, -R7 ;  /* 0x0000007802787223 */ /* 0x000fc20000010807 */
[----:B------:R-:W-:Y:S01]  /*1e9d0*/  FFMA.FTZ R121, R2, R121, -R7 ;  /* 0x0000007902797223 */ /* 0x000fe20000010807 */
[----:B------:R-:W-:Y:S01]  /*1e9e0*/  FMNMX.FTZ R0, R162, R0, !PT ;  /* 0x00000000a2007209 */ /* 0x000fe20007810000 */
[----:B------:R-:W2:Y:S01]  /*1e9f0*/  MUFU.EX2 R169, R169 ;  /* 0x000000a900a97308 */ /* 0x000ea20000000800 */
[----:B-1----:R-:W-:-:S01]  /*1ea00*/  FADD.FTZ R10, R197, R10 ;  /* 0x0000000ac50a7221 */ /* 0x002fc20000010000 */
[C-C-:B------:R-:W-:Y:S01]  /*1ea10*/  FFMA.FTZ R124, R2.reuse, R124, -R7.reuse ;  /* 0x0000007c027c7223 */ /* 0x140fe20000010807 */
[----:B------:R-:W-:Y:S01]  /*1ea20*/  FMNMX.FTZ R0, R163, R0, !PT ;  /* 0x00000000a3007209 */ /* 0x000fe20007810000 */
[C-C-:B------:R-:W-:Y:S01]  /*1ea30*/  FFMA.FTZ R125, R2.reuse, R125, -R7.reuse ;  /* 0x0000007d027d7223 */ /* 0x140fe20000010807 */
[----:B------:R-:W-:-:S01]  /*1ea40*/  FFMA.FTZ R128, R2, R128, -R7 ;  /* 0x0000008002807223 */ /* 0x000fc20000010807 */
[----:B------:R-:W-:Y:S01]  /*1ea50*/  FFMA.FTZ R129, R2, R129, -R7 ;  /* 0x0000008102817223 */ /* 0x000fe20000010807 */
[----:B------:R-:W-:Y:S01]  /*1ea60*/  FMNMX.FTZ R0, R166, R0, !PT ;  /* 0x00000000a6007209 */ /* 0x000fe20007810000 */
[----:B------:R-:W1:Y:S01]  /*1ea70*/  MUFU.EX2 R172, R172 ;  /* 0x000000ac00ac7308 */ /* 0x000e620000000800 */
[----:B---3--:R-:W-:-:S01]  /*1ea80*/  FADD.FTZ R10, R168, R10 ;  /* 0x0000000aa80a7221 */ /* 0x008fc20000010000 */
[C-C-:B------:R-:W-:Y:S01]  /*1ea90*/  FFMA.FTZ R132, R2.reuse, R132, -R7.reuse ;  /* 0x0000008402847223 */ /* 0x140fe20000010807 */
[----:B------:R-:W-:Y:S01]  /*1eaa0*/  FMNMX.FTZ R0, R167, R0, !PT ;  /* 0x00000000a7007209 */ /* 0x000fe20007810000 */
[----:B------:R-:W-:-:S03]  /*1eab0*/  FFMA.FTZ R7, R2, R133, -R7 ;  /* 0x0000008502077223 */ /* 0x000fc60000010807 */
[----:B------:R-:W-:Y:S01]  /*1eac0*/  FMNMX.FTZ R0, R138, R0, !PT ;  /* 0x000000008a007209 */ /* 0x000fe20007810000 */
[----:B------:R-:W3:Y:S01]  /*1ead0*/  MUFU.EX2 R173, R173 ;  /* 0x000000ad00ad7308 */ /* 0x000ee20000000800 */
[----:B--2---:R-:W-:-:S02]  /*1eae0*/  FADD.FTZ R10, R169, R10 ;  /* 0x0000000aa90a7221 */ /* 0x004fc40000010000 */
[----:B------:R-:W-:-:S04]  /*1eaf0*/  FMNMX.FTZ R0, R139, R0, !PT ;  /* 0x000000008b007209 */ /* 0x000fc80007810000 */
[----:B------:R-:W-:Y:S01]  /*1eb00*/  FMNMX.FTZ R0, R142, R0, !PT ;  /* 0x000000008e007209 */ /* 0x000fe20007810000 */
[----:B------:R-:W2:Y:S01]  /*1eb10*/  MUFU.EX2 R176, R176 ;  /* 0x000000b000b07308 */ /* 0x000ea20000000800 */
[----:B-1----:R-:W-:-:S02]  /*1eb20*/  FADD.FTZ R10, R172, R10 ;  /* 0x0000000aac0a7221 */ /* 0x002fc40000010000 */
[----:B------:R-:W-:-:S04]  /*1eb30*/  FMNMX.FTZ R0, R143, R0, !PT ;  /* 0x000000008f007209 */ /* 0x000fc80007810000 */
[----:B------:R-:W-:Y:S01]  /*1eb40*/  FMNMX.FTZ R0, R146, R0, !PT ;  /* 0x0000000092007209 */ /* 0x000fe20007810000 */
[----:B------:R-:W1:Y:S01]  /*1eb50*/  MUFU.EX2 R177, R177 ;  /* 0x000000b100b17308 */ /* 0x000e620000000800 */
[----:B---3--:R-:W-:-:S02]  /*1eb60*/  FADD.FTZ R10, R173, R10 ;  /* 0x0000000aad0a7221 */ /* 0x008fc40000010000 */
[----:B------:R-:W-:-:S04]  /*1eb70*/  FMNMX.FTZ R0, R147, R0, !PT ;  /* 0x0000000093007209 */ /* 0x000fc80007810000 */
        /* <DEDUP_REMOVED lines=19> */
[----:B------:R-:W-:-:S05]  /*1ecb0*/  FMNMX.FTZ R0, R135, R0, !PT ;  /* 0x0000000087007209 */ /* 0x000fca0007810000 */
[----:B------:R-:W1:Y:S01]  /*1ecc0*/  SHFL.BFLY PT, R8, R0, 0x2, 0x1f ;  /* 0x0c401f0000087f89 */ /* 0x000e6200000e0000 */
[----:B------:R-:W4:Y:S01]  /*1ecd0*/  MUFU.EX2 R157, R157 ;  /* 0x0000009d009d7308 */ /* 0x000f220000000800 */
[----:B---3--:R-:W-:-:S07]  /*1ece0*/  FADD.FTZ R10, R153, R10 ;  /* 0x0000000a990a7221 */ /* 0x008fce0000010000 */
[----:B------:R-:W3:Y:S01]  /*1ecf0*/  MUFU.EX2 R160, R160 ;  /* 0x000000a000a07308 */ /* 0x000ee20000000800 */
[----:B--2---:R-:W-:-:S07]  /*1ed00*/  FADD.FTZ R10, R156, R10 ;  /* 0x0000000a9c0a7221 */ /* 0x004fce0000010000 */
[----:B------:R-:W2:Y:S01]  /*1ed10*/  MUFU.EX2 R161, R161 ;  /* 0x000000a100a17308 */ /* 0x000ea20000000800 */
[----:B----4-:R-:W-:-:S01]  /*1ed20*/  FADD.FTZ R10, R157, R10 ;  /* 0x0000000a9d0a7221 */ /* 0x010fc20000010000 */
[----:B-1----:R-:W-:-:S06]  /*1ed30*/  FMNMX.FTZ R0, R0, R8, !PT ;  /* 0x0000000800007209 */ /* 0x002fcc0007810000 */
[----:B------:R-:W1:Y:S01]  /*1ed40*/  MUFU.EX2 R164, R164 ;  /* 0x000000a400a47308 */ /* 0x000e620000000800 */
[----:B---3--:R-:W-:-:S01]  /*1ed50*/  FADD.FTZ R10, R160, R10 ;  /* 0x0000000aa00a7221 */ /* 0x008fc20000010000 */
[----:B------:R-:W3:Y:S06]  /*1ed60*/  SHFL.BFLY PT, R8, R0, 0x1, 0x1f ;  /* 0x0c201f0000087f89 */ /* 0x000eec00000e0000 */
[----:B------:R-:W4:Y:S01]  /*1ed70*/  MUFU.EX2 R165, R165 ;  /* 0x000000a500a57308 */ /* 0x000f220000000800 */
[----:B--2---:R-:W-:-:S07]  /*1ed80*/  FADD.FTZ R10, R161, R10 ;  /* 0x0000000aa10a7221 */ /* 0x004fce0000010000 */
[----:B------:R-:W2:Y:S01]  /*1ed90*/  MUFU.EX2 R136, R136 ;  /* 0x0000008800887308 */ /* 0x000ea20000000800 */
[----:B-1----:R-:W-:-:S07]  /*1eda0*/  FADD.FTZ R10, R164, R10 ;  /* 0x0000000aa40a7221 */ /* 0x002fce0000010000 */
[----:B------:R-:W-:Y:S01]  /*1edb0*/  MUFU.EX2 R137, R137 ;  /* 0x0000008900897308 */ /* 0x000fe20000000800 */
[----:B----4-:R-:W-:-:S01]  /*1edc0*/  FADD.FTZ R10, R165, R10 ;  /* 0x0000000aa50a7221 */ /* 0x010fc20000010000 */
[----:B---3--:R-:W-:-:S04]  /*1edd0*/  FMNMX.FTZ R0, R0, R8, !PT ;  /* 0x0000000800007209 */ /* 0x008fc80007810000 */
[----:B------:R-:W-:Y:S01]  /*1ede0*/  FSETP.NEU.FTZ.AND P1, PT, R0, -INF , PT ;  /* 0xff8000000000780b */ /* 0x000fe20003f3d000 */
[----:B------:R-:W-:-:S01]  /*1edf0*/  FFMA.FTZ R9, R2, R0, -8 ;  /* 0xc100000002097423 */ /* 0x000fc20000010000 */
[----:B------:R-:W-:Y:S01]  /*1ee00*/  MUFU.EX2 R140, R140 ;  /* 0x0000008c008c7308 */ /* 0x000fe20000000800 */
[----:B--2---:R-:W-:-:S01]  /*1ee10*/  FADD.FTZ R10, R136, R10 ;  /* 0x0000000a880a7221 */ /* 0x004fc20000010000 */
[----:B------:R-:W-:Y:S02]  /*1ee20*/  FSEL R8, R0, RZ, P1 ;  /* 0x000000ff00087208 */ /* 0x000fe40000800000 */
[----:B------:R-:W-:-:S03]  /*1ee30*/  FSEL R9, R9, RZ, P1 ;  /* 0x000000ff09097208 */ /* 0x000fc60000800000 */
[----:B------:R-:W-:Y:S01]  /*1ee40*/  FADD.FTZ R8, -R8, R12 ;  /* 0x0000000c08087221 */ /* 0x000fe20000010100 */
        /* <DEDUP_REMOVED lines=33> */
[----:B-1----:R-:W-:-:S01]  /*1f060*/  FFMA.FTZ R13, R8, R13, R186 ;  /* 0x0000000d080d7223 */ /* 0x002fc200000100ba */
[C-C-:B------:R-:W-:Y:S01]  /*1f070*/  FFMA.FTZ R143, R2.reuse, R143, -R9.reuse ;  /* 0x0000008f028f7223 */ /* 0x140fe20000010809 */
        /* <DEDUP_REMOVED lines=8> */
[----:B------:R-:W-:-:S01]  /*1f100*/  FFMA.FTZ R122, R2, R122, -R9 ;  /* 0x0000007a027a7223 */ /* 0x000fc20000010809 */
[C-C-:B------:R-:W-:Y:S01]  /*1f110*/  FFMA.FTZ R123, R2.reuse, R123, -R9.reuse ;  /* 0x0000007b027b7223 */ /* 0x140fe20000010809 */
[----:B------:R-:W-:-:S01]  /*1f120*/  FFMA.FTZ R126, R2, R126, -R9 ;  /* 0x0000007e027e7223 */ /* 0x000fc20000010809 */
[----:B------:R-:W-:Y:S01]  /*1f130*/  FADD.FTZ R10, R141, R10 ;  /* 0x0000000a8d0a7221 */ /* 0x000fe20000010000 */
[----:B------:R-:W-:-:S01]  /*1f140*/  FFMA.FTZ R127, R2, R127, -R9 ;  /* 0x0000007f027f7223 */ /* 0x000fc20000010809 */
[----:B------:R-:W2:Y:S01]  /*1f150*/  MUFU.EX2 R194, R194 ;  /* 0x000000c200c27308 */ /* 0x000ea20000000800 */
[----:B---3--:R-:W-:-:S01]  /*1f160*/  FADD.FTZ R11, R190, R11 ;  /* 0x0000000bbe0b7221 */ /* 0x008fc20000010000 */
[C-C-:B------:R-:W-:Y:S01]  /*1f170*/  FFMA.FTZ R130, R2.reuse, R130, -R9.reuse ;  /* 0x0000008202827223 */ /* 0x140fe20000010809 */
[----:B------:R-:W-:-:S01]  /*1f180*/  FFMA.FTZ R131, R2, R131, -R9 ;  /* 0x0000008302837223 */ /* 0x000fc20000010809 */
[C-C-:B------:R-:W-:Y:S01]  /*1f190*/  FFMA.FTZ R134, R2.reuse, R134, -R9.reuse ;  /* 0x0000008602867223 */ /* 0x140fe20000010809 */
[----:B------:R-:W-:-:S03]  /*1f1a0*/  FFMA.FTZ R9, R2, R135, -R9 ;  /* 0x0000008702097223 */ /* 0x000fc60000010809 */
        /* <DEDUP_REMOVED lines=94> */
[----:B---3--:R-:W-:-:S03]  /*1f790*/  FADD.FTZ R14, R7, R10 ;  /* 0x0000000a070e7221 */ /* 0x008fc60000010000 */
[----:B-1----:R-:W-:Y:S01]  /*1f7a0*/  FADD.FTZ R13, R9, R11 ;  /* 0x0000000b090d7221 */ /* 0x002fe20000010000 */
[----:B------:R-:W-:Y:S06]  /*1f7b0*/  @!P0 BRA `(.L_x_6462) ;  /* 0x0000000000048947 */ /* 0x000fec0003800000 */
[----:B------:R-:W-:Y:S01]  /*1f7c0*/  BPT.TRAP 0x1 ;  /* 0x000000040000795c */ /* 0x000fe20000300000 */
.L_x_6462:
[----:B------:R-:W2:Y:S01]  /*1f7d0*/  LDL R11, [R1+0x44] ;  /* 0x00004400010b7983 */ /* 0x000ea20000100800 */
[----:B------:R-:W-:Y:S01]  /*1f7e0*/  IMAD R4, R4, 0x8, R18 ;  /* 0x0000000804047824 */ /* 0x000fe200078e0212 */
[----:B------:R-:W-:Y:S01]  /*1f7f0*/  F2FP.SATFINITE.E4M3.F32.PACK_AB_MERGE_C R188, R189, R188, RZ ;  /* 0x000000bcbdbc723e */ /* 0x000fe200048070ff */
        /* <DEDUP_REMOVED lines=9> */
[----:B------:R1:W5:Y:S01]  /*1f890*/  LDL R10, [R1+0x4] ;  /* 0x00000400010a7983 */ /* 0x0003620000100800 */
        /* <DEDUP_REMOVED lines=131> */
[----:B---3--:R-:W-:Y:S01]  /*200d0*/  IMAD.MOV.U32 R4, RZ, RZ, R223 ;  /* 0x000000ffff047224 */ /* 0x008fe200078e00df */
[C---:B--2---:R-:W-:Y:S01]  /*200e0*/  ISETP.GT.AND P1, PT, R3.reuse, R11, PT ;  /* 0x0000000b0300720c */ /* 0x044fe20003f24270 */
[----:B------:R-:W-:Y:S01]  /*200f0*/  VIADD R3, R3, 0xffffffff ;  /* 0xffffffff03037836 */ /* 0x000fe20000000000 */
[----:B------:R-:W-:-:S11]  /*20100*/  MOV R11, R5 ;  /* 0x00000005000b7202 */ /* 0x000fd60000000f00 */
[----:B-1----:R-:W-:Y:S05]  /*20110*/  @P1 BRA `(.L_x_6463) ;  /* 0xffffffbc00ec1947 */ /* 0x002fea000383ffff */
[----:B------:R-:W-:-:S07]  /*20120*/  IMAD.MOV.U32 R8, RZ, RZ, R3 ;  /* 0x000000ffff087224 */ /* 0x000fce00078e0003 */
.L_x_6451:
[----:B------:R-:W-:-:S13]  /*20130*/  ISETP.GE.AND P1, PT, R8, RZ, PT ;  /* 0x000000ff0800720c */ /* 0x000fda0003f26270 */
[----:B------:R-:W-:Y:S05]  /*20140*/  @!P1 BRA `(.L_x_6464) ;  /* 0x0000003400089947 */ /* 0x000fea0003800000 */
[----:B------:R1:W5:Y:S01]  /*20150*/  LDL.LU R9, [R1+0x4] ;  /* 0x0000040001097983 */ /* 0x0003620000300800 */
[----:B------:R-:W-:Y:S02]  /*20160*/  IMAD.MOV.U32 R11, RZ, RZ, R0 ;  /* 0x000000ffff0b7224 */ /* 0x000fe400078e0000 */
[----:B-----5:R-:W-:Y:S02]  /*20170*/  IMAD.MOV.U32 R10, RZ, RZ, R5 ;  /* 0x000000ffff0a7224 */ /* 0x020fe400078e0005 */
[----:B------:R-:W-:-:S07]  /*20180*/  IMAD.MOV.U32 R3, RZ, RZ, R223 ;  /* 0x000000ffff037224 */ /* 0x000fce00078e00df */
.L_x_6476:
[----:B------:R-:W-:Y:S01]  /*20190*/  VIADD R223, R3, 0x1 ;  /* 0x0000000103df7836 */ /* 0x000fe20000000000 */
[----:B------:R-:W-:Y:S01]  /*201a0*/  ISETP.NE.AND P2, PT, R23, RZ, PT ;  /* 0x000000ff1700720c */ /* 0x000fe20003f45270 */
[----:B------:R-:W-:Y:S05]  /*201b0*/  YIELD ;  /* 0x0000000000007946 */ /* 0x000fea0003800000 */
[----:B------:R-:W-:-:S04]  /*201c0*/  ISETP.NE.AND P1, PT, R223, 0x2, PT ;  /* 0x00000002df00780c */ /* 0x000fc80003f25270 */
[----:B------:R-:W-:Y:S02]  /*201d0*/  SEL R0, RZ, 0x1, P1 ;  /* 0x00000001ff007807 */ /* 0x000fe40000800000 */
[----:B------:R-:W-:Y:S02]  /*201e0*/  SEL R223, R223, RZ, P1 ;  /* 0x000000ffdfdf7207 */ /* 0x000fe40000800000 */
[----:B-----5:R-:W-:-:S05]  /*201f0*/  LOP3.LUT R4, R9, R0, RZ, 0x3c, !PT ;  /* 0x0000000009047212 */ /* 0x020fca00078e3cff */
[----:B------:R2:W-:Y:S01]  /*20200*/  STL [R1+0x4], R4 ;  /* 0x0000040401007387 */ /* 0x0005e20000100800 */
[----:B------:R-:W-:Y:S05]  /*20210*/  @P2 BRA `(.L_x_6465) ;  /* 0x0000000000302947 */ /* 0x000fea0003800000 */
[----:B------:R-:W-:Y:S05]  /*20220*/  @!P0 BRA `(.L_x_6466) ;  /* 0x0000000000048947 */ /* 0x000fea0003800000 */
[----:B------:R-:W-:Y:S01]  /*20230*/  BPT.TRAP 0x1 ;  /* 0x000000040000795c */ /* 0x000fe20000300000 */
.L_x_6466:
[----:B------:R-:W-:Y:S01]  /*20240*/  IMAD R0, R223, 0x8, R18 ;  /* 0x00000008df007824 */ /* 0x000fe200078e0212 */
[----:B------:R-:W-:-:S04]  /*20250*/  SHF.L.U32 R5, R4, 0x1f, RZ ;  /* 0x0000001f04057819 */ /* 0x000fc800000006ff */
[----:B------:R3:W4:Y:S01]  /*20260*/  SYNCS.PHASECHK.TRANS64.TRYWAIT P1, [R0+URZ+0x33430], R5 ;  /* 0x03343005000075a7 */ /* 0x000722000802017f */
[----:B------:R-:W-:Y:S05]  /*20270*/  @!P0 BRA `(.L_x_6467) ;  /* 0x0000000000048947 */ /* 0x000fea0003800000 */
[----:B------:R-:W-:Y:S01]  /*20280*/  BPT.TRAP 0x1 ;  /* 0x000000040000795c */ /* 0x000fe20000300000 */
.L_x_6467:
[----:B------:R-:W-:Y:S04]  /*20290*/  BSSY B0, `(.L_x_6465) ;  /* 0x0000004000007945 */ /* 0x000fe80003800000 */
[----:B----4-:R-:W-:Y:S05]  /*202a0*/  @P1 BRA `(.L_x_6468) ;  /* 0x0000000000081947 */ /* 0x010fea0003800000 */
[----:B------:R-:W4:Y:S02]  /*202b0*/  SYNCS.PHASECHK.TRANS64.TRYWAIT P1, [R0+URZ+0x33430], R5 ;  /* 0x03343005000075a7 */ /* 0x000f24000802017f */
[----:B----4-:R-:W-:Y:S05]  /*202c0*/  @!P1 BRA `(.L_x_6469) ;  /* 0x0000011000a89947 */ /* 0x010fea0003800000 */
.L_x_6468:
[----:B------:R-:W-:Y:S05]  /*202d0*/  BSYNC B0 ;  /* 0x0000000000007941 */ /* 0x000fea0003800000 */
.L_x_6465:
[----:B---34-:R-:W3:Y:S01]  /*202e0*/  S2R R0, SR_TID.X ;  /* 0x0000000000007919 */ /* 0x018ee20000002100 */
[----:B------:R-:W-:Y:S05]  /*202f0*/  WARPSYNC.ALL ;  /* 0x0000000000007948 */ /* 0x000fea0003800000 */
[----:B--2---:R-:W-:Y:S01]  /*20300*/  IMAD R4, R223, 0x780, R15 ;  /* 0x00000780df047824 */ /* 0x004fe200078e020f */
[----:B------:R-:W-:Y:S01]  /*20310*/  UMOV UR44, UR24 ;  /* 0x00000018002c7c82 */ /* 0x000fe20008000000 */
[----:B------:R-:W-:Y:S01]  /*20320*/  IMAD.MOV.U32 R5, RZ, RZ, -0x7fffffe0 ;  /* 0x80000020ff057424 */ /* 0x000fe200078e00ff */
[----:B------:R-:W-:Y:S01]  /*20330*/  UMOV UR45, UR25 ;  /* 0x00000019002d7c82 */ /* 0x000fe20008000000 */
[C---:B------:R-:W-:Y:S01]  /*20340*/  VIADD R6, R4.reuse, 0x80 ;  /* 0x0000008004067836 */ /* 0x040fe20000000000 */
[----:B------:R-:W-:Y:S01]  /*20350*/  R2UR UR46, R4 ;  /* 0x00000000042e72ca */ /* 0x000fe200000e0000 */
[----:B------:R-:W-:Y:S01]  /*20360*/  IMAD.MOV.U32 R7, RZ, RZ, -0x7fffffe0 ;  /* 0x80000020ff077424 */ /* 0x000fe200078e00ff */
[----:B------:R-:W-:Y:S01]  /*20370*/  R2UR UR47, R5 ;  /* 0x00000000052f72ca */ /* 0x000fe200000e0000 */
[----:B------:R-:W-:Y:S01]  /*20380*/  UMOV UR40, UR24 ;  /* 0x0000001800287c82 */ /* 0x000fe20008000000 */
[----:B------:R-:W-:Y:S01]  /*20390*/  R2UR UR42, R6 ;  /* 0x00000000062a72ca */ /* 0x000fe200000e0000 */
[----:B------:R-:W-:Y:S01]  /*203a0*/  UMOV UR41, UR25 ;  /* 0x0000001900297c82 */ /* 0x000fe20008000000 */
[----:B------:R-:W-:Y:S01]  /*203b0*/  R2UR UR43, R7 ;  /* 0x00000000072b72ca */ /* 0x000fe200000e0000 */
[C---:B------:R-:W-:Y:S01]  /*203c0*/  VIADD R120, R4.reuse, 0x100 ;  /* 0x0000010004787836 */ /* 0x040fe20000000000 */
[----:B------:R-:W-:Y:S01]  /*203d0*/  UMOV UR28, UR24 ;  /* 0x00000018001c7c82 */ /* 0x000fe20008000000 */
[----:B------:R-:W-:Y:S01]  /*203e0*/  IMAD.MOV.U32 R121, RZ, RZ, -0x7fffffe0 ;  /* 0x80000020ff797424 */ /* 0x000fe200078e00ff */
[----:B------:R-:W-:Y:S01]  /*203f0*/  UMOV UR29, UR25 ;  /* 0x00000019001d7c82 */ /* 0x000fe20008000000 */
[----:B------:R-:W-:Y:S01]  /*20400*/  VIADD R20, R4, 0x180 ;  /* 0x0000018004147836 */ /* 0x000fe20000000000 */
[----:B------:R-:W-:Y:S01]  /*20410*/  R2UR UR26, R120 ;  /* 0x00000000781a72ca */ /* 0x000fe200000e0000 */
[----:B------:R-:W-:Y:S01]  /*20420*/  IMAD.MOV.U32 R21, RZ, RZ, -0x7fffffe0 ;  /* 0x80000020ff157424 */ /* 0x000fe200078e00ff */
[----:B------:R-:W-:Y:S01]  /*20430*/  R2UR UR27, R121 ;  /* 0x00000000791b72ca */ /* 0x000fe200000e0000 */
[----:B------:R-:W-:Y:S01]  /*20440*/  VIADD R6, R4, 0x200 ;  /* 0x0000020004067836 */ /* 0x000fe20000000000 */
[----:B------:R-:W-:Y:S01]  /*20450*/  R2UR UR30, R20 ;  /* 0x00000000141e72ca */ /* 0x000fe200000e0000 */
[----:B------:R-:W-:Y:S01]  /*20460*/  UMOV UR32, UR24 ;  /* 0x0000001800207c82 */ /* 0x000fe20008000000 */
[----:B------:R-:W-:Y:S01]  /*20470*/  R2UR UR31, R21 ;  /* 0x00000000151f72ca */ /* 0x000fe200000e0000 */
[----:B------:R-:W-:Y:S01]  /*20480*/  UMOV UR33, UR25 ;  /* 0x0000001900217c82 */ /* 0x000fe20008000000 */
[----:B------:R-:W-:Y:S01]  /*20490*/  R2UR UR34, R6 ;  /* 0x00000000062272ca */ /* 0x000fe200000e0000 */
[C---:B------:R-:W-:Y:S01]  /*204a0*/  VIADD R20, R4.reuse, 0x82 ;  /* 0x0000008204147836 */ /* 0x040fe20000000000 */
[----:B---3--:R-:W-:Y:S01]  /*204b0*/  SHF.R.U32.HI R0, RZ, 0x7, R0 ;  /* 0x00000007ff007819 */ /* 0x008fe20000011600 */
[----:B------:R-:W-:Y:S01]  /*204c0*/  IMAD.MOV.U32 R21, RZ, RZ, -0x7fffffe0 ;  /* 0x80000020ff157424 */ /* 0x000fe200078e00ff */
[----:B------:R-:W-:Y:S01]  /*204d0*/  R2UR UR35, R7 ;  /* 0x00000000072372ca */ /* 0x000fe200000e0000 */
[----:B------:R-:W-:Y:S01]  /*204e0*/  VIADD R6, R4, 0x102 ;  /* 0x0000010204067836 */ /* 0x000fe20000000000 */
[----:B------:R-:W-:Y:S01]  /*204f0*/  IADD3 R0, R0, 0x8, RZ ;  /* 0x0000000800007810 */ /* 0x000fe20007ffe0ff */
[----:B------:R-:W-:Y:S01]  /*20500*/  IMAD.MOV.U32 R7, RZ, RZ, -0x7fffffe0 ;  /* 0x80000020ff077424 */ /* 0x000fe200078e00ff */
[----:B------:R-:W-:Y:S01]  /*20510*/  IADD3 R120, R4, 0x2, RZ ;  /* 0x0000000204787810 */ /* 0x000fe20007ffe0ff */
[----:B------:R-:W-:Y:S01]  /*20520*/  IMAD.MOV.U32 R5, RZ, RZ, -0x7fffffe0 ;  /* 0x80000020ff057424 */ /* 0x000fe200078e00ff */
[----:B------:R-:W-:Y:S01]  /*20530*/  R2UR UR7, R121 ;  /* 0x00000000790772ca */ /* 0x000fe200000e0000 */
[----:B------:R2:W-:Y:S01]  /*20540*/  BAR.SYNC.DEFER_BLOCKING R0, 0x100 ;  /* 0x000400000000751d */ /* 0x0005e20000010000 */
[----:B------:R-:W-:-:S05]  /*20550*/  R2UR UR6, R120 ;  /* 0x00000000780672ca */ /* 0x000fca00000e0000 */
        /* <DEDUP_REMOVED lines=188> */
[C---:B------:R-:W-:Y:S01]  /*21120*/  VIADD R6, R4.reuse, 0x682 ;  /* 0x0000068204067836 */ /* 0x040fe20000000000 */
[----:B------:R-:W-:Y:S01]  /*21130*/  IADD3 R4, R4, 0x702, RZ ;  /* 0x0000070204047810 */ /* 0x000fe20007ffe0ff */
        /* <DEDUP_REMOVED lines=31> */
[----:B--2---:R-:W-:Y:S05]  /*21330*/  @P2 BRA `(.L_x_6470) ;  /* 0x0000000000282947 */ /* 0x004fea0003800000 */
[----:B------:R-:W-:Y:S05]  /*21340*/  @!P0 BRA `(.L_x_6471) ;  /* 0x0000000000048947 */ /* 0x000fea0003800000 */
[----:B------:R-:W-:Y:S01]  /*21350*/  BPT.TRAP 0x1 ;  /* 0x000000040000795c */ /* 0x000fe20000300000 */
.L_x_6471:
[----:B------:R-:W-:Y:S01]  /*21360*/  SHF.L.U32 R0, R9, 0x1f, RZ ;  /* 0x0000001f09007819 */ /* 0x000fe200000006ff */
[----:B------:R-:W-:-:S04]  /*21370*/  IMAD R4, R3, 0x8, R18 ;  /* 0x0000000803047824 */ /* 0x000fc800078e0212 */
[----:B------:R2:W3:Y:S01]  /*21380*/  SYNCS.PHASECHK.TRANS64.TRYWAIT P1, [R4+URZ+0x33450], R0 ;  /* 0x03345000040075a7 */ /* 0x0004e2000802017f */
[----:B------:R-:W-:Y:S05]  /*21390*/  @!P0 BRA `(.L_x_6472) ;  /* 0x0000000000048947 */ /* 0x000fea0003800000 */
[----:B------:R-:W-:Y:S01]  /*213a0*/  BPT.TRAP 0x1 ;  /* 0x000000040000795c */ /* 0x000fe20000300000 */
.L_x_6472:
[----:B---3--:R-:W-:Y:S05]  /*213b0*/  @P1 BRA `(.L_x_6470) ;  /* 0x0000000000081947 */ /* 0x008fea0003800000 */
[----:B------:R-:W3:Y:S02]  /*213c0*/  SYNCS.PHASECHK.TRANS64.TRYWAIT P1, [R4+URZ+0x33450], R0 ;  /* 0x03345000040075a7 */ /* 0x000ee4000802017f */
[----:B---3--:R-:W-:Y:S05]  /*213d0*/  @!P1 BRA `(.L_x_6473) ;  /* 0x0000010000789947 */ /* 0x008fea0003800000 */
.L_x_6470:
[----:B--23--:R-:W-:Y:S01]  /*213e0*/  VIADD R0, R18, 0x200 ;  /* 0x0000020012007836 */ /* 0x00cfe20000000000 */
[----:B------:R-:W-:Y:S05]  /*213f0*/  WARPSYNC.ALL ;  /* 0x0000000000007948 */ /* 0x000fea0003800000 */
[----:B------:R-:W-:Y:S01]  /*21400*/  SHF.R.U32.HI R0, RZ, 0x4, R0 ;  /* 0x00000004ff007819 */ /* 0x000fe20000011600 */
[----:B------:R-:W-:Y:S01]  /*21410*/  IMAD.MOV.U32 R5, RZ, RZ, -0x3ffffff0 ;  /* 0xc0000010ff057424 */ /* 0x000fe200078e00ff */
[----:B------:R-:W-:Y:S01]  /*21420*/  WARPGROUP.ARRIVE ;  /* 0x00000000000079c5 */ /* 0x000fe20000000000 */
[----:B------:R-:W-:Y:S01]  /*21430*/  IMAD.MOV.U32 R7, RZ, RZ, -0x3ffffff0 ;  /* 0xc0000010ff077424 */ /* 0x000fe200078e00ff */
[----:B------:R-:W-:-:S04]  /*21440*/  LOP3.LUT R0, R0, 0x3fff, RZ, 0xc0, !PT ;  /* 0x00003fff00007812 */ /* 0x000fc800078ec0ff */
[----:B------:R-:W2:Y:S01]  /*21450*/  S2R R9, SR_TID.X ;  /* 0x0000000000097919 */ /* 0x000ea20000002100 */
        /* <DEDUP_REMOVED lines=11> */
[----:B--2---:R-:W-:-:S04]  /*21510*/  SHF.R.U32.HI R9, RZ, 0x7, R9 ;  /* 0x00000007ff097819 */ /* 0x004fc80000011609 */
        /* <DEDUP_REMOVED lines=26> */
.L_x_6474:
[----:B--2---:R-:W-:Y:S02]  /*216c0*/  IMAD R0, R223, 0x8, R18 ;  /* 0x00000008df007824 */ /* 0x004fe400078e0212 */
[----:B------:R-:W-:Y:S02]  /*216d0*/  IMAD.U32 R4, RZ, RZ, UR38 ;  /* 0x00000026ff047e24 */ /* 0x000fe4000f8e00ff */
[----:B------:R-:W-:-:S05]  /*216e0*/  VIADD R0, R0, 0x33440 ;  /* 0x0003344000007836 */ /* 0x000fca0000000000 */
[----:B------:R-:W-:-:S04]  /*216f0*/  PRMT R0, R4, 0x654, R0 ;  /* 0x0000065404007816 */ /* 0x000fc80000000000 */
[----:B------:R2:W-:Y:S02]  /*21700*/  SYNCS.ARRIVE.TRANS64.RED.A1T0 RZ, [R0+URZ], RZ ;  /* 0x000000ff00ff79a7 */ /* 0x0005e4000810043f */
[----:B--2---:R-:W-:-:S04]  /*21710*/  FMNMX.FTZ R0, R184, R10, !PT ;  /* 0x0000000ab8007209 */ /* 0x004fc80007810000 */
        /* <DEDUP_REMOVED lines=52> */
[----:B------:R-:W-:-:S03]  /*21a60*/  FMNMX.FTZ R0, R170, R0, !PT ;  /* 0x00000000aa007209 */ /* 0x000fc60007810000 */
        /* <DEDUP_REMOVED lines=63> */
[----:B------:R-:W-:-:S02]  /*21e60*/  FFMA.FTZ R7, R2, R133, -R7 ;  /* 0x0000008502077223 */ /* 0x000fc40000010807 */
        /* <DEDUP_REMOVED lines=23> */
[----:B------:R-:W-:Y:S08]  /*21fe0*/  MUFU.EX2 R181, R181 ;  /* 0x000000b500b57308 */ /* 0x000ff00000000800 */
[----:B------:R-:W-:Y:S08]  /*21ff0*/  MUFU.EX2 R152, R152 ;  /* 0x0000009800987308 */ /* 0x000ff00000000800 */
[----:B------:R-:W-:Y:S01]  /*22000*/  MUFU.EX2 R153, R153 ;  /* 0x0000009900997308 */ /* 0x000fe20000000800 */
[----:B--2---:R-:W-:-:S07]  /*22010*/  FMNMX.FTZ R0, R0, R4, !PT ;  /* 0x0000000400007209 */ /* 0x004fce0007810000 */
[----:B------:R-:W-:Y:S01]  /*22020*/  MUFU.EX2 R156, R156 ;  /* 0x0000009c009c7308 */ /* 0x000fe20000000800 */
[----:B------:R-:W2:Y:S07]  /*22030*/  SHFL.BFLY PT, R4, R0, 0x1, 0x1f ;  /* 0x0c201f0000047f89 */ /* 0x000eae00000e0000 */
[----:B------:R-:W-:Y:S08]  /*22040*/  MUFU.EX2 R157, R157 ;  /* 0x0000009d009d7308 */ /* 0x000ff00000000800 */
[----:B------:R-:W-:Y:S08]  /*22050*/  MUFU.EX2 R160, R160 ;  /* 0x000000a000a07308 */ /* 0x000ff00000000800 */
[----:B------:R-:W-:Y:S01]  /*22060*/  MUFU.EX2 R161, R161 ;  /* 0x000000a100a17308 */ /* 0x000fe20000000800 */
[----:B--2---:R-:W-:Y:S01]  /*22070*/  FMNMX.FTZ R0, R0, R4, !PT ;  /* 0x0000000400007209 */ /* 0x004fe20007810000 */
[----:B------:R-:W-:-:S06]  /*22080*/  FADD.FTZ R4, -R5, R10 ;  /* 0x0000000a05047221 */ /* 0x000fcc0000010100 */
[----:B------:R-:W-:Y:S01]  /*22090*/  MUFU.EX2 R164, R164 ;  /* 0x000000a400a47308 */ /* 0x000fe20000000800 */
[----:B------:R-:W-:-:S01]  /*220a0*/  FADD.FTZ R6, -R0, R11 ;  /* 0x0000000b00067221 */ /* 0x000fc20000010100 */
[C---:B------:R-:W-:Y:S01]  /*220b0*/  FFMA.FTZ R9, R2.reuse, R0, -8 ;  /* 0xc100000002097423 */ /* 0x040fe20000010000 */
[C---:B------:R-:W-:Y:S02]  /*220c0*/  FMUL.FTZ R4, R2.reuse, R4 ;  /* 0x0000000402047220 */ /* 0x040fe40000410000 */
[C---:B------:R-:W-:Y:S01]  /*220d0*/  FMUL.FTZ R6, R2.reuse, R6 ;  /* 0x0000000602067220 */ /* 0x040fe20000410000 */
        /* <DEDUP_REMOVED lines=20> */
[----:B--2---:R-:W-:-:S01]  /*22220*/  FFMA.FTZ R14, R4, R14, R184 ;  /* 0x0000000e040e7223 */ /* 0x004fc200000100b8 */
[C-C-:B------:R-:W-:Y:S01]  /*22230*/  FFMA.FTZ R155, R2.reuse, R155, -R9.reuse ;  /* 0x0000009b029b7223 */ /* 0x140fe20000010809 */
[----:B------:R-:W-:-:S01]  /*22240*/  FFMA.FTZ R158, R2, R158, -R9 ;  /* 0x0000009e029e7223 */ /* 0x000fc20000010809 */
[----:B------:R-:W-:Y:S01]  /*22250*/  FFMA.FTZ R159, R2, R159, -R9 ;  /* 0x0000009f029f7223 */ /* 0x000fe20000010809 */
[----:B------:R-:W-:-:S01]  /*22260*/  FADD.FTZ R10, R185, R14 ;  /* 0x0000000eb90a7221 */ /* 0x000fc20000010000 */
[C-C-:B------:R-:W-:Y:S01]  /*22270*/  FFMA.FTZ R162, R2.reuse, R162, -R9.reuse ;  /* 0x000000a202a27223 */ /* 0x140fe20000010809 */
[----:B------:R-:W-:-:S01]  /*22280*/  FFMA.FTZ R163, R2, R163, -R9 ;  /* 0x000000a302a37223 */ /* 0x000fc20000010809 */
[----:B------:R-:W2:Y:S01]  /*22290*/  MUFU.EX2 R187, R187 ;  /* 0x000000bb00bb7308 */ /* 0x000ea20000000800 */
[----:B------:R-:W-:-:S01]  /*222a0*/  FADD.FTZ R10, R188, R10 ;  /* 0x0000000abc0a7221 */ /* 0x000fc20000010000 */
[C-C-:B------:R-:W-:Y:S01]  /*222b0*/  FFMA.FTZ R166, R2.reuse, R166, -R9.reuse ;  /* 0x000000a602a67223 */ /* 0x140fe20000010809 */
[----:B------:R-:W-:-:S01]  /*222c0*/  FFMA.FTZ R167, R2, R167, -R9 ;  /* 0x000000a702a77223 */ /* 0x000fc20000010809 */
[----:B------:R-:W-:Y:S01]  /*222d0*/  FFMA.FTZ R138, R2, R138, -R9 ;  /* 0x0000008a028a7223 */ /* 0x000fe20000010809 */
[----:B------:R-:W-:-:S01]  /*222e0*/  FADD.FTZ R10, R189, R10 ;  /* 0x0000000abd0a7221 */ /* 0x000fc20000010000 */
[C-C-:B------:R-:W-:Y:S01]  /*222f0*/  FFMA.FTZ R139, R2.reuse, R139, -R9.reuse ;  /* 0x0000008b028b7223 */ /* 0x140fe20000010809 */
[----:B------:R-:W-:-:S01]  /*22300*/  FFMA.FTZ R142, R2, R142, -R9 ;  /* 0x0000008e028e7223 */ /* 0x000fc20000010809 */
[----:B------:R-:W4:Y:S01]  /*22310*/  MUFU.EX2 R190, R190 ;  /* 0x000000be00be7308 */ /* 0x000f220000000800 */
[----:B---3--:R-:W-:-:S01]  /*22320*/  FFMA.FTZ R13, R6, R13, R186 ;  /* 0x0000000d060d7223 */ /* 0x008fc200000100ba */
[----:B------:R-:W-:Y:S01]  /*22330*/  FADD.FTZ R10, R192, R10 ;  /* 0x0000000ac00a7221 */ /* 0x000fe20000010000 */
[----:B------:R-:W-:-:S01]  /*22340*/  FFMA.FTZ R143, R2, R143, -R9 ;  /* 0x0000008f028f7223 */ /* 0x000fc20000010809 */
[C-C-:B------:R-:W-:Y:S01]  /*22350*/  FFMA.FTZ R146, R2.reuse, R146, -R9.reuse ;  /* 0x0000009202927223 */ /* 0x140fe20000010809 */
[----:B------:R-:W-:-:S01]  /*22360*/  FFMA.FTZ R147, R2, R147, -R9 ;  /* 0x0000009302937223 */ /* 0x000fc20000010809 */
[----:B------:R-:W-:Y:S01]  /*22370*/  FADD.FTZ R10, R193, R10 ;  /* 0x0000000ac10a7221 */ /* 0x000fe20000010000 */
[----:B------:R-:W-:-:S01]  /*22380*/  FFMA.FTZ R150, R2, R150, -R9 ;  /* 0x0000009602967223 */ /* 0x000fc20000010809 */
[----:B------:R-:W3:Y:S01]  /*22390*/  MUFU.EX2 R191, R191 ;  /* 0x000000bf00bf7308 */ /* 0x000ee20000000800 */
        /* <DEDUP_REMOVED lines=8> */
[----:B----4-:R-:W-:-:S01]  /*22420*/  FADD.FTZ R11, R190, R11 ;  /* 0x0000000bbe0b7221 */ /* 0x010fc20000010000 */
[----:B------:R-:W-:Y:S01]  /*22430*/  FADD.FTZ R10, R168, R10 ;  /* 0x0000000aa80a7221 */ /* 0x000fe20000010000 */
[----:B------:R-:W-:-:S01]  /*22440*/  FFMA.FTZ R127, R2, R127, -R9 ;  /* 0x0000007f027f7223 */ /* 0x000fc20000010809 */
[C-C-:B------:R-:W-:Y:S01]  /*22450*/  FFMA.FTZ R130, R2.reuse, R130, -R9.reuse ;  /* 0x0000008202827223 */ /* 0x140fe20000010809 */
[----:B------:R-:W-:-:S01]  /*22460*/  FFMA.FTZ R131, R2, R131, -R9 ;  /* 0x0000008302837223 */ /* 0x000fc20000010809 */
[----:B------:R-:W-:Y:S01]  /*22470*/  FADD.FTZ R10, R169, R10 ;  /* 0x0000000aa90a7221 */ /* 0x000fe20000010000 */
[----:B------:R-:W-:-:S01]  /*22480*/  FFMA.FTZ R134, R2, R134, -R9 ;  /* 0x0000008602867223 */ /* 0x000fc20000010809 */
[----:B------:R-:W4:Y:S01]  /*22490*/  MUFU.EX2 R195, R195 ;  /* 0x000000c300c37308 */ /* 0x000f220000000800 */
[----:B---3--:R-:W-:-:S01]  /*224a0*/  FADD.FTZ R11, R191, R11 ;  /* 0x0000000bbf0b7221 */ /* 0x008fc20000010000 */
[----:B------:R-:W-:Y:S01]  /*224b0*/  FADD.FTZ R10, R172, R10 ;  /* 0x0000000aac0a7221 */ /* 0x000fe20000010000 */
[----:B------:R-:W-:-:S03]  /*224c0*/  FFMA.FTZ R9, R2, R135, -R9 ;  /* 0x0000008702097223 */ /* 0x000fc60000010809 */
[----:B------:R-:W-:Y:S02]  /*224d0*/  FADD.FTZ R10, R173, R10 ;  /* 0x0000000aad0a7221 */ /* 0x000fe40000010000 */
[----:B------:R-:W3:Y:S01]  /*224e0*/  MUFU.EX2 R198, R198 ;  /* 0x000000c600c67308 */ /* 0x000ee20000000800 */
[----:B--2---:R-:W-:-:S01]  /*224f0*/  FADD.FTZ R11, R194, R11 ;  /* 0x0000000bc20b7221 */ /* 0x004fc20000010000 */
[----:B------:R-:W-:-:S04]  /*22500*/  FADD.FTZ R10, R176, R10 ;  /* 0x0000000ab00a7221 */ /* 0x000fc80000010000 */
[----:B------:R-:W-:Y:S02]  /*22510*/  FADD.FTZ R10, R177, R10 ;  /* 0x0000000ab10a7221 */ /* 0x000fe40000010000 */
[----:B------:R-:W2:Y:S01]  /*22520*/  MUFU.EX2 R199, R199 ;  /* 0x000000c700c77308 */ /* 0x000ea20000000800 */
[----:B----4-:R-:W-:-:S01]  /*22530*/  FADD.FTZ R11, R195, R11 ;  /* 0x0000000bc30b7221 */ /* 0x010fc20000010000 */
[----:B------:R-:W-:-:S04]  /*22540*/  FADD.FTZ R10, R180, R10 ;  /* 0x0000000ab40a7221 */ /* 0x000fc80000010000 */
[----:B------:R-:W-:Y:S02]  /*22550*/  FADD.FTZ R10, R181, R10 ;  /* 0x0000000ab50a7221 */ /* 0x000fe40000010000 */
[----:B------:R-:W4:Y:S01]  /*22560*/  MUFU.EX2 R170, R170 ;  /* 0x000000aa00aa7308 */ /* 0x000f220000000800 */
[----:B---3--:R-:W-:-:S01]  /*22570*/  FADD.FTZ R11, R198, R11 ;  /* 0x0000000bc60b7221 */ /* 0x008fc20000010000 */
[----:B------:R-:W-:-:S04]  /*22580*/  FADD.FTZ R10, R152, R10 ;  /* 0x0000000a980a7221 */ /* 0x000fc80000010000 */
        /* <DEDUP_REMOVED lines=11> */
[----:B------:R-:W-:-:S06]  /*22640*/  FADD.FTZ R10, R164, R10 ;  /* 0x0000000aa40a7221 */ /* 0x000fcc0000010000 */
[----:B------:R-:W3:Y:S01]  /*22650*/  MUFU.EX2 R178, R178 ;  /* 0x000000b200b27308 */ /* 0x000ee20000000800 */
[----:B--2---:R-:W-:-:S07]  /*22660*/  FADD.FTZ R11, R174, R11 ;  /* 0x0000000bae0b7221 */ /* 0x004fce0000010000 */
[----:B------:R-:W2:Y:S01]  /*22670*/  MUFU.EX2 R179, R179 ;  /* 0x000000b300b37308 */ /* 0x000ea20000000800 */
[----:B----4-:R-:W-:-:S07]  /*22680*/  FADD.FTZ R11, R175, R11 ;  /* 0x0000000baf0b7221 */ /* 0x010fce0000010000 */
[----:B------:R-:W4:Y:S01]  /*22690*/  MUFU.EX2 R182, R182 ;  /* 0x000000b600b67308 */ /* 0x000f220000000800 */
[----:B---3--:R-:W-:-:S07]  /*226a0*/  FADD.FTZ R11, R178, R11 ;  /* 0x0000000bb20b7221 */ /* 0x008fce0000010000 */
        /* <DEDUP_REMOVED lines=83> */
[----:B---3--:R-:W-:-:S01]  /*22be0*/  FADD.FTZ R11, R134, R11 ;  /* 0x0000000b860b7221 */ /* 0x008fc20000010000 */
[----:B--2---:R-:W-:-:S03]  /*22bf0*/  FADD.FTZ R14, R7, R10 ;  /* 0x0000000a070e7221 */ /* 0x004fc60000010000 */
[----:B----4-:R-:W-:Y:S01]  /*22c00*/  FADD.FTZ R13, R9, R11 ;  /* 0x0000000b090d7221 */ /* 0x010fe20000010000 */
[----:B------:R-:W-:Y:S06]  /*22c10*/  @!P0 BRA `(.L_x_6475) ;  /* 0x0000000000048947 */ /* 0x000fec0003800000 */
[----:B------:R-:W-:Y:S01]  /*22c20*/  BPT.TRAP 0x1 ;  /* 0x000000040000795c */ /* 0x000fe20000300000 */
.L_x_6475:
[----:B------:R-:W-:Y:S01]  /*22c30*/  F2FP.SATFINITE.E4M3.F32.PACK_AB_MERGE_C R9, R9, R134, RZ ;  /* 0x000000860909723e */ /* 0x000fe200048070ff */
[----:B------:R-:W-:Y:S01]  /*22c40*/  IMAD.U32 R10, RZ, RZ, UR38 ;  /* 0x00000026ff0a7e24 */ /* 0x000fe2000f8e00ff */
[----:B------:R-:W-:Y:S01]  /*22c50*/  LEA R3, R3, R18, 0x3 ;  /* 0x0000001203037211 */ /* 0x000fe200078e18ff */
[----:B------:R-:W-:Y:S01]  /*22c60*/  FMUL.FTZ R24, R24, R4 ;  /* 0x0000000418187220 */ /* 0x000fe20000410000 */
[----:B------:R-:W-:Y:S01]  /*22c70*/  F2FP.SATFINITE.E4M3.F32.PACK_AB_MERGE_C R203, R131, R130, R9 ;  /* 0x0000008283cb723e */ /* 0x000fe20004807009 */
[----:B------:R-:W-:Y:S01]  /*22c80*/  FMUL.FTZ R25, R25, R4 ;  /* 0x0000000419197220 */ /* 0x000fe20000410000 */
[----:B------:R2:W5:Y:S01]  /*22c90*/  LDL R9, [R1+0x4] ;  /* 0x0000040001097983 */ /* 0x0005620000100800 */
[----:B------:R-:W-:Y:S01]  /*22ca0*/  ISETP.GT.AND P1, PT, R8, RZ, PT ;  /* 0x000000ff0800720c */ /* 0x000fe20003f24270 */
        /* <DEDUP_REMOVED lines=137> */
[----:B------:R-:W-:Y:S02]  /*23540*/  IMAD.MOV.U32 R10, RZ, RZ, R5 ;  /* 0x000000ffff0a7224 */ /* 0x000fe400078e0005 */
[----:B---3--:R-:W-:Y:S01]  /*23550*/  IMAD.MOV.U32 R3, RZ, RZ, R223 ;  /* 0x000000ffff037224 */ /* 0x008fe200078e00df */
[----:B--2---:R-:W-:Y:S06]  /*23560*/  @P1 BRA `(.L_x_6476) ;  /* 0xffffffcc00081947 */ /* 0x004fec000383ffff */
.L_x_6464:
[----:B------:R-:W-:Y:S05]  /*23570*/  WARPSYNC.ALL ;  /* 0x0000000000007948 */ /* 0x000fea0003800000 */
[----:B------:R-:W-:Y:S06]  /*23580*/  BAR.ARV 0x8, 0x180 ;  /* 0x0206000000007b1d */ /* 0x000fec0000002000 */
[----:B------:R-:W-:Y:S05]  /*23590*/  @!P0 BRA `(.L_x_6477) ;  /* 0x0000000000048947 */ /* 0x000fea0003800000 */
[----:B------:R-:W-:Y:S01]  /*235a0*/  BPT.TRAP 0x1 ;  /* 0x000000040000795c */ /* 0x000fe20000300000 */
.L_x_6477:
[----:B------:R-:W2:Y:S01]  /*235b0*/  LDL R3, [R1+0x4] ;  /* 0x0000040001037983 */ /* 0x000ea20000100800 */
[----:B------:R-:W-:Y:S01]  /*235c0*/  IMAD R12, R223, 0x8, R18 ;  /* 0x00000008df0c7824 */ /* 0x000fe200078e0212 */
[----:B--2---:R-:W-:-:S04]  /*235d0*/  SHF.L.U32 R3, R3, 0x1f, RZ ;  /* 0x0000001f03037819 */ /* 0x004fc800000006ff */
[----:B------:R2:W3:Y:S01]  /*235e0*/  SYNCS.PHASECHK.TRANS64.TRYWAIT P1, [R12+URZ+0x33450], R3 ;  /* 0x033450030c0075a7 */ /* 0x0004e2000802017f */
[----:B------:R-:W-:Y:S05]  /*235f0*/  @!P0 BRA `(.L_x_6478) ;  /* 0x0000000000048947 */ /* 0x000fea0003800000 */
[----:B------:R-:W-:Y:S01]  /*23600*/  BPT.TRAP 0x1 ;  /* 0x000000040000795c */ /* 0x000fe20000300000 */
.L_x_6478:
[----:B------:R-:W-:-:S04]  /*23610*/  IADD3 R18, R18, 0x200, RZ ;  /* 0x0000020012127810 */ /* 0x000fc80007ffe0ff */
[----:B------:R-:W-:-:S04]  /*23620*/  SHF.R.U32.HI R18, RZ, 0x4, R18 ;  /* 0x00000004ff127819 */ /* 0x000fc80000011612 */
[----:B------:R-:W-:-:S04]  /*23630*/  LOP3.LUT R18, R18, 0x3fff, RZ, 0xc0, !PT ;  /* 0x00003fff12127812 */ /* 0x000fc800078ec0ff */
[----:B------:R-:W-:Y:S01]  /*23640*/  LOP3.LUT R18, R18, 0x10000, RZ, 0xfc, !PT ;  /* 0x0001000012127812 */ /* 0x000fe200078efcff */
[----:B---3--:R-:W-:Y:S06]  /*23650*/  @P1 BRA `(.L_x_6479) ;  /* 0x0000000000081947 */ /* 0x008fec0003800000 */
[----:B------:R-:W3:Y:S02]  /*23660*/  SYNCS.PHASECHK.TRANS64.TRYWAIT P1, [R12+URZ+0x33450], R3 ;  /* 0x033450030c0075a7 */ /* 0x000ee4000802017f */
[----:B---3--:R-:W-:Y:S05]  /*23670*/  @!P1 BRA `(.L_x_6480) ;  /* 0x000000dc00e49947 */ /* 0x008fea0003800000 */
.L_x_6479:
[----:B------:R-:W-:Y:S01]  /*23680*/  IMAD R6, R223, 0x780, R18 ;  /* 0x00000780df067824 */ /* 0x000fe200078e0212 */
[----:B------:R-:W4:Y:S01]  /*23690*/  LDL R4, [R1+0x64] ;  /* 0x0000640001047983 */ /* 0x000f220000100800 */
[----:B------:R-:W-:Y:S01]  /*236a0*/  IMAD.MOV.U32 R7, RZ, RZ, -0x3ffffff0 ;  /* 0xc0000010ff077424 */ /* 0x000fe200078e00ff */
[----:B------:R-:W-:Y:S05]  /*236b0*/  WARPSYNC.ALL ;  /* 0x0000000000007948 */ /* 0x000fea0003800000 */
[C---:B------:R-:W-:Y:S01]  /*236c0*/  R2UR UR6, R6.reuse ;  /* 0x00000000060672ca */ /* 0x040fe200000e0000 */
[----:B------:R-:W2:Y:S01]  /*236d0*/  LDL R15, [R1+0x54] ;  /* 0x00005400010f7983 */ /* 0x000ea20000100800 */
[----:B------:R-:W-:Y:S01]  /*236e0*/  R2UR UR7, R7 ;  /* 0x00000000070772ca */ /* 0x000fe200000e0000 */
[----:B------:R-:W-:Y:S01]  /*236f0*/  WARPGROUP.ARRIVE ;  /* 0x00000000000079c5 */ /* 0x000fe20000000000 */
[----:B------:R-:W-:Y:S01]  /*23700*/  VIADD R8, R6, 0x180 ;  /* 0x0000018006087836 */ /* 0x000fe20000000000 */
[----:B------:R-:W-:Y:S01]  /*23710*/  ULDC.64 UR4, c[0x0][0x9a0] ;  /* 0x0002680000047ab9 */ /* 0x000fe20000000a00 */
[----:B-----5:R-:W-:Y:S01]  /*23720*/  IMAD.MOV.U32 R9, RZ, RZ, -0x3ffffff0 ;  /* 0xc0000010ff097424 */ /* 0x020fe200078e00ff */
[----:B------:R-:W-:-:S04]  /*23730*/  ISETP.NE.U32.AND P1, PT, RZ, UR4, PT ;  /* 0x00000004ff007c0c */ /* 0x000fc8000bf25070 */
[----:B------:R-:W-:-:S04]  /*23740*/  ISETP.NE.AND.EX P1, PT, RZ, UR5, PT, P1 ;  /* 0x00000005ff007c0c */ /* 0x000fc8000bf25310 */
[----:B------:R-:W-:Y:S01]  /*23750*/  QGMMA.64x192x32.F32.E4M3.E4M3 R24, R216, gdesc[UR4], R24, gsb0 ;  /* 0x02e00004d8187df3 */ /* 0x000fe20008000818 */
[----:B------:R-:W-:Y:S01]  /*23760*/  R2UR UR6, R8 ;  /* 0x00000000080672ca */ /* 0x000fe200000e0000 */
[----:B------:R-:W-:Y:S01]  /*23770*/  VIADD R8, R6, 0x300 ;  /* 0x0000030006087836 */ /* 0x000fe20000000000 */
[----:B------:R-:W-:Y:S01]  /*23780*/  R2UR UR7, R9 ;  /* 0x00000000090772ca */ /* 0x000fe200000e0000 */
[----:B------:R-:W-:-:S05]  /*23790*/  IMAD.MOV.U32 R9, RZ, RZ, -0x3ffffff0 ;  /* 0xc0000010ff097424 */ /* 0x000fca00078e00ff */
[----:B------:R-:W0:Y:S01]  /*237a0*/  @P1 LDC.64 R10, c[0x0][0x9d0] ;  /* 0x00027400ff0a1b82 */ /* 0x000e220000000a00 */
[----:B------:R-:W-:Y:S01]  /*237b0*/  @P1 SHF.R.S32.HI R7, RZ, 0x1f, R22 ;  /* 0x0000001fff071819 */ /* 0x000fe20000011416 */
[----:B------:R-:W-:Y:S02]  /*237c0*/  WARPGROUP.DEPBAR.LE gsb0, 0x0 ;  /* 0x00008000000079c5 */ /* 0x000fe40000010000 */
[----:B------:R-:W-:-:S07]  /*237d0*/  WARPGROUP.ARRIVE ;  /* 0x00000000000079c5 */ /* 0x000fce0000000000 */
[----:B------:R-:W-:Y:S01]  /*237e0*/  QGMMA.64x192x32.F32.E4M3.E4M3 R24, R212, gdesc[UR4], R24, gsb0 ;  /* 0x02e00004d4187df3 */ /* 0x000fe20008000818 */
[----:B------:R-:W-:Y:S02]  /*237f0*/  R2UR UR6, R8 ;  /* 0x00000000080672ca */ /* 0x000fe400000e0000 */
[----:B------:R-:W-:Y:S02]  /*23800*/  R2UR UR7, R9 ;  /* 0x00000000090772ca */ /* 0x000fe400000e0000 */
[----:B------:R-:W4:Y:S02]  /*23810*/  @P1 LDC.64 R8, c[0x0][0x9c8] ;  /* 0x00027200ff081b82 */ /* 0x000f240000000a00 */
[----:B----4-:R-:W-:-:S04]  /*23820*/  @P1 IMAD R4, R4, R8, RZ ;  /* 0x0000000804041224 */ /* 0x010fc800078e02ff */
[C---:B--23--:R-:W-:Y:S02]  /*23830*/  @P1 IMAD R3, R15.reuse, R9, R4 ;  /* 0x000000090f031224 */ /* 0x04cfe400078e0204 */
[----:B------:R-:W-:-:S04]  /*23840*/  @P1 IMAD.WIDE.U32 R8, R15, R8, RZ ;  /* 0x000000080f081225 */ /* 0x000fc800078e00ff */
[-C--:B0-----:R-:W-:Y:S02]  /*23850*/  @P1 IMAD R4, R7, R10.reuse, RZ ;  /* 0x0000000a07041224 */ /* 0x081fe400078e02ff */
[----:B------:R-:W-:Y:S02]  /*23860*/  @P1 IMAD.IADD R9, R9, 0x1, R3 ;  /* 0x0000000109091824 */ /* 0x000fe400078e0203 */
[C---:B------:R-:W-:Y:S02]  /*23870*/  @P1 IMAD R3, R22.reuse, R11, R4 ;  /* 0x0000000b16031224 */ /* 0x040fe400078e0204 */
[----:B------:R-:W-:-:S04]  /*23880*/  @P1 IMAD.WIDE.U32 R8, R22, R10, R8 ;  /* 0x0000000a16081225 */ /* 0x000fc800078e0008 */
[----:B------:R-:W-:Y:S01]  /*23890*/  @P1 IMAD.IADD R3, R9, 0x1, R3 ;  /* 0x0000000109031824 */ /* 0x000fe200078e0203 */
[----:B------:R-:W-:-:S04]  /*238a0*/  @P1 LEA R10, P2, R8, UR4, 0x2 ;  /* 0x00000004080a1c11 */ /* 0x000fc8000f8410ff */
[----:B------:R-:W-:Y:S02]  /*238b0*/  @P1 LEA.HI.X R11, R8, UR5, R3, 0x2, P2 ;  /* 0x00000005080b1c11 */ /* 0x000fe400090f1403 */
[----:B------:R-:W-:-:S06]  /*238c0*/  MOV R3, 0x3f800000 ;  /* 0x3f80000000037802 */ /* 0x000fcc0000000f00 */
[----:B------:R0:W2:Y:S01]  /*238d0*/  @P1 LDG.E R3, desc[UR50][R10.64] ;  /* 0x000000320a031981 */ /* 0x0000a2000c1e1900 */
[----:B------:R-:W-:Y:S02]  /*238e0*/  WARPGROUP.DEPBAR.LE gsb0, 0x0 ;  /* 0x00008000000079c5 */ /* 0x000fe40000010000 */
[----:B------:R-:W-:-:S06]  /*238f0*/  WARPGROUP.ARRIVE ;  /* 0x00000000000079c5 */ /* 0x000fcc0000000000 */
[----:B------:R-:W-:Y:S01]  /*23900*/  QGMMA.64x192x32.F32.E4M3.E4M3 R24, R208, gdesc[UR4], R24, gsb0 ;  /* 0x02e00004d0187df3 */ /* 0x000fe20008000818 */
[----:B------:R-:W-:Y:S02]  /*23910*/  VIADD R8, R6, 0x480 ;  /* 0x0000048006087836 */ /* 0x000fe40000000000 */
[----:B------:R-:W-:-:S03]  /*23920*/  IMAD.MOV.U32 R9, RZ, RZ, -0x3ffffff0 ;  /* 0xc0000010ff097424 */ /* 0x000fc600078e00ff */
[----:B------:R-:W-:Y:S02]  /*23930*/  R2UR UR6, R8 ;  /* 0x00000000080672ca */ /* 0x000fe400000e0000 */
[----:B------:R-:W-:Y:S01]  /*23940*/  R2UR UR7, R9 ;  /* 0x00000000090772ca */ /* 0x000fe200000e0000 */
[----:B------:R-:W-:Y:S02]  /*23950*/  VIADD R6, R6, 0x600 ;  /* 0x0000060006067836 */ /* 0x000fe40000000000 */
[----:B------:R-:W-:Y:S01]  /*23960*/  IMAD.MOV.U32 R7, RZ, RZ, -0x3ffffff0 ;  /* 0xc0000010ff077424 */ /* 0x000fe200078e00ff */
[----:B------:R-:W-:Y:S02]  /*23970*/  WARPGROUP.DEPBAR.LE gsb0, 0x0 ;  /* 0x00008000000079c5 */ /* 0x000fe40000010000 */
[----:B------:R-:W-:-:S07]  /*23980*/  WARPGROUP.ARRIVE ;  /* 0x00000000000079c5 */ /* 0x000fce0000000000 */
[----:B------:R-:W-:Y:S01]  /*23990*/  QGMMA.64x192x32.F32.E4M3.E4M3 R24, R204, gdesc[UR4], R24, gsb0 ;  /* 0x02e00004cc187df3 */ /* 0x000fe20008000818 */
[----:B------:R-:W-:Y:S02]  /*239a0*/  R2UR UR6, R6 ;  /* 0x00000000060672ca */ /* 0x000fe400000e0000 */
[----:B------:R-:W-:Y:S02]  /*239b0*/  R2UR UR7, R7 ;  /* 0x00000000070772ca */ /* 0x000fe400000e0000 */
[----:B------:R-:W3:Y:S04]  /*239c0*/  SHFL.BFLY PT, R7, R14, 0x2, 0x1f ;  /* 0x0c401f000e077f89 */ /* 0x000ee800000e0000 */
[----:B------:R-:W4:Y:S01]  /*239d0*/  SHFL.BFLY PT, R6, R13, 0x2, 0x1f ;  /* 0x0c401f000d067f89 */ /* 0x000f2200000e0000 */
[----:B---3--:R-:W-:-:S01]  /*239e0*/  FADD.FTZ R7, R7, R14 ;  /* 0x0000000e07077221 */ /* 0x008fc20000010000 */
[----:B----4-:R-:W-:-:S04]  /*239f0*/  FADD.FTZ R6, R6, R13 ;  /* 0x0000000d06067221 */ /* 0x010fc80000010000 */
[----:B------:R-:W0:Y:S04]  /*23a00*/  SHFL.BFLY PT, R4, R7, 0x1, 0x1f ;  /* 0x0c201f0007047f89 */ /* 0x000e2800000e0000 */
[----:B------:R-:W3:Y:S01]  /*23a10*/  SHFL.BFLY PT, R9, R6, 0x1, 0x1f ;  /* 0x0c201f0006097f89 */ /* 0x000ee200000e0000 */
[----:B0-----:R-:W-:-:S01]  /*23a20*/  FADD.FTZ R10, R7, R4 ;  /* 0x00000004070a7221 */ /* 0x001fc20000010000 */
[----:B---3--:R-:W-:-:S04]  /*23a30*/  FADD.FTZ R11, R6, R9 ;  /* 0x00000009060b7221 */ /* 0x008fc80000010000 */
        /* <DEDUP_REMOVED lines=13> */
[----:B------:R-:W3:Y:S08]  /*23b10*/  @P2 MUFU.LG2 R7, R15 ;  /* 0x0000000f00072308 */ /* 0x000ef00000000c00 */
[----:B------:R-:W4:Y:S01]  /*23b20*/  @P1 MUFU.RCP R8, R11 ;  /* 0x0000000b00081308 */ /* 0x000f220000001000 */
[C---:B------:R-:W-:Y:S01]  /*23b30*/  @P2 FMUL.FTZ R6, R2.reuse, 0.69314718246459960938 ;  /* 0x3f31721802062820 */ /* 0x040fe20000410000 */
[----:B------:R-:W-:Y:S01]  /*23b40*/  @P3 FMUL.FTZ R2, R2, 0.69314718246459960938 ;  /* 0x3f31721802023820 */ /* 0x000fe20000410000 */
[----:B0-----:R-:W-:Y:S01]  /*23b50*/  @P3 FMUL.FTZ R9, R9, 0.69314718246459960938 ;  /* 0x3f31721809093820 */ /* 0x001fe20000410000 */
[----:B------:R-:W-:Y:S01]  /*23b60*/  MOV R121, 0xff800000 ;  /* 0xff80000000797802 */ /* 0x000fe20000000f00 */
[----:B------:R-:W-:-:S02]  /*23b70*/  IMAD.MOV.U32 R120, RZ, RZ, -0x800000 ;  /* 0xff800000ff787424 */ /* 0x000fc400078e00ff */
[----:B---3--:R-:W-:Y:S01]  /*23b80*/  @P2 FMUL.FTZ R7, R7, 0.69314718246459960938 ;  /* 0x3f31721807072820 */ /* 0x008fe20000410000 */
[----:B------:R-:W-:-:S01]  /*23b90*/  @P3 FFMA.FTZ R121, R2, R0, R9 ;  /* 0x0000000002793223 */ /* 0x000fc20000010009 */
[----:B--2---:R-:W-:Y:S02]  /*23ba0*/  FMUL.FTZ R18, R4, R3 ;  /* 0x0000000304127220 */ /* 0x004fe40000410000 */
[----:B------:R-:W-:-:S01]  /*23bb0*/  @P2 FFMA.FTZ R120, R6, R5, R7 ;  /* 0x0000000506782223 */ /* 0x000fc20000010007 */
[----:B----4-:R-:W-:Y:S01]  /*23bc0*/  FMUL.FTZ R0, R8, R3 ;  /* 0x0000000308007220 */ /* 0x010fe20000410000 */
[----:B------:R-:W-:Y:S02]  /*23bd0*/  WARPGROUP.DEPBAR.LE gsb0, 0x0 ;  /* 0x00008000000079c5 */ /* 0x000fe40000010000 */
[----:B------:R-:W-:Y:S05]  /*23be0*/  @!P0 BRA `(.L_x_6481) ;  /* 0x0000000000048947 */ /* 0x000fea0003800000 */
[----:B------:R-:W-:Y:S01]  /*23bf0*/  BPT.TRAP 0x1 ;  /* 0x000000040000795c */ /* 0x000fe20000300000 */
.L_x_6481:
[----:B------:R-:W2:Y:S01]  /*23c00*/  LDL.LU R20, [R1+0x4] ;  /* 0x0000040001147983 */ /* 0x000ea20000300800 */
        /* <DEDUP_REMOVED lines=11> */
[----:B------:R0:W-:Y:S01]  /*23cc0*/  SYNCS.ARRIVE.TRANS64.RED.A1T0 RZ, [R2+URZ], RZ ;  /* 0x000000ff02ff79a7 */ /* 0x0001e2000810043f */
[-C--:B------:R-:W-:Y:S01]  /*23cd0*/  FMUL.FTZ R28, R53, R18.reuse ;  /* 0x00000012351c7220 */ /* 0x080fe20000410000 */
[-C--:B------:R-:W-:Y:S01]  /*23ce0*/  FMUL.FTZ R8, R69, R18.reuse ;  /* 0x0000001245087220 */ /* 0x080fe20000410000 */
[-C--:B------:R-:W-:Y:S01]  /*23cf0*/  FMUL.FTZ R10, R77, R18.reuse ;  /* 0x000000124d0a7220 */ /* 0x080fe20000410000 */
[-C--:B------:R-:W-:Y:S01]  /*23d00*/  FMUL.FTZ R11, R84, R18.reuse ;  /* 0x00000012540b7220 */ /* 0x080fe20000410000 */
[----:B------:R-:W-:Y:S01]  /*23d10*/  FMUL.FTZ R37, R92, R18 ;  /* 0x000000125c257220 */ /* 0x000fe20000410000 */
[----:B------:R-:W-:Y:S01]  /*23d20*/  FMUL.FTZ R109, R50, R0 ;  /* 0x00000000326d7220 */ /* 0x000fe20000410000 */
[-C--:B------:R-:W-:Y:S01]  /*23d30*/  FMUL.FTZ R29, R44, R18.reuse ;  /* 0x000000122c1d7220 */ /* 0x080fe20000410000 */
[----:B0-----:R-:W-:Y:S01]  /*23d40*/  SEL R2, RZ, 0x1, P1 ;  /* 0x00000001ff027807 */ /* 0x001fe20000800000 */
        /* <DEDUP_REMOVED lines=84> */
[----:B------:R-:W-:Y:S01]  /*24290*/  SEL R223, R223, RZ, P1 ;  /* 0x000000ffdfdf7207 */ /* 0x000fe20000800000 */
[----:B------:R-:W-:Y:S01]  /*242a0*/  UIADD3 UR37, UR37, 0x1, URZ ;  /* 0x0000000125257890 */ /* 0x000fe2000fffe03f */
[----:B--2---:R-:W-:-:S05]  /*242b0*/  LOP3.LUT R20, R20, R2, RZ, 0x3c, !PT ;  /* 0x0000000214147212 */ /* 0x004fca00078e3cff */
[----:B------:R0:W-:Y:S06]  /*242c0*/  STL [R1+0x4], R20 ;  /* 0x0000041401007387 */ /* 0x0001ec0000100800 */
.L_x_6410:
[----:B------:R-:W-:Y:S05]  /*242d0*/  WARPSYNC.ALL ;  /* 0x0000000000007948 */ /* 0x000fea0003800000 */
[----:B------:R-:W2:Y:S08]  /*242e0*/  S2UR UR38, SR_CgaCtaId ;  /* 0x00000000002679c3 */ /* 0x000eb00000008800 */
[----:B------:R-:W-:Y:S06]  /*242f0*/  BAR.SYNC.DEFER_BLOCKING 0x5, 0x180 ;  /* 0x0146000000007b1d */ /* 0x000fec0000010000 */
[----:B------:R-:W-:Y:S01]  /*24300*/  UMOV UR4, 0x400 ;  /* 0x0000040000047882 */ /* 0x000fe20000000000 */
[----:B------:R-:W-:Y:S01]  /*24310*/  BSSY B0, `(.L_x_6482) ;  /* 0x0000334000007945 */ /* 0x000fe20003800000 */
[----:B--2---:R-:W-:-:S06]  /*24320*/  ULEA UR4, UR38, UR4, 0x18 ;  /* 0x0000000426047291 */ /* 0x004fcc000f8ec03f */
[----:B------:R-:W-:-:S05]  /*24330*/  IMAD.U32 R18, RZ, RZ, UR4 ;  /* 0x00000004ff127e24 */ /* 0x000fca000f8e00ff */
[----:B0-----:R0:W2:Y:S01]  /*24340*/  LDS.128 R20, [R18+0x334d0] ;  /* 0x0334d00012147984 */ /* 0x0010a20000000c00 */
[----:B------:R-:W-:Y:S06]  /*24350*/  BAR.ARV 0x4, 0x180 ;  /* 0x0106000000007b1d */ /* 0x000fec0000002000 */
[----:B------:R-:W-:Y:S05]  /*24360*/  @P0 BRA `(.L_x_6483) ;  /* 0x0000002400640947 */ /* 0x000fea0003800000 */
[----:B------:R-:W3:Y:S01]  /*24370*/  LDL R87, [R1+0x74] ;  /* 0x0000740001577983 */ /* 0x000ee20000100800 */
[----:B------:R-:W-:Y:S01]  /*24380*/  ULDC.64 UR4, c[0x4][0xd8] ;  /* 0x0100360000047ab9 */ /* 0x000fe20000000a00 */
[----:B------:R-:W4:Y:S02]  /*24390*/  S2R R103, SR_TID.X ;  /* 0x0000000000677919 */ /* 0x000f240000002100 */
[----:B------:R-:W5:Y:S04]  /*243a0*/  LDL R83, [R1+0x54] ;  /* 0x0000540001537983 */ /* 0x000f680000100800 */
[----:B------:R-:W5:Y:S01]  /*243b0*/  LDL R79, [R1+0x64] ;  /* 0x00006400014f7983 */ /* 0x000f620000100800 */
[----:B----4-:R-:W-:-:S05]  /*243c0*/  IMAD.SHL.U32 R0, R103, 0x4, RZ ;  /* 0x0000000467007824 */ /* 0x010fca00078e00ff */
[----:B------:R-:W-:-:S04]  /*243d0*/  LOP3.LUT R0, R0, 0xc, RZ, 0xc0, !PT ;  /* 0x0000000c00007812 */ /* 0x000fc800078ec0ff */
[----:B------:R-:W-:-:S05]  /*243e0*/  IADD3 R2, P0, R0, UR4, RZ ;  /* 0x0000000400027c10 */ /* 0x000fca000ff1e0ff */
[----:B------:R-:W-:-:S05]  /*243f0*/  IMAD.X R3, RZ, RZ, UR5, P0 ;  /* 0x00000005ff037e24 */ /* 0x000fca00080e06ff */
[----:B------:R4:W5:Y:S02]  /*24400*/  LDG.E.CONSTANT R0, desc[UR50][R2.64] ;  /* 0x0000003202007981 */ /* 0x000964000c1e9900 */
[----:B----4-:R-:W4:Y:S01]  /*24410*/  S2R R3, SR_SWINHI ;  /* 0x0000000000037919 */ /* 0x010f220000002f00 */
        /* <DEDUP_REMOVED lines=10> */
[----:B----4-:R-:W-:-:S02]  /*244c0*/  MOV R61, R3 ;  /* 0x00000003003d7202 */ /* 0x010fc40000000f00 */
[----:B------:R-:W-:Y:S02]  /*244d0*/  F2FP.BF16.F32.PACK_AB R59, R59, R50 ;  /* 0x000000323b3b723e */ /* 0x000fe400000010ff */
[----:B------:R-:W-:Y:S02]  /*244e0*/  F2FP.BF16.F32.PACK_AB R99, R12, R81 ;  /* 0x000000510c63723e */ /* 0x000fe400000010ff */
[----:B------:R-:W-:Y:S02]  /*244f0*/  F2FP.BF16.F32.PACK_AB R82, R82, R31 ;  /* 0x0000001f5252723e */ /* 0x000fe400000010ff */
[----:B--2---:R-:W-:Y:S02]  /*24500*/  F2FP.BF16.F32.PACK_AB R20, R29, R40 ;  /* 0x000000281d14723e */ /* 0x004fe400000010ff */
        /* <DEDUP_REMOVED lines=10> */
[----:B------:R-:W-:Y:S02]  /*245b0*/  LOP3.LUT P0, R2, R103, 0x3, RZ, 0xc0, !PT ;  /* 0x0000000367027812 */ /* 0x000fe4000780c0ff */
[----:B------:R-:W-:Y:S02]  /*245c0*/  F2FP.BF16.F32.PACK_AB R24, R5, R24 ;  /* 0x000000180518723e */ /* 0x000fe400000010ff */
[----:B------:R-:W-:Y:S02]  /*245d0*/  F2FP.BF16.F32.PACK_AB R25, R6, R25 ;  /* 0x000000190619723e */ /* 0x000fe400000010ff */
[----:B------:R-:W-:-:S02]  /*245e0*/  ISETP.EQ.OR P0, PT, R2, 0x3, !P0 ;  /* 0x000000030200780c */ /* 0x000fc40004702670 */
[----:B------:R-:W-:Y:S02]  /*245f0*/  F2FP.BF16.F32.PACK_AB R56, R13, R56 ;  /* 0x000000380d38723e */ /* 0x000fe400000010ff */
[----:B------:R-:W-:Y:S02]  /*24600*/  F2FP.BF16.F32.PACK_AB R72, R9, R72 ;  /* 0x000000480948723e */ /* 0x000fe400000010ff */
[----:B------:R-:W-:Y:S02]  /*24610*/  SEL R13, R24, R25, P0 ;  /* 0x00000019180d7207 */ /* 0x000fe40000000000 */
[----:B------:R-:W-:Y:S02]  /*24620*/  SEL R2, R25, R24, P0 ;  /* 0x0000001819027207 */ /* 0x000fe40000000000 */
[----:B------:R-:W-:Y:S02]  /*24630*/  F2FP.BF16.F32.PACK_AB R40, R86, R75 ;  /* 0x0000004b5628723e */ /* 0x000fe400000010ff */
[----:B------:R-:W-:Y:S01]  /*24640*/  F2FP.BF16.F32.PACK_AB R95, R10, R73 ;  /* 0x000000490a5f723e */ /* 0x000fe200000010ff */
[----:B------:R-:W-:Y:S01]  /*24650*/  UMOV UR4, 0xffffffff ;  /* 0xffffffff00047882 */ /* 0x000fe20000000000 */
        /* <DEDUP_REMOVED lines=19> */
[----:B---3--:R-:W-:-:S03]  /*24790*/  IMAD.WIDE R14, R87, 0x2, R60 ;  /* 0x00000002570e7825 */ /* 0x008fc600078e023c */
        /* <DEDUP_REMOVED lines=48> */
[----:B------:R-:W-:Y:S01]  /*24aa0*/  IMAD.X R87, RZ, RZ, R15, P5 ;  /* 0x000000ffff577224 */ /* 0x000fe200028e060f */
[----:B------:R-:W-:Y:S01]  /*24ab0*/  LOP3.LUT R24, R24, R25, RZ, 0x3c, !PT ;  /* 0x0000001918187212 */ /* 0x000fe200078e3cff */
[----:B-----5:R-:W-:Y:S01]  /*24ac0*/  IMAD.MOV.U32 R94, RZ, RZ, R83 ;  /* 0x000000ffff5e7224 */ /* 0x020fe200078e0053 */
[----:B------:R-:W-:Y:S01]  /*24ad0*/  LOP3.LUT R8, R8, R9, RZ, 0x3c, !PT ;  /* 0x0000000908087212 */ /* 0x000fe200078e3cff */
[--C-:B------:R-:W-:Y:S01]  /*24ae0*/  IMAD.X R25, RZ, RZ, R15.reuse, P2 ;  /* 0x000000ffff197224 */ /* 0x100fe200010e060f */
[----:B------:R-:W-:Y:S01]  /*24af0*/  LOP3.LUT R6, R6, R7, RZ, 0x3c, !PT ;  /* 0x0000000706067212 */ /* 0x000fe200078e3cff */
[--C-:B------:R-:W-:Y:S01]  /*24b00*/  IMAD.X R9, RZ, RZ, R15.reuse, P4 ;  /* 0x000000ffff097224 */ /* 0x100fe200020e060f */
[----:B------:R-:W-:Y:S01]  /*24b10*/  LOP3.LUT R10, R10, R11, RZ, 0x3c, !PT ;  /* 0x0000000b0a0a7212 */ /* 0x000fe200078e3cff */
[----:B------:R-:W-:Y:S01]  /*24b20*/  IMAD.X R7, RZ, RZ, R15, P3 ;  /* 0x000000ffff077224 */ /* 0x000fe200018e060f */
[----:B------:R-:W-:-:S02]  /*24b30*/  MOV R98, R79 ;  /* 0x0000004f00627202 */ /* 0x000fc40000000f00 */
[----:B------:R-:W-:Y:S02]  /*24b40*/  LOP3.LUT R14, R3, R14, RZ, 0x3c, !PT ;  /* 0x0000000e030e7212 */ /* 0x000fe400078e3cff */
[----:B------:R-:W-:Y:S01]  /*24b50*/  IADD3.X R11, RZ, R15, RZ, P1, !PT ;  /* 0x0000000fff0b7210 */ /* 0x000fe20000ffe4ff */
[----:B------:R-:W-:Y:S01]  /*24b60*/  IMAD.SHL.U32 R88, R94, 0x4, RZ ;  /* 0x000000045e587824 */ /* 0x000fe200078e00ff */
        /* <DEDUP_REMOVED lines=12> */
[----:B------:R-:W-:Y:S02]  /*24c30*/  SHF.L.U64.HI R90, R94, 0x2, R98 ;  /* 0x000000025e5a7819 */ /* 0x000fe40000010262 */
[----:B------:R-:W-:Y:S01]  /*24c40*/  LOP3.LUT R3, R0, 0x2, RZ, 0x3c, !PT ;  /* 0x0000000200037812 */ /* 0x000fe200078e3cff */
        /* <DEDUP_REMOVED lines=51> */
[----:B------:R4:W5:Y:S01]  /*24f80*/  SHFL.IDX PT, R27, R28, R3, 0x1c1f ;  /* 0x001c1f031c1b7589 */ /* 0x00096200000e0000 */
[----:B------:R-:W-:Y:S02]  /*24f90*/  SEL R43, R62, R5, P0 ;  /* 0x000000053e2b7207 */ /* 0x000fe40000000000 */
[----:B------:R-:W-:Y:S01]  /*24fa0*/  SEL R57, R40, R63, P0 ;  /* 0x0000003f28397207 */ /* 0x000fe20000000000 */
[----:B------:R-:W-:Y:S01]  /*24fb0*/  SHFL.IDX PT, R58, R41, R0, 0x1c1f ;  /* 0x001c1f00293a7589 */ /* 0x000fe200000e0000 */
[----:B------:R-:W-:-:S02]  /*24fc0*/  SEL R76, R63, R40, P0 ;  /* 0x000000283f4c7207 */ /* 0x000fc40000000000 */
[----:B------:R-:W-:Y:S01]  /*24fd0*/  SEL R78, R65, R78, P0 ;  /* 0x0000004e414e7207 */ /* 0x000fe20000000000 */
[----:B------:R-:W0:Y:S01]  /*24fe0*/  SHFL.IDX PT, R40, R36, R3, 0x1c1f ;  /* 0x001c1f0324287589 */ /* 0x000e2200000e0000 */
[----:B------:R-:W-:Y:S02]  /*24ff0*/  SEL R56, R113, R112, P0 ;  /* 0x0000007071387207 */ /* 0x000fe40000000000 */
[----:B------:R-:W-:Y:S01]  /*25000*/  SEL R62, R5, R62, P0 ;  /* 0x0000003e053e7207 */ /* 0x000fe20000000000 */
[----:B------:R5:W1:Y:S01]  /*25010*/  SHFL.IDX PT, R29, R32, R3, 0x1c1f ;  /* 0x001c1f03201d7589 */ /* 0x000a6200000e0000 */
[----:B------:R-:W-:Y:S02]  /*25020*/  SEL R63, R80, R67, P0 ;  /* 0x00000043503f7207 */ /* 0x000fe40000000000 */
[----:B------:R-:W-:Y:S01]  /*25030*/  SEL R65, R82, R93, P0 ;  /* 0x0000005d52417207 */ /* 0x000fe20000000000 */
[----:B------:R-:W1:Y:S01]  /*25040*/  SHFL.IDX PT, R5, R2, R3, 0x1c1f ;  /* 0x001c1f0302057589 */ /* 0x000e6200000e0000 */
[----:B------:R-:W-:-:S02]  /*25050*/  SEL R80, R67, R80, P0 ;  /* 0x0000005043507207 */ /* 0x000fc40000000000 */
[----:B------:R-:W-:Y:S01]  /*25060*/  SEL R82, R93, R82, P0 ;  /* 0x000000525d527207 */ /* 0x000fe20000000000 */
[----:B------:R-:W1:Y:S01]  /*25070*/  SHFL.IDX PT, R42, R42, R3, 0x1c1f ;  /* 0x001c1f032a2a7589 */ /* 0x000e6200000e0000 */
[----:B------:R-:W-:Y:S02]  /*25080*/  SEL R67, R46, R97, P0 ;  /* 0x000000612e437207 */ /* 0x000fe40000000000 */
[----:B------:R-:W-:Y:S01]  /*25090*/  SEL R84, R97, R46, P0 ;  /* 0x0000002e61547207 */ /* 0x000fe20000000000 */
[----:B------:R-:W1:Y:S01]  /*250a0*/  SHFL.IDX PT, R37, R48, R3, 0x1c1f ;  /* 0x001c1f0330257589 */ /* 0x000e6200000e0000 */
[----:B--2---:R-:W-:Y:S02]  /*250b0*/  SEL R8, R10, R7, P0 ;  /* 0x000000070a087207 */ /* 0x004fe40000000000 */
[----:B---3--:R-:W-:Y:S01]  /*250c0*/  SEL R24, R26, R9, P0 ;  /* 0x000000091a187207 */ /* 0x008fe20000000000 */
[----:B------:R-:W-:Y:S01]  /*250d0*/  SHFL.IDX PT, R46, R35, R0, 0x1c1f ;  /* 0x001c1f00232e7589 */ /* 0x000fe200000e0000 */
[----:B----4-:R-:W-:-:S02]  /*250e0*/  SEL R28, R30, R25, P0 ;  /* 0x000000191e1c7207 */ /* 0x010fc40000000000 */
[----:B-----5:R-:W-:Y:S01]  /*250f0*/  SEL R32, R34, R27, P0 ;  /* 0x0000001b22207207 */ /* 0x020fe20000000000 */
[----:B------:R-:W2:Y:S01]  /*25100*/  SHFL.IDX PT, R35, R44, R3, 0x1c1f ;  /* 0x001c1f032c237589 */ /* 0x000ea200000e0000 */
[----:B0-----:R-:W-:Y:S02]  /*25110*/  SEL R12, R31, R40, P0 ;  /* 0x000000281f0c7207 */ /* 0x001fe40000000000 */
[----:B------:R-:W-:Y:S01]  /*25120*/  SEL R14, R40, R31, P0 ;  /* 0x0000001f280e7207 */ /* 0x000fe20000000000 */
[----:B------:R-:W0:Y:S01]  /*25130*/  SHFL.IDX PT, R39, R52, R3, 0x1c1f ;  /* 0x001c1f0334277589 */ /* 0x000e2200000e0000 */
[----:B-1----:R-:W-:Y:S02]  /*25140*/  SEL R36, R38, R29, P0 ;  /* 0x0000001d26247207 */ /* 0x002fe40000000000 */
        /* <DEDUP_REMOVED lines=14> */
[----:B--2---:R-:W-:Y:S02]  /*25230*/  SEL R44, R46, R35, P0 ;  /* 0x000000232e2c7207 */ /* 0x004fe40000000000 */
[----:B------:R-:W-:Y:S01]  /*25240*/  SEL R42, R42, R33, P0 ;  /* 0x000000212a2a7207 */ /* 0x000fe20000000000 */
[----:B------:R-:W2:Y:S01]  /*25250*/  SHFL.IDX PT, R62, R62, R3, 0x1c1f ;  /* 0x001c1f033e3e7589 */ /* 0x000ea200000e0000 */
[----:B0-----:R-:W-:Y:S02]  /*25260*/  SEL R52, R54, R39, P0 ;  /* 0x0000002736347207 */ /* 0x001fe40000000000 */
[----:B------:R-:W-:Y:S01]  /*25270*/  SEL R46, R35, R46, P0 ;  /* 0x0000002e232e7207 */ /* 0x000fe20000000000 */
[----:B------:R-:W0:Y:S01]  /*25280*/  SHFL.IDX PT, R64, R64, R3, 0x1c1f ;  /* 0x001c1f0340407589 */ /* 0x000e2200000e0000 */
[----:B------:R-:W-:-:S02]  /*25290*/  SEL R50, R37, R50, P0 ;  /* 0x0000003225327207 */ /* 0x000fc40000000000 */
[----:B------:R-:W-:Y:S01]  /*252a0*/  SEL R54, R39, R54, P0 ;  /* 0x0000003627367207 */ /* 0x000fe20000000000 */
[----:B------:R-:W3:Y:S01]  /*252b0*/  SHFL.IDX PT, R66, R66, R3, 0x1c1f ;  /* 0x001c1f0342427589 */ /* 0x000ee200000e0000 */
[----:B-1----:R-:W-:Y:S02]  /*252c0*/  SEL R56, R58, R41, P0 ;  /* 0x000000293a387207 */ /* 0x002fe40000000000 */
[----:B------:R-:W-:Y:S01]  /*252d0*/  SEL R58, R41, R58, P0 ;  /* 0x0000003a293a7207 */ /* 0x000fe20000000000 */
[----:B------:R-:W1:Y:S04]  /*252e0*/  SHFL.IDX PT, R68, R68, R3, 0x1c1f ;  /* 0x001c1f0344447589 */ /* 0x000e6800000e0000 */
[----:B------:R-:W4:Y:S04]  /*252f0*/  SHFL.IDX PT, R70, R70, R3, 0x1c1f ;  /* 0x001c1f0346467589 */ /* 0x000f2800000e0000 */
[----:B------:R-:W5:Y:S04]  /*25300*/  SHFL.IDX PT, R72, R72, R3, 0x1c1f ;  /* 0x001c1f0348487589 */ /* 0x000f6800000e0000 */
[----:B------:R-:W5:Y:S01]  /*25310*/  SHFL.IDX PT, R74, R74, R3, 0x1c1f ;  /* 0x001c1f034a4a7589 */ /* 0x000f6200000e0000 */
[----:B--2---:R-:W-:-:S02]  /*25320*/  SEL R5, R43, R62, P0 ;  /* 0x0000003e2b057207 */ /* 0x004fc40000000000 */
[----:B------:R-:W-:Y:S01]  /*25330*/  SEL R7, R62, R43, P0 ;  /* 0x0000002b3e077207 */ /* 0x000fe20000000000 */
[----:B------:R-:W-:Y:S01]  /*25340*/  SHFL.IDX PT, R57, R57, R0, 0x1c1f ;  /* 0x001c1f0039397589 */ /* 0x000fe200000e0000 */
[----:B0-----:R-:W-:Y:S02]  /*25350*/  SEL R9, R45, R64, P0 ;  /* 0x000000402d097207 */ /* 0x001fe40000000000 */
[----:B------:R-:W-:Y:S01]  /*25360*/  SEL R11, R64, R45, P0 ;  /* 0x0000002d400b7207 */ /* 0x000fe20000000000 */
[----:B------:R-:W-:Y:S01]  /*25370*/  SHFL.IDX PT, R59, R59, R0, 0x1c1f ;  /* 0x001c1f003b3b7589 */ /* 0x000fe200000e0000 */
[----:B---3--:R-:W-:Y:S02]  /*25380*/  SEL R25, R47, R66, P0 ;  /* 0x000000422f197207 */ /* 0x008fe40000000000 */
[----:B------:R-:W-:Y:S01]  /*25390*/  SEL R27, R66, R47, P0 ;  /* 0x0000002f421b7207 */ /* 0x000fe20000000000 */
[----:B------:R-:W-:Y:S01]  /*253a0*/  SHFL.IDX PT, R63, R63, R0, 0x1c1f ;  /* 0x001c1f003f3f7589 */ /* 0x000fe200000e0000 */
[----:B-1----:R-:W-:-:S02]  /*253b0*/  SEL R29, R49, R68, P0 ;  /* 0x00000044311d7207 */ /* 0x002fc40000000000 */
[----:B------:R-:W-:Y:S01]  /*253c0*/  SEL R31, R68, R49, P0 ;  /* 0x00000031441f7207 */ /* 0x000fe20000000000 */
[----:B------:R-:W-:Y:S01]  /*253d0*/  SHFL.IDX PT, R65, R65, R0, 0x1c1f ;  /* 0x001c1f0041417589 */ /* 0x000fe200000e0000 */
[----:B----4-:R-:W-:Y:S02]  /*253e0*/  SEL R33, R51, R70, P0 ;  /* 0x0000004633217207 */ /* 0x010fe40000000000 */
[----:B------:R-:W-:Y:S01]  /*253f0*/  SEL R35, R70, R51, P0 ;  /* 0x0000003346237207 */ /* 0x000fe20000000000 */
[----:B------:R-:W0:Y:S01]  /*25400*/  SHFL.IDX PT, R76, R76, R3, 0x1c1f ;  /* 0x001c1f034c4c7589 */ /* 0x000e2200000e0000 */
[----:B-----5:R-:W-:Y:S02]  /*25410*/  SEL R37, R53, R72, P0 ;  /* 0x0000004835257207 */ /* 0x020fe40000000000 */
[----:B------:R-:W-:Y:S01]  /*25420*/  SEL R39, R72, R53, P0 ;  /* 0x0000003548277207 */ /* 0x000fe20000000000 */
[----:B------:R-:W1:Y:S01]  /*25430*/  SHFL.IDX PT, R78, R78, R3, 0x1c1f ;  /* 0x001c1f034e4e7589 */ /* 0x000e6200000e0000 */
[----:B------:R-:W-:-:S02]  /*25440*/  SEL R13, R55, R74, P0 ;  /* 0x0000004a370d7207 */ /* 0x000fc40000000000 */
[----:B------:R-:W-:Y:S01]  /*25450*/  SEL R15, R74, R55, P0 ;  /* 0x000000374a0f7207 */ /* 0x000fe20000000000 */
[----:B------:R-:W2:Y:S04]  /*25460*/  SHFL.IDX PT, R80, R80, R3, 0x1c1f ;  /* 0x001c1f0350507589 */ /* 0x000ea800000e0000 */
[----:B------:R-:W3:Y:S04]  /*25470*/  SHFL.IDX PT, R82, R82, R3, 0x1c1f ;  /* 0x001c1f0352527589 */ /* 0x000ee800000e0000 */
[----:B------:R-:W4:Y:S04]  /*25480*/  SHFL.IDX PT, R84, R84, R3, 0x1c1f ;  /* 0x001c1f0354547589 */ /* 0x000f2800000e0000 */
[----:B------:R5:W4:Y:S01]  /*25490*/  SHFL.IDX PT, R67, R67, R0, 0x1c1f ;  /* 0x001c1f0043437589 */ /* 0x000b2200000e0000 */
[----:B0-----:R-:W-:-:S02]  /*254a0*/  SEL R41, R57, R76, P0 ;  /* 0x0000004c39297207 */ /* 0x001fc40000000000 */
[----:B------:R-:W-:Y:S02]  /*254b0*/  SEL R43, R76, R57, P0 ;  /* 0x000000394c2b7207 */ /* 0x000fe40000000000 */
[----:B-1----:R-:W-:Y:S02]  /*254c0*/  SEL R45, R59, R78, P0 ;  /* 0x0000004e3b2d7207 */ /* 0x002fe40000000000 */
[----:B------:R-:W-:Y:S01]  /*254d0*/  SEL R47, R78, R59, P0 ;  /* 0x0000003b4e2f7207 */ /* 0x000fe20000000000 */
[----:B-----5:R-:W-:Y:S01]  /*254e0*/  IMAD.MOV.U32 R0, RZ, RZ, RZ ;  /* 0x000000ffff007224 */ /* 0x020fe200078e00ff */
[----:B--2---:R-:W-:Y:S02]  /*254f0*/  SEL R49, R63, R80, P0 ;  /* 0x000000503f317207 */ /* 0x004fe40000000000 */
[----:B------:R-:W-:Y:S02]  /*25500*/  SEL R51, R80, R63, P0 ;  /* 0x0000003f50337207 */ /* 0x000fe40000000000 */
[----:B---3--:R-:W-:-:S02]  /*25510*/  SEL R53, R65, R82, P0 ;  /* 0x0000005241357207 */ /* 0x008fc40000000000 */
[----:B------:R-:W-:-:S07]  /*25520*/  SEL R55, R82, R65, P0 ;  /* 0x0000004152377207 */ /* 0x000fce0000000000 */
.L_x_6744:
[----:B------:R-:W-:Y:S05]  /*25530*/  WARPSYNC.ALL ;  /* 0x0000000000007948 */ /* 0x000fea0003800000 */
[----:B------:R-:W-:Y:S01]  /*25540*/  BAR.SYNC.DEFER_BLOCKING 0x1, 0x100 ;  /* 0x0044000000007b1d */ /* 0x000fe20000010000 */
[----:B----4-:R-:W-:-:S05]  /*25550*/  SEL R57, R67, R84, P0 ;  /* 0x0000005443397207 */ /* 0x010fca0000000000 */
[----:B------:R-:W-:Y:S01]  /*25560*/  ULDC.64 UR4, c[0x0][0xc00] ;  /* 0x0003000000047ab9 */ /* 0x000fe20000000a00 */
[----:B------:R-:W-:Y:S01]  /*25570*/  SEL R59, R84, R67, P0 ;  /* 0x00000043543b7207 */ /* 0x000fe20000000000 */
[----:B------:R-:W2:Y:S01]  /*25580*/  LDL R62, [R1+0x5c] ;  /* 0x00005c00013e7983 */ /* 0x000ea20000100800 */
[----:B------:R-:W-:Y:S01]  /*25590*/  ISETP.NE.U32.AND P1, PT, RZ, UR4, PT ;  /* 0x00000004ff007c0c */ /* 0x000fe2000bf25070 */
[----:B------:R-:W0:Y:S01]  /*255a0*/  LDC R20, c[0x0][0xbe8] ;  /* 0x0002fa00ff147b82 */ /* 0x000e220000000800 */
[----:B------:R-:W-:Y:S01]  /*255b0*/  IADD3 R2, P2, R88, UR4, RZ ;  /* 0x0000000458027c10 */ /* 0x000fe2000ff5e0ff */
[----:B------:R-:W2:Y:S01]  /*255c0*/  LDL R68, [R1+0x48] ;  /* 0x0000480001447983 */ /* 0x000ea20000100800 */
[----:B------:R-:W-:Y:S02]  /*255d0*/  ISETP.NE.AND.EX P1, PT, RZ, UR5, PT, P1 ;  /* 0x00000005ff007c0c */ /* 0x000fe4000bf25310 */
[----:B------:R-:W-:Y:S01]  /*255e0*/  IADD3.X R3, R90, UR5, RZ, P2, !PT ;  /* 0x000000055a037c10 */ /* 0x000fe200097fe4ff */
[----:B------:R-:W-:Y:S01]  /*255f0*/  ULDC.64 UR4, c[0x0][0xc08] ;  /* 0x0003020000047ab9 */ /* 0x000fe20000000a00 */
[----:B------:R1:W-:Y:S04]  /*25600*/  STSM.16.M88.4 [R85], R4 ;  /* 0x0000000455007844 */ /* 0x0003e80000000200 */
[----:B------:R3:W-:Y:S04]  /*25610*/  STSM.16.M88.4 [R89], R8 ;  /* 0x0000000859007844 */ /* 0x0007e80000000200 */
[----:B------:R-:W-:Y:S04]  /*25620*/  STSM.16.M88.4 [R87], R24 ;  /* 0x0000001857007844 */ /* 0x000fe80000000200 */
[----:B------:R-:W-:Y:S04]  /*25630*/  STSM.16.M88.4 [R86], R28 ;  /* 0x0000001c56007844 */ /* 0x000fe80000000200 */
[----:B------:R-:W-:Y:S04]  /*25640*/  STSM.16.M88.4 [R77], R32 ;  /* 0x000000204d007844 */ /* 0x000fe80000000200 */
[----:B------:R-:W-:Y:S04]  /*25650*/  STSM.16.M88.4 [R79], R36 ;  /* 0x000000244f007844 */ /* 0x000fe80000000200 */
        /* <DEDUP_REMOVED lines=11> */
[----:B-1----:R-:W-:Y:S01]  /*25710*/  IMAD.U32 R7, RZ, RZ, UR4 ;  /* 0x00000004ff077e24 */ /* 0x002fe2000f8e00ff */
[----:B---3--:R-:W-:Y:S01]  /*25720*/  @P0 IADD3.X R89, R90, UR5, RZ, P3, !PT ;  /* 0x000000055a590c10 */ /* 0x008fe20009ffe4ff */
[----:B------:R1:W5:Y:S01]  /*25730*/  @P1 LDG.E R0, desc[UR50][R2.64] ;  /* 0x0000003202001981 */ /* 0x000362000c1e1900 */
[----:B0-----:R-:W-:Y:S01]  /*25740*/  ISETP.NE.AND P2, PT, R20, 0x1, PT ;  /* 0x000000011400780c */ /* 0x001fe20003f45270 */
[----:B------:R-:W-:Y:S02]  /*25750*/  VIADD R8, R103, 0xffffff80 ;  /* 0xffffff8067087836 */ /* 0x000fe40000000000 */
[----:B------:R1:W5:Y:S03]  /*25760*/  @P0 LDG.E R7, desc[UR50][R88.64] ;  /* 0x0000003258070981 */ /* 0x000366000c1e1900 */
[----:B------:R-:W-:-:S07]  /*25770*/  SHF.R.S32.HI R5, RZ, 0x1f, R8 ;  /* 0x0000001fff057819 */ /* 0x000fce0000011408 */
[----:B------:R-:W0:Y:S08]  /*25780*/  @P2 LDC R6, c[0x0][0xbec] ;  /* 0x0002fb00ff062b82 */ /* 0x000e300000000800 */
[----:B----4-:R-:W3:Y:S01]  /*25790*/  @P2 LDC R13, c[0x0][0xbf0] ;  /* 0x0002fc00ff0d2b82 */ /* 0x010ee20000000800 */
[----:B--2---:R-:W-:Y:S01]  /*257a0*/  IADD3 R15, R62, R68, RZ ;  /* 0x000000443e0f7210 */ /* 0x004fe20007ffe0ff */
[----:B01-3--:R-:W-:Y:S06]  /*257b0*/  @P0 BRA `(.L_x_6485) ;  /* 0x0000000000100947 */ /* 0x00bfec0003800000 */
[----:B------:R-:W-:Y:S05]  /*257c0*/  @!P1 BRA `(.L_x_6485) ;  /* 0x00000000000c9947 */ /* 0x000fea0003800000 */
[----:B------:R-:W2:Y:S04]  /*257d0*/  LDG.E R4, desc[UR50][R2.64] ;  /* 0x0000003202047981 */ /* 0x000ea8000c1e1900 */
[----:B-----5:R-:W2:Y:S02]  /*257e0*/  LDG.E R7, desc[UR50][R2.64+0x4] ;  /* 0x0000043202077981 */ /* 0x020ea4000c1e1900 */
[----:B--2---:R-:W-:-:S07]  /*257f0*/  IMAD.IADD R7, R7, 0x1, -R4 ;  /* 0x0000000107077824 */ /* 0x004fce00078e0a04 */
.L_x_6485:
[----:B------:R-:W2:Y:S01]  /*25800*/  LDL.LU R70, [R1+0x60] ;  /* 0x0000600001467983 */ /* 0x000ea20000300800 */
[----:B------:R-:W-:Y:S01]  /*25810*/  ULDC.64 UR4, c[0x0][0xb90] ;  /* 0x0002e40000047ab9 */ /* 0x000fe20000000a00 */
[--C-:B-----5:R-:W-:Y:S01]  /*25820*/  SHF.R.S32.HI R3, RZ, 0x1f, R0.reuse ;  /* 0x0000001fff037819 */ /* 0x120fe20000011400 */
[----:B------:R-:W-:Y:S01]  /*25830*/  IMAD.MOV.U32 R2, RZ, RZ, R0 ;  /* 0x000000ffff027224 */ /* 0x000fe200078e0000 */
[----:B------:R-:W-:Y:S01]  /*25840*/  LEA.HI R10, R5, R8, RZ, 0x7 ;  /* 0x00000008050a7211 */ /* 0x000fe200078f38ff */
[----:B------:R-:W-:Y:S01]  /*25850*/  @P2 IMAD.HI.U32 R6, R15, R6, RZ ;  /* 0x000000060f062227 */ /* 0x000fe200078e00ff */
[----:B------:R-:W-:Y:S01]  /*25860*/  LEA.HI R63, R5, R8, RZ, 0x3 ;  /* 0x00000008053f7211 */ /* 0x000fe200078f18ff */
[----:B------:R-:W0:Y:S01]  /*25870*/  @P2 LDC R67, c[0x0][0xbec] ;  /* 0x0002fb00ff432b82 */ /* 0x000e220000000800 */
[----:B------:R-:W-:Y:S01]  /*25880*/  LOP3.LUT R25, R10, 0xffffff80, RZ, 0xc0, !PT ;  /* 0xffffff800a197812 */ /* 0x000fe200078ec0ff */
[----:B------:R-:W-:Y:S01]  /*25890*/  IMAD.MOV.U32 R9, RZ, RZ, R15 ;  /* 0x000000ffff097224 */ /* 0x000fe200078e000f */
[----:B------:R-:W-:Y:S01]  /*258a0*/  @P2 SHF.R.U32.HI R9, RZ, R13, R6 ;  /* 0x0000000dff092219 */ /* 0x000fe20000011606 */
[----:B------:R-:W-:Y:S01]  /*258b0*/  IMAD R69, R7, R20, RZ ;  /* 0x0000001407457224 */ /* 0x000fe200078e02ff */
[----:B------:R-:W-:Y:S01]  /*258c0*/  SEL R65, R98, RZ, !P1 ;  /* 0x000000ff62417207 */ /* 0x000fe20004800000 */
[----:B------:R-:W-:Y:S01]  /*258d0*/  IMAD.IADD R25, R8, 0x1, -R25 ;  /* 0x0000000108197824 */ /* 0x000fe200078e0a19 */
[----:B------:R-:W-:Y:S01]  /*258e0*/  SEL R62, R94, RZ, !P1 ;  /* 0x000000ff5e3e7207 */ /* 0x000fe20004800000 */
[----:B------:R-:W1:Y:S01]  /*258f0*/  @P2 LDC R71, c[0x0][0xbf0] ;  /* 0x0002fc00ff472b82 */ /* 0x000e620000000800 */
[----:B------:R-:W-:-:S02]  /*25900*/  LOP3.LUT R27, R63, 0xfffffff8, RZ, 0xc0, !PT ;  /* 0xfffffff83f1b7812 */ /* 0x000fc400078ec0ff */
[----:B------:R-:W-:Y:S02]  /*25910*/  SHF.R.S32.HI R63, RZ, 0x3, R63 ;  /* 0x00000003ff3f7819 */ /* 0x000fe4000001143f */
[----:B------:R-:W-:Y:S01]  /*25920*/  LOP3.LUT P0, RZ, R25, 0x3, RZ, 0xc0, !PT ;  /* 0x0000000319ff7812 */ /* 0x000fe2000780c0ff */
[----:B------:R-:W-:Y:S01]  /*25930*/  IMAD.IADD R66, R8, 0x1, -R27 ;  /* 0x0000000108427824 */ /* 0x000fe200078e0a1b */
[----:B------:R-:W-:-:S04]  /*25940*/  SHF.R.S32.HI R8, RZ, 0x1f, R25 ;  /* 0x0000001fff087819 */ /* 0x000fc80000011419 */
[CC--:B------:R-:W-:Y:S02]  /*25950*/  LEA.HI R12, R8.reuse, R25.reuse, RZ, 0x2 ;  /* 0x00000019080c7211 */ /* 0x0c0fe400078f10ff */
[----:B------:R-:W-:Y:S02]  /*25960*/  LEA.HI R25, R8, R25, RZ, 0x5 ;  /* 0x0000001908197211 */ /* 0x000fe400078f28ff */
[--C-:B------:R-:W-:Y:S02]  /*25970*/  SHF.R.S32.HI R14, RZ, 0x2, R12.reuse ;  /* 0x00000002ff0e7819 */ /* 0x100fe4000001140c */
[----:B------:R-:W-:Y:S02]  /*25980*/  SHF.R.S32.HI R27, RZ, 0x1f, R12 ;  /* 0x0000001fff1b7819 */ /* 0x000fe4000001140c */
[----:B------:R-:W-:Y:S02]  /*25990*/  SHF.R.S32.HI R25, RZ, 0x5, R25 ;  /* 0x00000005ff197819 */ /* 0x000fe40000011419 */
[----:B------:R-:W-:-:S04]  /*259a0*/  LEA.HI R27, R27, R14, RZ, 0x3 ;  /* 0x0000000e1b1b7211 */ /* 0x000fc800078f18ff */
[----:B------:R-:W-:-:S05]  /*259b0*/  LOP3.LUT R27, R27, 0xfffffff8, RZ, 0xc0, !PT ;  /* 0xfffffff81b1b7812 */ /* 0x000fca00078ec0ff */
[----:B------:R-:W-:Y:S01]  /*259c0*/  IMAD.IADD R14, R14, 0x1, -R27 ;  /* 0x000000010e0e7824 */ /* 0x000fe200078e0a1b */
[----:B------:R-:W-:Y:S01]  /*259d0*/  BSSY B1, `(.L_x_6486) ;  /* 0x00000ba000017945 */ /* 0x000fe20003800000 */
[----:B--2---:R-:W-:-:S05]  /*259e0*/  SHF.R.S32.HI R64, RZ, 0x1f, R70 ;  /* 0x0000001fff407819 */ /* 0x004fca0000011446 */
[----:B------:R-:W-:-:S04]  /*259f0*/  IMAD R4, R64, UR4, RZ ;  /* 0x0000000440047c24 */ /* 0x000fc8000f8e02ff */
[C---:B------:R-:W-:Y:S02]  /*25a00*/  IMAD R11, R70.reuse, UR5, R4 ;  /* 0x00000005460b7c24 */ /* 0x040fe4000f8e0204 */
[----:B------:R-:W-:Y:S01]  /*25a10*/  IMAD.WIDE.U32 R4, R70, UR4, R2 ;  /* 0x0000000446047c25 */ /* 0x000fe2000f8e0002 */
[----:B------:R-:W-:Y:S01]  /*25a20*/  ULDC.64 UR4, c[0x0][0xb98] ;  /* 0x0002e60000047ab9 */ /* 0x000fe20000000a00 */
[----:B------:R-:W-:Y:S02]  /*25a30*/  SHF.L.U32 R2, R66, 0x3, RZ ;  /* 0x0000000342027819 */ /* 0x000fe400000006ff */
[----:B------:R-:W-:Y:S02]  /*25a40*/  IMAD.IADD R5, R5, 0x1, R11 ;  /* 0x0000000105057824 */ /* 0x000fe400078e020b */
[----:B------:R-:W-:Y:S02]  /*25a50*/  IMAD.MOV R11, RZ, RZ, -R9 ;  /* 0x000000ffff0b7224 */ /* 0x000fe400078e0a09 */
[----:B------:R-:W-:-:S02]  /*25a60*/  IMAD R13, R65, UR4, RZ ;  /* 0x00000004410d7c24 */ /* 0x000fc4000f8e02ff */
[----:B------:R-:W-:-:S04]  /*25a70*/  IMAD.WIDE.U32 R4, R62, UR4, R4 ;  /* 0x000000043e047c25 */ /* 0x000fc8000f8e0004 */
[----:B------:R-:W-:Y:S01]  /*25a80*/  IMAD R11, R20, R11, R15 ;  /* 0x0000000b140b7224 */ /* 0x000fe200078e020f */
[----:B------:R-:W-:Y:S01]  /*25a90*/  SHF.R.S32.HI R15, RZ, 0x1f, R9 ;  /* 0x0000001fff0f7819 */ /* 0x000fe20000011409 */
[----:B------:R-:W-:Y:S01]  /*25aa0*/  IMAD R6, R62, UR5, R13 ;  /* 0x000000053e067c24 */ /* 0x000fe2000f8e020d */
[----:B------:R-:W-:Y:S01]  /*25ab0*/  IADD3 R4, P1, R9, R4, RZ ;  /* 0x0000000409047210 */ /* 0x000fe20007f3e0ff */
[----:B------:R-:W-:Y:S01]  /*25ac0*/  ULDC.64 UR4, c[0x0][0xb88] ;  /* 0x0002e20000047ab9 */ /* 0x000fe20000000a00 */
[----:B------:R-:W-:Y:S02]  /*25ad0*/  IMAD R13, R63, 0x40, R2 ;  /* 0x000000403f0d7824 */ /* 0x000fe400078e0202 */
[----:B------:R-:W-:Y:S02]  /*25ae0*/  IADD3.X R5, R15, R5, R6, P1, !PT ;  /* 0x000000050f057210 */ /* 0x000fe40000ffe406 */
[----:B------:R-:W-:Y:S01]  /*25af0*/  SHF.R.S32.HI R6, RZ, 0x1f, R11 ;  /* 0x0000001fff067819 */ /* 0x000fe2000001140b */
[----:B------:R-:W-:Y:S01]  /*25b00*/  IMAD.WIDE R60, R13, 0x2, R60 ;  /* 0x000000020d3c7825 */ /* 0x000fe200078e023c */
[----:B------:R-:W-:-:S03]  /*25b10*/  SHF.R.S32.HI R15, RZ, 0x7, R10 ;  /* 0x00000007ff0f7819 */ /* 0x000fc6000001140a */
[----:B------:R-:W-:Y:S01]  /*25b20*/  IMAD R6, R6, UR4, RZ ;  /* 0x0000000406067c24 */ /* 0x000fe2000f8e02ff */
[----:B------:R-:W-:Y:S01]  /*25b30*/  LEA.HI R10, R10, R15, RZ, 0x1 ;  /* 0x0000000f0a0a7211 */ /* 0x000fe200078f08ff */
[C---:B------:R-:W-:Y:S01]  /*25b40*/  IMAD.WIDE.U32 R4, R11.reuse, UR4, R4 ;  /* 0x000000040b047c25 */ /* 0x040fe2000f8e0004 */
[C---:B------:R-:W-:Y:S02]  /*25b50*/  IADD3 R29, P3, R60.reuse, 0x4000, RZ ;  /* 0x000040003c1d7810 */ /* 0x040fe40007f7e0ff */
[----:B------:R-:W-:Y:S01]  /*25b60*/  IADD3 R9, P5, R60, 0x1000, RZ ;  /* 0x000010003c097810 */ /* 0x000fe20007fbe0ff */
[----:B------:R-:W-:Y:S01]  /*25b70*/  IMAD R13, R11, UR5, R6 ;  /* 0x000000050b0d7c24 */ /* 0x000fe2000f8e0206 */
[----:B------:R-:W-:Y:S01]  /*25b80*/  LOP3.LUT R6, R10, 0x3fffffe, RZ, 0xc0, !PT ;  /* 0x03fffffe0a067812 */ /* 0x000fe200078ec0ff */
[----:B------:R-:W-:Y:S01]  /*25b90*/  ULDC.64 UR4, c[0x0][0xb50] ;  /* 0x0002d40000047ab9 */ /* 0x000fe20000000a00 */
[----:B------:R-:W-:Y:S01]  /*25ba0*/  LOP3.LUT R28, R29, 0x380, RZ, 0xc0, !PT ;  /* 0x000003801d1c7812 */ /* 0x000fe200078ec0ff */
[----:B------:R-:W-:Y:S01]  /*25bb0*/  IMAD.IADD R5, R5, 0x1, R13 ;  /* 0x0000000105057824 */ /* 0x000fe200078e020d */
[----:B------:R-:W-:Y:S01]  /*25bc0*/  LEA R10, P1, R4, UR4, 0x2 ;  /* 0x00000004040a7c11 */ /* 0x000fe2000f8210ff */
[----:B------:R-:W-:Y:S01]  /*25bd0*/  IMAD.IADD R6, R15, 0x1, -R6 ;  /* 0x000000010f067824 */ /* 0x000fe200078e0a06 */
[----:B------:R-:W-:Y:S01]  /*25be0*/  IADD3 R13, P4, R60, 0x2000, RZ ;  /* 0x000020003c0d7810 */ /* 0x000fe20007f9e0ff */
[----:B------:R-:W-:Y:S01]  /*25bf0*/  IMAD R15, R25, 0x10, R14 ;  /* 0x00000010190f7824 */ /* 0x000fe200078e020e */
[----:B------:R-:W-:Y:S01]  /*25c00*/  LEA.HI.X R11, R4, UR5, R5, 0x2, P1 ;  /* 0x00000005040b7c11 */ /* 0x000fe200088f1405 */
[----:B------:R-:W-:Y:S01]  /*25c10*/  SHFL.IDX PT, R50, R10, RZ, 0x1c1f ;  /* 0x001c1fff0a327589 */ /* 0x000fe200000e0000 */
[----:B------:R-:W-:Y:S01]  /*25c20*/  IADD3 R25, P1, R60, 0x3000, RZ ;  /* 0x000030003c197810 */ /* 0x000fe20007f3e0ff */
[----:B------:R-:W-:Y:S01]  /*25c30*/  IMAD R4, R6, 0x40, R15 ;  /* 0x0000004006047824 */ /* 0x000fe200078e020f */
[----:B------:R-:W-:Y:S01]  /*25c40*/  LOP3.LUT R8, R9, 0x380, RZ, 0xc0, !PT ;  /* 0x0000038009087812 */ /* 0x000fe200078ec0ff */
[----:B------:R-:W2:Y:S01]  /*25c50*/  SHFL.IDX PT, R51, R11, RZ, 0x1c1f ;  /* 0x001c1fff0b337589 */ /* 0x000ea200000e0000 */
[----:B------:R-:W-:Y:S01]  /*25c60*/  LOP3.LUT R24, R25, 0x380, RZ, 0xc0, !PT ;  /* 0x0000038019187812 */ /* 0x000fe200078ec0ff */
[----:B------:R-:W-:Y:S01]  /*25c70*/  IMAD.IADD R4, R4, 0x1, R68 ;  /* 0x0000000104047824 */ /* 0x000fe200078e0244 */
[----:B------:R-:W-:Y:S01]  /*25c80*/  LOP3.LUT R12, R13, 0x380, RZ, 0xc0, !PT ;  /* 0x000003800d0c7812 */ /* 0x000fe200078ec0ff */
[----:B------:R-:W-:Y:S01]  /*25c90*/  SHFL.IDX PT, R54, R10, 0x1, 0x1c1f ;  /* 0x003c1f000a367f89 */ /* 0x000fe200000e0000 */
[----:B------:R-:W-:Y:S01]  /*25ca0*/  SHF.R.U64 R24, R24, 0x3, RZ ;  /* 0x0000000318187819 */ /* 0x000fe200000012ff */
[----:B------:R-:W-:Y:S01]  /*25cb0*/  ULDC.64 UR4, c[0x0][0xaa0] ;  /* 0x0002a80000047ab9 */ /* 0x000fe20000000a00 */
[----:B------:R-:W-:Y:S01]  /*25cc0*/  SHF.R.U64 R28, R28, 0x3, RZ ;  /* 0x000000031c1c7819 */ /* 0x000fe200000012ff */
[----:B------:R-:W3:Y:S01]  /*25cd0*/  SHFL.IDX PT, R55, R11, 0x1, 0x1c1f ;  /* 0x003c1f000b377f89 */ /* 0x000ee200000e0000 */
[----:B------:R-:W-:-:S02]  /*25ce0*/  LOP3.LUT R24, R24, R25, RZ, 0x3c, !PT ;  /* 0x0000001918187212 */ /* 0x000fc400078e3cff */
[----:B------:R-:W-:Y:S02]  /*25cf0*/  IADD3.X R25, RZ, R61, RZ, P1, !PT ;  /* 0x0000003dff197210 */ /* 0x000fe40000ffe4ff */
[----:B------:R-:W-:Y:S02]  /*25d00*/  SHF.R.U64 R8, R8, 0x3, RZ ;  /* 0x0000000308087819 */ /* 0x000fe400000012ff */
[----:B------:R-:W-:Y:S02]  /*25d10*/  SHF.R.U64 R12, R12, 0x3, RZ ;  /* 0x000000030c0c7819 */ /* 0x000fe400000012ff */
[----:B------:R-:W-:Y:S02]  /*25d20*/  IADD3 R41, P1, R60, 0x7000, RZ ;  /* 0x000070003c297810 */ /* 0x000fe40007f3e0ff */
[----:B------:R-:W-:Y:S01]  /*25d30*/  LOP3.LUT R28, R28, R29, RZ, 0x3c, !PT ;  /* 0x0000001d1c1c7212 */ /* 0x000fe200078e3cff */
[--C-:B------:R-:W-:Y:S01]  /*25d40*/  IMAD.X R29, RZ, RZ, R61.reuse, P3 ;  /* 0x000000ffff1d7224 */ /* 0x100fe200018e063d */
[----:B------:R-:W-:Y:S01]  /*25d50*/  LOP3.LUT R8, R8, R9, RZ, 0x3c, !PT ;  /* 0x0000000908087212 */ /* 0x000fe200078e3cff */
[--C-:B------:R-:W-:Y:S01]  /*25d60*/  IMAD.X R9, RZ, RZ, R61.reuse, P5 ;  /* 0x000000ffff097224 */ /* 0x100fe200028e063d */
[----:B------:R-:W-:Y:S01]  /*25d70*/  LOP3.LUT R12, R12, R13, RZ, 0x3c, !PT ;  /* 0x0000000d0c0c7212 */ /* 0x000fe200078e3cff */
[----:B------:R-:W-:Y:S01]  /*25d80*/  IMAD.X R13, RZ, RZ, R61, P4 ;  /* 0x000000ffff0d7224 */ /* 0x000fe200020e063d */
[----:B------:R-:W-:-:S02]  /*25d90*/  LOP3.LUT R40, R41, 0x380, RZ, 0xc0, !PT ;  /* 0x0000038029287812 */ /* 0x000fc400078ec0ff */
[C---:B------:R-:W-:Y:S02]  /*25da0*/  IADD3 R45, P3, R60.reuse, 0x8000, RZ ;  /* 0x000080003c2d7810 */ /* 0x040fe40007f7e0ff */
[C---:B------:R-:W-:Y:S02]  /*25db0*/  IADD3 R33, P5, R60.reuse, 0x5000, RZ ;  /* 0x000050003c217810 */ /* 0x040fe40007fbe0ff */
[----:B------:R-:W-:Y:S02]  /*25dc0*/  IADD3 R37, P4, R60, 0x6000, RZ ;  /* 0x000060003c257810 */ /* 0x000fe40007f9e0ff */
[----:B------:R-:W-:Y:S02]  /*25dd0*/  SHF.R.U64 R40, R40, 0x3, RZ ;  /* 0x0000000328287819 */ /* 0x000fe400000012ff */
[----:B------:R-:W-:Y:S02]  /*25de0*/  LOP3.LUT R44, R45, 0x380, RZ, 0xc0, !PT ;  /* 0x000003802d2c7812 */ /* 0x000fe400078ec0ff */
[----:B------:R-:W-:-:S02]  /*25df0*/  LOP3.LUT R32, R33, 0x380, RZ, 0xc0, !PT ;  /* 0x0000038021207812 */ /* 0x000fc400078ec0ff */
[----:B------:R-:W-:Y:S02]  /*25e00*/  LOP3.LUT R36, R37, 0x380, RZ, 0xc0, !PT ;  /* 0x0000038025247812 */ /* 0x000fe400078ec0ff */
[----:B------:R-:W-:Y:S01]  /*25e10*/  LOP3.LUT R40, R40, R41, RZ, 0x3c, !PT ;  /* 0x0000002928287212 */ /* 0x000fe200078e3cff */
[----:B------:R-:W-:Y:S01]  /*25e20*/  IMAD.X R41, RZ, RZ, R61, P1 ;  /* 0x000000ffff297224 */ /* 0x000fe200008e063d */
[----:B------:R-:W-:Y:S02]  /*25e30*/  SHF.R.U64 R44, R44, 0x3, RZ ;  /* 0x000000032c2c7819 */ /* 0x000fe400000012ff */
[----:B------:R-:W-:Y:S02]  /*25e40*/  SHF.R.U64 R32, R32, 0x3, RZ ;  /* 0x0000000320207819 */ /* 0x000fe400000012ff */
[----:B------:R-:W-:Y:S02]  /*25e50*/  SHF.R.U64 R36, R36, 0x3, RZ ;  /* 0x0000000324247819 */ /* 0x000fe400000012ff */
[----:B------:R-:W-:-:S02]  /*25e60*/  ISETP.GE.OR P1, PT, R4, R69, P0 ;  /* 0x000000450400720c */ /* 0x000fc40000726670 */
[----:B------:R-:W-:Y:S02]  /*25e70*/  IADD3 R4, R4, 0x8, RZ ;  /* 0x0000000804047810 */ /* 0x000fe40007ffe0ff */
[----:B------:R-:W-:Y:S01]  /*25e80*/  LOP3.LUT R44, R44, R45, RZ, 0x3c, !PT ;  /* 0x0000002d2c2c7212 */ /* 0x000fe200078e3cff */
[--C-:B------:R-:W-:Y:S01]  /*25e90*/  IMAD.X R45, RZ, RZ, R61.reuse, P3 ;  /* 0x000000ffff2d7224 */ /* 0x100fe200018e063d */
[----:B------:R-:W-:Y:S01]  /*25ea0*/  LOP3.LUT R32, R32, R33, RZ, 0x3c, !PT ;  /* 0x0000002120207212 */ /* 0x000fe200078e3cff */
[--C-:B------:R-:W-:Y:S01]  /*25eb0*/  IMAD.X R33, RZ, RZ, R61.reuse, P5 ;  /* 0x000000ffff217224 */ /* 0x100fe200028e063d */
[----:B------:R-:W-:Y:S01]  /*25ec0*/  LOP3.LUT R36, R36, R37, RZ, 0x3c, !PT ;  /* 0x0000002524247212 */ /* 0x000fe200078e3cff */
[----:B------:R-:W-:Y:S01]  /*25ed0*/  IMAD.X R37, RZ, RZ, R61, P4 ;  /* 0x000000ffff257224 */ /* 0x000fe200020e063d */
[----:B------:R-:W-:Y:S02]  /*25ee0*/  IADD3 R5, P3, R60, 0xb000, RZ ;  /* 0x0000b0003c057810 */ /* 0x000fe40007f7e0ff */
[----:B------:R-:W-:-:S02]  /*25ef0*/  ISETP.GE.OR P0, PT, R4, R69, P0 ;  /* 0x000000450400720c */ /* 0x000fc40000706670 */
[C---:B------:R-:W-:Y:S01]  /*25f00*/  LOP3.LUT R6, R60.reuse, 0x380, RZ, 0xc0, !PT ;  /* 0x000003803c067812 */ /* 0x040fe200078ec0ff */
[----:B------:R-:W-:Y:S01]  /*25f10*/  IMAD R3, R3, UR4, RZ ;  /* 0x0000000403037c24 */ /* 0x000fe2000f8e02ff */
[C---:B------:R-:W-:Y:S01]  /*25f20*/  IADD3 R49, P5, R60.reuse, 0x9000, RZ ;  /* 0x000090003c317810 */ /* 0x040fe20007fbe0ff */
[----:B--2---:R2:W-:Y:S01]  /*25f30*/  @!P1 ST.E desc[UR50][R50.64], R120 ;  /* 0x0000007832009985 */ /* 0x0045e2000c101932 */
[----:B------:R-:W-:Y:S01]  /*25f40*/  IADD3 R53, P4, R60, 0xa000, RZ ;  /* 0x0000a0003c357810 */ /* 0x000fe20007f9e0ff */
[----:B------:R-:W-:Y:S01]  /*25f50*/  IMAD.X R57, RZ, RZ, R61, P3 ;  /* 0x000000ffff397224 */ /* 0x000fe200018e063d */
[----:B------:R-:W-:Y:S02]  /*25f60*/  LOP3.LUT R4, R5, 0x380, RZ, 0xc0, !PT ;  /* 0x0000038005047812 */ /* 0x000fe400078ec0ff */
[----:B------:R-:W-:Y:S02]  /*25f70*/  LOP3.LUT R48, R49, 0x380, RZ, 0xc0, !PT ;  /* 0x0000038031307812 */ /* 0x000fe400078ec0ff */
[----:B------:R-:W-:Y:S01]  /*25f80*/  LOP3.LUT R52, R53, 0x380, RZ, 0xc0, !PT ;  /* 0x0000038035347812 */ /* 0x000fe200078ec0ff */
[----:B---3--:R3:W-:Y:S01]  /*25f90*/  @!P0 ST.E desc[UR50][R54.64], R121 ;  /* 0x0000007936008985 */ /* 0x0087e2000c101932 */
        /* <DEDUP_REMOVED lines=8> */
[----:B------:R-:W-:Y:S01]  /*26020*/  LOP3.LUT R48, R48, R49, RZ, 0x3c, !PT ;  /* 0x0000003130307212 */ /* 0x000fe200078e3cff */
[--C-:B------:R-:W-:Y:S01]  /*26030*/  IMAD.X R49, RZ, RZ, R61.reuse, P5 ;  /* 0x000000ffff317224 */ /* 0x100fe200028e063d */
[----:B------:R-:W-:Y:S01]  /*26040*/  LOP3.LUT R52, R52, R53, RZ, 0x3c, !PT ;  /* 0x0000003534347212 */ /* 0x000fe200078e3cff */
[----:B------:R-:W-:Y:S01]  /*26050*/  IMAD.X R53, RZ, RZ, R61, P4 ;  /* 0x000000ffff357224 */ /* 0x000fe200020e063d */
[----:B------:R-:W-:Y:S01]  /*26060*/  LOP3.LUT R56, R4, R5, RZ, 0x3c, !PT ;  /* 0x0000000504387212 */ /* 0x000fe200078e3cff */
[----:B------:R-:W5:Y:S04]  /*26070*/  LD.E.128 R24, desc[UR50][R24.64] ;  /* 0x0000003218187980 */ /* 0x000f68000c101d00 */
[----:B------:R4:W5:Y:S04]  /*26080*/  LD.E.128 R4, desc[UR50][R60.64] ;  /* 0x000000323c047980 */ /* 0x000968000c101d00 */
[----:B------:R-:W5:Y:S04]  /*26090*/  LD.E.128 R28, desc[UR50][R28.64] ;  /* 0x000000321c1c7980 */ /* 0x000f68000c101d00 */
[----:B------:R-:W5:Y:S01]  /*260a0*/  LD.E.128 R32, desc[UR50][R32.64] ;  /* 0x0000003220207980 */ /* 0x000f62000c101d00 */
[----:B----4-:R-:W-:Y:S01]  /*260b0*/  IMAD.WIDE.U32 R60, R0, UR4, RZ ;  /* 0x00000004003c7c25 */ /* 0x010fe2000f8e00ff */
[----:B------:R-:W-:-:S02]  /*260c0*/  ULDC.64 UR4, c[0x0][0xae8] ;  /* 0x0002ba0000047ab9 */ /* 0x000fc40000000a00 */
[----:B------:R-:W5:Y:S01]  /*260d0*/  LD.E.128 R36, desc[UR50][R36.64] ;  /* 0x0000003224247980 */ /* 0x000f62000c101d00 */
[----:B------:R-:W-:Y:S02]  /*260e0*/  IMAD R0, R66, 0x20, R63 ;  /* 0x0000002042007824 */ /* 0x000fe400078e023f */
[----:B------:R-:W-:Y:S01]  /*260f0*/  IMAD.IADD R61, R61, 0x1, R3 ;  /* 0x000000013d3d7824 */ /* 0x000fe200078e0203 */
[----:B------:R-:W5:Y:S01]  /*26100*/  LD.E.128 R40, desc[UR50][R40.64] ;  /* 0x0000003228287980 */ /* 0x000f62000c101d00 */
[----:B------:R-:W-:Y:S02]  /*26110*/  IMAD R64, R64, UR4, RZ ;  /* 0x0000000440407c24 */ /* 0x000fe4000f8e02ff */
[----:B------:R-:W-:Y:S01]  /*26120*/  IMAD.IADD R66, R68, 0x1, R0 ;  /* 0x0000000144427824 */ /* 0x000fe200078e0200 */
[----:B------:R-:W5:Y:S01]  /*26130*/  LD.E.128 R44, desc[UR50][R44.64] ;  /* 0x000000322c2c7980 */ /* 0x000f62000c101d00 */
[C---:B------:R-:W-:Y:S02]  /*26140*/  IMAD R3, R70.reuse, UR5, R64 ;  /* 0x0000000546037c24 */ /* 0x040fe4000f8e0240 */
[----:B------:R-:W-:Y:S01]  /*26150*/  IMAD.WIDE.U32 R60, R70, UR4, R60 ;  /* 0x00000004463c7c25 */ /* 0x000fe2000f8e003c */
[----:B------:R-:W-:Y:S01]  /*26160*/  ULDC.64 UR4, c[0x0][0xaf0] ;  /* 0x0002bc0000047ab9 */ /* 0x000fe20000000a00 */
[----:B--2---:R-:W5:Y:S02]  /*26170*/  LD.E.128 R48, desc[UR50][R48.64] ;  /* 0x0000003230307980 */ /* 0x004f64000c101d00 */
[----:B0-----:R-:W-:-:S02]  /*26180*/  @P2 IMAD.HI.U32 R0, R66, R67, RZ ;  /* 0x0000004342002227 */ /* 0x001fc400078e00ff */
[----:B---3--:R-:W5:Y:S02]  /*26190*/  LD.E.128 R52, desc[UR50][R52.64] ;  /* 0x0000003234347980 */ /* 0x008f64000c101d00 */
[----:B------:R-:W-:Y:S01]  /*261a0*/  IMAD.IADD R61, R61, 0x1, R3 ;  /* 0x000000013d3d7824 */ /* 0x000fe200078e0203 */
[----:B------:R-:W-:Y:S01]  /*261b0*/  MOV R3, R66 ;  /* 0x0000004200037202 */ /* 0x000fe20000000f00 */
[----:B------:R-:W-:Y:S01]  /*261c0*/  IMAD R65, R65, UR4, RZ ;  /* 0x0000000441417c24 */ /* 0x000fe2000f8e02ff */
[----:B-1----:R-:W-:Y:S01]  /*261d0*/  @P2 SHF.R.U32.HI R3, RZ, R71, R0 ;  /* 0x00000047ff032219 */ /* 0x002fe20000011600 */
[C---:B------:R-:W-:Y:S01]  /*261e0*/  IMAD.WIDE.U32 R60, R62.reuse, UR4, R60 ;  /* 0x000000043e3c7c25 */ /* 0x040fe2000f8e003c */
[----:B------:R-:W5:Y:S02]  /*261f0*/  LD.E.128 R56, desc[UR50][R56.64] ;  /* 0x0000003238387980 */ /* 0x000f64000c101d00 */
[----:B------:R-:W-:Y:S01]  /*26200*/  SHF.R.S32.HI R0, RZ, 0x1f, R3 ;  /* 0x0000001fff007819 */ /* 0x000fe20000011403 */
[----:B------:R-:W-:Y:S01]  /*26210*/  IMAD R65, R62, UR5, R65 ;  /* 0x000000053e417c24 */ /* 0x000fe2000f8e0241 */
[----:B------:R-:W-:Y:S01]  /*26220*/  ULDC.64 UR4, c[0x0][0xae0] ;  /* 0x0002b80000047ab9 */ /* 0x000fe20000000a00 */
[----:B------:R-:W-:Y:S01]  /*26230*/  IMAD.MOV R67, RZ, RZ, -R3 ;  /* 0x000000ffff437224 */ /* 0x000fe200078e0a03 */
        /* <DEDUP_REMOVED lines=8> */
[----:B------:R-:W-:Y:S02]  /*262c0*/  IMAD R65, R20, R67, R66 ;  /* 0x0000004314417224 */ /* 0x000fe400078e0242 */
[C---:B------:R-:W-:Y:S02]  /*262d0*/  IMAD R67, R3.reuse, UR5, R0 ;  /* 0x0000000503437c24 */ /* 0x040fe4000f8e0200 */
[----:B------:R-:W-:Y:S01]  /*262e0*/  IMAD.WIDE.U32 R60, R3, UR4, R60 ;  /* 0x00000004033c7c25 */ /* 0x000fe2000f8e003c */
[----:B------:R-:W-:Y:S01]  /*262f0*/  SHF.R.S32.HI R0, RZ, 0x1f, R65 ;  /* 0x0000001fff007819 */ /* 0x000fe20000011441 */
[----:B------:R-:W-:Y:S02]  /*26300*/  ULDC.64 UR4, c[0x0][0xad8] ;  /* 0x0002b60000047ab9 */ /* 0x000fe40000000a00 */
[----:B------:R-:W-:-:S02]  /*26310*/  IMAD.IADD R61, R61, 0x1, R67 ;  /* 0x000000013d3d7824 */ /* 0x000fc400078e0243 */
[----:B------:R-:W-:Y:S02]  /*26320*/  IMAD R0, R0, UR4, RZ ;  /* 0x0000000400007c24 */ /* 0x000fe4000f8e02ff */
[----:B------:R-:W-:Y:S02]  /*26330*/  IMAD.IADD R68, R63, 0x1, R68 ;  /* 0x000000013f447824 */ /* 0x000fe400078e0244 */
[C---:B------:R-:W-:Y:S02]  /*26340*/  IMAD R63, R65.reuse, UR5, R0 ;  /* 0x00000005413f7c24 */ /* 0x040fe4000f8e0200 */
[----:B------:R-:W-:Y:S01]  /*26350*/  IMAD.WIDE.U32 R60, R65, UR4, R60 ;  /* 0x00000004413c7c25 */ /* 0x000fe2000f8e003c */
[----:B------:R-:W-:-:S03]  /*26360*/  ULDC.64 UR4, c[0x0][0xa80] ;  /* 0x0002a00000047ab9 */ /* 0x000fc60000000a00 */
[----:B------:R-:W-:Y:S01]  /*26370*/  VIADD R3, R68, 0x20 ;  /* 0x0000002044037836 */ /* 0x000fe20000000000 */
[----:B------:R-:W-:Y:S01]  /*26380*/  LEA R66, P2, R60, UR4, 0x1 ;  /* 0x000000043c427c11 */ /* 0x000fe2000f8408ff */
[----:B------:R-:W-:-:S03]  /*26390*/  IMAD.IADD R61, R61, 0x1, R63 ;  /* 0x000000013d3d7824 */ /* 0x000fc600078e023f */
[-C--:B------:R-:W-:Y:S02]  /*263a0*/  ISETP.GE.AND P1, PT, R3, R69.reuse, PT ;  /* 0x000000450300720c */ /* 0x080fe40003f26270 */
[----:B------:R-:W-:Y:S02]  /*263b0*/  LEA.HI.X R3, R60, UR5, R61, 0x1, P2 ;  /* 0x000000053c037c11 */ /* 0x000fe400090f0c3d */
[C---:B------:R-:W-:Y:S01]  /*263c0*/  ISETP.GE.AND P2, PT, R68.reuse, R69, PT ;  /* 0x000000454400720c */ /* 0x040fe20003f46270 */
[----:B------:R-:W-:Y:S01]  /*263d0*/  VIADD R20, R68, 0x40 ;  /* 0x0000004044147836 */ /* 0x000fe20000000000 */
[----:B------:R-:W-:Y:S01]  /*263e0*/  IADD3 R0, R18, 0x33420, RZ ;  /* 0x0003342012007810 */ /* 0x000fe20007ffe0ff */
[----:B------:R-:W-:-:S03]  /*263f0*/  VIADD R72, R2, 0x80 ;  /* 0x0000008002487836 */ /* 0x000fc60000000000 */
[----:B------:R-:W-:Y:S02]  /*26400*/  PRMT R0, RZ, 0x654, R0 ;  /* 0x00000654ff007816 */ /* 0x000fe40000000000 */
[----:B------:R-:W-:Y:S01]  /*26410*/  ISETP.GE.AND P0, PT, R20, R69, PT ;  /* 0x000000451400720c */ /* 0x000fe20003f06270 */
[----:B------:R-:W-:Y:S01]  /*26420*/  VIADD R20, R2, 0x40 ;  /* 0x0000004002147836 */ /* 0x000fe20000000000 */
[----:B0-----:R0:W-:Y:S01]  /*26430*/  SYNCS.ARRIVE.TRANS64.RED.A1T0 RZ, [R0+URZ], RZ ;  /* 0x000000ff00ff79a7 */ /* 0x0011e2000810043f */
[----:B------:R0:W1:Y:S01]  /*26440*/  SHFL.IDX PT, R67, R66, RZ, 0x181f ;  /* 0x00181fff42437589 */ /* 0x00006200000e0000 */
[----:B------:R-:W-:-:S03]  /*26450*/  SHF.R.S32.HI R73, RZ, 0x1f, R2 ;  /* 0x0000001fff497819 */ /* 0x000fc60000011402 */
[----:B------:R0:W2:Y:S01]  /*26460*/  SHFL.IDX PT, R65, R3, RZ, 0x181f ;  /* 0x00181fff03417589 */ /* 0x0000a200000e0000 */
[----:B------:R-:W-:Y:S02]  /*26470*/  SHF.R.S32.HI R70, RZ, 0x1f, R20 ;  /* 0x0000001fff467819 */ /* 0x000fe40000011414 */
        /* <DEDUP_REMOVED lines=15> */
.L_x_6487:
[----:B------:R-:W-:Y:S05]  /*26570*/  BSYNC B1 ;  /* 0x0000000000017941 */ /* 0x000fea0003800000 */
.L_x_6486:
[----:B---3-5:R3:W4:Y:S01]  /*26580*/  SHFL.IDX PT, R29, R3, 0x1, 0x181f ;  /* 0x00381f00031d7f89 */ /* 0x02872200000e0000 */
        /* <DEDUP_REMOVED lines=16> */
.L_x_6489:
[----:B------:R-:W-:Y:S05]  /*26690*/  BSYNC B1 ;  /* 0x0000000000017941 */ /* 0x000fea0003800000 */
.L_x_6488:
        /* <DEDUP_REMOVED lines=17> */
.L_x_6491:
[----:B------:R-:W-:Y:S05]  /*267b0*/  BSYNC B1 ;  /* 0x0000000000017941 */ /* 0x000fea0003800000 */
.L_x_6490:
[----:B------:R-:W-:Y:S01]  /*267c0*/  VIADD R0, R68, 0x60 ;  /* 0x0000006044007836 */ /* 0x000fe20000000000 */
[----:B0--3--:R-:W3:Y:S04]  /*267d0*/  SHFL.IDX PT, R3, R3, 0x3, 0x181f ;  /* 0x00781f0003037f89 */ /* 0x009ee800000e0000 */
[----:B------:R-:W-:Y:S01]  /*267e0*/  ISETP.GE.AND P0, PT, R0, R69, PT ;  /* 0x000000450000720c */ /* 0x000fe20003f06270 */
[----:B------:R0:W0:-:S12]  /*267f0*/  SHFL.IDX PT, R9, R66, 0x3, 0x181f ;  /* 0x00781f0042097f89 */ /* 0x00001800000e0000 */
[----:B------:R-:W-:Y:S05]  /*26800*/  @P0 BRA `(.L_x_6492) ;  /* 0x0000000c00900947 */ /* 0x000fea0003800000 */
[----:B------:R-:W-:Y:S02]  /*26810*/  ULDC UR4, c[0x0][0xac8] ;  /* 0x0002b20000047ab9 */ /* 0x000fe40000000800 */
[----:B------:R-:W-:Y:S02]  /*26820*/  ISETP.GE.AND P2, PT, R2, UR4, PT ;  /* 0x0000000402007c0c */ /* 0x000fe4000bf46270 */
[----:B------:R-:W-:-:S11]  /*26830*/  ISETP.GE.AND P3, PT, R20, UR4, PT ;  /* 0x0000000414007c0c */ /* 0x000fd6000bf66270 */
[-C--:B0-----:R-:W-:Y:S02]  /*26840*/  @!P2 LEA R4, P0, R2, R9.reuse, 0x1 ;  /* 0x000000090204a211 */ /* 0x081fe400078008ff */
[----:B------:R-:W-:Y:S02]  /*26850*/  @!P3 LEA R6, P1, R20, R9, 0x1 ;  /* 0x000000091406b211 */ /* 0x000fe400078208ff */
[-C--:B---3--:R-:W-:Y:S02]  /*26860*/  @!P2 LEA.HI.X R5, R2, R3.reuse, R73, 0x1, P0 ;  /* 0x000000030205a211 */ /* 0x088fe400000f0c49 */
        /* <DEDUP_REMOVED lines=9> */
.L_x_6483:
[----:B------:R-:W3:Y:S01]  /*26900*/  LDL R11, [R1+0x54] ;  /* 0x00005400010b7983 */ /* 0x000ee20000100800 */
[----:B------:R-:W-:-:S03]  /*26910*/  ULDC.64 UR4, c[0x0][0xc00] ;  /* 0x0003000000047ab9 */ /* 0x000fc60000000a00 */
[----:B------:R-:W4:Y:S01]  /*26920*/  LDL R9, [R1+0x64] ;  /* 0x0000640001097983 */ /* 0x000f220000100800 */
[----:B------:R-:W-:Y:S01]  /*26930*/  ISETP.NE.U32.AND P0, PT, RZ, UR4, PT ;  /* 0x00000004ff007c0c */ /* 0x000fe2000bf05070 */
[----:B------:R-:W-:Y:S01]  /*26940*/  IMAD.MOV.U32 R0, RZ, RZ, RZ ;  /* 0x000000ffff007224 */ /* 0x000fe200078e00ff */
[----:B------:R-:W1:Y:S02]  /*26950*/  LDC R27, c[0x0][0xbe8] ;  /* 0x0002fa00ff1b7b82 */ /* 0x000e640000000800 */
[----:B------:R-:W-:Y:S01]  /*26960*/  ISETP.NE.AND.EX P0, PT, RZ, UR5, PT, P0 ;  /* 0x00000005ff007c0c */ /* 0x000fe2000bf05300 */
[C---:B---3--:R-:W-:Y:S01]  /*26970*/  IMAD.SHL.U32 R4, R11.reuse, 0x4, RZ ;  /* 0x000000040b047824 */ /* 0x048fe200078e00ff */
[----:B----4-:R-:W-:-:S04]  /*26980*/  SHF.L.U64.HI R5, R11, 0x2, R9 ;  /* 0x000000020b057819 */ /* 0x010fc80000010209 */
        /* <DEDUP_REMOVED lines=11> */
[----:B-1----:R-:W-:Y:S01]  /*26a40*/  ISETP.NE.AND P2, PT, R27, 0x1, PT ;  /* 0x000000011b00780c */ /* 0x002fe20003f45270 */
[----:B------:R-:W1:-:S12]  /*26a50*/  S2R R8, SR_TID.X ;  /* 0x0000000000087919 */ /* 0x000e580000002100 */
[----:B------:R-:W4:Y:S01]  /*26a60*/  @P2 LDC R29, c[0x0][0xbec] ;  /* 0x0002fb00ff1d2b82 */ /* 0x000f220000000800 */
[----:B-1----:R-:W-:-:S05]  /*26a70*/  VIADD R14, R8, 0xffffff80 ;  /* 0xffffff80080e7836 */ /* 0x002fca0000000000 */
[----:B------:R-:W-:Y:S02]  /*26a80*/  ISETP.GE.AND P3, PT, R14, 0x80, PT ;  /* 0x000000800e00780c */ /* 0x000fe40003f66270 */
[----:B------:R-:W-:Y:S01]  /*26a90*/  SHF.R.S32.HI R7, RZ, 0x1f, R14 ;  /* 0x0000001fff077819 */ /* 0x000fe2000001140e */
[----:B---3--:R-:W-:Y:S10]  /*26aa0*/  @P1 BRA `(.L_x_6493) ;  /* 0x0000000000101947 */ /* 0x008ff40003800000 */
[----:B------:R-:W-:Y:S05]  /*26ab0*/  @!P0 BRA `(.L_x_6493) ;  /* 0x00000000000c8947 */ /* 0x000fea0003800000 */
[----:B------:R-:W3:Y:S04]  /*26ac0*/  LDG.E R5, desc[UR50][R2.64] ;  /* 0x0000003202057981 */ /* 0x000ee8000c1e1900 */
[----:B-----5:R-:W3:Y:S02]  /*26ad0*/  LDG.E R6, desc[UR50][R2.64+0x4] ;  /* 0x0000043202067981 */ /* 0x020ee4000c1e1900 */
[----:B---3--:R-:W-:-:S07]  /*26ae0*/  IADD3 R6, -R5, R6, RZ ;  /* 0x0000000605067210 */ /* 0x008fce0007ffe1ff */
.L_x_6493:
[----:B------:R-:W3:Y:S04]  /*26af0*/  LDL R26, [R1+0x60] ;  /* 0x00006000011a7983 */ /* 0x000ee80000100800 */
[----:B------:R1:W5:Y:S01]  /*26b00*/  LDL R24, [R1+0x48] ;  /* 0x0000480001187983 */ /* 0x0003620000100800 */
[----:B--2---:R-:W-:Y:S01]  /*26b10*/  LEA.HI R20, R7, R14, RZ, 0x3 ;  /* 0x0000000e07147211 */ /* 0x004fe200078f18ff */
[----:B------:R-:W-:Y:S01]  /*26b20*/  BSSY B1, `(.L_x_6494) ;  /* 0x000002d000017945 */ /* 0x000fe20003800000 */
[----:B------:R-:W-:Y:S02]  /*26b30*/  SEL R13, R11, RZ, !P0 ;  /* 0x000000ff0b0d7207 */ /* 0x000fe40004000000 */
[----:B------:R-:W-:Y:S02]  /*26b40*/  SEL R12, R9, RZ, !P0 ;  /* 0x000000ff090c7207 */ /* 0x000fe40004000000 */
[----:B------:R-:W-:-:S02]  /*26b50*/  LOP3.LUT R31, R20, 0xfffffff8, RZ, 0xc0, !PT ;  /* 0xfffffff8141f7812 */ /* 0x000fc400078ec0ff */
[----:B-----5:R-:W-:Y:S02]  /*26b60*/  SHF.R.S32.HI R11, RZ, 0x1f, R0 ;  /* 0x0000001fff0b7819 */ /* 0x020fe40000011400 */
[----:B---3--:R-:W-:Y:S01]  /*26b70*/  SHF.R.S32.HI R10, RZ, 0x1f, R26 ;  /* 0x0000001fff0a7819 */ /* 0x008fe2000001141a */
[----:B-1----:R-:W-:Y:S06]  /*26b80*/  @P3 BRA `(.L_x_6495) ;  /* 0x0000000000983947 */ /* 0x002fec0003800000 */
        /* <DEDUP_REMOVED lines=38> */
.L_x_6495:
[----:B------:R-:W-:Y:S05]  /*26df0*/  BSYNC B1 ;  /* 0x0000000000017941 */ /* 0x000fea0003800000 */
.L_x_6494:
[----:B------:R-:W2:Y:S01]  /*26e00*/  @P2 LDC R9, c[0x0][0xbf0] ;  /* 0x0002fc00ff092b82 */ /* 0x000ea20000000800 */
[----:B------:R-:W-:Y:S01]  /*26e10*/  ULDC.64 UR4, c[0x0][0xaa0] ;  /* 0x0002a80000047ab9 */ /* 0x000fe20000000a00 */
[----:B------:R-:W-:Y:S01]  /*26e20*/  IADD3 R31, R14, -R31, RZ ;  /* 0x8000001f0e1f7210 */ /* 0x000fe20007ffe0ff */
[----:B-1----:R-:W-:Y:S01]  /*26e30*/  IMAD R3, R11, UR4, RZ ;  /* 0x000000040b037c24 */ /* 0x002fe2000f8e02ff */
[----:B------:R-:W-:-:S03]  /*26e40*/  SHF.R.S32.HI R20, RZ, 0x3, R20 ;  /* 0x00000003ff147819 */ /* 0x000fc60000011414 */
[C---:B------:R-:W-:Y:S02]  /*26e50*/  IMAD R5, R0.reuse, UR5, R3 ;  /* 0x0000000500057c24 */ /* 0x040fe4000f8e0203 */
[----:B------:R-:W-:Y:S01]  /*26e60*/  IMAD.WIDE.U32 R2, R0, UR4, RZ ;  /* 0x0000000400027c25 */ /* 0x000fe2000f8e00ff */
[----:B------:R-:W-:-:S03]  /*26e70*/  ULDC.64 UR4, c[0x0][0xae8] ;  /* 0x0002ba0000047ab9 */ /* 0x000fc60000000a00 */
[----:B------:R-:W-:Y:S02]  /*26e80*/  IMAD R4, R31, 0x20, R20 ;  /* 0x000000201f047824 */ /* 0x000fe400078e0214 */
[----:B------:R-:W-:Y:S02]  /*26e90*/  IMAD R0, R10, UR4, RZ ;  /* 0x000000040a007c24 */ /* 0x000fe4000f8e02ff */
[----:B------:R-:W-:Y:S02]  /*26ea0*/  IMAD.IADD R8, R24, 0x1, R4 ;  /* 0x0000000118087824 */ /* 0x000fe400078e0204 */
[----:B------:R-:W-:Y:S02]  /*26eb0*/  IMAD.IADD R3, R3, 0x1, R5 ;  /* 0x0000000103037824 */ /* 0x000fe400078e0205 */
[----:B------:R-:W-:Y:S02]  /*26ec0*/  IMAD R7, R26, UR5, R0 ;  /* 0x000000051a077c24 */ /* 0x000fe4000f8e0200 */
[----:B----4-:R-:W-:-:S04]  /*26ed0*/  @P2 IMAD.HI.U32 R0, R8, R29, RZ ;  /* 0x0000001d08002227 */ /* 0x010fc800078e00ff */
[----:B------:R-:W-:Y:S01]  /*26ee0*/  IMAD.WIDE.U32 R2, R26, UR4, R2 ;  /* 0x000000041a027c25 */ /* 0x000fe2000f8e0002 */
[----:B------:R-:W-:-:S03]  /*26ef0*/  ULDC.64 UR4, c[0x0][0xaf0] ;  /* 0x0002bc0000047ab9 */ /* 0x000fc60000000a00 */
[----:B------:R-:W-:Y:S01]  /*26f00*/  IMAD.MOV.U32 R5, RZ, RZ, R8 ;  /* 0x000000ffff057224 */ /* 0x000fe200078e0008 */
[----:B--2---:R-:W-:Y:S01]  /*26f10*/  @P2 SHF.R.U32.HI R5, RZ, R9, R0 ;  /* 0x00000009ff052219 */ /* 0x004fe20000011600 */
        /* <DEDUP_REMOVED lines=30> */
[----:B------:R1:W2:Y:S04]  /*27100*/  SHFL.IDX PT, R0, R3, RZ, 0x181f ;  /* 0x00181fff03007589 */ /* 0x0002a800000e0000 */
[----:B------:R1:W3:Y:S02]  /*27110*/  SHFL.IDX PT, R14, R2, RZ, 0x181f ;  /* 0x00181fff020e7589 */ /* 0x0002e400000e0000 */
.L_x_6747:
[----:B------:R-:W-:Y:S01]  /*27120*/  IMAD R27, R6, R27, RZ ;  /* 0x0000001b061b7224 */ /* 0x000fe200078e02ff */
[----:B------:R-:W-:Y:S01]  /*27130*/  BSSY B1, `(.L_x_6497) ;  /* 0x0000011000017945 */ /* 0x000fe20003800000 */
[----:B------:R-:W-:-:S05]  /*27140*/  IMAD.IADD R6, R20, 0x1, R24 ;  /* 0x0000000114067824 */ /* 0x000fca00078e0218 */
[----:B------:R-:W-:-:S13]  /*27150*/  ISETP.GE.AND P0, PT, R6, R27, PT ;  /* 0x0000001b0600720c */ /* 0x000fda0003f06270 */
        /* <DEDUP_REMOVED lines=8> */
[-C--:B--2---:R-:W-:Y:S02]  /*271e0*/  @!P3 LEA.HI.X R13, R31, R0.reuse, R10, 0x1, P0 ;  /* 0x000000001f0db211 */ /* 0x084fe400000f0c0a */
[-C--:B------:R-:W-:Y:S02]  /*271f0*/  @!P4 LEA.HI.X R25, R5, R0.reuse, R7, 0x1, P1 ;  /* 0x000000000519c211 */ /* 0x080fe400008f0c07 */
[----:B------:R-:W-:Y:S01]  /*27200*/  @!P5 LEA.HI.X R15, R9, R0, R8, 0x1, P2 ;  /* 0x00000000090fd211 */ /* 0x000fe200010f0c08 */
[----:B------:R4:W-:Y:S04]  /*27210*/  @!P3 ST.E.128 desc[UR50][R12.64], RZ ;  /* 0x000000ff0c00b985 */ /* 0x0009e8000c101d32 */
[----:B------:R4:W-:Y:S04]  /*27220*/  @!P4 ST.E.128 desc[UR50][R24.64], RZ ;  /* 0x000000ff1800c985 */ /* 0x0009e8000c101d32 */
[----:B------:R4:W-:Y:S02]  /*27230*/  @!P5 ST.E.128 desc[UR50][R14.64], RZ ;  /* 0x000000ff0e00d985 */ /* 0x0009e4000c101d32 */
.L_x_6498:
[----:B------:R-:W-:Y:S05]  /*27240*/  BSYNC B1 ;  /* 0x0000000000017941 */ /* 0x000fea0003800000 */
.L_x_6497:
[----:B------:R-:W-:-:S03]  /*27250*/  UMOV UR4, 0xffffffff ;  /* 0xffffffff00047882 */ /* 0x000fc60000000000 */
[----:B------:R-:W-:Y:S05]  /*27260*/  BRA.DIV UR4, `(.L_x_6499) ;  /* 0x000000be042c7947 */ /* 0x000fea000b800000 */
[----:B--2---:R2:W0:Y:S04]  /*27270*/  SHFL.IDX PT, R0, R3, 0x1, 0x181f ;  /* 0x00381f0003007f89 */ /* 0x00442800000e0000 */
[----:B---34-:R2:W3:Y:S02]  /*27280*/  SHFL.IDX PT, R14, R2, 0x1, 0x181f ;  /* 0x00381f00020e7f89 */ /* 0x0184e400000e0000 */
.L_x_6751:
        /* <DEDUP_REMOVED lines=17> */
.L_x_6501:
[----:B------:R-:W-:Y:S05]  /*273a0*/  BSYNC B1 ;  /* 0x0000000000017941 */ /* 0x000fea0003800000 */
.L_x_6500:
[----:B------:R-:W-:-:S03]  /*273b0*/  UMOV UR4, 0xffffffff ;  /* 0xffffffff00047882 */ /* 0x000fc60000000000 */
[----:B------:R-:W-:Y:S05]  /*273c0*/  BRA.DIV UR4, `(.L_x_6502) ;  /* 0x000000be041c7947 */ /* 0x000fea000b800000 */
[----:B0-----:R0:W0:Y:S04]  /*273d0*/  SHFL.IDX PT, R0, R3, 0x2, 0x181f ;  /* 0x00581f0003007f89 */ /* 0x00102800000e0000 */
[----:B---34-:R3:W4:Y:S02]  /*273e0*/  SHFL.IDX PT, R14, R2, 0x2, 0x181f ;  /* 0x00581f00020e7f89 */ /* 0x01872400000e0000 */
.L_x_6755:
        /* <DEDUP_REMOVED lines=17> */
.L_x_6504:
[----:B------:R-:W-:Y:S05]  /*27500*/  BSYNC B1 ;  /* 0x0000000000017941 */ /* 0x000fea0003800000 */
.L_x_6503:
[----:B------:R-:W-:-:S03]  /*27510*/  UMOV UR4, 0xffffffff ;  /* 0xffffffff00047882 */ /* 0x000fc60000000000 */
[----:B------:R-:W-:Y:S05]  /*27520*/  BRA.DIV UR4, `(.L_x_6505) ;  /* 0x000000be040c7947 */ /* 0x000fea000b800000 */
[----:B0-----:R0:W0:Y:S04]  /*27530*/  SHFL.IDX PT, R0, R3, 0x3, 0x181f ;  /* 0x00781f0003007f89 */ /* 0x00102800000e0000 */
[----:B----4-:R4:W0:Y:S02]  /*27540*/  SHFL.IDX PT, R14, R2, 0x3, 0x181f ;  /* 0x00781f00020e7f89 */ /* 0x01082400000e0000 */
.L_x_6759:
[----:B-1234-:R-:W-:-:S04]  /*27550*/  IADD3 R2, R6, 0x60, RZ ;  /* 0x0000006006027810 */ /* 0x01efc80007ffe0ff */
        /* <DEDUP_REMOVED lines=15> */
.L_x_6492:
[----:B------:R-:W-:Y:S05]  /*27650*/  BSYNC B0 ;  /* 0x0000000000007941 */ /* 0x000fea0003800000 */
.L_x_6482:
[----:B------:R-:W-:Y:S02]  /*27660*/  ULDC UR4, c[0x0][0xc3c] ;  /* 0x00030f0000047ab9 */ /* 0x000fe40000000800 */
[----:B------:R-:W-:-:S13]  /*27670*/  ISETP.GE.AND P0, PT, R23, UR4, PT ;  /* 0x0000000417007c0c */ /* 0x000fda000bf06270 */
[----:B------:R-:W-:Y:S05]  /*27680*/  @!P0 BRA `(.L_x_6506) ;  /* 0xfffffd9c00408947 */ /* 0x000fea000383ffff */
[----:B------:R-:W-:Y:S05]  /*27690*/  BRA `(.L_x_6294) ;  /* 0x00000090002c7947 */ /* 0x000fea0003800000 */
.L_x_6292:
        /* <DEDUP_REMOVED lines=58> */
.L_x_6512:
        /* <DEDUP_REMOVED lines=12> */
.L_x_6511:
[----:B------:R-:W-:Y:S05]  /*27b00*/  BSYNC B0 ;  /* 0x0000000000007941 */ /* 0x000fea0003800000 */
.L_x_6510:
        /* <DEDUP_REMOVED lines=20> */
.L_x_6508:
        /* <DEDUP_REMOVED lines=20> */
.L_x_6513:
        /* <DEDUP_REMOVED lines=59> */
.L_x_6509:
[----:B------:R-:W-:Y:S01]  /*28140*/  IMAD.MOV.U32 R17, RZ, RZ, RZ ;  /* 0x000000ffff117224 */ /* 0x000fe200078e00ff */
[----:B------:R-:W-:Y:S01]  /*28150*/  MOV R18, RZ ;  /* 0x000000ff00127202 */ /* 0x000fe20000000f00 */
[----:B------:R-:W-:-:S07]  /*28160*/  IMAD.U32 R16, RZ, RZ, UR6 ;  /* 0x00000006ff107e24 */ /* 0x000fce000f8e00ff */
.L_x_6514:
[----:B------:R-:W-:-:S13]  /*28170*/  ISETP.NE.AND P0, PT, R5, RZ, PT ;  /* 0x000000ff0500720c */ /* 0x000fda0003f05270 */
[----:B------:R-:W0:Y:S01]  /*28180*/  @!P0 S2R R3, SR_CgaCtaId ;  /* 0x0000000000038919 */ /* 0x000e220000008800 */
[----:B------:R-:W-:-:S04]  /*28190*/  @!P0 MOV R0, 0x400 ;  /* 0x0000040000008802 */ /* 0x000fc80000000f00 */
[----:B0-----:R-:W-:-:S05]  /*281a0*/  @!P0 LEA R0, R3, R0, 0x18 ;  /* 0x0000000003008211 */ /* 0x001fca00078ec0ff */
[----:B------:R2:W-:Y:S01]  /*281b0*/  @!P0 STS.128 [R0+0x334d0], R16 ;  /* 0x0334d01000008388 */ /* 0x0005e20000000c00 */
[----:B------:R-:W-:Y:S06]  /*281c0*/  BAR.ARV 0x5, 0x180 ;  /* 0x0146000000007b1d */ /* 0x000fec0000002000 */
.L_x_6507:
        /* <DEDUP_REMOVED lines=12> */
[----:B------:R-:W-:Y:S01]  /*28290*/  IMAD.MOV.U32 R32, RZ, RZ, RZ ;  /* 0x000000ffff207224 */ /* 0x000fe200078e00ff */
[----:B------:R-:W-:Y:S01]  /*282a0*/  ULOP3.LUT UR39, UR36, 0x2, URZ, 0xfc, !UPT ;  /* 0x0000000224277892 */ /* 0x000fe2000f8efc3f */
[----:B------:R-:W-:Y:S01]  /*282b0*/  IMAD.MOV.U32 R37, RZ, RZ, 0x1 ;  /* 0x00000001ff257424 */ /* 0x000fe200078e00ff */
[----:B------:R-:W-:Y:S01]  /*282c0*/  ULOP3.LUT UR37, UR36, 0x1, URZ, 0xfc, !UPT ;  /* 0x0000000124257892 */ /* 0x000fe2000f8efc3f */
[----:B------:R-:W-:Y:S01]  /*282d0*/  ULDC UR38, c[0x0][0xc] ;  /* 0x0000030000267ab9 */ /* 0x000fe20000000800 */
[C---:B-1----:R-:W-:Y:S01]  /*282e0*/  IMAD.SHL.U32 R25, R9.reuse, 0x40, RZ ;  /* 0x0000004009197824 */ /* 0x042fe200078e00ff */
[----:B0-----:R-:W-:Y:S01]  /*282f0*/  SHF.R.U32.HI R2, RZ, 0x1, R9 ;  /* 0x00000001ff027819 */ /* 0x001fe20000011609 */
[C---:B--2---:R-:W-:Y:S01]  /*28300*/  IMAD.SHL.U32 R0, R9.reuse, 0x10, RZ ;  /* 0x0000001009007824 */ /* 0x044fe200078e00ff */
[C---:B------:R-:W-:Y:S01]  /*28310*/  LOP3.LUT R11, R9.reuse, 0x7f, RZ, 0xc0, !PT ;  /* 0x0000007f090b7812 */ /* 0x040fe200078ec0ff */
[----:B------:R-:W-:Y:S01]  /*28320*/  IMAD.SHL.U32 R6, R9, 0x2, RZ ;  /* 0x0000000209067824 */ /* 0x000fe200078e00ff */
[----:B------:R-:W-:Y:S01]  /*28330*/  LOP3.LUT R3, R25, 0x180, RZ, 0xc0, !PT ;  /* 0x0000018019037812 */ /* 0x000fe200078ec0ff */
[----:B------:R-:W-:Y:S01]  /*28340*/  IMAD.SHL.U32 R8, R9, 0x4, RZ ;  /* 0x0000000409087824 */ /* 0x000fe200078e00ff */
[----:B------:R-:W-:Y:S01]  /*28350*/  LOP3.LUT R5, R0, 0x1b0, RZ, 0xc0, !PT ;  /* 0x000001b000057812 */ /* 0x000fe200078ec0ff */
[----:B------:R-:W-:Y:S01]  /*28360*/  IMAD.SHL.U32 R4, R11, 0x10, RZ ;  /* 0x000000100b047824 */ /* 0x000fe200078e00ff */
[----:B------:R-:W-:Y:S01]  /*28370*/  LOP3.LUT R3, R3, 0x30, R2, 0xf8, !PT ;  /* 0x0000003003037812 */ /* 0x000fe200078ef802 */
[----:B------:R-:W-:Y:S01]  /*28380*/  IMAD.SHL.U32 R2, R9, 0x20, RZ ;  /* 0x0000002009027824 */ /* 0x000fe200078e00ff */
[----:B------:R-:W-:-:S02]  /*28390*/  LOP3.LUT R6, R5, 0x30, R6, 0x78, !PT ;  /* 0x0000003005067812 */ /* 0x000fc400078e7806 */
[----:B------:R-:W-:Y:S02]  /*283a0*/  LOP3.LUT R7, R4, 0x600, RZ, 0xc0, !PT ;  /* 0x0000060004077812 */ /* 0x000fe400078ec0ff */
[----:B------:R-:W-:Y:S02]  /*283b0*/  LOP3.LUT R5, R2, 0x80, RZ, 0xc0, !PT ;  /* 0x0000008002057812 */ /* 0x000fe400078ec0ff */
[----:B------:R-:W-:Y:S02]  /*283c0*/  SHF.L.U32 R4, R9, 0x3, RZ ;  /* 0x0000000309047819 */ /* 0x000fe400000006ff */
[----:B------:R-:W-:Y:S02]  /*283d0*/  LOP3.LUT R5, R5, 0x10, R9, 0xf8, !PT ;  /* 0x0000001005057812 */ /* 0x000fe400078ef809 */
[----:B------:R-:W-:Y:S02]  /*283e0*/  LOP3.LUT R9, R7, 0x40, R0, 0xf8, !PT ;  /* 0x0000004007097812 */ /* 0x000fe400078ef800 */
[----:B------:R-:W-:Y:S01]  /*283f0*/  LOP3.LUT R4, R3, 0x30, R4, 0x78, !PT ;  /* 0x0000003003047812 */ /* 0x000fe200078e7804 */
[----:B------:R-:W-:Y:S01]  /*28400*/  IMAD.MOV.U32 R3, RZ, RZ, 0x1 ;  /* 0x00000001ff037424 */ /* 0x000fe200078e00ff */
[----:B------:R-:W-:-:S02]  /*28410*/  LOP3.LUT R10, R9, R6, RZ, 0xfc, !PT ;  /* 0x00000006090a7212 */ /* 0x000fc400078efcff */
[--C-:B------:R-:W-:Y:S02]  /*28420*/  LOP3.LUT R7, R7, 0x60, R2.reuse, 0xf8, !PT ;  /* 0x0000006007077812 */ /* 0x100fe400078ef802 */
[----:B------:R-:W-:Y:S01]  /*28430*/  LOP3.LUT R25, R4, 0x640, R25, 0xf8, !PT ;  /* 0x0000064004197812 */ /* 0x000fe200078ef819 */
[----:B------:R-:W-:Y:S01]  /*28440*/  STL [R1+0x1c], R10 ;  /* 0x00001c0a01007387 */ /* 0x000fe20000100800 */
[----:B------:R-:W-:Y:S02]  /*28450*/  SHF.R.U32.HI R4, RZ, 0x2, R11 ;  /* 0x00000002ff047819 */ /* 0x000fe4000001160b */
[----:B------:R-:W-:Y:S01]  /*28460*/  LOP3.LUT R0, R0, 0x30, RZ, 0xc0, !PT ;  /* 0x0000003000007812 */ /* 0x000fe200078ec0ff */
[----:B------:R-:W-:Y:S01]  /*28470*/  STL [R1+0x38], RZ ;  /* 0x000038ff01007387 */ /* 0x000fe20000100800 */
[--C-:B------:R-:W-:Y:S02]  /*28480*/  LOP3.LUT R22, R7, 0x100, R2.reuse, 0xf8, !PT ;  /* 0x0000010007167812 */ /* 0x100fe400078ef802 */
[----:B------:R-:W-:Y:S01]  /*28490*/  LOP3.LUT R2, R4, 0x60, R2, 0xf8, !PT ;  /* 0x0000006004027812 */ /* 0x000fe200078ef802 */
[----:B------:R3:W-:Y:S01]  /*284a0*/  STL [R1+0x4], R3 ;  /* 0x0000040301007387 */ /* 0x0007e20000100800 */
        /* <DEDUP_REMOVED lines=8> */
[----:B------:R-:W-:-:S05]  /*28530*/  IMAD.IADD R0, R23, 0x1, R10 ;  /* 0x0000000117007824 */ /* 0x000fca00078e020a */
[----:B------:R0:W-:Y:S02]  /*28540*/  STL [R1+0x20], R0 ;  /* 0x0000200001007387 */ /* 0x0001e40000100800 */
.L_x_6635:
[----:B-1----:R-:W1:Y:S02]  /*28550*/  LDC.64 R26, c[0x0][0xc88] ;  /* 0x00032200ff1a7b82 */ /* 0x002e640000000a00 */
[----:B-1----:R-:W-:-:S06]  /*28560*/  IMAD.WIDE R26, R19, 0x4, R26 ;  /* 0x00000004131a7825 */ /* 0x002fcc00078e021a */
[----:B0-----:R-:W0:Y:S01]  /*28570*/  LDG.E R26, desc[UR50][R26.64] ;  /* 0x000000321a1a7981 */ /* 0x001e22000c1e1900 */
[----:B------:R-:W-:Y:S05]  /*28580*/  YIELD ;  /* 0x0000000000007946 */ /* 0x000fea0003800000 */
[----:B------:R-:W-:Y:S01]  /*28590*/  ULDC.64 UR4, c[0x0][0xa28] ;  /* 0x00028a0000047ab9 */ /* 0x000fe20000000a00 */
[----:B--2---:R-:W-:Y:S01]  /*285a0*/  MOV R8, RZ ;  /* 0x000000ff00087202 */ /* 0x004fe20000000f00 */
[----:B------:R-:W-:Y:S01]  /*285b0*/  ULDC.64 UR6, c[0x0][0xa10] ;  /* 0x0002840000067ab9 */ /* 0x000fe20000000a00 */
[----:B------:R-:W-:Y:S01]  /*285c0*/  ISETP.NE.U32.AND P0, PT, RZ, UR4, PT ;  /* 0x00000004ff007c0c */ /* 0x000fe2000bf05070 */
[----:B------:R-:W-:Y:S01]  /*285d0*/  IMAD.MOV.U32 R30, RZ, RZ, RZ ;  /* 0x000000ffff1e7224 */ /* 0x000fe200078e00ff */
[----:B------:R-:W-:-:S02]  /*285e0*/  ULDC.64 UR8, c[0x0][0xa18] ;  /* 0x0002860000087ab9 */ /* 0x000fc40000000a00 */
[----:B------:R-:W-:Y:S02]  /*285f0*/  ISETP.NE.AND.EX P0, PT, RZ, UR5, PT, P0 ;  /* 0x00000005ff007c0c */ /* 0x000fe4000bf05300 */
[----:B0--3--:R-:W-:-:S11]  /*28600*/  SHF.R.S32.HI R0, RZ, 0x1f, R26 ;  /* 0x0000001fff007819 */ /* 0x009fd6000001141a */
        /* <DEDUP_REMOVED lines=13> */
[----:B-1----:R-:W-:-:S02]  /*286e0*/  IADD3 R2, P3, R27, UR4, RZ ;  /* 0x000000041b027c10 */ /* 0x002fc4000ff7e0ff */
[C---:B------:R-:W-:Y:S02]  /*286f0*/  IADD3.X R5, R28.reuse, UR7, RZ, P4, !PT ;  /* 0x000000071c057c10 */ /* 0x040fe4000a7fe4ff */
[----:B------:R-:W-:Y:S02]  /*28700*/  IADD3.X R3, R28, UR5, RZ, P3, !PT ;  /* 0x000000051c037c10 */ /* 0x000fe40009ffe4ff */
[----:B------:R-:W-:-:S03]  /*28710*/  ISETP.NE.U32.AND P2, PT, RZ, UR8, PT ;  /* 0x00000008ff007c0c */ /* 0x000fc6000bf45070 */
[----:B------:R-:W5:Y:S01]  /*28720*/  @P0 LDG.E R30, desc[UR50][R2.64] ;  /* 0x00000032021e0981 */ /* 0x000f62000c1e1900 */
[----:B------:R-:W-:-:S03]  /*28730*/  ISETP.NE.AND.EX P2, PT, RZ, UR9, PT, P2 ;  /* 0x00000009ff007c0c */ /* 0x000fc6000bf45320 */
[----:B------:R-:W5:Y:S01]  /*28740*/  @P1 LDG.E R0, desc[UR50][R4.64] ;  /* 0x0000003204001981 */ /* 0x000f62000c1e1900 */
[----:B------:R-:W-:Y:S02]  /*28750*/  ULDC UR4, c[0x0][0x288] ;  /* 0x0000a20000047ab9 */ /* 0x000fe40000000800 */
[----:B------:R-:W-:Y:S01]  /*28760*/  IMAD.U32 R31, RZ, RZ, UR4 ;  /* 0x00000004ff1f7e24 */ /* 0x000fe2000f8e00ff */
[----:B------:R-:W-:Y:S02]  /*28770*/  ULDC.64 UR4, c[0x0][0x418] ;  /* 0x0001060000047ab9 */ /* 0x000fe40000000a00 */
[----:B------:R-:W-:-:S03]  /*28780*/  UISETP.NE.U32.AND UP0, UPT, UR4, URZ, UPT ;  /* 0x0000003f0400728c */ /* 0x000fc6000bf05070 */
[----:B------:R-:W-:Y:S01]  /*28790*/  ULDC UR4, c[0x0][0x424] ;  /* 0x0001090000047ab9 */ /* 0x000fe20000000800 */
[----:B------:R-:W-:Y:S01]  /*287a0*/  UISETP.NE.AND.EX UP0, UPT, UR5, URZ, UPT, UP0 ;  /* 0x0000003f0500728c */ /* 0x000fe2000bf05300 */
[----:B------:R-:W-:Y:S02]  /*287b0*/  @P2 IADD3 R6, P3, R27, UR8, RZ ;  /* 0x000000081b062c10 */ /* 0x000fe4000ff7e0ff */
[----:B------:R-:W-:Y:S01]  /*287c0*/  ULDC UR5, c[0x0][0x2f0] ;  /* 0x0000bc0000057ab9 */ /* 0x000fe20000000800 */
[----:B------:R-:W-:Y:S01]  /*287d0*/  USEL UR4, UR4, 0x1, UP0 ;  /* 0x0000000104047887 */ /* 0x000fe20008000000 */
[----:B------:R-:W-:-:S03]  /*287e0*/  @P2 IADD3.X R7, R28, UR9, RZ, P3, !PT ;  /* 0x000000091c072c10 */ /* 0x000fc60009ffe4ff */
[----:B------:R-:W-:Y:S02]  /*287f0*/  UIMAD UR4, UR4, UR5, URZ ;  /* 0x00000005040472a4 */ /* 0x000fe4000f8e023f */
[----:B------:R0:W5:Y:S01]  /*28800*/  @P2 LDG.E R31, desc[UR50][R6.64] ;  /* 0x00000032061f2981 */ /* 0x000162000c1e1900 */
[----:B------:R-:W-:Y:S02]  /*28810*/  ULDC UR5, c[0x0][0x348] ;  /* 0x0000d20000057ab9 */ /* 0x000fe40000000800 */
[----:B0-----:R-:W-:Y:S02]  /*28820*/  IMAD.U32 R6, RZ, RZ, UR5 ;  /* 0x00000005ff067e24 */ /* 0x001fe4000f8e00ff */
[----:B------:R-:W-:Y:S01]  /*28830*/  IMAD.U32 R7, RZ, RZ, UR4 ;  /* 0x00000004ff077e24 */ /* 0x000fe2000f8e00ff */
[----:B--2---:R0:W-:Y:S01]  /*28840*/  STL [R1+0x10], R8 ;  /* 0x0000100801007387 */ /* 0x0041e20000100800 */
[----:B------:R-:W-:Y:S05]  /*28850*/  @P2 BRA `(.L_x_6516) ;  /* 0x0000000000102947 */ /* 0x000fea0003800000 */
[----:B------:R-:W-:Y:S05]  /*28860*/  @!P0 BRA `(.L_x_6516) ;  /* 0x00000000000c8947 */ /* 0x000fea0003800000 */
[----:B-----5:R-:W2:Y:S04]  /*28870*/  LDG.E R31, desc[UR50][R2.64] ;  /* 0x00000032021f7981 */ /* 0x020ea8000c1e1900 */
[----:B------:R-:W2:Y:S02]  /*28880*/  LDG.E R2, desc[UR50][R2.64+0x4] ;  /* 0x0000043202027981 */ /* 0x000ea4000c1e1900 */
[----:B--2---:R-:W-:-:S07]  /*28890*/  IMAD.IADD R31, R2, 0x1, -R31 ;  /* 0x00000001021f7824 */ /* 0x004fce00078e0a1f */
.L_x_6516:
[----:B------:R-:W-:Y:S01]  /*288a0*/  ULDC.64 UR4, c[0x0][0xa20] ;  /* 0x0002880000047ab9 */ /* 0x000fe20000000a00 */
[----:B------:R-:W-:Y:S02]  /*288b0*/  MOV R36, R26 ;  /* 0x0000001a00247202 */ /* 0x000fe40000000f00 */
[----:B------:R-:W-:-:S04]  /*288c0*/  ISETP.NE.U32.AND P0, PT, RZ, UR4, PT ;  /* 0x00000004ff007c0c */ /* 0x000fc8000bf05070 */
[----:B------:R-:W-:-:S13]  /*288d0*/  ISETP.NE.AND.EX P0, PT, RZ, UR5, PT, P0 ;  /* 0x00000005ff007c0c */ /* 0x000fda000bf05300 */
[----:B------:R-:W-:Y:S05]  /*288e0*/  @!P0 BRA `(.L_x_6517) ;  /* 0x0000000000108947 */ /* 0x000fea0003800000 */
[----:B------:R-:W-:-:S04]  /*288f0*/  IADD3 R2, P0, R27, UR4, RZ ;  /* 0x000000041b027c10 */ /* 0x000fc8000ff1e0ff */
[----:B------:R-:W-:-:S05]  /*28900*/  IADD3.X R3, R28, UR5, RZ, P0, !PT ;  /* 0x000000051c037c10 */ /* 0x000fca00087fe4ff */
[----:B------:R1:W5:Y:S01]  /*28910*/  LDG.E R7, desc[UR50][R2.64] ;  /* 0x0000003202077981 */ /* 0x000362000c1e1900 */
[----:B------:R-:W-:Y:S05]  /*28920*/  BRA `(.L_x_6518) ;  /* 0x0000000000247947 */ /* 0x000fea0003800000 */
.L_x_6517:
        /* <DEDUP_REMOVED lines=9> */
.L_x_6518:
[----:B-1----:R-:W2:Y:S01]  /*289c0*/  @P1 LDG.E R2, desc[UR50][R4.64] ;  /* 0x0000003204021981 */ /* 0x002ea2000c1e1900 */
[----:B------:R-:W1:Y:S03]  /*289d0*/  LDC R3, c[0x0][0x448] ;  /* 0x00011200ff037b82 */ /* 0x000e660000000800 */
[----:B------:R3:W2:Y:S01]  /*289e0*/  @P1 LDG.E R5, desc[UR50][R4.64+0x4] ;  /* 0x0000043204051981 */ /* 0x0006a2000c1e1900 */
[----:B-----5:R-:W-:Y:S01]  /*289f0*/  IMAD.IADD R7, R7, 0x1, -R8 ;  /* 0x0000000107077824 */ /* 0x020fe200078e0a08 */
[----:B------:R-:W-:Y:S01]  /*28a00*/  BSSY B0, `(.L_x_6519) ;  /* 0x000016a000007945 */ /* 0x000fe20003800000 */
[----:B-1----:R-:W-:-:S13]  /*28a10*/  ISETP.NE.AND P0, PT, R3, 0x1, PT ;  /* 0x000000010300780c */ /* 0x002fda0003f05270 */
[----:B------:R-:W1:Y:S08]  /*28a20*/  @P0 LDC R3, c[0x0][0x44c] ;  /* 0x00011300ff030b82 */ /* 0x000e700000000800 */
[----:B---3--:R-:W3:Y:S01]  /*28a30*/  @P0 LDC R4, c[0x0][0x450] ;  /* 0x00011400ff040b82 */ /* 0x008ee20000000800 */
[----:B--2---:R-:W-:Y:S02]  /*28a40*/  @P1 IMAD.IADD R6, R5, 0x1, -R2 ;  /* 0x0000000105061824 */ /* 0x004fe400078e0a02 */
[----:B------:R-:W-:-:S02]  /*28a50*/  IMAD.SHL.U32 R2, R17, 0x80, RZ ;  /* 0x0000008011027824 */ /* 0x000fc400078e00ff */
[----:B------:R-:W-:Y:S02]  /*28a60*/  IMAD.IADD R29, R7, 0x1, R6 ;  /* 0x00000001071d7824 */ /* 0x000fe400078e0206 */
[----:B------:R-:W-:-:S03]  /*28a70*/  VIADD R2, R2, 0x7f ;  /* 0x0000007f02027836 */ /* 0x000fc60000000000 */
[----:B------:R-:W-:Y:S01]  /*28a80*/  IADD3 R33, R29, 0x9f, RZ ;  /* 0x0000009f1d217810 */ /* 0x000fe20007ffe0ff */
[----:B-1----:R-:W-:-:S04]  /*28a90*/  @P0 IMAD.HI.U32 R5, R2, R3, RZ ;  /* 0x0000000302050227 */ /* 0x002fc800078e00ff */
[----:B------:R-:W-:-:S04]  /*28aa0*/  IMAD.HI R33, R33, 0x66666667, RZ ;  /* 0x6666666721217827 */ /* 0x000fc800078e02ff */
[----:B------:R-:W-:Y:S01]  /*28ab0*/  IMAD.MOV.U32 R3, RZ, RZ, R2 ;  /* 0x000000ffff037224 */ /* 0x000fe200078e0002 */
[----:B------:R-:W-:Y:S02]  /*28ac0*/  SHF.R.U32.HI R2, RZ, 0x1f, R33 ;  /* 0x0000001fff027819 */ /* 0x000fe40000011621 */
[----:B---3--:R-:W-:Y:S02]  /*28ad0*/  @P0 SHF.R.U32.HI R3, RZ, R4, R5 ;  /* 0x00000004ff030219 */ /* 0x008fe40000011605 */
[----:B------:R-:W-:Y:S02]  /*28ae0*/  LEA.HI.SX32 R33, R33, R2, 0x1a ;  /* 0x0000000221217211 */ /* 0x000fe400078fd2ff */
[----:B------:R-:W-:-:S05]  /*28af0*/  IADD3 R2, R29, 0xa0, -R31 ;  /* 0x000000a01d027810 */ /* 0x000fca0007ffe81f */
[----:B------:R-:W-:-:S04]  /*28b00*/  IMAD.IADD R3, R2, 0x1, R3 ;  /* 0x0000000102037824 */ /* 0x000fc800078e0203 */
[----:B------:R-:W-:-:S05]  /*28b10*/  IMAD.HI R3, R3, 0x66666667, RZ ;  /* 0x6666666703037827 */ /* 0x000fca00078e02ff */
[----:B------:R-:W-:-:S04]  /*28b20*/  SHF.R.U32.HI R4, RZ, 0x1f, R3 ;  /* 0x0000001fff047819 */ /* 0x000fc80000011603 */
[----:B------:R-:W-:-:S04]  /*28b30*/  LEA.HI.SX32 R4, R3, R4, 0x1a ;  /* 0x0000000403047211 */ /* 0x000fc800078fd2ff */
[----:B------:R-:W-:-:S05]  /*28b40*/  VIMNMX R3, R33, R4, PT ;  /* 0x0000000421037248 */ /* 0x000fca0003fe0100 */
[--C-:B------:R-:W-:Y:S02]  /*28b50*/  IMAD R3, R3, 0xa0, -R7.reuse ;  /* 0x000000a003037824 */ /* 0x100fe400078e0a07 */
[----:B------:R-:W-:-:S03]  /*28b60*/  IMAD.MOV R7, RZ, RZ, -R7 ;  /* 0x000000ffff077224 */ /* 0x000fc600078e0a07 */
[----:B------:R-:W-:Y:S02]  /*28b70*/  VIMNMX R3, R3, R6, PT ;  /* 0x0000000603037248 */ /* 0x000fe40003fe0100 */
[----:B------:R-:W-:-:S04]  /*28b80*/  VIMNMX R7, RZ, R7, !PT ;  /* 0x00000007ff077248 */ /* 0x000fc80007fe0100 */
        /* <DEDUP_REMOVED lines=18> */
.L_x_6762:
[----:B--2---:R-:W-:Y:S02]  /*28cb0*/  ISETP.NE.AND P0, PT, R14, RZ, PT ;  /* 0x000000ff0e00720c */ /* 0x004fe40003f05270 */
[----:B------:R-:W-:-:S11]  /*28cc0*/  PLOP3.LUT P6, PT, PT, PT, PT, 0x8, 0x0 ;  /* 0x000000000000781c */ /* 0x000fd60003fce170 */
[----:B------:R-:W-:Y:S05]  /*28cd0*/  @P0 BRA `(.L_x_6522) ;  /* 0x00000000000c0947 */ /* 0x000fea0003800000 */
[----:B------:R-:W-:-:S03]  /*28ce0*/  UMOV UR4, 0xffffffff ;  /* 0xffffffff00047882 */ /* 0x000fc60000000000 */
[----:B------:R-:W-:Y:S05]  /*28cf0*/  BRA.DIV UR4, `(.L_x_6523) ;  /* 0x000000a604947947 */ /* 0x000fea000b800000 */
[----:B------:R-:W-:-:S13]  /*28d00*/  ELECT P6, URZ, PT ;  /* 0x00000000003f782f */ /* 0x000fda00038c0000 */
.L_x_6522:
[----:B-1----:R-:W2:Y:S01]  /*28d10*/  LDL R6, [R1+0x38] ;  /* 0x0000380001067983 */ /* 0x002ea20000100800 */
[----:B------:R-:W-:Y:S01]  /*28d20*/  BSSY B1, `(.L_x_6524) ;  /* 0x0000008000017945 */ /* 0x000fe20003800000 */
[----:B--2---:R-:W-:-:S05]  /*28d30*/  VIADD R6, R6, 0x1 ;  /* 0x0000000106067836 */ /* 0x004fca0000000000 */
[----:B------:R-:W-:-:S04]  /*28d40*/  LEA.HI R7, R6, R6, RZ, 0x1 ;  /* 0x0000000606077211 */ /* 0x000fc800078f08ff */
[----:B------:R-:W-:-:S05]  /*28d50*/  LOP3.LUT R7, R7, 0xfffffffe, RZ, 0xc0, !PT ;  /* 0xfffffffe07077812 */ /* 0x000fca00078ec0ff */
[----:B------:R-:W-:-:S05]  /*28d60*/  IMAD.IADD R6, R6, 0x1, -R7 ;  /* 0x0000000106067824 */ /* 0x000fca00078e0a07 */
[----:B------:R-:W-:-:S04]  /*28d70*/  SHF.L.U32 R6, R6, 0x1f, RZ ;  /* 0x0000001f06067819 */ /* 0x000fc800000006ff */
[----:B------:R-:W1:Y:S02]  /*28d80*/  SYNCS.PHASECHK.TRANS64.TRYWAIT P0, [R23+URZ+0x33420], R6 ;  /* 0x03342006170075a7 */ /* 0x000e64000800017f */
[----:B-1----:R-:W-:Y:S05]  /*28d90*/  @!P0 BRA `(.L_x_6525) ;  /* 0x000000a4008c8947 */ /* 0x002fea0003800000 */
.L_x_6765:
[----:B------:R-:W-:Y:S05]  /*28da0*/  BSYNC B1 ;  /* 0x0000000000017941 */ /* 0x000fea0003800000 */
.L_x_6524:
[----:B------:R-:W-:Y:S04]  /*28db0*/  BSSY B1, `(.L_x_6526) ;  /* 0x000008c000017945 */ /* 0x000fe80003800000 */
[----:B------:R-:W-:Y:S05]  /*28dc0*/  @!P6 BRA `(.L_x_6527) ;  /* 0x000000080028e947 */ /* 0x000fea0003800000 */
[----:B0-----:R-:W2:Y:S01]  /*28dd0*/  LDL R8, [R1+0x4] ;  /* 0x0000040001087983 */ /* 0x001ea20000100800 */
[----:B------:R-:W-:Y:S01]  /*28de0*/  IMAD R10, R35, 0x8, R23 ;  /* 0x00000008230a7824 */ /* 0x000fe200078e0217 */
[----:B------:R-:W0:Y:S01]  /*28df0*/  S2R R7, SR_TID.X ;  /* 0x0000000000077919 */ /* 0x000e220000002100 */
[----:B------:R-:W-:Y:S01]  /*28e00*/  BSSY B2, `(.L_x_6528) ;  /* 0x0000006000027945 */ /* 0x000fe20003800000 */
[----:B0-----:R-:W-:-:S04]  /*28e10*/  LOP3.LUT R7, R7, 0x7f, RZ, 0xc0, !PT ;  /* 0x0000007f07077812 */ /* 0x001fc800078ec0ff */
[----:B------:R-:W-:Y:S02]  /*28e20*/  ISETP.NE.AND P1, PT, R7, RZ, PT ;  /* 0x000000ff0700720c */ /* 0x000fe40003f25270 */
[----:B--2---:R-:W-:-:S04]  /*28e30*/  SHF.L.U32 R9, R8, 0x1f, RZ ;  /* 0x0000001f08097819 */ /* 0x004fc800000006ff */
[----:B------:R-:W0:Y:S02]  /*28e40*/  SYNCS.PHASECHK.TRANS64.TRYWAIT P0, [R10+URZ+0x334a0], R9 ;  /* 0x0334a0090a0075a7 */ /* 0x000e24000800017f */
[----:B0-----:R-:W-:Y:S05]  /*28e50*/  @!P0 BRA `(.L_x_6529) ;  /* 0x000000a400708947 */ /* 0x001fea0003800000 */
.L_x_6766:
[----:B------:R-:W-:Y:S05]  /*28e60*/  BSYNC B2 ;  /* 0x0000000000027941 */ /* 0x000fea0003800000 */
.L_x_6528:
[----:B------:R-:W-:Y:S04]  /*28e70*/  BSSY B2, `(.L_x_6530) ;  /* 0x0000009000027945 */ /* 0x000fe80003800000 */
[----:B------:R-:W-:Y:S05]  /*28e80*/  @P1 BRA `(.L_x_6531) ;  /* 0x00000000001c1947 */ /* 0x000fea0003800000 */
[----:B-1----:R-:W1:Y:S02]  /*28e90*/  S2R R6, SR_TID.X ;  /* 0x0000000000067919 */ /* 0x002e640000002100 */
[----:B-1----:R-:W-:Y:S02]  /*28ea0*/  LOP3.LUT R7, R6, 0x1f, RZ, 0xc0, !PT ;  /* 0x0000001f06077812 */ /* 0x002fe400078ec0ff */
[----:B------:R-:W-:Y:S02]  /*28eb0*/  MOV R6, 0x7800 ;  /* 0x0000780000067802 */ /* 0x000fe40000000f00 */
[----:B------:R-:W-:Y:S02]  /*28ec0*/  ISETP.NE.AND P0, PT, R7, RZ, PT ;  /* 0x000000ff0700720c */ /* 0x000fe40003f05270 */
[----:B------:R2:W-:Y:S11]  /*28ed0*/  SYNCS.ARRIVE.TRANS64 RZ, [R10+URZ+0x33490], R6 ;  /* 0x033490060aff79a7 */ /* 0x0005f6000800003f */
[----:B--2---:R-:W-:Y:S05]  /*28ee0*/  @!P0 BRA `(.L_x_6531) ;  /* 0x0000000000048947 */ /* 0x004fea0003800000 */
[----:B------:R-:W-:Y:S01]  /*28ef0*/  BPT.TRAP 0x1 ;  /* 0x000000040000795c */ /* 0x000fe20000300000 */
.L_x_6531:
[----:B------:R-:W-:Y:S05]  /*28f00*/  BSYNC B2 ;  /* 0x0000000000027941 */ /* 0x000fea0003800000 */
.L_x_6530:
        /* <DEDUP_REMOVED lines=8> */
[----:B-1----:R-:W-:Y:S01]  /*28f90*/  VIADD R6, R10, 0x33490 ;  /* 0x000334900a067836 */ /* 0x002fe20000000000 */
[----:B------:R-:W-:Y:S01]  /*28fa0*/  UMOV UR6, 0x0 ;  /* 0x0000000000067882 */ /* 0x000fe20000000000 */
[----:B------:R-:W-:Y:S01]  /*28fb0*/  VIADD R11, R8, 0x24200 ;  /* 0x00024200080b7836 */ /* 0x000fe20000000000 */
[----:B------:R-:W-:-:S09]  /*28fc0*/  UMOV UR7, 0x12f00000 ;  /* 0x12f0000000077882 */ /* 0x000fd20000000000 */
.L_x_6532:
        /* <DEDUP_REMOVED lines=16> */
.L_x_6533:
        /* <DEDUP_REMOVED lines=12> */
[----:B------:R-:W-:Y:S01]  /*29190*/  UMOV UR6, 0x0 ;  /* 0x0000000000067882 */ /* 0x000fe20000000000 */
[----:B------:R-:W-:Y:S01]  /*291a0*/  IADD3 R11, R8, 0x29200, RZ ;  /* 0x00029200080b7810 */ /* 0x000fe20007ffe0ff */
[----:B------:R-:W-:Y:S01]  /*291b0*/  UMOV UR7, 0x12f00000 ;  /* 0x12f0000000077882 */ /* 0x000fe20000000000 */
[----:B------:R-:W-:-:S15]  /*291c0*/  R2UR UR10, R14 ;  /* 0x000000000e0a72ca */ /* 0x000fde00000e0000 */
.L_x_6534:
        /* <DEDUP_REMOVED lines=13> */
.L_x_6767:
[----:B------:R-:W-:Y:S05]  /*292a0*/  BSYNC B2 ;  /* 0x0000000000027941 */ /* 0x000fea0003800000 */
.L_x_6535:
        /* <DEDUP_REMOVED lines=11> */
.L_x_6538:
[----:B------:R-:W-:Y:S05]  /*29360*/  BSYNC B2 ;  /* 0x0000000000027941 */ /* 0x000fea0003800000 */
.L_x_6537:
        /* <DEDUP_REMOVED lines=8> */
.L_x_6539:
        /* <DEDUP_REMOVED lines=15> */
.L_x_6540:
        /* <DEDUP_REMOVED lines=15> */
.L_x_6541:
        /* <DEDUP_REMOVED lines=10> */
.L_x_6527:
[----:B------:R-:W-:Y:S05]  /*29670*/  BSYNC B1 ;  /* 0x0000000000017941 */ /* 0x000fea0003800000 */
.L_x_6526:
[----:B-1----:R-:W2:Y:S01]  /*29680*/  LDL.LU R6, [R1+0x4] ;  /* 0x0000040001067983 */ /* 0x002ea20000300800 */
[----:B------:R-:W-:Y:S01]  /*29690*/  IADD3 R35, R35, 0x1, RZ ;  /* 0x0000000123237810 */ /* 0x000fe20007ffe0ff */
[----:B------:R-:W-:Y:S01]  /*296a0*/  VIADD R10, R4, 0xfffffffe ;  /* 0xfffffffe040a7836 */ /* 0x000fe20000000000 */
[----:B------:R-:W-:Y:S02]  /*296b0*/  PLOP3.LUT P0, PT, PT, PT, PT, 0x8, 0x0 ;  /* 0x000000000000781c */ /* 0x000fe40003f0e170 */
[C---:B------:R-:W-:Y:S02]  /*296c0*/  ISETP.NE.AND P1, PT, R35.reuse, 0x2, PT ;  /* 0x000000022300780c */ /* 0x040fe40003f25270 */
[----:B------:R-:W-:Y:S02]  /*296d0*/  ISETP.GE.AND P2, PT, R10, R5, PT ;  /* 0x000000050a00720c */ /* 0x000fe40003f46270 */
[----:B------:R-:W-:Y:S02]  /*296e0*/  SEL R4, RZ, 0x1, P1 ;  /* 0x00000001ff047807 */ /* 0x000fe40000800000 */
[----:B------:R-:W-:-:S02]  /*296f0*/  SEL R35, R35, RZ, P1 ;  /* 0x000000ff23237207 */ /* 0x000fc40000800000 */
[----:B--2---:R-:W-:-:S05]  /*29700*/  LOP3.LUT R6, R6, R4, RZ, 0x3c, !PT ;  /* 0x0000000406067212 */ /* 0x004fca00078e3cff */
[----:B------:R1:W-:Y:S02]  /*29710*/  STL [R1+0x4], R6 ;  /* 0x0000040601007387 */ /* 0x0003e40000100800 */
[----:B------:R-:W-:Y:S05]  /*29720*/  @!P2 BRA `(.L_x_6520) ;  /* 0x00000008005ca947 */ /* 0x000fea0003800000 */
.L_x_6558:
[----:B------:R-:W-:Y:S05]  /*29730*/  YIELD ;  /* 0x0000000000007946 */ /* 0x000fea0003800000 */
[----:B------:R-:W-:Y:S04]  /*29740*/  BSSY B1, `(.L_x_6542) ;  /* 0x000008b000017945 */ /* 0x000fe80003800000 */
[----:B--2---:R-:W-:Y:S05]  /*29750*/  @!P6 BRA `(.L_x_6543) ;  /* 0x000000080024e947 */ /* 0x004fea0003800000 */
[----:B-1----:R-:W0:Y:S01]  /*29760*/  LDL R6, [R1+0x4] ;  /* 0x0000040001067983 */ /* 0x002e220000100800 */
[----:B------:R-:W-:Y:S01]  /*29770*/  IMAD R9, R35, 0x8, R23 ;  /* 0x0000000823097824 */ /* 0x000fe200078e0217 */
[----:B------:R-:W1:Y:S01]  /*29780*/  S2R R4, SR_TID.X ;  /* 0x0000000000047919 */ /* 0x000e620000002100 */
[----:B------:R-:W-:Y:S01]  /*29790*/  BSSY B2, `(.L_x_6544) ;  /* 0x0000006000027945 */ /* 0x000fe20003800000 */
[----:B-1----:R-:W-:-:S04]  /*297a0*/  LOP3.LUT R4, R4, 0x7f, RZ, 0xc0, !PT ;  /* 0x0000007f04047812 */ /* 0x002fc800078ec0ff */
[----:B------:R-:W-:Y:S02]  /*297b0*/  ISETP.NE.AND P2, PT, R4, RZ, PT ;  /* 0x000000ff0400720c */ /* 0x000fe40003f45270 */
[----:B0-----:R-:W-:-:S04]  /*297c0*/  SHF.L.U32 R8, R6, 0x1f, RZ ;  /* 0x0000001f06087819 */ /* 0x001fc800000006ff */
[----:B------:R-:W0:Y:S02]  /*297d0*/  SYNCS.PHASECHK.TRANS64.TRYWAIT P1, [R9+URZ+0x334a0], R8 ;  /* 0x0334a008090075a7 */ /* 0x000e24000802017f */
[----:B0-----:R-:W-:Y:S05]  /*297e0*/  @!P1 BRA `(.L_x_6545) ;  /* 0x0000009c00349947 */ /* 0x001fea0003800000 */
.L_x_6768:
[----:B------:R-:W-:Y:S05]  /*297f0*/  BSYNC B2 ;  /* 0x0000000000027941 */ /* 0x000fea0003800000 */
.L_x_6544:
        /* <DEDUP_REMOVED lines=9> */
.L_x_6547:
[----:B------:R-:W-:Y:S05]  /*29890*/  BSYNC B2 ;  /* 0x0000000000027941 */ /* 0x000fea0003800000 */
.L_x_6546:
        /* <DEDUP_REMOVED lines=11> */
.L_x_6548:
        /* <DEDUP_REMOVED lines=16> */
.L_x_6549:
        /* <DEDUP_REMOVED lines=16> */
.L_x_6550:
        /* <DEDUP_REMOVED lines=13> */
.L_x_6769:
[----:B------:R-:W-:Y:S05]  /*29c20*/  BSYNC B2 ;  /* 0x0000000000027941 */ /* 0x000fea0003800000 */
.L_x_6551:
        /* <DEDUP_REMOVED lines=11> */
.L_x_6554:
[----:B------:R-:W-:Y:S05]  /*29ce0*/  BSYNC B2 ;  /* 0x0000000000027941 */ /* 0x000fea0003800000 */
.L_x_6553:
        /* <DEDUP_REMOVED lines=8> */
.L_x_6555:
        /* <DEDUP_REMOVED lines=15> */
.L_x_6556:
        /* <DEDUP_REMOVED lines=15> */
.L_x_6557:
        /* <DEDUP_REMOVED lines=10> */
.L_x_6543:
[----:B------:R-:W-:Y:S05]  /*29ff0*/  BSYNC B1 ;  /* 0x0000000000017941 */ /* 0x000fea0003800000 */
.L_x_6542:
[----:B0-----:R-:W2:Y:S01]  /*2a000*/  LDL.LU R8, [R1+0x4] ;  /* 0x0000040001087983 */ /* 0x001ea20000300800 */
[----:B------:R-:W-:Y:S01]  /*2a010*/  VIADD R35, R35, 0x1 ;  /* 0x0000000123237836 */ /* 0x000fe20000000000 */
[C---:B------:R-:W-:Y:S01]  /*2a020*/  ISETP.GT.AND P2, PT, R10.reuse, R5, PT ;  /* 0x000000050a00720c */ /* 0x040fe20003f44270 */
[----:B------:R-:W-:-:S03]  /*2a030*/  VIADD R10, R10, 0xffffffff ;  /* 0xffffffff0a0a7836 */ /* 0x000fc60000000000 */
[----:B------:R-:W-:-:S04]  /*2a040*/  ISETP.NE.AND P1, PT, R35, 0x2, PT ;  /* 0x000000022300780c */ /* 0x000fc80003f25270 */
[----:B------:R-:W-:Y:S02]  /*2a050*/  SEL R4, RZ, 0x1, P1 ;  /* 0x00000001ff047807 */ /* 0x000fe40000800000 */
[----:B------:R-:W-:Y:S02]  /*2a060*/  SEL R35, R35, RZ, P1 ;  /* 0x000000ff23237207 */ /* 0x000fe40000800000 */
[----:B--2---:R-:W-:-:S05]  /*2a070*/  LOP3.LUT R8, R8, R4, RZ, 0x3c, !PT ;  /* 0x0000000408087212 */ /* 0x004fca00078e3cff */
[----:B------:R2:W-:Y:S01]  /*2a080*/  STL [R1+0x4], R8 ;  /* 0x0000040801007387 */ /* 0x0005e20000100800 */
[----:B------:R-:W-:Y:S05]  /*2a090*/  @P2 BRA `(.L_x_6558) ;  /* 0xfffffff400a42947 */ /* 0x000fea000383ffff */
.L_x_6520:
[----:B------:R-:W-:Y:S05]  /*2a0a0*/  BSYNC B0 ;  /* 0x0000000000007941 */ /* 0x000fea0003800000 */
.L_x_6519:
        /* <DEDUP_REMOVED lines=9> */
[----:B------:R-:W-:-:S04]  /*2a140*/  IMAD.IADD R3, R2, 0x1, R3 ;  /* 0x0000000102037824 */ /* 0x000fc800078e0203 */
[----:B------:R-:W-:-:S05]  /*2a150*/  IMAD.HI R3, R3, 0x66666667, RZ ;  /* 0x6666666703037827 */ /* 0x000fca00078e02ff */
[----:B------:R-:W-:-:S04]  /*2a160*/  SHF.R.U32.HI R0, RZ, 0x1f, R3 ;  /* 0x0000001fff007819 */ /* 0x000fc80000011603 */
[----:B------:R-:W-:-:S04]  /*2a170*/  LEA.HI.SX32 R0, R3, R0, 0x1a ;  /* 0x0000000003007211 */ /* 0x000fc800078fd2ff */
[----:B------:R-:W-:-:S04]  /*2a180*/  VIMNMX R33, R33, R0, PT ;  /* 0x0000000021217248 */ /* 0x000fc80003fe0100 */
[----:B------:R-:W-:-:S13]  /*2a190*/  ISETP.GT.AND P0, PT, R33, RZ, PT ;  /* 0x000000ff2100720c */ /* 0x000fda0003f04270 */
[----:B------:R-:W-:Y:S05]  /*2a1a0*/  @P0 BRA `(.L_x_6559) ;  /* 0x0000000000440947 */ /* 0x000fea0003800000 */
[----:B-1----:R-:W1:Y:S02]  /*2a1b0*/  S2R R6, SR_TID.X ;  /* 0x0000000000067919 */ /* 0x002e640000002100 */
[----:B-1----:R-:W-:-:S04]  /*2a1c0*/  LOP3.LUT R6, R6, 0x7f, RZ, 0xc0, !PT ;  /* 0x0000007f06067812 */ /* 0x002fc800078ec0ff */
[----:B------:R-:W-:-:S13]  /*2a1d0*/  ISETP.NE.AND P0, PT, R6, RZ, PT ;  /* 0x000000ff0600720c */ /* 0x000fda0003f05270 */
[----:B------:R-:W-:Y:S05]  /*2a1e0*/  @P0 BRA `(.L_x_6560) ;  /* 0x0000005400440947 */ /* 0x000fea0003800000 */
[----:B------:R-:W1:Y:S01]  /*2a1f0*/  S2R R5, SR_LANEID ;  /* 0x0000000000057919 */ /* 0x000e620000000000 */
[----:B------:R-:W-:Y:S01]  /*2a200*/  VOTEU.ANY UR4, UPT, PT ;  /* 0x0000000000047886 */ /* 0x000fe200038e0100 */
[----:B------:R-:W3:Y:S01]  /*2a210*/  LDC.64 R2, c[0x0][0xc60] ;  /* 0x00031800ff027b82 */ /* 0x000ee20000000a00 */
[----:B------:R-:W1:Y:S02]  /*2a220*/  FLO.U32 R0, UR4 ;  /* 0x0000000400007d00 */ /* 0x000e6400080e0000 */
[----:B-1----:R-:W-:-:S06]  /*2a230*/  ISETP.EQ.U32.AND P0, PT, R0, R5, PT ;  /* 0x000000050000720c */ /* 0x002fcc0003f02070 */
[----:B------:R-:W3:Y:S07]  /*2a240*/  POPC R5, UR4 ;  /* 0x0000000400057d09 */ /* 0x000eee0008000000 */
[----:B---3--:R-:W3:Y:S01]  /*2a250*/  @P0 ATOMG.E.ADD.STRONG.GPU PT, R3, desc[UR50][R2.64], R5 ;  /* 0x00000005020309a8 */ /* 0x008ee200081ee1f2 */
[----:B------:R-:W1:Y:S02]  /*2a260*/  S2R R4, SR_LTMASK ;  /* 0x0000000000047919 */ /* 0x000e640000003900 */
[----:B-1----:R-:W-:-:S04]  /*2a270*/  LOP3.LUT R4, R4, UR4, RZ, 0xc0, !PT ;  /* 0x0000000404047c12 */ /* 0x002fc8000f8ec0ff */
[----:B------:R-:W1:Y:S01]  /*2a280*/  POPC R7, R4 ;  /* 0x0000000400077309 */ /* 0x000e620000000000 */
[----:B---3--:R-:W1:Y:S02]  /*2a290*/  SHFL.IDX PT, R0, R3, R0, 0x1f ;  /* 0x00001f0003007589 */ /* 0x008e6400000e0000 */
[----:B-1----:R-:W-:Y:S01]  /*2a2a0*/  IADD3 R16, R0, UR38, R7 ;  /* 0x0000002600107c10 */ /* 0x002fe2000fffe007 */
[----:B------:R-:W-:Y:S06]  /*2a2b0*/  BRA `(.L_x_6560) ;  /* 0x0000005400107947 */ /* 0x000fec0003800000 */
.L_x_6559:
        /* <DEDUP_REMOVED lines=9> */
[----:B-1----:R-:W-:Y:S01]  /*2a350*/  MOV R6, UR8 ;  /* 0x0000000800067c02 */ /* 0x002fe20008000f00 */
[----:B------:R-:W1:Y:S01]  /*2a360*/  LDC.64 R2, c[0x4][R2] ;  /* 0x0100000002027b82 */ /* 0x000e620000000a00 */
[----:B------:R-:W-:Y:S02]  /*2a370*/  IMAD.U32 R5, RZ, RZ, UR7 ;  /* 0x00000007ff057e24 */ /* 0x000fe4000f8e00ff */
[----:B------:R-:W-:Y:S02]  /*2a380*/  IMAD.U32 R7, RZ, RZ, UR9 ;  /* 0x00000009ff077e24 */ /* 0x000fe4000f8e00ff */
[----:B------:R-:W-:-:S02]  /*2a390*/  IMAD.U32 R10, RZ, RZ, UR4 ;  /* 0x00000004ff0a7e24 */ /* 0x000fc4000f8e00ff */
[----:B------:R-:W-:Y:S02]  /*2a3a0*/  IMAD.U32 R11, RZ, RZ, UR5 ;  /* 0x00000005ff0b7e24 */ /* 0x000fe4000f8e00ff */
[----:B0-2---:R-:W-:Y:S02]  /*2a3b0*/  IMAD.MOV.U32 R8, RZ, RZ, 0x70 ;  /* 0x00000070ff087424 */ /* 0x005fe400078e00ff */
[----:B------:R-:W-:Y:S02]  /*2a3c0*/  IMAD.MOV.U32 R12, RZ, RZ, 0x1 ;  /* 0x00000001ff0c7424 */ /* 0x000fe400078e00ff */
[----:B------:R-:W-:-:S07]  /*2a3d0*/  IMAD.MOV.U32 R13, RZ, RZ, RZ ;  /* 0x000000ffff0d7224 */ /* 0x000fce00078e00ff */
[----:B------:R-:W-:-:S07]  /*2a3e0*/  LEPC R20, `(.L_x_6562) ;  /* 0x000000001014794e */ /* 0x000fce0000000000 */
[----:B-1----:R-:W-:Y:S05]  /*2a3f0*/  CALL.ABS.NOINC R2 ;  /* 0x0000000002007343 */ /* 0x002fea0003c00000 */
.L_x_6562:
[----:B------:R-:W-:Y:S05]  /*2a400*/  BSYNC B6 ;  /* 0x0000000000067941 */ /* 0x000fea0003800000 */
.L_x_6561:
        /* <DEDUP_REMOVED lines=8> */
[----:B------:R-:W-:Y:S01]  /*2a490*/  MOV R2, 0x0 ;  /* 0x0000000000027802 */ /* 0x000fe20000000f00 */
[----:B------:R-:W-:Y:S01]  /*2a4a0*/  ULDC.64 UR6, c[0x4][0x1b0] ;  /* 0x01006c0000067ab9 */ /* 0x000fe20000000a00 */
[----:B------:R-:W-:Y:S01]  /*2a4b0*/  ULDC.64 UR8, c[0x4][0x1b8] ;  /* 0x01006e0000087ab9 */ /* 0x000fe20000000a00 */
[----:B------:R-:W-:Y:S01]  /*2a4c0*/  ULDC.64 UR4, c[0x4][0xb8] ;  /* 0x01002e0000047ab9 */ /* 0x000fe20000000a00 */
[----:B------:R-:W-:Y:S01]  /*2a4d0*/  MOV R4, UR6 ;  /* 0x0000000600047c02 */ /* 0x000fe20008000f00 */
[----:B------:R-:W-:Y:S01]  /*2a4e0*/  IMAD.U32 R5, RZ, RZ, UR7 ;  /* 0x00000007ff057e24 */ /* 0x000fe2000f8e00ff */
[----:B------:R-:W4:Y:S01]  /*2a4f0*/  LDC.64 R2, c[0x4][R2] ;  /* 0x0100000002027b82 */ /* 0x000f220000000a00 */
[----:B-1----:R-:W-:Y:S01]  /*2a500*/  IMAD.U32 R6, RZ, RZ, UR8 ;  /* 0x00000008ff067e24 */ /* 0x002fe2000f8e00ff */
[----:B------:R-:W-:Y:S01]  /*2a510*/  MOV R13, RZ ;  /* 0x000000ff000d7202 */ /* 0x000fe20000000f00 */
[----:B------:R-:W-:Y:S02]  /*2a520*/  IMAD.U32 R7, RZ, RZ, UR9 ;  /* 0x00000009ff077e24 */ /* 0x000fe4000f8e00ff */
[----:B------:R-:W-:-:S02]  /*2a530*/  IMAD.U32 R10, RZ, RZ, UR4 ;  /* 0x00000004ff0a7e24 */ /* 0x000fc4000f8e00ff */
[----:B------:R-:W-:Y:S02]  /*2a540*/  IMAD.U32 R11, RZ, RZ, UR5 ;  /* 0x00000005ff0b7e24 */ /* 0x000fe4000f8e00ff */
[----:B0-2---:R-:W-:Y:S02]  /*2a550*/  IMAD.MOV.U32 R8, RZ, RZ, 0x70 ;  /* 0x00000070ff087424 */ /* 0x005fe400078e00ff */
[----:B------:R-:W-:-:S07]  /*2a560*/  IMAD.MOV.U32 R12, RZ, RZ, 0x1 ;  /* 0x00000001ff0c7424 */ /* 0x000fce00078e00ff */
[----:B------:R-:W-:-:S07]  /*2a570*/  LEPC R20, `(.L_x_6564) ;  /* 0x000000001014794e */ /* 0x000fce0000000000 */
[----:B---34-:R-:W-:Y:S05]  /*2a580*/  CALL.ABS.NOINC R2 ;  /* 0x0000000002007343 */ /* 0x018fea0003c00000 */
.L_x_6564:
[----:B------:R-:W-:Y:S05]  /*2a590*/  BSYNC B6 ;  /* 0x0000000000067941 */ /* 0x000fea0003800000 */
.L_x_6563:
        /* <DEDUP_REMOVED lines=9> */
[----:B0-2---:R-:W-:Y:S01]  /*2a630*/  MOV R8, 0x70 ;  /* 0x0000007000087802 */ /* 0x005fe20000000f00 */
[----:B------:R-:W0:Y:S01]  /*2a640*/  LDC.64 R2, c[0x4][R2] ;  /* 0x0100000002027b82 */ /* 0x000e220000000a00 */
[----:B------:R-:W-:Y:S02]  /*2a650*/  IMAD.U32 R5, RZ, RZ, UR7 ;  /* 0x00000007ff057e24 */ /* 0x000fe4000f8e00ff */
[----:B-1----:R-:W-:Y:S02]  /*2a660*/  IMAD.U32 R6, RZ, RZ, UR8 ;  /* 0x00000008ff067e24 */ /* 0x002fe4000f8e00ff */
[----:B------:R-:W-:-:S02]  /*2a670*/  IMAD.U32 R7, RZ, RZ, UR9 ;  /* 0x00000009ff077e24 */ /* 0x000fc4000f8e00ff */
[----:B------:R-:W-:Y:S02]  /*2a680*/  IMAD.U32 R10, RZ, RZ, UR4 ;  /* 0x00000004ff0a7e24 */ /* 0x000fe4000f8e00ff */
[----:B------:R-:W-:Y:S02]  /*2a690*/  IMAD.U32 R11, RZ, RZ, UR5 ;  /* 0x00000005ff0b7e24 */ /* 0x000fe4000f8e00ff */
[----:B------:R-:W-:Y:S02]  /*2a6a0*/  IMAD.MOV.U32 R12, RZ, RZ, 0x1 ;  /* 0x00000001ff0c7424 */ /* 0x000fe400078e00ff */
[----:B------:R-:W-:-:S07]  /*2a6b0*/  IMAD.MOV.U32 R13, RZ, RZ, RZ ;  /* 0x000000ffff0d7224 */ /* 0x000fce00078e00ff */
[----:B------:R-:W-:-:S07]  /*2a6c0*/  LEPC R20, `(.L_x_6566) ;  /* 0x000000001014794e */ /* 0x000fce0000000000 */
[----:B0--3--:R-:W-:Y:S05]  /*2a6d0*/  CALL.ABS.NOINC R2 ;  /* 0x0000000002007343 */ /* 0x009fea0003c00000 */
.L_x_6566:
[----:B------:R-:W-:Y:S05]  /*2a6e0*/  BSYNC B6 ;  /* 0x0000000000067941 */ /* 0x000fea0003800000 */
.L_x_6565:
        /* <DEDUP_REMOVED lines=9> */
[----:B------:R-:W4:Y:S01]  /*2a780*/  LDC.64 R2, c[0x4][R2] ;  /* 0x0100000002027b82 */ /* 0x000f220000000a00 */
[----:B------:R-:W-:Y:S02]  /*2a790*/  IMAD.U32 R5, RZ, RZ, UR5 ;  /* 0x00000005ff057e24 */ /* 0x000fe4000f8e00ff */
[----:B-1----:R-:W-:Y:S02]  /*2a7a0*/  IMAD.U32 R6, RZ, RZ, UR6 ;  /* 0x00000006ff067e24 */ /* 0x002fe4000f8e00ff */
[----:B------:R-:W-:-:S02]  /*2a7b0*/  IMAD.U32 R7, RZ, RZ, UR7 ;  /* 0x00000007ff077e24 */ /* 0x000fc4000f8e00ff */
[----:B------:R-:W-:Y:S02]  /*2a7c0*/  IMAD.U32 R10, RZ, RZ, UR8 ;  /* 0x00000008ff0a7e24 */ /* 0x000fe4000f8e00ff */
[----:B0-2---:R-:W-:Y:S02]  /*2a7d0*/  IMAD.MOV.U32 R8, RZ, RZ, 0x70 ;  /* 0x00000070ff087424 */ /* 0x005fe400078e00ff */
[----:B------:R-:W-:Y:S02]  /*2a7e0*/  IMAD.MOV.U32 R12, RZ, RZ, 0x1 ;  /* 0x00000001ff0c7424 */ /* 0x000fe400078e00ff */
[----:B------:R-:W-:-:S07]  /*2a7f0*/  IMAD.MOV.U32 R13, RZ, RZ, RZ ;  /* 0x000000ffff0d7224 */ /* 0x000fce00078e00ff */
[----:B------:R-:W-:-:S07]  /*2a800*/  LEPC R20, `(.L_x_6568) ;  /* 0x000000001014794e */ /* 0x000fce0000000000 */
[----:B---34-:R-:W-:Y:S05]  /*2a810*/  CALL.ABS.NOINC R2 ;  /* 0x0000000002007343 */ /* 0x018fea0003c00000 */
.L_x_6568:
[----:B------:R-:W-:Y:S05]  /*2a820*/  BSYNC B6 ;  /* 0x0000000000067941 */ /* 0x000fea0003800000 */
.L_x_6567:
[----:B------:R-:W0:Y:S01]  /*2a830*/  LDL R21, [R1+0x10] ;  /* 0x0000100001157983 */ /* 0x000e220000100800 */
[----:B------:R-:W-:Y:S01]  /*2a840*/  ULDC.64 UR4, c[0x0][0x9f8] ;  /* 0x00027e0000047ab9 */ /* 0x000fe20000000a00 */
[----:B------:R-:W4:Y:S01]  /*2a850*/  LDC R11, c[0x0][0x430] ;  /* 0x00010c00ff0b7b82 */ /* 0x000f220000000800 */
[----:B------:R-:W-:Y:S01]  /*2a860*/  ISETP.NE.U32.AND P0, PT, RZ, UR4, PT ;  /* 0x00000004ff007c0c */ /* 0x000fe2000bf05070 */
[----:B------:R-:W2:Y:S03]  /*2a870*/  S2R R20, SR_TID.X ;  /* 0x0000000000147919 */ /* 0x000ea60000002100 */
[----:B------:R-:W-:-:S13]  /*2a880*/  ISETP.NE.AND.EX P0, PT, RZ, UR5, PT, P0 ;  /* 0x00000005ff007c0c */ /* 0x000fda000bf05300 */
[----:B------:R-:W-:-:S04]  /*2a890*/  @P0 IADD3 R2, P1, R27, UR4, RZ ;  /* 0x000000041b020c10 */ /* 0x000fc8000ff3e0ff */
[----:B------:R-:W-:-:S05]  /*2a8a0*/  @P0 IADD3.X R3, R28, UR5, RZ, P1, !PT ;  /* 0x000000051c030c10 */ /* 0x000fca0008ffe4ff */
[----:B------:R3:W3:Y:S01]  /*2a8b0*/  @P0 LDG.E R36, desc[UR50][R2.64] ;  /* 0x0000003202240981 */ /* 0x0006e2000c1e1900 */
[----:B----4-:R-:W-:Y:S01]  /*2a8c0*/  ISETP.NE.AND P0, PT, R11, 0x1, PT ;  /* 0x000000010b00780c */ /* 0x010fe20003f05270 */
[----:B-1----:R-:W-:Y:S01]  /*2a8d0*/  IMAD.MOV.U32 R6, RZ, RZ, 0xa0 ;  /* 0x000000a0ff067424 */ /* 0x002fe200078e00ff */
[----:B------:R-:W1:Y:S03]  /*2a8e0*/  S2R R0, SR_TID.X ;  /* 0x0000000000007919 */ /* 0x000e660000002100 */
[----:B------:R-:W-:Y:S01]  /*2a8f0*/  IMAD R6, R33, R6, -0xa0 ;  /* 0xffffff6021067424 */ /* 0x000fe200078e0206 */
[----:B--2---:R-:W-:Y:S01]  /*2a900*/  LOP3.LUT R20, R20, 0x7f, RZ, 0xc0, !PT ;  /* 0x0000007f14147812 */ /* 0x004fe200078ec0ff */
[----:B------:R-:W2:Y:S03]  /*2a910*/  S2R R14, SR_TID.X ;  /* 0x00000000000e7919 */ /* 0x000ea60000002100 */
[----:B------:R-:W-:-:S03]  /*2a920*/  SHF.R.U32.HI R20, RZ, 0x2, R20 ;  /* 0x00000002ff147819 */ /* 0x000fc60000011614 */
[----:B------:R-:W4:Y:S08]  /*2a930*/  @P0 LDC R5, c[0x0][0x434] ;  /* 0x00010d00ff050b82 */ /* 0x000f300000000800 */
[----:B---3--:R-:W3:Y:S08]  /*2a940*/  @P0 LDC R3, c[0x0][0x438] ;  /* 0x00010e00ff030b82 */ /* 0x008ef00000000800 */
[----:B------:R-:W3:Y:S01]  /*2a950*/  @P0 LDC R2, c[0x0][0x438] ;  /* 0x00010e00ff020b82 */ /* 0x000ee20000000800 */
[----:B-1----:R-:W-:-:S05]  /*2a960*/  IMAD.SHL.U32 R0, R0, 0x20, RZ ;  /* 0x0000002000007824 */ /* 0x002fca00078e00ff */
[----:B------:R-:W-:Y:S02]  /*2a970*/  LOP3.LUT R0, R20, 0x60, R0, 0xf8, !PT ;  /* 0x0000006014007812 */ /* 0x000fe400078ef800 */
[----:B------:R-:W1:Y:S03]  /*2a980*/  S2R R20, SR_TID.X ;  /* 0x0000000000147919 */ /* 0x000e660000002100 */
[----:B------:R-:W-:Y:S02]  /*2a990*/  IMAD.IADD R4, R0, 0x1, R6 ;  /* 0x0000000100047824 */ /* 0x000fe400078e0206 */
[----:B------:R-:W3:Y:S03]  /*2a9a0*/  @P0 LDC R0, c[0x0][0x434] ;  /* 0x00010d00ff000b82 */ /* 0x000ee60000000800 */
[----:B------:R-:W-:-:S02]  /*2a9b0*/  ISETP.GE.AND P1, PT, R4, R29, PT ;  /* 0x0000001d0400720c */ /* 0x000fc40003f26270 */
[----:B-1----:R-:W-:-:S04]  /*2a9c0*/  LOP3.LUT R20, R20, 0x7f, RZ, 0xc0, !PT ;  /* 0x0000007f14147812 */ /* 0x002fc800078ec0ff */
[----:B------:R-:W-:Y:S02]  /*2a9d0*/  SHF.R.U32.HI R7, RZ, 0x2, R20 ;  /* 0x00000002ff077819 */ /* 0x000fe40000011614 */
[----:B--2---:R-:W-:-:S04]  /*2a9e0*/  SHF.L.U32 R20, R14, 0x5, RZ ;  /* 0x000000050e147819 */ /* 0x004fc800000006ff */
[----:B------:R-:W-:-:S04]  /*2a9f0*/  LOP3.LUT R20, R7, 0x60, R20, 0xf8, !PT ;  /* 0x0000006007147812 */ /* 0x000fc800078ef814 */
[----:B------:R-:W-:-:S05]  /*2aa00*/  LOP3.LUT R20, R20, 0x80, RZ, 0xfc, !PT ;  /* 0x0000008014147812 */ /* 0x000fca00078efcff */
[----:B------:R-:W-:Y:S01]  /*2aa10*/  IMAD.IADD R6, R20, 0x1, R6 ;  /* 0x0000000114067824 */ /* 0x000fe200078e0206 */
[----:B------:R-:W-:Y:S01]  /*2aa20*/  LOP3.LUT R34, R34, 0xfffffff7, RZ, 0xc0, !PT ;  /* 0xfffffff722227812 */ /* 0x000fe200078ec0ff */
[--C-:B0-----:R-:W-:Y:S02]  /*2aa30*/  IMAD.IADD R8, R4, 0x1, R21.reuse ;  /* 0x0000000104087824 */ /* 0x101fe400078e0215 */
[----:B------:R-:W-:Y:S02]  /*2aa40*/  IMAD.IADD R9, R6, 0x1, R21 ;  /* 0x0000000106097824 */ /* 0x000fe400078e0215 */
[----:B----4-:R-:W-:-:S04]  /*2aa50*/  @P0 IMAD.HI.U32 R5, R8, R5, RZ ;  /* 0x0000000508050227 */ /* 0x010fc800078e00ff */
[----:B------:R-:W-:Y:S01]  /*2aa60*/  IMAD.MOV.U32 R10, RZ, RZ, R8 ;  /* 0x000000ffff0a7224 */ /* 0x000fe200078e0008 */
[----:B---3--:R-:W-:Y:S01]  /*2aa70*/  @P0 SHF.R.U32.HI R10, RZ, R3, R5 ;  /* 0x00000003ff0a0219 */ /* 0x008fe20000011605 */
[----:B------:R-:W-:Y:S01]  /*2aa80*/  @P0 IMAD.HI.U32 R3, R9, R0, RZ ;  /* 0x0000000009030227 */ /* 0x000fe200078e00ff */
[----:B------:R-:W0:Y:S02]  /*2aa90*/  @!P1 LDC.64 R4, c[0x0][0x418] ;  /* 0x00010600ff049b82 */ /* 0x000e240000000a00 */
[--C-:B------:R-:W-:Y:S01]  /*2aaa0*/  @!P1 SHF.R.S32.HI R7, RZ, 0x1f, R10.reuse ;  /* 0x0000001fff079819 */ /* 0x100fe2000001140a */
[----:B------:R-:W-:Y:S01]  /*2aab0*/  IMAD.MOV.U32 R0, RZ, RZ, R9 ;  /* 0x000000ffff007224 */ /* 0x000fe200078e0009 */
[----:B------:R-:W-:Y:S02]  /*2aac0*/  @P0 SHF.R.U32.HI R0, RZ, R2, R3 ;  /* 0x00000002ff000219 */ /* 0x000fe40000011603 */
[----:B------:R-:W-:Y:S01]  /*2aad0*/  ISETP.GE.AND P0, PT, R6, R29, PT ;  /* 0x0000001d0600720c */ /* 0x000fe20003f06270 */
[----:B------:R-:W-:Y:S01]  /*2aae0*/  @!P1 IMAD.MOV.U32 R6, RZ, RZ, R10 ;  /* 0x000000ffff069224 */ /* 0x000fe200078e000a */
[----:B------:R-:W1:Y:S02]  /*2aaf0*/  @!P1 LDC.64 R2, c[0x0][0x428] ;  /* 0x00010a00ff029b82 */ /* 0x000e640000000a00 */
[----:B------:R-:W-:-:S02]  /*2ab00*/  ISETP.GT.U32.OR P0, PT, R20, 0x9f, P0 ;  /* 0x0000009f1400780c */ /* 0x000fc40000704470 */
[----:B------:R-:W-:Y:S01]  /*2ab10*/  SHF.R.S32.HI R15, RZ, 0x1f, R36 ;  /* 0x0000001fff0f7819 */ /* 0x000fe20000011424 */
[----:B------:R-:W-:Y:S02]  /*2ab20*/  IMAD.SHL.U32 R21, R14, 0x10, RZ ;  /* 0x000000100e157824 */ /* 0x000fe400078e00ff */
[-C--:B-1----:R-:W-:Y:S02]  /*2ab30*/  @!P1 IMAD.WIDE.U32 R6, R36, R2.reuse, R6 ;  /* 0x0000000224069225 */ /* 0x082fe400078e0006 */
[----:B------:R1:W-:Y:S02]  /*2ab40*/  STL [R1+0x14], R15 ;  /* 0x0000140f01007387 */ /* 0x0003e40000100800 */
        /* <DEDUP_REMOVED lines=8> */
[----:B------:R-:W-:Y:S01]  /*2abd0*/  @!P0 MOV R6, R0 ;  /* 0x0000000000068202 */ /* 0x000fe20000000f00 */
[----:B------:R-:W-:Y:S02]  /*2abe0*/  IMAD.SHL.U32 R14, R14, 0x10, RZ ;  /* 0x000000100e0e7824 */ /* 0x000fe400078e00ff */
[----:B------:R-:W-:Y:S02]  /*2abf0*/  IMAD R5, R11, R5, R8 ;  /* 0x000000050b057224 */ /* 0x000fe400078e0208 */
[----:B------:R-:W-:Y:S02]  /*2ac00*/  IMAD.MOV.U32 R8, RZ, RZ, RZ ;  /* 0x000000ffff087224 */ /* 0x000fe400078e00ff */
[----:B------:R-:W2:Y:S01]  /*2ac10*/  LDC R10, c[0x0][0x2f4] ;  /* 0x0000bd00ff0a7b82 */ /* 0x000ea20000000800 */
[----:B0-----:R-:W-:-:S02]  /*2ac20*/  @!P0 IMAD R4, R15, R2, RZ ;  /* 0x000000020f048224 */ /* 0x001fc400078e02ff */
[----:B------:R-:W-:Y:S01]  /*2ac30*/  @!P0 IMAD.WIDE.U32 R6, R36, R2, R6 ;  /* 0x0000000224068225 */ /* 0x000fe200078e0006 */
[----:B------:R-:W-:Y:S01]  /*2ac40*/  LOP3.LUT R14, R14, 0x30, RZ, 0xc0, !PT ;  /* 0x000000300e0e7812 */ /* 0x000fe200078ec0ff */
[----:B------:R0:W5:Y:S02]  /*2ac50*/  @!P1 LDG.E R8, desc[UR50][R12.64] ;  /* 0x000000320c089981 */ /* 0x000164000c1e1900 */
[----:B------:R-:W-:Y:S02]  /*2ac60*/  @!P0 IMAD R4, R36, R3, R4 ;  /* 0x0000000324048224 */ /* 0x000fe400078e0204 */
[----:B------:R-:W3:Y:S02]  /*2ac70*/  @!P0 LDC.64 R2, c[0x0][0x418] ;  /* 0x00010600ff028b82 */ /* 0x000ee40000000a00 */
[----:B------:R-:W-:Y:S01]  /*2ac80*/  @!P0 IMAD.IADD R4, R4, 0x1, R7 ;  /* 0x0000000104048824 */ /* 0x000fe200078e0207 */
[----:B--2---:R-:W-:Y:S02]  /*2ac90*/  ISETP.GE.AND P1, PT, R14, R10, PT ;  /* 0x0000000a0e00720c */ /* 0x004fe40003f26270 */
[----:B---3--:R-:W-:-:S04]  /*2aca0*/  @!P0 LEA R2, P2, R6, R2, 0x2 ;  /* 0x0000000206028211 */ /* 0x008fc800078410ff */
[----:B------:R-:W-:Y:S02]  /*2acb0*/  @!P0 LEA.HI.X R3, R6, R3, R4, 0x2, P2 ;  /* 0x0000000306038211 */ /* 0x000fe400010f1404 */
[----:B------:R-:W-:Y:S01]  /*2acc0*/  ISETP.GT.U32.AND P2, PT, R20, 0x9f, PT ;  /* 0x0000009f1400780c */ /* 0x000fe20003f44070 */
[----:B------:R-:W-:Y:S02]  /*2acd0*/  IMAD.MOV R6, RZ, RZ, -R0 ;  /* 0x000000ffff067224 */ /* 0x000fe400078e0a00 */
[----:B------:R-:W-:Y:S01]  /*2ace0*/  IMAD.U32 R0, RZ, RZ, UR39 ;  /* 0x00000027ff007e24 */ /* 0x000fe2000f8e00ff */
[----:B------:R-:W-:Y:S01]  /*2acf0*/  LOP3.LUT R21, R21, 0x30, RZ, 0xc0, !PT ;  /* 0x0000003015157812 */ /* 0x000fe200078ec0ff */
[----:B------:R-:W-:-:S03]  /*2ad00*/  IMAD.MOV.U32 R7, RZ, RZ, RZ ;  /* 0x000000ffff077224 */ /* 0x000fc600078e00ff */
[----:B------:R-:W-:-:S05]  /*2ad10*/  ISETP.NE.AND P3, PT, R0, 0x3, PT ;  /* 0x000000030000780c */ /* 0x000fca0003f65270 */
[----:B------:R-:W-:Y:S01]  /*2ad20*/  @P2 LOP3.LUT R34, R34, 0x8, RZ, 0xfc, !PT ;  /* 0x0000000822222812 */ /* 0x000fe200078efcff */
[----:B------:R0:W5:Y:S03]  /*2ad30*/  @!P0 LDG.E R7, desc[UR50][R2.64] ;  /* 0x0000003202078981 */ /* 0x000166000c1e1900 */
[----:B------:R-:W-:Y:S02]  /*2ad40*/  LOP3.LUT R34, R34, 0xffffffef, RZ, 0xc0, !PT ;  /* 0xffffffef22227812 */ /* 0x000fe400078ec0ff */
[----:B-1----:R-:W-:Y:S02]  /*2ad50*/  LOP3.LUT R15, R21, 0x40, RZ, 0xfc, !PT ;  /* 0x00000040150f7812 */ /* 0x002fe400078efcff */
[----:B------:R-:W-:Y:S02]  /*2ad60*/  LOP3.LUT R34, R34, 0xfffffffb, RZ, 0xc0, !PT ;  /* 0xfffffffb22227812 */ /* 0x000fe400078ec0ff */
[----:B------:R-:W-:-:S02]  /*2ad70*/  ISETP.GE.AND P0, PT, R15, R10, PT ;  /* 0x0000000a0f00720c */ /* 0x000fc40003f06270 */
[----:B------:R-:W-:-:S04]  /*2ad80*/  @P1 LOP3.LUT R34, R34, 0x4, RZ, 0xfc, !PT ;  /* 0x0000000422221812 */ /* 0x000fc800078efcff */
[----:B------:R-:W-:Y:S02]  /*2ad90*/  @P3 LOP3.LUT R34, R34, 0x10, RZ, 0xfc, !PT ;  /* 0x0000001022223812 */ /* 0x000fe400078efcff */
[----:B------:R-:W-:Y:S02]  /*2ada0*/  LOP3.LUT R14, R14, 0x80, RZ, 0xfc, !PT ;  /* 0x000000800e0e7812 */ /* 0x000fe400078efcff */
[----:B------:R-:W-:-:S04]  /*2adb0*/  LOP3.LUT R34, R34, 0xfffffffd, RZ, 0xc0, !PT ;  /* 0xfffffffd22227812 */ /* 0x000fc800078ec0ff */
[----:B------:R-:W-:Y:S02]  /*2adc0*/  @P0 LOP3.LUT R34, R34, 0x2, RZ, 0xfc, !PT ;  /* 0x0000000222220812 */ /* 0x000fe400078efcff */
[----:B------:R-:W-:Y:S02]  /*2add0*/  ISETP.GE.AND P0, PT, R14, R10, PT ;  /* 0x0000000a0e00720c */ /* 0x000fe40003f06270 */
[----:B------:R-:W-:-:S11]  /*2ade0*/  LOP3.LUT R34, R34, 0xfffffffe, RZ, 0xc0, !PT ;  /* 0xfffffffe22227812 */ /* 0x000fd600078ec0ff */
[----:B------:R-:W-:-:S05]  /*2adf0*/  @P0 LOP3.LUT R34, R34, 0x1, RZ, 0xfc, !PT ;  /* 0x0000000122220812 */ /* 0x000fca00078efcff */
[----:B------:R0:W-:Y:S01]  /*2ae00*/  STL [R1], R34 ;  /* 0x0000002201007387 */ /* 0x0001e20000100800 */
[----:B------:R-:W-:Y:S01]  /*2ae10*/  UMOV UR4, 0xffffffff ;  /* 0xffffffff00047882 */ /* 0x000fe20000000000 */
[----:B------:R-:W-:Y:S02]  /*2ae20*/  IMAD R6, R11, R6, R9 ;  /* 0x000000060b067224 */ /* 0x000fe400078e0209 */
[----:B------:R-:W-:Y:S05]  /*2ae30*/  BRA.DIV UR4, `(.L_x_6569) ;  /* 0x0000008604c87947 */ /* 0x000fea000b800000 */
.L_x_6772:
[----:B------:R-:W-:Y:S02]  /*2ae40*/  SHF.R.S32.HI R0, RZ, 0x1f, R18 ;  /* 0x0000001fff007819 */ /* 0x000fe40000011412 */
[----:B------:R-:W-:-:S03]  /*2ae50*/  IADD3 R9, R33, -0x1, RZ ;  /* 0xffffffff21097810 */ /* 0x000fc60007ffe0ff */
[----:B------:R1:W-:Y:S01]  /*2ae60*/  STL [R1+0xc], R0 ;  /* 0x00000c0001007387 */ /* 0x0003e20000100800 */
[----:B------:R-:W-:Y:S05]  /*2ae70*/  @!P3 BRA `(.L_x_6570) ;  /* 0x000000000004b947 */ /* 0x000fea0003800000 */
[----:B------:R-:W-:Y:S01]  /*2ae80*/  BPT.TRAP 0x1 ;  /* 0x000000040000795c */ /* 0x000fe20000300000 */
.L_x_6570:
[----:B------:R-:W-:Y:S01]  /*2ae90*/  IMAD R4, R32, 0x8, R23 ;  /* 0x0000000820047824 */ /* 0x000fe200078e0217 */
[----:B-1----:R-:W-:Y:S01]  /*2aea0*/  SHF.L.U32 R0, R37, 0x1f, RZ ;  /* 0x0000001f25007819 */ /* 0x002fe200000006ff */
[----:B------:R-:W-:Y:S03]  /*2aeb0*/  BSSY B0, `(.L_x_6571) ;  /* 0x0000006000007945 */ /* 0x000fe60003800000 */
[----:B------:R1:W2:Y:S01]  /*2aec0*/  SYNCS.PHASECHK.TRANS64.TRYWAIT P0, [R4+URZ+0x33480], R0 ;  /* 0x03348000040075a7 */ /* 0x0002a2000800017f */
[----:B------:R1:W-:Y:S02]  /*2aed0*/  STL [R1+0x30], R0 ;  /* 0x0000300001007387 */ /* 0x0003e40000100800 */
[----:B-1----:R-:W-:-:S05]  /*2aee0*/  SHF.R.S32.HI R0, RZ, 0x1f, R5 ;  /* 0x0000001fff007819 */ /* 0x002fca0000011405 */
[----:B------:R1:W-:Y:S02]  /*2aef0*/  STL [R1+0x2c], R0 ;  /* 0x00002c0001007387 */ /* 0x0003e40000100800 */
[----:B-12---:R-:W-:Y:S05]  /*2af00*/  @!P0 BRA `(.L_x_6572) ;  /* 0x0000008400c88947 */ /* 0x006fea0003800000 */
.L_x_6773:
[----:B------:R-:W-:Y:S05]  /*2af10*/  BSYNC B0 ;  /* 0x0000000000007941 */ /* 0x000fea0003800000 */
.L_x_6571:
[----:B-1----:R-:W2:Y:S01]  /*2af20*/  LDL R0, [R1+0x2c] ;  /* 0x00002c0001007983 */ /* 0x002ea20000100800 */
[----:B------:R-:W-:-:S03]  /*2af30*/  ULDC.64 UR4, c[0x0][0x328] ;  /* 0x0000ca0000047ab9 */ /* 0x000fc60000000a00 */
[----:B------:R-:W3:Y:S04]  /*2af40*/  LDL R10, [R1+0xc] ;  /* 0x00000c00010a7983 */ /* 0x000ee80000100800 */
[----:B0-----:R-:W4:Y:S01]  /*2af50*/  LDL R13, [R1+0x1c] ;  /* 0x00001c00010d7983 */ /* 0x001f220000100800 */
[----:B-----5:R-:W-:Y:S01]  /*2af60*/  SHF.R.S32.HI R34, RZ, 0x1f, R8 ;  /* 0x0000001fff227819 */ /* 0x020fe20000011408 */
[----:B------:R-:W-:Y:S01]  /*2af70*/  ULDC.64 UR6, c[0x0][0x338] ;  /* 0x0000ce0000067ab9 */ /* 0x000fe20000000a00 */
[----:B------:R-:W-:Y:S01]  /*2af80*/  ULDC.64 UR8, c[0x0][0x330] ;  /* 0x0000cc0000087ab9 */ /* 0x000fe20000000a00 */
[----:B------:R-:W4:Y:S01]  /*2af90*/  LDL.LU R12, [R1] ;  /* 0x00000000010c7983 */ /* 0x000f220000300800 */
[----:B------:R-:W-:Y:S01]  /*2afa0*/  IMAD.WIDE.U32 R2, R5, UR4, RZ ;  /* 0x0000000405027c25 */ /* 0x000fe2000f8e00ff */
[----:B------:R-:W-:Y:S01]  /*2afb0*/  ULDC.64 UR10, c[0x0][0x318] ;  /* 0x0000c600000a7ab9 */ /* 0x000fe20000000a00 */
[----:B------:R-:W0:Y:S02]  /*2afc0*/  S2R R14, SR_TID.X ;  /* 0x00000000000e7919 */ /* 0x000e240000002100 */
[----:B------:R-:W-:Y:S01]  /*2afd0*/  IMAD R11, R9, -0xa0, R29 ;  /* 0xffffff60090b7824 */ /* 0x000fe200078e021d */
[----:B------:R-:W-:-:S02]  /*2afe0*/  SHF.R.S32.HI R29, RZ, 0x1f, R7 ;  /* 0x0000001fff1d7819 */ /* 0x000fc40000011407 */
[----:B------:R-:W-:Y:S02]  /*2aff0*/  SHF.R.S32.HI R15, RZ, 0x1f, R6 ;  /* 0x0000001fff0f7819 */ /* 0x000fe40000011406 */
[----:B0-----:R-:W-:-:S04]  /*2b000*/  LOP3.LUT R14, R14, 0x7f, RZ, 0xc0, !PT ;  /* 0x0000007f0e0e7812 */ /* 0x001fc800078ec0ff */
[----:B------:R-:W-:Y:S01]  /*2b010*/  SHF.R.U32.HI R14, RZ, 0x2, R14 ;  /* 0x00000002ff0e7819 */ /* 0x000fe2000001160e */
[----:B------:R0:W-:Y:S01]  /*2b020*/  STL [R1+0x28], R15 ;  /* 0x0000280f01007387 */ /* 0x0001e20000100800 */
[----:B--2---:R-:W-:-:S04]  /*2b030*/  IMAD R0, R0, UR4, RZ ;  /* 0x0000000400007c24 */ /* 0x004fc8000f8e02ff */
[----:B------:R-:W-:-:S04]  /*2b040*/  IMAD R0, R5, UR5, R0 ;  /* 0x0000000505007c24 */ /* 0x000fc8000f8e0200 */
[----:B------:R-:W-:Y:S02]  /*2b050*/  IMAD.IADD R3, R3, 0x1, R0 ;  /* 0x0000000103037824 */ /* 0x000fe400078e0200 */
[----:B------:R-:W-:Y:S02]  /*2b060*/  IMAD R0, R34, UR6, RZ ;  /* 0x0000000622007c24 */ /* 0x000fe4000f8e02ff */
[----:B------:R-:W-:-:S04]  /*2b070*/  IMAD.WIDE.U32 R2, R8, UR6, R2 ;  /* 0x0000000608027c25 */ /* 0x000fc8000f8e0002 */
[----:B------:R-:W-:-:S04]  /*2b080*/  IMAD R0, R8, UR7, R0 ;  /* 0x0000000708007c24 */ /* 0x000fc8000f8e0200 */
[----:B------:R-:W-:Y:S02]  /*2b090*/  IMAD.IADD R3, R3, 0x1, R0 ;  /* 0x0000000103037824 */ /* 0x000fe400078e0200 */
[----:B---3--:R-:W-:Y:S02]  /*2b0a0*/  IMAD R0, R10, UR8, RZ ;  /* 0x000000080a007c24 */ /* 0x008fe4000f8e02ff */
[----:B------:R-:W-:-:S04]  /*2b0b0*/  IMAD.WIDE.U32 R2, R18, UR8, R2 ;  /* 0x0000000812027c25 */ /* 0x000fc8000f8e0002 */
[----:B------:R-:W-:Y:S01]  /*2b0c0*/  IMAD R0, R18, UR9, R0 ;  /* 0x0000000912007c24 */ /* 0x000fe2000f8e0200 */
[----:B------:R-:W-:Y:S01]  /*2b0d0*/  IADD3 R10, P0, R2, UR10, RZ ;  /* 0x0000000a020a7c10 */ /* 0x000fe2000ff1e0ff */
[----:B------:R-:W-:-:S03]  /*2b0e0*/  IMAD R2, R29, UR6, RZ ;  /* 0x000000061d027c24 */ /* 0x000fc6000f8e02ff */
[----:B------:R-:W-:Y:S01]  /*2b0f0*/  IADD3.X R20, R3, UR11, R0, P0, !PT ;  /* 0x0000000b03147c10 */ /* 0x000fe200087fe400 */
[C---:B------:R-:W-:Y:S02]  /*2b100*/  IMAD R9, R7.reuse, UR7, R2 ;  /* 0x0000000707097c24 */ /* 0x040fe4000f8e0202 */
[----:B------:R-:W-:-:S04]  /*2b110*/  IMAD.WIDE.U32 R2, R7, UR6, RZ ;  /* 0x0000000607027c25 */ /* 0x000fc8000f8e00ff */
[----:B------:R-:W-:Y:S02]  /*2b120*/  IMAD.IADD R3, R3, 0x1, R9 ;  /* 0x0000000103037824 */ /* 0x000fe400078e0209 */
[----:B------:R-:W-:Y:S02]  /*2b130*/  IMAD R9, R15, UR4, RZ ;  /* 0x000000040f097c24 */ /* 0x000fe4000f8e02ff */
[----:B------:R-:W-:-:S04]  /*2b140*/  IMAD.WIDE.U32 R2, R6, UR4, R2 ;  /* 0x0000000406027c25 */ /* 0x000fc8000f8e0002 */
[----:B------:R-:W-:-:S04]  /*2b150*/  IMAD R9, R6, UR5, R9 ;  /* 0x0000000506097c24 */ /* 0x000fc8000f8e0209 */
[----:B------:R-:W-:Y:S02]  /*2b160*/  IMAD.IADD R3, R3, 0x1, R9 ;  /* 0x0000000103037824 */ /* 0x000fe400078e0209 */
[----:B------:R-:W-:-:S04]  /*2b170*/  IMAD.WIDE.U32 R2, R18, UR8, R2 ;  /* 0x0000000812027c25 */ /* 0x000fc8000f8e0002 */
[----:B------:R-:W-:Y:S01]  /*2b180*/  IMAD.IADD R9, R11, 0x1, -R14 ;  /* 0x000000010b097824 */ /* 0x000fe200078e0a0e */
[----:B------:R-:W-:-:S04]  /*2b190*/  IADD3 R28, P0, R2, UR10, RZ ;  /* 0x0000000a021c7c10 */ /* 0x000fc8000ff1e0ff */
[----:B------:R-:W-:Y:S02]  /*2b1a0*/  IADD3.X R27, R0, UR11, R3, P0, !PT ;  /* 0x0000000b001b7c10 */ /* 0x000fe400087fe403 */
[----:B------:R-:W-:Y:S02]  /*2b1b0*/  ISETP.GE.AND P0, PT, R9, 0x1, PT ;  /* 0x000000010900780c */ /* 0x000fe40003f06270 */
[----:B----4-:R-:W-:-:S11]  /*2b1c0*/  LOP3.LUT R12, R12, 0xffffffdf, RZ, 0xc0, !PT ;  /* 0xffffffdf0c0c7812 */ /* 0x010fd600078ec0ff */
[----:B------:R-:W-:-:S05]  /*2b1d0*/  @P0 LOP3.LUT R12, R12, 0x20, RZ, 0xfc, !PT ;  /* 0x000000200c0c0812 */ /* 0x000fca00078efcff */
[----:B------:R0:W-:Y:S01]  /*2b1e0*/  STL [R1], R12 ;  /* 0x0000000c01007387 */ /* 0x0001e20000100800 */
[----:B------:R-:W-:Y:S01]  /*2b1f0*/  UMOV UR4, 0xffffffff ;  /* 0xffffffff00047882 */ /* 0x000fe20000000000 */
[----:B------:R-:W-:Y:S02]  /*2b200*/  IMAD R21, R32, 0x7800, R13 ;  /* 0x0000780020157824 */ /* 0x000fe400078e020d */
[----:B------:R-:W-:Y:S05]  /*2b210*/  BRA.DIV UR4, `(.L_x_6573) ;  /* 0x00000086041c7947 */ /* 0x000fea000b800000 */
[----:B------:R-:W0:Y:S01]  /*2b220*/  S2R R11, SR_TID.X ;  /* 0x00000000000b7919 */ /* 0x000e220000002100 */
[----:B------:R-:W1:Y:S01]  /*2b230*/  LDC R13, c[0x0][0x2f4] ;  /* 0x0000bd00ff0d7b82 */ /* 0x000e620000000800 */
[----:B------:R-:W2:Y:S04]  /*2b240*/  SHFL.IDX PT, R2, R10, RZ, 0x1c1f ;  /* 0x001c1fff0a027589 */ /* 0x000ea800000e0000 */
[----:B------:R-:W3:Y:S01]  /*2b250*/  SHFL.IDX PT, R0, R20, RZ, 0x1c1f ;  /* 0x001c1fff14007589 */ /* 0x000ee200000e0000 */
[C---:B0-----:R-:W-:Y:S01]  /*2b260*/  IMAD.SHL.U32 R12, R11.reuse, 0x10, RZ ;  /* 0x000000100b0c7824 */ /* 0x041fe200078e00ff */
[----:B------:R-:W-:-:S04]  /*2b270*/  SHF.L.U32 R11, R11, 0x4, RZ ;  /* 0x000000040b0b7819 */ /* 0x000fc800000006ff */
[----:B------:R-:W-:Y:S02]  /*2b280*/  LOP3.LUT R12, R12, 0x30, RZ, 0xc0, !PT ;  /* 0x000000300c0c7812 */ /* 0x000fe400078ec0ff */
[----:B------:R-:W-:Y:S02]  /*2b290*/  LOP3.LUT R11, R11, 0x30, RZ, 0xc0, !PT ;  /* 0x000000300b0b7812 */ /* 0x000fe400078ec0ff */
[C---:B--2---:R-:W-:Y:S02]  /*2b2a0*/  IADD3 R2, P0, R12.reuse, R2, RZ ;  /* 0x000000020c027210 */ /* 0x044fe40007f1e0ff */
[----:B-1----:R-:W-:Y:S02]  /*2b2b0*/  ISETP.GE.AND P3, PT, R12, R13, PT ;  /* 0x0000000d0c00720c */ /* 0x002fe40003f66270 */
[----:B------:R-:W-:Y:S01]  /*2b2c0*/  LOP3.LUT R14, R11, 0x40, RZ, 0xfc, !PT ;  /* 0x000000400b0e7812 */ /* 0x000fe200078efcff */
        /* <DEDUP_REMOVED lines=8> */
[----:B------:R-:W2:Y:S01]  /*2b350*/  LDL.LU R11, [R1] ;  /* 0x00000000010b7983 */ /* 0x000ea20000300800 */
[C---:B------:R-:W-:Y:S02]  /*2b360*/  ISETP.LT.OR P1, PT, R9.reuse, 0x1, P2 ;  /* 0x000000010900780c */ /* 0x040fe40001721670 */
[C---:B------:R-:W-:Y:S02]  /*2b370*/  ISETP.GE.AND P6, PT, R9.reuse, 0x81, PT ;  /* 0x000000810900780c */ /* 0x040fe40003fc6270 */
[C---:B------:R-:W-:Y:S02]  /*2b380*/  ISETP.GE.AND P5, PT, R9.reuse, 0x21, PT ;  /* 0x000000210900780c */ /* 0x040fe40003fa6270 */
[----:B------:R-:W-:-:S07]  /*2b390*/  ISETP.GE.AND P4, PT, R9, 0x41, PT ;  /* 0x000000410900780c */ /* 0x000fce0003f86270 */
        /* <DEDUP_REMOVED lines=34> */
[----:B0-----:R1:W3:Y:S04]  /*2b5c0*/  SHFL.IDX PT, R3, R27, RZ, 0x1c1f ;  /* 0x001c1fff1b037589 */ /* 0x0012e800000e0000 */
[----:B------:R1:W4:Y:S01]  /*2b5d0*/  SHFL.IDX PT, R2, R28, RZ, 0x1c1f ;  /* 0x001c1fff1c027589 */ /* 0x00032200000e0000 */
[----:B--2---:R-:W-:-:S04]  /*2b5e0*/  LOP3.LUT R11, R11, 0xffffffbf, RZ, 0xc0, !PT ;  /* 0xffffffbf0b0b7812 */ /* 0x004fc800078ec0ff */
[----:B------:R-:W-:-:S05]  /*2b5f0*/  @P6 LOP3.LUT R11, R11, 0x40, RZ, 0xfc, !PT ;  /* 0x000000400b0b6812 */ /* 0x000fca00078efcff */
[----:B------:R1:W-:Y:S02]  /*2b600*/  STL [R1], R11 ;  /* 0x0000000b01007387 */ /* 0x0003e40000100800 */
.L_x_6785:
[----:B------:R-:W2:Y:S01]  /*2b610*/  S2R R10, SR_TID.X ;  /* 0x00000000000a7919 */ /* 0x000ea20000002100 */
[C---:B------:R-:W-:Y:S02]  /*2b620*/  ISETP.LT.OR P3, PT, R9.reuse, 0x81, P3 ;  /* 0x000000810900780c */ /* 0x040fe40001f61670 */
[C---:B------:R-:W-:Y:S02]  /*2b630*/  ISETP.LT.OR P2, PT, R9.reuse, 0x81, P2 ;  /* 0x000000810900780c */ /* 0x040fe40001741670 */
[----:B------:R-:W-:Y:S01]  /*2b640*/  ISETP.LT.OR P0, PT, R9, 0x81, P0 ;  /* 0x000000810900780c */ /* 0x000fe20000701670 */
[----:B--2---:R-:W-:-:S05]  /*2b650*/  IMAD.SHL.U32 R10, R10, 0x10, RZ ;  /* 0x000000100a0a7824 */ /* 0x004fca00078e00ff */
[----:B------:R-:W-:-:S04]  /*2b660*/  LOP3.LUT R10, R10, 0x30, RZ, 0xc0, !PT ;  /* 0x000000300a0a7812 */ /* 0x000fc800078ec0ff */
[----:B----4-:R-:W-:-:S05]  /*2b670*/  IADD3 R2, P6, R10, R2, RZ ;  /* 0x000000020a027210 */ /* 0x010fca0007fde0ff */
[----:B---3--:R-:W-:-:S05]  /*2b680*/  IMAD.X R3, RZ, RZ, R3, P6 ;  /* 0x000000ffff037224 */ /* 0x008fca00030e0603 */
        /* <DEDUP_REMOVED lines=8> */
.L_x_6574:
[----:B------:R-:W-:Y:S02]  /*2b710*/  PLOP3.LUT P2, PT, P2, P0, PT, 0xa2, 0x0 ;  /* 0x000000000000781c */ /* 0x000fe40001741472 */
[----:B------:R-:W-:-:S08]  /*2b720*/  @P0 R2UR P2, UR4, R4 ;  /* 0x00000000040402ca */ /* 0x000fd00000040000 */
[----:B------:R-:W-:-:S05]  /*2b730*/  @P0 PLOP3.LUT P0, PT, P2, PT, PT, 0x80, 0x0 ;  /* 0x000000000000081c */ /* 0x000fca000170f070 */
[----:B------:R-:W-:Y:S01]  /*2b740*/  @!P2 SYNCS.ARRIVE.TRANS64.RED.A0T1 RZ, [UR4+0x33470], RZ ;  /* 0x033470ffffffa9a7 */ /* 0x000fe20008200404 */
[----:B------:R-:W-:Y:S07]  /*2b750*/  @!P2 ARRIVES.LDGSTSBAR.64.TRANSCNT [UR4+0x33470] ;  /* 0x03347000ff00a9b0 */ /* 0x000fee0008000a84 */
[----:B------:R-:W-:Y:S05]  /*2b760*/  @P0 BRA.U.ANY `(.L_x_6574) ;  /* 0xfffffffd00e80947 */ /* 0x000fea000393ffff */
[----:B------:R-:W-:Y:S01]  /*2b770*/  NOP ;  /* 0x0000000000007918 */ /* 0x000fe20000000000 */
[----:B--2---:R-:W-:-:S04]  /*2b780*/  MOV R2, UR39 ;  /* 0x0000002700027c02 */ /* 0x004fc80008000f00 */
[----:B------:R-:W-:-:S13]  /*2b790*/  ISETP.NE.AND P3, PT, R2, 0x3, PT ;  /* 0x000000030200780c */ /* 0x000fda0003f65270 */
[----:B------:R-:W-:Y:S05]  /*2b7a0*/  @!P3 BRA `(.L_x_6575) ;  /* 0x000000000004b947 */ /* 0x000fea0003800000 */
[----:B------:R-:W-:Y:S01]  /*2b7b0*/  BPT.TRAP 0x1 ;  /* 0x000000040000795c */ /* 0x000fe20000300000 */
.L_x_6575:
[----:B------:R2:W-:Y:S01]  /*2b7c0*/  SYNCS.ARRIVE.TRANS64.A1T0 RZ, [R4+URZ+0x33470], RZ ;  /* 0x033470ff04ff79a7 */ /* 0x0005e2000810003f */
[----:B------:R-:W-:Y:S05]  /*2b7d0*/  @!P3 BRA `(.L_x_6576) ;  /* 0x000000000004b947 */ /* 0x000fea0003800000 */
[----:B------:R-:W-:Y:S01]  /*2b7e0*/  BPT.TRAP 0x1 ;  /* 0x000000040000795c */ /* 0x000fe20000300000 */
.L_x_6576:
[----:B------:R-:W3:Y:S01]  /*2b7f0*/  LDL R2, [R1+0x30] ;  /* 0x0000300001027983 */ /* 0x000ee20000100800 */
[----:B------:R-:W-:Y:S01]  /*2b800*/  BSSY B0, `(.L_x_6577) ;  /* 0x0000003000007945 */ /* 0x000fe20003800000 */
[----:B---3--:R-:W3:Y:S03]  /*2b810*/  SYNCS.PHASECHK.TRANS64.TRYWAIT P0, [R4+URZ+0x33440], R2 ;  /* 0x03344002040075a7 */ /* 0x008ee6000800017f */
[----:B---3--:R-:W-:Y:S05]  /*2b820*/  @!P0 BRA `(.L_x_6578) ;  /* 0x0000008400e48947 */ /* 0x008fea0003800000 */
.L_x_6786:
[----:B------:R-:W-:Y:S05]  /*2b830*/  BSYNC B0 ;  /* 0x0000000000007941 */ /* 0x000fea0003800000 */
.L_x_6577:
[----:B------:R-:W4:Y:S01]  /*2b840*/  LDL.LU R12, [R1+0x2c] ;  /* 0x00002c00010c7983 */ /* 0x000f220000300800 */
[----:B------:R-:W-:Y:S01]  /*2b850*/  ULDC.64 UR4, c[0x0][0x310] ;  /* 0x0000c40000047ab9 */ /* 0x000fe20000000a00 */
[----:B------:R-:W-:Y:S02]  /*2b860*/  ULDC.64 UR6, c[0x0][0x300] ;  /* 0x0000c00000067ab9 */ /* 0x000fe40000000a00 */
[----:B------:R-:W2:Y:S04]  /*2b870*/  LDL.LU R10, [R1+0x28] ;  /* 0x00002800010a7983 */ /* 0x000ea80000300800 */
[----:B-1----:R-:W2:Y:S01]  /*2b880*/  LDL R11, [R1+0xc] ;  /* 0x00000c00010b7983 */ /* 0x002ea20000100800 */
[----:B------:R-:W-:Y:S02]  /*2b890*/  IMAD R9, R34, UR4, RZ ;  /* 0x0000000422097c24 */ /* 0x000fe4000f8e02ff */
[C---:B---3--:R-:W-:Y:S01]  /*2b8a0*/  IMAD.WIDE.U32 R2, R8.reuse, UR4, RZ ;  /* 0x0000000408027c25 */ /* 0x048fe2000f8e00ff */
[----:B------:R1:W5:Y:S03]  /*2b8b0*/  LDL R20, [R1] ;  /* 0x0000000001147983 */ /* 0x0003660000100800 */
[----:B------:R-:W-:-:S04]  /*2b8c0*/  IMAD R9, R8, UR5, R9 ;  /* 0x0000000508097c24 */ /* 0x000fc8000f8e0209 */
[----:B------:R-:W-:Y:S02]  /*2b8d0*/  IMAD.IADD R3, R3, 0x1, R9 ;  /* 0x0000000103037824 */ /* 0x000fe400078e0209 */
[----:B------:R-:W-:-:S04]  /*2b8e0*/  IMAD.WIDE.U32 R2, R5, UR6, R2 ;  /* 0x0000000605027c25 */ /* 0x000fc8000f8e0002 */
[----:B----4-:R-:W-:-:S04]  /*2b8f0*/  IMAD R8, R12, UR6, RZ ;  /* 0x000000060c087c24 */ /* 0x010fc8000f8e02ff */
[----:B------:R-:W-:Y:S02]  /*2b900*/  IMAD R8, R5, UR7, R8 ;  /* 0x0000000705087c24 */ /* 0x000fe4000f8e0208 */
[----:B------:R-:W-:Y:S02]  /*2b910*/  IMAD R5, R29, UR4, RZ ;  /* 0x000000041d057c24 */ /* 0x000fe4000f8e02ff */
[----:B------:R-:W-:Y:S02]  /*2b920*/  IMAD.IADD R9, R3, 0x1, R8 ;  /* 0x0000000103097824 */ /* 0x000fe400078e0208 */
[----:B------:R-:W-:Y:S02]  /*2b930*/  IMAD.MOV.U32 R8, RZ, RZ, R2 ;  /* 0x000000ffff087224 */ /* 0x000fe400078e0002 */
[C---:B------:R-:W-:Y:S02]  /*2b940*/  IMAD R5, R7.reuse, UR5, R5 ;  /* 0x0000000507057c24 */ /* 0x040fe4000f8e0205 */
[----:B------:R-:W-:Y:S01]  /*2b950*/  IMAD.WIDE.U32 R2, R7, UR4, RZ ;  /* 0x0000000407027c25 */ /* 0x000fe2000f8e00ff */
[----:B------:R-:W-:-:S03]  /*2b960*/  ULDC.64 UR4, c[0x0][0x308] ;  /* 0x0000c20000047ab9 */ /* 0x000fc60000000a00 */
[----:B------:R-:W-:Y:S02]  /*2b970*/  IMAD.IADD R3, R3, 0x1, R5 ;  /* 0x0000000103037824 */ /* 0x000fe400078e0205 */
[----:B--2---:R-:W-:Y:S02]  /*2b980*/  IMAD R10, R10, UR6, RZ ;  /* 0x000000060a0a7c24 */ /* 0x004fe4000f8e02ff */
[----:B------:R-:W-:-:S04]  /*2b990*/  IMAD.WIDE.U32 R2, R6, UR6, R2 ;  /* 0x0000000606027c25 */ /* 0x000fc8000f8e0002 */
[----:B------:R-:W-:Y:S01]  /*2b9a0*/  IMAD R10, R6, UR7, R10 ;  /* 0x00000007060a7c24 */ /* 0x000fe2000f8e020a */
[----:B------:R-:W-:Y:S01]  /*2b9b0*/  ULDC.64 UR6, c[0x0][0x2e8] ;  /* 0x0000ba0000067ab9 */ /* 0x000fe20000000a00 */
        /* <DEDUP_REMOVED lines=10> */
[----:B-1----:R-:W-:Y:S08]  /*2ba60*/  BRA.DIV UR4, `(.L_x_6579) ;  /* 0x00000086046c7947 */ /* 0x002ff0000b800000 */
[----:B------:R-:W1:Y:S01]  /*2ba70*/  S2R R10, SR_TID.X ;  /* 0x00000000000a7919 */ /* 0x000e620000002100 */
[----:B-----5:R-:W-:Y:S01]  /*2ba80*/  LOP3.LUT R20, R20, 0xfffffeff, RZ, 0xc0, !PT ;  /* 0xfffffeff14147812 */ /* 0x020fe200078ec0ff */
[----:B------:R-:W2:Y:S01]  /*2ba90*/  LDC R11, c[0x0][0x2f4] ;  /* 0x0000bd00ff0b7b82 */ /* 0x000ea20000000800 */
[----:B------:R-:W3:Y:S02]  /*2baa0*/  SHFL.IDX PT, R3, R5, RZ, 0x1c1f ;  /* 0x001c1fff05037589 */ /* 0x000ee400000e0000 */
[----:B------:R-:W-:Y:S02]  /*2bab0*/  @P1 LOP3.LUT R20, R20, 0x100, RZ, 0xfc, !PT ;  /* 0x0000010014141812 */ /* 0x000fe400078efcff */
[----:B------:R-:W4:Y:S02]  /*2bac0*/  SHFL.IDX PT, R2, R6, RZ, 0x1c1f ;  /* 0x001c1fff06027589 */ /* 0x000f2400000e0000 */
[----:B------:R-:W-:Y:S02]  /*2bad0*/  LOP3.LUT P1, RZ, R20, 0x20, RZ, 0xc0, !PT ;  /* 0x0000002014ff7812 */ /* 0x000fe4000782c0ff */
[----:B------:R-:W-:Y:S04]  /*2bae0*/  STL [R1], R20 ;  /* 0x0000001401007387 */ /* 0x000fe80000100800 */
[----:B------:R-:W-:Y:S01]  /*2baf0*/  SHFL.IDX PT, R8, R8, RZ, 0x1c1f ;  /* 0x001c1fff08087589 */ /* 0x000fe200000e0000 */
[----:B-1----:R-:W-:-:S02]  /*2bb00*/  IMAD.SHL.U32 R9, R10, 0x10, RZ ;  /* 0x000000100a097824 */ /* 0x002fc400078e00ff */
        /* <DEDUP_REMOVED lines=29> */
[----:B------:R-:W3:Y:S04]  /*2bce0*/  SHFL.IDX PT, R5, R5, 0x3, 0x1c1f ;  /* 0x007c1f0005057f89 */ /* 0x000ee800000e0000 */
[----:B------:R-:W4:Y:S01]  /*2bcf0*/  SHFL.IDX PT, R6, R6, 0x3, 0x1c1f ;  /* 0x007c1f0006067f89 */ /* 0x000f2200000e0000 */
[----:B-1----:R-:W-:-:S05]  /*2bd00*/  @P4 IADD3 R3, P0, R9, R3, RZ ;  /* 0x0000000309034210 */ /* 0x002fca0007f1e0ff */
        /* <DEDUP_REMOVED lines=12> */
[----:B-1----:R1:W2:Y:S02]  /*2bdd0*/  SHFL.IDX PT, R2, R7, RZ, 0x1c1f ;  /* 0x001c1fff07027589 */ /* 0x0022a400000e0000 */
.L_x_6798:
[----:B------:R-:W-:Y:S01]  /*2bde0*/  LOP3.LUT P0, RZ, R20, 0x40, RZ, 0xc0, !PT ;  /* 0x0000004014ff7812 */ /* 0x000fe2000780c0ff */
[----:B------:R-:W-:-:S12]  /*2bdf0*/  BSSY B0, `(.L_x_6580) ;  /* 0x0000013000007945 */ /* 0x000fd80003800000 */
[----:B------:R-:W-:Y:S05]  /*2be00*/  @!P0 BRA `(.L_x_6581) ;  /* 0x0000000000448947 */ /* 0x000fea0003800000 */
[----:B------:R-:W3:Y:S01]  /*2be10*/  S2R R3, SR_TID.X ;  /* 0x0000000000037919 */ /* 0x000ee20000002100 */
[----:B------:R-:W4:Y:S01]  /*2be20*/  LDC R6, c[0x0][0x2f4] ;  /* 0x0000bd00ff067b82 */ /* 0x000f220000000800 */
[----:B---3--:R-:W-:-:S05]  /*2be30*/  IMAD.SHL.U32 R9, R3, 0x10, RZ ;  /* 0x0000001003097824 */ /* 0x008fca00078e00ff */
[----:B------:R-:W-:-:S04]  /*2be40*/  LOP3.LUT R9, R9, 0x30, RZ, 0xc0, !PT ;  /* 0x0000003009097812 */ /* 0x000fc800078ec0ff */
[C---:B-1----:R-:W-:Y:S02]  /*2be50*/  LOP3.LUT R7, R9.reuse, 0x40, RZ, 0xfc, !PT ;  /* 0x0000004009077812 */ /* 0x042fe400078efcff */
        /* <DEDUP_REMOVED lines=12> */
.L_x_6581:
[----:B------:R-:W-:Y:S05]  /*2bf20*/  BSYNC B0 ;  /* 0x0000000000007941 */ /* 0x000fea0003800000 */
.L_x_6580:
[----:B------:R-:W-:Y:S01]  /*2bf30*/  NOP ;  /* 0x0000000000007918 */ /* 0x000fe20000000000 */
[----:B------:R-:W-:-:S13]  /*2bf40*/  PLOP3.LUT P0, PT, PT, PT, PT, 0x80, 0x0 ;  /* 0x000000000000781c */ /* 0x000fda0003f0f070 */
.L_x_6582:
        /* <DEDUP_REMOVED lines=11> */
.L_x_6583:
        /* <DEDUP_REMOVED lines=12> */
[----:B------:R-:W-:Y:S01]  /*2c0c0*/  SEL R28, R26, RZ, !P0 ;  /* 0x000000ff1a1c7207 */ /* 0x000fe20004000000 */
[----:B------:R-:W-:-:S04]  /*2c0d0*/  IMAD.WIDE.U32 R26, R30, UR4, RZ ;  /* 0x000000041e1a7c25 */ /* 0x000fc8000f8e00ff */
[----:B------:R-:W-:-:S05]  /*2c0e0*/  IMAD R0, R30, UR5, R0 ;  /* 0x000000051e007c24 */ /* 0x000fca000f8e0200 */
[----:B------:R-:W-:Y:S02]  /*2c0f0*/  IADD3 R29, R27, R0, RZ ;  /* 0x000000001b1d7210 */ /* 0x000fe40007ffe0ff */
        /* <DEDUP_REMOVED lines=8> */
[----:B------:R-:W-:Y:S01]  /*2c180*/  MOV R12, 0x1 ;  /* 0x00000001000c7802 */ /* 0x000fe20000000f00 */
[----:B------:R-:W2:Y:S01]  /*2c190*/  LDC.64 R2, c[0x4][R2] ;  /* 0x0100000002027b82 */ /* 0x000ea20000000a00 */
[----:B------:R-:W-:Y:S02]  /*2c1a0*/  IMAD.U32 R5, RZ, RZ, UR5 ;  /* 0x00000005ff057e24 */ /* 0x000fe4000f8e00ff */
[----:B------:R-:W-:Y:S02]  /*2c1b0*/  IMAD.U32 R6, RZ, RZ, UR6 ;  /* 0x00000006ff067e24 */ /* 0x000fe4000f8e00ff */
[----:B-1----:R-:W-:-:S02]  /*2c1c0*/  IMAD.U32 R7, RZ, RZ, UR7 ;  /* 0x00000007ff077e24 */ /* 0x002fc4000f8e00ff */
[----:B------:R-:W-:Y:S02]  /*2c1d0*/  IMAD.U32 R10, RZ, RZ, UR8 ;  /* 0x00000008ff0a7e24 */ /* 0x000fe4000f8e00ff */
[----:B------:R-:W-:Y:S02]  /*2c1e0*/  IMAD.U32 R11, RZ, RZ, UR9 ;  /* 0x00000009ff0b7e24 */ /* 0x000fe4000f8e00ff */
[----:B------:R-:W-:Y:S02]  /*2c1f0*/  IMAD.MOV.U32 R8, RZ, RZ, 0x70 ;  /* 0x00000070ff087424 */ /* 0x000fe400078e00ff */
[----:B------:R-:W-:-:S07]  /*2c200*/  IMAD.MOV.U32 R13, RZ, RZ, RZ ;  /* 0x000000ffff0d7224 */ /* 0x000fce00078e00ff */
[----:B0-----:R-:W-:-:S07]  /*2c210*/  LEPC R20, `(.L_x_6585) ;  /* 0x000000001014794e */ /* 0x001fce0000000000 */
[----:B--2---:R-:W-:Y:S05]  /*2c220*/  CALL.ABS.NOINC R2 ;  /* 0x0000000002007343 */ /* 0x004fea0003c00000 */
.L_x_6585:
[----:B------:R-:W-:Y:S05]  /*2c230*/  BSYNC B6 ;  /* 0x0000000000067941 */ /* 0x000fea0003800000 */
.L_x_6584:
[----:B------:R-:W2:Y:S01]  /*2c240*/  LDL R20, [R1+0xc] ;  /* 0x00000c0001147983 */ /* 0x000ea20000100800 */
[----:B-1----:R-:W1:Y:S01]  /*2c250*/  LDC R7, c[0x0][0x448] ;  /* 0x00011200ff077b82 */ /* 0x002e620000000800 */
[----:B------:R-:W-:Y:S01]  /*2c260*/  ULDC.64 UR4, c[0x0][0x2d8] ;  /* 0x0000b60000047ab9 */ /* 0x000fe20000000a00 */
[----:B------:R-:W-:Y:S01]  /*2c270*/  IMAD.MOV.U32 R2, RZ, RZ, R26 ;  /* 0x000000ffff027224 */ /* 0x000fe200078e001a */
[----:B------:R4:W5:Y:S01]  /*2c280*/  LDL R8, [R1+0x20] ;  /* 0x0000200001087983 */ /* 0x0009620000100800 */
[----:B------:R-:W-:Y:S02]  /*2c290*/  IMAD.MOV.U32 R3, RZ, RZ, R29 ;  /* 0x000000ffff037224 */ /* 0x000fe400078e001d */
[----:B------:R-:W-:Y:S01]  /*2c2a0*/  IMAD.WIDE.U32 R2, R18, UR4, R2 ;  /* 0x0000000412027c25 */ /* 0x000fe2000f8e0002 */
[----:B-1----:R-:W-:-:S13]  /*2c2b0*/  ISETP.NE.AND P0, PT, R7, 0x1, PT ;  /* 0x000000010700780c */ /* 0x002fda0003f05270 */
[----:B------:R-:W1:Y:S01]  /*2c2c0*/  @P0 LDC R6, c[0x0][0x44c] ;  /* 0x00011300ff060b82 */ /* 0x000e620000000800 */
[----:B--2---:R-:W-:Y:S02]  /*2c2d0*/  IMAD R0, R20, UR4, RZ ;  /* 0x0000000414007c24 */ /* 0x004fe4000f8e02ff */
[----:B------:R-:W0:Y:S02]  /*2c2e0*/  S2R R20, SR_TID.X ;  /* 0x0000000000147919 */ /* 0x000e240000002100 */
        /* <DEDUP_REMOVED lines=9> */
[C---:B0-----:R-:W-:Y:S01]  /*2c380*/  LOP3.LUT R21, R20.reuse, 0x7f, RZ, 0xc0, !PT ;  /* 0x0000007f14157812 */ /* 0x041fe200078ec0ff */
[----:B------:R-:W-:-:S03]  /*2c390*/  IMAD.SHL.U32 R20, R20, 0x20, RZ ;  /* 0x0000002014147824 */ /* 0x000fc600078e00ff */
[----:B------:R-:W-:-:S04]  /*2c3a0*/  SHF.R.U32.HI R21, RZ, 0x2, R21 ;  /* 0x00000002ff157819 */ /* 0x000fc80000011615 */
[----:B------:R-:W-:-:S05]  /*2c3b0*/  LOP3.LUT R20, R21, 0x60, R20, 0xf8, !PT ;  /* 0x0000006015147812 */ /* 0x000fca00078ef814 */
[----:B------:R-:W-:Y:S02]  /*2c3c0*/  IMAD R5, R17, 0x80, R20 ;  /* 0x0000008011057824 */ /* 0x000fe400078e0214 */
[----:B------:R-:W0:Y:S02]  /*2c3d0*/  S2R R20, SR_TID.X ;  /* 0x0000000000147919 */ /* 0x000e240000002100 */
[----:B-1----:R-:W-:Y:S01]  /*2c3e0*/  @P0 IMAD.HI.U32 R6, R5, R6, RZ ;  /* 0x0000000605060227 */ /* 0x002fe200078e00ff */
[----:B---3--:R-:W-:-:S04]  /*2c3f0*/  MOV R4, R5 ;  /* 0x0000000500047202 */ /* 0x008fc80000000f00 */
[----:B--2---:R-:W-:-:S05]  /*2c400*/  @P0 SHF.R.U32.HI R4, RZ, R0, R6 ;  /* 0x00000000ff040219 */ /* 0x004fca0000011606 */
        /* <DEDUP_REMOVED lines=10> */
[----:B0-----:R-:W-:Y:S02]  /*2c4b0*/  IMAD.SHL.U32 R21, R20, 0x10, RZ ;  /* 0x0000001014157824 */ /* 0x001fe400078e00ff */
[----:B------:R-:W-:-:S04]  /*2c4c0*/  IMAD.WIDE.U32 R2, R0, UR4, R2 ;  /* 0x0000000400027c25 */ /* 0x000fc8000f8e0002 */
[----:B------:R-:W-:Y:S01]  /*2c4d0*/  IMAD R4, R0, UR5, R4 ;  /* 0x0000000500047c24 */ /* 0x000fe2000f8e0204 */
[----:B------:R-:W-:Y:S01]  /*2c4e0*/  ULDC.64 UR4, c[0x0][0x280] ;  /* 0x0000a00000047ab9 */ /* 0x000fe20000000a00 */
[----:B------:R-:W-:Y:S01]  /*2c4f0*/  IMAD.SHL.U32 R9, R20, 0x10, RZ ;  /* 0x0000001014097824 */ /* 0x000fe200078e00ff */
[----:B------:R-:W-:Y:S02]  /*2c500*/  LOP3.LUT R21, R21, 0x30, RZ, 0xc0, !PT ;  /* 0x0000003015157812 */ /* 0x000fe400078ec0ff */
[----:B------:R-:W-:Y:S01]  /*2c510*/  IADD3 R0, P0, R2, UR4, RZ ;  /* 0x0000000402007c10 */ /* 0x000fe2000ff1e0ff */
[----:B------:R-:W-:Y:S01]  /*2c520*/  ULDC UR4, c[0x0][0x2b8] ;  /* 0x0000ae0000047ab9 */ /* 0x000fe20000000800 */
[----:B------:R-:W-:Y:S02]  /*2c530*/  LOP3.LUT R9, R9, 0x30, RZ, 0xc0, !PT ;  /* 0x0000003009097812 */ /* 0x000fe400078ec0ff */
[C---:B------:R-:W-:Y:S02]  /*2c540*/  LOP3.LUT R10, R21.reuse, 0x40, RZ, 0xfc, !PT ;  /* 0x00000040150a7812 */ /* 0x040fe400078efcff */
[----:B------:R-:W-:-:S02]  /*2c550*/  LOP3.LUT R11, R21, 0x80, RZ, 0xfc, !PT ;  /* 0x00000080150b7812 */ /* 0x000fc400078efcff */
[----:B------:R-:W-:Y:S01]  /*2c560*/  IADD3.X R4, R3, UR5, R4, P0, !PT ;  /* 0x0000000503047c10 */ /* 0x000fe200087fe404 */
[----:B------:R-:W-:Y:S01]  /*2c570*/  UMOV UR5, 0xffffffff ;  /* 0xffffffff00057882 */ /* 0x000fe20000000000 */
[----:B------:R-:W-:Y:S02]  /*2c580*/  LOP3.LUT R20, R20, 0x7f, RZ, 0xc0, !PT ;  /* 0x0000007f14147812 */ /* 0x000fe400078ec0ff */
[----:B------:R-:W-:Y:S02]  /*2c590*/  ISETP.GE.AND P3, PT, R9, UR4, PT ;  /* 0x0000000409007c0c */ /* 0x000fe4000bf66270 */
[----:B------:R-:W-:Y:S02]  /*2c5a0*/  ISETP.GE.AND P2, PT, R10, UR4, PT ;  /* 0x000000040a007c0c */ /* 0x000fe4000bf46270 */
[----:B------:R-:W-:Y:S02]  /*2c5b0*/  ISETP.GE.AND P0, PT, R11, UR4, PT ;  /* 0x000000040b007c0c */ /* 0x000fe4000bf06270 */
[----:B------:R-:W-:Y:S01]  /*2c5c0*/  SHF.R.U32.HI R10, RZ, 0x2, R20 ;  /* 0x00000002ff0a7819 */ /* 0x000fe20000011614 */
[----:B----4-:R-:W-:Y:S10]  /*2c5d0*/  BRA.DIV UR5, `(.L_x_6586) ;  /* 0x0000008205747947 */ /* 0x010ff4000b800000 */
[----:B------:R-:W0:Y:S01]  /*2c5e0*/  SHFL.IDX PT, R3, R0, RZ, 0x1c1f ;  /* 0x001c1fff00037589 */ /* 0x000e2200000e0000 */
[----:B------:R-:W-:Y:S02]  /*2c5f0*/  IMAD R31, R31, R7, RZ ;  /* 0x000000071f1f7224 */ /* 0x000fe400078e02ff */
[----:B------:R-:W-:Y:S01]  /*2c600*/  IMAD R17, R17, 0x80, R10 ;  /* 0x0000008011117824 */ /* 0x000fe200078e020a */
[----:B------:R-:W1:Y:S03]  /*2c610*/  SHFL.IDX PT, R2, R4, RZ, 0x1c1f ;  /* 0x001c1fff04027589 */ /* 0x000e6600000e0000 */
[C---:B------:R-:W-:Y:S01]  /*2c620*/  VIADD R6, R17.reuse, 0x20 ;  /* 0x0000002011067836 */ /* 0x040fe20000000000 */
[----:B------:R-:W-:Y:S01]  /*2c630*/  ISETP.GE.AND P1, PT, R17, R31, PT ;  /* 0x0000001f1100720c */ /* 0x000fe20003f26270 */
[----:B------:R-:W-:-:S12]  /*2c640*/  SHFL.IDX PT, R14, R0, 0x3, 0x1c1f ;  /* 0x007c1f00000e7f89 */ /* 0x000fd800000e0000 */
[----:B0-----:R-:W-:-:S05]  /*2c650*/  @!P1 IADD3 R3, P4, R9, R3, RZ ;  /* 0x0000000309039210 */ /* 0x001fca0007f9e0ff */
[----:B-1----:R-:W-:-:S05]  /*2c660*/  @!P1 IMAD.X R2, RZ, RZ, R2, P4 ;  /* 0x000000ffff029224 */ /* 0x002fca00020e0602 */
[----:B------:R-:W-:-:S04]  /*2c670*/  @!P1 LOP3.LUT R3, R3, R2, RZ, 0x3c, !PT ;  /* 0x0000000203039212 */ /* 0x000fc800078e3cff */
[----:B------:R-:W-:-:S04]  /*2c680*/  @!P1 LOP3.LUT R2, R3, R2, RZ, 0x3c, !PT ;  /* 0x0000000203029212 */ /* 0x000fc800078e3cff */
[----:B------:R-:W-:-:S05]  /*2c690*/  @!P1 LOP3.LUT R3, R3, R2, RZ, 0x3c, !PT ;  /* 0x0000000203039212 */ /* 0x000fca00078e3cff */
[----:B-----5:R-:W-:Y:S04]  /*2c6a0*/  @!P1 LDGSTS.E.BYPASS.LTC128B.128 [R8+0x1e200], desc[UR50][R2.64], !P3 ;  /* 0x1e20000002089fae */ /* 0x020fe8000d901d72 */
[----:B------:R-:W-:Y:S04]  /*2c6b0*/  @!P1 LDGSTS.E.BYPASS.LTC128B.128 [R8+0x20200], desc[UR50][R2.64+0x40], !P2 ;  /* 0x2020004002089fae */ /* 0x000fe8000d101d72 */
[----:B------:R0:W-:Y:S01]  /*2c6c0*/  @!P1 LDGSTS.E.BYPASS.LTC128B.128 [R8+0x22200], desc[UR50][R2.64+0x80], !P0 ;  /* 0x2220008002089fae */ /* 0x0001e2000c101d72 */
[----:B------:R-:W-:Y:S01]  /*2c6d0*/  ISETP.GE.AND P1, PT, R6, R31, PT ;  /* 0x0000001f0600720c */ /* 0x000fe20003f26270 */
[----:B------:R-:W-:-:S02]  /*2c6e0*/  VIADD R6, R17, 0x40 ;  /* 0x0000004011067836 */ /* 0x000fc40000000000 */
[----:B0-----:R-:W0:Y:S04]  /*2c6f0*/  SHFL.IDX PT, R3, R0, 0x1, 0x1c1f ;  /* 0x003c1f0000037f89 */ /* 0x001e2800000e0000 */
[----:B------:R-:W1:Y:S06]  /*2c700*/  SHFL.IDX PT, R2, R4, 0x1, 0x1c1f ;  /* 0x003c1f0004027f89 */ /* 0x000e6c00000e0000 */
[----:B0-----:R-:W-:-:S04]  /*2c710*/  @!P1 IADD3 R3, P4, R9, R3, RZ ;  /* 0x0000000309039210 */ /* 0x001fc80007f9e0ff */
[----:B-1----:R-:W-:-:S04]  /*2c720*/  @!P1 IADD3.X R2, RZ, R2, RZ, P4, !PT ;  /* 0x00000002ff029210 */ /* 0x002fc800027fe4ff */
[----:B------:R-:W-:-:S04]  /*2c730*/  @!P1 LOP3.LUT R3, R3, R2, RZ, 0x3c, !PT ;  /* 0x0000000203039212 */ /* 0x000fc800078e3cff */
[----:B------:R-:W-:-:S04]  /*2c740*/  @!P1 LOP3.LUT R2, R3, R2, RZ, 0x3c, !PT ;  /* 0x0000000203029212 */ /* 0x000fc800078e3cff */
[----:B------:R-:W-:-:S05]  /*2c750*/  @!P1 LOP3.LUT R3, R3, R2, RZ, 0x3c, !PT ;  /* 0x0000000203039212 */ /* 0x000fca00078e3cff */
[----:B------:R-:W-:Y:S04]  /*2c760*/  @!P1 LDGSTS.E.BYPASS.LTC128B.128 [R8+0x1ea00], desc[UR50][R2.64], !P3 ;  /* 0x1ea0000002089fae */ /* 0x000fe8000d901d72 */
[----:B------:R-:W-:Y:S04]  /*2c770*/  @!P1 LDGSTS.E.BYPASS.LTC128B.128 [R8+0x20a00], desc[UR50][R2.64+0x40], !P2 ;  /* 0x20a0004002089fae */ /* 0x000fe8000d101d72 */
[----:B------:R0:W-:Y:S01]  /*2c780*/  @!P1 LDGSTS.E.BYPASS.LTC128B.128 [R8+0x22a00], desc[UR50][R2.64+0x80], !P0 ;  /* 0x22a0008002089fae */ /* 0x0001e2000c101d72 */
[----:B------:R-:W-:-:S03]  /*2c790*/  ISETP.GE.AND P1, PT, R6, R31, PT ;  /* 0x0000001f0600720c */ /* 0x000fc60003f26270 */
[----:B0-----:R-:W0:Y:S04]  /*2c7a0*/  SHFL.IDX PT, R3, R0, 0x2, 0x1c1f ;  /* 0x005c1f0000037f89 */ /* 0x001e2800000e0000 */
[----:B------:R-:W1:Y:S04]  /*2c7b0*/  SHFL.IDX PT, R2, R4, 0x2, 0x1c1f ;  /* 0x005c1f0004027f89 */ /* 0x000e6800000e0000 */
[----:B------:R-:W2:Y:S02]  /*2c7c0*/  SHFL.IDX PT, R4, R4, 0x3, 0x1c1f ;  /* 0x007c1f0004047f89 */ /* 0x000ea400000e0000 */
        /* <DEDUP_REMOVED lines=8> */
.L_x_6807:
[----:B------:R-:W-:Y:S01]  /*2c850*/  VIADD R0, R17, 0x60 ;  /* 0x0000006011007836 */ /* 0x000fe20000000000 */
[----:B------:R-:W-:Y:S04]  /*2c860*/  BSSY B0, `(.L_x_6587) ;  /* 0x000000b000007945 */ /* 0x000fe80003800000 */
[----:B------:R-:W-:-:S13]  /*2c870*/  ISETP.GE.AND P1, PT, R0, R31, PT ;  /* 0x0000001f0000720c */ /* 0x000fda0003f26270 */
[----:B------:R-:W-:Y:S05]  /*2c880*/  @P1 BRA `(.L_x_6588) ;  /* 0x0000000000201947 */ /* 0x000fea0003800000 */
[----:B0-----:R-:W-:-:S05]  /*2c890*/  IADD3 R2, P1, R9, R14, RZ ;  /* 0x0000000e09027210 */ /* 0x001fca0007f3e0ff */
[----:B------:R-:W-:-:S05]  /*2c8a0*/  IMAD.X R3, RZ, RZ, R4, P1 ;  /* 0x000000ffff037224 */ /* 0x000fca00008e0604 */
[----:B------:R-:W-:Y:S01]  /*2c8b0*/  @!PT LDS RZ, [RZ] ;  /* 0x00000000fffff984 */ /* 0x000fe20000000800 */
[----:B------:R-:W-:Y:S01]  /*2c8c0*/  @!PT LDS RZ, [RZ] ;  /* 0x00000000fffff984 */ /* 0x000fe20000000800 */
[----:B------:R-:W-:Y:S01]  /*2c8d0*/  @!PT LDS RZ, [RZ] ;  /* 0x00000000fffff984 */ /* 0x000fe20000000800 */
[----:B------:R1:W-:Y:S04]  /*2c8e0*/  LDGSTS.E.BYPASS.LTC128B.128 [R8+0x1fa00], desc[UR50][R2.64], !P3 ;  /* 0x1fa0000002087fae */ /* 0x0003e8000d901d72 */
[----:B------:R1:W-:Y:S04]  /*2c8f0*/  LDGSTS.E.BYPASS.LTC128B.128 [R8+0x21a00], desc[UR50][R2.64+0x40], !P2 ;  /* 0x21a0004002087fae */ /* 0x0003e8000d101d72 */
[----:B------:R1:W-:Y:S02]  /*2c900*/  LDGSTS.E.BYPASS.LTC128B.128 [R8+0x23a00], desc[UR50][R2.64+0x80], !P0 ;  /* 0x23a0008002087fae */ /* 0x0003e4000c101d72 */
.L_x_6588:
[----:B------:R-:W-:Y:S05]  /*2c910*/  BSYNC B0 ;  /* 0x0000000000007941 */ /* 0x000fea0003800000 */
.L_x_6587:
[----:B------:R-:W-:Y:S01]  /*2c920*/  NOP ;  /* 0x0000000000007918 */ /* 0x000fe20000000000 */
[----:B------:R-:W-:-:S13]  /*2c930*/  PLOP3.LUT P0, PT, PT, PT, PT, 0x80, 0x0 ;  /* 0x000000000000781c */ /* 0x000fda0003f0f070 */
.L_x_6589:
        /* <DEDUP_REMOVED lines=18> */
.L_x_6808:
[----:B------:R-:W-:Y:S05]  /*2ca60*/  BSYNC B0 ;  /* 0x0000000000007941 */ /* 0x000fea0003800000 */
.L_x_6590:
[----:B------:R-:W-:-:S13]  /*2ca70*/  ISETP.GE.AND P0, PT, R33, 0x2, PT ;  /* 0x000000022100780c */ /* 0x000fda0003f06270 */
[----:B------:R-:W-:Y:S05]  /*2ca80*/  @!P0 BRA `(.L_x_6592) ;  /* 0x0000001c00988947 */ /* 0x000fea0003800000 */
[----:B------:R-:W-:Y:S01]  /*2ca90*/  VIADD R33, R33, 0xfffffffe ;  /* 0xfffffffe21217836 */ /* 0x000fe20000000000 */
[----:B------:R-:W-:Y:S01]  /*2caa0*/  MOV R17, R32 ;  /* 0x0000002000117202 */ /* 0x000fe20000000f00 */
[----:B------:R-:W-:-:S07]  /*2cab0*/  IMAD.MOV.U32 R20, RZ, RZ, R37 ;  /* 0x000000ffff147224 */ /* 0x000fce00078e0025 */
.L_x_6612:
[----:B0-2---:R-:W2:Y:S01]  /*2cac0*/  LDL R0, [R1+0x10] ;  /* 0x0000100001007983 */ /* 0x005ea20000100800 */
[----:B------:R-:W0:Y:S03]  /*2cad0*/  LDC R6, c[0x0][0x430] ;  /* 0x00010c00ff067b82 */ /* 0x000e260000000800 */
[----:B------:R-:W3:Y:S01]  /*2cae0*/  LDL R9, [R1+0x14] ;  /* 0x0000140001097983 */ /* 0x000ee20000100800 */
[----:B-1----:R-:W1:Y:S01]  /*2caf0*/  S2R R2, SR_TID.X ;  /* 0x0000000000027919 */ /* 0x002e620000002100 */
[----:B------:R-:W4:Y:S01]  /*2cb00*/  S2R R8, SR_TID.X ;  /* 0x0000000000087919 */ /* 0x000f220000002100 */
[----:B0-----:R-:W-:-:S13]  /*2cb10*/  ISETP.NE.AND P0, PT, R6, 0x1, PT ;  /* 0x000000010600780c */ /* 0x001fda0003f05270 */
[----:B------:R-:W0:Y:S01]  /*2cb20*/  @P0 LDC R4, c[0x0][0x434] ;  /* 0x00010d00ff040b82 */ /* 0x000e220000000800 */
[C---:B-1----:R-:W-:Y:S01]  /*2cb30*/  LOP3.LUT R3, R2.reuse, 0x7f, RZ, 0xc0, !PT ;  /* 0x0000007f02037812 */ /* 0x042fe200078ec0ff */
[----:B------:R-:W-:-:S03]  /*2cb40*/  IMAD.SHL.U32 R5, R2, 0x20, RZ ;  /* 0x0000002002057824 */ /* 0x000fc600078e00ff */
        /* <DEDUP_REMOVED lines=36> */
[----:B------:R-:W-:Y:S01]  /*2cd90*/  @!P1 IMAD.MOV.U32 R2, RZ, RZ, R4 ;  /* 0x000000ffff029224 */ /* 0x000fe200078e0004 */
[----:B------:R-:W-:-:S03]  /*2cda0*/  MOV R12, UR39 ;  /* 0x00000027000c7c02 */ /* 0x000fc60008000f00 */
[----:B------:R-:W-:Y:S01]  /*2cdb0*/  @!P1 IMAD.WIDE.U32 R2, R36, UR4, R2 ;  /* 0x0000000424029c25 */ /* 0x000fe2000f8e0002 */
[----:B------:R-:W-:-:S03]  /*2cdc0*/  ISETP.NE.AND P2, PT, R12, 0x3, PT ;  /* 0x000000030c00780c */ /* 0x000fc60003f45270 */
[----:B------:R-:W-:Y:S01]  /*2cdd0*/  @!P1 IMAD.IADD R0, R0, 0x1, R3 ;  /* 0x0000000100009824 */ /* 0x000fe200078e0203 */
[----:B------:R-:W-:Y:S01]  /*2cde0*/  @!P1 LEA R10, P0, R2, UR6, 0x2 ;  /* 0x00000006020a9c11 */ /* 0x000fe2000f8010ff */
[----:B------:R-:W-:-:S03]  /*2cdf0*/  VIADD R32, R17, 0x1 ;  /* 0x0000000111207836 */ /* 0x000fc60000000000 */
        /* <DEDUP_REMOVED lines=13> */
.L_x_6593:
[----:B------:R-:W-:Y:S01]  /*2ced0*/  IMAD R4, R32, 0x8, R23 ;  /* 0x0000000820047824 */ /* 0x000fe200078e0217 */
[----:B------:R-:W-:Y:S01]  /*2cee0*/  SHF.L.U32 R31, R37, 0x1f, RZ ;  /* 0x0000001f251f7819 */ /* 0x000fe200000006ff */
[----:B------:R-:W-:Y:S01]  /*2cef0*/  BSSY B0, `(.L_x_6594) ;  /* 0x0000004000007945 */ /* 0x000fe20003800000 */
[----:B------:R-:W-:Y:S02]  /*2cf00*/  SHF.R.S32.HI R30, RZ, 0x1f, R5 ;  /* 0x0000001fff1e7819 */ /* 0x000fe40000011405 */
[----:B------:R-:W0:Y:S02]  /*2cf10*/  SYNCS.PHASECHK.TRANS64.TRYWAIT P0, [R4+URZ+0x33480], R31 ;  /* 0x0334801f040075a7 */ /* 0x000e24000800017f */
[----:B0-----:R-:W-:Y:S05]  /*2cf20*/  @!P0 BRA `(.L_x_6595) ;  /* 0x0000007c008c8947 */ /* 0x001fea0003800000 */
.L_x_6809:
[----:B------:R-:W-:Y:S05]  /*2cf30*/  BSYNC B0 ;  /* 0x0000000000007941 */ /* 0x000fea0003800000 */
.L_x_6594:
        /* <DEDUP_REMOVED lines=16> */
[----:B------:R-:W-:-:S04]  /*2d040*/  IMAD R0, R7, UR7, R0 ;  /* 0x0000000707007c24 */ /* 0x000fc8000f8e0200 */
[----:B------:R-:W-:Y:S02]  /*2d050*/  IMAD.IADD R3, R3, 0x1, R0 ;  /* 0x0000000103037824 */ /* 0x000fe400078e0200 */
        /* <DEDUP_REMOVED lines=17> */
[----:B------:R-:W-:Y:S02]  /*2d170*/  IADD3.X R21, R21, UR11, R3, P0, !PT ;  /* 0x0000000b15157c10 */ /* 0x000fe400087fe403 */
[----:B------:R-:W-:Y:S01]  /*2d180*/  SHF.L.U32 R3, R13, 0x4, RZ ;  /* 0x000000040d037819 */ /* 0x000fe200000006ff */
[----:B------:R-:W-:Y:S01]  /*2d190*/  UMOV UR4, 0xffffffff ;  /* 0xffffffff00047882 */ /* 0x000fe20000000000 */
[C---:B------:R-:W-:Y:S02]  /*2d1a0*/  LOP3.LUT R13, R12.reuse, 0x80, RZ, 0xfc, !PT ;  /* 0x000000800c0d7812 */ /* 0x040fe400078efcff */
[----:B------:R-:W-:Y:S02]  /*2d1b0*/  LOP3.LUT R12, R12, 0x40, RZ, 0xfc, !PT ;  /* 0x000000400c0c7812 */ /* 0x000fe400078efcff */
[----:B------:R-:W-:Y:S01]  /*2d1c0*/  LOP3.LUT R3, R3, 0x30, RZ, 0xc0, !PT ;  /* 0x0000003003037812 */ /* 0x000fe200078ec0ff */
[----:B---3--:R-:W-:Y:S01]  /*2d1d0*/  IMAD R34, R32, 0x7800, R14 ;  /* 0x0000780020227824 */ /* 0x008fe200078e020e */
[----:B----4-:R-:W-:-:S02]  /*2d1e0*/  ISETP.GE.AND P2, PT, R13, R11, PT ;  /* 0x0000000b0d00720c */ /* 0x010fc40003f46270 */
[-C--:B------:R-:W-:Y:S02]  /*2d1f0*/  ISETP.GE.AND P3, PT, R12, R11.reuse, PT ;  /* 0x0000000b0c00720c */ /* 0x080fe40003f66270 */
        /* <DEDUP_REMOVED lines=8> */
[----:B--2---:R-:W-:-:S05]  /*2d280*/  IADD3 R2, P0, R11, R2, RZ ;  /* 0x000000020b027210 */ /* 0x004fca0007f1e0ff */
[----:B---3--:R-:W-:Y:S02]  /*2d290*/  IMAD.X R3, RZ, RZ, R0, P0 ;  /* 0x000000ffff037224 */ /* 0x008fe400000e0600 */
        /* <DEDUP_REMOVED lines=26> */
.L_x_6821:
        /* <DEDUP_REMOVED lines=13> */
.L_x_6597:
        /* <DEDUP_REMOVED lines=11> */
.L_x_6598:
[----:B------:R2:W-:Y:S01]  /*2d5c0*/  SYNCS.ARRIVE.TRANS64.A1T0 RZ, [R4+URZ+0x33470], RZ ;  /* 0x033470ff04ff79a7 */ /* 0x0005e2000810003f */
[----:B------:R-:W-:Y:S05]  /*2d5d0*/  @!P3 BRA `(.L_x_6599) ;  /* 0x000000000004b947 */ /* 0x000fea0003800000 */
[----:B------:R-:W-:Y:S01]  /*2d5e0*/  BPT.TRAP 0x1 ;  /* 0x000000040000795c */ /* 0x000fe20000300000 */
.L_x_6599:
[----:B------:R-:W3:Y:S01]  /*2d5f0*/  SYNCS.PHASECHK.TRANS64.TRYWAIT P0, [R4+URZ+0x33440], R31 ;  /* 0x0334401f040075a7 */ /* 0x000ee2000800017f */
[----:B------:R-:W-:Y:S04]  /*2d600*/  BSSY B0, `(.L_x_6600) ;  /* 0x0000002000007945 */ /* 0x000fe80003800000 */
[----:B---3--:R-:W-:Y:S05]  /*2d610*/  @!P0 BRA `(.L_x_6601) ;  /* 0x0000007c00888947 */ /* 0x008fea0003800000 */
.L_x_6822:
[----:B------:R-:W-:Y:S05]  /*2d620*/  BSYNC B0 ;  /* 0x0000000000007941 */ /* 0x000fea0003800000 */
.L_x_6600:
        /* <DEDUP_REMOVED lines=18> */
[----:B------:R-:W-:Y:S01]  /*2d750*/  IMAD R7, R28, UR6, RZ ;  /* 0x000000061c077c24 */ /* 0x000fe2000f8e02ff */
[----:B-----5:R-:W-:Y:S01]  /*2d760*/  SHF.L.U32 R21, R14, 0x4, RZ ;  /* 0x000000040e157819 */ /* 0x020fe200000006ff */
[----:B------:R-:W-:-:S03]  /*2d770*/  IMAD.WIDE.U32 R2, R6, UR6, R2 ;  /* 0x0000000606027c25 */ /* 0x000fc6000f8e0002 */
[----:B------:R-:W-:Y:S01]  /*2d780*/  LOP3.LUT R21, R21, 0x30, RZ, 0xc0, !PT ;  /* 0x0000003015157812 */ /* 0x000fe200078ec0ff */
[----:B------:R-:W-:Y:S01]  /*2d790*/  IMAD R7, R6, UR7, R7 ;  /* 0x0000000706077c24 */ /* 0x000fe2000f8e0207 */
[----:B------:R-:W-:Y:S01]  /*2d7a0*/  ULDC.64 UR6, c[0x0][0x2e8] ;  /* 0x0000ba0000067ab9 */ /* 0x000fe20000000a00 */
[----:B------:R-:W-:-:S04]  /*2d7b0*/  IMAD.WIDE.U32 R10, R18, UR4, R10 ;  /* 0x00000004120a7c25 */ /* 0x000fc8000f8e000a */
[----:B------:R-:W-:Y:S01]  /*2d7c0*/  IMAD.IADD R3, R3, 0x1, R7 ;  /* 0x0000000103037824 */ /* 0x000fe200078e0207 */
[----:B------:R-:W-:Y:S01]  /*2d7d0*/  IADD3 R5, P0, R10, UR6, RZ ;  /* 0x000000060a057c10 */ /* 0x000fe2000ff1e0ff */
[----:B------:R-:W-:Y:S02]  /*2d7e0*/  IMAD.SHL.U32 R13, R14, 0x10, RZ ;  /* 0x000000100e0d7824 */ /* 0x000fe400078e00ff */
[----:B------:R-:W-:-:S03]  /*2d7f0*/  IMAD.WIDE.U32 R2, R18, UR4, R2 ;  /* 0x0000000412027c25 */ /* 0x000fc6000f8e0002 */
[----:B------:R-:W-:-:S04]  /*2d800*/  LOP3.LUT R13, R13, 0x30, RZ, 0xc0, !PT ;  /* 0x000000300d0d7812 */ /* 0x000fc800078ec0ff */
[C---:B------:R-:W-:Y:S02]  /*2d810*/  LOP3.LUT R14, R13.reuse, 0x80, RZ, 0xfc, !PT ;  /* 0x000000800d0e7812 */ /* 0x040fe400078efcff */
        /* <DEDUP_REMOVED lines=38> */
[----:B------:R-:W-:Y:S04]  /*2da80*/  LDGSTS.E.BYPASS.LTC128B.128 [R0+0x25a00], desc[UR50][R2.64], !P4 ;  /* 0x25a0000002007fae */ /* 0x000fe8000e101d72 */
[----:B------:R-:W-:Y:S04]  /*2da90*/  LDGSTS.E.BYPASS.LTC128B.128 [R0+0x28200], desc[UR50][R2.64+0x40], !P3 ;  /* 0x2820004002007fae */ /* 0x000fe8000d901d72 */
[----:B------:R4:W-:Y:S04]  /*2daa0*/  LDGSTS.E.BYPASS.LTC128B.128 [R0+0x2aa00], desc[UR50][R2.64+0x80], !P2 ;  /* 0x2aa0008002007fae */ /* 0x0009e8000d101d72 */
[----:B----4-:R4:W0:Y:S02]  /*2dab0*/  SHFL.IDX PT, R2, R6, RZ, 0x1c1f ;  /* 0x001c1fff06027589 */ /* 0x01082400000e0000 */
.L_x_6834:
        /* <DEDUP_REMOVED lines=10> */
.L_x_6603:
        /* <DEDUP_REMOVED lines=11> */
.L_x_6604:
[----:B------:R-:W-:Y:S01]  /*2dc10*/  IMAD.U32 R0, RZ, RZ, UR37 ;  /* 0x00000025ff007e24 */ /* 0x000fe2000f8e00ff */
[----:B------:R0:W-:Y:S04]  /*2dc20*/  SYNCS.ARRIVE.TRANS64.A1T0 RZ, [R4+URZ+0x33430], RZ ;  /* 0x033430ff04ff79a7 */ /* 0x0001e8000810003f */
[----:B------:R-:W-:-:S13]  /*2dc30*/  ISETP.NE.AND P0, PT, R0, 0x3, PT ;  /* 0x000000030000780c */ /* 0x000fda0003f05270 */
[----:B0-----:R-:W-:Y:S05]  /*2dc40*/  @!P0 BRA `(.L_x_6605) ;  /* 0x0000000000048947 */ /* 0x001fea0003800000 */
[----:B------:R-:W-:Y:S01]  /*2dc50*/  BPT.TRAP 0x1 ;  /* 0x000000040000795c */ /* 0x000fe20000300000 */
.L_x_6605:
[----:B------:R-:W-:Y:S01]  /*2dc60*/  LOP3.LUT R3, R20, 0x1, RZ, 0x3c, !PT ;  /* 0x0000000114037812 */ /* 0x000fe200078e3cff */
[----:B------:R-:W-:Y:S01]  /*2dc70*/  BSSY B0, `(.L_x_6606) ;  /* 0x0000005000007945 */ /* 0x000fe20003800000 */
[----:B------:R-:W-:Y:S02]  /*2dc80*/  LEA R2, R17, R23, 0x3 ;  /* 0x0000001711027211 */ /* 0x000fe400078e18ff */
[----:B------:R-:W-:-:S04]  /*2dc90*/  SHF.L.U32 R3, R3, 0x1f, RZ ;  /* 0x0000001f03037819 */ /* 0x000fc800000006ff */
[----:B------:R-:W0:Y:S02]  /*2dca0*/  SYNCS.PHASECHK.TRANS64.TRYWAIT P2, [R2+URZ+0x33470], R3 ;  /* 0x03347003020075a7 */ /* 0x000e24000804017f */
[----:B0-----:R-:W-:Y:S05]  /*2dcb0*/  @!P2 BRA `(.L_x_6607) ;  /* 0x0000007c0070a947 */ /* 0x001fea0003800000 */
.L_x_6835:
[----:B------:R-:W-:Y:S05]  /*2dcc0*/  BSYNC B0 ;  /* 0x0000000000007941 */ /* 0x000fea0003800000 */
.L_x_6606:
[----:B------:R-:W-:-:S05]  /*2dcd0*/  IMAD.U32 R0, RZ, RZ, UR39 ;  /* 0x00000027ff007e24 */ /* 0x000fca000f8e00ff */
[----:B------:R-:W-:-:S13]  /*2dce0*/  ISETP.NE.AND P2, PT, R0, 0x3, PT ;  /* 0x000000030000780c */ /* 0x000fda0003f45270 */
[----:B------:R-:W-:Y:S05]  /*2dcf0*/  @!P2 BRA `(.L_x_6608) ;  /* 0x000000000004a947 */ /* 0x000fea0003800000 */
[----:B------:R-:W-:Y:S01]  /*2dd00*/  BPT.TRAP 0x1 ;  /* 0x000000040000795c */ /* 0x000fe20000300000 */
.L_x_6608:
[----:B------:R-:W-:Y:S01]  /*2dd10*/  SHF.L.U32 R3, R20, 0x1f, RZ ;  /* 0x0000001f14037819 */ /* 0x000fe200000006ff */
[----:B------:R-:W-:-:S03]  /*2dd20*/  IMAD R0, R17, 0x7800, RZ ;  /* 0x0000780011007824 */ /* 0x000fc600078e02ff */
[----:B------:R-:W0:Y:S02]  /*2dd30*/  SYNCS.PHASECHK.TRANS64.TRYWAIT P2, [R2+URZ+0x33460], R3 ;  /* 0x03346003020075a7 */ /* 0x000e24000804017f */
[----:B0-----:R-:W-:Y:S05]  /*2dd40*/  @!P2 BRA `(.L_x_6609) ;  /* 0x0000007c0060a947 */ /* 0x001fea0003800000 */
.L_x_6836:
[C---:B--23--:R-:W-:Y:S01]  /*2dd50*/  LOP3.LUT R4, R0.reuse, R25, RZ, 0xfc, !PT ;  /* 0x0000001900047212 */ /* 0x04cfe200078efcff */
[----:B------:R-:W-:Y:S05]  /*2dd60*/  WARPSYNC.ALL ;  /* 0x0000000000007948 */ /* 0x000fea0003800000 */
[----:B------:R-:W-:Y:S01]  /*2dd70*/  IMAD.IADD R5, R23, 0x1, R4 ;  /* 0x0000000117057824 */ /* 0x000fe200078e0204 */
[C---:B------:R-:W-:Y:S01]  /*2dd80*/  LOP3.LUT R3, R0.reuse, R22, RZ, 0xfc, !PT ;  /* 0x0000001600037212 */ /* 0x040fe200078efcff */
[C---:B------:R-:W-:Y:S01]  /*2dd90*/  VIADD R12, R0.reuse, 0x2800 ;  /* 0x00002800000c7836 */ /* 0x040fe20000000000 */
[C---:B------:R-:W-:Y:S01]  /*2dda0*/  IADD3 R20, R0.reuse, 0x5000, RZ ;  /* 0x0000500000147810 */ /* 0x040fe20007ffe0ff */
[----:B------:R-:W-:-:S02]  /*2ddb0*/  VIADD R13, R0, 0x800 ;  /* 0x00000800000d7836 */ /* 0x000fc40000000000 */
[----:B----4-:R-:W0:Y:S01]  /*2ddc0*/  LDSM.16.MT88.4 R4, [R5+0xf200] ;  /* 0x00f200000504783b */ /* 0x010e220000004200 */
[----:B------:R-:W-:Y:S02]  /*2ddd0*/  IMAD.IADD R3, R24, 0x1, R3 ;  /* 0x0000000118037824 */ /* 0x000fe400078e0203 */
[C---:B------:R-:W-:Y:S02]  /*2dde0*/  VIADD R15, R0.reuse, 0x3000 ;  /* 0x00003000000f7836 */ /* 0x040fe40000000000 */
        /* <DEDUP_REMOVED lines=50> */
[----:B------:R-:W-:-:S03]  /*2e110*/  IADD3 R4, R23, R4, RZ ;  /* 0x0000000417047210 */ /* 0x000fc60007ffe0ff */
[----:B------:R-:W-:-:S03]  /*2e120*/  IMAD.IADD R15, R24, 0x1, R15 ;  /* 0x00000001180f7824 */ /* 0x000fc600078e020f */
        /* <DEDUP_REMOVED lines=16> */
[C-C-:B------:R-:W-:Y:S02]  /*2e230*/  PRMT R10, R6.reuse, 0x6420, R7.reuse ;  /* 0x00006420060a7816 */ /* 0x140fe40000000007 */
[----:B------:R-:W-:-:S05]  /*2e240*/  PRMT R11, R6, 0x7531, R7 ;  /* 0x00007531060b7816 */ /* 0x000fca0000000007 */
[----:B------:R-:W-:Y:S04]  /*2e250*/  STSM.16.M88.4 [R12], R8 ;  /* 0x000000080c007844 */ /* 0x000fe80000000200 */
[----:B------:R0:W2:Y:S02]  /*2e260*/  LDSM.16.MT88.4 R4, [R3+0xf200] ;  /* 0x00f200000304783b */ /* 0x0000a40000004200 */
[C---:B0-----:R-:W-:Y:S01]  /*2e270*/  IADD3 R3, R0.reuse, 0x3800, RZ ;  /* 0x0000380000037810 */ /* 0x041fe20007ffe0ff */
        /* <DEDUP_REMOVED lines=14> */
[----:B------:R-:W-:-:S02]  /*2e360*/  PRMT R10, R6, 0x6420, R7 ;  /* 0x00006420060a7816 */ /* 0x000fc40000000007 */
[----:B------:R-:W-:-:S05]  /*2e370*/  PRMT R11, R6, 0x7531, R7 ;  /* 0x00007531060b7816 */ /* 0x000fca0000000007 */
[----:B------:R0:W-:Y:S02]  /*2e380*/  STSM.16.M88.4 [R3], R8 ;  /* 0x0000000803007844 */ /* 0x0001e40000000200 */
[C---:B0-----:R-:W-:Y:S02]  /*2e390*/  LOP3.LUT R3, R12.reuse, R25, RZ, 0xfc, !PT ;  /* 0x000000190c037212 */ /* 0x041fe400078efcff */
[----:B------:R-:W-:-:S03]  /*2e3a0*/  LOP3.LUT R12, R12, R22, RZ, 0xfc, !PT ;  /* 0x000000160c0c7212 */ /* 0x000fc600078efcff */
[----:B------:R-:W-:Y:S01]  /*2e3b0*/  IMAD.IADD R3, R23, 0x1, R3 ;  /* 0x0000000117037824 */ /* 0x000fe200078e0203 */
[----:B------:R-:W-:-:S04]  /*2e3c0*/  IADD3 R12, R24, R12, RZ ;  /* 0x0000000c180c7210 */ /* 0x000fc80007ffe0ff */
        /* <DEDUP_REMOVED lines=71> */
.L_x_6610:
[----:B--2---:R2:W-:Y:S01]  /*2e840*/  SYNCS.ARRIVE.TRANS64.A1T0 RZ, [R2+URZ+0x33450], RZ ;  /* 0x033450ff02ff79a7 */ /* 0x0045e2000810003f */
[----:B------:R-:W-:Y:S06]  /*2e850*/  BAR.SYNC.DEFER_BLOCKING 0x2, 0x80 ;  /* 0x0082000000007b1d */ /* 0x000fec0000010000 */
[----:B------:R-:W-:Y:S05]  /*2e860*/  @!P0 BRA `(.L_x_6611) ;  /* 0x0000000000048947 */ /* 0x000fea0003800000 */
[----:B------:R-:W-:Y:S01]  /*2e870*/  BPT.TRAP 0x1 ;  /* 0x000000040000795c */ /* 0x000fe20000300000 */
.L_x_6611:
[----:B0-----:R-:W3:Y:S01]  /*2e880*/  LDL R0, [R1+0x18] ;  /* 0x0000180001007983 */ /* 0x001ee20000100800 */
[----:B--2---:R-:W-:Y:S01]  /*2e890*/  VIADD R2, R2, 0x33480 ;  /* 0x0003348002027836 */ /* 0x004fe20000000000 */
[----:B------:R-:W-:Y:S01]  /*2e8a0*/  MOV R17, R32 ;  /* 0x0000002000117202 */ /* 0x000fe20000000f00 */
[----:B------:R-:W-:-:S03]  /*2e8b0*/  IMAD.MOV.U32 R20, RZ, RZ, R37 ;  /* 0x000000ffff147224 */ /* 0x000fc600078e0025 */
[----:B---3--:R-:W-:-:S04]  /*2e8c0*/  PRMT R2, R0, 0x654, R2 ;  /* 0x0000065400027816 */ /* 0x008fc80000000002 */
[----:B------:R2:W-:Y:S01]  /*2e8d0*/  SYNCS.ARRIVE.TRANS64.RED.A1T0 RZ, [R2+URZ], RZ ;  /* 0x000000ff02ff79a7 */ /* 0x0005e2000810043f */
[----:B------:R-:W-:Y:S05]  /*2e8e0*/  @P1 BRA `(.L_x_6612) ;  /* 0xffffffe000741947 */ /* 0x000fea000383ffff */
.L_x_6592:
[----:B0-----:R-:W2:Y:S01]  /*2e8f0*/  S2R R0, SR_TID.X ;  /* 0x0000000000007919 */ /* 0x001ea20000002100 */
[----:B------:R-:W-:Y:S01]  /*2e900*/  BSSY B0, `(.L_x_6613) ;  /* 0x0000012000007945 */ /* 0x000fe20003800000 */
[----:B--2---:R-:W-:Y:S01]  /*2e910*/  LOP3.LUT R2, R0, 0x7f, RZ, 0xc0, !PT ;  /* 0x0000007f00027812 */ /* 0x004fe200078ec0ff */
        /* <DEDUP_REMOVED lines=16> */
.L_x_6614:
[----:B------:R-:W-:Y:S05]  /*2ea20*/  BSYNC B0 ;  /* 0x0000000000007941 */ /* 0x000fea0003800000 */
.L_x_6613:
[----:B------:R-:W-:Y:S05]  /*2ea30*/  @!P0 BRA `(.L_x_6615) ;  /* 0x0000000000048947 */ /* 0x000fea0003800000 */
[----:B------:R-:W-:Y:S01]  /*2ea40*/  BPT.TRAP 0x1 ;  /* 0x000000040000795c */ /* 0x000fe20000300000 */
.L_x_6615:
[----:B------:R-:W-:Y:S01]  /*2ea50*/  LOP3.LUT R3, R37, 0x1, RZ, 0x3c, !PT ;  /* 0x0000000125037812 */ /* 0x000fe200078e3cff */
[----:B------:R-:W-:Y:S01]  /*2ea60*/  IMAD R0, R32, 0x8, R23 ;  /* 0x0000000820007824 */ /* 0x000fe200078e0217 */
[----:B------:R-:W-:Y:S02]  /*2ea70*/  BSSY B0, `(.L_x_6616) ;  /* 0x0000004000007945 */ /* 0x000fe40003800000 */
[----:B------:R-:W-:-:S04]  /*2ea80*/  SHF.L.U32 R3, R3, 0x1f, RZ ;  /* 0x0000001f03037819 */ /* 0x000fc800000006ff */
[----:B------:R-:W0:Y:S02]  /*2ea90*/  SYNCS.PHASECHK.TRANS64.TRYWAIT P1, [R0+URZ+0x33470], R3 ;  /* 0x03347003000075a7 */ /* 0x000e24000802017f */
[----:B0-----:R-:W-:Y:S05]  /*2eaa0*/  @!P1 BRA `(.L_x_6617) ;  /* 0x00000070001c9947 */ /* 0x001fea0003800000 */
.L_x_6837:
[----:B------:R-:W-:Y:S05]  /*2eab0*/  BSYNC B0 ;  /* 0x0000000000007941 */ /* 0x000fea0003800000 */
.L_x_6616:
[----:B------:R-:W-:-:S05]  /*2eac0*/  IMAD.U32 R2, RZ, RZ, UR39 ;  /* 0x00000027ff027e24 */ /* 0x000fca000f8e00ff */
[----:B------:R-:W-:-:S13]  /*2ead0*/  ISETP.NE.AND P1, PT, R2, 0x3, PT ;  /* 0x000000030200780c */ /* 0x000fda0003f25270 */
[----:B------:R-:W-:Y:S05]  /*2eae0*/  @!P1 BRA `(.L_x_6618) ;  /* 0x0000000000049947 */ /* 0x000fea0003800000 */
[----:B------:R-:W-:Y:S01]  /*2eaf0*/  BPT.TRAP 0x1 ;  /* 0x000000040000795c */ /* 0x000fe20000300000 */
.L_x_6618:
[----:B0-----:R-:W-:-:S04]  /*2eb00*/  SHF.L.U32 R3, R37, 0x1f, RZ ;  /* 0x0000001f25037819 */ /* 0x001fc800000006ff */
[----:B------:R-:W0:Y:S02]  /*2eb10*/  SYNCS.PHASECHK.TRANS64.TRYWAIT P1, [R0+URZ+0x33460], R3 ;  /* 0x03346003000075a7 */ /* 0x000e24000802017f */
[----:B0-----:R-:W-:Y:S05]  /*2eb20*/  @!P1 BRA `(.L_x_6619) ;  /* 0x0000007000109947 */ /* 0x001fea0003800000 */
.L_x_6838:
[----:B------:R-:W-:Y:S01]  /*2eb30*/  IMAD R2, R32, 0x7800, RZ ;  /* 0x0000780020027824 */ /* 0x000fe200078e02ff */
[----:B------:R-:W-:Y:S05]  /*2eb40*/  WARPSYNC.ALL ;  /* 0x0000000000007948 */ /* 0x000fea0003800000 */
[C---:B------:R-:W-:Y:S01]  /*2eb50*/  LOP3.LUT R4, R2.reuse, R25, RZ, 0xfc, !PT ;  /* 0x0000001902047212 */ /* 0x040fe200078efcff */
[C---:B------:R-:W-:Y:S01]  /*2eb60*/  VIADD R13, R2.reuse, 0x2800 ;  /* 0x00002800020d7836 */ /* 0x040fe20000000000 */
[C---:B0-----:R-:W-:Y:S01]  /*2eb70*/  LOP3.LUT R3, R2.reuse, R22, RZ, 0xfc, !PT ;  /* 0x0000001602037212 */ /* 0x041fe200078efcff */
[----:B------:R-:W-:Y:S02]  /*2eb80*/  VIADD R18, R2, 0x5000 ;  /* 0x0000500002127836 */ /* 0x000fe40000000000 */
[----:B------:R-:W-:-:S02]  /*2eb90*/  IMAD.IADD R5, R23, 0x1, R4 ;  /* 0x0000000117057824 */ /* 0x000fc400078e0204 */
[----:B------:R-:W-:Y:S02]  /*2eba0*/  IMAD.IADD R12, R24, 0x1, R3 ;  /* 0x00000001180c7824 */ /* 0x000fe400078e0203 */
[C---:B------:R-:W-:Y:S02]  /*2ebb0*/  VIADD R3, R2.reuse, 0x800 ;  /* 0x0000080002037836 */ /* 0x040fe40000000000 */
[----:B------:R-:W0:Y:S01]  /*2ebc0*/  LDSM.16.MT88.4 R4, [R5+0xf200] ;  /* 0x00f200000504783b */ /* 0x000e220000004200 */
[----:B------:R-:W-:Y:S02]  /*2ebd0*/  VIADD R17, R2, 0x2000 ;  /* 0x0000200002117836 */ /* 0x000fe40000000000 */
        /* <DEDUP_REMOVED lines=9> */
[----:B------:R0:W-:Y:S03]  /*2ec70*/  STSM.16.M88.4 [R12], R8 ;  /* 0x000000080c007844 */ /* 0x0001e60000000200 */
[----:B------:R-:W-:Y:S01]  /*2ec80*/  IADD3 R13, R24, R13, RZ ;  /* 0x0000000d180d7210 */ /* 0x000fe20007ffe0ff */
[----:B------:R-:W2:Y:S01]  /*2ec90*/  LDSM.16.MT88.4 R4, [R6+0xf200] ;  /* 0x00f200000604783b */ /* 0x000ea20000004200 */
[----:B0-----:R-:W-:Y:S01]  /*2eca0*/  VIADD R12, R2, 0x1000 ;  /* 0x00001000020c7836 */ /* 0x001fe20000000000 */
[C-C-:B--2---:R-:W-:Y:S02]  /*2ecb0*/  PRMT R8, R4.reuse, 0x6420, R5.reuse ;  /* 0x0000642004087816 */ /* 0x144fe40000000005 */
[----:B------:R-:W-:-:S02]  /*2ecc0*/  PRMT R9, R4, 0x7531, R5 ;  /* 0x0000753104097816 */ /* 0x000fc40000000005 */
[-C--:B------:R-:W-:Y:S02]  /*2ecd0*/  LOP3.LUT R5, R3, R22.reuse, RZ, 0xfc, !PT ;  /* 0x0000001603057212 */ /* 0x080fe400078efcff */
[----:B------:R-:W-:Y:S02]  /*2ece0*/  LOP3.LUT R4, R18, R25, RZ, 0xfc, !PT ;  /* 0x0000001912047212 */ /* 0x000fe400078efcff */
[----:B------:R-:W-:Y:S01]  /*2ecf0*/  PRMT R10, R6, 0x6420, R7 ;  /* 0x00006420060a7816 */ /* 0x000fe20000000007 */
[----:B------:R-:W-:Y:S01]  /*2ed00*/  IMAD.IADD R14, R24, 0x1, R5 ;  /* 0x00000001180e7824 */ /* 0x000fe200078e0205 */
[----:B------:R-:W-:Y:S01]  /*2ed10*/  PRMT R11, R6, 0x7531, R7 ;  /* 0x00007531060b7816 */ /* 0x000fe20000000007 */
[----:B------:R-:W-:Y:S01]  /*2ed20*/  IMAD.IADD R6, R23, 0x1, R4 ;  /* 0x0000000117067824 */ /* 0x000fe200078e0204 */
[----:B------:R-:W-:-:S03]  /*2ed30*/  LOP3.LUT R18, R18, R22, RZ, 0xfc, !PT ;  /* 0x0000001612127212 */ /* 0x000fc600078efcff */
[----:B------:R0:W-:Y:S02]  /*2ed40*/  STSM.16.M88.4 [R14], R8 ;  /* 0x000000080e007844 */ /* 0x0001e40000000200 */
[----:B------:R-:W-:Y:S02]  /*2ed50*/  IMAD.IADD R18, R24, 0x1, R18 ;  /* 0x0000000118127824 */ /* 0x000fe400078e0212 */
[----:B------:R-:W2:Y:S01]  /*2ed60*/  LDSM.16.MT88.4 R4, [R6+0xf200] ;  /* 0x00f200000604783b */ /* 0x000ea20000004200 */
[----:B0-----:R-:W-:Y:S02]  /*2ed70*/  IADD3 R14, R2, 0x1800, RZ ;  /* 0x00001800020e7810 */ /* 0x001fe40007ffe0ff */
[C-C-:B--2---:R-:W-:Y:S02]  /*2ed80*/  PRMT R8, R4.reuse, 0x6420, R5.reuse ;  /* 0x0000642004087816 */ /* 0x144fe40000000005 */
[----:B------:R-:W-:Y:S02]  /*2ed90*/  PRMT R9, R4, 0x7531, R5 ;  /* 0x0000753104097816 */ /* 0x000fe40000000005 */
[----:B------:R-:W-:-:S02]  /*2eda0*/  LOP3.LUT R5, R12, R22, RZ, 0xfc, !PT ;  /* 0x000000160c057212 */ /* 0x000fc400078efcff */
[-C--:B------:R-:W-:Y:S02]  /*2edb0*/  LOP3.LUT R4, R3, R25.reuse, RZ, 0xfc, !PT ;  /* 0x0000001903047212 */ /* 0x080fe400078efcff */
[----:B------:R-:W-:Y:S01]  /*2edc0*/  PRMT R10, R6, 0x6420, R7 ;  /* 0x00006420060a7816 */ /* 0x000fe20000000007 */
[----:B------:R-:W-:Y:S01]  /*2edd0*/  IMAD.IADD R15, R24, 0x1, R5 ;  /* 0x00000001180f7824 */ /* 0x000fe200078e0205 */
[----:B------:R-:W-:Y:S01]  /*2ede0*/  PRMT R11, R6, 0x7531, R7 ;  /* 0x00007531060b7816 */ /* 0x000fe20000000007 */
[----:B------:R-:W-:Y:S01]  /*2edf0*/  IMAD.IADD R5, R23, 0x1, R4 ;  /* 0x0000000117057824 */ /* 0x000fe200078e0204 */
[----:B------:R-:W-:Y:S02]  /*2ee00*/  LOP3.LUT R3, R14, R22, RZ, 0xfc, !PT ;  /* 0x000000160e037212 */ /* 0x000fe400078efcff */
[-C--:B------:R-:W-:Y:S01]  /*2ee10*/  LOP3.LUT R12, R12, R25.reuse, RZ, 0xfc, !PT ;  /* 0x000000190c0c7212 */ /* 0x080fe200078efcff */
[----:B------:R0:W-:Y:S01]  /*2ee20*/  STSM.16.M88.4 [R15], R8 ;  /* 0x000000080f007844 */ /* 0x0001e20000000200 */
[----:B------:R-:W-:Y:S01]  /*2ee30*/  LOP3.LUT R14, R14, R25, RZ, 0xfc, !PT ;  /* 0x000000190e0e7212 */ /* 0x000fe200078efcff */
[----:B------:R-:W-:-:S02]  /*2ee40*/  IMAD.IADD R20, R24, 0x1, R3 ;  /* 0x0000000118147824 */ /* 0x000fc400078e0203 */
[----:B------:R-:W2:Y:S01]  /*2ee50*/  LDSM.16.MT88.4 R4, [R5+0xf200] ;  /* 0x00f200000504783b */ /* 0x000ea20000004200 */
[C---:B------:R-:W-:Y:S02]  /*2ee60*/  VIADD R3, R2.reuse, 0x3000 ;  /* 0x0000300002037836 */ /* 0x040fe40000000000 */
[----:B0-----:R-:W-:Y:S01]  /*2ee70*/  VIADD R15, R2, 0x5800 ;  /* 0x00005800020f7836 */ /* 0x001fe20000000000 */
[C-C-:B--2---:R-:W-:Y:S02]  /*2ee80*/  PRMT R8, R4.reuse, 0x6420, R5.reuse ;  /* 0x0000642004087816 */ /* 0x144fe40000000005 */
[----:B------:R-:W-:Y:S02]  /*2ee90*/  PRMT R9, R4, 0x7531, R5 ;  /* 0x0000753104097816 */ /* 0x000fe40000000005 */
[----:B------:R-:W-:Y:S02]  /*2eea0*/  LOP3.LUT R4, R3, R25, RZ, 0xfc, !PT ;  /* 0x0000001903047212 */ /* 0x000fe400078efcff */
[----:B------:R-:W-:-:S02]  /*2eeb0*/  PRMT R10, R6, 0x6420, R7 ;  /* 0x00006420060a7816 */ /* 0x000fc40000000007 */
        /* <DEDUP_REMOVED lines=20> */
[----:B------:R-:W-:Y:S01]  /*2f000*/  PRMT R10, R6, 0x6420, R7 ;  /* 0x00006420060a7816 */ /* 0x000fe20000000007 */
[----:B------:R-:W-:Y:S01]  /*2f010*/  IMAD.IADD R12, R24, 0x1, R3 ;  /* 0x00000001180c7824 */ /* 0x000fe200078e0203 */
[----:B------:R-:W-:Y:S01]  /*2f020*/  PRMT R11, R6, 0x7531, R7 ;  /* 0x00007531060b7816 */ /* 0x000fe20000000007 */
[----:B------:R-:W-:-:S04]  /*2f030*/  VIADD R3, R2, 0x3800 ;  /* 0x0000380002037836 */ /* 0x000fc80000000000 */
        /* <DEDUP_REMOVED lines=66> */
[----:B------:R-:W-:Y:S01]  /*2f460*/  PRMT R9, R4, 0x7531, R5 ;  /* 0x0000753104097816 */ /* 0x000fe20000000005 */
[----:B------:R-:W-:Y:S01]  /*2f470*/  IMAD.IADD R5, R23, 0x1, R12 ;  /* 0x0000000117057824 */ /* 0x000fe200078e020c */
[----:B------:R-:W-:-:S02]  /*2f480*/  PRMT R10, R6, 0x6420, R7 ;  /* 0x00006420060a7816 */ /* 0x000fc40000000007 */
[----:B------:R-:W-:-:S05]  /*2f490*/  PRMT R11, R6, 0x7531, R7 ;  /* 0x00007531060b7816 */ /* 0x000fca0000000007 */
[----:B------:R0:W-:Y:S04]  /*2f4a0*/  STSM.16.M88.4 [R13], R8 ;  /* 0x000000080d007844 */ /* 0x0001e80000000200 */
[----:B------:R-:W2:Y:S01]  /*2f4b0*/  LDSM.16.MT88.4 R4, [R5+0xf200] ;  /* 0x00f200000504783b */ /* 0x000ea20000004200 */
[----:B0-----:R-:W-:-:S04]  /*2f4c0*/  LOP3.LUT R13, R2, R22, RZ, 0xfc, !PT ;  /* 0x00000016020d7212 */ /* 0x001fc800078efcff */
[----:B------:R-:W-:Y:S02]  /*2f4d0*/  IADD3 R13, R24, R13, RZ ;  /* 0x0000000d180d7210 */ /* 0x000fe40007ffe0ff */
        /* <DEDUP_REMOVED lines=21> */
.L_x_6620:
[----:B--2---:R2:W-:Y:S01]  /*2f630*/  SYNCS.ARRIVE.TRANS64.A1T0 RZ, [R0+URZ+0x33450], RZ ;  /* 0x033450ff00ff79a7 */ /* 0x0045e2000810003f */
[----:B------:R-:W-:Y:S06]  /*2f640*/  BAR.SYNC.DEFER_BLOCKING 0x2, 0x80 ;  /* 0x0082000000007b1d */ /* 0x000fec0000010000 */
[----:B------:R-:W-:Y:S05]  /*2f650*/  @!P0 BRA `(.L_x_6621) ;  /* 0x0000000000048947 */ /* 0x000fea0003800000 */
[----:B------:R-:W-:Y:S01]  /*2f660*/  BPT.TRAP 0x1 ;  /* 0x000000040000795c */ /* 0x000fe20000300000 */
.L_x_6621:
[----:B------:R-:W3:Y:S01]  /*2f670*/  LDL R2, [R1+0x18] ;  /* 0x0000180001027983 */ /* 0x000ee20000100800 */
[----:B--2---:R-:W-:Y:S02]  /*2f680*/  VIADD R0, R0, 0x33480 ;  /* 0x0003348000007836 */ /* 0x004fe40000000000 */
[----:B------:R-:W-:-:S05]  /*2f690*/  VIADD R32, R32, 0x1 ;  /* 0x0000000120207836 */ /* 0x000fca0000000000 */
[----:B------:R-:W-:-:S04]  /*2f6a0*/  ISETP.NE.AND P0, PT, R32, 0x2, PT ;  /* 0x000000022000780c */ /* 0x000fc80003f05270 */
[----:B------:R-:W-:Y:S02]  /*2f6b0*/  SEL R32, R32, RZ, P0 ;  /* 0x000000ff20207207 */ /* 0x000fe40000000000 */
[----:B---3--:R-:W-:-:S04]  /*2f6c0*/  PRMT R0, R2, 0x654, R0 ;  /* 0x0000065402007816 */ /* 0x008fc80000000000 */
[----:B------:R2:W-:Y:S02]  /*2f6d0*/  SYNCS.ARRIVE.TRANS64.RED.A1T0 RZ, [R0+URZ], RZ ;  /* 0x000000ff00ff79a7 */ /* 0x0005e4000810043f */
[----:B--2---:R-:W-:-:S04]  /*2f6e0*/  SEL R0, RZ, 0x1, P0 ;  /* 0x00000001ff007807 */ /* 0x004fc80000000000 */
[----:B------:R-:W-:-:S07]  /*2f6f0*/  LOP3.LUT R37, R37, R0, RZ, 0x3c, !PT ;  /* 0x0000000025257212 */ /* 0x000fce00078e3cff */
.L_x_6560:
[----:B------:R-:W3:Y:S02]  /*2f700*/  LDL R0, [R1] ;  /* 0x0000000001007983 */ /* 0x000ee40000100800 */
        /* <DEDUP_REMOVED lines=12> */
.L_x_6622:
[----:B------:R-:W0:Y:S01]  /*2f7d0*/  S2R R0, SR_TID.X ;  /* 0x0000000000007919 */ /* 0x000e220000002100 */
[----:B------:R-:W-:Y:S01]  /*2f7e0*/  UMOV UR4, 0xffffffff ;  /* 0xffffffff00047882 */ /* 0x000fe20000000000 */
[----:B0-2---:R-:W-:-:S04]  /*2f7f0*/  LOP3.LUT R8, R0, 0x1f, RZ, 0xc0, !PT ;  /* 0x0000001f00087812 */ /* 0x005fc800078ec0ff */
        /* <DEDUP_REMOVED lines=17> */
[----:B0-----:R-:W-:-:S04]  /*2f910*/  SEL R4, R14, RZ, P1 ;  /* 0x000000ff0e047207 */ /* 0x001fc80000800000 */
[----:B------:R-:W-:-:S05]  /*2f920*/  IADD3 R4, R17, R4, RZ ;  /* 0x0000000411047210 */ /* 0x000fca0007ffe0ff */
        /* <DEDUP_REMOVED lines=14> */
.L_x_6848:
[----:B------:R-:W-:Y:S02]  /*2fa10*/  ULDC UR4, c[0x0][0xc38] ;  /* 0x00030e0000047ab9 */ /* 0x000fe40000000800 */
[----:B------:R-:W-:-:S04]  /*2fa20*/  IMAD.U32 R4, RZ, RZ, UR4 ;  /* 0x00000004ff047e24 */ /* 0x000fc8000f8e00ff */
[----:B--2---:R-:W-:-:S04]  /*2fa30*/  IMAD R14, R14, R4, RZ ;  /* 0x000000040e0e7224 */ /* 0x004fc800078e02ff */
[----:B------:R-:W-:-:S05]  /*2fa40*/  IMAD.IADD R5, R5, 0x1, R14 ;  /* 0x0000000105057824 */ /* 0x000fca00078e020e */
[----:B------:R-:W-:-:S13]  /*2fa50*/  ISETP.GT.AND P6, PT, R5, R0, PT ;  /* 0x000000000500720c */ /* 0x000fda0003fc4270 */
[----:B------:R-:W-:Y:S05]  /*2fa60*/  @P6 BRA `(.L_x_6625) ;  /* 0x00000000009c6947 */ /* 0x000fea0003800000 */
.L_x_6630:
[----:B0-----:R-:W0:Y:S01]  /*2fa70*/  LDC R2, c[0x0][0xc3c] ;  /* 0x00030f00ff027b82 */ /* 0x001e220000000800 */
[----:B------:R-:W-:-:S05]  /*2fa80*/  VIADD R19, R19, 0x1f ;  /* 0x0000001f13137836 */ /* 0x000fca0000000000 */
[----:B0-----:R-:W-:-:S13]  /*2fa90*/  ISETP.GE.AND P6, PT, R19, R2, PT ;  /* 0x000000021300720c */ /* 0x001fda0003fc6270 */
[----:B------:R-:W-:Y:S05]  /*2faa0*/  @P6 BRA `(.L_x_6626) ;  /* 0x0000000400d06947 */ /* 0x000fea0003800000 */
[----:B------:R-:W0:Y:S01]  /*2fab0*/  S2R R3, SR_TID.X ;  /* 0x0000000000037919 */ /* 0x000e220000002100 */
[----:B------:R-:W-:Y:S01]  /*2fac0*/  BSSY B0, `(.L_x_6627) ;  /* 0x0000009000007945 */ /* 0x000fe20003800000 */
[----:B------:R-:W-:Y:S01]  /*2fad0*/  IMAD.MOV.U32 R17, RZ, RZ, RZ ;  /* 0x000000ffff117224 */ /* 0x000fe200078e00ff */
[----:B0-----:R-:W-:-:S04]  /*2fae0*/  LOP3.LUT R3, R3, 0x1f, RZ, 0xc0, !PT ;  /* 0x0000001f03037812 */ /* 0x001fc800078ec0ff */
[----:B------:R-:W-:-:S04]  /*2faf0*/  IADD3 R7, R19, R3, RZ ;  /* 0x0000000313077210 */ /* 0x000fc80007ffe0ff */
[----:B------:R-:W-:-:S13]  /*2fb00*/  ISETP.GE.OR P6, PT, R7, R2, !P0 ;  /* 0x000000020700720c */ /* 0x000fda00047c6670 */
[----:B------:R-:W-:Y:S05]  /*2fb10*/  @P6 BRA `(.L_x_6628) ;  /* 0x00000000000c6947 */ /* 0x000fea0003800000 */
[----:B------:R-:W0:Y:S02]  /*2fb20*/  LDC.64 R2, c[0x0][0xc80] ;  /* 0x00032000ff027b82 */ /* 0x000e240000000a00 */
[----:B0-----:R-:W-:-:S05]  /*2fb30*/  IMAD.WIDE R2, R7, 0x4, R2 ;  /* 0x0000000407027825 */ /* 0x001fca00078e0202 */
[----:B------:R0:W5:Y:S02]  /*2fb40*/  LDG.E R17, desc[UR50][R2.64] ;  /* 0x0000003202117981 */ /* 0x000164000c1e1900 */
.L_x_6628:
[----:B------:R-:W-:Y:S05]  /*2fb50*/  BSYNC B0 ;  /* 0x0000000000007941 */ /* 0x000fea0003800000 */
.L_x_6627:
[----:B------:R-:W-:-:S03]  /*2fb60*/  UMOV UR4, 0xffffffff ;  /* 0xffffffff00047882 */ /* 0x000fc60000000000 */
[----:B------:R-:W-:Y:S05]  /*2fb70*/  BRA.DIV UR4, `(.L_x_6629) ;  /* 0x0000006604347947 */ /* 0x000fea000b800000 */
[----:B-----5:R-:W2:Y:S02]  /*2fb80*/  SHFL.UP PT, R14, R17, 0x1, RZ ;  /* 0x04200000110e7989 */ /* 0x020ea400000e00ff */
[----:B--2---:R-:W-:-:S05]  /*2fb90*/  SEL R14, R14, RZ, P1 ;  /* 0x000000ff0e0e7207 */ /* 0x004fca0000800000 */
        /* <DEDUP_REMOVED lines=14> */
.L_x_6856:
[----:B------:R-:W-:Y:S02]  /*2fc80*/  ULDC UR4, c[0x0][0xc38] ;  /* 0x00030e0000047ab9 */ /* 0x000fe40000000800 */
[----:B------:R-:W-:-:S04]  /*2fc90*/  IMAD.U32 R4, RZ, RZ, UR4 ;  /* 0x00000004ff047e24 */ /* 0x000fc8000f8e00ff */
[----:B--2---:R-:W-:-:S05]  /*2fca0*/  IMAD R14, R14, R4, RZ ;  /* 0x000000040e0e7224 */ /* 0x004fca00078e02ff */
[----:B------:R-:W-:-:S04]  /*2fcb0*/  IADD3 R5, R14, R5, RZ ;  /* 0x000000050e057210 */ /* 0x000fc80007ffe0ff */
[----:B------:R-:W-:-:S13]  /*2fcc0*/  ISETP.GT.AND P6, PT, R5, R0, PT ;  /* 0x000000000500720c */ /* 0x000fda0003fc4270 */
[----:B------:R-:W-:Y:S05]  /*2fcd0*/  @!P6 BRA `(.L_x_6630) ;  /* 0xfffffffc0064e947 */ /* 0x000fea000383ffff */
.L_x_6625:
        /* <DEDUP_REMOVED lines=8> */
.L_x_6860:
[----:B------:R-:W-:Y:S01]  /*2fd60*/  ISETP.NE.AND P0, PT, R3, RZ, PT ;  /* 0x000000ff0300720c */ /* 0x000fe20003f05270 */
[----:B------:R-:W-:-:S12]  /*2fd70*/  IMAD.MOV.U32 R14, RZ, RZ, RZ ;  /* 0x000000ffff0e7224 */ /* 0x000fd800078e00ff */
[----:B------:R-:W-:Y:S05]  /*2fd80*/  @!P0 BRA `(.L_x_6632) ;  /* 0x0000000000108947 */ /* 0x000fea0003800000 */
[----:B------:R-:W-:Y:S01]  /*2fd90*/  UMOV UR4, 0xffffffff ;  /* 0xffffffff00047882 */ /* 0x000fe20000000000 */
[----:B------:R-:W-:Y:S02]  /*2fda0*/  VIADD R12, R6, 0xffffffff ;  /* 0xffffffff060c7836 */ /* 0x000fe40000000000 */
[----:B------:R-:W-:Y:S05]  /*2fdb0*/  BRA.DIV UR4, `(.L_x_6633) ;  /* 0x0000006604a87947 */ /* 0x000fea000b800000 */
[----:B------:R4:W0:Y:S02]  /*2fdc0*/  SHFL.IDX PT, R14, R2, R12, 0x1f ;  /* 0x00001f0c020e7589 */ /* 0x00082400000e0000 */
.L_x_6632:
[----:B0---4-:R-:W0:Y:S01]  /*2fdd0*/  LDC.64 R2, c[0x0][0xc90] ;  /* 0x00032400ff027b82 */ /* 0x011e220000000a00 */
[----:B------:R-:W-:-:S04]  /*2fde0*/  IMAD.IADD R19, R6, 0x1, R19 ;  /* 0x0000000106137824 */ /* 0x000fc800078e0213 */
[----:B0-----:R-:W-:-:S05]  /*2fdf0*/  IMAD.WIDE R2, R19, 0x4, R2 ;  /* 0x0000000413027825 */ /* 0x001fca00078e0202 */
[----:B------:R0:W2:Y:S01]  /*2fe00*/  LDG.E R7, desc[UR50][R2.64] ;  /* 0x0000003202077981 */ /* 0x0000a2000c1e1900 */
[----:B------:R-:W-:Y:S02]  /*2fe10*/  IMAD R16, R14, R4, R5 ;  /* 0x000000040e107224 */ /* 0x000fe400078e0205 */
[----:B0-----:R-:W-:Y:S02]  /*2fe20*/  IMAD.MOV.U32 R2, RZ, RZ, RZ ;  /* 0x000000ffff027224 */ /* 0x001fe400078e00ff */
[----:B--23--:R-:W-:-:S05]  /*2fe30*/  IMAD R6, R17, R7, RZ ;  /* 0x0000000711067224 */ /* 0x00cfca00078e02ff */
[----:B------:R-:W-:-:S04]  /*2fe40*/  IABS R8, R6 ;  /* 0x0000000600087213 */ /* 0x000fc80000000000 */
[----:B------:R-:W0:Y:S08]  /*2fe50*/  I2F.RP R9, R8 ;  /* 0x0000000800097306 */ /* 0x000e300000209400 */
[----:B0-----:R-:W0:Y:S02]  /*2fe60*/  MUFU.RCP R9, R9 ;  /* 0x0000000900097308 */ /* 0x001e240000001000 */
[----:B0-----:R-:W-:-:S06]  /*2fe70*/  VIADD R10, R9, 0xffffffe ;  /* 0x0ffffffe090a7836 */ /* 0x001fcc0000000000 */
[----:B------:R-:W0:Y:S02]  /*2fe80*/  F2I.FTZ.U32.TRUNC.NTZ R3, R10 ;  /* 0x0000000a00037305 */ /* 0x000e24000021f000 */
[----:B0-----:R-:W-:-:S04]  /*2fe90*/  IMAD.MOV R11, RZ, RZ, -R3 ;  /* 0x000000ffff0b7224 */ /* 0x001fc800078e0a03 */
[----:B------:R-:W-:-:S04]  /*2fea0*/  IMAD R5, R11, R8, RZ ;  /* 0x000000080b057224 */ /* 0x000fc800078e02ff */
[----:B------:R-:W-:Y:S01]  /*2feb0*/  IMAD.HI.U32 R2, R3, R5, R2 ;  /* 0x0000000503027227 */ /* 0x000fe200078e0002 */
[----:B------:R-:W-:Y:S02]  /*2fec0*/  IADD3 R5, R0, -R16, RZ ;  /* 0x8000001000057210 */ /* 0x000fe40007ffe0ff */
        /* <DEDUP_REMOVED lines=15> */
[----:B------:R-:W-:Y:S01]  /*2ffc0*/  IMAD R0, R7, R2, RZ ;  /* 0x0000000207007224 */ /* 0x000fe200078e02ff */
[----:B------:R-:W-:-:S03]  /*2ffd0*/  IADD3 R2, -R2, RZ, RZ ;  /* 0x000000ff02027210 */ /* 0x000fc60007ffe1ff */
[----:B------:R-:W-:Y:S02]  /*2ffe0*/  IMAD.MOV R3, RZ, RZ, -R0 ;  /* 0x000000ffff037224 */ /* 0x000fe400078e0a00 */
[----:B------:R-:W-:-:S03]  /*2fff0*/  IMAD R5, R6, R2, R5 ;  /* 0x0000000206057224 */ /* 0x000fc600078e0205 */
[----:B------:R-:W-:-:S04]  /*30000*/  VIADDMNMX R4, R3, R4, R7, PT ;  /* 0x0000000403047246 */ /* 0x000fc80003800107 */
[-C--:B------:R-:W-:Y:S02]  /*30010*/  IABS R7, R4.reuse ;  /* 0x0000000400077213 */ /* 0x080fe40000000000 */
[----:B------:R-:W-:Y:S02]  /*30020*/  IABS R6, R4 ;  /* 0x0000000400067213 */ /* 0x000fe40000000000 */
[----:B------:R-:W0:Y:S03]  /*30030*/  I2F.RP R8, R7 ;  /* 0x0000000700087306 */ /* 0x000e260000209400 */
[----:B------:R-:W-:-:S05]  /*30040*/  IMAD.MOV R6, RZ, RZ, -R6 ;  /* 0x000000ffff067224 */ /* 0x000fca00078e0a06 */
        /* <DEDUP_REMOVED lines=8> */
[C---:B------:R-:W-:Y:S02]  /*300d0*/  LOP3.LUT R3, R5.reuse, R4, RZ, 0x3c, !PT ;  /* 0x0000000405037212 */ /* 0x040fe400078e3cff */
[----:B------:R-:W-:Y:S01]  /*300e0*/  IADD3 R5, R5, R0, RZ ;  /* 0x0000000005057210 */ /* 0x000fe20007ffe0ff */
[----:B------:R-:W-:Y:S01]  /*300f0*/  IMAD.HI.U32 R2, R2, R9, RZ ;  /* 0x0000000902027227 */ /* 0x000fe200078e00ff */
[----:B------:R-:W-:-:S03]  /*30100*/  ISETP.GE.AND P2, PT, R3, RZ, PT ;  /* 0x000000ff0300720c */ /* 0x000fc60003f46270 */
        /* <DEDUP_REMOVED lines=14> */
.L_x_6626:
[----:B------:R-:W-:Y:S01]  /*301f0*/  UMOV UR4, URZ ;  /* 0x0000003f00047c82 */ /* 0x000fe20008000000 */
[----:B------:R-:W-:Y:S01]  /*30200*/  UMOV UR5, URZ ;  /* 0x0000003f00057c82 */ /* 0x000fe20008000000 */
[----:B------:R-:W-:Y:S01]  /*30210*/  ULDC UR6, c[0x0][0xc3c] ;  /* 0x00030f0000067ab9 */ /* 0x000fe20000000800 */
[----:B------:R-:W-:Y:S02]  /*30220*/  IMAD.MOV.U32 R16, RZ, RZ, R0 ;  /* 0x000000ffff107224 */ /* 0x000fe400078e0000 */
[----:B------:R-:W-:Y:S02]  /*30230*/  IMAD.U32 R17, RZ, RZ, UR4 ;  /* 0x00000004ff117e24 */ /* 0x000fe4000f8e00ff */
[----:B------:R-:W-:Y:S02]  /*30240*/  IMAD.U32 R18, RZ, RZ, UR5 ;  /* 0x00000005ff127e24 */ /* 0x000fe4000f8e00ff */
[----:B------:R-:W-:-:S07]  /*30250*/  IMAD.U32 R19, RZ, RZ, UR6 ;  /* 0x00000006ff137e24 */ /* 0x000fce000f8e00ff */
.L_x_6634:
        /* <DEDUP_REMOVED lines=12> */
.L_x_6623:
[----:B------:R-:W-:Y:S02]  /*30320*/  ULDC UR4, c[0x0][0xc3c] ;  /* 0x00030f0000047ab9 */ /* 0x000fe40000000800 */
[----:B----4-:R-:W-:-:S13]  /*30330*/  ISETP.GE.AND P0, PT, R19, UR4, PT ;  /* 0x0000000413007c0c */ /* 0x010fda000bf06270 */
[----:B------:R-:W-:Y:S05]  /*30340*/  @!P0 BRA `(.L_x_6635) ;  /* 0xffffff8000808947 */ /* 0x000fea000383ffff */
[----:B------:R-:W-:Y:S05]  /*30350*/  BSYNC B7 ;  /* 0x0000000000077941 */ /* 0x000fea0003800000 */
.L_x_6515:
[----:B--23--:R-:W2:Y:S01]  /*30360*/  LDL.LU R0, [R1+0x38] ;  /* 0x0000380001007983 */ /* 0x00cea20000300800 */
[----:B------:R-:W-:Y:S01]  /*30370*/  BSSY B0, `(.L_x_6636) ;  /* 0x000000b000007945 */ /* 0x000fe20003800000 */
[----:B------:R-:W3:Y:S01]  /*30380*/  S2R R5, SR_CgaCtaId ;  /* 0x0000000000057919 */ /* 0x000ee20000008800 */
[----:B--2---:R-:W-:-:S05]  /*30390*/  VIADD R0, R0, 0x1 ;  /* 0x0000000100007836 */ /* 0x004fca0000000000 */
[----:B0-----:R-:W-:-:S04]  /*303a0*/  LEA.HI R2, R0, R0, RZ, 0x1 ;  /* 0x0000000000027211 */ /* 0x001fc800078f08ff */
[----:B------:R-:W-:Y:S02]  /*303b0*/  LOP3.LUT R3, R2, 0xfffffffe, RZ, 0xc0, !PT ;  /* 0xfffffffe02037812 */ /* 0x000fe400078ec0ff */
[----:B------:R-:W-:Y:S02]  /*303c0*/  MOV R2, 0x400 ;  /* 0x0000040000027802 */ /* 0x000fe40000000f00 */
[----:B------:R-:W-:Y:S02]  /*303d0*/  IADD3 R0, R0, -R3, RZ ;  /* 0x8000000300007210 */ /* 0x000fe40007ffe0ff */
[----:B---3--:R-:W-:Y:S02]  /*303e0*/  LEA R5, R5, R2, 0x18 ;  /* 0x0000000205057211 */ /* 0x008fe400078ec0ff */
[----:B------:R-:W-:-:S04]  /*303f0*/  SHF.L.U32 R0, R0, 0x1f, RZ ;  /* 0x0000001f00007819 */ /* 0x000fc800000006ff */
[----:B------:R-:W0:Y:S02]  /*30400*/  SYNCS.PHASECHK.TRANS64.TRYWAIT P0, [R5+URZ+0x33420], R0 ;  /* 0x03342000050075a7 */ /* 0x000e24000800017f */
[----:B0-----:R-:W-:Y:S05]  /*30410*/  @!P0 BRA `(.L_x_6637) ;  /* 0x0000006000348947 */ /* 0x001fea0003800000 */
.L_x_6863:
[----:B------:R-:W-:Y:S05]  /*30420*/  BSYNC B0 ;  /* 0x0000000000007941 */ /* 0x000fea0003800000 */
.L_x_6636:
[----:B------:R-:W-:-:S03]  /*30430*/  UMOV UR4, 0xffffffff ;  /* 0xffffffff00047882 */ /* 0x000fc60000000000 */
[----:B------:R-:W-:Y:S05]  /*30440*/  BRA.DIV UR4, `(.L_x_6638) ;  /* 0x00000062043c7947 */ /* 0x000fea000b800000 */
[----:B0-----:R-:W0:Y:S02]  /*30450*/  S2R R0, SR_TID.X ;  /* 0x0000000000007919 */ /* 0x001e240000002100 */
[----:B0-----:R-:W-:-:S04]  /*30460*/  SHF.R.U32.HI R0, RZ, 0x5, R0 ;  /* 0x00000005ff007819 */ /* 0x001fc80000011600 */
[----:B------:R-:W-:-:S05]  /*30470*/  LOP3.LUT R0, R0, 0x3, RZ, 0xc0, !PT ;  /* 0x0000000300007812 */ /* 0x000fca00078ec0ff */
[----:B------:R0:W2:Y:S02]  /*30480*/  SHFL.IDX PT, R14, R0, RZ, 0x1f ;  /* 0x00001fff000e7589 */ /* 0x0000a400000e0000 */
.L_x_6866:
[----:B--2---:R-:W-:-:S13]  /*30490*/  ISETP.NE.AND P0, PT, R14, RZ, PT ;  /* 0x000000ff0e00720c */ /* 0x004fda0003f05270 */
[----:B------:R-:W-:Y:S05]  /*304a0*/  @P0 BRA `(.L_x_6294) ;  /* 0x0000000000a80947 */ /* 0x000fea0003800000 */
[----:B------:R-:W-:-:S03]  /*304b0*/  UMOV UR4, 0xffffffff ;  /* 0xffffffff00047882 */ /* 0x000fc60000000000 */
[----:B------:R-:W-:Y:S05]  /*304c0*/  BRA.DIV UR4, `(.L_x_6639) ;  /* 0x0000006204507947 */ /* 0x000fea000b800000 */
[----:B------:R-:W-:-:S13]  /*304d0*/  ELECT P6, URZ, PT ;  /* 0x00000000003f782f */ /* 0x000fda00038c0000 */
.L_x_6869:
[----:B------:R-:W-:Y:S05]  /*304e0*/  @!P6 BRA `(.L_x_6294) ;  /* 0x000000000098e947 */ /* 0x000fea0003800000 */
[----:B------:R-:W-:-:S06]  /*304f0*/  ULOP3.LUT UR4, UR36, 0x2, URZ, 0xfc, !UPT ;  /* 0x0000000224047892 */ /* 0x000fcc000f8efc3f */
[----:B0-----:R-:W-:-:S05]  /*30500*/  IMAD.U32 R0, RZ, RZ, UR4 ;  /* 0x00000004ff007e24 */ /* 0x001fca000f8e00ff */
[----:B------:R-:W-:-:S13]  /*30510*/  ISETP.NE.AND P0, PT, R0, 0x3, PT ;  /* 0x000000030000780c */ /* 0x000fda0003f05270 */
[----:B------:R-:W-:Y:S05]  /*30520*/  @!P0 BRA `(.L_x_6640) ;  /* 0x0000000000048947 */ /* 0x000fea0003800000 */
[----:B------:R-:W-:Y:S01]  /*30530*/  BPT.TRAP 0x1 ;  /* 0x000000040000795c */ /* 0x000fe20000300000 */
.L_x_6640:
[C---:B------:R-:W-:Y:S01]  /*30540*/  IMAD R3, R32.reuse, 0x8, R5 ;  /* 0x0000000820037824 */ /* 0x040fe200078e0205 */
[----:B------:R-:W-:Y:S01]  /*30550*/  SHF.L.U32 R2, R37, 0x1f, RZ ;  /* 0x0000001f25027819 */ /* 0x000fe200000006ff */
[----:B------:R-:W-:-:S03]  /*30560*/  VIADD R32, R32, 0x1 ;  /* 0x0000000120207836 */ /* 0x000fc60000000000 */
[----:B------:R-:W0:Y:S02]  /*30570*/  SYNCS.PHASECHK.TRANS64.TRYWAIT P1, [R3+URZ+0x33440], R2 ;  /* 0x03344002030075a7 */ /* 0x000e24000802017f */
[----:B------:R-:W-:-:S04]  /*30580*/  ISETP.NE.AND P2, PT, R32, 0x2, PT ;  /* 0x000000022000780c */ /* 0x000fc80003f45270 */
[----:B------:R-:W-:Y:S01]  /*30590*/  SEL R0, RZ, 0x1, P2 ;  /* 0x00000001ff007807 */ /* 0x000fe20001000000 */
[----:B0-----:R-:W-:Y:S08]  /*305a0*/  @!P1 BRA `(.L_x_6641) ;  /* 0x0000006000389947 */ /* 0x001ff00003800000 */
.L_x_6870:
[----:B------:R-:W-:Y:S02]  /*305b0*/  SEL R32, R32, RZ, P2 ;  /* 0x000000ff20207207 */ /* 0x000fe40001000000 */
[----:B------:R-:W-:Y:S01]  /*305c0*/  LOP3.LUT R0, R37, R0, RZ, 0x3c, !PT ;  /* 0x0000000025007212 */ /* 0x000fe200078e3cff */
[----:B------:R-:W-:Y:S06]  /*305d0*/  @!P0 BRA `(.L_x_6642) ;  /* 0x0000000000048947 */ /* 0x000fec0003800000 */
[----:B------:R-:W-:Y:S01]  /*305e0*/  BPT.TRAP 0x1 ;  /* 0x000000040000795c */ /* 0x000fe20000300000 */
.L_x_6642:
[----:B------:R-:W-:Y:S01]  /*305f0*/  IMAD R5, R32, 0x8, R5 ;  /* 0x0000000820057824 */ /* 0x000fe200078e0205 */
[----:B------:R-:W-:-:S04]  /*30600*/  SHF.L.U32 R0, R0, 0x1f, RZ ;  /* 0x0000001f00007819 */ /* 0x000fc800000006ff */
[----:B------:R-:W2:Y:S02]  /*30610*/  SYNCS.PHASECHK.TRANS64.TRYWAIT P1, [R5+URZ+0x33440], R0 ;  /* 0x03344000050075a7 */ /* 0x000ea4000802017f */
[----:B--2---:R-:W-:Y:S05]  /*30620*/  @!P1 BRA `(.L_x_6643) ;  /* 0x00000060002c9947 */ /* 0x004fea0003800000 */
.L_x_6871:
[----:B------:R-:W-:Y:S05]  /*30630*/  @!P0 BRA `(.L_x_6644) ;  /* 0x0000000000048947 */ /* 0x000fea0003800000 */
[----:B------:R-:W-:Y:S01]  /*30640*/  BPT.TRAP 0x1 ;  /* 0x000000040000795c */ /* 0x000fe20000300000 */
.L_x_6644:
[----:B------:R-:W3:Y:S02]  /*30650*/  SYNCS.PHASECHK.TRANS64.TRYWAIT P1, [R3+URZ+0x33460], R2 ;  /* 0x03346002030075a7 */ /* 0x000ee4000802017f */
[----:B---3--:R-:W-:Y:S05]  /*30660*/  @!P1 BRA `(.L_x_6645) ;  /* 0x0000006000309947 */ /* 0x008fea0003800000 */
.L_x_6872:
[----:B------:R-:W-:Y:S05]  /*30670*/  @!P0 BRA `(.L_x_6646) ;  /* 0x0000000000048947 */ /* 0x000fea0003800000 */
[----:B------:R-:W-:Y:S01]  /*30680*/  BPT.TRAP 0x1 ;  /* 0x000000040000795c */ /* 0x000fe20000300000 */
.L_x_6646:
[----:B------:R-:W4:Y:S02]  /*30690*/  SYNCS.PHASECHK.TRANS64.TRYWAIT P1, [R5+URZ+0x33460], R0 ;  /* 0x03346000050075a7 */ /* 0x000f24000802017f */
[----:B----4-:R-:W-:Y:S05]  /*306a0*/  @!P1 BRA `(.L_x_6647) ;  /* 0x0000006000349947 */ /* 0x010fea0003800000 */
.L_x_6873:
[----:B------:R-:W-:Y:S05]  /*306b0*/  @!P0 BRA `(.L_x_6648) ;  /* 0x0000000000048947 */ /* 0x000fea0003800000 */
[----:B------:R-:W-:Y:S01]  /*306c0*/  BPT.TRAP 0x1 ;  /* 0x000000040000795c */ /* 0x000fe20000300000 */
.L_x_6648:
[----:B------:R-:W5:Y:S02]  /*306d0*/  SYNCS.PHASECHK.TRANS64.TRYWAIT P1, [R3+URZ+0x33480], R2 ;  /* 0x03348002030075a7 */ /* 0x000f64000802017f */
[----:B-----5:R-:W-:Y:S05]  /*306e0*/  @!P1 BRA `(.L_x_6649) ;  /* 0x0000006000389947 */ /* 0x020fea0003800000 */
.L_x_6874:
[----:B------:R-:W-:Y:S05]  /*306f0*/  @!P0 BRA `(.L_x_6650) ;  /* 0x0000000000048947 */ /* 0x000fea0003800000 */
[----:B------:R-:W-:Y:S01]  /*30700*/  BPT.TRAP 0x1 ;  /* 0x000000040000795c */ /* 0x000fe20000300000 */
.L_x_6650:
[----:B------:R0:W0:Y:S02]  /*30710*/  SYNCS.PHASECHK.TRANS64.TRYWAIT P0, [R5+URZ+0x33480], R0 ;  /* 0x03348000050075a7 */ /* 0x000024000800017f */
[----:B0-----:R-:W-:Y:S05]  /*30720*/  @!P0 NANOSLEEP.SYNCS 0x989680 ;  /* 0x009896800000895d */ /* 0x001fea0003900000 */
[----:B------:R-:W0:Y:S02]  /*30730*/  @!P0 SYNCS.PHASECHK.TRANS64 P0, [R5+URZ+0x33480], R0 ;  /* 0x03348000050085a7 */ /* 0x000e24000800007f */
[----:B0-----:R-:W-:Y:S05]  /*30740*/  @!P0 BRA `(.L_x_6650) ;  /* 0xfffffffc00f08947 */ /* 0x001fea000383ffff */
.L_x_6294:
[----:B------:R-:W-:Y:S05]  /*30750*/  BSYNC B8 ;  /* 0x0000000000087941 */ /* 0x000fea0003800000 */
.L_x_6291:
[----:B------:R-:W-:Y:S05]  /*30760*/  EXIT ;  /* 0x000000000000794d */ /* 0x000fea0003800000 */
.L_x_6312:
[----:B-1----:R1:W2:Y:S02]  /*30770*/  SYNCS.PHASECHK.TRANS64.TRYWAIT P5, [R93+URZ+0x33490], R94 ;  /* 0x0334905e5d0075a7 */ /* 0x0022a400080a017f */
[----:B--2---:R-:W-:Y:S05]  /*30780*/  @!P5 NANOSLEEP.SYNCS 0x989680 ;  /* 0x009896800000d95d */ /* 0x004fea0003900000 */
[----:B------:R-:W2:Y:S02]  /*30790*/  @!P5 SYNCS.PHASECHK.TRANS64 P5, [R93+URZ+0x33490], R94 ;  /* 0x0334905e5d00d5a7 */ /* 0x000ea400080a007f */
[----:B--2---:R-:W-:Y:S05]  /*307a0*/  @!P5 BRA `(.L_x_6312) ;  /* 0xfffffffc00f0d947 */ /* 0x004fea000383ffff */
[----:B------:R-:W-:Y:S05]  /*307b0*/  BRA `(.L_x_6651) ;  /* 0xfffffd2c00a47947 */ /* 0x000fea000383ffff */
.L_x_6313:
[----:B------:R-:W-:Y:S01]  /*307c0*/  BSSY B1, `(.L_x_6652) ;  /* 0x0000008000017945 */ /* 0x000fe20003800000 */
[----:B0-----:R-:W-:Y:S01]  /*307d0*/  IMAD.MOV.U32 R13, RZ, RZ, R118 ;  /* 0x000000ffff0d7224 */ /* 0x001fe200078e0076 */
[----:B------:R-:W-:Y:S01]  /*307e0*/  MOV R15, 0xffffffff ;  /* 0xffffffff000f7802 */ /* 0x000fe20000000f00 */
[----:B------:R-:W-:Y:S02]  /*307f0*/  IMAD.MOV.U32 R12, RZ, RZ, RZ ;  /* 0x000000ffff0c7224 */ /* 0x000fe400078e00ff */
[----:B------:R-:W-:-:S07]  /*30800*/  IMAD.MOV.U32 R11, RZ, RZ, 0x1e1f ;  /* 0x00001e1fff0b7424 */ /* 0x000fce00078e00ff */
[----:B-1----:R-:W-:Y:S05]  /*30810*/  WARPSYNC.COLLECTIVE R15, `(.L_x_6653) ;  /* 0x000000000f087348 */ /* 0x002fea0003c00000 */
[----:B------:R0:W2:Y:S02]  /*30820*/  SHFL.IDX P6, R14, R13, R12, R11 ;  /* 0x0000000c0d0e7389 */ /* 0x0000a400000c000b */
[----:B012---:R-:W-:Y:S01]  /*30830*/  ENDCOLLECTIVE ;  /* 0x000000000000791b */ /* 0x007fe20003800000 */
.L_x_6653:
[----:B------:R-:W-:Y:S05]  /*30840*/  BSYNC B1 ;  /* 0x0000000000017941 */ /* 0x000fea0003800000 */
.L_x_6652:
        /* <DEDUP_REMOVED lines=8> */
.L_x_6654:
[----:B------:R-:W-:Y:S01]  /*308d0*/  IMAD.MOV.U32 R143, RZ, RZ, R14 ;  /* 0x000000ffff8f7224 */ /* 0x000fe200078e000e */
[----:B------:R-:W-:Y:S06]  /*308e0*/  BRA `(.L_x_6655) ;  /* 0xfffffd2c006c7947 */ /* 0x000fec000383ffff */
.L_x_6338:
        /* <DEDUP_REMOVED lines=8> */
.L_x_6657:
[----:B------:R-:W-:Y:S05]  /*30970*/  BSYNC B1 ;  /* 0x0000000000017941 */ /* 0x000fea0003800000 */
.L_x_6656:
        /* <DEDUP_REMOVED lines=8> */
.L_x_6658:
[----:B------:R-:W-:Y:S01]  /*30a00*/  MOV R119, R14 ;  /* 0x0000000e00777202 */ /* 0x000fe20000000f00 */
[----:B------:R-:W-:Y:S06]  /*30a10*/  BRA `(.L_x_6659) ;  /* 0xfffffd5800947947 */ /* 0x000fec000383ffff */
.L_x_6368:
[----:B-1----:R1:W2:Y:S02]  /*30a20*/  SYNCS.PHASECHK.TRANS64.TRYWAIT P5, [R93+URZ+0x33490], R94 ;  /* 0x0334905e5d0075a7 */ /* 0x0022a400080a017f */
[----:B--2---:R-:W-:Y:S05]  /*30a30*/  @!P5 NANOSLEEP.SYNCS 0x989680 ;  /* 0x009896800000d95d */ /* 0x004fea0003900000 */
[----:B------:R-:W2:Y:S02]  /*30a40*/  @!P5 SYNCS.PHASECHK.TRANS64 P5, [R93+URZ+0x33490], R94 ;  /* 0x0334905e5d00d5a7 */ /* 0x000ea400080a007f */
[----:B--2---:R-:W-:Y:S05]  /*30a50*/  @!P5 BRA `(.L_x_6368) ;  /* 0xfffffffc00f0d947 */ /* 0x004fea000383ffff */
[----:B------:R-:W-:Y:S05]  /*30a60*/  BRA `(.L_x_6660) ;  /* 0xfffffd9000047947 */ /* 0x000fea000383ffff */
.L_x_6369:
        /* <DEDUP_REMOVED lines=8> */
.L_x_6662:
[----:B------:R-:W-:Y:S05]  /*30af0*/  BSYNC B1 ;  /* 0x0000000000017941 */ /* 0x000fea0003800000 */
.L_x_6661:
        /* <DEDUP_REMOVED lines=8> */
.L_x_6663:
[----:B------:R-:W-:Y:S01]  /*30b80*/  IMAD.MOV.U32 R156, RZ, RZ, R14 ;  /* 0x000000ffff9c7224 */ /* 0x000fe200078e000e */
[----:B------:R-:W-:Y:S06]  /*30b90*/  BRA `(.L_x_6664) ;  /* 0xfffffd8c00d07947 */ /* 0x000fec000383ffff */
.L_x_6382:
        /* <DEDUP_REMOVED lines=8> */
.L_x_6666:
[----:B------:R-:W-:Y:S05]  /*30c20*/  BSYNC B1 ;  /* 0x0000000000017941 */ /* 0x000fea0003800000 */
.L_x_6665:
        /* <DEDUP_REMOVED lines=8> */
.L_x_6667:
[----:B------:R-:W-:Y:S01]  /*30cb0*/  IMAD.MOV.U32 R44, RZ, RZ, R14 ;  /* 0x000000ffff2c7224 */ /* 0x000fe200078e000e */
[----:B------:R-:W-:Y:S06]  /*30cc0*/  BRA `(.L_x_6668) ;  /* 0xfffffdbc00787947 */ /* 0x000fec000383ffff */
.L_x_6395:
[----:B0-----:R0:W1:Y:S02]  /*30cd0*/  SYNCS.PHASECHK.TRANS64.TRYWAIT P3, [R93+URZ+0x33490], R94 ;  /* 0x0334905e5d0075a7 */ /* 0x001064000806017f */
[----:B-1----:R-:W-:Y:S05]  /*30ce0*/  @!P3 NANOSLEEP.SYNCS 0x989680 ;  /* 0x009896800000b95d */ /* 0x002fea0003900000 */
[----:B------:R-:W1:Y:S02]  /*30cf0*/  @!P3 SYNCS.PHASECHK.TRANS64 P3, [R93+URZ+0x33490], R94 ;  /* 0x0334905e5d00b5a7 */ /* 0x000e64000806007f */
[----:B-1----:R-:W-:Y:S05]  /*30d00*/  @!P3 BRA `(.L_x_6395) ;  /* 0xfffffffc00f0b947 */ /* 0x002fea000383ffff */
[----:B------:R-:W-:Y:S05]  /*30d10*/  BRA `(.L_x_6669) ;  /* 0xfffffdec00807947 */ /* 0x000fea000383ffff */
.L_x_6396:
[----:B------:R-:W-:Y:S01]  /*30d20*/  BSSY B1, `(.L_x_6670) ;  /* 0x0000008000017945 */ /* 0x000fe20003800000 */
[----:B------:R-:W-:Y:S01]  /*30d30*/  IMAD.MOV.U32 R13, RZ, RZ, R50 ;  /* 0x000000ffff0d7224 */ /* 0x000fe200078e0032 */
[----:B------:R-:W-:Y:S01]  /*30d40*/  MOV R15, 0xffffffff ;  /* 0xffffffff000f7802 */ /* 0x000fe20000000f00 */
[----:B------:R-:W-:Y:S02]  /*30d50*/  IMAD.MOV.U32 R12, RZ, RZ, RZ ;  /* 0x000000ffff0c7224 */ /* 0x000fe400078e00ff */
[----:B------:R-:W-:-:S07]  /*30d60*/  IMAD.MOV.U32 R11, RZ, RZ, 0x1e1f ;  /* 0x00001e1fff0b7424 */ /* 0x000fce00078e00ff */
[----:B0-----:R-:W-:Y:S05]  /*30d70*/  WARPSYNC.COLLECTIVE R15, `(.L_x_6671) ;  /* 0x000000000f087348 */ /* 0x001fea0003c00000 */
[----:B------:R1:W2:Y:S02]  /*30d80*/  SHFL.IDX P6, R14, R13, R12, R11 ;  /* 0x0000000c0d0e7389 */ /* 0x0002a400000c000b */
[----:B012---:R-:W-:Y:S01]  /*30d90*/  ENDCOLLECTIVE ;  /* 0x000000000000791b */ /* 0x007fe20003800000 */
.L_x_6671:
[----:B------:R-:W-:Y:S05]  /*30da0*/  BSYNC B1 ;  /* 0x0000000000017941 */ /* 0x000fea0003800000 */
.L_x_6670:
        /* <DEDUP_REMOVED lines=8> */
.L_x_6672:
[----:B------:R-:W-:Y:S01]  /*30e30*/  IMAD.MOV.U32 R49, RZ, RZ, R14 ;  /* 0x000000ffff317224 */ /* 0x000fe200078e000e */
[----:B------:R-:W-:Y:S06]  /*30e40*/  BRA `(.L_x_6673) ;  /* 0xfffffdec00b47947 */ /* 0x000fec000383ffff */
.L_x_6399:
        /* <DEDUP_REMOVED lines=8> */
.L_x_6675:
[----:B------:R-:W-:Y:S05]  /*30ed0*/  BSYNC B1 ;  /* 0x0000000000017941 */ /* 0x000fea0003800000 */
.L_x_6674:
        /* <DEDUP_REMOVED lines=8> */
.L_x_6676:
[----:B------:R-:W-:Y:S01]  /*30f60*/  MOV R49, R14 ;  /* 0x0000000e00317202 */ /* 0x000fe20000000f00 */
[----:B------:R-:W-:Y:S06]  /*30f70*/  BRA `(.L_x_6677) ;  /* 0xfffffdf000147947 */ /* 0x000fec000383ffff */
.L_x_6403:
[----:B------:R0:W0:Y:S02]  /*30f80*/  SYNCS.PHASECHK.TRANS64.TRYWAIT P2, [R93+URZ+0x334b0], R94 ;  /* 0x0334b05e5d0075a7 */ /* 0x000024000804017f */
[----:B0-----:R-:W-:Y:S05]  /*30f90*/  @!P2 NANOSLEEP.SYNCS 0x989680 ;  /* 0x009896800000a95d */ /* 0x001fea0003900000 */
[----:B------:R-:W0:Y:S02]  /*30fa0*/  @!P2 SYNCS.PHASECHK.TRANS64 P2, [R93+URZ+0x334b0], R94 ;  /* 0x0334b05e5d00a5a7 */ /* 0x000e24000804007f */
[----:B0-----:R-:W-:Y:S05]  /*30fb0*/  @!P2 BRA `(.L_x_6403) ;  /* 0xfffffffc00f0a947 */ /* 0x001fea000383ffff */
[----:B------:R-:W-:Y:S05]  /*30fc0*/  BRA `(.L_x_6678) ;  /* 0xfffffdf000f07947 */ /* 0x000fea000383ffff */
.L_x_6411:
[----:B------:R-:W-:Y:S01]  /*30fd0*/  BSSY B0, `(.L_x_6679) ;  /* 0x0000007000007945 */ /* 0x000fe20003800000 */
[----:B------:R-:W-:Y:S02]  /*30fe0*/  IMAD.MOV.U32 R12, RZ, RZ, RZ ;  /* 0x000000ffff0c7224 */ /* 0x000fe400078e00ff */
[----:B------:R-:W-:Y:S02]  /*30ff0*/  IMAD.MOV.U32 R11, RZ, RZ, 0x1f ;  /* 0x0000001fff0b7424 */ /* 0x000fe400078e00ff */
[----:B------:R-:W-:-:S07]  /*31000*/  IMAD.MOV.U32 R15, RZ, RZ, -0x1 ;  /* 0xffffffffff0f7424 */ /* 0x000fce00078e00ff */
[----:B------:R-:W-:Y:S05]  /*31010*/  WARPSYNC.COLLECTIVE R15, `(.L_x_6680) ;  /* 0x000000000f087348 */ /* 0x000fea0003c00000 */
[----:B------:R0:W1:Y:S02]  /*31020*/  SHFL.IDX P6, R14, R13, R12, R11 ;  /* 0x0000000c0d0e7389 */ /* 0x00006400000c000b */
[----:B01----:R-:W-:Y:S01]  /*31030*/  ENDCOLLECTIVE ;  /* 0x000000000000791b */ /* 0x003fe20003800000 */
.L_x_6680:
[----:B------:R-:W-:Y:S05]  /*31040*/  BSYNC B0 ;  /* 0x0000000000007941 */ /* 0x000fea0003800000 */
.L_x_6679:
[----:B------:R-:W-:Y:S01]  /*31050*/  IMAD.MOV.U32 R23, RZ, RZ, R14 ;  /* 0x000000ffff177224 */ /* 0x000fe200078e000e */
[----:B------:R-:W-:Y:S06]  /*31060*/  BRA `(.L_x_6681) ;  /* 0xfffffe0000b47947 */ /* 0x000fec000383ffff */
.L_x_6421:
[----:B------:R-:W-:Y:S01]  /*31070*/  BSSY B1, `(.L_x_6682) ;  /* 0x0000007000017945 */ /* 0x000fe20003800000 */
[----:B------:R-:W-:Y:S02]  /*31080*/  IMAD.MOV.U32 R12, RZ, RZ, RZ ;  /* 0x000000ffff0c7224 */ /* 0x000fe400078e00ff */
[----:B------:R-:W-:Y:S02]  /*31090*/  IMAD.MOV.U32 R11, RZ, RZ, 0x1e1f ;  /* 0x00001e1fff0b7424 */ /* 0x000fe400078e00ff */
[----:B------:R-:W-:-:S07]  /*310a0*/  IMAD.MOV.U32 R15, RZ, RZ, -0x1 ;  /* 0xffffffffff0f7424 */ /* 0x000fce00078e00ff */
[----:B------:R-:W-:Y:S05]  /*310b0*/  WARPSYNC.COLLECTIVE R15, `(.L_x_6683) ;  /* 0x000000000f087348 */ /* 0x000fea0003c00000 */
[----:B------:R0:W1:Y:S02]  /*310c0*/  SHFL.IDX P6, R14, R13, R12, R11 ;  /* 0x0000000c0d0e7389 */ /* 0x00006400000c000b */
[----:B01----:R-:W-:Y:S01]  /*310d0*/  ENDCOLLECTIVE ;  /* 0x000000000000791b */ /* 0x003fe20003800000 */
.L_x_6683:
[----:B------:R-:W-:Y:S05]  /*310e0*/  BSYNC B1 ;  /* 0x0000000000017941 */ /* 0x000fea0003800000 */
.L_x_6682:
        /* <DEDUP_REMOVED lines=8> */
.L_x_6684:
[----:B------:R-:W-:Y:S02]  /*31170*/  IMAD.MOV.U32 R13, RZ, RZ, R4 ;  /* 0x000000ffff0d7224 */ /* 0x000fe400078e0004 */
[----:B------:R-:W-:-:S07]  /*31180*/  IMAD.MOV.U32 R3, RZ, RZ, R14 ;  /* 0x000000ffff037224 */ /* 0x000fce00078e000e */
[----:B------:R-:W-:Y:S05]  /*31190*/  WARPSYNC.COLLECTIVE R15, `(.L_x_6685) ;  /* 0x000000000f087348 */ /* 0x000fea0003c00000 */
[----:B------:R0:W1:Y:S02]  /*311a0*/  SHFL.IDX P6, R14, R13, R12, R11 ;  /* 0x0000000c0d0e7389 */ /* 0x00006400000c000b */
[----:B01----:R-:W-:Y:S01]  /*311b0*/  ENDCOLLECTIVE ;  /* 0x000000000000791b */ /* 0x003fe20003800000 */
.L_x_6685:
[----:B------:R-:W-:Y:S01]  /*311c0*/  MOV R13, R5 ;  /* 0x00000005000d7202 */ /* 0x000fe20000000f00 */
[----:B------:R-:W-:-:S07]  /*311d0*/  IMAD.MOV.U32 R4, RZ, RZ, R14 ;  /* 0x000000ffff047224 */ /* 0x000fce00078e000e */
[----:B------:R-:W-:Y:S05]  /*311e0*/  WARPSYNC.COLLECTIVE R15, `(.L_x_6686) ;  /* 0x000000000f087348 */ /* 0x000fea0003c00000 */
[----:B------:R0:W1:Y:S02]  /*311f0*/  SHFL.IDX P6, R14, R13, R12, R11 ;  /* 0x0000000c0d0e7389 */ /* 0x00006400000c000b */
[----:B01----:R-:W-:Y:S01]  /*31200*/  ENDCOLLECTIVE ;  /* 0x000000000000791b */ /* 0x003fe20003800000 */
.L_x_6686:
[----:B------:R-:W-:Y:S05]  /*31210*/  BRA `(.L_x_6687) ;  /* 0xfffffe08001c7947 */ /* 0x000fea000383ffff */
.L_x_6425:
[----:B0-----:R0:W1:Y:S02]  /*31220*/  SYNCS.PHASECHK.TRANS64.TRYWAIT P0, [R18+URZ+0x33400], R3 ;  /* 0x03340003120075a7 */ /* 0x001064000800017f */
[----:B-1----:R-:W-:Y:S05]  /*31230*/  @!P0 NANOSLEEP.SYNCS 0x989680 ;  /* 0x009896800000895d */ /* 0x002fea0003900000 */
[----:B------:R-:W1:Y:S02]  /*31240*/  @!P0 SYNCS.PHASECHK.TRANS64 P0, [R18+URZ+0x33400], R3 ;  /* 0x03340003120085a7 */ /* 0x000e64000800007f */
[----:B-1----:R-:W-:Y:S05]  /*31250*/  @!P0 BRA `(.L_x_6425) ;  /* 0xfffffffc00f08947 */ /* 0x002fea000383ffff */
[----:B------:R-:W-:Y:S05]  /*31260*/  BRA `(.L_x_6688) ;  /* 0xfffffe0c00807947 */ /* 0x000fea000383ffff */
.L_x_6437:
[----:B------:R-:W-:Y:S01]  /*31270*/  BSSY B1, `(.L_x_6689) ;  /* 0x0000007000017945 */ /* 0x000fe20003800000 */
[----:B------:R-:W-:Y:S02]  /*31280*/  IMAD.MOV.U32 R12, RZ, RZ, RZ ;  /* 0x000000ffff0c7224 */ /* 0x000fe400078e00ff */
[----:B------:R-:W-:Y:S02]  /*31290*/  IMAD.MOV.U32 R11, RZ, RZ, 0x1e1f ;  /* 0x00001e1fff0b7424 */ /* 0x000fe400078e00ff */
[----:B------:R-:W-:-:S07]  /*312a0*/  IMAD.MOV.U32 R15, RZ, RZ, -0x1 ;  /* 0xffffffffff0f7424 */ /* 0x000fce00078e00ff */
[----:B------:R-:W-:Y:S05]  /*312b0*/  WARPSYNC.COLLECTIVE R15, `(.L_x_6690) ;  /* 0x000000000f087348 */ /* 0x000fea0003c00000 */
[----:B------:R0:W1:Y:S02]  /*312c0*/  SHFL.IDX P6, R14, R13, R12, R11 ;  /* 0x0000000c0d0e7389 */ /* 0x00006400000c000b */
[----:B01----:R-:W-:Y:S01]  /*312d0*/  ENDCOLLECTIVE ;  /* 0x000000000000791b */ /* 0x003fe20003800000 */
.L_x_6690:
[----:B------:R-:W-:Y:S05]  /*312e0*/  BSYNC B1 ;  /* 0x0000000000017941 */ /* 0x000fea0003800000 */
.L_x_6689:
        /* <DEDUP_REMOVED lines=8> */
.L_x_6691:
[----:B------:R-:W-:Y:S02]  /*31370*/  IMAD.MOV.U32 R13, RZ, RZ, R7 ;  /* 0x000000ffff0d7224 */ /* 0x000fe400078e0007 */
[----:B------:R-:W-:-:S07]  /*31380*/  IMAD.MOV.U32 R5, RZ, RZ, R14 ;  /* 0x000000ffff057224 */ /* 0x000fce00078e000e */
[----:B------:R-:W-:Y:S05]  /*31390*/  WARPSYNC.COLLECTIVE R15, `(.L_x_6692) ;  /* 0x000000000f087348 */ /* 0x000fea0003c00000 */
[----:B------:R0:W1:Y:S02]  /*313a0*/  SHFL.IDX P6, R14, R13, R12, R11 ;  /* 0x0000000c0d0e7389 */ /* 0x00006400000c000b */
[----:B01----:R-:W-:Y:S01]  /*313b0*/  ENDCOLLECTIVE ;  /* 0x000000000000791b */ /* 0x003fe20003800000 */
.L_x_6692:
[----:B------:R-:W-:Y:S02]  /*313c0*/  IMAD.MOV.U32 R13, RZ, RZ, R21 ;  /* 0x000000ffff0d7224 */ /* 0x000fe400078e0015 */
[----:B------:R-:W-:-:S07]  /*313d0*/  IMAD.MOV.U32 R7, RZ, RZ, R14 ;  /* 0x000000ffff077224 */ /* 0x000fce00078e000e */
[----:B------:R-:W-:Y:S05]  /*313e0*/  WARPSYNC.COLLECTIVE R15, `(.L_x_6693) ;  /* 0x000000000f087348 */ /* 0x000fea0003c00000 */
[----:B------:R0:W1:Y:S02]  /*313f0*/  SHFL.IDX P6, R14, R13, R12, R11 ;  /* 0x0000000c0d0e7389 */ /* 0x00006400000c000b */
[----:B01----:R-:W-:Y:S01]  /*31400*/  ENDCOLLECTIVE ;  /* 0x000000000000791b */ /* 0x003fe20003800000 */
.L_x_6693:
[----:B------:R-:W-:Y:S01]  /*31410*/  IMAD.MOV.U32 R21, RZ, RZ, R14 ;  /* 0x000000ffff157224 */ /* 0x000fe200078e000e */
[----:B------:R-:W-:Y:S06]  /*31420*/  BRA `(.L_x_6694) ;  /* 0xfffffe3c008c7947 */ /* 0x000fec000383ffff */
.L_x_6441:
[----:B0-----:R0:W1:Y:S02]  /*31430*/  SYNCS.PHASECHK.TRANS64.TRYWAIT P0, [R18+URZ+0x33400], R3 ;  /* 0x03340003120075a7 */ /* 0x001064000800017f */
[----:B-1----:R-:W-:Y:S05]  /*31440*/  @!P0 NANOSLEEP.SYNCS 0x989680 ;  /* 0x009896800000895d */ /* 0x002fea0003900000 */
[----:B------:R-:W1:Y:S02]  /*31450*/  @!P0 SYNCS.PHASECHK.TRANS64 P0, [R18+URZ+0x33400], R3 ;  /* 0x03340003120085a7 */ /* 0x000e64000800007f */
[----:B-1----:R-:W-:Y:S05]  /*31460*/  @!P0 BRA `(.L_x_6441) ;  /* 0xfffffffc00f08947 */ /* 0x002fea000383ffff */
[----:B------:R-:W-:Y:S05]  /*31470*/  BRA `(.L_x_6695) ;  /* 0xfffffe4000987947 */ /* 0x000fea000383ffff */
.L_x_6449:
[----:B-1----:R1:W2:Y:S02]  /*31480*/  SYNCS.PHASECHK.TRANS64.TRYWAIT P1, [R3+URZ+0x33430], R0 ;  /* 0x03343000030075a7 */ /* 0x0022a4000802017f */
[----:B--2---:R-:W-:Y:S05]  /*31490*/  @!P1 NANOSLEEP.SYNCS 0x989680 ;  /* 0x009896800000995d */ /* 0x004fea0003900000 */
[----:B------:R-:W2:Y:S02]  /*314a0*/  @!P1 SYNCS.PHASECHK.TRANS64 P1, [R3+URZ+0x33430], R0 ;  /* 0x03343000030095a7 */ /* 0x000ea4000802007f */
[----:B--2---:R-:W-:Y:S05]  /*314b0*/  @!P1 BRA `(.L_x_6449) ;  /* 0xfffffffc00f09947 */ /* 0x004fea000383ffff */
[----:B------:R-:W-:Y:S05]  /*314c0*/  BRA `(.L_x_6448) ;  /* 0xfffffe7000dc7947 */ /* 0x000fea000383ffff */
.L_x_6456:
[----:B---3--:R3:W4:Y:S02]  /*314d0*/  SYNCS.PHASECHK.TRANS64.TRYWAIT P2, [R5+URZ+0x33430], R0 ;  /* 0x03343000050075a7 */ /* 0x008724000804017f */
[----:B----4-:R-:W-:Y:S05]  /*314e0*/  @!P2 NANOSLEEP.SYNCS 0x989680 ;  /* 0x009896800000a95d */ /* 0x010fea0003900000 */
[----:B------:R-:W4:Y:S02]  /*314f0*/  @!P2 SYNCS.PHASECHK.TRANS64 P2, [R5+URZ+0x33430], R0 ;  /* 0x033430000500a5a7 */ /* 0x000f24000804007f */
[----:B----4-:R-:W-:Y:S05]  /*31500*/  @!P2 BRA `(.L_x_6456) ;  /* 0xfffffffc00f0a947 */ /* 0x010fea000383ffff */
[----:B------:R-:W-:Y:S05]  /*31510*/  BRA `(.L_x_6455) ;  /* 0xfffffeac00407947 */ /* 0x000fea000383ffff */
.L_x_6460:
[----:B--2---:R2:W3:Y:S02]  /*31520*/  SYNCS.PHASECHK.TRANS64.TRYWAIT P1, [R5+URZ+0x33450], R0 ;  /* 0x03345000050075a7 */ /* 0x0044e4000802017f */
[----:B---3--:R-:W-:Y:S05]  /*31530*/  @!P1 NANOSLEEP.SYNCS 0x989680 ;  /* 0x009896800000995d */ /* 0x008fea0003900000 */
[----:B------:R-:W3:Y:S02]  /*31540*/  @!P1 SYNCS.PHASECHK.TRANS64 P1, [R5+URZ+0x33450], R0 ;  /* 0x03345000050095a7 */ /* 0x000ee4000802007f */
[----:B---3--:R-:W-:Y:S05]  /*31550*/  @!P1 BRA `(.L_x_6460) ;  /* 0xfffffffc00f09947 */ /* 0x008fea000383ffff */
[----:B------:R-:W-:Y:S05]  /*31560*/  BRA `(.L_x_6457) ;  /* 0xfffffebc007c7947 */ /* 0x000fea000383ffff */
.L_x_6469:
[----:B----4-:R4:W0:Y:S02]  /*31570*/  SYNCS.PHASECHK.TRANS64.TRYWAIT P1, [R0+URZ+0x33430], R5 ;  /* 0x03343005000075a7 */ /* 0x010824000802017f */
[----:B0-----:R-:W-:Y:S05]  /*31580*/  @!P1 NANOSLEEP.SYNCS 0x989680 ;  /* 0x009896800000995d */ /* 0x001fea0003900000 */
[----:B------:R-:W0:Y:S02]  /*31590*/  @!P1 SYNCS.PHASECHK.TRANS64 P1, [R0+URZ+0x33430], R5 ;  /* 0x03343005000095a7 */ /* 0x000e24000802007f */
[----:B0-----:R-:W-:Y:S05]  /*315a0*/  @!P1 BRA `(.L_x_6469) ;  /* 0xfffffffc00f09947 */ /* 0x001fea000383ffff */
[----:B------:R-:W-:Y:S05]  /*315b0*/  BRA `(.L_x_6468) ;  /* 0xfffffeec00447947 */ /* 0x000fea000383ffff */
.L_x_6473:
[----:B---3--:R3:W4:Y:S02]  /*315c0*/  SYNCS.PHASECHK.TRANS64.TRYWAIT P1, [R4+URZ+0x33450], R0 ;  /* 0x03345000040075a7 */ /* 0x008724000802017f */
[----:B----4-:R-:W-:Y:S05]  /*315d0*/  @!P1 NANOSLEEP.SYNCS 0x989680 ;  /* 0x009896800000995d */ /* 0x010fea0003900000 */
[----:B------:R-:W4:Y:S02]  /*315e0*/  @!P1 SYNCS.PHASECHK.TRANS64 P1, [R4+URZ+0x33450], R0 ;  /* 0x03345000040095a7 */ /* 0x000f24000802007f */
[----:B----4-:R-:W-:Y:S05]  /*315f0*/  @!P1 BRA `(.L_x_6473) ;  /* 0xfffffffc00f09947 */ /* 0x010fea000383ffff */
[----:B------:R-:W-:Y:S05]  /*31600*/  BRA `(.L_x_6470) ;  /* 0xfffffefc00747947 */ /* 0x000fea000383ffff */
.L_x_6480:
[----:B---3--:R3:W4:Y:S02]  /*31610*/  SYNCS.PHASECHK.TRANS64.TRYWAIT P1, [R12+URZ+0x33450], R3 ;  /* 0x033450030c0075a7 */ /* 0x008724000802017f */
[----:B----4-:R-:W-:Y:S05]  /*31620*/  @!P1 NANOSLEEP.SYNCS 0x989680 ;  /* 0x009896800000995d */ /* 0x010fea0003900000 */
[----:B------:R-:W4:Y:S02]  /*31630*/  @!P1 SYNCS.PHASECHK.TRANS64 P1, [R12+URZ+0x33450], R3 ;  /* 0x033450030c0095a7 */ /* 0x000f24000802007f */
[----:B----4-:R-:W-:Y:S05]  /*31640*/  @!P1 BRA `(.L_x_6480) ;  /* 0xfffffffc00f09947 */ /* 0x010fea000383ffff */
[----:B------:R-:W-:Y:S05]  /*31650*/  BRA `(.L_x_6479) ;  /* 0xffffff2000087947 */ /* 0x000fea000383ffff */
.L_x_6484:
[----:B------:R-:W-:Y:S01]  /*31660*/  SEL R35, R12, R101, P0 ;  /* 0x000000650c237207 */ /* 0x000fe20000000000 */
[----:B------:R-:W-:Y:S01]  /*31670*/  IMAD.MOV.U32 R11, RZ, RZ, 0x1c1f ;  /* 0x00001c1fff0b7424 */ /* 0x000fe200078e00ff */
[----:B------:R-:W-:Y:S01]  /*31680*/  SEL R44, R101, R12, P0 ;  /* 0x0000000c652c7207 */ /* 0x000fe20000000000 */
[----:B------:R-:W-:Y:S01]  /*31690*/  IMAD.MOV.U32 R12, RZ, RZ, R0 ;  /* 0x000000ffff0c7224 */ /* 0x000fe200078e0000 */
[----:B------:R-:W-:Y:S02]  /*316a0*/  MOV R15, 0xffffffff ;  /* 0xffffffff000f7802 */ /* 0x000fe40000000f00 */
[----:B------:R-:W-:Y:S02]  /*316b0*/  SEL R7, R32, R33, P0 ;  /* 0x0000002120077207 */ /* 0x000fe40000000000 */
[----:B------:R-:W-:-:S07]  /*316c0*/  SEL R27, R56, R43, P0 ;  /* 0x0000002b381b7207 */ /* 0x000fce0000000000 */
[----:B01----:R-:W-:Y:S05]  /*316d0*/  WARPSYNC.COLLECTIVE R15, `(.L_x_6696) ;  /* 0x000000000f087348 */ /* 0x003fea0003c00000 */
[----:B------:R2:W3:Y:S02]  /*316e0*/  SHFL.IDX P6, R14, R13, R12, R11 ;  /* 0x0000000c0d0e7389 */ /* 0x0004e400000c000b */
[----:B0123--:R-:W-:Y:S01]  /*316f0*/  ENDCOLLECTIVE ;  /* 0x000000000000791b */ /* 0x00ffe20003800000 */
.L_x_6696:
        /* <DEDUP_REMOVED lines=19> */
.L_x_6697:
        /* <DEDUP_REMOVED lines=19> */
.L_x_6698:
        /* <DEDUP_REMOVED lines=18> */
.L_x_6699:
[----:B------:R-:W-:Y:S02]  /*31a80*/  SEL R59, R78, R65, P0 ;  /* 0x000000414e3b7207 */ /* 0x000fe40000000000 */
[----:B------:R-:W-:Y:S02]  /*31a90*/  SEL R78, R65, R78, P0 ;  /* 0x0000004e414e7207 */ /* 0x000fe40000000000 */
[----:B------:R-:W-:Y:S02]  /*31aa0*/  SEL R65, R82, R93, P0 ;  /* 0x0000005d52417207 */ /* 0x000fe40000000000 */
[----:B------:R-:W-:Y:S02]  /*31ab0*/  SEL R82, R93, R82, P0 ;  /* 0x000000525d527207 */ /* 0x000fe40000000000 */
[----:B------:R-:W-:Y:S02]  /*31ac0*/  SEL R4, R6, R5, P0 ;  /* 0x0000000506047207 */ /* 0x000fe40000000000 */
[----:B------:R-:W-:Y:S01]  /*31ad0*/  SEL R6, R5, R6, P0 ;  /* 0x0000000605067207 */ /* 0x000fe20000000000 */
[----:B------:R-:W-:-:S02]  /*31ae0*/  IMAD.MOV.U32 R13, RZ, RZ, R9 ;  /* 0x000000ffff0d7224 */ /* 0x000fc400078e0009 */
[----:B------:R-:W-:Y:S02]  /*31af0*/  IMAD.MOV.U32 R12, RZ, RZ, R0 ;  /* 0x000000ffff0c7224 */ /* 0x000fe400078e0000 */
[----:B------:R-:W-:-:S07]  /*31b00*/  IMAD.MOV.U32 R7, RZ, RZ, R14 ;  /* 0x000000ffff077224 */ /* 0x000fce00078e000e */
[----:B------:R-:W-:Y:S05]  /*31b10*/  WARPSYNC.COLLECTIVE R15, `(.L_x_6700) ;  /* 0x000000000f087348 */ /* 0x000fea0003c00000 */
[----:B------:R0:W1:Y:S02]  /*31b20*/  SHFL.IDX P6, R14, R13, R12, R11 ;  /* 0x0000000c0d0e7389 */ /* 0x00006400000c000b */
[----:B01----:R-:W-:Y:S01]  /*31b30*/  ENDCOLLECTIVE ;  /* 0x000000000000791b */ /* 0x003fe20003800000 */
.L_x_6700:
        /* <DEDUP_REMOVED lines=8> */
.L_x_6701:
[----:B------:R-:W-:Y:S02]  /*31bc0*/  IMAD.MOV.U32 R13, RZ, RZ, R25 ;  /* 0x000000ffff0d7224 */ /* 0x000fe400078e0019 */
[----:B------:R-:W-:Y:S01]  /*31bd0*/  IMAD.MOV.U32 R12, RZ, RZ, R0 ;  /* 0x000000ffff0c7224 */ /* 0x000fe200078e0000 */
[----:B------:R-:W-:-:S07]  /*31be0*/  MOV R9, R14 ;  /* 0x0000000e00097202 */ /* 0x000fce0000000f00 */
[----:B------:R-:W-:Y:S05]  /*31bf0*/  WARPSYNC.COLLECTIVE R15, `(.L_x_6702) ;  /* 0x000000000f087348 */ /* 0x000fea0003c00000 */
[----:B------:R0:W1:Y:S02]  /*31c00*/  SHFL.IDX P6, R14, R13, R12, R11 ;  /* 0x0000000c0d0e7389 */ /* 0x00006400000c000b */
[----:B01----:R-:W-:Y:S01]  /*31c10*/  ENDCOLLECTIVE ;  /* 0x000000000000791b */ /* 0x003fe20003800000 */
.L_x_6702:
        /* <DEDUP_REMOVED lines=8> */
.L_x_6703:
[----:B------:R-:W-:Y:S01]  /*31ca0*/  IMAD.MOV.U32 R13, RZ, RZ, R27 ;  /* 0x000000ffff0d7224 */ /* 0x000fe200078e001b */
[----:B------:R-:W-:Y:S01]  /*31cb0*/  MOV R12, R0 ;  /* 0x00000000000c7202 */ /* 0x000fe20000000f00 */
[----:B------:R-:W-:-:S07]  /*31cc0*/  IMAD.MOV.U32 R25, RZ, RZ, R14 ;  /* 0x000000ffff197224 */ /* 0x000fce00078e000e */
[----:B------:R-:W-:Y:S05]  /*31cd0*/  WARPSYNC.COLLECTIVE R15, `(.L_x_6704) ;  /* 0x000000000f087348 */ /* 0x000fea0003c00000 */
[----:B------:R0:W1:Y:S02]  /*31ce0*/  SHFL.IDX P6, R14, R13, R12, R11 ;  /* 0x0000000c0d0e7389 */ /* 0x00006400000c000b */
[----:B01----:R-:W-:Y:S01]  /*31cf0*/  ENDCOLLECTIVE ;  /* 0x000000000000791b */ /* 0x003fe20003800000 */
.L_x_6704:
        /* <DEDUP_REMOVED lines=8> */
.L_x_6705:
[----:B------:R-:W-:Y:S02]  /*31d80*/  IMAD.MOV.U32 R13, RZ, RZ, R29 ;  /* 0x000000ffff0d7224 */ /* 0x000fe400078e001d */
[----:B------:R-:W-:Y:S02]  /*31d90*/  IMAD.MOV.U32 R12, RZ, RZ, R0 ;  /* 0x000000ffff0c7224 */ /* 0x000fe400078e0000 */
[----:B------:R-:W-:-:S07]  /*31da0*/  IMAD.MOV.U32 R27, RZ, RZ, R14 ;  /* 0x000000ffff1b7224 */ /* 0x000fce00078e000e */
[----:B------:R-:W-:Y:S05]  /*31db0*/  WARPSYNC.COLLECTIVE R15, `(.L_x_6706) ;  /* 0x000000000f087348 */ /* 0x000fea0003c00000 */
[----:B------:R0:W1:Y:S02]  /*31dc0*/  SHFL.IDX P6, R14, R13, R12, R11 ;  /* 0x0000000c0d0e7389 */ /* 0x00006400000c000b */
[----:B01----:R-:W-:Y:S01]  /*31dd0*/  ENDCOLLECTIVE ;  /* 0x000000000000791b */ /* 0x003fe20003800000 */
.L_x_6706:
        /* <DEDUP_REMOVED lines=8> */
.L_x_6707:
[----:B------:R-:W-:Y:S02]  /*31e60*/  IMAD.MOV.U32 R13, RZ, RZ, R31 ;  /* 0x000000ffff0d7224 */ /* 0x000fe400078e001f */
[----:B------:R-:W-:Y:S02]  /*31e70*/  IMAD.MOV.U32 R12, RZ, RZ, R0 ;  /* 0x000000ffff0c7224 */ /* 0x000fe400078e0000 */
[----:B------:R-:W-:-:S07]  /*31e80*/  IMAD.MOV.U32 R29, RZ, RZ, R14 ;  /* 0x000000ffff1d7224 */ /* 0x000fce00078e000e */
[----:B------:R-:W-:Y:S05]  /*31e90*/  WARPSYNC.COLLECTIVE R15, `(.L_x_6708) ;  /* 0x000000000f087348 */ /* 0x000fea0003c00000 */
[----:B------:R0:W1:Y:S02]  /*31ea0*/  SHFL.IDX P6, R14, R13, R12, R11 ;  /* 0x0000000c0d0e7389 */ /* 0x00006400000c000b */
[----:B01----:R-:W-:Y:S01]  /*31eb0*/  ENDCOLLECTIVE ;  /* 0x000000000000791b */ /* 0x003fe20003800000 */
.L_x_6708:
        /* <DEDUP_REMOVED lines=8> */
.L_x_6709:
[----:B------:R-:W-:Y:S02]  /*31f40*/  IMAD.MOV.U32 R13, RZ, RZ, R33 ;  /* 0x000000ffff0d7224 */ /* 0x000fe400078e0021 */
[----:B------:R-:W-:Y:S01]  /*31f50*/  IMAD.MOV.U32 R12, RZ, RZ, R0 ;  /* 0x000000ffff0c7224 */ /* 0x000fe200078e0000 */
[----:B------:R-:W-:-:S07]  /*31f60*/  MOV R40, R14 ;  /* 0x0000000e00287202 */ /* 0x000fce0000000f00 */
[----:B------:R-:W-:Y:S05]  /*31f70*/  WARPSYNC.COLLECTIVE R15, `(.L_x_6710) ;  /* 0x000000000f087348 */ /* 0x000fea0003c00000 */
[----:B------:R0:W1:Y:S02]  /*31f80*/  SHFL.IDX P6, R14, R13, R12, R11 ;  /* 0x0000000c0d0e7389 */ /* 0x00006400000c000b */
[----:B01----:R-:W-:Y:S01]  /*31f90*/  ENDCOLLECTIVE ;  /* 0x000000000000791b */ /* 0x003fe20003800000 */
.L_x_6710:
[----:B------:R-:W-:Y:S02]  /*31fa0*/  IMAD.MOV.U32 R13, RZ, RZ, R42 ;  /* 0x000000ffff0d7224 */ /* 0x000fe400078e002a */
[----:B------:R-:W-:Y:S02]  /*31fb0*/  IMAD.MOV.U32 R12, RZ, RZ, R3 ;  /* 0x000000ffff0c7224 */ /* 0x000fe400078e0003 */
[----:B------:R-:W-:-:S07]  /*31fc0*/  IMAD.MOV.U32 R33, RZ, RZ, R14 ;  /* 0x000000ffff217224 */ /* 0x000fce00078e000e */
[----:B------:R-:W-:Y:S05]  /*31fd0*/  WARPSYNC.COLLECTIVE R15, `(.L_x_6711) ;  /* 0x000000000f087348 */ /* 0x000fea0003c00000 */
[----:B------:R0:W1:Y:S02]  /*31fe0*/  SHFL.IDX P6, R14, R13, R12, R11 ;  /* 0x0000000c0d0e7389 */ /* 0x00006400000c000b */
[----:B01----:R-:W-:Y:S01]  /*31ff0*/  ENDCOLLECTIVE ;  /* 0x000000000000791b */ /* 0x003fe20003800000 */
.L_x_6711:
[----:B------:R-:W-:Y:S01]  /*32000*/  IMAD.MOV.U32 R13, RZ, RZ, R35 ;  /* 0x000000ffff0d7224 */ /* 0x000fe200078e0023 */
[----:B------:R-:W-:Y:S01]  /*32010*/  MOV R12, R0 ;  /* 0x00000000000c7202 */ /* 0x000fe20000000f00 */
[----:B------:R-:W-:-:S07]  /*32020*/  IMAD.MOV.U32 R42, RZ, RZ, R14 ;  /* 0x000000ffff2a7224 */ /* 0x000fce00078e000e */
[----:B------:R-:W-:Y:S05]  /*32030*/  WARPSYNC.COLLECTIVE R15, `(.L_x_6712) ;  /* 0x000000000f087348 */ /* 0x000fea0003c00000 */
[----:B------:R0:W1:Y:S02]  /*32040*/  SHFL.IDX P6, R14, R13, R12, R11 ;  /* 0x0000000c0d0e7389 */ /* 0x00006400000c000b */
[----:B01----:R-:W-:Y:S01]  /*32050*/  ENDCOLLECTIVE ;  /* 0x000000000000791b */ /* 0x003fe20003800000 */
.L_x_6712:
[----:B------:R-:W-:Y:S02]  /*32060*/  IMAD.MOV.U32 R13, RZ, RZ, R44 ;  /* 0x000000ffff0d7224 */ /* 0x000fe400078e002c */
[----:B------:R-:W-:Y:S02]  /*32070*/  IMAD.MOV.U32 R12, RZ, RZ, R3 ;  /* 0x000000ffff0c7224 */ /* 0x000fe400078e0003 */
[----:B------:R-:W-:-:S07]  /*32080*/  IMAD.MOV.U32 R46, RZ, RZ, R14 ;  /* 0x000000ffff2e7224 */ /* 0x000fce00078e000e */
[----:B------:R-:W-:Y:S05]  /*32090*/  WARPSYNC.COLLECTIVE R15, `(.L_x_6713) ;  /* 0x000000000f087348 */ /* 0x000fea0003c00000 */
[----:B------:R0:W1:Y:S02]  /*320a0*/  SHFL.IDX P6, R14, R13, R12, R11 ;  /* 0x0000000c0d0e7389 */ /* 0x00006400000c000b */
[----:B01----:R-:W-:Y:S01]  /*320b0*/  ENDCOLLECTIVE ;  /* 0x000000000000791b */ /* 0x003fe20003800000 */
.L_x_6713:
[----:B------:R-:W-:Y:S02]  /*320c0*/  IMAD.MOV.U32 R13, RZ, RZ, R37 ;  /* 0x000000ffff0d7224 */ /* 0x000fe400078e0025 */
[----:B------:R-:W-:Y:S02]  /*320d0*/  IMAD.MOV.U32 R12, RZ, RZ, R0 ;  /* 0x000000ffff0c7224 */ /* 0x000fe400078e0000 */
[----:B------:R-:W-:-:S07]  /*320e0*/  IMAD.MOV.U32 R35, RZ, RZ, R14 ;  /* 0x000000ffff237224 */ /* 0x000fce00078e000e */
[----:B------:R-:W-:Y:S05]  /*320f0*/  WARPSYNC.COLLECTIVE R15, `(.L_x_6714) ;  /* 0x000000000f087348 */ /* 0x000fea0003c00000 */
[----:B------:R0:W1:Y:S02]  /*32100*/  SHFL.IDX P6, R14, R13, R12, R11 ;  /* 0x0000000c0d0e7389 */ /* 0x00006400000c000b */
[----:B01----:R-:W-:Y:S01]  /*32110*/  ENDCOLLECTIVE ;  /* 0x000000000000791b */ /* 0x003fe20003800000 */
.L_x_6714:
        /* <DEDUP_REMOVED lines=8> */
.L_x_6715:
[----:B------:R-:W-:Y:S02]  /*321a0*/  IMAD.MOV.U32 R13, RZ, RZ, R39 ;  /* 0x000000ffff0d7224 */ /* 0x000fe400078e0027 */
[----:B------:R-:W-:Y:S02]  /*321b0*/  IMAD.MOV.U32 R12, RZ, RZ, R0 ;  /* 0x000000ffff0c7224 */ /* 0x000fe400078e0000 */
[----:B------:R-:W-:-:S07]  /*321c0*/  IMAD.MOV.U32 R37, RZ, RZ, R14 ;  /* 0x000000ffff257224 */ /* 0x000fce00078e000e */
[----:B------:R-:W-:Y:S05]  /*321d0*/  WARPSYNC.COLLECTIVE R15, `(.L_x_6716) ;  /* 0x000000000f087348 */ /* 0x000fea0003c00000 */
[----:B------:R0:W1:Y:S02]  /*321e0*/  SHFL.IDX P6, R14, R13, R12, R11 ;  /* 0x0000000c0d0e7389 */ /* 0x00006400000c000b */
[----:B01----:R-:W-:Y:S01]  /*321f0*/  ENDCOLLECTIVE ;  /* 0x000000000000791b */ /* 0x003fe20003800000 */
.L_x_6716:
        /* <DEDUP_REMOVED lines=8> */
.L_x_6717:
[----:B------:R-:W-:Y:S02]  /*32280*/  IMAD.MOV.U32 R13, RZ, RZ, R41 ;  /* 0x000000ffff0d7224 */ /* 0x000fe400078e0029 */
[----:B------:R-:W-:Y:S01]  /*32290*/  IMAD.MOV.U32 R12, RZ, RZ, R0 ;  /* 0x000000ffff0c7224 */ /* 0x000fe200078e0000 */
[----:B------:R-:W-:-:S07]  /*322a0*/  MOV R39, R14 ;  /* 0x0000000e00277202 */ /* 0x000fce0000000f00 */
[----:B------:R-:W-:Y:S05]  /*322b0*/  WARPSYNC.COLLECTIVE R15, `(.L_x_6718) ;  /* 0x000000000f087348 */ /* 0x000fea0003c00000 */
[----:B------:R0:W1:Y:S02]  /*322c0*/  SHFL.IDX P6, R14, R13, R12, R11 ;  /* 0x0000000c0d0e7389 */ /* 0x00006400000c000b */
[----:B01----:R-:W-:Y:S01]  /*322d0*/  ENDCOLLECTIVE ;  /* 0x000000000000791b */ /* 0x003fe20003800000 */
.L_x_6718:
        /* <DEDUP_REMOVED lines=8> */
.L_x_6719:
[----:B------:R-:W-:Y:S01]  /*32360*/  IMAD.MOV.U32 R13, RZ, RZ, R43 ;  /* 0x000000ffff0d7224 */ /* 0x000fe200078e002b */
[----:B------:R-:W-:Y:S01]  /*32370*/  MOV R12, R0 ;  /* 0x00000000000c7202 */ /* 0x000fe20000000f00 */
[----:B------:R-:W-:-:S07]  /*32380*/  IMAD.MOV.U32 R41, RZ, RZ, R14 ;  /* 0x000000ffff297224 */ /* 0x000fce00078e000e */
[----:B------:R-:W-:Y:S05]  /*32390*/  WARPSYNC.COLLECTIVE R15, `(.L_x_6720) ;  /* 0x000000000f087348 */ /* 0x000fea0003c00000 */
[----:B------:R0:W1:Y:S02]  /*323a0*/  SHFL.IDX P6, R14, R13, R12, R11 ;  /* 0x0000000c0d0e7389 */ /* 0x00006400000c000b */
[----:B01----:R-:W-:Y:S01]  /*323b0*/  ENDCOLLECTIVE ;  /* 0x000000000000791b */ /* 0x003fe20003800000 */
.L_x_6720:
        /* <DEDUP_REMOVED lines=8> */
.L_x_6721:
[----:B------:R-:W-:Y:S02]  /*32440*/  IMAD.MOV.U32 R13, RZ, RZ, R45 ;  /* 0x000000ffff0d7224 */ /* 0x000fe400078e002d */
[----:B------:R-:W-:Y:S02]  /*32450*/  IMAD.MOV.U32 R12, RZ, RZ, R0 ;  /* 0x000000ffff0c7224 */ /* 0x000fe400078e0000 */
[----:B------:R-:W-:-:S07]  /*32460*/  IMAD.MOV.U32 R62, RZ, RZ, R14 ;  /* 0x000000ffff3e7224 */ /* 0x000fce00078e000e */
[----:B------:R-:W-:Y:S05]  /*32470*/  WARPSYNC.COLLECTIVE R15, `(.L_x_6722) ;  /* 0x000000000f087348 */ /* 0x000fea0003c00000 */
[----:B------:R0:W1:Y:S02]  /*32480*/  SHFL.IDX P6, R14, R13, R12, R11 ;  /* 0x0000000c0d0e7389 */ /* 0x00006400000c000b */
[----:B01----:R-:W-:Y:S01]  /*32490*/  ENDCOLLECTIVE ;  /* 0x000000000000791b */ /* 0x003fe20003800000 */
.L_x_6722:
        /* <DEDUP_REMOVED lines=8> */
.L_x_6723:
[----:B------:R-:W-:Y:S02]  /*32520*/  IMAD.MOV.U32 R13, RZ, RZ, R47 ;  /* 0x000000ffff0d7224 */ /* 0x000fe400078e002f */
[----:B------:R-:W-:Y:S02]  /*32530*/  IMAD.MOV.U32 R12, RZ, RZ, R0 ;  /* 0x000000ffff0c7224 */ /* 0x000fe400078e0000 */
[----:B------:R-:W-:-:S07]  /*32540*/  IMAD.MOV.U32 R64, RZ, RZ, R14 ;  /* 0x000000ffff407224 */ /* 0x000fce00078e000e */
[----:B------:R-:W-:Y:S05]  /*32550*/  WARPSYNC.COLLECTIVE R15, `(.L_x_6724) ;  /* 0x000000000f087348 */ /* 0x000fea0003c00000 */
[----:B------:R0:W1:Y:S02]  /*32560*/  SHFL.IDX P6, R14, R13, R12, R11 ;  /* 0x0000000c0d0e7389 */ /* 0x00006400000c000b */
[----:B01----:R-:W-:Y:S01]  /*32570*/  ENDCOLLECTIVE ;  /* 0x000000000000791b */ /* 0x003fe20003800000 */
.L_x_6724:
[----:B------:R-:W-:Y:S01]  /*32580*/  SEL R9, R45, R64, P0 ;  /* 0x000000402d097207 */ /* 0x000fe20000000000 */
[----:B------:R-:W-:Y:S02]  /*32590*/  IMAD.MOV.U32 R13, RZ, RZ, R66 ;  /* 0x000000ffff0d7224 */ /* 0x000fe400078e0042 */
[----:B------:R-:W-:Y:S02]  /*325a0*/  IMAD.MOV.U32 R12, RZ, RZ, R3 ;  /* 0x000000ffff0c7224 */ /* 0x000fe400078e0003 */
[----:B------:R-:W-:-:S07]  /*325b0*/  IMAD.MOV.U32 R47, RZ, RZ, R14 ;  /* 0x000000ffff2f7224 */ /* 0x000fce00078e000e */
[----:B------:R-:W-:Y:S05]  /*325c0*/  WARPSYNC.COLLECTIVE R15, `(.L_x_6725) ;  /* 0x000000000f087348 */ /* 0x000fea0003c00000 */
[----:B------:R0:W1:Y:S02]  /*325d0*/  SHFL.IDX P6, R14, R13, R12, R11 ;  /* 0x0000000c0d0e7389 */ /* 0x00006400000c000b */
[----:B01----:R-:W-:Y:S01]  /*325e0*/  ENDCOLLECTIVE ;  /* 0x000000000000791b */ /* 0x003fe20003800000 */
.L_x_6725:
[----:B------:R-:W-:Y:S02]  /*325f0*/  IMAD.MOV.U32 R13, RZ, RZ, R49 ;  /* 0x000000ffff0d7224 */ /* 0x000fe400078e0031 */
[----:B------:R-:W-:Y:S01]  /*32600*/  IMAD.MOV.U32 R12, RZ, RZ, R0 ;  /* 0x000000ffff0c7224 */ /* 0x000fe200078e0000 */
[----:B------:R-:W-:-:S07]  /*32610*/  MOV R66, R14 ;  /* 0x0000000e00427202 */ /* 0x000fce0000000f00 */
[----:B------:R-:W-:Y:S05]  /*32620*/  WARPSYNC.COLLECTIVE R15, `(.L_x_6726) ;  /* 0x000000000f087348 */ /* 0x000fea0003c00000 */
[----:B------:R0:W1:Y:S02]  /*32630*/  SHFL.IDX P6, R14, R13, R12, R11 ;  /* 0x0000000c0d0e7389 */ /* 0x00006400000c000b */
[----:B01----:R-:W-:Y:S01]  /*32640*/  ENDCOLLECTIVE ;  /* 0x000000000000791b */ /* 0x003fe20003800000 */
.L_x_6726:
        /* <DEDUP_REMOVED lines=8> */
.L_x_6727:
[----:B------:R-:W-:Y:S01]  /*326d0*/  IMAD.MOV.U32 R13, RZ, RZ, R51 ;  /* 0x000000ffff0d7224 */ /* 0x000fe200078e0033 */
[----:B------:R-:W-:Y:S01]  /*326e0*/  MOV R12, R0 ;  /* 0x00000000000c7202 */ /* 0x000fe20000000f00 */
[----:B------:R-:W-:-:S07]  /*326f0*/  IMAD.MOV.U32 R68, RZ, RZ, R14 ;  /* 0x000000ffff447224 */ /* 0x000fce00078e000e */
[----:B------:R-:W-:Y:S05]  /*32700*/  WARPSYNC.COLLECTIVE R15, `(.L_x_6728) ;  /* 0x000000000f087348 */ /* 0x000fea0003c00000 */
[----:B------:R0:W1:Y:S02]  /*32710*/  SHFL.IDX P6, R14, R13, R12, R11 ;  /* 0x0000000c0d0e7389 */ /* 0x00006400000c000b */
[----:B01----:R-:W-:Y:S01]  /*32720*/  ENDCOLLECTIVE ;  /* 0x000000000000791b */ /* 0x003fe20003800000 */
.L_x_6728:
[----:B------:R-:W-:Y:S01]  /*32730*/  SEL R29, R49, R68, P0 ;  /* 0x00000044311d7207 */ /* 0x000fe20000000000 */
[----:B------:R-:W-:Y:S02]  /*32740*/  IMAD.MOV.U32 R13, RZ, RZ, R70 ;  /* 0x000000ffff0d7224 */ /* 0x000fe400078e0046 */
[----:B------:R-:W-:Y:S02]  /*32750*/  IMAD.MOV.U32 R12, RZ, RZ, R3 ;  /* 0x000000ffff0c7224 */ /* 0x000fe400078e0003 */
[----:B------:R-:W-:-:S07]  /*32760*/  IMAD.MOV.U32 R51, RZ, RZ, R14 ;  /* 0x000000ffff337224 */ /* 0x000fce00078e000e */
[----:B------:R-:W-:Y:S05]  /*32770*/  WARPSYNC.COLLECTIVE R15, `(.L_x_6729) ;  /* 0x000000000f087348 */ /* 0x000fea0003c00000 */
[----:B------:R0:W1:Y:S02]  /*32780*/  SHFL.IDX P6, R14, R13, R12, R11 ;  /* 0x0000000c0d0e7389 */ /* 0x00006400000c000b */
[----:B01----:R-:W-:Y:S01]  /*32790*/  ENDCOLLECTIVE ;  /* 0x000000000000791b */ /* 0x003fe20003800000 */
.L_x_6729:
[----:B------:R-:W-:Y:S02]  /*327a0*/  IMAD.MOV.U32 R13, RZ, RZ, R53 ;  /* 0x000000ffff0d7224 */ /* 0x000fe400078e0035 */
[----:B------:R-:W-:Y:S02]  /*327b0*/  IMAD.MOV.U32 R12, RZ, RZ, R0 ;  /* 0x000000ffff0c7224 */ /* 0x000fe400078e0000 */
[----:B------:R-:W-:-:S07]  /*327c0*/  IMAD.MOV.U32 R70, RZ, RZ, R14 ;  /* 0x000000ffff467224 */ /* 0x000fce00078e000e */
[----:B------:R-:W-:Y:S05]  /*327d0*/  WARPSYNC.COLLECTIVE R15, `(.L_x_6730) ;  /* 0x000000000f087348 */ /* 0x000fea0003c00000 */
[----:B------:R0:W1:Y:S02]  /*327e0*/  SHFL.IDX P6, R14, R13, R12, R11 ;  /* 0x0000000c0d0e7389 */ /* 0x00006400000c000b */
[----:B01----:R-:W-:Y:S01]  /*327f0*/  ENDCOLLECTIVE ;  /* 0x000000000000791b */ /* 0x003fe20003800000 */
.L_x_6730:
[----:B------:R-:W-:Y:S02]  /*32800*/  SEL R35, R70, R51, P0 ;  /* 0x0000003346237207 */ /* 0x000fe40000000000 */
[----:B------:R-:W-:Y:S01]  /*32810*/  MOV R13, R72 ;  /* 0x00000048000d7202 */ /* 0x000fe20000000f00 */
[----:B------:R-:W-:Y:S02]  /*32820*/  IMAD.MOV.U32 R12, RZ, RZ, R3 ;  /* 0x000000ffff0c7224 */ /* 0x000fe400078e0003 */
[----:B------:R-:W-:-:S07]  /*32830*/  IMAD.MOV.U32 R53, RZ, RZ, R14 ;  /* 0x000000ffff357224 */ /* 0x000fce00078e000e */
[----:B------:R-:W-:Y:S05]  /*32840*/  WARPSYNC.COLLECTIVE R15, `(.L_x_6731) ;  /* 0x000000000f087348 */ /* 0x000fea0003c00000 */
[----:B------:R0:W1:Y:S02]  /*32850*/  SHFL.IDX P6, R14, R13, R12, R11 ;  /* 0x0000000c0d0e7389 */ /* 0x00006400000c000b */
[----:B01----:R-:W-:Y:S01]  /*32860*/  ENDCOLLECTIVE ;  /* 0x000000000000791b */ /* 0x003fe20003800000 */
.L_x_6731:
[----:B------:R-:W-:Y:S02]  /*32870*/  IMAD.MOV.U32 R13, RZ, RZ, R55 ;  /* 0x000000ffff0d7224 */ /* 0x000fe400078e0037 */
[----:B------:R-:W-:Y:S02]  /*32880*/  IMAD.MOV.U32 R12, RZ, RZ, R0 ;  /* 0x000000ffff0c7224 */ /* 0x000fe400078e0000 */
[----:B------:R-:W-:-:S07]  /*32890*/  IMAD.MOV.U32 R72, RZ, RZ, R14 ;  /* 0x000000ffff487224 */ /* 0x000fce00078e000e */
[----:B------:R-:W-:Y:S05]  /*328a0*/  WARPSYNC.COLLECTIVE R15, `(.L_x_6732) ;  /* 0x000000000f087348 */ /* 0x000fea0003c00000 */
[----:B------:R0:W1:Y:S02]  /*328b0*/  SHFL.IDX P6, R14, R13, R12, R11 ;  /* 0x0000000c0d0e7389 */ /* 0x00006400000c000b */
[----:B01----:R-:W-:Y:S01]  /*328c0*/  ENDCOLLECTIVE ;  /* 0x000000000000791b */ /* 0x003fe20003800000 */
.L_x_6732:
        /* <DEDUP_REMOVED lines=8> */
.L_x_6733:
[----:B------:R-:W-:Y:S02]  /*32950*/  IMAD.MOV.U32 R13, RZ, RZ, R57 ;  /* 0x000000ffff0d7224 */ /* 0x000fe400078e0039 */
[----:B------:R-:W-:Y:S01]  /*32960*/  IMAD.MOV.U32 R12, RZ, RZ, R0 ;  /* 0x000000ffff0c7224 */ /* 0x000fe200078e0000 */
[----:B------:R-:W-:-:S07]  /*32970*/  MOV R74, R14 ;  /* 0x0000000e004a7202 */ /* 0x000fce0000000f00 */
[----:B------:R-:W-:Y:S05]  /*32980*/  WARPSYNC.COLLECTIVE R15, `(.L_x_6734) ;  /* 0x000000000f087348 */ /* 0x000fea0003c00000 */
[----:B------:R0:W1:Y:S02]  /*32990*/  SHFL.IDX P6, R14, R13, R12, R11 ;  /* 0x0000000c0d0e7389 */ /* 0x00006400000c000b */
[----:B01----:R-:W-:Y:S01]  /*329a0*/  ENDCOLLECTIVE ;  /* 0x000000000000791b */ /* 0x003fe20003800000 */
.L_x_6734:
[----:B------:R-:W-:Y:S02]  /*329b0*/  IMAD.MOV.U32 R13, RZ, RZ, R76 ;  /* 0x000000ffff0d7224 */ /* 0x000fe400078e004c */
[----:B------:R-:W-:Y:S02]  /*329c0*/  IMAD.MOV.U32 R12, RZ, RZ, R3 ;  /* 0x000000ffff0c7224 */ /* 0x000fe400078e0003 */
[----:B------:R-:W-:-:S07]  /*329d0*/  IMAD.MOV.U32 R57, RZ, RZ, R14 ;  /* 0x000000ffff397224 */ /* 0x000fce00078e000e */
[----:B------:R-:W-:Y:S05]  /*329e0*/  WARPSYNC.COLLECTIVE R15, `(.L_x_6735) ;  /* 0x000000000f087348 */ /* 0x000fea0003c00000 */
[----:B------:R0:W1:Y:S02]  /*329f0*/  SHFL.IDX P6, R14, R13, R12, R11 ;  /* 0x0000000c0d0e7389 */ /* 0x00006400000c000b */
[----:B01----:R-:W-:Y:S01]  /*32a00*/  ENDCOLLECTIVE ;  /* 0x000000000000791b */ /* 0x003fe20003800000 */
.L_x_6735:
[----:B------:R-:W-:Y:S01]  /*32a10*/  IMAD.MOV.U32 R13, RZ, RZ, R59 ;  /* 0x000000ffff0d7224 */ /* 0x000fe200078e003b */
[----:B------:R-:W-:Y:S01]  /*32a20*/  MOV R12, R0 ;  /* 0x00000000000c7202 */ /* 0x000fe20000000f00 */
[----:B------:R-:W-:-:S07]  /*32a30*/  IMAD.MOV.U32 R76, RZ, RZ, R14 ;  /* 0x000000ffff4c7224 */ /* 0x000fce00078e000e */
[----:B------:R-:W-:Y:S05]  /*32a40*/  WARPSYNC.COLLECTIVE R15, `(.L_x_6736) ;  /* 0x000000000f087348 */ /* 0x000fea0003c00000 */
[----:B------:R0:W1:Y:S02]  /*32a50*/  SHFL.IDX P6, R14, R13, R12, R11 ;  /* 0x0000000c0d0e7389 */ /* 0x00006400000c000b */
[----:B01----:R-:W-:Y:S01]  /*32a60*/  ENDCOLLECTIVE ;  /* 0x000000000000791b */ /* 0x003fe20003800000 */
.L_x_6736:
        /* <DEDUP_REMOVED lines=8> */
.L_x_6737:
[----:B------:R-:W-:Y:S02]  /*32af0*/  IMAD.MOV.U32 R13, RZ, RZ, R63 ;  /* 0x000000ffff0d7224 */ /* 0x000fe400078e003f */
[----:B------:R-:W-:Y:S02]  /*32b00*/  IMAD.MOV.U32 R12, RZ, RZ, R0 ;  /* 0x000000ffff0c7224 */ /* 0x000fe400078e0000 */
[----:B------:R-:W-:-:S07]  /*32b10*/  IMAD.MOV.U32 R78, RZ, RZ, R14 ;  /* 0x000000ffff4e7224 */ /* 0x000fce00078e000e */
[----:B------:R-:W-:Y:S05]  /*32b20*/  WARPSYNC.COLLECTIVE R15, `(.L_x_6738) ;  /* 0x000000000f087348 */ /* 0x000fea0003c00000 */
[----:B------:R0:W1:Y:S02]  /*32b30*/  SHFL.IDX P6, R14, R13, R12, R11 ;  /* 0x0000000c0d0e7389 */ /* 0x00006400000c000b */
[----:B01----:R-:W-:Y:S01]  /*32b40*/  ENDCOLLECTIVE ;  /* 0x000000000000791b */ /* 0x003fe20003800000 */
.L_x_6738:
[----:B------:R-:W-:Y:S02]  /*32b50*/  SEL R47, R78, R59, P0 ;  /* 0x0000003b4e2f7207 */ /* 0x000fe40000000000 */
[----:B------:R-:W-:Y:S01]  /*32b60*/  MOV R13, R80 ;  /* 0x00000050000d7202 */ /* 0x000fe20000000f00 */
[----:B------:R-:W-:Y:S02]  /*32b70*/  IMAD.MOV.U32 R12, RZ, RZ, R3 ;  /* 0x000000ffff0c7224 */ /* 0x000fe400078e0003 */
[----:B------:R-:W-:-:S07]  /*32b80*/  IMAD.MOV.U32 R63, RZ, RZ, R14 ;  /* 0x000000ffff3f7224 */ /* 0x000fce00078e000e */
[----:B------:R-:W-:Y:S05]  /*32b90*/  WARPSYNC.COLLECTIVE R15, `(.L_x_6739) ;  /* 0x000000000f087348 */ /* 0x000fea0003c00000 */
[----:B------:R0:W1:Y:S02]  /*32ba0*/  SHFL.IDX P6, R14, R13, R12, R11 ;  /* 0x0000000c0d0e7389 */ /* 0x00006400000c000b */
[----:B01----:R-:W-:Y:S01]  /*32bb0*/  ENDCOLLECTIVE ;  /* 0x000000000000791b */ /* 0x003fe20003800000 */
.L_x_6739:
[----:B------:R-:W-:Y:S02]  /*32bc0*/  IMAD.MOV.U32 R13, RZ, RZ, R65 ;  /* 0x000000ffff0d7224 */ /* 0x000fe400078e0041 */
[----:B------:R-:W-:Y:S02]  /*32bd0*/  IMAD.MOV.U32 R12, RZ, RZ, R0 ;  /* 0x000000ffff0c7224 */ /* 0x000fe400078e0000 */
[----:B------:R-:W-:-:S07]  /*32be0*/  IMAD.MOV.U32 R80, RZ, RZ, R14 ;  /* 0x000000ffff507224 */ /* 0x000fce00078e000e */
[----:B------:R-:W-:Y:S05]  /*32bf0*/  WARPSYNC.COLLECTIVE R15, `(.L_x_6740) ;  /* 0x000000000f087348 */ /* 0x000fea0003c00000 */
[----:B------:R0:W1:Y:S02]  /*32c00*/  SHFL.IDX P6, R14, R13, R12, R11 ;  /* 0x0000000c0d0e7389 */ /* 0x00006400000c000b */
[----:B01----:R-:W-:Y:S01]  /*32c10*/  ENDCOLLECTIVE ;  /* 0x000000000000791b */ /* 0x003fe20003800000 */
.L_x_6740:
[----:B------:R-:W-:Y:S02]  /*32c20*/  IMAD.MOV.U32 R13, RZ, RZ, R82 ;  /* 0x000000ffff0d7224 */ /* 0x000fe400078e0052 */
[----:B------:R-:W-:Y:S02]  /*32c30*/  IMAD.MOV.U32 R12, RZ, RZ, R3 ;  /* 0x000000ffff0c7224 */ /* 0x000fe400078e0003 */
[----:B------:R-:W-:-:S07]  /*32c40*/  IMAD.MOV.U32 R65, RZ, RZ, R14 ;  /* 0x000000ffff417224 */ /* 0x000fce00078e000e */
[----:B------:R-:W-:Y:S05]  /*32c50*/  WARPSYNC.COLLECTIVE R15, `(.L_x_6741) ;  /* 0x000000000f087348 */ /* 0x000fea0003c00000 */
[----:B------:R0:W1:Y:S02]  /*32c60*/  SHFL.IDX P6, R14, R13, R12, R11 ;  /* 0x0000000c0d0e7389 */ /* 0x00006400000c000b */
[----:B01----:R-:W-:Y:S01]  /*32c70*/  ENDCOLLECTIVE ;  /* 0x000000000000791b */ /* 0x003fe20003800000 */
.L_x_6741:
[----:B------:R-:W-:Y:S02]  /*32c80*/  IMAD.MOV.U32 R13, RZ, RZ, R67 ;  /* 0x000000ffff0d7224 */ /* 0x000fe400078e0043 */
[----:B------:R-:W-:Y:S02]  /*32c90*/  IMAD.MOV.U32 R12, RZ, RZ, R0 ;  /* 0x000000ffff0c7224 */ /* 0x000fe400078e0000 */
[----:B------:R-:W-:Y:S01]  /*32ca0*/  IMAD.MOV.U32 R0, RZ, RZ, RZ ;  /* 0x000000ffff007224 */ /* 0x000fe200078e00ff */
[----:B------:R-:W-:-:S07]  /*32cb0*/  MOV R82, R14 ;  /* 0x0000000e00527202 */ /* 0x000fce0000000f00 */
[----:B------:R-:W-:Y:S05]  /*32cc0*/  WARPSYNC.COLLECTIVE R15, `(.L_x_6742) ;  /* 0x000000000f087348 */ /* 0x000fea0003c00000 */
[----:B------:R0:W1:Y:S02]  /*32cd0*/  SHFL.IDX P6, R14, R13, R12, R11 ;  /* 0x0000000c0d0e7389 */ /* 0x00006400000c000b */
[----:B01----:R-:W-:Y:S01]  /*32ce0*/  ENDCOLLECTIVE ;  /* 0x000000000000791b */ /* 0x003fe20003800000 */
.L_x_6742:
[----:B------:R-:W-:Y:S01]  /*32cf0*/  SEL R53, R65, R82, P0 ;  /* 0x0000005241357207 */ /* 0x000fe20000000000 */
[----:B------:R-:W-:Y:S02]  /*32d00*/  IMAD.MOV.U32 R13, RZ, RZ, R84 ;  /* 0x000000ffff0d7224 */ /* 0x000fe400078e0054 */
[----:B------:R-:W-:Y:S02]  /*32d10*/  IMAD.MOV.U32 R12, RZ, RZ, R3 ;  /* 0x000000ffff0c7224 */ /* 0x000fe400078e0003 */
[----:B------:R-:W-:-:S07]  /*32d20*/  IMAD.MOV.U32 R67, RZ, RZ, R14 ;  /* 0x000000ffff437224 */ /* 0x000fce00078e000e */
[----:B------:R-:W-:Y:S05]  /*32d30*/  WARPSYNC.COLLECTIVE R15, `(.L_x_6743) ;  /* 0x000000000f087348 */ /* 0x000fea0003c00000 */
[----:B------:R0:W1:Y:S02]  /*32d40*/  SHFL.IDX P6, R14, R13, R12, R11 ;  /* 0x0000000c0d0e7389 */ /* 0x00006400000c000b */
[----:B01----:R-:W-:Y:S01]  /*32d50*/  ENDCOLLECTIVE ;  /* 0x000000000000791b */ /* 0x003fe20003800000 */
.L_x_6743:
        /* <DEDUP_REMOVED lines=15> */
.L_x_6496:
[----:B------:R-:W-:Y:S01]  /*32e50*/  MOV R13, R3 ;  /* 0x00000003000d7202 */ /* 0x000fe20000000f00 */
[----:B------:R-:W-:Y:S02]  /*32e60*/  IMAD.MOV.U32 R12, RZ, RZ, RZ ;  /* 0x000000ffff0c7224 */ /* 0x000fe400078e00ff */
[----:B------:R-:W-:Y:S02]  /*32e70*/  IMAD.MOV.U32 R11, RZ, RZ, 0x181f ;  /* 0x0000181fff0b7424 */ /* 0x000fe400078e00ff */
[----:B------:R-:W-:-:S07]  /*32e80*/  IMAD.MOV.U32 R15, RZ, RZ, -0x1 ;  /* 0xffffffffff0f7424 */ /* 0x000fce00078e00ff */
[----:B0-----:R-:W-:Y:S05]  /*32e90*/  WARPSYNC.COLLECTIVE R15, `(.L_x_6745) ;  /* 0x000000000f087348 */ /* 0x001fea0003c00000 */
[----:B------:R1:W2:Y:S02]  /*32ea0*/  SHFL.IDX P6, R14, R13, R12, R11 ;  /* 0x0000000c0d0e7389 */ /* 0x0002a400000c000b */
[----:B012---:R-:W-:Y:S01]  /*32eb0*/  ENDCOLLECTIVE ;  /* 0x000000000000791b */ /* 0x007fe20003800000 */
.L_x_6745:
[----:B------:R-:W-:Y:S02]  /*32ec0*/  IMAD.MOV.U32 R13, RZ, RZ, R2 ;  /* 0x000000ffff0d7224 */ /* 0x000fe400078e0002 */
[----:B------:R-:W-:-:S07]  /*32ed0*/  IMAD.MOV.U32 R0, RZ, RZ, R14 ;  /* 0x000000ffff007224 */ /* 0x000fce00078e000e */
[----:B------:R-:W-:Y:S05]  /*32ee0*/  WARPSYNC.COLLECTIVE R15, `(.L_x_6746) ;  /* 0x000000000f087348 */ /* 0x000fea0003c00000 */
[----:B------:R0:W1:Y:S02]  /*32ef0*/  SHFL.IDX P6, R14, R13, R12, R11 ;  /* 0x0000000c0d0e7389 */ /* 0x00006400000c000b */
[----:B01----:R-:W-:Y:S01]  /*32f00*/  ENDCOLLECTIVE ;  /* 0x000000000000791b */ /* 0x003fe20003800000 */
.L_x_6746:
[----:B------:R-:W-:Y:S05]  /*32f10*/  BRA `(.L_x_6747) ;  /* 0xffffff4000807947 */ /* 0x000fea000383ffff */
.L_x_6499:
        /* <DEDUP_REMOVED lines=8> */
.L_x_6749:
[----:B------:R-:W-:Y:S05]  /*32fa0*/  BSYNC B1 ;  /* 0x0000000000017941 */ /* 0x000fea0003800000 */
.L_x_6748:
        /* <DEDUP_REMOVED lines=8> */
.L_x_6750:
[----:B------:R-:W-:Y:S05]  /*33030*/  BRA `(.L_x_6751) ;  /* 0xffffff4000947947 */ /* 0x000fea000383ffff */
.L_x_6502:
        /* <DEDUP_REMOVED lines=8> */
.L_x_6753:
[----:B------:R-:W-:Y:S05]  /*330c0*/  BSYNC B1 ;  /* 0x0000000000017941 */ /* 0x000fea0003800000 */
.L_x_6752:
        /* <DEDUP_REMOVED lines=8> */
.L_x_6754:
[----:B------:R-:W-:Y:S05]  /*33150*/  BRA `(.L_x_6755) ;  /* 0xffffff4000a47947 */ /* 0x000fea000383ffff */
.L_x_6505:
[----:B------:R-:W-:Y:S01]  /*33160*/  BSSY B1, `(.L_x_6756) ;  /* 0x0000008000017945 */ /* 0x000fe20003800000 */
[----:B0-----:R-:W-:Y:S01]  /*33170*/  MOV R13, R3 ;  /* 0x00000003000d7202 */ /* 0x001fe20000000f00 */
[----:B------:R-:W-:Y:S02]  /*33180*/  IMAD.MOV.U32 R12, RZ, RZ, 0x3 ;  /* 0x00000003ff0c7424 */ /* 0x000fe400078e00ff */
[----:B------:R-:W-:Y:S02]  /*33190*/  IMAD.MOV.U32 R11, RZ, RZ, 0x181f ;  /* 0x0000181fff0b7424 */ /* 0x000fe400078e00ff */
[----:B------:R-:W-:-:S07]  /*331a0*/  IMAD.MOV.U32 R15, RZ, RZ, -0x1 ;  /* 0xffffffffff0f7424 */ /* 0x000fce00078e00ff */
[----:B-1234-:R-:W-:Y:S05]  /*331b0*/  WARPSYNC.COLLECTIVE R15, `(.L_x_6757) ;  /* 0x000000000f087348 */ /* 0x01efea0003c00000 */
[----:B----4-:R0:W4:Y:S02]  /*331c0*/  SHFL.IDX P6, R14, R13, R12, R11 ;  /* 0x0000000c0d0e7389 */ /* 0x01012400000c000b */
[----:B01234-:R-:W-:Y:S01]  /*331d0*/  ENDCOLLECTIVE ;  /* 0x000000000000791b */ /* 0x01ffe20003800000 */
.L_x_6757:
[----:B------:R-:W-:Y:S05]  /*331e0*/  BSYNC B1 ;  /* 0x0000000000017941 */ /* 0x000fea0003800000 */
.L_x_6756:
        /* <DEDUP_REMOVED lines=8> */
.L_x_6758:
[----:B------:R-:W-:Y:S05]  /*33270*/  BRA `(.L_x_6759) ;  /* 0xffffff4000b47947 */ /* 0x000fea000383ffff */
.L_x_6521:
[----:B0-----:R-:W0:Y:S01]  /*33280*/  S2R R8, SR_TID.X ;  /* 0x0000000000087919 */ /* 0x001e220000002100 */
        /* <DEDUP_REMOVED lines=10> */
.L_x_6761:
[----:B------:R-:W-:Y:S05]  /*33330*/  BSYNC B1 ;  /* 0x0000000000017941 */ /* 0x000fea0003800000 */
.L_x_6760:
[----:B------:R-:W-:Y:S05]  /*33340*/  BRA `(.L_x_6762) ;  /* 0xffffff5800587947 */ /* 0x000fea000383ffff */
.L_x_6523:
[----:B------:R-:W-:Y:S01]  /*33350*/  BSSY B1, `(.L_x_6763) ;  /* 0x0000006000017945 */ /* 0x000fe20003800000 */
[----:B------:R-:W-:-:S07]  /*33360*/  IMAD.MOV.U32 R15, RZ, RZ, -0x1 ;  /* 0xffffffffff0f7424 */ /* 0x000fce00078e00ff */
[----:B01----:R-:W-:Y:S05]  /*33370*/  WARPSYNC.COLLECTIVE R15, `(.L_x_6764) ;  /* 0x000000000f0c7348 */ /* 0x003fea0003c00000 */
[----:B------:R-:W-:Y:S02]  /*33380*/  ELECT P6, UR62, PT ;  /* 0x00000000003e782f */ /* 0x000fe400038c0000 */
[----:B------:R-:W-:Y:S01]  /*33390*/  MOV R14, UR62 ;  /* 0x0000003e000e7c02 */ /* 0x000fe20008000f00 */
[----:B01----:R-:W-:Y:S10]  /*333a0*/  ENDCOLLECTIVE ;  /* 0x000000000000791b */ /* 0x003ff40003800000 */
.L_x_6764:
[----:B------:R-:W-:Y:S05]  /*333b0*/  BSYNC B1 ;  /* 0x0000000000017941 */ /* 0x000fea0003800000 */
.L_x_6763:
[----:B------:R-:W-:Y:S05]  /*333c0*/  BRA `(.L_x_6522) ;  /* 0xffffff5800507947 */ /* 0x000fea000383ffff */
.L_x_6525:
[----:B-1----:R1:W2:Y:S02]  /*333d0*/  SYNCS.PHASECHK.TRANS64.TRYWAIT P0, [R23+URZ+0x33420], R6 ;  /* 0x03342006170075a7 */ /* 0x0022a4000800017f */
[----:B--2---:R-:W-:Y:S05]  /*333e0*/  @!P0 NANOSLEEP.SYNCS 0x989680 ;  /* 0x009896800000895d */ /* 0x004fea0003900000 */
[----:B------:R-:W2:Y:S02]  /*333f0*/  @!P0 SYNCS.PHASECHK.TRANS64 P0, [R23+URZ+0x33420], R6 ;  /* 0x03342006170085a7 */ /* 0x000ea4000800007f */
[----:B--2---:R-:W-:Y:S05]  /*33400*/  @!P0 BRA `(.L_x_6525) ;  /* 0xfffffffc00f08947 */ /* 0x004fea000383ffff */
[----:B------:R-:W-:Y:S05]  /*33410*/  BRA `(.L_x_6765) ;  /* 0xffffff5800607947 */ /* 0x000fea000383ffff */
.L_x_6529:
[----:B0-----:R0:W2:Y:S02]  /*33420*/  SYNCS.PHASECHK.TRANS64.TRYWAIT P0, [R10+URZ+0x334a0], R9 ;  /* 0x0334a0090a0075a7 */ /* 0x0010a4000800017f */
[----:B--2---:R-:W-:Y:S05]  /*33430*/  @!P0 NANOSLEEP.SYNCS 0x989680 ;  /* 0x009896800000895d */ /* 0x004fea0003900000 */
[----:B------:R-:W2:Y:S02]  /*33440*/  @!P0 SYNCS.PHASECHK.TRANS64 P0, [R10+URZ+0x334a0], R9 ;  /* 0x0334a0090a0085a7 */ /* 0x000ea4000800007f */
[----:B--2---:R-:W-:Y:S05]  /*33450*/  @!P0 BRA `(.L_x_6529) ;  /* 0xfffffffc00f08947 */ /* 0x004fea000383ffff */
[----:B------:R-:W-:Y:S05]  /*33460*/  BRA `(.L_x_6766) ;  /* 0xffffff58007c7947 */ /* 0x000fea000383ffff */
.L_x_6536:
[----:B-1----:R1:W2:Y:S02]  /*33470*/  SYNCS.PHASECHK.TRANS64.TRYWAIT P0, [R10+URZ+0x334c0], R9 ;  /* 0x0334c0090a0075a7 */ /* 0x0022a4000800017f */
[----:B--2---:R-:W-:Y:S05]  /*33480*/  @!P0 NANOSLEEP.SYNCS 0x989680 ;  /* 0x009896800000895d */ /* 0x004fea0003900000 */
[----:B------:R-:W2:Y:S02]  /*33490*/  @!P0 SYNCS.PHASECHK.TRANS64 P0, [R10+URZ+0x334c0], R9 ;  /* 0x0334c0090a0085a7 */ /* 0x000ea4000800007f */
[----:B--2---:R-:W-:Y:S05]  /*334a0*/  @!P0 BRA `(.L_x_6536) ;  /* 0xfffffffc00f08947 */ /* 0x004fea000383ffff */
[----:B------:R-:W-:Y:S05]  /*334b0*/  BRA `(.L_x_6767) ;  /* 0xffffff5c00787947 */ /* 0x000fea000383ffff */
.L_x_6545:
[----:B0-----:R0:W1:Y:S02]  /*334c0*/  SYNCS.PHASECHK.TRANS64.TRYWAIT P1, [R9+URZ+0x334a0], R8 ;  /* 0x0334a008090075a7 */ /* 0x001064000802017f */
[----:B-1----:R-:W-:Y:S05]  /*334d0*/  @!P1 NANOSLEEP.SYNCS 0x989680 ;  /* 0x009896800000995d */ /* 0x002fea0003900000 */
[----:B------:R-:W1:Y:S02]  /*334e0*/  @!P1 SYNCS.PHASECHK.TRANS64 P1, [R9+URZ+0x334a0], R8 ;  /* 0x0334a008090095a7 */ /* 0x000e64000802007f */
[----:B-1----:R-:W-:Y:S05]  /*334f0*/  @!P1 BRA `(.L_x_6545) ;  /* 0xfffffffc00f09947 */ /* 0x002fea000383ffff */
[----:B------:R-:W-:Y:S05]  /*33500*/  BRA `(.L_x_6768) ;  /* 0xffffff6000b87947 */ /* 0x000fea000383ffff */
.L_x_6552:
[----:B-1----:R1:W2:Y:S02]  /*33510*/  SYNCS.PHASECHK.TRANS64.TRYWAIT P1, [R9+URZ+0x334c0], R8 ;  /* 0x0334c008090075a7 */ /* 0x0022a4000802017f */
[----:B--2---:R-:W-:Y:S05]  /*33520*/  @!P1 NANOSLEEP.SYNCS 0x989680 ;  /* 0x009896800000995d */ /* 0x004fea0003900000 */
[----:B------:R-:W2:Y:S02]  /*33530*/  @!P1 SYNCS.PHASECHK.TRANS64 P1, [R9+URZ+0x334c0], R8 ;  /* 0x0334c008090095a7 */ /* 0x000ea4000802007f */
[----:B--2---:R-:W-:Y:S05]  /*33540*/  @!P1 BRA `(.L_x_6552) ;  /* 0xfffffffc00f09947 */ /* 0x004fea000383ffff */
[----:B------:R-:W-:Y:S05]  /*33550*/  BRA `(.L_x_6769) ;  /* 0xffffff6400b07947 */ /* 0x000fea000383ffff */
.L_x_6569:
        /* <DEDUP_REMOVED lines=11> */
.L_x_6771:
[----:B------:R-:W-:Y:S05]  /*33610*/  BSYNC B0 ;  /* 0x0000000000007941 */ /* 0x000fea0003800000 */
.L_x_6770:
[----:B------:R-:W-:Y:S05]  /*33620*/  BRA `(.L_x_6772) ;  /* 0xffffff7800047947 */ /* 0x000fea000383ffff */
.L_x_6572:
[----:B-1----:R-:W2:Y:S02]  /*33630*/  LDL R0, [R1+0x30] ;  /* 0x0000300001007983 */ /* 0x002ea40000100800 */
[----:B--2---:R1:W2:Y:S02]  /*33640*/  SYNCS.PHASECHK.TRANS64.TRYWAIT P0, [R4+URZ+0x33480], R0 ;  /* 0x03348000040075a7 */ /* 0x0042a4000800017f */
[----:B--2---:R-:W-:Y:S05]  /*33650*/  @!P0 NANOSLEEP.SYNCS 0x989680 ;  /* 0x009896800000895d */ /* 0x004fea0003900000 */
[----:B------:R-:W2:Y:S02]  /*33660*/  @!P0 SYNCS.PHASECHK.TRANS64 P0, [R4+URZ+0x33480], R0 ;  /* 0x03348000040085a7 */ /* 0x000ea4000800007f */
[----:B--2---:R-:W-:Y:S05]  /*33670*/  @!P0 BRA `(.L_x_6572) ;  /* 0xfffffffc00ec8947 */ /* 0x004fea000383ffff */
[----:B------:R-:W-:Y:S05]  /*33680*/  BRA `(.L_x_6773) ;  /* 0xffffff7800207947 */ /* 0x000fea000383ffff */
.L_x_6573:
[----:B------:R-:W-:Y:S01]  /*33690*/  BSSY B0, `(.L_x_6774) ;  /* 0x0000008000007945 */ /* 0x000fe20003800000 */
[----:B------:R-:W-:Y:S02]  /*336a0*/  IMAD.MOV.U32 R13, RZ, RZ, R20 ;  /* 0x000000ffff0d7224 */ /* 0x000fe400078e0014 */
[----:B0-----:R-:W-:Y:S02]  /*336b0*/  IMAD.MOV.U32 R12, RZ, RZ, RZ ;  /* 0x000000ffff0c7224 */ /* 0x001fe400078e00ff */
[----:B------:R-:W-:Y:S02]  /*336c0*/  IMAD.MOV.U32 R11, RZ, RZ, 0x1c1f ;  /* 0x00001c1fff0b7424 */ /* 0x000fe400078e00ff */
[----:B------:R-:W-:-:S07]  /*336d0*/  IMAD.MOV.U32 R15, RZ, RZ, -0x1 ;  /* 0xffffffffff0f7424 */ /* 0x000fce00078e00ff */
[----:B------:R-:W-:Y:S05]  /*336e0*/  WARPSYNC.COLLECTIVE R15, `(.L_x_6775) ;  /* 0x000000000f087348 */ /* 0x000fea0003c00000 */
[----:B------:R0:W1:Y:S02]  /*336f0*/  SHFL.IDX P6, R14, R13, R12, R11 ;  /* 0x0000000c0d0e7389 */ /* 0x00006400000c000b */
[----:B01----:R-:W-:Y:S01]  /*33700*/  ENDCOLLECTIVE ;  /* 0x000000000000791b */ /* 0x003fe20003800000 */
.L_x_6775:
[----:B------:R-:W-:Y:S05]  /*33710*/  BSYNC B0 ;  /* 0x0000000000007941 */ /* 0x000fea0003800000 */
.L_x_6774:
[----:B------:R-:W0:Y:S01]  /*33720*/  S2R R3, SR_TID.X ;  /* 0x0000000000037919 */ /* 0x000e220000002100 */
[----:B------:R-:W-:Y:S01]  /*33730*/  IMAD.MOV.U32 R13, RZ, RZ, R10 ;  /* 0x000000ffff0d7224 */ /* 0x000fe200078e000a */
[----:B------:R-:W-:Y:S01]  /*33740*/  MOV R12, RZ ;  /* 0x000000ff000c7202 */ /* 0x000fe20000000f00 */
[----:B------:R-:W-:Y:S02]  /*33750*/  IMAD.MOV.U32 R11, RZ, RZ, 0x1c1f ;  /* 0x00001c1fff0b7424 */ /* 0x000fe400078e00ff */
[----:B------:R-:W-:Y:S02]  /*33760*/  IMAD.MOV.U32 R15, RZ, RZ, -0x1 ;  /* 0xffffffffff0f7424 */ /* 0x000fe400078e00ff */
[----:B------:R-:W-:-:S07]  /*33770*/  IMAD.MOV.U32 R0, RZ, RZ, R14 ;  /* 0x000000ffff007224 */ /* 0x000fce00078e000e */
[----:B0-----:R-:W-:Y:S05]  /*33780*/  WARPSYNC.COLLECTIVE R15, `(.L_x_6776) ;  /* 0x000000000f087348 */ /* 0x001fea0003c00000 */
[----:B------:R1:W2:Y:S02]  /*33790*/  SHFL.IDX P6, R14, R13, R12, R11 ;  /* 0x0000000c0d0e7389 */ /* 0x0002a400000c000b */
[----:B012---:R-:W-:Y:S01]  /*337a0*/  ENDCOLLECTIVE ;  /* 0x000000000000791b */ /* 0x007fe20003800000 */
.L_x_6776:
[----:B------:R-:W0:Y:S01]  /*337b0*/  LDC R11, c[0x0][0x2f4] ;  /* 0x0000bd00ff0b7b82 */ /* 0x000e220000000800 */
[----:B------:R-:W-:Y:S02]  /*337c0*/  IMAD.SHL.U32 R15, R3, 0x10, RZ ;  /* 0x00000010030f7824 */ /* 0x000fe400078e00ff */
[----:B------:R-:W-:-:S03]  /*337d0*/  IMAD.MOV.U32 R2, RZ, RZ, R14 ;  /* 0x000000ffff027224 */ /* 0x000fc600078e000e */
[----:B------:R-:W-:-:S04]  /*337e0*/  LOP3.LUT R15, R15, 0x30, RZ, 0xc0, !PT ;  /* 0x000000300f0f7812 */ /* 0x000fc800078ec0ff */
[C---:B------:R-:W-:Y:S02]  /*337f0*/  IADD3 R2, P0, R15.reuse, R2, RZ ;  /* 0x000000020f027210 */ /* 0x040fe40007f1e0ff */
[----:B------:R-:W-:-:S03]  /*33800*/  LOP3.LUT R12, R15, 0x40, RZ, 0xfc, !PT ;  /* 0x000000400f0c7812 */ /* 0x000fc600078efcff */
[----:B------:R-:W-:Y:S01]  /*33810*/  IMAD.X R3, RZ, RZ, R0, P0 ;  /* 0x000000ffff037224 */ /* 0x000fe200000e0600 */
[-C--:B0-----:R-:W-:Y:S01]  /*33820*/  ISETP.GE.AND P3, PT, R15, R11.reuse, PT ;  /* 0x0000000b0f00720c */ /* 0x081fe20003f66270 */
[----:B------:R-:W-:Y:S01]  /*33830*/  IMAD.IADD R0, R23, 0x1, R21 ;  /* 0x0000000117007824 */ /* 0x000fe200078e0215 */
[----:B------:R-:W-:Y:S01]  /*33840*/  ISETP.GE.AND P2, PT, R12, R11, PT ;  /* 0x0000000b0c00720c */ /* 0x000fe20003f46270 */
[----:B------:R-:W-:Y:S01]  /*33850*/  IMAD.MOV.U32 R13, RZ, RZ, R20 ;  /* 0x000000ffff0d7224 */ /* 0x000fe200078e0014 */
[C---:B------:R-:W-:Y:S01]  /*33860*/  ISETP.LT.OR P0, PT, R9.reuse, 0x1, P3 ;  /* 0x000000010900780c */ /* 0x040fe20001f01670 */
[----:B------:R0:W5:Y:S01]  /*33870*/  LDL.LU R21, [R1] ;  /* 0x0000000001157983 */ /* 0x0001620000300800 */
[----:B------:R-:W-:Y:S02]  /*33880*/  ISETP.LT.OR P1, PT, R9, 0x1, P2 ;  /* 0x000000010900780c */ /* 0x000fe40001721670 */
[----:B------:R-:W-:Y:S02]  /*33890*/  LOP3.LUT R15, R15, 0x80, RZ, 0xfc, !PT ;  /* 0x000000800f0f7812 */ /* 0x000fe400078efcff */
[----:B------:R-:W-:-:S07]  /*338a0*/  MOV R12, 0x1 ;  /* 0x00000001000c7802 */ /* 0x000fce0000000f00 */
        /* <DEDUP_REMOVED lines=9> */
[----:B0----5:R-:W-:Y:S05]  /*33940*/  WARPSYNC.COLLECTIVE R15, `(.L_x_6777) ;  /* 0x000000000f087348 */ /* 0x021fea0003c00000 */
[----:B------:R1:W2:Y:S02]  /*33950*/  SHFL.IDX P6, R14, R13, R12, R11 ;  /* 0x0000000c0d0e7389 */ /* 0x0002a400000c000b */
[----:B012--5:R-:W-:Y:S01]  /*33960*/  ENDCOLLECTIVE ;  /* 0x000000000000791b */ /* 0x027fe20003800000 */
.L_x_6777:
[----:B------:R-:W-:Y:S01]  /*33970*/  @!PT LDS RZ, [RZ] ;  /* 0x00000000fffff984 */ /* 0x000fe20000000800 */
[----:B------:R-:W-:Y:S01]  /*33980*/  @!PT LDS RZ, [RZ] ;  /* 0x00000000fffff984 */ /* 0x000fe20000000800 */
[----:B------:R-:W-:Y:S01]  /*33990*/  @!PT LDS RZ, [RZ] ;  /* 0x00000000fffff984 */ /* 0x000fe20000000800 */
[----:B------:R0:W-:Y:S01]  /*339a0*/  LDGSTS.E.BYPASS.LTC128B.128 [R0+0x14200], desc[UR50][R2.64+0x80], !P1 ;  /* 0x1420008002007fae */ /* 0x0001e2000c901d72 */
[----:B------:R-:W-:Y:S01]  /*339b0*/  IMAD.MOV.U32 R13, RZ, RZ, R10 ;  /* 0x000000ffff0d7224 */ /* 0x000fe200078e000a */
[----:B0-----:R-:W0:Y:S01]  /*339c0*/  S2R R2, SR_TID.X ;  /* 0x0000000000027919 */ /* 0x001e220000002100 */
[----:B------:R-:W-:-:S07]  /*339d0*/  IMAD.MOV.U32 R3, RZ, RZ, R14 ;  /* 0x000000ffff037224 */ /* 0x000fce00078e000e */
[----:B0-----:R-:W-:Y:S05]  /*339e0*/  WARPSYNC.COLLECTIVE R15, `(.L_x_6778) ;  /* 0x000000000f087348 */ /* 0x001fea0003c00000 */
[----:B------:R1:W2:Y:S02]  /*339f0*/  SHFL.IDX P6, R14, R13, R12, R11 ;  /* 0x0000000c0d0e7389 */ /* 0x0002a400000c000b */
[----:B012---:R-:W-:Y:S01]  /*33a00*/  ENDCOLLECTIVE ;  /* 0x000000000000791b */ /* 0x007fe20003800000 */
.L_x_6778:
[----:B------:R-:W-:Y:S02]  /*33a10*/  IMAD.SHL.U32 R15, R2, 0x10, RZ ;  /* 0x00000010020f7824 */ /* 0x000fe400078e00ff */
[----:B------:R-:W-:-:S03]  /*33a20*/  IMAD.MOV.U32 R2, RZ, RZ, R14 ;  /* 0x000000ffff027224 */ /* 0x000fc600078e000e */
[----:B------:R-:W-:-:S04]  /*33a30*/  LOP3.LUT R15, R15, 0x30, RZ, 0xc0, !PT ;  /* 0x000000300f0f7812 */ /* 0x000fc800078ec0ff */
[----:B------:R-:W-:-:S05]  /*33a40*/  IADD3 R2, P1, R15, R2, RZ ;  /* 0x000000020f027210 */ /* 0x000fca0007f3e0ff */
[----:B------:R-:W-:Y:S01]  /*33a50*/  IMAD.X R3, RZ, RZ, R3, P1 ;  /* 0x000000ffff037224 */ /* 0x000fe200008e0603 */
[----:B------:R-:W-:Y:S01]  /*33a60*/  ISETP.LT.OR P1, PT, R9, 0x21, P3 ;  /* 0x000000210900780c */ /* 0x000fe20001f21670 */
[----:B------:R-:W-:Y:S01]  /*33a70*/  IMAD.MOV.U32 R12, RZ, RZ, 0x2 ;  /* 0x00000002ff0c7424 */ /* 0x000fe200078e00ff */
[----:B------:R-:W-:-:S11]  /*33a80*/  MOV R13, R20 ;  /* 0x00000014000d7202 */ /* 0x000fd60000000f00 */
[----:B------:R-:W-:Y:S01]  /*33a90*/  @!PT LDS RZ, [RZ] ;  /* 0x00000000fffff984 */ /* 0x000fe20000000800 */
[----:B------:R-:W-:Y:S01]  /*33aa0*/  @!PT LDS RZ, [RZ] ;  /* 0x00000000fffff984 */ /* 0x000fe20000000800 */
[----:B------:R-:W-:Y:S01]  /*33ab0*/  @!PT LDS RZ, [RZ] ;  /* 0x00000000fffff984 */ /* 0x000fe20000000800 */
[----:B------:R0:W-:Y:S01]  /*33ac0*/  LDGSTS.E.BYPASS.LTC128B.128 [R0+0xfa00], desc[UR50][R2.64], !P1 ;  /* 0x0fa0000002007fae */ /* 0x0001e2000c901d72 */
[----:B------:R-:W-:Y:S01]  /*33ad0*/  ISETP.LT.OR P1, PT, R9, 0x21, P2 ;  /* 0x000000210900780c */ /* 0x000fe20001721670 */
[----:B------:R-:W-:-:S12]  /*33ae0*/  IMAD.MOV.U32 R15, RZ, RZ, -0x1 ;  /* 0xffffffffff0f7424 */ /* 0x000fd800078e00ff */
[----:B0-----:R-:W-:Y:S05]  /*33af0*/  WARPSYNC.COLLECTIVE R15, `(.L_x_6779) ;  /* 0x000000000f087348 */ /* 0x001fea0003c00000 */
[----:B------:R1:W2:Y:S02]  /*33b00*/  SHFL.IDX P6, R14, R13, R12, R11 ;  /* 0x0000000c0d0e7389 */ /* 0x0002a400000c000b */
[----:B012---:R-:W-:Y:S01]  /*33b10*/  ENDCOLLECTIVE ;  /* 0x000000000000791b */ /* 0x007fe20003800000 */
.L_x_6779:
[----:B------:R-:W-:Y:S01]  /*33b20*/  @!PT LDS RZ, [RZ] ;  /* 0x00000000fffff984 */ /* 0x000fe20000000800 */
[----:B------:R-:W-:Y:S01]  /*33b30*/  @!PT LDS RZ, [RZ] ;  /* 0x00000000fffff984 */ /* 0x000fe20000000800 */
[----:B------:R-:W-:Y:S01]  /*33b40*/  @!PT LDS RZ, [RZ] ;  /* 0x00000000fffff984 */ /* 0x000fe20000000800 */
[----:B------:R-:W-:Y:S01]  /*33b50*/  LDGSTS.E.BYPASS.LTC128B.128 [R0+0x12200], desc[UR50][R2.64+0x40], !P1 ;  /* 0x1220004002007fae */ /* 0x000fe2000c901d72 */
[----:B------:R-:W-:-:S13]  /*33b60*/  ISETP.LT.OR P1, PT, R9, 0x21, P0 ;  /* 0x000000210900780c */ /* 0x000fda0000721670 */
[----:B------:R0:W-:Y:S01]  /*33b70*/  LDGSTS.E.BYPASS.LTC128B.128 [R0+0x14a00], desc[UR50][R2.64+0x80], !P1 ;  /* 0x14a0008002007fae */ /* 0x0001e2000c901d72 */
[----:B------:R-:W-:Y:S01]  /*33b80*/  IMAD.MOV.U32 R13, RZ, RZ, R10 ;  /* 0x000000ffff0d7224 */ /* 0x000fe200078e000a */
[----:B0-----:R-:W0:Y:S01]  /*33b90*/  S2R R2, SR_TID.X ;  /* 0x0000000000027919 */ /* 0x001e220000002100 */
[----:B------:R-:W-:-:S07]  /*33ba0*/  IMAD.MOV.U32 R3, RZ, RZ, R14 ;  /* 0x000000ffff037224 */ /* 0x000fce00078e000e */
[----:B0-----:R-:W-:Y:S05]  /*33bb0*/  WARPSYNC.COLLECTIVE R15, `(.L_x_6780) ;  /* 0x000000000f087348 */ /* 0x001fea0003c00000 */
[----:B------:R1:W2:Y:S02]  /*33bc0*/  SHFL.IDX P6, R14, R13, R12, R11 ;  /* 0x0000000c0d0e7389 */ /* 0x0002a400000c000b */
[----:B012---:R-:W-:Y:S01]  /*33bd0*/  ENDCOLLECTIVE ;  /* 0x000000000000791b */ /* 0x007fe20003800000 */
.L_x_6780:
        /* <DEDUP_REMOVED lines=17> */
.L_x_6781:
        /* <DEDUP_REMOVED lines=12> */
.L_x_6782:
[----:B------:R-:W-:Y:S02]  /*33db0*/  IMAD.MOV.U32 R2, RZ, RZ, R14 ;  /* 0x000000ffff027224 */ /* 0x000fe400078e000e */
[----:B------:R-:W-:-:S05]  /*33dc0*/  IMAD.SHL.U32 R3, R3, 0x10, RZ ;  /* 0x0000001003037824 */ /* 0x000fca00078e00ff */
[----:B------:R-:W-:-:S04]  /*33dd0*/  LOP3.LUT R3, R3, 0x30, RZ, 0xc0, !PT ;  /* 0x0000003003037812 */ /* 0x000fc800078ec0ff */
[----:B------:R-:W-:-:S05]  /*33de0*/  IADD3 R2, P1, R3, R2, RZ ;  /* 0x0000000203027210 */ /* 0x000fca0007f3e0ff */
[----:B------:R-:W-:Y:S01]  /*33df0*/  IMAD.X R3, RZ, RZ, R20, P1 ;  /* 0x000000ffff037224 */ /* 0x000fe200008e0614 */
[----:B------:R-:W-:Y:S01]  /*33e00*/  ISETP.LT.OR P1, PT, R9, 0x61, P3 ;  /* 0x000000610900780c */ /* 0x000fe20001f21670 */
[----:B------:R-:W-:Y:S01]  /*33e10*/  IMAD.MOV.U32 R12, RZ, RZ, RZ ;  /* 0x000000ffff0c7224 */ /* 0x000fe200078e00ff */
[----:B------:R-:W-:-:S11]  /*33e20*/  MOV R13, R27 ;  /* 0x0000001b000d7202 */ /* 0x000fd60000000f00 */
[----:B------:R-:W-:Y:S05]  /*33e30*/  WARPSYNC.COLLECTIVE R15, `(.L_x_6783) ;  /* 0x000000000f087348 */ /* 0x000fea0003c00000 */
[----:B------:R0:W1:Y:S02]  /*33e40*/  SHFL.IDX P6, R14, R13, R12, R11 ;  /* 0x0000000c0d0e7389 */ /* 0x00006400000c000b */
[----:B01----:R-:W-:Y:S01]  /*33e50*/  ENDCOLLECTIVE ;  /* 0x000000000000791b */ /* 0x003fe20003800000 */
.L_x_6783:
        /* <DEDUP_REMOVED lines=13> */
.L_x_6784:
[----:B------:R-:W-:Y:S02]  /*33f30*/  LOP3.LUT R21, R21, 0xffffffbf, RZ, 0xc0, !PT ;  /* 0xffffffbf15157812 */ /* 0x000fe400078ec0ff */
[----:B------:R-:W-:-:S13]  /*33f40*/  ISETP.GE.AND P6, PT, R9, 0x81, PT ;  /* 0x000000810900780c */ /* 0x000fda0003fc6270 */
[----:B------:R-:W-:-:S05]  /*33f50*/  @P6 LOP3.LUT R21, R21, 0x40, RZ, 0xfc, !PT ;  /* 0x0000004015156812 */ /* 0x000fca00078efcff */
[----:B------:R0:W-:Y:S01]  /*33f60*/  STL [R1], R21 ;  /* 0x0000001501007387 */ /* 0x0001e20000100800 */
[----:B------:R-:W-:Y:S01]  /*33f70*/  IMAD.MOV.U32 R2, RZ, RZ, R14 ;  /* 0x000000ffff027224 */ /* 0x000fe200078e000e */
[C---:B------:R-:W-:Y:S02]  /*33f80*/  ISETP.GE.AND P5, PT, R9.reuse, 0x21, PT ;  /* 0x000000210900780c */ /* 0x040fe40003fa6270 */
[C---:B------:R-:W-:Y:S02]  /*33f90*/  ISETP.GE.AND P4, PT, R9.reuse, 0x41, PT ;  /* 0x000000410900780c */ /* 0x040fe40003f86270 */
[----:B------:R-:W-:Y:S01]  /*33fa0*/  ISETP.GE.AND P1, PT, R9, 0x61, PT ;  /* 0x000000610900780c */ /* 0x000fe20003f26270 */
[----:B------:R-:W-:-:S12]  /*33fb0*/  BRA `(.L_x_6785) ;  /* 0xffffff7400947947 */ /* 0x000fd8000383ffff */
.L_x_6578:
[----:B---3--:R-:W3:Y:S02]  /*33fc0*/  LDL R2, [R1+0x30] ;  /* 0x0000300001027983 */ /* 0x008ee40000100800 */
[----:B---3--:R3:W4:Y:S02]  /*33fd0*/  SYNCS.PHASECHK.TRANS64.TRYWAIT P0, [R4+URZ+0x33440], R2 ;  /* 0x03344002040075a7 */ /* 0x008724000800017f */
[----:B----4-:R-:W-:Y:S05]  /*33fe0*/  @!P0 NANOSLEEP.SYNCS 0x989680 ;  /* 0x009896800000895d */ /* 0x010fea0003900000 */
[----:B------:R-:W4:Y:S02]  /*33ff0*/  @!P0 SYNCS.PHASECHK.TRANS64 P0, [R4+URZ+0x33440], R2 ;  /* 0x03344002040085a7 */ /* 0x000f24000800007f */
[----:B----4-:R-:W-:Y:S05]  /*34000*/  @!P0 BRA `(.L_x_6578) ;  /* 0xfffffffc00ec8947 */ /* 0x010fea000383ffff */
[----:B------:R-:W-:Y:S05]  /*34010*/  BRA `(.L_x_6786) ;  /* 0xffffff7800047947 */ /* 0x000fea000383ffff */
.L_x_6579:
[----:B------:R-:W-:Y:S01]  /*34020*/  BSSY B0, `(.L_x_6787) ;  /* 0x0000008000007945 */ /* 0x000fe20003800000 */
[----:B------:R-:W-:Y:S01]  /*34030*/  IMAD.MOV.U32 R13, RZ, RZ, R6 ;  /* 0x000000ffff0d7224 */ /* 0x000fe200078e0006 */
[----:B------:R-:W-:Y:S01]  /*34040*/  MOV R15, 0xffffffff ;  /* 0xffffffff000f7802 */ /* 0x000fe20000000f00 */
[----:B------:R-:W-:Y:S02]  /*34050*/  IMAD.MOV.U32 R12, RZ, RZ, RZ ;  /* 0x000000ffff0c7224 */ /* 0x000fe400078e00ff */
[----:B------:R-:W-:-:S07]  /*34060*/  IMAD.MOV.U32 R11, RZ, RZ, 0x1c1f ;  /* 0x00001c1fff0b7424 */ /* 0x000fce00078e00ff */
[----:B0----5:R-:W-:Y:S05]  /*34070*/  WARPSYNC.COLLECTIVE R15, `(.L_x_6788) ;  /* 0x000000000f087348 */ /* 0x021fea0003c00000 */
[----:B------:R1:W2:Y:S02]  /*34080*/  SHFL.IDX P6, R14, R13, R12, R11 ;  /* 0x0000000c0d0e7389 */ /* 0x0002a400000c000b */
[----:B012--5:R-:W-:Y:S01]  /*34090*/  ENDCOLLECTIVE ;  /* 0x000000000000791b */ /* 0x027fe20003800000 */
.L_x_6788:
[----:B------:R-:W-:Y:S05]  /*340a0*/  BSYNC B0 ;  /* 0x0000000000007941 */ /* 0x000fea0003800000 */
.L_x_6787:
[----:B------:R-:W-:Y:S01]  /*340b0*/  IMAD.MOV.U32 R13, RZ, RZ, R5 ;  /* 0x000000ffff0d7224 */ /* 0x000fe200078e0005 */
[----:B------:R-:W0:Y:S01]  /*340c0*/  S2R R27, SR_TID.X ;  /* 0x00000000001b7919 */ /* 0x000e220000002100 */
[----:B------:R-:W-:Y:S01]  /*340d0*/  IMAD.MOV.U32 R12, RZ, RZ, RZ ;  /* 0x000000ffff0c7224 */ /* 0x000fe200078e00ff */
[----:B------:R-:W1:Y:S01]  /*340e0*/  LDC R9, c[0x0][0x2f4] ;  /* 0x0000bd00ff097b82 */ /* 0x000e620000000800 */
[----:B------:R-:W-:Y:S02]  /*340f0*/  IMAD.MOV.U32 R11, RZ, RZ, 0x1c1f ;  /* 0x00001c1fff0b7424 */ /* 0x000fe400078e00ff */
[----:B------:R-:W-:Y:S02]  /*34100*/  IMAD.MOV.U32 R15, RZ, RZ, -0x1 ;  /* 0xffffffffff0f7424 */ /* 0x000fe400078e00ff */
[----:B------:R-:W-:-:S07]  /*34110*/  IMAD.MOV.U32 R2, RZ, RZ, R14 ;  /* 0x000000ffff027224 */ /* 0x000fce00078e000e */
[----:B01----:R-:W-:Y:S05]  /*34120*/  WARPSYNC.COLLECTIVE R15, `(.L_x_6789) ;  /* 0x000000000f087348 */ /* 0x003fea0003c00000 */
[----:B------:R2:W3:Y:S02]  /*34130*/  SHFL.IDX P6, R14, R13, R12, R11 ;  /* 0x0000000c0d0e7389 */ /* 0x0004e400000c000b */
[----:B0123--:R-:W-:Y:S01]  /*34140*/  ENDCOLLECTIVE ;  /* 0x000000000000791b */ /* 0x00ffe20003800000 */
.L_x_6789:
[----:B------:R-:W-:Y:S02]  /*34150*/  IMAD.MOV.U32 R13, RZ, RZ, R6 ;  /* 0x000000ffff0d7224 */ /* 0x000fe400078e0006 */
[----:B------:R-:W-:Y:S02]  /*34160*/  IMAD.MOV.U32 R12, RZ, RZ, 0x1 ;  /* 0x00000001ff0c7424 */ /* 0x000fe400078e00ff */
[C---:B------:R-:W-:Y:S01]  /*34170*/  IMAD.SHL.U32 R21, R27.reuse, 0x10, RZ ;  /* 0x000000101b157824 */ /* 0x040fe200078e00ff */
[----:B------:R-:W-:Y:S01]  /*34180*/  LOP3.LUT P6, RZ, R20, 0x20, RZ, 0xc0, !PT ;  /* 0x0000002014ff7812 */ /* 0x000fe200078cc0ff */
[----:B------:R-:W-:Y:S01]  /*34190*/  IMAD.SHL.U32 R27, R27, 0x10, RZ ;  /* 0x000000101b1b7824 */ /* 0x000fe200078e00ff */
[----:B------:R-:W-:Y:S02]  /*341a0*/  MOV R3, R14 ;  /* 0x0000000e00037202 */ /* 0x000fe40000000f00 */
[----:B------:R-:W-:Y:S02]  /*341b0*/  LOP3.LUT R21, R21, 0x30, RZ, 0xc0, !PT ;  /* 0x0000003015157812 */ /* 0x000fe400078ec0ff */
[----:B------:R-:W-:-:S04]  /*341c0*/  LOP3.LUT R27, R27, 0x30, RZ, 0xc0, !PT ;  /* 0x000000301b1b7812 */ /* 0x000fc800078ec0ff */
[C---:B------:R-:W-:Y:S02]  /*341d0*/  LOP3.LUT R28, R27.reuse, 0x40, RZ, 0xfc, !PT ;  /* 0x000000401b1c7812 */ /* 0x040fe400078efcff */
[----:B------:R-:W-:Y:S02]  /*341e0*/  LOP3.LUT R27, R27, 0x80, RZ, 0xfc, !PT ;  /* 0x000000801b1b7812 */ /* 0x000fe400078efcff */
[----:B------:R-:W-:Y:S02]  /*341f0*/  @P6 IADD3 R3, P0, R21, R3, RZ ;  /* 0x0000000315036210 */ /* 0x000fe40007f1e0ff */
[-C--:B------:R-:W-:Y:S02]  /*34200*/  ISETP.GE.AND P3, PT, R28, R9.reuse, PT ;  /* 0x000000091c00720c */ /* 0x080fe40003f66270 */
[-C--:B------:R-:W-:Y:S01]  /*34210*/  ISETP.GE.AND P2, PT, R27, R9.reuse, PT ;  /* 0x000000091b00720c */ /* 0x080fe20003f46270 */
        /* <DEDUP_REMOVED lines=14> */
.L_x_6790:
[----:B------:R-:W-:Y:S02]  /*34300*/  IMAD.MOV.U32 R13, RZ, RZ, R5 ;  /* 0x000000ffff0d7224 */ /* 0x000fe400078e0005 */
[----:B------:R-:W-:-:S07]  /*34310*/  IMAD.MOV.U32 R2, RZ, RZ, R14 ;  /* 0x000000ffff027224 */ /* 0x000fce00078e000e */
[----:B------:R-:W-:Y:S05]  /*34320*/  WARPSYNC.COLLECTIVE R15, `(.L_x_6791) ;  /* 0x000000000f087348 */ /* 0x000fea0003c00000 */
[----:B------:R0:W1:Y:S02]  /*34330*/  SHFL.IDX P6, R14, R13, R12, R11 ;  /* 0x0000000c0d0e7389 */ /* 0x00006400000c000b */
[----:B01----:R-:W-:Y:S01]  /*34340*/  ENDCOLLECTIVE ;  /* 0x000000000000791b */ /* 0x003fe20003800000 */
.L_x_6791:
        /* <DEDUP_REMOVED lines=16> */
.L_x_6792:
        /* <DEDUP_REMOVED lines=11> */
.L_x_6793:
[----:B------:R-:W-:Y:S02]  /*34500*/  IMAD.MOV.U32 R13, RZ, RZ, R6 ;  /* 0x000000ffff0d7224 */ /* 0x000fe400078e0006 */
[----:B------:R-:W-:Y:S02]  /*34510*/  IMAD.MOV.U32 R12, RZ, RZ, 0x3 ;  /* 0x00000003ff0c7424 */ /* 0x000fe400078e00ff */
[----:B------:R-:W-:-:S07]  /*34520*/  IMAD.MOV.U32 R3, RZ, RZ, R14 ;  /* 0x000000ffff037224 */ /* 0x000fce00078e000e */
[----:B------:R-:W-:Y:S05]  /*34530*/  WARPSYNC.COLLECTIVE R15, `(.L_x_6794) ;  /* 0x000000000f087348 */ /* 0x000fea0003c00000 */
[----:B------:R0:W1:Y:S02]  /*34540*/  SHFL.IDX P6, R14, R13, R12, R11 ;  /* 0x0000000c0d0e7389 */ /* 0x00006400000c000b */
[----:B01----:R-:W-:Y:S01]  /*34550*/  ENDCOLLECTIVE ;  /* 0x000000000000791b */ /* 0x003fe20003800000 */
.L_x_6794:
[----:B------:R-:W-:-:S05]  /*34560*/  @P4 IADD3 R3, P0, R21, R3, RZ ;  /* 0x0000000315034210 */ /* 0x000fca0007f1e0ff */
[----:B------:R-:W-:-:S05]  /*34570*/  @P4 IMAD.X R2, RZ, RZ, R2, P0 ;  /* 0x000000ffff024224 */ /* 0x000fca00000e0602 */
[----:B------:R-:W-:Y:S01]  /*34580*/  @P4 LOP3.LUT R3, R3, R2, RZ, 0x3c, !PT ;  /* 0x0000000203034212 */ /* 0x000fe200078e3cff */
[----:B------:R-:W-:-:S03]  /*34590*/  IMAD.MOV.U32 R13, RZ, RZ, R5 ;  /* 0x000000ffff0d7224 */ /* 0x000fc600078e0005 */
[----:B------:R-:W-:-:S04]  /*345a0*/  @P4 LOP3.LUT R2, R3, R2, RZ, 0x3c, !PT ;  /* 0x0000000203024212 */ /* 0x000fc800078e3cff */
[----:B------:R-:W-:Y:S02]  /*345b0*/  @P4 LOP3.LUT R3, R3, R2, RZ, 0x3c, !PT ;  /* 0x0000000203034212 */ /* 0x000fe400078e3cff */
[----:B------:R-:W-:-:S07]  /*345c0*/  MOV R6, R14 ;  /* 0x0000000e00067202 */ /* 0x000fce0000000f00 */
[----:B------:R-:W-:Y:S05]  /*345d0*/  WARPSYNC.COLLECTIVE R15, `(.L_x_6795) ;  /* 0x000000000f087348 */ /* 0x000fea0003c00000 */
[----:B------:R0:W1:Y:S02]  /*345e0*/  SHFL.IDX P6, R14, R13, R12, R11 ;  /* 0x0000000c0d0e7389 */ /* 0x00006400000c000b */
[----:B01----:R-:W-:Y:S01]  /*345f0*/  ENDCOLLECTIVE ;  /* 0x000000000000791b */ /* 0x003fe20003800000 */
.L_x_6795:
        /* <DEDUP_REMOVED lines=12> */
.L_x_6796:
        /* <DEDUP_REMOVED lines=13> */
.L_x_6797:
[----:B------:R-:W-:Y:S01]  /*34790*/  MOV R2, R14 ;  /* 0x0000000e00027202 */ /* 0x000fe20000000f00 */
[----:B------:R-:W-:Y:S06]  /*347a0*/  BRA `(.L_x_6798) ;  /* 0xffffff74008c7947 */ /* 0x000fec000383ffff */
.L_x_6586:
[----:B------:R-:W-:Y:S01]  /*347b0*/  IMAD.MOV.U32 R13, RZ, RZ, R4 ;  /* 0x000000ffff0d7224 */ /* 0x000fe200078e0004 */
[----:B------:R-:W-:Y:S01]  /*347c0*/  LEA R17, R17, R10, 0x7 ;  /* 0x0000000a11117211 */ /* 0x000fe200078e38ff */
[----:B------:R-:W-:Y:S02]  /*347d0*/  IMAD.MOV.U32 R12, RZ, RZ, RZ ;  /* 0x000000ffff0c7224 */ /* 0x000fe400078e00ff */
[----:B------:R-:W-:Y:S02]  /*347e0*/  IMAD.MOV.U32 R11, RZ, RZ, 0x1c1f ;  /* 0x00001c1fff0b7424 */ /* 0x000fe400078e00ff */
[----:B------:R-:W-:Y:S02]  /*347f0*/  IMAD.MOV.U32 R15, RZ, RZ, -0x1 ;  /* 0xffffffffff0f7424 */ /* 0x000fe400078e00ff */
[----:B------:R-:W-:Y:S02]  /*34800*/  IMAD R31, R31, R7, RZ ;  /* 0x000000071f1f7224 */ /* 0x000fe400078e02ff */
[----:B------:R-:W-:-:S07]  /*34810*/  VIADD R6, R17, 0x20 ;  /* 0x0000002011067836 */ /* 0x000fce0000000000 */
[----:B-----5:R-:W-:Y:S05]  /*34820*/  WARPSYNC.COLLECTIVE R15, `(.L_x_6799) ;  /* 0x000000000f087348 */ /* 0x020fea0003c00000 */
[----:B------:R0:W1:Y:S02]  /*34830*/  SHFL.IDX P6, R14, R13, R12, R11 ;  /* 0x0000000c0d0e7389 */ /* 0x00006400000c000b */
[----:B01---5:R-:W-:Y:S01]  /*34840*/  ENDCOLLECTIVE ;  /* 0x000000000000791b */ /* 0x023fe20003800000 */
.L_x_6799:
[----:B------:R-:W-:Y:S01]  /*34850*/  ISETP.GE.AND P1, PT, R17, R31, PT ;  /* 0x0000001f1100720c */ /* 0x000fe20003f26270 */
[----:B------:R-:W-:Y:S02]  /*34860*/  IMAD.MOV.U32 R13, RZ, RZ, R0 ;  /* 0x000000ffff0d7224 */ /* 0x000fe400078e0000 */
[----:B------:R-:W-:-:S10]  /*34870*/  IMAD.MOV.U32 R2, RZ, RZ, R14 ;  /* 0x000000ffff027224 */ /* 0x000fd400078e000e */
[----:B------:R-:W-:Y:S05]  /*34880*/  WARPSYNC.COLLECTIVE R15, `(.L_x_6800) ;  /* 0x000000000f087348 */ /* 0x000fea0003c00000 */
[----:B------:R0:W1:Y:S02]  /*34890*/  SHFL.IDX P6, R14, R13, R12, R11 ;  /* 0x0000000c0d0e7389 */ /* 0x00006400000c000b */
[----:B01----:R-:W-:Y:S01]  /*348a0*/  ENDCOLLECTIVE ;  /* 0x000000000000791b */ /* 0x003fe20003800000 */
.L_x_6800:
[----:B------:R-:W-:Y:S02]  /*348b0*/  IMAD.MOV.U32 R13, RZ, RZ, R4 ;  /* 0x000000ffff0d7224 */ /* 0x000fe400078e0004 */
[----:B------:R-:W-:Y:S02]  /*348c0*/  IMAD.MOV.U32 R12, RZ, RZ, 0x1 ;  /* 0x00000001ff0c7424 */ /* 0x000fe400078e00ff */
[----:B------:R-:W-:-:S07]  /*348d0*/  IMAD.MOV.U32 R3, RZ, RZ, R14 ;  /* 0x000000ffff037224 */ /* 0x000fce00078e000e */
[----:B------:R-:W-:Y:S05]  /*348e0*/  WARPSYNC.COLLECTIVE R15, `(.L_x_6801) ;  /* 0x000000000f087348 */ /* 0x000fea0003c00000 */
[----:B------:R0:W1:Y:S02]  /*348f0*/  SHFL.IDX P6, R14, R13, R12, R11 ;  /* 0x0000000c0d0e7389 */ /* 0x00006400000c000b */
[----:B01----:R-:W-:Y:S01]  /*34900*/  ENDCOLLECTIVE ;  /* 0x000000000000791b */ /* 0x003fe20003800000 */
.L_x_6801:
        /* <DEDUP_REMOVED lines=13> */
[----:B------:R-:W-:-:S02]  /*349e0*/  VIADD R6, R17, 0x40 ;  /* 0x0000004011067836 */ /* 0x000fc40000000000 */
[----:B0-----:R-:W-:-:S10]  /*349f0*/  IMAD.MOV.U32 R2, RZ, RZ, R14 ;  /* 0x000000ffff027224 */ /* 0x001fd400078e000e */
[----:B------:R-:W-:Y:S05]  /*34a00*/  WARPSYNC.COLLECTIVE R15, `(.L_x_6802) ;  /* 0x000000000f087348 */ /* 0x000fea0003c00000 */
[----:B------:R0:W1:Y:S02]  /*34a10*/  SHFL.IDX P6, R14, R13, R12, R11 ;  /* 0x0000000c0d0e7389 */ /* 0x00006400000c000b */
[----:B01----:R-:W-:Y:S01]  /*34a20*/  ENDCOLLECTIVE ;  /* 0x000000000000791b */ /* 0x003fe20003800000 */
.L_x_6802:
[----:B------:R-:W-:Y:S02]  /*34a30*/  IMAD.MOV.U32 R13, RZ, RZ, R4 ;  /* 0x000000ffff0d7224 */ /* 0x000fe400078e0004 */
[----:B------:R-:W-:Y:S02]  /*34a40*/  IMAD.MOV.U32 R12, RZ, RZ, 0x2 ;  /* 0x00000002ff0c7424 */ /* 0x000fe400078e00ff */
[----:B------:R-:W-:-:S07]  /*34a50*/  IMAD.MOV.U32 R3, RZ, RZ, R14 ;  /* 0x000000ffff037224 */ /* 0x000fce00078e000e */
[----:B------:R-:W-:Y:S05]  /*34a60*/  WARPSYNC.COLLECTIVE R15, `(.L_x_6803) ;  /* 0x000000000f087348 */ /* 0x000fea0003c00000 */
[----:B------:R0:W1:Y:S02]  /*34a70*/  SHFL.IDX P6, R14, R13, R12, R11 ;  /* 0x0000000c0d0e7389 */ /* 0x00006400000c000b */
[----:B01----:R-:W-:Y:S01]  /*34a80*/  ENDCOLLECTIVE ;  /* 0x000000000000791b */ /* 0x003fe20003800000 */
.L_x_6803:
        /* <DEDUP_REMOVED lines=17> */
.L_x_6804:
[----:B------:R-:W-:Y:S01]  /*34ba0*/  MOV R13, R4 ;  /* 0x00000004000d7202 */ /* 0x000fe20000000f00 */
[----:B------:R-:W-:Y:S02]  /*34bb0*/  IMAD.MOV.U32 R12, RZ, RZ, 0x3 ;  /* 0x00000003ff0c7424 */ /* 0x000fe400078e00ff */
[----:B------:R-:W-:-:S07]  /*34bc0*/  IMAD.MOV.U32 R3, RZ, RZ, R14 ;  /* 0x000000ffff037224 */ /* 0x000fce00078e000e */
[----:B------:R-:W-:Y:S05]  /*34bd0*/  WARPSYNC.COLLECTIVE R15, `(.L_x_6805) ;  /* 0x000000000f087348 */ /* 0x000fea0003c00000 */
[----:B------:R0:W1:Y:S02]  /*34be0*/  SHFL.IDX P6, R14, R13, R12, R11 ;  /* 0x0000000c0d0e7389 */ /* 0x00006400000c000b */
[----:B01----:R-:W-:Y:S01]  /*34bf0*/  ENDCOLLECTIVE ;  /* 0x000000000000791b */ /* 0x003fe20003800000 */
.L_x_6805:
        /* <DEDUP_REMOVED lines=16> */
.L_x_6806:
[----:B------:R-:W-:Y:S05]  /*34d00*/  BRA `(.L_x_6807) ;  /* 0xffffff7800d07947 */ /* 0x000fea000383ffff */
.L_x_6591:
[----:B0-----:R0:W1:Y:S02]  /*34d10*/  SYNCS.PHASECHK.TRANS64.TRYWAIT P0, [R23+URZ+0x33420], R0 ;  /* 0x03342000170075a7 */ /* 0x001064000800017f */
[----:B-1----:R-:W-:Y:S05]  /*34d20*/  @!P0 NANOSLEEP.SYNCS 0x989680 ;  /* 0x009896800000895d */ /* 0x002fea0003900000 */
[----:B------:R-:W1:Y:S02]  /*34d30*/  @!P0 SYNCS.PHASECHK.TRANS64 P0, [R23+URZ+0x33420], R0 ;  /* 0x03342000170085a7 */ /* 0x000e64000800007f */
[----:B-1----:R-:W-:Y:S05]  /*34d40*/  @!P0 BRA `(.L_x_6591) ;  /* 0xfffffffc00f08947 */ /* 0x002fea000383ffff */
[----:B------:R-:W-:Y:S05]  /*34d50*/  BRA `(.L_x_6808) ;  /* 0xffffff7c00407947 */ /* 0x000fea000383ffff */
.L_x_6595:
[----:B0-----:R0:W1:Y:S02]  /*34d60*/  SYNCS.PHASECHK.TRANS64.TRYWAIT P0, [R4+URZ+0x33480], R31 ;  /* 0x0334801f040075a7 */ /* 0x001064000800017f */
[----:B-1----:R-:W-:Y:S05]  /*34d70*/  @!P0 NANOSLEEP.SYNCS 0x989680 ;  /* 0x009896800000895d */ /* 0x002fea0003900000 */
[----:B------:R-:W1:Y:S02]  /*34d80*/  @!P0 SYNCS.PHASECHK.TRANS64 P0, [R4+URZ+0x33480], R31 ;  /* 0x0334801f040085a7 */ /* 0x000e64000800007f */
[----:B-1----:R-:W-:Y:S05]  /*34d90*/  @!P0 BRA `(.L_x_6595) ;  /* 0xfffffffc00f08947 */ /* 0x002fea000383ffff */
[----:B------:R-:W-:Y:S05]  /*34da0*/  BRA `(.L_x_6809) ;  /* 0xffffff8000607947 */ /* 0x000fea000383ffff */
.L_x_6596:
        /* <DEDUP_REMOVED lines=8> */
.L_x_6811:
[----:B------:R-:W-:Y:S05]  /*34e30*/  BSYNC B0 ;  /* 0x0000000000007941 */ /* 0x000fea0003800000 */
.L_x_6810:
        /* <DEDUP_REMOVED lines=8> */
.L_x_6812:
[----:B------:R-:W-:Y:S01]  /*34ec0*/  MOV R13, R10 ;  /* 0x0000000a000d7202 */ /* 0x000fe20000000f00 */
[----:B------:R-:W-:Y:S02]  /*34ed0*/  IMAD.MOV.U32 R12, RZ, RZ, 0x1 ;  /* 0x00000001ff0c7424 */ /* 0x000fe400078e00ff */
[----:B------:R-:W-:-:S07]  /*34ee0*/  IMAD.MOV.U32 R2, RZ, RZ, R14 ;  /* 0x000000ffff027224 */ /* 0x000fce00078e000e */
[----:B------:R-:W-:Y:S05]  /*34ef0*/  WARPSYNC.COLLECTIVE R15, `(.L_x_6813) ;  /* 0x000000000f087348 */ /* 0x000fea0003c00000 */
[----:B------:R0:W1:Y:S02]  /*34f00*/  SHFL.IDX P6, R14, R13, R12, R11 ;  /* 0x0000000c0d0e7389 */ /* 0x00006400000c000b */
[----:B01----:R-:W-:Y:S01]  /*34f10*/  ENDCOLLECTIVE ;  /* 0x000000000000791b */ /* 0x003fe20003800000 */
.L_x_6813:
        /* <DEDUP_REMOVED lines=11> */
[----:B-1----:R-:W-:-:S07]  /*34fd0*/  IMAD.MOV.U32 R3, RZ, RZ, R14 ;  /* 0x000000ffff037224 */ /* 0x002fce00078e000e */
[----:B0-----:R-:W-:Y:S05]  /*34fe0*/  WARPSYNC.COLLECTIVE R15, `(.L_x_6814) ;  /* 0x000000000f087348 */ /* 0x001fea0003c00000 */
[----:B------:R1:W2:Y:S02]  /*34ff0*/  SHFL.IDX P6, R14, R13, R12, R11 ;  /* 0x0000000c0d0e7389 */ /* 0x0002a400000c000b */
[----:B012---:R-:W-:Y:S01]  /*35000*/  ENDCOLLECTIVE ;  /* 0x000000000000791b */ /* 0x007fe20003800000 */
.L_x_6814:
        /* <DEDUP_REMOVED lines=8> */
.L_x_6815:
        /* <DEDUP_REMOVED lines=13> */
.L_x_6816:
[----:B------:R-:W0:Y:S01]  /*35160*/  S2R R3, SR_TID.X ;  /* 0x0000000000037919 */ /* 0x000e220000002100 */
[----:B------:R-:W-:Y:S02]  /*35170*/  IMAD.MOV.U32 R13, RZ, RZ, R10 ;  /* 0x000000ffff0d7224 */ /* 0x000fe400078e000a */
[----:B------:R-:W-:Y:S02]  /*35180*/  IMAD.MOV.U32 R12, RZ, RZ, 0x3 ;  /* 0x00000003ff0c7424 */ /* 0x000fe400078e00ff */
[----:B------:R-:W-:-:S07]  /*35190*/  IMAD.MOV.U32 R2, RZ, RZ, R14 ;  /* 0x000000ffff027224 */ /* 0x000fce00078e000e */
[----:B0-----:R-:W-:Y:S05]  /*351a0*/  WARPSYNC.COLLECTIVE R15, `(.L_x_6817) ;  /* 0x000000000f087348 */ /* 0x001fea0003c00000 */
[----:B------:R1:W2:Y:S02]  /*351b0*/  SHFL.IDX P6, R14, R13, R12, R11 ;  /* 0x0000000c0d0e7389 */ /* 0x0002a400000c000b */
[----:B012---:R-:W-:Y:S01]  /*351c0*/  ENDCOLLECTIVE ;  /* 0x000000000000791b */ /* 0x007fe20003800000 */
.L_x_6817:
[----:B------:R-:W-:Y:S02]  /*351d0*/  IMAD.SHL.U32 R3, R3, 0x10, RZ ;  /* 0x0000001003037824 */ /* 0x000fe400078e00ff */
[----:B------:R-:W-:-:S03]  /*351e0*/  IMAD.MOV.U32 R13, RZ, RZ, R9 ;  /* 0x000000ffff0d7224 */ /* 0x000fc600078e0009 */
[----:B------:R-:W-:-:S04]  /*351f0*/  LOP3.LUT R3, R3, 0x30, RZ, 0xc0, !PT ;  /* 0x0000003003037812 */ /* 0x000fc800078ec0ff */
[----:B------:R-:W-:-:S05]  /*35200*/  IADD3 R2, P0, R3, R2, RZ ;  /* 0x0000000203027210 */ /* 0x000fca0007f1e0ff */
[----:B------:R-:W-:Y:S01]  /*35210*/  IMAD.X R3, RZ, RZ, R34, P0 ;  /* 0x000000ffff037224 */ /* 0x000fe200000e0622 */
[----:B------:R-:W-:-:S07]  /*35220*/  MOV R34, R14 ;  /* 0x0000000e00227202 */ /* 0x000fce0000000f00 */
[----:B------:R-:W-:Y:S05]  /*35230*/  WARPSYNC.COLLECTIVE R15, `(.L_x_6818) ;  /* 0x000000000f087348 */ /* 0x000fea0003c00000 */
[----:B------:R0:W1:Y:S02]  /*35240*/  SHFL.IDX P6, R14, R13, R12, R11 ;  /* 0x0000000c0d0e7389 */ /* 0x00006400000c000b */
[----:B01----:R-:W-:Y:S01]  /*35250*/  ENDCOLLECTIVE ;  /* 0x000000000000791b */ /* 0x003fe20003800000 */
.L_x_6818:
        /* <DEDUP_REMOVED lines=13> */
.L_x_6819:
[----:B------:R-:W-:Y:S01]  /*35330*/  MOV R13, R26 ;  /* 0x0000001a000d7202 */ /* 0x000fe20000000f00 */
[----:B------:R-:W-:-:S07]  /*35340*/  IMAD.MOV.U32 R21, RZ, RZ, R14 ;  /* 0x000000ffff157224 */ /* 0x000fce00078e000e */
[----:B------:R-:W-:Y:S05]  /*35350*/  WARPSYNC.COLLECTIVE R15, `(.L_x_6820) ;  /* 0x000000000f087348 */ /* 0x000fea0003c00000 */
[----:B------:R0:W1:Y:S02]  /*35360*/  SHFL.IDX P6, R14, R13, R12, R11 ;  /* 0x0000000c0d0e7389 */ /* 0x00006400000c000b */
[----:B01----:R-:W-:Y:S01]  /*35370*/  ENDCOLLECTIVE ;  /* 0x000000000000791b */ /* 0x003fe20003800000 */
.L_x_6820:
[----:B------:R-:W-:-:S05]  /*35380*/  IMAD.SHL.U32 R3, R3, 0x10, RZ ;  /* 0x0000001003037824 */ /* 0x000fca00078e00ff */
[----:B------:R-:W-:-:S04]  /*35390*/  LOP3.LUT R3, R3, 0x30, RZ, 0xc0, !PT ;  /* 0x0000003003037812 */ /* 0x000fc800078ec0ff */
[----:B------:R-:W-:-:S05]  /*353a0*/  IADD3 R2, P0, R3, R2, RZ ;  /* 0x0000000203027210 */ /* 0x000fca0007f1e0ff */
[----:B------:R-:W-:-:S05]  /*353b0*/  IMAD.X R3, RZ, RZ, R34, P0 ;  /* 0x000000ffff037224 */ /* 0x000fca00000e0622 */
        /* <DEDUP_REMOVED lines=8> */
.L_x_6601:
[----:B---3--:R3:W4:Y:S02]  /*35440*/  SYNCS.PHASECHK.TRANS64.TRYWAIT P0, [R4+URZ+0x33440], R31 ;  /* 0x0334401f040075a7 */ /* 0x008724000800017f */
[----:B----4-:R-:W-:Y:S05]  /*35450*/  @!P0 NANOSLEEP.SYNCS 0x989680 ;  /* 0x009896800000895d */ /* 0x010fea0003900000 */
[----:B------:R-:W4:Y:S02]  /*35460*/  @!P0 SYNCS.PHASECHK.TRANS64 P0, [R4+URZ+0x33440], R31 ;  /* 0x0334401f040085a7 */ /* 0x000f24000800007f */
[----:B----4-:R-:W-:Y:S05]  /*35470*/  @!P0 BRA `(.L_x_6601) ;  /* 0xfffffffc00f08947 */ /* 0x010fea000383ffff */
[----:B------:R-:W-:Y:S05]  /*35480*/  BRA `(.L_x_6822) ;  /* 0xffffff8000647947 */ /* 0x000fea000383ffff */
.L_x_6602:
        /* <DEDUP_REMOVED lines=8> */
.L_x_6824:
[----:B------:R-:W-:Y:S05]  /*35510*/  BSYNC B0 ;  /* 0x0000000000007941 */ /* 0x000fea0003800000 */
.L_x_6823:
        /* <DEDUP_REMOVED lines=8> */
.L_x_6825:
[----:B------:R-:W-:Y:S02]  /*355a0*/  IMAD.MOV.U32 R13, RZ, RZ, R10 ;  /* 0x000000ffff0d7224 */ /* 0x000fe400078e000a */
[----:B------:R-:W-:Y:S02]  /*355b0*/  IMAD.MOV.U32 R12, RZ, RZ, 0x1 ;  /* 0x00000001ff0c7424 */ /* 0x000fe400078e00ff */
[----:B------:R-:W-:-:S07]  /*355c0*/  IMAD.MOV.U32 R2, RZ, RZ, R14 ;  /* 0x000000ffff027224 */ /* 0x000fce00078e000e */
[----:B------:R-:W-:Y:S05]  /*355d0*/  WARPSYNC.COLLECTIVE R15, `(.L_x_6826) ;  /* 0x000000000f087348 */ /* 0x000fea0003c00000 */
[----:B------:R0:W1:Y:S02]  /*355e0*/  SHFL.IDX P6, R14, R13, R12, R11 ;  /* 0x0000000c0d0e7389 */ /* 0x00006400000c000b */
[----:B01----:R-:W-:Y:S01]  /*355f0*/  ENDCOLLECTIVE ;  /* 0x000000000000791b */ /* 0x003fe20003800000 */
.L_x_6826:
[----:B------:R-:W-:-:S05]  /*35600*/  IADD3 R2, P0, R21, R2, RZ ;  /* 0x0000000215027210 */ /* 0x000fca0007f1e0ff */
[----:B------:R-:W-:-:S05]  /*35610*/  IMAD.X R3, RZ, RZ, R3, P0 ;  /* 0x000000ffff037224 */ /* 0x000fca00000e0603 */
[----:B------:R-:W-:Y:S01]  /*35620*/  @!PT LDS RZ, [RZ] ;  /* 0x00000000fffff984 */ /* 0x000fe20000000800 */
[----:B------:R-:W-:Y:S01]  /*35630*/  @!PT LDS RZ, [RZ] ;  /* 0x00000000fffff984 */ /* 0x000fe20000000800 */
[----:B------:R-:W-:Y:S01]  /*35640*/  @!PT LDS RZ, [RZ] ;  /* 0x00000000fffff984 */ /* 0x000fe20000000800 */
[----:B------:R-:W-:Y:S01]  /*35650*/  LDGSTS.E.BYPASS.LTC128B.128 [R0+0x24200], desc[UR50][R2.64], !P4 ;  /* 0x2420000002007fae */ /* 0x000fe2000e101d72 */
[----:B------:R-:W-:-:S03]  /*35660*/  MOV R13, R5 ;  /* 0x00000005000d7202 */ /* 0x000fc60000000f00 */
[----:B------:R-:W-:Y:S04]  /*35670*/  LDGSTS.E.BYPASS.LTC128B.128 [R0+0x26a00], desc[UR50][R2.64+0x40], !P3 ;  /* 0x26a0004002007fae */ /* 0x000fe8000d901d72 */
[----:B------:R0:W-:Y:S02]  /*35680*/  LDGSTS.E.BYPASS.LTC128B.128 [R0+0x29200], desc[UR50][R2.64+0x80], !P2 ;  /* 0x2920008002007fae */ /* 0x0001e4000d101d72 */
[----:B0-----:R-:W-:-:S07]  /*35690*/  IMAD.MOV.U32 R3, RZ, RZ, R14 ;  /* 0x000000ffff037224 */ /* 0x001fce00078e000e */
[----:B------:R-:W-:Y:S05]  /*356a0*/  WARPSYNC.COLLECTIVE R15, `(.L_x_6827) ;  /* 0x000000000f087348 */ /* 0x000fea0003c00000 */
[----:B------:R0:W1:Y:S02]  /*356b0*/  SHFL.IDX P6, R14, R13, R12, R11 ;  /* 0x0000000c0d0e7389 */ /* 0x00006400000c000b */
[----:B01----:R-:W-:Y:S01]  /*356c0*/  ENDCOLLECTIVE ;  /* 0x000000000000791b */ /* 0x003fe20003800000 */
.L_x_6827:
[----:B------:R-:W-:Y:S02]  /*356d0*/  IMAD.MOV.U32 R13, RZ, RZ, R10 ;  /* 0x000000ffff0d7224 */ /* 0x000fe400078e000a */
[----:B------:R-:W-:Y:S02]  /*356e0*/  IMAD.MOV.U32 R12, RZ, RZ, 0x2 ;  /* 0x00000002ff0c7424 */ /* 0x000fe400078e00ff */
[----:B------:R-:W-:-:S07]  /*356f0*/  IMAD.MOV.U32 R2, RZ, RZ, R14 ;  /* 0x000000ffff027224 */ /* 0x000fce00078e000e */
[----:B------:R-:W-:Y:S05]  /*35700*/  WARPSYNC.COLLECTIVE R15, `(.L_x_6828) ;  /* 0x000000000f087348 */ /* 0x000fea0003c00000 */
[----:B------:R0:W1:Y:S02]  /*35710*/  SHFL.IDX P6, R14, R13, R12, R11 ;  /* 0x0000000c0d0e7389 */ /* 0x00006400000c000b */
[----:B01----:R-:W-:Y:S01]  /*35720*/  ENDCOLLECTIVE ;  /* 0x000000000000791b */ /* 0x003fe20003800000 */
.L_x_6828:
        /* <DEDUP_REMOVED lines=13> */
.L_x_6829:
[----:B------:R-:W-:Y:S02]  /*35800*/  IMAD.MOV.U32 R13, RZ, RZ, R10 ;  /* 0x000000ffff0d7224 */ /* 0x000fe400078e000a */
[----:B------:R-:W-:Y:S02]  /*35810*/  IMAD.MOV.U32 R12, RZ, RZ, 0x3 ;  /* 0x00000003ff0c7424 */ /* 0x000fe400078e00ff */
[----:B------:R-:W-:-:S07]  /*35820*/  IMAD.MOV.U32 R2, RZ, RZ, R14 ;  /* 0x000000ffff027224 */ /* 0x000fce00078e000e */
[----:B------:R-:W-:Y:S05]  /*35830*/  WARPSYNC.COLLECTIVE R15, `(.L_x_6830) ;  /* 0x000000000f087348 */ /* 0x000fea0003c00000 */
[----:B------:R0:W1:Y:S02]  /*35840*/  SHFL.IDX P6, R14, R13, R12, R11 ;  /* 0x0000000c0d0e7389 */ /* 0x00006400000c000b */
[----:B01----:R-:W-:Y:S01]  /*35850*/  ENDCOLLECTIVE ;  /* 0x000000000000791b */ /* 0x003fe20003800000 */
.L_x_6830:
[----:B------:R-:W-:-:S04]  /*35860*/  IADD3 R2, P0, R21, R2, RZ ;  /* 0x0000000215027210 */ /* 0x000fc80007f1e0ff */
[----:B------:R-:W-:-:S05]  /*35870*/  IADD3.X R3, RZ, R8, RZ, P0, !PT ;  /* 0x00000008ff037210 */ /* 0x000fca00007fe4ff */
        /* <DEDUP_REMOVED lines=11> */
.L_x_6831:
[----:B------:R-:W-:Y:S01]  /*35930*/  IMAD.MOV.U32 R13, RZ, RZ, R7 ;  /* 0x000000ffff0d7224 */ /* 0x000fe200078e0007 */
[----:B------:R-:W-:Y:S01]  /*35940*/  MOV R12, RZ ;  /* 0x000000ff000c7202 */ /* 0x000fe20000000f00 */
[----:B------:R-:W-:-:S07]  /*35950*/  IMAD.MOV.U32 R2, RZ, RZ, R14 ;  /* 0x000000ffff027224 */ /* 0x000fce00078e000e */
[----:B------:R-:W-:Y:S05]  /*35960*/  WARPSYNC.COLLECTIVE R15, `(.L_x_6832) ;  /* 0x000000000f087348 */ /* 0x000fea0003c00000 */
[----:B------:R0:W1:Y:S02]  /*35970*/  SHFL.IDX P6, R14, R13, R12, R11 ;  /* 0x0000000c0d0e7389 */ /* 0x00006400000c000b */
[----:B01----:R-:W-:Y:S01]  /*35980*/  ENDCOLLECTIVE ;  /* 0x000000000000791b */ /* 0x003fe20003800000 */
.L_x_6832:
        /* <DEDUP_REMOVED lines=13> */
.L_x_6833:
[----:B------:R-:W-:Y:S01]  /*35a60*/  IMAD.MOV.U32 R2, RZ, RZ, R14 ;  /* 0x000000ffff027224 */ /* 0x000fe200078e000e */
[----:B------:R-:W-:Y:S06]  /*35a70*/  BRA `(.L_x_6834) ;  /* 0xffffff8000107947 */ /* 0x000fec000383ffff */
.L_x_6607:
[----:B------:R0:W0:Y:S02]  /*35a80*/  SYNCS.PHASECHK.TRANS64.TRYWAIT P2, [R2+URZ+0x33470], R3 ;  /* 0x03347003020075a7 */ /* 0x000024000804017f */
[----:B0-----:R-:W-:Y:S05]  /*35a90*/  @!P2 NANOSLEEP.SYNCS 0x989680 ;  /* 0x009896800000a95d */ /* 0x001fea0003900000 */
[----:B------:R-:W0:Y:S02]  /*35aa0*/  @!P2 SYNCS.PHASECHK.TRANS64 P2, [R2+URZ+0x33470], R3 ;  /* 0x033470030200a5a7 */ /* 0x000e24000804007f */
[----:B0-----:R-:W-:Y:S05]  /*35ab0*/  @!P2 BRA `(.L_x_6607) ;  /* 0xfffffffc00f0a947 */ /* 0x001fea000383ffff */
[----:B------:R-:W-:Y:S05]  /*35ac0*/  BRA `(.L_x_6835) ;  /* 0xffffff80007c7947 */ /* 0x000fea000383ffff */
.L_x_6609:
[----:B------:R0:W0:Y:S02]  /*35ad0*/  SYNCS.PHASECHK.TRANS64.TRYWAIT P2, [R2+URZ+0x33460], R3 ;  /* 0x03346003020075a7 */ /* 0x000024000804017f */
[----:B0-----:R-:W-:Y:S05]  /*35ae0*/  @!P2 NANOSLEEP.SYNCS 0x989680 ;  /* 0x009896800000a95d */ /* 0x001fea0003900000 */
[----:B------:R-:W0:Y:S02]  /*35af0*/  @!P2 SYNCS.PHASECHK.TRANS64 P2, [R2+URZ+0x33460], R3 ;  /* 0x033460030200a5a7 */ /* 0x000e24000804007f */
[----:B0-----:R-:W-:Y:S05]  /*35b00*/  @!P2 BRA `(.L_x_6609) ;  /* 0xfffffffc00f0a947 */ /* 0x001fea000383ffff */
[----:B------:R-:W-:Y:S05]  /*35b10*/  BRA `(.L_x_6836) ;  /* 0xffffff80008c7947 */ /* 0x000fea000383ffff */
.L_x_6617:
[----:B0-----:R0:W2:Y:S02]  /*35b20*/  SYNCS.PHASECHK.TRANS64.TRYWAIT P1, [R0+URZ+0x33470], R3 ;  /* 0x03347003000075a7 */ /* 0x0010a4000802017f */
[----:B--2---:R-:W-:Y:S05]  /*35b30*/  @!P1 NANOSLEEP.SYNCS 0x989680 ;  /* 0x009896800000995d */ /* 0x004fea0003900000 */
[----:B------:R-:W2:Y:S02]  /*35b40*/  @!P1 SYNCS.PHASECHK.TRANS64 P1, [R0+URZ+0x33470], R3 ;  /* 0x03347003000095a7 */ /* 0x000ea4000802007f */
[----:B--2---:R-:W-:Y:S05]  /*35b50*/  @!P1 BRA `(.L_x_6617) ;  /* 0xfffffffc00f09947 */ /* 0x004fea000383ffff */
[----:B------:R-:W-:Y:S05]  /*35b60*/  BRA `(.L_x_6837) ;  /* 0xffffff8c00d07947 */ /* 0x000fea000383ffff */
.L_x_6619:
[----:B0-----:R0:W2:Y:S02]  /*35b70*/  SYNCS.PHASECHK.TRANS64.TRYWAIT P1, [R0+URZ+0x33460], R3 ;  /* 0x03346003000075a7 */ /* 0x0010a4000802017f */
[----:B--2---:R-:W-:Y:S05]  /*35b80*/  @!P1 NANOSLEEP.SYNCS 0x989680 ;  /* 0x009896800000995d */ /* 0x004fea0003900000 */
[----:B------:R-:W2:Y:S02]  /*35b90*/  @!P1 SYNCS.PHASECHK.TRANS64 P1, [R0+URZ+0x33460], R3 ;  /* 0x03346003000095a7 */ /* 0x000ea4000802007f */
[----:B--2---:R-:W-:Y:S05]  /*35ba0*/  @!P1 BRA `(.L_x_6619) ;  /* 0xfffffffc00f09947 */ /* 0x004fea000383ffff */
[----:B------:R-:W-:Y:S05]  /*35bb0*/  BRA `(.L_x_6838) ;  /* 0xffffff8c00dc7947 */ /* 0x000fea000383ffff */
.L_x_6624:
        /* <DEDUP_REMOVED lines=8> */
.L_x_6840:
[----:B------:R-:W-:Y:S05]  /*35c40*/  BSYNC B0 ;  /* 0x0000000000007941 */ /* 0x000fea0003800000 */
.L_x_6839:
[----:B------:R-:W-:Y:S01]  /*35c50*/  IMAD.MOV.U32 R13, RZ, RZ, R16 ;  /* 0x000000ffff0d7224 */ /* 0x000fe200078e0010 */
[----:B------:R-:W-:Y:S01]  /*35c60*/  MOV R0, R14 ;  /* 0x0000000e00007202 */ /* 0x000fe20000000f00 */
[----:B------:R-:W-:Y:S02]  /*35c70*/  IMAD.MOV.U32 R12, RZ, RZ, 0x1 ;  /* 0x00000001ff0c7424 */ /* 0x000fe400078e00ff */
[----:B------:R-:W-:Y:S02]  /*35c80*/  IMAD.MOV.U32 R11, RZ, RZ, 0x1f ;  /* 0x0000001fff0b7424 */ /* 0x000fe400078e00ff */
[----:B------:R-:W-:Y:S02]  /*35c90*/  IMAD.MOV.U32 R15, RZ, RZ, -0x1 ;  /* 0xffffffffff0f7424 */ /* 0x000fe400078e00ff */
[----:B------:R-:W-:-:S07]  /*35ca0*/  IMAD.IADD R7, R19, 0x1, R8 ;  /* 0x0000000113077824 */ /* 0x000fce00078e0208 */
[----:B------:R-:W-:Y:S05]  /*35cb0*/  WARPSYNC.COLLECTIVE R15, `(.L_x_6841) ;  /* 0x000000000f087348 */ /* 0x000fea0003c00000 */
[----:B------:R0:W1:Y:S02]  /*35cc0*/  SHFL.IDX P6, R14, R13, R12, R11 ;  /* 0x0000000c0d0e7389 */ /* 0x00006400000c000b */
[----:B01----:R-:W-:Y:S01]  /*35cd0*/  ENDCOLLECTIVE ;  /* 0x000000000000791b */ /* 0x003fe20003800000 */
.L_x_6841:
        /* <DEDUP_REMOVED lines=11> */
[C---:B------:R-:W-:Y:S02]  /*35d90*/  ISETP.GE.U32.AND P5, PT, R8.reuse, 0x10, PT ;  /* 0x000000100800780c */ /* 0x040fe40003fa6070 */
[----:B--2---:R-:W-:Y:S02]  /*35da0*/  @!P1 MOV R17, R2 ;  /* 0x0000000200119202 */ /* 0x004fe40000000f00 */
[----:B------:R-:W-:-:S03]  /*35db0*/  ISETP.NE.AND P1, PT, R8, RZ, PT ;  /* 0x000000ff0800720c */ /* 0x000fc60003f25270 */
[----:B------:R-:W-:-:S10]  /*35dc0*/  IMAD.MOV.U32 R13, RZ, RZ, R17 ;  /* 0x000000ffff0d7224 */ /* 0x000fd400078e0011 */
[----:B------:R-:W-:Y:S05]  /*35dd0*/  WARPSYNC.COLLECTIVE R15, `(.L_x_6842) ;  /* 0x000000000f087348 */ /* 0x000fea0003c00000 */
[----:B------:R0:W1:Y:S02]  /*35de0*/  SHFL.UP P6, R14, R13, R12, R11 ;  /* 0x0400000c0d0e7389 */ /* 0x00006400000c000b */
[----:B01----:R-:W-:Y:S01]  /*35df0*/  ENDCOLLECTIVE ;  /* 0x000000000000791b */ /* 0x003fe20003800000 */
.L_x_6842:
[----:B------:R-:W-:Y:S01]  /*35e00*/  IMAD.MOV.U32 R12, RZ, RZ, 0x2 ;  /* 0x00000002ff0c7424 */ /* 0x000fe200078e00ff */
[----:B------:R-:W-:-:S05]  /*35e10*/  SEL R4, R14, RZ, P1 ;  /* 0x000000ff0e047207 */ /* 0x000fca0000800000 */
[----:B------:R-:W-:-:S04]  /*35e20*/  IMAD.IADD R4, R17, 0x1, R4 ;  /* 0x0000000111047824 */ /* 0x000fc800078e0204 */
[----:B------:R-:W-:-:S07]  /*35e30*/  IMAD.MOV.U32 R13, RZ, RZ, R4 ;  /* 0x000000ffff0d7224 */ /* 0x000fce00078e0004 */
[----:B------:R-:W-:Y:S05]  /*35e40*/  WARPSYNC.COLLECTIVE R15, `(.L_x_6843) ;  /* 0x000000000f087348 */ /* 0x000fea0003c00000 */
[----:B------:R0:W1:Y:S02]  /*35e50*/  SHFL.UP P6, R14, R13, R12, R11 ;  /* 0x0400000c0d0e7389 */ /* 0x00006400000c000b */
[----:B01----:R-:W-:Y:S01]  /*35e60*/  ENDCOLLECTIVE ;  /* 0x000000000000791b */ /* 0x003fe20003800000 */
.L_x_6843:
[----:B------:R-:W-:Y:S02]  /*35e70*/  MOV R12, 0x4 ;  /* 0x00000004000c7802 */ /* 0x000fe40000000f00 */
[----:B------:R-:W-:-:S05]  /*35e80*/  SEL R3, R14, RZ, P2 ;  /* 0x000000ff0e037207 */ /* 0x000fca0001000000 */
[----:B------:R-:W-:-:S04]  /*35e90*/  IMAD.IADD R6, R4, 0x1, R3 ;  /* 0x0000000104067824 */ /* 0x000fc800078e0203 */
[----:B------:R-:W-:-:S07]  /*35ea0*/  IMAD.MOV.U32 R13, RZ, RZ, R6 ;  /* 0x000000ffff0d7224 */ /* 0x000fce00078e0006 */
[----:B------:R-:W-:Y:S05]  /*35eb0*/  WARPSYNC.COLLECTIVE R15, `(.L_x_6844) ;  /* 0x000000000f087348 */ /* 0x000fea0003c00000 */
[----:B------:R0:W1:Y:S02]  /*35ec0*/  SHFL.UP P6, R14, R13, R12, R11 ;  /* 0x0400000c0d0e7389 */ /* 0x00006400000c000b */
[----:B01----:R-:W-:Y:S01]  /*35ed0*/  ENDCOLLECTIVE ;  /* 0x000000000000791b */ /* 0x003fe20003800000 */
.L_x_6844:
[----:B------:R-:W-:Y:S01]  /*35ee0*/  IMAD.MOV.U32 R12, RZ, RZ, 0x8 ;  /* 0x00000008ff0c7424 */ /* 0x000fe200078e00ff */
[----:B------:R-:W-:-:S05]  /*35ef0*/  SEL R3, R14, RZ, P3 ;  /* 0x000000ff0e037207 */ /* 0x000fca0001800000 */
[----:B------:R-:W-:-:S04]  /*35f00*/  IMAD.IADD R2, R6, 0x1, R3 ;  /* 0x0000000106027824 */ /* 0x000fc800078e0203 */
[----:B------:R-:W-:-:S07]  /*35f10*/  IMAD.MOV.U32 R13, RZ, RZ, R2 ;  /* 0x000000ffff0d7224 */ /* 0x000fce00078e0002 */
[----:B------:R-:W-:Y:S05]  /*35f20*/  WARPSYNC.COLLECTIVE R15, `(.L_x_6845) ;  /* 0x000000000f087348 */ /* 0x000fea0003c00000 */
[----:B------:R0:W1:Y:S02]  /*35f30*/  SHFL.UP P6, R14, R13, R12, R11 ;  /* 0x0400000c0d0e7389 */ /* 0x00006400000c000b */
[----:B01----:R-:W-:Y:S01]  /*35f40*/  ENDCOLLECTIVE ;  /* 0x000000000000791b */ /* 0x003fe20003800000 */
.L_x_6845:
[----:B------:R-:W-:Y:S01]  /*35f50*/  IMAD.MOV.U32 R12, RZ, RZ, 0x10 ;  /* 0x00000010ff0c7424 */ /* 0x000fe200078e00ff */
[----:B------:R-:W-:-:S05]  /*35f60*/  SEL R3, R14, RZ, P4 ;  /* 0x000000ff0e037207 */ /* 0x000fca0002000000 */
[----:B------:R-:W-:-:S04]  /*35f70*/  IMAD.IADD R3, R2, 0x1, R3 ;  /* 0x0000000102037824 */ /* 0x000fc800078e0203 */
[----:B------:R-:W-:-:S07]  /*35f80*/  IMAD.MOV.U32 R13, RZ, RZ, R3 ;  /* 0x000000ffff0d7224 */ /* 0x000fce00078e0003 */
[----:B------:R-:W-:Y:S05]  /*35f90*/  WARPSYNC.COLLECTIVE R15, `(.L_x_6846) ;  /* 0x000000000f087348 */ /* 0x000fea0003c00000 */
[----:B------:R0:W1:Y:S02]  /*35fa0*/  SHFL.UP P6, R14, R13, R12, R11 ;  /* 0x0400000c0d0e7389 */ /* 0x00006400000c000b */
[----:B01----:R-:W-:Y:S01]  /*35fb0*/  ENDCOLLECTIVE ;  /* 0x000000000000791b */ /* 0x003fe20003800000 */
.L_x_6846:
        /* <DEDUP_REMOVED lines=8> */
.L_x_6847:
[----:B------:R-:W-:Y:S05]  /*36040*/  BRA `(.L_x_6848) ;  /* 0xffffff9800707947 */ /* 0x000fea000383ffff */
.L_x_6629:
[----:B------:R-:W-:Y:S01]  /*36050*/  BSSY B0, `(.L_x_6849) ;  /* 0x0000008000007945 */ /* 0x000fe20003800000 */
[----:B-----5:R-:W-:Y:S02]  /*36060*/  IMAD.MOV.U32 R13, RZ, RZ, R17 ;  /* 0x000000ffff0d7224 */ /* 0x020fe400078e0011 */
[----:B------:R-:W-:Y:S02]  /*36070*/  IMAD.MOV.U32 R12, RZ, RZ, 0x1 ;  /* 0x00000001ff0c7424 */ /* 0x000fe400078e00ff */
[----:B------:R-:W-:Y:S02]  /*36080*/  IMAD.MOV.U32 R11, RZ, RZ, RZ ;  /* 0x000000ffff0b7224 */ /* 0x000fe400078e00ff */
[----:B------:R-:W-:-:S07]  /*36090*/  IMAD.MOV.U32 R15, RZ, RZ, -0x1 ;  /* 0xffffffffff0f7424 */ /* 0x000fce00078e00ff */
[----:B01----:R-:W-:Y:S05]  /*360a0*/  WARPSYNC.COLLECTIVE R15, `(.L_x_6850) ;  /* 0x000000000f087348 */ /* 0x003fea0003c00000 */
[----:B------:R2:W3:Y:S02]  /*360b0*/  SHFL.UP P6, R14, R13, R12, R11 ;  /* 0x0400000c0d0e7389 */ /* 0x0004e400000c000b */
[----:B0123--:R-:W-:Y:S01]  /*360c0*/  ENDCOLLECTIVE ;  /* 0x000000000000791b */ /* 0x00ffe20003800000 */
.L_x_6850:
[----:B------:R-:W-:Y:S05]  /*360d0*/  BSYNC B0 ;  /* 0x0000000000007941 */ /* 0x000fea0003800000 */
.L_x_6849:
        /* <DEDUP_REMOVED lines=8> */
.L_x_6851:
[----:B------:R-:W-:Y:S01]  /*36160*/  IMAD.MOV.U32 R12, RZ, RZ, 0x4 ;  /* 0x00000004ff0c7424 */ /* 0x000fe200078e00ff */
[----:B------:R-:W-:-:S05]  /*36170*/  SEL R2, R14, RZ, P2 ;  /* 0x000000ff0e027207 */ /* 0x000fca0001000000 */
[----:B------:R-:W-:-:S04]  /*36180*/  IMAD.IADD R2, R13, 0x1, R2 ;  /* 0x000000010d027824 */ /* 0x000fc800078e0202 */
[----:B------:R-:W-:-:S07]  /*36190*/  IMAD.MOV.U32 R13, RZ, RZ, R2 ;  /* 0x000000ffff0d7224 */ /* 0x000fce00078e0002 */
[----:B------:R-:W-:Y:S05]  /*361a0*/  WARPSYNC.COLLECTIVE R15, `(.L_x_6852) ;  /* 0x000000000f087348 */ /* 0x000fea0003c00000 */
[----:B------:R0:W1:Y:S02]  /*361b0*/  SHFL.UP P6, R14, R13, R12, R11 ;  /* 0x0400000c0d0e7389 */ /* 0x00006400000c000b */
[----:B01----:R-:W-:Y:S01]  /*361c0*/  ENDCOLLECTIVE ;  /* 0x000000000000791b */ /* 0x003fe20003800000 */
.L_x_6852:
[----:B------:R-:W-:Y:S02]  /*361d0*/  MOV R12, 0x8 ;  /* 0x00000008000c7802 */ /* 0x000fe40000000f00 */
[----:B------:R-:W-:-:S05]  /*361e0*/  SEL R3, R14, RZ, P3 ;  /* 0x000000ff0e037207 */ /* 0x000fca0001800000 */
[----:B------:R-:W-:-:S04]  /*361f0*/  IMAD.IADD R3, R2, 0x1, R3 ;  /* 0x0000000102037824 */ /* 0x000fc800078e0203 */
[----:B------:R-:W-:-:S07]  /*36200*/  IMAD.MOV.U32 R13, RZ, RZ, R3 ;  /* 0x000000ffff0d7224 */ /* 0x000fce00078e0003 */
[----:B------:R-:W-:Y:S05]  /*36210*/  WARPSYNC.COLLECTIVE R15, `(.L_x_6853) ;  /* 0x000000000f087348 */ /* 0x000fea0003c00000 */
[----:B------:R0:W1:Y:S02]  /*36220*/  SHFL.UP P6, R14, R13, R12, R11 ;  /* 0x0400000c0d0e7389 */ /* 0x00006400000c000b */
[----:B01----:R-:W-:Y:S01]  /*36230*/  ENDCOLLECTIVE ;  /* 0x000000000000791b */ /* 0x003fe20003800000 */
.L_x_6853:
[----:B------:R-:W-:Y:S01]  /*36240*/  IMAD.MOV.U32 R12, RZ, RZ, 0x10 ;  /* 0x00000010ff0c7424 */ /* 0x000fe200078e00ff */
[----:B------:R-:W-:-:S05]  /*36250*/  SEL R4, R14, RZ, P4 ;  /* 0x000000ff0e047207 */ /* 0x000fca0002000000 */
[----:B------:R-:W-:-:S04]  /*36260*/  IMAD.IADD R4, R3, 0x1, R4 ;  /* 0x0000000103047824 */ /* 0x000fc800078e0204 */
[----:B------:R-:W-:-:S07]  /*36270*/  IMAD.MOV.U32 R13, RZ, RZ, R4 ;  /* 0x000000ffff0d7224 */ /* 0x000fce00078e0004 */
[----:B------:R-:W-:Y:S05]  /*36280*/  WARPSYNC.COLLECTIVE R15, `(.L_x_6854) ;  /* 0x000000000f087348 */ /* 0x000fea0003c00000 */
[----:B------:R0:W1:Y:S02]  /*36290*/  SHFL.UP P6, R14, R13, R12, R11 ;  /* 0x0400000c0d0e7389 */ /* 0x00006400000c000b */
[----:B01----:R-:W-:Y:S01]  /*362a0*/  ENDCOLLECTIVE ;  /* 0x000000000000791b */ /* 0x003fe20003800000 */
.L_x_6854:
        /* <DEDUP_REMOVED lines=8> */
.L_x_6855:
[----:B------:R-:W-:Y:S05]  /*36330*/  BRA `(.L_x_6856) ;  /* 0xffffff9800507947 */ /* 0x000fea000383ffff */
.L_x_6631:
[----:B------:R-:W-:Y:S01]  /*36340*/  BSSY B0, `(.L_x_6857) ;  /* 0x0000006000007945 */ /* 0x000fe20003800000 */
[----:B------:R-:W-:Y:S02]  /*36350*/  PLOP3.LUT P6, PT, P6, PT, PT, 0x8, 0x0 ;  /* 0x000000000000781c */ /* 0x000fe400037ce170 */
[----:B------:R-:W-:-:S11]  /*36360*/  MOV R15, 0xffffffff ;  /* 0xffffffff000f7802 */ /* 0x000fd60000000f00 */
[----:B01----:R-:W-:Y:S05]  /*36370*/  WARPSYNC.COLLECTIVE R15, `(.L_x_6858) ;  /* 0x000000000f087348 */ /* 0x003fea0003c00000 */
[----:B------:R-:W-:Y:S01]  /*36380*/  VOTE.ANY R14, PT, P6 ;  /* 0x00000000000e7806 */ /* 0x000fe200030e0100 */
[----:B01----:R-:W-:Y:S06]  /*36390*/  ENDCOLLECTIVE ;  /* 0x000000000000791b */ /* 0x003fec0003800000 */
.L_x_6858:
[----:B------:R-:W-:Y:S05]  /*363a0*/  BSYNC B0 ;  /* 0x0000000000007941 */ /* 0x000fea0003800000 */
.L_x_6857:
        /* <DEDUP_REMOVED lines=9> */
.L_x_6859:
[----:B------:R-:W-:Y:S01]  /*36440*/  IMAD.MOV.U32 R17, RZ, RZ, R14 ;  /* 0x000000ffff117224 */ /* 0x000fe200078e000e */
[----:B------:R-:W-:Y:S06]  /*36450*/  BRA `(.L_x_6860) ;  /* 0xffffff9800407947 */ /* 0x000fec000383ffff */
.L_x_6633:
[----:B------:R-:W-:Y:S01]  /*36460*/  BSSY B0, `(.L_x_6861) ;  /* 0x0000007000007945 */ /* 0x000fe20003800000 */
[----:B------:R-:W-:Y:S01]  /*36470*/  IMAD.MOV.U32 R13, RZ, RZ, R2 ;  /* 0x000000ffff0d7224 */ /* 0x000fe200078e0002 */
[----:B------:R-:W-:Y:S01]  /*36480*/  MOV R11, 0x1f ;  /* 0x0000001f000b7802 */ /* 0x000fe20000000f00 */
[----:B------:R-:W-:-:S07]  /*36490*/  IMAD.MOV.U32 R15, RZ, RZ, -0x1 ;  /* 0xffffffffff0f7424 */ /* 0x000fce00078e00ff */
[----:B0123--:R-:W-:Y:S05]  /*364a0*/  WARPSYNC.COLLECTIVE R15, `(.L_x_6862) ;  /* 0x000000000f087348 */ /* 0x00ffea0003c00000 */
[----:B------:R4:W0:Y:S02]  /*364b0*/  SHFL.IDX P6, R14, R13, R12, R11 ;  /* 0x0000000c0d0e7389 */ /* 0x00082400000c000b */
[----:B01234-:R-:W-:Y:S01]  /*364c0*/  ENDCOLLECTIVE ;  /* 0x000000000000791b */ /* 0x01ffe20003800000 */
.L_x_6862:
[----:B------:R-:W-:Y:S05]  /*364d0*/  BSYNC B0 ;  /* 0x0000000000007941 */ /* 0x000fea0003800000 */
.L_x_6861:
[----:B------:R-:W-:Y:S05]  /*364e0*/  BRA `(.L_x_6632) ;  /* 0xffffff9800387947 */ /* 0x000fea000383ffff */
.L_x_6637:
[----:B0-----:R0:W2:Y:S02]  /*364f0*/  SYNCS.PHASECHK.TRANS64.TRYWAIT P0, [R5+URZ+0x33420], R0 ;  /* 0x03342000050075a7 */ /* 0x0010a4000800017f */
[----:B--2---:R-:W-:Y:S05]  /*36500*/  @!P0 NANOSLEEP.SYNCS 0x989680 ;  /* 0x009896800000895d */ /* 0x004fea0003900000 */
[----:B------:R-:W2:Y:S02]  /*36510*/  @!P0 SYNCS.PHASECHK.TRANS64 P0, [R5+URZ+0x33420], R0 ;  /* 0x03342000050085a7 */ /* 0x000ea4000800007f */
[----:B--2---:R-:W-:Y:S05]  /*36520*/  @!P0 BRA `(.L_x_6637) ;  /* 0xfffffffc00f08947 */ /* 0x004fea000383ffff */
[----:B------:R-:W-:Y:S05]  /*36530*/  BRA `(.L_x_6863) ;  /* 0xffffff9c00b87947 */ /* 0x000fea000383ffff */
.L_x_6638:
        /* <DEDUP_REMOVED lines=11> */
.L_x_6865:
[----:B------:R-:W-:Y:S05]  /*365f0*/  BSYNC B0 ;  /* 0x0000000000007941 */ /* 0x000fea0003800000 */
.L_x_6864:
[----:B------:R-:W-:Y:S05]  /*36600*/  BRA `(.L_x_6866) ;  /* 0xffffff9c00a07947 */ /* 0x000fea000383ffff */
.L_x_6639:
[----:B------:R-:W-:Y:S01]  /*36610*/  BSSY B0, `(.L_x_6867) ;  /* 0x0000006000007945 */ /* 0x000fe20003800000 */
[----:B------:R-:W-:-:S07]  /*36620*/  IMAD.MOV.U32 R15, RZ, RZ, -0x1 ;  /* 0xffffffffff0f7424 */ /* 0x000fce00078e00ff */
[----:B01----:R-:W-:Y:S05]  /*36630*/  WARPSYNC.COLLECTIVE R15, `(.L_x_6868) ;  /* 0x000000000f0c7348 */ /* 0x003fea0003c00000 */
[----:B------:R-:W-:Y:S02]  /*36640*/  ELECT P6, UR62, PT ;  /* 0x00000000003e782f */ /* 0x000fe400038c0000 */
[----:B------:R-:W-:Y:S01]  /*36650*/  MOV R14, UR62 ;  /* 0x0000003e000e7c02 */ /* 0x000fe20008000f00 */
[----:B01----:R-:W-:Y:S10]  /*36660*/  ENDCOLLECTIVE ;  /* 0x000000000000791b */ /* 0x003ff40003800000 */
.L_x_6868:
[----:B------:R-:W-:Y:S05]  /*36670*/  BSYNC B0 ;  /* 0x0000000000007941 */ /* 0x000fea0003800000 */
.L_x_6867:
[----:B------:R-:W-:Y:S05]  /*36680*/  BRA `(.L_x_6869) ;  /* 0xffffff9c00947947 */ /* 0x000fea000383ffff */
.L_x_6641:
[----:B0-----:R0:W2:Y:S02]  /*36690*/  SYNCS.PHASECHK.TRANS64.TRYWAIT P1, [R3+URZ+0x33440], R2 ;  /* 0x03344002030075a7 */ /* 0x0010a4000802017f */
[----:B--2---:R-:W-:Y:S05]  /*366a0*/  @!P1 NANOSLEEP.SYNCS 0x989680 ;  /* 0x009896800000995d */ /* 0x004fea0003900000 */
[----:B------:R-:W2:Y:S02]  /*366b0*/  @!P1 SYNCS.PHASECHK.TRANS64 P1, [R3+URZ+0x33440], R2 ;  /* 0x03344002030095a7 */ /* 0x000ea4000802007f */
[----:B--2---:R-:W-:Y:S05]  /*366c0*/  @!P1 BRA `(.L_x_6641) ;  /* 0xfffffffc00f09947 */ /* 0x004fea000383ffff */
[----:B------:R-:W-:Y:S05]  /*366d0*/  BRA `(.L_x_6870) ;  /* 0xffffff9c00b47947 */ /* 0x000fea000383ffff */
.L_x_6643:
[----:B--2---:R2:W3:Y:S02]  /*366e0*/  SYNCS.PHASECHK.TRANS64.TRYWAIT P1, [R5+URZ+0x33440], R0 ;  /* 0x03344000050075a7 */ /* 0x0044e4000802017f */
[----:B---3--:R-:W-:Y:S05]  /*366f0*/  @!P1 NANOSLEEP.SYNCS 0x989680 ;  /* 0x009896800000995d */ /* 0x008fea0003900000 */
[----:B------:R-:W3:Y:S02]  /*36700*/  @!P1 SYNCS.PHASECHK.TRANS64 P1, [R5+URZ+0x33440], R0 ;  /* 0x03344000050095a7 */ /* 0x000ee4000802007f */
[----:B---3--:R-:W-:Y:S05]  /*36710*/  @!P1 BRA `(.L_x_6643) ;  /* 0xfffffffc00f09947 */ /* 0x008fea000383ffff */
[----:B------:R-:W-:Y:S05]  /*36720*/  BRA `(.L_x_6871) ;  /* 0xffffff9c00c07947 */ /* 0x000fea000383ffff */
.L_x_6645:
[----:B---3--:R3:W4:Y:S02]  /*36730*/  SYNCS.PHASECHK.TRANS64.TRYWAIT P1, [R3+URZ+0x33460], R2 ;  /* 0x03346002030075a7 */ /* 0x008724000802017f */
[----:B----4-:R-:W-:Y:S05]  /*36740*/  @!P1 NANOSLEEP.SYNCS 0x989680 ;  /* 0x009896800000995d */ /* 0x010fea0003900000 */
[----:B------:R-:W4:Y:S02]  /*36750*/  @!P1 SYNCS.PHASECHK.TRANS64 P1, [R3+URZ+0x33460], R2 ;  /* 0x03346002030095a7 */ /* 0x000f24000802007f */
[----:B----4-:R-:W-:Y:S05]  /*36760*/  @!P1 BRA `(.L_x_6645) ;  /* 0xfffffffc00f09947 */ /* 0x010fea000383ffff */
[----:B------:R-:W-:Y:S05]  /*36770*/  BRA `(.L_x_6872) ;  /* 0xffffff9c00bc7947 */ /* 0x000fea000383ffff */
.L_x_6647:
[----:B----4-:R4:W0:Y:S02]  /*36780*/  SYNCS.PHASECHK.TRANS64.TRYWAIT P1, [R5+URZ+0x33460], R0 ;  /* 0x03346000050075a7 */ /* 0x010824000802017f */
[----:B0-----:R-:W-:Y:S05]  /*36790*/  @!P1 NANOSLEEP.SYNCS 0x989680 ;  /* 0x009896800000995d */ /* 0x001fea0003900000 */
[----:B------:R-:W0:Y:S02]  /*367a0*/  @!P1 SYNCS.PHASECHK.TRANS64 P1, [R5+URZ+0x33460], R0 ;  /* 0x03346000050095a7 */ /* 0x000e24000802007f */
[----:B0-----:R-:W-:Y:S05]  /*367b0*/  @!P1 BRA `(.L_x_6647) ;  /* 0xfffffffc00f09947 */ /* 0x001fea000383ffff */
[----:B------:R-:W-:Y:S05]  /*367c0*/  BRA `(.L_x_6873) ;  /* 0xffffff9c00b87947 */ /* 0x000fea000383ffff */
.L_x_6649:
[----:B------:R0:W0:Y:S02]  /*367d0*/  SYNCS.PHASECHK.TRANS64.TRYWAIT P1, [R3+URZ+0x33480], R2 ;  /* 0x03348002030075a7 */ /* 0x000024000802017f */
[----:B0-----:R-:W-:Y:S05]  /*367e0*/  @!P1 NANOSLEEP.SYNCS 0x989680 ;  /* 0x009896800000995d */ /* 0x001fea0003900000 */
[----:B------:R-:W0:Y:S02]  /*367f0*/  @!P1 SYNCS.PHASECHK.TRANS64 P1, [R3+URZ+0x33480], R2 ;  /* 0x03348002030095a7 */ /* 0x000e24000802007f */
[----:B0-----:R-:W-:Y:S05]  /*36800*/  @!P1 BRA `(.L_x_6649) ;  /* 0xfffffffc00f09947 */ /* 0x001fea000383ffff */
[----:B------:R-:W-:Y:S05]  /*36810*/  BRA `(.L_x_6874) ;  /* 0xffffff9c00b47947 */ /* 0x000fea000383ffff */
.L_x_6875:
        /* <DEDUP_REMOVED lines=14> */
.L_x_15842:


//--------------------- .text._ZN7cutlass13device_kernelIN5flash11enable_sm90INS1_16FlashAttnFwdSm90INS1_25CollectiveMainloopFwdSm90ILi2EN4cute5tupleIJNS5_1CILi1EEES8_S8_EEENS6_IJNS7_ILi128EEENS7_ILi160EEESA_EEELi128ENS_12float_e4m3_tEfNS_4arch4Sm90ELb0ELb0ELb0ELb0ELb1ELb0ELb0ELb1ELb1ELb1ELb0ELb0EEENS1_21CollectiveEpilogueFwdINS6_IJSA_SA_SB_EEES9_NS_10bfloat16_tESF_Li256ELb0ELb1ELb0ELb1EEENS1_29StaticPersistentTileSchedulerILb0EEEEEEEEEvNT_6ParamsE --------------------------
	.section	.text._ZN7cutlass13device_kernelIN5flash11enable_sm90INS1_16FlashAttnFwdSm90INS1_25CollectiveMainloopFwdSm90ILi2EN4cute5tupleIJNS5_1CILi1EEES8_S8_EEENS6_IJNS7_ILi128EEENS7_ILi160EEESA_EEELi128ENS_12float_e4m3_tEfNS_4arch4Sm90ELb0ELb0ELb0ELb0ELb1ELb0ELb0ELb1ELb1ELb1ELb0ELb0EEENS1_21CollectiveEpilogueFwdINS6_IJSA_SA_SB_EEES9_NS_10bfloat16_tESF_Li256ELb0ELb1ELb0ELb1EEENS1_29StaticPersistentTileSchedulerILb0EEEEEEEEEvNT_6ParamsE,"ax",@progbits
	.align	128
.text._ZN7cutlass13device_kernelIN5flash11enable_sm90INS1_16FlashAttnFwdSm90INS1_25CollectiveMainloopFwdSm90ILi2EN4cute5tupleIJNS5_1CILi1EEES8_S8_EEENS6_IJNS7_ILi128EEENS7_ILi160EEESA_EEELi128ENS_12float_e4m3_tEfNS_4arch4Sm90ELb0ELb0ELb0ELb0ELb1ELb0ELb0ELb1ELb1ELb1ELb0ELb0EEENS1_21CollectiveEpilogueFwdINS6_IJSA_SA_SB_EEES9_NS_10bfloat16_tESF_Li256ELb0ELb1ELb0ELb1EEENS1_29StaticPersistentTileSchedulerILb0EEEEEEEEEvNT_6ParamsE:
        .type           _ZN7cutlass13device_kernelIN5flash11enable_sm90INS1_16FlashAttnFwdSm90INS1_25CollectiveMainloopFwdSm90ILi2EN4cute5tupleIJNS5_1CILi1EEES8_S8_EEENS6_IJNS7_ILi128EEENS7_ILi160EEESA_EEELi128ENS_12float_e4m3_tEfNS_4arch4Sm90ELb0ELb0ELb0ELb0ELb1ELb0ELb0ELb1ELb1ELb1ELb0ELb0EEENS1_21CollectiveEpilogueFwdINS6_IJSA_SA_SB_EEES9_NS_10bfloat16_tESF_Li256ELb0ELb1ELb0ELb1EEENS1_29StaticPersistentTileSchedulerILb0EEEEEEEEEvNT_6ParamsE,@function
        .size           _ZN7cutlass13device_kernelIN5flash11enable_sm90INS1_16FlashAttnFwdSm90INS1_25CollectiveMainloopFwdSm90ILi2EN4cute5tupleIJNS5_1CILi1EEES8_S8_EEENS6_IJNS7_ILi128EEENS7_ILi160EEESA_EEELi128ENS_12float_e4m3_tEfNS_4arch4Sm90ELb0ELb0ELb0ELb0ELb1ELb0ELb0ELb1ELb1ELb1ELb0ELb0EEENS1_21CollectiveEpilogueFwdINS6_IJSA_SA_SB_EEES9_NS_10bfloat16_tESF_Li256ELb0ELb1ELb0ELb1EEENS1_29StaticPersistentTileSchedulerILb0EEEEEEEEEvNT_6ParamsE,(.L_x_15843 - _ZN7cutlass13device_kernelIN5flash11enable_sm90INS1_16FlashAttnFwdSm90INS1_25CollectiveMainloopFwdSm90ILi2EN4cute5tupleIJNS5_1CILi1EEES8_S8_EEENS6_IJNS7_ILi128EEENS7_ILi160EEESA_EEELi128ENS_12float_e4m3_tEfNS_4arch4Sm90ELb0ELb0ELb0ELb0ELb1ELb0ELb0ELb1ELb1ELb1ELb0ELb0EEENS1_21CollectiveEpilogueFwdINS6_IJSA_SA_SB_EEES9_NS_10bfloat16_tESF_Li256ELb0ELb1ELb0ELb1EEENS1_29StaticPersistentTileSchedulerILb0EEEEEEEEEvNT_6ParamsE)
        .other          _ZN7cutlass13device_kernelIN5flash11enable_sm90INS1_16FlashAttnFwdSm90INS1_25CollectiveMainloopFwdSm90ILi2EN4cute5tupleIJNS5_1CILi1EEES8_S8_EEENS6_IJNS7_ILi128EEENS7_ILi160EEESA_EEELi128ENS_12float_e4m3_tEfNS_4arch4Sm90ELb0ELb0ELb0ELb0ELb1ELb0ELb0ELb1ELb1ELb1ELb0ELb0EEENS1_21CollectiveEpilogueFwdINS6_IJSA_SA_SB_EEES9_NS_10bfloat16_tESF_Li256ELb0ELb1ELb0ELb1EEENS1_29StaticPersistentTileSchedulerILb0EEEEEEEEEvNT_6ParamsE,@"STO_CUDA_ENTRY STV_DEFAULT"
_ZN7cutlass13device_kernelIN5flash11enable_sm90INS1_16FlashAttnFwdSm90INS1_25CollectiveMainloopFwdSm90ILi2EN4cute5tupleIJNS5_1CILi1EEES8_S8_EEENS6_IJNS7_ILi128EEENS7_ILi160EEESA_EEELi128ENS_12float_e4m3_tEfNS_4arch4Sm90ELb0ELb0ELb0ELb0ELb1ELb0ELb0ELb1ELb1ELb1ELb0ELb0EEENS1_21CollectiveEpilogueFwdINS6_IJSA_SA_SB_EEES9_NS_10bfloat16_tESF_Li256ELb0ELb1ELb0ELb1EEENS1_29StaticPersistentTileSchedulerILb0EEEEEEEEEvNT_6ParamsE:
        /* <DEDUP_REMOVED lines=45> */
.L_x_6876:
        /* <DEDUP_REMOVED lines=22> */
.L_x_6877:
        /* <DEDUP_REMOVED lines=18> */
.L_x_6878:
        /* <DEDUP_REMOVED lines=22> */
.L_x_6879:
        /* <DEDUP_REMOVED lines=24> */
.L_x_6880:
        /* <DEDUP_REMOVED lines=8> */
.L_x_6882:
        /* <DEDUP_REMOVED lines=34> */
[----:B------:R-:W-:Y:S02]  /*0ad0*/  LEA.HI R5, R5, R8, RZ, 0x1 ;  /* 0x0000000805057211 */ /* 0x000fe400078f08ff */
[----:B------:R-:W-:-:S02]  /*0ae0*/  SHF.R.S32.HI R7, RZ, 0x2, R3 ;  /* 0x00000002ff077819 */ /* 0x000fc40000011403 */
[----:B------:R-:W-:Y:S02]  /*0af0*/  SHF.R.S32.HI R10, RZ, 0x1f, R3 ;  /* 0x0000001fff0a7819 */ /* 0x000fe40000011403 */
[----:B------:R-:W-:Y:S02]  /*0b00*/  LEA.HI R18, R0, R17, RZ, 0x3 ;  /* 0x0000001100127211 */ /* 0x000fe400078f18ff */
[----:B------:R-:W-:Y:S02]  /*0b10*/  LOP3.LUT R5, R5, 0x1ffffffe, RZ, 0xc0, !PT ;  /* 0x1ffffffe05057812 */ /* 0x000fe400078ec0ff */
[----:B------:R-:W-:Y:S02]  /*0b20*/  LOP3.LUT R0, R9, 0xfffffffc, RZ, 0xc0, !PT ;  /* 0xfffffffc09007812 */ /* 0x000fe400078ec0ff */
[----:B------:R-:W-:Y:S01]  /*0b30*/  LEA.HI R10, R10, R7, RZ, 0x3 ;  /* 0x000000070a0a7211 */ /* 0x000fe200078f18ff */
[----:B------:R-:W-:Y:S01]  /*0b40*/  IMAD.IADD R5, R8, 0x1, -R5 ;  /* 0x0000000108057824 */ /* 0x000fe200078e0a05 */
[----:B------:R-:W-:Y:S01]  /*0b50*/  SHF.R.S32.HI R23, RZ, 0x7, R2 ;  /* 0x00000007ff177819 */ /* 0x000fe20000011402 */
[----:B------:R-:W-:Y:S01]  /*0b60*/  IMAD.IADD R8, R17, 0x1, -R0 ;  /* 0x0000000111087824 */ /* 0x000fe200078e0a00 */
[----:B------:R-:W-:Y:S01]  /*0b70*/  LOP3.LUT R10, R10, 0xfffffff8, RZ, 0xc0, !PT ;  /* 0xfffffff80a0a7812 */ /* 0x000fe200078ec0ff */
[----:B------:R-:W-:Y:S01]  /*0b80*/  IMAD R170, R5, 0x8, R6 ;  /* 0x0000000805aa7824 */ /* 0x000fe200078e0206 */
[----:B------:R-:W-:-:S02]  /*0b90*/  LEA.HI R2, R2, R23, RZ, 0x1 ;  /* 0x0000001702027211 */ /* 0x000fc400078f08ff */
[----:B------:R-:W-:Y:S01]  /*0ba0*/  LOP3.LUT R12, R18, 0xfffffff8, RZ, 0xc0, !PT ;  /* 0xfffffff8120c7812 */ /* 0x000fe200078ec0ff */
[----:B------:R-:W-:Y:S01]  /*0bb0*/  IMAD.IADD R7, R7, 0x1, -R10 ;  /* 0x0000000107077824 */ /* 0x000fe200078e0a0a */
[----:B------:R-:W-:Y:S02]  /*0bc0*/  LEA.HI R4, R4, R19, RZ, 0x5 ;  /* 0x0000001304047211 */ /* 0x000fe400078f28ff */
[----:B------:R-:W-:Y:S01]  /*0bd0*/  LOP3.LUT R2, R2, 0x3fffffe, RZ, 0xc0, !PT ;  /* 0x03fffffe02027812 */ /* 0x000fe200078ec0ff */
[----:B------:R-:W-:Y:S01]  /*0be0*/  IMAD.IADD R17, R17, 0x1, -R12 ;  /* 0x0000000111117824 */ /* 0x000fe200078e0a0c */
[----:B------:R-:W-:Y:S02]  /*0bf0*/  LEA.HI R5, R8, R8, RZ, 0x1 ;  /* 0x0000000808057211 */ /* 0x000fe400078f08ff */
[----:B------:R-:W-:Y:S01]  /*0c00*/  SHF.R.S32.HI R4, RZ, 0x5, R4 ;  /* 0x00000005ff047819 */ /* 0x000fe20000011404 */
[----:B------:R-:W-:Y:S01]  /*0c10*/  IMAD.IADD R168, R23, 0x1, -R2 ;  /* 0x0000000117a87824 */ /* 0x000fe200078e0a02 */
[----:B------:R-:W-:Y:S01]  /*0c20*/  LOP3.LUT R0, R3, 0x7ffffffc, RZ, 0xc0, !PT ;  /* 0x7ffffffc03007812 */ /* 0x000fe200078ec0ff */
[----:B------:R-:W-:Y:S01]  /*0c30*/  IMAD.SHL.U32 R2, R17, 0x8, RZ ;  /* 0x0000000811027824 */ /* 0x000fe200078e00ff */
[----:B------:R-:W-:-:S02]  /*0c40*/  LOP3.LUT R5, R5, 0x1ffffffe, RZ, 0xc0, !PT ;  /* 0x1ffffffe05057812 */ /* 0x000fc400078ec0ff */
[----:B------:R-:W-:Y:S01]  /*0c50*/  LEA R7, R4, R7, 0x4 ;  /* 0x0000000704077211 */ /* 0x000fe200078e20ff */
[----:B------:R-:W-:Y:S01]  /*0c60*/  VIADD R16, R2, 0x40 ;  /* 0x0000004002107836 */ /* 0x000fe20000000000 */
[----:B------:R-:W-:Y:S01]  /*0c70*/  SHF.R.S32.HI R18, RZ, 0x3, R18 ;  /* 0x00000003ff127819 */ /* 0x000fe20000011412 */
[----:B------:R-:W-:Y:S02]  /*0c80*/  IMAD.IADD R0, R19, 0x1, -R0 ;  /* 0x0000000113007824 */ /* 0x000fe400078e0a00 */
[----:B------:R-:W-:Y:S01]  /*0c90*/  IMAD.IADD R5, R8, 0x1, -R5 ;  /* 0x0000000108057824 */ /* 0x000fe200078e0a05 */
[----:B------:R-:W-:Y:S01]  /*0ca0*/  SHF.R.S32.HI R192, RZ, 0x1f, R16 ;  /* 0x0000001fffc07819 */ /* 0x000fe20000011410 */
[----:B------:R-:W-:Y:S02]  /*0cb0*/  IMAD R168, R168, 0x40, R7 ;  /* 0x00000040a8a87824 */ /* 0x000fe400078e0207 */
[----:B------:R-:W-:Y:S02]  /*0cc0*/  IMAD R171, R0, R171, 0xa0 ;  /* 0x000000a000ab7424 */ /* 0x000fe400078e02ab */
[----:B------:R-:W-:-:S07]  /*0cd0*/  IMAD R169, R5, 0x8, R168 ;  /* 0x0000000805a97824 */ /* 0x000fce00078e02a8 */
.L_x_6915:
        /* <DEDUP_REMOVED lines=24> */
[----:B0-----:R-:W0:Y:S01]  /*0e60*/  SHFL.IDX PT, R8, R23, RZ, 0x1f ;  /* 0x00001fff17087589 */ /* 0x001e2200000e0000 */
        /* <DEDUP_REMOVED lines=30> */
[----:B-1-3--:R-:W-:Y:S01]  /*1050*/  IMAD.U32 R4, RZ, RZ, UR6 ;  /* 0x00000006ff047e24 */ /* 0x00afe2000f8e00ff */
        /* <DEDUP_REMOVED lines=34> */
[----:B-----5:R-:W-:-:S14]  /*1280*/  @!P0 BRA `(.L_x_6883) ;  /* 0x0000000000408947 */ /* 0x020fdc0003800000 */
[----:B------:R-:W-:Y:S01]  /*1290*/  MOV R0, 0x0 ;  /* 0x0000000000007802 */ /* 0x000fe20000000f00 */
[----:B------:R-:W-:Y:S01]  /*12a0*/  ULDC.64 UR4, c[0x4][0x1b0] ;  /* 0x01006c0000047ab9 */ /* 0x000fe20000000a00 */
[----:B------:R-:W-:Y:S01]  /*12b0*/  ULDC.64 UR6, c[0x4][0xa0] ;  /* 0x0100280000067ab9 */ /* 0x000fe20000000a00 */
[----:B------:R-:W-:Y:S01]  /*12c0*/  IMAD.U32 R4, RZ, RZ, UR4 ;  /* 0x00000004ff047e24 */ /* 0x000fe2000f8e00ff */
[----:B------:R0:W1:Y:S01]  /*12d0*/  LDC.64 R14, c[0x4][R0] ;  /* 0x01000000000e7b82 */ /* 0x0000620000000a00 */
[----:B------:R-:W-:Y:S01]  /*12e0*/  MOV R5, UR5 ;  /* 0x0000000500057c02 */ /* 0x000fe20008000f00 */
        /* <DEDUP_REMOVED lines=10> */
.L_x_6883:
[----:B------:R-:W-:Y:S01]  /*1390*/  ULOP3.LUT UR4, UR46, 0x1, URZ, 0xc0, !UPT ;  /* 0x000000012e047892 */ /* 0x000fe2000f8ec03f */
[----:B------:R-:W-:-:S05]  /*13a0*/  IMAD.U32 R3, RZ, RZ, UR47 ;  /* 0x0000002fff037e24 */ /* 0x000fca000f8e00ff */
[----:B------:R-:W-:Y:S01]  /*13b0*/  IMAD.U32 R0, RZ, RZ, UR4 ;  /* 0x00000004ff007e24 */ /* 0x000fe2000f8e00ff */
[----:B------:R-:W-:-:S04]  /*13c0*/  ISETP.NE.AND P0, PT, R3, 0x3, PT ;  /* 0x000000030300780c */ /* 0x000fc80003f05270 */
[----:B------:R-:W-:-:S04]  /*13d0*/  SHF.L.U32 R0, R0, 0x1f, RZ ;  /* 0x0000001f00007819 */ /* 0x000fc800000006ff */
[----:B------:R-:W0:Y:S02]  /*13e0*/  SYNCS.PHASECHK.TRANS64.TRYWAIT P1, [UR41+0x22800], R0 ;  /* 0x02280000ff0075a7 */ /* 0x000e240008020169 */
[----:B0-----:R-:W-:Y:S05]  /*13f0*/  @!P1 BRA `(.L_x_6884) ;  /* 0x000000d000889947 */ /* 0x001fea0003800000 */
.L_x_6981:
[----:B------:R-:W-:Y:S05]  /*1400*/  @!P0 BRA `(.L_x_6885) ;  /* 0x0000000000048947 */ /* 0x000fea0003800000 */
[----:B------:R-:W-:Y:S01]  /*1410*/  BPT.TRAP 0x1 ;  /* 0x000000040000795c */ /* 0x000fe20000300000 */
.L_x_6885:
[----:B------:R-:W-:Y:S02]  /*1420*/  IMAD.U32 R5, RZ, RZ, UR44 ;  /* 0x0000002cff057e24 */ /* 0x000fe4000f8e00ff */
[----:B0-----:R-:W-:-:S03]  /*1430*/  IMAD.U32 R0, RZ, RZ, UR45 ;  /* 0x0000002dff007e24 */ /* 0x001fc6000f8e00ff */
[----:B------:R-:W-:Y:S02]  /*1440*/  LEA R5, R5, UR41, 0x3 ;  /* 0x0000002905057c11 */ /* 0x000fe4000f8e18ff */
[----:B------:R-:W-:-:S04]  /*1450*/  SHF.L.U32 R0, R0, 0x1f, RZ ;  /* 0x0000001f00007819 */ /* 0x000fc800000006ff */
[----:B------:R0:W1:Y:S01]  /*1460*/  SYNCS.PHASECHK.TRANS64.TRYWAIT P1, [R5+URZ+0x22830], R0 ;  /* 0x02283000050075a7 */ /* 0x000062000802017f */
[----:B------:R-:W-:Y:S05]  /*1470*/  @!P0 BRA `(.L_x_6886) ;  /* 0x0000000000048947 */ /* 0x000fea0003800000 */
[----:B------:R-:W-:Y:S01]  /*1480*/  BPT.TRAP 0x1 ;  /* 0x000000040000795c */ /* 0x000fe20000300000 */
.L_x_6886:
[----:B-1----:R-:W-:Y:S05]  /*1490*/  @P1 BRA `(.L_x_6887) ;  /* 0x0000000000081947 */ /* 0x002fea0003800000 */
[----:B------:R-:W1:Y:S02]  /*14a0*/  SYNCS.PHASECHK.TRANS64.TRYWAIT P1, [R5+URZ+0x22830], R0 ;  /* 0x02283000050075a7 */ /* 0x000e64000802017f */
[----:B-1----:R-:W-:Y:S05]  /*14b0*/  @!P1 BRA `(.L_x_6888) ;  /* 0x000000d000709947 */ /* 0x002fea0003800000 */
.L_x_6887:
[----:B------:R-:W-:Y:S01]  /*14c0*/  UIADD3 UR4, UR41, 0x18400, URZ ;  /* 0x0001840029047890 */ /* 0x000fe2000fffe03f */
[----:B------:R-:W-:-:S03]  /*14d0*/  IMAD.MOV.U32 R87, RZ, RZ, RZ ;  /* 0x000000ffff577224 */ /* 0x000fc600078e00ff */
[----:B------:R-:W-:-:S04]  /*14e0*/  USHF.R.U32.HI UR4, URZ, 0x4, UR4 ;  /* 0x000000043f047899 */ /* 0x000fc80008011604 */
[----:B------:R-:W-:-:S06]  /*14f0*/  ULOP3.LUT UR4, UR4, 0x3fff, URZ, 0xc0, !UPT ;  /* 0x00003fff04047892 */ /* 0x000fcc000f8ec03f */
[----:B01----:R-:W-:Y:S01]  /*1500*/  IMAD.U32 R0, RZ, RZ, UR4 ;  /* 0x00000004ff007e24 */ /* 0x003fe2000f8e00ff */
[----:B------:R-:W-:Y:S05]  /*1510*/  WARPSYNC.ALL ;  /* 0x0000000000007948 */ /* 0x000fea0003800000 */
[----:B------:R-:W-:-:S04]  /*1520*/  LOP3.LUT R0, R0, 0x10000, RZ, 0xfc, !PT ;  /* 0x0001000000007812 */ /* 0x000fc800078efcff */
[----:B------:R-:W-:Y:S01]  /*1530*/  R2UR UR20, R0 ;  /* 0x00000000001472ca */ /* 0x000fe200000e0000 */
[----:B------:R-:W-:Y:S01]  /*1540*/  ULOP3.LUT UR12, UR52, 0x10000, URZ, 0xfc, !UPT ;  /* 0x00010000340c7892 */ /* 0x000fe2000f8efc3f */
[----:B------:R-:W-:Y:S01]  /*1550*/  WARPGROUP.ARRIVE ;  /* 0x00000000000079c5 */ /* 0x000fe20000000000 */
[----:B------:R-:W-:Y:S01]  /*1560*/  UMOV UR17, 0x40000040 ;  /* 0x4000004000117882 */ /* 0x000fe20000000000 */
[----:B------:R-:W-:Y:S01]  /*1570*/  UMOV UR19, 0x40000040 ;  /* 0x4000004000137882 */ /* 0x000fe20000000000 */
[----:B------:R-:W-:Y:S01]  /*1580*/  UMOV UR7, 0x40000040 ;  /* 0x4000004000077882 */ /* 0x000fe20000000000 */
[----:B------:R-:W-:Y:S01]  /*1590*/  UMOV UR11, 0x40000040 ;  /* 0x40000040000b7882 */ /* 0x000fe20000000000 */
[----:B------:R-:W-:Y:S01]  /*15a0*/  UMOV UR15, 0x40000040 ;  /* 0x40000040000f7882 */ /* 0x000fe20000000000 */
[----:B------:R-:W-:-:S05]  /*15b0*/  UMOV UR16, UR12 ;  /* 0x0000000c00107c82 */ /* 0x000fca0008000000 */
[----:B------:R-:W-:-:S04]  /*15c0*/  UIMAD UR20, UR44, 0x500, UR20 ;  /* 0x000005002c1478a4 */ /* 0x000fc8000f8e0214 */
[----:B------:R-:W-:Y:S02]  /*15d0*/  UIADD3 UR4, UR20, 0x100, URZ ;  /* 0x0000010014047890 */ /* 0x000fe4000fffe03f */
[----:B------:R-:W-:Y:S02]  /*15e0*/  UIADD3 UR5, UR20, 0x200, URZ ;  /* 0x0000020014057890 */ /* 0x000fe4000fffe03f */
[----:B------:R-:W-:Y:S01]  /*15f0*/  UMOV UR18, UR20 ;  /* 0x0000001400127c82 */ /* 0x000fe20008000000 */
[----:B------:R-:W-:Y:S01]  /*1600*/  UIADD3 UR6, UR20, 0x300, URZ ;  /* 0x0000030014067890 */ /* 0x000fe2000fffe03f */
[----:B------:R-:W-:Y:S01]  /*1610*/  QGMMA.64x32x32.F32.E4M3.E4M3 R104, gdesc[UR16], RZ, !UPT, gsb0 ;  /* 0x00600000106879f3 */ /* 0x000fe2000c0008ff */
[----:B------:R-:W-:Y:S01]  /*1620*/  UMOV UR18, UR4 ;  /* 0x0000000400127c82 */ /* 0x000fe20008000000 */
[----:B------:R-:W-:Y:S01]  /*1630*/  UMOV UR19, 0x40000040 ;  /* 0x4000004000137882 */ /* 0x000fe20000000000 */
[----:B------:R-:W-:Y:S02]  /*1640*/  UIADD3 UR4, UR20, 0x400, URZ ;  /* 0x0000040014047890 */ /* 0x000fe4000fffe03f */
[----:B------:R-:W-:-:S02]  /*1650*/  UIADD3 UR8, UR20, 0x102, URZ ;  /* 0x0000010214087890 */ /* 0x000fc4000fffe03f */
[----:B------:R-:W-:Y:S02]  /*1660*/  UIADD3 UR9, UR20, 0x202, URZ ;  /* 0x0000020214097890 */ /* 0x000fe4000fffe03f */
[----:B------:R-:W-:Y:S02]  /*1670*/  UIADD3 UR10, UR20, 0x302, URZ ;  /* 0x00000302140a7890 */ /* 0x000fe4000fffe03f */
[----:B------:R-:W-:Y:S02]  /*1680*/  UIADD3 UR13, UR20, 0x304, URZ ;  /* 0x00000304140d7890 */ /* 0x000fe4000fffe03f */
[----:B------:R-:W-:Y:S01]  /*1690*/  UIADD3 UR14, UR20, 0x6, URZ ;  /* 0x00000006140e7890 */ /* 0x000fe2000fffe03f */
[----:B------:R-:W-:Y:S02]  /*16a0*/  WARPGROUP.DEPBAR.LE gsb0, 0x0 ;  /* 0x00008000000079c5 */ /* 0x000fe40000010000 */
[----:B------:R-:W-:-:S06]  /*16b0*/  WARPGROUP.ARRIVE ;  /* 0x00000000000079c5 */ /* 0x000fcc0000000000 */
[----:B------:R-:W-:Y:S01]  /*16c0*/  QGMMA.64x32x32.F32.E4M3.E4M3 R88, gdesc[UR16], RZ, !UPT, gsb0 ;  /* 0x00600000105879f3 */ /* 0x000fe2000c0008ff */
[----:B------:R-:W-:Y:S01]  /*16d0*/  UMOV UR18, UR5 ;  /* 0x0000000500127c82 */ /* 0x000fe20008000000 */
[----:B------:R-:W-:Y:S01]  /*16e0*/  UMOV UR19, 0x40000040 ;  /* 0x4000004000137882 */ /* 0x000fe20000000000 */
        /* <DEDUP_REMOVED lines=39> */
[----:B------:R-:W-:Y:S02]  /*1960*/  UIADD3 UR8, UR12, 0x4, URZ ;  /* 0x000000040c087890 */ /* 0x000fe4000fffe03f */
        /* <DEDUP_REMOVED lines=61> */
.L_x_6889:
[----:B------:R-:W-:Y:S01]  /*1d40*/  IADD3 R3, R171, UR51, RZ ;  /* 0x00000033ab037c10 */ /* 0x000fe2000fffe0ff */
[----:B------:R-:W-:Y:S01]  /*1d50*/  IMAD.U32 R4, RZ, RZ, UR50 ;  /* 0x00000032ff047e24 */ /* 0x000fe2000f8e00ff */
[----:B------:R-:W-:Y:S01]  /*1d60*/  P2R R72, PR, RZ, 0x1 ;  /* 0x00000001ff487803 */ /* 0x000fe20000000000 */
[----:B------:R-:W-:Y:S01]  /*1d70*/  IMAD.U32 R12, RZ, RZ, UR42 ;  /* 0x0000002aff0c7e24 */ /* 0x000fe2000f8e00ff */
[----:B------:R-:W-:Y:S01]  /*1d80*/  R2UR UR6, R5 ;  /* 0x00000000050672ca */ /* 0x000fe200000e0000 */
[----:B------:R-:W-:Y:S01]  /*1d90*/  IMAD R4, R4, -0xa0, R3 ;  /* 0xffffff6004047824 */ /* 0x000fe200078e0203 */
[----:B------:R-:W-:-:S04]  /*1da0*/  UISETP.GE.AND UP0, UPT, UR51, 0xa1, UPT ;  /* 0x000000a13300788c */ /* 0x000fc8000bf06270 */
[C---:B------:R-:W-:Y:S02]  /*1db0*/  ISETP.GT.AND P6, PT, R4.reuse, RZ, PT ;  /* 0x000000ff0400720c */ /* 0x040fe40003fc4270 */
[C---:B------:R-:W-:Y:S02]  /*1dc0*/  ISETP.GT.AND P5, PT, R4.reuse, 0x1, PT ;  /* 0x000000010400780c */ /* 0x040fe40003fa4270 */
[----:B------:R-:W-:Y:S02]  /*1dd0*/  ISETP.GT.AND P4, PT, R4, 0x8, PT ;  /* 0x000000080400780c */ /* 0x000fe40003f84270 */
[----:B------:R-:W-:Y:S01]  /*1de0*/  FSEL R7, R104, -INF , P6 ;  /* 0xff80000068077808 */ /* 0x000fe20003000000 */
[----:B------:R-:W-:Y:S01]  /*1df0*/  UIADD3 UR6, UR6, 0x22840, URZ ;  /* 0x0002284006067890 */ /* 0x000fe2000fffe03f */
[----:B------:R-:W-:Y:S02]  /*1e00*/  FSEL R105, R105, -INF , P5 ;  /* 0xff80000069697808 */ /* 0x000fe40002800000 */
[----:B------:R-:W-:Y:S01]  /*1e10*/  ISETP.GT.AND P3, PT, R4, 0x9, PT ;  /* 0x000000090400780c */ /* 0x000fe20003f64270 */
[----:B------:R-:W-:Y:S01]  /*1e20*/  UPRMT UR6, UR39, 0x654, UR6 ;  /* 0x0000065427067896 */ /* 0x000fe20008000006 */
[----:B------:R-:W-:-:S02]  /*1e30*/  FSEL R9, R108, -INF , P4 ;  /* 0xff8000006c097808 */ /* 0x000fc40002000000 */
[----:B------:R-:W-:Y:S02]  /*1e40*/  FMNMX.FTZ R6, R7, R105, !PT ;  /* 0x0000006907067209 */ /* 0x000fe40007810000 */
[C---:B------:R-:W-:Y:S02]  /*1e50*/  ISETP.GT.AND P1, PT, R4.reuse, 0x10, PT ;  /* 0x000000100400780c */ /* 0x040fe40003f24270 */
[----:B------:R-:W-:Y:S02]  /*1e60*/  FSEL R109, R109, -INF , P3 ;  /* 0xff8000006d6d7808 */ /* 0x000fe40001800000 */
[----:B------:R-:W-:Y:S01]  /*1e70*/  FMNMX.FTZ R6, R9, R6, !PT ;  /* 0x0000000609067209 */ /* 0x000fe20007810000 */
[----:B------:R-:W-:Y:S01]  /*1e80*/  SYNCS.ARRIVE.TRANS64.RED.A1T0 RZ, [UR6], RZ ;  /* 0x000000ffffff79a7 */ /* 0x000fe20008100406 */
        /* <DEDUP_REMOVED lines=129> */
[----:B------:R-:W-:Y:S02]  /*26a0*/  FMNMX.FTZ R6, R32, R3, !PT ;  /* 0x0000000320067209 */ /* 0x000fe40007810000 */
[----:B------:R-:W-:Y:S02]  /*26b0*/  FSEL R33, R33, -INF , P4 ;  /* 0xff80000021217808 */ /* 0x000fe40002000000 */
[----:B------:R-:W-:Y:S02]  /*26c0*/  ISETP.GT.AND P5, PT, R4, 0x98, PT ;  /* 0x000000980400780c */ /* 0x000fe40003fa4270 */
[----:B------:R-:W-:Y:S02]  /*26d0*/  FMNMX.FTZ R3, R33, R6, !PT ;  /* 0x0000000621037209 */ /* 0x000fe40007810000 */
[----:B------:R-:W-:-:S02]  /*26e0*/  FSEL R36, R36, -INF , P5 ;  /* 0xff80000024247808 */ /* 0x000fc40002800000 */
[----:B------:R-:W-:Y:S02]  /*26f0*/  ISETP.GT.AND P6, PT, R4, 0x99, PT ;  /* 0x000000990400780c */ /* 0x000fe40003fc4270 */
[----:B------:R-:W-:Y:S02]  /*2700*/  FMNMX.FTZ R6, R36, R3, !PT ;  /* 0x0000000324067209 */ /* 0x000fe40007810000 */
[----:B------:R-:W-:Y:S02]  /*2710*/  FSEL R37, R37, -INF , P6 ;  /* 0xff80000025257808 */ /* 0x000fe40003000000 */
[----:B------:R-:W-:Y:S02]  /*2720*/  FMNMX.FTZ R57, R106, R107, !PT ;  /* 0x0000006b6a397209 */ /* 0x000fe40007810000 */
[----:B------:R-:W-:Y:S02]  /*2730*/  FMNMX.FTZ R6, R37, R6, !PT ;  /* 0x0000000625067209 */ /* 0x000fe40007810000 */
[----:B------:R-:W-:-:S02]  /*2740*/  P2R R56, PR, RZ, 0x1 ;  /* 0x00000001ff387803 */ /* 0x000fc40000000000 */
[----:B------:R-:W-:Y:S01]  /*2750*/  P2R R20, PR, RZ, 0x2 ;  /* 0x00000002ff147803 */ /* 0x000fe20000000000 */
[----:B------:R-:W0:Y:S01]  /*2760*/  SHFL.BFLY PT, R3, R6, 0x2, 0x1f ;  /* 0x0c401f0006037f89 */ /* 0x000e2200000e0000 */
[----:B------:R-:W-:Y:S02]  /*2770*/  P2R R14, PR, RZ, 0x4 ;  /* 0x00000004ff0e7803 */ /* 0x000fe40000000000 */
[C---:B------:R-:W-:Y:S02]  /*2780*/  ISETP.GT.AND P2, PT, R4.reuse, 0x78, PT ;  /* 0x000000780400780c */ /* 0x040fe40003f44270 */
[C---:B------:R-:W-:Y:S02]  /*2790*/  ISETP.GT.AND P1, PT, R4.reuse, 0x79, PT ;  /* 0x000000790400780c */ /* 0x040fe40003f24270 */
[----:B------:R-:W-:Y:S02]  /*27a0*/  ISETP.GT.AND P0, PT, R4, 0x80, PT ;  /* 0x000000800400780c */ /* 0x000fe40003f04270 */
[----:B------:R-:W-:-:S02]  /*27b0*/  FMNMX.FTZ R4, R110, R57, !PT ;  /* 0x000000396e047209 */ /* 0x000fc40007810000 */
[----:B------:R-:W-:Y:S02]  /*27c0*/  P2R R10, PR, RZ, 0x8 ;  /* 0x00000008ff0a7803 */ /* 0x000fe40000000000 */
[----:B------:R-:W-:Y:S02]  /*27d0*/  FMNMX.FTZ R57, R111, R4, !PT ;  /* 0x000000046f397209 */ /* 0x000fe40007810000 */
[----:B------:R-:W-:Y:S02]  /*27e0*/  FSEL R26, R26, -INF , P0 ;  /* 0xff8000001a1a7808 */ /* 0x000fe40000000000 */
[----:B------:R-:W-:Y:S02]  /*27f0*/  FMNMX.FTZ R4, R114, R57, !PT ;  /* 0x0000003972047209 */ /* 0x000fe40007810000 */
[----:B------:R-:W-:Y:S02]  /*2800*/  ISETP.NE.AND P0, PT, R56, RZ, PT ;  /* 0x000000ff3800720c */ /* 0x000fe40003f05270 */
[----:B------:R-:W-:-:S02]  /*2810*/  FMNMX.FTZ R57, R115, R4, !PT ;  /* 0x0000000473397209 */ /* 0x000fc40007810000 */
[----:B------:R-:W-:Y:S02]  /*2820*/  FSEL R27, R27, -INF , P0 ;  /* 0xff8000001b1b7808 */ /* 0x000fe40000000000 */
[----:B0-----:R-:W-:Y:S02]  /*2830*/  FMNMX.FTZ R8, R6, R3, !PT ;  /* 0x0000000306087209 */ /* 0x001fe40007810000 */
[----:B------:R-:W-:Y:S02]  /*2840*/  FMNMX.FTZ R4, R118, R57, !PT ;  /* 0x0000003976047209 */ /* 0x000fe40007810000 */
[----:B------:R-:W-:Y:S01]  /*2850*/  ISETP.NE.AND P0, PT, R72, RZ, PT ;  /* 0x000000ff4800720c */ /* 0x000fe20003f05270 */
[----:B------:R-:W0:Y:S01]  /*2860*/  SHFL.BFLY PT, R3, R8, 0x1, 0x1f ;  /* 0x0c201f0008037f89 */ /* 0x000e2200000e0000 */
[----:B------:R-:W-:Y:S02]  /*2870*/  FMNMX.FTZ R57, R119, R4, !PT ;  /* 0x0000000477397209 */ /* 0x000fe40007810000 */
[----:B------:R-:W-:-:S02]  /*2880*/  FSEL R54, R54, -INF , P2 ;  /* 0xff80000036367808 */ /* 0x000fc40001000000 */
[----:B------:R-:W-:Y:S02]  /*2890*/  FMNMX.FTZ R4, R90, R57, !PT ;  /* 0x000000395a047209 */ /* 0x000fe40007810000 */
[----:B------:R-:W-:Y:S02]  /*28a0*/  FSEL R55, R55, -INF , P1 ;  /* 0xff80000037377808 */ /* 0x000fe40000800000 */
[----:B------:R-:W-:Y:S02]  /*28b0*/  FMNMX.FTZ R57, R91, R4, !PT ;  /* 0x000000045b397209 */ /* 0x000fe40007810000 */
[----:B------:R-:W-:Y:S02]  /*28c0*/  ISETP.NE.AND P1, PT, R20, RZ, PT ;  /* 0x000000ff1400720c */ /* 0x000fe40003f25270 */
[----:B------:R-:W-:Y:S02]  /*28d0*/  FMNMX.FTZ R4, R94, R57, !PT ;  /* 0x000000395e047209 */ /* 0x000fe40007810000 */
[----:B------:R-:W-:-:S02]  /*28e0*/  ISETP.NE.AND P2, PT, R14, RZ, PT ;  /* 0x000000ff0e00720c */ /* 0x000fc40003f45270 */
[----:B------:R-:W-:Y:S02]  /*28f0*/  FMNMX.FTZ R57, R95, R4, !PT ;  /* 0x000000045f397209 */ /* 0x000fe40007810000 */
[----:B------:R-:W-:Y:S02]  /*2900*/  FSEL R78, R35, -INF , P4 ;  /* 0xff800000234e7808 */ /* 0x000fe40002000000 */
[----:B------:R-:W-:Y:S02]  /*2910*/  FMNMX.FTZ R4, R98, R57, !PT ;  /* 0x0000003962047209 */ /* 0x000fe40007810000 */
[----:B------:R-:W-:Y:S02]  /*2920*/  FSEL R38, R38, -INF , P5 ;  /* 0xff80000026267808 */ /* 0x000fe40002800000 */
[----:B0-----:R-:W-:Y:S02]  /*2930*/  FMNMX.FTZ R3, R8, R3, !PT ;  /* 0x0000000308037209 */ /* 0x001fe40007810000 */
[----:B------:R-:W-:-:S02]  /*2940*/  FMNMX.FTZ R61, R99, R4, !PT ;  /* 0x00000004633d7209 */ /* 0x000fc40007810000 */
[C---:B------:R-:W-:Y:S01]  /*2950*/  FSETP.NEU.FTZ.AND P3, PT, R3.reuse, -INF , PT ;  /* 0xff8000000300780b */ /* 0x040fe20003f7d000 */
[----:B------:R-:W-:-:S01]  /*2960*/  FFMA.FTZ R12, R3, R12, -8 ;  /* 0xc1000000030c7423 */ /* 0x000fc2000001000c */
[----:B------:R-:W-:-:S04]  /*2970*/  FMNMX.FTZ R4, R102, R61, !PT ;  /* 0x0000003d66047209 */ /* 0x000fc80007810000 */
[----:B------:R-:W-:Y:S02]  /*2980*/  FMNMX.FTZ R61, R103, R4, !PT ;  /* 0x00000004673d7209 */ /* 0x000fe40007810000 */
[----:B------:R-:W-:Y:S02]  /*2990*/  FSEL R12, R12, RZ, P3 ;  /* 0x000000ff0c0c7208 */ /* 0x000fe40001800000 */
[----:B------:R-:W-:Y:S02]  /*29a0*/  FMNMX.FTZ R4, R58, R61, !PT ;  /* 0x0000003d3a047209 */ /* 0x000fe40007810000 */
[----:B------:R-:W-:Y:S01]  /*29b0*/  ISETP.NE.AND P3, PT, R10, RZ, PT ;  /* 0x000000ff0a00720c */ /* 0x000fe20003f65270 */
[--C-:B------:R-:W-:Y:S01]  /*29c0*/  FFMA.FTZ R64, R83, UR42, -R12.reuse ;  /* 0x0000002a53407c23 */ /* 0x100fe2000801080c */
[----:B------:R-:W-:Y:S01]  /*29d0*/  FMNMX.FTZ R83, R59, R4, !PT ;  /* 0x000000043b537209 */ /* 0x000fe20007810000 */
[--C-:B------:R-:W-:Y:S01]  /*29e0*/  FFMA.FTZ R72, R81, UR42, -R12.reuse ;  /* 0x0000002a51487c23 */ /* 0x100fe2000801080c */
[----:B------:R-:W-:-:S01]  /*29f0*/  FFMA.FTZ R74, R79, UR42, -R12 ;  /* 0x0000002a4f4a7c23 */ /* 0x000fc2000801080c */
[--C-:B------:R-:W-:Y:S01]  /*2a00*/  FFMA.FTZ R76, R77, UR42, -R12.reuse ;  /* 0x0000002a4d4c7c23 */ /* 0x100fe2000801080c */
[----:B------:R-:W-:Y:S01]  /*2a10*/  FMNMX.FTZ R4, R62, R83, !PT ;  /* 0x000000533e047209 */ /* 0x000fe20007810000 */
[--C-:B------:R-:W-:Y:S01]  /*2a20*/  FFMA.FTZ R80, R68, UR42, -R12.reuse ;  /* 0x0000002a44507c23 */ /* 0x100fe2000801080c */
[----:B------:R-:W-:Y:S01]  /*2a30*/  FSEL R68, R30, -INF , P1 ;  /* 0xff8000001e447808 */ /* 0x000fe20000800000 */
        /* <DEDUP_REMOVED lines=11> */
[----:B0-----:R-:W-:-:S01]  /*2af0*/  FFMA.FTZ R80, R41, UR42, -R12 ;  /* 0x0000002a29507c23 */ /* 0x001fc2000801080c */
[--C-:B------:R-:W-:Y:S01]  /*2b00*/  FFMA.FTZ R41, R48, UR42, -R12.reuse ;  /* 0x0000002a30297c23 */ /* 0x100fe2000801080c */
[----:B------:R-:W-:Y:S01]  /*2b10*/  FMNMX.FTZ R4, R70, R81, !PT ;  /* 0x0000005146047209 */ /* 0x000fe20007810000 */
[----:B------:R-:W-:Y:S01]  /*2b20*/  FFMA.FTZ R48, R49, UR42, -R12 ;  /* 0x0000002a31307c23 */ /* 0x000fe2000801080c */
[----:B------:R-:W-:-:S02]  /*2b30*/  IMAD.U32 R49, RZ, RZ, UR42 ;  /* 0x0000002aff317e24 */ /* 0x000fc4000f8e00ff */
        /* <DEDUP_REMOVED lines=26> */
[----:B------:R-:W-:Y:S03]  /*2ce0*/  MUFU.EX2 R6, R6 ;  /* 0x0000000600067308 */ /* 0x000fe60000000800 */
[----:B------:R-:W-:-:S04]  /*2cf0*/  FMNMX.FTZ R4, R54, R77, !PT ;  /* 0x0000004d36047209 */ /* 0x000fc80007810000 */
[----:B------:R-:W-:Y:S01]  /*2d00*/  FMNMX.FTZ R77, R55, R4, !PT ;  /* 0x00000004374d7209 */ /* 0x000fe20007810000 */
[----:B------:R-:W0:Y:S03]  /*2d10*/  MUFU.EX2 R7, R7 ;  /* 0x0000000700077308 */ /* 0x000e260000000800 */
[----:B------:R-:W-:Y:S02]  /*2d20*/  FMNMX.FTZ R4, R26, R77, !PT ;  /* 0x0000004d1a047209 */ /* 0x000fe40007810000 */
[----:B------:R-:W-:Y:S01]  /*2d30*/  FSEL R77, R31, -INF , P2 ;  /* 0xff8000001f4d7808 */ /* 0x000fe20001000000 */
[----:B------:R-:W-:-:S01]  /*2d40*/  FFMA.FTZ R31, R69, UR42, -R12 ;  /* 0x0000002a451f7c23 */ /* 0x000fc2000801080c */
[----:B------:R-:W-:Y:S01]  /*2d50*/  FMNMX.FTZ R79, R27, R4, !PT ;  /* 0x000000041b4f7209 */ /* 0x000fe20007810000 */
[----:B------:R-:W1:Y:S01]  /*2d60*/  MUFU.EX2 R8, R8 ;  /* 0x0000000800087308 */ /* 0x000e620000000800 */
[----:B------:R-:W-:Y:S01]  /*2d70*/  FSEL R69, R34, -INF , P3 ;  /* 0xff80000022457808 */ /* 0x000fe20001800000 */
[----:B------:R-:W-:Y:S01]  /*2d80*/  FFMA.FTZ R34, R40, UR42, -R12 ;  /* 0x0000002a28227c23 */ /* 0x000fe2000801080c */
[----:B------:R-:W-:-:S02]  /*2d90*/  FMNMX.FTZ R4, R68, R79, !PT ;  /* 0x0000004f44047209 */ /* 0x000fc40007810000 */
[----:B------:R-:W-:Y:S02]  /*2da0*/  FSEL R40, R39, -INF , P6 ;  /* 0xff80000027287808 */ /* 0x000fe40003000000 */
[----:B------:R-:W-:Y:S01]  /*2db0*/  FMNMX.FTZ R4, R77, R4, !PT ;  /* 0x000000044d047209 */ /* 0x000fe20007810000 */
[----:B------:R-:W2:Y:S03]  /*2dc0*/  MUFU.EX2 R9, R9 ;  /* 0x0000000900097308 */ /* 0x000ea60000000800 */
[----:B------:R-:W-:-:S04]  /*2dd0*/  FMNMX.FTZ R35, R69, R4, !PT ;  /* 0x0000000445237209 */ /* 0x000fc80007810000 */
[----:B------:R-:W-:Y:S01]  /*2de0*/  FMNMX.FTZ R35, R78, R35, !PT ;  /* 0x000000234e237209 */ /* 0x000fe20007810000 */
[----:B------:R-:W3:Y:S03]  /*2df0*/  MUFU.EX2 R10, R10 ;  /* 0x0000000a000a7308 */ /* 0x000ee60000000800 */
[----:B------:R-:W-:-:S04]  /*2e00*/  FMNMX.FTZ R39, R38, R35, !PT ;  /* 0x0000002326277209 */ /* 0x000fc80007810000 */
[----:B------:R-:W-:Y:S01]  /*2e10*/  FMNMX.FTZ R4, R40, R39, !PT ;  /* 0x0000002728047209 */ /* 0x000fe20007810000 */
[----:B------:R-:W-:-:S01]  /*2e20*/  FFMA.FTZ R39, R44, UR42, -R12 ;  /* 0x0000002a2c277c23 */ /* 0x000fc2000801080c */
[--C-:B------:R-:W-:Y:S01]  /*2e30*/  FFMA.FTZ R44, R45, UR42, -R12.reuse ;  /* 0x0000002a2d2c7c23 */ /* 0x100fe2000801080c */
[----:B------:R-:W-:-:S01]  /*2e40*/  FFMA.FTZ R45, R52, UR42, -R12 ;  /* 0x0000002a342d7c23 */ /* 0x000fc2000801080c */
[----:B------:R-:W-:Y:S01]  /*2e50*/  FFMA.FTZ R52, R53, UR42, -R12 ;  /* 0x0000002a35347c23 */ /* 0x000fe2000801080c */
[----:B------:R-:W4:Y:S01]  /*2e60*/  SHFL.BFLY PT, R79, R4, 0x2, 0x1f ;  /* 0x0c401f00044f7f89 */ /* 0x000f2200000e0000 */
[----:B------:R5:W-:Y:S08]  /*2e70*/  MUFU.EX2 R35, R80 ;  /* 0x0000005000237308 */ /* 0x000bf00000000800 */
[----:B------:R-:W3:Y:S08]  /*2e80*/  MUFU.EX2 R11, R11 ;  /* 0x0000000b000b7308 */ /* 0x000ef00000000800 */
[----:B------:R1:W-:Y:S01]  /*2e90*/  MUFU.EX2 R61, R85 ;  /* 0x00000055003d7308 */ /* 0x0003e20000000800 */
[----:B----4-:R-:W-:-:S07]  /*2ea0*/  FMNMX.FTZ R79, R4, R79, !PT ;  /* 0x0000004f044f7209 */ /* 0x010fce0007810000 */
[----:B------:R-:W4:Y:S01]  /*2eb0*/  MUFU.EX2 R13, R13 ;  /* 0x0000000d000d7308 */ /* 0x000f220000000800 */
[----:B------:R-:W0:Y:S07]  /*2ec0*/  SHFL.BFLY PT, R4, R79, 0x1, 0x1f ;  /* 0x0c201f004f047f89 */ /* 0x000e2e00000e0000 */
[----:B------:R-:W-:Y:S08]  /*2ed0*/  MUFU.EX2 R14, R14 ;  /* 0x0000000e000e7308 */ /* 0x000ff00000000800 */
[----:B------:R-:W-:Y:S08]  /*2ee0*/  MUFU.EX2 R15, R15 ;  /* 0x0000000f000f7308 */ /* 0x000ff00000000800 */
[----:B------:R-:W-:Y:S01]  /*2ef0*/  MUFU.EX2 R20, R20 ;  /* 0x0000001400147308 */ /* 0x000fe20000000800 */
[----:B0-----:R-:W-:-:S04]  /*2f00*/  FMNMX.FTZ R4, R79, R4, !PT ;  /* 0x000000044f047209 */ /* 0x001fc80007810000 */
        /* <DEDUP_REMOVED lines=11> */
[--C-:B-----5:R-:W-:Y:S01]  /*2fc0*/  FFMA.FTZ R80, R115, UR42, -R83.reuse ;  /* 0x0000002a73507c23 */ /* 0x120fe20008010853 */
[----:B------:R-:W-:-:S01]  /*2fd0*/  FFMA.FTZ R118, R118, UR42, -R83 ;  /* 0x0000002a76767c23 */ /* 0x000fc20008010853 */
[----:B------:R-:W-:Y:S01]  /*2fe0*/  MUFU.EX2 R12, R12 ;  /* 0x0000000c000c7308 */ /* 0x000fe20000000800 */
[----:B------:R-:W-:-:S01]  /*2ff0*/  FFMA.FTZ R86, R63, UR42, -R83 ;  /* 0x0000002a3f567c23 */ /* 0x000fc20008010853 */
[----:B------:R-:W-:Y:S01]  /*3000*/  FFMA.FTZ R63, R67, UR42, -R83 ;  /* 0x0000002a433f7c23 */ /* 0x000fe20008010853 */
[----:B------:R-:W-:-:S01]  /*3010*/  FADD.FTZ R67, R6, R7 ;  /* 0x0000000706437221 */ /* 0x000fc20000010000 */
[--C-:B------:R-:W-:Y:S01]  /*3020*/  FFMA.FTZ R119, R119, UR42, -R83.reuse ;  /* 0x0000002a77777c23 */ /* 0x100fe20008010853 */
[----:B-1----:R-:W-:-:S01]  /*3030*/  FFMA.FTZ R85, R62, UR42, -R83 ;  /* 0x0000002a3e557c23 */ /* 0x002fc20008010853 */
[----:B------:R-:W-:Y:S01]  /*3040*/  FFMA.FTZ R62, R66, UR42, -R83 ;  /* 0x0000002a423e7c23 */ /* 0x000fe20008010853 */
[----:B------:R-:W-:-:S01]  /*3050*/  FADD.FTZ R66, R8, R67 ;  /* 0x0000004308427221 */ /* 0x000fc20000010000 */
[----:B------:R-:W0:Y:S01]  /*3060*/  MUFU.EX2 R49, R49 ;  /* 0x0000003100317308 */ /* 0x000e220000000800 */
[----:B------:R-:W-:-:S01]  /*3070*/  FFMA.FTZ R79, R90, UR42, -R83 ;  /* 0x0000002a5a4f7c23 */ /* 0x000fc20008010853 */
[----:B------:R-:W-:Y:S01]  /*3080*/  FFMA.FTZ R82, R91, UR42, -R83 ;  /* 0x0000002a5b527c23 */ /* 0x000fe20008010853 */
[----:B--2---:R-:W-:-:S01]  /*3090*/  FADD.FTZ R67, R9, R66 ;  /* 0x0000004209437221 */ /* 0x004fc20000010000 */
[--C-:B------:R-:W-:Y:S01]  /*30a0*/  FFMA.FTZ R94, R94, UR42, -R83.reuse ;  /* 0x0000002a5e5e7c23 */ /* 0x100fe20008010853 */
[----:B------:R-:W-:-:S01]  /*30b0*/  FFMA.FTZ R95, R95, UR42, -R83 ;  /* 0x0000002a5f5f7c23 */ /* 0x000fc20008010853 */
[----:B------:R-:W-:Y:S01]  /*30c0*/  FFMA.FTZ R81, R98, UR42, -R83 ;  /* 0x0000002a62517c23 */ /* 0x000fe20008010853 */
[----:B---3--:R-:W-:-:S01]  /*30d0*/  FADD.FTZ R66, R10, R67 ;  /* 0x000000430a427221 */ /* 0x008fc20000010000 */
[----:B------:R-:W1:Y:S01]  /*30e0*/  MUFU.EX2 R110, R110 ;  /* 0x0000006e006e7308 */ /* 0x000e620000000800 */
[----:B------:R-:W-:-:S01]  /*30f0*/  FFMA.FTZ R84, R99, UR42, -R83 ;  /* 0x0000002a63547c23 */ /* 0x000fc20008010853 */
[----:B------:R-:W-:Y:S01]  /*3100*/  FFMA.FTZ R102, R102, UR42, -R83 ;  /* 0x0000002a66667c23 */ /* 0x000fe20008010853 */
[----:B------:R-:W-:-:S01]  /*3110*/  FADD.FTZ R66, R11, R66 ;  /* 0x000000420b427221 */ /* 0x000fc20000010000 */
[--C-:B------:R-:W-:Y:S01]  /*3120*/  FFMA.FTZ R103, R103, UR42, -R83.reuse ;  /* 0x0000002a67677c23 */ /* 0x100fe20008010853 */
[----:B------:R-:W-:-:S01]  /*3130*/  FFMA.FTZ R58, R58, UR42, -R83 ;  /* 0x0000002a3a3a7c23 */ /* 0x000fc20008010853 */
[----:B------:R-:W-:Y:S01]  /*3140*/  FFMA.FTZ R59, R59, UR42, -R83 ;  /* 0x0000002a3b3b7c23 */ /* 0x000fe20008010853 */
[----:B----4-:R-:W-:-:S01]  /*3150*/  FADD.FTZ R5, R13, R66 ;  /* 0x000000420d057221 */ /* 0x010fc20000010000 */
[----:B------:R-:W2:Y:S01]  /*3160*/  MUFU.EX2 R111, R111 ;  /* 0x0000006f006f7308 */ /* 0x000ea20000000800 */
[----:B0-----:R-:W-:-:S01]  /*3170*/  FADD.FTZ R89, R12, R49 ;  /* 0x000000310c597221 */ /* 0x001fc20000010000 */
[----:B------:R-:W-:Y:S01]  /*3180*/  F2FP.SATFINITE.E4M3.F32.PACK_AB_MERGE_C R13, R14, R13, RZ ;  /* 0x0000000d0e0d723e */ /* 0x000fe200048070ff */
[----:B------:R-:W-:-:S01]  /*3190*/  FFMA.FTZ R70, R70, UR42, -R83 ;  /* 0x0000002a46467c23 */ /* 0x000fc20008010853 */
[--C-:B------:R-:W-:Y:S01]  /*31a0*/  FFMA.FTZ R71, R71, UR42, -R83.reuse ;  /* 0x0000002a47477c23 */ /* 0x100fe20008010853 */
[----:B------:R-:W-:-:S01]  /*31b0*/  FFMA.FTZ R42, R42, UR42, -R83 ;  /* 0x0000002a2a2a7c23 */ /* 0x000fc20008010853 */
[--C-:B------:R-:W-:Y:S01]  /*31c0*/  FFMA.FTZ R43, R43, UR42, -R83.reuse ;  /* 0x0000002a2b2b7c23 */ /* 0x100fe20008010853 */
        /* <DEDUP_REMOVED lines=19> */
[----:B------:R-:W-:Y:S01]  /*3300*/  FADD.FTZ R88, R14, R5 ;  /* 0x000000050e587221 */ /* 0x000fe20000010000 */
[----:B------:R-:W-:-:S01]  /*3310*/  FFMA.FTZ R40, R40, UR42, -R83 ;  /* 0x0000002a28287c23 */ /* 0x000fc20008010853 */
[----:B------:R-:W-:Y:S01]  /*3320*/  F2FP.SATFINITE.E4M3.F32.PACK_AB_MERGE_C R110, R111, R110, RZ ;  /* 0x0000006e6f6e723e */ /* 0x000fe200048070ff */
[----:B------:R-:W-:-:S02]  /*3330*/  IMAD.MOV.U32 R83, RZ, RZ, R87 ;  /* 0x000000ffff537224 */ /* 0x000fc400078e0057 */
[----:B------:R-:W-:Y:S01]  /*3340*/  FADD.FTZ R5, R15, R88 ;  /* 0x000000580f057221 */ /* 0x000fe20000010000 */
[----:B------:R-:W-:Y:S01]  /*3350*/  F2FP.SATFINITE.E4M3.F32.PACK_AB_MERGE_C R174, R11, R10, R13 ;  /* 0x0000000a0bae723e */ /* 0x000fe2000480700d */
[----:B------:R-:W0:Y:S01]  /*3360*/  MUFU.EX2 R119, R119 ;  /* 0x0000007700777308 */ /* 0x000e220000000800 */
[----:B-1----:R-:W-:-:S01]  /*3370*/  FADD.FTZ R67, R80, R67 ;  /* 0x0000004350437221 */ /* 0x002fc20000010000 */
[----:B------:R-:W-:Y:S01]  /*3380*/  F2FP.SATFINITE.E4M3.F32.PACK_AB_MERGE_C R173, R49, R12, R110 ;  /* 0x0000000c31ad723e */ /* 0x000fe2000480706e */
[----:B------:R-:W-:-:S05]  /*3390*/  IMAD.MOV.U32 R49, RZ, RZ, R87 ;  /* 0x000000ffff317224 */ /* 0x000fca00078e0057 */
[----:B------:R-:W1:Y:S01]  /*33a0*/  MUFU.EX2 R79, R79 ;  /* 0x0000004f004f7308 */ /* 0x000e620000000800 */
[----:B--2---:R-:W-:-:S07]  /*33b0*/  FADD.FTZ R66, R118, R67 ;  /* 0x0000004376427221 */ /* 0x004fce0000010000 */
[----:B------:R-:W2:Y:S01]  /*33c0*/  MUFU.EX2 R82, R82 ;  /* 0x0000005200527308 */ /* 0x000ea20000000800 */
[----:B0-----:R-:W-:-:S01]  /*33d0*/  FADD.FTZ R66, R119, R66 ;  /* 0x0000004277427221 */ /* 0x001fc20000010000 */
[----:B------:R-:W-:-:S04]  /*33e0*/  F2FP.SATFINITE.E4M3.F32.PACK_AB_MERGE_C R118, R119, R118, RZ ;  /* 0x000000767776723e */ /* 0x000fc800048070ff */
[----:B------:R-:W-:Y:S01]  /*33f0*/  F2FP.SATFINITE.E4M3.F32.PACK_AB_MERGE_C R175, R80, R53, R118 ;  /* 0x0000003550af723e */ /* 0x000fe20004807076 */
[----:B------:R-:W-:Y:S01]  /*3400*/  IMAD.MOV.U32 R80, RZ, RZ, R87 ;  /* 0x000000ffff507224 */ /* 0x000fe200078e0057 */
[----:B------:R-:W0:Y:S01]  /*3410*/  MUFU.EX2 R94, R94 ;  /* 0x0000005e005e7308 */ /* 0x000e220000000800 */
[----:B-1----:R-:W-:-:S01]  /*3420*/  FADD.FTZ R67, R79, R66 ;  /* 0x000000424f437221 */ /* 0x002fc20000010000 */
[----:B------:R-:W-:Y:S01]  /*3430*/  FADD.FTZ R66, R20, R5 ;  /* 0x0000000514427221 */ /* 0x000fe20000010000 */
[----:B------:R-:W-:-:S03]  /*3440*/  IMAD.MOV.U32 R53, RZ, RZ, R87 ;  /* 0x000000ffff357224 */ /* 0x000fc600078e0057 */
[----:B------:R-:W-:Y:S01]  /*3450*/  FADD.FTZ R5, R21, R66 ;  /* 0x0000004215057221 */ /* 0x000fe20000010000 */
[----:B------:R-:W-:Y:S01]  /*3460*/  F2FP.SATFINITE.E4M3.F32.PACK_AB_MERGE_C R21, R56, R21, RZ ;  /* 0x000000153815723e */ /* 0x000fe200048070ff */
[----:B------:R-:W1:Y:S01]  /*3470*/  MUFU.EX2 R95, R95 ;  /* 0x0000005f005f7308 */ /* 0x000e620000000800 */
[----:B--2---:R-:W-:-:S01]  /*3480*/  FADD.FTZ R67, R82, R67 ;  /* 0x0000004352437221 */ /* 0x004fc20000010000 */
[----:B------:R-:W-:Y:S01]  /*3490*/  FADD.FTZ R88, R56, R5 ;  /* 0x0000000538587221 */ /* 0x000fe20000010000 */
[----:B------:R-:W-:Y:S01]  /*34a0*/  F2FP.SATFINITE.E4M3.F32.PACK_AB_MERGE_C R176, R20, R15, R21 ;  /* 0x0000000f14b0723e */ /* 0x000fe20004807015 */
[----:B------:R-:W-:-:S04]  /*34b0*/  IMAD.MOV.U32 R56, RZ, RZ, R87 ;  /* 0x000000ffff387224 */ /* 0x000fc800078e0057 */
[----:B------:R-:W2:Y:S01]  /*34c0*/  MUFU.EX2 R57, R64 ;  /* 0x0000004000397308 */ /* 0x000ea20000000800 */
[----:B0-----:R-:W-:-:S07]  /*34d0*/  FADD.FTZ R66, R94, R67 ;  /* 0x000000435e427221 */ /* 0x001fce0000010000 */
[----:B------:R-:W0:Y:S01]  /*34e0*/  MUFU.EX2 R81, R81 ;  /* 0x0000005100517308 */ /* 0x000e220000000800 */
[----:B-1----:R-:W-:-:S01]  /*34f0*/  FADD.FTZ R66, R95, R66 ;  /* 0x000000425f427221 */ /* 0x002fc20000010000 */
[----:B------:R-:W-:-:S04]  /*3500*/  F2FP.SATFINITE.E4M3.F32.PACK_AB_MERGE_C R94, R95, R94, RZ ;  /* 0x0000005e5f5e723e */ /* 0x000fc800048070ff */
[----:B------:R-:W-:Y:S01]  /*3510*/  F2FP.SATFINITE.E4M3.F32.PACK_AB_MERGE_C R177, R82, R79, R94 ;  /* 0x0000004f52b1723e */ /* 0x000fe2000480705e */
[----:B------:R-:W-:Y:S01]  /*3520*/  IMAD.MOV.U32 R82, RZ, RZ, R87 ;  /* 0x000000ffff527224 */ /* 0x000fe200078e0057 */
[----:B------:R-:W1:Y:S01]  /*3530*/  MUFU.EX2 R60, R60 ;  /* 0x0000003c003c7308 */ /* 0x000e620000000800 */
[----:B--2---:R-:W-:-:S01]  /*3540*/  FADD.FTZ R5, R57, R88 ;  /* 0x0000005839057221 */ /* 0x004fc20000010000 */
[----:B------:R-:W-:-:S06]  /*3550*/  IMAD.MOV.U32 R79, RZ, RZ, R87 ;  /* 0x000000ffff4f7224 */ /* 0x000fcc00078e0057 */
[----:B------:R-:W2:Y:S01]  /*3560*/  MUFU.EX2 R84, R84 ;  /* 0x0000005400547308 */ /* 0x000ea20000000800 */
[----:B0-----:R-:W-:-:S07]  /*3570*/  FADD.FTZ R67, R81, R66 ;  /* 0x0000004251437221 */ /* 0x001fce0000010000 */
[----:B------:R-:W0:Y:S01]  /*3580*/  MUFU.EX2 R102, R102 ;  /* 0x0000006600667308 */ /* 0x000e220000000800 */
[----:B-1----:R-:W-:-:S04]  /*3590*/  FADD.FTZ R66, R60, R5 ;  /* 0x000000053c427221 */ /* 0x002fc80000010000 */
[----:B------:R-:W-:-:S03]  /*35a0*/  FADD.FTZ R5, R61, R66 ;  /* 0x000000423d057221 */ /* 0x000fc60000010000 */
        /* <DEDUP_REMOVED lines=9> */
[----:B------:R-:W-:Y:S01]  /*3640*/  F2FP.SATFINITE.E4M3.F32.PACK_AB_MERGE_C R61, R64, R61, RZ ;  /* 0x0000003d403d723e */ /* 0x000fe200048070ff */
[----:B------:R-:W-:-:S03]  /*3650*/  IMAD.MOV.U32 R64, RZ, RZ, R87 ;  /* 0x000000ffff407224 */ /* 0x000fc600078e0057 */
[----:B------:R-:W-:Y:S01]  /*3660*/  F2FP.SATFINITE.E4M3.F32.PACK_AB_MERGE_C R178, R60, R57, R61 ;  /* 0x000000393cb2723e */ /* 0x000fe2000480703d */
[----:B------:R-:W-:Y:S01]  /*3670*/  IMAD.MOV.U32 R61, RZ, RZ, R87 ;  /* 0x000000ffff3d7224 */ /* 0x000fe200078e0057 */
        /* <DEDUP_REMOVED lines=24> */
[----:B------:R-:W-:Y:S01]  /*3800*/  F2FP.SATFINITE.E4M3.F32.PACK_AB_MERGE_C R180, R73, R72, R74 ;  /* 0x0000004849b4723e */ /* 0x000fe2000480704a */
[----:B------:R-:W-:Y:S02]  /*3810*/  IMAD.MOV.U32 R74, RZ, RZ, R87 ;  /* 0x000000ffff4a7224 */ /* 0x000fe400078e0057 */
[----:B------:R-:W0:Y:S01]  /*3820*/  MUFU.EX2 R62, R62 ;  /* 0x0000003e003e7308 */ /* 0x000e220000000800 */
[----:B-1----:R-:W-:-:S01]  /*3830*/  FADD.FTZ R5, R86, R5 ;  /* 0x0000000556057221 */ /* 0x002fc20000010000 */
[----:B------:R-:W-:Y:S01]  /*3840*/  F2FP.SATFINITE.E4M3.F32.PACK_AB_MERGE_C R85, R86, R85, RZ ;  /* 0x000000555655723e */ /* 0x000fe200048070ff */
[--C-:B------:R-:W-:Y:S02]  /*3850*/  IMAD.MOV.U32 R86, RZ, RZ, R87.reuse ;  /* 0x000000ffff567224 */ /* 0x100fe400078e0057 */
[----:B------:R-:W-:Y:S01]  /*3860*/  IMAD.MOV.U32 R73, RZ, RZ, R87 ;  /* 0x000000ffff497224 */ /* 0x000fe200078e0057 */
[----:B------:R-:W-:Y:S01]  /*3870*/  F2FP.SATFINITE.E4M3.F32.PACK_AB_MERGE_C R181, R59, R58, R85 ;  /* 0x0000003a3bb5723e */ /* 0x000fe20004807055 */
[----:B------:R-:W-:Y:S01]  /*3880*/  IMAD.MOV.U32 R85, RZ, RZ, R87 ;  /* 0x000000ffff557224 */ /* 0x000fe200078e0057 */
        /* <DEDUP_REMOVED lines=9> */
[----:B-1----:R-:W-:-:S04]  /*3920*/  FADD.FTZ R5, R65, R8 ;  /* 0x0000000841057221 */ /* 0x002fc80000010000 */
[----:B------:R-:W-:-:S03]  /*3930*/  FADD.FTZ R8, R30, R5 ;  /* 0x000000051e087221 */ /* 0x000fc60000010000 */
[----:B------:R-:W1:Y:S01]  /*3940*/  MUFU.EX2 R31, R31 ;  /* 0x0000001f001f7308 */ /* 0x000e620000000800 */
[----:B--2---:R-:W-:-:S07]  /*3950*/  FADD.FTZ R9, R63, R14 ;  /* 0x0000000e3f097221 */ /* 0x004fce0000010000 */
[----:B------:R-:W2:Y:S01]  /*3960*/  MUFU.EX2 R71, R71 ;  /* 0x0000004700477308 */ /* 0x000ea20000000800 */
[----:B0-----:R-:W-:-:S07]  /*3970*/  FADD.FTZ R6, R70, R9 ;  /* 0x0000000946067221 */ /* 0x001fce0000010000 */
[----:B------:R-:W0:Y:S01]  /*3980*/  MUFU.EX2 R34, R34 ;  /* 0x0000002200227308 */ /* 0x000e220000000800 */
[C---:B-1----:R-:W-:Y:S01]  /*3990*/  F2FP.SATFINITE.E4M3.F32.PACK_AB_MERGE_C R30, R31.reuse, R30, RZ ;  /* 0x0000001e1f1e723e */ /* 0x042fe200048070ff */
[----:B------:R-:W-:-:S03]  /*39a0*/  FADD.FTZ R31, R31, R8 ;  /* 0x000000081f1f7221 */ /* 0x000fc60000010000 */
[----:B------:R-:W-:Y:S01]  /*39b0*/  F2FP.SATFINITE.E4M3.F32.PACK_AB_MERGE_C R182, R65, R76, R30 ;  /* 0x0000004c41b6723e */ /* 0x000fe2000480701e */
[--C-:B------:R-:W-:Y:S01]  /*39c0*/  IMAD.MOV.U32 R65, RZ, RZ, R87.reuse ;  /* 0x000000ffff417224 */ /* 0x100fe200078e0057 */
[-C--:B------:R-:W-:Y:S01]  /*39d0*/  MOV R76, R87.reuse ;  /* 0x00000057004c7202 */ /* 0x080fe20000000f00 */
[----:B------:R-:W1:Y:S01]  /*39e0*/  MUFU.EX2 R42, R42 ;  /* 0x0000002a002a7308 */ /* 0x000e620000000800 */
[C---:B--2---:R-:W-:Y:S01]  /*39f0*/  F2FP.SATFINITE.E4M3.F32.PACK_AB_MERGE_C R70, R71.reuse, R70, RZ ;  /* 0x000000464746723e */ /* 0x044fe200048070ff */
[----:B------:R-:W-:Y:S01]  /*3a00*/  FADD.FTZ R71, R71, R6 ;  /* 0x0000000647477221 */ /* 0x000fe20000010000 */
[--C-:B------:R-:W-:Y:S02]  /*3a10*/  IMAD.MOV.U32 R30, RZ, RZ, R87.reuse ;  /* 0x000000ffff1e7224 */ /* 0x100fe400078e0057 */
[----:B------:R-:W-:Y:S01]  /*3a20*/  F2FP.SATFINITE.E4M3.F32.PACK_AB_MERGE_C R183, R63, R62, R70 ;  /* 0x0000003e3fb7723e */ /* 0x000fe20004807046 */
[----:B------:R-:W-:Y:S01]  /*3a30*/  IMAD.MOV.U32 R70, RZ, RZ, R87 ;  /* 0x000000ffff467224 */ /* 0x000fe200078e0057 */
[----:B------:R-:W-:Y:S01]  /*3a40*/  MOV R62, R87 ;  /* 0x00000057003e7202 */ /* 0x000fe20000000f00 */
[----:B------:R-:W2:Y:S01]  /*3a50*/  MUFU.EX2 R43, R43 ;  /* 0x0000002b002b7308 */ /* 0x000ea20000000800 */
[----:B0-----:R-:W-:-:S01]  /*3a60*/  FADD.FTZ R6, R34, R31 ;  /* 0x0000001f22067221 */ /* 0x001fc20000010000 */
[----:B------:R-:W-:-:S02]  /*3a70*/  IMAD.MOV.U32 R63, RZ, RZ, R87 ;  /* 0x000000ffff3f7224 */ /* 0x000fc400078e0057 */
[----:B------:R-:W-:Y:S02]  /*3a80*/  IMAD.MOV.U32 R31, RZ, RZ, R87 ;  /* 0x000000ffff1f7224 */ /* 0x000fe400078e0057 */
[----:B------:R-:W-:Y:S02]  /*3a90*/  FADD.FTZ R6, R35, R6 ;  /* 0x0000000623067221 */ /* 0x000fe40000010000 */
        /* <DEDUP_REMOVED lines=8> */
[----:B-1----:R-:W-:-:S07]  /*3b20*/  FADD.FTZ R6, R46, R5 ;  /* 0x000000052e067221 */ /* 0x002fce0000010000 */
[----:B------:R-:W1:Y:S01]  /*3b30*/  MUFU.EX2 R41, R41 ;  /* 0x0000002900297308 */ /* 0x000e620000000800 */
[C---:B--2---:R-:W-:Y:S01]  /*3b40*/  F2FP.SATFINITE.E4M3.F32.PACK_AB_MERGE_C R39, R44.reuse, R39, RZ ;  /* 0x000000272c27723e */ /* 0x044fe200048070ff */
[----:B------:R-:W-:-:S03]  /*3b50*/  FADD.FTZ R44, R44, R7 ;  /* 0x000000072c2c7221 */ /* 0x000fc60000010000 */
[----:B------:R-:W-:Y:S01]  /*3b60*/  F2FP.SATFINITE.E4M3.F32.PACK_AB_MERGE_C R184, R35, R34, R39 ;  /* 0x0000002223b8723e */ /* 0x000fe20004807027 */
[--C-:B------:R-:W-:Y:S01]  /*3b70*/  IMAD.MOV.U32 R39, RZ, RZ, R87.reuse ;  /* 0x000000ffff277224 */ /* 0x100fe200078e0057 */
[----:B------:R-:W-:Y:S01]  /*3b80*/  MOV R34, R87 ;  /* 0x0000005700227202 */ /* 0x000fe20000000f00 */
        /* <DEDUP_REMOVED lines=9> */
[--C-:B------:R-:W-:Y:S02]  /*3c20*/  IMAD.MOV.U32 R43, RZ, RZ, R87.reuse ;  /* 0x000000ffff2b7224 */ /* 0x100fe400078e0057 */
[----:B------:R-:W-:Y:S02]  /*3c30*/  IMAD.MOV.U32 R42, RZ, RZ, R87 ;  /* 0x000000ffff2a7224 */ /* 0x000fe400078e0057 */
[----:B------:R-:W1:Y:S01]  /*3c40*/  MUFU.EX2 R51, R51 ;  /* 0x0000003300337308 */ /* 0x000e620000000800 */
[----:B--2---:R-:W-:-:S01]  /*3c50*/  FADD.FTZ R6, R50, R47 ;  /* 0x0000002f32067221 */ /* 0x004fc20000010000 */
[----:B------:R-:W-:-:S06]  /*3c60*/  IMAD.MOV.U32 R47, RZ, RZ, R87 ;  /* 0x000000ffff2f7224 */ /* 0x000fcc00078e0057 */
[----:B------:R-:W-:Y:S01]  /*3c70*/  MUFU.EX2 R45, R45 ;  /* 0x0000002d002d7308 */ /* 0x000fe20000000800 */
[----:B0-----:R-:W-:-:S07]  /*3c80*/  FADD.FTZ R8, R48, R5 ;  /* 0x0000000530087221 */ /* 0x001fce0000010000 */
[----:B------:R-:W0:Y:S01]  /*3c90*/  MUFU.EX2 R52, R52 ;  /* 0x0000003400347308 */ /* 0x000e220000000800 */
[----:B-1----:R-:W-:-:S07]  /*3ca0*/  FADD.FTZ R5, R51, R6 ;  /* 0x0000000633057221 */ /* 0x002fce0000010000 */
[----:B------:R-:W1:Y:S08]  /*3cb0*/  MUFU.EX2 R54, R54 ;  /* 0x0000003600367308 */ /* 0x000e700000000800 */
        /* <DEDUP_REMOVED lines=8> */
[----:B------:R-:W-:Y:S01]  /*3d40*/  MOV R48, R87 ;  /* 0x0000005700307202 */ /* 0x000fe20000000f00 */
[----:B------:R-:W-:-:S05]  /*3d50*/  IMAD.MOV.U32 R41, RZ, RZ, R87 ;  /* 0x000000ffff297224 */ /* 0x000fca00078e0057 */
        /* <DEDUP_REMOVED lines=22> */
[----:B------:R-:W0:Y:S01]  /*3ec0*/  MUFU.EX2 R77, R77 ;  /* 0x0000004d004d7308 */ /* 0x000e220000000800 */
[----:B-1----:R-:W-:-:S01]  /*3ed0*/  FADD.FTZ R7, R27, R8 ;  /* 0x000000081b077221 */ /* 0x002fc20000010000 */
[----:B------:R-:W-:Y:S01]  /*3ee0*/  FADD.FTZ R29, R29, R28 ;  /* 0x0000001c1d1d7221 */ /* 0x000fe20000010000 */
[----:B------:R-:W-:-:S05]  /*3ef0*/  IMAD.MOV.U32 R28, RZ, RZ, R87 ;  /* 0x000000ffff1c7224 */ /* 0x000fca00078e0057 */
[----:B------:R-:W-:Y:S01]  /*3f00*/  MUFU.EX2 R36, R36 ;  /* 0x0000002400247308 */ /* 0x000fe20000000800 */
[----:B--2---:R-:W-:-:S07]  /*3f10*/  FADD.FTZ R6, R68, R7 ;  /* 0x0000000744067221 */ /* 0x004fce0000010000 */
[----:B------:R-:W1:Y:S01]  /*3f20*/  MUFU.EX2 R37, R37 ;  /* 0x0000002500257308 */ /* 0x000e620000000800 */
[----:B0-----:R-:W-:-:S01]  /*3f30*/  FADD.FTZ R6, R77, R6 ;  /* 0x000000064d067221 */ /* 0x001fc20000010000 */
[----:B------:R-:W-:Y:S01]  /*3f40*/  F2FP.SATFINITE.E4M3.F32.PACK_AB_MERGE_C R68, R77, R68, RZ ;  /* 0x000000444d44723e */ /* 0x000fe200048070ff */
[----:B------:R-:W-:-:S03]  /*3f50*/  IMAD.MOV.U32 R77, RZ, RZ, R87 ;  /* 0x000000ffff4d7224 */ /* 0x000fc600078e0057 */
[----:B------:R-:W-:Y:S01]  /*3f60*/  F2FP.SATFINITE.E4M3.F32.PACK_AB_MERGE_C R189, R27, R26, R68 ;  /* 0x0000001a1bbd723e */ /* 0x000fe20004807044 */
[--C-:B------:R-:W-:Y:S01]  /*3f70*/  IMAD.MOV.U32 R68, RZ, RZ, R87.reuse ;  /* 0x000000ffff447224 */ /* 0x100fe200078e0057 */
        /* <DEDUP_REMOVED lines=9> */
[----:B--2---:R-:W-:-:S07]  /*4010*/  FADD.FTZ R7, R69, R6 ;  /* 0x0000000645077221 */ /* 0x004fce0000010000 */
[----:B------:R-:W-:Y:S01]  /*4020*/  MUFU.EX2 R38, R38 ;  /* 0x0000002600267308 */ /* 0x000fe20000000800 */
[C---:B-1----:R-:W-:Y:S01]  /*4030*/  F2FP.SATFINITE.E4M3.F32.PACK_AB_MERGE_C R190, R33.reuse, R32, R9 ;  /* 0x0000002021be723e */ /* 0x042fe20004807009 */
[----:B------:R-:W-:Y:S01]  /*4040*/  FADD.FTZ R33, R33, R8 ;  /* 0x0000000821217221 */ /* 0x000fe20000010000 */
[----:B------:R-:W-:-:S03]  /*4050*/  IMAD.MOV.U32 R32, RZ, RZ, R87 ;  /* 0x000000ffff207224 */ /* 0x000fc600078e0057 */
[----:B------:R-:W-:Y:S01]  /*4060*/  FADD.FTZ R6, R36, R33 ;  /* 0x0000002124067221 */ /* 0x000fe20000010000 */
[----:B------:R-:W-:Y:S01]  /*4070*/  IMAD.MOV.U32 R36, RZ, RZ, R87 ;  /* 0x000000ffff247224 */ /* 0x000fe200078e0057 */
[----:B------:R1:W2:Y:S01]  /*4080*/  MUFU.EX2 R5, R40 ;  /* 0x0000002800057308 */ /* 0x0002a20000000800 */
[----:B0-----:R-:W-:-:S01]  /*4090*/  FADD.FTZ R7, R78, R7 ;  /* 0x000000074e077221 */ /* 0x001fc20000010000 */
[----:B------:R-:W-:Y:S01]  /*40a0*/  FADD.FTZ R6, R37, R6 ;  /* 0x0000000625067221 */ /* 0x000fe20000010000 */
[--C-:B------:R-:W-:Y:S02]  /*40b0*/  IMAD.MOV.U32 R37, RZ, RZ, R87.reuse ;  /* 0x000000ffff257224 */ /* 0x100fe400078e0057 */
[--C-:B------:R-:W-:Y:S02]  /*40c0*/  IMAD.MOV.U32 R33, RZ, RZ, R87.reuse ;  /* 0x000000ffff217224 */ /* 0x100fe400078e0057 */
[----:B-1----:R-:W-:Y:S01]  /*40d0*/  IMAD.MOV.U32 R40, RZ, RZ, R87 ;  /* 0x000000ffff287224 */ /* 0x002fe200078e0057 */
[----:B--2---:R-:W-:Y:S01]  /*40e0*/  F2FP.SATFINITE.E4M3.F32.PACK_AB_MERGE_C R8, R5, R38, RZ ;  /* 0x000000260508723e */ /* 0x004fe200048070ff */
[----:B------:R-:W-:-:S03]  /*40f0*/  FADD.FTZ R38, R38, R7 ;  /* 0x0000000726267221 */ /* 0x000fc60000010000 */
[----:B------:R-:W-:Y:S01]  /*4100*/  F2FP.SATFINITE.E4M3.F32.PACK_AB_MERGE_C R191, R78, R69, R8 ;  /* 0x000000454ebf723e */ /* 0x000fe20004807008 */
[----:B------:R-:W-:-:S01]  /*4110*/  FADD.FTZ R5, R5, R38 ;  /* 0x0000002605057221 */ /* 0x000fc20000010000 */
[--C-:B------:R-:W-:Y:S02]  /*4120*/  IMAD.MOV.U32 R78, RZ, RZ, R87.reuse ;  /* 0x000000ffff4e7224 */ /* 0x100fe400078e0057 */
        /* <DEDUP_REMOVED lines=37> */
[----:B------:R-:W-:Y:S01]  /*4380*/  UIADD3 UR50, UR50, -0x2, URZ ;  /* 0xfffffffe32327890 */ /* 0x000fe2000fffe03f */
[----:B------:R-:W-:Y:S01]  /*4390*/  UMOV UR29, UR45 ;  /* 0x0000002d001d7c82 */ /* 0x000fe20008000000 */
[----:B------:R-:W-:-:S10]  /*43a0*/  UMOV UR28, UR44 ;  /* 0x0000002c001c7c82 */ /* 0x000fd40008000000 */
.L_x_6901:
[----:B------:R-:W-:Y:S01]  /*43b0*/  ISETP.NE.AND P2, PT, RZ, UR40, PT ;  /* 0x00000028ff007c0c */ /* 0x000fe2000bf45270 */
[----:B------:R-:W-:-:S04]  /*43c0*/  UISETP.NE.AND UP0, UPT, UR28, 0x1, UPT ;  /* 0x000000011c00788c */ /* 0x000fc8000bf05270 */
[----:B------:R-:W-:-:S04]  /*43d0*/  USEL UR45, URZ, 0x1, UP0 ;  /* 0x000000013f2d7887 */ /* 0x000fc80008000000 */
[----:B------:R-:W-:-:S04]  /*43e0*/  ULOP3.LUT UR45, UR29, UR45, URZ, 0x3c, !UPT ;  /* 0x0000002d1d2d7292 */ /* 0x000fc8000f8e3c3f */
[----:B------:R-:W-:Y:S08]  /*43f0*/  @P2 BRA `(.L_x_6891) ;  /* 0x0000000000382947 */ /* 0x000ff00003800000 */
[----:B------:R-:W-:Y:S05]  /*4400*/  @!P0 BRA `(.L_x_6892) ;  /* 0x0000000000048947 */ /* 0x000fea0003800000 */
[----:B------:R-:W-:Y:S01]  /*4410*/  BPT.TRAP 0x1 ;  /* 0x000000040000795c */ /* 0x000fe20000300000 */
.L_x_6892:
        /* <DEDUP_REMOVED lines=9> */
.L_x_6893:
[----:B-1----:R-:W-:Y:S05]  /*44b0*/  @P1 BRA `(.L_x_6891) ;  /* 0x0000000000081947 */ /* 0x002fea0003800000 */
[----:B------:R-:W1:Y:S02]  /*44c0*/  SYNCS.PHASECHK.TRANS64.TRYWAIT P1, [UR6+0x22830], R3 ;  /* 0x02283003ff0075a7 */ /* 0x000e640008020146 */
[----:B-1----:R-:W-:Y:S05]  /*44d0*/  @!P1 BRA `(.L_x_6894) ;  /* 0x000000a0007c9947 */ /* 0x002fea0003800000 */
.L_x_6891:
[----:B01----:R-:W-:Y:S01]  /*44e0*/  IADD3 R3, R22, 0x8, RZ ;  /* 0x0000000816037810 */ /* 0x003fe20007ffe0ff */
[----:B------:R-:W-:Y:S01]  /*44f0*/  UIADD3 UR44, UR28, 0x1, URZ ;  /* 0x000000011c2c7890 */ /* 0x000fe2000fffe03f */
[----:B------:R-:W-:Y:S01]  /*4500*/  R2UR UR30, R0 ;  /* 0x00000000001e72ca */ /* 0x000fe200000e0000 */
[----:B------:R-:W-:Y:S01]  /*4510*/  UMOV UR19, 0x40000040 ;  /* 0x4000004000137882 */ /* 0x000fe20000000000 */
[----:B------:R-:W-:Y:S01]  /*4520*/  UMOV UR20, UR16 ;  /* 0x0000001000147c82 */ /* 0x000fe20008000000 */
[----:B------:R0:W-:Y:S01]  /*4530*/  BAR.SYNC.DEFER_BLOCKING R3, 0x100 ;  /* 0x000400030000751d */ /* 0x0001e20000010000 */
[----:B------:R-:W-:-:S04]  /*4540*/  UISETP.NE.AND UP0, UPT, UR44, 0x2, UPT ;  /* 0x000000022c00788c */ /* 0x000fc8000bf05270 */
[----:B------:R-:W-:Y:S01]  /*4550*/  USEL UR44, UR44, URZ, UP0 ;  /* 0x0000003f2c2c7287 */ /* 0x000fe20008000000 */
[----:B------:R-:W-:Y:S01]  /*4560*/  UMOV UR21, UR17 ;  /* 0x0000001100157c82 */ /* 0x000fe20008000000 */
[----:B------:R-:W-:Y:S01]  /*4570*/  UMOV UR23, 0x40000040 ;  /* 0x4000004000177882 */ /* 0x000fe20000000000 */
[----:B------:R-:W-:Y:S02]  /*4580*/  UMOV UR24, UR16 ;  /* 0x0000001000187c82 */ /* 0x000fe40008000000 */
[----:B------:R-:W-:Y:S01]  /*4590*/  UIMAD UR30, UR44, 0x500, UR30 ;  /* 0x000005002c1e78a4 */ /* 0x000fe2000f8e021e */
[----:B------:R-:W-:Y:S01]  /*45a0*/  UMOV UR25, UR17 ;  /* 0x0000001100197c82 */ /* 0x000fe20008000000 */
[----:B------:R-:W-:Y:S02]  /*45b0*/  UMOV UR27, 0x40000040 ;  /* 0x40000040001b7882 */ /* 0x000fe40000000000 */
[----:B------:R-:W-:Y:S02]  /*45c0*/  UIADD3 UR22, UR30, 0x100, URZ ;  /* 0x000001001e167890 */ /* 0x000fe4000fffe03f */
[----:B------:R-:W-:-:S02]  /*45d0*/  UIADD3 UR26, UR30, 0x200, URZ ;  /* 0x000002001e1a7890 */ /* 0x000fc4000fffe03f */
[----:B------:R-:W-:Y:S01]  /*45e0*/  UMOV UR18, UR30 ;  /* 0x0000001e00127c82 */ /* 0x000fe20008000000 */
[----:B------:R-:W-:Y:S01]  /*45f0*/  UIADD3 UR6, UR30, 0x400, URZ ;  /* 0x000004001e067890 */ /* 0x000fe2000fffe03f */
[----:B------:R-:W-:Y:S01]  /*4600*/  UMOV UR7, 0x40000040 ;  /* 0x4000004000077882 */ /* 0x000fe20000000000 */
[----:B------:R-:W-:Y:S01]  /*4610*/  UIADD3 UR10, UR30, 0x402, URZ ;  /* 0x000004021e0a7890 */ /* 0x000fe2000fffe03f */
[----:B------:R-:W-:Y:S01]  /*4620*/  WARPGROUP.ARRIVE ;  /* 0x00000000000079c5 */ /* 0x000fe20000000000 */
[----:B------:R-:W-:Y:S01]  /*4630*/  UMOV UR11, 0x40000040 ;  /* 0x40000040000b7882 */ /* 0x000fe20000000000 */
[----:B------:R-:W-:Y:S01]  /*4640*/  UIADD3 UR14, UR30, 0x6, URZ ;  /* 0x000000061e0e7890 */ /* 0x000fe2000fffe03f */
[----:B------:R-:W-:-:S03]  /*4650*/  UMOV UR15, 0x40000040 ;  /* 0x40000040000f7882 */ /* 0x000fc60000000000 */
        /* <DEDUP_REMOVED lines=106> */
.L_x_6896:
[----:B------:R-:W-:Y:S01]  /*4d00*/  ULEA UR6, UR28, UR41, 0x3 ;  /* 0x000000291c067291 */ /* 0x000fe2000f8e183f */
[----:B------:R-:W-:-:S05]  /*4d10*/  IMAD.U32 R3, RZ, RZ, UR29 ;  /* 0x0000001dff037e24 */ /* 0x000fca000f8e00ff */
[----:B------:R-:W-:-:S04]  /*4d20*/  SHF.L.U32 R3, R3, 0x1f, RZ ;  /* 0x0000001f03037819 */ /* 0x000fc800000006ff */
[----:B------:R0:W1:Y:S01]  /*4d30*/  SYNCS.PHASECHK.TRANS64.TRYWAIT P1, [UR6+0x22850], R3 ;  /* 0x02285003ff0075a7 */ /* 0x0000620008020146 */
[----:B------:R-:W-:Y:S05]  /*4d40*/  @!P0 BRA `(.L_x_6897) ;  /* 0x0000000000048947 */ /* 0x000fea0003800000 */
[----:B------:R-:W-:Y:S01]  /*4d50*/  BPT.TRAP 0x1 ;  /* 0x000000040000795c */ /* 0x000fe20000300000 */
.L_x_6897:
[----:B-1----:R-:W-:Y:S05]  /*4d60*/  @P1 BRA `(.L_x_6895) ;  /* 0x0000000000081947 */ /* 0x002fea0003800000 */
[----:B------:R-:W1:Y:S02]  /*4d70*/  SYNCS.PHASECHK.TRANS64.TRYWAIT P1, [UR6+0x22850], R3 ;  /* 0x02285003ff0075a7 */ /* 0x000e640008020146 */
[----:B-1----:R-:W-:Y:S05]  /*4d80*/  @!P1 BRA `(.L_x_6898) ;  /* 0x0000009800689947 */ /* 0x002fea0003800000 */
.L_x_6895:
        /* <DEDUP_REMOVED lines=9> */
[----:B------:R-:W-:Y:S01]  /*4e20*/  QGMMA.64x128x32.F32.E4M3.E4M3 R24, R172, gdesc[UR4], R24, gsb0 ;  /* 0x01e00004ac187df3 */ /* 0x000fe20008000818 */
[----:B------:R-:W-:Y:S01]  /*4e30*/  UIADD3 UR6, UR10, 0x100, URZ ;  /* 0x000001000a067890 */ /* 0x000fe2000fffe03f */
[----:B------:R-:W-:Y:S01]  /*4e40*/  UMOV UR7, 0xc0000010 ;  /* 0xc000001000077882 */ /* 0x000fe20000000000 */
[----:B------:R-:W-:Y:S02]  /*4e50*/  WARPGROUP.DEPBAR.LE gsb0, 0x0 ;  /* 0x00008000000079c5 */ /* 0x000fe40000010000 */
[----:B------:R-:W-:-:S07]  /*4e60*/  WARPGROUP.ARRIVE ;  /* 0x00000000000079c5 */ /* 0x000fce0000000000 */
        /* <DEDUP_REMOVED lines=15> */
[----:B------:R-:W-:Y:S03]  /*4f60*/  QGMMA.64x128x32.F32.E4M3.E4M3 R24, R188, gdesc[UR4], R24, gsb0 ;  /* 0x01e00004bc187df3 */ /* 0x000fe60008000818 */
[----:B------:R-:W-:Y:S02]  /*4f70*/  WARPGROUP.DEPBAR.LE gsb0, 0x0 ;  /* 0x00008000000079c5 */ /* 0x000fe40000010000 */
[----:B------:R0:W-:Y:S06]  /*4f80*/  BAR.ARV R3, 0x100 ;  /* 0x000400030000751d */ /* 0x0001ec0000002000 */
[----:B------:R-:W-:Y:S05]  /*4f90*/  @!P0 BRA `(.L_x_6899) ;  /* 0x0000000000048947 */ /* 0x000fea0003800000 */
[----:B------:R-:W-:Y:S01]  /*4fa0*/  BPT.TRAP 0x1 ;  /* 0x000000040000795c */ /* 0x000fe20000300000 */
.L_x_6899:
[----:B------:R-:W-:Y:S01]  /*4fb0*/  FMNMX.FTZ R4, R152, R7, !PT ;  /* 0x0000000798047209 */ /* 0x000fe20007810000 */
[----:B------:R-:W-:Y:S01]  /*4fc0*/  IMAD.U32 R172, RZ, RZ, UR42 ;  /* 0x0000002affac7e24 */ /* 0x000fe2000f8e00ff */
[----:B------:R-:W-:Y:S01]  /*4fd0*/  FMNMX.FTZ R8, R154, R9, !PT ;  /* 0x000000099a087209 */ /* 0x000fe20007810000 */
[----:B------:R-:W-:Y:S01]  /*4fe0*/  ULEA UR6, UR44, UR41, 0x3 ;  /* 0x000000292c067291 */ /* 0x000fe2000f8e183f */
[----:B0-----:R-:W-:Y:S02]  /*4ff0*/  FMNMX.FTZ R3, R153, R4, !PT ;  /* 0x0000000499037209 */ /* 0x001fe40007810000 */
        /* <DEDUP_REMOVED lines=89> */
[----:B------:R-:W-:-:S01]  /*5590*/  FADD.FTZ R7, -R3, R7 ;  /* 0x0000000703077221 */ /* 0x000fc20000010100 */
[----:B------:R-:W-:Y:S02]  /*55a0*/  FADD.FTZ R9, -R4, R9 ;  /* 0x0000000904097221 */ /* 0x000fe40000010100 */
[----:B------:R-:W-:-:S01]  /*55b0*/  FFMA.FTZ R21, R136, UR42, -R172 ;  /* 0x0000002a88157c23 */ /* 0x000fc200080108ac */
[--C-:B------:R-:W-:Y:S01]  /*55c0*/  FFMA.FTZ R136, R137, UR42, -R172.reuse ;  /* 0x0000002a89887c23 */ /* 0x100fe200080108ac */
[----:B------:R-:W-:-:S01]  /*55d0*/  FFMA.FTZ R137, R140, UR42, -R172 ;  /* 0x0000002a8c897c23 */ /* 0x000fc200080108ac */
[----:B------:R-:W-:Y:S01]  /*55e0*/  FMUL.FTZ R8, R9, UR42 ;  /* 0x0000002a09087c20 */ /* 0x000fe20008410000 */
[----:B------:R-:W-:-:S01]  /*55f0*/  FFMA.FTZ R140, R141, UR42, -R172 ;  /* 0x0000002a8d8c7c23 */ /* 0x000fc200080108ac */
[--C-:B------:R-:W-:Y:S01]  /*5600*/  FFMA.FTZ R9, R153, UR42, -R172.reuse ;  /* 0x0000002a99097c23 */ /* 0x100fe200080108ac */
[----:B------:R-:W-:-:S01]  /*5610*/  FFMA.FTZ R141, R144, UR42, -R172 ;  /* 0x0000002a908d7c23 */ /* 0x000fc200080108ac */
[----:B------:R-:W-:Y:S01]  /*5620*/  FFMA.FTZ R144, R145, UR42, -R172 ;  /* 0x0000002a91907c23 */ /* 0x000fe200080108ac */
[----:B------:R-:W-:-:S02]  /*5630*/  IMAD.U32 R153, RZ, RZ, UR42 ;  /* 0x0000002aff997e24 */ /* 0x000fc4000f8e00ff */
[--C-:B------:R-:W-:Y:S01]  /*5640*/  FFMA.FTZ R145, R148, UR42, -R172.reuse ;  /* 0x0000002a94917c23 */ /* 0x100fe200080108ac */
[----:B------:R-:W-:-:S01]  /*5650*/  FFMA.FTZ R148, R149, UR42, -R172 ;  /* 0x0000002a95947c23 */ /* 0x000fc200080108ac */
[----:B------:R-:W-:Y:S01]  /*5660*/  FFMA.FTZ R149, R101, UR42, -R172 ;  /* 0x0000002a65957c23 */ /* 0x000fe200080108ac */
[----:B------:R-:W-:-:S01]  /*5670*/  FFMA.FTZ R101, R4, R153, -8 ;  /* 0xc100000004657423 */ /* 0x000fc20000010099 */
[----:B------:R-:W-:Y:S01]  /*5680*/  FMUL.FTZ R7, R7, UR42 ;  /* 0x0000002a07077c20 */ /* 0x000fe20008410000 */
        /* <DEDUP_REMOVED lines=53> */
[----:B------:R-:W-:Y:S01]  /*59e0*/  FFMA.FTZ R108, R108, UR42, -R172 ;  /* 0x0000002a6c6c7c23 */ /* 0x000fe200080108ac */
[----:B------:R-:W-:-:S01]  /*59f0*/  FFMA.FTZ R110, R110, UR42, -R101 ;  /* 0x0000002a6e6e7c23 */ /* 0x000fc20008010865 */
[----:B------:R-:W-:Y:S01]  /*5a00*/  FFMA.FTZ R109, R109, UR42, -R172 ;  /* 0x0000002a6d6d7c23 */ /* 0x000fe200080108ac */
[----:B------:R-:W-:-:S01]  /*5a10*/  FFMA.FTZ R111, R111, UR42, -R101 ;  /* 0x0000002a6f6f7c23 */ /* 0x000fc20008010865 */
[----:B------:R-:W2:Y:S01]  /*5a20*/  MUFU.EX2 R154, R154 ;  /* 0x0000009a009a7308 */ /* 0x000ea20000000800 */
[----:B0-----:R-:W-:-:S01]  /*5a30*/  FADD.FTZ R5, R152, R5 ;  /* 0x0000000598057221 */ /* 0x001fc20000010000 */
[----:B------:R-:W-:Y:S01]  /*5a40*/  FFMA.FTZ R112, R112, UR42, -R172 ;  /* 0x0000002a70707c23 */ /* 0x000fe200080108ac */
[----:B------:R-:W-:-:S01]  /*5a50*/  FFMA.FTZ R114, R114, UR42, -R101 ;  /* 0x0000002a72727c23 */ /* 0x000fc20008010865 */
[----:B------:R-:W-:Y:S01]  /*5a60*/  FFMA.FTZ R113, R113, UR42, -R172 ;  /* 0x0000002a71717c23 */ /* 0x000fe200080108ac */
        /* <DEDUP_REMOVED lines=25> */
[----:B------:R-:W-:-:S02]  /*5c00*/  FFMA.FTZ R101, R103, UR42, -R101 ;  /* 0x0000002a67657c23 */ /* 0x000fc40008010865 */
        /* <DEDUP_REMOVED lines=108> */
[----:B------:R-:W-:Y:S01]  /*62d0*/  MUFU.EX2 R119, R119 ;  /* 0x0000007700777308 */ /* 0x000fe20000000800 */
[----:B-1----:R-:W-:-:S07]  /*62e0*/  FADD.FTZ R160, R118, R161 ;  /* 0x000000a176a07221 */ /* 0x002fce0000010000 */
[----:B------:R-:W0:Y:S01]  /*62f0*/  MUFU.EX2 R88, R88 ;  /* 0x0000005800587308 */ /* 0x000e220000000800 */
[----:B--2---:R-:W-:-:S07]  /*6300*/  FADD.FTZ R5, R117, R6 ;  /* 0x0000000675057221 */ /* 0x004fce0000010000 */
[----:B------:R-:W-:Y:S08]  /*6310*/  MUFU.EX2 R90, R90 ;  /* 0x0000005a005a7308 */ /* 0x000ff00000000800 */
[----:B------:R-:W1:Y:S01]  /*6320*/  MUFU.EX2 R89, R89 ;  /* 0x0000005900597308 */ /* 0x000e620000000800 */
[----:B0-----:R-:W-:-:S07]  /*6330*/  FADD.FTZ R6, R88, R5 ;  /* 0x0000000558067221 */ /* 0x001fce0000010000 */
[----:B------:R-:W-:Y:S08]  /*6340*/  MUFU.EX2 R91, R91 ;  /* 0x0000005b005b7308 */ /* 0x000ff00000000800 */
[----:B------:R-:W0:Y:S01]  /*6350*/  MUFU.EX2 R92, R92 ;  /* 0x0000005c005c7308 */ /* 0x000e220000000800 */
[----:B-1----:R-:W-:-:S07]  /*6360*/  FADD.FTZ R5, R89, R6 ;  /* 0x0000000659057221 */ /* 0x002fce0000010000 */
[----:B------:R-:W-:Y:S08]  /*6370*/  MUFU.EX2 R163, R94 ;  /* 0x0000005e00a37308 */ /* 0x000ff00000000800 */
[----:B------:R-:W1:Y:S01]  /*6380*/  MUFU.EX2 R93, R93 ;  /* 0x0000005d005d7308 */ /* 0x000e620000000800 */
[----:B0-----:R-:W-:-:S07]  /*6390*/  FADD.FTZ R6, R92, R5 ;  /* 0x000000055c067221 */ /* 0x001fce0000010000 */
[----:B------:R0:W-:Y:S08]  /*63a0*/  MUFU.EX2 R162, R95 ;  /* 0x0000005f00a27308 */ /* 0x0001f00000000800 */
[----:B------:R-:W2:Y:S01]  /*63b0*/  MUFU.EX2 R96, R96 ;  /* 0x0000006000607308 */ /* 0x000ea20000000800 */
[----:B0-----:R-:W-:-:S01]  /*63c0*/  FADD.FTZ R95, R119, R160 ;  /* 0x000000a0775f7221 */ /* 0x001fc20000010000 */
[----:B-1----:R-:W-:-:S06]  /*63d0*/  FADD.FTZ R5, R93, R6 ;  /* 0x000000065d057221 */ /* 0x002fcc0000010000 */
[----:B------:R0:W1:Y:S08]  /*63e0*/  MUFU.EX2 R94, R98 ;  /* 0x00000062005e7308 */ /* 0x0000700000000800 */
[----:B------:R-:W3:Y:S01]  /*63f0*/  MUFU.EX2 R97, R97 ;  /* 0x0000006100617308 */ /* 0x000ee20000000800 */
[----:B0-----:R-:W-:-:S01]  /*6400*/  FADD.FTZ R98, R90, R95 ;  /* 0x0000005f5a627221 */ /* 0x001fc20000010000 */
[----:B--2---:R-:W-:-:S03]  /*6410*/  FADD.FTZ R6, R96, R5 ;  /* 0x0000000560067221 */ /* 0x004fc60000010000 */
[----:B------:R-:W-:-:S03]  /*6420*/  FADD.FTZ R98, R91, R98 ;  /* 0x000000625b627221 */ /* 0x000fc60000010000 */
[----:B------:R-:W0:Y:S01]  /*6430*/  MUFU.EX2 R164, R99 ;  /* 0x0000006300a47308 */ /* 0x000e220000000800 */
[----:B------:R-:W-:-:S04]  /*6440*/  FADD.FTZ R98, R163, R98 ;  /* 0x00000062a3627221 */ /* 0x000fc80000010000 */
[----:B------:R-:W-:-:S03]  /*6450*/  FADD.FTZ R95, R162, R98 ;  /* 0x00000062a25f7221 */ /* 0x000fc60000010000 */
[----:B------:R-:W2:Y:S01]  /*6460*/  MUFU.EX2 R100, R100 ;  /* 0x0000006400647308 */ /* 0x000ea20000000800 */
[----:B-1----:R-:W-:-:S01]  /*6470*/  FADD.FTZ R95, R94, R95 ;  /* 0x0000005f5e5f7221 */ /* 0x002fc20000010000 */
[----:B---3--:R-:W-:-:S06]  /*6480*/  FADD.FTZ R5, R97, R6 ;  /* 0x0000000661057221 */ /* 0x008fcc0000010000 */
        /* <DEDUP_REMOVED lines=10> */
.L_x_6900:
        /* <DEDUP_REMOVED lines=16> */
[----:B------:R-:W-:Y:S01]  /*6630*/  FMUL.FTZ R25, R25, R7 ;  /* 0x0000000719197220 */ /* 0x000fe20000410000 */
        /* <DEDUP_REMOVED lines=99> */
.L_x_6890:
[----:B------:R-:W-:Y:S06]  /*6c70*/  BAR.ARV 0x8, 0x180 ;  /* 0x0206000000007b1d */ /* 0x000fec0000002000 */
[----:B------:R-:W-:Y:S05]  /*6c80*/  @!P0 BRA `(.L_x_6902) ;  /* 0x0000000000048947 */ /* 0x000fea0003800000 */
[----:B------:R-:W-:Y:S01]  /*6c90*/  BPT.TRAP 0x1 ;  /* 0x000000040000795c */ /* 0x000fe20000300000 */
.L_x_6902:
[----:B------:R-:W-:Y:S01]  /*6ca0*/  ULEA UR4, UR44, UR41, 0x3 ;  /* 0x000000292c047291 */ /* 0x000fe2000f8e183f */
[----:B------:R-:W-:-:S05]  /*6cb0*/  IMAD.U32 R0, RZ, RZ, UR45 ;  /* 0x0000002dff007e24 */ /* 0x000fca000f8e00ff */
[----:B------:R-:W-:-:S04]  /*6cc0*/  SHF.L.U32 R0, R0, 0x1f, RZ ;  /* 0x0000001f00007819 */ /* 0x000fc800000006ff */
[----:B------:R0:W1:Y:S01]  /*6cd0*/  SYNCS.PHASECHK.TRANS64.TRYWAIT P1, [UR4+0x22850], R0 ;  /* 0x02285000ff0075a7 */ /* 0x0000620008020144 */
[----:B------:R-:W-:Y:S05]  /*6ce0*/  @!P0 BRA `(.L_x_6903) ;  /* 0x0000000000048947 */ /* 0x000fea0003800000 */
[----:B------:R-:W-:Y:S01]  /*6cf0*/  BPT.TRAP 0x1 ;  /* 0x000000040000795c */ /* 0x000fe20000300000 */
.L_x_6903:
[----:B-1----:R-:W-:Y:S05]  /*6d00*/  @P1 BRA `(.L_x_6904) ;  /* 0x0000000000081947 */ /* 0x002fea0003800000 */
[----:B------:R-:W1:Y:S02]  /*6d10*/  SYNCS.PHASECHK.TRANS64.TRYWAIT P1, [UR4+0x22850], R0 ;  /* 0x02285000ff0075a7 */ /* 0x000e640008020144 */
[----:B-1----:R-:W-:Y:S05]  /*6d20*/  @!P1 BRA `(.L_x_6905) ;  /* 0x0000007800989947 */ /* 0x002fea0003800000 */
.L_x_6904:
[----:B------:R-:W-:Y:S01]  /*6d30*/  UIADD3 UR5, UR41, 0x400, URZ ;  /* 0x0000040029057890 */ /* 0x000fe2000fffe03f */
[----:B------:R-:W-:Y:S01]  /*6d40*/  WARPGROUP.ARRIVE ;  /* 0x00000000000079c5 */ /* 0x000fe20000000000 */
[----:B------:R-:W-:Y:S01]  /*6d50*/  UMOV UR7, 0xc0000010 ;  /* 0xc000001000077882 */ /* 0x000fe20000000000 */
[----:B-1----:R-:W-:Y:S01]  /*6d60*/  IMAD.MOV.U32 R7, RZ, RZ, 0x3f800000 ;  /* 0x3f800000ff077424 */ /* 0x002fe200078e00ff */
        /* <DEDUP_REMOVED lines=11> */
[----:B------:R-:W-:Y:S02]  /*6e20*/  ULDC.64 UR6, c[0x0][0x9a0] ;  /* 0x0002680000067ab9 */ /* 0x000fe40000000a00 */
[----:B------:R-:W-:-:S04]  /*6e30*/  UISETP.NE.U32.AND UP0, UPT, UR6, URZ, UPT ;  /* 0x0000003f0600728c */ /* 0x000fc8000bf05070 */
[----:B------:R-:W-:-:S06]  /*6e40*/  UISETP.NE.AND.EX UP0, UPT, UR7, URZ, UPT, UP0 ;  /* 0x0000003f0700728c */ /* 0x000fcc000bf05300 */
[----:B------:R-:W-:-:S05]  /*6e50*/  PLOP3.LUT P1, PT, PT, PT, UP0, 0x80, 0x0 ;  /* 0x000000000000781c */ /* 0x000fca0003f2f008 */
[----:B------:R-:W-:Y:S01]  /*6e60*/  @UP0 USHF.R.S32.HI UR10, URZ, 0x1f, UR38 ;  /* 0x0000001f3f0a0899 */ /* 0x000fe20008011426 */
[----:B------:R-:W-:Y:S01]  /*6e70*/  @UP0 ULDC.64 UR12, c[0x0][0x9c8] ;  /* 0x00027200000c0ab9 */ /* 0x000fe20000000a00 */
[----:B------:R-:W-:Y:S02]  /*6e80*/  @UP0 UIADD3 UR8, -UR38, URZ, URZ ;  /* 0x0000003f26080290 */ /* 0x000fe4000fffe13f */
[----:B------:R-:W-:Y:S01]  /*6e90*/  @UP0 UIMAD UR10, UR10, UR12, URZ ;  /* 0x0000000c0a0a02a4 */ /* 0x000fe2000f8e023f */
[----:B------:R-:W-:Y:S02]  /*6ea0*/  @UP0 ULDC UR9, c[0x0][0xc44] ;  /* 0x0003110000090ab9 */ /* 0x000fe40000000800 */
[----:B------:R-:W-:Y:S02]  /*6eb0*/  @UP0 UIMAD UR11, UR9, UR8, UR37 ;  /* 0x00000008090b02a4 */ /* 0x000fe4000f8e0225 */
[----:B------:R-:W-:Y:S02]  /*6ec0*/  @UP0 UIMAD.WIDE.U32 UR8, UR38, UR12, URZ ;  /* 0x0000000c260802a5 */ /* 0x000fe4000f8e003f */
[----:B------:R-:W-:-:S02]  /*6ed0*/  @UP0 UIMAD UR10, UR38, UR13, UR10 ;  /* 0x0000000d260a02a4 */ /* 0x000fc4000f8e020a */
[----:B------:R-:W-:Y:S02]  /*6ee0*/  @UP0 USHF.R.S32.HI UR14, URZ, 0x1f, UR11 ;  /* 0x0000001f3f0e0899 */ /* 0x000fe4000801140b */
[----:B------:R-:W-:Y:S01]  /*6ef0*/  @UP0 UIADD3 UR9, UR9, UR10, URZ ;  /* 0x0000000a09090290 */ /* 0x000fe2000fffe03f */
[----:B------:R-:W-:Y:S02]  /*6f00*/  @UP0 ULDC.64 UR12, c[0x0][0x9d0] ;  /* 0x00027400000c0ab9 */ /* 0x000fe40000000a00 */
[----:B------:R-:W-:Y:S02]  /*6f10*/  @UP0 UIMAD UR10, UR14, UR12, URZ ;  /* 0x0000000c0e0a02a4 */ /* 0x000fe4000f8e023f */
[----:B------:R-:W-:Y:S02]  /*6f20*/  @UP0 UIMAD.WIDE.U32 UR8, UR11, UR12, UR8 ;  /* 0x0000000c0b0802a5 */ /* 0x000fe4000f8e0008 */
[----:B------:R-:W-:Y:S02]  /*6f30*/  @UP0 UIMAD UR10, UR11, UR13, UR10 ;  /* 0x0000000d0b0a02a4 */ /* 0x000fe4000f8e020a */
[----:B------:R-:W-:-:S02]  /*6f40*/  @UP0 ULEA UR6, UP1, UR8, UR6, 0x2 ;  /* 0x0000000608060291 */ /* 0x000fc4000f82103f */
[----:B------:R-:W-:-:S04]  /*6f50*/  @UP0 UIADD3 UR9, UR9, UR10, URZ ;  /* 0x0000000a09090290 */ /* 0x000fc8000fffe03f */
[----:B------:R-:W-:Y:S01]  /*6f60*/  IMAD.U32 R8, RZ, RZ, UR6 ;  /* 0x00000006ff087e24 */ /* 0x000fe2000f8e00ff */
[----:B------:R-:W-:Y:S02]  /*6f70*/  @UP0 ULEA.HI.X UR7, UR8, UR7, UR9, 0x2, UP1 ;  /* 0x0000000708070291 */ /* 0x000fe400088f1409 */
[----:B------:R-:W-:-:S04]  /*6f80*/  UIADD3 UR6, UR5, 0x200, URZ ;  /* 0x0000020005067890 */ /* 0x000fc8000fffe03f */
[----:B------:R-:W-:Y:S01]  /*6f90*/  IMAD.U32 R9, RZ, RZ, UR7 ;  /* 0x00000007ff097e24 */ /* 0x000fe2000f8e00ff */
[----:B------:R-:W-:-:S04]  /*6fa0*/  UMOV UR7, 0xc0000010 ;  /* 0xc000001000077882 */ /* 0x000fc80000000000 */
[----:B------:R1:W2:Y:S01]  /*6fb0*/  @P1 LDG.E R7, desc[UR48][R8.64] ;  /* 0x0000003008071981 */ /* 0x0002a2000c1e1900 */
[----:B------:R-:W-:Y:S02]  /*6fc0*/  WARPGROUP.DEPBAR.LE gsb0, 0x0 ;  /* 0x00008000000079c5 */ /* 0x000fe40000010000 */
[----:B------:R-:W-:-:S06]  /*6fd0*/  WARPGROUP.ARRIVE ;  /* 0x00000000000079c5 */ /* 0x000fcc0000000000 */
[----:B------:R-:W-:Y:S01]  /*6fe0*/  QGMMA.64x128x32.F32.E4M3.E4M3 R24, R180, gdesc[UR4], R24, gsb0 ;  /* 0x01e00004b4187df3 */ /* 0x000fe20008000818 */
[----:B------:R-:W-:Y:S01]  /*6ff0*/  UIADD3 UR6, UR5, 0x300, URZ ;  /* 0x0000030005067890 */ /* 0x000fe2000fffe03f */
[----:B------:R-:W-:Y:S01]  /*7000*/  UMOV UR7, 0xc0000010 ;  /* 0xc000001000077882 */ /* 0x000fe20000000000 */
[----:B------:R-:W3:Y:S04]  /*7010*/  SHFL.BFLY PT, R11, R6, 0x2, 0x1f ;  /* 0x0c401f00060b7f89 */ /* 0x000ee800000e0000 */
[----:B------:R-:W4:Y:S01]  /*7020*/  SHFL.BFLY PT, R10, R5, 0x2, 0x1f ;  /* 0x0c401f00050a7f89 */ /* 0x000f2200000e0000 */
[----:B------:R-:W-:Y:S02]  /*7030*/  WARPGROUP.DEPBAR.LE gsb0, 0x0 ;  /* 0x00008000000079c5 */ /* 0x000fe40000010000 */
[----:B------:R-:W-:-:S06]  /*7040*/  WARPGROUP.ARRIVE ;  /* 0x00000000000079c5 */ /* 0x000fcc0000000000 */
[----:B------:R-:W-:Y:S01]  /*7050*/  QGMMA.64x128x32.F32.E4M3.E4M3 R24, R184, gdesc[UR4], R24, gsb0 ;  /* 0x01e00004b8187df3 */ /* 0x000fe20008000818 */
[----:B------:R-:W-:Y:S01]  /*7060*/  UIADD3 UR6, UR5, 0x400, URZ ;  /* 0x0000040005067890 */ /* 0x000fe2000fffe03f */
[----:B------:R-:W-:Y:S01]  /*7070*/  UMOV UR7, 0xc0000010 ;  /* 0xc000001000077882 */ /* 0x000fe20000000000 */
[----:B---3--:R-:W-:-:S01]  /*7080*/  FADD.FTZ R11, R11, R6 ;  /* 0x000000060b0b7221 */ /* 0x008fc20000010000 */
[----:B----4-:R-:W-:-:S04]  /*7090*/  FADD.FTZ R10, R10, R5 ;  /* 0x000000050a0a7221 */ /* 0x010fc80000010000 */
[----:B0-----:R-:W0:Y:S04]  /*70a0*/  SHFL.BFLY PT, R0, R11, 0x1, 0x1f ;  /* 0x0c201f000b007f89 */ /* 0x001e2800000e0000 */
[----:B-1----:R-:W1:Y:S01]  /*70b0*/  SHFL.BFLY PT, R9, R10, 0x1, 0x1f ;  /* 0x0c201f000a097f89 */ /* 0x002e6200000e0000 */
[----:B------:R-:W-:Y:S02]  /*70c0*/  IMAD.MOV.U32 R6, RZ, RZ, RZ ;  /* 0x000000ffff067224 */ /* 0x000fe400078e00ff */
[----:B0-----:R-:W-:Y:S01]  /*70d0*/  FADD.FTZ R8, R11, R0 ;  /* 0x000000000b087221 */ /* 0x001fe20000010000 */
[----:B-1----:R-:W-:-:S04]  /*70e0*/  FADD.FTZ R12, R10, R9 ;  /* 0x000000090a0c7221 */ /* 0x002fc80000010000 */
[C---:B------:R-:W-:Y:S01]  /*70f0*/  FSETP.NE.FTZ.AND P1, PT, R8.reuse, RZ, PT ;  /* 0x000000ff0800720b */ /* 0x040fe20003f35000 */
[----:B------:R-:W-:Y:S01]  /*7100*/  FMUL.FTZ R13, R8, 0.00390625 ;  /* 0x3b800000080d7820 */ /* 0x000fe20000410000 */
[----:B------:R-:W-:-:S04]  /*7110*/  FMUL.FTZ R14, R12, 0.00390625 ;  /* 0x3b8000000c0e7820 */ /* 0x000fc80000410000 */
[----:B------:R-:W-:Y:S02]  /*7120*/  FSETP.NE.FTZ.AND P2, PT, R13, RZ, PT ;  /* 0x000000ff0d00720b */ /* 0x000fe40003f55000 */
[----:B------:R-:W-:-:S05]  /*7130*/  FSETP.NE.FTZ.AND P3, PT, R14, RZ, PT ;  /* 0x000000ff0e00720b */ /* 0x000fca0003f75000 */
[----:B------:R-:W-:Y:S01]  /*7140*/  @P1 MUFU.RCP R6, R8 ;  /* 0x0000000800061308 */ /* 0x000fe20000001000 */
[----:B------:R-:W-:Y:S01]  /*7150*/  FSETP.NE.FTZ.AND P1, PT, R12, RZ, PT ;  /* 0x000000ff0c00720b */ /* 0x000fe20003f35000 */
[----:B------:R-:W-:Y:S01]  /*7160*/  IMAD.MOV.U32 R10, RZ, RZ, RZ ;  /* 0x000000ffff0a7224 */ /* 0x000fe200078e00ff */
[----:B------:R-:W-:Y:S02]  /*7170*/  WARPGROUP.DEPBAR.LE gsb0, 0x0 ;  /* 0x00008000000079c5 */ /* 0x000fe40000010000 */
[----:B------:R-:W-:-:S06]  /*7180*/  WARPGROUP.ARRIVE ;  /* 0x00000000000079c5 */ /* 0x000fcc0000000000 */
[----:B------:R-:W-:Y:S01]  /*7190*/  QGMMA.64x128x32.F32.E4M3.E4M3 R24, R188, gdesc[UR4], R24, gsb0 ;  /* 0x01e00004bc187df3 */ /* 0x000fe20008000818 */
[----:B------:R-:W0:Y:S08]  /*71a0*/  @P2 MUFU.LG2 R9, R13 ;  /* 0x0000000d00092308 */ /* 0x000e300000000c00 */
        /* <DEDUP_REMOVED lines=8> */
[----:B------:R-:W-:Y:S01]  /*7230*/  MOV R5, 0xff800000 ;  /* 0xff80000000057802 */ /* 0x000fe20000000f00 */
[----:B------:R-:W-:Y:S02]  /*7240*/  IMAD.MOV.U32 R0, RZ, RZ, -0x800000 ;  /* 0xff800000ff007424 */ /* 0x000fe400078e00ff */
[----:B------:R-:W-:-:S01]  /*7250*/  @P2 FFMA.FTZ R5, R8, R3, R9 ;  /* 0x0000000308052223 */ /* 0x000fc20000010009 */
[----:B------:R-:W-:Y:S01]  /*7260*/  @P3 FFMA.FTZ R0, R20, R4, R11 ;  /* 0x0000000414003223 */ /* 0x000fe2000001000b */
[-C--:B--2---:R-:W-:Y:S01]  /*7270*/  FMUL.FTZ R13, R6, R7.reuse ;  /* 0x00000007060d7220 */ /* 0x084fe20000410000 */
[----:B---3--:R-:W-:Y:S01]  /*7280*/  FMUL.FTZ R88, R10, R7 ;  /* 0x000000070a587220 */ /* 0x008fe20000410000 */
[----:B------:R-:W-:-:S02]  /*7290*/  WARPGROUP.DEPBAR.LE gsb0, 0x0 ;  /* 0x00008000000079c5 */ /* 0x000fc40000010000 */
[----:B------:R-:W-:Y:S05]  /*72a0*/  @!P0 BRA `(.L_x_6906) ;  /* 0x0000000000048947 */ /* 0x000fea0003800000 */
[----:B------:R-:W-:Y:S01]  /*72b0*/  BPT.TRAP 0x1 ;  /* 0x000000040000795c */ /* 0x000fe20000300000 */
.L_x_6906:
        /* <DEDUP_REMOVED lines=14> */
[----:B------:R-:W-:Y:S01]  /*73a0*/  ULDC.64 UR8, c[0x0][0xb90] ;  /* 0x0002e40000087ab9 */ /* 0x000fe20000000a00 */
[----:B------:R-:W-:Y:S01]  /*73b0*/  USHF.R.S32.HI UR14, URZ, 0x1f, UR38 ;  /* 0x0000001f3f0e7899 */ /* 0x000fe20008011426 */
[----:B------:R-:W-:Y:S01]  /*73c0*/  ULDC.64 UR10, c[0x0][0xb98] ;  /* 0x0002e600000a7ab9 */ /* 0x000fe20000000a00 */
[----:B0-----:R-:W-:-:S05]  /*73d0*/  IMAD.SHL.U32 R3, R89, 0x4, RZ ;  /* 0x0000000459037824 */ /* 0x001fca00078e00ff */
[----:B------:R-:W-:-:S04]  /*73e0*/  LOP3.LUT R3, R3, 0xc, RZ, 0xc0, !PT ;  /* 0x0000000c03037812 */ /* 0x000fc800078ec0ff */
[----:B------:R-:W-:-:S05]  /*73f0*/  IADD3 R6, P0, R3, UR6, RZ ;  /* 0x0000000603067c10 */ /* 0x000fca000ff1e0ff */
[----:B------:R-:W-:-:S05]  /*7400*/  IMAD.X R7, RZ, RZ, UR7, P0 ;  /* 0x00000007ff077e24 */ /* 0x000fca00080e06ff */
        /* <DEDUP_REMOVED lines=26> */
[-C--:B0-----:R-:W-:Y:S01]  /*75b0*/  FMUL.FTZ R6, R30, R88.reuse ;  /* 0x000000581e067220 */ /* 0x081fe20000410000 */
[-C--:B------:R-:W-:Y:S01]  /*75c0*/  FMUL.FTZ R7, R26, R88.reuse ;  /* 0x000000581a077220 */ /* 0x080fe20000410000 */
[-C--:B------:R-:W-:Y:S01]  /*75d0*/  FMUL.FTZ R13, R27, R88.reuse ;  /* 0x000000581b0d7220 */ /* 0x080fe20000410000 */
[-C--:B------:R-:W-:Y:S01]  /*75e0*/  FMUL.FTZ R24, R39, R88.reuse ;  /* 0x0000005827187220 */ /* 0x080fe20000410000 */
[-C--:B------:R-:W-:Y:S01]  /*75f0*/  FMUL.FTZ R27, R35, R88.reuse ;  /* 0x00000058231b7220 */ /* 0x080fe20000410000 */
[-C--:B------:R-:W-:Y:S01]  /*7600*/  FMUL.FTZ R26, R46, R88.reuse ;  /* 0x000000582e1a7220 */ /* 0x080fe20000410000 */
[-C--:B------:R-:W-:Y:S01]  /*7610*/  FMUL.FTZ R31, R42, R88.reuse ;  /* 0x000000582a1f7220 */ /* 0x080fe20000410000 */
[----:B------:R-:W-:Y:S01]  /*7620*/  F2FP.BF16.F32.PACK_AB R11, R8, R11 ;  /* 0x0000000b080b723e */ /* 0x000fe200000010ff */
[-C--:B------:R-:W-:Y:S01]  /*7630*/  FMUL.FTZ R35, R43, R88.reuse ;  /* 0x000000582b237220 */ /* 0x080fe20000410000 */
[----:B------:R-:W-:Y:S01]  /*7640*/  LOP3.LUT P0, R8, R89, 0x3, RZ, 0xc0, !PT ;  /* 0x0000000359087812 */ /* 0x000fe2000780c0ff */
[----:B------:R-:W-:Y:S01]  /*7650*/  UMOV UR6, UR41 ;  /* 0x0000002900067c82 */ /* 0x000fe20008000000 */
[----:B-1----:R-:W-:Y:S01]  /*7660*/  UMOV UR7, UR5 ;  /* 0x0000000500077c82 */ /* 0x002fe20008000000 */
[----:B------:R-:W-:Y:S01]  /*7670*/  F2FP.BF16.F32.PACK_AB R6, R6, R7 ;  /* 0x000000070606723e */ /* 0x000fe200000010ff */
[-C--:B------:R-:W-:Y:S01]  /*7680*/  FMUL.FTZ R43, R51, R88.reuse ;  /* 0x00000058332b7220 */ /* 0x080fe20000410000 */
        /* <DEDUP_REMOVED lines=8> */
[----:B------:R-:W-:Y:S01]  /*7710*/  ISETP.EQ.OR P0, PT, R8, 0x3, !P0 ;  /* 0x000000030800780c */ /* 0x000fe20004702670 */
[----:B------:R-:W-:Y:S01]  /*7720*/  FMUL.FTZ R51, R59, R88 ;  /* 0x000000583b337220 */ /* 0x000fe20000410000 */
[----:B------:R-:W-:-:S02]  /*7730*/  IMAD.U32 R26, RZ, RZ, UR6 ;  /* 0x00000006ff1a7e24 */ /* 0x000fc4000f8e00ff */
[-C--:B------:R-:W-:Y:S01]  /*7740*/  FMUL.FTZ R42, R62, R88.reuse ;  /* 0x000000583e2a7220 */ /* 0x080fe20000410000 */
[----:B------:R-:W-:Y:S02]  /*7750*/  IMAD.U32 R27, RZ, RZ, UR7 ;  /* 0x00000007ff1b7e24 */ /* 0x000fe4000f8e00ff */
        /* <DEDUP_REMOVED lines=13> */
[----:B------:R-:W-:Y:S01]  /*7830*/  SEL R82, R6, R13, P0 ;  /* 0x0000000d06527207 */ /* 0x000fe20000000000 */
[----:B------:R-:W0:Y:S01]  /*7840*/  LDC R81, c[0x0][0xc38] ;  /* 0x00030e00ff517b82 */ /* 0x000e220000000800 */
[----:B------:R-:W-:Y:S01]  /*7850*/  SEL R84, R13, R6, P0 ;  /* 0x000000060d547207 */ /* 0x000fe20000000000 */
[----:B------:R-:W-:Y:S01]  /*7860*/  UIADD3 UR5, -UR38, URZ, URZ ;  /* 0x0000003f26057290 */ /* 0x000fe2000fffe13f */
[----:B------:R-:W-:Y:S01]  /*7870*/  SEL R86, R14, R7, P0 ;  /* 0x000000070e567207 */ /* 0x000fe20000000000 */
[----:B------:R-:W-:Y:S01]  /*7880*/  ULDC UR6, c[0x0][0xc44] ;  /* 0x0003110000067ab9 */ /* 0x000fe20000000800 */
[----:B------:R-:W-:Y:S01]  /*7890*/  SEL R88, R7, R14, P0 ;  /* 0x0000000e07587207 */ /* 0x000fe20000000000 */
[----:B------:R-:W-:Y:S01]  /*78a0*/  IMAD.WIDE R6, R170, 0x2, R26 ;  /* 0x00000002aa067825 */ /* 0x000fe200078e021a */
[----:B------:R-:W-:Y:S01]  /*78b0*/  F2FP.BF16.F32.PACK_AB R4, R4, R9 ;  /* 0x000000090404723e */ /* 0x000fe200000010ff */
[----:B------:R-:W-:Y:S01]  /*78c0*/  UIMAD UR13, UR6, UR5, UR37 ;  /* 0x00000005060d72a4 */ /* 0x000fe2000f8e0225 */
[----:B------:R-:W-:Y:S01]  /*78d0*/  F2FP.BF16.F32.PACK_AB R30, R30, R35 ;  /* 0x000000231e1e723e */ /* 0x000fe200000010ff */
[----:B------:R-:W-:Y:S01]  /*78e0*/  IMAD R9, R18, 0x40, R2 ;  /* 0x0000004012097824 */ /* 0x000fe200078e0202 */
[----:B------:R-:W-:Y:S01]  /*78f0*/  F2FP.BF16.F32.PACK_AB R34, R34, R39 ;  /* 0x000000272222723e */ /* 0x000fe200000010ff */
[----:B------:R-:W-:Y:S01]  /*7900*/  USHF.R.S32.HI UR12, URZ, 0x1f, UR13 ;  /* 0x0000001f3f0c7899 */ /* 0x000fe2000801140d */
[----:B------:R-:W-:Y:S01]  /*7910*/  F2FP.BF16.F32.PACK_AB R43, R38, R43 ;  /* 0x0000002b262b723e */ /* 0x000fe200000010ff */
[----:B------:R-:W-:Y:S01]  /*7920*/  IMAD.WIDE R26, R9, 0x2, R26 ;  /* 0x00000002091a7825 */ /* 0x000fe200078e021a */
[----:B------:R-:W-:Y:S01]  /*7930*/  IADD3 R35, P6, R6, 0x4060, RZ ;  /* 0x0000406006237810 */ /* 0x000fe20007fde0ff */
[----:B------:R-:W-:Y:S01]  /*7940*/  UIADD3 UR4, UR4, 0x22860, URZ ;  /* 0x0002286004047890 */ /* 0x000fe2000fffe03f */
[----:B------:R-:W-:Y:S01]  /*7950*/  SEL R94, R34, R43, P0 ;  /* 0x0000002b225e7207 */ /* 0x000fe20000000000 */
[----:B------:R-:W-:Y:S01]  /*7960*/  UIMAD UR5, UR12, UR8, URZ ;  /* 0x000000080c0572a4 */ /* 0x000fe2000f8e023f */
[----:B------:R-:W-:Y:S01]  /*7970*/  SEL R96, R43, R34, P0 ;  /* 0x000000222b607207 */ /* 0x000fe20000000000 */
[----:B------:R-:W-:Y:S01]  /*7980*/  UPRMT UR4, UR39, 0x654, UR4 ;  /* 0x0000065427047896 */ /* 0x000fe20008000004 */
[----:B------:R-:W-:Y:S01]  /*7990*/  LOP3.LUT R34, R35, 0x380, RZ, 0xc0, !PT ;  /* 0x0000038023227812 */ /* 0x000fe200078ec0ff */
[----:B------:R-:W-:Y:S01]  /*79a0*/  UIMAD.WIDE.U32 UR6, UR13, UR8, URZ ;  /* 0x000000080d0672a5 */ /* 0x000fe2000f8e003f */
[----:B------:R-:W-:Y:S01]  /*79b0*/  IADD3 R9, P2, R6, 0x20, RZ ;  /* 0x0000002006097810 */ /* 0x000fe20007f5e0ff */
[----:B------:R-:W-:Y:S01]  /*79c0*/  UIMAD UR5, UR13, UR9, UR5 ;  /* 0x000000090d0572a4 */ /* 0x000fe2000f8e0205 */
[----:B------:R-:W-:Y:S01]  /*79d0*/  F2FP.BF16.F32.PACK_AB R49, R48, R49 ;  /* 0x000000313031723e */ /* 0x000fe200000010ff */
[----:B------:R-:W-:Y:S01]  /*79e0*/  UIMAD UR8, UR14, UR10, URZ ;  /* 0x0000000a0e0872a4 */ /* 0x000fe2000f8e023f */
[----:B------:R-:W-:Y:S01]  /*79f0*/  F2FP.BF16.F32.PACK_AB R51, R46, R51 ;  /* 0x000000332e33723e */ /* 0x000fe200000010ff */
[----:B------:R-:W-:Y:S01]  /*7a00*/  UIADD3 UR7, UR7, UR5, URZ ;  /* 0x0000000507077290 */ /* 0x000fe2000fffe03f */
[----:B------:R-:W-:Y:S01]  /*7a10*/  SEL R46, R4, R11, P0 ;  /* 0x0000000b042e7207 */ /* 0x000fe20000000000 */
[----:B------:R-:W-:Y:S01]  /*7a20*/  SYNCS.ARRIVE.TRANS64.RED.A1T0 RZ, [UR4], RZ ;  /* 0x000000ffffff79a7 */ /* 0x000fe20008100404 */
[----:B------:R-:W-:Y:S01]  /*7a30*/  SEL R48, R11, R4, P0 ;  /* 0x000000040b307207 */ /* 0x000fe20000000000 */
[----:B------:R-:W-:Y:S01]  /*7a40*/  UIMAD UR8, UR38, UR11, UR8 ;  /* 0x0000000b260872a4 */ /* 0x000fe2000f8e0208 */
[----:B------:R-:W-:Y:S01]  /*7a50*/  SHF.R.U64 R34, R34, 0x3, RZ ;  /* 0x0000000322227819 */ /* 0x000fe200000012ff */
[----:B------:R-:W-:Y:S01]  /*7a60*/  UIMAD.WIDE.U32 UR6, UR38, UR10, UR6 ;  /* 0x0000000a260672a5 */ /* 0x000fe2000f8e0006 */
[----:B------:R-:W-:Y:S01]  /*7a70*/  LOP3.LUT R4, R9, 0x380, RZ, 0xc0, !PT ;  /* 0x0000038009047812 */ /* 0x000fe200078ec0ff */
[----:B------:R-:W-:Y:S01]  /*7a80*/  ULDC.64 UR4, c[0x0][0xb50] ;  /* 0x0002d40000047ab9 */ /* 0x000fe20000000a00 */
[----:B------:R-:W-:Y:S01]  /*7a90*/  LOP3.LUT R34, R34, R35, RZ, 0x3c, !PT ;  /* 0x0000002322227212 */ /* 0x000fe200078e3cff */
[----:B------:R-:W-:Y:S01]  /*7aa0*/  IMAD.X R35, RZ, RZ, R7, P6 ;  /* 0x000000ffff237224 */ /* 0x000fe200030e0607 */
[----:B------:R-:W-:-:S02]  /*7ab0*/  SHF.R.U64 R4, R4, 0x3, RZ ;  /* 0x0000000304047819 */ /* 0x000fc400000012ff */
[----:B------:R-:W-:Y:S02]  /*7ac0*/  IADD3 R11, P6, R6, 0x40, RZ ;  /* 0x00000040060b7810 */ /* 0x000fe40007fde0ff */
[----:B------:R-:W-:Y:S02]  /*7ad0*/  F2FP.BF16.F32.PACK_AB R33, R32, R33 ;  /* 0x000000212021723e */ /* 0x000fe400000010ff */
[----:B------:R-:W-:Y:S02]  /*7ae0*/  LOP3.LUT R32, R4, R9, RZ, 0x3c, !PT ;  /* 0x0000000904207212 */ /* 0x000fe400078e3cff */
[----:B------:R-:W-:Y:S02]  /*7af0*/  LOP3.LUT R4, R11, 0x380, RZ, 0xc0, !PT ;  /* 0x000003800b047812 */ /* 0x000fe400078ec0ff */
[----:B------:R-:W-:Y:S01]  /*7b00*/  F2FP.BF16.F32.PACK_AB R28, R28, R29 ;  /* 0x0000001d1c1c723e */ /* 0x000fe200000010ff */
[----:B------:R-:W-:Y:S01]  /*7b10*/  IMAD.X R29, RZ, RZ, R7, P6 ;  /* 0x000000ffff1d7224 */ /* 0x000fe200030e0607 */
[----:B------:R-:W-:-:S02]  /*7b20*/  SHF.R.U64 R4, R4, 0x3, RZ ;  /* 0x0000000304047819 */ /* 0x000fc400000012ff */
[----:B------:R-:W-:Y:S02]  /*7b30*/  F2FP.BF16.F32.PACK_AB R65, R64, R65 ;  /* 0x000000414041723e */ /* 0x000fe400000010ff */
[----:B------:R-:W-:Y:S02]  /*7b40*/  F2FP.BF16.F32.PACK_AB R67, R62, R67 ;  /* 0x000000433e43723e */ /* 0x000fe400000010ff */
[----:B------:R-:W-:Y:S02]  /*7b50*/  IADD3 R21, P5, R6, 0x4040, RZ ;  /* 0x0000404006157810 */ /* 0x000fe40007fbe0ff */
[----:B------:R-:W-:Y:S02]  /*7b60*/  SEL R62, R28, R33, P0 ;  /* 0x000000211c3e7207 */ /* 0x000fe40000000000 */
[----:B------:R-:W-:Y:S01]  /*7b70*/  SEL R64, R33, R28, P0 ;  /* 0x0000001c21407207 */ /* 0x000fe20000000000 */
[----:B------:R-:W-:Y:S01]  /*7b80*/  IMAD.X R33, RZ, RZ, R7, P2 ;  /* 0x000000ffff217224 */ /* 0x000fe200010e0607 */
[----:B------:R-:W-:-:S02]  /*7b90*/  LOP3.LUT R28, R4, R11, RZ, 0x3c, !PT ;  /* 0x0000000b041c7212 */ /* 0x000fc400078e3cff */
[----:B------:R-:W1:Y:S01]  /*7ba0*/  LDC R4, c[0x0][0xbe8] ;  /* 0x0002fa00ff047b82 */ /* 0x000e620000000800 */
[----:B------:R-:W-:Y:S02]  /*7bb0*/  LOP3.LUT R10, R21, 0x380, RZ, 0xc0, !PT ;  /* 0x00000380150a7812 */ /* 0x000fe400078ec0ff */
[----:B------:R-:W-:Y:S01]  /*7bc0*/  F2FP.BF16.F32.PACK_AB R36, R36, R37 ;  /* 0x000000252424723e */ /* 0x000fe200000010ff */
[----:B------:R-:W-:Y:S01]  /*7bd0*/  IMAD.X R37, RZ, RZ, R7, P5 ;  /* 0x000000ffff257224 */ /* 0x000fe200028e0607 */
[----:B------:R-:W-:Y:S02]  /*7be0*/  F2FP.BF16.F32.PACK_AB R41, R40, R41 ;  /* 0x000000292829723e */ /* 0x000fe400000010ff */
[----:B------:R-:W-:Y:S02]  /*7bf0*/  SHF.R.U64 R10, R10, 0x3, RZ ;  /* 0x000000030a0a7819 */ /* 0x000fe400000012ff */
[----:B------:R-:W-:Y:S02]  /*7c00*/  F2FP.BF16.F32.PACK_AB R73, R72, R73 ;  /* 0x000000494849723e */ /* 0x000fe400000010ff */
[----:B------:R-:W-:-:S02]  /*7c10*/  F2FP.BF16.F32.PACK_AB R83, R70, R83 ;  /* 0x000000534653723e */ /* 0x000fc400000010ff */
[----:B------:R-:W-:Y:S02]  /*7c20*/  SEL R70, R36, R41, P0 ;  /* 0x0000002924467207 */ /* 0x000fe40000000000 */
[----:B------:R-:W-:Y:S02]  /*7c30*/  SEL R72, R41, R36, P0 ;  /* 0x0000002429487207 */ /* 0x000fe40000000000 */
[----:B------:R-:W-:Y:S02]  /*7c40*/  LOP3.LUT R36, R10, R21, RZ, 0x3c, !PT ;  /* 0x000000150a247212 */ /* 0x000fe400078e3cff */
[----:B------:R-:W-:Y:S02]  /*7c50*/  LOP3.LUT R43, R6, 0x380, RZ, 0xc0, !PT ;  /* 0x00000380062b7812 */ /* 0x000fe400078ec0ff */
[----:B------:R-:W-:Y:S02]  /*7c60*/  IADD3 R21, P2, R26, 0x2000, RZ ;  /* 0x000020001a157810 */ /* 0x000fe40007f5e0ff */
[----:B------:R-:W-:-:S02]  /*7c70*/  F2FP.BF16.F32.PACK_AB R25, R20, R25 ;  /* 0x000000191419723e */ /* 0x000fc400000010ff */
[----:B------:R-:W-:Y:S02]  /*7c80*/  F2FP.BF16.F32.PACK_AB R42, R42, R47 ;  /* 0x0000002f2a2a723e */ /* 0x000fe400000010ff */
[----:B------:R-:W-:Y:S02]  /*7c90*/  F2FP.BF16.F32.PACK_AB R12, R12, R15 ;  /* 0x0000000f0c0c723e */ /* 0x000fe400000010ff */
[----:B------:R-:W-:Y:S02]  /*7ca0*/  SHF.R.U64 R43, R43, 0x3, RZ ;  /* 0x000000032b2b7819 */ /* 0x000fe400000012ff */
[----:B------:R-:W-:Y:S02]  /*7cb0*/  LOP3.LUT R20, R21, 0x380, RZ, 0xc0, !PT ;  /* 0x0000038015147812 */ /* 0x000fe400078ec0ff */
[----:B------:R-:W-:Y:S02]  /*7cc0*/  IADD3 R15, P3, R6, 0x4000, RZ ;  /* 0x00004000060f7810 */ /* 0x000fe40007f7e0ff */
[----:B------:R-:W-:-:S02]  /*7cd0*/  SEL R98, R42, R51, P0 ;  /* 0x000000332a627207 */ /* 0x000fc40000000000 */
[----:B------:R-:W-:Y:S01]  /*7ce0*/  SEL R100, R51, R42, P0 ;  /* 0x0000002a33647207 */ /* 0x000fe20000000000 */
[--C-:B------:R-:W-:Y:S01]  /*7cf0*/  IMAD.X R41, RZ, RZ, R7.reuse, P3 ;  /* 0x000000ffff297224 */ /* 0x100fe200018e0607 */
[C---:B------:R-:W-:Y:S02]  /*7d00*/  IADD3 R8, P4, R6.reuse, 0x4020, RZ ;  /* 0x0000402006087810 */ /* 0x040fe40007f9e0ff */
[----:B------:R-:W-:Y:S02]  /*7d10*/  IADD3 R13, P1, R6, 0x60, RZ ;  /* 0x00000060060d7810 */ /* 0x000fe40007f3e0ff */
[----:B------:R-:W-:Y:S01]  /*7d20*/  LOP3.LUT R42, R43, R6, RZ, 0x3c, !PT ;  /* 0x000000062b2a7212 */ /* 0x000fe200078e3cff */
[----:B------:R-:W-:Y:S01]  /*7d30*/  IMAD.X R39, RZ, RZ, R7, P4 ;  /* 0x000000ffff277224 */ /* 0x000fe200020e0607 */
[----:B------:R-:W-:Y:S02]  /*7d40*/  SHF.R.U64 R20, R20, 0x3, RZ ;  /* 0x0000000314147819 */ /* 0x000fe400000012ff */
[----:B------:R-:W-:-:S02]  /*7d50*/  LOP3.LUT R6, R15, 0x380, RZ, 0xc0, !PT ;  /* 0x000003800f067812 */ /* 0x000fc400078ec0ff */
[----:B------:R-:W-:Y:S01]  /*7d60*/  LOP3.LUT R20, R20, R21, RZ, 0x3c, !PT ;  /* 0x0000001514147212 */ /* 0x000fe200078e3cff */
[----:B------:R-:W-:Y:S01]  /*7d70*/  IMAD.X R21, RZ, RZ, R27, P2 ;  /* 0x000000ffff157224 */ /* 0x000fe200010e061b */
[----:B------:R-:W-:Y:S02]  /*7d80*/  SHF.R.U64 R6, R6, 0x3, RZ ;  /* 0x0000000306067819 */ /* 0x000fe400000012ff */
[----:B-1----:R-:W-:Y:S02]  /*7d90*/  ISETP.NE.AND P2, PT, R4, 0x1, PT ;  /* 0x000000010400780c */ /* 0x002fe40003f45270 */
[----:B------:R-:W-:Y:S02]  /*7da0*/  LOP3.LUT R40, R6, R15, RZ, 0x3c, !PT ;  /* 0x0000000f06287212 */ /* 0x000fe400078e3cff */
[----:B------:R-:W-:Y:S02]  /*7db0*/  LOP3.LUT R6, R13, 0x380, RZ, 0xc0, !PT ;  /* 0x000003800d067812 */ /* 0x000fe400078ec0ff */
[----:B------:R-:W-:-:S02]  /*7dc0*/  F2FP.BF16.F32.PACK_AB R60, R60, R61 ;  /* 0x0000003d3c3c723e */ /* 0x000fc400000010ff */
[----:B------:R-:W-:Y:S02]  /*7dd0*/  SHF.R.U64 R6, R6, 0x3, RZ ;  /* 0x0000000306067819 */ /* 0x000fe400000012ff */
[----:B------:R-:W-:Y:S02]  /*7de0*/  SEL R78, R60, R65, P0 ;  /* 0x000000413c4e7207 */ /* 0x000fe40000000000 */
[----:B------:R-:W-:Y:S02]  /*7df0*/  F2FP.BF16.F32.PACK_AB R68, R68, R69 ;  /* 0x000000454444723e */ /* 0x000fe400000010ff */
[----:B------:R-:W-:Y:S02]  /*7e00*/  SEL R60, R65, R60, P0 ;  /* 0x0000003c413c7207 */ /* 0x000fe40000000000 */
[----:B------:R-:W-:Y:S02]  /*7e10*/  SEL R90, R31, R30, P0 ;  /* 0x0000001e1f5a7207 */ /* 0x000fe40000000000 */
[----:B------:R-:W-:Y:S01]  /*7e20*/  SEL R92, R30, R31, P0 ;  /* 0x0000001f1e5c7207 */ /* 0x000fe20000000000 */
[----:B------:R-:W-:Y:S01]  /*7e30*/  IMAD.X R31, RZ, RZ, R7, P1 ;  /* 0x000000ffff1f7224 */ /* 0x000fe200008e0607 */
[----:B------:R-:W-:-:S02]  /*7e40*/  LOP3.LUT R30, R6, R13, RZ, 0x3c, !PT ;  /* 0x0000000d061e7212 */ /* 0x000fc400078e3cff */
[----:B------:R-:W-:Y:S01]  /*7e50*/  MOV R65, R34 ;  /* 0x0000002200417202 */ /* 0x000fe20000000f00 */
[----:B------:R-:W-:Y:S01]  /*7e60*/  IMAD R34, RZ, RZ, -UR37 ;  /* 0x80000025ff227e24 */ /* 0x000fe2000f8e02ff */
[----:B------:R-:W1:Y:S01]  /*7e70*/  @P2 LDC R35, c[0x0][0xbec] ;  /* 0x0002fb00ff232b82 */ /* 0x000e620000000800 */
[----:B------:R-:W-:Y:S02]  /*7e80*/  SEL R80, R68, R73, P0 ;  /* 0x0000004944507207 */ /* 0x000fe40000000000 */
[----:B------:R-:W-:Y:S01]  /*7e90*/  SEL R68, R73, R68, P0 ;  /* 0x0000004449447207 */ /* 0x000fe20000000000 */
[----:B0-----:R-:W-:Y:S01]  /*7ea0*/  IMAD R81, R81, R34, UR43 ;  /* 0x0000002b51517e24 */ /* 0x001fe2000f8e0222 */
[----:B------:R-:W-:Y:S02]  /*7eb0*/  MOV R73, R30 ;  /* 0x0000001e00497202 */ /* 0x000fe40000000f00 */
[----:B------:R-:W-:Y:S01]  /*7ec0*/  MOV R43, R7 ;  /* 0x00000007002b7202 */ /* 0x000fe20000000f00 */
[----:B------:R-:W0:Y:S01]  /*7ed0*/  @P2 LDC R30, c[0x0][0xbf0] ;  /* 0x0002fc00ff1e2b82 */ /* 0x000e220000000800 */
[----:B------:R-:W-:-:S02]  /*7ee0*/  F2FP.BF16.F32.PACK_AB R57, R56, R57 ;  /* 0x000000393839723e */ /* 0x000fc400000010ff */
[----:B------:R-:W-:Y:S02]  /*7ef0*/  F2FP.BF16.F32.PACK_AB R59, R54, R59 ;  /* 0x0000003b363b723e */ /* 0x000fe400000010ff */
[----:B------:R-:W-:Y:S02]  /*7f00*/  SEL R54, R12, R25, P0 ;  /* 0x000000190c367207 */ /* 0x000fe40000000000 */
[----:B------:R-:W-:Y:S02]  /*7f10*/  SEL R56, R25, R12, P0 ;  /* 0x0000000c19387207 */ /* 0x000fe40000000000 */
[----:B------:R-:W-:Y:S02]  /*7f20*/  IADD3 R25, P6, R26, 0x1000, RZ ;  /* 0x000010001a197810 */ /* 0x000fe40007fde0ff */
[----:B------:R-:W-:Y:S02]  /*7f30*/  MOV R75, R42 ;  /* 0x0000002a004b7202 */ /* 0x000fe40000000f00 */
[----:B------:R-:W-:-:S02]  /*7f40*/  LOP3.LUT R7, R8, 0x380, RZ, 0xc0, !PT ;  /* 0x0000038008077812 */ /* 0x000fc400078ec0ff */
[----:B------:R-:W-:Y:S01]  /*7f50*/  MOV R42, R32 ;  /* 0x00000020002a7202 */ /* 0x000fe20000000f00 */
[----:B------:R-:W-:Y:S01]  /*7f60*/  IMAD R32, R81, 0x80, R169 ;  /* 0x0000008051207824 */ /* 0x000fe200078e02a9 */
[----:B------:R-:W-:Y:S02]  /*7f70*/  F2FP.BF16.F32.PACK_AB R58, R58, R63 ;  /* 0x0000003f3a3a723e */ /* 0x000fe400000010ff */
[----:B------:R-:W-:Y:S02]  /*7f80*/  LOP3.LUT R24, R25, 0x380, RZ, 0xc0, !PT ;  /* 0x0000038019187812 */ /* 0x000fe400078ec0ff */
[----:B------:R-:W-:Y:S02]  /*7f90*/  SHF.R.U64 R7, R7, 0x3, RZ ;  /* 0x0000000307077819 */ /* 0x000fe400000012ff */
[----:B------:R-:W-:Y:S01]  /*7fa0*/  MOV R63, R28 ;  /* 0x0000001c003f7202 */ /* 0x000fe20000000f00 */
[----:B-1----:R-:W-:Y:S01]  /*7fb0*/  @P2 IMAD.HI.U32 R29, R32, R35, RZ ;  /* 0x00000023201d2227 */ /* 0x002fe200078e00ff */
[----:B------:R-:W-:-:S02]  /*7fc0*/  SHF.R.U64 R24, R24, 0x3, RZ ;  /* 0x0000000318187819 */ /* 0x000fc400000012ff */
[----:B------:R-:W-:Y:S01]  /*7fd0*/  LOP3.LUT R38, R7, R8, RZ, 0x3c, !PT ;  /* 0x0000000807267212 */ /* 0x000fe200078e3cff */
[----:B------:R-:W-:Y:S01]  /*7fe0*/  IMAD.MOV.U32 R28, RZ, RZ, R32 ;  /* 0x000000ffff1c7224 */ /* 0x000fe200078e0020 */
[----:B------:R-:W-:Y:S02]  /*7ff0*/  SEL R104, R58, R67, P0 ;  /* 0x000000433a687207 */ /* 0x000fe40000000000 */
[----:B0-----:R-:W-:Y:S02]  /*8000*/  @P2 SHF.R.U32.HI R28, RZ, R30, R29 ;  /* 0x0000001eff1c2219 */ /* 0x001fe4000001161d */
[----:B------:R-:W-:Y:S02]  /*8010*/  SEL R58, R67, R58, P0 ;  /* 0x0000003a433a7207 */ /* 0x000fe40000000000 */
[----:B------:R-:W-:Y:S01]  /*8020*/  LOP3.LUT R24, R24, R25, RZ, 0x3c, !PT ;  /* 0x0000001918187212 */ /* 0x000fe200078e3cff */
[----:B------:R-:W-:Y:S01]  /*8030*/  IMAD.X R25, RZ, RZ, R27, P6 ;  /* 0x000000ffff197224 */ /* 0x000fe200030e061b */
[----:B------:R-:W-:Y:S01]  /*8040*/  IADD3 R15, P1, R26, 0x3000, RZ ;  /* 0x000030001a0f7810 */ /* 0x000fe20007f3e0ff */
[----:B------:R-:W-:Y:S01]  /*8050*/  IMAD.MOV R61, RZ, RZ, -R28 ;  /* 0x000000ffff3d7224 */ /* 0x000fe200078e0a1c */
[----:B------:R-:W-:-:S02]  /*8060*/  F2FP.BF16.F32.PACK_AB R44, R44, R45 ;  /* 0x0000002d2c2c723e */ /* 0x000fc400000010ff */
[----:B------:R-:W-:Y:S01]  /*8070*/  MOV R67, R36 ;  /* 0x0000002400437202 */ /* 0x000fe20000000f00 */
[----:B------:R-:W-:Y:S01]  /*8080*/  IMAD R61, R4, R61, R32 ;  /* 0x0000003d043d7224 */ /* 0x000fe200078e0220 */
[----:B------:R-:W-:Y:S02]  /*8090*/  MOV R69, R38 ;  /* 0x0000002600457202 */ /* 0x000fe40000000f00 */
[----:B------:R-:W-:Y:S02]  /*80a0*/  IADD3 R45, P6, R26, 0x7000, RZ ;  /* 0x000070001a2d7810 */ /* 0x000fe40007fde0ff */
[----:B------:R-:W-:Y:S02]  /*80b0*/  F2FP.BF16.F32.PACK_AB R52, R52, R53 ;  /* 0x000000353434723e */ /* 0x000fe400000010ff */
[----:B------:R-:W-:Y:S02]  /*80c0*/  F2FP.BF16.F32.PACK_AB R50, R50, R55 ;  /* 0x000000373232723e */ /* 0x000fe400000010ff */
[----:B------:R-:W-:-:S02]  /*80d0*/  F2FP.BF16.F32.PACK_AB R66, R66, R71 ;  /* 0x000000474242723e */ /* 0x000fc400000010ff */
[----:B------:R-:W-:Y:S02]  /*80e0*/  LOP3.LUT R14, R15, 0x380, RZ, 0xc0, !PT ;  /* 0x000003800f0e7812 */ /* 0x000fe400078ec0ff */
[----:B------:R-:W-:Y:S02]  /*80f0*/  LOP3.LUT R6, R45, 0x380, RZ, 0xc0, !PT ;  /* 0x000003802d067812 */ /* 0x000fe400078ec0ff */
[----:B------:R-:W-:Y:S02]  /*8100*/  SEL R74, R44, R49, P0 ;  /* 0x000000312c4a7207 */ /* 0x000fe40000000000 */
[----:B------:R-:W-:Y:S02]  /*8110*/  SEL R76, R52, R57, P0 ;  /* 0x00000039344c7207 */ /* 0x000fe40000000000 */
[----:B------:R-:W-:Y:S02]  /*8120*/  SEL R102, R50, R59, P0 ;  /* 0x0000003b32667207 */ /* 0x000fe40000000000 */
[----:B------:R-:W-:-:S02]  /*8130*/  SEL R106, R66, R83, P0 ;  /* 0x00000053426a7207 */ /* 0x000fc40000000000 */
[----:B------:R-:W-:Y:S02]  /*8140*/  SHF.R.U64 R14, R14, 0x3, RZ ;  /* 0x000000030e0e7819 */ /* 0x000fe400000012ff */
[----:B------:R-:W-:Y:S02]  /*8150*/  SEL R44, R49, R44, P0 ;  /* 0x0000002c312c7207 */ /* 0x000fe40000000000 */
[----:B------:R-:W-:Y:S02]  /*8160*/  SEL R52, R57, R52, P0 ;  /* 0x0000003439347207 */ /* 0x000fe40000000000 */
[----:B------:R-:W-:Y:S02]  /*8170*/  SHF.R.U64 R6, R6, 0x3, RZ ;  /* 0x0000000306067819 */ /* 0x000fe400000012ff */
[----:B------:R-:W-:Y:S02]  /*8180*/  SEL R50, R59, R50, P0 ;  /* 0x000000323b327207 */ /* 0x000fe40000000000 */
[----:B------:R-:W-:Y:S01]  /*8190*/  LOP3.LUT R14, R14, R15, RZ, 0x3c, !PT ;  /* 0x0000000f0e0e7212 */ /* 0x000fe200078e3cff */
[----:B------:R-:W-:Y:S01]  /*81a0*/  IMAD.X R15, RZ, RZ, R27, P1 ;  /* 0x000000ffff0f7224 */ /* 0x000fe200008e061b */
[----:B------:R-:W-:Y:S01]  /*81b0*/  MOV R71, R40 ;  /* 0x0000002800477202 */ /* 0x000fe20000000f00 */
[----:B------:R-:W-:Y:S01]  /*81c0*/  IMAD.U32 R41, RZ, RZ, UR8 ;  /* 0x00000008ff297e24 */ /* 0x000fe2000f8e00ff */
[----:B------:R-:W-:Y:S01]  /*81d0*/  SEL R66, R83, R66, P0 ;  /* 0x0000004253427207 */ /* 0x000fe20000000000 */
[----:B------:R-:W-:Y:S01]  /*81e0*/  ULDC.64 UR8, c[0x0][0xae8] ;  /* 0x0002ba0000087ab9 */ /* 0x000fe20000000a00 */
[----:B------:R-:W-:-:S02]  /*81f0*/  LOP3.LUT R6, R6, R45, RZ, 0x3c, !PT ;  /* 0x0000002d06067212 */ /* 0x000fc400078e3cff */
[----:B------:R-:W-:Y:S01]  /*8200*/  SHF.R.S32.HI R30, RZ, 0x1f, R28 ;  /* 0x0000001fff1e7819 */ /* 0x000fe2000001141c */
[----:B--2---:R-:W-:Y:S01]  /*8210*/  SHFL.IDX PT, R46, R46, R3, 0x1c1f ;  /* 0x001c1f032e2e7589 */ /* 0x004fe200000e0000 */
[----:B------:R-:W-:Y:S02]  /*8220*/  LOP3.LUT R33, R3, 0x2, RZ, 0x3c, !PT ;  /* 0x0000000203217812 */ /* 0x000fe400078e3cff */
[----:B------:R-:W-:Y:S01]  /*8230*/  IADD3 R40, P1, R28, UR6, RZ ;  /* 0x000000061c287c10 */ /* 0x000fe2000ff3e0ff */
[----:B------:R-:W-:Y:S01]  /*8240*/  SHFL.IDX PT, R54, R54, R3, 0x1c1f ;  /* 0x001c1f0336367589 */ /* 0x000fe200000e0000 */
[----:B------:R-:W-:Y:S02]  /*8250*/  SHF.R.S32.HI R36, RZ, 0x1f, R61 ;  /* 0x0000001fff247819 */ /* 0x000fe4000001143d */
[----:B------:R-:W-:Y:S01]  /*8260*/  IADD3.X R41, R30, UR7, R41, P1, !PT ;  /* 0x000000071e297c10 */ /* 0x000fe20008ffe429 */
[----:B------:R-:W0:Y:S01]  /*8270*/  SHFL.IDX PT, R29, R48, R33, 0x1c1f ;  /* 0x001c1f21301d7589 */ /* 0x000e2200000e0000 */
[C---:B------:R-:W-:Y:S01]  /*8280*/  IADD3 R11, P4, R26.reuse, 0x5000, RZ ;  /* 0x000050001a0b7810 */ /* 0x040fe20007f9e0ff */
[----:B------:R-:W-:Y:S01]  /*8290*/  ULDC.64 UR6, c[0x0][0xb88] ;  /* 0x0002e20000067ab9 */ /* 0x000fe20000000a00 */
[----:B------:R-:W-:Y:S01]  /*82a0*/  IADD3 R13, P3, R26, 0x4000, RZ ;  /* 0x000040001a0d7810 */ /* 0x000fe20007f7e0ff */
[----:B------:R-:W1:Y:S01]  /*82b0*/  SHFL.IDX PT, R31, R56, R33, 0x1c1f ;  /* 0x001c1f21381f7589 */ /* 0x000e6200000e0000 */
[----:B------:R-:W-:Y:S01]  /*82c0*/  IMAD R36, R36, UR6, RZ ;  /* 0x0000000624247c24 */ /* 0x000fe2000f8e02ff */
[----:B------:R-:W-:Y:S01]  /*82d0*/  LOP3.LUT R10, R11, 0x380, RZ, 0xc0, !PT ;  /* 0x000003800b0a7812 */ /* 0x000fe200078ec0ff */
[----:B------:R-:W-:Y:S01]  /*82e0*/  IMAD.WIDE.U32 R40, R61, UR6, R40 ;  /* 0x000000063d287c25 */ /* 0x000fe2000f8e0028 */
[----:B------:R-:W-:Y:S01]  /*82f0*/  SHFL.IDX PT, R82, R82, R3, 0x1c1f ;  /* 0x001c1f0352527589 */ /* 0x000fe200000e0000 */
[----:B------:R-:W-:Y:S01]  /*8300*/  LOP3.LUT R12, R13, 0x380, RZ, 0xc0, !PT ;  /* 0x000003800d0c7812 */ /* 0x000fe200078ec0ff */
[----:B------:R-:W-:Y:S01]  /*8310*/  ULDC UR6, c[0x0][0xa88] ;  /* 0x0002a20000067ab9 */ /* 0x000fe20000000800 */
[----:B------:R-:W-:Y:S01]  /*8320*/  IMAD R77, R61, UR7, R36 ;  /* 0x000000073d4d7c24 */ /* 0x000fe2000f8e0224 */
[----:B------:R-:W2:Y:S01]  /*8330*/  SHFL.IDX PT, R35, R84, R33, 0x1c1f ;  /* 0x001c1f2154237589 */ /* 0x000ea200000e0000 */
[----:B------:R-:W-:-:S02]  /*8340*/  SHF.R.U64 R10, R10, 0x3, RZ ;  /* 0x000000030a0a7819 */ /* 0x000fc400000012ff */
[----:B------:R-:W-:Y:S01]  /*8350*/  SHF.R.U64 R12, R12, 0x3, RZ ;  /* 0x000000030c0c7819 */ /* 0x000fe200000012ff */
[----:B------:R-:W-:Y:S01]  /*8360*/  SHFL.IDX PT, R62, R62, R3, 0x1c1f ;  /* 0x001c1f033e3e7589 */ /* 0x000fe200000e0000 */
[----:B------:R-:W-:Y:S01]  /*8370*/  LOP3.LUT R10, R10, R11, RZ, 0x3c, !PT ;  /* 0x0000000b0a0a7212 */ /* 0x000fe200078e3cff */
[--C-:B------:R-:W-:Y:S01]  /*8380*/  IMAD.X R11, RZ, RZ, R27.reuse, P4 ;  /* 0x000000ffff0b7224 */ /* 0x100fe200020e061b */
[----:B------:R-:W-:Y:S01]  /*8390*/  LOP3.LUT P1, RZ, R19, 0x3, RZ, 0xc0, !PT ;  /* 0x0000000313ff7812 */ /* 0x000fe2000782c0ff */
[----:B------:R-:W-:Y:S01]  /*83a0*/  SHFL.IDX PT, R86, R86, R3, 0x1c1f ;  /* 0x001c1f0356567589 */ /* 0x000fe200000e0000 */
[----:B------:R-:W-:Y:S01]  /*83b0*/  LOP3.LUT R12, R12, R13, RZ, 0x3c, !PT ;  /* 0x0000000d0c0c7212 */ /* 0x000fe200078e3cff */
[----:B------:R-:W-:Y:S01]  /*83c0*/  IMAD.X R13, RZ, RZ, R27, P3 ;  /* 0x000000ffff0d7224 */ /* 0x000fe200018e061b */
[----:B------:R-:W-:Y:S01]  /*83d0*/  IADD3 R9, P5, R26, 0x6000, RZ ;  /* 0x000060001a097810 */ /* 0x000fe20007fbe0ff */
[----:B------:R3:W4:Y:S01]  /*83e0*/  SHFL.IDX PT, R37, R64, R33, 0x1c1f ;  /* 0x001c1f2140257589 */ /* 0x00072200000e0000 */
[----:B0-----:R-:W-:-:S02]  /*83f0*/  SEL R28, R46, R29, P0 ;  /* 0x0000001d2e1c7207 */ /* 0x001fc40000000000 */
[----:B------:R-:W-:Y:S01]  /*8400*/  SEL R30, R29, R46, P0 ;  /* 0x0000002e1d1e7207 */ /* 0x000fe20000000000 */
[----:B------:R-:W0:Y:S01]  /*8410*/  SHFL.IDX PT, R39, R88, R33, 0x1c1f ;  /* 0x001c1f2158277589 */ /* 0x000e2200000e0000 */
[----:B-1----:R-:W-:Y:S02]  /*8420*/  SEL R32, R54, R31, P0 ;  /* 0x0000001f36207207 */ /* 0x002fe40000000000 */
[----:B------:R-:W-:Y:S01]  /*8430*/  SEL R34, R31, R54, P0 ;  /* 0x000000361f227207 */ /* 0x000fe20000000000 */
[----:B------:R-:W-:Y:S01]  /*8440*/  SHFL.IDX PT, R90, R90, R3, 0x1c1f ;  /* 0x001c1f035a5a7589 */ /* 0x000fe200000e0000 */
[----:B------:R-:W-:Y:S01]  /*8450*/  LOP3.LUT R8, R9, 0x380, RZ, 0xc0, !PT ;  /* 0x0000038009087812 */ /* 0x000fe200078ec0ff */
[----:B---3--:R-:W-:Y:S01]  /*8460*/  IMAD R64, R4, UR6, RZ ;  /* 0x0000000604407c24 */ /* 0x008fe2000f8e02ff */
[----:B------:R-:W-:Y:S01]  /*8470*/  LOP3.LUT R7, R26, 0x380, RZ, 0xc0, !PT ;  /* 0x000003801a077812 */ /* 0x000fe200078ec0ff */
[----:B------:R-:W1:Y:S01]  /*8480*/  SHFL.IDX PT, R51, R92, R33, 0x1c1f ;  /* 0x001c1f215c337589 */ /* 0x000e6200000e0000 */
[----:B--2---:R-:W-:-:S02]  /*8490*/  SEL R29, R82, R35, P0 ;  /* 0x00000023521d7207 */ /* 0x004fc40000000000 */
[----:B------:R-:W-:Y:S01]  /*84a0*/  SEL R31, R35, R82, P0 ;  /* 0x00000052231f7207 */ /* 0x000fe20000000000 */
[----:B------:R-:W-:Y:S01]  /*84b0*/  BAR.SYNC.DEFER_BLOCKING 0x1, 0x100 ;  /* 0x0044000000007b1d */ /* 0x000fe20000010000 */
[----:B------:R-:W-:-:S05]  /*84c0*/  SHF.R.U64 R8, R8, 0x3, RZ ;  /* 0x0000000308087819 */ /* 0x000fca00000012ff */
[----:B------:R-:W-:Y:S01]  /*84d0*/  SHFL.IDX PT, R70, R70, R3, 0x1c1f ;  /* 0x001c1f0346467589 */ /* 0x000fe200000e0000 */
[----:B----4-:R-:W-:Y:S02]  /*84e0*/  SEL R36, R62, R37, P0 ;  /* 0x000000253e247207 */ /* 0x010fe40000000000 */
[----:B------:R-:W-:Y:S01]  /*84f0*/  SEL R38, R37, R62, P0 ;  /* 0x0000003e25267207 */ /* 0x000fe20000000000 */
[----:B------:R-:W-:Y:S01]  /*8500*/  SHFL.IDX PT, R74, R74, R3, 0x1c1f ;  /* 0x001c1f034a4a7589 */ /* 0x000fe200000e0000 */
[----:B0-----:R-:W-:Y:S02]  /*8510*/  SEL R35, R39, R86, P0 ;  /* 0x0000005627237207 */ /* 0x001fe40000000000 */
[----:B------:R-:W-:Y:S01]  /*8520*/  LOP3.LUT R8, R8, R9, RZ, 0x3c, !PT ;  /* 0x0000000908087212 */ /* 0x000fe200078e3cff */
[----:B------:R-:W-:Y:S01]  /*8530*/  SHFL.IDX PT, R76, R76, R3, 0x1c1f ;  /* 0x001c1f034c4c7589 */ /* 0x000fe200000e0000 */
[----:B------:R-:W-:-:S03]  /*8540*/  IMAD.X R9, RZ, RZ, R27, P5 ;  /* 0x000000ffff097224 */ /* 0x000fc600028e061b */
[----:B------:R-:W-:Y:S01]  /*8550*/  SHFL.IDX PT, R78, R78, R3, 0x1c1f ;  /* 0x001c1f034e4e7589 */ /* 0x000fe200000e0000 */
[----:B-1----:R-:W-:-:S03]  /*8560*/  SEL R37, R90, R51, P0 ;  /* 0x000000335a257207 */ /* 0x002fc60000000000 */
        /* <DEDUP_REMOVED lines=11> */
[----:B------:R-:W-:Y:S04]  /*8620*/  SHFL.IDX PT, R57, R50, R33, 0x1c1f ;  /* 0x001c1f2132397589 */ /* 0x000fe800000e0000 */
[----:B------:R-:W-:Y:S04]  /*8630*/  SHFL.IDX PT, R79, R58, R33, 0x1c1f ;  /* 0x001c1f213a4f7589 */ /* 0x000fe800000e0000 */
[----:B------:R-:W-:Y:S04]  /*8640*/  SHFL.IDX PT, R49, R68, R33, 0x1c1f ;  /* 0x001c1f2144317589 */ /* 0x000fe800000e0000 */
[----:B------:R-:W-:Y:S01]  /*8650*/  SHFL.IDX PT, R59, R66, R33, 0x1c1f ;  /* 0x001c1f21423b7589 */ /* 0x000fe200000e0000 */
[----:B0-----:R-:W-:-:S02]  /*8660*/  SEL R52, R76, R45, P0 ;  /* 0x0000002d4c347207 */ /* 0x001fc40000000000 */
[----:B------:R-:W-:Y:S01]  /*8670*/  SEL R54, R45, R76, P0 ;  /* 0x0000004c2d367207 */ /* 0x000fe20000000000 */
[----:B------:R0:W2:Y:S01]  /*8680*/  SHFL.IDX PT, R3, R72, R33, 0x1c1f ;  /* 0x001c1f2148037589 */ /* 0x0000a200000e0000 */
[----:B------:R-:W-:Y:S01]  /*8690*/  UIMAD UR6, UR12, UR8, URZ ;  /* 0x000000080c0672a4 */ /* 0x000fe2000f8e023f */
[----:B------:R-:W-:Y:S02]  /*86a0*/  SHF.R.U64 R7, R7, 0x3, RZ ;  /* 0x0000000307077819 */ /* 0x000fe400000012ff */
[----:B------:R3:W-:Y:S01]  /*86b0*/  STSM.16.M88.4 [R75], R28 ;  /* 0x0000001c4b007844 */ /* 0x0007e20000000200 */
[----:B-1----:R-:W-:Y:S02]  /*86c0*/  SEL R76, R78, R47, P0 ;  /* 0x0000002f4e4c7207 */ /* 0x002fe40000000000 */
[----:B------:R-:W-:Y:S02]  /*86d0*/  SEL R78, R47, R78, P0 ;  /* 0x0000004e2f4e7207 */ /* 0x000fe40000000000 */
[----:B0-----:R-:W-:-:S02]  /*86e0*/  SEL R33, R86, R39, P0 ;  /* 0x0000002756217207 */ /* 0x001fc40000000000 */
[----:B------:R-:W-:Y:S01]  /*86f0*/  SEL R39, R51, R90, P0 ;  /* 0x0000005a33277207 */ /* 0x000fe20000000000 */
[----:B------:R-:W-:Y:S01]  /*8700*/  IMAD R51, R81, 0x80, R168 ;  /* 0x0000008051337824 */ /* 0x000fe200078e02a8 */
[----:B------:R-:W-:Y:S01]  /*8710*/  UIMAD UR6, UR13, UR9, UR6 ;  /* 0x000000090d0672a4 */ /* 0x000fe2000f8e0206 */
[----:B------:R0:W-:Y:S01]  /*8720*/  STSM.16.M88.4 [R42], R32 ;  /* 0x000000202a007844 */ /* 0x0001e20000000200 */
[----:B------:R-:W-:Y:S01]  /*8730*/  LOP3.LUT R26, R7, R26, RZ, 0x3c, !PT ;  /* 0x0000001a071a7212 */ /* 0x000fe200078e3cff */
[----:B------:R-:W-:Y:S01]  /*8740*/  IMAD.X R7, RZ, RZ, R27, P6 ;  /* 0x000000ffff077224 */ /* 0x000fe200030e061b */
[----:B------:R-:W-:Y:S01]  /*8750*/  ISETP.GE.OR P3, PT, R51, R64, P1 ;  /* 0x000000403300720c */ /* 0x000fe20000f66670 */
[----:B------:R1:W-:Y:S01]  /*8760*/  STSM.16.M88.4 [R63], R36 ;  /* 0x000000243f007844 */ /* 0x0003e20000000200 */
[----:B---3--:R-:W-:Y:S01]  /*8770*/  IMAD.IADD R31, R41, 0x1, R77 ;  /* 0x00000001291f7824 */ /* 0x008fe200078e024d */
[----:B------:R-:W-:Y:S02]  /*8780*/  IADD3 R29, R51, 0x8, RZ ;  /* 0x00000008331d7810 */ /* 0x000fe40007ffe0ff */
[----:B------:R-:W-:-:S02]  /*8790*/  SEL R41, R98, R55, P0 ;  /* 0x0000003762297207 */ /* 0x000fc40000000000 */
[----:B------:R-:W-:Y:S02]  /*87a0*/  ISETP.GE.OR P1, PT, R29, R64, P1 ;  /* 0x000000401d00720c */ /* 0x000fe40000f26670 */
[----:B--2---:R-:W-:Y:S02]  /*87b0*/  SEL R28, R70, R3, P0 ;  /* 0x00000003461c7207 */ /* 0x004fe40000000000 */
[----:B------:R-:W-:Y:S02]  /*87c0*/  SEL R30, R3, R70, P0 ;  /* 0x00000046031e7207 */ /* 0x000fe40000000000 */
[C---:B0-----:R-:W-:Y:S01]  /*87d0*/  LEA R32, P4, R40.reuse, UR4, 0x2 ;  /* 0x0000000428207c11 */ /* 0x041fe2000f8810ff */
[----:B------:R-:W0:Y:S01]  /*87e0*/  @P2 LDC R3, c[0x0][0xbec] ;  /* 0x0002fb00ff032b82 */ /* 0x000e220000000800 */
[----:B------:R-:W-:Y:S02]  /*87f0*/  SEL R42, R43, R74, P0 ;  /* 0x0000004a2b2a7207 */ /* 0x000fe40000000000 */
[----:B------:R-:W-:Y:S01]  /*8800*/  LEA.HI.X R33, R40, UR5, R31, 0x2, P4 ;  /* 0x0000000528217c11 */ /* 0x000fe2000a0f141f */
[----:B------:R-:W-:Y:S01]  /*8810*/  SHFL.IDX PT, R60, R32, RZ, 0x1c1f ;  /* 0x001c1fff203c7589 */ /* 0x000fe200000e0000 */
[----:B------:R-:W-:-:S02]  /*8820*/  SEL R40, R74, R43, P0 ;  /* 0x0000002b4a287207 */ /* 0x000fc40000000000 */
[----:B------:R-:W-:Y:S01]  /*8830*/  SEL R29, R94, R53, P0 ;  /* 0x000000355e1d7207 */ /* 0x000fe20000000000 */
[----:B------:R-:W2:Y:S01]  /*8840*/  SHFL.IDX PT, R61, R33, RZ, 0x1c1f ;  /* 0x001c1fff213d7589 */ /* 0x000ea200000e0000 */
[----:B------:R-:W-:Y:S02]  /*8850*/  SEL R31, R53, R94, P0 ;  /* 0x0000005e351f7207 */ /* 0x000fe40000000000 */
[----:B------:R-:W-:Y:S01]  /*8860*/  SEL R43, R55, R98, P0 ;  /* 0x00000062372b7207 */ /* 0x000fe20000000000 */
[----:B------:R-:W-:Y:S01]  /*8870*/  SHFL.IDX PT, R62, R32, 0x1, 0x1c1f ;  /* 0x003c1f00203e7f89 */ /* 0x000fe200000e0000 */
[----:B------:R-:W-:Y:S02]  /*8880*/  SEL R53, R102, R57, P0 ;  /* 0x0000003966357207 */ /* 0x000fe40000000000 */
[----:B------:R-:W-:Y:S01]  /*8890*/  SEL R55, R57, R102, P0 ;  /* 0x0000006639377207 */ /* 0x000fe20000000000 */
[----:B------:R-:W-:Y:S01]  /*88a0*/  STSM.16.M88.4 [R73], R28 ;  /* 0x0000001c49007844 */ /* 0x000fe20000000200 */
[----:B------:R-:W-:-:S02]  /*88b0*/  SEL R77, R104, R79, P0 ;  /* 0x0000004f684d7207 */ /* 0x000fc40000000000 */
[----:B------:R-:W-:Y:S01]  /*88c0*/  SEL R79, R79, R104, P0 ;  /* 0x000000684f4f7207 */ /* 0x000fe20000000000 */
[----:B------:R-:W-:Y:S01]  /*88d0*/  STSM.16.M88.4 [R71], R40 ;  /* 0x0000002847007844 */ /* 0x000fe20000000200 */
[----:B-1----:R-:W-:Y:S02]  /*88e0*/  SEL R36, R80, R49, P0 ;  /* 0x0000003150247207 */ /* 0x002fe40000000000 */
[----:B------:R-:W-:Y:S01]  /*88f0*/  SEL R38, R49, R80, P0 ;  /* 0x0000005031267207 */ /* 0x000fe20000000000 */
[----:B------:R-:W-:Y:S01]  /*8900*/  STSM.16.M88.4 [R69], R52 ;  /* 0x0000003445007844 */ /* 0x000fe20000000200 */
[----:B------:R-:W-:Y:S02]  /*8910*/  SEL R37, R106, R59, P0 ;  /* 0x0000003b6a257207 */ /* 0x000fe40000000000 */
[----:B------:R-:W-:Y:S01]  /*8920*/  SEL R39, R59, R106, P0 ;  /* 0x0000006a3b277207 */ /* 0x000fe20000000000 */
[----:B------:R-:W-:Y:S04]  /*8930*/  STSM.16.M88.4 [R67], R76 ;  /* 0x0000004c43007844 */ /* 0x000fe80000000200 */
[----:B------:R-:W-:Y:S01]  /*8940*/  STSM.16.M88.4 [R65], R36 ;  /* 0x0000002441007844 */ /* 0x000fe20000000200 */
[----:B------:R-:W-:Y:S06]  /*8950*/  BAR.SYNC.DEFER_BLOCKING 0x1, 0x100 ;  /* 0x0044000000007b1d */ /* 0x000fec0000010000 */
[----:B------:R-:W1:Y:S04]  /*8960*/  SHFL.IDX PT, R63, R33, 0x1, 0x1c1f ;  /* 0x003c1f00213f7f89 */ /* 0x000e6800000e0000 */
[----:B--2---:R2:W-:Y:S01]  /*8970*/  @!P3 ST.E desc[UR48][R60.64], R5 ;  /* 0x000000053c00b985 */ /* 0x0045e2000c101930 */
[----:B------:R-:W-:-:S03]  /*8980*/  UIMAD.WIDE.U32 UR4, UR13, UR8, URZ ;  /* 0x000000080d0472a5 */ /* 0x000fc6000f8e003f */
[----:B------:R-:W-:Y:S01]  /*8990*/  ULDC.64 UR8, c[0x0][0xaf0] ;  /* 0x0002bc0000087ab9 */ /* 0x000fe20000000a00 */
[----:B-1----:R1:W-:Y:S01]  /*89a0*/  @!P1 ST.E desc[UR48][R62.64], R0 ;  /* 0x000000003e009985 */ /* 0x0023e2000c101930 */
[----:B--2---:R-:W2:Y:S03]  /*89b0*/  @P2 LDC R61, c[0x0][0xbf0] ;  /* 0x0002fc00ff3d2b82 */ /* 0x004ea60000000800 */
[----:B------:R3:W5:Y:S01]  /*89c0*/  LD.E.128 R40, desc[UR48][R8.64] ;  /* 0x0000003008287980 */ /* 0x000762000c101d00 */
[----:B------:R-:W-:Y:S02]  /*89d0*/  UIMAD UR7, UR14, UR8, URZ ;  /* 0x000000080e0772a4 */ /* 0x000fe4000f8e023f */
[----:B------:R-:W-:Y:S01]  /*89e0*/  UIADD3 UR5, UR5, UR6, URZ ;  /* 0x0000000605057290 */ /* 0x000fe2000fffe03f */
[----:B------:R4:W5:Y:S01]  /*89f0*/  LD.E.128 R36, desc[UR48][R6.64] ;  /* 0x0000003006247980 */ /* 0x000962000c101d00 */
[----:B-1----:R-:W-:-:S03]  /*8a00*/  IMAD R0, R17, 0x20, R18 ;  /* 0x0000002011007824 */ /* 0x002fc600078e0212 */
[----:B------:R-:W5:Y:S01]  /*8a10*/  LD.E.128 R48, desc[UR48][R26.64] ;  /* 0x000000301a307980 */ /* 0x000f62000c101d00 */
[----:B---3--:R-:W-:-:S03]  /*8a20*/  IMAD R8, R81, 0x80, R0 ;  /* 0x0000008051087824 */ /* 0x008fc600078e0200 */
[----:B------:R-:W5:Y:S01]  /*8a30*/  LD.E.128 R44, desc[UR48][R24.64] ;  /* 0x00000030182c7980 */ /* 0x000f62000c101d00 */
[----:B0-----:R-:W-:Y:S01]  /*8a40*/  @P2 IMAD.HI.U32 R0, R8, R3, RZ ;  /* 0x0000000308002227 */ /* 0x001fe200078e00ff */
[----:B------:R-:W-:Y:S02]  /*8a50*/  UIMAD UR7, UR38, UR9, UR7 ;  /* 0x00000009260772a4 */ /* 0x000fe4000f8e0207 */
[----:B------:R-:W5:Y:S01]  /*8a60*/  LD.E.128 R32, desc[UR48][R20.64] ;  /* 0x0000003014207980 */ /* 0x000f62000c101d00 */
[----:B------:R-:W-:Y:S01]  /*8a70*/  IMAD.MOV.U32 R5, RZ, RZ, R8 ;  /* 0x000000ffff057224 */ /* 0x000fe200078e0008 */
[----:B------:R-:W-:Y:S02]  /*8a80*/  UIMAD.WIDE.U32 UR38, UR38, UR8, UR4 ;  /* 0x00000008262672a5 */ /* 0x000fe4000f8e0004 */
[----:B------:R-:W5:Y:S01]  /*8a90*/  LD.E.128 R28, desc[UR48][R14.64] ;  /* 0x000000300e1c7980 */ /* 0x000f62000c101d00 */
[----:B--2---:R-:W-:Y:S01]  /*8aa0*/  @P2 SHF.R.U32.HI R5, RZ, R61, R0 ;  /* 0x0000003dff052219 */ /* 0x004fe20000011600 */
[----:B------:R-:W-:-:S02]  /*8ab0*/  UIADD3 UR4, UR39, UR7, URZ ;  /* 0x0000000727047290 */ /* 0x000fc4000fffe03f */
[----:B------:R-:W5:Y:S01]  /*8ac0*/  LD.E.128 R56, desc[UR48][R12.64] ;  /* 0x000000300c387980 */ /* 0x000f62000c101d00 */
[--C-:B------:R-:W-:Y:S01]  /*8ad0*/  SHF.R.S32.HI R0, RZ, 0x1f, R5.reuse ;  /* 0x0000001fff007819 */ /* 0x100fe20000011405 */
[----:B------:R-:W-:Y:S01]  /*8ae0*/  IMAD.MOV R3, RZ, RZ, -R5 ;  /* 0x000000ffff037224 */ /* 0x000fe200078e0a05 */
[----:B------:R-:W-:Y:S01]  /*8af0*/  ULDC.64 UR6, c[0x0][0xae0] ;  /* 0x0002b80000067ab9 */ /* 0x000fe20000000a00 */
[----:B----4-:R-:W-:Y:S01]  /*8b00*/  IMAD.U32 R7, RZ, RZ, UR39 ;  /* 0x00000027ff077e24 */ /* 0x010fe2000f8e00ff */
        /* <DEDUP_REMOVED lines=8> */
[----:B-1----:R-:W1:Y:S01]  /*8b90*/  FENCE.VIEW.ASYNC.S ;  /* 0x00000000000073c6 */ /* 0x002e620000000000 */
[----:B------:R-:W-:-:S02]  /*8ba0*/  IMAD.U32 R6, RZ, RZ, UR38 ;  /* 0x00000026ff067e24 */ /* 0x000fc4000f8e00ff */
[----:B------:R-:W-:Y:S02]  /*8bb0*/  IMAD.U32 R7, RZ, RZ, UR4 ;  /* 0x00000004ff077e24 */ /* 0x000fe4000f8e00ff */
[C---:B------:R-:W-:Y:S01]  /*8bc0*/  IMAD R9, R5.reuse, UR7, R0 ;  /* 0x0000000705097c24 */ /* 0x040fe2000f8e0200 */
[----:B------:R-:W-:Y:S01]  /*8bd0*/  SHF.R.S32.HI R0, RZ, 0x1f, R3 ;  /* 0x0000001fff007819 */ /* 0x000fe20000011403 */
[----:B------:R-:W-:Y:S01]  /*8be0*/  IMAD.WIDE.U32 R4, R5, UR6, R6 ;  /* 0x0000000605047c25 */ /* 0x000fe2000f8e0006 */
[----:B------:R-:W-:-:S03]  /*8bf0*/  ULDC.64 UR6, c[0x0][0xad8] ;  /* 0x0002b60000067ab9 */ /* 0x000fc60000000a00 */
[----:B------:R-:W-:Y:S02]  /*8c00*/  IMAD.IADD R5, R5, 0x1, R9 ;  /* 0x0000000105057824 */ /* 0x000fe400078e0209 */
[----:B------:R-:W-:Y:S02]  /*8c10*/  IMAD R0, R0, UR6, RZ ;  /* 0x0000000600007c24 */ /* 0x000fe4000f8e02ff */
[----:B------:R-:W-:Y:S01]  /*8c20*/  IMAD R81, R81, 0x80, R18 ;  /* 0x0000008051517824 */ /* 0x000fe200078e0212 */
[----:B------:R-:W-:Y:S01]  /*8c30*/  UIADD3 UR41, UR41, 0x22820, URZ ;  /* 0x0002282029297890 */ /* 0x000fe2000fffe03f */
[C---:B------:R-:W-:Y:S02]  /*8c40*/  IMAD R9, R3.reuse, UR7, R0 ;  /* 0x0000000703097c24 */ /* 0x040fe4000f8e0200 */
[----:B------:R-:W-:Y:S01]  /*8c50*/  IMAD.WIDE.U32 R4, R3, UR6, R4 ;  /* 0x0000000603047c25 */ /* 0x000fe2000f8e0004 */
[----:B------:R-:W-:Y:S01]  /*8c60*/  UIADD3 UR44, UR44, 0x1, URZ ;  /* 0x000000012c2c7890 */ /* 0x000fe2000fffe03f */
[----:B------:R-:W-:Y:S01]  /*8c70*/  ISETP.GE.AND P1, PT, R81, R64, PT ;  /* 0x000000405100720c */ /* 0x000fe20003f26270 */
[----:B------:R-:W-:Y:S01]  /*8c80*/  ULDC.64 UR6, c[0x0][0xa80] ;  /* 0x0002a00000067ab9 */ /* 0x000fe20000000a00 */
[----:B------:R-:W-:Y:S01]  /*8c90*/  UPRMT UR41, URZ, 0x654, UR41 ;  /* 0x000006543f297896 */ /* 0x000fe20008000029 */
[----:B------:R-:W-:Y:S01]  /*8ca0*/  IADD3 R5, R5, R9, RZ ;  /* 0x0000000905057210 */ /* 0x000fe20007ffe0ff */
[----:B------:R-:W-:Y:S01]  /*8cb0*/  UISETP.NE.AND UP0, UPT, UR44, 0x2, UPT ;  /* 0x000000022c00788c */ /* 0x000fe2000bf05270 */
[----:B------:R-:W-:Y:S01]  /*8cc0*/  LEA R0, P2, R4, UR6, 0x1 ;  /* 0x0000000604007c11 */ /* 0x000fe2000f8408ff */
[----:B------:R-:W-:-:S02]  /*8cd0*/  ULDC UR4, c[0x0][0xc] ;  /* 0x0000030000047ab9 */ /* 0x000fc40000000800 */
[----:B------:R-:W-:Y:S01]  /*8ce0*/  USEL UR5, URZ, 0x1, UP0 ;  /* 0x000000013f057887 */ /* 0x000fe20008000000 */
[----:B0-----:R-:W-:Y:S01]  /*8cf0*/  LEA.HI.X R10, R4, UR7, R5, 0x1, P2 ;  /* 0x00000007040a7c11 */ /* 0x001fe200090f0c05 */
[C---:B------:R-:W-:Y:S02]  /*8d00*/  VIADD R7, R81.reuse, 0x20 ;  /* 0x0000002051077836 */ /* 0x040fe40000000000 */
        /* <DEDUP_REMOVED lines=8> */
[----:B------:R-:W-:-:S02]  /*8d90*/  ISETP.GE.AND P3, PT, R7, R64, PT ;  /* 0x000000400700720c */ /* 0x000fc40003f66270 */
[----:B------:R-:W-:Y:S01]  /*8da0*/  ISETP.GE.AND P0, PT, R3, R64, PT ;  /* 0x000000400300720c */ /* 0x000fe20003f06270 */
[----:B------:R-:W-:-:S12]  /*8db0*/  @P1 BRA `(.L_x_6908) ;  /* 0x0000000000201947 */ /* 0x000fd80003800000 */
[----:B------:R-:W-:Y:S02]  /*8dc0*/  ULDC UR4, c[0x0][0xac8] ;  /* 0x0002b20000047ab9 */ /* 0x000fe40000000800 */
[----:B------:R-:W-:Y:S02]  /*8dd0*/  ISETP.GE.AND P2, PT, R16, UR4, PT ;  /* 0x0000000410007c0c */ /* 0x000fe4000bf46270 */
[----:B------:R-:W-:-:S11]  /*8de0*/  ISETP.GE.AND P1, PT, R2, UR4, PT ;  /* 0x0000000402007c0c */ /* 0x000fd6000bf26270 */
[----:B-1----:R-:W-:Y:S02]  /*8df0*/  @!P2 LEA R6, P4, R16, R8, 0x1 ;  /* 0x000000081006a211 */ /* 0x002fe400078808ff */
[----:B--2---:R-:W-:Y:S02]  /*8e00*/  @!P1 IMAD.WIDE R4, R2, 0x2, R8 ;  /* 0x0000000202049825 */ /* 0x004fe400078e0208 */
[----:B------:R-:W-:-:S03]  /*8e10*/  @!P2 LEA.HI.X R7, R16, R9, R192, 0x1, P4 ;  /* 0x000000091007a211 */ /* 0x000fc600020f0cc0 */
[----:B-----5:R3:W-:Y:S04]  /*8e20*/  @!P1 ST.E.128 desc[UR48][R4.64], R48 ;  /* 0x0000003004009985 */ /* 0x0207e8000c101d30 */
[----:B------:R3:W-:Y:S02]  /*8e30*/  @!P2 ST.E.128 desc[UR48][R6.64], R56 ;  /* 0x000000380600a985 */ /* 0x0007e4000c101d30 */
.L_x_6908:
[----:B------:R-:W-:Y:S05]  /*8e40*/  BSYNC B0 ;  /* 0x0000000000007941 */ /* 0x000fea0003800000 */
.L_x_6907:
[----:B--2---:R2:W4:Y:S01]  /*8e50*/  SHFL.IDX PT, R9, R10, 0x1, 0x181f ;  /* 0x00381f000a097f89 */ /* 0x00452200000e0000 */
[----:B------:R-:W-:Y:S03]  /*8e60*/  BSSY B0, `(.L_x_6909) ;  /* 0x000000b000007945 */ /* 0x000fe60003800000 */
[----:B-1----:R2:W1:Y:S01]  /*8e70*/  SHFL.IDX PT, R8, R0, 0x1, 0x181f ;  /* 0x00381f0000087f89 */ /* 0x00246200000e0000 */
[----:B------:R-:W-:Y:S05]  /*8e80*/  @P3 BRA `(.L_x_6910) ;  /* 0x0000000000203947 */ /* 0x000fea0003800000 */
[----:B------:R-:W-:Y:S02]  /*8e90*/  ULDC UR4, c[0x0][0xac8] ;  /* 0x0002b20000047ab9 */ /* 0x000fe40000000800 */
[----:B------:R-:W-:Y:S02]  /*8ea0*/  ISETP.GE.AND P3, PT, R16, UR4, PT ;  /* 0x0000000410007c0c */ /* 0x000fe4000bf66270 */
[----:B------:R-:W-:-:S11]  /*8eb0*/  ISETP.GE.AND P2, PT, R2, UR4, PT ;  /* 0x0000000402007c0c */ /* 0x000fd6000bf46270 */
[----:B-1-3--:R-:W-:Y:S02]  /*8ec0*/  @!P3 LEA R6, P1, R16, R8, 0x1 ;  /* 0x000000081006b211 */ /* 0x00afe400078208ff */
[----:B----4-:R-:W-:Y:S02]  /*8ed0*/  @!P2 IMAD.WIDE R4, R2, 0x2, R8 ;  /* 0x000000020204a825 */ /* 0x010fe400078e0208 */
[----:B------:R-:W-:-:S03]  /*8ee0*/  @!P3 LEA.HI.X R7, R16, R9, R192, 0x1, P1 ;  /* 0x000000091007b211 */ /* 0x000fc600008f0cc0 */
[----:B-----5:R1:W-:Y:S04]  /*8ef0*/  @!P2 ST.E.128 desc[UR48][R4.64], R44 ;  /* 0x0000002c0400a985 */ /* 0x0203e8000c101d30 */
[----:B------:R1:W-:Y:S02]  /*8f00*/  @!P3 ST.E.128 desc[UR48][R6.64], R52 ;  /* 0x000000340600b985 */ /* 0x0003e4000c101d30 */
.L_x_6910:
[----:B------:R-:W-:Y:S05]  /*8f10*/  BSYNC B0 ;  /* 0x0000000000007941 */ /* 0x000fea0003800000 */
.L_x_6909:
[----:B----4-:R4:W0:Y:S01]  /*8f20*/  SHFL.IDX PT, R9, R10, 0x2, 0x181f ;  /* 0x00581f000a097f89 */ /* 0x01082200000e0000 */
[----:B------:R-:W-:Y:S03]  /*8f30*/  BSSY B0, `(.L_x_6911) ;  /* 0x000000b000007945 */ /* 0x000fe60003800000 */
[----:B-1----:R4:W1:Y:S01]  /*8f40*/  SHFL.IDX PT, R8, R0, 0x2, 0x181f ;  /* 0x00581f0000087f89 */ /* 0x00286200000e0000 */
[----:B------:R-:W-:Y:S05]  /*8f50*/  @P0 BRA `(.L_x_6912) ;  /* 0x0000000000200947 */ /* 0x000fea0003800000 */
[----:B------:R-:W-:Y:S02]  /*8f60*/  ULDC UR4, c[0x0][0xac8] ;  /* 0x0002b20000047ab9 */ /* 0x000fe40000000800 */
[----:B------:R-:W-:Y:S02]  /*8f70*/  ISETP.GE.AND P2, PT, R16, UR4, PT ;  /* 0x0000000410007c0c */ /* 0x000fe4000bf46270 */
[----:B------:R-:W-:-:S11]  /*8f80*/  ISETP.GE.AND P1, PT, R2, UR4, PT ;  /* 0x0000000402007c0c */ /* 0x000fd6000bf26270 */
[----:B-1-3--:R-:W-:Y:S02]  /*8f90*/  @!P2 LEA R6, P0, R16, R8, 0x1 ;  /* 0x000000081006a211 */ /* 0x00afe400078008ff */
[----:B0-----:R-:W-:Y:S02]  /*8fa0*/  @!P1 IMAD.WIDE R4, R2, 0x2, R8 ;  /* 0x0000000202049825 */ /* 0x001fe400078e0208 */
[----:B------:R-:W-:-:S03]  /*8fb0*/  @!P2 LEA.HI.X R7, R16, R9, R192, 0x1, P0 ;  /* 0x000000091007a211 */ /* 0x000fc600000f0cc0 */
[----:B-----5:R0:W-:Y:S04]  /*8fc0*/  @!P1 ST.E.128 desc[UR48][R4.64], R32 ;  /* 0x0000002004009985 */ /* 0x0201e8000c101d30 */
[----:B------:R0:W-:Y:S02]  /*8fd0*/  @!P2 ST.E.128 desc[UR48][R6.64], R40 ;  /* 0x000000280600a985 */ /* 0x0001e4000c101d30 */
.L_x_6912:
[----:B------:R-:W-:Y:S05]  /*8fe0*/  BSYNC B0 ;  /* 0x0000000000007941 */ /* 0x000fea0003800000 */
.L_x_6911:
        /* <DEDUP_REMOVED lines=9> */
[----:B------:R-:W-:-:S11]  /*9080*/  ISETP.GE.AND P1, PT, R2, UR4, PT ;  /* 0x0000000402007c0c */ /* 0x000fd6000bf26270 */
[----:B0--3--:R-:W-:Y:S02]  /*9090*/  @!P2 LEA R6, P0, R16, R8, 0x1 ;  /* 0x000000081006a211 */ /* 0x009fe400078008ff */
[----:B------:R-:W-:Y:S02]  /*90a0*/  @!P1 IMAD.WIDE R4, R2, 0x2, R8 ;  /* 0x0000000202049825 */ /* 0x000fe400078e0208 */
[----:B------:R-:W-:-:S03]  /*90b0*/  @!P2 LEA.HI.X R7, R16, R9, R192, 0x1, P0 ;  /* 0x000000091007a211 */ /* 0x000fc600000f0cc0 */
[----:B-----5:R1:W-:Y:S04]  /*90c0*/  @!P1 ST.E.128 desc[UR48][R4.64], R28 ;  /* 0x0000001c04009985 */ /* 0x0203e8000c101d30 */
[----:B------:R1:W-:Y:S02]  /*90d0*/  @!P2 ST.E.128 desc[UR48][R6.64], R36 ;  /* 0x000000240600a985 */ /* 0x0003e4000c101d30 */
.L_x_6914:
[----:B------:R-:W-:Y:S05]  /*90e0*/  BSYNC B0 ;  /* 0x0000000000007941 */ /* 0x000fea0003800000 */
.L_x_6913:
[----:B--2-4-:R-:W2:Y:S02]  /*90f0*/  LDC R0, c[0x0][0xc34] ;  /* 0x00030d00ff007b82 */ /* 0x014ea40000000800 */
[----:B--2---:R-:W-:-:S13]  /*9100*/  ISETP.LE.AND P0, PT, R0, UR43, PT ;  /* 0x0000002b00007c0c */ /* 0x004fda000bf03270 */
[----:B------:R-:W-:Y:S05]  /*9110*/  @!P0 BRA `(.L_x_6915) ;  /* 0xffffff7800f08947 */ /* 0x000fea000383ffff */
[----:B------:R-:W-:Y:S05]  /*9120*/  EXIT ;  /* 0x000000000000794d */ /* 0x000fea0003800000 */
.L_x_6881:
[----:B------:R-:W-:-:S08]  /*9130*/  NOP ;  /* 0x0000000000007918 */ /* 0x000fd00000000000 */
[----:B------:R-:W0:-:S00]  /*9140*/  USETMAXREG.DEALLOC.CTAPOOL 0x28 ;  /* 0x00000028000079c8 */ /* 0x000e0000080e0500 */
[----:B------:R-:W1:Y:S01]  /*9150*/  S2UR UR39, SR_CTAID.X ;  /* 0x00000000002779c3 */ /* 0x000e620000002500 */
[----:B0-----:R-:W-:Y:S01]  /*9160*/  IMAD.MOV.U32 R0, RZ, RZ, 0x1 ;  /* 0x00000001ff007424 */ /* 0x001fe200078e00ff */
[----:B------:R-:W-:Y:S01]  /*9170*/  UMOV UR37, 0x1 ;  /* 0x0000000100257882 */ /* 0x000fe20000000000 */
[----:B------:R-:W-:-:S03]  /*9180*/  IMAD.MOV.U32 R37, RZ, RZ, RZ ;  /* 0x000000ffff257224 */ /* 0x000fc600078e00ff */
[----:B------:R0:W-:Y:S02]  /*9190*/  STL [R1+0x8], R0 ;  /* 0x0000080001007387 */ /* 0x0001e40000100800 */
[----:B------:R-:W1:Y:S02]  /*91a0*/  LDC R2, c[0x0][0xc34] ;  /* 0x00030d00ff027b82 */ /* 0x000e640000000800 */
[----:B-1----:R-:W-:-:S13]  /*91b0*/  ISETP.LE.AND P0, PT, R2, UR39, PT ;  /* 0x0000002702007c0c */ /* 0x002fda000bf03270 */
[----:B0-----:R-:W-:Y:S05]  /*91c0*/  @P0 BRA `(.L_x_6916) ;  /* 0x00000050002c0947 */ /* 0x001fea0003800000 */
        /* <DEDUP_REMOVED lines=8> */
[----:B------:R-:W-:Y:S01]  /*9250*/  IMAD.MOV.U32 R37, RZ, RZ, RZ ;  /* 0x000000ffff257224 */ /* 0x000fe200078e00ff */
[----:B------:R-:W-:Y:S02]  /*9260*/  ULEA UR42, UR46, UR42, 0x18 ;  /* 0x0000002a2e2a7291 */ /* 0x000fe4000f8ec03f */
        /* <DEDUP_REMOVED lines=15> */
[C---:B------:R-:W-:Y:S01]  /*9360*/  LOP3.LUT R0, R8.reuse, 0x7f, RZ, 0xc0, !PT ;  /* 0x0000007f08007812 */ /* 0x040fe200078ec0ff */
[C---:B------:R-:W-:Y:S01]  /*9370*/  IMAD.SHL.U32 R31, R8.reuse, 0x80, RZ ;  /* 0x00000080081f7824 */ /* 0x040fe200078e00ff */
[C---:B------:R-:W-:Y:S01]  /*9380*/  LOP3.LUT P1, RZ, R8.reuse, 0x4, RZ, 0xc0, !PT ;  /* 0x0000000408ff7812 */ /* 0x040fe2000782c0ff */
[----:B------:R-:W-:Y:S01]  /*9390*/  IMAD.SHL.U32 R6, R8, 0x4, RZ ;  /* 0x0000000408067824 */ /* 0x000fe200078e00ff */
[----:B------:R-:W-:Y:S01]  /*93a0*/  LOP3.LUT R5, R4, 0x80, RZ, 0xc0, !PT ;  /* 0x0000008004057812 */ /* 0x000fe200078ec0ff */
[----:B------:R-:W-:Y:S01]  /*93b0*/  UIADD3 UR4, UR43, -0x1, URZ ;  /* 0xffffffff2b047890 */ /* 0x000fe2000fffe03f */
[----:B------:R-:W-:Y:S01]  /*93c0*/  SHF.R.U32.HI R2, RZ, 0x5, R0 ;  /* 0x00000005ff027819 */ /* 0x000fe20000011600 */
[----:B------:R-:W-:Y:S01]  /*93d0*/  IMAD.SHL.U32 R9, R8, 0x2, RZ ;  /* 0x0000000208097824 */ /* 0x000fe200078e00ff */
[----:B------:R-:W-:Y:S01]  /*93e0*/  LOP3.LUT R3, R31, 0x380, RZ, 0xc0, !PT ;  /* 0x000003801f037812 */ /* 0x000fe200078ec0ff */
[----:B------:R-:W-:Y:S01]  /*93f0*/  UIMAD UR5, UR4, -0xa0, UR40 ;  /* 0xffffff60040578a4 */ /* 0x000fe2000f8e0228 */
[----:B------:R-:W-:Y:S01]  /*9400*/  LOP3.LUT R7, R4, 0x60, RZ, 0xc0, !PT ;  /* 0x0000006004077812 */ /* 0x000fe200078ec0ff */
[----:B------:R-:W-:Y:S01]  /*9410*/  UIMAD UR4, UR43, UR6, -0xa0 ;  /* 0xffffff602b0474a4 */ /* 0x000fe2000f8e0206 */
[----:B------:R-:W-:Y:S01]  /*9420*/  LOP3.LUT R5, R5, 0x10, R8, 0xf8, !PT ;  /* 0x0000001005057812 */ /* 0x000fe200078ef808 */
[----:B------:R-:W-:Y:S01]  /*9430*/  IMAD R3, R2, 0x10, R3 ;  /* 0x0000001002037824 */ /* 0x000fe200078e0203 */
[----:B------:R-:W-:Y:S01]  /*9440*/  LOP3.LUT R4, R4, 0x100, RZ, 0xc0, !PT ;  /* 0x0000010004047812 */ /* 0x000fe200078ec0ff */
[----:B------:R-:W-:Y:S01]  /*9450*/  IMAD R7, R2, 0x200, R7 ;  /* 0x0000020002077824 */ /* 0x000fe200078e0207 */
[----:B------:R-:W-:Y:S01]  /*9460*/  LOP3.LUT R5, R5, 0x10, R6, 0x78, !PT ;  /* 0x0000001005057812 */ /* 0x000fe200078e7806 */
[----:B------:R-:W-:Y:S01]  /*9470*/  IMAD.SHL.U32 R2, R8, 0x10, RZ ;  /* 0x0000001008027824 */ /* 0x000fe200078e00ff */
[----:B------:R-:W-:Y:S01]  /*9480*/  SHF.R.U32.HI R0, RZ, 0x3, R0 ;  /* 0x00000003ff007819 */ /* 0x000fe20000011600 */
[----:B------:R-:W-:Y:S01]  /*9490*/  UIMAD UR41, UR41, UR7, URZ ;  /* 0x00000007292972a4 */ /* 0x000fe2000f8e023f */
[----:B------:R-:W-:Y:S01]  /*94a0*/  IADD3 R5, R5, R7, R4 ;  /* 0x0000000705057210 */ /* 0x000fe20007ffe004 */
[----:B------:R-:W-:Y:S01]  /*94b0*/  UIADD3 UR43, UR43, -0x2, URZ ;  /* 0xfffffffe2b2b7890 */ /* 0x000fe2000fffe03f */
[----:B------:R-:W-:Y:S01]  /*94c0*/  LOP3.LUT R4, R3, 0x70, R2, 0x78, !PT ;  /* 0x0000007003047812 */ /* 0x000fe200078e7802 */
[----:B------:R-:W-:Y:S01]  /*94d0*/  IMAD.MOV.U32 R3, RZ, RZ, 0x1 ;  /* 0x00000001ff037424 */ /* 0x000fe200078e00ff */
[----:B------:R-:W-:Y:S01]  /*94e0*/  LOP3.LUT R6, R2, 0x3f0, RZ, 0xc0, !PT ;  /* 0x000003f002067812 */ /* 0x000fe200078ec0ff */
[----:B------:R0:W-:Y:S01]  /*94f0*/  STL [R1+0x20], R5 ;  /* 0x0000200501007387 */ /* 0x0001e20000100800 */
[----:B------:R-:W-:-:S02]  /*9500*/  LOP3.LUT R31, R4, 0xc00, R31, 0xf8, !PT ;  /* 0x00000c00041f7812 */ /* 0x000fc400078ef81f */
[----:B------:R-:W-:Y:S01]  /*9510*/  LOP3.LUT R9, R6, 0x70, R9, 0x78, !PT ;  /* 0x0000007006097812 */ /* 0x000fe200078e7809 */
[----:B------:R1:W-:Y:S01]  /*9520*/  STL [R1+0x8], R3 ;  /* 0x0000080301007387 */ /* 0x0003e20000100800 */
[C---:B------:R-:W-:Y:S01]  /*9530*/  IADD3 R6, R31.reuse, 0x40, RZ ;  /* 0x000000401f067810 */ /* 0x040fe20007ffe0ff */
[----:B------:R-:W-:Y:S01]  /*9540*/  @P1 VIADD R6, R31, 0xffffffc0 ;  /* 0xffffffc01f061836 */ /* 0x000fe20000000000 */
[--C-:B------:R-:W-:Y:S02]  /*9550*/  LOP3.LUT R7, R9, 0x400, R2.reuse, 0xf8, !PT ;  /* 0x0000040009077812 */ /* 0x100fe400078ef802 */
[C---:B0-----:R-:W-:Y:S02]  /*9560*/  LOP3.LUT R5, R0.reuse, 0x70, R2, 0xf8, !PT ;  /* 0x0000007000057812 */ /* 0x041fe400078ef802 */
[----:B------:R-:W-:Y:S01]  /*9570*/  IADD3 R0, -R0, UR5, RZ ;  /* 0x0000000500007c10 */ /* 0x000fe2000fffe1ff */
[----:B------:R-:W-:Y:S01]  /*9580*/  STL [R1+0x18], R7 ;  /* 0x0000180701007387 */ /* 0x000fe20000100800 */
[----:B-1----:R-:W-:Y:S01]  /*9590*/  LOP3.LUT R3, R2, 0x70, RZ, 0xc0, !PT ;  /* 0x0000007002037812 */ /* 0x002fe200078ec0ff */
[----:B------:R-:W-:Y:S01]  /*95a0*/  VIADD R2, R7, UR42 ;  /* 0x0000002a07027c36 */ /* 0x000fe20008000000 */
[C---:B------:R-:W-:Y:S01]  /*95b0*/  LOP3.LUT R4, R5.reuse, 0x80, RZ, 0xfc, !PT ;  /* 0x0000008005047812 */ /* 0x040fe200078efcff */
[----:B------:R-:W-:Y:S01]  /*95c0*/  VIADD R5, R5, UR4 ;  /* 0x0000000405057c36 */ /* 0x000fe20008000000 */
[----:B------:R-:W-:-:S02]  /*95d0*/  ISETP.GE.AND P0, PT, R3, UR9, PT ;  /* 0x0000000903007c0c */ /* 0x000fc4000bf06270 */
[----:B------:R0:W-:Y:S02]  /*95e0*/  STL [R1+0x2c], R2 ;  /* 0x00002c0201007387 */ /* 0x0001e40000100800 */
[C---:B------:R-:W-:Y:S02]  /*95f0*/  ISETP.LT.OR P1, PT, R0.reuse, 0x1, P0 ;  /* 0x000000010000780c */ /* 0x040fe40000721670 */
[C---:B------:R-:W-:Y:S01]  /*9600*/  ISETP.LT.OR P3, PT, R0.reuse, 0x11, P0 ;  /* 0x000000110000780c */ /* 0x040fe20000761670 */
[----:B------:R1:W-:Y:S01]  /*9610*/  STL [R1+0x1c], R6 ;  /* 0x00001c0601007387 */ /* 0x0003e20000100800 */
[----:B------:R-:W-:-:S03]  /*9620*/  ISETP.LT.OR P2, PT, R0, 0x21, P0 ;  /* 0x000000210000780c */ /* 0x000fc60000741670 */
[----:B------:R1:W-:Y:S01]  /*9630*/  STL [R1+0x14], R0 ;  /* 0x0000140001007387 */ /* 0x0003e20000100800 */
[----:B0-----:R-:W-:-:S03]  /*9640*/  VIADD R2, R4, UR4 ;  /* 0x0000000404027c36 */ /* 0x001fc60008000000 */
[----:B------:R1:W-:Y:S02]  /*9650*/  STL [R1+0x24], R5 ;  /* 0x0000240501007387 */ /* 0x0003e40000100800 */
        /* <DEDUP_REMOVED lines=26> */
[----:B------:R-:W-:Y:S02]  /*9800*/  ISETP.LT.U32.AND P2, PT, R4, 0xa0, !P0 ;  /* 0x000000a00400780c */ /* 0x000fe40004741070 */
[----:B------:R-:W-:Y:S02]  /*9810*/  LOP3.LUT R28, R28, 0xfeffffff, RZ, 0xc0, !PT ;  /* 0xfeffffff1c1c7812 */ /* 0x000fe400078ec0ff */
[----:B------:R-:W-:Y:S02]  /*9820*/  ISETP.GE.AND P0, PT, R0, 0x1, PT ;  /* 0x000000010000780c */ /* 0x000fe40003f06270 */
[----:B------:R-:W-:Y:S02]  /*9830*/  @P1 LOP3.LUT R28, R28, 0x1000000, RZ, 0xfc, !PT ;  /* 0x010000001c1c1812 */ /* 0x000fe400078efcff */
[----:B------:R-:W-:-:S02]  /*9840*/  ISETP.GE.AND P1, PT, R0, 0x11, PT ;  /* 0x000000110000780c */ /* 0x000fc40003f26270 */
        /* <DEDUP_REMOVED lines=28> */
[----:B------:R-:W-:-:S04]  /*9a10*/  @P2 LOP3.LUT R28, R28, 0x20, RZ, 0xfc, !PT ;  /* 0x000000201c1c2812 */ /* 0x000fc800078efcff */
[----:B------:R-:W-:-:S04]  /*9a20*/  LOP3.LUT R28, R28, 0xfffffffe, RZ, 0xc0, !PT ;  /* 0xfffffffe1c1c7812 */ /* 0x000fc800078ec0ff */
[----:B------:R-:W-:-:S04]  /*9a30*/  LOP3.LUT R28, R28, 0xffffbfff, RZ, 0xc0, !PT ;  /* 0xffffbfff1c1c7812 */ /* 0x000fc800078ec0ff */
[----:B------:R-:W-:Y:S02]  /*9a40*/  @P0 LOP3.LUT R28, R28, 0x4000, RZ, 0xfc, !PT ;  /* 0x000040001c1c0812 */ /* 0x000fe400078efcff */
[----:B------:R-:W-:Y:S02]  /*9a50*/  ISETP.GE.AND P0, PT, R3, UR8, PT ;  /* 0x0000000803007c0c */ /* 0x000fe4000bf06270 */
[----:B------:R-:W-:-:S04]  /*9a60*/  @P1 LOP3.LUT R28, R28, 0x1, RZ, 0xfc, !PT ;  /* 0x000000011c1c1812 */ /* 0x000fc800078efcff */
[----:B------:R-:W-:-:S07]  /*9a70*/  LOP3.LUT R28, R28, 0xffffffef, RZ, 0xc0, !PT ;  /* 0xffffffef1c1c7812 */ /* 0x000fce00078ec0ff */
[----:B-1----:R-:W-:-:S07]  /*9a80*/  @P0 LOP3.LUT R28, R28, 0x10, RZ, 0xfc, !PT ;  /* 0x000000101c1c0812 */ /* 0x002fce00078efcff */
.L_x_6966:
        /* <DEDUP_REMOVED lines=9> */
[----:B------:R-:W-:-:S04]  /*9b20*/  UMOV UR38, URZ ;  /* 0x0000003f00267c82 */ /* 0x000fc80008000000 */
        /* <DEDUP_REMOVED lines=9> */
[----:B-1---5:R-:W-:Y:S11]  /*9bc0*/  @!P0 BRA `(.L_x_6917) ;  /* 0x0000000000188947 */ /* 0x022ff60003800000 */
[----:B------:R-:W-:Y:S02]  /*9bd0*/  ULDC.64 UR4, c[0x0][0xa28] ;  /* 0x00028a0000047ab9 */ /* 0x000fe40000000a00 */
[----:B------:R-:W-:-:S06]  /*9be0*/  UIMAD.WIDE UR4, UR45, 0x4, UR4 ;  /* 0x000000042d0478a5 */ /* 0x000fcc000f8e0204 */
[----:B------:R-:W-:Y:S02]  /*9bf0*/  IMAD.U32 R2, RZ, RZ, UR4 ;  /* 0x00000004ff027e24 */ /* 0x000fe4000f8e00ff */
[----:B------:R-:W-:-:S05]  /*9c00*/  IMAD.U32 R3, RZ, RZ, UR5 ;  /* 0x00000005ff037e24 */ /* 0x000fca000f8e00ff */
[----:B------:R-:W2:Y:S02]  /*9c10*/  LDG.E R2, desc[UR48][R2.64] ;  /* 0x0000003002027981 */ /* 0x000ea4000c1e1900 */
[----:B--2---:R-:W-:-:S15]  /*9c20*/  R2UR UR38, R2 ;  /* 0x00000000022672ca */ /* 0x004fde00000e0000 */
.L_x_6917:
[----:B------:R-:W-:-:S13]  /*9c30*/  PLOP3.LUT P0, PT, PT, PT, UP0, 0x80, 0x0 ;  /* 0x000000000000781c */ /* 0x000fda0003f0f008 */
[----:B------:R-:W-:Y:S05]  /*9c40*/  @!P0 BRA `(.L_x_6918) ;  /* 0x0000000000408947 */ /* 0x000fea0003800000 */
[----:B------:R-:W-:Y:S01]  /*9c50*/  MOV R2, 0x0 ;  /* 0x0000000000027802 */ /* 0x000fe20000000f00 */
[----:B------:R-:W-:Y:S01]  /*9c60*/  ULDC.64 UR4, c[0x4][0x1b0] ;  /* 0x01006c0000047ab9 */ /* 0x000fe20000000a00 */
[----:B------:R-:W-:Y:S01]  /*9c70*/  ULDC.64 UR6, c[0x4][0x1b8] ;  /* 0x01006e0000067ab9 */ /* 0x000fe20000000a00 */
[----:B------:R-:W-:Y:S01]  /*9c80*/  IMAD.U32 R4, RZ, RZ, UR4 ;  /* 0x00000004ff047e24 */ /* 0x000fe2000f8e00ff */
[----:B------:R-:W-:Y:S01]  /*9c90*/  MOV R8, 0x70 ;  /* 0x0000007000087802 */ /* 0x000fe20000000f00 */
[----:B------:R-:W-:Y:S01]  /*9ca0*/  IMAD.U32 R5, RZ, RZ, UR5 ;  /* 0x00000005ff057e24 */ /* 0x000fe2000f8e00ff */
[----:B------:R-:W0:Y:S01]  /*9cb0*/  LDC.64 R2, c[0x4][R2] ;  /* 0x0100000002027b82 */ /* 0x000e220000000a00 */
[----:B------:R-:W-:Y:S01]  /*9cc0*/  ULDC.64 UR4, c[0x4][0x78] ;  /* 0x01001e0000047ab9 */ /* 0x000fe20000000a00 */
[----:B------:R-:W-:Y:S02]  /*9cd0*/  IMAD.U32 R6, RZ, RZ, UR6 ;  /* 0x00000006ff067e24 */ /* 0x000fe4000f8e00ff */
[----:B------:R-:W-:-:S02]  /*9ce0*/  IMAD.U32 R7, RZ, RZ, UR7 ;  /* 0x00000007ff077e24 */ /* 0x000fc4000f8e00ff */
[----:B------:R-:W-:Y:S02]  /*9cf0*/  IMAD.U32 R10, RZ, RZ, UR4 ;  /* 0x00000004ff0a7e24 */ /* 0x000fe4000f8e00ff */
[----:B------:R-:W-:Y:S02]  /*9d00*/  IMAD.U32 R11, RZ, RZ, UR5 ;  /* 0x00000005ff0b7e24 */ /* 0x000fe4000f8e00ff */
[----:B------:R-:W-:Y:S02]  /*9d10*/  IMAD.MOV.U32 R12, RZ, RZ, 0x1 ;  /* 0x00000001ff0c7424 */ /* 0x000fe400078e00ff */
[----:B------:R-:W-:-:S07]  /*9d20*/  IMAD.MOV.U32 R13, RZ, RZ, RZ ;  /* 0x000000ffff0d7224 */ /* 0x000fce00078e00ff */
[----:B------:R-:W-:-:S07]  /*9d30*/  LEPC R20, `(.L_x_6918) ;  /* 0x000000001014794e */ /* 0x000fce0000000000 */
[----:B0-----:R-:W-:Y:S05]  /*9d40*/  CALL.ABS.NOINC R2 ;  /* 0x0000000002007343 */ /* 0x001fea0003c00000 */
.L_x_6918:
        /* <DEDUP_REMOVED lines=22> */
.L_x_6919:
[----:B------:R-:W-:-:S05]  /*9eb0*/  MOV R36, UR42 ;  /* 0x0000002a00247c02 */ /* 0x000fca0008000f00 */
        /* <DEDUP_REMOVED lines=19> */
.L_x_6920:
        /* <DEDUP_REMOVED lines=18> */
.L_x_6921:
        /* <DEDUP_REMOVED lines=8> */
[----:B------:R-:W-:Y:S02]  /*a190*/  IMAD.U32 R2, RZ, RZ, UR4 ;  /* 0x00000004ff027e24 */ /* 0x000fe4000f8e00ff */
[----:B------:R-:W-:-:S05]  /*a1a0*/  IMAD.U32 R3, RZ, RZ, UR5 ;  /* 0x00000005ff037e24 */ /* 0x000fca000f8e00ff */
[----:B------:R-:W2:Y:S01]  /*a1b0*/  @P0 LDG.E R17, desc[UR48][R2.64] ;  /* 0x0000003002110981 */ /* 0x000ea2000c1e1900 */
[----:B------:R-:W-:-:S03]  /*a1c0*/  UMOV UR4, 0xffffffff ;  /* 0xffffffff00047882 */ /* 0x000fc60000000000 */
[----:B--2---:R1:W-:Y:S01]  /*a1d0*/  STL [R1+0x4], R17 ;  /* 0x0000041101007387 */ /* 0x0043e20000100800 */
[----:B0-----:R-:W-:Y:S05]  /*a1e0*/  BRA.DIV UR4, `(.L_x_6922) ;  /* 0x0000004604807947 */ /* 0x001fea000b800000 */
.L_x_6983:
[----:B------:R-:W2:Y:S04]  /*a1f0*/  LDL R2, [R1+0x24] ;  /* 0x0000240001027983 */ /* 0x000ea80000100800 */
[----:B------:R-:W3:Y:S01]  /*a200*/  LDL R8, [R1+0x28] ;  /* 0x0000280001087983 */ /* 0x000ee20000100800 */
[----:B------:R-:W-:Y:S02]  /*a210*/  ISETP.NE.AND P3, PT, R16, 0x1, PT ;  /* 0x000000011000780c */ /* 0x000fe40003f65270 */
[----:B------:R-:W-:Y:S02]  /*a220*/  SHF.R.S32.HI R13, RZ, 0x1f, R17 ;  /* 0x0000001fff0d7819 */ /* 0x000fe40000011411 */
[C---:B------:R-:W-:Y:S02]  /*a230*/  LOP3.LUT P2, RZ, R28.reuse, 0x8, RZ, 0xc0, !PT ;  /* 0x000000081cff7812 */ /* 0x040fe4000784c0ff */
[----:B------:R-:W-:Y:S01]  /*a240*/  LOP3.LUT R28, R28, 0xfffffffb, RZ, 0xc0, !PT ;  /* 0xfffffffb1c1c7812 */ /* 0x000fe200078ec0ff */
[----:B------:R0:W-:Y:S06]  /*a250*/  STL [R1+0x10], R13 ;  /* 0x0000100d01007387 */ /* 0x0001ec0000100800 */
[----:B------:R-:W4:Y:S01]  /*a260*/  @P3 LDC R3, c[0x0][0x434] ;  /* 0x00010d00ff033b82 */ /* 0x000f220000000800 */
[----:B------:R-:W-:-:S07]  /*a270*/  @P3 LOP3.LUT R28, R28, 0x4, RZ, 0xfc, !PT ;  /* 0x000000041c1c3812 */ /* 0x000fce00078efcff */
[----:B------:R-:W1:Y:S01]  /*a280*/  @P3 LDC R5, c[0x0][0x438] ;  /* 0x00010e00ff053b82 */ /* 0x000e620000000800 */
[----:B------:R-:W-:Y:S02]  /*a290*/  LOP3.LUT R28, R28, 0xfffffffd, RZ, 0xc0, !PT ;  /* 0xfffffffd1c1c7812 */ /* 0x000fe400078ec0ff */
[C---:B--2---:R-:W-:Y:S01]  /*a2a0*/  ISETP.GE.AND P0, PT, R2.reuse, UR40, PT ;  /* 0x0000002802007c0c */ /* 0x044fe2000bf06270 */
[----:B------:R-:W-:Y:S02]  /*a2b0*/  VIADD R0, R2, UR38 ;  /* 0x0000002602007c36 */ /* 0x000fe40008000000 */
[----:B---3--:R-:W-:Y:S02]  /*a2c0*/  VIADD R11, R8, UR38 ;  /* 0x00000026080b7c36 */ /* 0x008fe40008000000 */
[----:B----4-:R-:W-:Y:S01]  /*a2d0*/  @P3 IMAD.HI.U32 R2, R0, R3, RZ ;  /* 0x0000000300023227 */ /* 0x010fe200078e00ff */
[----:B------:R-:W2:Y:S03]  /*a2e0*/  @P2 LDC.64 R8, c[0x0][0x428] ;  /* 0x00010a00ff082b82 */ /* 0x000ea60000000a00 */
[----:B------:R-:W-:Y:S01]  /*a2f0*/  IMAD.MOV.U32 R10, RZ, RZ, R0 ;  /* 0x000000ffff0a7224 */ /* 0x000fe200078e0000 */
[----:B-1----:R-:W-:Y:S01]  /*a300*/  @P3 SHF.R.U32.HI R10, RZ, R5, R2 ;  /* 0x00000005ff0a3219 */ /* 0x002fe20000011602 */
[----:B------:R-:W-:-:S03]  /*a310*/  IMAD.MOV.U32 R12, RZ, RZ, R11 ;  /* 0x000000ffff0c7224 */ /* 0x000fc600078e000b */
[----:B------:R-:W1:Y:S01]  /*a320*/  @!P0 LDC.64 R6, c[0x0][0x428] ;  /* 0x00010a00ff068b82 */ /* 0x000e620000000a00 */
[----:B------:R-:W-:-:S07]  /*a330*/  @!P0 SHF.R.S32.HI R3, RZ, 0x1f, R10 ;  /* 0x0000001fff038819 */ /* 0x000fce000001140a */
[----:B------:R-:W3:Y:S01]  /*a340*/  @!P0 LDC.64 R4, c[0x0][0x418] ;  /* 0x00010600ff048b82 */ /* 0x000ee20000000a00 */
[----:B-1----:R-:W-:-:S04]  /*a350*/  @!P0 IMAD R2, R13, R6, RZ ;  /* 0x000000060d028224 */ /* 0x002fc800078e02ff */
[----:B------:R-:W-:Y:S02]  /*a360*/  @!P0 IMAD R7, R17, R7, R2 ;  /* 0x0000000711078224 */ /* 0x000fe400078e0202 */
[----:B------:R-:W-:-:S04]  /*a370*/  @!P0 IMAD.MOV.U32 R2, RZ, RZ, R10 ;  /* 0x000000ffff028224 */ /* 0x000fc800078e000a */
[----:B------:R-:W-:-:S05]  /*a380*/  @!P0 IMAD.WIDE.U32 R2, R17, R6, R2 ;  /* 0x0000000611028225 */ /* 0x000fca00078e0002 */
[----:B------:R-:W-:Y:S02]  /*a390*/  @!P0 IADD3 R3, R3, R7, RZ ;  /* 0x0000000703038210 */ /* 0x000fe40007ffe0ff */
[C---:B---3--:R-:W-:Y:S01]  /*a3a0*/  @!P0 LEA R4, P1, R2.reuse, R4, 0x2 ;  /* 0x0000000402048211 */ /* 0x048fe200078210ff */
[----:B------:R-:W1:Y:S03]  /*a3b0*/  @P2 LDC.64 R6, c[0x0][0x418] ;  /* 0x00010600ff062b82 */ /* 0x000e660000000a00 */
[----:B------:R-:W-:-:S05]  /*a3c0*/  @!P0 LEA.HI.X R5, R2, R5, R3, 0x2, P1 ;  /* 0x0000000502058211 */ /* 0x000fca00008f1403 */
[----:B------:R-:W3:Y:S08]  /*a3d0*/  @P3 LDC R2, c[0x0][0x434] ;  /* 0x00010d00ff023b82 */ /* 0x000ef00000000800 */
[----:B------:R-:W4:Y:S01]  /*a3e0*/  @P3 LDC R3, c[0x0][0x438] ;  /* 0x00010e00ff033b82 */ /* 0x000f220000000800 */
[----:B---3--:R-:W-:-:S05]  /*a3f0*/  @P3 IMAD.HI.U32 R2, R11, R2, RZ ;  /* 0x000000020b023227 */ /* 0x008fca00078e00ff */
[----:B----4-:R-:W-:Y:S01]  /*a400*/  @P3 SHF.R.U32.HI R12, RZ, R3, R2 ;  /* 0x00000003ff0c3219 */ /* 0x010fe20000011602 */
[----:B--2---:R-:W-:-:S03]  /*a410*/  @P2 IMAD R2, R13, R8, RZ ;  /* 0x000000080d022224 */ /* 0x004fc600078e02ff */
[----:B------:R-:W-:Y:S01]  /*a420*/  @P2 SHF.R.S32.HI R3, RZ, 0x1f, R12 ;  /* 0x0000001fff032819 */ /* 0x000fe2000001140c */
[----:B------:R-:W-:Y:S02]  /*a430*/  @P2 IMAD R9, R17, R9, R2 ;  /* 0x0000000911092224 */ /* 0x000fe400078e0202 */
[----:B------:R-:W-:-:S04]  /*a440*/  @P2 IMAD.MOV.U32 R2, RZ, RZ, R12 ;  /* 0x000000ffff022224 */ /* 0x000fc800078e000c */
[----:B------:R-:W-:-:S04]  /*a450*/  @P2 IMAD.WIDE.U32 R2, R17, R8, R2 ;  /* 0x0000000811022225 */ /* 0x000fc800078e0002 */
[----:B------:R-:W-:Y:S01]  /*a460*/  @P2 IMAD.IADD R3, R9, 0x1, R3 ;  /* 0x0000000109032824 */ /* 0x000fe200078e0203 */
[C---:B-1----:R-:W-:Y:S01]  /*a470*/  @P2 LEA R6, P1, R2.reuse, R6, 0x2 ;  /* 0x0000000602062211 */ /* 0x042fe200078210ff */
[----:B------:R-:W1:Y:S01]  /*a480*/  LDC R9, c[0x0][0xc44] ;  /* 0x00031100ff097b82 */ /* 0x000e620000000800 */
[----:B------:R-:W-:Y:S02]  /*a490*/  IMAD.MOV.U32 R8, RZ, RZ, RZ ;  /* 0x000000ffff087224 */ /* 0x000fe400078e00ff */
[----:B------:R-:W-:-:S04]  /*a4a0*/  @P2 LEA.HI.X R7, R2, R7, R3, 0x2, P1 ;  /* 0x0000000702072211 */ /* 0x000fc800008f1403 */
[----:B------:R2:W5:Y:S01]  /*a4b0*/  @!P0 LDG.E R8, desc[UR48][R4.64] ;  /* 0x0000003004088981 */ /* 0x000562000c1e1900 */
[----:B------:R-:W-:Y:S02]  /*a4c0*/  IMAD.MOV R3, RZ, RZ, -R10 ;  /* 0x000000ffff037224 */ /* 0x000fe400078e0a0a */
[----:B------:R-:W-:Y:S02]  /*a4d0*/  IMAD.MOV R2, RZ, RZ, -R12 ;  /* 0x000000ffff027224 */ /* 0x000fe400078e0a0c */
[----:B--2---:R-:W-:-:S06]  /*a4e0*/  IMAD.MOV.U32 R5, RZ, RZ, RZ ;  /* 0x000000ffff057224 */ /* 0x004fcc00078e00ff */
[----:B------:R2:W5:Y:S02]  /*a4f0*/  @P2 LDG.E R5, desc[UR48][R6.64] ;  /* 0x0000003006052981 */ /* 0x000564000c1e1900 */
[C---:B--2---:R-:W-:Y:S02]  /*a500*/  IMAD R7, R16.reuse, R3, R0 ;  /* 0x0000000310077224 */ /* 0x044fe400078e0200 */
[----:B------:R-:W-:Y:S02]  /*a510*/  IMAD R6, R16, R2, R11 ;  /* 0x0000000210067224 */ /* 0x000fe400078e020b */
[----:B------:R-:W-:Y:S02]  /*a520*/  IMAD R16, RZ, RZ, -UR45 ;  /* 0x8000002dff107e24 */ /* 0x000fe4000f8e02ff */
[----:B------:R-:W-:Y:S02]  /*a530*/  IMAD.U32 R0, RZ, RZ, UR47 ;  /* 0x0000002fff007e24 */ /* 0x000fe4000f8e00ff */
[----:B-1----:R-:W-:-:S03]  /*a540*/  IMAD R16, R9, R16, UR44 ;  /* 0x0000002c09107e24 */ /* 0x002fc6000f8e0210 */
[----:B------:R-:W-:Y:S02]  /*a550*/  ISETP.NE.AND P0, PT, R0, 0x3, PT ;  /* 0x000000030000780c */ /* 0x000fe40003f05270 */
[----:B------:R-:W-:-:S05]  /*a560*/  SHF.R.S32.HI R2, RZ, 0x1f, R16 ;  /* 0x0000001fff027819 */ /* 0x000fca0000011410 */
[----:B------:R0:W-:Y:S06]  /*a570*/  STL [R1+0xc], R2 ;  /* 0x00000c0201007387 */ /* 0x0001ec0000100800 */
[----:B------:R-:W-:Y:S01]  /*a580*/  @P0 LOP3.LUT R28, R28, 0x2, RZ, 0xfc, !PT ;  /* 0x000000021c1c0812 */ /* 0x000fe200078efcff */
[----:B------:R-:W-:Y:S06]  /*a590*/  @!P0 BRA `(.L_x_6923) ;  /* 0x0000000000048947 */ /* 0x000fec0003800000 */
[----:B------:R-:W-:Y:S01]  /*a5a0*/  BPT.TRAP 0x1 ;  /* 0x000000040000795c */ /* 0x000fe20000300000 */
.L_x_6923:
[----:B0-----:R-:W2:Y:S01]  /*a5b0*/  LDL R2, [R1+0x8] ;  /* 0x0000080001027983 */ /* 0x001ea20000100800 */
[----:B------:R-:W-:Y:S01]  /*a5c0*/  LEA R0, R37, UR42, 0x3 ;  /* 0x0000002a25007c11 */ /* 0x000fe2000f8e18ff */
[----:B------:R-:W-:Y:S01]  /*a5d0*/  BSSY B0, `(.L_x_6924) ;  /* 0x0000005000007945 */ /* 0x000fe20003800000 */
[----:B------:R-:W-:Y:S02]  /*a5e0*/  SHF.R.S32.HI R30, RZ, 0x1f, R7 ;  /* 0x0000001fff1e7819 */ /* 0x000fe40000011407 */
[----:B--2---:R-:W-:-:S04]  /*a5f0*/  SHF.L.U32 R35, R2, 0x1f, RZ ;  /* 0x0000001f02237819 */ /* 0x004fc800000006ff */
[----:B------:R-:W0:Y:S02]  /*a600*/  SYNCS.PHASECHK.TRANS64.TRYWAIT P0, [R0+URZ+0x22880], R35 ;  /* 0x02288023000075a7 */ /* 0x000e24000800017f */
[----:B0-----:R-:W-:Y:S05]  /*a610*/  @!P0 BRA `(.L_x_6925) ;  /* 0x0000004000a08947 */ /* 0x001fea0003800000 */
.L_x_6984:
[----:B------:R-:W-:Y:S05]  /*a620*/  BSYNC B0 ;  /* 0x0000000000007941 */ /* 0x000fea0003800000 */
.L_x_6924:
[----:B------:R-:W2:Y:S01]  /*a630*/  LDL R4, [R1+0xc] ;  /* 0x00000c0001047983 */ /* 0x000ea20000100800 */
[----:B------:R-:W-:-:S03]  /*a640*/  ULDC.64 UR4, c[0x0][0x328] ;  /* 0x0000ca0000047ab9 */ /* 0x000fc60000000a00 */
[----:B------:R-:W3:Y:S01]  /*a650*/  LDL R11, [R1+0x18] ;  /* 0x00001800010b7983 */ /* 0x000ee20000100800 */
[----:B------:R-:W-:Y:S01]  /*a660*/  IMAD R2, R30, UR4, RZ ;  /* 0x000000041e027c24 */ /* 0x000fe2000f8e02ff */
[----:B-----5:R-:W-:Y:S01]  /*a670*/  SHF.R.S32.HI R33, RZ, 0x1f, R8 ;  /* 0x0000001fff217819 */ /* 0x020fe20000011408 */
[----:B------:R-:W-:Y:S01]  /*a680*/  ULDC.64 UR6, c[0x0][0x338] ;  /* 0x0000ce0000067ab9 */ /* 0x000fe20000000a00 */
[----:B------:R-:W-:Y:S01]  /*a690*/  ULDC.64 UR8, c[0x0][0x330] ;  /* 0x0000cc0000087ab9 */ /* 0x000fe20000000a00 */
[C---:B------:R-:W-:Y:S01]  /*a6a0*/  IMAD R9, R7.reuse, UR5, R2 ;  /* 0x0000000507097c24 */ /* 0x040fe2000f8e0202 */
[----:B------:R-:W-:Y:S01]  /*a6b0*/  ULDC.64 UR10, c[0x0][0x318] ;  /* 0x0000c600000a7ab9 */ /* 0x000fe20000000a00 */
[----:B------:R-:W-:Y:S01]  /*a6c0*/  IMAD.WIDE.U32 R2, R7, UR4, RZ ;  /* 0x0000000407027c25 */ /* 0x000fe2000f8e00ff */
[----:B------:R-:W-:Y:S02]  /*a6d0*/  SHF.R.S32.HI R32, RZ, 0x1f, R6 ;  /* 0x0000001fff207819 */ /* 0x000fe40000011406 */
[----:B------:R-:W-:Y:S01]  /*a6e0*/  SHF.R.S32.HI R34, RZ, 0x1f, R5 ;  /* 0x0000001fff227819 */ /* 0x000fe20000011405 */
[----:B------:R-:W-:-:S02]  /*a6f0*/  IMAD.IADD R3, R3, 0x1, R9 ;  /* 0x0000000103037824 */ /* 0x000fc400078e0209 */
[----:B------:R-:W-:Y:S02]  /*a700*/  IMAD R9, R33, UR6, RZ ;  /* 0x0000000621097c24 */ /* 0x000fe4000f8e02ff */
[----:B------:R-:W-:-:S04]  /*a710*/  IMAD.WIDE.U32 R2, R8, UR6, R2 ;  /* 0x0000000608027c25 */ /* 0x000fc8000f8e0002 */
[----:B------:R-:W-:-:S04]  /*a720*/  IMAD R9, R8, UR7, R9 ;  /* 0x0000000708097c24 */ /* 0x000fc8000f8e0209 */
[----:B------:R-:W-:Y:S02]  /*a730*/  IMAD.IADD R3, R3, 0x1, R9 ;  /* 0x0000000103037824 */ /* 0x000fe400078e0209 */
[----:B------:R-:W-:-:S04]  /*a740*/  IMAD.WIDE.U32 R2, R16, UR8, R2 ;  /* 0x0000000810027c25 */ /* 0x000fc8000f8e0002 */
[----:B--2---:R-:W-:-:S04]  /*a750*/  IMAD R9, R4, UR8, RZ ;  /* 0x0000000804097c24 */ /* 0x004fc8000f8e02ff */
[----:B------:R-:W-:Y:S01]  /*a760*/  IMAD R18, R16, UR9, R9 ;  /* 0x0000000910127c24 */ /* 0x000fe2000f8e0209 */
[----:B------:R-:W-:Y:S01]  /*a770*/  IADD3 R9, P0, R2, UR10, RZ ;  /* 0x0000000a02097c10 */ /* 0x000fe2000ff1e0ff */
[----:B---3--:R-:W-:-:S03]  /*a780*/  IMAD R29, R37, 0x5000, R11 ;  /* 0x00005000251d7824 */ /* 0x008fc600078e020b */
[----:B------:R-:W-:Y:S01]  /*a790*/  IADD3.X R10, R3, UR11, R18, P0, !PT ;  /* 0x0000000b030a7c10 */ /* 0x000fe200087fe412 */
[----:B------:R-:W-:-:S04]  /*a7a0*/  IMAD R3, R32, UR4, RZ ;  /* 0x0000000420037c24 */ /* 0x000fc8000f8e02ff */
[C---:B------:R-:W-:Y:S02]  /*a7b0*/  IMAD R4, R6.reuse, UR5, R3 ;  /* 0x0000000506047c24 */ /* 0x040fe4000f8e0203 */
[----:B------:R-:W-:Y:S01]  /*a7c0*/  IMAD.WIDE.U32 R2, R6, UR4, RZ ;  /* 0x0000000406027c25 */ /* 0x000fe2000f8e00ff */
[----:B------:R-:W-:-:S04]  /*a7d0*/  UMOV UR4, 0xffffffff ;  /* 0xffffffff00047882 */ /* 0x000fc80000000000 */
[----:B------:R-:W-:Y:S01]  /*a7e0*/  IADD3 R3, R3, R4, RZ ;  /* 0x0000000403037210 */ /* 0x000fe20007ffe0ff */
[----:B------:R-:W-:-:S04]  /*a7f0*/  IMAD R4, R34, UR6, RZ ;  /* 0x0000000622047c24 */ /* 0x000fc8000f8e02ff */
[C---:B------:R-:W-:Y:S02]  /*a800*/  IMAD R4, R5.reuse, UR7, R4 ;  /* 0x0000000705047c24 */ /* 0x040fe4000f8e0204 */
[----:B------:R-:W-:-:S04]  /*a810*/  IMAD.WIDE.U32 R2, R5, UR6, R2 ;  /* 0x0000000605027c25 */ /* 0x000fc8000f8e0002 */
[----:B------:R-:W-:Y:S02]  /*a820*/  IMAD.IADD R3, R3, 0x1, R4 ;  /* 0x0000000103037824 */ /* 0x000fe400078e0204 */
[----:B------:R-:W-:-:S03]  /*a830*/  IMAD.WIDE.U32 R2, R16, UR8, R2 ;  /* 0x0000000810027c25 */ /* 0x000fc6000f8e0002 */
[----:B------:R-:W-:-:S04]  /*a840*/  IADD3 R17, P0, R2, UR10, RZ ;  /* 0x0000000a02117c10 */ /* 0x000fc8000ff1e0ff */
[----:B------:R-:W-:Y:S01]  /*a850*/  IADD3.X R18, R18, UR11, R3, P0, !PT ;  /* 0x0000000b12127c10 */ /* 0x000fe200087fe403 */
[----:B------:R-:W-:Y:S08]  /*a860*/  BRA.DIV UR4, `(.L_x_6926) ;  /* 0x0000004204207947 */ /* 0x000ff0000b800000 */
[----:B------:R-:W1:Y:S01]  /*a870*/  S2R R2, SR_TID.X ;  /* 0x0000000000027919 */ /* 0x000e620000002100 */
[C---:B------:R-:W-:Y:S02]  /*a880*/  LOP3.LUT P6, RZ, R28.reuse, 0x100000, RZ, 0xc0, !PT ;  /* 0x001000001cff7812 */ /* 0x040fe400078cc0ff */
[----:B------:R-:W-:Y:S01]  /*a890*/  LOP3.LUT R28, R28, 0xfdffffff, RZ, 0xc0, !PT ;  /* 0xfdffffff1c1c7812 */ /* 0x000fe200078ec0ff */
[----:B------:R-:W-:Y:S04]  /*a8a0*/  SHFL.IDX PT, R3, R10, 0x1, 0x181f ;  /* 0x00381f000a037f89 */ /* 0x000fe800000e0000 */
[----:B------:R-:W-:Y:S04]  /*a8b0*/  SHFL.IDX PT, R26, R9, 0x3, 0x181f ;  /* 0x00781f00091a7f89 */ /* 0x000fe800000e0000 */
[----:B------:R-:W-:Y:S02]  /*a8c0*/  SHFL.IDX PT, R19, R10, 0x3, 0x181f ;  /* 0x00781f000a137f89 */ /* 0x000fe400000e0000 */
[----:B------:R-:W-:-:S02]  /*a8d0*/  @P6 LOP3.LUT R28, R28, 0x2000000, RZ, 0xfc, !PT ;  /* 0x020000001c1c6812 */ /* 0x000fc400078efcff */
[----:B------:R-:W-:Y:S02]  /*a8e0*/  SHFL.IDX PT, R24, R9, 0x4, 0x181f ;  /* 0x00981f0009187f89 */ /* 0x000fe400000e0000 */
[C---:B------:R-:W-:Y:S02]  /*a8f0*/  LOP3.LUT P6, RZ, R28.reuse, 0x400000, RZ, 0xc0, !PT ;  /* 0x004000001cff7812 */ /* 0x040fe400078cc0ff */
[----:B------:R-:W-:Y:S01]  /*a900*/  SHFL.IDX PT, R22, R9, 0x5, 0x181f ;  /* 0x00b81f0009167f89 */ /* 0x000fe200000e0000 */
[----:B------:R-:W-:-:S03]  /*a910*/  LOP3.LUT R28, R28, 0xfbffffff, RZ, 0xc0, !PT ;  /* 0xfbffffff1c1c7812 */ /* 0x000fc600078ec0ff */
[----:B------:R-:W-:Y:S04]  /*a920*/  SHFL.IDX PT, R20, R9, 0x6, 0x181f ;  /* 0x00d81f0009147f89 */ /* 0x000fe800000e0000 */
[----:B------:R-:W-:Y:S03]  /*a930*/  SHFL.IDX PT, R14, R9, RZ, 0x181f ;  /* 0x00181fff090e7589 */ /* 0x000fe600000e0000 */
[----:B------:R-:W-:Y:S01]  /*a940*/  @P6 LOP3.LUT R28, R28, 0x4000000, RZ, 0xfc, !PT ;  /* 0x040000001c1c6812 */ /* 0x000fe200078efcff */
[----:B-1----:R-:W-:Y:S01]  /*a950*/  IMAD.SHL.U32 R11, R2, 0x10, RZ ;  /* 0x00000010020b7824 */ /* 0x002fe200078e00ff */
[----:B------:R-:W-:Y:S02]  /*a960*/  SHFL.IDX PT, R4, R10, RZ, 0x181f ;  /* 0x00181fff0a047589 */ /* 0x000fe400000e0000 */
[----:B------:R-:W-:-:S02]  /*a970*/  LOP3.LUT P6, RZ, R28, 0x800000, RZ, 0xc0, !PT ;  /* 0x008000001cff7812 */ /* 0x000fc400078cc0ff */
[----:B------:R-:W1:Y:S01]  /*a980*/  SHFL.IDX PT, R2, R9, 0x1, 0x181f ;  /* 0x00381f0009027f89 */ /* 0x000e6200000e0000 */
[----:B------:R-:W-:Y:S02]  /*a990*/  LOP3.LUT R11, R11, 0x70, RZ, 0xc0, !PT ;  /* 0x000000700b0b7812 */ /* 0x000fe400078ec0ff */
[C---:B------:R-:W-:Y:S02]  /*a9a0*/  LOP3.LUT P5, RZ, R28.reuse, 0x80000, RZ, 0xc0, !PT ;  /* 0x000800001cff7812 */ /* 0x040fe400078ac0ff */
[C---:B------:R-:W-:Y:S02]  /*a9b0*/  LOP3.LUT P4, RZ, R28.reuse, 0x40000, RZ, 0xc0, !PT ;  /* 0x000400001cff7812 */ /* 0x040fe4000788c0ff */
[C---:B------:R-:W-:Y:S02]  /*a9c0*/  LOP3.LUT P3, RZ, R28.reuse, 0x20000, RZ, 0xc0, !PT ;  /* 0x000200001cff7812 */ /* 0x040fe4000786c0ff */
[C---:B------:R-:W-:Y:S02]  /*a9d0*/  LOP3.LUT P2, RZ, R28.reuse, 0x10000, RZ, 0xc0, !PT ;  /* 0x000100001cff7812 */ /* 0x040fe4000784c0ff */
[----:B------:R-:W-:-:S02]  /*a9e0*/  LOP3.LUT P1, RZ, R28, 0x8000, RZ, 0xc0, !PT ;  /* 0x000080001cff7812 */ /* 0x000fc4000782c0ff */
[C---:B-1----:R-:W-:Y:S02]  /*a9f0*/  IADD3 R12, P0, R11.reuse, R2, RZ ;  /* 0x000000020b0c7210 */ /* 0x042fe40007f1e0ff */
[----:B------:R-:W1:Y:S03]  /*aa00*/  SHFL.IDX PT, R2, R9, 0x2, 0x181f ;  /* 0x00581f0009027f89 */ /* 0x000e6600000e0000 */
[----:B------:R-:W-:Y:S01]  /*aa10*/  IMAD.X R13, RZ, RZ, R3, P0 ;  /* 0x000000ffff0d7224 */ /* 0x000fe200000e0603 */
[----:B------:R-:W-:Y:S04]  /*aa20*/  SHFL.IDX PT, R9, R9, 0x7, 0x181f ;  /* 0x00f81f0009097f89 */ /* 0x000fe800000e0000 */
[----:B------:R-:W2:Y:S01]  /*aa30*/  SHFL.IDX PT, R3, R10, 0x2, 0x181f ;  /* 0x00581f000a037f89 */ /* 0x000ea200000e0000 */
[----:B-1----:R-:W-:-:S05]  /*aa40*/  IADD3 R2, P0, R11, R2, RZ ;  /* 0x000000020b027210 */ /* 0x002fca0007f1e0ff */
[----:B--2---:R-:W-:Y:S01]  /*aa50*/  IMAD.X R3, RZ, RZ, R3, P0 ;  /* 0x000000ffff037224 */ /* 0x004fe200000e0603 */
[----:B------:R-:W-:-:S05]  /*aa60*/  IADD3 R26, P0, R11, R26, RZ ;  /* 0x0000001a0b1a7210 */ /* 0x000fca0007f1e0ff */
[----:B------:R-:W-:Y:S01]  /*aa70*/  IMAD.X R27, RZ, RZ, R19, P0 ;  /* 0x000000ffff1b7224 */ /* 0x000fe200000e0613 */
[C---:B------:R-:W-:Y:S01]  /*aa80*/  IADD3 R24, P0, R11.reuse, R24, RZ ;  /* 0x000000180b187210 */ /* 0x040fe20007f1e0ff */
[----:B------:R-:W1:Y:S04]  /*aa90*/  SHFL.IDX PT, R19, R10, 0x4, 0x181f ;  /* 0x00981f000a137f89 */ /* 0x000e6800000e0000 */
[----:B-1----:R-:W-:Y:S01]  /*aaa0*/  IMAD.X R25, RZ, RZ, R19, P0 ;  /* 0x000000ffff197224 */ /* 0x002fe200000e0613 */
[C---:B------:R-:W-:Y:S01]  /*aab0*/  IADD3 R22, P0, R11.reuse, R22, RZ ;  /* 0x000000160b167210 */ /* 0x040fe20007f1e0ff */
[----:B------:R-:W1:Y:S04]  /*aac0*/  SHFL.IDX PT, R19, R10, 0x5, 0x181f ;  /* 0x00b81f000a137f89 */ /* 0x000e6800000e0000 */
[----:B-1----:R-:W-:Y:S01]  /*aad0*/  IMAD.X R23, RZ, RZ, R19, P0 ;  /* 0x000000ffff177224 */ /* 0x002fe200000e0613 */
[C---:B------:R-:W-:Y:S01]  /*aae0*/  IADD3 R20, P0, R11.reuse, R20, RZ ;  /* 0x000000140b147210 */ /* 0x040fe20007f1e0ff */
[----:B------:R-:W1:Y:S04]  /*aaf0*/  SHFL.IDX PT, R19, R10, 0x6, 0x181f ;  /* 0x00d81f000a137f89 */ /* 0x000e6800000e0000 */
[----:B------:R-:W-:Y:S01]  /*ab00*/  SHFL.IDX PT, R10, R10, 0x7, 0x181f ;  /* 0x00f81f000a0a7f89 */ /* 0x000fe200000e0000 */
[----:B-1----:R-:W-:Y:S01]  /*ab10*/  IMAD.X R21, RZ, RZ, R19, P0 ;  /* 0x000000ffff157224 */ /* 0x002fe200000e0613 */
[----:B------:R-:W-:-:S05]  /*ab20*/  IADD3 R14, P0, R11, R14, RZ ;  /* 0x0000000e0b0e7210 */ /* 0x000fca0007f1e0ff */
[----:B------:R-:W-:Y:S01]  /*ab30*/  IMAD.X R15, RZ, RZ, R4, P0 ;  /* 0x000000ffff0f7224 */ /* 0x000fe200000e0604 */
[----:B------:R-:W-:Y:S01]  /*ab40*/  LOP3.LUT P0, RZ, R28, 0x200000, RZ, 0xc0, !PT ;  /* 0x002000001cff7812 */ /* 0x000fe2000780c0ff */
[----:B------:R-:W-:-:S05]  /*ab50*/  VIADD R4, R29, UR42 ;  /* 0x0000002a1d047c36 */ /* 0x000fca0008000000 */
[----:B------:R1:W-:Y:S01]  /*ab60*/  LDGSTS.E.BYPASS.LTC128B.128 [R4+0xa400], desc[UR48][R14.64], !P6 ;  /* 0x0a4000000e047fae */ /* 0x0003e2000f101d70 */
[----:B------:R-:W-:-:S03]  /*ab70*/  LOP3.LUT P6, RZ, R28, 0x4000000, RZ, 0xc0, !PT ;  /* 0x040000001cff7812 */ /* 0x000fc600078cc0ff */
[----:B-1----:R-:W-:Y:S10]  /*ab80*/  SHFL.IDX PT, R14, R17, 0x1, 0x181f ;  /* 0x00381f00110e7f89 */ /* 0x002ff400000e0000 */
[----:B------:R-:W-:Y:S01]  /*ab90*/  LDGSTS.E.BYPASS.LTC128B.128 [R4+0xac00], desc[UR48][R12.64], !P6 ;  /* 0x0ac000000c047fae */ /* 0x000fe2000f101d70 */
[----:B------:R-:W-:-:S03]  /*aba0*/  LOP3.LUT P6, RZ, R28, 0x2000000, RZ, 0xc0, !PT ;  /* 0x020000001cff7812 */ /* 0x000fc600078cc0ff */
[----:B------:R1:W-:Y:S10]  /*abb0*/  LDGSTS.E.BYPASS.LTC128B.128 [R4+0xb400], desc[UR48][R2.64], !P0 ;  /* 0x0b40000002047fae */ /* 0x0003f4000c101d70 */
[----:B------:R2:W-:Y:S04]  /*abc0*/  LDGSTS.E.BYPASS.LTC128B.128 [R4+0xbc00], desc[UR48][R26.64], !P6 ;  /* 0x0bc000001a047fae */ /* 0x0005e8000f101d70 */
[----:B-1----:R-:W1:Y:S04]  /*abd0*/  SHFL.IDX PT, R2, R17, RZ, 0x181f ;  /* 0x00181fff11027589 */ /* 0x002e6800000e0000 */
[----:B------:R-:W3:Y:S04]  /*abe0*/  SHFL.IDX PT, R3, R18, RZ, 0x181f ;  /* 0x00181fff12037589 */ /* 0x000ee800000e0000 */
[----:B------:R2:W-:Y:S04]  /*abf0*/  LDGSTS.E.BYPASS.LTC128B.128 [R4+0xc400], desc[UR48][R24.64], !P5 ;  /* 0x0c40000018047fae */ /* 0x0005e8000e901d70 */
[----:B------:R2:W-:Y:S04]  /*ac00*/  LDGSTS.E.BYPASS.LTC128B.128 [R4+0xcc00], desc[UR48][R22.64], !P4 ;  /* 0x0cc0000016047fae */ /* 0x0005e8000e101d70 */
[----:B------:R2:W-:Y:S04]  /*ac10*/  LDGSTS.E.BYPASS.LTC128B.128 [R4+0xd400], desc[UR48][R20.64], !P3 ;  /* 0x0d40000014047fae */ /* 0x0005e8000d901d70 */
[----:B------:R-:W4:Y:S01]  /*ac20*/  SHFL.IDX PT, R18, R18, 0x1, 0x181f ;  /* 0x00381f0012127f89 */ /* 0x000f2200000e0000 */
[----:B-1----:R-:W-:-:S05]  /*ac30*/  IADD3 R12, P0, R11, R2, RZ ;  /* 0x000000020b0c7210 */ /* 0x002fca0007f1e0ff */
[----:B---3--:R-:W-:Y:S01]  /*ac40*/  IMAD.X R13, RZ, RZ, R3, P0 ;  /* 0x000000ffff0d7224 */ /* 0x008fe200000e0603 */
[----:B------:R-:W-:-:S05]  /*ac50*/  IADD3 R2, P0, R11, R9, RZ ;  /* 0x000000090b027210 */ /* 0x000fca0007f1e0ff */
[----:B------:R-:W-:-:S05]  /*ac60*/  IMAD.X R3, RZ, RZ, R10, P0 ;  /* 0x000000ffff037224 */ /* 0x000fca00000e060a */
[----:B------:R2:W-:Y:S04]  /*ac70*/  LDGSTS.E.BYPASS.LTC128B.128 [R4+0xdc00], desc[UR48][R2.64], !P2 ;  /* 0x0dc0000002047fae */ /* 0x0005e8000d101d70 */
[----:B----4-:R2:W-:Y:S02]  /*ac80*/  LDGSTS.E.BYPASS.LTC128B.128 [R4+0xe400], desc[UR48][R12.64], !P1 ;  /* 0x0e4000000c047fae */ /* 0x0105e4000c901d70 */
.L_x_7006:
[----:B--2---:R-:W1:Y:S01]  /*ac90*/  S2R R2, SR_TID.X ;  /* 0x0000000000027919 */ /* 0x004e620000002100 */
[----:B------:R-:W-:Y:S02]  /*aca0*/  LOP3.LUT P1, RZ, R28, 0x1000000, RZ, 0xc0, !PT ;  /* 0x010000001cff7812 */ /* 0x000fe4000782c0ff */
[----:B-1----:R-:W-:-:S04]  /*acb0*/  SHF.L.U32 R2, R2, 0x4, RZ ;  /* 0x0000000402027819 */ /* 0x002fc800000006ff */
[----:B------:R-:W-:-:S04]  /*acc0*/  LOP3.LUT R2, R2, 0x70, RZ, 0xc0, !PT ;  /* 0x0000007002027812 */ /* 0x000fc800078ec0ff */
[----:B------:R-:W-:-:S05]  /*acd0*/  IADD3 R2, P0, R2, R14, RZ ;  /* 0x0000000e02027210 */ /* 0x000fca0007f1e0ff */
[----:B------:R-:W-:Y:S01]  /*ace0*/  IMAD.X R3, RZ, RZ, R18, P0 ;  /* 0x000000ffff037224 */ /* 0x000fe200000e0612 */
[----:B------:R-:W-:-:S04]  /*acf0*/  PLOP3.LUT P0, PT, PT, PT, PT, 0x80, 0x0 ;  /* 0x000000000000781c */ /* 0x000fc80003f0f070 */
[----:B------:R-:W-:Y:S01]  /*ad00*/  @!PT LDS RZ, [RZ] ;  /* 0x00000000fffff984 */ /* 0x000fe20000000800 */
[----:B------:R-:W-:Y:S01]  /*ad10*/  @!PT LDS RZ, [RZ] ;  /* 0x00000000fffff984 */ /* 0x000fe20000000800 */
[----:B------:R-:W-:Y:S01]  /*ad20*/  @!PT LDS RZ, [RZ] ;  /* 0x00000000fffff984 */ /* 0x000fe20000000800 */
[----:B------:R1:W-:Y:S01]  /*ad30*/  LDGSTS.E.BYPASS.LTC128B.128 [R4+0xec00], desc[UR48][R2.64], !P1 ;  /* 0x0ec0000002047fae */ /* 0x0003e2000c901d70 */
[----:B------:R-:W-:-:S08]  /*ad40*/  NOP ;  /* 0x0000000000007918 */ /* 0x000fd00000000000 */
.L_x_6927:
        /* <DEDUP_REMOVED lines=11> */
.L_x_6928:
[----:B------:R1:W-:Y:S01]  /*ae00*/  SYNCS.ARRIVE.TRANS64.A1T0 RZ, [R0+URZ+0x22870], RZ ;  /* 0x022870ff00ff79a7 */ /* 0x0003e2000810003f */
[----:B------:R-:W-:Y:S05]  /*ae10*/  @!P2 BRA `(.L_x_6929) ;  /* 0x000000000004a947 */ /* 0x000fea0003800000 */
[----:B------:R-:W-:Y:S01]  /*ae20*/  BPT.TRAP 0x1 ;  /* 0x000000040000795c */ /* 0x000fe20000300000 */
.L_x_6929:
[----:B------:R-:W2:Y:S01]  /*ae30*/  SYNCS.PHASECHK.TRANS64.TRYWAIT P0, [R0+URZ+0x22840], R35 ;  /* 0x02284023000075a7 */ /* 0x000ea2000800017f */
[----:B------:R-:W-:Y:S04]  /*ae40*/  BSSY B0, `(.L_x_6930) ;  /* 0x0000002000007945 */ /* 0x000fe80003800000 */
[----:B--2---:R-:W-:Y:S05]  /*ae50*/  @!P0 BRA `(.L_x_6931) ;  /* 0x0000004400808947 */ /* 0x004fea0003800000 */
.L_x_7007:
[----:B------:R-:W-:Y:S05]  /*ae60*/  BSYNC B0 ;  /* 0x0000000000007941 */ /* 0x000fea0003800000 */
.L_x_6930:
[----:B------:R-:W3:Y:S01]  /*ae70*/  LDL R10, [R1+0xc] ;  /* 0x00000c00010a7983 */ /* 0x000ee20000100800 */
[----:B------:R-:W-:Y:S01]  /*ae80*/  ULDC.64 UR4, c[0x0][0x300] ;  /* 0x0000c00000047ab9 */ /* 0x000fe20000000a00 */
[----:B------:R-:W-:Y:S01]  /*ae90*/  ULDC.64 UR6, c[0x0][0x310] ;  /* 0x0000c40000067ab9 */ /* 0x000fe20000000a00 */
[----:B------:R-:W-:Y:S01]  /*aea0*/  IMAD R30, R30, UR4, RZ ;  /* 0x000000041e1e7c24 */ /* 0x000fe2000f8e02ff */
[----:B------:R4:W5:Y:S01]  /*aeb0*/  LDL R23, [R1+0x14] ;  /* 0x0000140001177983 */ /* 0x0009620000100800 */
[C---:B------:R-:W-:Y:S01]  /*aec0*/  IMAD.WIDE.U32 R2, R7.reuse, UR4, RZ ;  /* 0x0000000407027c25 */ /* 0x040fe2000f8e00ff */
[----:B------:R-:W-:Y:S01]  /*aed0*/  ULDC.64 UR8, c[0x0][0x308] ;  /* 0x0000c20000087ab9 */ /* 0x000fe20000000a00 */
[----:B------:R-:W-:Y:S01]  /*aee0*/  ULDC.64 UR10, c[0x0][0x2e8] ;  /* 0x0000ba00000a7ab9 */ /* 0x000fe20000000a00 */
[----:B------:R-:W-:Y:S01]  /*aef0*/  LOP3.LUT P1, RZ, R28, 0x1, RZ, 0xc0, !PT ;  /* 0x000000011cff7812 */ /* 0x000fe2000782c0ff */
[----:B------:R-:W-:Y:S02]  /*af00*/  IMAD R9, R7, UR5, R30 ;  /* 0x0000000507097c24 */ /* 0x000fe4000f8e021e */
[----:B------:R-:W-:-:S02]  /*af10*/  IMAD R33, R33, UR6, RZ ;  /* 0x0000000621217c24 */ /* 0x000fc4000f8e02ff */
[----:B------:R-:W-:Y:S02]  /*af20*/  IMAD.IADD R3, R3, 0x1, R9 ;  /* 0x0000000103037824 */ /* 0x000fe400078e0209 */
[C---:B------:R-:W-:Y:S02]  /*af30*/  IMAD R33, R8.reuse, UR7, R33 ;  /* 0x0000000708217c24 */ /* 0x040fe4000f8e0221 */
[----:B------:R-:W-:-:S04]  /*af40*/  IMAD.WIDE.U32 R2, R8, UR6, R2 ;  /* 0x0000000608027c25 */ /* 0x000fc8000f8e0002 */
[----:B------:R-:W-:Y:S02]  /*af50*/  IMAD.IADD R3, R3, 0x1, R33 ;  /* 0x0000000103037824 */ /* 0x000fe400078e0221 */
[----:B------:R-:W-:-:S03]  /*af60*/  IMAD.WIDE.U32 R2, R16, UR8, R2 ;  /* 0x0000000810027c25 */ /* 0x000fc6000f8e0002 */
[----:B------:R-:W-:Y:S01]  /*af70*/  IADD3 R8, P0, R2, UR10, RZ ;  /* 0x0000000a02087c10 */ /* 0x000fe2000ff1e0ff */
[----:B------:R-:W-:Y:S02]  /*af80*/  IMAD R34, R34, UR6, RZ ;  /* 0x0000000622227c24 */ /* 0x000fe4000f8e02ff */
[----:B---3--:R-:W-:Y:S02]  /*af90*/  IMAD R9, R10, UR8, RZ ;  /* 0x000000080a097c24 */ /* 0x008fe4000f8e02ff */
[----:B------:R-:W3:Y:S02]  /*afa0*/  S2R R10, SR_TID.X ;  /* 0x00000000000a7919 */ /* 0x000ee40000002100 */
[----:B------:R-:W-:-:S05]  /*afb0*/  IMAD R9, R16, UR9, R9 ;  /* 0x0000000910097c24 */ /* 0x000fca000f8e0209 */
[----:B------:R-:W-:Y:S01]  /*afc0*/  IADD3.X R7, R3, UR11, R9, P0, !PT ;  /* 0x0000000b03077c10 */ /* 0x000fe200087fe409 */
[----:B------:R-:W-:-:S04]  /*afd0*/  IMAD R3, R32, UR4, RZ ;  /* 0x0000000420037c24 */ /* 0x000fc8000f8e02ff */
[C---:B------:R-:W-:Y:S02]  /*afe0*/  IMAD R11, R6.reuse, UR5, R3 ;  /* 0x00000005060b7c24 */ /* 0x040fe4000f8e0203 */
[----:B------:R-:W-:-:S04]  /*aff0*/  IMAD.WIDE.U32 R2, R6, UR4, RZ ;  /* 0x0000000406027c25 */ /* 0x000fc8000f8e00ff */
[----:B------:R-:W-:Y:S02]  /*b000*/  IMAD.IADD R3, R3, 0x1, R11 ;  /* 0x0000000103037824 */ /* 0x000fe400078e020b */
[C---:B------:R-:W-:Y:S02]  /*b010*/  IMAD R11, R5.reuse, UR7, R34 ;  /* 0x00000007050b7c24 */ /* 0x040fe4000f8e0222 */
[----:B------:R-:W-:-:S04]  /*b020*/  IMAD.WIDE.U32 R2, R5, UR6, R2 ;  /* 0x0000000605027c25 */ /* 0x000fc8000f8e0002 */
[----:B------:R-:W-:Y:S02]  /*b030*/  IMAD.IADD R3, R3, 0x1, R11 ;  /* 0x0000000103037824 */ /* 0x000fe400078e020b */
[----:B------:R-:W-:Y:S01]  /*b040*/  IMAD.WIDE.U32 R2, R16, UR8, R2 ;  /* 0x0000000810027c25 */ /* 0x000fe2000f8e0002 */
[----:B------:R-:W-:Y:S02]  /*b050*/  UMOV UR4, 0xffffffff ;  /* 0xffffffff00047882 */ /* 0x000fe40000000000 */
[----:B------:R-:W-:Y:S01]  /*b060*/  IADD3 R6, P0, R2, UR10, RZ ;  /* 0x0000000a02067c10 */ /* 0x000fe2000ff1e0ff */
[----:B---3--:R-:W-:-:S03]  /*b070*/  IMAD.SHL.U32 R22, R10, 0x10, RZ ;  /* 0x000000100a167824 */ /* 0x008fc600078e00ff */
[----:B------:R-:W-:Y:S02]  /*b080*/  IADD3.X R5, R9, UR11, R3, P0, !PT ;  /* 0x0000000b09057c10 */ /* 0x000fe400087fe403 */
[----:B------:R-:W-:Y:S01]  /*b090*/  LOP3.LUT R22, R22, 0x70, RZ, 0xc0, !PT ;  /* 0x0000007016167812 */ /* 0x000fe200078ec0ff */
[----:B----4-:R-:W-:Y:S06]  /*b0a0*/  BRA.DIV UR4, `(.L_x_6932) ;  /* 0x0000004604007947 */ /* 0x010fec000b800000 */
[----:B------:R-:W3:Y:S01]  /*b0b0*/  SHFL.IDX PT, R14, R8, 0x1, 0x181f ;  /* 0x00381f00080e7f89 */ /* 0x000ee200000e0000 */
[C---:B-----5:R-:W-:Y:S02]  /*b0c0*/  ISETP.GE.AND P2, PT, R23.reuse, 0x11, PT ;  /* 0x000000111700780c */ /* 0x060fe40003f46270 */
[C---:B------:R-:W-:Y:S01]  /*b0d0*/  ISETP.GE.AND P3, PT, R23.reuse, 0x21, PT ;  /* 0x000000211700780c */ /* 0x040fe20003f66270 */
[----:B------:R-:W4:Y:S01]  /*b0e0*/  SHFL.IDX PT, R21, R7, 0x1, 0x181f ;  /* 0x00381f0007157f89 */ /* 0x000f2200000e0000 */
[C---:B------:R-:W-:Y:S02]  /*b0f0*/  ISETP.GE.AND P4, PT, R23.reuse, 0x31, PT ;  /* 0x000000311700780c */ /* 0x040fe40003f86270 */
[C---:B------:R-:W-:Y:S01]  /*b100*/  ISETP.GE.AND P6, PT, R23.reuse, 0x41, PT ;  /* 0x000000411700780c */ /* 0x040fe20003fc6270 */
[----:B------:R-:W-:Y:S01]  /*b110*/  SHFL.IDX PT, R2, R7, 0x2, 0x181f ;  /* 0x00581f0007027f89 */ /* 0x000fe200000e0000 */
[C---:B------:R-:W-:Y:S02]  /*b120*/  ISETP.GE.AND P5, PT, R23.reuse, 0x51, PT ;  /* 0x000000511700780c */ /* 0x040fe40003fa6270 */
[----:B------:R-:W-:Y:S01]  /*b130*/  LOP3.LUT R28, R28, 0xfdffffff, RZ, 0xc0, !PT ;  /* 0xfdffffff1c1c7812 */ /* 0x000fe200078ec0ff */
[----:B------:R-:W-:Y:S03]  /*b140*/  SHFL.IDX PT, R13, R8, 0x4, 0x181f ;  /* 0x00981f00080d7f89 */ /* 0x000fe600000e0000 */
[----:B------:R-:W-:Y:S01]  /*b150*/  @P1 LOP3.LUT R28, R28, 0x2000000, RZ, 0xfc, !PT ;  /* 0x020000001c1c1812 */ /* 0x000fe200078efcff */
[----:B------:R-:W-:Y:S01]  /*b160*/  SHFL.IDX PT, R10, R8, 0x5, 0x181f ;  /* 0x00b81f00080a7f89 */ /* 0x000fe200000e0000 */
[----:B------:R-:W-:-:S03]  /*b170*/  ISETP.GE.AND P1, PT, R23, 0x1, PT ;  /* 0x000000011700780c */ /* 0x000fc60003f26270 */
[----:B------:R-:W-:Y:S01]  /*b180*/  SHFL.IDX PT, R9, R7, 0x5, 0x181f ;  /* 0x00b81f0007097f89 */ /* 0x000fe200000e0000 */
[----:B---3--:R-:W-:-:S03]  /*b190*/  @P2 IADD3 R18, P0, R22, R14, RZ ;  /* 0x0000000e16122210 */ /* 0x008fc60007f1e0ff */
[----:B------:R-:W-:Y:S04]  /*b1a0*/  SHFL.IDX PT, R3, R8, RZ, 0x181f ;  /* 0x00181fff08037589 */ /* 0x000fe800000e0000 */
[----:B------:R-:W3:Y:S01]  /*b1b0*/  SHFL.IDX PT, R14, R8, 0x2, 0x181f ;  /* 0x00581f00080e7f89 */ /* 0x000ee200000e0000 */
[----:B----4-:R-:W-:-:S03]  /*b1c0*/  @P2 IMAD.X R21, RZ, RZ, R21, P0 ;  /* 0x000000ffff152224 */ /* 0x010fc600000e0615 */
[----:B------:R-:W-:Y:S04]  /*b1d0*/  SHFL.IDX PT, R20, R8, 0x6, 0x181f ;  /* 0x00d81f0008147f89 */ /* 0x000fe800000e0000 */
[----:B------:R-:W-:Y:S01]  /*b1e0*/  SHFL.IDX PT, R19, R7, 0x6, 0x181f ;  /* 0x00d81f0007137f89 */ /* 0x000fe200000e0000 */
[----:B---3--:R-:W-:-:S03]  /*b1f0*/  @P3 IADD3 R11, P0, R22, R14, RZ ;  /* 0x0000000e160b3210 */ /* 0x008fc60007f1e0ff */
[----:B------:R-:W3:Y:S02]  /*b200*/  SHFL.IDX PT, R14, R8, 0x3, 0x181f ;  /* 0x00781f00080e7f89 */ /* 0x000ee400000e0000 */
[----:B------:R-:W-:Y:S02]  /*b210*/  @P3 IMAD.X R12, RZ, RZ, R2, P0 ;  /* 0x000000ffff0c3224 */ /* 0x000fe400000e0602 */
[----:B------:R-:W-:Y:S04]  /*b220*/  SHFL.IDX PT, R8, R8, 0x7, 0x181f ;  /* 0x00f81f0008087f89 */ /* 0x000fe800000e0000 */
[----:B------:R-:W4:Y:S01]  /*b230*/  SHFL.IDX PT, R2, R7, 0x3, 0x181f ;  /* 0x00781f0007027f89 */ /* 0x000f2200000e0000 */
[----:B---3--:R-:W-:-:S05]  /*b240*/  @P4 IADD3 R17, P0, R22, R14, RZ ;  /* 0x0000000e16114210 */ /* 0x008fca0007f1e0ff */
[----:B----4-:R-:W-:Y:S01]  /*b250*/  @P4 IMAD.X R15, RZ, RZ, R2, P0 ;  /* 0x000000ffff0f4224 */ /* 0x010fe200000e0602 */
[----:B------:R-:W-:Y:S01]  /*b260*/  @P6 IADD3 R13, P0, R22, R13, RZ ;  /* 0x0000000d160d6210 */ /* 0x000fe20007f1e0ff */
[----:B------:R-:W3:Y:S01]  /*b270*/  SHFL.IDX PT, R2, R7, 0x4, 0x181f ;  /* 0x00981f0007027f89 */ /* 0x000ee200000e0000 */
[----:B------:R-:W-:-:S03]  /*b280*/  ISETP.GE.AND P4, PT, R23, 0x61, PT ;  /* 0x000000611700780c */ /* 0x000fc60003f86270 */
[----:B---3--:R-:W-:Y:S01]  /*b290*/  @P6 IMAD.X R14, RZ, RZ, R2, P0 ;  /* 0x000000ffff0e6224 */ /* 0x008fe200000e0602 */
[C---:B------:R-:W-:Y:S01]  /*b2a0*/  @P5 IADD3 R10, P0, R22.reuse, R10, RZ ;  /* 0x0000000a160a5210 */ /* 0x040fe20007f1e0ff */
[----:B------:R-:W3:Y:S04]  /*b2b0*/  SHFL.IDX PT, R2, R7, RZ, 0x181f ;  /* 0x00181fff07027589 */ /* 0x000ee800000e0000 */
[----:B------:R-:W-:Y:S01]  /*b2c0*/  @P5 IMAD.X R9, RZ, RZ, R9, P0 ;  /* 0x000000ffff095224 */ /* 0x000fe200000e0609 */
[----:B------:R-:W-:-:S04]  /*b2d0*/  @P1 IADD3 R3, P0, R22, R3, RZ ;  /* 0x0000000316031210 */ /* 0x000fc80007f1e0ff */
[----:B---3--:R-:W-:Y:S02]  /*b2e0*/  @P1 IADD3.X R2, RZ, R2, RZ, P0, !PT ;  /* 0x00000002ff021210 */ /* 0x008fe400007fe4ff */
[----:B------:R-:W-:Y:S02]  /*b2f0*/  @P4 IADD3 R20, P0, R22, R20, RZ ;  /* 0x0000001416144210 */ /* 0x000fe40007f1e0ff */
[----:B------:R-:W-:-:S03]  /*b300*/  LOP3.LUT P1, RZ, R28, 0x2000000, RZ, 0xc0, !PT ;  /* 0x020000001cff7812 */ /* 0x000fc6000782c0ff */
[----:B------:R-:W-:Y:S01]  /*b310*/  @P4 IMAD.X R19, RZ, RZ, R19, P0 ;  /* 0x000000ffff134224 */ /* 0x000fe200000e0613 */
[----:B------:R-:W-:-:S13]  /*b320*/  ISETP.GE.AND P0, PT, R23, 0x1, PT ;  /* 0x000000011700780c */ /* 0x000fda0003f06270 */
[----:B------:R-:W-:-:S04]  /*b330*/  @P0 LOP3.LUT R3, R3, R2, RZ, 0x3c, !PT ;  /* 0x0000000203030212 */ /* 0x000fc800078e3cff */
[----:B------:R-:W-:-:S04]  /*b340*/  @P0 LOP3.LUT R2, R3, R2, RZ, 0x3c, !PT ;  /* 0x0000000203020212 */ /* 0x000fc800078e3cff */
[----:B------:R-:W-:-:S05]  /*b350*/  @P0 LOP3.LUT R3, R3, R2, RZ, 0x3c, !PT ;  /* 0x0000000203030212 */ /* 0x000fca00078e3cff */
[----:B------:R3:W-:Y:S02]  /*b360*/  @P0 LDGSTS.E.BYPASS.LTC128B.128 [R4+0x18400], desc[UR48][R2.64], !P1 ;  /* 0x1840000002040fae */ /* 0x0007e4000c901d70 */
[----:B---3--:R-:W-:Y:S02]  /*b370*/  @P2 IMAD.MOV.U32 R2, RZ, RZ, R18 ;  /* 0x000000ffff022224 */ /* 0x008fe400078e0012 */
[----:B------:R-:W-:Y:S01]  /*b380*/  @P2 IMAD.MOV.U32 R3, RZ, RZ, R21 ;  /* 0x000000ffff032224 */ /* 0x000fe200078e0015 */
[----:B------:R-:W-:Y:S04]  /*b390*/  SHFL.IDX PT, R18, R7, 0x7, 0x181f ;  /* 0x00f81f0007127f89 */ /* 0x000fe800000e0000 */
[----:B------:R3:W-:Y:S01]  /*b3a0*/  @P2 LDGSTS.E.BYPASS.LTC128B.128 [R4+0x18c00], desc[UR48][R2.64], !P1 ;  /* 0x18c0000002042fae */ /* 0x0007e2000c901d70 */
[----:B------:R-:W-:Y:S01]  /*b3b0*/  ISETP.GE.AND P2, PT, R23, 0x81, PT ;  /* 0x000000811700780c */ /* 0x000fe20003f46270 */
[----:B---3--:R-:W-:-:S02]  /*b3c0*/  @P3 IMAD.MOV.U32 R2, RZ, RZ, R11 ;  /* 0x000000ffff023224 */ /* 0x008fc400078e000b */
[----:B------:R-:W-:Y:S01]  /*b3d0*/  @P3 IMAD.MOV.U32 R3, RZ, RZ, R12 ;  /* 0x000000ffff033224 */ /* 0x000fe200078e000c */
[----:B------:R-:W3:Y:S04]  /*b3e0*/  SHFL.IDX PT, R11, R6, RZ, 0x181f ;  /* 0x00181fff060b7589 */ /* 0x000ee800000e0000 */
[----:B------:R4:W-:Y:S01]  /*b3f0*/  @P3 LDGSTS.E.BYPASS.LTC128B.128 [R4+0x19400], desc[UR48][R2.64], !P1 ;  /* 0x1940000002043fae */ /* 0x0009e2000c901d70 */
[----:B------:R-:W-:-:S03]  /*b400*/  ISETP.GE.AND P3, PT, R23, 0x71, PT ;  /* 0x000000711700780c */ /* 0x000fc60003f66270 */
[----:B----4-:R-:W4:Y:S04]  /*b410*/  SHFL.IDX PT, R2, R5, RZ, 0x181f ;  /* 0x00181fff05027589 */ /* 0x010f2800000e0000 */
[----:B------:R-:W0:Y:S01]  /*b420*/  SHFL.IDX PT, R5, R5, 0x1, 0x181f ;  /* 0x00381f0005057f89 */ /* 0x000e2200000e0000 */
[----:B---3--:R-:W-:-:S05]  /*b430*/  @P2 IADD3 R11, P0, R22, R11, RZ ;  /* 0x0000000b160b2210 */ /* 0x008fca0007f1e0ff */
[----:B----4-:R-:W-:Y:S01]  /*b440*/  @P2 IMAD.X R12, RZ, RZ, R2, P0 ;  /* 0x000000ffff0c2224 */ /* 0x010fe200000e0602 */
[----:B------:R-:W-:-:S05]  /*b450*/  @P3 IADD3 R7, P0, R22, R8, RZ ;  /* 0x0000000816073210 */ /* 0x000fca0007f1e0ff */
[----:B------:R-:W-:Y:S01]  /*b460*/  @P3 IMAD.X R18, RZ, RZ, R18, P0 ;  /* 0x000000ffff123224 */ /* 0x000fe200000e0612 */
[----:B------:R-:W-:-:S13]  /*b470*/  ISETP.GE.AND P0, PT, R23, 0x31, PT ;  /* 0x000000311700780c */ /* 0x000fda0003f06270 */
[----:B------:R-:W-:Y:S02]  /*b480*/  @P0 IMAD.MOV.U32 R2, RZ, RZ, R17 ;  /* 0x000000ffff020224 */ /* 0x000fe400078e0011 */
[----:B------:R-:W-:-:S05]  /*b490*/  @P0 IMAD.MOV.U32 R3, RZ, RZ, R15 ;  /* 0x000000ffff030224 */ /* 0x000fca00078e000f */
[----:B------:R3:W-:Y:S02]  /*b4a0*/  @P0 LDGSTS.E.BYPASS.LTC128B.128 [R4+0x19c00], desc[UR48][R2.64], !P1 ;  /* 0x19c0000002040fae */ /* 0x0007e4000c901d70 */
[----:B---3--:R-:W-:Y:S02]  /*b4b0*/  @P6 IMAD.MOV.U32 R2, RZ, RZ, R13 ;  /* 0x000000ffff026224 */ /* 0x008fe400078e000d */
[----:B------:R-:W-:Y:S02]  /*b4c0*/  @P6 IMAD.MOV.U32 R3, RZ, RZ, R14 ;  /* 0x000000ffff036224 */ /* 0x000fe400078e000e */
[----:B------:R3:W4:Y:S04]  /*b4d0*/  SHFL.IDX PT, R14, R6, 0x1, 0x181f ;  /* 0x00381f00060e7f89 */ /* 0x00072800000e0000 */
[----:B------:R1:W-:Y:S02]  /*b4e0*/  @P6 LDGSTS.E.BYPASS.LTC128B.128 [R4+0x1a400], desc[UR48][R2.64], !P1 ;  /* 0x1a40000002046fae */ /* 0x0003e4000c901d70 */
[----:B-1----:R-:W-:Y:S01]  /*b4f0*/  @P5 IMAD.MOV.U32 R2, RZ, RZ, R10 ;  /* 0x000000ffff025224 */ /* 0x002fe200078e000a */
[----:B------:R-:W-:-:S05]  /*b500*/  @P5 MOV R3, R9 ;  /* 0x0000000900035202 */ /* 0x000fca0000000f00 */
[----:B------:R1:W-:Y:S02]  /*b510*/  @P5 LDGSTS.E.BYPASS.LTC128B.128 [R4+0x1ac00], desc[UR48][R2.64], !P1 ;  /* 0x1ac0000002045fae */ /* 0x0003e4000c901d70 */
[----:B-1----:R-:W-:Y:S02]  /*b520*/  @P4 IMAD.MOV.U32 R2, RZ, RZ, R20 ;  /* 0x000000ffff024224 */ /* 0x002fe400078e0014 */
[----:B------:R-:W-:-:S05]  /*b530*/  @P4 IMAD.MOV.U32 R3, RZ, RZ, R19 ;  /* 0x000000ffff034224 */ /* 0x000fca00078e0013 */
[----:B------:R1:W-:Y:S02]  /*b540*/  @P4 LDGSTS.E.BYPASS.LTC128B.128 [R4+0x1b400], desc[UR48][R2.64], !P1 ;  /* 0x1b40000002044fae */ /* 0x0003e4000c901d70 */
[----:B-1----:R-:W-:Y:S02]  /*b550*/  @P3 IMAD.MOV.U32 R2, RZ, RZ, R7 ;  /* 0x000000ffff023224 */ /* 0x002fe400078e0007 */
[----:B------:R-:W-:-:S05]  /*b560*/  @P3 IMAD.MOV.U32 R3, RZ, RZ, R18 ;  /* 0x000000ffff033224 */ /* 0x000fca00078e0012 */
[----:B------:R1:W-:Y:S02]  /*b570*/  @P3 LDGSTS.E.BYPASS.LTC128B.128 [R4+0x1bc00], desc[UR48][R2.64], !P1 ;  /* 0x1bc0000002043fae */ /* 0x0003e4000c901d70 */
[----:B-1----:R-:W-:Y:S02]  /*b580*/  @P2 IMAD.MOV.U32 R2, RZ, RZ, R11 ;  /* 0x000000ffff022224 */ /* 0x002fe400078e000b */
[----:B------:R-:W-:-:S05]  /*b590*/  @P2 IMAD.MOV.U32 R3, RZ, RZ, R12 ;  /* 0x000000ffff032224 */ /* 0x000fca00078e000c */
[----:B0---4-:R3:W-:Y:S02]  /*b5a0*/  @P2 LDGSTS.E.BYPASS.LTC128B.128 [R4+0x1c400], desc[UR48][R2.64], !P1 ;  /* 0x1c40000002042fae */ /* 0x0117e4000c901d70 */
.L_x_7029:
[----:B------:R-:W-:-:S13]  /*b5b0*/  ISETP.GE.AND P2, PT, R23, 0x91, PT ;  /* 0x000000911700780c */ /* 0x000fda0003f46270 */
[----:B---3--:R-:W-:-:S05]  /*b5c0*/  @P2 IADD3 R2, P0, R22, R14, RZ ;  /* 0x0000000e16022210 */ /* 0x008fca0007f1e0ff */
[----:B------:R-:W-:Y:S01]  /*b5d0*/  @P2 IMAD.X R3, RZ, RZ, R5, P0 ;  /* 0x000000ffff032224 */ /* 0x000fe200000e0605 */
[----:B------:R-:W-:-:S04]  /*b5e0*/  PLOP3.LUT P0, PT, PT, PT, PT, 0x80, 0x0 ;  /* 0x000000000000781c */ /* 0x000fc80003f0f070 */
[----:B------:R-:W-:Y:S01]  /*b5f0*/  @!PT LDS RZ, [RZ] ;  /* 0x00000000fffff984 */ /* 0x000fe20000000800 */
[----:B------:R-:W-:Y:S01]  /*b600*/  @!PT LDS RZ, [RZ] ;  /* 0x00000000fffff984 */ /* 0x000fe20000000800 */
[----:B------:R-:W-:Y:S01]  /*b610*/  @!PT LDS RZ, [RZ] ;  /* 0x00000000fffff984 */ /* 0x000fe20000000800 */
[----:B------:R0:W-:Y:S01]  /*b620*/  @P2 LDGSTS.E.BYPASS.LTC128B.128 [R4+0x1cc00], desc[UR48][R2.64], !P1 ;  /* 0x1cc0000002042fae */ /* 0x0001e2000c901d70 */
[----:B------:R-:W-:-:S08]  /*b630*/  NOP ;  /* 0x0000000000007918 */ /* 0x000fd00000000000 */
.L_x_6933:
        /* <DEDUP_REMOVED lines=11> */
.L_x_6934:
        /* <DEDUP_REMOVED lines=11> */
[----:B------:R-:W-:Y:S01]  /*b7a0*/  IMAD.U32 R4, RZ, RZ, UR6 ;  /* 0x00000006ff047e24 */ /* 0x000fe2000f8e00ff */
[----:B------:R-:W-:Y:S01]  /*b7b0*/  MOV R10, UR4 ;  /* 0x00000004000a7c02 */ /* 0x000fe20008000f00 */
[----:B------:R-:W1:Y:S01]  /*b7c0*/  LDC.64 R2, c[0x4][R2] ;  /* 0x0100000002027b82 */ /* 0x000e620000000a00 */
        /* <DEDUP_REMOVED lines=8> */
[----:B012---:R-:W-:Y:S05]  /*b850*/  CALL.ABS.NOINC R2 ;  /* 0x0000000002007343 */ /* 0x007fea0003c00000 */
.L_x_6935:
[----:B------:R-:W3:Y:S01]  /*b860*/  LDL R17, [R1+0xc] ;  /* 0x00000c0001117983 */ /* 0x000ee20000100800 */
[----:B------:R-:W1:Y:S01]  /*b870*/  LDC R7, c[0x0][0x448] ;  /* 0x00011200ff077b82 */ /* 0x000e620000000800 */
[----:B------:R-:W-:Y:S01]  /*b880*/  IMAD R4, RZ, RZ, -UR44 ;  /* 0x8000002cff047e24 */ /* 0x000fe2000f8e02ff */
[----:B------:R-:W-:Y:S01]  /*b890*/  LOP3.LUT P5, RZ, R28, 0x10, RZ, 0xc0, !PT ;  /* 0x000000101cff7812 */ /* 0x000fe200078ac0ff */
[----:B------:R4:W5:Y:S01]  /*b8a0*/  LDL R8, [R1+0x2c] ;  /* 0x00002c0001087983 */ /* 0x0009620000100800 */
[----:B------:R-:W4:Y:S04]  /*b8b0*/  S2R R2, SR_TID.X ;  /* 0x0000000000027919 */ /* 0x000f280000002100 */
[----:B------:R-:W0:Y:S01]  /*b8c0*/  LDC R5, c[0x0][0xc38] ;  /* 0x00030e00ff057b82 */ /* 0x000e220000000800 */
[----:B------:R-:W-:Y:S01]  /*b8d0*/  R2UR UR7, R16 ;  /* 0x00000000100772ca */ /* 0x000fe200000e0000 */
[----:B------:R-:W-:Y:S01]  /*b8e0*/  ULDC.64 UR8, c[0x0][0x2d8] ;  /* 0x0000b60000087ab9 */ /* 0x000fe20000000a00 */
[----:B-1----:R-:W-:-:S02]  /*b8f0*/  ISETP.NE.AND P0, PT, R7, 0x1, PT ;  /* 0x000000010700780c */ /* 0x002fc40003f05270 */
[----:B------:R-:W-:Y:S01]  /*b900*/  R2UR UR4, R16 ;  /* 0x00000000100472ca */ /* 0x000fe200000e0000 */
[----:B0-----:R-:W-:-:S04]  /*b910*/  IMAD R4, R5, R4, UR39 ;  /* 0x0000002705047e24 */ /* 0x001fc8000f8e0204 */
[----:B------:R-:W-:-:S06]  /*b920*/  IMAD.SHL.U32 R4, R4, 0x80, RZ ;  /* 0x0000008004047824 */ /* 0x000fcc00078e00ff */
[----:B--2---:R-:W0:Y:S01]  /*b930*/  @P0 LDC R0, c[0x0][0x44c] ;  /* 0x00011300ff000b82 */ /* 0x004e220000000800 */
[C---:B----4-:R-:W-:Y:S01]  /*b940*/  LOP3.LUT R18, R2.reuse, 0x7f, RZ, 0xc0, !PT ;  /* 0x0000007f02127812 */ /* 0x050fe200078ec0ff */
[----:B------:R-:W-:-:S03]  /*b950*/  IMAD.SHL.U32 R2, R2, 0x10, RZ ;  /* 0x0000001002027824 */ /* 0x000fc600078e00ff */
[----:B------:R-:W-:-:S03]  /*b960*/  SHF.R.U32.HI R18, RZ, 0x3, R18 ;  /* 0x00000003ff127819 */ /* 0x000fc60000011612 */
[----:B------:R-:W1:Y:S01]  /*b970*/  @P0 LDC R3, c[0x0][0x450] ;  /* 0x00011400ff030b82 */ /* 0x000e620000000800 */
[----:B------:R-:W-:-:S04]  /*b980*/  LOP3.LUT R2, R18, 0x70, R2, 0xf8, !PT ;  /* 0x0000007012027812 */ /* 0x000fc800078ef802 */
[----:B------:R-:W-:Y:S01]  /*b990*/  LOP3.LUT R6, R2, R4, RZ, 0xfc, !PT ;  /* 0x0000000402067212 */ /* 0x000fe200078efcff */
[----:B------:R-:W-:-:S04]  /*b9a0*/  UIMAD.WIDE.U32 UR4, UR4, UR8, URZ ;  /* 0x00000008040472a5 */ /* 0x000fc8000f8e003f */
[----:B------:R-:W-:Y:S02]  /*b9b0*/  IMAD.MOV.U32 R2, RZ, RZ, R6 ;  /* 0x000000ffff027224 */ /* 0x000fe400078e0006 */
[----:B0-----:R-:W-:-:S05]  /*b9c0*/  @P0 IMAD.HI.U32 R0, R6, R0, RZ ;  /* 0x0000000006000227 */ /* 0x001fca00078e00ff */
[----:B-1----:R-:W-:-:S04]  /*b9d0*/  @P0 SHF.R.U32.HI R2, RZ, R3, R0 ;  /* 0x00000003ff020219 */ /* 0x002fc80000011600 */
[--C-:B------:R-:W-:Y:S01]  /*b9e0*/  SHF.R.S32.HI R0, RZ, 0x1f, R2.reuse ;  /* 0x0000001fff007819 */ /* 0x100fe20000011402 */
[----:B------:R-:W-:-:S04]  /*b9f0*/  IMAD.MOV R5, RZ, RZ, -R2 ;  /* 0x000000ffff057224 */ /* 0x000fc800078e0a02 */
[----:B------:R-:W-:Y:S01]  /*ba00*/  IMAD R5, R7, R5, R6 ;  /* 0x0000000507057224 */ /* 0x000fe200078e0206 */
[----:B---3--:R-:W-:Y:S02]  /*ba10*/  R2UR UR6, R17 ;  /* 0x00000000110672ca */ /* 0x008fe400000e0000 */
[----:B------:R-:W0:Y:S11]  /*ba20*/  S2R R17, SR_TID.X ;  /* 0x0000000000117919 */ /* 0x000e360000002100 */
[----:B------:R-:W-:-:S04]  /*ba30*/  UIMAD UR6, UR6, UR8, URZ ;  /* 0x00000008060672a4 */ /* 0x000fc8000f8e023f */
[----:B------:R-:W-:Y:S02]  /*ba40*/  UIMAD UR7, UR7, UR9, UR6 ;  /* 0x00000009070772a4 */ /* 0x000fe4000f8e0206 */
[----:B------:R-:W-:Y:S01]  /*ba50*/  USHF.R.S32.HI UR6, URZ, 0x1f, UR45 ;  /* 0x0000001f3f067899 */ /* 0x000fe2000801142d */
        /* <DEDUP_REMOVED lines=9> */
[C---:B------:R-:W-:Y:S01]  /*baf0*/  IMAD R7, R2.reuse, UR9, R3 ;  /* 0x0000000902077c24 */ /* 0x040fe2000f8e0203 */
[----:B------:R-:W-:Y:S01]  /*bb00*/  SHF.R.S32.HI R0, RZ, 0x1f, R5 ;  /* 0x0000001fff007819 */ /* 0x000fe20000011405 */
        /* <DEDUP_REMOVED lines=8> */
[C---:B0-----:R-:W-:Y:S01]  /*bb90*/  IMAD.SHL.U32 R10, R17.reuse, 0x10, RZ ;  /* 0x00000010110a7824 */ /* 0x041fe200078e00ff */
[----:B------:R-:W-:Y:S01]  /*bba0*/  UMOV UR4, 0xffffffff ;  /* 0xffffffff00047882 */ /* 0x000fe20000000000 */
[----:B------:R-:W-:Y:S02]  /*bbb0*/  LOP3.LUT R17, R17, 0x7f, RZ, 0xc0, !PT ;  /* 0x0000007f11117812 */ /* 0x000fe400078ec0ff */
[----:B------:R-:W-:Y:S02]  /*bbc0*/  IADD3.X R5, R3, UR5, R5, P0, !PT ;  /* 0x0000000503057c10 */ /* 0x000fe400087fe405 */
[----:B------:R-:W-:-:S02]  /*bbd0*/  LOP3.LUT R10, R10, 0x70, RZ, 0xc0, !PT ;  /* 0x000000700a0a7812 */ /* 0x000fc400078ec0ff */
[----:B------:R-:W-:Y:S01]  /*bbe0*/  SHF.R.U32.HI R17, RZ, 0x3, R17 ;  /* 0x00000003ff117819 */ /* 0x000fe20000011611 */
[----:B------:R-:W-:Y:S06]  /*bbf0*/  BRA.DIV UR4, `(.L_x_6936) ;  /* 0x0000004604487947 */ /* 0x000fec000b800000 */
[----:B------:R-:W0:Y:S01]  /*bc00*/  SHFL.IDX PT, R14, R0, RZ, 0x181f ;  /* 0x00181fff000e7589 */ /* 0x000e2200000e0000 */
[----:B------:R-:W-:-:S03]  /*bc10*/  IADD3 R4, R17, R4, RZ ;  /* 0x0000000411047210 */ /* 0x000fc60007ffe0ff */
[----:B------:R-:W1:Y:S01]  /*bc20*/  SHFL.IDX PT, R2, R5, RZ, 0x181f ;  /* 0x00181fff05027589 */ /* 0x000e6200000e0000 */
[C---:B------:R-:W-:Y:S01]  /*bc30*/  ISETP.GE.AND P1, PT, R4.reuse, UR41, PT ;  /* 0x0000002904007c0c */ /* 0x040fe2000bf26270 */
[----:B------:R-:W-:Y:S02]  /*bc40*/  VIADD R7, R4, 0x10 ;  /* 0x0000001004077836 */ /* 0x000fe40000000000 */
[----:B------:R-:W-:Y:S10]  /*bc50*/  SHFL.IDX PT, R6, R5, 0x1, 0x181f ;  /* 0x00381f0005067f89 */ /* 0x000ff400000e0000 */
[----:B0-----:R-:W-:-:S05]  /*bc60*/  @!P1 IADD3 R14, P0, R10, R14, RZ ;  /* 0x0000000e0a0e9210 */ /* 0x001fca0007f1e0ff */
[----:B-1----:R-:W-:Y:S02]  /*bc70*/  @!P1 IMAD.X R3, RZ, RZ, R2, P0 ;  /* 0x000000ffff039224 */ /* 0x002fe400000e0602 */
[----:B------:R-:W-:Y:S02]  /*bc80*/  @!P1 IMAD.MOV.U32 R2, RZ, RZ, R14 ;  /* 0x000000ffff029224 */ /* 0x000fe400078e000e */
[----:B------:R-:W0:Y:S04]  /*bc90*/  SHFL.IDX PT, R14, R0, 0x1, 0x181f ;  /* 0x00381f00000e7f89 */ /* 0x000e2800000e0000 */
[----:B-----5:R0:W-:Y:S01]  /*bca0*/  @!P1 LDGSTS.E.BYPASS.LTC128B.128 [R8+0x14400], desc[UR48][R2.64], !P5 ;  /* 0x1440000002089fae */ /* 0x0201e2000e901d70 */
[----:B------:R-:W-:Y:S01]  /*bcb0*/  ISETP.GE.AND P1, PT, R7, UR41, PT ;  /* 0x0000002907007c0c */ /* 0x000fe2000bf26270 */
[----:B------:R-:W-:-:S12]  /*bcc0*/  VIADD R7, R4, 0x20 ;  /* 0x0000002004077836 */ /* 0x000fd80000000000 */
[----:B0-----:R-:W-:Y:S02]  /*bcd0*/  @!P1 IADD3 R2, P0, R10, R14, RZ ;  /* 0x0000000e0a029210 */ /* 0x001fe40007f1e0ff */
[----:B------:R-:W0:Y:S03]  /*bce0*/  SHFL.IDX PT, R14, R0, 0x2, 0x181f ;  /* 0x00581f00000e7f89 */ /* 0x000e2600000e0000 */
[----:B------:R-:W-:Y:S02]  /*bcf0*/  @!P1 IMAD.X R3, RZ, RZ, R6, P0 ;  /* 0x000000ffff039224 */ /* 0x000fe400000e0606 */
[----:B------:R-:W1:Y:S04]  /*bd00*/  SHFL.IDX PT, R6, R5, 0x2, 0x181f ;  /* 0x00581f0005067f89 */ /* 0x000e6800000e0000 */
[----:B------:R0:W-:Y:S01]  /*bd10*/  @!P1 LDGSTS.E.BYPASS.LTC128B.128 [R8+0x14c00], desc[UR48][R2.64], !P5 ;  /* 0x14c0000002089fae */ /* 0x0001e2000e901d70 */
[----:B------:R-:W-:Y:S01]  /*bd20*/  ISETP.GE.AND P1, PT, R7, UR41, PT ;  /* 0x0000002907007c0c */ /* 0x000fe2000bf26270 */
[----:B------:R-:W-:-:S12]  /*bd30*/  VIADD R7, R4, 0x30 ;  /* 0x0000003004077836 */ /* 0x000fd80000000000 */
[----:B0-----:R-:W-:Y:S02]  /*bd40*/  @!P1 IADD3 R2, P0, R10, R14, RZ ;  /* 0x0000000e0a029210 */ /* 0x001fe40007f1e0ff */
[----:B------:R-:W0:Y:S03]  /*bd50*/  SHFL.IDX PT, R14, R0, 0x3, 0x181f ;  /* 0x00781f00000e7f89 */ /* 0x000e2600000e0000 */
[----:B-1----:R-:W-:Y:S02]  /*bd60*/  @!P1 IMAD.X R3, RZ, RZ, R6, P0 ;  /* 0x000000ffff039224 */ /* 0x002fe400000e0606 */
        /* <DEDUP_REMOVED lines=16> */
[----:B------:R-:W-:-:S02]  /*be70*/  ISETP.GE.AND P1, PT, R7, UR41, PT ;  /* 0x0000002907007c0c */ /* 0x000fc4000bf26270 */
[----:B------:R-:W-:-:S11]  /*be80*/  IADD3 R7, R4, 0x60, RZ ;  /* 0x0000006004077810 */ /* 0x000fd60007ffe0ff */
[----:B0-----:R-:W-:Y:S02]  /*be90*/  @!P1 IADD3 R2, P0, R10, R14, RZ ;  /* 0x0000000e0a029210 */ /* 0x001fe40007f1e0ff */
[----:B------:R-:W0:Y:S03]  /*bea0*/  SHFL.IDX PT, R14, R0, 0x6, 0x181f ;  /* 0x00d81f00000e7f89 */ /* 0x000e2600000e0000 */
[----:B-1----:R-:W-:Y:S02]  /*beb0*/  @!P1 IMAD.X R3, RZ, RZ, R6, P0 ;  /* 0x000000ffff039224 */ /* 0x002fe400000e0606 */
[----:B------:R-:W1:Y:S04]  /*bec0*/  SHFL.IDX PT, R6, R5, 0x6, 0x181f ;  /* 0x00d81f0005067f89 */ /* 0x000e6800000e0000 */
[----:B------:R0:W-:Y:S01]  /*bed0*/  @!P1 LDGSTS.E.BYPASS.LTC128B.128 [R8+0x16c00], desc[UR48][R2.64], !P5 ;  /* 0x16c0000002089fae */ /* 0x0001e2000e901d70 */
[----:B------:R-:W-:-:S13]  /*bee0*/  ISETP.GE.AND P1, PT, R7, UR41, PT ;  /* 0x0000002907007c0c */ /* 0x000fda000bf26270 */
[----:B0-----:R-:W-:Y:S02]  /*bef0*/  @!P1 IADD3 R2, P0, R10, R14, RZ ;  /* 0x0000000e0a029210 */ /* 0x001fe40007f1e0ff */
[----:B------:R0:W2:Y:S03]  /*bf00*/  SHFL.IDX PT, R14, R0, 0x7, 0x181f ;  /* 0x00f81f00000e7f89 */ /* 0x0000a600000e0000 */
[----:B-1----:R-:W-:Y:S02]  /*bf10*/  @!P1 IMAD.X R3, RZ, RZ, R6, P0 ;  /* 0x000000ffff039224 */ /* 0x002fe400000e0606 */
[----:B------:R0:W1:Y:S04]  /*bf20*/  SHFL.IDX PT, R6, R5, 0x7, 0x181f ;  /* 0x00f81f0005067f89 */ /* 0x00006800000e0000 */
[----:B------:R0:W-:Y:S02]  /*bf30*/  @!P1 LDGSTS.E.BYPASS.LTC128B.128 [R8+0x17400], desc[UR48][R2.64], !P5 ;  /* 0x1740000002089fae */ /* 0x0001e4000e901d70 */
.L_x_7046:
[----:B------:R-:W-:-:S05]  /*bf40*/  VIADD R4, R4, 0x70 ;  /* 0x0000007004047836 */ /* 0x000fca0000000000 */
[----:B------:R-:W-:-:S13]  /*bf50*/  ISETP.GE.AND P0, PT, R4, UR41, PT ;  /* 0x0000002904007c0c */ /* 0x000fda000bf06270 */
[----:B0-2---:R-:W-:-:S05]  /*bf60*/  @!P0 IADD3 R2, P1, R10, R14, RZ ;  /* 0x0000000e0a028210 */ /* 0x005fca0007f3e0ff */
[----:B-1----:R-:W-:-:S05]  /*bf70*/  @!P0 IMAD.X R3, RZ, RZ, R6, P1 ;  /* 0x000000ffff038224 */ /* 0x002fca00008e0606 */
[----:B------:R-:W-:Y:S01]  /*bf80*/  @!PT LDS RZ, [RZ] ;  /* 0x00000000fffff984 */ /* 0x000fe20000000800 */
[----:B------:R-:W-:Y:S01]  /*bf90*/  @!PT LDS RZ, [RZ] ;  /* 0x00000000fffff984 */ /* 0x000fe20000000800 */
[----:B------:R-:W-:Y:S01]  /*bfa0*/  @!PT LDS RZ, [RZ] ;  /* 0x00000000fffff984 */ /* 0x000fe20000000800 */
[----:B------:R0:W-:Y:S01]  /*bfb0*/  @!P0 LDGSTS.E.BYPASS.LTC128B.128 [R8+0x17c00], desc[UR48][R2.64], !P5 ;  /* 0x17c0000002088fae */ /* 0x0001e2000e901d70 */
[----:B------:R-:W-:Y:S01]  /*bfc0*/  NOP ;  /* 0x0000000000007918 */ /* 0x000fe20000000000 */
[----:B------:R-:W-:Y:S02]  /*bfd0*/  SYNCS.ARRIVE.TRANS64.RED.A0T1 RZ, [UR42+0x22800], RZ ;  /* 0x022800ffffff79a7 */ /* 0x000fe4000820042a */
[----:B------:R-:W-:Y:S01]  /*bfe0*/  ARRIVES.LDGSTSBAR.64.TRANSCNT [UR42+0x22800] ;  /* 0x02280000ff0079b0 */ /* 0x000fe20008000aaa */
[----:B------:R-:W-:Y:S01]  /*bff0*/  NOP ;  /* 0x0000000000007918 */ /* 0x000fe20000000000 */
[----:B------:R-:W-:Y:S01]  /*c000*/  ULOP3.LUT UR4, UR37, 0x1, URZ, 0xc, !UPT ;  /* 0x0000000125047892 */ /* 0x000fe2000f8e0c3f */
[----:B------:R-:W-:Y:S05]  /*c010*/  SYNCS.ARRIVE.TRANS64.A1T0 RZ, [UR42+0x22800], RZ ;  /* 0x022800ffffff79a7 */ /* 0x000fea000810002a */
[----:B0-----:R-:W-:-:S05]  /*c020*/  IMAD.U32 R3, RZ, RZ, UR4 ;  /* 0x00000004ff037e24 */ /* 0x001fca000f8e00ff */
[----:B------:R-:W-:-:S04]  /*c030*/  SHF.L.U32 R3, R3, 0x1f, RZ ;  /* 0x0000001f03037819 */ /* 0x000fc800000006ff */
[----:B------:R-:W0:Y:S02]  /*c040*/  SYNCS.PHASECHK.TRANS64.TRYWAIT P0, [UR42+0x22820], R3 ;  /* 0x02282003ff0075a7 */ /* 0x000e24000800016a */
[----:B0-----:R-:W-:Y:S05]  /*c050*/  @!P0 BRA `(.L_x_6937) ;  /* 0x0000004800608947 */ /* 0x001fea0003800000 */
.L_x_7047:
[----:B------:R-:W-:-:S05]  /*c060*/  IMAD.U32 R0, RZ, RZ, UR40 ;  /* 0x00000028ff007e24 */ /* 0x000fca000f8e00ff */
[----:B------:R-:W-:-:S13]  /*c070*/  ISETP.GE.AND P0, PT, R0, 0xa1, PT ;  /* 0x000000a10000780c */ /* 0x000fda0003f06270 */
[----:B------:R-:W-:Y:S05]  /*c080*/  @!P0 BRA `(.L_x_6938) ;  /* 0x00000018007c8947 */ /* 0x000fea0003800000 */
[----:B------:R-:W-:Y:S01]  /*c090*/  IMAD.U32 R0, RZ, RZ, UR43 ;  /* 0x0000002bff007e24 */ /* 0x000fe2000f8e00ff */
[----:B------:R1:W5:Y:S01]  /*c0a0*/  LDL.LU R30, [R1+0x8] ;  /* 0x00000800011e7983 */ /* 0x0003620000300800 */
[----:B------:R-:W-:-:S03]  /*c0b0*/  IMAD.MOV.U32 R29, RZ, RZ, R37 ;  /* 0x000000ffff1d7224 */ /* 0x000fc600078e0025 */
[----:B------:R1:W-:Y:S04]  /*c0c0*/  STL [R1], R0 ;  /* 0x0000000001007387 */ /* 0x0003e80000100800 */
.L_x_6958:
[----:B0-2---:R-:W2:Y:S01]  /*c0d0*/  LDL R4, [R1+0x10] ;  /* 0x0000100001047983 */ /* 0x005ea20000100800 */
[----:B------:R-:W3:Y:S03]  /*c0e0*/  LDC R2, c[0x0][0x430] ;  /* 0x00010c00ff027b82 */ /* 0x000ee60000000800 */
[----:B------:R-:W4:Y:S01]  /*c0f0*/  LDL R6, [R1+0x4] ;  /* 0x0000040001067983 */ /* 0x000f220000100800 */
[----:B-1----:R-:W0:Y:S01]  /*c100*/  S2R R0, SR_TID.X ;  /* 0x0000000000007919 */ /* 0x002e220000002100 */
[----:B------:R-:W-:Y:S01]  /*c110*/  IMAD.MOV.U32 R10, RZ, RZ, 0xa0 ;  /* 0x000000a0ff0a7424 */ /* 0x000fe200078e00ff */
[----:B------:R-:W-:Y:S01]  /*c120*/  ULDC.64 UR4, c[0x0][0x428] ;  /* 0x00010a0000047ab9 */ /* 0x000fe20000000a00 */
[----:B------:R-:W-:Y:S01]  /*c130*/  ULDC.64 UR6, c[0x0][0x418] ;  /* 0x0001060000067ab9 */ /* 0x000fe20000000a00 */
[----:B------:R-:W2:Y:S01]  /*c140*/  LDL.LU R13, [R1] ;  /* 0x00000000010d7983 */ /* 0x000ea20000300800 */
[----:B---3--:R-:W-:-:S13]  /*c150*/  ISETP.NE.AND P1, PT, R2, 0x1, PT ;  /* 0x000000010200780c */ /* 0x008fda0003f25270 */
[----:B------:R-:W1:Y:S01]  /*c160*/  @P1 LDC R2, c[0x0][0x434] ;  /* 0x00010d00ff021b82 */ /* 0x000e620000000800 */
[C---:B0-----:R-:W-:Y:S01]  /*c170*/  LOP3.LUT R3, R0.reuse, 0x7f, RZ, 0xc0, !PT ;  /* 0x0000007f00037812 */ /* 0x041fe200078ec0ff */
[----:B------:R-:W-:-:S03]  /*c180*/  IMAD.SHL.U32 R0, R0, 0x10, RZ ;  /* 0x0000001000007824 */ /* 0x000fc600078e00ff */
[----:B------:R-:W-:-:S04]  /*c190*/  SHF.R.U32.HI R3, RZ, 0x3, R3 ;  /* 0x00000003ff037819 */ /* 0x000fc80000011603 */
[----:B------:R-:W-:Y:S02]  /*c1a0*/  LOP3.LUT R0, R3, 0x70, R0, 0xf8, !PT ;  /* 0x0000007003007812 */ /* 0x000fe400078ef800 */
[----:B------:R-:W0:Y:S01]  /*c1b0*/  @P1 LDC R3, c[0x0][0x438] ;  /* 0x00010e00ff031b82 */ /* 0x000e220000000800 */
[----:B------:R-:W3:Y:S01]  /*c1c0*/  S2R R11, SR_TID.X ;  /* 0x00000000000b7919 */ /* 0x000ee20000002100 */
[----:B--2---:R-:W-:-:S04]  /*c1d0*/  IMAD R10, R13, R10, UR38 ;  /* 0x000000260d0a7e24 */ /* 0x004fc8000f8e020a */
[----:B------:R-:W-:-:S04]  /*c1e0*/  IMAD.IADD R7, R0, 0x1, R10 ;  /* 0x0000000100077824 */ /* 0x000fc800078e020a */
[----:B-1----:R-:W-:-:S04]  /*c1f0*/  @P1 IMAD.HI.U32 R2, R7, R2, RZ ;  /* 0x0000000207021227 */ /* 0x002fc800078e00ff */
[----:B------:R-:W-:Y:S01]  /*c200*/  IMAD.MOV.U32 R0, RZ, RZ, R7 ;  /* 0x000000ffff007224 */ /* 0x000fe200078e0007 */
[----:B0-----:R-:W-:Y:S01]  /*c210*/  @P1 SHF.R.U32.HI R0, RZ, R3, R2 ;  /* 0x00000003ff001219 */ /* 0x001fe20000011602 */
[----:B------:R-:W-:-:S03]  /*c220*/  IMAD R4, R4, UR4, RZ ;  /* 0x0000000404047c24 */ /* 0x000fc6000f8e02ff */
[--C-:B------:R-:W-:Y:S01]  /*c230*/  SHF.R.S32.HI R3, RZ, 0x1f, R0.reuse ;  /* 0x0000001fff037819 */ /* 0x100fe20000011400 */
[----:B------:R-:W-:Y:S02]  /*c240*/  IMAD.MOV.U32 R2, RZ, RZ, R0 ;  /* 0x000000ffff027224 */ /* 0x000fe400078e0000 */
[C---:B----4-:R-:W-:Y:S02]  /*c250*/  IMAD R4, R6.reuse, UR5, R4 ;  /* 0x0000000506047c24 */ /* 0x050fe4000f8e0204 */
[----:B------:R-:W-:-:S05]  /*c260*/  IMAD.WIDE.U32 R2, R6, UR4, R2 ;  /* 0x0000000406027c25 */ /* 0x000fca000f8e0002 */
[----:B------:R-:W-:Y:S02]  /*c270*/  IADD3 R3, R4, R3, RZ ;  /* 0x0000000304037210 */ /* 0x000fe40007ffe0ff */
[----:B------:R-:W-:-:S04]  /*c280*/  LEA R8, P0, R2, UR6, 0x2 ;  /* 0x0000000602087c11 */ /* 0x000fc8000f8010ff */
[----:B------:R-:W-:Y:S02]  /*c290*/  LEA.HI.X R9, R2, UR7, R3, 0x2, P0 ;  /* 0x0000000702097c11 */ /* 0x000fe400080f1403 */
[C---:B---3--:R-:W-:Y:S01]  /*c2a0*/  LOP3.LUT R5, R11.reuse, 0x7f, RZ, 0xc0, !PT ;  /* 0x0000007f0b057812 */ /* 0x048fe200078ec0ff */
[----:B------:R-:W-:Y:S01]  /*c2b0*/  IMAD.SHL.U32 R12, R11, 0x10, RZ ;  /* 0x000000100b0c7824 */ /* 0x000fe200078e00ff */
[----:B------:R-:W0:Y:S01]  /*c2c0*/  @P1 LDC R3, c[0x0][0x434] ;  /* 0x00010d00ff031b82 */ /* 0x000e220000000800 */
[----:B------:R-:W2:Y:S01]  /*c2d0*/  LDG.E R8, desc[UR48][R8.64] ;  /* 0x0000003008087981 */ /* 0x000ea2000c1e1900 */
[----:B------:R-:W-:-:S04]  /*c2e0*/  SHF.R.U32.HI R5, RZ, 0x3, R5 ;  /* 0x00000003ff057819 */ /* 0x000fc80000011605 */
[----:B------:R-:W-:Y:S02]  /*c2f0*/  LOP3.LUT R12, R5, 0x70, R12, 0xf8, !PT ;  /* 0x00000070050c7812 */ /* 0x000fe400078ef80c */
[----:B------:R-:W1:Y:S02]  /*c300*/  @P1 LDC R5, c[0x0][0x438] ;  /* 0x00010e00ff051b82 */ /* 0x000e640000000800 */
[----:B------:R-:W-:-:S04]  /*c310*/  LOP3.LUT R12, R12, 0x80, RZ, 0xfc, !PT ;  /* 0x000000800c0c7812 */ /* 0x000fc800078efcff */
[C---:B------:R-:W-:Y:S01]  /*c320*/  ISETP.GT.U32.AND P0, PT, R12.reuse, 0x9f, PT ;  /* 0x0000009f0c00780c */ /* 0x040fe20003f04070 */
[----:B------:R-:W-:-:S04]  /*c330*/  IMAD.IADD R10, R12, 0x1, R10 ;  /* 0x000000010c0a7824 */ /* 0x000fc800078e020a */
[----:B------:R-:W-:Y:S02]  /*c340*/  IMAD.MOV.U32 R11, RZ, RZ, R10 ;  /* 0x000000ffff0b7224 */ /* 0x000fe400078e000a */
[----:B0-----:R-:W-:-:S05]  /*c350*/  @P1 IMAD.HI.U32 R2, R10, R3, RZ ;  /* 0x000000030a021227 */ /* 0x001fca00078e00ff */
[----:B-1----:R-:W-:-:S04]  /*c360*/  @P1 SHF.R.U32.HI R11, RZ, R5, R2 ;  /* 0x00000005ff0b1219 */ /* 0x002fc80000011602 */
[--C-:B------:R-:W-:Y:S01]  /*c370*/  @!P0 SHF.R.S32.HI R3, RZ, 0x1f, R11.reuse ;  /* 0x0000001fff038819 */ /* 0x100fe2000001140b */
[----:B------:R-:W-:-:S04]  /*c380*/  @!P0 IMAD.MOV.U32 R2, RZ, RZ, R11 ;  /* 0x000000ffff028224 */ /* 0x000fc800078e000b */
[----:B------:R-:W-:Y:S01]  /*c390*/  @!P0 IMAD.WIDE.U32 R2, R6, UR4, R2 ;  /* 0x0000000406028c25 */ /* 0x000fe2000f8e0002 */
[----:B------:R-:W-:-:S03]  /*c3a0*/  ULDC UR4, c[0x0][0x430] ;  /* 0x00010c0000047ab9 */ /* 0x000fc60000000800 */
[----:B------:R-:W-:Y:S01]  /*c3b0*/  @!P0 IMAD.IADD R3, R4, 0x1, R3 ;  /* 0x0000000104038824 */ /* 0x000fe200078e0203 */
[C---:B------:R-:W-:Y:S01]  /*c3c0*/  @!P0 LEA R4, P1, R2.reuse, UR6, 0x2 ;  /* 0x0000000602048c11 */ /* 0x040fe2000f8210ff */
[----:B------:R-:W-:Y:S02]  /*c3d0*/  IMAD.MOV.U32 R6, RZ, RZ, RZ ;  /* 0x000000ffff067224 */ /* 0x000fe400078e00ff */
[----:B------:R-:W-:Y:S01]  /*c3e0*/  VIADD R37, R29, 0x1 ;  /* 0x000000011d257836 */ /* 0x000fe20000000000 */
[----:B------:R-:W-:Y:S01]  /*c3f0*/  @!P0 LEA.HI.X R5, R2, UR7, R3, 0x2, P1 ;  /* 0x0000000702058c11 */ /* 0x000fe200088f1403 */
[----:B------:R-:W-:-:S04]  /*c400*/  IMAD.MOV R0, RZ, RZ, -R0 ;  /* 0x000000ffff007224 */ /* 0x000fc800078e0a00 */
[----:B-----5:R0:W5:Y:S01]  /*c410*/  @!P0 LDG.E R6, desc[UR48][R4.64] ;  /* 0x0000003004068981 */ /* 0x020162000c1e1900 */
[----:B------:R-:W-:Y:S01]  /*c420*/  ISETP.NE.AND P0, PT, R37, 0x2, PT ;  /* 0x000000022500780c */ /* 0x000fe20003f05270 */
[----:B------:R-:W-:-:S03]  /*c430*/  IMAD R7, R0, UR4, R7 ;  /* 0x0000000400077c24 */ /* 0x000fc6000f8e0207 */
[----:B------:R-:W-:Y:S01]  /*c440*/  SEL R3, RZ, 0x1, P0 ;  /* 0x00000001ff037807 */ /* 0x000fe20000000000 */
[----:B------:R-:W-:Y:S02]  /*c450*/  IMAD.MOV.U32 R0, RZ, RZ, R13 ;  /* 0x000000ffff007224 */ /* 0x000fe400078e000d */
[----:B------:R-:W-:Y:S01]  /*c460*/  VIADD R13, R13, 0xffffffff ;  /* 0xffffffff0d0d7836 */ /* 0x000fe20000000000 */
[----:B------:R-:W-:Y:S01]  /*c470*/  LOP3.LUT R2, R30, R3, RZ, 0x3c, !PT ;  /* 0x000000031e027212 */ /* 0x000fe200078e3cff */
[----:B------:R-:W-:-:S03]  /*c480*/  IMAD.U32 R12, RZ, RZ, UR47 ;  /* 0x0000002fff0c7e24 */ /* 0x000fc6000f8e00ff */
[----:B------:R1:W-:Y:S04]  /*c490*/  STL [R1], R13 ;  /* 0x0000000d01007387 */ /* 0x0003e80000100800 */
[----:B------:R1:W-:Y:S01]  /*c4a0*/  STL [R1+0x8], R2 ;  /* 0x0000080201007387 */ /* 0x0003e20000100800 */
[----:B------:R-:W-:Y:S01]  /*c4b0*/  ISETP.NE.AND P2, PT, R12, 0x3, PT ;  /* 0x000000030c00780c */ /* 0x000fe20003f45270 */
[----:B------:R-:W-:Y:S01]  /*c4c0*/  IMAD.MOV R11, RZ, RZ, -R11 ;  /* 0x000000ffff0b7224 */ /* 0x000fe200078e0a0b */
[----:B------:R-:W-:-:S03]  /*c4d0*/  SEL R37, R37, RZ, P0 ;  /* 0x000000ff25257207 */ /* 0x000fc60000000000 */
[----:B0-----:R-:W-:Y:S01]  /*c4e0*/  IMAD R5, R11, UR4, R10 ;  /* 0x000000040b057c24 */ /* 0x001fe2000f8e020a */
[----:B------:R-:W-:Y:S02]  /*c4f0*/  ISETP.GT.AND P1, PT, R0, RZ, PT ;  /* 0x000000ff0000720c */ /* 0x000fe40003f24270 */
[----:B--2---:R-:W-:-:S05]  /*c500*/  SHF.R.S32.HI R33, RZ, 0x1f, R8 ;  /* 0x0000001fff217819 */ /* 0x004fca0000011408 */
[----:B-1----:R-:W-:Y:S06]  /*c510*/  @!P2 BRA `(.L_x_6939) ;  /* 0x000000000004a947 */ /* 0x002fec0003800000 */
[----:B------:R-:W-:Y:S01]  /*c520*/  BPT.TRAP 0x1 ;  /* 0x000000040000795c */ /* 0x000fe20000300000 */
.L_x_6939:
[----:B------:R-:W-:Y:S01]  /*c530*/  LEA R0, R37, UR42, 0x3 ;  /* 0x0000002a25007c11 */ /* 0x000fe2000f8e18ff */
[----:B------:R-:W-:Y:S01]  /*c540*/  BSSY B0, `(.L_x_6940) ;  /* 0x0000005000007945 */ /* 0x000fe20003800000 */
[----:B------:R-:W-:Y:S02]  /*c550*/  SHF.L.U32 R35, R2, 0x1f, RZ ;  /* 0x0000001f02237819 */ /* 0x000fe400000006ff */
[----:B------:R-:W-:Y:S02]  /*c560*/  SHF.R.S32.HI R34, RZ, 0x1f, R7 ;  /* 0x0000001fff227819 */ /* 0x000fe40000011407 */
[----:B------:R-:W0:Y:S02]  /*c570*/  SYNCS.PHASECHK.TRANS64.TRYWAIT P0, [R0+URZ+0x22880], R35 ;  /* 0x02288023000075a7 */ /* 0x000e24000800017f */
[----:B0-----:R-:W-:Y:S05]  /*c580*/  @!P0 BRA `(.L_x_6941) ;  /* 0x0000004400288947 */ /* 0x001fea0003800000 */
.L_x_7048:
[----:B------:R-:W-:Y:S05]  /*c590*/  BSYNC B0 ;  /* 0x0000000000007941 */ /* 0x000fea0003800000 */
.L_x_6940:
[----:B------:R-:W2:Y:S01]  /*c5a0*/  LDL R10, [R1+0xc] ;  /* 0x00000c00010a7983 */ /* 0x000ea20000100800 */
[----:B------:R-:W-:Y:S01]  /*c5b0*/  ULDC.64 UR4, c[0x0][0x328] ;  /* 0x0000ca0000047ab9 */ /* 0x000fe20000000a00 */
[----:B------:R-:W-:Y:S02]  /*c5c0*/  ULDC.64 UR6, c[0x0][0x338] ;  /* 0x0000ce0000067ab9 */ /* 0x000fe40000000a00 */
[----:B------:R-:W3:Y:S01]  /*c5d0*/  LDL R11, [R1+0x18] ;  /* 0x00001800010b7983 */ /* 0x000ee20000100800 */
[----:B------:R-:W-:Y:S01]  /*c5e0*/  IMAD R2, R34, UR4, RZ ;  /* 0x0000000422027c24 */ /* 0x000fe2000f8e02ff */
[----:B------:R-:W-:Y:S01]  /*c5f0*/  ULDC.64 UR8, c[0x0][0x330] ;  /* 0x0000cc0000087ab9 */ /* 0x000fe20000000a00 */
[----:B------:R-:W-:Y:S01]  /*c600*/  SHF.R.S32.HI R36, RZ, 0x1f, R5 ;  /* 0x0000001fff247819 */ /* 0x000fe20000011405 */
[----:B------:R-:W-:Y:S01]  /*c610*/  ULDC.64 UR10, c[0x0][0x318] ;  /* 0x0000c600000a7ab9 */ /* 0x000fe20000000a00 */
[C---:B------:R-:W-:Y:S01]  /*c620*/  IMAD R9, R7.reuse, UR5, R2 ;  /* 0x0000000507097c24 */ /* 0x040fe2000f8e0202 */
[----:B-----5:R-:W-:Y:S01]  /*c630*/  SHF.R.S32.HI R32, RZ, 0x1f, R6 ;  /* 0x0000001fff207819 */ /* 0x020fe20000011406 */
[----:B------:R-:W-:Y:S01]  /*c640*/  IMAD.WIDE.U32 R2, R7, UR4, RZ ;  /* 0x0000000407027c25 */ /* 0x000fe2000f8e00ff */
[----:B------:R-:W-:-:S04]  /*c650*/  LOP3.LUT P2, RZ, R28, 0x1, RZ, 0xc0, !PT ;  /* 0x000000011cff7812 */ /* 0x000fc8000784c0ff */
[----:B------:R-:W-:Y:S01]  /*c660*/  IADD3 R3, R3, R9, RZ ;  /* 0x0000000903037210 */ /* 0x000fe20007ffe0ff */
[----:B------:R-:W-:-:S04]  /*c670*/  IMAD R9, R33, UR6, RZ ;  /* 0x0000000621097c24 */ /* 0x000fc8000f8e02ff */
[C---:B------:R-:W-:Y:S02]  /*c680*/  IMAD R4, R8.reuse, UR7, R9 ;  /* 0x0000000708047c24 */ /* 0x040fe4000f8e0209 */
[----:B------:R-:W-:-:S04]  /*c690*/  IMAD.WIDE.U32 R2, R8, UR6, R2 ;  /* 0x0000000608027c25 */ /* 0x000fc8000f8e0002 */
[----:B------:R-:W-:Y:S02]  /*c6a0*/  IMAD.IADD R3, R3, 0x1, R4 ;  /* 0x0000000103037824 */ /* 0x000fe400078e0204 */
[----:B------:R-:W-:Y:S02]  /*c6b0*/  IMAD R4, R36, UR4, RZ ;  /* 0x0000000424047c24 */ /* 0x000fe4000f8e02ff */
[----:B------:R-:W-:-:S04]  /*c6c0*/  IMAD.WIDE.U32 R2, R16, UR8, R2 ;  /* 0x0000000810027c25 */ /* 0x000fc8000f8e0002 */
[----:B------:R-:W-:Y:S02]  /*c6d0*/  IMAD R4, R5, UR5, R4 ;  /* 0x0000000505047c24 */ /* 0x000fe4000f8e0204 */
[----:B--2---:R-:W-:-:S04]  /*c6e0*/  IMAD R9, R10, UR8, RZ ;  /* 0x000000080a097c24 */ /* 0x004fc8000f8e02ff */
[----:B------:R-:W-:Y:S01]  /*c6f0*/  IMAD R18, R16, UR9, R9 ;  /* 0x0000000910127c24 */ /* 0x000fe2000f8e0209 */
[----:B------:R-:W-:Y:S01]  /*c700*/  IADD3 R9, P0, R2, UR10, RZ ;  /* 0x0000000a02097c10 */ /* 0x000fe2000ff1e0ff */
        /* <DEDUP_REMOVED lines=13> */
[----:B------:R-:W1:Y:S01]  /*c7e0*/  S2R R3, SR_TID.X ;  /* 0x0000000000037919 */ /* 0x000e620000002100 */
[----:B------:R-:W2:Y:S04]  /*c7f0*/  SHFL.IDX PT, R2, R9, 0x1, 0x181f ;  /* 0x00381f0009027f89 */ /* 0x000ea800000e0000 */
[----:B------:R-:W-:Y:S04]  /*c800*/  SHFL.IDX PT, R26, R9, 0x3, 0x181f ;  /* 0x00781f00091a7f89 */ /* 0x000fe800000e0000 */
[----:B------:R-:W-:Y:S04]  /*c810*/  SHFL.IDX PT, R20, R10, 0x3, 0x181f ;  /* 0x00781f000a147f89 */ /* 0x000fe800000e0000 */
[----:B------:R-:W-:Y:S04]  /*c820*/  SHFL.IDX PT, R24, R9, 0x4, 0x181f ;  /* 0x00981f0009187f89 */ /* 0x000fe800000e0000 */
[----:B------:R-:W-:Y:S04]  /*c830*/  SHFL.IDX PT, R22, R9, 0x5, 0x181f ;  /* 0x00b81f0009167f89 */ /* 0x000fe800000e0000 */
[----:B------:R-:W-:Y:S04]  /*c840*/  SHFL.IDX PT, R21, R10, 0x6, 0x181f ;  /* 0x00d81f000a157f89 */ /* 0x000fe800000e0000 */
[----:B------:R-:W-:Y:S01]  /*c850*/  SHFL.IDX PT, R14, R9, RZ, 0x181f ;  /* 0x00181fff090e7589 */ /* 0x000fe200000e0000 */
[----:B-1----:R-:W-:-:S03]  /*c860*/  IMAD.SHL.U32 R11, R3, 0x10, RZ ;  /* 0x00000010030b7824 */ /* 0x002fc600078e00ff */
[----:B------:R-:W-:Y:S04]  /*c870*/  SHFL.IDX PT, R4, R10, RZ, 0x181f ;  /* 0x00181fff0a047589 */ /* 0x000fe800000e0000 */
[----:B------:R-:W1:Y:S01]  /*c880*/  SHFL.IDX PT, R3, R10, 0x1, 0x181f ;  /* 0x00381f000a037f89 */ /* 0x000e6200000e0000 */
[----:B------:R-:W-:-:S04]  /*c890*/  LOP3.LUT R11, R11, 0x70, RZ, 0xc0, !PT ;  /* 0x000000700b0b7812 */ /* 0x000fc800078ec0ff */
[C---:B--2---:R-:W-:Y:S02]  /*c8a0*/  IADD3 R12, P0, R11.reuse, R2, RZ ;  /* 0x000000020b0c7210 */ /* 0x044fe40007f1e0ff */
[----:B------:R-:W2:Y:S03]  /*c8b0*/  SHFL.IDX PT, R2, R9, 0x2, 0x181f ;  /* 0x00581f0009027f89 */ /* 0x000ea600000e0000 */
[----:B-1----:R-:W-:Y:S02]  /*c8c0*/  IMAD.X R13, RZ, RZ, R3, P0 ;  /* 0x000000ffff0d7224 */ /* 0x002fe400000e0603 */
[----:B------:R-:W1:Y:S01]  /*c8d0*/  SHFL.IDX PT, R3, R10, 0x2, 0x181f ;  /* 0x00581f000a037f89 */ /* 0x000e6200000e0000 */
[----:B--2---:R-:W-:-:S05]  /*c8e0*/  IADD3 R2, P0, R11, R2, RZ ;  /* 0x000000020b027210 */ /* 0x004fca0007f1e0ff */
[----:B-1----:R-:W-:Y:S01]  /*c8f0*/  IMAD.X R3, RZ, RZ, R3, P0 ;  /* 0x000000ffff037224 */ /* 0x002fe200000e0603 */
[----:B------:R-:W-:-:S05]  /*c900*/  IADD3 R26, P0, R11, R26, RZ ;  /* 0x0000001a0b1a7210 */ /* 0x000fca0007f1e0ff */
[----:B------:R-:W-:Y:S01]  /*c910*/  IMAD.X R27, RZ, RZ, R20, P0 ;  /* 0x000000ffff1b7224 */ /* 0x000fe200000e0614 */
[C---:B------:R-:W-:Y:S01]  /*c920*/  IADD3 R24, P0, R11.reuse, R24, RZ ;  /* 0x000000180b187210 */ /* 0x040fe20007f1e0ff */
[----:B------:R-:W1:Y:S04]  /*c930*/  SHFL.IDX PT, R20, R10, 0x4, 0x181f ;  /* 0x00981f000a147f89 */ /* 0x000e6800000e0000 */
[----:B-1----:R-:W-:Y:S01]  /*c940*/  IMAD.X R25, RZ, RZ, R20, P0 ;  /* 0x000000ffff197224 */ /* 0x002fe200000e0614 */
[----:B------:R-:W-:Y:S01]  /*c950*/  IADD3 R22, P0, R11, R22, RZ ;  /* 0x000000160b167210 */ /* 0x000fe20007f1e0ff */
[----:B------:R-:W1:Y:S04]  /*c960*/  SHFL.IDX PT, R20, R10, 0x5, 0x181f ;  /* 0x00b81f000a147f89 */ /* 0x000e6800000e0000 */
[----:B------:R-:W-:Y:S01]  /*c970*/  SHFL.IDX PT, R10, R10, 0x7, 0x181f ;  /* 0x00f81f000a0a7f89 */ /* 0x000fe200000e0000 */
[----:B-1----:R-:W-:-:S03]  /*c980*/  IMAD.X R23, RZ, RZ, R20, P0 ;  /* 0x000000ffff177224 */ /* 0x002fc600000e0614 */
[----:B------:R-:W1:Y:S04]  /*c990*/  SHFL.IDX PT, R20, R9, 0x6, 0x181f ;  /* 0x00d81f0009147f89 */ /* 0x000e6800000e0000 */
[----:B------:R-:W-:Y:S01]  /*c9a0*/  SHFL.IDX PT, R9, R9, 0x7, 0x181f ;  /* 0x00f81f0009097f89 */ /* 0x000fe200000e0000 */
[----:B-1----:R-:W-:-:S05]  /*c9b0*/  IADD3 R20, P0, R11, R20, RZ ;  /* 0x000000140b147210 */ /* 0x002fca0007f1e0ff */
[----:B------:R-:W-:Y:S01]  /*c9c0*/  IMAD.X R21, RZ, RZ, R21, P0 ;  /* 0x000000ffff157224 */ /* 0x000fe200000e0615 */
[----:B------:R-:W-:-:S05]  /*c9d0*/  IADD3 R14, P0, R11, R14, RZ ;  /* 0x0000000e0b0e7210 */ /* 0x000fca0007f1e0ff */
[----:B------:R-:W-:Y:S02]  /*c9e0*/  IMAD.X R15, RZ, RZ, R4, P0 ;  /* 0x000000ffff0f7224 */ /* 0x000fe400000e0604 */
[----:B------:R-:W-:-:S05]  /*c9f0*/  VIADD R4, R19, UR42 ;  /* 0x0000002a13047c36 */ /* 0x000fca0008000000 */
[----:B------:R-:W-:Y:S04]  /*ca00*/  LDGSTS.E.BYPASS.LTC128B.128 [R4+0xa400], desc[UR48][R14.64], !P2 ;  /* 0x0a4000000e047fae */ /* 0x000fe8000d101d70 */
[----:B------:R-:W-:Y:S04]  /*ca10*/  LDGSTS.E.BYPASS.LTC128B.128 [R4+0xac00], desc[UR48][R12.64], !P2 ;  /* 0x0ac000000c047fae */ /* 0x000fe8000d101d70 */
[----:B------:R1:W-:Y:S04]  /*ca20*/  LDGSTS.E.BYPASS.LTC128B.128 [R4+0xb400], desc[UR48][R2.64], !P2 ;  /* 0x0b40000002047fae */ /* 0x0003e8000d101d70 */
[----:B------:R-:W-:Y:S04]  /*ca30*/  LDGSTS.E.BYPASS.LTC128B.128 [R4+0xbc00], desc[UR48][R26.64], !P2 ;  /* 0x0bc000001a047fae */ /* 0x000fe8000d101d70 */
[----:B------:R-:W-:Y:S04]  /*ca40*/  LDGSTS.E.BYPASS.LTC128B.128 [R4+0xc400], desc[UR48][R24.64], !P2 ;  /* 0x0c40000018047fae */ /* 0x000fe8000d101d70 */
[----:B-1----:R-:W1:Y:S04]  /*ca50*/  SHFL.IDX PT, R2, R17, RZ, 0x181f ;  /* 0x00181fff11027589 */ /* 0x002e6800000e0000 */
[----:B------:R-:W2:Y:S04]  /*ca60*/  SHFL.IDX PT, R3, R18, RZ, 0x181f ;  /* 0x00181fff12037589 */ /* 0x000ea800000e0000 */
[----:B------:R-:W-:Y:S04]  /*ca70*/  LDGSTS.E.BYPASS.LTC128B.128 [R4+0xcc00], desc[UR48][R22.64], !P2 ;  /* 0x0cc0000016047fae */ /* 0x000fe8000d101d70 */
[----:B------:R-:W-:Y:S04]  /*ca80*/  LDGSTS.E.BYPASS.LTC128B.128 [R4+0xd400], desc[UR48][R20.64], !P2 ;  /* 0x0d40000014047fae */ /* 0x000fe8000d101d70 */
[----:B------:R-:W3:Y:S01]  /*ca90*/  SHFL.IDX PT, R18, R18, 0x1, 0x181f ;  /* 0x00381f0012127f89 */ /* 0x000ee200000e0000 */
[----:B-1----:R-:W-:-:S04]  /*caa0*/  IADD3 R12, P0, R11, R2, RZ ;  /* 0x000000020b0c7210 */ /* 0x002fc80007f1e0ff */
[----:B--2---:R-:W-:Y:S02]  /*cab0*/  IADD3.X R13, RZ, R3, RZ, P0, !PT ;  /* 0x00000003ff0d7210 */ /* 0x004fe400007fe4ff */
[----:B------:R-:W-:-:S05]  /*cac0*/  IADD3 R2, P0, R11, R9, RZ ;  /* 0x000000090b027210 */ /* 0x000fca0007f1e0ff */
[----:B------:R-:W-:-:S05]  /*cad0*/  IMAD.X R3, RZ, RZ, R10, P0 ;  /* 0x000000ffff037224 */ /* 0x000fca00000e060a */
[----:B------:R1:W-:Y:S04]  /*cae0*/  LDGSTS.E.BYPASS.LTC128B.128 [R4+0xdc00], desc[UR48][R2.64], !P2 ;  /* 0x0dc0000002047fae */ /* 0x0003e8000d101d70 */
[----:B------:R2:W-:Y:S04]  /*caf0*/  LDGSTS.E.BYPASS.LTC128B.128 [R4+0xe400], desc[UR48][R12.64], !P2 ;  /* 0x0e4000000c047fae */ /* 0x0005e8000d101d70 */
[----:B-1-3--:R2:W1:Y:S02]  /*cb00*/  SHFL.IDX PT, R2, R17, 0x1, 0x181f ;  /* 0x00381f0011027f89 */ /* 0x00a46400000e0000 */
.L_x_7070:
[----:B------:R-:W3:Y:S02]  /*cb10*/  S2R R3, SR_TID.X ;  /* 0x0000000000037919 */ /* 0x000ee40000002100 */
[----:B---3--:R-:W-:-:S05]  /*cb20*/  IMAD.SHL.U32 R3, R3, 0x10, RZ ;  /* 0x0000001003037824 */ /* 0x008fca00078e00ff */
[----:B------:R-:W-:-:S04]  /*cb30*/  LOP3.LUT R3, R3, 0x70, RZ, 0xc0, !PT ;  /* 0x0000007003037812 */ /* 0x000fc800078ec0ff */
[----:B-1----:R-:W-:-:S05]  /*cb40*/  IADD3 R2, P0, R3, R2, RZ ;  /* 0x0000000203027210 */ /* 0x002fca0007f1e0ff */
[----:B------:R-:W-:Y:S01]  /*cb50*/  IMAD.X R3, RZ, RZ, R18, P0 ;  /* 0x000000ffff037224 */ /* 0x000fe200000e0612 */
[----:B------:R-:W-:-:S04]  /*cb60*/  PLOP3.LUT P0, PT, PT, PT, PT, 0x80, 0x0 ;  /* 0x000000000000781c */ /* 0x000fc80003f0f070 */
[----:B------:R-:W-:Y:S01]  /*cb70*/  @!PT LDS RZ, [RZ] ;  /* 0x00000000fffff984 */ /* 0x000fe20000000800 */
[----:B------:R-:W-:Y:S01]  /*cb80*/  @!PT LDS RZ, [RZ] ;  /* 0x00000000fffff984 */ /* 0x000fe20000000800 */
[----:B------:R-:W-:Y:S01]  /*cb90*/  @!PT LDS RZ, [RZ] ;  /* 0x00000000fffff984 */ /* 0x000fe20000000800 */
[----:B------:R1:W-:Y:S01]  /*cba0*/  LDGSTS.E.BYPASS.LTC128B.128 [R4+0xec00], desc[UR48][R2.64], !P2 ;  /* 0x0ec0000002047fae */ /* 0x0003e2000d101d70 */
[----:B------:R-:W-:-:S08]  /*cbb0*/  NOP ;  /* 0x0000000000007918 */ /* 0x000fd00000000000 */
.L_x_6943:
        /* <DEDUP_REMOVED lines=11> */
.L_x_6944:
[----:B------:R1:W-:Y:S01]  /*cc70*/  SYNCS.ARRIVE.TRANS64.A1T0 RZ, [R0+URZ+0x22870], RZ ;  /* 0x022870ff00ff79a7 */ /* 0x0003e2000810003f */
[----:B------:R-:W-:Y:S05]  /*cc80*/  @!P3 BRA `(.L_x_6945) ;  /* 0x000000000004b947 */ /* 0x000fea0003800000 */
[----:B------:R-:W-:Y:S01]  /*cc90*/  BPT.TRAP 0x1 ;  /* 0x000000040000795c */ /* 0x000fe20000300000 */
.L_x_6945:
[----:B------:R-:W3:Y:S01]  /*cca0*/  SYNCS.PHASECHK.TRANS64.TRYWAIT P0, [R0+URZ+0x22840], R35 ;  /* 0x02284023000075a7 */ /* 0x000ee2000800017f */
[----:B------:R-:W-:Y:S04]  /*ccb0*/  BSSY B0, `(.L_x_6946) ;  /* 0x0000002000007945 */ /* 0x000fe80003800000 */
[----:B---3--:R-:W-:Y:S05]  /*ccc0*/  @!P0 BRA `(.L_x_6947) ;  /* 0x0000004800288947 */ /* 0x008fea0003800000 */
.L_x_7071:
[----:B------:R-:W-:Y:S05]  /*ccd0*/  BSYNC B0 ;  /* 0x0000000000007941 */ /* 0x000fea0003800000 */
.L_x_6946:
[----:B------:R-:W4:Y:S01]  /*cce0*/  LDL R10, [R1+0xc] ;  /* 0x00000c00010a7983 */ /* 0x000f220000100800 */
[----:B------:R-:W-:Y:S01]  /*ccf0*/  ULDC.64 UR4, c[0x0][0x310] ;  /* 0x0000c40000047ab9 */ /* 0x000fe20000000a00 */
[----:B------:R-:W-:Y:S01]  /*cd00*/  ULDC.64 UR6, c[0x0][0x300] ;  /* 0x0000c00000067ab9 */ /* 0x000fe20000000a00 */
[----:B------:R-:W-:Y:S01]  /*cd10*/  IMAD R9, R33, UR4, RZ ;  /* 0x0000000421097c24 */ /* 0x000fe2000f8e02ff */
[----:B------:R-:W-:Y:S01]  /*cd20*/  ULDC.64 UR8, c[0x0][0x308] ;  /* 0x0000c20000087ab9 */ /* 0x000fe20000000a00 */
[----:B------:R-:W-:Y:S01]  /*cd30*/  IMAD.WIDE.U32 R2, R8, UR4, RZ ;  /* 0x0000000408027c25 */ /* 0x000fe2000f8e00ff */
[----:B------:R-:W-:Y:S01]  /*cd40*/  ULDC.64 UR10, c[0x0][0x2e8] ;  /* 0x0000ba00000a7ab9 */ /* 0x000fe20000000a00 */
[----:B------:R-:W5:Y:S01]  /*cd50*/  S2R R11, SR_TID.X ;  /* 0x00000000000b7919 */ /* 0x000f620000002100 */
[----:B------:R-:W-:Y:S01]  /*cd60*/  LOP3.LUT P2, RZ, R28, 0x1, RZ, 0xc0, !PT ;  /* 0x000000011cff7812 */ /* 0x000fe2000784c0ff */
[----:B------:R-:W-:Y:S02]  /*cd70*/  IMAD R9, R8, UR5, R9 ;  /* 0x0000000508097c24 */ /* 0x000fe4000f8e0209 */
[----:B------:R-:W-:-:S02]  /*cd80*/  IMAD R34, R34, UR6, RZ ;  /* 0x0000000622227c24 */ /* 0x000fc4000f8e02ff */
[----:B------:R-:W-:Y:S02]  /*cd90*/  IMAD.IADD R3, R3, 0x1, R9 ;  /* 0x0000000103037824 */ /* 0x000fe400078e0209 */
[C---:B------:R-:W-:Y:S02]  /*cda0*/  IMAD R34, R7.reuse, UR7, R34 ;  /* 0x0000000707227c24 */ /* 0x040fe4000f8e0222 */
[----:B------:R-:W-:-:S04]  /*cdb0*/  IMAD.WIDE.U32 R2, R7, UR6, R2 ;  /* 0x0000000607027c25 */ /* 0x000fc8000f8e0002 */
[----:B------:R-:W-:Y:S02]  /*cdc0*/  IMAD.IADD R3, R3, 0x1, R34 ;  /* 0x0000000103037824 */ /* 0x000fe400078e0222 */
[----:B------:R-:W-:Y:S02]  /*cdd0*/  IMAD R36, R36, UR6, RZ ;  /* 0x0000000624247c24 */ /* 0x000fe4000f8e02ff */
[----:B------:R-:W-:-:S03]  /*cde0*/  IMAD.WIDE.U32 R2, R16, UR8, R2 ;  /* 0x0000000810027c25 */ /* 0x000fc6000f8e0002 */
[----:B------:R-:W-:Y:S01]  /*cdf0*/  IADD3 R8, P0, R2, UR10, RZ ;  /* 0x0000000a02087c10 */ /* 0x000fe2000ff1e0ff */
[----:B-----5:R-:W-:-:S05]  /*ce00*/  IMAD.SHL.U32 R24, R11, 0x10, RZ ;  /* 0x000000100b187824 */ /* 0x020fca00078e00ff */
[----:B------:R-:W-:Y:S01]  /*ce10*/  LOP3.LUT R24, R24, 0x70, RZ, 0xc0, !PT ;  /* 0x0000007018187812 */ /* 0x000fe200078ec0ff */
[----:B----4-:R-:W-:-:S04]  /*ce20*/  IMAD R7, R10, UR8, RZ ;  /* 0x000000080a077c24 */ /* 0x010fc8000f8e02ff */
[----:B------:R-:W-:-:S05]  /*ce30*/  IMAD R10, R16, UR9, R7 ;  /* 0x00000009100a7c24 */ /* 0x000fca000f8e0207 */
[----:B------:R-:W-:Y:S01]  /*ce40*/  IADD3.X R9, R10, UR11, R3, P0, !PT ;  /* 0x0000000b0a097c10 */ /* 0x000fe200087fe403 */
[----:B------:R-:W-:-:S04]  /*ce50*/  IMAD R3, R32, UR4, RZ ;  /* 0x0000000420037c24 */ /* 0x000fc8000f8e02ff */
        /* <DEDUP_REMOVED lines=11> */
[----:B------:R-:W4:Y:S04]  /*cf10*/  SHFL.IDX PT, R14, R8, 0x1, 0x181f ;  /* 0x00381f00080e7f89 */ /* 0x000f2800000e0000 */
[----:B------:R-:W5:Y:S04]  /*cf20*/  SHFL.IDX PT, R3, R9, 0x1, 0x181f ;  /* 0x00381f0009037f89 */ /* 0x000f6800000e0000 */
[----:B------:R-:W-:Y:S04]  /*cf30*/  SHFL.IDX PT, R22, R8, 0x3, 0x181f ;  /* 0x00781f0008167f89 */ /* 0x000fe800000e0000 */
[----:B--2---:R-:W-:Y:S04]  /*cf40*/  SHFL.IDX PT, R17, R9, 0x3, 0x181f ;  /* 0x00781f0009117f89 */ /* 0x004fe800000e0000 */
[----:B------:R-:W-:Y:S04]  /*cf50*/  SHFL.IDX PT, R20, R8, 0x4, 0x181f ;  /* 0x00981f0008147f89 */ /* 0x000fe800000e0000 */
[----:B------:R-:W-:Y:S01]  /*cf60*/  SHFL.IDX PT, R18, R8, 0x5, 0x181f ;  /* 0x00b81f0008127f89 */ /* 0x000fe200000e0000 */
[----:B----4-:R-:W-:-:S03]  /*cf70*/  IADD3 R6, P0, R24, R14, RZ ;  /* 0x0000000e18067210 */ /* 0x010fc60007f1e0ff */
[----:B------:R-:W-:Y:S04]  /*cf80*/  SHFL.IDX PT, R12, R8, RZ, 0x181f ;  /* 0x00181fff080c7589 */ /* 0x000fe800000e0000 */
[----:B------:R-:W2:Y:S01]  /*cf90*/  SHFL.IDX PT, R14, R8, 0x2, 0x181f ;  /* 0x00581f00080e7f89 */ /* 0x000ea200000e0000 */
[----:B-----5:R-:W-:-:S03]  /*cfa0*/  IMAD.X R7, RZ, RZ, R3, P0 ;  /* 0x000000ffff077224 */ /* 0x020fc600000e0603 */
[----:B------:R-:W4:Y:S01]  /*cfb0*/  SHFL.IDX PT, R3, R9, 0x2, 0x181f ;  /* 0x00581f0009037f89 */ /* 0x000f2200000e0000 */
[----:B--2---:R-:W-:-:S03]  /*cfc0*/  IADD3 R2, P0, R24, R14, RZ ;  /* 0x0000000e18027210 */ /* 0x004fc60007f1e0ff */
[----:B------:R-:W-:Y:S02]  /*cfd0*/  SHFL.IDX PT, R14, R8, 0x6, 0x181f ;  /* 0x00d81f00080e7f89 */ /* 0x000fe400000e0000 */
[----:B----4-:R-:W-:Y:S01]  /*cfe0*/  IMAD.X R3, RZ, RZ, R3, P0 ;  /* 0x000000ffff037224 */ /* 0x010fe200000e0603 */
[----:B------:R-:W-:-:S05]  /*cff0*/  IADD3 R22, P0, R24, R22, RZ ;  /* 0x0000001618167210 */ /* 0x000fca0007f1e0ff */
[----:B------:R-:W-:Y:S01]  /*d000*/  IMAD.X R23, RZ, RZ, R17, P0 ;  /* 0x000000ffff177224 */ /* 0x000fe200000e0611 */
[C---:B------:R-:W-:Y:S01]  /*d010*/  IADD3 R20, P0, R24.reuse, R20, RZ ;  /* 0x0000001418147210 */ /* 0x040fe20007f1e0ff */
[----:B------:R-:W2:Y:S03]  /*d020*/  SHFL.IDX PT, R17, R9, 0x4, 0x181f ;  /* 0x00981f0009117f89 */ /* 0x000ea600000e0000 */
[----:B--2---:R-:W-:Y:S02]  /*d030*/  IADD3.X R21, RZ, R17, RZ, P0, !PT ;  /* 0x00000011ff157210 */ /* 0x004fe400007fe4ff */
[----:B------:R-:W2:Y:S01]  /*d040*/  SHFL.IDX PT, R17, R9, 0x5, 0x181f ;  /* 0x00b81f0009117f89 */ /* 0x000ea200000e0000 */
[----:B------:R-:W-:-:S05]  /*d050*/  IADD3 R18, P0, R24, R18, RZ ;  /* 0x0000001218127210 */ /* 0x000fca0007f1e0ff */
[----:B--2---:R-:W-:Y:S01]  /*d060*/  IMAD.X R19, RZ, RZ, R17, P0 ;  /* 0x000000ffff137224 */ /* 0x004fe200000e0611 */
[C---:B------:R-:W-:Y:S01]  /*d070*/  IADD3 R12, P0, R24.reuse, R12, RZ ;  /* 0x0000000c180c7210 */ /* 0x040fe20007f1e0ff */
[----:B------:R-:W2:Y:S04]  /*d080*/  SHFL.IDX PT, R17, R9, RZ, 0x181f ;  /* 0x00181fff09117589 */ /* 0x000ea800000e0000 */
[----:B--2---:R-:W-:Y:S01]  /*d090*/  IMAD.X R13, RZ, RZ, R17, P0 ;  /* 0x000000ffff0d7224 */ /* 0x004fe200000e0611 */
[----:B------:R-:W-:Y:S01]  /*d0a0*/  IADD3 R14, P0, R24, R14, RZ ;  /* 0x0000000e180e7210 */ /* 0x000fe20007f1e0ff */
[----:B------:R-:W2:Y:S04]  /*d0b0*/  SHFL.IDX PT, R17, R9, 0x6, 0x181f ;  /* 0x00d81f0009117f89 */ /* 0x000ea800000e0000 */
[----:B------:R-:W-:Y:S04]  /*d0c0*/  LDGSTS.E.BYPASS.LTC128B.128 [R4+0x18400], desc[UR48][R12.64], !P2 ;  /* 0x184000000c047fae */ /* 0x000fe8000d101d70 */
[----:B------:R4:W-:Y:S04]  /*d0d0*/  LDGSTS.E.BYPASS.LTC128B.128 [R4+0x18c00], desc[UR48][R6.64], !P2 ;  /* 0x18c0000006047fae */ /* 0x0009e8000d101d70 */
[----:B------:R5:W-:Y:S04]  /*d0e0*/  LDGSTS.E.BYPASS.LTC128B.128 [R4+0x19400], desc[UR48][R2.64], !P2 ;  /* 0x1940000002047fae */ /* 0x000be8000d101d70 */
[----:B------:R-:W-:Y:S04]  /*d0f0*/  SHFL.IDX PT, R9, R9, 0x7, 0x181f ;  /* 0x00f81f0009097f89 */ /* 0x000fe800000e0000 */
[----:B----4-:R-:W-:Y:S04]  /*d100*/  SHFL.IDX PT, R6, R8, 0x7, 0x181f ;  /* 0x00f81f0008067f89 */ /* 0x010fe800000e0000 */
[----:B-----5:R-:W4:Y:S01]  /*d110*/  SHFL.IDX PT, R2, R5, RZ, 0x181f ;  /* 0x00181fff05027589 */ /* 0x020f2200000e0000 */
[----:B--2---:R-:W-:-:S03]  /*d120*/  IMAD.X R15, RZ, RZ, R17, P0 ;  /* 0x000000ffff0f7224 */ /* 0x004fc600000e0611 */
[----:B------:R-:W2:Y:S04]  /*d130*/  SHFL.IDX PT, R3, R10, RZ, 0x181f ;  /* 0x00181fff0a037589 */ /* 0x000ea800000e0000 */
[----:B------:R0:W-:Y:S04]  /*d140*/  LDGSTS.E.BYPASS.LTC128B.128 [R4+0x19c00], desc[UR48][R22.64], !P2 ;  /* 0x19c0000016047fae */ /* 0x0001e8000d101d70 */
[----:B------:R0:W-:Y:S04]  /*d150*/  LDGSTS.E.BYPASS.LTC128B.128 [R4+0x1a400], desc[UR48][R20.64], !P2 ;  /* 0x1a40000014047fae */ /* 0x0001e8000d101d70 */
[----:B------:R0:W-:Y:S04]  /*d160*/  LDGSTS.E.BYPASS.LTC128B.128 [R4+0x1ac00], desc[UR48][R18.64], !P2 ;  /* 0x1ac0000012047fae */ /* 0x0001e8000d101d70 */
[----:B------:R0:W-:Y:S01]  /*d170*/  LDGSTS.E.BYPASS.LTC128B.128 [R4+0x1b400], desc[UR48][R14.64], !P2 ;  /* 0x1b4000000e047fae */ /* 0x0001e2000d101d70 */
[----:B----4-:R-:W-:-:S03]  /*d180*/  IADD3 R2, P0, R24, R2, RZ ;  /* 0x0000000218027210 */ /* 0x010fc60007f1e0ff */
[----:B------:R-:W4:Y:S02]  /*d190*/  SHFL.IDX PT, R10, R10, 0x1, 0x181f ;  /* 0x00381f000a0a7f89 */ /* 0x000f2400000e0000 */
[----:B--2---:R-:W-:Y:S01]  /*d1a0*/  IMAD.X R3, RZ, RZ, R3, P0 ;  /* 0x000000ffff037224 */ /* 0x004fe200000e0603 */
[----:B------:R-:W-:Y:S01]  /*d1b0*/  IADD3 R6, P0, R24, R6, RZ ;  /* 0x0000000618067210 */ /* 0x000fe20007f1e0ff */
[----:B------:R-:W2:Y:S04]  /*d1c0*/  SHFL.IDX PT, R5, R5, 0x1, 0x181f ;  /* 0x00381f0005057f89 */ /* 0x000ea800000e0000 */
[----:B------:R-:W-:-:S05]  /*d1d0*/  IMAD.X R7, RZ, RZ, R9, P0 ;  /* 0x000000ffff077224 */ /* 0x000fca00000e0609 */
[----:B------:R0:W-:Y:S04]  /*d1e0*/  LDGSTS.E.BYPASS.LTC128B.128 [R4+0x1bc00], desc[UR48][R6.64], !P2 ;  /* 0x1bc0000006047fae */ /* 0x0001e8000d101d70 */
[----:B------:R0:W-:Y:S02]  /*d1f0*/  LDGSTS.E.BYPASS.LTC128B.128 [R4+0x1c400], desc[UR48][R2.64], !P2 ;  /* 0x1c40000002047fae */ /* 0x0001e4000d101d70 */
.L_x_7093:
[----:B0-2---:R-:W-:-:S05]  /*d200*/  IADD3 R2, P0, R24, R5, RZ ;  /* 0x0000000518027210 */ /* 0x005fca0007f1e0ff */
[----:B----4-:R-:W-:Y:S01]  /*d210*/  IMAD.X R3, RZ, RZ, R10, P0 ;  /* 0x000000ffff037224 */ /* 0x010fe200000e060a */
[----:B------:R-:W-:-:S04]  /*d220*/  PLOP3.LUT P0, PT, PT, PT, PT, 0x80, 0x0 ;  /* 0x000000000000781c */ /* 0x000fc80003f0f070 */
[----:B------:R-:W-:Y:S01]  /*d230*/  @!PT LDS RZ, [RZ] ;  /* 0x00000000fffff984 */ /* 0x000fe20000000800 */
[----:B------:R-:W-:Y:S01]  /*d240*/  @!PT LDS RZ, [RZ] ;  /* 0x00000000fffff984 */ /* 0x000fe20000000800 */
[----:B------:R-:W-:Y:S01]  /*d250*/  @!PT LDS RZ, [RZ] ;  /* 0x00000000fffff984 */ /* 0x000fe20000000800 */
[----:B------:R0:W-:Y:S01]  /*d260*/  LDGSTS.E.BYPASS.LTC128B.128 [R4+0x1cc00], desc[UR48][R2.64], !P2 ;  /* 0x1cc0000002047fae */ /* 0x0001e2000d101d70 */
[----:B------:R-:W-:-:S08]  /*d270*/  NOP ;  /* 0x0000000000007918 */ /* 0x000fd00000000000 */
.L_x_6949:
        /* <DEDUP_REMOVED lines=11> */
.L_x_6950:
[----:B------:R1:W-:Y:S02]  /*d330*/  SYNCS.ARRIVE.TRANS64.A1T0 RZ, [R0+URZ+0x22830], RZ ;  /* 0x022830ff00ff79a7 */ /* 0x0003e4000810003f */
[----:B-1-3--:R-:W-:-:S05]  /*d340*/  IMAD.U32 R0, RZ, RZ, UR50 ;  /* 0x00000032ff007e24 */ /* 0x00afca000f8e00ff */
[----:B------:R-:W-:-:S13]  /*d350*/  ISETP.NE.AND P0, PT, R0, 0x3, PT ;  /* 0x000000030000780c */ /* 0x000fda0003f05270 */
[----:B------:R-:W-:Y:S05]  /*d360*/  @!P0 BRA `(.L_x_6951) ;  /* 0x0000000000048947 */ /* 0x000fea0003800000 */
[----:B------:R-:W-:Y:S01]  /*d370*/  BPT.TRAP 0x1 ;  /* 0x000000040000795c */ /* 0x000fe20000300000 */
.L_x_6951:
[----:B------:R-:W-:Y:S01]  /*d380*/  LOP3.LUT R3, R30, 0x1, RZ, 0x3c, !PT ;  /* 0x000000011e037812 */ /* 0x000fe200078e3cff */
[----:B------:R-:W-:Y:S01]  /*d390*/  BSSY B0, `(.L_x_6952) ;  /* 0x0000005000007945 */ /* 0x000fe20003800000 */
[----:B------:R-:W-:Y:S02]  /*d3a0*/  LEA R0, R29, UR42, 0x3 ;  /* 0x0000002a1d007c11 */ /* 0x000fe4000f8e18ff */
[----:B------:R-:W-:-:S04]  /*d3b0*/  SHF.L.U32 R3, R3, 0x1f, RZ ;  /* 0x0000001f03037819 */ /* 0x000fc800000006ff */
[----:B------:R-:W0:Y:S02]  /*d3c0*/  SYNCS.PHASECHK.TRANS64.TRYWAIT P2, [R0+URZ+0x22870], R3 ;  /* 0x02287003000075a7 */ /* 0x000e24000804017f */
[----:B0-----:R-:W-:Y:S05]  /*d3d0*/  @!P2 BRA `(.L_x_6953) ;  /* 0x0000004c001ca947 */ /* 0x001fea0003800000 */
.L_x_7094:
[----:B------:R-:W-:Y:S05]  /*d3e0*/  BSYNC B0 ;  /* 0x0000000000007941 */ /* 0x000fea0003800000 */
.L_x_6952:
[----:B------:R-:W-:-:S05]  /*d3f0*/  IMAD.U32 R2, RZ, RZ, UR47 ;  /* 0x0000002fff027e24 */ /* 0x000fca000f8e00ff */
[----:B------:R-:W-:-:S13]  /*d400*/  ISETP.NE.AND P2, PT, R2, 0x3, PT ;  /* 0x000000030200780c */ /* 0x000fda0003f45270 */
[----:B------:R-:W-:Y:S05]  /*d410*/  @!P2 BRA `(.L_x_6954) ;  /* 0x000000000004a947 */ /* 0x000fea0003800000 */
[----:B------:R-:W-:Y:S01]  /*d420*/  BPT.TRAP 0x1 ;  /* 0x000000040000795c */ /* 0x000fe20000300000 */
.L_x_6954:
[----:B------:R-:W-:Y:S01]  /*d430*/  SHF.L.U32 R5, R30, 0x1f, RZ ;  /* 0x0000001f1e057819 */ /* 0x000fe200000006ff */
[----:B0-----:R-:W-:-:S03]  /*d440*/  IMAD R3, R29, 0x5000, RZ ;  /* 0x000050001d037824 */ /* 0x001fc600078e02ff */
[----:B------:R-:W0:Y:S02]  /*d450*/  SYNCS.PHASECHK.TRANS64.TRYWAIT P2, [R0+URZ+0x22860], R5 ;  /* 0x02286005000075a7 */ /* 0x000e24000804017f */
[----:B0-----:R-:W-:Y:S05]  /*d460*/  @!P2 BRA `(.L_x_6955) ;  /* 0x0000004c000ca947 */ /* 0x001fea0003800000 */
.L_x_7095:
[----:B------:R-:W2:Y:S04]  /*d470*/  LDL R2, [R1+0x1c] ;  /* 0x00001c0001027983 */ /* 0x000ea80000100800 */
[----:B------:R-:W3:Y:S01]  /*d480*/  LDL R18, [R1+0x20] ;  /* 0x0000200001127983 */ /* 0x000ee20000100800 */
[----:B------:R-:W-:Y:S01]  /*d490*/  LOP3.LUT R12, R3, R31, RZ, 0xfc, !PT ;  /* 0x0000001f030c7212 */ /* 0x000fe200078efcff */
[----:B------:R-:W-:Y:S05]  /*d4a0*/  WARPSYNC.ALL ;  /* 0x0000000000007948 */ /* 0x000fea0003800000 */
[----:B------:R-:W1:Y:S01]  /*d4b0*/  LDSM.16.MT88.4 R12, [R12+UR42+0xa400] ;  /* 0x00a4002a0c0c783b */ /* 0x000e620008004200 */
[----:B------:R-:W-:-:S05]  /*d4c0*/  IMAD.U32 R19, RZ, RZ, UR47 ;  /* 0x0000002fff137e24 */ /* 0x000fca000f8e00ff */
[----:B------:R-:W-:Y:S02]  /*d4d0*/  ISETP.NE.AND P2, PT, R19, 0x3, PT ;  /* 0x000000031300780c */ /* 0x000fe40003f45270 */
[C-C-:B-1----:R-:W-:Y:S02]  /*d4e0*/  PRMT R8, R12.reuse, 0x6420, R13.reuse ;  /* 0x000064200c087816 */ /* 0x142fe4000000000d */
[----:B------:R-:W-:Y:S02]  /*d4f0*/  PRMT R9, R12, 0x7531, R13 ;  /* 0x000075310c097816 */ /* 0x000fe4000000000d */
[C-C-:B------:R-:W-:Y:S02]  /*d500*/  PRMT R10, R14.reuse, 0x6420, R15.reuse ;  /* 0x000064200e0a7816 */ /* 0x140fe4000000000f */
[----:B------:R-:W-:Y:S02]  /*d510*/  PRMT R11, R14, 0x7531, R15 ;  /* 0x000075310e0b7816 */ /* 0x000fe4000000000f */
[----:B--2---:R-:W-:Y:S01]  /*d520*/  IADD3 R17, R2, UR42, R3 ;  /* 0x0000002a02117c10 */ /* 0x004fe2000fffe003 */
[----:B------:R-:W-:-:S04]  /*d530*/  IMAD.U32 R2, RZ, RZ, UR42 ;  /* 0x0000002aff027e24 */ /* 0x000fc8000f8e00ff */
[----:B0-----:R-:W0:Y:S01]  /*d540*/  LDSM.16.MT88.4 R4, [R17+0xa400] ;  /* 0x00a400001104783b */ /* 0x001e220000004200 */
[----:B------:R-:W-:-:S05]  /*d550*/  VIADD R2, R2, 0x400 ;  /* 0x0000040002027836 */ /* 0x000fca0000000000 */
[----:B---3--:R-:W-:-:S05]  /*d560*/  IADD3 R2, R2, R3, R18 ;  /* 0x0000000302027210 */ /* 0x008fca0007ffe012 */
        /* <DEDUP_REMOVED lines=12> */
[----:B------:R-:W-:Y:S02]  /*d630*/  IADD3 R4, R3, 0x2000, RZ ;  /* 0x0000200003047810 */ /* 0x000fe40007ffe0ff */
[C-C-:B------:R-:W-:Y:S02]  /*d640*/  PRMT R14, R6.reuse, 0x6420, R7.reuse ;  /* 0x00006420060e7816 */ /* 0x140fe40000000007 */
[----:B------:R-:W-:Y:S02]  /*d650*/  PRMT R15, R6, 0x7531, R7 ;  /* 0x00007531060f7816 */ /* 0x000fe40000000007 */
[C-C-:B-1----:R-:W-:Y:S02]  /*d660*/  PRMT R24, R8.reuse, 0x6420, R9.reuse ;  /* 0x0000642008187816 */ /* 0x142fe40000000009 */
[----:B------:R-:W-:Y:S01]  /*d670*/  PRMT R25, R8, 0x7531, R9 ;  /* 0x0000753108197816 */ /* 0x000fe20000000009 */
[----:B------:R-:W-:Y:S01]  /*d680*/  STSM.16.M88.4 [R2+0x1000], R12 ;  /* 0x0010000c02007844 */ /* 0x000fe20000000200 */
[----:B------:R-:W-:-:S02]  /*d690*/  PRMT R26, R10, 0x6420, R11 ;  /* 0x000064200a1a7816 */ /* 0x000fc4000000000b */
[----:B------:R-:W-:Y:S02]  /*d6a0*/  PRMT R27, R10, 0x7531, R11 ;  /* 0x000075310a1b7816 */ /* 0x000fe4000000000b */
[----:B------:R-:W-:-:S03]  /*d6b0*/  LOP3.LUT R4, R4, R31, RZ, 0xfc, !PT ;  /* 0x0000001f04047212 */ /* 0x000fc600078efcff */
[----:B------:R-:W-:Y:S04]  /*d6c0*/  STSM.16.M88.4 [R2+0x1800], R24 ;  /* 0x0018001802007844 */ /* 0x000fe80000000200 */
[----:B------:R-:W0:Y:S04]  /*d6d0*/  LDSM.16.MT88.4 R4, [R4+UR42+0xa400] ;  /* 0x00a4002a0404783b */ /* 0x000e280008004200 */
[----:B------:R-:W1:Y:S01]  /*d6e0*/  LDSM.16.MT88.4 R8, [R17+0xc400] ;  /* 0x00c400001108783b */ /* 0x000e620000004200 */
[C-C-:B0-----:R-:W-:Y:S02]  /*d6f0*/  PRMT R12, R4.reuse, 0x6420, R5.reuse ;  /* 0x00006420040c7816 */ /* 0x141fe40000000005 */
[----:B------:R-:W-:Y:S01]  /*d700*/  PRMT R13, R4, 0x7531, R5 ;  /* 0x00007531040d7816 */ /* 0x000fe20000000005 */
[----:B------:R-:W-:Y:S01]  /*d710*/  VIADD R4, R3, 0x3000 ;  /* 0x0000300003047836 */ /* 0x000fe20000000000 */
[----:B------:R-:W-:-:S02]  /*d720*/  PRMT R14, R6, 0x6420, R7 ;  /* 0x00006420060e7816 */ /* 0x000fc40000000007 */
[----:B------:R-:W-:Y:S02]  /*d730*/  PRMT R15, R6, 0x7531, R7 ;  /* 0x00007531060f7816 */ /* 0x000fe40000000007 */
[C-C-:B-1----:R-:W-:Y:S02]  /*d740*/  PRMT R20, R8.reuse, 0x6420, R9.reuse ;  /* 0x0000642008147816 */ /* 0x142fe40000000009 */
[----:B------:R-:W-:Y:S01]  /*d750*/  PRMT R21, R8, 0x7531, R9 ;  /* 0x0000753108157816 */ /* 0x000fe20000000009 */
[----:B------:R-:W-:Y:S01]  /*d760*/  STSM.16.M88.4 [R2+0x2000], R12 ;  /* 0x0020000c02007844 */ /* 0x000fe20000000200 */
        /* <DEDUP_REMOVED lines=14> */
[----:B------:R-:W-:Y:S01]  /*d850*/  PRMT R7, R10, 0x7531, R11 ;  /* 0x000075310a077816 */ /* 0x000fe2000000000b */
[----:B------:R-:W-:Y:S01]  /*d860*/  STSM.16.M88.4 [R2+0x3000], R12 ;  /* 0x0030000c02007844 */ /* 0x000fe20000000200 */
[----:B------:R-:W-:-:S03]  /*d870*/  LOP3.LUT R3, R8, R31, RZ, 0xfc, !PT ;  /* 0x0000001f08037212 */ /* 0x000fc600078efcff */
[----:B------:R-:W-:Y:S04]  /*d880*/  STSM.16.M88.4 [R2+0x3800], R4 ;  /* 0x0038000402007844 */ /* 0x000fe80000000200 */
[----:B------:R-:W0:Y:S04]  /*d890*/  LDSM.16.MT88.4 R4, [R3+UR42+0xa400] ;  /* 0x00a4002a0304783b */ /* 0x000e280008004200 */
        /* <DEDUP_REMOVED lines=19> */
.L_x_6956:
[----:B-1----:R1:W-:Y:S01]  /*d9d0*/  SYNCS.ARRIVE.TRANS64.A1T0 RZ, [R0+URZ+0x22850], RZ ;  /* 0x022850ff00ff79a7 */ /* 0x0023e2000810003f */
[----:B------:R-:W-:Y:S06]  /*d9e0*/  BAR.SYNC.DEFER_BLOCKING 0x2, 0x80 ;  /* 0x0082000000007b1d */ /* 0x000fec0000010000 */
[----:B------:R-:W-:Y:S05]  /*d9f0*/  @!P0 BRA `(.L_x_6957) ;  /* 0x0000000000048947 */ /* 0x000fea0003800000 */
[----:B------:R-:W-:Y:S01]  /*da00*/  BPT.TRAP 0x1 ;  /* 0x000000040000795c */ /* 0x000fe20000300000 */
.L_x_6957:
[----:B------:R2:W5:Y:S01]  /*da10*/  LDL R30, [R1+0x8] ;  /* 0x00000800011e7983 */ /* 0x0005620000100800 */
[----:B-1----:R-:W-:Y:S02]  /*da20*/  VIADD R0, R0, 0x22880 ;  /* 0x0002288000007836 */ /* 0x002fe40000000000 */
[----:B------:R-:W-:-:S05]  /*da30*/  IMAD.U32 R3, RZ, RZ, UR46 ;  /* 0x0000002eff037e24 */ /* 0x000fca000f8e00ff */
[----:B------:R-:W-:Y:S01]  /*da40*/  PRMT R0, R3, 0x654, R0 ;  /* 0x0000065403007816 */ /* 0x000fe20000000000 */
[----:B------:R-:W-:-:S03]  /*da50*/  IMAD.MOV.U32 R29, RZ, RZ, R37 ;  /* 0x000000ffff1d7224 */ /* 0x000fc600078e0025 */
[----:B------:R2:W-:Y:S01]  /*da60*/  SYNCS.ARRIVE.TRANS64.RED.A1T0 RZ, [R0+URZ], RZ ;  /* 0x000000ff00ff79a7 */ /* 0x0005e2000810043f */
[----:B------:R-:W-:Y:S05]  /*da70*/  @P1 BRA `(.L_x_6958) ;  /* 0xffffffe400941947 */ /* 0x000fea000383ffff */
.L_x_6938:
[----:B--2---:R-:W-:-:S05]  /*da80*/  IMAD.U32 R0, RZ, RZ, UR50 ;  /* 0x00000032ff007e24 */ /* 0x004fca000f8e00ff */
[----:B------:R-:W-:-:S13]  /*da90*/  ISETP.NE.AND P0, PT, R0, 0x3, PT ;  /* 0x000000030000780c */ /* 0x000fda0003f05270 */
[----:B------:R-:W-:Y:S05]  /*daa0*/  @!P0 BRA `(.L_x_6959) ;  /* 0x0000000000048947 */ /* 0x000fea0003800000 */
[----:B------:R-:W-:Y:S01]  /*dab0*/  BPT.TRAP 0x1 ;  /* 0x000000040000795c */ /* 0x000fe20000300000 */
.L_x_6959:
[----:B------:R-:W2:Y:S01]  /*dac0*/  LDL R0, [R1+0x8] ;  /* 0x0000080001007983 */ /* 0x000ea20000100800 */
[----:B0-----:R-:W-:Y:S01]  /*dad0*/  LEA R3, R37, UR42, 0x3 ;  /* 0x0000002a25037c11 */ /* 0x001fe2000f8e18ff */
[----:B------:R-:W-:Y:S01]  /*dae0*/  BSSY B0, `(.L_x_6960) ;  /* 0x0000005000007945 */ /* 0x000fe20003800000 */
[----:B--2---:R-:W-:-:S04]  /*daf0*/  LOP3.LUT R0, R0, 0x1, RZ, 0x3c, !PT ;  /* 0x0000000100007812 */ /* 0x004fc800078e3cff */
[----:B------:R-:W-:-:S04]  /*db00*/  SHF.L.U32 R0, R0, 0x1f, RZ ;  /* 0x0000001f00007819 */ /* 0x000fc800000006ff */
[----:B------:R-:W0:Y:S02]  /*db10*/  SYNCS.PHASECHK.TRANS64.TRYWAIT P1, [R3+URZ+0x22870], R0 ;  /* 0x02287000030075a7 */ /* 0x000e24000802017f */
[----:B0-----:R-:W-:Y:S05]  /*db20*/  @!P1 BRA `(.L_x_6961) ;  /* 0x0000004400709947 */ /* 0x001fea0003800000 */
.L_x_7096:
[----:B------:R-:W-:Y:S05]  /*db30*/  BSYNC B0 ;  /* 0x0000000000007941 */ /* 0x000fea0003800000 */
.L_x_6960:
[----:B------:R-:W-:-:S05]  /*db40*/  IMAD.U32 R2, RZ, RZ, UR47 ;  /* 0x0000002fff027e24 */ /* 0x000fca000f8e00ff */
[----:B------:R-:W-:-:S13]  /*db50*/  ISETP.NE.AND P1, PT, R2, 0x3, PT ;  /* 0x000000030200780c */ /* 0x000fda0003f25270 */
[----:B------:R-:W-:Y:S05]  /*db60*/  @!P1 BRA `(.L_x_6962) ;  /* 0x0000000000049947 */ /* 0x000fea0003800000 */
[----:B------:R-:W-:Y:S01]  /*db70*/  BPT.TRAP 0x1 ;  /* 0x000000040000795c */ /* 0x000fe20000300000 */
.L_x_6962:
[----:B0-----:R-:W2:Y:S01]  /*db80*/  LDL R0, [R1+0x8] ;  /* 0x0000080001007983 */ /* 0x001ea20000100800 */
[----:B------:R-:W-:-:S05]  /*db90*/  IMAD R2, R37, 0x5000, RZ ;  /* 0x0000500025027824 */ /* 0x000fca00078e02ff */
[----:B------:R-:W-:Y:S02]  /*dba0*/  LOP3.LUT R6, R2, R31, RZ, 0xfc, !PT ;  /* 0x0000001f02067212 */ /* 0x000fe400078efcff */
[----:B--2---:R-:W-:-:S04]  /*dbb0*/  SHF.L.U32 R0, R0, 0x1f, RZ ;  /* 0x0000001f00007819 */ /* 0x004fc800000006ff */
[----:B------:R-:W0:Y:S02]  /*dbc0*/  SYNCS.PHASECHK.TRANS64.TRYWAIT P1, [R3+URZ+0x22860], R0 ;  /* 0x02286000030075a7 */ /* 0x000e24000802017f */
[----:B0-----:R-:W-:Y:S05]  /*dbd0*/  @!P1 BRA `(.L_x_6963) ;  /* 0x0000004400589947 */ /* 0x001fea0003800000 */
.L_x_7097:
[----:B------:R-:W2:Y:S04]  /*dbe0*/  LDL R8, [R1+0x1c] ;  /* 0x00001c0001087983 */ /* 0x000ea80000100800 */
[----:B------:R-:W0:Y:S01]  /*dbf0*/  LDL R18, [R1+0x20] ;  /* 0x0000200001127983 */ /* 0x000e220000100800 */
[----:B------:R-:W-:Y:S05]  /*dc00*/  WARPSYNC.ALL ;  /* 0x0000000000007948 */ /* 0x000fea0003800000 */
[----:B------:R-:W1:Y:S01]  /*dc10*/  LDSM.16.MT88.4 R4, [R6+UR42+0xa400] ;  /* 0x00a4002a0604783b */ /* 0x000e620008004200 */
[----:B------:R-:W-:-:S04]  /*dc20*/  IMAD.U32 R17, RZ, RZ, UR42 ;  /* 0x0000002aff117e24 */ /* 0x000fc8000f8e00ff */
[----:B------:R-:W-:Y:S01]  /*dc30*/  VIADD R17, R17, 0x400 ;  /* 0x0000040011117836 */ /* 0x000fe20000000000 */
[C-C-:B-1----:R-:W-:Y:S02]  /*dc40*/  PRMT R12, R4.reuse, 0x6420, R5.reuse ;  /* 0x00006420040c7816 */ /* 0x142fe40000000005 */
[----:B------:R-:W-:Y:S02]  /*dc50*/  PRMT R13, R4, 0x7531, R5 ;  /* 0x00007531040d7816 */ /* 0x000fe40000000005 */
[C-C-:B------:R-:W-:Y:S02]  /*dc60*/  PRMT R14, R6.reuse, 0x6420, R7.reuse ;  /* 0x00006420060e7816 */ /* 0x140fe40000000007 */
[----:B------:R-:W-:Y:S02]  /*dc70*/  PRMT R15, R6, 0x7531, R7 ;  /* 0x00007531060f7816 */ /* 0x000fe40000000007 */
[----:B--2---:R-:W-:Y:S02]  /*dc80*/  IADD3 R16, R8, UR42, R2 ;  /* 0x0000002a08107c10 */ /* 0x004fe4000fffe002 */
[----:B0-----:R-:W-:-:S03]  /*dc90*/  IADD3 R0, R17, R2, R18 ;  /* 0x0000000211007210 */ /* 0x001fc60007ffe012 */
[----:B------:R-:W0:Y:S01]  /*dca0*/  LDSM.16.MT88.4 R8, [R16+0xa400] ;  /* 0x00a400001008783b */ /* 0x000e220000004200 */
[----:B------:R-:W-:-:S03]  /*dcb0*/  IMAD.U32 R18, RZ, RZ, UR47 ;  /* 0x0000002fff127e24 */ /* 0x000fc6000f8e00ff */
[----:B------:R-:W-:Y:S02]  /*dcc0*/  STSM.16.M88.4 [R0], R12 ;  /* 0x0000000c00007844 */ /* 0x000fe40000000200 */
[----:B------:R-:W-:Y:S02]  /*dcd0*/  ISETP.NE.AND P1, PT, R18, 0x3, PT ;  /* 0x000000031200780c */ /* 0x000fe40003f25270 */
[C-C-:B0-----:R-:W-:Y:S02]  /*dce0*/  PRMT R4, R8.reuse, 0x6420, R9.reuse ;  /* 0x0000642008047816 */ /* 0x141fe40000000009 */
[----:B------:R-:W-:Y:S01]  /*dcf0*/  PRMT R5, R8, 0x7531, R9 ;  /* 0x0000753108057816 */ /* 0x000fe20000000009 */
[----:B------:R-:W-:Y:S01]  /*dd00*/  VIADD R8, R2, 0x1000 ;  /* 0x0000100002087836 */ /* 0x000fe20000000000 */
[C-C-:B------:R-:W-:Y:S02]  /*dd10*/  PRMT R6, R10.reuse, 0x6420, R11.reuse ;  /* 0x000064200a067816 */ /* 0x140fe4000000000b */
[----:B------:R-:W-:-:S02]  /*dd20*/  PRMT R7, R10, 0x7531, R11 ;  /* 0x000075310a077816 */ /* 0x000fc4000000000b */
        /* <DEDUP_REMOVED lines=20> */
[C-C-:B-1----:R-:W-:Y:S02]  /*de70*/  PRMT R4, R8.reuse, 0x6420, R9.reuse ;  /* 0x0000642008047816 */ /* 0x142fe40000000009 */
[----:B------:R-:W-:Y:S02]  /*de80*/  PRMT R5, R8, 0x7531, R9 ;  /* 0x0000753108057816 */ /* 0x000fe40000000009 */
[C---:B------:R-:W-:Y:S01]  /*de90*/  IADD3 R8, R2.reuse, 0x3000, RZ ;  /* 0x0000300002087810 */ /* 0x040fe20007ffe0ff */
[----:B------:R-:W-:Y:S01]  /*dea0*/  VIADD R2, R2, 0x4000 ;  /* 0x0000400002027836 */ /* 0x000fe20000000000 */
[C-C-:B------:R-:W-:Y:S02]  /*deb0*/  PRMT R14, R6.reuse, 0x6420, R7.reuse ;  /* 0x00006420060e7816 */ /* 0x140fe40000000007 */
[----:B------:R-:W-:Y:S02]  /*dec0*/  PRMT R15, R6, 0x7531, R7 ;  /* 0x00007531060f7816 */ /* 0x000fe40000000007 */
[----:B------:R-:W-:-:S02]  /*ded0*/  PRMT R6, R10, 0x6420, R11 ;  /* 0x000064200a067816 */ /* 0x000fc4000000000b */
[----:B------:R-:W-:Y:S01]  /*dee0*/  PRMT R7, R10, 0x7531, R11 ;  /* 0x000075310a077816 */ /* 0x000fe2000000000b */
[----:B------:R-:W-:Y:S01]  /*def0*/  STSM.16.M88.4 [R0+0x2000], R12 ;  /* 0x0020000c00007844 */ /* 0x000fe20000000200 */
[-C--:B------:R-:W-:Y:S02]  /*df00*/  LOP3.LUT R17, R8, R31.reuse, RZ, 0xfc, !PT ;  /* 0x0000001f08117212 */ /* 0x080fe400078efcff */
[----:B------:R-:W-:Y:S01]  /*df10*/  LOP3.LUT R2, R2, R31, RZ, 0xfc, !PT ;  /* 0x0000001f02027212 */ /* 0x000fe200078efcff */
        /* <DEDUP_REMOVED lines=9> */
[----:B------:R-:W-:Y:S01]  /*dfb0*/  STSM.16.M88.4 [R0+0x3000], R12 ;  /* 0x0030000c00007844 */ /* 0x000fe20000000200 */
[----:B------:R-:W-:-:S02]  /*dfc0*/  PRMT R6, R10, 0x6420, R11 ;  /* 0x000064200a067816 */ /* 0x000fc4000000000b */
[----:B------:R-:W-:-:S05]  /*dfd0*/  PRMT R7, R10, 0x7531, R11 ;  /* 0x000075310a077816 */ /* 0x000fca000000000b */
        /* <DEDUP_REMOVED lines=21> */
.L_x_6964:
[----:B-1----:R1:W-:Y:S01]  /*e130*/  SYNCS.ARRIVE.TRANS64.A1T0 RZ, [R3+URZ+0x22850], RZ ;  /* 0x022850ff03ff79a7 */ /* 0x0023e2000810003f */
[----:B------:R-:W-:Y:S06]  /*e140*/  BAR.SYNC.DEFER_BLOCKING 0x2, 0x80 ;  /* 0x0082000000007b1d */ /* 0x000fec0000010000 */
[----:B------:R-:W-:Y:S05]  /*e150*/  @!P0 BRA `(.L_x_6965) ;  /* 0x0000000000048947 */ /* 0x000fea0003800000 */
[----:B------:R-:W-:Y:S01]  /*e160*/  BPT.TRAP 0x1 ;  /* 0x000000040000795c */ /* 0x000fe20000300000 */
.L_x_6965:
[----:B0-----:R-:W2:Y:S01]  /*e170*/  LDL.LU R5, [R1+0x8] ;  /* 0x0000080001057983 */ /* 0x001ea20000300800 */
[----:B------:R-:W0:Y:S01]  /*e180*/  LDC R4, c[0x0][0xc34] ;  /* 0x00030d00ff047b82 */ /* 0x000e220000000800 */
[----:B------:R-:W-:Y:S01]  /*e190*/  VIADD R37, R37, 0x1 ;  /* 0x0000000125257836 */ /* 0x000fe20000000000 */
[----:B------:R-:W-:Y:S01]  /*e1a0*/  UIADD3 UR39, UR51, UR39, URZ ;  /* 0x0000002733277290 */ /* 0x000fe2000fffe03f */
[----:B-1----:R-:W-:Y:S01]  /*e1b0*/  VIADD R3, R3, 0x22880 ;  /* 0x0002288003037836 */ /* 0x002fe20000000000 */
[----:B------:R-:W-:Y:S01]  /*e1c0*/  UIADD3 UR37, UR37, 0x1, URZ ;  /* 0x0000000125257890 */ /* 0x000fe2000fffe03f */
[----:B------:R-:W-:Y:S01]  /*e1d0*/  IMAD.U32 R2, RZ, RZ, UR46 ;  /* 0x0000002eff027e24 */ /* 0x000fe2000f8e00ff */
[----:B------:R-:W-:-:S04]  /*e1e0*/  ISETP.NE.AND P0, PT, R37, 0x2, PT ;  /* 0x000000022500780c */ /* 0x000fc80003f05270 */
[----:B------:R-:W-:Y:S02]  /*e1f0*/  SEL R0, RZ, 0x1, P0 ;  /* 0x00000001ff007807 */ /* 0x000fe40000000000 */
[----:B------:R-:W-:Y:S02]  /*e200*/  SEL R37, R37, RZ, P0 ;  /* 0x000000ff25257207 */ /* 0x000fe40000000000 */
[----:B------:R-:W-:-:S04]  /*e210*/  PRMT R3, R2, 0x654, R3 ;  /* 0x0000065402037816 */ /* 0x000fc80000000003 */
[----:B------:R1:W-:Y:S01]  /*e220*/  SYNCS.ARRIVE.TRANS64.RED.A1T0 RZ, [R3+URZ], RZ ;  /* 0x000000ff03ff79a7 */ /* 0x0003e2000810043f */
[----:B0-----:R-:W-:Y:S02]  /*e230*/  ISETP.LE.AND P0, PT, R4, UR39, PT ;  /* 0x0000002704007c0c */ /* 0x001fe4000bf03270 */
[----:B--2---:R-:W-:-:S05]  /*e240*/  LOP3.LUT R5, R5, R0, RZ, 0x3c, !PT ;  /* 0x0000000005057212 */ /* 0x004fca00078e3cff */
[----:B------:R1:W-:Y:S06]  /*e250*/  STL [R1+0x8], R5 ;  /* 0x0000080501007387 */ /* 0x0003ec0000100800 */
[----:B------:R-:W-:Y:S05]  /*e260*/  @!P0 BRA `(.L_x_6966) ;  /* 0xffffffb800088947 */ /* 0x000fea000383ffff */
[----:B------:R-:W-:-:S12]  /*e270*/  ULOP3.LUT UR37, UR37, 0x1, URZ, 0xc, !UPT ;  /* 0x0000000125257892 */ /* 0x000fd8000f8e0c3f */
.L_x_6916:
[----:B-1----:R-:W0:Y:S01]  /*e280*/  S2R R3, SR_CgaCtaId ;  /* 0x0000000000037919 */ /* 0x002e220000008800 */
[----:B------:R-:W-:Y:S01]  /*e290*/  MOV R0, 0x400 ;  /* 0x0000040000007802 */ /* 0x000fe20000000f00 */
[----:B------:R-:W-:-:S03]  /*e2a0*/  IMAD.U32 R2, RZ, RZ, UR37 ;  /* 0x00000025ff027e24 */ /* 0x000fc6000f8e00ff */
[----:B0-----:R-:W-:Y:S02]  /*e2b0*/  LEA R4, R3, R0, 0x18 ;  /* 0x0000000003047211 */ /* 0x001fe400078ec0ff */
[----:B------:R-:W-:-:S04]  /*e2c0*/  SHF.L.U32 R0, R2, 0x1f, RZ ;  /* 0x0000001f02007819 */ /* 0x000fc800000006ff */
[----:B------:R-:W0:Y:S02]  /*e2d0*/  SYNCS.PHASECHK.TRANS64.TRYWAIT P0, [R4+URZ+0x22820], R0 ;  /* 0x02282000040075a7 */ /* 0x000e24000800017f */
[----:B0-----:R-:W-:Y:S05]  /*e2e0*/  @!P0 BRA `(.L_x_6967) ;  /* 0x0000003c00a88947 */ /* 0x001fea0003800000 */
.L_x_7098:
        /* <DEDUP_REMOVED lines=14> */
.L_x_6970:
[----:B------:R-:W2:Y:S01]  /*e3d0*/  LDL R0, [R1+0x8] ;  /* 0x0000080001007983 */ /* 0x000ea20000100800 */
[C---:B------:R-:W-:Y:S02]  /*e3e0*/  IMAD R3, R37.reuse, 0x8, R4 ;  /* 0x0000000825037824 */ /* 0x040fe400078e0204 */
[----:B------:R-:W-:-:S05]  /*e3f0*/  VIADD R37, R37, 0x1 ;  /* 0x0000000125257836 */ /* 0x000fca0000000000 */
[----:B------:R-:W-:Y:S02]  /*e400*/  ISETP.NE.AND P2, PT, R37, 0x2, PT ;  /* 0x000000022500780c */ /* 0x000fe40003f45270 */
[----:B--2---:R-:W-:Y:S02]  /*e410*/  SHF.L.U32 R2, R0, 0x1f, RZ ;  /* 0x0000001f00027819 */ /* 0x004fe400000006ff */
[----:B------:R-:W-:Y:S02]  /*e420*/  SEL R0, RZ, 0x1, P2 ;  /* 0x00000001ff007807 */ /* 0x000fe40001000000 */
[----:B------:R-:W0:Y:S02]  /*e430*/  SYNCS.PHASECHK.TRANS64.TRYWAIT P1, [R3+URZ+0x22840], R2 ;  /* 0x02284002030075a7 */ /* 0x000e24000802017f */
[----:B0-----:R-:W-:Y:S05]  /*e440*/  @!P1 BRA `(.L_x_6971) ;  /* 0x0000003c00649947 */ /* 0x001fea0003800000 */
.L_x_7099:
[----:B------:R-:W2:Y:S01]  /*e450*/  LDL.LU R5, [R1+0x8] ;  /* 0x0000080001057983 */ /* 0x000ea20000300800 */
[----:B------:R-:W-:Y:S02]  /*e460*/  SEL R37, R37, RZ, P2 ;  /* 0x000000ff25257207 */ /* 0x000fe40001000000 */
[----:B--2---:R-:W-:Y:S01]  /*e470*/  LOP3.LUT R0, R5, R0, RZ, 0x3c, !PT ;  /* 0x0000000005007212 */ /* 0x004fe200078e3cff */
[----:B------:R-:W-:Y:S06]  /*e480*/  @!P0 BRA `(.L_x_6972) ;  /* 0x0000000000048947 */ /* 0x000fec0003800000 */
[----:B------:R-:W-:Y:S01]  /*e490*/  BPT.TRAP 0x1 ;  /* 0x000000040000795c */ /* 0x000fe20000300000 */
.L_x_6972:
[----:B------:R-:W-:Y:S01]  /*e4a0*/  IMAD R37, R37, 0x8, R4 ;  /* 0x0000000825257824 */ /* 0x000fe200078e0204 */
[----:B------:R-:W-:-:S04]  /*e4b0*/  SHF.L.U32 R0, R0, 0x1f, RZ ;  /* 0x0000001f00007819 */ /* 0x000fc800000006ff */
[----:B------:R-:W1:Y:S02]  /*e4c0*/  SYNCS.PHASECHK.TRANS64.TRYWAIT P1, [R37+URZ+0x22840], R0 ;  /* 0x02284000250075a7 */ /* 0x000e64000802017f */
[----:B-1----:R-:W-:Y:S05]  /*e4d0*/  @!P1 BRA `(.L_x_6973) ;  /* 0x0000003c00549947 */ /* 0x002fea0003800000 */
.L_x_7100:
[----:B------:R-:W-:Y:S05]  /*e4e0*/  @!P0 BRA `(.L_x_6974) ;  /* 0x0000000000048947 */ /* 0x000fea0003800000 */
[----:B------:R-:W-:Y:S01]  /*e4f0*/  BPT.TRAP 0x1 ;  /* 0x000000040000795c */ /* 0x000fe20000300000 */
.L_x_6974:
[----:B------:R-:W2:Y:S02]  /*e500*/  SYNCS.PHASECHK.TRANS64.TRYWAIT P1, [R3+URZ+0x22860], R2 ;  /* 0x02286002030075a7 */ /* 0x000ea4000802017f */
[----:B--2---:R-:W-:Y:S05]  /*e510*/  @!P1 BRA `(.L_x_6975) ;  /* 0x0000003c00589947 */ /* 0x004fea0003800000 */
.L_x_7101:
[----:B------:R-:W-:Y:S05]  /*e520*/  @!P0 BRA `(.L_x_6976) ;  /* 0x0000000000048947 */ /* 0x000fea0003800000 */
[----:B------:R-:W-:Y:S01]  /*e530*/  BPT.TRAP 0x1 ;  /* 0x000000040000795c */ /* 0x000fe20000300000 */
.L_x_6976:
[----:B------:R-:W3:Y:S02]  /*e540*/  SYNCS.PHASECHK.TRANS64.TRYWAIT P1, [R37+URZ+0x22860], R0 ;  /* 0x02286000250075a7 */ /* 0x000ee4000802017f */
[----:B---3--:R-:W-:Y:S05]  /*e550*/  @!P1 BRA `(.L_x_6977) ;  /* 0x0000003c005c9947 */ /* 0x008fea0003800000 */
.L_x_7102:
[----:B------:R-:W-:Y:S05]  /*e560*/  @!P0 BRA `(.L_x_6978) ;  /* 0x0000000000048947 */ /* 0x000fea0003800000 */
[----:B------:R-:W-:Y:S01]  /*e570*/  BPT.TRAP 0x1 ;  /* 0x000000040000795c */ /* 0x000fe20000300000 */
.L_x_6978:
[----:B------:R-:W4:Y:S02]  /*e580*/  SYNCS.PHASECHK.TRANS64.TRYWAIT P1, [R3+URZ+0x22880], R2 ;  /* 0x02288002030075a7 */ /* 0x000f24000802017f */
[----:B----4-:R-:W-:Y:S05]  /*e590*/  @!P1 BRA `(.L_x_6979) ;  /* 0x0000003c00609947 */ /* 0x010fea0003800000 */
.L_x_7103:
[----:B------:R-:W-:Y:S05]  /*e5a0*/  @!P0 BRA `(.L_x_6980) ;  /* 0x0000000000048947 */ /* 0x000fea0003800000 */
[----:B------:R-:W-:Y:S01]  /*e5b0*/  BPT.TRAP 0x1 ;  /* 0x000000040000795c */ /* 0x000fe20000300000 */
.L_x_6980:
[----:B------:R0:W0:Y:S02]  /*e5c0*/  SYNCS.PHASECHK.TRANS64.TRYWAIT P0, [R37+URZ+0x22880], R0 ;  /* 0x02288000250075a7 */ /* 0x000024000800017f */
[----:B0-----:R-:W-:Y:S05]  /*e5d0*/  @!P0 NANOSLEEP.SYNCS 0x989680 ;  /* 0x009896800000895d */ /* 0x001fea0003900000 */
[----:B------:R-:W0:Y:S02]  /*e5e0*/  @!P0 SYNCS.PHASECHK.TRANS64 P0, [R37+URZ+0x22880], R0 ;  /* 0x02288000250085a7 */ /* 0x000e24000800007f */
[----:B0-----:R-:W-:Y:S05]  /*e5f0*/  @!P0 BRA `(.L_x_6980) ;  /* 0xfffffffc00f08947 */ /* 0x001fea000383ffff */
.L_x_6969:
[----:B------:R-:W-:Y:S05]  /*e600*/  BSYNC B0 ;  /* 0x0000000000007941 */ /* 0x000fea0003800000 */
.L_x_6968:
[----:B------:R-:W-:Y:S05]  /*e610*/  EXIT ;  /* 0x000000000000794d */ /* 0x000fea0003800000 */
.L_x_6884:
[----:B0-----:R-:W-:-:S04]  /*e620*/  IMAD.U32 R3, RZ, RZ, UR41 ;  /* 0x00000029ff037e24 */ /* 0x001fc8000f8e00ff */
[----:B------:R0:W1:Y:S03]  /*e630*/  SYNCS.PHASECHK.TRANS64.TRYWAIT P1, [R3+URZ+0x22800], R0 ;  /* 0x02280000030075a7 */ /* 0x000066000802017f */
[----:B-1----:R-:W-:Y:S05]  /*e640*/  @!P1 NANOSLEEP.SYNCS 0x989680 ;  /* 0x009896800000995d */ /* 0x002fea0003900000 */
[----:B------:R-:W1:Y:S02]  /*e650*/  @!P1 SYNCS.PHASECHK.TRANS64 P1, [R3+URZ+0x22800], R0 ;  /* 0x02280000030095a7 */ /* 0x000e64000802007f */
[----:B-1----:R-:W-:Y:S05]  /*e660*/  @!P1 BRA `(.L_x_6884) ;  /* 0xfffffffc00ec9947 */ /* 0x002fea000383ffff */
[----:B------:R-:W-:Y:S05]  /*e670*/  BRA `(.L_x_6981) ;  /* 0xffffff2c00607947 */ /* 0x000fea000383ffff */
.L_x_6888:
[----:B-1----:R1:W2:Y:S02]  /*e680*/  SYNCS.PHASECHK.TRANS64.TRYWAIT P1, [R5+URZ+0x22830], R0 ;  /* 0x02283000050075a7 */ /* 0x0022a4000802017f */
[----:B--2---:R-:W-:Y:S05]  /*e690*/  @!P1 NANOSLEEP.SYNCS 0x989680 ;  /* 0x009896800000995d */ /* 0x004fea0003900000 */
[----:B------:R-:W2:Y:S02]  /*e6a0*/  @!P1 SYNCS.PHASECHK.TRANS64 P1, [R5+URZ+0x22830], R0 ;  /* 0x02283000050095a7 */ /* 0x000ea4000802007f */
[----:B--2---:R-:W-:Y:S05]  /*e6b0*/  @!P1 BRA `(.L_x_6888) ;  /* 0xfffffffc00f09947 */ /* 0x004fea000383ffff */
[----:B------:R-:W-:Y:S05]  /*e6c0*/  BRA `(.L_x_6887) ;  /* 0xffffff2c007c7947 */ /* 0x000fea000383ffff */
.L_x_6894:
[----:B-1----:R-:W-:-:S04]  /*e6d0*/  IMAD.U32 R4, RZ, RZ, UR6 ;  /* 0x00000006ff047e24 */ /* 0x002fc8000f8e00ff */
[----:B------:R1:W2:Y:S03]  /*e6e0*/  SYNCS.PHASECHK.TRANS64.TRYWAIT P1, [R4+URZ+0x22830], R3 ;  /* 0x02283003040075a7 */ /* 0x0002a6000802017f */
[----:B--2---:R-:W-:Y:S05]  /*e6f0*/  @!P1 NANOSLEEP.SYNCS 0x989680 ;  /* 0x009896800000995d */ /* 0x004fea0003900000 */
[----:B------:R-:W2:Y:S02]  /*e700*/  @!P1 SYNCS.PHASECHK.TRANS64 P1, [R4+URZ+0x22830], R3 ;  /* 0x02283003040095a7 */ /* 0x000ea4000802007f */
[----:B--2---:R-:W-:Y:S05]  /*e710*/  @!P1 BRA `(.L_x_6894) ;  /* 0xfffffffc00ec9947 */ /* 0x004fea000383ffff */
[----:B------:R-:W-:Y:S05]  /*e720*/  BRA `(.L_x_6891) ;  /* 0xffffff5c006c7947 */ /* 0x000fea000383ffff */
.L_x_6898:
[----:B-1----:R-:W-:-:S04]  /*e730*/  MOV R4, UR6 ;  /* 0x0000000600047c02 */ /* 0x002fc80008000f00 */
[----:B------:R1:W2:Y:S03]  /*e740*/  SYNCS.PHASECHK.TRANS64.TRYWAIT P1, [R4+URZ+0x22850], R3 ;  /* 0x02285003040075a7 */ /* 0x0002a6000802017f */
[----:B--2---:R-:W-:Y:S05]  /*e750*/  @!P1 NANOSLEEP.SYNCS 0x989680 ;  /* 0x009896800000995d */ /* 0x004fea0003900000 */
[----:B------:R-:W2:Y:S02]  /*e760*/  @!P1 SYNCS.PHASECHK.TRANS64 P1, [R4+URZ+0x22850], R3 ;  /* 0x02285003040095a7 */ /* 0x000ea4000802007f */
[----:B--2---:R-:W-:Y:S05]  /*e770*/  @!P1 BRA `(.L_x_6898) ;  /* 0xfffffffc00ec9947 */ /* 0x004fea000383ffff */
[----:B------:R-:W-:Y:S05]  /*e780*/  BRA `(.L_x_6895) ;  /* 0xffffff6400807947 */ /* 0x000fea000383ffff */
.L_x_6905:
[----:B-1----:R-:W-:-:S04]  /*e790*/  IMAD.U32 R7, RZ, RZ, UR4 ;  /* 0x00000004ff077e24 */ /* 0x002fc8000f8e00ff */
[----:B------:R1:W2:Y:S03]  /*e7a0*/  SYNCS.PHASECHK.TRANS64.TRYWAIT P1, [R7+URZ+0x22850], R0 ;  /* 0x02285000070075a7 */ /* 0x0002a6000802017f */
[----:B--2---:R-:W-:Y:S05]  /*e7b0*/  @!P1 NANOSLEEP.SYNCS 0x989680 ;  /* 0x009896800000995d */ /* 0x004fea0003900000 */
[----:B------:R-:W2:Y:S02]  /*e7c0*/  @!P1 SYNCS.PHASECHK.TRANS64 P1, [R7+URZ+0x22850], R0 ;  /* 0x02285000070095a7 */ /* 0x000ea4000802007f */
[----:B--2---:R-:W-:Y:S05]  /*e7d0*/  @!P1 BRA `(.L_x_6905) ;  /* 0xfffffffc00ec9947 */ /* 0x004fea000383ffff */
[----:B------:R-:W-:Y:S05]  /*e7e0*/  BRA `(.L_x_6904) ;  /* 0xffffff8400507947 */ /* 0x000fea000383ffff */
.L_x_6922:
[----:B------:R-:W0:Y:S01]  /*e7f0*/  S2R R18, SR_TID.X ;  /* 0x0000000000127919 */ /* 0x000e220000002100 */
[----:B------:R-:W-:Y:S02]  /*e800*/  IMAD.MOV.U32 R12, RZ, RZ, RZ ;  /* 0x000000ffff0c7224 */ /* 0x000fe400078e00ff */
        /* <DEDUP_REMOVED lines=8> */
.L_x_6982:
[----:B------:R-:W-:Y:S05]  /*e890*/  BRA `(.L_x_6983) ;  /* 0xffffffb800547947 */ /* 0x000fea000383ffff */
.L_x_6925:
[----:B0-----:R0:W1:Y:S02]  /*e8a0*/  SYNCS.PHASECHK.TRANS64.TRYWAIT P0, [R0+URZ+0x22880], R35 ;  /* 0x02288023000075a7 */ /* 0x001064000800017f */
[----:B-1----:R-:W-:Y:S05]  /*e8b0*/  @!P0 NANOSLEEP.SYNCS 0x989680 ;  /* 0x009896800000895d */ /* 0x002fea0003900000 */
[----:B------:R-:W1:Y:S02]  /*e8c0*/  @!P0 SYNCS.PHASECHK.TRANS64 P0, [R0+URZ+0x22880], R35 ;  /* 0x02288023000085a7 */ /* 0x000e64000800007f */
[----:B-1----:R-:W-:Y:S05]  /*e8d0*/  @!P0 BRA `(.L_x_6925) ;  /* 0xfffffffc00f08947 */ /* 0x002fea000383ffff */
[----:B------:R-:W-:Y:S05]  /*e8e0*/  BRA `(.L_x_6984) ;  /* 0xffffffbc004c7947 */ /* 0x000fea000383ffff */
.L_x_6926:
        /* <DEDUP_REMOVED lines=8> */
.L_x_6986:
[----:B------:R-:W-:Y:S05]  /*e970*/  BSYNC B0 ;  /* 0x0000000000007941 */ /* 0x000fea0003800000 */
.L_x_6985:
[----:B------:R-:W0:Y:S01]  /*e980*/  S2R R19, SR_TID.X ;  /* 0x0000000000137919 */ /* 0x000e220000002100 */
[----:B------:R-:W-:Y:S01]  /*e990*/  IMAD.MOV.U32 R13, RZ, RZ, R9 ;  /* 0x000000ffff0d7224 */ /* 0x000fe200078e0009 */
[----:B------:R-:W-:Y:S01]  /*e9a0*/  MOV R11, 0x181f ;  /* 0x0000181f000b7802 */ /* 0x000fe20000000f00 */
[----:B------:R-:W-:Y:S01]  /*e9b0*/  IMAD.MOV.U32 R12, RZ, RZ, RZ ;  /* 0x000000ffff0c7224 */ /* 0x000fe200078e00ff */
[C---:B------:R-:W-:Y:S01]  /*e9c0*/  LOP3.LUT P2, RZ, R28.reuse, 0x800000, RZ, 0xc0, !PT ;  /* 0x008000001cff7812 */ /* 0x040fe2000784c0ff */
[----:B------:R-:W-:Y:S01]  /*e9d0*/  IMAD.MOV.U32 R15, RZ, RZ, -0x1 ;  /* 0xffffffffff0f7424 */ /* 0x000fe200078e00ff */
[C---:B------:R-:W-:Y:S01]  /*e9e0*/  LOP3.LUT P1, RZ, R28.reuse, 0x400000, RZ, 0xc0, !PT ;  /* 0x004000001cff7812 */ /* 0x040fe2000782c0ff */
[----:B------:R-:W-:Y:S01]  /*e9f0*/  IMAD.MOV.U32 R4, RZ, RZ, R14 ;  /* 0x000000ffff047224 */ /* 0x000fe200078e000e */
[----:B------:R-:W-:-:S13]  /*ea00*/  LOP3.LUT P3, RZ, R28, 0x20000, RZ, 0xc0, !PT ;  /* 0x000200001cff7812 */ /* 0x000fda000786c0ff */
[----:B0-----:R-:W-:Y:S05]  /*ea10*/  WARPSYNC.COLLECTIVE R15, `(.L_x_6987) ;  /* 0x000000000f087348 */ /* 0x001fea0003c00000 */
[----:B------:R1:W2:Y:S02]  /*ea20*/  SHFL.IDX P6, R14, R13, R12, R11 ;  /* 0x0000000c0d0e7389 */ /* 0x0002a400000c000b */
[----:B012---:R-:W-:Y:S01]  /*ea30*/  ENDCOLLECTIVE ;  /* 0x000000000000791b */ /* 0x007fe20003800000 */
.L_x_6987:
[----:B------:R-:W-:Y:S02]  /*ea40*/  IMAD.MOV.U32 R13, RZ, RZ, R10 ;  /* 0x000000ffff0d7224 */ /* 0x000fe400078e000a */
[----:B------:R-:W-:Y:S02]  /*ea50*/  IMAD.MOV.U32 R12, RZ, RZ, 0x1 ;  /* 0x00000001ff0c7424 */ /* 0x000fe400078e00ff */
[----:B------:R-:W-:-:S05]  /*ea60*/  IMAD.SHL.U32 R21, R19, 0x10, RZ ;  /* 0x0000001013157824 */ /* 0x000fca00078e00ff */
[----:B------:R-:W-:-:S04]  /*ea70*/  LOP3.LUT R21, R21, 0x70, RZ, 0xc0, !PT ;  /* 0x0000007015157812 */ /* 0x000fc800078ec0ff */
[----:B------:R-:W-:-:S13]  /*ea80*/  IADD3 R2, P0, R21, R14, RZ ;  /* 0x0000000e15027210 */ /* 0x000fda0007f1e0ff */
[----:B------:R-:W-:Y:S05]  /*ea90*/  WARPSYNC.COLLECTIVE R15, `(.L_x_6988) ;  /* 0x000000000f087348 */ /* 0x000fea0003c00000 */
[----:B------:R0:W1:Y:S02]  /*eaa0*/  SHFL.IDX P6, R14, R13, R12, R11 ;  /* 0x0000000c0d0e7389 */ /* 0x00006400000c000b */
[----:B01----:R-:W-:Y:S01]  /*eab0*/  ENDCOLLECTIVE ;  /* 0x000000000000791b */ /* 0x003fe20003800000 */
.L_x_6988:
[----:B------:R-:W-:Y:S02]  /*eac0*/  IMAD.X R3, RZ, RZ, R4, P0 ;  /* 0x000000ffff037224 */ /* 0x000fe400000e0604 */
[----:B------:R-:W-:-:S05]  /*ead0*/  VIADD R4, R29, UR42 ;  /* 0x0000002a1d047c36 */ /* 0x000fca0008000000 */
[----:B------:R-:W-:Y:S01]  /*eae0*/  @!PT LDS RZ, [RZ] ;  /* 0x00000000fffff984 */ /* 0x000fe20000000800 */
[----:B------:R-:W-:Y:S01]  /*eaf0*/  @!PT LDS RZ, [RZ] ;  /* 0x00000000fffff984 */ /* 0x000fe20000000800 */
[----:B------:R-:W-:Y:S01]  /*eb00*/  @!PT LDS RZ, [RZ] ;  /* 0x00000000fffff984 */ /* 0x000fe20000000800 */
[----:B------:R0:W-:Y:S01]  /*eb10*/  LDGSTS.E.BYPASS.LTC128B.128 [R4+0xa400], desc[UR48][R2.64], !P2 ;  /* 0x0a40000002047fae */ /* 0x0001e2000d101d70 */
[----:B------:R-:W-:Y:S01]  /*eb20*/  LOP3.LUT P2, RZ, R28, 0x200000, RZ, 0xc0, !PT ;  /* 0x002000001cff7812 */ /* 0x000fe2000784c0ff */
[----:B------:R-:W-:Y:S02]  /*eb30*/  IMAD.MOV.U32 R13, RZ, RZ, R9 ;  /* 0x000000ffff0d7224 */ /* 0x000fe400078e0009 */
[----:B0-----:R-:W-:-:S10]  /*eb40*/  IMAD.MOV.U32 R3, RZ, RZ, R14 ;  /* 0x000000ffff037224 */ /* 0x001fd400078e000e */
[----:B------:R-:W-:Y:S05]  /*eb50*/  WARPSYNC.COLLECTIVE R15, `(.L_x_6989) ;  /* 0x000000000f087348 */ /* 0x000fea0003c00000 */
[----:B------:R0:W1:Y:S02]  /*eb60*/  SHFL.IDX P6, R14, R13, R12, R11 ;  /* 0x0000000c0d0e7389 */ /* 0x00006400000c000b */
[----:B01----:R-:W-:Y:S01]  /*eb70*/  ENDCOLLECTIVE ;  /* 0x000000000000791b */ /* 0x003fe20003800000 */
.L_x_6989:
[----:B------:R-:W-:Y:S02]  /*eb80*/  IMAD.MOV.U32 R13, RZ, RZ, R10 ;  /* 0x000000ffff0d7224 */ /* 0x000fe400078e000a */
[----:B------:R-:W-:Y:S02]  /*eb90*/  IMAD.MOV.U32 R12, RZ, RZ, 0x2 ;  /* 0x00000002ff0c7424 */ /* 0x000fe400078e00ff */
[----:B------:R-:W-:-:S07]  /*eba0*/  IMAD.MOV.U32 R2, RZ, RZ, R14 ;  /* 0x000000ffff027224 */ /* 0x000fce00078e000e */
[----:B------:R-:W-:Y:S05]  /*ebb0*/  WARPSYNC.COLLECTIVE R15, `(.L_x_6990) ;  /* 0x000000000f087348 */ /* 0x000fea0003c00000 */
[----:B------:R0:W1:Y:S02]  /*ebc0*/  SHFL.IDX P6, R14, R13, R12, R11 ;  /* 0x0000000c0d0e7389 */ /* 0x00006400000c000b */
[----:B01----:R-:W-:Y:S01]  /*ebd0*/  ENDCOLLECTIVE ;  /* 0x000000000000791b */ /* 0x003fe20003800000 */
.L_x_6990:
        /* <DEDUP_REMOVED lines=8> */
[----:B0-----:R-:W-:-:S11]  /*ec60*/  MOV R3, R14 ;  /* 0x0000000e00037202 */ /* 0x001fd60000000f00 */
[----:B------:R-:W-:Y:S05]  /*ec70*/  WARPSYNC.COLLECTIVE R15, `(.L_x_6991) ;  /* 0x000000000f087348 */ /* 0x000fea0003c00000 */
[----:B------:R0:W1:Y:S02]  /*ec80*/  SHFL.IDX P6, R14, R13, R12, R11 ;  /* 0x0000000c0d0e7389 */ /* 0x00006400000c000b */
[----:B01----:R-:W-:Y:S01]  /*ec90*/  ENDCOLLECTIVE ;  /* 0x000000000000791b */ /* 0x003fe20003800000 */
.L_x_6991:
[----:B------:R-:W-:Y:S02]  /*eca0*/  IMAD.MOV.U32 R13, RZ, RZ, R10 ;  /* 0x000000ffff0d7224 */ /* 0x000fe400078e000a */
[----:B------:R-:W-:Y:S02]  /*ecb0*/  IMAD.MOV.U32 R12, RZ, RZ, 0x3 ;  /* 0x00000003ff0c7424 */ /* 0x000fe400078e00ff */
[----:B------:R-:W-:-:S07]  /*ecc0*/  IMAD.MOV.U32 R2, RZ, RZ, R14 ;  /* 0x000000ffff027224 */ /* 0x000fce00078e000e */
[----:B------:R-:W-:Y:S05]  /*ecd0*/  WARPSYNC.COLLECTIVE R15, `(.L_x_6992) ;  /* 0x000000000f087348 */ /* 0x000fea0003c00000 */
[----:B------:R0:W1:Y:S02]  /*ece0*/  SHFL.IDX P6, R14, R13, R12, R11 ;  /* 0x0000000c0d0e7389 */ /* 0x00006400000c000b */
[----:B01----:R-:W-:Y:S01]  /*ecf0*/  ENDCOLLECTIVE ;  /* 0x000000000000791b */ /* 0x003fe20003800000 */
.L_x_6992:
[----:B------:R-:W-:-:S05]  /*ed00*/  IADD3 R2, P0, R21, R2, RZ ;  /* 0x0000000215027210 */ /* 0x000fca0007f1e0ff */
[----:B------:R-:W-:-:S05]  /*ed10*/  IMAD.X R3, RZ, RZ, R3, P0 ;  /* 0x000000ffff037224 */ /* 0x000fca00000e0603 */
[----:B------:R-:W-:Y:S01]  /*ed20*/  @!PT LDS RZ, [RZ] ;  /* 0x00000000fffff984 */ /* 0x000fe20000000800 */
[----:B------:R-:W-:Y:S01]  /*ed30*/  @!PT LDS RZ, [RZ] ;  /* 0x00000000fffff984 */ /* 0x000fe20000000800 */
[----:B------:R-:W-:Y:S01]  /*ed40*/  @!PT LDS RZ, [RZ] ;  /* 0x00000000fffff984 */ /* 0x000fe20000000800 */
[----:B------:R0:W-:Y:S01]  /*ed50*/  LDGSTS.E.BYPASS.LTC128B.128 [R4+0xb400], desc[UR48][R2.64], !P2 ;  /* 0x0b40000002047fae */ /* 0x0001e2000d101d70 */
[----:B------:R-:W-:Y:S01]  /*ed60*/  IMAD.MOV.U32 R13, RZ, RZ, R9 ;  /* 0x000000ffff0d7224 */ /* 0x000fe200078e0009 */
[----:B------:R-:W-:Y:S01]  /*ed70*/  LOP3.LUT P2, RZ, R28, 0x80000, RZ, 0xc0, !PT ;  /* 0x000800001cff7812 */ /* 0x000fe2000784c0ff */
[----:B------:R-:W-:-:S12]  /*ed80*/  IMAD.MOV.U32 R19, RZ, RZ, R14 ;  /* 0x000000ffff137224 */ /* 0x000fd800078e000e */
[----:B0-----:R-:W-:Y:S05]  /*ed90*/  WARPSYNC.COLLECTIVE R15, `(.L_x_6993) ;  /* 0x000000000f087348 */ /* 0x001fea0003c00000 */
[----:B------:R1:W2:Y:S02]  /*eda0*/  SHFL.IDX P6, R14, R13, R12, R11 ;  /* 0x0000000c0d0e7389 */ /* 0x0002a400000c000b */
[----:B012---:R-:W-:Y:S01]  /*edb0*/  ENDCOLLECTIVE ;  /* 0x000000000000791b */ /* 0x007fe20003800000 */
.L_x_6993:
[----:B------:R-:W-:Y:S02]  /*edc0*/  IMAD.MOV.U32 R13, RZ, RZ, R10 ;  /* 0x000000ffff0d7224 */ /* 0x000fe400078e000a */
[----:B------:R-:W-:Y:S02]  /*edd0*/  IMAD.MOV.U32 R12, RZ, RZ, 0x4 ;  /* 0x00000004ff0c7424 */ /* 0x000fe400078e00ff */
[----:B------:R-:W-:-:S07]  /*ede0*/  IMAD.MOV.U32 R26, RZ, RZ, R14 ;  /* 0x000000ffff1a7224 */ /* 0x000fce00078e000e */
[----:B------:R-:W-:Y:S05]  /*edf0*/  WARPSYNC.COLLECTIVE R15, `(.L_x_6994) ;  /* 0x000000000f087348 */ /* 0x000fea0003c00000 */
[----:B------:R0:W1:Y:S02]  /*ee00*/  SHFL.IDX P6, R14, R13, R12, R11 ;  /* 0x0000000c0d0e7389 */ /* 0x00006400000c000b */
[----:B01----:R-:W-:Y:S01]  /*ee10*/  ENDCOLLECTIVE ;  /* 0x000000000000791b */ /* 0x003fe20003800000 */
.L_x_6994:
[----:B------:R-:W-:-:S05]  /*ee20*/  IADD3 R2, P0, R21, R26, RZ ;  /* 0x0000001a15027210 */ /* 0x000fca0007f1e0ff */
[----:B------:R-:W-:-:S05]  /*ee30*/  IMAD.X R3, RZ, RZ, R19, P0 ;  /* 0x000000ffff037224 */ /* 0x000fca00000e0613 */
[----:B------:R-:W-:Y:S01]  /*ee40*/  @!PT LDS RZ, [RZ] ;  /* 0x00000000fffff984 */ /* 0x000fe20000000800 */
[----:B------:R-:W-:Y:S01]  /*ee50*/  @!PT LDS RZ, [RZ] ;  /* 0x00000000fffff984 */ /* 0x000fe20000000800 */
[----:B------:R-:W-:Y:S01]  /*ee60*/  @!PT LDS RZ, [RZ] ;  /* 0x00000000fffff984 */ /* 0x000fe20000000800 */
[----:B------:R0:W-:Y:S01]  /*ee70*/  LDGSTS.E.BYPASS.LTC128B.128 [R4+0xbc00], desc[UR48][R2.64], !P1 ;  /* 0x0bc0000002047fae */ /* 0x0001e2000c901d70 */
[----:B------:R-:W-:Y:S02]  /*ee80*/  MOV R13, R9 ;  /* 0x00000009000d7202 */ /* 0x000fe40000000f00 */
[----:B------:R-:W-:Y:S01]  /*ee90*/  LOP3.LUT P1, RZ, R28, 0x40000, RZ, 0xc0, !PT ;  /* 0x000400001cff7812 */ /* 0x000fe2000782c0ff */
[----:B------:R-:W-:-:S12]  /*eea0*/  IMAD.MOV.U32 R19, RZ, RZ, R14 ;  /* 0x000000ffff137224 */ /* 0x000fd800078e000e */
[----:B0-----:R-:W-:Y:S05]  /*eeb0*/  WARPSYNC.COLLECTIVE R15, `(.L_x_6995) ;  /* 0x000000000f087348 */ /* 0x001fea0003c00000 */
[----:B------:R1:W2:Y:S02]  /*eec0*/  SHFL.IDX P6, R14, R13, R12, R11 ;  /* 0x0000000c0d0e7389 */ /* 0x0002a400000c000b */
[----:B012---:R-:W-:Y:S01]  /*eed0*/  ENDCOLLECTIVE ;  /* 0x000000000000791b */ /* 0x007fe20003800000 */
.L_x_6995:
[----:B------:R-:W-:Y:S02]  /*eee0*/  IMAD.MOV.U32 R13, RZ, RZ, R10 ;  /* 0x000000ffff0d7224 */ /* 0x000fe400078e000a */
[----:B------:R-:W-:Y:S02]  /*eef0*/  IMAD.MOV.U32 R12, RZ, RZ, 0x5 ;  /* 0x00000005ff0c7424 */ /* 0x000fe400078e00ff */
[----:B------:R-:W-:-:S07]  /*ef00*/  IMAD.MOV.U32 R24, RZ, RZ, R14 ;  /* 0x000000ffff187224 */ /* 0x000fce00078e000e */
[----:B------:R-:W-:Y:S05]  /*ef10*/  WARPSYNC.COLLECTIVE R15, `(.L_x_6996) ;  /* 0x000000000f087348 */ /* 0x000fea0003c00000 */
[----:B------:R0:W1:Y:S02]  /*ef20*/  SHFL.IDX P6, R14, R13, R12, R11 ;  /* 0x0000000c0d0e7389 */ /* 0x00006400000c000b */
[----:B01----:R-:W-:Y:S01]  /*ef30*/  ENDCOLLECTIVE ;  /* 0x000000000000791b */ /* 0x003fe20003800000 */
.L_x_6996:
        /* <DEDUP_REMOVED lines=12> */
.L_x_6997:
[----:B------:R-:W-:Y:S02]  /*f000*/  IMAD.MOV.U32 R13, RZ, RZ, R10 ;  /* 0x000000ffff0d7224 */ /* 0x000fe400078e000a */
[----:B------:R-:W-:Y:S02]  /*f010*/  IMAD.MOV.U32 R12, RZ, RZ, 0x6 ;  /* 0x00000006ff0c7424 */ /* 0x000fe400078e00ff */
[----:B------:R-:W-:-:S07]  /*f020*/  IMAD.MOV.U32 R22, RZ, RZ, R14 ;  /* 0x000000ffff167224 */ /* 0x000fce00078e000e */
[----:B------:R-:W-:Y:S05]  /*f030*/  WARPSYNC.COLLECTIVE R15, `(.L_x_6998) ;  /* 0x000000000f087348 */ /* 0x000fea0003c00000 */
[----:B------:R0:W1:Y:S02]  /*f040*/  SHFL.IDX P6, R14, R13, R12, R11 ;  /* 0x0000000c0d0e7389 */ /* 0x00006400000c000b */
[----:B01----:R-:W-:Y:S01]  /*f050*/  ENDCOLLECTIVE ;  /* 0x000000000000791b */ /* 0x003fe20003800000 */
.L_x_6998:
        /* <DEDUP_REMOVED lines=12> */
.L_x_6999:
[----:B------:R-:W-:Y:S02]  /*f120*/  IMAD.MOV.U32 R13, RZ, RZ, R10 ;  /* 0x000000ffff0d7224 */ /* 0x000fe400078e000a */
[----:B------:R-:W-:Y:S01]  /*f130*/  IMAD.MOV.U32 R12, RZ, RZ, 0x7 ;  /* 0x00000007ff0c7424 */ /* 0x000fe200078e00ff */
[----:B------:R-:W-:-:S07]  /*f140*/  MOV R20, R14 ;  /* 0x0000000e00147202 */ /* 0x000fce0000000f00 */
[----:B------:R-:W-:Y:S05]  /*f150*/  WARPSYNC.COLLECTIVE R15, `(.L_x_7000) ;  /* 0x000000000f087348 */ /* 0x000fea0003c00000 */
[----:B------:R0:W1:Y:S02]  /*f160*/  SHFL.IDX P6, R14, R13, R12, R11 ;  /* 0x0000000c0d0e7389 */ /* 0x00006400000c000b */
[----:B01----:R-:W-:Y:S01]  /*f170*/  ENDCOLLECTIVE ;  /* 0x000000000000791b */ /* 0x003fe20003800000 */
.L_x_7000:
[----:B------:R-:W-:-:S05]  /*f180*/  IADD3 R2, P0, R21, R20, RZ ;  /* 0x0000001415027210 */ /* 0x000fca0007f1e0ff */
[----:B------:R-:W-:-:S05]  /*f190*/  IMAD.X R3, RZ, RZ, R19, P0 ;  /* 0x000000ffff037224 */ /* 0x000fca00000e0613 */
        /* <DEDUP_REMOVED lines=9> */
.L_x_7001:
[----:B------:R-:W-:Y:S02]  /*f230*/  IMAD.MOV.U32 R13, RZ, RZ, R18 ;  /* 0x000000ffff0d7224 */ /* 0x000fe400078e0012 */
[----:B------:R-:W-:Y:S02]  /*f240*/  IMAD.MOV.U32 R12, RZ, RZ, RZ ;  /* 0x000000ffff0c7224 */ /* 0x000fe400078e00ff */
[----:B------:R-:W-:-:S07]  /*f250*/  IMAD.MOV.U32 R9, RZ, RZ, R14 ;  /* 0x000000ffff097224 */ /* 0x000fce00078e000e */
[----:B------:R-:W-:Y:S05]  /*f260*/  WARPSYNC.COLLECTIVE R15, `(.L_x_7002) ;  /* 0x000000000f087348 */ /* 0x000fea0003c00000 */
[----:B------:R0:W1:Y:S02]  /*f270*/  SHFL.IDX P6, R14, R13, R12, R11 ;  /* 0x0000000c0d0e7389 */ /* 0x00006400000c000b */
[----:B01----:R-:W-:Y:S01]  /*f280*/  ENDCOLLECTIVE ;  /* 0x000000000000791b */ /* 0x003fe20003800000 */
.L_x_7002:
[----:B------:R-:W-:-:S05]  /*f290*/  IADD3 R2, P0, R21, R9, RZ ;  /* 0x0000000915027210 */ /* 0x000fca0007f1e0ff */
[----:B------:R-:W-:-:S05]  /*f2a0*/  IMAD.X R3, RZ, RZ, R10, P0 ;  /* 0x000000ffff037224 */ /* 0x000fca00000e060a */
        /* <DEDUP_REMOVED lines=9> */
.L_x_7003:
[----:B------:R-:W-:Y:S02]  /*f340*/  IMAD.MOV.U32 R13, RZ, RZ, R18 ;  /* 0x000000ffff0d7224 */ /* 0x000fe400078e0012 */
[----:B------:R-:W-:Y:S02]  /*f350*/  IMAD.MOV.U32 R12, RZ, RZ, 0x1 ;  /* 0x00000001ff0c7424 */ /* 0x000fe400078e00ff */
[----:B------:R-:W-:-:S07]  /*f360*/  IMAD.MOV.U32 R2, RZ, RZ, R14 ;  /* 0x000000ffff027224 */ /* 0x000fce00078e000e */
[----:B------:R-:W-:Y:S05]  /*f370*/  WARPSYNC.COLLECTIVE R15, `(.L_x_7004) ;  /* 0x000000000f087348 */ /* 0x000fea0003c00000 */
[----:B------:R0:W1:Y:S02]  /*f380*/  SHFL.IDX P6, R14, R13, R12, R11 ;  /* 0x0000000c0d0e7389 */ /* 0x00006400000c000b */
[----:B01----:R-:W-:Y:S01]  /*f390*/  ENDCOLLECTIVE ;  /* 0x000000000000791b */ /* 0x003fe20003800000 */
.L_x_7004:
[----:B------:R-:W-:-:S04]  /*f3a0*/  IADD3 R2, P0, R21, R2, RZ ;  /* 0x0000000215027210 */ /* 0x000fc80007f1e0ff */
[----:B------:R-:W-:-:S05]  /*f3b0*/  IADD3.X R3, RZ, R3, RZ, P0, !PT ;  /* 0x00000003ff037210 */ /* 0x000fca00007fe4ff */
        /* <DEDUP_REMOVED lines=9> */
.L_x_7005:
[----:B------:R-:W-:Y:S05]  /*f450*/  BRA `(.L_x_7006) ;  /* 0xffffffb8000c7947 */ /* 0x000fea000383ffff */
.L_x_6931:
[----:B--2---:R2:W3:Y:S02]  /*f460*/  SYNCS.PHASECHK.TRANS64.TRYWAIT P0, [R0+URZ+0x22840], R35 ;  /* 0x02284023000075a7 */ /* 0x0044e4000800017f */
[----:B---3--:R-:W-:Y:S05]  /*f470*/  @!P0 NANOSLEEP.SYNCS 0x989680 ;  /* 0x009896800000895d */ /* 0x008fea0003900000 */
[----:B------:R-:W3:Y:S02]  /*f480*/  @!P0 SYNCS.PHASECHK.TRANS64 P0, [R0+URZ+0x22840], R35 ;  /* 0x02284023000085a7 */ /* 0x000ee4000800007f */
[----:B---3--:R-:W-:Y:S05]  /*f490*/  @!P0 BRA `(.L_x_6931) ;  /* 0xfffffffc00f08947 */ /* 0x008fea000383ffff */
[----:B------:R-:W-:Y:S05]  /*f4a0*/  BRA `(.L_x_7007) ;  /* 0xffffffb8006c7947 */ /* 0x000fea000383ffff */
.L_x_6932:
        /* <DEDUP_REMOVED lines=8> */
.L_x_7009:
[----:B------:R-:W-:Y:S05]  /*f530*/  BSYNC B0 ;  /* 0x0000000000007941 */ /* 0x000fea0003800000 */
.L_x_7008:
[----:B------:R-:W-:Y:S01]  /*f540*/  IMAD.MOV.U32 R13, RZ, RZ, R8 ;  /* 0x000000ffff0d7224 */ /* 0x000fe200078e0008 */
[----:B------:R-:W-:Y:S01]  /*f550*/  MOV R15, 0xffffffff ;  /* 0xffffffff000f7802 */ /* 0x000fe20000000f00 */
[----:B------:R-:W-:Y:S01]  /*f560*/  IMAD.MOV.U32 R12, RZ, RZ, RZ ;  /* 0x000000ffff0c7224 */ /* 0x000fe200078e00ff */
[C---:B------:R-:W-:Y:S01]  /*f570*/  ISETP.GE.AND P2, PT, R23.reuse, 0x1, PT ;  /* 0x000000011700780c */ /* 0x040fe20003f46270 */
[----:B------:R-:W-:Y:S01]  /*f580*/  IMAD.MOV.U32 R11, RZ, RZ, 0x181f ;  /* 0x0000181fff0b7424 */ /* 0x000fe200078e00ff */
[----:B------:R-:W-:Y:S01]  /*f590*/  ISETP.GE.AND P3, PT, R23, 0x61, PT ;  /* 0x000000611700780c */ /* 0x000fe20003f66270 */
[----:B------:R-:W-:-:S12]  /*f5a0*/  IMAD.MOV.U32 R2, RZ, RZ, R14 ;  /* 0x000000ffff027224 */ /* 0x000fd800078e000e */
[----:B------:R-:W-:Y:S05]  /*f5b0*/  WARPSYNC.COLLECTIVE R15, `(.L_x_7010) ;  /* 0x000000000f087348 */ /* 0x000fea0003c00000 */
[----:B------:R0:W1:Y:S02]  /*f5c0*/  SHFL.IDX P6, R14, R13, R12, R11 ;  /* 0x0000000c0d0e7389 */ /* 0x00006400000c000b */
[----:B01----:R-:W-:Y:S01]  /*f5d0*/  ENDCOLLECTIVE ;  /* 0x000000000000791b */ /* 0x003fe20003800000 */
.L_x_7010:
[----:B------:R-:W-:Y:S02]  /*f5e0*/  IMAD.MOV.U32 R13, RZ, RZ, R7 ;  /* 0x000000ffff0d7224 */ /* 0x000fe400078e0007 */
[----:B------:R-:W-:Y:S02]  /*f5f0*/  IMAD.MOV.U32 R12, RZ, RZ, 0x1 ;  /* 0x00000001ff0c7424 */ /* 0x000fe400078e00ff */
[----:B------:R-:W-:-:S07]  /*f600*/  IMAD.MOV.U32 R3, RZ, RZ, R14 ;  /* 0x000000ffff037224 */ /* 0x000fce00078e000e */
[----:B------:R-:W-:Y:S05]  /*f610*/  WARPSYNC.COLLECTIVE R15, `(.L_x_7011) ;  /* 0x000000000f087348 */ /* 0x000fea0003c00000 */
[----:B------:R0:W1:Y:S02]  /*f620*/  SHFL.IDX P6, R14, R13, R12, R11 ;  /* 0x0000000c0d0e7389 */ /* 0x00006400000c000b */
[----:B01----:R-:W-:Y:S01]  /*f630*/  ENDCOLLECTIVE ;  /* 0x000000000000791b */ /* 0x003fe20003800000 */
.L_x_7011:
        /* <DEDUP_REMOVED lines=10> */
.L_x_7012:
[----:B------:R-:W-:Y:S01]  /*f6e0*/  @!PT LDS RZ, [RZ] ;  /* 0x00000000fffff984 */ /* 0x000fe20000000800 */
[----:B------:R-:W-:Y:S01]  /*f6f0*/  @!PT LDS RZ, [RZ] ;  /* 0x00000000fffff984 */ /* 0x000fe20000000800 */
[----:B------:R-:W-:Y:S01]  /*f700*/  @!PT LDS RZ, [RZ] ;  /* 0x00000000fffff984 */ /* 0x000fe20000000800 */
[----:B------:R0:W-:Y:S01]  /*f710*/  @P2 LDGSTS.E.BYPASS.LTC128B.128 [R4+0x18400], desc[UR48][R2.64], !P1 ;  /* 0x1840000002042fae */ /* 0x0001e2000c901d70 */
[----:B------:R-:W-:Y:S01]  /*f720*/  ISETP.GE.AND P2, PT, R23, 0x11, PT ;  /* 0x000000111700780c */ /* 0x000fe20003f46270 */
[----:B------:R-:W-:Y:S02]  /*f730*/  IMAD.MOV.U32 R13, RZ, RZ, R7 ;  /* 0x000000ffff0d7224 */ /* 0x000fe400078e0007 */
[----:B------:R-:W-:-:S10]  /*f740*/  IMAD.MOV.U32 R12, RZ, RZ, 0x2 ;  /* 0x00000002ff0c7424 */ /* 0x000fd400078e00ff */
[----:B0-----:R-:W-:-:S13]  /*f750*/  @P2 IADD3 R18, P0, R22, R14, RZ ;  /* 0x0000000e16122210 */ /* 0x001fda0007f1e0ff */
[----:B------:R-:W-:Y:S05]  /*f760*/  WARPSYNC.COLLECTIVE R15, `(.L_x_7013) ;  /* 0x000000000f087348 */ /* 0x000fea0003c00000 */
[----:B------:R0:W1:Y:S02]  /*f770*/  SHFL.IDX P6, R14, R13, R12, R11 ;  /* 0x0000000c0d0e7389 */ /* 0x00006400000c000b */
[----:B01----:R-:W-:Y:S01]  /*f780*/  ENDCOLLECTIVE ;  /* 0x000000000000791b */ /* 0x003fe20003800000 */
.L_x_7013:
[----:B------:R-:W-:Y:S02]  /*f790*/  @P2 IMAD.X R21, RZ, RZ, R21, P0 ;  /* 0x000000ffff152224 */ /* 0x000fe400000e0615 */
[----:B------:R-:W-:Y:S02]  /*f7a0*/  @P2 IMAD.MOV.U32 R2, RZ, RZ, R18 ;  /* 0x000000ffff022224 */ /* 0x000fe400078e0012 */
[----:B------:R-:W-:-:S05]  /*f7b0*/  @P2 IMAD.MOV.U32 R3, RZ, RZ, R21 ;  /* 0x000000ffff032224 */ /* 0x000fca00078e0015 */
[----:B------:R-:W-:Y:S01]  /*f7c0*/  @!PT LDS RZ, [RZ] ;  /* 0x00000000fffff984 */ /* 0x000fe20000000800 */
[----:B------:R-:W-:Y:S01]  /*f7d0*/  @!PT LDS RZ, [RZ] ;  /* 0x00000000fffff984 */ /* 0x000fe20000000800 */
[----:B------:R-:W-:Y:S01]  /*f7e0*/  @!PT LDS RZ, [RZ] ;  /* 0x00000000fffff984 */ /* 0x000fe20000000800 */
[----:B------:R0:W-:Y:S01]  /*f7f0*/  @P2 LDGSTS.E.BYPASS.LTC128B.128 [R4+0x18c00], desc[UR48][R2.64], !P1 ;  /* 0x18c0000002042fae */ /* 0x0001e2000c901d70 */
[----:B------:R-:W-:Y:S02]  /*f800*/  ISETP.GE.AND P2, PT, R23, 0x21, PT ;  /* 0x000000211700780c */ /* 0x000fe40003f46270 */
[----:B------:R-:W-:Y:S01]  /*f810*/  MOV R13, R8 ;  /* 0x00000008000d7202 */ /* 0x000fe20000000f00 */
[----:B0-----:R-:W-:-:S10]  /*f820*/  IMAD.MOV.U32 R2, RZ, RZ, R14 ;  /* 0x000000ffff027224 */ /* 0x001fd400078e000e */
[----:B------:R-:W-:Y:S05]  /*f830*/  WARPSYNC.COLLECTIVE R15, `(.L_x_7014) ;  /* 0x000000000f087348 */ /* 0x000fea0003c00000 */
[----:B------:R0:W1:Y:S02]  /*f840*/  SHFL.IDX P6, R14, R13, R12, R11 ;  /* 0x0000000c0d0e7389 */ /* 0x00006400000c000b */
[----:B01----:R-:W-:Y:S01]  /*f850*/  ENDCOLLECTIVE ;  /* 0x000000000000791b */ /* 0x003fe20003800000 */
.L_x_7014:
        /* <DEDUP_REMOVED lines=10> */
[----:B------:R0:W-:Y:S01]  /*f900*/  @P2 LDGSTS.E.BYPASS.LTC128B.128 [R4+0x19400], desc[UR48][R2.64], !P1 ;  /* 0x1940000002042fae */ /* 0x0001e2000c901d70 */
[----:B------:R-:W-:-:S13]  /*f910*/  ISETP.GE.AND P2, PT, R23, 0x31, PT ;  /* 0x000000311700780c */ /* 0x000fda0003f46270 */
[----:B0-----:R-:W-:Y:S05]  /*f920*/  WARPSYNC.COLLECTIVE R15, `(.L_x_7015) ;  /* 0x000000000f087348 */ /* 0x001fea0003c00000 */
[----:B------:R1:W2:Y:S02]  /*f930*/  SHFL.IDX P6, R14, R13, R12, R11 ;  /* 0x0000000c0d0e7389 */ /* 0x0002a400000c000b */
[----:B012---:R-:W-:Y:S01]  /*f940*/  ENDCOLLECTIVE ;  /* 0x000000000000791b */ /* 0x007fe20003800000 */
.L_x_7015:
[----:B------:R-:W-:Y:S02]  /*f950*/  IMAD.MOV.U32 R13, RZ, RZ, R8 ;  /* 0x000000ffff0d7224 */ /* 0x000fe400078e0008 */
[----:B------:R-:W-:-:S07]  /*f960*/  IMAD.MOV.U32 R2, RZ, RZ, R14 ;  /* 0x000000ffff027224 */ /* 0x000fce00078e000e */
[----:B------:R-:W-:Y:S05]  /*f970*/  WARPSYNC.COLLECTIVE R15, `(.L_x_7016) ;  /* 0x000000000f087348 */ /* 0x000fea0003c00000 */
[----:B------:R0:W1:Y:S02]  /*f980*/  SHFL.IDX P6, R14, R13, R12, R11 ;  /* 0x0000000c0d0e7389 */ /* 0x00006400000c000b */
[----:B01----:R-:W-:Y:S01]  /*f990*/  ENDCOLLECTIVE ;  /* 0x000000000000791b */ /* 0x003fe20003800000 */
.L_x_7016:
[----:B------:R-:W-:Y:S01]  /*f9a0*/  IMAD.MOV.U32 R13, RZ, RZ, R7 ;  /* 0x000000ffff0d7224 */ /* 0x000fe200078e0007 */
[----:B------:R-:W-:Y:S02]  /*f9b0*/  MOV R12, 0x4 ;  /* 0x00000004000c7802 */ /* 0x000fe40000000f00 */
[----:B------:R-:W-:-:S05]  /*f9c0*/  @P2 IADD3 R17, P0, R22, R14, RZ ;  /* 0x0000000e16112210 */ /* 0x000fca0007f1e0ff */
[----:B------:R-:W-:Y:S02]  /*f9d0*/  @P2 IMAD.X R15, RZ, RZ, R2, P0 ;  /* 0x000000ffff0f2224 */ /* 0x000fe400000e0602 */
[----:B------:R-:W-:Y:S02]  /*f9e0*/  @P2 IMAD.MOV.U32 R2, RZ, RZ, R17 ;  /* 0x000000ffff022224 */ /* 0x000fe400078e0011 */
[----:B------:R-:W-:Y:S02]  /*f9f0*/  @P2 IMAD.MOV.U32 R3, RZ, RZ, R15 ;  /* 0x000000ffff032224 */ /* 0x000fe400078e000f */
[----:B------:R-:W-:-:S03]  /*fa00*/  IMAD.MOV.U32 R15, RZ, RZ, -0x1 ;  /* 0xffffffffff0f7424 */ /* 0x000fc600078e00ff */
        /* <DEDUP_REMOVED lines=8> */
.L_x_7017:
[----:B------:R-:W-:Y:S02]  /*fa90*/  IMAD.MOV.U32 R13, RZ, RZ, R8 ;  /* 0x000000ffff0d7224 */ /* 0x000fe400078e0008 */
[----:B------:R-:W-:-:S07]  /*faa0*/  IMAD.MOV.U32 R2, RZ, RZ, R14 ;  /* 0x000000ffff027224 */ /* 0x000fce00078e000e */
[----:B------:R-:W-:Y:S05]  /*fab0*/  WARPSYNC.COLLECTIVE R15, `(.L_x_7018) ;  /* 0x000000000f087348 */ /* 0x000fea0003c00000 */
[----:B------:R0:W1:Y:S02]  /*fac0*/  SHFL.IDX P6, R14, R13, R12, R11 ;  /* 0x0000000c0d0e7389 */ /* 0x00006400000c000b */
[----:B01----:R-:W-:Y:S01]  /*fad0*/  ENDCOLLECTIVE ;  /* 0x000000000000791b */ /* 0x003fe20003800000 */
.L_x_7018:
        /* <DEDUP_REMOVED lines=10> */
.L_x_7019:
[----:B------:R-:W-:Y:S01]  /*fb80*/  @!PT LDS RZ, [RZ] ;  /* 0x00000000fffff984 */ /* 0x000fe20000000800 */
[----:B------:R-:W-:Y:S01]  /*fb90*/  @!PT LDS RZ, [RZ] ;  /* 0x00000000fffff984 */ /* 0x000fe20000000800 */
[----:B------:R-:W-:Y:S01]  /*fba0*/  @!PT LDS RZ, [RZ] ;  /* 0x00000000fffff984 */ /* 0x000fe20000000800 */
[----:B------:R0:W-:Y:S01]  /*fbb0*/  @P2 LDGSTS.E.BYPASS.LTC128B.128 [R4+0x1a400], desc[UR48][R2.64], !P1 ;  /* 0x1a40000002042fae */ /* 0x0001e2000c901d70 */
[----:B------:R-:W-:Y:S01]  /*fbc0*/  ISETP.GE.AND P2, PT, R23, 0x51, PT ;  /* 0x000000511700780c */ /* 0x000fe20003f46270 */
[----:B------:R-:W-:Y:S02]  /*fbd0*/  IMAD.MOV.U32 R13, RZ, RZ, R8 ;  /* 0x000000ffff0d7224 */ /* 0x000fe400078e0008 */
[----:B------:R-:W-:-:S10]  /*fbe0*/  IMAD.MOV.U32 R9, RZ, RZ, R14 ;  /* 0x000000ffff097224 */ /* 0x000fd400078e000e */
[----:B0-----:R-:W-:Y:S05]  /*fbf0*/  WARPSYNC.COLLECTIVE R15, `(.L_x_7020) ;  /* 0x000000000f087348 */ /* 0x001fea0003c00000 */
[----:B------:R1:W2:Y:S02]  /*fc00*/  SHFL.IDX P6, R14, R13, R12, R11 ;  /* 0x0000000c0d0e7389 */ /* 0x0002a400000c000b */
[----:B012---:R-:W-:Y:S01]  /*fc10*/  ENDCOLLECTIVE ;  /* 0x000000000000791b */ /* 0x007fe20003800000 */
.L_x_7020:
[----:B------:R-:W-:Y:S02]  /*fc20*/  IMAD.MOV.U32 R13, RZ, RZ, R7 ;  /* 0x000000ffff0d7224 */ /* 0x000fe400078e0007 */
[----:B------:R-:W-:Y:S02]  /*fc30*/  IMAD.MOV.U32 R12, RZ, RZ, 0x6 ;  /* 0x00000006ff0c7424 */ /* 0x000fe400078e00ff */
[----:B------:R-:W-:-:S07]  /*fc40*/  IMAD.MOV.U32 R10, RZ, RZ, R14 ;  /* 0x000000ffff0a7224 */ /* 0x000fce00078e000e */
[----:B------:R-:W-:Y:S05]  /*fc50*/  WARPSYNC.COLLECTIVE R15, `(.L_x_7021) ;  /* 0x000000000f087348 */ /* 0x000fea0003c00000 */
[----:B------:R0:W1:Y:S02]  /*fc60*/  SHFL.IDX P6, R14, R13, R12, R11 ;  /* 0x0000000c0d0e7389 */ /* 0x00006400000c000b */
[----:B01----:R-:W-:Y:S01]  /*fc70*/  ENDCOLLECTIVE ;  /* 0x000000000000791b */ /* 0x003fe20003800000 */
.L_x_7021:
[----:B------:R-:W-:-:S04]  /*fc80*/  @P2 IADD3 R10, P0, R22, R10, RZ ;  /* 0x0000000a160a2210 */ /* 0x000fc80007f1e0ff */
[----:B------:R-:W-:Y:S01]  /*fc90*/  @P2 IADD3.X R9, RZ, R9, RZ, P0, !PT ;  /* 0x00000009ff092210 */ /* 0x000fe200007fe4ff */
[----:B------:R-:W-:-:S04]  /*fca0*/  @P2 IMAD.MOV.U32 R2, RZ, RZ, R10 ;  /* 0x000000ffff022224 */ /* 0x000fc800078e000a */
[----:B------:R-:W-:Y:S02]  /*fcb0*/  @P2 IMAD.MOV.U32 R3, RZ, RZ, R9 ;  /* 0x000000ffff032224 */ /* 0x000fe400078e0009 */
[----:B------:R-:W-:-:S03]  /*fcc0*/  IMAD.MOV.U32 R13, RZ, RZ, R8 ;  /* 0x000000ffff0d7224 */ /* 0x000fc600078e0008 */
[----:B------:R-:W-:Y:S01]  /*fcd0*/  @!PT LDS RZ, [RZ] ;  /* 0x00000000fffff984 */ /* 0x000fe20000000800 */
[----:B------:R-:W-:Y:S01]  /*fce0*/  @!PT LDS RZ, [RZ] ;  /* 0x00000000fffff984 */ /* 0x000fe20000000800 */
[----:B------:R-:W-:Y:S01]  /*fcf0*/  @!PT LDS RZ, [RZ] ;  /* 0x00000000fffff984 */ /* 0x000fe20000000800 */
[----:B------:R0:W-:Y:S01]  /*fd00*/  @P2 LDGSTS.E.BYPASS.LTC128B.128 [R4+0x1ac00], desc[UR48][R2.64], !P1 ;  /* 0x1ac0000002042fae */ /* 0x0001e2000c901d70 */
[----:B------:R-:W-:Y:S01]  /*fd10*/  ISETP.GE.AND P2, PT, R23, 0x71, PT ;  /* 0x000000711700780c */ /* 0x000fe20003f46270 */
[----:B------:R-:W-:-:S12]  /*fd20*/  IMAD.MOV.U32 R19, RZ, RZ, R14 ;  /* 0x000000ffff137224 */ /* 0x000fd800078e000e */
[----:B0-----:R-:W-:Y:S05]  /*fd30*/  WARPSYNC.COLLECTIVE R15, `(.L_x_7022) ;  /* 0x000000000f087348 */ /* 0x001fea0003c00000 */
[----:B------:R1:W2:Y:S02]  /*fd40*/  SHFL.IDX P6, R14, R13, R12, R11 ;  /* 0x0000000c0d0e7389 */ /* 0x0002a400000c000b */
[----:B012---:R-:W-:Y:S01]  /*fd50*/  ENDCOLLECTIVE ;  /* 0x000000000000791b */ /* 0x007fe20003800000 */
.L_x_7022:
[----:B------:R-:W-:Y:S02]  /*fd60*/  IMAD.MOV.U32 R13, RZ, RZ, R7 ;  /* 0x000000ffff0d7224 */ /* 0x000fe400078e0007 */
[----:B------:R-:W-:Y:S02]  /*fd70*/  IMAD.MOV.U32 R12, RZ, RZ, 0x7 ;  /* 0x00000007ff0c7424 */ /* 0x000fe400078e00ff */
[----:B------:R-:W-:-:S07]  /*fd80*/  IMAD.MOV.U32 R20, RZ, RZ, R14 ;  /* 0x000000ffff147224 */ /* 0x000fce00078e000e */
[----:B------:R-:W-:Y:S05]  /*fd90*/  WARPSYNC.COLLECTIVE R15, `(.L_x_7023) ;  /* 0x000000000f087348 */ /* 0x000fea0003c00000 */
[----:B------:R0:W1:Y:S02]  /*fda0*/  SHFL.IDX P6, R14, R13, R12, R11 ;  /* 0x0000000c0d0e7389 */ /* 0x00006400000c000b */
[----:B01----:R-:W-:Y:S01]  /*fdb0*/  ENDCOLLECTIVE ;  /* 0x000000000000791b */ /* 0x003fe20003800000 */
.L_x_7023:
        /* <DEDUP_REMOVED lines=8> */
[----:B------:R0:W-:Y:S01]  /*fe40*/  @P3 LDGSTS.E.BYPASS.LTC128B.128 [R4+0x1b400], desc[UR48][R2.64], !P1 ;  /* 0x1b40000002043fae */ /* 0x0001e2000c901d70 */
[----:B------:R-:W-:-:S07]  /*fe50*/  IMAD.MOV.U32 R18, RZ, RZ, R14 ;  /* 0x000000ffff127224 */ /* 0x000fce00078e000e */
[----:B0-----:R-:W-:Y:S05]  /*fe60*/  WARPSYNC.COLLECTIVE R15, `(.L_x_7024) ;  /* 0x000000000f087348 */ /* 0x001fea0003c00000 */
[----:B------:R1:W2:Y:S02]  /*fe70*/  SHFL.IDX P6, R14, R13, R12, R11 ;  /* 0x0000000c0d0e7389 */ /* 0x0002a400000c000b */
[----:B012---:R-:W-:Y:S01]  /*fe80*/  ENDCOLLECTIVE ;  /* 0x000000000000791b */ /* 0x007fe20003800000 */
.L_x_7024:
[----:B------:R-:W-:Y:S02]  /*fe90*/  IMAD.MOV.U32 R13, RZ, RZ, R5 ;  /* 0x000000ffff0d7224 */ /* 0x000fe400078e0005 */
[----:B------:R-:W-:Y:S01]  /*fea0*/  IMAD.MOV.U32 R12, RZ, RZ, RZ ;  /* 0x000000ffff0c7224 */ /* 0x000fe200078e00ff */
[----:B------:R-:W-:-:S07]  /*feb0*/  MOV R8, R14 ;  /* 0x0000000e00087202 */ /* 0x000fce0000000f00 */
[----:B------:R-:W-:Y:S05]  /*fec0*/  WARPSYNC.COLLECTIVE R15, `(.L_x_7025) ;  /* 0x000000000f087348 */ /* 0x000fea0003c00000 */
[----:B------:R0:W1:Y:S02]  /*fed0*/  SHFL.IDX P6, R14, R13, R12, R11 ;  /* 0x0000000c0d0e7389 */ /* 0x00006400000c000b */
[----:B01----:R-:W-:Y:S01]  /*fee0*/  ENDCOLLECTIVE ;  /* 0x000000000000791b */ /* 0x003fe20003800000 */
.L_x_7025:
        /* <DEDUP_REMOVED lines=9> */
[----:B------:R-:W-:Y:S01]  /*ff80*/  ISETP.GE.AND P2, PT, R23, 0x81, PT ;  /* 0x000000811700780c */ /* 0x000fe20003f46270 */
[----:B0-----:R-:W-:-:S12]  /*ff90*/  IMAD.MOV.U32 R2, RZ, RZ, R14 ;  /* 0x000000ffff027224 */ /* 0x001fd800078e000e */
[----:B------:R-:W-:Y:S05]  /*ffa0*/  WARPSYNC.COLLECTIVE R15, `(.L_x_7026) ;  /* 0x000000000f087348 */ /* 0x000fea0003c00000 */
[----:B------:R0:W1:Y:S02]  /*ffb0*/  SHFL.IDX P6, R14, R13, R12, R11 ;  /* 0x0000000c0d0e7389 */ /* 0x00006400000c000b */
[----:B01----:R-:W-:Y:S01]  /*ffc0*/  ENDCOLLECTIVE ;  /* 0x000000000000791b */ /* 0x003fe20003800000 */
.L_x_7026:
[----:B------:R-:W-:Y:S02]  /*ffd0*/  IMAD.MOV.U32 R13, RZ, RZ, R5 ;  /* 0x000000ffff0d7224 */ /* 0x000fe400078e0005 */
[----:B------:R-:W-:-:S05]  /*ffe0*/  IMAD.MOV.U32 R11, RZ, RZ, R14 ;  /* 0x000000ffff0b7224 */ /* 0x000fca00078e000e */
[----:B------:R-:W-:-:S05]  /*fff0*/  @P2 IADD3 R11, P0, R22, R11, RZ ;  /* 0x0000000b160b2210 */ /* 0x000fca0007f1e0ff */
[----:B------:R-:W-:Y:S02]  /*10000*/  @P2 IMAD.X R12, RZ, RZ, R2, P0 ;  /* 0x000000ffff0c2224 */ /* 0x000fe400000e0602 */
[----:B------:R-:W-:Y:S02]  /*10010*/  @P2 IMAD.MOV.U32 R2, RZ, RZ, R11 ;  /* 0x000000ffff022224 */ /* 0x000fe400078e000b */
[----:B------:R-:W-:Y:S01]  /*10020*/  IMAD.MOV.U32 R11, RZ, RZ, 0x181f ;  /* 0x0000181fff0b7424 */ /* 0x000fe200078e00ff */
[----:B------:R-:W-:Y:S01]  /*10030*/  @P2 MOV R3, R12 ;  /* 0x0000000c00032202 */ /* 0x000fe20000000f00 */
[----:B------:R-:W-:-:S04]  /*10040*/  IMAD.MOV.U32 R12, RZ, RZ, 0x1 ;  /* 0x00000001ff0c7424 */ /* 0x000fc800078e00ff */
[----:B------:R-:W-:Y:S01]  /*10050*/  @!PT LDS RZ, [RZ] ;  /* 0x00000000fffff984 */ /* 0x000fe20000000800 */
[----:B------:R-:W-:Y:S01]  /*10060*/  @!PT LDS RZ, [RZ] ;  /* 0x00000000fffff984 */ /* 0x000fe20000000800 */
[----:B------:R-:W-:Y:S01]  /*10070*/  @!PT LDS RZ, [RZ] ;  /* 0x00000000fffff984 */ /* 0x000fe20000000800 */
[----:B------:R0:W-:Y:S03]  /*10080*/  @P2 LDGSTS.E.BYPASS.LTC128B.128 [R4+0x1c400], desc[UR48][R2.64], !P1 ;  /* 0x1c40000002042fae */ /* 0x0001e6000c901d70 */
[----:B0-----:R-:W-:Y:S05]  /*10090*/  WARPSYNC.COLLECTIVE R15, `(.L_x_7027) ;  /* 0x000000000f087348 */ /* 0x001fea0003c00000 */
[----:B------:R1:W2:Y:S02]  /*100a0*/  SHFL.IDX P6, R14, R13, R12, R11 ;  /* 0x0000000c0d0e7389 */ /* 0x0002a400000c000b */
[----:B012---:R-:W-:Y:S01]  /*100b0*/  ENDCOLLECTIVE ;  /* 0x000000000000791b */ /* 0x007fe20003800000 */
.L_x_7027:
[----:B------:R-:W-:Y:S02]  /*100c0*/  IMAD.MOV.U32 R13, RZ, RZ, R6 ;  /* 0x000000ffff0d7224 */ /* 0x000fe400078e0006 */
[----:B------:R-:W-:-:S07]  /*100d0*/  IMAD.MOV.U32 R5, RZ, RZ, R14 ;  /* 0x000000ffff057224 */ /* 0x000fce00078e000e */
[----:B------:R-:W-:Y:S05]  /*100e0*/  WARPSYNC.COLLECTIVE R15, `(.L_x_7028) ;  /* 0x000000000f087348 */ /* 0x000fea0003c00000 */
[----:B------:R0:W1:Y:S02]  /*100f0*/  SHFL.IDX P6, R14, R13, R12, R11 ;  /* 0x0000000c0d0e7389 */ /* 0x00006400000c000b */
[----:B01----:R-:W-:Y:S01]  /*10100*/  ENDCOLLECTIVE ;  /* 0x000000000000791b */ /* 0x003fe20003800000 */
.L_x_7028:
[----:B------:R-:W-:Y:S05]  /*10110*/  BRA `(.L_x_7029) ;  /* 0xffffffb400247947 */ /* 0x000fea000383ffff */
.L_x_6936:
        /* <DEDUP_REMOVED lines=8> */
.L_x_7030:
[C---:B------:R-:W-:Y:S01]  /*101a0*/  VIADD R6, R4.reuse, 0x10 ;  /* 0x0000001004067836 */ /* 0x040fe20000000000 */
[----:B------:R-:W-:Y:S01]  /*101b0*/  ISETP.GE.AND P1, PT, R4, UR41, PT ;  /* 0x0000002904007c0c */ /* 0x000fe2000bf26270 */
[----:B------:R-:W-:Y:S02]  /*101c0*/  IMAD.MOV.U32 R13, RZ, RZ, R0 ;  /* 0x000000ffff0d7224 */ /* 0x000fe400078e0000 */
[----:B------:R-:W-:-:S10]  /*101d0*/  IMAD.MOV.U32 R2, RZ, RZ, R14 ;  /* 0x000000ffff027224 */ /* 0x000fd400078e000e */
[----:B------:R-:W-:Y:S05]  /*101e0*/  WARPSYNC.COLLECTIVE R15, `(.L_x_7031) ;  /* 0x000000000f087348 */ /* 0x000fea0003c00000 */
[----:B------:R0:W1:Y:S02]  /*101f0*/  SHFL.IDX P6, R14, R13, R12, R11 ;  /* 0x0000000c0d0e7389 */ /* 0x00006400000c000b */
[----:B01----:R-:W-:Y:S01]  /*10200*/  ENDCOLLECTIVE ;  /* 0x000000000000791b */ /* 0x003fe20003800000 */
.L_x_7031:
[----:B------:R-:W-:Y:S02]  /*10210*/  IMAD.MOV.U32 R13, RZ, RZ, R5 ;  /* 0x000000ffff0d7224 */ /* 0x000fe400078e0005 */
[----:B------:R-:W-:Y:S01]  /*10220*/  IMAD.MOV.U32 R12, RZ, RZ, 0x1 ;  /* 0x00000001ff0c7424 */ /* 0x000fe200078e00ff */
[----:B------:R-:W-:-:S04]  /*10230*/  @!P1 IADD3 R14, P0, R10, R14, RZ ;  /* 0x0000000e0a0e9210 */ /* 0x000fc80007f1e0ff */
[----:B------:R-:W-:Y:S01]  /*10240*/  @!P1 IADD3.X R3, RZ, R2, RZ, P0, !PT ;  /* 0x00000002ff039210 */ /* 0x000fe200007fe4ff */
[----:B------:R-:W-:-:S08]  /*10250*/  @!P1 IMAD.MOV.U32 R2, RZ, RZ, R14 ;  /* 0x000000ffff029224 */ /* 0x000fd000078e000e */
[----:B------:R-:W-:Y:S05]  /*10260*/  WARPSYNC.COLLECTIVE R15, `(.L_x_7032) ;  /* 0x000000000f087348 */ /* 0x000fea0003c00000 */
[----:B------:R0:W1:Y:S02]  /*10270*/  SHFL.IDX P6, R14, R13, R12, R11 ;  /* 0x0000000c0d0e7389 */ /* 0x00006400000c000b */
[----:B01----:R-:W-:Y:S01]  /*10280*/  ENDCOLLECTIVE ;  /* 0x000000000000791b */ /* 0x003fe20003800000 */
.L_x_7032:
[----:B------:R-:W-:Y:S01]  /*10290*/  @!PT LDS RZ, [RZ] ;  /* 0x00000000fffff984 */ /* 0x000fe20000000800 */
[----:B------:R-:W-:Y:S01]  /*102a0*/  @!PT LDS RZ, [RZ] ;  /* 0x00000000fffff984 */ /* 0x000fe20000000800 */
[----:B------:R-:W-:Y:S01]  /*102b0*/  @!PT LDS RZ, [RZ] ;  /* 0x00000000fffff984 */ /* 0x000fe20000000800 */
[----:B------:R0:W-:Y:S01]  /*102c0*/  @!P1 LDGSTS.E.BYPASS.LTC128B.128 [R8+0x14400], desc[UR48][R2.64], !P5 ;  /* 0x1440000002089fae */ /* 0x0001e2000e901d70 */
[----:B------:R-:W-:Y:S01]  /*102d0*/  ISETP.GE.AND P1, PT, R6, UR41, PT ;  /* 0x0000002906007c0c */ /* 0x000fe2000bf26270 */
[----:B------:R-:W-:Y:S02]  /*102e0*/  IMAD.MOV.U32 R13, RZ, RZ, R0 ;  /* 0x000000ffff0d7224 */ /* 0x000fe400078e0000 */
[----:B------:R-:W-:-:S10]  /*102f0*/  IMAD.MOV.U32 R6, RZ, RZ, R14 ;  /* 0x000000ffff067224 */ /* 0x000fd400078e000e */
[----:B0-----:R-:W-:Y:S05]  /*10300*/  WARPSYNC.COLLECTIVE R15, `(.L_x_7033) ;  /* 0x000000000f087348 */ /* 0x001fea0003c00000 */
[----:B------:R1:W2:Y:S02]  /*10310*/  SHFL.IDX P6, R14, R13, R12, R11 ;  /* 0x0000000c0d0e7389 */ /* 0x0002a400000c000b */
[----:B012---:R-:W-:Y:S01]  /*10320*/  ENDCOLLECTIVE ;  /* 0x000000000000791b */ /* 0x007fe20003800000 */
.L_x_7033:
[----:B------:R-:W-:Y:S02]  /*10330*/  IMAD.MOV.U32 R13, RZ, RZ, R5 ;  /* 0x000000ffff0d7224 */ /* 0x000fe400078e0005 */
[----:B------:R-:W-:Y:S01]  /*10340*/  IMAD.MOV.U32 R12, RZ, RZ, 0x2 ;  /* 0x00000002ff0c7424 */ /* 0x000fe200078e00ff */
[----:B------:R-:W-:-:S13]  /*10350*/  @!P1 IADD3 R2, P0, R10, R14, RZ ;  /* 0x0000000e0a029210 */ /* 0x000fda0007f1e0ff */
[----:B------:R-:W-:Y:S05]  /*10360*/  WARPSYNC.COLLECTIVE R15, `(.L_x_7034) ;  /* 0x000000000f087348 */ /* 0x000fea0003c00000 */
[----:B------:R0:W1:Y:S02]  /*10370*/  SHFL.IDX P6, R14, R13, R12, R11 ;  /* 0x0000000c0d0e7389 */ /* 0x00006400000c000b */
[----:B01----:R-:W-:Y:S01]  /*10380*/  ENDCOLLECTIVE ;  /* 0x000000000000791b */ /* 0x003fe20003800000 */
.L_x_7034:
[----:B------:R-:W-:Y:S02]  /*10390*/  @!P1 IMAD.X R3, RZ, RZ, R6, P0 ;  /* 0x000000ffff039224 */ /* 0x000fe400000e0606 */
[----:B------:R-:W-:-:S03]  /*103a0*/  VIADD R6, R4, 0x20 ;  /* 0x0000002004067836 */ /* 0x000fc60000000000 */
[----:B------:R-:W-:Y:S01]  /*103b0*/  @!PT LDS RZ, [RZ] ;  /* 0x00000000fffff984 */ /* 0x000fe20000000800 */
[----:B------:R-:W-:Y:S01]  /*103c0*/  @!PT LDS RZ, [RZ] ;  /* 0x00000000fffff984 */ /* 0x000fe20000000800 */
[----:B------:R-:W-:Y:S01]  /*103d0*/  @!PT LDS RZ, [RZ] ;  /* 0x00000000fffff984 */ /* 0x000fe20000000800 */
[----:B------:R0:W-:Y:S02]  /*103e0*/  @!P1 LDGSTS.E.BYPASS.LTC128B.128 [R8+0x14c00], desc[UR48][R2.64], !P5 ;  /* 0x14c0000002089fae */ /* 0x0001e4000e901d70 */
[----:B------:R-:W-:Y:S01]  /*103f0*/  ISETP.GE.AND P1, PT, R6, UR41, PT ;  /* 0x0000002906007c0c */ /* 0x000fe2000bf26270 */
[----:B------:R-:W-:Y:S02]  /*10400*/  IMAD.MOV.U32 R13, RZ, RZ, R0 ;  /* 0x000000ffff0d7224 */ /* 0x000fe400078e0000 */
[----:B------:R-:W-:-:S10]  /*10410*/  IMAD.MOV.U32 R6, RZ, RZ, R14 ;  /* 0x000000ffff067224 */ /* 0x000fd400078e000e */
[----:B0-----:R-:W-:Y:S05]  /*10420*/  WARPSYNC.COLLECTIVE R15, `(.L_x_7035) ;  /* 0x000000000f087348 */ /* 0x001fea0003c00000 */
[----:B------:R1:W2:Y:S02]  /*10430*/  SHFL.IDX P6, R14, R13, R12, R11 ;  /* 0x0000000c0d0e7389 */ /* 0x0002a400000c000b */
[----:B012---:R-:W-:Y:S01]  /*10440*/  ENDCOLLECTIVE ;  /* 0x000000000000791b */ /* 0x007fe20003800000 */
.L_x_7035:
[----:B------:R-:W-:Y:S02]  /*10450*/  IMAD.MOV.U32 R13, RZ, RZ, R5 ;  /* 0x000000ffff0d7224 */ /* 0x000fe400078e0005 */
[----:B------:R-:W-:Y:S01]  /*10460*/  IMAD.MOV.U32 R12, RZ, RZ, 0x3 ;  /* 0x00000003ff0c7424 */ /* 0x000fe200078e00ff */
[----:B------:R-:W-:-:S13]  /*10470*/  @!P1 IADD3 R2, P0, R10, R14, RZ ;  /* 0x0000000e0a029210 */ /* 0x000fda0007f1e0ff */
[----:B------:R-:W-:Y:S05]  /*10480*/  WARPSYNC.COLLECTIVE R15, `(.L_x_7036) ;  /* 0x000000000f087348 */ /* 0x000fea0003c00000 */
[----:B------:R0:W1:Y:S02]  /*10490*/  SHFL.IDX P6, R14, R13, R12, R11 ;  /* 0x0000000c0d0e7389 */ /* 0x00006400000c000b */
[----:B01----:R-:W-:Y:S01]  /*104a0*/  ENDCOLLECTIVE ;  /* 0x000000000000791b */ /* 0x003fe20003800000 */
.L_x_7036:
[----:B------:R-:W-:Y:S01]  /*104b0*/  @!P1 IADD3.X R3, RZ, R6, RZ, P0, !PT ;  /* 0x00000006ff039210 */ /* 0x000fe200007fe4ff */
[----:B------:R-:W-:-:S04]  /*104c0*/  VIADD R6, R4, 0x30 ;  /* 0x0000003004067836 */ /* 0x000fc80000000000 */
        /* <DEDUP_REMOVED lines=10> */
.L_x_7037:
[----:B------:R-:W-:Y:S02]  /*10570*/  IMAD.MOV.U32 R13, RZ, RZ, R5 ;  /* 0x000000ffff0d7224 */ /* 0x000fe400078e0005 */
[----:B------:R-:W-:Y:S01]  /*10580*/  IMAD.MOV.U32 R12, RZ, RZ, 0x4 ;  /* 0x00000004ff0c7424 */ /* 0x000fe200078e00ff */
[----:B------:R-:W-:-:S13]  /*10590*/  @!P1 IADD3 R2, P0, R10, R14, RZ ;  /* 0x0000000e0a029210 */ /* 0x000fda0007f1e0ff */
[----:B------:R-:W-:Y:S05]  /*105a0*/  WARPSYNC.COLLECTIVE R15, `(.L_x_7038) ;  /* 0x000000000f087348 */ /* 0x000fea0003c00000 */
[----:B------:R0:W1:Y:S02]  /*105b0*/  SHFL.IDX P6, R14, R13, R12, R11 ;  /* 0x0000000c0d0e7389 */ /* 0x00006400000c000b */
[----:B01----:R-:W-:Y:S01]  /*105c0*/  ENDCOLLECTIVE ;  /* 0x000000000000791b */ /* 0x003fe20003800000 */
.L_x_7038:
        /* <DEDUP_REMOVED lines=12> */
.L_x_7039:
[----:B------:R-:W-:Y:S02]  /*10690*/  IMAD.MOV.U32 R13, RZ, RZ, R5 ;  /* 0x000000ffff0d7224 */ /* 0x000fe400078e0005 */
[----:B------:R-:W-:Y:S01]  /*106a0*/  IMAD.MOV.U32 R12, RZ, RZ, 0x5 ;  /* 0x00000005ff0c7424 */ /* 0x000fe200078e00ff */
[----:B------:R-:W-:-:S13]  /*106b0*/  @!P1 IADD3 R2, P0, R10, R14, RZ ;  /* 0x0000000e0a029210 */ /* 0x000fda0007f1e0ff */
[----:B------:R-:W-:Y:S05]  /*106c0*/  WARPSYNC.COLLECTIVE R15, `(.L_x_7040) ;  /* 0x000000000f087348 */ /* 0x000fea0003c00000 */
[----:B------:R0:W1:Y:S02]  /*106d0*/  SHFL.IDX P6, R14, R13, R12, R11 ;  /* 0x0000000c0d0e7389 */ /* 0x00006400000c000b */
[----:B01----:R-:W-:Y:S01]  /*106e0*/  ENDCOLLECTIVE ;  /* 0x000000000000791b */ /* 0x003fe20003800000 */
.L_x_7040:
[----:B------:R-:W-:Y:S01]  /*106f0*/  @!P1 IMAD.X R3, RZ, RZ, R6, P0 ;  /* 0x000000ffff039224 */ /* 0x000fe200000e0606 */
[----:B------:R-:W-:-:S04]  /*10700*/  IADD3 R6, R4, 0x50, RZ ;  /* 0x0000005004067810 */ /* 0x000fc80007ffe0ff */
        /* <DEDUP_REMOVED lines=10> */
.L_x_7041:
[----:B------:R-:W-:Y:S02]  /*107b0*/  IMAD.MOV.U32 R13, RZ, RZ, R5 ;  /* 0x000000ffff0d7224 */ /* 0x000fe400078e0005 */
[----:B------:R-:W-:Y:S01]  /*107c0*/  IMAD.MOV.U32 R12, RZ, RZ, 0x6 ;  /* 0x00000006ff0c7424 */ /* 0x000fe200078e00ff */
[----:B------:R-:W-:-:S13]  /*107d0*/  @!P1 IADD3 R2, P0, R10, R14, RZ ;  /* 0x0000000e0a029210 */ /* 0x000fda0007f1e0ff */
[----:B------:R-:W-:Y:S05]  /*107e0*/  WARPSYNC.COLLECTIVE R15, `(.L_x_7042) ;  /* 0x000000000f087348 */ /* 0x000fea0003c00000 */
[----:B------:R0:W1:Y:S02]  /*107f0*/  SHFL.IDX P6, R14, R13, R12, R11 ;  /* 0x0000000c0d0e7389 */ /* 0x00006400000c000b */
[----:B01----:R-:W-:Y:S01]  /*10800*/  ENDCOLLECTIVE ;  /* 0x000000000000791b */ /* 0x003fe20003800000 */
.L_x_7042:
        /* <DEDUP_REMOVED lines=12> */
.L_x_7043:
[----:B------:R-:W-:Y:S01]  /*108d0*/  IMAD.MOV.U32 R13, RZ, RZ, R5 ;  /* 0x000000ffff0d7224 */ /* 0x000fe200078e0005 */
[----:B------:R-:W-:Y:S02]  /*108e0*/  MOV R12, 0x7 ;  /* 0x00000007000c7802 */ /* 0x000fe40000000f00 */
[----:B------:R-:W-:-:S13]  /*108f0*/  @!P1 IADD3 R2, P0, R10, R14, RZ ;  /* 0x0000000e0a029210 */ /* 0x000fda0007f1e0ff */
[----:B------:R-:W-:Y:S05]  /*10900*/  WARPSYNC.COLLECTIVE R15, `(.L_x_7044) ;  /* 0x000000000f087348 */ /* 0x000fea0003c00000 */
[----:B------:R0:W1:Y:S02]  /*10910*/  SHFL.IDX P6, R14, R13, R12, R11 ;  /* 0x0000000c0d0e7389 */ /* 0x00006400000c000b */
[----:B01----:R-:W-:Y:S01]  /*10920*/  ENDCOLLECTIVE ;  /* 0x000000000000791b */ /* 0x003fe20003800000 */
.L_x_7044:
[----:B------:R-:W-:-:S05]  /*10930*/  @!P1 IMAD.X R3, RZ, RZ, R6, P0 ;  /* 0x000000ffff039224 */ /* 0x000fca00000e0606 */
[----:B------:R-:W-:Y:S01]  /*10940*/  @!PT LDS RZ, [RZ] ;  /* 0x00000000fffff984 */ /* 0x000fe20000000800 */
[----:B------:R-:W-:Y:S01]  /*10950*/  @!PT LDS RZ, [RZ] ;  /* 0x00000000fffff984 */ /* 0x000fe20000000800 */
[----:B------:R-:W-:Y:S01]  /*10960*/  @!PT LDS RZ, [RZ] ;  /* 0x00000000fffff984 */ /* 0x000fe20000000800 */
[----:B------:R0:W-:Y:S01]  /*10970*/  @!P1 LDGSTS.E.BYPASS.LTC128B.128 [R8+0x17400], desc[UR48][R2.64], !P5 ;  /* 0x1740000002089fae */ /* 0x0001e2000e901d70 */
[----:B------:R-:W-:Y:S02]  /*10980*/  IMAD.MOV.U32 R13, RZ, RZ, R0 ;  /* 0x000000ffff0d7224 */ /* 0x000fe400078e0000 */
[----:B------:R-:W-:-:S07]  /*10990*/  IMAD.MOV.U32 R6, RZ, RZ, R14 ;  /* 0x000000ffff067224 */ /* 0x000fce00078e000e */
[----:B0-----:R-:W-:Y:S05]  /*109a0*/  WARPSYNC.COLLECTIVE R15, `(.L_x_7045) ;  /* 0x000000000f087348 */ /* 0x001fea0003c00000 */
[----:B------:R1:W2:Y:S02]  /*109b0*/  SHFL.IDX P6, R14, R13, R12, R11 ;  /* 0x0000000c0d0e7389 */ /* 0x0002a400000c000b */
[----:B012---:R-:W-:Y:S01]  /*109c0*/  ENDCOLLECTIVE ;  /* 0x000000000000791b */ /* 0x007fe20003800000 */
.L_x_7045:
[----:B------:R-:W-:Y:S05]  /*109d0*/  BRA `(.L_x_7046) ;  /* 0xffffffb400587947 */ /* 0x000fea000383ffff */
.L_x_6937:
[----:B0-----:R0:W1:Y:S02]  /*109e0*/  SYNCS.PHASECHK.TRANS64.TRYWAIT P0, [R36+URZ+0x22820], R3 ;  /* 0x02282003240075a7 */ /* 0x001064000800017f */
[----:B-1----:R-:W-:Y:S05]  /*109f0*/  @!P0 NANOSLEEP.SYNCS 0x989680 ;  /* 0x009896800000895d */ /* 0x002fea0003900000 */
[----:B------:R-:W1:Y:S02]  /*10a00*/  @!P0 SYNCS.PHASECHK.TRANS64 P0, [R36+URZ+0x22820], R3 ;  /* 0x02282003240085a7 */ /* 0x000e64000800007f */
[----:B-1----:R-:W-:Y:S05]  /*10a10*/  @!P0 BRA `(.L_x_6937) ;  /* 0xfffffffc00f08947 */ /* 0x002fea000383ffff */
[----:B------:R-:W-:Y:S05]  /*10a20*/  BRA `(.L_x_7047) ;  /* 0xffffffb4008c7947 */ /* 0x000fea000383ffff */
.L_x_6941:
[----:B0-----:R0:W1:Y:S02]  /*10a30*/  SYNCS.PHASECHK.TRANS64.TRYWAIT P0, [R0+URZ+0x22880], R35 ;  /* 0x02288023000075a7 */ /* 0x001064000800017f */
[----:B-1----:R-:W-:Y:S05]  /*10a40*/  @!P0 NANOSLEEP.SYNCS 0x989680 ;  /* 0x009896800000895d */ /* 0x002fea0003900000 */
[----:B------:R-:W1:Y:S02]  /*10a50*/  @!P0 SYNCS.PHASECHK.TRANS64 P0, [R0+URZ+0x22880], R35 ;  /* 0x02288023000085a7 */ /* 0x000e64000800007f */
[----:B-1----:R-:W-:Y:S05]  /*10a60*/  @!P0 BRA `(.L_x_6941) ;  /* 0xfffffffc00f08947 */ /* 0x002fea000383ffff */
[----:B------:R-:W-:Y:S05]  /*10a70*/  BRA `(.L_x_7048) ;  /* 0xffffffb800c47947 */ /* 0x000fea000383ffff */
.L_x_6942:
        /* <DEDUP_REMOVED lines=8> */
.L_x_7050:
[----:B------:R-:W-:Y:S05]  /*10b00*/  BSYNC B0 ;  /* 0x0000000000007941 */ /* 0x000fea0003800000 */
.L_x_7049:
[----:B------:R-:W0:Y:S01]  /*10b10*/  S2R R20, SR_TID.X ;  /* 0x0000000000147919 */ /* 0x000e220000002100 */
[----:B------:R-:W-:Y:S02]  /*10b20*/  IMAD.MOV.U32 R13, RZ, RZ, R9 ;  /* 0x000000ffff0d7224 */ /* 0x000fe400078e0009 */
[----:B------:R-:W-:Y:S02]  /*10b30*/  IMAD.MOV.U32 R12, RZ, RZ, RZ ;  /* 0x000000ffff0c7224 */ /* 0x000fe400078e00ff */
[----:B------:R-:W-:Y:S02]  /*10b40*/  IMAD.MOV.U32 R11, RZ, RZ, 0x181f ;  /* 0x0000181fff0b7424 */ /* 0x000fe400078e00ff */
[----:B------:R-:W-:Y:S02]  /*10b50*/  IMAD.MOV.U32 R15, RZ, RZ, -0x1 ;  /* 0xffffffffff0f7424 */ /* 0x000fe400078e00ff */
[----:B------:R-:W-:-:S07]  /*10b60*/  IMAD.MOV.U32 R4, RZ, RZ, R14 ;  /* 0x000000ffff047224 */ /* 0x000fce00078e000e */
[----:B0-----:R-:W-:Y:S05]  /*10b70*/  WARPSYNC.COLLECTIVE R15, `(.L_x_7051) ;  /* 0x000000000f087348 */ /* 0x001fea0003c00000 */
[----:B------:R1:W2:Y:S02]  /*10b80*/  SHFL.IDX P6, R14, R13, R12, R11 ;  /* 0x0000000c0d0e7389 */ /* 0x0002a400000c000b */
[----:B012---:R-:W-:Y:S01]  /*10b90*/  ENDCOLLECTIVE ;  /* 0x000000000000791b */ /* 0x007fe20003800000 */
.L_x_7051:
        /* <DEDUP_REMOVED lines=8> */
.L_x_7052:
[----:B------:R-:W-:Y:S01]  /*10c20*/  IADD3.X R3, RZ, R4, RZ, P0, !PT ;  /* 0x00000004ff037210 */ /* 0x000fe200007fe4ff */
[----:B------:R-:W-:-:S05]  /*10c30*/  VIADD R4, R19, UR42 ;  /* 0x0000002a13047c36 */ /* 0x000fca0008000000 */
        /* <DEDUP_REMOVED lines=9> */
.L_x_7053:
[----:B------:R-:W-:Y:S02]  /*10cd0*/  IMAD.MOV.U32 R13, RZ, RZ, R10 ;  /* 0x000000ffff0d7224 */ /* 0x000fe400078e000a */
[----:B------:R-:W-:Y:S02]  /*10ce0*/  IMAD.MOV.U32 R12, RZ, RZ, 0x2 ;  /* 0x00000002ff0c7424 */ /* 0x000fe400078e00ff */
[----:B------:R-:W-:-:S07]  /*10cf0*/  IMAD.MOV.U32 R2, RZ, RZ, R14 ;  /* 0x000000ffff027224 */ /* 0x000fce00078e000e */
[----:B------:R-:W-:Y:S05]  /*10d00*/  WARPSYNC.COLLECTIVE R15, `(.L_x_7054) ;  /* 0x000000000f087348 */ /* 0x000fea0003c00000 */
[----:B------:R0:W1:Y:S02]  /*10d10*/  SHFL.IDX P6, R14, R13, R12, R11 ;  /* 0x0000000c0d0e7389 */ /* 0x00006400000c000b */
[----:B01----:R-:W-:Y:S01]  /*10d20*/  ENDCOLLECTIVE ;  /* 0x000000000000791b */ /* 0x003fe20003800000 */
.L_x_7054:
        /* <DEDUP_REMOVED lines=11> */
.L_x_7055:
[----:B------:R-:W-:Y:S02]  /*10de0*/  IMAD.MOV.U32 R13, RZ, RZ, R10 ;  /* 0x000000ffff0d7224 */ /* 0x000fe400078e000a */
[----:B------:R-:W-:Y:S02]  /*10df0*/  IMAD.MOV.U32 R12, RZ, RZ, 0x3 ;  /* 0x00000003ff0c7424 */ /* 0x000fe400078e00ff */
[----:B------:R-:W-:-:S07]  /*10e00*/  IMAD.MOV.U32 R2, RZ, RZ, R14 ;  /* 0x000000ffff027224 */ /* 0x000fce00078e000e */
[----:B------:R-:W-:Y:S05]  /*10e10*/  WARPSYNC.COLLECTIVE R15, `(.L_x_7056) ;  /* 0x000000000f087348 */ /* 0x000fea0003c00000 */
[----:B------:R0:W1:Y:S02]  /*10e20*/  SHFL.IDX P6, R14, R13, R12, R11 ;  /* 0x0000000c0d0e7389 */ /* 0x00006400000c000b */
[----:B01----:R-:W-:Y:S01]  /*10e30*/  ENDCOLLECTIVE ;  /* 0x000000000000791b */ /* 0x003fe20003800000 */
.L_x_7056:
        /* <DEDUP_REMOVED lines=11> */
.L_x_7057:
[----:B------:R-:W-:Y:S02]  /*10ef0*/  IMAD.MOV.U32 R13, RZ, RZ, R10 ;  /* 0x000000ffff0d7224 */ /* 0x000fe400078e000a */
[----:B------:R-:W-:Y:S02]  /*10f00*/  IMAD.MOV.U32 R12, RZ, RZ, 0x4 ;  /* 0x00000004ff0c7424 */ /* 0x000fe400078e00ff */
[----:B------:R-:W-:-:S07]  /*10f10*/  IMAD.MOV.U32 R26, RZ, RZ, R14 ;  /* 0x000000ffff1a7224 */ /* 0x000fce00078e000e */
[----:B------:R-:W-:Y:S05]  /*10f20*/  WARPSYNC.COLLECTIVE R15, `(.L_x_7058) ;  /* 0x000000000f087348 */ /* 0x000fea0003c00000 */
[----:B------:R0:W1:Y:S02]  /*10f30*/  SHFL.IDX P6, R14, R13, R12, R11 ;  /* 0x0000000c0d0e7389 */ /* 0x00006400000c000b */
[----:B01----:R-:W-:Y:S01]  /*10f40*/  ENDCOLLECTIVE ;  /* 0x000000000000791b */ /* 0x003fe20003800000 */
.L_x_7058:
        /* <DEDUP_REMOVED lines=11> */
.L_x_7059:
[----:B------:R-:W-:Y:S01]  /*11000*/  MOV R13, R10 ;  /* 0x0000000a000d7202 */ /* 0x000fe20000000f00 */
[----:B------:R-:W-:Y:S02]  /*11010*/  IMAD.MOV.U32 R12, RZ, RZ, 0x5 ;  /* 0x00000005ff0c7424 */ /* 0x000fe400078e00ff */
[----:B------:R-:W-:-:S07]  /*11020*/  IMAD.MOV.U32 R24, RZ, RZ, R14 ;  /* 0x000000ffff187224 */ /* 0x000fce00078e000e */
[----:B------:R-:W-:Y:S05]  /*11030*/  WARPSYNC.COLLECTIVE R15, `(.L_x_7060) ;  /* 0x000000000f087348 */ /* 0x000fea0003c00000 */
[----:B------:R0:W1:Y:S02]  /*11040*/  SHFL.IDX P6, R14, R13, R12, R11 ;  /* 0x0000000c0d0e7389 */ /* 0x00006400000c000b */
[----:B01----:R-:W-:Y:S01]  /*11050*/  ENDCOLLECTIVE ;  /* 0x000000000000791b */ /* 0x003fe20003800000 */
.L_x_7060:
        /* <DEDUP_REMOVED lines=11> */
.L_x_7061:
[----:B------:R-:W-:Y:S02]  /*11110*/  IMAD.MOV.U32 R13, RZ, RZ, R10 ;  /* 0x000000ffff0d7224 */ /* 0x000fe400078e000a */
[----:B------:R-:W-:Y:S02]  /*11120*/  IMAD.MOV.U32 R12, RZ, RZ, 0x6 ;  /* 0x00000006ff0c7424 */ /* 0x000fe400078e00ff */
[----:B------:R-:W-:-:S07]  /*11130*/  IMAD.MOV.U32 R22, RZ, RZ, R14 ;  /* 0x000000ffff167224 */ /* 0x000fce00078e000e */
[----:B------:R-:W-:Y:S05]  /*11140*/  WARPSYNC.COLLECTIVE R15, `(.L_x_7062) ;  /* 0x000000000f087348 */ /* 0x000fea0003c00000 */
[----:B------:R0:W1:Y:S02]  /*11150*/  SHFL.IDX P6, R14, R13, R12, R11 ;  /* 0x0000000c0d0e7389 */ /* 0x00006400000c000b */
[----:B01----:R-:W-:Y:S01]  /*11160*/  ENDCOLLECTIVE ;  /* 0x000000000000791b */ /* 0x003fe20003800000 */
.L_x_7062:
        /* <DEDUP_REMOVED lines=11> */
.L_x_7063:
[----:B------:R-:W-:Y:S01]  /*11220*/  IMAD.MOV.U32 R13, RZ, RZ, R10 ;  /* 0x000000ffff0d7224 */ /* 0x000fe200078e000a */
[----:B------:R-:W-:Y:S01]  /*11230*/  MOV R12, 0x7 ;  /* 0x00000007000c7802 */ /* 0x000fe20000000f00 */
[----:B------:R-:W-:-:S07]  /*11240*/  IMAD.MOV.U32 R20, RZ, RZ, R14 ;  /* 0x000000ffff147224 */ /* 0x000fce00078e000e */
[----:B------:R-:W-:Y:S05]  /*11250*/  WARPSYNC.COLLECTIVE R15, `(.L_x_7064) ;  /* 0x000000000f087348 */ /* 0x000fea0003c00000 */
[----:B------:R0:W1:Y:S02]  /*11260*/  SHFL.IDX P6, R14, R13, R12, R11 ;  /* 0x0000000c0d0e7389 */ /* 0x00006400000c000b */
[----:B01----:R-:W-:Y:S01]  /*11270*/  ENDCOLLECTIVE ;  /* 0x000000000000791b */ /* 0x003fe20003800000 */
.L_x_7064:
        /* <DEDUP_REMOVED lines=11> */
.L_x_7065:
[----:B------:R-:W-:Y:S02]  /*11330*/  IMAD.MOV.U32 R13, RZ, RZ, R18 ;  /* 0x000000ffff0d7224 */ /* 0x000fe400078e0012 */
[----:B------:R-:W-:Y:S02]  /*11340*/  IMAD.MOV.U32 R12, RZ, RZ, RZ ;  /* 0x000000ffff0c7224 */ /* 0x000fe400078e00ff */
[----:B------:R-:W-:-:S07]  /*11350*/  IMAD.MOV.U32 R9, RZ, RZ, R14 ;  /* 0x000000ffff097224 */ /* 0x000fce00078e000e */
[----:B------:R-:W-:Y:S05]  /*11360*/  WARPSYNC.COLLECTIVE R15, `(.L_x_7066) ;  /* 0x000000000f087348 */ /* 0x000fea0003c00000 */
[----:B------:R0:W1:Y:S02]  /*11370*/  SHFL.IDX P6, R14, R13, R12, R11 ;  /* 0x0000000c0d0e7389 */ /* 0x00006400000c000b */
[----:B01----:R-:W-:Y:S01]  /*11380*/  ENDCOLLECTIVE ;  /* 0x000000000000791b */ /* 0x003fe20003800000 */
.L_x_7066:
        /* <DEDUP_REMOVED lines=11> */
.L_x_7067:
[----:B------:R-:W-:Y:S02]  /*11440*/  IMAD.MOV.U32 R13, RZ, RZ, R18 ;  /* 0x000000ffff0d7224 */ /* 0x000fe400078e0012 */
[----:B------:R-:W-:Y:S02]  /*11450*/  IMAD.MOV.U32 R12, RZ, RZ, 0x1 ;  /* 0x00000001ff0c7424 */ /* 0x000fe400078e00ff */
[----:B------:R-:W-:-:S07]  /*11460*/  IMAD.MOV.U32 R2, RZ, RZ, R14 ;  /* 0x000000ffff027224 */ /* 0x000fce00078e000e */
[----:B------:R-:W-:Y:S05]  /*11470*/  WARPSYNC.COLLECTIVE R15, `(.L_x_7068) ;  /* 0x000000000f087348 */ /* 0x000fea0003c00000 */
[----:B------:R0:W1:Y:S02]  /*11480*/  SHFL.IDX P6, R14, R13, R12, R11 ;  /* 0x0000000c0d0e7389 */ /* 0x00006400000c000b */
[----:B01----:R-:W-:Y:S01]  /*11490*/  ENDCOLLECTIVE ;  /* 0x000000000000791b */ /* 0x003fe20003800000 */
.L_x_7068:
[----:B------:R-:W-:-:S05]  /*114a0*/  IADD3 R2, P0, R23, R2, RZ ;  /* 0x0000000217027210 */ /* 0x000fca0007f1e0ff */
[----:B------:R-:W-:-:S05]  /*114b0*/  IMAD.X R3, RZ, RZ, R3, P0 ;  /* 0x000000ffff037224 */ /* 0x000fca00000e0603 */
[----:B------:R-:W-:Y:S01]  /*114c0*/  @!PT LDS RZ, [RZ] ;  /* 0x00000000fffff984 */ /* 0x000fe20000000800 */
[----:B------:R-:W-:Y:S01]  /*114d0*/  @!PT LDS RZ, [RZ] ;  /* 0x00000000fffff984 */ /* 0x000fe20000000800 */
[----:B------:R-:W-:Y:S01]  /*114e0*/  @!PT LDS RZ, [RZ] ;  /* 0x00000000fffff984 */ /* 0x000fe20000000800 */
[----:B------:R0:W-:Y:S01]  /*114f0*/  LDGSTS.E.BYPASS.LTC128B.128 [R4+0xe400], desc[UR48][R2.64], !P2 ;  /* 0x0e40000002047fae */ /* 0x0001e2000d101d70 */
[----:B------:R-:W-:Y:S01]  /*11500*/  IMAD.MOV.U32 R13, RZ, RZ, R17 ;  /* 0x000000ffff0d7224 */ /* 0x000fe200078e0011 */
[----:B------:R-:W-:-:S07]  /*11510*/  MOV R18, R14 ;  /* 0x0000000e00127202 */ /* 0x000fce0000000f00 */
[----:B0-----:R-:W-:Y:S05]  /*11520*/  WARPSYNC.COLLECTIVE R15, `(.L_x_7069) ;  /* 0x000000000f087348 */ /* 0x001fea0003c00000 */
[----:B------:R1:W2:Y:S02]  /*11530*/  SHFL.IDX P6, R14, R13, R12, R11 ;  /* 0x0000000c0d0e7389 */ /* 0x0002a400000c000b */
[----:B012---:R-:W-:Y:S01]  /*11540*/  ENDCOLLECTIVE ;  /* 0x000000000000791b */ /* 0x007fe20003800000 */
.L_x_7069:
[----:B------:R-:W-:Y:S01]  /*11550*/  IMAD.MOV.U32 R2, RZ, RZ, R14 ;  /* 0x000000ffff027224 */ /* 0x000fe200078e000e */
[----:B------:R-:W-:Y:S06]  /*11560*/  BRA `(.L_x_7070) ;  /* 0xffffffb400687947 */ /* 0x000fec000383ffff */
.L_x_6947:
[----:B---3--:R3:W4:Y:S02]  /*11570*/  SYNCS.PHASECHK.TRANS64.TRYWAIT P0, [R0+URZ+0x22840], R35 ;  /* 0x02284023000075a7 */ /* 0x008724000800017f */
[----:B----4-:R-:W-:Y:S05]  /*11580*/  @!P0 NANOSLEEP.SYNCS 0x989680 ;  /* 0x009896800000895d */ /* 0x010fea0003900000 */
[----:B------:R-:W4:Y:S02]  /*11590*/  @!P0 SYNCS.PHASECHK.TRANS64 P0, [R0+URZ+0x22840], R35 ;  /* 0x02284023000085a7 */ /* 0x000f24000800007f */
[----:B----4-:R-:W-:Y:S05]  /*115a0*/  @!P0 BRA `(.L_x_6947) ;  /* 0xfffffffc00f08947 */ /* 0x010fea000383ffff */
[----:B------:R-:W-:Y:S05]  /*115b0*/  BRA `(.L_x_7071) ;  /* 0xffffffb400c47947 */ /* 0x000fea000383ffff */
.L_x_6948:
[----:B------:R-:W-:Y:S01]  /*115c0*/  BSSY B0, `(.L_x_7072) ;  /* 0x0000008000007945 */ /* 0x000fe20003800000 */
[----:B--2---:R-:W-:Y:S02]  /*115d0*/  IMAD.MOV.U32 R13, RZ, RZ, R9 ;  /* 0x000000ffff0d7224 */ /* 0x004fe400078e0009 */
[----:B------:R-:W-:Y:S02]  /*115e0*/  IMAD.MOV.U32 R12, RZ, RZ, RZ ;  /* 0x000000ffff0c7224 */ /* 0x000fe400078e00ff */
[----:B------:R-:W-:Y:S02]  /*115f0*/  IMAD.MOV.U32 R11, RZ, RZ, 0x181f ;  /* 0x0000181fff0b7424 */ /* 0x000fe400078e00ff */
[----:B------:R-:W-:-:S07]  /*11600*/  IMAD.MOV.U32 R15, RZ, RZ, -0x1 ;  /* 0xffffffffff0f7424 */ /* 0x000fce00078e00ff */
[----:B01-3--:R-:W-:Y:S05]  /*11610*/  WARPSYNC.COLLECTIVE R15, `(.L_x_7073) ;  /* 0x000000000f087348 */ /* 0x00bfea0003c00000 */
[----:B------:R2:W4:Y:S02]  /*11620*/  SHFL.IDX P6, R14, R13, R12, R11 ;  /* 0x0000000c0d0e7389 */ /* 0x00052400000c000b */
[----:B01234-:R-:W-:Y:S01]  /*11630*/  ENDCOLLECTIVE ;  /* 0x000000000000791b */ /* 0x01ffe20003800000 */
.L_x_7073:
[----:B------:R-:W-:Y:S05]  /*11640*/  BSYNC B0 ;  /* 0x0000000000007941 */ /* 0x000fea0003800000 */
.L_x_7072:
        /* <DEDUP_REMOVED lines=8> */
.L_x_7074:
[----:B------:R-:W-:Y:S02]  /*116d0*/  IMAD.MOV.U32 R13, RZ, RZ, R9 ;  /* 0x000000ffff0d7224 */ /* 0x000fe400078e0009 */
[----:B------:R-:W-:-:S05]  /*116e0*/  IMAD.MOV.U32 R12, RZ, RZ, R14 ;  /* 0x000000ffff0c7224 */ /* 0x000fca00078e000e */
[----:B------:R-:W-:Y:S01]  /*116f0*/  IADD3 R2, P0, R24, R12, RZ ;  /* 0x0000000c18027210 */ /* 0x000fe20007f1e0ff */
[----:B------:R-:W-:-:S03]  /*11700*/  IMAD.MOV.U32 R12, RZ, RZ, 0x1 ;  /* 0x00000001ff0c7424 */ /* 0x000fc600078e00ff */
[----:B------:R-:W-:-:S09]  /*11710*/  IADD3.X R3, RZ, R17, RZ, P0, !PT ;  /* 0x00000011ff037210 */ /* 0x000fd200007fe4ff */
[----:B------:R-:W-:Y:S05]  /*11720*/  WARPSYNC.COLLECTIVE R15, `(.L_x_7075) ;  /* 0x000000000f087348 */ /* 0x000fea0003c00000 */
[----:B------:R0:W1:Y:S02]  /*11730*/  SHFL.IDX P6, R14, R13, R12, R11 ;  /* 0x0000000c0d0e7389 */ /* 0x00006400000c000b */
[----:B01----:R-:W-:Y:S01]  /*11740*/  ENDCOLLECTIVE ;  /* 0x000000000000791b */ /* 0x003fe20003800000 */
.L_x_7075:
        /* <DEDUP_REMOVED lines=9> */
.L_x_7076:
[----:B------:R-:W-:Y:S02]  /*117e0*/  IMAD.MOV.U32 R13, RZ, RZ, R9 ;  /* 0x000000ffff0d7224 */ /* 0x000fe400078e0009 */
[----:B------:R-:W-:Y:S01]  /*117f0*/  IMAD.MOV.U32 R12, RZ, RZ, 0x2 ;  /* 0x00000002ff0c7424 */ /* 0x000fe200078e00ff */
[----:B------:R-:W-:-:S13]  /*11800*/  IADD3 R2, P0, R24, R14, RZ ;  /* 0x0000000e18027210 */ /* 0x000fda0007f1e0ff */
[----:B------:R-:W-:Y:S05]  /*11810*/  WARPSYNC.COLLECTIVE R15, `(.L_x_7077) ;  /* 0x000000000f087348 */ /* 0x000fea0003c00000 */
[----:B------:R0:W1:Y:S02]  /*11820*/  SHFL.IDX P6, R14, R13, R12, R11 ;  /* 0x0000000c0d0e7389 */ /* 0x00006400000c000b */
[----:B01----:R-:W-:Y:S01]  /*11830*/  ENDCOLLECTIVE ;  /* 0x000000000000791b */ /* 0x003fe20003800000 */
.L_x_7077:
        /* <DEDUP_REMOVED lines=10> */
.L_x_7078:
[----:B------:R-:W-:Y:S02]  /*118e0*/  IMAD.MOV.U32 R13, RZ, RZ, R9 ;  /* 0x000000ffff0d7224 */ /* 0x000fe400078e0009 */
[----:B------:R-:W-:Y:S01]  /*118f0*/  IMAD.MOV.U32 R12, RZ, RZ, 0x3 ;  /* 0x00000003ff0c7424 */ /* 0x000fe200078e00ff */
[----:B------:R-:W-:-:S13]  /*11900*/  IADD3 R2, P0, R24, R14, RZ ;  /* 0x0000000e18027210 */ /* 0x000fda0007f1e0ff */
[----:B------:R-:W-:Y:S05]  /*11910*/  WARPSYNC.COLLECTIVE R15, `(.L_x_7079) ;  /* 0x000000000f087348 */ /* 0x000fea0003c00000 */
[----:B------:R0:W1:Y:S02]  /*11920*/  SHFL.IDX P6, R14, R13, R12, R11 ;  /* 0x0000000c0d0e7389 */ /* 0x00006400000c000b */
[----:B01----:R-:W-:Y:S01]  /*11930*/  ENDCOLLECTIVE ;  /* 0x000000000000791b */ /* 0x003fe20003800000 */
.L_x_7079:
        /* <DEDUP_REMOVED lines=10> */
.L_x_7080:
[----:B------:R-:W-:Y:S02]  /*119e0*/  IMAD.MOV.U32 R13, RZ, RZ, R9 ;  /* 0x000000ffff0d7224 */ /* 0x000fe400078e0009 */
[----:B------:R-:W-:Y:S02]  /*119f0*/  IMAD.MOV.U32 R12, RZ, RZ, 0x4 ;  /* 0x00000004ff0c7424 */ /* 0x000fe400078e00ff */
[----:B------:R-:W-:-:S07]  /*11a00*/  IMAD.MOV.U32 R22, RZ, RZ, R14 ;  /* 0x000000ffff167224 */ /* 0x000fce00078e000e */
[----:B------:R-:W-:Y:S05]  /*11a10*/  WARPSYNC.COLLECTIVE R15, `(.L_x_7081) ;  /* 0x000000000f087348 */ /* 0x000fea0003c00000 */
[----:B------:R0:W1:Y:S02]  /*11a20*/  SHFL.IDX P6, R14, R13, R12, R11 ;  /* 0x0000000c0d0e7389 */ /* 0x00006400000c000b */
[----:B01----:R-:W-:Y:S01]  /*11a30*/  ENDCOLLECTIVE ;  /* 0x000000000000791b */ /* 0x003fe20003800000 */
.L_x_7081:
        /* <DEDUP_REMOVED lines=11> */
.L_x_7082:
[----:B------:R-:W-:Y:S02]  /*11af0*/  IMAD.MOV.U32 R13, RZ, RZ, R9 ;  /* 0x000000ffff0d7224 */ /* 0x000fe400078e0009 */
[----:B------:R-:W-:Y:S02]  /*11b00*/  IMAD.MOV.U32 R12, RZ, RZ, 0x5 ;  /* 0x00000005ff0c7424 */ /* 0x000fe400078e00ff */
[----:B------:R-:W-:-:S07]  /*11b10*/  IMAD.MOV.U32 R20, RZ, RZ, R14 ;  /* 0x000000ffff147224 */ /* 0x000fce00078e000e */
[----:B------:R-:W-:Y:S05]  /*11b20*/  WARPSYNC.COLLECTIVE R15, `(.L_x_7083) ;  /* 0x000000000f087348 */ /* 0x000fea0003c00000 */
[----:B------:R0:W1:Y:S02]  /*11b30*/  SHFL.IDX P6, R14, R13, R12, R11 ;  /* 0x0000000c0d0e7389 */ /* 0x00006400000c000b */
[----:B01----:R-:W-:Y:S01]  /*11b40*/  ENDCOLLECTIVE ;  /* 0x000000000000791b */ /* 0x003fe20003800000 */
.L_x_7083:
[----:B------:R-:W-:-:S05]  /*11b50*/  IADD3 R2, P0, R24, R20, RZ ;  /* 0x0000001418027210 */ /* 0x000fca0007f1e0ff */
[----:B------:R-:W-:-:S05]  /*11b60*/  IMAD.X R3, RZ, RZ, R17, P0 ;  /* 0x000000ffff037224 */ /* 0x000fca00000e0611 */
[----:B------:R-:W-:Y:S01]  /*11b70*/  @!PT LDS RZ, [RZ] ;  /* 0x00000000fffff984 */ /* 0x000fe20000000800 */
[----:B------:R-:W-:Y:S01]  /*11b80*/  @!PT LDS RZ, [RZ] ;  /* 0x00000000fffff984 */ /* 0x000fe20000000800 */
[----:B------:R-:W-:Y:S01]  /*11b90*/  @!PT LDS RZ, [RZ] ;  /* 0x00000000fffff984 */ /* 0x000fe20000000800 */
[----:B------:R0:W-:Y:S01]  /*11ba0*/  LDGSTS.E.BYPASS.LTC128B.128 [R4+0x1a400], desc[UR48][R2.64], !P2 ;  /* 0x1a40000002047fae */ /* 0x0001e2000d101d70 */
[----:B------:R-:W-:Y:S01]  /*11bb0*/  MOV R13, R8 ;  /* 0x00000008000d7202 */ /* 0x000fe20000000f00 */
[----:B------:R-:W-:-:S07]  /*11bc0*/  IMAD.MOV.U32 R17, RZ, RZ, R14 ;  /* 0x000000ffff117224 */ /* 0x000fce00078e000e */
[----:B0-----:R-:W-:Y:S05]  /*11bd0*/  WARPSYNC.COLLECTIVE R15, `(.L_x_7084) ;  /* 0x000000000f087348 */ /* 0x001fea0003c00000 */
[----:B------:R1:W2:Y:S02]  /*11be0*/  SHFL.IDX P6, R14, R13, R12, R11 ;  /* 0x0000000c0d0e7389 */ /* 0x0002a400000c000b */
[----:B012---:R-:W-:Y:S01]  /*11bf0*/  ENDCOLLECTIVE ;  /* 0x000000000000791b */ /* 0x007fe20003800000 */
.L_x_7084:
[----:B------:R-:W-:Y:S02]  /*11c00*/  IMAD.MOV.U32 R13, RZ, RZ, R9 ;  /* 0x000000ffff0d7224 */ /* 0x000fe400078e0009 */
[----:B------:R-:W-:Y:S02]  /*11c10*/  IMAD.MOV.U32 R12, RZ, RZ, 0x6 ;  /* 0x00000006ff0c7424 */ /* 0x000fe400078e00ff */
[----:B------:R-:W-:-:S07]  /*11c20*/  IMAD.MOV.U32 R18, RZ, RZ, R14 ;  /* 0x000000ffff127224 */ /* 0x000fce00078e000e */
[----:B------:R-:W-:Y:S05]  /*11c30*/  WARPSYNC.COLLECTIVE R15, `(.L_x_7085) ;  /* 0x000000000f087348 */ /* 0x000fea0003c00000 */
[----:B------:R0:W1:Y:S02]  /*11c40*/  SHFL.IDX P6, R14, R13, R12, R11 ;  /* 0x0000000c0d0e7389 */ /* 0x00006400000c000b */
[----:B01----:R-:W-:Y:S01]  /*11c50*/  ENDCOLLECTIVE ;  /* 0x000000000000791b */ /* 0x003fe20003800000 */
.L_x_7085:
        /* <DEDUP_REMOVED lines=11> */
.L_x_7086:
[----:B------:R-:W-:Y:S02]  /*11d10*/  IMAD.MOV.U32 R13, RZ, RZ, R9 ;  /* 0x000000ffff0d7224 */ /* 0x000fe400078e0009 */
[----:B------:R-:W-:Y:S01]  /*11d20*/  IMAD.MOV.U32 R12, RZ, RZ, 0x7 ;  /* 0x00000007ff0c7424 */ /* 0x000fe200078e00ff */
[----:B------:R-:W-:-:S13]  /*11d30*/  IADD3 R2, P0, R24, R14, RZ ;  /* 0x0000000e18027210 */ /* 0x000fda0007f1e0ff */
[----:B------:R-:W-:Y:S05]  /*11d40*/  WARPSYNC.COLLECTIVE R15, `(.L_x_7087) ;  /* 0x000000000f087348 */ /* 0x000fea0003c00000 */
[----:B------:R0:W1:Y:S02]  /*11d50*/  SHFL.IDX P6, R14, R13, R12, R11 ;  /* 0x0000000c0d0e7389 */ /* 0x00006400000c000b */
[----:B01----:R-:W-:Y:S01]  /*11d60*/  ENDCOLLECTIVE ;  /* 0x000000000000791b */ /* 0x003fe20003800000 */
.L_x_7087:
        /* <DEDUP_REMOVED lines=10> */
.L_x_7088:
[----:B------:R-:W-:Y:S02]  /*11e10*/  IMAD.MOV.U32 R13, RZ, RZ, R10 ;  /* 0x000000ffff0d7224 */ /* 0x000fe400078e000a */
[----:B------:R-:W-:Y:S02]  /*11e20*/  IMAD.MOV.U32 R12, RZ, RZ, RZ ;  /* 0x000000ffff0c7224 */ /* 0x000fe400078e00ff */
[----:B------:R-:W-:-:S07]  /*11e30*/  IMAD.MOV.U32 R6, RZ, RZ, R14 ;  /* 0x000000ffff067224 */ /* 0x000fce00078e000e */
[----:B------:R-:W-:Y:S05]  /*11e40*/  WARPSYNC.COLLECTIVE R15, `(.L_x_7089) ;  /* 0x000000000f087348 */ /* 0x000fea0003c00000 */
[----:B------:R0:W1:Y:S02]  /*11e50*/  SHFL.IDX P6, R14, R13, R12, R11 ;  /* 0x0000000c0d0e7389 */ /* 0x00006400000c000b */
[----:B01----:R-:W-:Y:S01]  /*11e60*/  ENDCOLLECTIVE ;  /* 0x000000000000791b */ /* 0x003fe20003800000 */
.L_x_7089:
[----:B------:R-:W-:-:S04]  /*11e70*/  IADD3 R2, P0, R24, R6, RZ ;  /* 0x0000000618027210 */ /* 0x000fc80007f1e0ff */
[----:B------:R-:W-:-:S05]  /*11e80*/  IADD3.X R3, RZ, R9, RZ, P0, !PT ;  /* 0x00000009ff037210 */ /* 0x000fca00007fe4ff */
        /* <DEDUP_REMOVED lines=9> */
.L_x_7090:
[----:B------:R-:W-:Y:S02]  /*11f20*/  IMAD.MOV.U32 R13, RZ, RZ, R10 ;  /* 0x000000ffff0d7224 */ /* 0x000fe400078e000a */
[----:B------:R-:W-:Y:S02]  /*11f30*/  IMAD.MOV.U32 R12, RZ, RZ, 0x1 ;  /* 0x00000001ff0c7424 */ /* 0x000fe400078e00ff */
[----:B------:R-:W-:-:S07]  /*11f40*/  IMAD.MOV.U32 R2, RZ, RZ, R14 ;  /* 0x000000ffff027224 */ /* 0x000fce00078e000e */
[----:B------:R-:W-:Y:S05]  /*11f50*/  WARPSYNC.COLLECTIVE R15, `(.L_x_7091) ;  /* 0x000000000f087348 */ /* 0x000fea0003c00000 */
[----:B------:R0:W1:Y:S02]  /*11f60*/  SHFL.IDX P6, R14, R13, R12, R11 ;  /* 0x0000000c0d0e7389 */ /* 0x00006400000c000b */
[----:B01----:R-:W-:Y:S01]  /*11f70*/  ENDCOLLECTIVE ;  /* 0x000000000000791b */ /* 0x003fe20003800000 */
.L_x_7091:
        /* <DEDUP_REMOVED lines=11> */
.L_x_7092:
[----:B------:R-:W-:Y:S01]  /*12030*/  IMAD.MOV.U32 R5, RZ, RZ, R14 ;  /* 0x000000ffff057224 */ /* 0x000fe200078e000e */
[----:B------:R-:W-:Y:S06]  /*12040*/  BRA `(.L_x_7093) ;  /* 0xffffffb0006c7947 */ /* 0x000fec000383ffff */
.L_x_6953:
[----:B0-----:R0:W1:Y:S02]  /*12050*/  SYNCS.PHASECHK.TRANS64.TRYWAIT P2, [R0+URZ+0x22870], R3 ;  /* 0x02287003000075a7 */ /* 0x001064000804017f */
[----:B-1----:R-:W-:Y:S05]  /*12060*/  @!P2 NANOSLEEP.SYNCS 0x989680 ;  /* 0x009896800000a95d */ /* 0x002fea0003900000 */
[----:B------:R-:W1:Y:S02]  /*12070*/  @!P2 SYNCS.PHASECHK.TRANS64 P2, [R0+URZ+0x22870], R3 ;  /* 0x022870030000a5a7 */ /* 0x000e64000804007f */
[----:B-1----:R-:W-:Y:S05]  /*12080*/  @!P2 BRA `(.L_x_6953) ;  /* 0xfffffffc00f0a947 */ /* 0x002fea000383ffff */
[----:B------:R-:W-:Y:S05]  /*12090*/  BRA `(.L_x_7094) ;  /* 0xffffffb000d07947 */ /* 0x000fea000383ffff */
.L_x_6955:
[----:B0-----:R0:W1:Y:S02]  /*120a0*/  SYNCS.PHASECHK.TRANS64.TRYWAIT P2, [R0+URZ+0x22860], R5 ;  /* 0x02286005000075a7 */ /* 0x001064000804017f */
[----:B-1----:R-:W-:Y:S05]  /*120b0*/  @!P2 NANOSLEEP.SYNCS 0x989680 ;  /* 0x009896800000a95d */ /* 0x002fea0003900000 */
[----:B------:R-:W1:Y:S02]  /*120c0*/  @!P2 SYNCS.PHASECHK.TRANS64 P2, [R0+URZ+0x22860], R5 ;  /* 0x022860050000a5a7 */ /* 0x000e64000804007f */
[----:B-1----:R-:W-:Y:S05]  /*120d0*/  @!P2 BRA `(.L_x_6955) ;  /* 0xfffffffc00f0a947 */ /* 0x002fea000383ffff */
[----:B------:R-:W-:Y:S05]  /*120e0*/  BRA `(.L_x_7095) ;  /* 0xffffffb000e07947 */ /* 0x000fea000383ffff */
.L_x_6961:
[----:B0-----:R0:W1:Y:S02]  /*120f0*/  SYNCS.PHASECHK.TRANS64.TRYWAIT P1, [R3+URZ+0x22870], R0 ;  /* 0x02287000030075a7 */ /* 0x001064000802017f */
[----:B-1----:R-:W-:Y:S05]  /*12100*/  @!P1 NANOSLEEP.SYNCS 0x989680 ;  /* 0x009896800000995d */ /* 0x002fea0003900000 */
[----:B------:R-:W1:Y:S02]  /*12110*/  @!P1 SYNCS.PHASECHK.TRANS64 P1, [R3+URZ+0x22870], R0 ;  /* 0x02287000030095a7 */ /* 0x000e64000802007f */
[----:B-1----:R-:W-:Y:S05]  /*12120*/  @!P1 BRA `(.L_x_6961) ;  /* 0xfffffffc00f09947 */ /* 0x002fea000383ffff */
[----:B------:R-:W-:Y:S05]  /*12130*/  BRA `(.L_x_7096) ;  /* 0xffffffb8007c7947 */ /* 0x000fea000383ffff */
.L_x_6963:
[----:B0-----:R0:W1:Y:S02]  /*12140*/  SYNCS.PHASECHK.TRANS64.TRYWAIT P1, [R3+URZ+0x22860], R0 ;  /* 0x02286000030075a7 */ /* 0x001064000802017f */
[----:B-1----:R-:W-:Y:S05]  /*12150*/  @!P1 NANOSLEEP.SYNCS 0x989680 ;  /* 0x009896800000995d */ /* 0x002fea0003900000 */
[----:B------:R-:W1:Y:S02]  /*12160*/  @!P1 SYNCS.PHASECHK.TRANS64 P1, [R3+URZ+0x22860], R0 ;  /* 0x02286000030095a7 */ /* 0x000e64000802007f */
[----:B-1----:R-:W-:Y:S05]  /*12170*/  @!P1 BRA `(.L_x_6963) ;  /* 0xfffffffc00f09947 */ /* 0x002fea000383ffff */
[----:B------:R-:W-:Y:S05]  /*12180*/  BRA `(.L_x_7097) ;  /* 0xffffffb800947947 */ /* 0x000fea000383ffff */
.L_x_6967:
[----:B0-----:R0:W1:Y:S02]  /*12190*/  SYNCS.PHASECHK.TRANS64.TRYWAIT P0, [R4+URZ+0x22820], R0 ;  /* 0x02282000040075a7 */ /* 0x001064000800017f */
[----:B-1----:R-:W-:Y:S05]  /*121a0*/  @!P0 NANOSLEEP.SYNCS 0x989680 ;  /* 0x009896800000895d */ /* 0x002fea0003900000 */
[----:B------:R-:W1:Y:S02]  /*121b0*/  @!P0 SYNCS.PHASECHK.TRANS64 P0, [R4+URZ+0x22820], R0 ;  /* 0x02282000040085a7 */ /* 0x000e64000800007f */
[----:B-1----:R-:W-:Y:S05]  /*121c0*/  @!P0 BRA `(.L_x_6967) ;  /* 0xfffffffc00f08947 */ /* 0x002fea000383ffff */
[----:B------:R-:W-:Y:S05]  /*121d0*/  BRA `(.L_x_7098) ;  /* 0xffffffc000447947 */ /* 0x000fea000383ffff */
.L_x_6971:
[----:B0-----:R0:W1:Y:S02]  /*121e0*/  SYNCS.PHASECHK.TRANS64.TRYWAIT P1, [R3+URZ+0x22840], R2 ;  /* 0x02284002030075a7 */ /* 0x001064000802017f */
[----:B-1----:R-:W-:Y:S05]  /*121f0*/  @!P1 NANOSLEEP.SYNCS 0x989680 ;  /* 0x009896800000995d */ /* 0x002fea0003900000 */
[----:B------:R-:W1:Y:S02]  /*12200*/  @!P1 SYNCS.PHASECHK.TRANS64 P1, [R3+URZ+0x22840], R2 ;  /* 0x02284002030095a7 */ /* 0x000e64000802007f */
[----:B-1----:R-:W-:Y:S05]  /*12210*/  @!P1 BRA `(.L_x_6971) ;  /* 0xfffffffc00f09947 */ /* 0x002fea000383ffff */
[----:B------:R-:W-:Y:S05]  /*12220*/  BRA `(.L_x_7099) ;  /* 0xffffffc000887947 */ /* 0x000fea000383ffff */
.L_x_6973:
[----:B-1----:R1:W2:Y:S02]  /*12230*/  SYNCS.PHASECHK.TRANS64.TRYWAIT P1, [R37+URZ+0x22840], R0 ;  /* 0x02284000250075a7 */ /* 0x0022a4000802017f */
[----:B--2---:R-:W-:Y:S05]  /*12240*/  @!P1 NANOSLEEP.SYNCS 0x989680 ;  /* 0x009896800000995d */ /* 0x004fea0003900000 */
[----:B------:R-:W2:Y:S02]  /*12250*/  @!P1 SYNCS.PHASECHK.TRANS64 P1, [R37+URZ+0x22840], R0 ;  /* 0x02284000250095a7 */ /* 0x000ea4000802007f */
[----:B--2---:R-:W-:Y:S05]  /*12260*/  @!P1 BRA `(.L_x_6973) ;  /* 0xfffffffc00f09947 */ /* 0x004fea000383ffff */
[----:B------:R-:W-:Y:S05]  /*12270*/  BRA `(.L_x_7100) ;  /* 0xffffffc000987947 */ /* 0x000fea000383ffff */
.L_x_6975:
[----:B--2---:R2:W3:Y:S02]  /*12280*/  SYNCS.PHASECHK.TRANS64.TRYWAIT P1, [R3+URZ+0x22860], R2 ;  /* 0x02286002030075a7 */ /* 0x0044e4000802017f */
[----:B---3--:R-:W-:Y:S05]  /*12290*/  @!P1 NANOSLEEP.SYNCS 0x989680 ;  /* 0x009896800000995d */ /* 0x008fea0003900000 */
[----:B------:R-:W3:Y:S02]  /*122a0*/  @!P1 SYNCS.PHASECHK.TRANS64 P1, [R3+URZ+0x22860], R2 ;  /* 0x02286002030095a7 */ /* 0x000ee4000802007f */
[----:B---3--:R-:W-:Y:S05]  /*122b0*/  @!P1 BRA `(.L_x_6975) ;  /* 0xfffffffc00f09947 */ /* 0x008fea000383ffff */
[----:B------:R-:W-:Y:S05]  /*122c0*/  BRA `(.L_x_7101) ;  /* 0xffffffc000947947 */ /* 0x000fea000383ffff */
.L_x_6977:
[----:B---3--:R3:W4:Y:S02]  /*122d0*/  SYNCS.PHASECHK.TRANS64.TRYWAIT P1, [R37+URZ+0x22860], R0 ;  /* 0x02286000250075a7 */ /* 0x008724000802017f */
[----:B----4-:R-:W-:Y:S05]  /*122e0*/  @!P1 NANOSLEEP.SYNCS 0x989680 ;  /* 0x009896800000995d */ /* 0x010fea0003900000 */
[----:B------:R-:W4:Y:S02]  /*122f0*/  @!P1 SYNCS.PHASECHK.TRANS64 P1, [R37+URZ+0x22860], R0 ;  /* 0x02286000250095a7 */ /* 0x000f24000802007f */
[----:B----4-:R-:W-:Y:S05]  /*12300*/  @!P1 BRA `(.L_x_6977) ;  /* 0xfffffffc00f09947 */ /* 0x010fea000383ffff */
[----:B------:R-:W-:Y:S05]  /*12310*/  BRA `(.L_x_7102) ;  /* 0xffffffc000907947 */ /* 0x000fea000383ffff */
.L_x_6979:
[----:B----4-:R4:W0:Y:S02]  /*12320*/  SYNCS.PHASECHK.TRANS64.TRYWAIT P1, [R3+URZ+0x22880], R2 ;  /* 0x02288002030075a7 */ /* 0x010824000802017f */
[----:B0-----:R-:W-:Y:S05]  /*12330*/  @!P1 NANOSLEEP.SYNCS 0x989680 ;  /* 0x009896800000995d */ /* 0x001fea0003900000 */
[----:B------:R-:W0:Y:S02]  /*12340*/  @!P1 SYNCS.PHASECHK.TRANS64 P1, [R3+URZ+0x22880], R2 ;  /* 0x02288002030095a7 */ /* 0x000e24000802007f */
[----:B0-----:R-:W-:Y:S05]  /*12350*/  @!P1 BRA `(.L_x_6979) ;  /* 0xfffffffc00f09947 */ /* 0x001fea000383ffff */
[----:B------:R-:W-:Y:S05]  /*12360*/  BRA `(.L_x_7103) ;  /* 0xffffffc0008c7947 */ /* 0x000fea000383ffff */
.L_x_7104:
        /* <DEDUP_REMOVED lines=9> */
.L_x_15843:


//--------------------- .text._ZN7cutlass13device_kernelIN5flash11enable_sm90INS1_16FlashAttnFwdSm90INS1_25CollectiveMainloopFwdSm90ILi2EN4cute5tupleIJNS5_1CILi1EEES8_S8_EEENS6_IJNS7_ILi128EEENS7_ILi160EEESA_EEELi128ENS_12float_e4m3_tEfNS_4arch4Sm90ELb0ELb0ELb0ELb1ELb1ELb0ELb0ELb1ELb1ELb1ELb0ELb0EEENS1_21CollectiveEpilogueFwdINS6_IJSA_SA_SB_EEES9_NS_10bfloat16_tESF_Li256ELb1ELb1ELb0ELb1EEENS1_36VarlenDynamicPersistentTileSchedulerILi128ELi160ELi256ELi128ELb0ELb1ELb1ELb0ELb1ELb1EEEEEEEEEvNT_6ParamsE --------------------------
	.section	.text._ZN7cutlass13device_kernelIN5flash11enable_sm90INS1_16FlashAttnFwdSm90INS1_25CollectiveMainloopFwdSm90ILi2EN4cute5tupleIJNS5_1CILi1EEES8_S8_EEENS6_IJNS7_ILi128EEENS7_ILi160EEESA_EEELi128ENS_12float_e4m3_tEfNS_4arch4Sm90ELb0ELb0ELb0ELb1ELb1ELb0ELb0ELb1ELb1ELb1ELb0ELb0EEENS1_21CollectiveEpilogueFwdINS6_IJSA_SA_SB_EEES9_NS_10bfloat16_tESF_Li256ELb1ELb1ELb0ELb1EEENS1_36VarlenDynamicPersistentTileSchedulerILi128ELi160ELi256ELi128ELb0ELb1ELb1ELb0ELb1ELb1EEEEEEEEEvNT_6ParamsE,"ax",@progbits
	.align	128
.text._ZN7cutlass13device_kernelIN5flash11enable_sm90INS1_16FlashAttnFwdSm90INS1_25CollectiveMainloopFwdSm90ILi2EN4cute5tupleIJNS5_1CILi1EEES8_S8_EEENS6_IJNS7_ILi128EEENS7_ILi160EEESA_EEELi128ENS_12float_e4m3_tEfNS_4arch4Sm90ELb0ELb0ELb0ELb1ELb1ELb0ELb0ELb1ELb1ELb1ELb0ELb0EEENS1_21CollectiveEpilogueFwdINS6_IJSA_SA_SB_EEES9_NS_10bfloat16_tESF_Li256ELb1ELb1ELb0ELb1EEENS1_36VarlenDynamicPersistentTileSchedulerILi128ELi160ELi256ELi128ELb0ELb1ELb1ELb0ELb1ELb1EEEEEEEEEvNT_6ParamsE:
        .type           _ZN7cutlass13device_kernelIN5flash11enable_sm90INS1_16FlashAttnFwdSm90INS1_25CollectiveMainloopFwdSm90ILi2EN4cute5tupleIJNS5_1CILi1EEES8_S8_EEENS6_IJNS7_ILi128EEENS7_ILi160EEESA_EEELi128ENS_12float_e4m3_tEfNS_4arch4Sm90ELb0ELb0ELb0ELb1ELb1ELb0ELb0ELb1ELb1ELb1ELb0ELb0EEENS1_21CollectiveEpilogueFwdINS6_IJSA_SA_SB_EEES9_NS_10bfloat16_tESF_Li256ELb1ELb1ELb0ELb1EEENS1_36VarlenDynamicPersistentTileSchedulerILi128ELi160ELi256ELi128ELb0ELb1ELb1ELb0ELb1ELb1EEEEEEEEEvNT_6ParamsE,@function
        .size           _ZN7cutlass13device_kernelIN5flash11enable_sm90INS1_16FlashAttnFwdSm90INS1_25CollectiveMainloopFwdSm90ILi2EN4cute5tupleIJNS5_1CILi1EEES8_S8_EEENS6_IJNS7_ILi128EEENS7_ILi160EEESA_EEELi128ENS_12float_e4m3_tEfNS_4arch4Sm90ELb0ELb0ELb0ELb1ELb1ELb0ELb0ELb1ELb1ELb1ELb0ELb0EEENS1_21CollectiveEpilogueFwdINS6_IJSA_SA_SB_EEES9_NS_10bfloat16_tESF_Li256ELb1ELb1ELb0ELb1EEENS1_36VarlenDynamicPersistentTileSchedulerILi128ELi160ELi256ELi128ELb0ELb1ELb1ELb0ELb1ELb1EEEEEEEEEvNT_6ParamsE,(.L_x_15844 - _ZN7cutlass13device_kernelIN5flash11enable_sm90INS1_16FlashAttnFwdSm90INS1_25CollectiveMainloopFwdSm90ILi2EN4cute5tupleIJNS5_1CILi1EEES8_S8_EEENS6_IJNS7_ILi128EEENS7_ILi160EEESA_EEELi128ENS_12float_e4m3_tEfNS_4arch4Sm90ELb0ELb0ELb0ELb1ELb1ELb0ELb0ELb1ELb1ELb1ELb0ELb0EEENS1_21CollectiveEpilogueFwdINS6_IJSA_SA_SB_EEES9_NS_10bfloat16_tESF_Li256ELb1ELb1ELb0ELb1EEENS1_36VarlenDynamicPersistentTileSchedulerILi128ELi160ELi256ELi128ELb0ELb1ELb1ELb0ELb1ELb1EEEEEEEEEvNT_6ParamsE)
        .other          _ZN7cutlass13device_kernelIN5flash11enable_sm90INS1_16FlashAttnFwdSm90INS1_25CollectiveMainloopFwdSm90ILi2EN4cute5tupleIJNS5_1CILi1EEES8_S8_EEENS6_IJNS7_ILi128EEENS7_ILi160EEESA_EEELi128ENS_12float_e4m3_tEfNS_4arch4Sm90ELb0ELb0ELb0ELb1ELb1ELb0ELb0ELb1ELb1ELb1ELb0ELb0EEENS1_21CollectiveEpilogueFwdINS6_IJSA_SA_SB_EEES9_NS_10bfloat16_tESF_Li256ELb1ELb1ELb0ELb1EEENS1_36VarlenDynamicPersistentTileSchedulerILi128ELi160ELi256ELi128ELb0ELb1ELb1ELb0ELb1ELb1EEEEEEEEEvNT_6ParamsE,@"STO_CUDA_ENTRY STV_DEFAULT"
_ZN7cutlass13device_kernelIN5flash11enable_sm90INS1_16FlashAttnFwdSm90INS1_25CollectiveMainloopFwdSm90ILi2EN4cute5tupleIJNS5_1CILi1EEES8_S8_EEENS6_IJNS7_ILi128EEENS7_ILi160EEESA_EEELi128ENS_12float_e4m3_tEfNS_4arch4Sm90ELb0ELb0ELb0ELb1ELb1ELb0ELb0ELb1ELb1ELb1ELb0ELb0EEENS1_21CollectiveEpilogueFwdINS6_IJSA_SA_SB_EEES9_NS_10bfloat16_tESF_Li256ELb1ELb1ELb0ELb1EEENS1_36VarlenDynamicPersistentTileSchedulerILi128ELi160ELi256ELi128ELb0ELb1ELb1ELb0ELb1ELb1EEEEEEEEEvNT_6ParamsE:
        /* <DEDUP_REMOVED lines=45> */
.L_x_7105:
        /* <DEDUP_REMOVED lines=22> */
.L_x_7106:
        /* <DEDUP_REMOVED lines=18> */
.L_x_7107:
        /* <DEDUP_REMOVED lines=22> */
.L_x_7108:
        /* <DEDUP_REMOVED lines=24> */
.L_x_7109:
        /* <DEDUP_REMOVED lines=8> */
.L_x_7111:
        /* <DEDUP_REMOVED lines=29> */
[----:B------:R-:W-:Y:S02]  /*0a80*/  SHF.R.S32.HI R7, RZ, 0x4, R2 ;  /* 0x00000004ff077819 */ /* 0x000fe40000011402 */
[----:B------:R-:W-:Y:S01]  /*0a90*/  LEA.HI R0, R3, R194, RZ, 0x7 ;  /* 0x000000c203007211 */ /* 0x000fe200078f38ff */
[----:B------:R-:W-:Y:S01]  /*0aa0*/  IMAD.SHL.U32 R4, R4, 0x20, RZ ;  /* 0x0000002004047824 */ /* 0x000fe200078e00ff */
[C---:B------:R-:W-:Y:S02]  /*0ab0*/  LOP3.LUT R5, R2.reuse, 0x3fffff0, RZ, 0xc0, !PT ;  /* 0x03fffff002057812 */ /* 0x040fe400078ec0ff */
[----:B------:R-:W-:Y:S02]  /*0ac0*/  LEA.HI R2, R2, R7, RZ, 0x1 ;  /* 0x0000000702027211 */ /* 0x000fe400078f08ff */
[----:B------:R-:W-:Y:S01]  /*0ad0*/  LOP3.LUT R19, R0, 0xffffff80, RZ, 0xc0, !PT ;  /* 0xffffff8000137812 */ /* 0x000fe200078ec0ff */
[----:B------:R-:W-:Y:S01]  /*0ae0*/  IMAD.IADD R5, R194, 0x1, -R5 ;  /* 0x00000001c2057824 */ /* 0x000fe200078e0a05 */
[----:B------:R-:W-:-:S02]  /*0af0*/  LOP3.LUT R4, R4, 0xfffffc00, RZ, 0xc0, !PT ;  /* 0xfffffc0004047812 */ /* 0x000fc400078ec0ff */
[----:B------:R-:W-:Y:S01]  /*0b00*/  LOP3.LUT R2, R2, 0x1ffffffe, RZ, 0xc0, !PT ;  /* 0x1ffffffe02027812 */ /* 0x000fe200078ec0ff */
[----:B------:R-:W-:Y:S01]  /*0b10*/  IMAD.IADD R19, R194, 0x1, -R19 ;  /* 0x00000001c2137824 */ /* 0x000fe200078e0a13 */
[----:B------:R-:W-:Y:S01]  /*0b20*/  SHF.R.S32.HI R23, RZ, 0x7, R0 ;  /* 0x00000007ff177819 */ /* 0x000fe20000011400 */
[----:B------:R-:W-:Y:S01]  /*0b30*/  IMAD R5, R5, 0x40, R4 ;  /* 0x0000004005057824 */ /* 0x000fe200078e0204 */
[-C--:B------:R-:W-:Y:S01]  /*0b40*/  LEA.HI R4, R3, R194.reuse, RZ, 0x2 ;  /* 0x000000c203047211 */ /* 0x080fe200078f10ff */
[----:B------:R-:W-:Y:S01]  /*0b50*/  IMAD.IADD R2, R7, 0x1, -R2 ;  /* 0x0000000107027824 */ /* 0x000fe200078e0a02 */
[----:B------:R-:W-:Y:S02]  /*0b60*/  SHF.R.S32.HI R6, RZ, 0x1f, R19 ;  /* 0x0000001fff067819 */ /* 0x000fe40000011413 */
[----:B------:R-:W-:Y:S01]  /*0b70*/  LEA.HI R3, R3, R194, RZ, 0x3 ;  /* 0x000000c203037211 */ /* 0x000fe200078f18ff */
[----:B------:R-:W-:Y:S01]  /*0b80*/  IMAD R171, R2, 0x8, R5 ;  /* 0x0000000802ab7824 */ /* 0x000fe200078e0205 */
[----:B------:R-:W-:-:S02]  /*0b90*/  LOP3.LUT R5, R4, 0xfffffffc, RZ, 0xc0, !PT ;  /* 0xfffffffc04057812 */ /* 0x000fc400078ec0ff */
[----:B------:R-:W-:Y:S02]  /*0ba0*/  LEA.HI R8, R6, R19, RZ, 0x2 ;  /* 0x0000001306087211 */ /* 0x000fe400078f10ff */
[----:B------:R-:W-:Y:S01]  /*0bb0*/  LOP3.LUT R17, R3, 0xfffffff8, RZ, 0xc0, !PT ;  /* 0xfffffff803117812 */ /* 0x000fe200078ec0ff */
[C---:B------:R-:W-:Y:S01]  /*0bc0*/  IMAD.IADD R5, R194.reuse, 0x1, -R5 ;  /* 0x00000001c2057824 */ /* 0x040fe200078e0a05 */
[--C-:B------:R-:W-:Y:S02]  /*0bd0*/  SHF.R.S32.HI R9, RZ, 0x2, R8.reuse ;  /* 0x00000002ff097819 */ /* 0x100fe40000011408 */
[----:B------:R-:W-:Y:S01]  /*0be0*/  SHF.R.S32.HI R10, RZ, 0x1f, R8 ;  /* 0x0000001fff0a7819 */ /* 0x000fe20000011408 */
[----:B------:R-:W-:Y:S01]  /*0bf0*/  IMAD.IADD R17, R194, 0x1, -R17 ;  /* 0x00000001c2117824 */ /* 0x000fe200078e0a11 */
[----:B------:R-:W-:Y:S02]  /*0c00*/  LEA.HI R2, R5, R5, RZ, 0x1 ;  /* 0x0000000505027211 */ /* 0x000fe400078f08ff */
[----:B------:R-:W-:-:S02]  /*0c10*/  LEA.HI R10, R10, R9, RZ, 0x3 ;  /* 0x000000090a0a7211 */ /* 0x000fc400078f18ff */
[----:B------:R-:W-:Y:S02]  /*0c20*/  LEA.HI R6, R6, R19, RZ, 0x5 ;  /* 0x0000001306067211 */ /* 0x000fe400078f28ff */
[----:B------:R-:W-:Y:S02]  /*0c30*/  LOP3.LUT R10, R10, 0xfffffff8, RZ, 0xc0, !PT ;  /* 0xfffffff80a0a7812 */ /* 0x000fe400078ec0ff */
[----:B------:R-:W-:Y:S02]  /*0c40*/  LEA.HI R0, R0, R23, RZ, 0x1 ;  /* 0x0000001700007211 */ /* 0x000fe400078f08ff */
[----:B------:R-:W-:Y:S01]  /*0c50*/  LOP3.LUT R2, R2, 0x1ffffffe, RZ, 0xc0, !PT ;  /* 0x1ffffffe02027812 */ /* 0x000fe200078ec0ff */
[----:B------:R-:W-:Y:S01]  /*0c60*/  IMAD.IADD R9, R9, 0x1, -R10 ;  /* 0x0000000109097824 */ /* 0x000fe200078e0a0a */
[----:B------:R-:W-:Y:S02]  /*0c70*/  SHF.R.S32.HI R6, RZ, 0x5, R6 ;  /* 0x00000005ff067819 */ /* 0x000fe40000011406 */
[----:B------:R-:W-:Y:S01]  /*0c80*/  LOP3.LUT R0, R0, 0x3fffffe, RZ, 0xc0, !PT ;  /* 0x03fffffe00007812 */ /* 0x000fe200078ec0ff */
[----:B------:R-:W-:Y:S01]  /*0c90*/  IMAD.IADD R5, R5, 0x1, -R2 ;  /* 0x0000000105057824 */ /* 0x000fe200078e0a02 */
[----:B------:R-:W-:Y:S01]  /*0ca0*/  SHF.L.U32 R2, R17, 0x3, RZ ;  /* 0x0000000311027819 */ /* 0x000fe200000006ff */
[----:B------:R-:W-:Y:S01]  /*0cb0*/  IMAD R9, R6, 0x10, R9 ;  /* 0x0000001006097824 */ /* 0x000fe200078e0209 */
[----:B------:R-:W-:Y:S01]  /*0cc0*/  LOP3.LUT R8, R8, 0x7ffffffc, RZ, 0xc0, !PT ;  /* 0x7ffffffc08087812 */ /* 0x000fe200078ec0ff */
[----:B------:R-:W-:Y:S01]  /*0cd0*/  IMAD.IADD R0, R23, 0x1, -R0 ;  /* 0x0000000117007824 */ /* 0x000fe200078e0a00 */
[----:B------:R-:W-:Y:S01]  /*0ce0*/  SHF.R.S32.HI R18, RZ, 0x3, R3 ;  /* 0x00000003ff127819 */ /* 0x000fe20000011403 */
[----:B------:R-:W-:Y:S01]  /*0cf0*/  VIADD R16, R2, 0x40 ;  /* 0x0000004002107836 */ /* 0x000fe20000000000 */
[----:B------:R-:W-:Y:S01]  /*0d00*/  SHF.R.S32.HI R193, RZ, 0x1f, R2 ;  /* 0x0000001fffc17819 */ /* 0x000fe20000011402 */
[----:B------:R-:W-:-:S02]  /*0d10*/  IMAD.IADD R8, R19, 0x1, -R8 ;  /* 0x0000000113087824 */ /* 0x000fc400078e0a08 */
[----:B------:R-:W-:Y:S01]  /*0d20*/  IMAD R168, R0, 0x40, R9 ;  /* 0x0000004000a87824 */ /* 0x000fe200078e0209 */
[----:B------:R-:W-:Y:S01]  /*0d30*/  SHF.R.S32.HI R192, RZ, 0x1f, R16 ;  /* 0x0000001fffc07819 */ /* 0x000fe20000011410 */
[----:B------:R-:W-:Y:S02]  /*0d40*/  IMAD R169, R8, R169, 0xa0 ;  /* 0x000000a008a97424 */ /* 0x000fe400078e02a9 */
[----:B------:R-:W-:-:S07]  /*0d50*/  IMAD R170, R5, 0x8, R168 ;  /* 0x0000000805aa7824 */ /* 0x000fce00078e02a8 */
.L_x_7157:
[----:B0123--:R-:W0:Y:S01]  /*0d60*/  LDC.64 R4, c[0x0][0xc88] ;  /* 0x00032200ff047b82 */ /* 0x00fe220000000a00 */
[----:B------:R-:W-:Y:S01]  /*0d70*/  ULDC.64 UR6, c[0x0][0x990] ;  /* 0x0002640000067ab9 */ /* 0x000fe20000000a00 */
[----:B------:R-:W-:Y:S01]  /*0d80*/  ULDC.64 UR8, c[0x0][0x998] ;  /* 0x0002660000087ab9 */ /* 0x000fe20000000a00 */
[----:B0-----:R-:W-:-:S06]  /*0d90*/  IMAD.WIDE R4, R51, 0x4, R4 ;  /* 0x0000000433047825 */ /* 0x001fcc00078e0204 */
[----:B------:R-:W2:Y:S01]  /*0da0*/  LDG.E R4, desc[UR52][R4.64] ;  /* 0x0000003404047981 */ /* 0x000ea2000c1e1900 */
[----:B------:R-:W-:Y:S01]  /*0db0*/  UISETP.NE.U32.AND UP0, UPT, UR6, URZ, UPT ;  /* 0x0000003f0600728c */ /* 0x000fe2000bf05070 */
[----:B----4-:R-:W-:Y:S01]  /*0dc0*/  IMAD.MOV.U32 R3, RZ, RZ, 0x3f800000 ;  /* 0x3f800000ff037424 */ /* 0x010fe200078e00ff */
        /* <DEDUP_REMOVED lines=41> */
[----:B-----5:R-:W-:Y:S01]  /*1060*/  IMAD.U32 R8, RZ, RZ, UR6 ;  /* 0x00000006ff087e24 */ /* 0x020fe2000f8e00ff */
        /* <DEDUP_REMOVED lines=8> */
[----:B------:R0:W2:Y:S01]  /*10f0*/  @P2 LDG.E R3, desc[UR52][R8.64] ;  /* 0x0000003408032981 */ /* 0x0000a2000c1e1900 */
[----:B------:R-:W-:Y:S01]  /*1100*/  IMAD.U32 R4, RZ, RZ, UR10 ;  /* 0x0000000aff047e24 */ /* 0x000fe2000f8e00ff */
[----:B------:R-:W-:Y:S01]  /*1110*/  ULDC.64 UR6, c[0x0][0x418] ;  /* 0x0001060000067ab9 */ /* 0x000fe20000000a00 */
[----:B------:R-:W-:Y:S01]  /*1120*/  ULDC UR4, c[0x0][0x424] ;  /* 0x0001090000047ab9 */ /* 0x000fe20000000800 */
[----:B------:R1:W2:Y:S01]  /*1130*/  @P3 LDG.E R0, desc[UR52][R10.64] ;  /* 0x000000340a003981 */ /* 0x0002a2000c1e1900 */
[----:B------:R-:W-:Y:S02]  /*1140*/  IMAD.U32 R6, RZ, RZ, UR12 ;  /* 0x0000000cff067e24 */ /* 0x000fe4000f8e00ff */
[----:B------:R-:W-:Y:S02]  /*1150*/  IMAD.U32 R5, RZ, RZ, UR11 ;  /* 0x0000000bff057e24 */ /* 0x000fe4000f8e00ff */
[----:B------:R-:W-:-:S03]  /*1160*/  IMAD.U32 R7, RZ, RZ, UR13 ;  /* 0x0000000dff077e24 */ /* 0x000fc6000f8e00ff */
[----:B------:R-:W3:Y:S04]  /*1170*/  @P0 LDG.E R4, desc[UR52][R4.64] ;  /* 0x0000003404040981 */ /* 0x000ee8000c1e1900 */
[----:B------:R-:W4:Y:S01]  /*1180*/  @P1 LDG.E R6, desc[UR52][R6.64] ;  /* 0x0000003406061981 */ /* 0x000f22000c1e1900 */
        /* <DEDUP_REMOVED lines=9> */
[----:B-1----:R-:W-:-:S02]  /*1220*/  CS2R R10, SRZ ;  /* 0x00000000000a7805 */ /* 0x002fc4000001ff00 */
        /* <DEDUP_REMOVED lines=22> */
[----:B--2---:R-:W-:-:S04]  /*1390*/  FMUL.FTZ R0, R3, R0 ;  /* 0x0000000003007220 */ /* 0x004fc80000410000 */
[----:B------:R-:W-:Y:S01]  /*13a0*/  FMUL.FTZ R0, R0, UR7 ;  /* 0x0000000700007c20 */ /* 0x000fe20008410000 */
[----:B---3--:R-:W-:Y:S02]  /*13b0*/  @P0 R2UR UR50, R4 ;  /* 0x00000000043202ca */ /* 0x008fe400000e0000 */
[----:B------:R-:W-:Y:S02]  /*13c0*/  CS2R R4, SRZ ;  /* 0x0000000000047805 */ /* 0x000fe4000001ff00 */
        /* <DEDUP_REMOVED lines=11> */
[----:B------:R-:W-:Y:S01]  /*1480*/  MOV R6, UR4 ;  /* 0x0000000400067c02 */ /* 0x000fe20008000f00 */
[----:B------:R-:W-:-:S05]  /*1490*/  IMAD.U32 R7, RZ, RZ, UR5 ;  /* 0x00000005ff077e24 */ /* 0x000fca000f8e00ff */
[----:B------:R-:W2:Y:S04]  /*14a0*/  LDG.E R48, desc[UR52][R6.64] ;  /* 0x0000003406307981 */ /* 0x000ea8000c1e1900 */
[----:B------:R-:W3:Y:S01]  /*14b0*/  LDG.E R3, desc[UR52][R6.64+0x4] ;  /* 0x0000043406037981 */ /* 0x000ee2000c1e1900 */
[----:B--2---:R-:W-:Y:S02]  /*14c0*/  R2UR UR4, R48 ;  /* 0x00000000300472ca */ /* 0x004fe400000e0000 */
[----:B---3--:R-:W-:-:S13]  /*14d0*/  R2UR UR5, R3 ;  /* 0x00000000030572ca */ /* 0x008fda00000e0000 */
[----:B------:R-:W-:-:S12]  /*14e0*/  UIADD3 UR4, -UR4, UR5, URZ ;  /* 0x0000000504047290 */ /* 0x000fd8000fffe13f */
.L_x_7112:
        /* <DEDUP_REMOVED lines=50> */
.L_x_7114:
        /* <DEDUP_REMOVED lines=9> */
.L_x_7257:
[----:B------:R-:W-:Y:S05]  /*18a0*/  @!P0 BRA `(.L_x_7116) ;  /* 0x0000000000048947 */ /* 0x000fea0003800000 */
[----:B------:R-:W-:Y:S01]  /*18b0*/  BPT.TRAP 0x1 ;  /* 0x000000040000795c */ /* 0x000fe20000300000 */
.L_x_7116:
[----:B------:R-:W-:Y:S01]  /*18c0*/  IMAD.U32 R5, RZ, RZ, UR36 ;  /* 0x00000024ff057e24 */ /* 0x000fe2000f8e00ff */
[----:B0-----:R-:W-:-:S04]  /*18d0*/  MOV R0, UR44 ;  /* 0x0000002c00007c02 */ /* 0x001fc80008000f00 */
[----:B------:R-:W-:Y:S02]  /*18e0*/  LEA R5, R5, UR51, 0x3 ;  /* 0x0000003305057c11 */ /* 0x000fe4000f8e18ff */
[----:B------:R-:W-:-:S04]  /*18f0*/  SHF.L.U32 R0, R0, 0x1f, RZ ;  /* 0x0000001f00007819 */ /* 0x000fc800000006ff */
[----:B------:R0:W1:Y:S01]  /*1900*/  SYNCS.PHASECHK.TRANS64.TRYWAIT P1, [R5+URZ+0x22830], R0 ;  /* 0x02283000050075a7 */ /* 0x000062000802017f */
[----:B------:R-:W-:Y:S05]  /*1910*/  @!P0 BRA `(.L_x_7117) ;  /* 0x0000000000048947 */ /* 0x000fea0003800000 */
[----:B------:R-:W-:Y:S01]  /*1920*/  BPT.TRAP 0x1 ;  /* 0x000000040000795c */ /* 0x000fe20000300000 */
.L_x_7117:
[----:B-1----:R-:W-:Y:S05]  /*1930*/  @P1 BRA `(.L_x_7118) ;  /* 0x0000000000081947 */ /* 0x002fea0003800000 */
[----:B------:R-:W1:Y:S02]  /*1940*/  SYNCS.PHASECHK.TRANS64.TRYWAIT P1, [R5+URZ+0x22830], R0 ;  /* 0x02283000050075a7 */ /* 0x000e64000802017f */
[----:B-1----:R-:W-:Y:S05]  /*1950*/  @!P1 BRA `(.L_x_7119) ;  /* 0x000000f400889947 */ /* 0x002fea0003800000 */
.L_x_7118:
        /* <DEDUP_REMOVED lines=136> */
.L_x_7120:
[----:B------:R-:W-:Y:S01]  /*21e0*/  VIADD R3, R169, UR50 ;  /* 0x00000032a9037c36 */ /* 0x000fe20008000000 */
[----:B------:R-:W-:Y:S01]  /*21f0*/  P2R R72, PR, RZ, 0x1 ;  /* 0x00000001ff487803 */ /* 0x000fe20000000000 */
[----:B------:R-:W-:Y:S01]  /*2200*/  IMAD.U32 R4, RZ, RZ, UR49 ;  /* 0x00000031ff047e24 */ /* 0x000fe2000f8e00ff */
[----:B------:R-:W-:Y:S01]  /*2210*/  R2UR UR6, R5 ;  /* 0x00000000050672ca */ /* 0x000fe200000e0000 */
[----:B------:R-:W-:Y:S01]  /*2220*/  IMAD.U32 R10, RZ, RZ, UR40 ;  /* 0x00000028ff0a7e24 */ /* 0x000fe2000f8e00ff */
[----:B------:R-:W-:Y:S01]  /*2230*/  UISETP.GE.AND UP0, UPT, UR50, 0xa1, UPT ;  /* 0x000000a13200788c */ /* 0x000fe2000bf06270 */
[----:B------:R-:W-:-:S05]  /*2240*/  IMAD R4, R4, -0xa0, R3 ;  /* 0xffffff6004047824 */ /* 0x000fca00078e0203 */
[C---:B------:R-:W-:Y:S02]  /*2250*/  ISETP.GT.AND P6, PT, R4.reuse, RZ, PT ;  /* 0x000000ff0400720c */ /* 0x040fe40003fc4270 */
[C---:B------:R-:W-:Y:S02]  /*2260*/  ISETP.GT.AND P5, PT, R4.reuse, 0x1, PT ;  /* 0x000000010400780c */ /* 0x040fe40003fa4270 */
[----:B------:R-:W-:Y:S01]  /*2270*/  ISETP.GT.AND P4, PT, R4, 0x8, PT ;  /* 0x000000080400780c */ /* 0x000fe20003f84270 */
[----:B------:R-:W-:Y:S01]  /*2280*/  UIADD3 UR6, UR6, 0x22840, URZ ;  /* 0x0002284006067890 */ /* 0x000fe2000fffe03f */
[----:B------:R-:W-:Y:S02]  /*2290*/  FSEL R7, R104, -INF , P6 ;  /* 0xff80000068077808 */ /* 0x000fe40003000000 */
[----:B------:R-:W-:Y:S01]  /*22a0*/  FSEL R105, R105, -INF , P5 ;  /* 0xff80000069697808 */ /* 0x000fe20002800000 */
[----:B------:R-:W-:Y:S01]  /*22b0*/  UPRMT UR6, UR48, 0x654, UR6 ;  /* 0x0000065430067896 */ /* 0x000fe20008000006 */
[----:B------:R-:W-:-:S02]  /*22c0*/  ISETP.GT.AND P3, PT, R4, 0x9, PT ;  /* 0x000000090400780c */ /* 0x000fc40003f64270 */
[----:B------:R-:W-:Y:S02]  /*22d0*/  FSEL R9, R108, -INF , P4 ;  /* 0xff8000006c097808 */ /* 0x000fe40002000000 */
[----:B------:R-:W-:Y:S02]  /*22e0*/  FMNMX.FTZ R6, R7, R105, !PT ;  /* 0x0000006907067209 */ /* 0x000fe40007810000 */
[C---:B------:R-:W-:Y:S02]  /*22f0*/  ISETP.GT.AND P1, PT, R4.reuse, 0x10, PT ;  /* 0x000000100400780c */ /* 0x040fe40003f24270 */
[----:B------:R-:W-:Y:S01]  /*2300*/  FSEL R109, R109, -INF , P3 ;  /* 0xff8000006d6d7808 */ /* 0x000fe20001800000 */
[----:B------:R-:W-:Y:S01]  /*2310*/  SYNCS.ARRIVE.TRANS64.RED.A1T0 RZ, [UR6], RZ ;  /* 0x000000ffffff79a7 */ /* 0x000fe20008100406 */
        /* <DEDUP_REMOVED lines=123> */
[----:B------:R-:W-:Y:S02]  /*2ad0*/  FSEL R29, R29, -INF , P2 ;  /* 0xff8000001d1d7808 */ /* 0x000fe40001000000 */
[----:B------:R-:W-:Y:S02]  /*2ae0*/  FMNMX.FTZ R6, R28, R3, !PT ;  /* 0x000000031c067209 */ /* 0x000fe40007810000 */
[----:B------:R-:W-:Y:S02]  /*2af0*/  ISETP.GT.AND P3, PT, R4, 0x90, PT ;  /* 0x000000900400780c */ /* 0x000fe40003f64270 */
[----:B------:R-:W-:Y:S02]  /*2b00*/  FSEL R46, R46, -INF , P4 ;  /* 0xff8000002e2e7808 */ /* 0x000fe40002000000 */
[----:B------:R-:W-:-:S02]  /*2b10*/  FSEL R32, R32, -INF , P3 ;  /* 0xff80000020207808 */ /* 0x000fc40001800000 */
[----:B------:R-:W-:Y:S02]  /*2b20*/  FMNMX.FTZ R3, R29, R6, !PT ;  /* 0x000000061d037209 */ /* 0x000fe40007810000 */
[----:B------:R-:W-:Y:S02]  /*2b30*/  ISETP.GT.AND P4, PT, R4, 0x91, PT ;  /* 0x000000910400780c */ /* 0x000fe40003f84270 */
[----:B------:R-:W-:Y:S02]  /*2b40*/  FMNMX.FTZ R6, R32, R3, !PT ;  /* 0x0000000320067209 */ /* 0x000fe40007810000 */
[----:B------:R-:W-:Y:S02]  /*2b50*/  FSEL R33, R33, -INF , P4 ;  /* 0xff80000021217808 */ /* 0x000fe40002000000 */
[----:B------:R-:W-:Y:S02]  /*2b60*/  ISETP.GT.AND P5, PT, R4, 0x98, PT ;  /* 0x000000980400780c */ /* 0x000fe40003fa4270 */
[----:B------:R-:W-:-:S02]  /*2b70*/  FMNMX.FTZ R3, R33, R6, !PT ;  /* 0x0000000621037209 */ /* 0x000fc40007810000 */
[----:B------:R-:W-:Y:S02]  /*2b80*/  FSEL R36, R36, -INF , P5 ;  /* 0xff80000024247808 */ /* 0x000fe40002800000 */
[----:B------:R-:W-:Y:S02]  /*2b90*/  ISETP.GT.AND P6, PT, R4, 0x99, PT ;  /* 0x000000990400780c */ /* 0x000fe40003fc4270 */
[----:B------:R-:W-:Y:S02]  /*2ba0*/  FMNMX.FTZ R6, R36, R3, !PT ;  /* 0x0000000324067209 */ /* 0x000fe40007810000 */
[----:B------:R-:W-:Y:S02]  /*2bb0*/  FSEL R37, R37, -INF , P6 ;  /* 0xff80000025257808 */ /* 0x000fe40003000000 */
[----:B------:R-:W-:Y:S02]  /*2bc0*/  FMNMX.FTZ R57, R106, R107, !PT ;  /* 0x0000006b6a397209 */ /* 0x000fe40007810000 */
[----:B------:R-:W-:-:S02]  /*2bd0*/  FMNMX.FTZ R6, R37, R6, !PT ;  /* 0x0000000625067209 */ /* 0x000fc40007810000 */
[----:B------:R-:W-:Y:S02]  /*2be0*/  P2R R56, PR, RZ, 0x1 ;  /* 0x00000001ff387803 */ /* 0x000fe40000000000 */
[----:B------:R-:W-:Y:S01]  /*2bf0*/  P2R R20, PR, RZ, 0x2 ;  /* 0x00000002ff147803 */ /* 0x000fe20000000000 */
[----:B------:R-:W0:Y:S01]  /*2c00*/  SHFL.BFLY PT, R3, R6, 0x2, 0x1f ;  /* 0x0c401f0006037f89 */ /* 0x000e2200000e0000 */
[----:B------:R-:W-:Y:S02]  /*2c10*/  P2R R14, PR, RZ, 0x4 ;  /* 0x00000004ff0e7803 */ /* 0x000fe40000000000 */
[C---:B------:R-:W-:Y:S02]  /*2c20*/  ISETP.GT.AND P2, PT, R4.reuse, 0x78, PT ;  /* 0x000000780400780c */ /* 0x040fe40003f44270 */
[C---:B------:R-:W-:Y:S02]  /*2c30*/  ISETP.GT.AND P1, PT, R4.reuse, 0x79, PT ;  /* 0x000000790400780c */ /* 0x040fe40003f24270 */
[----:B------:R-:W-:-:S02]  /*2c40*/  ISETP.GT.AND P0, PT, R4, 0x80, PT ;  /* 0x000000800400780c */ /* 0x000fc40003f04270 */
[----:B------:R-:W-:Y:S02]  /*2c50*/  FMNMX.FTZ R4, R110, R57, !PT ;  /* 0x000000396e047209 */ /* 0x000fe40007810000 */
[----:B------:R-:W-:Y:S02]  /*2c60*/  P2R R12, PR, RZ, 0x8 ;  /* 0x00000008ff0c7803 */ /* 0x000fe40000000000 */
[----:B------:R-:W-:Y:S02]  /*2c70*/  FMNMX.FTZ R57, R111, R4, !PT ;  /* 0x000000046f397209 */ /* 0x000fe40007810000 */
[----:B------:R-:W-:Y:S02]  /*2c80*/  FSEL R26, R26, -INF , P0 ;  /* 0xff8000001a1a7808 */ /* 0x000fe40000000000 */
[----:B------:R-:W-:Y:S02]  /*2c90*/  FMNMX.FTZ R4, R114, R57, !PT ;  /* 0x0000003972047209 */ /* 0x000fe40007810000 */
[----:B------:R-:W-:-:S02]  /*2ca0*/  ISETP.NE.AND P0, PT, R56, RZ, PT ;  /* 0x000000ff3800720c */ /* 0x000fc40003f05270 */
[----:B------:R-:W-:Y:S02]  /*2cb0*/  FMNMX.FTZ R57, R115, R4, !PT ;  /* 0x0000000473397209 */ /* 0x000fe40007810000 */
[----:B------:R-:W-:Y:S02]  /*2cc0*/  FSEL R27, R27, -INF , P0 ;  /* 0xff8000001b1b7808 */ /* 0x000fe40000000000 */
[----:B0-----:R-:W-:Y:S02]  /*2cd0*/  FMNMX.FTZ R8, R6, R3, !PT ;  /* 0x0000000306087209 */ /* 0x001fe40007810000 */
[----:B------:R-:W-:Y:S02]  /*2ce0*/  FMNMX.FTZ R4, R118, R57, !PT ;  /* 0x0000003976047209 */ /* 0x000fe40007810000 */
[----:B------:R-:W-:Y:S01]  /*2cf0*/  ISETP.NE.AND P0, PT, R72, RZ, PT ;  /* 0x000000ff4800720c */ /* 0x000fe20003f05270 */
[----:B------:R-:W0:Y:S01]  /*2d00*/  SHFL.BFLY PT, R3, R8, 0x1, 0x1f ;  /* 0x0c201f0008037f89 */ /* 0x000e2200000e0000 */
[----:B------:R-:W-:-:S02]  /*2d10*/  FMNMX.FTZ R57, R119, R4, !PT ;  /* 0x0000000477397209 */ /* 0x000fc40007810000 */
[----:B------:R-:W-:Y:S02]  /*2d20*/  FSEL R54, R54, -INF , P2 ;  /* 0xff80000036367808 */ /* 0x000fe40001000000 */
[----:B------:R-:W-:Y:S02]  /*2d30*/  FMNMX.FTZ R4, R90, R57, !PT ;  /* 0x000000395a047209 */ /* 0x000fe40007810000 */
[----:B------:R-:W-:Y:S02]  /*2d40*/  FSEL R55, R55, -INF , P1 ;  /* 0xff80000037377808 */ /* 0x000fe40000800000 */
[----:B------:R-:W-:Y:S02]  /*2d50*/  FMNMX.FTZ R57, R91, R4, !PT ;  /* 0x000000045b397209 */ /* 0x000fe40007810000 */
[----:B------:R-:W-:Y:S02]  /*2d60*/  ISETP.NE.AND P1, PT, R20, RZ, PT ;  /* 0x000000ff1400720c */ /* 0x000fe40003f25270 */
[----:B------:R-:W-:-:S02]  /*2d70*/  FMNMX.FTZ R4, R94, R57, !PT ;  /* 0x000000395e047209 */ /* 0x000fc40007810000 */
[----:B------:R-:W-:Y:S02]  /*2d80*/  ISETP.NE.AND P2, PT, R14, RZ, PT ;  /* 0x000000ff0e00720c */ /* 0x000fe40003f45270 */
[----:B------:R-:W-:Y:S02]  /*2d90*/  FMNMX.FTZ R57, R95, R4, !PT ;  /* 0x000000045f397209 */ /* 0x000fe40007810000 */
[----:B------:R-:W-:Y:S02]  /*2da0*/  FSEL R78, R35, -INF , P4 ;  /* 0xff800000234e7808 */ /* 0x000fe40002000000 */
[----:B------:R-:W-:Y:S02]  /*2db0*/  FMNMX.FTZ R4, R98, R57, !PT ;  /* 0x0000003962047209 */ /* 0x000fe40007810000 */
[----:B------:R-:W-:Y:S02]  /*2dc0*/  FSEL R38, R38, -INF , P5 ;  /* 0xff80000026267808 */ /* 0x000fe40002800000 */
        /* <DEDUP_REMOVED lines=9> */
[----:B------:R0:W-:Y:S01]  /*2e60*/  MUFU.EX2 R57, R74 ;  /* 0x0000004a00397308 */ /* 0x0001e20000000800 */
[----:B------:R-:W-:Y:S01]  /*2e70*/  FMNMX.FTZ R4, R102, R81, !PT ;  /* 0x0000005166047209 */ /* 0x000fe20007810000 */
[--C-:B------:R-:W-:Y:S01]  /*2e80*/  FFMA.FTZ R80, R68, UR40, -R10.reuse ;  /* 0x0000002844507c23 */ /* 0x100fe2000801080a */
[----:B------:R-:W-:Y:S01]  /*2e90*/  FSEL R68, R30, -INF , P1 ;  /* 0xff8000001e447808 */ /* 0x000fe20000800000 */
[--C-:B------:R-:W-:Y:S01]  /*2ea0*/  FFMA.FTZ R6, R7, UR40, -R10.reuse ;  /* 0x0000002807067c23 */ /* 0x100fe2000801080a */
[----:B------:R-:W-:Y:S01]  /*2eb0*/  FMNMX.FTZ R81, R103, R4, !PT ;  /* 0x0000000467517209 */ /* 0x000fe20007810000 */
[--C-:B------:R-:W-:Y:S01]  /*2ec0*/  FFMA.FTZ R7, R105, UR40, -R10.reuse ;  /* 0x0000002869077c23 */ /* 0x100fe2000801080a */
[----:B------:R-:W-:-:S01]  /*2ed0*/  FFMA.FTZ R8, R9, UR40, -R10 ;  /* 0x0000002809087c23 */ /* 0x000fc2000801080a */
[----:B------:R1:W-:Y:S01]  /*2ee0*/  MUFU.EX2 R30, R80 ;  /* 0x00000050001e7308 */ /* 0x0003e20000000800 */
[----:B------:R-:W-:Y:S01]  /*2ef0*/  FMNMX.FTZ R4, R58, R81, !PT ;  /* 0x000000513a047209 */ /* 0x000fe20007810000 */
[--C-:B0-----:R-:W-:Y:S01]  /*2f00*/  FFMA.FTZ R74, R79, UR40, -R10.reuse ;  /* 0x000000284f4a7c23 */ /* 0x101fe2000801080a */
        /* <DEDUP_REMOVED lines=9> */
[----:B------:R-:W-:Y:S01]  /*2fa0*/  FFMA.FTZ R48, R49, UR40, -R10 ;  /* 0x0000002831307c23 */ /* 0x000fe2000801080a */
[----:B------:R-:W-:Y:S01]  /*2fb0*/  FMNMX.FTZ R81, R63, R4, !PT ;  /* 0x000000043f517209 */ /* 0x000fe20007810000 */
[----:B------:R-:W-:-:S02]  /*2fc0*/  IMAD.U32 R49, RZ, RZ, UR40 ;  /* 0x00000028ff317e24 */ /* 0x000fc4000f8e00ff */
        /* <DEDUP_REMOVED lines=23> */
[----:B------:R-:W-:Y:S01]  /*3140*/  FFMA.FTZ R37, R37, UR40, -R10 ;  /* 0x0000002825257c23 */ /* 0x000fe2000801080a */
[----:B------:R-:W-:Y:S02]  /*3150*/  MUFU.EX2 R6, R6 ;  /* 0x0000000600067308 */ /* 0x000fe40000000800 */
[----:B------:R-:W-:-:S04]  /*3160*/  FMNMX.FTZ R4, R46, R77, !PT ;  /* 0x0000004d2e047209 */ /* 0x000fc80007810000 */
[----:B------:R-:W-:Y:S02]  /*3170*/  FMNMX.FTZ R77, R47, R4, !PT ;  /* 0x000000042f4d7209 */ /* 0x000fe40007810000 */
[----:B------:R-:W0:Y:S02]  /*3180*/  MUFU.EX2 R7, R7 ;  /* 0x0000000700077308 */ /* 0x000e240000000800 */
[----:B------:R-:W-:-:S04]  /*3190*/  FMNMX.FTZ R4, R50, R77, !PT ;  /* 0x0000004d32047209 */ /* 0x000fc80007810000 */
[----:B------:R-:W-:Y:S02]  /*31a0*/  FMNMX.FTZ R77, R51, R4, !PT ;  /* 0x00000004334d7209 */ /* 0x000fe40007810000 */
[----:B------:R-:W1:Y:S02]  /*31b0*/  MUFU.EX2 R8, R8 ;  /* 0x0000000800087308 */ /* 0x000e640000000800 */
[----:B------:R-:W-:-:S04]  /*31c0*/  FMNMX.FTZ R4, R54, R77, !PT ;  /* 0x0000004d36047209 */ /* 0x000fc80007810000 */
[----:B------:R-:W-:Y:S02]  /*31d0*/  FMNMX.FTZ R77, R55, R4, !PT ;  /* 0x00000004374d7209 */ /* 0x000fe40007810000 */
[----:B------:R-:W2:Y:S02]  /*31e0*/  MUFU.EX2 R9, R9 ;  /* 0x0000000900097308 */ /* 0x000ea40000000800 */
[----:B------:R-:W-:Y:S02]  /*31f0*/  FMNMX.FTZ R4, R26, R77, !PT ;  /* 0x0000004d1a047209 */ /* 0x000fe40007810000 */
[----:B------:R-:W-:Y:S01]  /*3200*/  FSEL R77, R31, -INF , P2 ;  /* 0xff8000001f4d7808 */ /* 0x000fe20001000000 */
[----:B------:R-:W-:-:S01]  /*3210*/  FFMA.FTZ R31, R69, UR40, -R10 ;  /* 0x00000028451f7c23 */ /* 0x000fc2000801080a */
[----:B------:R-:W-:Y:S02]  /*3220*/  FMNMX.FTZ R79, R27, R4, !PT ;  /* 0x000000041b4f7209 */ /* 0x000fe40007810000 */
[----:B------:R-:W-:Y:S01]  /*3230*/  FSEL R69, R34, -INF , P3 ;  /* 0xff80000022457808 */ /* 0x000fe20001800000 */
[----:B------:R-:W-:Y:S01]  /*3240*/  FFMA.FTZ R34, R40, UR40, -R10 ;  /* 0x0000002828227c23 */ /* 0x000fe2000801080a */
[----:B------:R-:W-:Y:S01]  /*3250*/  FMNMX.FTZ R4, R68, R79, !PT ;  /* 0x0000004f44047209 */ /* 0x000fe20007810000 */
[----:B------:R-:W3:Y:S01]  /*3260*/  MUFU.EX2 R11, R11 ;  /* 0x0000000b000b7308 */ /* 0x000ee20000000800 */
[----:B------:R-:W-:-:S02]  /*3270*/  FSEL R40, R39, -INF , P6 ;  /* 0xff80000027287808 */ /* 0x000fc40003000000 */
[----:B------:R-:W-:-:S04]  /*3280*/  FMNMX.FTZ R4, R77, R4, !PT ;  /* 0x000000044d047209 */ /* 0x000fc80007810000 */
[----:B------:R-:W-:Y:S01]  /*3290*/  FMNMX.FTZ R35, R69, R4, !PT ;  /* 0x0000000445237209 */ /* 0x000fe20007810000 */
[----:B------:R-:W4:Y:S03]  /*32a0*/  MUFU.EX2 R12, R12 ;  /* 0x0000000c000c7308 */ /* 0x000f260000000800 */
[----:B------:R-:W-:-:S04]  /*32b0*/  FMNMX.FTZ R35, R78, R35, !PT ;  /* 0x000000234e237209 */ /* 0x000fc80007810000 */
[----:B------:R-:W-:Y:S01]  /*32c0*/  FMNMX.FTZ R39, R38, R35, !PT ;  /* 0x0000002326277209 */ /* 0x000fe20007810000 */
[----:B------:R-:W5:Y:S03]  /*32d0*/  MUFU.EX2 R13, R13 ;  /* 0x0000000d000d7308 */ /* 0x000f660000000800 */
[----:B------:R-:W-:Y:S01]  /*32e0*/  FMNMX.FTZ R4, R40, R39, !PT ;  /* 0x0000002728047209 */ /* 0x000fe20007810000 */
[--C-:B------:R-:W-:Y:S01]  /*32f0*/  FFMA.FTZ R39, R44, UR40, -R10.reuse ;  /* 0x000000282c277c23 */ /* 0x100fe2000801080a */
[----:B------:R-:W-:-:S01]  /*3300*/  FFMA.FTZ R44, R45, UR40, -R10 ;  /* 0x000000282d2c7c23 */ /* 0x000fc2000801080a */
[--C-:B------:R-:W-:Y:S01]  /*3310*/  FFMA.FTZ R45, R52, UR40, -R10.reuse ;  /* 0x00000028342d7c23 */ /* 0x100fe2000801080a */
[----:B------:R-:W-:-:S01]  /*3320*/  FFMA.FTZ R52, R53, UR40, -R10 ;  /* 0x0000002835347c23 */ /* 0x000fc2000801080a */
[----:B------:R-:W0:Y:S01]  /*3330*/  SHFL.BFLY PT, R79, R4, 0x2, 0x1f ;  /* 0x0c401f00044f7f89 */ /* 0x000e2200000e0000 */
[----:B------:R1:W-:Y:S08]  /*3340*/  MUFU.EX2 R35, R80 ;  /* 0x0000005000237308 */ /* 0x0003f00000000800 */
        /* <DEDUP_REMOVED lines=24> */
[----:B------:R-:W-:Y:S01]  /*34d0*/  FFMA.FTZ R63, R67, UR40, -R83 ;  /* 0x00000028433f7c23 */ /* 0x000fe20008010853 */
[----:B------:R-:W-:-:S01]  /*34e0*/  FADD.FTZ R67, R6, R7 ;  /* 0x0000000706437221 */ /* 0x000fc20000010000 */
[--C-:B------:R-:W-:Y:S01]  /*34f0*/  FFMA.FTZ R85, R62, UR40, -R83.reuse ;  /* 0x000000283e557c23 */ /* 0x100fe20008010853 */
[----:B------:R-:W-:-:S01]  /*3500*/  FFMA.FTZ R119, R119, UR40, -R83 ;  /* 0x0000002877777c23 */ /* 0x000fc20008010853 */
        /* <DEDUP_REMOVED lines=13> */
[----:B----4-:R-:W-:-:S01]  /*35e0*/  FADD.FTZ R66, R12, R67 ;  /* 0x000000430c427221 */ /* 0x010fc20000010000 */
[--C-:B------:R-:W-:Y:S01]  /*35f0*/  FFMA.FTZ R103, R103, UR40, -R83.reuse ;  /* 0x0000002867677c23 */ /* 0x100fe20008010853 */
[----:B------:R-:W-:-:S01]  /*3600*/  FFMA.FTZ R58, R58, UR40, -R83 ;  /* 0x000000283a3a7c23 */ /* 0x000fc20008010853 */
[----:B------:R-:W-:Y:S01]  /*3610*/  FFMA.FTZ R59, R59, UR40, -R83 ;  /* 0x000000283b3b7c23 */ /* 0x000fe20008010853 */
[----:B-----5:R-:W-:-:S01]  /*3620*/  FADD.FTZ R5, R13, R66 ;  /* 0x000000420d057221 */ /* 0x020fc20000010000 */
        /* <DEDUP_REMOVED lines=53> */
[----:B------:R-:W-:Y:S02]  /*3980*/  IMAD.MOV.U32 R56, RZ, RZ, R87 ;  /* 0x000000ffff387224 */ /* 0x000fe400078e0057 */
[----:B------:R-:W-:-:S02]  /*3990*/  FADD.FTZ R5, R57, R88 ;  /* 0x0000005839057221 */ /* 0x000fc40000010000 */
[----:B------:R-:W2:Y:S01]  /*39a0*/  MUFU.EX2 R81, R81 ;  /* 0x0000005100517308 */ /* 0x000ea20000000800 */
[----:B0-----:R-:W-:-:S01]  /*39b0*/  FADD.FTZ R66, R94, R67 ;  /* 0x000000435e427221 */ /* 0x001fc20000010000 */
[----:B------:R-:W-:-:S06]  /*39c0*/  FADD.FTZ R5, R60, R5 ;  /* 0x000000053c057221 */ /* 0x000fcc0000010000 */
[----:B------:R-:W0:Y:S01]  /*39d0*/  MUFU.EX2 R84, R84 ;  /* 0x0000005400547308 */ /* 0x000e220000000800 */
[----:B-1----:R-:W-:-:S01]  /*39e0*/  FADD.FTZ R66, R95, R66 ;  /* 0x000000425f427221 */ /* 0x002fc20000010000 */
[----:B------:R-:W-:-:S04]  /*39f0*/  F2FP.SATFINITE.E4M3.F32.PACK_AB_MERGE_C R94, R95, R94, RZ ;  /* 0x0000005e5f5e723e */ /* 0x000fc800048070ff */
[----:B------:R-:W-:Y:S01]  /*3a00*/  F2FP.SATFINITE.E4M3.F32.PACK_AB_MERGE_C R177, R82, R79, R94 ;  /* 0x0000004f52b1723e */ /* 0x000fe2000480705e */
[----:B------:R-:W-:Y:S01]  /*3a10*/  IMAD.MOV.U32 R82, RZ, RZ, R87 ;  /* 0x000000ffff527224 */ /* 0x000fe200078e0057 */
[----:B------:R-:W1:Y:S01]  /*3a20*/  MUFU.EX2 R102, R102 ;  /* 0x0000006600667308 */ /* 0x000e620000000800 */
[----:B--2---:R-:W-:-:S01]  /*3a30*/  FADD.FTZ R67, R81, R66 ;  /* 0x0000004251437221 */ /* 0x004fc20000010000 */
[----:B------:R-:W-:Y:S01]  /*3a40*/  FADD.FTZ R66, R72, R5 ;  /* 0x0000000548427221 */ /* 0x000fe20000010000 */
[C---:B------:R-:W-:Y:S01]  /*3a50*/  F2FP.SATFINITE.E4M3.F32.PACK_AB_MERGE_C R72, R73.reuse, R72, RZ ;  /* 0x000000484948723e */ /* 0x040fe200048070ff */
[----:B------:R-:W-:Y:S02]  /*3a60*/  IMAD.MOV.U32 R79, RZ, RZ, R87 ;  /* 0x000000ffff4f7224 */ /* 0x000fe400078e0057 */
[----:B------:R-:W-:-:S01]  /*3a70*/  FADD.FTZ R5, R73, R66 ;  /* 0x0000004249057221 */ /* 0x000fc20000010000 */
[----:B------:R-:W-:Y:S01]  /*3a80*/  F2FP.SATFINITE.E4M3.F32.PACK_AB_MERGE_C R66, R9, R8, RZ ;  /* 0x000000080942723e */ /* 0x000fe200048070ff */
[----:B------:R-:W2:Y:S01]  /*3a90*/  MUFU.EX2 R103, R103 ;  /* 0x0000006700677308 */ /* 0x000ea20000000800 */
[----:B0-----:R-:W-:-:S01]  /*3aa0*/  FADD.FTZ R67, R84, R67 ;  /* 0x0000004354437221 */ /* 0x001fc20000010000 */
[----:B------:R-:W-:Y:S01]  /*3ab0*/  F2FP.SATFINITE.E4M3.F32.PACK_AB_MERGE_C R178, R60, R57, R72 ;  /* 0x000000393cb2723e */ /* 0x000fe20004807048 */
[--C-:B------:R-:W-:Y:S01]  /*3ac0*/  IMAD.MOV.U32 R73, RZ, RZ, R87.reuse ;  /* 0x000000ffff497224 */ /* 0x100fe200078e0057 */
[----:B------:R-:W-:Y:S01]  /*3ad0*/  F2FP.SATFINITE.E4M3.F32.PACK_AB_MERGE_C R172, R7, R6, R66 ;  /* 0x0000000607ac723e */ /* 0x000fe20004807042 */
[----:B------:R-:W-:-:S02]  /*3ae0*/  IMAD.MOV.U32 R72, RZ, RZ, R87 ;  /* 0x000000ffff487224 */ /* 0x000fc400078e0057 */
[----:B------:R-:W-:Y:S01]  /*3af0*/  IMAD.MOV.U32 R66, RZ, RZ, R87 ;  /* 0x000000ffff427224 */ /* 0x000fe200078e0057 */
[----:B------:R-:W0:Y:S01]  /*3b00*/  MUFU.EX2 R74, R74 ;  /* 0x0000004a004a7308 */ /* 0x000e220000000800 */
[----:B-1----:R-:W-:-:S01]  /*3b10*/  FADD.FTZ R88, R102, R67 ;  /* 0x0000004366587221 */ /* 0x002fc20000010000 */
[--C-:B------:R-:W-:Y:S02]  /*3b20*/  IMAD.MOV.U32 R67, RZ, RZ, R87.reuse ;  /* 0x000000ffff437224 */ /* 0x100fe400078e0057 */
[--C-:B------:R-:W-:Y:S02]  /*3b30*/  IMAD.MOV.U32 R60, RZ, RZ, R87.reuse ;  /* 0x000000ffff3c7224 */ /* 0x100fe400078e0057 */
[----:B------:R-:W-:Y:S02]  /*3b40*/  IMAD.MOV.U32 R57, RZ, RZ, R87 ;  /* 0x000000ffff397224 */ /* 0x000fe400078e0057 */
[----:B------:R-:W1:Y:S01]  /*3b50*/  MUFU.EX2 R58, R58 ;  /* 0x0000003a003a7308 */ /* 0x000e620000000800 */
[----:B--2---:R-:W-:-:S01]  /*3b60*/  FADD.FTZ R9, R103, R88 ;  /* 0x0000005867097221 */ /* 0x004fc20000010000 */
[----:B------:R-:W-:-:S04]  /*3b70*/  F2FP.SATFINITE.E4M3.F32.PACK_AB_MERGE_C R102, R103, R102, RZ ;  /* 0x000000666766723e */ /* 0x000fc800048070ff */
[----:B------:R-:W-:Y:S01]  /*3b80*/  F2FP.SATFINITE.E4M3.F32.PACK_AB_MERGE_C R179, R84, R81, R102 ;  /* 0x0000005154b3723e */ /* 0x000fe20004807066 */
        /* <DEDUP_REMOVED lines=18> */
[----:B------:R-:W-:Y:S01]  /*3cb0*/  IMAD.MOV.U32 R75, RZ, RZ, R87 ;  /* 0x000000ffff4b7224 */ /* 0x000fe200078e0057 */
[----:B------:R-:W-:Y:S01]  /*3cc0*/  MOV R76, R87 ;  /* 0x00000057004c7202 */ /* 0x000fe20000000f00 */
        /* <DEDUP_REMOVED lines=9> */
[--C-:B------:R-:W-:Y:S01]  /*3d60*/  IMAD.MOV.U32 R61, RZ, RZ, R87.reuse ;  /* 0x000000ffff3d7224 */ /* 0x100fe200078e0057 */
[----:B------:R-:W-:Y:S01]  /*3d70*/  MOV R59, R87 ;  /* 0x00000057003b7202 */ /* 0x000fe20000000f00 */
[----:B------:R-:W-:-:S04]  /*3d80*/  IMAD.MOV.U32 R58, RZ, RZ, R87 ;  /* 0x000000ffff3a7224 */ /* 0x000fc800078e0057 */
        /* <DEDUP_REMOVED lines=13> */
[--C-:B------:R-:W-:Y:S02]  /*3e60*/  IMAD.MOV.U32 R65, RZ, RZ, R87.reuse ;  /* 0x000000ffff417224 */ /* 0x100fe400078e0057 */
        /* <DEDUP_REMOVED lines=10> */
[----:B------:R-:W-:Y:S01]  /*3f10*/  FADD.FTZ R6, R35, R6 ;  /* 0x0000000623067221 */ /* 0x000fe20000010000 */
        /* <DEDUP_REMOVED lines=15> */
[--C-:B------:R-:W-:Y:S02]  /*4010*/  IMAD.MOV.U32 R39, RZ, RZ, R87.reuse ;  /* 0x000000ffff277224 */ /* 0x100fe400078e0057 */
[----:B------:R-:W2:Y:S01]  /*4020*/  MUFU.EX2 R50, R50 ;  /* 0x0000003200327308 */ /* 0x000ea20000000800 */
[C---:B0-----:R-:W-:Y:S01]  /*4030*/  F2FP.SATFINITE.E4M3.F32.PACK_AB_MERGE_C R46, R47.reuse, R46, RZ ;  /* 0x0000002e2f2e723e */ /* 0x041fe200048070ff */
[----:B------:R-:W-:Y:S01]  /*4040*/  FADD.FTZ R47, R47, R6 ;  /* 0x000000062f2f7221 */ /* 0x000fe20000010000 */
[--C-:B------:R-:W-:Y:S02]  /*4050*/  IMAD.MOV.U32 R35, RZ, RZ, R87.reuse ;  /* 0x000000ffff237224 */ /* 0x100fe400078e0057 */
[----:B------:R-:W-:Y:S01]  /*4060*/  F2FP.SATFINITE.E4M3.F32.PACK_AB_MERGE_C R185, R43, R42, R46 ;  /* 0x0000002a2bb9723e */ /* 0x000fe2000480702e */
[----:B------:R-:W-:Y:S01]  /*4070*/  IMAD.MOV.U32 R46, RZ, RZ, R87 ;  /* 0x000000ffff2e7224 */ /* 0x000fe200078e0057 */
[----:B------:R-:W-:Y:S01]  /*4080*/  MOV R42, R87 ;  /* 0x00000057002a7202 */ /* 0x000fe20000000f00 */
        /* <DEDUP_REMOVED lines=44> */
[----:B------:R-:W-:Y:S01]  /*4350*/  MOV R25, R87 ;  /* 0x0000005700197202 */ /* 0x000fe20000000f00 */
        /* <DEDUP_REMOVED lines=79> */
.L_x_7132:
[----:B------:R-:W-:Y:S01]  /*4850*/  ISETP.NE.AND P2, PT, RZ, UR43, PT ;  /* 0x0000002bff007c0c */ /* 0x000fe2000bf45270 */
[----:B------:R-:W-:-:S04]  /*4860*/  UISETP.NE.AND UP0, UPT, UR28, 0x1, UPT ;  /* 0x000000011c00788c */ /* 0x000fc8000bf05270 */
[----:B------:R-:W-:-:S04]  /*4870*/  USEL UR44, URZ, 0x1, UP0 ;  /* 0x000000013f2c7887 */ /* 0x000fc80008000000 */
[----:B------:R-:W-:-:S04]  /*4880*/  ULOP3.LUT UR44, UR29, UR44, URZ, 0x3c, !UPT ;  /* 0x0000002c1d2c7292 */ /* 0x000fc8000f8e3c3f */
[----:B------:R-:W-:Y:S08]  /*4890*/  @P2 BRA `(.L_x_7122) ;  /* 0x0000000000442947 */ /* 0x000ff00003800000 */
[----:B------:R-:W-:Y:S05]  /*48a0*/  @!P0 BRA `(.L_x_7123) ;  /* 0x0000000000048947 */ /* 0x000fea0003800000 */
[----:B------:R-:W-:Y:S01]  /*48b0*/  BPT.TRAP 0x1 ;  /* 0x000000040000795c */ /* 0x000fe20000300000 */
.L_x_7123:
        /* <DEDUP_REMOVED lines=12> */
.L_x_7124:
[----:B-1----:R-:W-:Y:S05]  /*4980*/  @P1 BRA `(.L_x_7122) ;  /* 0x0000000000081947 */ /* 0x002fea0003800000 */
[----:B------:R-:W1:Y:S02]  /*4990*/  SYNCS.PHASECHK.TRANS64.TRYWAIT P1, [UR6+0x22830], R3 ;  /* 0x02283003ff0075a7 */ /* 0x000e640008020146 */
[----:B-1----:R-:W-:Y:S05]  /*49a0*/  @!P1 BRA `(.L_x_7125) ;  /* 0x000000c400889947 */ /* 0x002fea0003800000 */
.L_x_7122:
[----:B01----:R-:W-:Y:S01]  /*49b0*/  VIADD R3, R22, 0x8 ;  /* 0x0000000816037836 */ /* 0x003fe20000000000 */
[----:B------:R-:W-:Y:S01]  /*49c0*/  R2UR UR30, R0 ;  /* 0x00000000001e72ca */ /* 0x000fe200000e0000 */
[----:B------:R-:W-:Y:S01]  /*49d0*/  UIADD3 UR36, UR28, 0x1, URZ ;  /* 0x000000011c247890 */ /* 0x000fe2000fffe03f */
[----:B------:R-:W-:Y:S02]  /*49e0*/  UMOV UR19, 0x40000040 ;  /* 0x4000004000137882 */ /* 0x000fe40000000000 */
[----:B------:R0:W-:Y:S01]  /*49f0*/  BAR.SYNC.DEFER_BLOCKING R3, 0x100 ;  /* 0x000400030000751d */ /* 0x0001e20000010000 */
[----:B------:R-:W-:-:S04]  /*4a00*/  UISETP.NE.AND UP0, UPT, UR36, 0x2, UPT ;  /* 0x000000022400788c */ /* 0x000fc8000bf05270 */
[----:B------:R-:W-:Y:S01]  /*4a10*/  USEL UR36, UR36, URZ, UP0 ;  /* 0x0000003f24247287 */ /* 0x000fe20008000000 */
[----:B------:R-:W-:Y:S01]  /*4a20*/  UMOV UR20, UR16 ;  /* 0x0000001000147c82 */ /* 0x000fe20008000000 */
[----:B------:R-:W-:Y:S02]  /*4a30*/  UMOV UR21, UR17 ;  /* 0x0000001100157c82 */ /* 0x000fe40008000000 */
[----:B------:R-:W-:Y:S01]  /*4a40*/  UIMAD UR30, UR36, 0x500, UR30 ;  /* 0x00000500241e78a4 */ /* 0x000fe2000f8e021e */
[----:B------:R-:W-:Y:S01]  /*4a50*/  UMOV UR23, 0x40000040 ;  /* 0x4000004000177882 */ /* 0x000fe20000000000 */
[----:B------:R-:W-:Y:S02]  /*4a60*/  UMOV UR24, UR16 ;  /* 0x0000001000187c82 */ /* 0x000fe40008000000 */
[----:B------:R-:W-:Y:S02]  /*4a70*/  UIADD3 UR22, UR30, 0x100, URZ ;  /* 0x000001001e167890 */ /* 0x000fe4000fffe03f */
[----:B------:R-:W-:-:S02]  /*4a80*/  UIADD3 UR26, UR30, 0x200, URZ ;  /* 0x000002001e1a7890 */ /* 0x000fc4000fffe03f */
[----:B------:R-:W-:Y:S01]  /*4a90*/  UMOV UR18, UR30 ;  /* 0x0000001e00127c82 */ /* 0x000fe20008000000 */
        /* <DEDUP_REMOVED lines=115> */
.L_x_7127:
        /* <DEDUP_REMOVED lines=9> */
.L_x_7128:
[----:B-1----:R-:W-:Y:S05]  /*5260*/  @P1 BRA `(.L_x_7126) ;  /* 0x0000000000081947 */ /* 0x002fea0003800000 */
[----:B------:R-:W1:Y:S02]  /*5270*/  SYNCS.PHASECHK.TRANS64.TRYWAIT P1, [UR6+0x22850], R3 ;  /* 0x02285003ff0075a7 */ /* 0x000e640008020146 */
[----:B-1----:R-:W-:Y:S05]  /*5280*/  @!P1 BRA `(.L_x_7129) ;  /* 0x000000bc00689947 */ /* 0x002fea0003800000 */
.L_x_7126:
        /* <DEDUP_REMOVED lines=37> */
.L_x_7130:
        /* <DEDUP_REMOVED lines=344> */
.L_x_7131:
        /* <DEDUP_REMOVED lines=116> */
.L_x_7121:
[----:B------:R-:W-:Y:S06]  /*71a0*/  BAR.ARV 0x8, 0x180 ;  /* 0x0206000000007b1d */ /* 0x000fec0000002000 */
[----:B------:R-:W-:Y:S05]  /*71b0*/  @!P0 BRA `(.L_x_7133) ;  /* 0x0000000000048947 */ /* 0x000fea0003800000 */
[----:B------:R-:W-:Y:S01]  /*71c0*/  BPT.TRAP 0x1 ;  /* 0x000000040000795c */ /* 0x000fe20000300000 */
.L_x_7133:
        /* <DEDUP_REMOVED lines=9> */
.L_x_7134:
[----:B-1----:R-:W-:Y:S05]  /*7260*/  @P1 BRA `(.L_x_7135) ;  /* 0x0000000000081947 */ /* 0x002fea0003800000 */
[----:B------:R-:W1:Y:S02]  /*7270*/  SYNCS.PHASECHK.TRANS64.TRYWAIT P1, [UR9+0x22850], R0 ;  /* 0x02285000ff0075a7 */ /* 0x000e640008020149 */
[----:B-1----:R-:W-:Y:S05]  /*7280*/  @!P1 BRA `(.L_x_7136) ;  /* 0x0000009c00809947 */ /* 0x002fea0003800000 */
.L_x_7135:
[----:B------:R-:W-:Y:S01]  /*7290*/  UIADD3 UR4, UR4, 0x400, URZ ;  /* 0x0000040004047890 */ /* 0x000fe2000fffe03f */
[----:B------:R-:W-:Y:S01]  /*72a0*/  WARPGROUP.ARRIVE ;  /* 0x00000000000079c5 */ /* 0x000fe20000000000 */
[----:B------:R-:W-:Y:S01]  /*72b0*/  UMOV UR7, 0xc0000010 ;  /* 0xc000001000077882 */ /* 0x000fe20000000000 */
[----:B------:R-:W-:Y:S01]  /*72c0*/  ULDC.64 UR10, c[0x0][0x9a0] ;  /* 0x00026800000a7ab9 */ /* 0x000fe20000000a00 */
[----:B------:R-:W-:Y:S01]  /*72d0*/  USHF.R.U32.HI UR4, URZ, 0x4, UR4 ;  /* 0x000000043f047899 */ /* 0x000fe20008011604 */
[----:B-1----:R-:W-:Y:S01]  /*72e0*/  IMAD.MOV.U32 R7, RZ, RZ, 0x3f800000 ;  /* 0x3f800000ff077424 */ /* 0x002fe200078e00ff */
        /* <DEDUP_REMOVED lines=9> */
[----:B------:R-:W-:Y:S01]  /*7380*/  QGMMA.64x128x32.F32.E4M3.E4M3 R24, R172, gdesc[UR4], R24, gsb0 ;  /* 0x01e00004ac187df3 */ /* 0x000fe20008000818 */
[----:B------:R-:W-:Y:S01]  /*7390*/  UMOV UR7, 0xc0000010 ;  /* 0xc000001000077882 */ /* 0x000fe20000000000 */
[----:B------:R-:W-:Y:S01]  /*73a0*/  UMOV UR6, UR4 ;  /* 0x0000000400067c82 */ /* 0x000fe20008000000 */
[----:B------:R-:W-:Y:S01]  /*73b0*/  @UP0 UIMAD.WIDE.U32 UR4, UR38, UR12, URZ ;  /* 0x0000000c260402a5 */ /* 0x000fe2000f8e003f */
[----:B------:R-:W-:Y:S02]  /*73c0*/  WARPGROUP.DEPBAR.LE gsb0, 0x0 ;  /* 0x00008000000079c5 */ /* 0x000fe40000010000 */
[----:B------:R-:W-:-:S06]  /*73d0*/  WARPGROUP.ARRIVE ;  /* 0x00000000000079c5 */ /* 0x000fcc0000000000 */
[----:B------:R-:W-:Y:S01]  /*73e0*/  QGMMA.64x128x32.F32.E4M3.E4M3 R24, R176, gdesc[UR4], R24, gsb0 ;  /* 0x01e00004b0187df3 */ /* 0x000fe20008000818 */
        /* <DEDUP_REMOVED lines=11> */
[----:B------:R-:W-:Y:S01]  /*74a0*/  UIADD3 UR4, UR8, 0x200, URZ ;  /* 0x0000020008047890 */ /* 0x000fe2000fffe03f */
[----:B------:R-:W-:-:S03]  /*74b0*/  IMAD.U32 R8, RZ, RZ, UR6 ;  /* 0x00000006ff087e24 */ /* 0x000fc6000f8e00ff */
[----:B------:R-:W-:Y:S01]  /*74c0*/  IMAD.U32 R9, RZ, RZ, UR7 ;  /* 0x00000007ff097e24 */ /* 0x000fe2000f8e00ff */
[----:B------:R-:W-:Y:S02]  /*74d0*/  UMOV UR7, 0xc0000010 ;  /* 0xc000001000077882 */ /* 0x000fe40000000000 */
[----:B------:R-:W-:Y:S02]  /*74e0*/  UMOV UR6, UR4 ;  /* 0x0000000400067c82 */ /* 0x000fe40008000000 */
[----:B------:R1:W2:Y:S01]  /*74f0*/  @P1 LDG.E R7, desc[UR52][R8.64] ;  /* 0x0000003408071981 */ /* 0x0002a2000c1e1900 */
[----:B------:R-:W-:Y:S01]  /*7500*/  UIADD3 UR4, UR8, 0x300, URZ ;  /* 0x0000030008047890 */ /* 0x000fe2000fffe03f */
[----:B------:R-:W-:Y:S02]  /*7510*/  WARPGROUP.DEPBAR.LE gsb0, 0x0 ;  /* 0x00008000000079c5 */ /* 0x000fe40000010000 */
[----:B------:R-:W-:-:S06]  /*7520*/  WARPGROUP.ARRIVE ;  /* 0x00000000000079c5 */ /* 0x000fcc0000000000 */
[----:B------:R-:W-:Y:S01]  /*7530*/  QGMMA.64x128x32.F32.E4M3.E4M3 R24, R180, gdesc[UR4], R24, gsb0 ;  /* 0x01e00004b4187df3 */ /* 0x000fe20008000818 */
[----:B------:R-:W-:Y:S01]  /*7540*/  UMOV UR6, UR4 ;  /* 0x0000000400067c82 */ /* 0x000fe20008000000 */
[----:B------:R-:W-:Y:S01]  /*7550*/  UMOV UR7, 0xc0000010 ;  /* 0xc000001000077882 */ /* 0x000fe20000000000 */
[----:B------:R-:W-:Y:S01]  /*7560*/  UIADD3 UR8, UR8, 0x400, URZ ;  /* 0x0000040008087890 */ /* 0x000fe2000fffe03f */
[----:B------:R-:W3:Y:S04]  /*7570*/  SHFL.BFLY PT, R11, R6, 0x2, 0x1f ;  /* 0x0c401f00060b7f89 */ /* 0x000ee800000e0000 */
[----:B------:R-:W4:Y:S01]  /*7580*/  SHFL.BFLY PT, R10, R5, 0x2, 0x1f ;  /* 0x0c401f00050a7f89 */ /* 0x000f2200000e0000 */
[----:B------:R-:W-:Y:S02]  /*7590*/  WARPGROUP.DEPBAR.LE gsb0, 0x0 ;  /* 0x00008000000079c5 */ /* 0x000fe40000010000 */
[----:B------:R-:W-:-:S06]  /*75a0*/  WARPGROUP.ARRIVE ;  /* 0x00000000000079c5 */ /* 0x000fcc0000000000 */
[----:B------:R-:W-:Y:S01]  /*75b0*/  QGMMA.64x128x32.F32.E4M3.E4M3 R24, R184, gdesc[UR4], R24, gsb0 ;  /* 0x01e00004b8187df3 */ /* 0x000fe20008000818 */
[----:B------:R-:W-:Y:S01]  /*75c0*/  UMOV UR6, UR8 ;  /* 0x0000000800067c82 */ /* 0x000fe20008000000 */
        /* <DEDUP_REMOVED lines=22> */
[----:B------:R-:W-:Y:S01]  /*7730*/  MOV R15, UR40 ;  /* 0x00000028000f7c02 */ /* 0x000fe20008000f00 */
[----:B------:R-:W-:-:S02]  /*7740*/  IMAD.U32 R20, RZ, RZ, UR40 ;  /* 0x00000028ff147e24 */ /* 0x000fc4000f8e00ff */
[----:B0-----:R-:W-:Y:S02]  /*7750*/  @P2 FMUL.FTZ R9, R9, 0.69314718246459960938 ;  /* 0x3f31721809092820 */ /* 0x001fe40000410000 */
[----:B------:R-:W-:Y:S01]  /*7760*/  @P2 FMUL.FTZ R8, R15, 0.69314718246459960938 ;  /* 0x3f3172180f082820 */ /* 0x000fe20000410000 */
[----:B------:R-:W-:Y:S01]  /*7770*/  @P3 FMUL.FTZ R20, R20, 0.69314718246459960938 ;  /* 0x3f31721814143820 */ /* 0x000fe20000410000 */
[----:B-1----:R-:W-:Y:S01]  /*7780*/  @P3 FMUL.FTZ R11, R11, 0.69314718246459960938 ;  /* 0x3f3172180b0b3820 */ /* 0x002fe20000410000 */
[----:B------:R-:W-:Y:S02]  /*7790*/  IMAD.MOV.U32 R5, RZ, RZ, -0x800000 ;  /* 0xff800000ff057424 */ /* 0x000fe400078e00ff */
[----:B--2---:R-:W-:Y:S01]  /*77a0*/  FMUL.FTZ R6, R6, R7 ;  /* 0x0000000706067220 */ /* 0x004fe20000410000 */
[----:B------:R-:W-:Y:S02]  /*77b0*/  IMAD.MOV.U32 R0, RZ, RZ, -0x800000 ;  /* 0xff800000ff007424 */ /* 0x000fe400078e00ff */
[----:B------:R-:W-:Y:S01]  /*77c0*/  @P2 FFMA.FTZ R5, R8, R3, R9 ;  /* 0x0000000308052223 */ /* 0x000fe20000010009 */
[----:B------:R-:W-:-:S01]  /*77d0*/  @P3 FFMA.FTZ R0, R20, R4, R11 ;  /* 0x0000000414003223 */ /* 0x000fc2000001000b */
[----:B---3--:R-:W-:Y:S01]  /*77e0*/  FMUL.FTZ R7, R10, R7 ;  /* 0x000000070a077220 */ /* 0x008fe20000410000 */
[----:B------:R-:W-:-:S02]  /*77f0*/  WARPGROUP.DEPBAR.LE gsb0, 0x0 ;  /* 0x00008000000079c5 */ /* 0x000fc40000010000 */
[----:B------:R-:W-:Y:S05]  /*7800*/  @!P0 BRA `(.L_x_7137) ;  /* 0x0000000000048947 */ /* 0x000fea0003800000 */
[----:B------:R-:W-:Y:S01]  /*7810*/  BPT.TRAP 0x1 ;  /* 0x000000040000795c */ /* 0x000fe20000300000 */
.L_x_7137:
        /* <DEDUP_REMOVED lines=74> */
.L_x_7113:
        /* <DEDUP_REMOVED lines=33> */
[----:B------:R-:W-:Y:S02]  /*7ed0*/  SEL R59, R12, R9, P0 ;  /* 0x000000090c3b7207 */ /* 0x000fe40000000000 */
[----:B------:R-:W-:Y:S02]  /*7ee0*/  SEL R61, R9, R12, P0 ;  /* 0x0000000c093d7207 */ /* 0x000fe40000000000 */
[----:B------:R-:W-:Y:S02]  /*7ef0*/  SEL R85, R10, R87, P0 ;  /* 0x000000570a557207 */ /* 0x000fe40000000000 */
[----:B------:R-:W-:-:S02]  /*7f00*/  SEL R87, R87, R10, P0 ;  /* 0x0000000a57577207 */ /* 0x000fc40000000000 */
[----:B------:R-:W-:Y:S02]  /*7f10*/  F2FP.BF16.F32.PACK_AB R28, R28, R29 ;  /* 0x0000001d1c1c723e */ /* 0x000fe400000010ff */
[----:B------:R-:W-:Y:S02]  /*7f20*/  F2FP.BF16.F32.PACK_AB R21, R20, R21 ;  /* 0x000000151415723e */ /* 0x000fe400000010ff */
[----:B------:R-:W-:Y:S02]  /*7f30*/  F2FP.BF16.F32.PACK_AB R100, R100, R103 ;  /* 0x000000676464723e */ /* 0x000fe400000010ff */
[----:B------:R-:W-:Y:S02]  /*7f40*/  F2FP.BF16.F32.PACK_AB R30, R30, R31 ;  /* 0x0000001f1e1e723e */ /* 0x000fe400000010ff */
[----:B------:R-:W-:Y:S02]  /*7f50*/  F2FP.BF16.F32.PACK_AB R56, R53, R56 ;  /* 0x000000383538723e */ /* 0x000fe400000010ff */
[----:B------:R-:W-:-:S02]  /*7f60*/  MOV R6, R3 ;  /* 0x0000000300067202 */ /* 0x000fc40000000f00 */
[----:B-1----:R-:W-:Y:S02]  /*7f70*/  MOV R7, R26 ;  /* 0x0000001a00077202 */ /* 0x002fe40000000f00 */
[----:B------:R-:W-:Y:S02]  /*7f80*/  SEL R53, R28, R21, P0 ;  /* 0x000000151c357207 */ /* 0x000fe40000000000 */
[----:B------:R-:W-:Y:S01]  /*7f90*/  SEL R55, R21, R28, P0 ;  /* 0x0000001c15377207 */ /* 0x000fe20000000000 */
[----:B------:R-:W-:Y:S01]  /*7fa0*/  IMAD.WIDE R8, R171, 0x2, R6 ;  /* 0x00000002ab087825 */ /* 0x000fe200078e0206 */
[----:B------:R-:W-:Y:S02]  /*7fb0*/  SEL R77, R30, R27, P0 ;  /* 0x0000001b1e4d7207 */ /* 0x000fe40000000000 */
[----:B------:R-:W-:Y:S02]  /*7fc0*/  SEL R79, R27, R30, P0 ;  /* 0x0000001e1b4f7207 */ /* 0x000fe40000000000 */
[----:B------:R-:W-:-:S02]  /*7fd0*/  IADD3 R95, P1, R8, 0x40, RZ ;  /* 0x00000040085f7810 */ /* 0x000fc40007f3e0ff */
[----:B------:R-:W-:Y:S02]  /*7fe0*/  IADD3 R91, P6, R8, 0x20, RZ ;  /* 0x00000020085b7810 */ /* 0x000fe40007fde0ff */
[----:B------:R-:W-:Y:S01]  /*7ff0*/  LOP3.LUT R10, R95, 0x380, RZ, 0xc0, !PT ;  /* 0x000003805f0a7812 */ /* 0x000fe200078ec0ff */
[--C-:B------:R-:W-:Y:S01]  /*8000*/  IMAD.X R27, RZ, RZ, R9.reuse, P1 ;  /* 0x000000ffff1b7224 */ /* 0x100fe200008e0609 */
[----:B------:R-:W-:Y:S01]  /*8010*/  LOP3.LUT R4, R91, 0x380, RZ, 0xc0, !PT ;  /* 0x000003805b047812 */ /* 0x000fe200078ec0ff */
[----:B------:R-:W-:Y:S01]  /*8020*/  IMAD.X R29, RZ, RZ, R9, P6 ;  /* 0x000000ffff1d7224 */ /* 0x000fe200030e0609 */
[----:B------:R-:W-:Y:S02]  /*8030*/  SHF.R.U64 R10, R10, 0x3, RZ ;  /* 0x000000030a0a7819 */ /* 0x000fe400000012ff */
[----:B------:R-:W-:Y:S02]  /*8040*/  IADD3 R105, P4, R8, 0x4020, RZ ;  /* 0x0000402008697810 */ /* 0x000fe40007f9e0ff */
[----:B------:R-:W-:-:S02]  /*8050*/  SHF.R.U64 R4, R4, 0x3, RZ ;  /* 0x0000000304047819 */ /* 0x000fc400000012ff */
[C---:B------:R-:W-:Y:S02]  /*8060*/  IADD3 R103, P3, R8.reuse, 0x4000, RZ ;  /* 0x0000400008677810 */ /* 0x040fe40007f7e0ff */
[----:B------:R-:W-:Y:S02]  /*8070*/  IADD3 R109, P6, R8, 0x4060, RZ ;  /* 0x00004060086d7810 */ /* 0x000fe40007fde0ff */
[----:B------:R-:W-:Y:S01]  /*8080*/  LOP3.LUT R26, R10, R95, RZ, 0x3c, !PT ;  /* 0x0000005f0a1a7212 */ /* 0x000fe200078e3cff */
[----:B------:R-:W-:Y:S01]  /*8090*/  IMAD.X R21, RZ, RZ, R9, P3 ;  /* 0x000000ffff157224 */ /* 0x000fe200018e0609 */
[----:B------:R-:W-:Y:S02]  /*80a0*/  LOP3.LUT R11, R8, 0x380, RZ, 0xc0, !PT ;  /* 0x00000380080b7812 */ /* 0x000fe400078ec0ff */
[----:B------:R-:W-:Y:S02]  /*80b0*/  LOP3.LUT R28, R4, R91, RZ, 0x3c, !PT ;  /* 0x0000005b041c7212 */ /* 0x000fe400078e3cff */
[----:B------:R-:W-:-:S02]  /*80c0*/  LOP3.LUT R10, R105, 0x380, RZ, 0xc0, !PT ;  /* 0x00000380690a7812 */ /* 0x000fc400078ec0ff */
[----:B------:R-:W-:Y:S02]  /*80d0*/  LOP3.LUT R4, R103, 0x380, RZ, 0xc0, !PT ;  /* 0x0000038067047812 */ /* 0x000fe400078ec0ff */
[----:B------:R-:W-:Y:S02]  /*80e0*/  LOP3.LUT R30, R109, 0x380, RZ, 0xc0, !PT ;  /* 0x000003806d1e7812 */ /* 0x000fe400078ec0ff */
[----:B------:R-:W-:Y:S02]  /*80f0*/  SHF.R.U64 R11, R11, 0x3, RZ ;  /* 0x000000030b0b7819 */ /* 0x000fe400000012ff */
[----:B------:R-:W-:Y:S02]  /*8100*/  SHF.R.U64 R10, R10, 0x3, RZ ;  /* 0x000000030a0a7819 */ /* 0x000fe400000012ff */
[----:B------:R-:W-:Y:S02]  /*8110*/  F2FP.BF16.F32.PACK_AB R101, R98, R101 ;  /* 0x000000656265723e */ /* 0x000fe400000010ff */
[----:B------:R-:W-:-:S02]  /*8120*/  F2FP.BF16.F32.PACK_AB R24, R24, R25 ;  /* 0x000000191818723e */ /* 0x000fc400000010ff */
[----:B------:R-:W-:Y:S02]  /*8130*/  F2FP.BF16.F32.PACK_AB R15, R14, R15 ;  /* 0x0000000f0e0f723e */ /* 0x000fe400000010ff */
[----:B------:R-:W-:Y:S02]  /*8140*/  SHF.R.U64 R4, R4, 0x3, RZ ;  /* 0x0000000304047819 */ /* 0x000fe400000012ff */
[----:B------:R-:W-:Y:S02]  /*8150*/  SHF.R.U64 R30, R30, 0x3, RZ ;  /* 0x000000031e1e7819 */ /* 0x000fe400000012ff */
[----:B------:R-:W-:Y:S02]  /*8160*/  F2FP.BF16.F32.PACK_AB R73, R73, R76 ;  /* 0x0000004c4949723e */ /* 0x000fe400000010ff */
[----:B------:R-:W-:Y:S02]  /*8170*/  F2FP.BF16.F32.PACK_AB R72, R69, R72 ;  /* 0x000000484548723e */ /* 0x000fe400000010ff */
[----:B------:R-:W-:-:S02]  /*8180*/  F2FP.BF16.F32.PACK_AB R96, R96, R99 ;  /* 0x000000636060723e */ /* 0x000fc400000010ff */
[----:B------:R-:W-:Y:S02]  /*8190*/  F2FP.BF16.F32.PACK_AB R97, R94, R97 ;  /* 0x000000615e61723e */ /* 0x000fe400000010ff */
[----:B------:R-:W-:Y:S02]  /*81a0*/  F2FP.BF16.F32.PACK_AB R65, R65, R68 ;  /* 0x000000444141723e */ /* 0x000fe400000010ff */
[----:B------:R-:W-:Y:S02]  /*81b0*/  F2FP.BF16.F32.PACK_AB R93, R90, R93 ;  /* 0x0000005d5a5d723e */ /* 0x000fe400000010ff */
[C---:B------:R-:W-:Y:S02]  /*81c0*/  IADD3 R99, P2, R8.reuse, 0x60, RZ ;  /* 0x0000006008637810 */ /* 0x040fe40007f5e0ff */
[----:B------:R-:W-:Y:S02]  /*81d0*/  IADD3 R107, P5, R8, 0x4040, RZ ;  /* 0x00004040086b7810 */ /* 0x000fe40007fbe0ff */
[----:B------:R-:W-:Y:S01]  /*81e0*/  F2FP.BF16.F32.PACK_AB R57, R57, R60 ;  /* 0x0000003c3939723e */ /* 0x000fe200000010ff */
[--C-:B------:R-:W-:Y:S01]  /*81f0*/  IMAD.X R25, RZ, RZ, R9.reuse, P2 ;  /* 0x000000ffff197224 */ /* 0x100fe200010e0609 */
[----:B------:R-:W-:Y:S01]  /*8200*/  F2FP.BF16.F32.PACK_AB R89, R52, R89 ;  /* 0x000000593459723e */ /* 0x000fe200000010ff */
[--C-:B------:R-:W-:Y:S01]  /*8210*/  IMAD.X R13, RZ, RZ, R9.reuse, P5 ;  /* 0x000000ffff0d7224 */ /* 0x100fe200028e0609 */
[----:B------:R-:W-:Y:S01]  /*8220*/  LOP3.LUT R8, R11, R8, RZ, 0x3c, !PT ;  /* 0x000000080b087212 */ /* 0x000fe200078e3cff */
[----:B------:R-:W-:Y:S01]  /*8230*/  IMAD.X R11, RZ, RZ, R9, P6 ;  /* 0x000000ffff0b7224 */ /* 0x000fe200030e0609 */
[----:B------:R-:W-:-:S02]  /*8240*/  LOP3.LUT R14, R10, R105, RZ, 0x3c, !PT ;  /* 0x000000690a0e7212 */ /* 0x000fc400078e3cff */
[----:B------:R-:W-:Y:S02]  /*8250*/  F2FP.BF16.F32.PACK_AB R46, R46, R47 ;  /* 0x0000002f2e2e723e */ /* 0x000fe400000010ff */
[----:B------:R-:W-:Y:S02]  /*8260*/  F2FP.BF16.F32.PACK_AB R43, R42, R43 ;  /* 0x0000002b2a2b723e */ /* 0x000fe400000010ff */
[----:B------:R-:W-:Y:S02]  /*8270*/  F2FP.BF16.F32.PACK_AB R36, R36, R37 ;  /* 0x000000252424723e */ /* 0x000fe400000010ff */
        /* <DEDUP_REMOVED lines=8> */
[----:B------:R-:W-:Y:S02]  /*8300*/  F2FP.BF16.F32.PACK_AB R41, R40, R41 ;  /* 0x000000292829723e */ /* 0x000fe400000010ff */
[----:B------:R-:W-:Y:S02]  /*8310*/  F2FP.BF16.F32.PACK_AB R35, R34, R35 ;  /* 0x000000232223723e */ /* 0x000fe400000010ff */
[----:B------:R-:W-:-:S02]  /*8320*/  F2FP.BF16.F32.PACK_AB R33, R32, R33 ;  /* 0x000000212021723e */ /* 0x000fc400000010ff */
        /* <DEDUP_REMOVED lines=19> */
[----:B------:R-:W-:Y:S02]  /*8460*/  MOV R21, R10 ;  /* 0x0000000a00157202 */ /* 0x000fe40000000f00 */
[----:B------:R-:W-:Y:S02]  /*8470*/  SEL R41, R41, R44, P0 ;  /* 0x0000002c29297207 */ /* 0x000fe40000000000 */
[----:B------:R-:W-:Y:S02]  /*8480*/  SEL R33, R33, R36, P0 ;  /* 0x0000002421217207 */ /* 0x000fe40000000000 */
[----:B------:R-:W-:Y:S02]  /*8490*/  SEL R35, R35, R38, P0 ;  /* 0x0000002623237207 */ /* 0x000fe40000000000 */
[----:B------:R-:W-:-:S02]  /*84a0*/  MOV R62, R14 ;  /* 0x0000000e003e7202 */ /* 0x000fc40000000f00 */
[----:B------:R-:W-:Y:S02]  /*84b0*/  MOV R68, R26 ;  /* 0x0000001a00447202 */ /* 0x000fe40000000f00 */
[----:B------:R-:W-:Y:S02]  /*84c0*/  LOP3.LUT R12, R99, 0x380, RZ, 0xc0, !PT ;  /* 0x00000380630c7812 */ /* 0x000fe400078ec0ff */
[----:B------:R-:W-:Y:S02]  /*84d0*/  MOV R52, R8 ;  /* 0x0000000800347202 */ /* 0x000fe40000000f00 */
[----:B------:R-:W-:Y:S02]  /*84e0*/  SHF.R.U64 R12, R12, 0x3, RZ ;  /* 0x000000030c0c7819 */ /* 0x000fe400000012ff */
[----:B------:R-:W-:Y:S02]  /*84f0*/  MOV R54, R28 ;  /* 0x0000001c00367202 */ /* 0x000fe40000000f00 */
[----:B------:R-:W-:-:S02]  /*8500*/  LOP3.LUT R24, R12, R99, RZ, 0x3c, !PT ;  /* 0x000000630c187212 */ /* 0x000fc400078e3cff */
[----:B------:R-:W-:Y:S02]  /*8510*/  LOP3.LUT R12, R107, 0x380, RZ, 0xc0, !PT ;  /* 0x000003806b0c7812 */ /* 0x000fe400078ec0ff */
[----:B------:R-:W-:Y:S02]  /*8520*/  MOV R66, R24 ;  /* 0x0000001800427202 */ /* 0x000fe40000000f00 */
[----:B------:R-:W-:Y:S02]  /*8530*/  SHF.R.U64 R12, R12, 0x3, RZ ;  /* 0x000000030c0c7819 */ /* 0x000fe400000012ff */
[----:B------:R-:W-:Y:S02]  /*8540*/  PLOP3.LUT P2, PT, PT, PT, UP0, 0x80, 0x0 ;  /* 0x000000000000781c */ /* 0x000fe40003f4f008 */
[----:B------:R-:W-:-:S04]  /*8550*/  LOP3.LUT R12, R12, R107, RZ, 0x3c, !PT ;  /* 0x0000006b0c0c7212 */ /* 0x000fc800078e3cff */
[----:B------:R-:W-:Y:S02]  /*8560*/  MOV R60, R12 ;  /* 0x0000000c003c7202 */ /* 0x000fe40000000f00 */
[----:B--2---:R-:W-:Y:S01]  /*8570*/  LOP3.LUT R4, R48, 0x2, RZ, 0x3c, !PT ;  /* 0x0000000230047812 */ /* 0x004fe200078e3cff */
[----:B------:R-:W-:Y:S04]  /*8580*/  SHFL.IDX PT, R31, R31, R48, 0x1c1f ;  /* 0x001c1f301f1f7589 */ /* 0x000fe800000e0000 */
[----:B------:R-:W0:Y:S04]  /*8590*/  SHFL.IDX PT, R10, R101, R4, 0x1c1f ;  /* 0x001c1f04650a7589 */ /* 0x000e2800000e0000 */
[----:B------:R-:W-:Y:S04]  /*85a0*/  SHFL.IDX PT, R37, R37, R48, 0x1c1f ;  /* 0x001c1f3025257589 */ /* 0x000fe800000e0000 */
[----:B------:R-:W-:Y:S04]  /*85b0*/  SHFL.IDX PT, R63, R63, R48, 0x1c1f ;  /* 0x001c1f303f3f7589 */ /* 0x000fe800000e0000 */
[----:B------:R-:W1:Y:S04]  /*85c0*/  SHFL.IDX PT, R14, R97, R4, 0x1c1f ;  /* 0x001c1f04610e7589 */ /* 0x000e6800000e0000 */
[----:B------:R-:W2:Y:S04]  /*85d0*/  SHFL.IDX PT, R32, R73, R4, 0x1c1f ;  /* 0x001c1f0449207589 */ /* 0x000ea800000e0000 */
[----:B------:R-:W-:Y:S04]  /*85e0*/  SHFL.IDX PT, R39, R39, R48, 0x1c1f ;  /* 0x001c1f3027277589 */ /* 0x000fe800000e0000 */
[----:B------:R-:W-:Y:S01]  /*85f0*/  SHFL.IDX PT, R67, R67, R48, 0x1c1f ;  /* 0x001c1f3043437589 */ /* 0x000fe200000e0000 */
[----:B0-----:R-:W-:-:S02]  /*8600*/  SEL R8, R31, R10, P0 ;  /* 0x0000000a1f087207 */ /* 0x001fc40000000000 */
        /* <DEDUP_REMOVED lines=9> */
[----:B------:R-:W1:Y:S04]  /*86a0*/  SHFL.IDX PT, R30, R89, R4, 0x1c1f ;  /* 0x001c1f04591e7589 */ /* 0x000e6800000e0000 */
[----:B------:R2:W4:Y:S04]  /*86b0*/  SHFL.IDX PT, R40, R57, R4, 0x1c1f ;  /* 0x001c1f0439287589 */ /* 0x00052800000e0000 */
[----:B------:R-:W-:Y:S01]  /*86c0*/  SHFL.IDX PT, R71, R71, R48, 0x1c1f ;  /* 0x001c1f3047477589 */ /* 0x000fe200000e0000 */
[----:B0-----:R-:W-:-:S02]  /*86d0*/  SEL R24, R39, R26, P0 ;  /* 0x0000001a27187207 */ /* 0x001fc40000000000 */
[----:B------:R-:W-:Y:S01]  /*86e0*/  SEL R26, R26, R39, P0 ;  /* 0x000000271a1a7207 */ /* 0x000fe20000000000 */
[----:B------:R-:W0:Y:S01]  /*86f0*/  SHFL.IDX PT, R42, R43, R4, 0x1c1f ;  /* 0x001c1f042b2a7589 */ /* 0x000e2200000e0000 */
[----:B---3--:R-:W-:Y:S01]  /*8700*/  SEL R13, R67, R34, P0 ;  /* 0x00000022430d7207 */ /* 0x008fe20000000000 */
[----:B------:R-:W-:Y:S01]  /*8710*/  BAR.SYNC.DEFER_BLOCKING 0x1, 0x100 ;  /* 0x0044000000007b1d */ /* 0x000fe20000010000 */
[----:B------:R-:W-:-:S05]  /*8720*/  SEL R15, R34, R67, P0 ;  /* 0x00000043220f7207 */ /* 0x000fca0000000000 */
[----:B------:R-:W-:Y:S01]  /*8730*/  UMOV UR4, URZ ;  /* 0x0000003f00047c82 */ /* 0x000fe20008000000 */
[----:B------:R-:W-:Y:S01]  /*8740*/  ULDC UR8, c[0x0][0xa88] ;  /* 0x0002a20000087ab9 */ /* 0x000fe20000000800 */
[----:B------:R-:W-:Y:S01]  /*8750*/  SHFL.IDX PT, R47, R47, R48, 0x1c1f ;  /* 0x001c1f302f2f7589 */ /* 0x000fe200000e0000 */
[----:B-1----:R-:W-:Y:S01]  /*8760*/  SEL R28, R45, R30, P0 ;  /* 0x0000001e2d1c7207 */ /* 0x002fe20000000000 */
[----:B--2---:R-:W1:Y:S01]  /*8770*/  LDC R57, c[0x0][0xbe8] ;  /* 0x0002fa00ff397b82 */ /* 0x004e620000000800 */
[----:B------:R-:W-:Y:S01]  /*8780*/  SEL R30, R30, R45, P0 ;  /* 0x0000002d1e1e7207 */ /* 0x000fe20000000000 */
[----:B------:R-:W-:Y:S01]  /*8790*/  SHFL.IDX PT, R49, R49, R48, 0x1c1f ;  /* 0x001c1f3031317589 */ /* 0x000fe200000e0000 */
[----:B----4-:R-:W-:Y:S02]  /*87a0*/  SEL R25, R69, R40, P0 ;  /* 0x0000002845197207 */ /* 0x010fe40000000000 */
[----:B------:R-:W-:Y:S01]  /*87b0*/  SEL R27, R40, R69, P0 ;  /* 0x00000045281b7207 */ /* 0x000fe20000000000 */
[----:B------:R-:W-:Y:S04]  /*87c0*/  SHFL.IDX PT, R75, R75, R48, 0x1c1f ;  /* 0x001c1f304b4b7589 */ /* 0x000fe800000e0000 */
[----:B------:R-:W2:Y:S01]  /*87d0*/  SHFL.IDX PT, R20, R41, R4, 0x1c1f ;  /* 0x001c1f0429147589 */ /* 0x000ea200000e0000 */
[----:B0-----:R-:W-:-:S02]  /*87e0*/  SEL R29, R71, R42, P0 ;  /* 0x0000002a471d7207 */ /* 0x001fc40000000000 */
[----:B------:R-:W-:Y:S01]  /*87f0*/  SEL R31, R42, R71, P0 ;  /* 0x000000472a1f7207 */ /* 0x000fe20000000000 */
[----:B------:R-:W0:Y:S04]  /*8800*/  SHFL.IDX PT, R36, R33, R4, 0x1c1f ;  /* 0x001c1f0421247589 */ /* 0x000e2800000e0000 */
[----:B------:R-:W3:Y:S04]  /*8810*/  SHFL.IDX PT, R46, R35, R4, 0x1c1f ;  /* 0x001c1f04232e7589 */ /* 0x000ee800000e0000 */
[----:B------:R-:W-:Y:S04]  /*8820*/  SHFL.IDX PT, R53, R53, R48, 0x1c1f ;  /* 0x001c1f3035357589 */ /* 0x000fe800000e0000 */
[----:B------:R-:W-:Y:S04]  /*8830*/  SHFL.IDX PT, R77, R77, R48, 0x1c1f ;  /* 0x001c1f304d4d7589 */ /* 0x000fe800000e0000 */
[----:B------:R-:W4:Y:S04]  /*8840*/  SHFL.IDX PT, R38, R55, R4, 0x1c1f ;  /* 0x001c1f0437267589 */ /* 0x000f2800000e0000 */
[----:B------:R-:W1:Y:S01]  /*8850*/  SHFL.IDX PT, R50, R79, R4, 0x1c1f ;  /* 0x001c1f044f327589 */ /* 0x000e6200000e0000 */
[----:B--2---:R-:W-:-:S02]  /*8860*/  SEL R32, R47, R20, P0 ;  /* 0x000000142f207207 */ /* 0x004fc40000000000 */
[----:B------:R-:W-:Y:S01]  /*8870*/  SEL R34, R20, R47, P0 ;  /* 0x0000002f14227207 */ /* 0x000fe20000000000 */
[----:B------:R-:W-:Y:S01]  /*8880*/  SHFL.IDX PT, R81, R81, R48, 0x1c1f ;  /* 0x001c1f3051517589 */ /* 0x000fe200000e0000 */
[----:B0-----:R-:W-:Y:S02]  /*8890*/  SEL R40, R49, R36, P0 ;  /* 0x0000002431287207 */ /* 0x001fe40000000000 */
[----:B------:R-:W-:Y:S01]  /*88a0*/  SEL R42, R36, R49, P0 ;  /* 0x00000031242a7207 */ /* 0x000fe20000000000 */
[----:B------:R-:W0:Y:S01]  /*88b0*/  SHFL.IDX PT, R56, R83, R4, 0x1c1f ;  /* 0x001c1f0453387589 */ /* 0x000e2200000e0000 */
[----:B---3--:R-:W-:Y:S02]  /*88c0*/  SEL R33, R75, R46, P0 ;  /* 0x0000002e4b217207 */ /* 0x008fe40000000000 */
[----:B------:R-:W-:Y:S01]  /*88d0*/  SEL R35, R46, R75, P0 ;  /* 0x0000004b2e237207 */ /* 0x000fe20000000000 */
[----:B------:R-:W-:Y:S04]  /*88e0*/  SHFL.IDX PT, R59, R59, R48, 0x1c1f ;  /* 0x001c1f303b3b7589 */ /* 0x000fe800000e0000 */
[----:B------:R-:W-:Y:S04]  /*88f0*/  SHFL.IDX PT, R85, R85, R48, 0x1c1f ;  /* 0x001c1f3055557589 */ /* 0x000fe800000e0000 */
[----:B------:R-:W2:Y:S01]  /*8900*/  SHFL.IDX PT, R44, R61, R4, 0x1c1f ;  /* 0x001c1f043d2c7589 */ /* 0x000ea200000e0000 */
[----:B----4-:R-:W-:-:S02]  /*8910*/  SEL R36, R53, R38, P0 ;  /* 0x0000002635247207 */ /* 0x010fc40000000000 */
[----:B------:R-:W-:Y:S01]  /*8920*/  SEL R38, R38, R53, P0 ;  /* 0x0000003526267207 */ /* 0x000fe20000000000 */
[----:B------:R-:W3:Y:S01]  /*8930*/  SHFL.IDX PT, R58, R87, R4, 0x1c1f ;  /* 0x001c1f04573a7589 */ /* 0x000ee200000e0000 */
[----:B-1----:R-:W-:Y:S02]  /*8940*/  SEL R41, R77, R50, P0 ;  /* 0x000000324d297207 */ /* 0x002fe40000000000 */
[----:B------:R-:W-:Y:S01]  /*8950*/  SEL R43, R50, R77, P0 ;  /* 0x0000004d322b7207 */ /* 0x000fe20000000000 */
[----:B------:R2:W-:Y:S04]  /*8960*/  STSM.16.M88.4 [R52], R8 ;  /* 0x0000000834007844 */ /* 0x0005e80000000200 */
[----:B------:R1:W-:Y:S01]  /*8970*/  STSM.16.M88.4 [R54], R12 ;  /* 0x0000000c36007844 */ /* 0x0003e20000000200 */
[----:B0-----:R-:W-:-:S02]  /*8980*/  SEL R37, R81, R56, P0 ;  /* 0x0000003851257207 */ /* 0x001fc40000000000 */
[----:B------:R-:W-:Y:S01]  /*8990*/  SEL R39, R56, R81, P0 ;  /* 0x0000005138277207 */ /* 0x000fe20000000000 */
[----:B------:R0:W-:Y:S04]  /*89a0*/  STSM.16.M88.4 [R68], R24 ;  /* 0x0000001844007844 */ /* 0x0001e80000000200 */
[----:B------:R0:W-:Y:S01]  /*89b0*/  STSM.16.M88.4 [R66], R28 ;  /* 0x0000001c42007844 */ /* 0x0001e20000000200 */
[----:B--2---:R-:W-:-:S03]  /*89c0*/  SEL R52, R59, R44, P0 ;  /* 0x0000002c3b347207 */ /* 0x004fc60000000000 */
[----:B------:R0:W-:Y:S01]  /*89d0*/  STSM.16.M88.4 [R64], R32 ;  /* 0x0000002040007844 */ /* 0x0001e20000000200 */
[----:B------:R-:W-:Y:S01]  /*89e0*/  IMAD.U32 R8, RZ, RZ, UR6 ;  /* 0x00000006ff087e24 */ /* 0x000fe2000f8e00ff */
[----:B-1----:R-:W-:Y:S02]  /*89f0*/  SEL R54, R44, R59, P0 ;  /* 0x0000003b2c367207 */ /* 0x002fe40000000000 */
[----:B------:R0:W-:Y:S01]  /*8a00*/  STSM.16.M88.4 [R62], R40 ;  /* 0x000000283e007844 */ /* 0x0001e20000000200 */
[----:B---3--:R-:W-:Y:S01]  /*8a10*/  SEL R53, R85, R58, P0 ;  /* 0x0000003a55357207 */ /* 0x008fe20000000000 */
[----:B------:R-:W-:Y:S01]  /*8a20*/  IMAD.U32 R9, RZ, RZ, UR7 ;  /* 0x00000007ff097e24 */ /* 0x000fe2000f8e00ff */
[----:B------:R-:W-:Y:S01]  /*8a30*/  SEL R55, R58, R85, P0 ;  /* 0x000000553a377207 */ /* 0x000fe20000000000 */
[----:B------:R0:W-:Y:S01]  /*8a40*/  STSM.16.M88.4 [R60], R36 ;  /* 0x000000243c007844 */ /* 0x0001e20000000200 */
[----:B------:R-:W-:-:S03]  /*8a50*/  ULDC.64 UR6, c[0x0][0xc08] ;  /* 0x0003020000067ab9 */ /* 0x000fc60000000a00 */
[----:B------:R0:W-:Y:S01]  /*8a60*/  STSM.16.M88.4 [R21], R52 ;  /* 0x0000003415007844 */ /* 0x0001e20000000200 */
[----:B------:R-:W-:Y:S06]  /*8a70*/  BAR.SYNC.DEFER_BLOCKING 0x1, 0x100 ;  /* 0x0044000000007b1d */ /* 0x000fec0000010000 */
[----:B------:R-:W2:Y:S01]  /*8a80*/  @P2 LDG.E R4, desc[UR52][R8.64] ;  /* 0x0000003408042981 */ /* 0x000ea2000c1e1900 */
[----:B------:R-:W-:Y:S01]  /*8a90*/  UISETP.NE.U32.AND UP1, UPT, UR6, URZ, UPT ;  /* 0x0000003f0600728c */ /* 0x000fe2000bf25070 */
[----:B------:R-:W-:Y:S01]  /*8aa0*/  ISETP.NE.AND P1, PT, R57, 0x1, PT ;  /* 0x000000013900780c */ /* 0x000fe20003f25270 */
[----:B------:R-:W-:-:S02]  /*8ab0*/  IMAD.U32 R13, RZ, RZ, UR41 ;  /* 0x00000029ff0d7e24 */ /* 0x000fc4000f8e00ff */
[----:B------:R-:W-:-:S06]  /*8ac0*/  UISETP.NE.AND.EX UP1, UPT, UR7, URZ, UPT, UP1 ;  /* 0x0000003f0700728c */ /* 0x000fcc000bf25310 */
[----:B------:R-:W-:-:S04]  /*8ad0*/  PLOP3.LUT P0, PT, PT, PT, UP1, 0x80, 0x0 ;  /* 0x000000000000781c */ /* 0x000fc80003f0f018 */
[----:B------:R-:W1:Y:S01]  /*8ae0*/  @P1 LDC R10, c[0x0][0xbec] ;  /* 0x0002fb00ff0a1b82 */ /* 0x000e620000000800 */
[----:B------:R-:W-:-:S04]  /*8af0*/  @UP1 ULEA UR6, UP2, UR38, UR6, 0x2 ;  /* 0x0000000626061291 */ /* 0x000fc8000f84103f */
[----:B------:R-:W-:Y:S02]  /*8b00*/  @UP1 ULEA.HI.X UR7, UR38, UR7, UR39, 0x2, UP2 ;  /* 0x0000000726071291 */ /* 0x000fe400090f1427 */
[----:B------:R-:W-:Y:S01]  /*8b10*/  IMAD.U32 R14, RZ, RZ, UR6 ;  /* 0x00000006ff0e7e24 */ /* 0x000fe2000f8e00ff */
[----:B------:R-:W3:Y:S03]  /*8b20*/  @P1 LDC R12, c[0x0][0xbf0] ;  /* 0x0002fc00ff0c1b82 */ /* 0x000ee60000000800 */
[----:B------:R-:W-:Y:S02]  /*8b30*/  MOV R15, UR7 ;  /* 0x00000007000f7c02 */ /* 0x000fe40008000f00 */
[----:B--2---:R-:W-:Y:S01]  /*8b40*/  @P2 R2UR UR4, R4 ;  /* 0x00000000040422ca */ /* 0x004fe200000e0000 */
[----:B------:R-:W-:-:S06]  /*8b50*/  IMAD.U32 R4, RZ, RZ, UR8 ;  /* 0x00000008ff047e24 */ /* 0x000fcc000f8e00ff */
[----:B------:R0:W5:Y:S01]  /*8b60*/  @P0 LDG.E R4, desc[UR52][R14.64] ;  /* 0x000000340e040981 */ /* 0x000162000c1e1900 */
[----:B-1-3--:R-:W-:Y:S07]  /*8b70*/  @P0 BRA `(.L_x_7140) ;  /* 0x0000000000100947 */ /* 0x00afee0003800000 */
[----:B------:R-:W-:Y:S05]  /*8b80*/  @!P2 BRA `(.L_x_7140) ;  /* 0x00000000000ca947 */ /* 0x000fea0003800000 */
[----:B------:R-:W2:Y:S04]  /*8b90*/  LDG.E R11, desc[UR52][R8.64] ;  /* 0x00000034080b7981 */ /* 0x000ea8000c1e1900 */
[----:B-----5:R-:W2:Y:S02]  /*8ba0*/  LDG.E R4, desc[UR52][R8.64+0x4] ;  /* 0x0000043408047981 */ /* 0x020ea4000c1e1900 */
[----:B--2---:R-:W-:-:S07]  /*8bb0*/  IMAD.IADD R4, R4, 0x1, -R11 ;  /* 0x0000000104047824 */ /* 0x004fce00078e0a0b */
.L_x_7140:
[----:B------:R-:W-:Y:S01]  /*8bc0*/  USHF.R.S32.HI UR14, URZ, 0x1f, UR42 ;  /* 0x0000001f3f0e7899 */ /* 0x000fe2000801142a */
[----:B------:R-:W-:Y:S01]  /*8bd0*/  IMAD R11, R13, 0x80, R170 ;  /* 0x000000800d0b7824 */ /* 0x000fe200078e02aa */
[----:B------:R-:W-:Y:S01]  /*8be0*/  ULDC.64 UR12, c[0x0][0xb90] ;  /* 0x0002e400000c7ab9 */ /* 0x000fe20000000a00 */
[----:B------:R-:W-:Y:S01]  /*8bf0*/  USHF.R.S32.HI UR9, URZ, 0x1f, UR4 ;  /* 0x0000001f3f097899 */ /* 0x000fe20008011404 */
[----:B0----5:R-:W-:Y:S01]  /*8c00*/  IMAD R53, R4, R57, RZ ;  /* 0x0000003904357224 */ /* 0x021fe200078e02ff */
[----:B------:R-:W-:Y:S01]  /*8c10*/  UIMAD UR10, UR14, UR12, URZ ;  /* 0x0000000c0e0a72a4 */ /* 0x000fe2000f8e023f */
[----:B------:R-:W-:Y:S01]  /*8c20*/  @P1 IMAD.HI.U32 R9, R11, R10, RZ ;  /* 0x0000000a0b091227 */ /* 0x000fe200078e00ff */
[----:B------:R-:W-:Y:S01]  /*8c30*/  UMOV UR8, UR4 ;  /* 0x0000000400087c82 */ /* 0x000fe20008000000 */
[----:B------:R-:W-:Y:S02]  /*8c40*/  USEL UR39, UR39, URZ, !UP0 ;  /* 0x0000003f27277287 */ /* 0x000fe4000c000000 */
        /* <DEDUP_REMOVED lines=35> */
[C---:B------:R-:W-:Y:S01]  /*8e80*/  LEA R14, P4, R8.reuse, UR6, 0x2 ;  /* 0x00000006080e7c11 */ /* 0x040fe2000f8810ff */
[----:B------:R-:W-:Y:S01]  /*8e90*/  IMAD.IADD R9, R9, 0x1, R15 ;  /* 0x0000000109097824 */ /* 0x000fe200078e020f */
[----:B------:R-:W-:Y:S01]  /*8ea0*/  LOP3.LUT P0, RZ, R19, 0x3, RZ, 0xc0, !PT ;  /* 0x0000000313ff7812 */ /* 0x000fe2000780c0ff */
[----:B------:R-:W-:Y:S01]  /*8eb0*/  IMAD.X R11, RZ, RZ, R7, P2 ;  /* 0x000000ffff0b7224 */ /* 0x000fe200010e0607 */
[----:B------:R-:W-:Y:S01]  /*8ec0*/  LOP3.LUT R10, R13, 0x380, RZ, 0xc0, !PT ;  /* 0x000003800d0a7812 */ /* 0x000fe200078ec0ff */
[----:B------:R-:W-:Y:S01]  /*8ed0*/  SHFL.IDX PT, R20, R14, RZ, 0x1c1f ;  /* 0x001c1fff0e147589 */ /* 0x000fe200000e0000 */
[----:B------:R-:W-:Y:S01]  /*8ee0*/  LEA.HI.X R26, R8, UR7, R9, 0x2, P4 ;  /* 0x00000007081a7c11 */ /* 0x000fe2000a0f1409 */
[----:B------:R-:W-:Y:S01]  /*8ef0*/  IMAD.U32 R9, RZ, RZ, UR41 ;  /* 0x00000029ff097e24 */ /* 0x000fe2000f8e00ff */
[C---:B------:R-:W-:Y:S01]  /*8f00*/  IADD3 R45, P6, R6.reuse, 0x4000, RZ ;  /* 0x00004000062d7810 */ /* 0x040fe20007fde0ff */
[----:B------:R-:W-:Y:S01]  /*8f10*/  SHFL.IDX PT, R48, R14, 0x1, 0x1c1f ;  /* 0x003c1f000e307f89 */ /* 0x000fe200000e0000 */
[C---:B------:R-:W-:Y:S01]  /*8f20*/  IADD3 R41, P5, R6.reuse, 0x5000, RZ ;  /* 0x0000500006297810 */ /* 0x040fe20007fbe0ff */
[----:B------:R-:W-:Y:S01]  /*8f30*/  IMAD R28, R9, 0x80, R168 ;  /* 0x00000080091c7824 */ /* 0x000fe200078e02a8 */
[C---:B------:R-:W-:Y:S01]  /*8f40*/  IADD3 R37, P4, R6.reuse, 0x6000, RZ ;  /* 0x0000600006257810 */ /* 0x040fe20007f9e0ff */
[----:B------:R-:W0:Y:S01]  /*8f50*/  SHFL.IDX PT, R21, R26, RZ, 0x1c1f ;  /* 0x001c1fff1a157589 */ /* 0x000e2200000e0000 */
[----:B------:R-:W-:Y:S01]  /*8f60*/  LOP3.LUT R15, R6, 0x380, RZ, 0xc0, !PT ;  /* 0x00000380060f7812 */ /* 0x000fe200078ec0ff */
[C---:B------:R-:W-:Y:S01]  /*8f70*/  VIADD R8, R28.reuse, 0x8 ;  /* 0x000000081c087836 */ /* 0x040fe20000000000 */
[----:B------:R-:W-:Y:S01]  /*8f80*/  ISETP.GE.OR P2, PT, R28, R53, P0 ;  /* 0x000000351c00720c */ /* 0x000fe20000746670 */
[----:B------:R-:W1:Y:S01]  /*8f90*/  SHFL.IDX PT, R49, R26, 0x1, 0x1c1f ;  /* 0x003c1f001a317f89 */ /* 0x000e6200000e0000 */
[----:B------:R-:W-:-:S02]  /*8fa0*/  SHF.R.U64 R10, R10, 0x3, RZ ;  /* 0x000000030a0a7819 */ /* 0x000fc400000012ff */
[----:B------:R-:W-:Y:S02]  /*8fb0*/  ISETP.GE.OR P0, PT, R8, R53, P0 ;  /* 0x000000350800720c */ /* 0x000fe40000706670 */
[----:B------:R-:W-:Y:S02]  /*8fc0*/  LOP3.LUT R44, R45, 0x380, RZ, 0xc0, !PT ;  /* 0x000003802d2c7812 */ /* 0x000fe400078ec0ff */
[----:B------:R-:W-:Y:S02]  /*8fd0*/  LOP3.LUT R40, R41, 0x380, RZ, 0xc0, !PT ;  /* 0x0000038029287812 */ /* 0x000fe400078ec0ff */
[----:B------:R-:W-:Y:S02]  /*8fe0*/  LOP3.LUT R36, R37, 0x380, RZ, 0xc0, !PT ;  /* 0x0000038025247812 */ /* 0x000fe400078ec0ff */
[----:B------:R-:W-:Y:S02]  /*8ff0*/  SHF.R.U64 R15, R15, 0x3, RZ ;  /* 0x000000030f0f7819 */ /* 0x000fe400000012ff */
[----:B------:R-:W-:Y:S01]  /*9000*/  LOP3.LUT R10, R10, R13, RZ, 0x3c, !PT ;  /* 0x0000000d0a0a7212 */ /* 0x000fe200078e3cff */
[----:B------:R-:W-:Y:S01]  /*9010*/  IMAD.X R13, RZ, RZ, R7, P3 ;  /* 0x000000ffff0d7224 */ /* 0x000fe200018e0607 */
[----:B------:R-:W-:Y:S01]  /*9020*/  IADD3 R9, P3, R6, 0x7000, RZ ;  /* 0x0000700006097810 */ /* 0x000fe20007f7e0ff */
[----:B------:R-:W-:Y:S01]  /*9030*/  UIMAD UR8, UR9, UR10, URZ ;  /* 0x0000000a090872a4 */ /* 0x000fe2000f8e023f */
[----:B------:R-:W-:-:S02]  /*9040*/  SHF.R.U64 R44, R44, 0x3, RZ ;  /* 0x000000032c2c7819 */ /* 0x000fc400000012ff */
[----:B------:R-:W-:Y:S01]  /*9050*/  SHF.R.U64 R40, R40, 0x3, RZ ;  /* 0x0000000328287819 */ /* 0x000fe200000012ff */
[----:B0-----:R0:W-:Y:S01]  /*9060*/  @!P2 ST.E desc[UR52][R20.64], R5 ;  /* 0x000000051400a985 */ /* 0x0011e2000c101934 */
[----:B------:R-:W-:Y:S02]  /*9070*/  SHF.R.U64 R36, R36, 0x3, RZ ;  /* 0x0000000324247819 */ /* 0x000fe400000012ff */
[----:B------:R-:W-:Y:S01]  /*9080*/  LOP3.LUT R6, R15, R6, RZ, 0x3c, !PT ;  /* 0x000000060f067212 */ /* 0x000fe200078e3cff */
[----:B------:R-:W-:Y:S01]  /*9090*/  UIMAD.WIDE.U32 UR6, UR4, UR10, URZ ;  /* 0x0000000a040672a5 */ /* 0x000fe2000f8e003f */
[----:B------:R-:W-:Y:S01]  /*90a0*/  LOP3.LUT R44, R44, R45, RZ, 0x3c, !PT ;  /* 0x0000002d2c2c7212 */ /* 0x000fe200078e3cff */
[----:B------:R-:W-:Y:S01]  /*90b0*/  UIMAD UR8, UR4, UR11, UR8 ;  /* 0x0000000b040872a4 */ /* 0x000fe2000f8e0208 */
[----:B------:R-:W-:Y:S01]  /*90c0*/  LOP3.LUT R40, R40, R41, RZ, 0x3c, !PT ;  /* 0x0000002928287212 */ /* 0x000fe200078e3cff */
[----:B-1----:R1:W-:Y:S01]  /*90d0*/  @!P0 ST.E desc[UR52][R48.64], R0 ;  /* 0x0000000030008985 */ /* 0x0023e2000c101934 */
[----:B------:R-:W-:Y:S01]  /*90e0*/  LOP3.LUT R36, R36, R37, RZ, 0x3c, !PT ;  /* 0x0000002524247212 */ /* 0x000fe200078e3cff */
[--C-:B------:R-:W-:Y:S01]  /*90f0*/  IMAD.X R45, RZ, RZ, R7.reuse, P6 ;  /* 0x000000ffff2d7224 */ /* 0x100fe200030e0607 */
[----:B------:R-:W-:Y:S01]  /*9100*/  IADD3.X R37, RZ, R7, RZ, P4, !PT ;  /* 0x00000007ff257210 */ /* 0x000fe200027fe4ff */
[----:B0-----:R-:W0:Y:S01]  /*9110*/  @P1 LDC R5, c[0x0][0xbec] ;  /* 0x0002fb00ff051b82 */ /* 0x001e220000000800 */
[--C-:B------:R-:W-:Y:S01]  /*9120*/  IMAD.X R41, RZ, RZ, R7.reuse, P5 ;  /* 0x000000ffff297224 */ /* 0x100fe200028e0607 */
[----:B------:R2:W5:Y:S01]  /*9130*/  LD.E.128 R28, desc[UR52][R6.64] ;  /* 0x00000034061c7980 */ /* 0x000562000c101d00 */
[----:B------:R-:W-:Y:S01]  /*9140*/  IMAD.X R33, RZ, RZ, R7, P3 ;  /* 0x000000ffff217224 */ /* 0x000fe200018e0607 */
[----:B------:R-:W-:Y:S01]  /*9150*/  ULDC.64 UR10, c[0x0][0xae8] ;  /* 0x0002ba00000a7ab9 */ /* 0x000fe20000000a00 */
[----:B------:R-:W-:-:S03]  /*9160*/  LOP3.LUT R4, R9, 0x380, RZ, 0xc0, !PT ;  /* 0x0000038009047812 */ /* 0x000fc600078ec0ff */
[----:B------:R-:W3:Y:S01]  /*9170*/  @P1 LDC R21, c[0x0][0xbf0] ;  /* 0x0002fc00ff151b82 */ /* 0x000ee20000000800 */
[----:B-1----:R-:W-:Y:S01]  /*9180*/  IMAD R0, R17, 0x20, R18 ;  /* 0x0000002011007824 */ /* 0x002fe200078e0212 */
[----:B------:R-:W-:Y:S01]  /*9190*/  UIADD3 UR7, UR7, UR8, URZ ;  /* 0x0000000807077290 */ /* 0x000fe2000fffe03f */
[----:B------:R-:W-:Y:S01]  /*91a0*/  SHF.R.U64 R4, R4, 0x3, RZ ;  /* 0x0000000304047819 */ /* 0x000fe200000012ff */
[----:B--2---:R-:W-:Y:S01]  /*91b0*/  IMAD.U32 R7, RZ, RZ, UR41 ;  /* 0x00000029ff077e24 */ /* 0x004fe2000f8e00ff */
[----:B------:R-:W-:Y:S01]  /*91c0*/  UIMAD UR4, UR14, UR10, URZ ;  /* 0x0000000a0e0472a4 */ /* 0x000fe2000f8e023f */
[----:B------:R-:W5:Y:S01]  /*91d0*/  LD.E.128 R24, desc[UR52][R24.64] ;  /* 0x0000003418187980 */ /* 0x000f62000c101d00 */
[----:B------:R-:W-:Y:S01]  /*91e0*/  UIMAD.WIDE.U32 UR6, UR42, UR10, UR6 ;  /* 0x0000000a2a0672a5 */ /* 0x000fe2000f8e0006 */
[----:B------:R-:W-:Y:S01]  /*91f0*/  IMAD R20, R7, 0x80, R0 ;  /* 0x0000008007147824 */ /* 0x000fe200078e0200 */
[----:B------:R-:W-:Y:S01]  /*9200*/  UIMAD UR4, UR42, UR11, UR4 ;  /* 0x0000000b2a0472a4 */ /* 0x000fe2000f8e0204 */
[----:B------:R-:W-:Y:S01]  /*9210*/  LOP3.LUT R32, R4, R9, RZ, 0x3c, !PT ;  /* 0x0000000904207212 */ /* 0x000fe200078e3cff */
[----:B------:R-:W-:Y:S01]  /*9220*/  ULDC.64 UR8, c[0x0][0xaf0] ;  /* 0x0002bc0000087ab9 */ /* 0x000fe20000000a00 */
[----:B------:R-:W-:Y:S01]  /*9230*/  IMAD.MOV.U32 R7, RZ, RZ, R20 ;  /* 0x000000ffff077224 */ /* 0x000fe200078e0014 */
[----:B------:R-:W-:Y:S01]  /*9240*/  UIADD3 UR7, UR7, UR4, URZ ;  /* 0x0000000407077290 */ /* 0x000fe2000fffe03f */
[----:B------:R-:W5:Y:S01]  /*9250*/  LD.E.128 R12, desc[UR52][R12.64] ;  /* 0x000000340c0c7980 */ /* 0x000f62000c101d00 */
[----:B0-----:R-:W-:Y:S01]  /*9260*/  @P1 IMAD.HI.U32 R0, R20, R5, RZ ;  /* 0x0000000514001227 */ /* 0x001fe200078e00ff */
[----:B------:R-:W-:-:S02]  /*9270*/  UIMAD UR4, UR39, UR8, URZ ;  /* 0x00000008270472a4 */ /* 0x000fc4000f8e023f */
[----:B------:R-:W5:Y:S01]  /*9280*/  LD.E.128 R8, desc[UR52][R10.64] ;  /* 0x000000340a087980 */ /* 0x000f62000c101d00 */
[----:B------:R-:W-:Y:S02]  /*9290*/  UIMAD.WIDE.U32 UR6, UR38, UR8, UR6 ;  /* 0x00000008260672a5 */ /* 0x000fe4000f8e0006 */
[----:B------:R-:W-:Y:S01]  /*92a0*/  UIMAD UR4, UR38, UR9, UR4 ;  /* 0x00000009260472a4 */ /* 0x000fe2000f8e0204 */
[----:B------:R-:W5:Y:S01]  /*92b0*/  LD.E.128 R44, desc[UR52][R44.64] ;  /* 0x000000342c2c7980 */ /* 0x000f62000c101d00 */
[----:B---3--:R-:W-:Y:S02]  /*92c0*/  @P1 SHF.R.U32.HI R7, RZ, R21, R0 ;  /* 0x00000015ff071219 */ /* 0x008fe40000011600 */
[----:B------:R-:W-:Y:S01]  /*92d0*/  UIADD3 UR4, UR7, UR4, URZ ;  /* 0x0000000407047290 */ /* 0x000fe2000fffe03f */
[----:B------:R-:W-:Y:S01]  /*92e0*/  IMAD.U32 R4, RZ, RZ, UR6 ;  /* 0x00000006ff047e24 */ /* 0x000fe2000f8e00ff */
[----:B------:R-:W5:Y:S01]  /*92f0*/  LD.E.128 R40, desc[UR52][R40.64] ;  /* 0x0000003428287980 */ /* 0x000f62000c101d00 */
[--C-:B------:R-:W-:Y:S01]  /*9300*/  SHF.R.S32.HI R0, RZ, 0x1f, R7.reuse ;  /* 0x0000001fff007819 */ /* 0x100fe20000011407 */
[----:B------:R-:W-:-:S02]  /*9310*/  IMAD.MOV R6, RZ, RZ, -R7 ;  /* 0x000000ffff067224 */ /* 0x000fc400078e0a07 */
[----:B------:R-:W-:Y:S01]  /*9320*/  IMAD.U32 R5, RZ, RZ, UR7 ;  /* 0x00000007ff057e24 */ /* 0x000fe2000f8e00ff */
[----:B------:R-:W-:Y:S01]  /*9330*/  ULDC.64 UR6, c[0x0][0xae0] ;  /* 0x0002b80000067ab9 */ /* 0x000fe20000000a00 */
[----:B------:R-:W-:Y:S01]  /*9340*/  IMAD R21, R57, R6, R20 ;  /* 0x0000000639157224 */ /* 0x000fe200078e0214 */
[----:B------:R-:W5:Y:S01]  /*9350*/  LD.E.128 R36, desc[UR52][R36.64] ;  /* 0x0000003424247980 */ /* 0x000f62000c101d00 */
[----:B------:R-:W-:Y:S02]  /*9360*/  IMAD R0, R0, UR6, RZ ;  /* 0x0000000600007c24 */ /* 0x000fe4000f8e02ff */
[----:B------:R-:W-:Y:S01]  /*9370*/  IMAD.U32 R5, RZ, RZ, UR4 ;  /* 0x00000004ff057e24 */ /* 0x000fe2000f8e00ff */
[----:B------:R-:W5:Y:S01]  /*9380*/  LD.E.128 R32, desc[UR52][R32.64] ;  /* 0x0000003420207980 */ /* 0x000f62000c101d00 */
[C---:B------:R-:W-:Y:S01]  /*9390*/  IMAD R49, R7.reuse, UR7, R0 ;  /* 0x0000000707317c24 */ /* 0x040fe2000f8e0200 */
[----:B------:R-:W-:Y:S01]  /*93a0*/  SHF.R.S32.HI R0, RZ, 0x1f, R21 ;  /* 0x0000001fff007819 */ /* 0x000fe20000011415 */
[----:B------:R-:W-:Y:S01]  /*93b0*/  @!PT LDS RZ, [RZ] ;  /* 0x00000000fffff984 */ /* 0x000fe20000000800 */
[----:B------:R-:W-:Y:S01]  /*93c0*/  @!PT LDS RZ, [RZ] ;  /* 0x00000000fffff984 */ /* 0x000fe20000000800 */
[----:B------:R-:W-:Y:S01]  /*93d0*/  @!PT LDS RZ, [RZ] ;  /* 0x00000000fffff984 */ /* 0x000fe20000000800 */
[----:B------:R-:W-:Y:S01]  /*93e0*/  @!PT LDS RZ, [RZ] ;  /* 0x00000000fffff984 */ /* 0x000fe20000000800 */
[----:B------:R0:W-:Y:S06]  /*93f0*/  MEMBAR.ALL.CTA ;  /* 0x0000000000007992 */ /* 0x0001ec0000008000 */
[----:B0-----:R-:W0:Y:S01]  /*9400*/  FENCE.VIEW.ASYNC.S ;  /* 0x00000000000073c6 */ /* 0x001e220000000000 */
[----:B------:R-:W-:Y:S01]  /*9410*/  IMAD.WIDE.U32 R4, R7, UR6, R4 ;  /* 0x0000000607047c25 */ /* 0x000fe2000f8e0004 */
[----:B------:R-:W-:-:S03]  /*9420*/  ULDC.64 UR6, c[0x0][0xad8] ;  /* 0x0002b60000067ab9 */ /* 0x000fc60000000a00 */
[----:B------:R-:W-:Y:S02]  /*9430*/  IMAD.U32 R55, RZ, RZ, UR41 ;  /* 0x00000029ff377e24 */ /* 0x000fe4000f8e00ff */
        /* <DEDUP_REMOVED lines=23> */
[----:B------:R-:W-:-:S11]  /*95b0*/  ISETP.GE.AND P3, PT, R16, UR4, PT ;  /* 0x0000000410007c0c */ /* 0x000fd6000bf66270 */
[-C--:B--2---:R-:W-:Y:S02]  /*95c0*/  @!P2 LEA R4, P4, R2, R7.reuse, 0x1 ;  /* 0x000000070204a211 */ /* 0x084fe400078808ff */
[----:B------:R-:W-:Y:S02]  /*95d0*/  @!P3 LEA R6, P5, R16, R7, 0x1 ;  /* 0x000000071006b211 */ /* 0x000fe400078a08ff */
[-C--:B0-----:R-:W-:Y:S02]  /*95e0*/  @!P2 LEA.HI.X R5, R2, R3.reuse, R193, 0x1, P4 ;  /* 0x000000030205a211 */ /* 0x081fe400020f0cc1 */
[----:B------:R-:W-:-:S03]  /*95f0*/  @!P3 LEA.HI.X R7, R16, R3, R192, 0x1, P5 ;  /* 0x000000031007b211 */ /* 0x000fc600028f0cc0 */
[----:B-----5:R3:W-:Y:S04]  /*9600*/  @!P2 ST.E.128 desc[UR52][R4.64], R28 ;  /* 0x0000001c0400a985 */ /* 0x0207e8000c101d34 */
[----:B------:R3:W-:Y:S02]  /*9610*/  @!P3 ST.E.128 desc[UR52][R6.64], R44 ;  /* 0x0000002c0600b985 */ /* 0x0007e4000c101d34 */
.L_x_7142:
[----:B------:R-:W-:Y:S05]  /*9620*/  BSYNC B1 ;  /* 0x0000000000017941 */ /* 0x000fea0003800000 */
.L_x_7141:
[----:B0-----:R0:W4:Y:S01]  /*9630*/  SHFL.IDX PT, R3, R21, 0x1, 0x181f ;  /* 0x00381f0015037f89 */ /* 0x00112200000e0000 */
[----:B------:R-:W-:Y:S03]  /*9640*/  BSSY B1, `(.L_x_7143) ;  /* 0x000000c000017945 */ /* 0x000fe60003800000 */
[----:B--23--:R0:W2:Y:S01]  /*9650*/  SHFL.IDX PT, R7, R20, 0x1, 0x181f ;  /* 0x00381f0014077f89 */ /* 0x00c0a200000e0000 */
[----:B------:R-:W-:Y:S05]  /*9660*/  @P0 BRA `(.L_x_7144) ;  /* 0x0000000000240947 */ /* 0x000fea0003800000 */
[----:B------:R-:W-:Y:S02]  /*9670*/  ULDC UR4, c[0x0][0xac8] ;  /* 0x0002b20000047ab9 */ /* 0x000fe40000000800 */
[----:B------:R-:W-:Y:S02]  /*9680*/  ISETP.GE.AND P3, PT, R2, UR4, PT ;  /* 0x0000000402007c0c */ /* 0x000fe4000bf66270 */
[----:B------:R-:W-:-:S11]  /*9690*/  ISETP.GE.AND P4, PT, R16, UR4, PT ;  /* 0x0000000410007c0c */ /* 0x000fd6000bf86270 */
[-C--:B--2---:R-:W-:Y:S02]  /*96a0*/  @!P3 LEA R4, P0, R2, R7.reuse, 0x1 ;  /* 0x000000070204b211 */ /* 0x084fe400078008ff */
[----:B------:R-:W-:Y:S02]  /*96b0*/  @!P4 LEA R6, P2, R16, R7, 0x1 ;  /* 0x000000071006c211 */ /* 0x000fe400078408ff */
[-C--:B----4-:R-:W-:Y:S02]  /*96c0*/  @!P3 LEA.HI.X R5, R2, R3.reuse, R193, 0x1, P0 ;  /* 0x000000030205b211 */ /* 0x090fe400000f0cc1 */
[----:B------:R-:W-:-:S03]  /*96d0*/  @!P4 LEA.HI.X R7, R16, R3, R192, 0x1, P2 ;  /* 0x000000031007c211 */ /* 0x000fc600010f0cc0 */
[----:B-----5:R3:W-:Y:S04]  /*96e0*/  @!P3 ST.E.128 desc[UR52][R4.64], R24 ;  /* 0x000000180400b985 */ /* 0x0207e8000c101d34 */
[----:B------:R3:W-:Y:S02]  /*96f0*/  @!P4 ST.E.128 desc[UR52][R6.64], R40 ;  /* 0x000000280600c985 */ /* 0x0007e4000c101d34 */
.L_x_7144:
[----:B------:R-:W-:Y:S05]  /*9700*/  BSYNC B1 ;  /* 0x0000000000017941 */ /* 0x000fea0003800000 */
.L_x_7143:
[----:B----4-:R4:W0:Y:S01]  /*9710*/  SHFL.IDX PT, R3, R21, 0x2, 0x181f ;  /* 0x00581f0015037f89 */ /* 0x01082200000e0000 */
        /* <DEDUP_REMOVED lines=12> */
.L_x_7146:
[----:B------:R-:W-:Y:S05]  /*97e0*/  BSYNC B1 ;  /* 0x0000000000017941 */ /* 0x000fea0003800000 */
.L_x_7145:
[----:B------:R-:W-:Y:S01]  /*97f0*/  IADD3 R0, R48, 0x60, RZ ;  /* 0x0000006030007810 */ /* 0x000fe20007ffe0ff */
[----:B01--4-:R-:W0:Y:S03]  /*9800*/  SHFL.IDX PT, R21, R21, 0x3, 0x181f ;  /* 0x00781f0015157f89 */ /* 0x013e2600000e0000 */
[----:B------:R-:W-:Y:S01]  /*9810*/  ISETP.GE.AND P0, PT, R0, R53, PT ;  /* 0x000000350000720c */ /* 0x000fe20003f06270 */
[----:B------:R1:W4:-:S12]  /*9820*/  SHFL.IDX PT, R3, R20, 0x3, 0x181f ;  /* 0x00781f0014037f89 */ /* 0x00031800000e0000 */
[----:B-1----:R-:W-:Y:S05]  /*9830*/  @P0 BRA `(.L_x_7147) ;  /* 0x0000000c001c0947 */ /* 0x002fea0003800000 */
[----:B------:R-:W-:Y:S02]  /*9840*/  ULDC UR4, c[0x0][0xac8] ;  /* 0x0002b20000047ab9 */ /* 0x000fe40000000800 */
[----:B------:R-:W-:-:S13]  /*9850*/  ISETP.GE.AND P1, PT, R2, UR4, PT ;  /* 0x0000000402007c0c */ /* 0x000fda000bf26270 */
[----:B---34-:R-:W-:-:S04]  /*9860*/  @!P1 LEA R4, P0, R2, R3, 0x1 ;  /* 0x0000000302049211 */ /* 0x018fc800078008ff */
[----:B0-----:R-:W-:Y:S02]  /*9870*/  @!P1 LEA.HI.X R5, R2, R21, R193, 0x1, P0 ;  /* 0x0000001502059211 */ /* 0x001fe400000f0cc1 */
[----:B------:R-:W-:-:S03]  /*9880*/  ISETP.GE.AND P0, PT, R16, UR4, PT ;  /* 0x0000000410007c0c */ /* 0x000fc6000bf06270 */
[----:B-----5:R1:W-:Y:S10]  /*9890*/  @!P1 ST.E.128 desc[UR52][R4.64], R8 ;  /* 0x0000000804009985 */ /* 0x0203f4000c101d34 */
[----:B------:R-:W-:Y:S05]  /*98a0*/  @P0 BRA `(.L_x_7147) ;  /* 0x0000000c00000947 */ /* 0x000fea0003800000 */
[----:B-1----:R-:W-:-:S04]  /*98b0*/  LEA R4, P0, R16, R3, 0x1 ;  /* 0x0000000310047211 */ /* 0x002fc800078008ff */
[----:B------:R-:W-:-:S05]  /*98c0*/  LEA.HI.X R5, R16, R21, R192, 0x1, P0 ;  /* 0x0000001510057211 */ /* 0x000fca00000f0cc0 */
[----:B------:R0:W-:Y:S01]  /*98d0*/  ST.E.128 desc[UR52][R4.64], R32 ;  /* 0x0000002004007985 */ /* 0x0001e2000c101d34 */
[----:B------:R-:W-:Y:S05]  /*98e0*/  BRA `(.L_x_7147) ;  /* 0x0000000800f07947 */ /* 0x000fea0003800000 */
.L_x_7139:
        /* <DEDUP_REMOVED lines=35> */
.L_x_7148:
        /* <DEDUP_REMOVED lines=46> */
.L_x_7150:
[----:B------:R-:W-:Y:S05]  /*9e00*/  BSYNC B1 ;  /* 0x0000000000017941 */ /* 0x000fea0003800000 */
.L_x_7149:
        /* <DEDUP_REMOVED lines=8> */
[----:B------:R-:W-:Y:S01]  /*9e90*/  BSSY B1, `(.L_x_7151) ;  /* 0x0000037000017945 */ /* 0x000fe20003800000 */
[----:B------:R-:W-:Y:S01]  /*9ea0*/  LEA R8, R8, R3, 0x7 ;  /* 0x0000000308087211 */ /* 0x000fe200078e38ff */
[----:B------:R-:W-:Y:S01]  /*9eb0*/  ULDC.64 UR12, c[0x0][0xae8] ;  /* 0x0002ba00000c7ab9 */ /* 0x000fe20000000a00 */
[----:B------:R-:W-:-:S02]  /*9ec0*/  UIADD3 UR7, UR7, UR8, URZ ;  /* 0x0000000807077290 */ /* 0x000fc4000fffe03f */
[----:B------:R-:W-:Y:S01]  /*9ed0*/  UIMAD UR4, UR10, UR12, URZ ;  /* 0x0000000c0a0472a4 */ /* 0x000fe2000f8e023f */
[----:B------:R-:W-:Y:S01]  /*9ee0*/  @P0 IMAD.HI.U32 R4, R8, R9, RZ ;  /* 0x0000000908040227 */ /* 0x000fe200078e00ff */
[----:B------:R-:W-:Y:S02]  /*9ef0*/  UIMAD.WIDE.U32 UR6, UR42, UR12, UR6 ;  /* 0x0000000c2a0672a5 */ /* 0x000fe4000f8e0006 */
[----:B------:R-:W-:Y:S01]  /*9f00*/  UIMAD UR4, UR42, UR13, UR4 ;  /* 0x0000000d2a0472a4 */ /* 0x000fe2000f8e0204 */
[----:B------:R-:W-:Y:S01]  /*9f10*/  IMAD.MOV.U32 R3, RZ, RZ, R8 ;  /* 0x000000ffff037224 */ /* 0x000fe200078e0008 */
[----:B------:R-:W-:Y:S02]  /*9f20*/  ULDC.64 UR8, c[0x0][0xaf0] ;  /* 0x0002bc0000087ab9 */ /* 0x000fe40000000a00 */
[----:B------:R-:W-:Y:S02]  /*9f30*/  UIADD3 UR7, UR7, UR4, URZ ;  /* 0x0000000407077290 */ /* 0x000fe4000fffe03f */
[----:B------:R-:W-:Y:S01]  /*9f40*/  UIMAD UR4, UR39, UR8, URZ ;  /* 0x00000008270472a4 */ /* 0x000fe2000f8e023f */
[----:B-1----:R-:W-:Y:S01]  /*9f50*/  @P0 SHF.R.U32.HI R3, RZ, R5, R4 ;  /* 0x00000005ff030219 */ /* 0x002fe20000011604 */
[----:B------:R-:W-:-:S02]  /*9f60*/  UIMAD.WIDE.U32 UR6, UR38, UR8, UR6 ;  /* 0x00000008260672a5 */ /* 0x000fc4000f8e0006 */
[----:B------:R-:W-:Y:S01]  /*9f70*/  UIMAD UR4, UR38, UR9, UR4 ;  /* 0x00000009260472a4 */ /* 0x000fe2000f8e0204 */
[--C-:B------:R-:W-:Y:S01]  /*9f80*/  SHF.R.S32.HI R4, RZ, 0x1f, R3.reuse ;  /* 0x0000001fff047819 */ /* 0x100fe20000011403 */
[----:B------:R-:W-:Y:S01]  /*9f90*/  IMAD.MOV R7, RZ, RZ, -R3 ;  /* 0x000000ffff077224 */ /* 0x000fe200078e0a03 */
[----:B------:R-:W-:Y:S01]  /*9fa0*/  ULDC.64 UR8, c[0x0][0xae0] ;  /* 0x0002b80000087ab9 */ /* 0x000fe20000000a00 */
[----:B------:R-:W-:Y:S02]  /*9fb0*/  UIADD3 UR4, UR7, UR4, URZ ;  /* 0x0000000407047290 */ /* 0x000fe4000fffe03f */
[----:B------:R-:W-:Y:S02]  /*9fc0*/  IMAD.U32 R5, RZ, RZ, UR7 ;  /* 0x00000007ff057e24 */ /* 0x000fe4000f8e00ff */
[----:B------:R-:W-:Y:S02]  /*9fd0*/  IMAD R6, R4, UR8, RZ ;  /* 0x0000000804067c24 */ /* 0x000fe4000f8e02ff */
[----:B------:R-:W-:Y:S01]  /*9fe0*/  IMAD.U32 R4, RZ, RZ, UR6 ;  /* 0x00000006ff047e24 */ /* 0x000fe2000f8e00ff */
[----:B------:R-:W-:Y:S01]  /*9ff0*/  ULDC.64 UR6, c[0x0][0xad8] ;  /* 0x0002b60000067ab9 */ /* 0x000fe20000000a00 */
[----:B------:R-:W-:-:S02]  /*a000*/  IMAD.U32 R5, RZ, RZ, UR4 ;  /* 0x00000004ff057e24 */ /* 0x000fc4000f8e00ff */
[----:B------:R-:W-:Y:S02]  /*a010*/  IMAD R7, R11, R7, R8 ;  /* 0x000000070b077224 */ /* 0x000fe400078e0208 */
[C---:B------:R-:W-:Y:S02]  /*a020*/  IMAD R9, R3.reuse, UR9, R6 ;  /* 0x0000000903097c24 */ /* 0x040fe4000f8e0206 */
        /* <DEDUP_REMOVED lines=22> */
[----:B------:R-:W-:-:S11]  /*a190*/  ISETP.GE.AND P5, PT, R16, UR4, PT ;  /* 0x0000000410007c0c */ /* 0x000fd6000bfa6270 */
[-C--:B-1----:R-:W-:Y:S02]  /*a1a0*/  @!P4 LEA R12, P2, R2, R7.reuse, 0x1 ;  /* 0x00000007020cc211 */ /* 0x082fe400078408ff */
[----:B------:R-:W-:Y:S02]  /*a1b0*/  @!P5 LEA R4, P3, R16, R7, 0x1 ;  /* 0x000000071004d211 */ /* 0x000fe400078608ff */
[-C--:B--2---:R-:W-:Y:S02]  /*a1c0*/  @!P4 LEA.HI.X R13, R2, R5.reuse, R193, 0x1, P2 ;  /* 0x00000005020dc211 */ /* 0x084fe400010f0cc1 */
[----:B------:R-:W-:-:S03]  /*a1d0*/  @!P5 LEA.HI.X R5, R16, R5, R192, 0x1, P3 ;  /* 0x000000051005d211 */ /* 0x000fc600018f0cc0 */
[----:B------:R3:W-:Y:S04]  /*a1e0*/  @!P4 ST.E.128 desc[UR52][R12.64], RZ ;  /* 0x000000ff0c00c985 */ /* 0x0007e8000c101d34 */
[----:B------:R3:W-:Y:S02]  /*a1f0*/  @!P5 ST.E.128 desc[UR52][R4.64], RZ ;  /* 0x000000ff0400d985 */ /* 0x0007e4000c101d34 */
.L_x_7152:
[----:B------:R-:W-:Y:S05]  /*a200*/  BSYNC B1 ;  /* 0x0000000000017941 */ /* 0x000fea0003800000 */
.L_x_7151:
[----:B--23--:R2:W3:Y:S01]  /*a210*/  SHFL.IDX PT, R5, R3, 0x1, 0x181f ;  /* 0x00381f0003057f89 */ /* 0x00c4e200000e0000 */
[----:B------:R-:W-:Y:S03]  /*a220*/  BSSY B1, `(.L_x_7153) ;  /* 0x000000c000017945 */ /* 0x000fe60003800000 */
[----:B-1----:R2:W1:Y:S01]  /*a230*/  SHFL.IDX PT, R7, R6, 0x1, 0x181f ;  /* 0x00381f0006077f89 */ /* 0x00246200000e0000 */
[----:B------:R-:W-:Y:S05]  /*a240*/  @P1 BRA `(.L_x_7154) ;  /* 0x0000000000241947 */ /* 0x000fea0003800000 */
[----:B------:R-:W-:Y:S02]  /*a250*/  ULDC UR4, c[0x0][0xac8] ;  /* 0x0002b20000047ab9 */ /* 0x000fe40000000800 */
[----:B------:R-:W-:Y:S02]  /*a260*/  ISETP.GE.AND P3, PT, R2, UR4, PT ;  /* 0x0000000402007c0c */ /* 0x000fe4000bf66270 */
[----:B------:R-:W-:-:S11]  /*a270*/  ISETP.GE.AND P4, PT, R16, UR4, PT ;  /* 0x0000000410007c0c */ /* 0x000fd6000bf86270 */
[-C--:B-1----:R-:W-:Y:S02]  /*a280*/  @!P3 LEA R12, P1, R2, R7.reuse, 0x1 ;  /* 0x00000007020cb211 */ /* 0x082fe400078208ff */
[----:B------:R-:W-:Y:S02]  /*a290*/  @!P4 LEA R4, P2, R16, R7, 0x1 ;  /* 0x000000071004c211 */ /* 0x000fe400078408ff */
[-C--:B---3--:R-:W-:Y:S02]  /*a2a0*/  @!P3 LEA.HI.X R13, R2, R5.reuse, R193, 0x1, P1 ;  /* 0x00000005020db211 */ /* 0x088fe400008f0cc1 */
[----:B------:R-:W-:-:S03]  /*a2b0*/  @!P4 LEA.HI.X R5, R16, R5, R192, 0x1, P2 ;  /* 0x000000051005c211 */ /* 0x000fc600010f0cc0 */
[----:B------:R4:W-:Y:S04]  /*a2c0*/  @!P3 ST.E.128 desc[UR52][R12.64], RZ ;  /* 0x000000ff0c00b985 */ /* 0x0009e8000c101d34 */
[----:B------:R4:W-:Y:S02]  /*a2d0*/  @!P4 ST.E.128 desc[UR52][R4.64], RZ ;  /* 0x000000ff0400c985 */ /* 0x0009e4000c101d34 */
.L_x_7154:
[----:B------:R-:W-:Y:S05]  /*a2e0*/  BSYNC B1 ;  /* 0x0000000000017941 */ /* 0x000fea0003800000 */
.L_x_7153:
[----:B---34-:R3:W4:Y:S01]  /*a2f0*/  SHFL.IDX PT, R5, R3, 0x2, 0x181f ;  /* 0x00581f0003057f89 */ /* 0x01872200000e0000 */
        /* <DEDUP_REMOVED lines=8> */
[-C--:B----4-:R-:W-:Y:S02]  /*a380*/  @!P2 LEA.HI.X R13, R2, R5.reuse, R193, 0x1, P0 ;  /* 0x00000005020da211 */ /* 0x090fe400000f0cc1 */
[----:B------:R-:W-:-:S03]  /*a390*/  @!P3 LEA.HI.X R5, R16, R5, R192, 0x1, P1 ;  /* 0x000000051005b211 */ /* 0x000fc600008f0cc0 */
[----:B------:R1:W-:Y:S04]  /*a3a0*/  @!P2 ST.E.128 desc[UR52][R12.64], RZ ;  /* 0x000000ff0c00a985 */ /* 0x0003e8000c101d34 */
[----:B------:R1:W-:Y:S02]  /*a3b0*/  @!P3 ST.E.128 desc[UR52][R4.64], RZ ;  /* 0x000000ff0400b985 */ /* 0x0003e4000c101d34 */
.L_x_7156:
[----:B------:R-:W-:Y:S05]  /*a3c0*/  BSYNC B1 ;  /* 0x0000000000017941 */ /* 0x000fea0003800000 */
.L_x_7155:
[----:B------:R-:W-:Y:S01]  /*a3d0*/  VIADD R0, R8, 0x60 ;  /* 0x0000006008007836 */ /* 0x000fe20000000000 */
[----:B0-23--:R-:W0:Y:S04]  /*a3e0*/  SHFL.IDX PT, R3, R3, 0x3, 0x181f ;  /* 0x00781f0003037f89 */ /* 0x00de2800000e0000 */
[----:B------:R-:W-:Y:S01]  /*a3f0*/  ISETP.GE.AND P0, PT, R0, R11, PT ;  /* 0x0000000b0000720c */ /* 0x000fe20003f06270 */
[----:B-1--4-:R1:W2:-:S12]  /*a400*/  SHFL.IDX PT, R5, R6, 0x3, 0x181f ;  /* 0x00781f0006057f89 */ /* 0x01229800000e0000 */
[----:B-1----:R-:W-:Y:S05]  /*a410*/  @P0 BRA `(.L_x_7147) ;  /* 0x0000000000240947 */ /* 0x002fea0003800000 */
[----:B------:R-:W-:Y:S02]  /*a420*/  ULDC UR4, c[0x0][0xac8] ;  /* 0x0002b20000047ab9 */ /* 0x000fe40000000800 */
[----:B------:R-:W-:Y:S02]  /*a430*/  ISETP.GE.AND P2, PT, R2, UR4, PT ;  /* 0x0000000402007c0c */ /* 0x000fe4000bf46270 */
[----:B------:R-:W-:-:S11]  /*a440*/  ISETP.GE.AND P3, PT, R16, UR4, PT ;  /* 0x0000000410007c0c */ /* 0x000fd6000bf66270 */
[-C--:B--2---:R-:W-:Y:S02]  /*a450*/  @!P2 LEA R6, P0, R2, R5.reuse, 0x1 ;  /* 0x000000050206a211 */ /* 0x084fe400078008ff */
[----:B------:R-:W-:Y:S02]  /*a460*/  @!P3 LEA R4, P1, R16, R5, 0x1 ;  /* 0x000000051004b211 */ /* 0x000fe400078208ff */
[-C--:B0-----:R-:W-:Y:S02]  /*a470*/  @!P2 LEA.HI.X R7, R2, R3.reuse, R193, 0x1, P0 ;  /* 0x000000030207a211 */ /* 0x081fe400000f0cc1 */
[----:B------:R-:W-:-:S03]  /*a480*/  @!P3 LEA.HI.X R5, R16, R3, R192, 0x1, P1 ;  /* 0x000000031005b211 */ /* 0x000fc600008f0cc0 */
[----:B------:R0:W-:Y:S04]  /*a490*/  @!P2 ST.E.128 desc[UR52][R6.64], RZ ;  /* 0x000000ff0600a985 */ /* 0x0001e8000c101d34 */
[----:B------:R0:W-:Y:S02]  /*a4a0*/  @!P3 ST.E.128 desc[UR52][R4.64], RZ ;  /* 0x000000ff0400b985 */ /* 0x0001e4000c101d34 */
.L_x_7147:
[----:B------:R-:W-:Y:S05]  /*a4b0*/  BSYNC B0 ;  /* 0x0000000000007941 */ /* 0x000fea0003800000 */
.L_x_7138:
[----:B------:R-:W-:Y:S02]  /*a4c0*/  ULDC UR4, c[0x0][0xc3c] ;  /* 0x00030f0000047ab9 */ /* 0x000fe40000000800 */
[----:B------:R-:W-:-:S13]  /*a4d0*/  ISETP.GE.AND P0, PT, R51, UR4, PT ;  /* 0x0000000433007c0c */ /* 0x000fda000bf06270 */
[----:B------:R-:W-:Y:S05]  /*a4e0*/  @!P0 BRA `(.L_x_7157) ;  /* 0xffffff68001c8947 */ /* 0x000fea000383ffff */
[----:B------:R-:W-:Y:S05]  /*a4f0*/  EXIT ;  /* 0x000000000000794d */ /* 0x000fea0003800000 */
.L_x_7110:
        /* <DEDUP_REMOVED lines=55> */
.L_x_7163:
        /* <DEDUP_REMOVED lines=12> */
.L_x_7162:
[----:B------:R-:W-:Y:S05]  /*a930*/  BSYNC B0 ;  /* 0x0000000000007941 */ /* 0x000fea0003800000 */
.L_x_7161:
        /* <DEDUP_REMOVED lines=21> */
.L_x_7159:
        /* <DEDUP_REMOVED lines=17> */
.L_x_7164:
[----:B---3--:R-:W-:Y:S01]  /*aba0*/  IMAD R16, R16, R11, R8 ;  /* 0x0000000b10107224 */ /* 0x008fe200078e0208 */
[----:B0-----:R-:W-:Y:S01]  /*abb0*/  IABS R2, R10 ;  /* 0x0000000a00027213 */ /* 0x001fe20000000000 */
[----:B------:R-:W-:Y:S01]  /*abc0*/  UIADD3 UR40, UR40, UR4, URZ ;  /* 0x0000000428287290 */ /* 0x000fe2000fffe03f */
[----:B-1----:R-:W-:Y:S01]  /*abd0*/  IADD3 R0, RZ, -R3, RZ ;  /* 0x80000003ff007210 */ /* 0x002fe20007ffe0ff */
        /* <DEDUP_REMOVED lines=24> */
.L_x_7160:
[----:B------:R-:W-:Y:S01]  /*ad60*/  IMAD.MOV.U32 R16, RZ, RZ, R7 ;  /* 0x000000ffff107224 */ /* 0x000fe200078e0007 */
[----:B------:R-:W-:Y:S01]  /*ad70*/  ULDC UR40, c[0x0][0xc3c] ;  /* 0x00030f0000287ab9 */ /* 0x000fe20000000800 */
[----:B------:R-:W-:Y:S02]  /*ad80*/  IMAD.MOV.U32 R17, RZ, RZ, RZ ;  /* 0x000000ffff117224 */ /* 0x000fe400078e00ff */
[----:B------:R-:W-:-:S07]  /*ad90*/  IMAD.MOV.U32 R18, RZ, RZ, RZ ;  /* 0x000000ffff127224 */ /* 0x000fce00078e00ff */
.L_x_7165:
[----:B------:R-:W-:Y:S01]  /*ada0*/  ISETP.NE.AND P0, PT, R5, RZ, PT ;  /* 0x000000ff0500720c */ /* 0x000fe20003f05270 */
[----:B------:R-:W-:-:S12]  /*adb0*/  IMAD.U32 R19, RZ, RZ, UR40 ;  /* 0x00000028ff137e24 */ /* 0x000fd8000f8e00ff */
[----:B------:R-:W0:Y:S01]  /*adc0*/  @!P0 S2R R3, SR_CgaCtaId ;  /* 0x0000000000038919 */ /* 0x000e220000008800 */
[----:B------:R-:W-:-:S04]  /*add0*/  @!P0 MOV R0, 0x400 ;  /* 0x0000040000008802 */ /* 0x000fc80000000f00 */
[----:B0-----:R-:W-:-:S05]  /*ade0*/  @!P0 LEA R0, R3, R0, 0x18 ;  /* 0x0000000003008211 */ /* 0x001fca00078ec0ff */
[----:B------:R0:W-:Y:S01]  /*adf0*/  @!P0 STS.128 [R0+0x228d0], R16 ;  /* 0x0228d01000008388 */ /* 0x0001e20000000c00 */
[----:B------:R-:W-:Y:S06]  /*ae00*/  BAR.ARV 0x5, 0x180 ;  /* 0x0146000000007b1d */ /* 0x000fec0000002000 */
.L_x_7158:
[----:B------:R-:W-:Y:S01]  /*ae10*/  ULDC UR4, c[0x0][0xc3c] ;  /* 0x00030f0000047ab9 */ /* 0x000fe20000000800 */
[----:B------:R1:W-:Y:S01]  /*ae20*/  STL [R1+0x1c], RZ ;  /* 0x00001cff01007387 */ /* 0x0003e20000100800 */
[----:B------:R-:W-:Y:S01]  /*ae30*/  UISETP.GE.AND UP0, UPT, UR40, UR4, UPT ;  /* 0x000000042800728c */ /* 0x000fe2000bf06270 */
[----:B------:R-:W-:Y:S01]  /*ae40*/  IMAD.MOV.U32 R36, RZ, RZ, 0x1 ;  /* 0x00000001ff247424 */ /* 0x000fe200078e00ff */
[----:B------:R-:W-:-:S04]  /*ae50*/  MOV R33, RZ ;  /* 0x000000ff00217202 */ /* 0x000fc80000000f00 */
[----:B------:R-:W-:-:S13]  /*ae60*/  PLOP3.LUT P0, PT, PT, PT, UP0, 0x80, 0x0 ;  /* 0x000000000000781c */ /* 0x000fda0003f0f008 */
[----:B-1----:R-:W-:Y:S05]  /*ae70*/  @P0 BRA `(.L_x_7166) ;  /* 0x0000005c00200947 */ /* 0x002fea0003800000 */
[----:B------:R-:W1:Y:S01]  /*ae80*/  S2R R9, SR_TID.X ;  /* 0x0000000000097919 */ /* 0x000e620000002100 */
[----:B------:R-:W3:Y:S01]  /*ae90*/  S2UR UR4, SR_CgaCtaId ;  /* 0x00000000000479c3 */ /* 0x000ee20000008800 */
[----:B------:R-:W-:Y:S01]  /*aea0*/  MOV R22, 0x400 ;  /* 0x0000040000167802 */ /* 0x000fe20000000f00 */
[----:B------:R-:W-:Y:S01]  /*aeb0*/  IMAD.MOV.U32 R36, RZ, RZ, 0x1 ;  /* 0x00000001ff247424 */ /* 0x000fe200078e00ff */
[----:B------:R-:W-:Y:S01]  /*aec0*/  ULOP3.LUT UR46, UR37, 0x2, URZ, 0xfc, !UPT ;  /* 0x00000002252e7892 */ /* 0x000fe2000f8efc3f */
[----:B------:R-:W-:Y:S01]  /*aed0*/  IMAD.MOV.U32 R33, RZ, RZ, RZ ;  /* 0x000000ffff217224 */ /* 0x000fe200078e00ff */
[----:B------:R-:W-:Y:S01]  /*aee0*/  ULOP3.LUT UR48, UR37, 0x1, URZ, 0xfc, !UPT ;  /* 0x0000000125307892 */ /* 0x000fe2000f8efc3f */
[----:B------:R-:W-:Y:S01]  /*aef0*/  ULDC UR49, c[0x0][0xc] ;  /* 0x0000030000317ab9 */ /* 0x000fe20000000800 */
[C---:B-1----:R-:W-:Y:S01]  /*af00*/  IMAD.SHL.U32 R2, R9.reuse, 0x20, RZ ;  /* 0x0000002009027824 */ /* 0x042fe200078e00ff */
[C---:B------:R-:W-:Y:S01]  /*af10*/  LOP3.LUT R8, R9.reuse, 0x7f, RZ, 0xc0, !PT ;  /* 0x0000007f09087812 */ /* 0x040fe200078ec0ff */
[C---:B------:R-:W-:Y:S01]  /*af20*/  IMAD.SHL.U32 R23, R9.reuse, 0x80, RZ ;  /* 0x0000008009177824 */ /* 0x040fe200078e00ff */
[C---:B------:R-:W-:Y:S01]  /*af30*/  LOP3.LUT P0, RZ, R9.reuse, 0x4, RZ, 0xc0, !PT ;  /* 0x0000000409ff7812 */ /* 0x040fe2000780c0ff */
[C---:B------:R-:W-:Y:S01]  /*af40*/  IMAD.SHL.U32 R7, R9.reuse, 0x4, RZ ;  /* 0x0000000409077824 */ /* 0x040fe200078e00ff */
[----:B------:R-:W-:Y:S01]  /*af50*/  LOP3.LUT R4, R2, 0x80, RZ, 0xc0, !PT ;  /* 0x0000008002047812 */ /* 0x000fe200078ec0ff */
[----:B------:R-:W-:Y:S01]  /*af60*/  IMAD.SHL.U32 R32, R9, 0x10, RZ ;  /* 0x0000001009207824 */ /* 0x000fe200078e00ff */
[----:B0-----:R-:W-:-:S02]  /*af70*/  SHF.R.U32.HI R0, RZ, 0x5, R8 ;  /* 0x00000005ff007819 */ /* 0x001fc40000011608 */
[----:B------:R-:W-:Y:S02]  /*af80*/  LOP3.LUT R3, R23, 0x380, RZ, 0xc0, !PT ;  /* 0x0000038017037812 */ /* 0x000fe400078ec0ff */
[----:B------:R-:W-:Y:S02]  /*af90*/  LOP3.LUT R5, R2, 0x60, RZ, 0xc0, !PT ;  /* 0x0000006002057812 */ /* 0x000fe400078ec0ff */
[----:B------:R-:W-:Y:S01]  /*afa0*/  LOP3.LUT R4, R4, 0x10, R9, 0xf8, !PT ;  /* 0x0000001004047812 */ /* 0x000fe200078ef809 */
[----:B------:R-:W-:Y:S01]  /*afb0*/  IMAD R3, R0, 0x10, R3 ;  /* 0x0000001000037824 */ /* 0x000fe200078e0203 */
[----:B------:R-:W-:Y:S01]  /*afc0*/  LOP3.LUT R2, R2, 0x100, RZ, 0xc0, !PT ;  /* 0x0000010002027812 */ /* 0x000fe200078ec0ff */
[----:B--2---:R-:W-:Y:S01]  /*afd0*/  IMAD R6, R0, 0x200, R5 ;  /* 0x0000020000067824 */ /* 0x004fe200078e0205 */
[----:B------:R-:W-:Y:S01]  /*afe0*/  LOP3.LUT R5, R4, 0x10, R7, 0x78, !PT ;  /* 0x0000001004057812 */ /* 0x000fe200078e7807 */
[----:B------:R-:W-:Y:S01]  /*aff0*/  IMAD.SHL.U32 R7, R9, 0x2, RZ ;  /* 0x0000000209077824 */ /* 0x000fe200078e00ff */
[----:B------:R-:W-:-:S02]  /*b000*/  LOP3.LUT R0, R3, 0x70, R32, 0x78, !PT ;  /* 0x0000007003007812 */ /* 0x000fc400078e7820 */
[----:B------:R-:W-:Y:S02]  /*b010*/  IADD3 R2, R5, R6, R2 ;  /* 0x0000000605027210 */ /* 0x000fe40007ffe002 */
[----:B------:R-:W-:Y:S02]  /*b020*/  LOP3.LUT R4, R32, 0x3f0, RZ, 0xc0, !PT ;  /* 0x000003f020047812 */ /* 0x000fe400078ec0ff */
[----:B------:R-:W-:Y:S01]  /*b030*/  LOP3.LUT R23, R0, 0xc00, R23, 0xf8, !PT ;  /* 0x00000c0000177812 */ /* 0x000fe200078ef817 */
[----:B------:R3:W-:Y:S01]  /*b040*/  STL [R1+0x14], R2 ;  /* 0x0000140201007387 */ /* 0x0007e20000100800 */
[----:B------:R-:W-:Y:S02]  /*b050*/  SHF.R.U32.HI R0, RZ, 0x3, R8 ;  /* 0x00000003ff007819 */ /* 0x000fe40000011608 */
[----:B------:R-:W-:Y:S01]  /*b060*/  LOP3.LUT R7, R4, 0x70, R7, 0x78, !PT ;  /* 0x0000007004077812 */ /* 0x000fe200078e7807 */
[----:B------:R-:W-:Y:S01]  /*b070*/  STL [R1+0x1c], RZ ;  /* 0x00001cff01007387 */ /* 0x000fe20000100800 */
[----:B------:R-:W-:-:S02]  /*b080*/  LOP3.LUT R3, R0, 0x70, R32, 0xf8, !PT ;  /* 0x0000007000037812 */ /* 0x000fc400078ef820 */
[----:B------:R-:W-:Y:S02]  /*b090*/  LOP3.LUT R0, R7, 0x400, R32, 0xf8, !PT ;  /* 0x0000040007007812 */ /* 0x000fe400078ef820 */
[----:B------:R-:W-:Y:S01]  /*b0a0*/  LOP3.LUT R32, R32, 0x70, RZ, 0xc0, !PT ;  /* 0x0000007020207812 */ /* 0x000fe200078ec0ff */
[----:B---3--:R-:W-:Y:S01]  /*b0b0*/  IMAD.U32 R2, RZ, RZ, UR4 ;  /* 0x00000004ff027e24 */ /* 0x008fe2000f8e00ff */
[----:B------:R-:W-:-:S04]  /*b0c0*/  LOP3.LUT R3, R3, 0x80, RZ, 0xfc, !PT ;  /* 0x0000008003037812 */ /* 0x000fc800078efcff */
[----:B------:R-:W-:Y:S01]  /*b0d0*/  LEA R22, R2, R22, 0x18 ;  /* 0x0000001602167211 */ /* 0x000fe200078ec0ff */
[----:B------:R0:W-:Y:S04]  /*b0e0*/  STL [R1+0x8], R2 ;  /* 0x0000080201007387 */ /* 0x0001e80000100800 */
[----:B------:R1:W-:Y:S01]  /*b0f0*/  STL [R1+0x10], R0 ;  /* 0x0000100001007387 */ /* 0x0003e20000100800 */
[C---:B0-----:R-:W-:Y:S02]  /*b100*/  VIADD R2, R23.reuse, 0x40 ;  /* 0x0000004017027836 */ /* 0x041fe40000000000 */
[----:B------:R-:W-:Y:S02]  /*b110*/  @P0 VIADD R2, R23, 0xffffffc0 ;  /* 0xffffffc017020836 */ /* 0x000fe40000000000 */
[----:B-1----:R-:W-:-:S03]  /*b120*/  IMAD.IADD R0, R22, 0x1, R0 ;  /* 0x0000000116007824 */ /* 0x002fc600078e0200 */
[----:B------:R0:W-:Y:S04]  /*b130*/  STL [R1+0xc], R2 ;  /* 0x00000c0201007387 */ /* 0x0001e80000100800 */
[----:B------:R0:W-:Y:S02]  /*b140*/  STL [R1+0x18], R0 ;  /* 0x0000180001007387 */ /* 0x0001e40000100800 */
.L_x_7239:
[----:B------:R-:W-:Y:S01]  /*b150*/  ULDC.64 UR4, c[0x0][0xc88] ;  /* 0x0003220000047ab9 */ /* 0x000fe20000000a00 */
[----:B------:R-:W-:Y:S01]  /*b160*/  ULDC.64 UR6, c[0x0][0xa18] ;  /* 0x0002860000067ab9 */ /* 0x000fe20000000a00 */
[----:B------:R-:W-:Y:S01]  /*b170*/  UIMAD.WIDE UR4, UR40, 0x4, UR4 ;  /* 0x00000004280478a5 */ /* 0x000fe2000f8e0204 */
[----:B------:R-:W-:-:S05]  /*b180*/  ULDC.64 UR8, c[0x0][0xa00] ;  /* 0x0002800000087ab9 */ /* 0x000fca0000000a00 */
[----:B01----:R-:W-:Y:S02]  /*b190*/  IMAD.U32 R2, RZ, RZ, UR4 ;  /* 0x00000004ff027e24 */ /* 0x003fe4000f8e00ff */
        /* <DEDUP_REMOVED lines=22> */
[----:B------:R-:W-:Y:S02]  /*b300*/  MOV R3, UR5 ;  /* 0x0000000500037c02 */ /* 0x000fe40008000f00 */
[----:B------:R-:W-:Y:S02]  /*b310*/  @UP0 UIADD3.X UR7, UR39, UR7, URZ, UP4, !UPT ;  /* 0x0000000727070290 */ /* 0x000fe4000a7fe43f */
[----:B------:R-:W-:Y:S01]  /*b320*/  UIADD3 UR8, UP0, UR38, UR8, URZ ;  /* 0x0000000826087290 */ /* 0x000fe2000ff1e03f */
[----:B------:R0:W5:Y:S03]  /*b330*/  @P0 LDG.E R0, desc[UR52][R2.64] ;  /* 0x0000003402000981 */ /* 0x000166000c1e1900 */
        /* <DEDUP_REMOVED lines=18> */
.L_x_7167:
        /* <DEDUP_REMOVED lines=21> */
.L_x_7168:
        /* <DEDUP_REMOVED lines=11> */
.L_x_7169:
        /* <DEDUP_REMOVED lines=25> */
.L_x_7171:
        /* <DEDUP_REMOVED lines=9> */
[----:B------:R-:W-:Y:S01]  /*b880*/  MOV R12, 0x1 ;  /* 0x00000001000c7802 */ /* 0x000fe20000000f00 */
[----:B------:R-:W0:Y:S01]  /*b890*/  LDC.64 R2, c[0x4][R2] ;  /* 0x0100000002027b82 */ /* 0x000e220000000a00 */
[----:B------:R-:W-:Y:S02]  /*b8a0*/  IMAD.U32 R5, RZ, RZ, UR7 ;  /* 0x00000007ff057e24 */ /* 0x000fe4000f8e00ff */
        /* <DEDUP_REMOVED lines=8> */
.L_x_7174:
[----:B------:R-:W-:Y:S05]  /*b930*/  BSYNC B6 ;  /* 0x0000000000067941 */ /* 0x000fea0003800000 */
.L_x_7173:
        /* <DEDUP_REMOVED lines=22> */
.L_x_7176:
[----:B------:R-:W-:Y:S05]  /*baa0*/  BSYNC B6 ;  /* 0x0000000000067941 */ /* 0x000fea0003800000 */
.L_x_7175:
[----:B------:R-:W-:Y:S01]  /*bab0*/  VIADD R0, R22, 0x400 ;  /* 0x0000040016007836 */ /* 0x000fe20000000000 */
[----:B------:R-:W-:Y:S04]  /*bac0*/  BSSY B6, `(.L_x_7177) ;  /* 0x0000014000067945 */ /* 0x000fe80003800000 */
[----:B------:R0:W-:Y:S01]  /*bad0*/  STL [R1+0x4], R0 ;  /* 0x0000040001007387 */ /* 0x0001e20000100800 */
[----:B------:R-:W-:-:S13]  /*bae0*/  LOP3.LUT P0, RZ, R0, 0x9f, RZ, 0xc0, !PT ;  /* 0x0000009f00ff7812 */ /* 0x000fda000780c0ff */
[----:B0-----:R-:W-:Y:S05]  /*baf0*/  @!P0 BRA `(.L_x_7178) ;  /* 0x0000000000408947 */ /* 0x001fea0003800000 */
        /* <DEDUP_REMOVED lines=16> */
.L_x_7178:
[----:B------:R-:W-:Y:S05]  /*bc00*/  BSYNC B6 ;  /* 0x0000000000067941 */ /* 0x000fea0003800000 */
.L_x_7177:
        /* <DEDUP_REMOVED lines=19> */
.L_x_7180:
[----:B------:R-:W-:Y:S05]  /*bd40*/  BSYNC B6 ;  /* 0x0000000000067941 */ /* 0x000fea0003800000 */
.L_x_7179:
        /* <DEDUP_REMOVED lines=15> */
.L_x_7259:
[----:B------:R-:W0:Y:S01]  /*be40*/  S2R R0, SR_TID.X ;  /* 0x0000000000007919 */ /* 0x000e220000002100 */
[----:B------:R-:W-:Y:S01]  /*be50*/  UMOV UR4, 0xa0 ;  /* 0x000000a000047882 */ /* 0x000fe20000000000 */
[----:B------:R-:W1:Y:S01]  /*be60*/  @P2 LDC R5, c[0x0][0x438] ;  /* 0x00010e00ff052b82 */ /* 0x000e620000000800 */
[----:B------:R-:W-:Y:S01]  /*be70*/  UIMAD UR4, UR43, UR4, -0xa0 ;  /* 0xffffff602b0474a4 */ /* 0x000fe2000f8e0204 */
[----:B------:R-:W2:Y:S01]  /*be80*/  S2R R8, SR_TID.X ;  /* 0x0000000000087919 */ /* 0x000ea20000002100 */
[----:B-----5:R-:W-:Y:S01]  /*be90*/  SHF.R.S32.HI R13, RZ, 0x1f, R35 ;  /* 0x0000001fff0d7819 */ /* 0x020fe20000011423 */
[----:B------:R-:W3:Y:S04]  /*bea0*/  S2R R12, SR_TID.X ;  /* 0x00000000000c7919 */ /* 0x000ee80000002100 */
[----:B------:R4:W-:Y:S01]  /*beb0*/  STL [R1], R13 ;  /* 0x0000000d01007387 */ /* 0x0009e20000100800 */
[----:B0-----:R-:W-:-:S02]  /*bec0*/  LOP3.LUT R3, R0, 0x7f, RZ, 0xc0, !PT ;  /* 0x0000007f00037812 */ /* 0x001fc400078ec0ff */
[----:B------:R-:W-:Y:S02]  /*bed0*/  SHF.L.U32 R0, R0, 0x4, RZ ;  /* 0x0000000400007819 */ /* 0x000fe400000006ff */
[----:B------:R-:W-:Y:S02]  /*bee0*/  SHF.R.U32.HI R3, RZ, 0x3, R3 ;  /* 0x00000003ff037819 */ /* 0x000fe40000011603 */
[----:B--2---:R-:W-:Y:S02]  /*bef0*/  LOP3.LUT R8, R8, 0x7f, RZ, 0xc0, !PT ;  /* 0x0000007f08087812 */ /* 0x004fe400078ec0ff */
[----:B------:R-:W-:Y:S01]  /*bf00*/  LOP3.LUT R0, R3, 0x70, R0, 0xf8, !PT ;  /* 0x0000007003007812 */ /* 0x000fe200078ef800 */
[----:B---3--:R-:W-:Y:S01]  /*bf10*/  IMAD.SHL.U32 R12, R12, 0x10, RZ ;  /* 0x000000100c0c7824 */ /* 0x008fe200078e00ff */
[----:B------:R-:W0:Y:S01]  /*bf20*/  @P2 LDC R3, c[0x0][0x434] ;  /* 0x00010d00ff032b82 */ /* 0x000e220000000800 */
[----:B------:R-:W-:Y:S02]  /*bf30*/  SHF.R.U32.HI R14, RZ, 0x3, R8 ;  /* 0x00000003ff0e7819 */ /* 0x000fe40000011608 */
[----:B------:R-:W-:-:S02]  /*bf40*/  VIADD R10, R0, UR4 ;  /* 0x00000004000a7c36 */ /* 0x000fc40008000000 */
[----:B------:R-:W-:-:S03]  /*bf50*/  LOP3.LUT R12, R14, 0x70, R12, 0xf8, !PT ;  /* 0x000000700e0c7812 */ /* 0x000fc600078ef80c */
[C---:B------:R-:W-:Y:S01]  /*bf60*/  ISETP.GE.AND P1, PT, R10.reuse, UR42, PT ;  /* 0x0000002a0a007c0c */ /* 0x040fe2000bf26270 */
[----:B------:R-:W-:Y:S01]  /*bf70*/  VIADD R10, R10, UR36 ;  /* 0x000000240a0a7c36 */ /* 0x000fe20008000000 */
[----:B------:R-:W-:-:S03]  /*bf80*/  LOP3.LUT R12, R12, 0x80, RZ, 0xfc, !PT ;  /* 0x000000800c0c7812 */ /* 0x000fc600078efcff */
[----:B------:R-:W-:-:S08]  /*bf90*/  IMAD.MOV.U32 R11, RZ, RZ, R10 ;  /* 0x000000ffff0b7224 */ /* 0x000fd000078e000a */
[----:B------:R-:W2:Y:S01]  /*bfa0*/  @!P1 LDC.64 R6, c[0x0][0x428] ;  /* 0x00010a00ff069b82 */ /* 0x000ea20000000a00 */
[----:B0-----:R-:W-:-:S05]  /*bfb0*/  @P2 IMAD.HI.U32 R0, R10, R3, RZ ;  /* 0x000000030a002227 */ /* 0x001fca00078e00ff */
[----:B-1----:R-:W-:Y:S02]  /*bfc0*/  @P2 SHF.R.U32.HI R11, RZ, R5, R0 ;  /* 0x00000005ff0b2219 */ /* 0x002fe40000011600 */
[----:B------:R-:W0:Y:S02]  /*bfd0*/  @!P1 LDC.64 R4, c[0x0][0x418] ;  /* 0x00010600ff049b82 */ /* 0x000e240000000a00 */
[--C-:B------:R-:W-:Y:S01]  /*bfe0*/  @!P1 SHF.R.S32.HI R3, RZ, 0x1f, R11.reuse ;  /* 0x0000001fff039819 */ /* 0x100fe2000001140b */
[----:B------:R-:W-:Y:S02]  /*bff0*/  @!P1 IMAD.MOV.U32 R2, RZ, RZ, R11 ;  /* 0x000000ffff029224 */ /* 0x000fe400078e000b */
[-C--:B--2---:R-:W-:Y:S02]  /*c000*/  @!P1 IMAD R0, R13, R6.reuse, RZ ;  /* 0x000000060d009224 */ /* 0x084fe400078e02ff */
[----:B------:R-:W-:-:S04]  /*c010*/  @!P1 IMAD.WIDE.U32 R2, R35, R6, R2 ;  /* 0x0000000623029225 */ /* 0x000fc800078e0002 */
[----:B------:R-:W-:-:S04]  /*c020*/  @!P1 IMAD R7, R35, R7, R0 ;  /* 0x0000000723079224 */ /* 0x000fc800078e0200 */
[----:B------:R-:W-:Y:S01]  /*c030*/  @!P1 IMAD.IADD R0, R3, 0x1, R7 ;  /* 0x0000000103009824 */ /* 0x000fe200078e0207 */
[C---:B0-----:R-:W-:Y:S01]  /*c040*/  @!P1 LEA R8, P0, R2.reuse, R4, 0x2 ;  /* 0x0000000402089211 */ /* 0x041fe200078010ff */
[----:B------:R-:W0:Y:S03]  /*c050*/  @P2 LDC R3, c[0x0][0x434] ;  /* 0x00010d00ff032b82 */ /* 0x000e260000000800 */
[----:B------:R-:W-:Y:S01]  /*c060*/  @!P1 LEA.HI.X R9, R2, R5, R0, 0x2, P0 ;  /* 0x0000000502099211 */ /* 0x000fe200000f1400 */
[----:B------:R-:W-:-:S04]  /*c070*/  VIADD R0, R12, UR4 ;  /* 0x000000040c007c36 */ /* 0x000fc80008000000 */
[----:B------:R-:W1:Y:S01]  /*c080*/  @P2 LDC R5, c[0x0][0x438] ;  /* 0x00010e00ff052b82 */ /* 0x000e620000000800 */
[C---:B------:R-:W-:Y:S01]  /*c090*/  ISETP.GE.AND P0, PT, R0.reuse, UR42, PT ;  /* 0x0000002a00007c0c */ /* 0x040fe2000bf06270 */
[----:B------:R-:W-:-:S03]  /*c0a0*/  VIADD R0, R0, UR36 ;  /* 0x0000002400007c36 */ /* 0x000fc60008000000 */
[----:B------:R-:W-:Y:S01]  /*c0b0*/  ISETP.GT.U32.OR P0, PT, R12, 0x9f, P0 ;  /* 0x0000009f0c00780c */ /* 0x000fe20000704470 */
[----:B------:R-:W-:Y:S02]  /*c0c0*/  IMAD.MOV.U32 R4, RZ, RZ, R0 ;  /* 0x000000ffff047224 */ /* 0x000fe400078e0000 */
[----:B0-----:R-:W-:-:S10]  /*c0d0*/  @P2 IMAD.HI.U32 R2, R0, R3, RZ ;  /* 0x0000000300022227 */ /* 0x001fd400078e00ff */
[----:B------:R-:W0:Y:S01]  /*c0e0*/  @!P0 LDC.64 R6, c[0x0][0x428] ;  /* 0x00010a00ff068b82 */ /* 0x000e220000000a00 */
[----:B------:R-:W-:Y:S01]  /*c0f0*/  IMAD.MOV R3, RZ, RZ, -R11 ;  /* 0x000000ffff037224 */ /* 0x000fe200078e0a0b */
[----:B-1----:R-:W-:Y:S01]  /*c100*/  @P2 SHF.R.U32.HI R4, RZ, R5, R2 ;  /* 0x00000005ff042219 */ /* 0x002fe20000011602 */
[----:B------:R-:W-:-:S06]  /*c110*/  IMAD.MOV.U32 R5, RZ, RZ, RZ ;  /* 0x000000ffff057224 */ /* 0x000fcc00078e00ff */
[----:B------:R1:W5:Y:S02]  /*c120*/  @!P1 LDG.E R5, desc[UR52][R8.64] ;  /* 0x0000003408059981 */ /* 0x000364000c1e1900 */
[----:B-1----:R-:W-:Y:S01]  /*c130*/  IMAD R8, R19, R3, R10 ;  /* 0x0000000313087224 */ /* 0x002fe200078e020a */
[----:B------:R-:W-:Y:S01]  /*c140*/  @!P0 SHF.R.S32.HI R3, RZ, 0x1f, R4 ;  /* 0x0000001fff038819 */ /* 0x000fe20000011404 */
[----:B0-----:R-:W-:-:S04]  /*c150*/  @!P0 IMAD R2, R13, R6, RZ ;  /* 0x000000060d028224 */ /* 0x001fc800078e02ff */
[----:B------:R-:W-:Y:S02]  /*c160*/  @!P0 IMAD R9, R35, R7, R2 ;  /* 0x0000000723098224 */ /* 0x000fe400078e0202 */
[----:B------:R-:W-:-:S04]  /*c170*/  @!P0 IMAD.MOV.U32 R2, RZ, RZ, R4 ;  /* 0x000000ffff028224 */ /* 0x000fc800078e0004 */
[----:B------:R-:W-:Y:S02]  /*c180*/  @!P0 IMAD.WIDE.U32 R2, R35, R6, R2 ;  /* 0x0000000623028225 */ /* 0x000fe400078e0002 */
[----:B------:R-:W0:Y:S02]  /*c190*/  @!P0 LDC.64 R6, c[0x0][0x418] ;  /* 0x00010600ff068b82 */ /* 0x000e240000000a00 */
[----:B------:R-:W-:Y:S01]  /*c1a0*/  @!P0 IMAD.IADD R3, R9, 0x1, R3 ;  /* 0x0000000109038824 */ /* 0x000fe200078e0203 */
[----:B------:R-:W-:Y:S02]  /*c1b0*/  LOP3.LUT R27, R27, 0xfffffffd, RZ, 0xc0, !PT ;  /* 0xfffffffd1b1b7812 */ /* 0x000fe400078ec0ff */
[----:B0-----:R-:W-:Y:S01]  /*c1c0*/  @!P0 LEA R10, P1, R2, R6, 0x2 ;  /* 0x00000006020a8211 */ /* 0x001fe200078210ff */
[----:B------:R-:W-:-:S03]  /*c1d0*/  IMAD.MOV.U32 R6, RZ, RZ, RZ ;  /* 0x000000ffff067224 */ /* 0x000fc600078e00ff */
[----:B------:R-:W-:Y:S02]  /*c1e0*/  @!P0 LEA.HI.X R11, R2, R7, R3, 0x2, P1 ;  /* 0x00000007020b8211 */ /* 0x000fe400008f1403 */
[----:B------:R-:W-:-:S03]  /*c1f0*/  MOV R2, UR46 ;  /* 0x0000002e00027c02 */ /* 0x000fc60008000f00 */
[----:B------:R0:W5:Y:S01]  /*c200*/  @!P0 LDG.E R6, desc[UR52][R10.64] ;  /* 0x000000340a068981 */ /* 0x000162000c1e1900 */
[----:B------:R-:W-:Y:S01]  /*c210*/  ISETP.GT.U32.AND P0, PT, R12, 0x9f, PT ;  /* 0x0000009f0c00780c */ /* 0x000fe20003f04070 */
[----:B------:R-:W-:Y:S01]  /*c220*/  IMAD.MOV R7, RZ, RZ, -R4 ;  /* 0x000000ffff077224 */ /* 0x000fe200078e0a04 */
[----:B------:R-:W-:Y:S02]  /*c230*/  ISETP.NE.AND P2, PT, R2, 0x3, PT ;  /* 0x000000030200780c */ /* 0x000fe40003f45270 */
[----:B------:R-:W-:Y:S01]  /*c240*/  SHF.R.S32.HI R37, RZ, 0x1f, R18 ;  /* 0x0000001fff257819 */ /* 0x000fe20000011412 */
[----:B------:R-:W-:Y:S02]  /*c250*/  IMAD R7, R19, R7, R0 ;  /* 0x0000000713077224 */ /* 0x000fe400078e0200 */
[----:B------:R-:W-:-:S04]  /*c260*/  IMAD.U32 R0, RZ, RZ, UR43 ;  /* 0x0000002bff007e24 */ /* 0x000fc8000f8e00ff */
[----:B0-----:R-:W-:Y:S02]  /*c270*/  VIADD R11, R0, 0xffffffff ;  /* 0xffffffff000b7836 */ /* 0x001fe40000000000 */
[----:B------:R-:W-:-:S04]  /*c280*/  @P0 LOP3.LUT R27, R27, 0x2, RZ, 0xfc, !PT ;  /* 0x000000021b1b0812 */ /* 0x000fc800078efcff */
[----:B------:R-:W-:-:S04]  /*c290*/  LOP3.LUT R27, R27, 0xfffffffb, RZ, 0xc0, !PT ;  /* 0xfffffffb1b1b7812 */ /* 0x000fc800078ec0ff */
[----:B------:R-:W-:Y:S01]  /*c2a0*/  @P2 LOP3.LUT R27, R27, 0x4, RZ, 0xfc, !PT ;  /* 0x000000041b1b2812 */ /* 0x000fe200078efcff */
[----:B----4-:R-:W-:Y:S06]  /*c2b0*/  @!P2 BRA `(.L_x_7182) ;  /* 0x000000000004a947 */ /* 0x010fec0003800000 */
[----:B------:R-:W-:Y:S01]  /*c2c0*/  BPT.TRAP 0x1 ;  /* 0x000000040000795c */ /* 0x000fe20000300000 */
.L_x_7182:
[----:B------:R-:W-:Y:S01]  /*c2d0*/  IMAD R0, R33, 0x8, R22 ;  /* 0x0000000821007824 */ /* 0x000fe200078e0216 */
[----:B------:R-:W-:Y:S01]  /*c2e0*/  SHF.L.U32 R30, R36, 0x1f, RZ ;  /* 0x0000001f241e7819 */ /* 0x000fe200000006ff */
[----:B------:R-:W-:Y:S01]  /*c2f0*/  BSSY B0, `(.L_x_7183) ;  /* 0x0000004000007945 */ /* 0x000fe20003800000 */
[----:B------:R-:W-:Y:S02]  /*c300*/  SHF.R.S32.HI R26, RZ, 0x1f, R8 ;  /* 0x0000001fff1a7819 */ /* 0x000fe40000011408 */
[----:B------:R-:W0:Y:S02]  /*c310*/  SYNCS.PHASECHK.TRANS64.TRYWAIT P0, [R0+URZ+0x22880], R30 ;  /* 0x0228801e000075a7 */ /* 0x000e24000800017f */
[----:B0-----:R-:W-:Y:S05]  /*c320*/  @!P0 BRA `(.L_x_7184) ;  /* 0x0000004c009c8947 */ /* 0x001fea0003800000 */
.L_x_7260:
[----:B------:R-:W-:Y:S05]  /*c330*/  BSYNC B0 ;  /* 0x0000000000007941 */ /* 0x000fea0003800000 */
.L_x_7183:
[----:B------:R-:W2:Y:S01]  /*c340*/  LDL R12, [R1+0x10] ;  /* 0x00001000010c7983 */ /* 0x000ea20000100800 */
[----:B------:R-:W1:Y:S01]  /*c350*/  LDC R9, c[0x0][0x2f4] ;  /* 0x0000bd00ff097b82 */ /* 0x000e620000000800 */
[----:B------:R-:W-:Y:S01]  /*c360*/  ULDC.64 UR4, c[0x0][0x328] ;  /* 0x0000ca0000047ab9 */ /* 0x000fe20000000a00 */
[----:B-----5:R-:W-:Y:S01]  /*c370*/  SHF.R.S32.HI R28, RZ, 0x1f, R5 ;  /* 0x0000001fff1c7819 */ /* 0x020fe20000011405 */
[----:B------:R-:W-:Y:S01]  /*c380*/  IMAD R3, R26, UR4, RZ ;  /* 0x000000041a037c24 */ /* 0x000fe2000f8e02ff */
[----:B------:R-:W-:Y:S01]  /*c390*/  ULDC.64 UR6, c[0x0][0x338] ;  /* 0x0000ce0000067ab9 */ /* 0x000fe20000000a00 */
[----:B------:R-:W-:Y:S01]  /*c3a0*/  ULDC.64 UR8, c[0x0][0x330] ;  /* 0x0000cc0000087ab9 */ /* 0x000fe20000000a00 */
[----:B------:R-:W-:Y:S01]  /*c3b0*/  LOP3.LUT R27, R27, 0xfffffffe, RZ, 0xc0, !PT ;  /* 0xfffffffe1b1b7812 */ /* 0x000fe200078ec0ff */
[C---:B------:R-:W-:Y:S01]  /*c3c0*/  IMAD R4, R8.reuse, UR5, R3 ;  /* 0x0000000508047c24 */ /* 0x040fe2000f8e0203 */
[----:B------:R-:W-:Y:S01]  /*c3d0*/  ULDC.64 UR10, c[0x0][0x318] ;  /* 0x0000c600000a7ab9 */ /* 0x000fe20000000a00 */
[----:B------:R-:W-:-:S04]  /*c3e0*/  IMAD.WIDE.U32 R2, R8, UR4, RZ ;  /* 0x0000000408027c25 */ /* 0x000fc8000f8e00ff */
[----:B------:R-:W-:Y:S02]  /*c3f0*/  IMAD.IADD R3, R3, 0x1, R4 ;  /* 0x0000000103037824 */ /* 0x000fe400078e0204 */
[----:B------:R-:W-:Y:S02]  /*c400*/  IMAD R4, R28, UR6, RZ ;  /* 0x000000061c047c24 */ /* 0x000fe4000f8e02ff */
[----:B------:R-:W-:-:S04]  /*c410*/  IMAD.WIDE.U32 R2, R5, UR6, R2 ;  /* 0x0000000605027c25 */ /* 0x000fc8000f8e0002 */
[----:B------:R-:W-:Y:S01]  /*c420*/  IMAD R4, R5, UR7, R4 ;  /* 0x0000000705047c24 */ /* 0x000fe2000f8e0204 */
[----:B-1----:R-:W-:-:S03]  /*c430*/  ISETP.GE.AND P1, PT, R32, R9, PT ;  /* 0x000000092000720c */ /* 0x002fc60003f26270 */
[----:B------:R-:W-:Y:S01]  /*c440*/  IMAD.IADD R3, R3, 0x1, R4 ;  /* 0x0000000103037824 */ /* 0x000fe200078e0204 */
[----:B------:R-:W1:Y:S01]  /*c450*/  S2R R13, SR_TID.X ;  /* 0x00000000000d7919 */ /* 0x000e620000002100 */
[----:B------:R-:W-:Y:S01]  /*c460*/  IMAD R21, R37, UR8, RZ ;  /* 0x0000000825157c24 */ /* 0x000fe2000f8e02ff */
[----:B------:R-:W-:Y:S01]  /*c470*/  SHF.R.S32.HI R25, RZ, 0x1f, R7 ;  /* 0x0000001fff197819 */ /* 0x000fe20000011407 */
[----:B------:R-:W-:Y:S01]  /*c480*/  IMAD.WIDE.U32 R2, R18, UR8, R2 ;  /* 0x0000000812027c25 */ /* 0x000fe2000f8e0002 */
[----:B------:R-:W-:-:S03]  /*c490*/  ISETP.GE.AND P0, PT, R32, R9, PT ;  /* 0x000000092000720c */ /* 0x000fc60003f06270 */
[----:B------:R-:W-:Y:S02]  /*c4a0*/  IMAD R21, R18, UR9, R21 ;  /* 0x0000000912157c24 */ /* 0x000fe4000f8e0215 */
[----:B------:R-:W-:Y:S01]  /*c4b0*/  IMAD R4, R25, UR4, RZ ;  /* 0x0000000419047c24 */ /* 0x000fe2000f8e02ff */
[----:B------:R-:W-:Y:S02]  /*c4c0*/  @P1 LOP3.LUT R27, R27, 0x1, RZ, 0xfc, !PT ;  /* 0x000000011b1b1812 */ /* 0x000fe400078efcff */
[----:B------:R-:W-:Y:S01]  /*c4d0*/  IADD3 R9, P1, R2, UR10, RZ ;  /* 0x0000000a02097c10 */ /* 0x000fe2000ff3e0ff */
[----:B------:R-:W-:Y:S01]  /*c4e0*/  IMAD R4, R7, UR5, R4 ;  /* 0x0000000507047c24 */ /* 0x000fe2000f8e0204 */
[----:B------:R-:W-:Y:S02]  /*c4f0*/  SHF.R.S32.HI R29, RZ, 0x1f, R6 ;  /* 0x0000001fff1d7819 */ /* 0x000fe40000011406 */
[----:B------:R-:W-:Y:S01]  /*c500*/  IADD3.X R10, R3, UR11, R21, P1, !PT ;  /* 0x0000000b030a7c10 */ /* 0x000fe20008ffe415 */
[----:B------:R-:W-:-:S04]  /*c510*/  IMAD.WIDE.U32 R2, R7, UR4, RZ ;  /* 0x0000000407027c25 */ /* 0x000fc8000f8e00ff */
[----:B------:R-:W-:Y:S02]  /*c520*/  IMAD.IADD R3, R3, 0x1, R4 ;  /* 0x0000000103037824 */ /* 0x000fe400078e0204 */
[----:B------:R-:W-:Y:S02]  /*c530*/  IMAD R4, R29, UR6, RZ ;  /* 0x000000061d047c24 */ /* 0x000fe4000f8e02ff */
[----:B------:R-:W-:-:S04]  /*c540*/  IMAD.WIDE.U32 R2, R6, UR6, R2 ;  /* 0x0000000606027c25 */ /* 0x000fc8000f8e0002 */
[----:B------:R-:W-:-:S04]  /*c550*/  IMAD R4, R6, UR7, R4 ;  /* 0x0000000706047c24 */ /* 0x000fc8000f8e0204 */
[----:B------:R-:W-:Y:S02]  /*c560*/  IMAD.IADD R3, R3, 0x1, R4 ;  /* 0x0000000103037824 */ /* 0x000fe400078e0204 */
[----:B------:R-:W-:Y:S01]  /*c570*/  IMAD.WIDE.U32 R2, R18, UR8, R2 ;  /* 0x0000000812027c25 */ /* 0x000fe2000f8e0002 */
[----:B-1----:R-:W-:Y:S02]  /*c580*/  LOP3.LUT R13, R13, 0x7f, RZ, 0xc0, !PT ;  /* 0x0000007f0d0d7812 */ /* 0x002fe400078ec0ff */
[----:B------:R-:W-:Y:S01]  /*c590*/  IADD3 R19, P1, R2, UR10, RZ ;  /* 0x0000000a02137c10 */ /* 0x000fe2000ff3e0ff */
[----:B------:R-:W-:Y:S01]  /*c5a0*/  IMAD.MOV.U32 R2, RZ, RZ, -0xa0 ;  /* 0xffffff60ff027424 */ /* 0x000fe200078e00ff */
[----:B------:R-:W-:-:S03]  /*c5b0*/  SHF.R.U32.HI R13, RZ, 0x3, R13 ;  /* 0x00000003ff0d7819 */ /* 0x000fc6000001160d */
[----:B------:R-:W-:-:S04]  /*c5c0*/  IMAD R11, R11, R2, UR42 ;  /* 0x0000002a0b0b7e24 */ /* 0x000fc8000f8e0202 */
[----:B------:R-:W-:Y:S01]  /*c5d0*/  IMAD.IADD R20, R11, 0x1, -R13 ;  /* 0x000000010b147824 */ /* 0x000fe200078e0a0d */
[----:B------:R-:W-:-:S04]  /*c5e0*/  IADD3.X R21, R21, UR11, R3, P1, !PT ;  /* 0x0000000b15157c10 */ /* 0x000fc80008ffe403 */
[----:B------:R-:W-:Y:S01]  /*c5f0*/  ISETP.GE.AND P1, PT, R20, 0x1, PT ;  /* 0x000000011400780c */ /* 0x000fe20003f26270 */
[----:B------:R-:W-:Y:S01]  /*c600*/  UMOV UR4, 0xffffffff ;  /* 0xffffffff00047882 */ /* 0x000fe20000000000 */
[----:B------:R-:W-:-:S11]  /*c610*/  LOP3.LUT R27, R27, 0xffffff7f, RZ, 0xc0, !PT ;  /* 0xffffff7f1b1b7812 */ /* 0x000fd600078ec0ff */
[----:B------:R-:W-:Y:S01]  /*c620*/  @P1 LOP3.LUT R27, R27, 0x80, RZ, 0xfc, !PT ;  /* 0x000000801b1b1812 */ /* 0x000fe200078efcff */
[----:B--2---:R-:W-:Y:S01]  /*c630*/  IMAD R4, R33, 0x5000, R12 ;  /* 0x0000500021047824 */ /* 0x004fe200078e020c */
[----:B------:R-:W-:Y:S06]  /*c640*/  BRA.DIV UR4, `(.L_x_7185) ;  /* 0x0000004a04e87947 */ /* 0x000fec000b800000 */
[----:B------:R-:W1:Y:S01]  /*c650*/  SHFL.IDX PT, R2, R9, RZ, 0x181f ;  /* 0x00181fff09027589 */ /* 0x000e6200000e0000 */
[----:B------:R-:W-:Y:S01]  /*c660*/  IMAD.IADD R4, R22, 0x1, R4 ;  /* 0x0000000116047824 */ /* 0x000fe200078e0204 */
[C---:B------:R-:W-:Y:S02]  /*c670*/  ISETP.GE.AND P3, PT, R20.reuse, 0x41, PT ;  /* 0x000000411400780c */ /* 0x040fe40003f66270 */
[----:B------:R-:W2:Y:S01]  /*c680*/  SHFL.IDX PT, R3, R10, RZ, 0x181f ;  /* 0x00181fff0a037589 */ /* 0x000ea200000e0000 */
[----:B------:R-:W-:Y:S02]  /*c690*/  LOP3.LUT R27, R27, 0xffffffef, RZ, 0xc0, !PT ;  /* 0xffffffef1b1b7812 */ /* 0x000fe400078ec0ff */
[C---:B------:R-:W-:Y:S02]  /*c6a0*/  ISETP.GE.AND P2, PT, R20.reuse, 0x61, PT ;  /* 0x000000611400780c */ /* 0x040fe40003f46270 */
[C---:B------:R-:W-:Y:S02]  /*c6b0*/  ISETP.GE.AND P5, PT, R20.reuse, 0x21, PT ;  /* 0x000000211400780c */ /* 0x040fe40003fa6270 */
[----:B------:R-:W-:-:S02]  /*c6c0*/  ISETP.GE.AND P4, PT, R20, 0x31, PT ;  /* 0x000000311400780c */ /* 0x000fc40003f86270 */
[----:B-1----:R-:W-:-:S05]  /*c6d0*/  IADD3 R2, P1, R32, R2, RZ ;  /* 0x0000000220027210 */ /* 0x002fca0007f3e0ff */
[----:B--2---:R-:W-:Y:S01]  /*c6e0*/  IMAD.X R3, RZ, RZ, R3, P1 ;  /* 0x000000ffff037224 */ /* 0x004fe200008e0603 */
[----:B------:R-:W-:-:S13]  /*c6f0*/  ISETP.LT.OR P1, PT, R20, 0x1, P0 ;  /* 0x000000011400780c */ /* 0x000fda0000721670 */
[----:B------:R-:W-:Y:S01]  /*c700*/  @!PT LDS RZ, [RZ] ;  /* 0x00000000fffff984 */ /* 0x000fe20000000800 */
[----:B------:R1:W-:Y:S04]  /*c710*/  LDGSTS.E.BYPASS.LTC128B.128 [R4+0xa400], desc[UR52][R2.64], !P1 ;  /* 0x0a40000002047fae */ /* 0x0003e8000c901d74 */
[----:B-1----:R-:W1:Y:S04]  /*c720*/  SHFL.IDX PT, R2, R9, 0x1, 0x181f ;  /* 0x00381f0009027f89 */ /* 0x002e6800000e0000 */
[----:B------:R-:W2:Y:S01]  /*c730*/  SHFL.IDX PT, R3, R10, 0x1, 0x181f ;  /* 0x00381f000a037f89 */ /* 0x000ea200000e0000 */
[----:B-1----:R-:W-:-:S05]  /*c740*/  IADD3 R2, P1, R32, R2, RZ ;  /* 0x0000000220027210 */ /* 0x002fca0007f3e0ff */
[----:B--2---:R-:W-:Y:S01]  /*c750*/  IMAD.X R3, RZ, RZ, R3, P1 ;  /* 0x000000ffff037224 */ /* 0x004fe200008e0603 */
[----:B------:R-:W-:-:S13]  /*c760*/  ISETP.LT.OR P1, PT, R20, 0x11, P0 ;  /* 0x000000111400780c */ /* 0x000fda0000721670 */
        /* <DEDUP_REMOVED lines=21> */
[----:B-1----:R-:W-:-:S04]  /*c8c0*/  IADD3 R2, P1, R32, R2, RZ ;  /* 0x0000000220027210 */ /* 0x002fc80007f3e0ff */
[----:B--2---:R-:W-:Y:S02]  /*c8d0*/  IADD3.X R3, RZ, R3, RZ, P1, !PT ;  /* 0x00000003ff037210 */ /* 0x004fe40000ffe4ff */
        /* <DEDUP_REMOVED lines=8> */
[----:B------:R1:W-:Y:S04]  /*c960*/  LDGSTS.E.BYPASS.LTC128B.128 [R4+0xd400], desc[UR52][R2.64], !P1 ;  /* 0x0d40000002047fae */ /* 0x0003e8000c901d74 */
[----:B-1----:R-:W1:Y:S02]  /*c970*/  SHFL.IDX PT, R2, R9, 0x7, 0x181f ;  /* 0x00f81f0009027f89 */ /* 0x002e6400000e0000 */
[----:B-1----:R-:W-:-:S05]  /*c980*/  IADD3 R2, P1, R32, R2, RZ ;  /* 0x0000000220027210 */ /* 0x002fca0007f3e0ff */
[----:B------:R-:W-:Y:S01]  /*c990*/  IMAD.X R3, RZ, RZ, R10, P1 ;  /* 0x000000ffff037224 */ /* 0x000fe200008e060a */
[----:B------:R-:W-:-:S13]  /*c9a0*/  ISETP.LT.OR P1, PT, R20, 0x71, P0 ;  /* 0x000000711400780c */ /* 0x000fda0000721670 */
[----:B------:R1:W-:Y:S04]  /*c9b0*/  LDGSTS.E.BYPASS.LTC128B.128 [R4+0xdc00], desc[UR52][R2.64], !P1 ;  /* 0x0dc0000002047fae */ /* 0x0003e8000c901d74 */
[----:B-1----:R-:W1:Y:S04]  /*c9c0*/  SHFL.IDX PT, R2, R19, RZ, 0x181f ;  /* 0x00181fff13027589 */ /* 0x002e6800000e0000 */
[----:B------:R-:W2:Y:S04]  /*c9d0*/  SHFL.IDX PT, R3, R21, RZ, 0x181f ;  /* 0x00181fff15037589 */ /* 0x000ea800000e0000 */
[----:B------:R-:W3:Y:S01]  /*c9e0*/  SHFL.IDX PT, R21, R21, 0x1, 0x181f ;  /* 0x00381f0015157f89 */ /* 0x000ee200000e0000 */
[----:B-1----:R-:W-:-:S05]  /*c9f0*/  IADD3 R2, P1, R32, R2, RZ ;  /* 0x0000000220027210 */ /* 0x002fca0007f3e0ff */
[----:B--2---:R-:W-:Y:S01]  /*ca00*/  IMAD.X R3, RZ, RZ, R3, P1 ;  /* 0x000000ffff037224 */ /* 0x004fe200008e0603 */
[----:B------:R-:W-:-:S13]  /*ca10*/  ISETP.LT.OR P1, PT, R20, 0x81, P0 ;  /* 0x000000811400780c */ /* 0x000fda0000721670 */
[----:B------:R1:W-:Y:S01]  /*ca20*/  LDGSTS.E.BYPASS.LTC128B.128 [R4+0xe400], desc[UR52][R2.64], !P1 ;  /* 0x0e40000002047fae */ /* 0x0003e2000c901d74 */
[----:B------:R-:W-:-:S03]  /*ca30*/  ISETP.GE.AND P1, PT, R20, 0x11, PT ;  /* 0x000000111400780c */ /* 0x000fc60003f26270 */
[----:B-1----:R1:W2:Y:S10]  /*ca40*/  SHFL.IDX PT, R2, R19, 0x1, 0x181f ;  /* 0x00381f0013027f89 */ /* 0x0022b400000e0000 */
[----:B------:R-:W-:-:S02]  /*ca50*/  @P1 LOP3.LUT R27, R27, 0x10, RZ, 0xfc, !PT ;  /* 0x000000101b1b1812 */ /* 0x000fc400078efcff */
        /* <DEDUP_REMOVED lines=10> */
[----:B------:R-:W-:-:S11]  /*cb00*/  LOP3.LUT R27, R27, 0xfffffdff, RZ, 0xc0, !PT ;  /* 0xfffffdff1b1b7812 */ /* 0x000fd600078ec0ff */
[----:B-123--:R-:W-:-:S07]  /*cb10*/  @P2 LOP3.LUT R27, R27, 0x200, RZ, 0xfc, !PT ;  /* 0x000002001b1b2812 */ /* 0x00efce00078efcff */
.L_x_7282:
[----:B------:R-:W-:Y:S02]  /*cb20*/  ISETP.LT.OR P0, PT, R20, 0x91, P0 ;  /* 0x000000911400780c */ /* 0x000fe40000701670 */
[----:B------:R-:W-:-:S05]  /*cb30*/  IADD3 R2, P2, R32, R2, RZ ;  /* 0x0000000220027210 */ /* 0x000fca0007f5e0ff */
[----:B------:R-:W-:-:S06]  /*cb40*/  IMAD.X R3, RZ, RZ, R21, P2 ;  /* 0x000000ffff037224 */ /* 0x000fcc00010e0615 */
[----:B------:R-:W-:Y:S01]  /*cb50*/  @!PT LDS RZ, [RZ] ;  /* 0x00000000fffff984 */ /* 0x000fe20000000800 */
[----:B------:R-:W-:Y:S01]  /*cb60*/  @!PT LDS RZ, [RZ] ;  /* 0x00000000fffff984 */ /* 0x000fe20000000800 */
[----:B------:R-:W-:Y:S01]  /*cb70*/  @!PT LDS RZ, [RZ] ;  /* 0x00000000fffff984 */ /* 0x000fe20000000800 */
[----:B------:R1:W-:Y:S01]  /*cb80*/  LDGSTS.E.BYPASS.LTC128B.128 [R4+0xec00], desc[UR52][R2.64], !P0 ;  /* 0x0ec0000002047fae */ /* 0x0003e2000c101d74 */
[----:B------:R-:W-:Y:S01]  /*cb90*/  PLOP3.LUT P0, PT, PT, PT, PT, 0x80, 0x0 ;  /* 0x000000000000781c */ /* 0x000fe20003f0f070 */
[----:B------:R-:W-:-:S12]  /*cba0*/  NOP ;  /* 0x0000000000007918 */ /* 0x000fd80000000000 */
.L_x_7186:
        /* <DEDUP_REMOVED lines=11> */
.L_x_7187:
[----:B------:R1:W-:Y:S01]  /*cc60*/  SYNCS.ARRIVE.TRANS64.A1T0 RZ, [R0+URZ+0x22870], RZ ;  /* 0x022870ff00ff79a7 */ /* 0x0003e2000810003f */
[----:B------:R-:W-:Y:S05]  /*cc70*/  @!P6 BRA `(.L_x_7188) ;  /* 0x000000000004e947 */ /* 0x000fea0003800000 */
[----:B------:R-:W-:Y:S01]  /*cc80*/  BPT.TRAP 0x1 ;  /* 0x000000040000795c */ /* 0x000fe20000300000 */
.L_x_7188:
[----:B------:R-:W2:Y:S01]  /*cc90*/  SYNCS.PHASECHK.TRANS64.TRYWAIT P0, [R0+URZ+0x22840], R30 ;  /* 0x0228401e000075a7 */ /* 0x000ea2000800017f */
[----:B------:R-:W-:Y:S04]  /*cca0*/  BSSY B0, `(.L_x_7189) ;  /* 0x0000002000007945 */ /* 0x000fe80003800000 */
[----:B--2---:R-:W-:Y:S05]  /*ccb0*/  @!P0 BRA `(.L_x_7190) ;  /* 0x0000005000708947 */ /* 0x004fea0003800000 */
.L_x_7283:
[----:B------:R-:W-:Y:S05]  /*ccc0*/  BSYNC B0 ;  /* 0x0000000000007941 */ /* 0x000fea0003800000 */
.L_x_7189:
[----:B------:R-:W-:Y:S01]  /*ccd0*/  ULDC.64 UR4, c[0x0][0x300] ;  /* 0x0000c00000047ab9 */ /* 0x000fe20000000a00 */
[----:B------:R-:W-:Y:S01]  /*cce0*/  ULDC.64 UR6, c[0x0][0x310] ;  /* 0x0000c40000067ab9 */ /* 0x000fe20000000a00 */
[----:B------:R-:W-:Y:S01]  /*ccf0*/  IMAD R9, R26, UR4, RZ ;  /* 0x000000041a097c24 */ /* 0x000fe2000f8e02ff */
[----:B------:R-:W-:Y:S01]  /*cd00*/  ULDC.64 UR8, c[0x0][0x2e8] ;  /* 0x0000ba0000087ab9 */ /* 0x000fe20000000a00 */
[C---:B------:R-:W-:Y:S01]  /*cd10*/  IMAD.WIDE.U32 R2, R8.reuse, UR4, RZ ;  /* 0x0000000408027c25 */ /* 0x040fe2000f8e00ff */
[----:B------:R-:W3:Y:S03]  /*cd20*/  LDC R12, c[0x0][0x2f4] ;  /* 0x0000bd00ff0c7b82 */ /* 0x000ee60000000800 */
[----:B------:R-:W-:Y:S02]  /*cd30*/  IMAD R9, R8, UR5, R9 ;  /* 0x0000000508097c24 */ /* 0x000fe4000f8e0209 */
[----:B------:R-:W-:-:S02]  /*cd40*/  IMAD R28, R28, UR6, RZ ;  /* 0x000000061c1c7c24 */ /* 0x000fc4000f8e02ff */
[----:B------:R-:W-:Y:S02]  /*cd50*/  IMAD.IADD R3, R3, 0x1, R9 ;  /* 0x0000000103037824 */ /* 0x000fe400078e0209 */
[C---:B------:R-:W-:Y:S02]  /*cd60*/  IMAD R28, R5.reuse, UR7, R28 ;  /* 0x00000007051c7c24 */ /* 0x040fe4000f8e021c */
[----:B------:R-:W-:-:S04]  /*cd70*/  IMAD.WIDE.U32 R2, R5, UR6, R2 ;  /* 0x0000000605027c25 */ /* 0x000fc8000f8e0002 */
[----:B------:R-:W-:Y:S02]  /*cd80*/  IMAD R25, R25, UR4, RZ ;  /* 0x0000000419197c24 */ /* 0x000fe4000f8e02ff */
[----:B------:R-:W-:Y:S02]  /*cd90*/  IMAD.IADD R3, R3, 0x1, R28 ;  /* 0x0000000103037824 */ /* 0x000fe400078e021c */
[C---:B------:R-:W-:Y:S02]  /*cda0*/  IMAD R25, R7.reuse, UR5, R25 ;  /* 0x0000000507197c24 */ /* 0x040fe4000f8e0219 */
[----:B------:R-:W-:Y:S01]  /*cdb0*/  IMAD.WIDE.U32 R10, R7, UR4, RZ ;  /* 0x00000004070a7c25 */ /* 0x000fe2000f8e00ff */
[----:B------:R-:W-:Y:S01]  /*cdc0*/  ULDC.64 UR4, c[0x0][0x308] ;  /* 0x0000c20000047ab9 */ /* 0x000fe20000000a00 */
[----:B---3--:R-:W-:Y:S02]  /*cdd0*/  ISETP.GE.AND P2, PT, R32, R12, PT ;  /* 0x0000000c2000720c */ /* 0x008fe40003f46270 */
[----:B------:R-:W-:-:S04]  /*cde0*/  IMAD.WIDE.U32 R2, R18, UR4, R2 ;  /* 0x0000000412027c25 */ /* 0x000fc8000f8e0002 */
[----:B------:R-:W-:Y:S01]  /*cdf0*/  IMAD R9, R37, UR4, RZ ;  /* 0x0000000425097c24 */ /* 0x000fe2000f8e02ff */
[----:B------:R-:W-:Y:S01]  /*ce00*/  IADD3 R8, P0, R2, UR8, RZ ;  /* 0x0000000802087c10 */ /* 0x000fe2000ff1e0ff */
[----:B------:R-:W-:Y:S02]  /*ce10*/  IMAD.IADD R11, R11, 0x1, R25 ;  /* 0x000000010b0b7824 */ /* 0x000fe400078e0219 */
[----:B------:R-:W-:Y:S02]  /*ce20*/  IMAD R9, R18, UR5, R9 ;  /* 0x0000000512097c24 */ /* 0x000fe4000f8e0209 */
[----:B------:R-:W-:-:S03]  /*ce30*/  IMAD R29, R29, UR6, RZ ;  /* 0x000000061d1d7c24 */ /* 0x000fc6000f8e02ff */
[----:B------:R-:W-:Y:S01]  /*ce40*/  IADD3.X R7, R3, UR9, R9, P0, !PT ;  /* 0x0000000903077c10 */ /* 0x000fe200087fe409 */
[----:B------:R-:W-:-:S04]  /*ce50*/  IMAD.WIDE.U32 R2, R6, UR6, R10 ;  /* 0x0000000606027c25 */ /* 0x000fc8000f8e000a */
[----:B------:R-:W-:-:S04]  /*ce60*/  IMAD R29, R6, UR7, R29 ;  /* 0x00000007061d7c24 */ /* 0x000fc8000f8e021d */
[----:B------:R-:W-:Y:S02]  /*ce70*/  IMAD.IADD R3, R3, 0x1, R29 ;  /* 0x0000000103037824 */ /* 0x000fe400078e021d */
[----:B------:R-:W-:Y:S01]  /*ce80*/  IMAD.WIDE.U32 R2, R18, UR4, R2 ;  /* 0x0000000412027c25 */ /* 0x000fe2000f8e0002 */
[----:B------:R-:W-:Y:S02]  /*ce90*/  UMOV UR4, 0xffffffff ;  /* 0xffffffff00047882 */ /* 0x000fe40000000000 */
[----:B------:R-:W-:-:S04]  /*cea0*/  IADD3 R5, P0, R2, UR8, RZ ;  /* 0x0000000802057c10 */ /* 0x000fc8000ff1e0ff */
[----:B------:R-:W-:Y:S01]  /*ceb0*/  IADD3.X R6, R9, UR9, R3, P0, !PT ;  /* 0x0000000909067c10 */ /* 0x000fe200087fe403 */
[----:B------:R-:W-:Y:S08]  /*cec0*/  BRA.DIV UR4, `(.L_x_7191) ;  /* 0x0000005204007947 */ /* 0x000ff0000b800000 */
[----:B------:R-:W3:Y:S01]  /*ced0*/  SHFL.IDX PT, R14, R8, RZ, 0x181f ;  /* 0x00181fff080e7589 */ /* 0x000ee200000e0000 */
[C---:B------:R-:W-:Y:S02]  /*cee0*/  LOP3.LUT P6, RZ, R27.reuse, 0x80, RZ, 0xc0, !PT ;  /* 0x000000801bff7812 */ /* 0x040fe400078cc0ff */
[----:B------:R-:W-:Y:S01]  /*cef0*/  LOP3.LUT R27, R27, 0xfffff7ff, RZ, 0xc0, !PT ;  /* 0xfffff7ff1b1b7812 */ /* 0x000fe200078ec0ff */
[----:B------:R-:W4:Y:S03]  /*cf00*/  SHFL.IDX PT, R2, R7, RZ, 0x181f ;  /* 0x00181fff07027589 */ /* 0x000f2600000e0000 */
[----:B------:R-:W-:-:S04]  /*cf10*/  @P1 LOP3.LUT R27, R27, 0x800, RZ, 0xfc, !PT ;  /* 0x000008001b1b1812 */ /* 0x000fc800078efcff */
[----:B------:R-:W-:-:S03]  /*cf20*/  LOP3.LUT P1, RZ, R27, 0x10, RZ, 0xc0, !PT ;  /* 0x000000101bff7812 */ /* 0x000fc6000782c0ff */
[----:B---3--:R-:W-:Y:S02]  /*cf30*/  @P6 IADD3 R9, P0, R32, R14, RZ ;  /* 0x0000000e20096210 */ /* 0x008fe40007f1e0ff */
[----:B------:R-:W3:Y:S03]  /*cf40*/  SHFL.IDX PT, R14, R8, 0x1, 0x181f ;  /* 0x00381f00080e7f89 */ /* 0x000ee600000e0000 */
[----:B----4-:R-:W-:Y:S02]  /*cf50*/  @P6 IMAD.X R3, RZ, RZ, R2, P0 ;  /* 0x000000ffff036224 */ /* 0x010fe400000e0602 */
[----:B------:R-:W-:-:S05]  /*cf60*/  @P6 IMAD.MOV.U32 R2, RZ, RZ, R9 ;  /* 0x000000ffff026224 */ /* 0x000fca00078e0009 */
[----:B------:R4:W-:Y:S01]  /*cf70*/  @P6 LDGSTS.E.BYPASS.LTC128B.128 [R4+0x18400], desc[UR52][R2.64], !P2 ;  /* 0x1840000002046fae */ /* 0x0009e2000d101d74 */
[----:B------:R-:W-:-:S03]  /*cf80*/  LOP3.LUT P6, RZ, R27, 0x100, RZ, 0xc0, !PT ;  /* 0x000001001bff7812 */ /* 0x000fc600078cc0ff */
[----:B----4-:R-:W4:Y:S01]  /*cf90*/  SHFL.IDX PT, R2, R7, 0x1, 0x181f ;  /* 0x00381f0007027f89 */ /* 0x010f2200000e0000 */
[----:B---3--:R-:W-:-:S03]  /*cfa0*/  @P1 IADD3 R9, P0, R32, R14, RZ ;  /* 0x0000000e20091210 */ /* 0x008fc60007f1e0ff */
[----:B------:R-:W3:Y:S02]  /*cfb0*/  SHFL.IDX PT, R14, R8, 0x2, 0x181f ;  /* 0x00581f00080e7f89 */ /* 0x000ee400000e0000 */
[----:B----4-:R-:W-:Y:S02]  /*cfc0*/  @P1 IMAD.X R3, RZ, RZ, R2, P0 ;  /* 0x000000ffff031224 */ /* 0x010fe400000e0602 */
[----:B------:R-:W-:Y:S01]  /*cfd0*/  @P1 IMAD.MOV.U32 R2, RZ, RZ, R9 ;  /* 0x000000ffff021224 */ /* 0x000fe200078e0009 */
[----:B---3--:R-:W-:Y:S02]  /*cfe0*/  @P5 IADD3 R9, P0, R32, R14, RZ ;  /* 0x0000000e20095210 */ /* 0x008fe40007f1e0ff */
[----:B------:R-:W-:Y:S04]  /*cff0*/  SHFL.IDX PT, R14, R8, 0x3, 0x181f ;  /* 0x00781f00080e7f89 */ /* 0x000fe800000e0000 */
[----:B------:R3:W-:Y:S01]  /*d000*/  @P1 LDGSTS.E.BYPASS.LTC128B.128 [R4+0x18c00], desc[UR52][R2.64], !P2 ;  /* 0x18c0000002041fae */ /* 0x0007e2000d101d74 */
[----:B------:R-:W-:-:S03]  /*d010*/  LOP3.LUT P1, RZ, R27, 0x800, RZ, 0xc0, !PT ;  /* 0x000008001bff7812 */ /* 0x000fc6000782c0ff */
[----:B---3--:R-:W3:Y:S02]  /*d020*/  SHFL.IDX PT, R2, R7, 0x2, 0x181f ;  /* 0x00581f0007027f89 */ /* 0x008ee400000e0000 */
[----:B---3--:R-:W-:Y:S02]  /*d030*/  @P5 IMAD.X R10, RZ, RZ, R2, P0 ;  /* 0x000000ffff0a5224 */ /* 0x008fe400000e0602 */
[----:B------:R-:W-:Y:S01]  /*d040*/  @P5 IMAD.MOV.U32 R2, RZ, RZ, R9 ;  /* 0x000000ffff025224 */ /* 0x000fe200078e0009 */
[----:B------:R-:W-:Y:S02]  /*d050*/  @P4 IADD3 R9, P0, R32, R14, RZ ;  /* 0x0000000e20094210 */ /* 0x000fe40007f1e0ff */
[----:B------:R-:W-:Y:S01]  /*d060*/  @P5 MOV R3, R10 ;  /* 0x0000000a00035202 */ /* 0x000fe20000000f00 */
[----:B------:R-:W-:Y:S04]  /*d070*/  SHFL.IDX PT, R14, R8, 0x4, 0x181f ;  /* 0x00981f00080e7f89 */ /* 0x000fe800000e0000 */
[----:B------:R3:W-:Y:S01]  /*d080*/  @P5 LDGSTS.E.BYPASS.LTC128B.128 [R4+0x19400], desc[UR52][R2.64], !P2 ;  /* 0x1940000002045fae */ /* 0x0007e2000d101d74 */
[----:B------:R-:W-:-:S03]  /*d090*/  LOP3.LUT P5, RZ, R27, 0x40, RZ, 0xc0, !PT ;  /* 0x000000401bff7812 */ /* 0x000fc600078ac0ff */
[----:B---3--:R-:W3:Y:S02]  /*d0a0*/  SHFL.IDX PT, R2, R7, 0x3, 0x181f ;  /* 0x00781f0007027f89 */ /* 0x008ee400000e0000 */
[----:B---3--:R-:W-:Y:S02]  /*d0b0*/  @P4 IMAD.X R10, RZ, RZ, R2, P0 ;  /* 0x000000ffff0a4224 */ /* 0x008fe400000e0602 */
[----:B------:R-:W-:Y:S02]  /*d0c0*/  @P4 IMAD.MOV.U32 R2, RZ, RZ, R9 ;  /* 0x000000ffff024224 */ /* 0x000fe400078e0009 */
[----:B------:R-:W-:-:S05]  /*d0d0*/  @P4 IMAD.MOV.U32 R3, RZ, RZ, R10 ;  /* 0x000000ffff034224 */ /* 0x000fca00078e000a */
[----:B------:R3:W-:Y:S01]  /*d0e0*/  @P4 LDGSTS.E.BYPASS.LTC128B.128 [R4+0x19c00], desc[UR52][R2.64], !P2 ;  /* 0x19c0000002044fae */ /* 0x0007e2000d101d74 */
[----:B------:R-:W-:-:S03]  /*d0f0*/  LOP3.LUT P4, RZ, R27, 0x20, RZ, 0xc0, !PT ;  /* 0x000000201bff7812 */ /* 0x000fc6000788c0ff */
[----:B---3--:R-:W3:Y:S10]  /*d100*/  SHFL.IDX PT, R2, R7, 0x4, 0x181f ;  /* 0x00981f0007027f89 */ /* 0x008ef400000e0000 */
[----:B------:R-:W-:-:S02]  /*d110*/  @P4 IADD3 R9, P0, R32, R14, RZ ;  /* 0x0000000e20094210 */ /* 0x000fc40007f1e0ff */
[----:B------:R-:W4:Y:S03]  /*d120*/  SHFL.IDX PT, R14, R8, 0x5, 0x181f ;  /* 0x00b81f00080e7f89 */ /* 0x000f2600000e0000 */
[----:B---3--:R-:W-:Y:S02]  /*d130*/  @P4 IMAD.X R10, RZ, RZ, R2, P0 ;  /* 0x000000ffff0a4224 */ /* 0x008fe400000e0602 */
[----:B------:R-:W-:Y:S02]  /*d140*/  @P4 IMAD.MOV.U32 R2, RZ, RZ, R9 ;  /* 0x000000ffff024224 */ /* 0x000fe400078e0009 */
[----:B------:R-:W-:Y:S01]  /*d150*/  @P4 IMAD.MOV.U32 R3, RZ, RZ, R10 ;  /* 0x000000ffff034224 */ /* 0x000fe200078e000a */
[----:B----4-:R-:W-:Y:S02]  /*d160*/  @P5 IADD3 R9, P0, R32, R14, RZ ;  /* 0x0000000e20095210 */ /* 0x010fe40007f1e0ff */
[----:B------:R-:W-:Y:S04]  /*d170*/  SHFL.IDX PT, R14, R8, 0x6, 0x181f ;  /* 0x00d81f00080e7f89 */ /* 0x000fe800000e0000 */
[----:B------:R3:W-:Y:S04]  /*d180*/  @P4 LDGSTS.E.BYPASS.LTC128B.128 [R4+0x1a400], desc[UR52][R2.64], !P2 ;  /* 0x1a40000002044fae */ /* 0x0007e8000d101d74 */
[----:B---3--:R-:W3:Y:S02]  /*d190*/  SHFL.IDX PT, R2, R7, 0x5, 0x181f ;  /* 0x00b81f0007027f89 */ /* 0x008ee400000e0000 */
[----:B---3--:R-:W-:-:S02]  /*d1a0*/  @P5 IMAD.X R10, RZ, RZ, R2, P0 ;  /* 0x000000ffff0a5224 */ /* 0x008fc400000e0602 */
[----:B------:R-:W-:Y:S01]  /*d1b0*/  @P5 IMAD.MOV.U32 R2, RZ, RZ, R9 ;  /* 0x000000ffff025224 */ /* 0x000fe200078e0009 */
[C---:B------:R-:W-:Y:S01]  /*d1c0*/  @P6 IADD3 R9, P0, R32.reuse, R14, RZ ;  /* 0x0000000e20096210 */ /* 0x040fe20007f1e0ff */
[----:B------:R-:W-:Y:S01]  /*d1d0*/  @P5 IMAD.MOV.U32 R3, RZ, RZ, R10 ;  /* 0x000000ffff035224 */ /* 0x000fe200078e000a */
[----:B------:R-:W-:Y:S04]  /*d1e0*/  SHFL.IDX PT, R14, R8, 0x7, 0x181f ;  /* 0x00f81f00080e7f89 */ /* 0x000fe800000e0000 */
[----:B------:R3:W-:Y:S04]  /*d1f0*/  @P5 LDGSTS.E.BYPASS.LTC128B.128 [R4+0x1ac00], desc[UR52][R2.64], !P2 ;  /* 0x1ac0000002045fae */ /* 0x0007e8000d101d74 */
[----:B---3--:R-:W3:Y:S04]  /*d200*/  SHFL.IDX PT, R2, R7, 0x6, 0x181f ;  /* 0x00d81f0007027f89 */ /* 0x008ee800000e0000 */
[----:B------:R-:W4:Y:S01]  /*d210*/  SHFL.IDX PT, R7, R7, 0x7, 0x181f ;  /* 0x00f81f0007077f89 */ /* 0x000f2200000e0000 */
[----:B---3--:R-:W-:Y:S01]  /*d220*/  @P6 IMAD.X R10, RZ, RZ, R2, P0 ;  /* 0x000000ffff0a6224 */ /* 0x008fe200000e0602 */
[----:B------:R-:W-:Y:S01]  /*d230*/  @P3 IADD3 R14, P0, R32, R14, RZ ;  /* 0x0000000e200e3210 */ /* 0x000fe20007f1e0ff */
[----:B------:R-:W-:-:S02]  /*d240*/  @P6 IMAD.MOV.U32 R2, RZ, RZ, R9 ;  /* 0x000000ffff026224 */ /* 0x000fc400078e0009 */
[----:B------:R-:W-:Y:S02]  /*d250*/  @P6 IMAD.MOV.U32 R3, RZ, RZ, R10 ;  /* 0x000000ffff036224 */ /* 0x000fe400078e000a */
[----:B----4-:R-:W-:-:S03]  /*d260*/  @P3 IMAD.X R9, RZ, RZ, R7, P0 ;  /* 0x000000ffff093224 */ /* 0x010fc600000e0607 */
[----:B------:R3:W-:Y:S02]  /*d270*/  @P6 LDGSTS.E.BYPASS.LTC128B.128 [R4+0x1b400], desc[UR52][R2.64], !P2 ;  /* 0x1b40000002046fae */ /* 0x0007e4000d101d74 */
[----:B---3--:R-:W-:Y:S02]  /*d280*/  @P3 IMAD.MOV.U32 R2, RZ, RZ, R14 ;  /* 0x000000ffff023224 */ /* 0x008fe400078e000e */
[----:B------:R-:W-:Y:S01]  /*d290*/  @P3 IMAD.MOV.U32 R3, RZ, RZ, R9 ;  /* 0x000000ffff033224 */ /* 0x000fe200078e0009 */
[----:B------:R-:W3:Y:S04]  /*d2a0*/  SHFL.IDX PT, R14, R5, RZ, 0x181f ;  /* 0x00181fff050e7589 */ /* 0x000ee800000e0000 */
[----:B------:R4:W-:Y:S04]  /*d2b0*/  @P3 LDGSTS.E.BYPASS.LTC128B.128 [R4+0x1bc00], desc[UR52][R2.64], !P2 ;  /* 0x1bc0000002043fae */ /* 0x0009e8000d101d74 */
[----:B----4-:R-:W4:Y:S04]  /*d2c0*/  SHFL.IDX PT, R2, R6, RZ, 0x181f ;  /* 0x00181fff06027589 */ /* 0x010f2800000e0000 */
[----:B------:R-:W0:Y:S01]  /*d2d0*/  SHFL.IDX PT, R6, R6, 0x1, 0x181f ;  /* 0x00381f0006067f89 */ /* 0x000e2200000e0000 */
[----:B---3--:R-:W-:-:S04]  /*d2e0*/  @P1 IADD3 R14, P0, R32, R14, RZ ;  /* 0x0000000e200e1210 */ /* 0x008fc80007f1e0ff */
[----:B----4-:R-:W-:Y:S01]  /*d2f0*/  @P1 IADD3.X R9, RZ, R2, RZ, P0, !PT ;  /* 0x00000002ff091210 */ /* 0x010fe200007fe4ff */
[----:B------:R-:W-:Y:S02]  /*d300*/  @P1 IMAD.MOV.U32 R2, RZ, RZ, R14 ;  /* 0x000000ffff021224 */ /* 0x000fe400078e000e */
[----:B------:R3:W4:Y:S02]  /*d310*/  SHFL.IDX PT, R14, R5, 0x1, 0x181f ;  /* 0x00381f00050e7f89 */ /* 0x00072400000e0000 */
[----:B------:R-:W-:-:S05]  /*d320*/  @P1 IMAD.MOV.U32 R3, RZ, RZ, R9 ;  /* 0x000000ffff031224 */ /* 0x000fca00078e0009 */
[----:B0-----:R3:W-:Y:S02]  /*d330*/  @P1 LDGSTS.E.BYPASS.LTC128B.128 [R4+0x1c400], desc[UR52][R2.64], !P2 ;  /* 0x1c40000002041fae */ /* 0x0017e4000d101d74 */
.L_x_7305:
[----:B------:R-:W-:-:S13]  /*d340*/  LOP3.LUT P1, RZ, R27, 0x200, RZ, 0xc0, !PT ;  /* 0x000002001bff7812 */ /* 0x000fda000782c0ff */
[----:B---34-:R-:W-:-:S05]  /*d350*/  @P1 IADD3 R2, P0, R32, R14, RZ ;  /* 0x0000000e20021210 */ /* 0x018fca0007f1e0ff */
[----:B------:R-:W-:Y:S01]  /*d360*/  @P1 IMAD.X R3, RZ, RZ, R6, P0 ;  /* 0x000000ffff031224 */ /* 0x000fe200000e0606 */
[----:B------:R-:W-:-:S04]  /*d370*/  PLOP3.LUT P0, PT, PT, PT, PT, 0x80, 0x0 ;  /* 0x000000000000781c */ /* 0x000fc80003f0f070 */
[----:B------:R-:W-:Y:S01]  /*d380*/  @!PT LDS RZ, [RZ] ;  /* 0x00000000fffff984 */ /* 0x000fe20000000800 */
[----:B------:R-:W-:Y:S01]  /*d390*/  @!PT LDS RZ, [RZ] ;  /* 0x00000000fffff984 */ /* 0x000fe20000000800 */
[----:B------:R-:W-:Y:S01]  /*d3a0*/  @!PT LDS RZ, [RZ] ;  /* 0x00000000fffff984 */ /* 0x000fe20000000800 */
[----:B------:R0:W-:Y:S01]  /*d3b0*/  @P1 LDGSTS.E.BYPASS.LTC128B.128 [R4+0x1cc00], desc[UR52][R2.64], !P2 ;  /* 0x1cc0000002041fae */ /* 0x0001e2000d101d74 */
[----:B------:R-:W-:-:S08]  /*d3c0*/  NOP ;  /* 0x0000000000007918 */ /* 0x000fd00000000000 */
.L_x_7192:
        /* <DEDUP_REMOVED lines=11> */
.L_x_7193:
[----:B------:R0:W-:Y:S02]  /*d480*/  SYNCS.ARRIVE.TRANS64.A1T0 RZ, [R0+URZ+0x22830], RZ ;  /* 0x022830ff00ff79a7 */ /* 0x0001e4000810003f */
[----:B------:R-:W-:Y:S05]  /*d490*/  WARPSYNC.ALL ;  /* 0x0000000000007948 */ /* 0x000fea0003800000 */
[----:B------:R-:W-:Y:S01]  /*d4a0*/  R2UR UR5, R24 ;  /* 0x00000000180572ca */ /* 0x000fe200000e0000 */
[----:B012---:R-:W-:Y:S01]  /*d4b0*/  VIADD R0, R22, 0x14400 ;  /* 0x0001440016007836 */ /* 0x007fe20000000000 */
        /* <DEDUP_REMOVED lines=30> */
.L_x_7195:
[----:B------:R-:W-:Y:S05]  /*d6a0*/  BSYNC B6 ;  /* 0x0000000000067941 */ /* 0x000fea0003800000 */
.L_x_7194:
[----:B------:R0:W5:Y:S01]  /*d6b0*/  LDL R10, [R1+0x18] ;  /* 0x00001800010a7983 */ /* 0x0001620000100800 */
[----:B------:R-:W1:Y:S01]  /*d6c0*/  LDC R5, c[0x0][0x448] ;  /* 0x00011200ff057b82 */ /* 0x000e620000000800 */
[----:B------:R-:W-:Y:S01]  /*d6d0*/  R2UR UR6, R37 ;  /* 0x00000000250672ca */ /* 0x000fe200000e0000 */
[----:B------:R-:W-:Y:S01]  /*d6e0*/  ULDC.64 UR8, c[0x0][0x2d8] ;  /* 0x0000b60000087ab9 */ /* 0x000fe20000000a00 */
[----:B------:R-:W2:Y:S01]  /*d6f0*/  S2R R2, SR_TID.X ;  /* 0x0000000000027919 */ /* 0x000ea20000002100 */
[----:B------:R-:W-:Y:S02]  /*d700*/  SHF.L.U32 R4, R17, 0x7, RZ ;  /* 0x0000000711047819 */ /* 0x000fe400000006ff */
[----:B-1----:R-:W-:Y:S02]  /*d710*/  ISETP.NE.AND P0, PT, R5, 0x1, PT ;  /* 0x000000010500780c */ /* 0x002fe40003f05270 */
[C---:B------:R-:W-:Y:S02]  /*d720*/  R2UR UR7, R18.reuse ;  /* 0x00000000120772ca */ /* 0x040fe400000e0000 */
[----:B------:R-:W-:-:S02]  /*d730*/  R2UR UR10, R18 ;  /* 0x00000000120a72ca */ /* 0x000fc400000e0000 */
[C---:B--2---:R-:W-:Y:S01]  /*d740*/  LOP3.LUT R19, R2.reuse, 0x7f, RZ, 0xc0, !PT ;  /* 0x0000007f02137812 */ /* 0x044fe200078ec0ff */
[----:B------:R-:W-:-:S06]  /*d750*/  IMAD.SHL.U32 R2, R2, 0x10, RZ ;  /* 0x0000001002027824 */ /* 0x000fcc00078e00ff */
[----:B------:R-:W1:Y:S01]  /*d760*/  @P0 LDC R3, c[0x0][0x44c] ;  /* 0x00011300ff030b82 */ /* 0x000e620000000800 */
[----:B------:R-:W-:-:S04]  /*d770*/  SHF.R.U32.HI R19, RZ, 0x3, R19 ;  /* 0x00000003ff137819 */ /* 0x000fc80000011613 */
[----:B------:R-:W-:-:S03]  /*d780*/  LOP3.LUT R2, R19, 0x70, R2, 0xf8, !PT ;  /* 0x0000007013027812 */ /* 0x000fc600078ef802 */
[----:B------:R-:W2:Y:S01]  /*d790*/  @P0 LDC R6, c[0x0][0x450] ;  /* 0x00011400ff060b82 */ /* 0x000ea20000000800 */
        /* <DEDUP_REMOVED lines=9> */
[----:B-1----:R-:W-:Y:S01]  /*d830*/  @P0 IMAD.HI.U32 R3, R0, R3, RZ ;  /* 0x0000000300030227 */ /* 0x002fe200078e00ff */
[----:B------:R-:W-:Y:S01]  /*d840*/  UIMAD UR6, UR45, UR8, URZ ;  /* 0x000000082d0672a4 */ /* 0x000fe2000f8e023f */
[----:B------:R-:W1:Y:S01]  /*d850*/  S2R R19, SR_TID.X ;  /* 0x0000000000137919 */ /* 0x000e620000002100 */
[----:B------:R-:W-:-:S02]  /*d860*/  UIMAD.WIDE.U32 UR4, UR44, UR8, UR4 ;  /* 0x000000082c0472a5 */ /* 0x000fc4000f8e0004 */
[----:B--2---:R-:W-:Y:S01]  /*d870*/  @P0 SHF.R.U32.HI R2, RZ, R6, R3 ;  /* 0x00000006ff020219 */ /* 0x004fe20000011603 */
        /* <DEDUP_REMOVED lines=18> */
[----:B------:R-:W-:-:S03]  /*d9a0*/  ULDC UR4, c[0x0][0x2b8] ;  /* 0x0000ae0000047ab9 */ /* 0x000fc60000000800 */
[----:B------:R-:W-:Y:S02]  /*d9b0*/  IADD3.X R6, R3, UR5, R7, P0, !PT ;  /* 0x0000000503067c10 */ /* 0x000fe400087fe407 */
[----:B------:R-:W-:Y:S01]  /*d9c0*/  ISETP.GE.AND P0, PT, R32, UR4, PT ;  /* 0x0000000420007c0c */ /* 0x000fe2000bf06270 */
[----:B------:R-:W-:Y:S01]  /*d9d0*/  UMOV UR4, 0xffffffff ;  /* 0xffffffff00047882 */ /* 0x000fe20000000000 */
[----:B-1----:R-:W-:-:S04]  /*d9e0*/  LOP3.LUT R19, R19, 0x7f, RZ, 0xc0, !PT ;  /* 0x0000007f13137812 */ /* 0x002fc800078ec0ff */
[----:B------:R-:W-:Y:S01]  /*d9f0*/  SHF.R.U32.HI R17, RZ, 0x3, R19 ;  /* 0x00000003ff117819 */ /* 0x000fe20000011613 */
[----:B0-----:R-:W-:Y:S06]  /*da00*/  BRA.DIV UR4, `(.L_x_7196) ;  /* 0x00000052040c7947 */ /* 0x001fec000b800000 */
[----:B------:R-:W0:Y:S01]  /*da10*/  SHFL.IDX PT, R14, R0, RZ, 0x181f ;  /* 0x00181fff000e7589 */ /* 0x000e2200000e0000 */
[----:B------:R-:W-:Y:S02]  /*da20*/  IMAD R5, R5, UR41, RZ ;  /* 0x0000002905057c24 */ /* 0x000fe4000f8e02ff */
[----:B------:R-:W-:Y:S01]  /*da30*/  IMAD.IADD R4, R17, 0x1, R4 ;  /* 0x0000000111047824 */ /* 0x000fe200078e0204 */
[----:B------:R-:W1:Y:S03]  /*da40*/  SHFL.IDX PT, R2, R6, RZ, 0x181f ;  /* 0x00181fff06027589 */ /* 0x000e6600000e0000 */
[C---:B------:R-:W-:Y:S01]  /*da50*/  VIADD R8, R4.reuse, 0x10 ;  /* 0x0000001004087836 */ /* 0x040fe20000000000 */
[----:B------:R-:W-:Y:S01]  /*da60*/  ISETP.GE.AND P2, PT, R4, R5, PT ;  /* 0x000000050400720c */ /* 0x000fe20003f46270 */
[----:B------:R-:W-:-:S12]  /*da70*/  SHFL.IDX PT, R7, R6, 0x1, 0x181f ;  /* 0x00381f0006077f89 */ /* 0x000fd800000e0000 */
[----:B0-----:R-:W-:-:S05]  /*da80*/  @!P2 IADD3 R14, P1, R32, R14, RZ ;  /* 0x0000000e200ea210 */ /* 0x001fca0007f3e0ff */
[----:B-1----:R-:W-:Y:S02]  /*da90*/  @!P2 IMAD.X R3, RZ, RZ, R2, P1 ;  /* 0x000000ffff03a224 */ /* 0x002fe400008e0602 */
[----:B------:R-:W-:Y:S02]  /*daa0*/  @!P2 IMAD.MOV.U32 R2, RZ, RZ, R14 ;  /* 0x000000ffff02a224 */ /* 0x000fe400078e000e */
[----:B------:R-:W0:Y:S04]  /*dab0*/  SHFL.IDX PT, R14, R0, 0x1, 0x181f ;  /* 0x00381f00000e7f89 */ /* 0x000e2800000e0000 */
[----:B-----5:R0:W-:Y:S01]  /*dac0*/  @!P2 LDGSTS.E.BYPASS.LTC128B.128 [R10+0x14400], desc[UR52][R2.64], !P0 ;  /* 0x14400000020aafae */ /* 0x0201e2000c101d74 */
[----:B------:R-:W-:Y:S01]  /*dad0*/  ISETP.GE.AND P2, PT, R8, R5, PT ;  /* 0x000000050800720c */ /* 0x000fe20003f46270 */
[----:B------:R-:W-:-:S12]  /*dae0*/  VIADD R8, R4, 0x20 ;  /* 0x0000002004087836 */ /* 0x000fd80000000000 */
[----:B0-----:R-:W-:Y:S02]  /*daf0*/  @!P2 IADD3 R2, P1, R32, R14, RZ ;  /* 0x0000000e2002a210 */ /* 0x001fe40007f3e0ff */
[----:B------:R-:W0:Y:S03]  /*db00*/  SHFL.IDX PT, R14, R0, 0x2, 0x181f ;  /* 0x00581f00000e7f89 */ /* 0x000e2600000e0000 */
[----:B------:R-:W-:Y:S02]  /*db10*/  @!P2 IMAD.X R3, RZ, RZ, R7, P1 ;  /* 0x000000ffff03a224 */ /* 0x000fe400008e0607 */
[----:B------:R-:W1:Y:S04]  /*db20*/  SHFL.IDX PT, R7, R6, 0x2, 0x181f ;  /* 0x00581f0006077f89 */ /* 0x000e6800000e0000 */
[----:B------:R0:W-:Y:S01]  /*db30*/  @!P2 LDGSTS.E.BYPASS.LTC128B.128 [R10+0x14c00], desc[UR52][R2.64], !P0 ;  /* 0x14c00000020aafae */ /* 0x0001e2000c101d74 */
[----:B------:R-:W-:Y:S01]  /*db40*/  ISETP.GE.AND P2, PT, R8, R5, PT ;  /* 0x000000050800720c */ /* 0x000fe20003f46270 */
[----:B------:R-:W-:-:S12]  /*db50*/  VIADD R8, R4, 0x30 ;  /* 0x0000003004087836 */ /* 0x000fd80000000000 */
[----:B0-----:R-:W-:Y:S02]  /*db60*/  @!P2 IADD3 R2, P1, R32, R14, RZ ;  /* 0x0000000e2002a210 */ /* 0x001fe40007f3e0ff */
[----:B------:R-:W0:Y:S03]  /*db70*/  SHFL.IDX PT, R14, R0, 0x3, 0x181f ;  /* 0x00781f00000e7f89 */ /* 0x000e2600000e0000 */
[----:B-1----:R-:W-:Y:S02]  /*db80*/  @!P2 IMAD.X R3, RZ, RZ, R7, P1 ;  /* 0x000000ffff03a224 */ /* 0x002fe400008e0607 */
        /* <DEDUP_REMOVED lines=9> */
[----:B------:R-:W-:-:S02]  /*dc20*/  ISETP.GE.AND P2, PT, R8, R5, PT ;  /* 0x000000050800720c */ /* 0x000fc40003f46270 */
[----:B------:R-:W-:-:S11]  /*dc30*/  IADD3 R8, R4, 0x50, RZ ;  /* 0x0000005004087810 */ /* 0x000fd60007ffe0ff */
        /* <DEDUP_REMOVED lines=12> */
[----:B------:R-:W-:-:S03]  /*dd00*/  ISETP.GE.AND P2, PT, R8, R5, PT ;  /* 0x000000050800720c */ /* 0x000fc60003f46270 */
[----:B------:R-:W2:Y:S10]  /*dd10*/  SHFL.IDX PT, R6, R6, 0x7, 0x181f ;  /* 0x00f81f0006067f89 */ /* 0x000eb400000e0000 */
[----:B0-----:R-:W-:-:S02]  /*dd20*/  @!P2 IADD3 R2, P1, R32, R14, RZ ;  /* 0x0000000e2002a210 */ /* 0x001fc40007f3e0ff */
[----:B------:R0:W3:Y:S03]  /*dd30*/  SHFL.IDX PT, R14, R0, 0x7, 0x181f ;  /* 0x00f81f00000e7f89 */ /* 0x0000e600000e0000 */
[----:B-1----:R-:W-:-:S05]  /*dd40*/  @!P2 IMAD.X R3, RZ, RZ, R7, P1 ;  /* 0x000000ffff03a224 */ /* 0x002fca00008e0607 */
[----:B------:R0:W-:Y:S03]  /*dd50*/  @!P2 LDGSTS.E.BYPASS.LTC128B.128 [R10+0x17400], desc[UR52][R2.64], !P0 ;  /* 0x17400000020aafae */ /* 0x0001e6000c101d74 */
.L_x_7322:
[----:B------:R-:W-:-:S05]  /*dd60*/  VIADD R4, R4, 0x70 ;  /* 0x0000007004047836 */ /* 0x000fca0000000000 */
[----:B------:R-:W-:-:S13]  /*dd70*/  ISETP.GE.AND P1, PT, R4, R5, PT ;  /* 0x000000050400720c */ /* 0x000fda0003f26270 */
[----:B0--3--:R-:W-:-:S05]  /*dd80*/  @!P1 IADD3 R2, P2, R32, R14, RZ ;  /* 0x0000000e20029210 */ /* 0x009fca0007f5e0ff */
[----:B--2---:R-:W-:-:S05]  /*dd90*/  @!P1 IMAD.X R3, RZ, RZ, R6, P2 ;  /* 0x000000ffff039224 */ /* 0x004fca00010e0606 */
[----:B------:R-:W-:Y:S01]  /*dda0*/  @!PT LDS RZ, [RZ] ;  /* 0x00000000fffff984 */ /* 0x000fe20000000800 */
[----:B------:R-:W-:Y:S01]  /*ddb0*/  @!PT LDS RZ, [RZ] ;  /* 0x00000000fffff984 */ /* 0x000fe20000000800 */
[----:B------:R-:W-:Y:S01]  /*ddc0*/  @!PT LDS RZ, [RZ] ;  /* 0x00000000fffff984 */ /* 0x000fe20000000800 */
[----:B------:R0:W-:Y:S01]  /*ddd0*/  @!P1 LDGSTS.E.BYPASS.LTC128B.128 [R10+0x17c00], desc[UR52][R2.64], !P0 ;  /* 0x17c00000020a9fae */ /* 0x0001e2000c101d74 */
[----:B------:R-:W-:Y:S01]  /*dde0*/  PLOP3.LUT P0, PT, PT, PT, PT, 0x80, 0x0 ;  /* 0x000000000000781c */ /* 0x000fe20003f0f070 */
[----:B------:R-:W-:-:S12]  /*ddf0*/  NOP ;  /* 0x0000000000007918 */ /* 0x000fd80000000000 */
.L_x_7197:
        /* <DEDUP_REMOVED lines=18> */
.L_x_7323:
[----:B------:R-:W-:Y:S05]  /*df20*/  BSYNC B0 ;  /* 0x0000000000007941 */ /* 0x000fea0003800000 */
.L_x_7198:
[----:B------:R-:W-:-:S06]  /*df30*/  UISETP.GE.AND UP0, UPT, UR42, 0xa1, UPT ;  /* 0x000000a12a00788c */ /* 0x000fcc000bf06270 */
[----:B------:R-:W-:-:S13]  /*df40*/  PLOP3.LUT P0, PT, PT, PT, UP0, 0x80, 0x0 ;  /* 0x000000000000781c */ /* 0x000fda0003f0f008 */
[----:B------:R-:W-:Y:S05]  /*df50*/  @!P0 BRA `(.L_x_7200) ;  /* 0x0000001800548947 */ /* 0x000fea0003800000 */
[----:B------:R-:W-:Y:S01]  /*df60*/  UIADD3 UR4, UR43, -0x2, URZ ;  /* 0xfffffffe2b047890 */ /* 0x000fe2000fffe03f */
[----:B------:R-:W-:Y:S02]  /*df70*/  IMAD.MOV.U32 R25, RZ, RZ, R36 ;  /* 0x000000ffff197224 */ /* 0x000fe400078e0024 */
[----:B------:R-:W-:-:S03]  /*df80*/  IMAD.MOV.U32 R24, RZ, RZ, R33 ;  /* 0x000000ffff187224 */ /* 0x000fc600078e0021 */
[----:B------:R-:W-:-:S07]  /*df90*/  IMAD.U32 R34, RZ, RZ, UR4 ;  /* 0x00000004ff227e24 */ /* 0x000fce000f8e00ff */
.L_x_7220:
[----:B------:R-:W2:Y:S01]  /*dfa0*/  LDL R12, [R1] ;  /* 0x00000000010c7983 */ /* 0x000ea20000100800 */
[----:B-1----:R-:W1:Y:S01]  /*dfb0*/  LDC R2, c[0x0][0x430] ;  /* 0x00010c00ff027b82 */ /* 0x002e620000000800 */
[----:B------:R-:W3:Y:S01]  /*dfc0*/  S2R R0, SR_TID.X ;  /* 0x0000000000007919 */ /* 0x000ee20000002100 */
[----:B0-----:R-:W4:Y:S01]  /*dfd0*/  S2R R6, SR_TID.X ;  /* 0x0000000000067919 */ /* 0x001f220000002100 */
[----:B-1----:R-:W-:Y:S01]  /*dfe0*/  ISETP.NE.AND P0, PT, R2, 0x1, PT ;  /* 0x000000010200780c */ /* 0x002fe20003f05270 */
[----:B------:R-:W-:Y:S01]  /*dff0*/  IMAD.MOV.U32 R9, RZ, RZ, 0xa0 ;  /* 0x000000a0ff097424 */ /* 0x000fe200078e00ff */
[----:B---3--:R-:W-:-:S11]  /*e000*/  LOP3.LUT R2, R0, 0x7f, RZ, 0xc0, !PT ;  /* 0x0000007f00027812 */ /* 0x008fd600078ec0ff */
[----:B------:R-:W1:Y:S01]  /*e010*/  @P0 LDC R5, c[0x0][0x434] ;  /* 0x00010d00ff050b82 */ /* 0x000e620000000800 */
[----:B------:R-:W-:-:S07]  /*e020*/  SHF.R.U32.HI R4, RZ, 0x3, R2 ;  /* 0x00000003ff047819 */ /* 0x000fce0000011602 */
[----:B0-----:R-:W0:Y:S01]  /*e030*/  @P0 LDC R3, c[0x0][0x434] ;  /* 0x00010d00ff030b82 */ /* 0x001e220000000800 */
[----:B----4-:R-:W-:Y:S02]  /*e040*/  IMAD.SHL.U32 R6, R6, 0x10, RZ ;  /* 0x0000001006067824 */ /* 0x010fe400078e00ff */
[----:B------:R-:W-:-:S05]  /*e050*/  IMAD.SHL.U32 R0, R0, 0x10, RZ ;  /* 0x0000001000007824 */ /* 0x000fca00078e00ff */
[----:B------:R-:W3:Y:S01]  /*e060*/  @P0 LDC R7, c[0x0][0x438] ;  /* 0x00010e00ff070b82 */ /* 0x000ee20000000800 */
[----:B------:R-:W-:-:S07]  /*e070*/  LOP3.LUT R6, R4, 0x70, R6, 0xf8, !PT ;  /* 0x0000007004067812 */ /* 0x000fce00078ef806 */
[----:B------:R-:W4:Y:S01]  /*e080*/  @P0 LDC R2, c[0x0][0x438] ;  /* 0x00010e00ff020b82 */ /* 0x000f220000000800 */
[----:B------:R-:W-:Y:S01]  /*e090*/  LOP3.LUT R0, R4, 0x70, R0, 0xf8, !PT ;  /* 0x0000007004007812 */ /* 0x000fe200078ef800 */
[----:B------:R-:W-:Y:S01]  /*e0a0*/  IMAD R8, R34, R9, UR36 ;  /* 0x0000002422087e24 */ /* 0x000fe2000f8e0209 */
[----:B------:R-:W-:-:S03]  /*e0b0*/  LOP3.LUT R6, R6, 0x80, RZ, 0xfc, !PT ;  /* 0x0000008006067812 */ /* 0x000fc600078efcff */
[----:B------:R-:W-:Y:S01]  /*e0c0*/  IMAD.IADD R0, R0, 0x1, R8 ;  /* 0x0000000100007824 */ /* 0x000fe200078e0208 */
[----:B------:R-:W-:-:S03]  /*e0d0*/  IADD3 R8, R6, R8, RZ ;  /* 0x0000000806087210 */ /* 0x000fc60007ffe0ff */
[----:B-1----:R-:W-:-:S04]  /*e0e0*/  @P0 IMAD.HI.U32 R4, R0, R5, RZ ;  /* 0x0000000500040227 */ /* 0x002fc800078e00ff */
[----:B0-----:R-:W-:Y:S01]  /*e0f0*/  @P0 IMAD.HI.U32 R3, R8, R3, RZ ;  /* 0x0000000308030227 */ /* 0x001fe200078e00ff */
[----:B------:R-:W-:Y:S05]  /*e100*/  YIELD ;  /* 0x0000000000007946 */ /* 0x000fea0003800000 */
[----:B------:R-:W-:Y:S01]  /*e110*/  IMAD.MOV.U32 R10, RZ, RZ, R0 ;  /* 0x000000ffff0a7224 */ /* 0x000fe200078e0000 */
[----:B---3--:R-:W-:Y:S01]  /*e120*/  @P0 SHF.R.U32.HI R10, RZ, R7, R4 ;  /* 0x00000007ff0a0219 */ /* 0x008fe20000011604 */
[----:B------:R-:W-:Y:S01]  /*e130*/  IMAD.MOV.U32 R11, RZ, RZ, R8 ;  /* 0x000000ffff0b7224 */ /* 0x000fe200078e0008 */
[----:B------:R-:W-:Y:S01]  /*e140*/  ULDC.64 UR4, c[0x0][0x428] ;  /* 0x00010a0000047ab9 */ /* 0x000fe20000000a00 */
[----:B----4-:R-:W-:Y:S01]  /*e150*/  @P0 SHF.R.U32.HI R11, RZ, R2, R3 ;  /* 0x00000002ff0b0219 */ /* 0x010fe20000011603 */
[----:B------:R-:W-:Y:S01]  /*e160*/  ULDC.64 UR6, c[0x0][0x418] ;  /* 0x0001060000067ab9 */ /* 0x000fe20000000a00 */
[--C-:B------:R-:W-:Y:S01]  /*e170*/  SHF.R.S32.HI R3, RZ, 0x1f, R10.reuse ;  /* 0x0000001fff037819 */ /* 0x100fe2000001140a */
[----:B------:R-:W-:-:S04]  /*e180*/  IMAD.MOV.U32 R2, RZ, RZ, R10 ;  /* 0x000000ffff027224 */ /* 0x000fc800078e000a */
[----:B------:R-:W-:Y:S01]  /*e190*/  IMAD.WIDE.U32 R2, R35, UR4, R2 ;  /* 0x0000000423027c25 */ /* 0x000fe2000f8e0002 */
[----:B------:R-:W-:Y:S02]  /*e1a0*/  ISETP.GT.U32.AND P1, PT, R6, 0x9f, PT ;  /* 0x0000009f0600780c */ /* 0x000fe40003f24070 */
[----:B------:R-:W-:Y:S01]  /*e1b0*/  LEA R6, P0, R2, UR6, 0x2 ;  /* 0x0000000602067c11 */ /* 0x000fe2000f8010ff */
[----:B--2---:R-:W-:-:S04]  /*e1c0*/  IMAD R4, R12, UR4, RZ ;  /* 0x000000040c047c24 */ /* 0x004fc8000f8e02ff */
[----:B------:R-:W-:-:S04]  /*e1d0*/  IMAD R4, R35, UR5, R4 ;  /* 0x0000000523047c24 */ /* 0x000fc8000f8e0204 */
[----:B------:R-:W-:-:S05]  /*e1e0*/  IMAD.IADD R3, R4, 0x1, R3 ;  /* 0x0000000104037824 */ /* 0x000fca00078e0203 */
[----:B------:R-:W-:-:S05]  /*e1f0*/  LEA.HI.X R7, R2, UR7, R3, 0x2, P0 ;  /* 0x0000000702077c11 */ /* 0x000fca00080f1403 */
[----:B------:R0:W2:Y:S01]  /*e200*/  LDG.E R9, desc[UR52][R6.64] ;  /* 0x0000003406097981 */ /* 0x0000a2000c1e1900 */
[--C-:B------:R-:W-:Y:S01]  /*e210*/  @!P1 SHF.R.S32.HI R3, RZ, 0x1f, R11.reuse ;  /* 0x0000001fff039819 */ /* 0x100fe2000001140b */
[----:B------:R-:W-:Y:S02]  /*e220*/  @!P1 IMAD.MOV.U32 R2, RZ, RZ, R11 ;  /* 0x000000ffff029224 */ /* 0x000fe400078e000b */
[----:B------:R-:W-:Y:S02]  /*e230*/  IMAD.U32 R12, RZ, RZ, UR46 ;  /* 0x0000002eff0c7e24 */ /* 0x000fe4000f8e00ff */
[----:B------:R-:W-:Y:S01]  /*e240*/  @!P1 IMAD.WIDE.U32 R2, R35, UR4, R2 ;  /* 0x0000000423029c25 */ /* 0x000fe2000f8e0002 */
[----:B------:R-:W-:Y:S02]  /*e250*/  ULDC UR4, c[0x0][0x430] ;  /* 0x00010c0000047ab9 */ /* 0x000fe40000000800 */
[----:B------:R-:W-:Y:S01]  /*e260*/  ISETP.NE.AND P2, PT, R12, 0x3, PT ;  /* 0x000000030c00780c */ /* 0x000fe20003f45270 */
[----:B------:R-:W-:Y:S01]  /*e270*/  @!P1 IMAD.IADD R3, R4, 0x1, R3 ;  /* 0x0000000104039824 */ /* 0x000fe200078e0203 */
[----:B------:R-:W-:Y:S01]  /*e280*/  @!P1 LEA R4, P0, R2, UR6, 0x2 ;  /* 0x0000000602049c11 */ /* 0x000fe2000f8010ff */
[----:B------:R-:W-:-:S02]  /*e290*/  VIADD R33, R24, 0x1 ;  /* 0x0000000118217836 */ /* 0x000fc40000000000 */
[----:B0-----:R-:W-:Y:S01]  /*e2a0*/  IMAD.MOV.U32 R7, RZ, RZ, RZ ;  /* 0x000000ffff077224 */ /* 0x001fe200078e00ff */
[----:B------:R-:W-:Y:S01]  /*e2b0*/  @!P1 LEA.HI.X R5, R2, UR7, R3, 0x2, P0 ;  /* 0x0000000702059c11 */ /* 0x000fe200080f1403 */
[----:B------:R-:W-:Y:S01]  /*e2c0*/  IMAD.MOV R3, RZ, RZ, -R10 ;  /* 0x000000ffff037224 */ /* 0x000fe200078e0a0a */
[----:B------:R-:W-:Y:S01]  /*e2d0*/  ISETP.NE.AND P0, PT, R33, 0x2, PT ;  /* 0x000000022100780c */ /* 0x000fe20003f05270 */
[----:B------:R-:W-:Y:S02]  /*e2e0*/  IMAD.MOV R11, RZ, RZ, -R11 ;  /* 0x000000ffff0b7224 */ /* 0x000fe400078e0a0b */
[----:B------:R0:W5:Y:S01]  /*e2f0*/  @!P1 LDG.E R7, desc[UR52][R4.64] ;  /* 0x0000003404079981 */ /* 0x000162000c1e1900 */
[----:B------:R-:W-:Y:S01]  /*e300*/  SEL R36, RZ, 0x1, P0 ;  /* 0x00000001ff247807 */ /* 0x000fe20000000000 */
[----:B------:R-:W-:Y:S01]  /*e310*/  IMAD R8, R11, UR4, R8 ;  /* 0x000000040b087c24 */ /* 0x000fe2000f8e0208 */
[C---:B------:R-:W-:Y:S01]  /*e320*/  ISETP.GT.AND P1, PT, R34.reuse, RZ, PT ;  /* 0x000000ff2200720c */ /* 0x040fe20003f24270 */
[----:B------:R-:W-:Y:S01]  /*e330*/  VIADD R34, R34, 0xffffffff ;  /* 0xffffffff22227836 */ /* 0x000fe20000000000 */
[----:B------:R-:W-:-:S02]  /*e340*/  SEL R33, R33, RZ, P0 ;  /* 0x000000ff21217207 */ /* 0x000fc40000000000 */
[----:B------:R-:W-:Y:S01]  /*e350*/  LOP3.LUT R36, R25, R36, RZ, 0x3c, !PT ;  /* 0x0000002419247212 */ /* 0x000fe200078e3cff */
[----:B0-----:R-:W-:Y:S01]  /*e360*/  IMAD R4, R3, UR4, R0 ;  /* 0x0000000403047c24 */ /* 0x001fe2000f8e0200 */
[----:B--2---:R-:W-:Y:S01]  /*e370*/  SHF.R.S32.HI R28, RZ, 0x1f, R9 ;  /* 0x0000001fff1c7819 */ /* 0x004fe20000011409 */
[----:B------:R-:W-:Y:S06]  /*e380*/  @!P2 BRA `(.L_x_7201) ;  /* 0x000000000004a947 */ /* 0x000fec0003800000 */
[----:B------:R-:W-:Y:S01]  /*e390*/  BPT.TRAP 0x1 ;  /* 0x000000040000795c */ /* 0x000fe20000300000 */
.L_x_7201:
[----:B------:R-:W-:Y:S01]  /*e3a0*/  IMAD R0, R33, 0x8, R22 ;  /* 0x0000000821007824 */ /* 0x000fe200078e0216 */
[----:B------:R-:W-:Y:S01]  /*e3b0*/  SHF.L.U32 R31, R36, 0x1f, RZ ;  /* 0x0000001f241f7819 */ /* 0x000fe200000006ff */
[----:B------:R-:W-:Y:S01]  /*e3c0*/  BSSY B0, `(.L_x_7202) ;  /* 0x0000004000007945 */ /* 0x000fe20003800000 */
[----:B------:R-:W-:Y:S02]  /*e3d0*/  SHF.R.S32.HI R30, RZ, 0x1f, R4 ;  /* 0x0000001fff1e7819 */ /* 0x000fe40000011404 */
[----:B------:R-:W0:Y:S02]  /*e3e0*/  SYNCS.PHASECHK.TRANS64.TRYWAIT P0, [R0+URZ+0x22880], R31 ;  /* 0x0228801f000075a7 */ /* 0x000e24000800017f */
[----:B0-----:R-:W-:Y:S05]  /*e3f0*/  @!P0 BRA `(.L_x_7203) ;  /* 0x0000004c00d88947 */ /* 0x001fea0003800000 */
.L_x_7324:
[----:B------:R-:W-:Y:S05]  /*e400*/  BSYNC B0 ;  /* 0x0000000000007941 */ /* 0x000fea0003800000 */
.L_x_7202:
        /* <DEDUP_REMOVED lines=11> */
[----:B------:R-:W-:-:S02]  /*e4c0*/  IMAD R10, R37, UR8, RZ ;  /* 0x00000008250a7c24 */ /* 0x000fc4000f8e02ff */
[----:B------:R-:W-:Y:S02]  /*e4d0*/  IMAD.IADD R3, R3, 0x1, R5 ;  /* 0x0000000103037824 */ /* 0x000fe400078e0205 */
[----:B------:R-:W-:Y:S02]  /*e4e0*/  IMAD R5, R28, UR6, RZ ;  /* 0x000000061c057c24 */ /* 0x000fe4000f8e02ff */
[----:B------:R-:W-:-:S04]  /*e4f0*/  IMAD.WIDE.U32 R2, R9, UR6, R2 ;  /* 0x0000000609027c25 */ /* 0x000fc8000f8e0002 */
[----:B------:R-:W-:Y:S02]  /*e500*/  IMAD R5, R9, UR7, R5 ;  /* 0x0000000709057c24 */ /* 0x000fe4000f8e0205 */
[C---:B------:R-:W-:Y:S02]  /*e510*/  IMAD R10, R18.reuse, UR9, R10 ;  /* 0x00000009120a7c24 */ /* 0x040fe4000f8e020a */
[----:B------:R-:W-:Y:S02]  /*e520*/  IMAD.IADD R3, R3, 0x1, R5 ;  /* 0x0000000103037824 */ /* 0x000fe400078e0205 */
[----:B------:R-:W-:Y:S02]  /*e530*/  IMAD R5, R29, UR4, RZ ;  /* 0x000000041d057c24 */ /* 0x000fe4000f8e02ff */
[----:B------:R-:W-:-:S04]  /*e540*/  IMAD.WIDE.U32 R2, R18, UR8, R2 ;  /* 0x0000000812027c25 */ /* 0x000fc8000f8e0002 */
[----:B------:R-:W-:Y:S01]  /*e550*/  IMAD R5, R8, UR5, R5 ;  /* 0x0000000508057c24 */ /* 0x000fe2000f8e0205 */
[----:B------:R-:W-:Y:S02]  /*e560*/  IADD3 R17, P0, R2, UR10, RZ ;  /* 0x0000000a02117c10 */ /* 0x000fe4000ff1e0ff */
[----:B-1----:R-:W-:Y:S02]  /*e570*/  ISETP.GE.AND P2, PT, R32, R11, PT ;  /* 0x0000000b2000720c */ /* 0x002fe40003f46270 */
[----:B------:R-:W-:Y:S01]  /*e580*/  IADD3.X R19, R10, UR11, R3, P0, !PT ;  /* 0x0000000b0a137c10 */ /* 0x000fe200087fe403 */
[----:B------:R-:W-:Y:S01]  /*e590*/  IMAD.WIDE.U32 R2, R8, UR4, RZ ;  /* 0x0000000408027c25 */ /* 0x000fe2000f8e00ff */
[----:B------:R-:W-:-:S03]  /*e5a0*/  UMOV UR4, 0xffffffff ;  /* 0xffffffff00047882 */ /* 0x000fc60000000000 */
[----:B------:R-:W-:Y:S02]  /*e5b0*/  IMAD.IADD R3, R3, 0x1, R5 ;  /* 0x0000000103037824 */ /* 0x000fe400078e0205 */
[----:B------:R-:W-:Y:S02]  /*e5c0*/  IMAD R5, R26, UR6, RZ ;  /* 0x000000061a057c24 */ /* 0x000fe4000f8e02ff */
[----:B------:R-:W-:-:S04]  /*e5d0*/  IMAD.WIDE.U32 R2, R7, UR6, R2 ;  /* 0x0000000607027c25 */ /* 0x000fc8000f8e0002 */
[----:B------:R-:W-:-:S05]  /*e5e0*/  IMAD R5, R7, UR7, R5 ;  /* 0x0000000707057c24 */ /* 0x000fca000f8e0205 */
[----:B------:R-:W-:-:S03]  /*e5f0*/  IADD3 R3, R3, R5, RZ ;  /* 0x0000000503037210 */ /* 0x000fc60007ffe0ff */
[----:B------:R-:W-:-:S03]  /*e600*/  IMAD.WIDE.U32 R2, R18, UR8, R2 ;  /* 0x0000000812027c25 */ /* 0x000fc6000f8e0002 */
[----:B------:R-:W-:-:S04]  /*e610*/  IADD3 R5, P0, R2, UR10, RZ ;  /* 0x0000000a02057c10 */ /* 0x000fc8000ff1e0ff */
[----:B------:R-:W-:Y:S01]  /*e620*/  IADD3.X R10, R10, UR11, R3, P0, !PT ;  /* 0x0000000b0a0a7c10 */ /* 0x000fe200087fe403 */
[----:B--2---:R-:W-:Y:S01]  /*e630*/  IMAD R6, R33, 0x5000, R6 ;  /* 0x0000500021067824 */ /* 0x004fe200078e0206 */
[----:B------:R-:W-:Y:S07]  /*e640*/  BRA.DIV UR4, `(.L_x_7204) ;  /* 0x0000004e04587947 */ /* 0x000fee000b800000 */
[----:B------:R-:W1:Y:S01]  /*e650*/  SHFL.IDX PT, R2, R17, RZ, 0x181f ;  /* 0x00181fff11027589 */ /* 0x000e6200000e0000 */
[----:B------:R-:W-:-:S03]  /*e660*/  IMAD.IADD R6, R22, 0x1, R6 ;  /* 0x0000000116067824 */ /* 0x000fc600078e0206 */
[----:B------:R-:W2:Y:S04]  /*e670*/  SHFL.IDX PT, R3, R19, RZ, 0x181f ;  /* 0x00181fff13037589 */ /* 0x000ea800000e0000 */
[----:B------:R-:W3:Y:S04]  /*e680*/  SHFL.IDX PT, R12, R17, 0x1, 0x181f ;  /* 0x00381f00110c7f89 */ /* 0x000ee800000e0000 */
[----:B------:R-:W4:Y:S04]  /*e690*/  SHFL.IDX PT, R21, R19, 0x1, 0x181f ;  /* 0x00381f0013157f89 */ /* 0x000f2800000e0000 */
[----:B------:R-:W5:Y:S04]  /*e6a0*/  SHFL.IDX PT, R11, R17, 0x2, 0x181f ;  /* 0x00581f00110b7f89 */ /* 0x000f6800000e0000 */
[----:B------:R-:W0:Y:S01]  /*e6b0*/  SHFL.IDX PT, R20, R19, 0x2, 0x181f ;  /* 0x00581f0013147f89 */ /* 0x000e2200000e0000 */
[----:B-1----:R-:W-:-:S05]  /*e6c0*/  IADD3 R2, P0, R32, R2, RZ ;  /* 0x0000000220027210 */ /* 0x002fca0007f1e0ff */
[----:B--2---:R-:W-:-:S05]  /*e6d0*/  IMAD.X R3, RZ, RZ, R3, P0 ;  /* 0x000000ffff037224 */ /* 0x004fca00000e0603 */
[----:B------:R3:W-:Y:S02]  /*e6e0*/  LDGSTS.E.BYPASS.LTC128B.128 [R6+0xa400], desc[UR52][R2.64], !P2 ;  /* 0x0a40000002067fae */ /* 0x0007e4000d101d74 */
[----:B---3--:R-:W-:Y:S02]  /*e6f0*/  IADD3 R2, P0, R32, R12, RZ ;  /* 0x0000000c20027210 */ /* 0x008fe40007f1e0ff */
[----:B------:R-:W-:Y:S03]  /*e700*/  SHFL.IDX PT, R12, R5, RZ, 0x181f ;  /* 0x00181fff050c7589 */ /* 0x000fe600000e0000 */
[----:B----4-:R-:W-:-:S05]  /*e710*/  IMAD.X R3, RZ, RZ, R21, P0 ;  /* 0x000000ffff037224 */ /* 0x010fca00000e0615 */
[----:B------:R5:W-:Y:S02]  /*e720*/  LDGSTS.E.BYPASS.LTC128B.128 [R6+0xac00], desc[UR52][R2.64], !P2 ;  /* 0x0ac0000002067fae */ /* 0x000be4000d101d74 */
[----:B-----5:R-:W-:Y:S02]  /*e730*/  IADD3 R2, P0, R32, R11, RZ ;  /* 0x0000000b20027210 */ /* 0x020fe40007f1e0ff */
[----:B------:R-:W-:Y:S03]  /*e740*/  SHFL.IDX PT, R11, R17, 0x7, 0x181f ;  /* 0x00f81f00110b7f89 */ /* 0x000fe600000e0000 */
[----:B0-----:R-:W-:-:S05]  /*e750*/  IMAD.X R3, RZ, RZ, R20, P0 ;  /* 0x000000ffff037224 */ /* 0x001fca00000e0614 */
[----:B------:R0:W-:Y:S04]  /*e760*/  LDGSTS.E.BYPASS.LTC128B.128 [R6+0xb400], desc[UR52][R2.64], !P2 ;  /* 0x0b40000002067fae */ /* 0x0001e8000d101d74 */
[----:B0-----:R-:W0:Y:S04]  /*e770*/  SHFL.IDX PT, R2, R17, 0x3, 0x181f ;  /* 0x00781f0011027f89 */ /* 0x001e2800000e0000 */
[----:B------:R-:W1:Y:S01]  /*e780*/  SHFL.IDX PT, R3, R19, 0x3, 0x181f ;  /* 0x00781f0013037f89 */ /* 0x000e6200000e0000 */
[----:B0-----:R-:W-:-:S05]  /*e790*/  IADD3 R2, P0, R32, R2, RZ ;  /* 0x0000000220027210 */ /* 0x001fca0007f1e0ff */
[----:B-1----:R-:W-:-:S05]  /*e7a0*/  IMAD.X R3, RZ, RZ, R3, P0 ;  /* 0x000000ffff037224 */ /* 0x002fca00000e0603 */
        /* <DEDUP_REMOVED lines=12> */
[----:B------:R-:W1:Y:S04]  /*e870*/  SHFL.IDX PT, R3, R19, 0x6, 0x181f ;  /* 0x00d81f0013037f89 */ /* 0x000e6800000e0000 */
[----:B------:R-:W2:Y:S04]  /*e880*/  SHFL.IDX PT, R19, R19, 0x7, 0x181f ;  /* 0x00f81f0013137f89 */ /* 0x000ea800000e0000 */
[----:B------:R-:W3:Y:S04]  /*e890*/  SHFL.IDX PT, R17, R10, RZ, 0x181f ;  /* 0x00181fff0a117589 */ /* 0x000ee800000e0000 */
[----:B------:R-:W4:Y:S01]  /*e8a0*/  SHFL.IDX PT, R10, R10, 0x1, 0x181f ;  /* 0x00381f000a0a7f89 */ /* 0x000f2200000e0000 */
[----:B0-----:R-:W-:-:S05]  /*e8b0*/  IADD3 R2, P0, R32, R2, RZ ;  /* 0x0000000220027210 */ /* 0x001fca0007f1e0ff */
[----:B-1----:R-:W-:-:S05]  /*e8c0*/  IMAD.X R3, RZ, RZ, R3, P0 ;  /* 0x000000ffff037224 */ /* 0x002fca00000e0603 */
[----:B------:R0:W-:Y:S02]  /*e8d0*/  LDGSTS.E.BYPASS.LTC128B.128 [R6+0xd400], desc[UR52][R2.64], !P2 ;  /* 0x0d40000002067fae */ /* 0x0001e4000d101d74 */
[----:B0-----:R-:W-:-:S05]  /*e8e0*/  IADD3 R2, P0, R32, R11, RZ ;  /* 0x0000000b20027210 */ /* 0x001fca0007f1e0ff */
[----:B--2---:R-:W-:-:S05]  /*e8f0*/  IMAD.X R3, RZ, RZ, R19, P0 ;  /* 0x000000ffff037224 */ /* 0x004fca00000e0613 */
[----:B------:R0:W-:Y:S02]  /*e900*/  LDGSTS.E.BYPASS.LTC128B.128 [R6+0xdc00], desc[UR52][R2.64], !P2 ;  /* 0x0dc0000002067fae */ /* 0x0001e4000d101d74 */
[----:B0-----:R-:W-:-:S05]  /*e910*/  IADD3 R2, P0, R32, R12, RZ ;  /* 0x0000000c20027210 */ /* 0x001fca0007f1e0ff */
[----:B---3--:R-:W-:-:S05]  /*e920*/  IMAD.X R3, RZ, RZ, R17, P0 ;  /* 0x000000ffff037224 */ /* 0x008fca00000e0611 */
[----:B------:R0:W-:Y:S04]  /*e930*/  LDGSTS.E.BYPASS.LTC128B.128 [R6+0xe400], desc[UR52][R2.64], !P2 ;  /* 0x0e40000002067fae */ /* 0x0001e8000d101d74 */
[----:B0---4-:R0:W1:Y:S02]  /*e940*/  SHFL.IDX PT, R2, R5, 0x1, 0x181f ;  /* 0x00381f0005027f89 */ /* 0x01106400000e0000 */
.L_x_7346:
        /* <DEDUP_REMOVED lines=8> */
.L_x_7205:
        /* <DEDUP_REMOVED lines=11> */
.L_x_7206:
[----:B------:R1:W-:Y:S01]  /*ea80*/  SYNCS.ARRIVE.TRANS64.A1T0 RZ, [R0+URZ+0x22870], RZ ;  /* 0x022870ff00ff79a7 */ /* 0x0003e2000810003f */
[----:B------:R-:W-:Y:S05]  /*ea90*/  @!P3 BRA `(.L_x_7207) ;  /* 0x000000000004b947 */ /* 0x000fea0003800000 */
[----:B------:R-:W-:Y:S01]  /*eaa0*/  BPT.TRAP 0x1 ;  /* 0x000000040000795c */ /* 0x000fe20000300000 */
.L_x_7207:
[----:B------:R-:W2:Y:S01]  /*eab0*/  SYNCS.PHASECHK.TRANS64.TRYWAIT P0, [R0+URZ+0x22840], R31 ;  /* 0x0228401f000075a7 */ /* 0x000ea2000800017f */
[----:B------:R-:W-:Y:S04]  /*eac0*/  BSSY B0, `(.L_x_7208) ;  /* 0x0000002000007945 */ /* 0x000fe80003800000 */
[----:B--2---:R-:W-:Y:S05]  /*ead0*/  @!P0 BRA `(.L_x_7209) ;  /* 0x0000005000f08947 */ /* 0x004fea0003800000 */
.L_x_7347:
[----:B------:R-:W-:Y:S05]  /*eae0*/  BSYNC B0 ;  /* 0x0000000000007941 */ /* 0x000fea0003800000 */
.L_x_7208:
[----:B------:R-:W-:Y:S01]  /*eaf0*/  ULDC.64 UR4, c[0x0][0x310] ;  /* 0x0000c40000047ab9 */ /* 0x000fe20000000a00 */
[----:B------:R-:W-:Y:S01]  /*eb00*/  ULDC.64 UR6, c[0x0][0x300] ;  /* 0x0000c00000067ab9 */ /* 0x000fe20000000a00 */
[----:B0-----:R-:W-:Y:S01]  /*eb10*/  IMAD R5, R28, UR4, RZ ;  /* 0x000000041c057c24 */ /* 0x001fe2000f8e02ff */
[----:B------:R-:W0:Y:S01]  /*eb20*/  LDC R10, c[0x0][0x2f4] ;  /* 0x0000bd00ff0a7b82 */ /* 0x000e220000000800 */
[----:B------:R-:W-:-:S04]  /*eb30*/  IMAD.WIDE.U32 R2, R9, UR4, RZ ;  /* 0x0000000409027c25 */ /* 0x000fc8000f8e00ff */
[----:B------:R-:W-:Y:S02]  /*eb40*/  IMAD R5, R9, UR5, R5 ;  /* 0x0000000509057c24 */ /* 0x000fe4000f8e0205 */
[----:B------:R-:W-:Y:S02]  /*eb50*/  IMAD R30, R30, UR6, RZ ;  /* 0x000000061e1e7c24 */ /* 0x000fe4000f8e02ff */
[----:B------:R-:W-:Y:S02]  /*eb60*/  IMAD.IADD R3, R3, 0x1, R5 ;  /* 0x0000000103037824 */ /* 0x000fe400078e0205 */
[----:B------:R-:W-:Y:S02]  /*eb70*/  IMAD R9, R26, UR4, RZ ;  /* 0x000000041a097c24 */ /* 0x000fe4000f8e02ff */
[----:B------:R-:W-:-:S04]  /*eb80*/  IMAD.WIDE.U32 R2, R4, UR6, R2 ;  /* 0x0000000604027c25 */ /* 0x000fc8000f8e0002 */
[----:B------:R-:W-:Y:S02]  /*eb90*/  IMAD R4, R4, UR7, R30 ;  /* 0x0000000704047c24 */ /* 0x000fe4000f8e021e */
[----:B------:R-:W-:Y:S02]  /*eba0*/  IMAD R9, R7, UR5, R9 ;  /* 0x0000000507097c24 */ /* 0x000fe4000f8e0209 */
[----:B------:R-:W-:Y:S02]  /*ebb0*/  IMAD.IADD R5, R3, 0x1, R4 ;  /* 0x0000000103057824 */ /* 0x000fe400078e0204 */
[----:B------:R-:W-:Y:S01]  /*ebc0*/  IMAD.MOV.U32 R4, RZ, RZ, R2 ;  /* 0x000000ffff047224 */ /* 0x000fe200078e0002 */
[----:B0-----:R-:W-:Y:S01]  /*ebd0*/  ISETP.GE.AND P2, PT, R32, R10, PT ;  /* 0x0000000a2000720c */ /* 0x001fe20003f46270 */
[----:B------:R-:W-:Y:S01]  /*ebe0*/  IMAD.WIDE.U32 R2, R7, UR4, RZ ;  /* 0x0000000407027c25 */ /* 0x000fe2000f8e00ff */
[----:B------:R-:W-:-:S03]  /*ebf0*/  ULDC.64 UR4, c[0x0][0x308] ;  /* 0x0000c20000047ab9 */ /* 0x000fc60000000a00 */
[----:B------:R-:W-:Y:S01]  /*ec00*/  IMAD R7, R29, UR6, RZ ;  /* 0x000000061d077c24 */ /* 0x000fe2000f8e02ff */
[----:B------:R-:W-:Y:S01]  /*ec10*/  IADD3 R3, R3, R9, RZ ;  /* 0x0000000903037210 */ /* 0x000fe20007ffe0ff */
[----:B------:R-:W-:-:S04]  /*ec20*/  IMAD.WIDE.U32 R4, R18, UR4, R4 ;  /* 0x0000000412047c25 */ /* 0x000fc8000f8e0004 */
[C---:B------:R-:W-:Y:S02]  /*ec30*/  IMAD R7, R8.reuse, UR7, R7 ;  /* 0x0000000708077c24 */ /* 0x040fe4000f8e0207 */
[----:B------:R-:W-:Y:S01]  /*ec40*/  IMAD.WIDE.U32 R2, R8, UR6, R2 ;  /* 0x0000000608027c25 */ /* 0x000fe2000f8e0002 */
[----:B------:R-:W-:Y:S02]  /*ec50*/  ULDC.64 UR6, c[0x0][0x2e8] ;  /* 0x0000ba0000067ab9 */ /* 0x000fe40000000a00 */
[----:B------:R-:W-:Y:S01]  /*ec60*/  IADD3 R9, P0, R4, UR6, RZ ;  /* 0x0000000604097c10 */ /* 0x000fe2000ff1e0ff */
[----:B------:R-:W-:Y:S02]  /*ec70*/  IMAD.IADD R3, R3, 0x1, R7 ;  /* 0x0000000103037824 */ /* 0x000fe400078e0207 */
[----:B------:R-:W-:Y:S02]  /*ec80*/  IMAD R7, R37, UR4, RZ ;  /* 0x0000000425077c24 */ /* 0x000fe4000f8e02ff */
[----:B------:R-:W-:Y:S01]  /*ec90*/  IMAD.WIDE.U32 R2, R18, UR4, R2 ;  /* 0x0000000412027c25 */ /* 0x000fe2000f8e0002 */
[----:B------:R-:W-:-:S03]  /*eca0*/  UMOV UR4, 0xffffffff ;  /* 0xffffffff00047882 */ /* 0x000fc60000000000 */
[----:B------:R-:W-:-:S05]  /*ecb0*/  IMAD R8, R18, UR5, R7 ;  /* 0x0000000512087c24 */ /* 0x000fca000f8e0207 */
[----:B------:R-:W-:Y:S02]  /*ecc0*/  IADD3.X R4, R8, UR7, R5, P0, !PT ;  /* 0x0000000708047c10 */ /* 0x000fe400087fe405 */
[----:B------:R-:W-:-:S04]  /*ecd0*/  IADD3 R7, P0, R2, UR6, RZ ;  /* 0x0000000602077c10 */ /* 0x000fc8000ff1e0ff */
[----:B------:R-:W-:Y:S01]  /*ece0*/  IADD3.X R8, R8, UR7, R3, P0, !PT ;  /* 0x0000000708087c10 */ /* 0x000fe200087fe403 */
[----:B------:R-:W-:Y:S08]  /*ecf0*/  BRA.DIV UR4, `(.L_x_7210) ;  /* 0x00000052047c7947 */ /* 0x000ff0000b800000 */
[----:B------:R-:W0:Y:S04]  /*ed00*/  SHFL.IDX PT, R2, R9, RZ, 0x181f ;  /* 0x00181fff09027589 */ /* 0x000e2800000e0000 */
[----:B------:R-:W3:Y:S04]  /*ed10*/  SHFL.IDX PT, R3, R4, RZ, 0x181f ;  /* 0x00181fff04037589 */ /* 0x000ee800000e0000 */
[----:B------:R-:W4:Y:S04]  /*ed20*/  SHFL.IDX PT, R12, R9, 0x1, 0x181f ;  /* 0x00381f00090c7f89 */ /* 0x000f2800000e0000 */
[----:B------:R-:W5:Y:S04]  /*ed30*/  SHFL.IDX PT, R10, R4, 0x1, 0x181f ;  /* 0x00381f00040a7f89 */ /* 0x000f6800000e0000 */
[----:B------:R-:W1:Y:S04]  /*ed40*/  SHFL.IDX PT, R11, R9, 0x2, 0x181f ;  /* 0x00581f00090b7f89 */ /* 0x000e6800000e0000 */
[----:B------:R-:W2:Y:S01]  /*ed50*/  SHFL.IDX PT, R5, R4, 0x2, 0x181f ;  /* 0x00581f0004057f89 */ /* 0x000ea200000e0000 */
[----:B0-----:R-:W-:-:S03]  /*ed60*/  IADD3 R2, P0, R32, R2, RZ ;  /* 0x0000000220027210 */ /* 0x001fc60007f1e0ff */
[----:B------:R-:W-:Y:S02]  /*ed70*/  SHFL.IDX PT, R14, R7, 0x1, 0x181f ;  /* 0x00381f00070e7f89 */ /* 0x000fe400000e0000 */
[----:B---3--:R-:W-:-:S05]  /*ed80*/  IMAD.X R3, RZ, RZ, R3, P0 ;  /* 0x000000ffff037224 */ /* 0x008fca00000e0603 */
[----:B------:R4:W-:Y:S02]  /*ed90*/  LDGSTS.E.BYPASS.LTC128B.128 [R6+0x18400], desc[UR52][R2.64], !P2 ;  /* 0x1840000002067fae */ /* 0x0009e4000d101d74 */
[----:B----4-:R-:W-:-:S05]  /*eda0*/  IADD3 R2, P0, R32, R12, RZ ;  /* 0x0000000c20027210 */ /* 0x010fca0007f1e0ff */
[----:B-----5:R-:W-:Y:S02]  /*edb0*/  IMAD.X R3, RZ, RZ, R10, P0 ;  /* 0x000000ffff037224 */ /* 0x020fe400000e060a */
[----:B------:R-:W-:Y:S04]  /*edc0*/  SHFL.IDX PT, R10, R4, 0x7, 0x181f ;  /* 0x00f81f00040a7f89 */ /* 0x000fe800000e0000 */
[----:B------:R1:W-:Y:S02]  /*edd0*/  LDGSTS.E.BYPASS.LTC128B.128 [R6+0x18c00], desc[UR52][R2.64], !P2 ;  /* 0x18c0000002067fae */ /* 0x0003e4000d101d74 */
[----:B-1----:R-:W-:-:S05]  /*ede0*/  IADD3 R2, P0, R32, R11, RZ ;  /* 0x0000000b20027210 */ /* 0x002fca0007f1e0ff */
[----:B--2---:R-:W-:Y:S02]  /*edf0*/  IMAD.X R3, RZ, RZ, R5, P0 ;  /* 0x000000ffff037224 */ /* 0x004fe400000e0605 */
[----:B------:R-:W-:Y:S04]  /*ee00*/  SHFL.IDX PT, R5, R7, RZ, 0x181f ;  /* 0x00181fff07057589 */ /* 0x000fe800000e0000 */
        /* <DEDUP_REMOVED lines=24> */
[----:B--2---:R-:W-:-:S05]  /*ef90*/  IADD3 R2, P0, R32, R9, RZ ;  /* 0x0000000920027210 */ /* 0x004fca0007f1e0ff */
[----:B------:R-:W-:-:S05]  /*efa0*/  IMAD.X R3, RZ, RZ, R10, P0 ;  /* 0x000000ffff037224 */ /* 0x000fca00000e060a */
[----:B------:R0:W-:Y:S02]  /*efb0*/  LDGSTS.E.BYPASS.LTC128B.128 [R6+0x1bc00], desc[UR52][R2.64], !P2 ;  /* 0x1bc0000002067fae */ /* 0x0001e4000d101d74 */
[----:B0-----:R-:W-:-:S05]  /*efc0*/  IADD3 R2, P0, R32, R5, RZ ;  /* 0x0000000520027210 */ /* 0x001fca0007f1e0ff */
[----:B---3--:R-:W-:-:S05]  /*efd0*/  IMAD.X R3, RZ, RZ, R4, P0 ;  /* 0x000000ffff037224 */ /* 0x008fca00000e0604 */
[----:B----4-:R0:W-:Y:S03]  /*efe0*/  LDGSTS.E.BYPASS.LTC128B.128 [R6+0x1c400], desc[UR52][R2.64], !P2 ;  /* 0x1c40000002067fae */ /* 0x0101e6000d101d74 */
.L_x_7369:
[----:B0-----:R-:W-:-:S05]  /*eff0*/  IADD3 R2, P0, R32, R14, RZ ;  /* 0x0000000e20027210 */ /* 0x001fca0007f1e0ff */
[----:B------:R-:W-:Y:S01]  /*f000*/  IMAD.X R3, RZ, RZ, R8, P0 ;  /* 0x000000ffff037224 */ /* 0x000fe200000e0608 */
[----:B------:R-:W-:-:S04]  /*f010*/  PLOP3.LUT P0, PT, PT, PT, PT, 0x80, 0x0 ;  /* 0x000000000000781c */ /* 0x000fc80003f0f070 */
[----:B------:R-:W-:Y:S01]  /*f020*/  @!PT LDS RZ, [RZ] ;  /* 0x00000000fffff984 */ /* 0x000fe20000000800 */
[----:B------:R-:W-:Y:S01]  /*f030*/  @!PT LDS RZ, [RZ] ;  /* 0x00000000fffff984 */ /* 0x000fe20000000800 */
[----:B------:R-:W-:Y:S01]  /*f040*/  @!PT LDS RZ, [RZ] ;  /* 0x00000000fffff984 */ /* 0x000fe20000000800 */
[----:B------:R0:W-:Y:S01]  /*f050*/  LDGSTS.E.BYPASS.LTC128B.128 [R6+0x1cc00], desc[UR52][R2.64], !P2 ;  /* 0x1cc0000002067fae */ /* 0x0001e2000d101d74 */
[----:B------:R-:W-:-:S08]  /*f060*/  NOP ;  /* 0x0000000000007918 */ /* 0x000fd00000000000 */
.L_x_7211:
        /* <DEDUP_REMOVED lines=11> */
.L_x_7212:
[----:B------:R0:W-:Y:S02]  /*f120*/  SYNCS.ARRIVE.TRANS64.A1T0 RZ, [R0+URZ+0x22830], RZ ;  /* 0x022830ff00ff79a7 */ /* 0x0001e4000810003f */
[----:B0-----:R-:W-:-:S05]  /*f130*/  IMAD.U32 R0, RZ, RZ, UR48 ;  /* 0x00000030ff007e24 */ /* 0x001fca000f8e00ff */
[----:B------:R-:W-:-:S13]  /*f140*/  ISETP.NE.AND P0, PT, R0, 0x3, PT ;  /* 0x000000030000780c */ /* 0x000fda0003f05270 */
[----:B------:R-:W-:Y:S05]  /*f150*/  @!P0 BRA `(.L_x_7213) ;  /* 0x0000000000048947 */ /* 0x000fea0003800000 */
[----:B------:R-:W-:Y:S01]  /*f160*/  BPT.TRAP 0x1 ;  /* 0x000000040000795c */ /* 0x000fe20000300000 */
.L_x_7213:
[----:B------:R-:W-:Y:S01]  /*f170*/  LOP3.LUT R3, R25, 0x1, RZ, 0x3c, !PT ;  /* 0x0000000119037812 */ /* 0x000fe200078e3cff */
[----:B------:R-:W-:Y:S01]  /*f180*/  IMAD R0, R24, 0x8, R22 ;  /* 0x0000000818007824 */ /* 0x000fe200078e0216 */
[----:B------:R-:W-:Y:S02]  /*f190*/  BSSY B0, `(.L_x_7214) ;  /* 0x0000004000007945 */ /* 0x000fe40003800000 */
[----:B------:R-:W-:-:S04]  /*f1a0*/  SHF.L.U32 R3, R3, 0x1f, RZ ;  /* 0x0000001f03037819 */ /* 0x000fc800000006ff */
[----:B------:R-:W0:Y:S02]  /*f1b0*/  SYNCS.PHASECHK.TRANS64.TRYWAIT P2, [R0+URZ+0x22870], R3 ;  /* 0x02287003000075a7 */ /* 0x000e24000804017f */
[----:B0-----:R-:W-:Y:S05]  /*f1c0*/  @!P2 BRA `(.L_x_7215) ;  /* 0x0000005400f8a947 */ /* 0x001fea0003800000 */
.L_x_7370:
[----:B------:R-:W-:Y:S05]  /*f1d0*/  BSYNC B0 ;  /* 0x0000000000007941 */ /* 0x000fea0003800000 */
.L_x_7214:
[----:B------:R-:W-:-:S05]  /*f1e0*/  IMAD.U32 R2, RZ, RZ, UR46 ;  /* 0x0000002eff027e24 */ /* 0x000fca000f8e00ff */
[----:B------:R-:W-:-:S13]  /*f1f0*/  ISETP.NE.AND P2, PT, R2, 0x3, PT ;  /* 0x000000030200780c */ /* 0x000fda0003f45270 */
[----:B------:R-:W-:Y:S05]  /*f200*/  @!P2 BRA `(.L_x_7216) ;  /* 0x000000000004a947 */ /* 0x000fea0003800000 */
[----:B------:R-:W-:Y:S01]  /*f210*/  BPT.TRAP 0x1 ;  /* 0x000000040000795c */ /* 0x000fe20000300000 */
.L_x_7216:
[----:B0-----:R-:W-:Y:S01]  /*f220*/  SHF.L.U32 R3, R25, 0x1f, RZ ;  /* 0x0000001f19037819 */ /* 0x001fe200000006ff */
[----:B------:R-:W-:-:S03]  /*f230*/  IMAD R2, R24, 0x5000, RZ ;  /* 0x0000500018027824 */ /* 0x000fc600078e02ff */
[----:B------:R-:W0:Y:S02]  /*f240*/  SYNCS.PHASECHK.TRANS64.TRYWAIT P2, [R0+URZ+0x22860], R3 ;  /* 0x02286003000075a7 */ /* 0x000e24000804017f */
[----:B0-----:R-:W-:Y:S05]  /*f250*/  @!P2 BRA `(.L_x_7217) ;  /* 0x0000005400e8a947 */ /* 0x001fea0003800000 */
.L_x_7371:
[----:B------:R-:W2:Y:S04]  /*f260*/  LDL R15, [R1+0xc] ;  /* 0x00000c00010f7983 */ /* 0x000ea80000100800 */
[----:B------:R-:W3:Y:S04]  /*f270*/  LDL R13, [R1+0x14] ;  /* 0x00001400010d7983 */ /* 0x000ee80000100800 */
[----:B------:R-:W3:Y:S01]  /*f280*/  LDL R12, [R1+0x4] ;  /* 0x00000400010c7983 */ /* 0x000ee20000100800 */
[----:B0-----:R-:W-:Y:S01]  /*f290*/  LOP3.LUT R3, R2, R23, RZ, 0xfc, !PT ;  /* 0x0000001702037212 */ /* 0x001fe200078efcff */
[----:B------:R-:W-:Y:S05]  /*f2a0*/  WARPSYNC.ALL ;  /* 0x0000000000007948 */ /* 0x000fea0003800000 */
[----:B------:R-:W-:Y:S01]  /*f2b0*/  IADD3 R14, R22, R3, RZ ;  /* 0x00000003160e7210 */ /* 0x000fe20007ffe0ff */
[----:B------:R-:W-:-:S04]  /*f2c0*/  IMAD.U32 R20, RZ, RZ, UR46 ;  /* 0x0000002eff147e24 */ /* 0x000fc8000f8e00ff */
[----:B------:R-:W0:Y:S01]  /*f2d0*/  LDSM.16.MT88.4 R4, [R14+0xa400] ;  /* 0x00a400000e04783b */ /* 0x000e220000004200 */
[----:B------:R-:W-:Y:S02]  /*f2e0*/  ISETP.NE.AND P2, PT, R20, 0x3, PT ;  /* 0x000000031400780c */ /* 0x000fe40003f45270 */
[C-C-:B0-----:R-:W-:Y:S02]  /*f2f0*/  PRMT R8, R4.reuse, 0x6420, R5.reuse ;  /* 0x0000642004087816 */ /* 0x141fe40000000005 */
[----:B------:R-:W-:Y:S02]  /*f300*/  PRMT R9, R4, 0x7531, R5 ;  /* 0x0000753104097816 */ /* 0x000fe40000000005 */
[C-C-:B------:R-:W-:Y:S02]  /*f310*/  PRMT R10, R6.reuse, 0x6420, R7.reuse ;  /* 0x00006420060a7816 */ /* 0x140fe40000000007 */
[----:B------:R-:W-:Y:S02]  /*f320*/  PRMT R11, R6, 0x7531, R7 ;  /* 0x00007531060b7816 */ /* 0x000fe40000000007 */
[----:B--2---:R-:W-:-:S05]  /*f330*/  IADD3 R17, R22, R15, R2 ;  /* 0x0000000f16117210 */ /* 0x004fca0007ffe002 */
[----:B------:R-:W0:Y:S01]  /*f340*/  LDSM.16.MT88.4 R4, [R17+0xa400] ;  /* 0x00a400001104783b */ /* 0x000e220000004200 */
        /* <DEDUP_REMOVED lines=35> */
[--C-:B------:R-:W-:Y:S01]  /*f580*/  PRMT R14, R10, 0x6420, R11.reuse ;  /* 0x000064200a0e7816 */ /* 0x100fe2000000000b */
[----:B------:R-:W-:Y:S01]  /*f590*/  VIADD R2, R2, 0x4000 ;  /* 0x0000400002027836 */ /* 0x000fe20000000000 */
        /* <DEDUP_REMOVED lines=38> */
.L_x_7218:
[----:B-1----:R1:W-:Y:S01]  /*f800*/  SYNCS.ARRIVE.TRANS64.A1T0 RZ, [R0+URZ+0x22850], RZ ;  /* 0x022850ff00ff79a7 */ /* 0x0023e2000810003f */
[----:B------:R-:W-:Y:S06]  /*f810*/  BAR.SYNC.DEFER_BLOCKING 0x2, 0x80 ;  /* 0x0082000000007b1d */ /* 0x000fec0000010000 */
[----:B------:R-:W-:Y:S05]  /*f820*/  @!P0 BRA `(.L_x_7219) ;  /* 0x0000000000048947 */ /* 0x000fea0003800000 */
[----:B------:R-:W-:Y:S01]  /*f830*/  BPT.TRAP 0x1 ;  /* 0x000000040000795c */ /* 0x000fe20000300000 */
.L_x_7219:
[----:B------:R-:W2:Y:S01]  /*f840*/  LDL R2, [R1+0x8] ;  /* 0x0000080001027983 */ /* 0x000ea20000100800 */
[----:B-1----:R-:W-:Y:S02]  /*f850*/  VIADD R0, R0, 0x22880 ;  /* 0x0002288000007836 */ /* 0x002fe40000000000 */
[----:B------:R-:W-:Y:S02]  /*f860*/  IMAD.MOV.U32 R25, RZ, RZ, R36 ;  /* 0x000000ffff197224 */ /* 0x000fe400078e0024 */
[----:B------:R-:W-:Y:S01]  /*f870*/  IMAD.MOV.U32 R24, RZ, RZ, R33 ;  /* 0x000000ffff187224 */ /* 0x000fe200078e0021 */
[----:B--2---:R-:W-:-:S04]  /*f880*/  PRMT R0, R2, 0x654, R0 ;  /* 0x0000065402007816 */ /* 0x004fc80000000000 */
[----:B------:R1:W-:Y:S01]  /*f890*/  SYNCS.ARRIVE.TRANS64.RED.A1T0 RZ, [R0+URZ], RZ ;  /* 0x000000ff00ff79a7 */ /* 0x0003e2000810043f */
[----:B------:R-:W-:Y:S05]  /*f8a0*/  @P1 BRA `(.L_x_7220) ;  /* 0xffffffe400bc1947 */ /* 0x000fea000383ffff */
.L_x_7200:
[----:B-1----:R-:W1:Y:S01]  /*f8b0*/  S2R R0, SR_TID.X ;  /* 0x0000000000007919 */ /* 0x002e620000002100 */
[----:B------:R-:W-:Y:S01]  /*f8c0*/  BSSY B0, `(.L_x_7221) ;  /* 0x0000012000007945 */ /* 0x000fe20003800000 */
[----:B-1----:R-:W-:Y:S01]  /*f8d0*/  LOP3.LUT R2, R0, 0x7f, RZ, 0xc0, !PT ;  /* 0x0000007f00027812 */ /* 0x002fe200078ec0ff */
[----:B------:R-:W-:-:S03]  /*f8e0*/  IMAD.U32 R0, RZ, RZ, UR48 ;  /* 0x00000030ff007e24 */ /* 0x000fc6000f8e00ff */
        /* <DEDUP_REMOVED lines=15> */
.L_x_7222:
[----:B------:R-:W-:Y:S05]  /*f9e0*/  BSYNC B0 ;  /* 0x0000000000007941 */ /* 0x000fea0003800000 */
.L_x_7221:
[----:B------:R-:W-:Y:S05]  /*f9f0*/  @!P0 BRA `(.L_x_7223) ;  /* 0x0000000000048947 */ /* 0x000fea0003800000 */
[----:B------:R-:W-:Y:S01]  /*fa00*/  BPT.TRAP 0x1 ;  /* 0x000000040000795c */ /* 0x000fe20000300000 */
.L_x_7223:
[----:B0-----:R-:W-:Y:S01]  /*fa10*/  LOP3.LUT R3, R36, 0x1, RZ, 0x3c, !PT ;  /* 0x0000000124037812 */ /* 0x001fe200078e3cff */
[----:B------:R-:W-:Y:S01]  /*fa20*/  IMAD R2, R33, 0x8, R22 ;  /* 0x0000000821027824 */ /* 0x000fe200078e0216 */
[----:B------:R-:W-:Y:S02]  /*fa30*/  BSSY B0, `(.L_x_7224) ;  /* 0x0000004000007945 */ /* 0x000fe40003800000 */
[----:B------:R-:W-:-:S04]  /*fa40*/  SHF.L.U32 R3, R3, 0x1f, RZ ;  /* 0x0000001f03037819 */ /* 0x000fc800000006ff */
[----:B------:R-:W0:Y:S02]  /*fa50*/  SYNCS.PHASECHK.TRANS64.TRYWAIT P1, [R2+URZ+0x22870], R3 ;  /* 0x02287003020075a7 */ /* 0x000e24000802017f */
[----:B0-----:R-:W-:Y:S05]  /*fa60*/  @!P1 BRA `(.L_x_7225) ;  /* 0x0000004c00f89947 */ /* 0x001fea0003800000 */
.L_x_7372:
[----:B------:R-:W-:Y:S05]  /*fa70*/  BSYNC B0 ;  /* 0x0000000000007941 */ /* 0x000fea0003800000 */
.L_x_7224:
[----:B------:R-:W-:-:S05]  /*fa80*/  IMAD.U32 R0, RZ, RZ, UR46 ;  /* 0x0000002eff007e24 */ /* 0x000fca000f8e00ff */
[----:B------:R-:W-:-:S13]  /*fa90*/  ISETP.NE.AND P1, PT, R0, 0x3, PT ;  /* 0x000000030000780c */ /* 0x000fda0003f25270 */
[----:B------:R-:W-:Y:S05]  /*faa0*/  @!P1 BRA `(.L_x_7226) ;  /* 0x0000000000049947 */ /* 0x000fea0003800000 */
[----:B------:R-:W-:Y:S01]  /*fab0*/  BPT.TRAP 0x1 ;  /* 0x000000040000795c */ /* 0x000fe20000300000 */
.L_x_7226:
[----:B0-----:R-:W-:-:S04]  /*fac0*/  SHF.L.U32 R3, R36, 0x1f, RZ ;  /* 0x0000001f24037819 */ /* 0x001fc800000006ff */
[----:B------:R-:W0:Y:S02]  /*fad0*/  SYNCS.PHASECHK.TRANS64.TRYWAIT P1, [R2+URZ+0x22860], R3 ;  /* 0x02286003020075a7 */ /* 0x000e24000802017f */
[----:B0-----:R-:W-:Y:S05]  /*fae0*/  @!P1 BRA `(.L_x_7227) ;  /* 0x0000004c00ec9947 */ /* 0x001fea0003800000 */
.L_x_7373:
[----:B------:R-:W2:Y:S04]  /*faf0*/  LDL R4, [R1+0xc] ;  /* 0x00000c0001047983 */ /* 0x000ea80000100800 */
[----:B------:R-:W3:Y:S04]  /*fb00*/  LDL R18, [R1+0x14] ;  /* 0x0000140001127983 */ /* 0x000ee80000100800 */
[----:B------:R-:W3:Y:S01]  /*fb10*/  LDL.LU R0, [R1+0x4] ;  /* 0x0000040001007983 */ /* 0x000ee20000300800 */
[----:B------:R-:W-:Y:S01]  /*fb20*/  IMAD R17, R33, 0x5000, RZ ;  /* 0x0000500021117824 */ /* 0x000fe200078e02ff */
[----:B------:R-:W-:Y:S05]  /*fb30*/  WARPSYNC.ALL ;  /* 0x0000000000007948 */ /* 0x000fea0003800000 */
[----:B0-----:R-:W-:Y:S01]  /*fb40*/  LOP3.LUT R3, R17, R23, RZ, 0xfc, !PT ;  /* 0x0000001711037212 */ /* 0x001fe200078efcff */
[----:B------:R-:W-:-:S03]  /*fb50*/  IMAD.U32 R19, RZ, RZ, UR46 ;  /* 0x0000002eff137e24 */ /* 0x000fc6000f8e00ff */
[----:B------:R-:W-:Y:S02]  /*fb60*/  IADD3 R10, R22, R3, RZ ;  /* 0x00000003160a7210 */ /* 0x000fe40007ffe0ff */
[----:B------:R-:W-:-:S04]  /*fb70*/  ISETP.NE.AND P1, PT, R19, 0x3, PT ;  /* 0x000000031300780c */ /* 0x000fc80003f25270 */
[----:B------:R-:W0:Y:S02]  /*fb80*/  LDSM.16.MT88.4 R8, [R10+0xa400] ;  /* 0x00a400000a08783b */ /* 0x000e240000004200 */
        /* <DEDUP_REMOVED lines=81> */
.L_x_7228:
[----:B-1----:R1:W-:Y:S01]  /*100a0*/  SYNCS.ARRIVE.TRANS64.A1T0 RZ, [R2+URZ+0x22850], RZ ;  /* 0x022850ff02ff79a7 */ /* 0x0023e2000810003f */
[----:B------:R-:W-:Y:S06]  /*100b0*/  BAR.SYNC.DEFER_BLOCKING 0x2, 0x80 ;  /* 0x0082000000007b1d */ /* 0x000fec0000010000 */
[----:B------:R-:W-:Y:S05]  /*100c0*/  @!P0 BRA `(.L_x_7229) ;  /* 0x0000000000048947 */ /* 0x000fea0003800000 */
[----:B------:R-:W-:Y:S01]  /*100d0*/  BPT.TRAP 0x1 ;  /* 0x000000040000795c */ /* 0x000fe20000300000 */
.L_x_7229:
        /* <DEDUP_REMOVED lines=9> */
.L_x_7172:
[----:B------:R-:W-:Y:S05]  /*10170*/  BSYNC B7 ;  /* 0x0000000000077941 */ /* 0x000fea0003800000 */
.L_x_7170:
[----:B------:R-:W-:-:S13]  /*10180*/  LOP3.LUT P0, RZ, R27, 0x400, RZ, 0xc0, !PT ;  /* 0x000004001bff7812 */ /* 0x000fda000780c0ff */
[----:B------:R-:W-:Y:S05]  /*10190*/  @!P0 BRA `(.L_x_7230) ;  /* 0x0000000000288947 */ /* 0x000fea0003800000 */
[----:B------:R-:W1:Y:S08]  /*101a0*/  S2UR UR4, SR_CgaCtaId ;  /* 0x00000000000479c3 */ /* 0x000e700000008800 */
[----:B------:R-:W-:Y:S01]  /*101b0*/  BAR.SYNC.DEFER_BLOCKING 0x5, 0x180 ;  /* 0x0146000000007b1d */ /* 0x000fe20000010000 */
[----:B------:R-:W-:Y:S01]  /*101c0*/  MOV R22, 0x400 ;  /* 0x0000040000167802 */ /* 0x000fe20000000f00 */
[----:B-1----:R-:W-:-:S05]  /*101d0*/  IMAD.U32 R0, RZ, RZ, UR4 ;  /* 0x00000004ff007e24 */ /* 0x002fca000f8e00ff */
[----:B------:R-:W-:Y:S01]  /*101e0*/  LEA R22, R0, R22, 0x18 ;  /* 0x0000001600167211 */ /* 0x000fe200078ec0ff */
[----:B------:R-:W-:Y:S04]  /*101f0*/  STL [R1+0x8], R0 ;  /* 0x0000080001007387 */ /* 0x000fe80000100800 */
[----:B------:R-:W1:Y:S02]  /*10200*/  LDS.128 R16, [R22+0x228d0] ;  /* 0x0228d00016107984 */ /* 0x000e640000000c00 */
[----:B-1----:R-:W-:Y:S01]  /*10210*/  R2UR UR40, R19 ;  /* 0x00000000132872ca */ /* 0x002fe200000e0000 */
[----:B------:R-:W-:Y:S06]  /*10220*/  BAR.ARV 0x4, 0x180 ;  /* 0x0106000000007b1d */ /* 0x000fec0000002000 */
[----:B------:R-:W-:Y:S08]  /*10230*/  BRA `(.L_x_7231) ;  /* 0x0000000800207947 */ /* 0x000ff00003800000 */
.L_x_7230:
[----:B------:R-:W1:Y:S01]  /*10240*/  S2R R0, SR_TID.X ;  /* 0x0000000000007919 */ /* 0x000e620000002100 */
[----:B------:R-:W-:Y:S01]  /*10250*/  ULDC UR4, c[0x0][0xc3c] ;  /* 0x00030f0000047ab9 */ /* 0x000fe20000000800 */
[----:B-1----:R-:W-:Y:S01]  /*10260*/  LOP3.LUT R8, R0, 0x1f, RZ, 0xc0, !PT ;  /* 0x0000001f00087812 */ /* 0x002fe200078ec0ff */
[----:B------:R-:W-:-:S03]  /*10270*/  IMAD.MOV.U32 R0, RZ, RZ, RZ ;  /* 0x000000ffff007224 */ /* 0x000fc600078e00ff */
[C---:B------:R-:W-:Y:S01]  /*10280*/  ISETP.NE.AND P0, PT, R8.reuse, 0x1f, PT ;  /* 0x0000001f0800780c */ /* 0x040fe20003f05270 */
[----:B------:R-:W-:-:S05]  /*10290*/  VIADD R5, R8, UR40 ;  /* 0x0000002808057c36 */ /* 0x000fca0008000000 */
[----:B------:R-:W-:Y:S01]  /*102a0*/  ISETP.GE.OR P1, PT, R5, UR4, !P0 ;  /* 0x0000000405007c0c */ /* 0x000fe2000c726670 */
[----:B------:R-:W-:-:S12]  /*102b0*/  ULDC UR4, c[0x0][0xc3c] ;  /* 0x00030f0000047ab9 */ /* 0x000fd80000000800 */
[----:B0-----:R-:W0:Y:S02]  /*102c0*/  @!P1 LDC.64 R2, c[0x0][0xc80] ;  /* 0x00032000ff029b82 */ /* 0x001e240000000a00 */
        /* <DEDUP_REMOVED lines=11> */
[----:B0-----:R-:W-:-:S04]  /*10380*/  SEL R4, R4, RZ, P2 ;  /* 0x000000ff04047207 */ /* 0x001fc80001000000 */
[----:B------:R-:W-:Y:S02]  /*10390*/  IADD3 R4, R5, R4, RZ ;  /* 0x0000000405047210 */ /* 0x000fe40007ffe0ff */
        /* <DEDUP_REMOVED lines=17> */
.L_x_7236:
        /* <DEDUP_REMOVED lines=14> */
.L_x_7235:
[----:B------:R-:W-:Y:S05]  /*10590*/  BSYNC B0 ;  /* 0x0000000000007941 */ /* 0x000fea0003800000 */
.L_x_7234:
        /* <DEDUP_REMOVED lines=21> */
.L_x_7232:
[----:B------:R-:W-:Y:S01]  /*106f0*/  IMAD.IADD R16, R4, 0x1, -R9 ;  /* 0x0000000104107824 */ /* 0x000fe200078e0a09 */
[----:B------:R-:W-:-:S03]  /*10700*/  MOV R7, RZ ;  /* 0x000000ff00077202 */ /* 0x000fc60000000f00 */
        /* <DEDUP_REMOVED lines=16> */
.L_x_7237:
        /* <DEDUP_REMOVED lines=27> */
.L_x_7233:
[----:B------:R-:W-:Y:S01]  /*109c0*/  IMAD.MOV.U32 R16, RZ, RZ, R5 ;  /* 0x000000ffff107224 */ /* 0x000fe200078e0005 */
[----:B------:R-:W-:Y:S01]  /*109d0*/  ULDC UR40, c[0x0][0xc3c] ;  /* 0x00030f0000287ab9 */ /* 0x000fe20000000800 */
[----:B------:R-:W-:Y:S02]  /*109e0*/  IMAD.MOV.U32 R17, RZ, RZ, RZ ;  /* 0x000000ffff117224 */ /* 0x000fe400078e00ff */
[----:B------:R-:W-:-:S07]  /*109f0*/  IMAD.MOV.U32 R18, RZ, RZ, RZ ;  /* 0x000000ffff127224 */ /* 0x000fce00078e00ff */
.L_x_7238:
[----:B------:R1:W2:Y:S01]  /*10a00*/  LDL R2, [R1+0x8] ;  /* 0x0000080001027983 */ /* 0x0002a20000100800 */
[----:B------:R-:W3:Y:S02]  /*10a10*/  S2R R0, SR_TID.X ;  /* 0x0000000000007919 */ /* 0x000ee40000002100 */
[----:B---3--:R-:W-:Y:S01]  /*10a20*/  LOP3.LUT R0, R0, 0x1f, RZ, 0xc0, !PT ;  /* 0x0000001f00007812 */ /* 0x008fe200078ec0ff */
[----:B------:R-:W-:Y:S03]  /*10a30*/  BAR.SYNC.DEFER_BLOCKING 0x4, 0x180 ;  /* 0x0106000000007b1d */ /* 0x000fe60000010000 */
[----:B------:R-:W-:Y:S02]  /*10a40*/  ISETP.NE.AND P0, PT, R0, RZ, PT ;  /* 0x000000ff0000720c */ /* 0x000fe40003f05270 */
[----:B------:R-:W-:-:S11]  /*10a50*/  MOV R19, UR40 ;  /* 0x0000002800137c02 */ /* 0x000fd60008000f00 */
[----:B------:R-:W-:Y:S01]  /*10a60*/  @!P0 MOV R0, 0x400 ;  /* 0x0000040000008802 */ /* 0x000fe20000000f00 */
[----:B--2---:R-:W2:Y:S03]  /*10a70*/  @!P0 S2R R2, SR_CgaCtaId ;  /* 0x0000000000028919 */ /* 0x004ea60000008800 */
[----:B--2---:R-:W-:Y:S01]  /*10a80*/  @!P0 LEA R22, R2, R0, 0x18 ;  /* 0x0000000002168211 */ /* 0x004fe200078ec0ff */
[----:B------:R1:W-:Y:S04]  /*10a90*/  @!P0 STL [R1+0x8], R2 ;  /* 0x0000080201008387 */ /* 0x0003e80000100800 */
[----:B------:R1:W-:Y:S01]  /*10aa0*/  @!P0 STS.128 [R22+0x228d0], R16 ;  /* 0x0228d01016008388 */ /* 0x0003e20000000c00 */
[----:B------:R-:W-:Y:S06]  /*10ab0*/  BAR.ARV 0x5, 0x180 ;  /* 0x0146000000007b1d */ /* 0x000fec0000002000 */
.L_x_7231:
[----:B------:R-:W-:Y:S02]  /*10ac0*/  ULDC UR4, c[0x0][0xc3c] ;  /* 0x00030f0000047ab9 */ /* 0x000fe40000000800 */
[----:B------:R-:W-:-:S06]  /*10ad0*/  UISETP.GE.AND UP0, UPT, UR40, UR4, UPT ;  /* 0x000000042800728c */ /* 0x000fcc000bf06270 */
[----:B------:R-:W-:-:S13]  /*10ae0*/  PLOP3.LUT P0, PT, PT, PT, UP0, 0x80, 0x0 ;  /* 0x000000000000781c */ /* 0x000fda0003f0f008 */
[----:B------:R-:W-:Y:S05]  /*10af0*/  @!P0 BRA `(.L_x_7239) ;  /* 0xffffffa400948947 */ /* 0x000fea000383ffff */
.L_x_7166:
        /* <DEDUP_REMOVED lines=12> */
.L_x_7374:
[----:B------:R-:W-:Y:S05]  /*10bc0*/  BSYNC B0 ;  /* 0x0000000000007941 */ /* 0x000fea0003800000 */
.L_x_7240:
[----:B------:R-:W-:-:S03]  /*10bd0*/  UMOV UR4, 0xffffffff ;  /* 0xffffffff00047882 */ /* 0x000fc60000000000 */
[----:B------:R-:W-:Y:S05]  /*10be0*/  BRA.DIV UR4, `(.L_x_7242) ;  /* 0x0000003e04d47947 */ /* 0x000fea000b800000 */
[----:B0-----:R-:W0:Y:S02]  /*10bf0*/  S2R R0, SR_TID.X ;  /* 0x0000000000007919 */ /* 0x001e240000002100 */
[----:B0-----:R-:W-:-:S04]  /*10c00*/  SHF.R.U32.HI R0, RZ, 0x5, R0 ;  /* 0x00000005ff007819 */ /* 0x001fc80000011600 */
[----:B------:R-:W-:-:S05]  /*10c10*/  LOP3.LUT R0, R0, 0x3, RZ, 0xc0, !PT ;  /* 0x0000000300007812 */ /* 0x000fca00078ec0ff */
[----:B------:R0:W1:Y:S02]  /*10c20*/  SHFL.IDX PT, R14, R0, RZ, 0x1f ;  /* 0x00001fff000e7589 */ /* 0x00006400000e0000 */
.L_x_7377:
[----:B-1----:R-:W-:Y:S01]  /*10c30*/  ISETP.NE.AND P0, PT, R14, RZ, PT ;  /* 0x000000ff0e00720c */ /* 0x002fe20003f05270 */
[----:B------:R-:W-:-:S12]  /*10c40*/  BSSY B0, `(.L_x_7243) ;  /* 0x000002c000007945 */ /* 0x000fd80003800000 */
[----:B------:R-:W-:Y:S05]  /*10c50*/  @P0 BRA `(.L_x_7244) ;  /* 0x0000000000a80947 */ /* 0x000fea0003800000 */
[----:B------:R-:W-:-:S03]  /*10c60*/  UMOV UR4, 0xffffffff ;  /* 0xffffffff00047882 */ /* 0x000fc60000000000 */
[----:B------:R-:W-:Y:S05]  /*10c70*/  BRA.DIV UR4, `(.L_x_7245) ;  /* 0x0000003e04e47947 */ /* 0x000fea000b800000 */
[----:B------:R-:W-:-:S13]  /*10c80*/  ELECT P6, URZ, PT ;  /* 0x00000000003f782f */ /* 0x000fda00038c0000 */
.L_x_7380:
[----:B------:R-:W-:Y:S05]  /*10c90*/  @!P6 BRA `(.L_x_7244) ;  /* 0x000000000098e947 */ /* 0x000fea0003800000 */
[----:B------:R-:W-:-:S06]  /*10ca0*/  ULOP3.LUT UR4, UR37, 0x2, URZ, 0xfc, !UPT ;  /* 0x0000000225047892 */ /* 0x000fcc000f8efc3f */
[----:B0-----:R-:W-:-:S05]  /*10cb0*/  IMAD.U32 R0, RZ, RZ, UR4 ;  /* 0x00000004ff007e24 */ /* 0x001fca000f8e00ff */
[----:B------:R-:W-:-:S13]  /*10cc0*/  ISETP.NE.AND P0, PT, R0, 0x3, PT ;  /* 0x000000030000780c */ /* 0x000fda0003f05270 */
[----:B------:R-:W-:Y:S05]  /*10cd0*/  @!P0 BRA `(.L_x_7246) ;  /* 0x0000000000048947 */ /* 0x000fea0003800000 */
[----:B------:R-:W-:Y:S01]  /*10ce0*/  BPT.TRAP 0x1 ;  /* 0x000000040000795c */ /* 0x000fe20000300000 */
.L_x_7246:
[C---:B------:R-:W-:Y:S01]  /*10cf0*/  IMAD R5, R33.reuse, 0x8, R4 ;  /* 0x0000000821057824 */ /* 0x040fe200078e0204 */
[----:B------:R-:W-:Y:S01]  /*10d00*/  SHF.L.U32 R0, R36, 0x1f, RZ ;  /* 0x0000001f24007819 */ /* 0x000fe200000006ff */
[----:B------:R-:W-:-:S03]  /*10d10*/  VIADD R33, R33, 0x1 ;  /* 0x0000000121217836 */ /* 0x000fc60000000000 */
[----:B------:R-:W0:Y:S02]  /*10d20*/  SYNCS.PHASECHK.TRANS64.TRYWAIT P1, [R5+URZ+0x22840], R0 ;  /* 0x02284000050075a7 */ /* 0x000e24000802017f */
[----:B------:R-:W-:-:S04]  /*10d30*/  ISETP.NE.AND P2, PT, R33, 0x2, PT ;  /* 0x000000022100780c */ /* 0x000fc80003f45270 */
[----:B------:R-:W-:Y:S01]  /*10d40*/  SEL R3, RZ, 0x1, P2 ;  /* 0x00000001ff037807 */ /* 0x000fe20001000000 */
[----:B0-----:R-:W-:Y:S08]  /*10d50*/  @!P1 BRA `(.L_x_7247) ;  /* 0x0000003c00cc9947 */ /* 0x001ff00003800000 */
.L_x_7381:
[----:B------:R-:W-:Y:S02]  /*10d60*/  SEL R33, R33, RZ, P2 ;  /* 0x000000ff21217207 */ /* 0x000fe40001000000 */
[----:B------:R-:W-:Y:S01]  /*10d70*/  LOP3.LUT R2, R36, R3, RZ, 0x3c, !PT ;  /* 0x0000000324027212 */ /* 0x000fe200078e3cff */
[----:B------:R-:W-:Y:S06]  /*10d80*/  @!P0 BRA `(.L_x_7248) ;  /* 0x0000000000048947 */ /* 0x000fec0003800000 */
[----:B------:R-:W-:Y:S01]  /*10d90*/  BPT.TRAP 0x1 ;  /* 0x000000040000795c */ /* 0x000fe20000300000 */
.L_x_7248:
[----:B------:R-:W-:Y:S01]  /*10da0*/  IMAD R33, R33, 0x8, R4 ;  /* 0x0000000821217824 */ /* 0x000fe200078e0204 */
[----:B------:R-:W-:-:S04]  /*10db0*/  SHF.L.U32 R2, R2, 0x1f, RZ ;  /* 0x0000001f02027819 */ /* 0x000fc800000006ff */
[----:B------:R-:W1:Y:S02]  /*10dc0*/  SYNCS.PHASECHK.TRANS64.TRYWAIT P1, [R33+URZ+0x22840], R2 ;  /* 0x02284002210075a7 */ /* 0x000e64000802017f */
[----:B-1----:R-:W-:Y:S05]  /*10dd0*/  @!P1 BRA `(.L_x_7249) ;  /* 0x0000003c00c09947 */ /* 0x002fea0003800000 */
.L_x_7382:
[----:B------:R-:W-:Y:S05]  /*10de0*/  @!P0 BRA `(.L_x_7250) ;  /* 0x0000000000048947 */ /* 0x000fea0003800000 */
[----:B------:R-:W-:Y:S01]  /*10df0*/  BPT.TRAP 0x1 ;  /* 0x000000040000795c */ /* 0x000fe20000300000 */
.L_x_7250:
[----:B------:R-:W3:Y:S02]  /*10e00*/  SYNCS.PHASECHK.TRANS64.TRYWAIT P1, [R5+URZ+0x22860], R0 ;  /* 0x02286000050075a7 */ /* 0x000ee4000802017f */
[----:B---3--:R-:W-:Y:S05]  /*10e10*/  @!P1 BRA `(.L_x_7251) ;  /* 0x0000003c00c49947 */ /* 0x008fea0003800000 */
.L_x_7383:
[----:B------:R-:W-:Y:S05]  /*10e20*/  @!P0 BRA `(.L_x_7252) ;  /* 0x0000000000048947 */ /* 0x000fea0003800000 */
[----:B------:R-:W-:Y:S01]  /*10e30*/  BPT.TRAP 0x1 ;  /* 0x000000040000795c */ /* 0x000fe20000300000 */
.L_x_7252:
[----:B------:R-:W4:Y:S02]  /*10e40*/  SYNCS.PHASECHK.TRANS64.TRYWAIT P1, [R33+URZ+0x22860], R2 ;  /* 0x02286002210075a7 */ /* 0x000f24000802017f */
[----:B----4-:R-:W-:Y:S05]  /*10e50*/  @!P1 BRA `(.L_x_7253) ;  /* 0x0000003c00c89947 */ /* 0x010fea0003800000 */
.L_x_7384:
[----:B------:R-:W-:Y:S05]  /*10e60*/  @!P0 BRA `(.L_x_7254) ;  /* 0x0000000000048947 */ /* 0x000fea0003800000 */
[----:B------:R-:W-:Y:S01]  /*10e70*/  BPT.TRAP 0x1 ;  /* 0x000000040000795c */ /* 0x000fe20000300000 */
.L_x_7254:
[----:B------:R-:W5:Y:S02]  /*10e80*/  SYNCS.PHASECHK.TRANS64.TRYWAIT P1, [R5+URZ+0x22880], R0 ;  /* 0x02288000050075a7 */ /* 0x000f64000802017f */
[----:B-----5:R-:W-:Y:S05]  /*10e90*/  @!P1 BRA `(.L_x_7255) ;  /* 0x0000003c00cc9947 */ /* 0x020fea0003800000 */
.L_x_7385:
[----:B------:R-:W-:Y:S05]  /*10ea0*/  @!P0 BRA `(.L_x_7256) ;  /* 0x0000000000048947 */ /* 0x000fea0003800000 */
[----:B------:R-:W-:Y:S01]  /*10eb0*/  BPT.TRAP 0x1 ;  /* 0x000000040000795c */ /* 0x000fe20000300000 */
.L_x_7256:
[----:B------:R0:W0:Y:S02]  /*10ec0*/  SYNCS.PHASECHK.TRANS64.TRYWAIT P0, [R33+URZ+0x22880], R2 ;  /* 0x02288002210075a7 */ /* 0x000024000800017f */
[----:B0-----:R-:W-:Y:S05]  /*10ed0*/  @!P0 NANOSLEEP.SYNCS 0x989680 ;  /* 0x009896800000895d */ /* 0x001fea0003900000 */
[----:B------:R-:W0:Y:S02]  /*10ee0*/  @!P0 SYNCS.PHASECHK.TRANS64 P0, [R33+URZ+0x22880], R2 ;  /* 0x02288002210085a7 */ /* 0x000e24000800007f */
[----:B0-----:R-:W-:Y:S05]  /*10ef0*/  @!P0 BRA `(.L_x_7256) ;  /* 0xfffffffc00f08947 */ /* 0x001fea000383ffff */
.L_x_7244:
[----:B------:R-:W-:Y:S05]  /*10f00*/  BSYNC B0 ;  /* 0x0000000000007941 */ /* 0x000fea0003800000 */
.L_x_7243:
[----:B------:R-:W-:Y:S05]  /*10f10*/  EXIT ;  /* 0x000000000000794d */ /* 0x000fea0003800000 */
.L_x_7115:
[----:B0-----:R-:W-:-:S04]  /*10f20*/  IMAD.U32 R3, RZ, RZ, UR51 ;  /* 0x00000033ff037e24 */ /* 0x001fc8000f8e00ff */
[----:B------:R0:W1:Y:S03]  /*10f30*/  SYNCS.PHASECHK.TRANS64.TRYWAIT P1, [R3+URZ+0x22800], R0 ;  /* 0x02280000030075a7 */ /* 0x000066000802017f */
[----:B-1----:R-:W-:Y:S05]  /*10f40*/  @!P1 NANOSLEEP.SYNCS 0x989680 ;  /* 0x009896800000995d */ /* 0x002fea0003900000 */
[----:B------:R-:W1:Y:S02]  /*10f50*/  @!P1 SYNCS.PHASECHK.TRANS64 P1, [R3+URZ+0x22800], R0 ;  /* 0x02280000030095a7 */ /* 0x000e64000802007f */
[----:B-1----:R-:W-:Y:S05]  /*10f60*/  @!P1 BRA `(.L_x_7115) ;  /* 0xfffffffc00ec9947 */ /* 0x002fea000383ffff */
[----:B------:R-:W-:Y:S05]  /*10f70*/  BRA `(.L_x_7257) ;  /* 0xffffff0800487947 */ /* 0x000fea000383ffff */
.L_x_7119:
[----:B-1----:R1:W2:Y:S02]  /*10f80*/  SYNCS.PHASECHK.TRANS64.TRYWAIT P1, [R5+URZ+0x22830], R0 ;  /* 0x02283000050075a7 */ /* 0x0022a4000802017f */
[----:B--2---:R-:W-:Y:S05]  /*10f90*/  @!P1 NANOSLEEP.SYNCS 0x989680 ;  /* 0x009896800000995d */ /* 0x004fea0003900000 */
[----:B------:R-:W2:Y:S02]  /*10fa0*/  @!P1 SYNCS.PHASECHK.TRANS64 P1, [R5+URZ+0x22830], R0 ;  /* 0x02283000050095a7 */ /* 0x000ea4000802007f */
[----:B--2---:R-:W-:Y:S05]  /*10fb0*/  @!P1 BRA `(.L_x_7119) ;  /* 0xfffffffc00f09947 */ /* 0x004fea000383ffff */
[----:B------:R-:W-:Y:S05]  /*10fc0*/  BRA `(.L_x_7118) ;  /* 0xffffff0800647947 */ /* 0x000fea000383ffff */
.L_x_7125:
[----:B-1----:R-:W-:-:S04]  /*10fd0*/  IMAD.U32 R4, RZ, RZ, UR6 ;  /* 0x00000006ff047e24 */ /* 0x002fc8000f8e00ff */
[----:B------:R1:W2:Y:S03]  /*10fe0*/  SYNCS.PHASECHK.TRANS64.TRYWAIT P1, [R4+URZ+0x22830], R3 ;  /* 0x02283003040075a7 */ /* 0x0002a6000802017f */
[----:B--2---:R-:W-:Y:S05]  /*10ff0*/  @!P1 NANOSLEEP.SYNCS 0x989680 ;  /* 0x009896800000995d */ /* 0x004fea0003900000 */
[----:B------:R-:W2:Y:S02]  /*11000*/  @!P1 SYNCS.PHASECHK.TRANS64 P1, [R4+URZ+0x22830], R3 ;  /* 0x02283003040095a7 */ /* 0x000ea4000802007f */
[----:B--2---:R-:W-:Y:S05]  /*11010*/  @!P1 BRA `(.L_x_7125) ;  /* 0xfffffffc00ec9947 */ /* 0x004fea000383ffff */
[----:B------:R-:W-:Y:S05]  /*11020*/  BRA `(.L_x_7122) ;  /* 0xffffff3800607947 */ /* 0x000fea000383ffff */
.L_x_7129:
[----:B-1----:R-:W-:-:S04]  /*11030*/  IMAD.U32 R4, RZ, RZ, UR6 ;  /* 0x00000006ff047e24 */ /* 0x002fc8000f8e00ff */
[----:B------:R1:W2:Y:S03]  /*11040*/  SYNCS.PHASECHK.TRANS64.TRYWAIT P1, [R4+URZ+0x22850], R3 ;  /* 0x02285003040075a7 */ /* 0x0002a6000802017f */
[----:B--2---:R-:W-:Y:S05]  /*11050*/  @!P1 NANOSLEEP.SYNCS 0x989680 ;  /* 0x009896800000995d */ /* 0x004fea0003900000 */
[----:B------:R-:W2:Y:S02]  /*11060*/  @!P1 SYNCS.PHASECHK.TRANS64 P1, [R4+URZ+0x22850], R3 ;  /* 0x02285003040095a7 */ /* 0x000ea4000802007f */
[----:B--2---:R-:W-:Y:S05]  /*11070*/  @!P1 BRA `(.L_x_7129) ;  /* 0xfffffffc00ec9947 */ /* 0x004fea000383ffff */
[----:B------:R-:W-:Y:S05]  /*11080*/  BRA `(.L_x_7126) ;  /* 0xffffff4000807947 */ /* 0x000fea000383ffff */
.L_x_7136:
[----:B-1----:R-:W-:-:S04]  /*11090*/  IMAD.U32 R7, RZ, RZ, UR9 ;  /* 0x00000009ff077e24 */ /* 0x002fc8000f8e00ff */
[----:B------:R1:W2:Y:S03]  /*110a0*/  SYNCS.PHASECHK.TRANS64.TRYWAIT P1, [R7+URZ+0x22850], R0 ;  /* 0x02285000070075a7 */ /* 0x0002a6000802017f */
[----:B--2---:R-:W-:Y:S05]  /*110b0*/  @!P1 NANOSLEEP.SYNCS 0x989680 ;  /* 0x009896800000995d */ /* 0x004fea0003900000 */
[----:B------:R-:W2:Y:S02]  /*110c0*/  @!P1 SYNCS.PHASECHK.TRANS64 P1, [R7+URZ+0x22850], R0 ;  /* 0x02285000070095a7 */ /* 0x000ea4000802007f */
[----:B--2---:R-:W-:Y:S05]  /*110d0*/  @!P1 BRA `(.L_x_7136) ;  /* 0xfffffffc00ec9947 */ /* 0x004fea000383ffff */
[----:B------:R-:W-:Y:S05]  /*110e0*/  BRA `(.L_x_7135) ;  /* 0xffffff6000687947 */ /* 0x000fea000383ffff */
.L_x_7181:
        /* <DEDUP_REMOVED lines=10> */
.L_x_7258:
[----:B------:R-:W-:Y:S05]  /*11190*/  BRA `(.L_x_7259) ;  /* 0xffffffac00287947 */ /* 0x000fea000383ffff */
.L_x_7184:
[----:B0-----:R0:W1:Y:S02]  /*111a0*/  SYNCS.PHASECHK.TRANS64.TRYWAIT P0, [R0+URZ+0x22880], R30 ;  /* 0x0228801e000075a7 */ /* 0x001064000800017f */
[----:B-1----:R-:W-:Y:S05]  /*111b0*/  @!P0 NANOSLEEP.SYNCS 0x989680 ;  /* 0x009896800000895d */ /* 0x002fea0003900000 */
[----:B------:R-:W1:Y:S02]  /*111c0*/  @!P0 SYNCS.PHASECHK.TRANS64 P0, [R0+URZ+0x22880], R30 ;  /* 0x0228801e000085a7 */ /* 0x000e64000800007f */
[----:B-1----:R-:W-:Y:S05]  /*111d0*/  @!P0 BRA `(.L_x_7184) ;  /* 0xfffffffc00f08947 */ /* 0x002fea000383ffff */
[----:B------:R-:W-:Y:S05]  /*111e0*/  BRA `(.L_x_7260) ;  /* 0xffffffb000507947 */ /* 0x000fea000383ffff */
.L_x_7185:
        /* <DEDUP_REMOVED lines=8> */
.L_x_7262:
[----:B------:R-:W-:Y:S05]  /*11270*/  BSYNC B0 ;  /* 0x0000000000007941 */ /* 0x000fea0003800000 */
.L_x_7261:
[----:B------:R-:W-:Y:S01]  /*11280*/  IMAD.MOV.U32 R13, RZ, RZ, R9 ;  /* 0x000000ffff0d7224 */ /* 0x000fe200078e0009 */
[C---:B------:R-:W-:Y:S01]  /*11290*/  ISETP.GE.AND P3, PT, R20.reuse, 0x41, PT ;  /* 0x000000411400780c */ /* 0x040fe20003f66270 */
[----:B------:R-:W-:Y:S01]  /*112a0*/  IMAD.MOV.U32 R12, RZ, RZ, RZ ;  /* 0x000000ffff0c7224 */ /* 0x000fe200078e00ff */
[----:B------:R-:W-:Y:S01]  /*112b0*/  LOP3.LUT R27, R27, 0xffffffef, RZ, 0xc0, !PT ;  /* 0xffffffef1b1b7812 */ /* 0x000fe200078ec0ff */
[----:B------:R-:W-:Y:S01]  /*112c0*/  IMAD.MOV.U32 R11, RZ, RZ, 0x181f ;  /* 0x0000181fff0b7424 */ /* 0x000fe200078e00ff */
[C---:B------:R-:W-:Y:S01]  /*112d0*/  ISETP.GE.AND P2, PT, R20.reuse, 0x61, PT ;  /* 0x000000611400780c */ /* 0x040fe20003f46270 */
        /* <DEDUP_REMOVED lines=8> */
.L_x_7263:
[----:B------:R-:W-:Y:S02]  /*11360*/  IMAD.MOV.U32 R13, RZ, RZ, R10 ;  /* 0x000000ffff0d7224 */ /* 0x000fe400078e000a */
[----:B------:R-:W-:Y:S02]  /*11370*/  IMAD.MOV.U32 R12, RZ, RZ, 0x1 ;  /* 0x00000001ff0c7424 */ /* 0x000fe400078e00ff */
[----:B------:R-:W-:-:S07]  /*11380*/  IMAD.MOV.U32 R2, RZ, RZ, R14 ;  /* 0x000000ffff027224 */ /* 0x000fce00078e000e */
[----:B------:R-:W-:Y:S05]  /*11390*/  WARPSYNC.COLLECTIVE R15, `(.L_x_7264) ;  /* 0x000000000f087348 */ /* 0x000fea0003c00000 */
[----:B------:R0:W1:Y:S02]  /*113a0*/  SHFL.IDX P6, R14, R13, R12, R11 ;  /* 0x0000000c0d0e7389 */ /* 0x00006400000c000b */
[----:B01----:R-:W-:Y:S01]  /*113b0*/  ENDCOLLECTIVE ;  /* 0x000000000000791b */ /* 0x003fe20003800000 */
.L_x_7264:
[----:B------:R-:W-:-:S05]  /*113c0*/  IADD3 R2, P1, R32, R2, RZ ;  /* 0x0000000220027210 */ /* 0x000fca0007f3e0ff */
[----:B------:R-:W-:Y:S01]  /*113d0*/  IMAD.X R3, RZ, RZ, R3, P1 ;  /* 0x000000ffff037224 */ /* 0x000fe200008e0603 */
[----:B------:R-:W-:Y:S01]  /*113e0*/  ISETP.LT.OR P1, PT, R20, 0x1, P0 ;  /* 0x000000011400780c */ /* 0x000fe20000721670 */
[----:B------:R-:W-:-:S12]  /*113f0*/  IMAD.MOV.U32 R13, RZ, RZ, R9 ;  /* 0x000000ffff0d7224 */ /* 0x000fd800078e0009 */
[----:B------:R-:W-:Y:S01]  /*11400*/  @!PT LDS RZ, [RZ] ;  /* 0x00000000fffff984 */ /* 0x000fe20000000800 */
[----:B------:R-:W-:Y:S01]  /*11410*/  @!PT LDS RZ, [RZ] ;  /* 0x00000000fffff984 */ /* 0x000fe20000000800 */
[----:B------:R-:W-:Y:S01]  /*11420*/  @!PT LDS RZ, [RZ] ;  /* 0x00000000fffff984 */ /* 0x000fe20000000800 */
[----:B------:R0:W-:Y:S02]  /*11430*/  LDGSTS.E.BYPASS.LTC128B.128 [R4+0xa400], desc[UR52][R2.64], !P1 ;  /* 0x0a40000002047fae */ /* 0x0001e4000c901d74 */
[----:B0-----:R-:W-:-:S07]  /*11440*/  IMAD.MOV.U32 R3, RZ, RZ, R14 ;  /* 0x000000ffff037224 */ /* 0x001fce00078e000e */
[----:B------:R-:W-:Y:S05]  /*11450*/  WARPSYNC.COLLECTIVE R15, `(.L_x_7265) ;  /* 0x000000000f087348 */ /* 0x000fea0003c00000 */
[----:B------:R0:W1:Y:S02]  /*11460*/  SHFL.IDX P6, R14, R13, R12, R11 ;  /* 0x0000000c0d0e7389 */ /* 0x00006400000c000b */
[----:B01----:R-:W-:Y:S01]  /*11470*/  ENDCOLLECTIVE ;  /* 0x000000000000791b */ /* 0x003fe20003800000 */
.L_x_7265:
[----:B------:R-:W-:Y:S02]  /*11480*/  IMAD.MOV.U32 R13, RZ, RZ, R10 ;  /* 0x000000ffff0d7224 */ /* 0x000fe400078e000a */
[----:B------:R-:W-:Y:S02]  /*11490*/  IMAD.MOV.U32 R12, RZ, RZ, 0x2 ;  /* 0x00000002ff0c7424 */ /* 0x000fe400078e00ff */
[----:B------:R-:W-:-:S07]  /*114a0*/  IMAD.MOV.U32 R2, RZ, RZ, R14 ;  /* 0x000000ffff027224 */ /* 0x000fce00078e000e */
[----:B------:R-:W-:Y:S05]  /*114b0*/  WARPSYNC.COLLECTIVE R15, `(.L_x_7266) ;  /* 0x000000000f087348 */ /* 0x000fea0003c00000 */
[----:B------:R0:W1:Y:S02]  /*114c0*/  SHFL.IDX P6, R14, R13, R12, R11 ;  /* 0x0000000c0d0e7389 */ /* 0x00006400000c000b */
[----:B01----:R-:W-:Y:S01]  /*114d0*/  ENDCOLLECTIVE ;  /* 0x000000000000791b */ /* 0x003fe20003800000 */
.L_x_7266:
[----:B------:R-:W-:-:S04]  /*114e0*/  IADD3 R2, P1, R32, R2, RZ ;  /* 0x0000000220027210 */ /* 0x000fc80007f3e0ff */
[----:B------:R-:W-:Y:S02]  /*114f0*/  IADD3.X R3, RZ, R3, RZ, P1, !PT ;  /* 0x00000003ff037210 */ /* 0x000fe40000ffe4ff */
        /* <DEDUP_REMOVED lines=10> */
.L_x_7267:
[----:B------:R-:W-:Y:S02]  /*115a0*/  IMAD.MOV.U32 R13, RZ, RZ, R10 ;  /* 0x000000ffff0d7224 */ /* 0x000fe400078e000a */
[----:B------:R-:W-:Y:S02]  /*115b0*/  IMAD.MOV.U32 R12, RZ, RZ, 0x3 ;  /* 0x00000003ff0c7424 */ /* 0x000fe400078e00ff */
[----:B------:R-:W-:-:S07]  /*115c0*/  IMAD.MOV.U32 R2, RZ, RZ, R14 ;  /* 0x000000ffff027224 */ /* 0x000fce00078e000e */
[----:B------:R-:W-:Y:S05]  /*115d0*/  WARPSYNC.COLLECTIVE R15, `(.L_x_7268) ;  /* 0x000000000f087348 */ /* 0x000fea0003c00000 */
[----:B------:R0:W1:Y:S02]  /*115e0*/  SHFL.IDX P6, R14, R13, R12, R11 ;  /* 0x0000000c0d0e7389 */ /* 0x00006400000c000b */
[----:B01----:R-:W-:Y:S01]  /*115f0*/  ENDCOLLECTIVE ;  /* 0x000000000000791b */ /* 0x003fe20003800000 */
.L_x_7268:
        /* <DEDUP_REMOVED lines=12> */
.L_x_7269:
[----:B------:R-:W-:Y:S02]  /*116c0*/  IMAD.MOV.U32 R13, RZ, RZ, R10 ;  /* 0x000000ffff0d7224 */ /* 0x000fe400078e000a */
[----:B------:R-:W-:Y:S02]  /*116d0*/  IMAD.MOV.U32 R12, RZ, RZ, 0x4 ;  /* 0x00000004ff0c7424 */ /* 0x000fe400078e00ff */
[----:B------:R-:W-:-:S07]  /*116e0*/  IMAD.MOV.U32 R2, RZ, RZ, R14 ;  /* 0x000000ffff027224 */ /* 0x000fce00078e000e */
[----:B------:R-:W-:Y:S05]  /*116f0*/  WARPSYNC.COLLECTIVE R15, `(.L_x_7270) ;  /* 0x000000000f087348 */ /* 0x000fea0003c00000 */
[----:B------:R0:W1:Y:S02]  /*11700*/  SHFL.IDX P6, R14, R13, R12, R11 ;  /* 0x0000000c0d0e7389 */ /* 0x00006400000c000b */
[----:B01----:R-:W-:Y:S01]  /*11710*/  ENDCOLLECTIVE ;  /* 0x000000000000791b */ /* 0x003fe20003800000 */
.L_x_7270:
[----:B------:R-:W-:-:S05]  /*11720*/  IADD3 R2, P1, R32, R2, RZ ;  /* 0x0000000220027210 */ /* 0x000fca0007f3e0ff */
[----:B------:R-:W-:Y:S01]  /*11730*/  IMAD.X R3, RZ, RZ, R3, P1 ;  /* 0x000000ffff037224 */ /* 0x000fe200008e0603 */
[----:B------:R-:W-:Y:S02]  /*11740*/  ISETP.LT.OR P1, PT, R20, 0x31, P0 ;  /* 0x000000311400780c */ /* 0x000fe40000721670 */
[----:B------:R-:W-:-:S11]  /*11750*/  MOV R13, R9 ;  /* 0x00000009000d7202 */ /* 0x000fd60000000f00 */
        /* <DEDUP_REMOVED lines=8> */
.L_x_7271:
[----:B------:R-:W-:Y:S02]  /*117e0*/  IMAD.MOV.U32 R13, RZ, RZ, R10 ;  /* 0x000000ffff0d7224 */ /* 0x000fe400078e000a */
[----:B------:R-:W-:Y:S02]  /*117f0*/  IMAD.MOV.U32 R12, RZ, RZ, 0x5 ;  /* 0x00000005ff0c7424 */ /* 0x000fe400078e00ff */
[----:B------:R-:W-:-:S07]  /*11800*/  IMAD.MOV.U32 R2, RZ, RZ, R14 ;  /* 0x000000ffff027224 */ /* 0x000fce00078e000e */
[----:B------:R-:W-:Y:S05]  /*11810*/  WARPSYNC.COLLECTIVE R15, `(.L_x_7272) ;  /* 0x000000000f087348 */ /* 0x000fea0003c00000 */
[----:B------:R0:W1:Y:S02]  /*11820*/  SHFL.IDX P6, R14, R13, R12, R11 ;  /* 0x0000000c0d0e7389 */ /* 0x00006400000c000b */
[----:B01----:R-:W-:Y:S01]  /*11830*/  ENDCOLLECTIVE ;  /* 0x000000000000791b */ /* 0x003fe20003800000 */
.L_x_7272:
        /* <DEDUP_REMOVED lines=12> */
.L_x_7273:
[----:B------:R-:W-:Y:S02]  /*11900*/  IMAD.MOV.U32 R13, RZ, RZ, R10 ;  /* 0x000000ffff0d7224 */ /* 0x000fe400078e000a */
[----:B------:R-:W-:Y:S02]  /*11910*/  IMAD.MOV.U32 R12, RZ, RZ, 0x6 ;  /* 0x00000006ff0c7424 */ /* 0x000fe400078e00ff */
[----:B------:R-:W-:-:S07]  /*11920*/  IMAD.MOV.U32 R2, RZ, RZ, R14 ;  /* 0x000000ffff027224 */ /* 0x000fce00078e000e */
[----:B------:R-:W-:Y:S05]  /*11930*/  WARPSYNC.COLLECTIVE R15, `(.L_x_7274) ;  /* 0x000000000f087348 */ /* 0x000fea0003c00000 */
[----:B------:R0:W1:Y:S02]  /*11940*/  SHFL.IDX P6, R14, R13, R12, R11 ;  /* 0x0000000c0d0e7389 */ /* 0x00006400000c000b */
[----:B01----:R-:W-:Y:S01]  /*11950*/  ENDCOLLECTIVE ;  /* 0x000000000000791b */ /* 0x003fe20003800000 */
.L_x_7274:
        /* <DEDUP_REMOVED lines=12> */
.L_x_7275:
[----:B------:R-:W-:Y:S01]  /*11a20*/  IMAD.MOV.U32 R13, RZ, RZ, R10 ;  /* 0x000000ffff0d7224 */ /* 0x000fe200078e000a */
[----:B------:R-:W-:Y:S01]  /*11a30*/  MOV R12, 0x7 ;  /* 0x00000007000c7802 */ /* 0x000fe20000000f00 */
[----:B------:R-:W-:-:S07]  /*11a40*/  IMAD.MOV.U32 R2, RZ, RZ, R14 ;  /* 0x000000ffff027224 */ /* 0x000fce00078e000e */
[----:B------:R-:W-:Y:S05]  /*11a50*/  WARPSYNC.COLLECTIVE R15, `(.L_x_7276) ;  /* 0x000000000f087348 */ /* 0x000fea0003c00000 */
[----:B------:R0:W1:Y:S02]  /*11a60*/  SHFL.IDX P6, R14, R13, R12, R11 ;  /* 0x0000000c0d0e7389 */ /* 0x00006400000c000b */
[----:B01----:R-:W-:Y:S01]  /*11a70*/  ENDCOLLECTIVE ;  /* 0x000000000000791b */ /* 0x003fe20003800000 */
.L_x_7276:
        /* <DEDUP_REMOVED lines=8> */
[----:B------:R-:W-:-:S07]  /*11b00*/  IMAD.MOV.U32 R10, RZ, RZ, R14 ;  /* 0x000000ffff0a7224 */ /* 0x000fce00078e000e */
[----:B0-----:R-:W-:Y:S05]  /*11b10*/  WARPSYNC.COLLECTIVE R15, `(.L_x_7277) ;  /* 0x000000000f087348 */ /* 0x001fea0003c00000 */
[----:B------:R1:W2:Y:S02]  /*11b20*/  SHFL.IDX P6, R14, R13, R12, R11 ;  /* 0x0000000c0d0e7389 */ /* 0x0002a400000c000b */
[----:B012---:R-:W-:Y:S01]  /*11b30*/  ENDCOLLECTIVE ;  /* 0x000000000000791b */ /* 0x007fe20003800000 */
.L_x_7277:
[----:B------:R-:W-:Y:S02]  /*11b40*/  IMAD.MOV.U32 R13, RZ, RZ, R21 ;  /* 0x000000ffff0d7224 */ /* 0x000fe400078e0015 */
[----:B------:R-:W-:Y:S02]  /*11b50*/  IMAD.MOV.U32 R12, RZ, RZ, RZ ;  /* 0x000000ffff0c7224 */ /* 0x000fe400078e00ff */
[----:B------:R-:W-:-:S07]  /*11b60*/  IMAD.MOV.U32 R2, RZ, RZ, R14 ;  /* 0x000000ffff027224 */ /* 0x000fce00078e000e */
[----:B------:R-:W-:Y:S05]  /*11b70*/  WARPSYNC.COLLECTIVE R15, `(.L_x_7278) ;  /* 0x000000000f087348 */ /* 0x000fea0003c00000 */
[----:B------:R0:W1:Y:S02]  /*11b80*/  SHFL.IDX P6, R14, R13, R12, R11 ;  /* 0x0000000c0d0e7389 */ /* 0x00006400000c000b */
[----:B01----:R-:W-:Y:S01]  /*11b90*/  ENDCOLLECTIVE ;  /* 0x000000000000791b */ /* 0x003fe20003800000 */
.L_x_7278:
        /* <DEDUP_REMOVED lines=12> */
.L_x_7279:
[----:B------:R-:W-:Y:S02]  /*11c60*/  IMAD.MOV.U32 R13, RZ, RZ, R21 ;  /* 0x000000ffff0d7224 */ /* 0x000fe400078e0015 */
[----:B------:R-:W-:Y:S02]  /*11c70*/  IMAD.MOV.U32 R12, RZ, RZ, 0x1 ;  /* 0x00000001ff0c7424 */ /* 0x000fe400078e00ff */
[----:B------:R-:W-:-:S07]  /*11c80*/  IMAD.MOV.U32 R2, RZ, RZ, R14 ;  /* 0x000000ffff027224 */ /* 0x000fce00078e000e */
[----:B------:R-:W-:Y:S05]  /*11c90*/  WARPSYNC.COLLECTIVE R15, `(.L_x_7280) ;  /* 0x000000000f087348 */ /* 0x000fea0003c00000 */
[----:B------:R0:W1:Y:S02]  /*11ca0*/  SHFL.IDX P6, R14, R13, R12, R11 ;  /* 0x0000000c0d0e7389 */ /* 0x00006400000c000b */
[----:B01----:R-:W-:Y:S01]  /*11cb0*/  ENDCOLLECTIVE ;  /* 0x000000000000791b */ /* 0x003fe20003800000 */
.L_x_7280:
        /* <DEDUP_REMOVED lines=8> */
[----:B------:R-:W-:Y:S01]  /*11d40*/  ISETP.GE.AND P1, PT, R20, 0x11, PT ;  /* 0x000000111400780c */ /* 0x000fe20003f26270 */
[----:B------:R-:W-:-:S12]  /*11d50*/  IMAD.MOV.U32 R21, RZ, RZ, R14 ;  /* 0x000000ffff157224 */ /* 0x000fd800078e000e */
[----:B0-----:R-:W-:Y:S05]  /*11d60*/  WARPSYNC.COLLECTIVE R15, `(.L_x_7281) ;  /* 0x000000000f087348 */ /* 0x001fea0003c00000 */
[----:B------:R1:W2:Y:S02]  /*11d70*/  SHFL.IDX P6, R14, R13, R12, R11 ;  /* 0x0000000c0d0e7389 */ /* 0x0002a400000c000b */
[----:B012---:R-:W-:Y:S01]  /*11d80*/  ENDCOLLECTIVE ;  /* 0x000000000000791b */ /* 0x007fe20003800000 */
.L_x_7281:
[----:B------:R-:W-:Y:S02]  /*11d90*/  @P1 LOP3.LUT R27, R27, 0x10, RZ, 0xfc, !PT ;  /* 0x000000101b1b1812 */ /* 0x000fe400078efcff */
[----:B------:R-:W-:Y:S02]  /*11da0*/  ISETP.GE.AND P1, PT, R20, 0x51, PT ;  /* 0x000000511400780c */ /* 0x000fe40003f26270 */
[----:B------:R-:W-:-:S04]  /*11db0*/  LOP3.LUT R27, R27, 0xffffffdf, RZ, 0xc0, !PT ;  /* 0xffffffdf1b1b7812 */ /* 0x000fc800078ec0ff */
[----:B------:R-:W-:Y:S02]  /*11dc0*/  @P3 LOP3.LUT R27, R27, 0x20, RZ, 0xfc, !PT ;  /* 0x000000201b1b3812 */ /* 0x000fe400078efcff */
[----:B------:R-:W-:Y:S02]  /*11dd0*/  ISETP.GE.AND P3, PT, R20, 0x71, PT ;  /* 0x000000711400780c */ /* 0x000fe40003f66270 */
[----:B------:R-:W-:Y:S01]  /*11de0*/  LOP3.LUT R27, R27, 0xffffffbf, RZ, 0xc0, !PT ;  /* 0xffffffbf1b1b7812 */ /* 0x000fe200078ec0ff */
[----:B------:R-:W-:-:S03]  /*11df0*/  IMAD.MOV.U32 R2, RZ, RZ, R14 ;  /* 0x000000ffff027224 */ /* 0x000fc600078e000e */
[----:B------:R-:W-:Y:S02]  /*11e00*/  @P1 LOP3.LUT R27, R27, 0x40, RZ, 0xfc, !PT ;  /* 0x000000401b1b1812 */ /* 0x000fe400078efcff */
[----:B------:R-:W-:Y:S02]  /*11e10*/  ISETP.GE.AND P1, PT, R20, 0x81, PT ;  /* 0x000000811400780c */ /* 0x000fe40003f26270 */
[----:B------:R-:W-:-:S04]  /*11e20*/  LOP3.LUT R27, R27, 0xfffffeff, RZ, 0xc0, !PT ;  /* 0xfffffeff1b1b7812 */ /* 0x000fc800078ec0ff */
[----:B------:R-:W-:Y:S02]  /*11e30*/  @P2 LOP3.LUT R27, R27, 0x100, RZ, 0xfc, !PT ;  /* 0x000001001b1b2812 */ /* 0x000fe400078efcff */
[----:B------:R-:W-:Y:S02]  /*11e40*/  ISETP.GE.AND P2, PT, R20, 0x91, PT ;  /* 0x000000911400780c */ /* 0x000fe40003f46270 */
[----:B------:R-:W-:-:S11]  /*11e50*/  LOP3.LUT R27, R27, 0xfffffdff, RZ, 0xc0, !PT ;  /* 0xfffffdff1b1b7812 */ /* 0x000fd600078ec0ff */
[----:B------:R-:W-:Y:S01]  /*11e60*/  @P2 LOP3.LUT R27, R27, 0x200, RZ, 0xfc, !PT ;  /* 0x000002001b1b2812 */ /* 0x000fe200078efcff */
[----:B------:R-:W-:Y:S06]  /*11e70*/  BRA `(.L_x_7282) ;  /* 0xffffffac00287947 */ /* 0x000fec000383ffff */
.L_x_7190:
[----:B--2---:R2:W3:Y:S02]  /*11e80*/  SYNCS.PHASECHK.TRANS64.TRYWAIT P0, [R0+URZ+0x22840], R30 ;  /* 0x0228401e000075a7 */ /* 0x0044e4000800017f */
[----:B---3--:R-:W-:Y:S05]  /*11e90*/  @!P0 NANOSLEEP.SYNCS 0x989680 ;  /* 0x009896800000895d */ /* 0x008fea0003900000 */
[----:B------:R-:W3:Y:S02]  /*11ea0*/  @!P0 SYNCS.PHASECHK.TRANS64 P0, [R0+URZ+0x22840], R30 ;  /* 0x0228401e000085a7 */ /* 0x000ee4000800007f */
[----:B---3--:R-:W-:Y:S05]  /*11eb0*/  @!P0 BRA `(.L_x_7190) ;  /* 0xfffffffc00f08947 */ /* 0x008fea000383ffff */
[----:B------:R-:W-:Y:S05]  /*11ec0*/  BRA `(.L_x_7283) ;  /* 0xffffffac007c7947 */ /* 0x000fea000383ffff */
.L_x_7191:
[----:B------:R-:W-:Y:S01]  /*11ed0*/  BSSY B0, `(.L_x_7284) ;  /* 0x0000008000007945 */ /* 0x000fe20003800000 */
[----:B------:R-:W-:Y:S01]  /*11ee0*/  MOV R13, R7 ;  /* 0x00000007000d7202 */ /* 0x000fe20000000f00 */
[----:B------:R-:W-:Y:S02]  /*11ef0*/  IMAD.MOV.U32 R12, RZ, RZ, RZ ;  /* 0x000000ffff0c7224 */ /* 0x000fe400078e00ff */
[----:B------:R-:W-:Y:S02]  /*11f00*/  IMAD.MOV.U32 R11, RZ, RZ, 0x181f ;  /* 0x0000181fff0b7424 */ /* 0x000fe400078e00ff */
[----:B------:R-:W-:-:S07]  /*11f10*/  IMAD.MOV.U32 R15, RZ, RZ, -0x1 ;  /* 0xffffffffff0f7424 */ /* 0x000fce00078e00ff */
[----:B012---:R-:W-:Y:S05]  /*11f20*/  WARPSYNC.COLLECTIVE R15, `(.L_x_7285) ;  /* 0x000000000f087348 */ /* 0x007fea0003c00000 */
[----:B------:R3:W4:Y:S02]  /*11f30*/  SHFL.IDX P6, R14, R13, R12, R11 ;  /* 0x0000000c0d0e7389 */ /* 0x00072400000c000b */
[----:B01234-:R-:W-:Y:S01]  /*11f40*/  ENDCOLLECTIVE ;  /* 0x000000000000791b */ /* 0x01ffe20003800000 */
.L_x_7285:
[----:B------:R-:W-:Y:S05]  /*11f50*/  BSYNC B0 ;  /* 0x0000000000007941 */ /* 0x000fea0003800000 */
.L_x_7284:
        /* <DEDUP_REMOVED lines=8> */
.L_x_7286:
[----:B------:R-:W-:Y:S02]  /*11fe0*/  IMAD.MOV.U32 R13, RZ, RZ, R7 ;  /* 0x000000ffff0d7224 */ /* 0x000fe400078e0007 */
[----:B------:R-:W-:Y:S01]  /*11ff0*/  IMAD.MOV.U32 R12, RZ, RZ, 0x1 ;  /* 0x00000001ff0c7424 */ /* 0x000fe200078e00ff */
[----:B------:R-:W-:-:S13]  /*12000*/  LOP3.LUT P6, RZ, R27, 0x80, RZ, 0xc0, !PT ;  /* 0x000000801bff7812 */ /* 0x000fda00078cc0ff */
        /* <DEDUP_REMOVED lines=10> */
.L_x_7287:
[----:B------:R-:W-:Y:S02]  /*120b0*/  IMAD.MOV.U32 R13, RZ, RZ, R8 ;  /* 0x000000ffff0d7224 */ /* 0x000fe400078e0008 */
[----:B------:R-:W-:-:S07]  /*120c0*/  IMAD.MOV.U32 R2, RZ, RZ, R14 ;  /* 0x000000ffff027224 */ /* 0x000fce00078e000e */
[----:B------:R-:W-:Y:S05]  /*120d0*/  WARPSYNC.COLLECTIVE R15, `(.L_x_7288) ;  /* 0x000000000f087348 */ /* 0x000fea0003c00000 */
[----:B------:R0:W1:Y:S02]  /*120e0*/  SHFL.IDX P6, R14, R13, R12, R11 ;  /* 0x0000000c0d0e7389 */ /* 0x00006400000c000b */
[----:B01----:R-:W-:Y:S01]  /*120f0*/  ENDCOLLECTIVE ;  /* 0x000000000000791b */ /* 0x003fe20003800000 */
.L_x_7288:
[----:B------:R-:W-:Y:S02]  /*12100*/  IMAD.MOV.U32 R13, RZ, RZ, R7 ;  /* 0x000000ffff0d7224 */ /* 0x000fe400078e0007 */
[----:B------:R-:W-:Y:S01]  /*12110*/  IMAD.MOV.U32 R12, RZ, RZ, 0x2 ;  /* 0x00000002ff0c7424 */ /* 0x000fe200078e00ff */
[----:B------:R-:W-:-:S13]  /*12120*/  LOP3.LUT P6, RZ, R27, 0x10, RZ, 0xc0, !PT ;  /* 0x000000101bff7812 */ /* 0x000fda00078cc0ff */
[----:B------:R-:W-:-:S05]  /*12130*/  @P6 IADD3 R9, P0, R32, R14, RZ ;  /* 0x0000000e20096210 */ /* 0x000fca0007f1e0ff */
[----:B------:R-:W-:Y:S01]  /*12140*/  @P6 IMAD.X R3, RZ, RZ, R2, P0 ;  /* 0x000000ffff036224 */ /* 0x000fe200000e0602 */
[----:B------:R-:W-:-:S05]  /*12150*/  @P6 MOV R2, R9 ;  /* 0x0000000900026202 */ /* 0x000fca0000000f00 */
[----:B------:R-:W-:Y:S01]  /*12160*/  @!PT LDS RZ, [RZ] ;  /* 0x00000000fffff984 */ /* 0x000fe20000000800 */
[----:B------:R-:W-:Y:S01]  /*12170*/  @!PT LDS RZ, [RZ] ;  /* 0x00000000fffff984 */ /* 0x000fe20000000800 */
[----:B------:R-:W-:Y:S01]  /*12180*/  @!PT LDS RZ, [RZ] ;  /* 0x00000000fffff984 */ /* 0x000fe20000000800 */
[----:B------:R0:W-:Y:S02]  /*12190*/  @P6 LDGSTS.E.BYPASS.LTC128B.128 [R4+0x18c00], desc[UR52][R2.64], !P2 ;  /* 0x18c0000002046fae */ /* 0x0001e4000d101d74 */
[----:B0-----:R-:W-:Y:S05]  /*121a0*/  WARPSYNC.COLLECTIVE R15, `(.L_x_7289) ;  /* 0x000000000f087348 */ /* 0x001fea0003c00000 */
[----:B------:R1:W2:Y:S02]  /*121b0*/  SHFL.IDX P6, R14, R13, R12, R11 ;  /* 0x0000000c0d0e7389 */ /* 0x0002a400000c000b */
[----:B012---:R-:W-:Y:S01]  /*121c0*/  ENDCOLLECTIVE ;  /* 0x000000000000791b */ /* 0x007fe20003800000 */
.L_x_7289:
[----:B------:R-:W-:Y:S02]  /*121d0*/  IMAD.MOV.U32 R13, RZ, RZ, R8 ;  /* 0x000000ffff0d7224 */ /* 0x000fe400078e0008 */
[----:B------:R-:W-:-:S07]  /*121e0*/  IMAD.MOV.U32 R2, RZ, RZ, R14 ;  /* 0x000000ffff027224 */ /* 0x000fce00078e000e */
[----:B------:R-:W-:Y:S05]  /*121f0*/  WARPSYNC.COLLECTIVE R15, `(.L_x_7290) ;  /* 0x000000000f087348 */ /* 0x000fea0003c00000 */
[----:B------:R0:W1:Y:S02]  /*12200*/  SHFL.IDX P6, R14, R13, R12, R11 ;  /* 0x0000000c0d0e7389 */ /* 0x00006400000c000b */
[----:B01----:R-:W-:Y:S01]  /*12210*/  ENDCOLLECTIVE ;  /* 0x000000000000791b */ /* 0x003fe20003800000 */
.L_x_7290:
[----:B------:R-:W-:Y:S02]  /*12220*/  IMAD.MOV.U32 R13, RZ, RZ, R7 ;  /* 0x000000ffff0d7224 */ /* 0x000fe400078e0007 */
[----:B------:R-:W-:Y:S01]  /*12230*/  IMAD.MOV.U32 R12, RZ, RZ, 0x3 ;  /* 0x00000003ff0c7424 */ /* 0x000fe200078e00ff */
[----:B------:R-:W-:-:S13]  /*12240*/  @P5 IADD3 R9, P0, R32, R14, RZ ;  /* 0x0000000e20095210 */ /* 0x000fda0007f1e0ff */
[----:B------:R-:W-:Y:S05]  /*12250*/  WARPSYNC.COLLECTIVE R15, `(.L_x_7291) ;  /* 0x000000000f087348 */ /* 0x000fea0003c00000 */
[----:B------:R0:W1:Y:S02]  /*12260*/  SHFL.IDX P6, R14, R13, R12, R11 ;  /* 0x0000000c0d0e7389 */ /* 0x00006400000c000b */
[----:B01----:R-:W-:Y:S01]  /*12270*/  ENDCOLLECTIVE ;  /* 0x000000000000791b */ /* 0x003fe20003800000 */
.L_x_7291:
[----:B------:R-:W-:Y:S02]  /*12280*/  @P5 IMAD.X R10, RZ, RZ, R2, P0 ;  /* 0x000000ffff0a5224 */ /* 0x000fe400000e0602 */
[----:B------:R-:W-:Y:S02]  /*12290*/  @P5 IMAD.MOV.U32 R2, RZ, RZ, R9 ;  /* 0x000000ffff025224 */ /* 0x000fe400078e0009 */
[----:B------:R-:W-:-:S05]  /*122a0*/  @P5 IMAD.MOV.U32 R3, RZ, RZ, R10 ;  /* 0x000000ffff035224 */ /* 0x000fca00078e000a */
[----:B------:R-:W-:Y:S01]  /*122b0*/  @!PT LDS RZ, [RZ] ;  /* 0x00000000fffff984 */ /* 0x000fe20000000800 */
[----:B------:R-:W-:Y:S01]  /*122c0*/  @!PT LDS RZ, [RZ] ;  /* 0x00000000fffff984 */ /* 0x000fe20000000800 */
[----:B------:R-:W-:Y:S01]  /*122d0*/  @!PT LDS RZ, [RZ] ;  /* 0x00000000fffff984 */ /* 0x000fe20000000800 */
[----:B------:R0:W-:Y:S01]  /*122e0*/  @P5 LDGSTS.E.BYPASS.LTC128B.128 [R4+0x19400], desc[UR52][R2.64], !P2 ;  /* 0x1940000002045fae */ /* 0x0001e2000d101d74 */
[----:B------:R-:W-:Y:S01]  /*122f0*/  LOP3.LUT P5, RZ, R27, 0x40, RZ, 0xc0, !PT ;  /* 0x000000401bff7812 */ /* 0x000fe200078ac0ff */
[----:B------:R-:W-:Y:S02]  /*12300*/  IMAD.MOV.U32 R13, RZ, RZ, R8 ;  /* 0x000000ffff0d7224 */ /* 0x000fe400078e0008 */
[----:B0-----:R-:W-:-:S10]  /*12310*/  IMAD.MOV.U32 R2, RZ, RZ, R14 ;  /* 0x000000ffff027224 */ /* 0x001fd400078e000e */
[----:B------:R-:W-:Y:S05]  /*12320*/  WARPSYNC.COLLECTIVE R15, `(.L_x_7292) ;  /* 0x000000000f087348 */ /* 0x000fea0003c00000 */
[----:B------:R0:W1:Y:S02]  /*12330*/  SHFL.IDX P6, R14, R13, R12, R11 ;  /* 0x0000000c0d0e7389 */ /* 0x00006400000c000b */
[----:B01----:R-:W-:Y:S01]  /*12340*/  ENDCOLLECTIVE ;  /* 0x000000000000791b */ /* 0x003fe20003800000 */
.L_x_7292:
[----:B------:R-:W-:Y:S01]  /*12350*/  IMAD.MOV.U32 R13, RZ, RZ, R7 ;  /* 0x000000ffff0d7224 */ /* 0x000fe200078e0007 */
[----:B------:R-:W-:Y:S02]  /*12360*/  MOV R12, 0x4 ;  /* 0x00000004000c7802 */ /* 0x000fe40000000f00 */
[----:B------:R-:W-:-:S13]  /*12370*/  @P4 IADD3 R9, P0, R32, R14, RZ ;  /* 0x0000000e20094210 */ /* 0x000fda0007f1e0ff */
[----:B------:R-:W-:Y:S05]  /*12380*/  WARPSYNC.COLLECTIVE R15, `(.L_x_7293) ;  /* 0x000000000f087348 */ /* 0x000fea0003c00000 */
[----:B------:R0:W1:Y:S02]  /*12390*/  SHFL.IDX P6, R14, R13, R12, R11 ;  /* 0x0000000c0d0e7389 */ /* 0x00006400000c000b */
[----:B01----:R-:W-:Y:S01]  /*123a0*/  ENDCOLLECTIVE ;  /* 0x000000000000791b */ /* 0x003fe20003800000 */
.L_x_7293:
        /* <DEDUP_REMOVED lines=13> */
.L_x_7294:
[----:B------:R-:W-:Y:S02]  /*12480*/  IMAD.MOV.U32 R13, RZ, RZ, R7 ;  /* 0x000000ffff0d7224 */ /* 0x000fe400078e0007 */
[----:B------:R-:W-:Y:S01]  /*12490*/  IMAD.MOV.U32 R12, RZ, RZ, 0x5 ;  /* 0x00000005ff0c7424 */ /* 0x000fe200078e00ff */
[----:B------:R-:W-:-:S13]  /*124a0*/  @P4 IADD3 R9, P0, R32, R14, RZ ;  /* 0x0000000e20094210 */ /* 0x000fda0007f1e0ff */
[----:B------:R-:W-:Y:S05]  /*124b0*/  WARPSYNC.COLLECTIVE R15, `(.L_x_7295) ;  /* 0x000000000f087348 */ /* 0x000fea0003c00000 */
[----:B------:R0:W1:Y:S02]  /*124c0*/  SHFL.IDX P6, R14, R13, R12, R11 ;  /* 0x0000000c0d0e7389 */ /* 0x00006400000c000b */
[----:B01----:R-:W-:Y:S01]  /*124d0*/  ENDCOLLECTIVE ;  /* 0x000000000000791b */ /* 0x003fe20003800000 */
.L_x_7295:
        /* <DEDUP_REMOVED lines=13> */
.L_x_7296:
[----:B------:R-:W-:Y:S02]  /*125b0*/  IMAD.MOV.U32 R13, RZ, RZ, R7 ;  /* 0x000000ffff0d7224 */ /* 0x000fe400078e0007 */
[----:B------:R-:W-:Y:S01]  /*125c0*/  IMAD.MOV.U32 R12, RZ, RZ, 0x6 ;  /* 0x00000006ff0c7424 */ /* 0x000fe200078e00ff */
[----:B------:R-:W-:-:S13]  /*125d0*/  @P5 IADD3 R9, P0, R32, R14, RZ ;  /* 0x0000000e20095210 */ /* 0x000fda0007f1e0ff */
[----:B------:R-:W-:Y:S05]  /*125e0*/  WARPSYNC.COLLECTIVE R15, `(.L_x_7297) ;  /* 0x000000000f087348 */ /* 0x000fea0003c00000 */
[----:B------:R0:W1:Y:S02]  /*125f0*/  SHFL.IDX P6, R14, R13, R12, R11 ;  /* 0x0000000c0d0e7389 */ /* 0x00006400000c000b */
[----:B01----:R-:W-:Y:S01]  /*12600*/  ENDCOLLECTIVE ;  /* 0x000000000000791b */ /* 0x003fe20003800000 */
.L_x_7297:
[----:B------:R-:W-:Y:S02]  /*12610*/  @P5 IMAD.X R10, RZ, RZ, R2, P0 ;  /* 0x000000ffff0a5224 */ /* 0x000fe400000e0602 */
[----:B------:R-:W-:Y:S02]  /*12620*/  @P5 IMAD.MOV.U32 R2, RZ, RZ, R9 ;  /* 0x000000ffff025224 */ /* 0x000fe400078e0009 */
[----:B------:R-:W-:-:S05]  /*12630*/  @P5 IMAD.MOV.U32 R3, RZ, RZ, R10 ;  /* 0x000000ffff035224 */ /* 0x000fca00078e000a */
[----:B------:R-:W-:Y:S01]  /*12640*/  @!PT LDS RZ, [RZ] ;  /* 0x00000000fffff984 */ /* 0x000fe20000000800 */
[----:B------:R-:W-:Y:S01]  /*12650*/  @!PT LDS RZ, [RZ] ;  /* 0x00000000fffff984 */ /* 0x000fe20000000800 */
[----:B------:R-:W-:Y:S01]  /*12660*/  @!PT LDS RZ, [RZ] ;  /* 0x00000000fffff984 */ /* 0x000fe20000000800 */
[----:B------:R0:W-:Y:S01]  /*12670*/  @P5 LDGSTS.E.BYPASS.LTC128B.128 [R4+0x1ac00], desc[UR52][R2.64], !P2 ;  /* 0x1ac0000002045fae */ /* 0x0001e2000d101d74 */
[----:B------:R-:W-:Y:S01]  /*12680*/  MOV R13, R8 ;  /* 0x00000008000d7202 */ /* 0x000fe20000000f00 */
[----:B0-----:R-:W-:-:S07]  /*12690*/  IMAD.MOV.U32 R2, RZ, RZ, R14 ;  /* 0x000000ffff027224 */ /* 0x001fce00078e000e */
[----:B------:R-:W-:Y:S05]  /*126a0*/  WARPSYNC.COLLECTIVE R15, `(.L_x_7298) ;  /* 0x000000000f087348 */ /* 0x000fea0003c00000 */
[----:B------:R0:W1:Y:S02]  /*126b0*/  SHFL.IDX P6, R14, R13, R12, R11 ;  /* 0x0000000c0d0e7389 */ /* 0x00006400000c000b */
[----:B01----:R-:W-:Y:S01]  /*126c0*/  ENDCOLLECTIVE ;  /* 0x000000000000791b */ /* 0x003fe20003800000 */
.L_x_7298:
[----:B------:R-:W-:Y:S02]  /*126d0*/  IMAD.MOV.U32 R13, RZ, RZ, R7 ;  /* 0x000000ffff0d7224 */ /* 0x000fe400078e0007 */
[----:B------:R-:W-:Y:S01]  /*126e0*/  IMAD.MOV.U32 R12, RZ, RZ, 0x7 ;  /* 0x00000007ff0c7424 */ /* 0x000fe200078e00ff */
[----:B------:R-:W-:-:S13]  /*126f0*/  @P4 IADD3 R9, P0, R32, R14, RZ ;  /* 0x0000000e20094210 */ /* 0x000fda0007f1e0ff */
[----:B------:R-:W-:Y:S05]  /*12700*/  WARPSYNC.COLLECTIVE R15, `(.L_x_7299) ;  /* 0x000000000f087348 */ /* 0x000fea0003c00000 */
[----:B------:R0:W1:Y:S02]  /*12710*/  SHFL.IDX P6, R14, R13, R12, R11 ;  /* 0x0000000c0d0e7389 */ /* 0x00006400000c000b */
[----:B01----:R-:W-:Y:S01]  /*12720*/  ENDCOLLECTIVE ;  /* 0x000000000000791b */ /* 0x003fe20003800000 */
.L_x_7299:
[----:B------:R-:W-:Y:S02]  /*12730*/  @P4 IMAD.X R10, RZ, RZ, R2, P0 ;  /* 0x000000ffff0a4224 */ /* 0x000fe400000e0602 */
[----:B------:R-:W-:Y:S02]  /*12740*/  @P4 IMAD.MOV.U32 R2, RZ, RZ, R9 ;  /* 0x000000ffff024224 */ /* 0x000fe400078e0009 */
[----:B------:R-:W-:-:S05]  /*12750*/  @P4 IMAD.MOV.U32 R3, RZ, RZ, R10 ;  /* 0x000000ffff034224 */ /* 0x000fca00078e000a */
[----:B------:R-:W-:Y:S01]  /*12760*/  @!PT LDS RZ, [RZ] ;  /* 0x00000000fffff984 */ /* 0x000fe20000000800 */
[----:B------:R-:W-:Y:S01]  /*12770*/  @!PT LDS RZ, [RZ] ;  /* 0x00000000fffff984 */ /* 0x000fe20000000800 */
[----:B------:R-:W-:Y:S01]  /*12780*/  @!PT LDS RZ, [RZ] ;  /* 0x00000000fffff984 */ /* 0x000fe20000000800 */
[----:B------:R0:W-:Y:S01]  /*12790*/  @P4 LDGSTS.E.BYPASS.LTC128B.128 [R4+0x1b400], desc[UR52][R2.64], !P2 ;  /* 0x1b40000002044fae */ /* 0x0001e2000d101d74 */
[----:B------:R-:W-:Y:S02]  /*127a0*/  IMAD.MOV.U32 R13, RZ, RZ, R8 ;  /* 0x000000ffff0d7224 */ /* 0x000fe400078e0008 */
[----:B------:R-:W-:-:S07]  /*127b0*/  IMAD.MOV.U32 R7, RZ, RZ, R14 ;  /* 0x000000ffff077224 */ /* 0x000fce00078e000e */
[----:B0-----:R-:W-:Y:S05]  /*127c0*/  WARPSYNC.COLLECTIVE R15, `(.L_x_7300) ;  /* 0x000000000f087348 */ /* 0x001fea0003c00000 */
[----:B------:R1:W2:Y:S02]  /*127d0*/  SHFL.IDX P6, R14, R13, R12, R11 ;  /* 0x0000000c0d0e7389 */ /* 0x0002a400000c000b */
[----:B012---:R-:W-:Y:S01]  /*127e0*/  ENDCOLLECTIVE ;  /* 0x000000000000791b */ /* 0x007fe20003800000 */
.L_x_7300:
[----:B------:R-:W-:Y:S02]  /*127f0*/  IMAD.MOV.U32 R13, RZ, RZ, R6 ;  /* 0x000000ffff0d7224 */ /* 0x000fe400078e0006 */
[----:B------:R-:W-:Y:S01]  /*12800*/  IMAD.MOV.U32 R12, RZ, RZ, RZ ;  /* 0x000000ffff0c7224 */ /* 0x000fe200078e00ff */
[----:B------:R-:W-:-:S05]  /*12810*/  @P3 IADD3 R14, P0, R32, R14, RZ ;  /* 0x0000000e200e3210 */ /* 0x000fca0007f1e0ff */
[----:B------:R-:W-:-:S08]  /*12820*/  @P3 IMAD.MOV.U32 R2, RZ, RZ, R14 ;  /* 0x000000ffff023224 */ /* 0x000fd000078e000e */
[----:B------:R-:W-:Y:S05]  /*12830*/  WARPSYNC.COLLECTIVE R15, `(.L_x_7301) ;  /* 0x000000000f087348 */ /* 0x000fea0003c00000 */
[----:B------:R0:W1:Y:S02]  /*12840*/  SHFL.IDX P6, R14, R13, R12, R11 ;  /* 0x0000000c0d0e7389 */ /* 0x00006400000c000b */
[----:B01----:R-:W-:Y:S01]  /*12850*/  ENDCOLLECTIVE ;  /* 0x000000000000791b */ /* 0x003fe20003800000 */
.L_x_7301:
[----:B------:R-:W-:-:S04]  /*12860*/  @P3 IMAD.X R9, RZ, RZ, R7, P0 ;  /* 0x000000ffff093224 */ /* 0x000fc800000e0607 */
[----:B------:R-:W-:-:S05]  /*12870*/  @P3 IMAD.MOV.U32 R3, RZ, RZ, R9 ;  /* 0x000000ffff033224 */ /* 0x000fca00078e0009 */
[----:B------:R-:W-:Y:S01]  /*12880*/  @!PT LDS RZ, [RZ] ;  /* 0x00000000fffff984 */ /* 0x000fe20000000800 */
[----:B------:R-:W-:Y:S01]  /*12890*/  @!PT LDS RZ, [RZ] ;  /* 0x00000000fffff984 */ /* 0x000fe20000000800 */
[----:B------:R-:W-:Y:S01]  /*128a0*/  @!PT LDS RZ, [RZ] ;  /* 0x00000000fffff984 */ /* 0x000fe20000000800 */
[----:B------:R0:W-:Y:S01]  /*128b0*/  @P3 LDGSTS.E.BYPASS.LTC128B.128 [R4+0x1bc00], desc[UR52][R2.64], !P2 ;  /* 0x1bc0000002043fae */ /* 0x0001e2000d101d74 */
[----:B------:R-:W-:Y:S02]  /*128c0*/  IMAD.MOV.U32 R13, RZ, RZ, R5 ;  /* 0x000000ffff0d7224 */ /* 0x000fe400078e0005 */
[----:B0-----:R-:W-:-:S07]  /*128d0*/  IMAD.MOV.U32 R2, RZ, RZ, R14 ;  /* 0x000000ffff027224 */ /* 0x001fce00078e000e */
[----:B------:R-:W-:Y:S05]  /*128e0*/  WARPSYNC.COLLECTIVE R15, `(.L_x_7302) ;  /* 0x000000000f087348 */ /* 0x000fea0003c00000 */
[----:B------:R0:W1:Y:S02]  /*128f0*/  SHFL.IDX P6, R14, R13, R12, R11 ;  /* 0x0000000c0d0e7389 */ /* 0x00006400000c000b */
[----:B01----:R-:W-:Y:S01]  /*12900*/  ENDCOLLECTIVE ;  /* 0x000000000000791b */ /* 0x003fe20003800000 */
.L_x_7302:
[----:B------:R-:W-:Y:S02]  /*12910*/  IMAD.MOV.U32 R13, RZ, RZ, R6 ;  /* 0x000000ffff0d7224 */ /* 0x000fe400078e0006 */
[----:B------:R-:W-:Y:S01]  /*12920*/  IMAD.MOV.U32 R12, RZ, RZ, 0x1 ;  /* 0x00000001ff0c7424 */ /* 0x000fe200078e00ff */
[----:B------:R-:W-:-:S05]  /*12930*/  @P1 IADD3 R14, P0, R32, R14, RZ ;  /* 0x0000000e200e1210 */ /* 0x000fca0007f1e0ff */
[----:B------:R-:W-:Y:S01]  /*12940*/  @P1 IMAD.X R9, RZ, RZ, R2, P0 ;  /* 0x000000ffff091224 */ /* 0x000fe200000e0602 */
[----:B------:R-:W-:-:S07]  /*12950*/  @P1 MOV R2, R14 ;  /* 0x0000000e00021202 */ /* 0x000fce0000000f00 */
[----:B------:R-:W-:Y:S05]  /*12960*/  WARPSYNC.COLLECTIVE R15, `(.L_x_7303) ;  /* 0x000000000f087348 */ /* 0x000fea0003c00000 */
[----:B------:R0:W1:Y:S02]  /*12970*/  SHFL.IDX P6, R14, R13, R12, R11 ;  /* 0x0000000c0d0e7389 */ /* 0x00006400000c000b */
[----:B01----:R-:W-:Y:S01]  /*12980*/  ENDCOLLECTIVE ;  /* 0x000000000000791b */ /* 0x003fe20003800000 */
.L_x_7303:
        /* <DEDUP_REMOVED lines=10> */
.L_x_7304:
[----:B------:R-:W-:Y:S05]  /*12a30*/  BRA `(.L_x_7305) ;  /* 0xffffffa800407947 */ /* 0x000fea000383ffff */
.L_x_7196:
        /* <DEDUP_REMOVED lines=9> */
.L_x_7306:
[C---:B------:R-:W-:Y:S01]  /*12ad0*/  VIADD R8, R4.reuse, 0x10 ;  /* 0x0000001004087836 */ /* 0x040fe20000000000 */
[----:B------:R-:W-:Y:S01]  /*12ae0*/  ISETP.GE.AND P2, PT, R4, R5, PT ;  /* 0x000000050400720c */ /* 0x000fe20003f46270 */
[----:B------:R-:W-:Y:S02]  /*12af0*/  IMAD.MOV.U32 R13, RZ, RZ, R0 ;  /* 0x000000ffff0d7224 */ /* 0x000fe400078e0000 */
[----:B------:R-:W-:-:S10]  /*12b00*/  IMAD.MOV.U32 R2, RZ, RZ, R14 ;  /* 0x000000ffff027224 */ /* 0x000fd400078e000e */
[----:B------:R-:W-:Y:S05]  /*12b10*/  WARPSYNC.COLLECTIVE R15, `(.L_x_7307) ;  /* 0x000000000f087348 */ /* 0x000fea0003c00000 */
[----:B------:R0:W1:Y:S02]  /*12b20*/  SHFL.IDX P6, R14, R13, R12, R11 ;  /* 0x0000000c0d0e7389 */ /* 0x00006400000c000b */
[----:B01----:R-:W-:Y:S01]  /*12b30*/  ENDCOLLECTIVE ;  /* 0x000000000000791b */ /* 0x003fe20003800000 */
.L_x_7307:
[----:B------:R-:W-:Y:S01]  /*12b40*/  MOV R13, R6 ;  /* 0x00000006000d7202 */ /* 0x000fe20000000f00 */
[----:B------:R-:W-:Y:S01]  /*12b50*/  IMAD.MOV.U32 R12, RZ, RZ, 0x1 ;  /* 0x00000001ff0c7424 */ /* 0x000fe200078e00ff */
[----:B------:R-:W-:-:S05]  /*12b60*/  @!P2 IADD3 R14, P1, R32, R14, RZ ;  /* 0x0000000e200ea210 */ /* 0x000fca0007f3e0ff */
[----:B------:R-:W-:Y:S02]  /*12b70*/  @!P2 IMAD.X R3, RZ, RZ, R2, P1 ;  /* 0x000000ffff03a224 */ /* 0x000fe400008e0602 */
[----:B------:R-:W-:-:S07]  /*12b80*/  @!P2 IMAD.MOV.U32 R2, RZ, RZ, R14 ;  /* 0x000000ffff02a224 */ /* 0x000fce00078e000e */
[----:B------:R-:W-:Y:S05]  /*12b90*/  WARPSYNC.COLLECTIVE R15, `(.L_x_7308) ;  /* 0x000000000f087348 */ /* 0x000fea0003c00000 */
[----:B------:R0:W1:Y:S02]  /*12ba0*/  SHFL.IDX P6, R14, R13, R12, R11 ;  /* 0x0000000c0d0e7389 */ /* 0x00006400000c000b */
[----:B01----:R-:W-:Y:S01]  /*12bb0*/  ENDCOLLECTIVE ;  /* 0x000000000000791b */ /* 0x003fe20003800000 */
.L_x_7308:
[----:B------:R-:W-:Y:S01]  /*12bc0*/  @!PT LDS RZ, [RZ] ;  /* 0x00000000fffff984 */ /* 0x000fe20000000800 */
[----:B------:R-:W-:Y:S01]  /*12bd0*/  @!PT LDS RZ, [RZ] ;  /* 0x00000000fffff984 */ /* 0x000fe20000000800 */
[----:B------:R-:W-:Y:S01]  /*12be0*/  @!PT LDS RZ, [RZ] ;  /* 0x00000000fffff984 */ /* 0x000fe20000000800 */
[----:B------:R0:W-:Y:S01]  /*12bf0*/  @!P2 LDGSTS.E.BYPASS.LTC128B.128 [R10+0x14400], desc[UR52][R2.64], !P0 ;  /* 0x14400000020aafae */ /* 0x0001e2000c101d74 */
[----:B------:R-:W-:Y:S01]  /*12c00*/  ISETP.GE.AND P2, PT, R8, R5, PT ;  /* 0x000000050800720c */ /* 0x000fe20003f46270 */
[----:B------:R-:W-:Y:S02]  /*12c10*/  VIADD R8, R4, 0x20 ;  /* 0x0000002004087836 */ /* 0x000fe40000000000 */
[----:B------:R-:W-:Y:S02]  /*12c20*/  IMAD.MOV.U32 R13, RZ, RZ, R0 ;  /* 0x000000ffff0d7224 */ /* 0x000fe400078e0000 */
[----:B------:R-:W-:-:S08]  /*12c30*/  IMAD.MOV.U32 R7, RZ, RZ, R14 ;  /* 0x000000ffff077224 */ /* 0x000fd000078e000e */
[----:B0-----:R-:W-:Y:S05]  /*12c40*/  WARPSYNC.COLLECTIVE R15, `(.L_x_7309) ;  /* 0x000000000f087348 */ /* 0x001fea0003c00000 */
[----:B------:R1:W2:Y:S02]  /*12c50*/  SHFL.IDX P6, R14, R13, R12, R11 ;  /* 0x0000000c0d0e7389 */ /* 0x0002a400000c000b */
[----:B012---:R-:W-:Y:S01]  /*12c60*/  ENDCOLLECTIVE ;  /* 0x000000000000791b */ /* 0x007fe20003800000 */
.L_x_7309:
[----:B------:R-:W-:Y:S02]  /*12c70*/  IMAD.MOV.U32 R13, RZ, RZ, R6 ;  /* 0x000000ffff0d7224 */ /* 0x000fe400078e0006 */
[----:B------:R-:W-:Y:S01]  /*12c80*/  IMAD.MOV.U32 R12, RZ, RZ, 0x2 ;  /* 0x00000002ff0c7424 */ /* 0x000fe200078e00ff */
[----:B------:R-:W-:-:S13]  /*12c90*/  @!P2 IADD3 R2, P1, R32, R14, RZ ;  /* 0x0000000e2002a210 */ /* 0x000fda0007f3e0ff */
[----:B------:R-:W-:Y:S05]  /*12ca0*/  WARPSYNC.COLLECTIVE R15, `(.L_x_7310) ;  /* 0x000000000f087348 */ /* 0x000fea0003c00000 */
[----:B------:R0:W1:Y:S02]  /*12cb0*/  SHFL.IDX P6, R14, R13, R12, R11 ;  /* 0x0000000c0d0e7389 */ /* 0x00006400000c000b */
[----:B01----:R-:W-:Y:S01]  /*12cc0*/  ENDCOLLECTIVE ;  /* 0x000000000000791b */ /* 0x003fe20003800000 */
.L_x_7310:
[----:B------:R-:W-:-:S05]  /*12cd0*/  @!P2 IMAD.X R3, RZ, RZ, R7, P1 ;  /* 0x000000ffff03a224 */ /* 0x000fca00008e0607 */
        /* <DEDUP_REMOVED lines=11> */
.L_x_7311:
[----:B------:R-:W-:Y:S02]  /*12d90*/  IMAD.MOV.U32 R13, RZ, RZ, R6 ;  /* 0x000000ffff0d7224 */ /* 0x000fe400078e0006 */
[----:B------:R-:W-:Y:S01]  /*12da0*/  IMAD.MOV.U32 R12, RZ, RZ, 0x3 ;  /* 0x00000003ff0c7424 */ /* 0x000fe200078e00ff */
[----:B------:R-:W-:-:S13]  /*12db0*/  @!P2 IADD3 R2, P1, R32, R14, RZ ;  /* 0x0000000e2002a210 */ /* 0x000fda0007f3e0ff */
[----:B------:R-:W-:Y:S05]  /*12dc0*/  WARPSYNC.COLLECTIVE R15, `(.L_x_7312) ;  /* 0x000000000f087348 */ /* 0x000fea0003c00000 */
[----:B------:R0:W1:Y:S02]  /*12dd0*/  SHFL.IDX P6, R14, R13, R12, R11 ;  /* 0x0000000c0d0e7389 */ /* 0x00006400000c000b */
[----:B01----:R-:W-:Y:S01]  /*12de0*/  ENDCOLLECTIVE ;  /* 0x000000000000791b */ /* 0x003fe20003800000 */
.L_x_7312:
        /* <DEDUP_REMOVED lines=12> */
.L_x_7313:
[----:B------:R-:W-:Y:S02]  /*12eb0*/  IMAD.MOV.U32 R13, RZ, RZ, R6 ;  /* 0x000000ffff0d7224 */ /* 0x000fe400078e0006 */
[----:B------:R-:W-:Y:S01]  /*12ec0*/  IMAD.MOV.U32 R12, RZ, RZ, 0x4 ;  /* 0x00000004ff0c7424 */ /* 0x000fe200078e00ff */
[----:B------:R-:W-:-:S13]  /*12ed0*/  @!P2 IADD3 R2, P1, R32, R14, RZ ;  /* 0x0000000e2002a210 */ /* 0x000fda0007f3e0ff */
[----:B------:R-:W-:Y:S05]  /*12ee0*/  WARPSYNC.COLLECTIVE R15, `(.L_x_7314) ;  /* 0x000000000f087348 */ /* 0x000fea0003c00000 */
[----:B------:R0:W1:Y:S02]  /*12ef0*/  SHFL.IDX P6, R14, R13, R12, R11 ;  /* 0x0000000c0d0e7389 */ /* 0x00006400000c000b */
[----:B01----:R-:W-:Y:S01]  /*12f00*/  ENDCOLLECTIVE ;  /* 0x000000000000791b */ /* 0x003fe20003800000 */
.L_x_7314:
[----:B------:R-:W-:-:S05]  /*12f10*/  @!P2 IADD3.X R3, RZ, R7, RZ, P1, !PT ;  /* 0x00000007ff03a210 */ /* 0x000fca0000ffe4ff */
        /* <DEDUP_REMOVED lines=11> */
.L_x_7315:
[----:B------:R-:W-:Y:S02]  /*12fd0*/  IMAD.MOV.U32 R13, RZ, RZ, R6 ;  /* 0x000000ffff0d7224 */ /* 0x000fe400078e0006 */
[----:B------:R-:W-:Y:S01]  /*12fe0*/  IMAD.MOV.U32 R12, RZ, RZ, 0x5 ;  /* 0x00000005ff0c7424 */ /* 0x000fe200078e00ff */
[----:B------:R-:W-:-:S13]  /*12ff0*/  @!P2 IADD3 R2, P1, R32, R14, RZ ;  /* 0x0000000e2002a210 */ /* 0x000fda0007f3e0ff */
[----:B------:R-:W-:Y:S05]  /*13000*/  WARPSYNC.COLLECTIVE R15, `(.L_x_7316) ;  /* 0x000000000f087348 */ /* 0x000fea0003c00000 */
[----:B------:R0:W1:Y:S02]  /*13010*/  SHFL.IDX P6, R14, R13, R12, R11 ;  /* 0x0000000c0d0e7389 */ /* 0x00006400000c000b */
[----:B01----:R-:W-:Y:S01]  /*13020*/  ENDCOLLECTIVE ;  /* 0x000000000000791b */ /* 0x003fe20003800000 */
.L_x_7316:
[----:B------:R-:W-:-:S05]  /*13030*/  @!P2 IMAD.X R3, RZ, RZ, R7, P1 ;  /* 0x000000ffff03a224 */ /* 0x000fca00008e0607 */
[----:B------:R-:W-:Y:S01]  /*13040*/  @!PT LDS RZ, [RZ] ;  /* 0x00000000fffff984 */ /* 0x000fe20000000800 */
[----:B------:R-:W-:Y:S01]  /*13050*/  @!PT LDS RZ, [RZ] ;  /* 0x00000000fffff984 */ /* 0x000fe20000000800 */
[----:B------:R-:W-:Y:S01]  /*13060*/  @!PT LDS RZ, [RZ] ;  /* 0x00000000fffff984 */ /* 0x000fe20000000800 */
[----:B------:R0:W-:Y:S01]  /*13070*/  @!P2 LDGSTS.E.BYPASS.LTC128B.128 [R10+0x16400], desc[UR52][R2.64], !P0 ;  /* 0x16400000020aafae */ /* 0x0001e2000c101d74 */
[----:B------:R-:W-:Y:S01]  /*13080*/  ISETP.GE.AND P2, PT, R8, R5, PT ;  /* 0x000000050800720c */ /* 0x000fe20003f46270 */
[----:B------:R-:W-:Y:S02]  /*13090*/  IMAD.MOV.U32 R13, RZ, RZ, R0 ;  /* 0x000000ffff0d7224 */ /* 0x000fe400078e0000 */
[----:B------:R-:W-:-:S10]  /*130a0*/  IMAD.MOV.U32 R7, RZ, RZ, R14 ;  /* 0x000000ffff077224 */ /* 0x000fd400078e000e */
[----:B0-----:R-:W-:Y:S05]  /*130b0*/  WARPSYNC.COLLECTIVE R15, `(.L_x_7317) ;  /* 0x000000000f087348 */ /* 0x001fea0003c00000 */
[----:B------:R1:W2:Y:S02]  /*130c0*/  SHFL.IDX P6, R14, R13, R12, R11 ;  /* 0x0000000c0d0e7389 */ /* 0x0002a400000c000b */
[----:B012---:R-:W-:Y:S01]  /*130d0*/  ENDCOLLECTIVE ;  /* 0x000000000000791b */ /* 0x007fe20003800000 */
.L_x_7317:
[----:B------:R-:W-:Y:S02]  /*130e0*/  IMAD.MOV.U32 R13, RZ, RZ, R6 ;  /* 0x000000ffff0d7224 */ /* 0x000fe400078e0006 */
[----:B------:R-:W-:Y:S01]  /*130f0*/  IMAD.MOV.U32 R12, RZ, RZ, 0x6 ;  /* 0x00000006ff0c7424 */ /* 0x000fe200078e00ff */
[----:B------:R-:W-:-:S13]  /*13100*/  @!P2 IADD3 R2, P1, R32, R14, RZ ;  /* 0x0000000e2002a210 */ /* 0x000fda0007f3e0ff */
[----:B------:R-:W-:Y:S05]  /*13110*/  WARPSYNC.COLLECTIVE R15, `(.L_x_7318) ;  /* 0x000000000f087348 */ /* 0x000fea0003c00000 */
[----:B------:R0:W1:Y:S02]  /*13120*/  SHFL.IDX P6, R14, R13, R12, R11 ;  /* 0x0000000c0d0e7389 */ /* 0x00006400000c000b */
[----:B01----:R-:W-:Y:S01]  /*13130*/  ENDCOLLECTIVE ;  /* 0x000000000000791b */ /* 0x003fe20003800000 */
.L_x_7318:
[----:B------:R-:W-:-:S05]  /*13140*/  @!P2 IMAD.X R3, RZ, RZ, R7, P1 ;  /* 0x000000ffff03a224 */ /* 0x000fca00008e0607 */
[----:B------:R-:W-:Y:S01]  /*13150*/  @!PT LDS RZ, [RZ] ;  /* 0x00000000fffff984 */ /* 0x000fe20000000800 */
[----:B------:R-:W-:Y:S01]  /*13160*/  @!PT LDS RZ, [RZ] ;  /* 0x00000000fffff984 */ /* 0x000fe20000000800 */
[----:B------:R-:W-:Y:S01]  /*13170*/  @!PT LDS RZ, [RZ] ;  /* 0x00000000fffff984 */ /* 0x000fe20000000800 */
[----:B------:R0:W-:Y:S01]  /*13180*/  @!P2 LDGSTS.E.BYPASS.LTC128B.128 [R10+0x16c00], desc[UR52][R2.64], !P0 ;  /* 0x16c00000020aafae */ /* 0x0001e2000c101d74 */
[----:B------:R-:W-:Y:S01]  /*13190*/  MOV R13, R0 ;  /* 0x00000000000d7202 */ /* 0x000fe20000000f00 */
[----:B0-----:R-:W-:Y:S02]  /*131a0*/  VIADD R2, R4, 0x60 ;  /* 0x0000006004027836 */ /* 0x001fe40000000000 */
[----:B------:R-:W-:-:S03]  /*131b0*/  IMAD.MOV.U32 R7, RZ, RZ, R14 ;  /* 0x000000ffff077224 */ /* 0x000fc600078e000e */
[----:B------:R-:W-:-:S13]  /*131c0*/  ISETP.GE.AND P2, PT, R2, R5, PT ;  /* 0x000000050200720c */ /* 0x000fda0003f46270 */
[----:B------:R-:W-:Y:S05]  /*131d0*/  WARPSYNC.COLLECTIVE R15, `(.L_x_7319) ;  /* 0x000000000f087348 */ /* 0x000fea0003c00000 */
[----:B------:R0:W1:Y:S02]  /*131e0*/  SHFL.IDX P6, R14, R13, R12, R11 ;  /* 0x0000000c0d0e7389 */ /* 0x00006400000c000b */
[----:B01----:R-:W-:Y:S01]  /*131f0*/  ENDCOLLECTIVE ;  /* 0x000000000000791b */ /* 0x003fe20003800000 */
.L_x_7319:
[----:B------:R-:W-:Y:S02]  /*13200*/  IMAD.MOV.U32 R13, RZ, RZ, R6 ;  /* 0x000000ffff0d7224 */ /* 0x000fe400078e0006 */
[----:B------:R-:W-:Y:S01]  /*13210*/  IMAD.MOV.U32 R12, RZ, RZ, 0x7 ;  /* 0x00000007ff0c7424 */ /* 0x000fe200078e00ff */
[----:B------:R-:W-:-:S13]  /*13220*/  @!P2 IADD3 R2, P1, R32, R14, RZ ;  /* 0x0000000e2002a210 */ /* 0x000fda0007f3e0ff */
[----:B------:R-:W-:Y:S05]  /*13230*/  WARPSYNC.COLLECTIVE R15, `(.L_x_7320) ;  /* 0x000000000f087348 */ /* 0x000fea0003c00000 */
[----:B------:R0:W1:Y:S02]  /*13240*/  SHFL.IDX P6, R14, R13, R12, R11 ;  /* 0x0000000c0d0e7389 */ /* 0x00006400000c000b */
[----:B01----:R-:W-:Y:S01]  /*13250*/  ENDCOLLECTIVE ;  /* 0x000000000000791b */ /* 0x003fe20003800000 */
.L_x_7320:
        /* <DEDUP_REMOVED lines=10> */
.L_x_7321:
[----:B------:R-:W-:Y:S05]  /*13300*/  BRA `(.L_x_7322) ;  /* 0xffffffa800947947 */ /* 0x000fea000383ffff */
.L_x_7199:
[----:B0-----:R0:W1:Y:S02]  /*13310*/  SYNCS.PHASECHK.TRANS64.TRYWAIT P0, [R22+URZ+0x22820], R3 ;  /* 0x02282003160075a7 */ /* 0x001064000800017f */
[----:B-1----:R-:W-:Y:S05]  /*13320*/  @!P0 NANOSLEEP.SYNCS 0x989680 ;  /* 0x009896800000895d */ /* 0x002fea0003900000 */
[----:B------:R-:W1:Y:S02]  /*13330*/  @!P0 SYNCS.PHASECHK.TRANS64 P0, [R22+URZ+0x22820], R3 ;  /* 0x02282003160085a7 */ /* 0x000e64000800007f */
[----:B-1----:R-:W-:Y:S05]  /*13340*/  @!P0 BRA `(.L_x_7199) ;  /* 0xfffffffc00f08947 */ /* 0x002fea000383ffff */
[----:B------:R-:W-:Y:S05]  /*13350*/  BRA `(.L_x_7323) ;  /* 0xffffffa800f07947 */ /* 0x000fea000383ffff */
.L_x_7203:
[----:B0-----:R0:W1:Y:S02]  /*13360*/  SYNCS.PHASECHK.TRANS64.TRYWAIT P0, [R0+URZ+0x22880], R31 ;  /* 0x0228801f000075a7 */ /* 0x001064000800017f */
[----:B-1----:R-:W-:Y:S05]  /*13370*/  @!P0 NANOSLEEP.SYNCS 0x989680 ;  /* 0x009896800000895d */ /* 0x002fea0003900000 */
[----:B------:R-:W1:Y:S02]  /*13380*/  @!P0 SYNCS.PHASECHK.TRANS64 P0, [R0+URZ+0x22880], R31 ;  /* 0x0228801f000085a7 */ /* 0x000e64000800007f */
[----:B-1----:R-:W-:Y:S05]  /*13390*/  @!P0 BRA `(.L_x_7203) ;  /* 0xfffffffc00f08947 */ /* 0x002fea000383ffff */
[----:B------:R-:W-:Y:S05]  /*133a0*/  BRA `(.L_x_7324) ;  /* 0xffffffb000147947 */ /* 0x000fea000383ffff */
.L_x_7204:
        /* <DEDUP_REMOVED lines=8> */
.L_x_7326:
[----:B------:R-:W-:Y:S05]  /*13430*/  BSYNC B0 ;  /* 0x0000000000007941 */ /* 0x000fea0003800000 */
.L_x_7325:
        /* <DEDUP_REMOVED lines=9> */
.L_x_7327:
[----:B------:R-:W-:Y:S02]  /*134d0*/  IMAD.MOV.U32 R13, RZ, RZ, R19 ;  /* 0x000000ffff0d7224 */ /* 0x000fe400078e0013 */
[----:B------:R-:W-:Y:S01]  /*134e0*/  IMAD.MOV.U32 R12, RZ, RZ, 0x1 ;  /* 0x00000001ff0c7424 */ /* 0x000fe200078e00ff */
[----:B------:R-:W-:-:S07]  /*134f0*/  MOV R2, R14 ;  /* 0x0000000e00027202 */ /* 0x000fce0000000f00 */
[----:B------:R-:W-:Y:S05]  /*13500*/  WARPSYNC.COLLECTIVE R15, `(.L_x_7328) ;  /* 0x000000000f087348 */ /* 0x000fea0003c00000 */
[----:B------:R0:W1:Y:S02]  /*13510*/  SHFL.IDX P6, R14, R13, R12, R11 ;  /* 0x0000000c0d0e7389 */ /* 0x00006400000c000b */
[----:B01----:R-:W-:Y:S01]  /*13520*/  ENDCOLLECTIVE ;  /* 0x000000000000791b */ /* 0x003fe20003800000 */
.L_x_7328:
        /* <DEDUP_REMOVED lines=11> */
.L_x_7329:
        /* <DEDUP_REMOVED lines=8> */
.L_x_7330:
        /* <DEDUP_REMOVED lines=9> */
.L_x_7331:
[----:B------:R-:W-:Y:S01]  /*136f0*/  IMAD.MOV.U32 R13, RZ, RZ, R19 ;  /* 0x000000ffff0d7224 */ /* 0x000fe200078e0013 */
[----:B------:R-:W-:Y:S01]  /*13700*/  MOV R12, 0x3 ;  /* 0x00000003000c7802 */ /* 0x000fe20000000f00 */
[----:B------:R-:W-:-:S05]  /*13710*/  IMAD.MOV.U32 R11, RZ, RZ, R14 ;  /* 0x000000ffff0b7224 */ /* 0x000fca00078e000e */
[----:B------:R-:W-:Y:S01]  /*13720*/  IADD3 R2, P0, R32, R11, RZ ;  /* 0x0000000b20027210 */ /* 0x000fe20007f1e0ff */
[----:B------:R-:W-:-:S04]  /*13730*/  IMAD.MOV.U32 R11, RZ, RZ, 0x181f ;  /* 0x0000181fff0b7424 */ /* 0x000fc800078e00ff */
[----:B------:R-:W-:-:S08]  /*13740*/  IMAD.X R3, RZ, RZ, R20, P0 ;  /* 0x000000ffff037224 */ /* 0x000fd000000e0614 */
[----:B------:R-:W-:Y:S05]  /*13750*/  WARPSYNC.COLLECTIVE R15, `(.L_x_7332) ;  /* 0x000000000f087348 */ /* 0x000fea0003c00000 */
[----:B------:R0:W1:Y:S02]  /*13760*/  SHFL.IDX P6, R14, R13, R12, R11 ;  /* 0x0000000c0d0e7389 */ /* 0x00006400000c000b */
[----:B01----:R-:W-:Y:S01]  /*13770*/  ENDCOLLECTIVE ;  /* 0x000000000000791b */ /* 0x003fe20003800000 */
.L_x_7332:
        /* <DEDUP_REMOVED lines=9> */
.L_x_7333:
[----:B------:R-:W-:Y:S02]  /*13810*/  IMAD.MOV.U32 R13, RZ, RZ, R19 ;  /* 0x000000ffff0d7224 */ /* 0x000fe400078e0013 */
[----:B------:R-:W-:Y:S02]  /*13820*/  IMAD.MOV.U32 R12, RZ, RZ, 0x4 ;  /* 0x00000004ff0c7424 */ /* 0x000fe400078e00ff */
[----:B------:R-:W-:-:S07]  /*13830*/  IMAD.MOV.U32 R2, RZ, RZ, R14 ;  /* 0x000000ffff027224 */ /* 0x000fce00078e000e */
[----:B------:R-:W-:Y:S05]  /*13840*/  WARPSYNC.COLLECTIVE R15, `(.L_x_7334) ;  /* 0x000000000f087348 */ /* 0x000fea0003c00000 */
[----:B------:R0:W1:Y:S02]  /*13850*/  SHFL.IDX P6, R14, R13, R12, R11 ;  /* 0x0000000c0d0e7389 */ /* 0x00006400000c000b */
[----:B01----:R-:W-:Y:S01]  /*13860*/  ENDCOLLECTIVE ;  /* 0x000000000000791b */ /* 0x003fe20003800000 */
.L_x_7334:
        /* <DEDUP_REMOVED lines=11> */
.L_x_7335:
[----:B------:R-:W-:Y:S02]  /*13920*/  IMAD.MOV.U32 R13, RZ, RZ, R19 ;  /* 0x000000ffff0d7224 */ /* 0x000fe400078e0013 */
[----:B------:R-:W-:Y:S02]  /*13930*/  IMAD.MOV.U32 R12, RZ, RZ, 0x5 ;  /* 0x00000005ff0c7424 */ /* 0x000fe400078e00ff */
[----:B------:R-:W-:-:S07]  /*13940*/  IMAD.MOV.U32 R2, RZ, RZ, R14 ;  /* 0x000000ffff027224 */ /* 0x000fce00078e000e */
[----:B------:R-:W-:Y:S05]  /*13950*/  WARPSYNC.COLLECTIVE R15, `(.L_x_7336) ;  /* 0x000000000f087348 */ /* 0x000fea0003c00000 */
[----:B------:R0:W1:Y:S02]  /*13960*/  SHFL.IDX P6, R14, R13, R12, R11 ;  /* 0x0000000c0d0e7389 */ /* 0x00006400000c000b */
[----:B01----:R-:W-:Y:S01]  /*13970*/  ENDCOLLECTIVE ;  /* 0x000000000000791b */ /* 0x003fe20003800000 */
.L_x_7336:
        /* <DEDUP_REMOVED lines=11> */
.L_x_7337:
[----:B------:R-:W-:Y:S02]  /*13a30*/  IMAD.MOV.U32 R13, RZ, RZ, R19 ;  /* 0x000000ffff0d7224 */ /* 0x000fe400078e0013 */
[----:B------:R-:W-:Y:S01]  /*13a40*/  IMAD.MOV.U32 R12, RZ, RZ, 0x6 ;  /* 0x00000006ff0c7424 */ /* 0x000fe200078e00ff */
[----:B------:R-:W-:-:S07]  /*13a50*/  MOV R2, R14 ;  /* 0x0000000e00027202 */ /* 0x000fce0000000f00 */
[----:B------:R-:W-:Y:S05]  /*13a60*/  WARPSYNC.COLLECTIVE R15, `(.L_x_7338) ;  /* 0x000000000f087348 */ /* 0x000fea0003c00000 */
[----:B------:R0:W1:Y:S02]  /*13a70*/  SHFL.IDX P6, R14, R13, R12, R11 ;  /* 0x0000000c0d0e7389 */ /* 0x00006400000c000b */
[----:B01----:R-:W-:Y:S01]  /*13a80*/  ENDCOLLECTIVE ;  /* 0x000000000000791b */ /* 0x003fe20003800000 */
.L_x_7338:
        /* <DEDUP_REMOVED lines=11> */
.L_x_7339:
[----:B------:R-:W-:Y:S02]  /*13b40*/  IMAD.MOV.U32 R13, RZ, RZ, R19 ;  /* 0x000000ffff0d7224 */ /* 0x000fe400078e0013 */
[----:B------:R-:W-:Y:S02]  /*13b50*/  IMAD.MOV.U32 R12, RZ, RZ, 0x7 ;  /* 0x00000007ff0c7424 */ /* 0x000fe400078e00ff */
[----:B------:R-:W-:-:S07]  /*13b60*/  IMAD.MOV.U32 R2, RZ, RZ, R14 ;  /* 0x000000ffff027224 */ /* 0x000fce00078e000e */
[----:B------:R-:W-:Y:S05]  /*13b70*/  WARPSYNC.COLLECTIVE R15, `(.L_x_7340) ;  /* 0x000000000f087348 */ /* 0x000fea0003c00000 */
[----:B------:R0:W1:Y:S02]  /*13b80*/  SHFL.IDX P6, R14, R13, R12, R11 ;  /* 0x0000000c0d0e7389 */ /* 0x00006400000c000b */
[----:B01----:R-:W-:Y:S01]  /*13b90*/  ENDCOLLECTIVE ;  /* 0x000000000000791b */ /* 0x003fe20003800000 */
.L_x_7340:
        /* <DEDUP_REMOVED lines=11> */
.L_x_7341:
[----:B------:R-:W-:Y:S02]  /*13c50*/  IMAD.MOV.U32 R13, RZ, RZ, R10 ;  /* 0x000000ffff0d7224 */ /* 0x000fe400078e000a */
[----:B------:R-:W-:Y:S02]  /*13c60*/  IMAD.MOV.U32 R12, RZ, RZ, RZ ;  /* 0x000000ffff0c7224 */ /* 0x000fe400078e00ff */
[----:B------:R-:W-:-:S05]  /*13c70*/  IMAD.MOV.U32 R11, RZ, RZ, R14 ;  /* 0x000000ffff0b7224 */ /* 0x000fca00078e000e */
[----:B------:R-:W-:Y:S02]  /*13c80*/  IADD3 R2, P0, R32, R11, RZ ;  /* 0x0000000b20027210 */ /* 0x000fe40007f1e0ff */
[----:B------:R-:W-:-:S03]  /*13c90*/  MOV R11, 0x181f ;  /* 0x0000181f000b7802 */ /* 0x000fc60000000f00 */
[----:B------:R-:W-:-:S08]  /*13ca0*/  IMAD.X R3, RZ, RZ, R19, P0 ;  /* 0x000000ffff037224 */ /* 0x000fd000000e0613 */
[----:B------:R-:W-:Y:S05]  /*13cb0*/  WARPSYNC.COLLECTIVE R15, `(.L_x_7342) ;  /* 0x000000000f087348 */ /* 0x000fea0003c00000 */
[----:B------:R0:W1:Y:S02]  /*13cc0*/  SHFL.IDX P6, R14, R13, R12, R11 ;  /* 0x0000000c0d0e7389 */ /* 0x00006400000c000b */
[----:B01----:R-:W-:Y:S01]  /*13cd0*/  ENDCOLLECTIVE ;  /* 0x000000000000791b */ /* 0x003fe20003800000 */
.L_x_7342:
        /* <DEDUP_REMOVED lines=9> */
.L_x_7343:
        /* <DEDUP_REMOVED lines=8> */
.L_x_7344:
        /* <DEDUP_REMOVED lines=9> */
.L_x_7345:
[----:B------:R-:W-:Y:S01]  /*13e80*/  IMAD.MOV.U32 R2, RZ, RZ, R14 ;  /* 0x000000ffff027224 */ /* 0x000fe200078e000e */
[----:B------:R-:W-:Y:S06]  /*13e90*/  BRA `(.L_x_7346) ;  /* 0xffffffa800ac7947 */ /* 0x000fec000383ffff */
.L_x_7209:
[----:B--2---:R2:W3:Y:S02]  /*13ea0*/  SYNCS.PHASECHK.TRANS64.TRYWAIT P0, [R0+URZ+0x22840], R31 ;  /* 0x0228401f000075a7 */ /* 0x0044e4000800017f */
[----:B---3--:R-:W-:Y:S05]  /*13eb0*/  @!P0 NANOSLEEP.SYNCS 0x989680 ;  /* 0x009896800000895d */ /* 0x008fea0003900000 */
[----:B------:R-:W3:Y:S02]  /*13ec0*/  @!P0 SYNCS.PHASECHK.TRANS64 P0, [R0+URZ+0x22840], R31 ;  /* 0x0228401f000085a7 */ /* 0x000ee4000800007f */
[----:B---3--:R-:W-:Y:S05]  /*13ed0*/  @!P0 BRA `(.L_x_7209) ;  /* 0xfffffffc00f08947 */ /* 0x008fea000383ffff */
[----:B------:R-:W-:Y:S05]  /*13ee0*/  BRA `(.L_x_7347) ;  /* 0xffffffa800fc7947 */ /* 0x000fea000383ffff */
.L_x_7210:
        /* <DEDUP_REMOVED lines=8> */
.L_x_7349:
[----:B------:R-:W-:Y:S05]  /*13f70*/  BSYNC B0 ;  /* 0x0000000000007941 */ /* 0x000fea0003800000 */
.L_x_7348:
        /* <DEDUP_REMOVED lines=8> */
.L_x_7350:
[----:B------:R-:W-:Y:S02]  /*14000*/  IMAD.MOV.U32 R13, RZ, RZ, R4 ;  /* 0x000000ffff0d7224 */ /* 0x000fe400078e0004 */
[----:B------:R-:W-:Y:S02]  /*14010*/  IMAD.MOV.U32 R12, RZ, RZ, 0x1 ;  /* 0x00000001ff0c7424 */ /* 0x000fe400078e00ff */
[----:B------:R-:W-:-:S07]  /*14020*/  IMAD.MOV.U32 R2, RZ, RZ, R14 ;  /* 0x000000ffff027224 */ /* 0x000fce00078e000e */
[----:B------:R-:W-:Y:S05]  /*14030*/  WARPSYNC.COLLECTIVE R15, `(.L_x_7351) ;  /* 0x000000000f087348 */ /* 0x000fea0003c00000 */
[----:B------:R0:W1:Y:S02]  /*14040*/  SHFL.IDX P6, R14, R13, R12, R11 ;  /* 0x0000000c0d0e7389 */ /* 0x00006400000c000b */
[----:B01----:R-:W-:Y:S01]  /*14050*/  ENDCOLLECTIVE ;  /* 0x000000000000791b */ /* 0x003fe20003800000 */
.L_x_7351:
        /* <DEDUP_REMOVED lines=11> */
.L_x_7352:
        /* <DEDUP_REMOVED lines=8> */
.L_x_7353:
        /* <DEDUP_REMOVED lines=9> */
.L_x_7354:
[----:B------:R-:W-:Y:S02]  /*14220*/  IMAD.MOV.U32 R13, RZ, RZ, R4 ;  /* 0x000000ffff0d7224 */ /* 0x000fe400078e0004 */
[----:B------:R-:W-:Y:S02]  /*14230*/  IMAD.MOV.U32 R12, RZ, RZ, 0x3 ;  /* 0x00000003ff0c7424 */ /* 0x000fe400078e00ff */
[----:B------:R-:W-:-:S05]  /*14240*/  IMAD.MOV.U32 R11, RZ, RZ, R14 ;  /* 0x000000ffff0b7224 */ /* 0x000fca00078e000e */
[----:B------:R-:W-:Y:S01]  /*14250*/  IADD3 R2, P0, R32, R11, RZ ;  /* 0x0000000b20027210 */ /* 0x000fe20007f1e0ff */
[----:B------:R-:W-:-:S03]  /*14260*/  IMAD.MOV.U32 R11, RZ, RZ, 0x181f ;  /* 0x0000181fff0b7424 */ /* 0x000fc600078e00ff */
[----:B------:R-:W-:-:S09]  /*14270*/  IADD3.X R3, RZ, R5, RZ, P0, !PT ;  /* 0x00000005ff037210 */ /* 0x000fd200007fe4ff */
[----:B------:R-:W-:Y:S05]  /*14280*/  WARPSYNC.COLLECTIVE R15, `(.L_x_7355) ;  /* 0x000000000f087348 */ /* 0x000fea0003c00000 */
[----:B------:R0:W1:Y:S02]  /*14290*/  SHFL.IDX P6, R14, R13, R12, R11 ;  /* 0x0000000c0d0e7389 */ /* 0x00006400000c000b */
[----:B01----:R-:W-:Y:S01]  /*142a0*/  ENDCOLLECTIVE ;  /* 0x000000000000791b */ /* 0x003fe20003800000 */
.L_x_7355:
        /* <DEDUP_REMOVED lines=9> */
.L_x_7356:
[----:B------:R-:W-:Y:S02]  /*14340*/  IMAD.MOV.U32 R13, RZ, RZ, R4 ;  /* 0x000000ffff0d7224 */ /* 0x000fe400078e0004 */
[----:B------:R-:W-:Y:S02]  /*14350*/  IMAD.MOV.U32 R12, RZ, RZ, 0x4 ;  /* 0x00000004ff0c7424 */ /* 0x000fe400078e00ff */
[----:B------:R-:W-:-:S07]  /*14360*/  IMAD.MOV.U32 R2, RZ, RZ, R14 ;  /* 0x000000ffff027224 */ /* 0x000fce00078e000e */
[----:B------:R-:W-:Y:S05]  /*14370*/  WARPSYNC.COLLECTIVE R15, `(.L_x_7357) ;  /* 0x000000000f087348 */ /* 0x000fea0003c00000 */
[----:B------:R0:W1:Y:S02]  /*14380*/  SHFL.IDX P6, R14, R13, R12, R11 ;  /* 0x0000000c0d0e7389 */ /* 0x00006400000c000b */
[----:B01----:R-:W-:Y:S01]  /*14390*/  ENDCOLLECTIVE ;  /* 0x000000000000791b */ /* 0x003fe20003800000 */
.L_x_7357:
        /* <DEDUP_REMOVED lines=11> */
.L_x_7358:
[----:B------:R-:W-:Y:S02]  /*14450*/  IMAD.MOV.U32 R13, RZ, RZ, R4 ;  /* 0x000000ffff0d7224 */ /* 0x000fe400078e0004 */
[----:B------:R-:W-:Y:S02]  /*14460*/  IMAD.MOV.U32 R12, RZ, RZ, 0x5 ;  /* 0x00000005ff0c7424 */ /* 0x000fe400078e00ff */
[----:B------:R-:W-:-:S07]  /*14470*/  IMAD.MOV.U32 R2, RZ, RZ, R14 ;  /* 0x000000ffff027224 */ /* 0x000fce00078e000e */
[----:B------:R-:W-:Y:S05]  /*14480*/  WARPSYNC.COLLECTIVE R15, `(.L_x_7359) ;  /* 0x000000000f087348 */ /* 0x000fea0003c00000 */
[----:B------:R0:W1:Y:S02]  /*14490*/  SHFL.IDX P6, R14, R13, R12, R11 ;  /* 0x0000000c0d0e7389 */ /* 0x00006400000c000b */
[----:B01----:R-:W-:Y:S01]  /*144a0*/  ENDCOLLECTIVE ;  /* 0x000000000000791b */ /* 0x003fe20003800000 */
.L_x_7359:
[----:B------:R-:W-:-:S05]  /*144b0*/  IADD3 R2, P0, R32, R2, RZ ;  /* 0x0000000220027210 */ /* 0x000fca0007f1e0ff */
[----:B------:R-:W-:-:S05]  /*144c0*/  IMAD.X R3, RZ, RZ, R3, P0 ;  /* 0x000000ffff037224 */ /* 0x000fca00000e0603 */
[----:B------:R-:W-:Y:S01]  /*144d0*/  @!PT LDS RZ, [RZ] ;  /* 0x00000000fffff984 */ /* 0x000fe20000000800 */
[----:B------:R-:W-:Y:S01]  /*144e0*/  @!PT LDS RZ, [RZ] ;  /* 0x00000000fffff984 */ /* 0x000fe20000000800 */
[----:B------:R-:W-:Y:S01]  /*144f0*/  @!PT LDS RZ, [RZ] ;  /* 0x00000000fffff984 */ /* 0x000fe20000000800 */
[----:B------:R0:W-:Y:S01]  /*14500*/  LDGSTS.E.BYPASS.LTC128B.128 [R6+0x1a400], desc[UR52][R2.64], !P2 ;  /* 0x1a40000002067fae */ /* 0x0001e2000d101d74 */
[----:B------:R-:W-:Y:S01]  /*14510*/  IMAD.MOV.U32 R13, RZ, RZ, R9 ;  /* 0x000000ffff0d7224 */ /* 0x000fe200078e0009 */
[----:B0-----:R-:W-:-:S07]  /*14520*/  MOV R3, R14 ;  /* 0x0000000e00037202 */ /* 0x001fce0000000f00 */
[----:B------:R-:W-:Y:S05]  /*14530*/  WARPSYNC.COLLECTIVE R15, `(.L_x_7360) ;  /* 0x000000000f087348 */ /* 0x000fea0003c00000 */
[----:B------:R0:W1:Y:S02]  /*14540*/  SHFL.IDX P6, R14, R13, R12, R11 ;  /* 0x0000000c0d0e7389 */ /* 0x00006400000c000b */
[----:B01----:R-:W-:Y:S01]  /*14550*/  ENDCOLLECTIVE ;  /* 0x000000000000791b */ /* 0x003fe20003800000 */
.L_x_7360:
[----:B------:R-:W-:Y:S02]  /*14560*/  IMAD.MOV.U32 R13, RZ, RZ, R4 ;  /* 0x000000ffff0d7224 */ /* 0x000fe400078e0004 */
[----:B------:R-:W-:Y:S02]  /*14570*/  IMAD.MOV.U32 R12, RZ, RZ, 0x6 ;  /* 0x00000006ff0c7424 */ /* 0x000fe400078e00ff */
[----:B------:R-:W-:-:S07]  /*14580*/  IMAD.MOV.U32 R2, RZ, RZ, R14 ;  /* 0x000000ffff027224 */ /* 0x000fce00078e000e */
[----:B------:R-:W-:Y:S05]  /*14590*/  WARPSYNC.COLLECTIVE R15, `(.L_x_7361) ;  /* 0x000000000f087348 */ /* 0x000fea0003c00000 */
[----:B------:R0:W1:Y:S02]  /*145a0*/  SHFL.IDX P6, R14, R13, R12, R11 ;  /* 0x0000000c0d0e7389 */ /* 0x00006400000c000b */
[----:B01----:R-:W-:Y:S01]  /*145b0*/  ENDCOLLECTIVE ;  /* 0x000000000000791b */ /* 0x003fe20003800000 */
.L_x_7361:
        /* <DEDUP_REMOVED lines=11> */
.L_x_7362:
[----:B------:R-:W-:Y:S02]  /*14670*/  IMAD.MOV.U32 R13, RZ, RZ, R4 ;  /* 0x000000ffff0d7224 */ /* 0x000fe400078e0004 */
[----:B------:R-:W-:Y:S02]  /*14680*/  IMAD.MOV.U32 R12, RZ, RZ, 0x7 ;  /* 0x00000007ff0c7424 */ /* 0x000fe400078e00ff */
[----:B------:R-:W-:-:S07]  /*14690*/  IMAD.MOV.U32 R2, RZ, RZ, R14 ;  /* 0x000000ffff027224 */ /* 0x000fce00078e000e */
[----:B------:R-:W-:Y:S05]  /*146a0*/  WARPSYNC.COLLECTIVE R15, `(.L_x_7363) ;  /* 0x000000000f087348 */ /* 0x000fea0003c00000 */
[----:B------:R0:W1:Y:S02]  /*146b0*/  SHFL.IDX P6, R14, R13, R12, R11 ;  /* 0x0000000c0d0e7389 */ /* 0x00006400000c000b */
[----:B01----:R-:W-:Y:S01]  /*146c0*/  ENDCOLLECTIVE ;  /* 0x000000000000791b */ /* 0x003fe20003800000 */
.L_x_7363:
        /* <DEDUP_REMOVED lines=11> */
.L_x_7364:
[----:B------:R-:W-:Y:S01]  /*14780*/  MOV R13, R8 ;  /* 0x00000008000d7202 */ /* 0x000fe20000000f00 */
[----:B------:R-:W-:Y:S02]  /*14790*/  IMAD.MOV.U32 R12, RZ, RZ, RZ ;  /* 0x000000ffff0c7224 */ /* 0x000fe400078e00ff */
[----:B------:R-:W-:-:S07]  /*147a0*/  IMAD.MOV.U32 R9, RZ, RZ, R14 ;  /* 0x000000ffff097224 */ /* 0x000fce00078e000e */
[----:B------:R-:W-:Y:S05]  /*147b0*/  WARPSYNC.COLLECTIVE R15, `(.L_x_7365) ;  /* 0x000000000f087348 */ /* 0x000fea0003c00000 */
[----:B------:R0:W1:Y:S02]  /*147c0*/  SHFL.IDX P6, R14, R13, R12, R11 ;  /* 0x0000000c0d0e7389 */ /* 0x00006400000c000b */
[----:B01----:R-:W-:Y:S01]  /*147d0*/  ENDCOLLECTIVE ;  /* 0x000000000000791b */ /* 0x003fe20003800000 */
.L_x_7365:
        /* <DEDUP_REMOVED lines=11> */
.L_x_7366:
[----:B------:R-:W-:Y:S02]  /*14890*/  IMAD.MOV.U32 R13, RZ, RZ, R8 ;  /* 0x000000ffff0d7224 */ /* 0x000fe400078e0008 */
[----:B------:R-:W-:Y:S02]  /*148a0*/  IMAD.MOV.U32 R12, RZ, RZ, 0x1 ;  /* 0x00000001ff0c7424 */ /* 0x000fe400078e00ff */
[----:B------:R-:W-:-:S07]  /*148b0*/  IMAD.MOV.U32 R5, RZ, RZ, R14 ;  /* 0x000000ffff057224 */ /* 0x000fce00078e000e */
[----:B------:R-:W-:Y:S05]  /*148c0*/  WARPSYNC.COLLECTIVE R15, `(.L_x_7367) ;  /* 0x000000000f087348 */ /* 0x000fea0003c00000 */
[----:B------:R0:W1:Y:S02]  /*148d0*/  SHFL.IDX P6, R14, R13, R12, R11 ;  /* 0x0000000c0d0e7389 */ /* 0x00006400000c000b */
[----:B01----:R-:W-:Y:S01]  /*148e0*/  ENDCOLLECTIVE ;  /* 0x000000000000791b */ /* 0x003fe20003800000 */
.L_x_7367:
        /* <DEDUP_REMOVED lines=11> */
.L_x_7368:
[----:B------:R-:W-:Y:S05]  /*149a0*/  BRA `(.L_x_7369) ;  /* 0xffffffa400907947 */ /* 0x000fea000383ffff */
.L_x_7215:
[----:B0-----:R0:W1:Y:S02]  /*149b0*/  SYNCS.PHASECHK.TRANS64.TRYWAIT P2, [R0+URZ+0x22870], R3 ;  /* 0x02287003000075a7 */ /* 0x001064000804017f */
[----:B-1----:R-:W-:Y:S05]  /*149c0*/  @!P2 NANOSLEEP.SYNCS 0x989680 ;  /* 0x009896800000a95d */ /* 0x002fea0003900000 */
[----:B------:R-:W1:Y:S02]  /*149d0*/  @!P2 SYNCS.PHASECHK.TRANS64 P2, [R0+URZ+0x22870], R3 ;  /* 0x022870030000a5a7 */ /* 0x000e64000804007f */
[----:B-1----:R-:W-:Y:S05]  /*149e0*/  @!P2 BRA `(.L_x_7215) ;  /* 0xfffffffc00f0a947 */ /* 0x002fea000383ffff */
[----:B------:R-:W-:Y:S05]  /*149f0*/  BRA `(.L_x_7370) ;  /* 0xffffffa400f47947 */ /* 0x000fea000383ffff */
.L_x_7217:
[----:B0-----:R0:W1:Y:S02]  /*14a00*/  SYNCS.PHASECHK.TRANS64.TRYWAIT P2, [R0+URZ+0x22860], R3 ;  /* 0x02286003000075a7 */ /* 0x001064000804017f */
[----:B-1----:R-:W-:Y:S05]  /*14a10*/  @!P2 NANOSLEEP.SYNCS 0x989680 ;  /* 0x009896800000a95d */ /* 0x002fea0003900000 */
[----:B------:R-:W1:Y:S02]  /*14a20*/  @!P2 SYNCS.PHASECHK.TRANS64 P2, [R0+URZ+0x22860], R3 ;  /* 0x022860030000a5a7 */ /* 0x000e64000804007f */
[----:B-1----:R-:W-:Y:S05]  /*14a30*/  @!P2 BRA `(.L_x_7217) ;  /* 0xfffffffc00f0a947 */ /* 0x002fea000383ffff */
[----:B------:R-:W-:Y:S05]  /*14a40*/  BRA `(.L_x_7371) ;  /* 0xffffffa800047947 */ /* 0x000fea000383ffff */
.L_x_7225:
[----:B0-----:R0:W1:Y:S02]  /*14a50*/  SYNCS.PHASECHK.TRANS64.TRYWAIT P1, [R2+URZ+0x22870], R3 ;  /* 0x02287003020075a7 */ /* 0x001064000802017f */
[----:B-1----:R-:W-:Y:S05]  /*14a60*/  @!P1 NANOSLEEP.SYNCS 0x989680 ;  /* 0x009896800000995d */ /* 0x002fea0003900000 */
[----:B------:R-:W1:Y:S02]  /*14a70*/  @!P1 SYNCS.PHASECHK.TRANS64 P1, [R2+URZ+0x22870], R3 ;  /* 0x02287003020095a7 */ /* 0x000e64000802007f */
[----:B-1----:R-:W-:Y:S05]  /*14a80*/  @!P1 BRA `(.L_x_7225) ;  /* 0xfffffffc00f09947 */ /* 0x002fea000383ffff */
[----:B------:R-:W-:Y:S05]  /*14a90*/  BRA `(.L_x_7372) ;  /* 0xffffffac00f47947 */ /* 0x000fea000383ffff */
.L_x_7227:
[----:B0-----:R0:W1:Y:S02]  /*14aa0*/  SYNCS.PHASECHK.TRANS64.TRYWAIT P1, [R2+URZ+0x22860], R3 ;  /* 0x02286003020075a7 */ /* 0x001064000802017f */
[----:B-1----:R-:W-:Y:S05]  /*14ab0*/  @!P1 NANOSLEEP.SYNCS 0x989680 ;  /* 0x009896800000995d */ /* 0x002fea0003900000 */
[----:B------:R-:W1:Y:S02]  /*14ac0*/  @!P1 SYNCS.PHASECHK.TRANS64 P1, [R2+URZ+0x22860], R3 ;  /* 0x02286003020095a7 */ /* 0x000e64000802007f */
[----:B-1----:R-:W-:Y:S05]  /*14ad0*/  @!P1 BRA `(.L_x_7227) ;  /* 0xfffffffc00f09947 */ /* 0x002fea000383ffff */
[----:B------:R-:W-:Y:S05]  /*14ae0*/  BRA `(.L_x_7373) ;  /* 0xffffffb000007947 */ /* 0x000fea000383ffff */
.L_x_7241:
[----:B0-----:R0:W1:Y:S02]  /*14af0*/  SYNCS.PHASECHK.TRANS64.TRYWAIT P0, [R4+URZ+0x22820], R0 ;  /* 0x02282000040075a7 */ /* 0x001064000800017f */
[----:B-1----:R-:W-:Y:S05]  /*14b00*/  @!P0 NANOSLEEP.SYNCS 0x989680 ;  /* 0x009896800000895d */ /* 0x002fea0003900000 */
[----:B------:R-:W1:Y:S02]  /*14b10*/  @!P0 SYNCS.PHASECHK.TRANS64 P0, [R4+URZ+0x22820], R0 ;  /* 0x02282000040085a7 */ /* 0x000e64000800007f */
[----:B-1----:R-:W-:Y:S05]  /*14b20*/  @!P0 BRA `(.L_x_7241) ;  /* 0xfffffffc00f08947 */ /* 0x002fea000383ffff */
[----:B------:R-:W-:Y:S05]  /*14b30*/  BRA `(.L_x_7374) ;  /* 0xffffffc000207947 */ /* 0x000fea000383ffff */
.L_x_7242:
        /* <DEDUP_REMOVED lines=11> */
.L_x_7376:
[----:B------:R-:W-:Y:S05]  /*14bf0*/  BSYNC B0 ;  /* 0x0000000000007941 */ /* 0x000fea0003800000 */
.L_x_7375:
[----:B------:R-:W-:Y:S05]  /*14c00*/  BRA `(.L_x_7377) ;  /* 0xffffffc000087947 */ /* 0x000fea000383ffff */
.L_x_7245:
[----:B------:R-:W-:Y:S01]  /*14c10*/  BSSY B1, `(.L_x_7378) ;  /* 0x0000006000017945 */ /* 0x000fe20003800000 */
[----:B------:R-:W-:-:S07]  /*14c20*/  IMAD.MOV.U32 R15, RZ, RZ, -0x1 ;  /* 0xffffffffff0f7424 */ /* 0x000fce00078e00ff */
[----:B0-2---:R-:W-:Y:S05]  /*14c30*/  WARPSYNC.COLLECTIVE R15, `(.L_x_7379) ;  /* 0x000000000f0c7348 */ /* 0x005fea0003c00000 */
[----:B------:R-:W-:Y:S02]  /*14c40*/  ELECT P6, UR62, PT ;  /* 0x00000000003e782f */ /* 0x000fe400038c0000 */
[----:B------:R-:W-:Y:S01]  /*14c50*/  MOV R14, UR62 ;  /* 0x0000003e000e7c02 */ /* 0x000fe20008000f00 */
[----:B0-2---:R-:W-:Y:S10]  /*14c60*/  ENDCOLLECTIVE ;  /* 0x000000000000791b */ /* 0x005ff40003800000 */
.L_x_7379:
[----:B------:R-:W-:Y:S05]  /*14c70*/  BSYNC B1 ;  /* 0x0000000000017941 */ /* 0x000fea0003800000 */
.L_x_7378:
[----:B------:R-:W-:Y:S05]  /*14c80*/  BRA `(.L_x_7380) ;  /* 0xffffffc000007947 */ /* 0x000fea000383ffff */
.L_x_7247:
[----:B0-----:R0:W1:Y:S02]  /*14c90*/  SYNCS.PHASECHK.TRANS64.TRYWAIT P1, [R5+URZ+0x22840], R0 ;  /* 0x02284000050075a7 */ /* 0x001064000802017f */
[----:B-1----:R-:W-:Y:S05]  /*14ca0*/  @!P1 NANOSLEEP.SYNCS 0x989680 ;  /* 0x009896800000995d */ /* 0x002fea0003900000 */
[----:B------:R-:W1:Y:S02]  /*14cb0*/  @!P1 SYNCS.PHASECHK.TRANS64 P1, [R5+URZ+0x22840], R0 ;  /* 0x02284000050095a7 */ /* 0x000e64000802007f */
[----:B-1----:R-:W-:Y:S05]  /*14cc0*/  @!P1 BRA `(.L_x_7247) ;  /* 0xfffffffc00f09947 */ /* 0x002fea000383ffff */
[----:B------:R-:W-:Y:S05]  /*14cd0*/  BRA `(.L_x_7381) ;  /* 0xffffffc000207947 */ /* 0x000fea000383ffff */
.L_x_7249:
[----:B-1----:R1:W3:Y:S02]  /*14ce0*/  SYNCS.PHASECHK.TRANS64.TRYWAIT P1, [R33+URZ+0x22840], R2 ;  /* 0x02284002210075a7 */ /* 0x0022e4000802017f */
[----:B---3--:R-:W-:Y:S05]  /*14cf0*/  @!P1 NANOSLEEP.SYNCS 0x989680 ;  /* 0x009896800000995d */ /* 0x008fea0003900000 */
[----:B------:R-:W3:Y:S02]  /*14d00*/  @!P1 SYNCS.PHASECHK.TRANS64 P1, [R33+URZ+0x22840], R2 ;  /* 0x02284002210095a7 */ /* 0x000ee4000802007f */
[----:B---3--:R-:W-:Y:S05]  /*14d10*/  @!P1 BRA `(.L_x_7249) ;  /* 0xfffffffc00f09947 */ /* 0x008fea000383ffff */
[----:B------:R-:W-:Y:S05]  /*14d20*/  BRA `(.L_x_7382) ;  /* 0xffffffc0002c7947 */ /* 0x000fea000383ffff */
.L_x_7251:
[----:B---3--:R3:W4:Y:S02]  /*14d30*/  SYNCS.PHASECHK.TRANS64.TRYWAIT P1, [R5+URZ+0x22860], R0 ;  /* 0x02286000050075a7 */ /* 0x008724000802017f */
[----:B----4-:R-:W-:Y:S05]  /*14d40*/  @!P1 NANOSLEEP.SYNCS 0x989680 ;  /* 0x009896800000995d */ /* 0x010fea0003900000 */
[----:B------:R-:W4:Y:S02]  /*14d50*/  @!P1 SYNCS.PHASECHK.TRANS64 P1, [R5+URZ+0x22860], R0 ;  /* 0x02286000050095a7 */ /* 0x000f24000802007f */
[----:B----4-:R-:W-:Y:S05]  /*14d60*/  @!P1 BRA `(.L_x_7251) ;  /* 0xfffffffc00f09947 */ /* 0x010fea000383ffff */
[----:B------:R-:W-:Y:S05]  /*14d70*/  BRA `(.L_x_7383) ;  /* 0xffffffc000287947 */ /* 0x000fea000383ffff */
.L_x_7253:
[----:B----4-:R4:W0:Y:S02]  /*14d80*/  SYNCS.PHASECHK.TRANS64.TRYWAIT P1, [R33+URZ+0x22860], R2 ;  /* 0x02286002210075a7 */ /* 0x010824000802017f */
[----:B0-----:R-:W-:Y:S05]  /*14d90*/  @!P1 NANOSLEEP.SYNCS 0x989680 ;  /* 0x009896800000995d */ /* 0x001fea0003900000 */
[----:B------:R-:W0:Y:S02]  /*14da0*/  @!P1 SYNCS.PHASECHK.TRANS64 P1, [R33+URZ+0x22860], R2 ;  /* 0x02286002210095a7 */ /* 0x000e24000802007f */
[----:B0-----:R-:W-:Y:S05]  /*14db0*/  @!P1 BRA `(.L_x_7253) ;  /* 0xfffffffc00f09947 */ /* 0x001fea000383ffff */
[----:B------:R-:W-:Y:S05]  /*14dc0*/  BRA `(.L_x_7384) ;  /* 0xffffffc000247947 */ /* 0x000fea000383ffff */
.L_x_7255:
[----:B------:R0:W0:Y:S02]  /*14dd0*/  SYNCS.PHASECHK.TRANS64.TRYWAIT P1, [R5+URZ+0x22880], R0 ;  /* 0x02288000050075a7 */ /* 0x000024000802017f */
[----:B0-----:R-:W-:Y:S05]  /*14de0*/  @!P1 NANOSLEEP.SYNCS 0x989680 ;  /* 0x009896800000995d */ /* 0x001fea0003900000 */
[----:B------:R-:W0:Y:S02]  /*14df0*/  @!P1 SYNCS.PHASECHK.TRANS64 P1, [R5+URZ+0x22880], R0 ;  /* 0x02288000050095a7 */ /* 0x000e24000802007f */
[----:B0-----:R-:W-:Y:S05]  /*14e00*/  @!P1 BRA `(.L_x_7255) ;  /* 0xfffffffc00f09947 */ /* 0x001fea000383ffff */
[----:B------:R-:W-:Y:S05]  /*14e10*/  BRA `(.L_x_7385) ;  /* 0xffffffc000207947 */ /* 0x000fea000383ffff */
.L_x_7386:
        /* <DEDUP_REMOVED lines=14> */
.L_x_15844:


//--------------------- .text._ZN7cutlass13device_kernelIN5flash11enable_sm90INS1_16FlashAttnFwdSm90INS1_25CollectiveMainloopFwdSm90ILi2EN4cute5tupleIJNS5_1CILi1EEES8_S8_EEENS6_IJNS7_ILi128EEENS7_ILi160EEESA_EEELi128ENS_12float_e4m3_tEfNS_4arch4Sm90ELb0ELb0ELb0ELb1ELb1ELb1ELb0ELb1ELb1ELb1ELb0ELb0EEENS1_21CollectiveEpilogueFwdINS6_IJSA_SA_SB_EEES9_NS_10bfloat16_tESF_Li256ELb1ELb1ELb0ELb1EEENS1_36VarlenDynamicPersistentTileSchedulerILi128ELi160ELi256ELi128ELb0ELb1ELb1ELb0ELb1ELb1EEEEEEEEEvNT_6ParamsE --------------------------
	.section	.text._ZN7cutlass13device_kernelIN5flash11enable_sm90INS1_16FlashAttnFwdSm90INS1_25CollectiveMainloopFwdSm90ILi2EN4cute5tupleIJNS5_1CILi1EEES8_S8_EEENS6_IJNS7_ILi128EEENS7_ILi160EEESA_EEELi128ENS_12float_e4m3_tEfNS_4arch4Sm90ELb0ELb0ELb0ELb1ELb1ELb1ELb0ELb1ELb1ELb1ELb0ELb0EEENS1_21CollectiveEpilogueFwdINS6_IJSA_SA_SB_EEES9_NS_10bfloat16_tESF_Li256ELb1ELb1ELb0ELb1EEENS1_36VarlenDynamicPersistentTileSchedulerILi128ELi160ELi256ELi128ELb0ELb1ELb1ELb0ELb1ELb1EEEEEEEEEvNT_6ParamsE,"ax",@progbits
	.align	128
.text._ZN7cutlass13device_kernelIN5flash11enable_sm90INS1_16FlashAttnFwdSm90INS1_25CollectiveMainloopFwdSm90ILi2EN4cute5tupleIJNS5_1CILi1EEES8_S8_EEENS6_IJNS7_ILi128EEENS7_ILi160EEESA_EEELi128ENS_12float_e4m3_tEfNS_4arch4Sm90ELb0ELb0ELb0ELb1ELb1ELb1ELb0ELb1ELb1ELb1ELb0ELb0EEENS1_21CollectiveEpilogueFwdINS6_IJSA_SA_SB_EEES9_NS_10bfloat16_tESF_Li256ELb1ELb1ELb0ELb1EEENS1_36VarlenDynamicPersistentTileSchedulerILi128ELi160ELi256ELi128ELb0ELb1ELb1ELb0ELb1ELb1EEEEEEEEEvNT_6ParamsE:
        .type           _ZN7cutlass13device_kernelIN5flash11enable_sm90INS1_16FlashAttnFwdSm90INS1_25CollectiveMainloopFwdSm90ILi2EN4cute5tupleIJNS5_1CILi1EEES8_S8_EEENS6_IJNS7_ILi128EEENS7_ILi160EEESA_EEELi128ENS_12float_e4m3_tEfNS_4arch4Sm90ELb0ELb0ELb0ELb1ELb1ELb1ELb0ELb1ELb1ELb1ELb0ELb0EEENS1_21CollectiveEpilogueFwdINS6_IJSA_SA_SB_EEES9_NS_10bfloat16_tESF_Li256ELb1ELb1ELb0ELb1EEENS1_36VarlenDynamicPersistentTileSchedulerILi128ELi160ELi256ELi128ELb0ELb1ELb1ELb0ELb1ELb1EEEEEEEEEvNT_6ParamsE,@function
        .size           _ZN7cutlass13device_kernelIN5flash11enable_sm90INS1_16FlashAttnFwdSm90INS1_25CollectiveMainloopFwdSm90ILi2EN4cute5tupleIJNS5_1CILi1EEES8_S8_EEENS6_IJNS7_ILi128EEENS7_ILi160EEESA_EEELi128ENS_12float_e4m3_tEfNS_4arch4Sm90ELb0ELb0ELb0ELb1ELb1ELb1ELb0ELb1ELb1ELb1ELb0ELb0EEENS1_21CollectiveEpilogueFwdINS6_IJSA_SA_SB_EEES9_NS_10bfloat16_tESF_Li256ELb1ELb1ELb0ELb1EEENS1_36VarlenDynamicPersistentTileSchedulerILi128ELi160ELi256ELi128ELb0ELb1ELb1ELb0ELb1ELb1EEEEEEEEEvNT_6ParamsE,(.L_x_15845 - _ZN7cutlass13device_kernelIN5flash11enable_sm90INS1_16FlashAttnFwdSm90INS1_25CollectiveMainloopFwdSm90ILi2EN4cute5tupleIJNS5_1CILi1EEES8_S8_EEENS6_IJNS7_ILi128EEENS7_ILi160EEESA_EEELi128ENS_12float_e4m3_tEfNS_4arch4Sm90ELb0ELb0ELb0ELb1ELb1ELb1ELb0ELb1ELb1ELb1ELb0ELb0EEENS1_21CollectiveEpilogueFwdINS6_IJSA_SA_SB_EEES9_NS_10bfloat16_tESF_Li256ELb1ELb1ELb0ELb1EEENS1_36VarlenDynamicPersistentTileSchedulerILi128ELi160ELi256ELi128ELb0ELb1ELb1ELb0ELb1ELb1EEEEEEEEEvNT_6ParamsE)
        .other          _ZN7cutlass13device_kernelIN5flash11enable_sm90INS1_16FlashAttnFwdSm90INS1_25CollectiveMainloopFwdSm90ILi2EN4cute5tupleIJNS5_1CILi1EEES8_S8_EEENS6_IJNS7_ILi128EEENS7_ILi160EEESA_EEELi128ENS_12float_e4m3_tEfNS_4arch4Sm90ELb0ELb0ELb0ELb1ELb1ELb1ELb0ELb1ELb1ELb1ELb0ELb0EEENS1_21CollectiveEpilogueFwdINS6_IJSA_SA_SB_EEES9_NS_10bfloat16_tESF_Li256ELb1ELb1ELb0ELb1EEENS1_36VarlenDynamicPersistentTileSchedulerILi128ELi160ELi256ELi128ELb0ELb1ELb1ELb0ELb1ELb1EEEEEEEEEvNT_6ParamsE,@"STO_CUDA_ENTRY STV_DEFAULT"
_ZN7cutlass13device_kernelIN5flash11enable_sm90INS1_16FlashAttnFwdSm90INS1_25CollectiveMainloopFwdSm90ILi2EN4cute5tupleIJNS5_1CILi1EEES8_S8_EEENS6_IJNS7_ILi128EEENS7_ILi160EEESA_EEELi128ENS_12float_e4m3_tEfNS_4arch4Sm90ELb0ELb0ELb0ELb1ELb1ELb1ELb0ELb1ELb1ELb1ELb0ELb0EEENS1_21CollectiveEpilogueFwdINS6_IJSA_SA_SB_EEES9_NS_10bfloat16_tESF_Li256ELb1ELb1ELb0ELb1EEENS1_36VarlenDynamicPersistentTileSchedulerILi128ELi160ELi256ELi128ELb0ELb1ELb1ELb0ELb1ELb1EEEEEEEEEvNT_6ParamsE:
[----:B------:R-:W0:Y:S02]  /*0000*/  LDC R1, c[0x0][0x28] ;  /* 0x00000a00ff017b82 */ /* 0x000e240000000800 */
[----:B0-----:R-:W-:Y:S01]  /*0010*/  VIADD R1, R1, 0xffffffb0 ;  /* 0xffffffb001017836 */ /* 0x001fe20000000000 */
[----:B------:R-:W0:Y:S01]  /*0020*/  S2R R3, SR_TID.X ;  /* 0x0000000000037919 */ /* 0x000e220000002100 */
[----:B------:R-:W-:Y:S01]  /*0030*/  ELECT P0, URZ, PT ;  /* 0x00000000003f782f */ /* 0x000fe20003800000 */
[----:B------:R-:W-:Y:S01]  /*0040*/  BSSY B0, `(.L_x_7387) ;  /* 0x000000d000007945 */ /* 0x000fe20003800000 */
[----:B0-----:R-:W-:-:S05]  /*0050*/  SHF.R.U32.HI R0, RZ, 0x5, R3 ;  /* 0x00000005ff007819 */ /* 0x001fca0000011603 */
        /* <DEDUP_REMOVED lines=11> */
.L_x_7388:
[----:B------:R-:W-:Y:S05]  /*0110*/  BSYNC B0 ;  /* 0x0000000000007941 */ /* 0x000fea0003800000 */
.L_x_7387:
[----:B------:R-:W-:Y:S01]  /*0120*/  VOTEU.ANY UP0, P0 ;  /* 0x00000000003f7886 */ /* 0x000fe20000000100 */
[----:B------:R-:W0:Y:S01]  /*0130*/  SHFL.IDX PT, R2, R0, RZ, 0x1f ;  /* 0x00001fff00027589 */ /* 0x000e2200000e0000 */
[----:B------:R-:W-:Y:S01]  /*0140*/  UMOV UR4, 0x80 ;  /* 0x0000008000047882 */ /* 0x000fe20000000000 */
[----:B------:R-:W-:Y:S01]  /*0150*/  UMOV UR7, 0x100 ;  /* 0x0000010000077882 */ /* 0x000fe20000000000 */
[----:B------:R-:W-:Y:S01]  /*0160*/  SHF.R.U32.HI R3, RZ, 0x7, R3 ;  /* 0x00000007ff037819 */ /* 0x000fe20000011603 */
[----:B------:R-:W1:Y:S01]  /*0170*/  @UP0 S2UR UR8, SR_CgaCtaId ;  /* 0x00000000000809c3 */ /* 0x000e620000008800 */
[----:B------:R-:W-:Y:S01]  /*0180*/  @UP0 UMOV UR6, 0x400 ;  /* 0x0000040000060882 */ /* 0x000fe20000000000 */
[----:B------:R-:W-:-:S04]  /*0190*/  @UP0 UIADD3 UR4, -UR4, 0x100000, URZ ;  /* 0x0010000004040890 */ /* 0x000fc8000fffe13f */
[----:B------:R-:W-:Y:S02]  /*01a0*/  @UP0 USHF.L.U32 UR5, UR4, 0xb, URZ ;  /* 0x0000000b04050899 */ /* 0x000fe4000800063f */
[----:B------:R-:W-:Y:S01]  /*01b0*/  @UP0 USHF.L.U32 UR4, UR4, 0x1, URZ ;  /* 0x0000000104040899 */ /* 0x000fe2000800063f */
[----:B------:R-:W-:Y:S01]  /*01c0*/  VOTEU.ANY UP1, P0 ;  /* 0x00000000003f7886 */ /* 0x000fe20000020100 */
[----:B0-----:R-:W-:Y:S02]  /*01d0*/  ISETP.NE.AND P1, PT, R2, RZ, PT ;  /* 0x000000ff0200720c */ /* 0x001fe40003f25270 */
[----:B------:R0:W2:Y:S01]  /*01e0*/  SHFL.IDX PT, R2, R3, RZ, 0x1f ;  /* 0x00001fff03027589 */ /* 0x0000a200000e0000 */
[----:B-1----:R-:W-:Y:S02]  /*01f0*/  @UP0 ULEA UR8, UR8, UR6, 0x18 ;  /* 0x0000000608080291 */ /* 0x002fe4000f8ec03f */
[----:B------:R-:W-:-:S04]  /*0200*/  @UP0 UIADD3 UR6, -UR7, 0x100000, URZ ;  /* 0x0010000007060890 */ /* 0x000fc8000fffe13f */
[----:B------:R-:W-:Y:S02]  /*0210*/  @UP0 USHF.L.U32 UR7, UR6, 0xb, URZ ;  /* 0x0000000b06070899 */ /* 0x000fe4000800063f */
[----:B------:R-:W-:Y:S01]  /*0220*/  @UP0 USHF.L.U32 UR6, UR6, 0x1, URZ ;  /* 0x0000000106060899 */ /* 0x000fe2000800063f */
[----:B------:R-:W-:Y:S01]  /*0230*/  VOTEU.ANY UP0, P0 ;  /* 0x00000000003f7886 */ /* 0x000fe20000000100 */
[----:B------:R-:W1:Y:S04]  /*0240*/  FENCE.VIEW.ASYNC.S ;  /* 0x00000000000073c6 */ /* 0x000e680000000000 */
[----:B-1----:R0:W1:Y:S06]  /*0250*/  @UP0 SYNCS.EXCH.64 URZ, [UR8+0x22800], UR4 ;  /* 0x02280004083f05b2 */ /* 0x00206c0008000100 */
[----:B------:R0:W3:Y:S02]  /*0260*/  @UP1 SYNCS.EXCH.64 URZ, [UR8+0x22820], UR6 ;  /* 0x02282006083f15b2 */ /* 0x0000e40008000100 */
        /* <DEDUP_REMOVED lines=17> */
[----:B------:R0:W0:Y:S01]  /*0380*/  SYNCS.EXCH.64 URZ, [UR8+0x22848], UR6 ;  /* 0x02284806083f75b2 */ /* 0x0000220008000100 */
[----:B------:R-:W-:Y:S01]  /*0390*/  NOP ;  /* 0x0000000000007918 */ /* 0x000fe20000000000 */
.L_x_7389:
        /* <DEDUP_REMOVED lines=22> */
.L_x_7390:
        /* <DEDUP_REMOVED lines=18> */
.L_x_7391:
        /* <DEDUP_REMOVED lines=22> */
.L_x_7392:
[----:B------:R-:W5:Y:S01]  /*0780*/  SHFL.IDX PT, R4, R0, RZ, 0x1f ;  /* 0x00001fff00047589 */ /* 0x000f6200000e0000 */
[----:B------:R-:W-:Y:S01]  /*0790*/  NOP ;  /* 0x0000000000007918 */ /* 0x000fe20000000000 */
[----:B------:R-:W0:Y:S01]  /*07a0*/  S2R R3, SR_CgaCtaId ;  /* 0x0000000000037919 */ /* 0x000e220000008800 */
        /* <DEDUP_REMOVED lines=20> */
.L_x_7393:
[----:B--2---:R-:W-:Y:S01]  /*08f0*/  ISETP.NE.AND P0, PT, R2, RZ, PT ;  /* 0x000000ff0200720c */ /* 0x004fe20003f05270 */
[----:B------:R-:W-:Y:S01]  /*0900*/  IMAD.MOV.U32 R2, RZ, RZ, 0x1 ;  /* 0x00000001ff027424 */ /* 0x000fe200078e00ff */
[----:B------:R-:W-:Y:S01]  /*0910*/  NOP ;  /* 0x0000000000007918 */ /* 0x000fe20000000000 */
[----:B------:R-:W-:Y:S01]  /*0920*/  ULDC.64 UR60, c[0x0][0x208] ;  /* 0x00008200003c7ab9 */ /* 0x000fe20000000a00 */
[----:B------:R-:W-:Y:S02]  /*0930*/  BSSY B8, `(.L_x_7394) ;  /* 0x0001e5c000087945 */ /* 0x000fe40003800000 */
[----:B------:R-:W-:-:S05]  /*0940*/  SEL R2, R2, 0x2, !P0 ;  /* 0x0000000202027807 */ /* 0x000fca0004000000 */
[----:B------:R2:W-:Y:S01]  /*0950*/  STL [R1+0x20], R2 ;  /* 0x0000200201007387 */ /* 0x0005e20000100800 */
[----:B01-34-:R-:W-:Y:S06]  /*0960*/  BAR.SYNC.DEFER_BLOCKING 0x0 ;  /* 0x0000000000007b1d */ /* 0x01bfec0000010000 */
[----:B------:R-:W-:Y:S05]  /*0970*/  @!P0 BRA `(.L_x_7395) ;  /* 0x0000016800248947 */ /* 0x000fea0003800000 */
.L_x_7396:
[----:B------:R-:W-:-:S08]  /*0980*/  NOP ;  /* 0x0000000000007918 */ /* 0x000fd00000000000 */
[----:B------:R-:W0:Y:S02]  /*0990*/  USETMAXREG.TRY_ALLOC.CTAPOOL UP0, 0xe8 ;  /* 0x000000e8000079c8 */ /* 0x000e240008000600 */
[----:B0-----:R-:W-:-:S13]  /*09a0*/  PLOP3.LUT P0, PT, PT, PT, UP0, 0x80, 0x0 ;  /* 0x000000000000781c */ /* 0x001fda0003f0f008 */
[----:B------:R-:W-:Y:S05]  /*09b0*/  @!P0 BRA `(.L_x_7396) ;  /* 0xfffffffc00f08947 */ /* 0x000fea000383ffff */
[----:B------:R-:W2:Y:S01]  /*09c0*/  S2R R0, SR_TID.X ;  /* 0x0000000000007919 */ /* 0x000ea20000002100 */
[----:B------:R-:W-:Y:S01]  /*09d0*/  MOV R18, 0x400 ;  /* 0x0000040000127802 */ /* 0x000fe20000000f00 */
[----:B------:R-:W-:Y:S01]  /*09e0*/  ULDC UR4, c[0x0][0xc3c] ;  /* 0x00030f0000047ab9 */ /* 0x000fe20000000800 */
[----:B--2---:R-:W-:Y:S02]  /*09f0*/  SHF.R.U32.HI R2, RZ, 0x7, R0 ;  /* 0x00000007ff027819 */ /* 0x004fe40000011600 */
[----:B------:R-:W0:Y:S01]  /*0a00*/  S2R R0, SR_CgaCtaId ;  /* 0x0000000000007919 */ /* 0x000e220000008800 */
[----:B------:R-:W-:Y:S06]  /*0a10*/  BAR.ARV 0x8, 0x180 ;  /* 0x0206000000007b1d */ /* 0x000fec0000002000 */
[----:B------:R-:W-:-:S13]  /*0a20*/  ISETP.NE.AND P0, PT, R2, 0x1, PT ;  /* 0x000000010200780c */ /* 0x000fda0003f05270 */
[----:B------:R-:W-:Y:S08]  /*0a30*/  @!P0 BAR.ARV 0x9, 0x100 ;  /* 0x0244000000008b1d */ /* 0x000ff00000002000 */
[----:B------:R-:W-:Y:S01]  /*0a40*/  BAR.SYNC.DEFER_BLOCKING 0x5, 0x180 ;  /* 0x0146000000007b1d */ /* 0x000fe20000010000 */
[----:B0-----:R-:W-:-:S05]  /*0a50*/  LEA R18, R0, R18, 0x18 ;  /* 0x0000001200127211 */ /* 0x001fca00078ec0ff */
[----:B------:R-:W0:Y:S02]  /*0a60*/  LDS.128 R168, [R18+0x228d0] ;  /* 0x0228d00012a87984 */ /* 0x000e240000000c00 */
[----:B------:R-:W-:Y:S06]  /*0a70*/  BAR.ARV 0x4, 0x180 ;  /* 0x0106000000007b1d */ /* 0x000fec0000002000 */
[----:B0-----:R-:W-:-:S13]  /*0a80*/  ISETP.GE.AND P0, PT, R171, UR4, PT ;  /* 0x00000004ab007c0c */ /* 0x001fda000bf06270 */
[----:B------:R-:W-:Y:S05]  /*0a90*/  @P0 BRA `(.L_x_7397) ;  /* 0x000001e400140947 */ /* 0x000fea0003800000 */
[----:B------:R-:W2:Y:S01]  /*0aa0*/  LDL R12, [R1+0x20] ;  /* 0x00002000010c7983 */ /* 0x000ea20000100800 */
[----:B------:R-:W0:Y:S02]  /*0ab0*/  S2R R0, SR_TID.X ;  /* 0x0000000000007919 */ /* 0x000e240000002100 */
[----:B0-----:R-:W-:-:S05]  /*0ac0*/  VIADD R11, R0, 0xffffff80 ;  /* 0xffffff80000b7836 */ /* 0x001fca0000000000 */
[----:B------:R-:W-:-:S04]  /*0ad0*/  SHF.R.S32.HI R0, RZ, 0x1f, R11 ;  /* 0x0000001fff007819 */ /* 0x000fc8000001140b */
[----:B------:R-:W-:-:S04]  /*0ae0*/  LEA.HI R2, R0, R11, RZ, 0x7 ;  /* 0x0000000b00027211 */ /* 0x000fc800078f38ff */
[----:B------:R-:W-:-:S05]  /*0af0*/  LOP3.LUT R217, R2, 0xffffff80, RZ, 0xc0, !PT ;  /* 0xffffff8002d97812 */ /* 0x000fca00078ec0ff */
[----:B------:R-:W-:Y:S01]  /*0b00*/  IMAD.IADD R217, R11, 0x1, -R217 ;  /* 0x000000010bd97824 */ /* 0x000fe200078e0ad9 */
[----:B------:R-:W-:-:S04]  /*0b10*/  LEA.HI R4, R0, R11, RZ, 0x4 ;  /* 0x0000000b00047211 */ /* 0x000fc800078f20ff */
[----:B------:R-:W-:Y:S02]  /*0b20*/  SHF.R.S32.HI R8, RZ, 0x1f, R217 ;  /* 0x0000001fff087819 */ /* 0x000fe400000114d9 */
[----:B------:R-:W-:Y:S02]  /*0b30*/  SHF.R.S32.HI R5, RZ, 0x4, R4 ;  /* 0x00000004ff057819 */ /* 0x000fe40000011404 */
[----:B------:R-:W-:Y:S02]  /*0b40*/  LEA.HI R7, R8, R217, RZ, 0x2 ;  /* 0x000000d908077211 */ /* 0x000fe400078f10ff */
[----:B------:R-:W-:Y:S02]  /*0b50*/  LEA.HI R3, R4, R5, RZ, 0x1 ;  /* 0x0000000504037211 */ /* 0x000fe400078f08ff */
[--C-:B------:R-:W-:Y:S02]  /*0b60*/  SHF.R.S32.HI R9, RZ, 0x2, R7.reuse ;  /* 0x00000002ff097819 */ /* 0x100fe40000011407 */
[----:B------:R-:W-:-:S04]  /*0b70*/  SHF.R.S32.HI R6, RZ, 0x1f, R7 ;  /* 0x0000001fff067819 */ /* 0x000fc80000011407 */
[----:B------:R-:W-:Y:S02]  /*0b80*/  LEA.HI R10, R6, R9, RZ, 0x3 ;  /* 0x00000009060a7211 */ /* 0x000fe400078f18ff */
[----:B------:R-:W-:Y:S02]  /*0b90*/  LOP3.LUT R6, R3, 0x1ffffffe, RZ, 0xc0, !PT ;  /* 0x1ffffffe03067812 */ /* 0x000fe400078ec0ff */
[----:B------:R-:W-:Y:S02]  /*0ba0*/  LEA.HI R3, R0, R11, RZ, 0x5 ;  /* 0x0000000b00037211 */ /* 0x000fe400078f28ff */
[----:B------:R-:W-:Y:S02]  /*0bb0*/  SHF.R.S32.HI R229, RZ, 0x7, R2 ;  /* 0x00000007ffe57819 */ /* 0x000fe40000011402 */
[----:B------:R-:W-:Y:S01]  /*0bc0*/  LOP3.LUT R4, R4, 0x3fffff0, RZ, 0xc0, !PT ;  /* 0x03fffff004047812 */ /* 0x000fe200078ec0ff */
[----:B------:R-:W-:Y:S01]  /*0bd0*/  IMAD.SHL.U32 R3, R3, 0x20, RZ ;  /* 0x0000002003037824 */ /* 0x000fe200078e00ff */
[----:B------:R-:W-:-:S02]  /*0be0*/  LOP3.LUT R10, R10, 0xfffffff8, RZ, 0xc0, !PT ;  /* 0xfffffff80a0a7812 */ /* 0x000fc400078ec0ff */
[----:B------:R-:W-:Y:S02]  /*0bf0*/  LEA.HI R2, R2, R229, RZ, 0x1 ;  /* 0x000000e502027211 */ /* 0x000fe400078f08ff */
[----:B------:R-:W-:Y:S01]  /*0c00*/  LEA.HI R8, R8, R217, RZ, 0x5 ;  /* 0x000000d908087211 */ /* 0x000fe200078f28ff */
[----:B------:R-:W-:Y:S01]  /*0c10*/  IMAD.IADD R4, R11, 0x1, -R4 ;  /* 0x000000010b047824 */ /* 0x000fe200078e0a04 */
[----:B------:R-:W-:Y:S01]  /*0c20*/  LOP3.LUT R203, R3, 0xfffffc00, RZ, 0xc0, !PT ;  /* 0xfffffc0003cb7812 */ /* 0x000fe200078ec0ff */
[----:B------:R-:W-:Y:S01]  /*0c30*/  IMAD.IADD R9, R9, 0x1, -R10 ;  /* 0x0000000109097824 */ /* 0x000fe200078e0a0a */
[----:B------:R-:W-:Y:S02]  /*0c40*/  SHF.R.S32.HI R8, RZ, 0x5, R8 ;  /* 0x00000005ff087819 */ /* 0x000fe40000011408 */
[----:B------:R-:W-:Y:S02]  /*0c50*/  LOP3.LUT R2, R2, 0x3fffffe, RZ, 0xc0, !PT ;  /* 0x03fffffe02027812 */ /* 0x000fe400078ec0ff */
[----:B------:R-:W-:Y:S01]  /*0c60*/  IADD3 R6, R5, -R6, RZ ;  /* 0x8000000605067210 */ /* 0x000fe20007ffe0ff */
[----:B------:R-:W-:Y:S01]  /*0c70*/  IMAD R9, R8, 0x10, R9 ;  /* 0x0000001008097824 */ /* 0x000fe200078e0209 */
[----:B------:R-:W-:Y:S01]  /*0c80*/  LEA R3, R4, R203, 0x6 ;  /* 0x000000cb04037211 */ /* 0x000fe200078e30ff */
[----:B------:R-:W-:Y:S01]  /*0c90*/  IMAD.IADD R2, R229, 0x1, -R2 ;  /* 0x00000001e5027824 */ /* 0x000fe200078e0a02 */
[----:B------:R-:W-:-:S03]  /*0ca0*/  LOP3.LUT R10, R7, 0x7ffffffc, RZ, 0xc0, !PT ;  /* 0x7ffffffc070a7812 */ /* 0x000fc600078ec0ff */
[----:B------:R-:W-:Y:S01]  /*0cb0*/  IMAD R4, R6, 0x8, R3 ;  /* 0x0000000806047824 */ /* 0x000fe200078e0203 */
[----:B------:R-:W-:Y:S01]  /*0cc0*/  LEA R6, R2, R9, 0x6 ;  /* 0x0000000902067211 */ /* 0x000fe200078e30ff */
[----:B------:R-:W-:Y:S01]  /*0cd0*/  IMAD.MOV.U32 R5, RZ, RZ, -0x2 ;  /* 0xfffffffeff057424 */ /* 0x000fe200078e00ff */
[----:B------:R-:W-:Y:S01]  /*0ce0*/  LEA.HI R2, R0, R11, RZ, 0x2 ;  /* 0x0000000b00027211 */ /* 0x000fe200078f10ff */
[----:B------:R-:W-:-:S03]  /*0cf0*/  IMAD.IADD R10, R217, 0x1, -R10 ;  /* 0x00000001d90a7824 */ /* 0x000fc600078e0a0a */
[--C-:B------:R-:W-:Y:S01]  /*0d00*/  SHF.R.S32.HI R194, RZ, 0x2, R2.reuse ;  /* 0x00000002ffc27819 */ /* 0x100fe20000011402 */
[----:B------:R-:W-:Y:S01]  /*0d10*/  IMAD R3, R10, R5, 0xa0 ;  /* 0x000000a00a037424 */ /* 0x000fe200078e0205 */
[----:B------:R-:W-:Y:S01]  /*0d20*/  STL [R1+0x14], R4 ;  /* 0x0000140401007387 */ /* 0x000fe20000100800 */
[----:B------:R-:W-:Y:S02]  /*0d30*/  LEA.HI R0, R0, R11, RZ, 0x3 ;  /* 0x0000000b00007211 */ /* 0x000fe400078f18ff */
[----:B------:R-:W-:Y:S01]  /*0d40*/  VIADD R221, R194, 0x40 ;  /* 0x00000040c2dd7836 */ /* 0x000fe20000000000 */
[----:B------:R0:W-:Y:S01]  /*0d50*/  STL [R1+0x10], R3 ;  /* 0x0000100301007387 */ /* 0x0001e20000100800 */
[----:B------:R-:W-:Y:S02]  /*0d60*/  LOP3.LUT R228, R2, 0xfffffffc, RZ, 0xc0, !PT ;  /* 0xfffffffc02e47812 */ /* 0x000fe400078ec0ff */
[----:B------:R-:W-:Y:S02]  /*0d70*/  LOP3.LUT R209, R0, 0xfffffff8, RZ, 0xc0, !PT ;  /* 0xfffffff800d17812 */ /* 0x000fe400078ec0ff */
[----:B0-----:R-:W-:-:S02]  /*0d80*/  SHF.R.S32.HI R3, RZ, 0x1f, R2 ;  /* 0x0000001fff037819 */ /* 0x001fc40000011402 */
[----:B------:R-:W-:Y:S01]  /*0d90*/  SHF.R.S32.HI R2, RZ, 0x1f, R221 ;  /* 0x0000001fff027819 */ /* 0x000fe200000114dd */
[----:B------:R-:W-:Y:S01]  /*0da0*/  IMAD.IADD R228, R11, 0x1, -R228 ;  /* 0x000000010be47824 */ /* 0x000fe200078e0ae4 */
[----:B------:R-:W-:Y:S02]  /*0db0*/  LEA.HI R3, R3, R194, RZ, 0x3 ;  /* 0x000000c203037211 */ /* 0x000fe400078f18ff */
[----:B------:R-:W-:Y:S01]  /*0dc0*/  IADD3 R209, R11, -R209, RZ ;  /* 0x800000d10bd17210 */ /* 0x000fe20007ffe0ff */
[----:B------:R-:W-:Y:S01]  /*0dd0*/  IMAD.SHL.U32 R200, R221, 0x80, RZ ;  /* 0x00000080ddc87824 */ /* 0x000fe200078e00ff */
[----:B------:R-:W-:Y:S02]  /*0de0*/  LEA.HI R2, R2, R221, RZ, 0x3 ;  /* 0x000000dd02027211 */ /* 0x000fe400078f18ff */
[----:B------:R-:W-:Y:S02]  /*0df0*/  LOP3.LUT R3, R3, 0xfffffff8, RZ, 0xc0, !PT ;  /* 0xfffffff803037812 */ /* 0x000fe400078ec0ff */
[----:B------:R-:W-:Y:S01]  /*0e00*/  SHF.R.S32.HI R216, RZ, 0x3, R0 ;  /* 0x00000003ffd87819 */ /* 0x000fe20000011400 */
[----:B------:R-:W-:Y:S01]  /*0e10*/  IMAD.SHL.U32 R202, R209, 0x8, RZ ;  /* 0x00000008d1ca7824 */ /* 0x000fe200078e00ff */
[C---:B------:R-:W-:Y:S01]  /*0e20*/  LEA.HI R0, R228.reuse, R228, RZ, 0x1 ;  /* 0x000000e4e4007211 */ /* 0x040fe200078f08ff */
[----:B------:R-:W-:Y:S01]  /*0e30*/  IMAD.SHL.U32 R16, R228, 0x10, RZ ;  /* 0x00000010e4107824 */ /* 0x000fe200078e00ff */
[----:B------:R-:W-:Y:S01]  /*0e40*/  LOP3.LUT R200, R200, 0x380, RZ, 0xc0, !PT ;  /* 0x00000380c8c87812 */ /* 0x000fe200078ec0ff */
[----:B------:R-:W-:-:S02]  /*0e50*/  IMAD.SHL.U32 R2, R2, 0x80, RZ ;  /* 0x0000008002027824 */ /* 0x000fc400078e00ff */
[----:B------:R-:W-:Y:S01]  /*0e60*/  IMAD.IADD R204, R194, 0x1, -R3 ;  /* 0x00000001c2cc7824 */ /* 0x000fe200078e0a03 */
[----:B------:R-:W-:Y:S01]  /*0e70*/  LOP3.LUT R3, R0, 0x1ffffffe, RZ, 0xc0, !PT ;  /* 0x1ffffffe00037812 */ /* 0x000fe200078ec0ff */
[----:B------:R-:W-:Y:S01]  /*0e80*/  VIADD R208, R202, 0x40 ;  /* 0x00000040cad07836 */ /* 0x000fe20000000000 */
[----:B------:R-:W-:Y:S02]  /*0e90*/  SHF.R.S32.HI R0, RZ, 0x1f, R202 ;  /* 0x0000001fff007819 */ /* 0x000fe400000114ca */
[----:B------:R-:W-:Y:S02]  /*0ea0*/  SHF.R.U32.HI R5, RZ, 0x3, R200 ;  /* 0x00000003ff057819 */ /* 0x000fe400000116c8 */
[----:B------:R-:W-:Y:S02]  /*0eb0*/  LOP3.LUT R0, R200, 0x70, R16, 0xf8, !PT ;  /* 0x00000070c8007812 */ /* 0x000fe400078ef810 */
[----:B------:R-:W-:Y:S01]  /*0ec0*/  LOP3.LUT R205, R2, 0xfffffc00, RZ, 0xc0, !PT ;  /* 0xfffffc0002cd7812 */ /* 0x000fe200078ec0ff */
[----:B------:R-:W-:-:S03]  /*0ed0*/  IMAD.IADD R3, R228, 0x1, -R3 ;  /* 0x00000001e4037824 */ /* 0x000fc600078e0a03 */
[----:B------:R-:W-:Y:S02]  /*0ee0*/  LOP3.LUT R219, R205, R0, R5, 0xf6, !PT ;  /* 0x00000000cddb7212 */ /* 0x000fe400078ef605 */
[----:B------:R-:W-:Y:S01]  /*0ef0*/  SHF.R.S32.HI R0, RZ, 0x1f, R208 ;  /* 0x0000001fff007819 */ /* 0x000fe200000114d0 */
[----:B------:R-:W-:Y:S01]  /*0f00*/  IMAD R0, R3, 0x8, R6 ;  /* 0x0000000803007824 */ /* 0x000fe200078e0206 */
[----:B------:R0:W-:Y:S01]  /*0f10*/  STL [R1+0x8], R6 ;  /* 0x0000080601007387 */ /* 0x0001e20000100800 */
[----:B------:R-:W-:-:S03]  /*0f20*/  VIADD R227, R194, 0x80 ;  /* 0x00000080c2e37836 */ /* 0x000fc60000000000 */
[----:B------:R0:W-:Y:S02]  /*0f30*/  STL [R1+0xc], R0 ;  /* 0x00000c0001007387 */ /* 0x0001e40000100800 */
[----:B------:R-:W-:Y:S01]  /*0f40*/  SHF.R.S32.HI R4, RZ, 0x1f, R227 ;  /* 0x0000001fff047819 */ /* 0x000fe200000114e3 */
[----:B------:R-:W-:-:S03]  /*0f50*/  IMAD.SHL.U32 R22, R228, 0x8, RZ ;  /* 0x00000008e4167824 */ /* 0x000fc600078e00ff */
[----:B------:R-:W-:Y:S01]  /*0f60*/  LEA.HI R4, R4, R227, RZ, 0x3 ;  /* 0x000000e304047211 */ /* 0x000fe200078f18ff */
[----:B------:R-:W-:Y:S01]  /*0f70*/  VIADD R19, R16, 0x40 ;  /* 0x0000004010137836 */ /* 0x000fe20000000000 */
[----:B------:R-:W-:Y:S02]  /*0f80*/  SHF.L.U32 R201, R227, 0x7, RZ ;  /* 0x00000007e3c97819 */ /* 0x000fe400000006ff */
[----:B------:R-:W-:Y:S01]  /*0f90*/  IADD3 R195, R22, 0x20, RZ ;  /* 0x0000002016c37810 */ /* 0x000fe20007ffe0ff */
[----:B------:R-:W-:Y:S01]  /*0fa0*/  IMAD.SHL.U32 R4, R4, 0x80, RZ ;  /* 0x0000008004047824 */ /* 0x000fe200078e00ff */
[----:B------:R-:W-:Y:S01]  /*0fb0*/  CS2R R196, SRZ ;  /* 0x0000000000c47805 */ /* 0x000fe2000001ff00 */
[----:B------:R-:W-:Y:S01]  /*0fc0*/  IMAD.MOV.U32 R213, RZ, RZ, RZ ;  /* 0x000000ffffd57224 */ /* 0x000fe200078e00ff */
[----:B------:R-:W-:Y:S01]  /*0fd0*/  LOP3.LUT R201, R201, 0x380, RZ, 0xc0, !PT ;  /* 0x00000380c9c97812 */ /* 0x000fe200078ec0ff */
[----:B------:R-:W-:Y:S01]  /*0fe0*/  IMAD.MOV.U32 R192, RZ, RZ, RZ ;  /* 0x000000ffffc07224 */ /* 0x000fe200078e00ff */
[----:B------:R-:W-:Y:S01]  /*0ff0*/  SHF.R.S32.HI R17, RZ, 0x1f, R16 ;  /* 0x0000001fff117819 */ /* 0x000fe20000011410 */
[----:B------:R-:W-:Y:S01]  /*1000*/  IMAD.MOV.U32 R199, RZ, RZ, RZ ;  /* 0x000000ffffc77224 */ /* 0x000fe200078e00ff */
[----:B------:R-:W-:-:S02]  /*1010*/  SHF.R.S32.HI R193, RZ, 0x1f, R19 ;  /* 0x0000001fffc17819 */ /* 0x000fc40000011413 */
[----:B------:R-:W-:Y:S02]  /*1020*/  SHF.R.S32.HI R218, RZ, 0x1f, R195 ;  /* 0x0000001fffda7819 */ /* 0x000fe400000114c3 */
[----:B------:R-:W-:Y:S02]  /*1030*/  LOP3.LUT R206, R4, 0xfffffc00, RZ, 0xc0, !PT ;  /* 0xfffffc0004ce7812 */ /* 0x000fe400078ec0ff */
[----:B------:R-:W-:Y:S02]  /*1040*/  IADD3 R219, R18, R219, RZ ;  /* 0x000000db12db7210 */ /* 0x000fe40007ffe0ff */
[----:B0-2---:R-:W-:-:S07]  /*1050*/  LOP3.LUT R198, R12, 0x1, RZ, 0xfc, !PT ;  /* 0x000000010cc67812 */ /* 0x005fce00078efcff */
.L_x_7561:
[----:B0--3--:R-:W0:Y:S02]  /*1060*/  LDC.64 R2, c[0x0][0xc88] ;  /* 0x00032200ff027b82 */ /* 0x009e240000000a00 */
        /* <DEDUP_REMOVED lines=8> */
[----:B------:R-:W-:Y:S01]  /*10f0*/  ISETP.NE.U32.AND P0, PT, RZ, UR6, PT ;  /* 0x00000006ff007c0c */ /* 0x000fe2000bf05070 */
[----:B------:R-:W-:Y:S01]  /*1100*/  IMAD.MOV.U32 R87, RZ, RZ, RZ ;  /* 0x000000ffff577224 */ /* 0x000fe200078e00ff */
[----:B------:R-:W-:-:S02]  /*1110*/  ISETP.NE.AND.EX P1, PT, RZ, UR5, PT, P1 ;  /* 0x00000005ff007c0c */ /* 0x000fc4000bf25310 */
[----:B------:R-:W-:Y:S02]  /*1120*/  ISETP.NE.AND.EX P0, PT, RZ, UR7, PT, P0 ;  /* 0x00000007ff007c0c */ /* 0x000fe4000bf05300 */
[----:B--2---:R-:W-:Y:S01]  /*1130*/  SHF.R.S32.HI R214, RZ, 0x1f, R207 ;  /* 0x0000001fffd67819 */ /* 0x004fe200000114cf */
[----:B------:R-:W-:-:S08]  /*1140*/  IMAD.SHL.U32 R211, R207, 0x4, RZ ;  /* 0x00000004cfd37824 */ /* 0x000fd000078e00ff */
[C---:B------:R-:W-:Y:S02]  /*1150*/  @P1 LEA R4, P2, R207.reuse, UR4, 0x2 ;  /* 0x00000004cf041c11 */ /* 0x040fe4000f8410ff */
[C-C-:B------:R-:W-:Y:S02]  /*1160*/  SHF.L.U64.HI R212, R207.reuse, 0x2, R214.reuse ;  /* 0x00000002cfd47819 */ /* 0x140fe400000102d6 */
[----:B----4-:R-:W-:Y:S02]  /*1170*/  @P1 LEA.HI.X R5, R207, UR5, R214, 0x2, P2 ;  /* 0x00000005cf051c11 */ /* 0x010fe400090f14d6 */
[----:B------:R-:W-:Y:S01]  /*1180*/  ISETP.NE.U32.AND P2, PT, RZ, UR8, PT ;  /* 0x00000008ff007c0c */ /* 0x000fe2000bf45070 */
[----:B------:R-:W-:Y:S01]  /*1190*/  ULDC UR4, c[0x0][0x288] ;  /* 0x0000a20000047ab9 */ /* 0x000fe20000000800 */
[----:B------:R-:W-:Y:S01]  /*11a0*/  IADD3 R6, P3, R211, UR6, RZ ;  /* 0x00000006d3067c10 */ /* 0x000fe2000ff7e0ff */
[----:B------:R0:W5:Y:S01]  /*11b0*/  @P1 LDG.E R9, desc[UR60][R4.64] ;  /* 0x0000003c04091981 */ /* 0x000162000c1e1900 */
[----:B------:R-:W-:-:S02]  /*11c0*/  ISETP.NE.AND.EX P2, PT, RZ, UR9, PT, P2 ;  /* 0x00000009ff007c0c */ /* 0x000fc4000bf45320 */
[----:B------:R-:W-:Y:S01]  /*11d0*/  MOV R25, UR4 ;  /* 0x0000000400197c02 */ /* 0x000fe20008000f00 */
[----:B------:R-:W-:Y:S01]  /*11e0*/  ULDC.64 UR4, c[0x0][0x418] ;  /* 0x0001060000047ab9 */ /* 0x000fe20000000a00 */
[----:B------:R-:W-:-:S05]  /*11f0*/  IADD3.X R7, R212, UR7, RZ, P3, !PT ;  /* 0x00000007d4077c10 */ /* 0x000fca0009ffe4ff */
[----:B------:R0:W5:Y:S04]  /*1200*/  @P0 LDG.E R87, desc[UR60][R6.64] ;  /* 0x0000003c06570981 */ /* 0x000168000c1e1900 */
[----:B------:R-:W-:-:S04]  /*1210*/  @P2 IADD3 R2, P1, R211, UR8, RZ ;  /* 0x00000008d3022c10 */ /* 0x000fc8000ff3e0ff */
        /* <DEDUP_REMOVED lines=22> */
.L_x_7398:
[----:B------:R-:W-:Y:S01]  /*1380*/  ULDC.64 UR4, c[0x0][0xa20] ;  /* 0x0002880000047ab9 */ /* 0x000fe20000000a00 */
[----:B------:R-:W-:Y:S01]  /*1390*/  MOV R215, R169 ;  /* 0x000000a900d77202 */ /* 0x000fe20000000f00 */
        /* <DEDUP_REMOVED lines=8> */
.L_x_7399:
[----:B------:R-:W-:Y:S05]  /*1420*/  @!P0 BRA `(.L_x_7400) ;  /* 0x00000000000c8947 */ /* 0x000fea0003800000 */
[----:B------:R-:W2:Y:S04]  /*1430*/  LDG.E R3, desc[UR60][R6.64] ;  /* 0x0000003c06037981 */ /* 0x000ea8000c1e1900 */
[----:B------:R-:W2:Y:S02]  /*1440*/  LDG.E R28, desc[UR60][R6.64+0x4] ;  /* 0x0000043c061c7981 */ /* 0x000ea4000c1e1900 */
[----:B--2---:R-:W-:-:S07]  /*1450*/  IMAD.IADD R28, R28, 0x1, -R3 ;  /* 0x000000011c1c7824 */ /* 0x004fce00078e0a03 */
.L_x_7400:
        /* <DEDUP_REMOVED lines=8> */
[----:B------:R0:W2:Y:S01]  /*14e0*/  @P0 LDG.E R7, desc[UR60][R2.64+0x4] ;  /* 0x0000043c02070981 */ /* 0x0000a2000c1e1900 */
[----:B------:R-:W-:Y:S01]  /*14f0*/  ISETP.NE.U32.AND P1, PT, RZ, UR4, PT ;  /* 0x00000004ff007c0c */ /* 0x000fe2000bf25070 */
[----:B------:R-:W-:-:S03]  /*1500*/  IMAD.MOV.U32 R24, RZ, RZ, R28 ;  /* 0x000000ffff187224 */ /* 0x000fc600078e001c */
[----:B------:R-:W-:Y:S01]  /*1510*/  ISETP.NE.AND.EX P1, PT, RZ, UR5, PT, P1 ;  /* 0x00000005ff007c0c */ /* 0x000fe2000bf25310 */
[----:B0-----:R-:W-:-:S12]  /*1520*/  IMAD.MOV R2, RZ, RZ, -R9 ;  /* 0x000000ffff027224 */ /* 0x001fd800078e0a09 */
[----:B------:R-:W-:-:S04]  /*1530*/  @P1 IADD3 R4, P2, R211, UR4, RZ ;  /* 0x00000004d3041c10 */ /* 0x000fc8000ff5e0ff */
[----:B------:R-:W-:Y:S02]  /*1540*/  @P1 IADD3.X R5, R212, UR5, RZ, P2, !PT ;  /* 0x00000005d4051c10 */ /* 0x000fe400097fe4ff */
[----:B------:R-:W-:-:S03]  /*1550*/  VIMNMX R2, RZ, R2, !PT ;  /* 0x00000002ff027248 */ /* 0x000fc60007fe0100 */
[----:B------:R0:W5:Y:S01]  /*1560*/  @P1 LDG.E R24, desc[UR60][R4.64] ;  /* 0x0000003c04181981 */ /* 0x000162000c1e1900 */
[----:B--2---:R-:W-:-:S05]  /*1570*/  @P0 IADD3 R48, -R0, R7, RZ ;  /* 0x0000000700300210 */ /* 0x004fca0007ffe1ff */
[----:B------:R-:W-:-:S04]  /*1580*/  IMAD.IADD R72, R9, 0x1, R48 ;  /* 0x0000000109487824 */ /* 0x000fc800078e0230 */
[----:B------:R-:W-:-:S04]  /*1590*/  VIADD R0, R72, 0x9f ;  /* 0x0000009f48007836 */ /* 0x000fc80000000000 */
[----:B------:R-:W-:-:S05]  /*15a0*/  IMAD.HI R0, R0, 0x66666667, RZ ;  /* 0x6666666700007827 */ /* 0x000fca00078e02ff */
[----:B------:R-:W-:-:S04]  /*15b0*/  SHF.R.U32.HI R3, RZ, 0x1f, R0 ;  /* 0x0000001fff037819 */ /* 0x000fc80000011600 */
[----:B------:R-:W-:-:S05]  /*15c0*/  LEA.HI.SX32 R120, R0, R3, 0x1a ;  /* 0x0000000300787211 */ /* 0x000fca00078fd2ff */
[----:B------:R-:W-:-:S05]  /*15d0*/  IMAD R3, R120, 0xa0, -R9 ;  /* 0x000000a078037824 */ /* 0x000fca00078e0a09 */
[----:B0-----:R-:W-:-:S04]  /*15e0*/  VIMNMX R5, R3, R48, PT ;  /* 0x0000003003057248 */ /* 0x001fc80003fe0100 */
        /* <DEDUP_REMOVED lines=24> */
[----:B------:R-:W-:Y:S01]  /*1770*/  IMAD.U32 R6, RZ, RZ, UR4 ;  /* 0x00000004ff067e24 */ /* 0x000fe2000f8e00ff */
[----:B------:R-:W-:Y:S01]  /*1780*/  MOV R13, RZ ;  /* 0x000000ff000d7202 */ /* 0x000fe20000000f00 */
[----:B------:R-:W-:-:S02]  /*1790*/  IMAD.U32 R11, RZ, RZ, UR7 ;  /* 0x00000007ff0b7e24 */ /* 0x000fc4000f8e00ff */
[----:B------:R-:W-:Y:S02]  /*17a0*/  IMAD.MOV.U32 R8, RZ, RZ, 0x70 ;  /* 0x00000070ff087424 */ /* 0x000fe400078e00ff */
[----:B0-----:R-:W-:-:S07]  /*17b0*/  IMAD.MOV.U32 R12, RZ, RZ, 0x1 ;  /* 0x00000001ff0c7424 */ /* 0x001fce00078e00ff */
[----:B------:R-:W-:-:S07]  /*17c0*/  LEPC R20, `(.L_x_7403) ;  /* 0x000000001014794e */ /* 0x000fce0000000000 */
[----:B-1---5:R-:W-:Y:S05]  /*17d0*/  CALL.ABS.NOINC R14 ;  /* 0x000000000e007343 */ /* 0x022fea0003c00000 */
.L_x_7403:
[----:B------:R-:W-:Y:S05]  /*17e0*/  BSYNC B6 ;  /* 0x0000000000067941 */ /* 0x000fea0003800000 */
.L_x_7402:
        /* <DEDUP_REMOVED lines=20> */
.L_x_7405:
[----:B------:R-:W-:Y:S05]  /*1930*/  BSYNC B6 ;  /* 0x0000000000067941 */ /* 0x000fea0003800000 */
.L_x_7404:
[----:B------:R-:W-:Y:S01]  /*1940*/  ULDC.64 UR4, c[0x0][0x9f8] ;  /* 0x00027e0000047ab9 */ /* 0x000fe20000000a00 */
[----:B------:R-:W0:Y:S01]  /*1950*/  LDC.64 R52, c[0x0][0x3f8] ;  /* 0x0000fe00ff347b82 */ /* 0x000e220000000a00 */
[----:B------:R-:W-:-:S04]  /*1960*/  ISETP.NE.U32.AND P0, PT, RZ, UR4, PT ;  /* 0x00000004ff007c0c */ /* 0x000fc8000bf05070 */
[----:B------:R-:W-:-:S03]  /*1970*/  ISETP.NE.AND.EX P0, PT, RZ, UR5, PT, P0 ;  /* 0x00000005ff007c0c */ /* 0x000fc6000bf05300 */
[----:B------:R-:W1:Y:S08]  /*1980*/  LDC.64 R58, c[0x0][0x408] ;  /* 0x00010200ff3a7b82 */ /* 0x000e700000000a00 */
[----:B------:R-:W2:Y:S02]  /*1990*/  LDC R71, c[0x0][0x3f4] ;  /* 0x0000fd00ff477b82 */ /* 0x000ea40000000800 */
[----:B------:R-:W-:-:S04]  /*19a0*/  @P0 IADD3 R4, P1, R211, UR4, RZ ;  /* 0x00000004d3040c10 */ /* 0x000fc8000ff3e0ff */
[----:B------:R-:W-:-:S05]  /*19b0*/  @P0 IADD3.X R5, R212, UR5, RZ, P1, !PT ;  /* 0x00000005d4050c10 */ /* 0x000fca0008ffe4ff */
[----:B------:R3:W4:Y:S01]  /*19c0*/  @P0 LDG.E R27, desc[UR60][R4.64] ;  /* 0x0000003c041b0981 */ /* 0x000722000c1e1900 */
[----:B------:R-:W-:Y:S01]  /*19d0*/  SHF.R.S32.HI R3, RZ, 0x1f, R194 ;  /* 0x0000001fff037819 */ /* 0x000fe200000114c2 */
[----:B------:R-:W-:Y:S01]  /*19e0*/  IMAD.SHL.U32 R82, R204, 0x80, RZ ;  /* 0x00000080cc527824 */ /* 0x000fe200078e00ff */
[----:B------:R-:W-:Y:S01]  /*19f0*/  SHF.R.S32.HI R23, RZ, 0x1f, R22 ;  /* 0x0000001fff177819 */ /* 0x000fe20000011416 */
[----:B------:R-:W2:Y:S01]  /*1a00*/  S2R R30, SR_TID.X ;  /* 0x00000000001e7919 */ /* 0x000ea20000002100 */
[-C--:B0-----:R-:W-:Y:S01]  /*1a10*/  IMAD.WIDE.U32 R8, R194, R52.reuse, R16 ;  /* 0x00000034c2087225 */ /* 0x081fe200078e0010 */
[----:B------:R-:W-:Y:S02]  /*1a20*/  SHF.R.U32.HI R77, RZ, 0x3, R201 ;  /* 0x00000003ff4d7819 */ /* 0x000fe400000116c9 */
[----:B------:R-:W-:Y:S01]  /*1a30*/  LOP3.LUT R82, R82, 0x380, RZ, 0xc0, !PT ;  /* 0x0000038052527812 */ /* 0x000fe200078ec0ff */
[C---:B------:R-:W-:Y:S01]  /*1a40*/  IMAD R0, R3.reuse, R52, RZ ;  /* 0x0000003403007224 */ /* 0x040fe200078e02ff */
[----:B------:R-:W-:Y:S01]  /*1a50*/  SHF.L.U64.HI R86, R52, 0x6, R53 ;  /* 0x0000000634567819 */ /* 0x000fe20000010235 */
[-C--:B-1----:R-:W-:Y:S01]  /*1a60*/  IMAD R3, R3, R58.reuse, RZ ;  /* 0x0000003a03037224 */ /* 0x082fe200078e02ff */
[----:B------:R-:W-:Y:S01]  /*1a70*/  SHF.R.U32.HI R76, RZ, 0x3, R82 ;  /* 0x00000003ff4c7819 */ /* 0x000fe20000011652 */
[----:B---3--:R-:W-:Y:S01]  /*1a80*/  IMAD.WIDE.U32 R4, R194, R58, R22 ;  /* 0x0000003ac2047225 */ /* 0x008fe200078e0016 */
[----:B--2---:R-:W-:-:S02]  /*1a90*/  ISETP.GE.AND P0, PT, R16, R71, PT ;  /* 0x000000471000720c */ /* 0x004fc40003f06270 */
[----:B------:R-:W-:Y:S01]  /*1aa0*/  SHF.L.U64.HI R85, R52, 0x7, R53 ;  /* 0x0000000734557819 */ /* 0x000fe20000010235 */
[C---:B------:R-:W-:Y:S01]  /*1ab0*/  IMAD R15, R194.reuse, R59, R3 ;  /* 0x0000003bc20f7224 */ /* 0x040fe200078e0203 */
[----:B------:R-:W-:Y:S01]  /*1ac0*/  SEL R3, R71, RZ, P0 ;  /* 0x000000ff47037207 */ /* 0x000fe20000000000 */
[----:B------:R-:W-:Y:S01]  /*1ad0*/  IMAD R13, R194, R53, R0 ;  /* 0x00000035c20d7224 */ /* 0x000fe200078e0200 */
[----:B------:R-:W-:Y:S01]  /*1ae0*/  SHF.L.U64.HI R81, R58, 0x6, R59 ;  /* 0x000000063a517819 */ /* 0x000fe2000001023b */
[----:B------:R-:W-:Y:S01]  /*1af0*/  IMAD.WIDE.U32 R6, R194, R52, R22 ;  /* 0x00000034c2067225 */ /* 0x000fe200078e0016 */
[----:B------:R-:W-:Y:S02]  /*1b00*/  IADD3 R5, R5, R15, RZ ;  /* 0x0000000f05057210 */ /* 0x000fe40007ffe0ff */
[----:B------:R-:W-:Y:S01]  /*1b10*/  SHF.L.U64.HI R80, R58, 0x7, R59 ;  /* 0x000000073a507819 */ /* 0x000fe2000001023b */
[----:B------:R-:W-:Y:S01]  /*1b20*/  IMAD.IADD R3, R16, 0x1, R3 ;  /* 0x0000000110037824 */ /* 0x000fe200078e0203 */
[----:B------:R-:W-:Y:S01]  /*1b30*/  SHF.L.U32 R79, R58, 0x6, RZ ;  /* 0x000000063a4f7819 */ /* 0x000fe200000006ff */
[----:B------:R-:W-:Y:S01]  /*1b40*/  IMAD.IADD R7, R7, 0x1, R13 ;  /* 0x0000000107077824 */ /* 0x000fe200078e020d */
[----:B------:R-:W-:Y:S01]  /*1b50*/  LOP3.LUT P1, RZ, R204, 0x4, RZ, 0xc0, !PT ;  /* 0x00000004ccff7812 */ /* 0x000fe2000782c0ff */
[----:B------:R-:W-:Y:S01]  /*1b60*/  IMAD.IADD R9, R13, 0x1, R9 ;  /* 0x000000010d097824 */ /* 0x000fe200078e0209 */
[----:B------:R-:W-:Y:S01]  /*1b70*/  SHF.R.S32.HI R0, RZ, 0x1f, R3 ;  /* 0x0000001fff007819 */ /* 0x000fe20000011403 */
[----:B-----5:R-:W-:Y:S01]  /*1b80*/  IMAD.WIDE.U32 R54, R24, R58, R4 ;  /* 0x0000003a18367225 */ /* 0x020fe200078e0004 */
[----:B------:R-:W-:-:S02]  /*1b90*/  SHF.R.S32.HI R13, RZ, 0x1f, R24 ;  /* 0x0000001fff0d7819 */ /* 0x000fc40000011418 */
[--C-:B------:R-:W-:Y:S01]  /*1ba0*/  LOP3.LUT R5, R82, 0x30, R16.reuse, 0xf8, !PT ;  /* 0x0000003052057812 */ /* 0x100fe200078ef810 */
[----:B------:R-:W-:Y:S01]  /*1bb0*/  IMAD.WIDE.U32 R10, R194, R58, R16 ;  /* 0x0000003ac20a7225 */ /* 0x000fe200078e0010 */
[----:B------:R-:W-:Y:S02]  /*1bc0*/  SHF.R.U32.HI R30, RZ, 0x7, R30 ;  /* 0x00000007ff1e7819 */ /* 0x000fe4000001161e */
[----:B------:R-:W-:Y:S01]  /*1bd0*/  LEA.HI R3, R0, R3, RZ, 0x4 ;  /* 0x0000000300037211 */ /* 0x000fe200078f20ff */
[-C--:B------:R-:W-:Y:S01]  /*1be0*/  IMAD R0, R13, R52.reuse, RZ ;  /* 0x000000340d007224 */ /* 0x080fe200078e02ff */
[----:B------:R-:W-:Y:S01]  /*1bf0*/  ISETP.NE.AND P6, PT, R30, 0x1, PT ;  /* 0x000000011e00780c */ /* 0x000fe20003fc5270 */
[----:B------:R-:W-:Y:S01]  /*1c00*/  IMAD.WIDE.U32 R20, R24, R52, R6 ;  /* 0x0000003418147225 */ /* 0x000fe200078e0006 */
[----:B------:R-:W-:Y:S02]  /*1c10*/  LOP3.LUT R68, R5, R76, RZ, 0x3c, !PT ;  /* 0x0000004c05447212 */ /* 0x000fe400078e3cff */
[--C-:B------:R-:W-:Y:S01]  /*1c20*/  LOP3.LUT R5, R82, 0x70, R3.reuse, 0xf8, !PT ;  /* 0x0000007052057812 */ /* 0x100fe200078ef803 */
[----:B------:R-:W-:Y:S01]  /*1c30*/  VIADD R74, R30, 0x8 ;  /* 0x000000081e4a7836 */ /* 0x000fe20000000000 */
[----:B------:R-:W-:Y:S01]  /*1c40*/  LOP3.LUT R4, R200, 0x70, R3, 0xf8, !PT ;  /* 0x00000070c8047812 */ /* 0x000fe200078ef803 */
[----:B------:R-:W-:Y:S01]  /*1c50*/  IMAD.IADD R11, R15, 0x1, R11 ;  /* 0x000000010f0b7824 */ /* 0x000fe200078e020b */
[----:B------:R-:W-:Y:S01]  /*1c60*/  LOP3.LUT R6, R201, 0x70, R3, 0xf8, !PT ;  /* 0x00000070c9067812 */ /* 0x000fe200078ef803 */
[----:B------:R-:W-:Y:S01]  /*1c70*/  IMAD R13, R13, R58, RZ ;  /* 0x0000003a0d0d7224 */ /* 0x000fe200078e02ff */
[----:B------:R-:W-:Y:S01]  /*1c80*/  SHF.R.U32.HI R30, RZ, 0x3, R200 ;  /* 0x00000003ff1e7819 */ /* 0x000fe200000116c8 */
[----:B------:R-:W-:Y:S01]  /*1c90*/  IMAD R15, R24, R53, R0 ;  /* 0x00000035180f7224 */ /* 0x000fe200078e0200 */
[----:B------:R-:W-:Y:S01]  /*1ca0*/  LOP3.LUT R0, R5, R76, RZ, 0x3c, !PT ;  /* 0x0000004c05007212 */ /* 0x000fe200078e3cff */
[----:B------:R-:W-:Y:S05]  /*1cb0*/  @!P6 WARPSYNC.ALL ;  /* 0x000000000000e948 */ /* 0x000fea0003800000 */
[----:B------:R-:W-:Y:S01]  /*1cc0*/  IMAD R29, R53, 0xa0, RZ ;  /* 0x000000a0351d7824 */ /* 0x000fe200078e02ff */
[----:B------:R-:W-:Y:S01]  /*1cd0*/  ULDC UR4, c[0x0][0x2f4] ;  /* 0x0000bd0000047ab9 */ /* 0x000fe20000000800 */
[----:B------:R-:W-:Y:S01]  /*1ce0*/  IMAD.SHL.U32 R84, R52, 0x40, RZ ;  /* 0x0000004034547824 */ /* 0x000fe200078e00ff */
[----:B------:R-:W-:Y:S01]  /*1cf0*/  LOP3.LUT R4, R4, R30, RZ, 0x3c, !PT ;  /* 0x0000001e04047212 */ /* 0x000fe200078e3cff */
[----:B------:R-:W-:Y:S01]  /*1d00*/  IMAD.SHL.U32 R83, R52, 0x80, RZ ;  /* 0x0000008034537824 */ /* 0x000fe200078e00ff */
[----:B------:R-:W-:Y:S01]  /*1d10*/  LOP3.LUT R5, R6, R77, RZ, 0x3c, !PT ;  /* 0x0000004d06057212 */ /* 0x000fe200078e3cff */
[----:B------:R-:W-:Y:S01]  /*1d20*/  IMAD.WIDE.U32 R50, R24, R52, R8 ;  /* 0x0000003418327225 */ /* 0x000fe200078e0008 */
[----:B------:R-:W-:-:S02]  /*1d30*/  LOP3.LUT R62, R3, 0xfffffff0, RZ, 0xc0, !PT ;  /* 0xfffffff0033e7812 */ /* 0x000fc400078ec0ff */
[----:B------:R-:W-:Y:S01]  /*1d40*/  ISETP.GE.AND P2, PT, R19, UR4, PT ;  /* 0x0000000413007c0c */ /* 0x000fe2000bf46270 */
[----:B------:R-:W-:Y:S01]  /*1d50*/  IMAD.WIDE.U32 R52, R52, 0xa0, RZ ;  /* 0x000000a034347825 */ /* 0x000fe200078e00ff */
[----:B------:R-:W-:Y:S02]  /*1d60*/  SHF.R.S32.HI R63, RZ, 0x4, R3 ;  /* 0x00000004ff3f7819 */ /* 0x000fe40000011403 */
[----:B------:R-:W-:Y:S01]  /*1d70*/  SHF.R.S32.HI R75, RZ, 0x1f, R170 ;  /* 0x0000001fff4b7819 */ /* 0x000fe200000114aa */
[----:B------:R-:W-:Y:S01]  /*1d80*/  IMAD R13, R24, R59, R13 ;  /* 0x0000003b180d7224 */ /* 0x000fe200078e020d */
[----:B------:R-:W-:Y:S01]  /*1d90*/  IADD3 R70, R53, R29, RZ ;  /* 0x0000001d35467210 */ /* 0x000fe20007ffe0ff */
[----:B------:R-:W-:Y:S01]  /*1da0*/  IMAD R69, R59, 0xa0, RZ ;  /* 0x000000a03b457824 */ /* 0x000fe200078e02ff */
[----:B------:R-:W-:Y:S01]  /*1db0*/  ISETP.GE.AND P1, PT, R16, UR4, PT ;  /* 0x0000000410007c0c */ /* 0x000fe2000bf26270 */
[----:B------:R-:W-:Y:S01]  /*1dc0*/  IMAD.SHL.U32 R78, R58, 0x80, RZ ;  /* 0x000000803a4e7824 */ /* 0x000fe200078e00ff */
[----:B------:R-:W-:Y:S01]  /*1dd0*/  IADD3 R65, R55, R13, RZ ;  /* 0x0000000d37417210 */ /* 0x000fe20007ffe0ff */
[----:B------:R-:W-:Y:S01]  /*1de0*/  IMAD.WIDE.U32 R56, R24, R58, R10 ;  /* 0x0000003a18387225 */ /* 0x000fe200078e000a */
[----:B------:R-:W-:-:S02]  /*1df0*/  P2R R89, PR, RZ, 0x4 ;  /* 0x00000004ff597803 */ /* 0x000fc40000000000 */
[----:B------:R-:W-:Y:S01]  /*1e00*/  SHF.R.S32.HI R60, RZ, 0x1f, R62 ;  /* 0x0000001fff3c7819 */ /* 0x000fe2000001143e */
[----:B------:R-:W-:-:S04]  /*1e10*/  IMAD.WIDE.U32 R58, R58, 0xa0, RZ ;  /* 0x000000a03a3a7825 */ /* 0x000fc800078e00ff */
[----:B------:R-:W-:Y:S02]  /*1e20*/  IMAD.IADD R49, R203, 0x1, R0 ;  /* 0x00000001cb317824 */ /* 0x000fe400078e0200 */
[----:B------:R-:W-:Y:S02]  /*1e30*/  IMAD.IADD R87, R87, 0x1, R28 ;  /* 0x0000000157577824 */ /* 0x000fe400078e021c */
[----:B------:R-:W-:Y:S02]  /*1e40*/  IMAD R73, R228, 0x40, R194 ;  /* 0x00000040e4497824 */ /* 0x000fe400078e02c2 */
[----:B------:R-:W-:Y:S02]  /*1e50*/  IMAD.SHL.U32 R71, R71, 0x2, RZ ;  /* 0x0000000247477824 */ /* 0x000fe400078e00ff */
[----:B------:R-:W-:Y:S02]  /*1e60*/  IMAD.IADD R69, R59, 0x1, R69 ;  /* 0x000000013b457824 */ /* 0x000fe400078e0245 */
[----:B------:R-:W-:-:S02]  /*1e70*/  IMAD.IADD R68, R203, 0x1, R68 ;  /* 0x00000001cb447824 */ /* 0x000fc400078e0244 */
[----:B------:R-:W-:Y:S02]  /*1e80*/  IMAD.IADD R67, R21, 0x1, R15 ;  /* 0x0000000115437824 */ /* 0x000fe400078e020f */
[----:B------:R-:W-:Y:S02]  /*1e90*/  IMAD.IADD R66, R15, 0x1, R51 ;  /* 0x000000010f427824 */ /* 0x000fe400078e0233 */
[----:B------:R-:W-:Y:S02]  /*1ea0*/  IMAD.IADD R64, R13, 0x1, R57 ;  /* 0x000000010d407824 */ /* 0x000fe400078e0239 */
[----:B------:R-:W-:Y:S02]  /*1eb0*/  IMAD.IADD R3, R205, 0x1, R4 ;  /* 0x00000001cd037824 */ /* 0x000fe400078e0204 */
[----:B------:R-:W-:Y:S01]  /*1ec0*/  IMAD.IADD R0, R206, 0x1, R5 ;  /* 0x00000001ce007824 */ /* 0x000fe200078e0205 */
[----:B----4-:R-:W-:Y:S01]  /*1ed0*/  SHF.R.S32.HI R61, RZ, 0x1f, R27 ;  /* 0x0000001fff3d7819 */ /* 0x010fe2000001141b */
[----:B------:R-:W-:Y:S06]  /*1ee0*/  @!P6 BAR.SYNC.DEFER_BLOCKING 0x9, 0x100 ;  /* 0x024400000000eb1d */ /* 0x000fec0000010000 */
.L_x_7480:
[----:B------:R-:W0:Y:S01]  /*1ef0*/  LDC R94, c[0x0][0x430] ;  /* 0x00010c00ff5e7b82 */ /* 0x000e220000000800 */
[----:B------:R-:W-:Y:S02]  /*1f00*/  IADD3 R2, R2, -0x1, RZ ;  /* 0xffffffff02027810 */ /* 0x000fe40007ffe0ff */
[----:B------:R-:W-:-:S03]  /*1f10*/  MOV R93, RZ ;  /* 0x000000ff005d7202 */ /* 0x000fc60000000f00 */
[----:B------:R-:W-:Y:S02]  /*1f20*/  IMAD R8, R2, 0xa0, R73 ;  /* 0x000000a002087824 */ /* 0x000fe400078e0249 */
[----:B------:R-:W1:Y:S02]  /*1f30*/  LDC R105, c[0x0][0x3f4] ;  /* 0x0000fd00ff697b82 */ /* 0x000e640000000800 */
[----:B------:R-:W-:Y:S01]  /*1f40*/  IMAD.IADD R11, R87, 0x1, R8 ;  /* 0x00000001570b7824 */ /* 0x000fe200078e0208 */
[----:B------:R-:W-:-:S03]  /*1f50*/  ISETP.GE.AND P2, PT, R8, R48, PT ;  /* 0x000000300800720c */ /* 0x000fc60003f46270 */
[----:B------:R-:W-:Y:S01]  /*1f60*/  IMAD.MOV.U32 R9, RZ, RZ, R11 ;  /* 0x000000ffff097224 */ /* 0x000fe200078e000b */
[----:B------:R-:W-:Y:S02]  /*1f70*/  ISETP.GT.OR P2, PT, R73, 0x9f, P2 ;  /* 0x0000009f4900780c */ /* 0x000fe40001744670 */
[----:B0-----:R-:W-:-:S11]  /*1f80*/  ISETP.NE.AND P3, PT, R94, 0x1, PT ;  /* 0x000000015e00780c */ /* 0x001fd60003f65270 */
[----:B------:R-:W0:Y:S08]  /*1f90*/  @!P2 LDC.64 R6, c[0x0][0x428] ;  /* 0x00010a00ff06ab82 */ /* 0x000e300000000a00 */
[----:B--2---:R-:W2:Y:S08]  /*1fa0*/  @!P2 LDC.64 R12, c[0x0][0x418] ;  /* 0x00010600ff0cab82 */ /* 0x004eb00000000a00 */
[----:B------:R-:W3:Y:S08]  /*1fb0*/  @P3 LDC R4, c[0x0][0x434] ;  /* 0x00010d00ff043b82 */ /* 0x000ef00000000800 */
[----:B----4-:R-:W4:Y:S01]  /*1fc0*/  @P3 LDC R5, c[0x0][0x438] ;  /* 0x00010e00ff053b82 */ /* 0x010f220000000800 */
        /* <DEDUP_REMOVED lines=10> */
[----:B------:R-:W-:-:S03]  /*2070*/  LOP3.LUT P4, RZ, R204, 0x4, RZ, 0xc0, !PT ;  /* 0x00000004ccff7812 */ /* 0x000fc6000788c0ff */
[----:B------:R0:W5:Y:S01]  /*2080*/  @!P2 LDG.E R93, desc[UR60][R6.64] ;  /* 0x0000003c065da981 */ /* 0x000162000c1e1900 */
[----:B------:R-:W-:Y:S01]  /*2090*/  ISETP.GT.AND P2, PT, R2, R26, PT ;  /* 0x0000001a0200720c */ /* 0x000fe20003f44270 */
[----:B------:R-:W-:Y:S01]  /*20a0*/  IMAD R5, R192, 0x5000, R68 ;  /* 0x00005000c0057824 */ /* 0x000fe200078e0244 */
[----:B------:R-:W-:Y:S05]  /*20b0*/  YIELD ;  /* 0x0000000000007946 */ /* 0x000fea0003800000 */
[----:B------:R-:W-:Y:S01]  /*20c0*/  P2R R90, PR, RZ, 0x4 ;  /* 0x00000004ff5a7803 */ /* 0x000fe20000000000 */
[----:B------:R-:W-:Y:S01]  /*20d0*/  VIADD R91, R5, 0x40 ;  /* 0x00000040055b7836 */ /* 0x000fe20000000000 */
[----:B-1----:R-:W-:Y:S01]  /*20e0*/  ISETP.GE.AND P2, PT, R105, 0x1, PT ;  /* 0x000000016900780c */ /* 0x002fe20003f46270 */
[----:B------:R-:W-:Y:S01]  /*20f0*/  @P4 VIADD R91, R5, 0xffffffc0 ;  /* 0xffffffc0055b4836 */ /* 0x000fe20000000000 */
[----:B------:R-:W-:Y:S01]  /*2100*/  BSSY B0, `(.L_x_7406) ;  /* 0x00006f1000007945 */ /* 0x000fe20003800000 */
[----:B------:R-:W-:-:S02]  /*2110*/  IMAD.MOV R9, RZ, RZ, -R9 ;  /* 0x000000ffff097224 */ /* 0x000fc400078e0a09 */
[C---:B------:R-:W-:Y:S01]  /*2120*/  IMAD.IADD R92, R18.reuse, 0x1, R5 ;  /* 0x00000001125c7824 */ /* 0x040fe200078e0205 */
[----:B------:R-:W-:Y:S01]  /*2130*/  IADD3 R91, R18, R91, RZ ;  /* 0x0000005b125b7210 */ /* 0x000fe20007ffe0ff */
[----:B------:R-:W-:-:S06]  /*2140*/  IMAD R94, R94, R9, R11 ;  /* 0x000000095e5e7224 */ /* 0x000fcc00078e020b */
[----:B0-----:R-:W-:Y:S05]  /*2150*/  @!P2 BRA `(.L_x_7407) ;  /* 0x000000680054a947 */ /* 0x001fea0003800000 */
[----:B------:R-:W-:Y:S01]  /*2160*/  SHF.R.S32.HI R95, RZ, 0x1f, R94 ;  /* 0x0000001fff5f7819 */ /* 0x000fe2000001145e */
[----:B------:R-:W-:Y:S01]  /*2170*/  ULDC.64 UR4, c[0x0][0x300] ;  /* 0x0000c00000047ab9 */ /* 0x000fe20000000a00 */
[----:B-----5:R-:W-:Y:S01]  /*2180*/  SHF.R.S32.HI R96, RZ, 0x1f, R93 ;  /* 0x0000001fff607819 */ /* 0x020fe2000001145d */
[----:B------:R-:W-:-:S04]  /*2190*/  IMAD.WIDE.U32 R4, R94, UR4, RZ ;  /* 0x000000045e047c25 */ /* 0x000fc8000f8e00ff */
[----:B------:R-:W-:Y:S02]  /*21a0*/  IMAD R7, R95, UR4, RZ ;  /* 0x000000045f077c24 */ /* 0x000fe4000f8e02ff */
[----:B------:R-:W-:Y:S02]  /*21b0*/  IMAD R97, R2, -0xa0, R48 ;  /* 0xffffff6002617824 */ /* 0x000fe400078e0230 */
[----:B------:R-:W-:Y:S01]  /*21c0*/  IMAD R7, R94, UR5, R7 ;  /* 0x000000055e077c24 */ /* 0x000fe2000f8e0207 */
[----:B------:R-:W-:Y:S02]  /*21d0*/  ULDC.64 UR4, c[0x0][0x310] ;  /* 0x0000c40000047ab9 */ /* 0x000fe40000000a00 */
[----:B------:R-:W-:Y:S01]  /*21e0*/  IMAD R6, R96, UR4, RZ ;  /* 0x0000000460067c24 */ /* 0x000fe2000f8e02ff */
[----:B------:R-:W-:Y:S01]  /*21f0*/  VIMNMX R97, R97, 0xa0, PT ;  /* 0x000000a061617848 */ /* 0x000fe20003fe0100 */
[----:B------:R-:W-:Y:S02]  /*2200*/  IMAD.IADD R5, R5, 0x1, R7 ;  /* 0x0000000105057824 */ /* 0x000fe400078e0207 */
        /* <DEDUP_REMOVED lines=12> */
[----:B------:R-:W-:Y:S02]  /*22d0*/  IMAD R5, R69, R2, RZ ;  /* 0x0000000245057224 */ /* 0x000fe400078e02ff */
[----:B------:R-:W-:Y:S01]  /*22e0*/  IADD3.X R102, R103, UR5, R9, P2, !PT ;  /* 0x0000000567667c10 */ /* 0x000fe200097fe409 */
[C---:B------:R-:W-:Y:S01]  /*22f0*/  IMAD R11, R7.reuse, R52, R4 ;  /* 0x00000034070b7224 */ /* 0x040fe200078e0204 */
[----:B------:R-:W-:Y:S01]  /*2300*/  ISETP.NE.AND P2, PT, RZ, UR4, PT ;  /* 0x00000004ff007c0c */ /* 0x000fe2000bf45270 */
[----:B------:R-:W-:-:S02]  /*2310*/  IMAD R13, R7, R58, R5 ;  /* 0x0000003a070d7224 */ /* 0x000fc400078e0205 */
[----:B------:R-:W-:-:S04]  /*2320*/  IMAD.WIDE.U32 R4, R52, R2, RZ ;  /* 0x0000000234047225 */ /* 0x000fc800078e00ff */
        /* <DEDUP_REMOVED lines=35> */
.L_x_7410:
[----:B------:R-:W-:Y:S05]  /*2560*/  BSYNC B1 ;  /* 0x0000000000017941 */ /* 0x000fea0003800000 */
.L_x_7409:
[----:B------:R-:W-:Y:S01]  /*2570*/  ISETP.GE.AND P3, PT, R221, R97, PT ;  /* 0x00000061dd00720c */ /* 0x000fe20003f66270 */
[----:B------:R-:W-:Y:S01]  /*2580*/  BSSY B1, `(.L_x_7411) ;  /* 0x0000018000017945 */ /* 0x000fe20003800000 */
[----:B-----5:R-:W-:Y:S01]  /*2590*/  MOV R111, R44 ;  /* 0x0000002c006f7202 */ /* 0x020fe20000000f00 */
[----:B------:R-:W-:-:S10]  /*25a0*/  IMAD.MOV.U32 R115, RZ, RZ, R98 ;  /* 0x000000ffff737224 */ /* 0x000fd400078e0062 */
        /* <DEDUP_REMOVED lines=21> */
.L_x_7412:
[----:B------:R-:W-:Y:S05]  /*2700*/  BSYNC B1 ;  /* 0x0000000000017941 */ /* 0x000fea0003800000 */
.L_x_7411:
[----:B------:R-:W-:Y:S01]  /*2710*/  ISETP.GE.AND P4, PT, R227, R97, PT ;  /* 0x00000061e300720c */ /* 0x000fe20003f86270 */
[----:B------:R-:W-:-:S12]  /*2720*/  BSSY B1, `(.L_x_7413) ;  /* 0x0000014000017945 */ /* 0x000fd80003800000 */
[----:B------:R-:W-:Y:S05]  /*2730*/  @P4 BRA `(.L_x_7414) ;  /* 0x0000000000484947 */ /* 0x000fea0003800000 */
[----:B------:R-:W-:Y:S01]  /*2740*/  IADD3 R4, P5, P6, R20, R83, R4 ;  /* 0x0000005314047210 */ /* 0x000fe20007ebe004 */
[----:B------:R-:W-:-:S03]  /*2750*/  ULDC.64 UR4, c[0x0][0x3e8] ;  /* 0x0000fa0000047ab9 */ /* 0x000fc60000000a00 */
        /* <DEDUP_REMOVED lines=16> */
.L_x_7414:
[----:B------:R-:W-:Y:S05]  /*2860*/  BSYNC B1 ;  /* 0x0000000000017941 */ /* 0x000fea0003800000 */
.L_x_7413:
[----:B------:R-:W-:Y:S01]  /*2870*/  ISETP.NE.AND P5, PT, R198, 0x3, PT ;  /* 0x00000003c600780c */ /* 0x000fe20003fa5270 */
[----:B------:R-:W-:Y:S01]  /*2880*/  IMAD.MOV.U32 R114, RZ, RZ, R42 ;  /* 0x000000ffff727224 */ /* 0x000fe200078e002a */
[----:B-----5:R-:W-:Y:S01]  /*2890*/  MOV R112, R38 ;  /* 0x0000002600707202 */ /* 0x020fe20000000f00 */
[----:B------:R-:W-:Y:S01]  /*28a0*/  IMAD.MOV.U32 R121, RZ, RZ, R46 ;  /* 0x000000ffff797224 */ /* 0x000fe200078e002e */
[----:B------:R-:W-:Y:S01]  /*28b0*/  MOV R106, R28 ;  /* 0x0000001c006a7202 */ /* 0x000fe20000000f00 */
        /* <DEDUP_REMOVED lines=8> */
.L_x_7415:
[----:B------:R-:W-:Y:S01]  /*2940*/  IMAD R88, R192, 0x8, R18 ;  /* 0x00000008c0587824 */ /* 0x000fe200078e0212 */
[----:B------:R-:W-:Y:S01]  /*2950*/  SHF.L.U32 R100, R196, 0x1f, RZ ;  /* 0x0000001fc4647819 */ /* 0x000fe200000006ff */
[----:B------:R-:W-:Y:S03]  /*2960*/  BSSY B1, `(.L_x_7416) ;  /* 0x0000003000017945 */ /* 0x000fe60003800000 */
[----:B------:R-:W3:Y:S02]  /*2970*/  SYNCS.PHASECHK.TRANS64.TRYWAIT P6, [R88+URZ+0x22890], R100 ;  /* 0x02289064580075a7 */ /* 0x000ee400080c017f */
[----:B---3--:R-:W-:Y:S05]  /*2980*/  @!P6 BRA `(.L_x_7417) ;  /* 0x000001c40060e947 */ /* 0x008fea0003800000 */
.L_x_7694:
[----:B------:R-:W-:Y:S05]  /*2990*/  BSYNC B1 ;  /* 0x0000000000017941 */ /* 0x000fea0003800000 */
.L_x_7416:
[----:B------:R-:W-:-:S03]  /*29a0*/  UMOV UR4, 0xffffffff ;  /* 0xffffffff00047882 */ /* 0x000fc60000000000 */
[----:B------:R-:W-:Y:S05]  /*29b0*/  BRA.DIV UR4, `(.L_x_7418) ;  /* 0x000001c604687947 */ /* 0x000fea000b800000 */
[----:B------:R4:W0:Y:S04]  /*29c0*/  SHFL.IDX PT, R103, R102, RZ, 0x1c1f ;  /* 0x001c1fff66677589 */ /* 0x00082800000e0000 */
[----:B------:R4:W0:Y:S02]  /*29d0*/  SHFL.IDX PT, R14, R101, RZ, 0x1c1f ;  /* 0x001c1fff650e7589 */ /* 0x00082400000e0000 */
.L_x_7698:
[----:B------:R-:W-:Y:S04]  /*29e0*/  BSSY B1, `(.L_x_7419) ;  /* 0x00000ed000017945 */ /* 0x000fe80003800000 */
[----:B------:R-:W-:Y:S05]  /*29f0*/  @P2 BRA `(.L_x_7420) ;  /* 0x0000000c00ac2947 */ /* 0x000fea0003800000 */
[----:B------:R-:W-:Y:S04]  /*2a00*/  BSSY B2, `(.L_x_7421) ;  /* 0x0000075000027945 */ /* 0x000fe80003800000 */
[----:B------:R-:W-:Y:S05]  /*2a10*/  @P1 BRA `(.L_x_7422) ;  /* 0x0000000400cc1947 */ /* 0x000fea0003800000 */
[----:B--2---:R2:W2:Y:S01]  /*2a20*/  LDS.128 R4, [R92+0x18400] ;  /* 0x018400005c047984 */ /* 0x0044a20000000c00 */
[----:B01----:R-:W-:Y:S01]  /*2a30*/  IADD3 R10, P2, R16, R14, RZ ;  /* 0x0000000e100a7210 */ /* 0x003fe20007f5e0ff */
[----:B------:R-:W-:Y:S04]  /*2a40*/  BSSY B3, `(.L_x_7423) ;  /* 0x000006f000037945 */ /* 0x000fe80003800000 */
[----:B------:R-:W-:Y:S01]  /*2a50*/  IMAD.X R11, R103, 0x1, R17, P2 ;  /* 0x00000001670b7824 */ /* 0x000fe200010e0611 */
[----:B------:R-:W-:-:S13]  /*2a60*/  ISETP.GE.AND P2, PT, R22, R105, PT ;  /* 0x000000691600720c */ /* 0x000fda0003f46270 */
[----:B------:R-:W-:Y:S05]  /*2a70*/  @P2 BRA `(.L_x_7424) ;  /* 0x0000000400ac2947 */ /* 0x000fea0003800000 */
[----:B------:R-:W-:Y:S02]  /*2a80*/  SHF.R.U32.HI R116, RZ, 0x8, R99 ;  /* 0x00000008ff747819 */ /* 0x000fe40000011663 */
[----:B------:R-:W-:Y:S02]  /*2a90*/  LOP3.LUT R13, R47, 0xff, RZ, 0xc0, !PT ;  /* 0x000000ff2f0d7812 */ /* 0x000fe400078ec0ff */
[----:B------:R-:W-:Y:S02]  /*2aa0*/  SHF.R.U32.HI R98, RZ, 0x18, R47 ;  /* 0x00000018ff627819 */ /* 0x000fe4000001162f */
[----:B------:R-:W-:Y:S02]  /*2ab0*/  LOP3.LUT R12, R99, 0xff, RZ, 0xc0, !PT ;  /* 0x000000ff630c7812 */ /* 0x000fe400078ec0ff */
[----:B------:R-:W-:Y:S02]  /*2ac0*/  SHF.R.U32.HI R117, RZ, 0x18, R99 ;  /* 0x00000018ff757819 */ /* 0x000fe40000011663 */
[----:B------:R-:W-:-:S02]  /*2ad0*/  SHF.R.U32.HI R15, RZ, 0x8, R47 ;  /* 0x00000008ff0f7819 */ /* 0x000fc4000001162f */
[----:B------:R-:W-:Y:S01]  /*2ae0*/  PRMT R98, R98, 0x654, R13 ;  /* 0x0000065462627816 */ /* 0x000fe2000000000d */
[----:B------:R-:W-:Y:S01]  /*2af0*/  IMAD.SHL.U32 R13, R116, 0x100, RZ ;  /* 0x00000100740d7824 */ /* 0x000fe200078e00ff */
[----:B------:R-:W-:Y:S02]  /*2b00*/  SHF.R.U32.HI R118, RZ, 0x10, R99 ;  /* 0x00000010ff767819 */ /* 0x000fe40000011663 */
[----:B------:R-:W-:Y:S01]  /*2b10*/  PRMT R46, R117, 0x654, R12 ;  /* 0x00000654752e7816 */ /* 0x000fe2000000000c */
[----:B--2---:R-:W-:Y:S01]  /*2b20*/  IMAD.MOV.U32 R12, RZ, RZ, R4 ;  /* 0x000000ffff0c7224 */ /* 0x004fe200078e0004 */
[----:B------:R-:W-:Y:S02]  /*2b30*/  SHF.R.U32.HI R99, RZ, 0x10, R47 ;  /* 0x00000010ff637819 */ /* 0x000fe4000001162f */
[----:B------:R-:W-:Y:S02]  /*2b40*/  SHF.L.U32 R15, R15, 0x8, RZ ;  /* 0x000000080f0f7819 */ /* 0x000fe400000006ff */
[----:B------:R-:W-:Y:S01]  /*2b50*/  LOP3.LUT R46, R46, 0xff00, R13, 0xf8, !PT ;  /* 0x0000ff002e2e7812 */ /* 0x000fe200078ef80d */
[----:B------:R-:W-:Y:S01]  /*2b60*/  IMAD.U32 R13, R118, 0x10000, RZ ;  /* 0x00010000760d7824 */ /* 0x000fe200078e00ff */
[----:B------:R-:W-:Y:S01]  /*2b70*/  LOP3.LUT R116, R98, 0xff00, R15, 0xf8, !PT ;  /* 0x0000ff0062747812 */ /* 0x000fe200078ef80f */
[----:B------:R-:W-:Y:S01]  /*2b80*/  IMAD.U32 R47, R99, 0x10000, RZ ;  /* 0x00010000632f7824 */ /* 0x000fe200078e00ff */
[----:B------:R-:W-:-:S02]  /*2b90*/  F2FP.F16.E4M3.UNPACK_B R4, R5 ;  /* 0x00000005ff04723e */ /* 0x000fc400020006ff */
[----:B------:R-:W-:Y:S02]  /*2ba0*/  F2FP.F16.E4M3.UNPACK_B R15, R121.H1 ;  /* 0x00000079ff0f723e */ /* 0x000fe400030006ff */
[----:B------:R-:W-:Y:S02]  /*2bb0*/  F2FP.F16.E4M3.UNPACK_B R5, R5.H1 ;  /* 0x00000005ff05723e */ /* 0x000fe400030006ff */
[----:B------:R-:W-:Y:S01]  /*2bc0*/  LOP3.LUT R98, R46, 0xff0000, R13, 0xf8, !PT ;  /* 0x00ff00002e627812 */ /* 0x000fe200078ef80d */
[--C-:B------:R-:W-:Y:S01]  /*2bd0*/  HADD2.F32 R13, -RZ, R4.reuse.H1_H1 ;  /* 0x30000004ff0d7230 */ /* 0x100fe20000004100 */
[----:B------:R-:W-:Y:S01]  /*2be0*/  LOP3.LUT R117, R116, 0xff0000, R47, 0xf8, !PT ;  /* 0x00ff000074757812 */ /* 0x000fe200078ef82f */
[--C-:B------:R-:W-:Y:S01]  /*2bf0*/  HADD2.F32 R99, -RZ, R15.reuse.H0_H0 ;  /* 0x2000000fff637230 */ /* 0x100fe20000004100 */
[-C--:B------:R-:W-:Y:S01]  /*2c00*/  F2FP.F16.E4M3.UNPACK_B R46, R115.reuse.H1 ;  /* 0x00000073ff2e723e */ /* 0x080fe200030006ff */
[----:B------:R-:W-:Y:S01]  /*2c10*/  HADD2.F32 R116, -RZ, R15.H1_H1 ;  /* 0x3000000fff747230 */ /* 0x000fe20000004100 */
[----:B------:R-:W-:Y:S01]  /*2c20*/  F2FP.F16.E4M3.UNPACK_B R115, R115 ;  /* 0x00000073ff73723e */ /* 0x000fe200020006ff */
[----:B------:R-:W-:-:S02]  /*2c30*/  HADD2.F32 R4, -RZ, R4.H0_H0 ;  /* 0x20000004ff047230 */ /* 0x000fc40000004100 */
[-C--:B------:R-:W-:Y:S01]  /*2c40*/  FMUL.FTZ R119, R13, R99.reuse ;  /* 0x000000630d777220 */ /* 0x080fe20000410000 */
[--C-:B------:R-:W-:Y:S02]  /*2c50*/  HADD2.F32 R15, -RZ, R5.reuse.H1_H1 ;  /* 0x30000005ff0f7230 */ /* 0x100fe40000004100 */
[--C-:B------:R-:W-:Y:S02]  /*2c60*/  HADD2.F32 R47, -RZ, R46.reuse.H0_H0 ;  /* 0x2000002eff2f7230 */ /* 0x100fe40000004100 */
[C---:B------:R-:W-:Y:S01]  /*2c70*/  FMUL.FTZ R118, R4.reuse, R99 ;  /* 0x0000006304767220 */ /* 0x040fe20000410000 */
[----:B------:R-:W-:Y:S02]  /*2c80*/  HADD2.F32 R5, -RZ, R5.H0_H0 ;  /* 0x20000005ff057230 */ /* 0x000fe40000004100 */
[-C--:B------:R-:W-:Y:S01]  /*2c90*/  FMUL.FTZ R122, R15, R116.reuse ;  /* 0x000000740f7a7220 */ /* 0x080fe20000410000 */
[----:B------:R-:W-:Y:S01]  /*2ca0*/  HADD2.F32 R46, -RZ, R46.H1_H1 ;  /* 0x3000002eff2e7230 */ /* 0x000fe20000004100 */
[----:B------:R-:W-:Y:S01]  /*2cb0*/  F2FP.F16.E4M3.UNPACK_B R99, R121 ;  /* 0x00000079ff63723e */ /* 0x000fe200020006ff */
[-C--:B------:R-:W-:Y:S01]  /*2cc0*/  FFMA.FTZ R4, R4, R47.reuse, -R119 ;  /* 0x0000002f04047223 */ /* 0x080fe20000010877 */
[----:B------:R-:W-:Y:S01]  /*2cd0*/  FFMA.FTZ R121, R13, R47, R118 ;  /* 0x0000002f0d797223 */ /* 0x000fe20000010076 */
[C---:B------:R-:W-:Y:S01]  /*2ce0*/  FMUL.FTZ R116, R5.reuse, R116 ;  /* 0x0000007405747220 */ /* 0x040fe20000410000 */
[----:B------:R-:W-:Y:S01]  /*2cf0*/  FFMA.FTZ R47, R5, R46, -R122 ;  /* 0x0000002e052f7223 */ /* 0x000fe2000001087a */
[----:B------:R-:W-:-:S02]  /*2d00*/  F2FP.F16.E4M3.UNPACK_B R5, R12.H1 ;  /* 0x0000000cff05723e */ /* 0x000fc400030006ff */
[----:B------:R-:W-:Y:S01]  /*2d10*/  F2FP.F16.E4M3.UNPACK_B R12, R12 ;  /* 0x0000000cff0c723e */ /* 0x000fe200020006ff */
[----:B------:R-:W-:Y:S01]  /*2d20*/  FFMA.FTZ R124, R15, R46, R116 ;  /* 0x0000002e0f7c7223 */ /* 0x000fe20000010074 */
[----:B------:R-:W-:Y:S02]  /*2d30*/  HADD2.F32 R116, -RZ, R99.H1_H1 ;  /* 0x30000063ff747230 */ /* 0x000fe40000004100 */
[--C-:B------:R-:W-:Y:S02]  /*2d40*/  HADD2.F32 R13, -RZ, R5.reuse.H0_H0 ;  /* 0x20000005ff0d7230 */ /* 0x100fe40000004100 */
[----:B------:R-:W-:Y:S01]  /*2d50*/  HADD2.F32 R15, -RZ, R5.H1_H1 ;  /* 0x30000005ff0f7230 */ /* 0x000fe20000004100 */
[----:B------:R-:W-:Y:S01]  /*2d60*/  F2FP.SATFINITE.E4M3.F32.PACK_AB_MERGE_C R125, R124, R47, RZ ;  /* 0x0000002f7c7d723e */ /* 0x000fe200048070ff */
[----:B------:R-:W-:Y:S02]  /*2d70*/  HADD2.F32 R5, -RZ, R12.H0_H0 ;  /* 0x2000000cff057230 */ /* 0x000fe40000004100 */
[----:B------:R-:W-:Y:S01]  /*2d80*/  FMUL.FTZ R122, R13, R116 ;  /* 0x000000740d7a7220 */ /* 0x000fe20000410000 */
[----:B------:R-:W-:-:S02]  /*2d90*/  HADD2.F32 R99, -RZ, R99.H0_H0 ;  /* 0x20000063ff637230 */ /* 0x000fc40000004100 */
[----:B------:R-:W-:Y:S01]  /*2da0*/  FMUL.FTZ R118, R15, R116 ;  /* 0x000000740f767220 */ /* 0x000fe20000410000 */
[----:B------:R-:W-:Y:S01]  /*2db0*/  HADD2.F32 R12, -RZ, R12.H1_H1 ;  /* 0x3000000cff0c7230 */ /* 0x000fe20000004100 */
[-C--:B------:R-:W-:Y:S01]  /*2dc0*/  F2FP.F16.E4M3.UNPACK_B R47, R117.reuse.H1 ;  /* 0x00000075ff2f723e */ /* 0x080fe200030006ff */
[--C-:B------:R-:W-:Y:S01]  /*2dd0*/  HADD2.F32 R46, -RZ, R115.reuse.H1_H1 ;  /* 0x30000073ff2e7230 */ /* 0x100fe20000004100 */
[----:B------:R-:W-:Y:S01]  /*2de0*/  F2FP.F16.E4M3.UNPACK_B R117, R117 ;  /* 0x00000075ff75723e */ /* 0x000fe200020006ff */
[----:B------:R-:W-:Y:S02]  /*2df0*/  HADD2.F32 R115, -RZ, R115.H0_H0 ;  /* 0x20000073ff737230 */ /* 0x000fe40000004100 */
[CC--:B------:R-:W-:Y:S01]  /*2e00*/  FMUL.FTZ R116, R12.reuse, R99.reuse ;  /* 0x000000630c747220 */ /* 0x0c0fe20000410000 */
[----:B------:R-:W-:Y:S01]  /*2e10*/  FMUL.FTZ R99, R5, R99 ;  /* 0x0000006305637220 */ /* 0x000fe20000410000 */
[-C--:B------:R-:W-:Y:S01]  /*2e20*/  FFMA.FTZ R15, R15, R46.reuse, R122 ;  /* 0x0000002e0f0f7223 */ /* 0x080fe2000001007a */
[----:B------:R-:W-:Y:S01]  /*2e30*/  FFMA.FTZ R118, R13, R46, -R118 ;  /* 0x0000002e0d767223 */ /* 0x000fe20000010876 */
[----:B------:R-:W-:Y:S01]  /*2e40*/  F2FP.F16.E4M3.UNPACK_B R46, R98.H1 ;  /* 0x00000062ff2e723e */ /* 0x000fe200030006ff */
[----:B------:R-:W-:Y:S01]  /*2e50*/  FFMA.FTZ R122, R12, R115, R99 ;  /* 0x000000730c7a7223 */ /* 0x000fe20000010063 */
[----:B------:R-:W-:Y:S01]  /*2e60*/  F2FP.F16.E4M3.UNPACK_B R12, R7.H1 ;  /* 0x00000007ff0c723e */ /* 0x000fe200030006ff */
[----:B------:R-:W-:Y:S01]  /*2e70*/  FFMA.FTZ R119, R5, R115, -R116 ;  /* 0x0000007305777223 */ /* 0x000fe20000010874 */
[----:B------:R-:W-:Y:S01]  /*2e80*/  F2FP.SATFINITE.E4M3.F32.PACK_AB_MERGE_C R123, R15, R118, RZ ;  /* 0x000000760f7b723e */ /* 0x000fe200048070ff */
[----:B------:R-:W-:Y:S01]  /*2e90*/  HADD2.F32 R118, -RZ, R47.H1_H1 ;  /* 0x3000002fff767230 */ /* 0x000fe20000004100 */
[----:B------:R-:W-:Y:S01]  /*2ea0*/  F2FP.F16.E4M3.UNPACK_B R5, R6.H1 ;  /* 0x00000006ff05723e */ /* 0x000fe200030006ff */
[--C-:B------:R-:W-:Y:S01]  /*2eb0*/  HADD2.F32 R15, -RZ, R12.reuse.H1_H1 ;  /* 0x3000000cff0f7230 */ /* 0x100fe20000004100 */
[----:B------:R-:W-:Y:S01]  /*2ec0*/  F2FP.F16.E4M3.UNPACK_B R98, R98 ;  /* 0x00000062ff62723e */ /* 0x000fe200020006ff */
[----:B------:R-:W-:Y:S01]  /*2ed0*/  HADD2.F32 R13, -RZ, R12.H0_H0 ;  /* 0x2000000cff0d7230 */ /* 0x000fe20000004100 */
[----:B------:R-:W-:Y:S01]  /*2ee0*/  F2FP.F16.E4M3.UNPACK_B R6, R6 ;  /* 0x00000006ff06723e */ /* 0x000fe200020006ff */
        /* <DEDUP_REMOVED lines=19> */
[----:B------:R-:W-:Y:S02]  /*3020*/  HADD2.F32 R7, -RZ, R7.H1_H1 ;  /* 0x30000007ff077230 */ /* 0x000fe40000004100 */
[----:B------:R-:W-:Y:S01]  /*3030*/  FMUL.FTZ R124, R12, R47 ;  /* 0x0000002f0c7c7220 */ /* 0x000fe20000410000 */
[----:B------:R-:W-:Y:S02]  /*3040*/  HADD2.F32 R46, -RZ, R46.H0_H0 ;  /* 0x2000002eff2e7230 */ /* 0x000fe40000004100 */
        /* <DEDUP_REMOVED lines=9> */
[----:B------:R-:W-:-:S02]  /*30e0*/  F2FP.SATFINITE.E4M3.F32.PACK_AB_MERGE_C R115, R126, R115, RZ ;  /* 0x000000737e73723e */ /* 0x000fc400048070ff */
[----:B------:R-:W-:Y:S02]  /*30f0*/  F2FP.SATFINITE.E4M3.F32.PACK_AB_MERGE_C R5, R121, R4, R125 ;  /* 0x000000047905723e */ /* 0x000fe4000480707d */
[----:B------:R-:W-:Y:S02]  /*3100*/  F2FP.SATFINITE.E4M3.F32.PACK_AB_MERGE_C R4, R122, R119, R123 ;  /* 0x000000777a04723e */ /* 0x000fe4000480707b */
[----:B------:R-:W-:Y:S02]  /*3110*/  F2FP.SATFINITE.E4M3.F32.PACK_AB_MERGE_C R6, R117, R116, R99 ;  /* 0x000000747506723e */ /* 0x000fe40004807063 */
[----:B------:R-:W-:-:S07]  /*3120*/  F2FP.SATFINITE.E4M3.F32.PACK_AB_MERGE_C R7, R124, R13, R115 ;  /* 0x0000000d7c07723e */ /* 0x000fce0004807073 */
.L_x_7424:
[----:B------:R-:W-:Y:S05]  /*3130*/  BSYNC B3 ;  /* 0x0000000000037941 */ /* 0x000fea0003800000 */
.L_x_7423:
[----:B--2---:R0:W-:Y:S02]  /*3140*/  ST.E.128 desc[UR60][R10.64], R4 ;  /* 0x000000040a007985 */ /* 0x0041e4000c101d3c */
.L_x_7422:
[----:B------:R-:W-:Y:S05]  /*3150*/  BSYNC B2 ;  /* 0x0000000000027941 */ /* 0x000fea0003800000 */
.L_x_7421:
[----:B------:R-:W-:-:S13]  /*3160*/  ISETP.NE.AND P2, PT, R89, RZ, PT ;  /* 0x000000ff5900720c */ /* 0x000fda0003f45270 */
[----:B------:R-:W-:Y:S05]  /*3170*/  @P2 BRA `(.L_x_7420) ;  /* 0x0000000400cc2947 */ /* 0x000fea0003800000 */
[----:B0-2---:R0:W2:Y:S01]  /*3180*/  LDS.128 R4, [R91+0x18400] ;  /* 0x018400005b047984 */ /* 0x0050a20000000c00 */
[----:B-1----:R-:W-:Y:S01]  /*3190*/  IADD3 R10, P2, R19, R14, RZ ;  /* 0x0000000e130a7210 */ /* 0x002fe20007f5e0ff */
[----:B------:R-:W-:Y:S04]  /*31a0*/  BSSY B2, `(.L_x_7425) ;  /* 0x000006f000027945 */ /* 0x000fe80003800000 */
[----:B------:R-:W-:Y:S01]  /*31b0*/  IMAD.X R11, R103, 0x1, R193, P2 ;  /* 0x00000001670b7824 */ /* 0x000fe200010e06c1 */
[----:B------:R-:W-:-:S13]  /*31c0*/  ISETP.GE.AND P2, PT, R195, R105, PT ;  /* 0x00000069c300720c */ /* 0x000fda0003f46270 */
[----:B0-----:R-:W-:Y:S05]  /*31d0*/  @P2 BRA `(.L_x_7426) ;  /* 0x0000000400ac2947 */ /* 0x001fea0003800000 */
[----:B------:R-:W-:Y:S02]  /*31e0*/  SHF.R.U32.HI R42, RZ, 0x8, R43 ;  /* 0x00000008ff2a7819 */ /* 0x000fe4000001162b */
[----:B------:R-:W-:Y:S02]  /*31f0*/  SHF.R.U32.HI R15, RZ, 0x8, R45 ;  /* 0x00000008ff0f7819 */ /* 0x000fe4000001162d */
[----:B------:R-:W-:Y:S01]  /*3200*/  SHF.R.U32.HI R46, RZ, 0x18, R43 ;  /* 0x00000018ff2e7819 */ /* 0x000fe2000001162b */
[----:B------:R-:W-:Y:S01]  /*3210*/  IMAD.SHL.U32 R42, R42, 0x100, RZ ;  /* 0x000001002a2a7824 */ /* 0x000fe200078e00ff */
[----:B------:R-:W-:Y:S02]  /*3220*/  LOP3.LUT R13, R43, 0xff, RZ, 0xc0, !PT ;  /* 0x000000ff2b0d7812 */ /* 0x000fe400078ec0ff */
[----:B------:R-:W-:Y:S02]  /*3230*/  SHF.R.U32.HI R47, RZ, 0x18, R45 ;  /* 0x00000018ff2f7819 */ /* 0x000fe4000001162d */
[----:B------:R-:W-:-:S02]  /*3240*/  LOP3.LUT R12, R45, 0xff, RZ, 0xc0, !PT ;  /* 0x000000ff2d0c7812 */ /* 0x000fc400078ec0ff */
[----:B------:R-:W-:Y:S02]  /*3250*/  SHF.R.U32.HI R44, RZ, 0x10, R43 ;  /* 0x00000010ff2c7819 */ /* 0x000fe4000001162b */
[----:B--2---:R-:W-:Y:S01]  /*3260*/  MOV R14, R7 ;  /* 0x00000007000e7202 */ /* 0x004fe20000000f00 */
[----:B------:R-:W-:Y:S01]  /*3270*/  IMAD.SHL.U32 R7, R15, 0x100, RZ ;  /* 0x000001000f077824 */ /* 0x000fe200078e00ff */
[----:B------:R-:W-:Y:S01]  /*3280*/  SHF.R.U32.HI R45, RZ, 0x10, R45 ;  /* 0x00000010ff2d7819 */ /* 0x000fe2000001162d */
[----:B------:R-:W-:Y:S01]  /*3290*/  IMAD.U32 R44, R44, 0x10000, RZ ;  /* 0x000100002c2c7824 */ /* 0x000fe200078e00ff */
[----:B------:R-:W-:Y:S02]  /*32a0*/  PRMT R13, R46, 0x654, R13 ;  /* 0x000006542e0d7816 */ /* 0x000fe4000000000d */
[----:B------:R-:W-:Y:S02]  /*32b0*/  PRMT R12, R47, 0x654, R12 ;  /* 0x000006542f0c7816 */ /* 0x000fe4000000000c */
        /* <DEDUP_REMOVED lines=19> */
[----:B------:R-:W-:Y:S01]  /*33f0*/  FFMA.FTZ R99, R7, R42, -R98 ;  /* 0x0000002a07637223 */ /* 0x000fe20000010862 */
[----:B------:R-:W-:Y:S02]  /*3400*/  HADD2.F32 R44, -RZ, R15.H1_H1 ;  /* 0x3000000fff2c7230 */ /* 0x000fe40000004100 */
[----:B------:R-:W-:Y:S01]  /*3410*/  FMUL.FTZ R98, R13, R46 ;  /* 0x0000002e0d627220 */ /* 0x000fe20000410000 */
[----:B------:R-:W-:Y:S01]  /*3420*/  FFMA.FTZ R116, R12, R42, R47 ;  /* 0x0000002a0c747223 */ /* 0x000fe2000001002f */
[C---:B------:R-:W-:Y:S01]  /*3430*/  FMUL.FTZ R118, R5.reuse, R46 ;  /* 0x0000002e05767220 */ /* 0x040fe20000410000 */
[----:B------:R-:W-:Y:S01]  /*3440*/  F2FP.F16.E4M3.UNPACK_B R111, R111 ;  /* 0x0000006fff6f723e */ /* 0x000fe200020006ff */
[----:B------:R-:W-:Y:S01]  /*3450*/  FFMA.FTZ R46, R5, R44, -R98 ;  /* 0x0000002c052e7223 */ /* 0x000fe20000010862 */
[-C--:B------:R-:W-:Y:S01]  /*3460*/  F2FP.F16.E4M3.UNPACK_B R5, R4.reuse.H1 ;  /* 0x00000004ff05723e */ /* 0x080fe200030006ff */
[--C-:B------:R-:W-:Y:S01]  /*3470*/  HADD2.F32 R15, -RZ, R114.reuse.H1_H1 ;  /* 0x30000072ff0f7230 */ /* 0x100fe20000004100 */
[----:B------:R-:W-:Y:S01]  /*3480*/  F2FP.F16.E4M3.UNPACK_B R4, R4 ;  /* 0x00000004ff04723e */ /* 0x000fe200020006ff */
[----:B------:R-:W-:-:S02]  /*3490*/  HADD2.F32 R114, -RZ, R114.H0_H0 ;  /* 0x20000072ff727230 */ /* 0x000fc40000004100 */
[----:B------:R-:W-:Y:S01]  /*34a0*/  FFMA.FTZ R103, R13, R44, R118 ;  /* 0x0000002c0d677223 */ /* 0x000fe20000010076 */
[--C-:B------:R-:W-:Y:S02]  /*34b0*/  HADD2.F32 R7, -RZ, R5.reuse.H0_H0 ;  /* 0x20000005ff077230 */ /* 0x100fe40000004100 */
[----:B------:R-:W-:Y:S02]  /*34c0*/  HADD2.F32 R12, -RZ, R5.H1_H1 ;  /* 0x30000005ff0c7230 */ /* 0x000fe40000004100 */
[--C-:B------:R-:W-:Y:S02]  /*34d0*/  HADD2.F32 R5, -RZ, R4.reuse.H0_H0 ;  /* 0x20000004ff057230 */ /* 0x100fe40000004100 */
[-C--:B------:R-:W-:Y:S01]  /*34e0*/  FMUL.FTZ R47, R7, R15.reuse ;  /* 0x0000000f072f7220 */ /* 0x080fe20000410000 */
[----:B------:R-:W-:Y:S02]  /*34f0*/  HADD2.F32 R4, -RZ, R4.H1_H1 ;  /* 0x30000004ff047230 */ /* 0x000fe40000004100 */
[----:B------:R-:W-:Y:S01]  /*3500*/  FMUL.FTZ R44, R12, R15 ;  /* 0x0000000f0c2c7220 */ /* 0x000fe20000410000 */
[----:B------:R-:W-:-:S02]  /*3510*/  HADD2.F32 R13, -RZ, R111.H1_H1 ;  /* 0x3000006fff0d7230 */ /* 0x000fc40000004100 */
[-C--:B------:R-:W-:Y:S01]  /*3520*/  FMUL.FTZ R15, R5, R114.reuse ;  /* 0x00000072050f7220 */ /* 0x080fe20000410000 */
[----:B------:R-:W-:Y:S02]  /*3530*/  HADD2.F32 R111, -RZ, R111.H0_H0 ;  /* 0x2000006fff6f7230 */ /* 0x000fe40000004100 */
[----:B------:R-:W-:Y:S01]  /*3540*/  FMUL.FTZ R42, R4, R114 ;  /* 0x00000072042a7220 */ /* 0x000fe20000410000 */
[----:B------:R-:W-:Y:S01]  /*3550*/  F2FP.SATFINITE.E4M3.F32.PACK_AB_MERGE_C R117, R103, R46, RZ ;  /* 0x0000002e6775723e */ /* 0x000fe200048070ff */
[-C--:B------:R-:W-:Y:S01]  /*3560*/  FFMA.FTZ R44, R7, R13.reuse, -R44 ;  /* 0x0000000d072c7223 */ /* 0x080fe2000001082c */
[----:B------:R-:W-:Y:S01]  /*3570*/  FFMA.FTZ R13, R12, R13, R47 ;  /* 0x0000000d0c0d7223 */ /* 0x000fe2000001002f */
[-C--:B------:R-:W-:Y:S01]  /*3580*/  FFMA.FTZ R47, R5, R111.reuse, -R42 ;  /* 0x0000006f052f7223 */ /* 0x080fe2000001082a */
        /* <DEDUP_REMOVED lines=38> */
[C---:B------:R-:W-:Y:S01]  /*37f0*/  FMUL.FTZ R15, R5.reuse, R42 ;  /* 0x0000002a050f7220 */ /* 0x040fe20000410000 */
[-C--:B------:R-:W-:Y:S01]  /*3800*/  FFMA.FTZ R7, R4, R43.reuse, -R7 ;  /* 0x0000002b04077223 */ /* 0x080fe20000010807 */
[----:B------:R-:W-:Y:S01]  /*3810*/  FFMA.FTZ R6, R6, R43, R45 ;  /* 0x0000002b06067223 */ /* 0x000fe2000001002d */
[-C--:B------:R-:W-:Y:S01]  /*3820*/  FFMA.FTZ R12, R5, R13.reuse, -R12 ;  /* 0x0000000d050c7223 */ /* 0x080fe2000001080c */
[----:B------:R-:W-:Y:S01]  /*3830*/  FFMA.FTZ R15, R14, R13, R15 ;  /* 0x0000000d0e0f7223 */ /* 0x000fe2000001000f */
[----:B------:R-:W-:-:S02]  /*3840*/  F2FP.SATFINITE.E4M3.F32.PACK_AB_MERGE_C R111, R111, R114, RZ ;  /* 0x000000726f6f723e */ /* 0x000fc400048070ff */
[----:B------:R-:W-:Y:S02]  /*3850*/  F2FP.SATFINITE.E4M3.F32.PACK_AB_MERGE_C R6, R6, R7, R44 ;  /* 0x000000070606723e */ /* 0x000fe4000480702c */
[----:B------:R-:W-:Y:S02]  /*3860*/  F2FP.SATFINITE.E4M3.F32.PACK_AB_MERGE_C R5, R116, R99, R117 ;  /* 0x000000637405723e */ /* 0x000fe40004807075 */
[----:B------:R-:W-:Y:S02]  /*3870*/  F2FP.SATFINITE.E4M3.F32.PACK_AB_MERGE_C R4, R98, R47, R115 ;  /* 0x0000002f6204723e */ /* 0x000fe40004807073 */
[----:B------:R-:W-:-:S07]  /*3880*/  F2FP.SATFINITE.E4M3.F32.PACK_AB_MERGE_C R7, R15, R12, R111 ;  /* 0x0000000c0f07723e */ /* 0x000fce000480706f */
.L_x_7426:
[----:B------:R-:W-:Y:S05]  /*3890*/  BSYNC B2 ;  /* 0x0000000000027941 */ /* 0x000fea0003800000 */
.L_x_7425:
[----:B--2---:R0:W-:Y:S02]  /*38a0*/  ST.E.128 desc[UR60][R10.64], R4 ;  /* 0x000000040a007985 */ /* 0x0041e4000c101d3c */
.L_x_7420:
[----:B------:R-:W-:Y:S05]  /*38b0*/  BSYNC B1 ;  /* 0x0000000000017941 */ /* 0x000fea0003800000 */
.L_x_7419:
[----:B------:R-:W-:-:S03]  /*38c0*/  UMOV UR4, 0xffffffff ;  /* 0xffffffff00047882 */ /* 0x000fc60000000000 */
[----:B------:R-:W-:Y:S05]  /*38d0*/  BRA.DIV UR4, `(.L_x_7427) ;  /* 0x000001b604e87947 */ /* 0x000fea000b800000 */
[----:B------:R1:W1:Y:S04]  /*38e0*/  SHFL.IDX PT, R42, R102, 0x1, 0x1c1f ;  /* 0x003c1f00662a7f89 */ /* 0x00026800000e0000 */
[----:B0-----:R0:W0:Y:S02]  /*38f0*/  SHFL.IDX PT, R14, R101, 0x1, 0x1c1f ;  /* 0x003c1f00650e7f89 */ /* 0x00102400000e0000 */
.L_x_7702:
[----:B------:R-:W-:Y:S04]  /*3900*/  BSSY B1, `(.L_x_7428) ;  /* 0x00000f0000017945 */ /* 0x000fe80003800000 */
[----:B------:R-:W-:Y:S05]  /*3910*/  @P3 BRA `(.L_x_7429) ;  /* 0x0000000c00b83947 */ /* 0x000fea0003800000 */
[----:B------:R-:W-:Y:S04]  /*3920*/  BSSY B2, `(.L_x_7430) ;  /* 0x0000076000027945 */ /* 0x000fe80003800000 */
[----:B------:R-:W-:Y:S05]  /*3930*/  @P1 BRA `(.L_x_7431) ;  /* 0x0000000400d01947 */ /* 0x000fea0003800000 */
[----:B--2---:R2:W2:Y:S01]  /*3940*/  LDS.128 R4, [R92+0x1a400] ;  /* 0x01a400005c047984 */ /* 0x0044a20000000c00 */
[----:B01----:R-:W-:Y:S01]  /*3950*/  IADD3 R10, P2, R16, R14, RZ ;  /* 0x0000000e100a7210 */ /* 0x003fe20007f5e0ff */
[----:B------:R-:W-:Y:S03]  /*3960*/  BSSY B3, `(.L_x_7432) ;  /* 0x0000070000037945 */ /* 0x000fe60003800000 */
[----:B------:R-:W-:Y:S02]  /*3970*/  IADD3.X R11, R42, R17, RZ, P2, !PT ;  /* 0x000000112a0b7210 */ /* 0x000fe400017fe4ff */
[----:B------:R-:W-:-:S13]  /*3980*/  ISETP.GE.AND P2, PT, R22, R105, PT ;  /* 0x000000691600720c */ /* 0x000fda0003f46270 */
[----:B------:R-:W-:Y:S05]  /*3990*/  @P2 BRA `(.L_x_7433) ;  /* 0x0000000400b02947 */ /* 0x000fea0003800000 */
[----:B------:R-:W-:Y:S01]  /*39a0*/  SHF.R.U32.HI R45, RZ, 0x18, R39 ;  /* 0x00000018ff2d7819 */ /* 0x000fe20000011627 */
[----:B--2---:R-:W-:Y:S01]  /*39b0*/  IMAD.MOV.U32 R15, RZ, RZ, R7 ;  /* 0x000000ffff0f7224 */ /* 0x004fe200078e0007 */
        /* <DEDUP_REMOVED lines=32> */
[----:B------:R-:W-:Y:S01]  /*3bc0*/  FFMA.FTZ R47, R6, R39, -R45 ;  /* 0x00000027062f7223 */ /* 0x000fe2000001082d */
[----:B------:R-:W-:Y:S02]  /*3bd0*/  HADD2.F32 R38, -RZ, R38.H1_H1 ;  /* 0x30000026ff267230 */ /* 0x000fe40000004100 */
[C---:B------:R-:W-:Y:S01]  /*3be0*/  FMUL.FTZ R6, R12.reuse, R43 ;  /* 0x0000002b0c067220 */ /* 0x040fe20000410000 */
        /* <DEDUP_REMOVED lines=50> */
[----:B------:R-:W-:Y:S02]  /*3f10*/  HADD2.F32 R4, -RZ, R13.H0_H0 ;  /* 0x2000000dff047230 */ /* 0x000fe40000004100 */
[----:B------:R-:W-:Y:S01]  /*3f20*/  FFMA.FTZ R46, R5, R6, R46 ;  /* 0x00000006052e7223 */ /* 0x000fe2000001002e */
[----:B------:R-:W-:Y:S01]  /*3f30*/  HADD2.F32 R5, -RZ, R15.H0_H0 ;  /* 0x2000000fff057230 */ /* 0x000fe20000004100 */
[----:B------:R-:W-:Y:S01]  /*3f40*/  F2FP.SATFINITE.E4M3.F32.PACK_AB_MERGE_C R99, R114, R99, RZ ;  /* 0x000000637263723e */ /* 0x000fe200048070ff */
[----:B------:R-:W-:Y:S02]  /*3f50*/  HADD2.F32 R13, -RZ, R13.H1_H1 ;  /* 0x3000000dff0d7230 */ /* 0x000fe40000004100 */
[----:B------:R-:W-:Y:S01]  /*3f60*/  HADD2.F32 R15, -RZ, R15.H1_H1 ;  /* 0x3000000fff0f7230 */ /* 0x000fe20000004100 */
[----:B------:R-:W-:Y:S01]  /*3f70*/  F2FP.SATFINITE.E4M3.F32.PACK_AB_MERGE_C R43, R46, R43, RZ ;  /* 0x0000002b2e2b723e */ /* 0x000fe200048070ff */
[----:B------:R-:W-:-:S02]  /*3f80*/  HADD2.F32 R6, -RZ, R39.H0_H0 ;  /* 0x20000027ff067230 */ /* 0x000fc40000004100 */
[-C--:B------:R-:W-:Y:S01]  /*3f90*/  FMUL.FTZ R7, R13, R44.reuse ;  /* 0x0000002c0d077220 */ /* 0x080fe20000410000 */
[----:B------:R-:W-:Y:S02]  /*3fa0*/  HADD2.F32 R40, -RZ, R40.H0_H0 ;  /* 0x20000028ff287230 */ /* 0x000fe40000004100 */
[C---:B------:R-:W-:Y:S01]  /*3fb0*/  FMUL.FTZ R44, R4.reuse, R44 ;  /* 0x0000002c042c7220 */ /* 0x040fe20000410000 */
        /* <DEDUP_REMOVED lines=10> */
.L_x_7433:
[----:B------:R-:W-:Y:S05]  /*4060*/  BSYNC B3 ;  /* 0x0000000000037941 */ /* 0x000fea0003800000 */
.L_x_7432:
[----:B--2---:R0:W-:Y:S02]  /*4070*/  ST.E.128 desc[UR60][R10.64], R4 ;  /* 0x000000040a007985 */ /* 0x0041e4000c101d3c */
.L_x_7431:
[----:B------:R-:W-:Y:S05]  /*4080*/  BSYNC B2 ;  /* 0x0000000000027941 */ /* 0x000fea0003800000 */
.L_x_7430:
        /* <DEDUP_REMOVED lines=8> */
[----:B------:R-:W-:Y:S01]  /*4110*/  SHF.R.U32.HI R40, RZ, 0x10, R35 ;  /* 0x00000010ff287819 */ /* 0x000fe20000011623 */
[----:B--2---:R-:W-:Y:S01]  /*4120*/  IMAD.MOV.U32 R14, RZ, RZ, R7 ;  /* 0x000000ffff0e7224 */ /* 0x004fe200078e0007 */
[--C-:B------:R-:W-:Y:S01]  /*4130*/  SHF.R.U32.HI R36, RZ, 0x8, R35.reuse ;  /* 0x00000008ff247819 */ /* 0x100fe20000011623 */
[----:B------:R-:W-:Y:S01]  /*4140*/  IMAD.MOV.U32 R13, RZ, RZ, R6 ;  /* 0x000000ffff0d7224 */ /* 0x000fe200078e0006 */
        /* <DEDUP_REMOVED lines=8> */
[----:B------:R-:W-:Y:S02]  /*41d0*/  PRMT R7, R39, 0x654, R12 ;  /* 0x0000065427077816 */ /* 0x000fe4000000000c */
[----:B------:R-:W-:Y:S02]  /*41e0*/  SHF.L.U32 R6, R36, 0x8, RZ ;  /* 0x0000000824067819 */ /* 0x000fe400000006ff */
        /* <DEDUP_REMOVED lines=95> */
.L_x_7435:
[----:B------:R-:W-:Y:S05]  /*47e0*/  BSYNC B2 ;  /* 0x0000000000027941 */ /* 0x000fea0003800000 */
.L_x_7434:
[----:B--2---:R0:W-:Y:S02]  /*47f0*/  ST.E.128 desc[UR60][R10.64], R4 ;  /* 0x000000040a007985 */ /* 0x0041e4000c101d3c */
.L_x_7429:
[----:B------:R-:W-:Y:S05]  /*4800*/  BSYNC B1 ;  /* 0x0000000000017941 */ /* 0x000fea0003800000 */
.L_x_7428:
[----:B------:R-:W-:-:S03]  /*4810*/  UMOV UR4, 0xffffffff ;  /* 0xffffffff00047882 */ /* 0x000fc60000000000 */
[----:B------:R-:W-:Y:S05]  /*4820*/  BRA.DIV UR4, `(.L_x_7436) ;  /* 0x000001aa045c7947 */ /* 0x000fea000b800000 */
[----:B-1--4-:R-:W1:Y:S04]  /*4830*/  SHFL.IDX PT, R102, R102, 0x2, 0x1c1f ;  /* 0x005c1f0066667f89 */ /* 0x012e6800000e0000 */
[----:B0-----:R0:W4:Y:S02]  /*4840*/  SHFL.IDX PT, R14, R101, 0x2, 0x1c1f ;  /* 0x005c1f00650e7f89 */ /* 0x00112400000e0000 */
.L_x_7706:
[----:B------:R-:W-:Y:S05]  /*4850*/  @P4 BRA `(.L_x_7437) ;  /* 0x0000004400ec4947 */ /* 0x000fea0003800000 */
[----:B------:R-:W-:Y:S04]  /*4860*/  BSSY B1, `(.L_x_7438) ;  /* 0x0000076000017945 */ /* 0x000fe80003800000 */
[----:B------:R-:W-:Y:S05]  /*4870*/  @P1 BRA `(.L_x_7439) ;  /* 0x0000000400d01947 */ /* 0x000fea0003800000 */
[----:B--2---:R2:W0:Y:S01]  /*4880*/  LDS.128 R4, [R92+0x1c400] ;  /* 0x01c400005c047984 */ /* 0x0044220000000c00 */
[----:B----4-:R-:W-:Y:S01]  /*4890*/  IADD3 R10, P2, R16, R14, RZ ;  /* 0x0000000e100a7210 */ /* 0x010fe20007f5e0ff */
[----:B------:R-:W-:Y:S03]  /*48a0*/  BSSY B2, `(.L_x_7440) ;  /* 0x0000070000027945 */ /* 0x000fe60003800000 */
[----:B-1----:R-:W-:Y:S02]  /*48b0*/  IADD3.X R11, R102, R17, RZ, P2, !PT ;  /* 0x00000011660b7210 */ /* 0x002fe400017fe4ff */
[----:B------:R-:W-:-:S13]  /*48c0*/  ISETP.GE.AND P2, PT, R22, R105, PT ;  /* 0x000000691600720c */ /* 0x000fda0003f46270 */
[----:B--2---:R-:W-:Y:S05]  /*48d0*/  @P2 BRA `(.L_x_7441) ;  /* 0x0000000400b02947 */ /* 0x004fea0003800000 */
        /* <DEDUP_REMOVED lines=16> */
[----:B------:R-:W-:Y:S02]  /*49e0*/  LOP3.LUT R12, R7, 0xff00, R6, 0xf8, !PT ;  /* 0x0000ff00070c7812 */ /* 0x000fe400078ef806 */
        /* <DEDUP_REMOVED lines=91> */
.L_x_7441:
[----:B------:R-:W-:Y:S05]  /*4fa0*/  BSYNC B2 ;  /* 0x0000000000027941 */ /* 0x000fea0003800000 */
.L_x_7440:
[----:B0-----:R0:W-:Y:S02]  /*4fb0*/  ST.E.128 desc[UR60][R10.64], R4 ;  /* 0x000000040a007985 */ /* 0x0011e4000c101d3c */
.L_x_7439:
[----:B------:R-:W-:Y:S05]  /*4fc0*/  BSYNC B1 ;  /* 0x0000000000017941 */ /* 0x000fea0003800000 */
.L_x_7438:
        /* <DEDUP_REMOVED lines=8> */
[----:B------:R-:W-:Y:S01]  /*5050*/  SHF.R.U32.HI R12, RZ, 0x8, R29 ;  /* 0x00000008ff0c7819 */ /* 0x000fe2000001161d */
[----:B--2---:R-:W-:Y:S01]  /*5060*/  IMAD.MOV.U32 R10, RZ, RZ, R7 ;  /* 0x000000ffff0a7224 */ /* 0x004fe200078e0007 */
[--C-:B------:R-:W-:Y:S02]  /*5070*/  SHF.R.U32.HI R31, RZ, 0x18, R9.reuse ;  /* 0x00000018ff1f7819 */ /* 0x100fe40000011609 */
[----:B------:R-:W-:Y:S02]  /*5080*/  LOP3.LUT R8, R9, 0xff, RZ, 0xc0, !PT ;  /* 0x000000ff09087812 */ /* 0x000fe400078ec0ff */
[--C-:B------:R-:W-:Y:S02]  /*5090*/  SHF.R.U32.HI R30, RZ, 0x8, R9.reuse ;  /* 0x00000008ff1e7819 */ /* 0x100fe40000011609 */
[----:B------:R-:W-:Y:S01]  /*50a0*/  SHF.R.U32.HI R13, RZ, 0x10, R9 ;  /* 0x00000010ff0d7819 */ /* 0x000fe20000011609 */
[----:B------:R-:W-:Y:S01]  /*50b0*/  IMAD.MOV.U32 R9, RZ, RZ, R6 ;  /* 0x000000ffff097224 */ /* 0x000fe200078e0006 */
[----:B------:R-:W-:Y:S01]  /*50c0*/  SHF.R.U32.HI R28, RZ, 0x10, R29 ;  /* 0x00000010ff1c7819 */ /* 0x000fe2000001161d */
[----:B------:R-:W-:Y:S01]  /*50d0*/  IMAD.SHL.U32 R6, R12, 0x100, RZ ;  /* 0x000001000c067824 */ /* 0x000fe200078e00ff */
[----:B------:R-:W-:-:S02]  /*50e0*/  PRMT R8, R31, 0x654, R8 ;  /* 0x000006541f087816 */ /* 0x000fc40000000008 */
[----:B------:R-:W-:Y:S01]  /*50f0*/  SHF.L.U32 R7, R30, 0x8, RZ ;  /* 0x000000081e077819 */ /* 0x000fe200000006ff */
[----:B------:R-:W-:Y:S01]  /*5100*/  IMAD.U32 R28, R28, 0x10000, RZ ;  /* 0x000100001c1c7824 */ /* 0x000fe200078e00ff */
[----:B------:R-:W-:Y:S02]  /*5110*/  LOP3.LUT R11, R29, 0xff0000ff, RZ, 0xc0, !PT ;  /* 0xff0000ff1d0b7812 */ /* 0x000fe400078ec0ff */
[----:B------:R-:W-:Y:S01]  /*5120*/  LOP3.LUT R7, R8, 0xff00, R7, 0xf8, !PT ;  /* 0x0000ff0008077812 */ /* 0x000fe200078ef807 */
[----:B------:R-:W-:Y:S01]  /*5130*/  IMAD.U32 R8, R13, 0x10000, RZ ;  /* 0x000100000d087824 */ /* 0x000fe200078e00ff */
[----:B------:R-:W-:Y:S02]  /*5140*/  LOP3.LUT R11, R11, 0xff00, R6, 0xf8, !PT ;  /* 0x0000ff000b0b7812 */ /* 0x000fe400078ef806 */
        /* <DEDUP_REMOVED lines=91> */
.L_x_7443:
[----:B------:R-:W-:Y:S05]  /*5700*/  BSYNC B1 ;  /* 0x0000000000017941 */ /* 0x000fea0003800000 */
.L_x_7442:
[----:B--2---:R0:W-:Y:S01]  /*5710*/  ST.E.128 desc[UR60][R14.64], R4 ;  /* 0x000000040e007985 */ /* 0x0041e2000c101d3c */
[----:B------:R-:W-:Y:S05]  /*5720*/  BRA `(.L_x_7437) ;  /* 0x0000003800387947 */ /* 0x000fea0003800000 */
.L_x_7408:
[----:B------:R-:W-:Y:S02]  /*5730*/  ISETP.GE.AND P3, PT, R221, R97, PT ;  /* 0x00000061dd00720c */ /* 0x000fe40003f66270 */
[----:B------:R-:W-:Y:S02]  /*5740*/  CS2R R30, SRZ ;  /* 0x00000000001e7805 */ /* 0x000fe4000001ff00 */
[----:B------:R-:W-:Y:S02]  /*5750*/  CS2R R28, SRZ ;  /* 0x00000000001c7805 */ /* 0x000fe4000001ff00 */
[----:B------:R-:W-:-:S13]  /*5760*/  ISETP.GE.OR P3, PT, R16, R105, P3 ;  /* 0x000000691000720c */ /* 0x000fda0001f66670 */
[----:B------:R-:W-:Y:S01]  /*5770*/  @!P3 IADD3 R11, P2, P4, R50, R4, R84 ;  /* 0x00000004320bb210 */ /* 0x000fe20007c5e054 */
[----:B------:R-:W0:Y:S03]  /*5780*/  @!P3 LDC.64 R12, c[0x0][0x3e8] ;  /* 0x0000fa00ff0cbb82 */ /* 0x000e260000000a00 */
[----:B------:R-:W-:Y:S02]  /*5790*/  @!P3 IADD3.X R14, R66, R88, R86, P2, P4 ;  /* 0x00000058420eb210 */ /* 0x000fe400017e8456 */
[----:B------:R-:W-:-:S04]  /*57a0*/  ISETP.GE.AND P4, PT, R194, R97, PT ;  /* 0x00000061c200720c */ /* 0x000fc80003f86270 */
[----:B------:R-:W-:-:S13]  /*57b0*/  ISETP.GE.OR P4, PT, R16, R105, P4 ;  /* 0x000000691000720c */ /* 0x000fda0002786670 */
[----:B------:R-:W1:Y:S08]  /*57c0*/  @!P4 LDC.64 R32, c[0x0][0x3e8] ;  /* 0x0000fa00ff20cb82 */ /* 0x000e700000000a00 */
[----:B------:R-:W2:Y:S01]  /*57d0*/  @!P4 LDC.64 R34, c[0x0][0x400] ;  /* 0x00010000ff22cb82 */ /* 0x000ea20000000a00 */
[----:B-1----:R-:W-:-:S04]  /*57e0*/  @!P4 IADD3 R32, P2, P5, R50, R32, R4 ;  /* 0x000000203220c210 */ /* 0x002fc80007d5e004 */
[----:B------:R-:W-:Y:S02]  /*57f0*/  @!P4 IADD3.X R33, R66, R33, R88, P2, P5 ;  /* 0x000000214221c210 */ /* 0x000fe400017ea458 */
[----:B--2---:R-:W-:-:S04]  /*5800*/  @!P4 IADD3 R34, P2, P5, R56, R34, R6 ;  /* 0x000000223822c210 */ /* 0x004fc80007d5e006 */
[----:B------:R-:W-:Y:S02]  /*5810*/  @!P4 IADD3.X R35, R64, R35, R100, P2, P5 ;  /* 0x000000234023c210 */ /* 0x000fe400017ea464 */
[----:B------:R-:W-:Y:S02]  /*5820*/  ISETP.GE.AND P2, PT, R227, R97, PT ;  /* 0x00000061e300720c */ /* 0x000fe40003f46270 */
[----:B------:R-:W-:Y:S02]  /*5830*/  CS2R R38, SRZ ;  /* 0x0000000000267805 */ /* 0x000fe4000001ff00 */
[----:B------:R-:W-:Y:S01]  /*5840*/  CS2R R36, SRZ ;  /* 0x0000000000247805 */ /* 0x000fe2000001ff00 */
[----:B------:R1:W2:Y:S01]  /*5850*/  @!P4 LDG.E.128 R28, desc[UR60][R34.64] ;  /* 0x0000003c221cc981 */ /* 0x0002a2000c1e1d00 */
[----:B------:R-:W-:-:S13]  /*5860*/  ISETP.GE.OR P2, PT, R16, R105, P2 ;  /* 0x000000691000720c */ /* 0x000fda0001746670 */
[----:B------:R-:W-:-:S04]  /*5870*/  @!P2 IADD3 R5, P5, P6, R50, R83, R4 ;  /* 0x000000533205a210 */ /* 0x000fc80007ebe004 */
[----:B------:R-:W-:Y:S02]  /*5880*/  @!P2 IADD3.X R10, R66, R85, R88, P5, P6 ;  /* 0x00000055420aa210 */ /* 0x000fe40002fec458 */
[----:B------:R-:W-:-:S04]  /*5890*/  @!P3 IADD3 R9, P5, P6, R56, R6, R79 ;  /* 0x000000063809b210 */ /* 0x000fc80007ebe04f */
[----:B------:R-:W-:Y:S02]  /*58a0*/  @!P3 IADD3.X R8, R64, R100, R81, P5, P6 ;  /* 0x000000644008b210 */ /* 0x000fe40002fec451 */
[----:B------:R-:W-:-:S04]  /*58b0*/  @!P2 IADD3 R7, P5, P6, R56, R78, R6 ;  /* 0x0000004e3807a210 */ /* 0x000fc80007ebe006 */
[----:B------:R-:W-:Y:S02]  /*58c0*/  @!P2 IADD3.X R4, R64, R80, R100, P5, P6 ;  /* 0x000000504004a210 */ /* 0x000fe40002fec464 */
[----:B0-----:R-:W-:-:S04]  /*58d0*/  @!P3 IADD3 R12, P5, R11, R12, RZ ;  /* 0x0000000c0b0cb210 */ /* 0x001fc80007fbe0ff */
[----:B------:R-:W-:Y:S02]  /*58e0*/  @!P3 IADD3.X R13, R14, R13, RZ, P5, !PT ;  /* 0x0000000d0e0db210 */ /* 0x000fe40002ffe4ff */
[----:B------:R-:W0:Y:S02]  /*58f0*/  @!P3 LDC.64 R14, c[0x0][0x400] ;  /* 0x00010000ff0ebb82 */ /* 0x000e240000000a00 */
[----:B0-----:R-:W-:-:S05]  /*5900*/  @!P3 IADD3 R14, P5, R9, R14, RZ ;  /* 0x0000000e090eb210 */ /* 0x001fca0007fbe0ff */
[----:B------:R-:W-:Y:S02]  /*5910*/  @!P3 IMAD.X R15, R8, 0x1, R15, P5 ;  /* 0x00000001080fb824 */ /* 0x000fe400028e060f */
[----:B------:R-:W0:Y:S01]  /*5920*/  @!P2 LDC.64 R8, c[0x0][0x3e8] ;  /* 0x0000fa00ff08ab82 */ /* 0x000e220000000a00 */
[----:B-1----:R-:W-:Y:S02]  /*5930*/  CS2R R34, SRZ ;  /* 0x0000000000227805 */ /* 0x002fe4000001ff00 */
[----:B------:R-:W-:Y:S02]  /*5940*/  CS2R R42, SRZ ;  /* 0x00000000002a7805 */ /* 0x000fe4000001ff00 */
[----:B------:R-:W-:Y:S02]  /*5950*/  CS2R R40, SRZ ;  /* 0x0000000000287805 */ /* 0x000fe4000001ff00 */
[----:B------:R-:W-:Y:S02]  /*5960*/  CS2R R46, SRZ ;  /* 0x00000000002e7805 */ /* 0x000fe4000001ff00 */
[----:B------:R-:W-:Y:S01]  /*5970*/  CS2R R44, SRZ ;  /* 0x00000000002c7805 */ /* 0x000fe2000001ff00 */
[----:B------:R-:W3:Y:S01]  /*5980*/  @!P3 LDG.E.128 R36, desc[UR60][R14.64] ;  /* 0x0000003c0e24b981 */ /* 0x000ee2000c1e1d00 */
[----:B0-----:R-:W-:-:S05]  /*5990*/  @!P2 IADD3 R8, P5, R5, R8, RZ ;  /* 0x000000080508a210 */ /* 0x001fca0007fbe0ff */
[----:B------:R-:W-:Y:S02]  /*59a0*/  @!P2 IMAD.X R9, R10, 0x1, R9, P5 ;  /* 0x000000010a09a824 */ /* 0x000fe400028e0609 */
[----:B------:R-:W0:Y:S03]  /*59b0*/  @!P2 LDC.64 R10, c[0x0][0x400] ;  /* 0x00010000ff0aab82 */ /* 0x000e260000000a00 */
[----:B------:R-:W4:Y:S01]  /*59c0*/  @!P2 LDG.E.128 R40, desc[UR60][R8.64] ;  /* 0x0000003c0828a981 */ /* 0x000f22000c1e1d00 */
[----:B0-----:R-:W-:Y:S02]  /*59d0*/  @!P2 IADD3 R10, P5, R7, R10, RZ ;  /* 0x0000000a070aa210 */ /* 0x001fe40007fbe0ff */
[----:B------:R-:W-:-:S03]  /*59e0*/  CS2R R6, SRZ ;  /* 0x0000000000067805 */ /* 0x000fc6000001ff00 */
[----:B------:R-:W-:Y:S01]  /*59f0*/  @!P2 IMAD.X R11, R4, 0x1, R11, P5 ;  /* 0x00000001040ba824 */ /* 0x000fe200028e060b */
[----:B------:R-:W-:-:S04]  /*5a00*/  CS2R R4, SRZ ;  /* 0x0000000000047805 */ /* 0x000fc8000001ff00 */
[----:B------:R-:W5:Y:S04]  /*5a10*/  @!P2 LDG.E.128 R44, desc[UR60][R10.64] ;  /* 0x0000003c0a2ca981 */ /* 0x000f68000c1e1d00 */
[----:B------:R0:W5:Y:S02]  /*5a20*/  @!P4 LDG.E.128 R4, desc[UR60][R32.64] ;  /* 0x0000003c2004c981 */ /* 0x000164000c1e1d00 */
[----:B0-----:R-:W-:-:S06]  /*5a30*/  CS2R R32, SRZ ;  /* 0x0000000000207805 */ /* 0x001fcc000001ff00 */
[----:B------:R-:W5:Y:S01]  /*5a40*/  @!P3 LDG.E.128 R32, desc[UR60][R12.64] ;  /* 0x0000003c0c20b981 */ /* 0x000f62000c1e1d00 */
[----:B------:R-:W-:Y:S02]  /*5a50*/  ISETP.NE.AND P5, PT, R198, 0x3, PT ;  /* 0x00000003c600780c */ /* 0x000fe40003fa5270 */
[----:B------:R-:W-:Y:S01]  /*5a60*/  ISETP.GE.AND P2, PT, R16, R105, PT ;  /* 0x000000691000720c */ /* 0x000fe20003f46270 */
[----:B--2---:R-:W-:Y:S02]  /*5a70*/  IMAD.MOV.U32 R117, RZ, RZ, R30 ;  /* 0x000000ffff757224 */ /* 0x004fe400078e001e */
[----:B------:R-:W-:Y:S01]  /*5a80*/  IMAD.MOV.U32 R119, RZ, RZ, R28 ;  /* 0x000000ffff777224 */ /* 0x000fe200078e001c */
[----:B---3--:R-:W-:Y:S01]  /*5a90*/  MOV R113, R38 ;  /* 0x0000002600717202 */ /* 0x008fe20000000f00 */
[----:B------:R-:W-:Y:S02]  /*5aa0*/  IMAD.MOV.U32 R114, RZ, RZ, R36 ;  /* 0x000000ffff727224 */ /* 0x000fe400078e0024 */
[----:B----4-:R-:W-:-:S02]  /*5ab0*/  IMAD.MOV.U32 R109, RZ, RZ, R42 ;  /* 0x000000ffff6d7224 */ /* 0x010fc400078e002a */
[----:B------:R-:W-:Y:S02]  /*5ac0*/  IMAD.MOV.U32 R108, RZ, RZ, R40 ;  /* 0x000000ffff6c7224 */ /* 0x000fe400078e0028 */
[----:B-----5:R-:W-:Y:S01]  /*5ad0*/  IMAD.MOV.U32 R107, RZ, RZ, R46 ;  /* 0x000000ffff6b7224 */ /* 0x020fe200078e002e */
[----:B------:R-:W-:Y:S01]  /*5ae0*/  MOV R106, R44 ;  /* 0x0000002c006a7202 */ /* 0x000fe20000000f00 */
[----:B------:R-:W-:Y:S01]  /*5af0*/  IMAD.MOV.U32 R116, RZ, RZ, R6 ;  /* 0x000000ffff747224 */ /* 0x000fe200078e0006 */
[----:B------:R-:W-:Y:S01]  /*5b00*/  MOV R118, R4 ;  /* 0x0000000400767202 */ /* 0x000fe20000000f00 */
[----:B------:R-:W-:Y:S02]  /*5b10*/  IMAD.MOV.U32 R111, RZ, RZ, R34 ;  /* 0x000000ffff6f7224 */ /* 0x000fe400078e0022 */
[----:B------:R-:W-:Y:S01]  /*5b20*/  IMAD.MOV.U32 R112, RZ, RZ, R32 ;  /* 0x000000ffff707224 */ /* 0x000fe200078e0020 */
[----:B------:R-:W-:Y:S06]  /*5b30*/  @!P5 BRA `(.L_x_7444) ;  /* 0x000000000004d947 */ /* 0x000fec0003800000 */
[----:B------:R-:W-:Y:S01]  /*5b40*/  BPT.TRAP 0x1 ;  /* 0x000000040000795c */ /* 0x000fe20000300000 */
.L_x_7444:
[----:B------:R-:W-:Y:S01]  /*5b50*/  IMAD R88, R192, 0x8, R18 ;  /* 0x00000008c0587824 */ /* 0x000fe200078e0212 */
[----:B------:R-:W-:Y:S01]  /*5b60*/  SHF.L.U32 R100, R196, 0x1f, RZ ;  /* 0x0000001fc4647819 */ /* 0x000fe200000006ff */
[----:B------:R-:W0:Y:S01]  /*5b70*/  LDC R104, c[0x0][0x2f4] ;  /* 0x0000bd00ff687b82 */ /* 0x000e220000000800 */
[----:B------:R-:W-:Y:S02]  /*5b80*/  BSSY B1, `(.L_x_7445) ;  /* 0x0000003000017945 */ /* 0x000fe40003800000 */
[----:B------:R-:W1:Y:S02]  /*5b90*/  SYNCS.PHASECHK.TRANS64.TRYWAIT P3, [R88+URZ+0x22890], R100 ;  /* 0x02289064580075a7 */ /* 0x000e64000806017f */
[----:B-1----:R-:W-:Y:S05]  /*5ba0*/  @!P3 BRA `(.L_x_7446) ;  /* 0x0000019400c4b947 */ /* 0x002fea0003800000 */
.L_x_7707:
[----:B------:R-:W-:Y:S05]  /*5bb0*/  BSYNC B1 ;  /* 0x0000000000017941 */ /* 0x000fea0003800000 */
.L_x_7445:
[----:B------:R-:W-:Y:S01]  /*5bc0*/  UMOV UR4, 0xffffffff ;  /* 0xffffffff00047882 */ /* 0x000fe20000000000 */
[----:B0-----:R-:W-:Y:S02]  /*5bd0*/  IMAD.IADD R110, R104, 0x1, -R71 ;  /* 0x00000001686e7824 */ /* 0x001fe400078e0a47 */
[----:B------:R-:W-:Y:S05]  /*5be0*/  BRA.DIV UR4, `(.L_x_7447) ;  /* 0x0000019604c87947 */ /* 0x000fea000b800000 */
[----:B------:R0:W2:Y:S04]  /*5bf0*/  SHFL.IDX PT, R103, R102, RZ, 0x1c1f ;  /* 0x001c1fff66677589 */ /* 0x0000a800000e0000 */
[----:B------:R0:W3:Y:S02]  /*5c00*/  SHFL.IDX PT, R105, R101, RZ, 0x1c1f ;  /* 0x001c1fff65697589 */ /* 0x0000e400000e0000 */
.L_x_7711:
[----:B------:R-:W-:Y:S01]  /*5c10*/  ISETP.GE.OR P3, PT, R194, R97, P1 ;  /* 0x00000061c200720c */ /* 0x000fe20000f66670 */
[----:B------:R-:W-:-:S12]  /*5c20*/  BSSY B1, `(.L_x_7448) ;  /* 0x00000f1000017945 */ /* 0x000fd80003800000 */
[----:B------:R-:W-:Y:S05]  /*5c30*/  @P3 BRA `(.L_x_7449) ;  /* 0x0000000c00bc3947 */ /* 0x000fea0003800000 */
[----:B------:R-:W-:Y:S01]  /*5c40*/  SEL R8, R71, R110, !P0 ;  /* 0x0000006e47087207 */ /* 0x000fe20004000000 */
[----:B------:R-:W-:Y:S01]  /*5c50*/  BSSY B2, `(.L_x_7450) ;  /* 0x00000e8000027945 */ /* 0x000fe20003800000 */
[----:B---3--:R-:W-:Y:S02]  /*5c60*/  IADD3 R98, P3, R62, R105, RZ ;  /* 0x000000693e627210 */ /* 0x008fe40007f7e0ff */
[----:B------:R-:W-:-:S03]  /*5c70*/  SHF.R.S32.HI R9, RZ, 0x1f, R8 ;  /* 0x0000001fff097819 */ /* 0x000fc60000011408 */
[----:B--2---:R-:W-:Y:S01]  /*5c80*/  IMAD.X R99, R103, 0x1, R60, P3 ;  /* 0x0000000167637824 */ /* 0x004fe200018e063c */
[----:B------:R-:W-:-:S04]  /*5c90*/  LEA.HI R8, R9, R8, RZ, 0x5 ;  /* 0x0000000809087211 */ /* 0x000fc800078f28ff */
[----:B------:R-:W-:-:S05]  /*5ca0*/  LEA.HI.SX32 R8, R8, R63, 0x1b ;  /* 0x0000003f08087211 */ /* 0x000fca00078fdaff */
[----:B------:R-:W-:-:S05]  /*5cb0*/  IMAD.SHL.U32 R115, R8, 0x10, RZ ;  /* 0x0000001008737824 */ /* 0x000fca00078e00ff */
[----:B------:R-:W-:-:S04]  /*5cc0*/  LOP3.LUT R9, R82, 0x70, R115, 0xf8, !PT ;  /* 0x0000007052097812 */ /* 0x000fc800078ef873 */
[----:B------:R-:W-:Y:S01]  /*5cd0*/  LOP3.LUT R8, R9, R76, RZ, 0x3c, !PT ;  /* 0x0000004c09087212 */ /* 0x000fe200078e3cff */
[----:B------:R-:W-:-:S03]  /*5ce0*/  IMAD R9, R192, 0x5000, R49 ;  /* 0x00005000c0097824 */ /* 0x000fc600078e0231 */
[----:B------:R-:W-:Y:S01]  /*5cf0*/  IADD3 R11, R203, R8, RZ ;  /* 0x00000008cb0b7210 */ /* 0x000fe20007ffe0ff */
[----:B------:R-:W-:-:S04]  /*5d00*/  IMAD.IADD R9, R18, 0x1, R9 ;  /* 0x0000000112097824 */ /* 0x000fc800078e0209 */
[----:B------:R-:W-:-:S04]  /*5d10*/  IMAD R11, R192, 0x5000, R11 ;  /* 0x00005000c00b7824 */ /* 0x000fc800078e020b */
[----:B------:R-:W-:Y:S02]  /*5d20*/  IMAD.IADD R12, R18, 0x1, R11 ;  /* 0x00000001120c7824 */ /* 0x000fe400078e020b */
[----:B------:R-:W2:Y:S04]  /*5d30*/  LDS.128 R8, [R9+0x18400] ;  /* 0x0184000009087984 */ /* 0x000ea80000000c00 */
[----:B------:R-:W3:Y:S01]  /*5d40*/  LDS.128 R12, [R12+0x18400] ;  /* 0x018400000c0c7984 */ /* 0x000ee20000000c00 */
[----:B------:R-:W-:Y:S05]  /*5d50*/  @P2 BRA `(.L_x_7451) ;  /* 0x0000000c005c2947 */ /* 0x000fea0003800000 */
[--C-:B------:R-:W-:Y:S01]  /*5d60*/  SHF.R.U32.HI R129, RZ, 0x18, R7.reuse ;  /* 0x00000018ff817819 */ /* 0x100fe20000011607 */
[----:B--2---:R-:W-:Y:S01]  /*5d70*/  IMAD.MOV.U32 R28, RZ, RZ, R8 ;  /* 0x000000ffff1c7224 */ /* 0x004fe200078e0008 */
[----:B------:R-:W-:Y:S02]  /*5d80*/  LOP3.LUT R6, R7, 0xff, RZ, 0xc0, !PT ;  /* 0x000000ff07067812 */ /* 0x000fe400078ec0ff */
[--C-:B------:R-:W-:Y:S02]  /*5d90*/  SHF.R.U32.HI R125, RZ, 0x8, R7.reuse ;  /* 0x00000008ff7d7819 */ /* 0x100fe40000011607 */
[----:B------:R-:W-:Y:S02]  /*5da0*/  SHF.R.U32.HI R127, RZ, 0x10, R7 ;  /* 0x00000010ff7f7819 */ /* 0x000fe40000011607 */
[----:B------:R-:W-:Y:S02]  /*5db0*/  SHF.R.U32.HI R131, RZ, 0x18, R5 ;  /* 0x00000018ff837819 */ /* 0x000fe40000011605 */
[----:B------:R-:W-:-:S02]  /*5dc0*/  LOP3.LUT R4, R5, 0xff, RZ, 0xc0, !PT ;  /* 0x000000ff05047812 */ /* 0x000fc400078ec0ff */
[----:B------:R-:W-:Y:S02]  /*5dd0*/  SHF.R.U32.HI R130, RZ, 0x8, R5 ;  /* 0x00000008ff827819 */ /* 0x000fe40000011605 */
[--C-:B------:R-:W-:Y:S02]  /*5de0*/  SHF.R.U32.HI R124, RZ, 0x18, R29.reuse ;  /* 0x00000018ff7c7819 */ /* 0x100fe4000001161d */
[----:B------:R-:W-:Y:S02]  /*5df0*/  LOP3.LUT R7, R29, 0xff, RZ, 0xc0, !PT ;  /* 0x000000ff1d077812 */ /* 0x000fe400078ec0ff */
[--C-:B------:R-:W-:Y:S02]  /*5e00*/  SHF.R.U32.HI R122, RZ, 0x8, R29.reuse ;  /* 0x00000008ff7a7819 */ /* 0x100fe4000001161d */
[----:B------:R-:W-:Y:S02]  /*5e10*/  SHF.R.U32.HI R123, RZ, 0x10, R29 ;  /* 0x00000010ff7b7819 */ /* 0x000fe4000001161d */
[----:B------:R-:W-:-:S02]  /*5e20*/  SHF.R.U32.HI R30, RZ, 0x18, R31 ;  /* 0x00000018ff1e7819 */ /* 0x000fc4000001161f */
[----:B------:R-:W-:Y:S02]  /*5e30*/  LOP3.LUT R29, R31, 0xff, RZ, 0xc0, !PT ;  /* 0x000000ff1f1d7812 */ /* 0x000fe400078ec0ff */
[----:B------:R-:W-:Y:S02]  /*5e40*/  SHF.R.U32.HI R121, RZ, 0x8, R31 ;  /* 0x00000008ff797819 */ /* 0x000fe4000001161f */
[----:B------:R-:W-:Y:S02]  /*5e50*/  SHF.R.U32.HI R128, RZ, 0x10, R5 ;  /* 0x00000010ff807819 */ /* 0x000fe40000011605 */
[----:B------:R-:W-:Y:S01]  /*5e60*/  SHF.R.U32.HI R126, RZ, 0x10, R31 ;  /* 0x00000010ff7e7819 */ /* 0x000fe2000001161f */
[----:B---3--:R-:W-:Y:S01]  /*5e70*/  IMAD.MOV.U32 R31, RZ, RZ, R12 ;  /* 0x000000ffff1f7224 */ /* 0x008fe200078e000c */
[----:B------:R-:W-:Y:S01]  /*5e80*/  PRMT R4, R131, 0x654, R4 ;  /* 0x0000065483047816 */ /* 0x000fe20000000004 */
[----:B------:R-:W-:Y:S01]  /*5e90*/  IMAD.SHL.U32 R121, R121, 0x100, RZ ;  /* 0x0000010079797824 */ /* 0x000fe200078e00ff */
[----:B------:R-:W-:Y:S01]  /*5ea0*/  SHF.L.U32 R5, R130, 0x8, RZ ;  /* 0x0000000882057819 */ /* 0x000fe200000006ff */
[----:B------:R-:W-:Y:S01]  /*5eb0*/  IMAD.U32 R126, R126, 0x10000, RZ ;  /* 0x000100007e7e7824 */ /* 0x000fe200078e00ff */
[----:B------:R-:W-:Y:S01]  /*5ec0*/  PRMT R12, R30, 0x654, R29 ;  /* 0x000006541e0c7816 */ /* 0x000fe2000000001d */
[----:B------:R-:W-:Y:S01]  /*5ed0*/  IMAD.SHL.U32 R29, R122, 0x100, RZ ;  /* 0x000001007a1d7824 */ /* 0x000fe200078e00ff */
[----:B------:R-:W-:Y:S01]  /*5ee0*/  PRMT R8, R124, 0x654, R7 ;  /* 0x000006547c087816 */ /* 0x000fe20000000007 */
[----:B------:R-:W-:Y:S01]  /*5ef0*/  IMAD.SHL.U32 R7, R125, 0x100, RZ ;  /* 0x000001007d077824 */ /* 0x000fe200078e00ff */
[----:B------:R-:W-:Y:S01]  /*5f00*/  LOP3.LUT R4, R4, 0xff00, R5, 0xf8, !PT ;  /* 0x0000ff0004047812 */ /* 0x000fe200078ef805 */
[----:B------:R-:W-:Y:S01]  /*5f10*/  IMAD.U32 R5, R128, 0x10000, RZ ;  /* 0x0001000080057824 */ /* 0x000fe200078e00ff */
[----:B------:R-:W-:-:S02]  /*5f20*/  PRMT R6, R129, 0x654, R6 ;  /* 0x0000065481067816 */ /* 0x000fc40000000006 */
[----:B------:R-:W-:Y:S02]  /*5f30*/  LOP3.LUT R122, R8, 0xff00, R29, 0xf8, !PT ;  /* 0x0000ff00087a7812 */ /* 0x000fe400078ef81d */
        /* <DEDUP_REMOVED lines=8> */
[----:B------:R-:W-:Y:S01]  /*5fc0*/  SHF.L.U32 R4, R127, 0x10, RZ ;  /* 0x000000107f047819 */ /* 0x000fe200000006ff */
[----:B------:R-:W-:Y:S01]  /*5fd0*/  HADD2.F32 R8, -RZ, R29.H0_H0 ;  /* 0x2000001dff087230 */ /* 0x000fe20000004100 */
[----:B------:R-:W-:Y:S01]  /*5fe0*/  F2FP.F16.E4M3.UNPACK_B R30, R118.H1 ;  /* 0x00000076ff1e723e */ /* 0x000fe200030006ff */
[----:B------:R-:W-:Y:S01]  /*5ff0*/  HADD2.F32 R121, -RZ, R121.H1_H1 ;  /* 0x30000079ff797230 */ /* 0x000fe20000004100 */
[----:B------:R-:W-:Y:S01]  /*6000*/  LOP3.LUT R4, R7, 0xff0000, R4, 0xf8, !PT ;  /* 0x00ff000007047812 */ /* 0x000fe200078ef804 */
[----:B------:R-:W-:-:S02]  /*6010*/  IMAD.U32 R7, R123, 0x10000, RZ ;  /* 0x000100007b077824 */ /* 0x000fc400078e00ff */
[-C--:B------:R-:W-:Y:S01]  /*6020*/  FMUL.FTZ R127, R12, R5.reuse ;  /* 0x000000050c7f7220 */ /* 0x080fe20000410000 */
[----:B------:R-:W-:Y:S02]  /*6030*/  HADD2.F32 R123, -RZ, R30.H0_H0 ;  /* 0x2000001eff7b7230 */ /* 0x000fe40000004100 */
        /* <DEDUP_REMOVED lines=9> */
[----:B------:R-:W-:Y:S01]  /*60d0*/  F2FP.F16.E4M3.UNPACK_B R28, R28 ;  /* 0x0000001cff1c723e */ /* 0x000fe200020006ff */
[----:B------:R-:W-:Y:S01]  /*60e0*/  FMUL.FTZ R127, R121, R125 ;  /* 0x0000007d797f7220 */ /* 0x000fe20000410000 */
[----:B------:R-:W-:Y:S01]  /*60f0*/  F2FP.F16.E4M3.UNPACK_B R31, R31 ;  /* 0x0000001fff1f723e */ /* 0x000fe200020006ff */
[----:B------:R-:W-:Y:S01]  /*6100*/  HADD2.F32 R124, -RZ, R123.H0_H0 ;  /* 0x2000007bff7c7230 */ /* 0x000fe20000004100 */
        /* <DEDUP_REMOVED lines=39> */
[--C-:B------:R-:W-:Y:S02]  /*6380*/  HADD2.F32 R118, -RZ, R117.reuse.H0_H0 ;  /* 0x20000075ff767230 */ /* 0x100fe40000004100 */
[-C--:B------:R-:W-:Y:S01]  /*6390*/  FFMA.FTZ R135, R28, R121.reuse, -R29 ;  /* 0x000000791c877223 */ /* 0x080fe2000001081d */
[----:B------:R-:W-:Y:S01]  /*63a0*/  F2FP.F16.E4M3.UNPACK_B R28, R14 ;  /* 0x0000000eff1c723e */ /* 0x000fe200020006ff */
[----:B------:R-:W-:Y:S01]  /*63b0*/  HADD2.F32 R14, -RZ, R10.H0_H0 ;  /* 0x2000000aff0e7230 */ /* 0x000fe20000004100 */
[----:B------:R-:W-:Y:S01]  /*63c0*/  F2FP.F16.E4M3.UNPACK_B R116, R116 ;  /* 0x00000074ff74723e */ /* 0x000fe200020006ff */
[----:B------:R-:W-:Y:S01]  /*63d0*/  FFMA.FTZ R137, R30, R121, R119 ;  /* 0x000000791e897223 */ /* 0x000fe20000010077 */
[----:B------:R-:W-:Y:S01]  /*63e0*/  HADD2.F32 R117, -RZ, R117.H1_H1 ;  /* 0x30000075ff757230 */ /* 0x000fe20000004100 */
[----:B------:R-:W-:Y:S01]  /*63f0*/  F2FP.SATFINITE.E4M3.F32.PACK_AB_MERGE_C R8, R127, R8, RZ ;  /* 0x000000087f08723e */ /* 0x000fe200048070ff */
[--C-:B------:R-:W-:Y:S01]  /*6400*/  HADD2.F32 R29, -RZ, R28.reuse.H0_H0 ;  /* 0x2000001cff1d7230 */ /* 0x100fe20000004100 */
[----:B------:R-:W-:Y:S01]  /*6410*/  F2FP.SATFINITE.E4M3.F32.PACK_AB_MERGE_C R12, R129, R12, RZ ;  /* 0x0000000c810c723e */ /* 0x000fe200048070ff */
[----:B------:R-:W-:Y:S01]  /*6420*/  HADD2.F32 R28, -RZ, R28.H1_H1 ;  /* 0x3000001cff1c7230 */ /* 0x000fe20000004100 */
[----:B------:R-:W-:Y:S01]  /*6430*/  F2FP.SATFINITE.E4M3.F32.PACK_AB_MERGE_C R122, R137, R122, RZ ;  /* 0x0000007a897a723e */ /* 0x000fe200048070ff */
[----:B------:R-:W-:-:S02]  /*6440*/  HADD2.F32 R10, -RZ, R10.H1_H1 ;  /* 0x3000000aff0a7230 */ /* 0x000fc40000004100 */
[CC--:B------:R-:W-:Y:S01]  /*6450*/  FMUL.FTZ R119, R29.reuse, R118.reuse ;  /* 0x000000761d777220 */ /* 0x0c0fe20000410000 */
[--C-:B------:R-:W-:Y:S02]  /*6460*/  HADD2.F32 R30, -RZ, R116.reuse.H0_H0 ;  /* 0x20000074ff1e7230 */ /* 0x100fe40000004100 */
[----:B------:R-:W-:Y:S01]  /*6470*/  FMUL.FTZ R118, R14, R118 ;  /* 0x000000760e767220 */ /* 0x000fe20000410000 */
[----:B------:R-:W-:Y:S02]  /*6480*/  HADD2.F32 R31, -RZ, R116.H1_H1 ;  /* 0x30000074ff1f7230 */ /* 0x000fe40000004100 */
[-C--:B------:R-:W-:Y:S01]  /*6490*/  FMUL.FTZ R121, R28, R117.reuse ;  /* 0x000000751c797220 */ /* 0x080fe20000410000 */
[----:B------:R-:W-:Y:S01]  /*64a0*/  FMUL.FTZ R117, R10, R117 ;  /* 0x000000750a757220 */ /* 0x000fe20000410000 */
[-C--:B------:R-:W-:Y:S01]  /*64b0*/  FFMA.FTZ R14, R14, R30.reuse, -R119 ;  /* 0x0000001e0e0e7223 */ /* 0x080fe20000010877 */
[----:B------:R-:W-:Y:S01]  /*64c0*/  FFMA.FTZ R118, R29, R30, R118 ;  /* 0x0000001e1d767223 */ /* 0x000fe20000010076 */
[----:B------:R-:W-:Y:S01]  /*64d0*/  F2FP.F16.E4M3.UNPACK_B R119, R7 ;  /* 0x00000007ff77723e */ /* 0x000fe200020006ff */
[----:B------:R-:W-:Y:S01]  /*64e0*/  FFMA.FTZ R131, R10, R31, -R121 ;  /* 0x0000001f0a837223 */ /* 0x000fe20000010879 */
[----:B------:R-:W-:Y:S01]  /*64f0*/  F2FP.F16.E4M3.UNPACK_B R29, R9 ;  /* 0x00000009ff1d723e */ /* 0x000fe200020006ff */
[----:B------:R-:W-:Y:S01]  /*6500*/  FFMA.FTZ R133, R28, R31, R117 ;  /* 0x0000001f1c857223 */ /* 0x000fe20000010075 */
[----:B------:R-:W-:Y:S01]  /*6510*/  F2FP.SATFINITE.E4M3.F32.PACK_AB_MERGE_C R10, R135, R128, RZ ;  /* 0x00000080870a723e */ /* 0x000fe200048070ff */
[----:B------:R-:W-:Y:S01]  /*6520*/  HADD2.F32 R121, -RZ, R119.H0_H0 ;  /* 0x20000077ff797230 */ /* 0x000fe20000004100 */
[----:B------:R-:W-:Y:S01]  /*6530*/  F2FP.F16.E4M3.UNPACK_B R30, R13 ;  /* 0x0000000dff1e723e */ /* 0x000fe200020006ff */
[----:B------:R-:W-:Y:S01]  /*6540*/  HADD2.F32 R28, -RZ, R29.H0_H0 ;  /* 0x2000001dff1c7230 */ /* 0x000fe20000004100 */
[----:B------:R-:W-:Y:S01]  /*6550*/  F2FP.F16.E4M3.UNPACK_B R117, R6 ;  /* 0x00000006ff75723e */ /* 0x000fe200020006ff */
[----:B------:R-:W-:Y:S01]  /*6560*/  HADD2.F32 R119, -RZ, R119.H1_H1 ;  /* 0x30000077ff777230 */ /* 0x000fe20000004100 */
[----:B------:R-:W-:Y:S01]  /*6570*/  F2FP.SATFINITE.E4M3.F32.PACK_AB_MERGE_C R10, R131, R14, R10 ;  /* 0x0000000e830a723e */ /* 0x000fe2000480700a */
[----:B------:R-:W-:Y:S01]  /*6580*/  HADD2.F32 R31, -RZ, R30.H0_H0 ;  /* 0x2000001eff1f7230 */ /* 0x000fe20000004100 */
[----:B------:R-:W-:Y:S01]  /*6590*/  F2FP.SATFINITE.E4M3.F32.PACK_AB_MERGE_C R14, R133, R118, R122 ;  /* 0x00000076850e723e */ /* 0x000fe2000480707a */
[----:B------:R-:W-:-:S02]  /*65a0*/  HADD2.F32 R118, -RZ, R117.H0_H0 ;  /* 0x20000075ff767230 */ /* 0x000fc40000004100 */
[-C--:B------:R-:W-:Y:S01]  /*65b0*/  FMUL.FTZ R122, R28, R121.reuse ;  /* 0x000000791c7a7220 */ /* 0x080fe20000410000 */
[----:B------:R-:W-:Y:S01]  /*65c0*/  HADD2.F32 R116, -RZ, R30.H1_H1 ;  /* 0x3000001eff747230 */ /* 0x000fe20000004100 */
[----:B------:R-:W-:Y:S01]  /*65d0*/  F2FP.SATFINITE.E4M3.F32.PACK_AB_MERGE_C R8, R123, R124, R8 ;  /* 0x0000007c7b08723e */ /* 0x000fe20004807008 */
[----:B------:R-:W-:Y:S02]  /*65e0*/  HADD2.F32 R30, -RZ, R29.H1_H1 ;  /* 0x3000001dff1e7230 */ /* 0x000fe40000004100 */
[C---:B------:R-:W-:Y:S01]  /*65f0*/  FMUL.FTZ R123, R31.reuse, R121 ;  /* 0x000000791f7b7220 */ /* 0x040fe20000410000 */
[-C--:B------:R-:W-:Y:S01]  /*6600*/  FFMA.FTZ R29, R31, R118.reuse, R122 ;  /* 0x000000761f1d7223 */ /* 0x080fe2000001007a */
[----:B------:R-:W-:Y:S02]  /*6610*/  HADD2.F32 R117, -RZ, R117.H1_H1 ;  /* 0x30000075ff757230 */ /* 0x000fe40000004100 */
[----:B------:R-:W-:Y:S01]  /*6620*/  FMUL.FTZ R31, R116, R119 ;  /* 0x00000077741f7220 */ /* 0x000fe20000410000 */
[----:B------:R-:W-:Y:S01]  /*6630*/  FFMA.FTZ R28, R28, R118, -R123 ;  /* 0x000000761c1c7223 */ /* 0x000fe2000001087b */
[----:B------:R-:W-:Y:S01]  /*6640*/  F2FP.F16.E4M3.UNPACK_B R9, R9.H1 ;  /* 0x00000009ff09723e */ /* 0x000fe200030006ff */
[C---:B------:R-:W-:Y:S01]  /*6650*/  FMUL.FTZ R119, R30.reuse, R119 ;  /* 0x000000771e777220 */ /* 0x040fe20000410000 */
[----:B------:R-:W-:Y:S01]  /*6660*/  FFMA.FTZ R123, R30, R117, -R31 ;  /* 0x000000751e7b7223 */ /* 0x000fe2000001081f */
[----:B------:R-:W-:-:S02]  /*6670*/  F2FP.F16.E4M3.UNPACK_B R13, R13.H1 ;  /* 0x0000000dff0d723e */ /* 0x000fc400030006ff */
[----:B------:R-:W-:Y:S01]  /*6680*/  F2FP.F16.E4M3.UNPACK_B R31, R7.H1 ;  /* 0x00000007ff1f723e */ /* 0x000fe200030006ff */
[----:B------:R-:W-:Y:S01]  /*6690*/  FFMA.FTZ R124, R116, R117, R119 ;  /* 0x00000075747c7223 */ /* 0x000fe20000010077 */
[----:B------:R-:W-:Y:S01]  /*66a0*/  HADD2.F32 R7, -RZ, R9.H0_H0 ;  /* 0x20000009ff077230 */ /* 0x000fe20000004100 */
[----:B------:R-:W-:Y:S01]  /*66b0*/  F2FP.F16.E4M3.UNPACK_B R6, R6.H1 ;  /* 0x00000006ff06723e */ /* 0x000fe200030006ff */
[----:B------:R-:W-:Y:S01]  /*66c0*/  HADD2.F32 R30, -RZ, R13.H0_H0 ;  /* 0x2000000dff1e7230 */ /* 0x000fe20000004100 */
[----:B------:R-:W-:Y:S01]  /*66d0*/  F2FP.SATFINITE.E4M3.F32.PACK_AB_MERGE_C R12, R126, R125, R12 ;  /* 0x0000007d7e0c723e */ /* 0x000fe2000480700c */
[----:B------:R-:W-:Y:S01]  /*66e0*/  HADD2.F32 R116, -RZ, R31.H0_H0 ;  /* 0x2000001fff747230 */ /* 0x000fe20000004100 */
[----:B------:R-:W-:Y:S01]  /*66f0*/  F2FP.F16.E4M3.UNPACK_B R119, R5.H1 ;  /* 0x00000005ff77723e */ /* 0x000fe200030006ff */
[----:B------:R-:W-:Y:S02]  /*6700*/  HADD2.F32 R13, -RZ, R13.H1_H1 ;  /* 0x3000000dff0d7230 */ /* 0x000fe40000004100 */
[----:B------:R-:W-:-:S02]  /*6710*/  HADD2.F32 R118, -RZ, R31.H1_H1 ;  /* 0x3000001fff767230 */ /* 0x000fc40000004100 */
[CC--:B------:R-:W-:Y:S01]  /*6720*/  FMUL.FTZ R122, R30.reuse, R116.reuse ;  /* 0x000000741e7a7220 */ /* 0x0c0fe20000410000 */
[----:B------:R-:W-:Y:S02]  /*6730*/  HADD2.F32 R9, -RZ, R9.H1_H1 ;  /* 0x30000009ff097230 */ /* 0x000fe40000004100 */
[----:B------:R-:W-:Y:S01]  /*6740*/  FMUL.FTZ R117, R7, R116 ;  /* 0x0000007407757220 */ /* 0x000fe20000410000 */
[--C-:B------:R-:W-:Y:S02]  /*6750*/  HADD2.F32 R31, -RZ, R6.reuse.H0_H0 ;  /* 0x20000006ff1f7230 */ /* 0x100fe40000004100 */
        /* <DEDUP_REMOVED lines=49> */
[----:B------:R-:W-:-:S02]  /*6a70*/  F2FP.SATFINITE.E4M3.F32.PACK_AB_MERGE_C R126, R127, R126, RZ ;  /* 0x0000007e7f7e723e */ /* 0x000fc400048070ff */
[----:B------:R-:W-:Y:S02]  /*6a80*/  F2FP.SATFINITE.E4M3.F32.PACK_AB_MERGE_C R116, R116, R121, RZ ;  /* 0x000000797474723e */ /* 0x000fe400048070ff */
[----:B------:R-:W-:Y:S01]  /*6a90*/  F2FP.SATFINITE.E4M3.F32.PACK_AB_MERGE_C R11, R9, R130, R11 ;  /* 0x00000082090b723e */ /* 0x000fe2000480700b */
[----:B------:R-:W-:Y:S01]  /*6aa0*/  IMAD.MOV.U32 R9, RZ, RZ, R123 ;  /* 0x000000ffff097224 */ /* 0x000fe200078e007b */
[----:B------:R-:W-:Y:S02]  /*6ab0*/  F2FP.SATFINITE.E4M3.F32.PACK_AB_MERGE_C R13, R124, R29, R126 ;  /* 0x0000001d7c0d723e */ /* 0x000fe4000480707e */
[----:B------:R-:W-:-:S07]  /*6ac0*/  F2FP.SATFINITE.E4M3.F32.PACK_AB_MERGE_C R15, R7, R122, R116 ;  /* 0x0000007a070f723e */ /* 0x000fce0004807074 */
.L_x_7451:
[----:B------:R-:W-:Y:S05]  /*6ad0*/  BSYNC B2 ;  /* 0x0000000000027941 */ /* 0x000fea0003800000 */
.L_x_7450:
[----:B------:R-:W-:Y:S01]  /*6ae0*/  ISETP.GE.AND P3, PT, R115, R104, PT ;  /* 0x000000687300720c */ /* 0x000fe20003f66270 */
[----:B--2---:R4:W-:-:S12]  /*6af0*/  ST.E.128 desc[UR60][R98.64], R8 ;  /* 0x0000000862007985 */ /* 0x0049d8000c101d3c */
[----:B------:R-:W-:-:S04]  /*6b00*/  @!P3 IADD3 R4, P4, R105, R115, RZ ;  /* 0x000000736904b210 */ /* 0x000fc80007f9e0ff */
[----:B------:R-:W-:-:S05]  /*6b10*/  @!P3 LEA.HI.X.SX32 R5, R115, R103, 0x1, P4 ;  /* 0x000000677305b211 */ /* 0x000fca00020f0eff */
[----:B---3--:R4:W-:Y:S04]  /*6b20*/  @!P3 ST.E.128 desc[UR60][R4.64], R12 ;  /* 0x0000000c0400b985 */ /* 0x0089e8000c101d3c */
.L_x_7449:
[----:B------:R-:W-:Y:S05]  /*6b30*/  BSYNC B1 ;  /* 0x0000000000017941 */ /* 0x000fea0003800000 */
.L_x_7448:
[----:B------:R-:W-:-:S03]  /*6b40*/  UMOV UR4, 0xffffffff ;  /* 0xffffffff00047882 */ /* 0x000fc60000000000 */
[----:B------:R-:W-:Y:S05]  /*6b50*/  BRA.DIV UR4, `(.L_x_7452) ;  /* 0x0000018a04387947 */ /* 0x000fea000b800000 */
[----:B------:R0:W0:Y:S04]  /*6b60*/  SHFL.IDX PT, R29, R102, 0x1, 0x1c1f ;  /* 0x003c1f00661d7f89 */ /* 0x00002800000e0000 */
[----:B----4-:R4:W0:Y:S02]  /*6b70*/  SHFL.IDX PT, R14, R101, 0x1, 0x1c1f ;  /* 0x003c1f00650e7f89 */ /* 0x01082400000e0000 */
.L_x_7715:
[----:B------:R-:W-:Y:S01]  /*6b80*/  ISETP.GE.OR P3, PT, R221, R97, P1 ;  /* 0x00000061dd00720c */ /* 0x000fe20000f66670 */
[----:B------:R-:W-:-:S12]  /*6b90*/  BSSY B1, `(.L_x_7453) ;  /* 0x00000f7000017945 */ /* 0x000fd80003800000 */
[----:B------:R-:W-:Y:S05]  /*6ba0*/  @P3 BRA `(.L_x_7454) ;  /* 0x0000000c00d43947 */ /* 0x000fea0003800000 */
[----:B------:R-:W-:Y:S01]  /*6bb0*/  SEL R4, R71, R110, !P0 ;  /* 0x0000006e47047207 */ /* 0x000fe20004000000 */
[----:B------:R-:W-:Y:S01]  /*6bc0*/  BSSY B2, `(.L_x_7455) ;  /* 0x00000ee000027945 */ /* 0x000fe20003800000 */
[----:B------:R-:W-:Y:S02]  /*6bd0*/  SHF.R.U32.HI R6, RZ, 0x3, R200 ;  /* 0x00000003ff067819 */ /* 0x000fe400000116c8 */
[----:B------:R-:W-:Y:S02]  /*6be0*/  SHF.R.S32.HI R5, RZ, 0x1f, R4 ;  /* 0x0000001fff057819 */ /* 0x000fe40000011404 */
[----:B0-----:R-:W-:Y:S02]  /*6bf0*/  IADD3 R12, P3, R62, R14, RZ ;  /* 0x0000000e3e0c7210 */ /* 0x001fe40007f7e0ff */
[----:B------:R-:W-:Y:S01]  /*6c00*/  LEA.HI R4, R5, R4, RZ, 0x5 ;  /* 0x0000000405047211 */ /* 0x000fe200078f28ff */
[----:B------:R-:W-:Y:S02]  /*6c10*/  IMAD R5, R192, 0x5000, R3 ;  /* 0x00005000c0057824 */ /* 0x000fe400078e0203 */
[----:B------:R-:W-:Y:S01]  /*6c20*/  IMAD.X R13, R29, 0x1, R60, P3 ;  /* 0x000000011d0d7824 */ /* 0x000fe200018e063c */
[----:B------:R-:W-:Y:S01]  /*6c30*/  LEA.HI.SX32 R4, R4, R63, 0x1b ;  /* 0x0000003f04047211 */ /* 0x000fe200078fdaff */
[----:B------:R-:W-:-:S03]  /*6c40*/  IMAD.IADD R5, R18, 0x1, R5 ;  /* 0x0000000112057824 */ /* 0x000fc600078e0205 */
[----:B------:R-:W-:-:S04]  /*6c50*/  SHF.L.U32 R15, R4, 0x4, RZ ;  /* 0x00000004040f7819 */ /* 0x000fc800000006ff */
[----:B------:R-:W-:-:S04]  /*6c60*/  LOP3.LUT R4, R200, 0x70, R15, 0xf8, !PT ;  /* 0x00000070c8047812 */ /* 0x000fc800078ef80f */
[----:B------:R-:W-:-:S05]  /*6c70*/  LOP3.LUT R4, R4, R6, RZ, 0x3c, !PT ;  /* 0x0000000604047212 */ /* 0x000fca00078e3cff */
[----:B------:R-:W-:-:S04]  /*6c80*/  IMAD.IADD R7, R205, 0x1, R4 ;  /* 0x00000001cd077824 */ /* 0x000fc800078e0204 */
[----:B------:R-:W-:-:S04]  /*6c90*/  IMAD R7, R192, 0x5000, R7 ;  /* 0x00005000c0077824 */ /* 0x000fc800078e0207 */
        /* <DEDUP_REMOVED lines=9> */
[----:B------:R-:W-:Y:S01]  /*6d30*/  IMAD.SHL.U32 R4, R119, 0x100, RZ ;  /* 0x0000010077047824 */ /* 0x000fe200078e00ff */
[----:B------:R-:W-:Y:S01]  /*6d40*/  SHF.R.U32.HI R33, RZ, 0x18, R33 ;  /* 0x00000018ff217819 */ /* 0x000fe20000011621 */
[----:B------:R-:W-:Y:S01]  /*6d50*/  IMAD.MOV.U32 R30, RZ, RZ, R10 ;  /* 0x000000ffff1e7224 */ /* 0x000fe200078e000a */
[----:B------:R-:W-:Y:S02]  /*6d60*/  SHF.R.U32.HI R117, RZ, 0x8, R35 ;  /* 0x00000008ff757819 */ /* 0x000fe40000011623 */
[----:B------:R-:W-:-:S02]  /*6d70*/  PRMT R33, R33, 0x654, R32 ;  /* 0x0000065421217816 */ /* 0x000fc40000000020 */
[--C-:B------:R-:W-:Y:S02]  /*6d80*/  SHF.R.U32.HI R118, RZ, 0x10, R35.reuse ;  /* 0x00000010ff767819 */ /* 0x100fe40000011623 */
[----:B------:R-:W-:Y:S02]  /*6d90*/  LOP3.LUT R36, R35, 0xff, RZ, 0xc0, !PT ;  /* 0x000000ff23247812 */ /* 0x000fe400078ec0ff */
[----:B------:R-:W-:Y:S02]  /*6da0*/  SHF.R.U32.HI R35, RZ, 0x18, R35 ;  /* 0x00000018ff237819 */ /* 0x000fe40000011623 */
[--C-:B------:R-:W-:Y:S02]  /*6db0*/  SHF.R.U32.HI R116, RZ, 0x10, R37.reuse ;  /* 0x00000010ff747819 */ /* 0x100fe40000011625 */
[----:B------:R-:W-:Y:S02]  /*6dc0*/  SHF.R.U32.HI R115, RZ, 0x8, R37 ;  /* 0x00000008ff737819 */ /* 0x000fe40000011625 */
[----:B------:R-:W-:-:S02]  /*6dd0*/  LOP3.LUT R38, R37, 0xff, RZ, 0xc0, !PT ;  /* 0x000000ff25267812 */ /* 0x000fc400078ec0ff */
[----:B--2---:R-:W-:Y:S02]  /*6de0*/  SHF.R.U32.HI R103, RZ, 0x18, R37 ;  /* 0x00000018ff677819 */ /* 0x004fe40000011625 */
[----:B------:R-:W-:Y:S01]  /*6df0*/  LOP3.LUT R33, R33, 0xff00, R4, 0xf8, !PT ;  /* 0x0000ff0021217812 */ /* 0x000fe200078ef804 */
[----:B------:R-:W-:Y:S01]  /*6e00*/  IMAD.SHL.U32 R4, R117, 0x100, RZ ;  /* 0x0000010075047824 */ /* 0x000fe200078e00ff */
[----:B------:R-:W-:Y:S02]  /*6e10*/  LOP3.LUT R37, R39, 0xff, RZ, 0xc0, !PT ;  /* 0x000000ff27257812 */ /* 0x000fe400078ec0ff */
[--C-:B------:R-:W-:Y:S02]  /*6e20*/  SHF.R.U32.HI R98, RZ, 0x18, R39.reuse ;  /* 0x00000018ff627819 */ /* 0x100fe40000011627 */
[----:B------:R-:W-:Y:S02]  /*6e30*/  SHF.R.U32.HI R99, RZ, 0x8, R39 ;  /* 0x00000008ff637819 */ /* 0x000fe40000011627 */
[----:B------:R-:W-:-:S02]  /*6e40*/  PRMT R35, R35, 0x654, R36 ;  /* 0x0000065423237816 */ /* 0x000fc40000000024 */
[----:B---3--:R-:W-:Y:S01]  /*6e50*/  SHF.R.U32.HI R105, RZ, 0x10, R39 ;  /* 0x00000010ff697819 */ /* 0x008fe20000011627 */
[----:B------:R-:W-:Y:S01]  /*6e60*/  IMAD.SHL.U32 R10, R99, 0x100, RZ ;  /* 0x00000100630a7824 */ /* 0x000fe200078e00ff */
[----:B------:R-:W-:Y:S02]  /*6e70*/  PRMT R39, R103, 0x654, R38 ;  /* 0x0000065467277816 */ /* 0x000fe40000000026 */
[----:B------:R-:W-:Y:S02]  /*6e80*/  SHF.L.U32 R6, R115, 0x8, RZ ;  /* 0x0000000873067819 */ /* 0x000fe400000006ff */
[----:B------:R-:W-:Y:S02]  /*6e90*/  PRMT R103, R98, 0x654, R37 ;  /* 0x0000065462677816 */ /* 0x000fe40000000025 */
[----:B------:R-:W-:Y:S01]  /*6ea0*/  MOV R34, R8 ;  /* 0x0000000800227202 */ /* 0x000fe20000000f00 */
[----:B------:R-:W-:Y:S01]  /*6eb0*/  IMAD.U32 R8, R121, 0x10000, RZ ;  /* 0x0001000079087824 */ /* 0x000fe200078e00ff */
[----:B------:R-:W-:Y:S01]  /*6ec0*/  LOP3.LUT R37, R35, 0xff00, R4, 0xf8, !PT ;  /* 0x0000ff0023257812 */ /* 0x000fe200078ef804 */
[----:B------:R-:W-:Y:S01]  /*6ed0*/  IMAD.U32 R4, R118, 0x10000, RZ ;  /* 0x0001000076047824 */ /* 0x000fe200078e00ff */
[----:B------:R-:W-:-:S02]  /*6ee0*/  LOP3.LUT R99, R39, 0xff00, R6, 0xf8, !PT ;  /* 0x0000ff0027637812 */ /* 0x000fc400078ef806 */
[----:B------:R-:W-:Y:S02]  /*6ef0*/  F2FP.F16.E4M3.UNPACK_B R39, R114.H1 ;  /* 0x00000072ff27723e */ /* 0x000fe400030006ff */
[----:B------:R-:W-:Y:S02]  /*6f00*/  F2FP.F16.E4M3.UNPACK_B R32, R31.H1 ;  /* 0x0000001fff20723e */ /* 0x000fe400030006ff */
[----:B------:R-:W-:Y:S01]  /*6f10*/  F2FP.F16.E4M3.UNPACK_B R35, R34.H1 ;  /* 0x00000022ff23723e */ /* 0x000fe200030006ff */
[--C-:B------:R-:W-:Y:S01]  /*6f20*/  HADD2.F32 R6, -RZ, R39.reuse.H0_H0 ;  /* 0x20000027ff067230 */ /* 0x100fe20000004100 */
[----:B------:R-:W-:Y:S01]  /*6f30*/  LOP3.LUT R4, R37, 0xff0000, R4, 0xf8, !PT ;  /* 0x00ff000025047812 */ /* 0x000fe200078ef804 */
[----:B------:R-:W-:Y:S01]  /*6f40*/  HADD2.F32 R39, -RZ, R39.H1_H1 ;  /* 0x30000027ff277230 */ /* 0x000fe20000004100 */
[----:B------:R-:W-:Y:S01]  /*6f50*/  LOP3.LUT R8, R33, 0xff0000, R8, 0xf8, !PT ;  /* 0x00ff000021087812 */ /* 0x000fe200078ef808 */
[----:B------:R-:W-:Y:S01]  /*6f60*/  HADD2.F32 R33, -RZ, R32.H0_H0 ;  /* 0x20000020ff217230 */ /* 0x000fe20000004100 */
[----:B------:R-:W-:Y:S01]  /*6f70*/  F2FP.F16.E4M3.UNPACK_B R37, R112.H1 ;  /* 0x00000070ff25723e */ /* 0x000fe200030006ff */
[----:B------:R-:W-:Y:S01]  /*6f80*/  HADD2.F32 R36, -RZ, R35.H0_H0 ;  /* 0x20000023ff247230 */ /* 0x000fe20000004100 */
[----:B------:R-:W-:Y:S01]  /*6f90*/  LOP3.LUT R103, R103, 0xff00, R10, 0xf8, !PT ;  /* 0x0000ff0067677812 */ /* 0x000fe200078ef80a */
[----:B------:R-:W-:Y:S01]  /*6fa0*/  IMAD.U32 R10, R116, 0x10000, RZ ;  /* 0x00010000740a7824 */ /* 0x000fe200078e00ff */
[----:B------:R-:W-:Y:S01]  /*6fb0*/  SHF.L.U32 R98, R105, 0x10, RZ ;  /* 0x0000001069627819 */ /* 0x000fe200000006ff */
[----:B------:R-:W-:-:S02]  /*6fc0*/  HADD2.F32 R38, -RZ, R37.H0_H0 ;  /* 0x20000025ff267230 */ /* 0x000fc40000004100 */
[CC--:B------:R-:W-:Y:S01]  /*6fd0*/  FMUL.FTZ R105, R33.reuse, R6.reuse ;  /* 0x0000000621697220 */ /* 0x0c0fe20000410000 */
[C---:B------:R-:W-:Y:S01]  /*6fe0*/  FMUL.FTZ R116, R36.reuse, R6 ;  /* 0x0000000624747220 */ /* 0x040fe20000410000 */
        /* <DEDUP_REMOVED lines=48> */
[-C--:B------:R-:W-:Y:S01]  /*72f0*/  FMUL.FTZ R32, R33, R38.reuse ;  /* 0x0000002621207220 */ /* 0x080fe20000410000 */
[----:B------:R-:W-:Y:S01]  /*7300*/  F2FP.F16.E4M3.UNPACK_B R111, R111 ;  /* 0x0000006fff6f723e */ /* 0x000fe200020006ff */
[----:B------:R-:W-:Y:S01]  /*7310*/  FMUL.FTZ R124, R31, R38 ;  /* 0x000000261f7c7220 */ /* 0x000fe20000410000 */
[----:B------:R-:W-:Y:S01]  /*7320*/  FFMA.FTZ R38, R35, R34, R112 ;  /* 0x0000002223267223 */ /* 0x000fe20000010070 */
[----:B------:R-:W-:Y:S01]  /*7330*/  FFMA.FTZ R122, R31, R36, -R32 ;  /* 0x000000241f7a7223 */ /* 0x000fe20000010820 */
[----:B------:R-:W-:Y:S01]  /*7340*/  F2FP.F16.E4M3.UNPACK_B R31, R30 ;  /* 0x0000001eff1f723e */ /* 0x000fe200020006ff */
[--C-:B------:R-:W-:Y:S02]  /*7350*/  HADD2.F32 R35, -RZ, R113.reuse.H0_H0 ;  /* 0x20000071ff237230 */ /* 0x100fe40000004100 */
[----:B------:R-:W-:Y:S01]  /*7360*/  FFMA.FTZ R119, R33, R36, R124 ;  /* 0x0000002421777223 */ /* 0x000fe2000001007c */
[----:B------:R-:W-:Y:S01]  /*7370*/  HADD2.F32 R113, -RZ, R113.H1_H1 ;  /* 0x30000071ff717230 */ /* 0x000fe20000004100 */
[----:B------:R-:W-:Y:S01]  /*7380*/  F2FP.SATFINITE.E4M3.F32.PACK_AB_MERGE_C R117, R122, R117, RZ ;  /* 0x000000757a75723e */ /* 0x000fe200048070ff */
[----:B------:R-:W-:-:S02]  /*7390*/  HADD2.F32 R32, -RZ, R31.H0_H0 ;  /* 0x2000001fff207230 */ /* 0x000fc40000004100 */
[--C-:B------:R-:W-:Y:S02]  /*73a0*/  HADD2.F32 R30, -RZ, R28.reuse.H0_H0 ;  /* 0x2000001cff1e7230 */ /* 0x100fe40000004100 */
[----:B------:R-:W-:Y:S02]  /*73b0*/  HADD2.F32 R31, -RZ, R31.H1_H1 ;  /* 0x3000001fff1f7230 */ /* 0x000fe40000004100 */
[-C--:B------:R-:W-:Y:S01]  /*73c0*/  FMUL.FTZ R37, R32, R35.reuse ;  /* 0x0000002320257220 */ /* 0x080fe20000410000 */
[----:B------:R-:W-:Y:S02]  /*73d0*/  HADD2.F32 R28, -RZ, R28.H1_H1 ;  /* 0x3000001cff1c7230 */ /* 0x000fe40000004100 */
[----:B------:R-:W-:Y:S01]  /*73e0*/  FMUL.FTZ R35, R30, R35 ;  /* 0x000000231e237220 */ /* 0x000fe20000410000 */
[--C-:B------:R-:W-:Y:S02]  /*73f0*/  HADD2.F32 R33, -RZ, R111.reuse.H0_H0 ;  /* 0x2000006fff217230 */ /* 0x100fe40000004100 */
[----:B------:R-:W-:Y:S01]  /*7400*/  FMUL.FTZ R115, R31, R113 ;  /* 0x000000711f737220 */ /* 0x000fe20000410000 */
[----:B------:R-:W-:-:S02]  /*7410*/  HADD2.F32 R111, -RZ, R111.H1_H1 ;  /* 0x3000006fff6f7230 */ /* 0x000fc40000004100 */
[----:B------:R-:W-:Y:S01]  /*7420*/  FMUL.FTZ R34, R28, R113 ;  /* 0x000000711c227220 */ /* 0x000fe20000410000 */
[-C--:B------:R-:W-:Y:S01]  /*7430*/  FFMA.FTZ R112, R32, R33.reuse, R35 ;  /* 0x0000002120707223 */ /* 0x080fe20000010023 */
[----:B------:R-:W-:Y:S01]  /*7440*/  FFMA.FTZ R30, R30, R33, -R37 ;  /* 0x000000211e1e7223 */ /* 0x000fe20000010825 */
[-C--:B------:R-:W-:Y:S01]  /*7450*/  FFMA.FTZ R115, R28, R111.reuse, -R115 ;  /* 0x0000006f1c737223 */ /* 0x080fe20000010873 */
[----:B------:R-:W-:Y:S01]  /*7460*/  FFMA.FTZ R111, R31, R111, R34 ;  /* 0x0000006f1f6f7223 */ /* 0x000fe20000010022 */
[----:B------:R-:W-:Y:S02]  /*7470*/  F2FP.SATFINITE.E4M3.F32.PACK_AB_MERGE_C R28, R119, R38, RZ ;  /* 0x00000026771c723e */ /* 0x000fe400048070ff */
[----:B------:R-:W-:Y:S02]  /*7480*/  F2FP.SATFINITE.E4M3.F32.PACK_AB_MERGE_C R31, R118, R105, RZ ;  /* 0x00000069761f723e */ /* 0x000fe400048070ff */
[----:B------:R-:W-:Y:S02]  /*7490*/  F2FP.F16.E4M3.UNPACK_B R35, R9 ;  /* 0x00000009ff23723e */ /* 0x000fe400020006ff */
[----:B------:R-:W-:-:S02]  /*74a0*/  F2FP.F16.E4M3.UNPACK_B R38, R10 ;  /* 0x0000000aff26723e */ /* 0x000fc400020006ff */
[----:B------:R-:W-:Y:S01]  /*74b0*/  F2FP.F16.E4M3.UNPACK_B R33, R5 ;  /* 0x00000005ff21723e */ /* 0x000fe200020006ff */
[----:B------:R-:W-:Y:S01]  /*74c0*/  HADD2.F32 R36, -RZ, R35.H0_H0 ;  /* 0x20000023ff247230 */ /* 0x000fe20000004100 */
[----:B------:R-:W-:Y:S01]  /*74d0*/  F2FP.SATFINITE.E4M3.F32.PACK_AB_MERGE_C R31, R99, R98, R31 ;  /* 0x00000062631f723e */ /* 0x000fe2000480701f */
[--C-:B------:R-:W-:Y:S01]  /*74e0*/  HADD2.F32 R99, -RZ, R38.reuse.H0_H0 ;  /* 0x20000026ff637230 */ /* 0x100fe20000004100 */
[----:B------:R-:W-:Y:S01]  /*74f0*/  F2FP.SATFINITE.E4M3.F32.PACK_AB_MERGE_C R32, R103, R116, RZ ;  /* 0x000000746720723e */ /* 0x000fe200048070ff */
[----:B------:R-:W-:Y:S01]  /*7500*/  HADD2.F32 R34, -RZ, R33.H0_H0 ;  /* 0x20000021ff227230 */ /* 0x000fe20000004100 */
[----:B------:R-:W-:Y:S01]  /*7510*/  F2FP.F16.E4M3.UNPACK_B R37, R8 ;  /* 0x00000008ff25723e */ /* 0x000fe200020006ff */
[----:B------:R-:W-:Y:S01]  /*7520*/  HADD2.F32 R35, -RZ, R35.H1_H1 ;  /* 0x30000023ff237230 */ /* 0x000fe20000004100 */
[----:B------:R-:W-:Y:S01]  /*7530*/  F2FP.SATFINITE.E4M3.F32.PACK_AB_MERGE_C R32, R114, R39, R32 ;  /* 0x000000277220723e */ /* 0x000fe20004807020 */
[-C--:B------:R-:W-:Y:S01]  /*7540*/  FMUL.FTZ R103, R36, R99.reuse ;  /* 0x0000006324677220 */ /* 0x080fe20000410000 */
[----:B------:R-:W-:Y:S01]  /*7550*/  FMUL.FTZ R99, R34, R99 ;  /* 0x0000006322637220 */ /* 0x000fe20000410000 */
[----:B------:R-:W-:Y:S01]  /*7560*/  HADD2.F32 R39, -RZ, R37.H0_H0 ;  /* 0x20000025ff277230 */ /* 0x000fe20000004100 */
[----:B------:R-:W-:Y:S01]  /*7570*/  F2FP.SATFINITE.E4M3.F32.PACK_AB_MERGE_C R28, R111, R112, R28 ;  /* 0x000000706f1c723e */ /* 0x000fe2000480701c */
[----:B------:R-:W-:Y:S01]  /*7580*/  HADD2.F32 R38, -RZ, R38.H1_H1 ;  /* 0x30000026ff267230 */ /* 0x000fe20000004100 */
[----:B------:R-:W-:Y:S01]  /*7590*/  F2FP.F16.E4M3.UNPACK_B R5, R5.H1 ;  /* 0x00000005ff05723e */ /* 0x000fe200030006ff */
[----:B------:R-:W-:-:S02]  /*75a0*/  HADD2.F32 R33, -RZ, R33.H1_H1 ;  /* 0x30000021ff217230 */ /* 0x000fc40000004100 */
        /* <DEDUP_REMOVED lines=11> */
[----:B------:R-:W-:Y:S01]  /*7660*/  F2FP.F16.E4M3.UNPACK_B R37, R6 ;  /* 0x00000006ff25723e */ /* 0x000fe200020006ff */
[----:B------:R-:W-:Y:S01]  /*7670*/  HADD2.F32 R35, -RZ, R33.H0_H0 ;  /* 0x20000021ff237230 */ /* 0x000fe20000004100 */
[----:B------:R-:W-:Y:S01]  /*7680*/  F2FP.SATFINITE.E4M3.F32.PACK_AB_MERGE_C R30, R115, R30, R117 ;  /* 0x0000001e731e723e */ /* 0x000fe20004807075 */
        /* <DEDUP_REMOVED lines=65> */
.L_x_7456:
[----:B------:R-:W-:Y:S05]  /*7aa0*/  BSYNC B2 ;  /* 0x0000000000027941 */ /* 0x000fea0003800000 */
.L_x_7455:
[----:B------:R-:W-:Y:S01]  /*7ab0*/  ISETP.GE.AND P3, PT, R15, R104, PT ;  /* 0x000000680f00720c */ /* 0x000fe20003f66270 */
[----:B0-----:R0:W-:-:S12]  /*7ac0*/  ST.E.128 desc[UR60][R12.64], R4 ;  /* 0x000000040c007985 */ /* 0x0011d8000c101d3c */
[----:B------:R-:W-:-:S04]  /*7ad0*/  @!P3 IADD3 R14, P4, R15, R14, RZ ;  /* 0x0000000e0f0eb210 */ /* 0x000fc80007f9e0ff */
[----:B------:R-:W-:-:S05]  /*7ae0*/  @!P3 LEA.HI.X.SX32 R15, R15, R29, 0x1, P4 ;  /* 0x0000001d0f0fb211 */ /* 0x000fca00020f0eff */
[----:B------:R0:W-:Y:S04]  /*7af0*/  @!P3 ST.E.128 desc[UR60][R14.64], R8 ;  /* 0x000000080e00b985 */ /* 0x0001e8000c101d3c */
.L_x_7454:
[----:B------:R-:W-:Y:S05]  /*7b00*/  BSYNC B1 ;  /* 0x0000000000017941 */ /* 0x000fea0003800000 */
.L_x_7453:
[----:B------:R-:W-:-:S03]  /*7b10*/  UMOV UR4, 0xffffffff ;  /* 0xffffffff00047882 */ /* 0x000fc60000000000 */
[----:B------:R-:W-:Y:S05]  /*7b20*/  BRA.DIV UR4, `(.L_x_7457) ;  /* 0x0000017a048c7947 */ /* 0x000fea000b800000 */
[----:B0-----:R0:W0:Y:S04]  /*7b30*/  SHFL.IDX PT, R29, R102, 0x2, 0x1c1f ;  /* 0x005c1f00661d7f89 */ /* 0x00102800000e0000 */
[----:B------:R0:W0:Y:S02]  /*7b40*/  SHFL.IDX PT, R14, R101, 0x2, 0x1c1f ;  /* 0x005c1f00650e7f89 */ /* 0x00002400000e0000 */
.L_x_7719:
[----:B------:R-:W-:-:S13]  /*7b50*/  ISETP.GE.OR P3, PT, R227, R97, P1 ;  /* 0x00000061e300720c */ /* 0x000fda0000f66670 */
[----:B------:R-:W-:Y:S05]  /*7b60*/  @P3 BRA `(.L_x_7437) ;  /* 0x0000001400283947 */ /* 0x000fea0003800000 */
[----:B------:R-:W-:Y:S01]  /*7b70*/  SEL R110, R71, R110, !P0 ;  /* 0x0000006e476e7207 */ /* 0x000fe20004000000 */
[----:B------:R-:W-:Y:S01]  /*7b80*/  BSSY B1, `(.L_x_7458) ;  /* 0x00000eb000017945 */ /* 0x000fe20003800000 */
[----:B0-----:R-:W-:Y:S02]  /*7b90*/  IADD3 R12, P3, R62, R14, RZ ;  /* 0x0000000e3e0c7210 */ /* 0x001fe40007f7e0ff */
[----:B------:R-:W-:Y:S02]  /*7ba0*/  SHF.R.S32.HI R5, RZ, 0x1f, R110 ;  /* 0x0000001fff057819 */ /* 0x000fe4000001146e */
[----:B------:R-:W-:Y:S02]  /*7bb0*/  IADD3.X R13, R29, R60, RZ, P3, !PT ;  /* 0x0000003c1d0d7210 */ /* 0x000fe40001ffe4ff */
[----:B------:R-:W-:-:S04]  /*7bc0*/  LEA.HI R110, R5, R110, RZ, 0x5 ;  /* 0x0000006e056e7211 */ /* 0x000fc800078f28ff */
[----:B------:R-:W-:-:S05]  /*7bd0*/  LEA.HI.SX32 R15, R110, R63, 0x1b ;  /* 0x0000003f6e0f7211 */ /* 0x000fca00078fdaff */
[----:B------:R-:W-:-:S05]  /*7be0*/  IMAD.SHL.U32 R15, R15, 0x10, RZ ;  /* 0x000000100f0f7824 */ /* 0x000fca00078e00ff */
[----:B------:R-:W-:-:S04]  /*7bf0*/  LOP3.LUT R4, R201, 0x70, R15, 0xf8, !PT ;  /* 0x00000070c9047812 */ /* 0x000fc800078ef80f */
[----:B------:R-:W-:-:S05]  /*7c00*/  LOP3.LUT R5, R4, R77, RZ, 0x3c, !PT ;  /* 0x0000004d04057212 */ /* 0x000fca00078e3cff */
[----:B------:R-:W-:Y:S02]  /*7c10*/  IMAD.IADD R7, R206, 0x1, R5 ;  /* 0x00000001ce077824 */ /* 0x000fe400078e0205 */
[C---:B------:R-:W-:Y:S02]  /*7c20*/  IMAD R5, R192.reuse, 0x5000, R0 ;  /* 0x00005000c0057824 */ /* 0x040fe400078e0200 */
[----:B------:R-:W-:Y:S02]  /*7c30*/  IMAD R7, R192, 0x5000, R7 ;  /* 0x00005000c0077824 */ /* 0x000fe400078e0207 */
[C---:B------:R-:W-:Y:S02]  /*7c40*/  IMAD.IADD R5, R18.reuse, 0x1, R5 ;  /* 0x0000000112057824 */ /* 0x040fe400078e0205 */
[----:B------:R-:W-:-:S04]  /*7c50*/  IMAD.IADD R8, R18, 0x1, R7 ;  /* 0x0000000112087824 */ /* 0x000fc800078e0207 */
[----:B------:R-:W0:Y:S04]  /*7c60*/  LDS.128 R4, [R5+0x18400] ;  /* 0x0184000005047984 */ /* 0x000e280000000c00 */
[----:B------:R-:W0:Y:S01]  /*7c70*/  LDS.128 R8, [R8+0x18400] ;  /* 0x0184000008087984 */ /* 0x000e220000000c00 */
[----:B------:R-:W-:Y:S05]  /*7c80*/  @P2 BRA `(.L_x_7459) ;  /* 0x0000000c00682947 */ /* 0x000fea0003800000 */
[--C-:B------:R-:W-:Y:S01]  /*7c90*/  SHF.R.U32.HI R31, RZ, 0x8, R41.reuse ;  /* 0x00000008ff1f7819 */ /* 0x100fe20000011629 */
[----:B0-----:R-:W-:Y:S01]  /*7ca0*/  IMAD.MOV.U32 R33, RZ, RZ, R8 ;  /* 0x000000ffff217224 */ /* 0x001fe200078e0008 */
[--C-:B----4-:R-:W-:Y:S01]  /*7cb0*/  SHF.R.U32.HI R101, RZ, 0x18, R41.reuse ;  /* 0x00000018ff657819 */ /* 0x110fe20000011629 */
[----:B------:R-:W-:Y:S01]  /*7cc0*/  IMAD.MOV.U32 R32, RZ, RZ, R6 ;  /* 0x000000ffff207224 */ /* 0x000fe200078e0006 */
[----:B------:R-:W-:Y:S01]  /*7cd0*/  LOP3.LUT R30, R41, 0xff, RZ, 0xc0, !PT ;  /* 0x000000ff291e7812 */ /* 0x000fe200078ec0ff */
[----:B------:R-:W-:Y:S01]  /*7ce0*/  IMAD.SHL.U32 R31, R31, 0x100, RZ ;  /* 0x000001001f1f7824 */ /* 0x000fe200078e00ff */
[----:B------:R-:W-:Y:S01]  /*7cf0*/  SHF.R.U32.HI R46, RZ, 0x10, R41 ;  /* 0x00000010ff2e7819 */ /* 0x000fe20000011629 */
[----:B------:R-:W-:Y:S01]  /*7d00*/  IMAD.MOV.U32 R36, RZ, RZ, R10 ;  /* 0x000000ffff247224 */ /* 0x000fe200078e000a */
[----:B------:R-:W-:Y:S02]  /*7d10*/  PRMT R30, R101, 0x654, R30 ;  /* 0x00000654651e7816 */ /* 0x000fe4000000001e */
[----:B------:R-:W-:-:S02]  /*7d20*/  SHF.R.U32.HI R39, RZ, 0x8, R47 ;  /* 0x00000008ff277819 */ /* 0x000fc4000001162f */
[----:B------:R-:W-:Y:S02]  /*7d30*/  SHF.R.U32.HI R40, RZ, 0x18, R45 ;  /* 0x00000018ff287819 */ /* 0x000fe4000001162d */
[----:B------:R-:W-:Y:S01]  /*7d40*/  LOP3.LUT R35, R45, 0xff, RZ, 0xc0, !PT ;  /* 0x000000ff2d237812 */ /* 0x000fe200078ec0ff */
[----:B------:R-:W-:Y:S01]  /*7d50*/  IMAD.SHL.U32 R39, R39, 0x100, RZ ;  /* 0x0000010027277824 */ /* 0x000fe200078e00ff */
[--C-:B------:R-:W-:Y:S02]  /*7d60*/  SHF.R.U32.HI R99, RZ, 0x18, R43.reuse ;  /* 0x00000018ff637819 */ /* 0x100fe4000001162b */
[----:B------:R-:W-:Y:S02]  /*7d70*/  LOP3.LUT R34, R43, 0xff, RZ, 0xc0, !PT ;  /* 0x000000ff2b227812 */ /* 0x000fe400078ec0ff */
[----:B------:R-:W-:Y:S02]  /*7d80*/  SHF.R.U32.HI R44, RZ, 0x8, R43 ;  /* 0x00000008ff2c7819 */ /* 0x000fe4000001162b */
[----:B------:R-:W-:Y:S01]  /*7d90*/  LOP3.LUT R8, R30, 0xff00, R31, 0xf8, !PT ;  /* 0x0000ff001e087812 */ /* 0x000fe200078ef81f */
[----:B------:R-:W-:Y:S01]  /*7da0*/  IMAD.U32 R31, R46, 0x10000, RZ ;  /* 0x000100002e1f7824 */ /* 0x000fe200078e00ff */
[----:B------:R-:W-:-:S02]  /*7db0*/  SHF.R.U32.HI R37, RZ, 0x8, R45 ;  /* 0x00000008ff257819 */ /* 0x000fc4000001162d */
[----:B------:R-:W-:Y:S02]  /*7dc0*/  SHF.R.U32.HI R42, RZ, 0x10, R43 ;  /* 0x00000010ff2a7819 */ /* 0x000fe4000001162b */
[----:B------:R-:W-:Y:S01]  /*7dd0*/  LOP3.LUT R38, R47, 0xff0000ff, RZ, 0xc0, !PT ;  /* 0xff0000ff2f267812 */ /* 0x000fe200078ec0ff */
[----:B------:R-:W-:Y:S01]  /*7de0*/  IMAD.SHL.U32 R37, R37, 0x100, RZ ;  /* 0x0000010025257824 */ /* 0x000fe200078e00ff */
[----:B------:R-:W-:Y:S02]  /*7df0*/  PRMT R6, R40, 0x654, R35 ;  /* 0x0000065428067816 */ /* 0x000fe40000000023 */
[----:B------:R-:W-:Y:S02]  /*7e00*/  MOV R28, R4 ;  /* 0x00000004001c7202 */ /* 0x000fe40000000f00 */
[----:B------:R-:W-:Y:S02]  /*7e10*/  PRMT R34, R99, 0x654, R34 ;  /* 0x0000065463227816 */ /* 0x000fe40000000022 */
[----:B------:R-:W-:-:S02]  /*7e20*/  SHF.L.U32 R35, R44, 0x8, RZ ;  /* 0x000000082c237819 */ /* 0x000fc400000006ff */
[----:B------:R-:W-:Y:S01]  /*7e30*/  LOP3.LUT R8, R8, 0xff0000, R31, 0xf8, !PT ;  /* 0x00ff000008087812 */ /* 0x000fe200078ef81f */
[----:B------:R-:W-:Y:S01]  /*7e40*/  IMAD.U32 R31, R42, 0x10000, RZ ;  /* 0x000100002a1f7824 */ /* 0x000fe200078e00ff */
[----:B------:R-:W-:Y:S02]  /*7e50*/  LOP3.LUT R40, R38, 0xff00, R39, 0xf8, !PT ;  /* 0x0000ff0026287812 */ /* 0x000fe400078ef827 */
[----:B------:R-:W-:Y:S02]  /*7e60*/  LOP3.LUT R4, R34, 0xff00, R35, 0xf8, !PT ;  /* 0x0000ff0022047812 */ /* 0x000fe400078ef823 */
[----:B------:R-:W-:Y:S02]  /*7e70*/  F2FP.F16.E4M3.UNPACK_B R39, R106.H1 ;  /* 0x0000006aff27723e */ /* 0x000fe400030006ff */
[----:B------:R-:W-:Y:S02]  /*7e80*/  F2FP.F16.E4M3.UNPACK_B R30, R28.H1 ;  /* 0x0000001cff1e723e */ /* 0x000fe400030006ff */
[----:B------:R-:W-:-:S02]  /*7e90*/  F2FP.F16.E4M3.UNPACK_B R34, R33.H1 ;  /* 0x00000021ff22723e */ /* 0x000fc400030006ff */
[----:B------:R-:W-:Y:S01]  /*7ea0*/  LOP3.LUT R10, R6, 0xff00, R37, 0xf8, !PT ;  /* 0x0000ff00060a7812 */ /* 0x000fe200078ef825 */
[----:B------:R-:W-:Y:S01]  /*7eb0*/  HADD2.F32 R6, -RZ, R39.H0_H0 ;  /* 0x20000027ff067230 */ /* 0x000fe20000004100 */
[----:B------:R-:W-:Y:S01]  /*7ec0*/  SHF.R.U32.HI R43, RZ, 0x10, R47 ;  /* 0x00000010ff2b7819 */ /* 0x000fe2000001162f */
[----:B------:R-:W-:Y:S01]  /*7ed0*/  HADD2.F32 R35, -RZ, R34.H0_H0 ;  /* 0x20000022ff237230 */ /* 0x000fe20000004100 */
[----:B------:R-:W-:Y:S01]  /*7ee0*/  LOP3.LUT R4, R4, 0xff0000, R31, 0xf8, !PT ;  /* 0x00ff000004047812 */ /* 0x000fe200078ef81f */
[----:B------:R-:W-:Y:S01]  /*7ef0*/  HADD2.F32 R31, -RZ, R30.H0_H0 ;  /* 0x2000001eff1f7230 */ /* 0x000fe20000004100 */
[----:B------:R-:W-:Y:S01]  /*7f00*/  F2FP.F16.E4M3.UNPACK_B R37, R108.H1 ;  /* 0x0000006cff25723e */ /* 0x000fe200030006ff */
[----:B------:R-:W-:Y:S02]  /*7f10*/  IMAD.U32 R43, R43, 0x10000, RZ ;  /* 0x000100002b2b7824 */ /* 0x000fe400078e00ff */
[----:B------:R-:W-:Y:S01]  /*7f20*/  FMUL.FTZ R42, R35, R6 ;  /* 0x00000006232a7220 */ /* 0x000fe20000410000 */
[----:B------:R-:W-:Y:S01]  /*7f30*/  F2FP.F16.E4M3.UNPACK_B R106, R106 ;  /* 0x0000006aff6a723e */ /* 0x000fe200020006ff */
[----:B------:R-:W-:Y:S01]  /*7f40*/  FMUL.FTZ R44, R31, R6 ;  /* 0x000000061f2c7220 */ /* 0x000fe20000410000 */
[----:B------:R-:W-:Y:S01]  /*7f50*/  HADD2.F32 R38, -RZ, R37.H0_H0 ;  /* 0x20000025ff267230 */ /* 0x000fe20000004100 */
[----:B------:R-:W-:Y:S01]  /*7f60*/  LOP3.LUT R6, R40, 0xff0000, R43, 0xf8, !PT ;  /* 0x00ff000028067812 */ /* 0x000fe200078ef82b */
[----:B------:R-:W-:Y:S01]  /*7f70*/  HADD2.F32 R40, -RZ, R39.H1_H1 ;  /* 0x30000027ff287230 */ /* 0x000fe20000004100 */
[----:B------:R-:W-:-:S02]  /*7f80*/  F2FP.F16.E4M3.UNPACK_B R33, R33 ;  /* 0x00000021ff21723e */ /* 0x000fc400020006ff */
[-C--:B------:R-:W-:Y:S01]  /*7f90*/  FFMA.FTZ R44, R35, R38.reuse, R44 ;  /* 0x00000026232c7223 */ /* 0x080fe2000001002c */
[----:B------:R-:W-:Y:S01]  /*7fa0*/  FFMA.FTZ R43, R31, R38, -R42 ;  /* 0x000000261f2b7223 */ /* 0x000fe2000001082a */
[----:B------:R-:W-:Y:S01]  /*7fb0*/  HADD2.F32 R35, -RZ, R34.H1_H1 ;  /* 0x30000022ff237230 */ /* 0x000fe20000004100 */
[----:B------:R-:W-:Y:S01]  /*7fc0*/  F2FP.F16.E4M3.UNPACK_B R108, R108 ;  /* 0x0000006cff6c723e */ /* 0x000fe200020006ff */
[----:B------:R-:W-:Y:S01]  /*7fd0*/  HADD2.F32 R31, -RZ, R30.H1_H1 ;  /* 0x3000001eff1f7230 */ /* 0x000fe20000004100 */
[----:B------:R-:W-:Y:S01]  /*7fe0*/  F2FP.F16.E4M3.UNPACK_B R28, R28 ;  /* 0x0000001cff1c723e */ /* 0x000fe200020006ff */
[----:B------:R-:W-:Y:S02]  /*7ff0*/  HADD2.F32 R38, -RZ, R37.H1_H1 ;  /* 0x30000025ff267230 */ /* 0x000fe40000004100 */
[-C--:B------:R-:W-:Y:S01]  /*8000*/  FMUL.FTZ R42, R35, R40.reuse ;  /* 0x00000028232a7220 */ /* 0x080fe20000410000 */
[----:B------:R-:W-:Y:S02]  /*8010*/  HADD2.F32 R37, -RZ, R106.H0_H0 ;  /* 0x2000006aff257230 */ /* 0x000fe40000004100 */
[C---:B------:R-:W-:Y:S01]  /*8020*/  FMUL.FTZ R40, R31.reuse, R40 ;  /* 0x000000281f287220 */ /* 0x040fe20000410000 */
[----:B------:R-:W-:Y:S01]  /*8030*/  HADD2.F32 R34, -RZ, R33.H0_H0 ;  /* 0x20000021ff227230 */ /* 0x000fe20000004100 */
[----:B------:R-:W-:Y:S01]  /*8040*/  SHF.R.U32.HI R41, RZ, 0x10, R45 ;  /* 0x00000010ff297819 */ /* 0x000fe2000001162d */
[----:B------:R-:W-:Y:S01]  /*8050*/  FFMA.FTZ R46, R31, R38, -R42 ;  /* 0x000000261f2e7223 */ /* 0x000fe2000001082a */
[----:B------:R-:W-:-:S02]  /*8060*/  HADD2.F32 R30, -RZ, R28.H0_H0 ;  /* 0x2000001cff1e7230 */ /* 0x000fc40000004100 */
[----:B------:R-:W-:Y:S01]  /*8070*/  FFMA.FTZ R45, R35, R38, R40 ;  /* 0x00000026232d7223 */ /* 0x000fe20000010028 */
[----:B------:R-:W-:Y:S02]  /*8080*/  HADD2.F32 R31, -RZ, R108.H0_H0 ;  /* 0x2000006cff1f7230 */ /* 0x000fe40000004100 */
[-C--:B------:R-:W-:Y:S01]  /*8090*/  FMUL.FTZ R35, R34, R37.reuse ;  /* 0x0000002522237220 */ /* 0x080fe20000410000 */
[----:B------:R-:W-:Y:S02]  /*80a0*/  HADD2.F32 R106, -RZ, R106.H1_H1 ;  /* 0x3000006aff6a7230 */ /* 0x000fe40000004100 */
[C---:B------:R-:W-:Y:S01]  /*80b0*/  FMUL.FTZ R37, R30.reuse, R37 ;  /* 0x000000251e257220 */ /* 0x040fe20000410000 */
[----:B------:R-:W-:Y:S02]  /*80c0*/  HADD2.F32 R33, -RZ, R33.H1_H1 ;  /* 0x30000021ff217230 */ /* 0x000fe40000004100 */
[----:B------:R-:W-:Y:S01]  /*80d0*/  FFMA.FTZ R39, R30, R31, -R35 ;  /* 0x0000001f1e277223 */ /* 0x000fe20000010823 */
[----:B------:R-:W-:-:S02]  /*80e0*/  HADD2.F32 R28, -RZ, R28.H1_H1 ;  /* 0x3000001cff1c7230 */ /* 0x000fc40000004100 */
        /* <DEDUP_REMOVED lines=9> */
[----:B------:R-:W-:Y:S01]  /*8180*/  SHF.L.U32 R41, R41, 0x10, RZ ;  /* 0x0000001029297819 */ /* 0x000fe200000006ff */
[----:B------:R-:W-:Y:S01]  /*8190*/  HADD2.F32 R34, -RZ, R31.H0_H0 ;  /* 0x2000001fff227230 */ /* 0x000fe20000004100 */
[----:B------:R-:W-:Y:S01]  /*81a0*/  F2FP.F16.E4M3.UNPACK_B R35, R109.H1 ;  /* 0x0000006dff23723e */ /* 0x000fe200030006ff */
[----:B------:R-:W-:Y:S01]  /*81b0*/  HADD2.F32 R38, -RZ, R30.H1_H1 ;  /* 0x3000001eff267230 */ /* 0x000fe20000004100 */
[----:B------:R-:W-:Y:S01]  /*81c0*/  LOP3.LUT R10, R10, 0xff0000, R41, 0xf8, !PT ;  /* 0x00ff00000a0a7812 */ /* 0x000fe200078ef829 */
[----:B------:R-:W-:-:S02]  /*81d0*/  HADD2.F32 R30, -RZ, R28.H0_H0 ;  /* 0x2000001cff1e7230 */ /* 0x000fc40000004100 */
[----:B------:R-:W-:Y:S01]  /*81e0*/  FFMA.FTZ R41, R33, R108, R106 ;  /* 0x0000006c21297223 */ /* 0x000fe2000001006a */
[----:B------:R-:W-:Y:S02]  /*81f0*/  HADD2.F32 R31, -RZ, R31.H1_H1 ;  /* 0x3000001fff1f7230 */ /* 0x000fe40000004100 */
[-C--:B------:R-:W-:Y:S01]  /*8200*/  FMUL.FTZ R47, R34, R37.reuse ;  /* 0x00000025222f7220 */ /* 0x080fe20000410000 */
[--C-:B------:R-:W-:Y:S02]  /*8210*/  HADD2.F32 R33, -RZ, R35.reuse.H0_H0 ;  /* 0x20000023ff217230 */ /* 0x100fe40000004100 */
[C---:B------:R-:W-:Y:S01]  /*8220*/  FMUL.FTZ R37, R30.reuse, R37 ;  /* 0x000000251e257220 */ /* 0x040fe20000410000 */
[----:B------:R-:W-:Y:S01]  /*8230*/  HADD2.F32 R28, -RZ, R28.H1_H1 ;  /* 0x3000001cff1c7230 */ /* 0x000fe20000004100 */
[----:B------:R-:W-:Y:S01]  /*8240*/  F2FP.F16.E4M3.UNPACK_B R107, R107 ;  /* 0x0000006bff6b723e */ /* 0x000fe200020006ff */
[----:B------:R-:W-:Y:S01]  /*8250*/  HADD2.F32 R35, -RZ, R35.H1_H1 ;  /* 0x30000023ff237230 */ /* 0x000fe20000004100 */
[----:B------:R-:W-:Y:S01]  /*8260*/  F2FP.F16.E4M3.UNPACK_B R36, R36 ;  /* 0x00000024ff24723e */ /* 0x000fe200020006ff */
[----:B------:R-:W-:Y:S01]  /*8270*/  FMUL.FTZ R99, R31, R38 ;  /* 0x000000261f637220 */ /* 0x000fe20000410000 */
[----:B------:R-:W-:Y:S01]  /*8280*/  F2FP.F16.E4M3.UNPACK_B R32, R32 ;  /* 0x00000020ff20723e */ /* 0x000fe200020006ff */
[-C--:B------:R-:W-:Y:S01]  /*8290*/  FFMA.FTZ R47, R30, R33.reuse, -R47 ;  /* 0x000000211e2f7223 */ /* 0x080fe2000001082f */
[----:B------:R-:W-:Y:S01]  /*82a0*/  FFMA.FTZ R34, R34, R33, R37 ;  /* 0x0000002122227223 */ /* 0x000fe20000010025 */
[C---:B------:R-:W-:Y:S01]  /*82b0*/  FMUL.FTZ R38, R28.reuse, R38 ;  /* 0x000000261c267220 */ /* 0x040fe20000410000 */
[----:B------:R-:W-:Y:S01]  /*82c0*/  FFMA.FTZ R98, R28, R35, -R99 ;  /* 0x000000231c627223 */ /* 0x000fe20000010863 */
[----:B------:R-:W-:Y:S01]  /*82d0*/  HADD2.F32 R33, -RZ, R107.H0_H0 ;  /* 0x2000006bff217230 */ /* 0x000fe20000004100 */
[----:B------:R-:W-:Y:S01]  /*82e0*/  F2FP.F16.E4M3.UNPACK_B R109, R109 ;  /* 0x0000006dff6d723e */ /* 0x000fe200020006ff */
[----:B------:R-:W-:-:S02]  /*82f0*/  HADD2.F32 R30, -RZ, R36.H0_H0 ;  /* 0x20000024ff1e7230 */ /* 0x000fc40000004100 */
[----:B------:R-:W-:Y:S01]  /*8300*/  FFMA.FTZ R99, R31, R35, R38 ;  /* 0x000000231f637223 */ /* 0x000fe20000010026 */
[----:B------:R-:W-:Y:S01]  /*8310*/  HADD2.F32 R107, -RZ, R107.H1_H1 ;  /* 0x3000006bff6b7230 */ /* 0x000fe20000004100 */
[----:B------:R-:W-:Y:S01]  /*8320*/  F2FP.SATFINITE.E4M3.F32.PACK_AB_MERGE_C R47, R98, R47, RZ ;  /* 0x0000002f622f723e */ /* 0x000fe200048070ff */
[----:B------:R-:W-:Y:S02]  /*8330*/  HADD2.F32 R28, -RZ, R32.H0_H0 ;  /* 0x20000020ff1c7230 */ /* 0x000fe40000004100 */
[----:B------:R-:W-:Y:S01]  /*8340*/  FMUL.FTZ R35, R30, R33 ;  /* 0x000000211e237220 */ /* 0x000fe20000410000 */
[----:B------:R-:W-:Y:S01]  /*8350*/  HADD2.F32 R36, -RZ, R36.H1_H1 ;  /* 0x30000024ff247230 */ /* 0x000fe20000004100 */
[----:B------:R-:W-:Y:S01]  /*8360*/  F2FP.SATFINITE.E4M3.F32.PACK_AB_MERGE_C R43, R46, R43, RZ ;  /* 0x0000002b2e2b723e */ /* 0x000fe200048070ff */
[----:B------:R-:W-:Y:S02]  /*8370*/  HADD2.F32 R32, -RZ, R32.H1_H1 ;  /* 0x30000020ff207230 */ /* 0x000fe40000004100 */
[----:B------:R-:W-:Y:S01]  /*8380*/  FMUL.FTZ R33, R28, R33 ;  /* 0x000000211c217220 */ /* 0x000fe20000410000 */
[----:B------:R-:W-:-:S02]  /*8390*/  HADD2.F32 R31, -RZ, R109.H0_H0 ;  /* 0x2000006dff1f7230 */ /* 0x000fc40000004100 */
[-C--:B------:R-:W-:Y:S01]  /*83a0*/  FMUL.FTZ R37, R36, R107.reuse ;  /* 0x0000006b24257220 */ /* 0x080fe20000410000 */
[----:B------:R-:W-:Y:S02]  /*83b0*/  HADD2.F32 R109, -RZ, R109.H1_H1 ;  /* 0x3000006dff6d7230 */ /* 0x000fe40000004100 */
[----:B------:R-:W-:Y:S01]  /*83c0*/  FMUL.FTZ R107, R32, R107 ;  /* 0x0000006b206b7220 */ /* 0x000fe20000410000 */
[----:B------:R-:W-:Y:S01]  /*83d0*/  F2FP.SATFINITE.E4M3.F32.PACK_AB_MERGE_C R98, R42, R39, R43 ;  /* 0x000000272a62723e */ /* 0x000fe2000480702b */
[-C--:B------:R-:W-:Y:S01]  /*83e0*/  FFMA.FTZ R35, R28, R31.reuse, -R35 ;  /* 0x0000001f1c237223 */ /* 0x080fe20000010823 */
[----:B------:R-:W-:Y:S01]  /*83f0*/  FFMA.FTZ R38, R30, R31, R33 ;  /* 0x0000001f1e267223 */ /* 0x000fe20000010021 */
[-C--:B------:R-:W-:Y:S01]  /*8400*/  FFMA.FTZ R107, R36, R109.reuse, R107 ;  /* 0x0000006d246b7223 */ /* 0x080fe2000001006b */
[----:B------:R-:W-:Y:S01]  /*8410*/  F2FP.SATFINITE.E4M3.F32.PACK_AB_MERGE_C R36, R99, R34, RZ ;  /* 0x000000226324723e */ /* 0x000fe200048070ff */
[----:B------:R-:W-:Y:S01]  /*8420*/  FFMA.FTZ R30, R32, R109, -R37 ;  /* 0x0000006d201e7223 */ /* 0x000fe20000010825 */
        /* <DEDUP_REMOVED lines=19> */
[----:B------:R-:W-:Y:S01]  /*8560*/  F2FP.SATFINITE.E4M3.F32.PACK_AB_MERGE_C R44, R45, R44, RZ ;  /* 0x0000002c2d2c723e */ /* 0x000fe200048070ff */
[C---:B------:R-:W-:Y:S01]  /*8570*/  FMUL.FTZ R34, R28.reuse, R34 ;  /* 0x000000221c227220 */ /* 0x040fe20000410000 */
[----:B------:R-:W-:Y:S01]  /*8580*/  F2FP.F16.E4M3.UNPACK_B R30, R9.H1 ;  /* 0x00000009ff1e723e */ /* 0x000fe200030006ff */
[----:B------:R-:W-:Y:S01]  /*8590*/  FFMA.FTZ R38, R28, R33, -R35 ;  /* 0x000000211c267223 */ /* 0x000fe20000010823 */
[----:B------:R-:W-:-:S02]  /*85a0*/  F2FP.F16.E4M3.UNPACK_B R28, R10.H1 ;  /* 0x0000000aff1c723e */ /* 0x000fc400030006ff */
[----:B------:R-:W-:Y:S01]  /*85b0*/  F2FP.F16.E4M3.UNPACK_B R5, R5.H1 ;  /* 0x00000005ff05723e */ /* 0x000fe200030006ff */
[----:B------:R-:W-:Y:S01]  /*85c0*/  HADD2.F32 R10, -RZ, R30.H0_H0 ;  /* 0x2000001eff0a7230 */ /* 0x000fe20000004100 */
[----:B------:R-:W-:Y:S01]  /*85d0*/  F2FP.SATFINITE.E4M3.F32.PACK_AB_MERGE_C R101, R41, R40, R44 ;  /* 0x000000282965723e */ /* 0x000fe2000480702c */
[----:B------:R-:W-:Y:S01]  /*85e0*/  FFMA.FTZ R40, R31, R33, R34 ;  /* 0x000000211f287223 */ /* 0x000fe20000010022 */
[----:B------:R-:W-:Y:S01]  /*85f0*/  F2FP.F16.E4M3.UNPACK_B R8, R8.H1 ;  /* 0x00000008ff08723e */ /* 0x000fe200030006ff */
[----:B------:R-:W-:Y:S01]  /*8600*/  HADD2.F32 R31, -RZ, R28.H0_H0 ;  /* 0x2000001cff1f7230 */ /* 0x000fe20000004100 */
[----:B------:R-:W-:Y:S01]  /*8610*/  F2FP.F16.E4M3.UNPACK_B R33, R6 ;  /* 0x00000006ff21723e */ /* 0x000fe200020006ff */
[----:B------:R-:W-:Y:S02]  /*8620*/  HADD2.F32 R9, -RZ, R5.H0_H0 ;  /* 0x20000005ff097230 */ /* 0x000fe40000004100 */
[----:B------:R-:W-:Y:S02]  /*8630*/  HADD2.F32 R30, -RZ, R30.H1_H1 ;  /* 0x3000001eff1e7230 */ /* 0x000fe40000004100 */
[----:B------:R-:W-:Y:S01]  /*8640*/  FMUL.FTZ R34, R10, R31 ;  /* 0x0000001f0a227220 */ /* 0x000fe20000410000 */
[----:B------:R-:W-:-:S02]  /*8650*/  HADD2.F32 R32, -RZ, R28.H1_H1 ;  /* 0x3000001cff207230 */ /* 0x000fc40000004100 */
[C---:B------:R-:W-:Y:S01]  /*8660*/  FMUL.FTZ R31, R9.reuse, R31 ;  /* 0x0000001f091f7220 */ /* 0x040fe20000410000 */
[--C-:B------:R-:W-:Y:S02]  /*8670*/  HADD2.F32 R28, -RZ, R8.reuse.H0_H0 ;  /* 0x20000008ff1c7230 */ /* 0x100fe40000004100 */
[----:B------:R-:W-:Y:S02]  /*8680*/  HADD2.F32 R5, -RZ, R5.H1_H1 ;  /* 0x30000005ff057230 */ /* 0x000fe40000004100 */
[----:B------:R-:W-:Y:S01]  /*8690*/  FMUL.FTZ R36, R30, R32 ;  /* 0x000000201e247220 */ /* 0x000fe20000410000 */
[----:B------:R-:W-:Y:S02]  /*86a0*/  HADD2.F32 R8, -RZ, R8.H1_H1 ;  /* 0x30000008ff087230 */ /* 0x000fe40000004100 */
[-C--:B------:R-:W-:Y:S01]  /*86b0*/  FFMA.FTZ R42, R10, R28.reuse, R31 ;  /* 0x0000001c0a2a7223 */ /* 0x080fe2000001001f */
        /* <DEDUP_REMOVED lines=55> */
.L_x_7459:
[----:B------:R-:W-:Y:S05]  /*8a30*/  BSYNC B1 ;  /* 0x0000000000017941 */ /* 0x000fea0003800000 */
.L_x_7458:
[----:B0-----:R0:W-:Y:S01]  /*8a40*/  ST.E.128 desc[UR60][R12.64], R4 ;  /* 0x000000040c007985 */ /* 0x0011e2000c101d3c */
[----:B------:R-:W-:-:S13]  /*8a50*/  ISETP.GE.AND P2, PT, R15, R104, PT ;  /* 0x000000680f00720c */ /* 0x000fda0003f46270 */
[----:B------:R-:W-:Y:S05]  /*8a60*/  @P2 BRA `(.L_x_7437) ;  /* 0x0000000400682947 */ /* 0x000fea0003800000 */
[----:B------:R-:W-:-:S04]  /*8a70*/  IADD3 R14, P2, R15, R14, RZ ;  /* 0x0000000e0f0e7210 */ /* 0x000fc80007f5e0ff */
[----:B------:R-:W-:-:S05]  /*8a80*/  LEA.HI.X.SX32 R15, R15, R29, 0x1, P2 ;  /* 0x0000001d0f0f7211 */ /* 0x000fca00010f0eff */
[----:B------:R0:W-:Y:S01]  /*8a90*/  ST.E.128 desc[UR60][R14.64], R8 ;  /* 0x000000080e007985 */ /* 0x0001e2000c101d3c */
[----:B------:R-:W-:Y:S05]  /*8aa0*/  BRA `(.L_x_7437) ;  /* 0x0000000400587947 */ /* 0x000fea0003800000 */
.L_x_7407:
[----:B------:R-:W-:-:S13]  /*8ab0*/  ISETP.NE.AND P5, PT, R198, 0x3, PT ;  /* 0x00000003c600780c */ /* 0x000fda0003fa5270 */
[----:B------:R-:W-:Y:S05]  /*8ac0*/  @!P5 BRA `(.L_x_7460) ;  /* 0x000000000004d947 */ /* 0x000fea0003800000 */
[----:B------:R-:W-:Y:S01]  /*8ad0*/  BPT.TRAP 0x1 ;  /* 0x000000040000795c */ /* 0x000fe20000300000 */
.L_x_7460:
[----:B------:R-:W-:Y:S01]  /*8ae0*/  IMAD R88, R192, 0x8, R18 ;  /* 0x00000008c0587824 */ /* 0x000fe200078e0212 */
[----:B------:R-:W-:Y:S01]  /*8af0*/  SHF.L.U32 R100, R196, 0x1f, RZ ;  /* 0x0000001fc4647819 */ /* 0x000fe200000006ff */
[----:B------:R-:W-:Y:S01]  /*8b00*/  BSSY B1, `(.L_x_7461) ;  /* 0x0000004000017945 */ /* 0x000fe20003800000 */
[----:B------:R-:W-:Y:S02]  /*8b10*/  SHF.R.S32.HI R95, RZ, 0x1f, R94 ;  /* 0x0000001fff5f7819 */ /* 0x000fe4000001145e */
[----:B------:R-:W0:Y:S02]  /*8b20*/  SYNCS.PHASECHK.TRANS64.TRYWAIT P2, [R88+URZ+0x22890], R100 ;  /* 0x02289064580075a7 */ /* 0x000e24000804017f */
[----:B0-----:R-:W-:Y:S05]  /*8b30*/  @!P2 BRA `(.L_x_7462) ;  /* 0x0000016800d0a947 */ /* 0x001fea0003800000 */
.L_x_7720:
[----:B------:R-:W-:Y:S05]  /*8b40*/  BSYNC B1 ;  /* 0x0000000000017941 */ /* 0x000fea0003800000 */
.L_x_7461:
        /* <DEDUP_REMOVED lines=26> */
.L_x_7724:
[----:B------:R-:W-:Y:S04]  /*8cf0*/  BSSY B1, `(.L_x_7464) ;  /* 0x000000d000017945 */ /* 0x000fe80003800000 */
[----:B------:R-:W-:Y:S05]  /*8d00*/  @!P2 BRA `(.L_x_7465) ;  /* 0x00000000002ca947 */ /* 0x000fea0003800000 */
[----:B------:R-:W-:Y:S02]  /*8d10*/  ULDC UR4, c[0x0][0x2f4] ;  /* 0x0000bd0000047ab9 */ /* 0x000fe40000000800 */
[----:B------:R-:W-:-:S13]  /*8d20*/  ISETP.GE.AND P2, PT, R16, UR4, PT ;  /* 0x0000000410007c0c */ /* 0x000fda000bf46270 */
[----:B---3--:R-:W-:-:S04]  /*8d30*/  @!P2 IADD3 R10, P3, R16, R14, RZ ;  /* 0x0000000e100aa210 */ /* 0x008fc80007f7e0ff */
[----:B--2---:R-:W-:Y:S02]  /*8d40*/  @!P2 IADD3.X R11, R4, R17, RZ, P3, !PT ;  /* 0x00000011040ba210 */ /* 0x004fe40001ffe4ff */
[----:B------:R-:W-:-:S13]  /*8d50*/  ISETP.GE.AND P3, PT, R19, UR4, PT ;  /* 0x0000000413007c0c */ /* 0x000fda000bf66270 */
[----:B------:R-:W-:-:S05]  /*8d60*/  @!P3 IADD3 R14, P4, R19, R14, RZ ;  /* 0x0000000e130eb210 */ /* 0x000fca0007f9e0ff */
[----:B------:R-:W-:Y:S02]  /*8d70*/  @!P3 IMAD.X R15, R4, 0x1, R193, P4 ;  /* 0x00000001040fb824 */ /* 0x000fe400020e06c1 */
[----:B------:R-:W2:Y:S04]  /*8d80*/  @!P2 LDS.128 R4, [R92+0x18400] ;  /* 0x018400005c04a984 */ /* 0x000ea80000000c00 */
[----:B--2---:R-:W-:Y:S04]  /*8d90*/  @!P2 ST.E.128 desc[UR60][R10.64], R4 ;  /* 0x000000040a00a985 */ /* 0x004fe8000c101d3c */
[----:B------:R-:W2:Y:S04]  /*8da0*/  @!P3 LDS.128 R4, [R91+0x18400] ;  /* 0x018400005b04b984 */ /* 0x000ea80000000c00 */
[----:B--2---:R4:W-:Y:S02]  /*8db0*/  @!P3 ST.E.128 desc[UR60][R14.64], R4 ;  /* 0x000000040e00b985 */ /* 0x0049e4000c101d3c */
.L_x_7465:
[----:B------:R-:W-:Y:S05]  /*8dc0*/  BSYNC B1 ;  /* 0x0000000000017941 */ /* 0x000fea0003800000 */
.L_x_7464:
[----:B------:R-:W-:-:S03]  /*8dd0*/  UMOV UR4, 0xffffffff ;  /* 0xffffffff00047882 */ /* 0x000fc60000000000 */
[----:B------:R-:W-:Y:S05]  /*8de0*/  BRA.DIV UR4, `(.L_x_7466) ;  /* 0x0000016a04807947 */ /* 0x000fea000b800000 */
[----:B--2-4-:R2:W4:Y:S04]  /*8df0*/  SHFL.IDX PT, R4, R9, 0x1, 0x1c1f ;  /* 0x003c1f0009047f89 */ /* 0x01452800000e0000 */
[----:B---3--:R2:W3:Y:S02]  /*8e00*/  SHFL.IDX PT, R14, R8, 0x1, 0x1c1f ;  /* 0x003c1f00080e7f89 */ /* 0x0084e400000e0000 */
.L_x_7728:
[----:B------:R-:W-:Y:S01]  /*8e10*/  ISETP.GE.AND P2, PT, R28, 0x41, PT ;  /* 0x000000411c00780c */ /* 0x000fe20003f46270 */
[----:B------:R-:W-:-:S12]  /*8e20*/  BSSY B1, `(.L_x_7467) ;  /* 0x000000d000017945 */ /* 0x000fd80003800000 */
[----:B------:R-:W-:Y:S05]  /*8e30*/  @!P2 BRA `(.L_x_7468) ;  /* 0x00000000002ca947 */ /* 0x000fea0003800000 */
[----:B------:R-:W-:Y:S02]  /*8e40*/  ULDC UR4, c[0x0][0x2f4] ;  /* 0x0000bd0000047ab9 */ /* 0x000fe40000000800 */
[----:B------:R-:W-:-:S13]  /*8e50*/  ISETP.GE.AND P2, PT, R16, UR4, PT ;  /* 0x0000000410007c0c */ /* 0x000fda000bf46270 */
[----:B---3--:R-:W-:-:S05]  /*8e60*/  @!P2 IADD3 R10, P3, R16, R14, RZ ;  /* 0x0000000e100aa210 */ /* 0x008fca0007f7e0ff */
[----:B----4-:R-:W-:Y:S01]  /*8e70*/  @!P2 IMAD.X R11, R4, 0x1, R17, P3 ;  /* 0x00000001040ba824 */ /* 0x010fe200018e0611 */
[----:B------:R-:W-:-:S13]  /*8e80*/  ISETP.GE.AND P3, PT, R19, UR4, PT ;  /* 0x0000000413007c0c */ /* 0x000fda000bf66270 */
[----:B------:R-:W-:-:S05]  /*8e90*/  @!P3 IADD3 R14, P4, R19, R14, RZ ;  /* 0x0000000e130eb210 */ /* 0x000fca0007f9e0ff */
[----:B------:R-:W-:Y:S02]  /*8ea0*/  @!P3 IMAD.X R15, R4, 0x1, R193, P4 ;  /* 0x00000001040fb824 */ /* 0x000fe400020e06c1 */
[----:B------:R-:W3:Y:S04]  /*8eb0*/  @!P2 LDS.128 R4, [R92+0x1a400] ;  /* 0x01a400005c04a984 */ /* 0x000ee80000000c00 */
[----:B---3--:R-:W-:Y:S04]  /*8ec0*/  @!P2 ST.E.128 desc[UR60][R10.64], R4 ;  /* 0x000000040a00a985 */ /* 0x008fe8000c101d3c */
[----:B------:R-:W3:Y:S04]  /*8ed0*/  @!P3 LDS.128 R4, [R91+0x1a400] ;  /* 0x01a400005b04b984 */ /* 0x000ee80000000c00 */
[----:B---3--:R3:W-:Y:S02]  /*8ee0*/  @!P3 ST.E.128 desc[UR60][R14.64], R4 ;  /* 0x000000040e00b985 */ /* 0x0087e4000c101d3c */
.L_x_7468:
[----:B------:R-:W-:Y:S05]  /*8ef0*/  BSYNC B1 ;  /* 0x0000000000017941 */ /* 0x000fea0003800000 */
.L_x_7467:
[----:B------:R-:W-:-:S03]  /*8f00*/  UMOV UR4, 0xffffffff ;  /* 0xffffffff00047882 */ /* 0x000fc60000000000 */
[----:B------:R-:W-:Y:S05]  /*8f10*/  BRA.DIV UR4, `(.L_x_7469) ;  /* 0x0000016a047c7947 */ /* 0x000fea000b800000 */
[----:B---34-:R3:W4:Y:S04]  /*8f20*/  SHFL.IDX PT, R4, R9, 0x2, 0x1c1f ;  /* 0x005c1f0009047f89 */ /* 0x01872800000e0000 */
[----:B------:R3:W0:Y:S02]  /*8f30*/  SHFL.IDX PT, R14, R8, 0x2, 0x1c1f ;  /* 0x005c1f00080e7f89 */ /* 0x00062400000e0000 */
.L_x_7732:
[----:B------:R-:W-:-:S13]  /*8f40*/  ISETP.GE.AND P2, PT, R28, 0x81, PT ;  /* 0x000000811c00780c */ /* 0x000fda0003f46270 */
[----:B------:R-:W-:Y:S05]  /*8f50*/  @!P2 BRA `(.L_x_7437) ;  /* 0x00000000002ca947 */ /* 0x000fea0003800000 */
[----:B------:R-:W-:Y:S02]  /*8f60*/  ULDC UR4, c[0x0][0x2f4] ;  /* 0x0000bd0000047ab9 */ /* 0x000fe40000000800 */
[----:B------:R-:W-:-:S13]  /*8f70*/  ISETP.GE.AND P2, PT, R16, UR4, PT ;  /* 0x0000000410007c0c */ /* 0x000fda000bf46270 */
[----:B0123--:R-:W-:-:S05]  /*8f80*/  @!P2 IADD3 R8, P3, R16, R14, RZ ;  /* 0x0000000e1008a210 */ /* 0x00ffca0007f7e0ff */
[----:B----4-:R-:W-:Y:S01]  /*8f90*/  @!P2 IMAD.X R9, R4, 0x1, R17, P3 ;  /* 0x000000010409a824 */ /* 0x010fe200018e0611 */
[----:B------:R-:W-:-:S13]  /*8fa0*/  ISETP.GE.AND P3, PT, R19, UR4, PT ;  /* 0x0000000413007c0c */ /* 0x000fda000bf66270 */
[----:B------:R-:W-:-:S04]  /*8fb0*/  @!P3 IADD3 R14, P4, R19, R14, RZ ;  /* 0x0000000e130eb210 */ /* 0x000fc80007f9e0ff */
[----:B------:R-:W-:Y:S02]  /*8fc0*/  @!P3 IADD3.X R15, R4, R193, RZ, P4, !PT ;  /* 0x000000c1040fb210 */ /* 0x000fe400027fe4ff */
[----:B------:R-:W0:Y:S04]  /*8fd0*/  @!P2 LDS.128 R4, [R92+0x1c400] ;  /* 0x01c400005c04a984 */ /* 0x000e280000000c00 */
[----:B0-----:R-:W-:Y:S04]  /*8fe0*/  @!P2 ST.E.128 desc[UR60][R8.64], R4 ;  /* 0x000000040800a985 */ /* 0x001fe8000c101d3c */
[----:B------:R-:W0:Y:S04]  /*8ff0*/  @!P3 LDS.128 R4, [R91+0x1c400] ;  /* 0x01c400005b04b984 */ /* 0x000e280000000c00 */
[----:B0-----:R0:W-:Y:S02]  /*9000*/  @!P3 ST.E.128 desc[UR60][R14.64], R4 ;  /* 0x000000040e00b985 */ /* 0x0011e4000c101d3c */
.L_x_7437:
[----:B------:R-:W-:Y:S05]  /*9010*/  BSYNC B0 ;  /* 0x0000000000007941 */ /* 0x000fea0003800000 */
.L_x_7406:
[----:B0-2-4-:R-:W0:Y:S01]  /*9020*/  S2R R4, SR_TID.X ;  /* 0x0000000000047919 */ /* 0x015e220000002100 */
        /* <DEDUP_REMOVED lines=9> */
[----:B0-----:R-:W-:-:S13]  /*90c0*/  LOP3.LUT P2, RZ, R4, 0x7f, RZ, 0xc0, !PT ;  /* 0x0000007f04ff7812 */ /* 0x001fda000784c0ff */
[----:B------:R-:W-:-:S05]  /*90d0*/  @!P2 VIADD R4, R88, 0x228a0 ;  /* 0x000228a05804a836 */ /* 0x000fca0000000000 */
[----:B------:R-:W-:-:S04]  /*90e0*/  @!P2 PRMT R4, RZ, 0x654, R4 ;  /* 0x00000654ff04a816 */ /* 0x000fc80000000004 */
[----:B------:R2:W-:Y:S01]  /*90f0*/  @!P2 SYNCS.ARRIVE.TRANS64.RED.A1T0 RZ, [R4+URZ], RZ ;  /* 0x000000ff04ffa9a7 */ /* 0x0005e2000810043f */
[----:B------:R-:W-:Y:S05]  /*9100*/  @!P5 BRA `(.L_x_7471) ;  /* 0x000000000004d947 */ /* 0x000fea0003800000 */
[----:B------:R-:W-:Y:S01]  /*9110*/  BPT.TRAP 0x1 ;  /* 0x000000040000795c */ /* 0x000fe20000300000 */
.L_x_7471:
[----:B------:R-:W-:Y:S05]  /*9120*/  BSYNC B0 ;  /* 0x0000000000007941 */ /* 0x000fea0003800000 */
.L_x_7470:
[----:B------:R-:W0:Y:S01]  /*9130*/  SYNCS.PHASECHK.TRANS64.TRYWAIT P3, [R88+URZ+0x228b0], R100 ;  /* 0x0228b064580075a7 */ /* 0x000e22000806017f */
[----:B------:R-:W-:Y:S04]  /*9140*/  BSSY B0, `(.L_x_7472) ;  /* 0x0000002000007945 */ /* 0x000fe80003800000 */
[----:B0-----:R-:W-:Y:S05]  /*9150*/  @!P3 BRA `(.L_x_7473) ;  /* 0x000001680034b947 */ /* 0x001fea0003800000 */
.L_x_7733:
[----:B------:R-:W-:Y:S05]  /*9160*/  BSYNC B0 ;  /* 0x0000000000007941 */ /* 0x000fea0003800000 */
.L_x_7472:
[----:B------:R-:W-:Y:S01]  /*9170*/  ULDC.64 UR4, c[0x0][0x328] ;  /* 0x0000ca0000047ab9 */ /* 0x000fe20000000a00 */
[----:B------:R-:W-:Y:S01]  /*9180*/  ULDC.64 UR6, c[0x0][0x318] ;  /* 0x0000c60000067ab9 */ /* 0x000fe20000000a00 */
[----:B------:R-:W-:Y:S01]  /*9190*/  IMAD R95, R95, UR4, RZ ;  /* 0x000000045f5f7c24 */ /* 0x000fe2000f8e02ff */
[----:B------:R-:W-:Y:S01]  /*91a0*/  BSSY B0, `(.L_x_7474) ;  /* 0x000001f000007945 */ /* 0x000fe20003800000 */
[----:B--2---:R-:W-:-:S04]  /*91b0*/  IMAD.WIDE.U32 R4, R94, UR4, RZ ;  /* 0x000000045e047c25 */ /* 0x004fc8000f8e00ff */
        /* <DEDUP_REMOVED lines=14> */
[----:B------:R2:W4:Y:S01]  /*92a0*/  SHFL.IDX PT, R10, R12, RZ, 0x1c1f ;  /* 0x001c1fff0c0a7589 */ /* 0x00052200000e0000 */
[----:B------:R-:W-:-:S03]  /*92b0*/  ISETP.GE.AND P3, PT, R97, 0x1, PT ;  /* 0x000000016100780c */ /* 0x000fc60003f66270 */
[----:B------:R2:W0:Y:S10]  /*92c0*/  SHFL.IDX PT, R4, R13, RZ, 0x1c1f ;  /* 0x001c1fff0d047589 */ /* 0x00043400000e0000 */
[----:B--2---:R-:W-:Y:S05]  /*92d0*/  @!P3 BRA `(.L_x_7475) ;  /* 0x00000000002cb947 */ /* 0x004fea0003800000 */
[----:B------:R-:W-:Y:S02]  /*92e0*/  ULDC UR4, c[0x0][0x2f4] ;  /* 0x0000bd0000047ab9 */ /* 0x000fe40000000800 */
[----:B------:R-:W-:-:S13]  /*92f0*/  ISETP.GE.AND P3, PT, R16, UR4, PT ;  /* 0x0000000410007c0c */ /* 0x000fda000bf66270 */
[----:B-1-34-:R-:W-:-:S04]  /*9300*/  @!P3 IADD3 R8, P4, R16, R10, RZ ;  /* 0x0000000a1008b210 */ /* 0x01afc80007f9e0ff */
[----:B0-----:R-:W-:Y:S02]  /*9310*/  @!P3 IADD3.X R9, R4, R17, RZ, P4, !PT ;  /* 0x000000110409b210 */ /* 0x001fe400027fe4ff */
[----:B------:R-:W-:-:S13]  /*9320*/  ISETP.GE.AND P4, PT, R19, UR4, PT ;  /* 0x0000000413007c0c */ /* 0x000fda000bf86270 */
[----:B------:R-:W-:-:S05]  /*9330*/  @!P4 IADD3 R10, P5, R19, R10, RZ ;  /* 0x0000000a130ac210 */ /* 0x000fca0007fbe0ff */
[----:B------:R-:W-:Y:S02]  /*9340*/  @!P4 IMAD.X R11, R4, 0x1, R193, P5 ;  /* 0x00000001040bc824 */ /* 0x000fe400028e06c1 */
[----:B------:R-:W0:Y:S04]  /*9350*/  @!P3 LDS.128 R4, [R92+0xa400] ;  /* 0x00a400005c04b984 */ /* 0x000e280000000c00 */
[----:B0-----:R-:W-:Y:S04]  /*9360*/  @!P3 ST.E.128 desc[UR60][R8.64], R4 ;  /* 0x000000040800b985 */ /* 0x001fe8000c101d3c */
[----:B------:R-:W0:Y:S04]  /*9370*/  @!P4 LDS.128 R4, [R91+0xa400] ;  /* 0x00a400005b04c984 */ /* 0x000e280000000c00 */
[----:B0-----:R2:W-:Y:S02]  /*9380*/  @!P4 ST.E.128 desc[UR60][R10.64], R4 ;  /* 0x000000040a00c985 */ /* 0x0015e4000c101d3c */
.L_x_7475:
[----:B------:R-:W-:Y:S05]  /*9390*/  BSYNC B0 ;  /* 0x0000000000007941 */ /* 0x000fea0003800000 */
.L_x_7474:
[----:B------:R-:W-:Y:S01]  /*93a0*/  ISETP.GE.AND P3, PT, R97, 0x41, PT ;  /* 0x000000416100780c */ /* 0x000fe20003f66270 */
[----:B0-2---:R0:W2:Y:S01]  /*93b0*/  SHFL.IDX PT, R4, R13, 0x1, 0x1c1f ;  /* 0x003c1f000d047f89 */ /* 0x0050a200000e0000 */
[----:B------:R-:W-:Y:S03]  /*93c0*/  BSSY B0, `(.L_x_7476) ;  /* 0x000000e000007945 */ /* 0x000fe60003800000 */
[----:B----4-:R0:W4:Y:S08]  /*93d0*/  SHFL.IDX PT, R10, R12, 0x1, 0x1c1f ;  /* 0x003c1f000c0a7f89 */ /* 0x01013000000e0000 */
[----:B0-----:R-:W-:Y:S05]  /*93e0*/  @!P3 BRA `(.L_x_7477) ;  /* 0x00000000002cb947 */ /* 0x001fea0003800000 */
[----:B------:R-:W-:Y:S02]  /*93f0*/  ULDC UR4, c[0x0][0x2f4] ;  /* 0x0000bd0000047ab9 */ /* 0x000fe40000000800 */
        /* <DEDUP_REMOVED lines=10> */
.L_x_7477:
[----:B------:R-:W-:Y:S05]  /*94a0*/  BSYNC B0 ;  /* 0x0000000000007941 */ /* 0x000fea0003800000 */
.L_x_7476:
[----:B------:R-:W-:Y:S01]  /*94b0*/  ISETP.GE.AND P3, PT, R97, 0x81, PT ;  /* 0x000000816100780c */ /* 0x000fe20003f66270 */
[----:B------:R-:W1:Y:S01]  /*94c0*/  SHFL.IDX PT, R13, R13, 0x2, 0x1c1f ;  /* 0x005c1f000d0d7f89 */ /* 0x000e6200000e0000 */
[----:B------:R-:W-:Y:S03]  /*94d0*/  BSSY B0, `(.L_x_7478) ;  /* 0x000000e000007945 */ /* 0x000fe60003800000 */
[----:B0---4-:R0:W4:Y:S08]  /*94e0*/  SHFL.IDX PT, R10, R12, 0x2, 0x1c1f ;  /* 0x005c1f000c0a7f89 */ /* 0x01113000000e0000 */
[----:B0-----:R-:W-:Y:S05]  /*94f0*/  @!P3 BRA `(.L_x_7479) ;  /* 0x00000000002cb947 */ /* 0x001fea0003800000 */
[----:B------:R-:W-:Y:S02]  /*9500*/  ULDC UR4, c[0x0][0x2f4] ;  /* 0x0000bd0000047ab9 */ /* 0x000fe40000000800 */
        /* <DEDUP_REMOVED lines=10> */
.L_x_7479:
[----:B------:R-:W-:Y:S05]  /*95b0*/  BSYNC B0 ;  /* 0x0000000000007941 */ /* 0x000fea0003800000 */
.L_x_7478:
[----:B------:R-:W-:Y:S01]  /*95c0*/  @!PT LDS RZ, [RZ] ;  /* 0x00000000fffff984 */ /* 0x000fe20000000800 */
[----:B------:R-:W-:Y:S01]  /*95d0*/  @!PT LDS RZ, [RZ] ;  /* 0x00000000fffff984 */ /* 0x000fe20000000800 */
[----:B------:R-:W-:Y:S01]  /*95e0*/  @!PT LDS RZ, [RZ] ;  /* 0x00000000fffff984 */ /* 0x000fe20000000800 */
[----:B------:R-:W-:Y:S01]  /*95f0*/  @!PT LDS RZ, [RZ] ;  /* 0x00000000fffff984 */ /* 0x000fe20000000800 */
[----:B------:R5:W-:Y:S06]  /*9600*/  MEMBAR.ALL.CTA ;  /* 0x0000000000007992 */ /* 0x000bec0000008000 */
[----:B-----5:R-:W5:Y:S01]  /*9610*/  FENCE.VIEW.ASYNC.S ;  /* 0x00000000000073c6 */ /* 0x020f620000000000 */
[----:B-1-3--:R-:W-:Y:S01]  /*9620*/  @!P2 VIADD R88, R88, 0x228c0 ;  /* 0x000228c05858a836 */ /* 0x00afe20000000000 */
[----:B-----5:R1:W-:Y:S01]  /*9630*/  BAR.SYNC.DEFER_BLOCKING R74, 0x80 ;  /* 0x0002004a0000751d */ /* 0x0203e20000010000 */
[----:B------:R-:W-:Y:S01]  /*9640*/  ISETP.NE.AND P3, PT, R90, RZ, PT ;  /* 0x000000ff5a00720c */ /* 0x000fe20003f65270 */
[----:B------:R-:W-:-:S02]  /*9650*/  VIADD R192, R192, 0x1 ;  /* 0x00000001c0c07836 */ /* 0x000fc40000000000 */
[----:B------:R-:W-:-:S04]  /*9660*/  @!P2 PRMT R88, RZ, 0x654, R88 ;  /* 0x00000654ff58a816 */ /* 0x000fc80000000058 */
[----:B------:R1:W-:Y:S01]  /*9670*/  @!P2 SYNCS.ARRIVE.TRANS64.RED.A1T0 RZ, [R88+URZ], RZ ;  /* 0x000000ff58ffa9a7 */ /* 0x0003e2000810043f */
[----:B------:R-:W-:-:S04]  /*9680*/  ISETP.NE.AND P2, PT, R192, 0x2, PT ;  /* 0x00000002c000780c */ /* 0x000fc80003f45270 */
[----:B0-----:R-:W-:Y:S02]  /*9690*/  SEL R5, RZ, 0x1, P2 ;  /* 0x00000001ff057807 */ /* 0x001fe40001000000 */
[----:B------:R-:W-:Y:S02]  /*96a0*/  SEL R192, R192, RZ, P2 ;  /* 0x000000ffc0c07207 */ /* 0x000fe40001000000 */
[----:B------:R-:W-:Y:S01]  /*96b0*/  LOP3.LUT R196, R196, R5, RZ, 0x3c, !PT ;  /* 0x00000005c4c47212 */ /* 0x000fe200078e3cff */
[----:B-1----:R-:W-:Y:S06]  /*96c0*/  @P3 BRA `(.L_x_7480) ;  /* 0xffffff8800083947 */ /* 0x002fec000383ffff */
[----:B--2---:R-:W0:Y:S01]  /*96d0*/  S2R R4, SR_TID.X ;  /* 0x0000000000047919 */ /* 0x004e220000002100 */
[----:B------:R-:W-:Y:S02]  /*96e0*/  PLOP3.LUT P0, PT, PT, PT, PT, 0x8, 0x0 ;  /* 0x000000000000781c */ /* 0x000fe40003f0e170 */
[----:B0-----:R-:W-:-:S04]  /*96f0*/  SHF.R.U32.HI R4, RZ, 0x7, R4 ;  /* 0x00000007ff047819 */ /* 0x001fc80000011604 */
[----:B------:R-:W-:-:S13]  /*9700*/  ISETP.NE.AND P3, PT, R4, 0x1, PT ;  /* 0x000000010400780c */ /* 0x000fda0003f65270 */
[----:B------:R-:W-:Y:S06]  /*9710*/  @!P3 BAR.ARV 0x9, 0x100 ;  /* 0x024400000000bb1d */ /* 0x000fec0000002000 */
.L_x_7401:
[----:B------:R-:W-:Y:S05]  /*9720*/  @P0 BRA `(.L_x_7481) ;  /* 0x00000000000c0947 */ /* 0x000fea0003800000 */
[----:B------:R-:W0:Y:S01]  /*9730*/  FENCE.VIEW.ASYNC.G ;  /* 0x00000000000073c6 */ /* 0x000e220000000100 */
[----:B------:R-:W-:Y:S05]  /*9740*/  WARPSYNC.ALL ;  /* 0x0000000000007948 */ /* 0x000fea0003800000 */
[----:B0-----:R-:W-:Y:S06]  /*9750*/  BAR.ARV 0xc, 0x180 ;  /* 0x0306000000007b1d */ /* 0x001fec0000002000 */
.L_x_7481:
[----:B------:R-:W-:Y:S01]  /*9760*/  ULDC.64 UR6, c[0x0][0x998] ;  /* 0x0002660000067ab9 */ /* 0x000fe20000000a00 */
[----:B------:R-:W-:Y:S01]  /*9770*/  ULDC.64 UR4, c[0x0][0x990] ;  /* 0x0002640000047ab9 */ /* 0x000fe20000000a00 */
[----:B------:R-:W-:Y:S02]  /*9780*/  ISETP.NE.U32.AND P1, PT, RZ, UR6, PT ;  /* 0x00000006ff007c0c */ /* 0x000fe4000bf25070 */
[----:B------:R-:W-:Y:S02]  /*9790*/  ISETP.NE.U32.AND P0, PT, RZ, UR4, PT ;  /* 0x00000004ff007c0c */ /* 0x000fe4000bf05070 */
[----:B------:R-:W-:Y:S02]  /*97a0*/  ISETP.NE.AND.EX P1, PT, RZ, UR7, PT, P1 ;  /* 0x00000007ff007c0c */ /* 0x000fe4000bf25310 */
[----:B------:R-:W-:-:S11]  /*97b0*/  ISETP.NE.AND.EX P0, PT, RZ, UR5, PT, P0 ;  /* 0x00000005ff007c0c */ /* 0x000fd6000bf05300 */
[----:B------:R-:W0:Y:S01]  /*97c0*/  @P1 LDC.64 R8, c[0x0][0x9b8] ;  /* 0x00026e00ff081b82 */ /* 0x000e220000000a00 */
[----:B------:R-:W-:-:S07]  /*97d0*/  @P1 SHF.R.S32.HI R15, RZ, 0x1f, R170 ;  /* 0x0000001fff0f1819 */ /* 0x000fce00000114aa */
[----:B------:R-:W1:Y:S08]  /*97e0*/  @P0 LDC.64 R6, c[0x0][0x9a8] ;  /* 0x00026a00ff060b82 */ /* 0x000e700000000a00 */
[----:B----4-:R-:W2:Y:S08]  /*97f0*/  @P1 LDC.64 R10, c[0x0][0x9c0] ;  /* 0x00027000ff0a1b82 */ /* 0x010eb00000000a00 */
        /* <DEDUP_REMOVED lines=14> */
[C---:B------:R-:W-:Y:S01]  /*98e0*/  @P0 IMAD R9, R170.reuse, R13, R0 ;  /* 0x0000000daa090224 */ /* 0x040fe200078e0200 */
[----:B------:R-:W-:Y:S01]  /*98f0*/  @P1 IADD3 R5, R7, R11, RZ ;  /* 0x0000000b07051210 */ /* 0x000fe20007ffe0ff */
[----:B------:R-:W-:Y:S01]  /*9900*/  @P0 IMAD.WIDE.U32 R2, R170, R12, R2 ;  /* 0x0000000caa020225 */ /* 0x000fe200078e0002 */
[----:B------:R-:W-:-:S03]  /*9910*/  @P1 LEA R8, P3, R6, UR6, 0x2 ;  /* 0x0000000606081c11 */ /* 0x000fc6000f8610ff */
[----:B------:R-:W-:Y:S01]  /*9920*/  @P0 IMAD.IADD R3, R3, 0x1, R9 ;  /* 0x0000000103030824 */ /* 0x000fe200078e0209 */
[----:B------:R-:W-:Y:S01]  /*9930*/  @P0 LEA R4, P2, R2, UR4, 0x2 ;  /* 0x0000000402040c11 */ /* 0x000fe2000f8410ff */
[----:B------:R-:W-:Y:S01]  /*9940*/  IMAD.MOV.U32 R0, RZ, RZ, 0x3f800000 ;  /* 0x3f800000ff007424 */ /* 0x000fe200078e00ff */
[----:B------:R-:W-:Y:S01]  /*9950*/  @P1 LEA.HI.X R9, R6, UR7, R5, 0x2, P3 ;  /* 0x0000000706091c11 */ /* 0x000fe200098f1405 */
[----:B------:R-:W-:Y:S01]  /*9960*/  ULDC UR4, c[0x0][0x988] ;  /* 0x0002620000047ab9 */ /* 0x000fe20000000800 */
        /* <DEDUP_REMOVED lines=10> */
[----:B0-----:R-:W-:Y:S02]  /*9a10*/  CS2R R8, SRZ ;  /* 0x0000000000087805 */ /* 0x001fe4000001ff00 */
[----:B------:R-:W-:-:S02]  /*9a20*/  CS2R R12, SRZ ;  /* 0x00000000000c7805 */ /* 0x000fc4000001ff00 */
[----:B------:R-:W-:Y:S02]  /*9a30*/  CS2R R14, SRZ ;  /* 0x00000000000e7805 */ /* 0x000fe4000001ff00 */
[----:B-1----:R-:W-:Y:S02]  /*9a40*/  CS2R R4, SRZ ;  /* 0x0000000000047805 */ /* 0x002fe4000001ff00 */
        /* <DEDUP_REMOVED lines=24> */
[----:B------:R-:W-:Y:S01]  /*9bd0*/  MOV R73, RZ ;  /* 0x000000ff00497202 */ /* 0x000fe20000000f00 */
[----:B------:R-:W-:Y:S02]  /*9be0*/  IMAD.MOV.U32 R76, RZ, RZ, RZ ;  /* 0x000000ffff4c7224 */ /* 0x000fe400078e00ff */
[----:B------:R-:W-:Y:S02]  /*9bf0*/  IMAD.MOV.U32 R102, RZ, RZ, RZ ;  /* 0x000000ffff667224 */ /* 0x000fe400078e00ff */
[----:B--2---:R-:W-:-:S04]  /*9c00*/  FMUL.FTZ R0, R3, R0 ;  /* 0x0000000003007220 */ /* 0x004fc80000410000 */
[----:B------:R-:W-:Y:S01]  /*9c10*/  FMUL.FTZ R2, R0, UR4 ;  /* 0x0000000400027c20 */ /* 0x000fe20008410000 */
[----:B------:R-:W-:Y:S06]  /*9c20*/  @!P1 BRA `(.L_x_7482) ;  /* 0x000000ac00809947 */ /* 0x000fec0003800000 */
[----:B------:R-:W-:-:S03]  /*9c30*/  UMOV UR4, 0xffffffff ;  /* 0xffffffff00047882 */ /* 0x000fc60000000000 */
[----:B------:R-:W-:Y:S05]  /*9c40*/  BRA.DIV UR4, `(.L_x_7483) ;  /* 0x0000015e048c7947 */ /* 0x000fea000b800000 */
[----:B------:R0:W1:Y:S02]  /*9c50*/  SHFL.IDX PT, R168, R229, RZ, 0x1f ;  /* 0x00001fffe5a87589 */ /* 0x00006400000e0000 */
.L_x_7736:
[----:B-1----:R-:W-:Y:S01]  /*9c60*/  LEA.HI R0, R168, R168, RZ, 0x1 ;  /* 0x000000a8a8007211 */ /* 0x002fe200078f08ff */
[----:B------:R-:W-:Y:S01]  /*9c70*/  VIADD R30, R18, 0x14400 ;  /* 0x00014400121e7836 */ /* 0x000fe20000000000 */
[----:B------:R-:W-:Y:S02]  /*9c80*/  BSSY B6, `(.L_x_7484) ;  /* 0x0000018000067945 */ /* 0x000fe40003800000 */
[----:B------:R-:W-:Y:S02]  /*9c90*/  LOP3.LUT R3, R0, 0x1e, RZ, 0xc0, !PT ;  /* 0x0000001e00037812 */ /* 0x000fe400078ec0ff */
[----:B------:R-:W-:-:S03]  /*9ca0*/  LOP3.LUT P0, RZ, R30, 0x9f, RZ, 0xc0, !PT ;  /* 0x0000009f1eff7812 */ /* 0x000fc6000780c0ff */
[----:B------:R-:W-:-:S05]  /*9cb0*/  IMAD.IADD R3, R168, 0x1, -R3 ;  /* 0x00000001a8037824 */ /* 0x000fca00078e0a03 */
[----:B------:R-:W-:-:S04]  /*9cc0*/  LEA R3, R3, R30, 0xd ;  /* 0x0000001e03037211 */ /* 0x000fc800078e68ff */
        /* <DEDUP_REMOVED lines=16> */
[----:B-1----:R-:W-:-:S07]  /*9dd0*/  IMAD.MOV.U32 R13, RZ, RZ, RZ ;  /* 0x000000ffff0d7224 */ /* 0x002fce00078e00ff */
[----:B------:R-:W-:-:S07]  /*9de0*/  LEPC R20, `(.L_x_7485) ;  /* 0x000000001014794e */ /* 0x000fce0000000000 */
[----:B0-2--5:R-:W-:Y:S05]  /*9df0*/  CALL.ABS.NOINC R14 ;  /* 0x000000000e007343 */ /* 0x025fea0003c00000 */
.L_x_7485:
[----:B------:R-:W-:Y:S05]  /*9e00*/  BSYNC B6 ;  /* 0x0000000000067941 */ /* 0x000fea0003800000 */
.L_x_7484:
[----:B------:R-:W-:Y:S02]  /*9e10*/  ULDC UR4, c[0x0][0x3f4] ;  /* 0x0000fd0000047ab9 */ /* 0x000fe40000000800 */
[----:B------:R-:W-:-:S13]  /*9e20*/  ISETP.LT.AND P0, PT, RZ, UR4, PT ;  /* 0x00000004ff007c0c */ /* 0x000fda000bf01270 */
[----:B------:R-:W-:Y:S05]  /*9e30*/  @P0 BRA `(.L_x_7486) ;  /* 0x00000000003c0947 */ /* 0x000fea0003800000 */
[----:B------:R-:W-:-:S04]  /*9e40*/  LEA.HI R0, R213, R213, RZ, 0x1 ;  /* 0x000000d5d5007211 */ /* 0x000fc800078f08ff */
[----:B------:R-:W-:-:S04]  /*9e50*/  LOP3.LUT R0, R0, 0xfffffffe, RZ, 0xc0, !PT ;  /* 0xfffffffe00007812 */ /* 0x000fc800078ec0ff */
[----:B------:R-:W-:-:S04]  /*9e60*/  IADD3 R0, R213, -R0, RZ ;  /* 0x80000000d5007210 */ /* 0x000fc80007ffe0ff */
[----:B------:R-:W-:-:S04]  /*9e70*/  SHF.L.U32 R3, R0, 0x1f, RZ ;  /* 0x0000001f00037819 */ /* 0x000fc800000006ff */
[----:B------:R1:W2:Y:S03]  /*9e80*/  SYNCS.PHASECHK.TRANS64.TRYWAIT P0, [R18+URZ+0x22800], R3 ;  /* 0x02280003120075a7 */ /* 0x0002a6000800017f */
[----:B--2---:R-:W-:Y:S05]  /*9e90*/  @!P0 NANOSLEEP.SYNCS 0x989680 ;  /* 0x009896800000895d */ /* 0x004fea0003900000 */
[----:B------:R-:W2:Y:S01]  /*9ea0*/  @!P0 SYNCS.PHASECHK.TRANS64 P0, [R18+URZ+0x22800], R3 ;  /* 0x02280003120085a7 */ /* 0x000ea2000800007f */
[----:B------:R-:W-:Y:S04]  /*9eb0*/  BSSY B0, `(.L_x_7487) ;  /* 0x0000006000007945 */ /* 0x000fe80003800000 */
[----:B--2---:R-:W-:Y:S05]  /*9ec0*/  @P0 BRA `(.L_x_7488) ;  /* 0x0000000000100947 */ /* 0x004fea0003800000 */
.L_x_7489:
[----:B--2---:R2:W3:Y:S02]  /*9ed0*/  SYNCS.PHASECHK.TRANS64.TRYWAIT P0, [R18+URZ+0x22800], R3 ;  /* 0x02280003120075a7 */ /* 0x0044e4000800017f */
[----:B---3--:R-:W-:Y:S05]  /*9ee0*/  @!P0 NANOSLEEP.SYNCS 0x989680 ;  /* 0x009896800000895d */ /* 0x008fea0003900000 */
[----:B------:R-:W3:Y:S02]  /*9ef0*/  @!P0 SYNCS.PHASECHK.TRANS64 P0, [R18+URZ+0x22800], R3 ;  /* 0x02280003120085a7 */ /* 0x000ee4000800007f */
[----:B---3--:R-:W-:Y:S05]  /*9f00*/  @!P0 BRA `(.L_x_7489) ;  /* 0xfffffffc00f08947 */ /* 0x008fea000383ffff */
.L_x_7488:
[----:B------:R-:W-:Y:S05]  /*9f10*/  BSYNC B0 ;  /* 0x0000000000007941 */ /* 0x000fea0003800000 */
.L_x_7487:
[----:B------:R-:W-:Y:S05]  /*9f20*/  BRA `(.L_x_7490) ;  /* 0x0000003c00d47947 */ /* 0x000fea0003800000 */
.L_x_7486:
[----:B------:R-:W1:Y:S01]  /*9f30*/  LDC.64 R26, c[0x0][0x3e8] ;  /* 0x0000fa00ff1a7b82 */ /* 0x000e620000000a00 */
[----:B------:R-:W-:Y:S01]  /*9f40*/  LOP3.LUT P0, RZ, R30, 0x3ff, RZ, 0xc0, !PT ;  /* 0x000003ff1eff7812 */ /* 0x000fe2000780c0ff */
[----:B------:R-:W-:Y:S01]  /*9f50*/  ULDC.64 UR4, c[0x0][0x3f8] ;  /* 0x0000fe0000047ab9 */ /* 0x000fe20000000a00 */
[----:B-----5:R-:W-:Y:S01]  /*9f60*/  SHF.R.S32.HI R0, RZ, 0x1f, R24 ;  /* 0x0000001fff007819 */ /* 0x020fe20000011418 */
[----:B------:R-:W-:Y:S01]  /*9f70*/  ULDC.64 UR6, c[0x0][0x408] ;  /* 0x0001020000067ab9 */ /* 0x000fe20000000a00 */
[----:B------:R-:W-:Y:S03]  /*9f80*/  BSSY B6, `(.L_x_7491) ;  /* 0x000001b000067945 */ /* 0x000fe60003800000 */
[----:B------:R-:W2:Y:S01]  /*9f90*/  LDC.64 R28, c[0x0][0x400] ;  /* 0x00010000ff1c7b82 */ /* 0x000ea20000000a00 */
[C---:B------:R-:W-:Y:S02]  /*9fa0*/  IMAD R3, R0.reuse, UR4, RZ ;  /* 0x0000000400037c24 */ /* 0x040fe4000f8e02ff */
[----:B------:R-:W-:-:S02]  /*9fb0*/  IMAD R5, R0, UR6, RZ ;  /* 0x0000000600057c24 */ /* 0x000fc4000f8e02ff */
[C---:B------:R-:W-:Y:S02]  /*9fc0*/  IMAD R3, R24.reuse, UR5, R3 ;  /* 0x0000000518037c24 */ /* 0x040fe4000f8e0203 */
[C---:B------:R-:W-:Y:S02]  /*9fd0*/  IMAD R5, R24.reuse, UR7, R5 ;  /* 0x0000000718057c24 */ /* 0x040fe4000f8e0205 */
[----:B-1----:R-:W-:-:S04]  /*9fe0*/  IMAD.WIDE.U32 R26, R24, UR4, R26 ;  /* 0x00000004181a7c25 */ /* 0x002fc8000f8e001a */
[----:B--2---:R-:W-:-:S04]  /*9ff0*/  IMAD.WIDE.U32 R28, R24, UR6, R28 ;  /* 0x00000006181c7c25 */ /* 0x004fc8000f8e001c */
[----:B------:R-:W-:Y:S02]  /*a000*/  IMAD.IADD R24, R3, 0x1, R27 ;  /* 0x0000000103187824 */ /* 0x000fe400078e021b */
        /* <DEDUP_REMOVED lines=15> */
[----:B-1----:R-:W-:-:S07]  /*a100*/  IMAD.MOV.U32 R13, RZ, RZ, RZ ;  /* 0x000000ffff0d7224 */ /* 0x002fce00078e00ff */
[----:B------:R-:W-:-:S07]  /*a110*/  LEPC R20, `(.L_x_7492) ;  /* 0x000000001014794e */ /* 0x000fce0000000000 */
[----:B0-2---:R-:W-:Y:S05]  /*a120*/  CALL.ABS.NOINC R14 ;  /* 0x000000000e007343 */ /* 0x005fea0003c00000 */
.L_x_7492:
[----:B------:R-:W-:Y:S05]  /*a130*/  BSYNC B6 ;  /* 0x0000000000067941 */ /* 0x000fea0003800000 */
.L_x_7491:
        /* <DEDUP_REMOVED lines=11> */
.L_x_7742:
[C---:B------:R-:W-:Y:S01]  /*a1f0*/  IMAD.SHL.U32 R6, R204.reuse, 0x80, RZ ;  /* 0x00000080cc067824 */ /* 0x040fe200078e00ff */
[----:B------:R-:W-:Y:S01]  /*a200*/  ULDC UR4, c[0x0][0x448] ;  /* 0x0001120000047ab9 */ /* 0x000fe20000000800 */
[----:B------:R-:W-:Y:S01]  /*a210*/  BSSY B1, `(.L_x_7496) ;  /* 0x0000027000017945 */ /* 0x000fe20003800000 */
[----:B------:R-:W-:Y:S01]  /*a220*/  IMAD R25, R25, UR4, RZ ;  /* 0x0000000419197c24 */ /* 0x000fe2000f8e02ff */
[----:B------:R-:W-:Y:S02]  /*a230*/  LOP3.LUT P0, RZ, R204, 0x4, RZ, 0xc0, !PT ;  /* 0x00000004ccff7812 */ /* 0x000fe4000780c0ff */
[----:B------:R-:W-:Y:S02]  /*a240*/  CS2R R12, SRZ ;  /* 0x00000000000c7805 */ /* 0x000fe4000001ff00 */
[----:B------:R-:W-:Y:S01]  /*a250*/  LOP3.LUT R7, R6, 0x380, RZ, 0xc0, !PT ;  /* 0x0000038006077812 */ /* 0x000fe200078ec0ff */
[----:B-1----:R-:W-:Y:S01]  /*a260*/  IMAD R30, R169, -0x80, R25 ;  /* 0xffffff80a91e7824 */ /* 0x002fe200078e0219 */
[----:B------:R-:W-:-:S02]  /*a270*/  ISETP.GE.AND P1, PT, R4, R25, PT ;  /* 0x000000190400720c */ /* 0x000fc40003f26270 */
[----:B------:R-:W-:Y:S02]  /*a280*/  CS2R R24, SRZ ;  /* 0x0000000000187805 */ /* 0x000fe4000001ff00 */
[----:B------:R-:W-:Y:S02]  /*a290*/  LEA.HI R6, R213, R213, RZ, 0x1 ;  /* 0x000000d5d5067211 */ /* 0x000fe400078f08ff */
[----:B------:R-:W-:Y:S02]  /*a2a0*/  CS2R R20, SRZ ;  /* 0x0000000000147805 */ /* 0x000fe4000001ff00 */
[----:B------:R-:W-:Y:S02]  /*a2b0*/  LOP3.LUT R8, R7, 0x30, R16, 0xf8, !PT ;  /* 0x0000003007087812 */ /* 0x000fe400078ef810 */
[----:B------:R-:W-:Y:S02]  /*a2c0*/  SHF.R.U32.HI R7, RZ, 0x3, R7 ;  /* 0x00000003ff077819 */ /* 0x000fe40000011607 */
[----:B------:R-:W-:-:S02]  /*a2d0*/  LOP3.LUT R6, R6, 0xfffffffe, RZ, 0xc0, !PT ;  /* 0xfffffffe06067812 */ /* 0x000fc400078ec0ff */
[----:B------:R-:W-:-:S03]  /*a2e0*/  LOP3.LUT R7, R8, R7, RZ, 0x3c, !PT ;  /* 0x0000000708077212 */ /* 0x000fc600078e3cff */
[----:B------:R-:W-:Y:S01]  /*a2f0*/  IMAD.IADD R41, R213, 0x1, -R6 ;  /* 0x00000001d5297824 */ /* 0x000fe200078e0a06 */
[----:B------:R-:W-:Y:S02]  /*a300*/  IADD3 R9, R18, R7, R203 ;  /* 0x0000000712097210 */ /* 0x000fe40007ffe0cb */
[----:B------:R-:W-:Y:S02]  /*a310*/  CS2R R6, SRZ ;  /* 0x0000000000067805 */ /* 0x000fe4000001ff00 */
[----:B------:R-:W-:Y:S01]  /*a320*/  SHF.L.U32 R41, R41, 0x1f, RZ ;  /* 0x0000001f29297819 */ /* 0x000fe200000006ff */
[C---:B------:R-:W-:Y:S01]  /*a330*/  VIADD R8, R9.reuse, 0x14440 ;  /* 0x0001444009087836 */ /* 0x040fe20000000000 */
[----:B------:R-:W-:Y:S01]  /*a340*/  IADD3 R32, R9, 0x14400, RZ ;  /* 0x0001440009207810 */ /* 0x000fe20007ffe0ff */
[----:B------:R-:W-:Y:S06]  /*a350*/  @P1 BRA `(.L_x_7497) ;  /* 0x0000000000481947 */ /* 0x000fec0003800000 */
[----:B------:R-:W-:Y:S02]  /*a360*/  ULDC UR4, c[0x0][0x3f4] ;  /* 0x0000fd0000047ab9 */ /* 0x000fe40000000800 */
[----:B------:R-:W-:Y:S02]  /*a370*/  ISETP.GE.AND P2, PT, R22, UR4, PT ;  /* 0x0000000416007c0c */ /* 0x000fe4000bf46270 */
[----:B------:R-:W-:Y:S02]  /*a380*/  ISETP.GE.AND P1, PT, R195, UR4, PT ;  /* 0x00000004c3007c0c */ /* 0x000fe4000bf26270 */
[----:B------:R-:W-:-:S09]  /*a390*/  CS2R R24, SRZ ;  /* 0x0000000000187805 */ /* 0x000fd2000001ff00 */
[----:B------:R-:W-:Y:S02]  /*a3a0*/  @!P2 SHF.R.S32.HI R4, RZ, 0x1f, R22 ;  /* 0x0000001fff04a819 */ /* 0x000fe40000011416 */
[-C--:B--2---:R-:W-:Y:S02]  /*a3b0*/  @!P2 IADD3 R10, P3, R22, R0.reuse, RZ ;  /* 0x00000000160aa210 */ /* 0x084fe40007f7e0ff */
[----:B------:R-:W-:-:S03]  /*a3c0*/  @!P1 IADD3 R28, P4, R195, R0, RZ ;  /* 0x00000000c31c9210 */ /* 0x000fc60007f9e0ff */
[----:B----4-:R-:W-:Y:S01]  /*a3d0*/  @!P2 IMAD.X R11, R3, 0x1, R4, P3 ;  /* 0x00000001030ba824 */ /* 0x010fe200018e0604 */
[-C--:B---3--:R-:W-:Y:S02]  /*a3e0*/  @!P2 IADD3 R26, P3, R22, R14.reuse, RZ ;  /* 0x0000000e161aa210 */ /* 0x088fe40007f7e0ff */
[----:B------:R-:W-:Y:S02]  /*a3f0*/  @!P1 IADD3 R14, P5, R195, R14, RZ ;  /* 0x0000000ec30e9210 */ /* 0x000fe40007fbe0ff */
[----:B------:R-:W-:Y:S01]  /*a400*/  CS2R R6, SRZ ;  /* 0x0000000000067805 */ /* 0x000fe2000001ff00 */
[----:B------:R-:W-:Y:S01]  /*a410*/  @!P1 IMAD.X R29, R3, 0x1, R218, P4 ;  /* 0x00000001031d9824 */ /* 0x000fe200020e06da */
[----:B------:R1:W5:Y:S01]  /*a420*/  @!P2 LD.E.64 R12, desc[UR60][R10.64] ;  /* 0x0000003c0a0ca980 */ /* 0x000362000c101b00 */
[C---:B0-----:R-:W-:Y:S01]  /*a430*/  @!P2 IMAD.X R27, R5.reuse, 0x1, R4, P3 ;  /* 0x00000001051ba824 */ /* 0x041fe200018e0604 */
[----:B------:R-:W-:Y:S02]  /*a440*/  @!P1 IADD3.X R15, R5, R218, RZ, P5, !PT ;  /* 0x000000da050f9210 */ /* 0x000fe40002ffe4ff */
[----:B------:R1:W5:Y:S04]  /*a450*/  @!P1 LD.E.64 R24, desc[UR60][R28.64] ;  /* 0x0000003c1c189980 */ /* 0x000368000c101b00 */
[----:B------:R1:W5:Y:S04]  /*a460*/  @!P2 LD.E.64 R20, desc[UR60][R26.64] ;  /* 0x0000003c1a14a980 */ /* 0x000368000c101b00 */
[----:B------:R1:W5:Y:S02]  /*a470*/  @!P1 LD.E.64 R6, desc[UR60][R14.64] ;  /* 0x0000003c0e069980 */ /* 0x000364000c101b00 */
.L_x_7497:
[----:B------:R-:W-:Y:S05]  /*a480*/  BSYNC B1 ;  /* 0x0000000000017941 */ /* 0x000fea0003800000 */
.L_x_7496:
[----:B------:R-:W-:Y:S01]  /*a490*/  @P0 VIADD R8, R32, 0xffffffc0 ;  /* 0xffffffc020080836 */ /* 0x000fe20000000000 */
[----:B------:R-:W0:Y:S01]  /*a4a0*/  SYNCS.PHASECHK.TRANS64.TRYWAIT P0, [R18+URZ+0x22800], R41 ;  /* 0x02280029120075a7 */ /* 0x000e22000800017f */
[----:B--2--5:R-:W-:Y:S01]  /*a4b0*/  SHF.R.U32.HI R0, RZ, 0x8, R12 ;  /* 0x00000008ff007819 */ /* 0x024fe2000001160c */
[----:B------:R-:W-:Y:S01]  /*a4c0*/  BSSY B1, `(.L_x_7498) ;  /* 0x000002e000017945 */ /* 0x000fe20003800000 */
[----:B----4-:R-:W-:Y:S02]  /*a4d0*/  SHF.R.U32.HI R3, RZ, 0x8, R24 ;  /* 0x00000008ff037819 */ /* 0x010fe40000011618 */
[----:B-1----:R-:W-:Y:S02]  /*a4e0*/  SHF.R.U32.HI R26, RZ, 0x8, R25 ;  /* 0x00000008ff1a7819 */ /* 0x002fe40000011619 */
[----:B------:R-:W-:Y:S02]  /*a4f0*/  LOP3.LUT R4, R12, 0xff, RZ, 0xc0, !PT ;  /* 0x000000ff0c047812 */ /* 0x000fe400078ec0ff */
[----:B---3--:R-:W-:-:S02]  /*a500*/  LOP3.LUT R14, R24, 0xff, RZ, 0xc0, !PT ;  /* 0x000000ff180e7812 */ /* 0x008fc400078ec0ff */
[----:B0-----:R-:W-:Y:S02]  /*a510*/  LOP3.LUT R5, R0, 0xff, RZ, 0xc0, !PT ;  /* 0x000000ff00057812 */ /* 0x001fe400078ec0ff */
[----:B------:R-:W-:Y:S02]  /*a520*/  LOP3.LUT R3, R3, 0xff, RZ, 0xc0, !PT ;  /* 0x000000ff03037812 */ /* 0x000fe400078ec0ff */
[----:B------:R-:W-:Y:S02]  /*a530*/  SHF.R.U32.HI R11, RZ, 0x8, R13 ;  /* 0x00000008ff0b7819 */ /* 0x000fe4000001160d */
[----:B------:R-:W-:Y:S02]  /*a540*/  LOP3.LUT R15, R25, 0xff, RZ, 0xc0, !PT ;  /* 0x000000ff190f7812 */ /* 0x000fe400078ec0ff */
[----:B------:R-:W-:Y:S02]  /*a550*/  LOP3.LUT R0, R26, 0xff, RZ, 0xc0, !PT ;  /* 0x000000ff1a007812 */ /* 0x000fe400078ec0ff */
[----:B------:R-:W-:-:S02]  /*a560*/  PRMT R5, R5, 0x7604, R4 ;  /* 0x0000760405057816 */ /* 0x000fc40000000004 */
[----:B------:R-:W-:Y:S02]  /*a570*/  PRMT R27, R3, 0x7604, R14 ;  /* 0x00007604031b7816 */ /* 0x000fe4000000000e */
[----:B------:R-:W-:Y:S02]  /*a580*/  LOP3.LUT R10, R13, 0xff, RZ, 0xc0, !PT ;  /* 0x000000ff0d0a7812 */ /* 0x000fe400078ec0ff */
[----:B------:R-:W-:Y:S02]  /*a590*/  LOP3.LUT R11, R11, 0xff, RZ, 0xc0, !PT ;  /* 0x000000ff0b0b7812 */ /* 0x000fe400078ec0ff */
[----:B------:R-:W-:Y:S02]  /*a5a0*/  PRMT R4, R0, 0x7604, R15 ;  /* 0x0000760400047816 */ /* 0x000fe4000000000f */
[----:B------:R-:W-:Y:S02]  /*a5b0*/  SHF.R.U32.HI R3, RZ, 0x8, R6 ;  /* 0x00000008ff037819 */ /* 0x000fe40000011606 */
[----:B------:R-:W-:-:S02]  /*a5c0*/  SHF.R.U32.HI R0, RZ, 0x8, R20 ;  /* 0x00000008ff007819 */ /* 0x000fc40000011614 */
[----:B------:R-:W-:Y:S02]  /*a5d0*/  PRMT R10, R11, 0x7604, R10 ;  /* 0x000076040b0a7816 */ /* 0x000fe4000000000a */
[----:B------:R-:W-:Y:S02]  /*a5e0*/  LOP3.LUT R26, R6, 0xff, RZ, 0xc0, !PT ;  /* 0x000000ff061a7812 */ /* 0x000fe400078ec0ff */
[----:B------:R-:W-:Y:S02]  /*a5f0*/  LOP3.LUT R3, R3, 0xff, RZ, 0xc0, !PT ;  /* 0x000000ff03037812 */ /* 0x000fe400078ec0ff */
[----:B------:R-:W-:Y:S02]  /*a600*/  LOP3.LUT R11, R20, 0xff, RZ, 0xc0, !PT ;  /* 0x000000ff140b7812 */ /* 0x000fe400078ec0ff */
[----:B------:R-:W-:Y:S02]  /*a610*/  LOP3.LUT R0, R0, 0xff, RZ, 0xc0, !PT ;  /* 0x000000ff00007812 */ /* 0x000fe400078ec0ff */
[----:B------:R-:W-:-:S02]  /*a620*/  SHF.R.U32.HI R15, RZ, 0x8, R21 ;  /* 0x00000008ff0f7819 */ /* 0x000fc40000011615 */
[----:B------:R-:W-:Y:S02]  /*a630*/  SHF.R.U32.HI R29, RZ, 0x8, R7 ;  /* 0x00000008ff1d7819 */ /* 0x000fe40000011607 */
[----:B------:R-:W-:Y:S02]  /*a640*/  PRMT R37, R3, 0x7604, R26 ;  /* 0x0000760403257816 */ /* 0x000fe4000000001a */
[----:B------:R-:W-:Y:S02]  /*a650*/  PRMT R33, R0, 0x7604, R11 ;  /* 0x0000760400217816 */ /* 0x000fe4000000000b */
[----:B------:R-:W-:Y:S02]  /*a660*/  SHF.R.U32.HI R3, RZ, 0x10, R13 ;  /* 0x00000010ff037819 */ /* 0x000fe4000001160d */
[----:B------:R-:W-:Y:S02]  /*a670*/  SHF.R.U32.HI R11, RZ, 0x10, R25 ;  /* 0x00000010ff0b7819 */ /* 0x000fe40000011619 */
[----:B------:R-:W-:Y:S01]  /*a680*/  SHF.R.U32.HI R35, RZ, 0x10, R21 ;  /* 0x00000010ff237819 */ /* 0x000fe20000011615 */
[----:B------:R-:W-:Y:S01]  /*a690*/  IMAD.U32 R3, R3, 0x10000, RZ ;  /* 0x0001000003037824 */ /* 0x000fe200078e00ff */
[----:B------:R-:W-:Y:S01]  /*a6a0*/  LOP3.LUT R14, R21, 0xff, RZ, 0xc0, !PT ;  /* 0x000000ff150e7812 */ /* 0x000fe200078ec0ff */
[----:B------:R-:W-:Y:S01]  /*a6b0*/  IMAD.U32 R11, R11, 0x10000, RZ ;  /* 0x000100000b0b7824 */ /* 0x000fe200078e00ff */
[----:B------:R-:W-:Y:S01]  /*a6c0*/  LOP3.LUT R28, R7, 0xff, RZ, 0xc0, !PT ;  /* 0x000000ff071c7812 */ /* 0x000fe200078ec0ff */
[----:B------:R-:W-:Y:S01]  /*a6d0*/  IMAD.U32 R35, R35, 0x10000, RZ ;  /* 0x0001000023237824 */ /* 0x000fe200078e00ff */
[----:B------:R-:W-:-:S02]  /*a6e0*/  LOP3.LUT R15, R15, 0xff, RZ, 0xc0, !PT ;  /* 0x000000ff0f0f7812 */ /* 0x000fc400078ec0ff */
[----:B------:R-:W-:Y:S02]  /*a6f0*/  LOP3.LUT R29, R29, 0xff, RZ, 0xc0, !PT ;  /* 0x000000ff1d1d7812 */ /* 0x000fe400078ec0ff */
[----:B------:R-:W-:Y:S02]  /*a700*/  SHF.R.U32.HI R39, RZ, 0x10, R7 ;  /* 0x00000010ff277819 */ /* 0x000fe40000011607 */
[----:B------:R-:W-:Y:S02]  /*a710*/  PRMT R14, R15, 0x7604, R14 ;  /* 0x000076040f0e7816 */ /* 0x000fe4000000000e */
[----:B------:R-:W-:Y:S02]  /*a720*/  PRMT R28, R29, 0x7604, R28 ;  /* 0x000076041d1c7816 */ /* 0x000fe4000000001c */
[----:B------:R-:W-:Y:S02]  /*a730*/  SHF.L.U32 R39, R39, 0x10, RZ ;  /* 0x0000001027277819 */ /* 0x000fe400000006ff */
[----:B------:R-:W-:-:S02]  /*a740*/  LOP3.LUT R15, R10, 0xff0000, R3, 0xf8, !PT ;  /* 0x00ff00000a0f7812 */ /* 0x000fc400078ef803 */
[----:B------:R-:W-:Y:S02]  /*a750*/  LOP3.LUT R29, R4, 0xff0000, R11, 0xf8, !PT ;  /* 0x00ff0000041d7812 */ /* 0x000fe400078ef80b */
[----:B------:R-:W-:Y:S02]  /*a760*/  LOP3.LUT R35, R14, 0xff0000, R35, 0xf8, !PT ;  /* 0x00ff00000e237812 */ /* 0x000fe400078ef823 */
[----:B------:R-:W-:Y:S02]  /*a770*/  LOP3.LUT R39, R28, 0xff0000, R39, 0xf8, !PT ;  /* 0x00ff00001c277812 */ /* 0x000fe400078ef827 */
[----:B------:R-:W-:Y:S01]  /*a780*/  LOP3.LUT R3, R5, 0xff0000, R12, 0xf8, !PT ;  /* 0x00ff000005037812 */ /* 0x000fe200078ef80c */
[----:B------:R-:W-:Y:S06]  /*a790*/  @!P0 BRA `(.L_x_7499) ;  /* 0x0000015400548947 */ /* 0x000fec0003800000 */
.L_x_7743:
[----:B------:R-:W-:Y:S05]  /*a7a0*/  BSYNC B1 ;  /* 0x0000000000017941 */ /* 0x000fea0003800000 */
.L_x_7498:
        /* <DEDUP_REMOVED lines=15> */
[----:B------:R-:W1:Y:S01]  /*a8a0*/  LDC R4, c[0x0][0x3f4] ;  /* 0x0000fd00ff047b82 */ /* 0x000e620000000800 */
[----:B------:R-:W-:Y:S01]  /*a8b0*/  BSSY B2, `(.L_x_7502) ;  /* 0x000005e000027945 */ /* 0x000fe20003800000 */
[-C--:B-1----:R-:W-:Y:S02]  /*a8c0*/  ISETP.GE.AND P0, PT, R22, R4.reuse, PT ;  /* 0x000000041600720c */ /* 0x082fe40003f06270 */
[----:B------:R-:W-:-:S11]  /*a8d0*/  ISETP.GE.AND P1, PT, R195, R4, PT ;  /* 0x00000004c300720c */ /* 0x000fd60003f26270 */
[----:B------:R-:W-:Y:S05]  /*a8e0*/  @P0 BRA `(.L_x_7503) ;  /* 0x0000000400680947 */ /* 0x000fea0003800000 */
[----:B------:R-:W1:Y:S01]  /*a8f0*/  LDS.128 R4, [R9+0x14400] ;  /* 0x0144000009047984 */ /* 0x000e620000000c00 */
        /* <DEDUP_REMOVED lines=14> */
[CC--:B------:R-:W-:Y:S01]  /*a9e0*/  FMUL.FTZ R5, R21.reuse, R32.reuse ;  /* 0x0000002015057220 */ /* 0x0c0fe20000410000 */
[----:B------:R-:W-:Y:S01]  /*a9f0*/  FMUL.FTZ R33, R21, R29 ;  /* 0x0000001d15217220 */ /* 0x000fe20000410000 */
[----:B------:R-:W-:Y:S02]  /*aa00*/  F2FP.F16.E4M3.UNPACK_B R21, R7 ;  /* 0x00000007ff15723e */ /* 0x000fe400020006ff */
[C---:B------:R-:W-:Y:S01]  /*aa10*/  FFMA.FTZ R36, R24.reuse, R29, -R5 ;  /* 0x0000001d18247223 */ /* 0x040fe20000010805 */
        /* <DEDUP_REMOVED lines=35> */
[-C--:B0-----:R-:W-:Y:S01]  /*ac50*/  FMUL.FTZ R41, R5, R24.reuse ;  /* 0x0000001805297220 */ /* 0x081fe20000410000 */
        /* <DEDUP_REMOVED lines=35> */
.L_x_7503:
[----:B------:R-:W-:Y:S05]  /*ae90*/  BSYNC B2 ;  /* 0x0000000000027941 */ /* 0x000fea0003800000 */
.L_x_7502:
[----:B------:R-:W-:Y:S05]  /*aea0*/  @P1 BRA `(.L_x_7501) ;  /* 0x0000000400681947 */ /* 0x000fea0003800000 */
[----:B-1----:R-:W1:Y:S01]  /*aeb0*/  LDS.128 R4, [R8] ;  /* 0x0000000008047984 */ /* 0x002e620000000c00 */
        /* <DEDUP_REMOVED lines=88> */
[----:B------:R2:W-:Y:S02]  /*b440*/  STS.128 [R8], R4 ;  /* 0x0000000408007388 */ /* 0x0005e40000000c00 */
.L_x_7501:
[----:B------:R-:W-:Y:S05]  /*b450*/  BSYNC B1 ;  /* 0x0000000000017941 */ /* 0x000fea0003800000 */
.L_x_7500:
[----:B------:R-:W-:-:S13]  /*b460*/  ISETP.GE.AND P0, PT, R221, R11, PT ;  /* 0x0000000bdd00720c */ /* 0x000fda0003f06270 */
[----:B------:R-:W-:Y:S05]  /*b470*/  @P0 BRA `(.L_x_7504) ;  /* 0x00000028005c0947 */ /* 0x000fea0003800000 */
[----:B-12---:R-:W1:Y:S01]  /*b480*/  LDC R4, c[0x0][0x3f4] ;  /* 0x0000fd00ff047b82 */ /* 0x006e620000000800 */
[----:B------:R-:W-:Y:S01]  /*b490*/  BSSY B1, `(.L_x_7505) ;  /* 0x000005e000017945 */ /* 0x000fe20003800000 */
[-C--:B-1----:R-:W-:Y:S02]  /*b4a0*/  ISETP.GE.AND P0, PT, R22, R4.reuse, PT ;  /* 0x000000041600720c */ /* 0x082fe40003f06270 */
[----:B------:R-:W-:-:S11]  /*b4b0*/  ISETP.GE.AND P1, PT, R195, R4, PT ;  /* 0x00000004c300720c */ /* 0x000fd60003f26270 */
[----:B------:R-:W-:Y:S05]  /*b4c0*/  @P0 BRA `(.L_x_7506) ;  /* 0x0000000400680947 */ /* 0x000fea0003800000 */
[----:B------:R-:W1:Y:S01]  /*b4d0*/  LDS.128 R4, [R9+0x16400] ;  /* 0x0164000009047984 */ /* 0x000e620000000c00 */
[----:B------:R-:W-:Y:S02]  /*b4e0*/  F2FP.F16.E4M3.UNPACK_B R32, R15 ;  /* 0x0000000fff20723e */ /* 0x000fe400020006ff */
[----:B------:R-:W-:-:S03]  /*b4f0*/  F2FP.F16.E4M3.UNPACK_B R29, R3 ;  /* 0x00000003ff1d723e */ /* 0x000fc600020006ff */
[--C-:B------:R-:W-:Y:S02]  /*b500*/  HADD2.F32 R33, -RZ, R32.reuse.H1_H1 ;  /* 0x30000020ff217230 */ /* 0x100fe40000004100 */
[----:B------:R-:W-:Y:S02]  /*b510*/  HADD2.F32 R27, -RZ, R29.H1_H1 ;  /* 0x3000001dff1b7230 */ /* 0x000fe40000004100 */
[----:B------:R-:W-:Y:S01]  /*b520*/  HADD2.F32 R34, -RZ, R32.H0_H0 ;  /* 0x20000020ff227230 */ /* 0x000fe20000004100 */
[----:B------:R-:W-:Y:S02]  /*b530*/  F2FP.F16.E4M3.UNPACK_B R32, R15.H1 ;  /* 0x0000000fff20723e */ /* 0x000fe400030006ff */
        /* <DEDUP_REMOVED lines=26> */
[----:B------:R-:W-:Y:S01]  /*b6e0*/  HADD2.F32 R34, -RZ, R32.H0_H0 ;  /* 0x20000020ff227230 */ /* 0x000fe20000004100 */
[----:B------:R-:W-:Y:S01]  /*b6f0*/  F2FP.F16.E4M3.UNPACK_B R7, R7.H1 ;  /* 0x00000007ff07723e */ /* 0x000fe200030006ff */
[--C-:B------:R-:W-:Y:S02]  /*b700*/  HADD2.F32 R3, -RZ, R24.reuse.H1_H1 ;  /* 0x30000018ff037230 */ /* 0x100fe40000004100 */
[C---:B------:R-:W-:Y:S01]  /*b710*/  FMUL.FTZ R32, R21.reuse, R5 ;  /* 0x0000000515207220 */ /* 0x040fe20000410000 */
[----:B------:R-:W-:Y:S01]  /*b720*/  FFMA.FTZ R21, R21, R25, -R4 ;  /* 0x0000001915157223 */ /* 0x000fe20000010804 */
[----:B------:R-:W-:Y:S01]  /*b730*/  HADD2.F32 R4, -RZ, R29.H0_H0 ;  /* 0x2000001dff047230 */ /* 0x000fe20000004100 */
[----:B------:R-:W-:Y:S01]  /*b740*/  F2FP.F16.E4M3.UNPACK_B R29, R20 ;  /* 0x00000014ff1d723e */ /* 0x000fe200020006ff */
[----:B------:R-:W-:-:S02]  /*b750*/  HADD2.F32 R24, -RZ, R24.H0_H0 ;  /* 0x20000018ff187230 */ /* 0x000fc40000004100 */
[----:B------:R-:W-:Y:S01]  /*b760*/  FMUL.FTZ R5, R34, R3 ;  /* 0x0000000322057220 */ /* 0x000fe20000410000 */
[----:B------:R-:W-:Y:S01]  /*b770*/  FFMA.FTZ R32, R33, R25, R32 ;  /* 0x0000001921207223 */ /* 0x000fe20000010020 */
[----:B------:R-:W-:Y:S01]  /*b780*/  F2FP.F16.E4M3.UNPACK_B R25, R12 ;  /* 0x0000000cff19723e */ /* 0x000fe200020006ff */
[C---:B------:R-:W-:Y:S01]  /*b790*/  FMUL.FTZ R3, R4.reuse, R3 ;  /* 0x0000000304037220 */ /* 0x040fe20000410000 */
[----:B------:R-:W-:Y:S01]  /*b7a0*/  FFMA.FTZ R5, R4, R24, -R5 ;  /* 0x0000001804057223 */ /* 0x000fe20000010805 */
[----:B------:R-:W-:Y:S01]  /*b7b0*/  HADD2.F32 R40, -RZ, R29.H1_H1 ;  /* 0x3000001dff287230 */ /* 0x000fe20000004100 */
[----:B------:R-:W-:Y:S01]  /*b7c0*/  F2FP.F16.E4M3.UNPACK_B R20, R20.H1 ;  /* 0x00000014ff14723e */ /* 0x000fe200030006ff */
[----:B------:R-:W-:Y:S02]  /*b7d0*/  HADD2.F32 R4, -RZ, R6.H1_H1 ;  /* 0x30000006ff047230 */ /* 0x000fe40000004100 */
[----:B------:R-:W-:Y:S01]  /*b7e0*/  FFMA.FTZ R24, R34, R24, R3 ;  /* 0x0000001822187223 */ /* 0x000fe20000010003 */
[--C-:B------:R-:W-:Y:S01]  /*b7f0*/  HADD2.F32 R36, -RZ, R25.reuse.H1_H1 ;  /* 0x30000019ff247230 */ /* 0x100fe20000004100 */
[----:B------:R-:W-:Y:S01]  /*b800*/  F2FP.SATFINITE.E4M3.F32.PACK_AB_MERGE_C R21, R32, R21, RZ ;  /* 0x000000152015723e */ /* 0x000fe200048070ff */
[----:B------:R-:W-:-:S02]  /*b810*/  HADD2.F32 R34, -RZ, R25.H0_H0 ;  /* 0x20000019ff227230 */ /* 0x000fc40000004100 */
[-C--:B------:R-:W-:Y:S01]  /*b820*/  FMUL.FTZ R25, R40, R4.reuse ;  /* 0x0000000428197220 */ /* 0x080fe20000410000 */
[----:B------:R-:W-:Y:S02]  /*b830*/  HADD2.F32 R6, -RZ, R6.H0_H0 ;  /* 0x20000006ff067230 */ /* 0x000fe40000004100 */
[C---:B------:R-:W-:Y:S01]  /*b840*/  FMUL.FTZ R33, R36.reuse, R4 ;  /* 0x0000000424217220 */ /* 0x040fe20000410000 */
[----:B------:R-:W-:Y:S01]  /*b850*/  HADD2.F32 R38, -RZ, R29.H0_H0 ;  /* 0x2000001dff267230 */ /* 0x000fe20000004100 */
[----:B------:R-:W-:Y:S01]  /*b860*/  F2FP.F16.E4M3.UNPACK_B R4, R12.H1 ;  /* 0x0000000cff04723e */ /* 0x000fe200030006ff */
[--C-:B------:R-:W-:Y:S02]  /*b870*/  HADD2.F32 R3, -RZ, R26.reuse.H1_H1 ;  /* 0x3000001aff037230 */ /* 0x100fe40000004100 */
[-C--:B------:R-:W-:Y:S01]  /*b880*/  FFMA.FTZ R29, R36, R6.reuse, -R25 ;  /* 0x00000006241d7223 */ /* 0x080fe20000010819 */
[----:B------:R-:W-:Y:S02]  /*b890*/  HADD2.F32 R26, -RZ, R26.H0_H0 ;  /* 0x2000001aff1a7230 */ /* 0x000fe40000004100 */
[----:B------:R-:W-:Y:S01]  /*b8a0*/  FFMA.FTZ R12, R40, R6, R33 ;  /* 0x00000006280c7223 */ /* 0x000fe20000010021 */
[----:B------:R-:W-:-:S02]  /*b8b0*/  HADD2.F32 R35, -RZ, R4.H1_H1 ;  /* 0x30000004ff237230 */ /* 0x000fc40000004100 */
[-C--:B------:R-:W-:Y:S01]  /*b8c0*/  FMUL.FTZ R25, R38, R3.reuse ;  /* 0x0000000326197220 */ /* 0x080fe20000410000 */
[----:B------:R-:W-:Y:S01]  /*b8d0*/  FMUL.FTZ R3, R34, R3 ;  /* 0x0000000322037220 */ /* 0x000fe20000410000 */
[----:B------:R-:W-:Y:S01]  /*b8e0*/  HADD2.F32 R33, -RZ, R4.H0_H0 ;  /* 0x20000004ff217230 */ /* 0x000fe20000004100 */
[----:B------:R-:W-:Y:S01]  /*b8f0*/  F2FP.SATFINITE.E4M3.F32.PACK_AB_MERGE_C R12, R12, R29, RZ ;  /* 0x0000001d0c0c723e */ /* 0x000fe200048070ff */
[--C-:B------:R-:W-:Y:S02]  /*b900*/  HADD2.F32 R39, -RZ, R20.reuse.H1_H1 ;  /* 0x30000014ff277230 */ /* 0x100fe40000004100 */
[-C--:B------:R-:W-:Y:S01]  /*b910*/  FFMA.FTZ R6, R34, R26.reuse, -R25 ;  /* 0x0000001a22067223 */ /* 0x080fe20000010819 */
        /* <DEDUP_REMOVED lines=19> */
[----:B------:R-:W-:-:S05]  /*ba50*/  F2FP.SATFINITE.E4M3.F32.PACK_AB_MERGE_C R7, R20, R7, R3 ;  /* 0x000000071407723e */ /* 0x000fca0004807003 */
[----:B------:R1:W-:Y:S02]  /*ba60*/  STS.128 [R9+0x16400], R4 ;  /* 0x0164000409007388 */ /* 0x0003e40000000c00 */
.L_x_7506:
[----:B------:R-:W-:Y:S05]  /*ba70*/  BSYNC B1 ;  /* 0x0000000000017941 */ /* 0x000fea0003800000 */
.L_x_7505:
[----:B------:R-:W-:Y:S05]  /*ba80*/  @P1 BRA `(.L_x_7504) ;  /* 0x0000002000d81947 */ /* 0x000fea0003800000 */
[----:B-1----:R-:W1:Y:S01]  /*ba90*/  LDS.128 R4, [R8+0x2000] ;  /* 0x0020000008047984 */ /* 0x002e620000000c00 */
[-C--:B------:R-:W-:Y:S02]  /*baa0*/  F2FP.F16.E4M3.UNPACK_B R26, R13.reuse ;  /* 0x0000000dff1a723e */ /* 0x080fe400020006ff */
[----:B------:R-:W-:Y:S02]  /*bab0*/  F2FP.F16.E4M3.UNPACK_B R25, R0 ;  /* 0x00000000ff19723e */ /* 0x000fe400020006ff */
[-C--:B------:R-:W-:Y:S01]  /*bac0*/  F2FP.F16.E4M3.UNPACK_B R32, R14.reuse ;  /* 0x0000000eff20723e */ /* 0x080fe200020006ff */
[--C-:B------:R-:W-:Y:S01]  /*bad0*/  HADD2.F32 R27, -RZ, R26.reuse.H1_H1 ;  /* 0x3000001aff1b7230 */ /* 0x100fe20000004100 */
[----:B------:R-:W-:Y:S01]  /*bae0*/  F2FP.F16.E4M3.UNPACK_B R14, R14.H1 ;  /* 0x0000000eff0e723e */ /* 0x000fe200030006ff */
[----:B------:R-:W-:Y:S02]  /*baf0*/  HADD2.F32 R21, -RZ, R25.H1_H1 ;  /* 0x30000019ff157230 */ /* 0x000fe40000004100 */
[----:B------:R-:W-:Y:S01]  /*bb00*/  HADD2.F32 R28, -RZ, R26.H0_H0 ;  /* 0x2000001aff1c7230 */ /* 0x000fe20000004100 */
[----:B------:R-:W-:Y:S01]  /*bb10*/  F2FP.F16.E4M3.UNPACK_B R26, R13.H1 ;  /* 0x0000000dff1a723e */ /* 0x000fe200030006ff */
[----:B------:R-:W-:-:S02]  /*bb20*/  HADD2.F32 R34, -RZ, R32.H1_H1 ;  /* 0x30000020ff227230 */ /* 0x000fc40000004100 */
[----:B------:R-:W-:Y:S02]  /*bb30*/  HADD2.F32 R32, -RZ, R32.H0_H0 ;  /* 0x20000020ff207230 */ /* 0x000fe40000004100 */
[----:B------:R-:W-:Y:S02]  /*bb40*/  HADD2.F32 R29, -RZ, R26.H0_H0 ;  /* 0x2000001aff1d7230 */ /* 0x000fe40000004100 */
[--C-:B------:R-:W-:Y:S02]  /*bb50*/  HADD2.F32 R35, -RZ, R14.reuse.H1_H1 ;  /* 0x3000000eff237230 */ /* 0x100fe40000004100 */
[----:B------:R-:W-:Y:S01]  /*bb60*/  HADD2.F32 R33, -RZ, R14.H0_H0 ;  /* 0x2000000eff217230 */ /* 0x000fe20000004100 */
[-C--:B-1----:R-:W-:Y:S02]  /*bb70*/  F2FP.F16.E4M3.UNPACK_B R3, R4.reuse.H1 ;  /* 0x00000004ff03723e */ /* 0x082fe400030006ff */
[----:B------:R-:W-:Y:S02]  /*bb80*/  F2FP.F16.E4M3.UNPACK_B R4, R4 ;  /* 0x00000004ff04723e */ /* 0x000fe400020006ff */
[-C--:B------:R-:W-:Y:S01]  /*bb90*/  F2FP.F16.E4M3.UNPACK_B R11, R5.reuse ;  /* 0x00000005ff0b723e */ /* 0x080fe200020006ff */
[--C-:B------:R-:W-:Y:S01]  /*bba0*/  HADD2.F32 R9, -RZ, R3.reuse.H0_H0 ;  /* 0x20000003ff097230 */ /* 0x100fe20000004100 */
[----:B------:R-:W-:Y:S01]  /*bbb0*/  F2FP.F16.E4M3.UNPACK_B R5, R5.H1 ;  /* 0x00000005ff05723e */ /* 0x000fe200030006ff */
[----:B------:R-:W-:Y:S01]  /*bbc0*/  HADD2.F32 R3, -RZ, R3.H1_H1 ;  /* 0x30000003ff037230 */ /* 0x000fe20000004100 */
[----:B------:R-:W-:-:S02]  /*bbd0*/  F2FP.F16.E4M3.UNPACK_B R12, R6 ;  /* 0x00000006ff0c723e */ /* 0x000fc400020006ff */
[----:B------:R-:W-:Y:S02]  /*bbe0*/  F2FP.F16.E4M3.UNPACK_B R6, R6.H1 ;  /* 0x00000006ff06723e */ /* 0x000fe400030006ff */
        /* <DEDUP_REMOVED lines=12> */
[--C-:B------:R-:W-:Y:S02]  /*bcb0*/  HADD2.F32 R3, -RZ, R5.reuse.H1_H1 ;  /* 0x30000005ff037230 */ /* 0x100fe40000004100 */
[-C--:B------:R-:W-:Y:S01]  /*bcc0*/  FFMA.FTZ R9, R24, R4.reuse, -R9 ;  /* 0x0000000418097223 */ /* 0x080fe20000010809 */
[----:B------:R-:W-:Y:S02]  /*bcd0*/  HADD2.F32 R5, -RZ, R5.H0_H0 ;  /* 0x20000005ff057230 */ /* 0x000fe40000004100 */
[----:B------:R-:W-:Y:S01]  /*bce0*/  FFMA.FTZ R4, R28, R4, R13 ;  /* 0x000000041c047223 */ /* 0x000fe2000001000d */
[----:B------:R-:W-:Y:S02]  /*bcf0*/  HADD2.F32 R13, -RZ, R25.H1_H1 ;  /* 0x30000019ff0d7230 */ /* 0x000fe40000004100 */
[----:B------:R-:W-:Y:S01]  /*bd00*/  FMUL.FTZ R24, R27, R3 ;  /* 0x000000031b187220 */ /* 0x000fe20000410000 */
[----:B------:R-:W-:Y:S01]  /*bd10*/  HADD2.F32 R0, -RZ, R11.H1_H1 ;  /* 0x3000000bff007230 */ /* 0x000fe20000004100 */
[----:B------:R-:W-:Y:S01]  /*bd20*/  F2FP.F16.E4M3.UNPACK_B R7, R7.H1 ;  /* 0x00000007ff07723e */ /* 0x000fe200030006ff */
[----:B------:R-:W-:-:S02]  /*bd30*/  HADD2.F32 R25, -RZ, R25.H0_H0 ;  /* 0x20000019ff197230 */ /* 0x000fc40000004100 */
[C---:B------:R-:W-:Y:S01]  /*bd40*/  FMUL.FTZ R26, R13.reuse, R3 ;  /* 0x000000030d1a7220 */ /* 0x040fe20000410000 */
[-C--:B------:R-:W-:Y:S01]  /*bd50*/  FFMA.FTZ R13, R13, R5.reuse, -R24 ;  /* 0x000000050d0d7223 */ /* 0x080fe20000010818 */
[----:B------:R-:W-:Y:S02]  /*bd60*/  HADD2.F32 R11, -RZ, R11.H0_H0 ;  /* 0x2000000bff0b7230 */ /* 0x000fe40000004100 */
[----:B------:R-:W-:Y:S01]  /*bd70*/  FMUL.FTZ R24, R29, R0 ;  /* 0x000000001d187220 */ /* 0x000fe20000410000 */
[----:B------:R-:W-:Y:S01]  /*bd80*/  FFMA.FTZ R26, R27, R5, R26 ;  /* 0x000000051b1a7223 */ /* 0x000fe2000001001a */
[----:B------:R-:W-:Y:S01]  /*bd90*/  F2FP.F16.E4M3.UNPACK_B R27, R10 ;  /* 0x0000000aff1b723e */ /* 0x000fe200020006ff */
[C---:B------:R-:W-:Y:S01]  /*bda0*/  FMUL.FTZ R0, R25.reuse, R0 ;  /* 0x0000000019007220 */ /* 0x040fe20000410000 */
[--C-:B------:R-:W-:Y:S02]  /*bdb0*/  HADD2.F32 R3, -RZ, R6.reuse.H1_H1 ;  /* 0x30000006ff037230 */ /* 0x100fe40000004100 */
[----:B------:R-:W-:Y:S01]  /*bdc0*/  FFMA.FTZ R5, R25, R11, -R24 ;  /* 0x0000000b19057223 */ /* 0x000fe20000010818 */
[----:B------:R-:W-:-:S02]  /*bdd0*/  HADD2.F32 R6, -RZ, R6.H0_H0 ;  /* 0x20000006ff067230 */ /* 0x000fc40000004100 */
[----:B------:R-:W-:Y:S01]  /*bde0*/  FFMA.FTZ R24, R29, R11, R0 ;  /* 0x0000000b1d187223 */ /* 0x000fe20000010000 */
[--C-:B------:R-:W-:Y:S02]  /*bdf0*/  HADD2.F32 R28, -RZ, R27.reuse.H1_H1 ;  /* 0x3000001bff1c7230 */ /* 0x100fe40000004100 */
[-C--:B------:R-:W-:Y:S01]  /*be00*/  FMUL.FTZ R11, R34, R3.reuse ;  /* 0x00000003220b7220 */ /* 0x080fe20000410000 */
[--C-:B------:R-:W-:Y:S01]  /*be10*/  HADD2.F32 R0, -RZ, R12.reuse.H1_H1 ;  /* 0x3000000cff007230 */ /* 0x100fe20000004100 */
[----:B------:R-:W-:Y:S01]  /*be20*/  F2FP.SATFINITE.E4M3.F32.PACK_AB_MERGE_C R20, R21, R20, RZ ;  /* 0x000000141514723e */ /* 0x000fe200048070ff */
[----:B------:R-:W-:Y:S02]  /*be30*/  HADD2.F32 R30, -RZ, R27.H0_H0 ;  /* 0x2000001bff1e7230 */ /* 0x000fe40000004100 */
[C---:B------:R-:W-:Y:S01]  /*be40*/  FMUL.FTZ R27, R28.reuse, R3 ;  /* 0x000000031c1b7220 */ /* 0x040fe20000410000 */
[----:B------:R-:W-:Y:S01]  /*be50*/  FFMA.FTZ R25, R28, R6, -R11 ;  /* 0x000000061c197223 */ /* 0x000fe2000001080b */
[----:B------:R-:W-:Y:S01]  /*be60*/  HADD2.F32 R12, -RZ, R12.H0_H0 ;  /* 0x2000000cff0c7230 */ /* 0x000fe20000004100 */
[----:B------:R-:W-:Y:S01]  /*be70*/  F2FP.F16.E4M3.UNPACK_B R28, R10.H1 ;  /* 0x0000000aff1c723e */ /* 0x000fe200030006ff */
[----:B------:R-:W-:Y:S01]  /*be80*/  FMUL.FTZ R3, R32, R0 ;  /* 0x0000000020037220 */ /* 0x000fe20000410000 */
[----:B------:R-:W-:Y:S01]  /*be90*/  FFMA.FTZ R10, R34, R6, R27 ;  /* 0x00000006220a7223 */ /* 0x000fe2000001001b */
[----:B------:R-:W-:Y:S01]  /*bea0*/  FMUL.FTZ R11, R30, R0 ;  /* 0x000000001e0b7220 */ /* 0x000fe20000410000 */
[----:B------:R-:W-:-:S02]  /*beb0*/  HADD2.F32 R0, -RZ, R15.H1_H1 ;  /* 0x3000000fff007230 */ /* 0x000fc40000004100 */
[-C--:B------:R-:W-:Y:S01]  /*bec0*/  FFMA.FTZ R6, R30, R12.reuse, -R3 ;  /* 0x0000000c1e067223 */ /* 0x080fe20000010803 */
[--C-:B------:R-:W-:Y:S02]  /*bed0*/  HADD2.F32 R29, -RZ, R28.reuse.H1_H1 ;  /* 0x3000001cff1d7230 */ /* 0x100fe40000004100 */
[----:B------:R-:W-:Y:S01]  /*bee0*/  FFMA.FTZ R11, R32, R12, R11 ;  /* 0x0000000c200b7223 */ /* 0x000fe2000001000b */
[--C-:B------:R-:W-:Y:S02]  /*bef0*/  HADD2.F32 R3, -RZ, R7.reuse.H1_H1 ;  /* 0x30000007ff037230 */ /* 0x100fe40000004100 */
[----:B------:R-:W-:Y:S01]  /*bf00*/  FMUL.FTZ R12, R33, R0 ;  /* 0x00000000210c7220 */ /* 0x000fe20000410000 */
[----:B------:R-:W-:Y:S01]  /*bf10*/  HADD2.F32 R27, -RZ, R28.H0_H0 ;  /* 0x2000001cff1b7230 */ /* 0x000fe20000004100 */
[----:B------:R-:W-:Y:S01]  /*bf20*/  F2FP.SATFINITE.E4M3.F32.PACK_AB_MERGE_C R13, R26, R13, RZ ;  /* 0x0000000d1a0d723e */ /* 0x000fe200048070ff */
[----:B------:R-:W-:Y:S02]  /*bf30*/  HADD2.F32 R7, -RZ, R7.H0_H0 ;  /* 0x20000007ff077230 */ /* 0x000fe40000004100 */
[-C--:B------:R-:W-:Y:S01]  /*bf40*/  FMUL.FTZ R14, R35, R3.reuse ;  /* 0x00000003230e7220 */ /* 0x080fe20000410000 */
[----:B------:R-:W-:Y:S01]  /*bf50*/  FMUL.FTZ R28, R29, R3 ;  /* 0x000000031d1c7220 */ /* 0x000fe20000410000 */
[----:B------:R-:W-:-:S02]  /*bf60*/  HADD2.F32 R15, -RZ, R15.H0_H0 ;  /* 0x2000000fff0f7230 */ /* 0x000fc40000004100 */
[----:B------:R-:W-:Y:S01]  /*bf70*/  FMUL.FTZ R0, R27, R0 ;  /* 0x000000001b007220 */ /* 0x000fe20000410000 */
[-C--:B------:R-:W-:Y:S01]  /*bf80*/  FFMA.FTZ R14, R29, R7.reuse, -R14 ;  /* 0x000000071d0e7223 */ /* 0x080fe2000001080e */
[----:B------:R-:W-:Y:S01]  /*bf90*/  FFMA.FTZ R3, R35, R7, R28 ;  /* 0x0000000723037223 */ /* 0x000fe2000001001c */
[----:B------:R-:W-:Y:S01]  /*bfa0*/  F2FP.SATFINITE.E4M3.F32.PACK_AB_MERGE_C R10, R10, R25, RZ ;  /* 0x000000190a0a723e */ /* 0x000fe200048070ff */
[-C--:B------:R-:W-:Y:S01]  /*bfb0*/  FFMA.FTZ R7, R27, R15.reuse, -R12 ;  /* 0x0000000f1b077223 */ /* 0x080fe2000001080c */
[----:B------:R-:W-:Y:S01]  /*bfc0*/  FFMA.FTZ R0, R33, R15, R0 ;  /* 0x0000000f21007223 */ /* 0x000fe20000010000 */
[----:B------:R-:W-:Y:S02]  /*bfd0*/  F2FP.SATFINITE.E4M3.F32.PACK_AB_MERGE_C R4, R4, R9, R20 ;  /* 0x000000090404723e */ /* 0x000fe40004807014 */
[----:B------:R-:W-:Y:S02]  /*bfe0*/  F2FP.SATFINITE.E4M3.F32.PACK_AB_MERGE_C R3, R3, R14, RZ ;  /* 0x0000000e0303723e */ /* 0x000fe400048070ff */
[----:B------:R-:W-:-:S02]  /*bff0*/  F2FP.SATFINITE.E4M3.F32.PACK_AB_MERGE_C R5, R24, R5, R13 ;  /* 0x000000051805723e */ /* 0x000fc4000480700d */
[----:B------:R-:W-:Y:S02]  /*c000*/  F2FP.SATFINITE.E4M3.F32.PACK_AB_MERGE_C R6, R11, R6, R10 ;  /* 0x000000060b06723e */ /* 0x000fe4000480700a */
[----:B------:R-:W-:-:S05]  /*c010*/  F2FP.SATFINITE.E4M3.F32.PACK_AB_MERGE_C R7, R0, R7, R3 ;  /* 0x000000070007723e */ /* 0x000fca0004807003 */
[----:B------:R3:W-:Y:S01]  /*c020*/  STS.128 [R8+0x2000], R4 ;  /* 0x0020000408007388 */ /* 0x0007e20000000c00 */
[----:B------:R-:W-:Y:S05]  /*c030*/  BRA `(.L_x_7504) ;  /* 0x0000001c006c7947 */ /* 0x000fea0003800000 */
.L_x_7494:
[----:B------:R-:W-:-:S03]  /*c040*/  UMOV UR4, 0xffffffff ;  /* 0xffffffff00047882 */ /* 0x000fc60000000000 */
[----:B------:R-:W-:Y:S05]  /*c050*/  BRA.DIV UR4, `(.L_x_7507) ;  /* 0x0000013e04387947 */ /* 0x000fea000b800000 */
[----:B------:R1:W2:Y:S04]  /*c060*/  SHFL.IDX PT, R5, R26, RZ, 0x1c1f ;  /* 0x001c1fff1a057589 */ /* 0x0002a800000e0000 */
[----:B------:R1:W3:Y:S04]  /*c070*/  SHFL.IDX PT, R21, R28, RZ, 0x1c1f ;  /* 0x001c1fff1c157589 */ /* 0x0002e800000e0000 */
[----:B------:R1:W4:Y:S04]  /*c080*/  SHFL.IDX PT, R3, R24, RZ, 0x1c1f ;  /* 0x001c1fff18037589 */ /* 0x00032800000e0000 */
[----:B------:R1:W0:Y:S02]  /*c090*/  SHFL.IDX PT, R7, R30, RZ, 0x1c1f ;  /* 0x001c1fff1e077589 */ /* 0x00022400000e0000 */
.L_x_7749:
[----:B------:R-:W-:Y:S01]  /*c0a0*/  ULDC UR4, c[0x0][0x448] ;  /* 0x0001120000047ab9 */ /* 0x000fe20000000800 */
[----:B------:R-:W-:Y:S01]  /*c0b0*/  BSSY B1, `(.L_x_7508) ;  /* 0x0000013000017945 */ /* 0x000fe20003800000 */
[----:B------:R-:W-:Y:S01]  /*c0c0*/  IMAD R25, R25, UR4, RZ ;  /* 0x0000000419197c24 */ /* 0x000fe2000f8e02ff */
[----:B------:R-:W-:Y:S02]  /*c0d0*/  LEA.HI R20, R213, R213, RZ, 0x1 ;  /* 0x000000d5d5147211 */ /* 0x000fe400078f08ff */
[----:B------:R-:W-:Y:S02]  /*c0e0*/  CS2R R8, SRZ ;  /* 0x0000000000087805 */ /* 0x000fe4000001ff00 */
[----:B------:R-:W-:Y:S02]  /*c0f0*/  CS2R R10, SRZ ;  /* 0x00000000000a7805 */ /* 0x000fe4000001ff00 */
[----:B------:R-:W-:Y:S02]  /*c100*/  CS2R R12, SRZ ;  /* 0x00000000000c7805 */ /* 0x000fe4000001ff00 */
[----:B------:R-:W-:-:S02]  /*c110*/  ISETP.GE.AND P0, PT, R4, R25, PT ;  /* 0x000000190400720c */ /* 0x000fc40003f06270 */
[----:B------:R-:W-:-:S11]  /*c120*/  CS2R R14, SRZ ;  /* 0x00000000000e7805 */ /* 0x000fd6000001ff00 */
[----:B------:R-:W-:Y:S05]  /*c130*/  @P0 BRA `(.L_x_7509) ;  /* 0x0000000000280947 */ /* 0x000fea0003800000 */
[----:B------:R-:W-:Y:S01]  /*c140*/  ULDC UR4, c[0x0][0x3f4] ;  /* 0x0000fd0000047ab9 */ /* 0x000fe20000000800 */
[C---:B--2---:R-:W-:Y:S02]  /*c150*/  IADD3 R4, P0, R16.reuse, R5, RZ ;  /* 0x0000000510047210 */ /* 0x044fe40007f1e0ff */
[----:B------:R-:W-:Y:S02]  /*c160*/  CS2R R8, SRZ ;  /* 0x0000000000087805 */ /* 0x000fe4000001ff00 */
[C---:B------:R-:W-:Y:S02]  /*c170*/  ISETP.GE.AND P2, PT, R16.reuse, UR4, PT ;  /* 0x0000000410007c0c */ /* 0x040fe4000bf46270 */
[----:B---3--:R-:W-:Y:S01]  /*c180*/  IADD3 R6, P1, R16, R21, RZ ;  /* 0x0000001510067210 */ /* 0x008fe20007f3e0ff */
[----:B----4-:R-:W-:-:S04]  /*c190*/  IMAD.X R5, R3, 0x1, R17, P0 ;  /* 0x0000000103057824 */ /* 0x010fc800000e0611 */
[----:B0-----:R-:W-:-:S06]  /*c1a0*/  IMAD.X R7, R7, 0x1, R17, P1 ;  /* 0x0000000107077824 */ /* 0x001fcc00008e0611 */
[----:B------:R-:W-:Y:S05]  /*c1b0*/  @P2 BRA `(.L_x_7509) ;  /* 0x0000000000082947 */ /* 0x000fea0003800000 */
[----:B------:R0:W5:Y:S04]  /*c1c0*/  LD.E.128 R8, desc[UR60][R4.64] ;  /* 0x0000003c04087980 */ /* 0x000168000c101d00 */
[----:B------:R0:W5:Y:S02]  /*c1d0*/  LD.E.128 R12, desc[UR60][R6.64] ;  /* 0x0000003c060c7980 */ /* 0x000164000c101d00 */
.L_x_7509:
[----:B------:R-:W-:Y:S05]  /*c1e0*/  BSYNC B1 ;  /* 0x0000000000017941 */ /* 0x000fea0003800000 */
.L_x_7508:
[----:B------:R-:W-:Y:S01]  /*c1f0*/  LOP3.LUT R20, R20, 0xfffffffe, RZ, 0xc0, !PT ;  /* 0xfffffffe14147812 */ /* 0x000fe200078ec0ff */
[----:B-1----:R-:W-:Y:S01]  /*c200*/  IMAD R30, R169, -0x80, R25 ;  /* 0xffffff80a91e7824 */ /* 0x002fe200078e0219 */
[----:B-----5:R-:W-:Y:S01]  /*c210*/  SHF.R.U32.HI R0, RZ, 0x8, R8 ;  /* 0x00000008ff007819 */ /* 0x020fe20000011608 */
[----:B------:R-:W-:Y:S01]  /*c220*/  BSSY B1, `(.L_x_7510) ;  /* 0x0000034000017945 */ /* 0x000fe20003800000 */
[----:B----4-:R-:W-:Y:S01]  /*c230*/  LOP3.LUT R3, R8, 0xff, RZ, 0xc0, !PT ;  /* 0x000000ff08037812 */ /* 0x010fe200078ec0ff */
[----:B------:R-:W-:Y:S01]  /*c240*/  IMAD.IADD R20, R213, 0x1, -R20 ;  /* 0x00000001d5147824 */ /* 0x000fe200078e0a14 */
[----:B------:R-:W-:Y:S02]  /*c250*/  LOP3.LUT R0, R0, 0xff, RZ, 0xc0, !PT ;  /* 0x000000ff00007812 */ /* 0x000fe400078ec0ff */
[----:B------:R-:W-:Y:S02]  /*c260*/  SHF.R.U32.HI R25, RZ, 0x8, R11 ;  /* 0x00000008ff197819 */ /* 0x000fe4000001160b */
[----:B------:R-:W-:-:S02]  /*c270*/  SHF.L.U32 R37, R20, 0x1f, RZ ;  /* 0x0000001f14257819 */ /* 0x000fc400000006ff */
[----:B0-2---:R-:W-:Y:S02]  /*c280*/  PRMT R5, R0, 0x7604, R3 ;  /* 0x0000760400057816 */ /* 0x005fe40000000003 */
[----:B------:R-:W0:Y:S01]  /*c290*/  SYNCS.PHASECHK.TRANS64.TRYWAIT P1, [R18+URZ+0x22800], R37 ;  /* 0x02280025120075a7 */ /* 0x000e22000802017f */
[----:B------:R-:W-:Y:S02]  /*c2a0*/  SHF.R.U32.HI R0, RZ, 0x8, R10 ;  /* 0x00000008ff007819 */ /* 0x000fe4000001160a */
[----:B------:R-:W-:Y:S02]  /*c2b0*/  SHF.R.U32.HI R29, RZ, 0x8, R13 ;  /* 0x00000008ff1d7819 */ /* 0x000fe4000001160d */
[----:B------:R-:W-:Y:S02]  /*c2c0*/  SHF.R.U32.HI R35, RZ, 0x8, R15 ;  /* 0x00000008ff237819 */ /* 0x000fe4000001160f */
[----:B------:R-:W-:Y:S02]  /*c2d0*/  LOP3.LUT R6, R10, 0xff, RZ, 0xc0, !PT ;  /* 0x000000ff0a067812 */ /* 0x000fe400078ec0ff */
[----:B------:R-:W-:-:S02]  /*c2e0*/  LOP3.LUT R20, R11, 0xff, RZ, 0xc0, !PT ;  /* 0x000000ff0b147812 */ /* 0x000fc400078ec0ff */
[----:B---3--:R-:W-:Y:S02]  /*c2f0*/  LOP3.LUT R21, R0, 0xff, RZ, 0xc0, !PT ;  /* 0x000000ff00157812 */ /* 0x008fe400078ec0ff */
[----:B------:R-:W-:Y:S02]  /*c300*/  LOP3.LUT R25, R25, 0xff, RZ, 0xc0, !PT ;  /* 0x000000ff19197812 */ /* 0x000fe400078ec0ff */
[----:B------:R-:W-:Y:S01]  /*c310*/  SHF.R.U32.HI R7, RZ, 0x8, R9 ;  /* 0x00000008ff077819 */ /* 0x000fe20000011609 */
[----:B------:R-:W1:Y:S01]  /*c320*/  LDC R3, c[0x0][0x3f4] ;  /* 0x0000fd00ff037b82 */ /* 0x000e620000000800 */
[----:B------:R-:W-:Y:S02]  /*c330*/  SHF.R.U32.HI R0, RZ, 0x8, R12 ;  /* 0x00000008ff007819 */ /* 0x000fe4000001160c */
[----:B------:R-:W-:Y:S02]  /*c340*/  LOP3.LUT R24, R13, 0xff, RZ, 0xc0, !PT ;  /* 0x000000ff0d187812 */ /* 0x000fe400078ec0ff */
        /* <DEDUP_REMOVED lines=25> */
[----:B-1----:R-:W-:Y:S02]  /*c4e0*/  ISETP.GE.AND P0, PT, R16, R3, PT ;  /* 0x000000031000720c */ /* 0x002fe40003f06270 */
[----:B------:R-:W-:Y:S02]  /*c4f0*/  LOP3.LUT R7, R7, 0xff0000, R0, 0xf8, !PT ;  /* 0x00ff000007077812 */ /* 0x000fe400078ef800 */
[----:B------:R-:W-:-:S02]  /*c500*/  LOP3.LUT R25, R20, 0xff0000, R25, 0xf8, !PT ;  /* 0x00ff000014197812 */ /* 0x000fc400078ef819 */
[----:B------:R-:W-:Y:S02]  /*c510*/  LOP3.LUT R29, R24, 0xff0000, R29, 0xf8, !PT ;  /* 0x00ff0000181d7812 */ /* 0x000fe400078ef81d */
[----:B------:R-:W-:Y:S02]  /*c520*/  LOP3.LUT R35, R28, 0xff0000, R35, 0xf8, !PT ;  /* 0x00ff00001c237812 */ /* 0x000fe400078ef823 */
[----:B------:R-:W-:Y:S02]  /*c530*/  VIMNMX R30, R30, 0x80, PT ;  /* 0x000000801e1e7848 */ /* 0x000fe40003fe0100 */
[----:B------:R-:W-:Y:S01]  /*c540*/  LOP3.LUT R5, R5, 0xff0000, R8, 0xf8, !PT ;  /* 0x00ff000005057812 */ /* 0x000fe200078ef808 */
[----:B0-----:R-:W-:Y:S06]  /*c550*/  @!P1 BRA `(.L_x_7511) ;  /* 0x00000138006c9947 */ /* 0x001fec0003800000 */
.L_x_7750:
[----:B------:R-:W-:Y:S05]  /*c560*/  BSYNC B1 ;  /* 0x0000000000017941 */ /* 0x000fea0003800000 */
.L_x_7510:
[----:B------:R-:W-:Y:S01]  /*c570*/  ISETP.GE.OR P1, PT, R194, R30, P0 ;  /* 0x0000001ec200720c */ /* 0x000fe20000726670 */
[----:B------:R-:W-:Y:S01]  /*c580*/  BSSY B1, `(.L_x_7512) ;  /* 0x00000cc000017945 */ /* 0x000fe20003800000 */
[----:B------:R-:W-:Y:S02]  /*c590*/  LOP3.LUT R21, R21, 0xff0000, R10, 0xf8, !PT ;  /* 0x00ff000015157812 */ /* 0x000fe400078ef80a */
[----:B------:R-:W-:Y:S02]  /*c5a0*/  LOP3.LUT R27, R27, 0xff0000, R12, 0xf8, !PT ;  /* 0x00ff00001b1b7812 */ /* 0x000fe400078ef80c */
[----:B------:R-:W-:Y:S02]  /*c5b0*/  LOP3.LUT R33, R33, 0xff0000, R14, 0xf8, !PT ;  /* 0x00ff000021217812 */ /* 0x000fe400078ef80e */
[----:B------:R-:W-:Y:S02]  /*c5c0*/  LOP3.LUT R0, R5, 0xff000000, R8, 0xf8, !PT ;  /* 0xff00000005007812 */ /* 0x000fe400078ef808 */
[----:B------:R-:W-:-:S02]  /*c5d0*/  LOP3.LUT R20, R7, 0xff000000, R9, 0xf8, !PT ;  /* 0xff00000007147812 */ /* 0x000fc400078ef809 */
[----:B------:R-:W-:Y:S02]  /*c5e0*/  ISETP.GE.OR P0, PT, R221, R30, P0 ;  /* 0x0000001edd00720c */ /* 0x000fe40000706670 */
[----:B------:R-:W-:Y:S02]  /*c5f0*/  LOP3.LUT R21, R21, 0xff000000, R10, 0xf8, !PT ;  /* 0xff00000015157812 */ /* 0x000fe400078ef80a */
[----:B------:R-:W-:Y:S02]  /*c600*/  LOP3.LUT R24, R25, 0xff000000, R11, 0xf8, !PT ;  /* 0xff00000019187812 */ /* 0x000fe400078ef80b */
[----:B------:R-:W-:Y:S02]  /*c610*/  LOP3.LUT R12, R27, 0xff000000, R12, 0xf8, !PT ;  /* 0xff0000001b0c7812 */ /* 0x000fe400078ef80c */
[----:B------:R-:W-:Y:S02]  /*c620*/  LOP3.LUT R13, R29, 0xff000000, R13, 0xf8, !PT ;  /* 0xff0000001d0d7812 */ /* 0x000fe400078ef80d */
[----:B------:R-:W-:-:S02]  /*c630*/  LOP3.LUT R14, R33, 0xff000000, R14, 0xf8, !PT ;  /* 0xff000000210e7812 */ /* 0x000fc400078ef80e */
[----:B------:R-:W-:Y:S01]  /*c640*/  LOP3.LUT R15, R35, 0xff000000, R15, 0xf8, !PT ;  /* 0xff000000230f7812 */ /* 0x000fe200078ef80f */
[----:B------:R-:W-:Y:S06]  /*c650*/  @P1 BRA `(.L_x_7513) ;  /* 0x0000000800f81947 */ /* 0x000fec0003800000 */
[----:B------:R-:W-:Y:S01]  /*c660*/  IMAD.SHL.U32 R4, R204, 0x80, RZ ;  /* 0x00000080cc047824 */ /* 0x000fe200078e00ff */
[----:B------:R-:W-:Y:S01]  /*c670*/  F2FP.F16.E4M3.UNPACK_B R38, R0.H1 ;  /* 0x00000000ff26723e */ /* 0x000fe200030006ff */
[----:B------:R-:W-:Y:S01]  /*c680*/  IMAD.IADD R5, R16, 0x1, R3 ;  /* 0x0000000110057824 */ /* 0x000fe200078e0203 */
[-C--:B------:R-:W-:Y:S02]  /*c690*/  F2FP.F16.E4M3.UNPACK_B R42, R12.reuse.H1 ;  /* 0x0000000cff2a723e */ /* 0x080fe400030006ff */
[----:B------:R-:W-:Y:S01]  /*c6a0*/  LOP3.LUT R6, R4, 0x380, RZ, 0xc0, !PT ;  /* 0x0000038004067812 */ /* 0x000fe200078ec0ff */
[----:B------:R-:W-:Y:S01]  /*c6b0*/  HADD2.F32 R39, -RZ, R38.H0_H0 ;  /* 0x20000026ff277230 */ /* 0x000fe20000004100 */
[----:B------:R-:W-:Y:S01]  /*c6c0*/  F2FP.F16.E4M3.UNPACK_B R41, R12 ;  /* 0x0000000cff29723e */ /* 0x000fe200020006ff */
[----:B------:R-:W-:Y:S01]  /*c6d0*/  HADD2.F32 R40, -RZ, R42.H0_H0 ;  /* 0x2000002aff287230 */ /* 0x000fe20000004100 */
[----:B------:R-:W-:Y:S02]  /*c6e0*/  LOP3.LUT R4, R6, 0x70, R16, 0xf8, !PT ;  /* 0x0000007006047812 */ /* 0x000fe400078ef810 */
[----:B------:R-:W-:-:S02]  /*c6f0*/  SHF.R.U32.HI R26, RZ, 0x3, R6 ;  /* 0x00000003ff1a7819 */ /* 0x000fc40000011606 */
[----:B------:R-:W-:Y:S02]  /*c700*/  LOP3.LUT R5, R6, 0x70, R5, 0xf8, !PT ;  /* 0x0000007006057812 */ /* 0x000fe400078ef805 */
[-C--:B------:R-:W-:Y:S02]  /*c710*/  LOP3.LUT R4, R4, R26.reuse, RZ, 0x3c, !PT ;  /* 0x0000001a04047212 */ /* 0x080fe400078e3cff */
[----:B------:R-:W-:Y:S02]  /*c720*/  LOP3.LUT R26, R5, R26, RZ, 0x3c, !PT ;  /* 0x0000001a051a7212 */ /* 0x000fe400078e3cff */
[C-C-:B------:R-:W-:Y:S02]  /*c730*/  IADD3 R25, R18.reuse, R4, R203.reuse ;  /* 0x0000000412197210 */ /* 0x140fe40007ffe0cb */
[----:B------:R-:W-:-:S03]  /*c740*/  IADD3 R26, R18, R26, R203 ;  /* 0x0000001a121a7210 */ /* 0x000fc60007ffe0cb */
[----:B------:R-:W1:Y:S04]  /*c750*/  LDS.128 R4, [R25+0x14400] ;  /* 0x0144000019047984 */ /* 0x000e680000000c00 */
[----:B------:R-:W2:Y:S01]  /*c760*/  LDS.128 R8, [R26+0x14400] ;  /* 0x014400001a087984 */ /* 0x000ea20000000c00 */
[-C--:B-1----:R-:W-:Y:S02]  /*c770*/  F2FP.F16.E4M3.UNPACK_B R27, R4.reuse ;  /* 0x00000004ff1b723e */ /* 0x082fe400020006ff */
[----:B------:R-:W-:Y:S02]  /*c780*/  F2FP.F16.E4M3.UNPACK_B R4, R4.H1 ;  /* 0x00000004ff04723e */ /* 0x000fe400030006ff */
[----:B--2---:R-:W-:Y:S02]  /*c790*/  F2FP.F16.E4M3.UNPACK_B R33, R8.H1 ;  /* 0x00000008ff21723e */ /* 0x004fe400030006ff */
[----:B------:R-:W-:-:S02]  /*c7a0*/  F2FP.F16.E4M3.UNPACK_B R28, R5 ;  /* 0x00000005ff1c723e */ /* 0x000fc400020006ff */
[----:B------:R-:W-:Y:S01]  /*c7b0*/  F2FP.F16.E4M3.UNPACK_B R29, R5.H1 ;  /* 0x00000005ff1d723e */ /* 0x000fe200030006ff */
[--C-:B------:R-:W-:Y:S01]  /*c7c0*/  HADD2.F32 R34, -RZ, R33.reuse.H0_H0 ;  /* 0x20000021ff227230 */ /* 0x100fe20000004100 */
[-C--:B------:R-:W-:Y:S01]  /*c7d0*/  F2FP.F16.E4M3.UNPACK_B R35, R9.reuse ;  /* 0x00000009ff23723e */ /* 0x080fe200020006ff */
[----:B------:R-:W-:Y:S01]  /*c7e0*/  HADD2.F32 R5, -RZ, R4.H0_H0 ;  /* 0x20000004ff057230 */ /* 0x000fe20000004100 */
[----:B------:R-:W-:Y:S01]  /*c7f0*/  F2FP.F16.E4M3.UNPACK_B R36, R9.H1 ;  /* 0x00000009ff24723e */ /* 0x000fe200030006ff */
[----:B------:R-:W-:Y:S02]  /*c800*/  HADD2.F32 R33, -RZ, R33.H1_H1 ;  /* 0x30000021ff217230 */ /* 0x000fe40000004100 */
[CC--:B------:R-:W-:Y:S01]  /*c810*/  FMUL.FTZ R9, R34.reuse, R39.reuse ;  /* 0x0000002722097220 */ /* 0x0c0fe20000410000 */
[----:B------:R-:W-:Y:S01]  /*c820*/  FMUL.FTZ R44, R34, R40 ;  /* 0x00000028222c7220 */ /* 0x000fe20000410000 */
[----:B------:R-:W-:Y:S02]  /*c830*/  F2FP.F16.E4M3.UNPACK_B R8, R8 ;  /* 0x00000008ff08723e */ /* 0x000fe400020006ff */
[C---:B------:R-:W-:Y:S01]  /*c840*/  FFMA.FTZ R46, R5.reuse, R40, R9 ;  /* 0x00000028052e7223 */ /* 0x040fe20000010009 */
[----:B------:R-:W-:Y:S01]  /*c850*/  FFMA.FTZ R45, R5, R39, -R44 ;  /* 0x00000027052d7223 */ /* 0x000fe2000001082c */
[----:B------:R-:W-:Y:S01]  /*c860*/  HADD2.F32 R40, -RZ, R38.H1_H1 ;  /* 0x30000026ff287230 */ /* 0x000fe20000004100 */
[----:B------:R-:W-:Y:S01]  /*c870*/  F2FP.F16.E4M3.UNPACK_B R38, R0 ;  /* 0x00000000ff26723e */ /* 0x000fe200020006ff */
[----:B------:R-:W-:Y:S01]  /*c880*/  HADD2.F32 R44, -RZ, R42.H1_H1 ;  /* 0x3000002aff2c7230 */ /* 0x000fe20000004100 */
[----:B0-----:R-:W-:Y:S01]  /*c890*/  F2FP.F16.E4M3.UNPACK_B R37, R10 ;  /* 0x0000000aff25723e */ /* 0x001fe200020006ff */
[----:B------:R-:W-:-:S02]  /*c8a0*/  HADD2.F32 R42, -RZ, R41.H0_H0 ;  /* 0x20000029ff2a7230 */ /* 0x000fc40000004100 */
[C---:B------:R-:W-:Y:S01]  /*c8b0*/  FMUL.FTZ R43, R33.reuse, R40 ;  /* 0x00000028212b7220 */ /* 0x040fe20000410000 */
[----:B------:R-:W-:Y:S02]  /*c8c0*/  HADD2.F32 R9, -RZ, R8.H0_H0 ;  /* 0x20000008ff097230 */ /* 0x000fe40000004100 */
[----:B------:R-:W-:Y:S01]  /*c8d0*/  FMUL.FTZ R48, R33, R44 ;  /* 0x0000002c21307220 */ /* 0x000fe20000410000 */
[----:B------:R-:W-:Y:S01]  /*c8e0*/  HADD2.F32 R5, -RZ, R4.H1_H1 ;  /* 0x30000004ff057230 */ /* 0x000fe20000004100 */
[----:B------:R-:W-:Y:S01]  /*c8f0*/  F2FP.F16.E4M3.UNPACK_B R10, R10.H1 ;  /* 0x0000000aff0a723e */ /* 0x000fe200030006ff */
[----:B------:R-:W-:Y:S02]  /*c900*/  HADD2.F32 R39, -RZ, R38.H0_H0 ;  /* 0x20000026ff277230 */ /* 0x000fe40000004100 */
[----:B------:R-:W-:Y:S01]  /*c910*/  FMUL.FTZ R33, R9, R42 ;  /* 0x0000002a09217220 */ /* 0x000fe20000410000 */
[----:B------:R-:W-:Y:S02]  /*c920*/  HADD2.F32 R4, -RZ, R27.H0_H0 ;  /* 0x2000001bff047230 */ /* 0x000fe40000004100 */
[C---:B------:R-:W-:Y:S01]  /*c930*/  FFMA.FTZ R47, R5.reuse, R44, R43 ;  /* 0x0000002c052f7223 */ /* 0x040fe2000001002b */
[----:B------:R-:W-:Y:S01]  /*c940*/  FFMA.FTZ R48, R5, R40, -R48 ;  /* 0x0000002805307223 */ /* 0x000fe20000010830 */
[----:B------:R-:W-:Y:S01]  /*c950*/  FMUL.FTZ R9, R9, R39 ;  /* 0x0000002709097220 */ /* 0x000fe20000410000 */
[----:B------:R-:W-:-:S02]  /*c960*/  HADD2.F32 R5, -RZ, R36.H0_H0 ;  /* 0x20000024ff057230 */ /* 0x000fc40000004100 */
[C---:B------:R-:W-:Y:S01]  /*c970*/  FFMA.FTZ R43, R4.reuse, R39, -R33 ;  /* 0x00000027042b7223 */ /* 0x040fe20000010821 */
[----:B------:R-:W-:Y:S01]  /*c980*/  F2FP.F16.E4M3.UNPACK_B R39, R13.H1 ;  /* 0x0000000dff27723e */ /* 0x000fe200030006ff */
[----:B------:R-:W-:Y:S01]  /*c990*/  FFMA.FTZ R42, R4, R42, R9 ;  /* 0x0000002a042a7223 */ /* 0x000fe20000010009 */
[----:B------:R-:W-:Y:S01]  /*c9a0*/  F2FP.F16.E4M3.UNPACK_B R9, R20.H1 ;  /* 0x00000014ff09723e */ /* 0x000fe200030006ff */
[----:B------:R-:W-:Y:S01]  /*c9b0*/  HADD2.F32 R41, -RZ, R41.H1_H1 ;  /* 0x30000029ff297230 */ /* 0x000fe20000004100 */
[-C--:B------:R-:W-:Y:S01]  /*c9c0*/  F2FP.F16.E4M3.UNPACK_B R30, R6.reuse ;  /* 0x00000006ff1e723e */ /* 0x080fe200020006ff */
[----:B------:R-:W-:Y:S01]  /*c9d0*/  HADD2.F32 R40, -RZ, R39.H0_H0 ;  /* 0x20000027ff287230 */ /* 0x000fe20000004100 */
[----:B------:R-:W-:Y:S01]  /*c9e0*/  F2FP.F16.E4M3.UNPACK_B R6, R6.H1 ;  /* 0x00000006ff06723e */ /* 0x000fe200030006ff */
[----:B------:R-:W-:Y:S01]  /*c9f0*/  HADD2.F32 R8, -RZ, R8.H1_H1 ;  /* 0x30000008ff087230 */ /* 0x000fe20000004100 */
[----:B------:R-:W-:Y:S01]  /*ca00*/  F2FP.F16.E4M3.UNPACK_B R34, R11 ;  /* 0x0000000bff22723e */ /* 0x000fe200020006ff */
[----:B------:R-:W-:-:S02]  /*ca10*/  HADD2.F32 R38, -RZ, R38.H1_H1 ;  /* 0x30000026ff267230 */ /* 0x000fc40000004100 */
[C---:B------:R-:W-:Y:S01]  /*ca20*/  FMUL.FTZ R49, R5.reuse, R40 ;  /* 0x0000002805317220 */ /* 0x040fe20000410000 */
[----:B------:R-:W-:Y:S02]  /*ca30*/  HADD2.F32 R33, -RZ, R9.H0_H0 ;  /* 0x20000009ff217230 */ /* 0x000fe40000004100 */
[C---:B------:R-:W-:Y:S01]  /*ca40*/  FMUL.FTZ R44, R8.reuse, R41 ;  /* 0x00000029082c7220 */ /* 0x040fe20000410000 */
[----:B------:R-:W-:Y:S02]  /*ca50*/  HADD2.F32 R4, -RZ, R29.H0_H0 ;  /* 0x2000001dff047230 */ /* 0x000fe40000004100 */
[----:B------:R-:W-:Y:S01]  /*ca60*/  FMUL.FTZ R8, R8, R38 ;  /* 0x0000002608087220 */ /* 0x000fe20000410000 */
[----:B------:R-:W-:Y:S02]  /*ca70*/  HADD2.F32 R27, -RZ, R27.H1_H1 ;  /* 0x3000001bff1b7230 */ /* 0x000fe40000004100 */
[----:B------:R-:W-:Y:S01]  /*ca80*/  FMUL.FTZ R5, R5, R33 ;  /* 0x0000002105057220 */ /* 0x000fe20000410000 */
[----:B------:R-:W-:-:S02]  /*ca90*/  HADD2.F32 R39, -RZ, R39.H1_H1 ;  /* 0x30000027ff277230 */ /* 0x000fc40000004100 */
[C---:B------:R-:W-:Y:S01]  /*caa0*/  FFMA.FTZ R51, R4.reuse, R33, -R49 ;  /* 0x0000002104337223 */ /* 0x040fe20000010831 */
[----:B------:R-:W-:Y:S01]  /*cab0*/  F2FP.F16.E4M3.UNPACK_B R33, R13 ;  /* 0x0000000dff21723e */ /* 0x000fe200020006ff */
[C---:B------:R-:W-:Y:S01]  /*cac0*/  FFMA.FTZ R44, R27.reuse, R38, -R44 ;  /* 0x000000261b2c7223 */ /* 0x040fe2000001082c */
[----:B------:R-:W-:Y:S01]  /*cad0*/  FFMA.FTZ R41, R27, R41, R8 ;  /* 0x000000291b297223 */ /* 0x000fe20000010008 */
[----:B------:R-:W-:Y:S01]  /*cae0*/  HADD2.F32 R36, -RZ, R36.H1_H1 ;  /* 0x30000024ff247230 */ /* 0x000fe20000004100 */
[----:B------:R-:W-:Y:S01]  /*caf0*/  F2FP.F16.E4M3.UNPACK_B R8, R20 ;  /* 0x00000014ff08723e */ /* 0x000fe200020006ff */
[----:B------:R-:W-:Y:S02]  /*cb00*/  HADD2.F32 R27, -RZ, R9.H1_H1 ;  /* 0x30000009ff1b7230 */ /* 0x000fe40000004100 */
[----:B------:R-:W-:Y:S01]  /*cb10*/  FFMA.FTZ R52, R4, R40, R5 ;  /* 0x0000002804347223 */ /* 0x000fe20000010005 */
[----:B------:R-:W-:Y:S02]  /*cb20*/  HADD2.F32 R38, -RZ, R33.H0_H0 ;  /* 0x20000021ff267230 */ /* 0x000fe40000004100 */
[----:B------:R-:W-:Y:S01]  /*cb30*/  FMUL.FTZ R40, R36, R39 ;  /* 0x0000002724287220 */ /* 0x000fe20000410000 */
[----:B------:R-:W-:-:S02]  /*cb40*/  HADD2.F32 R5, -RZ, R35.H0_H0 ;  /* 0x20000023ff057230 */ /* 0x000fc40000004100 */
[----:B------:R-:W-:Y:S01]  /*cb50*/  FMUL.FTZ R36, R36, R27 ;  /* 0x0000001b24247220 */ /* 0x000fe20000410000 */
[----:B------:R-:W-:Y:S01]  /*cb60*/  HADD2.F32 R29, -RZ, R29.H1_H1 ;  /* 0x3000001dff1d7230 */ /* 0x000fe20000004100 */
[----:B------:R-:W-:Y:S01]  /*cb70*/  F2FP.F16.E4M3.UNPACK_B R11, R11.H1 ;  /* 0x0000000bff0b723e */ /* 0x000fe200030006ff */
[----:B------:R-:W-:Y:S02]  /*cb80*/  HADD2.F32 R9, -RZ, R8.H0_H0 ;  /* 0x20000008ff097230 */ /* 0x000fe40000004100 */
[----:B------:R-:W-:Y:S01]  /*cb90*/  FMUL.FTZ R49, R5, R38 ;  /* 0x0000002605317220 */ /* 0x000fe20000410000 */
[----:B------:R-:W-:Y:S02]  /*cba0*/  HADD2.F32 R4, -RZ, R28.H0_H0 ;  /* 0x2000001cff047230 */ /* 0x000fe40000004100 */
[C---:B------:R-:W-:Y:S01]  /*cbb0*/  FFMA.FTZ R54, R29.reuse, R27, -R40 ;  /* 0x0000001b1d367223 */ /* 0x040fe20000010828 */
[----:B------:R-:W-:Y:S01]  /*cbc0*/  FFMA.FTZ R53, R29, R39, R36 ;  /* 0x000000271d357223 */ /* 0x000fe20000010024 */
[-C--:B------:R-:W-:Y:S01]  /*cbd0*/  FMUL.FTZ R5, R5, R9.reuse ;  /* 0x0000000905057220 */ /* 0x080fe20000410000 */
[----:B------:R-:W-:Y:S01]  /*cbe0*/  F2FP.F16.E4M3.UNPACK_B R29, R14.H1 ;  /* 0x0000000eff1d723e */ /* 0x000fe200030006ff */
[C---:B------:R-:W-:Y:S01]  /*cbf0*/  FFMA.FTZ R49, R4.reuse, R9, -R49 ;  /* 0x0000000904317223 */ /* 0x040fe20000010831 */
[----:B------:R-:W-:Y:S01]  /*cc00*/  F2FP.F16.E4M3.UNPACK_B R9, R21.H1 ;  /* 0x00000015ff09723e */ /* 0x000fe200030006ff */
[----:B------:R-:W-:Y:S01]  /*cc10*/  FFMA.FTZ R38, R4, R38, R5 ;  /* 0x0000002604267223 */ /* 0x000fe20000010005 */
[----:B------:R-:W-:Y:S01]  /*cc20*/  HADD2.F32 R8, -RZ, R8.H1_H1 ;  /* 0x30000008ff087230 */ /* 0x000fe20000004100 */
[-C--:B------:R-:W-:Y:S01]  /*cc30*/  F2FP.F16.E4M3.UNPACK_B R32, R7.reuse ;  /* 0x00000007ff20723e */ /* 0x080fe200020006ff */
        /* <DEDUP_REMOVED lines=12> */
[----:B------:R-:W-:Y:S02]  /*cd00*/  HADD2.F32 R29, -RZ, R29.H1_H1 ;  /* 0x3000001dff1d7230 */ /* 0x000fe40000004100 */
[----:B------:R-:W-:Y:S01]  /*cd10*/  FFMA.FTZ R33, R28, R33, R50 ;  /* 0x000000211c217223 */ /* 0x000fe20000010032 */
[----:B------:R-:W-:Y:S02]  /*cd20*/  HADD2.F32 R10, -RZ, R10.H1_H1 ;  /* 0x3000000aff0a7230 */ /* 0x000fe40000004100 */
[----:B------:R-:W-:Y:S01]  /*cd30*/  FFMA.FTZ R50, R4, R27, -R35 ;  /* 0x0000001b04327223 */ /* 0x000fe20000010823 */
[----:B------:R-:W-:Y:S01]  /*cd40*/  HADD2.F32 R9, -RZ, R9.H1_H1 ;  /* 0x30000009ff097230 */ /* 0x000fe20000004100 */
[----:B------:R-:W-:Y:S01]  /*cd50*/  F2FP.F16.E4M3.UNPACK_B R27, R14 ;  /* 0x0000000eff1b723e */ /* 0x000fe200020006ff */
[----:B------:R-:W-:Y:S01]  /*cd60*/  FFMA.FTZ R40, R28, R8, -R39 ;  /* 0x000000081c287223 */ /* 0x000fe20000010827 */
[----:B------:R-:W-:Y:S01]  /*cd70*/  FFMA.FTZ R55, R4, R36, R5 ;  /* 0x0000002404377223 */ /* 0x000fe20000010005 */
[----:B------:R-:W-:Y:S01]  /*cd80*/  HADD2.F32 R6, -RZ, R6.H1_H1 ;  /* 0x30000006ff067230 */ /* 0x000fe20000004100 */
        /* <DEDUP_REMOVED lines=9> */
[C---:B------:R-:W-:Y:S01]  /*ce20*/  FMUL.FTZ R9, R5.reuse, R10 ;  /* 0x0000000a05097220 */ /* 0x040fe20000410000 */
[----:B------:R-:W-:Y:S02]  /*ce30*/  HADD2.F32 R27, -RZ, R27.H1_H1 ;  /* 0x3000001bff1b7230 */ /* 0x000fe40000004100 */
[----:B------:R-:W-:Y:S01]  /*ce40*/  FMUL.FTZ R5, R5, R6 ;  /* 0x0000000605057220 */ /* 0x000fe20000410000 */
[----:B------:R-:W-:-:S02]  /*ce50*/  HADD2.F32 R37, -RZ, R37.H1_H1 ;  /* 0x30000025ff257230 */ /* 0x000fc40000004100 */
        /* <DEDUP_REMOVED lines=10> */
[----:B------:R-:W-:Y:S01]  /*cf00*/  F2FP.SATFINITE.E4M3.F32.PACK_AB_MERGE_C R55, R56, R55, RZ ;  /* 0x000000373837723e */ /* 0x000fe200048070ff */
[----:B------:R-:W-:-:S02]  /*cf10*/  HADD2.F32 R5, -RZ, R11.H0_H0 ;  /* 0x2000000bff057230 */ /* 0x000fc40000004100 */
[----:B------:R-:W-:Y:S01]  /*cf20*/  FFMA.FTZ R30, R30, R27, R6 ;  /* 0x0000001b1e1e7223 */ /* 0x000fe20000010006 */
[--C-:B------:R-:W-:Y:S02]  /*cf30*/  HADD2.F32 R6, -RZ, R4.reuse.H0_H0 ;  /* 0x20000004ff067230 */ /* 0x100fe40000004100 */
[----:B------:R-:W-:Y:S02]  /*cf40*/  HADD2.F32 R8, -RZ, R4.H1_H1 ;  /* 0x30000004ff087230 */ /* 0x000fe40000004100 */
[C---:B------:R-:W-:Y:S01]  /*cf50*/  FMUL.FTZ R27, R5.reuse, R10 ;  /* 0x0000000a051b7220 */ /* 0x040fe20000410000 */
[----:B------:R-:W-:Y:S02]  /*cf60*/  HADD2.F32 R4, -RZ, R7.H0_H0 ;  /* 0x20000007ff047230 */ /* 0x000fe40000004100 */
[----:B------:R-:W-:Y:S02]  /*cf70*/  HADD2.F32 R28, -RZ, R9.H1_H1 ;  /* 0x30000009ff1c7230 */ /* 0x000fe40000004100 */
[----:B------:R-:W-:Y:S01]  /*cf80*/  FMUL.FTZ R9, R5, R6 ;  /* 0x0000000605097220 */ /* 0x000fe20000410000 */
[----:B------:R-:W-:-:S02]  /*cf90*/  HADD2.F32 R11, -RZ, R11.H1_H1 ;  /* 0x3000000bff0b7230 */ /* 0x000fc40000004100 */
[C---:B------:R-:W-:Y:S01]  /*cfa0*/  FFMA.FTZ R39, R4.reuse, R6, -R27 ;  /* 0x0000000604277223 */ /* 0x040fe2000001081b */
[----:B------:R-:W-:Y:S01]  /*cfb0*/  HADD2.F32 R7, -RZ, R7.H1_H1 ;  /* 0x30000007ff077230 */ /* 0x000fe20000004100 */
[----:B------:R-:W-:Y:S01]  /*cfc0*/  F2FP.F16.E4M3.UNPACK_B R5, R24 ;  /* 0x00000018ff05723e */ /* 0x000fe200020006ff */
[----:B------:R-:W-:Y:S01]  /*cfd0*/  FFMA.FTZ R10, R4, R10, R9 ;  /* 0x0000000a040a7223 */ /* 0x000fe20000010009 */
[C---:B------:R-:W-:Y:S01]  /*cfe0*/  FMUL.FTZ R6, R11.reuse, R28 ;  /* 0x0000001c0b067220 */ /* 0x040fe20000410000 */
[-C--:B------:R-:W-:Y:S01]  /*cff0*/  FMUL.FTZ R11, R11, R8.reuse ;  /* 0x000000080b0b7220 */ /* 0x080fe20000410000 */
[----:B------:R-:W-:Y:S02]  /*d000*/  F2FP.F16.E4M3.UNPACK_B R4, R15 ;  /* 0x0000000fff04723e */ /* 0x000fe400020006ff */
[C---:B------:R-:W-:Y:S01]  /*d010*/  FFMA.FTZ R58, R7.reuse, R8, -R6 ;  /* 0x00000008073a7223 */ /* 0x040fe20000010806 */
[----:B------:R-:W-:Y:S01]  /*d020*/  FFMA.FTZ R59, R7, R28, R11 ;  /* 0x0000001c073b7223 */ /* 0x000fe2000001000b */
[----:B------:R-:W-:-:S02]  /*d030*/  HADD2.F32 R6, -RZ, R5.H0_H0 ;  /* 0x20000005ff067230 */ /* 0x000fc40000004100 */
[----:B------:R-:W-:Y:S02]  /*d040*/  HADD2.F32 R7, -RZ, R5.H1_H1 ;  /* 0x30000005ff077230 */ /* 0x000fe40000004100 */
[----:B------:R-:W-:Y:S01]  /*d050*/  HADD2.F32 R8, -RZ, R4.H0_H0 ;  /* 0x20000004ff087230 */ /* 0x000fe20000004100 */
[----:B------:R-:W-:Y:S01]  /*d060*/  F2FP.SATFINITE.E4M3.F32.PACK_AB_MERGE_C R59, R59, R10, RZ ;  /* 0x0000000a3b3b723e */ /* 0x000fe200048070ff */
[----:B------:R-:W-:Y:S01]  /*d070*/  HADD2.F32 R5, -RZ, R34.H0_H0 ;  /* 0x20000022ff057230 */ /* 0x000fe20000004100 */
[----:B------:R-:W-:Y:S01]  /*d080*/  F2FP.SATFINITE.E4M3.F32.PACK_AB_MERGE_C R10, R30, R35, R55 ;  /* 0x000000231e0a723e */ /* 0x000fe20004807037 */
        /* <DEDUP_REMOVED lines=27> */
.L_x_7513:
[----:B------:R-:W-:Y:S05]  /*d240*/  BSYNC B1 ;  /* 0x0000000000017941 */ /* 0x000fea0003800000 */
.L_x_7512:
[----:B------:R-:W-:Y:S05]  /*d250*/  @P0 BRA `(.L_x_7504) ;  /* 0x0000000800e40947 */ /* 0x000fea0003800000 */
[----:B------:R-:W-:Y:S02]  /*d260*/  IADD3 R3, R16, R3, RZ ;  /* 0x0000000310037210 */ /* 0x000fe40007ffe0ff */
[----:B-1----:R-:W-:Y:S02]  /*d270*/  SHF.R.U32.HI R4, RZ, 0x3, R200 ;  /* 0x00000003ff047819 */ /* 0x002fe400000116c8 */
[----:B------:R-:W-:Y:S02]  /*d280*/  LOP3.LUT R3, R200, 0x70, R3, 0xf8, !PT ;  /* 0x00000070c8037812 */ /* 0x000fe400078ef803 */
[----:B------:R-:W-:Y:S02]  /*d290*/  F2FP.F16.E4M3.UNPACK_B R35, R0.H1 ;  /* 0x00000000ff23723e */ /* 0x000fe400030006ff */
[----:B------:R-:W-:Y:S02]  /*d2a0*/  LOP3.LUT R3, R3, R4, RZ, 0x3c, !PT ;  /* 0x0000000403037212 */ /* 0x000fe400078e3cff */
[----:B------:R-:W1:Y:S01]  /*d2b0*/  LDS.128 R4, [R219+0x14400] ;  /* 0x01440000db047984 */ /* 0x000e620000000c00 */
[----:B------:R-:W-:Y:S01]  /*d2c0*/  F2FP.F16.E4M3.UNPACK_B R39, R12.H1 ;  /* 0x0000000cff27723e */ /* 0x000fe200030006ff */
[--C-:B0-----:R-:W-:Y:S01]  /*d2d0*/  HADD2.F32 R37, -RZ, R35.reuse.H0_H0 ;  /* 0x20000023ff257230 */ /* 0x101fe20000004100 */
[----:B------:R-:W-:Y:S01]  /*d2e0*/  IADD3 R3, R18, R3, R205 ;  /* 0x0000000312037210 */ /* 0x000fe20007ffe0cd */
[----:B------:R-:W-:-:S02]  /*d2f0*/  HADD2.F32 R42, -RZ, R35.H1_H1 ;  /* 0x30000023ff2a7230 */ /* 0x000fc40000004100 */
[--C-:B------:R-:W-:Y:S02]  /*d300*/  HADD2.F32 R41, -RZ, R39.reuse.H0_H0 ;  /* 0x20000027ff297230 */ /* 0x100fe40000004100 */
[----:B------:R-:W0:Y:S01]  /*d310*/  LDS.128 R8, [R3+0x14400] ;  /* 0x0144000003087984 */ /* 0x000e220000000c00 */
[----:B------:R-:W-:Y:S01]  /*d320*/  HADD2.F32 R46, -RZ, R39.H1_H1 ;  /* 0x30000027ff2e7230 */ /* 0x000fe20000004100 */
[-C--:B-1----:R-:W-:Y:S02]  /*d330*/  F2FP.F16.E4M3.UNPACK_B R25, R4.reuse ;  /* 0x00000004ff19723e */ /* 0x082fe400020006ff */
[----:B------:R-:W-:Y:S02]  /*d340*/  F2FP.F16.E4M3.UNPACK_B R4, R4.H1 ;  /* 0x00000004ff04723e */ /* 0x000fe400030006ff */
[-C--:B------:R-:W-:Y:S02]  /*d350*/  F2FP.F16.E4M3.UNPACK_B R26, R5.reuse ;  /* 0x00000005ff1a723e */ /* 0x080fe400020006ff */
[----:B------:R-:W-:Y:S01]  /*d360*/  F2FP.F16.E4M3.UNPACK_B R27, R5.H1 ;  /* 0x00000005ff1b723e */ /* 0x000fe200030006ff */
[--C-:B------:R-:W-:Y:S01]  /*d370*/  HADD2.F32 R5, -RZ, R4.reuse.H0_H0 ;  /* 0x20000004ff057230 */ /* 0x100fe20000004100 */
[-C--:B0-----:R-:W-:Y:S01]  /*d380*/  F2FP.F16.E4M3.UNPACK_B R30, R8.reuse.H1 ;  /* 0x00000008ff1e723e */ /* 0x081fe200030006ff */
[----:B------:R-:W-:Y:S01]  /*d390*/  HADD2.F32 R4, -RZ, R4.H1_H1 ;  /* 0x30000004ff047230 */ /* 0x000fe20000004100 */
[----:B------:R-:W-:-:S02]  /*d3a0*/  F2FP.F16.E4M3.UNPACK_B R8, R8 ;  /* 0x00000008ff08723e */ /* 0x000fc400020006ff */
[-C--:B------:R-:W-:Y:S01]  /*d3b0*/  F2FP.F16.E4M3.UNPACK_B R33, R9.reuse ;  /* 0x00000009ff21723e */ /* 0x080fe200020006ff */
[--C-:B------:R-:W-:Y:S01]  /*d3c0*/  HADD2.F32 R32, -RZ, R30.reuse.H0_H0 ;  /* 0x2000001eff207230 */ /* 0x100fe20000004100 */
[----:B------:R-:W-:Y:S01]  /*d3d0*/  F2FP.F16.E4M3.UNPACK_B R9, R9.H1 ;  /* 0x00000009ff09723e */ /* 0x000fe200030006ff */
[----:B------:R-:W-:Y:S01]  /*d3e0*/  HADD2.F32 R30, -RZ, R30.H1_H1 ;  /* 0x3000001eff1e7230 */ /* 0x000fe20000004100 */
[----:B------:R-:W-:Y:S02]  /*d3f0*/  F2FP.F16.E4M3.UNPACK_B R34, R10 ;  /* 0x0000000aff22723e */ /* 0x000fe400020006ff */
[-C--:B------:R-:W-:Y:S01]  /*d400*/  FMUL.FTZ R38, R37, R32.reuse ;  /* 0x0000002025267220 */ /* 0x080fe20000410000 */
[C---:B------:R-:W-:Y:S01]  /*d410*/  FMUL.FTZ R36, R41.reuse, R32 ;  /* 0x0000002029247220 */ /* 0x040fe20000410000 */
[----:B------:R-:W-:Y:S01]  /*d420*/  FMUL.FTZ R39, R42, R30 ;  /* 0x0000001e2a277220 */ /* 0x000fe20000410000 */
[----:B------:R-:W-:Y:S01]  /*d430*/  F2FP.F16.E4M3.UNPACK_B R10, R10.H1 ;  /* 0x0000000aff0a723e */ /* 0x000fe200030006ff */
[-C--:B------:R-:W-:Y:S01]  /*d440*/  FFMA.FTZ R38, R41, R5.reuse, R38 ;  /* 0x0000000529267223 */ /* 0x080fe20000010026 */
[----:B------:R-:W-:Y:S01]  /*d450*/  F2FP.F16.E4M3.UNPACK_B R41, R12 ;  /* 0x0000000cff29723e */ /* 0x000fe200020006ff */
[----:B------:R-:W-:Y:S01]  /*d460*/  FFMA.FTZ R36, R37, R5, -R36 ;  /* 0x0000000525247223 */ /* 0x000fe20000010824 */
[----:B------:R-:W-:Y:S01]  /*d470*/  F2FP.F16.E4M3.UNPACK_B R12, R0 ;  /* 0x00000000ff0c723e */ /* 0x000fe200020006ff */
[----:B------:R-:W-:-:S02]  /*d480*/  HADD2.F32 R5, -RZ, R8.H0_H0 ;  /* 0x20000008ff057230 */ /* 0x000fc40000004100 */
[----:B------:R-:W-:Y:S01]  /*d490*/  FMUL.FTZ R37, R46, R30 ;  /* 0x0000001e2e257220 */ /* 0x000fe20000410000 */
[----:B------:R-:W-:Y:S01]  /*d4a0*/  HADD2.F32 R44, -RZ, R41.H0_H0 ;  /* 0x20000029ff2c7230 */ /* 0x000fe20000004100 */
[----:B------:R-:W-:Y:S01]  /*d4b0*/  F2FP.F16.E4M3.UNPACK_B R30, R20.H1 ;  /* 0x00000014ff1e723e */ /* 0x000fe200030006ff */
[----:B------:R-:W-:Y:S02]  /*d4c0*/  HADD2.F32 R40, -RZ, R12.H0_H0 ;  /* 0x2000000cff287230 */ /* 0x000fe40000004100 */
[-C--:B------:R-:W-:Y:S01]  /*d4d0*/  FFMA.FTZ R37, R42, R4.reuse, -R37 ;  /* 0x000000042a257223 */ /* 0x080fe20000010825 */
[----:B------:R-:W-:Y:S02]  /*d4e0*/  HADD2.F32 R0, -RZ, R25.H0_H0 ;  /* 0x20000019ff007230 */ /* 0x000fe40000004100 */
[-C--:B------:R-:W-:Y:S01]  /*d4f0*/  FMUL.FTZ R35, R44, R5.reuse ;  /* 0x000000052c237220 */ /* 0x080fe20000410000 */
[----:B------:R-:W-:Y:S01]  /*d500*/  FFMA.FTZ R39, R46, R4, R39 ;  /* 0x000000042e277223 */ /* 0x000fe20000010027 */
[C---:B------:R-:W-:Y:S01]  /*d510*/  FMUL.FTZ R5, R40.reuse, R5 ;  /* 0x0000000528057220 */ /* 0x040fe20000410000 */
[----:B------:R-:W-:Y:S01]  /*d520*/  F2FP.F16.E4M3.UNPACK_B R42, R13.H1 ;  /* 0x0000000dff2a723e */ /* 0x000fe200030006ff */
[----:B------:R-:W-:Y:S01]  /*d530*/  FFMA.FTZ R35, R40, R0, -R35 ;  /* 0x0000000028237223 */ /* 0x000fe20000010823 */
[----:B------:R-:W-:-:S02]  /*d540*/  HADD2.F32 R4, -RZ, R9.H0_H0 ;  /* 0x20000009ff047230 */ /* 0x000fc40000004100 */
[----:B------:R-:W-:Y:S01]  /*d550*/  FFMA.FTZ R5, R44, R0, R5 ;  /* 0x000000002c057223 */ /* 0x000fe20000010005 */
[----:B------:R-:W-:Y:S01]  /*d560*/  HADD2.F32 R40, -RZ, R30.H0_H0 ;  /* 0x2000001eff287230 */ /* 0x000fe20000004100 */
[-C--:B------:R-:W-:Y:S01]  /*d570*/  F2FP.F16.E4M3.UNPACK_B R28, R6.reuse ;  /* 0x00000006ff1c723e */ /* 0x080fe200020006ff */
[----:B------:R-:W-:Y:S01]  /*d580*/  HADD2.F32 R47, -RZ, R41.H1_H1 ;  /* 0x30000029ff2f7230 */ /* 0x000fe20000004100 */
[----:B------:R-:W-:Y:S01]  /*d590*/  F2FP.F16.E4M3.UNPACK_B R6, R6.H1 ;  /* 0x00000006ff06723e */ /* 0x000fe200030006ff */
[----:B------:R-:W-:Y:S02]  /*d5a0*/  HADD2.F32 R8, -RZ, R8.H1_H1 ;  /* 0x30000008ff087230 */ /* 0x000fe40000004100 */
[----:B------:R-:W-:Y:S01]  /*d5b0*/  FMUL.FTZ R43, R40, R4 ;  /* 0x00000004282b7220 */ /* 0x000fe20000410000 */
[----:B------:R-:W-:Y:S01]  /*d5c0*/  HADD2.F32 R45, -RZ, R12.H1_H1 ;  /* 0x3000000cff2d7230 */ /* 0x000fe20000004100 */
[----:B------:R-:W-:Y:S01]  /*d5d0*/  F2FP.F16.E4M3.UNPACK_B R32, R11 ;  /* 0x0000000bff20723e */ /* 0x000fe200020006ff */
[----:B------:R-:W-:-:S02]  /*d5e0*/  HADD2.F32 R44, -RZ, R42.H0_H0 ;  /* 0x2000002aff2c7230 */ /* 0x000fc40000004100 */
[-C--:B------:R-:W-:Y:S01]  /*d5f0*/  FMUL.FTZ R12, R47, R8.reuse ;  /* 0x000000082f0c7220 */ /* 0x080fe20000410000 */
[----:B------:R-:W-:Y:S02]  /*d600*/  HADD2.F32 R0, -RZ, R27.H0_H0 ;  /* 0x2000001bff007230 */ /* 0x000fe40000004100 */
[C---:B------:R-:W-:Y:S01]  /*d610*/  FMUL.FTZ R8, R45.reuse, R8 ;  /* 0x000000082d087220 */ /* 0x040fe20000410000 */
[----:B------:R-:W-:Y:S02]  /*d620*/  HADD2.F32 R25, -RZ, R25.H1_H1 ;  /* 0x30000019ff197230 */ /* 0x000fe40000004100 */
[C---:B------:R-:W-:Y:S01]  /*d630*/  FMUL.FTZ R41, R44.reuse, R4 ;  /* 0x000000042c297220 */ /* 0x040fe20000410000 */
[----:B------:R-:W-:Y:S02]  /*d640*/  HADD2.F32 R9, -RZ, R9.H1_H1 ;  /* 0x30000009ff097230 */ /* 0x000fe40000004100 */
[----:B------:R-:W-:Y:S01]  /*d650*/  FFMA.FTZ R43, R44, R0, R43 ;  /* 0x000000002c2b7223 */ /* 0x000fe2000001002b */
[----:B------:R-:W-:Y:S01]  /*d660*/  F2FP.F16.E4M3.UNPACK_B R44, R13 ;  /* 0x0000000dff2c723e */ /* 0x000fe200020006ff */
[-C--:B------:R-:W-:Y:S01]  /*d670*/  FFMA.FTZ R12, R45, R25.reuse, -R12 ;  /* 0x000000192d0c7223 */ /* 0x080fe2000001080c */
[----:B------:R-:W-:Y:S01]  /*d680*/  FFMA.FTZ R8, R47, R25, R8 ;  /* 0x000000192f087223 */ /* 0x000fe20000010008 */
[----:B------:R-:W-:Y:S01]  /*d690*/  HADD2.F32 R45, -RZ, R30.H1_H1 ;  /* 0x3000001eff2d7230 */ /* 0x000fe20000004100 */
[----:B------:R-:W-:Y:S01]  /*d6a0*/  F2FP.F16.E4M3.UNPACK_B R25, R20 ;  /* 0x00000014ff19723e */ /* 0x000fe200020006ff */
[----:B------:R-:W-:-:S02]  /*d6b0*/  HADD2.F32 R47, -RZ, R42.H1_H1 ;  /* 0x3000002aff2f7230 */ /* 0x000fc40000004100 */
[----:B------:R-:W-:Y:S01]  /*d6c0*/  FFMA.FTZ R41, R40, R0, -R41 ;  /* 0x0000000028297223 */ /* 0x000fe20000010829 */
[----:B------:R-:W-:Y:S02]  /*d6d0*/  HADD2.F32 R46, -RZ, R44.H0_H0 ;  /* 0x2000002cff2e7230 */ /* 0x000fe40000004100 */
[-C--:B------:R-:W-:Y:S01]  /*d6e0*/  FMUL.FTZ R40, R45, R9.reuse ;  /* 0x000000092d287220 */ /* 0x080fe20000410000 */
[----:B------:R-:W-:Y:S02]  /*d6f0*/  HADD2.F32 R4, -RZ, R33.H0_H0 ;  /* 0x20000021ff047230 */ /* 0x000fe40000004100 */
[----:B------:R-:W-:Y:S01]  /*d700*/  FMUL.FTZ R20, R47, R9 ;  /* 0x000000092f147220 */ /* 0x000fe20000410000 */
[----:B------:R-:W-:Y:S01]  /*d710*/  HADD2.F32 R27, -RZ, R27.H1_H1 ;  /* 0x3000001bff1b7230 */ /* 0x000fe20000004100 */
[----:B------:R-:W-:Y:S01]  /*d720*/  F2FP.F16.E4M3.UNPACK_B R11, R11.H1 ;  /* 0x0000000bff0b723e */ /* 0x000fe200030006ff */
[----:B------:R-:W-:Y:S02]  /*d730*/  HADD2.F32 R42, -RZ, R25.H0_H0 ;  /* 0x20000019ff2a7230 */ /* 0x000fe40000004100 */
[----:B------:R-:W-:Y:S01]  /*d740*/  FMUL.FTZ R9, R46, R4 ;  /* 0x000000042e097220 */ /* 0x000fe20000410000 */
[----:B------:R-:W-:-:S02]  /*d750*/  HADD2.F32 R0, -RZ, R26.H0_H0 ;  /* 0x2000001aff007230 */ /* 0x000fc40000004100 */
[----:B------:R-:W-:Y:S01]  /*d760*/  FFMA.FTZ R40, R47, R27, R40 ;  /* 0x0000001b2f287223 */ /* 0x000fe20000010028 */
[----:B------:R-:W-:Y:S01]  /*d770*/  F2FP.F16.E4M3.UNPACK_B R47, R14.H1 ;  /* 0x0000000eff2f723e */ /* 0x000fe200030006ff */
[C---:B------:R-:W-:Y:S01]  /*d780*/  FMUL.FTZ R13, R42.reuse, R4 ;  /* 0x000000042a0d7220 */ /* 0x040fe20000410000 */
[----:B------:R-:W-:Y:S02]  /*d790*/  HADD2.F32 R4, -RZ, R10.H0_H0 ;  /* 0x2000000aff047230 */ /* 0x000fe40000004100 */
[-C--:B------:R-:W-:Y:S01]  /*d7a0*/  FFMA.FTZ R9, R42, R0.reuse, -R9 ;  /* 0x000000002a097223 */ /* 0x080fe20000010809 */
[----:B------:R-:W-:Y:S01]  /*d7b0*/  F2FP.F16.E4M3.UNPACK_B R42, R21.H1 ;  /* 0x00000015ff2a723e */ /* 0x000fe200030006ff */
[----:B------:R-:W-:Y:S01]  /*d7c0*/  FFMA.FTZ R13, R46, R0, R13 ;  /* 0x000000002e0d7223 */ /* 0x000fe2000001000d */
[----:B------:R-:W-:Y:S02]  /*d7d0*/  HADD2.F32 R46, -RZ, R44.H1_H1 ;  /* 0x3000002cff2e7230 */ /* 0x000fe40000004100 */
[----:B------:R-:W-:Y:S01]  /*d7e0*/  FFMA.FTZ R30, R45, R27, -R20 ;  /* 0x0000001b2d1e7223 */ /* 0x000fe20000010814 */
[----:B------:R-:W-:Y:S01]  /*d7f0*/  HADD2.F32 R48, -RZ, R47.H0_H0 ;  /* 0x2000002fff307230 */ /* 0x000fe20000004100 */
[-C--:B------:R-:W-:Y:S01]  /*d800*/  F2FP.F16.E4M3.UNPACK_B R29, R7.reuse ;  /* 0x00000007ff1d723e */ /* 0x080fe200020006ff */
[----:B------:R-:W-:Y:S01]  /*d810*/  HADD2.F32 R44, -RZ, R42.H0_H0 ;  /* 0x2000002aff2c7230 */ /* 0x000fe20000004100 */
[----:B------:R-:W-:Y:S01]  /*d820*/  F2FP.F16.E4M3.UNPACK_B R7, R7.H1 ;  /* 0x00000007ff07723e */ /* 0x000fe200030006ff */
[----:B------:R-:W-:-:S02]  /*d830*/  HADD2.F32 R33, -RZ, R33.H1_H1 ;  /* 0x30000021ff217230 */ /* 0x000fc40000004100 */
[-C--:B------:R-:W-:Y:S01]  /*d840*/  FMUL.FTZ R27, R48, R4.reuse ;  /* 0x00000004301b7220 */ /* 0x080fe20000410000 */
[----:B------:R-:W-:Y:S02]  /*d850*/  HADD2.F32 R20, -RZ, R25.H1_H1 ;  /* 0x30000019ff147230 */ /* 0x000fe40000004100 */
[----:B------:R-:W-:Y:S01]  /*d860*/  FMUL.FTZ R45, R44, R4 ;  /* 0x000000042c2d7220 */ /* 0x000fe20000410000 */
[----:B------:R-:W-:Y:S02]  /*d870*/  HADD2.F32 R0, -RZ, R6.H0_H0 ;  /* 0x20000006ff007230 */ /* 0x000fe40000004100 */
[-C--:B------:R-:W-:Y:S01]  /*d880*/  FMUL.FTZ R25, R46, R33.reuse ;  /* 0x000000212e197220 */ /* 0x080fe20000410000 */
[----:B------:R-:W-:Y:S02]  /*d890*/  HADD2.F32 R26, -RZ, R26.H1_H1 ;  /* 0x3000001aff1a7230 */ /* 0x000fe40000004100 */
[----:B------:R-:W-:Y:S01]  /*d8a0*/  FMUL.FTZ R33, R20, R33 ;  /* 0x0000002114217220 */ /* 0x000fe20000410000 */
[----:B------:R-:W-:-:S02]  /*d8b0*/  HADD2.F32 R10, -RZ, R10.H1_H1 ;  /* 0x3000000aff0a7230 */ /* 0x000fc40000004100 */
[-C--:B------:R-:W-:Y:S01]  /*d8c0*/  FFMA.FTZ R27, R44, R0.reuse, -R27 ;  /* 0x000000002c1b7223 */ /* 0x080fe2000001081b */
[----:B------:R-:W-:Y:S01]  /*d8d0*/  FFMA.FTZ R45, R48, R0, R45 ;  /* 0x00000000302d7223 */ /* 0x000fe2000001002d */
[----:B------:R-:W-:Y:S02]  /*d8e0*/  HADD2.F32 R0, -RZ, R47.H1_H1 ;  /* 0x3000002fff007230 */ /* 0x000fe40000004100 */
[-C--:B------:R-:W-:Y:S01]  /*d8f0*/  FFMA.FTZ R20, R20, R26.reuse, -R25 ;  /* 0x0000001a14147223 */ /* 0x080fe20000010819 */
[----:B------:R-:W-:Y:S02]  /*d900*/  HADD2.F32 R42, -RZ, R42.H1_H1 ;  /* 0x3000002aff2a7230 */ /* 0x000fe40000004100 */
[----:B------:R-:W-:Y:S01]  /*d910*/  FFMA.FTZ R26, R46, R26, R33 ;  /* 0x0000001a2e1a7223 */ /* 0x000fe20000010021 */
[----:B------:R-:W-:Y:S01]  /*d920*/  HADD2.F32 R6, -RZ, R6.H1_H1 ;  /* 0x30000006ff067230 */ /* 0x000fe20000004100 */
[----:B------:R-:W-:Y:S01]  /*d930*/  F2FP.F16.E4M3.UNPACK_B R33, R21 ;  /* 0x00000015ff21723e */ /* 0x000fe200020006ff */
[----:B------:R-:W-:Y:S01]  /*d940*/  FMUL.FTZ R21, R0, R10 ;  /* 0x0000000a00157220 */ /* 0x000fe20000410000 */
[----:B------:R-:W-:Y:S01]  /*d950*/  F2FP.F16.E4M3.UNPACK_B R44, R14 ;  /* 0x0000000eff2c723e */ /* 0x000fe200020006ff */
[----:B------:R-:W-:Y:S01]  /*d960*/  FMUL.FTZ R25, R42, R10 ;  /* 0x0000000a2a197220 */ /* 0x000fe20000410000 */
[----:B------:R-:W-:-:S02]  /*d970*/  HADD2.F32 R4, -RZ, R34.H0_H0 ;  /* 0x20000022ff047230 */ /* 0x000fc40000004100 */
[-C--:B------:R-:W-:Y:S01]  /*d980*/  FFMA.FTZ R14, R42, R6.reuse, -R21 ;  /* 0x000000062a0e7223 */ /* 0x080fe20000010815 */
[----:B------:R-:W-:Y:S02]  /*d990*/  HADD2.F32 R34, -RZ, R34.H1_H1 ;  /* 0x30000022ff227230 */ /* 0x000fe40000004100 */
[----:B------:R-:W-:Y:S01]  /*d9a0*/  FFMA.FTZ R42, R0, R6, R25 ;  /* 0x00000006002a7223 */ /* 0x000fe20000010019 */
[----:B------:R-:W-:Y:S01]  /*d9b0*/  HADD2.F32 R10, -RZ, R44.H0_H0 ;  /* 0x2000002cff0a7230 */ /* 0x000fe20000004100 */
[----:B------:R-:W-:Y:S01]  /*d9c0*/  F2FP.F16.E4M3.UNPACK_B R46, R15.H1 ;  /* 0x0000000fff2e723e */ /* 0x000fe200030006ff */
[----:B------:R-:W-:Y:S01]  /*d9d0*/  HADD2.F32 R6, -RZ, R33.H0_H0 ;  /* 0x20000021ff067230 */ /* 0x000fe20000004100 */
[----:B------:R-:W-:Y:S01]  /*d9e0*/  F2FP.SATFINITE.E4M3.F32.PACK_AB_MERGE_C R38, R39, R38, RZ ;  /* 0x000000262726723e */ /* 0x000fe200048070ff */
        /* <DEDUP_REMOVED lines=8> */
[----:B------:R-:W-:Y:S01]  /*da70*/  FMUL.FTZ R21, R44, R34 ;  /* 0x000000222c157220 */ /* 0x000fe20000410000 */
[----:B------:R-:W-:Y:S01]  /*da80*/  F2FP.F16.E4M3.UNPACK_B R0, R24.H1 ;  /* 0x00000018ff00723e */ /* 0x000fe200030006ff */
[----:B------:R-:W-:Y:S01]  /*da90*/  FMUL.FTZ R25, R4, R34 ;  /* 0x0000002204197220 */ /* 0x000fe20000410000 */
[----:B------:R-:W-:-:S02]  /*daa0*/  HADD2.F32 R48, -RZ, R46.H0_H0 ;  /* 0x2000002eff307230 */ /* 0x000fc40000004100 */
[-C--:B------:R-:W-:Y:S01]  /*dab0*/  FFMA.FTZ R21, R4, R28.reuse, -R21 ;  /* 0x0000001c04157223 */ /* 0x080fe20000010815 */
[----:B------:R-:W-:Y:S02]  /*dac0*/  HADD2.F32 R4, -RZ, R11.H0_H0 ;  /* 0x2000000bff047230 */ /* 0x000fe40000004100 */
[----:B------:R-:W-:Y:S01]  /*dad0*/  FFMA.FTZ R25, R44, R28, R25 ;  /* 0x0000001c2c197223 */ /* 0x000fe20000010019 */
[--C-:B------:R-:W-:Y:S01]  /*dae0*/  HADD2.F32 R28, -RZ, R0.reuse.H0_H0 ;  /* 0x20000000ff1c7230 */ /* 0x100fe20000004100 */
[----:B------:R-:W-:Y:S01]  /*daf0*/  F2FP.F16.E4M3.UNPACK_B R34, R24 ;  /* 0x00000018ff22723e */ /* 0x000fe200020006ff */
[----:B------:R-:W-:Y:S02]  /*db00*/  HADD2.F32 R49, -RZ, R0.H1_H1 ;  /* 0x30000000ff317230 */ /* 0x000fe40000004100 */
[-C--:B------:R-:W-:Y:S01]  /*db10*/  FMUL.FTZ R33, R48, R4.reuse ;  /* 0x0000000430217220 */ /* 0x080fe20000410000 */
[----:B------:R-:W-:Y:S02]  /*db20*/  HADD2.F32 R0, -RZ, R7.H0_H0 ;  /* 0x20000007ff007230 */ /* 0x000fe40000004100 */
[----:B------:R-:W-:Y:S01]  /*db30*/  FMUL.FTZ R47, R28, R4 ;  /* 0x000000041c2f7220 */ /* 0x000fe20000410000 */
[----:B------:R-:W-:Y:S01]  /*db40*/  HADD2.F32 R51, -RZ, R46.H1_H1 ;  /* 0x3000002eff337230 */ /* 0x000fe20000004100 */
[----:B------:R-:W-:Y:S01]  /*db50*/  F2FP.SATFINITE.E4M3.F32.PACK_AB_MERGE_C R30, R30, R41, RZ ;  /* 0x000000291e1e723e */ /* 0x000fe200048070ff */
[----:B------:R-:W-:-:S02]  /*db60*/  HADD2.F32 R11, -RZ, R11.H1_H1 ;  /* 0x3000000bff0b7230 */ /* 0x000fc40000004100 */
[-C--:B------:R-:W-:Y:S01]  /*db70*/  FFMA.FTZ R33, R28, R0.reuse, -R33 ;  /* 0x000000001c217223 */ /* 0x080fe20000010821 */
[----:B------:R-:W-:Y:S02]  /*db80*/  HADD2.F32 R7, -RZ, R7.H1_H1 ;  /* 0x30000007ff077230 */ /* 0x000fe40000004100 */
[----:B------:R-:W-:Y:S01]  /*db90*/  FFMA.FTZ R47, R48, R0, R47 ;  /* 0x00000000302f7223 */ /* 0x000fe2000001002f */
[----:B------:R-:W-:Y:S01]  /*dba0*/  F2FP.F16.E4M3.UNPACK_B R0, R15 ;  /* 0x0000000fff00723e */ /* 0x000fe200020006ff */
[-C--:B------:R-:W-:Y:S01]  /*dbb0*/  FMUL.FTZ R4, R51, R11.reuse ;  /* 0x0000000b33047220 */ /* 0x080fe20000410000 */
[--C-:B------:R-:W-:Y:S02]  /*dbc0*/  HADD2.F32 R44, -RZ, R34.reuse.H0_H0 ;  /* 0x20000022ff2c7230 */ /* 0x100fe40000004100 */
[C---:B------:R-:W-:Y:S01]  /*dbd0*/  FMUL.FTZ R28, R49.reuse, R11 ;  /* 0x0000000b311c7220 */ /* 0x040fe20000410000 */
[----:B------:R-:W-:Y:S02]  /*dbe0*/  HADD2.F32 R15, -RZ, R34.H1_H1 ;  /* 0x30000022ff0f7230 */ /* 0x000fe40000004100 */
[----:B------:R-:W-:Y:S01]  /*dbf0*/  FFMA.FTZ R24, R49, R7, -R4 ;  /* 0x0000000731187223 */ /* 0x000fe20000010804 */
[----:B------:R-:W-:-:S02]  /*dc00*/  HADD2.F32 R34, -RZ, R0.H0_H0 ;  /* 0x20000000ff227230 */ /* 0x000fc40000004100 */
[----:B------:R-:W-:Y:S01]  /*dc10*/  FFMA.FTZ R28, R51, R7, R28 ;  /* 0x00000007331c7223 */ /* 0x000fe2000001001c */
[----:B------:R-:W-:Y:S01]  /*dc20*/  HADD2.F32 R4, -RZ, R32.H0_H0 ;  /* 0x20000020ff047230 */ /* 0x000fe20000004100 */
[----:B------:R-:W-:Y:S01]  /*dc30*/  F2FP.SATFINITE.E4M3.F32.PACK_AB_MERGE_C R14, R14, R27, RZ ;  /* 0x0000001b0e0e723e */ /* 0x000fe200048070ff */
[----:B------:R-:W-:Y:S01]  /*dc40*/  HADD2.F32 R49, -RZ, R0.H1_H1 ;  /* 0x30000000ff317230 */ /* 0x000fe20000004100 */
[----:B------:R-:W-:Y:S01]  /*dc50*/  F2FP.SATFINITE.E4M3.F32.PACK_AB_MERGE_C R24, R24, R33, RZ ;  /* 0x000000211818723e */ /* 0x000fe200048070ff */
[----:B------:R-:W-:Y:S02]  /*dc60*/  HADD2.F32 R32, -RZ, R32.H1_H1 ;  /* 0x30000020ff207230 */ /* 0x000fe40000004100 */
[-C--:B------:R-:W-:Y:S01]  /*dc70*/  FMUL.FTZ R7, R34, R4.reuse ;  /* 0x0000000422077220 */ /* 0x080fe20000410000 */
[--C-:B------:R-:W-:Y:S02]  /*dc80*/  HADD2.F32 R0, -RZ, R29.reuse.H0_H0 ;  /* 0x2000001dff007230 */ /* 0x100fe40000004100 */
[----:B------:R-:W-:Y:S01]  /*dc90*/  FMUL.FTZ R11, R44, R4 ;  /* 0x000000042c0b7220 */ /* 0x000fe20000410000 */
[----:B------:R-:W-:-:S02]  /*dca0*/  HADD2.F32 R29, -RZ, R29.H1_H1 ;  /* 0x3000001dff1d7230 */ /* 0x000fc40000004100 */
        /* <DEDUP_REMOVED lines=20> */
.L_x_7504:
[----:B------:R-:W-:Y:S05]  /*ddf0*/  BSYNC B0 ;  /* 0x0000000000007941 */ /* 0x000fea0003800000 */
.L_x_7493:
[----:B------:R-:W-:Y:S01]  /*de00*/  @!PT LDS RZ, [RZ] ;  /* 0x00000000fffff984 */ /* 0x000fe20000000800 */
[----:B------:R-:W-:Y:S01]  /*de10*/  @!PT LDS RZ, [RZ] ;  /* 0x00000000fffff984 */ /* 0x000fe20000000800 */
[----:B------:R-:W-:Y:S01]  /*de20*/  @!PT LDS RZ, [RZ] ;  /* 0x00000000fffff984 */ /* 0x000fe20000000800 */
[----:B------:R-:W-:Y:S01]  /*de30*/  @!PT LDS RZ, [RZ] ;  /* 0x00000000fffff984 */ /* 0x000fe20000000800 */
[----:B------:R4:W-:Y:S06]  /*de40*/  MEMBAR.ALL.CTA ;  /* 0x0000000000007992 */ /* 0x0009ec0000008000 */
[----:B----4-:R-:W4:Y:S01]  /*de50*/  FENCE.VIEW.ASYNC.S ;  /* 0x00000000000073c6 */ /* 0x010f220000000000 */
[----:B------:R-:W-:Y:S05]  /*de60*/  WARPSYNC.ALL ;  /* 0x0000000000007948 */ /* 0x000fea0003800000 */
[----:B----4-:R-:W-:Y:S06]  /*de70*/  BAR.SYNC.DEFER_BLOCKING 0xd, 0x100 ;  /* 0x0344000000007b1d */ /* 0x010fec0000010000 */
.L_x_7490:
[----:B------:R-:W-:-:S13]  /*de80*/  ISETP.NE.AND P0, PT, R198, 0x3, PT ;  /* 0x00000003c600780c */ /* 0x000fda0003f05270 */
[----:B------:R-:W-:Y:S05]  /*de90*/  @!P0 BRA `(.L_x_7514) ;  /* 0x0000000000048947 */ /* 0x000fea0003800000 */
[----:B------:R-:W-:Y:S01]  /*dea0*/  BPT.TRAP 0x1 ;  /* 0x000000040000795c */ /* 0x000fe20000300000 */
.L_x_7514:
[----:B-12---:R-:W-:Y:S01]  /*deb0*/  IMAD R3, R197, 0x8, R18 ;  /* 0x00000008c5037824 */ /* 0x006fe200078e0212 */
[----:B---3--:R-:W-:-:S04]  /*dec0*/  SHF.L.U32 R4, R199, 0x1f, RZ ;  /* 0x0000001fc7047819 */ /* 0x008fc800000006ff */
[----:B------:R1:W2:Y:S01]  /*ded0*/  SYNCS.PHASECHK.TRANS64.TRYWAIT P1, [R3+URZ+0x22830], R4 ;  /* 0x02283004030075a7 */ /* 0x0002a2000802017f */
[----:B------:R-:W-:Y:S05]  /*dee0*/  @!P0 BRA `(.L_x_7515) ;  /* 0x0000000000048947 */ /* 0x000fea0003800000 */
[----:B------:R-:W-:Y:S01]  /*def0*/  BPT.TRAP 0x1 ;  /* 0x000000040000795c */ /* 0x000fe20000300000 */
.L_x_7515:
[----:B------:R-:W-:-:S05]  /*df00*/  VIADD R0, R18, 0x18400 ;  /* 0x0001840012007836 */ /* 0x000fca0000000000 */
[----:B------:R-:W-:-:S04]  /*df10*/  SHF.R.U32.HI R0, RZ, 0x4, R0 ;  /* 0x00000004ff007819 */ /* 0x000fc80000011600 */
[----:B------:R-:W-:-:S04]  /*df20*/  LOP3.LUT R0, R0, 0x3fff, RZ, 0xc0, !PT ;  /* 0x00003fff00007812 */ /* 0x000fc800078ec0ff */
[----:B------:R-:W-:-:S05]  /*df30*/  LOP3.LUT R0, R0, 0x10000, RZ, 0xfc, !PT ;  /* 0x0001000000007812 */ /* 0x000fca00078efcff */
[----:B------:R-:W-:Y:S01]  /*df40*/  IMAD R12, R197, 0x500, R0 ;  /* 0x00000500c50c7824 */ /* 0x000fe200078e0200 */
[----:B--2---:R-:W-:Y:S06]  /*df50*/  @P1 BRA `(.L_x_7516) ;  /* 0x0000000000081947 */ /* 0x004fec0003800000 */
[----:B------:R-:W2:Y:S02]  /*df60*/  SYNCS.PHASECHK.TRANS64.TRYWAIT P1, [R3+URZ+0x22830], R4 ;  /* 0x02283004030075a7 */ /* 0x000ea4000802017f */
[----:B--2---:R-:W-:Y:S05]  /*df70*/  @!P1 BRA `(.L_x_7517) ;  /* 0x0000011c00f89947 */ /* 0x004fea0003800000 */
.L_x_7516:
[----:B-12---:R-:W-:Y:S01]  /*df80*/  MOV R4, R12 ;  /* 0x0000000c00047202 */ /* 0x006fe20000000f00 */
[----:B------:R-:W-:Y:S05]  /*df90*/  WARPSYNC.ALL ;  /* 0x0000000000007948 */ /* 0x000fea0003800000 */
[----:B------:R-:W-:Y:S01]  /*dfa0*/  IMAD.MOV.U32 R5, RZ, RZ, 0x40000040 ;  /* 0x40000040ff057424 */ /* 0x000fe200078e00ff */
[----:B------:R-:W-:Y:S01]  /*dfb0*/  R2UR UR6, R4 ;  /* 0x00000000040672ca */ /* 0x000fe200000e0000 */
[----:B------:R-:W-:Y:S01]  /*dfc0*/  WARPGROUP.ARRIVE ;  /* 0x00000000000079c5 */ /* 0x000fe20000000000 */
[----:B------:R-:W-:Y:S01]  /*dfd0*/  LOP3.LUT R4, R31, 0x10000, RZ, 0xfc, !PT ;  /* 0x000100001f047812 */ /* 0x000fe200078efcff */
[----:B------:R-:W-:Y:S01]  /*dfe0*/  VIADD R6, R12, 0x100 ;  /* 0x000001000c067836 */ /* 0x000fe20000000000 */
[C---:B------:R-:W-:Y:S01]  /*dff0*/  R2UR UR7, R5.reuse ;  /* 0x00000000050772ca */ /* 0x040fe200000e0000 */
[----:B------:R-:W-:Y:S01]  /*e000*/  IMAD.MOV.U32 R7, RZ, RZ, 0x40000040 ;  /* 0x40000040ff077424 */ /* 0x000fe200078e00ff */
[----:B------:R-:W-:Y:S01]  /*e010*/  R2UR UR4, R4 ;  /* 0x00000000040472ca */ /* 0x000fe200000e0000 */
[C---:B------:R-:W-:Y:S01]  /*e020*/  VIADD R8, R12.reuse, 0x200 ;  /* 0x000002000c087836 */ /* 0x040fe20000000000 */
[----:B------:R-:W-:Y:S01]  /*e030*/  R2UR UR5, R5 ;  /* 0x00000000050572ca */ /* 0x000fe200000e0000 */
[----:B------:R-:W-:Y:S01]  /*e040*/  VIADD R10, R12, 0x400 ;  /* 0x000004000c0a7836 */ /* 0x000fe20000000000 */
[----:B------:R-:W-:Y:S01]  /*e050*/  R2UR UR10, R6 ;  /* 0x00000000060a72ca */ /* 0x000fe200000e0000 */
[----:B------:R-:W-:Y:S01]  /*e060*/  VIADD R6, R12, 0x300 ;  /* 0x000003000c067836 */ /* 0x000fe20000000000 */
[----:B------:R-:W-:Y:S01]  /*e070*/  R2UR UR11, R7 ;  /* 0x00000000070b72ca */ /* 0x000fe200000e0000 */
[----:B------:R-:W-:Y:S01]  /*e080*/  IMAD.MOV.U32 R11, RZ, RZ, 0x40000040 ;  /* 0x40000040ff0b7424 */ /* 0x000fe200078e00ff */
[----:B------:R-:W-:Y:S01]  /*e090*/  R2UR UR8, R4 ;  /* 0x00000000040872ca */ /* 0x000fe200000e0000 */
[----:B------:R-:W-:Y:S01]  /*e0a0*/  VIADD R14, R12, 0x402 ;  /* 0x000004020c0e7836 */ /* 0x000fe20000000000 */
[----:B------:R-:W-:Y:S01]  /*e0b0*/  R2UR UR9, R5 ;  /* 0x00000000050972ca */ /* 0x000fe200000e0000 */
[----:B------:R-:W-:Y:S01]  /*e0c0*/  IMAD.MOV.U32 R15, RZ, RZ, 0x40000040 ;  /* 0x40000040ff0f7424 */ /* 0x000fe200078e00ff */
[----:B------:R-:W-:Y:S01]  /*e0d0*/  MOV R9, 0x40000040 ;  /* 0x4000004000097802 */ /* 0x000fe20000000f00 */
[----:B------:R-:W-:Y:S01]  /*e0e0*/  IMAD.MOV.U32 R21, RZ, RZ, 0x40000040 ;  /* 0x40000040ff157424 */ /* 0x000fe200078e00ff */
[----:B------:R-:W-:Y:S01]  /*e0f0*/  R2UR UR14, R8 ;  /* 0x00000000080e72ca */ /* 0x000fe200000e0000 */
[----:B------:R-:W-:Y:S01]  /*e100*/  QGMMA.64x32x32.F32.E4M3.E4M3 R104, gdesc[UR4], RZ, !UPT, gsb0 ;  /* 0x00600000046879f3 */ /* 0x000fe2000c0008ff */
[----:B------:R-:W-:Y:S01]  /*e110*/  R2UR UR15, R9 ;  /* 0x00000000090f72ca */ /* 0x000fe200000e0000 */
        /* <DEDUP_REMOVED lines=10> */
[----:B------:R-:W-:Y:S01]  /*e1c0*/  IMAD.MOV.U32 R87, RZ, RZ, RZ ;  /* 0x000000ffff577224 */ /* 0x000fe200078e00ff */
[----:B------:R-:W-:-:S02]  /*e1d0*/  R2UR UR17, R5 ;  /* 0x00000000051172ca */ /* 0x000fc400000e0000 */
[----:B------:R-:W-:Y:S02]  /*e1e0*/  R2UR UR22, R10 ;  /* 0x000000000a1672ca */ /* 0x000fe400000e0000 */
[----:B------:R-:W-:Y:S01]  /*e1f0*/  R2UR UR23, R11 ;  /* 0x000000000b1772ca */ /* 0x000fe200000e0000 */
[----:B------:R-:W-:Y:S01]  /*e200*/  IMAD.MOV.U32 R11, RZ, RZ, 0x40000040 ;  /* 0x40000040ff0b7424 */ /* 0x000fe200078e00ff */
[C---:B------:R-:W-:Y:S02]  /*e210*/  R2UR UR20, R4.reuse ;  /* 0x00000000041472ca */ /* 0x040fe400000e0000 */
[----:B------:R-:W-:Y:S02]  /*e220*/  R2UR UR21, R5 ;  /* 0x00000000051572ca */ /* 0x000fe400000e0000 */
[----:B------:R-:W-:Y:S02]  /*e230*/  IADD3 R10, R4, 0x2, RZ ;  /* 0x00000002040a7810 */ /* 0x000fe40007ffe0ff */
[----:B------:R-:W-:-:S02]  /*e240*/  R2UR UR6, R6 ;  /* 0x00000000060672ca */ /* 0x000fc400000e0000 */
[----:B------:R-:W-:Y:S01]  /*e250*/  R2UR UR7, R7 ;  /* 0x00000000070772ca */ /* 0x000fe200000e0000 */
[----:B------:R-:W-:Y:S01]  /*e260*/  IMAD.MOV.U32 R7, RZ, RZ, 0x40000040 ;  /* 0x40000040ff077424 */ /* 0x000fe200078e00ff */
[----:B------:R-:W-:Y:S02]  /*e270*/  R2UR UR4, R10 ;  /* 0x000000000a0472ca */ /* 0x000fe400000e0000 */
[----:B------:R-:W-:Y:S02]  /*e280*/  R2UR UR5, R11 ;  /* 0x000000000b0572ca */ /* 0x000fe400000e0000 */
[C---:B------:R-:W-:Y:S02]  /*e290*/  IADD3 R6, R12.reuse, 0x202, RZ ;  /* 0x000002020c067810 */ /* 0x040fe40007ffe0ff */
[----:B------:R-:W-:Y:S01]  /*e2a0*/  IADD3 R20, R12, 0x404, RZ ;  /* 0x000004040c147810 */ /* 0x000fe20007ffe0ff */
[----:B------:R-:W-:Y:S02]  /*e2b0*/  WARPGROUP.DEPBAR.LE gsb0, 0x0 ;  /* 0x00008000000079c5 */ /* 0x000fe40000010000 */
[----:B------:R-:W-:-:S06]  /*e2c0*/  WARPGROUP.ARRIVE ;  /* 0x00000000000079c5 */ /* 0x000fcc0000000000 */
[----:B------:R-:W-:Y:S01]  /*e2d0*/  QGMMA.64x32x32.F32.E4M3.E4M3 R88, gdesc[UR8], RZ, !UPT, gsb0 ;  /* 0x00600000085879f3 */ /* 0x000fe2000c0008ff */
[----:B------:R-:W-:Y:S01]  /*e2e0*/  R2UR UR10, R8 ;  /* 0x00000000080a72ca */ /* 0x000fe200000e0000 */
[----:B------:R-:W-:Y:S01]  /*e2f0*/  VIADD R8, R12, 0x302 ;  /* 0x000003020c087836 */ /* 0x000fe20000000000 */
[----:B------:R-:W-:Y:S01]  /*e300*/  R2UR UR11, R9 ;  /* 0x00000000090b72ca */ /* 0x000fe200000e0000 */
[----:B------:R-:W-:Y:S01]  /*e310*/  IMAD.MOV.U32 R9, RZ, RZ, 0x40000040 ;  /* 0x40000040ff097424 */ /* 0x000fe200078e00ff */
[----:B------:R-:W-:Y:S02]  /*e320*/  R2UR UR8, R10 ;  /* 0x000000000a0872ca */ /* 0x000fe400000e0000 */
[----:B------:R-:W-:Y:S01]  /*e330*/  R2UR UR9, R11 ;  /* 0x000000000b0972ca */ /* 0x000fe200000e0000 */
        /* <DEDUP_REMOVED lines=10> */
[----:B0-----:R-:W-:-:S06]  /*e3e0*/  WARPGROUP.ARRIVE ;  /* 0x00000000000079c5 */ /* 0x001fcc0000000000 */
[----:B------:R-:W-:Y:S01]  /*e3f0*/  QGMMA.64x32x32.F32.E4M3.E4M3 R40, gdesc[UR16], RZ, !UPT, gsb0 ;  /* 0x00600000102879f3 */ /* 0x000fe2000c0008ff */
[----:B------:R-:W-:Y:S02]  /*e400*/  R2UR UR18, R8 ;  /* 0x00000000081272ca */ /* 0x000fe400000e0000 */
[----:B------:R-:W-:Y:S01]  /*e410*/  R2UR UR19, R9 ;  /* 0x00000000091372ca */ /* 0x000fe200000e0000 */
[----:B------:R-:W-:Y:S01]  /*e420*/  IMAD.MOV.U32 R9, RZ, RZ, 0x40000040 ;  /* 0x40000040ff097424 */ /* 0x000fe200078e00ff */
[----:B------:R-:W-:Y:S02]  /*e430*/  R2UR UR16, R10 ;  /* 0x000000000a1072ca */ /* 0x000fe400000e0000 */
[----:B------:R-:W-:Y:S02]  /*e440*/  R2UR UR17, R11 ;  /* 0x000000000b1172ca */ /* 0x000fe400000e0000 */
[----:B------:R-:W-:Y:S01]  /*e450*/  IADD3 R8, R12, 0x104, RZ ;  /* 0x000001040c087810 */ /* 0x000fe20007ffe0ff */
[----:B------:R-:W-:-:S02]  /*e460*/  WARPGROUP.DEPBAR.LE gsb0, 0x0 ;  /* 0x00008000000079c5 */ /* 0x000fc40000010000 */
[----:B-----5:R-:W-:-:S06]  /*e470*/  WARPGROUP.ARRIVE ;  /* 0x00000000000079c5 */ /* 0x020fcc0000000000 */
        /* <DEDUP_REMOVED lines=9> */
[----:B------:R-:W-:Y:S01]  /*e510*/  QGMMA.64x32x32.F32.E4M3.E4M3 R104, gdesc[UR4], R104, gsb0 ;  /* 0x00600000046879f3 */ /* 0x000fe20008000868 */
[----:B------:R-:W-:Y:S01]  /*e520*/  R2UR UR6, R6 ;  /* 0x00000000060672ca */ /* 0x000fe200000e0000 */
[----:B------:R-:W-:Y:S01]  /*e530*/  VIADD R6, R12, 0x204 ;  /* 0x000002040c067836 */ /* 0x000fe20000000000 */
[----:B------:R-:W-:Y:S01]  /*e540*/  R2UR UR7, R7 ;  /* 0x00000000070772ca */ /* 0x000fe200000e0000 */
[----:B------:R-:W-:Y:S01]  /*e550*/  IMAD.MOV.U32 R7, RZ, RZ, 0x40000040 ;  /* 0x40000040ff077424 */ /* 0x000fe200078e00ff */
[----:B------:R-:W-:Y:S02]  /*e560*/  WARPGROUP.DEPBAR.LE gsb0, 0x0 ;  /* 0x00008000000079c5 */ /* 0x000fe40000010000 */
[----:B------:R-:W-:-:S06]  /*e570*/  WARPGROUP.ARRIVE ;  /* 0x00000000000079c5 */ /* 0x000fcc0000000000 */
[----:B------:R-:W-:Y:S01]  /*e580*/  QGMMA.64x32x32.F32.E4M3.E4M3 R88, gdesc[UR8], R88, gsb0 ;  /* 0x00600000085879f3 */ /* 0x000fe20008000858 */
[----:B------:R-:W-:Y:S01]  /*e590*/  R2UR UR10, R8 ;  /* 0x00000000080a72ca */ /* 0x000fe200000e0000 */
[----:B------:R-:W-:Y:S01]  /*e5a0*/  VIADD R8, R4, 0x4 ;  /* 0x0000000404087836 */ /* 0x000fe20000000000 */
[----:B------:R-:W-:Y:S02]  /*e5b0*/  R2UR UR11, R9 ;  /* 0x00000000090b72ca */ /* 0x000fe400000e0000 */
[----:B------:R-:W-:Y:S02]  /*e5c0*/  MOV R9, 0x40000040 ;  /* 0x4000004000097802 */ /* 0x000fe40000000f00 */
[C---:B------:R-:W-:Y:S02]  /*e5d0*/  R2UR UR4, R8.reuse ;  /* 0x00000000080472ca */ /* 0x040fe400000e0000 */
[----:B------:R-:W-:Y:S02]  /*e5e0*/  R2UR UR5, R9 ;  /* 0x00000000090572ca */ /* 0x000fe400000e0000 */
[----:B------:R-:W-:-:S02]  /*e5f0*/  R2UR UR8, R8 ;  /* 0x00000000080872ca */ /* 0x000fc400000e0000 */
        /* <DEDUP_REMOVED lines=15> */
[----:B------:R-:W-:Y:S02]  /*e6f0*/  R2UR UR19, R15 ;  /* 0x000000000f1372ca */ /* 0x000fe400000e0000 */
[----:B------:R-:W-:Y:S02]  /*e700*/  R2UR UR16, R8 ;  /* 0x00000000081072ca */ /* 0x000fe400000e0000 */
[----:B------:R-:W-:Y:S02]  /*e710*/  R2UR UR17, R9 ;  /* 0x00000000091172ca */ /* 0x000fe400000e0000 */
[----:B------:R-:W-:Y:S01]  /*e720*/  MOV R15, 0x40000040 ;  /* 0x40000040000f7802 */ /* 0x000fe20000000f00 */
[----:B------:R-:W-:-:S02]  /*e730*/  WARPGROUP.DEPBAR.LE gsb0, 0x0 ;  /* 0x00008000000079c5 */ /* 0x000fc40000010000 */
[----:B------:R-:W-:-:S06]  /*e740*/  WARPGROUP.ARRIVE ;  /* 0x00000000000079c5 */ /* 0x000fcc0000000000 */
[----:B------:R-:W-:Y:S01]  /*e750*/  QGMMA.64x32x32.F32.E4M3.E4M3 R24, gdesc[UR20], R24, gsb0 ;  /* 0x00600000141879f3 */ /* 0x000fe20008000818 */
[----:B------:R-:W-:Y:S02]  /*e760*/  R2UR UR22, R20 ;  /* 0x00000000141672ca */ /* 0x000fe400000e0000 */
[----:B------:R-:W-:Y:S02]  /*e770*/  R2UR UR23, R21 ;  /* 0x00000000151772ca */ /* 0x000fe400000e0000 */
        /* <DEDUP_REMOVED lines=13> */
[C---:B------:R-:W-:Y:S01]  /*e850*/  VIADD R14, R12.reuse, 0x306 ;  /* 0x000003060c0e7836 */ /* 0x040fe20000000000 */
[----:B------:R-:W-:Y:S01]  /*e860*/  R2UR UR11, R15 ;  /* 0x000000000f0b72ca */ /* 0x000fe200000e0000 */
[----:B------:R-:W-:Y:S01]  /*e870*/  VIADD R12, R12, 0x406 ;  /* 0x000004060c0c7836 */ /* 0x000fe20000000000 */
[----:B------:R-:W-:Y:S01]  /*e880*/  MOV R15, 0x40000040 ;  /* 0x40000040000f7802 */ /* 0x000fe20000000f00 */
[----:B------:R-:W-:Y:S02]  /*e890*/  WARPGROUP.DEPBAR.LE gsb0, 0x0 ;  /* 0x00008000000079c5 */ /* 0x000fe40000010000 */
[----:B------:R-:W-:-:S06]  /*e8a0*/  WARPGROUP.ARRIVE ;  /* 0x00000000000079c5 */ /* 0x000fcc0000000000 */
[----:B------:R-:W-:Y:S01]  /*e8b0*/  QGMMA.64x32x32.F32.E4M3.E4M3 R56, gdesc[UR12], R56, gsb0 ;  /* 0x006000000c3879f3 */ /* 0x000fe20008000838 */
[----:B------:R-:W-:Y:S01]  /*e8c0*/  R2UR UR14, R6 ;  /* 0x00000000060e72ca */ /* 0x000fe200000e0000 */
[----:B------:R-:W-:Y:S01]  /*e8d0*/  VIADD R6, R4, 0x6 ;  /* 0x0000000604067836 */ /* 0x000fe20000000000 */
[----:B------:R-:W-:Y:S01]  /*e8e0*/  R2UR UR15, R7 ;  /* 0x00000000070f72ca */ /* 0x000fe200000e0000 */
[----:B------:R-:W-:-:S03]  /*e8f0*/  IMAD.MOV.U32 R7, RZ, RZ, 0x40000040 ;  /* 0x40000040ff077424 */ /* 0x000fc600078e00ff */
[C---:B------:R-:W-:Y:S02]  /*e900*/  R2UR UR4, R6.reuse ;  /* 0x00000000060472ca */ /* 0x040fe400000e0000 */
[C---:B------:R-:W-:Y:S02]  /*e910*/  R2UR UR5, R7.reuse ;  /* 0x00000000070572ca */ /* 0x040fe400000e0000 */
[C---:B------:R-:W-:Y:S02]  /*e920*/  R2UR UR8, R6.reuse ;  /* 0x00000000060872ca */ /* 0x040fe400000e0000 */
[C---:B------:R-:W-:Y:S02]  /*e930*/  R2UR UR9, R7.reuse ;  /* 0x00000000070972ca */ /* 0x040fe400000e0000 */
[----:B------:R-:W-:Y:S02]  /*e940*/  R2UR UR12, R6 ;  /* 0x00000000060c72ca */ /* 0x000fe400000e0000 */
[----:B------:R-:W-:Y:S01]  /*e950*/  R2UR UR13, R7 ;  /* 0x00000000070d72ca */ /* 0x000fe200000e0000 */
        /* <DEDUP_REMOVED lines=32> */
.L_x_7518:
[----:B------:R-:W2:Y:S01]  /*eb60*/  LDL R12, [R1+0x10] ;  /* 0x00001000010c7983 */ /* 0x000ea20000100800 */
[----:B------:R-:W-:Y:S01]  /*eb70*/  P2R R20, PR, RZ, 0x1 ;  /* 0x00000001ff147803 */ /* 0x000fe20000000000 */
[----:B------:R-:W0:Y:S01]  /*eb80*/  S2R R122, SR_CgaCtaId ;  /* 0x00000000007a7919 */ /* 0x000e220000008800 */
[----:B--2---:R-:W-:-:S04]  /*eb90*/  IMAD.IADD R13, R12, 0x1, R72 ;  /* 0x000000010c0d7824 */ /* 0x004fc800078e0248 */
        /* <DEDUP_REMOVED lines=152> */
[----:B------:R-:W-:Y:S02]  /*f520*/  ISETP.GT.AND P1, PT, R14, 0x79, PT ;  /* 0x000000790e00780c */ /* 0x000fe40003f24270 */
[----:B------:R-:W-:Y:S01]  /*f530*/  P2R R44, PR, RZ, 0x4 ;  /* 0x00000004ff2c7803 */ /* 0x000fe20000000000 */
[----:B------:R-:W1:Y:S01]  /*f540*/  SHFL.BFLY PT, R29, R24, 0x2, 0x1f ;  /* 0x0c401f00181d7f89 */ /* 0x000e6200000e0000 */
[----:B------:R-:W-:Y:S02]  /*f550*/  FSEL R55, R55, -INF , P1 ;  /* 0xff80000037377808 */ /* 0x000fe40000800000 */
[----:B------:R-:W-:Y:S02]  /*f560*/  ISETP.NE.AND P1, PT, R46, RZ, PT ;  /* 0x000000ff2e00720c */ /* 0x000fe40003f25270 */
[----:B------:R-:W-:-:S02]  /*f570*/  P2R R48, PR, RZ, 0x1 ;  /* 0x00000001ff307803 */ /* 0x000fc40000000000 */
[----:B------:R-:W-:Y:S02]  /*f580*/  FSEL R33, R30, -INF , P1 ;  /* 0xff8000001e217808 */ /* 0x000fe40000800000 */
[----:B------:R-:W-:Y:S02]  /*f590*/  ISETP.GT.AND P0, PT, R14, 0x80, PT ;  /* 0x000000800e00780c */ /* 0x000fe40003f04270 */
[----:B------:R-:W-:Y:S02]  /*f5a0*/  FSEL R35, R35, -INF , P4 ;  /* 0xff80000023237808 */ /* 0x000fe40002000000 */
[----:B-1----:R-:W-:-:S05]  /*f5b0*/  FMNMX.FTZ R28, R24, R29, !PT ;  /* 0x0000001d181c7209 */ /* 0x002fca0007810000 */
[----:B------:R-:W1:Y:S02]  /*f5c0*/  SHFL.BFLY PT, R29, R28, 0x1, 0x1f ;  /* 0x0c201f001c1d7f89 */ /* 0x000e6400000e0000 */
[----:B-1----:R-:W-:Y:S02]  /*f5d0*/  FMNMX.FTZ R12, R28, R29, !PT ;  /* 0x0000001d1c0c7209 */ /* 0x002fe40007810000 */
[----:B------:R-:W-:Y:S02]  /*f5e0*/  FMNMX.FTZ R28, R15, R107, !PT ;  /* 0x0000006b0f1c7209 */ /* 0x000fe40007810000 */
[----:B------:R-:W-:Y:S01]  /*f5f0*/  FSETP.NEU.FTZ.AND P2, PT, R12, -INF , PT ;  /* 0xff8000000c00780b */ /* 0x000fe20003f5d000 */
[----:B------:R-:W-:-:S01]  /*f600*/  FFMA.FTZ R177, R2, R12, -8 ;  /* 0xc100000002b17423 */ /* 0x000fc2000001000c */
[----:B------:R-:W-:Y:S02]  /*f610*/  FMNMX.FTZ R28, R21, R28, !PT ;  /* 0x0000001c151c7209 */ /* 0x000fe40007810000 */
[----:B------:R-:W-:-:S02]  /*f620*/  FSEL R29, R26, -INF , P0 ;  /* 0xff8000001a1d7808 */ /* 0x000fc40000000000 */
[----:B------:R-:W-:Y:S02]  /*f630*/  FMNMX.FTZ R30, R111, R28, !PT ;  /* 0x0000001c6f1e7209 */ /* 0x000fe40007810000 */
[----:B------:R-:W-:Y:S02]  /*f640*/  FSEL R177, R177, RZ, P2 ;  /* 0x000000ffb1b17208 */ /* 0x000fe40001000000 */
[----:B------:R-:W-:Y:S02]  /*f650*/  FMNMX.FTZ R30, R73, R30, !PT ;  /* 0x0000001e491e7209 */ /* 0x000fe40007810000 */
[----:B------:R-:W-:Y:S01]  /*f660*/  ISETP.NE.AND P2, PT, R44, RZ, PT ;  /* 0x000000ff2c00720c */ /* 0x000fe20003f45270 */
[C-C-:B------:R-:W-:Y:S01]  /*f670*/  FFMA.FTZ R26, R2.reuse, R121, -R177.reuse ;  /* 0x00000079021a7223 */ /* 0x140fe200000108b1 */
[----:B------:R-:W-:Y:S01]  /*f680*/  FMNMX.FTZ R30, R115, R30, !PT ;  /* 0x0000001e731e7209 */ /* 0x000fe20007810000 */
[--C-:B------:R-:W-:Y:S01]  /*f690*/  FFMA.FTZ R123, R2, R123, -R177.reuse ;  /* 0x0000007b027b7223 */ /* 0x100fe200000108b1 */
[----:B------:R-:W-:Y:S01]  /*f6a0*/  ISETP.NE.AND P0, PT, R48, RZ, PT ;  /* 0x000000ff3000720c */ /* 0x000fe20003f05270 */
[C-C-:B------:R-:W-:Y:S01]  /*f6b0*/  FFMA.FTZ R125, R2.reuse, R125, -R177.reuse ;  /* 0x0000007d027d7223 */ /* 0x140fe200000108b1 */
[----:B------:R-:W-:Y:S01]  /*f6c0*/  FMNMX.FTZ R30, R75, R30, !PT ;  /* 0x0000001e4b1e7209 */ /* 0x000fe20007810000 */
[C-C-:B------:R-:W-:Y:S01]  /*f6d0*/  FFMA.FTZ R14, R2.reuse, R13, -R177.reuse ;  /* 0x0000000d020e7223 */ /* 0x140fe200000108b1 */
[----:B------:R-:W-:Y:S01]  /*f6e0*/  FSEL R27, R27, -INF , P0 ;  /* 0xff8000001b1b7808 */ /* 0x000fe20000000000 */
[C-C-:B------:R-:W-:Y:S01]  /*f6f0*/  FFMA.FTZ R37, R2.reuse, R105, -R177.reuse ;  /* 0x0000006902257223 */ /* 0x140fe200000108b1 */
[----:B------:R-:W-:Y:S01]  /*f700*/  FMNMX.FTZ R32, R119, R30, !PT ;  /* 0x0000001e77207209 */ /* 0x000fe20007810000 */
[C-C-:B------:R-:W-:Y:S01]  /*f710*/  FFMA.FTZ R105, R2.reuse, R127, -R177.reuse ;  /* 0x0000007f02697223 */ /* 0x140fe200000108b1 */
[----:B------:R-:W-:Y:S01]  /*f720*/  FSEL R121, R31, -INF , P2 ;  /* 0xff8000001f797808 */ /* 0x000fe20001000000 */
[----:B------:R1:W-:Y:S01]  /*f730*/  MUFU.EX2 R30, R123 ;  /* 0x0000007b001e7308 */ /* 0x0003e20000000800 */
[----:B------:R-:W-:Y:S01]  /*f740*/  FMNMX.FTZ R32, R77, R32, !PT ;  /* 0x000000204d207209 */ /* 0x000fe20007810000 */
[C-C-:B------:R-:W-:Y:S01]  /*f750*/  FFMA.FTZ R13, R2.reuse, R93, -R177.reuse ;  /* 0x0000005d020d7223 */ /* 0x140fe200000108b1 */
[----:B------:R-:W-:Y:S01]  /*f760*/  FSEL R127, R39, -INF , P6 ;  /* 0xff800000277f7808 */ /* 0x000fe20003000000 */
[C-C-:B------:R-:W-:Y:S01]  /*f770*/  FFMA.FTZ R24, R2.reuse, R85, -R177.reuse ;  /* 0x0000005502187223 */ /* 0x140fe200000108b1 */
[----:B------:R-:W-:Y:S01]  /*f780*/  FMNMX.FTZ R32, R91, R32, !PT ;  /* 0x000000205b207209 */ /* 0x000fe20007810000 */
[--C-:B------:R-:W-:Y:S01]  /*f790*/  FFMA.FTZ R85, R2, R113, -R177.reuse ;  /* 0x0000007102557223 */ /* 0x100fe200000108b1 */
[----:B------:R-:W-:Y:S01]  /*f7a0*/  ISETP.NE.AND P0, PT, R20, RZ, PT ;  /* 0x000000ff1400720c */ /* 0x000fe20003f05270 */
[--C-:B------:R-:W-:Y:S01]  /*f7b0*/  FFMA.FTZ R20, R2, R83, -R177.reuse ;  /* 0x0000005302147223 */ /* 0x100fe200000108b1 */
[----:B------:R-:W-:Y:S01]  /*f7c0*/  FMNMX.FTZ R32, R79, R32, !PT ;  /* 0x000000204f207209 */ /* 0x000fe20007810000 */
[----:B------:R-:W-:Y:S01]  /*f7d0*/  MUFU.EX2 R14, R14 ;  /* 0x0000000e000e7308 */ /* 0x000fe20000000800 */
[----:B-1----:R-:W-:Y:S01]  /*f7e0*/  FSEL R123, R34, -INF , P3 ;  /* 0xff800000227b7808 */ /* 0x002fe20001800000 */
[C-C-:B------:R-:W-:Y:S01]  /*f7f0*/  FFMA.FTZ R83, R2.reuse, R109, -R177.reuse ;  /* 0x0000006d02537223 */ /* 0x140fe200000108b1 */
[----:B------:R-:W-:Y:S01]  /*f800*/  FMNMX.FTZ R36, R95, R32, !PT ;  /* 0x000000205f247209 */ /* 0x000fe20007810000 */
[C-C-:B------:R-:W-:Y:S01]  /*f810*/  FFMA.FTZ R89, R2.reuse, R117, -R177.reuse ;  /* 0x0000007502597223 */ /* 0x140fe200000108b1 */
[----:B------:R-:W-:-:S01]  /*f820*/  FFMA.FTZ R129, R2, R129, -R177 ;  /* 0x0000008102817223 */ /* 0x000fc200000108b1 */
[C-C-:B------:R-:W-:Y:S01]  /*f830*/  FFMA.FTZ R109, R2.reuse, R131, -R177.reuse ;  /* 0x00000083026d7223 */ /* 0x140fe200000108b1 */
[----:B------:R-:W-:Y:S01]  /*f840*/  FMNMX.FTZ R36, R81, R36, !PT ;  /* 0x0000002451247209 */ /* 0x000fe20007810000 */
[----:B------:R1:W-:Y:S01]  /*f850*/  MUFU.EX2 R32, R125 ;  /* 0x0000007d00207308 */ /* 0x0003e20000000800 */
        /* <DEDUP_REMOVED lines=31> */
[----:B------:R-:W1:Y:S01]  /*fa50*/  MUFU.EX2 R83, R83 ;  /* 0x0000005300537308 */ /* 0x000e620000000800 */
[----:B------:R-:W-:-:S02]  /*fa60*/  FFMA.FTZ R42, R2, R42, -R177 ;  /* 0x0000002a022a7223 */ /* 0x000fc400000108b1 */
[----:B------:R-:W-:-:S04]  /*fa70*/  FMNMX.FTZ R46, R67, R46, !PT ;  /* 0x0000002e432e7209 */ /* 0x000fc80007810000 */
[----:B------:R-:W-:Y:S01]  /*fa80*/  FMNMX.FTZ R46, R41, R46, !PT ;  /* 0x0000002e292e7209 */ /* 0x000fe20007810000 */
[----:B------:R-:W-:Y:S03]  /*fa90*/  MUFU.EX2 R24, R24 ;  /* 0x0000001800187308 */ /* 0x000fe60000000800 */
[----:B------:R-:W-:-:S04]  /*faa0*/  FMNMX.FTZ R48, R71, R46, !PT ;  /* 0x0000002e47307209 */ /* 0x000fc80007810000 */
[----:B------:R-:W-:Y:S01]  /*fab0*/  FMNMX.FTZ R48, R45, R48, !PT ;  /* 0x000000302d307209 */ /* 0x000fe20007810000 */
[----:B------:R-:W-:Y:S01]  /*fac0*/  MUFU.EX2 R85, R85 ;  /* 0x0000005500557308 */ /* 0x000fe20000000800 */
[----:B-1----:R-:W-:Y:S02]  /*fad0*/  F2FP.SATFINITE.E4M3.F32.PACK_AB_MERGE_C R172, R83, R20, RZ ;  /* 0x0000001453ac723e */ /* 0x002fe400048070ff */
[----:B------:R-:W-:Y:S02]  /*fae0*/  FMNMX.FTZ R48, R43, R48, !PT ;  /* 0x000000302b307209 */ /* 0x000fe40007810000 */
[----:B------:R-:W-:Y:S02]  /*faf0*/  F2FP.SATFINITE.E4M3.F32.PACK_AB_MERGE_C R172, R37, R14, R172 ;  /* 0x0000000e25ac723e */ /* 0x000fe400048070ac */
[----:B------:R-:W-:Y:S01]  /*fb00*/  FMNMX.FTZ R48, R49, R48, !PT ;  /* 0x0000003031307209 */ /* 0x000fe20007810000 */
[----:B------:R-:W-:Y:S03]  /*fb10*/  MUFU.EX2 R26, R26 ;  /* 0x0000001a001a7308 */ /* 0x000fe60000000800 */
[----:B------:R-:W-:-:S04]  /*fb20*/  FMNMX.FTZ R50, R47, R48, !PT ;  /* 0x000000302f327209 */ /* 0x000fc80007810000 */
[----:B------:R-:W-:Y:S01]  /*fb30*/  FMNMX.FTZ R50, R53, R50, !PT ;  /* 0x0000003235327209 */ /* 0x000fe20007810000 */
[----:B------:R-:W1:Y:S03]  /*fb40*/  MUFU.EX2 R89, R89 ;  /* 0x0000005900597308 */ /* 0x000e660000000800 */
[----:B------:R-:W-:-:S04]  /*fb50*/  FMNMX.FTZ R50, R51, R50, !PT ;  /* 0x0000003233327209 */ /* 0x000fc80007810000 */
[----:B------:R-:W-:Y:S01]  /*fb60*/  FMNMX.FTZ R50, R25, R50, !PT ;  /* 0x0000003219327209 */ /* 0x000fe20007810000 */
[----:B------:R2:W-:Y:S03]  /*fb70*/  MUFU.EX2 R28, R129 ;  /* 0x00000081001c7308 */ /* 0x0005e60000000800 */
[----:B------:R-:W-:-:S04]  /*fb80*/  FMNMX.FTZ R52, R55, R50, !PT ;  /* 0x0000003237347209 */ /* 0x000fc80007810000 */
[----:B------:R-:W-:Y:S01]  /*fb90*/  FMNMX.FTZ R52, R29, R52, !PT ;  /* 0x000000341d347209 */ /* 0x000fe20007810000 */
[----:B------:R-:W-:Y:S01]  /*fba0*/  MUFU.EX2 R105, R105 ;  /* 0x0000006900697308 */ /* 0x000fe20000000800 */
[----:B-1----:R-:W-:Y:S01]  /*fbb0*/  F2FP.SATFINITE.E4M3.F32.PACK_AB_MERGE_C R174, R89, R26, RZ ;  /* 0x0000001a59ae723e */ /* 0x002fe200048070ff */
[----:B--2---:R-:W-:Y:S01]  /*fbc0*/  FFMA.FTZ R129, R2, R155, -R177 ;  /* 0x0000009b02817223 */ /* 0x004fe200000108b1 */
[----:B------:R-:W-:Y:S02]  /*fbd0*/  FMNMX.FTZ R52, R27, R52, !PT ;  /* 0x000000341b347209 */ /* 0x000fe40007810000 */
[----:B------:R-:W-:Y:S02]  /*fbe0*/  F2FP.SATFINITE.E4M3.F32.PACK_AB_MERGE_C R174, R85, R24, R174 ;  /* 0x0000001855ae723e */ /* 0x000fe400048070ae */
[----:B------:R-:W-:Y:S01]  /*fbf0*/  FMNMX.FTZ R52, R33, R52, !PT ;  /* 0x0000003421347209 */ /* 0x000fe20007810000 */
[----:B------:R-:W1:Y:S03]  /*fc00*/  MUFU.EX2 R109, R109 ;  /* 0x0000006d006d7308 */ /* 0x000e660000000800 */
[----:B------:R-:W-:-:S04]  /*fc10*/  FMNMX.FTZ R52, R121, R52, !PT ;  /* 0x0000003479347209 */ /* 0x000fc80007810000 */
[----:B------:R-:W-:Y:S01]  /*fc20*/  FMNMX.FTZ R52, R123, R52, !PT ;  /* 0x000000347b347209 */ /* 0x000fe20007810000 */
[----:B------:R-:W-:Y:S03]  /*fc30*/  MUFU.EX2 R97, R97 ;  /* 0x0000006100617308 */ /* 0x000fe60000000800 */
[----:B------:R-:W-:-:S04]  /*fc40*/  FMNMX.FTZ R52, R35, R52, !PT ;  /* 0x0000003423347209 */ /* 0x000fc80007810000 */
[----:B------:R-:W-:Y:S01]  /*fc50*/  FMNMX.FTZ R52, R125, R52, !PT ;  /* 0x000000347d347209 */ /* 0x000fe20007810000 */
[----:B------:R-:W2:Y:S01]  /*fc60*/  MUFU.EX2 R93, R93 ;  /* 0x0000005d005d7308 */ /* 0x000ea20000000800 */
[----:B-1----:R-:W-:Y:S02]  /*fc70*/  F2FP.SATFINITE.E4M3.F32.PACK_AB_MERGE_C R176, R109, R30, RZ ;  /* 0x0000001e6db0723e */ /* 0x002fe400048070ff */
[----:B------:R-:W-:Y:S01]  /*fc80*/  FMNMX.FTZ R13, R127, R52, !PT ;  /* 0x000000347f0d7209 */ /* 0x000fe20007810000 */
[----:B------:R-:W-:-:S01]  /*fc90*/  FFMA.FTZ R52, R2, R157, -R177 ;  /* 0x0000009d02347223 */ /* 0x000fc200000108b1 */
[----:B------:R-:W-:-:S03]  /*fca0*/  F2FP.SATFINITE.E4M3.F32.PACK_AB_MERGE_C R176, R105, R28, R176 ;  /* 0x0000001c69b0723e */ /* 0x000fc600048070b0 */
[----:B------:R-:W1:Y:S01]  /*fcb0*/  SHFL.BFLY PT, R56, R13, 0x2, 0x1f ;  /* 0x0c401f000d387f89 */ /* 0x000e6200000e0000 */
[----:B------:R3:W-:Y:S08]  /*fcc0*/  MUFU.EX2 R44, R133 ;  /* 0x00000085002c7308 */ /* 0x0007f00000000800 */
[----:B------:R-:W-:Y:S01]  /*fcd0*/  MUFU.EX2 R101, R101 ;  /* 0x0000006500657308 */ /* 0x000fe20000000800 */
[----:B--2---:R-:W-:Y:S01]  /*fce0*/  F2FP.SATFINITE.E4M3.F32.PACK_AB_MERGE_C R178, R93, R36, RZ ;  /* 0x000000245db2723e */ /* 0x004fe200048070ff */
[----:B---3--:R-:W-:-:S03]  /*fcf0*/  FFMA.FTZ R133, R2, R163, -R177 ;  /* 0x000000a302857223 */ /* 0x008fc600000108b1 */
[----:B------:R-:W-:-:S03]  /*fd00*/  F2FP.SATFINITE.E4M3.F32.PACK_AB_MERGE_C R178, R97, R32, R178 ;  /* 0x0000002061b2723e */ /* 0x000fc600048070b2 */
[----:B------:R2:W-:Y:S01]  /*fd10*/  MUFU.EX2 R46, R137 ;  /* 0x00000089002e7308 */ /* 0x0005e20000000800 */
[----:B-1----:R-:W-:-:S07]  /*fd20*/  FMNMX.FTZ R60, R13, R56, !PT ;  /* 0x000000380d3c7209 */ /* 0x002fce0007810000 */
[----:B------:R-:W1:Y:S01]  /*fd30*/  MUFU.EX2 R113, R113 ;  /* 0x0000007100717308 */ /* 0x000e620000000800 */
[----:B--2---:R-:W-:-:S01]  /*fd40*/  FFMA.FTZ R137, R2, R175, -R177 ;  /* 0x000000af02897223 */ /* 0x004fc200000108b1 */
[C-C-:B------:R-:W-:Y:S01]  /*fd50*/  FFMA.FTZ R56, R2.reuse, R165, -R177.reuse ;  /* 0x000000a502387223 */ /* 0x140fe200000108b1 */
[----:B------:R-:W2:Y:S05]  /*fd60*/  SHFL.BFLY PT, R13, R60, 0x1, 0x1f ;  /* 0x0c201f003c0d7f89 */ /* 0x000eaa00000e0000 */
[----:B------:R3:W-:Y:S08]  /*fd70*/  MUFU.EX2 R48, R141 ;  /* 0x0000008d00307308 */ /* 0x0007f00000000800 */
[----:B------:R-:W-:Y:S01]  /*fd80*/  MUFU.EX2 R117, R117 ;  /* 0x0000007500757308 */ /* 0x000fe20000000800 */
[----:B-1----:R-:W-:Y:S01]  /*fd90*/  F2FP.SATFINITE.E4M3.F32.PACK_AB_MERGE_C R180, R113, R46, RZ ;  /* 0x0000002e71b4723e */ /* 0x002fe200048070ff */
[----:B---3--:R-:W-:-:S03]  /*fda0*/  FFMA.FTZ R141, R2, R169, -R177 ;  /* 0x000000a9028d7223 */ /* 0x008fc600000108b1 */
[----:B------:R-:W-:-:S03]  /*fdb0*/  F2FP.SATFINITE.E4M3.F32.PACK_AB_MERGE_C R180, R101, R44, R180 ;  /* 0x0000002c65b4723e */ /* 0x000fc600048070b4 */
[----:B------:R-:W-:Y:S01]  /*fdc0*/  MUFU.EX2 R50, R145 ;  /* 0x0000009100327308 */ /* 0x000fe20000000800 */
[----:B--2---:R-:W-:-:S04]  /*fdd0*/  FMNMX.FTZ R13, R60, R13, !PT ;  /* 0x0000000d3c0d7209 */ /* 0x004fc80007810000 */
[----:B------:R-:W-:Y:S01]  /*fde0*/  FSETP.NEU.FTZ.AND P1, PT, R13, -INF , PT ;  /* 0xff8000000d00780b */ /* 0x000fe20003f3d000 */
[----:B------:R-:W-:-:S02]  /*fdf0*/  FFMA.FTZ R64, R2, R13, -8 ;  /* 0xc100000002407423 */ /* 0x000fc4000001000d */
[----:B------:R-:W-:Y:S03]  /*fe00*/  MUFU.EX2 R31, R147 ;  /* 0x00000093001f7308 */ /* 0x000fe60000000800 */
[----:B------:R-:W-:Y:S02]  /*fe10*/  FSEL R64, R64, RZ, P1 ;  /* 0x000000ff40407208 */ /* 0x000fe40000800000 */
[----:B------:R-:W-:-:S03]  /*fe20*/  ISETP.GE.AND P1, PT, R72, 0xa1, PT ;  /* 0x000000a14800780c */ /* 0x000fc60003f26270 */
        /* <DEDUP_REMOVED lines=16> */
[----:B------:R-:W1:Y:S01]  /*ff30*/  MUFU.EX2 R60, R60 ;  /* 0x0000003c003c7308 */ /* 0x000e620000000800 */
[----:B------:R-:W-:-:S01]  /*ff40*/  FFMA.FTZ R66, R2, R77, -R64 ;  /* 0x0000004d02427223 */ /* 0x000fc20000010840 */
[----:B------:R-:W-:Y:S01]  /*ff50*/  FADD.FTZ R88, R20, R63 ;  /* 0x0000003f14587221 */ /* 0x000fe20000010000 */
[----:B------:R-:W-:-:S01]  /*ff60*/  FFMA.FTZ R73, R2, R91, -R64 ;  /* 0x0000005b02497223 */ /* 0x000fc20000010840 */
[C-C-:B------:R-:W-:Y:S01]  /*ff70*/  FFMA.FTZ R63, R2.reuse, R45, -R64.reuse ;  /* 0x0000002d023f7223 */ /* 0x140fe20000010840 */
[----:B------:R-:W-:Y:S01]  /*ff80*/  IADD3 R45, R3, 0x22840, RZ ;  /* 0x00022840032d7810 */ /* 0x000fe20007ffe0ff */
[C-C-:B------:R-:W-:Y:S01]  /*ff90*/  FFMA.FTZ R77, R2.reuse, R95, -R64.reuse ;  /* 0x0000005f024d7223 */ /* 0x140fe20000010840 */
[----:B------:R-:W-:-:S01]  /*ffa0*/  FFMA.FTZ R70, R2, R81, -R64 ;  /* 0x0000005102467223 */ /* 0x000fc20000010840 */
[----:B------:R-:W2:Y:S01]  /*ffb0*/  MUFU.EX2 R68, R68 ;  /* 0x0000004400447308 */ /* 0x000ea20000000800 */
[----:B0-----:R-:W-:Y:S01]  /*ffc0*/  PRMT R45, R122, 0x654, R45 ;  /* 0x000006547a2d7816 */ /* 0x001fe2000000002d */
[C-C-:B------:R-:W-:Y:S01]  /*ffd0*/  FFMA.FTZ R75, R2.reuse, R99, -R64.reuse ;  /* 0x00000063024b7223 */ /* 0x140fe20000010840 */
[----:B------:R-:W-:-:S01]  /*ffe0*/  FFMA.FTZ R82, R2, R103, -R64 ;  /* 0x0000006702527223 */ /* 0x000fc20000010840 */
[C-C-:B------:R-:W-:Y:S01]  /*fff0*/  FFMA.FTZ R78, R2.reuse, R59, -R64.reuse ;  /* 0x0000003b024e7223 */ /* 0x140fe20000010840 */
[----:B------:R0:W-:Y:S01]  /*10000*/  SYNCS.ARRIVE.TRANS64.RED.A1T0 RZ, [R45+URZ], RZ ;  /* 0x000000ff2dff79a7 */ /* 0x0001e2000810043f */
[----:B------:R-:W-:-:S01]  /*10010*/  FFMA.FTZ R47, R2, R47, -R64 ;  /* 0x0000002f022f7223 */ /* 0x000fc20000010840 */
[----:B------:R-:W-:Y:S01]  /*10020*/  FFMA.FTZ R59, R2, R69, -R64 ;  /* 0x00000045023b7223 */ /* 0x000fe20000010840 */
[----:B------:R-:W3:Y:S01]  /*10030*/  MUFU.EX2 R107, R107 ;  /* 0x0000006b006b7308 */ /* 0x000ee20000000800 */
[----:B-1----:R-:W-:-:S01]  /*10040*/  FADD.FTZ R65, R15, R60 ;  /* 0x0000003c0f417221 */ /* 0x002fc20000010000 */
[C-C-:B------:R-:W-:Y:S01]  /*10050*/  FFMA.FTZ R80, R2.reuse, R67, -R64.reuse ;  /* 0x0000004302507223 */ /* 0x140fe20000010840 */
[----:B------:R-:W-:-:S01]  /*10060*/  FFMA.FTZ R41, R2, R41, -R64 ;  /* 0x0000002902297223 */ /* 0x000fc20000010840 */
[C-C-:B------:R-:W-:Y:S01]  /*10070*/  FFMA.FTZ R86, R2.reuse, R71, -R64.reuse ;  /* 0x0000004702567223 */ /* 0x140fe20000010840 */
[----:B------:R-:W-:-:S01]  /*10080*/  FFMA.FTZ R49, R2, R49, -R64 ;  /* 0x0000003102317223 */ /* 0x000fc20000010840 */
[C-C-:B------:R-:W-:Y:S01]  /*10090*/  FFMA.FTZ R53, R2.reuse, R53, -R64.reuse ;  /* 0x0000003502357223 */ /* 0x140fe20000010840 */
[----:B------:R-:W-:-:S01]  /*100a0*/  FFMA.FTZ R27, R2, R27, -R64 ;  /* 0x0000001b021b7223 */ /* 0x000fc20000010840 */
[----:B------:R-:W1:Y:S01]  /*100b0*/  MUFU.EX2 R21, R21 ;  /* 0x0000001500157308 */ /* 0x000e620000000800 */
[----:B--2---:R-:W-:-:S01]  /*100c0*/  FADD.FTZ R72, R68, R65 ;  /* 0x0000004144487221 */ /* 0x004fc20000010000 */
[----:B------:R-:W-:Y:S01]  /*100d0*/  FADD.FTZ R65, R83, R88 ;  /* 0x0000005853417221 */ /* 0x000fe20000010000 */
[----:B------:R-:W-:Y:S01]  /*100e0*/  F2FP.SATFINITE.E4M3.F32.PACK_AB_MERGE_C R182, R31, R50, RZ ;  /* 0x000000321fb6723e */ /* 0x000fe200048070ff */
        /* <DEDUP_REMOVED lines=8> */
[----:B------:R-:W-:Y:S01]  /*10170*/  F2FP.SATFINITE.E4M3.F32.PACK_AB_MERGE_C R68, R107, R68, RZ ;  /* 0x000000446b44723e */ /* 0x000fe200048070ff */
[----:B------:R-:W-:-:S01]  /*10180*/  FFMA.FTZ R35, R2, R35, -R64 ;  /* 0x0000002302237223 */ /* 0x000fc20000010840 */
[----:B------:R-:W-:Y:S01]  /*10190*/  FFMA.FTZ R125, R2, R125, -R64 ;  /* 0x0000007d027d7223 */ /* 0x000fe20000010840 */
[----:B------:R-:W-:Y:S01]  /*101a0*/  F2FP.SATFINITE.E4M3.F32.PACK_AB_MERGE_C R182, R117, R48, R182 ;  /* 0x0000003075b6723e */ /* 0x000fe200048070b6 */
[----:B------:R-:W3:Y:S01]  /*101b0*/  MUFU.EX2 R74, R74 ;  /* 0x0000004a004a7308 */ /* 0x000ee20000000800 */
[----:B-1----:R-:W-:-:S01]  /*101c0*/  FADD.FTZ R65, R21, R72 ;  /* 0x0000004815417221 */ /* 0x002fc20000010000 */
[----:B------:R-:W-:Y:S01]  /*101d0*/  FFMA.FTZ R72, R2, R43, -R64 ;  /* 0x0000002b02487223 */ /* 0x000fe20000010840 */
[----:B------:R-:W-:-:S01]  /*101e0*/  FADD.FTZ R43, R85, R88 ;  /* 0x00000058552b7221 */ /* 0x000fc20000010000 */
[----:B------:R-:W-:Y:S01]  /*101f0*/  F2FP.SATFINITE.E4M3.F32.PACK_AB_MERGE_C R173, R60, R15, R68 ;  /* 0x0000000f3cad723e */ /* 0x000fe20004807044 */
[----:B------:R-:W-:Y:S01]  /*10200*/  IMAD.MOV.U32 R85, RZ, RZ, R87 ;  /* 0x000000ffff557224 */ /* 0x000fe200078e0057 */
[----:B------:R-:W-:Y:S01]  /*10210*/  MOV R67, R87 ;  /* 0x0000005700437202 */ /* 0x000fe20000000f00 */
[----:B------:R-:W-:-:S01]  /*10220*/  FADD.FTZ R88, R26, R43 ;  /* 0x0000002b1a587221 */ /* 0x000fc20000010000 */
[----:B------:R-:W0:Y:S01]  /*10230*/  MUFU.EX2 R111, R111 ;  /* 0x0000006f006f7308 */ /* 0x000e220000000800 */
[----:B--2---:R-:W-:-:S01]  /*10240*/  FADD.FTZ R65, R62, R65 ;  /* 0x000000413e417221 */ /* 0x004fc20000010000 */
[----:B------:R-:W-:-:S02]  /*10250*/  IMAD.MOV.U32 R83, RZ, RZ, R87 ;  /* 0x000000ffff537224 */ /* 0x000fc400078e0057 */
[----:B------:R-:W-:-:S01]  /*10260*/  FADD.FTZ R43, R89, R88 ;  /* 0x00000058592b7221 */ /* 0x000fc20000010000 */
[----:B------:R-:W-:Y:S01]  /*10270*/  FFMA.FTZ R88, R2, R51, -R64 ;  /* 0x0000003302587223 */ /* 0x000fe20000010840 */
[--C-:B------:R-:W-:Y:S02]  /*10280*/  IMAD.MOV.U32 R81, RZ, RZ, R87.reuse ;  /* 0x000000ffff517224 */ /* 0x100fe400078e0057 */
[----:B------:R-:W-:Y:S01]  /*10290*/  IMAD.MOV.U32 R71, RZ, RZ, R87 ;  /* 0x000000ffff477224 */ /* 0x000fe200078e0057 */
[----:B------:R-:W1:Y:S01]  /*102a0*/  MUFU.EX2 R66, R66 ;  /* 0x0000004200427308 */ /* 0x000e620000000800 */
[----:B---3--:R-:W-:-:S01]  /*102b0*/  FADD.FTZ R90, R74, R65 ;  /* 0x000000414a5a7221 */ /* 0x008fc20000010000 */
[--C-:B------:R-:W-:Y:S02]  /*102c0*/  IMAD.MOV.U32 R69, RZ, RZ, R87.reuse ;  /* 0x000000ffff457224 */ /* 0x100fe400078e0057 */
[--C-:B------:R-:W-:Y:S02]  /*102d0*/  IMAD.MOV.U32 R68, RZ, RZ, R87.reuse ;  /* 0x000000ffff447224 */ /* 0x100fe400078e0057 */
[----:B------:R-:W-:-:S02]  /*102e0*/  IMAD.MOV.U32 R65, RZ, RZ, R87 ;  /* 0x000000ffff417224 */ /* 0x000fc400078e0057 */
[----:B------:R-:W2:Y:S01]  /*102f0*/  MUFU.EX2 R73, R73 ;  /* 0x0000004900497308 */ /* 0x000ea20000000800 */
[----:B0-----:R-:W-:-:S01]  /*10300*/  FADD.FTZ R45, R111, R90 ;  /* 0x0000005a6f2d7221 */ /* 0x001fc20000010000 */
[----:B------:R-:W-:Y:S01]  /*10310*/  FADD.FTZ R90, R28, R43 ;  /* 0x0000002b1c5a7221 */ /* 0x000fe20000010000 */
[----:B------:R-:W-:-:S01]  /*10320*/  FFMA.FTZ R43, R2, R25, -R64 ;  /* 0x00000019022b7223 */ /* 0x000fc20000010840 */
[----:B------:R-:W-:Y:S01]  /*10330*/  FFMA.FTZ R64, R2, R127, -R64 ;  /* 0x0000007f02407223 */ /* 0x000fe20000010840 */
[----:B------:R-:W-:Y:S01]  /*10340*/  F2FP.SATFINITE.E4M3.F32.PACK_AB_MERGE_C R74, R111, R74, RZ ;  /* 0x0000004a6f4a723e */ /* 0x000fe200048070ff */
[----:B------:R-:W-:Y:S01]  /*10350*/  FADD.FTZ R25, R105, R90 ;  /* 0x0000005a69197221 */ /* 0x000fe20000010000 */
[----:B------:R-:W-:Y:S01]  /*10360*/  IMAD.MOV.U32 R60, RZ, RZ, R87 ;  /* 0x000000ffff3c7224 */ /* 0x000fe200078e0057 */
[----:B------:R-:W0:Y:S01]  /*10370*/  MUFU.EX2 R76, R76 ;  /* 0x0000004c004c7308 */ /* 0x000e220000000800 */
[----:B-1----:R-:W-:-:S01]  /*10380*/  FADD.FTZ R92, R66, R45 ;  /* 0x0000002d425c7221 */ /* 0x002fc20000010000 */
[----:B------:R-:W-:Y:S01]  /*10390*/  F2FP.SATFINITE.E4M3.F32.PACK_AB_MERGE_C R175, R62, R21, R74 ;  /* 0x000000153eaf723e */ /* 0x000fe2000480704a */
[----:B------:R-:W-:Y:S01]  /*103a0*/  IMAD.MOV.U32 R74, RZ, RZ, R87 ;  /* 0x000000ffff4a7224 */ /* 0x000fe200078e0057 */
[----:B------:R-:W-:-:S04]  /*103b0*/  MOV R62, R87 ;  /* 0x00000057003e7202 */ /* 0x000fc80000000f00 */
[----:B------:R-:W1:Y:S01]  /*103c0*/  MUFU.EX2 R77, R77 ;  /* 0x0000004d004d7308 */ /* 0x000e620000000800 */
[----:B--2---:R-:W-:-:S01]  /*103d0*/  FADD.FTZ R45, R73, R92 ;  /* 0x0000005c492d7221 */ /* 0x004fc20000010000 */
[----:B------:R-:W-:-:S06]  /*103e0*/  FADD.FTZ R92, R30, R25 ;  /* 0x000000191e5c7221 */ /* 0x000fcc0000010000 */
[----:B------:R-:W2:Y:S01]  /*103f0*/  MUFU.EX2 R70, R70 ;  /* 0x0000004600467308 */ /* 0x000ea20000000800 */
[----:B0-----:R-:W-:-:S01]  /*10400*/  FADD.FTZ R94, R76, R45 ;  /* 0x0000002d4c5e7221 */ /* 0x001fc20000010000 */
[----:B------:R-:W-:-:S04]  /*10410*/  FADD.FTZ R45, R109, R92 ;  /* 0x0000005c6d2d7221 */ /* 0x000fc80000010000 */
[----:B------:R-:W-:Y:S01]  /*10420*/  FADD.FTZ R92, R32, R45 ;  /* 0x0000002d205c7221 */ /* 0x000fe20000010000 */
[----:B------:R-:W-:Y:S01]  /*10430*/  MOV R32, R87 ;  /* 0x0000005700207202 */ /* 0x000fe20000000f00 */
[----:B------:R-:W0:Y:S01]  /*10440*/  MUFU.EX2 R75, R75 ;  /* 0x0000004b004b7308 */ /* 0x000e220000000800 */
[----:B-1----:R-:W-:-:S01]  /*10450*/  FADD.FTZ R51, R77, R94 ;  /* 0x0000005e4d337221 */ /* 0x002fc20000010000 */
[----:B------:R-:W-:Y:S01]  /*10460*/  FADD.FTZ R45, R97, R92 ;  /* 0x0000005c612d7221 */ /* 0x000fe20000010000 */
[----:B------:R-:W-:Y:S02]  /*10470*/  F2FP.SATFINITE.E4M3.F32.PACK_AB_MERGE_C R76, R77, R76, RZ ;  /* 0x0000004c4d4c723e */ /* 0x000fe400048070ff */
[----:B------:R-:W-:Y:S01]  /*10480*/  MOV R77, R87 ;  /* 0x00000057004d7202 */ /* 0x000fe20000000f00 */
[----:B------:R-:W-:-:S01]  /*10490*/  FADD.FTZ R92, R36, R45 ;  /* 0x0000002d245c7221 */ /* 0x000fc20000010000 */
        /* <DEDUP_REMOVED lines=12> */
[----:B--2---:R-:W-:-:S01]  /*10560*/  FADD.FTZ R20, R82, R45 ;  /* 0x0000002d52147221 */ /* 0x004fc20000010000 */
[----:B------:R-:W-:Y:S02]  /*10570*/  F2FP.SATFINITE.E4M3.F32.PACK_AB_MERGE_C R79, R82, R79, RZ ;  /* 0x0000004f524f723e */ /* 0x000fe400048070ff */
[----:B------:R-:W-:Y:S02]  /*10580*/  MOV R82, R87 ;  /* 0x0000005700527202 */ /* 0x000fe40000000f00 */
[----:B------:R-:W-:Y:S01]  /*10590*/  F2FP.SATFINITE.E4M3.F32.PACK_AB_MERGE_C R179, R75, R70, R79 ;  /* 0x000000464bb3723e */ /* 0x000fe2000480704f */
[----:B------:R-:W-:Y:S01]  /*105a0*/  IMAD.MOV.U32 R79, RZ, RZ, R87 ;  /* 0x000000ffff4f7224 */ /* 0x000fe200078e0057 */
[----:B------:R-:W2:Y:S01]  /*105b0*/  MUFU.EX2 R61, R61 ;  /* 0x0000003d003d7308 */ /* 0x000ea20000000800 */
[----:B0-----:R-:W-:-:S01]  /*105c0*/  FADD.FTZ R45, R57, R20 ;  /* 0x00000014392d7221 */ /* 0x001fc20000010000 */
[----:B------:R-:W-:-:S02]  /*105d0*/  IMAD.MOV.U32 R75, RZ, RZ, R87 ;  /* 0x000000ffff4b7224 */ /* 0x000fc400078e0057 */
[----:B------:R-:W-:-:S04]  /*105e0*/  IMAD.MOV.U32 R70, RZ, RZ, R87 ;  /* 0x000000ffff467224 */ /* 0x000fc800078e0057 */
[----:B------:R0:W-:Y:S01]  /*105f0*/  MUFU.EX2 R90, R47 ;  /* 0x0000002f005a7308 */ /* 0x0001e20000000800 */
[----:B-1----:R-:W-:-:S07]  /*10600*/  FADD.FTZ R26, R78, R45 ;  /* 0x0000002d4e1a7221 */ /* 0x002fce0000010000 */
[----:B------:R-:W1:Y:S01]  /*10610*/  MUFU.EX2 R84, R84 ;  /* 0x0000005400547308 */ /* 0x000e620000000800 */
[----:B0-----:R-:W-:-:S01]  /*10620*/  FADD.FTZ R47, R93, R92 ;  /* 0x0000005c5d2f7221 */ /* 0x001fc20000010000 */
[----:B--2---:R-:W-:-:S03]  /*10630*/  FADD.FTZ R45, R61, R26 ;  /* 0x0000001a3d2d7221 */ /* 0x004fc60000010000 */
[----:B------:R-:W-:Y:S01]  /*10640*/  FADD.FTZ R92, R44, R47 ;  /* 0x0000002f2c5c7221 */ /* 0x000fe20000010000 */
[----:B------:R-:W-:Y:S02]  /*10650*/  IMAD.MOV.U32 R44, RZ, RZ, R87 ;  /* 0x000000ffff2c7224 */ /* 0x000fe400078e0057 */
[----:B------:R-:W0:Y:S01]  /*10660*/  MUFU.EX2 R59, R59 ;  /* 0x0000003b003b7308 */ /* 0x000e220000000800 */
[----:B------:R-:W-:-:S04]  /*10670*/  FADD.FTZ R47, R101, R92 ;  /* 0x0000005c652f7221 */ /* 0x000fc80000010000 */
[----:B------:R-:W-:Y:S01]  /*10680*/  FADD.FTZ R30, R46, R47 ;  /* 0x0000002f2e1e7221 */ /* 0x000fe20000010000 */
[----:B------:R-:W-:Y:S02]  /*10690*/  IMAD.MOV.U32 R46, RZ, RZ, R87 ;  /* 0x000000ffff2e7224 */ /* 0x000fe400078e0057 */
[----:B------:R-:W2:Y:S01]  /*106a0*/  MUFU.EX2 R80, R80 ;  /* 0x0000005000507308 */ /* 0x000ea20000000800 */
[----:B------:R-:W-:-:S01]  /*106b0*/  FADD.FTZ R113, R113, R30 ;  /* 0x0000001e71717221 */ /* 0x000fc20000010000 */
[C---:B-1----:R-:W-:Y:S01]  /*106c0*/  FADD.FTZ R26, R84.reuse, R45 ;  /* 0x0000002d541a7221 */ /* 0x042fe20000010000 */
[----:B------:R-:W-:Y:S01]  /*106d0*/  F2FP.SATFINITE.E4M3.F32.PACK_AB_MERGE_C R61, R84, R61, RZ ;  /* 0x0000003d543d723e */ /* 0x000fe200048070ff */
[----:B------:R-:W-:Y:S02]  /*106e0*/  IMAD.MOV.U32 R84, RZ, RZ, R87 ;  /* 0x000000ffff547224 */ /* 0x000fe400078e0057 */
[----:B------:R-:W-:-:S01]  /*106f0*/  FADD.FTZ R30, R48, R113 ;  /* 0x00000071301e7221 */ /* 0x000fc20000010000 */
[----:B------:R-:W-:Y:S01]  /*10700*/  IMAD.MOV.U32 R48, RZ, RZ, R87 ;  /* 0x000000ffff307224 */ /* 0x000fe200078e0057 */
[----:B------:R-:W-:Y:S01]  /*10710*/  F2FP.SATFINITE.E4M3.F32.PACK_AB_MERGE_C R181, R78, R57, R61 ;  /* 0x000000394eb5723e */ /* 0x000fe2000480703d */
[----:B------:R-:W1:Y:S01]  /*10720*/  MUFU.EX2 R41, R41 ;  /* 0x0000002900297308 */ /* 0x000e620000000800 */
[----:B0-----:R-:W-:-:S01]  /*10730*/  FADD.FTZ R45, R59, R26 ;  /* 0x0000001a3b2d7221 */ /* 0x001fc20000010000 */
[----:B------:R-:W-:Y:S01]  /*10740*/  FADD.FTZ R47, R117, R30 ;  /* 0x0000001e752f7221 */ /* 0x000fe20000010000 */
[--C-:B------:R-:W-:Y:S01]  /*10750*/  IMAD.MOV.U32 R78, RZ, RZ, R87.reuse ;  /* 0x000000ffff4e7224 */ /* 0x100fe200078e0057 */
[----:B------:R-:W-:Y:S01]  /*10760*/  MOV R57, R87 ;  /* 0x0000005700397202 */ /* 0x000fe20000000f00 */
[----:B------:R-:W-:-:S02]  /*10770*/  IMAD.MOV.U32 R61, RZ, RZ, R87 ;  /* 0x000000ffff3d7224 */ /* 0x000fc400078e0057 */
[----:B------:R-:W-:Y:S01]  /*10780*/  FADD.FTZ R36, R50, R47 ;  /* 0x0000002f32247221 */ /* 0x000fe20000010000 */
[----:B------:R-:W-:Y:S01]  /*10790*/  IMAD.MOV.U32 R50, RZ, RZ, R87 ;  /* 0x000000ffff327224 */ /* 0x000fe200078e0057 */
[----:B------:R-:W0:Y:S01]  /*107a0*/  MUFU.EX2 R86, R86 ;  /* 0x0000005600567308 */ /* 0x000e220000000800 */
[----:B--2---:R-:W-:-:S01]  /*107b0*/  FADD.FTZ R30, R80, R45 ;  /* 0x0000002d501e7221 */ /* 0x004fc20000010000 */
[----:B------:R-:W-:Y:S01]  /*107c0*/  FADD.FTZ R31, R31, R36 ;  /* 0x000000241f1f7221 */ /* 0x000fe20000010000 */
[----:B------:R-:W-:Y:S01]  /*107d0*/  MOV R47, R87 ;  /* 0x00000057002f7202 */ /* 0x000fe20000000f00 */
[----:B------:R-:W-:Y:S02]  /*107e0*/  IMAD.MOV.U32 R45, RZ, RZ, R87 ;  /* 0x000000ffff2d7224 */ /* 0x000fe400078e0057 */
[----:B------:R-:W-:-:S01]  /*107f0*/  FADD.FTZ R14, R34, R31 ;  /* 0x0000001f220e7221 */ /* 0x000fc20000010000 */
[----:B------:R-:W-:Y:S01]  /*10800*/  IMAD.MOV.U32 R36, RZ, RZ, R87 ;  /* 0x000000ffff247224 */ /* 0x000fe200078e0057 */
[----:B------:R2:W-:Y:S01]  /*10810*/  MUFU.EX2 R3, R63 ;  /* 0x0000003f00037308 */ /* 0x0005e20000000800 */
[----:B-1----:R-:W-:-:S07]  /*10820*/  FADD.FTZ R37, R41, R30 ;  /* 0x0000001e29257221 */ /* 0x002fce0000010000 */
[----:B------:R-:W1:Y:S01]  /*10830*/  MUFU.EX2 R39, R151 ;  /* 0x0000009700277308 */ /* 0x000e620000000800 */
[C---:B0-----:R-:W-:Y:S01]  /*10840*/  F2FP.SATFINITE.E4M3.F32.PACK_AB_MERGE_C R41, R86.reuse, R41, RZ ;  /* 0x000000295629723e */ /* 0x041fe200048070ff */
[----:B------:R-:W-:Y:S01]  /*10850*/  FADD.FTZ R86, R86, R37 ;  /* 0x0000002556567221 */ /* 0x000fe20000010000 */
[----:B--2---:R-:W-:Y:S01]  /*10860*/  IMAD.MOV.U32 R63, RZ, RZ, R87 ;  /* 0x000000ffff3f7224 */ /* 0x004fe200078e0057 */
[----:B------:R-:W-:Y:S02]  /*10870*/  MOV R37, R87 ;  /* 0x0000005700257202 */ /* 0x000fe40000000f00 */
[----:B------:R-:W-:Y:S01]  /*10880*/  F2FP.SATFINITE.E4M3.F32.PACK_AB_MERGE_C R183, R80, R59, R41 ;  /* 0x0000003b50b7723e */ /* 0x000fe20004807029 */
[--C-:B------:R-:W-:Y:S01]  /*10890*/  IMAD.MOV.U32 R80, RZ, RZ, R87.reuse ;  /* 0x000000ffff507224 */ /* 0x100fe200078e0057 */
[----:B------:R-:W-:Y:S01]  /*108a0*/  MUFU.EX2 R72, R72 ;  /* 0x0000004800487308 */ /* 0x000fe20000000800 */
[--C-:B------:R-:W-:Y:S02]  /*108b0*/  IMAD.MOV.U32 R59, RZ, RZ, R87.reuse ;  /* 0x000000ffff3b7224 */ /* 0x100fe400078e0057 */
[----:B------:R-:W-:-:S05]  /*108c0*/  IMAD.MOV.U32 R41, RZ, RZ, R87 ;  /* 0x000000ffff297224 */ /* 0x000fca00078e0057 */
[----:B------:R-:W0:Y:S01]  /*108d0*/  MUFU.EX2 R38, R38 ;  /* 0x0000002600267308 */ /* 0x000e220000000800 */
[----:B-1----:R-:W-:-:S07]  /*108e0*/  FADD.FTZ R31, R39, R14 ;  /* 0x0000000e271f7221 */ /* 0x002fce0000010000 */
[----:B------:R-:W-:Y:S08]  /*108f0*/  MUFU.EX2 R49, R49 ;  /* 0x0000003100317308 */ /* 0x000ff00000000800 */
[----:B------:R-:W1:Y:S01]  /*10900*/  MUFU.EX2 R129, R129 ;  /* 0x0000008100817308 */ /* 0x000e620000000800 */
[----:B0-----:R-:W-:-:S07]  /*10910*/  FADD.FTZ R28, R38, R31 ;  /* 0x0000001f261c7221 */ /* 0x001fce0000010000 */
[----:B------:R-:W0:Y:S08]  /*10920*/  MUFU.EX2 R52, R52 ;  /* 0x0000003400347308 */ /* 0x000e300000000800 */
[----:B------:R2:W3:Y:S01]  /*10930*/  MUFU.EX2 R25, R53 ;  /* 0x0000003500197308 */ /* 0x0004e20000000800 */
[C---:B-1----:R-:W-:Y:S01]  /*10940*/  F2FP.SATFINITE.E4M3.F32.PACK_AB_MERGE_C R184, R129.reuse, R38, RZ ;  /* 0x0000002681b8723e */ /* 0x042fe200048070ff */
[----:B------:R-:W-:Y:S01]  /*10950*/  FADD.FTZ R129, R129, R28 ;  /* 0x0000001c81817221 */ /* 0x000fe20000010000 */
[----:B------:R-:W-:-:S02]  /*10960*/  IMAD.MOV.U32 R38, RZ, RZ, R87 ;  /* 0x000000ffff267224 */ /* 0x000fc400078e0057 */
[----:B------:R-:W-:Y:S01]  /*10970*/  F2FP.SATFINITE.E4M3.F32.PACK_AB_MERGE_C R184, R39, R34, R184 ;  /* 0x0000002227b8723e */ /* 0x000fe200048070b8 */
[--C-:B------:R-:W-:Y:S02]  /*10980*/  IMAD.MOV.U32 R39, RZ, RZ, R87.reuse ;  /* 0x000000ffff277224 */ /* 0x100fe400078e0057 */
[----:B------:R1:W-:Y:S01]  /*10990*/  MUFU.EX2 R26, R27 ;  /* 0x0000001b001a7308 */ /* 0x0003e20000000800 */
[--C-:B--2---:R-:W-:Y:S02]  /*109a0*/  IMAD.MOV.U32 R53, RZ, RZ, R87.reuse ;  /* 0x000000ffff357224 */ /* 0x104fe400078e0057 */
[----:B------:R-:W-:-:S05]  /*109b0*/  IMAD.MOV.U32 R34, RZ, RZ, R87 ;  /* 0x000000ffff227224 */ /* 0x000fca00078e0057 */
[----:B------:R-:W2:Y:S01]  /*109c0*/  MUFU.EX2 R131, R131 ;  /* 0x0000008300837308 */ /* 0x000ea20000000800 */
[----:B-1----:R-:W-:-:S01]  /*109d0*/  FADD.FTZ R27, R3, R86 ;  /* 0x00000056031b7221 */ /* 0x002fc20000010000 */
[----:B------:R-:W-:-:S03]  /*109e0*/  IMAD.MOV.U32 R86, RZ, RZ, R87 ;  /* 0x000000ffff567224 */ /* 0x000fc600078e0057 */
[----:B------:R-:W-:-:S03]  /*109f0*/  FADD.FTZ R24, R72, R27 ;  /* 0x0000001b48187221 */ /* 0x000fc60000010000 */
[----:B------:R-:W1:Y:S01]  /*10a00*/  MUFU.EX2 R88, R88 ;  /* 0x0000005800587308 */ /* 0x000e620000000800 */
[----:B------:R-:W-:-:S01]  /*10a10*/  FADD.FTZ R27, R49, R24 ;  /* 0x00000018311b7221 */ /* 0x000fc20000010000 */
[----:B------:R-:W-:Y:S01]  /*10a20*/  F2FP.SATFINITE.E4M3.F32.PACK_AB_MERGE_C R49, R90, R49, RZ ;  /* 0x000000315a31723e */ /* 0x000fe200048070ff */
[----:B0-----:R-:W-:-:S02]  /*10a30*/  FADD.FTZ R24, R52, R129 ;  /* 0x0000008134187221 */ /* 0x001fc40000010000 */
[----:B------:R-:W-:Y:S01]  /*10a40*/  FADD.FTZ R90, R90, R27 ;  /* 0x0000001b5a5a7221 */ /* 0x000fe20000010000 */
[----:B------:R-:W-:Y:S01]  /*10a50*/  F2FP.SATFINITE.E4M3.F32.PACK_AB_MERGE_C R185, R72, R3, R49 ;  /* 0x0000000348b9723e */ /* 0x000fe20004807031 */
[----:B------:R-:W-:Y:S01]  /*10a60*/  IMAD.MOV.U32 R49, RZ, RZ, R87 ;  /* 0x000000ffff317224 */ /* 0x000fe200078e0057 */
[----:B------:R-:W-:Y:S01]  /*10a70*/  MUFU.EX2 R54, R54 ;  /* 0x0000003600367308 */ /* 0x000fe20000000800 */
[----:B---3--:R-:W-:-:S01]  /*10a80*/  FADD.FTZ R27, R25, R90 ;  /* 0x0000005a191b7221 */ /* 0x008fc20000010000 */
[----:B--2---:R-:W-:Y:S01]  /*10a90*/  FADD.FTZ R31, R131, R24 ;  /* 0x00000018831f7221 */ /* 0x004fe20000010000 */
[----:B------:R-:W-:-:S05]  /*10aa0*/  MOV R72, R87 ;  /* 0x0000005700487202 */ /* 0x000fca0000000f00 */
[----:B------:R-:W0:Y:S01]  /*10ab0*/  MUFU.EX2 R133, R133 ;  /* 0x0000008500857308 */ /* 0x000e220000000800 */
[----:B-1----:R-:W-:-:S07]  /*10ac0*/  FADD.FTZ R28, R88, R27 ;  /* 0x0000001b581c7221 */ /* 0x002fce0000010000 */
[----:B------:R-:W1:Y:S08]  /*10ad0*/  MUFU.EX2 R43, R43 ;  /* 0x0000002b002b7308 */ /* 0x000e700000000800 */
[----:B------:R2:W3:Y:S01]  /*10ae0*/  MUFU.EX2 R20, R55 ;  /* 0x0000003700147308 */ /* 0x0004e20000000800 */
[----:B0-----:R-:W-:Y:S01]  /*10af0*/  F2FP.SATFINITE.E4M3.F32.PACK_AB_MERGE_C R30, R133, R54, RZ ;  /* 0x00000036851e723e */ /* 0x001fe200048070ff */
[----:B------:R-:W-:Y:S01]  /*10b00*/  FADD.FTZ R54, R54, R31 ;  /* 0x0000001f36367221 */ /* 0x000fe20000010000 */
[----:B------:R-:W-:-:S02]  /*10b10*/  IMAD.MOV.U32 R31, RZ, RZ, R87 ;  /* 0x000000ffff1f7224 */ /* 0x000fc400078e0057 */
[----:B------:R-:W-:Y:S01]  /*10b20*/  F2FP.SATFINITE.E4M3.F32.PACK_AB_MERGE_C R186, R131, R52, R30 ;  /* 0x0000003483ba723e */ /* 0x000fe2000480701e */
[----:B------:R-:W-:-:S01]  /*10b30*/  FADD.FTZ R133, R133, R54 ;  /* 0x0000003685857221 */ /* 0x000fc20000010000 */
[----:B------:R-:W-:Y:S01]  /*10b40*/  IMAD.MOV.U32 R54, RZ, RZ, R87 ;  /* 0x000000ffff367224 */ /* 0x000fe200078e0057 */
[----:B------:R-:W-:Y:S01]  /*10b50*/  MUFU.EX2 R58, R58 ;  /* 0x0000003a003a7308 */ /* 0x000fe20000000800 */
[----:B-1----:R-:W-:-:S01]  /*10b60*/  FADD.FTZ R27, R43, R28 ;  /* 0x0000001c2b1b7221 */ /* 0x002fc20000010000 */
[--C-:B--2---:R-:W-:Y:S01]  /*10b70*/  IMAD.MOV.U32 R55, RZ, RZ, R87.reuse ;  /* 0x000000ffff377224 */ /* 0x104fe200078e0057 */
[----:B------:R-:W-:Y:S01]  /*10b80*/  MOV R52, R87 ;  /* 0x0000005700347202 */ /* 0x000fe20000000f00 */
[----:B------:R-:W-:-:S04]  /*10b90*/  IMAD.MOV.U32 R30, RZ, RZ, R87 ;  /* 0x000000ffff1e7224 */ /* 0x000fc800078e0057 */
[----:B------:R-:W0:Y:S01]  /*10ba0*/  MUFU.EX2 R137, R137 ;  /* 0x0000008900897308 */ /* 0x000e220000000800 */
[C---:B---3--:R-:W-:Y:S01]  /*10bb0*/  F2FP.SATFINITE.E4M3.F32.PACK_AB_MERGE_C R43, R20.reuse, R43, RZ ;  /* 0x0000002b142b723e */ /* 0x048fe200048070ff */
[----:B------:R-:W-:-:S03]  /*10bc0*/  FADD.FTZ R20, R20, R27 ;  /* 0x0000001b14147221 */ /* 0x000fc60000010000 */
[----:B------:R-:W-:Y:S01]  /*10bd0*/  F2FP.SATFINITE.E4M3.F32.PACK_AB_MERGE_C R187, R88, R25, R43 ;  /* 0x0000001958bb723e */ /* 0x000fe2000480702b */
[--C-:B------:R-:W-:Y:S02]  /*10be0*/  IMAD.MOV.U32 R43, RZ, RZ, R87.reuse ;  /* 0x000000ffff2b7224 */ /* 0x100fe400078e0057 */
[----:B------:R-:W1:Y:S01]  /*10bf0*/  MUFU.EX2 R56, R56 ;  /* 0x0000003800387308 */ /* 0x000e620000000800 */
[----:B------:R-:W-:-:S07]  /*10c00*/  IMAD.MOV.U32 R25, RZ, RZ, R87 ;  /* 0x000000ffff197224 */ /* 0x000fce00078e0057 */
[----:B------:R-:W2:Y:S01]  /*10c10*/  MUFU.EX2 R29, R29 ;  /* 0x0000001d001d7308 */ /* 0x000ea20000000800 */
[----:B0-----:R-:W-:-:S07]  /*10c20*/  F2FP.SATFINITE.E4M3.F32.PACK_AB_MERGE_C R27, R137, R58, RZ ;  /* 0x0000003a891b723e */ /* 0x001fce00048070ff */
[----:B------:R-:W0:Y:S01]  /*10c30*/  MUFU.EX2 R135, R135 ;  /* 0x0000008700877308 */ /* 0x000e220000000800 */
[----:B-1----:R-:W-:-:S07]  /*10c40*/  FADD.FTZ R28, R56, R133 ;  /* 0x00000085381c7221 */ /* 0x002fce0000010000 */
[----:B------:R-:W1:Y:S01]  /*10c50*/  MUFU.EX2 R33, R33 ;  /* 0x0000002100217308 */ /* 0x000e620000000800 */
[----:B--2---:R-:W-:-:S04]  /*10c60*/  FADD.FTZ R15, R29, R20 ;  /* 0x000000141d0f7221 */ /* 0x004fc80000010000 */
[----:B------:R-:W-:-:S03]  /*10c70*/  FADD.FTZ R20, R26, R15 ;  /* 0x0000000f1a147221 */ /* 0x000fc60000010000 */
[----:B------:R-:W2:Y:S01]  /*10c80*/  MUFU.EX2 R14, R121 ;  /* 0x00000079000e7308 */ /* 0x000ea20000000800 */
[C---:B0-----:R-:W-:Y:S01]  /*10c90*/  F2FP.SATFINITE.E4M3.F32.PACK_AB_MERGE_C R188, R135.reuse, R56, R27 ;  /* 0x0000003887bc723e */ /* 0x041fe2000480701b */
[----:B------:R-:W-:Y:S01]  /*10ca0*/  FADD.FTZ R135, R135, R28 ;  /* 0x0000001c87877221 */ /* 0x000fe20000010000 */
[--C-:B------:R-:W-:Y:S01]  /*10cb0*/  IMAD.MOV.U32 R56, RZ, RZ, R87.reuse ;  /* 0x000000ffff387224 */ /* 0x100fe200078e0057 */
[----:B------:R-:W-:Y:S01]  /*10cc0*/  MOV R27, R87 ;  /* 0x00000057001b7202 */ /* 0x000fe20000000f00 */
[----:B------:R-:W-:Y:S02]  /*10cd0*/  IMAD.MOV.U32 R28, RZ, RZ, R87 ;  /* 0x000000ffff1c7224 */ /* 0x000fe400078e0057 */
[----:B------:R-:W-:Y:S01]  /*10ce0*/  FADD.FTZ R58, R58, R135 ;  /* 0x000000873a3a7221 */ /* 0x000fe20000010000 */
[----:B------:R-:W-:Y:S01]  /*10cf0*/  MUFU.EX2 R40, R40 ;  /* 0x0000002800287308 */ /* 0x000fe20000000800 */
[----:B-1----:R-:W-:-:S02]  /*10d00*/  FADD.FTZ R15, R33, R20 ;  /* 0x00000014210f7221 */ /* 0x002fc40000010000 */
[----:B------:R-:W-:Y:S01]  /*10d10*/  FADD.FTZ R137, R137, R58 ;  /* 0x0000003a89897221 */ /* 0x000fe20000010000 */
        /* <DEDUP_REMOVED lines=12> */
[----:B-1----:R-:W-:-:S07]  /*10de0*/  FADD.FTZ R20, R42, R137 ;  /* 0x000000892a147221 */ /* 0x002fce0000010000 */
[----:B------:R1:W3:Y:S01]  /*10df0*/  MUFU.EX2 R24, R35 ;  /* 0x0000002300187308 */ /* 0x0002e20000000800 */
[----:B--2---:R-:W-:-:S07]  /*10e00*/  FADD.FTZ R15, R123, R14 ;  /* 0x0000000e7b0f7221 */ /* 0x004fce0000010000 */
[----:B------:R-:W-:Y:S01]  /*10e10*/  MUFU.EX2 R125, R125 ;  /* 0x0000007d007d7308 */ /* 0x000fe20000000800 */
[C---:B0-----:R-:W-:Y:S01]  /*10e20*/  F2FP.SATFINITE.E4M3.F32.PACK_AB_MERGE_C R190, R139.reuse, R42, R21 ;  /* 0x0000002a8bbe723e */ /* 0x041fe20004807015 */
[----:B------:R-:W-:Y:S01]  /*10e30*/  FADD.FTZ R139, R139, R20 ;  /* 0x000000148b8b7221 */ /* 0x000fe20000010000 */
[----:B------:R-:W-:Y:S01]  /*10e40*/  MOV R42, R87 ;  /* 0x00000057002a7202 */ /* 0x000fe20000000f00 */
[----:B-1----:R-:W-:Y:S02]  /*10e50*/  IMAD.MOV.U32 R35, RZ, RZ, R87 ;  /* 0x000000ffff237224 */ /* 0x002fe400078e0057 */
[----:B------:R-:W-:-:S02]  /*10e60*/  FADD.FTZ R40, R40, R139 ;  /* 0x0000008b28287221 */ /* 0x000fc40000010000 */
[----:B------:R-:W0:Y:S01]  /*10e70*/  MUFU.EX2 R64, R64 ;  /* 0x0000004000407308 */ /* 0x000e220000000800 */
[----:B---3--:R-:W-:-:S01]  /*10e80*/  FADD.FTZ R14, R24, R15 ;  /* 0x0000000f180e7221 */ /* 0x008fc20000010000 */
[----:B0-----:R-:W-:-:S03]  /*10e90*/  F2FP.SATFINITE.E4M3.F32.PACK_AB_MERGE_C R3, R64, R125, RZ ;  /* 0x0000007d4003723e */ /* 0x001fc600048070ff */
[----:B------:R-:W-:Y:S01]  /*10ea0*/  FADD.FTZ R125, R125, R14 ;  /* 0x0000000e7d7d7221 */ /* 0x000fe20000010000 */
[----:B------:R-:W-:Y:S01]  /*10eb0*/  F2FP.SATFINITE.E4M3.F32.PACK_AB_MERGE_C R191, R24, R123, R3 ;  /* 0x0000007b18bf723e */ /* 0x000fe20004807003 */
[----:B------:R-:W-:Y:S02]  /*10ec0*/  FADD.FTZ R3, R141, R40 ;  /* 0x000000288d037221 */ /* 0x000fe40000010000 */
[----:B------:R-:W-:-:S01]  /*10ed0*/  FADD.FTZ R20, R64, R125 ;  /* 0x0000007d40147221 */ /* 0x000fc20000010000 */
[--C-:B------:R-:W-:Y:S02]  /*10ee0*/  IMAD.MOV.U32 R64, RZ, RZ, R87.reuse ;  /* 0x000000ffff407224 */ /* 0x100fe400078e0057 */
[--C-:B------:R-:W-:Y:S02]  /*10ef0*/  IMAD.MOV.U32 R40, RZ, RZ, R87.reuse ;  /* 0x000000ffff287224 */ /* 0x100fe400078e0057 */
[----:B------:R-:W-:Y:S01]  /*10f00*/  IMAD.MOV.U32 R24, RZ, RZ, R87 ;  /* 0x000000ffff187224 */ /* 0x000fe200078e0057 */
[----:B------:R-:W-:Y:S06]  /*10f10*/  @!P1 BRA `(.L_x_7519) ;  /* 0x0000003000009947 */ /* 0x000fec0003800000 */
[----:B------:R-:W-:Y:S01]  /*10f20*/  VIADD R21, R120, 0xfffffffe ;  /* 0xfffffffe78157836 */ /* 0x000fe20000000000 */
[----:B------:R-:W-:Y:S01]  /*10f30*/  MOV R169, R13 ;  /* 0x0000000d00a97202 */ /* 0x000fe20000000f00 */
[----:B------:R-:W-:Y:S01]  /*10f40*/  IMAD.MOV.U32 R171, RZ, RZ, R12 ;  /* 0x000000ffffab7224 */ /* 0x000fe200078e000c */
[----:B------:R-:W-:Y:S01]  /*10f50*/  CS2R R86, SRZ ;  /* 0x0000000000567805 */ /* 0x000fe2000001ff00 */
[----:B------:R-:W-:Y:S01]  /*10f60*/  IMAD.MOV.U32 R222, RZ, RZ, R199 ;  /* 0x000000ffffde7224 */ /* 0x000fe200078e00c7 */
[----:B------:R-:W-:Y:S01]  /*10f70*/  CS2R R84, SRZ ;  /* 0x0000000000547805 */ /* 0x000fe2000001ff00 */
[----:B------:R-:W-:Y:S01]  /*10f80*/  IMAD.MOV.U32 R220, RZ, RZ, R197 ;  /* 0x000000ffffdc7224 */ /* 0x000fe200078e00c5 */
        /* <DEDUP_REMOVED lines=29> */
[----:B------:R-:W-:-:S07]  /*11160*/  CS2R R24, SRZ ;  /* 0x0000000000187805 */ /* 0x000fce000001ff00 */
.L_x_7531:
        /* <DEDUP_REMOVED lines=8> */
.L_x_7521:
[----:B------:R-:W-:-:S05]  /*111f0*/  VIADD R12, R220, 0x1 ;  /* 0x00000001dc0c7836 */ /* 0x000fca0000000000 */
[----:B------:R-:W-:-:S04]  /*11200*/  ISETP.NE.AND P2, PT, R12, 0x2, PT ;  /* 0x000000020c00780c */ /* 0x000fc80003f45270 */
[----:B------:R-:W-:Y:S02]  /*11210*/  SEL R13, R12, RZ, P2 ;  /* 0x000000ff0c0d7207 */ /* 0x000fe40001000000 */
[----:B------:R-:W-:Y:S02]  /*11220*/  SHF.L.U32 R12, R199, 0x1f, RZ ;  /* 0x0000001fc70c7819 */ /* 0x000fe400000006ff */
[----:B------:R-:W-:-:S04]  /*11230*/  LEA R13, R13, R18, 0x3 ;  /* 0x000000120d0d7211 */ /* 0x000fc800078e18ff */
[----:B------:R0:W1:Y:S01]  /*11240*/  SYNCS.PHASECHK.TRANS64.TRYWAIT P2, [R13+URZ+0x22830], R12 ;  /* 0x0228300c0d0075a7 */ /* 0x000062000804017f */
[----:B------:R-:W-:Y:S05]  /*11250*/  @!P0 BRA `(.L_x_7522) ;  /* 0x0000000000048947 */ /* 0x000fea0003800000 */
[----:B------:R-:W-:Y:S01]  /*11260*/  BPT.TRAP 0x1 ;  /* 0x000000040000795c */ /* 0x000fe20000300000 */
.L_x_7522:
[----:B------:R-:W-:Y:S04]  /*11270*/  BSSY B0, `(.L_x_7520) ;  /* 0x0000004000007945 */ /* 0x000fe80003800000 */
[----:B-1----:R-:W-:Y:S05]  /*11280*/  @P2 BRA `(.L_x_7523) ;  /* 0x0000000000082947 */ /* 0x002fea0003800000 */
[----:B------:R-:W1:Y:S02]  /*11290*/  SYNCS.PHASECHK.TRANS64.TRYWAIT P2, [R13+URZ+0x22830], R12 ;  /* 0x0228300c0d0075a7 */ /* 0x000e64000804017f */
[----:B-1----:R-:W-:Y:S05]  /*112a0*/  @!P2 BRA `(.L_x_7524) ;  /* 0x000000ec0040a947 */ /* 0x002fea0003800000 */
.L_x_7523:
[----:B------:R-:W-:Y:S05]  /*112b0*/  BSYNC B0 ;  /* 0x0000000000007941 */ /* 0x000fea0003800000 */
.L_x_7520:
[----:B01----:R-:W0:Y:S01]  /*112c0*/  S2R R12, SR_TID.X ;  /* 0x00000000000c7919 */ /* 0x003e220000002100 */
[----:B------:R-:W-:Y:S01]  /*112d0*/  VIADD R197, R220, 0x1 ;  /* 0x00000001dcc57836 */ /* 0x000fe20000000000 */
[----:B------:R-:W-:Y:S05]  /*112e0*/  WARPSYNC.ALL ;  /* 0x0000000000007948 */ /* 0x000fea0003800000 */
[C---:B------:R-:W-:Y:S01]  /*112f0*/  ISETP.NE.AND P2, PT, R197.reuse, 0x2, PT ;  /* 0x00000002c500780c */ /* 0x040fe20003f45270 */
[----:B------:R-:W-:Y:S01]  /*11300*/  IMAD.MOV.U32 R15, RZ, RZ, 0x40000040 ;  /* 0x40000040ff0f7424 */ /* 0x000fe200078e00ff */
[----:B------:R-:W-:Y:S01]  /*11310*/  R2UR UR44, R4 ;  /* 0x00000000042c72ca */ /* 0x000fe200000e0000 */
[----:B------:R-:W-:Y:S01]  /*11320*/  IMAD.MOV.U32 R13, RZ, RZ, 0x40000040 ;  /* 0x40000040ff0d7424 */ /* 0x000fe200078e00ff */
[----:B------:R-:W-:Y:S01]  /*11330*/  SEL R197, R197, RZ, P2 ;  /* 0x000000ffc5c57207 */ /* 0x000fe20001000000 */
[----:B------:R-:W-:Y:S01]  /*11340*/  IMAD.MOV.U32 R89, RZ, RZ, 0x40000040 ;  /* 0x40000040ff597424 */ /* 0x000fe200078e00ff */
[----:B------:R-:W-:Y:S01]  /*11350*/  R2UR UR47, R15 ;  /* 0x000000000f2f72ca */ /* 0x000fe200000e0000 */
[----:B------:R-:W-:Y:S01]  /*11360*/  IMAD.MOV.U32 R93, RZ, RZ, 0x40000040 ;  /* 0x40000040ff5d7424 */ /* 0x000fe200078e00ff */
[----:B------:R-:W-:Y:S01]  /*11370*/  R2UR UR45, R5 ;  /* 0x00000000052d72ca */ /* 0x000fe200000e0000 */
[----:B------:R-:W-:Y:S01]  /*11380*/  IMAD R14, R197, 0x500, R0 ;  /* 0x00000500c50e7824 */ /* 0x000fe200078e0200 */
[----:B------:R-:W-:-:S02]  /*11390*/  R2UR UR51, R13 ;  /* 0x000000000d3372ca */ /* 0x000fc400000e0000 */
[----:B------:R-:W-:Y:S01]  /*113a0*/  R2UR UR48, R4 ;  /* 0x00000000043072ca */ /* 0x000fe200000e0000 */
[C---:B------:R-:W-:Y:S01]  /*113b0*/  VIADD R90, R14.reuse, 0x300 ;  /* 0x000003000e5a7836 */ /* 0x040fe20000000000 */
[C---:B------:R-:W-:Y:S01]  /*113c0*/  R2UR UR46, R14.reuse ;  /* 0x000000000e2e72ca */ /* 0x040fe200000e0000 */
[C---:B------:R-:W-:Y:S01]  /*113d0*/  VIADD R94, R14.reuse, 0x4 ;  /* 0x000000040e5e7836 */ /* 0x040fe20000000000 */
[----:B------:R-:W-:Y:S02]  /*113e0*/  R2UR UR49, R5 ;  /* 0x00000000053172ca */ /* 0x000fe400000e0000 */
[----:B------:R-:W-:Y:S02]  /*113f0*/  IADD3 R88, R14, 0x200, RZ ;  /* 0x000002000e587810 */ /* 0x000fe40007ffe0ff */
[----:B------:R-:W-:Y:S02]  /*11400*/  R2UR UR55, R89 ;  /* 0x00000000593772ca */ /* 0x000fe400000e0000 */
[----:B------:R-:W-:Y:S01]  /*11410*/  R2UR UR54, R88 ;  /* 0x00000000583672ca */ /* 0x000fe200000e0000 */
[----:B------:R-:W-:Y:S01]  /*11420*/  VIADD R88, R14, 0x2 ;  /* 0x000000020e587836 */ /* 0x000fe20000000000 */
[----:B------:R-:W-:-:S02]  /*11430*/  R2UR UR52, R4 ;  /* 0x00000000043472ca */ /* 0x000fc400000e0000 */
[----:B0-----:R-:W-:Y:S02]  /*11440*/  SHF.R.U32.HI R12, RZ, 0x7, R12 ;  /* 0x00000007ff0c7819 */ /* 0x001fe4000001160c */
[----:B------:R-:W-:Y:S02]  /*11450*/  R2UR UR53, R5 ;  /* 0x00000000053572ca */ /* 0x000fe400000e0000 */
[C---:B------:R-:W-:Y:S01]  /*11460*/  R2UR UR7, R13.reuse ;  /* 0x000000000d0772ca */ /* 0x040fe200000e0000 */
[----:B------:R-:W-:Y:S01]  /*11470*/  VIADD R92, R12, 0x8 ;  /* 0x000000080c5c7836 */ /* 0x000fe20000000000 */
[----:B------:R-:W-:Y:S01]  /*11480*/  R2UR UR11, R13 ;  /* 0x000000000d0b72ca */ /* 0x000fe200000e0000 */
[----:B------:R-:W-:Y:S01]  /*11490*/  VIADD R12, R14, 0x100 ;  /* 0x000001000e0c7836 */ /* 0x000fe20000000000 */
[----:B------:R-:W-:Y:S01]  /*114a0*/  R2UR UR8, R90 ;  /* 0x000000005a0872ca */ /* 0x000fe200000e0000 */
[----:B------:R-:W-:Y:S01]  /*114b0*/  VIADD R90, R14, 0x202 ;  /* 0x000002020e5a7836 */ /* 0x000fe20000000000 */
[----:B------:R0:W-:Y:S01]  /*114c0*/  BAR.SYNC.DEFER_BLOCKING R92, 0x100 ;  /* 0x0004005c0000751d */ /* 0x0001e20000010000 */
[----:B------:R-:W-:-:S02]  /*114d0*/  MOV R91, 0x40000040 ;  /* 0x40000040005b7802 */ /* 0x000fc40000000f00 */
[----:B------:R-:W-:Y:S01]  /*114e0*/  R2UR UR50, R12 ;  /* 0x000000000c3272ca */ /* 0x000fe200000e0000 */
[----:B------:R-:W-:Y:S01]  /*114f0*/  VIADD R12, R14, 0x400 ;  /* 0x000004000e0c7836 */ /* 0x000fe20000000000 */
[C---:B------:R-:W-:Y:S02]  /*11500*/  R2UR UR9, R91.reuse ;  /* 0x000000005b0972ca */ /* 0x040fe400000e0000 */
[----:B------:R-:W-:Y:S02]  /*11510*/  MOV R223, UR7 ;  /* 0x0000000700df7c02 */ /* 0x000fe40008000f00 */
[----:B------:R-:W-:Y:S01]  /*11520*/  R2UR UR10, R12 ;  /* 0x000000000c0a72ca */ /* 0x000fe200000e0000 */
[----:B------:R-:W-:Y:S01]  /*11530*/  VIADD R12, R14, 0x102 ;  /* 0x000001020e0c7836 */ /* 0x000fe20000000000 */
[----:B------:R-:W-:Y:S01]  /*11540*/  UMOV UR7, UR11 ;  /* 0x0000000b00077c82 */ /* 0x000fe20008000000 */
[----:B------:R-:W-:Y:S02]  /*11550*/  R2UR UR11, R91 ;  /* 0x000000005b0b72ca */ /* 0x000fe400000e0000 */
[----:B------:R-:W-:-:S02]  /*11560*/  MOV R95, 0x40000040 ;  /* 0x40000040005f7802 */ /* 0x000fc40000000f00 */
[----:B------:R-:W-:Y:S01]  /*11570*/  R2UR UR6, R12 ;  /* 0x000000000c0672ca */ /* 0x000fe200000e0000 */
[----:B------:R-:W-:Y:S01]  /*11580*/  VIADD R12, R14, 0x104 ;  /* 0x000001040e0c7836 */ /* 0x000fe20000000000 */
[----:B------:R-:W-:Y:S01]  /*11590*/  R2UR UR4, R88 ;  /* 0x00000000580472ca */ /* 0x000fe200000e0000 */
[----:B------:R-:W-:Y:S01]  /*115a0*/  VIADD R88, R14, 0x302 ;  /* 0x000003020e587836 */ /* 0x000fe20000000000 */
[----:B------:R-:W-:Y:S02]  /*115b0*/  R2UR UR22, R94 ;  /* 0x000000005e1672ca */ /* 0x000fe400000e0000 */
[----:B------:R-:W-:Y:S01]  /*115c0*/  R2UR UR23, R95 ;  /* 0x000000005f1772ca */ /* 0x000fe200000e0000 */
[----:B------:R-:W-:Y:S01]  /*115d0*/  WARPGROUP.ARRIVE ;  /* 0x00000000000079c5 */ /* 0x000fe20000000000 */
[----:B------:R-:W-:Y:S02]  /*115e0*/  R2UR UR5, R89 ;  /* 0x00000000590572ca */ /* 0x000fe400000e0000 */
[----:B------:R-:W-:Y:S01]  /*115f0*/  R2UR UR14, R88 ;  /* 0x00000000580e72ca */ /* 0x000fe200000e0000 */
[----:B------:R-:W-:-:S02]  /*11600*/  VIADD R88, R14, 0x204 ;  /* 0x000002040e587836 */ /* 0x000fc40000000000 */
[----:B------:R-:W-:Y:S01]  /*11610*/  MOV R224, UR6 ;  /* 0x0000000600e07c02 */ /* 0x000fe20008000f00 */
[----:B------:R-:W-:Y:S01]  /*11620*/  QGMMA.64x32x32.F32.E4M3.E4M3 R152, gdesc[UR44], RZ, !UPT, gsb0 ;  /* 0x006000002c9879f3 */ /* 0x000fe2000c0008ff */
[----:B------:R-:W-:Y:S01]  /*11630*/  UMOV UR6, UR10 ;  /* 0x0000000a00067c82 */ /* 0x000fe20008000000 */
[----:B------:R-:W-:Y:S02]  /*11640*/  R2UR UR10, R90 ;  /* 0x000000005a0a72ca */ /* 0x000fe400000e0000 */
[----:B------:R-:W-:Y:S01]  /*11650*/  MOV R90, UR11 ;  /* 0x0000000b005a7c02 */ /* 0x000fe20008000f00 */
[----:B------:R-:W-:Y:S01]  /*11660*/  UMOV UR11, UR9 ;  /* 0x00000009000b7c82 */ /* 0x000fe20008000000 */
[----:B------:R-:W-:Y:S02]  /*11670*/  R2UR UR9, R5 ;  /* 0x00000000050972ca */ /* 0x000fe400000e0000 */
[----:B------:R-:W-:Y:S01]  /*11680*/  R2UR UR30, R88 ;  /* 0x00000000581e72ca */ /* 0x000fe200000e0000 */
[C---:B------:R-:W-:Y:S01]  /*11690*/  VIADD R88, R14.reuse, 0x404 ;  /* 0x000004040e587836 */ /* 0x040fe20000000000 */
[----:B0-----:R-:W-:-:S02]  /*116a0*/  IADD3 R92, R14, 0x402, RZ ;  /* 0x000004020e5c7810 */ /* 0x001fc40007ffe0ff */
[----:B------:R-:W-:Y:S01]  /*116b0*/  MOV R225, UR23 ;  /* 0x0000001700e17c02 */ /* 0x000fe20008000f00 */
[----:B------:R-:W-:Y:S01]  /*116c0*/  UMOV UR23, UR5 ;  /* 0x0000000500177c82 */ /* 0x000fe20008000000 */
[----:B------:R-:W-:Y:S01]  /*116d0*/  MOV R226, UR22 ;  /* 0x0000001600e27c02 */ /* 0x000fe20008000f00 */
[----:B------:R-:W-:Y:S01]  /*116e0*/  UMOV UR22, UR4 ;  /* 0x0000000400167c82 */ /* 0x000fe20008000000 */
[----:B------:R-:W-:Y:S01]  /*116f0*/  MOV R91, UR10 ;  /* 0x0000000a005b7c02 */ /* 0x000fe20008000f00 */
[----:B------:R-:W-:Y:S01]  /*11700*/  UMOV UR10, UR8 ;  /* 0x00000008000a7c82 */ /* 0x000fe20008000000 */
[----:B------:R-:W-:Y:S02]  /*11710*/  R2UR UR8, R4 ;  /* 0x00000000040872ca */ /* 0x000fe400000e0000 */
[C---:B------:R-:W-:Y:S02]  /*11720*/  R2UR UR15, R89.reuse ;  /* 0x00000000590f72ca */ /* 0x040fe400000e0000 */
[----:B------:R-:W-:Y:S01]  /*11730*/  R2UR UR18, R92 ;  /* 0x000000005c1272ca */ /* 0x000fe200000e0000 */
[----:B------:R-:W-:Y:S01]  /*11740*/  VIADD R92, R14, 0x6 ;  /* 0x000000060e5c7836 */ /* 0x000fe20000000000 */
[----:B------:R-:W-:-:S02]  /*11750*/  R2UR UR31, R89 ;  /* 0x00000000591f72ca */ /* 0x000fc400000e0000 */
[----:B------:R-:W-:Y:S02]  /*11760*/  R2UR UR38, R88 ;  /* 0x00000000582672ca */ /* 0x000fe400000e0000 */
[----:B------:R-:W-:Y:S01]  /*11770*/  R2UR UR39, R89 ;  /* 0x00000000592772ca */ /* 0x000fe200000e0000 */
[----:B------:R-:W-:Y:S01]  /*11780*/  IMAD.MOV.U32 R89, RZ, RZ, 0x40000040 ;  /* 0x40000040ff597424 */ /* 0x000fe200078e00ff */
[----:B------:R-:W-:Y:S02]  /*11790*/  R2UR UR4, R4 ;  /* 0x00000000040472ca */ /* 0x000fe400000e0000 */
[----:B------:R-:W-:Y:S02]  /*117a0*/  R2UR UR5, R5 ;  /* 0x00000000050572ca */ /* 0x000fe400000e0000 */
[----:B------:R-:W-:Y:S02]  /*117b0*/  IADD3 R88, R14, 0x206, RZ ;  /* 0x000002060e587810 */ /* 0x000fe40007ffe0ff */
[----:B------:R-:W-:-:S02]  /*117c0*/  R2UR UR19, R93 ;  /* 0x000000005d1372ca */ /* 0x000fc400000e0000 */
[----:B------:R-:W-:Y:S02]  /*117d0*/  R2UR UR42, R92 ;  /* 0x000000005c2a72ca */ /* 0x000fe400000e0000 */
[----:B------:R-:W-:Y:S02]  /*117e0*/  R2UR UR43, R93 ;  /* 0x000000005d2b72ca */ /* 0x000fe400000e0000 */
[C---:B------:R-:W-:Y:S02]  /*117f0*/  R2UR UR20, R10.reuse ;  /* 0x000000000a1472ca */ /* 0x040fe400000e0000 */
[C---:B------:R-:W-:Y:S02]  /*11800*/  R2UR UR21, R11.reuse ;  /* 0x000000000b1572ca */ /* 0x040fe400000e0000 */
[----:B------:R-:W-:Y:S02]  /*11810*/  R2UR UR12, R10 ;  /* 0x000000000a0c72ca */ /* 0x000fe400000e0000 */
[----:B------:R-:W-:-:S02]  /*11820*/  R2UR UR13, R11 ;  /* 0x000000000b0d72ca */ /* 0x000fc400000e0000 */
[----:B------:R-:W-:Y:S02]  /*11830*/  R2UR UR16, R10 ;  /* 0x000000000a1072ca */ /* 0x000fe400000e0000 */
[----:B------:R-:W-:Y:S02]  /*11840*/  R2UR UR17, R11 ;  /* 0x000000000b1172ca */ /* 0x000fe400000e0000 */
[----:B------:R-:W-:Y:S01]  /*11850*/  R2UR UR26, R12 ;  /* 0x000000000c1a72ca */ /* 0x000fe200000e0000 */
[----:B------:R-:W-:Y:S01]  /*11860*/  VIADD R12, R14, 0x304 ;  /* 0x000003040e0c7836 */ /* 0x000fe20000000000 */
[----:B------:R-:W-:Y:S02]  /*11870*/  R2UR UR27, R13 ;  /* 0x000000000d1b72ca */ /* 0x000fe400000e0000 */
[----:B------:R-:W-:Y:S01]  /*11880*/  R2UR UR24, R8 ;  /* 0x00000000081872ca */ /* 0x000fe200000e0000 */
[----:B------:R-:W-:Y:S02]  /*11890*/  WARPGROUP.DEPBAR.LE gsb0, 0x0 ;  /* 0x00008000000079c5 */ /* 0x000fe40000010000 */
[----:B------:R-:W-:Y:S01]  /*118a0*/  WARPGROUP.ARRIVE ;  /* 0x00000000000079c5 */ /* 0x000fe20000000000 */
[----:B------:R-:W-:-:S02]  /*118b0*/  R2UR UR25, R9 ;  /* 0x00000000091972ca */ /* 0x000fc400000e0000 */
[----:B------:R-:W-:Y:S02]  /*118c0*/  R2UR UR28, R8 ;  /* 0x00000000081c72ca */ /* 0x000fe400000e0000 */
[----:B------:R-:W-:Y:S01]  /*118d0*/  R2UR UR29, R9 ;  /* 0x00000000091d72ca */ /* 0x000fe200000e0000 */
[----:B------:R-:W-:Y:S01]  /*118e0*/  QGMMA.64x32x32.F32.E4M3.E4M3 R136, gdesc[UR48], RZ, !UPT, gsb0 ;  /* 0x00600000308879f3 */ /* 0x000fe2000c0008ff */
[----:B------:R-:W-:Y:S02]  /*118f0*/  R2UR UR50, R88 ;  /* 0x00000000583272ca */ /* 0x000fe400000e0000 */
[----:B------:R-:W-:Y:S02]  /*11900*/  R2UR UR51, R89 ;  /* 0x00000000593372ca */ /* 0x000fe400000e0000 */
[----:B------:R-:W-:Y:S01]  /*11910*/  R2UR UR34, R12 ;  /* 0x000000000c2272ca */ /* 0x000fe200000e0000 */
[----:B------:R-:W-:Y:S01]  /*11920*/  VIADD R12, R14, 0x106 ;  /* 0x000001060e0c7836 */ /* 0x000fe20000000000 */
[----:B------:R-:W-:-:S02]  /*11930*/  R2UR UR35, R13 ;  /* 0x000000000d2372ca */ /* 0x000fc400000e0000 */
[C---:B------:R-:W-:Y:S02]  /*11940*/  R2UR UR32, R8.reuse ;  /* 0x00000000082072ca */ /* 0x040fe400000e0000 */
[C---:B------:R-:W-:Y:S02]  /*11950*/  R2UR UR33, R9.reuse ;  /* 0x00000000092172ca */ /* 0x040fe400000e0000 */
[----:B------:R-:W-:Y:S02]  /*11960*/  R2UR UR36, R8 ;  /* 0x00000000082472ca */ /* 0x000fe400000e0000 */
[----:B------:R-:W-:Y:S02]  /*11970*/  R2UR UR37, R9 ;  /* 0x00000000092572ca */ /* 0x000fe400000e0000 */
[----:B------:R-:W-:Y:S02]  /*11980*/  R2UR UR40, R6 ;  /* 0x00000000062872ca */ /* 0x000fe400000e0000 */
[----:B------:R-:W-:-:S02]  /*11990*/  R2UR UR41, R7 ;  /* 0x00000000072972ca */ /* 0x000fc400000e0000 */
[----:B------:R-:W-:Y:S01]  /*119a0*/  R2UR UR46, R12 ;  /* 0x000000000c2e72ca */ /* 0x000fe200000e0000 */
[----:B------:R-:W-:Y:S01]  /*119b0*/  VIADD R12, R14, 0x306 ;  /* 0x000003060e0c7836 */ /* 0x000fe20000000000 */
[----:B------:R-:W-:Y:S01]  /*119c0*/  R2UR UR47, R13 ;  /* 0x000000000d2f72ca */ /* 0x000fe200000e0000 */
[----:B------:R-:W-:Y:S01]  /*119d0*/  IMAD.MOV.U32 R13, RZ, RZ, 0x40000040 ;  /* 0x40000040ff0d7424 */ /* 0x000fe200078e00ff */
[----:B------:R-:W-:Y:S01]  /*119e0*/  R2UR UR44, R6 ;  /* 0x00000000062c72ca */ /* 0x000fe200000e0000 */
[----:B------:R-:W-:Y:S01]  /*119f0*/  VIADD R14, R14, 0x406 ;  /* 0x000004060e0e7836 */ /* 0x000fe20000000000 */
[C---:B------:R-:W-:Y:S02]  /*11a00*/  R2UR UR45, R7.reuse ;  /* 0x00000000072d72ca */ /* 0x040fe400000e0000 */
[----:B------:R-:W-:Y:S02]  /*11a10*/  R2UR UR48, R6 ;  /* 0x00000000063072ca */ /* 0x000fe400000e0000 */
[----:B------:R-:W-:-:S02]  /*11a20*/  R2UR UR49, R7 ;  /* 0x00000000073172ca */ /* 0x000fc400000e0000 */
[----:B------:R-:W-:Y:S02]  /*11a30*/  MOV R15, 0x40000040 ;  /* 0x40000040000f7802 */ /* 0x000fe40000000f00 */
[----:B------:R-:W-:Y:S02]  /*11a40*/  R2UR UR58, R14 ;  /* 0x000000000e3a72ca */ /* 0x000fe400000e0000 */
[----:B------:R-:W-:Y:S02]  /*11a50*/  R2UR UR59, R15 ;  /* 0x000000000f3b72ca */ /* 0x000fe400000e0000 */
[----:B------:R-:W-:Y:S02]  /*11a60*/  R2UR UR56, R6 ;  /* 0x00000000063872ca */ /* 0x000fe400000e0000 */
[----:B------:R-:W-:Y:S01]  /*11a70*/  R2UR UR57, R7 ;  /* 0x00000000073972ca */ /* 0x000fe200000e0000 */
[----:B------:R-:W-:Y:S02]  /*11a80*/  WARPGROUP.DEPBAR.LE gsb0, 0x0 ;  /* 0x00008000000079c5 */ /* 0x000fe40000010000 */
[----:B------:R-:W-:-:S06]  /*11a90*/  WARPGROUP.ARRIVE ;  /* 0x00000000000079c5 */ /* 0x000fcc0000000000 */
[----:B------:R-:W-:Y:S01]  /*11aa0*/  QGMMA.64x32x32.F32.E4M3.E4M3 R120, gdesc[UR52], RZ, !UPT, gsb0 ;  /* 0x00600000347879f3 */ /* 0x000fe2000c0008ff */
        /* <DEDUP_REMOVED lines=71> */
.L_x_7526:
[----:B------:R-:W-:Y:S01]  /*11f20*/  SHF.L.U32 R12, R222, 0x1f, RZ ;  /* 0x0000001fde0c7819 */ /* 0x000fe200000006ff */
[----:B------:R-:W-:-:S04]  /*11f30*/  IMAD R13, R220, 0x8, R18 ;  /* 0x00000008dc0d7824 */ /* 0x000fc800078e0212 */
[----:B------:R0:W1:Y:S01]  /*11f40*/  SYNCS.PHASECHK.TRANS64.TRYWAIT P1, [R13+URZ+0x22850], R12 ;  /* 0x0228500c0d0075a7 */ /* 0x000062000802017f */
[----:B------:R-:W-:Y:S05]  /*11f50*/  @!P0 BRA `(.L_x_7527) ;  /* 0x0000000000048947 */ /* 0x000fea0003800000 */
[----:B------:R-:W-:Y:S01]  /*11f60*/  BPT.TRAP 0x1 ;  /* 0x000000040000795c */ /* 0x000fe20000300000 */
.L_x_7527:
[----:B-1----:R-:W-:Y:S05]  /*11f70*/  @P1 BRA `(.L_x_7525) ;  /* 0x0000000000081947 */ /* 0x002fea0003800000 */
[----:B------:R-:W1:Y:S02]  /*11f80*/  SYNCS.PHASECHK.TRANS64.TRYWAIT P1, [R13+URZ+0x22850], R12 ;  /* 0x0228500c0d0075a7 */ /* 0x000e64000802017f */
[----:B-1----:R-:W-:Y:S05]  /*11f90*/  @!P1 BRA `(.L_x_7528) ;  /* 0x000000e000189947 */ /* 0x002fea0003800000 */
.L_x_7525:
[----:B01----:R-:W-:Y:S01]  /*11fa0*/  VIADD R12, R18, 0x400 ;  /* 0x00000400120c7836 */ /* 0x003fe20000000000 */
[----:B------:R-:W-:Y:S05]  /*11fb0*/  WARPSYNC.ALL ;  /* 0x0000000000007948 */ /* 0x000fea0003800000 */
[----:B------:R-:W-:Y:S01]  /*11fc0*/  SHF.R.U32.HI R12, RZ, 0x4, R12 ;  /* 0x00000004ff0c7819 */ /* 0x000fe2000001160c */
[----:B------:R-:W-:Y:S01]  /*11fd0*/  IMAD.MOV.U32 R13, RZ, RZ, -0x3ffffff0 ;  /* 0xc0000010ff0d7424 */ /* 0x000fe200078e00ff */
[----:B------:R-:W-:Y:S01]  /*11fe0*/  WARPGROUP.ARRIVE ;  /* 0x00000000000079c5 */ /* 0x000fe20000000000 */
[----:B------:R-:W-:-:S05]  /*11ff0*/  MOV R15, 0xc0000010 ;  /* 0xc0000010000f7802 */ /* 0x000fca0000000f00 */
[----:B------:R-:W0:Y:S01]  /*12000*/  S2R R222, SR_TID.X ;  /* 0x0000000000de7919 */ /* 0x000e220000002100 */
[----:B------:R-:W-:Y:S02]  /*12010*/  LOP3.LUT R12, R12, 0x3fff, RZ, 0xc0, !PT ;  /* 0x00003fff0c0c7812 */ /* 0x000fe400078ec0ff */
[----:B------:R-:W-:Y:S01]  /*12020*/  R2UR UR7, R13 ;  /* 0x000000000d0772ca */ /* 0x000fe200000e0000 */
[----:B------:R-:W-:Y:S01]  /*12030*/  IMAD.MOV.U32 R13, RZ, RZ, -0x3ffffff0 ;  /* 0xc0000010ff0d7424 */ /* 0x000fe200078e00ff */
[----:B------:R-:W-:-:S05]  /*12040*/  LOP3.LUT R12, R12, 0x10000, RZ, 0xfc, !PT ;  /* 0x000100000c0c7812 */ /* 0x000fca00078efcff */
[----:B------:R-:W-:-:S04]  /*12050*/  IMAD R12, R220, 0x500, R12 ;  /* 0x00000500dc0c7824 */ /* 0x000fc800078e020c */
[C---:B------:R-:W-:Y:S01]  /*12060*/  VIADD R14, R12.reuse, 0x100 ;  /* 0x000001000c0e7836 */ /* 0x040fe20000000000 */
[----:B------:R-:W-:-:S13]  /*12070*/  R2UR UR6, R12 ;  /* 0x000000000c0672ca */ /* 0x000fda00000e0000 */
[----:B------:R-:W-:Y:S01]  /*12080*/  QGMMA.64x128x32.F32.E4M3.E4M3 R24, R172, gdesc[UR4], R24, gsb0 ;  /* 0x01e00004ac187df3 */ /* 0x000fe20008000818 */
[----:B------:R-:W-:Y:S01]  /*12090*/  R2UR UR6, R14 ;  /* 0x000000000e0672ca */ /* 0x000fe200000e0000 */
[----:B------:R-:W-:Y:S01]  /*120a0*/  VIADD R14, R12, 0x200 ;  /* 0x000002000c0e7836 */ /* 0x000fe20000000000 */
[----:B------:R-:W-:Y:S01]  /*120b0*/  R2UR UR7, R15 ;  /* 0x000000000f0772ca */ /* 0x000fe200000e0000 */
[----:B------:R-:W-:Y:S01]  /*120c0*/  IMAD.MOV.U32 R15, RZ, RZ, -0x3ffffff0 ;  /* 0xc0000010ff0f7424 */ /* 0x000fe200078e00ff */
[----:B0-----:R-:W-:Y:S01]  /*120d0*/  SHF.R.U32.HI R222, RZ, 0x7, R222 ;  /* 0x00000007ffde7819 */ /* 0x001fe200000116de */
[----:B------:R-:W-:Y:S02]  /*120e0*/  WARPGROUP.DEPBAR.LE gsb0, 0x0 ;  /* 0x00008000000079c5 */ /* 0x000fe40000010000 */
[----:B------:R-:W-:-:S08]  /*120f0*/  WARPGROUP.ARRIVE ;  /* 0x00000000000079c5 */ /* 0x000fd00000000000 */
[----:B------:R-:W-:Y:S01]  /*12100*/  QGMMA.64x128x32.F32.E4M3.E4M3 R24, R176, gdesc[UR4], R24, gsb0 ;  /* 0x01e00004b0187df3 */ /* 0x000fe20008000818 */
[----:B------:R-:W-:Y:S01]  /*12110*/  R2UR UR6, R14 ;  /* 0x000000000e0672ca */ /* 0x000fe200000e0000 */
[C---:B------:R-:W-:Y:S01]  /*12120*/  VIADD R14, R12.reuse, 0x300 ;  /* 0x000003000c0e7836 */ /* 0x040fe20000000000 */
[----:B------:R-:W-:Y:S01]  /*12130*/  R2UR UR7, R15 ;  /* 0x000000000f0772ca */ /* 0x000fe200000e0000 */
[----:B------:R-:W-:Y:S01]  /*12140*/  IMAD.MOV.U32 R15, RZ, RZ, -0x3ffffff0 ;  /* 0xc0000010ff0f7424 */ /* 0x000fe200078e00ff */
[----:B------:R-:W-:Y:S01]  /*12150*/  IADD3 R12, R12, 0x400, RZ ;  /* 0x000004000c0c7810 */ /* 0x000fe20007ffe0ff */
[----:B------:R-:W-:Y:S02]  /*12160*/  WARPGROUP.DEPBAR.LE gsb0, 0x0 ;  /* 0x00008000000079c5 */ /* 0x000fe40000010000 */
[----:B------:R-:W-:-:S08]  /*12170*/  WARPGROUP.ARRIVE ;  /* 0x00000000000079c5 */ /* 0x000fd00000000000 */
[----:B------:R-:W-:Y:S01]  /*12180*/  QGMMA.64x128x32.F32.E4M3.E4M3 R24, R180, gdesc[UR4], R24, gsb0 ;  /* 0x01e00004b4187df3 */ /* 0x000fe20008000818 */
[----:B------:R-:W-:Y:S02]  /*12190*/  R2UR UR6, R14 ;  /* 0x000000000e0672ca */ /* 0x000fe400000e0000 */
[----:B------:R-:W-:Y:S01]  /*121a0*/  R2UR UR7, R15 ;  /* 0x000000000f0772ca */ /* 0x000fe200000e0000 */
[----:B------:R-:W-:Y:S02]  /*121b0*/  WARPGROUP.DEPBAR.LE gsb0, 0x0 ;  /* 0x00008000000079c5 */ /* 0x000fe40000010000 */
[----:B------:R-:W-:-:S10]  /*121c0*/  WARPGROUP.ARRIVE ;  /* 0x00000000000079c5 */ /* 0x000fd40000000000 */
[----:B------:R-:W-:Y:S01]  /*121d0*/  QGMMA.64x128x32.F32.E4M3.E4M3 R24, R184, gdesc[UR4], R24, gsb0 ;  /* 0x01e00004b8187df3 */ /* 0x000fe20008000818 */
[----:B------:R-:W-:Y:S02]  /*121e0*/  R2UR UR6, R12 ;  /* 0x000000000c0672ca */ /* 0x000fe400000e0000 */
[----:B------:R-:W-:Y:S02]  /*121f0*/  R2UR UR7, R13 ;  /* 0x000000000d0772ca */ /* 0x000fe400000e0000 */
[----:B------:R-:W-:Y:S01]  /*12200*/  IADD3 R12, -R222, 0xb, RZ ;  /* 0x0000000bde0c7810 */ /* 0x000fe20007ffe1ff */
[----:B------:R-:W-:Y:S02]  /*12210*/  WARPGROUP.DEPBAR.LE gsb0, 0x0 ;  /* 0x00008000000079c5 */ /* 0x000fe40000010000 */
[----:B------:R-:W-:-:S08]  /*12220*/  WARPGROUP.ARRIVE ;  /* 0x00000000000079c5 */ /* 0x000fd00000000000 */
[----:B------:R-:W-:Y:S03]  /*12230*/  QGMMA.64x128x32.F32.E4M3.E4M3 R24, R188, gdesc[UR4], R24, gsb0 ;  /* 0x01e00004bc187df3 */ /* 0x000fe60008000818 */
[----:B------:R-:W-:Y:S02]  /*12240*/  WARPGROUP.DEPBAR.LE gsb0, 0x0 ;  /* 0x00008000000079c5 */ /* 0x000fe40000010000 */
[----:B------:R0:W-:Y:S06]  /*12250*/  BAR.ARV R12, 0x100 ;  /* 0x0004000c0000751d */ /* 0x0001ec0000002000 */
[----:B------:R-:W-:Y:S05]  /*12260*/  @!P0 BRA `(.L_x_7529) ;  /* 0x0000000000048947 */ /* 0x000fea0003800000 */
[----:B------:R-:W-:Y:S01]  /*12270*/  BPT.TRAP 0x1 ;  /* 0x000000040000795c */ /* 0x000fe20000300000 */
.L_x_7529:
[----:B------:R-:W-:Y:S01]  /*12280*/  FMNMX.FTZ R14, R154, R169, !PT ;  /* 0x000000a99a0e7209 */ /* 0x000fe20007810000 */
[----:B------:R-:W1:Y:S01]  /*12290*/  S2R R189, SR_CgaCtaId ;  /* 0x0000000000bd7919 */ /* 0x000e620000008800 */
[----:B0-----:R-:W-:Y:S02]  /*122a0*/  FMNMX.FTZ R12, R152, R171, !PT ;  /* 0x000000ab980c7209 */ /* 0x001fe40007810000 */
        /* <DEDUP_REMOVED lines=77> */
[----:B------:R-:W-:-:S03]  /*12780*/  FMNMX.FTZ R15, R101, R12, !PT ;  /* 0x0000000c650f7209 */ /* 0x000fc60007810000 */
[----:B------:R-:W0:Y:S04]  /*12790*/  SHFL.BFLY PT, R13, R172, 0x2, 0x1f ;  /* 0x0c401f00ac0d7f89 */ /* 0x000e2800000e0000 */
[----:B------:R-:W2:Y:S01]  /*127a0*/  SHFL.BFLY PT, R12, R15, 0x2, 0x1f ;  /* 0x0c401f000f0c7f89 */ /* 0x000ea200000e0000 */
[----:B0-----:R-:W-:Y:S02]  /*127b0*/  FMNMX.FTZ R174, R172, R13, !PT ;  /* 0x0000000dacae7209 */ /* 0x001fe40007810000 */
[----:B--2---:R-:W-:-:S03]  /*127c0*/  FMNMX.FTZ R173, R15, R12, !PT ;  /* 0x0000000c0fad7209 */ /* 0x004fc60007810000 */
[----:B------:R-:W0:Y:S04]  /*127d0*/  SHFL.BFLY PT, R13, R174, 0x1, 0x1f ;  /* 0x0c201f00ae0d7f89 */ /* 0x000e2800000e0000 */
[----:B------:R-:W2:Y:S01]  /*127e0*/  SHFL.BFLY PT, R12, R173, 0x1, 0x1f ;  /* 0x0c201f00ad0c7f89 */ /* 0x000ea200000e0000 */
[----:B0-----:R-:W-:Y:S02]  /*127f0*/  FMNMX.FTZ R13, R174, R13, !PT ;  /* 0x0000000dae0d7209 */ /* 0x001fe40007810000 */
[----:B--2---:R-:W-:-:S03]  /*12800*/  FMNMX.FTZ R12, R173, R12, !PT ;  /* 0x0000000cad0c7209 */ /* 0x004fc60007810000 */
[----:B------:R-:W-:Y:S02]  /*12810*/  FADD.FTZ R169, -R13, R169 ;  /* 0x000000a90da97221 */ /* 0x000fe40000010100 */
[----:B------:R-:W-:-:S02]  /*12820*/  FADD.FTZ R171, -R12, R171 ;  /* 0x000000ab0cab7221 */ /* 0x000fc40000010100 */
[C---:B------:R-:W-:Y:S01]  /*12830*/  FMUL.FTZ R15, R2.reuse, R169 ;  /* 0x000000a9020f7220 */ /* 0x040fe20000410000 */
[----:B------:R-:W-:-:S01]  /*12840*/  FFMA.FTZ R169, R2, R12, -8 ;  /* 0xc100000002a97423 */ /* 0x000fc2000001000c */
[----:B------:R-:W-:-:S03]  /*12850*/  FMUL.FTZ R14, R2, R171 ;  /* 0x000000ab020e7220 */ /* 0x000fc60000410000 */
        /* <DEDUP_REMOVED lines=8> */
[C---:B------:R-:W-:Y:S01]  /*128e0*/  FFMA.FTZ R165, R2.reuse, R13, -8 ;  /* 0xc100000002a57423 */ /* 0x040fe2000001000d */
[----:B------:R-:W-:Y:S01]  /*128f0*/  MUFU.EX2 R14, R14 ;  /* 0x0000000e000e7308 */ /* 0x000fe20000000800 */
[----:B------:R-:W-:-:S01]  /*12900*/  FFMA.FTZ R136, R2, R136, -R169 ;  /* 0x0000008802887223 */ /* 0x000fc200000108a9 */
[C---:B------:R-:W-:Y:S01]  /*12910*/  FFMA.FTZ R137, R2.reuse, R137, -R169 ;  /* 0x0000008902897223 */ /* 0x040fe200000108a9 */
[----:B------:R-:W-:-:S01]  /*12920*/  FFMA.FTZ R154, R2, R154, -R165 ;  /* 0x0000009a029a7223 */ /* 0x000fc200000108a5 */
[C-C-:B------:R-:W-:Y:S01]  /*12930*/  FFMA.FTZ R155, R2.reuse, R155, -R165.reuse ;  /* 0x0000009b029b7223 */ /* 0x140fe200000108a5 */
[----:B------:R-:W-:-:S01]  /*12940*/  FFMA.FTZ R158, R2, R158, -R165 ;  /* 0x0000009e029e7223 */ /* 0x000fc200000108a5 */
[C---:B------:R-:W-:Y:S01]  /*12950*/  FFMA.FTZ R159, R2.reuse, R159, -R165 ;  /* 0x0000009f029f7223 */ /* 0x040fe200000108a5 */
        /* <DEDUP_REMOVED lines=35> */
[----:B------:R-:W-:-:S02]  /*12b90*/  IMAD R169, R197, 0x8, R18 ;  /* 0x00000008c5a97824 */ /* 0x000fc400078e0212 */
[----:B------:R-:W-:-:S01]  /*12ba0*/  FFMA.FTZ R162, R2, R162, -R165 ;  /* 0x000000a202a27223 */ /* 0x000fc200000108a5 */
[----:B------:R-:W-:Y:S01]  /*12bb0*/  FFMA.FTZ R163, R2, R163, -R165 ;  /* 0x000000a302a37223 */ /* 0x000fe200000108a5 */
[----:B0-----:R-:W-:-:S01]  /*12bc0*/  FFMA.FTZ R3, R14, R3, R171 ;  /* 0x000000030e037223 */ /* 0x001fc200000100ab */
[----:B------:R-:W-:Y:S02]  /*12bd0*/  VIADD R169, R169, 0x22840 ;  /* 0x00022840a9a97836 */ /* 0x000fe40000000000 */
[----:B--2---:R-:W-:-:S01]  /*12be0*/  FFMA.FTZ R20, R15, R20, R154 ;  /* 0x000000140f147223 */ /* 0x004fc2000001009a */
[----:B------:R-:W0:Y:S01]  /*12bf0*/  MUFU.EX2 R153, R153 ;  /* 0x0000009900997308 */ /* 0x000e220000000800 */
[----:B------:R-:W-:-:S01]  /*12c00*/  FFMA.FTZ R166, R2, R166, -R165 ;  /* 0x000000a602a67223 */ /* 0x000fc200000108a5 */
[----:B---3--:R-:W-:Y:S01]  /*12c10*/  FADD.FTZ R172, R152, R3 ;  /* 0x0000000398ac7221 */ /* 0x008fe20000010000 */
[----:B-1----:R-:W-:Y:S01]  /*12c20*/  PRMT R169, R189, 0x654, R169 ;  /* 0x00000654bda97816 */ /* 0x002fe200000000a9 */
[C-C-:B------:R-:W-:Y:S01]  /*12c30*/  FFMA.FTZ R167, R2.reuse, R167, -R165.reuse ;  /* 0x000000a702a77223 */ /* 0x140fe200000108a5 */
[----:B------:R-:W-:-:S01]  /*12c40*/  FFMA.FTZ R138, R2, R138, -R165 ;  /* 0x0000008a028a7223 */ /* 0x000fc200000108a5 */
[----:B------:R-:W-:Y:S01]  /*12c50*/  FFMA.FTZ R139, R2, R139, -R165 ;  /* 0x0000008b028b7223 */ /* 0x000fe200000108a5 */
[----:B------:R1:W-:Y:S01]  /*12c60*/  SYNCS.ARRIVE.TRANS64.RED.A1T0 RZ, [R169+URZ], RZ ;  /* 0x000000ffa9ff79a7 */ /* 0x0003e2000810043f */
[----:B------:R-:W2:Y:S01]  /*12c70*/  MUFU.EX2 R158, R158 ;  /* 0x0000009e009e7308 */ /* 0x000ea20000000800 */
[----:B----4-:R-:W-:-:S01]  /*12c80*/  FADD.FTZ R3, R155, R20 ;  /* 0x000000149b037221 */ /* 0x010fc20000010000 */
[C-C-:B------:R-:W-:Y:S01]  /*12c90*/  FFMA.FTZ R142, R2.reuse, R142, -R165.reuse ;  /* 0x0000008e028e7223 */ /* 0x140fe200000108a5 */
[----:B------:R-:W-:-:S01]  /*12ca0*/  FFMA.FTZ R143, R2, R143, -R165 ;  /* 0x0000008f028f7223 */ /* 0x000fc200000108a5 */
[C-C-:B------:R-:W-:Y:S01]  /*12cb0*/  FFMA.FTZ R146, R2.reuse, R146, -R165.reuse ;  /* 0x0000009202927223 */ /* 0x140fe200000108a5 */
[----:B------:R-:W-:-:S01]  /*12cc0*/  FFMA.FTZ R147, R2, R147, -R165 ;  /* 0x0000009302937223 */ /* 0x000fc200000108a5 */
[C-C-:B------:R-:W-:Y:S01]  /*12cd0*/  FFMA.FTZ R150, R2.reuse, R150, -R165.reuse ;  /* 0x0000009602967223 */ /* 0x140fe200000108a5 */
[----:B-1----:R-:W-:-:S01]  /*12ce0*/  FFMA.FTZ R169, R2, R130, -R165 ;  /* 0x0000008202a97223 */ /* 0x002fc200000108a5 */
        /* <DEDUP_REMOVED lines=25> */
[----:B------:R-:W-:-:S01]  /*12e80*/  FFMA.FTZ R99, R2, R99, -R165 ;  /* 0x0000006302637223 */ /* 0x000fc200000108a5 */
[C-C-:B------:R-:W-:Y:S01]  /*12e90*/  FFMA.FTZ R102, R2.reuse, R102, -R165.reuse ;  /* 0x0000006602667223 */ /* 0x140fe200000108a5 */
[----:B------:R-:W-:-:S01]  /*12ea0*/  FFMA.FTZ R103, R2, R103, -R165 ;  /* 0x0000006702677223 */ /* 0x000fc200000108a5 */
[----:B0-----:R-:W-:Y:S01]  /*12eb0*/  FADD.FTZ R165, R153, R172 ;  /* 0x000000ac99a57221 */ /* 0x001fe20000010000 */
[----:B--2---:R-:W-:-:S03]  /*12ec0*/  FADD.FTZ R20, R158, R3 ;  /* 0x000000039e147221 */ /* 0x004fc60000010000 */
[----:B------:R-:W0:Y:S01]  /*12ed0*/  MUFU.EX2 R160, R160 ;  /* 0x000000a000a07308 */ /* 0x000e220000000800 */
[----:B-1----:R-:W-:-:S01]  /*12ee0*/  FADD.FTZ R172, R156, R165 ;  /* 0x000000a59cac7221 */ /* 0x002fc20000010000 */
[----:B---3--:R-:W-:-:S03]  /*12ef0*/  FADD.FTZ R3, R159, R20 ;  /* 0x000000149f037221 */ /* 0x008fc60000010000 */
[----:B----4-:R-:W-:-:S03]  /*12f00*/  FADD.FTZ R165, R157, R172 ;  /* 0x000000ac9da57221 */ /* 0x010fc60000010000 */
[----:B------:R-:W1:Y:S01]  /*12f10*/  MUFU.EX2 R163, R163 ;  /* 0x000000a300a37308 */ /* 0x000e620000000800 */
[----:B-----5:R-:W-:-:S07]  /*12f20*/  FADD.FTZ R20, R162, R3 ;  /* 0x00000003a2147221 */ /* 0x020fce0000010000 */
        /* <DEDUP_REMOVED lines=140> */
.L_x_7530:
[----:B------:R-:W-:Y:S01]  /*137f0*/  F2FP.SATFINITE.E4M3.F32.PACK_AB_MERGE_C R93, R93, R92, RZ ;  /* 0x0000005c5d5d723e */ /* 0x000fe200048070ff */
[----:B------:R-:W-:Y:S01]  /*13800*/  IMAD R92, R220, 0x8, R18 ;  /* 0x00000008dc5c7824 */ /* 0x000fe200078e0212 */
[----:B------:R-:W-:Y:S01]  /*13810*/  ISETP.GT.AND P1, PT, R21, RZ, PT ;  /* 0x000000ff1500720c */ /* 0x000fe20003f24270 */
[-C--:B------:R-:W-:Y:S01]  /*13820*/  FMUL.FTZ R24, R24, R14.reuse ;  /* 0x0000000e18187220 */ /* 0x080fe20000410000 */
[----:B------:R-:W-:Y:S01]  /*13830*/  F2FP.SATFINITE.E4M3.F32.PACK_AB_MERGE_C R153, R156, R153, RZ ;  /* 0x000000999c99723e */ /* 0x000fe200048070ff */
[-C--:B------:R-:W-:Y:S01]  /*13840*/  FMUL.FTZ R25, R25, R14.reuse ;  /* 0x0000000e19197220 */ /* 0x080fe20000410000 */
[----:B------:R-:W-:Y:S01]  /*13850*/  IADD3 R92, R92, 0x22860, RZ ;  /* 0x000228605c5c7810 */ /* 0x000fe20007ffe0ff */
[----:B------:R-:W-:Y:S01]  /*13860*/  FMUL.FTZ R28, R28, R14 ;  /* 0x0000000e1c1c7220 */ /* 0x000fe20000410000 */
[----:B------:R-:W-:Y:S01]  /*13870*/  F2FP.SATFINITE.E4M3.F32.PACK_AB_MERGE_C R158, R159, R158, RZ ;  /* 0x0000009e9f9e723e */ /* 0x000fe200048070ff */
[-C--:B------:R-:W-:Y:S01]  /*13880*/  FMUL.FTZ R29, R29, R14.reuse ;  /* 0x0000000e1d1d7220 */ /* 0x080fe20000410000 */
[----:B------:R-:W-:Y:S01]  /*13890*/  PRMT R92, R189, 0x654, R92 ;  /* 0x00000654bd5c7816 */ /* 0x000fe2000000005c */
[-C--:B------:R-:W-:Y:S01]  /*138a0*/  FMUL.FTZ R32, R32, R14.reuse ;  /* 0x0000000e20207220 */ /* 0x080fe20000410000 */
        /* <DEDUP_REMOVED lines=100> */
[----:B------:R-:W-:Y:S02]  /*13ef0*/  IMAD.MOV.U32 R171, RZ, RZ, R12 ;  /* 0x000000ffffab7224 */ /* 0x000fe400078e000c */
[----:B------:R-:W-:Y:S01]  /*13f00*/  IMAD.MOV.U32 R222, RZ, RZ, R199 ;  /* 0x000000ffffde7224 */ /* 0x000fe200078e00c7 */
[----:B0-----:R-:W-:Y:S06]  /*13f10*/  @P1 BRA `(.L_x_7531) ;  /* 0xffffffd000941947 */ /* 0x001fec000383ffff */
.L_x_7519:
[----:B------:R-:W-:Y:S05]  /*13f20*/  WARPSYNC.ALL ;  /* 0x0000000000007948 */ /* 0x000fea0003800000 */
[----:B------:R-:W-:Y:S06]  /*13f30*/  BAR.ARV 0x8, 0x180 ;  /* 0x0206000000007b1d */ /* 0x000fec0000002000 */
[----:B------:R-:W-:Y:S05]  /*13f40*/  @!P0 BRA `(.L_x_7532) ;  /* 0x0000000000048947 */ /* 0x000fea0003800000 */
[----:B------:R-:W-:Y:S01]  /*13f50*/  BPT.TRAP 0x1 ;  /* 0x000000040000795c */ /* 0x000fe20000300000 */
.L_x_7532:
[----:B------:R-:W-:Y:S01]  /*13f60*/  IMAD R11, R197, 0x8, R18 ;  /* 0x00000008c50b7824 */ /* 0x000fe200078e0212 */
[----:B------:R-:W-:-:S04]  /*13f70*/  SHF.L.U32 R0, R199, 0x1f, RZ ;  /* 0x0000001fc7007819 */ /* 0x000fc800000006ff */
[----:B------:R0:W1:Y:S01]  /*13f80*/  SYNCS.PHASECHK.TRANS64.TRYWAIT P1, [R11+URZ+0x22850], R0 ;  /* 0x022850000b0075a7 */ /* 0x000062000802017f */
[----:B------:R-:W-:Y:S05]  /*13f90*/  @!P0 BRA `(.L_x_7533) ;  /* 0x0000000000048947 */ /* 0x000fea0003800000 */
[----:B------:R-:W-:Y:S01]  /*13fa0*/  BPT.TRAP 0x1 ;  /* 0x000000040000795c */ /* 0x000fe20000300000 */
.L_x_7533:
[----:B------:R-:W-:-:S05]  /*13fb0*/  VIADD R18, R18, 0x400 ;  /* 0x0000040012127836 */ /* 0x000fca0000000000 */
[----:B------:R-:W-:-:S04]  /*13fc0*/  SHF.R.U32.HI R18, RZ, 0x4, R18 ;  /* 0x00000004ff127819 */ /* 0x000fc80000011612 */
[----:B------:R-:W-:-:S04]  /*13fd0*/  LOP3.LUT R18, R18, 0x3fff, RZ, 0xc0, !PT ;  /* 0x00003fff12127812 */ /* 0x000fc800078ec0ff */
[----:B------:R-:W-:Y:S01]  /*13fe0*/  LOP3.LUT R18, R18, 0x10000, RZ, 0xfc, !PT ;  /* 0x0001000012127812 */ /* 0x000fe200078efcff */
[----:B-1----:R-:W-:Y:S06]  /*13ff0*/  @P1 BRA `(.L_x_7534) ;  /* 0x0000000000081947 */ /* 0x002fec0003800000 */
[----:B------:R-:W1:Y:S02]  /*14000*/  SYNCS.PHASECHK.TRANS64.TRYWAIT P1, [R11+URZ+0x22850], R0 ;  /* 0x022850000b0075a7 */ /* 0x000e64000802017f */
[----:B-1----:R-:W-:Y:S05]  /*14010*/  @!P1 BRA `(.L_x_7535) ;  /* 0x000000c0000c9947 */ /* 0x002fea0003800000 */
.L_x_7534:
[----:B------:R-:W-:Y:S01]  /*14020*/  IMAD R4, R197, 0x500, R18 ;  /* 0x00000500c5047824 */ /* 0x000fe200078e0212 */
[----:B------:R-:W-:Y:S05]  /*14030*/  WARPSYNC.ALL ;  /* 0x0000000000007948 */ /* 0x000fea0003800000 */
[----:B------:R-:W-:Y:S01]  /*14040*/  IMAD.MOV.U32 R5, RZ, RZ, -0x3ffffff0 ;  /* 0xc0000010ff057424 */ /* 0x000fe200078e00ff */
[C---:B------:R-:W-:Y:S01]  /*14050*/  R2UR UR6, R4.reuse ;  /* 0x00000000040672ca */ /* 0x040fe200000e0000 */
[----:B------:R-:W-:Y:S01]  /*14060*/  WARPGROUP.ARRIVE ;  /* 0x00000000000079c5 */ /* 0x000fe20000000000 */
[C---:B------:R-:W-:Y:S01]  /*14070*/  VIADD R6, R4.reuse, 0x100 ;  /* 0x0000010004067836 */ /* 0x040fe20000000000 */
[----:B------:R-:W-:Y:S01]  /*14080*/  MOV R7, 0xc0000010 ;  /* 0xc000001000077802 */ /* 0x000fe20000000f00 */
[----:B------:R-:W-:Y:S01]  /*14090*/  ULDC.64 UR4, c[0x0][0x9a0] ;  /* 0x0002680000047ab9 */ /* 0x000fe20000000a00 */
[----:B------:R-:W-:Y:S01]  /*140a0*/  R2UR UR7, R5 ;  /* 0x00000000050772ca */ /* 0x000fe200000e0000 */
[----:B------:R-:W-:Y:S01]  /*140b0*/  VIADD R14, R4, 0x200 ;  /* 0x00000200040e7836 */ /* 0x000fe20000000000 */
[----:B------:R-:W-:-:S04]  /*140c0*/  ISETP.NE.U32.AND P1, PT, RZ, UR4, PT ;  /* 0x00000004ff007c0c */ /* 0x000fc8000bf25070 */
[----:B------:R-:W-:-:S07]  /*140d0*/  ISETP.NE.AND.EX P1, PT, RZ, UR5, PT, P1 ;  /* 0x00000005ff007c0c */ /* 0x000fce000bf25310 */
[----:B------:R-:W-:Y:S01]  /*140e0*/  QGMMA.64x128x32.F32.E4M3.E4M3 R24, R172, gdesc[UR4], R24, gsb0 ;  /* 0x01e00004ac187df3 */ /* 0x000fe20008000818 */
[----:B------:R-:W-:Y:S02]  /*140f0*/  R2UR UR6, R6 ;  /* 0x00000000060672ca */ /* 0x000fe400000e0000 */
[----:B------:R-:W-:-:S03]  /*14100*/  R2UR UR7, R7 ;  /* 0x00000000070772ca */ /* 0x000fc600000e0000 */
[----:B------:R-:W0:Y:S01]  /*14110*/  @P1 LDC.64 R6, c[0x0][0x9c8] ;  /* 0x00027200ff061b82 */ /* 0x000e220000000a00 */
[----:B------:R-:W-:-:S07]  /*14120*/  @P1 SHF.R.S32.HI R15, RZ, 0x1f, R170 ;  /* 0x0000001fff0f1819 */ /* 0x000fce00000114aa */
[----:B------:R-:W2:Y:S01]  /*14130*/  @P1 LDC.64 R8, c[0x0][0x9d0] ;  /* 0x00027400ff081b82 */ /* 0x000ea20000000a00 */
[----:B01----:R-:W-:-:S04]  /*14140*/  @P1 IMAD R0, R214, R6, RZ ;  /* 0x00000006d6001224 */ /* 0x003fc800078e02ff */
[C---:B------:R-:W-:Y:S02]  /*14150*/  @P1 IMAD R5, R207.reuse, R7, R0 ;  /* 0x00000007cf051224 */ /* 0x040fe400078e0200 */
[----:B------:R-:W-:-:S04]  /*14160*/  @P1 IMAD.WIDE.U32 R6, R207, R6, RZ ;  /* 0x00000006cf061225 */ /* 0x000fc800078e00ff */
[-C--:B--2---:R-:W-:Y:S01]  /*14170*/  @P1 IMAD R0, R15, R8.reuse, RZ ;  /* 0x000000080f001224 */ /* 0x084fe200078e02ff */
[----:B------:R-:W-:Y:S01]  /*14180*/  MOV R15, 0xc0000010 ;  /* 0xc0000010000f7802 */ /* 0x000fe20000000f00 */
[----:B------:R-:W-:Y:S02]  /*14190*/  @P1 IMAD.IADD R7, R7, 0x1, R5 ;  /* 0x0000000107071824 */ /* 0x000fe400078e0205 */
[C---:B------:R-:W-:Y:S02]  /*141a0*/  @P1 IMAD R5, R170.reuse, R9, R0 ;  /* 0x00000009aa051224 */ /* 0x040fe400078e0200 */
[----:B------:R-:W-:-:S04]  /*141b0*/  @P1 IMAD.WIDE.U32 R6, R170, R8, R6 ;  /* 0x00000008aa061225 */ /* 0x000fc800078e0006 */
[----:B------:R-:W-:Y:S01]  /*141c0*/  @P1 IMAD.IADD R5, R7, 0x1, R5 ;  /* 0x0000000107051824 */ /* 0x000fe200078e0205 */
[----:B------:R-:W-:Y:S01]  /*141d0*/  @P1 LEA R8, P2, R6, UR4, 0x2 ;  /* 0x0000000406081c11 */ /* 0x000fe2000f8410ff */
[----:B------:R-:W-:-:S03]  /*141e0*/  IMAD.MOV.U32 R0, RZ, RZ, 0x3f800000 ;  /* 0x3f800000ff007424 */ /* 0x000fc600078e00ff */
[----:B------:R-:W-:-:S05]  /*141f0*/  @P1 LEA.HI.X R9, R6, UR5, R5, 0x2, P2 ;  /* 0x0000000506091c11 */ /* 0x000fca00090f1405 */
[----:B------:R0:W2:Y:S01]  /*14200*/  @P1 LDG.E R0, desc[UR60][R8.64] ;  /* 0x0000003c08001981 */ /* 0x0000a2000c1e1900 */
[----:B------:R-:W-:Y:S02]  /*14210*/  WARPGROUP.DEPBAR.LE gsb0, 0x0 ;  /* 0x00008000000079c5 */ /* 0x000fe40000010000 */
[----:B------:R-:W-:-:S06]  /*14220*/  WARPGROUP.ARRIVE ;  /* 0x00000000000079c5 */ /* 0x000fcc0000000000 */
[----:B------:R-:W-:Y:S01]  /*14230*/  QGMMA.64x128x32.F32.E4M3.E4M3 R24, R176, gdesc[UR4], R24, gsb0 ;  /* 0x01e00004b0187df3 */ /* 0x000fe20008000818 */
[----:B------:R-:W-:Y:S02]  /*14240*/  R2UR UR6, R14 ;  /* 0x000000000e0672ca */ /* 0x000fe400000e0000 */
[----:B------:R-:W-:Y:S01]  /*14250*/  R2UR UR7, R15 ;  /* 0x000000000f0772ca */ /* 0x000fe200000e0000 */
[----:B------:R-:W-:Y:S02]  /*14260*/  VIADD R6, R4, 0x300 ;  /* 0x0000030004067836 */ /* 0x000fe40000000000 */
[----:B------:R-:W-:Y:S01]  /*14270*/  IMAD.MOV.U32 R7, RZ, RZ, -0x3ffffff0 ;  /* 0xc0000010ff077424 */ /* 0x000fe200078e00ff */
[----:B------:R-:W-:Y:S02]  /*14280*/  WARPGROUP.DEPBAR.LE gsb0, 0x0 ;  /* 0x00008000000079c5 */ /* 0x000fe40000010000 */
[----:B------:R-:W-:-:S07]  /*14290*/  WARPGROUP.ARRIVE ;  /* 0x00000000000079c5 */ /* 0x000fce0000000000 */
[----:B------:R-:W-:Y:S01]  /*142a0*/  QGMMA.64x128x32.F32.E4M3.E4M3 R24, R180, gdesc[UR4], R24, gsb0 ;  /* 0x01e00004b4187df3 */ /* 0x000fe20008000818 */
        /* <DEDUP_REMOVED lines=8> */
[----:B------:R-:W-:Y:S01]  /*14330*/  QGMMA.64x128x32.F32.E4M3.E4M3 R24, R184, gdesc[UR4], R24, gsb0 ;  /* 0x01e00004b8187df3 */ /* 0x000fe20008000818 */
[----:B------:R-:W-:Y:S02]  /*14340*/  R2UR UR6, R4 ;  /* 0x00000000040672ca */ /* 0x000fe400000e0000 */
[----:B------:R-:W-:Y:S01]  /*14350*/  R2UR UR7, R5 ;  /* 0x00000000050772ca */ /* 0x000fe200000e0000 */
[----:B-1----:R-:W-:-:S01]  /*14360*/  FADD.FTZ R6, R6, R3 ;  /* 0x0000000306067221 */ /* 0x002fc20000010000 */
[----:B---3--:R-:W-:-:S04]  /*14370*/  FADD.FTZ R7, R7, R20 ;  /* 0x0000001407077221 */ /* 0x008fc80000010000 */
[----:B------:R-:W0:Y:S04]  /*14380*/  SHFL.BFLY PT, R5, R6, 0x1, 0x1f ;  /* 0x0c201f0006057f89 */ /* 0x000e2800000e0000 */
[----:B------:R-:W1:Y:S01]  /*14390*/  SHFL.BFLY PT, R4, R7, 0x1, 0x1f ;  /* 0x0c201f0007047f89 */ /* 0x000e6200000e0000 */
[----:B------:R-:W-:Y:S01]  /*143a0*/  MOV R3, RZ ;  /* 0x000000ff00037202 */ /* 0x000fe20000000f00 */
        /* <DEDUP_REMOVED lines=29> */
.L_x_7536:
[----:B------:R-:W0:Y:S01]  /*14580*/  S2R R4, SR_CgaCtaId ;  /* 0x0000000000047919 */ /* 0x000e220000008800 */
[----:B------:R-:W-:Y:S01]  /*14590*/  VIADD R0, R11, 0x22860 ;  /* 0x000228600b007836 */ /* 0x000fe20000000000 */
[----:B------:R-:W-:Y:S01]  /*145a0*/  IADD3 R197, R197, 0x1, RZ ;  /* 0x00000001c5c57810 */ /* 0x000fe20007ffe0ff */
        /* <DEDUP_REMOVED lines=29> */
[----:B0-----:R-:W-:Y:S01]  /*14780*/  PRMT R0, R4, 0x654, R0 ;  /* 0x0000065404007816 */ /* 0x001fe20000000000 */
        /* <DEDUP_REMOVED lines=40> */
[----:B------:R-:W-:Y:S01]  /*14a10*/  VIADD R213, R213, 0x1 ;  /* 0x00000001d5d57836 */ /* 0x000fe20000000000 */
[----:B------:R-:W-:-:S07]  /*14a20*/  SEL R197, R197, RZ, P1 ;  /* 0x000000ffc5c57207 */ /* 0x000fce0000800000 */
.L_x_7482:
[----:B------:R-:W-:Y:S05]  /*14a30*/  WARPSYNC.ALL ;  /* 0x0000000000007948 */ /* 0x000fea0003800000 */
[----:B------:R-:W0:Y:S01]  /*14a40*/  S2R R0, SR_CgaCtaId ;  /* 0x0000000000007919 */ /* 0x000e220000008800 */
[----:B------:R-:W-:Y:S01]  /*14a50*/  MOV R18, 0x400 ;  /* 0x0000040000127802 */ /* 0x000fe20000000f00 */
[----:B------:R-:W-:Y:S01]  /*14a60*/  BSSY B0, `(.L_x_7537) ;  /* 0x0000276000007945 */ /* 0x000fe20003800000 */
[----:B------:R-:W-:Y:S02]  /*14a70*/  BAR.SYNC.DEFER_BLOCKING 0x5, 0x180 ;  /* 0x0146000000007b1d */ /* 0x000fe40000010000 */
[----:B0-----:R-:W-:-:S05]  /*14a80*/  LEA R18, R0, R18, 0x18 ;  /* 0x0000001200127211 */ /* 0x001fca00078ec0ff */
[----:B------:R0:W1:Y:S01]  /*14a90*/  LDS.128 R168, [R18+0x228d0] ;  /* 0x0228d00012a87984 */ /* 0x0000620000000c00 */
[----:B------:R-:W-:Y:S06]  /*14aa0*/  BAR.ARV 0x4, 0x180 ;  /* 0x0106000000007b1d */ /* 0x000fec0000002000 */
[----:B------:R-:W-:Y:S05]  /*14ab0*/  @P0 BRA `(.L_x_7538) ;  /* 0x0000001800c80947 */ /* 0x000fea0003800000 */
[----:B------:R-:W2:Y:S01]  /*14ac0*/  S2R R50, SR_TID.X ;  /* 0x0000000000327919 */ /* 0x000ea20000002100 */
[----:B------:R-:W-:Y:S01]  /*14ad0*/  ULDC.64 UR4, c[0x4][0xa8] ;  /* 0x01002a0000047ab9 */ /* 0x000fe20000000a00 */
[----:B-----5:R-:W3:Y:S01]  /*14ae0*/  LDL R24, [R1+0x14] ;  /* 0x0000140001187983 */ /* 0x020ee20000100800 */
[----:B--2---:R-:W-:-:S05]  /*14af0*/  IMAD.SHL.U32 R0, R50, 0x4, RZ ;  /* 0x0000000432007824 */ /* 0x004fca00078e00ff */
[----:B------:R-:W-:-:S04]  /*14b00*/  LOP3.LUT R0, R0, 0xc, RZ, 0xc0, !PT ;  /* 0x0000000c00007812 */ /* 0x000fc800078ec0ff */
[----:B------:R-:W-:-:S05]  /*14b10*/  IADD3 R2, P0, R0, UR4, RZ ;  /* 0x0000000400027c10 */ /* 0x000fca000ff1e0ff */
[----:B------:R-:W-:-:S05]  /*14b20*/  IMAD.X R3, RZ, RZ, UR5, P0 ;  /* 0x00000005ff037e24 */ /* 0x000fca00080e06ff */
[----:B------:R2:W4:Y:S01]  /*14b30*/  LDG.E.CONSTANT R0, desc[UR60][R2.64] ;  /* 0x0000003c02007981 */ /* 0x000522000c1e9900 */
[----:B------:R-:W-:Y:S01]  /*14b40*/  F2FP.BF16.F32.PACK_AB R60, R60, R61 ;  /* 0x0000003d3c3c723e */ /* 0x000fe200000010ff */
[----:B------:R-:W-:Y:S01]  /*14b50*/  UMOV UR4, 0xffffffff ;  /* 0xffffffff00047882 */ /* 0x000fe20000000000 */
[----:B------:R-:W-:Y:S01]  /*14b60*/  F2FP.BF16.F32.PACK_AB R61, R42, R43 ;  /* 0x0000002b2a3d723e */ /* 0x000fe200000010ff */
[----:B------:R-:W0:Y:S01]  /*14b70*/  S2R R25, SR_SWINHI ;  /* 0x0000000000197919 */ /* 0x000e220000002f00 */
        /* <DEDUP_REMOVED lines=14> */
[----:B--2---:R-:W-:Y:S02]  /*14c60*/  LOP3.LUT P0, R2, R50, 0x3, RZ, 0xc0, !PT ;  /* 0x0000000332027812 */ /* 0x004fe4000780c0ff */
[----:B------:R-:W-:-:S02]  /*14c70*/  F2FP.BF16.F32.PACK_AB R101, R101, R102 ;  /* 0x000000666565723e */ /* 0x000fc400000010ff */
[----:B------:R-:W-:Y:S02]  /*14c80*/  MOV R54, R18 ;  /* 0x0000001200367202 */ /* 0x000fe40000000f00 */
[----:B0-----:R-:W-:Y:S02]  /*14c90*/  MOV R55, R25 ;  /* 0x0000001900377202 */ /* 0x001fe40000000f00 */
[----:B------:R-:W-:Y:S02]  /*14ca0*/  F2FP.BF16.F32.PACK_AB R100, R99, R100 ;  /* 0x000000646364723e */ /* 0x000fe400000010ff */
[----:B------:R-:W-:Y:S02]  /*14cb0*/  ISETP.EQ.OR P0, PT, R2, 0x3, !P0 ;  /* 0x000000030200780c */ /* 0x000fe40004702670 */
        /* <DEDUP_REMOVED lines=15> */
[----:B------:R-:W-:Y:S01]  /*14db0*/  SEL R3, R100, R101, P0 ;  /* 0x0000006564037207 */ /* 0x000fe20000000000 */
[----:B---3--:R-:W-:-:S03]  /*14dc0*/  IMAD.WIDE R4, R24, 0x2, R54 ;  /* 0x0000000218047825 */ /* 0x008fc600078e0236 */
[C---:B------:R-:W-:Y:S02]  /*14dd0*/  IADD3 R7, P5, R4.reuse, 0x4060, RZ ;  /* 0x0000406004077810 */ /* 0x040fe40007fbe0ff */
[C---:B------:R-:W-:Y:S02]  /*14de0*/  IADD3 R9, P1, R4.reuse, 0x4040, RZ ;  /* 0x0000404004097810 */ /* 0x040fe40007f3e0ff */
[----:B------:R-:W-:Y:S02]  /*14df0*/  LOP3.LUT R6, R7, 0x380, RZ, 0xc0, !PT ;  /* 0x0000038007067812 */ /* 0x000fe400078ec0ff */
[----:B------:R-:W-:Y:S02]  /*14e00*/  LOP3.LUT R8, R9, 0x380, RZ, 0xc0, !PT ;  /* 0x0000038009087812 */ /* 0x000fe400078ec0ff */
[----:B------:R-:W-:Y:S02]  /*14e10*/  IADD3 R15, P3, R4, 0x4000, RZ ;  /* 0x00004000040f7810 */ /* 0x000fe40007f7e0ff */
[----:B------:R-:W-:-:S02]  /*14e20*/  SHF.R.U64 R6, R6, 0x3, RZ ;  /* 0x0000000306067819 */ /* 0x000fc400000012ff */
[----:B------:R-:W-:Y:S02]  /*14e30*/  SHF.R.U64 R8, R8, 0x3, RZ ;  /* 0x0000000308087819 */ /* 0x000fe400000012ff */
[----:B------:R-:W-:Y:S02]  /*14e40*/  LOP3.LUT R14, R15, 0x380, RZ, 0xc0, !PT ;  /* 0x000003800f0e7812 */ /* 0x000fe400078ec0ff */
[----:B------:R-:W-:Y:S01]  /*14e50*/  LOP3.LUT R6, R6, R7, RZ, 0x3c, !PT ;  /* 0x0000000706067212 */ /* 0x000fe200078e3cff */
[----:B------:R-:W-:Y:S01]  /*14e60*/  IMAD.X R7, RZ, RZ, R5, P5 ;  /* 0x000000ffff077224 */ /* 0x000fe200028e0605 */
[----:B------:R-:W-:Y:S02]  /*14e70*/  LOP3.LUT R8, R8, R9, RZ, 0x3c, !PT ;  /* 0x0000000908087212 */ /* 0x000fe400078e3cff */
[----:B------:R-:W-:Y:S02]  /*14e80*/  SHF.R.U64 R14, R14, 0x3, RZ ;  /* 0x000000030e0e7819 */ /* 0x000fe400000012ff */
[----:B------:R-:W-:-:S02]  /*14e90*/  IADD3 R11, P2, R4, 0x4020, RZ ;  /* 0x00004020040b7810 */ /* 0x000fc40007f5e0ff */
[C---:B------:R-:W-:Y:S02]  /*14ea0*/  IADD3 R21, P4, R4.reuse, 0x60, RZ ;  /* 0x0000006004157810 */ /* 0x040fe40007f9e0ff */
[C---:B------:R-:W-:Y:S02]  /*14eb0*/  IADD3 R25, P5, R4.reuse, 0x40, RZ ;  /* 0x0000004004197810 */ /* 0x040fe40007fbe0ff */
[----:B------:R-:W-:Y:S02]  /*14ec0*/  IADD3.X R9, RZ, R5, RZ, P1, !PT ;  /* 0x00000005ff097210 */ /* 0x000fe40000ffe4ff */
[----:B------:R-:W-:Y:S02]  /*14ed0*/  IADD3 R27, P1, R4, 0x20, RZ ;  /* 0x00000020041b7810 */ /* 0x000fe40007f3e0ff */
[----:B------:R-:W-:Y:S02]  /*14ee0*/  LOP3.LUT R14, R14, R15, RZ, 0x3c, !PT ;  /* 0x0000000f0e0e7212 */ /* 0x000fe400078e3cff */
        /* <DEDUP_REMOVED lines=19> */
[-C--:B------:R-:W-:Y:S02]  /*15020*/  IADD3.X R27, RZ, R5.reuse, RZ, P1, !PT ;  /* 0x00000005ff1b7210 */ /* 0x080fe40000ffe4ff */
        /* <DEDUP_REMOVED lines=26> */
[----:B------:R-:W0:Y:S01]  /*151d0*/  SHFL.IDX PT, R10, R5, R0, 0x1c1f ;  /* 0x001c1f00050a7589 */ /* 0x000e2200000e0000 */
        /* <DEDUP_REMOVED lines=23> */
[----:B------:R-:W4:Y:S01]  /*15350*/  SHFL.IDX PT, R38, R33, R0, 0x1c1f ;  /* 0x001c1f0021267589 */ /* 0x000f2200000e0000 */
[----:B------:R-:W-:Y:S02]  /*15360*/  SEL R73, R75, R34, P0 ;  /* 0x000000224b497207 */ /* 0x000fe40000000000 */
[----:B------:R-:W-:Y:S01]  /*15370*/  SEL R75, R77, R42, P0 ;  /* 0x0000002a4d4b7207 */ /* 0x000fe20000000000 */
[----:B------:R-:W5:Y:S01]  /*15380*/  SHFL.IDX PT, R30, R25, R0, 0x1c1f ;  /* 0x001c1f00191e7589 */ /* 0x000f6200000e0000 */
[----:B------:R-:W-:-:S02]  /*15390*/  SEL R77, R42, R77, P0 ;  /* 0x0000004d2a4d7207 */ /* 0x000fc40000000000 */
[----:B0-----:R-:W-:Y:S01]  /*153a0*/  SEL R8, R10, R7, P0 ;  /* 0x000000070a087207 */ /* 0x001fe20000000000 */
[----:B------:R-:W0:Y:S01]  /*153b0*/  SHFL.IDX PT, R34, R29, R0, 0x1c1f ;  /* 0x001c1f001d227589 */ /* 0x000e2200000e0000 */
[----:B------:R-:W-:Y:S02]  /*153c0*/  SEL R4, R6, R3, P0 ;  /* 0x0000000306047207 */ /* 0x000fe40000000000 */
[----:B------:R-:W-:Y:S01]  /*153d0*/  SEL R10, R7, R10, P0 ;  /* 0x0000000a070a7207 */ /* 0x000fe20000000000 */
[----:B------:R-:W1:Y:S01]  /*153e0*/  SHFL.IDX PT, R42, R41, R0, 0x1c1f ;  /* 0x001c1f00292a7589 */ /* 0x000e6200000e0000 */
[----:B--2---:R-:W-:Y:S02]  /*153f0*/  SEL R24, R26, R21, P0 ;  /* 0x000000151a187207 */ /* 0x004fe40000000000 */
[----:B---3--:R-:W-:Y:S01]  /*15400*/  SEL R12, R37, R20, P0 ;  /* 0x00000014250c7207 */ /* 0x008fe20000000000 */
[----:B------:R-:W-:Y:S01]  /*15410*/  SHFL.IDX PT, R49, R49, R0, 0x1c1f ;  /* 0x001c1f0031317589 */ /* 0x000fe200000e0000 */
[----:B------:R-:W-:-:S02]  /*15420*/  SEL R14, R20, R37, P0 ;  /* 0x00000025140e7207 */ /* 0x000fc40000000000 */
[----:B------:R-:W-:Y:S01]  /*15430*/  SEL R6, R3, R6, P0 ;  /* 0x0000000603067207 */ /* 0x000fe20000000000 */
[----:B------:R-:W-:Y:S01]  /*15440*/  SHFL.IDX PT, R53, R53, R0, 0x1c1f ;  /* 0x001c1f0035357589 */ /* 0x000fe200000e0000 */
[----:B------:R-:W-:-:S03]  /*15450*/  SEL R26, R21, R26, P0 ;  /* 0x0000001a151a7207 */ /* 0x000fc60000000000 */
[----:B------:R-:W-:Y:S01]  /*15460*/  SHFL.IDX PT, R59, R59, R0, 0x1c1f ;  /* 0x001c1f003b3b7589 */ /* 0x000fe200000e0000 */
[----:B----4-:R-:W-:Y:S02]  /*15470*/  SEL R36, R38, R35, P0 ;  /* 0x0000002326247207 */ /* 0x010fe40000000000 */
[----:B------:R-:W-:Y:S01]  /*15480*/  SEL R38, R35, R38, P0 ;  /* 0x0000002623267207 */ /* 0x000fe20000000000 */
[----:B------:R-:W-:Y:S01]  /*15490*/  SHFL.IDX PT, R63, R63, R0, 0x1c1f ;  /* 0x001c1f003f3f7589 */ /* 0x000fe200000e0000 */
[----:B-----5:R-:W-:Y:S02]  /*154a0*/  SEL R28, R30, R27, P0 ;  /* 0x0000001b1e1c7207 */ /* 0x020fe40000000000 */
[----:B------:R-:W-:Y:S01]  /*154b0*/  SEL R30, R27, R30, P0 ;  /* 0x0000001e1b1e7207 */ /* 0x000fe20000000000 */
[----:B------:R-:W-:Y:S01]  /*154c0*/  SHFL.IDX PT, R67, R67, R0, 0x1c1f ;  /* 0x001c1f0043437589 */ /* 0x000fe200000e0000 */
[----:B0-----:R-:W-:Y:S02]  /*154d0*/  SEL R32, R34, R31, P0 ;  /* 0x0000001f22207207 */ /* 0x001fe40000000000 */
[----:B------:R-:W-:Y:S01]  /*154e0*/  SEL R34, R31, R34, P0 ;  /* 0x000000221f227207 */ /* 0x000fe20000000000 */
[----:B------:R-:W-:Y:S01]  /*154f0*/  SHFL.IDX PT, R71, R71, R0, 0x1c1f ;  /* 0x001c1f0047477589 */ /* 0x000fe200000e0000 */
[----:B-1----:R-:W-:-:S02]  /*15500*/  SEL R40, R42, R43, P0 ;  /* 0x0000002b2a287207 */ /* 0x002fc40000000000 */
[----:B------:R-:W-:Y:S01]  /*15510*/  SEL R42, R43, R42, P0 ;  /* 0x0000002a2b2a7207 */ /* 0x000fe20000000000 */
[----:B------:R0:W1:Y:S04]  /*15520*/  SHFL.IDX PT, R44, R47, R2, 0x1c1f ;  /* 0x001c1f022f2c7589 */ /* 0x00006800000e0000 */
[----:B------:R-:W2:Y:S04]  /*15530*/  SHFL.IDX PT, R46, R51, R2, 0x1c1f ;  /* 0x001c1f02332e7589 */ /* 0x000ea800000e0000 */
[----:B------:R-:W3:Y:S01]  /*15540*/  SHFL.IDX PT, R48, R57, R2, 0x1c1f ;  /* 0x001c1f0239307589 */ /* 0x000ee200000e0000 */
[----:B0-----:R-:W-:-:S03]  /*15550*/  IMAD.MOV.U32 R47, RZ, RZ, RZ ;  /* 0x000000ffff2f7224 */ /* 0x001fc600078e00ff */
[----:B------:R-:W0:Y:S04]  /*15560*/  SHFL.IDX PT, R50, R61, R2, 0x1c1f ;  /* 0x001c1f023d327589 */ /* 0x000e2800000e0000 */
[----:B------:R-:W4:Y:S04]  /*15570*/  SHFL.IDX PT, R52, R65, R2, 0x1c1f ;  /* 0x001c1f0241347589 */ /* 0x000f2800000e0000 */
[----:B------:R-:W5:Y:S04]  /*15580*/  SHFL.IDX PT, R56, R69, R2, 0x1c1f ;  /* 0x001c1f0245387589 */ /* 0x000f6800000e0000 */
[----:B------:R-:W5:Y:S01]  /*15590*/  SHFL.IDX PT, R58, R73, R2, 0x1c1f ;  /* 0x001c1f02493a7589 */ /* 0x000f6200000e0000 */
[----:B-1----:R-:W-:-:S02]  /*155a0*/  SEL R5, R45, R44, P0 ;  /* 0x0000002c2d057207 */ /* 0x002fc40000000000 */
[----:B------:R-:W-:Y:S01]  /*155b0*/  SEL R7, R44, R45, P0 ;  /* 0x0000002d2c077207 */ /* 0x000fe20000000000 */
[----:B------:R1:W1:Y:S01]  /*155c0*/  SHFL.IDX PT, R75, R75, R0, 0x1c1f ;  /* 0x001c1f004b4b7589 */ /* 0x00026200000e0000 */
[----:B--2---:R-:W-:Y:S02]  /*155d0*/  SEL R9, R49, R46, P0 ;  /* 0x0000002e31097207 */ /* 0x004fe40000000000 */
[----:B------:R-:W-:Y:S01]  /*155e0*/  SEL R11, R46, R49, P0 ;  /* 0x000000312e0b7207 */ /* 0x000fe20000000000 */
[----:B------:R2:W1:Y:S01]  /*155f0*/  SHFL.IDX PT, R60, R77, R2, 0x1c1f ;  /* 0x001c1f024d3c7589 */ /* 0x00046200000e0000 */
[----:B---3--:R-:W-:Y:S02]  /*15600*/  SEL R25, R53, R48, P0 ;  /* 0x0000003035197207 */ /* 0x008fe40000000000 */
[----:B------:R-:W-:Y:S02]  /*15610*/  SEL R27, R48, R53, P0 ;  /* 0x00000035301b7207 */ /* 0x000fe40000000000 */
[----:B0-----:R-:W-:-:S02]  /*15620*/  SEL R29, R59, R50, P0 ;  /* 0x000000323b1d7207 */ /* 0x001fc40000000000 */
[----:B------:R-:W-:Y:S02]  /*15630*/  SEL R31, R50, R59, P0 ;  /* 0x0000003b321f7207 */ /* 0x000fe40000000000 */
[----:B----4-:R-:W-:Y:S02]  /*15640*/  SEL R33, R63, R52, P0 ;  /* 0x000000343f217207 */ /* 0x010fe40000000000 */
[----:B------:R-:W-:Y:S02]  /*15650*/  SEL R35, R52, R63, P0 ;  /* 0x0000003f34237207 */ /* 0x000fe40000000000 */
[----:B-----5:R-:W-:Y:S02]  /*15660*/  SEL R37, R67, R56, P0 ;  /* 0x0000003843257207 */ /* 0x020fe40000000000 */
[----:B------:R-:W-:Y:S02]  /*15670*/  SEL R39, R56, R67, P0 ;  /* 0x0000004338277207 */ /* 0x000fe40000000000 */
[----:B------:R-:W-:-:S02]  /*15680*/  SEL R13, R71, R58, P0 ;  /* 0x0000003a470d7207 */ /* 0x000fc40000000000 */
[----:B--2---:R-:W-:-:S07]  /*15690*/  SEL R15, R58, R71, P0 ;  /* 0x000000473a0f7207 */ /* 0x004fce0000000000 */
.L_x_7783:
[----:B------:R-:W-:Y:S05]  /*156a0*/  WARPSYNC.ALL ;  /* 0x0000000000007948 */ /* 0x000fea0003800000 */
[----:B------:R-:W-:Y:S01]  /*156b0*/  BAR.SYNC.DEFER_BLOCKING 0x1, 0x100 ;  /* 0x0044000000007b1d */ /* 0x000fe20000010000 */
[----:B-1----:R-:W-:-:S05]  /*156c0*/  SEL R41, R75, R60, P0 ;  /* 0x0000003c4b297207 */ /* 0x002fca0000000000 */
[----:B------:R-:W-:Y:S01]  /*156d0*/  ULDC.64 UR4, c[0x0][0xc00] ;  /* 0x0003000000047ab9 */ /* 0x000fe20000000a00 */
[----:B------:R-:W-:Y:S01]  /*156e0*/  SEL R43, R60, R75, P0 ;  /* 0x0000004b3c2b7207 */ /* 0x000fe20000000000 */
[----:B------:R-:W2:Y:S01]  /*156f0*/  LDL R44, [R1+0xc] ;  /* 0x00000c00012c7983 */ /* 0x000ea20000100800 */
[----:B------:R-:W-:Y:S01]  /*15700*/  ISETP.NE.U32.AND P1, PT, RZ, UR4, PT ;  /* 0x00000004ff007c0c */ /* 0x000fe2000bf25070 */
[----:B------:R-:W0:Y:S01]  /*15710*/  LDC R49, c[0x0][0xbe8] ;  /* 0x0002fa00ff317b82 */ /* 0x000e220000000800 */
[----:B------:R-:W-:Y:S02]  /*15720*/  IADD3 R20, P2, R211, UR4, RZ ;  /* 0x00000004d3147c10 */ /* 0x000fe4000ff5e0ff */
[----:B------:R-:W-:Y:S02]  /*15730*/  ISETP.NE.AND.EX P1, PT, RZ, UR5, PT, P1 ;  /* 0x00000005ff007c0c */ /* 0x000fe4000bf25310 */
[----:B------:R-:W-:Y:S01]  /*15740*/  IADD3.X R21, R212, UR5, RZ, P2, !PT ;  /* 0x00000005d4157c10 */ /* 0x000fe200097fe4ff */
[----:B------:R-:W-:-:S02]  /*15750*/  ULDC.64 UR4, c[0x0][0xc08] ;  /* 0x0003020000047ab9 */ /* 0x000fc40000000a00 */
[----:B------:R-:W-:Y:S01]  /*15760*/  ISETP.NE.U32.AND P0, PT, RZ, UR4, PT ;  /* 0x00000004ff007c0c */ /* 0x000fe2000bf05070 */
[----:B------:R1:W-:Y:S04]  /*15770*/  STSM.16.M88.4 [R78], R4 ;  /* 0x000000044e007844 */ /* 0x0003e80000000200 */
[----:B------:R-:W-:Y:S04]  /*15780*/  STSM.16.M88.4 [R76], R8 ;  /* 0x000000084c007844 */ /* 0x000fe80000000200 */
[----:B------:R-:W-:Y:S04]  /*15790*/  STSM.16.M88.4 [R74], R24 ;  /* 0x000000184a007844 */ /* 0x000fe80000000200 */
[----:B------:R-:W-:Y:S04]  /*157a0*/  STSM.16.M88.4 [R72], R28 ;  /* 0x0000001c48007844 */ /* 0x000fe80000000200 */
[----:B------:R-:W-:Y:S04]  /*157b0*/  STSM.16.M88.4 [R70], R32 ;  /* 0x0000002046007844 */ /* 0x000fe80000000200 */
[----:B------:R-:W-:Y:S04]  /*157c0*/  STSM.16.M88.4 [R66], R36 ;  /* 0x0000002442007844 */ /* 0x000fe80000000200 */
        /* <DEDUP_REMOVED lines=11> */
[----:B-1----:R-:W0:Y:S08]  /*15880*/  @P2 LDC R4, c[0x0][0xbec] ;  /* 0x0002fb00ff042b82 */ /* 0x002e300000000800 */
[----:B------:R-:W1:Y:S01]  /*15890*/  @P2 LDC R5, c[0x0][0xbf0] ;  /* 0x0002fc00ff052b82 */ /* 0x000e620000000800 */
[----:B--2---:R-:W-:Y:S01]  /*158a0*/  IMAD R13, R215, 0x80, R44 ;  /* 0x00000080d70d7824 */ /* 0x004fe200078e022c */
[----:B01-3--:R-:W-:Y:S06]  /*158b0*/  @P0 BRA `(.L_x_7540) ;  /* 0x0000000000100947 */ /* 0x00bfec0003800000 */
[----:B------:R-:W-:Y:S05]  /*158c0*/  @!P1 BRA `(.L_x_7540) ;  /* 0x00000000000c9947 */ /* 0x000fea0003800000 */
[----:B------:R-:W2:Y:S04]  /*158d0*/  LDG.E R3, desc[UR60][R20.64] ;  /* 0x0000003c14037981 */ /* 0x000ea8000c1e1900 */
[----:B-----5:R-:W2:Y:S02]  /*158e0*/  LDG.E R0, desc[UR60][R20.64+0x4] ;  /* 0x0000043c14007981 */ /* 0x020ea4000c1e1900 */
[----:B--2---:R-:W-:-:S07]  /*158f0*/  IMAD.IADD R0, R0, 0x1, -R3 ;  /* 0x0000000100007824 */ /* 0x004fce00078e0a03 */
.L_x_7540:
[----:B------:R-:W2:Y:S01]  /*15900*/  LDL R10, [R1+0x8] ;  /* 0x00000800010a7983 */ /* 0x000ea20000100800 */
[----:B------:R-:W-:Y:S01]  /*15910*/  @P2 IMAD.HI.U32 R2, R13, R4, RZ ;  /* 0x000000040d022227 */ /* 0x000fe200078e00ff */
[----:B------:R-:W-:Y:S01]  /*15920*/  SHF.R.S32.HI R46, RZ, 0x1f, R210 ;  /* 0x0000001fff2e7819 */ /* 0x000fe200000114d2 */
[----:B------:R-:W-:Y:S01]  /*15930*/  ULDC.64 UR4, c[0x0][0xb90] ;  /* 0x0002e40000047ab9 */ /* 0x000fe20000000a00 */
[----:B------:R-:W-:Y:S01]  /*15940*/  MOV R7, R13 ;  /* 0x0000000d00077202 */ /* 0x000fe20000000f00 */
[----:B------:R-:W-:Y:S01]  /*15950*/  IMAD R11, R216, 0x40, R202 ;  /* 0x00000040d80b7824 */ /* 0x000fe200078e02ca */
[--C-:B-----5:R-:W-:Y:S01]  /*15960*/  SHF.R.S32.HI R3, RZ, 0x1f, R47.reuse ;  /* 0x0000001fff037819 */ /* 0x120fe2000001142f */
[----:B------:R-:W-:Y:S01]  /*15970*/  IMAD R9, R46, UR4, RZ ;  /* 0x000000042e097c24 */ /* 0x000fe2000f8e02ff */
[----:B------:R-:W-:Y:S01]  /*15980*/  @P2 SHF.R.U32.HI R7, RZ, R5, R2 ;  /* 0x00000005ff072219 */ /* 0x000fe20000011602 */
[----:B------:R-:W-:Y:S01]  /*15990*/  IMAD.MOV.U32 R2, RZ, RZ, R47 ;  /* 0x000000ffff027224 */ /* 0x000fe200078e002f */
[----:B------:R-:W-:Y:S01]  /*159a0*/  SEL R214, R214, RZ, !P1 ;  /* 0x000000ffd6d67207 */ /* 0x000fe20004800000 */
[C---:B------:R-:W-:Y:S01]  /*159b0*/  IMAD R9, R210.reuse, UR5, R9 ;  /* 0x00000005d2097c24 */ /* 0x040fe2000f8e0209 */
[----:B------:R-:W-:Y:S01]  /*159c0*/  SEL R207, R207, RZ, !P1 ;  /* 0x000000ffcfcf7207 */ /* 0x000fe20004800000 */
[----:B------:R-:W-:Y:S01]  /*159d0*/  IMAD.WIDE.U32 R4, R210, UR4, R2 ;  /* 0x00000004d2047c25 */ /* 0x000fe2000f8e0002 */
[----:B------:R-:W-:Y:S01]  /*159e0*/  ULDC.64 UR4, c[0x0][0xb98] ;  /* 0x0002e60000047ab9 */ /* 0x000fe20000000a00 */
[----:B------:R-:W0:Y:S02]  /*159f0*/  @P2 LDC R53, c[0x0][0xbec] ;  /* 0x0002fb00ff352b82 */ /* 0x000e240000000800 */
[----:B------:R-:W-:-:S02]  /*15a00*/  IMAD.MOV R2, RZ, RZ, -R7 ;  /* 0x000000ffff027224 */ /* 0x000fc400078e0a07 */
[----:B------:R-:W-:Y:S02]  /*15a10*/  IMAD.IADD R5, R5, 0x1, R9 ;  /* 0x0000000105057824 */ /* 0x000fe400078e0209 */
[----:B------:R-:W-:Y:S02]  /*15a20*/  IMAD R9, R49, R2, R13 ;  /* 0x0000000231097224 */ /* 0x000fe400078e020d */
        /* <DEDUP_REMOVED lines=8> */
[----:B------:R-:W-:Y:S01]  /*15ab0*/  IADD3 R7, P0, R54, 0x1000, RZ ;  /* 0x0000100036077810 */ /* 0x000fe20007f1e0ff */
[----:B------:R-:W-:Y:S01]  /*15ac0*/  IMAD R51, R0, R49, RZ ;  /* 0x0000003100337224 */ /* 0x000fe200078e02ff */
[----:B------:R-:W-:Y:S01]  /*15ad0*/  IADD3.X R5, R11, R5, R6, P1, !PT ;  /* 0x000000050b057210 */ /* 0x000fe20000ffe406 */
[----:B------:R-:W-:Y:S01]  /*15ae0*/  IMAD R2, R2, UR4, RZ ;  /* 0x0000000402027c24 */ /* 0x000fe2000f8e02ff */
[----:B------:R-:W-:-:S02]  /*15af0*/  IADD3 R29, P3, R54, 0x4000, RZ ;  /* 0x00004000361d7810 */ /* 0x000fc40007f7e0ff */
[----:B------:R-:W-:Y:S01]  /*15b00*/  IADD3 R13, P4, R54, 0x2000, RZ ;  /* 0x00002000360d7810 */ /* 0x000fe20007f9e0ff */
[----:B------:R-:W-:Y:S01]  /*15b10*/  IMAD R11, R9, UR5, R2 ;  /* 0x00000005090b7c24 */ /* 0x000fe2000f8e0202 */
[----:B------:R-:W-:Y:S01]  /*15b20*/  LOP3.LUT R28, R29, 0x380, RZ, 0xc0, !PT ;  /* 0x000003801d1c7812 */ /* 0x000fe200078ec0ff */
[----:B------:R-:W-:Y:S01]  /*15b30*/  IMAD.WIDE.U32 R4, R9, UR4, R4 ;  /* 0x0000000409047c25 */ /* 0x000fe2000f8e0004 */
[----:B------:R-:W-:Y:S01]  /*15b40*/  ULDC.64 UR4, c[0x0][0xb50] ;  /* 0x0002d40000047ab9 */ /* 0x000fe20000000a00 */
[----:B------:R-:W-:Y:S02]  /*15b50*/  LOP3.LUT R12, R13, 0x380, RZ, 0xc0, !PT ;  /* 0x000003800d0c7812 */ /* 0x000fe400078ec0ff */
[----:B------:R-:W-:Y:S01]  /*15b60*/  IMAD.X R9, RZ, RZ, R55, P0 ;  /* 0x000000ffff097224 */ /* 0x000fe200000e0637 */
[----:B------:R-:W-:Y:S02]  /*15b70*/  IADD3 R5, R5, R11, RZ ;  /* 0x0000000b05057210 */ /* 0x000fe40007ffe0ff */
[----:B------:R-:W-:-:S02]  /*15b80*/  LEA R2, P1, R4, UR4, 0x2 ;  /* 0x0000000404027c11 */ /* 0x000fc4000f8210ff */
[----:B------:R-:W-:Y:S02]  /*15b90*/  LOP3.LUT P0, RZ, R217, 0x3, RZ, 0xc0, !PT ;  /* 0x00000003d9ff7812 */ /* 0x000fe4000780c0ff */
[----:B------:R-:W-:Y:S01]  /*15ba0*/  LEA.HI.X R4, R4, UR5, R5, 0x2, P1 ;  /* 0x0000000504047c11 */ /* 0x000fe200088f1405 */
[----:B------:R-:W-:Y:S01]  /*15bb0*/  SHFL.IDX PT, R20, R2, RZ, 0x1c1f ;  /* 0x001c1fff02147589 */ /* 0x000fe200000e0000 */
[----:B------:R-:W-:Y:S01]  /*15bc0*/  IADD3 R25, P1, R54, 0x3000, RZ ;  /* 0x0000300036197810 */ /* 0x000fe20007f3e0ff */
[----:B------:R-:W-:Y:S01]  /*15bd0*/  ULDC.64 UR4, c[0x0][0xaa0] ;  /* 0x0002a80000047ab9 */ /* 0x000fe20000000a00 */
[----:B------:R-:W-:Y:S01]  /*15be0*/  SHF.R.U64 R28, R28, 0x3, RZ ;  /* 0x000000031c1c7819 */ /* 0x000fe200000012ff */
[----:B------:R-:W1:Y:S01]  /*15bf0*/  SHFL.IDX PT, R21, R4, RZ, 0x1c1f ;  /* 0x001c1fff04157589 */ /* 0x000e6200000e0000 */
[----:B------:R-:W-:Y:S02]  /*15c00*/  LOP3.LUT R24, R25, 0x380, RZ, 0xc0, !PT ;  /* 0x0000038019187812 */ /* 0x000fe400078ec0ff */
[----:B------:R-:W-:Y:S01]  /*15c10*/  LOP3.LUT R28, R28, R29, RZ, 0x3c, !PT ;  /* 0x0000001d1c1c7212 */ /* 0x000fe200078e3cff */
[----:B------:R-:W-:Y:S01]  /*15c20*/  SHFL.IDX PT, R44, R2, 0x1, 0x1c1f ;  /* 0x003c1f00022c7f89 */ /* 0x000fe200000e0000 */
[----:B------:R-:W-:Y:S01]  /*15c30*/  SHF.R.U64 R24, R24, 0x3, RZ ;  /* 0x0000000318187819 */ /* 0x000fe200000012ff */
[--C-:B------:R-:W-:Y:S01]  /*15c40*/  IMAD.X R29, RZ, RZ, R55.reuse, P3 ;  /* 0x000000ffff1d7224 */ /* 0x100fe200018e0637 */
[----:B------:R-:W-:Y:S01]  /*15c50*/  IADD3 R5, P3, R54, 0x7000, RZ ;  /* 0x0000700036057810 */ /* 0x000fe20007f7e0ff */
[----:B------:R-:W3:Y:S01]  /*15c60*/  SHFL.IDX PT, R45, R4, 0x1, 0x1c1f ;  /* 0x003c1f00042d7f89 */ /* 0x000ee200000e0000 */
[----:B------:R-:W-:Y:S01]  /*15c70*/  LOP3.LUT R24, R24, R25, RZ, 0x3c, !PT ;  /* 0x0000001918187212 */ /* 0x000fe200078e3cff */
[--C-:B------:R-:W-:Y:S01]  /*15c80*/  IMAD.X R25, RZ, RZ, R55.reuse, P1 ;  /* 0x000000ffff197224 */ /* 0x100fe200008e0637 */
[----:B------:R-:W-:Y:S01]  /*15c90*/  SHF.R.U64 R12, R12, 0x3, RZ ;  /* 0x000000030c0c7819 */ /* 0x000fe200000012ff */
[----:B------:R-:W-:Y:S01]  /*15ca0*/  IMAD.X R41, RZ, RZ, R55, P3 ;  /* 0x000000ffff297224 */ /* 0x000fe200018e0637 */
[----:B------:R-:W-:-:S02]  /*15cb0*/  LOP3.LUT R8, R7, 0x380, RZ, 0xc0, !PT ;  /* 0x0000038007087812 */ /* 0x000fc400078ec0ff */
[----:B------:R-:W-:Y:S01]  /*15cc0*/  LOP3.LUT R12, R12, R13, RZ, 0x3c, !PT ;  /* 0x0000000d0c0c7212 */ /* 0x000fe200078e3cff */
[----:B------:R-:W-:Y:S01]  /*15cd0*/  IMAD.X R13, RZ, RZ, R55, P4 ;  /* 0x000000ffff0d7224 */ /* 0x000fe200020e0637 */
[C---:B------:R-:W-:Y:S02]  /*15ce0*/  IADD3 R33, P5, R54.reuse, 0x5000, RZ ;  /* 0x0000500036217810 */ /* 0x040fe40007fbe0ff */
[----:B------:R-:W-:Y:S02]  /*15cf0*/  IADD3 R37, P4, R54, 0x6000, RZ ;  /* 0x0000600036257810 */ /* 0x000fe40007f9e0ff */
[----:B------:R-:W-:Y:S02]  /*15d00*/  SHF.R.U64 R8, R8, 0x3, RZ ;  /* 0x0000000308087819 */ /* 0x000fe400000012ff */
[----:B------:R-:W-:Y:S02]  /*15d10*/  LOP3.LUT R32, R33, 0x380, RZ, 0xc0, !PT ;  /* 0x0000038021207812 */ /* 0x000fe400078ec0ff */
[----:B------:R-:W-:-:S02]  /*15d20*/  LOP3.LUT R36, R37, 0x380, RZ, 0xc0, !PT ;  /* 0x0000038025247812 */ /* 0x000fc400078ec0ff */
[----:B------:R-:W-:Y:S02]  /*15d30*/  LOP3.LUT R8, R8, R7, RZ, 0x3c, !PT ;  /* 0x0000000708087212 */ /* 0x000fe400078e3cff */
[----:B------:R-:W-:Y:S02]  /*15d40*/  LOP3.LUT R7, R54, 0x380, RZ, 0xc0, !PT ;  /* 0x0000038036077812 */ /* 0x000fe400078ec0ff */
        /* <DEDUP_REMOVED lines=8> */
[----:B------:R-:W-:Y:S01]  /*15dd0*/  BSSY B1, `(.L_x_7541) ;  /* 0x0000054000017945 */ /* 0x000fe20003800000 */
[----:B------:R-:W-:-:S02]  /*15de0*/  SHF.R.S32.HI R48, RZ, 0x1f, R208 ;  /* 0x0000001fff307819 */ /* 0x000fc400000114d0 */
[----:B------:R-:W-:Y:S01]  /*15df0*/  SHF.R.S32.HI R50, RZ, 0x1f, R202 ;  /* 0x0000001fff327819 */ /* 0x000fe200000114ca */
[----:B--2---:R-:W-:-:S05]  /*15e00*/  IMAD R6, R215, 0x80, R10 ;  /* 0x00000080d7067824 */ /* 0x004fca00078e020a */
[C---:B------:R-:W-:Y:S02]  /*15e10*/  IADD3 R0, R6.reuse, 0x8, RZ ;  /* 0x0000000806007810 */ /* 0x040fe40007ffe0ff */
[-C--:B------:R-:W-:Y:S02]  /*15e20*/  ISETP.GE.OR P1, PT, R6, R51.reuse, P0 ;  /* 0x000000330600720c */ /* 0x080fe40000726670 */
[----:B------:R-:W-:Y:S02]  /*15e30*/  ISETP.GE.OR P0, PT, R0, R51, P0 ;  /* 0x000000330000720c */ /* 0x000fe40000706670 */
[----:B------:R-:W-:-:S04]  /*15e40*/  LOP3.LUT R0, R5, 0x380, RZ, 0xc0, !PT ;  /* 0x0000038005007812 */ /* 0x000fc800078ec0ff */
[----:B------:R-:W-:-:S04]  /*15e50*/  SHF.R.U64 R0, R0, 0x3, RZ ;  /* 0x0000000300007819 */ /* 0x000fc800000012ff */
[----:B------:R-:W-:Y:S01]  /*15e60*/  LOP3.LUT R40, R0, R5, RZ, 0x3c, !PT ;  /* 0x0000000500287212 */ /* 0x000fe200078e3cff */
[----:B-1----:R-:W-:Y:S04]  /*15e70*/  @!P1 ST.E desc[UR60][R20.64], R88 ;  /* 0x0000005814009985 */ /* 0x002fe8000c10193c */
[----:B---3--:R1:W-:Y:S01]  /*15e80*/  @!P0 ST.E desc[UR60][R44.64], R89 ;  /* 0x000000592c008985 */ /* 0x0083e2000c10193c */
[----:B------:R-:W-:Y:S02]  /*15e90*/  IMAD R0, R3, UR4, RZ ;  /* 0x0000000403007c24 */ /* 0x000fe4000f8e02ff */
[C---:B------:R-:W-:Y:S01]  /*15ea0*/  IMAD.WIDE.U32 R2, R47.reuse, UR4, RZ ;  /* 0x000000042f027c25 */ /* 0x040fe2000f8e00ff */
[----:B------:R2:W5:Y:S01]  /*15eb0*/  LD.E.128 R4, desc[UR60][R54.64] ;  /* 0x0000003c36047980 */ /* 0x000562000c101d00 */
[----:B-1----:R-:W1:Y:S02]  /*15ec0*/  @P2 LDC R45, c[0x0][0xbf0] ;  /* 0x0002fc00ff2d2b82 */ /* 0x002e640000000800 */
[----:B------:R-:W-:Y:S01]  /*15ed0*/  IMAD R21, R47, UR5, R0 ;  /* 0x000000052f157c24 */ /* 0x000fe2000f8e0200 */
[----:B------:R-:W-:Y:S01]  /*15ee0*/  ULDC.64 UR4, c[0x0][0xae8] ;  /* 0x0002ba0000047ab9 */ /* 0x000fe20000000a00 */
[----:B------:R-:W-:Y:S01]  /*15ef0*/  IMAD R0, R209, 0x20, R216 ;  /* 0x00000020d1007824 */ /* 0x000fe200078e02d8 */
[----:B------:R-:W5:Y:S02]  /*15f00*/  LD.E.128 R8, desc[UR60][R8.64] ;  /* 0x0000003c08087980 */ /* 0x000f64000c101d00 */
[----:B------:R-:W-:Y:S01]  /*15f10*/  IADD3 R3, R3, R21, RZ ;  /* 0x0000001503037210 */ /* 0x000fe20007ffe0ff */
[----:B------:R-:W-:Y:S01]  /*15f20*/  IMAD R21, R46, UR4, RZ ;  /* 0x000000042e157c24 */ /* 0x000fe2000f8e02ff */
[----:B------:R-:W5:Y:S01]  /*15f30*/  LD.E.128 R12, desc[UR60][R12.64] ;  /* 0x0000003c0c0c7980 */ /* 0x000f62000c101d00 */
[----:B------:R-:W-:-:S02]  /*15f40*/  IMAD R44, R215, 0x80, R0 ;  /* 0x00000080d72c7824 */ /* 0x000fc400078e0200 */
[C---:B------:R-:W-:Y:S01]  /*15f50*/  IMAD R21, R210.reuse, UR5, R21 ;  /* 0x00000005d2157c24 */ /* 0x040fe2000f8e0215 */
[----:B------:R-:W5:Y:S01]  /*15f60*/  LD.E.128 R24, desc[UR60][R24.64] ;  /* 0x0000003c18187980 */ /* 0x000f62000c101d00 */
[----:B------:R-:W-:Y:S01]  /*15f70*/  IMAD.WIDE.U32 R2, R210, UR4, R2 ;  /* 0x00000004d2027c25 */ /* 0x000fe2000f8e0002 */
[----:B------:R-:W-:Y:S02]  /*15f80*/  ULDC.64 UR4, c[0x0][0xaf0] ;  /* 0x0002bc0000047ab9 */ /* 0x000fe40000000a00 */
[----:B------:R-:W5:Y:S01]  /*15f90*/  LD.E.128 R28, desc[UR60][R28.64] ;  /* 0x0000003c1c1c7980 */ /* 0x000f62000c101d00 */
[----:B0-----:R-:W-:-:S03]  /*15fa0*/  @P2 IMAD.HI.U32 R0, R44, R53, RZ ;  /* 0x000000352c002227 */ /* 0x001fc600078e00ff */
[----:B------:R-:W5:Y:S01]  /*15fb0*/  LD.E.128 R32, desc[UR60][R32.64] ;  /* 0x0000003c20207980 */ /* 0x000f62000c101d00 */
[----:B------:R-:W-:Y:S02]  /*15fc0*/  IMAD.IADD R3, R3, 0x1, R21 ;  /* 0x0000000103037824 */ /* 0x000fe400078e0215 */
[----:B------:R-:W-:Y:S01]  /*15fd0*/  IMAD.MOV.U32 R21, RZ, RZ, R44 ;  /* 0x000000ffff157224 */ /* 0x000fe200078e002c */
[----:B-1----:R-:W-:Y:S01]  /*15fe0*/  @P2 SHF.R.U32.HI R21, RZ, R45, R0 ;  /* 0x0000002dff152219 */ /* 0x002fe20000011600 */
[----:B------:R-:W-:Y:S01]  /*15ff0*/  IMAD R20, R214, UR4, RZ ;  /* 0x00000004d6147c24 */ /* 0x000fe2000f8e02ff */
[----:B------:R-:W5:Y:S01]  /*16000*/  LD.E.128 R36, desc[UR60][R36.64] ;  /* 0x0000003c24247980 */ /* 0x000f62000c101d00 */
[C---:B------:R-:W-:Y:S01]  /*16010*/  IMAD.WIDE.U32 R2, R207.reuse, UR4, R2 ;  /* 0x00000004cf027c25 */ /* 0x040fe2000f8e0002 */
[----:B------:R-:W-:Y:S02]  /*16020*/  SHF.R.S32.HI R0, RZ, 0x1f, R21 ;  /* 0x0000001fff007819 */ /* 0x000fe40000011415 */
[----:B------:R-:W5:Y:S01]  /*16030*/  LD.E.128 R40, desc[UR60][R40.64] ;  /* 0x0000003c28287980 */ /* 0x000f62000c101d00 */
[----:B------:R-:W-:Y:S01]  /*16040*/  IMAD R45, R207, UR5, R20 ;  /* 0x00000005cf2d7c24 */ /* 0x000fe2000f8e0214 */
[----:B------:R-:W-:Y:S01]  /*16050*/  IADD3 R20, -R21, RZ, RZ ;  /* 0x000000ff15147210 */ /* 0x000fe20007ffe1ff */
        /* <DEDUP_REMOVED lines=14> */
[----:B------:R-:W-:-:S02]  /*16140*/  IMAD R46, R215, 0x80, R216 ;  /* 0x00000080d72e7824 */ /* 0x000fc400078e02d8 */
[----:B------:R-:W-:Y:S02]  /*16150*/  IMAD.IADD R3, R3, 0x1, R47 ;  /* 0x0000000103037824 */ /* 0x000fe400078e022f */
[----:B------:R-:W-:Y:S01]  /*16160*/  IMAD R20, R0, UR4, RZ ;  /* 0x0000000400147c24 */ /* 0x000fe2000f8e02ff */
[CC--:B------:R-:W-:Y:S01]  /*16170*/  ISETP.GE.AND P2, PT, R46.reuse, R51.reuse, PT ;  /* 0x000000332e00720c */ /* 0x0c0fe20003f46270 */
[----:B------:R-:W-:Y:S02]  /*16180*/  VIADD R0, R46, 0x20 ;  /* 0x000000202e007836 */ /* 0x000fe40000000000 */
[C---:B------:R-:W-:Y:S02]  /*16190*/  IMAD R21, R45.reuse, UR5, R20 ;  /* 0x000000052d157c24 */ /* 0x040fe4000f8e0214 */
[----:B------:R-:W-:Y:S01]  /*161a0*/  IMAD.WIDE.U32 R2, R45, UR4, R2 ;  /* 0x000000042d027c25 */ /* 0x000fe2000f8e0002 */
[----:B------:R-:W-:Y:S01]  /*161b0*/  ULDC.64 UR4, c[0x0][0xa80] ;  /* 0x0002a00000047ab9 */ /* 0x000fe20000000a00 */
[----:B------:R-:W-:-:S02]  /*161c0*/  ISETP.GE.AND P0, PT, R0, R51, PT ;  /* 0x000000330000720c */ /* 0x000fc40003f06270 */
[----:B------:R-:W-:Y:S01]  /*161d0*/  IMAD.IADD R3, R3, 0x1, R21 ;  /* 0x0000000103037824 */ /* 0x000fe200078e0215 */
[----:B------:R-:W-:Y:S01]  /*161e0*/  LEA R44, P3, R2, UR4, 0x1 ;  /* 0x00000004022c7c11 */ /* 0x000fe2000f8608ff */
[----:B------:R-:W-:Y:S01]  /*161f0*/  VIADD R20, R46, 0x40 ;  /* 0x000000402e147836 */ /* 0x000fe20000000000 */
[----:B------:R-:W-:Y:S02]  /*16200*/  IADD3 R0, R18, 0x22820, RZ ;  /* 0x0002282012007810 */ /* 0x000fe40007ffe0ff */
[----:B------:R-:W-:Y:S02]  /*16210*/  LEA.HI.X R45, R2, UR5, R3, 0x1, P3 ;  /* 0x00000005022d7c11 */ /* 0x000fe400098f0c03 */
[----:B------:R-:W-:Y:S01]  /*16220*/  PRMT R0, RZ, 0x654, R0 ;  /* 0x00000654ff007816 */ /* 0x000fe20000000000 */
[----:B0-----:R2:W0:Y:S01]  /*16230*/  SHFL.IDX PT, R3, R44, RZ, 0x181f ;  /* 0x00181fff2c037589 */ /* 0x00142200000e0000 */
[----:B------:R-:W-:Y:S02]  /*16240*/  ISETP.GE.AND P1, PT, R20, R51, PT ;  /* 0x000000331400720c */ /* 0x000fe40003f26270 */
[----:B------:R2:W-:Y:S01]  /*16250*/  SYNCS.ARRIVE.TRANS64.RED.A1T0 RZ, [R0+URZ], RZ ;  /* 0x000000ff00ff79a7 */ /* 0x0005e2000810043f */
[----:B------:R2:W1:Y:S01]  /*16260*/  SHFL.IDX PT, R21, R45, RZ, 0x181f ;  /* 0x00181fff2d157589 */ /* 0x00046200000e0000 */
[----:B------:R-:W-:Y:S09]  /*16270*/  @P2 BRA `(.L_x_7542) ;  /* 0x0000000000242947 */ /* 0x000ff20003800000 */
[----:B------:R-:W-:Y:S02]  /*16280*/  ULDC UR4, c[0x0][0xac8] ;  /* 0x0002b20000047ab9 */ /* 0x000fe40000000800 */
[----:B------:R-:W-:Y:S02]  /*16290*/  ISETP.GE.AND P2, PT, R202, UR4, PT ;  /* 0x00000004ca007c0c */ /* 0x000fe4000bf46270 */
[----:B------:R-:W-:-:S11]  /*162a0*/  ISETP.GE.AND P3, PT, R208, UR4, PT ;  /* 0x00000004d0007c0c */ /* 0x000fd6000bf66270 */
[-C--:B0-----:R-:W-:Y:S02]  /*162b0*/  @!P2 LEA R2, P4, R202, R3.reuse, 0x1 ;  /* 0x00000003ca02a211 */ /* 0x081fe400078808ff */
[----:B------:R-:W-:Y:S02]  /*162c0*/  @!P3 LEA R20, P5, R208, R3, 0x1 ;  /* 0x00000003d014b211 */ /* 0x000fe400078a08ff */
[-C--:B-1----:R-:W-:Y:S02]  /*162d0*/  @!P2 LEA.HI.X R3, R202, R21.reuse, R50, 0x1, P4 ;  /* 0x00000015ca03a211 */ /* 0x082fe400020f0c32 */
[----:B------:R-:W-:-:S03]  /*162e0*/  @!P3 LEA.HI.X R21, R208, R21, R48, 0x1, P5 ;  /* 0x00000015d015b211 */ /* 0x000fc600028f0c30 */
[----:B-----5:R3:W-:Y:S04]  /*162f0*/  @!P2 ST.E.128 desc[UR60][R2.64], R4 ;  /* 0x000000040200a985 */ /* 0x0207e8000c101d3c */
[----:B------:R3:W-:Y:S02]  /*16300*/  @!P3 ST.E.128 desc[UR60][R20.64], R28 ;  /* 0x0000001c1400b985 */ /* 0x0007e4000c101d3c */
.L_x_7542:
[----:B------:R-:W-:Y:S05]  /*16310*/  BSYNC B1 ;  /* 0x0000000000017941 */ /* 0x000fea0003800000 */
.L_x_7541:
[----:B---3-5:R3:W4:Y:S01]  /*16320*/  SHFL.IDX PT, R5, R45, 0x1, 0x181f ;  /* 0x00381f002d057f89 */ /* 0x02872200000e0000 */
[----:B------:R-:W-:Y:S03]  /*16330*/  BSSY B1, `(.L_x_7543) ;  /* 0x000000c000017945 */ /* 0x000fe60003800000 */
[----:B0-----:R3:W0:Y:S01]  /*16340*/  SHFL.IDX PT, R3, R44, 0x1, 0x181f ;  /* 0x00381f002c037f89 */ /* 0x00162200000e0000 */
[----:B------:R-:W-:Y:S05]  /*16350*/  @P0 BRA `(.L_x_7544) ;  /* 0x0000000000240947 */ /* 0x000fea0003800000 */
[----:B------:R-:W-:Y:S02]  /*16360*/  ULDC UR4, c[0x0][0xac8] ;  /* 0x0002b20000047ab9 */ /* 0x000fe40000000800 */
[----:B------:R-:W-:Y:S02]  /*16370*/  ISETP.GE.AND P3, PT, R202, UR4, PT ;  /* 0x00000004ca007c0c */ /* 0x000fe4000bf66270 */
[----:B------:R-:W-:-:S11]  /*16380*/  ISETP.GE.AND P4, PT, R208, UR4, PT ;  /* 0x00000004d0007c0c */ /* 0x000fd6000bf86270 */
[-C--:B0-----:R-:W-:Y:S02]  /*16390*/  @!P3 LEA R2, P0, R202, R3.reuse, 0x1 ;  /* 0x00000003ca02b211 */ /* 0x081fe400078008ff */
[----:B------:R-:W-:Y:S02]  /*163a0*/  @!P4 LEA R4, P2, R208, R3, 0x1 ;  /* 0x00000003d004c211 */ /* 0x000fe400078408ff */
[-C--:B----4-:R-:W-:Y:S02]  /*163b0*/  @!P3 LEA.HI.X R3, R202, R5.reuse, R50, 0x1, P0 ;  /* 0x00000005ca03b211 */ /* 0x090fe400000f0c32 */
[----:B------:R-:W-:-:S03]  /*163c0*/  @!P4 LEA.HI.X R5, R208, R5, R48, 0x1, P2 ;  /* 0x00000005d005c211 */ /* 0x000fc600010f0c30 */
[----:B------:R0:W-:Y:S04]  /*163d0*/  @!P3 ST.E.128 desc[UR60][R2.64], R8 ;  /* 0x000000080200b985 */ /* 0x0001e8000c101d3c */
[----:B------:R0:W-:Y:S02]  /*163e0*/  @!P4 ST.E.128 desc[UR60][R4.64], R32 ;  /* 0x000000200400c985 */ /* 0x0001e4000c101d3c */
.L_x_7544:
[----:B------:R-:W-:Y:S05]  /*163f0*/  BSYNC B1 ;  /* 0x0000000000017941 */ /* 0x000fea0003800000 */
.L_x_7543:
[----:B0---4-:R0:W4:Y:S01]  /*16400*/  SHFL.IDX PT, R5, R45, 0x2, 0x181f ;  /* 0x00581f002d057f89 */ /* 0x01112200000e0000 */
[----:B------:R-:W-:Y:S03]  /*16410*/  BSSY B1, `(.L_x_7545) ;  /* 0x000000c000017945 */ /* 0x000fe60003800000 */
[----:B------:R0:W0:Y:S01]  /*16420*/  SHFL.IDX PT, R3, R44, 0x2, 0x181f ;  /* 0x00581f002c037f89 */ /* 0x00002200000e0000 */
        /* <DEDUP_REMOVED lines=10> */
.L_x_7546:
[----:B------:R-:W-:Y:S05]  /*164d0*/  BSYNC B1 ;  /* 0x0000000000017941 */ /* 0x000fea0003800000 */
.L_x_7545:
[----:B--2---:R-:W-:Y:S01]  /*164e0*/  VIADD R0, R46, 0x60 ;  /* 0x000000602e007836 */ /* 0x004fe20000000000 */
[----:B0--3--:R-:W2:Y:S04]  /*164f0*/  SHFL.IDX PT, R45, R45, 0x3, 0x181f ;  /* 0x00781f002d2d7f89 */ /* 0x009ea800000e0000 */
[----:B------:R-:W-:Y:S01]  /*16500*/  ISETP.GE.AND P0, PT, R0, R51, PT ;  /* 0x000000330000720c */ /* 0x000fe20003f06270 */
[----:B----4-:R3:W4:-:S12]  /*16510*/  SHFL.IDX PT, R5, R44, 0x3, 0x181f ;  /* 0x00781f002c057f89 */ /* 0x01071800000e0000 */
[----:B---3--:R-:W-:Y:S05]  /*16520*/  @P0 BRA `(.L_x_7547) ;  /* 0x0000000c00240947 */ /* 0x008fea0003800000 */
[----:B------:R-:W-:Y:S02]  /*16530*/  ULDC UR4, c[0x0][0xac8] ;  /* 0x0002b20000047ab9 */ /* 0x000fe40000000800 */
[----:B------:R-:W-:-:S13]  /*16540*/  ISETP.GE.AND P1, PT, R202, UR4, PT ;  /* 0x00000004ca007c0c */ /* 0x000fda000bf26270 */
[----:B----4-:R-:W-:-:S04]  /*16550*/  @!P1 LEA R2, P0, R202, R5, 0x1 ;  /* 0x00000005ca029211 */ /* 0x010fc800078008ff */
[----:B--2---:R-:W-:Y:S02]  /*16560*/  @!P1 LEA.HI.X R3, R202, R45, R50, 0x1, P0 ;  /* 0x0000002dca039211 */ /* 0x004fe400000f0c32 */
[----:B------:R-:W-:-:S03]  /*16570*/  ISETP.GE.AND P0, PT, R208, UR4, PT ;  /* 0x00000004d0007c0c */ /* 0x000fc6000bf06270 */
[----:B------:R3:W-:Y:S10]  /*16580*/  @!P1 ST.E.128 desc[UR60][R2.64], R24 ;  /* 0x0000001802009985 */ /* 0x0007f4000c101d3c */
[----:B------:R-:W-:Y:S05]  /*16590*/  @P0 BRA `(.L_x_7547) ;  /* 0x0000000c00080947 */ /* 0x000fea0003800000 */
[----:B---3--:R-:W-:-:S04]  /*165a0*/  LEA R2, P0, R208, R5, 0x1 ;  /* 0x00000005d0027211 */ /* 0x008fc800078008ff */
[----:B------:R-:W-:-:S05]  /*165b0*/  LEA.HI.X R3, R208, R45, R48, 0x1, P0 ;  /* 0x0000002dd0037211 */ /* 0x000fca00000f0c30 */
[----:B------:R0:W-:Y:S01]  /*165c0*/  ST.E.128 desc[UR60][R2.64], R40 ;  /* 0x0000002802007985 */ /* 0x0001e2000c101d3c */
[----:B------:R-:W-:Y:S05]  /*165d0*/  BRA `(.L_x_7547) ;  /* 0x0000000800f87947 */ /* 0x000fea0003800000 */
.L_x_7538:
[----:B------:R-:W-:Y:S01]  /*165e0*/  ULDC.64 UR4, c[0x0][0xc00] ;  /* 0x0003000000047ab9 */ /* 0x000fe20000000a00 */
[----:B------:R-:W-:Y:S01]  /*165f0*/  IMAD.MOV.U32 R0, RZ, RZ, RZ ;  /* 0x000000ffff007224 */ /* 0x000fe200078e00ff */
[----:B------:R-:W-:Y:S01]  /*16600*/  ISETP.NE.U32.AND P0, PT, RZ, UR4, PT ;  /* 0x00000004ff007c0c */ /* 0x000fe2000bf05070 */
[----:B------:R-:W2:Y:S01]  /*16610*/  LDC R21, c[0x0][0xbe8] ;  /* 0x0002fa00ff157b82 */ /* 0x000ea20000000800 */
[----:B------:R-:W-:Y:S02]  /*16620*/  IADD3 R2, P1, R211, UR4, RZ ;  /* 0x00000004d3027c10 */ /* 0x000fe4000ff3e0ff */
[----:B------:R-:W-:Y:S02]  /*16630*/  ISETP.NE.AND.EX P0, PT, RZ, UR5, PT, P0 ;  /* 0x00000005ff007c0c */ /* 0x000fe4000bf05300 */
[----:B------:R-:W-:Y:S01]  /*16640*/  IADD3.X R3, R212, UR5, RZ, P1, !PT ;  /* 0x00000005d4037c10 */ /* 0x000fe20008ffe4ff */
[----:B------:R-:W-:Y:S02]  /*16650*/  ULDC.64 UR4, c[0x0][0xc08] ;  /* 0x0003020000047ab9 */ /* 0x000fe40000000a00 */
[----:B------:R-:W-:-:S04]  /*16660*/  ISETP.NE.U32.AND P1, PT, RZ, UR4, PT ;  /* 0x00000004ff007c0c */ /* 0x000fc8000bf25070 */
[----:B------:R-:W-:-:S04]  /*16670*/  ISETP.NE.AND.EX P1, PT, RZ, UR5, PT, P1 ;  /* 0x00000005ff007c0c */ /* 0x000fc8000bf25310 */
[----:B------:R3:W5:Y:S01]  /*16680*/  @P0 LDG.E R0, desc[UR60][R2.64] ;  /* 0x0000003c02000981 */ /* 0x000762000c1e1900 */
[----:B------:R-:W4:Y:S08]  /*16690*/  S2R R7, SR_TID.X ;  /* 0x0000000000077919 */ /* 0x000f300000002100 */
[----:B------:R-:W-:Y:S01]  /*166a0*/  @P1 IADD3 R4, P2, R211, UR4, RZ ;  /* 0x00000004d3041c10 */ /* 0x000fe2000ff5e0ff */
[----:B------:R-:W-:-:S02]  /*166b0*/  ULDC UR4, c[0x0][0xa88] ;  /* 0x0002a20000047ab9 */ /* 0x000fc40000000800 */
[----:B------:R-:W-:Y:S02]  /*166c0*/  MOV R6, UR4 ;  /* 0x0000000400067c02 */ /* 0x000fe40008000f00 */
[----:B------:R-:W-:-:S05]  /*166d0*/  @P1 IADD3.X R5, R212, UR5, RZ, P2, !PT ;  /* 0x00000005d4051c10 */ /* 0x000fca00097fe4ff */
[----:B------:R3:W5:Y:S01]  /*166e0*/  @P1 LDG.E R6, desc[UR60][R4.64] ;  /* 0x0000003c04061981 */ /* 0x000762000c1e1900 */
[----:B--2---:R-:W-:-:S13]  /*166f0*/  ISETP.NE.AND P2, PT, R21, 0x1, PT ;  /* 0x000000011500780c */ /* 0x004fda0003f45270 */
[----:B------:R-:W2:Y:S01]  /*16700*/  @P2 LDC R12, c[0x0][0xbec] ;  /* 0x0002fb00ff0c2b82 */ /* 0x000ea20000000800 */
[----:B----4-:R-:W-:-:S07]  /*16710*/  VIADD R7, R7, 0xffffff80 ;  /* 0xffffff8007077836 */ /* 0x010fce0000000000 */
[----:B------:R-:W4:Y:S01]  /*16720*/  @P2 LDC R25, c[0x0][0xbf0] ;  /* 0x0002fc00ff192b82 */ /* 0x000f220000000800 */
[----:B------:R-:W-:Y:S01]  /*16730*/  ISETP.GE.AND P3, PT, R7, 0x80, PT ;  /* 0x000000800700780c */ /* 0x000fe20003f66270 */
[----:B---3--:R-:W-:-:S12]  /*16740*/  @P1 BRA `(.L_x_7548) ;  /* 0x0000000000101947 */ /* 0x008fd80003800000 */
[----:B------:R-:W-:Y:S05]  /*16750*/  @!P0 BRA `(.L_x_7548) ;  /* 0x00000000000c8947 */ /* 0x000fea0003800000 */
[----:B------:R-:W3:Y:S04]  /*16760*/  LDG.E R5, desc[UR60][R2.64] ;  /* 0x0000003c02057981 */ /* 0x000ee8000c1e1900 */
[----:B-----5:R-:W3:Y:S02]  /*16770*/  LDG.E R6, desc[UR60][R2.64+0x4] ;  /* 0x0000043c02067981 */ /* 0x020ee4000c1e1900 */
[----:B---3--:R-:W-:-:S07]  /*16780*/  IMAD.IADD R6, R6, 0x1, -R5 ;  /* 0x0000000106067824 */ /* 0x008fce00078e0a05 */
.L_x_7548:
[----:B------:R-:W-:Y:S01]  /*16790*/  BSSY B1, `(.L_x_7549) ;  /* 0x000002e000017945 */ /* 0x000fe20003800000 */
[----:B------:R-:W-:Y:S02]  /*167a0*/  SHF.R.S32.HI R10, RZ, 0x1f, R210 ;  /* 0x0000001fff0a7819 */ /* 0x000fe400000114d2 */
[----:B------:R-:W-:Y:S02]  /*167b0*/  SEL R207, R207, RZ, !P0 ;  /* 0x000000ffcfcf7207 */ /* 0x000fe40004000000 */
[----:B------:R-:W-:Y:S02]  /*167c0*/  SEL R214, R214, RZ, !P0 ;  /* 0x000000ffd6d67207 */ /* 0x000fe40004000000 */
[----:B-----5:R-:W-:Y:S01]  /*167d0*/  SHF.R.S32.HI R11, RZ, 0x1f, R0 ;  /* 0x0000001fff0b7819 */ /* 0x020fe20000011400 */
[----:B------:R-:W-:Y:S06]  /*167e0*/  @P3 BRA `(.L_x_7550) ;  /* 0x0000000000a03947 */ /* 0x000fec0003800000 */
[----:B------:R-:W3:Y:S01]  /*167f0*/  S2R R2, SR_TID.X ;  /* 0x0000000000027919 */ /* 0x000ee20000002100 */
[----:B------:R-:W5:Y:S02]  /*16800*/  LDC R9, c[0x0][0xbe8] ;  /* 0x0002fa00ff097b82 */ /* 0x000f640000000800 */
[----:B-----5:R-:W-:Y:S02]  /*16810*/  IMAD R3, R6, R9, RZ ;  /* 0x0000000906037224 */ /* 0x020fe400078e02ff */
[----:B---3--:R-:W-:-:S04]  /*16820*/  IMAD R2, R215, 0x80, R2 ;  /* 0x00000080d7027824 */ /* 0x008fc800078e0202 */
[----:B------:R-:W-:-:S05]  /*16830*/  VIADD R8, R2, 0xffffff80 ;  /* 0xffffff8002087836 */ /* 0x000fca0000000000 */
[----:B------:R-:W-:-:S13]  /*16840*/  ISETP.GE.AND P0, PT, R8, R3, PT ;  /* 0x000000030800720c */ /* 0x000fda0003f06270 */
[----:B------:R-:W-:Y:S05]  /*16850*/  @P0 BRA `(.L_x_7550) ;  /* 0x0000000000840947 */ /* 0x000fea0003800000 */
[----:B------:R-:W-:Y:S01]  /*16860*/  ISETP.NE.AND P0, PT, R9, 0x1, PT ;  /* 0x000000010900780c */ /* 0x000fe20003f05270 */
[----:B------:R-:W-:Y:S01]  /*16870*/  ULDC.64 UR4, c[0x0][0xb90] ;  /* 0x0002e40000047ab9 */ /* 0x000fe20000000a00 */
[----:B------:R-:W-:Y:S01]  /*16880*/  IMAD.MOV.U32 R2, RZ, RZ, R0 ;  /* 0x000000ffff027224 */ /* 0x000fe200078e0000 */
[----:B------:R-:W-:Y:S01]  /*16890*/  MOV R5, R8 ;  /* 0x0000000800057202 */ /* 0x000fe20000000f00 */
[----:B------:R-:W-:Y:S02]  /*168a0*/  IMAD R7, R10, UR4, RZ ;  /* 0x000000040a077c24 */ /* 0x000fe4000f8e02ff */
[----:B------:R-:W-:Y:S02]  /*168b0*/  IMAD.MOV.U32 R3, RZ, RZ, R11 ;  /* 0x000000ffff037224 */ /* 0x000fe400078e000b */
[C---:B------:R-:W-:Y:S02]  /*168c0*/  IMAD R7, R210.reuse, UR5, R7 ;  /* 0x00000005d2077c24 */ /* 0x040fe4000f8e0207 */
[----:B------:R-:W-:Y:S01]  /*168d0*/  IMAD.WIDE.U32 R2, R210, UR4, R2 ;  /* 0x00000004d2027c25 */ /* 0x000fe2000f8e0002 */
[----:B------:R-:W-:-:S02]  /*168e0*/  ULDC.64 UR4, c[0x0][0xb98] ;  /* 0x0002e60000047ab9 */ /* 0x000fc40000000a00 */
[----:B------:R-:W3:Y:S01]  /*168f0*/  @P0 LDC R13, c[0x0][0xbec] ;  /* 0x0002fb00ff0d0b82 */ /* 0x000ee20000000800 */
[----:B------:R-:W-:Y:S02]  /*16900*/  IMAD.IADD R3, R3, 0x1, R7 ;  /* 0x0000000103037824 */ /* 0x000fe400078e0207 */
[----:B------:R-:W-:-:S05]  /*16910*/  IMAD.WIDE.U32 R2, R207, UR4, R2 ;  /* 0x00000004cf027c25 */ /* 0x000fca000f8e0002 */
[----:B------:R-:W5:Y:S01]  /*16920*/  @P0 LDC R15, c[0x0][0xbf0] ;  /* 0x0002fc00ff0f0b82 */ /* 0x000f620000000800 */
[----:B---3--:R-:W-:-:S05]  /*16930*/  @P0 IMAD.HI.U32 R4, R8, R13, RZ ;  /* 0x0000000d08040227 */ /* 0x008fca00078e00ff */
[----:B-----5:R-:W-:Y:S01]  /*16940*/  @P0 SHF.R.U32.HI R5, RZ, R15, R4 ;  /* 0x0000000fff050219 */ /* 0x020fe20000011604 */
        /* <DEDUP_REMOVED lines=18> */
.L_x_7550:
[----:B------:R-:W-:Y:S05]  /*16a70*/  BSYNC B1 ;  /* 0x0000000000017941 */ /* 0x000fea0003800000 */
.L_x_7549:
[----:B------:R-:W-:Y:S02]  /*16a80*/  ULDC.64 UR4, c[0x0][0xaa0] ;  /* 0x0002a80000047ab9 */ /* 0x000fe40000000a00 */
[----:B---3--:R-:W-:-:S04]  /*16a90*/  IMAD R3, R11, UR4, RZ ;  /* 0x000000040b037c24 */ /* 0x008fc8000f8e02ff */
[C---:B------:R-:W-:Y:S02]  /*16aa0*/  IMAD R5, R0.reuse, UR5, R3 ;  /* 0x0000000500057c24 */ /* 0x040fe4000f8e0203 */
[----:B------:R-:W-:Y:S01]  /*16ab0*/  IMAD.WIDE.U32 R2, R0, UR4, RZ ;  /* 0x0000000400027c25 */ /* 0x000fe2000f8e00ff */
[----:B------:R-:W-:-:S03]  /*16ac0*/  ULDC.64 UR4, c[0x0][0xae8] ;  /* 0x0002ba0000047ab9 */ /* 0x000fc60000000a00 */
[----:B------:R-:W-:Y:S02]  /*16ad0*/  IMAD R0, R209, 0x20, R216 ;  /* 0x00000020d1007824 */ /* 0x000fe400078e02d8 */
[----:B------:R-:W-:Y:S02]  /*16ae0*/  IMAD.IADD R3, R3, 0x1, R5 ;  /* 0x0000000103037824 */ /* 0x000fe400078e0205 */
[----:B------:R-:W-:Y:S02]  /*16af0*/  IMAD R9, R215, 0x80, R0 ;  /* 0x00000080d7097824 */ /* 0x000fe400078e0200 */
[----:B------:R-:W-:Y:S02]  /*16b00*/  IMAD R7, R10, UR4, RZ ;  /* 0x000000040a077c24 */ /* 0x000fe4000f8e02ff */
[----:B--2---:R-:W-:Y:S01]  /*16b10*/  @P2 IMAD.HI.U32 R0, R9, R12, RZ ;  /* 0x0000000c09002227 */ /* 0x004fe200078e00ff */
[----:B------:R-:W-:-:S03]  /*16b20*/  MOV R5, R9 ;  /* 0x0000000900057202 */ /* 0x000fc60000000f00 */
[C---:B------:R-:W-:Y:S01]  /*16b30*/  IMAD R7, R210.reuse, UR5, R7 ;  /* 0x00000005d2077c24 */ /* 0x040fe2000f8e0207 */
[----:B----4-:R-:W-:Y:S01]  /*16b40*/  @P2 SHF.R.U32.HI R5, RZ, R25, R0 ;  /* 0x00000019ff052219 */ /* 0x010fe20000011600 */
[----:B------:R-:W-:Y:S01]  /*16b50*/  IMAD.WIDE.U32 R2, R210, UR4, R2 ;  /* 0x00000004d2027c25 */ /* 0x000fe2000f8e0002 */
[----:B------:R-:W-:Y:S02]  /*16b60*/  ULDC.64 UR4, c[0x0][0xaf0] ;  /* 0x0002bc0000047ab9 */ /* 0x000fe40000000a00 */
[----:B------:R-:W-:Y:S01]  /*16b70*/  SHF.R.S32.HI R0, RZ, 0x1f, R5 ;  /* 0x0000001fff007819 */ /* 0x000fe20000011405 */
[----:B------:R-:W-:Y:S02]  /*16b80*/  IMAD R4, R214, UR4, RZ ;  /* 0x00000004d6047c24 */ /* 0x000fe4000f8e02ff */
[----:B------:R-:W-:Y:S02]  /*16b90*/  IMAD.IADD R3, R3, 0x1, R7 ;  /* 0x0000000103037824 */ /* 0x000fe400078e0207 */
[----:B------:R-:W-:-:S02]  /*16ba0*/  IMAD R7, R207, UR5, R4 ;  /* 0x00000005cf077c24 */ /* 0x000fc4000f8e0204 */
        /* <DEDUP_REMOVED lines=16> */
[----:B------:R-:W-:Y:S01]  /*16cb0*/  UMOV UR4, 0xffffffff ;  /* 0xffffffff00047882 */ /* 0x000fe20000000000 */
[----:B------:R-:W-:-:S04]  /*16cc0*/  IADD3 R3, R3, R7, RZ ;  /* 0x0000000703037210 */ /* 0x000fc80007ffe0ff */
[----:B------:R-:W-:Y:S01]  /*16cd0*/  LEA.HI.X R2, R2, UR5, R3, 0x1, P0 ;  /* 0x0000000502027c11 */ /* 0x000fe200080f0c03 */
[----:B------:R-:W-:Y:S06]  /*16ce0*/  BRA.DIV UR4, `(.L_x_7551) ;  /* 0x000000a204e87947 */ /* 0x000fec000b800000 */
[----:B------:R2:W3:Y:S04]  /*16cf0*/  SHFL.IDX PT, R3, R2, RZ, 0x181f ;  /* 0x00181fff02037589 */ /* 0x0004e800000e0000 */
[----:B------:R2:W4:Y:S02]  /*16d00*/  SHFL.IDX PT, R14, R0, RZ, 0x181f ;  /* 0x00181fff000e7589 */ /* 0x00052400000e0000 */
.L_x_7786:
[----:B------:R-:W-:Y:S01]  /*16d10*/  IMAD R21, R6, R21, RZ ;  /* 0x0000001506157224 */ /* 0x000fe200078e02ff */
[----:B------:R-:W-:Y:S01]  /*16d20*/  BSSY B1, `(.L_x_7552) ;  /* 0x000000f000017945 */ /* 0x000fe20003800000 */
[----:B------:R-:W-:-:S05]  /*16d30*/  IMAD R6, R215, 0x80, R216 ;  /* 0x00000080d7067824 */ /* 0x000fca00078e02d8 */
[----:B------:R-:W-:-:S13]  /*16d40*/  ISETP.GE.AND P0, PT, R6, R21, PT ;  /* 0x000000150600720c */ /* 0x000fda0003f06270 */
[----:B------:R-:W-:Y:S05]  /*16d50*/  @P0 BRA `(.L_x_7553) ;  /* 0x00000000002c0947 */ /* 0x000fea0003800000 */
[----:B------:R-:W-:Y:S01]  /*16d60*/  ULDC UR4, c[0x0][0xac8] ;  /* 0x0002b20000047ab9 */ /* 0x000fe20000000800 */
[----:B------:R-:W-:Y:S02]  /*16d70*/  SHF.R.S32.HI R8, RZ, 0x1f, R202 ;  /* 0x0000001fff087819 */ /* 0x000fe400000114ca */
[----:B------:R-:W-:Y:S02]  /*16d80*/  ISETP.GE.AND P2, PT, R202, UR4, PT ;  /* 0x00000004ca007c0c */ /* 0x000fe4000bf46270 */
[----:B------:R-:W-:Y:S02]  /*16d90*/  ISETP.GE.AND P3, PT, R208, UR4, PT ;  /* 0x00000004d0007c0c */ /* 0x000fe4000bf66270 */
[----:B------:R-:W-:-:S09]  /*16da0*/  SHF.R.S32.HI R7, RZ, 0x1f, R208 ;  /* 0x0000001fff077819 */ /* 0x000fd200000114d0 */
[-C--:B----4-:R-:W-:Y:S02]  /*16db0*/  @!P2 LEA R4, P0, R202, R14.reuse, 0x1 ;  /* 0x0000000eca04a211 */ /* 0x090fe400078008ff */
[----:B------:R-:W-:Y:S02]  /*16dc0*/  @!P3 LEA R14, P1, R208, R14, 0x1 ;  /* 0x0000000ed00eb211 */ /* 0x000fe400078208ff */
[-C--:B---3--:R-:W-:Y:S02]  /*16dd0*/  @!P2 LEA.HI.X R5, R202, R3.reuse, R8, 0x1, P0 ;  /* 0x00000003ca05a211 */ /* 0x088fe400000f0c08 */
[----:B------:R-:W-:-:S03]  /*16de0*/  @!P3 LEA.HI.X R15, R208, R3, R7, 0x1, P1 ;  /* 0x00000003d00fb211 */ /* 0x000fc600008f0c07 */
[----:B------:R3:W-:Y:S04]  /*16df0*/  @!P2 ST.E.128 desc[UR60][R4.64], RZ ;  /* 0x000000ff0400a985 */ /* 0x0007e8000c101d3c */
[----:B------:R3:W-:Y:S02]  /*16e00*/  @!P3 ST.E.128 desc[UR60][R14.64], RZ ;  /* 0x000000ff0e00b985 */ /* 0x0007e4000c101d3c */
.L_x_7553:
[----:B------:R-:W-:Y:S05]  /*16e10*/  BSYNC B1 ;  /* 0x0000000000017941 */ /* 0x000fea0003800000 */
.L_x_7552:
[----:B------:R-:W-:-:S03]  /*16e20*/  UMOV UR4, 0xffffffff ;  /* 0xffffffff00047882 */ /* 0x000fc60000000000 */
[----:B------:R-:W-:Y:S05]  /*16e30*/  BRA.DIV UR4, `(.L_x_7554) ;  /* 0x000000a204c87947 */ /* 0x000fea000b800000 */
[----:B---3--:R3:W0:Y:S04]  /*16e40*/  SHFL.IDX PT, R3, R2, 0x1, 0x181f ;  /* 0x00381f0002037f89 */ /* 0x00862800000e0000 */
[----:B----4-:R3:W4:Y:S02]  /*16e50*/  SHFL.IDX PT, R14, R0, 0x1, 0x181f ;  /* 0x00381f00000e7f89 */ /* 0x01072400000e0000 */
.L_x_7790:
[----:B------:R-:W-:Y:S01]  /*16e60*/  VIADD R4, R6, 0x20 ;  /* 0x0000002006047836 */ /* 0x000fe20000000000 */
[----:B------:R-:W-:Y:S04]  /*16e70*/  BSSY B1, `(.L_x_7555) ;  /* 0x000000e000017945 */ /* 0x000fe80003800000 */
        /* <DEDUP_REMOVED lines=9> */
[-C--:B0-----:R-:W-:Y:S02]  /*16f10*/  @!P2 LEA.HI.X R5, R202, R3.reuse, R8, 0x1, P0 ;  /* 0x00000003ca05a211 */ /* 0x081fe400000f0c08 */
[----:B------:R-:W-:-:S03]  /*16f20*/  @!P3 LEA.HI.X R15, R208, R3, R7, 0x1, P1 ;  /* 0x00000003d00fb211 */ /* 0x000fc600008f0c07 */
[----:B------:R0:W-:Y:S04]  /*16f30*/  @!P2 ST.E.128 desc[UR60][R4.64], RZ ;  /* 0x000000ff0400a985 */ /* 0x0001e8000c101d3c */
[----:B------:R0:W-:Y:S02]  /*16f40*/  @!P3 ST.E.128 desc[UR60][R14.64], RZ ;  /* 0x000000ff0e00b985 */ /* 0x0001e4000c101d3c */
.L_x_7556:
[----:B------:R-:W-:Y:S05]  /*16f50*/  BSYNC B1 ;  /* 0x0000000000017941 */ /* 0x000fea0003800000 */
.L_x_7555:
[----:B------:R-:W-:-:S03]  /*16f60*/  UMOV UR4, 0xffffffff ;  /* 0xffffffff00047882 */ /* 0x000fc60000000000 */
[----:B------:R-:W-:Y:S05]  /*16f70*/  BRA.DIV UR4, `(.L_x_7557) ;  /* 0x000000a204c07947 */ /* 0x000fea000b800000 */
[----:B0-----:R0:W0:Y:S04]  /*16f80*/  SHFL.IDX PT, R3, R2, 0x2, 0x181f ;  /* 0x00581f0002037f89 */ /* 0x00102800000e0000 */
[----:B----4-:R4:W0:Y:S02]  /*16f90*/  SHFL.IDX PT, R14, R0, 0x2, 0x181f ;  /* 0x00581f00000e7f89 */ /* 0x01082400000e0000 */
.L_x_7794:
        /* <DEDUP_REMOVED lines=9> */
[-C--:B0-----:R-:W-:Y:S02]  /*17030*/  @!P2 LEA R4, P0, R202, R14.reuse, 0x1 ;  /* 0x0000000eca04a211 */ /* 0x081fe400078008ff */
[----:B------:R-:W-:Y:S02]  /*17040*/  @!P3 LEA R14, P1, R208, R14, 0x1 ;  /* 0x0000000ed00eb211 */ /* 0x000fe400078208ff */
[-C--:B------:R-:W-:Y:S02]  /*17050*/  @!P2 LEA.HI.X R5, R202, R3.reuse, R8, 0x1, P0 ;  /* 0x00000003ca05a211 */ /* 0x080fe400000f0c08 */
[----:B------:R-:W-:-:S03]  /*17060*/  @!P3 LEA.HI.X R15, R208, R3, R7, 0x1, P1 ;  /* 0x00000003d00fb211 */ /* 0x000fc600008f0c07 */
[----:B------:R0:W-:Y:S04]  /*17070*/  @!P2 ST.E.128 desc[UR60][R4.64], RZ ;  /* 0x000000ff0400a985 */ /* 0x0001e8000c101d3c */
[----:B------:R0:W-:Y:S02]  /*17080*/  @!P3 ST.E.128 desc[UR60][R14.64], RZ ;  /* 0x000000ff0e00b985 */ /* 0x0001e4000c101d3c */
.L_x_7559:
[----:B------:R-:W-:Y:S05]  /*17090*/  BSYNC B1 ;  /* 0x0000000000017941 */ /* 0x000fea0003800000 */
.L_x_7558:
[----:B------:R-:W-:-:S03]  /*170a0*/  UMOV UR4, 0xffffffff ;  /* 0xffffffff00047882 */ /* 0x000fc60000000000 */
[----:B------:R-:W-:Y:S05]  /*170b0*/  BRA.DIV UR4, `(.L_x_7560) ;  /* 0x000000a204b87947 */ /* 0x000fea000b800000 */
[----:B0-----:R0:W0:Y:S04]  /*170c0*/  SHFL.IDX PT, R3, R2, 0x3, 0x181f ;  /* 0x00781f0002037f89 */ /* 0x00102800000e0000 */
[----:B------:R0:W0:Y:S02]  /*170d0*/  SHFL.IDX PT, R14, R0, 0x3, 0x181f ;  /* 0x00781f00000e7f89 */ /* 0x00002400000e0000 */
.L_x_7798:
[----:B0-234-:R-:W-:-:S05]  /*170e0*/  VIADD R0, R6, 0x60 ;  /* 0x0000006006007836 */ /* 0x01dfca0000000000 */
[----:B------:R-:W-:-:S13]  /*170f0*/  ISETP.GE.AND P0, PT, R0, R21, PT ;  /* 0x000000150000720c */ /* 0x000fda0003f06270 */
[----:B------:R-:W-:Y:S05]  /*17100*/  @P0 BRA `(.L_x_7547) ;  /* 0x00000000002c0947 */ /* 0x000fea0003800000 */
[----:B------:R-:W-:Y:S01]  /*17110*/  ULDC UR4, c[0x0][0xac8] ;  /* 0x0002b20000047ab9 */ /* 0x000fe20000000800 */
[----:B------:R-:W-:Y:S02]  /*17120*/  SHF.R.S32.HI R7, RZ, 0x1f, R202 ;  /* 0x0000001fff077819 */ /* 0x000fe400000114ca */
[----:B------:R-:W-:Y:S02]  /*17130*/  ISETP.GE.AND P2, PT, R202, UR4, PT ;  /* 0x00000004ca007c0c */ /* 0x000fe4000bf46270 */
[----:B------:R-:W-:Y:S02]  /*17140*/  ISETP.GE.AND P3, PT, R208, UR4, PT ;  /* 0x00000004d0007c0c */ /* 0x000fe4000bf66270 */
[----:B------:R-:W-:-:S09]  /*17150*/  SHF.R.S32.HI R2, RZ, 0x1f, R208 ;  /* 0x0000001fff027819 */ /* 0x000fd200000114d0 */
[-C--:B------:R-:W-:Y:S02]  /*17160*/  @!P2 LEA R4, P0, R202, R14.reuse, 0x1 ;  /* 0x0000000eca04a211 */ /* 0x080fe400078008ff */
[----:B------:R-:W-:Y:S02]  /*17170*/  @!P3 LEA R14, P1, R208, R14, 0x1 ;  /* 0x0000000ed00eb211 */ /* 0x000fe400078208ff */
[-C--:B------:R-:W-:Y:S02]  /*17180*/  @!P2 LEA.HI.X R5, R202, R3.reuse, R7, 0x1, P0 ;  /* 0x00000003ca05a211 */ /* 0x080fe400000f0c07 */
[----:B------:R-:W-:-:S03]  /*17190*/  @!P3 LEA.HI.X R15, R208, R3, R2, 0x1, P1 ;  /* 0x00000003d00fb211 */ /* 0x000fc600008f0c02 */
[----:B------:R0:W-:Y:S04]  /*171a0*/  @!P2 ST.E.128 desc[UR60][R4.64], RZ ;  /* 0x000000ff0400a985 */ /* 0x0001e8000c101d3c */
[----:B------:R0:W-:Y:S02]  /*171b0*/  @!P3 ST.E.128 desc[UR60][R14.64], RZ ;  /* 0x000000ff0e00b985 */ /* 0x0001e4000c101d3c */
.L_x_7547:
[----:B------:R-:W-:Y:S05]  /*171c0*/  BSYNC B0 ;  /* 0x0000000000007941 */ /* 0x000fea0003800000 */
.L_x_7537:
[----:B------:R-:W-:Y:S02]  /*171d0*/  ULDC UR4, c[0x0][0xc3c] ;  /* 0x00030f0000047ab9 */ /* 0x000fe40000000800 */
[----:B-1----:R-:W-:-:S13]  /*171e0*/  ISETP.GE.AND P0, PT, R171, UR4, PT ;  /* 0x00000004ab007c0c */ /* 0x002fda000bf06270 */
[----:B------:R-:W-:Y:S05]  /*171f0*/  @!P0 BRA `(.L_x_7561) ;  /* 0xfffffe9c00988947 */ /* 0x000fea000383ffff */
[----:B------:R-:W-:Y:S05]  /*17200*/  BRA `(.L_x_7397) ;  /* 0x0000007c00387947 */ /* 0x000fea0003800000 */
.L_x_7395:
[----:B------:R-:W-:-:S08]  /*17210*/  NOP ;  /* 0x0000000000007918 */ /* 0x000fd00000000000 */
[----:B--2---:R-:W0:-:S00]  /*17220*/  USETMAXREG.DEALLOC.CTAPOOL 0x28 ;  /* 0x00000028000079c8 */ /* 0x004e0000080e0500 */
        /* <DEDUP_REMOVED lines=13> */
[----:B0-----:R-:W-:Y:S01]  /*17300*/  MOV R0, RZ ;  /* 0x000000ff00007202 */ /* 0x001fe20000000f00 */
[----:B------:R-:W0:Y:S01]  /*17310*/  S2UR UR6, SR_CTAID.X ;  /* 0x00000000000679c3 */ /* 0x000e220000002500 */
[----:B------:R-:W-:Y:S01]  /*17320*/  ULDC UR5, c[0x0][0xc38] ;  /* 0x00030e0000057ab9 */ /* 0x000fe20000000800 */
[----:B--2---:R-:W-:-:S04]  /*17330*/  LOP3.LUT R5, R2, 0x1f, RZ, 0xc0, !PT ;  /* 0x0000001f02057812 */ /* 0x004fc800078ec0ff */
[----:B------:R-:W-:-:S04]  /*17340*/  ISETP.NE.AND P0, PT, R5, 0x1f, PT ;  /* 0x0000001f0500780c */ /* 0x000fc80003f05270 */
[----:B------:R-:W-:-:S13]  /*17350*/  ISETP.GE.OR P1, PT, R5, UR4, !P0 ;  /* 0x0000000405007c0c */ /* 0x000fda000c726670 */
[----:B------:R-:W2:Y:S02]  /*17360*/  @!P1 LDC.64 R2, c[0x0][0xc80] ;  /* 0x00032000ff029b82 */ /* 0x000ea40000000a00 */
[----:B--2---:R-:W-:-:S05]  /*17370*/  @!P1 IMAD.WIDE.U32 R2, R5, 0x4, R2 ;  /* 0x0000000405029825 */ /* 0x004fca00078e0002 */
        /* <DEDUP_REMOVED lines=21> */
[----:B-1----:R-:W-:-:S04]  /*174d0*/  SEL R7, R6, RZ, P5 ;  /* 0x000000ff06077207 */ /* 0x002fc80002800000 */
[----:B------:R-:W-:-:S05]  /*174e0*/  IADD3 R7, R2, R7, RZ ;  /* 0x0000000702077210 */ /* 0x000fca0007ffe0ff */
[----:B------:R-:W1:Y:S02]  /*174f0*/  SHFL.IDX PT, R4, R7, 0x1f, 0x1f ;  /* 0x03e01f0007047f89 */ /* 0x000e6400000e0000 */
[----:B-1----:R-:W-:-:S04]  /*17500*/  IMAD R4, R4, UR5, RZ ;  /* 0x0000000504047c24 */ /* 0x002fc8000f8e02ff */
[----:B------:R-:W-:Y:S01]  /*17510*/  IMAD.MOV.U32 R3, RZ, RZ, R4 ;  /* 0x000000ffff037224 */ /* 0x000fe200078e0004 */
[----:B0-----:R-:W-:-:S13]  /*17520*/  ISETP.GT.AND P6, PT, R4, UR6, PT ;  /* 0x0000000604007c0c */ /* 0x001fda000bfc4270 */
[----:B------:R-:W-:Y:S05]  /*17530*/  @P6 BRA `(.L_x_7563) ;  /* 0x00000000009c6947 */ /* 0x000fea0003800000 */
[----:B------:R-:W0:Y:S01]  /*17540*/  LDC R10, c[0x0][0xc3c] ;  /* 0x00030f00ff0a7b82 */ /* 0x000e220000000800 */
[----:B------:R-:W-:Y:S01]  /*17550*/  IMAD.MOV.U32 R4, RZ, RZ, R3 ;  /* 0x000000ffff047224 */ /* 0x000fe200078e0003 */
[----:B------:R-:W-:Y:S01]  /*17560*/  UMOV UR4, URZ ;  /* 0x0000003f00047c82 */ /* 0x000fe20008000000 */
[----:B------:R-:W-:Y:S01]  /*17570*/  ULDC UR7, c[0x0][0xc3c] ;  /* 0x00030f0000077ab9 */ /* 0x000fe20000000800 */
[----:B------:R-:W-:-:S05]  /*17580*/  ULDC UR5, c[0x0][0xc38] ;  /* 0x00030e0000057ab9 */ /* 0x000fca0000000800 */
.L_x_7567:
        /* <DEDUP_REMOVED lines=12> */
.L_x_7566:
[----:B------:R-:W-:Y:S05]  /*17650*/  BSYNC B0 ;  /* 0x0000000000007941 */ /* 0x000fea0003800000 */
.L_x_7565:
        /* <DEDUP_REMOVED lines=21> */
.L_x_7563:
        /* <DEDUP_REMOVED lines=10> */
[----:B0-----:R-:W-:-:S06]  /*17850*/  IADD3 R2, R6, 0xffffffe, RZ ;  /* 0x0ffffffe06027810 */ /* 0x001fcc0007ffe0ff */
[----:B------:R0:W1:Y:S01]  /*17860*/  F2I.FTZ.U32.TRUNC.NTZ R3, R2 ;  /* 0x0000000200037305 */ /* 0x000062000021f000 */
[----:B------:R-:W-:Y:S05]  /*17870*/  @!P0 BRA `(.L_x_7568) ;  /* 0x0000000000088947 */ /* 0x000fea0003800000 */
[----:B------:R-:W-:-:S06]  /*17880*/  VIADD R16, R19, 0xffffffff ;  /* 0xffffffff13107836 */ /* 0x000fcc0000000000 */
[----:B------:R2:W3:Y:S02]  /*17890*/  SHFL.IDX PT, R16, R7, R16, 0x1f ;  /* 0x00001f1007107589 */ /* 0x0004e400000e0000 */
.L_x_7568:
[----:B---3--:R-:W-:Y:S01]  /*178a0*/  IMAD R16, R16, UR5, R9 ;  /* 0x0000000510107c24 */ /* 0x008fe2000f8e0209 */
[----:B0-----:R-:W-:Y:S01]  /*178b0*/  IABS R2, R0 ;  /* 0x0000000000027213 */ /* 0x001fe20000000000 */
[----:B-12---:R-:W-:Y:S02]  /*178c0*/  IMAD.MOV R7, RZ, RZ, -R3 ;  /* 0x000000ffff077224 */ /* 0x006fe400078e0a03 */
[----:B------:R-:W-:Y:S01]  /*178d0*/  VIADD R19, R19, UR4 ;  /* 0x0000000413137c36 */ /* 0x000fe20008000000 */
[----:B------:R-:W-:Y:S01]  /*178e0*/  IADD3 R9, -R16, UR6, RZ ;  /* 0x0000000610097c10 */ /* 0x000fe2000fffe1ff */
[----:B------:R-:W-:Y:S02]  /*178f0*/  IMAD.MOV R6, RZ, RZ, -R2 ;  /* 0x000000ffff067224 */ /* 0x000fe400078e0a02 */
[----:B------:R-:W-:Y:S01]  /*17900*/  IMAD R7, R7, R8, RZ ;  /* 0x0000000807077224 */ /* 0x000fe200078e02ff */
[----:B------:R-:W-:Y:S01]  /*17910*/  IABS R4, R9 ;  /* 0x0000000900047213 */ /* 0x000fe20000000000 */
[----:B------:R-:W-:-:S04]  /*17920*/  IMAD.MOV.U32 R2, RZ, RZ, RZ ;  /* 0x000000ffff027224 */ /* 0x000fc800078e00ff */
[----:B------:R-:W-:Y:S01]  /*17930*/  IMAD.HI.U32 R2, R3, R7, R2 ;  /* 0x0000000703027227 */ /* 0x000fe200078e0002 */
[----:B------:R-:W-:-:S03]  /*17940*/  MOV R3, R4 ;  /* 0x0000000400037202 */ /* 0x000fc60000000f00 */
        /* <DEDUP_REMOVED lines=17> */
.L_x_7564:
[----:B------:R-:W-:Y:S01]  /*17a60*/  IMAD.MOV.U32 R17, RZ, RZ, RZ ;  /* 0x000000ffff117224 */ /* 0x000fe200078e00ff */
[----:B------:R-:W-:Y:S01]  /*17a70*/  MOV R16, UR6 ;  /* 0x0000000600107c02 */ /* 0x000fe20008000f00 */
[----:B------:R-:W-:-:S07]  /*17a80*/  IMAD.MOV.U32 R18, RZ, RZ, RZ ;  /* 0x000000ffff127224 */ /* 0x000fce00078e00ff */
.L_x_7569:
[----:B------:R-:W-:-:S13]  /*17a90*/  ISETP.NE.AND P0, PT, R5, RZ, PT ;  /* 0x000000ff0500720c */ /* 0x000fda0003f05270 */
[----:B------:R-:W0:Y:S01]  /*17aa0*/  @!P0 S2R R3, SR_CgaCtaId ;  /* 0x0000000000038919 */ /* 0x000e220000008800 */
[----:B------:R-:W-:-:S04]  /*17ab0*/  @!P0 MOV R0, 0x400 ;  /* 0x0000040000008802 */ /* 0x000fc80000000f00 */
[----:B0-----:R-:W-:-:S05]  /*17ac0*/  @!P0 LEA R0, R3, R0, 0x18 ;  /* 0x0000000003008211 */ /* 0x001fca00078ec0ff */
[----:B------:R2:W-:Y:S01]  /*17ad0*/  @!P0 STS.128 [R0+0x228d0], R16 ;  /* 0x0228d01000008388 */ /* 0x0005e20000000c00 */
[----:B------:R-:W-:Y:S06]  /*17ae0*/  BAR.ARV 0x5, 0x180 ;  /* 0x0146000000007b1d */ /* 0x000fec0000002000 */
.L_x_7562:
[----:B0-2---:R-:W-:Y:S01]  /*17af0*/  IMAD.MOV.U32 R0, RZ, RZ, 0x1 ;  /* 0x00000001ff007424 */ /* 0x005fe200078e00ff */
[----:B------:R-:W-:Y:S01]  /*17b00*/  ULDC UR4, c[0x0][0xc3c] ;  /* 0x00030f0000047ab9 */ /* 0x000fe20000000800 */
[----:B------:R-:W-:Y:S01]  /*17b10*/  IMAD.MOV.U32 R34, RZ, RZ, RZ ;  /* 0x000000ffff227224 */ /* 0x000fe200078e00ff */
[----:B-1----:R-:W-:Y:S02]  /*17b20*/  ISETP.GE.AND P0, PT, R19, UR4, PT ;  /* 0x0000000413007c0c */ /* 0x002fe4000bf06270 */
[----:B------:R0:W-:Y:S04]  /*17b30*/  STL [R1+0x4], R0 ;  /* 0x0000040001007387 */ /* 0x0001e80000100800 */
[----:B------:R0:W-:Y:S07]  /*17b40*/  STL [R1+0x48], RZ ;  /* 0x000048ff01007387 */ /* 0x0001ee0000100800 */
[----:B------:R-:W-:Y:S05]  /*17b50*/  @P0 BRA `(.L_x_7570) ;  /* 0x0000006c00e00947 */ /* 0x000fea0003800000 */
[----:B------:R-:W2:Y:S01]  /*17b60*/  LDL R12, [R1+0x20] ;  /* 0x00002000010c7983 */ /* 0x000ea20000100800 */
[----:B------:R-:W1:Y:S01]  /*17b70*/  S2R R14, SR_TID.X ;  /* 0x00000000000e7919 */ /* 0x000e620000002100 */
[----:B------:R-:W3:Y:S01]  /*17b80*/  S2UR UR4, SR_CgaCtaId ;  /* 0x00000000000479c3 */ /* 0x000ee20000008800 */
[----:B------:R-:W-:Y:S02]  /*17b90*/  MOV R22, 0x400 ;  /* 0x0000040000167802 */ /* 0x000fe40000000f00 */
[C---:B-1----:R-:W-:Y:S01]  /*17ba0*/  LOP3.LUT R13, R14.reuse, 0x7f, RZ, 0xc0, !PT ;  /* 0x0000007f0e0d7812 */ /* 0x042fe200078ec0ff */
[C---:B------:R-:W-:Y:S01]  /*17bb0*/  IMAD.SHL.U32 R28, R14.reuse, 0x80, RZ ;  /* 0x000000800e1c7824 */ /* 0x040fe200078e00ff */
[----:B------:R-:W-:Y:S01]  /*17bc0*/  SHF.R.U32.HI R3, RZ, 0x1, R14 ;  /* 0x00000001ff037819 */ /* 0x000fe2000001160e */
[C---:B0-----:R-:W-:Y:S02]  /*17bd0*/  IMAD.SHL.U32 R0, R14.reuse, 0x10, RZ ;  /* 0x000000100e007824 */ /* 0x041fe400078e00ff */
[----:B------:R-:W-:Y:S01]  /*17be0*/  IMAD.SHL.U32 R4, R14, 0x20, RZ ;  /* 0x000000200e047824 */ /* 0x000fe200078e00ff */
[----:B------:R-:W-:Y:S01]  /*17bf0*/  LOP3.LUT R2, R28, 0x380, RZ, 0xc0, !PT ;  /* 0x000003801c027812 */ /* 0x000fe200078ec0ff */
[----:B------:R-:W-:Y:S01]  /*17c00*/  IMAD.SHL.U32 R6, R13, 0x10, RZ ;  /* 0x000000100d067824 */ /* 0x000fe200078e00ff */
[----:B------:R-:W-:Y:S01]  /*17c10*/  LOP3.LUT R8, R0, 0x3f0, RZ, 0xc0, !PT ;  /* 0x000003f000087812 */ /* 0x000fe200078ec0ff */
[----:B------:R-:W-:Y:S01]  /*17c20*/  IMAD.SHL.U32 R9, R14, 0x2, RZ ;  /* 0x000000020e097824 */ /* 0x000fe200078e00ff */
[----:B------:R-:W-:-:S02]  /*17c30*/  LOP3.LUT R3, R2, 0x30, R3, 0xf8, !PT ;  /* 0x0000003002037812 */ /* 0x000fc400078ef803 */
[----:B------:R-:W-:Y:S02]  /*17c40*/  LOP3.LUT R5, R4, 0x80, RZ, 0xc0, !PT ;  /* 0x0000008004057812 */ /* 0x000fe400078ec0ff */
[----:B------:R-:W-:Y:S02]  /*17c50*/  LOP3.LUT R7, R6, 0x600, RZ, 0xc0, !PT ;  /* 0x0000060006077812 */ /* 0x000fe400078ec0ff */
[----:B------:R-:W-:Y:S02]  /*17c60*/  LOP3.LUT P0, RZ, R14, 0x4, RZ, 0xc0, !PT ;  /* 0x000000040eff7812 */ /* 0x000fe4000780c0ff */
[----:B------:R-:W-:Y:S02]  /*17c70*/  LOP3.LUT R9, R8, 0x70, R9, 0x78, !PT ;  /* 0x0000007008097812 */ /* 0x000fe400078e7809 */
[----:B------:R-:W-:Y:S02]  /*17c80*/  LOP3.LUT R3, R3, 0x70, R0, 0x78, !PT ;  /* 0x0000007003037812 */ /* 0x000fe400078e7800 */
[----:B------:R-:W-:-:S02]  /*17c90*/  SHF.L.U32 R10, R14, 0x2, RZ ;  /* 0x000000020e0a7819 */ /* 0x000fc400000006ff */
[----:B------:R-:W-:Y:S02]  /*17ca0*/  LOP3.LUT R5, R5, 0x10, R14, 0xf8, !PT ;  /* 0x0000001005057812 */ /* 0x000fe400078ef80e */
[----:B------:R-:W-:Y:S02]  /*17cb0*/  LOP3.LUT R7, R7, 0x60, R4, 0xf8, !PT ;  /* 0x0000006007077812 */ /* 0x000fe400078ef804 */
[----:B------:R-:W-:Y:S02]  /*17cc0*/  LOP3.LUT R11, R9, 0x400, R6, 0xf8, !PT ;  /* 0x00000400090b7812 */ /* 0x000fe400078ef806 */
[----:B------:R-:W-:Y:S02]  /*17cd0*/  LOP3.LUT R28, R3, 0xc00, R28, 0xf8, !PT ;  /* 0x00000c00031c7812 */ /* 0x000fe400078ef81c */
[----:B------:R-:W-:Y:S02]  /*17ce0*/  LOP3.LUT R5, R5, 0x10, R10, 0x78, !PT ;  /* 0x0000001005057812 */ /* 0x000fe400078e780a */
[----:B------:R-:W-:Y:S01]  /*17cf0*/  LOP3.LUT R24, R7, 0x100, R4, 0xf8, !PT ;  /* 0x0000010007187812 */ /* 0x000fe200078ef804 */
[----:B------:R-:W-:Y:S01]  /*17d00*/  STL [R1+0x24], R11 ;  /* 0x0000240b01007387 */ /* 0x000fe20000100800 */
[----:B------:R-:W-:-:S02]  /*17d10*/  SHF.R.U32.HI R2, RZ, 0x3, R13 ;  /* 0x00000003ff027819 */ /* 0x000fc4000001160d */
[----:B------:R-:W-:Y:S02]  /*17d20*/  LOP3.LUT R24, R24, R5, RZ, 0xfc, !PT ;  /* 0x0000000518187212 */ /* 0x000fe400078efcff */
[----:B---3--:R-:W-:Y:S02]  /*17d30*/  MOV R4, UR4 ;  /* 0x0000000400047c02 */ /* 0x008fe40008000f00 */
[----:B------:R-:W-:Y:S02]  /*17d40*/  LOP3.LUT R2, R2, 0x70, R0, 0xf8, !PT ;  /* 0x0000007002027812 */ /* 0x000fe400078ef800 */
[----:B------:R-:W-:Y:S02]  /*17d50*/  LEA R22, R4, R22, 0x18 ;  /* 0x0000001604167211 */ /* 0x000fe400078ec0ff */
[----:B------:R-:W-:Y:S01]  /*17d60*/  LOP3.LUT R35, R0, 0x70, RZ, 0xc0, !PT ;  /* 0x0000007000237812 */ /* 0x000fe200078ec0ff */
[----:B------:R-:W-:Y:S01]  /*17d70*/  IMAD.MOV.U32 R0, RZ, RZ, 0x1 ;  /* 0x00000001ff007424 */ /* 0x000fe200078e00ff */
[----:B------:R-:W-:Y:S01]  /*17d80*/  BSSY B7, `(.L_x_7570) ;  /* 0x00006d5000077945 */ /* 0x000fe20003800000 */
[----:B------:R-:W-:Y:S01]  /*17d90*/  IMAD.MOV.U32 R37, RZ, RZ, RZ ;  /* 0x000000ffff257224 */ /* 0x000fe200078e00ff */
[----:B------:R-:W-:Y:S01]  /*17da0*/  MOV R34, RZ ;  /* 0x000000ff00227202 */ /* 0x000fe20000000f00 */
[----:B------:R-:W-:Y:S01]  /*17db0*/  ULDC.64 UR36, c[0x0][0x198] ;  /* 0x0000660000247ab9 */ /* 0x000fe20000000a00 */
[----:B------:R-:W-:Y:S01]  /*17dc0*/  ULDC UR38, c[0x0][0xc] ;  /* 0x0000030000267ab9 */ /* 0x000fe20000000800 */
[----:B--2---:R-:W-:-:S02]  /*17dd0*/  LOP3.LUT R3, R12, 0x2, RZ, 0xfc, !PT ;  /* 0x000000020c037812 */ /* 0x004fc400078efcff */
[----:B------:R-:W-:-:S03]  /*17de0*/  LOP3.LUT R5, R12, 0x1, RZ, 0xfc, !PT ;  /* 0x000000010c057812 */ /* 0x000fc600078efcff */
[----:B------:R0:W-:Y:S04]  /*17df0*/  STL [R1+0x4c], R3 ;  /* 0x00004c0301007387 */ /* 0x0001e80000100800 */
[----:B------:R-:W-:Y:S01]  /*17e00*/  STL [R1+0x3c], R5 ;  /* 0x00003c0501007387 */ /* 0x000fe20000100800 */
[C---:B0-----:R-:W-:Y:S02]  /*17e10*/  VIADD R3, R28.reuse, 0x40 ;  /* 0x000000401c037836 */ /* 0x041fe40000000000 */
[----:B------:R-:W-:Y:S01]  /*17e20*/  @P0 VIADD R3, R28, 0xffffffc0 ;  /* 0xffffffc01c030836 */ /* 0x000fe20000000000 */
[----:B------:R-:W-:Y:S04]  /*17e30*/  STL [R1+0x18], R4 ;  /* 0x0000180401007387 */ /* 0x000fe80000100800 */
[----:B------:R0:W-:Y:S04]  /*17e40*/  STL [R1+0x1c], R3 ;  /* 0x00001c0301007387 */ /* 0x0001e80000100800 */
[----:B------:R-:W-:Y:S01]  /*17e50*/  STL [R1+0x8], R0 ;  /* 0x0000080001007387 */ /* 0x000fe20000100800 */
[----:B0-----:R-:W-:Y:S01]  /*17e60*/  LOP3.LUT R3, R2, 0x80, RZ, 0xfc, !PT ;  /* 0x0000008002037812 */ /* 0x001fe200078efcff */
[----:B------:R-:W-:-:S02]  /*17e70*/  IMAD.IADD R2, R22, 0x1, R11 ;  /* 0x0000000116027824 */ /* 0x000fc400078e020b */
[----:B------:R-:W-:Y:S01]  /*17e80*/  STL [R1+0x48], RZ ;  /* 0x000048ff01007387 */ /* 0x000fe20000100800 */
[----:B------:R-:W-:-:S03]  /*17e90*/  LOP3.LUT R3, R24, 0x2800, RZ, 0xfc, !PT ;  /* 0x0000280018037812 */ /* 0x000fc600078efcff */
[----:B------:R0:W-:Y:S04]  /*17ea0*/  STL [R1+0x4], R0 ;  /* 0x0000040001007387 */ /* 0x0001e80000100800 */
[----:B------:R1:W-:Y:S01]  /*17eb0*/  STL [R1+0x38], R2 ;  /* 0x0000380201007387 */ /* 0x0003e20000100800 */
[C---:B0-----:R-:W-:Y:S02]  /*17ec0*/  LOP3.LUT R0, R24.reuse, 0x1800, RZ, 0xfc, !PT ;  /* 0x0000180018007812 */ /* 0x041fe400078efcff */
[C---:B------:R-:W-:Y:S02]  /*17ed0*/  LOP3.LUT R0, R24.reuse, 0x4800, RZ, 0xfc, !PT ;  /* 0x0000480018007812 */ /* 0x040fe400078efcff */
[----:B-1----:R-:W-:-:S07]  /*17ee0*/  LOP3.LUT R2, R24, 0x3800, RZ, 0xfc, !PT ;  /* 0x0000380018027812 */ /* 0x002fce00078efcff */
.L_x_7678:
[----:B0----5:R-:W0:Y:S02]  /*17ef0*/  LDC.64 R26, c[0x0][0xc88] ;  /* 0x00032200ff1a7b82 */ /* 0x021e240000000a00 */
[----:B0-----:R-:W-:-:S06]  /*17f00*/  IMAD.WIDE R26, R19, 0x4, R26 ;  /* 0x00000004131a7825 */ /* 0x001fcc00078e021a */
[----:B--2---:R-:W2:Y:S01]  /*17f10*/  LDG.E R26, desc[UR60][R26.64] ;  /* 0x0000003c1a1a7981 */ /* 0x004ea2000c1e1900 */
        /* <DEDUP_REMOVED lines=10> */
[----:B--2---:R-:W-:-:S05]  /*17fc0*/  SHF.R.S32.HI R0, RZ, 0x1f, R26 ;  /* 0x0000001fff007819 */ /* 0x004fca000001141a */
[C---:B-1----:R-:W-:Y:S01]  /*17fd0*/  @P0 LEA R2, P1, R26.reuse, UR4, 0x2 ;  /* 0x000000041a020c11 */ /* 0x042fe2000f8210ff */
[C---:B------:R-:W-:Y:S01]  /*17fe0*/  IMAD.SHL.U32 R29, R26.reuse, 0x4, RZ ;  /* 0x000000041a1d7824 */ /* 0x040fe200078e00ff */
[C-C-:B------:R-:W-:Y:S01]  /*17ff0*/  SHF.L.U64.HI R30, R26.reuse, 0x2, R0.reuse ;  /* 0x000000021a1e7819 */ /* 0x140fe20000010200 */
[----:B------:R0:W-:Y:S01]  /*18000*/  STL [R1+0x40], R0 ;  /* 0x0000400001007387 */ /* 0x0001e20000100800 */
[----:B------:R-:W-:Y:S01]  /*18010*/  @P0 LEA.HI.X R3, R26, UR5, R0, 0x2, P1 ;  /* 0x000000051a030c11 */ /* 0x000fe200088f1400 */
[----:B------:R-:W-:-:S04]  /*18020*/  ULDC.64 UR4, c[0x0][0xa00] ;  /* 0x0002800000047ab9 */ /* 0x000fc80000000a00 */
[----:B------:R1:W2:Y:S01]  /*18030*/  @P0 LDG.E R9, desc[UR60][R2.64] ;  /* 0x0000003c02090981 */ /* 0x0002a2000c1e1900 */
[----:B------:R-:W-:Y:S02]  /*18040*/  ISETP.NE.U32.AND P0, PT, RZ, UR4, PT ;  /* 0x00000004ff007c0c */ /* 0x000fe4000bf05070 */
[----:B------:R-:W-:Y:S02]  /*18050*/  ISETP.NE.U32.AND P1, PT, RZ, UR6, PT ;  /* 0x00000006ff007c0c */ /* 0x000fe4000bf25070 */
[----:B------:R-:W-:Y:S02]  /*18060*/  ISETP.NE.AND.EX P0, PT, RZ, UR5, PT, P0 ;  /* 0x00000005ff007c0c */ /* 0x000fe4000bf05300 */
[----:B------:R-:W-:Y:S02]  /*18070*/  ISETP.NE.AND.EX P1, PT, RZ, UR7, PT, P1 ;  /* 0x00000007ff007c0c */ /* 0x000fe4000bf25310 */
[C---:B------:R-:W-:Y:S02]  /*18080*/  IADD3 R4, P4, R29.reuse, UR6, RZ ;  /* 0x000000061d047c10 */ /* 0x040fe4000ff9e0ff */
[----:B-1----:R-:W-:Y:S01]  /*18090*/  IADD3 R2, P3, R29, UR4, RZ ;  /* 0x000000041d027c10 */ /* 0x002fe2000ff7e0ff */
[----:B------:R-:W-:Y:S01]  /*180a0*/  ULDC UR4, c[0x0][0x288] ;  /* 0x0000a20000047ab9 */ /* 0x000fe20000000800 */
[----:B0-----:R-:W-:-:S02]  /*180b0*/  MOV R0, RZ ;  /* 0x000000ff00007202 */ /* 0x001fc40000000f00 */
[C---:B------:R-:W-:Y:S02]  /*180c0*/  IADD3.X R3, R30.reuse, UR5, RZ, P3, !PT ;  /* 0x000000051e037c10 */ /* 0x040fe40009ffe4ff */
[----:B------:R-:W-:Y:S01]  /*180d0*/  @P2 IADD3 R6, P3, R29, UR8, RZ ;  /* 0x000000081d062c10 */ /* 0x000fe2000ff7e0ff */
[----:B------:R-:W-:Y:S01]  /*180e0*/  IMAD.U32 R8, RZ, RZ, UR4 ;  /* 0x00000004ff087e24 */ /* 0x000fe2000f8e00ff */
[C---:B------:R-:W-:Y:S01]  /*180f0*/  IADD3.X R5, R30.reuse, UR7, RZ, P4, !PT ;  /* 0x000000071e057c10 */ /* 0x040fe2000a7fe4ff */
        /* <DEDUP_REMOVED lines=22> */
.L_x_7571:
        /* <DEDUP_REMOVED lines=10> */
.L_x_7572:
        /* <DEDUP_REMOVED lines=9> */
.L_x_7573:
[----:B01----:R-:W2:Y:S04]  /*18390*/  @P1 LDG.E R2, desc[UR60][R4.64] ;  /* 0x0000003c04021981 */ /* 0x003ea8000c1e1900 */
[----:B------:R-:W2:Y:S01]  /*183a0*/  @P1 LDG.E R4, desc[UR60][R4.64+0x4] ;  /* 0x0000043c04041981 */ /* 0x000ea2000c1e1900 */
[----:B-----5:R-:W-:Y:S01]  /*183b0*/  IMAD.IADD R7, R7, 0x1, -R9 ;  /* 0x0000000107077824 */ /* 0x020fe200078e0a09 */
[----:B------:R-:W-:Y:S01]  /*183c0*/  BSSY B0, `(.L_x_7574) ;  /* 0x00000e0000007945 */ /* 0x000fe20003800000 */
[----:B--2---:R-:W-:-:S04]  /*183d0*/  @P1 IMAD.IADD R6, R4, 0x1, -R2 ;  /* 0x0000000104061824 */ /* 0x004fc800078e0a02 */
[----:B------:R-:W-:-:S05]  /*183e0*/  IMAD.IADD R27, R7, 0x1, R6 ;  /* 0x00000001071b7824 */ /* 0x000fca00078e0206 */
[----:B------:R-:W-:-:S05]  /*183f0*/  IADD3 R36, R27, 0x9f, RZ ;  /* 0x0000009f1b247810 */ /* 0x000fca0007ffe0ff */
[----:B------:R-:W-:-:S05]  /*18400*/  IMAD.HI R36, R36, 0x66666667, RZ ;  /* 0x6666666724247827 */ /* 0x000fca00078e02ff */
[----:B------:R-:W-:-:S04]  /*18410*/  SHF.R.U32.HI R2, RZ, 0x1f, R36 ;  /* 0x0000001fff027819 */ /* 0x000fc80000011624 */
[----:B------:R-:W-:-:S05]  /*18420*/  LEA.HI.SX32 R36, R36, R2, 0x1a ;  /* 0x0000000224247211 */ /* 0x000fca00078fd2ff */
        /* <DEDUP_REMOVED lines=22> */
.L_x_7801:
[----:B-1----:R-:W-:Y:S02]  /*18590*/  ISETP.NE.AND P0, PT, R14, RZ, PT ;  /* 0x000000ff0e00720c */ /* 0x002fe40003f05270 */
[----:B------:R-:W-:-:S11]  /*185a0*/  PLOP3.LUT P6, PT, PT, PT, PT, 0x8, 0x0 ;  /* 0x000000000000781c */ /* 0x000fd60003fce170 */
[----:B------:R-:W-:Y:S05]  /*185b0*/  @P0 BRA `(.L_x_7577) ;  /* 0x00000000000c0947 */ /* 0x000fea0003800000 */
[----:B------:R-:W-:-:S03]  /*185c0*/  UMOV UR4, 0xffffffff ;  /* 0xffffffff00047882 */ /* 0x000fc60000000000 */
[----:B------:R-:W-:Y:S05]  /*185d0*/  BRA.DIV UR4, `(.L_x_7578) ;  /* 0x0000008e04ec7947 */ /* 0x000fea000b800000 */
[----:B------:R-:W-:-:S13]  /*185e0*/  ELECT P6, URZ, PT ;  /* 0x00000000003f782f */ /* 0x000fda00038c0000 */
.L_x_7577:
[----:B0-----:R-:W2:Y:S01]  /*185f0*/  LDL R5, [R1+0x48] ;  /* 0x0000480001057983 */ /* 0x001ea20000100800 */
[----:B------:R-:W-:Y:S01]  /*18600*/  BSSY B1, `(.L_x_7579) ;  /* 0x0000008000017945 */ /* 0x000fe20003800000 */
[----:B--2---:R-:W-:-:S05]  /*18610*/  VIADD R5, R5, 0x1 ;  /* 0x0000000105057836 */ /* 0x004fca0000000000 */
[----:B------:R-:W-:-:S04]  /*18620*/  LEA.HI R6, R5, R5, RZ, 0x1 ;  /* 0x0000000505067211 */ /* 0x000fc800078f08ff */
[----:B------:R-:W-:-:S04]  /*18630*/  LOP3.LUT R6, R6, 0xfffffffe, RZ, 0xc0, !PT ;  /* 0xfffffffe06067812 */ /* 0x000fc800078ec0ff */
[----:B------:R-:W-:-:S04]  /*18640*/  IADD3 R5, R5, -R6, RZ ;  /* 0x8000000605057210 */ /* 0x000fc80007ffe0ff */
[----:B------:R-:W-:-:S04]  /*18650*/  SHF.L.U32 R5, R5, 0x1f, RZ ;  /* 0x0000001f05057819 */ /* 0x000fc800000006ff */
[----:B------:R-:W0:Y:S02]  /*18660*/  SYNCS.PHASECHK.TRANS64.TRYWAIT P0, [R22+URZ+0x22820], R5 ;  /* 0x02282005160075a7 */ /* 0x000e24000800017f */
[----:B0-----:R-:W-:Y:S05]  /*18670*/  @!P0 BRA `(.L_x_7580) ;  /* 0x0000008c00e48947 */ /* 0x001fea0003800000 */
.L_x_7804:
[----:B------:R-:W-:Y:S05]  /*18680*/  BSYNC B1 ;  /* 0x0000000000017941 */ /* 0x000fea0003800000 */
.L_x_7579:
[----:B------:R-:W-:Y:S04]  /*18690*/  BSSY B1, `(.L_x_7581) ;  /* 0x000004e000017945 */ /* 0x000fe80003800000 */
[----:B------:R-:W-:Y:S05]  /*186a0*/  @!P6 BRA `(.L_x_7582) ;  /* 0x000000040030e947 */ /* 0x000fea0003800000 */
[----:B------:R-:W2:Y:S01]  /*186b0*/  LDL R6, [R1+0x8] ;  /* 0x0000080001067983 */ /* 0x000ea20000100800 */
        /* <DEDUP_REMOVED lines=8> */
.L_x_7805:
[----:B------:R-:W-:Y:S05]  /*18740*/  BSYNC B2 ;  /* 0x0000000000027941 */ /* 0x000fea0003800000 */
.L_x_7583:
        /* <DEDUP_REMOVED lines=9> */
.L_x_7586:
[----:B------:R-:W-:Y:S05]  /*187e0*/  BSYNC B2 ;  /* 0x0000000000027941 */ /* 0x000fea0003800000 */
.L_x_7585:
[----:B------:R-:W-:Y:S01]  /*187f0*/  IMAD.MOV.U32 R11, RZ, RZ, RZ ;  /* 0x000000ffff0b7224 */ /* 0x000fe200078e00ff */
[----:B------:R-:W-:Y:S01]  /*18800*/  UIADD3 UR4, UP0, UR36, 0x570, URZ ;  /* 0x0000057024047890 */ /* 0x000fe2000ff1e03f */
[----:B------:R-:W-:Y:S01]  /*18810*/  IMAD R8, R3, 0xa0, R0 ;  /* 0x000000a003087824 */ /* 0x000fe200078e0200 */
[----:B------:R-:W-:Y:S01]  /*18820*/  PLOP3.LUT P0, PT, PT, PT, PT, 0x80, 0x0 ;  /* 0x000000000000781c */ /* 0x000fe20003f0f070 */
[----:B------:R-:W-:Y:S01]  /*18830*/  IMAD R7, R37, 0x5000, R22 ;  /* 0x0000500025077824 */ /* 0x000fe200078e0216 */
[----:B------:R-:W-:Y:S01]  /*18840*/  R2UR UR10, R11 ;  /* 0x000000000b0a72ca */ /* 0x000fe200000e0000 */
[----:B------:R-:W-:Y:S01]  /*18850*/  VIADD R8, R8, 0xffffff60 ;  /* 0xffffff6008087836 */ /* 0x000fe20000000000 */
[----:B------:R-:W-:Y:S01]  /*18860*/  IADD3 R9, R5, 0x22890, RZ ;  /* 0x0002289005097810 */ /* 0x000fe20007ffe0ff */
[----:B------:R-:W-:Y:S01]  /*18870*/  VIADD R10, R7, 0x18400 ;  /* 0x00018400070a7836 */ /* 0x000fe20000000000 */
[----:B------:R-:W-:Y:S01]  /*18880*/  UIADD3.X UR5, URZ, UR37, URZ, UP0, !UPT ;  /* 0x000000253f057290 */ /* 0x000fe200087fe43f */
[----:B------:R-:W-:Y:S01]  /*18890*/  UMOV UR6, 0x0 ;  /* 0x0000000000067882 */ /* 0x000fe20000000000 */
[----:B------:R-:W-:-:S10]  /*188a0*/  UMOV UR7, 0x12f00000 ;  /* 0x12f0000000077882 */ /* 0x000fd40000000000 */
.L_x_7587:
        /* <DEDUP_REMOVED lines=13> */
.L_x_7806:
[----:B------:R-:W-:Y:S05]  /*18980*/  BSYNC B2 ;  /* 0x0000000000027941 */ /* 0x000fea0003800000 */
.L_x_7588:
[----:B------:R-:W-:Y:S01]  /*18990*/  BSSY B2, `(.L_x_7590) ;  /* 0x000000b000027945 */ /* 0x000fe20003800000 */
[----:B------:R-:W-:Y:S02]  /*189a0*/  IMAD.MOV.U32 R12, RZ, RZ, 0x0 ;  /* 0x00000000ff0c7424 */ /* 0x000fe400078e00ff */
[----:B------:R-:W-:Y:S01]  /*189b0*/  IMAD.MOV.U32 R13, RZ, RZ, 0x12f00000 ;  /* 0x12f00000ff0d7424 */ /* 0x000fe200078e00ff */
[----:B------:R-:W-:Y:S06]  /*189c0*/  @P1 BRA `(.L_x_7591) ;  /* 0x00000000001c1947 */ /* 0x000fec0003800000 */
[----:B------:R-:W2:Y:S01]  /*189d0*/  S2R R9, SR_TID.X ;  /* 0x0000000000097919 */ /* 0x000ea20000002100 */
[----:B01----:R-:W-:-:S04]  /*189e0*/  IMAD.MOV.U32 R6, RZ, RZ, 0x5000 ;  /* 0x00005000ff067424 */ /* 0x003fc800078e00ff */
[----:B------:R3:W-:Y:S01]  /*189f0*/  SYNCS.ARRIVE.TRANS64 RZ, [R5+URZ+0x228b0], R6 ;  /* 0x0228b00605ff79a7 */ /* 0x0007e2000800003f */
[----:B--2---:R-:W-:-:S04]  /*18a00*/  LOP3.LUT R9, R9, 0x1f, RZ, 0xc0, !PT ;  /* 0x0000001f09097812 */ /* 0x004fc800078ec0ff */
[----:B------:R-:W-:-:S13]  /*18a10*/  ISETP.NE.AND P0, PT, R9, RZ, PT ;  /* 0x000000ff0900720c */ /* 0x000fda0003f05270 */
[----:B---3--:R-:W-:Y:S05]  /*18a20*/  @!P0 BRA `(.L_x_7591) ;  /* 0x0000000000048947 */ /* 0x008fea0003800000 */
[----:B------:R-:W-:Y:S01]  /*18a30*/  BPT.TRAP 0x1 ;  /* 0x000000040000795c */ /* 0x000fe20000300000 */
.L_x_7591:
[----:B------:R-:W-:Y:S05]  /*18a40*/  BSYNC B2 ;  /* 0x0000000000027941 */ /* 0x000fea0003800000 */
.L_x_7590:
        /* <DEDUP_REMOVED lines=8> */
.L_x_7592:
        /* <DEDUP_REMOVED lines=10> */
.L_x_7582:
[----:B------:R-:W-:Y:S05]  /*18b70*/  BSYNC B1 ;  /* 0x0000000000017941 */ /* 0x000fea0003800000 */
.L_x_7581:
[----:B------:R-:W2:Y:S01]  /*18b80*/  LDL.LU R6, [R1+0x8] ;  /* 0x0000080001067983 */ /* 0x000ea20000300800 */
[----:B------:R-:W-:Y:S01]  /*18b90*/  VIADD R37, R37, 0x1 ;  /* 0x0000000125257836 */ /* 0x000fe20000000000 */
[----:B------:R-:W-:Y:S01]  /*18ba0*/  PLOP3.LUT P0, PT, PT, PT, PT, 0x8, 0x0 ;  /* 0x000000000000781c */ /* 0x000fe20003f0e170 */
[----:B------:R-:W-:-:S03]  /*18bb0*/  VIADD R3, R3, 0xfffffffe ;  /* 0xfffffffe03037836 */ /* 0x000fc60000000000 */
[----:B------:R-:W-:Y:S02]  /*18bc0*/  ISETP.NE.AND P1, PT, R37, 0x2, PT ;  /* 0x000000022500780c */ /* 0x000fe40003f25270 */
[----:B------:R-:W-:Y:S02]  /*18bd0*/  ISETP.GE.AND P2, PT, R3, R4, PT ;  /* 0x000000040300720c */ /* 0x000fe40003f46270 */
[----:B0-----:R-:W-:Y:S02]  /*18be0*/  SEL R5, RZ, 0x1, P1 ;  /* 0x00000001ff057807 */ /* 0x001fe40000800000 */
[----:B------:R-:W-:Y:S02]  /*18bf0*/  SEL R37, R37, RZ, P1 ;  /* 0x000000ff25257207 */ /* 0x000fe40000800000 */
[----:B--2---:R-:W-:-:S05]  /*18c00*/  LOP3.LUT R6, R6, R5, RZ, 0x3c, !PT ;  /* 0x0000000506067212 */ /* 0x004fca00078e3cff */
[----:B------:R0:W-:Y:S02]  /*18c10*/  STL [R1+0x8], R6 ;  /* 0x0000080601007387 */ /* 0x0001e40000100800 */
[----:B------:R-:W-:Y:S05]  /*18c20*/  @!P2 BRA `(.L_x_7575) ;  /* 0x000000040064a947 */ /* 0x000fea0003800000 */
.L_x_7605:
[----:B------:R-:W-:Y:S05]  /*18c30*/  YIELD ;  /* 0x0000000000007946 */ /* 0x000fea0003800000 */
[----:B------:R-:W-:Y:S04]  /*18c40*/  BSSY B1, `(.L_x_7593) ;  /* 0x000004d000017945 */ /* 0x000fe80003800000 */
[----:B-1----:R-:W-:Y:S05]  /*18c50*/  @!P6 BRA `(.L_x_7594) ;  /* 0x00000004002ce947 */ /* 0x002fea0003800000 */
[----:B0-----:R-:W2:Y:S01]  /*18c60*/  LDL R6, [R1+0x8] ;  /* 0x0000080001067983 */ /* 0x001ea20000100800 */
[----:B------:R-:W0:Y:S02]  /*18c70*/  S2R R5, SR_TID.X ;  /* 0x0000000000057919 */ /* 0x000e240000002100 */
[----:B0-----:R-:W-:Y:S01]  /*18c80*/  LOP3.LUT R7, R5, 0x7f, RZ, 0xc0, !PT ;  /* 0x0000007f05077812 */ /* 0x001fe200078ec0ff */
[----:B------:R-:W-:Y:S01]  /*18c90*/  IMAD R5, R37, 0x8, R22 ;  /* 0x0000000825057824 */ /* 0x000fe200078e0216 */
[----:B------:R-:W-:Y:S02]  /*18ca0*/  BSSY B2, `(.L_x_7595) ;  /* 0x0000005000027945 */ /* 0x000fe40003800000 */
[----:B------:R-:W-:Y:S02]  /*18cb0*/  ISETP.NE.AND P2, PT, R7, RZ, PT ;  /* 0x000000ff0700720c */ /* 0x000fe40003f45270 */
[----:B--2---:R-:W-:-:S04]  /*18cc0*/  SHF.L.U32 R6, R6, 0x1f, RZ ;  /* 0x0000001f06067819 */ /* 0x004fc800000006ff */
[----:B------:R-:W0:Y:S02]  /*18cd0*/  SYNCS.PHASECHK.TRANS64.TRYWAIT P1, [R5+URZ+0x228a0], R6 ;  /* 0x0228a006050075a7 */ /* 0x000e24000802017f */
[----:B0-----:R-:W-:Y:S05]  /*18ce0*/  @!P1 BRA `(.L_x_7596) ;  /* 0x0000008800849947 */ /* 0x001fea0003800000 */
.L_x_7807:
[----:B------:R-:W-:Y:S05]  /*18cf0*/  BSYNC B2 ;  /* 0x0000000000027941 */ /* 0x000fea0003800000 */
.L_x_7595:
[----:B------:R-:W-:Y:S04]  /*18d00*/  BSSY B2, `(.L_x_7597) ;  /* 0x0000009000027945 */ /* 0x000fe80003800000 */
[----:B------:R-:W-:Y:S05]  /*18d10*/  @P2 BRA `(.L_x_7598) ;  /* 0x00000000001c2947 */ /* 0x000fea0003800000 */
[----:B------:R-:W1:Y:S02]  /*18d20*/  S2R R7, SR_TID.X ;  /* 0x0000000000077919 */ /* 0x000e640000002100 */
[----:B-1----:R-:W-:Y:S02]  /*18d30*/  LOP3.LUT R8, R7, 0x1f, RZ, 0xc0, !PT ;  /* 0x0000001f07087812 */ /* 0x002fe400078ec0ff */
[----:B------:R-:W-:Y:S02]  /*18d40*/  MOV R7, 0x5000 ;  /* 0x0000500000077802 */ /* 0x000fe40000000f00 */
[----:B------:R-:W-:Y:S02]  /*18d50*/  ISETP.NE.AND P1, PT, R8, RZ, PT ;  /* 0x000000ff0800720c */ /* 0x000fe40003f25270 */
[----:B------:R1:W-:Y:S11]  /*18d60*/  SYNCS.ARRIVE.TRANS64 RZ, [R5+URZ+0x22890], R7 ;  /* 0x0228900705ff79a7 */ /* 0x0003f6000800003f */
[----:B-1----:R-:W-:Y:S05]  /*18d70*/  @!P1 BRA `(.L_x_7598) ;  /* 0x0000000000049947 */ /* 0x002fea0003800000 */
[----:B------:R-:W-:Y:S01]  /*18d80*/  BPT.TRAP 0x1 ;  /* 0x000000040000795c */ /* 0x000fe20000300000 */
.L_x_7598:
[----:B------:R-:W-:Y:S05]  /*18d90*/  BSYNC B2 ;  /* 0x0000000000027941 */ /* 0x000fea0003800000 */
.L_x_7597:
        /* <DEDUP_REMOVED lines=11> */
.L_x_7599:
        /* <DEDUP_REMOVED lines=13> */
.L_x_7808:
[----:B------:R-:W-:Y:S05]  /*18f20*/  BSYNC B2 ;  /* 0x0000000000027941 */ /* 0x000fea0003800000 */
.L_x_7600:
[----:B------:R-:W-:Y:S01]  /*18f30*/  BSSY B2, `(.L_x_7602) ;  /* 0x000000b000027945 */ /* 0x000fe20003800000 */
[----:B------:R-:W-:Y:S01]  /*18f40*/  IMAD.MOV.U32 R12, RZ, RZ, 0x0 ;  /* 0x00000000ff0c7424 */ /* 0x000fe200078e00ff */
[----:B------:R-:W-:Y:S02]  /*18f50*/  MOV R13, 0x12f00000 ;  /* 0x12f00000000d7802 */ /* 0x000fe40000000f00 */
[----:B------:R-:W-:Y:S05]  /*18f60*/  @P2 BRA `(.L_x_7603) ;  /* 0x00000000001c2947 */ /* 0x000fea0003800000 */
[----:B------:R-:W2:Y:S01]  /*18f70*/  S2R R9, SR_TID.X ;  /* 0x0000000000097919 */ /* 0x000ea20000002100 */
[----:B01----:R-:W-:-:S04]  /*18f80*/  IMAD.MOV.U32 R6, RZ, RZ, 0x5000 ;  /* 0x00005000ff067424 */ /* 0x003fc800078e00ff */
[----:B------:R3:W-:Y:S01]  /*18f90*/  SYNCS.ARRIVE.TRANS64 RZ, [R5+URZ+0x228b0], R6 ;  /* 0x0228b00605ff79a7 */ /* 0x0007e2000800003f */
[----:B--2---:R-:W-:-:S04]  /*18fa0*/  LOP3.LUT R9, R9, 0x1f, RZ, 0xc0, !PT ;  /* 0x0000001f09097812 */ /* 0x004fc800078ec0ff */
[----:B------:R-:W-:-:S13]  /*18fb0*/  ISETP.NE.AND P1, PT, R9, RZ, PT ;  /* 0x000000ff0900720c */ /* 0x000fda0003f25270 */
[----:B---3--:R-:W-:Y:S05]  /*18fc0*/  @!P1 BRA `(.L_x_7603) ;  /* 0x0000000000049947 */ /* 0x008fea0003800000 */
[----:B------:R-:W-:Y:S01]  /*18fd0*/  BPT.TRAP 0x1 ;  /* 0x000000040000795c */ /* 0x000fe20000300000 */
.L_x_7603:
[----:B------:R-:W-:Y:S05]  /*18fe0*/  BSYNC B2 ;  /* 0x0000000000027941 */ /* 0x000fea0003800000 */
.L_x_7602:
[----:B------:R-:W-:Y:S01]  /*18ff0*/  R2UR UR10, R11 ;  /* 0x000000000b0a72ca */ /* 0x000fe200000e0000 */
[----:B------:R-:W-:Y:S01]  /*19000*/  UIADD3 UR4, UP0, UR36, 0x670, URZ ;  /* 0x0000067024047890 */ /* 0x000fe2000ff1e03f */
[----:B------:R-:W-:Y:S01]  /*19010*/  R2UR UR6, R12 ;  /* 0x000000000c0672ca */ /* 0x000fe200000e0000 */
[----:B------:R-:W-:Y:S01]  /*19020*/  VIADD R7, R7, 0xa400 ;  /* 0x0000a40007077836 */ /* 0x000fe20000000000 */
[----:B------:R-:W-:Y:S01]  /*19030*/  R2UR UR7, R13 ;  /* 0x000000000d0772ca */ /* 0x000fe200000e0000 */
[----:B01----:R-:W-:Y:S01]  /*19040*/  VIADD R5, R5, 0x228b0 ;  /* 0x000228b005057836 */ /* 0x003fe20000000000 */
[----:B------:R-:W-:Y:S01]  /*19050*/  PLOP3.LUT P1, PT, PT, PT, PT, 0x80, 0x0 ;  /* 0x000000000000781c */ /* 0x000fe20003f2f070 */
[----:B------:R-:W-:-:S12]  /*19060*/  UIADD3.X UR5, URZ, UR37, URZ, UP0, !UPT ;  /* 0x000000253f057290 */ /* 0x000fd800087fe43f */
.L_x_7604:
        /* <DEDUP_REMOVED lines=10> */
.L_x_7594:
[----:B------:R-:W-:Y:S05]  /*19110*/  BSYNC B1 ;  /* 0x0000000000017941 */ /* 0x000fea0003800000 */
.L_x_7593:
[----:B0-----:R-:W2:Y:S01]  /*19120*/  LDL.LU R6, [R1+0x8] ;  /* 0x0000080001067983 */ /* 0x001ea20000300800 */
[----:B------:R-:W-:Y:S01]  /*19130*/  VIADD R37, R37, 0x1 ;  /* 0x0000000125257836 */ /* 0x000fe20000000000 */
[C---:B------:R-:W-:Y:S02]  /*19140*/  ISETP.GT.AND P2, PT, R3.reuse, R4, PT ;  /* 0x000000040300720c */ /* 0x040fe40003f44270 */
[----:B------:R-:W-:Y:S02]  /*19150*/  IADD3 R3, R3, -0x1, RZ ;  /* 0xffffffff03037810 */ /* 0x000fe40007ffe0ff */
[----:B------:R-:W-:-:S04]  /*19160*/  ISETP.NE.AND P1, PT, R37, 0x2, PT ;  /* 0x000000022500780c */ /* 0x000fc80003f25270 */
[----:B------:R-:W-:Y:S02]  /*19170*/  SEL R5, RZ, 0x1, P1 ;  /* 0x00000001ff057807 */ /* 0x000fe40000800000 */
[----:B------:R-:W-:Y:S02]  /*19180*/  SEL R37, R37, RZ, P1 ;  /* 0x000000ff25257207 */ /* 0x000fe40000800000 */
[----:B--2---:R-:W-:-:S05]  /*19190*/  LOP3.LUT R6, R6, R5, RZ, 0x3c, !PT ;  /* 0x0000000506067212 */ /* 0x004fca00078e3cff */
[----:B------:R1:W-:Y:S01]  /*191a0*/  STL [R1+0x8], R6 ;  /* 0x0000080601007387 */ /* 0x0003e20000100800 */
[----:B------:R-:W-:Y:S05]  /*191b0*/  @P2 BRA `(.L_x_7605) ;  /* 0xfffffff8009c2947 */ /* 0x000fea000383ffff */
.L_x_7575:
[----:B------:R-:W-:Y:S05]  /*191c0*/  BSYNC B0 ;  /* 0x0000000000007941 */ /* 0x000fea0003800000 */
.L_x_7574:
[----:B------:R-:W-:Y:S05]  /*191d0*/  @!P0 WARPSYNC.ALL ;  /* 0x0000000000008948 */ /* 0x000fea0003800000 */
[----:B------:R-:W-:Y:S01]  /*191e0*/  @!P0 BAR.SYNC.DEFER_BLOCKING 0xc, 0x180 ;  /* 0x0306000000008b1d */ /* 0x000fe20000010000 */
[----:B------:R-:W-:-:S13]  /*191f0*/  ISETP.GT.AND P0, PT, R27, RZ, PT ;  /* 0x000000ff1b00720c */ /* 0x000fda0003f04270 */
[----:B------:R-:W-:Y:S05]  /*19200*/  @P0 BRA `(.L_x_7606) ;  /* 0x0000000000440947 */ /* 0x000fea0003800000 */
[----:B------:R-:W2:Y:S02]  /*19210*/  S2R R5, SR_TID.X ;  /* 0x0000000000057919 */ /* 0x000ea40000002100 */
[----:B--2---:R-:W-:-:S04]  /*19220*/  LOP3.LUT R5, R5, 0x7f, RZ, 0xc0, !PT ;  /* 0x0000007f05057812 */ /* 0x004fc800078ec0ff */
[----:B------:R-:W-:-:S13]  /*19230*/  ISETP.NE.AND P0, PT, R5, RZ, PT ;  /* 0x000000ff0500720c */ /* 0x000fda0003f05270 */
[----:B------:R-:W-:Y:S05]  /*19240*/  @P0 BRA `(.L_x_7607) ;  /* 0x0000004c009c0947 */ /* 0x000fea0003800000 */
[----:B------:R-:W2:Y:S01]  /*19250*/  S2R R5, SR_LANEID ;  /* 0x0000000000057919 */ /* 0x000ea20000000000 */
        /* <DEDUP_REMOVED lines=12> */
.L_x_7606:
        /* <DEDUP_REMOVED lines=10> */
[----:B------:R-:W2:Y:S01]  /*193c0*/  LDC.64 R2, c[0x4][R2] ;  /* 0x0100000002027b82 */ /* 0x000ea20000000a00 */
[----:B------:R-:W-:Y:S01]  /*193d0*/  IMAD.U32 R5, RZ, RZ, UR7 ;  /* 0x00000007ff057e24 */ /* 0x000fe2000f8e00ff */
[----:B------:R-:W-:Y:S01]  /*193e0*/  MOV R13, RZ ;  /* 0x000000ff000d7202 */ /* 0x000fe20000000f00 */
[----:B01----:R-:W-:Y:S02]  /*193f0*/  IMAD.U32 R6, RZ, RZ, UR8 ;  /* 0x00000008ff067e24 */ /* 0x003fe4000f8e00ff */
[----:B------:R-:W-:-:S02]  /*19400*/  IMAD.U32 R10, RZ, RZ, UR4 ;  /* 0x00000004ff0a7e24 */ /* 0x000fc4000f8e00ff */
[----:B------:R-:W-:Y:S02]  /*19410*/  IMAD.U32 R11, RZ, RZ, UR5 ;  /* 0x00000005ff0b7e24 */ /* 0x000fe4000f8e00ff */
[----:B------:R-:W-:Y:S02]  /*19420*/  IMAD.MOV.U32 R8, RZ, RZ, 0x70 ;  /* 0x00000070ff087424 */ /* 0x000fe400078e00ff */
[----:B------:R-:W-:-:S07]  /*19430*/  IMAD.MOV.U32 R12, RZ, RZ, 0x1 ;  /* 0x00000001ff0c7424 */ /* 0x000fce00078e00ff */
[----:B------:R-:W-:-:S07]  /*19440*/  LEPC R20, `(.L_x_7609) ;  /* 0x000000001014794e */ /* 0x000fce0000000000 */
[----:B--2---:R-:W-:Y:S05]  /*19450*/  CALL.ABS.NOINC R2 ;  /* 0x0000000002007343 */ /* 0x004fea0003c00000 */
.L_x_7609:
[----:B------:R-:W-:Y:S05]  /*19460*/  BSYNC B6 ;  /* 0x0000000000067941 */ /* 0x000fea0003800000 */
.L_x_7608:
        /* <DEDUP_REMOVED lines=22> */
.L_x_7611:
[----:B------:R-:W-:Y:S05]  /*195d0*/  BSYNC B6 ;  /* 0x0000000000067941 */ /* 0x000fea0003800000 */
.L_x_7610:
        /* <DEDUP_REMOVED lines=20> */
.L_x_7613:
[----:B------:R-:W-:Y:S05]  /*19720*/  BSYNC B6 ;  /* 0x0000000000067941 */ /* 0x000fea0003800000 */
.L_x_7612:
        /* <DEDUP_REMOVED lines=10> */
[----:B------:R-:W-:Y:S02]  /*197d0*/  IMAD.U32 R5, RZ, RZ, UR5 ;  /* 0x00000005ff057e24 */ /* 0x000fe4000f8e00ff */
[----:B01----:R-:W-:Y:S02]  /*197e0*/  IMAD.U32 R6, RZ, RZ, UR6 ;  /* 0x00000006ff067e24 */ /* 0x003fe4000f8e00ff */
[----:B------:R-:W-:-:S02]  /*197f0*/  IMAD.U32 R7, RZ, RZ, UR7 ;  /* 0x00000007ff077e24 */ /* 0x000fc4000f8e00ff */
[----:B------:R-:W-:Y:S02]  /*19800*/  IMAD.U32 R11, RZ, RZ, UR9 ;  /* 0x00000009ff0b7e24 */ /* 0x000fe4000f8e00ff */
[----:B------:R-:W-:Y:S02]  /*19810*/  IMAD.MOV.U32 R8, RZ, RZ, 0x70 ;  /* 0x00000070ff087424 */ /* 0x000fe400078e00ff */
[----:B------:R-:W-:Y:S02]  /*19820*/  IMAD.MOV.U32 R12, RZ, RZ, 0x1 ;  /* 0x00000001ff0c7424 */ /* 0x000fe400078e00ff */
[----:B------:R-:W-:-:S07]  /*19830*/  IMAD.MOV.U32 R13, RZ, RZ, RZ ;  /* 0x000000ffff0d7224 */ /* 0x000fce00078e00ff */
[----:B------:R-:W-:-:S07]  /*19840*/  LEPC R20, `(.L_x_7615) ;  /* 0x000000001014794e */ /* 0x000fce0000000000 */
[----:B--2---:R-:W-:Y:S05]  /*19850*/  CALL.ABS.NOINC R2 ;  /* 0x0000000002007343 */ /* 0x004fea0003c00000 */
.L_x_7615:
[----:B------:R-:W-:Y:S05]  /*19860*/  BSYNC B6 ;  /* 0x0000000000067941 */ /* 0x000fea0003800000 */
.L_x_7614:
[----:B------:R2:W3:Y:S01]  /*19870*/  LDL R21, [R1] ;  /* 0x0000000001157983 */ /* 0x0004e20000100800 */
[----:B------:R-:W-:Y:S01]  /*19880*/  ULDC.64 UR4, c[0x0][0x9f8] ;  /* 0x00027e0000047ab9 */ /* 0x000fe20000000a00 */
[----:B------:R-:W4:Y:S01]  /*19890*/  LDC R14, c[0x0][0x430] ;  /* 0x00010c00ff0e7b82 */ /* 0x000f220000000800 */
[----:B------:R-:W-:Y:S01]  /*198a0*/  ISETP.NE.U32.AND P0, PT, RZ, UR4, PT ;  /* 0x00000004ff007c0c */ /* 0x000fe2000bf05070 */
[----:B------:R-:W2:Y:S03]  /*198b0*/  LDL R31, [R1+0x10] ;  /* 0x00001000011f7983 */ /* 0x000ea60000100800 */
[----:B------:R-:W-:-:S13]  /*198c0*/  ISETP.NE.AND.EX P0, PT, RZ, UR5, PT, P0 ;  /* 0x00000005ff007c0c */ /* 0x000fda000bf05300 */
[----:B------:R-:W-:-:S04]  /*198d0*/  @P0 IADD3 R2, P1, R29, UR4, RZ ;  /* 0x000000041d020c10 */ /* 0x000fc8000ff3e0ff */
[----:B------:R-:W-:-:S05]  /*198e0*/  @P0 IADD3.X R3, R30, UR5, RZ, P1, !PT ;  /* 0x000000051e030c10 */ /* 0x000fca0008ffe4ff */
[----:B---3--:R-:W3:Y:S01]  /*198f0*/  @P0 LDG.E R21, desc[UR60][R2.64] ;  /* 0x0000003c02150981 */ /* 0x008ee2000c1e1900 */
[----:B------:R-:W0:Y:S01]  /*19900*/  S2R R20, SR_TID.X ;  /* 0x0000000000147919 */ /* 0x000e220000002100 */
[----:B------:R-:W1:Y:S01]  /*19910*/  S2R R33, SR_TID.X ;  /* 0x0000000000217919 */ /* 0x000e620000002100 */
[----:B0-----:R-:W-:-:S04]  /*19920*/  LOP3.LUT R20, R20, 0x7f, RZ, 0xc0, !PT ;  /* 0x0000007f14147812 */ /* 0x001fc800078ec0ff */
[----:B------:R-:W-:Y:S01]  /*19930*/  SHF.R.U32.HI R20, RZ, 0x3, R20 ;  /* 0x00000003ff147819 */ /* 0x000fe20000011614 */
[----:B-1----:R-:W-:-:S05]  /*19940*/  IMAD.SHL.U32 R33, R33, 0x10, RZ ;  /* 0x0000001021217824 */ /* 0x002fca00078e00ff */
[----:B------:R-:W-:Y:S02]  /*19950*/  LOP3.LUT R33, R20, 0x70, R33, 0xf8, !PT ;  /* 0x0000007014217812 */ /* 0x000fe400078ef821 */
[----:B------:R-:W0:Y:S01]  /*19960*/  S2R R20, SR_TID.X ;  /* 0x0000000000147919 */ /* 0x000e220000002100 */
[----:B------:R-:W-:-:S05]  /*19970*/  MOV R7, 0xa0 ;  /* 0x000000a000077802 */ /* 0x000fca0000000f00 */
[----:B------:R-:W-:-:S04]  /*19980*/  IMAD R7, R36, R7, -0xa0 ;  /* 0xffffff6024077424 */ /* 0x000fc800078e0207 */
[----:B------:R-:W-:-:S04]  /*19990*/  IMAD.IADD R0, R33, 0x1, R7 ;  /* 0x0000000121007824 */ /* 0x000fc800078e0207 */
[----:B--2---:R-:W-:Y:S01]  /*199a0*/  IMAD.IADD R10, R0, 0x1, R31 ;  /* 0x00000001000a7824 */ /* 0x004fe200078e021f */
[C---:B0-----:R-:W-:Y:S01]  /*199b0*/  LOP3.LUT R33, R20.reuse, 0x7f, RZ, 0xc0, !PT ;  /* 0x0000007f14217812 */ /* 0x041fe200078ec0ff */
[----:B------:R-:W-:-:S03]  /*199c0*/  IMAD.SHL.U32 R20, R20, 0x10, RZ ;  /* 0x0000001014147824 */ /* 0x000fc600078e00ff */
[----:B------:R-:W-:-:S04]  /*199d0*/  SHF.R.U32.HI R33, RZ, 0x3, R33 ;  /* 0x00000003ff217819 */ /* 0x000fc80000011621 */
[----:B------:R-:W-:-:S04]  /*199e0*/  LOP3.LUT R20, R33, 0x70, R20, 0xf8, !PT ;  /* 0x0000007021147812 */ /* 0x000fc800078ef814 */
[----:B------:R-:W-:Y:S02]  /*199f0*/  LOP3.LUT R20, R20, 0x80, RZ, 0xfc, !PT ;  /* 0x0000008014147812 */ /* 0x000fe400078efcff */
[----:B------:R-:W-:-:S03]  /*19a00*/  ISETP.GE.AND P1, PT, R0, R27, PT ;  /* 0x0000001b0000720c */ /* 0x000fc60003f26270 */
[----:B------:R-:W-:Y:S01]  /*19a10*/  IMAD.IADD R7, R20, 0x1, R7 ;  /* 0x0000000114077824 */ /* 0x000fe200078e0207 */
[----:B------:R-:W-:-:S03]  /*19a20*/  MOV R6, R10 ;  /* 0x0000000a00067202 */ /* 0x000fc60000000f00 */
[----:B------:R-:W-:-:S04]  /*19a30*/  IMAD.IADD R11, R7, 0x1, R31 ;  /* 0x00000001070b7824 */ /* 0x000fc800078e021f */
[----:B------:R-:W-:Y:S01]  /*19a40*/  IMAD.MOV.U32 R0, RZ, RZ, R11 ;  /* 0x000000ffff007224 */ /* 0x000fe200078e000b */
[----:B---3--:R0:W-:Y:S04]  /*19a50*/  @P0 STL [R1], R21 ;  /* 0x0000001501000387 */ /* 0x0081e80000100800 */
[----:B------:R-:W2:Y:S01]  /*19a60*/  LDL R15, [R1+0x4c] ;  /* 0x00004c00010f7983 */ /* 0x000ea20000100800 */
[----:B----4-:R-:W-:-:S13]  /*19a70*/  ISETP.NE.AND P0, PT, R14, 0x1, PT ;  /* 0x000000010e00780c */ /* 0x010fda0003f05270 */
[----:B------:R-:W1:Y:S08]  /*19a80*/  @P0 LDC R2, c[0x0][0x434] ;  /* 0x00010d00ff020b82 */ /* 0x000e700000000800 */
[----:B------:R-:W3:Y:S08]  /*19a90*/  @P0 LDC R3, c[0x0][0x438] ;  /* 0x00010e00ff030b82 */ /* 0x000ef00000000800 */
[----:B------:R-:W4:Y:S08]  /*19aa0*/  @P0 LDC R4, c[0x0][0x434] ;  /* 0x00010d00ff040b82 */ /* 0x000f300000000800 */
[----:B------:R-:W0:Y:S01]  /*19ab0*/  @P0 LDC R5, c[0x0][0x438] ;  /* 0x00010e00ff050b82 */ /* 0x000e220000000800 */
[----:B-1----:R-:W-:-:S05]  /*19ac0*/  @P0 IMAD.HI.U32 R2, R10, R2, RZ ;  /* 0x000000020a020227 */ /* 0x002fca00078e00ff */
[----:B---3--:R-:W-:Y:S01]  /*19ad0*/  @P0 SHF.R.U32.HI R6, RZ, R3, R2 ;  /* 0x00000003ff060219 */ /* 0x008fe20000011602 */
[----:B----4-:R-:W-:-:S05]  /*19ae0*/  @P0 IMAD.HI.U32 R2, R11, R4, RZ ;  /* 0x000000040b020227 */ /* 0x010fca00078e00ff */
[----:B0-----:R-:W-:Y:S02]  /*19af0*/  @P0 SHF.R.U32.HI R0, RZ, R5, R2 ;  /* 0x00000005ff000219 */ /* 0x001fe40000011602 */
[----:B------:R-:W0:Y:S08]  /*19b00*/  @!P1 LDC.64 R2, c[0x0][0x428] ;  /* 0x00010a00ff029b82 */ /* 0x000e300000000a00 */
[----:B------:R-:W1:Y:S01]  /*19b10*/  @!P1 LDC.64 R4, c[0x0][0x418] ;  /* 0x00010600ff049b82 */ /* 0x000e620000000a00 */
[----:B------:R-:W-:-:S02]  /*19b20*/  ISETP.GE.AND P0, PT, R7, R27, PT ;  /* 0x0000001b0700720c */ /* 0x000fc40003f06270 */
[--C-:B------:R-:W-:Y:S02]  /*19b30*/  @!P1 SHF.R.S32.HI R7, RZ, 0x1f, R6.reuse ;  /* 0x0000001fff079819 */ /* 0x100fe40000011406 */
[----:B------:R-:W-:Y:S02]  /*19b40*/  SHF.R.S32.HI R29, RZ, 0x1f, R21 ;  /* 0x0000001fff1d7819 */ /* 0x000fe40000011415 */
[----:B------:R-:W-:Y:S01]  /*19b50*/  ISETP.GT.U32.OR P0, PT, R20, 0x9f, P0 ;  /* 0x0000009f1400780c */ /* 0x000fe20000704470 */
[-C--:B0-----:R-:W-:Y:S02]  /*19b60*/  @!P1 IMAD.WIDE.U32 R8, R21, R2.reuse, R6 ;  /* 0x0000000215089225 */ /* 0x081fe400078e0006 */
[----:B------:R-:W0:Y:S02]  /*19b70*/  LDC R7, c[0x0][0x2f4] ;  /* 0x0000bd00ff077b82 */ /* 0x000e240000000800 */
[----:B------:R-:W-:-:S04]  /*19b80*/  @!P1 IMAD R2, R29, R2, RZ ;  /* 0x000000021d029224 */ /* 0x000fc800078e02ff */
[----:B------:R-:W-:Y:S01]  /*19b90*/  @!P1 IMAD R2, R21, R3, R2 ;  /* 0x0000000315029224 */ /* 0x000fe200078e0202 */
[----:B-1----:R-:W-:-:S03]  /*19ba0*/  @!P1 LEA R12, P2, R8, R4, 0x2 ;  /* 0x00000004080c9211 */ /* 0x002fc600078410ff */
[----:B------:R-:W-:-:S05]  /*19bb0*/  @!P1 IMAD.IADD R2, R9, 0x1, R2 ;  /* 0x0000000109029824 */ /* 0x000fca00078e0202 */
[----:B------:R-:W-:Y:S02]  /*19bc0*/  @!P1 LEA.HI.X R13, R8, R5, R2, 0x2, P2 ;  /* 0x00000005080d9211 */ /* 0x000fe400010f1402 */
[----:B------:R-:W1:Y:S01]  /*19bd0*/  @!P0 LDC.64 R2, c[0x0][0x428] ;  /* 0x00010a00ff028b82 */ /* 0x000e620000000a00 */
[----:B------:R-:W-:Y:S02]  /*19be0*/  IADD3 R8, -R6, RZ, RZ ;  /* 0x000000ff06087210 */ /* 0x000fe40007ffe1ff */
[----:B------:R-:W-:Y:S01]  /*19bf0*/  @!P0 SHF.R.S32.HI R5, RZ, 0x1f, R0 ;  /* 0x0000001fff058819 */ /* 0x000fe20000011400 */
[----:B-1----:R-:W-:-:S04]  /*19c00*/  @!P0 IMAD R4, R29, R2, RZ ;  /* 0x000000021d048224 */ /* 0x002fc800078e02ff */
[----:B------:R-:W-:Y:S02]  /*19c10*/  @!P0 IMAD R6, R21, R3, R4 ;  /* 0x0000000315068224 */ /* 0x000fe400078e0204 */
[----:B------:R-:W-:-:S04]  /*19c20*/  @!P0 IMAD.MOV.U32 R4, RZ, RZ, R0 ;  /* 0x000000ffff048224 */ /* 0x000fc800078e0000 */
[----:B------:R-:W-:Y:S02]  /*19c30*/  @!P0 IMAD.WIDE.U32 R4, R21, R2, R4 ;  /* 0x0000000215048225 */ /* 0x000fe400078e0004 */
[----:B------:R-:W1:Y:S02]  /*19c40*/  @!P0 LDC.64 R2, c[0x0][0x418] ;  /* 0x00010600ff028b82 */ /* 0x000e640000000a00 */
[----:B------:R-:W-:Y:S01]  /*19c50*/  @!P0 IMAD.IADD R5, R6, 0x1, R5 ;  /* 0x0000000106058824 */ /* 0x000fe200078e0205 */
[----:B------:R3:W-:Y:S01]  /*19c60*/  STL [R1+0x14], R29 ;  /* 0x0000141d01007387 */ /* 0x0007e20000100800 */
[----:B------:R-:W-:Y:S02]  /*19c70*/  LOP3.LUT R25, R25, 0xfffffffd, RZ, 0xc0, !PT ;  /* 0xfffffffd19197812 */ /* 0x000fe400078ec0ff */
[----:B-1----:R-:W-:-:S04]  /*19c80*/  @!P0 LEA R2, P2, R4, R2, 0x2 ;  /* 0x0000000204028211 */ /* 0x002fc800078410ff */
[----:B------:R-:W-:Y:S02]  /*19c90*/  @!P0 LEA.HI.X R3, R4, R3, R5, 0x2, P2 ;  /* 0x0000000304038211 */ /* 0x000fe400010f1405 */
[----:B------:R-:W-:Y:S02]  /*19ca0*/  ISETP.GT.U32.AND P2, PT, R20, 0x9f, PT ;  /* 0x0000009f1400780c */ /* 0x000fe40003f44070 */
[----:B------:R-:W-:-:S06]  /*19cb0*/  CS2R R4, SRZ ;  /* 0x0000000000047805 */ /* 0x000fcc000001ff00 */
[----:B------:R3:W5:Y:S01]  /*19cc0*/  @!P1 LDG.E R4, desc[UR60][R12.64] ;  /* 0x0000003c0c049981 */ /* 0x000762000c1e1900 */
[----:B0-----:R-:W-:-:S03]  /*19cd0*/  ISETP.GE.AND P1, PT, R35, R7, PT ;  /* 0x000000072300720c */ /* 0x001fc60003f26270 */
[----:B------:R3:W5:Y:S01]  /*19ce0*/  @!P0 LDG.E R5, desc[UR60][R2.64] ;  /* 0x0000003c02058981 */ /* 0x000762000c1e1900 */
[----:B------:R-:W-:-:S04]  /*19cf0*/  @P2 LOP3.LUT R25, R25, 0x2, RZ, 0xfc, !PT ;  /* 0x0000000219192812 */ /* 0x000fc800078efcff */
[----:B------:R-:W-:Y:S01]  /*19d00*/  LOP3.LUT R25, R25, 0xfffffffb, RZ, 0xc0, !PT ;  /* 0xfffffffb19197812 */ /* 0x000fe200078ec0ff */
[----:B------:R-:W-:-:S03]  /*19d10*/  UMOV UR4, 0xffffffff ;  /* 0xffffffff00047882 */ /* 0x000fc60000000000 */
[----:B------:R-:W-:Y:S01]  /*19d20*/  LOP3.LUT R25, R25, 0xfffffffe, RZ, 0xc0, !PT ;  /* 0xfffffffe19197812 */ /* 0x000fe200078ec0ff */
[----:B------:R-:W-:-:S03]  /*19d30*/  IMAD.MOV R9, RZ, RZ, -R0 ;  /* 0x000000ffff097224 */ /* 0x000fc600078e0a00 */
[----:B------:R-:W-:Y:S01]  /*19d40*/  @P1 LOP3.LUT R25, R25, 0x1, RZ, 0xfc, !PT ;  /* 0x0000000119191812 */ /* 0x000fe200078efcff */
[C---:B------:R-:W-:Y:S02]  /*19d50*/  IMAD R8, R14.reuse, R8, R10 ;  /* 0x000000080e087224 */ /* 0x040fe400078e020a */
[----:B------:R-:W-:Y:S01]  /*19d60*/  IMAD R9, R14, R9, R11 ;  /* 0x000000090e097224 */ /* 0x000fe200078e020b */
[----:B--2---:R-:W-:-:S13]  /*19d70*/  ISETP.NE.AND P0, PT, R15, 0x3, PT ;  /* 0x000000030f00780c */ /* 0x004fda0003f05270 */
[----:B------:R-:W-:Y:S01]  /*19d80*/  @P0 LOP3.LUT R25, R25, 0x4, RZ, 0xfc, !PT ;  /* 0x0000000419190812 */ /* 0x000fe200078efcff */
[----:B---3--:R-:W-:Y:S06]  /*19d90*/  BRA.DIV UR4, `(.L_x_7616) ;  /* 0x0000007a04807947 */ /* 0x008fec000b800000 */
.L_x_7811:
[----:B------:R-:W-:Y:S01]  /*19da0*/  SHF.R.S32.HI R0, RZ, 0x1f, R18 ;  /* 0x0000001fff007819 */ /* 0x000fe20000011412 */
[----:B------:R-:W-:-:S04]  /*19db0*/  VIADD R7, R36, 0xffffffff ;  /* 0xffffffff24077836 */ /* 0x000fc80000000000 */
[----:B------:R0:W-:Y:S01]  /*19dc0*/  STL [R1+0xc], R0 ;  /* 0x00000c0001007387 */ /* 0x0001e20000100800 */
[----:B------:R-:W-:Y:S05]  /*19dd0*/  @!P0 BRA `(.L_x_7617) ;  /* 0x0000000000048947 */ /* 0x000fea0003800000 */
[----:B------:R-:W-:Y:S01]  /*19de0*/  BPT.TRAP 0x1 ;  /* 0x000000040000795c */ /* 0x000fe20000300000 */
.L_x_7617:
[----:B0-----:R-:W2:Y:S01]  /*19df0*/  LDL R0, [R1+0x4] ;  /* 0x0000040001007983 */ /* 0x001ea20000100800 */
[----:B------:R-:W-:Y:S01]  /*19e00*/  LEA R6, R34, R22, 0x3 ;  /* 0x0000001622067211 */ /* 0x000fe200078e18ff */
[----:B------:R-:W-:Y:S01]  /*19e10*/  BSSY B0, `(.L_x_7618) ;  /* 0x0000007000007945 */ /* 0x000fe20003800000 */
[----:B--2---:R-:W-:-:S04]  /*19e20*/  SHF.L.U32 R0, R0, 0x1f, RZ ;  /* 0x0000001f00007819 */ /* 0x004fc800000006ff */
[----:B------:R0:W1:Y:S01]  /*19e30*/  SYNCS.PHASECHK.TRANS64.TRYWAIT P0, [R6+URZ+0x22880], R0 ;  /* 0x02288000060075a7 */ /* 0x000062000800017f */
[----:B------:R0:W-:Y:S02]  /*19e40*/  STL [R1+0x34], R0 ;  /* 0x0000340001007387 */ /* 0x0001e40000100800 */
[----:B0-----:R-:W-:-:S05]  /*19e50*/  SHF.R.S32.HI R0, RZ, 0x1f, R8 ;  /* 0x0000001fff007819 */ /* 0x001fca0000011408 */
[----:B------:R0:W-:Y:S02]  /*19e60*/  STL [R1+0x30], R0 ;  /* 0x0000300001007387 */ /* 0x0001e40000100800 */
[----:B01----:R-:W-:Y:S05]  /*19e70*/  @!P0 BRA `(.L_x_7619) ;  /* 0x00000078007c8947 */ /* 0x003fea0003800000 */
.L_x_7812:
[----:B------:R-:W-:Y:S05]  /*19e80*/  BSYNC B0 ;  /* 0x0000000000007941 */ /* 0x000fea0003800000 */
.L_x_7618:
[----:B0-----:R-:W2:Y:S04]  /*19e90*/  LDL R0, [R1+0x30] ;  /* 0x0000300001007983 */ /* 0x001ea80000100800 */
[----:B------:R-:W3:Y:S01]  /*19ea0*/  LDL R10, [R1+0xc] ;  /* 0x00000c00010a7983 */ /* 0x000ee20000100800 */
[----:B-----5:R-:W-:Y:S01]  /*19eb0*/  SHF.R.S32.HI R11, RZ, 0x1f, R4 ;  /* 0x0000001fff0b7819 */ /* 0x020fe20000011404 */
[----:B------:R-:W-:Y:S01]  /*19ec0*/  ULDC.64 UR4, c[0x0][0x328] ;  /* 0x0000ca0000047ab9 */ /* 0x000fe20000000a00 */
[----:B------:R-:W-:Y:S01]  /*19ed0*/  ULDC.64 UR6, c[0x0][0x338] ;  /* 0x0000ce0000067ab9 */ /* 0x000fe20000000a00 */
[----:B------:R-:W-:Y:S01]  /*19ee0*/  IMAD.WIDE.U32 R2, R8, UR4, RZ ;  /* 0x0000000408027c25 */ /* 0x000fe2000f8e00ff */
[----:B------:R-:W-:Y:S01]  /*19ef0*/  ULDC.64 UR8, c[0x0][0x330] ;  /* 0x0000cc0000087ab9 */ /* 0x000fe20000000a00 */
[----:B------:R0:W-:Y:S01]  /*19f00*/  STL [R1+0x28], R11 ;  /* 0x0000280b01007387 */ /* 0x0001e20000100800 */
[----:B------:R-:W-:-:S03]  /*19f10*/  ULDC.64 UR10, c[0x0][0x318] ;  /* 0x0000c600000a7ab9 */ /* 0x000fc60000000a00 */
[----:B------:R-:W4:Y:S01]  /*19f20*/  LDL R13, [R1+0x24] ;  /* 0x00002400010d7983 */ /* 0x000f220000100800 */
[----:B------:R-:W1:Y:S01]  /*19f30*/  S2R R14, SR_TID.X ;  /* 0x00000000000e7919 */ /* 0x000e620000002100 */
[----:B------:R-:W-:Y:S01]  /*19f40*/  SHF.R.S32.HI R33, RZ, 0x1f, R5 ;  /* 0x0000001fff217819 */ /* 0x000fe20000011405 */
[----:B------:R-:W-:Y:S01]  /*19f50*/  IMAD R7, R7, -0xa0, R27 ;  /* 0xffffff6007077824 */ /* 0x000fe200078e021b */
[----:B------:R-:W-:Y:S02]  /*19f60*/  LOP3.LUT R25, R25, 0xffffffbf, RZ, 0xc0, !PT ;  /* 0xffffffbf19197812 */ /* 0x000fe400078ec0ff */
[----:B-1----:R-:W-:-:S04]  /*19f70*/  LOP3.LUT R14, R14, 0x7f, RZ, 0xc0, !PT ;  /* 0x0000007f0e0e7812 */ /* 0x002fc800078ec0ff */
[----:B------:R-:W-:-:S04]  /*19f80*/  SHF.R.U32.HI R14, RZ, 0x3, R14 ;  /* 0x00000003ff0e7819 */ /* 0x000fc8000001160e */
[----:B------:R-:W-:-:S04]  /*19f90*/  IADD3 R7, -R14, R7, RZ ;  /* 0x000000070e077210 */ /* 0x000fc80007ffe1ff */
[----:B------:R-:W-:-:S13]  /*19fa0*/  ISETP.GE.AND P2, PT, R7, 0x1, PT ;  /* 0x000000010700780c */ /* 0x000fda0003f46270 */
[----:B------:R-:W-:Y:S01]  /*19fb0*/  @P2 LOP3.LUT R25, R25, 0x40, RZ, 0xfc, !PT ;  /* 0x0000004019192812 */ /* 0x000fe200078efcff */
[----:B--2---:R-:W-:-:S04]  /*19fc0*/  IMAD R0, R0, UR4, RZ ;  /* 0x0000000400007c24 */ /* 0x004fc8000f8e02ff */
[----:B------:R-:W-:-:S04]  /*19fd0*/  IMAD R0, R8, UR5, R0 ;  /* 0x0000000508007c24 */ /* 0x000fc8000f8e0200 */
[----:B------:R-:W-:Y:S02]  /*19fe0*/  IMAD.IADD R3, R3, 0x1, R0 ;  /* 0x0000000103037824 */ /* 0x000fe400078e0200 */
[----:B------:R-:W-:Y:S02]  /*19ff0*/  IMAD R0, R11, UR6, RZ ;  /* 0x000000060b007c24 */ /* 0x000fe4000f8e02ff */
[----:B0-----:R-:W0:Y:S01]  /*1a000*/  LDC R11, c[0x0][0x2f4] ;  /* 0x0000bd00ff0b7b82 */ /* 0x001e220000000800 */
[----:B------:R-:W-:-:S04]  /*1a010*/  IMAD.WIDE.U32 R2, R4, UR6, R2 ;  /* 0x0000000604027c25 */ /* 0x000fc8000f8e0002 */
[----:B------:R-:W-:-:S04]  /*1a020*/  IMAD R0, R4, UR7, R0 ;  /* 0x0000000704007c24 */ /* 0x000fc8000f8e0200 */
[----:B------:R-:W-:Y:S02]  /*1a030*/  IMAD.IADD R3, R3, 0x1, R0 ;  /* 0x0000000103037824 */ /* 0x000fe400078e0200 */
[----:B---3--:R-:W-:Y:S02]  /*1a040*/  IMAD R12, R10, UR8, RZ ;  /* 0x000000080a0c7c24 */ /* 0x008fe4000f8e02ff */
[----:B------:R-:W-:Y:S01]  /*1a050*/  IMAD.WIDE.U32 R2, R18, UR8, R2 ;  /* 0x0000000812027c25 */ /* 0x000fe2000f8e0002 */
[----:B------:R-:W-:-:S03]  /*1a060*/  SHF.R.S32.HI R10, RZ, 0x1f, R9 ;  /* 0x0000001fff0a7819 */ /* 0x000fc60000011409 */
[----:B------:R-:W-:Y:S01]  /*1a070*/  IMAD R12, R18, UR9, R12 ;  /* 0x00000009120c7c24 */ /* 0x000fe2000f8e020c */
[----:B------:R-:W-:-:S04]  /*1a080*/  IADD3 R0, P1, R2, UR10, RZ ;  /* 0x0000000a02007c10 */ /* 0x000fc8000ff3e0ff */
[----:B------:R-:W-:Y:S01]  /*1a090*/  IADD3.X R2, R3, UR11, R12, P1, !PT ;  /* 0x0000000b03027c10 */ /* 0x000fe20008ffe40c */
[----:B------:R-:W-:Y:S01]  /*1a0a0*/  IMAD R3, R10, UR4, RZ ;  /* 0x000000040a037c24 */ /* 0x000fe2000f8e02ff */
[----:B0-----:R-:W-:Y:S01]  /*1a0b0*/  ISETP.GE.AND P0, PT, R35, R11, PT ;  /* 0x0000000b2300720c */ /* 0x001fe20003f06270 */
[----:B------:R0:W-:Y:S02]  /*1a0c0*/  STL [R1+0x2c], R10 ;  /* 0x00002c0a01007387 */ /* 0x0001e40000100800 */
[C---:B------:R-:W-:Y:S02]  /*1a0d0*/  IMAD R3, R9.reuse, UR5, R3 ;  /* 0x0000000509037c24 */ /* 0x040fe4000f8e0203 */
[----:B0-----:R-:W-:-:S04]  /*1a0e0*/  IMAD.WIDE.U32 R10, R9, UR4, RZ ;  /* 0x00000004090a7c25 */ /* 0x001fc8000f8e00ff */
[----:B------:R-:W-:Y:S02]  /*1a0f0*/  IMAD.IADD R11, R11, 0x1, R3 ;  /* 0x000000010b0b7824 */ /* 0x000fe400078e0203 */
[----:B------:R-:W-:Y:S02]  /*1a100*/  IMAD R3, R33, UR6, RZ ;  /* 0x0000000621037c24 */ /* 0x000fe4000f8e02ff */
[----:B------:R-:W-:-:S04]  /*1a110*/  IMAD.WIDE.U32 R10, R5, UR6, R10 ;  /* 0x00000006050a7c25 */ /* 0x000fc8000f8e000a */
[----:B------:R-:W-:-:S04]  /*1a120*/  IMAD R3, R5, UR7, R3 ;  /* 0x0000000705037c24 */ /* 0x000fc8000f8e0203 */
[----:B------:R-:W-:Y:S02]  /*1a130*/  IMAD.IADD R11, R11, 0x1, R3 ;  /* 0x000000010b0b7824 */ /* 0x000fe400078e0203 */
[----:B------:R-:W-:Y:S01]  /*1a140*/  IMAD.WIDE.U32 R10, R18, UR8, R10 ;  /* 0x00000008120a7c25 */ /* 0x000fe2000f8e000a */
[----:B------:R-:W-:Y:S02]  /*1a150*/  UMOV UR4, 0xffffffff ;  /* 0xffffffff00047882 */ /* 0x000fe40000000000 */
[----:B------:R-:W-:Y:S01]  /*1a160*/  IADD3 R20, P1, R10, UR10, RZ ;  /* 0x0000000a0a147c10 */ /* 0x000fe2000ff3e0ff */
[----:B----4-:R-:W-:-:S03]  /*1a170*/  IMAD R29, R34, 0x5000, R13 ;  /* 0x00005000221d7824 */ /* 0x010fc600078e020d */
[----:B------:R-:W-:Y:S01]  /*1a180*/  IADD3.X R10, R12, UR11, R11, P1, !PT ;  /* 0x0000000b0c0a7c10 */ /* 0x000fe20008ffe40b */
[----:B------:R-:W-:Y:S08]  /*1a190*/  BRA.DIV UR4, `(.L_x_7620) ;  /* 0x0000007604cc7947 */ /* 0x000ff0000b800000 */
[----:B------:R-:W0:Y:S01]  /*1a1a0*/  SHFL.IDX PT, R3, R0, RZ, 0x181f ;  /* 0x00181fff00037589 */ /* 0x000e2200000e0000 */
[----:B------:R-:W-:Y:S02]  /*1a1b0*/  ISETP.GE.AND P2, PT, R7, 0x21, PT ;  /* 0x000000210700780c */ /* 0x000fe40003f46270 */
[----:B------:R-:W-:Y:S01]  /*1a1c0*/  LOP3.LUT R25, R25, 0xffffffef, RZ, 0xc0, !PT ;  /* 0xffffffef19197812 */ /* 0x000fe200078ec0ff */
[----:B------:R-:W1:Y:S01]  /*1a1d0*/  SHFL.IDX PT, R21, R2, RZ, 0x181f ;  /* 0x00181fff02157589 */ /* 0x000e6200000e0000 */
[C---:B------:R-:W-:Y:S02]  /*1a1e0*/  ISETP.GE.AND P3, PT, R7.reuse, 0x91, PT ;  /* 0x000000910700780c */ /* 0x040fe40003f66270 */
[C---:B------:R-:W-:Y:S01]  /*1a1f0*/  ISETP.GE.AND P5, PT, R7.reuse, 0x31, PT ;  /* 0x000000310700780c */ /* 0x040fe20003fa6270 */
[----:B------:R-:W2:Y:S01]  /*1a200*/  SHFL.IDX PT, R11, R0, 0x1, 0x181f ;  /* 0x00381f00000b7f89 */ /* 0x000ea200000e0000 */
[----:B------:R-:W-:Y:S02]  /*1a210*/  ISETP.GE.AND P4, PT, R7, 0x61, PT ;  /* 0x000000610700780c */ /* 0x000fe40003f86270 */
[----:B0-----:R-:W-:Y:S01]  /*1a220*/  IADD3 R12, P1, R35, R3, RZ ;  /* 0x00000003230c7210 */ /* 0x001fe20007f3e0ff */
[----:B------:R-:W-:-:S04]  /*1a230*/  IMAD.IADD R3, R22, 0x1, R29 ;  /* 0x0000000116037824 */ /* 0x000fc800078e021d */
[----:B-1----:R-:W-:Y:S01]  /*1a240*/  IMAD.X R13, RZ, RZ, R21, P1 ;  /* 0x000000ffff0d7224 */ /* 0x002fe200008e0615 */
[----:B------:R-:W-:Y:S01]  /*1a250*/  ISETP.LT.OR P1, PT, R7, 0x1, P0 ;  /* 0x000000010700780c */ /* 0x000fe20000721670 */
[----:B------:R-:W0:-:S12]  /*1a260*/  SHFL.IDX PT, R21, R2, 0x1, 0x181f ;  /* 0x00381f0002157f89 */ /* 0x000e1800000e0000 */
[----:B------:R2:W-:Y:S02]  /*1a270*/  LDGSTS.E.BYPASS.LTC128B.128 [R3+0xa400], desc[UR60][R12.64], !P1 ;  /* 0x0a4000000c037fae */ /* 0x0005e4000c901d7c */
[----:B--2---:R-:W-:Y:S02]  /*1a280*/  IADD3 R12, P1, R35, R11, RZ ;  /* 0x0000000b230c7210 */ /* 0x004fe40007f3e0ff */
[----:B------:R-:W1:Y:S03]  /*1a290*/  SHFL.IDX PT, R11, R0, 0x2, 0x181f ;  /* 0x00581f00000b7f89 */ /* 0x000e6600000e0000 */
[----:B0-----:R-:W-:Y:S01]  /*1a2a0*/  IMAD.X R13, RZ, RZ, R21, P1 ;  /* 0x000000ffff0d7224 */ /* 0x001fe200008e0615 */
[----:B------:R-:W-:Y:S01]  /*1a2b0*/  ISETP.LT.OR P1, PT, R7, 0x11, P0 ;  /* 0x000000110700780c */ /* 0x000fe20000721670 */
[----:B------:R-:W0:-:S12]  /*1a2c0*/  SHFL.IDX PT, R21, R2, 0x2, 0x181f ;  /* 0x00581f0002157f89 */ /* 0x000e1800000e0000 */
[----:B------:R1:W-:Y:S02]  /*1a2d0*/  LDGSTS.E.BYPASS.LTC128B.128 [R3+0xac00], desc[UR60][R12.64], !P1 ;  /* 0x0ac000000c037fae */ /* 0x0003e4000c901d7c */
[----:B-1----:R-:W-:Y:S02]  /*1a2e0*/  IADD3 R12, P1, R35, R11, RZ ;  /* 0x0000000b230c7210 */ /* 0x002fe40007f3e0ff */
[----:B------:R-:W1:Y:S03]  /*1a2f0*/  SHFL.IDX PT, R11, R0, 0x3, 0x181f ;  /* 0x00781f00000b7f89 */ /* 0x000e6600000e0000 */
[----:B0-----:R-:W-:Y:S01]  /*1a300*/  IMAD.X R13, RZ, RZ, R21, P1 ;  /* 0x000000ffff0d7224 */ /* 0x001fe200008e0615 */
[----:B------:R-:W-:Y:S01]  /*1a310*/  ISETP.LT.OR P1, PT, R7, 0x21, P0 ;  /* 0x000000210700780c */ /* 0x000fe20000721670 */
[----:B------:R-:W0:-:S12]  /*1a320*/  SHFL.IDX PT, R21, R2, 0x3, 0x181f ;  /* 0x00781f0002157f89 */ /* 0x000e1800000e0000 */
[----:B------:R1:W-:Y:S02]  /*1a330*/  LDGSTS.E.BYPASS.LTC128B.128 [R3+0xb400], desc[UR60][R12.64], !P1 ;  /* 0x0b4000000c037fae */ /* 0x0003e4000c901d7c */
[----:B-1----:R-:W-:Y:S02]  /*1a340*/  IADD3 R12, P1, R35, R11, RZ ;  /* 0x0000000b230c7210 */ /* 0x002fe40007f3e0ff */
[----:B------:R-:W1:Y:S02]  /*1a350*/  SHFL.IDX PT, R11, R0, 0x4, 0x181f ;  /* 0x00981f00000b7f89 */ /* 0x000e6400000e0000 */
[----:B0-----:R-:W-:Y:S02]  /*1a360*/  IADD3.X R13, RZ, R21, RZ, P1, !PT ;  /* 0x00000015ff0d7210 */ /* 0x001fe40000ffe4ff */
[----:B------:R-:W0:Y:S01]  /*1a370*/  SHFL.IDX PT, R21, R2, 0x4, 0x181f ;  /* 0x00981f0002157f89 */ /* 0x000e2200000e0000 */
[----:B------:R-:W-:-:S13]  /*1a380*/  ISETP.LT.OR P1, PT, R7, 0x31, P0 ;  /* 0x000000310700780c */ /* 0x000fda0000721670 */
        /* <DEDUP_REMOVED lines=11> */
[----:B------:R-:W0:Y:S04]  /*1a440*/  SHFL.IDX PT, R21, R2, 0x6, 0x181f ;  /* 0x00d81f0002157f89 */ /* 0x000e2800000e0000 */
[----:B------:R-:W2:Y:S04]  /*1a450*/  SHFL.IDX PT, R0, R0, 0x7, 0x181f ;  /* 0x00f81f0000007f89 */ /* 0x000ea800000e0000 */
[----:B------:R-:W3:Y:S04]  /*1a460*/  SHFL.IDX PT, R2, R2, 0x7, 0x181f ;  /* 0x00f81f0002027f89 */ /* 0x000ee800000e0000 */
[----:B------:R1:W-:Y:S02]  /*1a470*/  LDGSTS.E.BYPASS.LTC128B.128 [R3+0xcc00], desc[UR60][R12.64], !P1 ;  /* 0x0cc000000c037fae */ /* 0x0003e4000c901d7c */
[----:B-1----:R-:W-:-:S05]  /*1a480*/  IADD3 R12, P1, R35, R11, RZ ;  /* 0x0000000b230c7210 */ /* 0x002fca0007f3e0ff */
[----:B0-----:R-:W-:Y:S01]  /*1a490*/  IMAD.X R13, RZ, RZ, R21, P1 ;  /* 0x000000ffff0d7224 */ /* 0x001fe200008e0615 */
[----:B------:R-:W-:-:S13]  /*1a4a0*/  ISETP.LT.OR P1, PT, R7, 0x61, P0 ;  /* 0x000000610700780c */ /* 0x000fda0000721670 */
[----:B------:R2:W-:Y:S02]  /*1a4b0*/  LDGSTS.E.BYPASS.LTC128B.128 [R3+0xd400], desc[UR60][R12.64], !P1 ;  /* 0x0d4000000c037fae */ /* 0x0005e4000c901d7c */
[----:B--2---:R-:W-:Y:S02]  /*1a4c0*/  IADD3 R12, P1, R35, R0, RZ ;  /* 0x00000000230c7210 */ /* 0x004fe40007f3e0ff */
[----:B------:R-:W0:Y:S03]  /*1a4d0*/  SHFL.IDX PT, R0, R20, RZ, 0x181f ;  /* 0x00181fff14007589 */ /* 0x000e2600000e0000 */
[----:B---3--:R-:W-:Y:S01]  /*1a4e0*/  IMAD.X R13, RZ, RZ, R2, P1 ;  /* 0x000000ffff0d7224 */ /* 0x008fe200008e0602 */
[----:B------:R-:W-:Y:S01]  /*1a4f0*/  ISETP.LT.OR P1, PT, R7, 0x71, P0 ;  /* 0x000000710700780c */ /* 0x000fe20000721670 */
[----:B------:R-:W1:-:S12]  /*1a500*/  SHFL.IDX PT, R2, R10, RZ, 0x181f ;  /* 0x00181fff0a027589 */ /* 0x000e5800000e0000 */
[----:B------:R0:W-:Y:S02]  /*1a510*/  LDGSTS.E.BYPASS.LTC128B.128 [R3+0xdc00], desc[UR60][R12.64], !P1 ;  /* 0x0dc000000c037fae */ /* 0x0001e4000c901d7c */
[----:B0-----:R-:W-:Y:S02]  /*1a520*/  IADD3 R12, P1, R35, R0, RZ ;  /* 0x00000000230c7210 */ /* 0x001fe40007f3e0ff */
[----:B------:R0:W2:Y:S02]  /*1a530*/  SHFL.IDX PT, R0, R10, 0x1, 0x181f ;  /* 0x00381f000a007f89 */ /* 0x0000a400000e0000 */
[----:B-1----:R-:W-:Y:S02]  /*1a540*/  IADD3.X R13, RZ, R2, RZ, P1, !PT ;  /* 0x00000002ff0d7210 */ /* 0x002fe40000ffe4ff */
[----:B------:R-:W-:Y:S01]  /*1a550*/  ISETP.LT.OR P1, PT, R7, 0x81, P0 ;  /* 0x000000810700780c */ /* 0x000fe20000721670 */
[----:B------:R0:W1:-:S12]  /*1a560*/  SHFL.IDX PT, R10, R20, 0x1, 0x181f ;  /* 0x00381f00140a7f89 */ /* 0x00005800000e0000 */
[----:B------:R0:W-:Y:S01]  /*1a570*/  LDGSTS.E.BYPASS.LTC128B.128 [R3+0xe400], desc[UR60][R12.64], !P1 ;  /* 0x0e4000000c037fae */ /* 0x0001e2000c901d7c */
[----:B------:R-:W-:-:S13]  /*1a580*/  ISETP.GE.AND P1, PT, R7, 0x11, PT ;  /* 0x000000110700780c */ /* 0x000fda0003f26270 */
        /* <DEDUP_REMOVED lines=12> */
[----:B012---:R-:W-:-:S07]  /*1a650*/  @P3 LOP3.LUT R25, R25, 0x100, RZ, 0xfc, !PT ;  /* 0x0000010019193812 */ /* 0x007fce00078efcff */
.L_x_7834:
        /* <DEDUP_REMOVED lines=9> */
.L_x_7621:
[----:B------:R-:W-:Y:S02]  /*1a6f0*/  PLOP3.LUT P3, PT, P3, P0, PT, 0xa2, 0x0 ;  /* 0x000000000000781c */ /* 0x000fe40001f61472 */
[----:B------:R-:W-:-:S08]  /*1a700*/  @P0 R2UR P3, UR4, R6 ;  /* 0x00000000060402ca */ /* 0x000fd00000060000 */
[----:B------:R-:W-:-:S05]  /*1a710*/  @P0 PLOP3.LUT P0, PT, P3, PT, PT, 0x80, 0x0 ;  /* 0x000000000000081c */ /* 0x000fca0001f0f070 */
[----:B------:R-:W-:Y:S01]  /*1a720*/  @!P3 SYNCS.ARRIVE.TRANS64.RED.A0T1 RZ, [UR4+0x22870], RZ ;  /* 0x022870ffffffb9a7 */ /* 0x000fe20008200404 */
[----:B------:R-:W-:Y:S07]  /*1a730*/  @!P3 ARRIVES.LDGSTSBAR.64.TRANSCNT [UR4+0x22870] ;  /* 0x02287000ff00b9b0 */ /* 0x000fee0008000a84 */
[----:B------:R-:W-:Y:S05]  /*1a740*/  @P0 BRA.U.ANY `(.L_x_7621) ;  /* 0xfffffffd00e80947 */ /* 0x000fea000393ffff */
[----:B------:R-:W-:Y:S01]  /*1a750*/  NOP ;  /* 0x0000000000007918 */ /* 0x000fe20000000000 */
[----:B------:R-:W2:Y:S02]  /*1a760*/  LDL R0, [R1+0x4c] ;  /* 0x00004c0001007983 */ /* 0x000ea40000100800 */
[----:B--2---:R-:W-:-:S13]  /*1a770*/  ISETP.NE.AND P6, PT, R0, 0x3, PT ;  /* 0x000000030000780c */ /* 0x004fda0003fc5270 */
[----:B------:R-:W-:Y:S05]  /*1a780*/  @!P6 BRA `(.L_x_7622) ;  /* 0x000000000004e947 */ /* 0x000fea0003800000 */
[----:B------:R-:W-:Y:S01]  /*1a790*/  BPT.TRAP 0x1 ;  /* 0x000000040000795c */ /* 0x000fe20000300000 */
.L_x_7622:
[----:B------:R1:W-:Y:S01]  /*1a7a0*/  SYNCS.ARRIVE.TRANS64.A1T0 RZ, [R6+URZ+0x22870], RZ ;  /* 0x022870ff06ff79a7 */ /* 0x0003e2000810003f */
[----:B------:R-:W-:Y:S05]  /*1a7b0*/  @!P6 BRA `(.L_x_7623) ;  /* 0x000000000004e947 */ /* 0x000fea0003800000 */
[----:B------:R-:W-:Y:S01]  /*1a7c0*/  BPT.TRAP 0x1 ;  /* 0x000000040000795c */ /* 0x000fe20000300000 */
.L_x_7623:
[----:B------:R-:W2:Y:S01]  /*1a7d0*/  LDL R0, [R1+0x34] ;  /* 0x0000340001007983 */ /* 0x000ea20000100800 */
[----:B------:R-:W-:Y:S01]  /*1a7e0*/  BSSY B0, `(.L_x_7624) ;  /* 0x0000003000007945 */ /* 0x000fe20003800000 */
[----:B--2---:R-:W2:Y:S03]  /*1a7f0*/  SYNCS.PHASECHK.TRANS64.TRYWAIT P0, [R6+URZ+0x22840], R0 ;  /* 0x02284000060075a7 */ /* 0x004ea6000800017f */
[----:B--2---:R-:W-:Y:S05]  /*1a800*/  @!P0 BRA `(.L_x_7625) ;  /* 0x0000007c006c8947 */ /* 0x004fea0003800000 */
.L_x_7835:
[----:B------:R-:W-:Y:S05]  /*1a810*/  BSYNC B0 ;  /* 0x0000000000007941 */ /* 0x000fea0003800000 */
.L_x_7624:
[----:B--2---:R-:W2:Y:S01]  /*1a820*/  LDL.LU R0, [R1+0x28] ;  /* 0x0000280001007983 */ /* 0x004ea20000300800 */
[----:B------:R-:W-:Y:S01]  /*1a830*/  ULDC.64 UR4, c[0x0][0x310] ;  /* 0x0000c40000047ab9 */ /* 0x000fe20000000a00 */
[----:B------:R-:W-:Y:S02]  /*1a840*/  ULDC.64 UR6, c[0x0][0x300] ;  /* 0x0000c00000067ab9 */ /* 0x000fe40000000a00 */
[----:B------:R-:W3:Y:S04]  /*1a850*/  LDL.LU R12, [R1+0x30] ;  /* 0x00003000010c7983 */ /* 0x000ee80000300800 */
[----:B------:R-:W4:Y:S04]  /*1a860*/  LDL.LU R7, [R1+0x2c] ;  /* 0x00002c0001077983 */ /* 0x000f280000300800 */
[----:B------:R-:W5:Y:S01]  /*1a870*/  LDL R2, [R1+0xc] ;  /* 0x00000c0001027983 */ /* 0x000f620000100800 */
[----:B0-----:R-:W-:-:S04]  /*1a880*/  IMAD.WIDE.U32 R10, R4, UR4, RZ ;  /* 0x00000004040a7c25 */ /* 0x001fc8000f8e00ff */
[----:B------:R-:W-:-:S04]  /*1a890*/  IMAD R33, R33, UR4, RZ ;  /* 0x0000000421217c24 */ /* 0x000fc8000f8e02ff */
[----:B------:R-:W-:Y:S02]  /*1a8a0*/  IMAD R33, R5, UR5, R33 ;  /* 0x0000000505217c24 */ /* 0x000fe4000f8e0221 */
[----:B--2---:R-:W-:-:S04]  /*1a8b0*/  IMAD R0, R0, UR4, RZ ;  /* 0x0000000400007c24 */ /* 0x004fc8000f8e02ff */
[----:B------:R-:W-:Y:S02]  /*1a8c0*/  IMAD R0, R4, UR5, R0 ;  /* 0x0000000504007c24 */ /* 0x000fe4000f8e0200 */
[----:B------:R-:W-:Y:S01]  /*1a8d0*/  IMAD.WIDE.U32 R4, R5, UR4, RZ ;  /* 0x0000000405047c25 */ /* 0x000fe2000f8e00ff */
[----:B------:R-:W-:-:S03]  /*1a8e0*/  ULDC.64 UR4, c[0x0][0x308] ;  /* 0x0000c20000047ab9 */ /* 0x000fc60000000a00 */
[----:B------:R-:W-:Y:S02]  /*1a8f0*/  IMAD.IADD R11, R11, 0x1, R0 ;  /* 0x000000010b0b7824 */ /* 0x000fe400078e0200 */
[----:B---3--:R-:W-:Y:S02]  /*1a900*/  IMAD R0, R12, UR6, RZ ;  /* 0x000000060c007c24 */ /* 0x008fe4000f8e02ff */
[C---:B------:R-:W-:Y:S01]  /*1a910*/  IMAD.WIDE.U32 R10, R8.reuse, UR6, R10 ;  /* 0x00000006080a7c25 */ /* 0x040fe2000f8e000a */
[----:B------:R-:W0:Y:S03]  /*1a920*/  LDC R12, c[0x0][0x2f4] ;  /* 0x0000bd00ff0c7b82 */ /* 0x000e260000000800 */
[----:B------:R-:W-:Y:S02]  /*1a930*/  IMAD R8, R8, UR7, R0 ;  /* 0x0000000708087c24 */ /* 0x000fe4000f8e0200 */
[----:B------:R-:W-:-:S02]  /*1a940*/  IMAD.IADD R5, R5, 0x1, R33 ;  /* 0x0000000105057824 */ /* 0x000fc400078e0221 */
[----:B----4-:R-:W-:Y:S02]  /*1a950*/  IMAD R0, R7, UR6, RZ ;  /* 0x0000000607007c24 */ /* 0x010fe4000f8e02ff */
[----:B------:R-:W-:Y:S02]  /*1a960*/  IMAD.IADD R11, R11, 0x1, R8 ;  /* 0x000000010b0b7824 */ /* 0x000fe400078e0208 */
[C---:B------:R-:W-:Y:S02]  /*1a970*/  IMAD R8, R9.reuse, UR7, R0 ;  /* 0x0000000709087c24 */ /* 0x040fe4000f8e0200 */
[----:B------:R-:W-:Y:S01]  /*1a980*/  IMAD.WIDE.U32 R4, R9, UR6, R4 ;  /* 0x0000000609047c25 */ /* 0x000fe2000f8e0004 */
[----:B------:R-:W-:-:S03]  /*1a990*/  ULDC.64 UR6, c[0x0][0x2e8] ;  /* 0x0000ba0000067ab9 */ /* 0x000fc60000000a00 */
[----:B------:R-:W-:Y:S01]  /*1a9a0*/  IMAD.WIDE.U32 R10, R18, UR4, R10 ;  /* 0x00000004120a7c25 */ /* 0x000fe2000f8e000a */
[----:B------:R-:W-:-:S03]  /*1a9b0*/  IADD3 R5, R5, R8, RZ ;  /* 0x0000000805057210 */ /* 0x000fc60007ffe0ff */
[----:B-----5:R-:W-:Y:S01]  /*1a9c0*/  IMAD R7, R2, UR4, RZ ;  /* 0x0000000402077c24 */ /* 0x020fe2000f8e02ff */
[----:B------:R-:W-:Y:S01]  /*1a9d0*/  IADD3 R2, P0, R10, UR6, RZ ;  /* 0x000000060a027c10 */ /* 0x000fe2000ff1e0ff */
[C---:B------:R-:W-:Y:S01]  /*1a9e0*/  IMAD.WIDE.U32 R8, R18.reuse, UR4, R4 ;  /* 0x0000000412087c25 */ /* 0x040fe2000f8e0004 */
[----:B------:R-:W-:Y:S01]  /*1a9f0*/  UMOV UR4, 0xffffffff ;  /* 0xffffffff00047882 */ /* 0x000fe20000000000 */
[----:B0-----:R-:W-:Y:S02]  /*1aa00*/  ISETP.GE.AND P3, PT, R35, R12, PT ;  /* 0x0000000c2300720c */ /* 0x001fe40003f66270 */
[----:B------:R-:W-:-:S05]  /*1aa10*/  IMAD R7, R18, UR5, R7 ;  /* 0x0000000512077c24 */ /* 0x000fca000f8e0207 */
[----:B------:R-:W-:Y:S02]  /*1aa20*/  IADD3.X R0, R11, UR7, R7, P0, !PT ;  /* 0x000000070b007c10 */ /* 0x000fe400087fe407 */
[----:B------:R-:W-:-:S04]  /*1aa30*/  IADD3 R5, P0, R8, UR6, RZ ;  /* 0x0000000608057c10 */ /* 0x000fc8000ff1e0ff */
[----:B------:R-:W-:Y:S01]  /*1aa40*/  IADD3.X R4, R7, UR7, R9, P0, !PT ;  /* 0x0000000707047c10 */ /* 0x000fe200087fe409 */
[----:B------:R-:W-:Y:S08]  /*1aa50*/  BRA.DIV UR4, `(.L_x_7626) ;  /* 0x0000007a04f07947 */ /* 0x000ff0000b800000 */
[----:B------:R-:W0:Y:S01]  /*1aa60*/  SHFL.IDX PT, R8, R2, RZ, 0x181f ;  /* 0x00181fff02087589 */ /* 0x000e2200000e0000 */
[----:B------:R-:W-:-:S03]  /*1aa70*/  LOP3.LUT R25, R25, 0xffffefff, RZ, 0xc0, !PT ;  /* 0xffffefff19197812 */ /* 0x000fc600078ec0ff */
[----:B------:R-:W2:Y:S01]  /*1aa80*/  SHFL.IDX PT, R7, R0, RZ, 0x181f ;  /* 0x00181fff00077589 */ /* 0x000ea200000e0000 */
        /* <DEDUP_REMOVED lines=8> */
[----:B--2---:R-:W-:Y:S01]  /*1ab10*/  @P4 IMAD.X R7, RZ, RZ, R7, P0 ;  /* 0x000000ffff074224 */ /* 0x004fe200000e0607 */
[C---:B------:R-:W-:Y:S02]  /*1ab20*/  LOP3.LUT P2, RZ, R25.reuse, 0x8, RZ, 0xc0, !PT ;  /* 0x0000000819ff7812 */ /* 0x040fe4000784c0ff */
[C---:B------:R-:W-:Y:S01]  /*1ab30*/  LOP3.LUT P6, RZ, R25.reuse, 0x80, RZ, 0xc0, !PT ;  /* 0x0000008019ff7812 */ /* 0x040fe200078cc0ff */
[----:B------:R-:W-:Y:S02]  /*1ab40*/  @P4 IMAD.MOV.U32 R9, RZ, RZ, R7 ;  /* 0x000000ffff094224 */ /* 0x000fe400078e0007 */
[----:B------:R-:W-:Y:S04]  /*1ab50*/  SHFL.IDX PT, R7, R0, 0x1, 0x181f ;  /* 0x00381f0000077f89 */ /* 0x000fe800000e0000 */
[----:B------:R0:W-:Y:S01]  /*1ab60*/  @P4 LDGSTS.E.BYPASS.LTC128B.128 [R3+0x18400], desc[UR60][R8.64], !P3 ;  /* 0x1840000008034fae */ /* 0x0001e2000d901d7c */
[----:B------:R-:W-:-:S03]  /*1ab70*/  LOP3.LUT P4, RZ, R25, 0x1000, RZ, 0xc0, !PT ;  /* 0x0000100019ff7812 */ /* 0x000fc6000788c0ff */
[----:B0-----:R-:W0:Y:S02]  /*1ab80*/  SHFL.IDX PT, R8, R2, 0x1, 0x181f ;  /* 0x00381f0002087f89 */ /* 0x001e2400000e0000 */
[----:B0-----:R-:W-:-:S05]  /*1ab90*/  @P1 IADD3 R8, P0, R35, R8, RZ ;  /* 0x0000000823081210 */ /* 0x001fca0007f1e0ff */
[----:B------:R-:W-:-:S04]  /*1aba0*/  @P1 IMAD.X R7, RZ, RZ, R7, P0 ;  /* 0x000000ffff071224 */ /* 0x000fc800000e0607 */
[----:B------:R-:W-:Y:S02]  /*1abb0*/  @P1 IMAD.MOV.U32 R9, RZ, RZ, R7 ;  /* 0x000000ffff091224 */ /* 0x000fe400078e0007 */
[----:B------:R-:W-:Y:S04]  /*1abc0*/  SHFL.IDX PT, R7, R0, 0x2, 0x181f ;  /* 0x00581f0000077f89 */ /* 0x000fe800000e0000 */
[----:B------:R0:W-:Y:S01]  /*1abd0*/  @P1 LDGSTS.E.BYPASS.LTC128B.128 [R3+0x18c00], desc[UR60][R8.64], !P3 ;  /* 0x18c0000008031fae */ /* 0x0001e2000d901d7c */
[----:B------:R-:W-:-:S03]  /*1abe0*/  LOP3.LUT P1, RZ, R25, 0x800, RZ, 0xc0, !PT ;  /* 0x0000080019ff7812 */ /* 0x000fc6000782c0ff */
[----:B0-----:R-:W0:Y:S02]  /*1abf0*/  SHFL.IDX PT, R8, R2, 0x2, 0x181f ;  /* 0x00581f0002087f89 */ /* 0x001e2400000e0000 */
[----:B0-----:R-:W-:-:S04]  /*1ac00*/  @P2 IADD3 R8, P0, R35, R8, RZ ;  /* 0x0000000823082210 */ /* 0x001fc80007f1e0ff */
[----:B------:R-:W-:-:S05]  /*1ac10*/  @P2 IADD3.X R7, RZ, R7, RZ, P0, !PT ;  /* 0x00000007ff072210 */ /* 0x000fca00007fe4ff */
        /* <DEDUP_REMOVED lines=11> */
[----:B0-----:R-:W0:Y:S10]  /*1acd0*/  SHFL.IDX PT, R8, R2, 0x4, 0x181f ;  /* 0x00981f0002087f89 */ /* 0x001e3400000e0000 */
[----:B0-----:R-:W-:-:S05]  /*1ace0*/  @P5 IADD3 R8, P0, R35, R8, RZ ;  /* 0x0000000823085210 */ /* 0x001fca0007f1e0ff */
[----:B------:R-:W-:-:S05]  /*1acf0*/  @P5 IMAD.X R7, RZ, RZ, R7, P0 ;  /* 0x000000ffff075224 */ /* 0x000fca00000e0607 */
[----:B------:R-:W-:Y:S02]  /*1ad00*/  @P5 MOV R9, R7 ;  /* 0x0000000700095202 */ /* 0x000fe40000000f00 */
[----:B------:R-:W-:Y:S04]  /*1ad10*/  SHFL.IDX PT, R7, R0, 0x5, 0x181f ;  /* 0x00b81f0000077f89 */ /* 0x000fe800000e0000 */
[----:B------:R0:W-:Y:S04]  /*1ad20*/  @P5 LDGSTS.E.BYPASS.LTC128B.128 [R3+0x1a400], desc[UR60][R8.64], !P3 ;  /* 0x1a40000008035fae */ /* 0x0001e8000d901d7c */
[----:B0-----:R-:W0:Y:S02]  /*1ad30*/  SHFL.IDX PT, R8, R2, 0x5, 0x181f ;  /* 0x00b81f0002087f89 */ /* 0x001e2400000e0000 */
[----:B0-----:R-:W-:-:S05]  /*1ad40*/  @P6 IADD3 R8, P0, R35, R8, RZ ;  /* 0x0000000823086210 */ /* 0x001fca0007f1e0ff */
[----:B------:R-:W-:-:S04]  /*1ad50*/  @P6 IMAD.X R7, RZ, RZ, R7, P0 ;  /* 0x000000ffff076224 */ /* 0x000fc800000e0607 */
[----:B------:R-:W-:Y:S02]  /*1ad60*/  @P6 IMAD.MOV.U32 R9, RZ, RZ, R7 ;  /* 0x000000ffff096224 */ /* 0x000fe400078e0007 */
[----:B------:R-:W-:Y:S04]  /*1ad70*/  SHFL.IDX PT, R7, R0, 0x6, 0x181f ;  /* 0x00d81f0000077f89 */ /* 0x000fe800000e0000 */
[----:B------:R0:W-:Y:S04]  /*1ad80*/  @P6 LDGSTS.E.BYPASS.LTC128B.128 [R3+0x1ac00], desc[UR60][R8.64], !P3 ;  /* 0x1ac0000008036fae */ /* 0x0001e8000d901d7c */
[----:B------:R-:W-:Y:S04]  /*1ad90*/  SHFL.IDX PT, R0, R0, 0x7, 0x181f ;  /* 0x00f81f0000007f89 */ /* 0x000fe800000e0000 */
[----:B0-----:R-:W0:Y:S02]  /*1ada0*/  SHFL.IDX PT, R8, R2, 0x6, 0x181f ;  /* 0x00d81f0002087f89 */ /* 0x001e2400000e0000 */
[----:B0-----:R-:W-:-:S05]  /*1adb0*/  @P4 IADD3 R8, P0, R35, R8, RZ ;  /* 0x0000000823084210 */ /* 0x001fca0007f1e0ff */
[----:B------:R-:W-:-:S04]  /*1adc0*/  @P4 IMAD.X R7, RZ, RZ, R7, P0 ;  /* 0x000000ffff074224 */ /* 0x000fc800000e0607 */
[----:B------:R-:W-:-:S05]  /*1add0*/  @P4 IMAD.MOV.U32 R9, RZ, RZ, R7 ;  /* 0x000000ffff094224 */ /* 0x000fca00078e0007 */
[----:B------:R0:W-:Y:S04]  /*1ade0*/  @P4 LDGSTS.E.BYPASS.LTC128B.128 [R3+0x1b400], desc[UR60][R8.64], !P3 ;  /* 0x1b40000008034fae */ /* 0x0001e8000d901d7c */
[----:B0-----:R-:W0:Y:S04]  /*1adf0*/  SHFL.IDX PT, R8, R2, 0x7, 0x181f ;  /* 0x00f81f0002087f89 */ /* 0x001e2800000e0000 */
[----:B------:R-:W2:Y:S04]  /*1ae00*/  SHFL.IDX PT, R2, R5, RZ, 0x181f ;  /* 0x00181fff05027589 */ /* 0x000ea800000e0000 */
[----:B------:R-:W-:Y:S01]  /*1ae10*/  SHFL.IDX PT, R5, R5, 0x1, 0x181f ;  /* 0x00381f0005057f89 */ /* 0x000fe200000e0000 */
[----:B0-----:R-:W-:-:S04]  /*1ae20*/  @P1 IADD3 R8, P0, R35, R8, RZ ;  /* 0x0000000823081210 */ /* 0x001fc80007f1e0ff */
[----:B------:R-:W-:Y:S02]  /*1ae30*/  @P1 IADD3.X R9, RZ, R0, RZ, P0, !PT ;  /* 0x00000000ff091210 */ /* 0x000fe400007fe4ff */
[----:B------:R-:W0:Y:S01]  /*1ae40*/  SHFL.IDX PT, R0, R4, RZ, 0x181f ;  /* 0x00181fff04007589 */ /* 0x000e2200000e0000 */
[----:B--2---:R-:W-:-:S03]  /*1ae50*/  @P2 IADD3 R2, P0, R35, R2, RZ ;  /* 0x0000000223022210 */ /* 0x004fc60007f1e0ff */
[----:B------:R2:W-:Y:S04]  /*1ae60*/  @P1 LDGSTS.E.BYPASS.LTC128B.128 [R3+0x1bc00], desc[UR60][R8.64], !P3 ;  /* 0x1bc0000008031fae */ /* 0x0005e8000d901d7c */
[----:B------:R-:W3:Y:S01]  /*1ae70*/  SHFL.IDX PT, R4, R4, 0x1, 0x181f ;  /* 0x00381f0004047f89 */ /* 0x000ee200000e0000 */
[----:B--2---:R-:W-:Y:S02]  /*1ae80*/  @P2 IMAD.MOV.U32 R8, RZ, RZ, R2 ;  /* 0x000000ffff082224 */ /* 0x004fe400078e0002 */
[----:B0-----:R-:W-:-:S04]  /*1ae90*/  @P2 IMAD.X R0, RZ, RZ, R0, P0 ;  /* 0x000000ffff002224 */ /* 0x001fc800000e0600 */
[----:B------:R-:W-:-:S05]  /*1aea0*/  @P2 IMAD.MOV.U32 R9, RZ, RZ, R0 ;  /* 0x000000ffff092224 */ /* 0x000fca00078e0000 */
[----:B---3--:R0:W-:Y:S02]  /*1aeb0*/  @P2 LDGSTS.E.BYPASS.LTC128B.128 [R3+0x1c400], desc[UR60][R8.64], !P3 ;  /* 0x1c40000008032fae */ /* 0x0081e4000d901d7c */
.L_x_7857:
[----:B------:R-:W-:-:S13]  /*1aec0*/  LOP3.LUT P1, RZ, R25, 0x100, RZ, 0xc0, !PT ;  /* 0x0000010019ff7812 */ /* 0x000fda000782c0ff */
[----:B------:R-:W-:-:S05]  /*1aed0*/  @P1 IADD3 R5, P0, R35, R5, RZ ;  /* 0x0000000523051210 */ /* 0x000fca0007f1e0ff */
[----:B------:R-:W-:Y:S01]  /*1aee0*/  @P1 IMAD.X R4, RZ, RZ, R4, P0 ;  /* 0x000000ffff041224 */ /* 0x000fe200000e0604 */
[----:B------:R-:W-:-:S04]  /*1aef0*/  PLOP3.LUT P0, PT, PT, PT, PT, 0x80, 0x0 ;  /* 0x000000000000781c */ /* 0x000fc80003f0f070 */
[----:B------:R-:W-:-:S04]  /*1af00*/  @P1 LOP3.LUT R5, R5, R4, RZ, 0x3c, !PT ;  /* 0x0000000405051212 */ /* 0x000fc800078e3cff */
[----:B------:R-:W-:-:S04]  /*1af10*/  @P1 LOP3.LUT R4, R5, R4, RZ, 0x3c, !PT ;  /* 0x0000000405041212 */ /* 0x000fc800078e3cff */
[----:B------:R-:W-:-:S05]  /*1af20*/  @P1 LOP3.LUT R5, R5, R4, RZ, 0x3c, !PT ;  /* 0x0000000405051212 */ /* 0x000fca00078e3cff */
[----:B------:R-:W-:Y:S01]  /*1af30*/  @!PT LDS RZ, [RZ] ;  /* 0x00000000fffff984 */ /* 0x000fe20000000800 */
[----:B------:R-:W-:Y:S01]  /*1af40*/  @!PT LDS RZ, [RZ] ;  /* 0x00000000fffff984 */ /* 0x000fe20000000800 */
[----:B------:R-:W-:Y:S01]  /*1af50*/  @!PT LDS RZ, [RZ] ;  /* 0x00000000fffff984 */ /* 0x000fe20000000800 */
[----:B------:R2:W-:Y:S01]  /*1af60*/  @P1 LDGSTS.E.BYPASS.LTC128B.128 [R3+0x1cc00], desc[UR60][R4.64], !P3 ;  /* 0x1cc0000004031fae */ /* 0x0005e2000d901d7c */
[----:B------:R-:W-:Y:S01]  /*1af70*/  NOP ;  /* 0x0000000000007918 */ /* 0x000fe20000000000 */
.L_x_7627:
[----:B------:R-:W-:Y:S02]  /*1af80*/  PLOP3.LUT P1, PT, P1, P0, PT, 0xa2, 0x0 ;  /* 0x000000000000781c */ /* 0x000fe40000f21472 */
[----:B------:R-:W-:-:S08]  /*1af90*/  @P0 R2UR P1, UR4, R6 ;  /* 0x00000000060402ca */ /* 0x000fd00000020000 */
[----:B------:R-:W-:-:S05]  /*1afa0*/  @P0 PLOP3.LUT P0, PT, P1, PT, PT, 0x80, 0x0 ;  /* 0x000000000000081c */ /* 0x000fca0000f0f070 */
[----:B------:R-:W-:Y:S01]  /*1afb0*/  @!P1 SYNCS.ARRIVE.TRANS64.RED.A0T1 RZ, [UR4+0x22830], RZ ;  /* 0x022830ffffff99a7 */ /* 0x000fe20008200404 */
[----:B------:R-:W-:Y:S07]  /*1afc0*/  @!P1 ARRIVES.LDGSTSBAR.64.TRANSCNT [UR4+0x22830] ;  /* 0x02283000ff0099b0 */ /* 0x000fee0008000a84 */
[----:B------:R-:W-:Y:S05]  /*1afd0*/  @P0 BRA.U.ANY `(.L_x_7627) ;  /* 0xfffffffd00e80947 */ /* 0x000fea000393ffff */
[----:B------:R-:W-:Y:S01]  /*1afe0*/  NOP ;  /* 0x0000000000007918 */ /* 0x000fe20000000000 */
[----:B------:R-:W3:Y:S02]  /*1aff0*/  LDL R0, [R1+0x4c] ;  /* 0x00004c0001007983 */ /* 0x000ee40000100800 */
[----:B---3--:R-:W-:-:S13]  /*1b000*/  ISETP.NE.AND P2, PT, R0, 0x3, PT ;  /* 0x000000030000780c */ /* 0x008fda0003f45270 */
[----:B------:R-:W-:Y:S05]  /*1b010*/  @!P2 BRA `(.L_x_7628) ;  /* 0x000000000004a947 */ /* 0x000fea0003800000 */
[----:B------:R-:W-:Y:S01]  /*1b020*/  BPT.TRAP 0x1 ;  /* 0x000000040000795c */ /* 0x000fe20000300000 */
.L_x_7628:
[----:B0-2---:R0:W5:Y:S01]  /*1b030*/  LDL.LU R3, [R1+0x40] ;  /* 0x0000400001037983 */ /* 0x0051620000300800 */
[----:B------:R-:W-:Y:S01]  /*1b040*/  IADD3 R0, R22, 0x14400, RZ ;  /* 0x0001440016007810 */ /* 0x000fe20007ffe0ff */
[----:B------:R0:W-:Y:S01]  /*1b050*/  SYNCS.ARRIVE.TRANS64.A1T0 RZ, [R6+URZ+0x22830], RZ ;  /* 0x022830ff06ff79a7 */ /* 0x0001e2000810003f */
[----:B------:R-:W-:-:S07]  /*1b060*/  SHF.R.S32.HI R2, RZ, 0x1f, R32 ;  /* 0x0000001fff027819 */ /* 0x000fce0000011420 */
        /* <DEDUP_REMOVED lines=10> */
[----:B------:R-:W-:-:S03]  /*1b110*/  IMAD R29, R32, UR5, R2 ;  /* 0x00000005201d7c24 */ /* 0x000fc6000f8e0202 */
        /* <DEDUP_REMOVED lines=20> */
.L_x_7630:
[----:B------:R-:W-:Y:S05]  /*1b260*/  BSYNC B6 ;  /* 0x0000000000067941 */ /* 0x000fea0003800000 */
.L_x_7629:
[----:B------:R-:W2:Y:S01]  /*1b270*/  LDL R20, [R1+0xc] ;  /* 0x00000c0001147983 */ /* 0x000ea20000100800 */
[----:B------:R-:W3:Y:S01]  /*1b280*/  LDC R7, c[0x0][0x448] ;  /* 0x00011200ff077b82 */ /* 0x000ee20000000800 */
[----:B------:R-:W-:Y:S01]  /*1b290*/  ULDC.64 UR4, c[0x0][0x2d8] ;  /* 0x0000b60000047ab9 */ /* 0x000fe20000000a00 */
[----:B------:R-:W-:Y:S01]  /*1b2a0*/  IMAD.MOV.U32 R2, RZ, RZ, R30 ;  /* 0x000000ffff027224 */ /* 0x000fe200078e001e */
[----:B------:R4:W5:Y:S01]  /*1b2b0*/  LDL R10, [R1+0x44] ;  /* 0x00004400010a7983 */ /* 0x0009620000100800 */
[----:B------:R-:W-:Y:S01]  /*1b2c0*/  IMAD.MOV.U32 R3, RZ, RZ, R29 ;  /* 0x000000ffff037224 */ /* 0x000fe200078e001d */
[----:B------:R-:W-:Y:S02]  /*1b2d0*/  ULDC.64 UR6, c[0x0][0x280] ;  /* 0x0000a00000067ab9 */ /* 0x000fe40000000a00 */
[----:B------:R4:W5:Y:S01]  /*1b2e0*/  LDL R9, [R1+0x38] ;  /* 0x0000380001097983 */ /* 0x0009620000100800 */
[----:B---3--:R-:W-:Y:S01]  /*1b2f0*/  ISETP.NE.AND P0, PT, R7, 0x1, PT ;  /* 0x000000010700780c */ /* 0x008fe20003f05270 */
[----:B------:R-:W-:-:S12]  /*1b300*/  IMAD.WIDE.U32 R2, R18, UR4, R2 ;  /* 0x0000000412027c25 */ /* 0x000fd8000f8e0002 */
[----:B------:R-:W3:Y:S08]  /*1b310*/  @P0 LDC R5, c[0x0][0x44c] ;  /* 0x00011300ff050b82 */ /* 0x000ef00000000800 */
[----:B01----:R-:W0:Y:S01]  /*1b320*/  @P0 LDC R6, c[0x0][0x450] ;  /* 0x00011400ff060b82 */ /* 0x003e220000000800 */
[----:B------:R-:W-:Y:S02]  /*1b330*/  IMAD.SHL.U32 R17, R17, 0x80, RZ ;  /* 0x0000008011117824 */ /* 0x000fe400078e00ff */
[----:B--2---:R-:W-:-:S02]  /*1b340*/  IMAD R0, R20, UR4, RZ ;  /* 0x0000000414007c24 */ /* 0x004fc4000f8e02ff */
        /* <DEDUP_REMOVED lines=8> */
[----:B------:R-:W-:Y:S01]  /*1b3d0*/  IMAD.IADD R3, R3, 0x1, R0 ;  /* 0x0000000103037824 */ /* 0x000fe200078e0200 */
[C---:B-1----:R-:W-:Y:S02]  /*1b3e0*/  LOP3.LUT R21, R20.reuse, 0x7f, RZ, 0xc0, !PT ;  /* 0x0000007f14157812 */ /* 0x042fe400078ec0ff */
[----:B------:R-:W-:Y:S02]  /*1b3f0*/  SHF.L.U32 R20, R20, 0x4, RZ ;  /* 0x0000000414147819 */ /* 0x000fe400000006ff */
[----:B------:R-:W-:-:S04]  /*1b400*/  SHF.R.U32.HI R21, RZ, 0x3, R21 ;  /* 0x00000003ff157819 */ /* 0x000fc80000011615 */
[----:B------:R-:W-:-:S04]  /*1b410*/  LOP3.LUT R20, R21, 0x70, R20, 0xf8, !PT ;  /* 0x0000007015147812 */ /* 0x000fc800078ef814 */
[----:B------:R-:W-:-:S05]  /*1b420*/  LOP3.LUT R0, R20, R17, RZ, 0xfc, !PT ;  /* 0x0000001114007212 */ /* 0x000fca00078efcff */
[----:B---3--:R-:W-:-:S04]  /*1b430*/  @P0 IMAD.HI.U32 R5, R0, R5, RZ ;  /* 0x0000000500050227 */ /* 0x008fc800078e00ff */
[----:B------:R-:W-:Y:S01]  /*1b440*/  IMAD.MOV.U32 R4, RZ, RZ, R0 ;  /* 0x000000ffff047224 */ /* 0x000fe200078e0000 */
[----:B0-----:R-:W-:Y:S01]  /*1b450*/  @P0 SHF.R.U32.HI R4, RZ, R6, R5 ;  /* 0x00000006ff040219 */ /* 0x001fe20000011605 */
        /* <DEDUP_REMOVED lines=15> */
[----:B------:R-:W-:Y:S01]  /*1b550*/  ISETP.GE.AND P0, PT, R35, UR4, PT ;  /* 0x0000000423007c0c */ /* 0x000fe2000bf06270 */
[----:B------:R-:W-:Y:S01]  /*1b560*/  UMOV UR4, 0xffffffff ;  /* 0xffffffff00047882 */ /* 0x000fe20000000000 */
[----:B0-----:R-:W-:Y:S02]  /*1b570*/  LOP3.LUT R20, R20, 0x7f, RZ, 0xc0, !PT ;  /* 0x0000007f14147812 */ /* 0x001fe400078ec0ff */
[----:B------:R-:W-:Y:S02]  /*1b580*/  IADD3.X R2, R3, UR7, R4, P1, !PT ;  /* 0x0000000703027c10 */ /* 0x000fe40008ffe404 */
[----:B------:R-:W-:Y:S01]  /*1b590*/  SHF.R.U32.HI R20, RZ, 0x3, R20 ;  /* 0x00000003ff147819 */ /* 0x000fe20000011614 */
[----:B----4-:R-:W-:Y:S06]  /*1b5a0*/  BRA.DIV UR4, `(.L_x_7631) ;  /* 0x0000007e04047947 */ /* 0x010fec000b800000 */
[----:B------:R-:W-:Y:S01]  /*1b5b0*/  IADD3 R17, R20, R17, RZ ;  /* 0x0000001114117210 */ /* 0x000fe20007ffe0ff */
[----:B-----5:R-:W-:Y:S01]  /*1b5c0*/  IMAD R3, R10, R7, RZ ;  /* 0x000000070a037224 */ /* 0x020fe200078e02ff */
[----:B------:R-:W0:Y:S03]  /*1b5d0*/  SHFL.IDX PT, R5, R0, RZ, 0x181f ;  /* 0x00181fff00057589 */ /* 0x000e2600000e0000 */
[C---:B------:R-:W-:Y:S01]  /*1b5e0*/  VIADD R4, R17.reuse, 0x10 ;  /* 0x0000001011047836 */ /* 0x040fe20000000000 */
[-C--:B------:R-:W-:Y:S01]  /*1b5f0*/  ISETP.GE.AND P2, PT, R17, R3.reuse, PT ;  /* 0x000000031100720c */ /* 0x080fe20003f46270 */
[----:B------:R-:W-:Y:S03]  /*1b600*/  SHFL.IDX PT, R6, R0, 0x1, 0x181f ;  /* 0x00381f0000067f89 */ /* 0x000fe600000e0000 */
[----:B------:R-:W-:-:S02]  /*1b610*/  ISETP.GE.AND P1, PT, R4, R3, PT ;  /* 0x000000030400720c */ /* 0x000fc40003f26270 */
[----:B------:R-:W1:Y:S07]  /*1b620*/  SHFL.IDX PT, R4, R2, RZ, 0x181f ;  /* 0x00181fff02047589 */ /* 0x000e6e00000e0000 */
[----:B0-----:R-:W-:-:S05]  /*1b630*/  @!P2 IADD3 R5, P3, R35, R5, RZ ;  /* 0x000000052305a210 */ /* 0x001fca0007f7e0ff */
[----:B-1----:R-:W-:Y:S01]  /*1b640*/  @!P2 IMAD.X R8, RZ, RZ, R4, P3 ;  /* 0x000000ffff08a224 */ /* 0x002fe200018e0604 */
[----:B------:R-:W-:Y:S01]  /*1b650*/  @!P1 IADD3 R6, P3, R35, R6, RZ ;  /* 0x0000000623069210 */ /* 0x000fe20007f7e0ff */
[----:B------:R-:W0:Y:S04]  /*1b660*/  SHFL.IDX PT, R4, R2, 0x1, 0x181f ;  /* 0x00381f0002047f89 */ /* 0x000e2800000e0000 */
[----:B0-----:R-:W-:Y:S02]  /*1b670*/  @!P1 IMAD.X R7, RZ, RZ, R4, P3 ;  /* 0x000000ffff079224 */ /* 0x001fe400018e0604 */
[----:B------:R-:W-:Y:S01]  /*1b680*/  @!P2 IMAD.MOV.U32 R4, RZ, RZ, R5 ;  /* 0x000000ffff04a224 */ /* 0x000fe200078e0005 */
[----:B------:R-:W-:-:S05]  /*1b690*/  @!P2 MOV R5, R8 ;  /* 0x000000080005a202 */ /* 0x000fca0000000f00 */
[----:B------:R0:W-:Y:S02]  /*1b6a0*/  @!P2 LDGSTS.E.BYPASS.LTC128B.128 [R9+0x14400], desc[UR60][R4.64], !P0 ;  /* 0x144000000409afae */ /* 0x0001e4000c101d7c */
[----:B0-----:R-:W-:Y:S02]  /*1b6b0*/  @!P1 IMAD.MOV.U32 R4, RZ, RZ, R6 ;  /* 0x000000ffff049224 */ /* 0x001fe400078e0006 */
[----:B------:R-:W-:-:S05]  /*1b6c0*/  @!P1 IMAD.MOV.U32 R5, RZ, RZ, R7 ;  /* 0x000000ffff059224 */ /* 0x000fca00078e0007 */
[----:B------:R0:W-:Y:S02]  /*1b6d0*/  @!P1 LDGSTS.E.BYPASS.LTC128B.128 [R9+0x14c00], desc[UR60][R4.64], !P0 ;  /* 0x14c0000004099fae */ /* 0x0001e4000c101d7c */
[----:B0-----:R-:W-:Y:S02]  /*1b6e0*/  VIADD R4, R17, 0x20 ;  /* 0x0000002011047836 */ /* 0x001fe40000000000 */
        /* <DEDUP_REMOVED lines=8> */
[----:B------:R0:W-:Y:S02]  /*1b770*/  @!P1 LDGSTS.E.BYPASS.LTC128B.128 [R9+0x15400], desc[UR60][R4.64], !P0 ;  /* 0x1540000004099fae */ /* 0x0001e4000c101d7c */
[----:B0-----:R-:W-:Y:S02]  /*1b780*/  IADD3 R4, R17, 0x30, RZ ;  /* 0x0000003011047810 */ /* 0x001fe40007ffe0ff */
[----:B------:R-:W0:Y:S02]  /*1b790*/  SHFL.IDX PT, R5, R0, 0x3, 0x181f ;  /* 0x00781f0000057f89 */ /* 0x000e2400000e0000 */
        /* <DEDUP_REMOVED lines=22> */
[----:B0-----:R-:W-:-:S04]  /*1b900*/  @!P1 IADD3 R5, P2, R35, R5, RZ ;  /* 0x0000000523059210 */ /* 0x001fc80007f5e0ff */
[----:B-1----:R-:W-:-:S04]  /*1b910*/  @!P1 IADD3.X R4, RZ, R4, RZ, P2, !PT ;  /* 0x00000004ff049210 */ /* 0x002fc800017fe4ff */
[----:B------:R-:W-:-:S04]  /*1b920*/  @!P1 LOP3.LUT R5, R5, R4, RZ, 0x3c, !PT ;  /* 0x0000000405059212 */ /* 0x000fc800078e3cff */
[----:B------:R-:W-:-:S04]  /*1b930*/  @!P1 LOP3.LUT R4, R5, R4, RZ, 0x3c, !PT ;  /* 0x0000000405049212 */ /* 0x000fc800078e3cff */
[----:B------:R-:W-:-:S05]  /*1b940*/  @!P1 LOP3.LUT R5, R5, R4, RZ, 0x3c, !PT ;  /* 0x0000000405059212 */ /* 0x000fca00078e3cff */
[----:B------:R0:W-:Y:S02]  /*1b950*/  @!P1 LDGSTS.E.BYPASS.LTC128B.128 [R9+0x16c00], desc[UR60][R4.64], !P0 ;  /* 0x16c0000004099fae */ /* 0x0001e4000c101d7c */
[----:B0-----:R-:W-:Y:S02]  /*1b960*/  VIADD R4, R17, 0x60 ;  /* 0x0000006011047836 */ /* 0x001fe40000000000 */
[----:B------:R-:W0:Y:S03]  /*1b970*/  SHFL.IDX PT, R5, R0, 0x6, 0x181f ;  /* 0x00d81f0000057f89 */ /* 0x000e2600000e0000 */
[----:B------:R-:W-:Y:S01]  /*1b980*/  ISETP.GE.AND P2, PT, R4, R3, PT ;  /* 0x000000030400720c */ /* 0x000fe20003f46270 */
[----:B------:R-:W-:Y:S04]  /*1b990*/  SHFL.IDX PT, R0, R0, 0x7, 0x181f ;  /* 0x00f81f0000007f89 */ /* 0x000fe800000e0000 */
[----:B------:R-:W1:Y:S08]  /*1b9a0*/  SHFL.IDX PT, R4, R2, 0x6, 0x181f ;  /* 0x00d81f0002047f89 */ /* 0x000e7000000e0000 */
[----:B0-----:R-:W-:-:S05]  /*1b9b0*/  @!P2 IADD3 R5, P1, R35, R5, RZ ;  /* 0x000000052305a210 */ /* 0x001fca0007f3e0ff */
[----:B-1----:R-:W-:-:S05]  /*1b9c0*/  @!P2 IMAD.X R4, RZ, RZ, R4, P1 ;  /* 0x000000ffff04a224 */ /* 0x002fca00008e0604 */
[----:B------:R-:W-:-:S04]  /*1b9d0*/  @!P2 LOP3.LUT R5, R5, R4, RZ, 0x3c, !PT ;  /* 0x000000040505a212 */ /* 0x000fc800078e3cff */
[----:B------:R-:W-:-:S04]  /*1b9e0*/  @!P2 LOP3.LUT R4, R5, R4, RZ, 0x3c, !PT ;  /* 0x000000040504a212 */ /* 0x000fc800078e3cff */
[----:B------:R-:W-:-:S05]  /*1b9f0*/  @!P2 LOP3.LUT R5, R5, R4, RZ, 0x3c, !PT ;  /* 0x000000040505a212 */ /* 0x000fca00078e3cff */
[----:B------:R0:W-:Y:S04]  /*1ba00*/  @!P2 LDGSTS.E.BYPASS.LTC128B.128 [R9+0x17400], desc[UR60][R4.64], !P0 ;  /* 0x174000000409afae */ /* 0x0001e8000c101d7c */
[----:B0-----:R0:W1:Y:S02]  /*1ba10*/  SHFL.IDX PT, R4, R2, 0x7, 0x181f ;  /* 0x00f81f0002047f89 */ /* 0x00106400000e0000 */
.L_x_7874:
[----:B------:R-:W-:-:S05]  /*1ba20*/  VIADD R17, R17, 0x70 ;  /* 0x0000007011117836 */ /* 0x000fca0000000000 */
[----:B------:R-:W-:-:S13]  /*1ba30*/  ISETP.GE.AND P1, PT, R17, R3, PT ;  /* 0x000000031100720c */ /* 0x000fda0003f26270 */
[----:B0-----:R-:W-:-:S05]  /*1ba40*/  @!P1 IADD3 R2, P2, R35, R0, RZ ;  /* 0x0000000023029210 */ /* 0x001fca0007f5e0ff */
[----:B-1----:R-:W-:-:S05]  /*1ba50*/  @!P1 IMAD.X R3, RZ, RZ, R4, P2 ;  /* 0x000000ffff039224 */ /* 0x002fca00010e0604 */
[----:B------:R-:W-:Y:S01]  /*1ba60*/  @!PT LDS RZ, [RZ] ;  /* 0x00000000fffff984 */ /* 0x000fe20000000800 */
[----:B------:R-:W-:Y:S01]  /*1ba70*/  @!PT LDS RZ, [RZ] ;  /* 0x00000000fffff984 */ /* 0x000fe20000000800 */
[----:B------:R-:W-:Y:S01]  /*1ba80*/  @!PT LDS RZ, [RZ] ;  /* 0x00000000fffff984 */ /* 0x000fe20000000800 */
[----:B------:R0:W-:Y:S01]  /*1ba90*/  @!P1 LDGSTS.E.BYPASS.LTC128B.128 [R9+0x17c00], desc[UR60][R2.64], !P0 ;  /* 0x17c0000002099fae */ /* 0x0001e2000c101d7c */
[----:B------:R-:W-:Y:S01]  /*1baa0*/  PLOP3.LUT P0, PT, PT, PT, PT, 0x80, 0x0 ;  /* 0x000000000000781c */ /* 0x000fe20003f0f070 */
[----:B------:R-:W-:-:S12]  /*1bab0*/  NOP ;  /* 0x0000000000007918 */ /* 0x000fd80000000000 */
.L_x_7632:
[----:B------:R-:W-:Y:S02]  /*1bac0*/  PLOP3.LUT P1, PT, P1, P0, PT, 0xa2, 0x0 ;  /* 0x000000000000781c */ /* 0x000fe40000f21472 */
[----:B------:R-:W-:-:S08]  /*1bad0*/  @P0 R2UR P1, UR4, R22 ;  /* 0x00000000160402ca */ /* 0x000fd00000020000 */
[----:B------:R-:W-:-:S05]  /*1bae0*/  @P0 PLOP3.LUT P0, PT, P1, PT, PT, 0x80, 0x0 ;  /* 0x000000000000081c */ /* 0x000fca0000f0f070 */
[----:B------:R-:W-:Y:S01]  /*1baf0*/  @!P1 SYNCS.ARRIVE.TRANS64.RED.A0T1 RZ, [UR4+0x22800], RZ ;  /* 0x022800ffffff99a7 */ /* 0x000fe20008200404 */
[----:B------:R-:W-:Y:S07]  /*1bb00*/  @!P1 ARRIVES.LDGSTSBAR.64.TRANSCNT [UR4+0x22800] ;  /* 0x02280000ff0099b0 */ /* 0x000fee0008000a84 */
[----:B------:R-:W-:Y:S05]  /*1bb10*/  @P0 BRA.U.ANY `(.L_x_7632) ;  /* 0xfffffffd00e80947 */ /* 0x000fea000393ffff */
[----:B0-----:R-:W2:Y:S02]  /*1bb20*/  LDL.LU R2, [R1+0x48] ;  /* 0x0000480001027983 */ /* 0x001ea40000300800 */
[----:B--2---:R-:W-:-:S04]  /*1bb30*/  IADD3 R2, R2, 0x1, RZ ;  /* 0x0000000102027810 */ /* 0x004fc80007ffe0ff */
[----:B------:R-:W-:Y:S01]  /*1bb40*/  LEA.HI R0, R2, R2, RZ, 0x1 ;  /* 0x0000000202007211 */ /* 0x000fe200078f08ff */
[----:B------:R0:W-:Y:S03]  /*1bb50*/  STL [R1+0x48], R2 ;  /* 0x0000480201007387 */ /* 0x0001e60000100800 */
        /* <DEDUP_REMOVED lines=8> */
.L_x_7875:
[----:B------:R-:W-:Y:S05]  /*1bbe0*/  BSYNC B0 ;  /* 0x0000000000007941 */ /* 0x000fea0003800000 */
.L_x_7633:
[----:B------:R-:W-:-:S13]  /*1bbf0*/  ISETP.GE.AND P0, PT, R27, 0xa1, PT ;  /* 0x000000a11b00780c */ /* 0x000fda0003f06270 */
[----:B------:R-:W-:Y:S05]  /*1bc00*/  @!P0 BRA `(.L_x_7635) ;  /* 0x0000001800a88947 */ /* 0x000fea0003800000 */
[----:B------:R1:W5:Y:S01]  /*1bc10*/  LDL.LU R27, [R1+0x4] ;  /* 0x00000400011b7983 */ /* 0x0003620000300800 */
[----:B------:R-:W-:Y:S02]  /*1bc20*/  VIADD R36, R36, 0xfffffffe ;  /* 0xfffffffe24247836 */ /* 0x000fe40000000000 */
[----:B------:R-:W-:-:S07]  /*1bc30*/  IMAD.MOV.U32 R26, RZ, RZ, R34 ;  /* 0x000000ffff1a7224 */ /* 0x000fce00078e0022 */
.L_x_7655:
[----:B0--3--:R-:W2:Y:S01]  /*1bc40*/  LDL R0, [R1+0x10] ;  /* 0x0000100001007983 */ /* 0x009ea20000100800 */
[----:B------:R-:W0:Y:S03]  /*1bc50*/  LDC R7, c[0x0][0x430] ;  /* 0x00010c00ff077b82 */ /* 0x000e260000000800 */
[----:B------:R-:W3:Y:S04]  /*1bc60*/  LDL R9, [R1+0x14] ;  /* 0x0000140001097983 */ /* 0x000ee80000100800 */
[----:B------:R-:W4:Y:S01]  /*1bc70*/  LDL R10, [R1] ;  /* 0x00000000010a7983 */ /* 0x000f220000100800 */
[----:B------:R-:W1:Y:S01]  /*1bc80*/  S2R R2, SR_TID.X ;  /* 0x0000000000027919 */ /* 0x000e620000002100 */
[----:B------:R-:W1:Y:S02]  /*1bc90*/  S2R R8, SR_TID.X ;  /* 0x0000000000087919 */ /* 0x000e640000002100 */
[----:B------:R-:W4:Y:S01]  /*1bca0*/  LDL R12, [R1+0x4c] ;  /* 0x00004c00010c7983 */ /* 0x000f220000100800 */
        /* <DEDUP_REMOVED lines=8> */
[----:B------:R-:W-:-:S03]  /*1bd30*/  IMAD.SHL.U32 R8, R8, 0x10, RZ ;  /* 0x0000001008087824 */ /* 0x000fc600078e00ff */
[----:B------:R-:W-:-:S04]  /*1bd40*/  SHF.R.U32.HI R6, RZ, 0x3, R2 ;  /* 0x00000003ff067819 */ /* 0x000fc80000011602 */
[----:B------:R-:W-:Y:S02]  /*1bd50*/  LOP3.LUT R8, R6, 0x70, R8, 0xf8, !PT ;  /* 0x0000007006087812 */ /* 0x000fe400078ef808 */
[----:B------:R-:W1:Y:S02]  /*1bd60*/  @P0 LDC R6, c[0x0][0x434] ;  /* 0x00010d00ff060b82 */ /* 0x000e640000000800 */
[----:B------:R-:W-:Y:S01]  /*1bd70*/  LOP3.LUT R8, R8, 0x80, RZ, 0xfc, !PT ;  /* 0x0000008008087812 */ /* 0x000fe200078efcff */
[----:B------:R-:W-:Y:S05]  /*1bd80*/  YIELD ;  /* 0x0000000000007946 */ /* 0x000fea0003800000 */
[----:B------:R-:W-:Y:S01]  /*1bd90*/  ULDC.64 UR4, c[0x0][0x428] ;  /* 0x00010a0000047ab9 */ /* 0x000fe20000000a00 */
[----:B------:R-:W-:Y:S01]  /*1bda0*/  ISETP.GT.U32.AND P1, PT, R8, 0x9f, PT ;  /* 0x0000009f0800780c */ /* 0x000fe20003f24070 */
[----:B------:R-:W-:Y:S01]  /*1bdb0*/  ULDC.64 UR6, c[0x0][0x418] ;  /* 0x0001060000067ab9 */ /* 0x000fe20000000a00 */
[----:B--2---:R-:W-:-:S05]  /*1bdc0*/  IMAD R0, R36, 0xa0, R0 ;  /* 0x000000a024007824 */ /* 0x004fca00078e0200 */
[----:B------:R-:W-:-:S05]  /*1bdd0*/  IADD3 R4, R4, R0, RZ ;  /* 0x0000000004047210 */ /* 0x000fca0007ffe0ff */
[----:B0-----:R-:W-:-:S04]  /*1bde0*/  @P0 IMAD.HI.U32 R5, R4, R5, RZ ;  /* 0x0000000504050227 */ /* 0x001fc800078e00ff */
[----:B------:R-:W-:Y:S01]  /*1bdf0*/  IMAD.MOV.U32 R2, RZ, RZ, R4 ;  /* 0x000000ffff027224 */ /* 0x000fe200078e0004 */
[----:B-1----:R-:W-:Y:S02]  /*1be00*/  @P0 SHF.R.U32.HI R2, RZ, R3, R5 ;  /* 0x00000003ff020219 */ /* 0x002fe40000011605 */
[----:B------:R-:W0:Y:S01]  /*1be10*/  @P0 LDC R3, c[0x0][0x438] ;  /* 0x00010e00ff030b82 */ /* 0x000e220000000800 */
[----:B------:R-:W-:-:S04]  /*1be20*/  IMAD.IADD R0, R8, 0x1, R0 ;  /* 0x0000000108007824 */ /* 0x000fc800078e0200 */
[----:B------:R-:W-:-:S04]  /*1be30*/  @P0 IMAD.HI.U32 R6, R0, R6, RZ ;  /* 0x0000000600060227 */ /* 0x000fc800078e00ff */
        /* <DEDUP_REMOVED lines=8> */
[C---:B----4-:R-:W-:Y:S02]  /*1bec0*/  IMAD R0, R10.reuse, UR5, R0 ;  /* 0x000000050a007c24 */ /* 0x050fe4000f8e0200 */
[----:B------:R-:W-:-:S04]  /*1bed0*/  IMAD.WIDE.U32 R2, R10, UR4, R2 ;  /* 0x000000040a027c25 */ /* 0x000fc8000f8e0002 */
[----:B------:R-:W-:Y:S01]  /*1bee0*/  IMAD.IADD R3, R0, 0x1, R3 ;  /* 0x0000000100037824 */ /* 0x000fe200078e0203 */
[----:B------:R-:W-:-:S04]  /*1bef0*/  LEA R8, P0, R2, UR6, 0x2 ;  /* 0x0000000602087c11 */ /* 0x000fc8000f8010ff */
[----:B------:R-:W-:Y:S01]  /*1bf00*/  LEA.HI.X R9, R2, UR7, R3, 0x2, P0 ;  /* 0x0000000702097c11 */ /* 0x000fe200080f1403 */
[--C-:B------:R-:W-:Y:S01]  /*1bf10*/  @!P1 IMAD.MOV.U32 R2, RZ, RZ, R5.reuse ;  /* 0x000000ffff029224 */ /* 0x100fe200078e0005 */
[----:B------:R-:W-:-:S03]  /*1bf20*/  @!P1 SHF.R.S32.HI R3, RZ, 0x1f, R5 ;  /* 0x0000001fff039819 */ /* 0x000fc60000011405 */
[----:B------:R0:W2:Y:S01]  /*1bf30*/  LDG.E R5, desc[UR60][R8.64] ;  /* 0x0000003c08057981 */ /* 0x0000a2000c1e1900 */
[----:B------:R-:W-:-:S04]  /*1bf40*/  @!P1 IMAD.WIDE.U32 R2, R10, UR4, R2 ;  /* 0x000000040a029c25 */ /* 0x000fc8000f8e0002 */
[----:B------:R-:W-:Y:S01]  /*1bf50*/  @!P1 IMAD.IADD R0, R0, 0x1, R3 ;  /* 0x0000000100009824 */ /* 0x000fe200078e0203 */
[----:B------:R-:W-:Y:S01]  /*1bf60*/  @!P1 LEA R10, P0, R2, UR6, 0x2 ;  /* 0x00000006020a9c11 */ /* 0x000fe2000f8010ff */
[----:B------:R-:W-:Y:S01]  /*1bf70*/  VIADD R34, R26, 0x1 ;  /* 0x000000011a227836 */ /* 0x000fe20000000000 */
[----:B0-----:R-:W-:Y:S02]  /*1bf80*/  MOV R8, RZ ;  /* 0x000000ff00087202 */ /* 0x001fe40000000f00 */
[----:B------:R-:W-:Y:S01]  /*1bf90*/  @!P1 LEA.HI.X R11, R2, UR7, R0, 0x2, P0 ;  /* 0x00000007020b9c11 */ /* 0x000fe200080f1400 */
[----:B------:R-:W-:Y:S01]  /*1bfa0*/  IMAD.MOV.U32 R0, RZ, RZ, R36 ;  /* 0x000000ffff007224 */ /* 0x000fe200078e0024 */
[----:B------:R-:W-:-:S03]  /*1bfb0*/  ISETP.NE.AND P0, PT, R34, 0x2, PT ;  /* 0x000000022200780c */ /* 0x000fc60003f05270 */
[----:B-----5:R0:W5:Y:S01]  /*1bfc0*/  @!P1 LDG.E R8, desc[UR60][R10.64] ;  /* 0x0000003c0a089981 */ /* 0x020162000c1e1900 */
[----:B------:R-:W-:Y:S02]  /*1bfd0*/  ISETP.GT.AND P1, PT, R0, RZ, PT ;  /* 0x000000ff0000720c */ /* 0x000fe40003f24270 */
[----:B------:R-:W-:-:S04]  /*1bfe0*/  SEL R0, RZ, 0x1, P0 ;  /* 0x00000001ff007807 */ /* 0x000fc80000000000 */
[----:B------:R-:W-:-:S05]  /*1bff0*/  LOP3.LUT R2, R27, R0, RZ, 0x3c, !PT ;  /* 0x000000001b027212 */ /* 0x000fca00078e3cff */
[----:B------:R0:W-:Y:S01]  /*1c000*/  STL [R1+0x4], R2 ;  /* 0x0000040201007387 */ /* 0x0001e20000100800 */
[----:B------:R-:W-:Y:S01]  /*1c010*/  ISETP.NE.AND P2, PT, R12, 0x3, PT ;  /* 0x000000030c00780c */ /* 0x000fe20003f45270 */
[----:B------:R-:W-:Y:S01]  /*1c020*/  VIADD R36, R36, 0xffffffff ;  /* 0xffffffff24247836 */ /* 0x000fe20000000000 */
[----:B------:R-:W-:Y:S02]  /*1c030*/  SEL R34, R34, RZ, P0 ;  /* 0x000000ff22227207 */ /* 0x000fe40000000000 */
[----:B--2---:R-:W-:-:S09]  /*1c040*/  SHF.R.S32.HI R31, RZ, 0x1f, R5 ;  /* 0x0000001fff1f7819 */ /* 0x004fd20000011405 */
[----:B0-----:R-:W-:Y:S05]  /*1c050*/  @!P2 BRA `(.L_x_7636) ;  /* 0x000000000004a947 */ /* 0x001fea0003800000 */
[----:B------:R-:W-:Y:S01]  /*1c060*/  BPT.TRAP 0x1 ;  /* 0x000000040000795c */ /* 0x000fe20000300000 */
.L_x_7636:
[----:B------:R-:W-:Y:S01]  /*1c070*/  IMAD R0, R34, 0x8, R22 ;  /* 0x0000000822007824 */ /* 0x000fe200078e0216 */
[----:B------:R-:W-:Y:S01]  /*1c080*/  SHF.L.U32 R33, R2, 0x1f, RZ ;  /* 0x0000001f02217819 */ /* 0x000fe200000006ff */
[----:B------:R-:W-:Y:S01]  /*1c090*/  BSSY B0, `(.L_x_7637) ;  /* 0x0000004000007945 */ /* 0x000fe20003800000 */
[----:B------:R-:W-:Y:S02]  /*1c0a0*/  SHF.R.S32.HI R32, RZ, 0x1f, R4 ;  /* 0x0000001fff207819 */ /* 0x000fe40000011404 */
[----:B------:R-:W0:Y:S02]  /*1c0b0*/  SYNCS.PHASECHK.TRANS64.TRYWAIT P0, [R0+URZ+0x22880], R33 ;  /* 0x02288021000075a7 */ /* 0x000e24000800017f */
[----:B0-----:R-:W-:Y:S05]  /*1c0c0*/  @!P0 BRA `(.L_x_7638) ;  /* 0x0000007800ec8947 */ /* 0x001fea0003800000 */
.L_x_7876:
[----:B------:R-:W-:Y:S05]  /*1c0d0*/  BSYNC B0 ;  /* 0x0000000000007941 */ /* 0x000fea0003800000 */
.L_x_7637:
[----:B------:R-:W2:Y:S01]  /*1c0e0*/  LDL R9, [R1+0xc] ;  /* 0x00000c0001097983 */ /* 0x000ea20000100800 */
[----:B------:R-:W-:Y:S01]  /*1c0f0*/  ULDC.64 UR4, c[0x0][0x328] ;  /* 0x0000ca0000047ab9 */ /* 0x000fe20000000a00 */
[----:B------:R-:W-:Y:S02]  /*1c100*/  ULDC.64 UR6, c[0x0][0x338] ;  /* 0x0000ce0000067ab9 */ /* 0x000fe40000000a00 */
[----:B------:R-:W3:Y:S01]  /*1c110*/  LDL R12, [R1+0x24] ;  /* 0x00002400010c7983 */ /* 0x000ee20000100800 */
[----:B------:R-:W-:Y:S01]  /*1c120*/  IMAD R6, R32, UR4, RZ ;  /* 0x0000000420067c24 */ /* 0x000fe2000f8e02ff */
[----:B------:R-:W-:Y:S01]  /*1c130*/  ULDC.64 UR8, c[0x0][0x330] ;  /* 0x0000cc0000087ab9 */ /* 0x000fe20000000a00 */
[C---:B------:R-:W-:Y:S01]  /*1c140*/  IMAD.WIDE.U32 R2, R4.reuse, UR4, RZ ;  /* 0x0000000404027c25 */ /* 0x040fe2000f8e00ff */
[----:B-----5:R-:W-:Y:S01]  /*1c150*/  SHF.R.S32.HI R29, RZ, 0x1f, R8 ;  /* 0x0000001fff1d7819 */ /* 0x020fe20000011408 */
[----:B------:R-:W-:Y:S01]  /*1c160*/  ULDC.64 UR10, c[0x0][0x318] ;  /* 0x0000c600000a7ab9 */ /* 0x000fe20000000a00 */
[----:B------:R-:W-:Y:S01]  /*1c170*/  SHF.R.S32.HI R30, RZ, 0x1f, R7 ;  /* 0x0000001fff1e7819 */ /* 0x000fe20000011407 */
[----:B------:R-:W-:Y:S01]  /*1c180*/  IMAD R6, R4, UR5, R6 ;  /* 0x0000000504067c24 */ /* 0x000fe2000f8e0206 */
[----:B------:R-:W1:Y:S04]  /*1c190*/  LDC R11, c[0x0][0x2f4] ;  /* 0x0000bd00ff0b7b82 */ /* 0x000e680000000800 */
[----:B------:R-:W-:Y:S01]  /*1c1a0*/  IADD3 R3, R3, R6, RZ ;  /* 0x0000000603037210 */ /* 0x000fe20007ffe0ff */
[----:B------:R-:W-:-:S04]  /*1c1b0*/  IMAD R6, R31, UR6, RZ ;  /* 0x000000061f067c24 */ /* 0x000fc8000f8e02ff */
[C---:B------:R-:W-:Y:S02]  /*1c1c0*/  IMAD R6, R5.reuse, UR7, R6 ;  /* 0x0000000705067c24 */ /* 0x040fe4000f8e0206 */
[----:B------:R-:W-:-:S04]  /*1c1d0*/  IMAD.WIDE.U32 R2, R5, UR6, R2 ;  /* 0x0000000605027c25 */ /* 0x000fc8000f8e0002 */
[----:B------:R-:W-:Y:S02]  /*1c1e0*/  IMAD.IADD R3, R3, 0x1, R6 ;  /* 0x0000000103037824 */ /* 0x000fe400078e0206 */
[----:B------:R-:W-:Y:S02]  /*1c1f0*/  IMAD R6, R29, UR6, RZ ;  /* 0x000000061d067c24 */ /* 0x000fe4000f8e02ff */
[----:B------:R-:W-:-:S04]  /*1c200*/  IMAD.WIDE.U32 R2, R18, UR8, R2 ;  /* 0x0000000812027c25 */ /* 0x000fc8000f8e0002 */
[----:B------:R-:W-:Y:S01]  /*1c210*/  IMAD R6, R8, UR7, R6 ;  /* 0x0000000708067c24 */ /* 0x000fe2000f8e0206 */
[----:B-1----:R-:W-:Y:S01]  /*1c220*/  ISETP.GE.AND P2, PT, R35, R11, PT ;  /* 0x0000000b2300720c */ /* 0x002fe20003f46270 */
[----:B--2---:R-:W-:Y:S01]  /*1c230*/  IMAD R17, R9, UR8, RZ ;  /* 0x0000000809117c24 */ /* 0x004fe2000f8e02ff */
[----:B------:R-:W-:-:S03]  /*1c240*/  IADD3 R9, P0, R2, UR10, RZ ;  /* 0x0000000a02097c10 */ /* 0x000fc6000ff1e0ff */
[----:B------:R-:W-:-:S05]  /*1c250*/  IMAD R17, R18, UR9, R17 ;  /* 0x0000000912117c24 */ /* 0x000fca000f8e0211 */
[----:B------:R-:W-:Y:S01]  /*1c260*/  IADD3.X R20, R17, UR11, R3, P0, !PT ;  /* 0x0000000b11147c10 */ /* 0x000fe200087fe403 */
[----:B------:R-:W-:-:S04]  /*1c270*/  IMAD.WIDE.U32 R2, R8, UR6, RZ ;  /* 0x0000000608027c25 */ /* 0x000fc8000f8e00ff */
[----:B------:R-:W-:Y:S02]  /*1c280*/  IMAD.IADD R3, R3, 0x1, R6 ;  /* 0x0000000103037824 */ /* 0x000fe400078e0206 */
[----:B------:R-:W-:Y:S02]  /*1c290*/  IMAD R6, R30, UR4, RZ ;  /* 0x000000041e067c24 */ /* 0x000fe4000f8e02ff */
[----:B------:R-:W-:Y:S01]  /*1c2a0*/  IMAD.WIDE.U32 R2, R7, UR4, R2 ;  /* 0x0000000407027c25 */ /* 0x000fe2000f8e0002 */
[----:B------:R-:W-:-:S03]  /*1c2b0*/  UMOV UR4, 0xffffffff ;  /* 0xffffffff00047882 */ /* 0x000fc60000000000 */
[----:B------:R-:W-:-:S04]  /*1c2c0*/  IMAD R6, R7, UR5, R6 ;  /* 0x0000000507067c24 */ /* 0x000fc8000f8e0206 */
[----:B------:R-:W-:Y:S02]  /*1c2d0*/  IMAD.IADD R3, R3, 0x1, R6 ;  /* 0x0000000103037824 */ /* 0x000fe400078e0206 */
[----:B---3--:R-:W-:Y:S02]  /*1c2e0*/  IMAD R6, R34, 0x5000, R12 ;  /* 0x0000500022067824 */ /* 0x008fe400078e020c */
[----:B------:R-:W-:-:S03]  /*1c2f0*/  IMAD.WIDE.U32 R2, R18, UR8, R2 ;  /* 0x0000000812027c25 */ /* 0x000fc6000f8e0002 */
[----:B------:R-:W-:-:S04]  /*1c300*/  IADD3 R10, P0, R2, UR10, RZ ;  /* 0x0000000a020a7c10 */ /* 0x000fc8000ff1e0ff */
[----:B------:R-:W-:Y:S01]  /*1c310*/  IADD3.X R17, R17, UR11, R3, P0, !PT ;  /* 0x0000000b11117c10 */ /* 0x000fe200087fe403 */
[----:B------:R-:W-:Y:S08]  /*1c320*/  BRA.DIV UR4, `(.L_x_7639) ;  /* 0x0000007a04687947 */ /* 0x000ff0000b800000 */
[----:B------:R-:W1:Y:S01]  /*1c330*/  SHFL.IDX PT, R2, R9, RZ, 0x181f ;  /* 0x00181fff09027589 */ /* 0x000e6200000e0000 */
[----:B------:R-:W-:-:S03]  /*1c340*/  IADD3 R6, R22, R6, RZ ;  /* 0x0000000616067210 */ /* 0x000fc60007ffe0ff */
[----:B------:R-:W2:Y:S04]  /*1c350*/  SHFL.IDX PT, R3, R20, RZ, 0x181f ;  /* 0x00181fff14037589 */ /* 0x000ea800000e0000 */
[----:B------:R-:W3:Y:S04]  /*1c360*/  SHFL.IDX PT, R11, R9, 0x1, 0x181f ;  /* 0x00381f00090b7f89 */ /* 0x000ee800000e0000 */
[----:B------:R-:W4:Y:S04]  /*1c370*/  SHFL.IDX PT, R21, R20, 0x1, 0x181f ;  /* 0x00381f0014157f89 */ /* 0x000f2800000e0000 */
[----:B------:R-:W-:Y:S01]  /*1c380*/  SHFL.IDX PT, R12, R10, RZ, 0x181f ;  /* 0x00181fff0a0c7589 */ /* 0x000fe200000e0000 */
[----:B-1----:R-:W-:-:S05]  /*1c390*/  IADD3 R2, P0, R35, R2, RZ ;  /* 0x0000000223027210 */ /* 0x002fca0007f1e0ff */
[----:B--2---:R-:W-:-:S05]  /*1c3a0*/  IMAD.X R3, RZ, RZ, R3, P0 ;  /* 0x000000ffff037224 */ /* 0x004fca00000e0603 */
[----:B------:R3:W-:Y:S02]  /*1c3b0*/  LDGSTS.E.BYPASS.LTC128B.128 [R6+0xa400], desc[UR60][R2.64], !P2 ;  /* 0x0a40000002067fae */ /* 0x0007e4000d101d7c */
[C---:B---3--:R-:W-:Y:S02]  /*1c3c0*/  IADD3 R2, P0, R35.reuse, R11, RZ ;  /* 0x0000000b23027210 */ /* 0x048fe40007f1e0ff */
[----:B------:R-:W-:Y:S03]  /*1c3d0*/  SHFL.IDX PT, R11, R9, 0x7, 0x181f ;  /* 0x00f81f00090b7f89 */ /* 0x000fe600000e0000 */
[----:B----4-:R-:W-:Y:S02]  /*1c3e0*/  IMAD.X R3, RZ, RZ, R21, P0 ;  /* 0x000000ffff037224 */ /* 0x010fe400000e0615 */
[----:B------:R-:W-:Y:S04]  /*1c3f0*/  SHFL.IDX PT, R21, R20, 0x6, 0x181f ;  /* 0x00d81f0014157f89 */ /* 0x000fe800000e0000 */
[----:B------:R1:W-:Y:S04]  /*1c400*/  LDGSTS.E.BYPASS.LTC128B.128 [R6+0xac00], desc[UR60][R2.64], !P2 ;  /* 0x0ac0000002067fae */ /* 0x0003e8000d101d7c */
[----:B-1----:R-:W1:Y:S04]  /*1c410*/  SHFL.IDX PT, R2, R9, 0x2, 0x181f ;  /* 0x00581f0009027f89 */ /* 0x002e6800000e0000 */
[----:B------:R-:W2:Y:S01]  /*1c420*/  SHFL.IDX PT, R3, R20, 0x2, 0x181f ;  /* 0x00581f0014037f89 */ /* 0x000ea200000e0000 */
[----:B-1----:R-:W-:-:S05]  /*1c430*/  IADD3 R2, P0, R35, R2, RZ ;  /* 0x0000000223027210 */ /* 0x002fca0007f1e0ff */
[----:B--2---:R-:W-:-:S05]  /*1c440*/  IMAD.X R3, RZ, RZ, R3, P0 ;  /* 0x000000ffff037224 */ /* 0x004fca00000e0603 */
        /* <DEDUP_REMOVED lines=13> */
[----:B-1----:R-:W-:-:S04]  /*1c520*/  IADD3 R2, P0, R35, R2, RZ ;  /* 0x0000000223027210 */ /* 0x002fc80007f1e0ff */
[----:B--2---:R-:W-:-:S05]  /*1c530*/  IADD3.X R3, RZ, R3, RZ, P0, !PT ;  /* 0x00000003ff037210 */ /* 0x004fca00007fe4ff */
[----:B------:R1:W-:Y:S04]  /*1c540*/  LDGSTS.E.BYPASS.LTC128B.128 [R6+0xcc00], desc[UR60][R2.64], !P2 ;  /* 0x0cc0000002067fae */ /* 0x0003e8000d101d7c */
[----:B-1----:R-:W1:Y:S04]  /*1c550*/  SHFL.IDX PT, R2, R9, 0x6, 0x181f ;  /* 0x00d81f0009027f89 */ /* 0x002e6800000e0000 */
[----:B------:R-:W-:Y:S04]  /*1c560*/  SHFL.IDX PT, R9, R17, RZ, 0x181f ;  /* 0x00181fff11097589 */ /* 0x000fe800000e0000 */
[----:B------:R-:W-:Y:S01]  /*1c570*/  SHFL.IDX PT, R17, R17, 0x1, 0x181f ;  /* 0x00381f0011117f89 */ /* 0x000fe200000e0000 */
[----:B-1----:R-:W-:-:S05]  /*1c580*/  IADD3 R2, P0, R35, R2, RZ ;  /* 0x0000000223027210 */ /* 0x002fca0007f1e0ff */
[----:B------:R-:W-:-:S05]  /*1c590*/  IMAD.X R3, RZ, RZ, R21, P0 ;  /* 0x000000ffff037224 */ /* 0x000fca00000e0615 */
[----:B------:R1:W-:Y:S04]  /*1c5a0*/  LDGSTS.E.BYPASS.LTC128B.128 [R6+0xd400], desc[UR60][R2.64], !P2 ;  /* 0x0d40000002067fae */ /* 0x0003e8000d101d7c */
[----:B-1----:R-:W1:Y:S01]  /*1c5b0*/  SHFL.IDX PT, R3, R20, 0x7, 0x181f ;  /* 0x00f81f0014037f89 */ /* 0x002e6200000e0000 */
[----:B------:R-:W-:-:S05]  /*1c5c0*/  IADD3 R2, P0, R35, R11, RZ ;  /* 0x0000000b23027210 */ /* 0x000fca0007f1e0ff */
[----:B-1----:R-:W-:-:S05]  /*1c5d0*/  IMAD.X R3, RZ, RZ, R3, P0 ;  /* 0x000000ffff037224 */ /* 0x002fca00000e0603 */
[----:B------:R1:W-:Y:S02]  /*1c5e0*/  LDGSTS.E.BYPASS.LTC128B.128 [R6+0xdc00], desc[UR60][R2.64], !P2 ;  /* 0x0dc0000002067fae */ /* 0x0003e4000d101d7c */
[----:B-1----:R-:W-:-:S05]  /*1c5f0*/  IADD3 R2, P0, R35, R12, RZ ;  /* 0x0000000c23027210 */ /* 0x002fca0007f1e0ff */
[----:B------:R-:W-:-:S05]  /*1c600*/  IMAD.X R3, RZ, RZ, R9, P0 ;  /* 0x000000ffff037224 */ /* 0x000fca00000e0609 */
[----:B------:R1:W-:Y:S04]  /*1c610*/  LDGSTS.E.BYPASS.LTC128B.128 [R6+0xe400], desc[UR60][R2.64], !P2 ;  /* 0x0e40000002067fae */ /* 0x0003e8000d101d7c */
[----:B-1----:R1:W2:Y:S02]  /*1c620*/  SHFL.IDX PT, R2, R10, 0x1, 0x181f ;  /* 0x00381f000a027f89 */ /* 0x0022a400000e0000 */
.L_x_7898:
[----:B--2---:R-:W-:-:S05]  /*1c630*/  IADD3 R2, P0, R35, R2, RZ ;  /* 0x0000000223027210 */ /* 0x004fca0007f1e0ff */
[----:B------:R-:W-:Y:S01]  /*1c640*/  IMAD.X R3, RZ, RZ, R17, P0 ;  /* 0x000000ffff037224 */ /* 0x000fe200000e0611 */
[----:B------:R-:W-:-:S04]  /*1c650*/  PLOP3.LUT P0, PT, PT, PT, PT, 0x80, 0x0 ;  /* 0x000000000000781c */ /* 0x000fc80003f0f070 */
[----:B------:R-:W-:Y:S01]  /*1c660*/  @!PT LDS RZ, [RZ] ;  /* 0x00000000fffff984 */ /* 0x000fe20000000800 */
[----:B------:R-:W-:Y:S01]  /*1c670*/  @!PT LDS RZ, [RZ] ;  /* 0x00000000fffff984 */ /* 0x000fe20000000800 */
[----:B------:R-:W-:Y:S01]  /*1c680*/  @!PT LDS RZ, [RZ] ;  /* 0x00000000fffff984 */ /* 0x000fe20000000800 */
[----:B------:R2:W-:Y:S01]  /*1c690*/  LDGSTS.E.BYPASS.LTC128B.128 [R6+0xec00], desc[UR60][R2.64], !P2 ;  /* 0x0ec0000002067fae */ /* 0x0005e2000d101d7c */
[----:B------:R-:W-:-:S08]  /*1c6a0*/  NOP ;  /* 0x0000000000007918 */ /* 0x000fd00000000000 */
.L_x_7640:
[----:B------:R-:W-:Y:S02]  /*1c6b0*/  PLOP3.LUT P2, PT, P2, P0, PT, 0xa2, 0x0 ;  /* 0x000000000000781c */ /* 0x000fe40001741472 */
[----:B------:R-:W-:-:S08]  /*1c6c0*/  @P0 R2UR P2, UR4, R0 ;  /* 0x00000000000402ca */ /* 0x000fd00000040000 */
[----:B------:R-:W-:-:S05]  /*1c6d0*/  @P0 PLOP3.LUT P0, PT, P2, PT, PT, 0x80, 0x0 ;  /* 0x000000000000081c */ /* 0x000fca000170f070 */
[----:B------:R-:W-:Y:S01]  /*1c6e0*/  @!P2 SYNCS.ARRIVE.TRANS64.RED.A0T1 RZ, [UR4+0x22870], RZ ;  /* 0x022870ffffffa9a7 */ /* 0x000fe20008200404 */
[----:B------:R-:W-:Y:S07]  /*1c6f0*/  @!P2 ARRIVES.LDGSTSBAR.64.TRANSCNT [UR4+0x22870] ;  /* 0x02287000ff00a9b0 */ /* 0x000fee0008000a84 */
[----:B------:R-:W-:Y:S05]  /*1c700*/  @P0 BRA.U.ANY `(.L_x_7640) ;  /* 0xfffffffd00e80947 */ /* 0x000fea000393ffff */
[----:B------:R-:W-:Y:S01]  /*1c710*/  NOP ;  /* 0x0000000000007918 */ /* 0x000fe20000000000 */
[----:B--2---:R-:W2:Y:S02]  /*1c720*/  LDL R2, [R1+0x4c] ;  /* 0x00004c0001027983 */ /* 0x004ea40000100800 */
[----:B--2---:R-:W-:-:S13]  /*1c730*/  ISETP.NE.AND P3, PT, R2, 0x3, PT ;  /* 0x000000030200780c */ /* 0x004fda0003f65270 */
[----:B------:R-:W-:Y:S05]  /*1c740*/  @!P3 BRA `(.L_x_7641) ;  /* 0x000000000004b947 */ /* 0x000fea0003800000 */
[----:B------:R-:W-:Y:S01]  /*1c750*/  BPT.TRAP 0x1 ;  /* 0x000000040000795c */ /* 0x000fe20000300000 */
.L_x_7641:
[----:B------:R2:W-:Y:S01]  /*1c760*/  SYNCS.ARRIVE.TRANS64.A1T0 RZ, [R0+URZ+0x22870], RZ ;  /* 0x022870ff00ff79a7 */ /* 0x0005e2000810003f */
[----:B------:R-:W-:Y:S05]  /*1c770*/  @!P3 BRA `(.L_x_7642) ;  /* 0x000000000004b947 */ /* 0x000fea0003800000 */
[----:B------:R-:W-:Y:S01]  /*1c780*/  BPT.TRAP 0x1 ;  /* 0x000000040000795c */ /* 0x000fe20000300000 */
.L_x_7642:
[----:B------:R-:W3:Y:S01]  /*1c790*/  SYNCS.PHASECHK.TRANS64.TRYWAIT P0, [R0+URZ+0x22840], R33 ;  /* 0x02284021000075a7 */ /* 0x000ee2000800017f */
[----:B------:R-:W-:Y:S04]  /*1c7a0*/  BSSY B0, `(.L_x_7643) ;  /* 0x0000002000007945 */ /* 0x000fe80003800000 */
[----:B---3--:R-:W-:Y:S05]  /*1c7b0*/  @!P0 BRA `(.L_x_7644) ;  /* 0x0000008000008947 */ /* 0x008fea0003800000 */
.L_x_7899:
[----:B------:R-:W-:Y:S05]  /*1c7c0*/  BSYNC B0 ;  /* 0x0000000000007941 */ /* 0x000fea0003800000 */
.L_x_7643:
[----:B-1----:R-:W4:Y:S01]  /*1c7d0*/  LDL R10, [R1+0xc] ;  /* 0x00000c00010a7983 */ /* 0x002f220000100800 */
[----:B------:R-:W-:Y:S01]  /*1c7e0*/  ULDC.64 UR4, c[0x0][0x310] ;  /* 0x0000c40000047ab9 */ /* 0x000fe20000000a00 */
[----:B------:R-:W-:Y:S01]  /*1c7f0*/  ULDC.64 UR6, c[0x0][0x300] ;  /* 0x0000c00000067ab9 */ /* 0x000fe20000000a00 */
[----:B------:R-:W-:Y:S02]  /*1c800*/  IMAD R9, R31, UR4, RZ ;  /* 0x000000041f097c24 */ /* 0x000fe4000f8e02ff */
[----:B------:R-:W-:-:S04]  /*1c810*/  IMAD.WIDE.U32 R2, R5, UR4, RZ ;  /* 0x0000000405027c25 */ /* 0x000fc8000f8e00ff */
[----:B------:R-:W-:Y:S02]  /*1c820*/  IMAD R9, R5, UR5, R9 ;  /* 0x0000000505097c24 */ /* 0x000fe4000f8e0209 */
[----:B------:R-:W-:-:S03]  /*1c830*/  IMAD R32, R32, UR6, RZ ;  /* 0x0000000620207c24 */ /* 0x000fc6000f8e02ff */
[----:B------:R-:W-:Y:S01]  /*1c840*/  IADD3 R3, R3, R9, RZ ;  /* 0x0000000903037210 */ /* 0x000fe20007ffe0ff */
        /* <DEDUP_REMOVED lines=19> */
[----:B------:R-:W1:Y:S02]  /*1c980*/  LDC R10, c[0x0][0x2f4] ;  /* 0x0000bd00ff0a7b82 */ /* 0x000e640000000800 */
[----:B------:R-:W-:-:S05]  /*1c990*/  IMAD R8, R18, UR5, R8 ;  /* 0x0000000512087c24 */ /* 0x000fca000f8e0208 */
[----:B------:R-:W-:Y:S02]  /*1c9a0*/  IADD3.X R5, R8, UR7, R5, P0, !PT ;  /* 0x0000000708057c10 */ /* 0x000fe400087fe405 */
[----:B------:R-:W-:-:S04]  /*1c9b0*/  IADD3 R7, P0, R2, UR6, RZ ;  /* 0x0000000602077c10 */ /* 0x000fc8000ff1e0ff */
[----:B------:R-:W-:Y:S02]  /*1c9c0*/  IADD3.X R8, R8, UR7, R3, P0, !PT ;  /* 0x0000000708087c10 */ /* 0x000fe400087fe403 */
[----:B-1----:R-:W-:Y:S01]  /*1c9d0*/  ISETP.GE.AND P2, PT, R35, R10, PT ;  /* 0x0000000a2300720c */ /* 0x002fe20003f46270 */
[----:B------:R-:W-:-:S12]  /*1c9e0*/  BRA.DIV UR4, `(.L_x_7645) ;  /* 0x0000007e04887947 */ /* 0x000fd8000b800000 */
[----:B------:R-:W1:Y:S04]  /*1c9f0*/  SHFL.IDX PT, R2, R4, RZ, 0x181f ;  /* 0x00181fff04027589 */ /* 0x000e6800000e0000 */
[----:B------:R-:W4:Y:S04]  /*1ca00*/  SHFL.IDX PT, R3, R5, RZ, 0x181f ;  /* 0x00181fff05037589 */ /* 0x000f2800000e0000 */
[----:B------:R-:W5:Y:S04]  /*1ca10*/  SHFL.IDX PT, R10, R4, 0x1, 0x181f ;  /* 0x00381f00040a7f89 */ /* 0x000f6800000e0000 */
[----:B------:R-:W0:Y:S01]  /*1ca20*/  SHFL.IDX PT, R9, R5, 0x1, 0x181f ;  /* 0x00381f0005097f89 */ /* 0x000e2200000e0000 */
[----:B-1----:R-:W-:-:S04]  /*1ca30*/  IADD3 R2, P0, R35, R2, RZ ;  /* 0x0000000223027210 */ /* 0x002fc80007f1e0ff */
[----:B----4-:R-:W-:-:S05]  /*1ca40*/  IADD3.X R3, RZ, R3, RZ, P0, !PT ;  /* 0x00000003ff037210 */ /* 0x010fca00007fe4ff */
[----:B------:R5:W-:Y:S02]  /*1ca50*/  LDGSTS.E.BYPASS.LTC128B.128 [R6+0x18400], desc[UR60][R2.64], !P2 ;  /* 0x1840000002067fae */ /* 0x000be4000d101d7c */
[C---:B-----5:R-:W-:Y:S02]  /*1ca60*/  IADD3 R2, P0, R35.reuse, R10, RZ ;  /* 0x0000000a23027210 */ /* 0x060fe40007f1e0ff */
[----:B------:R-:W-:Y:S03]  /*1ca70*/  SHFL.IDX PT, R10, R4, 0x7, 0x181f ;  /* 0x00f81f00040a7f89 */ /* 0x000fe600000e0000 */
[----:B0-----:R-:W-:Y:S02]  /*1ca80*/  IMAD.X R3, RZ, RZ, R9, P0 ;  /* 0x000000ffff037224 */ /* 0x001fe400000e0609 */
[----:B------:R-:W-:Y:S04]  /*1ca90*/  SHFL.IDX PT, R9, R5, 0x6, 0x181f ;  /* 0x00d81f0005097f89 */ /* 0x000fe800000e0000 */
        /* <DEDUP_REMOVED lines=18> */
[----:B0-----:R-:W-:-:S04]  /*1cbc0*/  IADD3 R2, P0, R35, R2, RZ ;  /* 0x0000000223027210 */ /* 0x001fc80007f1e0ff */
[----:B-1----:R-:W-:-:S05]  /*1cbd0*/  IADD3.X R3, RZ, R3, RZ, P0, !PT ;  /* 0x00000003ff037210 */ /* 0x002fca00007fe4ff */
[----:B------:R0:W-:Y:S04]  /*1cbe0*/  LDGSTS.E.BYPASS.LTC128B.128 [R6+0x1ac00], desc[UR60][R2.64], !P2 ;  /* 0x1ac0000002067fae */ /* 0x0001e8000d101d7c */
[----:B0-----:R-:W0:Y:S04]  /*1cbf0*/  SHFL.IDX PT, R2, R4, 0x6, 0x181f ;  /* 0x00d81f0004027f89 */ /* 0x001e2800000e0000 */
[----:B------:R-:W-:Y:S04]  /*1cc00*/  SHFL.IDX PT, R4, R8, RZ, 0x181f ;  /* 0x00181fff08047589 */ /* 0x000fe800000e0000 */
[----:B------:R-:W-:Y:S01]  /*1cc10*/  SHFL.IDX PT, R8, R8, 0x1, 0x181f ;  /* 0x00381f0008087f89 */ /* 0x000fe200000e0000 */
[----:B0-----:R-:W-:-:S05]  /*1cc20*/  IADD3 R2, P0, R35, R2, RZ ;  /* 0x0000000223027210 */ /* 0x001fca0007f1e0ff */
[----:B------:R-:W-:-:S05]  /*1cc30*/  IMAD.X R3, RZ, RZ, R9, P0 ;  /* 0x000000ffff037224 */ /* 0x000fca00000e0609 */
[----:B------:R0:W-:Y:S04]  /*1cc40*/  LDGSTS.E.BYPASS.LTC128B.128 [R6+0x1b400], desc[UR60][R2.64], !P2 ;  /* 0x1b40000002067fae */ /* 0x0001e8000d101d7c */
[----:B0-----:R-:W0:Y:S01]  /*1cc50*/  SHFL.IDX PT, R3, R5, 0x7, 0x181f ;  /* 0x00f81f0005037f89 */ /* 0x001e2200000e0000 */
[----:B------:R-:W-:-:S03]  /*1cc60*/  IADD3 R2, P0, R35, R10, RZ ;  /* 0x0000000a23027210 */ /* 0x000fc60007f1e0ff */
[----:B------:R-:W1:Y:S02]  /*1cc70*/  SHFL.IDX PT, R5, R7, RZ, 0x181f ;  /* 0x00181fff07057589 */ /* 0x000e6400000e0000 */
[----:B0-----:R-:W-:-:S05]  /*1cc80*/  IMAD.X R3, RZ, RZ, R3, P0 ;  /* 0x000000ffff037224 */ /* 0x001fca00000e0603 */
[----:B------:R1:W-:Y:S02]  /*1cc90*/  LDGSTS.E.BYPASS.LTC128B.128 [R6+0x1bc00], desc[UR60][R2.64], !P2 ;  /* 0x1bc0000002067fae */ /* 0x0003e4000d101d7c */
[----:B-1----:R-:W-:-:S05]  /*1cca0*/  IADD3 R2, P0, R35, R5, RZ ;  /* 0x0000000523027210 */ /* 0x002fca0007f1e0ff */
[----:B------:R-:W-:-:S05]  /*1ccb0*/  IMAD.X R3, RZ, RZ, R4, P0 ;  /* 0x000000ffff037224 */ /* 0x000fca00000e0604 */
[----:B------:R0:W-:Y:S04]  /*1ccc0*/  LDGSTS.E.BYPASS.LTC128B.128 [R6+0x1c400], desc[UR60][R2.64], !P2 ;  /* 0x1c40000002067fae */ /* 0x0001e8000d101d7c */
[----:B0-----:R0:W1:Y:S02]  /*1ccd0*/  SHFL.IDX PT, R2, R7, 0x1, 0x181f ;  /* 0x00381f0007027f89 */ /* 0x00106400000e0000 */
.L_x_7921:
        /* <DEDUP_REMOVED lines=8> */
.L_x_7646:
[----:B------:R-:W-:Y:S02]  /*1cd60*/  PLOP3.LUT P2, PT, P2, P0, PT, 0xa2, 0x0 ;  /* 0x000000000000781c */ /* 0x000fe40001741472 */
[----:B------:R-:W-:-:S08]  /*1cd70*/  @P0 R2UR P2, UR4, R0 ;  /* 0x00000000000402ca */ /* 0x000fd00000040000 */
[----:B------:R-:W-:-:S05]  /*1cd80*/  @P0 PLOP3.LUT P0, PT, P2, PT, PT, 0x80, 0x0 ;  /* 0x000000000000081c */ /* 0x000fca000170f070 */
[----:B------:R-:W-:Y:S01]  /*1cd90*/  @!P2 SYNCS.ARRIVE.TRANS64.RED.A0T1 RZ, [UR4+0x22830], RZ ;  /* 0x022830ffffffa9a7 */ /* 0x000fe20008200404 */
[----:B------:R-:W-:Y:S07]  /*1cda0*/  @!P2 ARRIVES.LDGSTSBAR.64.TRANSCNT [UR4+0x22830] ;  /* 0x02283000ff00a9b0 */ /* 0x000fee0008000a84 */
[----:B------:R-:W-:Y:S05]  /*1cdb0*/  @P0 BRA.U.ANY `(.L_x_7646) ;  /* 0xfffffffd00e80947 */ /* 0x000fea000393ffff */
[----:B------:R-:W-:Y:S01]  /*1cdc0*/  NOP ;  /* 0x0000000000007918 */ /* 0x000fe20000000000 */
[----:B-1----:R-:W4:Y:S02]  /*1cdd0*/  LDL R2, [R1+0x4c] ;  /* 0x00004c0001027983 */ /* 0x002f240000100800 */
[----:B----4-:R-:W-:-:S13]  /*1cde0*/  ISETP.NE.AND P3, PT, R2, 0x3, PT ;  /* 0x000000030200780c */ /* 0x010fda0003f65270 */
[----:B------:R-:W-:Y:S05]  /*1cdf0*/  @!P3 BRA `(.L_x_7647) ;  /* 0x000000000004b947 */ /* 0x000fea0003800000 */
[----:B------:R-:W-:Y:S01]  /*1ce00*/  BPT.TRAP 0x1 ;  /* 0x000000040000795c */ /* 0x000fe20000300000 */
.L_x_7647:
[----:B------:R-:W4:Y:S01]  /*1ce10*/  LDL R2, [R1+0x3c] ;  /* 0x00003c0001027983 */ /* 0x000f220000100800 */
[----:B------:R1:W-:Y:S01]  /*1ce20*/  SYNCS.ARRIVE.TRANS64.A1T0 RZ, [R0+URZ+0x22830], RZ ;  /* 0x022830ff00ff79a7 */ /* 0x0003e2000810003f */
[----:B----4-:R-:W-:-:S13]  /*1ce30*/  ISETP.NE.AND P0, PT, R2, 0x3, PT ;  /* 0x000000030200780c */ /* 0x010fda0003f05270 */
[----:B-1----:R-:W-:Y:S05]  /*1ce40*/  @!P0 BRA `(.L_x_7648) ;  /* 0x0000000000048947 */ /* 0x002fea0003800000 */
[----:B------:R-:W-:Y:S01]  /*1ce50*/  BPT.TRAP 0x1 ;  /* 0x000000040000795c */ /* 0x000fe20000300000 */
.L_x_7648:
[----:B------:R-:W-:Y:S01]  /*1ce60*/  LOP3.LUT R2, R27, 0x1, RZ, 0x3c, !PT ;  /* 0x000000011b027812 */ /* 0x000fe200078e3cff */
[----:B------:R-:W-:Y:S01]  /*1ce70*/  BSSY B0, `(.L_x_7649) ;  /* 0x0000005000007945 */ /* 0x000fe20003800000 */
[----:B--23--:R-:W-:Y:S02]  /*1ce80*/  LEA R0, R26, R22, 0x3 ;  /* 0x000000161a007211 */ /* 0x00cfe400078e18ff */
[----:B------:R-:W-:-:S04]  /*1ce90*/  SHF.L.U32 R2, R2, 0x1f, RZ ;  /* 0x0000001f02027819 */ /* 0x000fc800000006ff */
[----:B------:R-:W1:Y:S02]  /*1cea0*/  SYNCS.PHASECHK.TRANS64.TRYWAIT P2, [R0+URZ+0x22870], R2 ;  /* 0x02287002000075a7 */ /* 0x000e64000804017f */
[----:B-1----:R-:W-:Y:S05]  /*1ceb0*/  @!P2 BRA `(.L_x_7650) ;  /* 0x000000840004a947 */ /* 0x002fea0003800000 */
.L_x_7922:
[----:B------:R-:W-:Y:S05]  /*1cec0*/  BSYNC B0 ;  /* 0x0000000000007941 */ /* 0x000fea0003800000 */
.L_x_7649:
[----:B------:R-:W2:Y:S02]  /*1ced0*/  LDL R3, [R1+0x4c] ;  /* 0x00004c0001037983 */ /* 0x000ea40000100800 */
[----:B--2---:R-:W-:-:S13]  /*1cee0*/  ISETP.NE.AND P2, PT, R3, 0x3, PT ;  /* 0x000000030300780c */ /* 0x004fda0003f45270 */
[----:B------:R-:W-:Y:S05]  /*1cef0*/  @!P2 BRA `(.L_x_7651) ;  /* 0x000000000004a947 */ /* 0x000fea0003800000 */
[----:B------:R-:W-:Y:S01]  /*1cf00*/  BPT.TRAP 0x1 ;  /* 0x000000040000795c */ /* 0x000fe20000300000 */
.L_x_7651:
[----:B------:R-:W-:Y:S01]  /*1cf10*/  SHF.L.U32 R3, R27, 0x1f, RZ ;  /* 0x0000001f1b037819 */ /* 0x000fe200000006ff */
[----:B-1----:R-:W-:-:S03]  /*1cf20*/  IMAD R2, R26, 0x5000, RZ ;  /* 0x000050001a027824 */ /* 0x002fc600078e02ff */
[----:B------:R-:W1:Y:S02]  /*1cf30*/  SYNCS.PHASECHK.TRANS64.TRYWAIT P2, [R0+URZ+0x22860], R3 ;  /* 0x02286003000075a7 */ /* 0x000e64000804017f */
[----:B-1----:R-:W-:Y:S05]  /*1cf40*/  @!P2 BRA `(.L_x_7652) ;  /* 0x0000008000f4a947 */ /* 0x002fea0003800000 */
.L_x_7923:
[----:B------:R-:W2:Y:S01]  /*1cf50*/  LDL R12, [R1+0x1c] ;  /* 0x00001c00010c7983 */ /* 0x000ea20000100800 */
[----:B-1----:R-:W-:Y:S01]  /*1cf60*/  LOP3.LUT R3, R2, R28, RZ, 0xfc, !PT ;  /* 0x0000001c02037212 */ /* 0x002fe200078efcff */
[----:B------:R-:W-:Y:S05]  /*1cf70*/  WARPSYNC.ALL ;  /* 0x0000000000007948 */ /* 0x000fea0003800000 */
[----:B------:R-:W-:Y:S01]  /*1cf80*/  IMAD.IADD R3, R22, 0x1, R3 ;  /* 0x0000000116037824 */ /* 0x000fe200078e0203 */
[----:B------:R-:W3:Y:S01]  /*1cf90*/  LDL R20, [R1+0x4c] ;  /* 0x00004c0001147983 */ /* 0x000ee20000100800 */
[----:B------:R-:W-:-:S03]  /*1cfa0*/  LOP3.LUT R17, R24, 0x1800, RZ, 0xfc, !PT ;  /* 0x0000180018117812 */ /* 0x000fc600078efcff */
[----:B0-----:R-:W0:Y:S02]  /*1cfb0*/  LDSM.16.MT88.4 R4, [R3+0xa400] ;  /* 0x00a400000304783b */ /* 0x001e240000004200 */
[C-C-:B0-----:R-:W-:Y:S02]  /*1cfc0*/  PRMT R8, R4.reuse, 0x6420, R5.reuse ;  /* 0x0000642004087816 */ /* 0x141fe40000000005 */
[----:B------:R-:W-:Y:S02]  /*1cfd0*/  PRMT R9, R4, 0x7531, R5 ;  /* 0x0000753104097816 */ /* 0x000fe40000000005 */
[C-C-:B------:R-:W-:Y:S02]  /*1cfe0*/  PRMT R10, R6.reuse, 0x6420, R7.reuse ;  /* 0x00006420060a7816 */ /* 0x140fe40000000007 */
[----:B------:R-:W-:Y:S02]  /*1cff0*/  PRMT R11, R6, 0x7531, R7 ;  /* 0x00007531060b7816 */ /* 0x000fe40000000007 */
[----:B--2---:R-:W-:-:S02]  /*1d000*/  IADD3 R3, R22, R12, R2 ;  /* 0x0000000c16037210 */ /* 0x004fc40007ffe002 */
[----:B------:R-:W-:-:S03]  /*1d010*/  LOP3.LUT R12, R2, R24, RZ, 0xfc, !PT ;  /* 0x00000018020c7212 */ /* 0x000fc600078efcff */
[----:B------:R-:W0:Y:S02]  /*1d020*/  LDSM.16.MT88.4 R4, [R3+0xa400] ;  /* 0x00a400000304783b */ /* 0x000e240000004200 */
[----:B------:R-:W-:-:S05]  /*1d030*/  IMAD.IADD R12, R23, 0x1, R12 ;  /* 0x00000001170c7824 */ /* 0x000fca00078e020c */
[----:B------:R0:W-:Y:S02]  /*1d040*/  STSM.16.M88.4 [R12], R8 ;  /* 0x000000080c007844 */ /* 0x0001e40000000200 */
[C-C-:B0-----:R-:W-:Y:S02]  /*1d050*/  PRMT R12, R4.reuse, 0x6420, R5.reuse ;  /* 0x00006420040c7816 */ /* 0x141fe40000000005 */
[----:B------:R-:W-:Y:S02]  /*1d060*/  PRMT R13, R4, 0x7531, R5 ;  /* 0x00007531040d7816 */ /* 0x000fe40000000005 */
[----:B------:R-:W-:Y:S02]  /*1d070*/  LOP3.LUT R4, R2, 0x800, R24, 0xfe, !PT ;  /* 0x0000080002047812 */ /* 0x000fe400078efe18 */
[C-C-:B------:R-:W-:Y:S02]  /*1d080*/  PRMT R14, R6.reuse, 0x6420, R7.reuse ;  /* 0x00006420060e7816 */ /* 0x140fe40000000007 */
[----:B------:R-:W-:Y:S01]  /*1d090*/  PRMT R15, R6, 0x7531, R7 ;  /* 0x00007531060f7816 */ /* 0x000fe20000000007 */
[----:B------:R-:W-:-:S05]  /*1d0a0*/  IMAD.IADD R4, R23, 0x1, R4 ;  /* 0x0000000117047824 */ /* 0x000fca00078e0204 */
[----:B------:R0:W-:Y:S02]  /*1d0b0*/  STSM.16.M88.4 [R4], R12 ;  /* 0x0000000c04007844 */ /* 0x0001e40000000200 */
[----:B0-----:R-:W-:-:S05]  /*1d0c0*/  VIADD R12, R2, 0x1000 ;  /* 0x00001000020c7836 */ /* 0x001fca0000000000 */
[C---:B------:R-:W-:Y:S02]  /*1d0d0*/  LOP3.LUT R4, R12.reuse, R28, RZ, 0xfc, !PT ;  /* 0x0000001c0c047212 */ /* 0x040fe400078efcff */
[----:B------:R-:W-:Y:S02]  /*1d0e0*/  LOP3.LUT R12, R12, R24, RZ, 0xfc, !PT ;  /* 0x000000180c0c7212 */ /* 0x000fe400078efcff */
[----:B------:R-:W-:-:S03]  /*1d0f0*/  IADD3 R4, R22, R4, RZ ;  /* 0x0000000416047210 */ /* 0x000fc60007ffe0ff */
[----:B------:R-:W-:Y:S02]  /*1d100*/  IMAD.IADD R12, R23, 0x1, R12 ;  /* 0x00000001170c7824 */ /* 0x000fe400078e020c */
[----:B------:R-:W0:Y:S02]  /*1d110*/  LDSM.16.MT88.4 R8, [R4+0xa400] ;  /* 0x00a400000408783b */ /* 0x000e240000004200 */
[C-C-:B0-----:R-:W-:Y:S02]  /*1d120*/  PRMT R4, R8.reuse, 0x6420, R9.reuse ;  /* 0x0000642008047816 */ /* 0x141fe40000000009 */
[----:B------:R-:W-:Y:S02]  /*1d130*/  PRMT R5, R8, 0x7531, R9 ;  /* 0x0000753108057816 */ /* 0x000fe40000000009 */
[C-C-:B------:R-:W-:Y:S02]  /*1d140*/  PRMT R6, R10.reuse, 0x6420, R11.reuse ;  /* 0x000064200a067816 */ /* 0x140fe4000000000b */
[----:B------:R-:W-:-:S02]  /*1d150*/  PRMT R7, R10, 0x7531, R11 ;  /* 0x000075310a077816 */ /* 0x000fc4000000000b */
[----:B------:R-:W0:Y:S04]  /*1d160*/  LDSM.16.MT88.4 R8, [R3+0xb400] ;  /* 0x00b400000308783b */ /* 0x000e280000004200 */
[----:B------:R1:W-:Y:S02]  /*1d170*/  STSM.16.M88.4 [R12], R4 ;  /* 0x000000040c007844 */ /* 0x0003e40000000200 */
[----:B-1----:R-:W-:Y:S02]  /*1d180*/  IADD3 R4, R23, R17, R2 ;  /* 0x0000001117047210 */ /* 0x002fe40007ffe002 */
[----:B------:R-:W-:Y:S02]  /*1d190*/  LOP3.LUT R17, R24, 0x2800, RZ, 0xfc, !PT ;  /* 0x0000280018117812 */ /* 0x000fe400078efcff */
[----:B0-----:R-:W-:-:S02]  /*1d1a0*/  PRMT R12, R8, 0x6420, R9 ;  /* 0x00006420080c7816 */ /* 0x001fc40000000009 */
[----:B------:R-:W-:Y:S02]  /*1d1b0*/  PRMT R13, R8, 0x7531, R9 ;  /* 0x00007531080d7816 */ /* 0x000fe40000000009 */
[C-C-:B------:R-:W-:Y:S02]  /*1d1c0*/  PRMT R14, R10.reuse, 0x6420, R11.reuse ;  /* 0x000064200a0e7816 */ /* 0x140fe4000000000b */
[----:B------:R-:W-:-:S05]  /*1d1d0*/  PRMT R15, R10, 0x7531, R11 ;  /* 0x000075310a0f7816 */ /* 0x000fca000000000b */
[----:B------:R0:W-:Y:S02]  /*1d1e0*/  STSM.16.M88.4 [R4], R12 ;  /* 0x0000000c04007844 */ /* 0x0001e40000000200 */
        /* <DEDUP_REMOVED lines=12> */
[----:B-1----:R-:W-:-:S02]  /*1d2b0*/  IADD3 R4, R23, R17, R2 ;  /* 0x0000001117047210 */ /* 0x002fc40007ffe002 */
        /* <DEDUP_REMOVED lines=9> */
[----:B------:R-:W-:Y:S02]  /*1d350*/  LOP3.LUT R12, R12, R24, RZ, 0xfc, !PT ;  /* 0x000000180c0c7212 */ /* 0x000fe400078efcff */
[C-C-:B0-----:R-:W-:Y:S02]  /*1d360*/  PRMT R4, R8.reuse, 0x6420, R9.reuse ;  /* 0x0000642008047816 */ /* 0x141fe40000000009 */
[----:B------:R-:W-:Y:S02]  /*1d370*/  PRMT R5, R8, 0x7531, R9 ;  /* 0x0000753108057816 */ /* 0x000fe40000000009 */
[C-C-:B------:R-:W-:Y:S02]  /*1d380*/  PRMT R6, R10.reuse, 0x6420, R11.reuse ;  /* 0x000064200a067816 */ /* 0x140fe4000000000b */
[----:B------:R-:W-:Y:S02]  /*1d390*/  PRMT R7, R10, 0x7531, R11 ;  /* 0x000075310a077816 */ /* 0x000fe4000000000b */
[----:B------:R-:W0:Y:S01]  /*1d3a0*/  LDSM.16.MT88.4 R8, [R3+0xd400] ;  /* 0x00d400000308783b */ /* 0x000e220000004200 */
[----:B------:R-:W-:Y:S01]  /*1d3b0*/  IMAD.IADD R12, R23, 0x1, R12 ;  /* 0x00000001170c7824 */ /* 0x000fe200078e020c */
[----:B------:R-:W-:-:S04]  /*1d3c0*/  LOP3.LUT R17, R24, 0x3800, RZ, 0xfc, !PT ;  /* 0x0000380018117812 */ /* 0x000fc800078efcff */
[----:B------:R1:W-:Y:S02]  /*1d3d0*/  STSM.16.M88.4 [R12], R4 ;  /* 0x000000040c007844 */ /* 0x0003e40000000200 */
[----:B-1----:R-:W-:Y:S01]  /*1d3e0*/  VIADD R12, R2, 0x4000 ;  /* 0x00004000020c7836 */ /* 0x002fe20000000000 */
[C-C-:B0-----:R-:W-:Y:S02]  /*1d3f0*/  PRMT R4, R8.reuse, 0x6420, R9.reuse ;  /* 0x0000642008047816 */ /* 0x141fe40000000009 */
[----:B------:R-:W-:Y:S02]  /*1d400*/  PRMT R5, R8, 0x7531, R9 ;  /* 0x0000753108057816 */ /* 0x000fe40000000009 */
[C-C-:B------:R-:W-:Y:S02]  /*1d410*/  PRMT R6, R10.reuse, 0x6420, R11.reuse ;  /* 0x000064200a067816 */ /* 0x140fe4000000000b */
[----:B------:R-:W-:Y:S02]  /*1d420*/  PRMT R7, R10, 0x7531, R11 ;  /* 0x000075310a077816 */ /* 0x000fe4000000000b */
[----:B------:R-:W-:-:S05]  /*1d430*/  IADD3 R8, R23, R17, R2 ;  /* 0x0000001117087210 */ /* 0x000fca0007ffe002 */
[----:B------:R0:W-:Y:S02]  /*1d440*/  STSM.16.M88.4 [R8], R4 ;  /* 0x0000000408007844 */ /* 0x0001e40000000200 */
[----:B0-----:R-:W-:-:S05]  /*1d450*/  LOP3.LUT R4, R12, R28, RZ, 0xfc, !PT ;  /* 0x0000001c0c047212 */ /* 0x001fca00078efcff */
[----:B------:R-:W-:-:S05]  /*1d460*/  IMAD.IADD R4, R22, 0x1, R4 ;  /* 0x0000000116047824 */ /* 0x000fca00078e0204 */
[----:B------:R-:W0:Y:S01]  /*1d470*/  LDSM.16.MT88.4 R8, [R4+0xa400] ;  /* 0x00a400000408783b */ /* 0x000e220000004200 */
[----:B------:R-:W-:Y:S02]  /*1d480*/  LOP3.LUT R12, R12, R24, RZ, 0xfc, !PT ;  /* 0x000000180c0c7212 */ /* 0x000fe400078efcff */
[----:B---3--:R-:W-:Y:S02]  /*1d490*/  ISETP.NE.AND P2, PT, R20, 0x3, PT ;  /* 0x000000031400780c */ /* 0x008fe40003f45270 */
[----:B------:R-:W-:Y:S02]  /*1d4a0*/  IADD3 R12, R23, R12, RZ ;  /* 0x0000000c170c7210 */ /* 0x000fe40007ffe0ff */
[C-C-:B0-----:R-:W-:Y:S02]  /*1d4b0*/  PRMT R4, R8.reuse, 0x6420, R9.reuse ;  /* 0x0000642008047816 */ /* 0x141fe40000000009 */
[----:B------:R-:W-:Y:S02]  /*1d4c0*/  PRMT R5, R8, 0x7531, R9 ;  /* 0x0000753108057816 */ /* 0x000fe40000000009 */
[----:B------:R-:W-:-:S02]  /*1d4d0*/  PRMT R6, R10, 0x6420, R11 ;  /* 0x000064200a067816 */ /* 0x000fc4000000000b */
[----:B------:R-:W-:Y:S02]  /*1d4e0*/  PRMT R7, R10, 0x7531, R11 ;  /* 0x000075310a077816 */ /* 0x000fe4000000000b */
[----:B------:R-:W0:Y:S01]  /*1d4f0*/  LDSM.16.MT88.4 R8, [R3+0xe400] ;  /* 0x00e400000308783b */ /* 0x000e220000004200 */
[----:B------:R-:W-:-:S03]  /*1d500*/  LOP3.LUT R17, R24, 0x4800, RZ, 0xfc, !PT ;  /* 0x0000480018117812 */ /* 0x000fc600078efcff */
[----:B------:R0:W-:Y:S01]  /*1d510*/  STSM.16.M88.4 [R12], R4 ;  /* 0x000000040c007844 */ /* 0x0001e20000000200 */
[----:B------:R-:W-:Y:S02]  /*1d520*/  IADD3 R2, R23, R17, R2 ;  /* 0x0000001117027210 */ /* 0x000fe40007ffe002 */
[C-C-:B0-----:R-:W-:Y:S02]  /*1d530*/  PRMT R4, R8.reuse, 0x6420, R9.reuse ;  /* 0x0000642008047816 */ /* 0x141fe40000000009 */
        /* <DEDUP_REMOVED lines=12> */
.L_x_7653:
[----:B-1----:R1:W-:Y:S01]  /*1d600*/  SYNCS.ARRIVE.TRANS64.A1T0 RZ, [R0+URZ+0x22850], RZ ;  /* 0x022850ff00ff79a7 */ /* 0x0023e2000810003f */
[----:B------:R-:W-:Y:S06]  /*1d610*/  BAR.SYNC.DEFER_BLOCKING 0x2, 0x80 ;  /* 0x0082000000007b1d */ /* 0x000fec0000010000 */
[----:B------:R-:W-:Y:S05]  /*1d620*/  @!P0 BRA `(.L_x_7654) ;  /* 0x0000000000048947 */ /* 0x000fea0003800000 */
[----:B------:R-:W-:Y:S01]  /*1d630*/  BPT.TRAP 0x1 ;  /* 0x000000040000795c */ /* 0x000fe20000300000 */
.L_x_7654:
[----:B0-----:R-:W2:Y:S01]  /*1d640*/  LDL R2, [R1+0x18] ;  /* 0x0000180001027983 */ /* 0x001ea20000100800 */
[----:B-1----:R-:W-:-:S03]  /*1d650*/  VIADD R0, R0, 0x22880 ;  /* 0x0002288000007836 */ /* 0x002fc60000000000 */
[----:B------:R3:W5:Y:S01]  /*1d660*/  LDL R27, [R1+0x4] ;  /* 0x00000400011b7983 */ /* 0x0007620000100800 */
[----:B------:R-:W-:Y:S01]  /*1d670*/  IMAD.MOV.U32 R26, RZ, RZ, R34 ;  /* 0x000000ffff1a7224 */ /* 0x000fe200078e0022 */
[----:B--2---:R-:W-:-:S04]  /*1d680*/  PRMT R0, R2, 0x654, R0 ;  /* 0x0000065402007816 */ /* 0x004fc80000000000 */
[----:B------:R3:W-:Y:S01]  /*1d690*/  SYNCS.ARRIVE.TRANS64.RED.A1T0 RZ, [R0+URZ], RZ ;  /* 0x000000ff00ff79a7 */ /* 0x0007e2000810043f */
[----:B------:R-:W-:Y:S05]  /*1d6a0*/  @P1 BRA `(.L_x_7655) ;  /* 0xffffffe400641947 */ /* 0x000fea000383ffff */
.L_x_7635:
[----:B0--3--:R-:W0:Y:S02]  /*1d6b0*/  S2R R0, SR_TID.X ;  /* 0x0000000000007919 */ /* 0x009e240000002100 */
[----:B0-----:R-:W-:Y:S02]  /*1d6c0*/  LOP3.LUT R2, R0, 0x7f, RZ, 0xc0, !PT ;  /* 0x0000007f00027812 */ /* 0x001fe400078ec0ff */
[----:B------:R-:W2:Y:S01]  /*1d6d0*/  LDL R0, [R1+0x3c] ;  /* 0x00003c0001007983 */ /* 0x000ea20000100800 */
[----:B------:R-:W-:Y:S01]  /*1d6e0*/  BSSY B0, `(.L_x_7656) ;  /* 0x0000010000007945 */ /* 0x000fe20003800000 */
[----:B------:R-:W-:Y:S02]  /*1d6f0*/  ISETP.NE.AND P1, PT, R2, RZ, PT ;  /* 0x000000ff0200720c */ /* 0x000fe40003f25270 */
[----:B--2---:R-:W-:-:S11]  /*1d700*/  ISETP.NE.AND P0, PT, R0, 0x3, PT ;  /* 0x000000030000780c */ /* 0x004fd60003f05270 */
        /* <DEDUP_REMOVED lines=13> */
.L_x_7657:
[----:B------:R-:W-:Y:S05]  /*1d7e0*/  BSYNC B0 ;  /* 0x0000000000007941 */ /* 0x000fea0003800000 */
.L_x_7656:
[----:B------:R-:W-:Y:S05]  /*1d7f0*/  @!P0 BRA `(.L_x_7658) ;  /* 0x0000000000048947 */ /* 0x000fea0003800000 */
[----:B------:R-:W-:Y:S01]  /*1d800*/  BPT.TRAP 0x1 ;  /* 0x000000040000795c */ /* 0x000fe20000300000 */
.L_x_7658:
[----:B------:R-:W2:Y:S01]  /*1d810*/  LDL R0, [R1+0x4] ;  /* 0x0000040001007983 */ /* 0x000ea20000100800 */
[----:B------:R-:W-:Y:S01]  /*1d820*/  BSSY B0, `(.L_x_7659) ;  /* 0x0000006000007945 */ /* 0x000fe20003800000 */
[----:B--2---:R-:W-:Y:S01]  /*1d830*/  LOP3.LUT R3, R0, 0x1, RZ, 0x3c, !PT ;  /* 0x0000000100037812 */ /* 0x004fe200078e3cff */
[----:B------:R-:W-:-:S03]  /*1d840*/  IMAD R0, R34, 0x8, R22 ;  /* 0x0000000822007824 */ /* 0x000fc600078e0216 */
[----:B------:R-:W-:-:S04]  /*1d850*/  SHF.L.U32 R3, R3, 0x1f, RZ ;  /* 0x0000001f03037819 */ /* 0x000fc800000006ff */
[----:B------:R-:W0:Y:S02]  /*1d860*/  SYNCS.PHASECHK.TRANS64.TRYWAIT P1, [R0+URZ+0x22870], R3 ;  /* 0x02287003000075a7 */ /* 0x000e24000802017f */
[----:B0-----:R-:W-:Y:S05]  /*1d870*/  @!P1 BRA `(.L_x_7660) ;  /* 0x0000007800bc9947 */ /* 0x001fea0003800000 */
.L_x_7924:
[----:B------:R-:W-:Y:S05]  /*1d880*/  BSYNC B0 ;  /* 0x0000000000007941 */ /* 0x000fea0003800000 */
.L_x_7659:
[----:B------:R-:W2:Y:S02]  /*1d890*/  LDL R2, [R1+0x4c] ;  /* 0x00004c0001027983 */ /* 0x000ea40000100800 */
[----:B--2---:R-:W-:-:S13]  /*1d8a0*/  ISETP.NE.AND P1, PT, R2, 0x3, PT ;  /* 0x000000030200780c */ /* 0x004fda0003f25270 */
[----:B------:R-:W-:Y:S05]  /*1d8b0*/  @!P1 BRA `(.L_x_7661) ;  /* 0x0000000000049947 */ /* 0x000fea0003800000 */
[----:B------:R-:W-:Y:S01]  /*1d8c0*/  BPT.TRAP 0x1 ;  /* 0x000000040000795c */ /* 0x000fe20000300000 */
.L_x_7661:
[----:B------:R-:W0:Y:S02]  /*1d8d0*/  LDL R2, [R1+0x4] ;  /* 0x0000040001027983 */ /* 0x000e240000100800 */
[----:B0-----:R-:W-:-:S04]  /*1d8e0*/  SHF.L.U32 R3, R2, 0x1f, RZ ;  /* 0x0000001f02037819 */ /* 0x001fc800000006ff */
[----:B------:R-:W0:Y:S02]  /*1d8f0*/  SYNCS.PHASECHK.TRANS64.TRYWAIT P1, [R0+URZ+0x22860], R3 ;  /* 0x02286003000075a7 */ /* 0x000e24000802017f */
[----:B0-----:R-:W-:Y:S05]  /*1d900*/  @!P1 BRA `(.L_x_7662) ;  /* 0x0000007800ac9947 */ /* 0x001fea0003800000 */
.L_x_7925:
[----:B------:R-:W2:Y:S01]  /*1d910*/  LDL R2, [R1+0x1c] ;  /* 0x00001c0001027983 */ /* 0x000ea20000100800 */
[----:B0-----:R-:W-:Y:S01]  /*1d920*/  IMAD R3, R34, 0x5000, RZ ;  /* 0x0000500022037824 */ /* 0x001fe200078e02ff */
[----:B------:R-:W-:Y:S05]  /*1d930*/  WARPSYNC.ALL ;  /* 0x0000000000007948 */ /* 0x000fea0003800000 */
[C---:B------:R-:W-:Y:S02]  /*1d940*/  LOP3.LUT R5, R3.reuse, R28, RZ, 0xfc, !PT ;  /* 0x0000001c03057212 */ /* 0x040fe400078efcff */
[----:B------:R-:W-:Y:S02]  /*1d950*/  LOP3.LUT R12, R3, R24, RZ, 0xfc, !PT ;  /* 0x00000018030c7212 */ /* 0x000fe400078efcff */
[----:B------:R-:W-:Y:S01]  /*1d960*/  LOP3.LUT R18, R24, 0x1800, RZ, 0xfc, !PT ;  /* 0x0000180018127812 */ /* 0x000fe200078efcff */
[----:B------:R-:W-:Y:S01]  /*1d970*/  IMAD.IADD R13, R22, 0x1, R5 ;  /* 0x00000001160d7824 */ /* 0x000fe200078e0205 */
[----:B------:R-:W-:-:S04]  /*1d980*/  IADD3 R12, R23, R12, RZ ;  /* 0x0000000c170c7210 */ /* 0x000fc80007ffe0ff */
[----:B------:R-:W0:Y:S02]  /*1d990*/  LDSM.16.MT88.4 R4, [R13+0xa400] ;  /* 0x00a400000d04783b */ /* 0x000e240000004200 */
[C-C-:B0-----:R-:W-:Y:S02]  /*1d9a0*/  PRMT R8, R4.reuse, 0x6420, R5.reuse ;  /* 0x0000642004087816 */ /* 0x141fe40000000005 */
[----:B------:R-:W-:Y:S02]  /*1d9b0*/  PRMT R9, R4, 0x7531, R5 ;  /* 0x0000753104097816 */ /* 0x000fe40000000005 */
[C-C-:B------:R-:W-:Y:S02]  /*1d9c0*/  PRMT R10, R6.reuse, 0x6420, R7.reuse ;  /* 0x00006420060a7816 */ /* 0x140fe40000000007 */
[----:B------:R-:W-:Y:S02]  /*1d9d0*/  PRMT R11, R6, 0x7531, R7 ;  /* 0x00007531060b7816 */ /* 0x000fe40000000007 */
[----:B--2---:R-:W-:-:S05]  /*1d9e0*/  IADD3 R2, R22, R2, R3 ;  /* 0x0000000216027210 */ /* 0x004fca0007ffe003 */
[----:B------:R-:W0:Y:S04]  /*1d9f0*/  LDSM.16.MT88.4 R4, [R2+0xa400] ;  /* 0x00a400000204783b */ /* 0x000e280000004200 */
[----:B------:R0:W-:Y:S02]  /*1da00*/  STSM.16.M88.4 [R12], R8 ;  /* 0x000000080c007844 */ /* 0x0001e40000000200 */
[C-C-:B0-----:R-:W-:Y:S02]  /*1da10*/  PRMT R8, R4.reuse, 0x6420, R5.reuse ;  /* 0x0000642004087816 */ /* 0x141fe40000000005 */
[----:B------:R-:W-:Y:S02]  /*1da20*/  PRMT R9, R4, 0x7531, R5 ;  /* 0x0000753104097816 */ /* 0x000fe40000000005 */
[----:B------:R-:W-:-:S02]  /*1da30*/  LOP3.LUT R4, R3, 0x800, R24, 0xfe, !PT ;  /* 0x0000080003047812 */ /* 0x000fc400078efe18 */
[C-C-:B------:R-:W-:Y:S02]  /*1da40*/  PRMT R10, R6.reuse, 0x6420, R7.reuse ;  /* 0x00006420060a7816 */ /* 0x140fe40000000007 */
[----:B------:R-:W-:Y:S01]  /*1da50*/  PRMT R11, R6, 0x7531, R7 ;  /* 0x00007531060b7816 */ /* 0x000fe20000000007 */
[----:B------:R-:W-:-:S05]  /*1da60*/  IMAD.IADD R4, R23, 0x1, R4 ;  /* 0x0000000117047824 */ /* 0x000fca00078e0204 */
        /* <DEDUP_REMOVED lines=16> */
[----:B------:R-:W-:Y:S02]  /*1db70*/  PRMT R11, R6, 0x7531, R7 ;  /* 0x00007531060b7816 */ /* 0x000fe40000000007 */
[----:B------:R-:W-:Y:S02]  /*1db80*/  IADD3 R4, R23, R18, R3 ;  /* 0x0000001217047210 */ /* 0x000fe40007ffe003 */
[----:B------:R-:W-:-:S03]  /*1db90*/  LOP3.LUT R18, R24, 0x2800, RZ, 0xfc, !PT ;  /* 0x0000280018127812 */ /* 0x000fc600078efcff */
[----:B------:R0:W-:Y:S02]  /*1dba0*/  STSM.16.M88.4 [R4], R8 ;  /* 0x0000000804007844 */ /* 0x0001e40000000200 */
[----:B0-----:R-:W-:-:S04]  /*1dbb0*/  IADD3 R8, R3, 0x2000, RZ ;  /* 0x0000200003087810 */ /* 0x001fc80007ffe0ff */
        /* <DEDUP_REMOVED lines=13> */
[----:B------:R-:W-:Y:S02]  /*1dc90*/  IADD3 R4, R23, R18, R3 ;  /* 0x0000001217047210 */ /* 0x000fe40007ffe003 */
[----:B------:R-:W2:Y:S01]  /*1dca0*/  LDL R18, [R1+0x4c] ;  /* 0x00004c0001127983 */ /* 0x000ea20000100800 */
[C-C-:B------:R-:W-:Y:S02]  /*1dcb0*/  PRMT R10, R6.reuse, 0x6420, R7.reuse ;  /* 0x00006420060a7816 */ /* 0x140fe40000000007 */
[----:B------:R-:W-:-:S05]  /*1dcc0*/  PRMT R11, R6, 0x7531, R7 ;  /* 0x00007531060b7816 */ /* 0x000fca0000000007 */
[----:B------:R0:W-:Y:S02]  /*1dcd0*/  STSM.16.M88.4 [R4], R8 ;  /* 0x0000000804007844 */ /* 0x0001e40000000200 */
[----:B0-----:R-:W-:-:S05]  /*1dce0*/  VIADD R8, R3, 0x3000 ;  /* 0x0000300003087836 */ /* 0x001fca0000000000 */
[----:B------:R-:W-:-:S05]  /*1dcf0*/  LOP3.LUT R5, R8, R28, RZ, 0xfc, !PT ;  /* 0x0000001c08057212 */ /* 0x000fca00078efcff */
        /* <DEDUP_REMOVED lines=8> */
[----:B------:R-:W0:Y:S01]  /*1dd80*/  LDSM.16.MT88.4 R4, [R2+0xd400] ;  /* 0x00d400000204783b */ /* 0x000e220000004200 */
[----:B------:R-:W-:-:S03]  /*1dd90*/  LOP3.LUT R20, R24, 0x3800, RZ, 0xfc, !PT ;  /* 0x0000380018147812 */ /* 0x000fc600078efcff */
[----:B------:R0:W-:Y:S02]  /*1dda0*/  STSM.16.M88.4 [R8], R12 ;  /* 0x0000000c08007844 */ /* 0x0001e40000000200 */
[C-C-:B0-----:R-:W-:Y:S02]  /*1ddb0*/  PRMT R8, R4.reuse, 0x6420, R5.reuse ;  /* 0x0000642004087816 */ /* 0x141fe40000000005 */
[----:B------:R-:W-:Y:S02]  /*1ddc0*/  PRMT R9, R4, 0x7531, R5 ;  /* 0x0000753104097816 */ /* 0x000fe40000000005 */
[C-C-:B------:R-:W-:Y:S02]  /*1ddd0*/  PRMT R10, R6.reuse, 0x6420, R7.reuse ;  /* 0x00006420060a7816 */ /* 0x140fe40000000007 */
[----:B------:R-:W-:Y:S02]  /*1dde0*/  PRMT R11, R6, 0x7531, R7 ;  /* 0x00007531060b7816 */ /* 0x000fe40000000007 */
[----:B------:R-:W-:-:S05]  /*1ddf0*/  IADD3 R4, R23, R20, R3 ;  /* 0x0000001417047210 */ /* 0x000fca0007ffe003 */
[----:B------:R0:W-:Y:S02]  /*1de00*/  STSM.16.M88.4 [R4], R8 ;  /* 0x0000000804007844 */ /* 0x0001e40000000200 */
[----:B0-----:R-:W-:-:S05]  /*1de10*/  VIADD R8, R3, 0x4000 ;  /* 0x0000400003087836 */ /* 0x001fca0000000000 */
[----:B------:R-:W-:-:S05]  /*1de20*/  LOP3.LUT R5, R8, R28, RZ, 0xfc, !PT ;  /* 0x0000001c08057212 */ /* 0x000fca00078efcff */
[----:B------:R-:W-:-:S05]  /*1de30*/  IMAD.IADD R17, R22, 0x1, R5 ;  /* 0x0000000116117824 */ /* 0x000fca00078e0205 */
[----:B------:R-:W0:Y:S01]  /*1de40*/  LDSM.16.MT88.4 R4, [R17+0xa400] ;  /* 0x00a400001104783b */ /* 0x000e220000004200 */
[----:B------:R-:W-:Y:S02]  /*1de50*/  LOP3.LUT R20, R24, 0x4800, RZ, 0xfc, !PT ;  /* 0x0000480018147812 */ /* 0x000fe400078efcff */
[----:B------:R-:W-:Y:S02]  /*1de60*/  LOP3.LUT R8, R8, R24, RZ, 0xfc, !PT ;  /* 0x0000001808087212 */ /* 0x000fe400078efcff */
[----:B------:R-:W-:-:S03]  /*1de70*/  IADD3 R3, R23, R20, R3 ;  /* 0x0000001417037210 */ /* 0x000fc60007ffe003 */
[----:B------:R-:W-:Y:S01]  /*1de80*/  IMAD.IADD R23, R23, 0x1, R8 ;  /* 0x0000000117177824 */ /* 0x000fe200078e0208 */
        /* <DEDUP_REMOVED lines=17> */
[----:B--2---:R-:W-:-:S13]  /*1dfa0*/  ISETP.NE.AND P1, PT, R18, 0x3, PT ;  /* 0x000000031200780c */ /* 0x004fda0003f25270 */
[----:B01----:R-:W-:Y:S05]  /*1dfb0*/  @!P1 BRA `(.L_x_7663) ;  /* 0x0000000000049947 */ /* 0x003fea0003800000 */
[----:B------:R-:W-:Y:S01]  /*1dfc0*/  BPT.TRAP 0x1 ;  /* 0x000000040000795c */ /* 0x000fe20000300000 */
.L_x_7663:
[----:B------:R0:W-:Y:S01]  /*1dfd0*/  SYNCS.ARRIVE.TRANS64.A1T0 RZ, [R0+URZ+0x22850], RZ ;  /* 0x022850ff00ff79a7 */ /* 0x0001e2000810003f */
[----:B------:R-:W-:Y:S06]  /*1dfe0*/  BAR.SYNC.DEFER_BLOCKING 0x2, 0x80 ;  /* 0x0082000000007b1d */ /* 0x000fec0000010000 */
[----:B------:R-:W-:Y:S05]  /*1dff0*/  @!P0 BRA `(.L_x_7664) ;  /* 0x0000000000048947 */ /* 0x000fea0003800000 */
[----:B------:R-:W-:Y:S01]  /*1e000*/  BPT.TRAP 0x1 ;  /* 0x000000040000795c */ /* 0x000fe20000300000 */
.L_x_7664:
[----:B------:R-:W2:Y:S04]  /*1e010*/  LDL R3, [R1+0x18] ;  /* 0x0000180001037983 */ /* 0x000ea80000100800 */
[----:B------:R-:W3:Y:S01]  /*1e020*/  LDL.LU R2, [R1+0x4] ;  /* 0x0000040001027983 */ /* 0x000ee20000300800 */
[----:B0-----:R-:W-:Y:S01]  /*1e030*/  VIADD R0, R0, 0x22880 ;  /* 0x0002288000007836 */ /* 0x001fe20000000000 */
[----:B------:R-:W-:-:S04]  /*1e040*/  IADD3 R34, R34, 0x1, RZ ;  /* 0x0000000122227810 */ /* 0x000fc80007ffe0ff */
[----:B------:R-:W-:-:S04]  /*1e050*/  ISETP.NE.AND P0, PT, R34, 0x2, PT ;  /* 0x000000022200780c */ /* 0x000fc80003f05270 */
[----:B------:R-:W-:Y:S02]  /*1e060*/  SEL R34, R34, RZ, P0 ;  /* 0x000000ff22227207 */ /* 0x000fe40000000000 */
[----:B--2---:R-:W-:-:S04]  /*1e070*/  PRMT R0, R3, 0x654, R0 ;  /* 0x0000065403007816 */ /* 0x004fc80000000000 */
[----:B------:R0:W-:Y:S02]  /*1e080*/  SYNCS.ARRIVE.TRANS64.RED.A1T0 RZ, [R0+URZ], RZ ;  /* 0x000000ff00ff79a7 */ /* 0x0001e4000810043f */
[----:B0-----:R-:W-:-:S04]  /*1e090*/  SEL R0, RZ, 0x1, P0 ;  /* 0x00000001ff007807 */ /* 0x001fc80000000000 */
[----:B---3--:R-:W-:-:S05]  /*1e0a0*/  LOP3.LUT R2, R2, R0, RZ, 0x3c, !PT ;  /* 0x0000000002027212 */ /* 0x008fca00078e3cff */
[----:B------:R0:W-:Y:S02]  /*1e0b0*/  STL [R1+0x4], R2 ;  /* 0x0000040201007387 */ /* 0x0001e40000100800 */
.L_x_7607:
[----:B------:R-:W-:-:S13]  /*1e0c0*/  LOP3.LUT P0, RZ, R25, 0x200, RZ, 0xc0, !PT ;  /* 0x0000020019ff7812 */ /* 0x000fda000780c0ff */
[----:B------:R-:W-:Y:S05]  /*1e0d0*/  @!P0 BRA `(.L_x_7665) ;  /* 0x0000000000288947 */ /* 0x000fea0003800000 */
[----:B------:R-:W-:Y:S05]  /*1e0e0*/  WARPSYNC.ALL ;  /* 0x0000000000007948 */ /* 0x000fea0003800000 */
[----:B------:R-:W2:Y:S08]  /*1e0f0*/  S2UR UR4, SR_CgaCtaId ;  /* 0x00000000000479c3 */ /* 0x000eb00000008800 */
[----:B------:R-:W-:Y:S01]  /*1e100*/  BAR.SYNC.DEFER_BLOCKING 0x5, 0x180 ;  /* 0x0146000000007b1d */ /* 0x000fe20000010000 */
[----:B------:R-:W-:Y:S01]  /*1e110*/  MOV R22, 0x400 ;  /* 0x0000040000167802 */ /* 0x000fe20000000f00 */
[----:B--2---:R-:W-:-:S05]  /*1e120*/  IMAD.U32 R0, RZ, RZ, UR4 ;  /* 0x00000004ff007e24 */ /* 0x004fca000f8e00ff */
[----:B------:R-:W-:Y:S01]  /*1e130*/  LEA R22, R0, R22, 0x18 ;  /* 0x0000001600167211 */ /* 0x000fe200078ec0ff */
[----:B------:R2:W-:Y:S04]  /*1e140*/  STL [R1+0x18], R0 ;  /* 0x0000180001007387 */ /* 0x0005e80000100800 */
[----:B------:R2:W3:Y:S01]  /*1e150*/  LDS.128 R16, [R22+0x228d0] ;  /* 0x0228d00016107984 */ /* 0x0004e20000000c00 */
[----:B------:R-:W-:Y:S06]  /*1e160*/  BAR.ARV 0x4, 0x180 ;  /* 0x0106000000007b1d */ /* 0x000fec0000002000 */
[----:B------:R-:W-:Y:S05]  /*1e170*/  BRA `(.L_x_7666) ;  /* 0x0000000800487947 */ /* 0x000fea0003800000 */
.L_x_7665:
        /* <DEDUP_REMOVED lines=8> */
[----:B0-----:R-:W0:Y:S02]  /*1e200*/  @!P1 LDC.64 R2, c[0x0][0xc80] ;  /* 0x00032000ff029b82 */ /* 0x001e240000000a00 */
        /* <DEDUP_REMOVED lines=12> */
[----:B0-----:R-:W-:-:S04]  /*1e2d0*/  SEL R5, R14, RZ, P1 ;  /* 0x000000ff0e057207 */ /* 0x001fc80000800000 */
[----:B------:R-:W-:-:S05]  /*1e2e0*/  IADD3 R5, R2, R5, RZ ;  /* 0x0000000502057210 */ /* 0x000fca0007ffe0ff */
[----:B------:R-:W1:Y:S02]  /*1e2f0*/  SHFL.UP PT, R14, R5, 0x2, RZ ;  /* 0x04400000050e7989 */ /* 0x000e6400000e00ff */
[----:B-1----:R-:W-:-:S05]  /*1e300*/  SEL R6, R14, RZ, P2 ;  /* 0x000000ff0e067207 */ /* 0x002fca0001000000 */
        /* <DEDUP_REMOVED lines=11> */
.L_x_7935:
[----:B------:R-:W-:Y:S02]  /*1e3c0*/  ULDC UR4, c[0x0][0xc38] ;  /* 0x00030e0000047ab9 */ /* 0x000fe40000000800 */
[----:B------:R-:W-:-:S05]  /*1e3d0*/  MOV R16, UR4 ;  /* 0x0000000400107c02 */ /* 0x000fca0008000f00 */
[----:B-1----:R-:W-:-:S04]  /*1e3e0*/  IMAD R5, R14, R16, RZ ;  /* 0x000000100e057224 */ /* 0x002fc800078e02ff */
[----:B------:R-:W-:-:S05]  /*1e3f0*/  IMAD.IADD R4, R4, 0x1, R5 ;  /* 0x0000000104047824 */ /* 0x000fca00078e0205 */
[----:B------:R-:W-:-:S13]  /*1e400*/  ISETP.GT.AND P6, PT, R4, R0, PT ;  /* 0x000000000400720c */ /* 0x000fda0003fc4270 */
[----:B------:R-:W-:Y:S05]  /*1e410*/  @P6 BRA `(.L_x_7668) ;  /* 0x00000000009c6947 */ /* 0x000fea0003800000 */
.L_x_7673:
        /* <DEDUP_REMOVED lines=14> */
.L_x_7671:
[----:B------:R-:W-:Y:S05]  /*1e500*/  BSYNC B0 ;  /* 0x0000000000007941 */ /* 0x000fea0003800000 */
.L_x_7670:
[----:B------:R-:W-:-:S03]  /*1e510*/  UMOV UR4, 0xffffffff ;  /* 0xffffffff00047882 */ /* 0x000fc60000000000 */
[----:B------:R-:W-:Y:S05]  /*1e520*/  BRA.DIV UR4, `(.L_x_7672) ;  /* 0x0000007204dc7947 */ /* 0x000fea000b800000 */
[----:B-----5:R-:W2:Y:S02]  /*1e530*/  SHFL.UP PT, R14, R2, 0x1, RZ ;  /* 0x04200000020e7989 */ /* 0x020ea400000e00ff */
[----:B--2---:R-:W-:-:S04]  /*1e540*/  SEL R13, R14, RZ, P1 ;  /* 0x000000ff0e0d7207 */ /* 0x004fc80000800000 */
[----:B------:R-:W-:-:S05]  /*1e550*/  IADD3 R13, R2, R13, RZ ;  /* 0x0000000d020d7210 */ /* 0x000fca0007ffe0ff */
[----:B------:R-:W2:Y:S02]  /*1e560*/  SHFL.UP PT, R14, R13, 0x2, RZ ;  /* 0x044000000d0e7989 */ /* 0x000ea400000e00ff */
[----:B--2---:R-:W-:-:S05]  /*1e570*/  SEL R14, R14, RZ, P2 ;  /* 0x000000ff0e0e7207 */ /* 0x004fca0001000000 */
[----:B------:R-:W-:-:S05]  /*1e580*/  IMAD.IADD R5, R13, 0x1, R14 ;  /* 0x000000010d057824 */ /* 0x000fca00078e020e */
        /* <DEDUP_REMOVED lines=8> */
[----:B01----:R-:W-:-:S05]  /*1e610*/  IMAD.IADD R3, R7, 0x1, R14 ;  /* 0x0000000107037824 */ /* 0x003fca00078e020e */
[----:B------:R0:W1:Y:S02]  /*1e620*/  SHFL.IDX PT, R14, R3, 0x1f, 0x1f ;  /* 0x03e01f00030e7f89 */ /* 0x00006400000e0000 */
.L_x_7943:
[----:B------:R-:W-:Y:S02]  /*1e630*/  ULDC UR4, c[0x0][0xc38] ;  /* 0x00030e0000047ab9 */ /* 0x000fe40000000800 */
[----:B------:R-:W-:-:S05]  /*1e640*/  MOV R16, UR4 ;  /* 0x0000000400107c02 */ /* 0x000fca0008000f00 */
[----:B-1----:R-:W-:-:S04]  /*1e650*/  IMAD R5, R14, R16, RZ ;  /* 0x000000100e057224 */ /* 0x002fc800078e02ff */
[----:B------:R-:W-:-:S05]  /*1e660*/  IMAD.IADD R4, R5, 0x1, R4 ;  /* 0x0000000105047824 */ /* 0x000fca00078e0204 */
[----:B------:R-:W-:-:S13]  /*1e670*/  ISETP.GT.AND P6, PT, R4, R0, PT ;  /* 0x000000000400720c */ /* 0x000fda0003fc4270 */
[----:B------:R-:W-:Y:S05]  /*1e680*/  @!P6 BRA `(.L_x_7673) ;  /* 0xfffffffc0064e947 */ /* 0x000fea000383ffff */
.L_x_7668:
        /* <DEDUP_REMOVED lines=8> */
.L_x_7947:
[----:B------:R-:W-:Y:S01]  /*1e710*/  ISETP.NE.AND P0, PT, R5, RZ, PT ;  /* 0x000000ff0500720c */ /* 0x000fe20003f05270 */
[----:B------:R-:W-:-:S12]  /*1e720*/  IMAD.MOV.U32 R14, RZ, RZ, RZ ;  /* 0x000000ffff0e7224 */ /* 0x000fd800078e00ff */
[----:B------:R-:W-:Y:S05]  /*1e730*/  @!P0 BRA `(.L_x_7675) ;  /* 0x0000000000108947 */ /* 0x000fea0003800000 */
[----:B------:R-:W-:Y:S01]  /*1e740*/  UMOV UR4, 0xffffffff ;  /* 0xffffffff00047882 */ /* 0x000fe20000000000 */
[----:B------:R-:W-:Y:S02]  /*1e750*/  VIADD R12, R4, 0xffffffff ;  /* 0xffffffff040c7836 */ /* 0x000fe40000000000 */
[----:B------:R-:W-:Y:S05]  /*1e760*/  BRA.DIV UR4, `(.L_x_7676) ;  /* 0x0000007604507947 */ /* 0x000fea000b800000 */
[----:B------:R3:W4:Y:S02]  /*1e770*/  SHFL.IDX PT, R14, R3, R12, 0x1f ;  /* 0x00001f0c030e7589 */ /* 0x00072400000e0000 */
.L_x_7675:
[-C--:B--2---:R-:W-:Y:S01]  /*1e780*/  IABS R5, R17.reuse ;  /* 0x0000001100057213 */ /* 0x084fe20000000000 */
[----:B----4-:R-:W-:Y:S01]  /*1e790*/  IMAD R16, R14, R16, R6 ;  /* 0x000000100e107224 */ /* 0x010fe200078e0206 */
[----:B------:R-:W-:Y:S02]  /*1e7a0*/  IABS R8, R17 ;  /* 0x0000001100087213 */ /* 0x000fe40000000000 */
[----:B------:R-:W2:Y:S01]  /*1e7b0*/  I2F.RP R6, R5 ;  /* 0x0000000500067306 */ /* 0x000ea20000209400 */
[----:B------:R-:W-:Y:S01]  /*1e7c0*/  IMAD.IADD R0, R0, 0x1, -R16 ;  /* 0x0000000100007824 */ /* 0x000fe200078e0a10 */
[----:B------:R-:W-:-:S06]  /*1e7d0*/  IADD3 R19, R4, R19, RZ ;  /* 0x0000001304137210 */ /* 0x000fcc0007ffe0ff */
[----:B--2---:R-:W2:Y:S02]  /*1e7e0*/  MUFU.RCP R6, R6 ;  /* 0x0000000600067308 */ /* 0x004ea40000001000 */
[----:B--2---:R-:W-:Y:S01]  /*1e7f0*/  IADD3 R7, R6, 0xffffffe, RZ ;  /* 0x0ffffffe06077810 */ /* 0x004fe20007ffe0ff */
[----:B------:R-:W-:-:S05]  /*1e800*/  IMAD.MOV R6, RZ, RZ, -R8 ;  /* 0x000000ffff067224 */ /* 0x000fca00078e0a08 */
[----:B0--3--:R-:W1:Y:S02]  /*1e810*/  F2I.FTZ.U32.TRUNC.NTZ R3, R7 ;  /* 0x0000000700037305 */ /* 0x009e64000021f000 */
[----:B-1----:R-:W-:-:S04]  /*1e820*/  IMAD.MOV R2, RZ, RZ, -R3 ;  /* 0x000000ffff027224 */ /* 0x002fc800078e0a03 */
[----:B------:R-:W-:Y:S02]  /*1e830*/  IMAD R9, R2, R5, RZ ;  /* 0x0000000502097224 */ /* 0x000fe400078e02ff */
[----:B------:R-:W-:-:S04]  /*1e840*/  IMAD.MOV.U32 R2, RZ, RZ, RZ ;  /* 0x000000ffff027224 */ /* 0x000fc800078e00ff */
[----:B------:R-:W-:Y:S01]  /*1e850*/  IMAD.HI.U32 R2, R3, R9, R2 ;  /* 0x0000000903027227 */ /* 0x000fe200078e0002 */
[----:B------:R-:W-:-:S05]  /*1e860*/  IABS R3, R0 ;  /* 0x0000000000037213 */ /* 0x000fca0000000000 */
[----:B------:R-:W-:-:S04]  /*1e870*/  IMAD.HI.U32 R2, R2, R3, RZ ;  /* 0x0000000302027227 */ /* 0x000fc800078e00ff */
[----:B------:R-:W-:Y:S01]  /*1e880*/  IMAD R6, R2, R6, R3 ;  /* 0x0000000602067224 */ /* 0x000fe200078e0203 */
[----:B------:R-:W-:-:S04]  /*1e890*/  LOP3.LUT R3, R0, R17, RZ, 0x3c, !PT ;  /* 0x0000001100037212 */ /* 0x000fc800078e3cff */
[----:B------:R-:W-:Y:S02]  /*1e8a0*/  ISETP.GT.U32.AND P1, PT, R5, R6, PT ;  /* 0x000000060500720c */ /* 0x000fe40003f24070 */
[----:B------:R-:W-:-:S11]  /*1e8b0*/  ISETP.GE.AND P2, PT, R3, RZ, PT ;  /* 0x000000ff0300720c */ /* 0x000fd60003f46270 */
[-C--:B------:R-:W-:Y:S01]  /*1e8c0*/  @!P1 IADD3 R6, R6, -R5.reuse, RZ ;  /* 0x8000000506069210 */ /* 0x080fe20007ffe0ff */
        /* <DEDUP_REMOVED lines=10> */
.L_x_7669:
[----:B------:R-:W-:Y:S01]  /*1e970*/  UMOV UR4, URZ ;  /* 0x0000003f00047c82 */ /* 0x000fe20008000000 */
[----:B------:R-:W-:Y:S01]  /*1e980*/  UMOV UR5, URZ ;  /* 0x0000003f00057c82 */ /* 0x000fe20008000000 */
[----:B------:R-:W-:Y:S01]  /*1e990*/  ULDC UR6, c[0x0][0xc3c] ;  /* 0x00030f0000067ab9 */ /* 0x000fe20000000800 */
[----:B------:R-:W-:Y:S01]  /*1e9a0*/  IMAD.MOV.U32 R16, RZ, RZ, R0 ;  /* 0x000000ffff107224 */ /* 0x000fe200078e0000 */
[----:B------:R-:W-:Y:S01]  /*1e9b0*/  MOV R19, UR6 ;  /* 0x0000000600137c02 */ /* 0x000fe20008000f00 */
[----:B------:R-:W-:Y:S02]  /*1e9c0*/  IMAD.U32 R17, RZ, RZ, UR4 ;  /* 0x00000004ff117e24 */ /* 0x000fe4000f8e00ff */
[----:B------:R-:W-:-:S07]  /*1e9d0*/  IMAD.U32 R18, RZ, RZ, UR5 ;  /* 0x00000005ff127e24 */ /* 0x000fce000f8e00ff */
.L_x_7677:
        /* <DEDUP_REMOVED lines=12> */
.L_x_7666:
[----:B------:R-:W-:Y:S02]  /*1eaa0*/  ULDC UR4, c[0x0][0xc3c] ;  /* 0x00030f0000047ab9 */ /* 0x000fe40000000800 */
[----:B---3--:R-:W-:-:S13]  /*1eab0*/  ISETP.GE.AND P0, PT, R19, UR4, PT ;  /* 0x0000000413007c0c */ /* 0x008fda000bf06270 */
[----:B------:R-:W-:Y:S05]  /*1eac0*/  @!P0 BRA `(.L_x_7678) ;  /* 0xffffff9400088947 */ /* 0x000fea000383ffff */
[----:B------:R-:W-:Y:S05]  /*1ead0*/  BSYNC B7 ;  /* 0x0000000000077941 */ /* 0x000fea0003800000 */
.L_x_7570:
[----:B0-2---:R-:W2:Y:S01]  /*1eae0*/  LDL.LU R0, [R1+0x48] ;  /* 0x0000480001007983 */ /* 0x005ea20000300800 */
[----:B------:R-:W-:Y:S01]  /*1eaf0*/  BSSY B0, `(.L_x_7679) ;  /* 0x000000b000007945 */ /* 0x000fe20003800000 */
[----:B------:R-:W0:Y:S01]  /*1eb00*/  S2R R5, SR_CgaCtaId ;  /* 0x0000000000057919 */ /* 0x000e220000008800 */
        /* <DEDUP_REMOVED lines=9> */
.L_x_7950:
[----:B------:R-:W-:Y:S05]  /*1eba0*/  BSYNC B0 ;  /* 0x0000000000007941 */ /* 0x000fea0003800000 */
.L_x_7679:
[----:B------:R-:W-:-:S03]  /*1ebb0*/  UMOV UR4, 0xffffffff ;  /* 0xffffffff00047882 */ /* 0x000fc60000000000 */
[----:B------:R-:W-:Y:S05]  /*1ebc0*/  BRA.DIV UR4, `(.L_x_7681) ;  /* 0x0000007204707947 */ /* 0x000fea000b800000 */
[----:B0-----:R-:W0:Y:S02]  /*1ebd0*/  S2R R0, SR_TID.X ;  /* 0x0000000000007919 */ /* 0x001e240000002100 */
[----:B0-----:R-:W-:-:S04]  /*1ebe0*/  SHF.R.U32.HI R0, RZ, 0x5, R0 ;  /* 0x00000005ff007819 */ /* 0x001fc80000011600 */
[----:B------:R-:W-:-:S05]  /*1ebf0*/  LOP3.LUT R0, R0, 0x3, RZ, 0xc0, !PT ;  /* 0x0000000300007812 */ /* 0x000fca00078ec0ff */
[----:B------:R0:W1:Y:S02]  /*1ec00*/  SHFL.IDX PT, R14, R0, RZ, 0x1f ;  /* 0x00001fff000e7589 */ /* 0x00006400000e0000 */
.L_x_7953:
[----:B-1----:R-:W-:-:S13]  /*1ec10*/  ISETP.NE.AND P0, PT, R14, RZ, PT ;  /* 0x000000ff0e00720c */ /* 0x002fda0003f05270 */
[----:B------:R-:W-:Y:S05]  /*1ec20*/  @P0 BRA `(.L_x_7397) ;  /* 0x0000000000b00947 */ /* 0x000fea0003800000 */
[----:B------:R-:W-:-:S03]  /*1ec30*/  UMOV UR4, 0xffffffff ;  /* 0xffffffff00047882 */ /* 0x000fc60000000000 */
[----:B------:R-:W-:Y:S05]  /*1ec40*/  BRA.DIV UR4, `(.L_x_7682) ;  /* 0x0000007204847947 */ /* 0x000fea000b800000 */
[----:B------:R-:W-:-:S13]  /*1ec50*/  ELECT P6, URZ, PT ;  /* 0x00000000003f782f */ /* 0x000fda00038c0000 */
.L_x_7956:
[----:B------:R-:W-:Y:S05]  /*1ec60*/  @!P6 BRA `(.L_x_7397) ;  /* 0x0000000000a0e947 */ /* 0x000fea0003800000 */
[----:B0-----:R-:W2:Y:S02]  /*1ec70*/  LDL.LU R0, [R1+0x20] ;  /* 0x0000200001007983 */ /* 0x001ea40000300800 */
[----:B--2---:R-:W-:-:S04]  /*1ec80*/  LOP3.LUT R0, R0, 0x2, RZ, 0xfc, !PT ;  /* 0x0000000200007812 */ /* 0x004fc800078efcff */
[----:B------:R-:W-:-:S13]  /*1ec90*/  ISETP.NE.AND P0, PT, R0, 0x3, PT ;  /* 0x000000030000780c */ /* 0x000fda0003f05270 */
[----:B------:R-:W-:Y:S05]  /*1eca0*/  @!P0 BRA `(.L_x_7683) ;  /* 0x0000000000048947 */ /* 0x000fea0003800000 */
[----:B------:R-:W-:Y:S01]  /*1ecb0*/  BPT.TRAP 0x1 ;  /* 0x000000040000795c */ /* 0x000fe20000300000 */
.L_x_7683:
        /* <DEDUP_REMOVED lines=8> */
.L_x_7957:
[----:B------:R-:W2:Y:S01]  /*1ed40*/  LDL.LU R4, [R1+0x4] ;  /* 0x0000040001047983 */ /* 0x000ea20000300800 */
[----:B------:R-:W-:Y:S02]  /*1ed50*/  SEL R34, R34, RZ, P2 ;  /* 0x000000ff22227207 */ /* 0x000fe40001000000 */
[----:B--2---:R-:W-:Y:S01]  /*1ed60*/  LOP3.LUT R0, R4, R0, RZ, 0x3c, !PT ;  /* 0x0000000004007212 */ /* 0x004fe200078e3cff */
[----:B------:R-:W-:Y:S06]  /*1ed70*/  @!P0 BRA `(.L_x_7685) ;  /* 0x0000000000048947 */ /* 0x000fec0003800000 */
[----:B------:R-:W-:Y:S01]  /*1ed80*/  BPT.TRAP 0x1 ;  /* 0x000000040000795c */ /* 0x000fe20000300000 */
.L_x_7685:
[----:B------:R-:W-:Y:S02]  /*1ed90*/  LEA R5, R34, R5, 0x3 ;  /* 0x0000000522057211 */ /* 0x000fe400078e18ff */
[----:B------:R-:W-:-:S04]  /*1eda0*/  SHF.L.U32 R0, R0, 0x1f, RZ ;  /* 0x0000001f00007819 */ /* 0x000fc800000006ff */
[----:B------:R-:W1:Y:S02]  /*1edb0*/  SYNCS.PHASECHK.TRANS64.TRYWAIT P1, [R5+URZ+0x22840], R0 ;  /* 0x02284000050075a7 */ /* 0x000e64000802017f */
[----:B-1----:R-:W-:Y:S05]  /*1edc0*/  @!P1 BRA `(.L_x_7686) ;  /* 0x0000007000589947 */ /* 0x002fea0003800000 */
.L_x_7958:
[----:B------:R-:W-:Y:S05]  /*1edd0*/  @!P0 BRA `(.L_x_7687) ;  /* 0x0000000000048947 */ /* 0x000fea0003800000 */
[----:B------:R-:W-:Y:S01]  /*1ede0*/  BPT.TRAP 0x1 ;  /* 0x000000040000795c */ /* 0x000fe20000300000 */
.L_x_7687:
[----:B------:R-:W2:Y:S02]  /*1edf0*/  SYNCS.PHASECHK.TRANS64.TRYWAIT P1, [R3+URZ+0x22860], R2 ;  /* 0x02286002030075a7 */ /* 0x000ea4000802017f */
[----:B--2---:R-:W-:Y:S05]  /*1ee00*/  @!P1 BRA `(.L_x_7688) ;  /* 0x00000070005c9947 */ /* 0x004fea0003800000 */
.L_x_7959:
[----:B------:R-:W-:Y:S05]  /*1ee10*/  @!P0 BRA `(.L_x_7689) ;  /* 0x0000000000048947 */ /* 0x000fea0003800000 */
[----:B------:R-:W-:Y:S01]  /*1ee20*/  BPT.TRAP 0x1 ;  /* 0x000000040000795c */ /* 0x000fe20000300000 */
.L_x_7689:
[----:B------:R-:W3:Y:S02]  /*1ee30*/  SYNCS.PHASECHK.TRANS64.TRYWAIT P1, [R5+URZ+0x22860], R0 ;  /* 0x02286000050075a7 */ /* 0x000ee4000802017f */
[----:B---3--:R-:W-:Y:S05]  /*1ee40*/  @!P1 BRA `(.L_x_7690) ;  /* 0x0000007000609947 */ /* 0x008fea0003800000 */
.L_x_7960:
[----:B------:R-:W-:Y:S05]  /*1ee50*/  @!P0 BRA `(.L_x_7691) ;  /* 0x0000000000048947 */ /* 0x000fea0003800000 */
[----:B------:R-:W-:Y:S01]  /*1ee60*/  BPT.TRAP 0x1 ;  /* 0x000000040000795c */ /* 0x000fe20000300000 */
.L_x_7691:
[----:B------:R-:W4:Y:S02]  /*1ee70*/  SYNCS.PHASECHK.TRANS64.TRYWAIT P1, [R3+URZ+0x22880], R2 ;  /* 0x02288002030075a7 */ /* 0x000f24000802017f */
[----:B----4-:R-:W-:Y:S05]  /*1ee80*/  @!P1 BRA `(.L_x_7692) ;  /* 0x0000007000649947 */ /* 0x010fea0003800000 */
.L_x_7961:
[----:B------:R-:W-:Y:S05]  /*1ee90*/  @!P0 BRA `(.L_x_7693) ;  /* 0x0000000000048947 */ /* 0x000fea0003800000 */
[----:B------:R-:W-:Y:S01]  /*1eea0*/  BPT.TRAP 0x1 ;  /* 0x000000040000795c */ /* 0x000fe20000300000 */
.L_x_7693:
[----:B------:R0:W0:Y:S02]  /*1eeb0*/  SYNCS.PHASECHK.TRANS64.TRYWAIT P0, [R5+URZ+0x22880], R0 ;  /* 0x02288000050075a7 */ /* 0x000024000800017f */
[----:B0-----:R-:W-:Y:S05]  /*1eec0*/  @!P0 NANOSLEEP.SYNCS 0x989680 ;  /* 0x009896800000895d */ /* 0x001fea0003900000 */
[----:B------:R-:W0:Y:S02]  /*1eed0*/  @!P0 SYNCS.PHASECHK.TRANS64 P0, [R5+URZ+0x22880], R0 ;  /* 0x02288000050085a7 */ /* 0x000e24000800007f */
[----:B0-----:R-:W-:Y:S05]  /*1eee0*/  @!P0 BRA `(.L_x_7693) ;  /* 0xfffffffc00f08947 */ /* 0x001fea000383ffff */
.L_x_7397:
[----:B------:R-:W-:Y:S05]  /*1eef0*/  BSYNC B8 ;  /* 0x0000000000087941 */ /* 0x000fea0003800000 */
.L_x_7394:
[----:B------:R-:W-:Y:S05]  /*1ef00*/  EXIT ;  /* 0x000000000000794d */ /* 0x000fea0003800000 */
.L_x_7417:
[----:B---3--:R3:W4:Y:S02]  /*1ef10*/  SYNCS.PHASECHK.TRANS64.TRYWAIT P6, [R88+URZ+0x22890], R100 ;  /* 0x02289064580075a7 */ /* 0x00872400080c017f */
[----:B----4-:R-:W-:Y:S05]  /*1ef20*/  @!P6 NANOSLEEP.SYNCS 0x989680 ;  /* 0x009896800000e95d */ /* 0x010fea0003900000 */
[----:B------:R-:W4:Y:S02]  /*1ef30*/  @!P6 SYNCS.PHASECHK.TRANS64 P6, [R88+URZ+0x22890], R100 ;  /* 0x022890645800e5a7 */ /* 0x000f2400080c007f */
[----:B----4-:R-:W-:Y:S05]  /*1ef40*/  @!P6 BRA `(.L_x_7417) ;  /* 0xfffffffc00f0e947 */ /* 0x010fea000383ffff */
[----:B------:R-:W-:Y:S05]  /*1ef50*/  BRA `(.L_x_7694) ;  /* 0xfffffe38008c7947 */ /* 0x000fea000383ffff */
.L_x_7418:
[----:B------:R-:W-:Y:S01]  /*1ef60*/  BSSY B1, `(.L_x_7695) ;  /* 0x0000008000017945 */ /* 0x000fe20003800000 */
[----:B01----:R-:W-:Y:S02]  /*1ef70*/  IMAD.MOV.U32 R13, RZ, RZ, R102 ;  /* 0x000000ffff0d7224 */ /* 0x003fe400078e0066 */
[----:B------:R-:W-:Y:S02]  /*1ef80*/  IMAD.MOV.U32 R12, RZ, RZ, RZ ;  /* 0x000000ffff0c7224 */ /* 0x000fe400078e00ff */
[----:B------:R-:W-:Y:S02]  /*1ef90*/  IMAD.MOV.U32 R11, RZ, RZ, 0x1c1f ;  /* 0x00001c1fff0b7424 */ /* 0x000fe400078e00ff */
[----:B------:R-:W-:-:S07]  /*1efa0*/  IMAD.MOV.U32 R15, RZ, RZ, -0x1 ;  /* 0xffffffffff0f7424 */ /* 0x000fce00078e00ff */
[----:B--23--:R-:W-:Y:S05]  /*1efb0*/  WARPSYNC.COLLECTIVE R15, `(.L_x_7696) ;  /* 0x000000000f087348 */ /* 0x00cfea0003c00000 */
[----:B------:R0:W1:Y:S02]  /*1efc0*/  SHFL.IDX P6, R14, R13, R12, R11 ;  /* 0x0000000c0d0e7389 */ /* 0x00006400000c000b */
[----:B0123--:R-:W-:Y:S01]  /*1efd0*/  ENDCOLLECTIVE ;  /* 0x000000000000791b */ /* 0x00ffe20003800000 */
.L_x_7696:
[----:B------:R-:W-:Y:S05]  /*1efe0*/  BSYNC B1 ;  /* 0x0000000000017941 */ /* 0x000fea0003800000 */
.L_x_7695:
        /* <DEDUP_REMOVED lines=8> */
.L_x_7697:
[----:B------:R-:W-:Y:S05]  /*1f070*/  BRA `(.L_x_7698) ;  /* 0xfffffe3800587947 */ /* 0x000fea000383ffff */
.L_x_7427:
[----:B------:R-:W-:Y:S01]  /*1f080*/  BSSY B1, `(.L_x_7699) ;  /* 0x0000008000017945 */ /* 0x000fe20003800000 */
[----:B01----:R-:W-:Y:S01]  /*1f090*/  MOV R13, R102 ;  /* 0x00000066000d7202 */ /* 0x003fe20000000f00 */
[----:B------:R-:W-:Y:S02]  /*1f0a0*/  IMAD.MOV.U32 R12, RZ, RZ, 0x1 ;  /* 0x00000001ff0c7424 */ /* 0x000fe400078e00ff */
[----:B------:R-:W-:Y:S02]  /*1f0b0*/  IMAD.MOV.U32 R11, RZ, RZ, 0x1c1f ;  /* 0x00001c1fff0b7424 */ /* 0x000fe400078e00ff */
[----:B------:R-:W-:-:S07]  /*1f0c0*/  IMAD.MOV.U32 R15, RZ, RZ, -0x1 ;  /* 0xffffffffff0f7424 */ /* 0x000fce00078e00ff */
[----:B--234-:R-:W-:Y:S05]  /*1f0d0*/  WARPSYNC.COLLECTIVE R15, `(.L_x_7700) ;  /* 0x000000000f087348 */ /* 0x01cfea0003c00000 */
[----:B------:R0:W1:Y:S02]  /*1f0e0*/  SHFL.IDX P6, R14, R13, R12, R11 ;  /* 0x0000000c0d0e7389 */ /* 0x00006400000c000b */
[----:B01234-:R-:W-:Y:S01]  /*1f0f0*/  ENDCOLLECTIVE ;  /* 0x000000000000791b */ /* 0x01ffe20003800000 */
.L_x_7700:
[----:B------:R-:W-:Y:S05]  /*1f100*/  BSYNC B1 ;  /* 0x0000000000017941 */ /* 0x000fea0003800000 */
.L_x_7699:
        /* <DEDUP_REMOVED lines=8> */
.L_x_7701:
[----:B------:R-:W-:Y:S05]  /*1f190*/  BRA `(.L_x_7702) ;  /* 0xfffffe4400d87947 */ /* 0x000fea000383ffff */
.L_x_7436:
[----:B------:R-:W-:Y:S01]  /*1f1a0*/  BSSY B1, `(.L_x_7703) ;  /* 0x0000008000017945 */ /* 0x000fe20003800000 */
[----:B-1----:R-:W-:Y:S01]  /*1f1b0*/  IMAD.MOV.U32 R13, RZ, RZ, R102 ;  /* 0x000000ffff0d7224 */ /* 0x002fe200078e0066 */
[----:B------:R-:W-:Y:S01]  /*1f1c0*/  MOV R12, 0x2 ;  /* 0x00000002000c7802 */ /* 0x000fe20000000f00 */
[----:B0-----:R-:W-:Y:S02]  /*1f1d0*/  IMAD.MOV.U32 R11, RZ, RZ, 0x1c1f ;  /* 0x00001c1fff0b7424 */ /* 0x001fe400078e00ff */
[----:B------:R-:W-:-:S07]  /*1f1e0*/  IMAD.MOV.U32 R15, RZ, RZ, -0x1 ;  /* 0xffffffffff0f7424 */ /* 0x000fce00078e00ff */
[----:B--234-:R-:W-:Y:S05]  /*1f1f0*/  WARPSYNC.COLLECTIVE R15, `(.L_x_7704) ;  /* 0x000000000f087348 */ /* 0x01cfea0003c00000 */
[----:B------:R0:W1:Y:S02]  /*1f200*/  SHFL.IDX P6, R14, R13, R12, R11 ;  /* 0x0000000c0d0e7389 */ /* 0x00006400000c000b */
[----:B01234-:R-:W-:Y:S01]  /*1f210*/  ENDCOLLECTIVE ;  /* 0x000000000000791b */ /* 0x01ffe20003800000 */
.L_x_7704:
[----:B------:R-:W-:Y:S05]  /*1f220*/  BSYNC B1 ;  /* 0x0000000000017941 */ /* 0x000fea0003800000 */
.L_x_7703:
        /* <DEDUP_REMOVED lines=8> */
.L_x_7705:
[----:B------:R-:W-:Y:S05]  /*1f2b0*/  BRA `(.L_x_7706) ;  /* 0xfffffe5400647947 */ /* 0x000fea000383ffff */
.L_x_7446:
[----:B-1----:R1:W2:Y:S02]  /*1f2c0*/  SYNCS.PHASECHK.TRANS64.TRYWAIT P3, [R88+URZ+0x22890], R100 ;  /* 0x02289064580075a7 */ /* 0x0022a4000806017f */
[----:B--2---:R-:W-:Y:S05]  /*1f2d0*/  @!P3 NANOSLEEP.SYNCS 0x989680 ;  /* 0x009896800000b95d */ /* 0x004fea0003900000 */
[----:B------:R-:W2:Y:S02]  /*1f2e0*/  @!P3 SYNCS.PHASECHK.TRANS64 P3, [R88+URZ+0x22890], R100 ;  /* 0x022890645800b5a7 */ /* 0x000ea4000806007f */
[----:B--2---:R-:W-:Y:S05]  /*1f2f0*/  @!P3 BRA `(.L_x_7446) ;  /* 0xfffffffc00f0b947 */ /* 0x004fea000383ffff */
[----:B------:R-:W-:Y:S05]  /*1f300*/  BRA `(.L_x_7707) ;  /* 0xfffffe6800287947 */ /* 0x000fea000383ffff */
.L_x_7447:
[----:B------:R-:W-:Y:S01]  /*1f310*/  BSSY B1, `(.L_x_7708) ;  /* 0x0000008000017945 */ /* 0x000fe20003800000 */
[----:B------:R-:W-:Y:S01]  /*1f320*/  IMAD.MOV.U32 R13, RZ, RZ, R102 ;  /* 0x000000ffff0d7224 */ /* 0x000fe200078e0066 */
[----:B------:R-:W-:Y:S01]  /*1f330*/  MOV R11, 0x1c1f ;  /* 0x00001c1f000b7802 */ /* 0x000fe20000000f00 */
[----:B------:R-:W-:Y:S02]  /*1f340*/  IMAD.MOV.U32 R12, RZ, RZ, RZ ;  /* 0x000000ffff0c7224 */ /* 0x000fe400078e00ff */
[----:B------:R-:W-:-:S07]  /*1f350*/  IMAD.MOV.U32 R15, RZ, RZ, -0x1 ;  /* 0xffffffffff0f7424 */ /* 0x000fce00078e00ff */
[----:B-1----:R-:W-:Y:S05]  /*1f360*/  WARPSYNC.COLLECTIVE R15, `(.L_x_7709) ;  /* 0x000000000f087348 */ /* 0x002fea0003c00000 */
[----:B------:R0:W2:Y:S02]  /*1f370*/  SHFL.IDX P6, R14, R13, R12, R11 ;  /* 0x0000000c0d0e7389 */ /* 0x0000a400000c000b */
[----:B012---:R-:W-:Y:S01]  /*1f380*/  ENDCOLLECTIVE ;  /* 0x000000000000791b */ /* 0x007fe20003800000 */
.L_x_7709:
[----:B------:R-:W-:Y:S05]  /*1f390*/  BSYNC B1 ;  /* 0x0000000000017941 */ /* 0x000fea0003800000 */
.L_x_7708:
        /* <DEDUP_REMOVED lines=8> */
.L_x_7710:
[----:B------:R-:W-:Y:S01]  /*1f420*/  IMAD.MOV.U32 R105, RZ, RZ, R14 ;  /* 0x000000ffff697224 */ /* 0x000fe200078e000e */
[----:B------:R-:W-:Y:S06]  /*1f430*/  BRA `(.L_x_7711) ;  /* 0xfffffe6400f47947 */ /* 0x000fec000383ffff */
.L_x_7452:
        /* <DEDUP_REMOVED lines=8> */
.L_x_7713:
[----:B------:R-:W-:Y:S05]  /*1f4c0*/  BSYNC B1 ;  /* 0x0000000000017941 */ /* 0x000fea0003800000 */
.L_x_7712:
        /* <DEDUP_REMOVED lines=8> */
.L_x_7714:
[----:B------:R-:W-:Y:S05]  /*1f550*/  BRA `(.L_x_7715) ;  /* 0xfffffe7400887947 */ /* 0x000fea000383ffff */
.L_x_7457:
        /* <DEDUP_REMOVED lines=8> */
.L_x_7717:
[----:B------:R-:W-:Y:S05]  /*1f5e0*/  BSYNC B1 ;  /* 0x0000000000017941 */ /* 0x000fea0003800000 */
.L_x_7716:
        /* <DEDUP_REMOVED lines=8> */
.L_x_7718:
[----:B------:R-:W-:Y:S05]  /*1f670*/  BRA `(.L_x_7719) ;  /* 0xfffffe8400347947 */ /* 0x000fea000383ffff */
.L_x_7462:
[----:B0-----:R0:W1:Y:S02]  /*1f680*/  SYNCS.PHASECHK.TRANS64.TRYWAIT P2, [R88+URZ+0x22890], R100 ;  /* 0x02289064580075a7 */ /* 0x001064000804017f */
[----:B-1----:R-:W-:Y:S05]  /*1f690*/  @!P2 NANOSLEEP.SYNCS 0x989680 ;  /* 0x009896800000a95d */ /* 0x002fea0003900000 */
[----:B------:R-:W1:Y:S02]  /*1f6a0*/  @!P2 SYNCS.PHASECHK.TRANS64 P2, [R88+URZ+0x22890], R100 ;  /* 0x022890645800a5a7 */ /* 0x000e64000804007f */
[----:B-1----:R-:W-:Y:S05]  /*1f6b0*/  @!P2 BRA `(.L_x_7462) ;  /* 0xfffffffc00f0a947 */ /* 0x002fea000383ffff */
[----:B------:R-:W-:Y:S05]  /*1f6c0*/  BRA `(.L_x_7720) ;  /* 0xfffffe94001c7947 */ /* 0x000fea000383ffff */
.L_x_7463:
        /* <DEDUP_REMOVED lines=8> */
.L_x_7722:
[----:B------:R-:W-:Y:S05]  /*1f750*/  BSYNC B1 ;  /* 0x0000000000017941 */ /* 0x000fea0003800000 */
.L_x_7721:
        /* <DEDUP_REMOVED lines=8> */
.L_x_7723:
[----:B------:R-:W-:Y:S05]  /*1f7e0*/  BRA `(.L_x_7724) ;  /* 0xfffffe9400407947 */ /* 0x000fea000383ffff */
.L_x_7466:
[----:B------:R-:W-:Y:S01]  /*1f7f0*/  BSSY B1, `(.L_x_7725) ;  /* 0x0000008000017945 */ /* 0x000fe20003800000 */
[----:B------:R-:W-:Y:S01]  /*1f800*/  MOV R13, R9 ;  /* 0x00000009000d7202 */ /* 0x000fe20000000f00 */
[----:B------:R-:W-:Y:S02]  /*1f810*/  IMAD.MOV.U32 R12, RZ, RZ, 0x1 ;  /* 0x00000001ff0c7424 */ /* 0x000fe400078e00ff */
[----:B------:R-:W-:Y:S02]  /*1f820*/  IMAD.MOV.U32 R11, RZ, RZ, 0x1c1f ;  /* 0x00001c1fff0b7424 */ /* 0x000fe400078e00ff */
[----:B----4-:R-:W-:-:S07]  /*1f830*/  IMAD.MOV.U32 R15, RZ, RZ, -0x1 ;  /* 0xffffffffff0f7424 */ /* 0x010fce00078e00ff */
[----:B0123--:R-:W-:Y:S05]  /*1f840*/  WARPSYNC.COLLECTIVE R15, `(.L_x_7726) ;  /* 0x000000000f087348 */ /* 0x00ffea0003c00000 */
[----:B---3--:R3:W4:Y:S02]  /*1f850*/  SHFL.IDX P6, R14, R13, R12, R11 ;  /* 0x0000000c0d0e7389 */ /* 0x00872400000c000b */
[----:B01234-:R-:W-:Y:S01]  /*1f860*/  ENDCOLLECTIVE ;  /* 0x000000000000791b */ /* 0x01ffe20003800000 */
.L_x_7726:
[----:B------:R-:W-:Y:S05]  /*1f870*/  BSYNC B1 ;  /* 0x0000000000017941 */ /* 0x000fea0003800000 */
.L_x_7725:
        /* <DEDUP_REMOVED lines=8> */
.L_x_7727:
[----:B------:R-:W-:Y:S05]  /*1f900*/  BRA `(.L_x_7728) ;  /* 0xfffffe9400407947 */ /* 0x000fea000383ffff */
.L_x_7469:
[----:B------:R-:W-:Y:S01]  /*1f910*/  BSSY B1, `(.L_x_7729) ;  /* 0x0000008000017945 */ /* 0x000fe20003800000 */
[----:B------:R-:W-:Y:S01]  /*1f920*/  IMAD.MOV.U32 R13, RZ, RZ, R9 ;  /* 0x000000ffff0d7224 */ /* 0x000fe200078e0009 */
[----:B------:R-:W-:Y:S01]  /*1f930*/  MOV R12, 0x2 ;  /* 0x00000002000c7802 */ /* 0x000fe20000000f00 */
[----:B------:R-:W-:Y:S02]  /*1f940*/  IMAD.MOV.U32 R11, RZ, RZ, 0x1c1f ;  /* 0x00001c1fff0b7424 */ /* 0x000fe400078e00ff */
[----:B---3--:R-:W-:-:S07]  /*1f950*/  IMAD.MOV.U32 R15, RZ, RZ, -0x1 ;  /* 0xffffffffff0f7424 */ /* 0x008fce00078e00ff */
[----:B012-4-:R-:W-:Y:S05]  /*1f960*/  WARPSYNC.COLLECTIVE R15, `(.L_x_7730) ;  /* 0x000000000f087348 */ /* 0x017fea0003c00000 */
[----:B------:R3:W0:Y:S02]  /*1f970*/  SHFL.IDX P6, R14, R13, R12, R11 ;  /* 0x0000000c0d0e7389 */ /* 0x00062400000c000b */
[----:B01234-:R-:W-:Y:S01]  /*1f980*/  ENDCOLLECTIVE ;  /* 0x000000000000791b */ /* 0x01ffe20003800000 */
.L_x_7730:
[----:B------:R-:W-:Y:S05]  /*1f990*/  BSYNC B1 ;  /* 0x0000000000017941 */ /* 0x000fea0003800000 */
.L_x_7729:
        /* <DEDUP_REMOVED lines=8> */
.L_x_7731:
[----:B------:R-:W-:Y:S05]  /*1fa20*/  BRA `(.L_x_7732) ;  /* 0xfffffe9400447947 */ /* 0x000fea000383ffff */
.L_x_7473:
[----:B0-----:R0:W4:Y:S02]  /*1fa30*/  SYNCS.PHASECHK.TRANS64.TRYWAIT P3, [R88+URZ+0x228b0], R100 ;  /* 0x0228b064580075a7 */ /* 0x001124000806017f */
[----:B----4-:R-:W-:Y:S05]  /*1fa40*/  @!P3 NANOSLEEP.SYNCS 0x989680 ;  /* 0x009896800000b95d */ /* 0x010fea0003900000 */
[----:B------:R-:W4:Y:S02]  /*1fa50*/  @!P3 SYNCS.PHASECHK.TRANS64 P3, [R88+URZ+0x228b0], R100 ;  /* 0x0228b0645800b5a7 */ /* 0x000f24000806007f */
[----:B----4-:R-:W-:Y:S05]  /*1fa60*/  @!P3 BRA `(.L_x_7473) ;  /* 0xfffffffc00f0b947 */ /* 0x010fea000383ffff */
[----:B------:R-:W-:Y:S05]  /*1fa70*/  BRA `(.L_x_7733) ;  /* 0xfffffe9400b87947 */ /* 0x000fea000383ffff */
.L_x_7483:
[----:B------:R-:W-:Y:S01]  /*1fa80*/  BSSY B0, `(.L_x_7734) ;  /* 0x0000008000007945 */ /* 0x000fe20003800000 */
[----:B------:R-:W-:Y:S01]  /*1fa90*/  IMAD.MOV.U32 R13, RZ, RZ, R229 ;  /* 0x000000ffff0d7224 */ /* 0x000fe200078e00e5 */
[----:B------:R-:W-:Y:S01]  /*1faa0*/  MOV R11, 0x1f ;  /* 0x0000001f000b7802 */ /* 0x000fe20000000f00 */
[----:B------:R-:W-:Y:S02]  /*1fab0*/  IMAD.MOV.U32 R12, RZ, RZ, RZ ;  /* 0x000000ffff0c7224 */ /* 0x000fe400078e00ff */
[----:B------:R-:W-:-:S07]  /*1fac0*/  IMAD.MOV.U32 R15, RZ, RZ, -0x1 ;  /* 0xffffffffff0f7424 */ /* 0x000fce00078e00ff */
[----:B-----5:R-:W-:Y:S05]  /*1fad0*/  WARPSYNC.COLLECTIVE R15, `(.L_x_7735) ;  /* 0x000000000f087348 */ /* 0x020fea0003c00000 */
[----:B------:R0:W1:Y:S02]  /*1fae0*/  SHFL.IDX P6, R14, R13, R12, R11 ;  /* 0x0000000c0d0e7389 */ /* 0x00006400000c000b */
[----:B01---5:R-:W-:Y:S01]  /*1faf0*/  ENDCOLLECTIVE ;  /* 0x000000000000791b */ /* 0x023fe20003800000 */
.L_x_7735:
[----:B------:R-:W-:Y:S05]  /*1fb00*/  BSYNC B0 ;  /* 0x0000000000007941 */ /* 0x000fea0003800000 */
.L_x_7734:
[----:B------:R-:W-:Y:S01]  /*1fb10*/  IMAD.MOV.U32 R168, RZ, RZ, R14 ;  /* 0x000000ffffa87224 */ /* 0x000fe200078e000e */
[----:B------:R-:W-:Y:S06]  /*1fb20*/  BRA `(.L_x_7736) ;  /* 0xfffffea0004c7947 */ /* 0x000fec000383ffff */
.L_x_7495:
        /* <DEDUP_REMOVED lines=8> */
.L_x_7738:
[----:B------:R-:W-:Y:S05]  /*1fbb0*/  BSYNC B1 ;  /* 0x0000000000017941 */ /* 0x000fea0003800000 */
.L_x_7737:
        /* <DEDUP_REMOVED lines=8> */
.L_x_7739:
[----:B------:R-:W-:Y:S02]  /*1fc40*/  IMAD.MOV.U32 R13, RZ, RZ, R30 ;  /* 0x000000ffff0d7224 */ /* 0x000fe400078e001e */
[----:B------:R-:W-:-:S07]  /*1fc50*/  IMAD.MOV.U32 R0, RZ, RZ, R14 ;  /* 0x000000ffff007224 */ /* 0x000fce00078e000e */
[----:B------:R-:W-:Y:S05]  /*1fc60*/  WARPSYNC.COLLECTIVE R15, `(.L_x_7740) ;  /* 0x000000000f087348 */ /* 0x000fea0003c00000 */
[----:B------:R0:W1:Y:S02]  /*1fc70*/  SHFL.IDX P6, R14, R13, R12, R11 ;  /* 0x0000000c0d0e7389 */ /* 0x00006400000c000b */
[----:B01----:R-:W-:Y:S01]  /*1fc80*/  ENDCOLLECTIVE ;  /* 0x000000000000791b */ /* 0x003fe20003800000 */
.L_x_7740:
[----:B------:R-:W-:Y:S01]  /*1fc90*/  MOV R13, R28 ;  /* 0x0000001c000d7202 */ /* 0x000fe20000000f00 */
[----:B------:R-:W-:-:S07]  /*1fca0*/  IMAD.MOV.U32 R5, RZ, RZ, R14 ;  /* 0x000000ffff057224 */ /* 0x000fce00078e000e */
[----:B------:R-:W-:Y:S05]  /*1fcb0*/  WARPSYNC.COLLECTIVE R15, `(.L_x_7741) ;  /* 0x000000000f087348 */ /* 0x000fea0003c00000 */
[----:B------:R0:W1:Y:S02]  /*1fcc0*/  SHFL.IDX P6, R14, R13, R12, R11 ;  /* 0x0000000c0d0e7389 */ /* 0x00006400000c000b */
[----:B01----:R-:W-:Y:S01]  /*1fcd0*/  ENDCOLLECTIVE ;  /* 0x000000000000791b */ /* 0x003fe20003800000 */
.L_x_7741:
[----:B------:R-:W-:Y:S05]  /*1fce0*/  BRA `(.L_x_7742) ;  /* 0xfffffea400407947 */ /* 0x000fea000383ffff */
.L_x_7499:
[----:B0-----:R0:W1:Y:S02]  /*1fcf0*/  SYNCS.PHASECHK.TRANS64.TRYWAIT P0, [R18+URZ+0x22800], R41 ;  /* 0x02280029120075a7 */ /* 0x001064000800017f */
[----:B-1----:R-:W-:Y:S05]  /*1fd00*/  @!P0 NANOSLEEP.SYNCS 0x989680 ;  /* 0x009896800000895d */ /* 0x002fea0003900000 */
[----:B------:R-:W1:Y:S02]  /*1fd10*/  @!P0 SYNCS.PHASECHK.TRANS64 P0, [R18+URZ+0x22800], R41 ;  /* 0x02280029120085a7 */ /* 0x000e64000800007f */
[----:B-1----:R-:W-:Y:S05]  /*1fd20*/  @!P0 BRA `(.L_x_7499) ;  /* 0xfffffffc00f08947 */ /* 0x002fea000383ffff */
[----:B------:R-:W-:Y:S05]  /*1fd30*/  BRA `(.L_x_7743) ;  /* 0xfffffea800987947 */ /* 0x000fea000383ffff */
.L_x_7507:
        /* <DEDUP_REMOVED lines=8> */
.L_x_7745:
[----:B------:R-:W-:Y:S05]  /*1fdc0*/  BSYNC B1 ;  /* 0x0000000000017941 */ /* 0x000fea0003800000 */
.L_x_7744:
        /* <DEDUP_REMOVED lines=8> */
.L_x_7746:
[----:B------:R-:W-:Y:S01]  /*1fe50*/  IMAD.MOV.U32 R13, RZ, RZ, R30 ;  /* 0x000000ffff0d7224 */ /* 0x000fe200078e001e */
[----:B------:R-:W-:-:S07]  /*1fe60*/  MOV R5, R14 ;  /* 0x0000000e00057202 */ /* 0x000fce0000000f00 */
[----:B------:R-:W-:Y:S05]  /*1fe70*/  WARPSYNC.COLLECTIVE R15, `(.L_x_7747) ;  /* 0x000000000f087348 */ /* 0x000fea0003c00000 */
[----:B------:R0:W1:Y:S02]  /*1fe80*/  SHFL.IDX P6, R14, R13, R12, R11 ;  /* 0x0000000c0d0e7389 */ /* 0x00006400000c000b */
[----:B01----:R-:W-:Y:S01]  /*1fe90*/  ENDCOLLECTIVE ;  /* 0x000000000000791b */ /* 0x003fe20003800000 */
.L_x_7747:
[----:B------:R-:W-:Y:S02]  /*1fea0*/  IMAD.MOV.U32 R13, RZ, RZ, R28 ;  /* 0x000000ffff0d7224 */ /* 0x000fe400078e001c */
[----:B------:R-:W-:-:S07]  /*1feb0*/  IMAD.MOV.U32 R7, RZ, RZ, R14 ;  /* 0x000000ffff077224 */ /* 0x000fce00078e000e */
[----:B------:R-:W-:Y:S05]  /*1fec0*/  WARPSYNC.COLLECTIVE R15, `(.L_x_7748) ;  /* 0x000000000f087348 */ /* 0x000fea0003c00000 */
[----:B------:R0:W1:Y:S02]  /*1fed0*/  SHFL.IDX P6, R14, R13, R12, R11 ;  /* 0x0000000c0d0e7389 */ /* 0x00006400000c000b */
[----:B01----:R-:W-:Y:S01]  /*1fee0*/  ENDCOLLECTIVE ;  /* 0x000000000000791b */ /* 0x003fe20003800000 */
.L_x_7748:
[----:B------:R-:W-:Y:S01]  /*1fef0*/  IMAD.MOV.U32 R21, RZ, RZ, R14 ;  /* 0x000000ffff157224 */ /* 0x000fe200078e000e */
[----:B------:R-:W-:Y:S06]  /*1ff00*/  BRA `(.L_x_7749) ;  /* 0xfffffec000647947 */ /* 0x000fec000383ffff */
.L_x_7511:
[----:B0-----:R0:W1:Y:S02]  /*1ff10*/  SYNCS.PHASECHK.TRANS64.TRYWAIT P1, [R18+URZ+0x22800], R37 ;  /* 0x02280025120075a7 */ /* 0x001064000802017f */
[----:B-1----:R-:W-:Y:S05]  /*1ff20*/  @!P1 NANOSLEEP.SYNCS 0x989680 ;  /* 0x009896800000995d */ /* 0x002fea0003900000 */
[----:B------:R-:W1:Y:S02]  /*1ff30*/  @!P1 SYNCS.PHASECHK.TRANS64 P1, [R18+URZ+0x22800], R37 ;  /* 0x02280025120095a7 */ /* 0x000e64000802007f */
[----:B-1----:R-:W-:Y:S05]  /*1ff40*/  @!P1 BRA `(.L_x_7511) ;  /* 0xfffffffc00f09947 */ /* 0x002fea000383ffff */
[----:B------:R-:W-:Y:S05]  /*1ff50*/  BRA `(.L_x_7750) ;  /* 0xfffffec400807947 */ /* 0x000fea000383ffff */
.L_x_7517:
[----:B--2---:R2:W3:Y:S02]  /*1ff60*/  SYNCS.PHASECHK.TRANS64.TRYWAIT P1, [R3+URZ+0x22830], R4 ;  /* 0x02283004030075a7 */ /* 0x0044e4000802017f */
[----:B---3--:R-:W-:Y:S05]  /*1ff70*/  @!P1 NANOSLEEP.SYNCS 0x989680 ;  /* 0x009896800000995d */ /* 0x008fea0003900000 */
[----:B------:R-:W3:Y:S02]  /*1ff80*/  @!P1 SYNCS.PHASECHK.TRANS64 P1, [R3+URZ+0x22830], R4 ;  /* 0x02283004030095a7 */ /* 0x000ee4000802007f */
[----:B---3--:R-:W-:Y:S05]  /*1ff90*/  @!P1 BRA `(.L_x_7517) ;  /* 0xfffffffc00f09947 */ /* 0x008fea000383ffff */
[----:B------:R-:W-:Y:S05]  /*1ffa0*/  BRA `(.L_x_7516) ;  /* 0xfffffedc00f47947 */ /* 0x000fea000383ffff */
.L_x_7524:
[----:B-1----:R1:W2:Y:S02]  /*1ffb0*/  SYNCS.PHASECHK.TRANS64.TRYWAIT P2, [R13+URZ+0x22830], R12 ;  /* 0x0228300c0d0075a7 */ /* 0x0022a4000804017f */
[----:B--2---:R-:W-:Y:S05]  /*1ffc0*/  @!P2 NANOSLEEP.SYNCS 0x989680 ;  /* 0x009896800000a95d */ /* 0x004fea0003900000 */
[----:B------:R-:W2:Y:S02]  /*1ffd0*/  @!P2 SYNCS.PHASECHK.TRANS64 P2, [R13+URZ+0x22830], R12 ;  /* 0x0228300c0d00a5a7 */ /* 0x000ea4000804007f */
[----:B--2---:R-:W-:Y:S05]  /*1ffe0*/  @!P2 BRA `(.L_x_7524) ;  /* 0xfffffffc00f0a947 */ /* 0x004fea000383ffff */
[----:B------:R-:W-:Y:S05]  /*1fff0*/  BRA `(.L_x_7523) ;  /* 0xffffff1000ac7947 */ /* 0x000fea000383ffff */
.L_x_7528:
[----:B-1----:R1:W2:Y:S02]  /*20000*/  SYNCS.PHASECHK.TRANS64.TRYWAIT P1, [R13+URZ+0x22850], R12 ;  /* 0x0228500c0d0075a7 */ /* 0x0022a4000802017f */
[----:B--2---:R-:W-:Y:S05]  /*20010*/  @!P1 NANOSLEEP.SYNCS 0x989680 ;  /* 0x009896800000995d */ /* 0x004fea0003900000 */
[----:B------:R-:W2:Y:S02]  /*20020*/  @!P1 SYNCS.PHASECHK.TRANS64 P1, [R13+URZ+0x22850], R12 ;  /* 0x0228500c0d0095a7 */ /* 0x000ea4000802007f */
[----:B--2---:R-:W-:Y:S05]  /*20030*/  @!P1 BRA `(.L_x_7528) ;  /* 0xfffffffc00f09947 */ /* 0x004fea000383ffff */
[----:B------:R-:W-:Y:S05]  /*20040*/  BRA `(.L_x_7525) ;  /* 0xffffff1c00d47947 */ /* 0x000fea000383ffff */
.L_x_7535:
[----:B-1----:R1:W2:Y:S02]  /*20050*/  SYNCS.PHASECHK.TRANS64.TRYWAIT P1, [R11+URZ+0x22850], R0 ;  /* 0x022850000b0075a7 */ /* 0x0022a4000802017f */
[----:B--2---:R-:W-:Y:S05]  /*20060*/  @!P1 NANOSLEEP.SYNCS 0x989680 ;  /* 0x009896800000995d */ /* 0x004fea0003900000 */
[----:B------:R-:W2:Y:S02]  /*20070*/  @!P1 SYNCS.PHASECHK.TRANS64 P1, [R11+URZ+0x22850], R0 ;  /* 0x022850000b0095a7 */ /* 0x000ea4000802007f */
[----:B--2---:R-:W-:Y:S05]  /*20080*/  @!P1 BRA `(.L_x_7535) ;  /* 0xfffffffc00f09947 */ /* 0x004fea000383ffff */
[----:B------:R-:W-:Y:S05]  /*20090*/  BRA `(.L_x_7534) ;  /* 0xffffff3c00e07947 */ /* 0x000fea000383ffff */
.L_x_7539:
[----:B------:R-:W-:Y:S01]  /*200a0*/  MOV R12, R0 ;  /* 0x00000000000c7202 */ /* 0x000fe20000000f00 */
[----:B------:R-:W-:Y:S01]  /*200b0*/  IMAD.MOV.U32 R11, RZ, RZ, 0x1c1f ;  /* 0x00001c1fff0b7424 */ /* 0x000fe200078e00ff */
[----:B------:R-:W-:Y:S01]  /*200c0*/  SEL R5, R97, R96, P0 ;  /* 0x0000006061057207 */ /* 0x000fe20000000000 */
[----:B------:R-:W-:Y:S01]  /*200d0*/  IMAD.MOV.U32 R15, RZ, RZ, -0x1 ;  /* 0xffffffffff0f7424 */ /* 0x000fe200078e00ff */
[----:B------:R-:W-:Y:S02]  /*200e0*/  SEL R7, R96, R97, P0 ;  /* 0x0000006160077207 */ /* 0x000fe40000000000 */
[----:B------:R-:W-:-:S07]  /*200f0*/  SEL R9, R93, R92, P0 ;  /* 0x0000005c5d097207 */ /* 0x000fce0000000000 */
[----:B-1----:R-:W-:Y:S05]  /*20100*/  WARPSYNC.COLLECTIVE R15, `(.L_x_7751) ;  /* 0x000000000f087348 */ /* 0x002fea0003c00000 */
[----:B------:R0:W2:Y:S02]  /*20110*/  SHFL.IDX P6, R14, R13, R12, R11 ;  /* 0x0000000c0d0e7389 */ /* 0x0000a400000c000b */
[----:B012---:R-:W-:Y:S01]  /*20120*/  ENDCOLLECTIVE ;  /* 0x000000000000791b */ /* 0x007fe20003800000 */
.L_x_7751:
        /* <DEDUP_REMOVED lines=18> */
.L_x_7752:
        /* <DEDUP_REMOVED lines=19> */
.L_x_7753:
        /* <DEDUP_REMOVED lines=10> */
.L_x_7754:
[----:B------:R-:W-:Y:S02]  /*20420*/  IMAD.MOV.U32 R13, RZ, RZ, R9 ;  /* 0x000000ffff0d7224 */ /* 0x000fe400078e0009 */
[----:B------:R-:W-:Y:S02]  /*20430*/  IMAD.MOV.U32 R12, RZ, RZ, R0 ;  /* 0x000000ffff0c7224 */ /* 0x000fe400078e0000 */
[----:B------:R-:W-:-:S07]  /*20440*/  IMAD.MOV.U32 R7, RZ, RZ, R14 ;  /* 0x000000ffff077224 */ /* 0x000fce00078e000e */
[----:B------:R-:W-:Y:S05]  /*20450*/  WARPSYNC.COLLECTIVE R15, `(.L_x_7755) ;  /* 0x000000000f087348 */ /* 0x000fea0003c00000 */
[----:B------:R0:W1:Y:S02]  /*20460*/  SHFL.IDX P6, R14, R13, R12, R11 ;  /* 0x0000000c0d0e7389 */ /* 0x00006400000c000b */
[----:B01----:R-:W-:Y:S01]  /*20470*/  ENDCOLLECTIVE ;  /* 0x000000000000791b */ /* 0x003fe20003800000 */
.L_x_7755:
        /* <DEDUP_REMOVED lines=8> */
.L_x_7756:
[----:B------:R-:W-:Y:S01]  /*20500*/  IMAD.MOV.U32 R13, RZ, RZ, R25 ;  /* 0x000000ffff0d7224 */ /* 0x000fe200078e0019 */
[----:B------:R-:W-:Y:S01]  /*20510*/  MOV R12, R0 ;  /* 0x00000000000c7202 */ /* 0x000fe20000000f00 */
[----:B------:R-:W-:-:S07]  /*20520*/  IMAD.MOV.U32 R21, RZ, RZ, R14 ;  /* 0x000000ffff157224 */ /* 0x000fce00078e000e */
[----:B------:R-:W-:Y:S05]  /*20530*/  WARPSYNC.COLLECTIVE R15, `(.L_x_7757) ;  /* 0x000000000f087348 */ /* 0x000fea0003c00000 */
[----:B------:R0:W1:Y:S02]  /*20540*/  SHFL.IDX P6, R14, R13, R12, R11 ;  /* 0x0000000c0d0e7389 */ /* 0x00006400000c000b */
[----:B01----:R-:W-:Y:S01]  /*20550*/  ENDCOLLECTIVE ;  /* 0x000000000000791b */ /* 0x003fe20003800000 */
.L_x_7757:
        /* <DEDUP_REMOVED lines=8> */
.L_x_7758:
[----:B------:R-:W-:Y:S01]  /*205e0*/  MOV R13, R29 ;  /* 0x0000001d000d7202 */ /* 0x000fe20000000f00 */
[----:B------:R-:W-:Y:S02]  /*205f0*/  IMAD.MOV.U32 R12, RZ, RZ, R0 ;  /* 0x000000ffff0c7224 */ /* 0x000fe400078e0000 */
[----:B------:R-:W-:-:S07]  /*20600*/  IMAD.MOV.U32 R27, RZ, RZ, R14 ;  /* 0x000000ffff1b7224 */ /* 0x000fce00078e000e */
[----:B------:R-:W-:Y:S05]  /*20610*/  WARPSYNC.COLLECTIVE R15, `(.L_x_7759) ;  /* 0x000000000f087348 */ /* 0x000fea0003c00000 */
[----:B------:R0:W1:Y:S02]  /*20620*/  SHFL.IDX P6, R14, R13, R12, R11 ;  /* 0x0000000c0d0e7389 */ /* 0x00006400000c000b */
[----:B01----:R-:W-:Y:S01]  /*20630*/  ENDCOLLECTIVE ;  /* 0x000000000000791b */ /* 0x003fe20003800000 */
.L_x_7759:
        /* <DEDUP_REMOVED lines=8> */
.L_x_7760:
[----:B------:R-:W-:Y:S02]  /*206c0*/  IMAD.MOV.U32 R13, RZ, RZ, R33 ;  /* 0x000000ffff0d7224 */ /* 0x000fe400078e0021 */
[----:B------:R-:W-:Y:S01]  /*206d0*/  IMAD.MOV.U32 R12, RZ, RZ, R0 ;  /* 0x000000ffff0c7224 */ /* 0x000fe200078e0000 */
[----:B------:R-:W-:-:S07]  /*206e0*/  MOV R31, R14 ;  /* 0x0000000e001f7202 */ /* 0x000fce0000000f00 */
[----:B------:R-:W-:Y:S05]  /*206f0*/  WARPSYNC.COLLECTIVE R15, `(.L_x_7761) ;  /* 0x000000000f087348 */ /* 0x000fea0003c00000 */
[----:B------:R0:W1:Y:S02]  /*20700*/  SHFL.IDX P6, R14, R13, R12, R11 ;  /* 0x0000000c0d0e7389 */ /* 0x00006400000c000b */
[----:B01----:R-:W-:Y:S01]  /*20710*/  ENDCOLLECTIVE ;  /* 0x000000000000791b */ /* 0x003fe20003800000 */
.L_x_7761:
        /* <DEDUP_REMOVED lines=8> */
.L_x_7762:
[----:B------:R-:W-:Y:S02]  /*207a0*/  IMAD.MOV.U32 R13, RZ, RZ, R37 ;  /* 0x000000ffff0d7224 */ /* 0x000fe400078e0025 */
[----:B------:R-:W-:Y:S02]  /*207b0*/  IMAD.MOV.U32 R12, RZ, RZ, R0 ;  /* 0x000000ffff0c7224 */ /* 0x000fe400078e0000 */
[----:B------:R-:W-:-:S07]  /*207c0*/  IMAD.MOV.U32 R35, RZ, RZ, R14 ;  /* 0x000000ffff237224 */ /* 0x000fce00078e000e */
[----:B------:R-:W-:Y:S05]  /*207d0*/  WARPSYNC.COLLECTIVE R15, `(.L_x_7763) ;  /* 0x000000000f087348 */ /* 0x000fea0003c00000 */
[----:B------:R0:W1:Y:S02]  /*207e0*/  SHFL.IDX P6, R14, R13, R12, R11 ;  /* 0x0000000c0d0e7389 */ /* 0x00006400000c000b */
[----:B01----:R-:W-:Y:S01]  /*207f0*/  ENDCOLLECTIVE ;  /* 0x000000000000791b */ /* 0x003fe20003800000 */
.L_x_7763:
        /* <DEDUP_REMOVED lines=8> */
.L_x_7764:
[----:B------:R-:W-:Y:S02]  /*20880*/  IMAD.MOV.U32 R13, RZ, RZ, R41 ;  /* 0x000000ffff0d7224 */ /* 0x000fe400078e0029 */
[----:B------:R-:W-:Y:S02]  /*20890*/  IMAD.MOV.U32 R12, RZ, RZ, R0 ;  /* 0x000000ffff0c7224 */ /* 0x000fe400078e0000 */
[----:B------:R-:W-:-:S07]  /*208a0*/  IMAD.MOV.U32 R20, RZ, RZ, R14 ;  /* 0x000000ffff147224 */ /* 0x000fce00078e000e */
[----:B------:R-:W-:Y:S05]  /*208b0*/  WARPSYNC.COLLECTIVE R15, `(.L_x_7765) ;  /* 0x000000000f087348 */ /* 0x000fea0003c00000 */
[----:B------:R0:W1:Y:S02]  /*208c0*/  SHFL.IDX P6, R14, R13, R12, R11 ;  /* 0x0000000c0d0e7389 */ /* 0x00006400000c000b */
[----:B01----:R-:W-:Y:S01]  /*208d0*/  ENDCOLLECTIVE ;  /* 0x000000000000791b */ /* 0x003fe20003800000 */
.L_x_7765:
[----:B------:R-:W-:Y:S02]  /*208e0*/  IMAD.MOV.U32 R13, RZ, RZ, R43 ;  /* 0x000000ffff0d7224 */ /* 0x000fe400078e002b */
[----:B------:R-:W-:Y:S01]  /*208f0*/  IMAD.MOV.U32 R12, RZ, RZ, R2 ;  /* 0x000000ffff0c7224 */ /* 0x000fe200078e0002 */
[----:B------:R-:W-:-:S07]  /*20900*/  MOV R42, R14 ;  /* 0x0000000e002a7202 */ /* 0x000fce0000000f00 */
[----:B------:R-:W-:Y:S05]  /*20910*/  WARPSYNC.COLLECTIVE R15, `(.L_x_7766) ;  /* 0x000000000f087348 */ /* 0x000fea0003c00000 */
[----:B------:R0:W1:Y:S02]  /*20920*/  SHFL.IDX P6, R14, R13, R12, R11 ;  /* 0x0000000c0d0e7389 */ /* 0x00006400000c000b */
[----:B01----:R-:W-:Y:S01]  /*20930*/  ENDCOLLECTIVE ;  /* 0x000000000000791b */ /* 0x003fe20003800000 */
.L_x_7766:
[----:B------:R-:W-:Y:S01]  /*20940*/  IMAD.MOV.U32 R13, RZ, RZ, R45 ;  /* 0x000000ffff0d7224 */ /* 0x000fe200078e002d */
[----:B------:R-:W-:Y:S01]  /*20950*/  MOV R12, R0 ;  /* 0x00000000000c7202 */ /* 0x000fe20000000f00 */
[----:B------:R-:W-:-:S07]  /*20960*/  IMAD.MOV.U32 R43, RZ, RZ, R14 ;  /* 0x000000ffff2b7224 */ /* 0x000fce00078e000e */
[----:B------:R-:W-:Y:S05]  /*20970*/  WARPSYNC.COLLECTIVE R15, `(.L_x_7767) ;  /* 0x000000000f087348 */ /* 0x000fea0003c00000 */
[----:B------:R0:W1:Y:S02]  /*20980*/  SHFL.IDX P6, R14, R13, R12, R11 ;  /* 0x0000000c0d0e7389 */ /* 0x00006400000c000b */
[----:B01----:R-:W-:Y:S01]  /*20990*/  ENDCOLLECTIVE ;  /* 0x000000000000791b */ /* 0x003fe20003800000 */
.L_x_7767:
[----:B------:R-:W-:Y:S02]  /*209a0*/  SEL R40, R42, R43, P0 ;  /* 0x0000002b2a287207 */ /* 0x000fe40000000000 */
[----:B------:R-:W-:Y:S01]  /*209b0*/  SEL R42, R43, R42, P0 ;  /* 0x0000002a2b2a7207 */ /* 0x000fe20000000000 */
[----:B------:R-:W-:Y:S02]  /*209c0*/  IMAD.MOV.U32 R13, RZ, RZ, R47 ;  /* 0x000000ffff0d7224 */ /* 0x000fe400078e002f */
[----:B------:R-:W-:Y:S02]  /*209d0*/  IMAD.MOV.U32 R12, RZ, RZ, R2 ;  /* 0x000000ffff0c7224 */ /* 0x000fe400078e0002 */
[----:B------:R-:W-:Y:S02]  /*209e0*/  IMAD.MOV.U32 R47, RZ, RZ, RZ ;  /* 0x000000ffff2f7224 */ /* 0x000fe400078e00ff */
[----:B------:R-:W-:-:S07]  /*209f0*/  IMAD.MOV.U32 R45, RZ, RZ, R14 ;  /* 0x000000ffff2d7224 */ /* 0x000fce00078e000e */
[----:B------:R-:W-:Y:S05]  /*20a00*/  WARPSYNC.COLLECTIVE R15, `(.L_x_7768) ;  /* 0x000000000f087348 */ /* 0x000fea0003c00000 */
[----:B------:R0:W1:Y:S02]  /*20a10*/  SHFL.IDX P6, R14, R13, R12, R11 ;  /* 0x0000000c0d0e7389 */ /* 0x00006400000c000b */
[----:B01----:R-:W-:Y:S01]  /*20a20*/  ENDCOLLECTIVE ;  /* 0x000000000000791b */ /* 0x003fe20003800000 */
.L_x_7768:
[----:B------:R-:W-:Y:S01]  /*20a30*/  MOV R13, R49 ;  /* 0x00000031000d7202 */ /* 0x000fe20000000f00 */
[----:B------:R-:W-:Y:S02]  /*20a40*/  IMAD.MOV.U32 R12, RZ, RZ, R0 ;  /* 0x000000ffff0c7224 */ /* 0x000fe400078e0000 */
[----:B------:R-:W-:-:S07]  /*20a50*/  IMAD.MOV.U32 R44, RZ, RZ, R14 ;  /* 0x000000ffff2c7224 */ /* 0x000fce00078e000e */
[----:B------:R-:W-:Y:S05]  /*20a60*/  WARPSYNC.COLLECTIVE R15, `(.L_x_7769) ;  /* 0x000000000f087348 */ /* 0x000fea0003c00000 */
[----:B------:R0:W1:Y:S02]  /*20a70*/  SHFL.IDX P6, R14, R13, R12, R11 ;  /* 0x0000000c0d0e7389 */ /* 0x00006400000c000b */
[----:B01----:R-:W-:Y:S01]  /*20a80*/  ENDCOLLECTIVE ;  /* 0x000000000000791b */ /* 0x003fe20003800000 */
.L_x_7769:
        /* <DEDUP_REMOVED lines=8> */
.L_x_7770:
[----:B------:R-:W-:Y:S02]  /*20b10*/  IMAD.MOV.U32 R13, RZ, RZ, R53 ;  /* 0x000000ffff0d7224 */ /* 0x000fe400078e0035 */
[----:B------:R-:W-:Y:S01]  /*20b20*/  IMAD.MOV.U32 R12, RZ, RZ, R0 ;  /* 0x000000ffff0c7224 */ /* 0x000fe200078e0000 */
[----:B------:R-:W-:-:S07]  /*20b30*/  MOV R46, R14 ;  /* 0x0000000e002e7202 */ /* 0x000fce0000000f00 */
[----:B------:R-:W-:Y:S05]  /*20b40*/  WARPSYNC.COLLECTIVE R15, `(.L_x_7771) ;  /* 0x000000000f087348 */ /* 0x000fea0003c00000 */
[----:B------:R0:W1:Y:S02]  /*20b50*/  SHFL.IDX P6, R14, R13, R12, R11 ;  /* 0x0000000c0d0e7389 */ /* 0x00006400000c000b */
[----:B01----:R-:W-:Y:S01]  /*20b60*/  ENDCOLLECTIVE ;  /* 0x000000000000791b */ /* 0x003fe20003800000 */
.L_x_7771:
[----:B------:R-:W-:Y:S01]  /*20b70*/  SEL R9, R49, R46, P0 ;  /* 0x0000002e31097207 */ /* 0x000fe20000000000 */
[----:B------:R-:W-:Y:S01]  /*20b80*/  IMAD.MOV.U32 R13, RZ, RZ, R57 ;  /* 0x000000ffff0d7224 */ /* 0x000fe200078e0039 */
[----:B------:R-:W-:Y:S01]  /*20b90*/  MOV R12, R2 ;  /* 0x00000002000c7202 */ /* 0x000fe20000000f00 */
[----:B------:R-:W-:-:S07]  /*20ba0*/  IMAD.MOV.U32 R53, RZ, RZ, R14 ;  /* 0x000000ffff357224 */ /* 0x000fce00078e000e */
[----:B------:R-:W-:Y:S05]  /*20bb0*/  WARPSYNC.COLLECTIVE R15, `(.L_x_7772) ;  /* 0x000000000f087348 */ /* 0x000fea0003c00000 */
[----:B------:R0:W1:Y:S02]  /*20bc0*/  SHFL.IDX P6, R14, R13, R12, R11 ;  /* 0x0000000c0d0e7389 */ /* 0x00006400000c000b */
[----:B01----:R-:W-:Y:S01]  /*20bd0*/  ENDCOLLECTIVE ;  /* 0x000000000000791b */ /* 0x003fe20003800000 */
.L_x_7772:
[----:B------:R-:W-:Y:S02]  /*20be0*/  IMAD.MOV.U32 R13, RZ, RZ, R59 ;  /* 0x000000ffff0d7224 */ /* 0x000fe400078e003b */
[----:B------:R-:W-:Y:S02]  /*20bf0*/  IMAD.MOV.U32 R12, RZ, RZ, R0 ;  /* 0x000000ffff0c7224 */ /* 0x000fe400078e0000 */
[----:B------:R-:W-:-:S07]  /*20c00*/  IMAD.MOV.U32 R48, RZ, RZ, R14 ;  /* 0x000000ffff307224 */ /* 0x000fce00078e000e */
[----:B------:R-:W-:Y:S05]  /*20c10*/  WARPSYNC.COLLECTIVE R15, `(.L_x_7773) ;  /* 0x000000000f087348 */ /* 0x000fea0003c00000 */
[----:B------:R0:W1:Y:S02]  /*20c20*/  SHFL.IDX P6, R14, R13, R12, R11 ;  /* 0x0000000c0d0e7389 */ /* 0x00006400000c000b */
[----:B01----:R-:W-:Y:S01]  /*20c30*/  ENDCOLLECTIVE ;  /* 0x000000000000791b */ /* 0x003fe20003800000 */
.L_x_7773:
        /* <DEDUP_REMOVED lines=8> */
.L_x_7774:
[----:B------:R-:W-:Y:S02]  /*20cc0*/  IMAD.MOV.U32 R13, RZ, RZ, R63 ;  /* 0x000000ffff0d7224 */ /* 0x000fe400078e003f */
[----:B------:R-:W-:Y:S02]  /*20cd0*/  IMAD.MOV.U32 R12, RZ, RZ, R0 ;  /* 0x000000ffff0c7224 */ /* 0x000fe400078e0000 */
[----:B------:R-:W-:-:S07]  /*20ce0*/  IMAD.MOV.U32 R50, RZ, RZ, R14 ;  /* 0x000000ffff327224 */ /* 0x000fce00078e000e */
[----:B------:R-:W-:Y:S05]  /*20cf0*/  WARPSYNC.COLLECTIVE R15, `(.L_x_7775) ;  /* 0x000000000f087348 */ /* 0x000fea0003c00000 */
[----:B------:R0:W1:Y:S02]  /*20d00*/  SHFL.IDX P6, R14, R13, R12, R11 ;  /* 0x0000000c0d0e7389 */ /* 0x00006400000c000b */
[----:B01----:R-:W-:Y:S01]  /*20d10*/  ENDCOLLECTIVE ;  /* 0x000000000000791b */ /* 0x003fe20003800000 */
.L_x_7775:
        /* <DEDUP_REMOVED lines=8> */
.L_x_7776:
[----:B------:R-:W-:Y:S01]  /*20da0*/  IMAD.MOV.U32 R13, RZ, RZ, R67 ;  /* 0x000000ffff0d7224 */ /* 0x000fe200078e0043 */
[----:B------:R-:W-:Y:S01]  /*20db0*/  MOV R12, R0 ;  /* 0x00000000000c7202 */ /* 0x000fe20000000f00 */
[----:B------:R-:W-:-:S07]  /*20dc0*/  IMAD.MOV.U32 R52, RZ, RZ, R14 ;  /* 0x000000ffff347224 */ /* 0x000fce00078e000e */
[----:B------:R-:W-:Y:S05]  /*20dd0*/  WARPSYNC.COLLECTIVE R15, `(.L_x_7777) ;  /* 0x000000000f087348 */ /* 0x000fea0003c00000 */
[----:B------:R0:W1:Y:S02]  /*20de0*/  SHFL.IDX P6, R14, R13, R12, R11 ;  /* 0x0000000c0d0e7389 */ /* 0x00006400000c000b */
[----:B01----:R-:W-:Y:S01]  /*20df0*/  ENDCOLLECTIVE ;  /* 0x000000000000791b */ /* 0x003fe20003800000 */
.L_x_7777:
        /* <DEDUP_REMOVED lines=8> */
.L_x_7778:
[----:B------:R-:W-:Y:S01]  /*20e80*/  MOV R13, R71 ;  /* 0x00000047000d7202 */ /* 0x000fe20000000f00 */
[----:B------:R-:W-:Y:S02]  /*20e90*/  IMAD.MOV.U32 R12, RZ, RZ, R0 ;  /* 0x000000ffff0c7224 */ /* 0x000fe400078e0000 */
[----:B------:R-:W-:-:S07]  /*20ea0*/  IMAD.MOV.U32 R56, RZ, RZ, R14 ;  /* 0x000000ffff387224 */ /* 0x000fce00078e000e */
[----:B------:R-:W-:Y:S05]  /*20eb0*/  WARPSYNC.COLLECTIVE R15, `(.L_x_7779) ;  /* 0x000000000f087348 */ /* 0x000fea0003c00000 */
[----:B------:R0:W1:Y:S02]  /*20ec0*/  SHFL.IDX P6, R14, R13, R12, R11 ;  /* 0x0000000c0d0e7389 */ /* 0x00006400000c000b */
[----:B01----:R-:W-:Y:S01]  /*20ed0*/  ENDCOLLECTIVE ;  /* 0x000000000000791b */ /* 0x003fe20003800000 */
.L_x_7779:
[----:B------:R-:W-:Y:S01]  /*20ee0*/  SEL R39, R56, R67, P0 ;  /* 0x0000004338277207 */ /* 0x000fe20000000000 */
[----:B------:R-:W-:Y:S02]  /*20ef0*/  IMAD.MOV.U32 R13, RZ, RZ, R73 ;  /* 0x000000ffff0d7224 */ /* 0x000fe400078e0049 */
[----:B------:R-:W-:Y:S02]  /*20f00*/  IMAD.MOV.U32 R12, RZ, RZ, R2 ;  /* 0x000000ffff0c7224 */ /* 0x000fe400078e0002 */
[----:B------:R-:W-:-:S07]  /*20f10*/  IMAD.MOV.U32 R71, RZ, RZ, R14 ;  /* 0x000000ffff477224 */ /* 0x000fce00078e000e */
[----:B------:R-:W-:Y:S05]  /*20f20*/  WARPSYNC.COLLECTIVE R15, `(.L_x_7780) ;  /* 0x000000000f087348 */ /* 0x000fea0003c00000 */
[----:B------:R0:W1:Y:S02]  /*20f30*/  SHFL.IDX P6, R14, R13, R12, R11 ;  /* 0x0000000c0d0e7389 */ /* 0x00006400000c000b */
[----:B01----:R-:W-:Y:S01]  /*20f40*/  ENDCOLLECTIVE ;  /* 0x000000000000791b */ /* 0x003fe20003800000 */
.L_x_7780:
[----:B------:R-:W-:Y:S02]  /*20f50*/  IMAD.MOV.U32 R13, RZ, RZ, R75 ;  /* 0x000000ffff0d7224 */ /* 0x000fe400078e004b */
[----:B------:R-:W-:Y:S01]  /*20f60*/  IMAD.MOV.U32 R12, RZ, RZ, R0 ;  /* 0x000000ffff0c7224 */ /* 0x000fe200078e0000 */
[----:B------:R-:W-:-:S07]  /*20f70*/  MOV R58, R14 ;  /* 0x0000000e003a7202 */ /* 0x000fce0000000f00 */
[----:B------:R-:W-:Y:S05]  /*20f80*/  WARPSYNC.COLLECTIVE R15, `(.L_x_7781) ;  /* 0x000000000f087348 */ /* 0x000fea0003c00000 */
[----:B------:R0:W1:Y:S02]  /*20f90*/  SHFL.IDX P6, R14, R13, R12, R11 ;  /* 0x0000000c0d0e7389 */ /* 0x00006400000c000b */
[----:B01----:R-:W-:Y:S01]  /*20fa0*/  ENDCOLLECTIVE ;  /* 0x000000000000791b */ /* 0x003fe20003800000 */
.L_x_7781:
[----:B------:R-:W-:Y:S01]  /*20fb0*/  IMAD.MOV.U32 R13, RZ, RZ, R77 ;  /* 0x000000ffff0d7224 */ /* 0x000fe200078e004d */
[----:B------:R-:W-:Y:S01]  /*20fc0*/  MOV R12, R2 ;  /* 0x00000002000c7202 */ /* 0x000fe20000000f00 */
[----:B------:R-:W-:-:S07]  /*20fd0*/  IMAD.MOV.U32 R75, RZ, RZ, R14 ;  /* 0x000000ffff4b7224 */ /* 0x000fce00078e000e */
[----:B------:R-:W-:Y:S05]  /*20fe0*/  WARPSYNC.COLLECTIVE R15, `(.L_x_7782) ;  /* 0x000000000f087348 */ /* 0x000fea0003c00000 */
[----:B------:R0:W1:Y:S02]  /*20ff0*/  SHFL.IDX P6, R14, R13, R12, R11 ;  /* 0x0000000c0d0e7389 */ /* 0x00006400000c000b */
[----:B01----:R-:W-:Y:S01]  /*21000*/  ENDCOLLECTIVE ;  /* 0x000000000000791b */ /* 0x003fe20003800000 */
.L_x_7782:
[----:B------:R-:W-:Y:S02]  /*21010*/  SEL R12, R37, R20, P0 ;  /* 0x00000014250c7207 */ /* 0x000fe40000000000 */
[----:B------:R-:W-:Y:S02]  /*21020*/  SEL R11, R46, R49, P0 ;  /* 0x000000312e0b7207 */ /* 0x000fe40000000000 */
[----:B------:R-:W-:Y:S02]  /*21030*/  SEL R13, R71, R58, P0 ;  /* 0x0000003a470d7207 */ /* 0x000fe40000000000 */
[----:B------:R-:W-:Y:S01]  /*21040*/  SEL R15, R58, R71, P0 ;  /* 0x000000473a0f7207 */ /* 0x000fe20000000000 */
[----:B------:R-:W-:Y:S01]  /*21050*/  IMAD.MOV.U32 R60, RZ, RZ, R14 ;  /* 0x000000ffff3c7224 */ /* 0x000fe200078e000e */
[----:B------:R-:W-:Y:S02]  /*21060*/  SEL R14, R20, R37, P0 ;  /* 0x00000025140e7207 */ /* 0x000fe40000000000 */
[----:B------:R-:W-:Y:S01]  /*21070*/  SEL R37, R67, R56, P0 ;  /* 0x0000003843257207 */ /* 0x000fe20000000000 */
[----:B------:R-:W-:Y:S06]  /*21080*/  BRA `(.L_x_7783) ;  /* 0xffffff4400847947 */ /* 0x000fec000383ffff */
.L_x_7551:
[----:B------:R-:W-:Y:S01]  /*21090*/  IMAD.MOV.U32 R13, RZ, RZ, R2 ;  /* 0x000000ffff0d7224 */ /* 0x000fe200078e0002 */
[----:B------:R-:W-:Y:S01]  /*210a0*/  MOV R11, 0x181f ;  /* 0x0000181f000b7802 */ /* 0x000fe20000000f00 */
[----:B------:R-:W-:Y:S02]  /*210b0*/  IMAD.MOV.U32 R12, RZ, RZ, RZ ;  /* 0x000000ffff0c7224 */ /* 0x000fe400078e00ff */
[----:B------:R-:W-:-:S07]  /*210c0*/  IMAD.MOV.U32 R15, RZ, RZ, -0x1 ;  /* 0xffffffffff0f7424 */ /* 0x000fce00078e00ff */
[----:B01----:R-:W-:Y:S05]  /*210d0*/  WARPSYNC.COLLECTIVE R15, `(.L_x_7784) ;  /* 0x000000000f087348 */ /* 0x003fea0003c00000 */
[----:B------:R2:W3:Y:S02]  /*210e0*/  SHFL.IDX P6, R14, R13, R12, R11 ;  /* 0x0000000c0d0e7389 */ /* 0x0004e400000c000b */
[----:B0123--:R-:W-:Y:S01]  /*210f0*/  ENDCOLLECTIVE ;  /* 0x000000000000791b */ /* 0x00ffe20003800000 */
.L_x_7784:
[----:B------:R-:W-:Y:S02]  /*21100*/  IMAD.MOV.U32 R13, RZ, RZ, R0 ;  /* 0x000000ffff0d7224 */ /* 0x000fe400078e0000 */
[----:B------:R-:W-:-:S07]  /*21110*/  IMAD.MOV.U32 R3, RZ, RZ, R14 ;  /* 0x000000ffff037224 */ /* 0x000fce00078e000e */
[----:B------:R-:W-:Y:S05]  /*21120*/  WARPSYNC.COLLECTIVE R15, `(.L_x_7785) ;  /* 0x000000000f087348 */ /* 0x000fea0003c00000 */
[----:B------:R0:W1:Y:S02]  /*21130*/  SHFL.IDX P6, R14, R13, R12, R11 ;  /* 0x0000000c0d0e7389 */ /* 0x00006400000c000b */
[----:B01----:R-:W-:Y:S01]  /*21140*/  ENDCOLLECTIVE ;  /* 0x000000000000791b */ /* 0x003fe20003800000 */
.L_x_7785:
[----:B------:R-:W-:Y:S05]  /*21150*/  BRA `(.L_x_7786) ;  /* 0xffffff5800ec7947 */ /* 0x000fea000383ffff */
.L_x_7554:
[----:B------:R-:W-:Y:S01]  /*21160*/  BSSY B1, `(.L_x_7787) ;  /* 0x0000008000017945 */ /* 0x000fe20003800000 */
[----:B------:R-:W-:Y:S01]  /*21170*/  IMAD.MOV.U32 R13, RZ, RZ, R2 ;  /* 0x000000ffff0d7224 */ /* 0x000fe200078e0002 */
[----:B------:R-:W-:Y:S01]  /*21180*/  MOV R12, 0x1 ;  /* 0x00000001000c7802 */ /* 0x000fe20000000f00 */
[----:B------:R-:W-:Y:S02]  /*21190*/  IMAD.MOV.U32 R11, RZ, RZ, 0x181f ;  /* 0x0000181fff0b7424 */ /* 0x000fe400078e00ff */
[----:B---3--:R-:W-:-:S07]  /*211a0*/  IMAD.MOV.U32 R15, RZ, RZ, -0x1 ;  /* 0xffffffffff0f7424 */ /* 0x008fce00078e00ff */
[----:B012-4-:R-:W-:Y:S05]  /*211b0*/  WARPSYNC.COLLECTIVE R15, `(.L_x_7788) ;  /* 0x000000000f087348 */ /* 0x017fea0003c00000 */
[----:B----4-:R3:W4:Y:S02]  /*211c0*/  SHFL.IDX P6, R14, R13, R12, R11 ;  /* 0x0000000c0d0e7389 */ /* 0x01072400000c000b */
[----:B01234-:R-:W-:Y:S01]  /*211d0*/  ENDCOLLECTIVE ;  /* 0x000000000000791b */ /* 0x01ffe20003800000 */
.L_x_7788:
[----:B------:R-:W-:Y:S05]  /*211e0*/  BSYNC B1 ;  /* 0x0000000000017941 */ /* 0x000fea0003800000 */
.L_x_7787:
        /* <DEDUP_REMOVED lines=8> */
.L_x_7789:
[----:B------:R-:W-:Y:S05]  /*21270*/  BRA `(.L_x_7790) ;  /* 0xffffff5800f87947 */ /* 0x000fea000383ffff */
.L_x_7557:
[----:B------:R-:W-:Y:S01]  /*21280*/  BSSY B1, `(.L_x_7791) ;  /* 0x0000008000017945 */ /* 0x000fe20003800000 */
[----:B------:R-:W-:Y:S01]  /*21290*/  IMAD.MOV.U32 R13, RZ, RZ, R2 ;  /* 0x000000ffff0d7224 */ /* 0x000fe200078e0002 */
[----:B------:R-:W-:Y:S01]  /*212a0*/  MOV R11, 0x181f ;  /* 0x0000181f000b7802 */ /* 0x000fe20000000f00 */
[----:B------:R-:W-:Y:S02]  /*212b0*/  IMAD.MOV.U32 R12, RZ, RZ, 0x2 ;  /* 0x00000002ff0c7424 */ /* 0x000fe400078e00ff */
[----:B0-----:R-:W-:-:S07]  /*212c0*/  IMAD.MOV.U32 R15, RZ, RZ, -0x1 ;  /* 0xffffffffff0f7424 */ /* 0x001fce00078e00ff */
[----:B-1234-:R-:W-:Y:S05]  /*212d0*/  WARPSYNC.COLLECTIVE R15, `(.L_x_7792) ;  /* 0x000000000f087348 */ /* 0x01efea0003c00000 */
[----:B----4-:R0:W4:Y:S02]  /*212e0*/  SHFL.IDX P6, R14, R13, R12, R11 ;  /* 0x0000000c0d0e7389 */ /* 0x01012400000c000b */
[----:B01234-:R-:W-:Y:S01]  /*212f0*/  ENDCOLLECTIVE ;  /* 0x000000000000791b */ /* 0x01ffe20003800000 */
.L_x_7792:
[----:B------:R-:W-:Y:S05]  /*21300*/  BSYNC B1 ;  /* 0x0000000000017941 */ /* 0x000fea0003800000 */
.L_x_7791:
        /* <DEDUP_REMOVED lines=8> */
.L_x_7793:
[----:B------:R-:W-:Y:S05]  /*21390*/  BRA `(.L_x_7794) ;  /* 0xffffff5c00007947 */ /* 0x000fea000383ffff */
.L_x_7560:
[----:B------:R-:W-:Y:S01]  /*213a0*/  BSSY B1, `(.L_x_7795) ;  /* 0x0000008000017945 */ /* 0x000fe20003800000 */
[----:B------:R-:W-:Y:S01]  /*213b0*/  IMAD.MOV.U32 R13, RZ, RZ, R2 ;  /* 0x000000ffff0d7224 */ /* 0x000fe200078e0002 */
[----:B0-----:R-:W-:Y:S01]  /*213c0*/  MOV R15, 0xffffffff ;  /* 0xffffffff000f7802 */ /* 0x001fe20000000f00 */
[----:B------:R-:W-:Y:S02]  /*213d0*/  IMAD.MOV.U32 R12, RZ, RZ, 0x3 ;  /* 0x00000003ff0c7424 */ /* 0x000fe400078e00ff */
[----:B------:R-:W-:-:S07]  /*213e0*/  IMAD.MOV.U32 R11, RZ, RZ, 0x181f ;  /* 0x0000181fff0b7424 */ /* 0x000fce00078e00ff */
[----:B-1234-:R-:W-:Y:S05]  /*213f0*/  WARPSYNC.COLLECTIVE R15, `(.L_x_7796) ;  /* 0x000000000f087348 */ /* 0x01efea0003c00000 */
[----:B------:R0:W0:Y:S02]  /*21400*/  SHFL.IDX P6, R14, R13, R12, R11 ;  /* 0x0000000c0d0e7389 */ /* 0x00002400000c000b */
[----:B01234-:R-:W-:Y:S01]  /*21410*/  ENDCOLLECTIVE ;  /* 0x000000000000791b */ /* 0x01ffe20003800000 */
.L_x_7796:
[----:B------:R-:W-:Y:S05]  /*21420*/  BSYNC B1 ;  /* 0x0000000000017941 */ /* 0x000fea0003800000 */
.L_x_7795:
        /* <DEDUP_REMOVED lines=8> */
.L_x_7797:
[----:B------:R-:W-:Y:S05]  /*214b0*/  BRA `(.L_x_7798) ;  /* 0xffffff5c00087947 */ /* 0x000fea000383ffff */
.L_x_7576:
        /* <DEDUP_REMOVED lines=11> */
.L_x_7800:
[----:B------:R-:W-:Y:S05]  /*21570*/  BSYNC B1 ;  /* 0x0000000000017941 */ /* 0x000fea0003800000 */
.L_x_7799:
[----:B------:R-:W-:Y:S05]  /*21580*/  BRA `(.L_x_7801) ;  /* 0xffffff7000007947 */ /* 0x000fea000383ffff */
.L_x_7578:
[----:B------:R-:W-:Y:S01]  /*21590*/  BSSY B1, `(.L_x_7802) ;  /* 0x0000006000017945 */ /* 0x000fe20003800000 */
[----:B------:R-:W-:-:S07]  /*215a0*/  MOV R15, 0xffffffff ;  /* 0xffffffff000f7802 */ /* 0x000fce0000000f00 */
[----:B0-----:R-:W-:Y:S05]  /*215b0*/  WARPSYNC.COLLECTIVE R15, `(.L_x_7803) ;  /* 0x000000000f0c7348 */ /* 0x001fea0003c00000 */
[----:B------:R-:W-:Y:S02]  /*215c0*/  ELECT P6, UR62, PT ;  /* 0x00000000003e782f */ /* 0x000fe400038c0000 */
[----:B------:R-:W-:Y:S01]  /*215d0*/  MOV R14, UR62 ;  /* 0x0000003e000e7c02 */ /* 0x000fe20008000f00 */
[----:B0-----:R-:W-:Y:S10]  /*215e0*/  ENDCOLLECTIVE ;  /* 0x000000000000791b */ /* 0x001ff40003800000 */
.L_x_7803:
[----:B------:R-:W-:Y:S05]  /*215f0*/  BSYNC B1 ;  /* 0x0000000000017941 */ /* 0x000fea0003800000 */
.L_x_7802:
[----:B------:R-:W-:Y:S05]  /*21600*/  BRA `(.L_x_7577) ;  /* 0xffffff6c00f87947 */ /* 0x000fea000383ffff */
.L_x_7580:
[----:B0-----:R0:W1:Y:S02]  /*21610*/  SYNCS.PHASECHK.TRANS64.TRYWAIT P0, [R22+URZ+0x22820], R5 ;  /* 0x02282005160075a7 */ /* 0x001064000800017f */
[----:B-1----:R-:W-:Y:S05]  /*21620*/  @!P0 NANOSLEEP.SYNCS 0x989680 ;  /* 0x009896800000895d */ /* 0x002fea0003900000 */
[----:B------:R-:W1:Y:S02]  /*21630*/  @!P0 SYNCS.PHASECHK.TRANS64 P0, [R22+URZ+0x22820], R5 ;  /* 0x02282005160085a7 */ /* 0x000e64000800007f */
[----:B-1----:R-:W-:Y:S05]  /*21640*/  @!P0 BRA `(.L_x_7580) ;  /* 0xfffffffc00f08947 */ /* 0x002fea000383ffff */
[----:B------:R-:W-:Y:S05]  /*21650*/  BRA `(.L_x_7804) ;  /* 0xffffff7000087947 */ /* 0x000fea000383ffff */
.L_x_7584:
[----:B0-----:R0:W1:Y:S02]  /*21660*/  SYNCS.PHASECHK.TRANS64.TRYWAIT P0, [R5+URZ+0x228a0], R6 ;  /* 0x0228a006050075a7 */ /* 0x001064000800017f */
[----:B-1----:R-:W-:Y:S05]  /*21670*/  @!P0 NANOSLEEP.SYNCS 0x989680 ;  /* 0x009896800000895d */ /* 0x002fea0003900000 */
[----:B------:R-:W1:Y:S02]  /*21680*/  @!P0 SYNCS.PHASECHK.TRANS64 P0, [R5+URZ+0x228a0], R6 ;  /* 0x0228a006050085a7 */ /* 0x000e64000800007f */
[----:B-1----:R-:W-:Y:S05]  /*21690*/  @!P0 BRA `(.L_x_7584) ;  /* 0xfffffffc00f08947 */ /* 0x002fea000383ffff */
[----:B------:R-:W-:Y:S05]  /*216a0*/  BRA `(.L_x_7805) ;  /* 0xffffff7000247947 */ /* 0x000fea000383ffff */
.L_x_7589:
[----:B-1----:R1:W2:Y:S02]  /*216b0*/  SYNCS.PHASECHK.TRANS64.TRYWAIT P0, [R5+URZ+0x228c0], R6 ;  /* 0x0228c006050075a7 */ /* 0x0022a4000800017f */
[----:B--2---:R-:W-:Y:S05]  /*216c0*/  @!P0 NANOSLEEP.SYNCS 0x989680 ;  /* 0x009896800000895d */ /* 0x004fea0003900000 */
[----:B------:R-:W2:Y:S02]  /*216d0*/  @!P0 SYNCS.PHASECHK.TRANS64 P0, [R5+URZ+0x228c0], R6 ;  /* 0x0228c006050085a7 */ /* 0x000ea4000800007f */
[----:B--2---:R-:W-:Y:S05]  /*216e0*/  @!P0 BRA `(.L_x_7589) ;  /* 0xfffffffc00f08947 */ /* 0x004fea000383ffff */
[----:B------:R-:W-:Y:S05]  /*216f0*/  BRA `(.L_x_7806) ;  /* 0xffffff7000a07947 */ /* 0x000fea000383ffff */
.L_x_7596:
[----:B0-----:R0:W1:Y:S02]  /*21700*/  SYNCS.PHASECHK.TRANS64.TRYWAIT P1, [R5+URZ+0x228a0], R6 ;  /* 0x0228a006050075a7 */ /* 0x001064000802017f */
[----:B-1----:R-:W-:Y:S05]  /*21710*/  @!P1 NANOSLEEP.SYNCS 0x989680 ;  /* 0x009896800000995d */ /* 0x002fea0003900000 */
[----:B------:R-:W1:Y:S02]  /*21720*/  @!P1 SYNCS.PHASECHK.TRANS64 P1, [R5+URZ+0x228a0], R6 ;  /* 0x0228a006050095a7 */ /* 0x000e64000802007f */
[----:B-1----:R-:W-:Y:S05]  /*21730*/  @!P1 BRA `(.L_x_7596) ;  /* 0xfffffffc00f09947 */ /* 0x002fea000383ffff */
[----:B------:R-:W-:Y:S05]  /*21740*/  BRA `(.L_x_7807) ;  /* 0xffffff7400687947 */ /* 0x000fea000383ffff */
.L_x_7601:
[----:B-1----:R1:W2:Y:S02]  /*21750*/  SYNCS.PHASECHK.TRANS64.TRYWAIT P1, [R5+URZ+0x228c0], R6 ;  /* 0x0228c006050075a7 */ /* 0x0022a4000802017f */
[----:B--2---:R-:W-:Y:S05]  /*21760*/  @!P1 NANOSLEEP.SYNCS 0x989680 ;  /* 0x009896800000995d */ /* 0x004fea0003900000 */
[----:B------:R-:W2:Y:S02]  /*21770*/  @!P1 SYNCS.PHASECHK.TRANS64 P1, [R5+URZ+0x228c0], R6 ;  /* 0x0228c006050095a7 */ /* 0x000ea4000802007f */
[----:B--2---:R-:W-:Y:S05]  /*21780*/  @!P1 BRA `(.L_x_7601) ;  /* 0xfffffffc00f09947 */ /* 0x004fea000383ffff */
[----:B------:R-:W-:Y:S05]  /*21790*/  BRA `(.L_x_7808) ;  /* 0xffffff7400e07947 */ /* 0x000fea000383ffff */
.L_x_7616:
[----:B------:R-:W0:Y:S01]  /*217a0*/  S2R R20, SR_TID.X ;  /* 0x0000000000147919 */ /* 0x000e220000002100 */
[----:B------:R-:W-:Y:S01]  /*217b0*/  BSSY B0, `(.L_x_7809) ;  /* 0x000000a000007945 */ /* 0x000fe20003800000 */
[----:B------:R-:W-:Y:S02]  /*217c0*/  IMAD.MOV.U32 R12, RZ, RZ, RZ ;  /* 0x000000ffff0c7224 */ /* 0x000fe400078e00ff */
[----:B------:R-:W-:Y:S01]  /*217d0*/  IMAD.MOV.U32 R11, RZ, RZ, 0x1f ;  /* 0x0000001fff0b7424 */ /* 0x000fe200078e00ff */
[----:B0-----:R-:W-:-:S04]  /*217e0*/  SHF.R.U32.HI R15, RZ, 0x5, R20 ;  /* 0x00000005ff0f7819 */ /* 0x001fc80000011614 */
[----:B------:R-:W-:-:S05]  /*217f0*/  LOP3.LUT R15, R15, 0x3, RZ, 0xc0, !PT ;  /* 0x000000030f0f7812 */ /* 0x000fca00078ec0ff */
[----:B------:R-:W-:Y:S02]  /*21800*/  IMAD.MOV.U32 R13, RZ, RZ, R15 ;  /* 0x000000ffff0d7224 */ /* 0x000fe400078e000f */
[----:B------:R-:W-:-:S07]  /*21810*/  IMAD.MOV.U32 R15, RZ, RZ, -0x1 ;  /* 0xffffffffff0f7424 */ /* 0x000fce00078e00ff */
[----:B-----5:R-:W-:Y:S05]  /*21820*/  WARPSYNC.COLLECTIVE R15, `(.L_x_7810) ;  /* 0x000000000f087348 */ /* 0x020fea0003c00000 */
[----:B------:R0:W1:Y:S02]  /*21830*/  SHFL.IDX P6, R14, R13, R12, R11 ;  /* 0x0000000c0d0e7389 */ /* 0x00006400000c000b */
[----:B01---5:R-:W-:Y:S01]  /*21840*/  ENDCOLLECTIVE ;  /* 0x000000000000791b */ /* 0x023fe20003800000 */
.L_x_7810:
[----:B------:R-:W-:Y:S05]  /*21850*/  BSYNC B0 ;  /* 0x0000000000007941 */ /* 0x000fea0003800000 */
.L_x_7809:
[----:B------:R-:W-:Y:S05]  /*21860*/  BRA `(.L_x_7811) ;  /* 0xffffff84004c7947 */ /* 0x000fea000383ffff */
.L_x_7619:
[----:B0-----:R-:W2:Y:S02]  /*21870*/  LDL R0, [R1+0x34] ;  /* 0x0000340001007983 */ /* 0x001ea40000100800 */
[----:B--2---:R0:W1:Y:S02]  /*21880*/  SYNCS.PHASECHK.TRANS64.TRYWAIT P0, [R6+URZ+0x22880], R0 ;  /* 0x02288000060075a7 */ /* 0x004064000800017f */
[----:B-1----:R-:W-:Y:S05]  /*21890*/  @!P0 NANOSLEEP.SYNCS 0x989680 ;  /* 0x009896800000895d */ /* 0x002fea0003900000 */
[----:B------:R-:W1:Y:S02]  /*218a0*/  @!P0 SYNCS.PHASECHK.TRANS64 P0, [R6+URZ+0x22880], R0 ;  /* 0x02288000060085a7 */ /* 0x000e64000800007f */
[----:B-1----:R-:W-:Y:S05]  /*218b0*/  @!P0 BRA `(.L_x_7619) ;  /* 0xfffffffc00ec8947 */ /* 0x002fea000383ffff */
[----:B------:R-:W-:Y:S05]  /*218c0*/  BRA `(.L_x_7812) ;  /* 0xffffff84006c7947 */ /* 0x000fea000383ffff */
.L_x_7620:
        /* <DEDUP_REMOVED lines=8> */
.L_x_7814:
[----:B------:R-:W-:Y:S05]  /*21950*/  BSYNC B0 ;  /* 0x0000000000007941 */ /* 0x000fea0003800000 */
.L_x_7813:
[----:B------:R-:W-:Y:S01]  /*21960*/  MOV R13, R0 ;  /* 0x00000000000d7202 */ /* 0x000fe20000000f00 */
[----:B------:R-:W-:Y:S01]  /*21970*/  IMAD.MOV.U32 R12, RZ, RZ, RZ ;  /* 0x000000ffff0c7224 */ /* 0x000fe200078e00ff */
[----:B------:R-:W-:Y:S01]  /*21980*/  ISETP.GE.AND P2, PT, R7, 0x21, PT ;  /* 0x000000210700780c */ /* 0x000fe20003f46270 */
[----:B------:R-:W-:Y:S01]  /*21990*/  IMAD.MOV.U32 R11, RZ, RZ, 0x181f ;  /* 0x0000181fff0b7424 */ /* 0x000fe200078e00ff */
[----:B------:R-:W-:Y:S01]  /*219a0*/  LOP3.LUT R25, R25, 0xffffffef, RZ, 0xc0, !PT ;  /* 0xffffffef19197812 */ /* 0x000fe200078ec0ff */
[----:B------:R-:W-:Y:S01]  /*219b0*/  IMAD.MOV.U32 R15, RZ, RZ, -0x1 ;  /* 0xffffffffff0f7424 */ /* 0x000fe200078e00ff */
[C---:B------:R-:W-:Y:S01]  /*219c0*/  ISETP.GE.AND P3, PT, R7.reuse, 0x91, PT ;  /* 0x000000910700780c */ /* 0x040fe20003f66270 */
[----:B------:R-:W-:Y:S01]  /*219d0*/  IMAD.MOV.U32 R21, RZ, RZ, R14 ;  /* 0x000000ffff157224 */ /* 0x000fe200078e000e */
[----:B------:R-:W-:-:S13]  /*219e0*/  ISETP.GE.AND P5, PT, R7, 0x31, PT ;  /* 0x000000310700780c */ /* 0x000fda0003fa6270 */
[----:B------:R-:W-:Y:S05]  /*219f0*/  WARPSYNC.COLLECTIVE R15, `(.L_x_7815) ;  /* 0x000000000f087348 */ /* 0x000fea0003c00000 */
[----:B------:R0:W1:Y:S02]  /*21a00*/  SHFL.IDX P6, R14, R13, R12, R11 ;  /* 0x0000000c0d0e7389 */ /* 0x00006400000c000b */
[----:B01----:R-:W-:Y:S01]  /*21a10*/  ENDCOLLECTIVE ;  /* 0x000000000000791b */ /* 0x003fe20003800000 */
.L_x_7815:
[----:B------:R-:W-:Y:S01]  /*21a20*/  ISETP.GE.AND P4, PT, R7, 0x61, PT ;  /* 0x000000610700780c */ /* 0x000fe20003f86270 */
[----:B------:R-:W-:Y:S02]  /*21a30*/  IMAD.MOV.U32 R13, RZ, RZ, R2 ;  /* 0x000000ffff0d7224 */ /* 0x000fe400078e0002 */
[----:B------:R-:W-:Y:S02]  /*21a40*/  IMAD.MOV.U32 R12, RZ, RZ, 0x1 ;  /* 0x00000001ff0c7424 */ /* 0x000fe400078e00ff */
[----:B------:R-:W-:-:S08]  /*21a50*/  IMAD.MOV.U32 R3, RZ, RZ, R14 ;  /* 0x000000ffff037224 */ /* 0x000fd000078e000e */
[----:B------:R-:W-:Y:S05]  /*21a60*/  WARPSYNC.COLLECTIVE R15, `(.L_x_7816) ;  /* 0x000000000f087348 */ /* 0x000fea0003c00000 */
[----:B------:R0:W1:Y:S02]  /*21a70*/  SHFL.IDX P6, R14, R13, R12, R11 ;  /* 0x0000000c0d0e7389 */ /* 0x00006400000c000b */
[----:B01----:R-:W-:Y:S01]  /*21a80*/  ENDCOLLECTIVE ;  /* 0x000000000000791b */ /* 0x003fe20003800000 */
.L_x_7816:
[----:B------:R-:W-:Y:S01]  /*21a90*/  IADD3 R30, P1, R35, R3, RZ ;  /* 0x00000003231e7210 */ /* 0x000fe20007f3e0ff */
[----:B------:R-:W-:-:S03]  /*21aa0*/  IMAD.IADD R3, R22, 0x1, R29 ;  /* 0x0000000116037824 */ /* 0x000fc600078e021d */
[----:B------:R-:W-:Y:S02]  /*21ab0*/  IADD3.X R31, RZ, R21, RZ, P1, !PT ;  /* 0x00000015ff1f7210 */ /* 0x000fe40000ffe4ff */
[----:B------:R-:W-:Y:S02]  /*21ac0*/  ISETP.LT.OR P1, PT, R7, 0x1, P0 ;  /* 0x000000010700780c */ /* 0x000fe40000721670 */
[----:B------:R-:W-:-:S11]  /*21ad0*/  MOV R13, R0 ;  /* 0x00000000000d7202 */ /* 0x000fd60000000f00 */
        /* <DEDUP_REMOVED lines=8> */
.L_x_7817:
[----:B------:R-:W-:Y:S02]  /*21b60*/  IMAD.MOV.U32 R13, RZ, RZ, R2 ;  /* 0x000000ffff0d7224 */ /* 0x000fe400078e0002 */
[----:B------:R-:W-:Y:S02]  /*21b70*/  IMAD.MOV.U32 R12, RZ, RZ, 0x2 ;  /* 0x00000002ff0c7424 */ /* 0x000fe400078e00ff */
[----:B------:R-:W-:-:S05]  /*21b80*/  IMAD.MOV.U32 R11, RZ, RZ, R14 ;  /* 0x000000ffff0b7224 */ /* 0x000fca00078e000e */
[----:B------:R-:W-:Y:S02]  /*21b90*/  IADD3 R30, P1, R35, R11, RZ ;  /* 0x0000000b231e7210 */ /* 0x000fe40007f3e0ff */
[----:B------:R-:W-:-:S03]  /*21ba0*/  MOV R11, 0x181f ;  /* 0x0000181f000b7802 */ /* 0x000fc60000000f00 */
[----:B------:R-:W-:Y:S01]  /*21bb0*/  IMAD.X R31, RZ, RZ, R21, P1 ;  /* 0x000000ffff1f7224 */ /* 0x000fe200008e0615 */
[----:B------:R-:W-:-:S13]  /*21bc0*/  ISETP.LT.OR P1, PT, R7, 0x11, P0 ;  /* 0x000000110700780c */ /* 0x000fda0000721670 */
[----:B------:R-:W-:Y:S05]  /*21bd0*/  WARPSYNC.COLLECTIVE R15, `(.L_x_7818) ;  /* 0x000000000f087348 */ /* 0x000fea0003c00000 */
[----:B------:R0:W1:Y:S02]  /*21be0*/  SHFL.IDX P6, R14, R13, R12, R11 ;  /* 0x0000000c0d0e7389 */ /* 0x00006400000c000b */
[----:B01----:R-:W-:Y:S01]  /*21bf0*/  ENDCOLLECTIVE ;  /* 0x000000000000791b */ /* 0x003fe20003800000 */
.L_x_7818:
        /* <DEDUP_REMOVED lines=9> */
.L_x_7819:
[----:B------:R-:W-:Y:S01]  /*21c90*/  MOV R13, R2 ;  /* 0x00000002000d7202 */ /* 0x000fe20000000f00 */
[----:B------:R-:W-:Y:S02]  /*21ca0*/  IMAD.MOV.U32 R12, RZ, RZ, 0x3 ;  /* 0x00000003ff0c7424 */ /* 0x000fe400078e00ff */
[----:B------:R-:W-:-:S05]  /*21cb0*/  IMAD.MOV.U32 R11, RZ, RZ, R14 ;  /* 0x000000ffff0b7224 */ /* 0x000fca00078e000e */
[----:B------:R-:W-:Y:S01]  /*21cc0*/  IADD3 R30, P1, R35, R11, RZ ;  /* 0x0000000b231e7210 */ /* 0x000fe20007f3e0ff */
[----:B------:R-:W-:-:S04]  /*21cd0*/  IMAD.MOV.U32 R11, RZ, RZ, 0x181f ;  /* 0x0000181fff0b7424 */ /* 0x000fc800078e00ff */
[----:B------:R-:W-:-:S08]  /*21ce0*/  IMAD.X R31, RZ, RZ, R21, P1 ;  /* 0x000000ffff1f7224 */ /* 0x000fd000008e0615 */
[----:B------:R-:W-:Y:S05]  /*21cf0*/  WARPSYNC.COLLECTIVE R15, `(.L_x_7820) ;  /* 0x000000000f087348 */ /* 0x000fea0003c00000 */
[----:B------:R0:W1:Y:S02]  /*21d00*/  SHFL.IDX P6, R14, R13, R12, R11 ;  /* 0x0000000c0d0e7389 */ /* 0x00006400000c000b */
[----:B01----:R-:W-:Y:S01]  /*21d10*/  ENDCOLLECTIVE ;  /* 0x000000000000791b */ /* 0x003fe20003800000 */
.L_x_7820:
        /* <DEDUP_REMOVED lines=10> */
.L_x_7821:
[----:B------:R-:W-:Y:S02]  /*21dc0*/  IMAD.MOV.U32 R13, RZ, RZ, R2 ;  /* 0x000000ffff0d7224 */ /* 0x000fe400078e0002 */
[----:B------:R-:W-:Y:S01]  /*21dd0*/  IMAD.MOV.U32 R12, RZ, RZ, 0x4 ;  /* 0x00000004ff0c7424 */ /* 0x000fe200078e00ff */
[----:B------:R-:W-:-:S04]  /*21de0*/  MOV R11, R14 ;  /* 0x0000000e000b7202 */ /* 0x000fc80000000f00 */
[----:B------:R-:W-:Y:S01]  /*21df0*/  IADD3 R30, P1, R35, R11, RZ ;  /* 0x0000000b231e7210 */ /* 0x000fe20007f3e0ff */
[----:B------:R-:W-:-:S04]  /*21e00*/  IMAD.MOV.U32 R11, RZ, RZ, 0x181f ;  /* 0x0000181fff0b7424 */ /* 0x000fc800078e00ff */
[----:B------:R-:W-:-:S08]  /*21e10*/  IMAD.X R31, RZ, RZ, R21, P1 ;  /* 0x000000ffff1f7224 */ /* 0x000fd000008e0615 */
[----:B------:R-:W-:Y:S05]  /*21e20*/  WARPSYNC.COLLECTIVE R15, `(.L_x_7822) ;  /* 0x000000000f087348 */ /* 0x000fea0003c00000 */
[----:B------:R0:W1:Y:S02]  /*21e30*/  SHFL.IDX P6, R14, R13, R12, R11 ;  /* 0x0000000c0d0e7389 */ /* 0x00006400000c000b */
[----:B01----:R-:W-:Y:S01]  /*21e40*/  ENDCOLLECTIVE ;  /* 0x000000000000791b */ /* 0x003fe20003800000 */
.L_x_7822:
[----:B------:R-:W-:Y:S01]  /*21e50*/  ISETP.LT.OR P1, PT, R7, 0x31, P0 ;  /* 0x000000310700780c */ /* 0x000fe20000721670 */
[----:B------:R-:W-:-:S12]  /*21e60*/  IMAD.MOV.U32 R13, RZ, RZ, R0 ;  /* 0x000000ffff0d7224 */ /* 0x000fd800078e0000 */
[----:B------:R-:W-:Y:S01]  /*21e70*/  @!PT LDS RZ, [RZ] ;  /* 0x00000000fffff984 */ /* 0x000fe20000000800 */
[----:B------:R-:W-:Y:S01]  /*21e80*/  @!PT LDS RZ, [RZ] ;  /* 0x00000000fffff984 */ /* 0x000fe20000000800 */
[----:B------:R-:W-:Y:S01]  /*21e90*/  @!PT LDS RZ, [RZ] ;  /* 0x00000000fffff984 */ /* 0x000fe20000000800 */
[----:B------:R0:W-:Y:S01]  /*21ea0*/  LDGSTS.E.BYPASS.LTC128B.128 [R3+0xbc00], desc[UR60][R30.64], !P1 ;  /* 0x0bc000001e037fae */ /* 0x0001e2000c901d7c */
[----:B------:R-:W-:-:S07]  /*21eb0*/  MOV R21, R14 ;  /* 0x0000000e00157202 */ /* 0x000fce0000000f00 */
[----:B0-----:R-:W-:Y:S05]  /*21ec0*/  WARPSYNC.COLLECTIVE R15, `(.L_x_7823) ;  /* 0x000000000f087348 */ /* 0x001fea0003c00000 */
[----:B------:R1:W2:Y:S02]  /*21ed0*/  SHFL.IDX P6, R14, R13, R12, R11 ;  /* 0x0000000c0d0e7389 */ /* 0x0002a400000c000b */
[----:B012---:R-:W-:Y:S01]  /*21ee0*/  ENDCOLLECTIVE ;  /* 0x000000000000791b */ /* 0x007fe20003800000 */
.L_x_7823:
        /* <DEDUP_REMOVED lines=9> */
.L_x_7824:
        /* <DEDUP_REMOVED lines=10> */
.L_x_7825:
        /* <DEDUP_REMOVED lines=9> */
.L_x_7826:
        /* <DEDUP_REMOVED lines=10> */
.L_x_7827:
        /* <DEDUP_REMOVED lines=10> */
.L_x_7828:
        /* <DEDUP_REMOVED lines=9> */
.L_x_7829:
[----:B------:R-:W-:Y:S01]  /*22280*/  MOV R13, R10 ;  /* 0x0000000a000d7202 */ /* 0x000fe20000000f00 */
[----:B------:R-:W-:Y:S02]  /*22290*/  IMAD.MOV.U32 R12, RZ, RZ, RZ ;  /* 0x000000ffff0c7224 */ /* 0x000fe400078e00ff */
[----:B------:R-:W-:-:S07]  /*222a0*/  IMAD.MOV.U32 R0, RZ, RZ, R14 ;  /* 0x000000ffff007224 */ /* 0x000fce00078e000e */
[----:B------:R-:W-:Y:S05]  /*222b0*/  WARPSYNC.COLLECTIVE R15, `(.L_x_7830) ;  /* 0x000000000f087348 */ /* 0x000fea0003c00000 */
[----:B------:R0:W1:Y:S02]  /*222c0*/  SHFL.IDX P6, R14, R13, R12, R11 ;  /* 0x0000000c0d0e7389 */ /* 0x00006400000c000b */
[----:B01----:R-:W-:Y:S01]  /*222d0*/  ENDCOLLECTIVE ;  /* 0x000000000000791b */ /* 0x003fe20003800000 */
.L_x_7830:
        /* <DEDUP_REMOVED lines=12> */
.L_x_7831:
[----:B------:R-:W-:Y:S02]  /*223a0*/  IMAD.MOV.U32 R13, RZ, RZ, R10 ;  /* 0x000000ffff0d7224 */ /* 0x000fe400078e000a */
[----:B------:R-:W-:Y:S02]  /*223b0*/  IMAD.MOV.U32 R12, RZ, RZ, 0x1 ;  /* 0x00000001ff0c7424 */ /* 0x000fe400078e00ff */
[----:B------:R-:W-:-:S07]  /*223c0*/  IMAD.MOV.U32 R0, RZ, RZ, R14 ;  /* 0x000000ffff007224 */ /* 0x000fce00078e000e */
[----:B------:R-:W-:Y:S05]  /*223d0*/  WARPSYNC.COLLECTIVE R15, `(.L_x_7832) ;  /* 0x000000000f087348 */ /* 0x000fea0003c00000 */
[----:B------:R0:W1:Y:S02]  /*223e0*/  SHFL.IDX P6, R14, R13, R12, R11 ;  /* 0x0000000c0d0e7389 */ /* 0x00006400000c000b */
[----:B01----:R-:W-:Y:S01]  /*223f0*/  ENDCOLLECTIVE ;  /* 0x000000000000791b */ /* 0x003fe20003800000 */
.L_x_7832:
[----:B------:R-:W-:-:S04]  /*22400*/  IADD3 R30, P1, R35, R0, RZ ;  /* 0x00000000231e7210 */ /* 0x000fc80007f3e0ff */
[----:B------:R-:W-:Y:S02]  /*22410*/  IADD3.X R31, RZ, R2, RZ, P1, !PT ;  /* 0x00000002ff1f7210 */ /* 0x000fe40000ffe4ff */
        /* <DEDUP_REMOVED lines=11> */
.L_x_7833:
[----:B------:R-:W-:Y:S02]  /*224d0*/  @P1 LOP3.LUT R25, R25, 0x10, RZ, 0xfc, !PT ;  /* 0x0000001019191812 */ /* 0x000fe400078efcff */
[----:B------:R-:W-:Y:S02]  /*224e0*/  ISETP.GE.AND P1, PT, R7, 0x41, PT ;  /* 0x000000410700780c */ /* 0x000fe40003f26270 */
[----:B------:R-:W-:-:S04]  /*224f0*/  LOP3.LUT R25, R25, 0xfffffff7, RZ, 0xc0, !PT ;  /* 0xfffffff719197812 */ /* 0x000fc800078ec0ff */
[----:B------:R-:W-:Y:S02]  /*22500*/  @P2 LOP3.LUT R25, R25, 0x8, RZ, 0xfc, !PT ;  /* 0x0000000819192812 */ /* 0x000fe400078efcff */
[----:B------:R-:W-:Y:S02]  /*22510*/  ISETP.GE.AND P2, PT, R7, 0x51, PT ;  /* 0x000000510700780c */ /* 0x000fe40003f46270 */
[----:B------:R-:W-:Y:S02]  /*22520*/  LOP3.LUT R25, R25, 0xffffffdf, RZ, 0xc0, !PT ;  /* 0xffffffdf19197812 */ /* 0x000fe400078ec0ff */
[----:B------:R-:W-:Y:S02]  /*22530*/  MOV R10, R14 ;  /* 0x0000000e000a7202 */ /* 0x000fe40000000f00 */
[----:B------:R-:W-:Y:S02]  /*22540*/  @P1 LOP3.LUT R25, R25, 0x20, RZ, 0xfc, !PT ;  /* 0x0000002019191812 */ /* 0x000fe400078efcff */
[----:B------:R-:W-:-:S02]  /*22550*/  ISETP.GE.AND P1, PT, R7, 0x71, PT ;  /* 0x000000710700780c */ /* 0x000fc40003f26270 */
[----:B------:R-:W-:-:S04]  /*22560*/  LOP3.LUT R25, R25, 0xffffff7f, RZ, 0xc0, !PT ;  /* 0xffffff7f19197812 */ /* 0x000fc800078ec0ff */
[----:B------:R-:W-:Y:S02]  /*22570*/  @P2 LOP3.LUT R25, R25, 0x80, RZ, 0xfc, !PT ;  /* 0x0000008019192812 */ /* 0x000fe400078efcff */
[----:B------:R-:W-:Y:S02]  /*22580*/  ISETP.GE.AND P2, PT, R7, 0x81, PT ;  /* 0x000000810700780c */ /* 0x000fe40003f46270 */
[----:B------:R-:W-:-:S04]  /*22590*/  LOP3.LUT R25, R25, 0xfffffeff, RZ, 0xc0, !PT ;  /* 0xfffffeff19197812 */ /* 0x000fc800078ec0ff */
[----:B------:R-:W-:Y:S01]  /*225a0*/  @P3 LOP3.LUT R25, R25, 0x100, RZ, 0xfc, !PT ;  /* 0x0000010019193812 */ /* 0x000fe200078efcff */
[----:B------:R-:W-:Y:S06]  /*225b0*/  BRA `(.L_x_7834) ;  /* 0xffffff8000287947 */ /* 0x000fec000383ffff */
.L_x_7625:
[----:B--2---:R-:W2:Y:S02]  /*225c0*/  LDL R0, [R1+0x34] ;  /* 0x0000340001007983 */ /* 0x004ea40000100800 */
[----:B--2---:R2:W3:Y:S02]  /*225d0*/  SYNCS.PHASECHK.TRANS64.TRYWAIT P0, [R6+URZ+0x22840], R0 ;  /* 0x02284000060075a7 */ /* 0x0044e4000800017f */
[----:B---3--:R-:W-:Y:S05]  /*225e0*/  @!P0 NANOSLEEP.SYNCS 0x989680 ;  /* 0x009896800000895d */ /* 0x008fea0003900000 */
[----:B------:R-:W3:Y:S02]  /*225f0*/  @!P0 SYNCS.PHASECHK.TRANS64 P0, [R6+URZ+0x22840], R0 ;  /* 0x02284000060085a7 */ /* 0x000ee4000800007f */
[----:B---3--:R-:W-:Y:S05]  /*22600*/  @!P0 BRA `(.L_x_7625) ;  /* 0xfffffffc00ec8947 */ /* 0x008fea000383ffff */
[----:B------:R-:W-:Y:S05]  /*22610*/  BRA `(.L_x_7835) ;  /* 0xffffff80007c7947 */ /* 0x000fea000383ffff */
.L_x_7626:
        /* <DEDUP_REMOVED lines=8> */
.L_x_7837:
[----:B------:R-:W-:Y:S05]  /*226a0*/  BSYNC B0 ;  /* 0x0000000000007941 */ /* 0x000fea0003800000 */
.L_x_7836:
        /* <DEDUP_REMOVED lines=8> */
.L_x_7838:
[----:B------:R-:W-:Y:S02]  /*22730*/  IMAD.MOV.U32 R13, RZ, RZ, R0 ;  /* 0x000000ffff0d7224 */ /* 0x000fe400078e0000 */
[----:B------:R-:W-:Y:S01]  /*22740*/  IMAD.MOV.U32 R12, RZ, RZ, 0x1 ;  /* 0x00000001ff0c7424 */ /* 0x000fe200078e00ff */
[----:B------:R-:W-:Y:S02]  /*22750*/  LOP3.LUT P6, RZ, R25, 0x40, RZ, 0xc0, !PT ;  /* 0x0000004019ff7812 */ /* 0x000fe400078cc0ff */
[----:B------:R-:W-:-:S11]  /*22760*/  MOV R8, R14 ;  /* 0x0000000e00087202 */ /* 0x000fd60000000f00 */
[----:B------:R-:W-:-:S05]  /*22770*/  @P6 IADD3 R8, P0, R35, R8, RZ ;  /* 0x0000000823086210 */ /* 0x000fca0007f1e0ff */
[----:B------:R-:W-:-:S04]  /*22780*/  @P6 IMAD.X R7, RZ, RZ, R7, P0 ;  /* 0x000000ffff076224 */ /* 0x000fc800000e0607 */
        /* <DEDUP_REMOVED lines=8> */
.L_x_7839:
[----:B------:R-:W-:Y:S01]  /*22810*/  IMAD.MOV.U32 R13, RZ, RZ, R2 ;  /* 0x000000ffff0d7224 */ /* 0x000fe200078e0002 */
[----:B------:R-:W-:-:S07]  /*22820*/  MOV R7, R14 ;  /* 0x0000000e00077202 */ /* 0x000fce0000000f00 */
[----:B------:R-:W-:Y:S05]  /*22830*/  WARPSYNC.COLLECTIVE R15, `(.L_x_7840) ;  /* 0x000000000f087348 */ /* 0x000fea0003c00000 */
[----:B------:R0:W1:Y:S02]  /*22840*/  SHFL.IDX P6, R14, R13, R12, R11 ;  /* 0x0000000c0d0e7389 */ /* 0x00006400000c000b */
[----:B01----:R-:W-:Y:S01]  /*22850*/  ENDCOLLECTIVE ;  /* 0x000000000000791b */ /* 0x003fe20003800000 */
.L_x_7840:
[----:B------:R-:W-:Y:S01]  /*22860*/  MOV R13, R0 ;  /* 0x00000000000d7202 */ /* 0x000fe20000000f00 */
[----:B------:R-:W-:Y:S01]  /*22870*/  IMAD.MOV.U32 R12, RZ, RZ, 0x2 ;  /* 0x00000002ff0c7424 */ /* 0x000fe200078e00ff */
[----:B------:R-:W-:Y:S01]  /*22880*/  LOP3.LUT P6, RZ, R25, 0x10, RZ, 0xc0, !PT ;  /* 0x0000001019ff7812 */ /* 0x000fe200078cc0ff */
[----:B------:R-:W-:-:S12]  /*22890*/  IMAD.MOV.U32 R8, RZ, RZ, R14 ;  /* 0x000000ffff087224 */ /* 0x000fd800078e000e */
        /* <DEDUP_REMOVED lines=10> */
.L_x_7841:
[----:B------:R-:W-:Y:S02]  /*22940*/  IMAD.MOV.U32 R13, RZ, RZ, R2 ;  /* 0x000000ffff0d7224 */ /* 0x000fe400078e0002 */
[----:B------:R-:W-:-:S07]  /*22950*/  IMAD.MOV.U32 R7, RZ, RZ, R14 ;  /* 0x000000ffff077224 */ /* 0x000fce00078e000e */
[----:B------:R-:W-:Y:S05]  /*22960*/  WARPSYNC.COLLECTIVE R15, `(.L_x_7842) ;  /* 0x000000000f087348 */ /* 0x000fea0003c00000 */
[----:B------:R0:W1:Y:S02]  /*22970*/  SHFL.IDX P6, R14, R13, R12, R11 ;  /* 0x0000000c0d0e7389 */ /* 0x00006400000c000b */
[----:B01----:R-:W-:Y:S01]  /*22980*/  ENDCOLLECTIVE ;  /* 0x000000000000791b */ /* 0x003fe20003800000 */
.L_x_7842:
[----:B------:R-:W-:Y:S02]  /*22990*/  IMAD.MOV.U32 R13, RZ, RZ, R0 ;  /* 0x000000ffff0d7224 */ /* 0x000fe400078e0000 */
[----:B------:R-:W-:Y:S01]  /*229a0*/  IMAD.MOV.U32 R12, RZ, RZ, 0x3 ;  /* 0x00000003ff0c7424 */ /* 0x000fe200078e00ff */
[----:B------:R-:W-:Y:S01]  /*229b0*/  LOP3.LUT P6, RZ, R25, 0x8, RZ, 0xc0, !PT ;  /* 0x0000000819ff7812 */ /* 0x000fe200078cc0ff */
[----:B------:R-:W-:-:S12]  /*229c0*/  IMAD.MOV.U32 R8, RZ, RZ, R14 ;  /* 0x000000ffff087224 */ /* 0x000fd800078e000e */
[----:B------:R-:W-:-:S04]  /*229d0*/  @P6 IADD3 R8, P0, R35, R8, RZ ;  /* 0x0000000823086210 */ /* 0x000fc80007f1e0ff */
[----:B------:R-:W-:-:S05]  /*229e0*/  @P6 IADD3.X R7, RZ, R7, RZ, P0, !PT ;  /* 0x00000007ff076210 */ /* 0x000fca00007fe4ff */
        /* <DEDUP_REMOVED lines=8> */
.L_x_7843:
[----:B------:R-:W-:Y:S01]  /*22a70*/  MOV R13, R2 ;  /* 0x00000002000d7202 */ /* 0x000fe20000000f00 */
[----:B------:R-:W-:-:S07]  /*22a80*/  IMAD.MOV.U32 R7, RZ, RZ, R14 ;  /* 0x000000ffff077224 */ /* 0x000fce00078e000e */
[----:B------:R-:W-:Y:S05]  /*22a90*/  WARPSYNC.COLLECTIVE R15, `(.L_x_7844) ;  /* 0x000000000f087348 */ /* 0x000fea0003c00000 */
[----:B------:R0:W1:Y:S02]  /*22aa0*/  SHFL.IDX P6, R14, R13, R12, R11 ;  /* 0x0000000c0d0e7389 */ /* 0x00006400000c000b */
[----:B01----:R-:W-:Y:S01]  /*22ab0*/  ENDCOLLECTIVE ;  /* 0x000000000000791b */ /* 0x003fe20003800000 */
.L_x_7844:
[----:B------:R-:W-:Y:S01]  /*22ac0*/  IMAD.MOV.U32 R13, RZ, RZ, R0 ;  /* 0x000000ffff0d7224 */ /* 0x000fe200078e0000 */
[----:B------:R-:W-:Y:S01]  /*22ad0*/  MOV R12, 0x4 ;  /* 0x00000004000c7802 */ /* 0x000fe20000000f00 */
[----:B------:R-:W-:-:S07]  /*22ae0*/  IMAD.MOV.U32 R8, RZ, RZ, R14 ;  /* 0x000000ffff087224 */ /* 0x000fce00078e000e */
[----:B------:R-:W-:Y:S05]  /*22af0*/  WARPSYNC.COLLECTIVE R15, `(.L_x_7845) ;  /* 0x000000000f087348 */ /* 0x000fea0003c00000 */
[----:B------:R0:W1:Y:S02]  /*22b00*/  SHFL.IDX P6, R14, R13, R12, R11 ;  /* 0x0000000c0d0e7389 */ /* 0x00006400000c000b */
[----:B01----:R-:W-:Y:S01]  /*22b10*/  ENDCOLLECTIVE ;  /* 0x000000000000791b */ /* 0x003fe20003800000 */
.L_x_7845:
[----:B------:R-:W-:-:S05]  /*22b20*/  @P5 IADD3 R8, P0, R35, R8, RZ ;  /* 0x0000000823085210 */ /* 0x000fca0007f1e0ff */
[----:B------:R-:W-:-:S04]  /*22b30*/  @P5 IMAD.X R7, RZ, RZ, R7, P0 ;  /* 0x000000ffff075224 */ /* 0x000fc800000e0607 */
[----:B------:R-:W-:Y:S02]  /*22b40*/  @P5 IMAD.MOV.U32 R9, RZ, RZ, R7 ;  /* 0x000000ffff095224 */ /* 0x000fe400078e0007 */
[----:B------:R-:W-:-:S03]  /*22b50*/  IMAD.MOV.U32 R13, RZ, RZ, R2 ;  /* 0x000000ffff0d7224 */ /* 0x000fc600078e0002 */
[----:B------:R-:W-:Y:S01]  /*22b60*/  @!PT LDS RZ, [RZ] ;  /* 0x00000000fffff984 */ /* 0x000fe20000000800 */
[----:B------:R-:W-:Y:S01]  /*22b70*/  @!PT LDS RZ, [RZ] ;  /* 0x00000000fffff984 */ /* 0x000fe20000000800 */
[----:B------:R-:W-:Y:S01]  /*22b80*/  @!PT LDS RZ, [RZ] ;  /* 0x00000000fffff984 */ /* 0x000fe20000000800 */
[----:B------:R0:W-:Y:S01]  /*22b90*/  @P5 LDGSTS.E.BYPASS.LTC128B.128 [R3+0x19c00], desc[UR60][R8.64], !P3 ;  /* 0x19c0000008035fae */ /* 0x0001e2000d901d7c */
[----:B------:R-:W-:Y:S01]  /*22ba0*/  LOP3.LUT P5, RZ, R25, 0x80, RZ, 0xc0, !PT ;  /* 0x0000008019ff7812 */ /* 0x000fe200078ac0ff */
[----:B------:R-:W-:-:S12]  /*22bb0*/  IMAD.MOV.U32 R7, RZ, RZ, R14 ;  /* 0x000000ffff077224 */ /* 0x000fd800078e000e */
[----:B0-----:R-:W-:Y:S05]  /*22bc0*/  WARPSYNC.COLLECTIVE R15, `(.L_x_7846) ;  /* 0x000000000f087348 */ /* 0x001fea0003c00000 */
[----:B------:R1:W2:Y:S02]  /*22bd0*/  SHFL.IDX P6, R14, R13, R12, R11 ;  /* 0x0000000c0d0e7389 */ /* 0x0002a400000c000b */
[----:B012---:R-:W-:Y:S01]  /*22be0*/  ENDCOLLECTIVE ;  /* 0x000000000000791b */ /* 0x007fe20003800000 */
.L_x_7846:
[----:B------:R-:W-:Y:S02]  /*22bf0*/  IMAD.MOV.U32 R13, RZ, RZ, R0 ;  /* 0x000000ffff0d7224 */ /* 0x000fe400078e0000 */
[----:B------:R-:W-:Y:S01]  /*22c00*/  IMAD.MOV.U32 R12, RZ, RZ, 0x5 ;  /* 0x00000005ff0c7424 */ /* 0x000fe200078e00ff */
[----:B------:R-:W-:Y:S01]  /*22c10*/  LOP3.LUT P6, RZ, R25, 0x20, RZ, 0xc0, !PT ;  /* 0x0000002019ff7812 */ /* 0x000fe200078cc0ff */
[----:B------:R-:W-:-:S12]  /*22c20*/  IMAD.MOV.U32 R8, RZ, RZ, R14 ;  /* 0x000000ffff087224 */ /* 0x000fd800078e000e */
[----:B------:R-:W-:-:S05]  /*22c30*/  @P6 IADD3 R8, P0, R35, R8, RZ ;  /* 0x0000000823086210 */ /* 0x000fca0007f1e0ff */
[----:B------:R-:W-:-:S05]  /*22c40*/  @P6 IMAD.X R7, RZ, RZ, R7, P0 ;  /* 0x000000ffff076224 */ /* 0x000fca00000e0607 */
        /* <DEDUP_REMOVED lines=8> */
.L_x_7847:
[----:B------:R-:W-:Y:S02]  /*22cd0*/  IMAD.MOV.U32 R13, RZ, RZ, R2 ;  /* 0x000000ffff0d7224 */ /* 0x000fe400078e0002 */
[----:B------:R-:W-:-:S07]  /*22ce0*/  IMAD.MOV.U32 R7, RZ, RZ, R14 ;  /* 0x000000ffff077224 */ /* 0x000fce00078e000e */
[----:B------:R-:W-:Y:S05]  /*22cf0*/  WARPSYNC.COLLECTIVE R15, `(.L_x_7848) ;  /* 0x000000000f087348 */ /* 0x000fea0003c00000 */
[----:B------:R0:W1:Y:S02]  /*22d00*/  SHFL.IDX P6, R14, R13, R12, R11 ;  /* 0x0000000c0d0e7389 */ /* 0x00006400000c000b */
[----:B01----:R-:W-:Y:S01]  /*22d10*/  ENDCOLLECTIVE ;  /* 0x000000000000791b */ /* 0x003fe20003800000 */
.L_x_7848:
[----:B------:R-:W-:Y:S02]  /*22d20*/  IMAD.MOV.U32 R13, RZ, RZ, R0 ;  /* 0x000000ffff0d7224 */ /* 0x000fe400078e0000 */
[----:B------:R-:W-:Y:S01]  /*22d30*/  IMAD.MOV.U32 R12, RZ, RZ, 0x6 ;  /* 0x00000006ff0c7424 */ /* 0x000fe200078e00ff */
[----:B------:R-:W-:-:S07]  /*22d40*/  MOV R8, R14 ;  /* 0x0000000e00087202 */ /* 0x000fce0000000f00 */
[----:B------:R-:W-:Y:S05]  /*22d50*/  WARPSYNC.COLLECTIVE R15, `(.L_x_7849) ;  /* 0x000000000f087348 */ /* 0x000fea0003c00000 */
[----:B------:R0:W1:Y:S02]  /*22d60*/  SHFL.IDX P6, R14, R13, R12, R11 ;  /* 0x0000000c0d0e7389 */ /* 0x00006400000c000b */
[----:B01----:R-:W-:Y:S01]  /*22d70*/  ENDCOLLECTIVE ;  /* 0x000000000000791b */ /* 0x003fe20003800000 */
.L_x_7849:
        /* <DEDUP_REMOVED lines=8> */
[----:B------:R-:W-:-:S07]  /*22e00*/  MOV R7, R14 ;  /* 0x0000000e00077202 */ /* 0x000fce0000000f00 */
[----:B0-----:R-:W-:Y:S05]  /*22e10*/  WARPSYNC.COLLECTIVE R15, `(.L_x_7850) ;  /* 0x000000000f087348 */ /* 0x001fea0003c00000 */
[----:B------:R1:W2:Y:S02]  /*22e20*/  SHFL.IDX P6, R14, R13, R12, R11 ;  /* 0x0000000c0d0e7389 */ /* 0x0002a400000c000b */
[----:B012---:R-:W-:Y:S01]  /*22e30*/  ENDCOLLECTIVE ;  /* 0x000000000000791b */ /* 0x007fe20003800000 */
.L_x_7850:
[----:B------:R-:W-:Y:S01]  /*22e40*/  MOV R13, R0 ;  /* 0x00000000000d7202 */ /* 0x000fe20000000f00 */
[----:B------:R-:W-:Y:S02]  /*22e50*/  IMAD.MOV.U32 R12, RZ, RZ, 0x7 ;  /* 0x00000007ff0c7424 */ /* 0x000fe400078e00ff */
[----:B------:R-:W-:-:S07]  /*22e60*/  IMAD.MOV.U32 R8, RZ, RZ, R14 ;  /* 0x000000ffff087224 */ /* 0x000fce00078e000e */
[----:B------:R-:W-:Y:S05]  /*22e70*/  WARPSYNC.COLLECTIVE R15, `(.L_x_7851) ;  /* 0x000000000f087348 */ /* 0x000fea0003c00000 */
[----:B------:R0:W1:Y:S02]  /*22e80*/  SHFL.IDX P6, R14, R13, R12, R11 ;  /* 0x0000000c0d0e7389 */ /* 0x00006400000c000b */
[----:B01----:R-:W-:Y:S01]  /*22e90*/  ENDCOLLECTIVE ;  /* 0x000000000000791b */ /* 0x003fe20003800000 */
.L_x_7851:
        /* <DEDUP_REMOVED lines=12> */
.L_x_7852:
[----:B------:R-:W-:Y:S02]  /*22f60*/  IMAD.MOV.U32 R13, RZ, RZ, R4 ;  /* 0x000000ffff0d7224 */ /* 0x000fe400078e0004 */
[----:B------:R-:W-:Y:S02]  /*22f70*/  IMAD.MOV.U32 R12, RZ, RZ, RZ ;  /* 0x000000ffff0c7224 */ /* 0x000fe400078e00ff */
[----:B------:R-:W-:-:S07]  /*22f80*/  IMAD.MOV.U32 R8, RZ, RZ, R14 ;  /* 0x000000ffff087224 */ /* 0x000fce00078e000e */
[----:B------:R-:W-:Y:S05]  /*22f90*/  WARPSYNC.COLLECTIVE R15, `(.L_x_7853) ;  /* 0x000000000f087348 */ /* 0x000fea0003c00000 */
[----:B------:R0:W1:Y:S02]  /*22fa0*/  SHFL.IDX P6, R14, R13, R12, R11 ;  /* 0x0000000c0d0e7389 */ /* 0x00006400000c000b */
[----:B01----:R-:W-:Y:S01]  /*22fb0*/  ENDCOLLECTIVE ;  /* 0x000000000000791b */ /* 0x003fe20003800000 */
.L_x_7853:
[----:B------:R-:W-:-:S04]  /*22fc0*/  @P1 IADD3 R8, P0, R35, R8, RZ ;  /* 0x0000000823081210 */ /* 0x000fc80007f1e0ff */
[----:B------:R-:W-:-:S05]  /*22fd0*/  @P1 IADD3.X R9, RZ, R0, RZ, P0, !PT ;  /* 0x00000000ff091210 */ /* 0x000fca00007fe4ff */
        /* <DEDUP_REMOVED lines=9> */
.L_x_7854:
[----:B------:R-:W-:Y:S01]  /*23070*/  IMAD.MOV.U32 R13, RZ, RZ, R4 ;  /* 0x000000ffff0d7224 */ /* 0x000fe200078e0004 */
[----:B------:R-:W-:Y:S02]  /*23080*/  MOV R12, 0x1 ;  /* 0x00000001000c7802 */ /* 0x000fe40000000f00 */
[----:B------:R-:W-:-:S07]  /*23090*/  MOV R2, R14 ;  /* 0x0000000e00027202 */ /* 0x000fce0000000f00 */
[----:B------:R-:W-:Y:S05]  /*230a0*/  WARPSYNC.COLLECTIVE R15, `(.L_x_7855) ;  /* 0x000000000f087348 */ /* 0x000fea0003c00000 */
[----:B------:R0:W1:Y:S02]  /*230b0*/  SHFL.IDX P6, R14, R13, R12, R11 ;  /* 0x0000000c0d0e7389 */ /* 0x00006400000c000b */
[----:B01----:R-:W-:Y:S01]  /*230c0*/  ENDCOLLECTIVE ;  /* 0x000000000000791b */ /* 0x003fe20003800000 */
.L_x_7855:
        /* <DEDUP_REMOVED lines=13> */
.L_x_7856:
[----:B------:R-:W-:Y:S01]  /*231a0*/  IMAD.MOV.U32 R5, RZ, RZ, R14 ;  /* 0x000000ffff057224 */ /* 0x000fe200078e000e */
[----:B------:R-:W-:Y:S06]  /*231b0*/  BRA `(.L_x_7857) ;  /* 0xffffff7c00407947 */ /* 0x000fec000383ffff */
.L_x_7631:
        /* <DEDUP_REMOVED lines=9> */
.L_x_7858:
[----:B------:R-:W-:Y:S01]  /*23250*/  ISETP.GE.AND P1, PT, R17, R3, PT ;  /* 0x000000031100720c */ /* 0x000fe20003f26270 */
[----:B------:R-:W-:Y:S02]  /*23260*/  IMAD.MOV.U32 R13, RZ, RZ, R0 ;  /* 0x000000ffff0d7224 */ /* 0x000fe400078e0000 */
[----:B------:R-:W-:-:S10]  /*23270*/  IMAD.MOV.U32 R4, RZ, RZ, R14 ;  /* 0x000000ffff047224 */ /* 0x000fd400078e000e */
[----:B------:R-:W-:Y:S05]  /*23280*/  WARPSYNC.COLLECTIVE R15, `(.L_x_7859) ;  /* 0x000000000f087348 */ /* 0x000fea0003c00000 */
[----:B------:R0:W1:Y:S02]  /*23290*/  SHFL.IDX P6, R14, R13, R12, R11 ;  /* 0x0000000c0d0e7389 */ /* 0x00006400000c000b */
[----:B01----:R-:W-:Y:S01]  /*232a0*/  ENDCOLLECTIVE ;  /* 0x000000000000791b */ /* 0x003fe20003800000 */
.L_x_7859:
[----:B------:R-:W-:Y:S02]  /*232b0*/  IMAD.MOV.U32 R13, RZ, RZ, R2 ;  /* 0x000000ffff0d7224 */ /* 0x000fe400078e0002 */
[----:B------:R-:W-:Y:S01]  /*232c0*/  IMAD.MOV.U32 R12, RZ, RZ, 0x1 ;  /* 0x00000001ff0c7424 */ /* 0x000fe200078e00ff */
[----:B------:R-:W-:-:S07]  /*232d0*/  MOV R5, R14 ;  /* 0x0000000e00057202 */ /* 0x000fce0000000f00 */
[----:B------:R-:W-:Y:S05]  /*232e0*/  WARPSYNC.COLLECTIVE R15, `(.L_x_7860) ;  /* 0x000000000f087348 */ /* 0x000fea0003c00000 */
[----:B------:R0:W1:Y:S02]  /*232f0*/  SHFL.IDX P6, R14, R13, R12, R11 ;  /* 0x0000000c0d0e7389 */ /* 0x00006400000c000b */
[----:B01----:R-:W-:Y:S01]  /*23300*/  ENDCOLLECTIVE ;  /* 0x000000000000791b */ /* 0x003fe20003800000 */
.L_x_7860:
[----:B------:R-:W-:-:S05]  /*23310*/  @!P1 IADD3 R5, P3, R35, R5, RZ ;  /* 0x0000000523059210 */ /* 0x000fca0007f7e0ff */
[----:B------:R-:W-:Y:S02]  /*23320*/  @!P1 IMAD.X R8, RZ, RZ, R4, P3 ;  /* 0x000000ffff089224 */ /* 0x000fe400018e0604 */
[----:B------:R-:W-:Y:S02]  /*23330*/  @!P1 IMAD.MOV.U32 R4, RZ, RZ, R5 ;  /* 0x000000ffff049224 */ /* 0x000fe400078e0005 */
[----:B------:R-:W-:Y:S02]  /*23340*/  @!P1 IMAD.MOV.U32 R5, RZ, RZ, R8 ;  /* 0x000000ffff059224 */ /* 0x000fe400078e0008 */
[----:B------:R-:W-:-:S03]  /*23350*/  IMAD.MOV.U32 R13, RZ, RZ, R0 ;  /* 0x000000ffff0d7224 */ /* 0x000fc600078e0000 */
[----:B------:R-:W-:Y:S01]  /*23360*/  @!PT LDS RZ, [RZ] ;  /* 0x00000000fffff984 */ /* 0x000fe20000000800 */
[----:B------:R-:W-:Y:S01]  /*23370*/  @!PT LDS RZ, [RZ] ;  /* 0x00000000fffff984 */ /* 0x000fe20000000800 */
[----:B------:R-:W-:Y:S01]  /*23380*/  @!PT LDS RZ, [RZ] ;  /* 0x00000000fffff984 */ /* 0x000fe20000000800 */
[----:B------:R0:W-:Y:S02]  /*23390*/  @!P1 LDGSTS.E.BYPASS.LTC128B.128 [R9+0x14400], desc[UR60][R4.64], !P0 ;  /* 0x1440000004099fae */ /* 0x0001e4000c101d7c */
[----:B0-----:R-:W-:-:S04]  /*233a0*/  IADD3 R4, R17, 0x10, RZ ;  /* 0x0000001011047810 */ /* 0x001fc80007ffe0ff */
[----:B------:R-:W-:Y:S01]  /*233b0*/  ISETP.GE.AND P1, PT, R4, R3, PT ;  /* 0x000000030400720c */ /* 0x000fe20003f26270 */
[----:B------:R-:W-:-:S12]  /*233c0*/  IMAD.MOV.U32 R4, RZ, RZ, R14 ;  /* 0x000000ffff047224 */ /* 0x000fd800078e000e */
[----:B------:R-:W-:Y:S05]  /*233d0*/  WARPSYNC.COLLECTIVE R15, `(.L_x_7861) ;  /* 0x000000000f087348 */ /* 0x000fea0003c00000 */
[----:B------:R0:W1:Y:S02]  /*233e0*/  SHFL.IDX P6, R14, R13, R12, R11 ;  /* 0x0000000c0d0e7389 */ /* 0x00006400000c000b */
[----:B01----:R-:W-:Y:S01]  /*233f0*/  ENDCOLLECTIVE ;  /* 0x000000000000791b */ /* 0x003fe20003800000 */
.L_x_7861:
[----:B------:R-:W-:Y:S01]  /*23400*/  MOV R13, R2 ;  /* 0x00000002000d7202 */ /* 0x000fe20000000f00 */
[----:B------:R-:W-:Y:S01]  /*23410*/  IMAD.MOV.U32 R12, RZ, RZ, 0x2 ;  /* 0x00000002ff0c7424 */ /* 0x000fe200078e00ff */
[----:B------:R-:W-:-:S07]  /*23420*/  MOV R6, R14 ;  /* 0x0000000e00067202 */ /* 0x000fce0000000f00 */
[----:B------:R-:W-:Y:S05]  /*23430*/  WARPSYNC.COLLECTIVE R15, `(.L_x_7862) ;  /* 0x000000000f087348 */ /* 0x000fea0003c00000 */
[----:B------:R0:W1:Y:S02]  /*23440*/  SHFL.IDX P6, R14, R13, R12, R11 ;  /* 0x0000000c0d0e7389 */ /* 0x00006400000c000b */
[----:B01----:R-:W-:Y:S01]  /*23450*/  ENDCOLLECTIVE ;  /* 0x000000000000791b */ /* 0x003fe20003800000 */
.L_x_7862:
[----:B------:R-:W-:-:S05]  /*23460*/  @!P1 IADD3 R6, P3, R35, R6, RZ ;  /* 0x0000000623069210 */ /* 0x000fca0007f7e0ff */
[----:B------:R-:W-:Y:S02]  /*23470*/  @!P1 IMAD.X R7, RZ, RZ, R4, P3 ;  /* 0x000000ffff079224 */ /* 0x000fe400018e0604 */
[----:B------:R-:W-:Y:S02]  /*23480*/  @!P1 IMAD.MOV.U32 R4, RZ, RZ, R6 ;  /* 0x000000ffff049224 */ /* 0x000fe400078e0006 */
[----:B------:R-:W-:Y:S02]  /*23490*/  @!P1 IMAD.MOV.U32 R5, RZ, RZ, R7 ;  /* 0x000000ffff059224 */ /* 0x000fe400078e0007 */
[C---:B------:R-:W-:Y:S02]  /*234a0*/  VIADD R6, R17.reuse, 0x60 ;  /* 0x0000006011067836 */ /* 0x040fe40000000000 */
[----:B------:R-:W-:Y:S01]  /*234b0*/  IMAD.MOV.U32 R13, RZ, RZ, R0 ;  /* 0x000000ffff0d7224 */ /* 0x000fe200078e0000 */
[----:B------:R-:W-:Y:S01]  /*234c0*/  @!PT LDS RZ, [RZ] ;  /* 0x00000000fffff984 */ /* 0x000fe20000000800 */
[----:B------:R-:W-:Y:S01]  /*234d0*/  @!PT LDS RZ, [RZ] ;  /* 0x00000000fffff984 */ /* 0x000fe20000000800 */
[----:B------:R-:W-:Y:S01]  /*234e0*/  @!PT LDS RZ, [RZ] ;  /* 0x00000000fffff984 */ /* 0x000fe20000000800 */
[----:B------:R0:W-:Y:S02]  /*234f0*/  @!P1 LDGSTS.E.BYPASS.LTC128B.128 [R9+0x14c00], desc[UR60][R4.64], !P0 ;  /* 0x14c0000004099fae */ /* 0x0001e4000c101d7c */
[----:B0-----:R-:W-:-:S05]  /*23500*/  VIADD R4, R17, 0x20 ;  /* 0x0000002011047836 */ /* 0x001fca0000000000 */
[----:B------:R-:W-:Y:S01]  /*23510*/  ISETP.GE.AND P1, PT, R4, R3, PT ;  /* 0x000000030400720c */ /* 0x000fe20003f26270 */
[----:B------:R-:W-:-:S12]  /*23520*/  IMAD.MOV.U32 R4, RZ, RZ, R14 ;  /* 0x000000ffff047224 */ /* 0x000fd800078e000e */
[----:B------:R-:W-:Y:S05]  /*23530*/  WARPSYNC.COLLECTIVE R15, `(.L_x_7863) ;  /* 0x000000000f087348 */ /* 0x000fea0003c00000 */
[----:B------:R0:W1:Y:S02]  /*23540*/  SHFL.IDX P6, R14, R13, R12, R11 ;  /* 0x0000000c0d0e7389 */ /* 0x00006400000c000b */
[----:B01----:R-:W-:Y:S01]  /*23550*/  ENDCOLLECTIVE ;  /* 0x000000000000791b */ /* 0x003fe20003800000 */
.L_x_7863:
[----:B------:R-:W-:Y:S02]  /*23560*/  IMAD.MOV.U32 R13, RZ, RZ, R2 ;  /* 0x000000ffff0d7224 */ /* 0x000fe400078e0002 */
[----:B------:R-:W-:Y:S02]  /*23570*/  IMAD.MOV.U32 R12, RZ, RZ, 0x3 ;  /* 0x00000003ff0c7424 */ /* 0x000fe400078e00ff */
[----:B------:R-:W-:-:S07]  /*23580*/  IMAD.MOV.U32 R5, RZ, RZ, R14 ;  /* 0x000000ffff057224 */ /* 0x000fce00078e000e */
[----:B------:R-:W-:Y:S05]  /*23590*/  WARPSYNC.COLLECTIVE R15, `(.L_x_7864) ;  /* 0x000000000f087348 */ /* 0x000fea0003c00000 */
[----:B------:R0:W1:Y:S02]  /*235a0*/  SHFL.IDX P6, R14, R13, R12, R11 ;  /* 0x0000000c0d0e7389 */ /* 0x00006400000c000b */
[----:B01----:R-:W-:Y:S01]  /*235b0*/  ENDCOLLECTIVE ;  /* 0x000000000000791b */ /* 0x003fe20003800000 */
.L_x_7864:
[----:B------:R-:W-:-:S04]  /*235c0*/  @!P1 IADD3 R5, P2, R35, R5, RZ ;  /* 0x0000000523059210 */ /* 0x000fc80007f5e0ff */
[----:B------:R-:W-:-:S04]  /*235d0*/  @!P1 IADD3.X R4, RZ, R4, RZ, P2, !PT ;  /* 0x00000004ff049210 */ /* 0x000fc800017fe4ff */
[----:B------:R-:W-:Y:S02]  /*235e0*/  @!P1 LOP3.LUT R5, R5, R4, RZ, 0x3c, !PT ;  /* 0x0000000405059212 */ /* 0x000fe400078e3cff */
[----:B------:R-:W-:Y:S02]  /*235f0*/  MOV R13, R0 ;  /* 0x00000000000d7202 */ /* 0x000fe40000000f00 */
[----:B------:R-:W-:-:S04]  /*23600*/  @!P1 LOP3.LUT R4, R5, R4, RZ, 0x3c, !PT ;  /* 0x0000000405049212 */ /* 0x000fc800078e3cff */
[----:B------:R-:W-:-:S05]  /*23610*/  @!P1 LOP3.LUT R5, R5, R4, RZ, 0x3c, !PT ;  /* 0x0000000405059212 */ /* 0x000fca00078e3cff */
        /* <DEDUP_REMOVED lines=10> */
.L_x_7865:
[----:B------:R-:W-:Y:S01]  /*236c0*/  IMAD.MOV.U32 R13, RZ, RZ, R2 ;  /* 0x000000ffff0d7224 */ /* 0x000fe200078e0002 */
[----:B------:R-:W-:Y:S01]  /*236d0*/  MOV R12, 0x4 ;  /* 0x00000004000c7802 */ /* 0x000fe20000000f00 */
[----:B------:R-:W-:-:S07]  /*236e0*/  IMAD.MOV.U32 R5, RZ, RZ, R14 ;  /* 0x000000ffff057224 */ /* 0x000fce00078e000e */
[----:B------:R-:W-:Y:S05]  /*236f0*/  WARPSYNC.COLLECTIVE R15, `(.L_x_7866) ;  /* 0x000000000f087348 */ /* 0x000fea0003c00000 */
[----:B------:R0:W1:Y:S02]  /*23700*/  SHFL.IDX P6, R14, R13, R12, R11 ;  /* 0x0000000c0d0e7389 */ /* 0x00006400000c000b */
[----:B01----:R-:W-:Y:S01]  /*23710*/  ENDCOLLECTIVE ;  /* 0x000000000000791b */ /* 0x003fe20003800000 */
.L_x_7866:
        /* <DEDUP_REMOVED lines=16> */
.L_x_7867:
[----:B------:R-:W-:Y:S02]  /*23820*/  IMAD.MOV.U32 R13, RZ, RZ, R2 ;  /* 0x000000ffff0d7224 */ /* 0x000fe400078e0002 */
[----:B------:R-:W-:Y:S02]  /*23830*/  IMAD.MOV.U32 R12, RZ, RZ, 0x5 ;  /* 0x00000005ff0c7424 */ /* 0x000fe400078e00ff */
[----:B------:R-:W-:-:S07]  /*23840*/  IMAD.MOV.U32 R5, RZ, RZ, R14 ;  /* 0x000000ffff057224 */ /* 0x000fce00078e000e */
[----:B------:R-:W-:Y:S05]  /*23850*/  WARPSYNC.COLLECTIVE R15, `(.L_x_7868) ;  /* 0x000000000f087348 */ /* 0x000fea0003c00000 */
[----:B------:R0:W1:Y:S02]  /*23860*/  SHFL.IDX P6, R14, R13, R12, R11 ;  /* 0x0000000c0d0e7389 */ /* 0x00006400000c000b */
[----:B01----:R-:W-:Y:S01]  /*23870*/  ENDCOLLECTIVE ;  /* 0x000000000000791b */ /* 0x003fe20003800000 */
.L_x_7868:
        /* <DEDUP_REMOVED lines=16> */
.L_x_7869:
[----:B------:R-:W-:Y:S02]  /*23980*/  IMAD.MOV.U32 R13, RZ, RZ, R2 ;  /* 0x000000ffff0d7224 */ /* 0x000fe400078e0002 */
[----:B------:R-:W-:Y:S01]  /*23990*/  IMAD.MOV.U32 R12, RZ, RZ, 0x6 ;  /* 0x00000006ff0c7424 */ /* 0x000fe200078e00ff */
[----:B------:R-:W-:-:S07]  /*239a0*/  MOV R5, R14 ;  /* 0x0000000e00057202 */ /* 0x000fce0000000f00 */
[----:B------:R-:W-:Y:S05]  /*239b0*/  WARPSYNC.COLLECTIVE R15, `(.L_x_7870) ;  /* 0x000000000f087348 */ /* 0x000fea0003c00000 */
[----:B------:R0:W1:Y:S02]  /*239c0*/  SHFL.IDX P6, R14, R13, R12, R11 ;  /* 0x0000000c0d0e7389 */ /* 0x00006400000c000b */
[----:B01----:R-:W-:Y:S01]  /*239d0*/  ENDCOLLECTIVE ;  /* 0x000000000000791b */ /* 0x003fe20003800000 */
.L_x_7870:
[----:B------:R-:W-:-:S05]  /*239e0*/  @!P1 IADD3 R5, P2, R35, R5, RZ ;  /* 0x0000000523059210 */ /* 0x000fca0007f5e0ff */
[----:B------:R-:W-:Y:S01]  /*239f0*/  @!P1 IMAD.X R4, RZ, RZ, R4, P2 ;  /* 0x000000ffff049224 */ /* 0x000fe200010e0604 */
[----:B------:R-:W-:-:S04]  /*23a00*/  ISETP.GE.AND P2, PT, R6, R3, PT ;  /* 0x000000030600720c */ /* 0x000fc80003f46270 */
        /* <DEDUP_REMOVED lines=8> */
[----:B0-----:R-:W-:-:S07]  /*23a90*/  IMAD.MOV.U32 R4, RZ, RZ, R14 ;  /* 0x000000ffff047224 */ /* 0x001fce00078e000e */
[----:B------:R-:W-:Y:S05]  /*23aa0*/  WARPSYNC.COLLECTIVE R15, `(.L_x_7871) ;  /* 0x000000000f087348 */ /* 0x000fea0003c00000 */
[----:B------:R0:W1:Y:S02]  /*23ab0*/  SHFL.IDX P6, R14, R13, R12, R11 ;  /* 0x0000000c0d0e7389 */ /* 0x00006400000c000b */
[----:B01----:R-:W-:Y:S01]  /*23ac0*/  ENDCOLLECTIVE ;  /* 0x000000000000791b */ /* 0x003fe20003800000 */
.L_x_7871:
[----:B------:R-:W-:Y:S01]  /*23ad0*/  IMAD.MOV.U32 R13, RZ, RZ, R2 ;  /* 0x000000ffff0d7224 */ /* 0x000fe200078e0002 */
[----:B------:R-:W-:Y:S01]  /*23ae0*/  MOV R12, 0x7 ;  /* 0x00000007000c7802 */ /* 0x000fe20000000f00 */
[----:B------:R-:W-:-:S07]  /*23af0*/  IMAD.MOV.U32 R5, RZ, RZ, R14 ;  /* 0x000000ffff057224 */ /* 0x000fce00078e000e */
[----:B------:R-:W-:Y:S05]  /*23b00*/  WARPSYNC.COLLECTIVE R15, `(.L_x_7872) ;  /* 0x000000000f087348 */ /* 0x000fea0003c00000 */
[----:B------:R0:W1:Y:S02]  /*23b10*/  SHFL.IDX P6, R14, R13, R12, R11 ;  /* 0x0000000c0d0e7389 */ /* 0x00006400000c000b */
[----:B01----:R-:W-:Y:S01]  /*23b20*/  ENDCOLLECTIVE ;  /* 0x000000000000791b */ /* 0x003fe20003800000 */
.L_x_7872:
        /* <DEDUP_REMOVED lines=14> */
.L_x_7873:
[----:B------:R-:W-:Y:S01]  /*23c10*/  IMAD.MOV.U32 R0, RZ, RZ, R14 ;  /* 0x000000ffff007224 */ /* 0x000fe200078e000e */
[----:B------:R-:W-:Y:S06]  /*23c20*/  BRA `(.L_x_7874) ;  /* 0xffffff7c007c7947 */ /* 0x000fec000383ffff */
.L_x_7634:
[----:B0-----:R0:W1:Y:S02]  /*23c30*/  SYNCS.PHASECHK.TRANS64.TRYWAIT P0, [R22+URZ+0x22820], R0 ;  /* 0x02282000160075a7 */ /* 0x001064000800017f */
[----:B-1----:R-:W-:Y:S05]  /*23c40*/  @!P0 NANOSLEEP.SYNCS 0x989680 ;  /* 0x009896800000895d */ /* 0x002fea0003900000 */
[----:B------:R-:W1:Y:S02]  /*23c50*/  @!P0 SYNCS.PHASECHK.TRANS64 P0, [R22+URZ+0x22820], R0 ;  /* 0x02282000160085a7 */ /* 0x000e64000800007f */
[----:B-1----:R-:W-:Y:S05]  /*23c60*/  @!P0 BRA `(.L_x_7634) ;  /* 0xfffffffc00f08947 */ /* 0x002fea000383ffff */
[----:B------:R-:W-:Y:S05]  /*23c70*/  BRA `(.L_x_7875) ;  /* 0xffffff7c00d87947 */ /* 0x000fea000383ffff */
.L_x_7638:
[----:B0-----:R0:W1:Y:S02]  /*23c80*/  SYNCS.PHASECHK.TRANS64.TRYWAIT P0, [R0+URZ+0x22880], R33 ;  /* 0x02288021000075a7 */ /* 0x001064000800017f */
[----:B-1----:R-:W-:Y:S05]  /*23c90*/  @!P0 NANOSLEEP.SYNCS 0x989680 ;  /* 0x009896800000895d */ /* 0x002fea0003900000 */
[----:B------:R-:W1:Y:S02]  /*23ca0*/  @!P0 SYNCS.PHASECHK.TRANS64 P0, [R0+URZ+0x22880], R33 ;  /* 0x02288021000085a7 */ /* 0x000e64000800007f */
[----:B-1----:R-:W-:Y:S05]  /*23cb0*/  @!P0 BRA `(.L_x_7638) ;  /* 0xfffffffc00f08947 */ /* 0x002fea000383ffff */
[----:B------:R-:W-:Y:S05]  /*23cc0*/  BRA `(.L_x_7876) ;  /* 0xffffff8400007947 */ /* 0x000fea000383ffff */
.L_x_7639:
        /* <DEDUP_REMOVED lines=8> */
.L_x_7878:
[----:B------:R-:W-:Y:S05]  /*23d50*/  BSYNC B0 ;  /* 0x0000000000007941 */ /* 0x000fea0003800000 */
.L_x_7877:
[----:B------:R-:W-:Y:S01]  /*23d60*/  IMAD.MOV.U32 R13, RZ, RZ, R9 ;  /* 0x000000ffff0d7224 */ /* 0x000fe200078e0009 */
[----:B------:R-:W-:Y:S01]  /*23d70*/  MOV R12, RZ ;  /* 0x000000ff000c7202 */ /* 0x000fe20000000f00 */
[----:B------:R-:W-:Y:S01]  /*23d80*/  IMAD.MOV.U32 R11, RZ, RZ, 0x181f ;  /* 0x0000181fff0b7424 */ /* 0x000fe200078e00ff */
[----:B------:R-:W-:Y:S01]  /*23d90*/  IADD3 R6, R22, R6, RZ ;  /* 0x0000000616067210 */ /* 0x000fe20007ffe0ff */
[----:B------:R-:W-:Y:S02]  /*23da0*/  IMAD.MOV.U32 R15, RZ, RZ, -0x1 ;  /* 0xffffffffff0f7424 */ /* 0x000fe400078e00ff */
[----:B------:R-:W-:-:S07]  /*23db0*/  IMAD.MOV.U32 R3, RZ, RZ, R14 ;  /* 0x000000ffff037224 */ /* 0x000fce00078e000e */
[----:B------:R-:W-:Y:S05]  /*23dc0*/  WARPSYNC.COLLECTIVE R15, `(.L_x_7879) ;  /* 0x000000000f087348 */ /* 0x000fea0003c00000 */
[----:B------:R0:W1:Y:S02]  /*23dd0*/  SHFL.IDX P6, R14, R13, R12, R11 ;  /* 0x0000000c0d0e7389 */ /* 0x00006400000c000b */
[----:B01----:R-:W-:Y:S01]  /*23de0*/  ENDCOLLECTIVE ;  /* 0x000000000000791b */ /* 0x003fe20003800000 */
.L_x_7879:
[----:B------:R-:W-:Y:S02]  /*23df0*/  IMAD.MOV.U32 R13, RZ, RZ, R20 ;  /* 0x000000ffff0d7224 */ /* 0x000fe400078e0014 */
[----:B------:R-:W-:Y:S02]  /*23e00*/  IMAD.MOV.U32 R12, RZ, RZ, 0x1 ;  /* 0x00000001ff0c7424 */ /* 0x000fe400078e00ff */
[----:B------:R-:W-:-:S07]  /*23e10*/  IMAD.MOV.U32 R2, RZ, RZ, R14 ;  /* 0x000000ffff027224 */ /* 0x000fce00078e000e */
[----:B------:R-:W-:Y:S05]  /*23e20*/  WARPSYNC.COLLECTIVE R15, `(.L_x_7880) ;  /* 0x000000000f087348 */ /* 0x000fea0003c00000 */
[----:B------:R0:W1:Y:S02]  /*23e30*/  SHFL.IDX P6, R14, R13, R12, R11 ;  /* 0x0000000c0d0e7389 */ /* 0x00006400000c000b */
[----:B01----:R-:W-:Y:S01]  /*23e40*/  ENDCOLLECTIVE ;  /* 0x000000000000791b */ /* 0x003fe20003800000 */
.L_x_7880:
        /* <DEDUP_REMOVED lines=11> */
.L_x_7881:
        /* <DEDUP_REMOVED lines=9> */
.L_x_7882:
        /* <DEDUP_REMOVED lines=9> */
.L_x_7883:
[----:B------:R-:W-:Y:S01]  /*24020*/  IMAD.MOV.U32 R13, RZ, RZ, R20 ;  /* 0x000000ffff0d7224 */ /* 0x000fe200078e0014 */
[----:B------:R-:W-:Y:S01]  /*24030*/  MOV R12, 0x3 ;  /* 0x00000003000c7802 */ /* 0x000fe20000000f00 */
[----:B------:R-:W-:-:S07]  /*24040*/  IMAD.MOV.U32 R2, RZ, RZ, R14 ;  /* 0x000000ffff027224 */ /* 0x000fce00078e000e */
[----:B------:R-:W-:Y:S05]  /*24050*/  WARPSYNC.COLLECTIVE R15, `(.L_x_7884) ;  /* 0x000000000f087348 */ /* 0x000fea0003c00000 */
[----:B------:R0:W1:Y:S02]  /*24060*/  SHFL.IDX P6, R14, R13, R12, R11 ;  /* 0x0000000c0d0e7389 */ /* 0x00006400000c000b */
[----:B01----:R-:W-:Y:S01]  /*24070*/  ENDCOLLECTIVE ;  /* 0x000000000000791b */ /* 0x003fe20003800000 */
.L_x_7884:
        /* <DEDUP_REMOVED lines=11> */
.L_x_7885:
[----:B------:R-:W-:Y:S01]  /*24130*/  MOV R13, R20 ;  /* 0x00000014000d7202 */ /* 0x000fe20000000f00 */
[----:B------:R-:W-:Y:S02]  /*24140*/  IMAD.MOV.U32 R12, RZ, RZ, 0x4 ;  /* 0x00000004ff0c7424 */ /* 0x000fe400078e00ff */
[----:B------:R-:W-:-:S07]  /*24150*/  IMAD.MOV.U32 R2, RZ, RZ, R14 ;  /* 0x000000ffff027224 */ /* 0x000fce00078e000e */
[----:B------:R-:W-:Y:S05]  /*24160*/  WARPSYNC.COLLECTIVE R15, `(.L_x_7886) ;  /* 0x000000000f087348 */ /* 0x000fea0003c00000 */
[----:B------:R0:W1:Y:S02]  /*24170*/  SHFL.IDX P6, R14, R13, R12, R11 ;  /* 0x0000000c0d0e7389 */ /* 0x00006400000c000b */
[----:B01----:R-:W-:Y:S01]  /*24180*/  ENDCOLLECTIVE ;  /* 0x000000000000791b */ /* 0x003fe20003800000 */
.L_x_7886:
        /* <DEDUP_REMOVED lines=11> */
.L_x_7887:
[----:B------:R-:W-:Y:S02]  /*24240*/  IMAD.MOV.U32 R13, RZ, RZ, R20 ;  /* 0x000000ffff0d7224 */ /* 0x000fe400078e0014 */
[----:B------:R-:W-:Y:S02]  /*24250*/  IMAD.MOV.U32 R12, RZ, RZ, 0x5 ;  /* 0x00000005ff0c7424 */ /* 0x000fe400078e00ff */
[----:B------:R-:W-:-:S07]  /*24260*/  IMAD.MOV.U32 R2, RZ, RZ, R14 ;  /* 0x000000ffff027224 */ /* 0x000fce00078e000e */
[----:B------:R-:W-:Y:S05]  /*24270*/  WARPSYNC.COLLECTIVE R15, `(.L_x_7888) ;  /* 0x000000000f087348 */ /* 0x000fea0003c00000 */
[----:B------:R0:W1:Y:S02]  /*24280*/  SHFL.IDX P6, R14, R13, R12, R11 ;  /* 0x0000000c0d0e7389 */ /* 0x00006400000c000b */
[----:B01----:R-:W-:Y:S01]  /*24290*/  ENDCOLLECTIVE ;  /* 0x000000000000791b */ /* 0x003fe20003800000 */
.L_x_7888:
        /* <DEDUP_REMOVED lines=11> */
.L_x_7889:
[----:B------:R-:W-:Y:S02]  /*24350*/  IMAD.MOV.U32 R13, RZ, RZ, R20 ;  /* 0x000000ffff0d7224 */ /* 0x000fe400078e0014 */
[----:B------:R-:W-:Y:S01]  /*24360*/  IMAD.MOV.U32 R12, RZ, RZ, 0x6 ;  /* 0x00000006ff0c7424 */ /* 0x000fe200078e00ff */
[----:B------:R-:W-:-:S07]  /*24370*/  MOV R2, R14 ;  /* 0x0000000e00027202 */ /* 0x000fce0000000f00 */
[----:B------:R-:W-:Y:S05]  /*24380*/  WARPSYNC.COLLECTIVE R15, `(.L_x_7890) ;  /* 0x000000000f087348 */ /* 0x000fea0003c00000 */
[----:B------:R0:W1:Y:S02]  /*24390*/  SHFL.IDX P6, R14, R13, R12, R11 ;  /* 0x0000000c0d0e7389 */ /* 0x00006400000c000b */
[----:B01----:R-:W-:Y:S01]  /*243a0*/  ENDCOLLECTIVE ;  /* 0x000000000000791b */ /* 0x003fe20003800000 */
.L_x_7890:
        /* <DEDUP_REMOVED lines=11> */
.L_x_7891:
[----:B------:R-:W-:Y:S02]  /*24460*/  IMAD.MOV.U32 R13, RZ, RZ, R20 ;  /* 0x000000ffff0d7224 */ /* 0x000fe400078e0014 */
[----:B------:R-:W-:Y:S02]  /*24470*/  IMAD.MOV.U32 R12, RZ, RZ, 0x7 ;  /* 0x00000007ff0c7424 */ /* 0x000fe400078e00ff */
[----:B------:R-:W-:-:S07]  /*24480*/  IMAD.MOV.U32 R2, RZ, RZ, R14 ;  /* 0x000000ffff027224 */ /* 0x000fce00078e000e */
[----:B------:R-:W-:Y:S05]  /*24490*/  WARPSYNC.COLLECTIVE R15, `(.L_x_7892) ;  /* 0x000000000f087348 */ /* 0x000fea0003c00000 */
[----:B------:R0:W1:Y:S02]  /*244a0*/  SHFL.IDX P6, R14, R13, R12, R11 ;  /* 0x0000000c0d0e7389 */ /* 0x00006400000c000b */
[----:B01----:R-:W-:Y:S01]  /*244b0*/  ENDCOLLECTIVE ;  /* 0x000000000000791b */ /* 0x003fe20003800000 */
.L_x_7892:
        /* <DEDUP_REMOVED lines=11> */
.L_x_7893:
[----:B------:R-:W-:Y:S01]  /*24570*/  IMAD.MOV.U32 R13, RZ, RZ, R17 ;  /* 0x000000ffff0d7224 */ /* 0x000fe200078e0011 */
[----:B------:R-:W-:Y:S01]  /*24580*/  MOV R12, RZ ;  /* 0x000000ff000c7202 */ /* 0x000fe20000000f00 */
[----:B------:R-:W-:-:S05]  /*24590*/  IMAD.MOV.U32 R11, RZ, RZ, R14 ;  /* 0x000000ffff0b7224 */ /* 0x000fca00078e000e */
[----:B------:R-:W-:Y:S01]  /*245a0*/  IADD3 R2, P0, R35, R11, RZ ;  /* 0x0000000b23027210 */ /* 0x000fe20007f1e0ff */
[----:B------:R-:W-:-:S04]  /*245b0*/  IMAD.MOV.U32 R11, RZ, RZ, 0x181f ;  /* 0x0000181fff0b7424 */ /* 0x000fc800078e00ff */
[----:B------:R-:W-:-:S08]  /*245c0*/  IMAD.X R3, RZ, RZ, R3, P0 ;  /* 0x000000ffff037224 */ /* 0x000fd000000e0603 */
[----:B------:R-:W-:Y:S05]  /*245d0*/  WARPSYNC.COLLECTIVE R15, `(.L_x_7894) ;  /* 0x000000000f087348 */ /* 0x000fea0003c00000 */
[----:B------:R0:W1:Y:S02]  /*245e0*/  SHFL.IDX P6, R14, R13, R12, R11 ;  /* 0x0000000c0d0e7389 */ /* 0x00006400000c000b */
[----:B01----:R-:W-:Y:S01]  /*245f0*/  ENDCOLLECTIVE ;  /* 0x000000000000791b */ /* 0x003fe20003800000 */
.L_x_7894:
        /* <DEDUP_REMOVED lines=9> */
.L_x_7895:
        /* <DEDUP_REMOVED lines=8> */
.L_x_7896:
        /* <DEDUP_REMOVED lines=9> */
.L_x_7897:
[----:B------:R-:W-:Y:S01]  /*247a0*/  MOV R2, R14 ;  /* 0x0000000e00027202 */ /* 0x000fe20000000f00 */
[----:B------:R-:W-:Y:S06]  /*247b0*/  BRA `(.L_x_7898) ;  /* 0xffffff7c009c7947 */ /* 0x000fec000383ffff */
.L_x_7644:
[----:B---3--:R3:W4:Y:S02]  /*247c0*/  SYNCS.PHASECHK.TRANS64.TRYWAIT P0, [R0+URZ+0x22840], R33 ;  /* 0x02284021000075a7 */ /* 0x008724000800017f */
[----:B----4-:R-:W-:Y:S05]  /*247d0*/  @!P0 NANOSLEEP.SYNCS 0x989680 ;  /* 0x009896800000895d */ /* 0x010fea0003900000 */
[----:B------:R-:W4:Y:S02]  /*247e0*/  @!P0 SYNCS.PHASECHK.TRANS64 P0, [R0+URZ+0x22840], R33 ;  /* 0x02284021000085a7 */ /* 0x000f24000800007f */
[----:B----4-:R-:W-:Y:S05]  /*247f0*/  @!P0 BRA `(.L_x_7644) ;  /* 0xfffffffc00f08947 */ /* 0x010fea000383ffff */
[----:B------:R-:W-:Y:S05]  /*24800*/  BRA `(.L_x_7899) ;  /* 0xffffff7c00ec7947 */ /* 0x000fea000383ffff */
.L_x_7645:
        /* <DEDUP_REMOVED lines=8> */
.L_x_7901:
[----:B------:R-:W-:Y:S05]  /*24890*/  BSYNC B0 ;  /* 0x0000000000007941 */ /* 0x000fea0003800000 */
.L_x_7900:
        /* <DEDUP_REMOVED lines=8> */
.L_x_7902:
[----:B------:R-:W-:Y:S02]  /*24920*/  IMAD.MOV.U32 R13, RZ, RZ, R5 ;  /* 0x000000ffff0d7224 */ /* 0x000fe400078e0005 */
[----:B------:R-:W-:Y:S01]  /*24930*/  IMAD.MOV.U32 R12, RZ, RZ, 0x1 ;  /* 0x00000001ff0c7424 */ /* 0x000fe200078e00ff */
[----:B------:R-:W-:-:S07]  /*24940*/  MOV R2, R14 ;  /* 0x0000000e00027202 */ /* 0x000fce0000000f00 */
[----:B------:R-:W-:Y:S05]  /*24950*/  WARPSYNC.COLLECTIVE R15, `(.L_x_7903) ;  /* 0x000000000f087348 */ /* 0x000fea0003c00000 */
[----:B------:R0:W1:Y:S02]  /*24960*/  SHFL.IDX P6, R14, R13, R12, R11 ;  /* 0x0000000c0d0e7389 */ /* 0x00006400000c000b */
[----:B01----:R-:W-:Y:S01]  /*24970*/  ENDCOLLECTIVE ;  /* 0x000000000000791b */ /* 0x003fe20003800000 */
.L_x_7903:
        /* <DEDUP_REMOVED lines=11> */
.L_x_7904:
[----:B------:R-:W-:Y:S02]  /*24a30*/  IMAD.MOV.U32 R13, RZ, RZ, R5 ;  /* 0x000000ffff0d7224 */ /* 0x000fe400078e0005 */
[----:B------:R-:W-:Y:S02]  /*24a40*/  IMAD.MOV.U32 R12, RZ, RZ, 0x2 ;  /* 0x00000002ff0c7424 */ /* 0x000fe400078e00ff */
[----:B------:R-:W-:-:S07]  /*24a50*/  IMAD.MOV.U32 R10, RZ, RZ, R14 ;  /* 0x000000ffff0a7224 */ /* 0x000fce00078e000e */
[----:B------:R-:W-:Y:S05]  /*24a60*/  WARPSYNC.COLLECTIVE R15, `(.L_x_7905) ;  /* 0x000000000f087348 */ /* 0x000fea0003c00000 */
[----:B------:R0:W1:Y:S02]  /*24a70*/  SHFL.IDX P6, R14, R13, R12, R11 ;  /* 0x0000000c0d0e7389 */ /* 0x00006400000c000b */
[----:B01----:R-:W-:Y:S01]  /*24a80*/  ENDCOLLECTIVE ;  /* 0x000000000000791b */ /* 0x003fe20003800000 */
.L_x_7905:
        /* <DEDUP_REMOVED lines=11> */
.L_x_7906:
[----:B------:R-:W-:Y:S01]  /*24b40*/  IMAD.MOV.U32 R13, RZ, RZ, R5 ;  /* 0x000000ffff0d7224 */ /* 0x000fe200078e0005 */
[----:B------:R-:W-:Y:S01]  /*24b50*/  MOV R12, 0x3 ;  /* 0x00000003000c7802 */ /* 0x000fe20000000f00 */
[----:B------:R-:W-:-:S07]  /*24b60*/  IMAD.MOV.U32 R2, RZ, RZ, R14 ;  /* 0x000000ffff027224 */ /* 0x000fce00078e000e */
[----:B------:R-:W-:Y:S05]  /*24b70*/  WARPSYNC.COLLECTIVE R15, `(.L_x_7907) ;  /* 0x000000000f087348 */ /* 0x000fea0003c00000 */
[----:B------:R0:W1:Y:S02]  /*24b80*/  SHFL.IDX P6, R14, R13, R12, R11 ;  /* 0x0000000c0d0e7389 */ /* 0x00006400000c000b */
[----:B01----:R-:W-:Y:S01]  /*24b90*/  ENDCOLLECTIVE ;  /* 0x000000000000791b */ /* 0x003fe20003800000 */
.L_x_7907:
        /* <DEDUP_REMOVED lines=11> */
.L_x_7908:
[----:B------:R-:W-:Y:S01]  /*24c50*/  MOV R13, R5 ;  /* 0x00000005000d7202 */ /* 0x000fe20000000f00 */
[----:B------:R-:W-:Y:S02]  /*24c60*/  IMAD.MOV.U32 R12, RZ, RZ, 0x4 ;  /* 0x00000004ff0c7424 */ /* 0x000fe400078e00ff */
[----:B------:R-:W-:-:S07]  /*24c70*/  IMAD.MOV.U32 R2, RZ, RZ, R14 ;  /* 0x000000ffff027224 */ /* 0x000fce00078e000e */
[----:B------:R-:W-:Y:S05]  /*24c80*/  WARPSYNC.COLLECTIVE R15, `(.L_x_7909) ;  /* 0x000000000f087348 */ /* 0x000fea0003c00000 */
[----:B------:R0:W1:Y:S02]  /*24c90*/  SHFL.IDX P6, R14, R13, R12, R11 ;  /* 0x0000000c0d0e7389 */ /* 0x00006400000c000b */
[----:B01----:R-:W-:Y:S01]  /*24ca0*/  ENDCOLLECTIVE ;  /* 0x000000000000791b */ /* 0x003fe20003800000 */
.L_x_7909:
        /* <DEDUP_REMOVED lines=11> */
.L_x_7910:
[----:B------:R-:W-:Y:S02]  /*24d60*/  IMAD.MOV.U32 R13, RZ, RZ, R5 ;  /* 0x000000ffff0d7224 */ /* 0x000fe400078e0005 */
[----:B------:R-:W-:Y:S02]  /*24d70*/  IMAD.MOV.U32 R12, RZ, RZ, 0x5 ;  /* 0x00000005ff0c7424 */ /* 0x000fe400078e00ff */
[----:B------:R-:W-:-:S07]  /*24d80*/  IMAD.MOV.U32 R2, RZ, RZ, R14 ;  /* 0x000000ffff027224 */ /* 0x000fce00078e000e */
[----:B------:R-:W-:Y:S05]  /*24d90*/  WARPSYNC.COLLECTIVE R15, `(.L_x_7911) ;  /* 0x000000000f087348 */ /* 0x000fea0003c00000 */
[----:B------:R0:W1:Y:S02]  /*24da0*/  SHFL.IDX P6, R14, R13, R12, R11 ;  /* 0x0000000c0d0e7389 */ /* 0x00006400000c000b */
[----:B01----:R-:W-:Y:S01]  /*24db0*/  ENDCOLLECTIVE ;  /* 0x000000000000791b */ /* 0x003fe20003800000 */
.L_x_7911:
        /* <DEDUP_REMOVED lines=11> */
.L_x_7912:
[----:B------:R-:W-:Y:S02]  /*24e70*/  IMAD.MOV.U32 R13, RZ, RZ, R5 ;  /* 0x000000ffff0d7224 */ /* 0x000fe400078e0005 */
[----:B------:R-:W-:Y:S01]  /*24e80*/  IMAD.MOV.U32 R12, RZ, RZ, 0x6 ;  /* 0x00000006ff0c7424 */ /* 0x000fe200078e00ff */
[----:B------:R-:W-:-:S07]  /*24e90*/  MOV R2, R14 ;  /* 0x0000000e00027202 */ /* 0x000fce0000000f00 */
[----:B------:R-:W-:Y:S05]  /*24ea0*/  WARPSYNC.COLLECTIVE R15, `(.L_x_7913) ;  /* 0x000000000f087348 */ /* 0x000fea0003c00000 */
[----:B------:R0:W1:Y:S02]  /*24eb0*/  SHFL.IDX P6, R14, R13, R12, R11 ;  /* 0x0000000c0d0e7389 */ /* 0x00006400000c000b */
[----:B01----:R-:W-:Y:S01]  /*24ec0*/  ENDCOLLECTIVE ;  /* 0x000000000000791b */ /* 0x003fe20003800000 */
.L_x_7913:
        /* <DEDUP_REMOVED lines=11> */
.L_x_7914:
[----:B------:R-:W-:Y:S02]  /*24f80*/  IMAD.MOV.U32 R13, RZ, RZ, R5 ;  /* 0x000000ffff0d7224 */ /* 0x000fe400078e0005 */
[----:B------:R-:W-:Y:S02]  /*24f90*/  IMAD.MOV.U32 R12, RZ, RZ, 0x7 ;  /* 0x00000007ff0c7424 */ /* 0x000fe400078e00ff */
[----:B------:R-:W-:-:S07]  /*24fa0*/  IMAD.MOV.U32 R2, RZ, RZ, R14 ;  /* 0x000000ffff027224 */ /* 0x000fce00078e000e */
[----:B------:R-:W-:Y:S05]  /*24fb0*/  WARPSYNC.COLLECTIVE R15, `(.L_x_7915) ;  /* 0x000000000f087348 */ /* 0x000fea0003c00000 */
[----:B------:R0:W1:Y:S02]  /*24fc0*/  SHFL.IDX P6, R14, R13, R12, R11 ;  /* 0x0000000c0d0e7389 */ /* 0x00006400000c000b */
[----:B01----:R-:W-:Y:S01]  /*24fd0*/  ENDCOLLECTIVE ;  /* 0x000000000000791b */ /* 0x003fe20003800000 */
.L_x_7915:
[----:B------:R-:W-:Y:S02]  /*24fe0*/  MOV R13, R4 ;  /* 0x00000004000d7202 */ /* 0x000fe40000000f00 */
[----:B------:R-:W-:-:S05]  /*24ff0*/  IADD3 R4, P0, R35, R2, RZ ;  /* 0x0000000223047210 */ /* 0x000fca0007f1e0ff */
[----:B------:R-:W-:Y:S02]  /*25000*/  IMAD.X R5, RZ, RZ, R9, P0 ;  /* 0x000000ffff057224 */ /* 0x000fe400000e0609 */
[----:B------:R-:W-:-:S07]  /*25010*/  IMAD.MOV.U32 R3, RZ, RZ, R14 ;  /* 0x000000ffff037224 */ /* 0x000fce00078e000e */
[----:B------:R-:W-:Y:S05]  /*25020*/  WARPSYNC.COLLECTIVE R15, `(.L_x_7916) ;  /* 0x000000000f087348 */ /* 0x000fea0003c00000 */
[----:B------:R0:W1:Y:S02]  /*25030*/  SHFL.IDX P6, R14, R13, R12, R11 ;  /* 0x0000000c0d0e7389 */ /* 0x00006400000c000b */
[----:B01----:R-:W-:Y:S01]  /*25040*/  ENDCOLLECTIVE ;  /* 0x000000000000791b */ /* 0x003fe20003800000 */
.L_x_7916:
[----:B------:R-:W-:Y:S01]  /*25050*/  @!PT LDS RZ, [RZ] ;  /* 0x00000000fffff984 */ /* 0x000fe20000000800 */
[----:B------:R-:W-:Y:S01]  /*25060*/  @!PT LDS RZ, [RZ] ;  /* 0x00000000fffff984 */ /* 0x000fe20000000800 */
[----:B------:R-:W-:Y:S01]  /*25070*/  @!PT LDS RZ, [RZ] ;  /* 0x00000000fffff984 */ /* 0x000fe20000000800 */
[----:B------:R0:W-:Y:S01]  /*25080*/  LDGSTS.E.BYPASS.LTC128B.128 [R6+0x1b400], desc[UR60][R4.64], !P2 ;  /* 0x1b40000004067fae */ /* 0x0001e2000d101d7c */
[----:B------:R-:W-:Y:S01]  /*25090*/  IMAD.MOV.U32 R13, RZ, RZ, R8 ;  /* 0x000000ffff0d7224 */ /* 0x000fe200078e0008 */
[----:B------:R-:W-:Y:S01]  /*250a0*/  MOV R12, RZ ;  /* 0x000000ff000c7202 */ /* 0x000fe20000000f00 */
[----:B------:R-:W-:-:S07]  /*250b0*/  IMAD.MOV.U32 R10, RZ, RZ, R14 ;  /* 0x000000ffff0a7224 */ /* 0x000fce00078e000e */
[----:B0-----:R-:W-:Y:S05]  /*250c0*/  WARPSYNC.COLLECTIVE R15, `(.L_x_7917) ;  /* 0x000000000f087348 */ /* 0x001fea0003c00000 */
[----:B------:R1:W2:Y:S02]  /*250d0*/  SHFL.IDX P6, R14, R13, R12, R11 ;  /* 0x0000000c0d0e7389 */ /* 0x0002a400000c000b */
[----:B012---:R-:W-:Y:S01]  /*250e0*/  ENDCOLLECTIVE ;  /* 0x000000000000791b */ /* 0x007fe20003800000 */
.L_x_7917:
        /* <DEDUP_REMOVED lines=11> */
.L_x_7918:
[----:B------:R-:W-:Y:S01]  /*251a0*/  MOV R13, R8 ;  /* 0x00000008000d7202 */ /* 0x000fe20000000f00 */
[----:B------:R-:W-:Y:S02]  /*251b0*/  IMAD.MOV.U32 R12, RZ, RZ, 0x1 ;  /* 0x00000001ff0c7424 */ /* 0x000fe400078e00ff */
[----:B------:R-:W-:-:S07]  /*251c0*/  IMAD.MOV.U32 R5, RZ, RZ, R14 ;  /* 0x000000ffff057224 */ /* 0x000fce00078e000e */
[----:B------:R-:W-:Y:S05]  /*251d0*/  WARPSYNC.COLLECTIVE R15, `(.L_x_7919) ;  /* 0x000000000f087348 */ /* 0x000fea0003c00000 */
[----:B------:R0:W1:Y:S02]  /*251e0*/  SHFL.IDX P6, R14, R13, R12, R11 ;  /* 0x0000000c0d0e7389 */ /* 0x00006400000c000b */
[----:B01----:R-:W-:Y:S01]  /*251f0*/  ENDCOLLECTIVE ;  /* 0x000000000000791b */ /* 0x003fe20003800000 */
.L_x_7919:
        /* <DEDUP_REMOVED lines=11> */
.L_x_7920:
[----:B------:R-:W-:Y:S01]  /*252b0*/  IMAD.MOV.U32 R2, RZ, RZ, R14 ;  /* 0x000000ffff027224 */ /* 0x000fe200078e000e */
[----:B------:R-:W-:Y:S06]  /*252c0*/  BRA `(.L_x_7921) ;  /* 0xffffff7800847947 */ /* 0x000fec000383ffff */
.L_x_7650:
[----:B-1----:R1:W2:Y:S02]  /*252d0*/  SYNCS.PHASECHK.TRANS64.TRYWAIT P2, [R0+URZ+0x22870], R2 ;  /* 0x02287002000075a7 */ /* 0x0022a4000804017f */
[----:B--2---:R-:W-:Y:S05]  /*252e0*/  @!P2 NANOSLEEP.SYNCS 0x989680 ;  /* 0x009896800000a95d */ /* 0x004fea0003900000 */
[----:B------:R-:W2:Y:S02]  /*252f0*/  @!P2 SYNCS.PHASECHK.TRANS64 P2, [R0+URZ+0x22870], R2 ;  /* 0x022870020000a5a7 */ /* 0x000ea4000804007f */
[----:B--2---:R-:W-:Y:S05]  /*25300*/  @!P2 BRA `(.L_x_7650) ;  /* 0xfffffffc00f0a947 */ /* 0x004fea000383ffff */
[----:B------:R-:W-:Y:S05]  /*25310*/  BRA `(.L_x_7922) ;  /* 0xffffff7800e87947 */ /* 0x000fea000383ffff */
.L_x_7652:
[----:B-1----:R1:W2:Y:S02]  /*25320*/  SYNCS.PHASECHK.TRANS64.TRYWAIT P2, [R0+URZ+0x22860], R3 ;  /* 0x02286003000075a7 */ /* 0x0022a4000804017f */
[----:B--2---:R-:W-:Y:S05]  /*25330*/  @!P2 NANOSLEEP.SYNCS 0x989680 ;  /* 0x009896800000a95d */ /* 0x004fea0003900000 */
[----:B------:R-:W2:Y:S02]  /*25340*/  @!P2 SYNCS.PHASECHK.TRANS64 P2, [R0+URZ+0x22860], R3 ;  /* 0x022860030000a5a7 */ /* 0x000ea4000804007f */
[----:B--2---:R-:W-:Y:S05]  /*25350*/  @!P2 BRA `(.L_x_7652) ;  /* 0xfffffffc00f0a947 */ /* 0x004fea000383ffff */
[----:B------:R-:W-:Y:S05]  /*25360*/  BRA `(.L_x_7923) ;  /* 0xffffff7800f87947 */ /* 0x000fea000383ffff */
.L_x_7660:
[----:B0-----:R0:W1:Y:S02]  /*25370*/  SYNCS.PHASECHK.TRANS64.TRYWAIT P1, [R0+URZ+0x22870], R3 ;  /* 0x02287003000075a7 */ /* 0x001064000802017f */
[----:B-1----:R-:W-:Y:S05]  /*25380*/  @!P1 NANOSLEEP.SYNCS 0x989680 ;  /* 0x009896800000995d */ /* 0x002fea0003900000 */
[----:B------:R-:W1:Y:S02]  /*25390*/  @!P1 SYNCS.PHASECHK.TRANS64 P1, [R0+URZ+0x22870], R3 ;  /* 0x02287003000095a7 */ /* 0x000e64000802007f */
[----:B-1----:R-:W-:Y:S05]  /*253a0*/  @!P1 BRA `(.L_x_7660) ;  /* 0xfffffffc00f09947 */ /* 0x002fea000383ffff */
[----:B------:R-:W-:Y:S05]  /*253b0*/  BRA `(.L_x_7924) ;  /* 0xffffff8400307947 */ /* 0x000fea000383ffff */
.L_x_7662:
[----:B0-----:R0:W1:Y:S02]  /*253c0*/  SYNCS.PHASECHK.TRANS64.TRYWAIT P1, [R0+URZ+0x22860], R3 ;  /* 0x02286003000075a7 */ /* 0x001064000802017f */
[----:B-1----:R-:W-:Y:S05]  /*253d0*/  @!P1 NANOSLEEP.SYNCS 0x989680 ;  /* 0x009896800000995d */ /* 0x002fea0003900000 */
[----:B------:R-:W1:Y:S02]  /*253e0*/  @!P1 SYNCS.PHASECHK.TRANS64 P1, [R0+URZ+0x22860], R3 ;  /* 0x02286003000095a7 */ /* 0x000e64000802007f */
[----:B-1----:R-:W-:Y:S05]  /*253f0*/  @!P1 BRA `(.L_x_7662) ;  /* 0xfffffffc00f09947 */ /* 0x002fea000383ffff */
[----:B------:R-:W-:Y:S05]  /*25400*/  BRA `(.L_x_7925) ;  /* 0xffffff8400407947 */ /* 0x000fea000383ffff */
.L_x_7667:
[----:B------:R-:W-:Y:S01]  /*25410*/  BSSY B0, `(.L_x_7926) ;  /* 0x0000008000007945 */ /* 0x000fe20003800000 */
[----:B------:R-:W-:Y:S01]  /*25420*/  MOV R13, R16 ;  /* 0x00000010000d7202 */ /* 0x000fe20000000f00 */
[----:B------:R-:W-:Y:S02]  /*25430*/  IMAD.MOV.U32 R12, RZ, RZ, RZ ;  /* 0x000000ffff0c7224 */ /* 0x000fe400078e00ff */
[----:B------:R-:W-:Y:S02]  /*25440*/  IMAD.MOV.U32 R11, RZ, RZ, 0x1f ;  /* 0x0000001fff0b7424 */ /* 0x000fe400078e00ff */
[----:B------:R-:W-:-:S07]  /*25450*/  IMAD.MOV.U32 R15, RZ, RZ, -0x1 ;  /* 0xffffffffff0f7424 */ /* 0x000fce00078e00ff */
[----:B01---5:R-:W-:Y:S05]  /*25460*/  WARPSYNC.COLLECTIVE R15, `(.L_x_7927) ;  /* 0x000000000f087348 */ /* 0x023fea0003c00000 */
[----:B------:R2:W3:Y:S02]  /*25470*/  SHFL.IDX P6, R14, R13, R12, R11 ;  /* 0x0000000c0d0e7389 */ /* 0x0004e400000c000b */
[----:B0123-5:R-:W-:Y:S01]  /*25480*/  ENDCOLLECTIVE ;  /* 0x000000000000791b */ /* 0x02ffe20003800000 */
.L_x_7927:
[----:B------:R-:W-:Y:S05]  /*25490*/  BSYNC B0 ;  /* 0x0000000000007941 */ /* 0x000fea0003800000 */
.L_x_7926:
[----:B------:R-:W-:Y:S01]  /*254a0*/  MOV R13, R16 ;  /* 0x00000010000d7202 */ /* 0x000fe20000000f00 */
[----:B------:R-:W-:Y:S01]  /*254b0*/  IMAD.MOV.U32 R12, RZ, RZ, 0x1 ;  /* 0x00000001ff0c7424 */ /* 0x000fe200078e00ff */
[----:B------:R-:W-:Y:S01]  /*254c0*/  IADD3 R5, R19, R8, RZ ;  /* 0x0000000813057210 */ /* 0x000fe20007ffe0ff */
[----:B------:R-:W-:Y:S02]  /*254d0*/  IMAD.MOV.U32 R11, RZ, RZ, 0x1f ;  /* 0x0000001fff0b7424 */ /* 0x000fe400078e00ff */
[----:B------:R-:W-:Y:S02]  /*254e0*/  IMAD.MOV.U32 R15, RZ, RZ, -0x1 ;  /* 0xffffffffff0f7424 */ /* 0x000fe400078e00ff */
[----:B------:R-:W-:-:S07]  /*254f0*/  IMAD.MOV.U32 R0, RZ, RZ, R14 ;  /* 0x000000ffff007224 */ /* 0x000fce00078e000e */
[----:B------:R-:W-:Y:S05]  /*25500*/  WARPSYNC.COLLECTIVE R15, `(.L_x_7928) ;  /* 0x000000000f087348 */ /* 0x000fea0003c00000 */
[----:B------:R0:W1:Y:S02]  /*25510*/  SHFL.IDX P6, R14, R13, R12, R11 ;  /* 0x0000000c0d0e7389 */ /* 0x00006400000c000b */
[----:B01----:R-:W-:Y:S01]  /*25520*/  ENDCOLLECTIVE ;  /* 0x000000000000791b */ /* 0x003fe20003800000 */
.L_x_7928:
        /* <DEDUP_REMOVED lines=18> */
.L_x_7929:
[----:B------:R-:W-:Y:S01]  /*25650*/  IMAD.MOV.U32 R12, RZ, RZ, 0x2 ;  /* 0x00000002ff0c7424 */ /* 0x000fe200078e00ff */
[----:B------:R-:W-:-:S04]  /*25660*/  SEL R5, R14, RZ, P1 ;  /* 0x000000ff0e057207 */ /* 0x000fc80000800000 */
[----:B------:R-:W-:-:S05]  /*25670*/  IADD3 R5, R2, R5, RZ ;  /* 0x0000000502057210 */ /* 0x000fca0007ffe0ff */
[----:B------:R-:W-:-:S07]  /*25680*/  IMAD.MOV.U32 R13, RZ, RZ, R5 ;  /* 0x000000ffff0d7224 */ /* 0x000fce00078e0005 */
[----:B------:R-:W-:Y:S05]  /*25690*/  WARPSYNC.COLLECTIVE R15, `(.L_x_7930) ;  /* 0x000000000f087348 */ /* 0x000fea0003c00000 */
[----:B------:R0:W1:Y:S02]  /*256a0*/  SHFL.UP P6, R14, R13, R12, R11 ;  /* 0x0400000c0d0e7389 */ /* 0x00006400000c000b */
[----:B01----:R-:W-:Y:S01]  /*256b0*/  ENDCOLLECTIVE ;  /* 0x000000000000791b */ /* 0x003fe20003800000 */
.L_x_7930:
[----:B------:R-:W-:Y:S02]  /*256c0*/  MOV R12, 0x4 ;  /* 0x00000004000c7802 */ /* 0x000fe40000000f00 */
[----:B------:R-:W-:-:S05]  /*256d0*/  SEL R6, R14, RZ, P2 ;  /* 0x000000ff0e067207 */ /* 0x000fca0001000000 */
[----:B------:R-:W-:-:S04]  /*256e0*/  IMAD.IADD R6, R5, 0x1, R6 ;  /* 0x0000000105067824 */ /* 0x000fc800078e0206 */
[----:B------:R-:W-:-:S07]  /*256f0*/  IMAD.MOV.U32 R13, RZ, RZ, R6 ;  /* 0x000000ffff0d7224 */ /* 0x000fce00078e0006 */
[----:B------:R-:W-:Y:S05]  /*25700*/  WARPSYNC.COLLECTIVE R15, `(.L_x_7931) ;  /* 0x000000000f087348 */ /* 0x000fea0003c00000 */
[----:B------:R0:W1:Y:S02]  /*25710*/  SHFL.UP P6, R14, R13, R12, R11 ;  /* 0x0400000c0d0e7389 */ /* 0x00006400000c000b */
[----:B01----:R-:W-:Y:S01]  /*25720*/  ENDCOLLECTIVE ;  /* 0x000000000000791b */ /* 0x003fe20003800000 */
.L_x_7931:
[----:B------:R-:W-:Y:S01]  /*25730*/  IMAD.MOV.U32 R12, RZ, RZ, 0x8 ;  /* 0x00000008ff0c7424 */ /* 0x000fe200078e00ff */
[----:B------:R-:W-:-:S05]  /*25740*/  SEL R7, R14, RZ, P3 ;  /* 0x000000ff0e077207 */ /* 0x000fca0001800000 */
[----:B------:R-:W-:-:S04]  /*25750*/  IMAD.IADD R7, R6, 0x1, R7 ;  /* 0x0000000106077824 */ /* 0x000fc800078e0207 */
[----:B------:R-:W-:-:S07]  /*25760*/  IMAD.MOV.U32 R13, RZ, RZ, R7 ;  /* 0x000000ffff0d7224 */ /* 0x000fce00078e0007 */
[----:B------:R-:W-:Y:S05]  /*25770*/  WARPSYNC.COLLECTIVE R15, `(.L_x_7932) ;  /* 0x000000000f087348 */ /* 0x000fea0003c00000 */
[----:B------:R0:W1:Y:S02]  /*25780*/  SHFL.UP P6, R14, R13, R12, R11 ;  /* 0x0400000c0d0e7389 */ /* 0x00006400000c000b */
[----:B01----:R-:W-:Y:S01]  /*25790*/  ENDCOLLECTIVE ;  /* 0x000000000000791b */ /* 0x003fe20003800000 */
.L_x_7932:
[----:B------:R-:W-:Y:S01]  /*257a0*/  IMAD.MOV.U32 R12, RZ, RZ, 0x10 ;  /* 0x00000010ff0c7424 */ /* 0x000fe200078e00ff */
[----:B------:R-:W-:-:S04]  /*257b0*/  SEL R14, R14, RZ, P4 ;  /* 0x000000ff0e0e7207 */ /* 0x000fc80002000000 */
[----:B------:R-:W-:-:S05]  /*257c0*/  IADD3 R5, R7, R14, RZ ;  /* 0x0000000e07057210 */ /* 0x000fca0007ffe0ff */
[----:B------:R-:W-:-:S07]  /*257d0*/  IMAD.MOV.U32 R13, RZ, RZ, R5 ;  /* 0x000000ffff0d7224 */ /* 0x000fce00078e0005 */
[----:B------:R-:W-:Y:S05]  /*257e0*/  WARPSYNC.COLLECTIVE R15, `(.L_x_7933) ;  /* 0x000000000f087348 */ /* 0x000fea0003c00000 */
[----:B------:R0:W1:Y:S02]  /*257f0*/  SHFL.UP P6, R14, R13, R12, R11 ;  /* 0x0400000c0d0e7389 */ /* 0x00006400000c000b */
[----:B01----:R-:W-:Y:S01]  /*25800*/  ENDCOLLECTIVE ;  /* 0x000000000000791b */ /* 0x003fe20003800000 */
.L_x_7933:
        /* <DEDUP_REMOVED lines=8> */
.L_x_7934:
[----:B------:R-:W-:Y:S05]  /*25890*/  BRA `(.L_x_7935) ;  /* 0xffffff8800c87947 */ /* 0x000fea000383ffff */
.L_x_7672:
        /* <DEDUP_REMOVED lines=8> */
.L_x_7937:
[----:B------:R-:W-:Y:S05]  /*25920*/  BSYNC B0 ;  /* 0x0000000000007941 */ /* 0x000fea0003800000 */
.L_x_7936:
        /* <DEDUP_REMOVED lines=8> */
.L_x_7938:
[----:B------:R-:W-:Y:S01]  /*259b0*/  IMAD.MOV.U32 R12, RZ, RZ, 0x4 ;  /* 0x00000004ff0c7424 */ /* 0x000fe200078e00ff */
[----:B------:R-:W-:-:S05]  /*259c0*/  SEL R14, R14, RZ, P2 ;  /* 0x000000ff0e0e7207 */ /* 0x000fca0001000000 */
[----:B------:R-:W-:-:S05]  /*259d0*/  IMAD.IADD R5, R13, 0x1, R14 ;  /* 0x000000010d057824 */ /* 0x000fca00078e020e */
[----:B------:R-:W-:-:S07]  /*259e0*/  MOV R13, R5 ;  /* 0x00000005000d7202 */ /* 0x000fce0000000f00 */
[----:B------:R-:W-:Y:S05]  /*259f0*/  WARPSYNC.COLLECTIVE R15, `(.L_x_7939) ;  /* 0x000000000f087348 */ /* 0x000fea0003c00000 */
[----:B------:R0:W1:Y:S02]  /*25a00*/  SHFL.UP P6, R14, R13, R12, R11 ;  /* 0x0400000c0d0e7389 */ /* 0x00006400000c000b */
[----:B01----:R-:W-:Y:S01]  /*25a10*/  ENDCOLLECTIVE ;  /* 0x000000000000791b */ /* 0x003fe20003800000 */
.L_x_7939:
[----:B------:R-:W-:Y:S02]  /*25a20*/  MOV R12, 0x8 ;  /* 0x00000008000c7802 */ /* 0x000fe40000000f00 */
[----:B------:R-:W-:-:S05]  /*25a30*/  SEL R6, R14, RZ, P3 ;  /* 0x000000ff0e067207 */ /* 0x000fca0001800000 */
[----:B------:R-:W-:-:S04]  /*25a40*/  IMAD.IADD R6, R5, 0x1, R6 ;  /* 0x0000000105067824 */ /* 0x000fc800078e0206 */
[----:B------:R-:W-:-:S07]  /*25a50*/  IMAD.MOV.U32 R13, RZ, RZ, R6 ;  /* 0x000000ffff0d7224 */ /* 0x000fce00078e0006 */
[----:B------:R-:W-:Y:S05]  /*25a60*/  WARPSYNC.COLLECTIVE R15, `(.L_x_7940) ;  /* 0x000000000f087348 */ /* 0x000fea0003c00000 */
[----:B------:R0:W1:Y:S02]  /*25a70*/  SHFL.UP P6, R14, R13, R12, R11 ;  /* 0x0400000c0d0e7389 */ /* 0x00006400000c000b */
[----:B01----:R-:W-:Y:S01]  /*25a80*/  ENDCOLLECTIVE ;  /* 0x000000000000791b */ /* 0x003fe20003800000 */
.L_x_7940:
[----:B------:R-:W-:Y:S01]  /*25a90*/  IMAD.MOV.U32 R12, RZ, RZ, 0x10 ;  /* 0x00000010ff0c7424 */ /* 0x000fe200078e00ff */
[----:B------:R-:W-:-:S05]  /*25aa0*/  SEL R7, R14, RZ, P4 ;  /* 0x000000ff0e077207 */ /* 0x000fca0002000000 */
[----:B------:R-:W-:-:S04]  /*25ab0*/  IMAD.IADD R7, R6, 0x1, R7 ;  /* 0x0000000106077824 */ /* 0x000fc800078e0207 */
[----:B------:R-:W-:-:S07]  /*25ac0*/  IMAD.MOV.U32 R13, RZ, RZ, R7 ;  /* 0x000000ffff0d7224 */ /* 0x000fce00078e0007 */
[----:B------:R-:W-:Y:S05]  /*25ad0*/  WARPSYNC.COLLECTIVE R15, `(.L_x_7941) ;  /* 0x000000000f087348 */ /* 0x000fea0003c00000 */
[----:B------:R0:W1:Y:S02]  /*25ae0*/  SHFL.UP P6, R14, R13, R12, R11 ;  /* 0x0400000c0d0e7389 */ /* 0x00006400000c000b */
[----:B01----:R-:W-:Y:S01]  /*25af0*/  ENDCOLLECTIVE ;  /* 0x000000000000791b */ /* 0x003fe20003800000 */
.L_x_7941:
        /* <DEDUP_REMOVED lines=8> */
.L_x_7942:
[----:B------:R-:W-:Y:S05]  /*25b80*/  BRA `(.L_x_7943) ;  /* 0xffffff8800a87947 */ /* 0x000fea000383ffff */
.L_x_7674:
[----:B------:R-:W-:Y:S01]  /*25b90*/  BSSY B0, `(.L_x_7944) ;  /* 0x0000006000007945 */ /* 0x000fe20003800000 */
[----:B------:R-:W-:Y:S02]  /*25ba0*/  PLOP3.LUT P6, PT, P6, PT, PT, 0x8, 0x0 ;  /* 0x000000000000781c */ /* 0x000fe400037ce170 */
[----:B------:R-:W-:-:S11]  /*25bb0*/  MOV R15, 0xffffffff ;  /* 0xffffffff000f7802 */ /* 0x000fd60000000f00 */
[----:B0----5:R-:W-:Y:S05]  /*25bc0*/  WARPSYNC.COLLECTIVE R15, `(.L_x_7945) ;  /* 0x000000000f087348 */ /* 0x021fea0003c00000 */
[----:B------:R-:W-:Y:S01]  /*25bd0*/  VOTE.ANY R14, PT, P6 ;  /* 0x00000000000e7806 */ /* 0x000fe200030e0100 */
[----:B0----5:R-:W-:Y:S06]  /*25be0*/  ENDCOLLECTIVE ;  /* 0x000000000000791b */ /* 0x021fec0003800000 */
.L_x_7945:
[----:B------:R-:W-:Y:S05]  /*25bf0*/  BSYNC B0 ;  /* 0x0000000000007941 */ /* 0x000fea0003800000 */
.L_x_7944:
        /* <DEDUP_REMOVED lines=9> */
.L_x_7946:
[----:B------:R-:W-:Y:S01]  /*25c90*/  IMAD.MOV.U32 R17, RZ, RZ, R14 ;  /* 0x000000ffff117224 */ /* 0x000fe200078e000e */
[----:B------:R-:W-:Y:S06]  /*25ca0*/  BRA `(.L_x_7947) ;  /* 0xffffff8800987947 */ /* 0x000fec000383ffff */
.L_x_7676:
[----:B------:R-:W-:Y:S01]  /*25cb0*/  BSSY B0, `(.L_x_7948) ;  /* 0x0000007000007945 */ /* 0x000fe20003800000 */
[----:B------:R-:W-:Y:S01]  /*25cc0*/  IMAD.MOV.U32 R13, RZ, RZ, R3 ;  /* 0x000000ffff0d7224 */ /* 0x000fe200078e0003 */
[----:B------:R-:W-:Y:S01]  /*25cd0*/  MOV R11, 0x1f ;  /* 0x0000001f000b7802 */ /* 0x000fe20000000f00 */
[----:B------:R-:W-:-:S07]  /*25ce0*/  IMAD.MOV.U32 R15, RZ, RZ, -0x1 ;  /* 0xffffffffff0f7424 */ /* 0x000fce00078e00ff */
[----:B012--5:R-:W-:Y:S05]  /*25cf0*/  WARPSYNC.COLLECTIVE R15, `(.L_x_7949) ;  /* 0x000000000f087348 */ /* 0x027fea0003c00000 */
[----:B------:R3:W4:Y:S02]  /*25d00*/  SHFL.IDX P6, R14, R13, R12, R11 ;  /* 0x0000000c0d0e7389 */ /* 0x00072400000c000b */
[----:B012345:R-:W-:Y:S01]  /*25d10*/  ENDCOLLECTIVE ;  /* 0x000000000000791b */ /* 0x03ffe20003800000 */
.L_x_7949:
[----:B------:R-:W-:Y:S05]  /*25d20*/  BSYNC B0 ;  /* 0x0000000000007941 */ /* 0x000fea0003800000 */
.L_x_7948:
[----:B------:R-:W-:Y:S05]  /*25d30*/  BRA `(.L_x_7675) ;  /* 0xffffff8800907947 */ /* 0x000fea000383ffff */
.L_x_7680:
[----:B0-----:R0:W1:Y:S02]  /*25d40*/  SYNCS.PHASECHK.TRANS64.TRYWAIT P0, [R5+URZ+0x22820], R0 ;  /* 0x02282000050075a7 */ /* 0x001064000800017f */
[----:B-1----:R-:W-:Y:S05]  /*25d50*/  @!P0 NANOSLEEP.SYNCS 0x989680 ;  /* 0x009896800000895d */ /* 0x002fea0003900000 */
[----:B------:R-:W1:Y:S02]  /*25d60*/  @!P0 SYNCS.PHASECHK.TRANS64 P0, [R5+URZ+0x22820], R0 ;  /* 0x02282000050085a7 */ /* 0x000e64000800007f */
[----:B-1----:R-:W-:Y:S05]  /*25d70*/  @!P0 BRA `(.L_x_7680) ;  /* 0xfffffffc00f08947 */ /* 0x002fea000383ffff */
[----:B------:R-:W-:Y:S05]  /*25d80*/  BRA `(.L_x_7950) ;  /* 0xffffff8c00847947 */ /* 0x000fea000383ffff */
.L_x_7681:
        /* <DEDUP_REMOVED lines=8> */
[----:B0----5:R-:W-:Y:S05]  /*25e10*/  WARPSYNC.COLLECTIVE R15, `(.L_x_7952) ;  /* 0x000000000f087348 */ /* 0x021fea0003c00000 */
[----:B------:R1:W2:Y:S02]  /*25e20*/  SHFL.IDX P6, R14, R13, R12, R11 ;  /* 0x0000000c0d0e7389 */ /* 0x0002a400000c000b */
[----:B012--5:R-:W-:Y:S01]  /*25e30*/  ENDCOLLECTIVE ;  /* 0x000000000000791b */ /* 0x027fe20003800000 */
.L_x_7952:
[----:B------:R-:W-:Y:S05]  /*25e40*/  BSYNC B0 ;  /* 0x0000000000007941 */ /* 0x000fea0003800000 */
.L_x_7951:
[----:B------:R-:W-:Y:S05]  /*25e50*/  BRA `(.L_x_7953) ;  /* 0xffffff8c006c7947 */ /* 0x000fea000383ffff */
.L_x_7682:
[----:B------:R-:W-:Y:S01]  /*25e60*/  BSSY B0, `(.L_x_7954) ;  /* 0x0000006000007945 */ /* 0x000fe20003800000 */
[----:B------:R-:W-:-:S07]  /*25e70*/  IMAD.MOV.U32 R15, RZ, RZ, -0x1 ;  /* 0xffffffffff0f7424 */ /* 0x000fce00078e00ff */
[----:B0----5:R-:W-:Y:S05]  /*25e80*/  WARPSYNC.COLLECTIVE R15, `(.L_x_7955) ;  /* 0x000000000f0c7348 */ /* 0x021fea0003c00000 */
[----:B------:R-:W-:Y:S02]  /*25e90*/  ELECT P6, UR62, PT ;  /* 0x00000000003e782f */ /* 0x000fe400038c0000 */
[----:B------:R-:W-:Y:S01]  /*25ea0*/  MOV R14, UR62 ;  /* 0x0000003e000e7c02 */ /* 0x000fe20008000f00 */
[----:B0----5:R-:W-:Y:S10]  /*25eb0*/  ENDCOLLECTIVE ;  /* 0x000000000000791b */ /* 0x021ff40003800000 */
.L_x_7955:
[----:B------:R-:W-:Y:S05]  /*25ec0*/  BSYNC B0 ;  /* 0x0000000000007941 */ /* 0x000fea0003800000 */
.L_x_7954:
[----:B------:R-:W-:Y:S05]  /*25ed0*/  BRA `(.L_x_7956) ;  /* 0xffffff8c00607947 */ /* 0x000fea000383ffff */
.L_x_7684:
[----:B0-----:R0:W1:Y:S02]  /*25ee0*/  SYNCS.PHASECHK.TRANS64.TRYWAIT P1, [R3+URZ+0x22840], R2 ;  /* 0x02284002030075a7 */ /* 0x001064000802017f */
[----:B-1----:R-:W-:Y:S05]  /*25ef0*/  @!P1 NANOSLEEP.SYNCS 0x989680 ;  /* 0x009896800000995d */ /* 0x002fea0003900000 */
[----:B------:R-:W1:Y:S02]  /*25f00*/  @!P1 SYNCS.PHASECHK.TRANS64 P1, [R3+URZ+0x22840], R2 ;  /* 0x02284002030095a7 */ /* 0x000e64000802007f */
[----:B-1----:R-:W-:Y:S05]  /*25f10*/  @!P1 BRA `(.L_x_7684) ;  /* 0xfffffffc00f09947 */ /* 0x002fea000383ffff */
[----:B------:R-:W-:Y:S05]  /*25f20*/  BRA `(.L_x_7957) ;  /* 0xffffff8c00847947 */ /* 0x000fea000383ffff */
.L_x_7686:
[----:B-1----:R1:W2:Y:S02]  /*25f30*/  SYNCS.PHASECHK.TRANS64.TRYWAIT P1, [R5+URZ+0x22840], R0 ;  /* 0x02284000050075a7 */ /* 0x0022a4000802017f */
[----:B--2---:R-:W-:Y:S05]  /*25f40*/  @!P1 NANOSLEEP.SYNCS 0x989680 ;  /* 0x009896800000995d */ /* 0x004fea0003900000 */
[----:B------:R-:W2:Y:S02]  /*25f50*/  @!P1 SYNCS.PHASECHK.TRANS64 P1, [R5+URZ+0x22840], R0 ;  /* 0x02284000050095a7 */ /* 0x000ea4000802007f */
[----:B--2---:R-:W-:Y:S05]  /*25f60*/  @!P1 BRA `(.L_x_7686) ;  /* 0xfffffffc00f09947 */ /* 0x004fea000383ffff */
[----:B------:R-:W-:Y:S05]  /*25f70*/  BRA `(.L_x_7958) ;  /* 0xffffff8c00947947 */ /* 0x000fea000383ffff */
.L_x_7688:
[----:B--2---:R2:W3:Y:S02]  /*25f80*/  SYNCS.PHASECHK.TRANS64.TRYWAIT P1, [R3+URZ+0x22860], R2 ;  /* 0x02286002030075a7 */ /* 0x0044e4000802017f */
[----:B---3--:R-:W-:Y:S05]  /*25f90*/  @!P1 NANOSLEEP.SYNCS 0x989680 ;  /* 0x009896800000995d */ /* 0x008fea0003900000 */
[----:B------:R-:W3:Y:S02]  /*25fa0*/  @!P1 SYNCS.PHASECHK.TRANS64 P1, [R3+URZ+0x22860], R2 ;  /* 0x02286002030095a7 */ /* 0x000ee4000802007f */
[----:B---3--:R-:W-:Y:S05]  /*25fb0*/  @!P1 BRA `(.L_x_7688) ;  /* 0xfffffffc00f09947 */ /* 0x008fea000383ffff */
[----:B------:R-:W-:Y:S05]  /*25fc0*/  BRA `(.L_x_7959) ;  /* 0xffffff8c00907947 */ /* 0x000fea000383ffff */
.L_x_7690:
[----:B---3--:R3:W4:Y:S02]  /*25fd0*/  SYNCS.PHASECHK.TRANS64.TRYWAIT P1, [R5+URZ+0x22860], R0 ;  /* 0x02286000050075a7 */ /* 0x008724000802017f */
[----:B----4-:R-:W-:Y:S05]  /*25fe0*/  @!P1 NANOSLEEP.SYNCS 0x989680 ;  /* 0x009896800000995d */ /* 0x010fea0003900000 */
[----:B------:R-:W4:Y:S02]  /*25ff0*/  @!P1 SYNCS.PHASECHK.TRANS64 P1, [R5+URZ+0x22860], R0 ;  /* 0x02286000050095a7 */ /* 0x000f24000802007f */
[----:B----4-:R-:W-:Y:S05]  /*26000*/  @!P1 BRA `(.L_x_7690) ;  /* 0xfffffffc00f09947 */ /* 0x010fea000383ffff */
[----:B------:R-:W-:Y:S05]  /*26010*/  BRA `(.L_x_7960) ;  /* 0xffffff8c008c7947 */ /* 0x000fea000383ffff */
.L_x_7692:
[----:B----4-:R4:W0:Y:S02]  /*26020*/  SYNCS.PHASECHK.TRANS64.TRYWAIT P1, [R3+URZ+0x22880], R2 ;  /* 0x02288002030075a7 */ /* 0x010824000802017f */
[----:B0-----:R-:W-:Y:S05]  /*26030*/  @!P1 NANOSLEEP.SYNCS 0x989680 ;  /* 0x009896800000995d */ /* 0x001fea0003900000 */
[----:B------:R-:W0:Y:S02]  /*26040*/  @!P1 SYNCS.PHASECHK.TRANS64 P1, [R3+URZ+0x22880], R2 ;  /* 0x02288002030095a7 */ /* 0x000e24000802007f */
[----:B0-----:R-:W-:Y:S05]  /*26050*/  @!P1 BRA `(.L_x_7692) ;  /* 0xfffffffc00f09947 */ /* 0x001fea000383ffff */
[----:B------:R-:W-:Y:S05]  /*26060*/  BRA `(.L_x_7961) ;  /* 0xffffff8c00887947 */ /* 0x000fea000383ffff */
.L_x_7962:
        /* <DEDUP_REMOVED lines=9> */
.L_x_15845:


//--------------------- .text._ZN7cutlass13device_kernelIN5flash11enable_sm90INS1_16FlashAttnFwdSm90INS1_25CollectiveMainloopFwdSm90ILi2EN4cute5tupleIJNS5_1CILi1EEES8_S8_EEENS6_IJNS7_ILi128EEENS7_ILi160EEESA_EEELi128ENS_12float_e4m3_tEfNS_4arch4Sm90ELb0ELb1ELb0ELb0ELb1ELb0ELb0ELb1ELb1ELb1ELb0ELb0EEENS1_21CollectiveEpilogueFwdINS6_IJSA_SA_SB_EEES9_NS_10bfloat16_tESF_Li256ELb0ELb1ELb0ELb1EEENS1_30DynamicPersistentTileSchedulerILi256ELi128ELb0ELb1ELb1EEEEEEEEEvNT_6ParamsE --------------------------
	.section	.text._ZN7cutlass13device_kernelIN5flash11enable_sm90INS1_16FlashAttnFwdSm90INS1_25CollectiveMainloopFwdSm90ILi2EN4cute5tupleIJNS5_1CILi1EEES8_S8_EEENS6_IJNS7_ILi128EEENS7_ILi160EEESA_EEELi128ENS_12float_e4m3_tEfNS_4arch4Sm90ELb0ELb1ELb0ELb0ELb1ELb0ELb0ELb1ELb1ELb1ELb0ELb0EEENS1_21CollectiveEpilogueFwdINS6_IJSA_SA_SB_EEES9_NS_10bfloat16_tESF_Li256ELb0ELb1ELb0ELb1EEENS1_30DynamicPersistentTileSchedulerILi256ELi128ELb0ELb1ELb1EEEEEEEEEvNT_6ParamsE,"ax",@progbits
	.align	128
.text._ZN7cutlass13device_kernelIN5flash11enable_sm90INS1_16FlashAttnFwdSm90INS1_25CollectiveMainloopFwdSm90ILi2EN4cute5tupleIJNS5_1CILi1EEES8_S8_EEENS6_IJNS7_ILi128EEENS7_ILi160EEESA_EEELi128ENS_12float_e4m3_tEfNS_4arch4Sm90ELb0ELb1ELb0ELb0ELb1ELb0ELb0ELb1ELb1ELb1ELb0ELb0EEENS1_21CollectiveEpilogueFwdINS6_IJSA_SA_SB_EEES9_NS_10bfloat16_tESF_Li256ELb0ELb1ELb0ELb1EEENS1_30DynamicPersistentTileSchedulerILi256ELi128ELb0ELb1ELb1EEEEEEEEEvNT_6ParamsE:
        .type           _ZN7cutlass13device_kernelIN5flash11enable_sm90INS1_16FlashAttnFwdSm90INS1_25CollectiveMainloopFwdSm90ILi2EN4cute5tupleIJNS5_1CILi1EEES8_S8_EEENS6_IJNS7_ILi128EEENS7_ILi160EEESA_EEELi128ENS_12float_e4m3_tEfNS_4arch4Sm90ELb0ELb1ELb0ELb0ELb1ELb0ELb0ELb1ELb1ELb1ELb0ELb0EEENS1_21CollectiveEpilogueFwdINS6_IJSA_SA_SB_EEES9_NS_10bfloat16_tESF_Li256ELb0ELb1ELb0ELb1EEENS1_30DynamicPersistentTileSchedulerILi256ELi128ELb0ELb1ELb1EEEEEEEEEvNT_6ParamsE,@function
        .size           _ZN7cutlass13device_kernelIN5flash11enable_sm90INS1_16FlashAttnFwdSm90INS1_25CollectiveMainloopFwdSm90ILi2EN4cute5tupleIJNS5_1CILi1EEES8_S8_EEENS6_IJNS7_ILi128EEENS7_ILi160EEESA_EEELi128ENS_12float_e4m3_tEfNS_4arch4Sm90ELb0ELb1ELb0ELb0ELb1ELb0ELb0ELb1ELb1ELb1ELb0ELb0EEENS1_21CollectiveEpilogueFwdINS6_IJSA_SA_SB_EEES9_NS_10bfloat16_tESF_Li256ELb0ELb1ELb0ELb1EEENS1_30DynamicPersistentTileSchedulerILi256ELi128ELb0ELb1ELb1EEEEEEEEEvNT_6ParamsE,(.L_x_15846 - _ZN7cutlass13device_kernelIN5flash11enable_sm90INS1_16FlashAttnFwdSm90INS1_25CollectiveMainloopFwdSm90ILi2EN4cute5tupleIJNS5_1CILi1EEES8_S8_EEENS6_IJNS7_ILi128EEENS7_ILi160EEESA_EEELi128ENS_12float_e4m3_tEfNS_4arch4Sm90ELb0ELb1ELb0ELb0ELb1ELb0ELb0ELb1ELb1ELb1ELb0ELb0EEENS1_21CollectiveEpilogueFwdINS6_IJSA_SA_SB_EEES9_NS_10bfloat16_tESF_Li256ELb0ELb1ELb0ELb1EEENS1_30DynamicPersistentTileSchedulerILi256ELi128ELb0ELb1ELb1EEEEEEEEEvNT_6ParamsE)
        .other          _ZN7cutlass13device_kernelIN5flash11enable_sm90INS1_16FlashAttnFwdSm90INS1_25CollectiveMainloopFwdSm90ILi2EN4cute5tupleIJNS5_1CILi1EEES8_S8_EEENS6_IJNS7_ILi128EEENS7_ILi160EEESA_EEELi128ENS_12float_e4m3_tEfNS_4arch4Sm90ELb0ELb1ELb0ELb0ELb1ELb0ELb0ELb1ELb1ELb1ELb0ELb0EEENS1_21CollectiveEpilogueFwdINS6_IJSA_SA_SB_EEES9_NS_10bfloat16_tESF_Li256ELb0ELb1ELb0ELb1EEENS1_30DynamicPersistentTileSchedulerILi256ELi128ELb0ELb1ELb1EEEEEEEEEvNT_6ParamsE,@"STO_CUDA_ENTRY STV_DEFAULT"
_ZN7cutlass13device_kernelIN5flash11enable_sm90INS1_16FlashAttnFwdSm90INS1_25CollectiveMainloopFwdSm90ILi2EN4cute5tupleIJNS5_1CILi1EEES8_S8_EEENS6_IJNS7_ILi128EEENS7_ILi160EEESA_EEELi128ENS_12float_e4m3_tEfNS_4arch4Sm90ELb0ELb1ELb0ELb0ELb1ELb0ELb0ELb1ELb1ELb1ELb0ELb0EEENS1_21CollectiveEpilogueFwdINS6_IJSA_SA_SB_EEES9_NS_10bfloat16_tESF_Li256ELb0ELb1ELb0ELb1EEENS1_30DynamicPersistentTileSchedulerILi256ELi128ELb0ELb1ELb1EEEEEEEEEvNT_6ParamsE:
        /* <DEDUP_REMOVED lines=45> */
.L_x_7963:
        /* <DEDUP_REMOVED lines=22> */
.L_x_7964:
        /* <DEDUP_REMOVED lines=18> */
.L_x_7965:
        /* <DEDUP_REMOVED lines=22> */
.L_x_7966:
        /* <DEDUP_REMOVED lines=24> */
.L_x_7967:
        /* <DEDUP_REMOVED lines=10> */
.L_x_7969:
        /* <DEDUP_REMOVED lines=21> */
[CC--:B------:R-:W-:Y:S02]  /*0a20*/  LEA.HI R4, R0.reuse, R197.reuse, RZ, 0x5 ;  /* 0x000000c500047211 */ /* 0x0c0fe400078f28ff */
[----:B------:R-:W-:Y:S02]  /*0a30*/  LOP3.LUT R190, R3, 0xffffff80, RZ, 0xc0, !PT ;  /* 0xffffff8003be7812 */ /* 0x000fe400078ec0ff */
[----:B------:R-:W-:Y:S01]  /*0a40*/  LEA.HI R2, R0, R197, RZ, 0x4 ;  /* 0x000000c500027211 */ /* 0x000fe200078f20ff */
[----:B------:R-:W-:Y:S01]  /*0a50*/  IMAD.SHL.U32 R6, R4, 0x20, RZ ;  /* 0x0000002004067824 */ /* 0x000fe200078e00ff */
[----:B------:R-:W-:Y:S01]  /*0a60*/  SHF.R.S32.HI R192, RZ, 0x7, R3 ;  /* 0x00000007ffc07819 */ /* 0x000fe20000011403 */
        /* <DEDUP_REMOVED lines=11> */
[-C--:B------:R-:W-:Y:S02]  /*0b20*/  LEA.HI R4, R0, R197.reuse, RZ, 0x2 ;  /* 0x000000c500047211 */ /* 0x080fe400078f10ff */
[----:B------:R-:W-:Y:S02]  /*0b30*/  LOP3.LUT R2, R2, 0x1ffffffe, RZ, 0xc0, !PT ;  /* 0x1ffffffe02027812 */ /* 0x000fe400078ec0ff */
[----:B------:R-:W-:Y:S02]  /*0b40*/  LEA.HI R11, R11, R6, RZ, 0x3 ;  /* 0x000000060b0b7211 */ /* 0x000fe400078f18ff */
[----:B------:R-:W-:Y:S01]  /*0b50*/  LOP3.LUT R4, R4, 0xfffffffc, RZ, 0xc0, !PT ;  /* 0xfffffffc04047812 */ /* 0x000fe200078ec0ff */
[----:B------:R-:W-:Y:S01]  /*0b60*/  IMAD.IADD R2, R5, 0x1, -R2 ;  /* 0x0000000105027824 */ /* 0x000fe200078e0a02 */
[----:B------:R-:W-:-:S02]  /*0b70*/  LEA.HI R0, R0, R197, RZ, 0x3 ;  /* 0x000000c500007211 */ /* 0x000fc400078f18ff */
[----:B------:R-:W-:Y:S01]  /*0b80*/  LOP3.LUT R11, R11, 0xfffffff8, RZ, 0xc0, !PT ;  /* 0xfffffff80b0b7812 */ /* 0x000fe200078ec0ff */
[----:B------:R-:W-:Y:S01]  /*0b90*/  IMAD.IADD R4, R197, 0x1, -R4 ;  /* 0x00000001c5047824 */ /* 0x000fe200078e0a04 */
[----:B------:R-:W-:Y:S01]  /*0ba0*/  LEA.HI R9, R9, R190, RZ, 0x5 ;  /* 0x000000be09097211 */ /* 0x000fe200078f28ff */
[----:B------:R-:W-:Y:S01]  /*0bb0*/  IMAD R194, R2, 0x8, R7 ;  /* 0x0000000802c27824 */ /* 0x000fe200078e0207 */
[----:B------:R-:W-:Y:S01]  /*0bc0*/  LEA.HI R3, R3, R192, RZ, 0x1 ;  /* 0x000000c003037211 */ /* 0x000fe200078f08ff */
[----:B------:R-:W-:Y:S01]  /*0bd0*/  IMAD.IADD R6, R6, 0x1, -R11 ;  /* 0x0000000106067824 */ /* 0x000fe200078e0a0b */
[----:B------:R-:W-:Y:S02]  /*0be0*/  LOP3.LUT R188, R0, 0xfffffff8, RZ, 0xc0, !PT ;  /* 0xfffffff800bc7812 */ /* 0x000fe400078ec0ff */
[----:B------:R-:W-:Y:S02]  /*0bf0*/  SHF.R.S32.HI R9, RZ, 0x5, R9 ;  /* 0x00000005ff097819 */ /* 0x000fe40000011409 */
[----:B------:R-:W-:Y:S01]  /*0c00*/  LOP3.LUT R3, R3, 0x3fffffe, RZ, 0xc0, !PT ;  /* 0x03fffffe03037812 */ /* 0x000fe200078ec0ff */
[----:B------:R-:W-:Y:S01]  /*0c10*/  IMAD.IADD R188, R197, 0x1, -R188 ;  /* 0x00000001c5bc7824 */ /* 0x000fe200078e0abc */
[----:B------:R-:W-:Y:S01]  /*0c20*/  LEA.HI R2, R4, R4, RZ, 0x1 ;  /* 0x0000000404027211 */ /* 0x000fe200078f08ff */
[----:B------:R-:W-:Y:S01]  /*0c30*/  IMAD R6, R9, 0x10, R6 ;  /* 0x0000001009067824 */ /* 0x000fe200078e0206 */
[----:B------:R-:W-:Y:S01]  /*0c40*/  SHF.R.S32.HI R189, RZ, 0x3, R0 ;  /* 0x00000003ffbd7819 */ /* 0x000fe20000011400 */
[----:B------:R-:W-:Y:S01]  /*0c50*/  IMAD.IADD R3, R192, 0x1, -R3 ;  /* 0x00000001c0037824 */ /* 0x000fe200078e0a03 */
[----:B------:R-:W-:Y:S01]  /*0c60*/  LOP3.LUT R5, R2, 0x1ffffffe, RZ, 0xc0, !PT ;  /* 0x1ffffffe02057812 */ /* 0x000fe200078ec0ff */
[----:B------:R-:W-:-:S02]  /*0c70*/  IMAD.SHL.U32 R22, R188, 0x8, RZ ;  /* 0x00000008bc167824 */ /* 0x000fc400078e00ff */
[----:B------:R-:W-:Y:S01]  /*0c80*/  IMAD R193, R3, 0x40, R6 ;  /* 0x0000004003c17824 */ /* 0x000fe200078e0206 */
[----:B------:R-:W-:Y:S01]  /*0c90*/  LOP3.LUT R3, R8, 0x7ffffffc, RZ, 0xc0, !PT ;  /* 0x7ffffffc08037812 */ /* 0x000fe200078ec0ff */
[----:B------:R-:W-:Y:S01]  /*0ca0*/  VIADD R23, R22, 0x40 ;  /* 0x0000004016177836 */ /* 0x000fe20000000000 */
[----:B------:R-:W-:Y:S01]  /*0cb0*/  SHF.R.S32.HI R196, RZ, 0x1f, R22 ;  /* 0x0000001fffc47819 */ /* 0x000fe20000011416 */
[----:B------:R-:W-:Y:S02]  /*0cc0*/  IMAD.IADD R4, R4, 0x1, -R5 ;  /* 0x0000000104047824 */ /* 0x000fe400078e0a05 */
[----:B------:R-:W-:Y:S01]  /*0cd0*/  IMAD.IADD R18, R190, 0x1, -R3 ;  /* 0x00000001be127824 */ /* 0x000fe200078e0a03 */
[----:B------:R-:W-:Y:S01]  /*0ce0*/  SHF.R.S32.HI R195, RZ, 0x1f, R23 ;  /* 0x0000001fffc37819 */ /* 0x000fe20000011417 */
[----:B------:R-:W-:-:S07]  /*0cf0*/  IMAD R19, R4, 0x8, R193 ;  /* 0x0000000804137824 */ /* 0x000fce00078e02c1 */
.L_x_8074:
        /* <DEDUP_REMOVED lines=21> */
.L_x_7970:
[----:B------:R-:W-:Y:S01]  /*0e50*/  ULDC UR6, c[0x0][0xc54] ;  /* 0x0003150000067ab9 */ /* 0x000fe20000000800 */
[----:B------:R-:W-:Y:S01]  /*0e60*/  UMOV UR8, UR7 ;  /* 0x0000000700087c82 */ /* 0x000fe20008000000 */
[----:B------:R-:W-:-:S11]  /*0e70*/  UISETP.NE.AND UP0, UPT, UR6, 0x1, UPT ;  /* 0x000000010600788c */ /* 0x000fd6000bf05270 */
[----:B------:R-:W-:Y:S02]  /*0e80*/  @UP0 ULDC.64 UR10, c[0x0][0xc58] ;  /* 0x00031600000a0ab9 */ /* 0x000fe40000000a00 */
[----:B------:R-:W-:-:S04]  /*0e90*/  UIMAD.WIDE.U32 UR4, UR7, UR10, URZ ;  /* 0x0000000a070472a5 */ /* 0x000fc8000f8e003f */
[----:B------:R-:W-:-:S04]  /*0ea0*/  @UP0 USHF.R.U32.HI UR8, URZ, UR11, UR5 ;  /* 0x0000000b3f080299 */ /* 0x000fc80008011605 */
[----:B------:R-:W-:-:S12]  /*0eb0*/  UIMAD UR4, UR8, UR6, URZ ;  /* 0x00000006080472a4 */ /* 0x000fd8000f8e023f */
.L_x_7971:
[----:B------:R-:W-:Y:S01]  /*0ec0*/  ULDC UR37, c[0x0][0xc48] ;  /* 0x0003120000257ab9 */ /* 0x000fe20000000800 */
[----:B------:R-:W-:Y:S01]  /*0ed0*/  UIADD3 UR6, UR7, -UR4, URZ ;  /* 0x8000000407067290 */ /* 0x000fe2000fffe03f */
[----:B------:R-:W-:Y:S01]  /*0ee0*/  IMAD.MOV.U32 R3, RZ, RZ, 0x3f800000 ;  /* 0x3f800000ff037424 */ /* 0x000fe200078e00ff */
[----:B------:R-:W-:Y:S01]  /*0ef0*/  UISETP.NE.AND UP2, UPT, UR37, 0x1, UPT ;  /* 0x000000012500788c */ /* 0x000fe2000bf45270 */
[----:B------:R-:W-:Y:S01]  /*0f00*/  IMAD.MOV.U32 R0, RZ, RZ, 0x3f800000 ;  /* 0x3f800000ff007424 */ /* 0x000fe200078e00ff */
[----:B------:R-:W-:Y:S01]  /*0f10*/  ULDC.64 UR4, c[0x0][0x990] ;  /* 0x0002640000047ab9 */ /* 0x000fe20000000a00 */
[----:B------:R-:W-:Y:S01]  /*0f20*/  ULDC UR18, c[0x0][0xc54] ;  /* 0x0003150000127ab9 */ /* 0x000fe20000000800 */
[----:B------:R-:W-:Y:S01]  /*0f30*/  UISETP.NE.U32.AND UP0, UPT, UR4, URZ, UPT ;  /* 0x0000003f0400728c */ /* 0x000fe2000bf05070 */
[----:B------:R-:W0:Y:S01]  /*0f40*/  LDC R191, c[0x0][0x448] ;  /* 0x00011200ffbf7b82 */ /* 0x000e220000000800 */
[----:B------:R-:W-:Y:S02]  /*0f50*/  UIMAD UR18, UR9, UR18, UR6 ;  /* 0x00000012091272a4 */ /* 0x000fe4000f8e0206 */
[----:B------:R-:W-:Y:S01]  /*0f60*/  UISETP.NE.AND.EX UP0, UPT, UR5, URZ, UPT, UP0 ;  /* 0x0000003f0500728c */ /* 0x000fe2000bf05300 */
[----:B------:R-:W-:-:S02]  /*0f70*/  ULDC.64 UR6, c[0x0][0x998] ;  /* 0x0002660000067ab9 */ /* 0x000fc40000000a00 */
[----:B------:R-:W-:Y:S01]  /*0f80*/  @UP2 ULDC UR10, c[0x0][0xc4c] ;  /* 0x00031300000a2ab9 */ /* 0x000fe20000000800 */
[----:B------:R-:W-:Y:S01]  /*0f90*/  UISETP.NE.U32.AND UP1, UPT, UR6, URZ, UPT ;  /* 0x0000003f0600728c */ /* 0x000fe2000bf25070 */
[----:B------:R-:W1:Y:S01]  /*0fa0*/  LDC.64 R12, c[0x0][0x9e0] ;  /* 0x00027800ff0c7b82 */ /* 0x000e620000000a00 */
[----:B------:R-:W-:Y:S01]  /*0fb0*/  UIMAD.WIDE.U32 UR10, UR18, UR10, URZ ;  /* 0x0000000a120a72a5 */ /* 0x000fe2000f8e003f */
[----:B------:R-:W-:Y:S01]  /*0fc0*/  PLOP3.LUT P0, PT, PT, PT, UP0, 0x80, 0x0 ;  /* 0x000000000000781c */ /* 0x000fe20003f0f008 */
[----:B------:R-:W-:Y:S01]  /*0fd0*/  @UP2 ULDC UR9, c[0x0][0xc50] ;  /* 0x0003140000092ab9 */ /* 0x000fe20000000800 */
[----:B------:R-:W-:Y:S01]  /*0fe0*/  UISETP.NE.AND.EX UP1, UPT, UR7, URZ, UPT, UP1 ;  /* 0x0000003f0700728c */ /* 0x000fe2000bf25310 */
[----:B------:R-:W-:Y:S01]  /*0ff0*/  UMOV UR44, UR18 ;  /* 0x00000012002c7c82 */ /* 0x000fe20008000000 */
[----:B------:R-:W-:Y:S02]  /*1000*/  @UP2 USHF.R.U32.HI UR44, URZ, UR9, UR11 ;  /* 0x000000093f2c2299 */ /* 0x000fe4000801160b */
[----:B------:R-:W2:Y:S01]  /*1010*/  LDC R105, c[0x0][0x288] ;  /* 0x0000a200ff697b82 */ /* 0x000ea20000000800 */
[----:B------:R-:W-:Y:S01]  /*1020*/  @UP0 ULDC.64 UR10, c[0x0][0x9a8] ;  /* 0x00026a00000a0ab9 */ /* 0x000fe20000000a00 */
[----:B------:R-:W-:Y:S01]  /*1030*/  @UP0 USHF.R.S32.HI UR9, URZ, 0x1f, UR44 ;  /* 0x0000001f3f090899 */ /* 0x000fe2000801142c */
[----:B------:R-:W-:Y:S01]  /*1040*/  PLOP3.LUT P1, PT, PT, PT, UP1, 0x80, 0x0 ;  /* 0x000000000000781c */ /* 0x000fe20003f2f018 */
[----:B------:R-:W-:-:S02]  /*1050*/  @UP0 UIMAD.WIDE.U32 UR12, UR44, UR10, URZ ;  /* 0x0000000a2c0c02a5 */ /* 0x000fc4000f8e003f */
[----:B------:R-:W-:Y:S02]  /*1060*/  @UP0 UIMAD UR9, UR9, UR10, URZ ;  /* 0x0000000a090902a4 */ /* 0x000fe4000f8e023f */
[----:B------:R-:W3:Y:S01]  /*1070*/  LDC R8, c[0x0][0x424] ;  /* 0x00010900ff087b82 */ /* 0x000ee20000000800 */
[----:B------:R-:W-:Y:S02]  /*1080*/  @UP1 USHF.R.S32.HI UR10, URZ, 0x1f, UR44 ;  /* 0x0000001f3f0a1899 */ /* 0x000fe4000801142c */
[----:B------:R-:W-:Y:S01]  /*1090*/  UIADD3 UR15, -UR44, URZ, URZ ;  /* 0x0000003f2c0f7290 */ /* 0x000fe2000fffe13f */
[----:B------:R-:W-:Y:S01]  /*10a0*/  @UP1 ULDC.64 UR16, c[0x0][0x9b8] ;  /* 0x00026e0000101ab9 */ /* 0x000fe20000000a00 */
[----:B------:R-:W-:Y:S02]  /*10b0*/  @UP0 UIMAD UR14, UR44, UR11, UR9 ;  /* 0x0000000b2c0e02a4 */ /* 0x000fe4000f8e0209 */
[----:B------:R-:W-:Y:S01]  /*10c0*/  @UP1 UIMAD UR9, UR10, UR16, URZ ;  /* 0x000000100a0912a4 */ /* 0x000fe2000f8e023f */
[----:B------:R-:W4:Y:S01]  /*10d0*/  LDC R9, c[0x0][0x2f0] ;  /* 0x0000bc00ff097b82 */ /* 0x000f220000000800 */
[----:B------:R-:W-:-:S02]  /*10e0*/  UIMAD UR37, UR37, UR15, UR18 ;  /* 0x0000000f252572a4 */ /* 0x000fc4000f8e0212 */
[----:B------:R-:W-:Y:S02]  /*10f0*/  @UP1 UIMAD UR15, UR44, UR17, UR9 ;  /* 0x000000112c0f12a4 */ /* 0x000fe4000f8e0209 */
[----:B------:R-:W-:Y:S02]  /*1100*/  @UP0 USHF.R.S32.HI UR9, URZ, 0x1f, UR37 ;  /* 0x0000001f3f090899 */ /* 0x000fe40008011425 */
[----:B------:R-:W-:Y:S02]  /*1110*/  @UP1 UIMAD.WIDE.U32 UR10, UR44, UR16, URZ ;  /* 0x000000102c0a12a5 */ /* 0x000fe4000f8e003f */
[----:B------:R-:W-:Y:S01]  /*1120*/  @UP1 USHF.R.S32.HI UR20, URZ, 0x1f, UR37 ;  /* 0x0000001f3f141899 */ /* 0x000fe20008011425 */
[----:B------:R-:W-:Y:S01]  /*1130*/  @UP0 ULDC.64 UR16, c[0x0][0x9b0] ;  /* 0x00026c0000100ab9 */ /* 0x000fe20000000a00 */
[----:B------:R-:W-:Y:S01]  /*1140*/  @UP1 ULDC.64 UR18, c[0x0][0x9c0] ;  /* 0x0002700000121ab9 */ /* 0x000fe20000000a00 */
[----:B------:R-:W-:Y:S02]  /*1150*/  @UP0 UIADD3 UR13, UR13, UR14, URZ ;  /* 0x0000000e0d0d0290 */ /* 0x000fe4000fffe03f */
[----:B------:R-:W-:-:S02]  /*1160*/  @UP0 UIMAD UR9, UR9, UR16, URZ ;  /* 0x00000010090902a4 */ /* 0x000fc4000f8e023f */
[----:B------:R-:W-:Y:S02]  /*1170*/  @UP1 UIADD3 UR11, UR11, UR15, URZ ;  /* 0x0000000f0b0b1290 */ /* 0x000fe4000fffe03f */
[----:B------:R-:W-:Y:S02]  /*1180*/  @UP1 UIMAD UR14, UR20, UR18, URZ ;  /* 0x00000012140e12a4 */ /* 0x000fe4000f8e023f */
        /* <DEDUP_REMOVED lines=12> */
[----:B0-----:R-:W-:Y:S01]  /*1250*/  ISETP.NE.AND P3, PT, R191, 0x1, PT ;  /* 0x00000001bf00780c */ /* 0x001fe20003f65270 */
[----:B------:R-:W-:Y:S01]  /*1260*/  IMAD.U32 R5, RZ, RZ, UR5 ;  /* 0x00000005ff057e24 */ /* 0x000fe2000f8e00ff */
[----:B------:R-:W-:Y:S01]  /*1270*/  ULOP3.LUT UR8, UR8, 0x1ffffff, URZ, 0x3c, !UPT ;  /* 0x01ffffff08087892 */ /* 0x000fe2000f8e3c3f */
[----:B------:R-:W-:Y:S01]  /*1280*/  IMAD.U32 R7, RZ, RZ, UR7 ;  /* 0x00000007ff077e24 */ /* 0x000fe2000f8e00ff */
[----:B------:R-:W-:Y:S01]  /*1290*/  ULDC UR4, c[0x0][0xc3c] ;  /* 0x00030f0000047ab9 */ /* 0x000fe20000000800 */
[----:B------:R-:W-:Y:S01]  /*12a0*/  ULDC.64 UR6, c[0x0][0x418] ;  /* 0x0001060000067ab9 */ /* 0x000fe20000000a00 */
[----:B------:R2:W5:Y:S01]  /*12b0*/  @P0 LDG.E R3, desc[UR50][R4.64] ;  /* 0x0000003204030981 */ /* 0x000562000c1e1900 */
[----:B------:R-:W-:-:S03]  /*12c0*/  ULDC UR5, c[0x0][0x988] ;  /* 0x0002620000057ab9 */ /* 0x000fc60000000800 */
[----:B------:R-:W5:Y:S01]  /*12d0*/  @P1 LDG.E R0, desc[UR50][R6.64] ;  /* 0x0000003206001981 */ /* 0x000f62000c1e1900 */
[----:B------:R-:W-:Y:S01]  /*12e0*/  UIADD3 UR4, UR8, UR4, URZ ;  /* 0x0000000408047290 */ /* 0x000fe2000fffe03f */
[----:B------:R-:W-:Y:S01]  /*12f0*/  ISETP.NE.U32.AND P0, PT, RZ, UR6, PT ;  /* 0x00000006ff007c0c */ /* 0x000fe2000bf05070 */
[----:B------:R-:W0:Y:S01]  /*1300*/  @P3 LDC R10, c[0x0][0x44c] ;  /* 0x00011300ff0a3b82 */ /* 0x000e220000000800 */
[----:B-1----:R-:W-:Y:S01]  /*1310*/  ISETP.GE.AND P2, PT, R13, 0x1, PT ;  /* 0x000000010d00780c */ /* 0x002fe20003f46270 */
[----:B------:R-:W-:Y:S01]  /*1320*/  USHF.L.U32 UR38, UR4, 0x7, URZ ;  /* 0x0000000704267899 */ /* 0x000fe2000800063f */
[----:B------:R-:W-:Y:S02]  /*1330*/  ISETP.NE.AND.EX P0, PT, RZ, UR7, PT, P0 ;  /* 0x00000007ff007c0c */ /* 0x000fe4000bf05300 */
[----:B--2---:R-:W-:Y:S01]  /*1340*/  IADD3 R5, -R105, 0x1, RZ ;  /* 0x0000000169057810 */ /* 0x004fe20007ffe1ff */
[----:B------:R-:W-:Y:S01]  /*1350*/  UIADD3 UR4, UR38, 0x7f, URZ ;  /* 0x0000007f26047890 */ /* 0x000fe2000fffe03f */
[----:B------:R-:W-:Y:S01]  /*1360*/  LOP3.LUT R2, R2, 0xffffffef, RZ, 0xc0, !PT ;  /* 0xffffffef02027812 */ /* 0x000fe200078ec0ff */
[----:B------:R-:W1:Y:S03]  /*1370*/  @P3 LDC R11, c[0x0][0x450] ;  /* 0x00011400ff0b3b82 */ /* 0x000e660000000800 */
[----:B------:R-:W-:-:S04]  /*1380*/  @P3 LOP3.LUT R2, R2, 0x10, RZ, 0xfc, !PT ;  /* 0x0000001002023812 */ /* 0x000fc800078efcff */
[----:B------:R-:W-:-:S04]  /*1390*/  LOP3.LUT R2, R2, 0xfffffff7, RZ, 0xc0, !PT ;  /* 0xfffffff702027812 */ /* 0x000fc800078ec0ff */
[----:B------:R-:W-:Y:S01]  /*13a0*/  @P2 LOP3.LUT R2, R2, 0x8, RZ, 0xfc, !PT ;  /* 0x0000000802022812 */ /* 0x000fe200078efcff */
[----:B0-----:R-:W-:-:S04]  /*13b0*/  @P3 IMAD.HI.U32 R4, R10, UR4, RZ ;  /* 0x000000040a043c27 */ /* 0x001fc8000f8e00ff */
[----:B-----5:R-:W-:Y:S01]  /*13c0*/  FMUL.FTZ R0, R3, R0 ;  /* 0x0000000003007220 */ /* 0x020fe20000410000 */
[----:B------:R-:W-:Y:S01]  /*13d0*/  IMAD.U32 R3, RZ, RZ, UR4 ;  /* 0x00000004ff037e24 */ /* 0x000fe2000f8e00ff */
[----:B-1----:R-:W-:Y:S02]  /*13e0*/  @P3 SHF.R.U32.HI R3, RZ, R11, R4 ;  /* 0x0000000bff033219 */ /* 0x002fe40000011604 */
[----:B------:R-:W-:Y:S01]  /*13f0*/  FMUL.FTZ R6, R0, UR5 ;  /* 0x0000000500067c20 */ /* 0x000fe20008410000 */
[----:B---3--:R-:W-:-:S04]  /*1400*/  SEL R0, R8, 0x1, P0 ;  /* 0x0000000108007807 */ /* 0x008fc80000000000 */
[----:B------:R-:W-:Y:S01]  /*1410*/  R2UR UR39, R6 ;  /* 0x00000000062772ca */ /* 0x000fe200000e0000 */
[CC--:B----4-:R-:W-:Y:S02]  /*1420*/  IMAD R6, R0.reuse, R9.reuse, R5 ;  /* 0x0000000900067224 */ /* 0x0d0fe400078e0205 */
[----:B------:R-:W-:Y:S02]  /*1430*/  IMAD R17, R0, R9, RZ ;  /* 0x0000000900117224 */ /* 0x000fe400078e02ff */
[----:B------:R-:W-:-:S04]  /*1440*/  IMAD.IADD R5, R6, 0x1, R3 ;  /* 0x0000000106057824 */ /* 0x000fc800078e0203 */
[----:B------:R-:W-:Y:S01]  /*1450*/  IMAD.IADD R3, R5, 0x1, R12 ;  /* 0x0000000105037824 */ /* 0x000fe200078e020c */
[----:B------:R-:W-:Y:S06]  /*1460*/  @!P2 BRA `(.L_x_7972) ;  /* 0x000000000040a947 */ /* 0x000fec0003800000 */
[C---:B------:R-:W-:Y:S01]  /*1470*/  ISETP.GT.AND P0, PT, R5.reuse, RZ, PT ;  /* 0x000000ff0500720c */ /* 0x040fe20003f04270 */
[----:B------:R-:W-:-:S12]  /*1480*/  VIADD R4, R5, 0xffffffff ;  /* 0xffffffff05047836 */ /* 0x000fd80000000000 */
        /* <DEDUP_REMOVED lines=8> */
.L_x_7973:
[----:B------:R-:W-:-:S13]  /*1510*/  ISETP.NE.AND P0, PT, R13, 0x1, PT ;  /* 0x000000010d00780c */ /* 0x000fda0003f05270 */
[----:B------:R-:W0:Y:S02]  /*1520*/  @P0 LDC.64 R6, c[0x0][0x9e8] ;  /* 0x00027a00ff060b82 */ /* 0x000e240000000a00 */
[----:B0-----:R-:W-:-:S05]  /*1530*/  @P0 IMAD.HI.U32 R6, R4, R6, RZ ;  /* 0x0000000604060227 */ /* 0x001fca00078e00ff */
[----:B------:R-:W-:-:S07]  /*1540*/  @P0 SHF.R.U32.HI R4, RZ, R7, R6 ;  /* 0x00000007ff040219 */ /* 0x000fce0000011606 */
.L_x_7974:
[----:B------:R-:W-:-:S05]  /*1550*/  IMAD R4, R4, R13, R13 ;  /* 0x0000000d04047224 */ /* 0x000fca00078e020d */
[----:B------:R-:W-:-:S07]  /*1560*/  VIMNMX R3, R3, R4, PT ;  /* 0x0000000403037248 */ /* 0x000fce0003fe0100 */
.L_x_7972:
[----:B------:R-:W0:Y:S01]  /*1570*/  @P3 LDC R5, c[0x0][0x44c] ;  /* 0x00011300ff053b82 */ /* 0x000e220000000800 */
[----:B------:R-:W-:Y:S01]  /*1580*/  IMAD.U32 R4, RZ, RZ, UR38 ;  /* 0x00000026ff047e24 */ /* 0x000fe2000f8e00ff */
[----:B------:R-:W-:Y:S01]  /*1590*/  ULDC UR4, c[0x0][0x9dc] ;  /* 0x0002770000047ab9 */ /* 0x000fe20000000800 */
[CC--:B------:R-:W-:Y:S02]  /*15a0*/  IMAD R105, R0.reuse, R9.reuse, -R105 ;  /* 0x0000000900697224 */ /* 0x0c0fe400078e0a69 */
[----:B------:R-:W-:Y:S02]  /*15b0*/  VIADD R3, R3, 0x9f ;  /* 0x0000009f03037836 */ /* 0x000fe40000000000 */
[----:B------:R-:W-:Y:S01]  /*15c0*/  IMAD R0, R0, R9, 0x9f ;  /* 0x0000009f00007424 */ /* 0x000fe200078e0209 */
[----:B------:R-:W1:Y:S03]  /*15d0*/  @P3 LDC R6, c[0x0][0x450] ;  /* 0x00011400ff063b82 */ /* 0x000e660000000800 */
[----:B------:R-:W-:-:S04]  /*15e0*/  IMAD.HI R0, R0, 0x66666667, RZ ;  /* 0x6666666700007827 */ /* 0x000fc800078e02ff */
[----:B0-----:R-:W-:-:S05]  /*15f0*/  @P3 IMAD.HI.U32 R5, R5, UR38, RZ ;  /* 0x0000002605053c27 */ /* 0x001fca000f8e00ff */
[----:B-1----:R-:W-:-:S05]  /*1600*/  @P3 SHF.R.U32.HI R4, RZ, R6, R5 ;  /* 0x00000006ff043219 */ /* 0x002fca0000011605 */
[----:B------:R-:W-:Y:S02]  /*1610*/  IMAD.IADD R6, R105, 0x1, R4 ;  /* 0x0000000169067824 */ /* 0x000fe400078e0204 */
[----:B------:R-:W-:Y:S01]  /*1620*/  IMAD.HI R4, R3, 0x66666667, RZ ;  /* 0x6666666703047827 */ /* 0x000fe200078e02ff */
[----:B------:R-:W-:-:S03]  /*1630*/  SHF.R.U32.HI R3, RZ, 0x1f, R0 ;  /* 0x0000001fff037819 */ /* 0x000fc60000011600 */
[----:B------:R-:W-:Y:S01]  /*1640*/  VIADD R7, R6, -UR4 ;  /* 0x8000000406077c36 */ /* 0x000fe20008000000 */
[----:B------:R-:W-:Y:S02]  /*1650*/  SHF.R.U32.HI R5, RZ, 0x1f, R4 ;  /* 0x0000001fff057819 */ /* 0x000fe40000011604 */
[----:B------:R-:W-:Y:S02]  /*1660*/  LEA.HI.SX32 R3, R0, R3, 0x1a ;  /* 0x0000000300037211 */ /* 0x000fe400078fd2ff */
[----:B------:R-:W-:Y:S02]  /*1670*/  LEA.HI.SX32 R104, R4, R5, 0x1a ;  /* 0x0000000504687211 */ /* 0x000fe400078fd2ff */
[----:B------:R-:W-:Y:S02]  /*1680*/  R2UR UR4, R7 ;  /* 0x00000000070472ca */ /* 0x000fe400000e0000 */
[----:B------:R-:W-:Y:S01]  /*1690*/  VIMNMX R104, R3, R104, PT ;  /* 0x0000006803687248 */ /* 0x000fe20003fe0100 */
[----:B------:R-:W-:-:S12]  /*16a0*/  @!P2 BRA `(.L_x_7975) ;  /* 0x000000000044a947 */ /* 0x000fd80003800000 */
        /* <DEDUP_REMOVED lines=9> */
.L_x_7976:
[----:B------:R-:W-:-:S13]  /*1740*/  ISETP.NE.AND P0, PT, R13, 0x1, PT ;  /* 0x000000010d00780c */ /* 0x000fda0003f05270 */
[----:B------:R-:W0:Y:S02]  /*1750*/  @P0 LDC.64 R4, c[0x0][0x9e8] ;  /* 0x00027a00ff040b82 */ /* 0x000e240000000a00 */
[----:B0-----:R-:W-:-:S05]  /*1760*/  @P0 IMAD.HI.U32 R0, R6, R4, RZ ;  /* 0x0000000406000227 */ /* 0x001fca00078e00ff */
[----:B------:R-:W-:-:S07]  /*1770*/  @P0 SHF.R.U32.HI R6, RZ, R5, R0 ;  /* 0x00000005ff060219 */ /* 0x000fce0000011600 */
.L_x_7977:
[----:B------:R-:W-:-:S05]  /*1780*/  IMAD R6, R6, R13, RZ ;  /* 0x0000000d06067224 */ /* 0x000fca00078e02ff */
[----:B------:R-:W-:-:S13]  /*1790*/  R2UR UR5, R6 ;  /* 0x00000000060572ca */ /* 0x000fda00000e0000 */
[----:B------:R-:W-:-:S04]  /*17a0*/  UISETP.LT.AND UP0, UPT, UR4, UR5, UPT ;  /* 0x000000050400728c */ /* 0x000fc8000bf01270 */
[----:B------:R-:W-:-:S12]  /*17b0*/  USEL UR4, UR4, UR5, !UP0 ;  /* 0x0000000504047287 */ /* 0x000fd8000c000000 */
.L_x_7975:
[----:B------:R-:W-:Y:S01]  /*17c0*/  UIMAD.WIDE UR4, UR4, 0x66666667, URZ ;  /* 0x66666667040478a5 */ /* 0x000fe2000f8e023f */
[----:B------:R-:W-:Y:S01]  /*17d0*/  PLOP3.LUT P0, PT, PT, PT, PT, 0x80, 0x0 ;  /* 0x000000000000781c */ /* 0x000fe20003f0f070 */
[----:B------:R-:W-:Y:S01]  /*17e0*/  IMAD.MOV.U32 R0, RZ, RZ, RZ ;  /* 0x000000ffff007224 */ /* 0x000fe200078e00ff */
[----:B------:R-:W-:Y:S01]  /*17f0*/  CS2R R86, SRZ ;  /* 0x0000000000567805 */ /* 0x000fe2000001ff00 */
[----:B------:R-:W-:Y:S01]  /*1800*/  USHF.R.U32.HI UR4, URZ, 0x1f, UR5 ;  /* 0x0000001f3f047899 */ /* 0x000fe20008011605 */
[----:B------:R-:W-:Y:S01]  /*1810*/  IMAD.MOV.U32 R3, RZ, RZ, RZ ;  /* 0x000000ffff037224 */ /* 0x000fe200078e00ff */
[----:B------:R-:W-:Y:S02]  /*1820*/  CS2R R8, SRZ ;  /* 0x0000000000087805 */ /* 0x000fe4000001ff00 */
[----:B------:R-:W-:Y:S01]  /*1830*/  CS2R R84, SRZ ;  /* 0x0000000000547805 */ /* 0x000fe2000001ff00 */
[----:B------:R-:W-:Y:S01]  /*1840*/  ULEA.HI.SX32 UR4, UR5, UR4, 0x1a ;  /* 0x0000000405047291 */ /* 0x000fe2000f8fd23f */
        /* <DEDUP_REMOVED lines=65> */
.L_x_7979:
        /* <DEDUP_REMOVED lines=9> */
.L_x_8164:
[----:B------:R-:W-:Y:S05]  /*1cf0*/  @!P0 BRA `(.L_x_7981) ;  /* 0x0000000000048947 */ /* 0x000fea0003800000 */
[----:B------:R-:W-:Y:S01]  /*1d00*/  BPT.TRAP 0x1 ;  /* 0x000000040000795c */ /* 0x000fe20000300000 */
.L_x_7981:
[----:B0-----:R-:W-:Y:S02]  /*1d10*/  IMAD.U32 R3, RZ, RZ, UR45 ;  /* 0x0000002dff037e24 */ /* 0x001fe4000f8e00ff */
[----:B------:R-:W-:-:S03]  /*1d20*/  IMAD.U32 R0, RZ, RZ, UR46 ;  /* 0x0000002eff007e24 */ /* 0x000fc6000f8e00ff */
[----:B------:R-:W-:Y:S02]  /*1d30*/  LEA R3, R3, UR43, 0x3 ;  /* 0x0000002b03037c11 */ /* 0x000fe4000f8e18ff */
[----:B------:R-:W-:-:S04]  /*1d40*/  SHF.L.U32 R0, R0, 0x1f, RZ ;  /* 0x0000001f00007819 */ /* 0x000fc800000006ff */
[----:B------:R0:W1:Y:S01]  /*1d50*/  SYNCS.PHASECHK.TRANS64.TRYWAIT P1, [R3+URZ+0x22830], R0 ;  /* 0x02283000030075a7 */ /* 0x000062000802017f */
[----:B------:R-:W-:Y:S05]  /*1d60*/  @!P0 BRA `(.L_x_7982) ;  /* 0x0000000000048947 */ /* 0x000fea0003800000 */
[----:B------:R-:W-:Y:S01]  /*1d70*/  BPT.TRAP 0x1 ;  /* 0x000000040000795c */ /* 0x000fe20000300000 */
.L_x_7982:
[----:B-1----:R-:W-:Y:S05]  /*1d80*/  @P1 BRA `(.L_x_7983) ;  /* 0x0000000000081947 */ /* 0x002fea0003800000 */
[----:B------:R-:W1:Y:S02]  /*1d90*/  SYNCS.PHASECHK.TRANS64.TRYWAIT P1, [R3+URZ+0x22830], R0 ;  /* 0x02283000030075a7 */ /* 0x000e64000802017f */
[----:B-1----:R-:W-:Y:S05]  /*1da0*/  @!P1 BRA `(.L_x_7984) ;  /* 0x0000018000c09947 */ /* 0x002fea0003800000 */
.L_x_7983:
[----:B------:R-:W-:-:S04]  /*1db0*/  UIADD3 UR4, UR43, 0x18400, URZ ;  /* 0x000184002b047890 */ /* 0x000fc8000fffe03f */
[----:B------:R-:W-:-:S04]  /*1dc0*/  USHF.R.U32.HI UR4, URZ, 0x4, UR4 ;  /* 0x000000043f047899 */ /* 0x000fc80008011604 */
[----:B------:R-:W-:-:S06]  /*1dd0*/  ULOP3.LUT UR4, UR4, 0x3fff, URZ, 0xc0, !UPT ;  /* 0x00003fff04047892 */ /* 0x000fcc000f8ec03f */
[----:B------:R-:W-:Y:S01]  /*1de0*/  IMAD.U32 R4, RZ, RZ, UR4 ;  /* 0x00000004ff047e24 */ /* 0x000fe2000f8e00ff */
        /* <DEDUP_REMOVED lines=131> */
.L_x_7985:
[----:B------:R-:W-:Y:S01]  /*2620*/  ISETP.NE.AND P2, PT, R191, 0x1, PT ;  /* 0x00000001bf00780c */ /* 0x000fe20003f45270 */
[----:B------:R-:W-:Y:S01]  /*2630*/  VIADD R6, R19, UR38 ;  /* 0x0000002613067c36 */ /* 0x000fe20008000000 */
[----:B------:R-:W-:Y:S01]  /*2640*/  R2UR UR6, R3 ;  /* 0x00000000030672ca */ /* 0x000fe200000e0000 */
[----:B------:R-:W-:Y:S01]  /*2650*/  ULDC UR29, c[0x0][0x9dc] ;  /* 0x00027700001d7ab9 */ /* 0x000fe20000000800 */
[----:B------:R-:W-:Y:S01]  /*2660*/  LOP3.LUT P1, RZ, R2, 0x8, RZ, 0xc0, !PT ;  /* 0x0000000802ff7812 */ /* 0x000fe2000782c0ff */
[----:B------:R-:W-:-:S08]  /*2670*/  ULDC UR7, c[0x0][0x9e0] ;  /* 0x0002780000077ab9 */ /* 0x000fd00000000800 */
[----:B------:R-:W0:Y:S02]  /*2680*/  @P2 LDC R5, c[0x0][0x44c] ;  /* 0x00011300ff052b82 */ /* 0x000e240000000800 */
[----:B------:R-:W-:-:S04]  /*2690*/  UIADD3 UR6, UR6, 0x22840, URZ ;  /* 0x0002284006067890 */ /* 0x000fc8000fffe03f */
[----:B------:R-:W-:Y:S02]  /*26a0*/  UPRMT UR6, UR41, 0x654, UR6 ;  /* 0x0000065429067896 */ /* 0x000fe40008000006 */
[----:B------:R-:W2:Y:S07]  /*26b0*/  @P2 LDC R7, c[0x0][0x450] ;  /* 0x00011400ff072b82 */ /* 0x000eae0000000800 */
[----:B------:R-:W-:Y:S01]  /*26c0*/  SYNCS.ARRIVE.TRANS64.RED.A1T0 RZ, [UR6], RZ ;  /* 0x000000ffffff79a7 */ /* 0x000fe20008100406 */
[----:B------:R-:W-:Y:S01]  /*26d0*/  ULOP3.LUT UR6, URZ, UR29, URZ, 0x33, !UPT ;  /* 0x0000001d3f067292 */ /* 0x000fe2000f8e333f */
[----:B01----:R-:W-:-:S02]  /*26e0*/  @P2 IMAD.HI.U32 R0, R6, R5, RZ ;  /* 0x0000000506002227 */ /* 0x003fc400078e00ff */
[----:B------:R-:W0:Y:S03]  /*26f0*/  LDC R5, c[0x0][0x288] ;  /* 0x0000a200ff057b82 */ /* 0x000e260000000800 */
[----:B--2---:R-:W-:Y:S01]  /*2700*/  @P2 SHF.R.U32.HI R6, RZ, R7, R0 ;  /* 0x00000007ff062219 */ /* 0x004fe20000011600 */
[----:B------:R-:W-:Y:S02]  /*2710*/  IMAD.MOV.U32 R7, RZ, RZ, -0xa0 ;  /* 0xffffff60ff077424 */ /* 0x000fe400078e00ff */
[C---:B------:R-:W-:Y:S02]  /*2720*/  IMAD R0, R104.reuse, -0xa0, R17 ;  /* 0xffffff6068007824 */ /* 0x040fe400078e0211 */
[----:B------:R-:W1:Y:S01]  /*2730*/  SHFL.IDX PT, R20, R6, RZ, 0x1c1f ;  /* 0x001c1fff06147589 */ /* 0x000e6200000e0000 */
[----:B------:R-:W-:Y:S02]  /*2740*/  IMAD R7, R104, R7, 0xa1 ;  /* 0x000000a168077424 */ /* 0x000fe400078e0207 */
[----:B------:R-:W-:-:S02]  /*2750*/  VIADD R3, R0, 0xa0 ;  /* 0x000000a000037836 */ /* 0x000fc40000000000 */
[C---:B------:R-:W-:Y:S02]  /*2760*/  IMAD R8, R18.reuse, -0x2, R7 ;  /* 0xfffffffe12087824 */ /* 0x040fe400078e0207 */
[----:B------:R-:W-:Y:S02]  /*2770*/  IMAD R9, R18, -0x2, R3 ;  /* 0xfffffffe12097824 */ /* 0x000fe400078e0203 */
[----:B------:R-:W-:Y:S02]  /*2780*/  VIADD R12, R7, 0xffffffff ;  /* 0xffffffff070c7836 */ /* 0x000fe40000000000 */
[C---:B------:R-:W-:Y:S01]  /*2790*/  VIADD R14, R8.reuse, 0xffffffff ;  /* 0xffffffff080e7836 */ /* 0x040fe20000000000 */
[----:B0-----:R-:W-:-:S05]  /*27a0*/  IADD3 R0, R8, -R5, R17 ;  /* 0x8000000508007210 */ /* 0x001fca0007ffe011 */
[C---:B------:R-:W-:Y:S02]  /*27b0*/  VIADD R10, R0.reuse, UR7 ;  /* 0x00000007000a7c36 */ /* 0x040fe40008000000 */
[----:B------:R-:W-:-:S03]  /*27c0*/  VIADD R11, R0, UR6 ;  /* 0x00000006000b7c36 */ /* 0x000fc60008000000 */
[----:B-1----:R-:W-:Y:S01]  /*27d0*/  VIADDMNMX R0, R20, R10, R9, PT ;  /* 0x0000000a14007246 */ /* 0x002fe20003800109 */
[----:B------:R-:W-:Y:S01]  /*27e0*/  IMAD.IADD R3, R11, 0x1, R20 ;  /* 0x000000010b037824 */ /* 0x000fe200078e0214 */
[----:B------:R-:W-:Y:S06]  /*27f0*/  @!P1 BRA `(.L_x_7986) ;  /* 0x00000000005c9947 */ /* 0x000fec0003800000 */
[----:B------:R-:W-:Y:S01]  /*2800*/  IADD3 R7, R17, -R5, R20 ;  /* 0x8000000511077210 */ /* 0x000fe20007ffe014 */
[----:B------:R-:W-:Y:S03]  /*2810*/  BSSY B0, `(.L_x_7987) ;  /* 0x0000012000007945 */ /* 0x000fe60003800000 */
        /* <DEDUP_REMOVED lines=11> */
.L_x_7988:
[----:B------:R-:W-:Y:S02]  /*28d0*/  ULDC UR6, c[0x0][0x9e4] ;  /* 0x0002790000067ab9 */ /* 0x000fe40000000800 */
[----:B------:R-:W-:-:S05]  /*28e0*/  IMAD.U32 R13, RZ, RZ, UR6 ;  /* 0x00000006ff0d7e24 */ /* 0x000fca000f8e00ff */
[----:B------:R-:W-:-:S13]  /*28f0*/  ISETP.NE.AND P1, PT, R13, 0x1, PT ;  /* 0x000000010d00780c */ /* 0x000fda0003f25270 */
[----:B------:R-:W0:Y:S02]  /*2900*/  @P1 LDC.64 R20, c[0x0][0x9e8] ;  /* 0x00027a00ff141b82 */ /* 0x000e240000000a00 */
[----:B0-----:R-:W-:-:S05]  /*2910*/  @P1 IMAD.HI.U32 R8, R7, R20, RZ ;  /* 0x0000001407081227 */ /* 0x001fca00078e00ff */
[----:B------:R-:W-:-:S07]  /*2920*/  @P1 SHF.R.U32.HI R7, RZ, R21, R8 ;  /* 0x00000015ff071219 */ /* 0x000fce0000011608 */
.L_x_7989:
[----:B------:R-:W-:Y:S05]  /*2930*/  BSYNC B0 ;  /* 0x0000000000007941 */ /* 0x000fea0003800000 */
.L_x_7987:
[----:B------:R-:W-:-:S05]  /*2940*/  IMAD R7, R7, R13, R14 ;  /* 0x0000000d07077224 */ /* 0x000fca00078e020e */
[----:B------:R-:W-:Y:S02]  /*2950*/  VIADDMNMX R0, R7, R13, R0, PT ;  /* 0x0000000d07007246 */ /* 0x000fe40003800100 */
[----:B------:R-:W-:-:S07]  /*2960*/  VIMNMX R3, R3, R7, !PT ;  /* 0x0000000703037248 */ /* 0x000fce0007fe0100 */
.L_x_7986:
[C---:B------:R-:W-:Y:S01]  /*2970*/  ISETP.GE.AND P1, PT, R12.reuse, 0x9, PT ;  /* 0x000000090c00780c */ /* 0x040fe20003f26270 */
[----:B------:R-:W0:Y:S01]  /*2980*/  SHFL.IDX PT, R6, R6, 0x1, 0x1c1f ;  /* 0x003c1f0006067f89 */ /* 0x000e2200000e0000 */
[----:B------:R-:W-:Y:S02]  /*2990*/  ISETP.GE.AND P2, PT, R12, 0x2, PT ;  /* 0x000000020c00780c */ /* 0x000fe40003f46270 */
[----:B------:R-:W-:Y:S02]  /*29a0*/  P2R R20, PR, RZ, 0x2 ;  /* 0x00000002ff147803 */ /* 0x000fe40000000000 */
[----:B------:R-:W-:Y:S02]  /*29b0*/  ISETP.GT.AND P1, PT, R3, 0x8, !P1 ;  /* 0x000000080300780c */ /* 0x000fe40004f24270 */
[----:B------:R-:W-:Y:S02]  /*29c0*/  P2R R15, PR, RZ, 0x4 ;  /* 0x00000004ff0f7803 */ /* 0x000fe40000000000 */
[----:B------:R-:W-:-:S02]  /*29d0*/  ISETP.LT.OR P1, PT, R0, 0x9, P1 ;  /* 0x000000090000780c */ /* 0x000fc40000f21670 */
[C---:B------:R-:W-:Y:S02]  /*29e0*/  ISETP.GT.AND P2, PT, R3.reuse, 0x1, !P2 ;  /* 0x000000010300780c */ /* 0x040fe40005744270 */
[----:B------:R-:W-:Y:S02]  /*29f0*/  ISETP.GE.AND P3, PT, R12, 0xa, PT ;  /* 0x0000000a0c00780c */ /* 0x000fe40003f66270 */
[----:B------:R-:W-:Y:S02]  /*2a00*/  FSEL R92, R92, -INF , !P1 ;  /* 0xff8000005c5c7808 */ /* 0x000fe40004800000 */
[----:B------:R-:W-:Y:S02]  /*2a10*/  ISETP.LT.OR P2, PT, R0, 0x2, P2 ;  /* 0x000000020000780c */ /* 0x000fe40001741670 */
[----:B------:R-:W-:Y:S02]  /*2a20*/  ISETP.GT.AND P1, PT, R3, 0x9, !P3 ;  /* 0x000000090300780c */ /* 0x000fe40005f24270 */
[----:B------:R-:W-:-:S02]  /*2a30*/  FSEL R89, R89, -INF , !P2 ;  /* 0xff80000059597808 */ /* 0x000fc40005000000 */
        /* <DEDUP_REMOVED lines=21> */
[----:B------:R-:W-:Y:S02]  /*2b90*/  P2R R21, PR, RZ, 0x8 ;  /* 0x00000008ff157803 */ /* 0x000fe40000000000 */
[----:B------:R-:W-:Y:S02]  /*2ba0*/  FSEL R101, R101, -INF , !P1 ;  /* 0xff80000065657808 */ /* 0x000fe40004800000 */
[----:B------:R-:W-:-:S02]  /*2bb0*/  ISETP.GE.AND P1, PT, R12, 0x21, PT ;  /* 0x000000210c00780c */ /* 0x000fc40003f26270 */
[----:B------:R-:W-:Y:S02]  /*2bc0*/  ISETP.GE.AND P3, PT, R12, 0x22, PT ;  /* 0x000000220c00780c */ /* 0x000fe40003f66270 */
        /* <DEDUP_REMOVED lines=13> */
[----:B------:R-:W-:Y:S02]  /*2ca0*/  ISETP.GT.AND P3, PT, R3, 0x29, !P4 ;  /* 0x000000290300780c */ /* 0x000fe40006764270 */
[----:B------:R-:W-:Y:S02]  /*2cb0*/  ISETP.GE.AND P4, PT, R12, 0x31, PT ;  /* 0x000000310c00780c */ /* 0x000fe40003f86270 */
[----:B------:R-:W-:Y:S02]  /*2cc0*/  ISETP.LT.OR P3, PT, R0, 0x2a, P3 ;  /* 0x0000002a0000780c */ /* 0x000fe40001f61670 */
[----:B------:R-:W-:Y:S02]  /*2cd0*/  P2R R112, PR, RZ, 0x10 ;  /* 0x00000010ff707803 */ /* 0x000fe40000000000 */
[----:B------:R-:W-:-:S02]  /*2ce0*/  FSEL R77, R77, -INF , !P3 ;  /* 0xff8000004d4d7808 */ /* 0x000fc40005800000 */
[C---:B------:R-:W-:Y:S02]  /*2cf0*/  ISETP.GT.AND P3, PT, R3.reuse, 0x30, !P4 ;  /* 0x000000300300780c */ /* 0x040fe40006764270 */
[----:B------:R-:W-:Y:S02]  /*2d00*/  ISETP.GE.AND P4, PT, R12, 0x32, PT ;  /* 0x000000320c00780c */ /* 0x000fe40003f86270 */
[----:B------:R-:W-:Y:S02]  /*2d10*/  ISETP.LT.OR P3, PT, R0, 0x31, P3 ;  /* 0x000000310000780c */ /* 0x000fe40001f61670 */
[----:B------:R-:W-:Y:S02]  /*2d20*/  P2R R113, PR, RZ, 0x10 ;  /* 0x00000010ff717803 */ /* 0x000fe40000000000 */
[----:B------:R-:W-:Y:S02]  /*2d30*/  FSEL R80, R80, -INF , !P3 ;  /* 0xff80000050507808 */ /* 0x000fe40005800000 */
[----:B------:R-:W-:-:S02]  /*2d40*/  ISETP.GT.AND P3, PT, R3, 0x31, !P4 ;  /* 0x000000310300780c */ /* 0x000fc40006764270 */
[----:B------:R-:W-:Y:S02]  /*2d50*/  ISETP.GE.AND P4, PT, R12, 0x39, PT ;  /* 0x000000390c00780c */ /* 0x000fe40003f86270 */
[----:B------:R-:W-:Y:S02]  /*2d60*/  ISETP.LT.OR P3, PT, R0, 0x32, P3 ;  /* 0x000000320000780c */ /* 0x000fe40001f61670 */
[----:B------:R-:W-:Y:S02]  /*2d70*/  P2R R114, PR, RZ, 0x10 ;  /* 0x00000010ff727803 */ /* 0x000fe40000000000 */
[----:B------:R-:W-:Y:S02]  /*2d80*/  FSEL R81, R81, -INF , !P3 ;  /* 0xff80000051517808 */ /* 0x000fe40005800000 */
[----:B------:R-:W-:Y:S02]  /*2d90*/  ISETP.GT.AND P3, PT, R3, 0x38, !P4 ;  /* 0x000000380300780c */ /* 0x000fe40006764270 */
[----:B------:R-:W-:-:S02]  /*2da0*/  ISETP.GE.AND P4, PT, R12, 0x3a, PT ;  /* 0x0000003a0c00780c */ /* 0x000fc40003f86270 */
[----:B------:R-:W-:Y:S02]  /*2db0*/  ISETP.LT.OR P3, PT, R0, 0x39, P3 ;  /* 0x000000390000780c */ /* 0x000fe40001f61670 */
[----:B------:R-:W-:Y:S02]  /*2dc0*/  P2R R115, PR, RZ, 0x10 ;  /* 0x00000010ff737803 */ /* 0x000fe40000000000 */
[----:B------:R-:W-:Y:S02]  /*2dd0*/  FSEL R84, R84, -INF , !P3 ;  /* 0xff80000054547808 */ /* 0x000fe40005800000 */
[----:B------:R-:W-:Y:S02]  /*2de0*/  ISETP.GT.AND P3, PT, R3, 0x39, !P4 ;  /* 0x000000390300780c */ /* 0x000fe40006764270 */
[----:B------:R-:W-:Y:S02]  /*2df0*/  ISETP.GE.AND P4, PT, R12, 0x41, PT ;  /* 0x000000410c00780c */ /* 0x000fe40003f86270 */
[----:B------:R-:W-:-:S02]  /*2e00*/  ISETP.LT.OR P3, PT, R0, 0x3a, P3 ;  /* 0x0000003a0000780c */ /* 0x000fc40001f61670 */
[----:B------:R-:W-:Y:S02]  /*2e10*/  P2R R116, PR, RZ, 0x10 ;  /* 0x00000010ff747803 */ /* 0x000fe40000000000 */
[----:B------:R-:W-:Y:S02]  /*2e20*/  FSEL R85, R85, -INF , !P3 ;  /* 0xff80000055557808 */ /* 0x000fe40005800000 */
[----:B------:R-:W-:Y:S02]  /*2e30*/  ISETP.GT.AND P3, PT, R3, 0x40, !P4 ;  /* 0x000000400300780c */ /* 0x000fe40006764270 */
[----:B------:R-:W-:Y:S02]  /*2e40*/  ISETP.GE.AND P4, PT, R12, 0x42, PT ;  /* 0x000000420c00780c */ /* 0x000fe40003f86270 */
[----:B------:R-:W-:Y:S02]  /*2e50*/  ISETP.LT.OR P3, PT, R0, 0x41, P3 ;  /* 0x000000410000780c */ /* 0x000fe40001f61670 */
[----:B------:R-:W-:-:S02]  /*2e60*/  P2R R117, PR, RZ, 0x10 ;  /* 0x00000010ff757803 */ /* 0x000fc40000000000 */
        /* <DEDUP_REMOVED lines=108> */
[----:B------:R-:W-:-:S04]  /*3530*/  ISETP.GT.AND P6, PT, R3, RZ, !P5 ;  /* 0x000000ff0300720c */ /* 0x000fc80006fc4270 */
[----:B------:R-:W-:-:S04]  /*3540*/  ISETP.LT.OR P6, PT, R0, 0x1, P6 ;  /* 0x000000010000780c */ /* 0x000fc800037c1670 */
[----:B------:R-:W-:Y:S02]  /*3550*/  FSEL R7, R88, -INF , !P6 ;  /* 0xff80000058077808 */ /* 0x000fe40007000000 */
[----:B------:R-:W-:-:S04]  /*3560*/  ISETP.GE.AND P6, PT, R12, 0x9a, PT ;  /* 0x0000009a0c00780c */ /* 0x000fc80003fc6270 */
[----:B------:R-:W-:Y:S02]  /*3570*/  P2R R12, PR, RZ, 0x40 ;  /* 0x00000040ff0c7803 */ /* 0x000fe40000000000 */
[----:B------:R-:W-:Y:S01]  /*3580*/  ISETP.GT.AND P6, PT, R3, 0x99, !P6 ;  /* 0x000000990300780c */ /* 0x000fe200077c4270 */
[----:B0-----:R-:W-:-:S03]  /*3590*/  IMAD.IADD R3, R11, 0x1, R6 ;  /* 0x000000010b037824 */ /* 0x001fc600078e0206 */
[----:B------:R-:W-:Y:S02]  /*35a0*/  ISETP.LT.OR P6, PT, R0, 0x9a, P6 ;  /* 0x0000009a0000780c */ /* 0x000fe400037c1670 */
[----:B------:R-:W-:Y:S02]  /*35b0*/  VIADDMNMX R0, R6, R10, R9, PT ;  /* 0x0000000a06007246 */ /* 0x000fe40003800109 */
[----:B------:R-:W-:Y:S02]  /*35c0*/  FSEL R37, R37, -INF , !P6 ;  /* 0xff80000025257808 */ /* 0x000fe40007000000 */
[----:B------:R-:W-:-:S13]  /*35d0*/  LOP3.LUT P6, RZ, R2, 0x8, RZ, 0xc0, !PT ;  /* 0x0000000802ff7812 */ /* 0x000fda00078cc0ff */
[----:B------:R-:W-:Y:S05]  /*35e0*/  @!P6 BRA `(.L_x_7990) ;  /* 0x00000000005ce947 */ /* 0x000fea0003800000 */
        /* <DEDUP_REMOVED lines=13> */
.L_x_7992:
[----:B------:R-:W-:Y:S02]  /*36c0*/  ULDC UR6, c[0x0][0x9e4] ;  /* 0x0002790000067ab9 */ /* 0x000fe40000000800 */
[----:B------:R-:W-:-:S05]  /*36d0*/  IMAD.U32 R6, RZ, RZ, UR6 ;  /* 0x00000006ff067e24 */ /* 0x000fca000f8e00ff */
[----:B------:R-:W-:-:S13]  /*36e0*/  ISETP.NE.AND P6, PT, R6, 0x1, PT ;  /* 0x000000010600780c */ /* 0x000fda0003fc5270 */
[----:B------:R-:W0:Y:S02]  /*36f0*/  @P6 LDC.64 R8, c[0x0][0x9e8] ;  /* 0x00027a00ff086b82 */ /* 0x000e240000000a00 */
[----:B0-----:R-:W-:-:S05]  /*3700*/  @P6 IMAD.HI.U32 R8, R11, R8, RZ ;  /* 0x000000080b086227 */ /* 0x001fca00078e00ff */
[----:B------:R-:W-:-:S07]  /*3710*/  @P6 SHF.R.U32.HI R11, RZ, R9, R8 ;  /* 0x00000009ff0b6219 */ /* 0x000fce0000011608 */
.L_x_7993:
[----:B------:R-:W-:Y:S05]  /*3720*/  BSYNC B0 ;  /* 0x0000000000007941 */ /* 0x000fea0003800000 */
.L_x_7991:
[----:B------:R-:W-:-:S05]  /*3730*/  IMAD R11, R11, R6, R14 ;  /* 0x000000060b0b7224 */ /* 0x000fca00078e020e */
[----:B------:R-:W-:Y:S02]  /*3740*/  VIADDMNMX R0, R11, R6, R0, PT ;  /* 0x000000060b007246 */ /* 0x000fe40003800100 */
[----:B------:R-:W-:-:S07]  /*3750*/  VIMNMX R3, R3, R11, !PT ;  /* 0x0000000b03037248 */ /* 0x000fce0007fe0100 */
.L_x_7990:
[C---:B------:R-:W-:Y:S01]  /*3760*/  ISETP.GT.AND P1, PT, R3.reuse, 0x20, !P1 ;  /* 0x000000200300780c */ /* 0x040fe20004f24270 */
[----:B------:R-:W-:Y:S01]  /*3770*/  IMAD.U32 R11, RZ, RZ, UR39 ;  /* 0x00000027ff0b7e24 */ /* 0x000fe2000f8e00ff */
[----:B------:R-:W-:Y:S02]  /*3780*/  ISETP.NE.AND P6, PT, R110, RZ, PT ;  /* 0x000000ff6e00720c */ /* 0x000fe40003fc5270 */
[----:B------:R-:W-:Y:S02]  /*3790*/  ISETP.LT.OR P1, PT, R0, 0x21, P1 ;  /* 0x000000210000780c */ /* 0x000fe40000f21670 */
[C---:B------:R-:W-:Y:S02]  /*37a0*/  ISETP.GT.AND P2, PT, R3.reuse, 0x28, !P2 ;  /* 0x000000280300780c */ /* 0x040fe40005744270 */
[----:B------:R-:W-:Y:S02]  /*37b0*/  FSEL R74, R74, -INF , !P1 ;  /* 0xff8000004a4a7808 */ /* 0x000fe40004800000 */
[----:B------:R-:W-:-:S02]  /*37c0*/  ISETP.GT.AND P1, PT, R3, 0x21, !P6 ;  /* 0x000000210300780c */ /* 0x000fc40007724270 */
[C---:B------:R-:W-:Y:S02]  /*37d0*/  ISETP.LT.OR P2, PT, R0.reuse, 0x29, P2 ;  /* 0x000000290000780c */ /* 0x040fe40001741670 */
[----:B------:R-:W-:Y:S02]  /*37e0*/  ISETP.LT.OR P1, PT, R0, 0x22, P1 ;  /* 0x000000220000780c */ /* 0x000fe40000f21670 */
[----:B------:R-:W-:Y:S02]  /*37f0*/  FSEL R78, R78, -INF , !P2 ;  /* 0xff8000004e4e7808 */ /* 0x000fe40005000000 */
[----:B------:R-:W-:Y:S02]  /*3800*/  FSEL R75, R75, -INF , !P1 ;  /* 0xff8000004b4b7808 */ /* 0x000fe40004800000 */
[----:B------:R-:W-:Y:S02]  /*3810*/  ISETP.NE.AND P1, PT, R111, RZ, PT ;  /* 0x000000ff6f00720c */ /* 0x000fe40003f25270 */
[----:B------:R-:W-:-:S02]  /*3820*/  ISETP.NE.AND P2, PT, R119, RZ, PT ;  /* 0x000000ff7700720c */ /* 0x000fc40003f45270 */
[----:B------:R-:W-:Y:S02]  /*3830*/  ISETP.GT.AND P1, PT, R3, 0x29, !P1 ;  /* 0x000000290300780c */ /* 0x000fe40004f24270 */
[----:B------:R-:W-:Y:S02]  /*3840*/  ISETP.NE.AND P6, PT, R120, RZ, PT ;  /* 0x000000ff7800720c */ /* 0x000fe40003fc5270 */
        /* <DEDUP_REMOVED lines=52> */
[----:B------:R-:W-:Y:S02]  /*3b90*/  ISETP.GT.AND P1, PT, R3, 0x49, !P2 ;  /* 0x000000490300780c */ /* 0x000fe40005724270 */
[----:B------:R-:W-:Y:S02]  /*3ba0*/  ISETP.NE.AND P2, PT, R130, RZ, PT ;  /* 0x000000ff8200720c */ /* 0x000fe40003f45270 */
[----:B------:R-:W-:Y:S02]  /*3bb0*/  ISETP.LT.OR P1, PT, R0, 0x4a, P1 ;  /* 0x0000004a0000780c */ /* 0x000fe40000f21670 */
[----:B------:R-:W-:Y:S02]  /*3bc0*/  FMNMX.FTZ R9, R69, R6, !PT ;  /* 0x0000000645097209 */ /* 0x000fe40007810000 */
[----:B------:R-:W-:Y:S02]  /*3bd0*/  FSEL R63, R63, -INF , !P1 ;  /* 0xff8000003f3f7808 */ /* 0x000fe40004800000 */
[----:B------:R-:W-:-:S02]  /*3be0*/  ISETP.GT.AND P1, PT, R3, 0x50, !P6 ;  /* 0x000000500300780c */ /* 0x000fc40007724270 */
[----:B------:R-:W-:Y:S02]  /*3bf0*/  ISETP.NE.AND P6, PT, R131, RZ, PT ;  /* 0x000000ff8300720c */ /* 0x000fe40003fc5270 */
        /* <DEDUP_REMOVED lines=38> */
[----:B------:R-:W-:Y:S01]  /*3e60*/  ISETP.NE.AND P1, PT, R126, RZ, PT ;  /* 0x000000ff7e00720c */ /* 0x000fe20003f25270 */
[----:B------:R-:W0:Y:S01]  /*3e70*/  SHFL.BFLY PT, R9, R8, 0x2, 0x1f ;  /* 0x0c401f0008097f89 */ /* 0x000e2200000e0000 */
[C---:B------:R-:W-:Y:S02]  /*3e80*/  ISETP.GT.AND P5, PT, R3.reuse, RZ, !P5 ;  /* 0x000000ff0300720c */ /* 0x040fe40006fa4270 */
[----:B------:R-:W-:-:S02]  /*3e90*/  ISETP.GT.AND P1, PT, R3, 0x68, !P1 ;  /* 0x000000680300780c */ /* 0x000fc40004f24270 */
[C---:B------:R-:W-:Y:S02]  /*3ea0*/  ISETP.LT.OR P5, PT, R0.reuse, 0x1, P5 ;  /* 0x000000010000780c */ /* 0x040fe40002fa1670 */
[----:B------:R-:W-:Y:S02]  /*3eb0*/  ISETP.LT.OR P1, PT, R0, 0x69, P1 ;  /* 0x000000690000780c */ /* 0x000fe40000f21670 */
[----:B------:R-:W-:Y:S02]  /*3ec0*/  FSEL R90, R90, -INF , !P5 ;  /* 0xff8000005a5a7808 */ /* 0x000fe40006800000 */
[----:B------:R-:W-:Y:S02]  /*3ed0*/  FSEL R46, R46, -INF , !P1 ;  /* 0xff8000002e2e7808 */ /* 0x000fe40004800000 */
[----:B------:R-:W-:Y:S02]  /*3ee0*/  ISETP.NE.AND P1, PT, R127, RZ, PT ;  /* 0x000000ff7f00720c */ /* 0x000fe40003f25270 */
[----:B------:R-:W-:-:S02]  /*3ef0*/  ISETP.GT.AND P3, PT, R3, 0x91, !P3 ;  /* 0x000000910300780c */ /* 0x000fc40005f64270 */
[C---:B------:R-:W-:Y:S02]  /*3f00*/  ISETP.GT.AND P1, PT, R3.reuse, 0x69, !P1 ;  /* 0x000000690300780c */ /* 0x040fe40004f24270 */
[----:B------:R-:W-:Y:S02]  /*3f10*/  ISETP.GT.AND P4, PT, R3, 0x98, !P4 ;  /* 0x000000980300780c */ /* 0x000fe40006784270 */
[C---:B------:R-:W-:Y:S02]  /*3f20*/  ISETP.LT.OR P1, PT, R0.reuse, 0x6a, P1 ;  /* 0x0000006a0000780c */ /* 0x040fe40000f21670 */
[----:B------:R-:W-:Y:S02]  /*3f30*/  ISETP.LT.OR P3, PT, R0, 0x92, P3 ;  /* 0x000000920000780c */ /* 0x000fe40001f61670 */
[----:B------:R-:W-:Y:S02]  /*3f40*/  FSEL R47, R47, -INF , !P1 ;  /* 0xff8000002f2f7808 */ /* 0x000fe40004800000 */
[----:B------:R-:W-:-:S02]  /*3f50*/  ISETP.NE.AND P1, PT, R128, RZ, PT ;  /* 0x000000ff8000720c */ /* 0x000fc40003f25270 */
[----:B0-----:R-:W-:Y:S02]  /*3f60*/  FMNMX.FTZ R9, R8, R9, !PT ;  /* 0x0000000908097209 */ /* 0x001fe40007810000 */
[----:B------:R-:W-:Y:S02]  /*3f70*/  ISETP.GT.AND P1, PT, R3, 0x70, !P1 ;  /* 0x000000700300780c */ /* 0x000fe40004f24270 */
[C---:B------:R-:W-:Y:S01]  /*3f80*/  ISETP.LT.OR P4, PT, R0.reuse, 0x99, P4 ;  /* 0x000000990000780c */ /* 0x040fe20002781670 */
[----:B------:R-:W0:Y:S01]  /*3f90*/  SHFL.BFLY PT, R6, R9, 0x1, 0x1f ;  /* 0x0c201f0009067f89 */ /* 0x000e2200000e0000 */
[----:B------:R-:W-:Y:S02]  /*3fa0*/  ISETP.LT.OR P1, PT, R0, 0x71, P1 ;  /* 0x000000710000780c */ /* 0x000fe40000f21670 */
[----:B------:R-:W-:Y:S02]  /*3fb0*/  FSEL R35, R35, -INF , !P3 ;  /* 0xff80000023237808 */ /* 0x000fe40005800000 */
[----:B------:R-:W-:-:S02]  /*3fc0*/  FSEL R50, R50, -INF , !P1 ;  /* 0xff80000032327808 */ /* 0x000fc40004800000 */
[----:B------:R-:W-:Y:S02]  /*3fd0*/  ISETP.NE.AND P1, PT, R129, RZ, PT ;  /* 0x000000ff8100720c */ /* 0x000fe40003f25270 */
[----:B------:R-:W-:Y:S02]  /*3fe0*/  FSEL R38, R38, -INF , !P4 ;  /* 0xff80000026267808 */ /* 0x000fe40006000000 */
[----:B------:R-:W-:-:S04]  /*3ff0*/  ISETP.GT.AND P1, PT, R3, 0x71, !P1 ;  /* 0x000000710300780c */ /* 0x000fc80004f24270 */
[----:B------:R-:W-:-:S04]  /*4000*/  ISETP.LT.OR P1, PT, R0, 0x72, P1 ;  /* 0x000000720000780c */ /* 0x000fc80000f21670 */
[----:B------:R-:W-:Y:S02]  /*4010*/  FSEL R51, R51, -INF , !P1 ;  /* 0xff80000033337808 */ /* 0x000fe40004800000 */
[----:B------:R-:W-:Y:S02]  /*4020*/  ISETP.GT.AND P1, PT, R3, 0x78, !P2 ;  /* 0x000000780300780c */ /* 0x000fe40005724270 */
[----:B------:R-:W-:Y:S02]  /*4030*/  ISETP.NE.AND P2, PT, R133, RZ, PT ;  /* 0x000000ff8500720c */ /* 0x000fe40003f45270 */
[----:B------:R-:W-:Y:S02]  /*4040*/  ISETP.LT.OR P1, PT, R0, 0x79, P1 ;  /* 0x000000790000780c */ /* 0x000fe40000f21670 */
[----:B0-----:R-:W-:Y:S02]  /*4050*/  FMNMX.FTZ R6, R9, R6, !PT ;  /* 0x0000000609067209 */ /* 0x001fe40007810000 */
[----:B------:R-:W-:-:S02]  /*4060*/  FSEL R54, R54, -INF , !P1 ;  /* 0xff80000036367808 */ /* 0x000fc40004800000 */
[----:B------:R-:W-:Y:S02]  /*4070*/  ISETP.GT.AND P1, PT, R3, 0x79, !P6 ;  /* 0x000000790300780c */ /* 0x000fe40007724270 */
[----:B------:R-:W-:Y:S02]  /*4080*/  ISETP.NE.AND P6, PT, R134, RZ, PT ;  /* 0x000000ff8600720c */ /* 0x000fe40003fc5270 */
[----:B------:R-:W-:-:S04]  /*4090*/  ISETP.LT.OR P1, PT, R0, 0x7a, P1 ;  /* 0x0000007a0000780c */ /* 0x000fc80000f21670 */
[----:B------:R-:W-:Y:S02]  /*40a0*/  FSEL R55, R55, -INF , !P1 ;  /* 0xff80000037377808 */ /* 0x000fe40004800000 */
[----:B------:R-:W-:-:S04]  /*40b0*/  ISETP.NE.AND P1, PT, R15, RZ, PT ;  /* 0x000000ff0f00720c */ /* 0x000fc80003f25270 */
[----:B------:R-:W-:-:S04]  /*40c0*/  ISETP.GT.AND P1, PT, R3, 0x1, !P1 ;  /* 0x000000010300780c */ /* 0x000fc80004f24270 */
[----:B------:R-:W-:-:S04]  /*40d0*/  ISETP.LT.OR P1, PT, R0, 0x2, P1 ;  /* 0x000000020000780c */ /* 0x000fc80000f21670 */
[----:B------:R-:W-:Y:S02]  /*40e0*/  FSEL R91, R91, -INF , !P1 ;  /* 0xff8000005b5b7808 */ /* 0x000fe40004800000 */
[----:B------:R-:W-:Y:S01]  /*40f0*/  ISETP.NE.AND P1, PT, R20, RZ, PT ;  /* 0x000000ff1400720c */ /* 0x000fe20003f25270 */
[----:B------:R-:W-:-:S01]  /*4100*/  FFMA.FTZ R20, R6, R11, -8 ;  /* 0xc100000006147423 */ /* 0x000fc2000001000b */
[----:B------:R-:W-:Y:S02]  /*4110*/  FMNMX.FTZ R15, R90, R91, !PT ;  /* 0x0000005b5a0f7209 */ /* 0x000fe40007810000 */
[----:B------:R-:W-:-:S04]  /*4120*/  ISETP.GT.AND P1, PT, R3, 0x8, !P1 ;  /* 0x000000080300780c */ /* 0x000fc80004f24270 */
[----:B------:R-:W-:-:S04]  /*4130*/  ISETP.LT.OR P1, PT, R0, 0x9, P1 ;  /* 0x000000090000780c */ /* 0x000fc80000f21670 */
[----:B------:R-:W-:Y:S02]  /*4140*/  FSEL R94, R94, -INF , !P1 ;  /* 0xff8000005e5e7808 */ /* 0x000fe40004800000 */
[----:B------:R-:W-:Y:S02]  /*4150*/  ISETP.NE.AND P1, PT, R21, RZ, PT ;  /* 0x000000ff1500720c */ /* 0x000fe40003f25270 */
        /* <DEDUP_REMOVED lines=30> */
[----:B------:R-:W-:-:S04]  /*4340*/  ISETP.LT.OR P1, PT, R0, 0x82, P1 ;  /* 0x000000820000780c */ /* 0x000fc80000f21670 */
[----:B------:R-:W-:Y:S02]  /*4350*/  FSEL R27, R27, -INF , !P1 ;  /* 0xff8000001b1b7808 */ /* 0x000fe40004800000 */
[----:B------:R-:W-:Y:S02]  /*4360*/  ISETP.GT.AND P1, PT, R3, 0x88, !P6 ;  /* 0x000000880300780c */ /* 0x000fe40007724270 */
[----:B------:R-:W-:Y:S02]  /*4370*/  ISETP.NE.AND P6, PT, R135, RZ, PT ;  /* 0x000000ff8700720c */ /* 0x000fe40003fc5270 */
[----:B------:R-:W-:-:S04]  /*4380*/  ISETP.LT.OR P1, PT, R0, 0x89, P1 ;  /* 0x000000890000780c */ /* 0x000fc80000f21670 */
[----:B------:R-:W-:Y:S02]  /*4390*/  FSEL R30, R30, -INF , !P1 ;  /* 0xff8000001e1e7808 */ /* 0x000fe40004800000 */
[----:B------:R-:W-:-:S04]  /*43a0*/  FSETP.NEU.FTZ.AND P1, PT, R6, -INF , PT ;  /* 0xff8000000600780b */ /* 0x000fc80003f3d000 */
[----:B------:R-:W-:Y:S02]  /*43b0*/  FSEL R20, R20, RZ, P1 ;  /* 0x000000ff14147208 */ /* 0x000fe40000800000 */
[----:B------:R-:W-:Y:S02]  /*43c0*/  ISETP.GT.AND P1, PT, R3, 0x89, !P6 ;  /* 0x000000890300780c */ /* 0x000fe40007724270 */
[----:B------:R-:W-:Y:S01]  /*43d0*/  ISETP.NE.AND P6, PT, R12, RZ, PT ;  /* 0x000000ff0c00720c */ /* 0x000fe20003fc5270 */
        /* <DEDUP_REMOVED lines=9> */
[----:B------:R-:W-:Y:S01]  /*4470*/  ISETP.LT.OR P1, PT, R0, 0x8a, P1 ;  /* 0x0000008a0000780c */ /* 0x000fe20000f21670 */
[--C-:B------:R-:W-:Y:S01]  /*4480*/  FFMA.FTZ R7, R7, UR39, -R20.reuse ;  /* 0x0000002707077c23 */ /* 0x100fe20008010814 */
[----:B------:R-:W-:Y:S01]  /*4490*/  FMNMX.FTZ R73, R75, R10, !PT ;  /* 0x0000000a4b497209 */ /* 0x000fe20007810000 */
[--C-:B------:R-:W-:Y:S01]  /*44a0*/  FFMA.FTZ R12, R93, UR39, -R20.reuse ;  /* 0x000000275d0c7c23 */ /* 0x100fe20008010814 */
[----:B------:R-:W-:Y:S01]  /*44b0*/  FSEL R31, R31, -INF , !P1 ;  /* 0xff8000001f1f7808 */ /* 0x000fe20004800000 */
[--C-:B------:R-:W-:Y:S01]  /*44c0*/  FFMA.FTZ R11, R96, UR39, -R20.reuse ;  /* 0x00000027600b7c23 */ /* 0x100fe20008010814 */
[----:B------:R-:W-:Y:S01]  /*44d0*/  FMNMX.FTZ R10, R78, R73, !PT ;  /* 0x000000494e0a7209 */ /* 0x000fe20007810000 */
[----:B------:R1:W-:Y:S01]  /*44e0*/  MUFU.EX2 R21, R92 ;  /* 0x0000005c00157308 */ /* 0x0003e20000000800 */
[----:B0-----:R-:W-:-:S01]  /*44f0*/  FFMA.FTZ R89, R80, UR39, -R20 ;  /* 0x0000002750597c23 */ /* 0x001fc20008010814 */
[--C-:B------:R-:W-:Y:S01]  /*4500*/  FFMA.FTZ R80, R81, UR39, -R20.reuse ;  /* 0x0000002751507c23 */ /* 0x100fe20008010814 */
[----:B------:R-:W-:Y:S01]  /*4510*/  FMNMX.FTZ R77, R79, R10, !PT ;  /* 0x0000000a4f4d7209 */ /* 0x000fe20007810000 */
[--C-:B------:R-:W-:Y:S01]  /*4520*/  FFMA.FTZ R14, R97, UR39, -R20.reuse ;  /* 0x00000027610e7c23 */ /* 0x100fe20008010814 */
[----:B------:R-:W-:Y:S01]  /*4530*/  ISETP.GT.AND P1, PT, R3, 0x90, !P2 ;  /* 0x000000900300780c */ /* 0x000fe20005724270 */
[--C-:B------:R-:W-:Y:S01]  /*4540*/  FFMA.FTZ R13, R100, UR39, -R20.reuse ;  /* 0x00000027640d7c23 */ /* 0x100fe20008010814 */
[----:B------:R-:W-:Y:S01]  /*4550*/  FMNMX.FTZ R10, R82, R77, !PT ;  /* 0x0000004d520a7209 */ /* 0x000fe20007810000 */
[----:B------:R-:W-:Y:S01]  /*4560*/  MUFU.EX2 R7, R7 ;  /* 0x0000000700077308 */ /* 0x000fe20000000800 */
[----:B------:R-:W-:Y:S01]  /*4570*/  ISETP.LT.OR P1, PT, R0, 0x91, P1 ;  /* 0x000000910000780c */ /* 0x000fe20000f21670 */
[--C-:B-1----:R-:W-:Y:S01]  /*4580*/  FFMA.FTZ R92, R84, UR39, -R20.reuse ;  /* 0x00000027545c7c23 */ /* 0x102fe20008010814 */
[----:B------:R-:W-:Y:S01]  /*4590*/  FMNMX.FTZ R77, R83, R10, !PT ;  /* 0x0000000a534d7209 */ /* 0x000fe20007810000 */
[--C-:B------:R-:W-:Y:S01]  /*45a0*/  FFMA.FTZ R84, R85, UR39, -R20.reuse ;  /* 0x0000002755547c23 */ /* 0x100fe20008010814 */
[----:B------:R-:W-:Y:S01]  /*45b0*/  FSEL R34, R34, -INF , !P1 ;  /* 0xff80000022227808 */ /* 0x000fe20004800000 */
[--C-:B------:R-:W-:Y:S01]  /*45c0*/  FFMA.FTZ R85, R41, UR39, -R20.reuse ;  /* 0x0000002729557c23 */ /* 0x100fe20008010814 */
[----:B------:R-:W-:Y:S01]  /*45d0*/  FMNMX.FTZ R10, R86, R77, !PT ;  /* 0x0000004d560a7209 */ /* 0x000fe20007810000 */
[----:B------:R-:W-:Y:S01]  /*45e0*/  MUFU.EX2 R8, R8 ;  /* 0x0000000800087308 */ /* 0x000fe20000000800 */
[----:B------:R-:W-:Y:S01]  /*45f0*/  ISETP.GT.AND P2, PT, R3, 0x99, !P6 ;  /* 0x000000990300780c */ /* 0x000fe20007744270 */
[--C-:B------:R-:W-:Y:S01]  /*4600*/  FFMA.FTZ R3, R40, UR39, -R20.reuse ;  /* 0x0000002728037c23 */ /* 0x100fe20008010814 */
[----:B------:R-:W-:Y:S01]  /*4610*/  FMNMX.FTZ R81, R87, R10, !PT ;  /* 0x0000000a57517209 */ /* 0x000fe20007810000 */
[--C-:B------:R-:W-:Y:S01]  /*4620*/  FFMA.FTZ R88, R101, UR39, -R20.reuse ;  /* 0x0000002765587c23 */ /* 0x100fe20008010814 */
[----:B------:R-:W-:Y:S01]  /*4630*/  ISETP.LT.OR P2, PT, R0, 0x9a, P2 ;  /* 0x0000009a0000780c */ /* 0x000fe20001741670 */
[--C-:B------:R-:W-:Y:S01]  /*4640*/  FFMA.FTZ R56, R56, UR39, -R20.reuse ;  /* 0x0000002738387c23 */ /* 0x100fe20008010814 */
[----:B------:R-:W-:Y:S01]  /*4650*/  FMNMX.FTZ R10, R58, R81, !PT ;  /* 0x000000513a0a7209 */ /* 0x000fe20007810000 */
[----:B------:R-:W-:Y:S01]  /*4660*/  MUFU.EX2 R9, R9 ;  /* 0x0000000900097308 */ /* 0x000fe20000000800 */
[----:B------:R-:W-:Y:S01]  /*4670*/  FSEL R40, R39, -INF , !P2 ;  /* 0xff80000027287808 */ /* 0x000fe20005000000 */
[--C-:B------:R-:W-:Y:S01]  /*4680*/  FFMA.FTZ R39, R44, UR39, -R20.reuse ;  /* 0x000000272c277c23 */ /* 0x100fe20008010814 */
[----:B------:R-:W-:Y:S01]  /*4690*/  FMNMX.FTZ R81, R59, R10, !PT ;  /* 0x0000000a3b517209 */ /* 0x000fe20007810000 */
[--C-:B------:R-:W-:Y:S01]  /*46a0*/  FFMA.FTZ R44, R45, UR39, -R20.reuse ;  /* 0x000000272d2c7c23 */ /* 0x100fe20008010814 */
[----:B------:R-:W-:-:S01]  /*46b0*/  FFMA.FTZ R45, R52, UR39, -R20 ;  /* 0x00000027342d7c23 */ /* 0x000fc20008010814 */
[--C-:B------:R-:W-:Y:S01]  /*46c0*/  FFMA.FTZ R57, R57, UR39, -R20.reuse ;  /* 0x0000002739397c23 */ /* 0x100fe20008010814 */
[----:B------:R-:W-:Y:S01]  /*46d0*/  FMNMX.FTZ R10, R62, R81, !PT ;  /* 0x000000513e0a7209 */ /* 0x000fe20007810000 */
[----:B------:R-:W0:Y:S01]  /*46e0*/  MUFU.EX2 R12, R12 ;  /* 0x0000000c000c7308 */ /* 0x000e220000000800 */
        /* <DEDUP_REMOVED lines=20> */
[----:B------:R-:W-:Y:S01]  /*4830*/  MUFU.EX2 R11, R11 ;  /* 0x0000000b000b7308 */ /* 0x000fe20000000800 */
[----:B0-----:R-:W-:-:S02]  /*4840*/  F2FP.SATFINITE.E4M3.F32.PACK_AB_MERGE_C R184, R12, R9, RZ ;  /* 0x000000090cb8723e */ /* 0x001fc400048070ff */
[----:B------:R-:W-:Y:S02]  /*4850*/  FMNMX.FTZ R10, R42, R81, !PT ;  /* 0x000000512a0a7209 */ /* 0x000fe40007810000 */
[----:B------:R-:W-:Y:S02]  /*4860*/  F2FP.SATFINITE.E4M3.F32.PACK_AB_MERGE_C R184, R8, R7, R184 ;  /* 0x0000000708b8723e */ /* 0x000fe400048070b8 */
[----:B------:R-:W-:Y:S01]  /*4870*/  FMNMX.FTZ R81, R43, R10, !PT ;  /* 0x0000000a2b517209 */ /* 0x000fe20007810000 */
[----:B------:R-:W-:Y:S01]  /*4880*/  MUFU.EX2 R0, R85 ;  /* 0x0000005500007308 */ /* 0x000fe20000000800 */
[----:B------:R-:W-:Y:S02]  /*4890*/  ISETP.NE.AND P6, PT, R191, 0x1, PT ;  /* 0x00000001bf00780c */ /* 0x000fe40003fc5270 */
        /* <DEDUP_REMOVED lines=14> */
[----:B------:R-:W-:Y:S03]  /*4980*/  MUFU.EX2 R72, R72 ;  /* 0x0000004800487308 */ /* 0x000fe60000000800 */
[----:B------:R-:W-:-:S04]  /*4990*/  FMNMX.FTZ R10, R34, R81, !PT ;  /* 0x00000051220a7209 */ /* 0x000fc80007810000 */
[----:B------:R-:W-:Y:S01]  /*49a0*/  FMNMX.FTZ R41, R35, R10, !PT ;  /* 0x0000000a23297209 */ /* 0x000fe20007810000 */
[----:B------:R-:W-:Y:S01]  /*49b0*/  MUFU.EX2 R77, R92 ;  /* 0x0000005c004d7308 */ /* 0x000fe20000000800 */
[----:B0-----:R-:W-:Y:S02]  /*49c0*/  F2FP.SATFINITE.E4M3.F32.PACK_AB_MERGE_C R186, R88, R13, RZ ;  /* 0x0000000d58ba723e */ /* 0x001fe400048070ff */
[----:B------:R-:W-:Y:S02]  /*49d0*/  FMNMX.FTZ R41, R38, R41, !PT ;  /* 0x0000002926297209 */ /* 0x000fe40007810000 */
[----:B------:R-:W-:Y:S02]  /*49e0*/  F2FP.SATFINITE.E4M3.F32.PACK_AB_MERGE_C R186, R14, R11, R186 ;  /* 0x0000000b0eba723e */ /* 0x000fe400048070ba */
[----:B------:R-:W-:Y:S01]  /*49f0*/  FMNMX.FTZ R10, R40, R41, !PT ;  /* 0x00000029280a7209 */ /* 0x000fe20007810000 */
[----:B------:R-:W-:-:S01]  /*4a00*/  FFMA.FTZ R41, R48, UR39, -R20 ;  /* 0x0000002730297c23 */ /* 0x000fc20008010814 */
[----:B------:R-:W-:Y:S01]  /*4a10*/  FFMA.FTZ R48, R49, UR39, -R20 ;  /* 0x0000002731307c23 */ /* 0x000fe20008010814 */
[----:B------:R-:W-:Y:S01]  /*4a20*/  IMAD.U32 R49, RZ, RZ, UR39 ;  /* 0x00000027ff317e24 */ /* 0x000fe2000f8e00ff */
[----:B------:R-:W-:Y:S01]  /*4a30*/  MUFU.EX2 R76, R76 ;  /* 0x0000004c004c7308 */ /* 0x000fe20000000800 */
[----:B------:R-:W0:Y:S07]  /*4a40*/  SHFL.BFLY PT, R81, R10, 0x2, 0x1f ;  /* 0x0c401f000a517f89 */ /* 0x000e2e00000e0000 */
[----:B------:R-:W-:Y:S08]  /*4a50*/  MUFU.EX2 R80, R80 ;  /* 0x0000005000507308 */ /* 0x000ff00000000800 */
[----:B------:R-:W-:Y:S08]  /*4a60*/  MUFU.EX2 R84, R84 ;  /* 0x0000005400547308 */ /* 0x000ff00000000800 */
[----:B------:R-:W-:Y:S01]  /*4a70*/  MUFU.EX2 R56, R56 ;  /* 0x0000003800387308 */ /* 0x000fe20000000800 */
[----:B0-----:R-:W-:-:S05]  /*4a80*/  FMNMX.FTZ R81, R10, R81, !PT ;  /* 0x000000510a517209 */ /* 0x001fca0007810000 */
[----:B------:R-:W0:Y:S02]  /*4a90*/  SHFL.BFLY PT, R10, R81, 0x1, 0x1f ;  /* 0x0c201f00510a7f89 */ /* 0x000e2400000e0000 */
[----:B------:R-:W-:Y:S08]  /*4aa0*/  MUFU.EX2 R57, R57 ;  /* 0x0000003900397308 */ /* 0x000ff00000000800 */
[----:B------:R-:W-:Y:S08]  /*4ab0*/  MUFU.EX2 R60, R60 ;  /* 0x0000003c003c7308 */ /* 0x000ff00000000800 */
[----:B------:R-:W-:Y:S01]  /*4ac0*/  MUFU.EX2 R61, R61 ;  /* 0x0000003d003d7308 */ /* 0x000fe20000000800 */
[----:B0-----:R-:W-:-:S07]  /*4ad0*/  FMNMX.FTZ R10, R81, R10, !PT ;  /* 0x0000000a510a7209 */ /* 0x001fce0007810000 */
[----:B------:R-:W-:Y:S01]  /*4ae0*/  MUFU.EX2 R68, R68 ;  /* 0x0000004400447308 */ /* 0x000fe20000000800 */
[C---:B------:R-:W-:Y:S01]  /*4af0*/  FSETP.NEU.FTZ.AND P1, PT, R10.reuse, -INF , PT ;  /* 0xff8000000a00780b */ /* 0x040fe20003f3d000 */
[----:B------:R-:W-:-:S05]  /*4b00*/  FFMA.FTZ R49, R10, R49, -8 ;  /* 0xc10000000a317423 */ /* 0x000fca0000010031 */
[----:B------:R-:W-:Y:S01]  /*4b10*/  FSEL R81, R49, RZ, P1 ;  /* 0x000000ff31517208 */ /* 0x000fe20000800000 */
[----:B------:R-:W-:Y:S04]  /*4b20*/  MUFU.EX2 R69, R69 ;  /* 0x0000004500457308 */ /* 0x000fe80000000800 */
        /* <DEDUP_REMOVED lines=13> */
[----:B------:R-:W-:Y:S01]  /*4c00*/  FFMA.FTZ R63, R67, UR39, -R81 ;  /* 0x00000027433f7c23 */ /* 0x000fe20008010851 */
[----:B------:R-:W-:-:S01]  /*4c10*/  FADD.FTZ R67, R9, R66 ;  /* 0x0000004209437221 */ /* 0x000fc20000010000 */
[----:B------:R-:W0:Y:S01]  /*4c20*/  MUFU.EX2 R49, R49 ;  /* 0x0000003100317308 */ /* 0x000e220000000800 */
[----:B------:R-:W-:-:S01]  /*4c30*/  FFMA.FTZ R53, R98, UR39, -R81 ;  /* 0x0000002762357c23 */ /* 0x000fc20008010851 */
[----:B------:R-:W-:Y:S01]  /*4c40*/  FFMA.FTZ R90, R99, UR39, -R81 ;  /* 0x00000027635a7c23 */ /* 0x000fe20008010851 */
[----:B------:R-:W-:-:S01]  /*4c50*/  FADD.FTZ R66, R12, R67 ;  /* 0x000000430c427221 */ /* 0x000fc20000010000 */
[--C-:B------:R-:W-:Y:S01]  /*4c60*/  FFMA.FTZ R102, R102, UR39, -R81.reuse ;  /* 0x0000002766667c23 */ /* 0x100fe20008010851 */
[----:B------:R-:W-:-:S01]  /*4c70*/  FFMA.FTZ R103, R103, UR39, -R81 ;  /* 0x0000002767677c23 */ /* 0x000fc20008010851 */
[----:B------:R-:W-:Y:S01]  /*4c80*/  FFMA.FTZ R74, R74, UR39, -R81 ;  /* 0x000000274a4a7c23 */ /* 0x000fe20008010851 */
[----:B------:R-:W-:-:S01]  /*4c90*/  FADD.FTZ R67, R11, R66 ;  /* 0x000000420b437221 */ /* 0x000fc20000010000 */
[----:B------:R-:W1:Y:S01]  /*4ca0*/  MUFU.EX2 R94, R94 ;  /* 0x0000005e005e7308 */ /* 0x000e620000000800 */
[----:B------:R-:W-:-:S01]  /*4cb0*/  FFMA.FTZ R75, R75, UR39, -R81 ;  /* 0x000000274b4b7c23 */ /* 0x000fc20008010851 */
[----:B------:R-:W-:Y:S01]  /*4cc0*/  FFMA.FTZ R86, R86, UR39, -R81 ;  /* 0x0000002756567c23 */ /* 0x000fe20008010851 */
[----:B------:R-:W-:-:S01]  /*4cd0*/  FADD.FTZ R66, R14, R67 ;  /* 0x000000430e427221 */ /* 0x000fc20000010000 */
[--C-:B------:R-:W-:Y:S01]  /*4ce0*/  FFMA.FTZ R87, R87, UR39, -R81.reuse ;  /* 0x0000002757577c23 */ /* 0x100fe20008010851 */
[----:B------:R-:W-:-:S01]  /*4cf0*/  FFMA.FTZ R58, R58, UR39, -R81 ;  /* 0x000000273a3a7c23 */ /* 0x000fc20008010851 */
[--C-:B------:R-:W-:Y:S01]  /*4d00*/  FFMA.FTZ R59, R59, UR39, -R81.reuse ;  /* 0x000000273b3b7c23 */ /* 0x100fe20008010851 */
[----:B------:R-:W-:-:S01]  /*4d10*/  FFMA.FTZ R70, R70, UR39, -R81 ;  /* 0x0000002746467c23 */ /* 0x000fc20008010851 */
        /* <DEDUP_REMOVED lines=22> */
[----:B------:R-:W-:-:S02]  /*4e80*/  F2FP.SATFINITE.E4M3.F32.PACK_AB_MERGE_C R176, R57, R56, R11 ;  /* 0x0000003839b0723e */ /* 0x000fc4000480700b */
[----:B------:R4:W-:Y:S08]  /*4e90*/  MUFU.EX2 R92, R89 ;  /* 0x00000059005c7308 */ /* 0x0009f00000000800 */
[----:B------:R-:W5:Y:S01]  /*4ea0*/  MUFU.EX2 R102, R102 ;  /* 0x0000006600667308 */ /* 0x000f620000000800 */
[----:B----4-:R-:W-:-:S01]  /*4eb0*/  FADD.FTZ R89, R13, R66 ;  /* 0x000000420d597221 */ /* 0x010fc20000010000 */
[----:B-1----:R-:W-:Y:S01]  /*4ec0*/  FADD.FTZ R66, R94, R67 ;  /* 0x000000435e427221 */ /* 0x002fe20000010000 */
[----:B--2---:R-:W-:-:S02]  /*4ed0*/  F2FP.SATFINITE.E4M3.F32.PACK_AB_MERGE_C R94, R95, R94, RZ ;  /* 0x0000005e5f5e723e */ /* 0x004fc400048070ff */
[----:B------:R-:W-:Y:S01]  /*4ee0*/  FADD.FTZ R96, R88, R89 ;  /* 0x0000005958607221 */ /* 0x000fe20000010000 */
[----:B------:R-:W-:-:S01]  /*4ef0*/  FADD.FTZ R66, R95, R66 ;  /* 0x000000425f427221 */ /* 0x000fc20000010000 */
[----:B------:R-:W-:Y:S01]  /*4f00*/  F2FP.SATFINITE.E4M3.F32.PACK_AB_MERGE_C R185, R49, R20, R94 ;  /* 0x0000001431b9723e */ /* 0x000fe2000480705e */
[----:B------:R-:W1:Y:S01]  /*4f10*/  MUFU.EX2 R103, R103 ;  /* 0x0000006700677308 */ /* 0x000e620000000800 */
[----:B------:R-:W-:-:S01]  /*4f20*/  FADD.FTZ R67, R15, R96 ;  /* 0x000000600f437221 */ /* 0x000fc20000010000 */
[----:B0-----:R-:W-:-:S03]  /*4f30*/  FADD.FTZ R9, R53, R66 ;  /* 0x0000004235097221 */ /* 0x001fc60000010000 */
[----:B------:R-:W-:Y:S01]  /*4f40*/  FADD.FTZ R12, R72, R67 ;  /* 0x00000043480c7221 */ /* 0x000fe20000010000 */
[----:B---3--:R-:W-:-:S02]  /*4f50*/  FADD.FTZ R9, R90, R9 ;  /* 0x000000095a097221 */ /* 0x008fc40000010000 */
[----:B------:R-:W0:Y:S01]  /*4f60*/  MUFU.EX2 R74, R74 ;  /* 0x0000004a004a7308 */ /* 0x000e220000000800 */
[----:B------:R-:W-:-:S01]  /*4f70*/  FADD.FTZ R13, R21, R12 ;  /* 0x0000000c150d7221 */ /* 0x000fc20000010000 */
[----:B-----5:R-:W-:Y:S01]  /*4f80*/  FADD.FTZ R12, R102, R9 ;  /* 0x00000009660c7221 */ /* 0x020fe20000010000 */
[C---:B------:R-:W-:Y:S02]  /*4f90*/  F2FP.SATFINITE.E4M3.F32.PACK_AB_MERGE_C R21, R76.reuse, R21, RZ ;  /* 0x000000154c15723e */ /* 0x040fe400048070ff */
[----:B------:R-:W-:Y:S02]  /*4fa0*/  FADD.FTZ R76, R76, R13 ;  /* 0x0000000d4c4c7221 */ /* 0x000fe40000010000 */
        /* <DEDUP_REMOVED lines=15> */
[----:B------:R-:W-:-:S04]  /*50a0*/  FADD.FTZ R12, R56, R9 ;  /* 0x00000009380c7221 */ /* 0x000fc80000010000 */
[----:B------:R-:W-:Y:S02]  /*50b0*/  FADD.FTZ R9, R57, R12 ;  /* 0x0000000c39097221 */ /* 0x000fe40000010000 */
[----:B------:R-:W2:Y:S01]  /*50c0*/  MUFU.EX2 R79, R79 ;  /* 0x0000004f004f7308 */ /* 0x000ea20000000800 */
[----:B-1----:R-:W-:-:S01]  /*50d0*/  FADD.FTZ R7, R85, R8 ;  /* 0x0000000855077221 */ /* 0x002fc20000010000 */
[----:B------:R-:W-:Y:S01]  /*50e0*/  FADD.FTZ R60, R60, R9 ;  /* 0x000000093c3c7221 */ /* 0x000fe20000010000 */
[----:B------:R-:W-:Y:S01]  /*50f0*/  F2FP.SATFINITE.E4M3.F32.PACK_AB_MERGE_C R9, R69, R68, RZ ;  /* 0x000000444509723e */ /* 0x000fe200048070ff */
[----:B------:R-:W1:Y:S01]  /*5100*/  @P6 LDC R12, c[0x0][0x450] ;  /* 0x00011400ff0c6b82 */ /* 0x000e620000000800 */
[----:B------:R-:W-:-:S01]  /*5110*/  FADD.FTZ R7, R92, R7 ;  /* 0x000000075c077221 */ /* 0x000fc20000010000 */
[----:B------:R-:W-:Y:S01]  /*5120*/  FADD.FTZ R61, R61, R60 ;  /* 0x0000003c3d3d7221 */ /* 0x000fe20000010000 */
[----:B------:R-:W-:Y:S01]  /*5130*/  F2FP.SATFINITE.E4M3.F32.PACK_AB_MERGE_C R85, R92, R85, RZ ;  /* 0x000000555c55723e */ /* 0x000fe200048070ff */
[----:B------:R-:W3:Y:S01]  /*5140*/  MUFU.EX2 R86, R86 ;  /* 0x0000005600567308 */ /* 0x000ee20000000800 */
[----:B0-----:R-:W-:-:S02]  /*5150*/  FADD.FTZ R8, R78, R7 ;  /* 0x000000074e087221 */ /* 0x001fc40000010000 */
[----:B------:R-:W-:-:S05]  /*5160*/  F2FP.SATFINITE.E4M3.F32.PACK_AB_MERGE_C R181, R75, R74, R85 ;  /* 0x0000004a4bb5723e */ /* 0x000fca0004807055 */
        /* <DEDUP_REMOVED lines=10> */
[----:B------:R-:W-:Y:S01]  /*5210*/  MUFU.EX2 R64, R64 ;  /* 0x0000004000407308 */ /* 0x000fe20000000800 */
[----:B---3--:R-:W-:-:S07]  /*5220*/  FADD.FTZ R7, R59, R8 ;  /* 0x000000083b077221 */ /* 0x008fce0000010000 */
[----:B------:R-:W2:Y:S01]  /*5230*/  MUFU.EX2 R65, R65 ;  /* 0x0000004100417308 */ /* 0x000ea20000000800 */
[----:B0-----:R-:W-:-:S07]  /*5240*/  FADD.FTZ R8, R82, R7 ;  /* 0x0000000752087221 */ /* 0x001fce0000010000 */
[----:B------:R-:W0:Y:S08]  /*5250*/  MUFU.EX2 R83, R83 ;  /* 0x0000005300537308 */ /* 0x000e300000000800 */
[----:B------:R-:W3:Y:S01]  /*5260*/  MUFU.EX2 R62, R62 ;  /* 0x0000003e003e7308 */ /* 0x000ee20000000800 */
[----:B--2---:R-:W-:Y:S01]  /*5270*/  F2FP.SATFINITE.E4M3.F32.PACK_AB_MERGE_C R178, R65, R64, R9 ;  /* 0x0000004041b2723e */ /* 0x004fe20004807009 */
[----:B------:R-:W-:-:S04]  /*5280*/  FADD.FTZ R64, R64, R61 ;  /* 0x0000003d40407221 */ /* 0x000fc80000010000 */
[----:B------:R-:W-:Y:S02]  /*5290*/  FADD.FTZ R65, R65, R64 ;  /* 0x0000004041417221 */ /* 0x000fe40000010000 */
[----:B------:R-:W2:Y:S01]  /*52a0*/  MUFU.EX2 R63, R63 ;  /* 0x0000003f003f7308 */ /* 0x000ea20000000800 */
[----:B0-----:R-:W-:-:S01]  /*52b0*/  FADD.FTZ R7, R83, R8 ;  /* 0x0000000853077221 */ /* 0x001fc20000010000 */
[----:B------:R-:W-:Y:S01]  /*52c0*/  FADD.FTZ R68, R68, R65 ;  /* 0x0000004144447221 */ /* 0x000fe20000010000 */
[----:B------:R-:W-:-:S03]  /*52d0*/  F2FP.SATFINITE.E4M3.F32.PACK_AB_MERGE_C R82, R83, R82, RZ ;  /* 0x000000525352723e */ /* 0x000fc600048070ff */
[----:B------:R-:W-:Y:S01]  /*52e0*/  FADD.FTZ R68, R69, R68 ;  /* 0x0000004445447221 */ /* 0x000fe20000010000 */
[----:B------:R-:W-:Y:S01]  /*52f0*/  F2FP.SATFINITE.E4M3.F32.PACK_AB_MERGE_C R177, R59, R58, R82 ;  /* 0x0000003a3bb1723e */ /* 0x000fe20004807052 */
[----:B------:R-:W-:Y:S01]  /*5300*/  MUFU.EX2 R39, R39 ;  /* 0x0000002700277308 */ /* 0x000fe20000000800 */
[----:B---3--:R-:W-:-:S07]  /*5310*/  FADD.FTZ R8, R62, R7 ;  /* 0x000000073e087221 */ /* 0x008fce0000010000 */
[----:B------:R-:W0:Y:S01]  /*5320*/  MUFU.EX2 R44, R44 ;  /* 0x0000002c002c7308 */ /* 0x000e220000000800 */
[----:B--2---:R-:W-:-:S07]  /*5330*/  FADD.FTZ R7, R63, R8 ;  /* 0x000000083f077221 */ /* 0x004fce0000010000 */
[----:B------:R-:W2:Y:S08]  /*5340*/  MUFU.EX2 R70, R70 ;  /* 0x0000004600467308 */ /* 0x000eb00000000800 */
[----:B------:R-:W3:Y:S01]  /*5350*/  MUFU.EX2 R3, R3 ;  /* 0x0000000300037308 */ /* 0x000ee20000000800 */
[----:B0-----:R-:W-:-:S07]  /*5360*/  F2FP.SATFINITE.E4M3.F32.PACK_AB_MERGE_C R9, R44, R39, RZ ;  /* 0x000000272c09723e */ /* 0x001fce00048070ff */
[----:B------:R-:W0:Y:S01]  /*5370*/  MUFU.EX2 R71, R71 ;  /* 0x0000004700477308 */ /* 0x000e220000000800 */
[----:B--2---:R-:W-:-:S07]  /*5380*/  FADD.FTZ R8, R70, R7 ;  /* 0x0000000746087221 */ /* 0x004fce0000010000 */
[----:B------:R-:W2:Y:S01]  /*5390*/  MUFU.EX2 R42, R42 ;  /* 0x0000002a002a7308 */ /* 0x000ea20000000800 */
[----:B---3--:R-:W-:Y:S01]  /*53a0*/  F2FP.SATFINITE.E4M3.F32.PACK_AB_MERGE_C R172, R0, R3, R9 ;  /* 0x0000000300ac723e */ /* 0x008fe20004807009 */
[----:B------:R-:W-:-:S06]  /*53b0*/  FADD.FTZ R7, R3, R68 ;  /* 0x0000004403077221 */ /* 0x000fcc0000010000 */
[----:B------:R-:W3:Y:S01]  /*53c0*/  MUFU.EX2 R43, R43 ;  /* 0x0000002b002b7308 */ /* 0x000ee20000000800 */
        /* <DEDUP_REMOVED lines=8> */
[----:B------:R-:W2:Y:S05]  /*5450*/  @P6 LDC R8, c[0x0][0x44c] ;  /* 0x00011300ff086b82 */ /* 0x000eaa0000000800 */
[----:B------:R-:W-:Y:S01]  /*5460*/  MUFU.EX2 R45, R45 ;  /* 0x0000002d002d7308 */ /* 0x000fe20000000800 */
[----:B---3--:R-:W-:-:S07]  /*5470*/  FADD.FTZ R3, R43, R0 ;  /* 0x000000002b037221 */ /* 0x008fce0000010000 */
[----:B------:R-:W3:Y:S01]  /*5480*/  MUFU.EX2 R52, R52 ;  /* 0x0000003400347308 */ /* 0x000ee20000000800 */
[----:B0-----:R-:W-:-:S07]  /*5490*/  FADD.FTZ R0, R46, R3 ;  /* 0x000000032e007221 */ /* 0x001fce0000010000 */
[----:B------:R-:W0:Y:S01]  /*54a0*/  MUFU.EX2 R47, R47 ;  /* 0x0000002f002f7308 */ /* 0x000e220000000800 */
[----:B--2---:R-:W-:-:S04]  /*54b0*/  @P6 IMAD.HI.U32 R9, R8, UR38, RZ ;  /* 0x0000002608096c27 */ /* 0x004fc8000f8e00ff */
[----:B------:R-:W-:-:S03]  /*54c0*/  IMAD.U32 R8, RZ, RZ, UR38 ;  /* 0x00000026ff087e24 */ /* 0x000fc6000f8e00ff */
[----:B------:R-:W-:Y:S01]  /*54d0*/  MUFU.EX2 R41, R41 ;  /* 0x0000002900297308 */ /* 0x000fe20000000800 */
[----:B---3--:R-:W-:Y:S02]  /*54e0*/  F2FP.SATFINITE.E4M3.F32.PACK_AB_MERGE_C R7, R52, R45, RZ ;  /* 0x0000002d3407723e */ /* 0x008fe400048070ff */
[----:B-1----:R-:W-:Y:S02]  /*54f0*/  @P6 SHF.R.U32.HI R8, RZ, R12, R9 ;  /* 0x0000000cff086219 */ /* 0x002fe40000011609 */
[----:B------:R-:W-:-:S03]  /*5500*/  LOP3.LUT P6, RZ, R2, 0x8, RZ, 0xc0, !PT ;  /* 0x0000000802ff7812 */ /* 0x000fc600078cc0ff */
[----:B------:R-:W1:Y:S01]  /*5510*/  MUFU.EX2 R48, R48 ;  /* 0x0000003000307308 */ /* 0x000e620000000800 */
[C---:B0-----:R-:W-:Y:S01]  /*5520*/  F2FP.SATFINITE.E4M3.F32.PACK_AB_MERGE_C R46, R47.reuse, R46, RZ ;  /* 0x0000002e2f2e723e */ /* 0x041fe200048070ff */
[----:B------:R-:W-:Y:S01]  /*5530*/  FADD.FTZ R47, R47, R0 ;  /* 0x000000002f2f7221 */ /* 0x000fe20000010000 */
[----:B------:R-:W-:Y:S02]  /*5540*/  IMAD.IADD R105, R105, 0x1, R8 ;  /* 0x0000000169697824 */ /* 0x000fe400078e0208 */
[----:B------:R-:W-:Y:S02]  /*5550*/  F2FP.SATFINITE.E4M3.F32.PACK_AB_MERGE_C R173, R43, R42, R46 ;  /* 0x0000002a2bad723e */ /* 0x000fe4000480702e */
[----:B------:R-:W-:Y:S01]  /*5560*/  VIADD R9, R105, UR7 ;  /* 0x0000000769097c36 */ /* 0x000fe20008000000 */
[----:B------:R-:W0:Y:S04]  /*5570*/  MUFU.EX2 R50, R50 ;  /* 0x0000003200327308 */ /* 0x000e280000000800 */
[----:B------:R-:W-:Y:S01]  /*5580*/  R2UR UR10, R9 ;  /* 0x00000000090a72ca */ /* 0x000fe200000e0000 */
[----:B------:R-:W-:-:S03]  /*5590*/  VIADD R9, R104, 0xfffffffe ;  /* 0xfffffffe68097836 */ /* 0x000fc60000000000 */
[----:B------:R-:W2:Y:S01]  /*55a0*/  MUFU.EX2 R51, R51 ;  /* 0x0000003300337308 */ /* 0x000ea20000000800 */
[----:B-1----:R-:W-:Y:S01]  /*55b0*/  F2FP.SATFINITE.E4M3.F32.PACK_AB_MERGE_C R174, R48, R41, R7 ;  /* 0x0000002930ae723e */ /* 0x002fe20004807007 */
[----:B------:R-:W-:-:S04]  /*55c0*/  FADD.FTZ R41, R41, R44 ;  /* 0x0000002c29297221 */ /* 0x000fc80000010000 */
[----:B------:R-:W-:Y:S02]  /*55d0*/  FADD.FTZ R48, R48, R41 ;  /* 0x0000002930307221 */ /* 0x000fe40000010000 */
[----:B------:R-:W1:Y:S01]  /*55e0*/  MUFU.EX2 R54, R54 ;  /* 0x0000003600367308 */ /* 0x000e620000000800 */
[----:B0-----:R-:W-:-:S01]  /*55f0*/  FADD.FTZ R0, R50, R47 ;  /* 0x0000002f32007221 */ /* 0x001fc20000010000 */
[----:B------:R-:W-:-:S04]  /*5600*/  FADD.FTZ R45, R45, R48 ;  /* 0x000000302d2d7221 */ /* 0x000fc80000010000 */
[----:B------:R-:W-:Y:S02]  /*5610*/  FADD.FTZ R45, R52, R45 ;  /* 0x0000002d342d7221 */ /* 0x000fe40000010000 */
[----:B------:R-:W-:Y:S01]  /*5620*/  MUFU.EX2 R28, R28 ;  /* 0x0000001c001c7308 */ /* 0x000fe20000000800 */
[----:B--2---:R-:W-:-:S07]  /*5630*/  FADD.FTZ R3, R51, R0 ;  /* 0x0000000033037221 */ /* 0x004fce0000010000 */
[----:B------:R-:W0:Y:S01]  /*5640*/  MUFU.EX2 R29, R29 ;  /* 0x0000001d001d7308 */ /* 0x000e220000000800 */
[----:B-1----:R-:W-:-:S07]  /*5650*/  FADD.FTZ R0, R54, R3 ;  /* 0x0000000336007221 */ /* 0x002fce0000010000 */
        /* <DEDUP_REMOVED lines=42> */
[----:B------:R-:W-:Y:S06]  /*5900*/  @!P6 BRA `(.L_x_7994) ;  /* 0x000000000054e947 */ /* 0x000fec0003800000 */
[C---:B------:R-:W-:Y:S01]  /*5910*/  ISETP.GT.AND P1, PT, R105.reuse, RZ, PT ;  /* 0x000000ff6900720c */ /* 0x040fe20003f24270 */
[----:B------:R-:W-:-:S05]  /*5920*/  VIADD R7, R105, 0xffffffff ;  /* 0xffffffff69077836 */ /* 0x000fca0000000000 */
[----:B------:R-:W-:-:S07]  /*5930*/  R2UR UR11, R7 ;  /* 0x00000000070b72ca */ /* 0x000fce00000e0000 */
[----:B------:R-:W-:Y:S08]  /*5940*/  @P1 BRA `(.L_x_7995) ;  /* 0x0000000000241947 */ /* 0x000ff00003800000 */
[----:B------:R-:W-:Y:S01]  /*5950*/  R2UR UR11, R105 ;  /* 0x00000000690b72ca */ /* 0x000fe200000e0000 */
[----:B------:R-:W-:Y:S02]  /*5960*/  ULDC UR14, c[0x0][0x9e4] ;  /* 0x00027900000e7ab9 */ /* 0x000fe40000000800 */
[----:B------:R-:W-:-:S10]  /*5970*/  UISETP.NE.AND UP0, UPT, UR14, 0x1, UPT ;  /* 0x000000010e00788c */ /* 0x000fd4000bf05270 */
[----:B------:R-:W-:Y:S01]  /*5980*/  UIADD3 UR11, -UR11, URZ, URZ ;  /* 0x0000003f0b0b7290 */ /* 0x000fe2000fffe13f */
[----:B------:R-:W-:-:S03]  /*5990*/  @UP0 ULDC.64 UR18, c[0x0][0x9e8] ;  /* 0x00027a0000120ab9 */ /* 0x000fc60000000a00 */
[----:B------:R-:W-:-:S04]  /*59a0*/  UIMAD.WIDE.U32 UR6, UR11, UR18, URZ ;  /* 0x000000120b0672a5 */ /* 0x000fc8000f8e003f */
[----:B------:R-:W-:-:S04]  /*59b0*/  @UP0 USHF.R.U32.HI UR11, URZ, UR19, UR7 ;  /* 0x000000133f0b0299 */ /* 0x000fc80008011607 */
[----:B------:R-:W-:Y:S01]  /*59c0*/  ULOP3.LUT UR11, URZ, UR11, URZ, 0x33, !UPT ;  /* 0x0000000b3f0b7292 */ /* 0x000fe2000f8e333f */
[----:B------:R-:W-:Y:S11]  /*59d0*/  BRA `(.L_x_7996) ;  /* 0x0000000000147947 */ /* 0x000ff60003800000 */
.L_x_7995:
[----:B------:R-:W-:Y:S02]  /*59e0*/  ULDC UR14, c[0x0][0x9e4] ;  /* 0x00027900000e7ab9 */ /* 0x000fe40000000800 */
[----:B------:R-:W-:-:S11]  /*59f0*/  UISETP.NE.AND UP0, UPT, UR14, 0x1, UPT ;  /* 0x000000010e00788c */ /* 0x000fd6000bf05270 */
[----:B------:R-:W-:Y:S02]  /*5a00*/  @UP0 ULDC.64 UR18, c[0x0][0x9e8] ;  /* 0x00027a0000120ab9 */ /* 0x000fe40000000a00 */
[----:B------:R-:W-:-:S04]  /*5a10*/  UIMAD.WIDE.U32 UR6, UR11, UR18, URZ ;  /* 0x000000120b0672a5 */ /* 0x000fc8000f8e003f */
[----:B------:R-:W-:-:S12]  /*5a20*/  @UP0 USHF.R.U32.HI UR11, URZ, UR19, UR7 ;  /* 0x000000133f0b0299 */ /* 0x000fd80008011607 */
.L_x_7996:
[----:B------:R-:W-:-:S04]  /*5a30*/  UIMAD UR11, UR11, UR14, UR14 ;  /* 0x0000000e0b0b72a4 */ /* 0x000fc8000f8e020e */
[----:B------:R-:W-:-:S04]  /*5a40*/  UISETP.LT.AND UP0, UPT, UR10, UR11, UPT ;  /* 0x0000000b0a00728c */ /* 0x000fc8000bf01270 */
[----:B------:R-:W-:-:S12]  /*5a50*/  USEL UR10, UR10, UR11, UP0 ;  /* 0x0000000b0a0a7287 */ /* 0x000fd80008000000 */
.L_x_7994:
[----:B------:R-:W-:Y:S01]  /*5a60*/  UIMAD.WIDE UR6, UR10, 0x66666667, URZ ;  /* 0x666666670a0678a5 */ /* 0x000fe2000f8e023f */
[----:B------:R-:W-:Y:S02]  /*5a70*/  CS2R R86, SRZ ;  /* 0x0000000000567805 */ /* 0x000fe4000001ff00 */
[----:B------:R-:W-:Y:S02]  /*5a80*/  CS2R R84, SRZ ;  /* 0x0000000000547805 */ /* 0x000fe4000001ff00 */
[----:B------:R-:W-:Y:S01]  /*5a90*/  CS2R R82, SRZ ;  /* 0x0000000000527805 */ /* 0x000fe2000001ff00 */
[----:B------:R-:W-:Y:S01]  /*5aa0*/  USHF.R.U32.HI UR6, URZ, 0x1f, UR7 ;  /* 0x0000001f3f067899 */ /* 0x000fe20008011607 */
[----:B------:R-:W-:Y:S02]  /*5ab0*/  CS2R R80, SRZ ;  /* 0x0000000000507805 */ /* 0x000fe4000001ff00 */
[----:B------:R-:W-:Y:S02]  /*5ac0*/  CS2R R78, SRZ ;  /* 0x00000000004e7805 */ /* 0x000fe4000001ff00 */
[----:B------:R-:W-:Y:S01]  /*5ad0*/  CS2R R76, SRZ ;  /* 0x00000000004c7805 */ /* 0x000fe2000001ff00 */
[----:B------:R-:W-:Y:S01]  /*5ae0*/  ULEA.HI.SX32 UR6, UR7, UR6, 0x1a ;  /* 0x0000000607067291 */ /* 0x000fe2000f8fd23f */
        /* <DEDUP_REMOVED lines=38> */
.L_x_8016:
[----:B------:R-:W-:Y:S01]  /*5d50*/  ISETP.NE.AND P2, PT, RZ, UR42, PT ;  /* 0x0000002aff007c0c */ /* 0x000fe2000bf45270 */
[----:B------:R-:W-:-:S04]  /*5d60*/  UISETP.NE.AND UP0, UPT, UR32, 0x1, UPT ;  /* 0x000000012000788c */ /* 0x000fc8000bf05270 */
[----:B------:R-:W-:-:S04]  /*5d70*/  USEL UR46, URZ, 0x1, UP0 ;  /* 0x000000013f2e7887 */ /* 0x000fc80008000000 */
[----:B------:R-:W-:-:S04]  /*5d80*/  ULOP3.LUT UR46, UR33, UR46, URZ, 0x3c, !UPT ;  /* 0x0000002e212e7292 */ /* 0x000fc8000f8e3c3f */
[----:B------:R-:W-:Y:S08]  /*5d90*/  @P2 BRA `(.L_x_7998) ;  /* 0x0000000000382947 */ /* 0x000ff00003800000 */
[----:B------:R-:W-:Y:S05]  /*5da0*/  @!P0 BRA `(.L_x_7999) ;  /* 0x0000000000048947 */ /* 0x000fea0003800000 */
[----:B------:R-:W-:Y:S01]  /*5db0*/  BPT.TRAP 0x1 ;  /* 0x000000040000795c */ /* 0x000fe20000300000 */
.L_x_7999:
        /* <DEDUP_REMOVED lines=9> */
.L_x_8000:
[----:B-1----:R-:W-:Y:S05]  /*5e50*/  @P1 BRA `(.L_x_7998) ;  /* 0x0000000000081947 */ /* 0x002fea0003800000 */
[----:B------:R-:W1:Y:S02]  /*5e60*/  SYNCS.PHASECHK.TRANS64.TRYWAIT P1, [UR6+0x22830], R5 ;  /* 0x02283005ff0075a7 */ /* 0x000e640008020146 */
[----:B-1----:R-:W-:Y:S05]  /*5e70*/  @!P1 BRA `(.L_x_8001) ;  /* 0x0000014000a09947 */ /* 0x002fea0003800000 */
.L_x_7998:
[----:B-1----:R-:W1:Y:S01]  /*5e80*/  S2R R6, SR_TID.X ;  /* 0x0000000000067919 */ /* 0x002e620000002100 */
[----:B------:R-:W-:Y:S01]  /*5e90*/  R2UR UR34, R4 ;  /* 0x00000000042272ca */ /* 0x000fe200000e0000 */
        /* <DEDUP_REMOVED lines=130> */
.L_x_8003:
[----:B------:R-:W-:Y:S01]  /*66c0*/  ULEA UR6, UR32, UR43, 0x3 ;  /* 0x0000002b20067291 */ /* 0x000fe2000f8e183f */
[----:B------:R-:W-:-:S05]  /*66d0*/  IMAD.U32 R5, RZ, RZ, UR33 ;  /* 0x00000021ff057e24 */ /* 0x000fca000f8e00ff */
[----:B------:R-:W-:-:S04]  /*66e0*/  SHF.L.U32 R5, R5, 0x1f, RZ ;  /* 0x0000001f05057819 */ /* 0x000fc800000006ff */
[----:B------:R0:W1:Y:S01]  /*66f0*/  SYNCS.PHASECHK.TRANS64.TRYWAIT P1, [UR6+0x22850], R5 ;  /* 0x02285005ff0075a7 */ /* 0x0000620008020146 */
[----:B------:R-:W-:Y:S05]  /*6700*/  @!P0 BRA `(.L_x_8004) ;  /* 0x0000000000048947 */ /* 0x000fea0003800000 */
[----:B------:R-:W-:Y:S01]  /*6710*/  BPT.TRAP 0x1 ;  /* 0x000000040000795c */ /* 0x000fe20000300000 */
.L_x_8004:
[----:B-1----:R-:W-:Y:S05]  /*6720*/  @P1 BRA `(.L_x_8002) ;  /* 0x0000000000081947 */ /* 0x002fea0003800000 */
[----:B------:R-:W1:Y:S02]  /*6730*/  SYNCS.PHASECHK.TRANS64.TRYWAIT P1, [UR6+0x22850], R5 ;  /* 0x02285005ff0075a7 */ /* 0x000e640008020146 */
[----:B-1----:R-:W-:Y:S05]  /*6740*/  @!P1 BRA `(.L_x_8005) ;  /* 0x0000013800849947 */ /* 0x002fea0003800000 */
.L_x_8002:
        /* <DEDUP_REMOVED lines=12> */
[----:B-1----:R-:W-:-:S04]  /*6810*/  SHF.R.U32.HI R6, RZ, 0x7, R6 ;  /* 0x00000007ff067819 */ /* 0x002fc80000011606 */
[----:B0-----:R-:W-:Y:S01]  /*6820*/  IADD3 R5, -R6, 0xb, RZ ;  /* 0x0000000b06057810 */ /* 0x001fe20007ffe1ff */
[----:B------:R-:W-:Y:S02]  /*6830*/  WARPGROUP.DEPBAR.LE gsb0, 0x0 ;  /* 0x00008000000079c5 */ /* 0x000fe40000010000 */
[----:B------:R-:W-:-:S06]  /*6840*/  WARPGROUP.ARRIVE ;  /* 0x00000000000079c5 */ /* 0x000fcc0000000000 */
        /* <DEDUP_REMOVED lines=20> */
.L_x_8006:
[----:B------:R-:W-:Y:S01]  /*6990*/  ISETP.NE.AND P2, PT, R191, 0x1, PT ;  /* 0x00000001bf00780c */ /* 0x000fe20003f45270 */
[----:B------:R-:W-:Y:S01]  /*69a0*/  VIADD R10, R19, UR38 ;  /* 0x00000026130a7c36 */ /* 0x000fe20008000000 */
[----:B------:R-:W-:Y:S01]  /*69b0*/  ULEA UR6, UR45, UR43, 0x3 ;  /* 0x0000002b2d067291 */ /* 0x000fe2000f8e183f */
[----:B------:R-:W-:-:S03]  /*69c0*/  LOP3.LUT P1, RZ, R2, 0x8, RZ, 0xc0, !PT ;  /* 0x0000000802ff7812 */ /* 0x000fc6000782c0ff */
[----:B------:R-:W-:-:S04]  /*69d0*/  UIADD3 UR6, UR6, 0x22840, URZ ;  /* 0x0002284006067890 */ /* 0x000fc8000fffe03f */
[----:B------:R-:W-:-:S03]  /*69e0*/  UPRMT UR6, UR41, 0x654, UR6 ;  /* 0x0000065429067896 */ /* 0x000fc60008000006 */
[----:B0-----:R-:W0:Y:S08]  /*69f0*/  @P2 LDC R5, c[0x0][0x44c] ;  /* 0x00011300ff052b82 */ /* 0x001e300000000800 */
[----:B------:R-:W1:Y:S01]  /*6a00*/  @P2 LDC R11, c[0x0][0x450] ;  /* 0x00011400ff0b2b82 */ /* 0x000e620000000800 */
[----:B------:R-:W-:Y:S01]  /*6a10*/  SYNCS.ARRIVE.TRANS64.RED.A1T0 RZ, [UR6], RZ ;  /* 0x000000ffffff79a7 */ /* 0x000fe20008100406 */
[----:B------:R-:W-:Y:S01]  /*6a20*/  ULOP3.LUT UR6, URZ, UR29, URZ, 0x33, !UPT ;  /* 0x0000001d3f067292 */ /* 0x000fe2000f8e333f */
[----:B0-----:R-:W-:-:S05]  /*6a30*/  @P2 IMAD.HI.U32 R6, R10, R5, RZ ;  /* 0x000000050a062227 */ /* 0x001fca00078e00ff */
[----:B------:R-:W0:Y:S01]  /*6a40*/  LDC R5, c[0x0][0x288] ;  /* 0x0000a200ff057b82 */ /* 0x000e220000000800 */
[----:B-1----:R-:W-:Y:S01]  /*6a50*/  @P2 SHF.R.U32.HI R10, RZ, R11, R6 ;  /* 0x0000000bff0a2219 */ /* 0x002fe20000011606 */
[----:B------:R-:W-:-:S04]  /*6a60*/  IMAD R11, R9, -0xa0, RZ ;  /* 0xffffff60090b7824 */ /* 0x000fc800078e02ff */
[----:B------:R-:W1:Y:S01]  /*6a70*/  SHFL.IDX PT, R20, R10, RZ, 0x1c1f ;  /* 0x001c1fff0a147589 */ /* 0x000e6200000e0000 */
[----:B------:R-:W-:-:S04]  /*6a80*/  VIADD R13, R11, 0x1 ;  /* 0x000000010b0d7836 */ /* 0x000fc80000000000 */
[----:B------:R-:W-:-:S05]  /*6a90*/  IMAD R6, R18, -0x2, R13 ;  /* 0xfffffffe12067824 */ /* 0x000fca00078e020d */
[C---:B0-----:R-:W-:Y:S01]  /*6aa0*/  IADD3 R12, R6.reuse, -R5, R17 ;  /* 0x80000005060c7210 */ /* 0x041fe20007ffe011 */
[----:B------:R-:W-:-:S04]  /*6ab0*/  VIADD R6, R6, 0xffffffff ;  /* 0xffffffff06067836 */ /* 0x000fc80000000000 */
[C---:B------:R-:W-:Y:S02]  /*6ac0*/  VIADD R13, R12.reuse, UR30 ;  /* 0x0000001e0c0d7c36 */ /* 0x040fe40008000000 */
[----:B------:R-:W-:Y:S02]  /*6ad0*/  VIADD R12, R12, UR6 ;  /* 0x000000060c0c7c36 */ /* 0x000fe40008000000 */
[--C-:B-1----:R-:W-:Y:S02]  /*6ae0*/  IMAD.IADD R14, R13, 0x1, R20.reuse ;  /* 0x000000010d0e7824 */ /* 0x102fe400078e0214 */
[----:B------:R-:W-:Y:S01]  /*6af0*/  IMAD.IADD R15, R12, 0x1, R20 ;  /* 0x000000010c0f7824 */ /* 0x000fe200078e0214 */
[----:B------:R-:W-:Y:S06]  /*6b00*/  @!P1 BRA `(.L_x_8007) ;  /* 0x0000000000549947 */ /* 0x000fec0003800000 */
[----:B------:R-:W-:Y:S01]  /*6b10*/  IADD3 R21, R17, -R5, R20 ;  /* 0x8000000511157210 */ /* 0x000fe20007ffe014 */
        /* <DEDUP_REMOVED lines=11> */
.L_x_8009:
[----:B------:R-:W-:-:S05]  /*6bd0*/  IMAD.U32 R168, RZ, RZ, UR28 ;  /* 0x0000001cffa87e24 */ /* 0x000fca000f8e00ff */
[----:B------:R-:W-:-:S13]  /*6be0*/  ISETP.NE.AND P1, PT, R168, 0x1, PT ;  /* 0x00000001a800780c */ /* 0x000fda0003f25270 */
[----:B------:R-:W0:Y:S02]  /*6bf0*/  @P1 LDC.64 R170, c[0x0][0x9e8] ;  /* 0x00027a00ffaa1b82 */ /* 0x000e240000000a00 */
[----:B0-----:R-:W-:-:S05]  /*6c00*/  @P1 IMAD.HI.U32 R20, R21, R170, RZ ;  /* 0x000000aa15141227 */ /* 0x001fca00078e00ff */
[----:B------:R-:W-:-:S07]  /*6c10*/  @P1 SHF.R.U32.HI R21, RZ, R171, R20 ;  /* 0x000000abff151219 */ /* 0x000fce0000011614 */
.L_x_8010:
[----:B------:R-:W-:Y:S05]  /*6c20*/  BSYNC B0 ;  /* 0x0000000000007941 */ /* 0x000fea0003800000 */
.L_x_8008:
[----:B------:R-:W-:-:S05]  /*6c30*/  IMAD R21, R21, R168, R6 ;  /* 0x000000a815157224 */ /* 0x000fca00078e0206 */
[----:B------:R-:W-:Y:S02]  /*6c40*/  VIADDMNMX R14, R21, R168, R14, PT ;  /* 0x000000a8150e7246 */ /* 0x000fe4000380010e */
[----:B------:R-:W-:-:S07]  /*6c50*/  VIMNMX R15, R15, R21, !PT ;  /* 0x000000150f0f7248 */ /* 0x000fce0007fe0100 */
.L_x_8007:
[C---:B------:R-:W-:Y:S01]  /*6c60*/  ISETP.GE.AND P2, PT, R11.reuse, 0x2, PT ;  /* 0x000000020b00780c */ /* 0x040fe20003f46270 */
[----:B------:R-:W0:Y:S01]  /*6c70*/  SHFL.IDX PT, R10, R10, 0x1, 0x1c1f ;  /* 0x003c1f000a0a7f89 */ /* 0x000e2200000e0000 */
[C---:B------:R-:W-:Y:S02]  /*6c80*/  ISETP.GE.AND P1, PT, R11.reuse, 0x9, PT ;  /* 0x000000090b00780c */ /* 0x040fe40003f26270 */
[----:B------:R-:W-:Y:S02]  /*6c90*/  LOP3.LUT R16, R16, 0xefffffff, RZ, 0xc0, !PT ;  /* 0xefffffff10107812 */ /* 0x000fe400078ec0ff */
[----:B------:R-:W-:Y:S02]  /*6ca0*/  ISETP.GE.AND P3, PT, R11, 0xa, PT ;  /* 0x0000000a0b00780c */ /* 0x000fe40003f66270 */
[----:B------:R-:W-:-:S05]  /*6cb0*/  LOP3.LUT R2, R2, 0xfffffffe, RZ, 0xc0, !PT ;  /* 0xfffffffe02027812 */ /* 0x000fca00078ec0ff */
[----:B------:R-:W-:Y:S02]  /*6cc0*/  @P2 LOP3.LUT R16, R16, 0x10000000, RZ, 0xfc, !PT ;  /* 0x1000000010102812 */ /* 0x000fe400078efcff */
[C---:B------:R-:W-:Y:S02]  /*6cd0*/  ISETP.GT.AND P2, PT, R15.reuse, 0x1, !P2 ;  /* 0x000000010f00780c */ /* 0x040fe40005744270 */
[----:B------:R-:W-:Y:S02]  /*6ce0*/  LOP3.LUT R16, R16, 0xdfffffff, RZ, 0xc0, !PT ;  /* 0xdfffffff10107812 */ /* 0x000fe400078ec0ff */
[----:B------:R-:W-:Y:S02]  /*6cf0*/  ISETP.LT.OR P2, PT, R14, 0x2, P2 ;  /* 0x000000020e00780c */ /* 0x000fe40001741670 */
[----:B------:R-:W-:Y:S02]  /*6d00*/  @P1 LOP3.LUT R16, R16, 0x20000000, RZ, 0xfc, !PT ;  /* 0x2000000010101812 */ /* 0x000fe400078efcff */
[----:B------:R-:W-:-:S02]  /*6d10*/  ISETP.GT.AND P1, PT, R15, 0x8, !P1 ;  /* 0x000000080f00780c */ /* 0x000fc40004f24270 */
[----:B------:R-:W-:Y:S01]  /*6d20*/  FSEL R153, R153, -INF , !P2 ;  /* 0xff80000099997808 */ /* 0x000fe20005000000 */
[--C-:B0-----:R-:W-:Y:S01]  /*6d30*/  IMAD.IADD R13, R13, 0x1, R10.reuse ;  /* 0x000000010d0d7824 */ /* 0x101fe200078e020a */
[----:B------:R-:W-:Y:S01]  /*6d40*/  ISETP.LT.OR P1, PT, R14, 0x9, P1 ;  /* 0x000000090e00780c */ /* 0x000fe20000f21670 */
[----:B------:R-:W-:Y:S01]  /*6d50*/  IMAD.IADD R12, R12, 0x1, R10 ;  /* 0x000000010c0c7824 */ /* 0x000fe200078e020a */
[----:B------:R-:W-:Y:S02]  /*6d60*/  ISETP.GE.AND P2, PT, R11, 0x11, PT ;  /* 0x000000110b00780c */ /* 0x000fe40003f46270 */
[----:B------:R-:W-:Y:S02]  /*6d70*/  LOP3.LUT R16, R16, 0xbfffffff, RZ, 0xc0, !PT ;  /* 0xbfffffff10107812 */ /* 0x000fe400078ec0ff */
[----:B------:R-:W-:Y:S02]  /*6d80*/  FSEL R156, R156, -INF , !P1 ;  /* 0xff8000009c9c7808 */ /* 0x000fe40004800000 */
[----:B------:R-:W-:-:S02]  /*6d90*/  ISETP.GT.AND P1, PT, R15, 0x9, !P3 ;  /* 0x000000090f00780c */ /* 0x000fc40005f24270 */
[----:B------:R-:W-:Y:S02]  /*6da0*/  @P3 LOP3.LUT R16, R16, 0x40000000, RZ, 0xfc, !PT ;  /* 0x4000000010103812 */ /* 0x000fe400078efcff */
[----:B------:R-:W-:Y:S02]  /*6db0*/  ISETP.LT.OR P1, PT, R14, 0xa, P1 ;  /* 0x0000000a0e00780c */ /* 0x000fe40000f21670 */
[----:B------:R-:W-:Y:S02]  /*6dc0*/  LOP3.LUT R16, R16, 0x7fffffff, RZ, 0xc0, !PT ;  /* 0x7fffffff10107812 */ /* 0x000fe400078ec0ff */
[----:B------:R-:W-:Y:S02]  /*6dd0*/  FSEL R157, R157, -INF , !P1 ;  /* 0xff8000009d9d7808 */ /* 0x000fe40004800000 */
[----:B------:R-:W-:Y:S02]  /*6de0*/  @P2 LOP3.LUT R16, R16, 0x80000000, RZ, 0xfc, !PT ;  /* 0x8000000010102812 */ /* 0x000fe400078efcff */
[----:B------:R-:W-:-:S02]  /*6df0*/  ISETP.GT.AND P1, PT, R15, 0x10, !P2 ;  /* 0x000000100f00780c */ /* 0x000fc40005724270 */
[C---:B------:R-:W-:Y:S02]  /*6e00*/  ISETP.GE.AND P2, PT, R11.reuse, 0x12, PT ;  /* 0x000000120b00780c */ /* 0x040fe40003f46270 */
[----:B------:R-:W-:Y:S02]  /*6e10*/  ISETP.LT.OR P1, PT, R14, 0x11, P1 ;  /* 0x000000110e00780c */ /* 0x000fe40000f21670 */
[----:B------:R-:W-:Y:S02]  /*6e20*/  ISETP.GE.AND P3, PT, R11, 0x22, PT ;  /* 0x000000220b00780c */ /* 0x000fe40003f66270 */
[----:B------:R-:W-:Y:S02]  /*6e30*/  FSEL R160, R160, -INF , !P1 ;  /* 0xff800000a0a07808 */ /* 0x000fe40004800000 */
[----:B------:R-:W-:Y:S02]  /*6e40*/  ISETP.GT.AND P1, PT, R15, 0x11, !P2 ;  /* 0x000000110f00780c */ /* 0x000fe40005724270 */
[----:B------:R-:W-:-:S02]  /*6e50*/  LOP3.LUT R16, R16, 0xfffffffd, RZ, 0xc0, !PT ;  /* 0xfffffffd10107812 */ /* 0x000fc400078ec0ff */
[----:B------:R-:W-:Y:S02]  /*6e60*/  ISETP.LT.OR P1, PT, R14, 0x12, P1 ;  /* 0x000000120e00780c */ /* 0x000fe40000f21670 */
[----:B------:R-:W-:Y:S02]  /*6e70*/  @P2 LOP3.LUT R2, R2, 0x1, RZ, 0xfc, !PT ;  /* 0x0000000102022812 */ /* 0x000fe400078efcff */
[----:B------:R-:W-:Y:S02]  /*6e80*/  ISETP.GE.AND P2, PT, R11, 0x19, PT ;  /* 0x000000190b00780c */ /* 0x000fe40003f46270 */
[----:B------:R-:W-:Y:S02]  /*6e90*/  FSEL R161, R161, -INF , !P1 ;  /* 0xff800000a1a17808 */ /* 0x000fe40004800000 */
[----:B------:R-:W-:Y:S02]  /*6ea0*/  LOP3.LUT R2, R2, 0xfffffffb, RZ, 0xc0, !PT ;  /* 0xfffffffb02027812 */ /* 0x000fe400078ec0ff */
[----:B------:R-:W-:-:S02]  /*6eb0*/  ISETP.GT.AND P1, PT, R15, 0x18, !P2 ;  /* 0x000000180f00780c */ /* 0x000fc40005724270 */
[----:B------:R-:W-:Y:S02]  /*6ec0*/  @P3 LOP3.LUT R16, R16, 0x2, RZ, 0xfc, !PT ;  /* 0x0000000210103812 */ /* 0x000fe400078efcff */
[----:B------:R-:W-:Y:S02]  /*6ed0*/  ISETP.LT.OR P1, PT, R14, 0x19, P1 ;  /* 0x000000190e00780c */ /* 0x000fe40000f21670 */
[----:B------:R-:W-:Y:S02]  /*6ee0*/  LOP3.LUT R16, R16, 0xfffffffb, RZ, 0xc0, !PT ;  /* 0xfffffffb10107812 */ /* 0x000fe400078ec0ff */
[----:B------:R-:W-:Y:S02]  /*6ef0*/  @P2 LOP3.LUT R2, R2, 0x4, RZ, 0xfc, !PT ;  /* 0x0000000402022812 */ /* 0x000fe400078efcff */
[----:B------:R-:W-:Y:S02]  /*6f00*/  ISETP.GE.AND P2, PT, R11, 0x1a, PT ;  /* 0x0000001a0b00780c */ /* 0x000fe40003f46270 */
[----:B------:R-:W-:-:S02]  /*6f10*/  FSEL R164, R164, -INF , !P1 ;  /* 0xff800000a4a47808 */ /* 0x000fc40004800000 */
[----:B------:R-:W-:Y:S02]  /*6f20*/  ISETP.GT.AND P1, PT, R15, 0x19, !P2 ;  /* 0x000000190f00780c */ /* 0x000fe40005724270 */
[----:B------:R-:W-:Y:S02]  /*6f30*/  LOP3.LUT R2, R2, 0xfffffffd, RZ, 0xc0, !PT ;  /* 0xfffffffd02027812 */ /* 0x000fe400078ec0ff */
[----:B------:R-:W-:-:S04]  /*6f40*/  ISETP.LT.OR P1, PT, R14, 0x1a, P1 ;  /* 0x0000001a0e00780c */ /* 0x000fc80000f21670 */
[----:B------:R-:W-:Y:S02]  /*6f50*/  FSEL R165, R165, -INF , !P1 ;  /* 0xff800000a5a57808 */ /* 0x000fe40004800000 */
[----:B------:R-:W-:Y:S02]  /*6f60*/  ISETP.GE.AND P1, PT, R11, 0x21, PT ;  /* 0x000000210b00780c */ /* 0x000fe40003f26270 */
[----:B------:R-:W-:Y:S02]  /*6f70*/  @P2 LOP3.LUT R2, R2, 0x2, RZ, 0xfc, !PT ;  /* 0x0000000202022812 */ /* 0x000fe400078efcff */
[----:B------:R-:W-:-:S04]  /*6f80*/  ISETP.GT.AND P2, PT, R15, 0x20, !P1 ;  /* 0x000000200f00780c */ /* 0x000fc80004f44270 */
[----:B------:R-:W-:-:S04]  /*6f90*/  ISETP.LT.OR P2, PT, R14, 0x21, P2 ;  /* 0x000000210e00780c */ /* 0x000fc80001741670 */
[----:B------:R-:W-:Y:S02]  /*6fa0*/  FSEL R136, R136, -INF , !P2 ;  /* 0xff80000088887808 */ /* 0x000fe40005000000 */
[----:B------:R-:W-:Y:S02]  /*6fb0*/  ISETP.GT.AND P2, PT, R15, 0x21, !P3 ;  /* 0x000000210f00780c */ /* 0x000fe40005f44270 */
[----:B------:R-:W-:Y:S02]  /*6fc0*/  ISETP.GE.AND P3, PT, R11, 0x29, PT ;  /* 0x000000290b00780c */ /* 0x000fe40003f66270 */
[----:B------:R-:W-:-:S04]  /*6fd0*/  ISETP.LT.OR P2, PT, R14, 0x22, P2 ;  /* 0x000000220e00780c */ /* 0x000fc80001741670 */
[----:B------:R-:W-:Y:S02]  /*6fe0*/  FSEL R137, R137, -INF , !P2 ;  /* 0xff80000089897808 */ /* 0x000fe40005000000 */
[----:B------:R-:W-:-:S04]  /*6ff0*/  ISETP.GT.AND P2, PT, R15, 0x28, !P3 ;  /* 0x000000280f00780c */ /* 0x000fc80005f44270 */
[----:B------:R-:W-:Y:S02]  /*7000*/  ISETP.LT.OR P2, PT, R14, 0x29, P2 ;  /* 0x000000290e00780c */ /* 0x000fe40001741670 */
[----:B------:R-:W-:Y:S02]  /*7010*/  @P3 LOP3.LUT R16, R16, 0x4, RZ, 0xfc, !PT ;  /* 0x0000000410103812 */ /* 0x000fe400078efcff */
[----:B------:R-:W-:Y:S02]  /*7020*/  ISETP.GE.AND P3, PT, R11, 0x2a, PT ;  /* 0x0000002a0b00780c */ /* 0x000fe40003f66270 */
[----:B------:R-:W-:Y:S02]  /*7030*/  LOP3.LUT R16, R16, 0xfffffff7, RZ, 0xc0, !PT ;  /* 0xfffffff710107812 */ /* 0x000fe400078ec0ff */
[----:B------:R-:W-:Y:S02]  /*7040*/  FSEL R140, R140, -INF , !P2 ;  /* 0xff8000008c8c7808 */ /* 0x000fe40005000000 */
[----:B------:R-:W-:-:S04]  /*7050*/  ISETP.GT.AND P2, PT, R15, 0x29, !P3 ;  /* 0x000000290f00780c */ /* 0x000fc80005f44270 */
[----:B------:R-:W-:-:S03]  /*7060*/  ISETP.LT.OR P2, PT, R14, 0x2a, P2 ;  /* 0x0000002a0e00780c */ /* 0x000fc60001741670 */
        /* <DEDUP_REMOVED lines=128> */
[----:B------:R-:W-:Y:S02]  /*7870*/  FSEL R88, R88, -INF , !P2 ;  /* 0xff80000058587808 */ /* 0x000fe40005000000 */
[----:B------:R-:W-:Y:S02]  /*7880*/  LOP3.LUT R16, R16, 0xfdffffff, RZ, 0xc0, !PT ;  /* 0xfdffffff10107812 */ /* 0x000fe400078ec0ff */
[----:B------:R-:W-:-:S04]  /*7890*/  ISETP.GT.AND P2, PT, R15, 0x81, !P3 ;  /* 0x000000810f00780c */ /* 0x000fc80005f44270 */
[----:B------:R-:W-:-:S03]  /*78a0*/  ISETP.LT.OR P2, PT, R14, 0x82, P2 ;  /* 0x000000820e00780c */ /* 0x000fc60001741670 */
[----:B------:R-:W-:Y:S02]  /*78b0*/  @P3 LOP3.LUT R16, R16, 0x2000000, RZ, 0xfc, !PT ;  /* 0x0200000010103812 */ /* 0x000fe400078efcff */
[----:B------:R-:W-:Y:S02]  /*78c0*/  ISETP.GE.AND P3, PT, R11, 0x89, PT ;  /* 0x000000890b00780c */ /* 0x000fe40003f66270 */
[----:B------:R-:W-:Y:S02]  /*78d0*/  FSEL R89, R89, -INF , !P2 ;  /* 0xff80000059597808 */ /* 0x000fe40005000000 */
[----:B------:R-:W-:Y:S02]  /*78e0*/  ISETP.GT.AND P2, PT, R15, 0x88, !P3 ;  /* 0x000000880f00780c */ /* 0x000fe40005f44270 */
[----:B------:R-:W-:Y:S02]  /*78f0*/  LOP3.LUT R16, R16, 0xfeffffff, RZ, 0xc0, !PT ;  /* 0xfeffffff10107812 */ /* 0x000fe400078ec0ff */
[----:B------:R-:W-:-:S04]  /*7900*/  ISETP.LT.OR P2, PT, R14, 0x89, P2 ;  /* 0x000000890e00780c */ /* 0x000fc80001741670 */
[----:B------:R-:W-:Y:S02]  /*7910*/  FSEL R92, R92, -INF , !P2 ;  /* 0xff8000005c5c7808 */ /* 0x000fe40005000000 */
[----:B------:R-:W-:Y:S02]  /*7920*/  ISETP.GE.AND P2, PT, R11, 0x8a, PT ;  /* 0x0000008a0b00780c */ /* 0x000fe40003f46270 */
[----:B------:R-:W-:Y:S02]  /*7930*/  @P3 LOP3.LUT R16, R16, 0x1000000, RZ, 0xfc, !PT ;  /* 0x0100000010103812 */ /* 0x000fe400078efcff */
[----:B------:R-:W-:Y:S02]  /*7940*/  ISETP.GT.AND P3, PT, R15, 0x89, !P2 ;  /* 0x000000890f00780c */ /* 0x000fe40005764270 */
[----:B------:R-:W-:Y:S02]  /*7950*/  LOP3.LUT R16, R16, 0xfffffffe, RZ, 0xc0, !PT ;  /* 0xfffffffe10107812 */ /* 0x000fe400078ec0ff */
        /* <DEDUP_REMOVED lines=14> */
[----:B------:R-:W-:-:S13]  /*7a40*/  ISETP.GE.AND P6, PT, R11, 0x1, PT ;  /* 0x000000010b00780c */ /* 0x000fda0003fc6270 */
[----:B------:R-:W-:Y:S02]  /*7a50*/  @P6 LOP3.LUT R16, R16, 0x1, RZ, 0xfc, !PT ;  /* 0x0000000110106812 */ /* 0x000fe400078efcff */
[----:B------:R-:W-:Y:S02]  /*7a60*/  ISETP.GT.AND P6, PT, R15, RZ, !P6 ;  /* 0x000000ff0f00720c */ /* 0x000fe400077c4270 */
[----:B------:R-:W-:Y:S02]  /*7a70*/  LOP3.LUT R16, R16, 0xf7ffffff, RZ, 0xc0, !PT ;  /* 0xf7ffffff10107812 */ /* 0x000fe400078ec0ff */
[----:B------:R-:W-:-:S04]  /*7a80*/  ISETP.LT.OR P6, PT, R14, 0x1, P6 ;  /* 0x000000010e00780c */ /* 0x000fc800037c1670 */
[----:B------:R-:W-:Y:S02]  /*7a90*/  FSEL R152, R152, -INF , !P6 ;  /* 0xff80000098987808 */ /* 0x000fe40007000000 */
[----:B------:R-:W-:-:S13]  /*7aa0*/  ISETP.GE.AND P6, PT, R11, 0x9a, PT ;  /* 0x0000009a0b00780c */ /* 0x000fda0003fc6270 */
[----:B------:R-:W-:Y:S02]  /*7ab0*/  @P6 LOP3.LUT R16, R16, 0x8000000, RZ, 0xfc, !PT ;  /* 0x0800000010106812 */ /* 0x000fe400078efcff */
[----:B------:R-:W-:-:S04]  /*7ac0*/  ISETP.GT.AND P6, PT, R15, 0x99, !P6 ;  /* 0x000000990f00780c */ /* 0x000fc800077c4270 */
[----:B------:R-:W-:-:S04]  /*7ad0*/  ISETP.LT.OR P6, PT, R14, 0x9a, P6 ;  /* 0x0000009a0e00780c */ /* 0x000fc800037c1670 */
[----:B------:R-:W-:Y:S02]  /*7ae0*/  FSEL R101, R101, -INF , !P6 ;  /* 0xff80000065657808 */ /* 0x000fe40007000000 */
[----:B------:R-:W-:-:S13]  /*7af0*/  LOP3.LUT P6, RZ, R2, 0x8, RZ, 0xc0, !PT ;  /* 0x0000000802ff7812 */ /* 0x000fda00078cc0ff */
[----:B------:R-:W-:Y:S05]  /*7b00*/  @!P6 BRA `(.L_x_8011) ;  /* 0x000000000054e947 */ /* 0x000fea0003800000 */
        /* <DEDUP_REMOVED lines=12> */
.L_x_8013:
[----:B------:R-:W-:-:S05]  /*7bd0*/  IMAD.U32 R14, RZ, RZ, UR28 ;  /* 0x0000001cff0e7e24 */ /* 0x000fca000f8e00ff */
[----:B------:R-:W-:-:S13]  /*7be0*/  ISETP.NE.AND P6, PT, R14, 0x1, PT ;  /* 0x000000010e00780c */ /* 0x000fda0003fc5270 */
[----:B------:R-:W0:Y:S02]  /*7bf0*/  @P6 LDC.64 R10, c[0x0][0x9e8] ;  /* 0x00027a00ff0a6b82 */ /* 0x000e240000000a00 */
[----:B0-----:R-:W-:-:S05]  /*7c00*/  @P6 IMAD.HI.U32 R10, R15, R10, RZ ;  /* 0x0000000a0f0a6227 */ /* 0x001fca00078e00ff */
[----:B------:R-:W-:-:S07]  /*7c10*/  @P6 SHF.R.U32.HI R15, RZ, R11, R10 ;  /* 0x0000000bff0f6219 */ /* 0x000fce000001160a */
.L_x_8014:
[----:B------:R-:W-:Y:S05]  /*7c20*/  BSYNC B0 ;  /* 0x0000000000007941 */ /* 0x000fea0003800000 */
.L_x_8012:
[----:B------:R-:W-:-:S05]  /*7c30*/  IMAD R6, R15, R14, R6 ;  /* 0x0000000e0f067224 */ /* 0x000fca00078e0206 */
[----:B------:R-:W-:Y:S02]  /*7c40*/  VIADDMNMX R13, R6, R14, R13, PT ;  /* 0x0000000e060d7246 */ /* 0x000fe4000380010d */
[----:B------:R-:W-:-:S07]  /*7c50*/  VIMNMX R12, R12, R6, !PT ;  /* 0x000000060c0c7248 */ /* 0x000fce0007fe0100 */
.L_x_8011:
[----:B------:R-:W-:Y:S01]  /*7c60*/  ISETP.GT.AND P1, PT, R12, 0x20, !P1 ;  /* 0x000000200c00780c */ /* 0x000fe20004f24270 */
[----:B------:R-:W-:Y:S01]  /*7c70*/  IMAD.U32 R21, RZ, RZ, UR39 ;  /* 0x00000027ff157e24 */ /* 0x000fe2000f8e00ff */
[----:B------:R-:W-:Y:S02]  /*7c80*/  LOP3.LUT P6, RZ, R16, 0x20000, RZ, 0xc0, !PT ;  /* 0x0002000010ff7812 */ /* 0x000fe400078cc0ff */
[----:B------:R-:W-:Y:S02]  /*7c90*/  ISETP.LT.OR P1, PT, R13, 0x21, P1 ;  /* 0x000000210d00780c */ /* 0x000fe40000f21670 */
[----:B------:R-:W-:Y:S02]  /*7ca0*/  FMNMX.FTZ R6, R152, R7, !PT ;  /* 0x0000000798067209 */ /* 0x000fe40007810000 */
[----:B------:R-:W-:Y:S02]  /*7cb0*/  FSEL R138, R138, -INF , !P1 ;  /* 0xff8000008a8a7808 */ /* 0x000fe40004800000 */
[----:B------:R-:W-:-:S02]  /*7cc0*/  LOP3.LUT P1, RZ, R16, 0x2, RZ, 0xc0, !PT ;  /* 0x0000000210ff7812 */ /* 0x000fc4000782c0ff */
[----:B------:R-:W-:Y:S02]  /*7cd0*/  FMNMX.FTZ R11, R153, R6, !PT ;  /* 0x00000006990b7209 */ /* 0x000fe40007810000 */
[----:B------:R-:W-:Y:S02]  /*7ce0*/  ISETP.GT.AND P1, PT, R12, 0x21, !P1 ;  /* 0x000000210c00780c */ /* 0x000fe40004f24270 */
[----:B------:R-:W-:Y:S02]  /*7cf0*/  FMNMX.FTZ R6, R156, R11, !PT ;  /* 0x0000000b9c067209 */ /* 0x000fe40007810000 */
[----:B------:R-:W-:Y:S02]  /*7d00*/  ISETP.LT.OR P1, PT, R13, 0x22, P1 ;  /* 0x000000220d00780c */ /* 0x000fe40000f21670 */
[----:B------:R-:W-:Y:S02]  /*7d10*/  FMNMX.FTZ R11, R157, R6, !PT ;  /* 0x000000069d0b7209 */ /* 0x000fe40007810000 */
[----:B------:R-:W-:-:S02]  /*7d20*/  FSEL R139, R139, -INF , !P1 ;  /* 0xff8000008b8b7808 */ /* 0x000fc40004800000 */
[----:B------:R-:W-:Y:S02]  /*7d30*/  LOP3.LUT P1, RZ, R16, 0x4, RZ, 0xc0, !PT ;  /* 0x0000000410ff7812 */ /* 0x000fe4000782c0ff */
[----:B------:R-:W-:Y:S02]  /*7d40*/  FMNMX.FTZ R6, R160, R11, !PT ;  /* 0x0000000ba0067209 */ /* 0x000fe40007810000 */
[----:B------:R-:W-:Y:S02]  /*7d50*/  ISETP.GT.AND P1, PT, R12, 0x28, !P1 ;  /* 0x000000280c00780c */ /* 0x000fe40004f24270 */
[----:B------:R-:W-:Y:S02]  /*7d60*/  FMNMX.FTZ R11, R161, R6, !PT ;  /* 0x00000006a10b7209 */ /* 0x000fe40007810000 */
[----:B------:R-:W-:Y:S02]  /*7d70*/  ISETP.LT.OR P1, PT, R13, 0x29, P1 ;  /* 0x000000290d00780c */ /* 0x000fe40000f21670 */
[----:B------:R-:W-:-:S02]  /*7d80*/  FMNMX.FTZ R6, R164, R11, !PT ;  /* 0x0000000ba4067209 */ /* 0x000fc40007810000 */
[----:B------:R-:W-:Y:S02]  /*7d90*/  FSEL R142, R142, -INF , !P1 ;  /* 0xff8000008e8e7808 */ /* 0x000fe40004800000 */
[----:B------:R-:W-:Y:S02]  /*7da0*/  LOP3.LUT P1, RZ, R16, 0x8, RZ, 0xc0, !PT ;  /* 0x0000000810ff7812 */ /* 0x000fe4000782c0ff */
[----:B------:R-:W-:Y:S02]  /*7db0*/  FMNMX.FTZ R11, R165, R6, !PT ;  /* 0x00000006a50b7209 */ /* 0x000fe40007810000 */
[----:B------:R-:W-:Y:S02]  /*7dc0*/  ISETP.GT.AND P1, PT, R12, 0x29, !P1 ;  /* 0x000000290c00780c */ /* 0x000fe40004f24270 */
[----:B------:R-:W-:Y:S02]  /*7dd0*/  FMNMX.FTZ R6, R136, R11, !PT ;  /* 0x0000000b88067209 */ /* 0x000fe40007810000 */
[----:B------:R-:W-:-:S02]  /*7de0*/  ISETP.LT.OR P1, PT, R13, 0x2a, P1 ;  /* 0x0000002a0d00780c */ /* 0x000fc40000f21670 */
[----:B------:R-:W-:Y:S02]  /*7df0*/  FMNMX.FTZ R11, R137, R6, !PT ;  /* 0x00000006890b7209 */ /* 0x000fe40007810000 */
[----:B------:R-:W-:Y:S02]  /*7e00*/  FSEL R143, R143, -INF , !P1 ;  /* 0xff8000008f8f7808 */ /* 0x000fe40004800000 */
[----:B------:R-:W-:Y:S02]  /*7e10*/  LOP3.LUT P1, RZ, R16, 0x10, RZ, 0xc0, !PT ;  /* 0x0000001010ff7812 */ /* 0x000fe4000782c0ff */
[----:B------:R-:W-:Y:S02]  /*7e20*/  FMNMX.FTZ R6, R140, R11, !PT ;  /* 0x0000000b8c067209 */ /* 0x000fe40007810000 */
[----:B------:R-:W-:Y:S02]  /*7e30*/  ISETP.GT.AND P1, PT, R12, 0x30, !P1 ;  /* 0x000000300c00780c */ /* 0x000fe40004f24270 */
[----:B------:R-:W-:-:S02]  /*7e40*/  FMNMX.FTZ R11, R141, R6, !PT ;  /* 0x000000068d0b7209 */ /* 0x000fc40007810000 */
[----:B------:R-:W-:Y:S02]  /*7e50*/  ISETP.LT.OR P1, PT, R13, 0x31, P1 ;  /* 0x000000310d00780c */ /* 0x000fe40000f21670 */
[----:B------:R-:W-:Y:S02]  /*7e60*/  FMNMX.FTZ R6, R144, R11, !PT ;  /* 0x0000000b90067209 */ /* 0x000fe40007810000 */
[----:B------:R-:W-:Y:S02]  /*7e70*/  FSEL R146, R146, -INF , !P1 ;  /* 0xff80000092927808 */ /* 0x000fe40004800000 */
[----:B------:R-:W-:Y:S02]  /*7e80*/  LOP3.LUT P1, RZ, R16, 0x800000, RZ, 0xc0, !PT ;  /* 0x0080000010ff7812 */ /* 0x000fe4000782c0ff */
[----:B------:R-:W-:Y:S02]  /*7e90*/  FMNMX.FTZ R11, R145, R6, !PT ;  /* 0x00000006910b7209 */ /* 0x000fe40007810000 */
[----:B------:R-:W-:-:S02]  /*7ea0*/  ISETP.GT.AND P1, PT, R12, 0x31, !P1 ;  /* 0x000000310c00780c */ /* 0x000fc40004f24270 */
[----:B------:R-:W-:Y:S02]  /*7eb0*/  FMNMX.FTZ R6, R148, R11, !PT ;  /* 0x0000000b94067209 */ /* 0x000fe40007810000 */
[----:B------:R-:W-:Y:S02]  /*7ec0*/  ISETP.LT.OR P1, PT, R13, 0x32, P1 ;  /* 0x000000320d00780c */ /* 0x000fe40000f21670 */
[----:B------:R-:W-:Y:S02]  /*7ed0*/  FMNMX.FTZ R11, R149, R6, !PT ;  /* 0x00000006950b7209 */ /* 0x000fe40007810000 */
[----:B------:R-:W-:Y:S02]  /*7ee0*/  FSEL R147, R147, -INF , !P1 ;  /* 0xff80000093937808 */ /* 0x000fe40004800000 */
[----:B------:R-:W-:Y:S02]  /*7ef0*/  LOP3.LUT P1, RZ, R16, 0x400000, RZ, 0xc0, !PT ;  /* 0x0040000010ff7812 */ /* 0x000fe4000782c0ff */
[----:B------:R-:W-:-:S02]  /*7f00*/  FMNMX.FTZ R6, R120, R11, !PT ;  /* 0x0000000b78067209 */ /* 0x000fc40007810000 */
[----:B------:R-:W-:Y:S02]  /*7f10*/  ISETP.GT.AND P1, PT, R12, 0x38, !P1 ;  /* 0x000000380c00780c */ /* 0x000fe40004f24270 */
[----:B------:R-:W-:Y:S02]  /*7f20*/  FMNMX.FTZ R11, R121, R6, !PT ;  /* 0x00000006790b7209 */ /* 0x000fe40007810000 */
        /* <DEDUP_REMOVED lines=28> */
[C---:B------:R-:W-:Y:S02]  /*80f0*/  ISETP.LT.OR P1, PT, R13.reuse, 0x49, P1 ;  /* 0x000000490d00780c */ /* 0x040fe40000f21670 */
[----:B------:R-:W-:Y:S02]  /*8100*/  FMNMX.FTZ R6, R116, R11, !PT ;  /* 0x0000000b74067209 */ /* 0x000fe40007810000 */
[----:B------:R-:W-:Y:S02]  /*8110*/  FSEL R126, R126, -INF , !P1 ;  /* 0xff8000007e7e7808 */ /* 0x000fe40004800000 */
[----:B------:R-:W-:Y:S02]  /*8120*/  ISETP.GT.AND P1, PT, R12, 0x49, !P6 ;  /* 0x000000490c00780c */ /* 0x000fe40007724270 */
[----:B------:R-:W-:Y:S02]  /*8130*/  LOP3.LUT P6, RZ, R16, 0x40, RZ, 0xc0, !PT ;  /* 0x0000004010ff7812 */ /* 0x000fe400078cc0ff */
        /* <DEDUP_REMOVED lines=19> */
[C---:B------:R-:W-:Y:S02]  /*8270*/  ISETP.GT.AND P1, PT, R12.reuse, 0x58, !P1 ;  /* 0x000000580c00780c */ /* 0x040fe40004f24270 */
[----:B------:R-:W-:Y:S02]  /*8280*/  FMNMX.FTZ R11, R101, R6, !PT ;  /* 0x00000006650b7209 */ /* 0x000fe40007810000 */
[----:B------:R-:W-:Y:S02]  /*8290*/  ISETP.LT.OR P1, PT, R13, 0x59, P1 ;  /* 0x000000590d00780c */ /* 0x000fe40000f21670 */
[----:B------:R-:W-:Y:S01]  /*82a0*/  ISETP.GT.AND P2, PT, R12, 0x89, !P2 ;  /* 0x000000890c00780c */ /* 0x000fe20005744270 */
[----:B------:R-:W0:Y:S01]  /*82b0*/  SHFL.BFLY PT, R6, R11, 0x2, 0x1f ;  /* 0x0c401f000b067f89 */ /* 0x000e2200000e0000 */
[----:B------:R-:W-:Y:S02]  /*82c0*/  FSEL R134, R134, -INF , !P1 ;  /* 0xff80000086867808 */ /* 0x000fe40004800000 */
[----:B------:R-:W-:-:S02]  /*82d0*/  LOP3.LUT P1, RZ, R16, 0x2000, RZ, 0xc0, !PT ;  /* 0x0000200010ff7812 */ /* 0x000fc4000782c0ff */
[C---:B------:R-:W-:Y:S02]  /*82e0*/  ISETP.LT.OR P2, PT, R13.reuse, 0x8a, P2 ;  /* 0x0000008a0d00780c */ /* 0x040fe40001741670 */
[C---:B------:R-:W-:Y:S02]  /*82f0*/  ISETP.GT.AND P1, PT, R12.reuse, 0x59, !P1 ;  /* 0x000000590c00780c */ /* 0x040fe40004f24270 */
[----:B------:R-:W-:Y:S02]  /*8300*/  ISETP.GT.AND P3, PT, R12, 0x90, !P3 ;  /* 0x000000900c00780c */ /* 0x000fe40005f64270 */
[----:B------:R-:W-:Y:S02]  /*8310*/  ISETP.LT.OR P1, PT, R13, 0x5a, P1 ;  /* 0x0000005a0d00780c */ /* 0x000fe40000f21670 */
[----:B------:R-:W-:Y:S02]  /*8320*/  FSEL R95, R95, -INF , !P2 ;  /* 0xff8000005f5f7808 */ /* 0x000fe40005000000 */
[----:B------:R-:W-:-:S02]  /*8330*/  FSEL R135, R135, -INF , !P1 ;  /* 0xff80000087877808 */ /* 0x000fc40004800000 */
[----:B------:R-:W-:Y:S02]  /*8340*/  LOP3.LUT P1, RZ, R16, 0x1000, RZ, 0xc0, !PT ;  /* 0x0000100010ff7812 */ /* 0x000fe4000782c0ff */
[C---:B------:R-:W-:Y:S02]  /*8350*/  ISETP.LT.OR P3, PT, R13.reuse, 0x91, P3 ;  /* 0x000000910d00780c */ /* 0x040fe40001f61670 */
[C---:B------:R-:W-:Y:S02]  /*8360*/  ISETP.GT.AND P1, PT, R12.reuse, 0x60, !P1 ;  /* 0x000000600c00780c */ /* 0x040fe40004f24270 */
[----:B------:R-:W-:Y:S02]  /*8370*/  ISETP.GT.AND P4, PT, R12, 0x91, !P4 ;  /* 0x000000910c00780c */ /* 0x000fe40006784270 */
[----:B------:R-:W-:Y:S02]  /*8380*/  ISETP.LT.OR P1, PT, R13, 0x61, P1 ;  /* 0x000000610d00780c */ /* 0x000fe40000f21670 */
[----:B0-----:R-:W-:-:S02]  /*8390*/  FMNMX.FTZ R15, R11, R6, !PT ;  /* 0x000000060b0f7209 */ /* 0x001fc40007810000 */
[----:B------:R-:W-:Y:S02]  /*83a0*/  FSEL R106, R106, -INF , !P1 ;  /* 0xff8000006a6a7808 */ /* 0x000fe40004800000 */
[----:B------:R-:W-:Y:S01]  /*83b0*/  LOP3.LUT P1, RZ, R16, 0x800, RZ, 0xc0, !PT ;  /* 0x0000080010ff7812 */ /* 0x000fe2000782c0ff */
[----:B------:R-:W0:Y:S01]  /*83c0*/  SHFL.BFLY PT, R6, R15, 0x1, 0x1f ;  /* 0x0c201f000f067f89 */ /* 0x000e2200000e0000 */
[----:B------:R-:W-:Y:S02]  /*83d0*/  FSEL R98, R98, -INF , !P3 ;  /* 0xff80000062627808 */ /* 0x000fe40005800000 */
[C---:B------:R-:W-:Y:S02]  /*83e0*/  ISETP.GT.AND P1, PT, R12.reuse, 0x61, !P1 ;  /* 0x000000610c00780c */ /* 0x040fe40004f24270 */
[----:B------:R-:W-:Y:S02]  /*83f0*/  ISETP.GT.AND P5, PT, R12, 0x98, !P5 ;  /* 0x000000980c00780c */ /* 0x000fe40006fa4270 */
[----:B------:R-:W-:-:S02]  /*8400*/  ISETP.LT.OR P1, PT, R13, 0x62, P1 ;  /* 0x000000620d00780c */ /* 0x000fc40000f21670 */
[----:B------:R-:W-:Y:S02]  /*8410*/  ISETP.LT.OR P4, PT, R13, 0x92, P4 ;  /* 0x000000920d00780c */ /* 0x000fe40002781670 */
[----:B------:R-:W-:Y:S02]  /*8420*/  FSEL R107, R107, -INF , !P1 ;  /* 0xff8000006b6b7808 */ /* 0x000fe40004800000 */
[----:B------:R-:W-:Y:S02]  /*8430*/  LOP3.LUT P1, RZ, R16, 0x400, RZ, 0xc0, !PT ;  /* 0x0000040010ff7812 */ /* 0x000fe4000782c0ff */
[----:B------:R-:W-:Y:S02]  /*8440*/  ISETP.LT.OR P5, PT, R13, 0x99, P5 ;  /* 0x000000990d00780c */ /* 0x000fe40002fa1670 */
[----:B------:R-:W-:Y:S02]  /*8450*/  ISETP.GT.AND P1, PT, R12, 0x68, !P1 ;  /* 0x000000680c00780c */ /* 0x000fe40004f24270 */
[----:B------:R-:W-:-:S02]  /*8460*/  FSEL R99, R99, -INF , !P4 ;  /* 0xff80000063637808 */ /* 0x000fc40006000000 */
[----:B------:R-:W-:Y:S02]  /*8470*/  ISETP.LT.OR P1, PT, R13, 0x69, P1 ;  /* 0x000000690d00780c */ /* 0x000fe40000f21670 */
[----:B------:R-:W-:Y:S02]  /*8480*/  FSEL R102, R102, -INF , !P5 ;  /* 0xff80000066667808 */ /* 0x000fe40006800000 */
[----:B------:R-:W-:Y:S02]  /*8490*/  FSEL R110, R110, -INF , !P1 ;  /* 0xff8000006e6e7808 */ /* 0x000fe40004800000 */
[----:B------:R-:W-:Y:S02]  /*84a0*/  LOP3.LUT P1, RZ, R16, 0x200, RZ, 0xc0, !PT ;  /* 0x0000020010ff7812 */ /* 0x000fe4000782c0ff */
[----:B0-----:R-:W-:Y:S02]  /*84b0*/  FMNMX.FTZ R6, R15, R6, !PT ;  /* 0x000000060f067209 */ /* 0x001fe40007810000 */
[----:B------:R-:W-:-:S03]  /*84c0*/  ISETP.GT.AND P1, PT, R12, 0x69, !P1 ;  /* 0x000000690c00780c */ /* 0x000fc60004f24270 */
[----:B------:R-:W-:Y:S01]  /*84d0*/  FFMA.FTZ R10, R6, R21, -8 ;  /* 0xc1000000060a7423 */ /* 0x000fe20000010015 */
[----:B------:R-:W-:-:S04]  /*84e0*/  ISETP.LT.OR P1, PT, R13, 0x6a, P1 ;  /* 0x0000006a0d00780c */ /* 0x000fc80000f21670 */
[----:B------:R-:W-:Y:S02]  /*84f0*/  FSEL R111, R111, -INF , !P1 ;  /* 0xff8000006f6f7808 */ /* 0x000fe40004800000 */
[----:B------:R-:W-:-:S04]  /*8500*/  LOP3.LUT P1, RZ, R16, 0x100, RZ, 0xc0, !PT ;  /* 0x0000010010ff7812 */ /* 0x000fc8000782c0ff */
[----:B------:R-:W-:-:S04]  /*8510*/  ISETP.GT.AND P1, PT, R12, 0x70, !P1 ;  /* 0x000000700c00780c */ /* 0x000fc80004f24270 */
[----:B------:R-:W-:-:S04]  /*8520*/  ISETP.LT.OR P1, PT, R13, 0x71, P1 ;  /* 0x000000710d00780c */ /* 0x000fc80000f21670 */
[----:B------:R-:W-:Y:S02]  /*8530*/  FSEL R114, R114, -INF , !P1 ;  /* 0xff80000072727808 */ /* 0x000fe40004800000 */
[----:B------:R-:W-:-:S04]  /*8540*/  LOP3.LUT P1, RZ, R16, 0x80, RZ, 0xc0, !PT ;  /* 0x0000008010ff7812 */ /* 0x000fc8000782c0ff */
[----:B------:R-:W-:-:S04]  /*8550*/  ISETP.GT.AND P1, PT, R12, 0x71, !P1 ;  /* 0x000000710c00780c */ /* 0x000fc80004f24270 */
[----:B------:R-:W-:-:S04]  /*8560*/  ISETP.LT.OR P1, PT, R13, 0x72, P1 ;  /* 0x000000720d00780c */ /* 0x000fc80000f21670 */
[----:B------:R-:W-:Y:S02]  /*8570*/  FSEL R115, R115, -INF , !P1 ;  /* 0xff80000073737808 */ /* 0x000fe40004800000 */
[----:B------:R-:W-:Y:S02]  /*8580*/  ISETP.GT.AND P1, PT, R12, 0x78, !P6 ;  /* 0x000000780c00780c */ /* 0x000fe40007724270 */
[----:B------:R-:W-:Y:S02]  /*8590*/  LOP3.LUT P6, RZ, R16, 0x1000000, RZ, 0xc0, !PT ;  /* 0x0100000010ff7812 */ /* 0x000fe400078cc0ff */
        /* <DEDUP_REMOVED lines=46> */
[----:B------:R-:W-:Y:S02]  /*8880*/  ISETP.GT.AND P1, PT, R12, RZ, !P6 ;  /* 0x000000ff0c00720c */ /* 0x000fe40007724270 */
[----:B------:R-:W-:Y:S02]  /*8890*/  LOP3.LUT P6, RZ, R16, 0x8000000, RZ, 0xc0, !PT ;  /* 0x0800000010ff7812 */ /* 0x000fe400078cc0ff */
[----:B------:R-:W-:Y:S02]  /*88a0*/  ISETP.LT.OR P1, PT, R13, 0x1, P1 ;  /* 0x000000010d00780c */ /* 0x000fe40000f21670 */
[----:B------:R-:W-:Y:S02]  /*88b0*/  ISETP.GT.AND P2, PT, R12, 0x99, !P6 ;  /* 0x000000990c00780c */ /* 0x000fe40007744270 */
[----:B------:R-:W-:-:S02]  /*88c0*/  FSEL R169, R154, -INF , !P1 ;  /* 0xff8000009aa97808 */ /* 0x000fc40004800000 */
[----:B------:R-:W-:Y:S02]  /*88d0*/  FSETP.NEU.FTZ.AND P1, PT, R6, -INF , PT ;  /* 0xff8000000600780b */ /* 0x000fe40003f3d000 */
[----:B------:R-:W-:Y:S02]  /*88e0*/  ISETP.LT.OR P2, PT, R13, 0x9a, P2 ;  /* 0x0000009a0d00780c */ /* 0x000fe40001741670 */
[----:B------:R-:W-:Y:S02]  /*88f0*/  FSEL R10, R10, RZ, P1 ;  /* 0x000000ff0a0a7208 */ /* 0x000fe40000800000 */
[----:B------:R-:W-:-:S03]  /*8900*/  FSEL R103, R103, -INF , !P2 ;  /* 0xff80000067677808 */ /* 0x000fc60005000000 */
        /* <DEDUP_REMOVED lines=89> */
[----:B------:R-:W-:-:S01]  /*8ea0*/  FFMA.FTZ R109, R113, UR39, -R10 ;  /* 0x00000027716d7c23 */ /* 0x000fc2000801080a */
[----:B------:R-:W-:Y:S01]  /*8eb0*/  FFMA.FTZ R113, R117, UR39, -R10 ;  /* 0x0000002775717c23 */ /* 0x000fe2000801080a */
[----:B------:R-:W-:Y:S01]  /*8ec0*/  MUFU.EX2 R145, R145 ;  /* 0x0000009100917308 */ /* 0x000fe20000000800 */
[----:B------:R-:W-:-:S05]  /*8ed0*/  FMNMX.FTZ R156, R103, R108, !PT ;  /* 0x0000006c679c7209 */ /* 0x000fca0007810000 */
[----:B------:R-:W0:Y:S02]  /*8ee0*/  SHFL.BFLY PT, R157, R156, 0x2, 0x1f ;  /* 0x0c401f009c9d7f89 */ /* 0x000e2400000e0000 */
[----:B------:R1:W-:Y:S08]  /*8ef0*/  MUFU.EX2 R108, R160 ;  /* 0x000000a0006c7308 */ /* 0x0003f00000000800 */
[----:B------:R-:W-:Y:S01]  /*8f00*/  MUFU.EX2 R148, R148 ;  /* 0x0000009400947308 */ /* 0x000fe20000000800 */
[----:B-1----:R-:W-:-:S01]  /*8f10*/  FFMA.FTZ R160, R101, UR39, -R10 ;  /* 0x0000002765a07c23 */ /* 0x002fc2000801080a */
[----:B------:R-:W-:-:S06]  /*8f20*/  IMAD.U32 R101, RZ, RZ, UR39 ;  /* 0x00000027ff657e24 */ /* 0x000fcc000f8e00ff */
[----:B------:R-:W-:Y:S01]  /*8f30*/  MUFU.EX2 R149, R149 ;  /* 0x0000009500957308 */ /* 0x000fe20000000800 */
[----:B0-----:R-:W-:Y:S02]  /*8f40*/  FMNMX.FTZ R157, R156, R157, !PT ;  /* 0x0000009d9c9d7209 */ /* 0x001fe40007810000 */
[----:B------:R-:W-:-:S05]  /*8f50*/  FSEL R156, R6, RZ, P1 ;  /* 0x000000ff069c7208 */ /* 0x000fca0000800000 */
[----:B------:R-:W-:Y:S01]  /*8f60*/  MUFU.EX2 R120, R120 ;  /* 0x0000007800787308 */ /* 0x000fe20000000800 */
[----:B------:R-:W0:Y:S01]  /*8f70*/  SHFL.BFLY PT, R116, R157, 0x1, 0x1f ;  /* 0x0c201f009d747f89 */ /* 0x000e2200000e0000 */
[----:B------:R-:W-:-:S06]  /*8f80*/  FADD.FTZ R156, -R156, R7 ;  /* 0x000000079c9c7221 */ /* 0x000fcc0000010100 */
[----:B------:R1:W-:Y:S08]  /*8f90*/  MUFU.EX2 R7, R160 ;  /* 0x000000a000077308 */ /* 0x0003f00000000800 */
[----:B------:R-:W-:Y:S08]  /*8fa0*/  MUFU.EX2 R121, R121 ;  /* 0x0000007900797308 */ /* 0x000ff00000000800 */
[----:B------:R-:W-:Y:S01]  /*8fb0*/  MUFU.EX2 R124, R124 ;  /* 0x0000007c007c7308 */ /* 0x000fe20000000800 */
[----:B0-----:R-:W-:-:S04]  /*8fc0*/  FMNMX.FTZ R10, R157, R116, !PT ;  /* 0x000000749d0a7209 */ /* 0x001fc80007810000 */
[C---:B------:R-:W-:Y:S01]  /*8fd0*/  FSETP.NEU.FTZ.AND P1, PT, R10.reuse, -INF , PT ;  /* 0xff8000000a00780b */ /* 0x040fe20003f3d000 */
[----:B------:R-:W-:-:S01]  /*8fe0*/  FFMA.FTZ R116, R10, R101, -8 ;  /* 0xc10000000a747423 */ /* 0x000fc20000010065 */
[----:B------:R-:W-:Y:S01]  /*8ff0*/  FMUL.FTZ R101, R156, UR39 ;  /* 0x000000279c657c20 */ /* 0x000fe20008410000 */
[----:B------:R-:W-:Y:S01]  /*9000*/  MUFU.EX2 R125, R125 ;  /* 0x0000007d007d7308 */ /* 0x000fe20000000800 */
[----:B------:R-:W-:Y:S02]  /*9010*/  FSEL R161, R10, RZ, P1 ;  /* 0x000000ff0aa17208 */ /* 0x000fe40000800000 */
[----:B------:R-:W-:-:S03]  /*9020*/  FSEL R116, R116, RZ, P1 ;  /* 0x000000ff74747208 */ /* 0x000fc60000800000 */
[----:B------:R-:W-:Y:S02]  /*9030*/  FADD.FTZ R161, -R161, R8 ;  /* 0x00000008a1a17221 */ /* 0x000fe40000010100 */
[----:B-1----:R-:W-:-:S01]  /*9040*/  FFMA.FTZ R160, R163, UR39, -R116 ;  /* 0x00000027a3a07c23 */ /* 0x002fc20008010874 */
[--C-:B------:R-:W-:Y:S01]  /*9050*/  FFMA.FTZ R163, R126, UR39, -R116.reuse ;  /* 0x000000277ea37c23 */ /* 0x100fe20008010874 */
[----:B------:R-:W-:-:S01]  /*9060*/  FFMA.FTZ R117, R169, UR39, -R116 ;  /* 0x00000027a9757c23 */ /* 0x000fc20008010874 */
[----:B------:R-:W-:Y:S01]  /*9070*/  FMUL.FTZ R126, R161, UR39 ;  /* 0x00000027a17e7c20 */ /* 0x000fe20008410000 */
        /* <DEDUP_REMOVED lines=43> */
[----:B------:R-:W-:Y:S01]  /*9330*/  FADD.FTZ R3, R15, R164 ;  /* 0x000000a40f037221 */ /* 0x000fe20000010000 */
[----:B------:R-:W-:-:S01]  /*9340*/  FFMA.FTZ R102, R102, UR39, -R116 ;  /* 0x0000002766667c23 */ /* 0x000fc20008010874 */
[----:B------:R-:W-:-:S04]  /*9350*/  FFMA.FTZ R103, R103, UR39, -R116 ;  /* 0x0000002767677c23 */ /* 0x000fc80008010874 */
        /* <DEDUP_REMOVED lines=34> */
[----:B------:R-:W-:-:S06]  /*9580*/  FADD.FTZ R3, R125, R0 ;  /* 0x000000007d037221 */ /* 0x000fcc0000010000 */
        /* <DEDUP_REMOVED lines=48> */
[----:B0-----:R-:W-:-:S04]  /*9890*/  FADD.FTZ R3, R13, R0 ;  /* 0x000000000d037221 */ /* 0x001fc80000010000 */
[----:B------:R-:W-:-:S03]  /*98a0*/  FADD.FTZ R0, R108, R3 ;  /* 0x000000036c007221 */ /* 0x000fc60000010000 */
        /* <DEDUP_REMOVED lines=33> */
[----:B-1----:R-:W-:-:S07]  /*9ac0*/  FADD.FTZ R0, R96, R3 ;  /* 0x0000000360007221 */ /* 0x002fce0000010000 */
[----:B------:R1:W2:Y:S08]  /*9ad0*/  MUFU.EX2 R95, R99 ;  /* 0x00000063005f7308 */ /* 0x0002b00000000800 */
[----:B------:R-:W3:Y:S01]  /*9ae0*/  MUFU.EX2 R100, R100 ;  /* 0x0000006400647308 */ /* 0x000ee20000000800 */
[----:B-1----:R-:W-:-:S01]  /*9af0*/  FADD.FTZ R99, R164, R98 ;  /* 0x00000062a4637221 */ /* 0x002fc20000010000 */
[----:B0-----:R-:W-:-:S03]  /*9b00*/  FADD.FTZ R3, R97, R0 ;  /* 0x0000000061037221 */ /* 0x001fc60000010000 */
[----:B------:R-:W-:-:S03]  /*9b10*/  FADD.FTZ R98, R94, R99 ;  /* 0x000000635e627221 */ /* 0x000fc60000010000 */
[----:B------:R-:W0:Y:S01]  /*9b20*/  MUFU.EX2 R163, R102 ;  /* 0x0000006600a37308 */ /* 0x000e220000000800 */
[----:B--2---:R-:W-:-:S07]  /*9b30*/  FADD.FTZ R98, R95, R98 ;  /* 0x000000625f627221 */ /* 0x004fce0000010000 */
[----:B------:R-:W1:Y:S01]  /*9b40*/  MUFU.EX2 R103, R103 ;  /* 0x0000006700677308 */ /* 0x000e620000000800 */
[----:B---3--:R-:W-:-:S04]  /*9b50*/  FADD.FTZ R0, R100, R3 ;  /* 0x0000000364007221 */ /* 0x008fc80000010000 */
[----:B------:R-:W-:Y:S01]  /*9b60*/  FADD.FTZ R3, R7, R0 ;  /* 0x0000000007037221 */ /* 0x000fe20000010000 */
[----:B0-----:R-:W-:-:S04]  /*9b70*/  FADD.FTZ R98, R163, R98 ;  /* 0x00000062a3627221 */ /* 0x001fc80000010000 */
[----:B-1----:R-:W-:Y:S01]  /*9b80*/  FADD.FTZ R0, R103, R98 ;  /* 0x0000006267007221 */ /* 0x002fe20000010000 */
[----:B------:R-:W-:Y:S06]  /*9b90*/  @!P0 BRA `(.L_x_8015) ;  /* 0x0000000000048947 */ /* 0x000fec0003800000 */
[----:B------:R-:W-:Y:S01]  /*9ba0*/  BPT.TRAP 0x1 ;  /* 0x000000040000795c */ /* 0x000fe20000300000 */
.L_x_8015:
        /* <DEDUP_REMOVED lines=40> */
[----:B------:R-:W-:Y:S01]  /*9e30*/  FMUL.FTZ R52, R52, R101 ;  /* 0x0000006534347220 */ /* 0x000fe20000410000 */
[----:B------:R-:W-:Y:S01]  /*9e40*/  F2FP.SATFINITE.E4M3.F32.PACK_AB_MERGE_C R13, R103, R163, RZ ;  /* 0x000000a3670d723e */ /* 0x000fe200048070ff */
        /* <DEDUP_REMOVED lines=34> */
[----:B------:R-:W-:Y:S01]  /*a070*/  VIADD R9, R9, 0xffffffff ;  /* 0xffffffff09097836 */ /* 0x000fe20000000000 */
        /* <DEDUP_REMOVED lines=38> */
.L_x_7997:
[----:B------:R-:W-:Y:S01]  /*a2e0*/  ISETP.NE.AND P2, PT, R191, 0x1, PT ;  /* 0x00000001bf00780c */ /* 0x000fe20003f45270 */
[----:B------:R-:W-:Y:S01]  /*a2f0*/  UIADD3 UR6, UR38, 0x7f, URZ ;  /* 0x0000007f26067890 */ /* 0x000fe2000fffe03f */
[----:B------:R-:W-:Y:S02]  /*a300*/  IADD3 R8, R17, 0x1, -R5 ;  /* 0x0000000111087810 */ /* 0x000fe40007ffe805 */
[----:B------:R-:W-:-:S09]  /*a310*/  LOP3.LUT P1, RZ, R2, 0x8, RZ, 0xc0, !PT ;  /* 0x0000000802ff7812 */ /* 0x000fd2000782c0ff */
[----:B------:R-:W0:Y:S08]  /*a320*/  @P2 LDC R7, c[0x0][0x44c] ;  /* 0x00011300ff072b82 */ /* 0x000e300000000800 */
[----:B------:R-:W1:Y:S01]  /*a330*/  @P2 LDC R12, c[0x0][0x450] ;  /* 0x00011400ff0c2b82 */ /* 0x000e620000000800 */
[----:B0-----:R-:W-:-:S04]  /*a340*/  @P2 IMAD.HI.U32 R11, R7, UR6, RZ ;  /* 0x00000006070b2c27 */ /* 0x001fc8000f8e00ff */
[----:B------:R-:W-:Y:S01]  /*a350*/  IMAD.U32 R7, RZ, RZ, UR6 ;  /* 0x00000006ff077e24 */ /* 0x000fe2000f8e00ff */
[----:B-1----:R-:W-:-:S05]  /*a360*/  @P2 SHF.R.U32.HI R7, RZ, R12, R11 ;  /* 0x0000000cff072219 */ /* 0x002fca000001160b */
[----:B------:R-:W-:-:S04]  /*a370*/  IMAD.IADD R7, R8, 0x1, R7 ;  /* 0x0000000108077824 */ /* 0x000fc800078e0207 */
[----:B------:R-:W-:-:S05]  /*a380*/  VIADD R5, R7, -UR29 ;  /* 0x8000001d07057c36 */ /* 0x000fca0008000000 */
[----:B------:R-:W-:Y:S01]  /*a390*/  R2UR UR11, R5 ;  /* 0x00000000050b72ca */ /* 0x000fe200000e0000 */
[----:B------:R-:W-:-:S14]  /*a3a0*/  @!P1 BRA `(.L_x_8017) ;  /* 0x0000000000509947 */ /* 0x000fdc0003800000 */
[----:B------:R-:W-:-:S13]  /*a3b0*/  R2UR UR10, R7 ;  /* 0x00000000070a72ca */ /* 0x000fda00000e0000 */
        /* <DEDUP_REMOVED lines=11> */
.L_x_8018:
[----:B------:R-:W-:Y:S02]  /*a470*/  ULDC UR14, c[0x0][0x9e4] ;  /* 0x00027900000e7ab9 */ /* 0x000fe40000000800 */
[----:B------:R-:W-:-:S11]  /*a480*/  UISETP.NE.AND UP0, UPT, UR14, 0x1, UPT ;  /* 0x000000010e00788c */ /* 0x000fd6000bf05270 */
[----:B------:R-:W-:Y:S02]  /*a490*/  @UP0 ULDC.64 UR18, c[0x0][0x9e8] ;  /* 0x00027a0000120ab9 */ /* 0x000fe40000000a00 */
[----:B------:R-:W-:-:S04]  /*a4a0*/  UIMAD.WIDE.U32 UR6, UR10, UR18, URZ ;  /* 0x000000120a0672a5 */ /* 0x000fc8000f8e003f */
[----:B------:R-:W-:-:S12]  /*a4b0*/  @UP0 USHF.R.U32.HI UR10, URZ, UR19, UR7 ;  /* 0x000000133f0a0299 */ /* 0x000fd80008011607 */
.L_x_8019:
[----:B------:R-:W-:-:S04]  /*a4c0*/  UIMAD UR10, UR10, UR14, URZ ;  /* 0x0000000e0a0a72a4 */ /* 0x000fc8000f8e023f */
[----:B------:R-:W-:-:S04]  /*a4d0*/  UISETP.LT.AND UP0, UPT, UR11, UR10, UPT ;  /* 0x0000000a0b00728c */ /* 0x000fc8000bf01270 */
[----:B------:R-:W-:-:S12]  /*a4e0*/  USEL UR11, UR11, UR10, !UP0 ;  /* 0x0000000a0b0b7287 */ /* 0x000fd8000c000000 */
.L_x_8017:
[----:B------:R-:W-:-:S04]  /*a4f0*/  UIADD3 UR6, UR11, 0x9f, URZ ;  /* 0x0000009f0b067890 */ /* 0x000fc8000fffe03f */
[----:B------:R-:W-:-:S04]  /*a500*/  UIMAD.WIDE UR6, UR6, 0x66666667, URZ ;  /* 0x66666667060678a5 */ /* 0x000fc8000f8e023f */
[----:B------:R-:W-:-:S04]  /*a510*/  USHF.R.U32.HI UR6, URZ, 0x1f, UR7 ;  /* 0x0000001f3f067899 */ /* 0x000fc80008011607 */
[----:B------:R-:W-:-:S04]  /*a520*/  ULEA.HI.SX32 UR6, UR7, UR6, 0x1a ;  /* 0x0000000607067291 */ /* 0x000fc8000f8fd23f */
        /* <DEDUP_REMOVED lines=8> */
.L_x_8031:
[----:B------:R-:W-:Y:S01]  /*a5b0*/  ISETP.NE.AND P2, PT, RZ, UR42, PT ;  /* 0x0000002aff007c0c */ /* 0x000fe2000bf45270 */
[----:B------:R-:W-:-:S04]  /*a5c0*/  UISETP.NE.AND UP0, UPT, UR29, 0x1, UPT ;  /* 0x000000011d00788c */ /* 0x000fc8000bf05270 */
[----:B------:R-:W-:-:S04]  /*a5d0*/  USEL UR46, URZ, 0x1, UP0 ;  /* 0x000000013f2e7887 */ /* 0x000fc80008000000 */
[----:B------:R-:W-:-:S04]  /*a5e0*/  ULOP3.LUT UR46, UR30, UR46, URZ, 0x3c, !UPT ;  /* 0x0000002e1e2e7292 */ /* 0x000fc8000f8e3c3f */
[----:B------:R-:W-:Y:S08]  /*a5f0*/  @P2 BRA `(.L_x_8021) ;  /* 0x0000000000382947 */ /* 0x000ff00003800000 */
[----:B------:R-:W-:Y:S05]  /*a600*/  @!P0 BRA `(.L_x_8022) ;  /* 0x0000000000048947 */ /* 0x000fea0003800000 */
[----:B------:R-:W-:Y:S01]  /*a610*/  BPT.TRAP 0x1 ;  /* 0x000000040000795c */ /* 0x000fe20000300000 */
.L_x_8022:
        /* <DEDUP_REMOVED lines=9> */
.L_x_8023:
[----:B-1----:R-:W-:Y:S05]  /*a6b0*/  @P1 BRA `(.L_x_8021) ;  /* 0x0000000000081947 */ /* 0x002fea0003800000 */
[----:B------:R-:W1:Y:S02]  /*a6c0*/  SYNCS.PHASECHK.TRANS64.TRYWAIT P1, [UR6+0x22830], R6 ;  /* 0x02283006ff0075a7 */ /* 0x000e640008020146 */
[----:B-1----:R-:W-:Y:S05]  /*a6d0*/  @!P1 BRA `(.L_x_8024) ;  /* 0x000000f800b89947 */ /* 0x002fea0003800000 */
.L_x_8021:
[----:B------:R-:W2:Y:S01]  /*a6e0*/  S2R R8, SR_TID.X ;  /* 0x0000000000087919 */ /* 0x000ea20000002100 */
        /* <DEDUP_REMOVED lines=131> */
.L_x_8026:
[----:B------:R-:W-:Y:S01]  /*af20*/  ULEA UR6, UR29, UR43, 0x3 ;  /* 0x0000002b1d067291 */ /* 0x000fe2000f8e183f */
[----:B------:R-:W-:-:S05]  /*af30*/  IMAD.U32 R6, RZ, RZ, UR30 ;  /* 0x0000001eff067e24 */ /* 0x000fca000f8e00ff */
[----:B------:R-:W-:-:S04]  /*af40*/  SHF.L.U32 R6, R6, 0x1f, RZ ;  /* 0x0000001f06067819 */ /* 0x000fc800000006ff */
[----:B------:R0:W1:Y:S01]  /*af50*/  SYNCS.PHASECHK.TRANS64.TRYWAIT P1, [UR6+0x22850], R6 ;  /* 0x02285006ff0075a7 */ /* 0x0000620008020146 */
[----:B------:R-:W-:Y:S05]  /*af60*/  @!P0 BRA `(.L_x_8027) ;  /* 0x0000000000048947 */ /* 0x000fea0003800000 */
[----:B------:R-:W-:Y:S01]  /*af70*/  BPT.TRAP 0x1 ;  /* 0x000000040000795c */ /* 0x000fe20000300000 */
.L_x_8027:
[----:B-1----:R-:W-:Y:S05]  /*af80*/  @P1 BRA `(.L_x_8025) ;  /* 0x0000000000081947 */ /* 0x002fea0003800000 */
[----:B------:R-:W1:Y:S02]  /*af90*/  SYNCS.PHASECHK.TRANS64.TRYWAIT P1, [UR6+0x22850], R6 ;  /* 0x02285006ff0075a7 */ /* 0x000e640008020146 */
[----:B-1----:R-:W-:Y:S05]  /*afa0*/  @!P1 BRA `(.L_x_8028) ;  /* 0x000000f0009c9947 */ /* 0x002fea0003800000 */
.L_x_8025:
        /* <DEDUP_REMOVED lines=12> */
[----:B--2---:R-:W-:-:S04]  /*b070*/  SHF.R.U32.HI R8, RZ, 0x7, R8 ;  /* 0x00000007ff087819 */ /* 0x004fc80000011608 */
[----:B01----:R-:W-:Y:S01]  /*b080*/  IADD3 R6, -R8, 0xb, RZ ;  /* 0x0000000b08067810 */ /* 0x003fe20007ffe1ff */
        /* <DEDUP_REMOVED lines=22> */
.L_x_8029:
        /* <DEDUP_REMOVED lines=91> */
[----:B-1----:R-:W-:Y:S01]  /*b7a0*/  FMNMX.FTZ R10, R14, R15, !PT ;  /* 0x0000000f0e0a7209 */ /* 0x002fe20007810000 */
[----:B------:R-:W-:Y:S02]  /*b7b0*/  IMAD.U32 R15, RZ, RZ, UR39 ;  /* 0x00000027ff0f7e24 */ /* 0x000fe4000f8e00ff */
[----:B------:R-:W-:-:S02]  /*b7c0*/  FADD.FTZ R5, -R6, R5 ;  /* 0x0000000506057221 */ /* 0x000fc40000010100 */
[----:B------:R-:W-:Y:S02]  /*b7d0*/  FFMA.FTZ R168, R6, R15, -8 ;  /* 0xc100000006a87423 */ /* 0x000fe4000001000f */
[----:B------:R-:W-:Y:S01]  /*b7e0*/  FMUL.FTZ R13, R5, UR39 ;  /* 0x00000027050d7c20 */ /* 0x000fe20008410000 */
[----:B------:R-:W-:Y:S01]  /*b7f0*/  FADD.FTZ R5, -R10, R7 ;  /* 0x000000070a057221 */ /* 0x000fe20000010100 */
[----:B------:R-:W-:-:S01]  /*b800*/  FFMA.FTZ R21, R136, UR39, -R168 ;  /* 0x0000002788157c23 */ /* 0x000fc200080108a8 */
        /* <DEDUP_REMOVED lines=10> */
[----:B------:R-:W-:Y:S01]  /*b8b0*/  FFMA.FTZ R101, R10, R153, -8 ;  /* 0xc10000000a657423 */ /* 0x000fe20000010099 */
[----:B------:R-:W-:-:S01]  /*b8c0*/  FFMA.FTZ R7, R152, UR39, -R168 ;  /* 0x0000002798077c23 */ /* 0x000fc200080108a8 */
[----:B------:R-:W-:Y:S01]  /*b8d0*/  FMUL.FTZ R5, R5, UR39 ;  /* 0x0000002705057c20 */ /* 0x000fe20008410000 */
[----:B------:R0:W-:Y:S01]  /*b8e0*/  MUFU.EX2 R8, R13 ;  /* 0x0000000d00087308 */ /* 0x0001e20000000800 */
[----:B------:R-:W-:-:S01]  /*b8f0*/  FFMA.FTZ R154, R154, UR39, -R101 ;  /* 0x000000279a9a7c23 */ /* 0x000fc20008010865 */
[----:B------:R-:W-:Y:S01]  /*b900*/  FFMA.FTZ R153, R155, UR39, -R101 ;  /* 0x000000279b997c23 */ /* 0x000fe20008010865 */
        /* <DEDUP_REMOVED lines=83> */
[----:B------:R-:W-:-:S02]  /*be40*/  FFMA.FTZ R101, R103, UR39, -R101 ;  /* 0x0000002767657c23 */ /* 0x000fc40008010865 */
        /* <DEDUP_REMOVED lines=112> */
[----:B------:R-:W-:Y:S01]  /*c550*/  MUFU.EX2 R90, R90 ;  /* 0x0000005a005a7308 */ /* 0x000fe20000000800 */
[----:B--2---:R-:W-:-:S07]  /*c560*/  FADD.FTZ R161, R119, R162 ;  /* 0x000000a277a17221 */ /* 0x004fce0000010000 */
        /* <DEDUP_REMOVED lines=8> */
[----:B------:R-:W-:Y:S08]  /*c5f0*/  MUFU.EX2 R164, R95 ;  /* 0x0000005f00a47308 */ /* 0x000ff00000000800 */
[----:B------:R-:W0:Y:S01]  /*c600*/  MUFU.EX2 R96, R96 ;  /* 0x0000006000607308 */ /* 0x000e220000000800 */
[----:B-1----:R-:W-:-:S07]  /*c610*/  FADD.FTZ R3, R93, R0 ;  /* 0x000000005d037221 */ /* 0x002fce0000010000 */
[----:B------:R1:W-:Y:S08]  /*c620*/  MUFU.EX2 R94, R98 ;  /* 0x00000062005e7308 */ /* 0x0003f00000000800 */
[----:B------:R-:W2:Y:S01]  /*c630*/  MUFU.EX2 R97, R97 ;  /* 0x0000006100617308 */ /* 0x000ea20000000800 */
[----:B-1----:R-:W-:-:S01]  /*c640*/  FADD.FTZ R98, R90, R161 ;  /* 0x000000a15a627221 */ /* 0x002fc20000010000 */
[----:B0-----:R-:W-:-:S03]  /*c650*/  FADD.FTZ R0, R96, R3 ;  /* 0x0000000360007221 */ /* 0x001fc60000010000 */
[----:B------:R-:W-:-:S03]  /*c660*/  FADD.FTZ R98, R91, R98 ;  /* 0x000000625b627221 */ /* 0x000fc60000010000 */
[----:B------:R0:W1:Y:S01]  /*c670*/  MUFU.EX2 R95, R99 ;  /* 0x00000063005f7308 */ /* 0x0000620000000800 */
[----:B------:R-:W-:-:S07]  /*c680*/  FADD.FTZ R98, R163, R98 ;  /* 0x00000062a3627221 */ /* 0x000fce0000010000 */
[----:B------:R-:W3:Y:S01]  /*c690*/  MUFU.EX2 R100, R100 ;  /* 0x0000006400647308 */ /* 0x000ee20000000800 */
[----:B0-----:R-:W-:-:S01]  /*c6a0*/  FADD.FTZ R99, R164, R98 ;  /* 0x00000062a4637221 */ /* 0x001fc20000010000 */
[----:B--2---:R-:W-:-:S03]  /*c6b0*/  FADD.FTZ R3, R97, R0 ;  /* 0x0000000061037221 */ /* 0x004fc60000010000 */
[----:B------:R-:W-:-:S03]  /*c6c0*/  FADD.FTZ R98, R94, R99 ;  /* 0x000000635e627221 */ /* 0x000fc60000010000 */
[----:B------:R-:W0:Y:S01]  /*c6d0*/  MUFU.EX2 R161, R102 ;  /* 0x0000006600a17308 */ /* 0x000e220000000800 */
[----:B-1----:R-:W-:-:S07]  /*c6e0*/  FADD.FTZ R98, R95, R98 ;  /* 0x000000625f627221 */ /* 0x002fce0000010000 */
[----:B------:R-:W1:Y:S01]  /*c6f0*/  MUFU.EX2 R149, R149 ;  /* 0x0000009500957308 */ /* 0x000e620000000800 */
[----:B---3--:R-:W-:-:S07]  /*c700*/  FADD.FTZ R0, R100, R3 ;  /* 0x0000000364007221 */ /* 0x008fce0000010000 */
[----:B------:R-:W2:Y:S01]  /*c710*/  MUFU.EX2 R101, R101 ;  /* 0x0000006500657308 */ /* 0x000ea20000000800 */
[----:B0-----:R-:W-:-:S01]  /*c720*/  FADD.FTZ R98, R161, R98 ;  /* 0x00000062a1627221 */ /* 0x001fc20000010000 */
[----:B-1----:R-:W-:-:S03]  /*c730*/  FADD.FTZ R3, R149, R0 ;  /* 0x0000000095037221 */ /* 0x002fc60000010000 */
[----:B--2---:R-:W-:Y:S01]  /*c740*/  FADD.FTZ R0, R101, R98 ;  /* 0x0000006265007221 */ /* 0x004fe20000010000 */
[----:B------:R-:W-:Y:S06]  /*c750*/  @!P0 BRA `(.L_x_8030) ;  /* 0x0000000000048947 */ /* 0x000fec0003800000 */
[----:B------:R-:W-:Y:S01]  /*c760*/  BPT.TRAP 0x1 ;  /* 0x000000040000795c */ /* 0x000fe20000300000 */
.L_x_8030:
        /* <DEDUP_REMOVED lines=115> */
.L_x_8020:
        /* <DEDUP_REMOVED lines=10> */
.L_x_8051:
        /* <DEDUP_REMOVED lines=9> */
.L_x_8034:
[----:B------:R-:W-:Y:S01]  /*cfd0*/  ULEA UR6, UR45, UR43, 0x3 ;  /* 0x0000002b2d067291 */ /* 0x000fe2000f8e183f */
[----:B------:R-:W-:-:S05]  /*cfe0*/  IMAD.U32 R6, RZ, RZ, UR46 ;  /* 0x0000002eff067e24 */ /* 0x000fca000f8e00ff */
[----:B------:R-:W-:-:S04]  /*cff0*/  SHF.L.U32 R6, R6, 0x1f, RZ ;  /* 0x0000001f06067819 */ /* 0x000fc800000006ff */
[----:B------:R0:W1:Y:S01]  /*d000*/  SYNCS.PHASECHK.TRANS64.TRYWAIT P1, [UR6+0x22830], R6 ;  /* 0x02283006ff0075a7 */ /* 0x0000620008020146 */
[----:B------:R-:W-:Y:S05]  /*d010*/  @!P0 BRA `(.L_x_8035) ;  /* 0x0000000000048947 */ /* 0x000fea0003800000 */
[----:B------:R-:W-:Y:S01]  /*d020*/  BPT.TRAP 0x1 ;  /* 0x000000040000795c */ /* 0x000fe20000300000 */
.L_x_8035:
[----:B-1----:R-:W-:Y:S05]  /*d030*/  @P1 BRA `(.L_x_8033) ;  /* 0x0000000000081947 */ /* 0x002fea0003800000 */
[----:B------:R-:W1:Y:S02]  /*d040*/  SYNCS.PHASECHK.TRANS64.TRYWAIT P1, [UR6+0x22830], R6 ;  /* 0x02283006ff0075a7 */ /* 0x000e640008020146 */
[----:B-1----:R-:W-:Y:S05]  /*d050*/  @!P1 BRA `(.L_x_8036) ;  /* 0x000000d000889947 */ /* 0x002fea0003800000 */
.L_x_8033:
[----:B------:R-:W2:Y:S01]  /*d060*/  S2R R8, SR_TID.X ;  /* 0x0000000000087919 */ /* 0x000ea20000002100 */
[----:B------:R-:W-:Y:S01]  /*d070*/  R2UR UR34, R4 ;  /* 0x00000000042272ca */ /* 0x000fe200000e0000 */
[----:B------:R-:W-:Y:S01]  /*d080*/  UMOV UR19, 0x40000040 ;  /* 0x4000004000137882 */ /* 0x000fe20000000000 */
[----:B------:R-:W-:Y:S01]  /*d090*/  UMOV UR20, UR16 ;  /* 0x0000001000147c82 */ /* 0x000fe20008000000 */
[----:B------:R-:W-:Y:S01]  /*d0a0*/  UMOV UR21, UR17 ;  /* 0x0000001100157c82 */ /* 0x000fe20008000000 */
[----:B------:R-:W-:Y:S01]  /*d0b0*/  UMOV UR23, 0x40000040 ;  /* 0x4000004000177882 */ /* 0x000fe20000000000 */
[----:B------:R-:W-:Y:S01]  /*d0c0*/  UMOV UR24, UR16 ;  /* 0x0000001000187c82 */ /* 0x000fe20008000000 */
[----:B------:R-:W-:Y:S01]  /*d0d0*/  UMOV UR25, UR17 ;  /* 0x0000001100197c82 */ /* 0x000fe20008000000 */
[----:B------:R-:W-:Y:S01]  /*d0e0*/  UMOV UR27, 0x40000040 ;  /* 0x40000040001b7882 */ /* 0x000fe20000000000 */
[----:B------:R-:W-:Y:S01]  /*d0f0*/  UMOV UR7, 0x40000040 ;  /* 0x4000004000077882 */ /* 0x000fe20000000000 */
[----:B------:R-:W-:Y:S01]  /*d100*/  UMOV UR11, 0x40000040 ;  /* 0x40000040000b7882 */ /* 0x000fe20000000000 */
[----:B------:R-:W-:-:S03]  /*d110*/  UMOV UR15, 0x40000040 ;  /* 0x40000040000f7882 */ /* 0x000fc60000000000 */
[----:B------:R-:W-:-:S04]  /*d120*/  UIMAD UR34, UR45, 0x500, UR34 ;  /* 0x000005002d2278a4 */ /* 0x000fc8000f8e0222 */
[----:B------:R-:W-:Y:S02]  /*d130*/  UIADD3 UR22, UR34, 0x100, URZ ;  /* 0x0000010022167890 */ /* 0x000fe4000fffe03f */
[----:B------:R-:W-:Y:S02]  /*d140*/  UIADD3 UR26, UR34, 0x200, URZ ;  /* 0x00000200221a7890 */ /* 0x000fe4000fffe03f */
[----:B------:R-:W-:Y:S01]  /*d150*/  UMOV UR18, UR34 ;  /* 0x0000002200127c82 */ /* 0x000fe20008000000 */
[----:B------:R-:W-:Y:S02]  /*d160*/  UIADD3 UR6, UR34, 0x400, URZ ;  /* 0x0000040022067890 */ /* 0x000fe4000fffe03f */
[----:B------:R-:W-:Y:S02]  /*d170*/  UIADD3 UR10, UR34, 0x402, URZ ;  /* 0x00000402220a7890 */ /* 0x000fe4000fffe03f */
[----:B------:R-:W-:Y:S01]  /*d180*/  UIADD3 UR14, UR34, 0x6, URZ ;  /* 0x00000006220e7890 */ /* 0x000fe2000fffe03f */
        /* <DEDUP_REMOVED lines=110> */
.L_x_8038:
[----:B------:R-:W-:Y:S01]  /*d870*/  ULEA UR6, UR32, UR43, 0x3 ;  /* 0x0000002b20067291 */ /* 0x000fe2000f8e183f */
[----:B------:R-:W-:-:S05]  /*d880*/  IMAD.U32 R6, RZ, RZ, UR33 ;  /* 0x00000021ff067e24 */ /* 0x000fca000f8e00ff */
[----:B------:R-:W-:-:S04]  /*d890*/  SHF.L.U32 R6, R6, 0x1f, RZ ;  /* 0x0000001f06067819 */ /* 0x000fc800000006ff */
[----:B------:R0:W1:Y:S01]  /*d8a0*/  SYNCS.PHASECHK.TRANS64.TRYWAIT P1, [UR6+0x22850], R6 ;  /* 0x02285006ff0075a7 */ /* 0x0000620008020146 */
[----:B------:R-:W-:Y:S05]  /*d8b0*/  @!P0 BRA `(.L_x_8039) ;  /* 0x0000000000048947 */ /* 0x000fea0003800000 */
[----:B------:R-:W-:Y:S01]  /*d8c0*/  BPT.TRAP 0x1 ;  /* 0x000000040000795c */ /* 0x000fe20000300000 */
.L_x_8039:
[----:B-1----:R-:W-:Y:S05]  /*d8d0*/  @P1 BRA `(.L_x_8037) ;  /* 0x0000000000081947 */ /* 0x002fea0003800000 */
[----:B------:R-:W1:Y:S02]  /*d8e0*/  SYNCS.PHASECHK.TRANS64.TRYWAIT P1, [UR6+0x22850], R6 ;  /* 0x02285006ff0075a7 */ /* 0x000e640008020146 */
[----:B-1----:R-:W-:Y:S05]  /*d8f0*/  @!P1 BRA `(.L_x_8040) ;  /* 0x000000c800789947 */ /* 0x002fea0003800000 */
.L_x_8037:
        /* <DEDUP_REMOVED lines=36> */
.L_x_8041:
[----:B------:R-:W-:Y:S01]  /*db40*/  ISETP.NE.AND P2, PT, R191, 0x1, PT ;  /* 0x00000001bf00780c */ /* 0x000fe20003f45270 */
[----:B------:R-:W-:Y:S01]  /*db50*/  VIADD R10, R19, UR38 ;  /* 0x00000026130a7c36 */ /* 0x000fe20008000000 */
[----:B------:R-:W-:Y:S01]  /*db60*/  ULEA UR6, UR45, UR43, 0x3 ;  /* 0x0000002b2d067291 */ /* 0x000fe2000f8e183f */
[----:B------:R-:W-:Y:S01]  /*db70*/  IMAD R20, R9, -0xa0, RZ ;  /* 0xffffff6009147824 */ /* 0x000fe200078e02ff */
[----:B------:R-:W-:Y:S02]  /*db80*/  LOP3.LUT P1, RZ, R2, 0x8, RZ, 0xc0, !PT ;  /* 0x0000000802ff7812 */ /* 0x000fe4000782c0ff */
[----:B------:R-:W-:-:S04]  /*db90*/  UIADD3 UR6, UR6, 0x22840, URZ ;  /* 0x0002284006067890 */ /* 0x000fc8000fffe03f */
[----:B------:R-:W-:-:S03]  /*dba0*/  UPRMT UR6, UR41, 0x654, UR6 ;  /* 0x0000065429067896 */ /* 0x000fc60008000006 */
[----:B------:R-:W1:Y:S08]  /*dbb0*/  @P2 LDC R11, c[0x0][0x44c] ;  /* 0x00011300ff0b2b82 */ /* 0x000e700000000800 */
[----:B0-----:R-:W0:Y:S01]  /*dbc0*/  @P2 LDC R6, c[0x0][0x450] ;  /* 0x00011400ff062b82 */ /* 0x001e220000000800 */
[----:B------:R-:W-:Y:S01]  /*dbd0*/  SYNCS.ARRIVE.TRANS64.RED.A1T0 RZ, [UR6], RZ ;  /* 0x000000ffffff79a7 */ /* 0x000fe20008100406 */
[----:B------:R-:W-:Y:S01]  /*dbe0*/  ULOP3.LUT UR6, URZ, UR31, URZ, 0x33, !UPT ;  /* 0x0000001f3f067292 */ /* 0x000fe2000f8e333f */
[----:B-1----:R-:W-:-:S05]  /*dbf0*/  @P2 IMAD.HI.U32 R11, R10, R11, RZ ;  /* 0x0000000b0a0b2227 */ /* 0x002fca00078e00ff */
[----:B0-----:R-:W-:Y:S01]  /*dc00*/  @P2 SHF.R.U32.HI R10, RZ, R6, R11 ;  /* 0x00000006ff0a2219 */ /* 0x001fe2000001160b */
[----:B------:R-:W-:-:S04]  /*dc10*/  VIADD R11, R20, 0x1 ;  /* 0x00000001140b7836 */ /* 0x000fc80000000000 */
[----:B------:R-:W0:Y:S01]  /*dc20*/  SHFL.IDX PT, R15, R10, RZ, 0x1c1f ;  /* 0x001c1fff0a0f7589 */ /* 0x000e2200000e0000 */
[----:B------:R-:W-:-:S05]  /*dc30*/  IMAD R6, R18, -0x2, R11 ;  /* 0xfffffffe12067824 */ /* 0x000fca00078e020b */
[C---:B------:R-:W-:Y:S01]  /*dc40*/  IADD3 R8, R6.reuse, -UR30, R17 ;  /* 0x8000001e06087c10 */ /* 0x040fe2000fffe011 */
[----:B------:R-:W-:-:S04]  /*dc50*/  VIADD R6, R6, 0xffffffff ;  /* 0xffffffff06067836 */ /* 0x000fc80000000000 */
[C---:B------:R-:W-:Y:S02]  /*dc60*/  VIADD R12, R8.reuse, UR29 ;  /* 0x0000001d080c7c36 */ /* 0x040fe40008000000 */
[----:B------:R-:W-:Y:S02]  /*dc70*/  VIADD R8, R8, UR6 ;  /* 0x0000000608087c36 */ /* 0x000fe40008000000 */
[--C-:B0-----:R-:W-:Y:S02]  /*dc80*/  IMAD.IADD R11, R12, 0x1, R15.reuse ;  /* 0x000000010c0b7824 */ /* 0x101fe400078e020f */
[----:B------:R-:W-:Y:S01]  /*dc90*/  IMAD.IADD R13, R8, 0x1, R15 ;  /* 0x00000001080d7824 */ /* 0x000fe200078e020f */
[----:B------:R-:W-:Y:S06]  /*dca0*/  @!P1 BRA `(.L_x_8042) ;  /* 0x0000000000549947 */ /* 0x000fec0003800000 */
[----:B------:R-:W-:Y:S01]  /*dcb0*/  IADD3 R15, R17, -UR30, R15 ;  /* 0x8000001e110f7c10 */ /* 0x000fe2000fffe00f */
        /* <DEDUP_REMOVED lines=11> */
.L_x_8044:
[----:B------:R-:W-:-:S05]  /*dd70*/  IMAD.U32 R21, RZ, RZ, UR28 ;  /* 0x0000001cff157e24 */ /* 0x000fca000f8e00ff */
[----:B------:R-:W-:-:S13]  /*dd80*/  ISETP.NE.AND P1, PT, R21, 0x1, PT ;  /* 0x000000011500780c */ /* 0x000fda0003f25270 */
[----:B------:R-:W0:Y:S02]  /*dd90*/  @P1 LDC.64 R168, c[0x0][0x9e8] ;  /* 0x00027a00ffa81b82 */ /* 0x000e240000000a00 */
[----:B0-----:R-:W-:-:S05]  /*dda0*/  @P1 IMAD.HI.U32 R14, R15, R168, RZ ;  /* 0x000000a80f0e1227 */ /* 0x001fca00078e00ff */
[----:B------:R-:W-:-:S07]  /*ddb0*/  @P1 SHF.R.U32.HI R15, RZ, R169, R14 ;  /* 0x000000a9ff0f1219 */ /* 0x000fce000001160e */
.L_x_8045:
[----:B------:R-:W-:Y:S05]  /*ddc0*/  BSYNC B0 ;  /* 0x0000000000007941 */ /* 0x000fea0003800000 */
.L_x_8043:
[----:B------:R-:W-:-:S05]  /*ddd0*/  IMAD R14, R15, R21, R6 ;  /* 0x000000150f0e7224 */ /* 0x000fca00078e0206 */
[----:B------:R-:W-:Y:S02]  /*dde0*/  VIADDMNMX R11, R14, R21, R11, PT ;  /* 0x000000150e0b7246 */ /* 0x000fe4000380010b */
[----:B------:R-:W-:-:S07]  /*ddf0*/  VIMNMX R13, R13, R14, !PT ;  /* 0x0000000e0d0d7248 */ /* 0x000fce0007fe0100 */
.L_x_8042:
[C---:B------:R-:W-:Y:S02]  /*de00*/  ISETP.GE.AND P2, PT, R20.reuse, 0x2, PT ;  /* 0x000000021400780c */ /* 0x040fe40003f46270 */
[----:B------:R-:W-:Y:S02]  /*de10*/  ISETP.GE.AND P1, PT, R20, 0x9, PT ;  /* 0x000000091400780c */ /* 0x000fe40003f26270 */
[----:B------:R-:W-:Y:S02]  /*de20*/  LOP3.LUT R16, R16, 0xefffffff, RZ, 0xc0, !PT ;  /* 0xefffffff10107812 */ /* 0x000fe400078ec0ff */
[----:B------:R-:W-:Y:S02]  /*de30*/  ISETP.GE.AND P3, PT, R20, 0xa, PT ;  /* 0x0000000a1400780c */ /* 0x000fe40003f66270 */
[----:B------:R-:W-:-:S05]  /*de40*/  LOP3.LUT R2, R2, 0xfffffffe, RZ, 0xc0, !PT ;  /* 0xfffffffe02027812 */ /* 0x000fca00078ec0ff */
[----:B------:R-:W-:Y:S02]  /*de50*/  @P2 LOP3.LUT R16, R16, 0x10000000, RZ, 0xfc, !PT ;  /* 0x1000000010102812 */ /* 0x000fe400078efcff */
[----:B------:R-:W-:Y:S02]  /*de60*/  ISETP.GT.AND P2, PT, R13, 0x1, !P2 ;  /* 0x000000010d00780c */ /* 0x000fe40005744270 */
[----:B------:R-:W-:Y:S02]  /*de70*/  LOP3.LUT R16, R16, 0xdfffffff, RZ, 0xc0, !PT ;  /* 0xdfffffff10107812 */ /* 0x000fe400078ec0ff */
[----:B------:R-:W-:Y:S02]  /*de80*/  ISETP.LT.OR P2, PT, R11, 0x2, P2 ;  /* 0x000000020b00780c */ /* 0x000fe40001741670 */
[----:B------:R-:W-:Y:S02]  /*de90*/  @P1 LOP3.LUT R16, R16, 0x20000000, RZ, 0xfc, !PT ;  /* 0x2000000010101812 */ /* 0x000fe400078efcff */
[----:B------:R-:W-:-:S02]  /*dea0*/  ISETP.GT.AND P1, PT, R13, 0x8, !P1 ;  /* 0x000000080d00780c */ /* 0x000fc40004f24270 */
[----:B------:R-:W-:Y:S02]  /*deb0*/  FSEL R153, R153, -INF , !P2 ;  /* 0xff80000099997808 */ /* 0x000fe40005000000 */
[----:B------:R-:W-:Y:S02]  /*dec0*/  ISETP.LT.OR P1, PT, R11, 0x9, P1 ;  /* 0x000000090b00780c */ /* 0x000fe40000f21670 */
        /* <DEDUP_REMOVED lines=214> */
[----:B------:R-:W-:Y:S02]  /*ec30*/  ISETP.GT.AND P6, PT, R13, 0x99, !P6 ;  /* 0x000000990d00780c */ /* 0x000fe400077c4270 */
[----:B------:R-:W0:Y:S02]  /*ec40*/  SHFL.IDX PT, R13, R10, 0x1, 0x1c1f ;  /* 0x003c1f000a0d7f89 */ /* 0x000e2400000e0000 */
[----:B------:R-:W-:-:S04]  /*ec50*/  ISETP.LT.OR P6, PT, R11, 0x9a, P6 ;  /* 0x0000009a0b00780c */ /* 0x000fc800037c1670 */
[----:B------:R-:W-:Y:S02]  /*ec60*/  FSEL R101, R101, -INF , !P6 ;  /* 0xff80000065657808 */ /* 0x000fe40007000000 */
[----:B------:R-:W-:Y:S01]  /*ec70*/  LOP3.LUT P6, RZ, R2, 0x8, RZ, 0xc0, !PT ;  /* 0x0000000802ff7812 */ /* 0x000fe200078cc0ff */
[--C-:B0-----:R-:W-:Y:S02]  /*ec80*/  IMAD.IADD R12, R12, 0x1, R13.reuse ;  /* 0x000000010c0c7824 */ /* 0x101fe400078e020d */
[----:B------:R-:W-:-:S10]  /*ec90*/  IMAD.IADD R8, R8, 0x1, R13 ;  /* 0x0000000108087824 */ /* 0x000fd400078e020d */
[----:B------:R-:W-:Y:S05]  /*eca0*/  @!P6 BRA `(.L_x_8046) ;  /* 0x000000000054e947 */ /* 0x000fea0003800000 */
        /* <DEDUP_REMOVED lines=12> */
.L_x_8048:
[----:B------:R-:W-:-:S05]  /*ed70*/  IMAD.U32 R14, RZ, RZ, UR28 ;  /* 0x0000001cff0e7e24 */ /* 0x000fca000f8e00ff */
[----:B------:R-:W-:-:S13]  /*ed80*/  ISETP.NE.AND P6, PT, R14, 0x1, PT ;  /* 0x000000010e00780c */ /* 0x000fda0003fc5270 */
[----:B------:R-:W0:Y:S02]  /*ed90*/  @P6 LDC.64 R10, c[0x0][0x9e8] ;  /* 0x00027a00ff0a6b82 */ /* 0x000e240000000a00 */
[----:B0-----:R-:W-:-:S05]  /*eda0*/  @P6 IMAD.HI.U32 R10, R13, R10, RZ ;  /* 0x0000000a0d0a6227 */ /* 0x001fca00078e00ff */
[----:B------:R-:W-:-:S07]  /*edb0*/  @P6 SHF.R.U32.HI R13, RZ, R11, R10 ;  /* 0x0000000bff0d6219 */ /* 0x000fce000001160a */
.L_x_8049:
[----:B------:R-:W-:Y:S05]  /*edc0*/  BSYNC B0 ;  /* 0x0000000000007941 */ /* 0x000fea0003800000 */
.L_x_8047:
[----:B------:R-:W-:-:S05]  /*edd0*/  IMAD R13, R13, R14, R6 ;  /* 0x0000000e0d0d7224 */ /* 0x000fca00078e0206 */
[----:B------:R-:W-:Y:S02]  /*ede0*/  VIADDMNMX R12, R13, R14, R12, PT ;  /* 0x0000000e0d0c7246 */ /* 0x000fe4000380010c */
[----:B------:R-:W-:-:S07]  /*edf0*/  VIMNMX R8, R8, R13, !PT ;  /* 0x0000000d08087248 */ /* 0x000fce0007fe0100 */
.L_x_8046:
        /* <DEDUP_REMOVED lines=100> */
[----:B------:R-:W-:Y:S01]  /*f440*/  ISETP.GT.AND P2, PT, R8, 0x89, !P2 ;  /* 0x000000890800780c */ /* 0x000fe20005744270 */
[----:B------:R-:W0:Y:S01]  /*f450*/  SHFL.BFLY PT, R6, R11, 0x2, 0x1f ;  /* 0x0c401f000b067f89 */ /* 0x000e2200000e0000 */
[----:B------:R-:W-:Y:S02]  /*f460*/  FSEL R134, R134, -INF , !P1 ;  /* 0xff80000086867808 */ /* 0x000fe40004800000 */
[----:B------:R-:W-:-:S02]  /*f470*/  LOP3.LUT P1, RZ, R16, 0x2000, RZ, 0xc0, !PT ;  /* 0x0000200010ff7812 */ /* 0x000fc4000782c0ff */
[----:B------:R-:W-:Y:S02]  /*f480*/  ISETP.LT.OR P2, PT, R12, 0x8a, P2 ;  /* 0x0000008a0c00780c */ /* 0x000fe40001741670 */
[C---:B------:R-:W-:Y:S02]  /*f490*/  ISETP.GT.AND P1, PT, R8.reuse, 0x59, !P1 ;  /* 0x000000590800780c */ /* 0x040fe40004f24270 */
[----:B------:R-:W-:Y:S02]  /*f4a0*/  ISETP.GT.AND P3, PT, R8, 0x90, !P3 ;  /* 0x000000900800780c */ /* 0x000fe40005f64270 */
[----:B------:R-:W-:Y:S02]  /*f4b0*/  ISETP.LT.OR P1, PT, R12, 0x5a, P1 ;  /* 0x0000005a0c00780c */ /* 0x000fe40000f21670 */
[----:B------:R-:W-:Y:S02]  /*f4c0*/  FSEL R95, R95, -INF , !P2 ;  /* 0xff8000005f5f7808 */ /* 0x000fe40005000000 */
[----:B------:R-:W-:-:S02]  /*f4d0*/  FSEL R135, R135, -INF , !P1 ;  /* 0xff80000087877808 */ /* 0x000fc40004800000 */
[----:B------:R-:W-:Y:S02]  /*f4e0*/  LOP3.LUT P1, RZ, R16, 0x1000, RZ, 0xc0, !PT ;  /* 0x0000100010ff7812 */ /* 0x000fe4000782c0ff */
[----:B------:R-:W-:Y:S02]  /*f4f0*/  ISETP.LT.OR P3, PT, R12, 0x91, P3 ;  /* 0x000000910c00780c */ /* 0x000fe40001f61670 */
        /* <DEDUP_REMOVED lines=139> */
[----:B0-----:R-:W-:Y:S01]  /*fdb0*/  FFMA.FTZ R157, R101, UR39, -R10 ;  /* 0x00000027659d7c23 */ /* 0x001fe2000801080a */
[----:B------:R-:W-:Y:S01]  /*fdc0*/  FMNMX.FTZ R156, R146, R153, !PT ;  /* 0x00000099929c7209 */ /* 0x000fe20007810000 */
[----:B------:R-:W-:Y:S01]  /*fdd0*/  IMAD.U32 R101, RZ, RZ, UR39 ;  /* 0x00000027ff657e24 */ /* 0x000fe2000f8e00ff */
[----:B------:R-:W-:Y:S02]  /*fde0*/  MUFU.EX2 R14, R14 ;  /* 0x0000000e000e7308 */ /* 0x000fe40000000800 */
[----:B------:R-:W-:-:S04]  /*fdf0*/  FMNMX.FTZ R153, R147, R156, !PT ;  /* 0x0000009c93997209 */ /* 0x000fc80007810000 */
[----:B------:R-:W-:Y:S02]  /*fe00*/  FMNMX.FTZ R156, R150, R153, !PT ;  /* 0x00000099969c7209 */ /* 0x000fe40007810000 */
        /* <DEDUP_REMOVED lines=34> */
[----:B------:R-:W-:Y:S01]  /*10030*/  FMNMX.FTZ R109, R99, R108, !PT ;  /* 0x0000006c636d7209 */ /* 0x000fe20007810000 */
[--C-:B------:R-:W-:Y:S01]  /*10040*/  FFMA.FTZ R108, R112, UR39, -R10.reuse ;  /* 0x00000027706c7c23 */ /* 0x100fe2000801080a */
[----:B------:R-:W-:-:S01]  /*10050*/  FFMA.FTZ R112, R116, UR39, -R10 ;  /* 0x0000002774707c23 */ /* 0x000fc2000801080a */
[----:B------:R-:W-:Y:S02]  /*10060*/  FSEL R116, R6, RZ, P1 ;  /* 0x000000ff06747208 */ /* 0x000fe40000800000 */
[----:B------:R-:W-:Y:S01]  /*10070*/  FMNMX.FTZ R109, R102, R109, !PT ;  /* 0x0000006d666d7209 */ /* 0x000fe20007810000 */
[----:B------:R-:W-:Y:S02]  /*10080*/  MUFU.EX2 R145, R145 ;  /* 0x0000009100917308 */ /* 0x000fe40000000800 */
[----:B------:R-:W-:-:S01]  /*10090*/  FADD.FTZ R116, -R116, R5 ;  /* 0x0000000574747221 */ /* 0x000fc20000010100 */
[----:B------:R-:W-:Y:S01]  /*100a0*/  FMNMX.FTZ R153, R12, R109, !PT ;  /* 0x0000006d0c997209 */ /* 0x000fe20007810000 */
[----:B------:R-:W-:-:S01]  /*100b0*/  FFMA.FTZ R109, R113, UR39, -R10 ;  /* 0x00000027716d7c23 */ /* 0x000fc2000801080a */
[----:B------:R-:W-:-:S03]  /*100c0*/  FFMA.FTZ R113, R117, UR39, -R10 ;  /* 0x0000002775717c23 */ /* 0x000fc6000801080a */
        /* <DEDUP_REMOVED lines=11> */
[----:B------:R-:W-:-:S03]  /*10180*/  FMUL.FTZ R117, R116, UR39 ;  /* 0x0000002774757c20 */ /* 0x000fc60008410000 */
[C---:B------:R-:W-:Y:S01]  /*10190*/  FSETP.NEU.FTZ.AND P1, PT, R10.reuse, -INF , PT ;  /* 0xff8000000a00780b */ /* 0x040fe20003f3d000 */
[----:B------:R-:W-:-:S02]  /*101a0*/  FFMA.FTZ R101, R10, R101, -8 ;  /* 0xc10000000a657423 */ /* 0x000fc40000010065 */
[----:B------:R-:W-:Y:S03]  /*101b0*/  MUFU.EX2 R128, R128 ;  /* 0x0000008000807308 */ /* 0x000fe60000000800 */
[----:B------:R-:W-:-:S05]  /*101c0*/  FSEL R101, R101, RZ, P1 ;  /* 0x000000ff65657208 */ /* 0x000fca0000800000 */
[----:B------:R-:W0:Y:S01]  /*101d0*/  MUFU.EX2 R117, R117 ;  /* 0x0000007500757308 */ /* 0x000e220000000800 */
[----:B-1----:R-:W-:-:S01]  /*101e0*/  FFMA.FTZ R157, R162, UR39, -R101 ;  /* 0x00000027a29d7c23 */ /* 0x002fc20008010865 */
[----:B------:R-:W-:Y:S01]  /*101f0*/  FSEL R162, R10, RZ, P1 ;  /* 0x000000ff0aa27208 */ /* 0x000fe20000800000 */
[----:B------:R-:W-:-:S01]  /*10200*/  FFMA.FTZ R161, R126, UR39, -R101 ;  /* 0x000000277ea17c23 */ /* 0x000fc20008010865 */
[--C-:B------:R-:W-:Y:S01]  /*10210*/  FFMA.FTZ R153, R168, UR39, -R101.reuse ;  /* 0x00000027a8997c23 */ /* 0x100fe20008010865 */
[----:B------:R-:W-:-:S01]  /*10220*/  FFMA.FTZ R116, R155, UR39, -R101 ;  /* 0x000000279b747c23 */ /* 0x000fc20008010865 */
[----:B------:R-:W-:Y:S01]  /*10230*/  FFMA.FTZ R155, R158, UR39, -R101 ;  /* 0x000000279e9b7c23 */ /* 0x000fe20008010865 */
[----:B------:R-:W-:-:S01]  /*10240*/  FADD.FTZ R162, -R162, R7 ;  /* 0x00000007a2a27221 */ /* 0x000fc20000010100 */
[--C-:B------:R-:W-:Y:S01]  /*10250*/  FFMA.FTZ R156, R159, UR39, -R101.reuse ;  /* 0x000000279f9c7c23 */ /* 0x100fe20008010865 */
[----:B------:R-:W-:-:S01]  /*10260*/  FFMA.FTZ R158, R163, UR39, -R101 ;  /* 0x00000027a39e7c23 */ /* 0x000fc20008010865 */
[----:B------:R-:W-:Y:S01]  /*10270*/  MUFU.EX2 R153, R153 ;  /* 0x0000009900997308 */ /* 0x000fe20000000800 */
[----:B------:R-:W-:Y:S01]  /*10280*/  FMUL.FTZ R126, R162, UR39 ;  /* 0x00000027a27e7c20 */ /* 0x000fe20008410000 */
[--C-:B------:R-:W-:Y:S01]  /*10290*/  FFMA.FTZ R162, R127, UR39, -R101.reuse ;  /* 0x000000277fa27c23 */ /* 0x100fe20008010865 */
[----:B------:R-:W-:-:S01]  /*102a0*/  FFMA.FTZ R127, R130, UR39, -R101 ;  /* 0x00000027827f7c23 */ /* 0x000fc20008010865 */
[--C-:B------:R-:W-:Y:S01]  /*102b0*/  FFMA.FTZ R130, R131, UR39, -R101.reuse ;  /* 0x0000002783827c23 */ /* 0x100fe20008010865 */
[----:B------:R-:W-:-:S01]  /*102c0*/  FFMA.FTZ R131, R134, UR39, -R101 ;  /* 0x0000002786837c23 */ /* 0x000fc20008010865 */
[----:B------:R-:W-:Y:S01]  /*102d0*/  FFMA.FTZ R159, R166, UR39, -R101 ;  /* 0x00000027a69f7c23 */ /* 0x000fe20008010865 */
[----:B0-----:R-:W-:-:S01]  /*102e0*/  FFMA.FTZ R134, R117, R3, R14 ;  /* 0x0000000375867223 */ /* 0x001fc2000001000e */
        /* <DEDUP_REMOVED lines=18> */
[----:B------:R-:W-:Y:S01]  /*10410*/  FADD.FTZ R0, R11, R134 ;  /* 0x000000860b007221 */ /* 0x000fe20000010000 */
[----:B------:R-:W-:-:S01]  /*10420*/  FFMA.FTZ R134, R135, UR39, -R101 ;  /* 0x0000002787867c23 */ /* 0x000fc20008010865 */
[--C-:B------:R-:W-:Y:S01]  /*10430*/  FFMA.FTZ R111, R111, UR39, -R101.reuse ;  /* 0x000000276f6f7c23 */ /* 0x100fe20008010865 */
[----:B------:R-:W-:-:S01]  /*10440*/  FFMA.FTZ R114, R114, UR39, -R101 ;  /* 0x0000002772727c23 */ /* 0x000fc20008010865 */
[--C-:B------:R-:W-:Y:S01]  /*10450*/  FFMA.FTZ R115, R115, UR39, -R101.reuse ;  /* 0x0000002773737c23 */ /* 0x100fe20008010865 */
[----:B------:R-:W-:-:S01]  /*10460*/  FFMA.FTZ R118, R118, UR39, -R101 ;  /* 0x0000002776767c23 */ /* 0x000fc20008010865 */
[----:B------:R-:W0:Y:S01]  /*10470*/  MUFU.EX2 R156, R156 ;  /* 0x0000009c009c7308 */ /* 0x000e220000000800 */
[----:B-1----:R-:W-:-:S01]  /*10480*/  FADD.FTZ R164, R116, R3 ;  /* 0x0000000374a47221 */ /* 0x002fc20000010000 */
        /* <DEDUP_REMOVED lines=17> */
[----:B------:R-:W-:-:S03]  /*105a0*/  FFMA.FTZ R12, R12, UR39, -R101 ;  /* 0x000000270c0c7c23 */ /* 0x000fc60008010865 */
        /* <DEDUP_REMOVED lines=23> */
[----:B------:R-:W-:-:S06]  /*10720*/  FADD.FTZ R0, R124, R3 ;  /* 0x000000037c007221 */ /* 0x000fcc0000010000 */
        /* <DEDUP_REMOVED lines=92> */
[----:B---3--:R-:W-:-:S04]  /*10cf0*/  FADD.FTZ R0, R100, R3 ;  /* 0x0000000364007221 */ /* 0x008fc80000010000 */
[----:B------:R-:W-:Y:S01]  /*10d00*/  FADD.FTZ R3, R5, R0 ;  /* 0x0000000005037221 */ /* 0x000fe20000010000 */
[----:B0-----:R-:W-:-:S04]  /*10d10*/  FADD.FTZ R98, R135, R98 ;  /* 0x0000006287627221 */ /* 0x001fc80000010000 */
[----:B-1----:R-:W-:Y:S01]  /*10d20*/  FADD.FTZ R0, R101, R98 ;  /* 0x0000006265007221 */ /* 0x002fe20000010000 */
[----:B------:R-:W-:Y:S06]  /*10d30*/  @!P0 BRA `(.L_x_8050) ;  /* 0x0000000000048947 */ /* 0x000fec0003800000 */
[----:B------:R-:W-:Y:S01]  /*10d40*/  BPT.TRAP 0x1 ;  /* 0x000000040000795c */ /* 0x000fe20000300000 */
.L_x_8050:
        /* <DEDUP_REMOVED lines=115> */
.L_x_8032:
[----:B------:R-:W-:Y:S06]  /*11480*/  BAR.ARV 0x8, 0x180 ;  /* 0x0206000000007b1d */ /* 0x000fec0000002000 */
[----:B------:R-:W-:Y:S05]  /*11490*/  @!P0 BRA `(.L_x_8052) ;  /* 0x0000000000048947 */ /* 0x000fea0003800000 */
[----:B------:R-:W-:Y:S01]  /*114a0*/  BPT.TRAP 0x1 ;  /* 0x000000040000795c */ /* 0x000fe20000300000 */
.L_x_8052:
[----:B------:R-:W-:Y:S01]  /*114b0*/  ULEA UR9, UR45, UR43, 0x3 ;  /* 0x0000002b2d097291 */ /* 0x000fe2000f8e183f */
[----:B------:R-:W-:-:S05]  /*114c0*/  IMAD.U32 R4, RZ, RZ, UR46 ;  /* 0x0000002eff047e24 */ /* 0x000fca000f8e00ff */
[----:B------:R-:W-:-:S04]  /*114d0*/  SHF.L.U32 R4, R4, 0x1f, RZ ;  /* 0x0000001f04047819 */ /* 0x000fc800000006ff */
[----:B------:R0:W1:Y:S01]  /*114e0*/  SYNCS.PHASECHK.TRANS64.TRYWAIT P1, [UR9+0x22850], R4 ;  /* 0x02285004ff0075a7 */ /* 0x0000620008020149 */
[----:B------:R-:W-:Y:S05]  /*114f0*/  @!P0 BRA `(.L_x_8053) ;  /* 0x0000000000048947 */ /* 0x000fea0003800000 */
[----:B------:R-:W-:Y:S01]  /*11500*/  BPT.TRAP 0x1 ;  /* 0x000000040000795c */ /* 0x000fe20000300000 */
.L_x_8053:
[----:B-1----:R-:W-:Y:S05]  /*11510*/  @P1 BRA `(.L_x_8054) ;  /* 0x0000000000081947 */ /* 0x002fea0003800000 */
[----:B------:R-:W1:Y:S02]  /*11520*/  SYNCS.PHASECHK.TRANS64.TRYWAIT P1, [UR9+0x22850], R4 ;  /* 0x02285004ff0075a7 */ /* 0x000e640008020149 */
[----:B-1----:R-:W-:Y:S05]  /*11530*/  @!P1 BRA `(.L_x_8055) ;  /* 0x0000008c00809947 */ /* 0x002fea0003800000 */
.L_x_8054:
        /* <DEDUP_REMOVED lines=35> */
[----:B01----:R-:W-:-:S03]  /*11770*/  IMAD.U32 R4, RZ, RZ, UR6 ;  /* 0x00000006ff047e24 */ /* 0x003fc6000f8e00ff */
[----:B------:R-:W-:Y:S01]  /*11780*/  IMAD.U32 R5, RZ, RZ, UR7 ;  /* 0x00000007ff057e24 */ /* 0x000fe2000f8e00ff */
[----:B------:R-:W-:Y:S02]  /*11790*/  UMOV UR7, 0xc0000010 ;  /* 0xc000001000077882 */ /* 0x000fe40000000000 */
[----:B------:R-:W-:Y:S02]  /*117a0*/  UMOV UR6, UR4 ;  /* 0x0000000400067c82 */ /* 0x000fe40008000000 */
[----:B------:R0:W2:Y:S01]  /*117b0*/  @P1 LDG.E R7, desc[UR50][R4.64] ;  /* 0x0000003204071981 */ /* 0x0000a2000c1e1900 */
[----:B------:R-:W-:Y:S02]  /*117c0*/  WARPGROUP.DEPBAR.LE gsb0, 0x0 ;  /* 0x00008000000079c5 */ /* 0x000fe40000010000 */
[----:B------:R-:W-:-:S06]  /*117d0*/  WARPGROUP.ARRIVE ;  /* 0x00000000000079c5 */ /* 0x000fcc0000000000 */
[----:B------:R-:W-:Y:S01]  /*117e0*/  QGMMA.64x128x32.F32.E4M3.E4M3 R24, R176, gdesc[UR4], R24, gsb0 ;  /* 0x01e00004b0187df3 */ /* 0x000fe20008000818 */
[----:B------:R-:W-:Y:S01]  /*117f0*/  UIADD3 UR4, UR8, 0x300, URZ ;  /* 0x0000030008047890 */ /* 0x000fe2000fffe03f */
[----:B------:R-:W-:-:S06]  /*11800*/  UMOV UR7, 0xc0000010 ;  /* 0xc000001000077882 */ /* 0x000fcc0000000000 */
[----:B------:R-:W-:Y:S01]  /*11810*/  UMOV UR6, UR4 ;  /* 0x0000000400067c82 */ /* 0x000fe20008000000 */
[----:B------:R-:W-:Y:S01]  /*11820*/  UIADD3 UR8, UR8, 0x400, URZ ;  /* 0x0000040008087890 */ /* 0x000fe2000fffe03f */
[----:B------:R-:W1:Y:S04]  /*11830*/  SHFL.BFLY PT, R8, R3, 0x2, 0x1f ;  /* 0x0c401f0003087f89 */ /* 0x000e6800000e0000 */
[----:B------:R-:W3:Y:S01]  /*11840*/  SHFL.BFLY PT, R9, R0, 0x2, 0x1f ;  /* 0x0c401f0000097f89 */ /* 0x000ee200000e0000 */
[----:B------:R-:W-:Y:S02]  /*11850*/  WARPGROUP.DEPBAR.LE gsb0, 0x0 ;  /* 0x00008000000079c5 */ /* 0x000fe40000010000 */
[----:B------:R-:W-:-:S06]  /*11860*/  WARPGROUP.ARRIVE ;  /* 0x00000000000079c5 */ /* 0x000fcc0000000000 */
[----:B------:R-:W-:Y:S01]  /*11870*/  QGMMA.64x128x32.F32.E4M3.E4M3 R24, R172, gdesc[UR4], R24, gsb0 ;  /* 0x01e00004ac187df3 */ /* 0x000fe20008000818 */
[----:B------:R-:W-:Y:S01]  /*11880*/  UMOV UR6, UR8 ;  /* 0x0000000800067c82 */ /* 0x000fe20008000000 */
[----:B------:R-:W-:Y:S01]  /*11890*/  UMOV UR7, 0xc0000010 ;  /* 0xc000001000077882 */ /* 0x000fe20000000000 */
[----:B-1----:R-:W-:-:S01]  /*118a0*/  FADD.FTZ R8, R8, R3 ;  /* 0x0000000308087221 */ /* 0x002fc20000010000 */
[----:B---3--:R-:W-:-:S04]  /*118b0*/  FADD.FTZ R9, R9, R0 ;  /* 0x0000000009097221 */ /* 0x008fc80000010000 */
[----:B0-----:R-:W0:Y:S04]  /*118c0*/  SHFL.BFLY PT, R5, R8, 0x1, 0x1f ;  /* 0x0c201f0008057f89 */ /* 0x001e2800000e0000 */
[----:B------:R-:W1:Y:S01]  /*118d0*/  SHFL.BFLY PT, R4, R9, 0x1, 0x1f ;  /* 0x0c201f0009047f89 */ /* 0x000e6200000e0000 */
[----:B0-----:R-:W-:-:S01]  /*118e0*/  FADD.FTZ R5, R8, R5 ;  /* 0x0000000508057221 */ /* 0x001fc20000010000 */
[----:B-1----:R-:W-:-:S04]  /*118f0*/  FADD.FTZ R11, R9, R4 ;  /* 0x00000004090b7221 */ /* 0x002fc80000010000 */
        /* <DEDUP_REMOVED lines=30> */
.L_x_8056:
        /* <DEDUP_REMOVED lines=74> */
.L_x_7978:
        /* <DEDUP_REMOVED lines=39> */
[----:B------:R-:W-:Y:S01]  /*121f0*/  VIADD R59, R19, UR38 ;  /* 0x00000026133b7c36 */ /* 0x000fe20008000000 */
[----:B------:R-:W-:Y:S02]  /*12200*/  LOP3.LUT R6, R6, 0xc, RZ, 0xc0, !PT ;  /* 0x0000000c06067812 */ /* 0x000fe400078ec0ff */
[----:B------:R-:W-:-:S02]  /*12210*/  F2FP.BF16.F32.PACK_AB R94, R94, R95 ;  /* 0x0000005f5e5e723e */ /* 0x000fc400000010ff */
[----:B------:R-:W-:Y:S02]  /*12220*/  F2FP.BF16.F32.PACK_AB R90, R90, R91 ;  /* 0x0000005b5a5a723e */ /* 0x000fe400000010ff */
[----:B------:R-:W-:Y:S02]  /*12230*/  F2FP.BF16.F32.PACK_AB R56, R56, R57 ;  /* 0x000000393838723e */ /* 0x000fe400000010ff */
[----:B------:R-:W-:Y:S01]  /*12240*/  F2FP.BF16.F32.PACK_AB R49, R48, R49 ;  /* 0x000000313031723e */ /* 0x000fe200000010ff */
[----:B------:R-:W-:Y:S01]  /*12250*/  USHF.R.S32.HI UR12, URZ, 0x1f, UR37 ;  /* 0x0000001f3f0c7899 */ /* 0x000fe20008011425 */
[----:B------:R-:W-:Y:S01]  /*12260*/  BAR.SYNC.DEFER_BLOCKING 0x1, 0x100 ;  /* 0x0044000000007b1d */ /* 0x000fe20000010000 */
[----:B------:R-:W-:-:S05]  /*12270*/  IADD3 R6, P0, R6, UR6, RZ ;  /* 0x0000000606067c10 */ /* 0x000fca000ff1e0ff */
[----:B------:R-:W-:Y:S01]  /*12280*/  IMAD.X R7, RZ, RZ, UR7, P0 ;  /* 0x00000007ff077e24 */ /* 0x000fe200080e06ff */
[----:B------:R-:W-:Y:S01]  /*12290*/  ULDC.64 UR8, c[0x0][0xb90] ;  /* 0x0002e40000087ab9 */ /* 0x000fe20000000a00 */
[----:B------:R-:W-:Y:S01]  /*122a0*/  USHF.R.S32.HI UR13, URZ, 0x1f, UR44 ;  /* 0x0000001f3f0d7899 */ /* 0x000fe2000801142c */
[----:B------:R-:W-:Y:S02]  /*122b0*/  ULDC.64 UR10, c[0x0][0xb98] ;  /* 0x0002e600000a7ab9 */ /* 0x000fe40000000a00 */
[----:B------:R0:W2:Y:S01]  /*122c0*/  LDG.E.CONSTANT R17, desc[UR50][R6.64] ;  /* 0x0000003206117981 */ /* 0x0000a2000c1e9900 */
[----:B------:R-:W-:Y:S01]  /*122d0*/  F2FP.BF16.F32.PACK_AB R34, R55, R30 ;  /* 0x0000001e3722723e */ /* 0x000fe200000010ff */
[----:B------:R-:W-:Y:S02]  /*122e0*/  UIMAD UR5, UR12, UR8, URZ ;  /* 0x000000080c0572a4 */ /* 0x000fe4000f8e023f */
[----:B------:R-:W-:Y:S02]  /*122f0*/  UIMAD.WIDE.U32 UR6, UR37, UR8, URZ ;  /* 0x00000008250672a5 */ /* 0x000fe4000f8e003f */
[----:B------:R-:W-:-:S02]  /*12300*/  UIMAD UR5, UR37, UR9, UR5 ;  /* 0x00000009250572a4 */ /* 0x000fc4000f8e0205 */
[----:B------:R-:W-:Y:S01]  /*12310*/  UIMAD UR8, UR13, UR10, URZ ;  /* 0x0000000a0d0872a4 */ /* 0x000fe2000f8e023f */
[----:B0-----:R-:W0:Y:S01]  /*12320*/  S2R R7, SR_SWINHI ;  /* 0x0000000000077919 */ /* 0x001e220000002f00 */
[----:B------:R-:W-:Y:S01]  /*12330*/  LOP3.LUT P0, R6, R35, 0x3, RZ, 0xc0, !PT ;  /* 0x0000000323067812 */ /* 0x000fe2000780c0ff */
[----:B------:R-:W-:Y:S02]  /*12340*/  UIADD3 UR7, UR7, UR5, URZ ;  /* 0x0000000507077290 */ /* 0x000fe4000fffe03f */
[----:B------:R-:W-:Y:S01]  /*12350*/  UIMAD UR8, UR44, UR11, UR8 ;  /* 0x0000000b2c0872a4 */ /* 0x000fe2000f8e0208 */
[----:B------:R-:W-:Y:S01]  /*12360*/  ISETP.EQ.OR P0, PT, R6, 0x3, !P0 ;  /* 0x000000030600780c */ /* 0x000fe20004702670 */
[----:B------:R-:W-:Y:S01]  /*12370*/  UIMAD.WIDE.U32 UR6, UR44, UR10, UR6 ;  /* 0x0000000a2c0672a5 */ /* 0x000fe2000f8e0006 */
[----:B------:R-:W-:Y:S02]  /*12380*/  ULDC UR5, c[0x0][0xa88] ;  /* 0x0002a20000057ab9 */ /* 0x000fe40000000800 */
[----:B------:R-:W-:Y:S01]  /*12390*/  SEL R72, R9, R10, P0 ;  /* 0x0000000a09487207 */ /* 0x000fe20000000000 */
[----:B------:R-:W-:Y:S01]  /*123a0*/  ULDC.64 UR10, c[0x0][0xaf0] ;  /* 0x0002bc00000a7ab9 */ /* 0x000fe20000000a00 */
[----:B------:R-:W-:Y:S01]  /*123b0*/  SEL R74, R10, R9, P0 ;  /* 0x000000090a4a7207 */ /* 0x000fe20000000000 */
[----:B------:R-:W-:Y:S01]  /*123c0*/  IMAD R9, R189, 0x40, R22 ;  /* 0x00000040bd097824 */ /* 0x000fe200078e0216 */
        /* <DEDUP_REMOVED lines=10> */
[----:B------:R-:W-:Y:S02]  /*12470*/  MOV R30, R4 ;  /* 0x00000004001e7202 */ /* 0x000fe40000000f00 */
[----:B0-----:R-:W-:Y:S02]  /*12480*/  MOV R31, R7 ;  /* 0x00000007001f7202 */ /* 0x001fe40000000f00 */
[----:B------:R-:W-:-:S02]  /*12490*/  SEL R88, R25, R26, P0 ;  /* 0x0000001a19587207 */ /* 0x000fc40000000000 */
[----:B------:R-:W-:Y:S01]  /*124a0*/  SEL R92, R26, R25, P0 ;  /* 0x000000191a5c7207 */ /* 0x000fe20000000000 */
[--C-:B------:R-:W-:Y:S01]  /*124b0*/  IMAD.WIDE R6, R194, 0x2, R30.reuse ;  /* 0x00000002c2067825 */ /* 0x100fe200078e021e */
[----:B------:R-:W-:Y:S02]  /*124c0*/  SEL R64, R21, R24, P0 ;  /* 0x0000001815407207 */ /* 0x000fe40000000000 */
[----:B------:R-:W-:Y:S01]  /*124d0*/  SEL R66, R24, R21, P0 ;  /* 0x0000001518427207 */ /* 0x000fe20000000000 */
[----:B------:R-:W-:Y:S01]  /*124e0*/  IMAD.WIDE R30, R9, 0x2, R30 ;  /* 0x00000002091e7825 */ /* 0x000fe200078e021e */
[C---:B------:R-:W-:Y:S02]  /*124f0*/  IADD3 R41, P6, R6.reuse, 0x4060, RZ ;  /* 0x0000406006297810 */ /* 0x040fe40007fde0ff */
[----:B------:R-:W-:Y:S02]  /*12500*/  LOP3.LUT R43, R6, 0x380, RZ, 0xc0, !PT ;  /* 0x00000380062b7812 */ /* 0x000fe400078ec0ff */
[----:B------:R-:W-:-:S02]  /*12510*/  LOP3.LUT R40, R41, 0x380, RZ, 0xc0, !PT ;  /* 0x0000038029287812 */ /* 0x000fc400078ec0ff */
[----:B------:R-:W-:Y:S02]  /*12520*/  SHF.R.U64 R43, R43, 0x3, RZ ;  /* 0x000000032b2b7819 */ /* 0x000fe400000012ff */
[----:B------:R-:W-:Y:S02]  /*12530*/  SHF.R.U64 R40, R40, 0x3, RZ ;  /* 0x0000000328287819 */ /* 0x000fe400000012ff */
[----:B------:R-:W-:Y:S02]  /*12540*/  IADD3 R11, P3, R6, 0x4000, RZ ;  /* 0x00004000060b7810 */ /* 0x000fe40007f7e0ff */
[----:B------:R-:W-:Y:S01]  /*12550*/  LOP3.LUT R40, R40, R41, RZ, 0x3c, !PT ;  /* 0x0000002928287212 */ /* 0x000fe200078e3cff */
[--C-:B------:R-:W-:Y:S01]  /*12560*/  IMAD.X R41, RZ, RZ, R7.reuse, P6 ;  /* 0x000000ffff297224 */ /* 0x100fe200030e0607 */
[C---:B------:R-:W-:Y:S01]  /*12570*/  IADD3 R14, P5, R6.reuse, 0x4040, RZ ;  /* 0x00004040060e7810 */ /* 0x040fe20007fbe0ff */
[----:B------:R-:W-:Y:S01]  /*12580*/  IMAD.X R37, RZ, RZ, R7, P3 ;  /* 0x000000ffff257224 */ /* 0x000fe200018e0607 */
[----:B------:R-:W-:-:S02]  /*12590*/  IADD3 R12, P4, R6, 0x4020, RZ ;  /* 0x00004020060c7810 */ /* 0x000fc40007f9e0ff */
[C---:B------:R-:W-:Y:S02]  /*125a0*/  IADD3 R8, P2, R6.reuse, 0x20, RZ ;  /* 0x0000002006087810 */ /* 0x040fe40007f5e0ff */
[C---:B------:R-:W-:Y:S01]  /*125b0*/  IADD3 R10, P1, R6.reuse, 0x60, RZ ;  /* 0x00000060060a7810 */ /* 0x040fe20007f3e0ff */
[--C-:B------:R-:W-:Y:S01]  /*125c0*/  IMAD.X R35, RZ, RZ, R7.reuse, P4 ;  /* 0x000000ffff237224 */ /* 0x100fe200020e0607 */
[----:B------:R-:W-:Y:S01]  /*125d0*/  IADD3 R9, P6, R6, 0x40, RZ ;  /* 0x0000004006097810 */ /* 0x000fe20007fde0ff */
[--C-:B------:R-:W-:Y:S01]  /*125e0*/  IMAD.X R33, RZ, RZ, R7.reuse, P2 ;  /* 0x000000ffff217224 */ /* 0x100fe200010e0607 */
[----:B------:R-:W-:Y:S01]  /*125f0*/  LOP3.LUT R42, R43, R6, RZ, 0x3c, !PT ;  /* 0x000000062b2a7212 */ /* 0x000fe200078e3cff */
[--C-:B------:R-:W-:Y:S01]  /*12600*/  IMAD.MOV.U32 R43, RZ, RZ, R7.reuse ;  /* 0x000000ffff2b7224 */ /* 0x100fe200078e0007 */
[----:B------:R-:W-:Y:S01]  /*12610*/  LOP3.LUT R6, R11, 0x380, RZ, 0xc0, !PT ;  /* 0x000003800b067812 */ /* 0x000fe200078ec0ff */
[----:B------:R-:W-:Y:S01]  /*12620*/  IMAD.X R25, RZ, RZ, R7, P6 ;  /* 0x000000ffff197224 */ /* 0x000fe200030e0607 */
[----:B------:R-:W-:-:S02]  /*12630*/  LOP3.LUT R5, R8, 0x380, RZ, 0xc0, !PT ;  /* 0x0000038008057812 */ /* 0x000fc400078ec0ff */
[----:B------:R-:W-:Y:S02]  /*12640*/  SHF.R.U64 R6, R6, 0x3, RZ ;  /* 0x0000000306067819 */ /* 0x000fe400000012ff */
[----:B------:R-:W-:Y:S02]  /*12650*/  SHF.R.U64 R5, R5, 0x3, RZ ;  /* 0x0000000305057819 */ /* 0x000fe400000012ff */
[----:B------:R-:W-:Y:S02]  /*12660*/  LOP3.LUT R36, R6, R11, RZ, 0x3c, !PT ;  /* 0x0000000b06247212 */ /* 0x000fe400078e3cff */
[----:B------:R-:W-:Y:S02]  /*12670*/  LOP3.LUT R6, R10, 0x380, RZ, 0xc0, !PT ;  /* 0x000003800a067812 */ /* 0x000fe400078ec0ff */
[----:B------:R-:W-:Y:S02]  /*12680*/  LOP3.LUT R32, R5, R8, RZ, 0x3c, !PT ;  /* 0x0000000805207212 */ /* 0x000fe400078e3cff */
[----:B------:R-:W-:-:S02]  /*12690*/  SHF.R.U64 R5, R6, 0x3, RZ ;  /* 0x0000000306057819 */ /* 0x000fc400000012ff */
[----:B------:R-:W-:Y:S02]  /*126a0*/  IADD3 R21, P2, R30, 0x2000, RZ ;  /* 0x000020001e157810 */ /* 0x000fe40007f5e0ff */
[----:B------:R-:W-:Y:S02]  /*126b0*/  LOP3.LUT R26, R5, R10, RZ, 0x3c, !PT ;  /* 0x0000000a051a7212 */ /* 0x000fe400078e3cff */
[----:B------:R-:W0:Y:S01]  /*126c0*/  LDC R5, c[0x0][0xbe8] ;  /* 0x0002fa00ff057b82 */ /* 0x000e220000000800 */
[----:B------:R-:W-:Y:S02]  /*126d0*/  SEL R96, R15, R20, P0 ;  /* 0x000000140f607207 */ /* 0x000fe40000000000 */
[----:B------:R-:W-:Y:S02]  /*126e0*/  SEL R98, R20, R15, P0 ;  /* 0x0000000f14627207 */ /* 0x000fe40000000000 */
[----:B------:R-:W-:Y:S02]  /*126f0*/  LOP3.LUT R20, R21, 0x380, RZ, 0xc0, !PT ;  /* 0x0000038015147812 */ /* 0x000fe400078ec0ff */
[----:B------:R-:W-:-:S02]  /*12700*/  SEL R84, R27, R34, P0 ;  /* 0x000000221b547207 */ /* 0x000fc40000000000 */
[----:B------:R-:W-:Y:S02]  /*12710*/  SHF.R.U64 R20, R20, 0x3, RZ ;  /* 0x0000000314147819 */ /* 0x000fe400000012ff */
[----:B------:R-:W-:Y:S01]  /*12720*/  SEL R86, R34, R27, P0 ;  /* 0x0000001b22567207 */ /* 0x000fe20000000000 */
[----:B------:R-:W-:Y:S01]  /*12730*/  IMAD.X R27, RZ, RZ, R7, P1 ;  /* 0x000000ffff1b7224 */ /* 0x000fe200008e0607 */
[----:B------:R-:W-:Y:S01]  /*12740*/  LOP3.LUT R20, R20, R21, RZ, 0x3c, !PT ;  /* 0x0000001514147212 */ /* 0x000fe200078e3cff */
[----:B------:R-:W-:Y:S01]  /*12750*/  IMAD.X R21, RZ, RZ, R31, P2 ;  /* 0x000000ffff157224 */ /* 0x000fe200010e061f */
[----:B------:R-:W-:Y:S01]  /*12760*/  MOV R73, R40 ;  /* 0x0000002800497202 */ /* 0x000fe20000000f00 */
[----:B------:R-:W-:Y:S01]  /*12770*/  IMAD.U32 R41, RZ, RZ, UR8 ;  /* 0x00000008ff297e24 */ /* 0x000fe2000f8e00ff */
[----:B------:R-:W-:Y:S01]  /*12780*/  MOV R81, R26 ;  /* 0x0000001a00517202 */ /* 0x000fe20000000f00 */
[----:B------:R-:W-:Y:S01]  /*12790*/  ULDC.64 UR8, c[0x0][0xae8] ;  /* 0x0002ba0000087ab9 */ /* 0x000fe20000000a00 */
[----:B------:R-:W-:-:S02]  /*127a0*/  SEL R78, R38, R39, P0 ;  /* 0x00000027264e7207 */ /* 0x000fc40000000000 */
[----:B------:R-:W-:Y:S01]  /*127b0*/  SEL R80, R39, R38, P0 ;  /* 0x0000002627507207 */ /* 0x000fe20000000000 */
[----:B------:R-:W-:Y:S01]  /*127c0*/  IMAD.X R39, RZ, RZ, R7, P5 ;  /* 0x000000ffff277224 */ /* 0x000fe200028e0607 */
[----:B------:R-:W-:Y:S02]  /*127d0*/  LOP3.LUT R6, R9, 0x380, RZ, 0xc0, !PT ;  /* 0x0000038009067812 */ /* 0x000fe400078ec0ff */
[----:B0-----:R-:W-:Y:S02]  /*127e0*/  ISETP.NE.AND P2, PT, R5, 0x1, PT ;  /* 0x000000010500780c */ /* 0x001fe40003f45270 */
[----:B------:R-:W-:Y:S02]  /*127f0*/  LOP3.LUT R7, R12, 0x380, RZ, 0xc0, !PT ;  /* 0x000003800c077812 */ /* 0x000fe400078ec0ff */
[----:B------:R-:W-:Y:S02]  /*12800*/  SEL R60, R29, R28, P0 ;  /* 0x0000001c1d3c7207 */ /* 0x000fe40000000000 */
[----:B------:R-:W-:-:S02]  /*12810*/  SEL R62, R28, R29, P0 ;  /* 0x0000001d1c3e7207 */ /* 0x000fc40000000000 */
[----:B------:R-:W-:Y:S02]  /*12820*/  SHF.R.U64 R6, R6, 0x3, RZ ;  /* 0x0000000306067819 */ /* 0x000fe400000012ff */
[----:B------:R-:W-:Y:S02]  /*12830*/  SHF.R.U64 R7, R7, 0x3, RZ ;  /* 0x0000000307077819 */ /* 0x000fe400000012ff */
[----:B------:R-:W-:Y:S01]  /*12840*/  IADD3 R29, P6, R30, 0x1000, RZ ;  /* 0x000010001e1d7810 */ /* 0x000fe20007fde0ff */
[----:B------:R-:W0:Y:S01]  /*12850*/  @P2 LDC R40, c[0x0][0xbec] ;  /* 0x0002fb00ff282b82 */ /* 0x000e220000000800 */
[----:B------:R-:W-:Y:S02]  /*12860*/  LOP3.LUT R24, R6, R9, RZ, 0x3c, !PT ;  /* 0x0000000906187212 */ /* 0x000fe400078e3cff */
[----:B------:R-:W-:Y:S02]  /*12870*/  LOP3.LUT R34, R7, R12, RZ, 0x3c, !PT ;  /* 0x0000000c07227212 */ /* 0x000fe400078e3cff */
[----:B------:R-:W-:-:S02]  /*12880*/  LOP3.LUT R28, R29, 0x380, RZ, 0xc0, !PT ;  /* 0x000003801d1c7812 */ /* 0x000fc400078ec0ff */
[----:B------:R-:W-:Y:S01]  /*12890*/  MOV R63, R42 ;  /* 0x0000002a003f7202 */ /* 0x000fe20000000f00 */
[----:B------:R-:W1:Y:S01]  /*128a0*/  @P2 LDC R26, c[0x0][0xbf0] ;  /* 0x0002fc00ff1a2b82 */ /* 0x000e620000000800 */
[----:B------:R-:W-:Y:S01]  /*128b0*/  MOV R42, R24 ;  /* 0x00000018002a7202 */ /* 0x000fe20000000f00 */
[----:B------:R-:W-:Y:S01]  /*128c0*/  IMAD.MOV.U32 R24, RZ, RZ, R59 ;  /* 0x000000ffff187224 */ /* 0x000fe200078e003b */
[----:B------:R-:W-:Y:S02]  /*128d0*/  SEL R44, R94, R93, P0 ;  /* 0x0000005d5e2c7207 */ /* 0x000fe40000000000 */
[----:B------:R-:W-:Y:S02]  /*128e0*/  SEL R48, R90, R89, P0 ;  /* 0x000000595a307207 */ /* 0x000fe40000000000 */
[----:B------:R-:W-:Y:S02]  /*128f0*/  SHF.R.U64 R28, R28, 0x3, RZ ;  /* 0x000000031c1c7819 */ /* 0x000fe400000012ff */
[----:B------:R-:W-:-:S02]  /*12900*/  MOV R77, R34 ;  /* 0x00000022004d7202 */ /* 0x000fc40000000f00 */
[----:B------:R-:W-:Y:S02]  /*12910*/  SEL R94, R93, R94, P0 ;  /* 0x0000005e5d5e7207 */ /* 0x000fe40000000000 */
[----:B------:R-:W-:Y:S02]  /*12920*/  SEL R90, R89, R90, P0 ;  /* 0x0000005a595a7207 */ /* 0x000fe40000000000 */
[----:B------:R-:W-:Y:S01]  /*12930*/  SEL R76, R56, R49, P0 ;  /* 0x00000031384c7207 */ /* 0x000fe20000000000 */
[----:B0-----:R-:W-:Y:S01]  /*12940*/  @P2 IMAD.HI.U32 R25, R59, R40, RZ ;  /* 0x000000283b192227 */ /* 0x001fe200078e00ff */
[----:B------:R-:W-:Y:S02]  /*12950*/  LOP3.LUT R13, R14, 0x380, RZ, 0xc0, !PT ;  /* 0x000003800e0d7812 */ /* 0x000fe400078ec0ff */
[----:B------:R-:W-:Y:S02]  /*12960*/  SEL R56, R49, R56, P0 ;  /* 0x0000003831387207 */ /* 0x000fe40000000000 */
[----:B------:R-:W-:-:S02]  /*12970*/  SEL R82, R46, R47, P0 ;  /* 0x0000002f2e527207 */ /* 0x000fc40000000000 */
[----:B------:R-:W-:Y:S01]  /*12980*/  LOP3.LUT R28, R28, R29, RZ, 0x3c, !PT ;  /* 0x0000001d1c1c7212 */ /* 0x000fe200078e3cff */
[----:B------:R-:W-:Y:S01]  /*12990*/  IMAD.X R29, RZ, RZ, R31, P6 ;  /* 0x000000ffff1d7224 */ /* 0x000fe200030e061f */
[----:B------:R-:W-:Y:S02]  /*129a0*/  SHF.R.U64 R13, R13, 0x3, RZ ;  /* 0x000000030d0d7819 */ /* 0x000fe400000012ff */
[----:B-1----:R-:W-:Y:S02]  /*129b0*/  @P2 SHF.R.U32.HI R24, RZ, R26, R25 ;  /* 0x0000001aff182219 */ /* 0x002fe40000011619 */
[C---:B------:R-:W-:Y:S02]  /*129c0*/  IADD3 R45, P6, R30.reuse, 0x7000, RZ ;  /* 0x000070001e2d7810 */ /* 0x040fe40007fde0ff */
[----:B------:R-:W-:Y:S01]  /*129d0*/  MOV R61, R32 ;  /* 0x00000020003d7202 */ /* 0x000fe20000000f00 */
[----:B------:R-:W-:Y:S01]  /*129e0*/  IMAD.MOV R32, RZ, RZ, -R24 ;  /* 0x000000ffff207224 */ /* 0x000fe200078e0a18 */
[----:B------:R-:W-:-:S02]  /*129f0*/  IADD3 R15, P1, R30, 0x3000, RZ ;  /* 0x000030001e0f7810 */ /* 0x000fc40007f3e0ff */
[----:B------:R-:W-:Y:S01]  /*12a00*/  SEL R46, R47, R46, P0 ;  /* 0x0000002e2f2e7207 */ /* 0x000fe20000000000 */
[----:B------:R-:W-:Y:S01]  /*12a10*/  IMAD R59, R5, R32, R59 ;  /* 0x00000020053b7224 */ /* 0x000fe200078e023b */
[----:B------:R-:W-:Y:S02]  /*12a20*/  LOP3.LUT R38, R13, R14, RZ, 0x3c, !PT ;  /* 0x0000000e0d267212 */ /* 0x000fe400078e3cff */
[----:B------:R-:W-:Y:S02]  /*12a30*/  LOP3.LUT R6, R45, 0x380, RZ, 0xc0, !PT ;  /* 0x000003802d067812 */ /* 0x000fe400078ec0ff */
[----:B------:R-:W-:Y:S02]  /*12a40*/  LOP3.LUT R14, R15, 0x380, RZ, 0xc0, !PT ;  /* 0x000003800f0e7812 */ /* 0x000fe400078ec0ff */
[----:B------:R-:W-:Y:S02]  /*12a50*/  MOV R79, R36 ;  /* 0x00000024004f7202 */ /* 0x000fe40000000f00 */
[----:B------:R-:W-:-:S02]  /*12a60*/  MOV R75, R38 ;  /* 0x00000026004b7202 */ /* 0x000fc40000000f00 */
[----:B------:R-:W-:Y:S02]  /*12a70*/  SHF.R.U64 R6, R6, 0x3, RZ ;  /* 0x0000000306067819 */ /* 0x000fe400000012ff */
[----:B------:R-:W-:Y:S02]  /*12a80*/  SHF.R.U64 R14, R14, 0x3, RZ ;  /* 0x000000030e0e7819 */ /* 0x000fe400000012ff */
[----:B------:R-:W-:Y:S02]  /*12a90*/  LOP3.LUT R6, R6, R45, RZ, 0x3c, !PT ;  /* 0x0000002d06067212 */ /* 0x000fe400078e3cff */
[----:B------:R-:W-:Y:S01]  /*12aa0*/  LOP3.LUT R14, R14, R15, RZ, 0x3c, !PT ;  /* 0x0000000f0e0e7212 */ /* 0x000fe200078e3cff */
[----:B------:R-:W-:Y:S01]  /*12ab0*/  IMAD.X R15, RZ, RZ, R31, P1 ;  /* 0x000000ffff0f7224 */ /* 0x000fe200008e061f */
[----:B------:R-:W-:Y:S02]  /*12ac0*/  SHF.R.S32.HI R26, RZ, 0x1f, R24 ;  /* 0x0000001fff1a7819 */ /* 0x000fe40000011418 */
[----:B------:R-:W-:-:S02]  /*12ad0*/  IADD3 R40, P1, R24, UR6, RZ ;  /* 0x0000000618287c10 */ /* 0x000fc4000ff3e0ff */
[----:B------:R-:W-:Y:S02]  /*12ae0*/  IADD3 R11, P4, R30, 0x5000, RZ ;  /* 0x000050001e0b7810 */ /* 0x000fe40007f9e0ff */
[----:B------:R-:W-:Y:S02]  /*12af0*/  SHF.R.S32.HI R36, RZ, 0x1f, R59 ;  /* 0x0000001fff247819 */ /* 0x000fe4000001143b */
[----:B------:R-:W-:Y:S01]  /*12b00*/  IADD3.X R41, R26, UR7, R41, P1, !PT ;  /* 0x000000071a297c10 */ /* 0x000fe20008ffe429 */
[----:B------:R-:W-:Y:S01]  /*12b10*/  ULDC.64 UR6, c[0x0][0xb88] ;  /* 0x0002e20000067ab9 */ /* 0x000fe20000000a00 */
[----:B------:R-:W-:Y:S01]  /*12b20*/  IADD3 R13, P3, R30, 0x4000, RZ ;  /* 0x000040001e0d7810 */ /* 0x000fe20007f7e0ff */
[----:B------:R-:W-:Y:S01]  /*12b30*/  IMAD R36, R36, UR6, RZ ;  /* 0x0000000624247c24 */ /* 0x000fe2000f8e02ff */
[----:B------:R-:W-:Y:S01]  /*12b40*/  LOP3.LUT R10, R11, 0x380, RZ, 0xc0, !PT ;  /* 0x000003800b0a7812 */ /* 0x000fe200078ec0ff */
[----:B------:R-:W-:Y:S01]  /*12b50*/  IMAD.WIDE.U32 R40, R59, UR6, R40 ;  /* 0x000000063b287c25 */ /* 0x000fe2000f8e0028 */
[----:B------:R-:W-:-:S02]  /*12b60*/  LOP3.LUT R12, R13, 0x380, RZ, 0xc0, !PT ;  /* 0x000003800d0c7812 */ /* 0x000fc400078ec0ff */
[----:B------:R-:W-:Y:S01]  /*12b70*/  SHF.R.U64 R10, R10, 0x3, RZ ;  /* 0x000000030a0a7819 */ /* 0x000fe200000012ff */
[----:B------:R-:W-:Y:S01]  /*12b80*/  IMAD R59, R59, UR7, R36 ;  /* 0x000000073b3b7c24 */ /* 0x000fe2000f8e0224 */
[----:B------:R-:W-:Y:S01]  /*12b90*/  SHF.R.U64 R12, R12, 0x3, RZ ;  /* 0x000000030c0c7819 */ /* 0x000fe200000012ff */
[----:B------:R-:W-:Y:S01]  /*12ba0*/  ULDC.64 UR6, c[0x0][0xb50] ;  /* 0x0002d40000067ab9 */ /* 0x000fe20000000a00 */
[----:B------:R-:W-:Y:S01]  /*12bb0*/  LOP3.LUT R10, R10, R11, RZ, 0x3c, !PT ;  /* 0x0000000b0a0a7212 */ /* 0x000fe200078e3cff */
[--C-:B------:R-:W-:Y:S01]  /*12bc0*/  IMAD.X R11, RZ, RZ, R31.reuse, P4 ;  /* 0x000000ffff0b7224 */ /* 0x100fe200020e061f */
[----:B------:R-:W-:Y:S02]  /*12bd0*/  LOP3.LUT P1, RZ, R190, 0x3, RZ, 0xc0, !PT ;  /* 0x00000003beff7812 */ /* 0x000fe4000782c0ff */
[----:B------:R-:W-:Y:S01]  /*12be0*/  LOP3.LUT R12, R12, R13, RZ, 0x3c, !PT ;  /* 0x0000000d0c0c7212 */ /* 0x000fe200078e3cff */
[----:B------:R-:W-:Y:S01]  /*12bf0*/  IMAD.X R13, RZ, RZ, R31, P3 ;  /* 0x000000ffff0d7224 */ /* 0x000fe200018e061f */
[----:B------:R-:W-:-:S02]  /*12c00*/  IADD3 R9, P5, R30, 0x6000, RZ ;  /* 0x000060001e097810 */ /* 0x000fc40007fbe0ff */
[----:B------:R-:W-:Y:S02]  /*12c10*/  LOP3.LUT R7, R30, 0x380, RZ, 0xc0, !PT ;  /* 0x000003801e077812 */ /* 0x000fe400078ec0ff */
[----:B------:R-:W-:Y:S02]  /*12c20*/  LOP3.LUT R8, R9, 0x380, RZ, 0xc0, !PT ;  /* 0x0000038009087812 */ /* 0x000fe400078ec0ff */
[----:B------:R-:W-:Y:S02]  /*12c30*/  SHF.R.U64 R7, R7, 0x3, RZ ;  /* 0x0000000307077819 */ /* 0x000fe400000012ff */
[----:B------:R-:W-:Y:S02]  /*12c40*/  SHF.R.U64 R8, R8, 0x3, RZ ;  /* 0x0000000308087819 */ /* 0x000fe400000012ff */
[----:B------:R-:W-:Y:S01]  /*12c50*/  LOP3.LUT R30, R7, R30, RZ, 0x3c, !PT ;  /* 0x0000001e071e7212 */ /* 0x000fe200078e3cff */
[--C-:B------:R-:W-:Y:S01]  /*12c60*/  IMAD.X R7, RZ, RZ, R31.reuse, P6 ;  /* 0x000000ffff077224 */ /* 0x100fe200030e061f */
[----:B------:R-:W-:Y:S01]  /*12c70*/  LOP3.LUT R8, R8, R9, RZ, 0x3c, !PT ;  /* 0x0000000908087212 */ /* 0x000fe200078e3cff */
[----:B------:R-:W-:Y:S01]  /*12c80*/  IMAD.X R9, RZ, RZ, R31, P5 ;  /* 0x000000ffff097224 */ /* 0x000fe200028e061f */
[----:B--2---:R-:W-:Y:S01]  /*12c90*/  LOP3.LUT R35, R17, 0x2, RZ, 0x3c, !PT ;  /* 0x0000000211237812 */ /* 0x004fe200078e3cff */
[----:B------:R-:W-:Y:S04]  /*12ca0*/  SHFL.IDX PT, R44, R44, R17, 0x1c1f ;  /* 0x001c1f112c2c7589 */ /* 0x000fe800000e0000 */
[----:B------:R-:W-:Y:S04]  /*12cb0*/  SHFL.IDX PT, R48, R48, R17, 0x1c1f ;  /* 0x001c1f1130307589 */ /* 0x000fe800000e0000 */
[----:B------:R-:W0:Y:S04]  /*12cc0*/  SHFL.IDX PT, R25, R94, R35, 0x1c1f ;  /* 0x001c1f235e197589 */ /* 0x000e2800000e0000 */
[----:B------:R-:W1:Y:S04]  /*12cd0*/  SHFL.IDX PT, R27, R90, R35, 0x1c1f ;  /* 0x001c1f235a1b7589 */ /* 0x000e6800000e0000 */
[----:B------:R-:W-:Y:S04]  /*12ce0*/  SHFL.IDX PT, R76, R76, R17, 0x1c1f ;  /* 0x001c1f114c4c7589 */ /* 0x000fe800000e0000 */
[----:B------:R-:W2:Y:S04]  /*12cf0*/  SHFL.IDX PT, R33, R56, R35, 0x1c1f ;  /* 0x001c1f2338217589 */ /* 0x000ea800000e0000 */
[----:B------:R-:W-:Y:S04]  /*12d00*/  SHFL.IDX PT, R50, R50, R17, 0x1c1f ;  /* 0x001c1f1132327589 */ /* 0x000fe800000e0000 */
[----:B------:R-:W-:Y:S04]  /*12d10*/  SHFL.IDX PT, R54, R54, R17, 0x1c1f ;  /* 0x001c1f1136367589 */ /* 0x000fe800000e0000 */
[----:B------:R-:W-:Y:S01]  /*12d20*/  SHFL.IDX PT, R60, R60, R17, 0x1c1f ;  /* 0x001c1f113c3c7589 */ /* 0x000fe200000e0000 */
[----:B0-----:R-:W-:-:S02]  /*12d30*/  SEL R24, R44, R25, P0 ;  /* 0x000000192c187207 */ /* 0x001fc40000000000 */
[----:B------:R-:W-:Y:S01]  /*12d40*/  SEL R26, R25, R44, P0 ;  /* 0x0000002c191a7207 */ /* 0x000fe20000000000 */
[----:B------:R-:W-:Y:S01]  /*12d50*/  SHFL.IDX PT, R64, R64, R17, 0x1c1f ;  /* 0x001c1f1140407589 */ /* 0x000fe200000e0000 */
[----:B-1----:R-:W-:Y:S01]  /*12d60*/  SEL R32, R48, R27, P0 ;  /* 0x0000001b30207207 */ /* 0x002fe20000000000 */
[----:B------:R-:W-:Y:S01]  /*12d70*/  VIADD R44, R193, UR38 ;  /* 0x00000026c12c7c36 */ /* 0x000fe20008000000 */
        /* <DEDUP_REMOVED lines=15> */
[----:B------:R-:W-:Y:S04]  /*12e70*/  SHFL.IDX PT, R43, R58, R35, 0x1c1f ;  /* 0x001c1f233a2b7589 */ /* 0x000fe800000e0000 */
[----:B------:R-:W-:Y:S04]  /*12e80*/  SHFL.IDX PT, R45, R62, R35, 0x1c1f ;  /* 0x001c1f233e2d7589 */ /* 0x000fe800000e0000 */
[----:B------:R-:W-:Y:S04]  /*12e90*/  SHFL.IDX PT, R53, R86, R35, 0x1c1f ;  /* 0x001c1f2356357589 */ /* 0x000fe800000e0000 */
[----:B------:R-:W-:Y:S01]  /*12ea0*/  SHFL.IDX PT, R55, R92, R35, 0x1c1f ;  /* 0x001c1f235c377589 */ /* 0x000fe200000e0000 */
[----:B0-----:R-:W-:-:S02]  /*12eb0*/  SEL R36, R50, R17, P0 ;  /* 0x0000001132247207 */ /* 0x001fc40000000000 */
[----:B------:R-:W-:Y:S01]  /*12ec0*/  SEL R38, R17, R50, P0 ;  /* 0x0000003211267207 */ /* 0x000fe20000000000 */
[----:B------:R-:W-:Y:S01]  /*12ed0*/  SHFL.IDX PT, R47, R66, R35, 0x1c1f ;  /* 0x001c1f23422f7589 */ /* 0x000fe200000e0000 */
[----:B------:R-:W-:Y:S01]  /*12ee0*/  IMAD R17, R5, UR5, RZ ;  /* 0x0000000505117c24 */ /* 0x000fe2000f8e02ff */
[----:B-1----:R-:W-:Y:S02]  /*12ef0*/  SEL R33, R78, R37, P0 ;  /* 0x000000254e217207 */ /* 0x002fe40000000000 */
[----:B------:R-:W-:Y:S02]  /*12f00*/  SHFL.IDX PT, R57, R98, R35, 0x1c1f ;  /* 0x001c1f2362397589 */ /* 0x000fe400000e0000 */
[----:B------:R-:W-:Y:S02]  /*12f10*/  ISETP.GE.OR P3, PT, R44, R17, P1 ;  /* 0x000000112c00720c */ /* 0x000fe40000f66670 */
[----:B------:R-:W0:Y:S04]  /*12f20*/  SHFL.IDX PT, R67, R102, R35, 0x1c1f ;  /* 0x001c1f2366437589 */ /* 0x000e2800000e0000 */
[----:B------:R-:W1:Y:S04]  /*12f30*/  SHFL.IDX PT, R49, R70, R35, 0x1c1f ;  /* 0x001c1f2346317589 */ /* 0x000e6800000e0000 */
[----:B------:R-:W3:Y:S04]  /*12f40*/  SHFL.IDX PT, R71, R106, R35, 0x1c1f ;  /* 0x001c1f236a477589 */ /* 0x000ee800000e0000 */
[----:B------:R4:W3:Y:S04]  /*12f50*/  SHFL.IDX PT, R51, R74, R35, 0x1c1f ;  /* 0x001c1f234a337589 */ /* 0x0008e800000e0000 */
[----:B------:R1:W-:Y:S01]  /*12f60*/  STSM.16.M88.4 [R63], R24 ;  /* 0x000000183f007844 */ /* 0x0003e20000000200 */
[----:B----4-:R-:W-:-:S02]  /*12f70*/  SEL R35, R37, R78, P0 ;  /* 0x0000004e25237207 */ /* 0x010fc40000000000 */
[----:B--2---:R-:W-:Y:S02]  /*12f80*/  SEL R37, R82, R39, P0 ;  /* 0x0000002752257207 */ /* 0x004fe40000000000 */
[----:B------:R-:W-:Y:S01]  /*12f90*/  SEL R39, R39, R82, P0 ;  /* 0x0000005227277207 */ /* 0x000fe20000000000 */
[----:B------:R2:W-:Y:S01]  /*12fa0*/  STSM.16.M88.4 [R61], R32 ;  /* 0x000000203d007844 */ /* 0x0005e20000000200 */
[----:B0-----:R-:W-:Y:S02]  /*12fb0*/  SEL R65, R100, R67, P0 ;  /* 0x0000004364417207 */ /* 0x001fe40000000000 */
[----:B-1----:R-:W-:Y:S01]  /*12fc0*/  SEL R66, R49, R68, P0 ;  /* 0x0000004431427207 */ /* 0x002fe20000000000 */
[----:B------:R0:W-:Y:S01]  /*12fd0*/  STSM.16.M88.4 [R42], R36 ;  /* 0x000000242a007844 */ /* 0x0001e20000000200 */
[----:B------:R-:W-:Y:S01]  /*12fe0*/  VIADD R24, R44, 0x8 ;  /* 0x000000082c187836 */ /* 0x000fe20000000000 */
[----:B------:R-:W-:Y:S01]  /*12ff0*/  SEL R26, R43, R54, P0 ;  /* 0x000000362b1a7207 */ /* 0x000fe20000000000 */
[----:B------:R-:W-:Y:S01]  /*13000*/  IMAD.IADD R25, R41, 0x1, R59 ;  /* 0x0000000129197824 */ /* 0x000fe200078e023b */
[----:B------:R-:W-:-:S02]  /*13010*/  LEA R41, P4, R40, UR6, 0x2 ;  /* 0x0000000628297c11 */ /* 0x000fc4000f8810ff */
[----:B------:R-:W-:Y:S02]  /*13020*/  ISETP.GE.OR P1, PT, R24, R17, P1 ;  /* 0x000000111800720c */ /* 0x000fe40000f26670 */
[----:B------:R-:W-:Y:S01]  /*13030*/  LEA.HI.X R44, R40, UR7, R25, 0x2, P4 ;  /* 0x00000007282c7c11 */ /* 0x000fe2000a0f1419 */
[----:B------:R-:W-:Y:S01]  /*13040*/  SHFL.IDX PT, R62, R41, 0x1, 0x1c1f ;  /* 0x003c1f00293e7f89 */ /* 0x000fe200000e0000 */
[----:B------:R-:W-:Y:S02]  /*13050*/  SEL R24, R54, R43, P0 ;  /* 0x0000002b36187207 */ /* 0x000fe40000000000 */
[----:B--2---:R-:W-:Y:S01]  /*13060*/  SEL R32, R60, R45, P0 ;  /* 0x0000002d3c207207 */ /* 0x004fe20000000000 */
[----:B------:R-:W-:Y:S01]  /*13070*/  SHFL.IDX PT, R61, R44, RZ, 0x1c1f ;  /* 0x001c1fff2c3d7589 */ /* 0x000fe200000e0000 */
[----:B------:R-:W-:Y:S02]  /*13080*/  SEL R34, R45, R60, P0 ;  /* 0x0000003c2d227207 */ /* 0x000fe40000000000 */
[----:B------:R-:W-:Y:S01]  /*13090*/  SEL R25, R84, R53, P0 ;  /* 0x0000003554197207 */ /* 0x000fe20000000000 */
[----:B------:R1:W2:Y:S01]  /*130a0*/  SHFL.IDX PT, R60, R41, RZ, 0x1c1f ;  /* 0x001c1fff293c7589 */ /* 0x0002a200000e0000 */
[----:B------:R-:W-:-:S02]  /*130b0*/  SEL R27, R53, R84, P0 ;  /* 0x00000054351b7207 */ /* 0x000fc40000000000 */
[----:B------:R-:W-:Y:S01]  /*130c0*/  SEL R33, R88, R55, P0 ;  /* 0x0000003758217207 */ /* 0x000fe20000000000 */
[----:B------:R-:W4:Y:S01]  /*130d0*/  SHFL.IDX PT, R63, R44, 0x1, 0x1c1f ;  /* 0x003c1f002c3f7f89 */ /* 0x000f2200000e0000 */
[----:B------:R-:W-:Y:S02]  /*130e0*/  SEL R35, R55, R88, P0 ;  /* 0x0000005837237207 */ /* 0x000fe40000000000 */
[----:B------:R-:W-:Y:S01]  /*130f0*/  SEL R40, R64, R47, P0 ;  /* 0x0000002f40287207 */ /* 0x000fe20000000000 */
[----:B------:R-:W-:Y:S01]  /*13100*/  STSM.16.M88.4 [R81], R24 ;  /* 0x0000001851007844 */ /* 0x000fe20000000200 */
[----:B0-----:R-:W-:Y:S02]  /*13110*/  SEL R42, R47, R64, P0 ;  /* 0x000000402f2a7207 */ /* 0x001fe40000000000 */
[----:B-1----:R-:W-:Y:S01]  /*13120*/  SEL R41, R96, R57, P0 ;  /* 0x0000003960297207 */ /* 0x002fe20000000000 */
[----:B------:R-:W-:Y:S01]  /*13130*/  STSM.16.M88.4 [R79], R32 ;  /* 0x000000204f007844 */ /* 0x000fe20000000200 */
[----:B------:R-:W-:-:S02]  /*13140*/  SEL R43, R57, R96, P0 ;  /* 0x00000060392b7207 */ /* 0x000fc40000000000 */
[----:B------:R-:W-:Y:S02]  /*13150*/  SEL R64, R68, R49, P0 ;  /* 0x0000003144407207 */ /* 0x000fe40000000000 */
[----:B------:R-:W-:Y:S01]  /*13160*/  SEL R67, R67, R100, P0 ;  /* 0x0000006443437207 */ /* 0x000fe20000000000 */
[----:B------:R-:W-:Y:S01]  /*13170*/  STSM.16.M88.4 [R77], R40 ;  /* 0x000000284d007844 */ /* 0x000fe20000000200 */
[----:B---3--:R-:W-:Y:S02]  /*13180*/  SEL R69, R104, R71, P0 ;  /* 0x0000004768457207 */ /* 0x008fe40000000000 */
[----:B------:R-:W-:Y:S01]  /*13190*/  SEL R68, R72, R51, P0 ;  /* 0x0000003348447207 */ /* 0x000fe20000000000 */
[----:B------:R0:W-:Y:S01]  /*131a0*/  STSM.16.M88.4 [R75], R64 ;  /* 0x000000404b007844 */ /* 0x0001e20000000200 */
[----:B------:R-:W-:Y:S02]  /*131b0*/  SEL R70, R51, R72, P0 ;  /* 0x0000004833467207 */ /* 0x000fe40000000000 */
[----:B------:R-:W-:-:S05]  /*131c0*/  SEL R71, R71, R104, P0 ;  /* 0x0000006847477207 */ /* 0x000fca0000000000 */
[----:B------:R-:W-:Y:S01]  /*131d0*/  STSM.16.M88.4 [R73], R68 ;  /* 0x0000004449007844 */ /* 0x000fe20000000200 */
[----:B------:R-:W-:Y:S08]  /*131e0*/  BAR.SYNC.DEFER_BLOCKING 0x1, 0x100 ;  /* 0x0044000000007b1d */ /* 0x000ff00000010000 */
[----:B0-----:R-:W0:Y:S01]  /*131f0*/  @P2 LDC R64, c[0x0][0xbec] ;  /* 0x0002fb00ff402b82 */ /* 0x001e220000000800 */
[----:B------:R-:W-:Y:S01]  /*13200*/  UIMAD UR5, UR12, UR8, URZ ;  /* 0x000000080c0572a4 */ /* 0x000fe2000f8e023f */
[----:B--2---:R1:W-:Y:S04]  /*13210*/  @!P3 ST.E desc[UR50][R60.64], R3 ;  /* 0x000000033c00b985 */ /* 0x0043e8000c101932 */
[----:B----4-:R2:W-:Y:S01]  /*13220*/  @!P1 ST.E desc[UR50][R62.64], R0 ;  /* 0x000000003e009985 */ /* 0x0105e2000c101932 */
[----:B------:R-:W-:-:S03]  /*13230*/  UIMAD.WIDE.U32 UR6, UR37, UR8, URZ ;  /* 0x00000008250672a5 */ /* 0x000fc6000f8e003f */
[----:B------:R3:W5:Y:S01]  /*13240*/  LD.E.128 R40, desc[UR50][R8.64] ;  /* 0x0000003208287980 */ /* 0x000762000c101d00 */
[----:B-1----:R-:W1:Y:S01]  /*13250*/  @P2 LDC R61, c[0x0][0xbf0] ;  /* 0x0002fc00ff3d2b82 */ /* 0x002e620000000800 */
[----:B--2---:R-:W-:Y:S01]  /*13260*/  IMAD R0, R188, 0x20, R189 ;  /* 0x00000020bc007824 */ /* 0x004fe200078e02bd */
[----:B------:R-:W-:Y:S01]  /*13270*/  UIMAD UR5, UR37, UR9, UR5 ;  /* 0x00000009250572a4 */ /* 0x000fe2000f8e0205 */
[----:B------:R2:W5:Y:S02]  /*13280*/  LD.E.128 R32, desc[UR50][R6.64] ;  /* 0x0000003206207980 */ /* 0x000564000c101d00 */
[----:B---3--:R-:W-:Y:S01]  /*13290*/  VIADD R9, R0, UR38 ;  /* 0x0000002600097c36 */ /* 0x008fe20008000000 */
[----:B------:R-:W-:Y:S01]  /*132a0*/  UIMAD UR8, UR13, UR10, URZ ;  /* 0x0000000a0d0872a4 */ /* 0x000fe2000f8e023f */
[----:B------:R-:W5:Y:S02]  /*132b0*/  LD.E.128 R48, desc[UR50][R30.64] ;  /* 0x000000321e307980 */ /* 0x000f64000c101d00 */
[----:B0-----:R-:W-:Y:S01]  /*132c0*/  @P2 IMAD.HI.U32 R0, R9, R64, RZ ;  /* 0x0000004009002227 */ /* 0x001fe200078e00ff */
[----:B------:R-:W-:Y:S01]  /*132d0*/  UIADD3 UR7, UR7, UR5, URZ ;  /* 0x0000000507077290 */ /* 0x000fe2000fffe03f */
[----:B------:R-:W5:Y:S02]  /*132e0*/  LD.E.128 R44, desc[UR50][R28.64] ;  /* 0x000000321c2c7980 */ /* 0x000f64000c101d00 */
[----:B------:R-:W-:Y:S01]  /*132f0*/  IMAD.MOV.U32 R3, RZ, RZ, R9 ;  /* 0x000000ffff037224 */ /* 0x000fe200078e0009 */
[----:B------:R-:W-:Y:S01]  /*13300*/  UIMAD UR5, UR44, UR11, UR8 ;  /* 0x0000000b2c0572a4 */ /* 0x000fe2000f8e0208 */
[----:B------:R-:W5:Y:S01]  /*13310*/  LD.E.128 R36, desc[UR50][R20.64] ;  /* 0x0000003214247980 */ /* 0x000f62000c101d00 */
[----:B------:R-:W-:Y:S01]  /*13320*/  UIMAD.WIDE.U32 UR6, UR44, UR10, UR6 ;  /* 0x0000000a2c0672a5 */ /* 0x000fe2000f8e0006 */
[----:B------:R-:W-:-:S02]  /*13330*/  ULDC.64 UR8, c[0x0][0xae0] ;  /* 0x0002b80000087ab9 */ /* 0x000fc40000000a00 */
[----:B------:R-:W5:Y:S01]  /*13340*/  LD.E.128 R24, desc[UR50][R14.64] ;  /* 0x000000320e187980 */ /* 0x000f62000c101d00 */
[----:B-1----:R-:W-:Y:S01]  /*13350*/  @P2 SHF.R.U32.HI R3, RZ, R61, R0 ;  /* 0x0000003dff032219 */ /* 0x002fe20000011600 */
[----:B------:R-:W-:Y:S02]  /*13360*/  UIADD3 UR5, UR7, UR5, URZ ;  /* 0x0000000507057290 */ /* 0x000fe4000fffe03f */
[----:B------:R-:W5:Y:S01]  /*13370*/  LD.E.128 R56, desc[UR50][R12.64] ;  /* 0x000000320c387980 */ /* 0x000f62000c101d00 */
[--C-:B------:R-:W-:Y:S01]  /*13380*/  SHF.R.S32.HI R0, RZ, 0x1f, R3.reuse ;  /* 0x0000001fff007819 */ /* 0x100fe20000011403 */
[----:B------:R-:W-:Y:S02]  /*13390*/  IMAD.MOV R8, RZ, RZ, -R3 ;  /* 0x000000ffff087224 */ /* 0x000fe400078e0a03 */
[----:B------:R0:W5:Y:S01]  /*133a0*/  LD.E.128 R52, desc[UR50][R10.64] ;  /* 0x000000320a347980 */ /* 0x000162000c101d00 */
[----:B--2---:R-:W-:Y:S02]  /*133b0*/  IMAD.U32 R7, RZ, RZ, UR7 ;  /* 0x00000007ff077e24 */ /* 0x004fe4000f8e00ff */
[----:B------:R-:W-:Y:S01]  /*133c0*/  IMAD R0, R0, UR8, RZ ;  /* 0x0000000800007c24 */ /* 0x000fe2000f8e02ff */
[----:B------:R-:W-:Y:S01]  /*133d0*/  @!PT LDS RZ, [RZ] ;  /* 0x00000000fffff984 */ /* 0x000fe20000000800 */
[----:B------:R-:W-:Y:S01]  /*133e0*/  @!PT LDS RZ, [RZ] ;  /* 0x00000000fffff984 */ /* 0x000fe20000000800 */
[----:B------:R-:W-:Y:S01]  /*133f0*/  @!PT LDS RZ, [RZ] ;  /* 0x00000000fffff984 */ /* 0x000fe20000000800 */
[----:B------:R-:W-:Y:S01]  /*13400*/  @!PT LDS RZ, [RZ] ;  /* 0x00000000fffff984 */ /* 0x000fe20000000800 */
[----:B------:R1:W-:Y:S06]  /*13410*/  MEMBAR.ALL.CTA ;  /* 0x0000000000007992 */ /* 0x0003ec0000008000 */
[----:B-1----:R-:W1:Y:S01]  /*13420*/  FENCE.VIEW.ASYNC.S ;  /* 0x00000000000073c6 */ /* 0x002e620000000000 */
[----:B------:R-:W-:-:S02]  /*13430*/  IMAD R5, R5, R8, R9 ;  /* 0x0000000805057224 */ /* 0x000fc400078e0209 */
        /* <DEDUP_REMOVED lines=21> */
[----:B-1----:R0:W1:Y:S01]  /*13590*/  SHFL.IDX PT, R6, R8, RZ, 0x181f ;  /* 0x00181fff08067589 */ /* 0x00206200000e0000 */
[----:B------:R-:W-:Y:S01]  /*135a0*/  ISETP.GE.AND P1, PT, R0, R17, PT ;  /* 0x000000110000720c */ /* 0x000fe20003f26270 */
[----:B------:R-:W-:Y:S01]  /*135b0*/  BSSY B1, `(.L_x_8059) ;  /* 0x000000d000017945 */ /* 0x000fe20003800000 */
[----:B------:R0:W-:Y:S01]  /*135c0*/  SYNCS.ARRIVE.TRANS64.RED.A1T0 RZ, [R4+URZ], RZ ;  /* 0x000000ff04ff79a7 */ /* 0x0001e2000810043f */
[----:B------:R0:W2:Y:S02]  /*135d0*/  SHFL.IDX PT, R0, R3, RZ, 0x181f ;  /* 0x00181fff03007589 */ /* 0x0000a400000e0000 */
[----:B------:R-:W-:Y:S08]  /*135e0*/  @P2 BRA `(.L_x_8060) ;  /* 0x0000000000242947 */ /* 0x000ff00003800000 */
[----:B------:R-:W-:Y:S02]  /*135f0*/  ULDC UR5, c[0x0][0xac8] ;  /* 0x0002b20000057ab9 */ /* 0x000fe40000000800 */
[----:B------:R-:W-:Y:S02]  /*13600*/  ISETP.GE.AND P2, PT, R22, UR5, PT ;  /* 0x0000000516007c0c */ /* 0x000fe4000bf46270 */
[----:B------:R-:W-:-:S11]  /*13610*/  ISETP.GE.AND P3, PT, R23, UR5, PT ;  /* 0x0000000517007c0c */ /* 0x000fd6000bf66270 */
[CC--:B01----:R-:W-:Y:S02]  /*13620*/  @!P2 LEA R4, P4, R22.reuse, R6.reuse, 0x1 ;  /* 0x000000061604a211 */ /* 0x0c3fe400078808ff */
[C---:B------:R-:W-:Y:S02]  /*13630*/  @!P3 LEA R6, P5, R23.reuse, R6, 0x1 ;  /* 0x000000061706b211 */ /* 0x040fe400078a08ff */
[-C--:B--2---:R-:W-:Y:S02]  /*13640*/  @!P2 LEA.HI.X R5, R22, R0.reuse, R196, 0x1, P4 ;  /* 0x000000001605a211 */ /* 0x084fe400020f0cc4 */
[----:B------:R-:W-:-:S03]  /*13650*/  @!P3 LEA.HI.X R7, R23, R0, R195, 0x1, P5 ;  /* 0x000000001707b211 */ /* 0x000fc600028f0cc3 */
[----:B-----5:R3:W-:Y:S04]  /*13660*/  @!P2 ST.E.128 desc[UR50][R4.64], R48 ;  /* 0x000000300400a985 */ /* 0x0207e8000c101d32 */
[----:B------:R3:W-:Y:S02]  /*13670*/  @!P3 ST.E.128 desc[UR50][R6.64], R56 ;  /* 0x000000380600b985 */ /* 0x0007e4000c101d32 */
.L_x_8060:
[----:B------:R-:W-:Y:S05]  /*13680*/  BSYNC B1 ;  /* 0x0000000000017941 */ /* 0x000fea0003800000 */
.L_x_8059:
[----:B--2---:R2:W4:Y:S01]  /*13690*/  SHFL.IDX PT, R0, R3, 0x1, 0x181f ;  /* 0x00381f0003007f89 */ /* 0x00452200000e0000 */
[----:B------:R-:W-:Y:S03]  /*136a0*/  BSSY B1, `(.L_x_8061) ;  /* 0x000000c000017945 */ /* 0x000fe60003800000 */
[----:B-1-3--:R2:W1:Y:S01]  /*136b0*/  SHFL.IDX PT, R6, R8, 0x1, 0x181f ;  /* 0x00381f0008067f89 */ /* 0x00a46200000e0000 */
[----:B------:R-:W-:Y:S05]  /*136c0*/  @P0 BRA `(.L_x_8062) ;  /* 0x0000000000240947 */ /* 0x000fea0003800000 */
[----:B------:R-:W-:Y:S02]  /*136d0*/  ULDC UR5, c[0x0][0xac8] ;  /* 0x0002b20000057ab9 */ /* 0x000fe40000000800 */
[----:B------:R-:W-:Y:S02]  /*136e0*/  ISETP.GE.AND P3, PT, R22, UR5, PT ;  /* 0x0000000516007c0c */ /* 0x000fe4000bf66270 */
[----:B------:R-:W-:-:S11]  /*136f0*/  ISETP.GE.AND P4, PT, R23, UR5, PT ;  /* 0x0000000517007c0c */ /* 0x000fd6000bf86270 */
[CC--:B01----:R-:W-:Y:S02]  /*13700*/  @!P3 LEA R4, P0, R22.reuse, R6.reuse, 0x1 ;  /* 0x000000061604b211 */ /* 0x0c3fe400078008ff */
[C---:B------:R-:W-:Y:S02]  /*13710*/  @!P4 LEA R6, P2, R23.reuse, R6, 0x1 ;  /* 0x000000061706c211 */ /* 0x040fe400078408ff */
[-C--:B----4-:R-:W-:Y:S02]  /*13720*/  @!P3 LEA.HI.X R5, R22, R0.reuse, R196, 0x1, P0 ;  /* 0x000000001605b211 */ /* 0x090fe400000f0cc4 */
[----:B------:R-:W-:-:S03]  /*13730*/  @!P4 LEA.HI.X R7, R23, R0, R195, 0x1, P2 ;  /* 0x000000001707c211 */ /* 0x000fc600010f0cc3 */
[----:B-----5:R3:W-:Y:S04]  /*13740*/  @!P3 ST.E.128 desc[UR50][R4.64], R44 ;  /* 0x0000002c0400b985 */ /* 0x0207e8000c101d32 */
[----:B------:R3:W-:Y:S02]  /*13750*/  @!P4 ST.E.128 desc[UR50][R6.64], R52 ;  /* 0x000000340600c985 */ /* 0x0007e4000c101d32 */
.L_x_8062:
[----:B------:R-:W-:Y:S05]  /*13760*/  BSYNC B1 ;  /* 0x0000000000017941 */ /* 0x000fea0003800000 */
.L_x_8061:
[----:B----4-:R4:W0:Y:S01]  /*13770*/  SHFL.IDX PT, R0, R3, 0x2, 0x181f ;  /* 0x00581f0003007f89 */ /* 0x01082200000e0000 */
        /* <DEDUP_REMOVED lines=8> */
[-C--:B------:R-:W-:Y:S02]  /*13800*/  @!P2 LEA.HI.X R5, R22, R0.reuse, R196, 0x1, P0 ;  /* 0x000000001605a211 */ /* 0x080fe400000f0cc4 */
[----:B------:R-:W-:-:S03]  /*13810*/  @!P3 LEA.HI.X R7, R23, R0, R195, 0x1, P1 ;  /* 0x000000001707b211 */ /* 0x000fc600008f0cc3 */
[----:B-----5:R3:W-:Y:S04]  /*13820*/  @!P2 ST.E.128 desc[UR50][R4.64], R36 ;  /* 0x000000240400a985 */ /* 0x0207e8000c101d32 */
[----:B------:R3:W-:Y:S02]  /*13830*/  @!P3 ST.E.128 desc[UR50][R6.64], R40 ;  /* 0x000000280600b985 */ /* 0x0007e4000c101d32 */
.L_x_8064:
[----:B------:R-:W-:Y:S05]  /*13840*/  BSYNC B1 ;  /* 0x0000000000017941 */ /* 0x000fea0003800000 */
.L_x_8063:
[----:B0-----:R-:W-:Y:S01]  /*13850*/  VIADD R0, R10, 0x60 ;  /* 0x000000600a007836 */ /* 0x001fe20000000000 */
[----:B--2-4-:R-:W0:Y:S04]  /*13860*/  SHFL.IDX PT, R3, R3, 0x3, 0x181f ;  /* 0x00781f0003037f89 */ /* 0x014e2800000e0000 */
[----:B------:R-:W-:Y:S01]  /*13870*/  ISETP.GE.AND P0, PT, R0, R17, PT ;  /* 0x000000110000720c */ /* 0x000fe20003f06270 */
[----:B------:R-:W2:-:S12]  /*13880*/  SHFL.IDX PT, R8, R8, 0x3, 0x181f ;  /* 0x00781f0008087f89 */ /* 0x000e9800000e0000 */
[----:B------:R-:W-:Y:S05]  /*13890*/  @P0 BRA `(.L_x_8065) ;  /* 0x0000000800800947 */ /* 0x000fea0003800000 */
[----:B------:R-:W-:Y:S02]  /*138a0*/  ULDC UR5, c[0x0][0xac8] ;  /* 0x0002b20000057ab9 */ /* 0x000fe40000000800 */
[----:B------:R-:W-:-:S13]  /*138b0*/  ISETP.GE.AND P1, PT, R22, UR5, PT ;  /* 0x0000000516007c0c */ /* 0x000fda000bf26270 */
[----:B--23--:R-:W-:-:S04]  /*138c0*/  @!P1 LEA R4, P0, R22, R8, 0x1 ;  /* 0x0000000816049211 */ /* 0x00cfc800078008ff */
[----:B0-----:R-:W-:Y:S02]  /*138d0*/  @!P1 LEA.HI.X R5, R22, R3, R196, 0x1, P0 ;  /* 0x0000000316059211 */ /* 0x001fe400000f0cc4 */
[----:B------:R-:W-:-:S03]  /*138e0*/  ISETP.GE.AND P0, PT, R23, UR5, PT ;  /* 0x0000000517007c0c */ /* 0x000fc6000bf06270 */
[----:B-----5:R4:W-:Y:S10]  /*138f0*/  @!P1 ST.E.128 desc[UR50][R4.64], R24 ;  /* 0x0000001804009985 */ /* 0x0209f4000c101d32 */
[----:B------:R-:W-:Y:S05]  /*13900*/  @P0 BRA `(.L_x_8065) ;  /* 0x0000000800640947 */ /* 0x000fea0003800000 */
[----:B----4-:R-:W-:-:S04]  /*13910*/  LEA R4, P0, R23, R8, 0x1 ;  /* 0x0000000817047211 */ /* 0x010fc800078008ff */
[----:B------:R-:W-:-:S05]  /*13920*/  LEA.HI.X R5, R23, R3, R195, 0x1, P0 ;  /* 0x0000000317057211 */ /* 0x000fca00000f0cc3 */
[----:B------:R0:W-:Y:S01]  /*13930*/  ST.E.128 desc[UR50][R4.64], R32 ;  /* 0x0000002004007985 */ /* 0x0001e2000c101d32 */
[----:B------:R-:W-:Y:S05]  /*13940*/  BRA `(.L_x_8065) ;  /* 0x0000000800547947 */ /* 0x000fea0003800000 */
.L_x_8058:
        /* <DEDUP_REMOVED lines=50> */
.L_x_8067:
[----:B------:R-:W-:Y:S05]  /*13c70*/  BSYNC B1 ;  /* 0x0000000000017941 */ /* 0x000fea0003800000 */
.L_x_8066:
        /* <DEDUP_REMOVED lines=48> */
[----:B------:R-:W-:-:S11]  /*13f80*/  ISETP.GE.AND P5, PT, R23, UR5, PT ;  /* 0x0000000517007c0c */ /* 0x000fd6000bfa6270 */
[CC--:B-1----:R-:W-:Y:S02]  /*13f90*/  @!P4 LEA R10, P2, R22.reuse, R4.reuse, 0x1 ;  /* 0x00000004160ac211 */ /* 0x0c2fe400078408ff */
[C---:B------:R-:W-:Y:S02]  /*13fa0*/  @!P5 LEA R4, P3, R23.reuse, R4, 0x1 ;  /* 0x000000041704d211 */ /* 0x040fe400078608ff */
[-C--:B--2---:R-:W-:Y:S02]  /*13fb0*/  @!P4 LEA.HI.X R11, R22, R0.reuse, R196, 0x1, P2 ;  /* 0x00000000160bc211 */ /* 0x084fe400010f0cc4 */
[----:B------:R-:W-:-:S03]  /*13fc0*/  @!P5 LEA.HI.X R5, R23, R0, R195, 0x1, P3 ;  /* 0x000000001705d211 */ /* 0x000fc600018f0cc3 */
[----:B------:R3:W-:Y:S04]  /*13fd0*/  @!P4 ST.E.128 desc[UR50][R10.64], RZ ;  /* 0x000000ff0a00c985 */ /* 0x0007e8000c101d32 */
[----:B------:R3:W-:Y:S02]  /*13fe0*/  @!P5 ST.E.128 desc[UR50][R4.64], RZ ;  /* 0x000000ff0400d985 */ /* 0x0007e4000c101d32 */
.L_x_8069:
[----:B------:R-:W-:Y:S05]  /*13ff0*/  BSYNC B1 ;  /* 0x0000000000017941 */ /* 0x000fea0003800000 */
.L_x_8068:
[----:B--2---:R2:W4:Y:S01]  /*14000*/  SHFL.IDX PT, R0, R7, 0x1, 0x181f ;  /* 0x00381f0007007f89 */ /* 0x00452200000e0000 */
[----:B------:R-:W-:Y:S03]  /*14010*/  BSSY B1, `(.L_x_8070) ;  /* 0x000000c000017945 */ /* 0x000fe60003800000 */
[----:B-1-3--:R2:W1:Y:S01]  /*14020*/  SHFL.IDX PT, R4, R6, 0x1, 0x181f ;  /* 0x00381f0006047f89 */ /* 0x00a46200000e0000 */
[----:B------:R-:W-:Y:S05]  /*14030*/  @P1 BRA `(.L_x_8071) ;  /* 0x0000000000241947 */ /* 0x000fea0003800000 */
[----:B------:R-:W-:Y:S02]  /*14040*/  ULDC UR5, c[0x0][0xac8] ;  /* 0x0002b20000057ab9 */ /* 0x000fe40000000800 */
[----:B------:R-:W-:Y:S02]  /*14050*/  ISETP.GE.AND P3, PT, R22, UR5, PT ;  /* 0x0000000516007c0c */ /* 0x000fe4000bf66270 */
[----:B------:R-:W-:-:S11]  /*14060*/  ISETP.GE.AND P4, PT, R23, UR5, PT ;  /* 0x0000000517007c0c */ /* 0x000fd6000bf86270 */
[CC--:B-1----:R-:W-:Y:S02]  /*14070*/  @!P3 LEA R10, P1, R22.reuse, R4.reuse, 0x1 ;  /* 0x00000004160ab211 */ /* 0x0c2fe400078208ff */
[C---:B------:R-:W-:Y:S02]  /*14080*/  @!P4 LEA R4, P2, R23.reuse, R4, 0x1 ;  /* 0x000000041704c211 */ /* 0x040fe400078408ff */
[-C--:B----4-:R-:W-:Y:S02]  /*14090*/  @!P3 LEA.HI.X R11, R22, R0.reuse, R196, 0x1, P1 ;  /* 0x00000000160bb211 */ /* 0x090fe400008f0cc4 */
[----:B------:R-:W-:-:S03]  /*140a0*/  @!P4 LEA.HI.X R5, R23, R0, R195, 0x1, P2 ;  /* 0x000000001705c211 */ /* 0x000fc600010f0cc3 */
[----:B------:R3:W-:Y:S04]  /*140b0*/  @!P3 ST.E.128 desc[UR50][R10.64], RZ ;  /* 0x000000ff0a00b985 */ /* 0x0007e8000c101d32 */
[----:B------:R3:W-:Y:S02]  /*140c0*/  @!P4 ST.E.128 desc[UR50][R4.64], RZ ;  /* 0x000000ff0400c985 */ /* 0x0007e4000c101d32 */
.L_x_8071:
[----:B------:R-:W-:Y:S05]  /*140d0*/  BSYNC B1 ;  /* 0x0000000000017941 */ /* 0x000fea0003800000 */
.L_x_8070:
[----:B----4-:R4:W0:Y:S01]  /*140e0*/  SHFL.IDX PT, R0, R7, 0x2, 0x181f ;  /* 0x00581f0007007f89 */ /* 0x01082200000e0000 */
        /* <DEDUP_REMOVED lines=8> */
[-C--:B0-----:R-:W-:Y:S02]  /*14170*/  @!P2 LEA.HI.X R11, R22, R0.reuse, R196, 0x1, P0 ;  /* 0x00000000160ba211 */ /* 0x081fe400000f0cc4 */
[----:B------:R-:W-:-:S03]  /*14180*/  @!P3 LEA.HI.X R5, R23, R0, R195, 0x1, P1 ;  /* 0x000000001705b211 */ /* 0x000fc600008f0cc3 */
[----:B------:R3:W-:Y:S04]  /*14190*/  @!P2 ST.E.128 desc[UR50][R10.64], RZ ;  /* 0x000000ff0a00a985 */ /* 0x0007e8000c101d32 */
[----:B------:R3:W-:Y:S02]  /*141a0*/  @!P3 ST.E.128 desc[UR50][R4.64], RZ ;  /* 0x000000ff0400b985 */ /* 0x0007e4000c101d32 */
.L_x_8073:
[----:B------:R-:W-:Y:S05]  /*141b0*/  BSYNC B1 ;  /* 0x0000000000017941 */ /* 0x000fea0003800000 */
.L_x_8072:
[----:B------:R-:W-:Y:S01]  /*141c0*/  VIADD R3, R8, 0x60 ;  /* 0x0000006008037836 */ /* 0x000fe20000000000 */
[----:B0-----:R0:W0:Y:S04]  /*141d0*/  SHFL.IDX PT, R0, R7, 0x3, 0x181f ;  /* 0x00781f0007007f89 */ /* 0x00102800000e0000 */
[----:B------:R-:W-:Y:S01]  /*141e0*/  ISETP.GE.AND P0, PT, R3, R9, PT ;  /* 0x000000090300720c */ /* 0x000fe20003f06270 */
[----:B-1-3--:R1:W3:-:S12]  /*141f0*/  SHFL.IDX PT, R4, R6, 0x3, 0x181f ;  /* 0x00781f0006047f89 */ /* 0x00a2d800000e0000 */
[----:B-1----:R-:W-:Y:S05]  /*14200*/  @P0 BRA `(.L_x_8065) ;  /* 0x0000000000240947 */ /* 0x002fea0003800000 */
[----:B------:R-:W-:Y:S02]  /*14210*/  ULDC UR5, c[0x0][0xac8] ;  /* 0x0002b20000057ab9 */ /* 0x000fe40000000800 */
[----:B------:R-:W-:Y:S02]  /*14220*/  ISETP.GE.AND P2, PT, R22, UR5, PT ;  /* 0x0000000516007c0c */ /* 0x000fe4000bf46270 */
[----:B------:R-:W-:-:S11]  /*14230*/  ISETP.GE.AND P3, PT, R23, UR5, PT ;  /* 0x0000000517007c0c */ /* 0x000fd6000bf66270 */
[CC--:B--234-:R-:W-:Y:S02]  /*14240*/  @!P2 LEA R6, P0, R22.reuse, R4.reuse, 0x1 ;  /* 0x000000041606a211 */ /* 0x0dcfe400078008ff */
[C---:B------:R-:W-:Y:S02]  /*14250*/  @!P3 LEA R4, P1, R23.reuse, R4, 0x1 ;  /* 0x000000041704b211 */ /* 0x040fe400078208ff */
[-C--:B0-----:R-:W-:Y:S02]  /*14260*/  @!P2 LEA.HI.X R7, R22, R0.reuse, R196, 0x1, P0 ;  /* 0x000000001607a211 */ /* 0x081fe400000f0cc4 */
[----:B------:R-:W-:-:S03]  /*14270*/  @!P3 LEA.HI.X R5, R23, R0, R195, 0x1, P1 ;  /* 0x000000001705b211 */ /* 0x000fc600008f0cc3 */
[----:B------:R0:W-:Y:S04]  /*14280*/  @!P2 ST.E.128 desc[UR50][R6.64], RZ ;  /* 0x000000ff0600a985 */ /* 0x0001e8000c101d32 */
[----:B------:R0:W-:Y:S02]  /*14290*/  @!P3 ST.E.128 desc[UR50][R4.64], RZ ;  /* 0x000000ff0400b985 */ /* 0x0001e4000c101d32 */
.L_x_8065:
[----:B------:R-:W-:Y:S05]  /*142a0*/  BSYNC B0 ;  /* 0x0000000000007941 */ /* 0x000fea0003800000 */
.L_x_8057:
[----:B------:R-:W-:Y:S02]  /*142b0*/  ULDC UR5, c[0x0][0xc38] ;  /* 0x00030e0000057ab9 */ /* 0x000fe40000000800 */
[----:B------:R-:W-:-:S06]  /*142c0*/  UISETP.GE.AND UP0, UPT, UR4, UR5, UPT ;  /* 0x000000050400728c */ /* 0x000fcc000bf06270 */
[----:B------:R-:W-:-:S13]  /*142d0*/  PLOP3.LUT P0, PT, PT, PT, UP0, 0x80, 0x0 ;  /* 0x000000000000781c */ /* 0x000fda0003f0f008 */
[----:B------:R-:W-:Y:S05]  /*142e0*/  @!P0 BRA `(.L_x_8074) ;  /* 0xfffffec800848947 */ /* 0x000fea000383ffff */
[----:B------:R-:W-:Y:S05]  /*142f0*/  EXIT ;  /* 0x000000000000794d */ /* 0x000fea0003800000 */
.L_x_7968:
        /* <DEDUP_REMOVED lines=18> */
[----:B------:R-:W-:Y:S01]  /*14420*/  MOV R17, 0x400 ;  /* 0x0000040000117802 */ /* 0x000fe20000000f00 */
[----:B------:R-:W-:Y:S01]  /*14430*/  ULDC.64 UR6, c[0x0][0x418] ;  /* 0x0001060000067ab9 */ /* 0x000fe20000000a00 */
[----:B------:R-:W-:Y:S01]  /*14440*/  ULDC UR4, c[0x0][0x424] ;  /* 0x0001090000047ab9 */ /* 0x000fe20000000800 */
[----:B------:R-:W-:Y:S01]  /*14450*/  ULDC UR40, c[0x0][0x288] ;  /* 0x0000a20000287ab9 */ /* 0x000fe20000000800 */
[----:B------:R-:W-:Y:S01]  /*14460*/  ULDC UR41, c[0x0][0x448] ;  /* 0x0001120000297ab9 */ /* 0x000fe20000000800 */
[C---:B0-----:R-:W-:Y:S01]  /*14470*/  IMAD.SHL.U32 R2, R7.reuse, 0x20, RZ ;  /* 0x0000002007027824 */ /* 0x041fe200078e00ff */
[C---:B------:R-:W-:Y:S01]  /*14480*/  LOP3.LUT R9, R7.reuse, 0x7f, RZ, 0xc0, !PT ;  /* 0x0000007f07097812 */ /* 0x040fe200078ec0ff */
[C---:B------:R-:W-:Y:S01]  /*14490*/  IMAD.SHL.U32 R24, R7.reuse, 0x80, RZ ;  /* 0x0000008007187824 */ /* 0x040fe200078e00ff */
[C---:B------:R-:W-:Y:S01]  /*144a0*/  LOP3.LUT P0, RZ, R7.reuse, 0x4, RZ, 0xc0, !PT ;  /* 0x0000000407ff7812 */ /* 0x040fe2000780c0ff */
[----:B------:R-:W-:Y:S01]  /*144b0*/  IMAD.SHL.U32 R8, R7, 0x2, RZ ;  /* 0x0000000207087824 */ /* 0x000fe200078e00ff */
[----:B------:R-:W-:-:S02]  /*144c0*/  SHF.R.U32.HI R0, RZ, 0x5, R9 ;  /* 0x00000005ff007819 */ /* 0x000fc40000011609 */
[C---:B------:R-:W-:Y:S02]  /*144d0*/  LOP3.LUT R5, R2.reuse, 0x60, RZ, 0xc0, !PT ;  /* 0x0000006002057812 */ /* 0x040fe400078ec0ff */
[----:B------:R-:W-:Y:S02]  /*144e0*/  LOP3.LUT R4, R2, 0x80, RZ, 0xc0, !PT ;  /* 0x0000008002047812 */ /* 0x000fe400078ec0ff */
[----:B------:R-:W-:Y:S01]  /*144f0*/  LOP3.LUT R3, R24, 0x380, RZ, 0xc0, !PT ;  /* 0x0000038018037812 */ /* 0x000fe200078ec0ff */
[----:B------:R-:W-:Y:S01]  /*14500*/  IMAD R6, R0, 0x200, R5 ;  /* 0x0000020000067824 */ /* 0x000fe200078e0205 */
[----:B------:R-:W-:Y:S01]  /*14510*/  LOP3.LUT R4, R4, 0x10, R7, 0xf8, !PT ;  /* 0x0000001004047812 */ /* 0x000fe200078ef807 */
[C---:B------:R-:W-:Y:S01]  /*14520*/  IMAD.SHL.U32 R5, R7.reuse, 0x4, RZ ;  /* 0x0000000407057824 */ /* 0x040fe200078e00ff */
[----:B------:R-:W-:Y:S01]  /*14530*/  LOP3.LUT R2, R2, 0x100, RZ, 0xc0, !PT ;  /* 0x0000010002027812 */ /* 0x000fe200078ec0ff */
[----:B------:R-:W-:Y:S02]  /*14540*/  IMAD R3, R0, 0x10, R3 ;  /* 0x0000001000037824 */ /* 0x000fe400078e0203 */
[----:B------:R-:W-:Y:S01]  /*14550*/  IMAD.SHL.U32 R0, R7, 0x10, RZ ;  /* 0x0000001007007824 */ /* 0x000fe200078e00ff */
[----:B------:R-:W-:-:S04]  /*14560*/  LOP3.LUT R5, R4, 0x10, R5, 0x78, !PT ;  /* 0x0000001004057812 */ /* 0x000fc800078e7805 */
[----:B------:R-:W-:Y:S02]  /*14570*/  IADD3 R2, R5, R6, R2 ;  /* 0x0000000605027210 */ /* 0x000fe40007ffe002 */
[C---:B------:R-:W-:Y:S02]  /*14580*/  LOP3.LUT R7, R0.reuse, 0x3f0, RZ, 0xc0, !PT ;  /* 0x000003f000077812 */ /* 0x040fe400078ec0ff */
[----:B------:R-:W-:Y:S01]  /*14590*/  LOP3.LUT R34, R0, 0x70, RZ, 0xc0, !PT ;  /* 0x0000007000227812 */ /* 0x000fe200078ec0ff */
[----:B------:R0:W-:Y:S01]  /*145a0*/  STL [R1+0x18], R2 ;  /* 0x0000180201007387 */ /* 0x0001e20000100800 */
[----:B------:R-:W-:Y:S02]  /*145b0*/  LOP3.LUT R3, R3, 0x70, R0, 0x78, !PT ;  /* 0x0000007003037812 */ /* 0x000fe400078e7800 */
[----:B------:R-:W-:Y:S02]  /*145c0*/  LOP3.LUT R7, R7, 0x70, R8, 0x78, !PT ;  /* 0x0000007007077812 */ /* 0x000fe400078e7808 */
[----:B------:R-:W-:Y:S01]  /*145d0*/  ISETP.GE.AND P2, PT, R34, UR43, PT ;  /* 0x0000002b22007c0c */ /* 0x000fe2000bf46270 */
[----:B0-----:R-:W-:Y:S01]  /*145e0*/  IMAD.U32 R2, RZ, RZ, UR5 ;  /* 0x00000005ff027e24 */ /* 0x001fe2000f8e00ff */
[----:B------:R-:W-:-:S02]  /*145f0*/  LOP3.LUT R24, R3, 0xc00, R24, 0xf8, !PT ;  /* 0x00000c0003187812 */ /* 0x000fc400078ef818 */
[--C-:B------:R-:W-:Y:S02]  /*14600*/  LOP3.LUT R3, R7, 0x400, R0.reuse, 0xf8, !PT ;  /* 0x0000040007037812 */ /* 0x100fe400078ef800 */
[----:B------:R0:W-:Y:S01]  /*14610*/  STL [R1+0x1c], R2 ;  /* 0x00001c0201007387 */ /* 0x0001e20000100800 */
[----:B------:R-:W-:Y:S01]  /*14620*/  ISETP.GE.AND P1, PT, R34, UR43, PT ;  /* 0x0000002b22007c0c */ /* 0x000fe2000bf26270 */
[----:B------:R-:W-:Y:S01]  /*14630*/  UISETP.NE.U32.AND UP0, UPT, UR6, URZ, UPT ;  /* 0x0000003f0600728c */ /* 0x000fe2000bf05070 */
[----:B------:R-:W-:Y:S02]  /*14640*/  LOP3.LUT R16, R16, 0xfffffffe, RZ, 0xc0, !PT ;  /* 0xfffffffe10107812 */ /* 0x000fe400078ec0ff */
[----:B0-----:R-:W-:Y:S01]  /*14650*/  SHF.R.U32.HI R2, RZ, 0x3, R9 ;  /* 0x00000003ff027819 */ /* 0x001fe20000011609 */
[----:B------:R0:W-:Y:S01]  /*14660*/  STL [R1+0x24], RZ ;  /* 0x000024ff01007387 */ /* 0x0001e20000100800 */
[----:B------:R-:W-:Y:S02]  /*14670*/  ULDC UR6, c[0x0][0x2b8] ;  /* 0x0000ae0000067ab9 */ /* 0x000fe40000000800 */
[----:B------:R-:W-:Y:S01]  /*14680*/  LOP3.LUT R4, R2, 0x70, R0, 0xf8, !PT ;  /* 0x0000007002047812 */ /* 0x000fe200078ef800 */
[----:B------:R-:W-:-:S02]  /*14690*/  VIADD R2, R24, 0x40 ;  /* 0x0000004018027836 */ /* 0x000fc40000000000 */
[----:B------:R-:W-:Y:S01]  /*146a0*/  @P0 VIADD R2, R24, 0xffffffc0 ;  /* 0xffffffc018020836 */ /* 0x000fe20000000000 */
[----:B------:R-:W-:Y:S01]  /*146b0*/  @P2 LOP3.LUT R16, R16, 0x1, RZ, 0xfc, !PT ;  /* 0x0000000110102812 */ /* 0x000fe200078efcff */
[----:B------:R0:W-:Y:S01]  /*146c0*/  STL [R1+0x14], R3 ;  /* 0x0000140301007387 */ /* 0x0001e20000100800 */
[----:B------:R-:W-:Y:S02]  /*146d0*/  UISETP.NE.AND.EX UP0, UPT, UR7, URZ, UPT, UP0 ;  /* 0x0000003f0700728c */ /* 0x000fe4000bf05300 */
[----:B------:R-:W-:Y:S02]  /*146e0*/  LOP3.LUT R16, R16, 0xfffffdff, RZ, 0xc0, !PT ;  /* 0xfffffdff10107812 */ /* 0x000fe400078ec0ff */
[----:B------:R-:W-:Y:S02]  /*146f0*/  USEL UR4, UR4, 0x1, UP0 ;  /* 0x0000000104047887 */ /* 0x000fe40008000000 */
[----:B------:R-:W-:Y:S02]  /*14700*/  @P1 LOP3.LUT R16, R16, 0x200, RZ, 0xfc, !PT ;  /* 0x0000020010101812 */ /* 0x000fe400078efcff */
[----:B------:R-:W-:Y:S01]  /*14710*/  UIMAD UR42, UR4, UR42, URZ ;  /* 0x0000002a042a72a4 */ /* 0x000fe2000f8e023f */
[----:B------:R-:W-:-:S03]  /*14720*/  ISETP.GE.AND P1, PT, R34, UR6, PT ;  /* 0x0000000622007c0c */ /* 0x000fc6000bf26270 */
[----:B------:R-:W-:Y:S01]  /*14730*/  UIADD3 UR4, UR42, 0x9f, URZ ;  /* 0x0000009f2a047890 */ /* 0x000fe2000fffe03f */
[----:B------:R-:W-:-:S03]  /*14740*/  LOP3.LUT R16, R16, 0xfffff7ff, RZ, 0xc0, !PT ;  /* 0xfffff7ff10107812 */ /* 0x000fc600078ec0ff */
[----:B------:R-:W-:Y:S01]  /*14750*/  UIMAD.WIDE UR4, UR4, 0x66666667, URZ ;  /* 0x66666667040478a5 */ /* 0x000fe2000f8e023f */
[----:B------:R-:W-:Y:S01]  /*14760*/  IMAD.MOV.U32 R36, RZ, RZ, 0x1 ;  /* 0x00000001ff247424 */ /* 0x000fe200078e00ff */
[----:B------:R-:W-:Y:S01]  /*14770*/  LOP3.LUT R4, R4, 0x80, RZ, 0xfc, !PT ;  /* 0x0000008004047812 */ /* 0x000fe200078efcff */
[----:B------:R-:W-:Y:S01]  /*14780*/  IMAD.MOV.U32 R31, RZ, RZ, RZ ;  /* 0x000000ffff1f7224 */ /* 0x000fe200078e00ff */
[----:B------:R-:W-:Y:S02]  /*14790*/  USHF.R.U32.HI UR39, URZ, 0x1f, UR5 ;  /* 0x0000001f3f277899 */ /* 0x000fe40008011605 */
[----:B------:R-:W-:Y:S01]  /*147a0*/  @P1 LOP3.LUT R16, R16, 0x800, RZ, 0xfc, !PT ;  /* 0x0000080010101812 */ /* 0x000fe200078efcff */
[----:B------:R-:W-:Y:S02]  /*147b0*/  UIMAD UR41, UR41, UR40, URZ ;  /* 0x00000028292972a4 */ /* 0x000fe4000f8e023f */
[----:B------:R-:W-:Y:S02]  /*147c0*/  UIADD3 UR47, UR42, 0x1, -UR40 ;  /* 0x000000012a2f7890 */ /* 0x000fe4000fffe828 */
[----:B------:R-:W-:-:S02]  /*147d0*/  ULOP3.LUT UR49, UR36, 0x2, URZ, 0xfc, !UPT ;  /* 0x0000000224317892 */ /* 0x000fc4000f8efc3f */
[----:B------:R-:W-:Y:S02]  /*147e0*/  ULOP3.LUT UR48, UR36, 0x1, URZ, 0xfc, !UPT ;  /* 0x0000000124307892 */ /* 0x000fe4000f8efc3f */
[----:B------:R-:W-:Y:S02]  /*147f0*/  UIADD3 UR40, UR42, -UR40, URZ ;  /* 0x800000282a287290 */ /* 0x000fe4000fffe03f */
[----:B------:R-:W-:Y:S01]  /*14800*/  ULEA.HI.SX32 UR39, UR5, UR39, 0x1a ;  /* 0x0000002705277291 */ /* 0x000fe2000f8fd23f */
[----:B------:R-:W-:Y:S01]  /*14810*/  ULDC UR46, c[0x0][0xc] ;  /* 0x00000300002e7ab9 */ /* 0x000fe20000000800 */
[----:B--2---:R-:W-:-:S05]  /*14820*/  LEA R17, R10, R17, 0x18 ;  /* 0x000000110a117211 */ /* 0x004fca00078ec0ff */
[----:B------:R-:W-:-:S05]  /*14830*/  IMAD.IADD R0, R17, 0x1, R3 ;  /* 0x0000000111007824 */ /* 0x000fca00078e0203 */
[----:B------:R0:W-:Y:S04]  /*14840*/  STL [R1+0x20], R0 ;  /* 0x0000200001007387 */ /* 0x0001e80000100800 */
[----:B------:R0:W-:Y:S02]  /*14850*/  STL [R1+0x10], R2 ;  /* 0x0000100201007387 */ /* 0x0001e40000100800 */
.L_x_8146:
        /* <DEDUP_REMOVED lines=14> */
[----:B-1----:R-:W-:Y:S05]  /*14940*/  @!P0 BRA `(.L_x_8076) ;  /* 0x0000000000208947 */ /* 0x002fea0003800000 */
        /* <DEDUP_REMOVED lines=8> */
.L_x_8076:
[----:B------:R-:W-:Y:S01]  /*149d0*/  ULDC UR8, c[0x0][0xc54] ;  /* 0x0003150000087ab9 */ /* 0x000fe20000000800 */
[----:B------:R-:W-:Y:S01]  /*149e0*/  UMOV UR6, UR7 ;  /* 0x0000000700067c82 */ /* 0x000fe20008000000 */
[----:B------:R-:W-:-:S11]  /*149f0*/  UISETP.NE.AND UP0, UPT, UR8, 0x1, UPT ;  /* 0x000000010800788c */ /* 0x000fd6000bf05270 */
[----:B------:R-:W-:Y:S02]  /*14a00*/  @UP0 ULDC.64 UR10, c[0x0][0xc58] ;  /* 0x00031600000a0ab9 */ /* 0x000fe40000000a00 */
[----:B------:R-:W-:-:S04]  /*14a10*/  UIMAD.WIDE.U32 UR4, UR7, UR10, URZ ;  /* 0x0000000a070472a5 */ /* 0x000fc8000f8e003f */
[----:B------:R-:W-:-:S04]  /*14a20*/  @UP0 USHF.R.U32.HI UR6, URZ, UR11, UR5 ;  /* 0x0000000b3f060299 */ /* 0x000fc80008011605 */
[----:B------:R-:W-:-:S12]  /*14a30*/  UIMAD UR4, UR6, UR8, URZ ;  /* 0x00000008060472a4 */ /* 0x000fd8000f8e023f */
.L_x_8077:
        /* <DEDUP_REMOVED lines=23> */
[----:B------:R-:W-:Y:S02]  /*14bb0*/  UISETP.NE.AND UP2, UPT, UR5, 0x1, UPT ;  /* 0x000000010500788c */ /* 0x000fe4000bf45270 */
[----:B------:R-:W-:Y:S02]  /*14bc0*/  UIADD3 UR6, UR6, UR4, URZ ;  /* 0x0000000406067290 */ /* 0x000fe4000fffe03f */
[----:B------:R-:W-:Y:S02]  /*14bd0*/  UP2UR UR52, UPR, URZ, 0x4 ;  /* 0x000000043f347883 */ /* 0x000fe40008000000 */
[----:B------:R-:W-:Y:S01]  /*14be0*/  USHF.L.U32 UR43, UR6, 0x7, URZ ;  /* 0x00000007062b7899 */ /* 0x000fe2000800063f */
[----:B------:R-:W-:Y:S02]  /*14bf0*/  ULDC.64 UR4, c[0x0][0x9e0] ;  /* 0x0002780000047ab9 */ /* 0x000fe40000000a00 */
[----:B------:R-:W-:-:S02]  /*14c00*/  UISETP.GE.AND UP0, UPT, UR5, 0x1, UPT ;  /* 0x000000010500788c */ /* 0x000fc4000bf06270 */
[----:B------:R-:W-:Y:S01]  /*14c10*/  UIADD3 UR8, UR43, 0x7f, URZ ;  /* 0x0000007f2b087890 */ /* 0x000fe2000fffe03f */
[----:B------:R-:W-:Y:S01]  /*14c20*/  @UP2 ULDC UR6, c[0x0][0x44c] ;  /* 0x0001130000062ab9 */ /* 0x000fe20000000800 */
[----:B------:R-:W-:Y:S02]  /*14c30*/  @UP2 ULDC UR9, c[0x0][0x450] ;  /* 0x0001140000092ab9 */ /* 0x000fe40000000800 */
[----:B------:R-:W-:Y:S01]  /*14c40*/  UIMAD.WIDE.U32 UR6, UR8, UR6, URZ ;  /* 0x00000006080672a5 */ /* 0x000fe2000f8e003f */
[----:B------:R-:W-:-:S03]  /*14c50*/  PLOP3.LUT P1, PT, PT, PT, UP0, 0x80, 0x0 ;  /* 0x000000000000781c */ /* 0x000fc60003f2f008 */
[----:B------:R-:W-:-:S04]  /*14c60*/  @UP2 USHF.R.U32.HI UR8, URZ, UR9, UR7 ;  /* 0x000000093f082299 */ /* 0x000fc80008011607 */
[----:B------:R-:W-:-:S04]  /*14c70*/  UIADD3 UR6, UR47, UR8, URZ ;  /* 0x000000082f067290 */ /* 0x000fc8000fffe03f */
[----:B------:R-:W-:Y:S01]  /*14c80*/  UIADD3 UR4, UR6, UR4, URZ ;  /* 0x0000000406047290 */ /* 0x000fe2000fffe03f */
[----:B--2---:R0:W-:Y:S01]  /*14c90*/  STL [R1+0x4], R22 ;  /* 0x0000041601007387 */ /* 0x0041e20000100800 */
[----:B------:R-:W-:Y:S10]  /*14ca0*/  @!P1 BRA `(.L_x_8078) ;  /* 0x0000000000449947 */ /* 0x000ff40003800000 */
        /* <DEDUP_REMOVED lines=10> */
.L_x_8079:
[----:B------:R-:W-:-:S11]  /*14d50*/  UISETP.NE.AND UP0, UPT, UR5, 0x1, UPT ;  /* 0x000000010500788c */ /* 0x000fd6000bf05270 */
[----:B------:R-:W-:Y:S02]  /*14d60*/  @UP0 ULDC.64 UR10, c[0x0][0x9e8] ;  /* 0x00027a00000a0ab9 */ /* 0x000fe40000000a00 */
[----:B------:R-:W-:-:S04]  /*14d70*/  UIMAD.WIDE.U32 UR6, UR8, UR10, URZ ;  /* 0x0000000a080672a5 */ /* 0x000fc8000f8e003f */
[----:B------:R-:W-:-:S12]  /*14d80*/  @UP0 USHF.R.U32.HI UR8, URZ, UR11, UR7 ;  /* 0x0000000b3f080299 */ /* 0x000fd80008011607 */
.L_x_8080:
[----:B------:R-:W-:-:S04]  /*14d90*/  UIMAD UR8, UR8, UR5, UR5 ;  /* 0x00000005080872a4 */ /* 0x000fc8000f8e0205 */
[----:B------:R-:W-:-:S04]  /*14da0*/  UISETP.LT.AND UP0, UPT, UR4, UR8, UPT ;  /* 0x000000080400728c */ /* 0x000fc8000bf01270 */
[----:B------:R-:W-:-:S12]  /*14db0*/  USEL UR4, UR4, UR8, UP0 ;  /* 0x0000000804047287 */ /* 0x000fd80008000000 */
.L_x_8078:
[----:B------:R-:W-:Y:S02]  /*14dc0*/  UISETP.NE.AND UP0, UPT, UR52, URZ, UPT ;  /* 0x0000003f3400728c */ /* 0x000fe4000bf05270 */
[----:B------:R-:W-:Y:S01]  /*14dd0*/  UIADD3 UR6, UR4, 0x9f, URZ ;  /* 0x0000009f04067890 */ /* 0x000fe2000fffe03f */
[----:B------:R-:W-:-:S03]  /*14de0*/  UMOV UR10, UR43 ;  /* 0x0000002b000a7c82 */ /* 0x000fc60008000000 */
[----:B------:R-:W-:-:S04]  /*14df0*/  UIMAD.WIDE UR6, UR6, 0x66666667, URZ ;  /* 0x66666667060678a5 */ /* 0x000fc8000f8e023f */
[----:B------:R-:W-:Y:S01]  /*14e00*/  USHF.R.U32.HI UR4, URZ, 0x1f, UR7 ;  /* 0x0000001f3f047899 */ /* 0x000fe20008011607 */
[----:B------:R-:W-:Y:S02]  /*14e10*/  @UP0 ULDC UR8, c[0x0][0x44c] ;  /* 0x0001130000080ab9 */ /* 0x000fe40000000800 */
[----:B------:R-:W-:Y:S01]  /*14e20*/  @UP0 ULDC UR6, c[0x0][0x450] ;  /* 0x0001140000060ab9 */ /* 0x000fe20000000800 */
[----:B------:R-:W-:Y:S02]  /*14e30*/  UIMAD.WIDE.U32 UR8, UR43, UR8, URZ ;  /* 0x000000082b0872a5 */ /* 0x000fe4000f8e003f */
[----:B------:R-:W-:Y:S02]  /*14e40*/  ULEA.HI.SX32 UR4, UR7, UR4, 0x1a ;  /* 0x0000000407047291 */ /* 0x000fe4000f8fd23f */
[----:B------:R-:W-:Y:S02]  /*14e50*/  @UP0 USHF.R.U32.HI UR10, URZ, UR6, UR9 ;  /* 0x000000063f0a0299 */ /* 0x000fe40008011609 */
[----:B------:R-:W-:-:S02]  /*14e60*/  UISETP.LT.AND UP0, UPT, UR39, UR4, UPT ;  /* 0x000000042700728c */ /* 0x000fc4000bf01270 */
[----:B------:R-:W-:Y:S01]  /*14e70*/  UIADD3 UR6, UR40, UR10, URZ ;  /* 0x0000000a28067290 */ /* 0x000fe2000fffe03f */
[----:B------:R-:W-:Y:S01]  /*14e80*/  ULDC UR8, c[0x0][0x9dc] ;  /* 0x0002770000087ab9 */ /* 0x000fe20000000800 */
        /* <DEDUP_REMOVED lines=14> */
.L_x_8082:
[----:B------:R-:W-:-:S11]  /*14f70*/  UISETP.NE.AND UP0, UPT, UR5, 0x1, UPT ;  /* 0x000000010500788c */ /* 0x000fd6000bf05270 */
[----:B------:R-:W-:Y:S02]  /*14f80*/  @UP0 ULDC.64 UR10, c[0x0][0x9e8] ;  /* 0x00027a00000a0ab9 */ /* 0x000fe40000000a00 */
[----:B------:R-:W-:-:S04]  /*14f90*/  UIMAD.WIDE.U32 UR6, UR4, UR10, URZ ;  /* 0x0000000a040672a5 */ /* 0x000fc8000f8e003f */
[----:B------:R-:W-:-:S12]  /*14fa0*/  @UP0 USHF.R.U32.HI UR4, URZ, UR11, UR7 ;  /* 0x0000000b3f040299 */ /* 0x000fd80008011607 */
.L_x_8083:
[----:B------:R-:W-:-:S04]  /*14fb0*/  UIMAD UR4, UR4, UR5, URZ ;  /* 0x00000005040472a4 */ /* 0x000fc8000f8e023f */
[----:B------:R-:W-:-:S04]  /*14fc0*/  UISETP.LT.AND UP0, UPT, UR8, UR4, UPT ;  /* 0x000000040800728c */ /* 0x000fc8000bf01270 */
[----:B------:R-:W-:-:S12]  /*14fd0*/  USEL UR8, UR8, UR4, !UP0 ;  /* 0x0000000408087287 */ /* 0x000fd8000c000000 */
.L_x_8081:
[----:B------:R-:W-:Y:S01]  /*14fe0*/  UIMAD.WIDE UR4, UR8, 0x66666667, URZ ;  /* 0x66666667080478a5 */ /* 0x000fe2000f8e023f */
[----:B------:R-:W-:Y:S03]  /*14ff0*/  BSSY B7, `(.L_x_8084) ;  /* 0x00004a7000077945 */ /* 0x000fe60003800000 */
[----:B------:R-:W-:-:S04]  /*15000*/  USHF.R.U32.HI UR4, URZ, 0x1f, UR5 ;  /* 0x0000001f3f047899 */ /* 0x000fc80008011605 */
[----:B------:R-:W-:-:S04]  /*15010*/  ULEA.HI.SX32 UR4, UR5, UR4, 0x1a ;  /* 0x0000000405047291 */ /* 0x000fc8000f8fd23f */
[----:B------:R-:W-:-:S04]  /*15020*/  UISETP.LT.AND UP0, UPT, URZ, UR4, UPT ;  /* 0x000000043f00728c */ /* 0x000fc8000bf01270 */
[----:B------:R-:W-:-:S04]  /*15030*/  USEL UR45, URZ, UR4, !UP0 ;  /* 0x000000043f2d7287 */ /* 0x000fc8000c000000 */
[----:B------:R-:W-:-:S06]  /*15040*/  UISETP.GT.AND UP0, UPT, UR44, UR45, UPT ;  /* 0x0000002d2c00728c */ /* 0x000fcc000bf04270 */
[----:B------:R-:W-:-:S13]  /*15050*/  PLOP3.LUT P0, PT, PT, PT, UP0, 0x80, 0x0 ;  /* 0x000000000000781c */ /* 0x000fda0003f0f008 */
        /* <DEDUP_REMOVED lines=8> */
[----:B------:R-:W1:Y:S02]  /*150e0*/  FLO.U32 R0, UR4 ;  /* 0x0000000400007d00 */ /* 0x000e6400080e0000 */
[----:B-1----:R-:W-:-:S06]  /*150f0*/  ISETP.EQ.U32.AND P1, PT, R0, R5, PT ;  /* 0x000000050000720c */ /* 0x002fcc0003f22070 */
[----:B------:R-:W2:Y:S07]  /*15100*/  POPC R5, UR4 ;  /* 0x0000000400057d09 */ /* 0x000eae0008000000 */
        /* <DEDUP_REMOVED lines=8> */
.L_x_8085:
        /* <DEDUP_REMOVED lines=20> */
.L_x_8088:
[----:B------:R-:W-:Y:S05]  /*152d0*/  BSYNC B6 ;  /* 0x0000000000067941 */ /* 0x000fea0003800000 */
.L_x_8087:
        /* <DEDUP_REMOVED lines=22> */
.L_x_8090:
[----:B------:R-:W-:Y:S05]  /*15440*/  BSYNC B6 ;  /* 0x0000000000067941 */ /* 0x000fea0003800000 */
.L_x_8089:
[----:B------:R-:W-:Y:S01]  /*15450*/  VIADD R0, R17, 0x400 ;  /* 0x0000040011007836 */ /* 0x000fe20000000000 */
[----:B------:R-:W-:Y:S04]  /*15460*/  BSSY B6, `(.L_x_8091) ;  /* 0x0000014000067945 */ /* 0x000fe80003800000 */
[----:B------:R1:W-:Y:S01]  /*15470*/  STL [R1+0x8], R0 ;  /* 0x0000080001007387 */ /* 0x0003e20000100800 */
[----:B------:R-:W-:-:S13]  /*15480*/  LOP3.LUT P0, RZ, R0, 0x9f, RZ, 0xc0, !PT ;  /* 0x0000009f00ff7812 */ /* 0x000fda000780c0ff */
[----:B-1----:R-:W-:Y:S05]  /*15490*/  @!P0 BRA `(.L_x_8092) ;  /* 0x0000000000408947 */ /* 0x002fea0003800000 */
        /* <DEDUP_REMOVED lines=16> */
.L_x_8092:
[----:B------:R-:W-:Y:S05]  /*155a0*/  BSYNC B6 ;  /* 0x0000000000067941 */ /* 0x000fea0003800000 */
.L_x_8091:
        /* <DEDUP_REMOVED lines=19> */
.L_x_8094:
[----:B------:R-:W-:Y:S05]  /*156e0*/  BSYNC B6 ;  /* 0x0000000000067941 */ /* 0x000fea0003800000 */
.L_x_8093:
        /* <DEDUP_REMOVED lines=12> */
[----:B-1----:R-:W-:Y:S01]  /*157b0*/  ISETP.NE.AND P2, PT, R19, 0x1, PT ;  /* 0x000000011300780c */ /* 0x002fe20003f45270 */
[----:B------:R-:W-:Y:S01]  /*157c0*/  UMOV UR5, 0xffffffff ;  /* 0xffffffff00057882 */ /* 0x000fe20000000000 */
[----:B------:R-:W-:Y:S01]  /*157d0*/  LOP3.LUT R16, R16, 0xfffffff7, RZ, 0xc0, !PT ;  /* 0xfffffff710107812 */ /* 0x000fe200078ec0ff */
[----:B------:R-:W-:-:S10]  /*157e0*/  IMAD.U32 R18, RZ, RZ, UR4 ;  /* 0x00000004ff127e24 */ /* 0x000fd4000f8e00ff */
[----:B------:R-:W-:Y:S01]  /*157f0*/  @P2 LOP3.LUT R16, R16, 0x8, RZ, 0xfc, !PT ;  /* 0x0000000810102812 */ /* 0x000fe200078efcff */
[----:B--2---:R-:W-:Y:S06]  /*15800*/  BRA.DIV UR5, `(.L_x_8095) ;  /* 0x0000004a05e47947 */ /* 0x004fec000b800000 */
.L_x_8166:
[----:B------:R-:W1:Y:S01]  /*15810*/  S2R R0, SR_TID.X ;  /* 0x0000000000007919 */ /* 0x000e620000002100 */
[----:B------:R-:W-:Y:S01]  /*15820*/  UMOV UR4, 0xa0 ;  /* 0x000000a000047882 */ /* 0x000fe20000000000 */
[----:B------:R-:W2:Y:S01]  /*15830*/  @P2 LDC R3, c[0x0][0x434] ;  /* 0x00010d00ff032b82 */ /* 0x000ea20000000800 */
[----:B------:R-:W-:Y:S01]  /*15840*/  UIMAD UR4, UR44, UR4, -0xa0 ;  /* 0xffffff602c0474a4 */ /* 0x000fe2000f8e0204 */
[----:B------:R-:W3:Y:S01]  /*15850*/  S2R R8, SR_TID.X ;  /* 0x0000000000087919 */ /* 0x000ee20000002100 */
[----:B-----5:R-:W-:-:S05]  /*15860*/  SHF.R.S32.HI R15, RZ, 0x1f, R35 ;  /* 0x0000001fff0f7819 */ /* 0x020fca0000011423 */
[----:B------:R-:W4:Y:S01]  /*15870*/  @P2 LDC R5, c[0x0][0x438] ;  /* 0x00010e00ff052b82 */ /* 0x000f220000000800 */
[----:B------:R0:W-:Y:S01]  /*15880*/  STL [R1], R15 ;  /* 0x0000000f01007387 */ /* 0x0001e20000100800 */
[----:B-1----:R-:W-:Y:S01]  /*15890*/  LOP3.LUT R0, R0, 0x7f, RZ, 0xc0, !PT ;  /* 0x0000007f00007812 */ /* 0x002fe200078ec0ff */
[----:B---3--:R-:W-:-:S03]  /*158a0*/  IMAD.SHL.U32 R14, R8, 0x10, RZ ;  /* 0x00000010080e7824 */ /* 0x008fc600078e00ff */
        /* <DEDUP_REMOVED lines=11> */
[----:B----4-:R-:W-:-:S07]  /*15960*/  @P2 SHF.R.U32.HI R10, RZ, R5, R2 ;  /* 0x00000005ff0a2219 */ /* 0x010fce0000011602 */
[----:B------:R-:W1:Y:S01]  /*15970*/  @!P0 LDC.64 R6, c[0x0][0x428] ;  /* 0x00010a00ff068b82 */ /* 0x000e620000000a00 */
[----:B------:R-:W-:-:S07]  /*15980*/  @!P0 SHF.R.S32.HI R3, RZ, 0x1f, R10 ;  /* 0x0000001fff038819 */ /* 0x000fce000001140a */
[----:B------:R-:W2:Y:S01]  /*15990*/  @!P0 LDC.64 R4, c[0x0][0x418] ;  /* 0x00010600ff048b82 */ /* 0x000ea20000000a00 */
[----:B-1----:R-:W-:-:S04]  /*159a0*/  @!P0 IMAD R2, R15, R6, RZ ;  /* 0x000000060f028224 */ /* 0x002fc800078e02ff */
[----:B------:R-:W-:Y:S02]  /*159b0*/  @!P0 IMAD R7, R35, R7, R2 ;  /* 0x0000000723078224 */ /* 0x000fe400078e0202 */
[----:B------:R-:W-:-:S04]  /*159c0*/  @!P0 IMAD.MOV.U32 R2, RZ, RZ, R10 ;  /* 0x000000ffff028224 */ /* 0x000fc800078e000a */
[----:B------:R-:W-:-:S04]  /*159d0*/  @!P0 IMAD.WIDE.U32 R2, R35, R6, R2 ;  /* 0x0000000623028225 */ /* 0x000fc800078e0002 */
[----:B------:R-:W-:Y:S01]  /*159e0*/  @!P0 IMAD.IADD R3, R7, 0x1, R3 ;  /* 0x0000000107038824 */ /* 0x000fe200078e0203 */
[----:B--2---:R-:W-:Y:S01]  /*159f0*/  @!P0 LEA R12, P1, R2, R4, 0x2 ;  /* 0x00000004020c8211 */ /* 0x004fe200078210ff */
[----:B------:R-:W-:-:S03]  /*15a00*/  VIADD R4, R8, UR4 ;  /* 0x0000000408047c36 */ /* 0x000fc60008000000 */
[----:B------:R-:W-:Y:S02]  /*15a10*/  @!P0 LEA.HI.X R13, R2, R5, R3, 0x2, P1 ;  /* 0x00000005020d8211 */ /* 0x000fe400008f1403 */
[C---:B------:R-:W-:Y:S01]  /*15a20*/  ISETP.GE.AND P1, PT, R4.reuse, UR42, PT ;  /* 0x0000002a04007c0c */ /* 0x040fe2000bf26270 */
[----:B------:R-:W1:Y:S01]  /*15a30*/  @P2 LDC R3, c[0x0][0x434] ;  /* 0x00010d00ff032b82 */ /* 0x000e620000000800 */
[----:B------:R-:W-:-:S04]  /*15a40*/  IMAD.IADD R4, R4, 0x1, R22 ;  /* 0x0000000104047824 */ /* 0x000fc800078e0216 */
[----:B------:R-:W-:-:S03]  /*15a50*/  IMAD.MOV.U32 R11, RZ, RZ, R4 ;  /* 0x000000ffff0b7224 */ /* 0x000fc600078e0004 */
[----:B------:R-:W2:Y:S08]  /*15a60*/  @P2 LDC R5, c[0x0][0x438] ;  /* 0x00010e00ff052b82 */ /* 0x000eb00000000800 */
[----:B------:R-:W3:Y:S08]  /*15a70*/  @!P1 LDC.64 R8, c[0x0][0x428] ;  /* 0x00010a00ff089b82 */ /* 0x000ef00000000a00 */
[----:B------:R-:W4:Y:S01]  /*15a80*/  @!P1 LDC.64 R6, c[0x0][0x418] ;  /* 0x00010600ff069b82 */ /* 0x000f220000000a00 */
[----:B-1----:R-:W-:-:S05]  /*15a90*/  @P2 IMAD.HI.U32 R2, R4, R3, RZ ;  /* 0x0000000304022227 */ /* 0x002fca00078e00ff */
[----:B--2---:R-:W-:Y:S01]  /*15aa0*/  @P2 SHF.R.U32.HI R11, RZ, R5, R2 ;  /* 0x00000005ff0b2219 */ /* 0x004fe20000011602 */
[----:B------:R-:W-:-:S03]  /*15ab0*/  IMAD.MOV.U32 R5, RZ, RZ, RZ ;  /* 0x000000ffff057224 */ /* 0x000fc600078e00ff */
[----:B------:R-:W-:-:S03]  /*15ac0*/  @!P1 SHF.R.S32.HI R3, RZ, 0x1f, R11 ;  /* 0x0000001fff039819 */ /* 0x000fc6000001140b */
[----:B------:R1:W5:Y:S01]  /*15ad0*/  @!P0 LDG.E R5, desc[UR50][R12.64] ;  /* 0x000000320c058981 */ /* 0x000362000c1e1900 */
[----:B---3--:R-:W-:-:S04]  /*15ae0*/  @!P1 IMAD R2, R15, R8, RZ ;  /* 0x000000080f029224 */ /* 0x008fc800078e02ff */
[----:B------:R-:W-:Y:S02]  /*15af0*/  @!P1 IMAD R9, R35, R9, R2 ;  /* 0x0000000923099224 */ /* 0x000fe400078e0202 */
[----:B------:R-:W-:-:S04]  /*15b00*/  @!P1 IMAD.MOV.U32 R2, RZ, RZ, R11 ;  /* 0x000000ffff029224 */ /* 0x000fc800078e000b */
[----:B------:R-:W-:-:S04]  /*15b10*/  @!P1 IMAD.WIDE.U32 R2, R35, R8, R2 ;  /* 0x0000000823029225 */ /* 0x000fc800078e0002 */
[----:B-1----:R-:W-:Y:S01]  /*15b20*/  IMAD.MOV R13, RZ, RZ, -R10 ;  /* 0x000000ffff0d7224 */ /* 0x002fe200078e0a0a */
[C---:B----4-:R-:W-:Y:S01]  /*15b30*/  @!P1 LEA R8, P0, R2.reuse, R6, 0x2 ;  /* 0x0000000602089211 */ /* 0x050fe200078010ff */
[----:B------:R-:W-:Y:S02]  /*15b40*/  @!P1 IMAD.IADD R3, R3, 0x1, R9 ;  /* 0x0000000103039824 */ /* 0x000fe400078e0209 */
[----:B------:R-:W-:Y:S02]  /*15b50*/  IMAD R6, R19, R13, R0 ;  /* 0x0000000d13067224 */ /* 0x000fe400078e0200 */
[----:B------:R-:W-:Y:S01]  /*15b60*/  IMAD.U32 R0, RZ, RZ, UR49 ;  /* 0x00000031ff007e24 */ /* 0x000fe2000f8e00ff */
[----:B------:R-:W-:Y:S01]  /*15b70*/  @!P1 LEA.HI.X R9, R2, R7, R3, 0x2, P0 ;  /* 0x0000000702099211 */ /* 0x000fe200000f1403 */
[----:B------:R-:W-:Y:S01]  /*15b80*/  IMAD.MOV.U32 R7, RZ, RZ, RZ ;  /* 0x000000ffff077224 */ /* 0x000fe200078e00ff */
[----:B------:R-:W-:Y:S01]  /*15b90*/  ISETP.GT.U32.AND P0, PT, R14, 0x9f, PT ;  /* 0x0000009f0e00780c */ /* 0x000fe20003f04070 */
[----:B------:R-:W-:Y:S01]  /*15ba0*/  IMAD.MOV R3, RZ, RZ, -R11 ;  /* 0x000000ffff037224 */ /* 0x000fe200078e0a0b */
[----:B------:R-:W-:-:S02]  /*15bb0*/  ISETP.NE.AND P2, PT, R0, 0x3, PT ;  /* 0x000000030000780c */ /* 0x000fc40003f45270 */
[----:B------:R-:W-:Y:S01]  /*15bc0*/  LOP3.LUT R16, R16, 0xfffffffb, RZ, 0xc0, !PT ;  /* 0xfffffffb10107812 */ /* 0x000fe200078ec0ff */
[----:B------:R1:W5:Y:S01]  /*15bd0*/  @!P1 LDG.E R7, desc[UR50][R8.64] ;  /* 0x0000003208079981 */ /* 0x000362000c1e1900 */
[----:B------:R-:W-:Y:S02]  /*15be0*/  IMAD.U32 R11, RZ, RZ, UR44 ;  /* 0x0000002cff0b7e24 */ /* 0x000fe4000f8e00ff */
[----:B------:R-:W-:Y:S02]  /*15bf0*/  LOP3.LUT R16, R16, 0xfffffffd, RZ, 0xc0, !PT ;  /* 0xfffffffd10107812 */ /* 0x000fe400078ec0ff */
[----:B------:R-:W-:-:S03]  /*15c00*/  VIADD R11, R11, 0xffffffff ;  /* 0xffffffff0b0b7836 */ /* 0x000fc60000000000 */
[----:B------:R-:W-:Y:S01]  /*15c10*/  @P0 LOP3.LUT R16, R16, 0x2, RZ, 0xfc, !PT ;  /* 0x0000000210100812 */ /* 0x000fe200078efcff */
[----:B-1----:R-:W-:Y:S02]  /*15c20*/  IMAD R8, R19, R3, R4 ;  /* 0x0000000313087224 */ /* 0x002fe400078e0204 */
[----:B------:R-:W-:Y:S01]  /*15c30*/  IMAD R3, RZ, RZ, -UR37 ;  /* 0x80000025ff037e24 */ /* 0x000fe2000f8e02ff */
[----:B------:R-:W-:-:S03]  /*15c40*/  @P2 LOP3.LUT R16, R16, 0x4, RZ, 0xfc, !PT ;  /* 0x0000000410102812 */ /* 0x000fc600078efcff */
[----:B------:R-:W-:-:S05]  /*15c50*/  IMAD R18, R18, R3, UR38 ;  /* 0x0000002612127e24 */ /* 0x000fca000f8e0203 */
[----:B------:R-:W-:Y:S01]  /*15c60*/  SHF.R.S32.HI R37, RZ, 0x1f, R18 ;  /* 0x0000001fff257819 */ /* 0x000fe20000011412 */
[----:B0-----:R-:W-:Y:S06]  /*15c70*/  @!P2 BRA `(.L_x_8096) ;  /* 0x000000000004a947 */ /* 0x001fec0003800000 */
[----:B------:R-:W-:Y:S01]  /*15c80*/  BPT.TRAP 0x1 ;  /* 0x000000040000795c */ /* 0x000fe20000300000 */
.L_x_8096:
[----:B------:R-:W-:Y:S01]  /*15c90*/  IMAD R0, R31, 0x8, R17 ;  /* 0x000000081f007824 */ /* 0x000fe200078e0211 */
[----:B------:R-:W-:Y:S01]  /*15ca0*/  SHF.L.U32 R27, R36, 0x1f, RZ ;  /* 0x0000001f241b7819 */ /* 0x000fe200000006ff */
[----:B------:R-:W-:Y:S01]  /*15cb0*/  BSSY B0, `(.L_x_8097) ;  /* 0x0000004000007945 */ /* 0x000fe20003800000 */
[----:B------:R-:W-:Y:S02]  /*15cc0*/  SHF.R.S32.HI R22, RZ, 0x1f, R8 ;  /* 0x0000001fff167819 */ /* 0x000fe40000011408 */
[----:B------:R-:W0:Y:S02]  /*15cd0*/  SYNCS.PHASECHK.TRANS64.TRYWAIT P0, [R0+URZ+0x22880], R27 ;  /* 0x0228801b000075a7 */ /* 0x000e24000800017f */
[----:B0-----:R-:W-:Y:S05]  /*15ce0*/  @!P0 BRA `(.L_x_8098) ;  /* 0x0000004400d88947 */ /* 0x001fea0003800000 */
.L_x_8167:
[----:B------:R-:W-:Y:S05]  /*15cf0*/  BSYNC B0 ;  /* 0x0000000000007941 */ /* 0x000fea0003800000 */
.L_x_8097:
[----:B------:R-:W2:Y:S01]  /*15d00*/  LDL R12, [R1+0x14] ;  /* 0x00001400010c7983 */ /* 0x000ea20000100800 */
[----:B------:R-:W-:Y:S01]  /*15d10*/  ULDC.64 UR4, c[0x0][0x328] ;  /* 0x0000ca0000047ab9 */ /* 0x000fe20000000a00 */
[----:B-----5:R-:W-:Y:S01]  /*15d20*/  SHF.R.S32.HI R23, RZ, 0x1f, R7 ;  /* 0x0000001fff177819 */ /* 0x020fe20000011407 */
[----:B------:R-:W-:Y:S01]  /*15d30*/  IMAD R3, R22, UR4, RZ ;  /* 0x0000000416037c24 */ /* 0x000fe2000f8e02ff */
[----:B------:R-:W-:Y:S01]  /*15d40*/  ULDC.64 UR6, c[0x0][0x338] ;  /* 0x0000ce0000067ab9 */ /* 0x000fe20000000a00 */
[----:B------:R-:W-:Y:S01]  /*15d50*/  ULDC.64 UR8, c[0x0][0x330] ;  /* 0x0000cc0000087ab9 */ /* 0x000fe20000000a00 */
[----:B------:R-:W1:Y:S01]  /*15d60*/  S2R R13, SR_TID.X ;  /* 0x00000000000d7919 */ /* 0x000e620000002100 */
[C---:B------:R-:W-:Y:S01]  /*15d70*/  IMAD R9, R8.reuse, UR5, R3 ;  /* 0x0000000508097c24 */ /* 0x040fe2000f8e0203 */
[----:B------:R-:W-:Y:S01]  /*15d80*/  SHF.R.S32.HI R25, RZ, 0x1f, R6 ;  /* 0x0000001fff197819 */ /* 0x000fe20000011406 */
[----:B------:R-:W-:Y:S01]  /*15d90*/  IMAD.WIDE.U32 R2, R8, UR4, RZ ;  /* 0x0000000408027c25 */ /* 0x000fe2000f8e00ff */
[----:B------:R-:W-:Y:S01]  /*15da0*/  ULDC.64 UR10, c[0x0][0x318] ;  /* 0x0000c600000a7ab9 */ /* 0x000fe20000000a00 */
[----:B------:R-:W-:-:S02]  /*15db0*/  SHF.R.S32.HI R26, RZ, 0x1f, R5 ;  /* 0x0000001fff1a7819 */ /* 0x000fc40000011405 */
[----:B------:R-:W-:Y:S01]  /*15dc0*/  IMAD.IADD R3, R3, 0x1, R9 ;  /* 0x0000000103037824 */ /* 0x000fe200078e0209 */
[----:B------:R-:W-:Y:S01]  /*15dd0*/  LOP3.LUT R16, R16, 0xffffff7f, RZ, 0xc0, !PT ;  /* 0xffffff7f10107812 */ /* 0x000fe200078ec0ff */
        /* <DEDUP_REMOVED lines=12> */
[----:B-1----:R-:W-:Y:S01]  /*15ea0*/  LOP3.LUT R13, R13, 0x7f, RZ, 0xc0, !PT ;  /* 0x0000007f0d0d7812 */ /* 0x002fe200078ec0ff */
[----:B------:R-:W-:Y:S02]  /*15eb0*/  UMOV UR4, 0xffffffff ;  /* 0xffffffff00047882 */ /* 0x000fe40000000000 */
[----:B------:R-:W-:Y:S01]  /*15ec0*/  IMAD.IADD R3, R3, 0x1, R4 ;  /* 0x0000000103037824 */ /* 0x000fe200078e0204 */
[----:B------:R-:W-:Y:S01]  /*15ed0*/  SHF.R.U32.HI R13, RZ, 0x3, R13 ;  /* 0x00000003ff0d7819 */ /* 0x000fe2000001160d */
[----:B------:R-:W-:Y:S02]  /*15ee0*/  IMAD R4, R26, UR6, RZ ;  /* 0x000000061a047c24 */ /* 0x000fe4000f8e02ff */
[----:B------:R-:W-:-:S04]  /*15ef0*/  IMAD.WIDE.U32 R2, R5, UR6, R2 ;  /* 0x0000000605027c25 */ /* 0x000fc8000f8e0002 */
[----:B------:R-:W-:-:S04]  /*15f00*/  IMAD R4, R5, UR7, R4 ;  /* 0x0000000705047c24 */ /* 0x000fc8000f8e0204 */
[----:B------:R-:W-:Y:S02]  /*15f10*/  IMAD.IADD R3, R3, 0x1, R4 ;  /* 0x0000000103037824 */ /* 0x000fe400078e0204 */
[----:B------:R-:W-:-:S03]  /*15f20*/  IMAD.WIDE.U32 R2, R18, UR8, R2 ;  /* 0x0000000812027c25 */ /* 0x000fc6000f8e0002 */
[----:B------:R-:W-:Y:S01]  /*15f30*/  IADD3 R20, P0, R2, UR10, RZ ;  /* 0x0000000a02147c10 */ /* 0x000fe2000ff1e0ff */
[----:B------:R-:W-:-:S03]  /*15f40*/  IMAD.MOV.U32 R2, RZ, RZ, -0xa0 ;  /* 0xffffff60ff027424 */ /* 0x000fc600078e00ff */
[----:B------:R-:W-:Y:S01]  /*15f50*/  IADD3.X R21, R21, UR11, R3, P0, !PT ;  /* 0x0000000b15157c10 */ /* 0x000fe200087fe403 */
[----:B------:R-:W-:-:S04]  /*15f60*/  IMAD R11, R11, R2, UR42 ;  /* 0x0000002a0b0b7e24 */ /* 0x000fc8000f8e0202 */
[----:B------:R-:W-:-:S05]  /*15f70*/  IMAD.IADD R19, R11, 0x1, -R13 ;  /* 0x000000010b137824 */ /* 0x000fca00078e0a0d */
[----:B------:R-:W-:-:S13]  /*15f80*/  ISETP.GE.AND P0, PT, R19, 0x1, PT ;  /* 0x000000011300780c */ /* 0x000fda0003f06270 */
[----:B------:R-:W-:Y:S01]  /*15f90*/  @P0 LOP3.LUT R16, R16, 0x80, RZ, 0xfc, !PT ;  /* 0x0000008010100812 */ /* 0x000fe200078efcff */
[----:B--2---:R-:W-:Y:S01]  /*15fa0*/  IMAD R4, R31, 0x5000, R12 ;  /* 0x000050001f047824 */ /* 0x004fe200078e020c */
[----:B------:R-:W-:Y:S06]  /*15fb0*/  BRA.DIV UR4, `(.L_x_8099) ;  /* 0x0000004604387947 */ /* 0x000fec000b800000 */
[----:B------:R-:W1:Y:S01]  /*15fc0*/  SHFL.IDX PT, R2, R9, RZ, 0x181f ;  /* 0x00181fff09027589 */ /* 0x000e6200000e0000 */
[C---:B------:R-:W-:Y:S01]  /*15fd0*/  LOP3.LUT P2, RZ, R16.reuse, 0x200, RZ, 0xc0, !PT ;  /* 0x0000020010ff7812 */ /* 0x040fe2000784c0ff */
[----:B------:R-:W-:Y:S01]  /*15fe0*/  IMAD.IADD R4, R17, 0x1, R4 ;  /* 0x0000000111047824 */ /* 0x000fe200078e0204 */
[C---:B------:R-:W-:Y:S01]  /*15ff0*/  ISETP.GE.AND P1, PT, R19.reuse, 0x11, PT ;  /* 0x000000111300780c */ /* 0x040fe20003f26270 */
[----:B------:R-:W2:Y:S01]  /*16000*/  SHFL.IDX PT, R3, R10, RZ, 0x181f ;  /* 0x00181fff0a037589 */ /* 0x000ea200000e0000 */
[----:B------:R-:W-:Y:S02]  /*16010*/  LOP3.LUT R16, R16, 0xffffffdf, RZ, 0xc0, !PT ;  /* 0xffffffdf10107812 */ /* 0x000fe400078ec0ff */
[C---:B------:R-:W-:Y:S02]  /*16020*/  ISETP.GE.AND P5, PT, R19.reuse, 0x31, PT ;  /* 0x000000311300780c */ /* 0x040fe40003fa6270 */
[C---:B------:R-:W-:Y:S02]  /*16030*/  ISETP.GE.AND P4, PT, R19.reuse, 0x41, PT ;  /* 0x000000411300780c */ /* 0x040fe40003f86270 */
        /* <DEDUP_REMOVED lines=70> */
.L_x_8189:
[----:B------:R-:W-:Y:S02]  /*164a0*/  IADD3 R2, P0, R34, R2, RZ ;  /* 0x0000000222027210 */ /* 0x000fe40007f1e0ff */
[----:B------:R-:W-:-:S03]  /*164b0*/  LOP3.LUT P2, RZ, R16, 0x200, RZ, 0xc0, !PT ;  /* 0x0000020010ff7812 */ /* 0x000fc6000784c0ff */
[----:B------:R-:W-:Y:S01]  /*164c0*/  IMAD.X R3, RZ, RZ, R21, P0 ;  /* 0x000000ffff037224 */ /* 0x000fe200000e0615 */
[----:B------:R-:W-:-:S13]  /*164d0*/  ISETP.LT.OR P0, PT, R19, 0x91, P2 ;  /* 0x000000911300780c */ /* 0x000fda0001701670 */
[----:B------:R-:W-:Y:S01]  /*164e0*/  @!PT LDS RZ, [RZ] ;  /* 0x00000000fffff984 */ /* 0x000fe20000000800 */
[----:B------:R-:W-:Y:S01]  /*164f0*/  @!PT LDS RZ, [RZ] ;  /* 0x00000000fffff984 */ /* 0x000fe20000000800 */
[----:B------:R-:W-:Y:S01]  /*16500*/  @!PT LDS RZ, [RZ] ;  /* 0x00000000fffff984 */ /* 0x000fe20000000800 */
[----:B------:R1:W-:Y:S01]  /*16510*/  LDGSTS.E.BYPASS.LTC128B.128 [R4+0xec00], desc[UR50][R2.64], !P0 ;  /* 0x0ec0000002047fae */ /* 0x0003e2000c101d72 */
[----:B------:R-:W-:Y:S01]  /*16520*/  PLOP3.LUT P0, PT, PT, PT, PT, 0x80, 0x0 ;  /* 0x000000000000781c */ /* 0x000fe20003f0f070 */
[----:B------:R-:W-:-:S12]  /*16530*/  NOP ;  /* 0x0000000000007918 */ /* 0x000fd80000000000 */
.L_x_8100:
        /* <DEDUP_REMOVED lines=11> */
.L_x_8101:
[----:B------:R1:W-:Y:S01]  /*165f0*/  SYNCS.ARRIVE.TRANS64.A1T0 RZ, [R0+URZ+0x22870], RZ ;  /* 0x022870ff00ff79a7 */ /* 0x0003e2000810003f */
[----:B------:R-:W-:Y:S05]  /*16600*/  @!P6 BRA `(.L_x_8102) ;  /* 0x000000000004e947 */ /* 0x000fea0003800000 */
[----:B------:R-:W-:Y:S01]  /*16610*/  BPT.TRAP 0x1 ;  /* 0x000000040000795c */ /* 0x000fe20000300000 */
.L_x_8102:
[----:B------:R-:W2:Y:S01]  /*16620*/  SYNCS.PHASECHK.TRANS64.TRYWAIT P0, [R0+URZ+0x22840], R27 ;  /* 0x0228401b000075a7 */ /* 0x000ea2000800017f */
[----:B------:R-:W-:Y:S04]  /*16630*/  BSSY B0, `(.L_x_8103) ;  /* 0x0000002000007945 */ /* 0x000fe80003800000 */
[----:B--2---:R-:W-:Y:S05]  /*16640*/  @!P0 BRA `(.L_x_8104) ;  /* 0x0000004800bc8947 */ /* 0x004fea0003800000 */
.L_x_8190:
[----:B------:R-:W-:Y:S05]  /*16650*/  BSYNC B0 ;  /* 0x0000000000007941 */ /* 0x000fea0003800000 */
.L_x_8103:
[----:B------:R-:W-:Y:S01]  /*16660*/  ULDC.64 UR4, c[0x0][0x300] ;  /* 0x0000c00000047ab9 */ /* 0x000fe20000000a00 */
[----:B------:R-:W-:Y:S01]  /*16670*/  ULDC.64 UR6, c[0x0][0x310] ;  /* 0x0000c40000067ab9 */ /* 0x000fe20000000a00 */
[----:B------:R-:W-:Y:S01]  /*16680*/  IMAD R9, R22, UR4, RZ ;  /* 0x0000000416097c24 */ /* 0x000fe2000f8e02ff */
[----:B------:R-:W-:Y:S01]  /*16690*/  ULDC.64 UR8, c[0x0][0x308] ;  /* 0x0000c20000087ab9 */ /* 0x000fe20000000a00 */
[----:B------:R-:W-:Y:S01]  /*166a0*/  IMAD.WIDE.U32 R2, R8, UR4, RZ ;  /* 0x0000000408027c25 */ /* 0x000fe2000f8e00ff */
[----:B------:R-:W-:Y:S01]  /*166b0*/  ULDC.64 UR10, c[0x0][0x2e8] ;  /* 0x0000ba00000a7ab9 */ /* 0x000fe20000000a00 */
[----:B------:R-:W-:Y:S02]  /*166c0*/  LOP3.LUT P2, RZ, R16, 0x1, RZ, 0xc0, !PT ;  /* 0x0000000110ff7812 */ /* 0x000fe4000784c0ff */
[----:B------:R-:W-:Y:S02]  /*166d0*/  IMAD R9, R8, UR5, R9 ;  /* 0x0000000508097c24 */ /* 0x000fe4000f8e0209 */
        /* <DEDUP_REMOVED lines=23> */
[----:B------:R-:W3:Y:S01]  /*16850*/  SHFL.IDX PT, R14, R8, RZ, 0x181f ;  /* 0x00181fff080e7589 */ /* 0x000ee200000e0000 */
[C---:B------:R-:W-:Y:S02]  /*16860*/  LOP3.LUT P6, RZ, R16.reuse, 0x80, RZ, 0xc0, !PT ;  /* 0x0000008010ff7812 */ /* 0x040fe400078cc0ff */
[----:B------:R-:W-:Y:S01]  /*16870*/  P2R R10, PR, RZ, 0x8 ;  /* 0x00000008ff0a7803 */ /* 0x000fe20000000000 */
[----:B------:R-:W4:Y:S01]  /*16880*/  SHFL.IDX PT, R2, R7, RZ, 0x181f ;  /* 0x00181fff07027589 */ /* 0x000f2200000e0000 */
[C---:B------:R-:W-:Y:S02]  /*16890*/  LOP3.LUT P3, RZ, R16.reuse, 0x20, RZ, 0xc0, !PT ;  /* 0x0000002010ff7812 */ /* 0x040fe4000786c0ff */
[----:B------:R-:W-:Y:S02]  /*168a0*/  P2R R9, PR, RZ, 0x2 ;  /* 0x00000002ff097803 */ /* 0x000fe40000000000 */
[----:B------:R-:W-:-:S05]  /*168b0*/  LOP3.LUT P1, RZ, R16, 0x10, RZ, 0xc0, !PT ;  /* 0x0000001010ff7812 */ /* 0x000fca000782c0ff */
[----:B---3--:R-:W-:-:S05]  /*168c0*/  @P6 IADD3 R14, P0, R34, R14, RZ ;  /* 0x0000000e220e6210 */ /* 0x008fca0007f1e0ff */
[----:B----4-:R-:W-:Y:S02]  /*168d0*/  @P6 IMAD.X R3, RZ, RZ, R2, P0 ;  /* 0x000000ffff036224 */ /* 0x010fe400000e0602 */
[----:B------:R-:W-:Y:S02]  /*168e0*/  @P6 IMAD.MOV.U32 R2, RZ, RZ, R14 ;  /* 0x000000ffff026224 */ /* 0x000fe400078e000e */
[----:B------:R-:W3:Y:S04]  /*168f0*/  SHFL.IDX PT, R14, R8, 0x1, 0x181f ;  /* 0x00381f00080e7f89 */ /* 0x000ee800000e0000 */
[----:B------:R4:W-:Y:S01]  /*16900*/  @P6 LDGSTS.E.BYPASS.LTC128B.128 [R4+0x18400], desc[UR50][R2.64], !P2 ;  /* 0x1840000002046fae */ /* 0x0009e2000d101d72 */
[----:B------:R-:W-:-:S03]  /*16910*/  LOP3.LUT P6, RZ, R16, 0x100, RZ, 0xc0, !PT ;  /* 0x0000010010ff7812 */ /* 0x000fc600078cc0ff */
[----:B----4-:R-:W4:Y:S01]  /*16920*/  SHFL.IDX PT, R2, R7, 0x1, 0x181f ;  /* 0x00381f0007027f89 */ /* 0x010f2200000e0000 */
[----:B---3--:R-:W-:-:S05]  /*16930*/  @P3 IADD3 R14, P0, R34, R14, RZ ;  /* 0x0000000e220e3210 */ /* 0x008fca0007f1e0ff */
[----:B----4-:R-:W-:Y:S02]  /*16940*/  @P3 IMAD.X R3, RZ, RZ, R2, P0 ;  /* 0x000000ffff033224 */ /* 0x010fe400000e0602 */
[----:B------:R-:W-:Y:S02]  /*16950*/  @P3 IMAD.MOV.U32 R2, RZ, RZ, R14 ;  /* 0x000000ffff023224 */ /* 0x000fe400078e000e */
[----:B------:R-:W3:Y:S04]  /*16960*/  SHFL.IDX PT, R14, R8, 0x2, 0x181f ;  /* 0x00581f00080e7f89 */ /* 0x000ee800000e0000 */
        /* <DEDUP_REMOVED lines=17> */
[----:B------:R-:W-:-:S03]  /*16a80*/  LOP3.LUT P5, RZ, R16, 0x40, RZ, 0xc0, !PT ;  /* 0x0000004010ff7812 */ /* 0x000fc600078ac0ff */
[----:B----4-:R-:W4:Y:S01]  /*16a90*/  SHFL.IDX PT, R2, R7, 0x4, 0x181f ;  /* 0x00981f0007027f89 */ /* 0x010f2200000e0000 */
[----:B---3--:R-:W-:-:S05]  /*16aa0*/  @P4 IADD3 R14, P0, R34, R14, RZ ;  /* 0x0000000e220e4210 */ /* 0x008fca0007f1e0ff */
[----:B----4-:R-:W-:Y:S02]  /*16ab0*/  @P4 IMAD.X R9, RZ, RZ, R2, P0 ;  /* 0x000000ffff094224 */ /* 0x010fe400000e0602 */
[----:B------:R-:W-:Y:S02]  /*16ac0*/  @P4 IMAD.MOV.U32 R2, RZ, RZ, R14 ;  /* 0x000000ffff024224 */ /* 0x000fe400078e000e */
[----:B------:R-:W-:Y:S01]  /*16ad0*/  @P4 IMAD.MOV.U32 R3, RZ, RZ, R9 ;  /* 0x000000ffff034224 */ /* 0x000fe200078e0009 */
[----:B------:R-:W3:Y:S04]  /*16ae0*/  SHFL.IDX PT, R14, R8, 0x5, 0x181f ;  /* 0x00b81f00080e7f89 */ /* 0x000ee800000e0000 */
[----:B------:R4:W-:Y:S04]  /*16af0*/  @P4 LDGSTS.E.BYPASS.LTC128B.128 [R4+0x1a400], desc[UR50][R2.64], !P2 ;  /* 0x1a40000002044fae */ /* 0x0009e8000d101d72 */
        /* <DEDUP_REMOVED lines=11> */
[----:B------:R-:W3:Y:S01]  /*16bb0*/  SHFL.IDX PT, R14, R8, 0x7, 0x181f ;  /* 0x00f81f00080e7f89 */ /* 0x000ee200000e0000 */
[----:B------:R-:W-:-:S03]  /*16bc0*/  @P6 IMAD.MOV.U32 R3, RZ, RZ, R9 ;  /* 0x000000ffff036224 */ /* 0x000fc600078e0009 */
[----:B------:R-:W4:Y:S04]  /*16bd0*/  SHFL.IDX PT, R9, R7, 0x7, 0x181f ;  /* 0x00f81f0007097f89 */ /* 0x000f2800000e0000 */
[----:B------:R5:W-:Y:S04]  /*16be0*/  @P6 LDGSTS.E.BYPASS.LTC128B.128 [R4+0x1b400], desc[UR50][R2.64], !P2 ;  /* 0x1b40000002046fae */ /* 0x000be8000d101d72 */
[----:B------:R-:W-:Y:S01]  /*16bf0*/  SHFL.IDX PT, R7, R5, 0x1, 0x181f ;  /* 0x00381f0005077f89 */ /* 0x000fe200000e0000 */
[----:B---3--:R-:W-:-:S05]  /*16c00*/  @P3 IADD3 R14, P0, R34, R14, RZ ;  /* 0x0000000e220e3210 */ /* 0x008fca0007f1e0ff */
[----:B----4-:R-:W-:Y:S02]  /*16c10*/  @P3 IMAD.X R9, RZ, RZ, R9, P0 ;  /* 0x000000ffff093224 */ /* 0x010fe400000e0609 */
[----:B-----5:R-:W-:Y:S02]  /*16c20*/  @P3 IMAD.MOV.U32 R2, RZ, RZ, R14 ;  /* 0x000000ffff023224 */ /* 0x020fe400078e000e */
[----:B------:R-:W3:Y:S01]  /*16c30*/  SHFL.IDX PT, R14, R6, RZ, 0x181f ;  /* 0x00181fff060e7589 */ /* 0x000ee200000e0000 */
[----:B------:R-:W-:-:S03]  /*16c40*/  @P3 IMAD.MOV.U32 R3, RZ, RZ, R9 ;  /* 0x000000ffff033224 */ /* 0x000fc600078e0009 */
[----:B------:R-:W4:Y:S04]  /*16c50*/  SHFL.IDX PT, R9, R5, RZ, 0x181f ;  /* 0x00181fff05097589 */ /* 0x000f2800000e0000 */
[----:B------:R5:W-:Y:S01]  /*16c60*/  @P3 LDGSTS.E.BYPASS.LTC128B.128 [R4+0x1bc00], desc[UR50][R2.64], !P2 ;  /* 0x1bc0000002043fae */ /* 0x000be2000d101d72 */
[----:B---3--:R-:W-:-:S05]  /*16c70*/  @P1 IADD3 R14, P0, R34, R14, RZ ;  /* 0x0000000e220e1210 */ /* 0x008fca0007f1e0ff */
[----:B----4-:R-:W-:Y:S02]  /*16c80*/  @P1 IMAD.X R9, RZ, RZ, R9, P0 ;  /* 0x000000ffff091224 */ /* 0x010fe400000e0609 */
[----:B-----5:R-:W-:Y:S02]  /*16c90*/  @P1 IMAD.MOV.U32 R2, RZ, RZ, R14 ;  /* 0x000000ffff021224 */ /* 0x020fe400078e000e */
[----:B------:R-:W-:Y:S01]  /*16ca0*/  @P1 IMAD.MOV.U32 R3, RZ, RZ, R9 ;  /* 0x000000ffff031224 */ /* 0x000fe200078e0009 */
[----:B------:R3:W4:Y:S04]  /*16cb0*/  SHFL.IDX PT, R14, R6, 0x1, 0x181f ;  /* 0x00381f00060e7f89 */ /* 0x00072800000e0000 */
[----:B------:R3:W-:Y:S02]  /*16cc0*/  @P1 LDGSTS.E.BYPASS.LTC128B.128 [R4+0x1c400], desc[UR50][R2.64], !P2 ;  /* 0x1c40000002041fae */ /* 0x0007e4000d101d72 */
.L_x_8212:
        /* <DEDUP_REMOVED lines=9> */
.L_x_8106:
        /* <DEDUP_REMOVED lines=11> */
.L_x_8107:
[----:B------:R3:W-:Y:S02]  /*16e10*/  SYNCS.ARRIVE.TRANS64.A1T0 RZ, [R0+URZ+0x22830], RZ ;  /* 0x022830ff00ff79a7 */ /* 0x0007e4000810003f */
[----:B------:R-:W-:Y:S05]  /*16e20*/  WARPSYNC.ALL ;  /* 0x0000000000007948 */ /* 0x000fea0003800000 */
[----:B------:R-:W-:Y:S01]  /*16e30*/  BSSY B6, `(.L_x_8108) ;  /* 0x0000015000067945 */ /* 0x000fe20003800000 */
[----:B0123--:R-:W-:Y:S01]  /*16e40*/  VIADD R0, R17, 0x14400 ;  /* 0x0001440011007836 */ /* 0x00ffe20000000000 */
        /* <DEDUP_REMOVED lines=19> */
.L_x_8109:
[----:B------:R-:W-:Y:S05]  /*16f80*/  BSYNC B6 ;  /* 0x0000000000067941 */ /* 0x000fea0003800000 */
.L_x_8108:
[----:B------:R0:W5:Y:S01]  /*16f90*/  LDL R8, [R1+0x20] ;  /* 0x0000200001087983 */ /* 0x0001620000100800 */
[----:B------:R-:W-:Y:S01]  /*16fa0*/  UISETP.NE.AND UP0, UPT, UR52, URZ, UPT ;  /* 0x0000003f3400728c */ /* 0x000fe2000bf05270 */
[----:B------:R-:W1:Y:S01]  /*16fb0*/  S2R R2, SR_TID.X ;  /* 0x0000000000027919 */ /* 0x000e620000002100 */
[----:B------:R-:W-:Y:S01]  /*16fc0*/  R2UR UR6, R37 ;  /* 0x00000000250672ca */ /* 0x000fe200000e0000 */
[----:B------:R-:W-:-:S03]  /*16fd0*/  ULDC.64 UR8, c[0x0][0x2d8] ;  /* 0x0000b60000087ab9 */ /* 0x000fc60000000a00 */
[----:B------:R-:W-:Y:S02]  /*16fe0*/  PLOP3.LUT P0, PT, PT, PT, UP0, 0x80, 0x0 ;  /* 0x000000000000781c */ /* 0x000fe40003f0f008 */
[----:B------:R-:W-:-:S03]  /*16ff0*/  LOP3.LUT P5, RZ, R16, 0x800, RZ, 0xc0, !PT ;  /* 0x0000080010ff7812 */ /* 0x000fc600078ac0ff */
[----:B------:R-:W-:Y:S01]  /*17000*/  @UP0 ULDC UR4, c[0x0][0x44c] ;  /* 0x0001130000040ab9 */ /* 0x000fe20000000800 */
[C---:B-1----:R-:W-:Y:S01]  /*17010*/  LOP3.LUT R19, R2.reuse, 0x7f, RZ, 0xc0, !PT ;  /* 0x0000007f02137812 */ /* 0x042fe200078ec0ff */
[----:B------:R-:W-:-:S03]  /*17020*/  IMAD.SHL.U32 R2, R2, 0x10, RZ ;  /* 0x0000001002027824 */ /* 0x000fc600078e00ff */
[----:B------:R-:W-:-:S04]  /*17030*/  SHF.R.U32.HI R19, RZ, 0x3, R19 ;  /* 0x00000003ff137819 */ /* 0x000fc80000011613 */
[----:B------:R-:W-:-:S05]  /*17040*/  LOP3.LUT R2, R19, 0x70, R2, 0xf8, !PT ;  /* 0x0000007013027812 */ /* 0x000fca00078ef802 */
        /* <DEDUP_REMOVED lines=16> */
[----:B------:R-:W1:Y:S01]  /*17150*/  S2R R19, SR_TID.X ;  /* 0x0000000000137919 */ /* 0x000e620000002100 */
        /* <DEDUP_REMOVED lines=20> */
[----:B-1----:R-:W-:Y:S02]  /*172a0*/  LOP3.LUT R19, R19, 0x7f, RZ, 0xc0, !PT ;  /* 0x0000007f13137812 */ /* 0x002fe400078ec0ff */
[----:B------:R-:W-:Y:S02]  /*172b0*/  IADD3.X R5, R3, UR5, R5, P0, !PT ;  /* 0x0000000503057c10 */ /* 0x000fe400087fe405 */
[----:B------:R-:W-:Y:S01]  /*172c0*/  SHF.R.U32.HI R10, RZ, 0x3, R19 ;  /* 0x00000003ff0a7819 */ /* 0x000fe20000011613 */
[----:B0-----:R-:W-:Y:S06]  /*172d0*/  BRA.DIV UR4, `(.L_x_8110) ;  /* 0x0000004a04887947 */ /* 0x001fec000b800000 */
        /* <DEDUP_REMOVED lines=52> */
.L_x_8229:
        /* <DEDUP_REMOVED lines=8> */
[----:B------:R-:W-:Y:S01]  /*176a0*/  PLOP3.LUT P0, PT, PT, PT, PT, 0x80, 0x0 ;  /* 0x000000000000781c */ /* 0x000fe20003f0f070 */
[----:B------:R-:W-:-:S12]  /*176b0*/  NOP ;  /* 0x0000000000007918 */ /* 0x000fd80000000000 */
.L_x_8111:
        /* <DEDUP_REMOVED lines=18> */
.L_x_8230:
[----:B------:R-:W-:Y:S05]  /*177e0*/  BSYNC B0 ;  /* 0x0000000000007941 */ /* 0x000fea0003800000 */
.L_x_8112:
[----:B------:R-:W-:-:S04]  /*177f0*/  UIADD3 UR4, UR44, -0x2, URZ ;  /* 0xfffffffe2c047890 */ /* 0x000fc8000fffe03f */
[----:B------:R-:W-:-:S06]  /*17800*/  UISETP.GE.AND UP0, UPT, UR4, UR45, UPT ;  /* 0x0000002d0400728c */ /* 0x000fcc000bf06270 */
[----:B------:R-:W-:-:S13]  /*17810*/  PLOP3.LUT P0, PT, PT, PT, UP0, 0x40, 0x0 ;  /* 0x000000000000781c */ /* 0x000fda0003f0e808 */
[----:B------:R-:W-:Y:S05]  /*17820*/  @P0 BRA `(.L_x_8114) ;  /* 0x0000001800580947 */ /* 0x000fea0003800000 */
[----:B------:R-:W-:Y:S02]  /*17830*/  IMAD.MOV.U32 R23, RZ, RZ, R36 ;  /* 0x000000ffff177224 */ /* 0x000fe400078e0024 */
[----:B------:R-:W-:Y:S02]  /*17840*/  IMAD.MOV.U32 R22, RZ, RZ, R31 ;  /* 0x000000ffff167224 */ /* 0x000fe400078e001f */
[----:B------:R-:W-:-:S07]  /*17850*/  IMAD.U32 R33, RZ, RZ, UR4 ;  /* 0x00000004ff217e24 */ /* 0x000fce000f8e00ff */
.L_x_8134:
[----:B------:R-:W2:Y:S01]  /*17860*/  LDL R2, [R1+0x4] ;  /* 0x0000040001027983 */ /* 0x000ea20000100800 */
[----:B-1----:R-:W1:Y:S03]  /*17870*/  LDC R5, c[0x0][0x430] ;  /* 0x00010c00ff057b82 */ /* 0x002e660000000800 */
[----:B------:R-:W3:Y:S01]  /*17880*/  LDL R4, [R1] ;  /* 0x0000000001047983 */ /* 0x000ee20000100800 */
[----:B0-----:R-:W0:Y:S01]  /*17890*/  S2R R0, SR_TID.X ;  /* 0x0000000000007919 */ /* 0x001e220000002100 */
[----:B-1----:R-:W-:Y:S01]  /*178a0*/  ISETP.NE.AND P2, PT, R5, 0x1, PT ;  /* 0x000000010500780c */ /* 0x002fe20003f45270 */
[----:B------:R-:W1:Y:S01]  /*178b0*/  S2R R6, SR_TID.X ;  /* 0x0000000000067919 */ /* 0x000e620000002100 */
[----:B------:R-:W4:Y:S11]  /*178c0*/  S2R R9, SR_TID.X ;  /* 0x0000000000097919 */ /* 0x000f360000002100 */
[----:B------:R-:W2:Y:S01]  /*178d0*/  @P2 LDC R5, c[0x0][0x438] ;  /* 0x00010e00ff052b82 */ /* 0x000ea20000000800 */
[C---:B0-----:R-:W-:Y:S01]  /*178e0*/  LOP3.LUT R3, R0.reuse, 0x7f, RZ, 0xc0, !PT ;  /* 0x0000007f00037812 */ /* 0x041fe200078ec0ff */
[----:B------:R-:W-:-:S03]  /*178f0*/  IMAD.SHL.U32 R0, R0, 0x10, RZ ;  /* 0x0000001000007824 */ /* 0x000fc600078e00ff */
[----:B------:R-:W-:-:S04]  /*17900*/  SHF.R.U32.HI R3, RZ, 0x3, R3 ;  /* 0x00000003ff037819 */ /* 0x000fc80000011603 */
[----:B------:R-:W-:Y:S02]  /*17910*/  LOP3.LUT R0, R3, 0x70, R0, 0xf8, !PT ;  /* 0x0000007003007812 */ /* 0x000fe400078ef800 */
[----:B------:R-:W0:Y:S01]  /*17920*/  @P2 LDC R3, c[0x0][0x434] ;  /* 0x00010d00ff032b82 */ /* 0x000e220000000800 */
[----:B------:R-:W-:Y:S05]  /*17930*/  YIELD ;  /* 0x0000000000007946 */ /* 0x000fea0003800000 */
[----:B------:R-:W-:Y:S01]  /*17940*/  ULDC.64 UR4, c[0x0][0x428] ;  /* 0x00010a0000047ab9 */ /* 0x000fe20000000a00 */
[----:B------:R-:W-:Y:S01]  /*17950*/  ULDC.64 UR6, c[0x0][0x418] ;  /* 0x0001060000067ab9 */ /* 0x000fe20000000a00 */
[----:B-1----:R-:W-:Y:S01]  /*17960*/  LOP3.LUT R6, R6, 0x7f, RZ, 0xc0, !PT ;  /* 0x0000007f06067812 */ /* 0x002fe200078ec0ff */
[----:B----4-:R-:W-:-:S03]  /*17970*/  IMAD.SHL.U32 R9, R9, 0x10, RZ ;  /* 0x0000001009097824 */ /* 0x010fc600078e00ff */
[----:B------:R-:W-:-:S04]  /*17980*/  SHF.R.U32.HI R11, RZ, 0x3, R6 ;  /* 0x00000003ff0b7819 */ /* 0x000fc80000011606 */
[----:B------:R-:W-:-:S04]  /*17990*/  LOP3.LUT R9, R11, 0x70, R9, 0xf8, !PT ;  /* 0x000000700b097812 */ /* 0x000fc800078ef809 */
[----:B------:R-:W-:-:S04]  /*179a0*/  LOP3.LUT R9, R9, 0x80, RZ, 0xfc, !PT ;  /* 0x0000008009097812 */ /* 0x000fc800078efcff */
[----:B------:R-:W-:Y:S01]  /*179b0*/  ISETP.GT.U32.AND P1, PT, R9, 0x9f, PT ;  /* 0x0000009f0900780c */ /* 0x000fe20003f24070 */
[----:B--2---:R-:W-:-:S04]  /*179c0*/  IMAD R10, R33, 0xa0, R2 ;  /* 0x000000a0210a7824 */ /* 0x004fc800078e0202 */
[----:B------:R-:W-:-:S04]  /*179d0*/  IMAD.IADD R0, R0, 0x1, R10 ;  /* 0x0000000100007824 */ /* 0x000fc800078e020a */
[----:B0-----:R-:W-:-:S04]  /*179e0*/  @P2 IMAD.HI.U32 R2, R0, R3, RZ ;  /* 0x0000000300022227 */ /* 0x001fc800078e00ff */
[----:B------:R-:W-:Y:S01]  /*179f0*/  IMAD.MOV.U32 R8, RZ, RZ, R0 ;  /* 0x000000ffff087224 */ /* 0x000fe200078e0000 */
[----:B------:R-:W-:Y:S01]  /*17a00*/  @P2 SHF.R.U32.HI R8, RZ, R5, R2 ;  /* 0x00000005ff082219 */ /* 0x000fe20000011602 */
        /* <DEDUP_REMOVED lines=8> */
[----:B------:R-:W-:Y:S01]  /*17a90*/  IMAD.IADD R10, R9, 0x1, R10 ;  /* 0x00000001090a7824 */ /* 0x000fe200078e020a */
[----:B------:R-:W0:Y:S03]  /*17aa0*/  @P2 LDC R3, c[0x0][0x434] ;  /* 0x00010d00ff032b82 */ /* 0x000e260000000800 */
[----:B------:R1:W2:Y:S05]  /*17ab0*/  LDG.E R9, desc[UR50][R6.64] ;  /* 0x0000003206097981 */ /* 0x0002aa000c1e1900 */
[----:B------:R-:W3:Y:S01]  /*17ac0*/  @P2 LDC R2, c[0x0][0x438] ;  /* 0x00010e00ff022b82 */ /* 0x000ee20000000800 */
[----:B------:R-:W-:-:S02]  /*17ad0*/  IMAD.MOV.U32 R11, RZ, RZ, R10 ;  /* 0x000000ffff0b7224 */ /* 0x000fc400078e000a */
[----:B0-----:R-:W-:-:S05]  /*17ae0*/  @P2 IMAD.HI.U32 R3, R10, R3, RZ ;  /* 0x000000030a032227 */ /* 0x001fca00078e00ff */
[----:B---3--:R-:W-:-:S04]  /*17af0*/  @P2 SHF.R.U32.HI R11, RZ, R2, R3 ;  /* 0x00000002ff0b2219 */ /* 0x008fc80000011603 */
[--C-:B------:R-:W-:Y:S01]  /*17b00*/  @!P1 SHF.R.S32.HI R3, RZ, 0x1f, R11.reuse ;  /* 0x0000001fff039819 */ /* 0x100fe2000001140b */
[----:B------:R-:W-:Y:S02]  /*17b10*/  @!P1 IMAD.MOV.U32 R2, RZ, RZ, R11 ;  /* 0x000000ffff029224 */ /* 0x000fe400078e000b */
[----:B------:R-:W-:Y:S02]  /*17b20*/  IMAD.U32 R12, RZ, RZ, UR49 ;  /* 0x00000031ff0c7e24 */ /* 0x000fe4000f8e00ff */
[----:B------:R-:W-:Y:S01]  /*17b30*/  @!P1 IMAD.WIDE.U32 R2, R35, UR4, R2 ;  /* 0x0000000423029c25 */ /* 0x000fe2000f8e0002 */
[----:B------:R-:W-:-:S03]  /*17b40*/  ULDC UR4, c[0x0][0x430] ;  /* 0x00010c0000047ab9 */ /* 0x000fc60000000800 */
[----:B------:R-:W-:Y:S01]  /*17b50*/  @!P1 IMAD.IADD R3, R4, 0x1, R3 ;  /* 0x0000000104039824 */ /* 0x000fe200078e0203 */
[----:B------:R-:W-:Y:S02]  /*17b60*/  @!P1 LEA R4, P0, R2, UR6, 0x2 ;  /* 0x0000000602049c11 */ /* 0x000fe4000f8010ff */
[----:B------:R-:W-:Y:S01]  /*17b70*/  ISETP.NE.AND P2, PT, R12, 0x3, PT ;  /* 0x000000030c00780c */ /* 0x000fe20003f45270 */
[----:B------:R-:W-:Y:S01]  /*17b80*/  VIADD R31, R22, 0x1 ;  /* 0x00000001161f7836 */ /* 0x000fe20000000000 */
[----:B------:R-:W-:Y:S01]  /*17b90*/  @!P1 LEA.HI.X R5, R2, UR7, R3, 0x2, P0 ;  /* 0x0000000702059c11 */ /* 0x000fe200080f1403 */
[----:B-1----:R-:W-:Y:S02]  /*17ba0*/  IMAD.MOV.U32 R7, RZ, RZ, RZ ;  /* 0x000000ffff077224 */ /* 0x002fe400078e00ff */
[----:B------:R-:W-:Y:S01]  /*17bb0*/  IMAD.MOV R3, RZ, RZ, -R8 ;  /* 0x000000ffff037224 */ /* 0x000fe200078e0a08 */
[----:B------:R-:W-:Y:S01]  /*17bc0*/  ISETP.NE.AND P0, PT, R31, 0x2, PT ;  /* 0x000000021f00780c */ /* 0x000fe20003f05270 */
[----:B------:R-:W-:-:S02]  /*17bd0*/  IMAD.MOV R11, RZ, RZ, -R11 ;  /* 0x000000ffff0b7224 */ /* 0x000fc400078e0a0b */
[----:B------:R0:W5:Y:S01]  /*17be0*/  @!P1 LDG.E R7, desc[UR50][R4.64] ;  /* 0x0000003204079981 */ /* 0x000162000c1e1900 */
[----:B------:R-:W-:Y:S01]  /*17bf0*/  SEL R36, RZ, 0x1, P0 ;  /* 0x00000001ff247807 */ /* 0x000fe20000000000 */
[----:B------:R-:W-:Y:S01]  /*17c00*/  IMAD R8, R11, UR4, R10 ;  /* 0x000000040b087c24 */ /* 0x000fe2000f8e020a */
[----:B------:R-:W-:Y:S01]  /*17c10*/  SEL R31, R31, RZ, P0 ;  /* 0x000000ff1f1f7207 */ /* 0x000fe20000000000 */
[----:B0-----:R-:W-:Y:S02]  /*17c20*/  IMAD R4, R3, UR4, R0 ;  /* 0x0000000403047c24 */ /* 0x001fe4000f8e0200 */
[----:B------:R-:W-:Y:S01]  /*17c30*/  IMAD.MOV.U32 R0, RZ, RZ, R33 ;  /* 0x000000ffff007224 */ /* 0x000fe200078e0021 */
[----:B------:R-:W-:Y:S01]  /*17c40*/  LOP3.LUT R36, R23, R36, RZ, 0x3c, !PT ;  /* 0x0000002417247212 */ /* 0x000fe200078e3cff */
[----:B------:R-:W-:-:S03]  /*17c50*/  VIADD R33, R33, 0xffffffff ;  /* 0xffffffff21217836 */ /* 0x000fc60000000000 */
[----:B------:R-:W-:Y:S02]  /*17c60*/  ISETP.GT.AND P1, PT, R0, UR45, PT ;  /* 0x0000002d00007c0c */ /* 0x000fe4000bf24270 */
[----:B--2---:R-:W-:Y:S01]  /*17c70*/  SHF.R.S32.HI R26, RZ, 0x1f, R9 ;  /* 0x0000001fff1a7819 */ /* 0x004fe20000011409 */
[----:B------:R-:W-:Y:S10]  /*17c80*/  @!P2 BRA `(.L_x_8115) ;  /* 0x000000000004a947 */ /* 0x000ff40003800000 */
[----:B------:R-:W-:Y:S01]  /*17c90*/  BPT.TRAP 0x1 ;  /* 0x000000040000795c */ /* 0x000fe20000300000 */
.L_x_8115:
[----:B------:R-:W-:Y:S01]  /*17ca0*/  IMAD R0, R31, 0x8, R17 ;  /* 0x000000081f007824 */ /* 0x000fe200078e0211 */
[----:B------:R-:W-:Y:S01]  /*17cb0*/  SHF.L.U32 R29, R36, 0x1f, RZ ;  /* 0x0000001f241d7819 */ /* 0x000fe200000006ff */
[----:B------:R-:W-:Y:S01]  /*17cc0*/  BSSY B0, `(.L_x_8116) ;  /* 0x0000004000007945 */ /* 0x000fe20003800000 */
[----:B------:R-:W-:Y:S02]  /*17cd0*/  SHF.R.S32.HI R28, RZ, 0x1f, R4 ;  /* 0x0000001fff1c7819 */ /* 0x000fe40000011404 */
[----:B------:R-:W0:Y:S02]  /*17ce0*/  SYNCS.PHASECHK.TRANS64.TRYWAIT P0, [R0+URZ+0x22880], R29 ;  /* 0x0228801d000075a7 */ /* 0x000e24000800017f */
[----:B0-----:R-:W-:Y:S05]  /*17cf0*/  @!P0 BRA `(.L_x_8117) ;  /* 0x0000004800448947 */ /* 0x001fea0003800000 */
.L_x_8231:
[----:B------:R-:W-:Y:S05]  /*17d00*/  BSYNC B0 ;  /* 0x0000000000007941 */ /* 0x000fea0003800000 */
.L_x_8116:
        /* <DEDUP_REMOVED lines=35> */
[----:B------:R-:W1:Y:S04]  /*17f40*/  SHFL.IDX PT, R2, R5, 0x1, 0x181f ;  /* 0x00381f0005027f89 */ /* 0x000e6800000e0000 */
[----:B------:R-:W2:Y:S04]  /*17f50*/  SHFL.IDX PT, R3, R20, 0x1, 0x181f ;  /* 0x00381f0014037f89 */ /* 0x000ea800000e0000 */
[----:B------:R-:W-:Y:S04]  /*17f60*/  SHFL.IDX PT, R14, R5, 0x3, 0x181f ;  /* 0x00781f00050e7f89 */ /* 0x000fe800000e0000 */
[----:B------:R-:W-:Y:S04]  /*17f70*/  SHFL.IDX PT, R32, R20, 0x3, 0x181f ;  /* 0x00781f0014207f89 */ /* 0x000fe800000e0000 */
[----:B------:R-:W-:Y:S04]  /*17f80*/  SHFL.IDX PT, R12, R5, RZ, 0x181f ;  /* 0x00181fff050c7589 */ /* 0x000fe800000e0000 */
[----:B------:R-:W-:Y:S01]  /*17f90*/  SHFL.IDX PT, R6, R20, RZ, 0x181f ;  /* 0x00181fff14067589 */ /* 0x000fe200000e0000 */
[----:B-1----:R-:W-:-:S03]  /*17fa0*/  IADD3 R10, P0, R34, R2, RZ ;  /* 0x00000002220a7210 */ /* 0x002fc60007f1e0ff */
[----:B------:R-:W1:Y:S02]  /*17fb0*/  SHFL.IDX PT, R2, R5, 0x2, 0x181f ;  /* 0x00581f0005027f89 */ /* 0x000e6400000e0000 */
[----:B--2---:R-:W-:Y:S02]  /*17fc0*/  IMAD.X R11, RZ, RZ, R3, P0 ;  /* 0x000000ffff0b7224 */ /* 0x004fe400000e0603 */
[----:B------:R-:W2:Y:S01]  /*17fd0*/  SHFL.IDX PT, R3, R20, 0x2, 0x181f ;  /* 0x00581f0014037f89 */ /* 0x000ea200000e0000 */
[----:B-1----:R-:W-:-:S05]  /*17fe0*/  IADD3 R2, P0, R34, R2, RZ ;  /* 0x0000000222027210 */ /* 0x002fca0007f1e0ff */
[----:B--2---:R-:W-:Y:S01]  /*17ff0*/  IMAD.X R3, RZ, RZ, R3, P0 ;  /* 0x000000ffff037224 */ /* 0x004fe200000e0603 */
[----:B------:R-:W-:-:S05]  /*18000*/  IADD3 R14, P0, R34, R14, RZ ;  /* 0x0000000e220e7210 */ /* 0x000fca0007f1e0ff */
[----:B------:R-:W-:Y:S01]  /*18010*/  IMAD.X R15, RZ, RZ, R32, P0 ;  /* 0x000000ffff0f7224 */ /* 0x000fe200000e0620 */
[----:B------:R-:W-:-:S05]  /*18020*/  IADD3 R12, P0, R34, R12, RZ ;  /* 0x0000000c220c7210 */ /* 0x000fca0007f1e0ff */
[----:B------:R-:W-:Y:S02]  /*18030*/  IMAD.X R13, RZ, RZ, R6, P0 ;  /* 0x000000ffff0d7224 */ /* 0x000fe400000e0606 */
[----:B------:R-:W-:-:S05]  /*18040*/  IMAD.IADD R6, R17, 0x1, R30 ;  /* 0x0000000111067824 */ /* 0x000fca00078e021e */
[----:B------:R-:W-:Y:S04]  /*18050*/  LDGSTS.E.BYPASS.LTC128B.128 [R6+0xa400], desc[UR50][R12.64], !P2 ;  /* 0x0a4000000c067fae */ /* 0x000fe8000d101d72 */
[----:B------:R1:W-:Y:S04]  /*18060*/  LDGSTS.E.BYPASS.LTC128B.128 [R6+0xac00], desc[UR50][R10.64], !P2 ;  /* 0x0ac000000a067fae */ /* 0x0003e8000d101d72 */
[----:B------:R2:W-:Y:S04]  /*18070*/  LDGSTS.E.BYPASS.LTC128B.128 [R6+0xb400], desc[UR50][R2.64], !P2 ;  /* 0x0b40000002067fae */ /* 0x0005e8000d101d72 */
[----:B------:R3:W-:Y:S04]  /*18080*/  LDGSTS.E.BYPASS.LTC128B.128 [R6+0xbc00], desc[UR50][R14.64], !P2 ;  /* 0x0bc000000e067fae */ /* 0x0007e8000d101d72 */
[----:B-1----:R-:W-:Y:S04]  /*18090*/  SHFL.IDX PT, R10, R20, 0x5, 0x181f ;  /* 0x00b81f00140a7f89 */ /* 0x002fe800000e0000 */
[----:B--2---:R-:W1:Y:S04]  /*180a0*/  SHFL.IDX PT, R2, R5, 0x4, 0x181f ;  /* 0x00981f0005027f89 */ /* 0x004e6800000e0000 */
[----:B------:R-:W2:Y:S04]  /*180b0*/  SHFL.IDX PT, R3, R20, 0x4, 0x181f ;  /* 0x00981f0014037f89 */ /* 0x000ea800000e0000 */
[----:B---3--:R-:W3:Y:S01]  /*180c0*/  SHFL.IDX PT, R14, R5, 0x5, 0x181f ;  /* 0x00b81f00050e7f89 */ /* 0x008ee200000e0000 */
[----:B-1----:R-:W-:-:S05]  /*180d0*/  IADD3 R2, P0, R34, R2, RZ ;  /* 0x0000000222027210 */ /* 0x002fca0007f1e0ff */
[----:B--2---:R-:W-:Y:S01]  /*180e0*/  IMAD.X R3, RZ, RZ, R3, P0 ;  /* 0x000000ffff037224 */ /* 0x004fe200000e0603 */
[----:B---3--:R-:W-:-:S04]  /*180f0*/  IADD3 R14, P0, R34, R14, RZ ;  /* 0x0000000e220e7210 */ /* 0x008fc80007f1e0ff */
[----:B------:R1:W-:Y:S01]  /*18100*/  LDGSTS.E.BYPASS.LTC128B.128 [R6+0xc400], desc[UR50][R2.64], !P2 ;  /* 0x0c40000002067fae */ /* 0x0003e2000d101d72 */
[----:B------:R-:W-:-:S05]  /*18110*/  IMAD.X R15, RZ, RZ, R10, P0 ;  /* 0x000000ffff0f7224 */ /* 0x000fca00000e060a */
[----:B------:R-:W-:Y:S04]  /*18120*/  LDGSTS.E.BYPASS.LTC128B.128 [R6+0xcc00], desc[UR50][R14.64], !P2 ;  /* 0x0cc000000e067fae */ /* 0x000fe8000d101d72 */
[----:B-1----:R-:W1:Y:S04]  /*18130*/  SHFL.IDX PT, R2, R5, 0x6, 0x181f ;  /* 0x00d81f0005027f89 */ /* 0x002e6800000e0000 */
[----:B------:R-:W2:Y:S04]  /*18140*/  SHFL.IDX PT, R3, R20, 0x6, 0x181f ;  /* 0x00d81f0014037f89 */ /* 0x000ea800000e0000 */
[----:B------:R-:W3:Y:S04]  /*18150*/  SHFL.IDX PT, R5, R5, 0x7, 0x181f ;  /* 0x00f81f0005057f89 */ /* 0x000ee800000e0000 */
[----:B------:R-:W4:Y:S01]  /*18160*/  SHFL.IDX PT, R20, R20, 0x7, 0x181f ;  /* 0x00f81f0014147f89 */ /* 0x000f2200000e0000 */
[----:B-1----:R-:W-:-:S03]  /*18170*/  IADD3 R12, P0, R34, R2, RZ ;  /* 0x00000002220c7210 */ /* 0x002fc60007f1e0ff */
[----:B------:R-:W1:Y:S02]  /*18180*/  SHFL.IDX PT, R2, R19, RZ, 0x181f ;  /* 0x00181fff13027589 */ /* 0x000e6400000e0000 */
[----:B--2---:R-:W-:Y:S02]  /*18190*/  IMAD.X R13, RZ, RZ, R3, P0 ;  /* 0x000000ffff0d7224 */ /* 0x004fe400000e0603 */
[----:B------:R-:W2:Y:S01]  /*181a0*/  SHFL.IDX PT, R3, R21, RZ, 0x181f ;  /* 0x00181fff15037589 */ /* 0x000ea200000e0000 */
[----:B---3--:R-:W-:-:S03]  /*181b0*/  IADD3 R10, P0, R34, R5, RZ ;  /* 0x00000005220a7210 */ /* 0x008fc60007f1e0ff */
[----:B------:R-:W-:Y:S02]  /*181c0*/  LDGSTS.E.BYPASS.LTC128B.128 [R6+0xd400], desc[UR50][R12.64], !P2 ;  /* 0x0d4000000c067fae */ /* 0x000fe4000d101d72 */
[----:B----4-:R-:W-:Y:S02]  /*181d0*/  IMAD.X R11, RZ, RZ, R20, P0 ;  /* 0x000000ffff0b7224 */ /* 0x010fe400000e0614 */
[----:B------:R-:W3:Y:S04]  /*181e0*/  SHFL.IDX PT, R21, R21, 0x1, 0x181f ;  /* 0x00381f0015157f89 */ /* 0x000ee800000e0000 */
[----:B------:R-:W-:Y:S01]  /*181f0*/  LDGSTS.E.BYPASS.LTC128B.128 [R6+0xdc00], desc[UR50][R10.64], !P2 ;  /* 0x0dc000000a067fae */ /* 0x000fe2000d101d72 */
[----:B-1----:R-:W-:-:S05]  /*18200*/  IADD3 R2, P0, R34, R2, RZ ;  /* 0x0000000222027210 */ /* 0x002fca0007f1e0ff */
[----:B--2---:R-:W-:-:S05]  /*18210*/  IMAD.X R3, RZ, RZ, R3, P0 ;  /* 0x000000ffff037224 */ /* 0x004fca00000e0603 */
[----:B------:R1:W-:Y:S04]  /*18220*/  LDGSTS.E.BYPASS.LTC128B.128 [R6+0xe400], desc[UR50][R2.64], !P2 ;  /* 0x0e40000002067fae */ /* 0x0003e8000d101d72 */
[----:B-1-3--:R1:W2:Y:S02]  /*18230*/  SHFL.IDX PT, R2, R19, 0x1, 0x181f ;  /* 0x00381f0013027f89 */ /* 0x00a2a400000e0000 */
.L_x_8253:
        /* <DEDUP_REMOVED lines=8> */
.L_x_8119:
        /* <DEDUP_REMOVED lines=11> */
.L_x_8120:
[----:B------:R2:W-:Y:S01]  /*18370*/  SYNCS.ARRIVE.TRANS64.A1T0 RZ, [R0+URZ+0x22870], RZ ;  /* 0x022870ff00ff79a7 */ /* 0x0005e2000810003f */
[----:B------:R-:W-:Y:S05]  /*18380*/  @!P3 BRA `(.L_x_8121) ;  /* 0x000000000004b947 */ /* 0x000fea0003800000 */
[----:B------:R-:W-:Y:S01]  /*18390*/  BPT.TRAP 0x1 ;  /* 0x000000040000795c */ /* 0x000fe20000300000 */
.L_x_8121:
[----:B------:R-:W3:Y:S01]  /*183a0*/  SYNCS.PHASECHK.TRANS64.TRYWAIT P0, [R0+URZ+0x22840], R29 ;  /* 0x0228401d000075a7 */ /* 0x000ee2000800017f */
[----:B------:R-:W-:Y:S04]  /*183b0*/  BSSY B0, `(.L_x_8122) ;  /* 0x0000002000007945 */ /* 0x000fe80003800000 */
[----:B---3--:R-:W-:Y:S05]  /*183c0*/  @!P0 BRA `(.L_x_8123) ;  /* 0x0000004c00508947 */ /* 0x008fea0003800000 */
.L_x_8254:
[----:B------:R-:W-:Y:S05]  /*183d0*/  BSYNC B0 ;  /* 0x0000000000007941 */ /* 0x000fea0003800000 */
.L_x_8122:
[----:B------:R-:W-:Y:S01]  /*183e0*/  ULDC.64 UR4, c[0x0][0x310] ;  /* 0x0000c40000047ab9 */ /* 0x000fe20000000a00 */
[----:B------:R-:W-:Y:S01]  /*183f0*/  ULDC.64 UR6, c[0x0][0x300] ;  /* 0x0000c00000067ab9 */ /* 0x000fe20000000a00 */
[----:B------:R-:W-:Y:S01]  /*18400*/  IMAD R5, R26, UR4, RZ ;  /* 0x000000041a057c24 */ /* 0x000fe2000f8e02ff */
[----:B------:R-:W-:Y:S01]  /*18410*/  LOP3.LUT P2, RZ, R16, 0x1, RZ, 0xc0, !PT ;  /* 0x0000000110ff7812 */ /* 0x000fe2000784c0ff */
[----:B------:R-:W-:-:S04]  /*18420*/  IMAD.WIDE.U32 R2, R9, UR4, RZ ;  /* 0x0000000409027c25 */ /* 0x000fc8000f8e00ff */
[----:B------:R-:W-:Y:S02]  /*18430*/  IMAD R5, R9, UR5, R5 ;  /* 0x0000000509057c24 */ /* 0x000fe4000f8e0205 */
[----:B------:R-:W-:Y:S02]  /*18440*/  IMAD R28, R28, UR6, RZ ;  /* 0x000000061c1c7c24 */ /* 0x000fe4000f8e02ff */
[----:B------:R-:W-:Y:S02]  /*18450*/  IMAD.IADD R3, R3, 0x1, R5 ;  /* 0x0000000103037824 */ /* 0x000fe400078e0205 */
[----:B------:R-:W-:-:S04]  /*18460*/  IMAD.WIDE.U32 R2, R4, UR6, R2 ;  /* 0x0000000604027c25 */ /* 0x000fc8000f8e0002 */
[----:B------:R-:W-:-:S04]  /*18470*/  IMAD R4, R4, UR7, R28 ;  /* 0x0000000704047c24 */ /* 0x000fc8000f8e021c */
[----:B------:R-:W-:Y:S02]  /*18480*/  IMAD.IADD R5, R3, 0x1, R4 ;  /* 0x0000000103057824 */ /* 0x000fe400078e0204 */
[----:B------:R-:W-:Y:S02]  /*18490*/  IMAD.MOV.U32 R4, RZ, RZ, R2 ;  /* 0x000000ffff047224 */ /* 0x000fe400078e0002 */
[----:B------:R-:W-:-:S04]  /*184a0*/  IMAD R2, R25, UR4, RZ ;  /* 0x0000000419027c24 */ /* 0x000fc8000f8e02ff */
        /* <DEDUP_REMOVED lines=19> */
[----:B------:R-:W4:Y:S04]  /*185e0*/  SHFL.IDX PT, R14, R8, 0x1, 0x181f ;  /* 0x00381f00080e7f89 */ /* 0x000f2800000e0000 */
[----:B------:R-:W5:Y:S04]  /*185f0*/  SHFL.IDX PT, R3, R10, 0x1, 0x181f ;  /* 0x00381f000a037f89 */ /* 0x000f6800000e0000 */
[----:B------:R-:W0:Y:S04]  /*18600*/  SHFL.IDX PT, R2, R8, 0x2, 0x181f ;  /* 0x00581f0008027f89 */ /* 0x000e2800000e0000 */
[----:B------:R-:W-:Y:S04]  /*18610*/  SHFL.IDX PT, R12, R8, RZ, 0x181f ;  /* 0x00181fff080c7589 */ /* 0x000fe800000e0000 */
[----:B-1----:R-:W-:Y:S01]  /*18620*/  SHFL.IDX PT, R19, R10, RZ, 0x181f ;  /* 0x00181fff0a137589 */ /* 0x002fe200000e0000 */
[----:B----4-:R-:W-:-:S03]  /*18630*/  IADD3 R4, P0, R34, R14, RZ ;  /* 0x0000000e22047210 */ /* 0x010fc60007f1e0ff */
[----:B------:R-:W-:Y:S02]  /*18640*/  SHFL.IDX PT, R14, R8, 0x3, 0x181f ;  /* 0x00781f00080e7f89 */ /* 0x000fe400000e0000 */
[----:B-----5:R-:W-:Y:S02]  /*18650*/  IMAD.X R5, RZ, RZ, R3, P0 ;  /* 0x000000ffff057224 */ /* 0x020fe400000e0603 */
[----:B------:R-:W1:Y:S01]  /*18660*/  SHFL.IDX PT, R3, R10, 0x2, 0x181f ;  /* 0x00581f000a037f89 */ /* 0x000e6200000e0000 */
[----:B0-----:R-:W-:-:S05]  /*18670*/  IADD3 R2, P0, R34, R2, RZ ;  /* 0x0000000222027210 */ /* 0x001fca0007f1e0ff */
[----:B-1----:R-:W-:Y:S01]  /*18680*/  IMAD.X R3, RZ, RZ, R3, P0 ;  /* 0x000000ffff037224 */ /* 0x002fe200000e0603 */
[----:B------:R-:W-:-:S05]  /*18690*/  IADD3 R12, P0, R34, R12, RZ ;  /* 0x0000000c220c7210 */ /* 0x000fca0007f1e0ff */
[----:B------:R-:W-:Y:S01]  /*186a0*/  IMAD.X R13, RZ, RZ, R19, P0 ;  /* 0x000000ffff0d7224 */ /* 0x000fe200000e0613 */
[----:B------:R-:W-:Y:S01]  /*186b0*/  IADD3 R14, P0, R34, R14, RZ ;  /* 0x0000000e220e7210 */ /* 0x000fe20007f1e0ff */
[----:B------:R-:W0:Y:S04]  /*186c0*/  SHFL.IDX PT, R19, R10, 0x3, 0x181f ;  /* 0x00781f000a137f89 */ /* 0x000e2800000e0000 */
[----:B------:R-:W-:Y:S04]  /*186d0*/  LDGSTS.E.BYPASS.LTC128B.128 [R6+0x18400], desc[UR50][R12.64], !P2 ;  /* 0x184000000c067fae */ /* 0x000fe8000d101d72 */
[----:B------:R1:W-:Y:S04]  /*186e0*/  LDGSTS.E.BYPASS.LTC128B.128 [R6+0x18c00], desc[UR50][R4.64], !P2 ;  /* 0x18c0000004067fae */ /* 0x0003e8000d101d72 */
[----:B------:R4:W-:Y:S04]  /*186f0*/  LDGSTS.E.BYPASS.LTC128B.128 [R6+0x19400], desc[UR50][R2.64], !P2 ;  /* 0x1940000002067fae */ /* 0x0009e8000d101d72 */
[----:B-1----:R-:W-:Y:S04]  /*18700*/  SHFL.IDX PT, R4, R10, 0x5, 0x181f ;  /* 0x00b81f000a047f89 */ /* 0x002fe800000e0000 */
[----:B----4-:R-:W1:Y:S01]  /*18710*/  SHFL.IDX PT, R2, R8, 0x4, 0x181f ;  /* 0x00981f0008027f89 */ /* 0x010e6200000e0000 */
[----:B0-----:R-:W-:-:S03]  /*18720*/  IMAD.X R15, RZ, RZ, R19, P0 ;  /* 0x000000ffff0f7224 */ /* 0x001fc600000e0613 */
[----:B------:R-:W0:Y:S04]  /*18730*/  SHFL.IDX PT, R3, R10, 0x4, 0x181f ;  /* 0x00981f000a037f89 */ /* 0x000e2800000e0000 */
[----:B------:R4:W-:Y:S04]  /*18740*/  LDGSTS.E.BYPASS.LTC128B.128 [R6+0x19c00], desc[UR50][R14.64], !P2 ;  /* 0x19c000000e067fae */ /* 0x0009e8000d101d72 */
[----:B------:R-:W-:Y:S04]  /*18750*/  SHFL.IDX PT, R19, R7, 0x1, 0x181f ;  /* 0x00381f0007137f89 */ /* 0x000fe800000e0000 */
[----:B----4-:R-:W4:Y:S01]  /*18760*/  SHFL.IDX PT, R14, R8, 0x5, 0x181f ;  /* 0x00b81f00080e7f89 */ /* 0x010f2200000e0000 */
[----:B-1----:R-:W-:-:S05]  /*18770*/  IADD3 R2, P0, R34, R2, RZ ;  /* 0x0000000222027210 */ /* 0x002fca0007f1e0ff */
[----:B0-----:R-:W-:-:S05]  /*18780*/  IMAD.X R3, RZ, RZ, R3, P0 ;  /* 0x000000ffff037224 */ /* 0x001fca00000e0603 */
[----:B------:R0:W-:Y:S01]  /*18790*/  LDGSTS.E.BYPASS.LTC128B.128 [R6+0x1a400], desc[UR50][R2.64], !P2 ;  /* 0x1a40000002067fae */ /* 0x0001e2000d101d72 */
[----:B----4-:R-:W-:-:S03]  /*187a0*/  IADD3 R14, P0, R34, R14, RZ ;  /* 0x0000000e220e7210 */ /* 0x010fc60007f1e0ff */
[----:B0-----:R-:W0:Y:S02]  /*187b0*/  SHFL.IDX PT, R2, R8, 0x6, 0x181f ;  /* 0x00d81f0008027f89 */ /* 0x001e2400000e0000 */
[----:B------:R-:W-:Y:S02]  /*187c0*/  IMAD.X R15, RZ, RZ, R4, P0 ;  /* 0x000000ffff0f7224 */ /* 0x000fe400000e0604 */
[----:B------:R-:W1:Y:S04]  /*187d0*/  SHFL.IDX PT, R3, R10, 0x6, 0x181f ;  /* 0x00d81f000a037f89 */ /* 0x000e6800000e0000 */
[----:B------:R-:W4:Y:S04]  /*187e0*/  SHFL.IDX PT, R4, R8, 0x7, 0x181f ;  /* 0x00f81f0008047f89 */ /* 0x000f2800000e0000 */
[----:B------:R-:W5:Y:S04]  /*187f0*/  SHFL.IDX PT, R10, R10, 0x7, 0x181f ;  /* 0x00f81f000a0a7f89 */ /* 0x000f6800000e0000 */
[----:B------:R1:W-:Y:S01]  /*18800*/  LDGSTS.E.BYPASS.LTC128B.128 [R6+0x1ac00], desc[UR50][R14.64], !P2 ;  /* 0x1ac000000e067fae */ /* 0x0003e2000d101d72 */
[----:B0-----:R-:W-:-:S03]  /*18810*/  IADD3 R12, P0, R34, R2, RZ ;  /* 0x00000002220c7210 */ /* 0x001fc60007f1e0ff */
[----:B------:R-:W0:Y:S02]  /*18820*/  SHFL.IDX PT, R2, R7, RZ, 0x181f ;  /* 0x00181fff07027589 */ /* 0x000e2400000e0000 */
[----:B-1----:R-:W-:Y:S02]  /*18830*/  IMAD.X R13, RZ, RZ, R3, P0 ;  /* 0x000000ffff0d7224 */ /* 0x002fe400000e0603 */
[----:B------:R-:W1:Y:S01]  /*18840*/  SHFL.IDX PT, R3, R9, RZ, 0x181f ;  /* 0x00181fff09037589 */ /* 0x000e6200000e0000 */
[----:B----4-:R-:W-:-:S03]  /*18850*/  IADD3 R4, P0, R34, R4, RZ ;  /* 0x0000000422047210 */ /* 0x010fc60007f1e0ff */
[----:B------:R4:W-:Y:S02]  /*18860*/  LDGSTS.E.BYPASS.LTC128B.128 [R6+0x1b400], desc[UR50][R12.64], !P2 ;  /* 0x1b4000000c067fae */ /* 0x0009e4000d101d72 */
[----:B-----5:R-:W-:Y:S02]  /*18870*/  IMAD.X R5, RZ, RZ, R10, P0 ;  /* 0x000000ffff057224 */ /* 0x020fe400000e060a */
[----:B------:R-:W2:Y:S04]  /*18880*/  SHFL.IDX PT, R9, R9, 0x1, 0x181f ;  /* 0x00381f0009097f89 */ /* 0x000ea800000e0000 */
[----:B------:R4:W-:Y:S01]  /*18890*/  LDGSTS.E.BYPASS.LTC128B.128 [R6+0x1bc00], desc[UR50][R4.64], !P2 ;  /* 0x1bc0000004067fae */ /* 0x0009e2000d101d72 */
[----:B0-----:R-:W-:-:S05]  /*188a0*/  IADD3 R2, P0, R34, R2, RZ ;  /* 0x0000000222027210 */ /* 0x001fca0007f1e0ff */
[----:B-1----:R-:W-:-:S05]  /*188b0*/  IMAD.X R3, RZ, RZ, R3, P0 ;  /* 0x000000ffff037224 */ /* 0x002fca00000e0603 */
[----:B------:R4:W-:Y:S03]  /*188c0*/  LDGSTS.E.BYPASS.LTC128B.128 [R6+0x1c400], desc[UR50][R2.64], !P2 ;  /* 0x1c40000002067fae */ /* 0x0009e6000d101d72 */
.L_x_8276:
[----:B----4-:R-:W-:-:S05]  /*188d0*/  IADD3 R2, P0, R34, R19, RZ ;  /* 0x0000001322027210 */ /* 0x010fca0007f1e0ff */
[----:B--2---:R-:W-:Y:S01]  /*188e0*/  IMAD.X R3, RZ, RZ, R9, P0 ;  /* 0x000000ffff037224 */ /* 0x004fe200000e0609 */
[----:B------:R-:W-:-:S04]  /*188f0*/  PLOP3.LUT P0, PT, PT, PT, PT, 0x80, 0x0 ;  /* 0x000000000000781c */ /* 0x000fc80003f0f070 */
[----:B------:R-:W-:Y:S01]  /*18900*/  @!PT LDS RZ, [RZ] ;  /* 0x00000000fffff984 */ /* 0x000fe20000000800 */
[----:B------:R-:W-:Y:S01]  /*18910*/  @!PT LDS RZ, [RZ] ;  /* 0x00000000fffff984 */ /* 0x000fe20000000800 */
[----:B------:R-:W-:Y:S01]  /*18920*/  @!PT LDS RZ, [RZ] ;  /* 0x00000000fffff984 */ /* 0x000fe20000000800 */
[----:B------:R0:W-:Y:S01]  /*18930*/  LDGSTS.E.BYPASS.LTC128B.128 [R6+0x1cc00], desc[UR50][R2.64], !P2 ;  /* 0x1cc0000002067fae */ /* 0x0001e2000d101d72 */
[----:B------:R-:W-:-:S08]  /*18940*/  NOP ;  /* 0x0000000000007918 */ /* 0x000fd00000000000 */
.L_x_8125:
        /* <DEDUP_REMOVED lines=11> */
.L_x_8126:
[----:B------:R3:W-:Y:S02]  /*18a00*/  SYNCS.ARRIVE.TRANS64.A1T0 RZ, [R0+URZ+0x22830], RZ ;  /* 0x022830ff00ff79a7 */ /* 0x0007e4000810003f */
[----:B---3--:R-:W-:-:S05]  /*18a10*/  IMAD.U32 R0, RZ, RZ, UR48 ;  /* 0x00000030ff007e24 */ /* 0x008fca000f8e00ff */
[----:B------:R-:W-:-:S13]  /*18a20*/  ISETP.NE.AND P0, PT, R0, 0x3, PT ;  /* 0x000000030000780c */ /* 0x000fda0003f05270 */
[----:B------:R-:W-:Y:S05]  /*18a30*/  @!P0 BRA `(.L_x_8127) ;  /* 0x0000000000048947 */ /* 0x000fea0003800000 */
[----:B------:R-:W-:Y:S01]  /*18a40*/  BPT.TRAP 0x1 ;  /* 0x000000040000795c */ /* 0x000fe20000300000 */
.L_x_8127:
[----:B------:R-:W-:Y:S01]  /*18a50*/  LOP3.LUT R0, R23, 0x1, RZ, 0x3c, !PT ;  /* 0x0000000117007812 */ /* 0x000fe200078e3cff */
[----:B------:R-:W-:Y:S01]  /*18a60*/  IMAD R3, R22, 0x8, R17 ;  /* 0x0000000816037824 */ /* 0x000fe200078e0211 */
[----:B------:R-:W-:Y:S02]  /*18a70*/  BSSY B0, `(.L_x_8128) ;  /* 0x0000004000007945 */ /* 0x000fe40003800000 */
[----:B------:R-:W-:-:S04]  /*18a80*/  SHF.L.U32 R0, R0, 0x1f, RZ ;  /* 0x0000001f00007819 */ /* 0x000fc800000006ff */
[----:B------:R-:W0:Y:S02]  /*18a90*/  SYNCS.PHASECHK.TRANS64.TRYWAIT P2, [R3+URZ+0x22870], R0 ;  /* 0x02287000030075a7 */ /* 0x000e24000804017f */
[----:B0-----:R-:W-:Y:S05]  /*18aa0*/  @!P2 BRA `(.L_x_8129) ;  /* 0x000000500050a947 */ /* 0x001fea0003800000 */
.L_x_8277:
[----:B------:R-:W-:Y:S05]  /*18ab0*/  BSYNC B0 ;  /* 0x0000000000007941 */ /* 0x000fea0003800000 */
.L_x_8128:
[----:B------:R-:W-:-:S05]  /*18ac0*/  IMAD.U32 R2, RZ, RZ, UR49 ;  /* 0x00000031ff027e24 */ /* 0x000fca000f8e00ff */
[----:B------:R-:W-:-:S13]  /*18ad0*/  ISETP.NE.AND P2, PT, R2, 0x3, PT ;  /* 0x000000030200780c */ /* 0x000fda0003f45270 */
[----:B------:R-:W-:Y:S05]  /*18ae0*/  @!P2 BRA `(.L_x_8130) ;  /* 0x000000000004a947 */ /* 0x000fea0003800000 */
[----:B------:R-:W-:Y:S01]  /*18af0*/  BPT.TRAP 0x1 ;  /* 0x000000040000795c */ /* 0x000fe20000300000 */
.L_x_8130:
[----:B0-----:R-:W-:Y:S01]  /*18b00*/  SHF.L.U32 R0, R23, 0x1f, RZ ;  /* 0x0000001f17007819 */ /* 0x001fe200000006ff */
[----:B------:R-:W-:-:S03]  /*18b10*/  IMAD R2, R22, 0x5000, RZ ;  /* 0x0000500016027824 */ /* 0x000fc600078e02ff */
[----:B------:R-:W0:Y:S02]  /*18b20*/  SYNCS.PHASECHK.TRANS64.TRYWAIT P2, [R3+URZ+0x22860], R0 ;  /* 0x02286000030075a7 */ /* 0x000e24000804017f */
[----:B0-----:R-:W-:Y:S05]  /*18b30*/  @!P2 BRA `(.L_x_8131) ;  /* 0x000000500040a947 */ /* 0x001fea0003800000 */
.L_x_8278:
[----:B------:R-:W2:Y:S04]  /*18b40*/  LDL R15, [R1+0x10] ;  /* 0x00001000010f7983 */ /* 0x000ea80000100800 */
[----:B------:R-:W3:Y:S04]  /*18b50*/  LDL R13, [R1+0x18] ;  /* 0x00001800010d7983 */ /* 0x000ee80000100800 */
[----:B------:R-:W3:Y:S01]  /*18b60*/  LDL R12, [R1+0x8] ;  /* 0x00000800010c7983 */ /* 0x000ee20000100800 */
[----:B0-----:R-:W-:Y:S01]  /*18b70*/  LOP3.LUT R0, R2, R24, RZ, 0xfc, !PT ;  /* 0x0000001802007212 */ /* 0x001fe200078efcff */
[----:B------:R-:W-:Y:S05]  /*18b80*/  WARPSYNC.ALL ;  /* 0x0000000000007948 */ /* 0x000fea0003800000 */
[----:B------:R-:W-:-:S02]  /*18b90*/  IMAD.IADD R14, R17, 0x1, R0 ;  /* 0x00000001110e7824 */ /* 0x000fc400078e0200 */
[----:B------:R-:W-:-:S03]  /*18ba0*/  IMAD.U32 R21, RZ, RZ, UR49 ;  /* 0x00000031ff157e24 */ /* 0x000fc6000f8e00ff */
[----:B------:R-:W0:Y:S02]  /*18bb0*/  LDSM.16.MT88.4 R4, [R14+0xa400] ;  /* 0x00a400000e04783b */ /* 0x000e240000004200 */
[----:B------:R-:W-:Y:S02]  /*18bc0*/  ISETP.NE.AND P2, PT, R21, 0x3, PT ;  /* 0x000000031500780c */ /* 0x000fe40003f45270 */
[C-C-:B0-----:R-:W-:Y:S02]  /*18bd0*/  PRMT R8, R4.reuse, 0x6420, R5.reuse ;  /* 0x0000642004087816 */ /* 0x141fe40000000005 */
[----:B------:R-:W-:Y:S02]  /*18be0*/  PRMT R9, R4, 0x7531, R5 ;  /* 0x0000753104097816 */ /* 0x000fe40000000005 */
[C-C-:B------:R-:W-:Y:S02]  /*18bf0*/  PRMT R10, R6.reuse, 0x6420, R7.reuse ;  /* 0x00006420060a7816 */ /* 0x140fe40000000007 */
[----:B------:R-:W-:-:S02]  /*18c00*/  PRMT R11, R6, 0x7531, R7 ;  /* 0x00007531060b7816 */ /* 0x000fc40000000007 */
        /* <DEDUP_REMOVED lines=77> */
.L_x_8132:
[----:B-1----:R1:W-:Y:S01]  /*190e0*/  SYNCS.ARRIVE.TRANS64.A1T0 RZ, [R3+URZ+0x22850], RZ ;  /* 0x022850ff03ff79a7 */ /* 0x0023e2000810003f */
[----:B------:R-:W-:Y:S06]  /*190f0*/  BAR.SYNC.DEFER_BLOCKING 0x2, 0x80 ;  /* 0x0082000000007b1d */ /* 0x000fec0000010000 */
[----:B------:R-:W-:Y:S05]  /*19100*/  @!P0 BRA `(.L_x_8133) ;  /* 0x0000000000048947 */ /* 0x000fea0003800000 */
[----:B------:R-:W-:Y:S01]  /*19110*/  BPT.TRAP 0x1 ;  /* 0x000000040000795c */ /* 0x000fe20000300000 */
.L_x_8133:
[----:B0-----:R-:W2:Y:S01]  /*19120*/  LDL R0, [R1+0xc] ;  /* 0x00000c0001007983 */ /* 0x001ea20000100800 */
[----:B-1----:R-:W-:Y:S02]  /*19130*/  VIADD R3, R3, 0x22880 ;  /* 0x0002288003037836 */ /* 0x002fe40000000000 */
[----:B------:R-:W-:Y:S02]  /*19140*/  IMAD.MOV.U32 R23, RZ, RZ, R36 ;  /* 0x000000ffff177224 */ /* 0x000fe400078e0024 */
[----:B------:R-:W-:Y:S01]  /*19150*/  IMAD.MOV.U32 R22, RZ, RZ, R31 ;  /* 0x000000ffff167224 */ /* 0x000fe200078e001f */
[----:B--2---:R-:W-:-:S04]  /*19160*/  PRMT R3, R0, 0x654, R3 ;  /* 0x0000065400037816 */ /* 0x004fc80000000003 */
[----:B------:R1:W-:Y:S01]  /*19170*/  SYNCS.ARRIVE.TRANS64.RED.A1T0 RZ, [R3+URZ], RZ ;  /* 0x000000ff03ff79a7 */ /* 0x0003e2000810043f */
[----:B------:R-:W-:Y:S05]  /*19180*/  @P1 BRA `(.L_x_8134) ;  /* 0xffffffe400b41947 */ /* 0x000fea000383ffff */
.L_x_8114:
[----:B0-----:R-:W0:Y:S01]  /*19190*/  S2R R0, SR_TID.X ;  /* 0x0000000000007919 */ /* 0x001e220000002100 */
[----:B------:R-:W-:Y:S01]  /*191a0*/  BSSY B0, `(.L_x_8135) ;  /* 0x0000012000007945 */ /* 0x000fe20003800000 */
[----:B------:R-:W-:Y:S01]  /*191b0*/  IMAD.U32 R6, RZ, RZ, UR48 ;  /* 0x00000030ff067e24 */ /* 0x000fe2000f8e00ff */
[----:B0-----:R-:W-:-:S04]  /*191c0*/  LOP3.LUT R0, R0, 0x7f, RZ, 0xc0, !PT ;  /* 0x0000007f00007812 */ /* 0x001fc800078ec0ff */
[----:B------:R-:W-:-:S13]  /*191d0*/  ISETP.NE.AND P0, PT, R0, RZ, PT ;  /* 0x000000ff0000720c */ /* 0x000fda0003f05270 */
        /* <DEDUP_REMOVED lines=12> */
[----:B0-----:R-:W-:-:S05]  /*192a0*/  IADD3 R0, R0, UR46, R7 ;  /* 0x0000002e00007c10 */ /* 0x001fca000fffe007 */
[----:B------:R0:W-:Y:S02]  /*192b0*/  STL [R1+0x1c], R0 ;  /* 0x00001c0001007387 */ /* 0x0001e40000100800 */
.L_x_8136:
[----:B------:R-:W-:Y:S05]  /*192c0*/  BSYNC B0 ;  /* 0x0000000000007941 */ /* 0x000fea0003800000 */
.L_x_8135:
[----:B------:R-:W-:-:S13]  /*192d0*/  ISETP.NE.AND P1, PT, R6, 0x3, PT ;  /* 0x000000030600780c */ /* 0x000fda0003f25270 */
[----:B------:R-:W-:Y:S05]  /*192e0*/  @!P1 BRA `(.L_x_8137) ;  /* 0x0000000000049947 */ /* 0x000fea0003800000 */
[----:B------:R-:W-:Y:S01]  /*192f0*/  BPT.TRAP 0x1 ;  /* 0x000000040000795c */ /* 0x000fe20000300000 */
.L_x_8137:
[----:B0-----:R-:W-:Y:S01]  /*19300*/  LOP3.LUT R0, R36, 0x1, RZ, 0x3c, !PT ;  /* 0x0000000124007812 */ /* 0x001fe200078e3cff */
[----:B-1----:R-:W-:Y:S01]  /*19310*/  IMAD R3, R31, 0x8, R17 ;  /* 0x000000081f037824 */ /* 0x002fe200078e0211 */
[----:B------:R-:W-:Y:S02]  /*19320*/  BSSY B0, `(.L_x_8138) ;  /* 0x0000004000007945 */ /* 0x000fe40003800000 */
[----:B------:R-:W-:-:S04]  /*19330*/  SHF.L.U32 R0, R0, 0x1f, RZ ;  /* 0x0000001f00007819 */ /* 0x000fc800000006ff */
[----:B------:R-:W0:Y:S02]  /*19340*/  SYNCS.PHASECHK.TRANS64.TRYWAIT P2, [R3+URZ+0x22870], R0 ;  /* 0x02287000030075a7 */ /* 0x000e24000804017f */
[----:B0-----:R-:W-:Y:S05]  /*19350*/  @!P2 BRA `(.L_x_8139) ;  /* 0x00000048004ca947 */ /* 0x001fea0003800000 */
.L_x_8279:
[----:B------:R-:W-:Y:S05]  /*19360*/  BSYNC B0 ;  /* 0x0000000000007941 */ /* 0x000fea0003800000 */
.L_x_8138:
[----:B------:R-:W-:-:S05]  /*19370*/  IMAD.U32 R2, RZ, RZ, UR49 ;  /* 0x00000031ff027e24 */ /* 0x000fca000f8e00ff */
[----:B------:R-:W-:-:S13]  /*19380*/  ISETP.NE.AND P2, PT, R2, 0x3, PT ;  /* 0x000000030200780c */ /* 0x000fda0003f45270 */
[----:B------:R-:W-:Y:S05]  /*19390*/  @!P2 BRA `(.L_x_8140) ;  /* 0x000000000004a947 */ /* 0x000fea0003800000 */
[----:B------:R-:W-:Y:S01]  /*193a0*/  BPT.TRAP 0x1 ;  /* 0x000000040000795c */ /* 0x000fe20000300000 */
.L_x_8140:
[----:B0-----:R-:W-:Y:S01]  /*193b0*/  SHF.L.U32 R0, R36, 0x1f, RZ ;  /* 0x0000001f24007819 */ /* 0x001fe200000006ff */
[----:B------:R-:W-:-:S03]  /*193c0*/  IMAD R2, R31, 0x5000, RZ ;  /* 0x000050001f027824 */ /* 0x000fc600078e02ff */
[----:B------:R-:W0:Y:S02]  /*193d0*/  SYNCS.PHASECHK.TRANS64.TRYWAIT P2, [R3+URZ+0x22860], R0 ;  /* 0x02286000030075a7 */ /* 0x000e24000804017f */
[----:B0-----:R-:W-:Y:S05]  /*193e0*/  @!P2 BRA `(.L_x_8141) ;  /* 0x00000048003ca947 */ /* 0x001fea0003800000 */
.L_x_8280:
[----:B------:R-:W2:Y:S04]  /*193f0*/  LDL R4, [R1+0x10] ;  /* 0x0000100001047983 */ /* 0x000ea80000100800 */
[----:B------:R-:W3:Y:S04]  /*19400*/  LDL R20, [R1+0x18] ;  /* 0x0000180001147983 */ /* 0x000ee80000100800 */
[----:B------:R-:W3:Y:S01]  /*19410*/  LDL.LU R19, [R1+0x8] ;  /* 0x0000080001137983 */ /* 0x000ee20000300800 */
[----:B0-----:R-:W-:Y:S01]  /*19420*/  LOP3.LUT R0, R2, R24, RZ, 0xfc, !PT ;  /* 0x0000001802007212 */ /* 0x001fe200078efcff */
[----:B------:R-:W-:Y:S05]  /*19430*/  WARPSYNC.ALL ;  /* 0x0000000000007948 */ /* 0x000fea0003800000 */
[----:B------:R-:W-:-:S06]  /*19440*/  IMAD.IADD R10, R17, 0x1, R0 ;  /* 0x00000001110a7824 */ /* 0x000fcc00078e0200 */
[----:B------:R-:W0:Y:S02]  /*19450*/  LDSM.16.MT88.4 R8, [R10+0xa400] ;  /* 0x00a400000a08783b */ /* 0x000e240000004200 */
[C-C-:B0-----:R-:W-:Y:S02]  /*19460*/  PRMT R12, R8.reuse, 0x6420, R9.reuse ;  /* 0x00006420080c7816 */ /* 0x141fe40000000009 */
[----:B------:R-:W-:Y:S02]  /*19470*/  PRMT R13, R8, 0x7531, R9 ;  /* 0x00007531080d7816 */ /* 0x000fe40000000009 */
[C-C-:B------:R-:W-:Y:S02]  /*19480*/  PRMT R14, R10.reuse, 0x6420, R11.reuse ;  /* 0x000064200a0e7816 */ /* 0x140fe4000000000b */
[----:B------:R-:W-:Y:S02]  /*19490*/  PRMT R15, R10, 0x7531, R11 ;  /* 0x000075310a0f7816 */ /* 0x000fe4000000000b */
[----:B--2---:R-:W-:-:S05]  /*194a0*/  IADD3 R18, R17, R4, R2 ;  /* 0x0000000411127210 */ /* 0x004fca0007ffe002 */
[----:B------:R-:W0:Y:S01]  /*194b0*/  LDSM.16.MT88.4 R4, [R18+0xa400] ;  /* 0x00a400001204783b */ /* 0x000e220000004200 */
[----:B---3--:R-:W-:Y:S01]  /*194c0*/  IADD3 R0, R19, R2, R20 ;  /* 0x0000000213007210 */ /* 0x008fe20007ffe014 */
[----:B------:R-:W-:-:S04]  /*194d0*/  IMAD.U32 R20, RZ, RZ, UR49 ;  /* 0x00000031ff147e24 */ /* 0x000fc8000f8e00ff */
[----:B------:R-:W-:Y:S01]  /*194e0*/  STSM.16.M88.4 [R0], R12 ;  /* 0x0000000c00007844 */ /* 0x000fe20000000200 */
[----:B------:R-:W-:Y:S02]  /*194f0*/  ISETP.NE.AND P2, PT, R20, 0x3, PT ;  /* 0x000000031400780c */ /* 0x000fe40003f45270 */
        /* <DEDUP_REMOVED lines=73> */
.L_x_8142:
[----:B-1----:R1:W-:Y:S01]  /*19990*/  SYNCS.ARRIVE.TRANS64.A1T0 RZ, [R3+URZ+0x22850], RZ ;  /* 0x022850ff03ff79a7 */ /* 0x0023e2000810003f */
[----:B------:R-:W-:Y:S06]  /*199a0*/  BAR.SYNC.DEFER_BLOCKING 0x2, 0x80 ;  /* 0x0082000000007b1d */ /* 0x000fec0000010000 */
[----:B------:R-:W-:Y:S05]  /*199b0*/  @!P1 BRA `(.L_x_8143) ;  /* 0x0000000000049947 */ /* 0x000fea0003800000 */
[----:B------:R-:W-:Y:S01]  /*199c0*/  BPT.TRAP 0x1 ;  /* 0x000000040000795c */ /* 0x000fe20000300000 */
.L_x_8143:
[----:B0-----:R-:W2:Y:S01]  /*199d0*/  LDL R0, [R1+0xc] ;  /* 0x00000c0001007983 */ /* 0x001ea20000100800 */
[----:B-1----:R-:W-:Y:S02]  /*199e0*/  VIADD R3, R3, 0x22880 ;  /* 0x0002288003037836 */ /* 0x002fe40000000000 */
[----:B------:R-:W-:-:S05]  /*199f0*/  VIADD R31, R31, 0x1 ;  /* 0x000000011f1f7836 */ /* 0x000fca0000000000 */
[----:B------:R-:W-:-:S04]  /*19a00*/  ISETP.NE.AND P1, PT, R31, 0x2, PT ;  /* 0x000000021f00780c */ /* 0x000fc80003f25270 */
[----:B------:R-:W-:Y:S02]  /*19a10*/  SEL R31, R31, RZ, P1 ;  /* 0x000000ff1f1f7207 */ /* 0x000fe40000800000 */
[----:B--2---:R-:W-:-:S04]  /*19a20*/  PRMT R3, R0, 0x654, R3 ;  /* 0x0000065400037816 */ /* 0x004fc80000000003 */
[----:B------:R0:W-:Y:S02]  /*19a30*/  SYNCS.ARRIVE.TRANS64.RED.A1T0 RZ, [R3+URZ], RZ ;  /* 0x000000ff03ff79a7 */ /* 0x0001e4000810043f */
[----:B0-----:R-:W-:-:S04]  /*19a40*/  SEL R3, RZ, 0x1, P1 ;  /* 0x00000001ff037807 */ /* 0x001fc80000800000 */
[----:B------:R-:W-:-:S07]  /*19a50*/  LOP3.LUT R36, R36, R3, RZ, 0x3c, !PT ;  /* 0x0000000324247212 */ /* 0x000fce00078e3cff */
.L_x_8086:
[----:B------:R-:W-:Y:S05]  /*19a60*/  BSYNC B7 ;  /* 0x0000000000077941 */ /* 0x000fea0003800000 */
.L_x_8084:
[----:B-1----:R1:W5:Y:S04]  /*19a70*/  LDL R0, [R1+0xc] ;  /* 0x00000c0001007983 */ /* 0x0023680000100800 */
[----:B------:R1:W5:Y:S01]  /*19a80*/  LDL R2, [R1+0x1c] ;  /* 0x00001c0001027983 */ /* 0x0003620000100800 */
[----:B------:R-:W-:-:S13]  /*19a90*/  LOP3.LUT P1, RZ, R16, 0x1000, RZ, 0xc0, !PT ;  /* 0x0000100010ff7812 */ /* 0x000fda000782c0ff */
[----:B-1----:R-:W-:Y:S05]  /*19aa0*/  @!P1 BRA `(.L_x_8144) ;  /* 0x0000000000289947 */ /* 0x002fea0003800000 */
[----:B------:R-:W1:Y:S08]  /*19ab0*/  S2UR UR4, SR_CgaCtaId ;  /* 0x00000000000479c3 */ /* 0x000e700000008800 */
[----:B------:R-:W-:Y:S01]  /*19ac0*/  BAR.SYNC.DEFER_BLOCKING 0x5, 0x180 ;  /* 0x0146000000007b1d */ /* 0x000fe20000010000 */
[----:B------:R-:W-:Y:S01]  /*19ad0*/  MOV R17, 0x400 ;  /* 0x0000040000117802 */ /* 0x000fe20000000f00 */
[----:B-1---5:R-:W-:-:S05]  /*19ae0*/  IMAD.U32 R0, RZ, RZ, UR4 ;  /* 0x00000004ff007e24 */ /* 0x022fca000f8e00ff */
[----:B------:R-:W-:Y:S01]  /*19af0*/  LEA R17, R0, R17, 0x18 ;  /* 0x0000001100117211 */ /* 0x000fe200078ec0ff */
[----:B------:R-:W-:Y:S04]  /*19b00*/  STL [R1+0xc], R0 ;  /* 0x00000c0001007387 */ /* 0x000fe80000100800 */
[----:B------:R-:W1:Y:S04]  /*19b10*/  LDS R2, [R17+0x228d0] ;  /* 0x0228d00011027984 */ /* 0x000e680000000800 */
[----:B-1----:R1:W-:Y:S01]  /*19b20*/  STL [R1+0x1c], R2 ;  /* 0x00001c0201007387 */ /* 0x0023e20000100800 */
[----:B------:R-:W-:Y:S06]  /*19b30*/  BAR.ARV 0x4, 0x180 ;  /* 0x0106000000007b1d */ /* 0x000fec0000002000 */
[----:B------:R-:W-:Y:S05]  /*19b40*/  BRA `(.L_x_8145) ;  /* 0x0000000000287947 */ /* 0x000fea0003800000 */
.L_x_8144:
[----:B-----5:R-:W-:Y:S01]  /*19b50*/  IMAD.MOV.U32 R3, RZ, RZ, R0 ;  /* 0x000000ffff037224 */ /* 0x020fe200078e0000 */
[----:B------:R-:W-:Y:S01]  /*19b60*/  @!P0 MOV R0, 0x400 ;  /* 0x0000040000008802 */ /* 0x000fe20000000f00 */
[----:B------:R-:W-:Y:S06]  /*19b70*/  BAR.SYNC.DEFER_BLOCKING 0x4, 0x180 ;  /* 0x0106000000007b1d */ /* 0x000fec0000010000 */
[----:B------:R-:W1:Y:S02]  /*19b80*/  @!P0 S2R R3, SR_CgaCtaId ;  /* 0x0000000000038919 */ /* 0x000e640000008800 */
[----:B-1----:R-:W-:Y:S01]  /*19b90*/  @!P0 LEA R17, R3, R0, 0x18 ;  /* 0x0000000003118211 */ /* 0x002fe200078ec0ff */
[----:B------:R-:W-:Y:S04]  /*19ba0*/  @!P0 STL [R1+0xc], R3 ;  /* 0x00000c0301008387 */ /* 0x000fe80000100800 */
[----:B------:R-:W1:Y:S04]  /*19bb0*/  SHFL.IDX PT, R0, R2, RZ, 0x1f ;  /* 0x00001fff02007589 */ /* 0x000e6800000e0000 */
[----:B------:R2:W-:Y:S04]  /*19bc0*/  @!P0 STS [R17+0x228d0], R2 ;  /* 0x0228d00211008388 */ /* 0x0005e80000000800 */
[----:B-1----:R2:W-:Y:S01]  /*19bd0*/  STL [R1+0x1c], R0 ;  /* 0x00001c0001007387 */ /* 0x0025e20000100800 */
[----:B------:R-:W-:Y:S06]  /*19be0*/  BAR.ARV 0x5, 0x180 ;  /* 0x0146000000007b1d */ /* 0x000fec0000002000 */
.L_x_8145:
[----:B--2---:R-:W2:Y:S01]  /*19bf0*/  LDL R0, [R1+0x1c] ;  /* 0x00001c0001007983 */ /* 0x004ea20000100800 */
[----:B------:R-:W-:Y:S02]  /*19c00*/  ULDC UR4, c[0x0][0xc38] ;  /* 0x00030e0000047ab9 */ /* 0x000fe40000000800 */
[----:B--2---:R-:W-:-:S13]  /*19c10*/  ISETP.GE.AND P0, PT, R0, UR4, PT ;  /* 0x0000000400007c0c */ /* 0x004fda000bf06270 */
[----:B------:R-:W-:Y:S05]  /*19c20*/  @!P0 BRA `(.L_x_8146) ;  /* 0xffffffac000c8947 */ /* 0x000fea000383ffff */
.L_x_8075:
[----:B------:R-:W2:Y:S01]  /*19c30*/  LDL.LU R0, [R1+0x24] ;  /* 0x0000240001007983 */ /* 0x000ea20000300800 */
[----:B------:R-:W-:Y:S01]  /*19c40*/  BSSY B0, `(.L_x_8147) ;  /* 0x000000b000007945 */ /* 0x000fe20003800000 */
[----:B------:R-:W3:Y:S01]  /*19c50*/  S2R R5, SR_CgaCtaId ;  /* 0x0000000000057919 */ /* 0x000ee20000008800 */
[----:B--2---:R-:W-:-:S05]  /*19c60*/  VIADD R0, R0, 0x1 ;  /* 0x0000000100007836 */ /* 0x004fca0000000000 */
[----:B-1----:R-:W-:-:S04]  /*19c70*/  LEA.HI R2, R0, R0, RZ, 0x1 ;  /* 0x0000000000027211 */ /* 0x002fc800078f08ff */
[----:B------:R-:W-:Y:S02]  /*19c80*/  LOP3.LUT R3, R2, 0xfffffffe, RZ, 0xc0, !PT ;  /* 0xfffffffe02037812 */ /* 0x000fe400078ec0ff */
[----:B------:R-:W-:-:S03]  /*19c90*/  MOV R2, 0x400 ;  /* 0x0000040000027802 */ /* 0x000fc60000000f00 */
[----:B------:R-:W-:Y:S01]  /*19ca0*/  IMAD.IADD R0, R0, 0x1, -R3 ;  /* 0x0000000100007824 */ /* 0x000fe200078e0a03 */
[----:B---3--:R-:W-:-:S04]  /*19cb0*/  LEA R4, R5, R2, 0x18 ;  /* 0x0000000205047211 */ /* 0x008fc800078ec0ff */
[----:B------:R-:W-:-:S04]  /*19cc0*/  SHF.L.U32 R0, R0, 0x1f, RZ ;  /* 0x0000001f00007819 */ /* 0x000fc800000006ff */
[----:B------:R-:W1:Y:S02]  /*19cd0*/  SYNCS.PHASECHK.TRANS64.TRYWAIT P0, [R4+URZ+0x22820], R0 ;  /* 0x02282000040075a7 */ /* 0x000e64000800017f */
[----:B-1----:R-:W-:Y:S05]  /*19ce0*/  @!P0 BRA `(.L_x_8148) ;  /* 0x0000004000108947 */ /* 0x002fea0003800000 */
.L_x_8281:
[----:B------:R-:W-:Y:S05]  /*19cf0*/  BSYNC B0 ;  /* 0x0000000000007941 */ /* 0x000fea0003800000 */
.L_x_8147:
[----:B------:R-:W-:-:S03]  /*19d00*/  UMOV UR4, 0xffffffff ;  /* 0xffffffff00047882 */ /* 0x000fc60000000000 */
[----:B------:R-:W-:Y:S05]  /*19d10*/  BRA.DIV UR4, `(.L_x_8149) ;  /* 0x0000004204187947 */ /* 0x000fea000b800000 */
[----:B-1----:R-:W1:Y:S02]  /*19d20*/  S2R R0, SR_TID.X ;  /* 0x0000000000007919 */ /* 0x002e640000002100 */
[----:B-1----:R-:W-:-:S04]  /*19d30*/  SHF.R.U32.HI R0, RZ, 0x5, R0 ;  /* 0x00000005ff007819 */ /* 0x002fc80000011600 */
[----:B------:R-:W-:-:S05]  /*19d40*/  LOP3.LUT R0, R0, 0x3, RZ, 0xc0, !PT ;  /* 0x0000000300007812 */ /* 0x000fca00078ec0ff */
[----:B------:R1:W2:Y:S02]  /*19d50*/  SHFL.IDX PT, R14, R0, RZ, 0x1f ;  /* 0x00001fff000e7589 */ /* 0x0002a400000e0000 */
.L_x_8284:
[----:B--2---:R-:W-:Y:S01]  /*19d60*/  ISETP.NE.AND P0, PT, R14, RZ, PT ;  /* 0x000000ff0e00720c */ /* 0x004fe20003f05270 */
[----:B------:R-:W-:-:S12]  /*19d70*/  BSSY B0, `(.L_x_8150) ;  /* 0x000002c000007945 */ /* 0x000fd80003800000 */
[----:B------:R-:W-:Y:S05]  /*19d80*/  @P0 BRA `(.L_x_8151) ;  /* 0x0000000000a80947 */ /* 0x000fea0003800000 */
[----:B------:R-:W-:-:S03]  /*19d90*/  UMOV UR4, 0xffffffff ;  /* 0xffffffff00047882 */ /* 0x000fc60000000000 */
[----:B------:R-:W-:Y:S05]  /*19da0*/  BRA.DIV UR4, `(.L_x_8152) ;  /* 0x0000004204287947 */ /* 0x000fea000b800000 */
[----:B------:R-:W-:-:S13]  /*19db0*/  ELECT P6, URZ, PT ;  /* 0x00000000003f782f */ /* 0x000fda00038c0000 */
.L_x_8287:
[----:B------:R-:W-:Y:S05]  /*19dc0*/  @!P6 BRA `(.L_x_8151) ;  /* 0x000000000098e947 */ /* 0x000fea0003800000 */
[----:B------:R-:W-:-:S06]  /*19dd0*/  ULOP3.LUT UR4, UR36, 0x2, URZ, 0xfc, !UPT ;  /* 0x0000000224047892 */ /* 0x000fcc000f8efc3f */
[----:B-1----:R-:W-:-:S05]  /*19de0*/  IMAD.U32 R0, RZ, RZ, UR4 ;  /* 0x00000004ff007e24 */ /* 0x002fca000f8e00ff */
[----:B------:R-:W-:-:S13]  /*19df0*/  ISETP.NE.AND P0, PT, R0, 0x3, PT ;  /* 0x000000030000780c */ /* 0x000fda0003f05270 */
[----:B------:R-:W-:Y:S05]  /*19e00*/  @!P0 BRA `(.L_x_8153) ;  /* 0x0000000000048947 */ /* 0x000fea0003800000 */
[----:B------:R-:W-:Y:S01]  /*19e10*/  BPT.TRAP 0x1 ;  /* 0x000000040000795c */ /* 0x000fe20000300000 */
.L_x_8153:
[C---:B------:R-:W-:Y:S01]  /*19e20*/  IMAD R5, R31.reuse, 0x8, R4 ;  /* 0x000000081f057824 */ /* 0x040fe200078e0204 */
[----:B------:R-:W-:Y:S01]  /*19e30*/  SHF.L.U32 R0, R36, 0x1f, RZ ;  /* 0x0000001f24007819 */ /* 0x000fe200000006ff */
[----:B------:R-:W-:-:S03]  /*19e40*/  VIADD R31, R31, 0x1 ;  /* 0x000000011f1f7836 */ /* 0x000fc60000000000 */
[----:B------:R-:W1:Y:S02]  /*19e50*/  SYNCS.PHASECHK.TRANS64.TRYWAIT P1, [R5+URZ+0x22840], R0 ;  /* 0x02284000050075a7 */ /* 0x000e64000802017f */
[----:B------:R-:W-:-:S04]  /*19e60*/  ISETP.NE.AND P2, PT, R31, 0x2, PT ;  /* 0x000000021f00780c */ /* 0x000fc80003f45270 */
[----:B------:R-:W-:Y:S01]  /*19e70*/  SEL R3, RZ, 0x1, P2 ;  /* 0x00000001ff037807 */ /* 0x000fe20001000000 */
[----:B-1----:R-:W-:Y:S08]  /*19e80*/  @!P1 BRA `(.L_x_8154) ;  /* 0x0000004000109947 */ /* 0x002ff00003800000 */
.L_x_8288:
[----:B------:R-:W-:Y:S02]  /*19e90*/  SEL R31, R31, RZ, P2 ;  /* 0x000000ff1f1f7207 */ /* 0x000fe40001000000 */
[----:B------:R-:W-:Y:S01]  /*19ea0*/  LOP3.LUT R2, R36, R3, RZ, 0x3c, !PT ;  /* 0x0000000324027212 */ /* 0x000fe200078e3cff */
[----:B------:R-:W-:Y:S06]  /*19eb0*/  @!P0 BRA `(.L_x_8155) ;  /* 0x0000000000048947 */ /* 0x000fec0003800000 */
[----:B------:R-:W-:Y:S01]  /*19ec0*/  BPT.TRAP 0x1 ;  /* 0x000000040000795c */ /* 0x000fe20000300000 */
.L_x_8155:
[----:B------:R-:W-:Y:S01]  /*19ed0*/  IMAD R31, R31, 0x8, R4 ;  /* 0x000000081f1f7824 */ /* 0x000fe200078e0204 */
[----:B------:R-:W-:-:S04]  /*19ee0*/  SHF.L.U32 R2, R2, 0x1f, RZ ;  /* 0x0000001f02027819 */ /* 0x000fc800000006ff */
[----:B------:R-:W2:Y:S02]  /*19ef0*/  SYNCS.PHASECHK.TRANS64.TRYWAIT P1, [R31+URZ+0x22840], R2 ;  /* 0x022840021f0075a7 */ /* 0x000ea4000802017f */
[----:B--2---:R-:W-:Y:S05]  /*19f00*/  @!P1 BRA `(.L_x_8156) ;  /* 0x0000004000049947 */ /* 0x004fea0003800000 */
.L_x_8289:
[----:B------:R-:W-:Y:S05]  /*19f10*/  @!P0 BRA `(.L_x_8157) ;  /* 0x0000000000048947 */ /* 0x000fea0003800000 */
[----:B------:R-:W-:Y:S01]  /*19f20*/  BPT.TRAP 0x1 ;  /* 0x000000040000795c */ /* 0x000fe20000300000 */
.L_x_8157:
[----:B------:R-:W3:Y:S02]  /*19f30*/  SYNCS.PHASECHK.TRANS64.TRYWAIT P1, [R5+URZ+0x22860], R0 ;  /* 0x02286000050075a7 */ /* 0x000ee4000802017f */
[----:B---3--:R-:W-:Y:S05]  /*19f40*/  @!P1 BRA `(.L_x_8158) ;  /* 0x0000004000089947 */ /* 0x008fea0003800000 */
.L_x_8290:
[----:B------:R-:W-:Y:S05]  /*19f50*/  @!P0 BRA `(.L_x_8159) ;  /* 0x0000000000048947 */ /* 0x000fea0003800000 */
[----:B------:R-:W-:Y:S01]  /*19f60*/  BPT.TRAP 0x1 ;  /* 0x000000040000795c */ /* 0x000fe20000300000 */
.L_x_8159:
[----:B------:R-:W4:Y:S02]  /*19f70*/  SYNCS.PHASECHK.TRANS64.TRYWAIT P1, [R31+URZ+0x22860], R2 ;  /* 0x022860021f0075a7 */ /* 0x000f24000802017f */
[----:B----4-:R-:W-:Y:S05]  /*19f80*/  @!P1 BRA `(.L_x_8160) ;  /* 0x00000040000c9947 */ /* 0x010fea0003800000 */
.L_x_8291:
[----:B------:R-:W-:Y:S05]  /*19f90*/  @!P0 BRA `(.L_x_8161) ;  /* 0x0000000000048947 */ /* 0x000fea0003800000 */
[----:B------:R-:W-:Y:S01]  /*19fa0*/  BPT.TRAP 0x1 ;  /* 0x000000040000795c */ /* 0x000fe20000300000 */
.L_x_8161:
[----:B------:R-:W5:Y:S02]  /*19fb0*/  SYNCS.PHASECHK.TRANS64.TRYWAIT P1, [R5+URZ+0x22880], R0 ;  /* 0x02288000050075a7 */ /* 0x000f64000802017f */
[----:B-----5:R-:W-:Y:S05]  /*19fc0*/  @!P1 BRA `(.L_x_8162) ;  /* 0x0000004000109947 */ /* 0x020fea0003800000 */
.L_x_8292:
[----:B------:R-:W-:Y:S05]  /*19fd0*/  @!P0 BRA `(.L_x_8163) ;  /* 0x0000000000048947 */ /* 0x000fea0003800000 */
[----:B------:R-:W-:Y:S01]  /*19fe0*/  BPT.TRAP 0x1 ;  /* 0x000000040000795c */ /* 0x000fe20000300000 */
.L_x_8163:
[----:B------:R0:W0:Y:S02]  /*19ff0*/  SYNCS.PHASECHK.TRANS64.TRYWAIT P0, [R31+URZ+0x22880], R2 ;  /* 0x022880021f0075a7 */ /* 0x000024000800017f */
[----:B0-----:R-:W-:Y:S05]  /*1a000*/  @!P0 NANOSLEEP.SYNCS 0x989680 ;  /* 0x009896800000895d */ /* 0x001fea0003900000 */
[----:B------:R-:W0:Y:S02]  /*1a010*/  @!P0 SYNCS.PHASECHK.TRANS64 P0, [R31+URZ+0x22880], R2 ;  /* 0x022880021f0085a7 */ /* 0x000e24000800007f */
[----:B0-----:R-:W-:Y:S05]  /*1a020*/  @!P0 BRA `(.L_x_8163) ;  /* 0xfffffffc00f08947 */ /* 0x001fea000383ffff */
.L_x_8151:
[----:B------:R-:W-:Y:S05]  /*1a030*/  BSYNC B0 ;  /* 0x0000000000007941 */ /* 0x000fea0003800000 */
.L_x_8150:
[----:B------:R-:W-:Y:S05]  /*1a040*/  EXIT ;  /* 0x000000000000794d */ /* 0x000fea0003800000 */
.L_x_7980:
[----:B0-----:R-:W-:-:S04]  /*1a050*/  IMAD.U32 R3, RZ, RZ, UR43 ;  /* 0x0000002bff037e24 */ /* 0x001fc8000f8e00ff */
[----:B------:R0:W1:Y:S03]  /*1a060*/  SYNCS.PHASECHK.TRANS64.TRYWAIT P1, [R3+URZ+0x22800], R0 ;  /* 0x02280000030075a7 */ /* 0x000066000802017f */
[----:B-1----:R-:W-:Y:S05]  /*1a070*/  @!P1 NANOSLEEP.SYNCS 0x989680 ;  /* 0x009896800000995d */ /* 0x002fea0003900000 */
[----:B------:R-:W1:Y:S02]  /*1a080*/  @!P1 SYNCS.PHASECHK.TRANS64 P1, [R3+URZ+0x22800], R0 ;  /* 0x02280000030095a7 */ /* 0x000e64000802007f */
[----:B-1----:R-:W-:Y:S05]  /*1a090*/  @!P1 BRA `(.L_x_7980) ;  /* 0xfffffffc00ec9947 */ /* 0x002fea000383ffff */
[----:B------:R-:W-:Y:S05]  /*1a0a0*/  BRA `(.L_x_8164) ;  /* 0xfffffe7c00107947 */ /* 0x000fea000383ffff */
.L_x_7984:
[----:B-1----:R1:W2:Y:S02]  /*1a0b0*/  SYNCS.PHASECHK.TRANS64.TRYWAIT P1, [R3+URZ+0x22830], R0 ;  /* 0x02283000030075a7 */ /* 0x0022a4000802017f */
[----:B--2---:R-:W-:Y:S05]  /*1a0c0*/  @!P1 NANOSLEEP.SYNCS 0x989680 ;  /* 0x009896800000995d */ /* 0x004fea0003900000 */
[----:B------:R-:W2:Y:S02]  /*1a0d0*/  @!P1 SYNCS.PHASECHK.TRANS64 P1, [R3+URZ+0x22830], R0 ;  /* 0x02283000030095a7 */ /* 0x000ea4000802007f */
[----:B--2---:R-:W-:Y:S05]  /*1a0e0*/  @!P1 BRA `(.L_x_7984) ;  /* 0xfffffffc00f09947 */ /* 0x004fea000383ffff */
[----:B------:R-:W-:Y:S05]  /*1a0f0*/  BRA `(.L_x_7983) ;  /* 0xfffffe7c002c7947 */ /* 0x000fea000383ffff */
.L_x_8001:
[----:B-1----:R-:W-:-:S04]  /*1a100*/  IMAD.U32 R6, RZ, RZ, UR6 ;  /* 0x00000006ff067e24 */ /* 0x002fc8000f8e00ff */
[----:B------:R1:W2:Y:S03]  /*1a110*/  SYNCS.PHASECHK.TRANS64.TRYWAIT P1, [R6+URZ+0x22830], R5 ;  /* 0x02283005060075a7 */ /* 0x0002a6000802017f */
[----:B--2---:R-:W-:Y:S05]  /*1a120*/  @!P1 NANOSLEEP.SYNCS 0x989680 ;  /* 0x009896800000995d */ /* 0x004fea0003900000 */
[----:B------:R-:W2:Y:S02]  /*1a130*/  @!P1 SYNCS.PHASECHK.TRANS64 P1, [R6+URZ+0x22830], R5 ;  /* 0x02283005060095a7 */ /* 0x000ea4000802007f */
[----:B--2---:R-:W-:Y:S05]  /*1a140*/  @!P1 BRA `(.L_x_8001) ;  /* 0xfffffffc00ec9947 */ /* 0x004fea000383ffff */
[----:B------:R-:W-:Y:S05]  /*1a150*/  BRA `(.L_x_7998) ;  /* 0xfffffebc00487947 */ /* 0x000fea000383ffff */
.L_x_8005:
[----:B-1----:R-:W-:-:S04]  /*1a160*/  IMAD.U32 R6, RZ, RZ, UR6 ;  /* 0x00000006ff067e24 */ /* 0x002fc8000f8e00ff */
[----:B------:R1:W2:Y:S03]  /*1a170*/  SYNCS.PHASECHK.TRANS64.TRYWAIT P1, [R6+URZ+0x22850], R5 ;  /* 0x02285005060075a7 */ /* 0x0002a6000802017f */
[----:B--2---:R-:W-:Y:S05]  /*1a180*/  @!P1 NANOSLEEP.SYNCS 0x989680 ;  /* 0x009896800000995d */ /* 0x004fea0003900000 */
[----:B------:R-:W2:Y:S02]  /*1a190*/  @!P1 SYNCS.PHASECHK.TRANS64 P1, [R6+URZ+0x22850], R5 ;  /* 0x02285005060095a7 */ /* 0x000ea4000802007f */
[----:B--2---:R-:W-:Y:S05]  /*1a1a0*/  @!P1 BRA `(.L_x_8005) ;  /* 0xfffffffc00ec9947 */ /* 0x004fea000383ffff */
[----:B------:R-:W-:Y:S05]  /*1a1b0*/  BRA `(.L_x_8002) ;  /* 0xfffffec400647947 */ /* 0x000fea000383ffff */
.L_x_8024:
[----:B-1----:R-:W-:-:S04]  /*1a1c0*/  IMAD.U32 R11, RZ, RZ, UR6 ;  /* 0x00000006ff0b7e24 */ /* 0x002fc8000f8e00ff */
[----:B------:R1:W2:Y:S03]  /*1a1d0*/  SYNCS.PHASECHK.TRANS64.TRYWAIT P1, [R11+URZ+0x22830], R6 ;  /* 0x022830060b0075a7 */ /* 0x0002a6000802017f */
[----:B--2---:R-:W-:Y:S05]  /*1a1e0*/  @!P1 NANOSLEEP.SYNCS 0x989680 ;  /* 0x009896800000995d */ /* 0x004fea0003900000 */
[----:B------:R-:W2:Y:S02]  /*1a1f0*/  @!P1 SYNCS.PHASECHK.TRANS64 P1, [R11+URZ+0x22830], R6 ;  /* 0x022830060b0095a7 */ /* 0x000ea4000802007f */
[----:B--2---:R-:W-:Y:S05]  /*1a200*/  @!P1 BRA `(.L_x_8024) ;  /* 0xfffffffc00ec9947 */ /* 0x004fea000383ffff */
[----:B------:R-:W-:Y:S05]  /*1a210*/  BRA `(.L_x_8021) ;  /* 0xffffff0400307947 */ /* 0x000fea000383ffff */
.L_x_8028:
[----:B-1----:R-:W-:-:S04]  /*1a220*/  IMAD.U32 R11, RZ, RZ, UR6 ;  /* 0x00000006ff0b7e24 */ /* 0x002fc8000f8e00ff */
[----:B------:R1:W2:Y:S03]  /*1a230*/  SYNCS.PHASECHK.TRANS64.TRYWAIT P1, [R11+URZ+0x22850], R6 ;  /* 0x022850060b0075a7 */ /* 0x0002a6000802017f */
[----:B--2---:R-:W-:Y:S05]  /*1a240*/  @!P1 NANOSLEEP.SYNCS 0x989680 ;  /* 0x009896800000995d */ /* 0x004fea0003900000 */
[----:B------:R-:W2:Y:S02]  /*1a250*/  @!P1 SYNCS.PHASECHK.TRANS64 P1, [R11+URZ+0x22850], R6 ;  /* 0x022850060b0095a7 */ /* 0x000ea4000802007f */
[----:B--2---:R-:W-:Y:S05]  /*1a260*/  @!P1 BRA `(.L_x_8028) ;  /* 0xfffffffc00ec9947 */ /* 0x004fea000383ffff */
[----:B------:R-:W-:Y:S05]  /*1a270*/  BRA `(.L_x_8025) ;  /* 0xffffff0c004c7947 */ /* 0x000fea000383ffff */
.L_x_8036:
[----:B-1----:R-:W-:-:S04]  /*1a280*/  IMAD.U32 R11, RZ, RZ, UR6 ;  /* 0x00000006ff0b7e24 */ /* 0x002fc8000f8e00ff */
[----:B------:R1:W2:Y:S03]  /*1a290*/  SYNCS.PHASECHK.TRANS64.TRYWAIT P1, [R11+URZ+0x22830], R6 ;  /* 0x022830060b0075a7 */ /* 0x0002a6000802017f */
[----:B--2---:R-:W-:Y:S05]  /*1a2a0*/  @!P1 NANOSLEEP.SYNCS 0x989680 ;  /* 0x009896800000995d */ /* 0x004fea0003900000 */
[----:B------:R-:W2:Y:S02]  /*1a2b0*/  @!P1 SYNCS.PHASECHK.TRANS64 P1, [R11+URZ+0x22830], R6 ;  /* 0x022830060b0095a7 */ /* 0x000ea4000802007f */
[----:B--2---:R-:W-:Y:S05]  /*1a2c0*/  @!P1 BRA `(.L_x_8036) ;  /* 0xfffffffc00ec9947 */ /* 0x004fea000383ffff */
[----:B------:R-:W-:Y:S05]  /*1a2d0*/  BRA `(.L_x_8033) ;  /* 0xffffff2c00607947 */ /* 0x000fea000383ffff */
.L_x_8040:
[----:B-1----:R-:W-:-:S04]  /*1a2e0*/  IMAD.U32 R11, RZ, RZ, UR6 ;  /* 0x00000006ff0b7e24 */ /* 0x002fc8000f8e00ff */
[----:B------:R1:W2:Y:S03]  /*1a2f0*/  SYNCS.PHASECHK.TRANS64.TRYWAIT P1, [R11+URZ+0x22850], R6 ;  /* 0x022850060b0075a7 */ /* 0x0002a6000802017f */
[----:B--2---:R-:W-:Y:S05]  /*1a300*/  @!P1 NANOSLEEP.SYNCS 0x989680 ;  /* 0x009896800000995d */ /* 0x004fea0003900000 */
[----:B------:R-:W2:Y:S02]  /*1a310*/  @!P1 SYNCS.PHASECHK.TRANS64 P1, [R11+URZ+0x22850], R6 ;  /* 0x022850060b0095a7 */ /* 0x000ea4000802007f */
[----:B--2---:R-:W-:Y:S05]  /*1a320*/  @!P1 BRA `(.L_x_8040) ;  /* 0xfffffffc00ec9947 */ /* 0x004fea000383ffff */
[----:B------:R-:W-:Y:S05]  /*1a330*/  BRA `(.L_x_8037) ;  /* 0xffffff3400707947 */ /* 0x000fea000383ffff */
.L_x_8055:
[----:B-1----:R-:W-:-:S04]  /*1a340*/  IMAD.U32 R5, RZ, RZ, UR9 ;  /* 0x00000009ff057e24 */ /* 0x002fc8000f8e00ff */
[----:B------:R1:W2:Y:S03]  /*1a350*/  SYNCS.PHASECHK.TRANS64.TRYWAIT P1, [R5+URZ+0x22850], R4 ;  /* 0x02285004050075a7 */ /* 0x0002a6000802017f */
[----:B--2---:R-:W-:Y:S05]  /*1a360*/  @!P1 NANOSLEEP.SYNCS 0x989680 ;  /* 0x009896800000995d */ /* 0x004fea0003900000 */
[----:B------:R-:W2:Y:S02]  /*1a370*/  @!P1 SYNCS.PHASECHK.TRANS64 P1, [R5+URZ+0x22850], R4 ;  /* 0x02285004050095a7 */ /* 0x000ea4000802007f */
[----:B--2---:R-:W-:Y:S05]  /*1a380*/  @!P1 BRA `(.L_x_8055) ;  /* 0xfffffffc00ec9947 */ /* 0x004fea000383ffff */
[----:B------:R-:W-:Y:S05]  /*1a390*/  BRA `(.L_x_8054) ;  /* 0xffffff7000687947 */ /* 0x000fea000383ffff */
.L_x_8095:
[----:B------:R-:W1:Y:S01]  /*1a3a0*/  S2R R20, SR_TID.X ;  /* 0x0000000000147919 */ /* 0x000e620000002100 */
        /* <DEDUP_REMOVED lines=9> */
.L_x_8165:
[----:B------:R-:W-:Y:S05]  /*1a440*/  BRA `(.L_x_8166) ;  /* 0xffffffb000f07947 */ /* 0x000fea000383ffff */
.L_x_8098:
[----:B0-----:R0:W1:Y:S02]  /*1a450*/  SYNCS.PHASECHK.TRANS64.TRYWAIT P0, [R0+URZ+0x22880], R27 ;  /* 0x0228801b000075a7 */ /* 0x001064000800017f */
[----:B-1----:R-:W-:Y:S05]  /*1a460*/  @!P0 NANOSLEEP.SYNCS 0x989680 ;  /* 0x009896800000895d */ /* 0x002fea0003900000 */
[----:B------:R-:W1:Y:S02]  /*1a470*/  @!P0 SYNCS.PHASECHK.TRANS64 P0, [R0+URZ+0x22880], R27 ;  /* 0x0228801b000085a7 */ /* 0x000e64000800007f */
[----:B-1----:R-:W-:Y:S05]  /*1a480*/  @!P0 BRA `(.L_x_8098) ;  /* 0xfffffffc00f08947 */ /* 0x002fea000383ffff */
[----:B------:R-:W-:Y:S05]  /*1a490*/  BRA `(.L_x_8167) ;  /* 0xffffffb800147947 */ /* 0x000fea000383ffff */
.L_x_8099:
        /* <DEDUP_REMOVED lines=8> */
.L_x_8169:
[----:B------:R-:W-:Y:S05]  /*1a520*/  BSYNC B0 ;  /* 0x0000000000007941 */ /* 0x000fea0003800000 */
.L_x_8168:
[----:B------:R-:W-:Y:S01]  /*1a530*/  IMAD.MOV.U32 R13, RZ, RZ, R9 ;  /* 0x000000ffff0d7224 */ /* 0x000fe200078e0009 */
[C---:B------:R-:W-:Y:S01]  /*1a540*/  LOP3.LUT P1, RZ, R16.reuse, 0x200, RZ, 0xc0, !PT ;  /* 0x0000020010ff7812 */ /* 0x040fe2000782c0ff */
        /* <DEDUP_REMOVED lines=12> */
.L_x_8170:
[----:B------:R-:W-:Y:S02]  /*1a610*/  IMAD.MOV.U32 R13, RZ, RZ, R10 ;  /* 0x000000ffff0d7224 */ /* 0x000fe400078e000a */
[----:B------:R-:W-:Y:S02]  /*1a620*/  IMAD.MOV.U32 R12, RZ, RZ, 0x1 ;  /* 0x00000001ff0c7424 */ /* 0x000fe400078e00ff */
[----:B------:R-:W-:-:S07]  /*1a630*/  IMAD.MOV.U32 R2, RZ, RZ, R14 ;  /* 0x000000ffff027224 */ /* 0x000fce00078e000e */
[----:B------:R-:W-:Y:S05]  /*1a640*/  WARPSYNC.COLLECTIVE R15, `(.L_x_8171) ;  /* 0x000000000f087348 */ /* 0x000fea0003c00000 */
[----:B------:R0:W1:Y:S02]  /*1a650*/  SHFL.IDX P6, R14, R13, R12, R11 ;  /* 0x0000000c0d0e7389 */ /* 0x00006400000c000b */
[----:B01----:R-:W-:Y:S01]  /*1a660*/  ENDCOLLECTIVE ;  /* 0x000000000000791b */ /* 0x003fe20003800000 */
.L_x_8171:
        /* <DEDUP_REMOVED lines=12> */
.L_x_8172:
[----:B------:R-:W-:Y:S02]  /*1a730*/  IMAD.MOV.U32 R13, RZ, RZ, R10 ;  /* 0x000000ffff0d7224 */ /* 0x000fe400078e000a */
[----:B------:R-:W-:Y:S02]  /*1a740*/  IMAD.MOV.U32 R12, RZ, RZ, 0x2 ;  /* 0x00000002ff0c7424 */ /* 0x000fe400078e00ff */
[----:B------:R-:W-:-:S07]  /*1a750*/  IMAD.MOV.U32 R2, RZ, RZ, R14 ;  /* 0x000000ffff027224 */ /* 0x000fce00078e000e */
[----:B------:R-:W-:Y:S05]  /*1a760*/  WARPSYNC.COLLECTIVE R15, `(.L_x_8173) ;  /* 0x000000000f087348 */ /* 0x000fea0003c00000 */
[----:B------:R0:W1:Y:S02]  /*1a770*/  SHFL.IDX P6, R14, R13, R12, R11 ;  /* 0x0000000c0d0e7389 */ /* 0x00006400000c000b */
[----:B01----:R-:W-:Y:S01]  /*1a780*/  ENDCOLLECTIVE ;  /* 0x000000000000791b */ /* 0x003fe20003800000 */
.L_x_8173:
        /* <DEDUP_REMOVED lines=12> */
.L_x_8174:
[----:B------:R-:W-:Y:S02]  /*1a850*/  IMAD.MOV.U32 R13, RZ, RZ, R10 ;  /* 0x000000ffff0d7224 */ /* 0x000fe400078e000a */
[----:B------:R-:W-:Y:S02]  /*1a860*/  IMAD.MOV.U32 R12, RZ, RZ, 0x3 ;  /* 0x00000003ff0c7424 */ /* 0x000fe400078e00ff */
[----:B------:R-:W-:-:S07]  /*1a870*/  IMAD.MOV.U32 R2, RZ, RZ, R14 ;  /* 0x000000ffff027224 */ /* 0x000fce00078e000e */
[----:B------:R-:W-:Y:S05]  /*1a880*/  WARPSYNC.COLLECTIVE R15, `(.L_x_8175) ;  /* 0x000000000f087348 */ /* 0x000fea0003c00000 */
[----:B------:R0:W1:Y:S02]  /*1a890*/  SHFL.IDX P6, R14, R13, R12, R11 ;  /* 0x0000000c0d0e7389 */ /* 0x00006400000c000b */
[----:B01----:R-:W-:Y:S01]  /*1a8a0*/  ENDCOLLECTIVE ;  /* 0x000000000000791b */ /* 0x003fe20003800000 */
.L_x_8175:
        /* <DEDUP_REMOVED lines=12> */
.L_x_8176:
[----:B------:R-:W-:Y:S02]  /*1a970*/  IMAD.MOV.U32 R13, RZ, RZ, R10 ;  /* 0x000000ffff0d7224 */ /* 0x000fe400078e000a */
[----:B------:R-:W-:Y:S02]  /*1a980*/  IMAD.MOV.U32 R12, RZ, RZ, 0x4 ;  /* 0x00000004ff0c7424 */ /* 0x000fe400078e00ff */
[----:B------:R-:W-:-:S07]  /*1a990*/  IMAD.MOV.U32 R2, RZ, RZ, R14 ;  /* 0x000000ffff027224 */ /* 0x000fce00078e000e */
[----:B------:R-:W-:Y:S05]  /*1a9a0*/  WARPSYNC.COLLECTIVE R15, `(.L_x_8177) ;  /* 0x000000000f087348 */ /* 0x000fea0003c00000 */
[----:B------:R0:W1:Y:S02]  /*1a9b0*/  SHFL.IDX P6, R14, R13, R12, R11 ;  /* 0x0000000c0d0e7389 */ /* 0x00006400000c000b */
[----:B01----:R-:W-:Y:S01]  /*1a9c0*/  ENDCOLLECTIVE ;  /* 0x000000000000791b */ /* 0x003fe20003800000 */
.L_x_8177:
        /* <DEDUP_REMOVED lines=12> */
.L_x_8178:
[----:B------:R-:W-:Y:S02]  /*1aa90*/  IMAD.MOV.U32 R13, RZ, RZ, R10 ;  /* 0x000000ffff0d7224 */ /* 0x000fe400078e000a */
[----:B------:R-:W-:Y:S02]  /*1aaa0*/  IMAD.MOV.U32 R12, RZ, RZ, 0x5 ;  /* 0x00000005ff0c7424 */ /* 0x000fe400078e00ff */
[----:B------:R-:W-:-:S07]  /*1aab0*/  IMAD.MOV.U32 R2, RZ, RZ, R14 ;  /* 0x000000ffff027224 */ /* 0x000fce00078e000e */
[----:B------:R-:W-:Y:S05]  /*1aac0*/  WARPSYNC.COLLECTIVE R15, `(.L_x_8179) ;  /* 0x000000000f087348 */ /* 0x000fea0003c00000 */
[----:B------:R0:W1:Y:S02]  /*1aad0*/  SHFL.IDX P6, R14, R13, R12, R11 ;  /* 0x0000000c0d0e7389 */ /* 0x00006400000c000b */
[----:B01----:R-:W-:Y:S01]  /*1aae0*/  ENDCOLLECTIVE ;  /* 0x000000000000791b */ /* 0x003fe20003800000 */
.L_x_8179:
        /* <DEDUP_REMOVED lines=12> */
.L_x_8180:
[----:B------:R-:W-:Y:S02]  /*1abb0*/  IMAD.MOV.U32 R13, RZ, RZ, R10 ;  /* 0x000000ffff0d7224 */ /* 0x000fe400078e000a */
[----:B------:R-:W-:Y:S02]  /*1abc0*/  IMAD.MOV.U32 R12, RZ, RZ, 0x6 ;  /* 0x00000006ff0c7424 */ /* 0x000fe400078e00ff */
[----:B------:R-:W-:-:S07]  /*1abd0*/  IMAD.MOV.U32 R2, RZ, RZ, R14 ;  /* 0x000000ffff027224 */ /* 0x000fce00078e000e */
[----:B------:R-:W-:Y:S05]  /*1abe0*/  WARPSYNC.COLLECTIVE R15, `(.L_x_8181) ;  /* 0x000000000f087348 */ /* 0x000fea0003c00000 */
[----:B------:R0:W1:Y:S02]  /*1abf0*/  SHFL.IDX P6, R14, R13, R12, R11 ;  /* 0x0000000c0d0e7389 */ /* 0x00006400000c000b */
[----:B01----:R-:W-:Y:S01]  /*1ac00*/  ENDCOLLECTIVE ;  /* 0x000000000000791b */ /* 0x003fe20003800000 */
.L_x_8181:
        /* <DEDUP_REMOVED lines=12> */
.L_x_8182:
[----:B------:R-:W-:Y:S02]  /*1acd0*/  IMAD.MOV.U32 R13, RZ, RZ, R10 ;  /* 0x000000ffff0d7224 */ /* 0x000fe400078e000a */
[----:B------:R-:W-:Y:S02]  /*1ace0*/  IMAD.MOV.U32 R12, RZ, RZ, 0x7 ;  /* 0x00000007ff0c7424 */ /* 0x000fe400078e00ff */
[----:B------:R-:W-:-:S07]  /*1acf0*/  IMAD.MOV.U32 R2, RZ, RZ, R14 ;  /* 0x000000ffff027224 */ /* 0x000fce00078e000e */
[----:B------:R-:W-:Y:S05]  /*1ad00*/  WARPSYNC.COLLECTIVE R15, `(.L_x_8183) ;  /* 0x000000000f087348 */ /* 0x000fea0003c00000 */
[----:B------:R0:W1:Y:S02]  /*1ad10*/  SHFL.IDX P6, R14, R13, R12, R11 ;  /* 0x0000000c0d0e7389 */ /* 0x00006400000c000b */
[----:B01----:R-:W-:Y:S01]  /*1ad20*/  ENDCOLLECTIVE ;  /* 0x000000000000791b */ /* 0x003fe20003800000 */
.L_x_8183:
        /* <DEDUP_REMOVED lines=12> */
.L_x_8184:
[----:B------:R-:W-:Y:S02]  /*1adf0*/  IMAD.MOV.U32 R13, RZ, RZ, R21 ;  /* 0x000000ffff0d7224 */ /* 0x000fe400078e0015 */
[----:B------:R-:W-:Y:S02]  /*1ae00*/  IMAD.MOV.U32 R12, RZ, RZ, RZ ;  /* 0x000000ffff0c7224 */ /* 0x000fe400078e00ff */
[----:B------:R-:W-:-:S07]  /*1ae10*/  IMAD.MOV.U32 R2, RZ, RZ, R14 ;  /* 0x000000ffff027224 */ /* 0x000fce00078e000e */
[----:B------:R-:W-:Y:S05]  /*1ae20*/  WARPSYNC.COLLECTIVE R15, `(.L_x_8185) ;  /* 0x000000000f087348 */ /* 0x000fea0003c00000 */
[----:B------:R0:W1:Y:S02]  /*1ae30*/  SHFL.IDX P6, R14, R13, R12, R11 ;  /* 0x0000000c0d0e7389 */ /* 0x00006400000c000b */
[----:B01----:R-:W-:Y:S01]  /*1ae40*/  ENDCOLLECTIVE ;  /* 0x000000000000791b */ /* 0x003fe20003800000 */
.L_x_8185:
        /* <DEDUP_REMOVED lines=12> */
.L_x_8186:
[----:B------:R-:W-:Y:S02]  /*1af10*/  IMAD.MOV.U32 R13, RZ, RZ, R21 ;  /* 0x000000ffff0d7224 */ /* 0x000fe400078e0015 */
[----:B------:R-:W-:Y:S02]  /*1af20*/  IMAD.MOV.U32 R12, RZ, RZ, 0x1 ;  /* 0x00000001ff0c7424 */ /* 0x000fe400078e00ff */
[----:B------:R-:W-:-:S07]  /*1af30*/  IMAD.MOV.U32 R2, RZ, RZ, R14 ;  /* 0x000000ffff027224 */ /* 0x000fce00078e000e */
[----:B------:R-:W-:Y:S05]  /*1af40*/  WARPSYNC.COLLECTIVE R15, `(.L_x_8187) ;  /* 0x000000000f087348 */ /* 0x000fea0003c00000 */
[----:B------:R0:W1:Y:S02]  /*1af50*/  SHFL.IDX P6, R14, R13, R12, R11 ;  /* 0x0000000c0d0e7389 */ /* 0x00006400000c000b */
[----:B01----:R-:W-:Y:S01]  /*1af60*/  ENDCOLLECTIVE ;  /* 0x000000000000791b */ /* 0x003fe20003800000 */
.L_x_8187:
        /* <DEDUP_REMOVED lines=9> */
[----:B------:R-:W-:Y:S01]  /*1b000*/  ISETP.GE.AND P0, PT, R19, 0x21, PT ;  /* 0x000000211300780c */ /* 0x000fe20003f06270 */
[----:B------:R-:W-:Y:S01]  /*1b010*/  IMAD.MOV.U32 R21, RZ, RZ, R14 ;  /* 0x000000ffff157224 */ /* 0x000fe200078e000e */
[----:B------:R-:W-:-:S11]  /*1b020*/  @P1 LOP3.LUT R16, R16, 0x20, RZ, 0xfc, !PT ;  /* 0x0000002010101812 */ /* 0x000fd600078efcff */
[----:B0-----:R-:W-:Y:S05]  /*1b030*/  WARPSYNC.COLLECTIVE R15, `(.L_x_8188) ;  /* 0x000000000f087348 */ /* 0x001fea0003c00000 */
[----:B------:R1:W2:Y:S02]  /*1b040*/  SHFL.IDX P6, R14, R13, R12, R11 ;  /* 0x0000000c0d0e7389 */ /* 0x0002a400000c000b */
[----:B012---:R-:W-:Y:S01]  /*1b050*/  ENDCOLLECTIVE ;  /* 0x000000000000791b */ /* 0x007fe20003800000 */
.L_x_8188:
[----:B------:R-:W-:Y:S02]  /*1b060*/  ISETP.GE.AND P1, PT, R19, 0x51, PT ;  /* 0x000000511300780c */ /* 0x000fe40003f26270 */
[----:B------:R-:W-:-:S04]  /*1b070*/  LOP3.LUT R16, R16, 0xffffffef, RZ, 0xc0, !PT ;  /* 0xffffffef10107812 */ /* 0x000fc800078ec0ff */
        /* <DEDUP_REMOVED lines=9> */
[----:B------:R-:W-:-:S11]  /*1b110*/  LOP3.LUT R16, R16, 0xfffffbff, RZ, 0xc0, !PT ;  /* 0xfffffbff10107812 */ /* 0x000fd600078ec0ff */
[----:B------:R-:W-:Y:S01]  /*1b120*/  @P0 LOP3.LUT R16, R16, 0x400, RZ, 0xfc, !PT ;  /* 0x0000040010100812 */ /* 0x000fe200078efcff */
[----:B------:R-:W-:Y:S06]  /*1b130*/  BRA `(.L_x_8189) ;  /* 0xffffffb000d87947 */ /* 0x000fec000383ffff */
.L_x_8104:
[----:B--2---:R2:W3:Y:S02]  /*1b140*/  SYNCS.PHASECHK.TRANS64.TRYWAIT P0, [R0+URZ+0x22840], R27 ;  /* 0x0228401b000075a7 */ /* 0x0044e4000800017f */
[----:B---3--:R-:W-:Y:S05]  /*1b150*/  @!P0 NANOSLEEP.SYNCS 0x989680 ;  /* 0x009896800000895d */ /* 0x008fea0003900000 */
[----:B------:R-:W3:Y:S02]  /*1b160*/  @!P0 SYNCS.PHASECHK.TRANS64 P0, [R0+URZ+0x22840], R27 ;  /* 0x0228401b000085a7 */ /* 0x000ee4000800007f */
[----:B---3--:R-:W-:Y:S05]  /*1b170*/  @!P0 BRA `(.L_x_8104) ;  /* 0xfffffffc00f08947 */ /* 0x008fea000383ffff */
[----:B------:R-:W-:Y:S05]  /*1b180*/  BRA `(.L_x_8190) ;  /* 0xffffffb400307947 */ /* 0x000fea000383ffff */
.L_x_8105:
        /* <DEDUP_REMOVED lines=8> */
.L_x_8192:
[----:B------:R-:W-:Y:S05]  /*1b210*/  BSYNC B0 ;  /* 0x0000000000007941 */ /* 0x000fea0003800000 */
.L_x_8191:
        /* <DEDUP_REMOVED lines=8> */
.L_x_8193:
        /* <DEDUP_REMOVED lines=13> */
.L_x_8194:
[----:B------:R-:W-:Y:S02]  /*1b370*/  IMAD.MOV.U32 R13, RZ, RZ, R8 ;  /* 0x000000ffff0d7224 */ /* 0x000fe400078e0008 */
[----:B------:R-:W-:-:S07]  /*1b380*/  IMAD.MOV.U32 R2, RZ, RZ, R14 ;  /* 0x000000ffff027224 */ /* 0x000fce00078e000e */
[----:B------:R-:W-:Y:S05]  /*1b390*/  WARPSYNC.COLLECTIVE R15, `(.L_x_8195) ;  /* 0x000000000f087348 */ /* 0x000fea0003c00000 */
[----:B------:R0:W1:Y:S02]  /*1b3a0*/  SHFL.IDX P6, R14, R13, R12, R11 ;  /* 0x0000000c0d0e7389 */ /* 0x00006400000c000b */
[----:B01----:R-:W-:Y:S01]  /*1b3b0*/  ENDCOLLECTIVE ;  /* 0x000000000000791b */ /* 0x003fe20003800000 */
.L_x_8195:
        /* <DEDUP_REMOVED lines=13> */
.L_x_8196:
[----:B------:R-:W-:Y:S02]  /*1b490*/  IMAD.MOV.U32 R13, RZ, RZ, R8 ;  /* 0x000000ffff0d7224 */ /* 0x000fe400078e0008 */
[----:B------:R-:W-:-:S07]  /*1b4a0*/  IMAD.MOV.U32 R2, RZ, RZ, R14 ;  /* 0x000000ffff027224 */ /* 0x000fce00078e000e */
[----:B------:R-:W-:Y:S05]  /*1b4b0*/  WARPSYNC.COLLECTIVE R15, `(.L_x_8197) ;  /* 0x000000000f087348 */ /* 0x000fea0003c00000 */
[----:B------:R0:W1:Y:S02]  /*1b4c0*/  SHFL.IDX P6, R14, R13, R12, R11 ;  /* 0x0000000c0d0e7389 */ /* 0x00006400000c000b */
[----:B01----:R-:W-:Y:S01]  /*1b4d0*/  ENDCOLLECTIVE ;  /* 0x000000000000791b */ /* 0x003fe20003800000 */
.L_x_8197:
        /* <DEDUP_REMOVED lines=14> */
.L_x_8198:
[----:B------:R-:W-:Y:S02]  /*1b5c0*/  IMAD.MOV.U32 R13, RZ, RZ, R8 ;  /* 0x000000ffff0d7224 */ /* 0x000fe400078e0008 */
[----:B------:R-:W-:-:S07]  /*1b5d0*/  IMAD.MOV.U32 R2, RZ, RZ, R14 ;  /* 0x000000ffff027224 */ /* 0x000fce00078e000e */
[----:B------:R-:W-:Y:S05]  /*1b5e0*/  WARPSYNC.COLLECTIVE R15, `(.L_x_8199) ;  /* 0x000000000f087348 */ /* 0x000fea0003c00000 */
[----:B------:R0:W1:Y:S02]  /*1b5f0*/  SHFL.IDX P6, R14, R13, R12, R11 ;  /* 0x0000000c0d0e7389 */ /* 0x00006400000c000b */
[----:B01----:R-:W-:Y:S01]  /*1b600*/  ENDCOLLECTIVE ;  /* 0x000000000000791b */ /* 0x003fe20003800000 */
.L_x_8199:
        /* <DEDUP_REMOVED lines=8> */
.L_x_8200:
        /* <DEDUP_REMOVED lines=11> */
.L_x_8201:
        /* <DEDUP_REMOVED lines=8> */
.L_x_8202:
        /* <DEDUP_REMOVED lines=11> */
.L_x_8203:
        /* <DEDUP_REMOVED lines=8> */
.L_x_8204:
        /* <DEDUP_REMOVED lines=10> */
.L_x_8205:
        /* <DEDUP_REMOVED lines=8> */
.L_x_8206:
        /* <DEDUP_REMOVED lines=10> */
.L_x_8207:
[----:B------:R-:W-:Y:S02]  /*1bab0*/  IMAD.MOV.U32 R13, RZ, RZ, R5 ;  /* 0x000000ffff0d7224 */ /* 0x000fe400078e0005 */
[----:B------:R-:W-:Y:S01]  /*1bac0*/  IMAD.MOV.U32 R12, RZ, RZ, RZ ;  /* 0x000000ffff0c7224 */ /* 0x000fe200078e00ff */
[----:B------:R-:W-:-:S05]  /*1bad0*/  @P3 IADD3 R14, P0, R34, R14, RZ ;  /* 0x0000000e220e3210 */ /* 0x000fca0007f1e0ff */
[----:B------:R-:W-:-:S08]  /*1bae0*/  @P3 IMAD.MOV.U32 R2, RZ, RZ, R14 ;  /* 0x000000ffff023224 */ /* 0x000fd000078e000e */
[----:B------:R-:W-:Y:S05]  /*1baf0*/  WARPSYNC.COLLECTIVE R15, `(.L_x_8208) ;  /* 0x000000000f087348 */ /* 0x000fea0003c00000 */
[----:B------:R0:W1:Y:S02]  /*1bb00*/  SHFL.IDX P6, R14, R13, R12, R11 ;  /* 0x0000000c0d0e7389 */ /* 0x00006400000c000b */
[----:B01----:R-:W-:Y:S01]  /*1bb10*/  ENDCOLLECTIVE ;  /* 0x000000000000791b */ /* 0x003fe20003800000 */
.L_x_8208:
[----:B------:R-:W-:-:S04]  /*1bb20*/  @P3 IMAD.X R9, RZ, RZ, R9, P0 ;  /* 0x000000ffff093224 */ /* 0x000fc800000e0609 */
        /* <DEDUP_REMOVED lines=10> */
.L_x_8209:
[----:B------:R-:W-:Y:S02]  /*1bbd0*/  IMAD.MOV.U32 R13, RZ, RZ, R5 ;  /* 0x000000ffff0d7224 */ /* 0x000fe400078e0005 */
[----:B------:R-:W-:Y:S01]  /*1bbe0*/  IMAD.MOV.U32 R12, RZ, RZ, 0x1 ;  /* 0x00000001ff0c7424 */ /* 0x000fe200078e00ff */
[----:B------:R-:W-:-:S05]  /*1bbf0*/  @P1 IADD3 R14, P0, R34, R14, RZ ;  /* 0x0000000e220e1210 */ /* 0x000fca0007f1e0ff */
[----:B------:R-:W-:-:S08]  /*1bc00*/  @P1 IMAD.MOV.U32 R2, RZ, RZ, R14 ;  /* 0x000000ffff021224 */ /* 0x000fd000078e000e */
[----:B------:R-:W-:Y:S05]  /*1bc10*/  WARPSYNC.COLLECTIVE R15, `(.L_x_8210) ;  /* 0x000000000f087348 */ /* 0x000fea0003c00000 */
[----:B------:R0:W1:Y:S02]  /*1bc20*/  SHFL.IDX P6, R14, R13, R12, R11 ;  /* 0x0000000c0d0e7389 */ /* 0x00006400000c000b */
[----:B01----:R-:W-:Y:S01]  /*1bc30*/  ENDCOLLECTIVE ;  /* 0x000000000000791b */ /* 0x003fe20003800000 */
.L_x_8210:
        /* <DEDUP_REMOVED lines=11> */
.L_x_8211:
[----:B------:R-:W-:Y:S05]  /*1bcf0*/  BRA `(.L_x_8212) ;  /* 0xffffffac00f47947 */ /* 0x000fea000383ffff */
.L_x_8110:
        /* <DEDUP_REMOVED lines=8> */
.L_x_8213:
[C---:B------:R-:W-:Y:S01]  /*1bd80*/  VIADD R6, R4.reuse, 0x10 ;  /* 0x0000001004067836 */ /* 0x040fe20000000000 */
[----:B------:R-:W-:Y:S01]  /*1bd90*/  ISETP.GE.AND P1, PT, R4, UR41, PT ;  /* 0x0000002904007c0c */ /* 0x000fe2000bf26270 */
[----:B------:R-:W-:Y:S02]  /*1bda0*/  IMAD.MOV.U32 R13, RZ, RZ, R0 ;  /* 0x000000ffff0d7224 */ /* 0x000fe400078e0000 */
[----:B------:R-:W-:-:S10]  /*1bdb0*/  IMAD.MOV.U32 R2, RZ, RZ, R14 ;  /* 0x000000ffff027224 */ /* 0x000fd400078e000e */
[----:B------:R-:W-:Y:S05]  /*1bdc0*/  WARPSYNC.COLLECTIVE R15, `(.L_x_8214) ;  /* 0x000000000f087348 */ /* 0x000fea0003c00000 */
[----:B------:R0:W1:Y:S02]  /*1bdd0*/  SHFL.IDX P6, R14, R13, R12, R11 ;  /* 0x0000000c0d0e7389 */ /* 0x00006400000c000b */
[----:B01----:R-:W-:Y:S01]  /*1bde0*/  ENDCOLLECTIVE ;  /* 0x000000000000791b */ /* 0x003fe20003800000 */
.L_x_8214:
        /* <DEDUP_REMOVED lines=8> */
.L_x_8215:
        /* <DEDUP_REMOVED lines=10> */
.L_x_8216:
[----:B------:R-:W-:Y:S02]  /*1bf10*/  IMAD.MOV.U32 R13, RZ, RZ, R5 ;  /* 0x000000ffff0d7224 */ /* 0x000fe400078e0005 */
[----:B------:R-:W-:Y:S01]  /*1bf20*/  IMAD.MOV.U32 R12, RZ, RZ, 0x2 ;  /* 0x00000002ff0c7424 */ /* 0x000fe200078e00ff */
[----:B------:R-:W-:-:S13]  /*1bf30*/  @!P1 IADD3 R2, P0, R34, R14, RZ ;  /* 0x0000000e22029210 */ /* 0x000fda0007f1e0ff */
[----:B------:R-:W-:Y:S05]  /*1bf40*/  WARPSYNC.COLLECTIVE R15, `(.L_x_8217) ;  /* 0x000000000f087348 */ /* 0x000fea0003c00000 */
[----:B------:R0:W1:Y:S02]  /*1bf50*/  SHFL.IDX P6, R14, R13, R12, R11 ;  /* 0x0000000c0d0e7389 */ /* 0x00006400000c000b */
[----:B01----:R-:W-:Y:S01]  /*1bf60*/  ENDCOLLECTIVE ;  /* 0x000000000000791b */ /* 0x003fe20003800000 */
.L_x_8217:
        /* <DEDUP_REMOVED lines=12> */
.L_x_8218:
[----:B------:R-:W-:Y:S02]  /*1c030*/  IMAD.MOV.U32 R13, RZ, RZ, R5 ;  /* 0x000000ffff0d7224 */ /* 0x000fe400078e0005 */
[----:B------:R-:W-:Y:S01]  /*1c040*/  IMAD.MOV.U32 R12, RZ, RZ, 0x3 ;  /* 0x00000003ff0c7424 */ /* 0x000fe200078e00ff */
[----:B------:R-:W-:-:S13]  /*1c050*/  @!P1 IADD3 R2, P0, R34, R14, RZ ;  /* 0x0000000e22029210 */ /* 0x000fda0007f1e0ff */
[----:B------:R-:W-:Y:S05]  /*1c060*/  WARPSYNC.COLLECTIVE R15, `(.L_x_8219) ;  /* 0x000000000f087348 */ /* 0x000fea0003c00000 */
[----:B------:R0:W1:Y:S02]  /*1c070*/  SHFL.IDX P6, R14, R13, R12, R11 ;  /* 0x0000000c0d0e7389 */ /* 0x00006400000c000b */
[----:B01----:R-:W-:Y:S01]  /*1c080*/  ENDCOLLECTIVE ;  /* 0x000000000000791b */ /* 0x003fe20003800000 */
.L_x_8219:
        /* <DEDUP_REMOVED lines=12> */
.L_x_8220:
[----:B------:R-:W-:Y:S02]  /*1c150*/  IMAD.MOV.U32 R13, RZ, RZ, R5 ;  /* 0x000000ffff0d7224 */ /* 0x000fe400078e0005 */
[----:B------:R-:W-:Y:S01]  /*1c160*/  IMAD.MOV.U32 R12, RZ, RZ, 0x4 ;  /* 0x00000004ff0c7424 */ /* 0x000fe200078e00ff */
[----:B------:R-:W-:-:S13]  /*1c170*/  @!P1 IADD3 R2, P0, R34, R14, RZ ;  /* 0x0000000e22029210 */ /* 0x000fda0007f1e0ff */
[----:B------:R-:W-:Y:S05]  /*1c180*/  WARPSYNC.COLLECTIVE R15, `(.L_x_8221) ;  /* 0x000000000f087348 */ /* 0x000fea0003c00000 */
[----:B------:R0:W1:Y:S02]  /*1c190*/  SHFL.IDX P6, R14, R13, R12, R11 ;  /* 0x0000000c0d0e7389 */ /* 0x00006400000c000b */
[----:B01----:R-:W-:Y:S01]  /*1c1a0*/  ENDCOLLECTIVE ;  /* 0x000000000000791b */ /* 0x003fe20003800000 */
.L_x_8221:
        /* <DEDUP_REMOVED lines=12> */
.L_x_8222:
[----:B------:R-:W-:Y:S02]  /*1c270*/  IMAD.MOV.U32 R13, RZ, RZ, R5 ;  /* 0x000000ffff0d7224 */ /* 0x000fe400078e0005 */
[----:B------:R-:W-:Y:S01]  /*1c280*/  IMAD.MOV.U32 R12, RZ, RZ, 0x5 ;  /* 0x00000005ff0c7424 */ /* 0x000fe200078e00ff */
[----:B------:R-:W-:-:S13]  /*1c290*/  @!P1 IADD3 R2, P0, R34, R14, RZ ;  /* 0x0000000e22029210 */ /* 0x000fda0007f1e0ff */
[----:B------:R-:W-:Y:S05]  /*1c2a0*/  WARPSYNC.COLLECTIVE R15, `(.L_x_8223) ;  /* 0x000000000f087348 */ /* 0x000fea0003c00000 */
[----:B------:R0:W1:Y:S02]  /*1c2b0*/  SHFL.IDX P6, R14, R13, R12, R11 ;  /* 0x0000000c0d0e7389 */ /* 0x00006400000c000b */
[----:B01----:R-:W-:Y:S01]  /*1c2c0*/  ENDCOLLECTIVE ;  /* 0x000000000000791b */ /* 0x003fe20003800000 */
.L_x_8223:
        /* <DEDUP_REMOVED lines=12> */
.L_x_8224:
[----:B------:R-:W-:Y:S02]  /*1c390*/  IMAD.MOV.U32 R13, RZ, RZ, R5 ;  /* 0x000000ffff0d7224 */ /* 0x000fe400078e0005 */
[----:B------:R-:W-:Y:S01]  /*1c3a0*/  IMAD.MOV.U32 R12, RZ, RZ, 0x6 ;  /* 0x00000006ff0c7424 */ /* 0x000fe200078e00ff */
[----:B------:R-:W-:-:S13]  /*1c3b0*/  @!P1 IADD3 R2, P0, R34, R14, RZ ;  /* 0x0000000e22029210 */ /* 0x000fda0007f1e0ff */
[----:B------:R-:W-:Y:S05]  /*1c3c0*/  WARPSYNC.COLLECTIVE R15, `(.L_x_8225) ;  /* 0x000000000f087348 */ /* 0x000fea0003c00000 */
[----:B------:R0:W1:Y:S02]  /*1c3d0*/  SHFL.IDX P6, R14, R13, R12, R11 ;  /* 0x0000000c0d0e7389 */ /* 0x00006400000c000b */
[----:B01----:R-:W-:Y:S01]  /*1c3e0*/  ENDCOLLECTIVE ;  /* 0x000000000000791b */ /* 0x003fe20003800000 */
.L_x_8225:
        /* <DEDUP_REMOVED lines=12> */
.L_x_8226:
[----:B------:R-:W-:Y:S02]  /*1c4b0*/  IMAD.MOV.U32 R13, RZ, RZ, R5 ;  /* 0x000000ffff0d7224 */ /* 0x000fe400078e0005 */
[----:B------:R-:W-:Y:S01]  /*1c4c0*/  IMAD.MOV.U32 R12, RZ, RZ, 0x7 ;  /* 0x00000007ff0c7424 */ /* 0x000fe200078e00ff */
[----:B------:R-:W-:-:S13]  /*1c4d0*/  @!P1 IADD3 R2, P0, R34, R14, RZ ;  /* 0x0000000e22029210 */ /* 0x000fda0007f1e0ff */
[----:B------:R-:W-:Y:S05]  /*1c4e0*/  WARPSYNC.COLLECTIVE R15, `(.L_x_8227) ;  /* 0x000000000f087348 */ /* 0x000fea0003c00000 */
[----:B------:R0:W1:Y:S02]  /*1c4f0*/  SHFL.IDX P6, R14, R13, R12, R11 ;  /* 0x0000000c0d0e7389 */ /* 0x00006400000c000b */
[----:B01----:R-:W-:Y:S01]  /*1c500*/  ENDCOLLECTIVE ;  /* 0x000000000000791b */ /* 0x003fe20003800000 */
.L_x_8227:
        /* <DEDUP_REMOVED lines=10> */
.L_x_8228:
[----:B------:R-:W-:Y:S05]  /*1c5b0*/  BRA `(.L_x_8229) ;  /* 0xffffffb000187947 */ /* 0x000fea000383ffff */
.L_x_8113:
[----:B0-----:R0:W1:Y:S02]  /*1c5c0*/  SYNCS.PHASECHK.TRANS64.TRYWAIT P0, [R17+URZ+0x22820], R0 ;  /* 0x02282000110075a7 */ /* 0x001064000800017f */
[----:B-1----:R-:W-:Y:S05]  /*1c5d0*/  @!P0 NANOSLEEP.SYNCS 0x989680 ;  /* 0x009896800000895d */ /* 0x002fea0003900000 */
[----:B------:R-:W1:Y:S02]  /*1c5e0*/  @!P0 SYNCS.PHASECHK.TRANS64 P0, [R17+URZ+0x22820], R0 ;  /* 0x02282000110085a7 */ /* 0x000e64000800007f */
[----:B-1----:R-:W-:Y:S05]  /*1c5f0*/  @!P0 BRA `(.L_x_8113) ;  /* 0xfffffffc00f08947 */ /* 0x002fea000383ffff */
[----:B------:R-:W-:Y:S05]  /*1c600*/  BRA `(.L_x_8230) ;  /* 0xffffffb000747947 */ /* 0x000fea000383ffff */
.L_x_8117:
[----:B0-----:R0:W1:Y:S02]  /*1c610*/  SYNCS.PHASECHK.TRANS64.TRYWAIT P0, [R0+URZ+0x22880], R29 ;  /* 0x0228801d000075a7 */ /* 0x001064000800017f */
[----:B-1----:R-:W-:Y:S05]  /*1c620*/  @!P0 NANOSLEEP.SYNCS 0x989680 ;  /* 0x009896800000895d */ /* 0x002fea0003900000 */
[----:B------:R-:W1:Y:S02]  /*1c630*/  @!P0 SYNCS.PHASECHK.TRANS64 P0, [R0+URZ+0x22880], R29 ;  /* 0x0228801d000085a7 */ /* 0x000e64000800007f */
[----:B-1----:R-:W-:Y:S05]  /*1c640*/  @!P0 BRA `(.L_x_8117) ;  /* 0xfffffffc00f08947 */ /* 0x002fea000383ffff */
[----:B------:R-:W-:Y:S05]  /*1c650*/  BRA `(.L_x_8231) ;  /* 0xffffffb400a87947 */ /* 0x000fea000383ffff */
.L_x_8118:
        /* <DEDUP_REMOVED lines=8> */
.L_x_8233:
[----:B------:R-:W-:Y:S05]  /*1c6e0*/  BSYNC B0 ;  /* 0x0000000000007941 */ /* 0x000fea0003800000 */
.L_x_8232:
        /* <DEDUP_REMOVED lines=8> */
.L_x_8234:
        /* <DEDUP_REMOVED lines=8> */
.L_x_8235:
[----:B------:R-:W-:-:S05]  /*1c7f0*/  IMAD.IADD R6, R17, 0x1, R30 ;  /* 0x0000000111067824 */ /* 0x000fca00078e021e */
        /* <DEDUP_REMOVED lines=9> */
.L_x_8236:
[----:B------:R-:W-:Y:S02]  /*1c890*/  IMAD.MOV.U32 R13, RZ, RZ, R20 ;  /* 0x000000ffff0d7224 */ /* 0x000fe400078e0014 */
[----:B------:R-:W-:Y:S02]  /*1c8a0*/  IMAD.MOV.U32 R12, RZ, RZ, 0x2 ;  /* 0x00000002ff0c7424 */ /* 0x000fe400078e00ff */
[----:B------:R-:W-:-:S07]  /*1c8b0*/  IMAD.MOV.U32 R2, RZ, RZ, R14 ;  /* 0x000000ffff027224 */ /* 0x000fce00078e000e */
[----:B------:R-:W-:Y:S05]  /*1c8c0*/  WARPSYNC.COLLECTIVE R15, `(.L_x_8237) ;  /* 0x000000000f087348 */ /* 0x000fea0003c00000 */
[----:B------:R0:W1:Y:S02]  /*1c8d0*/  SHFL.IDX P6, R14, R13, R12, R11 ;  /* 0x0000000c0d0e7389 */ /* 0x00006400000c000b */
[----:B01----:R-:W-:Y:S01]  /*1c8e0*/  ENDCOLLECTIVE ;  /* 0x000000000000791b */ /* 0x003fe20003800000 */
.L_x_8237:
        /* <DEDUP_REMOVED lines=11> */
.L_x_8238:
[----:B------:R-:W-:Y:S02]  /*1c9a0*/  IMAD.MOV.U32 R13, RZ, RZ, R20 ;  /* 0x000000ffff0d7224 */ /* 0x000fe400078e0014 */
[----:B------:R-:W-:Y:S02]  /*1c9b0*/  IMAD.MOV.U32 R12, RZ, RZ, 0x3 ;  /* 0x00000003ff0c7424 */ /* 0x000fe400078e00ff */
[----:B------:R-:W-:-:S07]  /*1c9c0*/  IMAD.MOV.U32 R2, RZ, RZ, R14 ;  /* 0x000000ffff027224 */ /* 0x000fce00078e000e */
[----:B------:R-:W-:Y:S05]  /*1c9d0*/  WARPSYNC.COLLECTIVE R15, `(.L_x_8239) ;  /* 0x000000000f087348 */ /* 0x000fea0003c00000 */
[----:B------:R0:W1:Y:S02]  /*1c9e0*/  SHFL.IDX P6, R14, R13, R12, R11 ;  /* 0x0000000c0d0e7389 */ /* 0x00006400000c000b */
[----:B01----:R-:W-:Y:S01]  /*1c9f0*/  ENDCOLLECTIVE ;  /* 0x000000000000791b */ /* 0x003fe20003800000 */
.L_x_8239:
        /* <DEDUP_REMOVED lines=11> */
.L_x_8240:
[----:B------:R-:W-:Y:S02]  /*1cab0*/  IMAD.MOV.U32 R13, RZ, RZ, R20 ;  /* 0x000000ffff0d7224 */ /* 0x000fe400078e0014 */
[----:B------:R-:W-:Y:S01]  /*1cac0*/  IMAD.MOV.U32 R12, RZ, RZ, 0x4 ;  /* 0x00000004ff0c7424 */ /* 0x000fe200078e00ff */
[----:B------:R-:W-:-:S13]  /*1cad0*/  IADD3 R2, P0, R34, R14, RZ ;  /* 0x0000000e22027210 */ /* 0x000fda0007f1e0ff */
[----:B------:R-:W-:Y:S05]  /*1cae0*/  WARPSYNC.COLLECTIVE R15, `(.L_x_8241) ;  /* 0x000000000f087348 */ /* 0x000fea0003c00000 */
[----:B------:R0:W1:Y:S02]  /*1caf0*/  SHFL.IDX P6, R14, R13, R12, R11 ;  /* 0x0000000c0d0e7389 */ /* 0x00006400000c000b */
[----:B01----:R-:W-:Y:S01]  /*1cb00*/  ENDCOLLECTIVE ;  /* 0x000000000000791b */ /* 0x003fe20003800000 */
.L_x_8241:
        /* <DEDUP_REMOVED lines=10> */
.L_x_8242:
[----:B------:R-:W-:Y:S02]  /*1cbb0*/  IMAD.MOV.U32 R13, RZ, RZ, R20 ;  /* 0x000000ffff0d7224 */ /* 0x000fe400078e0014 */
[----:B------:R-:W-:Y:S02]  /*1cbc0*/  IMAD.MOV.U32 R12, RZ, RZ, 0x5 ;  /* 0x00000005ff0c7424 */ /* 0x000fe400078e00ff */
[----:B------:R-:W-:-:S07]  /*1cbd0*/  IMAD.MOV.U32 R2, RZ, RZ, R14 ;  /* 0x000000ffff027224 */ /* 0x000fce00078e000e */
[----:B------:R-:W-:Y:S05]  /*1cbe0*/  WARPSYNC.COLLECTIVE R15, `(.L_x_8243) ;  /* 0x000000000f087348 */ /* 0x000fea0003c00000 */
[----:B------:R0:W1:Y:S02]  /*1cbf0*/  SHFL.IDX P6, R14, R13, R12, R11 ;  /* 0x0000000c0d0e7389 */ /* 0x00006400000c000b */
[----:B01----:R-:W-:Y:S01]  /*1cc00*/  ENDCOLLECTIVE ;  /* 0x000000000000791b */ /* 0x003fe20003800000 */
.L_x_8243:
        /* <DEDUP_REMOVED lines=11> */
.L_x_8244:
[----:B------:R-:W-:Y:S02]  /*1ccc0*/  IMAD.MOV.U32 R13, RZ, RZ, R20 ;  /* 0x000000ffff0d7224 */ /* 0x000fe400078e0014 */
[----:B------:R-:W-:Y:S01]  /*1ccd0*/  IMAD.MOV.U32 R12, RZ, RZ, 0x6 ;  /* 0x00000006ff0c7424 */ /* 0x000fe200078e00ff */
[----:B------:R-:W-:-:S13]  /*1cce0*/  IADD3 R2, P0, R34, R14, RZ ;  /* 0x0000000e22027210 */ /* 0x000fda0007f1e0ff */
[----:B------:R-:W-:Y:S05]  /*1ccf0*/  WARPSYNC.COLLECTIVE R15, `(.L_x_8245) ;  /* 0x000000000f087348 */ /* 0x000fea0003c00000 */
[----:B------:R0:W1:Y:S02]  /*1cd00*/  SHFL.IDX P6, R14, R13, R12, R11 ;  /* 0x0000000c0d0e7389 */ /* 0x00006400000c000b */
[----:B01----:R-:W-:Y:S01]  /*1cd10*/  ENDCOLLECTIVE ;  /* 0x000000000000791b */ /* 0x003fe20003800000 */
.L_x_8245:
        /* <DEDUP_REMOVED lines=10> */
.L_x_8246:
[----:B------:R-:W-:Y:S02]  /*1cdc0*/  IMAD.MOV.U32 R13, RZ, RZ, R20 ;  /* 0x000000ffff0d7224 */ /* 0x000fe400078e0014 */
[----:B------:R-:W-:Y:S02]  /*1cdd0*/  IMAD.MOV.U32 R12, RZ, RZ, 0x7 ;  /* 0x00000007ff0c7424 */ /* 0x000fe400078e00ff */
[----:B------:R-:W-:-:S07]  /*1cde0*/  IMAD.MOV.U32 R2, RZ, RZ, R14 ;  /* 0x000000ffff027224 */ /* 0x000fce00078e000e */
[----:B------:R-:W-:Y:S05]  /*1cdf0*/  WARPSYNC.COLLECTIVE R15, `(.L_x_8247) ;  /* 0x000000000f087348 */ /* 0x000fea0003c00000 */
[----:B------:R0:W1:Y:S02]  /*1ce00*/  SHFL.IDX P6, R14, R13, R12, R11 ;  /* 0x0000000c0d0e7389 */ /* 0x00006400000c000b */
[----:B01----:R-:W-:Y:S01]  /*1ce10*/  ENDCOLLECTIVE ;  /* 0x000000000000791b */ /* 0x003fe20003800000 */
.L_x_8247:
        /* <DEDUP_REMOVED lines=11> */
.L_x_8248:
[----:B------:R-:W-:Y:S02]  /*1ced0*/  IMAD.MOV.U32 R13, RZ, RZ, R21 ;  /* 0x000000ffff0d7224 */ /* 0x000fe400078e0015 */
[----:B------:R-:W-:Y:S02]  /*1cee0*/  IMAD.MOV.U32 R12, RZ, RZ, RZ ;  /* 0x000000ffff0c7224 */ /* 0x000fe400078e00ff */
[----:B------:R-:W-:-:S07]  /*1cef0*/  IMAD.MOV.U32 R5, RZ, RZ, R14 ;  /* 0x000000ffff057224 */ /* 0x000fce00078e000e */
[----:B------:R-:W-:Y:S05]  /*1cf00*/  WARPSYNC.COLLECTIVE R15, `(.L_x_8249) ;  /* 0x000000000f087348 */ /* 0x000fea0003c00000 */
[----:B------:R0:W1:Y:S02]  /*1cf10*/  SHFL.IDX P6, R14, R13, R12, R11 ;  /* 0x0000000c0d0e7389 */ /* 0x00006400000c000b */
[----:B01----:R-:W-:Y:S01]  /*1cf20*/  ENDCOLLECTIVE ;  /* 0x000000000000791b */ /* 0x003fe20003800000 */
.L_x_8249:
        /* <DEDUP_REMOVED lines=11> */
.L_x_8250:
[----:B------:R-:W-:Y:S02]  /*1cfe0*/  IMAD.MOV.U32 R13, RZ, RZ, R21 ;  /* 0x000000ffff0d7224 */ /* 0x000fe400078e0015 */
[----:B------:R-:W-:Y:S02]  /*1cff0*/  IMAD.MOV.U32 R12, RZ, RZ, 0x1 ;  /* 0x00000001ff0c7424 */ /* 0x000fe400078e00ff */
[----:B------:R-:W-:-:S07]  /*1d000*/  IMAD.MOV.U32 R2, RZ, RZ, R14 ;  /* 0x000000ffff027224 */ /* 0x000fce00078e000e */
[----:B------:R-:W-:Y:S05]  /*1d010*/  WARPSYNC.COLLECTIVE R15, `(.L_x_8251) ;  /* 0x000000000f087348 */ /* 0x000fea0003c00000 */
[----:B------:R0:W1:Y:S02]  /*1d020*/  SHFL.IDX P6, R14, R13, R12, R11 ;  /* 0x0000000c0d0e7389 */ /* 0x00006400000c000b */
[----:B01----:R-:W-:Y:S01]  /*1d030*/  ENDCOLLECTIVE ;  /* 0x000000000000791b */ /* 0x003fe20003800000 */
.L_x_8251:
        /* <DEDUP_REMOVED lines=11> */
.L_x_8252:
[----:B------:R-:W-:Y:S01]  /*1d0f0*/  IMAD.MOV.U32 R2, RZ, RZ, R14 ;  /* 0x000000ffff027224 */ /* 0x000fe200078e000e */
[----:B------:R-:W-:Y:S06]  /*1d100*/  BRA `(.L_x_8253) ;  /* 0xffffffb0004c7947 */ /* 0x000fec000383ffff */
.L_x_8123:
[----:B---3--:R3:W4:Y:S02]  /*1d110*/  SYNCS.PHASECHK.TRANS64.TRYWAIT P0, [R0+URZ+0x22840], R29 ;  /* 0x0228401d000075a7 */ /* 0x008724000800017f */
[----:B----4-:R-:W-:Y:S05]  /*1d120*/  @!P0 NANOSLEEP.SYNCS 0x989680 ;  /* 0x009896800000895d */ /* 0x010fea0003900000 */
[----:B------:R-:W4:Y:S02]  /*1d130*/  @!P0 SYNCS.PHASECHK.TRANS64 P0, [R0+URZ+0x22840], R29 ;  /* 0x0228401d000085a7 */ /* 0x000f24000800007f */
[----:B----4-:R-:W-:Y:S05]  /*1d140*/  @!P0 BRA `(.L_x_8123) ;  /* 0xfffffffc00f08947 */ /* 0x010fea000383ffff */
[----:B------:R-:W-:Y:S05]  /*1d150*/  BRA `(.L_x_8254) ;  /* 0xffffffb0009c7947 */ /* 0x000fea000383ffff */
.L_x_8124:
        /* <DEDUP_REMOVED lines=8> */
.L_x_8256:
[----:B------:R-:W-:Y:S05]  /*1d1e0*/  BSYNC B0 ;  /* 0x0000000000007941 */ /* 0x000fea0003800000 */
.L_x_8255:
        /* <DEDUP_REMOVED lines=8> */
.L_x_8257:
        /* <DEDUP_REMOVED lines=8> */
.L_x_8258:
        /* <DEDUP_REMOVED lines=9> */
.L_x_8259:
[----:B------:R-:W-:Y:S02]  /*1d380*/  IMAD.MOV.U32 R13, RZ, RZ, R10 ;  /* 0x000000ffff0d7224 */ /* 0x000fe400078e000a */
[----:B------:R-:W-:Y:S01]  /*1d390*/  IMAD.MOV.U32 R12, RZ, RZ, 0x2 ;  /* 0x00000002ff0c7424 */ /* 0x000fe200078e00ff */
[----:B------:R-:W-:-:S13]  /*1d3a0*/  IADD3 R2, P0, R34, R14, RZ ;  /* 0x0000000e22027210 */ /* 0x000fda0007f1e0ff */
[----:B------:R-:W-:Y:S05]  /*1d3b0*/  WARPSYNC.COLLECTIVE R15, `(.L_x_8260) ;  /* 0x000000000f087348 */ /* 0x000fea0003c00000 */
[----:B------:R0:W1:Y:S02]  /*1d3c0*/  SHFL.IDX P6, R14, R13, R12, R11 ;  /* 0x0000000c0d0e7389 */ /* 0x00006400000c000b */
[----:B01----:R-:W-:Y:S01]  /*1d3d0*/  ENDCOLLECTIVE ;  /* 0x000000000000791b */ /* 0x003fe20003800000 */
.L_x_8260:
        /* <DEDUP_REMOVED lines=10> */
.L_x_8261:
[----:B------:R-:W-:Y:S02]  /*1d480*/  IMAD.MOV.U32 R13, RZ, RZ, R10 ;  /* 0x000000ffff0d7224 */ /* 0x000fe400078e000a */
[----:B------:R-:W-:Y:S02]  /*1d490*/  IMAD.MOV.U32 R12, RZ, RZ, 0x3 ;  /* 0x00000003ff0c7424 */ /* 0x000fe400078e00ff */
[----:B------:R-:W-:-:S07]  /*1d4a0*/  IMAD.MOV.U32 R2, RZ, RZ, R14 ;  /* 0x000000ffff027224 */ /* 0x000fce00078e000e */
[----:B------:R-:W-:Y:S05]  /*1d4b0*/  WARPSYNC.COLLECTIVE R15, `(.L_x_8262) ;  /* 0x000000000f087348 */ /* 0x000fea0003c00000 */
[----:B------:R0:W1:Y:S02]  /*1d4c0*/  SHFL.IDX P6, R14, R13, R12, R11 ;  /* 0x0000000c0d0e7389 */ /* 0x00006400000c000b */
[----:B01----:R-:W-:Y:S01]  /*1d4d0*/  ENDCOLLECTIVE ;  /* 0x000000000000791b */ /* 0x003fe20003800000 */
.L_x_8262:
        /* <DEDUP_REMOVED lines=11> */
.L_x_8263:
[----:B------:R-:W-:Y:S02]  /*1d590*/  IMAD.MOV.U32 R13, RZ, RZ, R10 ;  /* 0x000000ffff0d7224 */ /* 0x000fe400078e000a */
[----:B------:R-:W-:Y:S01]  /*1d5a0*/  IMAD.MOV.U32 R12, RZ, RZ, 0x4 ;  /* 0x00000004ff0c7424 */ /* 0x000fe200078e00ff */
[----:B------:R-:W-:-:S13]  /*1d5b0*/  IADD3 R2, P0, R34, R14, RZ ;  /* 0x0000000e22027210 */ /* 0x000fda0007f1e0ff */
[----:B------:R-:W-:Y:S05]  /*1d5c0*/  WARPSYNC.COLLECTIVE R15, `(.L_x_8264) ;  /* 0x000000000f087348 */ /* 0x000fea0003c00000 */
[----:B------:R0:W1:Y:S02]  /*1d5d0*/  SHFL.IDX P6, R14, R13, R12, R11 ;  /* 0x0000000c0d0e7389 */ /* 0x00006400000c000b */
[----:B01----:R-:W-:Y:S01]  /*1d5e0*/  ENDCOLLECTIVE ;  /* 0x000000000000791b */ /* 0x003fe20003800000 */
.L_x_8264:
        /* <DEDUP_REMOVED lines=10> */
.L_x_8265:
[----:B------:R-:W-:Y:S02]  /*1d690*/  IMAD.MOV.U32 R13, RZ, RZ, R10 ;  /* 0x000000ffff0d7224 */ /* 0x000fe400078e000a */
[----:B------:R-:W-:Y:S02]  /*1d6a0*/  IMAD.MOV.U32 R12, RZ, RZ, 0x5 ;  /* 0x00000005ff0c7424 */ /* 0x000fe400078e00ff */
[----:B------:R-:W-:-:S07]  /*1d6b0*/  IMAD.MOV.U32 R2, RZ, RZ, R14 ;  /* 0x000000ffff027224 */ /* 0x000fce00078e000e */
[----:B------:R-:W-:Y:S05]  /*1d6c0*/  WARPSYNC.COLLECTIVE R15, `(.L_x_8266) ;  /* 0x000000000f087348 */ /* 0x000fea0003c00000 */
[----:B------:R0:W1:Y:S02]  /*1d6d0*/  SHFL.IDX P6, R14, R13, R12, R11 ;  /* 0x0000000c0d0e7389 */ /* 0x00006400000c000b */
[----:B01----:R-:W-:Y:S01]  /*1d6e0*/  ENDCOLLECTIVE ;  /* 0x000000000000791b */ /* 0x003fe20003800000 */
.L_x_8266:
        /* <DEDUP_REMOVED lines=11> */
.L_x_8267:
[----:B------:R-:W-:Y:S02]  /*1d7a0*/  IMAD.MOV.U32 R13, RZ, RZ, R10 ;  /* 0x000000ffff0d7224 */ /* 0x000fe400078e000a */
[----:B------:R-:W-:Y:S01]  /*1d7b0*/  IMAD.MOV.U32 R12, RZ, RZ, 0x6 ;  /* 0x00000006ff0c7424 */ /* 0x000fe200078e00ff */
[----:B------:R-:W-:-:S13]  /*1d7c0*/  IADD3 R2, P0, R34, R14, RZ ;  /* 0x0000000e22027210 */ /* 0x000fda0007f1e0ff */
[----:B------:R-:W-:Y:S05]  /*1d7d0*/  WARPSYNC.COLLECTIVE R15, `(.L_x_8268) ;  /* 0x000000000f087348 */ /* 0x000fea0003c00000 */
[----:B------:R0:W1:Y:S02]  /*1d7e0*/  SHFL.IDX P6, R14, R13, R12, R11 ;  /* 0x0000000c0d0e7389 */ /* 0x00006400000c000b */
[----:B01----:R-:W-:Y:S01]  /*1d7f0*/  ENDCOLLECTIVE ;  /* 0x000000000000791b */ /* 0x003fe20003800000 */
.L_x_8268:
        /* <DEDUP_REMOVED lines=10> */
.L_x_8269:
[----:B------:R-:W-:Y:S02]  /*1d8a0*/  IMAD.MOV.U32 R13, RZ, RZ, R10 ;  /* 0x000000ffff0d7224 */ /* 0x000fe400078e000a */
[----:B------:R-:W-:Y:S02]  /*1d8b0*/  IMAD.MOV.U32 R12, RZ, RZ, 0x7 ;  /* 0x00000007ff0c7424 */ /* 0x000fe400078e00ff */
[----:B------:R-:W-:-:S07]  /*1d8c0*/  IMAD.MOV.U32 R2, RZ, RZ, R14 ;  /* 0x000000ffff027224 */ /* 0x000fce00078e000e */
[----:B------:R-:W-:Y:S05]  /*1d8d0*/  WARPSYNC.COLLECTIVE R15, `(.L_x_8270) ;  /* 0x000000000f087348 */ /* 0x000fea0003c00000 */
[----:B------:R0:W1:Y:S02]  /*1d8e0*/  SHFL.IDX P6, R14, R13, R12, R11 ;  /* 0x0000000c0d0e7389 */ /* 0x00006400000c000b */
[----:B01----:R-:W-:Y:S01]  /*1d8f0*/  ENDCOLLECTIVE ;  /* 0x000000000000791b */ /* 0x003fe20003800000 */
.L_x_8270:
        /* <DEDUP_REMOVED lines=11> */
.L_x_8271:
[----:B------:R-:W-:Y:S02]  /*1d9b0*/  IMAD.MOV.U32 R13, RZ, RZ, R9 ;  /* 0x000000ffff0d7224 */ /* 0x000fe400078e0009 */
[----:B------:R-:W-:Y:S02]  /*1d9c0*/  IMAD.MOV.U32 R12, RZ, RZ, RZ ;  /* 0x000000ffff0c7224 */ /* 0x000fe400078e00ff */
[----:B------:R-:W-:-:S07]  /*1d9d0*/  IMAD.MOV.U32 R4, RZ, RZ, R14 ;  /* 0x000000ffff047224 */ /* 0x000fce00078e000e */
[----:B------:R-:W-:Y:S05]  /*1d9e0*/  WARPSYNC.COLLECTIVE R15, `(.L_x_8272) ;  /* 0x000000000f087348 */ /* 0x000fea0003c00000 */
[----:B------:R0:W1:Y:S02]  /*1d9f0*/  SHFL.IDX P6, R14, R13, R12, R11 ;  /* 0x0000000c0d0e7389 */ /* 0x00006400000c000b */
[----:B01----:R-:W-:Y:S01]  /*1da00*/  ENDCOLLECTIVE ;  /* 0x000000000000791b */ /* 0x003fe20003800000 */
.L_x_8272:
        /* <DEDUP_REMOVED lines=11> */
.L_x_8273:
[----:B------:R-:W-:Y:S02]  /*1dac0*/  IMAD.MOV.U32 R13, RZ, RZ, R9 ;  /* 0x000000ffff0d7224 */ /* 0x000fe400078e0009 */
[----:B------:R-:W-:Y:S02]  /*1dad0*/  IMAD.MOV.U32 R12, RZ, RZ, 0x1 ;  /* 0x00000001ff0c7424 */ /* 0x000fe400078e00ff */
[----:B------:R-:W-:-:S07]  /*1dae0*/  IMAD.MOV.U32 R2, RZ, RZ, R14 ;  /* 0x000000ffff027224 */ /* 0x000fce00078e000e */
[----:B------:R-:W-:Y:S05]  /*1daf0*/  WARPSYNC.COLLECTIVE R15, `(.L_x_8274) ;  /* 0x000000000f087348 */ /* 0x000fea0003c00000 */
[----:B------:R0:W1:Y:S02]  /*1db00*/  SHFL.IDX P6, R14, R13, R12, R11 ;  /* 0x0000000c0d0e7389 */ /* 0x00006400000c000b */
[----:B01----:R-:W-:Y:S01]  /*1db10*/  ENDCOLLECTIVE ;  /* 0x000000000000791b */ /* 0x003fe20003800000 */
.L_x_8274:
        /* <DEDUP_REMOVED lines=11> */
.L_x_8275:
[----:B------:R-:W-:Y:S01]  /*1dbd0*/  IMAD.MOV.U32 R19, RZ, RZ, R14 ;  /* 0x000000ffff137224 */ /* 0x000fe200078e000e */
[----:B------:R-:W-:Y:S06]  /*1dbe0*/  BRA `(.L_x_8276) ;  /* 0xffffffac00387947 */ /* 0x000fec000383ffff */
.L_x_8129:
[----:B0-----:R0:W1:Y:S02]  /*1dbf0*/  SYNCS.PHASECHK.TRANS64.TRYWAIT P2, [R3+URZ+0x22870], R0 ;  /* 0x02287000030075a7 */ /* 0x001064000804017f */
[----:B-1----:R-:W-:Y:S05]  /*1dc00*/  @!P2 NANOSLEEP.SYNCS 0x989680 ;  /* 0x009896800000a95d */ /* 0x002fea0003900000 */
[----:B------:R-:W1:Y:S02]  /*1dc10*/  @!P2 SYNCS.PHASECHK.TRANS64 P2, [R3+URZ+0x22870], R0 ;  /* 0x022870000300a5a7 */ /* 0x000e64000804007f */
[----:B-1----:R-:W-:Y:S05]  /*1dc20*/  @!P2 BRA `(.L_x_8129) ;  /* 0xfffffffc00f0a947 */ /* 0x002fea000383ffff */
[----:B------:R-:W-:Y:S05]  /*1dc30*/  BRA `(.L_x_8277) ;  /* 0xffffffac009c7947 */ /* 0x000fea000383ffff */
.L_x_8131:
[----:B0-----:R0:W1:Y:S02]  /*1dc40*/  SYNCS.PHASECHK.TRANS64.TRYWAIT P2, [R3+URZ+0x22860], R0 ;  /* 0x02286000030075a7 */ /* 0x001064000804017f */
[----:B-1----:R-:W-:Y:S05]  /*1dc50*/  @!P2 NANOSLEEP.SYNCS 0x989680 ;  /* 0x009896800000a95d */ /* 0x002fea0003900000 */
[----:B------:R-:W1:Y:S02]  /*1dc60*/  @!P2 SYNCS.PHASECHK.TRANS64 P2, [R3+URZ+0x22860], R0 ;  /* 0x022860000300a5a7 */ /* 0x000e64000804007f */
[----:B-1----:R-:W-:Y:S05]  /*1dc70*/  @!P2 BRA `(.L_x_8131) ;  /* 0xfffffffc00f0a947 */ /* 0x002fea000383ffff */
[----:B------:R-:W-:Y:S05]  /*1dc80*/  BRA `(.L_x_8278) ;  /* 0xffffffac00ac7947 */ /* 0x000fea000383ffff */
.L_x_8139:
[----:B0-----:R0:W1:Y:S02]  /*1dc90*/  SYNCS.PHASECHK.TRANS64.TRYWAIT P2, [R3+URZ+0x22870], R0 ;  /* 0x02287000030075a7 */ /* 0x001064000804017f */
[----:B-1----:R-:W-:Y:S05]  /*1dca0*/  @!P2 NANOSLEEP.SYNCS 0x989680 ;  /* 0x009896800000a95d */ /* 0x002fea0003900000 */
[----:B------:R-:W1:Y:S02]  /*1dcb0*/  @!P2 SYNCS.PHASECHK.TRANS64 P2, [R3+URZ+0x22870], R0 ;  /* 0x022870000300a5a7 */ /* 0x000e64000804007f */
[----:B-1----:R-:W-:Y:S05]  /*1dcc0*/  @!P2 BRA `(.L_x_8139) ;  /* 0xfffffffc00f0a947 */ /* 0x002fea000383ffff */
[----:B------:R-:W-:Y:S05]  /*1dcd0*/  BRA `(.L_x_8279) ;  /* 0xffffffb400a07947 */ /* 0x000fea000383ffff */
.L_x_8141:
[----:B0-----:R0:W1:Y:S02]  /*1dce0*/  SYNCS.PHASECHK.TRANS64.TRYWAIT P2, [R3+URZ+0x22860], R0 ;  /* 0x02286000030075a7 */ /* 0x001064000804017f */
[----:B-1----:R-:W-:Y:S05]  /*1dcf0*/  @!P2 NANOSLEEP.SYNCS 0x989680 ;  /* 0x009896800000a95d */ /* 0x002fea0003900000 */
[----:B------:R-:W1:Y:S02]  /*1dd00*/  @!P2 SYNCS.PHASECHK.TRANS64 P2, [R3+URZ+0x22860], R0 ;  /* 0x022860000300a5a7 */ /* 0x000e64000804007f */
[----:B-1----:R-:W-:Y:S05]  /*1dd10*/  @!P2 BRA `(.L_x_8141) ;  /* 0xfffffffc00f0a947 */ /* 0x002fea000383ffff */
[----:B------:R-:W-:Y:S05]  /*1dd20*/  BRA `(.L_x_8280) ;  /* 0xffffffb400b07947 */ /* 0x000fea000383ffff */
.L_x_8148:
[----:B-1----:R1:W2:Y:S02]  /*1dd30*/  SYNCS.PHASECHK.TRANS64.TRYWAIT P0, [R4+URZ+0x22820], R0 ;  /* 0x02282000040075a7 */ /* 0x0022a4000800017f */
[----:B--2---:R-:W-:Y:S05]  /*1dd40*/  @!P0 NANOSLEEP.SYNCS 0x989680 ;  /* 0x009896800000895d */ /* 0x004fea0003900000 */
[----:B------:R-:W2:Y:S02]  /*1dd50*/  @!P0 SYNCS.PHASECHK.TRANS64 P0, [R4+URZ+0x22820], R0 ;  /* 0x02282000040085a7 */ /* 0x000ea4000800007f */
[----:B--2---:R-:W-:Y:S05]  /*1dd60*/  @!P0 BRA `(.L_x_8148) ;  /* 0xfffffffc00f08947 */ /* 0x004fea000383ffff */
[----:B------:R-:W-:Y:S05]  /*1dd70*/  BRA `(.L_x_8281) ;  /* 0xffffffbc00dc7947 */ /* 0x000fea000383ffff */
.L_x_8149:
        /* <DEDUP_REMOVED lines=11> */
.L_x_8283:
[----:B------:R-:W-:Y:S05]  /*1de30*/  BSYNC B0 ;  /* 0x0000000000007941 */ /* 0x000fea0003800000 */
.L_x_8282:
[----:B------:R-:W-:Y:S05]  /*1de40*/  BRA `(.L_x_8284) ;  /* 0xffffffbc00c47947 */ /* 0x000fea000383ffff */
.L_x_8152:
[----:B------:R-:W-:Y:S01]  /*1de50*/  BSSY B1, `(.L_x_8285) ;  /* 0x0000006000017945 */ /* 0x000fe20003800000 */
[----:B------:R-:W-:-:S07]  /*1de60*/  IMAD.MOV.U32 R15, RZ, RZ, -0x1 ;  /* 0xffffffffff0f7424 */ /* 0x000fce00078e00ff */
[----:B01----:R-:W-:Y:S05]  /*1de70*/  WARPSYNC.COLLECTIVE R15, `(.L_x_8286) ;  /* 0x000000000f0c7348 */ /* 0x003fea0003c00000 */
[----:B------:R-:W-:Y:S02]  /*1de80*/  ELECT P6, UR62, PT ;  /* 0x00000000003e782f */ /* 0x000fe400038c0000 */
[----:B------:R-:W-:Y:S01]  /*1de90*/  MOV R14, UR62 ;  /* 0x0000003e000e7c02 */ /* 0x000fe20008000f00 */
[----:B01----:R-:W-:Y:S10]  /*1dea0*/  ENDCOLLECTIVE ;  /* 0x000000000000791b */ /* 0x003ff40003800000 */
.L_x_8286:
[----:B------:R-:W-:Y:S05]  /*1deb0*/  BSYNC B1 ;  /* 0x0000000000017941 */ /* 0x000fea0003800000 */
.L_x_8285:
[----:B------:R-:W-:Y:S05]  /*1dec0*/  BRA `(.L_x_8287) ;  /* 0xffffffbc00bc7947 */ /* 0x000fea000383ffff */
.L_x_8154:
[----:B-1----:R1:W2:Y:S02]  /*1ded0*/  SYNCS.PHASECHK.TRANS64.TRYWAIT P1, [R5+URZ+0x22840], R0 ;  /* 0x02284000050075a7 */ /* 0x0022a4000802017f */
[----:B--2---:R-:W-:Y:S05]  /*1dee0*/  @!P1 NANOSLEEP.SYNCS 0x989680 ;  /* 0x009896800000995d */ /* 0x004fea0003900000 */
[----:B------:R-:W2:Y:S02]  /*1def0*/  @!P1 SYNCS.PHASECHK.TRANS64 P1, [R5+URZ+0x22840], R0 ;  /* 0x02284000050095a7 */ /* 0x000ea4000802007f */
[----:B--2---:R-:W-:Y:S05]  /*1df00*/  @!P1 BRA `(.L_x_8154) ;  /* 0xfffffffc00f09947 */ /* 0x004fea000383ffff */
[----:B------:R-:W-:Y:S05]  /*1df10*/  BRA `(.L_x_8288) ;  /* 0xffffffbc00dc7947 */ /* 0x000fea000383ffff */
.L_x_8156:
[----:B--2---:R2:W3:Y:S02]  /*1df20*/  SYNCS.PHASECHK.TRANS64.TRYWAIT P1, [R31+URZ+0x22840], R2 ;  /* 0x022840021f0075a7 */ /* 0x0044e4000802017f */
[----:B---3--:R-:W-:Y:S05]  /*1df30*/  @!P1 NANOSLEEP.SYNCS 0x989680 ;  /* 0x009896800000995d */ /* 0x008fea0003900000 */
[----:B------:R-:W3:Y:S02]  /*1df40*/  @!P1 SYNCS.PHASECHK.TRANS64 P1, [R31+URZ+0x22840], R2 ;  /* 0x022840021f0095a7 */ /* 0x000ee4000802007f */
[----:B---3--:R-:W-:Y:S05]  /*1df50*/  @!P1 BRA `(.L_x_8156) ;  /* 0xfffffffc00f09947 */ /* 0x008fea000383ffff */
[----:B------:R-:W-:Y:S05]  /*1df60*/  BRA `(.L_x_8289) ;  /* 0xffffffbc00e87947 */ /* 0x000fea000383ffff */
.L_x_8158:
[----:B---3--:R3:W4:Y:S02]  /*1df70*/  SYNCS.PHASECHK.TRANS64.TRYWAIT P1, [R5+URZ+0x22860], R0 ;  /* 0x02286000050075a7 */ /* 0x008724000802017f */
[----:B----4-:R-:W-:Y:S05]  /*1df80*/  @!P1 NANOSLEEP.SYNCS 0x989680 ;  /* 0x009896800000995d */ /* 0x010fea0003900000 */
[----:B------:R-:W4:Y:S02]  /*1df90*/  @!P1 SYNCS.PHASECHK.TRANS64 P1, [R5+URZ+0x22860], R0 ;  /* 0x02286000050095a7 */ /* 0x000f24000802007f */
[----:B----4-:R-:W-:Y:S05]  /*1dfa0*/  @!P1 BRA `(.L_x_8158) ;  /* 0xfffffffc00f09947 */ /* 0x010fea000383ffff */
[----:B------:R-:W-:Y:S05]  /*1dfb0*/  BRA `(.L_x_8290) ;  /* 0xffffffbc00e47947 */ /* 0x000fea000383ffff */
.L_x_8160:
[----:B----4-:R4:W0:Y:S02]  /*1dfc0*/  SYNCS.PHASECHK.TRANS64.TRYWAIT P1, [R31+URZ+0x22860], R2 ;  /* 0x022860021f0075a7 */ /* 0x010824000802017f */
[----:B0-----:R-:W-:Y:S05]  /*1dfd0*/  @!P1 NANOSLEEP.SYNCS 0x989680 ;  /* 0x009896800000995d */ /* 0x001fea0003900000 */
[----:B------:R-:W0:Y:S02]  /*1dfe0*/  @!P1 SYNCS.PHASECHK.TRANS64 P1, [R31+URZ+0x22860], R2 ;  /* 0x022860021f0095a7 */ /* 0x000e24000802007f */
[----:B0-----:R-:W-:Y:S05]  /*1dff0*/  @!P1 BRA `(.L_x_8160) ;  /* 0xfffffffc00f09947 */ /* 0x001fea000383ffff */
[----:B------:R-:W-:Y:S05]  /*1e000*/  BRA `(.L_x_8291) ;  /* 0xffffffbc00e07947 */ /* 0x000fea000383ffff */
.L_x_8162:
[----:B------:R0:W0:Y:S02]  /*1e010*/  SYNCS.PHASECHK.TRANS64.TRYWAIT P1, [R5+URZ+0x22880], R0 ;  /* 0x02288000050075a7 */ /* 0x000024000802017f */
[----:B0-----:R-:W-:Y:S05]  /*1e020*/  @!P1 NANOSLEEP.SYNCS 0x989680 ;  /* 0x009896800000995d */ /* 0x001fea0003900000 */
[----:B------:R-:W0:Y:S02]  /*1e030*/  @!P1 SYNCS.PHASECHK.TRANS64 P1, [R5+URZ+0x22880], R0 ;  /* 0x02288000050095a7 */ /* 0x000e24000802007f */
[----:B0-----:R-:W-:Y:S05]  /*1e040*/  @!P1 BRA `(.L_x_8162) ;  /* 0xfffffffc00f09947 */ /* 0x001fea000383ffff */
[----:B------:R-:W-:Y:S05]  /*1e050*/  BRA `(.L_x_8292) ;  /* 0xffffffbc00dc7947 */ /* 0x000fea000383ffff */
.L_x_8293:
        /* <DEDUP_REMOVED lines=10> */
.L_x_15846:


//--------------------- .text._ZN7cutlass13device_kernelIN5flash11enable_sm90INS1_16FlashAttnFwdSm90INS1_25CollectiveMainloopFwdSm90ILi2EN4cute5tupleIJNS5_1CILi1EEES8_S8_EEENS6_IJNS7_ILi128EEENS7_ILi160EEESA_EEELi128ENS_12float_e4m3_tEfNS_4arch4Sm90ELb0ELb1ELb0ELb1ELb1ELb0ELb0ELb1ELb1ELb1ELb0ELb0EEENS1_21CollectiveEpilogueFwdINS6_IJSA_SA_SB_EEES9_NS_10bfloat16_tESF_Li256ELb1ELb1ELb0ELb1EEENS1_36VarlenDynamicPersistentTileSchedulerILi128ELi160ELi256ELi128ELb0ELb1ELb1ELb1ELb0ELb1EEEEEEEEEvNT_6ParamsE --------------------------
	.section	.text._ZN7cutlass13device_kernelIN5flash11enable_sm90INS1_16FlashAttnFwdSm90INS1_25CollectiveMainloopFwdSm90ILi2EN4cute5tupleIJNS5_1CILi1EEES8_S8_EEENS6_IJNS7_ILi128EEENS7_ILi160EEESA_EEELi128ENS_12float_e4m3_tEfNS_4arch4Sm90ELb0ELb1ELb0ELb1ELb1ELb0ELb0ELb1ELb1ELb1ELb0ELb0EEENS1_21CollectiveEpilogueFwdINS6_IJSA_SA_SB_EEES9_NS_10bfloat16_tESF_Li256ELb1ELb1ELb0ELb1EEENS1_36VarlenDynamicPersistentTileSchedulerILi128ELi160ELi256ELi128ELb0ELb1ELb1ELb1ELb0ELb1EEEEEEEEEvNT_6ParamsE,"ax",@progbits
	.align	128
.text._ZN7cutlass13device_kernelIN5flash11enable_sm90INS1_16FlashAttnFwdSm90INS1_25CollectiveMainloopFwdSm90ILi2EN4cute5tupleIJNS5_1CILi1EEES8_S8_EEENS6_IJNS7_ILi128EEENS7_ILi160EEESA_EEELi128ENS_12float_e4m3_tEfNS_4arch4Sm90ELb0ELb1ELb0ELb1ELb1ELb0ELb0ELb1ELb1ELb1ELb0ELb0EEENS1_21CollectiveEpilogueFwdINS6_IJSA_SA_SB_EEES9_NS_10bfloat16_tESF_Li256ELb1ELb1ELb0ELb1EEENS1_36VarlenDynamicPersistentTileSchedulerILi128ELi160ELi256ELi128ELb0ELb1ELb1ELb1ELb0ELb1EEEEEEEEEvNT_6ParamsE:
        .type           _ZN7cutlass13device_kernelIN5flash11enable_sm90INS1_16FlashAttnFwdSm90INS1_25CollectiveMainloopFwdSm90ILi2EN4cute5tupleIJNS5_1CILi1EEES8_S8_EEENS6_IJNS7_ILi128EEENS7_ILi160EEESA_EEELi128ENS_12float_e4m3_tEfNS_4arch4Sm90ELb0ELb1ELb0ELb1ELb1ELb0ELb0ELb1ELb1ELb1ELb0ELb0EEENS1_21CollectiveEpilogueFwdINS6_IJSA_SA_SB_EEES9_NS_10bfloat16_tESF_Li256ELb1ELb1ELb0ELb1EEENS1_36VarlenDynamicPersistentTileSchedulerILi128ELi160ELi256ELi128ELb0ELb1ELb1ELb1ELb0ELb1EEEEEEEEEvNT_6ParamsE,@function
        .size           _ZN7cutlass13device_kernelIN5flash11enable_sm90INS1_16FlashAttnFwdSm90INS1_25CollectiveMainloopFwdSm90ILi2EN4cute5tupleIJNS5_1CILi1EEES8_S8_EEENS6_IJNS7_ILi128EEENS7_ILi160EEESA_EEELi128ENS_12float_e4m3_tEfNS_4arch4Sm90ELb0ELb1ELb0ELb1ELb1ELb0ELb0ELb1ELb1ELb1ELb0ELb0EEENS1_21CollectiveEpilogueFwdINS6_IJSA_SA_SB_EEES9_NS_10bfloat16_tESF_Li256ELb1ELb1ELb0ELb1EEENS1_36VarlenDynamicPersistentTileSchedulerILi128ELi160ELi256ELi128ELb0ELb1ELb1ELb1ELb0ELb1EEEEEEEEEvNT_6ParamsE,(.L_x_15847 - _ZN7cutlass13device_kernelIN5flash11enable_sm90INS1_16FlashAttnFwdSm90INS1_25CollectiveMainloopFwdSm90ILi2EN4cute5tupleIJNS5_1CILi1EEES8_S8_EEENS6_IJNS7_ILi128EEENS7_ILi160EEESA_EEELi128ENS_12float_e4m3_tEfNS_4arch4Sm90ELb0ELb1ELb0ELb1ELb1ELb0ELb0ELb1ELb1ELb1ELb0ELb0EEENS1_21CollectiveEpilogueFwdINS6_IJSA_SA_SB_EEES9_NS_10bfloat16_tESF_Li256ELb1ELb1ELb0ELb1EEENS1_36VarlenDynamicPersistentTileSchedulerILi128ELi160ELi256ELi128ELb0ELb1ELb1ELb1ELb0ELb1EEEEEEEEEvNT_6ParamsE)
        .other          _ZN7cutlass13device_kernelIN5flash11enable_sm90INS1_16FlashAttnFwdSm90INS1_25CollectiveMainloopFwdSm90ILi2EN4cute5tupleIJNS5_1CILi1EEES8_S8_EEENS6_IJNS7_ILi128EEENS7_ILi160EEESA_EEELi128ENS_12float_e4m3_tEfNS_4arch4Sm90ELb0ELb1ELb0ELb1ELb1ELb0ELb0ELb1ELb1ELb1ELb0ELb0EEENS1_21CollectiveEpilogueFwdINS6_IJSA_SA_SB_EEES9_NS_10bfloat16_tESF_Li256ELb1ELb1ELb0ELb1EEENS1_36VarlenDynamicPersistentTileSchedulerILi128ELi160ELi256ELi128ELb0ELb1ELb1ELb1ELb0ELb1EEEEEEEEEvNT_6ParamsE,@"STO_CUDA_ENTRY STV_DEFAULT"
_ZN7cutlass13device_kernelIN5flash11enable_sm90INS1_16FlashAttnFwdSm90INS1_25CollectiveMainloopFwdSm90ILi2EN4cute5tupleIJNS5_1CILi1EEES8_S8_EEENS6_IJNS7_ILi128EEENS7_ILi160EEESA_EEELi128ENS_12float_e4m3_tEfNS_4arch4Sm90ELb0ELb1ELb0ELb1ELb1ELb0ELb0ELb1ELb1ELb1ELb0ELb0EEENS1_21CollectiveEpilogueFwdINS6_IJSA_SA_SB_EEES9_NS_10bfloat16_tESF_Li256ELb1ELb1ELb0ELb1EEENS1_36VarlenDynamicPersistentTileSchedulerILi128ELi160ELi256ELi128ELb0ELb1ELb1ELb1ELb0ELb1EEEEEEEEEvNT_6ParamsE:
        /* <DEDUP_REMOVED lines=45> */
.L_x_8294:
        /* <DEDUP_REMOVED lines=22> */
.L_x_8295:
        /* <DEDUP_REMOVED lines=18> */
.L_x_8296:
        /* <DEDUP_REMOVED lines=22> */
.L_x_8297:
        /* <DEDUP_REMOVED lines=24> */
.L_x_8298:
        /* <DEDUP_REMOVED lines=8> */
.L_x_8300:
        /* <DEDUP_REMOVED lines=30> */
[----:B------:R-:W-:Y:S01]  /*0a90*/  LEA.HI R2, R0, R199, RZ, 0x4 ;  /* 0x000000c700027211 */ /* 0x000fe200078f20ff */
[----:B------:R-:W-:Y:S01]  /*0aa0*/  IMAD.SHL.U32 R6, R4, 0x20, RZ ;  /* 0x0000002004067824 */ /* 0x000fe200078e00ff */
[----:B------:R-:W-:Y:S01]  /*0ab0*/  SHF.R.S32.HI R194, RZ, 0x7, R3 ;  /* 0x00000007ffc27819 */ /* 0x000fe20000011403 */
[----:B------:R-:W-:Y:S01]  /*0ac0*/  IMAD.IADD R192, R199, 0x1, -R192 ;  /* 0x00000001c7c07824 */ /* 0x000fe200078e0ac0 */
[----:B------:R-:W-:Y:S02]  /*0ad0*/  SHF.R.S32.HI R5, RZ, 0x4, R2 ;  /* 0x00000004ff057819 */ /* 0x000fe40000011402 */
[----:B------:R-:W-:Y:S02]  /*0ae0*/  LOP3.LUT R7, R6, 0xfffffc00, RZ, 0xc0, !PT ;  /* 0xfffffc0006077812 */ /* 0x000fe400078ec0ff */
[----:B------:R-:W-:-:S02]  /*0af0*/  SHF.R.S32.HI R9, RZ, 0x1f, R192 ;  /* 0x0000001fff097819 */ /* 0x000fc400000114c0 */
[----:B------:R-:W-:Y:S02]  /*0b00*/  LEA.HI R6, R0, R199, RZ, 0x2 ;  /* 0x000000c700067211 */ /* 0x000fe400078f10ff */
[----:B------:R-:W-:Y:S02]  /*0b10*/  LEA.HI R8, R9, R192, RZ, 0x2 ;  /* 0x000000c009087211 */ /* 0x000fe400078f10ff */
[----:B------:R-:W-:Y:S02]  /*0b20*/  LOP3.LUT R4, R2, 0x3fffff0, RZ, 0xc0, !PT ;  /* 0x03fffff002047812 */ /* 0x000fe400078ec0ff */
[--C-:B------:R-:W-:Y:S02]  /*0b30*/  SHF.R.S32.HI R10, RZ, 0x2, R8.reuse ;  /* 0x00000002ff0a7819 */ /* 0x100fe40000011408 */
[----:B------:R-:W-:Y:S01]  /*0b40*/  SHF.R.S32.HI R11, RZ, 0x1f, R8 ;  /* 0x0000001fff0b7819 */ /* 0x000fe20000011408 */
[----:B------:R-:W-:Y:S01]  /*0b50*/  IMAD.IADD R4, R199, 0x1, -R4 ;  /* 0x00000001c7047824 */ /* 0x000fe200078e0a04 */
[----:B------:R-:W-:-:S02]  /*0b60*/  LOP3.LUT R6, R6, 0xfffffffc, RZ, 0xc0, !PT ;  /* 0xfffffffc06067812 */ /* 0x000fc400078ec0ff */
[----:B------:R-:W-:Y:S01]  /*0b70*/  LEA.HI R11, R11, R10, RZ, 0x3 ;  /* 0x0000000a0b0b7211 */ /* 0x000fe200078f18ff */
[----:B------:R-:W-:Y:S01]  /*0b80*/  IMAD R7, R4, 0x40, R7 ;  /* 0x0000004004077824 */ /* 0x000fe200078e0207 */
[----:B------:R-:W-:Y:S01]  /*0b90*/  LEA.HI R0, R0, R199, RZ, 0x3 ;  /* 0x000000c700007211 */ /* 0x000fe200078f18ff */
[----:B------:R-:W-:Y:S01]  /*0ba0*/  IMAD.IADD R6, R199, 0x1, -R6 ;  /* 0x00000001c7067824 */ /* 0x000fe200078e0a06 */
[----:B------:R-:W-:Y:S02]  /*0bb0*/  LEA.HI R2, R2, R5, RZ, 0x1 ;  /* 0x0000000502027211 */ /* 0x000fe400078f08ff */
[----:B------:R-:W-:Y:S02]  /*0bc0*/  LOP3.LUT R11, R11, 0xfffffff8, RZ, 0xc0, !PT ;  /* 0xfffffff80b0b7812 */ /* 0x000fe400078ec0ff */
[----:B------:R-:W-:Y:S02]  /*0bd0*/  LEA.HI R9, R9, R192, RZ, 0x5 ;  /* 0x000000c009097211 */ /* 0x000fe400078f28ff */
[----:B------:R-:W-:Y:S01]  /*0be0*/  LEA.HI R3, R3, R194, RZ, 0x1 ;  /* 0x000000c203037211 */ /* 0x000fe200078f08ff */
[----:B------:R-:W-:Y:S01]  /*0bf0*/  IMAD.IADD R10, R10, 0x1, -R11 ;  /* 0x000000010a0a7824 */ /* 0x000fe200078e0a0b */
[----:B------:R-:W-:-:S02]  /*0c00*/  LOP3.LUT R190, R0, 0xfffffff8, RZ, 0xc0, !PT ;  /* 0xfffffff800be7812 */ /* 0x000fc400078ec0ff */
[----:B------:R-:W-:Y:S02]  /*0c10*/  LOP3.LUT R2, R2, 0x1ffffffe, RZ, 0xc0, !PT ;  /* 0x1ffffffe02027812 */ /* 0x000fe400078ec0ff */
[----:B------:R-:W-:Y:S01]  /*0c20*/  SHF.R.S32.HI R9, RZ, 0x5, R9 ;  /* 0x00000005ff097819 */ /* 0x000fe20000011409 */
[----:B------:R-:W-:Y:S01]  /*0c30*/  IMAD.IADD R190, R199, 0x1, -R190 ;  /* 0x00000001c7be7824 */ /* 0x000fe200078e0abe */
        /* <DEDUP_REMOVED lines=13> */
[----:B------:R-:W-:Y:S01]  /*0d10*/  IMAD R196, R2, 0x8, R7 ;  /* 0x0000000802c47824 */ /* 0x000fe200078e0207 */
[----:B------:R-:W-:Y:S01]  /*0d20*/  SHF.R.S32.HI R197, RZ, 0x1f, R189 ;  /* 0x0000001fffc57819 */ /* 0x000fe200000114bd */
[----:B------:R-:W-:Y:S02]  /*0d30*/  IMAD.IADD R22, R192, 0x1, -R3 ;  /* 0x00000001c0167824 */ /* 0x000fe400078e0a03 */
[----:B------:R-:W-:-:S07]  /*0d40*/  IMAD R23, R6, 0x8, R195 ;  /* 0x0000000806177824 */ /* 0x000fce00078e02c3 */
.L_x_8408:
[----:B------:R-:W-:Y:S01]  /*0d50*/  ULDC.64 UR6, c[0x0][0xa28] ;  /* 0x00028a0000067ab9 */ /* 0x000fe20000000a00 */
[----:B01----:R-:W-:Y:S01]  /*0d60*/  IMAD.MOV.U32 R7, RZ, RZ, RZ ;  /* 0x000000ffff077224 */ /* 0x003fe200078e00ff */
[----:B------:R-:W-:Y:S01]  /*0d70*/  UISETP.NE.U32.AND UP0, UPT, UR6, URZ, UPT ;  /* 0x0000003f0600728c */ /* 0x000fe2000bf05070 */
[----:B------:R-:W-:-:S03]  /*0d80*/  ULDC UR4, c[0x0][0x424] ;  /* 0x0001090000047ab9 */ /* 0x000fc60000000800 */
        /* <DEDUP_REMOVED lines=9> */
[----:B--2---:R-:W-:Y:S02]  /*0e20*/  IMAD.U32 R2, RZ, RZ, UR6 ;  /* 0x00000006ff027e24 */ /* 0x004fe4000f8e00ff */
[----:B------:R-:W-:Y:S01]  /*0e30*/  IMAD.U32 R3, RZ, RZ, UR7 ;  /* 0x00000007ff037e24 */ /* 0x000fe2000f8e00ff */
[----:B------:R-:W-:-:S04]  /*0e40*/  @UP1 UIMAD.WIDE UR6, UR49, 0x4, UR8 ;  /* 0x00000004310618a5 */ /* 0x000fc8000f8e0208 */
[----:B------:R0:W5:Y:S02]  /*0e50*/  @P0 LDG.E R7, desc[UR52][R2.64] ;  /* 0x0000003402070981 */ /* 0x000164000c1e1900 */
[----:B------:R-:W-:Y:S02]  /*0e60*/  IMAD.U32 R4, RZ, RZ, UR6 ;  /* 0x00000006ff047e24 */ /* 0x000fe4000f8e00ff */
[----:B------:R-:W-:Y:S01]  /*0e70*/  IMAD.U32 R5, RZ, RZ, UR7 ;  /* 0x00000007ff057e24 */ /* 0x000fe2000f8e00ff */
[----:B------:R-:W-:-:S04]  /*0e80*/  ULDC.64 UR6, c[0x0][0x418] ;  /* 0x0001060000067ab9 */ /* 0x000fc80000000a00 */
[----:B------:R0:W5:Y:S01]  /*0e90*/  @P2 LDG.E R19, desc[UR52][R4.64] ;  /* 0x0000003404132981 */ /* 0x000162000c1e1900 */
[----:B------:R-:W-:-:S04]  /*0ea0*/  UISETP.NE.U32.AND UP0, UPT, UR6, URZ, UPT ;  /* 0x0000003f0600728c */ /* 0x000fc8000bf05070 */
[----:B------:R-:W-:-:S03]  /*0eb0*/  UISETP.NE.AND.EX UP0, UPT, UR7, URZ, UPT, UP0 ;  /* 0x0000003f0700728c */ /* 0x000fc6000bf05300 */
[----:B------:R-:W-:Y:S01]  /*0ec0*/  ULDC.64 UR6, c[0x0][0xa20] ;  /* 0x0002880000067ab9 */ /* 0x000fe20000000a00 */
[----:B------:R-:W-:Y:S01]  /*0ed0*/  USEL UR4, UR4, 0x1, UP0 ;  /* 0x0000000104047887 */ /* 0x000fe20008000000 */
[----:B------:R-:W-:Y:S01]  /*0ee0*/  ISETP.NE.U32.AND P1, PT, RZ, UR6, PT ;  /* 0x00000006ff007c0c */ /* 0x000fe2000bf25070 */
[----:B------:R-:W-:Y:S02]  /*0ef0*/  ULDC UR6, c[0x0][0x2f0] ;  /* 0x0000bc0000067ab9 */ /* 0x000fe40000000800 */
[----:B------:R-:W-:Y:S01]  /*0f00*/  UIMAD UR4, UR4, UR6, URZ ;  /* 0x00000006040472a4 */ /* 0x000fe2000f8e023f */
[----:B------:R-:W-:Y:S01]  /*0f10*/  ISETP.NE.AND.EX P1, PT, RZ, UR7, PT, P1 ;  /* 0x00000007ff007c0c */ /* 0x000fe2000bf25310 */
[----:B0--34-:R-:W-:-:S12]  /*0f20*/  @P2 BRA `(.L_x_8301) ;  /* 0x0000000000302947 */ /* 0x019fd80003800000 */
[----:B------:R-:W-:Y:S01]  /*0f30*/  ULDC.64 UR6, c[0x0][0xa00] ;  /* 0x0002800000067ab9 */ /* 0x000fe20000000a00 */
[----:B-----5:R-:W0:Y:S01]  /*0f40*/  LDC R19, c[0x0][0x288] ;  /* 0x0000a200ff137b82 */ /* 0x020e220000000800 */
[----:B------:R-:W-:-:S04]  /*0f50*/  ISETP.NE.U32.AND P0, PT, RZ, UR6, PT ;  /* 0x00000006ff007c0c */ /* 0x000fc8000bf05070 */
[----:B------:R-:W-:-:S13]  /*0f60*/  ISETP.NE.AND.EX P0, PT, RZ, UR7, PT, P0 ;  /* 0x00000007ff007c0c */ /* 0x000fda000bf05300 */
[----:B------:R-:W-:Y:S05]  /*0f70*/  @!P0 BRA `(.L_x_8301) ;  /* 0x00000000001c8947 */ /* 0x000fea0003800000 */
[----:B------:R-:W-:Y:S02]  /*0f80*/  ULDC.64 UR6, c[0x0][0xa00] ;  /* 0x0002800000067ab9 */ /* 0x000fe40000000a00 */
[----:B------:R-:W-:-:S06]  /*0f90*/  UIMAD.WIDE UR6, UR49, 0x4, UR6 ;  /* 0x00000004310678a5 */ /* 0x000fcc000f8e0206 */
[----:B------:R-:W-:Y:S02]  /*0fa0*/  IMAD.U32 R2, RZ, RZ, UR6 ;  /* 0x00000006ff027e24 */ /* 0x000fe4000f8e00ff */
[----:B------:R-:W-:-:S05]  /*0fb0*/  IMAD.U32 R3, RZ, RZ, UR7 ;  /* 0x00000007ff037e24 */ /* 0x000fca000f8e00ff */
[----:B0-----:R-:W2:Y:S04]  /*0fc0*/  LDG.E R19, desc[UR52][R2.64] ;  /* 0x0000003402137981 */ /* 0x001ea8000c1e1900 */
[----:B------:R-:W2:Y:S02]  /*0fd0*/  LDG.E R0, desc[UR52][R2.64+0x4] ;  /* 0x0000043402007981 */ /* 0x000ea4000c1e1900 */
[----:B--2---:R-:W-:-:S07]  /*0fe0*/  IMAD.IADD R19, R0, 0x1, -R19 ;  /* 0x0000000100137824 */ /* 0x004fce00078e0a13 */
.L_x_8301:
[----:B------:R-:W-:Y:S01]  /*0ff0*/  IMAD.U32 R18, RZ, RZ, UR4 ;  /* 0x00000004ff127e24 */ /* 0x000fe2000f8e00ff */
[----:B------:R-:W-:Y:S01]  /*1000*/  UMOV UR37, UR50 ;  /* 0x0000003200257c82 */ /* 0x000fe20008000000 */
[----:B------:R-:W-:Y:S01]  /*1010*/  UMOV UR38, UR49 ;  /* 0x0000003100267c82 */ /* 0x000fe20008000000 */
[----:B------:R-:W-:Y:S05]  /*1020*/  @!P1 BRA `(.L_x_8302) ;  /* 0x0000000000189947 */ /* 0x000fea0003800000 */
[----:B------:R-:W-:Y:S02]  /*1030*/  ULDC.64 UR6, c[0x0][0xa20] ;  /* 0x0002880000067ab9 */ /* 0x000fe40000000a00 */
[----:B------:R-:W-:-:S06]  /*1040*/  UIMAD.WIDE UR6, UR49, 0x4, UR6 ;  /* 0x00000004310678a5 */ /* 0x000fcc000f8e0206 */
[----:B------:R-:W-:Y:S02]  /*1050*/  IMAD.U32 R2, RZ, RZ, UR6 ;  /* 0x00000006ff027e24 */ /* 0x000fe4000f8e00ff */
[----:B------:R-:W-:-:S05]  /*1060*/  IMAD.U32 R3, RZ, RZ, UR7 ;  /* 0x00000007ff037e24 */ /* 0x000fca000f8e00ff */
[----:B------:R1:W5:Y:S01]  /*1070*/  LDG.E R18, desc[UR52][R2.64] ;  /* 0x0000003402127981 */ /* 0x000362000c1e1900 */
[----:B------:R-:W-:Y:S05]  /*1080*/  BRA `(.L_x_8303) ;  /* 0x00000000002c7947 */ /* 0x000fea0003800000 */
.L_x_8302:
        /* <DEDUP_REMOVED lines=9> */
[----:B------:R-:W2:Y:S02]  /*1120*/  LDG.E R5, desc[UR52][R2.64+0x4] ;  /* 0x0000043402057981 */ /* 0x000ea4000c1e1900 */
[----:B--2---:R-:W-:-:S07]  /*1130*/  IMAD.IADD R18, R5, 0x1, -R18 ;  /* 0x0000000105127824 */ /* 0x004fce00078e0a12 */
.L_x_8303:
[----:B------:R-:W-:Y:S01]  /*1140*/  ULDC.64 UR8, c[0x0][0x990] ;  /* 0x0002640000087ab9 */ /* 0x000fe20000000a00 */
[----:B------:R-:W-:Y:S01]  /*1150*/  ULDC.64 UR6, c[0x0][0x998] ;  /* 0x0002660000067ab9 */ /* 0x000fe20000000a00 */
[----:B------:R-:W-:Y:S01]  /*1160*/  UISETP.NE.U32.AND UP0, UPT, UR8, URZ, UPT ;  /* 0x0000003f0800728c */ /* 0x000fe2000bf05070 */
[----:B------:R-:W-:Y:S01]  /*1170*/  IMAD.MOV.U32 R9, RZ, RZ, 0x3f800000 ;  /* 0x3f800000ff097424 */ /* 0x000fe200078e00ff */
[----:B------:R-:W-:Y:S01]  /*1180*/  UISETP.NE.U32.AND UP1, UPT, UR6, URZ, UPT ;  /* 0x0000003f0600728c */ /* 0x000fe2000bf25070 */
[----:B------:R-:W-:Y:S01]  /*1190*/  IMAD.MOV.U32 R0, RZ, RZ, 0x3f800000 ;  /* 0x3f800000ff007424 */ /* 0x000fe200078e00ff */
[----:B------:R-:W-:Y:S01]  /*11a0*/  UISETP.NE.AND.EX UP0, UPT, UR9, URZ, UPT, UP0 ;  /* 0x0000003f0900728c */ /* 0x000fe2000bf05300 */
[----:B------:R-:W2:Y:S01]  /*11b0*/  LDC R193, c[0x0][0x448] ;  /* 0x00011200ffc17b82 */ /* 0x000ea20000000800 */
[----:B------:R-:W-:-:S04]  /*11c0*/  UISETP.NE.AND.EX UP1, UPT, UR7, URZ, UPT, UP1 ;  /* 0x0000003f0700728c */ /* 0x000fc8000bf25310 */
[----:B------:R-:W-:Y:S02]  /*11d0*/  PLOP3.LUT P0, PT, PT, PT, UP0, 0x80, 0x0 ;  /* 0x000000000000781c */ /* 0x000fe40003f0f008 */
[----:B------:R-:W-:Y:S01]  /*11e0*/  PLOP3.LUT P1, PT, PT, PT, UP1, 0x80, 0x0 ;  /* 0x000000000000781c */ /* 0x000fe20003f2f018 */
[----:B------:R-:W3:Y:S02]  /*11f0*/  LDC.64 R12, c[0x0][0x9e0] ;  /* 0x00027800ff0c7b82 */ /* 0x000ee40000000a00 */
[----:B------:R-:W-:Y:S02]  /*1200*/  @UP0 USHF.R.S32.HI UR4, URZ, 0x1f, UR49 ;  /* 0x0000001f3f040899 */ /* 0x000fe40008011431 */
[----:B------:R-:W-:Y:S01]  /*1210*/  @UP1 USHF.R.S32.HI UR15, URZ, 0x1f, UR49 ;  /* 0x0000001f3f0f1899 */ /* 0x000fe20008011431 */
[----:B------:R-:W-:Y:S01]  /*1220*/  @UP0 ULDC.64 UR12, c[0x0][0x9a8] ;  /* 0x00026a00000c0ab9 */ /* 0x000fe20000000a00 */
[----:B------:R-:W-:Y:S01]  /*1230*/  @UP1 ULDC.64 UR16, c[0x0][0x9b8] ;  /* 0x00026e0000101ab9 */ /* 0x000fe20000000a00 */
[----:B------:R-:W-:-:S02]  /*1240*/  @UP0 UIMAD UR4, UR4, UR12, URZ ;  /* 0x0000000c040402a4 */ /* 0x000fc4000f8e023f */
[----:B------:R-:W-:Y:S02]  /*1250*/  @UP1 UIMAD UR15, UR15, UR16, URZ ;  /* 0x000000100f0f12a4 */ /* 0x000fe4000f8e023f */
[----:B------:R-:W-:Y:S02]  /*1260*/  @UP0 UIMAD UR14, UR49, UR13, UR4 ;  /* 0x0000000d310e02a4 */ /* 0x000fe4000f8e0204 */
[----:B------:R-:W-:Y:S02]  /*1270*/  @UP0 UIMAD.WIDE.U32 UR10, UR49, UR12, URZ ;  /* 0x0000000c310a02a5 */ /* 0x000fe4000f8e003f */
[----:B------:R-:W-:Y:S02]  /*1280*/  @UP0 USHF.R.S32.HI UR4, URZ, 0x1f, UR50 ;  /* 0x0000001f3f040899 */ /* 0x000fe40008011432 */
[----:B------:R-:W-:Y:S02]  /*1290*/  @UP1 UIMAD.WIDE.U32 UR12, UR49, UR16, URZ ;  /* 0x00000010310c12a5 */ /* 0x000fe4000f8e003f */
[----:B------:R-:W-:-:S02]  /*12a0*/  @UP1 UIMAD UR15, UR49, UR17, UR15 ;  /* 0x00000011310f12a4 */ /* 0x000fc4000f8e020f */
[----:B------:R-:W-:Y:S01]  /*12b0*/  @UP1 USHF.R.S32.HI UR20, URZ, 0x1f, UR50 ;  /* 0x0000001f3f141899 */ /* 0x000fe20008011432 */
[----:B------:R-:W-:Y:S01]  /*12c0*/  @UP0 ULDC.64 UR16, c[0x0][0x9b0] ;  /* 0x00026c0000100ab9 */ /* 0x000fe20000000a00 */
[----:B------:R-:W-:Y:S01]  /*12d0*/  @UP1 ULDC.64 UR18, c[0x0][0x9c0] ;  /* 0x0002700000121ab9 */ /* 0x000fe20000000a00 */
[----:B------:R-:W-:Y:S02]  /*12e0*/  @UP0 UIMAD UR4, UR4, UR16, URZ ;  /* 0x00000010040402a4 */ /* 0x000fe4000f8e023f */
[----:B------:R-:W-:Y:S02]  /*12f0*/  @UP0 UIADD3 UR11, UR11, UR14, URZ ;  /* 0x0000000e0b0b0290 */ /* 0x000fe4000fffe03f */
[----:B------:R-:W-:Y:S02]  /*1300*/  @UP1 UIMAD UR14, UR20, UR18, URZ ;  /* 0x00000012140e12a4 */ /* 0x000fe4000f8e023f */
[----:B------:R-:W-:Y:S02]  /*1310*/  @UP1 UIADD3 UR13, UR13, UR15, URZ ;  /* 0x0000000f0d0d1290 */ /* 0x000fe4000fffe03f */
[----:B------:R-:W-:-:S02]  /*1320*/  @UP0 UIMAD UR4, UR50, UR17, UR4 ;  /* 0x00000011320402a4 */ /* 0x000fc4000f8e0204 */
[----:B------:R-:W-:Y:S02]  /*1330*/  @UP0 UIMAD.WIDE.U32 UR10, UR50, UR16, UR10 ;  /* 0x00000010320a02a5 */ /* 0x000fe4000f8e000a */
[----:B------:R-:W-:Y:S02]  /*1340*/  @UP1 UIMAD UR14, UR50, UR19, UR14 ;  /* 0x00000013320e12a4 */ /* 0x000fe4000f8e020e */
[----:B------:R-:W-:Y:S02]  /*1350*/  @UP1 UIMAD.WIDE.U32 UR12, UR50, UR18, UR12 ;  /* 0x00000012320c12a5 */ /* 0x000fe4000f8e000c */
[----:B------:R-:W-:Y:S02]  /*1360*/  @UP0 UIADD3 UR11, UR11, UR4, URZ ;  /* 0x000000040b0b0290 */ /* 0x000fe4000fffe03f */
[----:B------:R-:W-:Y:S02]  /*1370*/  @UP0 ULEA UR8, UP2, UR10, UR8, 0x2 ;  /* 0x000000080a080291 */ /* 0x000fe4000f84103f */
[----:B------:R-:W-:-:S02]  /*1380*/  @UP1 UIADD3 UR4, UR13, UR14, URZ ;  /* 0x0000000e0d041290 */ /* 0x000fc4000fffe03f */
[----:B------:R-:W-:Y:S02]  /*1390*/  @UP1 ULEA UR6, UP3, UR12, UR6, 0x2 ;  /* 0x000000060c061291 */ /* 0x000fe4000f86103f */
[----:B------:R-:W-:Y:S01]  /*13a0*/  @UP0 ULEA.HI.X UR9, UR10, UR9, UR11, 0x2, UP2 ;  /* 0x000000090a090291 */ /* 0x000fe200090f140b */
[----:B-1----:R-:W-:Y:S01]  /*13b0*/  IMAD.U32 R2, RZ, RZ, UR8 ;  /* 0x00000008ff027e24 */ /* 0x002fe2000f8e00ff */
[----:B------:R-:W-:Y:S02]  /*13c0*/  @UP1 ULEA.HI.X UR7, UR12, UR7, UR4, 0x2, UP3 ;  /* 0x000000070c071291 */ /* 0x000fe400098f1404 */
[----:B------:R-:W-:Y:S02]  /*13d0*/  IMAD.U32 R4, RZ, RZ, UR6 ;  /* 0x00000006ff047e24 */ /* 0x000fe4000f8e00ff */
[----:B------:R-:W-:Y:S02]  /*13e0*/  IMAD.U32 R3, RZ, RZ, UR9 ;  /* 0x00000009ff037e24 */ /* 0x000fe4000f8e00ff */
[----:B------:R-:W-:-:S03]  /*13f0*/  IMAD.U32 R5, RZ, RZ, UR7 ;  /* 0x00000007ff057e24 */ /* 0x000fc6000f8e00ff */
[----:B------:R1:W4:Y:S04]  /*1400*/  @P0 LDG.E R9, desc[UR52][R2.64] ;  /* 0x0000003402090981 */ /* 0x000328000c1e1900 */
[----:B------:R-:W4:Y:S01]  /*1410*/  @P1 LDG.E R0, desc[UR52][R4.64] ;  /* 0x0000003404001981 */ /* 0x000f22000c1e1900 */
[----:B--2---:R-:W-:Y:S01]  /*1420*/  ISETP.NE.AND P3, PT, R193, 0x1, PT ;  /* 0x00000001c100780c */ /* 0x004fe20003f65270 */
[----:B------:R-:W-:Y:S01]  /*1430*/  USHF.L.U32 UR39, UR5, 0x7, URZ ;  /* 0x0000000705277899 */ /* 0x000fe2000800063f */
[----:B---3--:R-:W-:Y:S01]  /*1440*/  ISETP.GE.AND P2, PT, R13, 0x1, PT ;  /* 0x000000010d00780c */ /* 0x008fe20003f46270 */
[----:B-----5:R-:W-:Y:S01]  /*1450*/  IMAD.IADD R18, R18, 0x1, -R7 ;  /* 0x0000000112127824 */ /* 0x020fe200078e0a07 */
[----:B------:R-:W-:Y:S01]  /*1460*/  ULDC UR5, c[0x0][0x988] ;  /* 0x0002620000057ab9 */ /* 0x000fe20000000800 */
[----:B------:R-:W-:Y:S01]  /*1470*/  UIADD3 UR4, UR39, 0x7f, URZ ;  /* 0x0000007f27047890 */ /* 0x000fe2000fffe03f */
[----:B------:R-:W-:-:S07]  /*1480*/  LOP3.LUT R17, R17, 0xffffffef, RZ, 0xc0, !PT ;  /* 0xffffffef11117812 */ /* 0x000fce00078ec0ff */
[----:B------:R-:W1:Y:S01]  /*1490*/  @P3 LDC R6, c[0x0][0x44c] ;  /* 0x00011300ff063b82 */ /* 0x000e620000000800 */
[----:B------:R-:W-:-:S04]  /*14a0*/  @P3 LOP3.LUT R17, R17, 0x10, RZ, 0xfc, !PT ;  /* 0x0000001011113812 */ /* 0x000fc800078efcff */
[----:B------:R-:W-:-:S03]  /*14b0*/  LOP3.LUT R17, R17, 0xfffffff7, RZ, 0xc0, !PT ;  /* 0xfffffff711117812 */ /* 0x000fc600078ec0ff */
[----:B------:R-:W2:Y:S01]  /*14c0*/  @P3 LDC R11, c[0x0][0x450] ;  /* 0x00011400ff0b3b82 */ /* 0x000ea20000000800 */
[----:B------:R-:W-:Y:S01]  /*14d0*/  @P2 LOP3.LUT R17, R17, 0x8, RZ, 0xfc, !PT ;  /* 0x0000000811112812 */ /* 0x000fe200078efcff */
[----:B-1----:R-:W-:-:S04]  /*14e0*/  @P3 IMAD.HI.U32 R2, R6, UR4, RZ ;  /* 0x0000000406023c27 */ /* 0x002fc8000f8e00ff */
[----:B----4-:R-:W-:-:S04]  /*14f0*/  FMUL.FTZ R0, R9, R0 ;  /* 0x0000000009007220 */ /* 0x010fc80000410000 */
[----:B------:R-:W-:Y:S01]  /*1500*/  FMUL.FTZ R3, R0, UR5 ;  /* 0x0000000500037c20 */ /* 0x000fe20008410000 */
[----:B------:R-:W-:Y:S01]  /*1510*/  IMAD.U32 R0, RZ, RZ, UR4 ;  /* 0x00000004ff007e24 */ /* 0x000fe2000f8e00ff */
[----:B--2---:R-:W-:-:S03]  /*1520*/  @P3 SHF.R.U32.HI R0, RZ, R11, R2 ;  /* 0x0000000bff003219 */ /* 0x004fc60000011602 */
[----:B------:R-:W-:Y:S02]  /*1530*/  R2UR UR40, R3 ;  /* 0x00000000032872ca */ /* 0x000fe400000e0000 */
[----:B0-----:R-:W-:-:S05]  /*1540*/  IADD3 R3, R18, 0x1, -R19 ;  /* 0x0000000112037810 */ /* 0x001fca0007ffe813 */
        /* <DEDUP_REMOVED lines=13> */
.L_x_8305:
[----:B------:R-:W-:-:S13]  /*1620*/  ISETP.NE.AND P0, PT, R13, 0x1, PT ;  /* 0x000000010d00780c */ /* 0x000fda0003f05270 */
[----:B------:R-:W0:Y:S02]  /*1630*/  @P0 LDC.64 R4, c[0x0][0x9e8] ;  /* 0x00027a00ff040b82 */ /* 0x000e240000000a00 */
[----:B0-----:R-:W-:-:S05]  /*1640*/  @P0 IMAD.HI.U32 R4, R2, R4, RZ ;  /* 0x0000000402040227 */ /* 0x001fca00078e00ff */
[----:B------:R-:W-:-:S07]  /*1650*/  @P0 SHF.R.U32.HI R2, RZ, R5, R4 ;  /* 0x00000005ff020219 */ /* 0x000fce0000011604 */
.L_x_8306:
[----:B------:R-:W-:-:S05]  /*1660*/  IMAD R3, R2, R13, R13 ;  /* 0x0000000d02037224 */ /* 0x000fca00078e020d */
[----:B------:R-:W-:-:S07]  /*1670*/  VIMNMX R0, R0, R3, PT ;  /* 0x0000000300007248 */ /* 0x000fce0003fe0100 */
.L_x_8304:
[----:B------:R-:W0:Y:S01]  /*1680*/  @P3 LDC R4, c[0x0][0x44c] ;  /* 0x00011300ff043b82 */ /* 0x000e220000000800 */
[----:B------:R-:W-:Y:S01]  /*1690*/  IMAD.U32 R3, RZ, RZ, UR39 ;  /* 0x00000027ff037e24 */ /* 0x000fe2000f8e00ff */
[----:B------:R-:W-:Y:S01]  /*16a0*/  ULDC UR4, c[0x0][0x9dc] ;  /* 0x0002770000047ab9 */ /* 0x000fe20000000800 */
[----:B------:R-:W-:Y:S02]  /*16b0*/  VIADD R2, R0, 0x9f ;  /* 0x0000009f00027836 */ /* 0x000fe40000000000 */
[C---:B------:R-:W-:Y:S02]  /*16c0*/  VIADD R0, R18.reuse, 0x9f ;  /* 0x0000009f12007836 */ /* 0x040fe40000000000 */
[----:B------:R-:W-:Y:S01]  /*16d0*/  IMAD.IADD R104, R18, 0x1, -R19 ;  /* 0x0000000112687824 */ /* 0x000fe200078e0a13 */
[----:B------:R-:W1:Y:S01]  /*16e0*/  @P3 LDC R5, c[0x0][0x450] ;  /* 0x00011400ff053b82 */ /* 0x000e620000000800 */
[----:B------:R-:W-:-:S04]  /*16f0*/  IMAD.HI R2, R2, 0x66666667, RZ ;  /* 0x6666666702027827 */ /* 0x000fc800078e02ff */
[----:B------:R-:W-:-:S04]  /*1700*/  IMAD.HI R0, R0, 0x66666667, RZ ;  /* 0x6666666700007827 */ /* 0x000fc800078e02ff */
[----:B0-----:R-:W-:-:S05]  /*1710*/  @P3 IMAD.HI.U32 R4, R4, UR39, RZ ;  /* 0x0000002704043c27 */ /* 0x001fca000f8e00ff */
[----:B-1----:R-:W-:Y:S02]  /*1720*/  @P3 SHF.R.U32.HI R3, RZ, R5, R4 ;  /* 0x00000005ff033219 */ /* 0x002fe40000011604 */
[----:B------:R-:W-:-:S03]  /*1730*/  SHF.R.U32.HI R5, RZ, 0x1f, R2 ;  /* 0x0000001fff057819 */ /* 0x000fc60000011602 */
[----:B------:R-:W-:Y:S01]  /*1740*/  IMAD.IADD R4, R104, 0x1, R3 ;  /* 0x0000000168047824 */ /* 0x000fe200078e0203 */
[----:B------:R-:W-:Y:S02]  /*1750*/  SHF.R.U32.HI R3, RZ, 0x1f, R0 ;  /* 0x0000001fff037819 */ /* 0x000fe40000011600 */
[----:B------:R-:W-:Y:S01]  /*1760*/  LEA.HI.SX32 R2, R2, R5, 0x1a ;  /* 0x0000000502027211 */ /* 0x000fe200078fd2ff */
[----:B------:R-:W-:Y:S01]  /*1770*/  VIADD R6, R4, -UR4 ;  /* 0x8000000404067c36 */ /* 0x000fe20008000000 */
[----:B------:R-:W-:-:S04]  /*1780*/  LEA.HI.SX32 R3, R0, R3, 0x1a ;  /* 0x0000000300037211 */ /* 0x000fc800078fd2ff */
        /* <DEDUP_REMOVED lines=12> */
.L_x_8308:
[----:B------:R-:W-:-:S13]  /*1850*/  ISETP.NE.AND P0, PT, R13, 0x1, PT ;  /* 0x000000010d00780c */ /* 0x000fda0003f05270 */
[----:B------:R-:W0:Y:S02]  /*1860*/  @P0 LDC.64 R2, c[0x0][0x9e8] ;  /* 0x00027a00ff020b82 */ /* 0x000e240000000a00 */
[----:B0-----:R-:W-:-:S05]  /*1870*/  @P0 IMAD.HI.U32 R0, R4, R2, RZ ;  /* 0x0000000204000227 */ /* 0x001fca00078e00ff */
[----:B------:R-:W-:-:S07]  /*1880*/  @P0 SHF.R.U32.HI R4, RZ, R3, R0 ;  /* 0x00000003ff040219 */ /* 0x000fce0000011600 */
.L_x_8309:
[----:B------:R-:W-:-:S05]  /*1890*/  IMAD R4, R4, R13, RZ ;  /* 0x0000000d04047224 */ /* 0x000fca00078e02ff */
[----:B------:R-:W-:-:S13]  /*18a0*/  R2UR UR5, R4 ;  /* 0x00000000040572ca */ /* 0x000fda00000e0000 */
[----:B------:R-:W-:-:S04]  /*18b0*/  UISETP.LT.AND UP0, UPT, UR4, UR5, UPT ;  /* 0x000000050400728c */ /* 0x000fc8000bf01270 */
[----:B------:R-:W-:-:S12]  /*18c0*/  USEL UR4, UR4, UR5, !UP0 ;  /* 0x0000000504047287 */ /* 0x000fd8000c000000 */
.L_x_8307:
        /* <DEDUP_REMOVED lines=74> */
.L_x_8311:
        /* <DEDUP_REMOVED lines=9> */
.L_x_8514:
[----:B------:R-:W-:Y:S05]  /*1e00*/  @!P0 BRA `(.L_x_8313) ;  /* 0x0000000000048947 */ /* 0x000fea0003800000 */
[----:B------:R-:W-:Y:S01]  /*1e10*/  BPT.TRAP 0x1 ;  /* 0x000000040000795c */ /* 0x000fe20000300000 */
.L_x_8313:
[----:B------:R-:W-:Y:S02]  /*1e20*/  IMAD.U32 R5, RZ, RZ, UR45 ;  /* 0x0000002dff057e24 */ /* 0x000fe4000f8e00ff */
[----:B0-----:R-:W-:-:S03]  /*1e30*/  IMAD.U32 R0, RZ, RZ, UR46 ;  /* 0x0000002eff007e24 */ /* 0x001fc6000f8e00ff */
[----:B------:R-:W-:Y:S02]  /*1e40*/  LEA R5, R5, UR43, 0x3 ;  /* 0x0000002b05057c11 */ /* 0x000fe4000f8e18ff */
[----:B------:R-:W-:-:S04]  /*1e50*/  SHF.L.U32 R0, R0, 0x1f, RZ ;  /* 0x0000001f00007819 */ /* 0x000fc800000006ff */
[----:B------:R0:W1:Y:S01]  /*1e60*/  SYNCS.PHASECHK.TRANS64.TRYWAIT P1, [R5+URZ+0x22830], R0 ;  /* 0x02283000050075a7 */ /* 0x000062000802017f */
[----:B------:R-:W-:Y:S05]  /*1e70*/  @!P0 BRA `(.L_x_8314) ;  /* 0x0000000000048947 */ /* 0x000fea0003800000 */
[----:B------:R-:W-:Y:S01]  /*1e80*/  BPT.TRAP 0x1 ;  /* 0x000000040000795c */ /* 0x000fe20000300000 */
.L_x_8314:
[----:B-1----:R-:W-:Y:S05]  /*1e90*/  @P1 BRA `(.L_x_8315) ;  /* 0x0000000000081947 */ /* 0x002fea0003800000 */
[----:B------:R-:W1:Y:S02]  /*1ea0*/  SYNCS.PHASECHK.TRANS64.TRYWAIT P1, [R5+URZ+0x22830], R0 ;  /* 0x02283000050075a7 */ /* 0x000e64000802017f */
[----:B-1----:R-:W-:Y:S05]  /*1eb0*/  @!P1 BRA `(.L_x_8316) ;  /* 0x0000019c00789947 */ /* 0x002fea0003800000 */
.L_x_8315:
        /* <DEDUP_REMOVED lines=135> */
.L_x_8317:
        /* <DEDUP_REMOVED lines=12> */
[----:B01----:R-:W-:-:S05]  /*27f0*/  @P2 IMAD.HI.U32 R0, R4, R7, RZ ;  /* 0x0000000704002227 */ /* 0x003fca00078e00ff */
[----:B--2---:R-:W-:Y:S01]  /*2800*/  @P2 SHF.R.U32.HI R4, RZ, R9, R0 ;  /* 0x00000009ff042219 */ /* 0x004fe20000011600 */
[----:B------:R-:W-:-:S04]  /*2810*/  IMAD.MOV.U32 R0, RZ, RZ, -0xa0 ;  /* 0xffffff60ff007424 */ /* 0x000fc800078e00ff */
[----:B------:R-:W0:Y:S01]  /*2820*/  SHFL.IDX PT, R11, R4, RZ, 0x1c1f ;  /* 0x001c1fff040b7589 */ /* 0x000e2200000e0000 */
[C---:B------:R-:W-:Y:S02]  /*2830*/  IMAD R7, R105.reuse, R0, 0xa1 ;  /* 0x000000a169077424 */ /* 0x040fe400078e0200 */
[--C-:B------:R-:W-:Y:S02]  /*2840*/  IMAD R0, R105, -0xa0, R18.reuse ;  /* 0xffffff6069007824 */ /* 0x100fe400078e0212 */
[----:B------:R-:W-:Y:S02]  /*2850*/  IMAD R2, R22, -0x2, R7 ;  /* 0xfffffffe16027824 */ /* 0x000fe400078e0207 */
[----:B------:R-:W-:Y:S02]  /*2860*/  VIADD R5, R0, 0xa0 ;  /* 0x000000a000057836 */ /* 0x000fe40000000000 */
[----:B------:R-:W-:Y:S01]  /*2870*/  VIADD R12, R2, 0xffffffff ;  /* 0xffffffff020c7836 */ /* 0x000fe20000000000 */
[----:B------:R-:W-:Y:S01]  /*2880*/  IADD3 R0, -R19, R2, R18 ;  /* 0x0000000213007210 */ /* 0x000fe20007ffe112 */
[----:B------:R-:W-:-:S02]  /*2890*/  IMAD R8, R22, -0x2, R5 ;  /* 0xfffffffe16087824 */ /* 0x000fc400078e0205 */
[----:B------:R-:W-:Y:S02]  /*28a0*/  VIADD R7, R7, 0xffffffff ;  /* 0xffffffff07077836 */ /* 0x000fe40000000000 */
[C---:B------:R-:W-:Y:S02]  /*28b0*/  VIADD R9, R0.reuse, UR7 ;  /* 0x0000000700097c36 */ /* 0x040fe40008000000 */
[----:B------:R-:W-:-:S03]  /*28c0*/  VIADD R10, R0, UR6 ;  /* 0x00000006000a7c36 */ /* 0x000fc60008000000 */
[----:B0-----:R-:W-:Y:S01]  /*28d0*/  VIADDMNMX R0, R11, R9, R8, PT ;  /* 0x000000090b007246 */ /* 0x001fe20003800108 */
[----:B------:R-:W-:Y:S01]  /*28e0*/  IMAD.IADD R2, R10, 0x1, R11 ;  /* 0x000000010a027824 */ /* 0x000fe200078e020b */
[----:B------:R-:W-:Y:S06]  /*28f0*/  @!P1 BRA `(.L_x_8318) ;  /* 0x00000000005c9947 */ /* 0x000fec0003800000 */
[----:B------:R-:W-:Y:S01]  /*2900*/  IADD3 R5, -R19, R18, R11 ;  /* 0x0000001213057210 */ /* 0x000fe20007ffe10b */
        /* <DEDUP_REMOVED lines=12> */
.L_x_8320:
[----:B------:R-:W-:Y:S02]  /*29d0*/  ULDC UR6, c[0x0][0x9e4] ;  /* 0x0002790000067ab9 */ /* 0x000fe40000000800 */
[----:B------:R-:W-:-:S05]  /*29e0*/  IMAD.U32 R11, RZ, RZ, UR6 ;  /* 0x00000006ff0b7e24 */ /* 0x000fca000f8e00ff */
[----:B------:R-:W-:-:S13]  /*29f0*/  ISETP.NE.AND P1, PT, R11, 0x1, PT ;  /* 0x000000010b00780c */ /* 0x000fda0003f25270 */
[----:B------:R-:W0:Y:S02]  /*2a00*/  @P1 LDC.64 R14, c[0x0][0x9e8] ;  /* 0x00027a00ff0e1b82 */ /* 0x000e240000000a00 */
[----:B0-----:R-:W-:-:S05]  /*2a10*/  @P1 IMAD.HI.U32 R6, R5, R14, RZ ;  /* 0x0000000e05061227 */ /* 0x001fca00078e00ff */
[----:B------:R-:W-:-:S07]  /*2a20*/  @P1 SHF.R.U32.HI R5, RZ, R15, R6 ;  /* 0x0000000fff051219 */ /* 0x000fce0000011606 */
.L_x_8321:
[----:B------:R-:W-:Y:S05]  /*2a30*/  BSYNC B0 ;  /* 0x0000000000007941 */ /* 0x000fea0003800000 */
.L_x_8319:
[----:B------:R-:W-:-:S05]  /*2a40*/  IMAD R5, R5, R11, R12 ;  /* 0x0000000b05057224 */ /* 0x000fca00078e020c */
[----:B------:R-:W-:Y:S02]  /*2a50*/  VIADDMNMX R0, R5, R11, R0, PT ;  /* 0x0000000b05007246 */ /* 0x000fe40003800100 */
[----:B------:R-:W-:-:S07]  /*2a60*/  VIMNMX R2, R2, R5, !PT ;  /* 0x0000000502027248 */ /* 0x000fce0007fe0100 */
.L_x_8318:
[C---:B------:R-:W-:Y:S02]  /*2a70*/  ISETP.GE.AND P1, PT, R7.reuse, 0x9, PT ;  /* 0x000000090700780c */ /* 0x040fe40003f26270 */
[----:B------:R-:W-:Y:S02]  /*2a80*/  ISETP.GE.AND P2, PT, R7, 0x2, PT ;  /* 0x000000020700780c */ /* 0x000fe40003f46270 */
[----:B------:R-:W-:Y:S02]  /*2a90*/  P2R R15, PR, RZ, 0x2 ;  /* 0x00000002ff0f7803 */ /* 0x000fe40000000000 */
[----:B------:R-:W-:Y:S02]  /*2aa0*/  ISETP.GT.AND P1, PT, R2, 0x8, !P1 ;  /* 0x000000080200780c */ /* 0x000fe40004f24270 */
[----:B------:R-:W-:Y:S02]  /*2ab0*/  P2R R14, PR, RZ, 0x4 ;  /* 0x00000004ff0e7803 */ /* 0x000fe40000000000 */
[----:B------:R-:W-:-:S02]  /*2ac0*/  ISETP.LT.OR P1, PT, R0, 0x9, P1 ;  /* 0x000000090000780c */ /* 0x000fc40000f21670 */
[----:B------:R-:W-:Y:S02]  /*2ad0*/  ISETP.GT.AND P2, PT, R2, 0x1, !P2 ;  /* 0x000000010200780c */ /* 0x000fe40005744270 */
        /* <DEDUP_REMOVED lines=29> */
[C---:B------:R-:W-:Y:S02]  /*2cb0*/  ISETP.GE.AND P3, PT, R7.reuse, 0x22, PT ;  /* 0x000000220700780c */ /* 0x040fe40003f66270 */
        /* <DEDUP_REMOVED lines=18> */
[----:B------:R-:W-:Y:S02]  /*2de0*/  ISETP.GT.AND P3, PT, R2, 0x30, !P4 ;  /* 0x000000300200780c */ /* 0x000fe40006764270 */
        /* <DEDUP_REMOVED lines=134> */
[----:B------:R-:W-:Y:S02]  /*3650*/  ISETP.GE.AND P6, PT, R7, 0x9a, PT ;  /* 0x0000009a0700780c */ /* 0x000fe40003fc6270 */
[----:B------:R-:W0:Y:S02]  /*3660*/  SHFL.IDX PT, R7, R4, 0x1, 0x1c1f ;  /* 0x003c1f0004077f89 */ /* 0x000e2400000e0000 */
[----:B------:R-:W-:Y:S02]  /*3670*/  P2R R13, PR, RZ, 0x40 ;  /* 0x00000040ff0d7803 */ /* 0x000fe40000000000 */
[----:B------:R-:W-:-:S04]  /*3680*/  ISETP.GT.AND P6, PT, R2, 0x99, !P6 ;  /* 0x000000990200780c */ /* 0x000fc800077c4270 */
[----:B------:R-:W-:-:S04]  /*3690*/  ISETP.LT.OR P6, PT, R0, 0x9a, P6 ;  /* 0x0000009a0000780c */ /* 0x000fc800037c1670 */
[----:B------:R-:W-:Y:S02]  /*36a0*/  FSEL R37, R37, -INF , !P6 ;  /* 0xff80000025257808 */ /* 0x000fe40007000000 */
[----:B------:R-:W-:Y:S02]  /*36b0*/  LOP3.LUT P6, RZ, R17, 0x8, RZ, 0xc0, !PT ;  /* 0x0000000811ff7812 */ /* 0x000fe400078cc0ff */
[----:B0-----:R-:W-:Y:S01]  /*36c0*/  VIADDMNMX R0, R7, R9, R8, PT ;  /* 0x0000000907007246 */ /* 0x001fe20003800108 */
[----:B------:R-:W-:-:S10]  /*36d0*/  IMAD.IADD R2, R10, 0x1, R7 ;  /* 0x000000010a027824 */ /* 0x000fd400078e0207 */
[----:B------:R-:W-:Y:S05]  /*36e0*/  @!P6 BRA `(.L_x_8322) ;  /* 0x00000000005ce947 */ /* 0x000fea0003800000 */
        /* <DEDUP_REMOVED lines=13> */
.L_x_8324:
[----:B------:R-:W-:Y:S02]  /*37c0*/  ULDC UR6, c[0x0][0x9e4] ;  /* 0x0002790000067ab9 */ /* 0x000fe40000000800 */
[----:B------:R-:W-:-:S05]  /*37d0*/  IMAD.U32 R4, RZ, RZ, UR6 ;  /* 0x00000006ff047e24 */ /* 0x000fca000f8e00ff */
[----:B------:R-:W-:-:S13]  /*37e0*/  ISETP.NE.AND P6, PT, R4, 0x1, PT ;  /* 0x000000010400780c */ /* 0x000fda0003fc5270 */
[----:B------:R-:W0:Y:S02]  /*37f0*/  @P6 LDC.64 R6, c[0x0][0x9e8] ;  /* 0x00027a00ff066b82 */ /* 0x000e240000000a00 */
[----:B0-----:R-:W-:-:S05]  /*3800*/  @P6 IMAD.HI.U32 R6, R9, R6, RZ ;  /* 0x0000000609066227 */ /* 0x001fca00078e00ff */
[----:B------:R-:W-:-:S07]  /*3810*/  @P6 SHF.R.U32.HI R9, RZ, R7, R6 ;  /* 0x00000007ff096219 */ /* 0x000fce0000011606 */
.L_x_8325:
[----:B------:R-:W-:Y:S05]  /*3820*/  BSYNC B0 ;  /* 0x0000000000007941 */ /* 0x000fea0003800000 */
.L_x_8323:
[----:B------:R-:W-:-:S05]  /*3830*/  IMAD R9, R9, R4, R12 ;  /* 0x0000000409097224 */ /* 0x000fca00078e020c */
[----:B------:R-:W-:Y:S02]  /*3840*/  VIADDMNMX R0, R9, R4, R0, PT ;  /* 0x0000000409007246 */ /* 0x000fe40003800100 */
[----:B------:R-:W-:-:S07]  /*3850*/  VIMNMX R2, R2, R9, !PT ;  /* 0x0000000902027248 */ /* 0x000fce0007fe0100 */
.L_x_8322:
[----:B------:R-:W-:Y:S01]  /*3860*/  ISETP.GT.AND P1, PT, R2, 0x20, !P1 ;  /* 0x000000200200780c */ /* 0x000fe20004f24270 */
[----:B------:R-:W-:Y:S01]  /*3870*/  IMAD.U32 R9, RZ, RZ, UR40 ;  /* 0x00000028ff097e24 */ /* 0x000fe2000f8e00ff */
[----:B------:R-:W-:Y:S02]  /*3880*/  ISETP.NE.AND P6, PT, R109, RZ, PT ;  /* 0x000000ff6d00720c */ /* 0x000fe40003fc5270 */
[----:B------:R-:W-:Y:S02]  /*3890*/  ISETP.LT.OR P1, PT, R0, 0x21, P1 ;  /* 0x000000210000780c */ /* 0x000fe40000f21670 */
[----:B------:R-:W-:Y:S02]  /*38a0*/  ISETP.GT.AND P2, PT, R2, 0x28, !P2 ;  /* 0x000000280200780c */ /* 0x000fe40005744270 */
        /* <DEDUP_REMOVED lines=190> */
[----:B------:R-:W-:Y:S01]  /*4490*/  FMNMX.FTZ R13, R90, R91, !PT ;  /* 0x0000005b5a0d7209 */ /* 0x000fe20007810000 */
[----:B------:R-:W-:-:S01]  /*44a0*/  FFMA.FTZ R72, R73, UR40, -R14 ;  /* 0x0000002849487c23 */ /* 0x000fc2000801080e */
[--C-:B------:R-:W-:Y:S01]  /*44b0*/  FFMA.FTZ R6, R89, UR40, -R14.reuse ;  /* 0x0000002859067c23 */ /* 0x100fe2000801080e */
[----:B------:R-:W-:-:S01]  /*44c0*/  FFMA.FTZ R89, R76, UR40, -R14 ;  /* 0x000000284c597c23 */ /* 0x000fc2000801080e */
[----:B------:R-:W-:Y:S01]  /*44d0*/  FMNMX.FTZ R8, R94, R13, !PT ;  /* 0x0000000d5e087209 */ /* 0x000fe20007810000 */
[----:B------:R-:W-:-:S01]  /*44e0*/  FFMA.FTZ R76, R77, UR40, -R14 ;  /* 0x000000284d4c7c23 */ /* 0x000fc2000801080e */
[----:B------:R-:W-:Y:S01]  /*44f0*/  ISETP.LT.OR P1, PT, R0, 0x8a, P1 ;  /* 0x0000008a0000780c */ /* 0x000fe20000f21670 */
[----:B------:R-:W-:-:S01]  /*4500*/  FFMA.FTZ R5, R5, UR40, -R14 ;  /* 0x0000002805057c23 */ /* 0x000fc2000801080e */
[----:B------:R-:W-:Y:S01]  /*4510*/  FMNMX.FTZ R15, R95, R8, !PT ;  /* 0x000000085f0f7209 */ /* 0x000fe20007810000 */
[----:B------:R-:W-:-:S01]  /*4520*/  FFMA.FTZ R7, R92, UR40, -R14 ;  /* 0x000000285c077c23 */ /* 0x000fc2000801080e */
[----:B------:R-:W-:Y:S01]  /*4530*/  FSEL R31, R31, -INF , !P1 ;  /* 0xff8000001f1f7808 */ /* 0x000fe20004800000 */
        /* <DEDUP_REMOVED lines=8> */
[----:B------:R-:W-:Y:S01]  /*45c0*/  MUFU.EX2 R5, R5 ;  /* 0x0000000500057308 */ /* 0x000fe20000000800 */
[----:B------:R-:W-:Y:S01]  /*45d0*/  FMNMX.FTZ R8, R102, R15, !PT ;  /* 0x0000000f66087209 */ /* 0x000fe20007810000 */
[--C-:B------:R-:W-:Y:S01]  /*45e0*/  FFMA.FTZ R11, R100, UR40, -R14.reuse ;  /* 0x00000028640b7c23 */ /* 0x100fe2000801080e */
[----:B------:R-:W-:Y:S01]  /*45f0*/  FSEL R34, R34, -INF , !P1 ;  /* 0xff80000022227808 */ /* 0x000fe20004800000 */
[--C-:B------:R-:W-:Y:S01]  /*4600*/  FFMA.FTZ R20, R101, UR40, -R14.reuse ;  /* 0x0000002865147c23 */ /* 0x100fe2000801080e */
        /* <DEDUP_REMOVED lines=15> */
[----:B------:R-:W-:Y:S01]  /*4700*/  MUFU.EX2 R7, R7 ;  /* 0x0000000700077308 */ /* 0x000fe20000000800 */
[----:B------:R-:W-:Y:S01]  /*4710*/  FMNMX.FTZ R73, R79, R8, !PT ;  /* 0x000000084f497209 */ /* 0x000fe20007810000 */
[--C-:B0-----:R-:W-:Y:S01]  /*4720*/  FFMA.FTZ R88, R80, UR40, -R14.reuse ;  /* 0x0000002850587c23 */ /* 0x101fe2000801080e */
[----:B------:R-:W-:-:S01]  /*4730*/  FFMA.FTZ R80, R81, UR40, -R14 ;  /* 0x0000002851507c23 */ /* 0x000fc2000801080e */
        /* <DEDUP_REMOVED lines=75> */
[----:B------:R-:W-:-:S03]  /*4bf0*/  IMAD.U32 R77, RZ, RZ, UR40 ;  /* 0x00000028ff4d7e24 */ /* 0x000fc6000f8e00ff */
        /* <DEDUP_REMOVED lines=34> */
[----:B------:R-:W-:Y:S01]  /*4e20*/  FFMA.FTZ R59, R59, UR40, -R85 ;  /* 0x000000283b3b7c23 */ /* 0x000fe20008010855 */
[----:B------:R-:W-:-:S01]  /*4e30*/  FADD.FTZ R91, R11, R66 ;  /* 0x000000420b5b7221 */ /* 0x000fc20000010000 */
[----:B------:R-:W2:Y:S01]  /*4e40*/  MUFU.EX2 R95, R95 ;  /* 0x0000005f005f7308 */ /* 0x000ea20000000800 */
[----:B0-----:R-:W-:-:S01]  /*4e50*/  FADD.FTZ R67, R14, R77 ;  /* 0x0000004d0e437221 */ /* 0x001fc20000010000 */
[--C-:B------:R-:W-:Y:S01]  /*4e60*/  FFMA.FTZ R70, R70, UR40, -R85.reuse ;  /* 0x0000002846467c23 */ /* 0x100fe20008010855 */
[----:B------:R-:W-:Y:S01]  /*4e70*/  F2FP.SATFINITE.E4M3.F32.PACK_AB_MERGE_C R9, R61, R60, RZ ;  /* 0x0000003c3d09723e */ /* 0x000fe200048070ff */
        /* <DEDUP_REMOVED lines=17> */
[----:B------:R-:W-:Y:S01]  /*4f90*/  F2FP.SATFINITE.E4M3.F32.PACK_AB_MERGE_C R176, R57, R56, R9 ;  /* 0x0000003839b0723e */ /* 0x000fe20004807009 */
[----:B------:R-:W-:Y:S01]  /*4fa0*/  FFMA.FTZ R34, R34, UR40, -R85 ;  /* 0x0000002822227c23 */ /* 0x000fe20008010855 */
[----:B------:R-:W2:Y:S01]  /*4fb0*/  @P6 LDC R9, c[0x0][0x450] ;  /* 0x00011400ff096b82 */ /* 0x000ea20000000800 */
[----:B------:R-:W3:Y:S01]  /*4fc0*/  MUFU.EX2 R102, R102 ;  /* 0x0000006600667308 */ /* 0x000ee20000000800 */
[----:B0-----:R-:W-:-:S01]  /*4fd0*/  FADD.FTZ R10, R48, R67 ;  /* 0x00000043300a7221 */ /* 0x001fc20000010000 */
[--C-:B------:R-:W-:Y:S01]  /*4fe0*/  FFMA.FTZ R35, R35, UR40, -R85.reuse ;  /* 0x0000002823237c23 */ /* 0x100fe20008010855 */
[----:B------:R-:W-:-:S01]  /*4ff0*/  FFMA.FTZ R38, R38, UR40, -R85 ;  /* 0x0000002826267c23 */ /* 0x000fc20008010855 */
[----:B------:R-:W-:Y:S01]  /*5000*/  FFMA.FTZ R39, R39, UR40, -R85 ;  /* 0x0000002827277c23 */ /* 0x000fe20008010855 */
[----:B------:R-:W-:-:S03]  /*5010*/  F2FP.SATFINITE.E4M3.F32.PACK_AB_MERGE_C R94, R95, R94, RZ ;  /* 0x0000005e5f5e723e */ /* 0x000fc600048070ff */
[----:B------:R-:W0:Y:S01]  /*5020*/  MUFU.EX2 R103, R103 ;  /* 0x0000006700677308 */ /* 0x000e220000000800 */
[----:B-1----:R-:W-:-:S01]  /*5030*/  FADD.FTZ R7, R81, R10 ;  /* 0x0000000a51077221 */ /* 0x002fc20000010000 */
[----:B------:R-:W-:-:S06]  /*5040*/  F2FP.SATFINITE.E4M3.F32.PACK_AB_MERGE_C R185, R77, R14, R94 ;  /* 0x0000000e4db9723e */ /* 0x000fcc000480705e */
[----:B------:R-:W1:Y:S01]  /*5050*/  MUFU.EX2 R52, R52 ;  /* 0x0000003400347308 */ /* 0x000e620000000800 */
[----:B---3--:R-:W-:-:S07]  /*5060*/  FADD.FTZ R10, R102, R7 ;  /* 0x00000007660a7221 */ /* 0x008fce0000010000 */
[----:B------:R-:W3:Y:S01]  /*5070*/  MUFU.EX2 R75, R75 ;  /* 0x0000004b004b7308 */ /* 0x000ee20000000800 */
[----:B0-----:R-:W-:-:S01]  /*5080*/  FADD.FTZ R5, R103, R10 ;  /* 0x0000000a67057221 */ /* 0x001fc20000010000 */
[----:B------:R-:W-:-:S04]  /*5090*/  F2FP.SATFINITE.E4M3.F32.PACK_AB_MERGE_C R102, R103, R102, RZ ;  /* 0x000000666766723e */ /* 0x000fc800048070ff */
[----:B------:R-:W-:Y:S02]  /*50a0*/  F2FP.SATFINITE.E4M3.F32.PACK_AB_MERGE_C R187, R81, R48, R102 ;  /* 0x0000003051bb723e */ /* 0x000fe40004807066 */
[----:B------:R0:W-:Y:S01]  /*50b0*/  MUFU.EX2 R89, R88 ;  /* 0x0000005800597308 */ /* 0x0001e20000000800 */
[----:B-1----:R-:W-:-:S07]  /*50c0*/  FADD.FTZ R6, R52, R5 ;  /* 0x0000000534067221 */ /* 0x002fce0000010000 */
[----:B------:R-:W1:Y:S01]  /*50d0*/  MUFU.EX2 R78, R78 ;  /* 0x0000004e004e7308 */ /* 0x000e620000000800 */
[----:B0-----:R-:W-:-:S01]  /*50e0*/  FADD.FTZ R88, R20, R91 ;  /* 0x0000005b14587221 */ /* 0x001fc20000010000 */
[----:B---3--:R-:W-:-:S03]  /*50f0*/  FADD.FTZ R5, R75, R6 ;  /* 0x000000064b057221 */ /* 0x008fc60000010000 */
[----:B------:R-:W-:-:S03]  /*5100*/  FADD.FTZ R91, R13, R88 ;  /* 0x000000580d5b7221 */ /* 0x000fc60000010000 */
[----:B------:R-:W0:Y:S01]  /*5110*/  MUFU.EX2 R74, R74 ;  /* 0x0000004a004a7308 */ /* 0x000e220000000800 */
[----:B------:R-:W-:-:S04]  /*5120*/  FADD.FTZ R66, R72, R91 ;  /* 0x0000005b48427221 */ /* 0x000fc80000010000 */
[----:B------:R-:W-:Y:S01]  /*5130*/  FADD.FTZ R11, R15, R66 ;  /* 0x000000420f0b7221 */ /* 0x000fe20000010000 */
[C---:B------:R-:W-:Y:S02]  /*5140*/  F2FP.SATFINITE.E4M3.F32.PACK_AB_MERGE_C R15, R76.reuse, R15, RZ ;  /* 0x0000000f4c0f723e */ /* 0x040fe400048070ff */
[----:B------:R-:W3:Y:S01]  /*5150*/  MUFU.EX2 R79, R79 ;  /* 0x0000004f004f7308 */ /* 0x000ee20000000800 */
        /* <DEDUP_REMOVED lines=8> */
[----:B0-----:R-:W-:Y:S01]  /*51e0*/  FADD.FTZ R6, R74, R5 ;  /* 0x000000054a067221 */ /* 0x001fe20000010000 */
[----:B------:R-:W-:-:S02]  /*51f0*/  F2FP.SATFINITE.E4M3.F32.PACK_AB_MERGE_C R181, R75, R52, R78 ;  /* 0x000000344bb5723e */ /* 0x000fc4000480704e */
[----:B------:R-:W-:Y:S01]  /*5200*/  FADD.FTZ R7, R73, R10 ;  /* 0x0000000a49077221 */ /* 0x000fe20000010000 */
[----:B------:R-:W-:Y:S02]  /*5210*/  F2FP.SATFINITE.E4M3.F32.PACK_AB_MERGE_C R73, R84, R73, RZ ;  /* 0x000000495449723e */ /* 0x000fe400048070ff */
[----:B------:R-:W0:Y:S01]  /*5220*/  MUFU.EX2 R87, R87 ;  /* 0x0000005700577308 */ /* 0x000e220000000800 */
[----:B---3--:R-:W-:-:S01]  /*5230*/  FADD.FTZ R5, R79, R6 ;  /* 0x000000064f057221 */ /* 0x008fc20000010000 */
[----:B------:R-:W-:Y:S01]  /*5240*/  FADD.FTZ R7, R84, R7 ;  /* 0x0000000754077221 */ /* 0x000fe20000010000 */
[----:B------:R-:W-:-:S03]  /*5250*/  F2FP.SATFINITE.E4M3.F32.PACK_AB_MERGE_C R182, R80, R21, R73 ;  /* 0x0000001550b6723e */ /* 0x000fc60004807049 */
[----:B------:R-:W-:Y:S02]  /*5260*/  FADD.FTZ R10, R56, R7 ;  /* 0x00000007380a7221 */ /* 0x000fe40000010000 */
[----:B------:R-:W3:Y:S01]  /*5270*/  MUFU.EX2 R58, R58 ;  /* 0x0000003a003a7308 */ /* 0x000ee20000000800 */
[----:B-1----:R-:W-:-:S01]  /*5280*/  FADD.FTZ R6, R86, R5 ;  /* 0x0000000556067221 */ /* 0x002fc20000010000 */
[----:B------:R-:W-:-:S04]  /*5290*/  FADD.FTZ R7, R57, R10 ;  /* 0x0000000a39077221 */ /* 0x000fc80000010000 */
[----:B------:R-:W-:Y:S01]  /*52a0*/  FADD.FTZ R60, R60, R7 ;  /* 0x000000073c3c7221 */ /* 0x000fe20000010000 */
[----:B------:R-:W-:Y:S01]  /*52b0*/  F2FP.SATFINITE.E4M3.F32.PACK_AB_MERGE_C R7, R69, R68, RZ ;  /* 0x000000444507723e */ /* 0x000fe200048070ff */
[----:B------:R-:W1:Y:S01]  /*52c0*/  MUFU.EX2 R59, R59 ;  /* 0x0000003b003b7308 */ /* 0x000e620000000800 */
[----:B0-----:R-:W-:-:S01]  /*52d0*/  FADD.FTZ R5, R87, R6 ;  /* 0x0000000657057221 */ /* 0x001fc20000010000 */
[----:B------:R-:W-:Y:S01]  /*52e0*/  FADD.FTZ R61, R61, R60 ;  /* 0x0000003c3d3d7221 */ /* 0x000fe20000010000 */
[----:B------:R-:W-:Y:S02]  /*52f0*/  F2FP.SATFINITE.E4M3.F32.PACK_AB_MERGE_C R178, R65, R64, R7 ;  /* 0x0000004041b2723e */ /* 0x000fe40004807007 */
[----:B------:R-:W-:Y:S01]  /*5300*/  F2FP.SATFINITE.E4M3.F32.PACK_AB_MERGE_C R86, R87, R86, RZ ;  /* 0x000000565756723e */ /* 0x000fe200048070ff */
[----:B------:R-:W-:-:S02]  /*5310*/  FADD.FTZ R64, R64, R61 ;  /* 0x0000003d40407221 */ /* 0x000fc40000010000 */
[----:B------:R-:W0:Y:S01]  /*5320*/  MUFU.EX2 R82, R82 ;  /* 0x0000005200527308 */ /* 0x000e220000000800 */
[----:B---3--:R-:W-:-:S01]  /*5330*/  FADD.FTZ R6, R58, R5 ;  /* 0x000000053a067221 */ /* 0x008fc20000010000 */
[----:B------:R-:W-:Y:S01]  /*5340*/  FADD.FTZ R65, R65, R64 ;  /* 0x0000004041417221 */ /* 0x000fe20000010000 */
[----:B------:R-:W-:-:S03]  /*5350*/  F2FP.SATFINITE.E4M3.F32.PACK_AB_MERGE_C R183, R79, R74, R86 ;  /* 0x0000004a4fb7723e */ /* 0x000fc60004807056 */
[----:B------:R-:W-:Y:S02]  /*5360*/  FADD.FTZ R68, R68, R65 ;  /* 0x0000004144447221 */ /* 0x000fe40000010000 */
[----:B------:R-:W3:Y:S01]  /*5370*/  MUFU.EX2 R83, R83 ;  /* 0x0000005300537308 */ /* 0x000ee20000000800 */
[----:B-1----:R-:W-:-:S01]  /*5380*/  FADD.FTZ R5, R59, R6 ;  /* 0x000000063b057221 */ /* 0x002fc20000010000 */
[----:B------:R-:W-:-:S06]  /*5390*/  FADD.FTZ R69, R69, R68 ;  /* 0x0000004445457221 */ /* 0x000fcc0000010000 */
        /* <DEDUP_REMOVED lines=10> */
[----:B------:R-:W-:Y:S01]  /*5440*/  MUFU.EX2 R2, R2 ;  /* 0x0000000200027308 */ /* 0x000fe20000000800 */
[----:B---3--:R-:W-:-:S07]  /*5450*/  F2FP.SATFINITE.E4M3.F32.PACK_AB_MERGE_C R7, R45, R0, RZ ;  /* 0x000000002d07723e */ /* 0x008fce00048070ff */
[----:B------:R-:W0:Y:S01]  /*5460*/  MUFU.EX2 R41, R41 ;  /* 0x0000002900297308 */ /* 0x000e220000000800 */
[----:B-1----:R-:W-:-:S07]  /*5470*/  FADD.FTZ R6, R70, R5 ;  /* 0x0000000546067221 */ /* 0x002fce0000010000 */
[----:B------:R-:W1:Y:S08]  /*5480*/  MUFU.EX2 R71, R71 ;  /* 0x0000004700477308 */ /* 0x000e700000000800 */
[----:B------:R-:W3:Y:S01]  /*5490*/  MUFU.EX2 R42, R42 ;  /* 0x0000002a002a7308 */ /* 0x000ee20000000800 */
[----:B0-----:R-:W-:Y:S01]  /*54a0*/  F2FP.SATFINITE.E4M3.F32.PACK_AB_MERGE_C R172, R41, R2, R7 ;  /* 0x0000000229ac723e */ /* 0x001fe20004807007 */
[----:B------:R-:W-:Y:S01]  /*54b0*/  FADD.FTZ R2, R2, R69 ;  /* 0x0000004502027221 */ /* 0x000fe20000010000 */
[----:B------:R-:W-:-:S03]  /*54c0*/  IMAD.U32 R7, RZ, RZ, UR39 ;  /* 0x00000027ff077e24 */ /* 0x000fc6000f8e00ff */
        /* <DEDUP_REMOVED lines=8> */
[----:B---3--:R-:W-:-:S07]  /*5550*/  FADD.FTZ R2, R42, R5 ;  /* 0x000000052a027221 */ /* 0x008fce0000010000 */
[----:B------:R-:W3:Y:S01]  /*5560*/  MUFU.EX2 R47, R47 ;  /* 0x0000002f002f7308 */ /* 0x000ee20000000800 */
[----:B0-----:R-:W-:-:S07]  /*5570*/  FADD.FTZ R5, R43, R2 ;  /* 0x000000022b057221 */ /* 0x001fce0000010000 */
[----:B------:R-:W-:Y:S01]  /*5580*/  MUFU.EX2 R44, R44 ;  /* 0x0000002c002c7308 */ /* 0x000fe20000000800 */
[----:B-1----:R-:W-:-:S07]  /*5590*/  FADD.FTZ R0, R46, R5 ;  /* 0x000000052e007221 */ /* 0x002fce0000010000 */
[----:B------:R-:W0:Y:S01]  /*55a0*/  MUFU.EX2 R53, R53 ;  /* 0x0000003500357308 */ /* 0x000e220000000800 */
[C---:B---3--:R-:W-:Y:S01]  /*55b0*/  F2FP.SATFINITE.E4M3.F32.PACK_AB_MERGE_C R46, R47.reuse, R46, RZ ;  /* 0x0000002e2f2e723e */ /* 0x048fe200048070ff */
[----:B------:R-:W-:-:S03]  /*55c0*/  FADD.FTZ R47, R47, R0 ;  /* 0x000000002f2f7221 */ /* 0x000fc60000010000 */
[----:B------:R-:W-:-:S03]  /*55d0*/  F2FP.SATFINITE.E4M3.F32.PACK_AB_MERGE_C R173, R43, R42, R46 ;  /* 0x0000002a2bad723e */ /* 0x000fc6000480702e */
[----:B------:R-:W1:Y:S08]  /*55e0*/  MUFU.EX2 R50, R50 ;  /* 0x0000003200327308 */ /* 0x000e700000000800 */
[----:B------:R-:W-:Y:S01]  /*55f0*/  MUFU.EX2 R40, R40 ;  /* 0x0000002800287308 */ /* 0x000fe20000000800 */
[----:B0-----:R-:W-:-:S07]  /*5600*/  F2FP.SATFINITE.E4M3.F32.PACK_AB_MERGE_C R6, R53, R44, RZ ;  /* 0x0000002c3506723e */ /* 0x001fce00048070ff */
[----:B------:R-:W0:Y:S01]  /*5610*/  MUFU.EX2 R49, R49 ;  /* 0x0000003100317308 */ /* 0x000e220000000800 */
[----:B-1----:R-:W-:-:S07]  /*5620*/  FADD.FTZ R0, R50, R47 ;  /* 0x0000002f32007221 */ /* 0x002fce0000010000 */
[----:B------:R-:W1:Y:S08]  /*5630*/  MUFU.EX2 R51, R51 ;  /* 0x0000003300337308 */ /* 0x000e700000000800 */
[----:B------:R-:W3:Y:S01]  /*5640*/  MUFU.EX2 R54, R54 ;  /* 0x0000003600367308 */ /* 0x000ee20000000800 */
[C---:B0-----:R-:W-:Y:S01]  /*5650*/  F2FP.SATFINITE.E4M3.F32.PACK_AB_MERGE_C R174, R49.reuse, R40, R6 ;  /* 0x0000002831ae723e */ /* 0x041fe20004807006 */
[----:B------:R-:W-:Y:S01]  /*5660*/  FADD.FTZ R40, R40, R45 ;  /* 0x0000002d28287221 */ /* 0x000fe20000010000 */
[----:B------:R-:W0:Y:S03]  /*5670*/  @P6 LDC R6, c[0x0][0x44c] ;  /* 0x00011300ff066b82 */ /* 0x000e260000000800 */
[----:B------:R-:W-:-:S02]  /*5680*/  FADD.FTZ R49, R49, R40 ;  /* 0x0000002831317221 */ /* 0x000fc40000010000 */
[----:B------:R-:W4:Y:S01]  /*5690*/  MUFU.EX2 R55, R55 ;  /* 0x0000003700377308 */ /* 0x000f220000000800 */
[----:B-1----:R-:W-:-:S01]  /*56a0*/  FADD.FTZ R5, R51, R0 ;  /* 0x0000000033057221 */ /* 0x002fc20000010000 */
[----:B------:R-:W-:-:S04]  /*56b0*/  FADD.FTZ R44, R44, R49 ;  /* 0x000000312c2c7221 */ /* 0x000fc80000010000 */
[----:B------:R-:W-:Y:S02]  /*56c0*/  FADD.FTZ R53, R53, R44 ;  /* 0x0000002c35357221 */ /* 0x000fe40000010000 */
[----:B------:R-:W-:Y:S01]  /*56d0*/  MUFU.EX2 R28, R28 ;  /* 0x0000001c001c7308 */ /* 0x000fe20000000800 */
[----:B---3--:R-:W-:-:S07]  /*56e0*/  FADD.FTZ R0, R54, R5 ;  /* 0x0000000536007221 */ /* 0x008fce0000010000 */
[----:B------:R-:W1:Y:S01]  /*56f0*/  MUFU.EX2 R29, R29 ;  /* 0x0000001d001d7308 */ /* 0x000e620000000800 */
[C---:B----4-:R-:W-:Y:S01]  /*5700*/  F2FP.SATFINITE.E4M3.F32.PACK_AB_MERGE_C R54, R55.reuse, R54, RZ ;  /* 0x000000363736723e */ /* 0x050fe200048070ff */
[----:B------:R-:W-:Y:S01]  /*5710*/  FADD.FTZ R55, R55, R0 ;  /* 0x0000000037377221 */ /* 0x000fe20000010000 */
[----:B0-----:R-:W-:Y:S02]  /*5720*/  @P6 IMAD.HI.U32 R6, R6, UR39, RZ ;  /* 0x0000002706066c27 */ /* 0x001fe4000f8e00ff */
[----:B------:R-:W-:-:S03]  /*5730*/  F2FP.SATFINITE.E4M3.F32.PACK_AB_MERGE_C R175, R51, R50, R54 ;  /* 0x0000003233af723e */ /* 0x000fc60004807036 */
[----:B------:R-:W0:Y:S01]  /*5740*/  MUFU.EX2 R26, R26 ;  /* 0x0000001a001a7308 */ /* 0x000e220000000800 */
[----:B--2---:R-:W-:Y:S02]  /*5750*/  @P6 SHF.R.U32.HI R7, RZ, R9, R6 ;  /* 0x00000009ff076219 */ /* 0x004fe40000011606 */
[----:B------:R-:W-:-:S03]  /*5760*/  LOP3.LUT P6, RZ, R17, 0x8, RZ, 0xc0, !PT ;  /* 0x0000000811ff7812 */ /* 0x000fc600078cc0ff */
[----:B------:R-:W-:Y:S02]  /*5770*/  IMAD.IADD R104, R104, 0x1, R7 ;  /* 0x0000000168687824 */ /* 0x000fe400078e0207 */
[----:B------:R-:W-:Y:S01]  /*5780*/  MUFU.EX2 R24, R24 ;  /* 0x0000001800187308 */ /* 0x000fe20000000800 */
[----:B-1----:R-:W-:Y:S01]  /*5790*/  F2FP.SATFINITE.E4M3.F32.PACK_AB_MERGE_C R2, R29, R28, RZ ;  /* 0x0000001c1d02723e */ /* 0x002fe200048070ff */
[----:B------:R-:W-:-:S06]  /*57a0*/  VIADD R7, R105, 0xfffffffe ;  /* 0xfffffffe69077836 */ /* 0x000fcc0000000000 */
        /* <DEDUP_REMOVED lines=14> */
[C---:B-1----:R-:W-:Y:S01]  /*5890*/  F2FP.SATFINITE.E4M3.F32.PACK_AB_MERGE_C R30, R31.reuse, R30, RZ ;  /* 0x0000001e1f1e723e */ /* 0x042fe200048070ff */
        /* <DEDUP_REMOVED lines=15> */
[----:B------:R-:W-:Y:S01]  /*5990*/  FADD.FTZ R2, R37, R2 ;  /* 0x0000000225027221 */ /* 0x000fe20000010000 */
[----:B--2---:R-:W-:-:S01]  /*59a0*/  FADD.FTZ R0, R38, R5 ;  /* 0x0000000526007221 */ /* 0x004fc20000010000 */
[----:B------:R-:W-:-:S05]  /*59b0*/  VIADD R5, R104, UR7 ;  /* 0x0000000768057c36 */ /* 0x000fca0008000000 */
[----:B------:R-:W-:Y:S02]  /*59c0*/  R2UR UR10, R5 ;  /* 0x00000000050a72ca */ /* 0x000fe400000e0000 */
[C---:B0-----:R-:W-:Y:S01]  /*59d0*/  F2FP.SATFINITE.E4M3.F32.PACK_AB_MERGE_C R6, R39.reuse, R38, RZ ;  /* 0x000000262706723e */ /* 0x041fe200048070ff */
[----:B------:R-:W-:-:S03]  /*59e0*/  FADD.FTZ R0, R39, R0 ;  /* 0x0000000027007221 */ /* 0x000fc60000010000 */
[----:B------:R-:W-:Y:S01]  /*59f0*/  F2FP.SATFINITE.E4M3.F32.PACK_AB_MERGE_C R171, R35, R34, R6 ;  /* 0x0000002223ab723e */ /* 0x000fe20004807006 */
[----:B------:R-:W-:Y:S08]  /*5a00*/  @!P6 BRA `(.L_x_8326) ;  /* 0x000000000054e947 */ /* 0x000ff00003800000 */
        /* <DEDUP_REMOVED lines=13> */
.L_x_8327:
[----:B------:R-:W-:Y:S02]  /*5ae0*/  ULDC UR14, c[0x0][0x9e4] ;  /* 0x00027900000e7ab9 */ /* 0x000fe40000000800 */
[----:B------:R-:W-:-:S11]  /*5af0*/  UISETP.NE.AND UP0, UPT, UR14, 0x1, UPT ;  /* 0x000000010e00788c */ /* 0x000fd6000bf05270 */
[----:B------:R-:W-:Y:S02]  /*5b00*/  @UP0 ULDC.64 UR18, c[0x0][0x9e8] ;  /* 0x00027a0000120ab9 */ /* 0x000fe40000000a00 */
[----:B------:R-:W-:-:S04]  /*5b10*/  UIMAD.WIDE.U32 UR6, UR11, UR18, URZ ;  /* 0x000000120b0672a5 */ /* 0x000fc8000f8e003f */
[----:B------:R-:W-:-:S12]  /*5b20*/  @UP0 USHF.R.U32.HI UR11, URZ, UR19, UR7 ;  /* 0x000000133f0b0299 */ /* 0x000fd80008011607 */
.L_x_8328:
[----:B------:R-:W-:-:S04]  /*5b30*/  UIMAD UR11, UR11, UR14, UR14 ;  /* 0x0000000e0b0b72a4 */ /* 0x000fc8000f8e020e */
[----:B------:R-:W-:-:S04]  /*5b40*/  UISETP.LT.AND UP0, UPT, UR10, UR11, UPT ;  /* 0x0000000b0a00728c */ /* 0x000fc8000bf01270 */
[----:B------:R-:W-:-:S12]  /*5b50*/  USEL UR10, UR10, UR11, UP0 ;  /* 0x0000000b0a0a7287 */ /* 0x000fd80008000000 */
.L_x_8326:
        /* <DEDUP_REMOVED lines=47> */
.L_x_8348:
[----:B------:R-:W-:Y:S01]  /*5e50*/  ISETP.NE.AND P2, PT, RZ, UR44, PT ;  /* 0x0000002cff007c0c */ /* 0x000fe2000bf45270 */
[----:B------:R-:W-:-:S04]  /*5e60*/  UISETP.NE.AND UP0, UPT, UR32, 0x1, UPT ;  /* 0x000000012000788c */ /* 0x000fc8000bf05270 */
[----:B------:R-:W-:-:S04]  /*5e70*/  USEL UR46, URZ, 0x1, UP0 ;  /* 0x000000013f2e7887 */ /* 0x000fc80008000000 */
[----:B------:R-:W-:-:S04]  /*5e80*/  ULOP3.LUT UR46, UR33, UR46, URZ, 0x3c, !UPT ;  /* 0x0000002e212e7292 */ /* 0x000fc8000f8e3c3f */
[----:B------:R-:W-:Y:S08]  /*5e90*/  @P2 BRA `(.L_x_8330) ;  /* 0x0000000000382947 */ /* 0x000ff00003800000 */
[----:B------:R-:W-:Y:S05]  /*5ea0*/  @!P0 BRA `(.L_x_8331) ;  /* 0x0000000000048947 */ /* 0x000fea0003800000 */
[----:B------:R-:W-:Y:S01]  /*5eb0*/  BPT.TRAP 0x1 ;  /* 0x000000040000795c */ /* 0x000fe20000300000 */
.L_x_8331:
        /* <DEDUP_REMOVED lines=9> */
.L_x_8332:
[----:B-1----:R-:W-:Y:S05]  /*5f50*/  @P1 BRA `(.L_x_8330) ;  /* 0x0000000000081947 */ /* 0x002fea0003800000 */
[----:B------:R-:W1:Y:S02]  /*5f60*/  SYNCS.PHASECHK.TRANS64.TRYWAIT P1, [UR6+0x22830], R4 ;  /* 0x02283004ff0075a7 */ /* 0x000e640008020146 */
[----:B-1----:R-:W-:Y:S05]  /*5f70*/  @!P1 BRA `(.L_x_8333) ;  /* 0x0000015c005c9947 */ /* 0x002fea0003800000 */
.L_x_8330:
        /* <DEDUP_REMOVED lines=132> */
.L_x_8335:
[----:B------:R-:W-:Y:S01]  /*67c0*/  ULEA UR6, UR32, UR43, 0x3 ;  /* 0x0000002b20067291 */ /* 0x000fe2000f8e183f */
[----:B------:R-:W-:-:S05]  /*67d0*/  IMAD.U32 R4, RZ, RZ, UR33 ;  /* 0x00000021ff047e24 */ /* 0x000fca000f8e00ff */
[----:B------:R-:W-:-:S04]  /*67e0*/  SHF.L.U32 R4, R4, 0x1f, RZ ;  /* 0x0000001f04047819 */ /* 0x000fc800000006ff */
[----:B------:R0:W1:Y:S01]  /*67f0*/  SYNCS.PHASECHK.TRANS64.TRYWAIT P1, [UR6+0x22850], R4 ;  /* 0x02285004ff0075a7 */ /* 0x0000620008020146 */
[----:B------:R-:W-:Y:S05]  /*6800*/  @!P0 BRA `(.L_x_8336) ;  /* 0x0000000000048947 */ /* 0x000fea0003800000 */
[----:B------:R-:W-:Y:S01]  /*6810*/  BPT.TRAP 0x1 ;  /* 0x000000040000795c */ /* 0x000fe20000300000 */
.L_x_8336:
[----:B-1----:R-:W-:Y:S05]  /*6820*/  @P1 BRA `(.L_x_8334) ;  /* 0x0000000000081947 */ /* 0x002fea0003800000 */
[----:B------:R-:W1:Y:S02]  /*6830*/  SYNCS.PHASECHK.TRANS64.TRYWAIT P1, [UR6+0x22850], R4 ;  /* 0x02285004ff0075a7 */ /* 0x000e640008020146 */
[----:B-1----:R-:W-:Y:S05]  /*6840*/  @!P1 BRA `(.L_x_8337) ;  /* 0x0000015400409947 */ /* 0x002fea0003800000 */
.L_x_8334:
        /* <DEDUP_REMOVED lines=36> */
.L_x_8338:
[----:B------:R-:W-:Y:S01]  /*6a90*/  ISETP.NE.AND P2, PT, R193, 0x1, PT ;  /* 0x00000001c100780c */ /* 0x000fe20003f45270 */
[----:B------:R-:W-:Y:S01]  /*6aa0*/  VIADD R8, R23, UR39 ;  /* 0x0000002717087c36 */ /* 0x000fe20008000000 */
[----:B------:R-:W-:Y:S01]  /*6ab0*/  ULEA UR6, UR45, UR43, 0x3 ;  /* 0x0000002b2d067291 */ /* 0x000fe2000f8e183f */
[----:B------:R-:W-:-:S03]  /*6ac0*/  LOP3.LUT P1, RZ, R17, 0x8, RZ, 0xc0, !PT ;  /* 0x0000000811ff7812 */ /* 0x000fc6000782c0ff */
[----:B------:R-:W-:-:S04]  /*6ad0*/  UIADD3 UR6, UR6, 0x22840, URZ ;  /* 0x0002284006067890 */ /* 0x000fc8000fffe03f */
[----:B------:R-:W-:-:S03]  /*6ae0*/  UPRMT UR6, UR42, 0x654, UR6 ;  /* 0x000006542a067896 */ /* 0x000fc60008000006 */
[----:B------:R-:W0:Y:S08]  /*6af0*/  @P2 LDC R9, c[0x0][0x44c] ;  /* 0x00011300ff092b82 */ /* 0x000e300000000800 */
[----:B------:R-:W1:Y:S01]  /*6b00*/  @P2 LDC R11, c[0x0][0x450] ;  /* 0x00011400ff0b2b82 */ /* 0x000e620000000800 */
[----:B------:R-:W-:Y:S01]  /*6b10*/  SYNCS.ARRIVE.TRANS64.RED.A1T0 RZ, [UR6], RZ ;  /* 0x000000ffffff79a7 */ /* 0x000fe20008100406 */
[----:B------:R-:W-:Y:S01]  /*6b20*/  ULOP3.LUT UR6, URZ, UR29, URZ, 0x33, !UPT ;  /* 0x0000001d3f067292 */ /* 0x000fe2000f8e333f */
[----:B0-----:R-:W-:-:S04]  /*6b30*/  @P2 IMAD.HI.U32 R4, R8, R9, RZ ;  /* 0x0000000908042227 */ /* 0x001fc800078e00ff */
[----:B------:R-:W-:Y:S01]  /*6b40*/  IMAD R9, R7, -0xa0, RZ ;  /* 0xffffff6007097824 */ /* 0x000fe200078e02ff */
[----:B-1----:R-:W-:-:S03]  /*6b50*/  @P2 SHF.R.U32.HI R8, RZ, R11, R4 ;  /* 0x0000000bff082219 */ /* 0x002fc60000011604 */
[----:B------:R-:W-:Y:S02]  /*6b60*/  VIADD R11, R9, 0x1 ;  /* 0x00000001090b7836 */ /* 0x000fe40000000000 */
[----:B------:R-:W0:Y:S02]  /*6b70*/  SHFL.IDX PT, R15, R8, RZ, 0x1c1f ;  /* 0x001c1fff080f7589 */ /* 0x000e2400000e0000 */
[----:B------:R-:W-:-:S05]  /*6b80*/  IMAD R4, R22, -0x2, R11 ;  /* 0xfffffffe16047824 */ /* 0x000fca00078e020b */
[----:B------:R-:W-:Y:S01]  /*6b90*/  IADD3 R10, -R19, R4, R18 ;  /* 0x00000004130a7210 */ /* 0x000fe20007ffe112 */
[----:B------:R-:W-:-:S04]  /*6ba0*/  VIADD R4, R4, 0xffffffff ;  /* 0xffffffff04047836 */ /* 0x000fc80000000000 */
        /* <DEDUP_REMOVED lines=17> */
.L_x_8341:
[----:B------:R-:W-:-:S05]  /*6cc0*/  IMAD.U32 R20, RZ, RZ, UR28 ;  /* 0x0000001cff147e24 */ /* 0x000fca000f8e00ff */
[----:B------:R-:W-:-:S13]  /*6cd0*/  ISETP.NE.AND P1, PT, R20, 0x1, PT ;  /* 0x000000011400780c */ /* 0x000fda0003f25270 */
[----:B------:R-:W0:Y:S02]  /*6ce0*/  @P1 LDC.64 R168, c[0x0][0x9e8] ;  /* 0x00027a00ffa81b82 */ /* 0x000e240000000a00 */
[----:B0-----:R-:W-:-:S05]  /*6cf0*/  @P1 IMAD.HI.U32 R14, R15, R168, RZ ;  /* 0x000000a80f0e1227 */ /* 0x001fca00078e00ff */
[----:B------:R-:W-:-:S07]  /*6d00*/  @P1 SHF.R.U32.HI R15, RZ, R169, R14 ;  /* 0x000000a9ff0f1219 */ /* 0x000fce000001160e */
.L_x_8342:
[----:B------:R-:W-:Y:S05]  /*6d10*/  BSYNC B0 ;  /* 0x0000000000007941 */ /* 0x000fea0003800000 */
.L_x_8340:
[----:B------:R-:W-:-:S05]  /*6d20*/  IMAD R15, R15, R20, R4 ;  /* 0x000000140f0f7224 */ /* 0x000fca00078e0204 */
[----:B------:R-:W-:Y:S02]  /*6d30*/  VIADDMNMX R12, R15, R20, R12, PT ;  /* 0x000000140f0c7246 */ /* 0x000fe4000380010c */
[----:B------:R-:W-:-:S07]  /*6d40*/  VIMNMX R13, R13, R15, !PT ;  /* 0x0000000f0d0d7248 */ /* 0x000fce0007fe0100 */
.L_x_8339:
        /* <DEDUP_REMOVED lines=247> */
.L_x_8345:
[----:B------:R-:W-:-:S05]  /*7cc0*/  IMAD.U32 R12, RZ, RZ, UR28 ;  /* 0x0000001cff0c7e24 */ /* 0x000fca000f8e00ff */
[----:B------:R-:W-:-:S13]  /*7cd0*/  ISETP.NE.AND P6, PT, R12, 0x1, PT ;  /* 0x000000010c00780c */ /* 0x000fda0003fc5270 */
[----:B------:R-:W0:Y:S02]  /*7ce0*/  @P6 LDC.64 R8, c[0x0][0x9e8] ;  /* 0x00027a00ff086b82 */ /* 0x000e240000000a00 */
[----:B0-----:R-:W-:-:S05]  /*7cf0*/  @P6 IMAD.HI.U32 R8, R13, R8, RZ ;  /* 0x000000080d086227 */ /* 0x001fca00078e00ff */
[----:B------:R-:W-:-:S07]  /*7d00*/  @P6 SHF.R.U32.HI R13, RZ, R9, R8 ;  /* 0x00000009ff0d6219 */ /* 0x000fce0000011608 */
.L_x_8346:
[----:B------:R-:W-:Y:S05]  /*7d10*/  BSYNC B0 ;  /* 0x0000000000007941 */ /* 0x000fea0003800000 */
.L_x_8344:
[----:B------:R-:W-:-:S05]  /*7d20*/  IMAD R4, R13, R12, R4 ;  /* 0x0000000c0d047224 */ /* 0x000fca00078e0204 */
[----:B------:R-:W-:Y:S02]  /*7d30*/  VIADDMNMX R11, R4, R12, R11, PT ;  /* 0x0000000c040b7246 */ /* 0x000fe4000380010b */
[----:B------:R-:W-:-:S07]  /*7d40*/  VIMNMX R10, R10, R4, !PT ;  /* 0x000000040a0a7248 */ /* 0x000fce0007fe0100 */
.L_x_8343:
[----:B------:R-:W-:Y:S02]  /*7d50*/  ISETP.GT.AND P1, PT, R10, 0x20, !P1 ;  /* 0x000000200a00780c */ /* 0x000fe40004f24270 */
        /* <DEDUP_REMOVED lines=131> */
[----:B0-----:R-:W-:Y:S01]  /*8590*/  FMNMX.FTZ R4, R12, R13, !PT ;  /* 0x0000000d0c047209 */ /* 0x001fe20007810000 */
[----:B------:R-:W-:Y:S01]  /*85a0*/  IMAD.U32 R13, RZ, RZ, UR40 ;  /* 0x00000028ff0d7e24 */ /* 0x000fe2000f8e00ff */
        /* <DEDUP_REMOVED lines=66> */
[----:B------:R-:W-:Y:S02]  /*89d0*/  FMNMX.FTZ R154, R169, R6, !PT ;  /* 0x00000006a99a7209 */ /* 0x000fe40007810000 */
[----:B------:R-:W-:Y:S02]  /*89e0*/  FSEL R8, R8, RZ, P1 ;  /* 0x000000ff08087208 */ /* 0x000fe40000800000 */
[----:B------:R-:W-:-:S03]  /*89f0*/  ISETP.LT.OR P2, PT, R11, 0x9a, P2 ;  /* 0x0000009a0b00780c */ /* 0x000fc60001741670 */
[--C-:B------:R-:W-:Y:S01]  /*8a00*/  FFMA.FTZ R12, R153, UR40, -R8.reuse ;  /* 0x00000028990c7c23 */ /* 0x100fe20008010808 */
[----:B------:R-:W-:Y:S01]  /*8a10*/  FMNMX.FTZ R153, R155, R154, !PT ;  /* 0x0000009a9b997209 */ /* 0x000fe20007810000 */
[--C-:B------:R-:W-:Y:S01]  /*8a20*/  FFMA.FTZ R10, R108, UR40, -R8.reuse ;  /* 0x000000286c0a7c23 */ /* 0x100fe20008010808 */
[----:B------:R-:W-:-:S01]  /*8a30*/  FFMA.FTZ R11, R109, UR40, -R8 ;  /* 0x000000286d0b7c23 */ /* 0x000fc20008010808 */
        /* <DEDUP_REMOVED lines=47> */
[----:B------:R-:W-:Y:S01]  /*8d30*/  MUFU.EX2 R9, R9 ;  /* 0x0000000900097308 */ /* 0x000fe20000000800 */
[----:B------:R-:W-:-:S02]  /*8d40*/  FSEL R116, R4, RZ, P1 ;  /* 0x000000ff04747208 */ /* 0x000fc40000800000 */
[----:B------:R-:W-:-:S03]  /*8d50*/  FMNMX.FTZ R154, R150, R153, !PT ;  /* 0x00000099969a7209 */ /* 0x000fc60007810000 */
[----:B------:R-:W-:Y:S01]  /*8d60*/  FADD.FTZ R116, -R116, R5 ;  /* 0x0000000574747221 */ /* 0x000fe20000010100 */
        /* <DEDUP_REMOVED lines=35> */
[----:B------:R-:W-:Y:S01]  /*8fa0*/  FMNMX.FTZ R108, R102, R109, !PT ;  /* 0x0000006d666c7209 */ /* 0x000fe20007810000 */
[--C-:B------:R-:W-:Y:S01]  /*8fb0*/  FFMA.FTZ R109, R113, UR40, -R8.reuse ;  /* 0x00000028716d7c23 */ /* 0x100fe20008010808 */
[----:B------:R-:W-:-:S02]  /*8fc0*/  FFMA.FTZ R113, R117, UR40, -R8 ;  /* 0x0000002875717c23 */ /* 0x000fc40008010808 */
[----:B------:R-:W-:Y:S01]  /*8fd0*/  FMNMX.FTZ R153, R103, R108, !PT ;  /* 0x0000006c67997209 */ /* 0x000fe20007810000 */
[----:B------:R-:W-:Y:S04]  /*8fe0*/  MUFU.EX2 R145, R145 ;  /* 0x0000009100917308 */ /* 0x000fe80000000800 */
[----:B------:R-:W0:Y:S04]  /*8ff0*/  SHFL.BFLY PT, R154, R153, 0x2, 0x1f ;  /* 0x0c401f00999a7f89 */ /* 0x000e2800000e0000 */
[----:B------:R1:W-:Y:S08]  /*9000*/  MUFU.EX2 R108, R156 ;  /* 0x0000009c006c7308 */ /* 0x0003f00000000800 */
[----:B------:R-:W-:Y:S08]  /*9010*/  MUFU.EX2 R148, R148 ;  /* 0x0000009400947308 */ /* 0x000ff00000000800 */
[----:B------:R-:W-:Y:S01]  /*9020*/  MUFU.EX2 R149, R149 ;  /* 0x0000009500957308 */ /* 0x000fe20000000800 */
[----:B0-----:R-:W-:Y:S01]  /*9030*/  FMNMX.FTZ R154, R153, R154, !PT ;  /* 0x0000009a999a7209 */ /* 0x001fe20007810000 */
[----:B------:R-:W-:Y:S01]  /*9040*/  FFMA.FTZ R153, R101, UR40, -R8 ;  /* 0x0000002865997c23 */ /* 0x000fe20008010808 */
[----:B------:R-:W-:-:S05]  /*9050*/  IMAD.U32 R101, RZ, RZ, UR40 ;  /* 0x00000028ff657e24 */ /* 0x000fca000f8e00ff */
[----:B------:R-:W-:Y:S01]  /*9060*/  MUFU.EX2 R120, R120 ;  /* 0x0000007800787308 */ /* 0x000fe20000000800 */
[----:B------:R-:W0:Y:S07]  /*9070*/  SHFL.BFLY PT, R117, R154, 0x1, 0x1f ;  /* 0x0c201f009a757f89 */ /* 0x000e2e00000e0000 */
[----:B------:R2:W-:Y:S08]  /*9080*/  MUFU.EX2 R5, R153 ;  /* 0x0000009900057308 */ /* 0x0005f00000000800 */
[----:B------:R-:W-:Y:S08]  /*9090*/  MUFU.EX2 R121, R121 ;  /* 0x0000007900797308 */ /* 0x000ff00000000800 */
[----:B------:R-:W-:Y:S01]  /*90a0*/  MUFU.EX2 R124, R124 ;  /* 0x0000007c007c7308 */ /* 0x000fe20000000800 */
[----:B0-----:R-:W-:Y:S01]  /*90b0*/  FMNMX.FTZ R8, R154, R117, !PT ;  /* 0x000000759a087209 */ /* 0x001fe20007810000 */
[----:B------:R-:W-:-:S03]  /*90c0*/  FMUL.FTZ R154, R116, UR40 ;  /* 0x00000028749a7c20 */ /* 0x000fc60008410000 */
[C---:B------:R-:W-:Y:S01]  /*90d0*/  FSETP.NEU.FTZ.AND P1, PT, R8.reuse, -INF , PT ;  /* 0xff8000000800780b */ /* 0x040fe20003f3d000 */
[----:B------:R-:W-:-:S02]  /*90e0*/  FFMA.FTZ R101, R8, R101, -8 ;  /* 0xc100000008657423 */ /* 0x000fc40000010065 */
[----:B------:R-:W0:Y:S01]  /*90f0*/  MUFU.EX2 R154, R154 ;  /* 0x0000009a009a7308 */ /* 0x000e220000000800 */
[----:B------:R-:W-:Y:S02]  /*9100*/  FSEL R157, R8, RZ, P1 ;  /* 0x000000ff089d7208 */ /* 0x000fe40000800000 */
[----:B------:R-:W-:-:S03]  /*9110*/  FSEL R116, R101, RZ, P1 ;  /* 0x000000ff65747208 */ /* 0x000fc60000800000 */
[----:B------:R-:W-:Y:S02]  /*9120*/  FADD.FTZ R157, -R157, R6 ;  /* 0x000000069d9d7221 */ /* 0x000fe40000010100 */
[----:B------:R-:W-:-:S01]  /*9130*/  FFMA.FTZ R117, R158, UR40, -R116 ;  /* 0x000000289e757c23 */ /* 0x000fc20008010874 */
[--C-:B------:R-:W-:Y:S01]  /*9140*/  FFMA.FTZ R158, R159, UR40, -R116.reuse ;  /* 0x000000289f9e7c23 */ /* 0x100fe20008010874 */
[----:B------:R-:W-:-:S01]  /*9150*/  FFMA.FTZ R159, R126, UR40, -R116 ;  /* 0x000000287e9f7c23 */ /* 0x000fc20008010874 */
[--C-:B------:R-:W-:Y:S01]  /*9160*/  FFMA.FTZ R101, R169, UR40, -R116.reuse ;  /* 0x00000028a9657c23 */ /* 0x100fe20008010874 */
[----:B------:R-:W-:Y:S01]  /*9170*/  FMUL.FTZ R126, R157, UR40 ;  /* 0x000000289d7e7c20 */ /* 0x000fe20008410000 */
[--C-:B-1----:R-:W-:Y:S01]  /*9180*/  FFMA.FTZ R156, R155, UR40, -R116.reuse ;  /* 0x000000289b9c7c23 */ /* 0x102fe20008010874 */
[----:B------:R-:W-:Y:S01]  /*9190*/  MUFU.EX2 R117, R117 ;  /* 0x0000007500757308 */ /* 0x000fe20000000800 */
[----:B--2---:R-:W-:-:S01]  /*91a0*/  FFMA.FTZ R153, R162, UR40, -R116 ;  /* 0x00000028a2997c23 */ /* 0x004fc20008010874 */
[----:B------:R-:W-:Y:S01]  /*91b0*/  FFMA.FTZ R160, R163, UR40, -R116 ;  /* 0x00000028a3a07c23 */ /* 0x000fe20008010874 */
[----:B0-----:R-:W-:-:S01]  /*91c0*/  FFMA.FTZ R157, R154, R2, R9 ;  /* 0x000000029a9d7223 */ /* 0x001fc20000010009 */
        /* <DEDUP_REMOVED lines=34> */
[----:B------:R-:W-:-:S02]  /*93f0*/  FFMA.FTZ R103, R103, UR40, -R116 ;  /* 0x0000002867677c23 */ /* 0x000fc40008010874 */
[----:B------:R-:W3:Y:S08]  /*9400*/  MUFU.EX2 R153, R153 ;  /* 0x0000009900997308 */ /* 0x000ef00000000800 */
[----:B------:R0:W-:Y:S08]  /*9410*/  MUFU.EX2 R6, R159 ;  /* 0x0000009f00067308 */ /* 0x0001f00000000800 */
[----:B------:R-:W4:Y:S01]  /*9420*/  MUFU.EX2 R160, R160 ;  /* 0x000000a000a07308 */ /* 0x000f220000000800 */
[----:B0-----:R-:W-:-:S01]  /*9430*/  FFMA.FTZ R159, R126, R0, R101 ;  /* 0x000000007e9f7223 */ /* 0x001fc20000010065 */
[----:B------:R-:W-:-:S03]  /*9440*/  FADD.FTZ R0, R12, R157 ;  /* 0x0000009d0c007221 */ /* 0x000fc60000010000 */
[----:B-1----:R-:W-:Y:S01]  /*9450*/  FADD.FTZ R2, R156, R159 ;  /* 0x0000009f9c027221 */ /* 0x002fe20000010000 */
[----:B------:R-:W-:-:S02]  /*9460*/  FADD.FTZ R157, R13, R0 ;  /* 0x000000000d9d7221 */ /* 0x000fc40000010000 */
[----:B------:R-:W0:Y:S01]  /*9470*/  MUFU.EX2 R155, R155 ;  /* 0x0000009b009b7308 */ /* 0x000e220000000800 */
[----:B------:R-:W-:-:S01]  /*9480*/  FADD.FTZ R159, R117, R2 ;  /* 0x00000002759f7221 */ /* 0x000fc20000010000 */
[----:B------:R-:W-:-:S03]  /*9490*/  FADD.FTZ R0, R14, R157 ;  /* 0x0000009d0e007221 */ /* 0x000fc60000010000 */
[----:B--2---:R-:W-:Y:S01]  /*94a0*/  FADD.FTZ R2, R158, R159 ;  /* 0x0000009f9e027221 */ /* 0x004fe20000010000 */
[----:B------:R-:W-:-:S02]  /*94b0*/  FADD.FTZ R157, R15, R0 ;  /* 0x000000000f9d7221 */ /* 0x000fc40000010000 */
[----:B------:R-:W1:Y:S01]  /*94c0*/  MUFU.EX2 R162, R162 ;  /* 0x000000a200a27308 */ /* 0x000e620000000800 */
[----:B---3--:R-:W-:-:S01]  /*94d0*/  FADD.FTZ R159, R153, R2 ;  /* 0x00000002999f7221 */ /* 0x008fc20000010000 */
[----:B------:R-:W-:-:S03]  /*94e0*/  FADD.FTZ R0, R20, R157 ;  /* 0x0000009d14007221 */ /* 0x000fc60000010000 */
[----:B----4-:R-:W-:Y:S01]  /*94f0*/  FADD.FTZ R2, R160, R159 ;  /* 0x0000009fa0027221 */ /* 0x010fe20000010000 */
[----:B------:R-:W-:-:S02]  /*9500*/  FADD.FTZ R157, R21, R0 ;  /* 0x00000000159d7221 */ /* 0x000fc40000010000 */
        /* <DEDUP_REMOVED lines=105> */
[----:B------:R-:W1:Y:S08]  /*9ba0*/  MUFU.EX2 R97, R97 ;  /* 0x0000006100617308 */ /* 0x000e700000000800 */
[----:B------:R2:W3:Y:S01]  /*9bb0*/  MUFU.EX2 R95, R99 ;  /* 0x00000063005f7308 */ /* 0x0004e20000000800 */
[----:B0-----:R-:W-:-:S07]  /*9bc0*/  FADD.FTZ R2, R94, R159 ;  /* 0x0000009f5e027221 */ /* 0x001fce0000010000 */
[----:B------:R-:W0:Y:S01]  /*9bd0*/  MUFU.EX2 R100, R100 ;  /* 0x0000006400647308 */ /* 0x000e220000000800 */
[----:B--2---:R-:W-:-:S04]  /*9be0*/  FADD.FTZ R99, R93, R0 ;  /* 0x000000005d637221 */ /* 0x004fc80000010000 */
[----:B------:R-:W-:-:S03]  /*9bf0*/  FADD.FTZ R0, R96, R99 ;  /* 0x0000006360007221 */ /* 0x000fc60000010000 */
[----:B------:R-:W2:Y:S01]  /*9c00*/  MUFU.EX2 R161, R102 ;  /* 0x0000006600a17308 */ /* 0x000ea20000000800 */
[----:B-1----:R-:W-:-:S01]  /*9c10*/  FADD.FTZ R99, R97, R0 ;  /* 0x0000000061637221 */ /* 0x002fc20000010000 */
[----:B---3--:R-:W-:-:S06]  /*9c20*/  FADD.FTZ R2, R95, R2 ;  /* 0x000000025f027221 */ /* 0x008fcc0000010000 */
[----:B------:R-:W1:Y:S01]  /*9c30*/  MUFU.EX2 R103, R103 ;  /* 0x0000006700677308 */ /* 0x000e620000000800 */
[----:B0-----:R-:W-:-:S01]  /*9c40*/  FADD.FTZ R0, R100, R99 ;  /* 0x0000006364007221 */ /* 0x001fc20000010000 */
[----:B--2---:R-:W-:-:S03]  /*9c50*/  FADD.FTZ R98, R161, R2 ;  /* 0x00000002a1627221 */ /* 0x004fc60000010000 */
[----:B------:R-:W-:Y:S01]  /*9c60*/  FADD.FTZ R2, R5, R0 ;  /* 0x0000000005027221 */ /* 0x000fe20000010000 */
[----:B-1----:R-:W-:-:S01]  /*9c70*/  FADD.FTZ R0, R103, R98 ;  /* 0x0000006267007221 */ /* 0x002fc20000010000 */
[----:B------:R-:W-:Y:S06]  /*9c80*/  @!P0 BRA `(.L_x_8347) ;  /* 0x0000000000048947 */ /* 0x000fec0003800000 */
[----:B------:R-:W-:Y:S01]  /*9c90*/  BPT.TRAP 0x1 ;  /* 0x000000040000795c */ /* 0x000fe20000300000 */
.L_x_8347:
        /* <DEDUP_REMOVED lines=115> */
.L_x_8329:
        /* <DEDUP_REMOVED lines=25> */
.L_x_8350:
[----:B------:R-:W-:Y:S02]  /*a560*/  ULDC UR14, c[0x0][0x9e4] ;  /* 0x00027900000e7ab9 */ /* 0x000fe40000000800 */
[----:B------:R-:W-:-:S11]  /*a570*/  UISETP.NE.AND UP0, UPT, UR14, 0x1, UPT ;  /* 0x000000010e00788c */ /* 0x000fd6000bf05270 */
[----:B------:R-:W-:Y:S02]  /*a580*/  @UP0 ULDC.64 UR18, c[0x0][0x9e8] ;  /* 0x00027a0000120ab9 */ /* 0x000fe40000000a00 */
[----:B------:R-:W-:-:S04]  /*a590*/  UIMAD.WIDE.U32 UR6, UR10, UR18, URZ ;  /* 0x000000120a0672a5 */ /* 0x000fc8000f8e003f */
[----:B------:R-:W-:-:S12]  /*a5a0*/  @UP0 USHF.R.U32.HI UR10, URZ, UR19, UR7 ;  /* 0x000000133f0a0299 */ /* 0x000fd80008011607 */
.L_x_8351:
[----:B------:R-:W-:-:S04]  /*a5b0*/  UIMAD UR10, UR10, UR14, URZ ;  /* 0x0000000e0a0a72a4 */ /* 0x000fc8000f8e023f */
[----:B------:R-:W-:-:S04]  /*a5c0*/  UISETP.LT.AND UP0, UPT, UR11, UR10, UPT ;  /* 0x0000000a0b00728c */ /* 0x000fc8000bf01270 */
[----:B------:R-:W-:-:S12]  /*a5d0*/  USEL UR11, UR11, UR10, !UP0 ;  /* 0x0000000a0b0b7287 */ /* 0x000fd8000c000000 */
.L_x_8349:
        /* <DEDUP_REMOVED lines=12> */
.L_x_8363:
[----:B------:R-:W-:Y:S01]  /*a6a0*/  ISETP.NE.AND P2, PT, RZ, UR44, PT ;  /* 0x0000002cff007c0c */ /* 0x000fe2000bf45270 */
[----:B------:R-:W-:-:S04]  /*a6b0*/  UISETP.NE.AND UP0, UPT, UR29, 0x1, UPT ;  /* 0x000000011d00788c */ /* 0x000fc8000bf05270 */
[----:B------:R-:W-:-:S04]  /*a6c0*/  USEL UR46, URZ, 0x1, UP0 ;  /* 0x000000013f2e7887 */ /* 0x000fc80008000000 */
[----:B------:R-:W-:-:S04]  /*a6d0*/  ULOP3.LUT UR46, UR30, UR46, URZ, 0x3c, !UPT ;  /* 0x0000002e1e2e7292 */ /* 0x000fc8000f8e3c3f */
[----:B------:R-:W-:Y:S08]  /*a6e0*/  @P2 BRA `(.L_x_8353) ;  /* 0x0000000000382947 */ /* 0x000ff00003800000 */
[----:B------:R-:W-:Y:S05]  /*a6f0*/  @!P0 BRA `(.L_x_8354) ;  /* 0x0000000000048947 */ /* 0x000fea0003800000 */
[----:B------:R-:W-:Y:S01]  /*a700*/  BPT.TRAP 0x1 ;  /* 0x000000040000795c */ /* 0x000fe20000300000 */
.L_x_8354:
        /* <DEDUP_REMOVED lines=9> */
.L_x_8355:
[----:B-1----:R-:W-:Y:S05]  /*a7a0*/  @P1 BRA `(.L_x_8353) ;  /* 0x0000000000081947 */ /* 0x002fea0003800000 */
[----:B------:R-:W1:Y:S02]  /*a7b0*/  SYNCS.PHASECHK.TRANS64.TRYWAIT P1, [UR6+0x22830], R4 ;  /* 0x02283004ff0075a7 */ /* 0x000e640008020146 */
[----:B-1----:R-:W-:Y:S05]  /*a7c0*/  @!P1 BRA `(.L_x_8356) ;  /* 0x0000011400789947 */ /* 0x002fea0003800000 */
.L_x_8353:
        /* <DEDUP_REMOVED lines=132> */
.L_x_8358:
[----:B------:R-:W-:Y:S01]  /*b010*/  ULEA UR6, UR29, UR43, 0x3 ;  /* 0x0000002b1d067291 */ /* 0x000fe2000f8e183f */
[----:B------:R-:W-:-:S05]  /*b020*/  IMAD.U32 R4, RZ, RZ, UR30 ;  /* 0x0000001eff047e24 */ /* 0x000fca000f8e00ff */
[----:B------:R-:W-:-:S04]  /*b030*/  SHF.L.U32 R4, R4, 0x1f, RZ ;  /* 0x0000001f04047819 */ /* 0x000fc800000006ff */
[----:B------:R0:W1:Y:S01]  /*b040*/  SYNCS.PHASECHK.TRANS64.TRYWAIT P1, [UR6+0x22850], R4 ;  /* 0x02285004ff0075a7 */ /* 0x0000620008020146 */
[----:B------:R-:W-:Y:S05]  /*b050*/  @!P0 BRA `(.L_x_8359) ;  /* 0x0000000000048947 */ /* 0x000fea0003800000 */
[----:B------:R-:W-:Y:S01]  /*b060*/  BPT.TRAP 0x1 ;  /* 0x000000040000795c */ /* 0x000fe20000300000 */
.L_x_8359:
[----:B-1----:R-:W-:Y:S05]  /*b070*/  @P1 BRA `(.L_x_8357) ;  /* 0x0000000000081947 */ /* 0x002fea0003800000 */
[----:B------:R-:W1:Y:S02]  /*b080*/  SYNCS.PHASECHK.TRANS64.TRYWAIT P1, [UR6+0x22850], R4 ;  /* 0x02285004ff0075a7 */ /* 0x000e640008020146 */
[----:B-1----:R-:W-:Y:S05]  /*b090*/  @!P1 BRA `(.L_x_8360) ;  /* 0x0000010c005c9947 */ /* 0x002fea0003800000 */
.L_x_8357:
        /* <DEDUP_REMOVED lines=36> */
.L_x_8361:
        /* <DEDUP_REMOVED lines=96> */
[----:B------:R-:W-:Y:S02]  /*b8e0*/  IMAD.U32 R157, RZ, RZ, UR40 ;  /* 0x00000028ff9d7e24 */ /* 0x000fe4000f8e00ff */
[--C-:B------:R-:W-:Y:S01]  /*b8f0*/  FFMA.FTZ R11, R153, UR40, -R168.reuse ;  /* 0x00000028990b7c23 */ /* 0x100fe200080108a8 */
[----:B------:R-:W-:Y:S01]  /*b900*/  FMUL.FTZ R12, R5, UR40 ;  /* 0x00000028050c7c20 */ /* 0x000fe20008410000 */
[----:B------:R-:W-:Y:S01]  /*b910*/  FFMA.FTZ R153, R101, UR40, -R168 ;  /* 0x0000002865997c23 */ /* 0x000fe200080108a8 */
[----:B------:R-:W-:-:S01]  /*b920*/  FADD.FTZ R5, -R8, R9 ;  /* 0x0000000908057221 */ /* 0x000fc20000010100 */
[----:B------:R-:W-:Y:S01]  /*b930*/  FFMA.FTZ R20, R136, UR40, -R168 ;  /* 0x0000002888147c23 */ /* 0x000fe200080108a8 */
[----:B------:R-:W-:-:S01]  /*b940*/  FFMA.FTZ R101, R8, R157, -8 ;  /* 0xc100000008657423 */ /* 0x000fc2000001009d */
[--C-:B------:R-:W-:Y:S01]  /*b950*/  FFMA.FTZ R136, R140, UR40, -R168.reuse ;  /* 0x000000288c887c23 */ /* 0x100fe200080108a8 */
[----:B------:R-:W-:-:S01]  /*b960*/  FFMA.FTZ R140, R144, UR40, -R168 ;  /* 0x00000028908c7c23 */ /* 0x000fc200080108a8 */
[--C-:B------:R-:W-:Y:S01]  /*b970*/  FFMA.FTZ R6, R152, UR40, -R168.reuse ;  /* 0x0000002898067c23 */ /* 0x100fe200080108a8 */
[----:B------:R-:W-:-:S01]  /*b980*/  FFMA.FTZ R144, R148, UR40, -R168 ;  /* 0x0000002894907c23 */ /* 0x000fc200080108a8 */
[----:B------:R-:W-:Y:S01]  /*b990*/  FMUL.FTZ R5, R5, UR40 ;  /* 0x0000002805057c20 */ /* 0x000fe20008410000 */
[----:B------:R-:W-:-:S01]  /*b9a0*/  FFMA.FTZ R148, R154, UR40, -R101 ;  /* 0x000000289a947c23 */ /* 0x000fc20008010865 */
[----:B------:R-:W-:Y:S01]  /*b9b0*/  FFMA.FTZ R155, R155, UR40, -R101 ;  /* 0x000000289b9b7c23 */ /* 0x000fe20008010865 */
        /* <DEDUP_REMOVED lines=12> */
[--C-:B------:R-:W-:Y:S01]  /*ba80*/  FFMA.FTZ R161, R167, UR40, -R101.reuse ;  /* 0x00000028a7a17c23 */ /* 0x100fe20008010865 */
        /* <DEDUP_REMOVED lines=73> */
[--C-:B------:R-:W-:Y:S01]  /*bf20*/  FFMA.FTZ R102, R102, UR40, -R101.reuse ;  /* 0x0000002866667c23 */ /* 0x100fe20008010865 */
        /* <DEDUP_REMOVED lines=130> */
[----:B------:R-:W0:Y:S08]  /*c750*/  MUFU.EX2 R97, R97 ;  /* 0x0000006100617308 */ /* 0x000e300000000800 */
[----:B------:R2:W3:Y:S01]  /*c760*/  MUFU.EX2 R95, R99 ;  /* 0x00000063005f7308 */ /* 0x0004e20000000800 */
[----:B-1----:R-:W-:-:S07]  /*c770*/  FADD.FTZ R2, R94, R165 ;  /* 0x000000a55e027221 */ /* 0x002fce0000010000 */
[----:B------:R-:W1:Y:S01]  /*c780*/  MUFU.EX2 R100, R100 ;  /* 0x0000006400647308 */ /* 0x000e620000000800 */
[----:B--2---:R-:W-:-:S04]  /*c790*/  FADD.FTZ R99, R93, R0 ;  /* 0x000000005d637221 */ /* 0x004fc80000010000 */
[----:B------:R-:W-:-:S03]  /*c7a0*/  FADD.FTZ R0, R96, R99 ;  /* 0x0000006360007221 */ /* 0x000fc60000010000 */
[----:B------:R-:W2:Y:S01]  /*c7b0*/  MUFU.EX2 R167, R102 ;  /* 0x0000006600a77308 */ /* 0x000ea20000000800 */
[----:B0-----:R-:W-:-:S01]  /*c7c0*/  FADD.FTZ R99, R97, R0 ;  /* 0x0000000061637221 */ /* 0x001fc20000010000 */
[----:B---3--:R-:W-:-:S06]  /*c7d0*/  FADD.FTZ R2, R95, R2 ;  /* 0x000000025f027221 */ /* 0x008fcc0000010000 */
        /* <DEDUP_REMOVED lines=8> */
.L_x_8362:
        /* <DEDUP_REMOVED lines=114> */
[----:B------:R-:W-:Y:S06]  /*cf80*/  @P1 BRA `(.L_x_8363) ;  /* 0xffffffd400c41947 */ /* 0x000fec000383ffff */
.L_x_8352:
        /* <DEDUP_REMOVED lines=9> */
.L_x_8383:
        /* <DEDUP_REMOVED lines=9> */
.L_x_8366:
[----:B------:R-:W-:Y:S01]  /*d0b0*/  ULEA UR6, UR45, UR43, 0x3 ;  /* 0x0000002b2d067291 */ /* 0x000fe2000f8e183f */
[----:B------:R-:W-:-:S05]  /*d0c0*/  IMAD.U32 R4, RZ, RZ, UR46 ;  /* 0x0000002eff047e24 */ /* 0x000fca000f8e00ff */
[----:B------:R-:W-:-:S04]  /*d0d0*/  SHF.L.U32 R4, R4, 0x1f, RZ ;  /* 0x0000001f04047819 */ /* 0x000fc800000006ff */
[----:B------:R0:W1:Y:S01]  /*d0e0*/  SYNCS.PHASECHK.TRANS64.TRYWAIT P1, [UR6+0x22830], R4 ;  /* 0x02283004ff0075a7 */ /* 0x0000620008020146 */
[----:B------:R-:W-:Y:S05]  /*d0f0*/  @!P0 BRA `(.L_x_8367) ;  /* 0x0000000000048947 */ /* 0x000fea0003800000 */
[----:B------:R-:W-:Y:S01]  /*d100*/  BPT.TRAP 0x1 ;  /* 0x000000040000795c */ /* 0x000fe20000300000 */
.L_x_8367:
[----:B-1----:R-:W-:Y:S05]  /*d110*/  @P1 BRA `(.L_x_8365) ;  /* 0x0000000000081947 */ /* 0x002fea0003800000 */
[----:B------:R-:W1:Y:S02]  /*d120*/  SYNCS.PHASECHK.TRANS64.TRYWAIT P1, [UR6+0x22830], R4 ;  /* 0x02283004ff0075a7 */ /* 0x000e640008020146 */
[----:B-1----:R-:W-:Y:S05]  /*d130*/  @!P1 BRA `(.L_x_8368) ;  /* 0x000000ec004c9947 */ /* 0x002fea0003800000 */
.L_x_8365:
        /* <DEDUP_REMOVED lines=129> */
.L_x_8370:
[----:B------:R-:W-:Y:S01]  /*d950*/  ULEA UR6, UR31, UR43, 0x3 ;  /* 0x0000002b1f067291 */ /* 0x000fe2000f8e183f */
[----:B------:R-:W-:-:S05]  /*d960*/  IMAD.U32 R4, RZ, RZ, UR32 ;  /* 0x00000020ff047e24 */ /* 0x000fca000f8e00ff */
[----:B------:R-:W-:-:S04]  /*d970*/  SHF.L.U32 R4, R4, 0x1f, RZ ;  /* 0x0000001f04047819 */ /* 0x000fc800000006ff */
[----:B------:R0:W1:Y:S01]  /*d980*/  SYNCS.PHASECHK.TRANS64.TRYWAIT P1, [UR6+0x22850], R4 ;  /* 0x02285004ff0075a7 */ /* 0x0000620008020146 */
[----:B------:R-:W-:Y:S05]  /*d990*/  @!P0 BRA `(.L_x_8371) ;  /* 0x0000000000048947 */ /* 0x000fea0003800000 */
[----:B------:R-:W-:Y:S01]  /*d9a0*/  BPT.TRAP 0x1 ;  /* 0x000000040000795c */ /* 0x000fe20000300000 */
.L_x_8371:
[----:B-1----:R-:W-:Y:S05]  /*d9b0*/  @P1 BRA `(.L_x_8369) ;  /* 0x0000000000081947 */ /* 0x002fea0003800000 */
[----:B------:R-:W1:Y:S02]  /*d9c0*/  SYNCS.PHASECHK.TRANS64.TRYWAIT P1, [UR6+0x22850], R4 ;  /* 0x02285004ff0075a7 */ /* 0x000e640008020146 */
[----:B-1----:R-:W-:Y:S05]  /*d9d0*/  @!P1 BRA `(.L_x_8372) ;  /* 0x000000e4003c9947 */ /* 0x002fea0003800000 */
.L_x_8369:
        /* <DEDUP_REMOVED lines=36> */
.L_x_8373:
[----:B------:R-:W-:Y:S01]  /*dc20*/  ISETP.NE.AND P2, PT, R193, 0x1, PT ;  /* 0x00000001c100780c */ /* 0x000fe20003f45270 */
[----:B------:R-:W-:Y:S01]  /*dc30*/  VIADD R8, R23, UR39 ;  /* 0x0000002717087c36 */ /* 0x000fe20008000000 */
[----:B------:R-:W-:Y:S01]  /*dc40*/  ULEA UR6, UR45, UR43, 0x3 ;  /* 0x0000002b2d067291 */ /* 0x000fe2000f8e183f */
[----:B------:R-:W-:-:S03]  /*dc50*/  LOP3.LUT P1, RZ, R17, 0x8, RZ, 0xc0, !PT ;  /* 0x0000000811ff7812 */ /* 0x000fc6000782c0ff */
        /* <DEDUP_REMOVED lines=8> */
[----:B------:R-:W-:-:S04]  /*dce0*/  IMAD R9, R7, -0xa0, RZ ;  /* 0xffffff6007097824 */ /* 0x000fc800078e02ff */
[----:B------:R-:W0:Y:S01]  /*dcf0*/  SHFL.IDX PT, R15, R8, RZ, 0x1c1f ;  /* 0x001c1fff080f7589 */ /* 0x000e2200000e0000 */
[----:B------:R-:W-:-:S04]  /*dd00*/  VIADD R11, R9, 0x1 ;  /* 0x00000001090b7836 */ /* 0x000fc80000000000 */
        /* <DEDUP_REMOVED lines=20> */
.L_x_8376:
[----:B------:R-:W-:-:S05]  /*de50*/  IMAD.U32 R20, RZ, RZ, UR28 ;  /* 0x0000001cff147e24 */ /* 0x000fca000f8e00ff */
[----:B------:R-:W-:-:S13]  /*de60*/  ISETP.NE.AND P1, PT, R20, 0x1, PT ;  /* 0x000000011400780c */ /* 0x000fda0003f25270 */
[----:B------:R-:W0:Y:S02]  /*de70*/  @P1 LDC.64 R168, c[0x0][0x9e8] ;  /* 0x00027a00ffa81b82 */ /* 0x000e240000000a00 */
[----:B0-----:R-:W-:-:S05]  /*de80*/  @P1 IMAD.HI.U32 R14, R15, R168, RZ ;  /* 0x000000a80f0e1227 */ /* 0x001fca00078e00ff */
[----:B------:R-:W-:-:S07]  /*de90*/  @P1 SHF.R.U32.HI R15, RZ, R169, R14 ;  /* 0x000000a9ff0f1219 */ /* 0x000fce000001160e */
.L_x_8377:
[----:B------:R-:W-:Y:S05]  /*dea0*/  BSYNC B0 ;  /* 0x0000000000007941 */ /* 0x000fea0003800000 */
.L_x_8375:
[----:B------:R-:W-:-:S05]  /*deb0*/  IMAD R15, R15, R20, R4 ;  /* 0x000000140f0f7224 */ /* 0x000fca00078e0204 */
[----:B------:R-:W-:Y:S02]  /*dec0*/  VIADDMNMX R12, R15, R20, R12, PT ;  /* 0x000000140f0c7246 */ /* 0x000fe4000380010c */
[----:B------:R-:W-:-:S07]  /*ded0*/  VIMNMX R13, R13, R15, !PT ;  /* 0x0000000f0d0d7248 */ /* 0x000fce0007fe0100 */
.L_x_8374:
        /* <DEDUP_REMOVED lines=247> */
.L_x_8380:
[----:B------:R-:W-:-:S05]  /*ee50*/  IMAD.U32 R12, RZ, RZ, UR28 ;  /* 0x0000001cff0c7e24 */ /* 0x000fca000f8e00ff */
[----:B------:R-:W-:-:S13]  /*ee60*/  ISETP.NE.AND P6, PT, R12, 0x1, PT ;  /* 0x000000010c00780c */ /* 0x000fda0003fc5270 */
[----:B------:R-:W0:Y:S02]  /*ee70*/  @P6 LDC.64 R8, c[0x0][0x9e8] ;  /* 0x00027a00ff086b82 */ /* 0x000e240000000a00 */
[----:B0-----:R-:W-:-:S05]  /*ee80*/  @P6 IMAD.HI.U32 R8, R13, R8, RZ ;  /* 0x000000080d086227 */ /* 0x001fca00078e00ff */
[----:B------:R-:W-:-:S07]  /*ee90*/  @P6 SHF.R.U32.HI R13, RZ, R9, R8 ;  /* 0x00000009ff0d6219 */ /* 0x000fce0000011608 */
.L_x_8381:
[----:B------:R-:W-:Y:S05]  /*eea0*/  BSYNC B0 ;  /* 0x0000000000007941 */ /* 0x000fea0003800000 */
.L_x_8379:
[----:B------:R-:W-:-:S05]  /*eeb0*/  IMAD R4, R13, R12, R4 ;  /* 0x0000000c0d047224 */ /* 0x000fca00078e0204 */
[----:B------:R-:W-:Y:S02]  /*eec0*/  VIADDMNMX R11, R4, R12, R11, PT ;  /* 0x0000000c040b7246 */ /* 0x000fe4000380010b */
[----:B------:R-:W-:-:S07]  /*eed0*/  VIMNMX R10, R10, R4, !PT ;  /* 0x000000040a0a7248 */ /* 0x000fce0007fe0100 */
.L_x_8378:
        /* <DEDUP_REMOVED lines=501> */
.L_x_8382:
        /* <DEDUP_REMOVED lines=115> */
.L_x_8364:
[----:B------:R-:W-:Y:S06]  /*11560*/  BAR.ARV 0x8, 0x180 ;  /* 0x0206000000007b1d */ /* 0x000fec0000002000 */
[----:B------:R-:W-:Y:S05]  /*11570*/  @!P0 BRA `(.L_x_8384) ;  /* 0x0000000000048947 */ /* 0x000fea0003800000 */
[----:B------:R-:W-:Y:S01]  /*11580*/  BPT.TRAP 0x1 ;  /* 0x000000040000795c */ /* 0x000fe20000300000 */
.L_x_8384:
[----:B------:R-:W-:Y:S01]  /*11590*/  ULEA UR9, UR45, UR43, 0x3 ;  /* 0x0000002b2d097291 */ /* 0x000fe2000f8e183f */
[----:B------:R-:W-:-:S05]  /*115a0*/  IMAD.U32 R3, RZ, RZ, UR46 ;  /* 0x0000002eff037e24 */ /* 0x000fca000f8e00ff */
[----:B------:R-:W-:-:S04]  /*115b0*/  SHF.L.U32 R3, R3, 0x1f, RZ ;  /* 0x0000001f03037819 */ /* 0x000fc800000006ff */
[----:B------:R0:W1:Y:S01]  /*115c0*/  SYNCS.PHASECHK.TRANS64.TRYWAIT P1, [UR9+0x22850], R3 ;  /* 0x02285003ff0075a7 */ /* 0x0000620008020149 */
[----:B------:R-:W-:Y:S05]  /*115d0*/  @!P0 BRA `(.L_x_8385) ;  /* 0x0000000000048947 */ /* 0x000fea0003800000 */
[----:B------:R-:W-:Y:S01]  /*115e0*/  BPT.TRAP 0x1 ;  /* 0x000000040000795c */ /* 0x000fe20000300000 */
.L_x_8385:
[----:B-1----:R-:W-:Y:S05]  /*115f0*/  @P1 BRA `(.L_x_8386) ;  /* 0x0000000000081947 */ /* 0x002fea0003800000 */
[----:B------:R-:W1:Y:S02]  /*11600*/  SYNCS.PHASECHK.TRANS64.TRYWAIT P1, [UR9+0x22850], R3 ;  /* 0x02285003ff0075a7 */ /* 0x000e640008020149 */
[----:B-1----:R-:W-:Y:S05]  /*11610*/  @!P1 BRA `(.L_x_8387) ;  /* 0x000000a800449947 */ /* 0x002fea0003800000 */
.L_x_8386:
        /* <DEDUP_REMOVED lines=15> */
[----:B------:R-:W-:Y:S01]  /*11710*/  QGMMA.64x128x32.F32.E4M3.E4M3 R24, R184, gdesc[UR4], R24, gsb0 ;  /* 0x01e00004b8187df3 */ /* 0x000fe20008000818 */
[----:B------:R-:W-:Y:S01]  /*11720*/  UIADD3 UR6, UR8, 0x100, URZ ;  /* 0x0000010008067890 */ /* 0x000fe2000fffe03f */
[----:B------:R-:W-:Y:S01]  /*11730*/  UMOV UR7, 0xc0000010 ;  /* 0xc000001000077882 */ /* 0x000fe20000000000 */
[----:B------:R-:W-:Y:S02]  /*11740*/  WARPGROUP.DEPBAR.LE gsb0, 0x0 ;  /* 0x00008000000079c5 */ /* 0x000fe40000010000 */
[----:B------:R-:W-:-:S07]  /*11750*/  WARPGROUP.ARRIVE ;  /* 0x00000000000079c5 */ /* 0x000fce0000000000 */
        /* <DEDUP_REMOVED lines=69> */
.L_x_8388:
        /* <DEDUP_REMOVED lines=74> */
.L_x_8310:
        /* <DEDUP_REMOVED lines=22> */
[----:B------:R-:W-:Y:S02]  /*121b0*/  F2FP.BF16.F32.PACK_AB R44, R44, R89 ;  /* 0x000000592c2c723e */ /* 0x000fe400000010ff */
[----:B------:R-:W-:Y:S01]  /*121c0*/  F2FP.BF16.F32.PACK_AB R11, R78, R11 ;  /* 0x0000000b4e0b723e */ /* 0x000fe200000010ff */
[----:B------:R-:W-:Y:S01]  /*121d0*/  UISETP.NE.AND.EX UP0, UPT, UR7, URZ, UPT, UP0 ;  /* 0x0000003f0700728c */ /* 0x000fe2000bf05300 */
[----:B------:R-:W-:Y:S02]  /*121e0*/  F2FP.BF16.F32.PACK_AB R10, R79, R10 ;  /* 0x0000000a4f0a723e */ /* 0x000fe400000010ff */
[----:B------:R-:W-:Y:S01]  /*121f0*/  F2FP.BF16.F32.PACK_AB R9, R84, R9 ;  /* 0x000000095409723e */ /* 0x000fe200000010ff */
[----:B------:R-:W-:Y:S01]  /*12200*/  ULDC.64 UR6, c[0x0][0xc00] ;  /* 0x0003000000067ab9 */ /* 0x000fe20000000a00 */
[----:B0-----:R-:W-:Y:S01]  /*12210*/  LOP3.LUT P0, R4, R18, 0x3, RZ, 0xc0, !PT ;  /* 0x0000000312047812 */ /* 0x001fe2000780c0ff */
[----:B------:R-:W-:Y:S01]  /*12220*/  UIMAD.WIDE UR6, UR38, 0x4, UR6 ;  /* 0x00000004260678a5 */ /* 0x000fe2000f8e0206 */
[----:B------:R-:W0:Y:S01]  /*12230*/  S2R R18, SR_SWINHI ;  /* 0x0000000000127919 */ /* 0x000e220000002f00 */
        /* <DEDUP_REMOVED lines=17> */
[----:B0-----:R-:W-:Y:S02]  /*12350*/  MOV R5, R18 ;  /* 0x0000001200057202 */ /* 0x001fe40000000f00 */
[----:B------:R-:W-:-:S02]  /*12360*/  F2FP.BF16.F32.PACK_AB R25, R62, R25 ;  /* 0x000000193e19723e */ /* 0x000fc400000010ff */
[----:B------:R-:W-:Y:S01]  /*12370*/  F2FP.BF16.F32.PACK_AB R24, R63, R24 ;  /* 0x000000183f18723e */ /* 0x000fe200000010ff */
[----:B------:R-:W-:Y:S01]  /*12380*/  IMAD.WIDE R6, R196, 0x2, R4 ;  /* 0x00000002c4067825 */ /* 0x000fe200078e0204 */
[----:B------:R-:W-:Y:S02]  /*12390*/  F2FP.BF16.F32.PACK_AB R94, R94, R97 ;  /* 0x000000615e5e723e */ /* 0x000fe400000010ff */
[----:B------:R-:W-:Y:S02]  /*123a0*/  SEL R49, R21, R20, P0 ;  /* 0x0000001415317207 */ /* 0x000fe40000000000 */
[C---:B------:R-:W-:Y:S02]  /*123b0*/  IADD3 R89, P1, R6.reuse, 0x40, RZ ;  /* 0x0000004006597810 */ /* 0x040fe40007f3e0ff */
[----:B------:R-:W-:Y:S02]  /*123c0*/  IADD3 R85, P6, R6, 0x20, RZ ;  /* 0x0000002006557810 */ /* 0x000fe40007fde0ff */
[----:B------:R-:W-:-:S02]  /*123d0*/  LOP3.LUT R10, R89, 0x380, RZ, 0xc0, !PT ;  /* 0x00000380590a7812 */ /* 0x000fc400078ec0ff */
[----:B------:R-:W-:Y:S02]  /*123e0*/  LOP3.LUT R8, R85, 0x380, RZ, 0xc0, !PT ;  /* 0x0000038055087812 */ /* 0x000fe400078ec0ff */
[----:B------:R-:W-:Y:S02]  /*123f0*/  IADD3 R93, P2, R6, 0x60, RZ ;  /* 0x00000060065d7810 */ /* 0x000fe40007f5e0ff */
[----:B------:R-:W-:Y:S02]  /*12400*/  SHF.R.U64 R10, R10, 0x3, RZ ;  /* 0x000000030a0a7819 */ /* 0x000fe400000012ff */
[C---:B------:R-:W-:Y:S01]  /*12410*/  IADD3 R99, P4, R6.reuse, 0x4020, RZ ;  /* 0x0000402006637810 */ /* 0x040fe20007f9e0ff */
[----:B------:R-:W-:Y:S01]  /*12420*/  IMAD.X R19, RZ, RZ, R7, P2 ;  /* 0x000000ffff137224 */ /* 0x000fe200010e0607 */
[C---:B------:R-:W-:Y:S02]  /*12430*/  LOP3.LUT R9, R6.reuse, 0x380, RZ, 0xc0, !PT ;  /* 0x0000038006097812 */ /* 0x040fe400078ec0ff */
[----:B------:R-:W-:-:S02]  /*12440*/  IADD3 R101, P5, R6, 0x4040, RZ ;  /* 0x0000404006657810 */ /* 0x000fc40007fbe0ff */
[----:B------:R-:W-:Y:S01]  /*12450*/  SEL R51, R20, R21, P0 ;  /* 0x0000001514337207 */ /* 0x000fe20000000000 */
[--C-:B------:R-:W-:Y:S01]  /*12460*/  IMAD.X R21, RZ, RZ, R7.reuse, P1 ;  /* 0x000000ffff157224 */ /* 0x100fe200008e0607 */
[----:B------:R-:W-:Y:S01]  /*12470*/  SEL R53, R13, R12, P0 ;  /* 0x0000000c0d357207 */ /* 0x000fe20000000000 */
[--C-:B------:R-:W-:Y:S01]  /*12480*/  IMAD.X R11, RZ, RZ, R7.reuse, P5 ;  /* 0x000000ffff0b7224 */ /* 0x100fe200028e0607 */
[----:B------:R-:W-:Y:S01]  /*12490*/  SEL R55, R12, R13, P0 ;  /* 0x0000000d0c377207 */ /* 0x000fe20000000000 */
[----:B------:R-:W-:Y:S01]  /*124a0*/  IMAD.X R13, RZ, RZ, R7, P4 ;  /* 0x000000ffff0d7224 */ /* 0x000fe200020e0607 */
[----:B------:R-:W-:Y:S02]  /*124b0*/  SHF.R.U64 R8, R8, 0x3, RZ ;  /* 0x0000000308087819 */ /* 0x000fe400000012ff */
[----:B------:R-:W-:Y:S02]  /*124c0*/  SEL R69, R27, R26, P0 ;  /* 0x0000001a1b457207 */ /* 0x000fe40000000000 */
[----:B------:R-:W-:-:S02]  /*124d0*/  IADD3 R97, P3, R6, 0x4000, RZ ;  /* 0x0000400006617810 */ /* 0x000fc40007f7e0ff */
[----:B------:R-:W-:Y:S02]  /*124e0*/  LOP3.LUT R12, R93, 0x380, RZ, 0xc0, !PT ;  /* 0x000003805d0c7812 */ /* 0x000fe400078ec0ff */
[----:B------:R-:W-:Y:S02]  /*124f0*/  LOP3.LUT R20, R10, R89, RZ, 0x3c, !PT ;  /* 0x000000590a147212 */ /* 0x000fe400078e3cff */
[----:B------:R-:W-:Y:S02]  /*12500*/  F2FP.BF16.F32.PACK_AB R14, R71, R14 ;  /* 0x0000000e470e723e */ /* 0x000fe400000010ff */
[----:B------:R-:W-:Y:S02]  /*12510*/  SEL R27, R26, R27, P0 ;  /* 0x0000001b1a1b7207 */ /* 0x000fe40000000000 */
[----:B------:R-:W-:Y:S02]  /*12520*/  LOP3.LUT R10, R99, 0x380, RZ, 0xc0, !PT ;  /* 0x00000380630a7812 */ /* 0x000fe400078ec0ff */
[----:B------:R-:W-:-:S02]  /*12530*/  SEL R71, R25, R24, P0 ;  /* 0x0000001819477207 */ /* 0x000fc40000000000 */
[----:B------:R-:W-:Y:S01]  /*12540*/  SEL R73, R24, R25, P0 ;  /* 0x0000001918497207 */ /* 0x000fe20000000000 */
[----:B------:R-:W-:Y:S01]  /*12550*/  IMAD.X R25, RZ, RZ, R7, P6 ;  /* 0x000000ffff197224 */ /* 0x000fe200030e0607 */
[----:B------:R-:W-:Y:S02]  /*12560*/  SHF.R.U64 R9, R9, 0x3, RZ ;  /* 0x0000000309097819 */ /* 0x000fe400000012ff */
[----:B------:R-:W-:Y:S02]  /*12570*/  LOP3.LUT R26, R101, 0x380, RZ, 0xc0, !PT ;  /* 0x00000380651a7812 */ /* 0x000fe400078ec0ff */
[----:B------:R-:W-:Y:S02]  /*12580*/  LOP3.LUT R24, R8, R85, RZ, 0x3c, !PT ;  /* 0x0000005508187212 */ /* 0x000fe400078e3cff */
[----:B------:R-:W-:Y:S02]  /*12590*/  SHF.R.U64 R12, R12, 0x3, RZ ;  /* 0x000000030c0c7819 */ /* 0x000fe400000012ff */
[----:B------:R-:W-:-:S02]  /*125a0*/  LOP3.LUT R8, R97, 0x380, RZ, 0xc0, !PT ;  /* 0x0000038061087812 */ /* 0x000fc400078ec0ff */
[----:B------:R-:W-:Y:S02]  /*125b0*/  IADD3 R103, P6, R6, 0x4060, RZ ;  /* 0x0000406006677810 */ /* 0x000fe40007fde0ff */
[----:B------:R-:W-:Y:S02]  /*125c0*/  SHF.R.U64 R10, R10, 0x3, RZ ;  /* 0x000000030a0a7819 */ /* 0x000fe400000012ff */
[----:B------:R-:W-:Y:S02]  /*125d0*/  F2FP.BF16.F32.PACK_AB R95, R92, R95 ;  /* 0x0000005f5c5f723e */ /* 0x000fe400000010ff */
[----:B------:R-:W-:Y:S01]  /*125e0*/  LOP3.LUT R6, R9, R6, RZ, 0x3c, !PT ;  /* 0x0000000609067212 */ /* 0x000fe200078e3cff */
[----:B------:R-:W-:Y:S01]  /*125f0*/  IMAD.X R9, RZ, RZ, R7, P6 ;  /* 0x000000ffff097224 */ /* 0x000fe200030e0607 */
[----:B------:R-:W-:Y:S02]  /*12600*/  SHF.R.U64 R26, R26, 0x3, RZ ;  /* 0x000000031a1a7819 */ /* 0x000fe400000012ff */
[----:B------:R-:W-:-:S02]  /*12610*/  F2FP.BF16.F32.PACK_AB R57, R57, R64 ;  /* 0x000000403939723e */ /* 0x000fc400000010ff */
[----:B------:R-:W-:Y:S02]  /*12620*/  F2FP.BF16.F32.PACK_AB R15, R70, R15 ;  /* 0x0000000f460f723e */ /* 0x000fe400000010ff */
[----:B------:R-:W-:Y:S02]  /*12630*/  F2FP.BF16.F32.PACK_AB R91, R88, R91 ;  /* 0x0000005b585b723e */ /* 0x000fe400000010ff */
[----:B------:R-:W-:Y:S02]  /*12640*/  LOP3.LUT R18, R12, R93, RZ, 0x3c, !PT ;  /* 0x0000005d0c127212 */ /* 0x000fe400078e3cff */
[----:B------:R-:W-:Y:S02]  /*12650*/  SHF.R.U64 R8, R8, 0x3, RZ ;  /* 0x0000000308087819 */ /* 0x000fe400000012ff */
[----:B------:R-:W-:Y:S02]  /*12660*/  F2FP.BF16.F32.PACK_AB R38, R38, R41 ;  /* 0x000000292626723e */ /* 0x000fe400000010ff */
[----:B------:R-:W-:-:S02]  /*12670*/  F2FP.BF16.F32.PACK_AB R39, R39, R48 ;  /* 0x000000302727723e */ /* 0x000fc400000010ff */
[----:B------:R-:W-:Y:S02]  /*12680*/  F2FP.BF16.F32.PACK_AB R31, R46, R31 ;  /* 0x0000001f2e1f723e */ /* 0x000fe400000010ff */
[----:B------:R-:W-:Y:S02]  /*12690*/  F2FP.BF16.F32.PACK_AB R45, R45, R40 ;  /* 0x000000282d2d723e */ /* 0x000fe400000010ff */
[----:B------:R-:W-:Y:S02]  /*126a0*/  LOP3.LUT R12, R10, R99, RZ, 0x3c, !PT ;  /* 0x000000630a0c7212 */ /* 0x000fe400078e3cff */
[----:B------:R-:W-:Y:S02]  /*126b0*/  F2FP.BF16.F32.PACK_AB R30, R47, R30 ;  /* 0x0000001e2f1e723e */ /* 0x000fe400000010ff */
[----:B------:R-:W-:Y:S02]  /*126c0*/  F2FP.BF16.F32.PACK_AB R37, R52, R37 ;  /* 0x000000253425723e */ /* 0x000fe400000010ff */
[----:B------:R-:W-:-:S02]  /*126d0*/  SEL R33, R94, R95, P0 ;  /* 0x0000005f5e217207 */ /* 0x000fc40000000000 */
[----:B------:R-:W-:Y:S02]  /*126e0*/  LOP3.LUT R10, R26, R101, RZ, 0x3c, !PT ;  /* 0x000000651a0a7212 */ /* 0x000fe400078e3cff */
[----:B------:R-:W-:Y:S02]  /*126f0*/  MOV R46, R6 ;  /* 0x00000006002e7202 */ /* 0x000fe40000000f00 */
[----:B------:R-:W-:Y:S02]  /*12700*/  SEL R95, R95, R94, P0 ;  /* 0x0000005e5f5f7207 */ /* 0x000fe40000000000 */
[----:B------:R-:W-:Y:S02]  /*12710*/  SEL R63, R57, R56, P0 ;  /* 0x00000038393f7207 */ /* 0x000fe40000000000 */
[----:B------:R-:W-:Y:S02]  /*12720*/  SEL R75, R15, R14, P0 ;  /* 0x0000000e0f4b7207 */ /* 0x000fe40000000000 */
[----:B------:R-:W-:Y:S01]  /*12730*/  SEL R77, R14, R15, P0 ;  /* 0x0000000f0e4d7207 */ /* 0x000fe20000000000 */
[----:B------:R-:W-:Y:S01]  /*12740*/  IMAD.X R15, RZ, RZ, R7, P3 ;  /* 0x000000ffff0f7224 */ /* 0x000fe200018e0607 */
[----:B------:R-:W-:-:S02]  /*12750*/  F2FP.BF16.F32.PACK_AB R29, R60, R29 ;  /* 0x0000001d3c1d723e */ /* 0x000fc400000010ff */
[----:B------:R-:W-:Y:S02]  /*12760*/  SEL R35, R90, R91, P0 ;  /* 0x0000005b5a237207 */ /* 0x000fe40000000000 */
[----:B------:R-:W-:Y:S02]  /*12770*/  SEL R57, R56, R57, P0 ;  /* 0x0000003938397207 */ /* 0x000fe40000000000 */
[----:B------:R-:W-:Y:S02]  /*12780*/  LOP3.LUT R14, R8, R97, RZ, 0x3c, !PT ;  /* 0x00000061080e7212 */ /* 0x000fe400078e3cff */
[----:B------:R-:W-:Y:S02]  /*12790*/  SEL R91, R91, R90, P0 ;  /* 0x0000005a5b5b7207 */ /* 0x000fe40000000000 */
[----:B------:R-:W-:Y:S02]  /*127a0*/  SEL R41, R44, R45, P0 ;  /* 0x0000002d2c297207 */ /* 0x000fe40000000000 */
[----:B------:R-:W-:-:S02]  /*127b0*/  SEL R65, R38, R39, P0 ;  /* 0x0000002726417207 */ /* 0x000fc40000000000 */
[----:B------:R-:W-:Y:S02]  /*127c0*/  SEL R45, R45, R44, P0 ;  /* 0x0000002c2d2d7207 */ /* 0x000fe40000000000 */
[----:B------:R-:W-:Y:S02]  /*127d0*/  SEL R43, R37, R36, P0 ;  /* 0x00000024252b7207 */ /* 0x000fe40000000000 */
[----:B------:R-:W-:Y:S02]  /*127e0*/  SEL R39, R39, R38, P0 ;  /* 0x0000002627277207 */ /* 0x000fe40000000000 */
[----:B------:R-:W-:Y:S02]  /*127f0*/  SEL R67, R31, R30, P0 ;  /* 0x0000001e1f437207 */ /* 0x000fe40000000000 */
[----:B------:R-:W-:Y:S02]  /*12800*/  MOV R60, R20 ;  /* 0x00000014003c7202 */ /* 0x000fe40000000f00 */
[----:B------:R-:W-:-:S02]  /*12810*/  SEL R37, R36, R37, P0 ;  /* 0x0000002524257207 */ /* 0x000fc40000000000 */
[----:B------:R-:W-:Y:S02]  /*12820*/  SEL R31, R30, R31, P0 ;  /* 0x0000001f1e1f7207 */ /* 0x000fe40000000000 */
[----:B------:R-:W-:Y:S02]  /*12830*/  MOV R21, R10 ;  /* 0x0000000a00157202 */ /* 0x000fe40000000f00 */
[----:B------:R-:W-:Y:S02]  /*12840*/  SEL R47, R29, R28, P0 ;  /* 0x0000001c1d2f7207 */ /* 0x000fe40000000000 */
[----:B------:R-:W-:Y:S02]  /*12850*/  SEL R29, R28, R29, P0 ;  /* 0x0000001d1c1d7207 */ /* 0x000fe40000000000 */
[----:B------:R-:W-:Y:S02]  /*12860*/  MOV R58, R14 ;  /* 0x0000000e003a7202 */ /* 0x000fe40000000f00 */
[----:B------:R-:W-:-:S02]  /*12870*/  SEL R83, R86, R87, P0 ;  /* 0x0000005756537207 */ /* 0x000fc40000000000 */
[----:B------:R-:W-:Y:S02]  /*12880*/  SEL R87, R87, R86, P0 ;  /* 0x0000005657577207 */ /* 0x000fe40000000000 */
[----:B------:R-:W-:Y:S02]  /*12890*/  MOV R7, R18 ;  /* 0x0000001200077202 */ /* 0x000fe40000000f00 */
[----:B------:R-:W-:Y:S02]  /*128a0*/  LOP3.LUT R28, R103, 0x380, RZ, 0xc0, !PT ;  /* 0x00000380671c7812 */ /* 0x000fe400078ec0ff */
[----:B------:R-:W-:Y:S02]  /*128b0*/  MOV R56, R12 ;  /* 0x0000000c00387202 */ /* 0x000fe40000000f00 */
[----:B------:R-:W-:Y:S02]  /*128c0*/  SHF.R.U64 R28, R28, 0x3, RZ ;  /* 0x000000031c1c7819 */ /* 0x000fe400000012ff */
[----:B------:R-:W-:-:S02]  /*128d0*/  MOV R62, R24 ;  /* 0x00000018003e7202 */ /* 0x000fc40000000f00 */
[----:B------:R-:W-:Y:S02]  /*128e0*/  LOP3.LUT R8, R28, R103, RZ, 0x3c, !PT ;  /* 0x000000671c087212 */ /* 0x000fe400078e3cff */
[----:B------:R-:W-:Y:S02]  /*128f0*/  PLOP3.LUT P2, PT, PT, PT, UP0, 0x80, 0x0 ;  /* 0x000000000000781c */ /* 0x000fe40003f4f008 */
[----:B------:R-:W-:Y:S01]  /*12900*/  MOV R19, R8 ;  /* 0x0000000800137202 */ /* 0x000fe20000000f00 */
[----:B------:R-:W-:Y:S01]  /*12910*/  ULDC UR8, c[0x0][0xa88] ;  /* 0x0002a20000087ab9 */ /* 0x000fe20000000800 */
[----:B--2---:R-:W-:Y:S01]  /*12920*/  LOP3.LUT R6, R32, 0x2, RZ, 0x3c, !PT ;  /* 0x0000000220067812 */ /* 0x004fe200078e3cff */
[----:B------:R-:W-:Y:S04]  /*12930*/  SHFL.IDX PT, R33, R33, R32, 0x1c1f ;  /* 0x001c1f2021217589 */ /* 0x000fe800000e0000 */
[----:B------:R-:W0:Y:S04]  /*12940*/  SHFL.IDX PT, R10, R95, R6, 0x1c1f ;  /* 0x001c1f065f0a7589 */ /* 0x000e2800000e0000 */
[----:B------:R-:W-:Y:S04]  /*12950*/  SHFL.IDX PT, R63, R63, R32, 0x1c1f ;  /* 0x001c1f203f3f7589 */ /* 0x000fe800000e0000 */
[----:B------:R-:W1:Y:S04]  /*12960*/  SHFL.IDX PT, R34, R57, R6, 0x1c1f ;  /* 0x001c1f0639227589 */ /* 0x000e6800000e0000 */
[----:B------:R-:W-:Y:S04]  /*12970*/  SHFL.IDX PT, R35, R35, R32, 0x1c1f ;  /* 0x001c1f2023237589 */ /* 0x000fe800000e0000 */
[----:B------:R-:W2:Y:S04]  /*12980*/  SHFL.IDX PT, R14, R91, R6, 0x1c1f ;  /* 0x001c1f065b0e7589 */ /* 0x000ea800000e0000 */
[----:B------:R-:W-:Y:S04]  /*12990*/  SHFL.IDX PT, R41, R41, R32, 0x1c1f ;  /* 0x001c1f2029297589 */ /* 0x000fe800000e0000 */
[----:B------:R-:W-:Y:S01]  /*129a0*/  SHFL.IDX PT, R65, R65, R32, 0x1c1f ;  /* 0x001c1f2041417589 */ /* 0x000fe200000e0000 */
[----:B0-----:R-:W-:-:S02]  /*129b0*/  SEL R8, R33, R10, P0 ;  /* 0x0000000a21087207 */ /* 0x001fc40000000000 */
[----:B------:R-:W-:Y:S01]  /*129c0*/  SEL R10, R10, R33, P0 ;  /* 0x000000210a0a7207 */ /* 0x000fe20000000000 */
[----:B------:R-:W0:Y:S04]  /*129d0*/  SHFL.IDX PT, R26, R45, R6, 0x1c1f ;  /* 0x001c1f062d1a7589 */ /* 0x000e2800000e0000 */
[----:B------:R-:W3:Y:S01]  /*129e0*/  SHFL.IDX PT, R36, R39, R6, 0x1c1f ;  /* 0x001c1f0627247589 */ /* 0x000ee200000e0000 */
[----:B-1----:R-:W-:Y:S02]  /*129f0*/  SEL R9, R63, R34, P0 ;  /* 0x000000223f097207 */ /* 0x002fe40000000000 */
[----:B------:R-:W-:Y:S01]  /*12a00*/  SEL R11, R34, R63, P0 ;  /* 0x0000003f220b7207 */ /* 0x000fe20000000000 */
[----:B------:R-:W-:Y:S04]  /*12a10*/  SHFL.IDX PT, R43, R43, R32, 0x1c1f ;  /* 0x001c1f202b2b7589 */ /* 0x000fe800000e0000 */
[----:B------:R-:W-:Y:S01]  /*12a20*/  SHFL.IDX PT, R67, R67, R32, 0x1c1f ;  /* 0x001c1f2043437589 */ /* 0x000fe200000e0000 */
[----:B--2---:R-:W-:-:S02]  /*12a30*/  SEL R12, R35, R14, P0 ;  /* 0x0000000e230c7207 */ /* 0x004fc40000000000 */
[----:B------:R-:W-:Y:S01]  /*12a40*/  SEL R14, R14, R35, P0 ;  /* 0x000000230e0e7207 */ /* 0x000fe20000000000 */
[----:B------:R-:W1:Y:S04]  /*12a50*/  SHFL.IDX PT, R30, R37, R6, 0x1c1f ;  /* 0x001c1f06251e7589 */ /* 0x000e6800000e0000 */
[----:B------:R-:W2:Y:S04]  /*12a60*/  SHFL.IDX PT, R38, R31, R6, 0x1c1f ;  /* 0x001c1f061f267589 */ /* 0x000ea800000e0000 */
[----:B------:R-:W-:Y:S01]  /*12a70*/  SHFL.IDX PT, R69, R69, R32, 0x1c1f ;  /* 0x001c1f2045457589 */ /* 0x000fe200000e0000 */
[----:B0-----:R-:W-:-:S02]  /*12a80*/  SEL R24, R41, R26, P0 ;  /* 0x0000001a29187207 */ /* 0x001fc40000000000 */
[----:B------:R-:W-:Y:S01]  /*12a90*/  SEL R26, R26, R41, P0 ;  /* 0x000000291a1a7207 */ /* 0x000fe20000000000 */
[----:B------:R0:W4:Y:S01]  /*12aa0*/  SHFL.IDX PT, R44, R27, R6, 0x1c1f ;  /* 0x001c1f061b2c7589 */ /* 0x00012200000e0000 */
[----:B---3--:R-:W-:Y:S02]  /*12ab0*/  SEL R13, R65, R36, P0 ;  /* 0x00000024410d7207 */ /* 0x008fe40000000000 */
[----:B------:R-:W-:Y:S01]  /*12ac0*/  SEL R15, R36, R65, P0 ;  /* 0x00000041240f7207 */ /* 0x000fe20000000000 */
[----:B------:R-:W-:Y:S04]  /*12ad0*/  SHFL.IDX PT, R47, R47, R32, 0x1c1f ;  /* 0x001c1f202f2f7589 */ /* 0x000fe800000e0000 */
[----:B------:R-:W-:Y:S04]  /*12ae0*/  SHFL.IDX PT, R71, R71, R32, 0x1c1f ;  /* 0x001c1f2047477589 */ /* 0x000fe800000e0000 */
[----:B------:R4:W3:Y:S01]  /*12af0*/  SHFL.IDX PT, R18, R29, R6, 0x1c1f ;  /* 0x001c1f061d127589 */ /* 0x0008e200000e0000 */
[----:B-1----:R-:W-:-:S02]  /*12b00*/  SEL R28, R43, R30, P0 ;  /* 0x0000001e2b1c7207 */ /* 0x002fc40000000000 */
[----:B------:R-:W-:Y:S01]  /*12b10*/  SEL R30, R30, R43, P0 ;  /* 0x0000002b1e1e7207 */ /* 0x000fe20000000000 */
[----:B------:R-:W1:Y:S01]  /*12b20*/  SHFL.IDX PT, R48, R73, R6, 0x1c1f ;  /* 0x001c1f0649307589 */ /* 0x000e6200000e0000 */
[----:B--2---:R-:W-:Y:S02]  /*12b30*/  SEL R25, R67, R38, P0 ;  /* 0x0000002643197207 */ /* 0x004fe40000000000 */
[----:B0-----:R-:W-:Y:S01]  /*12b40*/  SEL R27, R38, R67, P0 ;  /* 0x00000043261b7207 */ /* 0x001fe20000000000 */
[----:B------:R-:W-:Y:S01]  /*12b50*/  BAR.SYNC.DEFER_BLOCKING 0x1, 0x100 ;  /* 0x0044000000007b1d */ /* 0x000fe20000010000 */
[----:B----4-:R-:W-:Y:S02]  /*12b60*/  SEL R29, R69, R44, P0 ;  /* 0x0000002c451d7207 */ /* 0x010fe40000000000 */
[----:B------:R-:W-:-:S03]  /*12b70*/  SEL R31, R44, R69, P0 ;  /* 0x000000452c1f7207 */ /* 0x000fc60000000000 */
[----:B------:R-:W-:Y:S04]  /*12b80*/  SHFL.IDX PT, R49, R49, R32, 0x1c1f ;  /* 0x001c1f2031317589 */ /* 0x000fe800000e0000 */
[----:B------:R-:W-:Y:S04]  /*12b90*/  SHFL.IDX PT, R53, R53, R32, 0x1c1f ;  /* 0x001c1f2035357589 */ /* 0x000fe800000e0000 */
[----:B------:R-:W-:Y:S01]  /*12ba0*/  SHFL.IDX PT, R75, R75, R32, 0x1c1f ;  /* 0x001c1f204b4b7589 */ /* 0x000fe200000e0000 */
[----:B---3--:R-:W-:-:S03]  /*12bb0*/  SEL R34, R18, R47, P0 ;  /* 0x0000002f12227207 */ /* 0x008fc60000000000 */
[----:B------:R-:W0:Y:S01]  /*12bc0*/  SHFL.IDX PT, R20, R51, R6, 0x1c1f ;  /* 0x001c1f0633147589 */ /* 0x000e2200000e0000 */
[----:B-1----:R-:W-:Y:S02]  /*12bd0*/  SEL R33, R71, R48, P0 ;  /* 0x0000003047217207 */ /* 0x002fe40000000000 */
[----:B------:R-:W-:Y:S01]  /*12be0*/  SEL R35, R48, R71, P0 ;  /* 0x0000004730237207 */ /* 0x000fe20000000000 */
[----:B------:R-:W1:Y:S01]  /*12bf0*/  SHFL.IDX PT, R40, R55, R6, 0x1c1f ;  /* 0x001c1f0637287589 */ /* 0x000e6200000e0000 */
[----:B------:R-:W2:Y:S03]  /*12c00*/  LDC R48, c[0x0][0xbe8] ;  /* 0x0002fa00ff307b82 */ /* 0x000ea60000000800 */
[----:B------:R-:W3:Y:S04]  /*12c10*/  SHFL.IDX PT, R50, R77, R6, 0x1c1f ;  /* 0x001c1f064d327589 */ /* 0x000ee800000e0000 */
[----:B------:R-:W-:Y:S04]  /*12c20*/  SHFL.IDX PT, R59, R59, R32, 0x1c1f ;  /* 0x001c1f203b3b7589 */ /* 0x000fe800000e0000 */
[----:B------:R-:W-:Y:S04]  /*12c30*/  SHFL.IDX PT, R79, R79, R32, 0x1c1f ;  /* 0x001c1f204f4f7589 */ /* 0x000fe800000e0000 */
[----:B------:R-:W-:Y:S04]  /*12c40*/  SHFL.IDX PT, R42, R61, R6, 0x1c1f ;  /* 0x001c1f063d2a7589 */ /* 0x000fe800000e0000 */
[----:B------:R-:W4:Y:S01]  /*12c50*/  SHFL.IDX PT, R52, R81, R6, 0x1c1f ;  /* 0x001c1f0651347589 */ /* 0x000f2200000e0000 */
[----:B0-----:R-:W-:-:S02]  /*12c60*/  SEL R36, R49, R20, P0 ;  /* 0x0000001431247207 */ /* 0x001fc40000000000 */
[----:B------:R-:W-:Y:S01]  /*12c70*/  SEL R38, R20, R49, P0 ;  /* 0x0000003114267207 */ /* 0x000fe20000000000 */
[----:B------:R0:W-:Y:S01]  /*12c80*/  SHFL.IDX PT, R83, R83, R32, 0x1c1f ;  /* 0x001c1f2053537589 */ /* 0x0001e200000e0000 */
[----:B-1----:R-:W-:-:S03]  /*12c90*/  SEL R44, R53, R40, P0 ;  /* 0x00000028352c7207 */ /* 0x002fc60000000000 */
[----:B------:R1:W2:Y:S01]  /*12ca0*/  SHFL.IDX PT, R54, R87, R6, 0x1c1f ;  /* 0x001c1f0657367589 */ /* 0x0002a200000e0000 */
[----:B---3--:R-:W-:Y:S02]  /*12cb0*/  SEL R37, R75, R50, P0 ;  /* 0x000000324b257207 */ /* 0x008fe40000000000 */
[----:B------:R-:W-:Y:S01]  /*12cc0*/  SEL R39, R50, R75, P0 ;  /* 0x0000004b32277207 */ /* 0x000fe20000000000 */
[----:B------:R3:W-:Y:S01]  /*12cd0*/  STSM.16.M88.4 [R46], R8 ;  /* 0x000000082e007844 */ /* 0x0007e20000000200 */
[----:B0-----:R-:W-:-:S03]  /*12ce0*/  SEL R32, R47, R18, P0 ;  /* 0x000000122f207207 */ /* 0x001fc60000000000 */
[----:B------:R-:W-:Y:S01]  /*12cf0*/  STSM.16.M88.4 [R62], R12 ;  /* 0x0000000c3e007844 */ /* 0x000fe20000000200 */
[----:B-1----:R-:W-:-:S03]  /*12d00*/  IMAD.U32 R6, RZ, RZ, UR6 ;  /* 0x00000006ff067e24 */ /* 0x002fc6000f8e00ff */
[----:B------:R-:W-:Y:S01]  /*12d10*/  STSM.16.M88.4 [R60], R24 ;  /* 0x000000183c007844 */ /* 0x000fe20000000200 */
[----:B----4-:R-:W-:-:S03]  /*12d20*/  SEL R45, R79, R52, P0 ;  /* 0x000000344f2d7207 */ /* 0x010fc60000000000 */
[----:B------:R0:W-:Y:S01]  /*12d30*/  STSM.16.M88.4 [R7], R28 ;  /* 0x0000001c07007844 */ /* 0x0001e20000000200 */
[----:B------:R-:W-:Y:S02]  /*12d40*/  SEL R47, R52, R79, P0 ;  /* 0x0000004f342f7207 */ /* 0x000fe40000000000 */
[----:B---3--:R-:W-:Y:S01]  /*12d50*/  SEL R46, R40, R53, P0 ;  /* 0x00000035282e7207 */ /* 0x008fe20000000000 */
[----:B------:R1:W-:Y:S01]  /*12d60*/  STSM.16.M88.4 [R58], R32 ;  /* 0x000000203a007844 */ /* 0x0003e20000000200 */
[----:B------:R-:W-:Y:S02]  /*12d70*/  SEL R40, R59, R42, P0 ;  /* 0x0000002a3b287207 */ /* 0x000fe40000000000 */
[----:B------:R-:W-:Y:S01]  /*12d80*/  SEL R42, R42, R59, P0 ;  /* 0x0000003b2a2a7207 */ /* 0x000fe20000000000 */
[----:B------:R1:W-:Y:S01]  /*12d90*/  STSM.16.M88.4 [R56], R36 ;  /* 0x0000002438007844 */ /* 0x0003e20000000200 */
[----:B--2---:R-:W-:Y:S02]  /*12da0*/  SEL R41, R83, R54, P0 ;  /* 0x0000003653297207 */ /* 0x004fe40000000000 */
[----:B------:R-:W-:Y:S01]  /*12db0*/  SEL R43, R54, R83, P0 ;  /* 0x00000053362b7207 */ /* 0x000fe20000000000 */
[----:B------:R1:W-:Y:S04]  /*12dc0*/  STSM.16.M88.4 [R21], R44 ;  /* 0x0000002c15007844 */ /* 0x0003e80000000200 */
[----:B------:R1:W-:Y:S01]  /*12dd0*/  STSM.16.M88.4 [R19], R40 ;  /* 0x0000002813007844 */ /* 0x0003e20000000200 */
[----:B0-----:R-:W-:Y:S01]  /*12de0*/  IMAD.U32 R7, RZ, RZ, UR7 ;  /* 0x00000007ff077e24 */ /* 0x001fe2000f8e00ff */
[----:B------:R-:W-:Y:S01]  /*12df0*/  ULDC.64 UR6, c[0x0][0xc08] ;  /* 0x0003020000067ab9 */ /* 0x000fe20000000a00 */
[----:B------:R-:W-:Y:S01]  /*12e00*/  BAR.SYNC.DEFER_BLOCKING 0x1, 0x100 ;  /* 0x0044000000007b1d */ /* 0x000fe20000010000 */
[----:B------:R-:W-:-:S04]  /*12e10*/  UISETP.NE.U32.AND UP1, UPT, UR6, URZ, UPT ;  /* 0x0000003f0600728c */ /* 0x000fc8000bf25070 */
[----:B------:R-:W-:-:S06]  /*12e20*/  UISETP.NE.AND.EX UP1, UPT, UR7, URZ, UPT, UP1 ;  /* 0x0000003f0700728c */ /* 0x000fcc000bf25310 */
[----:B------:R-:W-:-:S05]  /*12e30*/  PLOP3.LUT P0, PT, PT, PT, UP1, 0x80, 0x0 ;  /* 0x000000000000781c */ /* 0x000fca0003f0f018 */
[----:B------:R-:W-:Y:S02]  /*12e40*/  @UP1 ULDC.64 UR6, c[0x0][0xc08] ;  /* 0x0003020000061ab9 */ /* 0x000fe40000000a00 */
[----:B------:R-:W-:Y:S01]  /*12e50*/  @UP1 UIMAD.WIDE UR6, UR38, 0x4, UR6 ;  /* 0x00000004260618a5 */ /* 0x000fe2000f8e0206 */
[----:B------:R-:W-:Y:S01]  /*12e60*/  IMAD.U32 R9, RZ, RZ, UR8 ;  /* 0x00000008ff097e24 */ /* 0x000fe2000f8e00ff */
[----:B------:R-:W2:Y:S04]  /*12e70*/  @P2 LDG.E R8, desc[UR52][R6.64] ;  /* 0x0000003406082981 */ /* 0x000ea8000c1e1900 */
[----:B------:R-:W-:Y:S01]  /*12e80*/  IMAD.U32 R14, RZ, RZ, UR6 ;  /* 0x00000006ff0e7e24 */ /* 0x000fe2000f8e00ff */
[----:B------:R-:W-:Y:S01]  /*12e90*/  ISETP.NE.AND P1, PT, R48, 0x1, PT ;  /* 0x000000013000780c */ /* 0x000fe20003f25270 */
[----:B------:R-:W-:Y:S01]  /*12ea0*/  IMAD.U32 R15, RZ, RZ, UR7 ;  /* 0x00000007ff0f7e24 */ /* 0x000fe2000f8e00ff */
[----:B------:R-:W-:-:S04]  /*12eb0*/  UMOV UR4, URZ ;  /* 0x0000003f00047c82 */ /* 0x000fc80008000000 */
[----:B------:R1:W5:Y:S07]  /*12ec0*/  @P0 LDG.E R9, desc[UR52][R14.64] ;  /* 0x000000340e090981 */ /* 0x00036e000c1e1900 */
        /* <DEDUP_REMOVED lines=8> */
.L_x_8391:
        /* <DEDUP_REMOVED lines=31> */
[----:B------:R-:W-:Y:S01]  /*13140*/  SHF.R.S32.HI R8, RZ, 0x1f, R11 ;  /* 0x0000001fff087819 */ /* 0x000fe2000001140b */
[----:B------:R-:W-:Y:S01]  /*13150*/  IMAD.X R9, RZ, RZ, R5, P3 ;  /* 0x000000ffff097224 */ /* 0x000fe200018e0605 */
        /* <DEDUP_REMOVED lines=10> */
[----:B------:R-:W-:Y:S01]  /*13200*/  LOP3.LUT R8, R8, R13, RZ, 0x3c, !PT ;  /* 0x0000000d08087212 */ /* 0x000fe200078e3cff */
[----:B------:R-:W-:Y:S01]  /*13210*/  ULDC.64 UR8, c[0x0][0xb50] ;  /* 0x0002d40000087ab9 */ /* 0x000fe20000000a00 */
[----:B------:R-:W-:Y:S01]  /*13220*/  LOP3.LUT R12, R12, R15, RZ, 0x3c, !PT ;  /* 0x0000000f0c0c7212 */ /* 0x000fe200078e3cff */
[----:B------:R-:W-:Y:S01]  /*13230*/  IMAD.IADD R13, R7, 0x1, R19 ;  /* 0x00000001070d7824 */ /* 0x000fe200078e0213 */
[----:B------:R-:W-:Y:S01]  /*13240*/  LEA R14, P4, R6, UR8, 0x2 ;  /* 0x00000008060e7c11 */ /* 0x000fe2000f8810ff */
[----:B------:R-:W-:Y:S01]  /*13250*/  VIADD R10, R24, 0x8 ;  /* 0x00000008180a7836 */ /* 0x000fe20000000000 */
[----:B------:R-:W-:Y:S02]  /*13260*/  IADD3 R11, P2, R4, 0x3000, RZ ;  /* 0x00003000040b7810 */ /* 0x000fe40007f5e0ff */
[----:B------:R-:W-:Y:S01]  /*13270*/  LEA.HI.X R15, R6, UR9, R13, 0x2, P4 ;  /* 0x00000009060f7c11 */ /* 0x000fe2000a0f140d */
[----:B------:R-:W-:Y:S01]  /*13280*/  SHFL.IDX PT, R18, R14, RZ, 0x1c1f ;  /* 0x001c1fff0e127589 */ /* 0x000fe200000e0000 */
[----:B------:R-:W-:Y:S01]  /*13290*/  LOP3.LUT R7, R11, 0x380, RZ, 0xc0, !PT ;  /* 0x000003800b077812 */ /* 0x000fe200078ec0ff */
[--C-:B------:R-:W-:Y:S01]  /*132a0*/  IMAD.X R13, RZ, RZ, R5.reuse, P0 ;  /* 0x000000ffff0d7224 */ /* 0x100fe200000e0605 */
[----:B------:R-:W-:Y:S01]  /*132b0*/  LOP3.LUT P0, RZ, R192, 0x3, RZ, 0xc0, !PT ;  /* 0x00000003c0ff7812 */ /* 0x000fe2000780c0ff */
[----:B------:R-:W1:Y:S01]  /*132c0*/  SHFL.IDX PT, R19, R15, RZ, 0x1c1f ;  /* 0x001c1fff0f137589 */ /* 0x000e6200000e0000 */
[----:B------:R-:W-:Y:S01]  /*132d0*/  SHF.R.U64 R6, R7, 0x3, RZ ;  /* 0x0000000307067819 */ /* 0x000fe200000012ff */
[----:B------:R-:W-:Y:S01]  /*132e0*/  IMAD.X R7, RZ, RZ, R5, P2 ;  /* 0x000000ffff077224 */ /* 0x000fe200010e0605 */
[-C--:B------:R-:W-:Y:S01]  /*132f0*/  ISETP.GE.OR P2, PT, R24, R49.reuse, P0 ;  /* 0x000000311800720c */ /* 0x080fe20000746670 */
[----:B------:R-:W-:Y:S01]  /*13300*/  SHFL.IDX PT, R20, R14, 0x1, 0x1c1f ;  /* 0x003c1f000e147f89 */ /* 0x000fe200000e0000 */
[----:B------:R-:W-:Y:S01]  /*13310*/  ISETP.GE.OR P0, PT, R10, R49, P0 ;  /* 0x000000310a00720c */ /* 0x000fe20000706670 */
[----:B------:R-:W-:Y:S01]  /*13320*/  UIMAD UR8, UR7, UR10, URZ ;  /* 0x0000000a070872a4 */ /* 0x000fe2000f8e023f */
[C---:B------:R-:W-:Y:S01]  /*13330*/  IADD3 R41, P6, R4.reuse, 0x4000, RZ ;  /* 0x0000400004297810 */ /* 0x040fe20007fde0ff */
[----:B------:R-:W2:Y:S01]  /*13340*/  SHFL.IDX PT, R21, R15, 0x1, 0x1c1f ;  /* 0x003c1f000f157f89 */ /* 0x000ea200000e0000 */
[----:B------:R-:W-:Y:S01]  /*13350*/  UIMAD.WIDE.U32 UR6, UR4, UR10, URZ ;  /* 0x0000000a040672a5 */ /* 0x000fe2000f8e003f */
[----:B------:R-:W-:-:S02]  /*13360*/  IADD3 R37, P5, R4, 0x5000, RZ ;  /* 0x0000500004257810 */ /* 0x000fc40007fbe0ff */
[----:B------:R-:W-:Y:S02]  /*13370*/  IADD3 R33, P4, R4, 0x6000, RZ ;  /* 0x0000600004217810 */ /* 0x000fe40007f9e0ff */
[----:B------:R-:W-:Y:S02]  /*13380*/  LOP3.LUT R6, R6, R11, RZ, 0x3c, !PT ;  /* 0x0000000b06067212 */ /* 0x000fe400078e3cff */
[C---:B------:R-:W-:Y:S01]  /*13390*/  LOP3.LUT R25, R4.reuse, 0x380, RZ, 0xc0, !PT ;  /* 0x0000038004197812 */ /* 0x040fe200078ec0ff */
[----:B-1----:R1:W-:Y:S01]  /*133a0*/  @!P2 ST.E desc[UR52][R18.64], R2 ;  /* 0x000000021200a985 */ /* 0x0023e2000c101934 */
[----:B------:R-:W-:Y:S01]  /*133b0*/  UIMAD UR8, UR4, UR11, UR8 ;  /* 0x0000000b040872a4 */ /* 0x000fe2000f8e0208 */
[----:B------:R-:W-:Y:S02]  /*133c0*/  IADD3 R11, P3, R4, 0x7000, RZ ;  /* 0x00007000040b7810 */ /* 0x000fe40007f7e0ff */
[----:B------:R-:W-:Y:S01]  /*133d0*/  ULDC.64 UR10, c[0x0][0xae8] ;  /* 0x0002ba00000a7ab9 */ /* 0x000fe20000000a00 */
[----:B------:R-:W-:-:S02]  /*133e0*/  LOP3.LUT R40, R41, 0x380, RZ, 0xc0, !PT ;  /* 0x0000038029287812 */ /* 0x000fc400078ec0ff */
[----:B------:R-:W-:Y:S01]  /*133f0*/  LOP3.LUT R36, R37, 0x380, RZ, 0xc0, !PT ;  /* 0x0000038025247812 */ /* 0x000fe200078ec0ff */
[----:B--2---:R2:W-:Y:S01]  /*13400*/  @!P0 ST.E desc[UR52][R20.64], R0 ;  /* 0x0000000014008985 */ /* 0x0045e2000c101934 */
[----:B------:R-:W-:Y:S02]  /*13410*/  LOP3.LUT R32, R33, 0x380, RZ, 0xc0, !PT ;  /* 0x0000038021207812 */ /* 0x000fe400078ec0ff */
[----:B------:R-:W-:Y:S01]  /*13420*/  SHF.R.U64 R25, R25, 0x3, RZ ;  /* 0x0000000319197819 */ /* 0x000fe200000012ff */
[----:B-1----:R-:W1:Y:S01]  /*13430*/  @P1 LDC R19, c[0x0][0xbec] ;  /* 0x0002fb00ff131b82 */ /* 0x002e620000000800 */
[----:B------:R-:W-:Y:S01]  /*13440*/  UIADD3 UR7, UR7, UR8, URZ ;  /* 0x0000000807077290 */ /* 0x000fe2000fffe03f */
[----:B------:R-:W-:Y:S01]  /*13450*/  LOP3.LUT R10, R11, 0x380, RZ, 0xc0, !PT ;  /* 0x000003800b0a7812 */ /* 0x000fe200078ec0ff */
[----:B------:R-:W-:Y:S01]  /*13460*/  UIMAD UR4, UR16, UR10, URZ ;  /* 0x0000000a100472a4 */ /* 0x000fe2000f8e023f */
[----:B------:R-:W-:Y:S01]  /*13470*/  SHF.R.U64 R40, R40, 0x3, RZ ;  /* 0x0000000328287819 */ /* 0x000fe200000012ff */
[----:B------:R-:W-:Y:S01]  /*13480*/  IMAD.X R29, RZ, RZ, R5, P3 ;  /* 0x000000ffff1d7224 */ /* 0x000fe200018e0605 */
[----:B------:R-:W-:Y:S01]  /*13490*/  SHF.R.U64 R36, R36, 0x3, RZ ;  /* 0x0000000324247819 */ /* 0x000fe200000012ff */
[----:B--2---:R-:W-:Y:S01]  /*134a0*/  IMAD R0, R190, 0x20, R191 ;  /* 0x00000020be007824 */ /* 0x004fe200078e02bf */
[----:B------:R-:W-:Y:S01]  /*134b0*/  UIMAD UR4, UR37, UR11, UR4 ;  /* 0x0000000b250472a4 */ /* 0x000fe2000f8e0204 */
[----:B------:R-:W-:Y:S01]  /*134c0*/  SHF.R.U64 R32, R32, 0x3, RZ ;  /* 0x0000000320207819 */ /* 0x000fe200000012ff */
[----:B------:R-:W-:Y:S01]  /*134d0*/  UIMAD.WIDE.U32 UR6, UR37, UR10, UR6 ;  /* 0x0000000a250672a5 */ /* 0x000fe2000f8e0006 */
[----:B------:R-:W-:Y:S01]  /*134e0*/  VIADD R2, R0, UR39 ;  /* 0x0000002700027c36 */ /* 0x000fe20008000000 */
[----:B------:R-:W-:Y:S01]  /*134f0*/  ULDC.64 UR8, c[0x0][0xaf0] ;  /* 0x0002bc0000087ab9 */ /* 0x000fe20000000a00 */
[----:B------:R-:W-:Y:S01]  /*13500*/  LOP3.LUT R24, R25, R4, RZ, 0x3c, !PT ;  /* 0x0000000419187212 */ /* 0x000fe200078e3cff */
[----:B------:R-:W-:Y:S01]  /*13510*/  UIADD3 UR7, UR7, UR4, URZ ;  /* 0x0000000407077290 */ /* 0x000fe2000fffe03f */
[----:B------:R-:W-:Y:S01]  /*13520*/  IMAD.MOV.U32 R21, RZ, RZ, R2 ;  /* 0x000000ffff157224 */ /* 0x000fe200078e0002 */
[----:B------:R-:W-:Y:S01]  /*13530*/  UIMAD UR4, UR15, UR8, URZ ;  /* 0x000000080f0472a4 */ /* 0x000fe2000f8e023f */
[----:B------:R-:W-:Y:S01]  /*13540*/  SHF.R.U64 R4, R10, 0x3, RZ ;  /* 0x000000030a047819 */ /* 0x000fe200000012ff */
[----:B------:R-:W5:Y:S01]  /*13550*/  LD.E.128 R12, desc[UR52][R12.64] ;  /* 0x000000340c0c7980 */ /* 0x000f62000c101d00 */
[----:B------:R-:W-:-:S02]  /*13560*/  LOP3.LUT R40, R40, R41, RZ, 0x3c, !PT ;  /* 0x0000002928287212 */ /* 0x000fc400078e3cff */
[----:B------:R-:W-:Y:S01]  /*13570*/  LOP3.LUT R36, R36, R37, RZ, 0x3c, !PT ;  /* 0x0000002524247212 */ /* 0x000fe200078e3cff */
[----:B-1----:R-:W-:Y:S01]  /*13580*/  @P1 IMAD.HI.U32 R0, R2, R19, RZ ;  /* 0x0000001302001227 */ /* 0x002fe200078e00ff */
[----:B------:R-:W-:Y:S01]  /*13590*/  UIMAD UR4, UR14, UR9, UR4 ;  /* 0x000000090e0472a4 */ /* 0x000fe2000f8e0204 */
[----:B------:R-:W-:Y:S01]  /*135a0*/  LOP3.LUT R32, R32, R33, RZ, 0x3c, !PT ;  /* 0x0000002120207212 */ /* 0x000fe200078e3cff */
[----:B------:R-:W-:Y:S01]  /*135b0*/  UIMAD.WIDE.U32 UR6, UR14, UR8, UR6 ;  /* 0x000000080e0672a5 */ /* 0x000fe2000f8e0006 */
[--C-:B------:R-:W-:Y:S01]  /*135c0*/  IMAD.X R41, RZ, RZ, R5.reuse, P6 ;  /* 0x000000ffff297224 */ /* 0x100fe200030e0605 */
[----:B0-----:R-:W-:Y:S01]  /*135d0*/  @P1 SHF.R.U32.HI R21, RZ, R45, R0 ;  /* 0x0000002dff151219 */ /* 0x001fe20000011600 */
[--C-:B------:R-:W-:Y:S01]  /*135e0*/  IMAD.X R37, RZ, RZ, R5.reuse, P5 ;  /* 0x000000ffff257224 */ /* 0x100fe200028e0605 */
[----:B------:R-:W-:Y:S01]  /*135f0*/  UIADD3 UR4, UR7, UR4, URZ ;  /* 0x0000000407047290 */ /* 0x000fe2000fffe03f */
[----:B------:R-:W-:Y:S01]  /*13600*/  IMAD.X R33, RZ, RZ, R5, P4 ;  /* 0x000000ffff217224 */ /* 0x000fe200020e0605 */
[--C-:B------:R-:W-:Y:S01]  /*13610*/  SHF.R.S32.HI R0, RZ, 0x1f, R21.reuse ;  /* 0x0000001fff007819 */ /* 0x100fe20000011415 */
[----:B------:R-:W-:Y:S01]  /*13620*/  IMAD.MOV R45, RZ, RZ, -R21 ;  /* 0x000000ffff2d7224 */ /* 0x000fe200078e0a15 */
[----:B------:R-:W-:Y:S01]  /*13630*/  LOP3.LUT R28, R4, R11, RZ, 0x3c, !PT ;  /* 0x0000000b041c7212 */ /* 0x000fe200078e3cff */
[----:B------:R-:W-:Y:S01]  /*13640*/  IMAD.MOV.U32 R25, RZ, RZ, R5 ;  /* 0x000000ffff197224 */ /* 0x000fe200078e0005 */
        /* <DEDUP_REMOVED lines=28> */
[C---:B------:R-:W-:Y:S01]  /*13810*/  ISETP.GE.AND P2, PT, R44.reuse, R49, PT ;  /* 0x000000312c00720c */ /* 0x040fe20003f46270 */
[----:B------:R-:W-:Y:S02]  /*13820*/  ULDC.64 UR6, c[0x0][0xa80] ;  /* 0x0002a00000067ab9 */ /* 0x000fe40000000a00 */
[----:B------:R-:W-:Y:S01]  /*13830*/  VIADD R0, R44, 0x20 ;  /* 0x000000202c007836 */ /* 0x000fe20000000000 */
[----:B------:R-:W-:Y:S01]  /*13840*/  LEA R20, P3, R18, UR6, 0x1 ;  /* 0x0000000612147c11 */ /* 0x000fe2000f8608ff */
[----:B------:R-:W-:-:S02]  /*13850*/  IMAD.IADD R19, R19, 0x1, R21 ;  /* 0x0000000113137824 */ /* 0x000fc400078e0215 */
[----:B------:R-:W-:Y:S01]  /*13860*/  VIADD R3, R3, 0x22820 ;  /* 0x0002282003037836 */ /* 0x000fe20000000000 */
[-C--:B------:R-:W-:Y:S01]  /*13870*/  ISETP.GE.AND P0, PT, R0, R49.reuse, PT ;  /* 0x000000310000720c */ /* 0x080fe20003f06270 */
[----:B------:R-:W-:Y:S01]  /*13880*/  VIADD R0, R44, 0x40 ;  /* 0x000000402c007836 */ /* 0x000fe20000000000 */
[----:B------:R-:W-:Y:S02]  /*13890*/  LEA.HI.X R21, R18, UR7, R19, 0x1, P3 ;  /* 0x0000000712157c11 */ /* 0x000fe400098f0c13 */
[----:B------:R-:W-:Y:S01]  /*138a0*/  PRMT R3, RZ, 0x654, R3 ;  /* 0x00000654ff037816 */ /* 0x000fe20000000003 */
[----:B0-----:R0:W1:Y:S01]  /*138b0*/  SHFL.IDX PT, R18, R20, RZ, 0x181f ;  /* 0x00181fff14127589 */ /* 0x00106200000e0000 */
        /* <DEDUP_REMOVED lines=8> */
[CC--:B-1----:R-:W-:Y:S02]  /*13940*/  @!P2 LEA R2, P4, R188.reuse, R18.reuse, 0x1 ;  /* 0x00000012bc02a211 */ /* 0x0c2fe400078808ff */
[C---:B------:R-:W-:Y:S02]  /*13950*/  @!P3 LEA R18, P5, R189.reuse, R18, 0x1 ;  /* 0x00000012bd12b211 */ /* 0x040fe400078a08ff */
[-C--:B0-2---:R-:W-:Y:S02]  /*13960*/  @!P2 LEA.HI.X R3, R188, R0.reuse, R198, 0x1, P4 ;  /* 0x00000000bc03a211 */ /* 0x085fe400020f0cc6 */
[----:B------:R-:W-:-:S03]  /*13970*/  @!P3 LEA.HI.X R19, R189, R0, R197, 0x1, P5 ;  /* 0x00000000bd13b211 */ /* 0x000fc600028f0cc5 */
[----:B-----5:R3:W-:Y:S04]  /*13980*/  @!P2 ST.E.128 desc[UR52][R2.64], R24 ;  /* 0x000000180200a985 */ /* 0x0207e8000c101d34 */
[----:B------:R3:W-:Y:S02]  /*13990*/  @!P3 ST.E.128 desc[UR52][R18.64], R40 ;  /* 0x000000281200b985 */ /* 0x0007e4000c101d34 */
.L_x_8393:
[----:B------:R-:W-:Y:S05]  /*139a0*/  BSYNC B1 ;  /* 0x0000000000017941 */ /* 0x000fea0003800000 */
.L_x_8392:
        /* <DEDUP_REMOVED lines=9> */
[-C--:B0---4-:R-:W-:Y:S02]  /*13a40*/  @!P3 LEA.HI.X R3, R188, R0.reuse, R198, 0x1, P0 ;  /* 0x00000000bc03b211 */ /* 0x091fe400000f0cc6 */
[----:B------:R-:W-:-:S03]  /*13a50*/  @!P4 LEA.HI.X R19, R189, R0, R197, 0x1, P2 ;  /* 0x00000000bd13c211 */ /* 0x000fc600010f0cc5 */
[----:B-----5:R3:W-:Y:S04]  /*13a60*/  @!P3 ST.E.128 desc[UR52][R2.64], R12 ;  /* 0x0000000c0200b985 */ /* 0x0207e8000c101d34 */
[----:B------:R3:W-:Y:S02]  /*13a70*/  @!P4 ST.E.128 desc[UR52][R18.64], R36 ;  /* 0x000000241200c985 */ /* 0x0007e4000c101d34 */
.L_x_8395:
[----:B------:R-:W-:Y:S05]  /*13a80*/  BSYNC B1 ;  /* 0x0000000000017941 */ /* 0x000fea0003800000 */
.L_x_8394:
[----:B----4-:R4:W0:Y:S01]  /*13a90*/  SHFL.IDX PT, R0, R21, 0x2, 0x181f ;  /* 0x00581f0015007f89 */ /* 0x01082200000e0000 */
[----:B------:R-:W-:Y:S03]  /*13aa0*/  BSSY B1, `(.L_x_8396) ;  /* 0x000000c000017945 */ /* 0x000fe60003800000 */
[----:B---3-5:R4:W3:Y:S01]  /*13ab0*/  SHFL.IDX PT, R12, R20, 0x2, 0x181f ;  /* 0x00581f00140c7f89 */ /* 0x0288e200000e0000 */
[----:B------:R-:W-:Y:S05]  /*13ac0*/  @P1 BRA `(.L_x_8397) ;  /* 0x0000000000241947 */ /* 0x000fea0003800000 */
[----:B------:R-:W-:Y:S02]  /*13ad0*/  ULDC UR4, c[0x0][0xac8] ;  /* 0x0002b20000047ab9 */ /* 0x000fe40000000800 */
[----:B------:R-:W-:Y:S02]  /*13ae0*/  ISETP.GE.AND P2, PT, R188, UR4, PT ;  /* 0x00000004bc007c0c */ /* 0x000fe4000bf46270 */
[----:B------:R-:W-:-:S11]  /*13af0*/  ISETP.GE.AND P3, PT, R189, UR4, PT ;  /* 0x00000004bd007c0c */ /* 0x000fd6000bf66270 */
[CC--:B---3--:R-:W-:Y:S02]  /*13b00*/  @!P2 LEA R2, P0, R188.reuse, R12.reuse, 0x1 ;  /* 0x0000000cbc02a211 */ /* 0x0c8fe400078008ff */
[C---:B------:R-:W-:Y:S02]  /*13b10*/  @!P3 LEA R12, P1, R189.reuse, R12, 0x1 ;  /* 0x0000000cbd0cb211 */ /* 0x040fe400078208ff */
[-C--:B0-----:R-:W-:Y:S02]  /*13b20*/  @!P2 LEA.HI.X R3, R188, R0.reuse, R198, 0x1, P0 ;  /* 0x00000000bc03a211 */ /* 0x081fe400000f0cc6 */
[----:B------:R-:W-:-:S03]  /*13b30*/  @!P3 LEA.HI.X R13, R189, R0, R197, 0x1, P1 ;  /* 0x00000000bd0db211 */ /* 0x000fc600008f0cc5 */
[----:B------:R0:W-:Y:S04]  /*13b40*/  @!P2 ST.E.128 desc[UR52][R2.64], R8 ;  /* 0x000000080200a985 */ /* 0x0001e8000c101d34 */
[----:B------:R0:W-:Y:S02]  /*13b50*/  @!P3 ST.E.128 desc[UR52][R12.64], R32 ;  /* 0x000000200c00b985 */ /* 0x0001e4000c101d34 */
.L_x_8397:
[----:B------:R-:W-:Y:S05]  /*13b60*/  BSYNC B1 ;  /* 0x0000000000017941 */ /* 0x000fea0003800000 */
.L_x_8396:
[----:B0-----:R-:W-:Y:S01]  /*13b70*/  VIADD R0, R44, 0x60 ;  /* 0x000000602c007836 */ /* 0x001fe20000000000 */
[----:B--2-4-:R-:W4:Y:S04]  /*13b80*/  SHFL.IDX PT, R21, R21, 0x3, 0x181f ;  /* 0x00781f0015157f89 */ /* 0x014f2800000e0000 */
[----:B------:R-:W-:Y:S01]  /*13b90*/  ISETP.GE.AND P0, PT, R0, R49, PT ;  /* 0x000000310000720c */ /* 0x000fe20003f06270 */
[----:B------:R-:W0:-:S12]  /*13ba0*/  SHFL.IDX PT, R20, R20, 0x3, 0x181f ;  /* 0x00781f0014147f89 */ /* 0x000e1800000e0000 */
[----:B------:R-:W-:Y:S05]  /*13bb0*/  @P0 BRA `(.L_x_8398) ;  /* 0x0000000c000c0947 */ /* 0x000fea0003800000 */
[----:B------:R-:W-:Y:S02]  /*13bc0*/  ULDC UR4, c[0x0][0xac8] ;  /* 0x0002b20000047ab9 */ /* 0x000fe40000000800 */
[----:B------:R-:W-:-:S13]  /*13bd0*/  ISETP.GE.AND P1, PT, R188, UR4, PT ;  /* 0x00000004bc007c0c */ /* 0x000fda000bf26270 */
[----:B0-----:R-:W-:-:S04]  /*13be0*/  @!P1 LEA R2, P0, R188, R20, 0x1 ;  /* 0x00000014bc029211 */ /* 0x001fc800078008ff */
[----:B----4-:R-:W-:Y:S02]  /*13bf0*/  @!P1 LEA.HI.X R3, R188, R21, R198, 0x1, P0 ;  /* 0x00000015bc039211 */ /* 0x010fe400000f0cc6 */
[----:B------:R-:W-:-:S03]  /*13c00*/  ISETP.GE.AND P0, PT, R189, UR4, PT ;  /* 0x00000004bd007c0c */ /* 0x000fc6000bf06270 */
[----:B------:R0:W-:Y:S10]  /*13c10*/  @!P1 ST.E.128 desc[UR52][R2.64], R4 ;  /* 0x0000000402009985 */ /* 0x0001f4000c101d34 */
[----:B------:R-:W-:Y:S05]  /*13c20*/  @P0 BRA `(.L_x_8398) ;  /* 0x0000000800f00947 */ /* 0x000fea0003800000 */
[----:B0-----:R-:W-:-:S04]  /*13c30*/  LEA R2, P0, R189, R20, 0x1 ;  /* 0x00000014bd027211 */ /* 0x001fc800078008ff */
[----:B------:R-:W-:-:S05]  /*13c40*/  LEA.HI.X R3, R189, R21, R197, 0x1, P0 ;  /* 0x00000015bd037211 */ /* 0x000fca00000f0cc5 */
[----:B------:R0:W-:Y:S01]  /*13c50*/  ST.E.128 desc[UR52][R2.64], R28 ;  /* 0x0000001c02007985 */ /* 0x0001e2000c101d34 */
[----:B------:R-:W-:Y:S05]  /*13c60*/  BRA `(.L_x_8398) ;  /* 0x0000000800e07947 */ /* 0x000fea0003800000 */
.L_x_8390:
        /* <DEDUP_REMOVED lines=32> */
.L_x_8399:
        /* <DEDUP_REMOVED lines=47> */
.L_x_8401:
[----:B------:R-:W-:Y:S05]  /*14160*/  BSYNC B1 ;  /* 0x0000000000017941 */ /* 0x000fea0003800000 */
.L_x_8400:
        /* <DEDUP_REMOVED lines=61> */
.L_x_8403:
[----:B------:R-:W-:Y:S05]  /*14540*/  BSYNC B1 ;  /* 0x0000000000017941 */ /* 0x000fea0003800000 */
.L_x_8402:
        /* <DEDUP_REMOVED lines=13> */
.L_x_8405:
[----:B------:R-:W-:Y:S05]  /*14620*/  BSYNC B1 ;  /* 0x0000000000017941 */ /* 0x000fea0003800000 */
.L_x_8404:
        /* <DEDUP_REMOVED lines=13> */
.L_x_8407:
[----:B------:R-:W-:Y:S05]  /*14700*/  BSYNC B1 ;  /* 0x0000000000017941 */ /* 0x000fea0003800000 */
.L_x_8406:
[----:B0-----:R-:W-:Y:S01]  /*14710*/  VIADD R0, R6, 0x60 ;  /* 0x0000006006007836 */ /* 0x001fe20000000000 */
[----:B--2-4-:R-:W0:Y:S04]  /*14720*/  SHFL.IDX PT, R5, R5, 0x3, 0x181f ;  /* 0x00781f0005057f89 */ /* 0x014e2800000e0000 */
[----:B------:R-:W-:Y:S01]  /*14730*/  ISETP.GE.AND P0, PT, R0, R11, PT ;  /* 0x0000000b0000720c */ /* 0x000fe20003f06270 */
[----:B-1-3--:R1:W2:-:S12]  /*14740*/  SHFL.IDX PT, R2, R4, 0x3, 0x181f ;  /* 0x00781f0004027f89 */ /* 0x00a29800000e0000 */
[----:B-1----:R-:W-:Y:S05]  /*14750*/  @P0 BRA `(.L_x_8398) ;  /* 0x0000000000240947 */ /* 0x002fea0003800000 */
[----:B------:R-:W-:Y:S02]  /*14760*/  ULDC UR4, c[0x0][0xac8] ;  /* 0x0002b20000047ab9 */ /* 0x000fe40000000800 */
[----:B------:R-:W-:Y:S02]  /*14770*/  ISETP.GE.AND P2, PT, R188, UR4, PT ;  /* 0x00000004bc007c0c */ /* 0x000fe4000bf46270 */
[----:B------:R-:W-:-:S11]  /*14780*/  ISETP.GE.AND P3, PT, R189, UR4, PT ;  /* 0x00000004bd007c0c */ /* 0x000fd6000bf66270 */
[CC--:B--2---:R-:W-:Y:S02]  /*14790*/  @!P2 LEA R6, P0, R188.reuse, R2.reuse, 0x1 ;  /* 0x00000002bc06a211 */ /* 0x0c4fe400078008ff */
[C---:B------:R-:W-:Y:S02]  /*147a0*/  @!P3 LEA R2, P1, R189.reuse, R2, 0x1 ;  /* 0x00000002bd02b211 */ /* 0x040fe400078208ff */
[-C--:B0-----:R-:W-:Y:S02]  /*147b0*/  @!P2 LEA.HI.X R7, R188, R5.reuse, R198, 0x1, P0 ;  /* 0x00000005bc07a211 */ /* 0x081fe400000f0cc6 */
[----:B------:R-:W-:-:S03]  /*147c0*/  @!P3 LEA.HI.X R3, R189, R5, R197, 0x1, P1 ;  /* 0x00000005bd03b211 */ /* 0x000fc600008f0cc5 */
[----:B------:R1:W-:Y:S04]  /*147d0*/  @!P2 ST.E.128 desc[UR52][R6.64], RZ ;  /* 0x000000ff0600a985 */ /* 0x0003e8000c101d34 */
[----:B------:R1:W-:Y:S02]  /*147e0*/  @!P3 ST.E.128 desc[UR52][R2.64], RZ ;  /* 0x000000ff0200b985 */ /* 0x0003e4000c101d34 */
.L_x_8398:
[----:B------:R-:W-:Y:S05]  /*147f0*/  BSYNC B0 ;  /* 0x0000000000007941 */ /* 0x000fea0003800000 */
.L_x_8389:
[----:B------:R-:W-:Y:S02]  /*14800*/  ULDC UR4, c[0x0][0xc3c] ;  /* 0x00030f0000047ab9 */ /* 0x000fe40000000800 */
[----:B------:R-:W-:-:S06]  /*14810*/  UISETP.GE.AND UP0, UPT, UR49, UR4, UPT ;  /* 0x000000043100728c */ /* 0x000fcc000bf06270 */
[----:B------:R-:W-:-:S13]  /*14820*/  PLOP3.LUT P0, PT, PT, PT, UP0, 0x80, 0x0 ;  /* 0x000000000000781c */ /* 0x000fda0003f0f008 */
[----:B------:R-:W-:Y:S05]  /*14830*/  @!P0 BRA `(.L_x_8408) ;  /* 0xfffffec400448947 */ /* 0x000fea000383ffff */
[----:B------:R-:W-:Y:S05]  /*14840*/  EXIT ;  /* 0x000000000000794d */ /* 0x000fea0003800000 */
.L_x_8299:
        /* <DEDUP_REMOVED lines=55> */
.L_x_8414:
        /* <DEDUP_REMOVED lines=11> */
.L_x_8413:
[----:B------:R-:W-:Y:S05]  /*14c70*/  BSYNC B0 ;  /* 0x0000000000007941 */ /* 0x000fea0003800000 */
.L_x_8412:
        /* <DEDUP_REMOVED lines=21> */
.L_x_8410:
        /* <DEDUP_REMOVED lines=21> */
.L_x_8415:
        /* <DEDUP_REMOVED lines=67> */
.L_x_8411:
[----:B------:R-:W0:Y:S01]  /*15350*/  LDC R27, c[0x0][0xc3c] ;  /* 0x00030f00ff1b7b82 */ /* 0x000e220000000800 */
[----:B------:R-:W-:Y:S01]  /*15360*/  IMAD.MOV.U32 R24, RZ, RZ, R7 ;  /* 0x000000ffff187224 */ /* 0x000fe200078e0007 */
[----:B------:R-:W-:Y:S01]  /*15370*/  UMOV UR4, URZ ;  /* 0x0000003f00047c82 */ /* 0x000fe20008000000 */
[----:B------:R-:W-:-:S07]  /*15380*/  IMAD.MOV.U32 R26, RZ, RZ, RZ ;  /* 0x000000ffff1a7224 */ /* 0x000fce00078e00ff */
.L_x_8416:
[----:B------:R-:W-:Y:S01]  /*15390*/  ISETP.NE.AND P0, PT, R5, RZ, PT ;  /* 0x000000ff0500720c */ /* 0x000fe20003f05270 */
[----:B------:R-:W-:-:S12]  /*153a0*/  IMAD.U32 R25, RZ, RZ, UR4 ;  /* 0x00000004ff197e24 */ /* 0x000fd8000f8e00ff */
[----:B------:R-:W1:Y:S01]  /*153b0*/  @!P0 S2R R3, SR_CgaCtaId ;  /* 0x0000000000038919 */ /* 0x000e620000008800 */
[----:B------:R-:W-:-:S04]  /*153c0*/  @!P0 MOV R0, 0x400 ;  /* 0x0000040000008802 */ /* 0x000fc80000000f00 */
[----:B-1----:R-:W-:-:S05]  /*153d0*/  @!P0 LEA R0, R3, R0, 0x18 ;  /* 0x0000000003008211 */ /* 0x002fca00078ec0ff */
[----:B0-----:R0:W-:Y:S01]  /*153e0*/  @!P0 STS.128 [R0+0x228d0], R24 ;  /* 0x0228d01800008388 */ /* 0x0011e20000000c00 */
[----:B------:R-:W-:Y:S06]  /*153f0*/  BAR.ARV 0x5, 0x180 ;  /* 0x0146000000007b1d */ /* 0x000fec0000002000 */
.L_x_8409:
[----:B0-----:R-:W-:Y:S01]  /*15400*/  IMAD.MOV.U32 R0, RZ, RZ, 0x1 ;  /* 0x00000001ff007424 */ /* 0x001fe200078e00ff */
[----:B------:R-:W-:Y:S01]  /*15410*/  ULDC UR5, c[0x0][0xc3c] ;  /* 0x00030f0000057ab9 */ /* 0x000fe20000000800 */
[----:B------:R-:W-:Y:S01]  /*15420*/  IMAD.MOV.U32 R35, RZ, RZ, RZ ;  /* 0x000000ffff237224 */ /* 0x000fe200078e00ff */
[----:B------:R-:W-:Y:S02]  /*15430*/  ISETP.GE.AND P0, PT, R27, UR5, PT ;  /* 0x000000051b007c0c */ /* 0x000fe4000bf06270 */
[----:B------:R0:W-:Y:S04]  /*15440*/  STL [R1], R0 ;  /* 0x0000000001007387 */ /* 0x0001e80000100800 */
[----:B------:R0:W-:Y:S07]  /*15450*/  STL [R1+0x24], RZ ;  /* 0x000024ff01007387 */ /* 0x0001ee0000100800 */
[----:B------:R-:W-:Y:S05]  /*15460*/  @P0 BRA `(.L_x_8417) ;  /* 0x0000006000e40947 */ /* 0x000fea0003800000 */
[----:B------:R-:W1:Y:S01]  /*15470*/  S2R R8, SR_TID.X ;  /* 0x0000000000087919 */ /* 0x000e620000002100 */
[----:B------:R-:W2:Y:S01]  /*15480*/  S2UR UR5, SR_CgaCtaId ;  /* 0x00000000000579c3 */ /* 0x000ea20000008800 */
[----:B------:R-:W-:Y:S01]  /*15490*/  MOV R18, 0x400 ;  /* 0x0000040000127802 */ /* 0x000fe20000000f00 */
[----:B------:R-:W-:Y:S01]  /*154a0*/  IMAD.MOV.U32 R35, RZ, RZ, RZ ;  /* 0x000000ffff237224 */ /* 0x000fe200078e00ff */
[----:B------:R-:W-:Y:S02]  /*154b0*/  ULOP3.LUT UR43, UR36, 0x2, URZ, 0xfc, !UPT ;  /* 0x00000002242b7892 */ /* 0x000fe4000f8efc3f */
[----:B------:R-:W-:Y:S01]  /*154c0*/  ULOP3.LUT UR44, UR36, 0x1, URZ, 0xfc, !UPT ;  /* 0x00000001242c7892 */ /* 0x000fe2000f8efc3f */
[----:B------:R-:W-:Y:S01]  /*154d0*/  ULDC UR45, c[0x0][0xc] ;  /* 0x00000300002d7ab9 */ /* 0x000fe20000000800 */
[C---:B-1----:R-:W-:Y:S01]  /*154e0*/  IMAD.SHL.U32 R2, R8.reuse, 0x20, RZ ;  /* 0x0000002008027824 */ /* 0x042fe200078e00ff */
[C---:B------:R-:W-:Y:S01]  /*154f0*/  LOP3.LUT R6, R8.reuse, 0x7f, RZ, 0xc0, !PT ;  /* 0x0000007f08067812 */ /* 0x040fe200078ec0ff */
[C---:B------:R-:W-:Y:S01]  /*15500*/  IMAD.SHL.U32 R28, R8.reuse, 0x80, RZ ;  /* 0x00000080081c7824 */ /* 0x040fe200078e00ff */
[C---:B------:R-:W-:Y:S01]  /*15510*/  LOP3.LUT P0, RZ, R8.reuse, 0x4, RZ, 0xc0, !PT ;  /* 0x0000000408ff7812 */ /* 0x040fe2000780c0ff */
[----:B------:R-:W-:Y:S01]  /*15520*/  IMAD.SHL.U32 R7, R8, 0x4, RZ ;  /* 0x0000000408077824 */ /* 0x000fe200078e00ff */
        /* <DEDUP_REMOVED lines=8> */
[----:B------:R-:W-:Y:S01]  /*155b0*/  IMAD R0, R0, 0x200, R5 ;  /* 0x0000020000007824 */ /* 0x000fe200078e0205 */
[----:B------:R-:W-:Y:S01]  /*155c0*/  LOP3.LUT R5, R4, 0x10, R7, 0x78, !PT ;  /* 0x0000001004057812 */ /* 0x000fe200078e7807 */
[----:B------:R-:W-:Y:S01]  /*155d0*/  IMAD.SHL.U32 R7, R8, 0x2, RZ ;  /* 0x0000000208077824 */ /* 0x000fe200078e00ff */
[----:B------:R-:W-:-:S02]  /*155e0*/  LOP3.LUT R3, R3, 0x70, R34, 0x78, !PT ;  /* 0x0000007003037812 */ /* 0x000fc400078e7822 */
[----:B------:R-:W-:Y:S01]  /*155f0*/  IADD3 R0, R5, R0, R2 ;  /* 0x0000000005007210 */ /* 0x000fe20007ffe002 */
[----:B--2---:R-:W-:Y:S01]  /*15600*/  IMAD.U32 R2, RZ, RZ, UR5 ;  /* 0x00000005ff027e24 */ /* 0x004fe2000f8e00ff */
[----:B------:R-:W-:Y:S02]  /*15610*/  LOP3.LUT R4, R34, 0x3f0, RZ, 0xc0, !PT ;  /* 0x000003f022047812 */ /* 0x000fe400078ec0ff */
[----:B------:R-:W-:Y:S01]  /*15620*/  LOP3.LUT R28, R3, 0xc00, R28, 0xf8, !PT ;  /* 0x00000c00031c7812 */ /* 0x000fe200078ef81c */
[----:B------:R-:W-:Y:S01]  /*15630*/  IMAD.MOV.U32 R3, RZ, RZ, 0x1 ;  /* 0x00000001ff037424 */ /* 0x000fe200078e00ff */
[----:B------:R0:W-:Y:S01]  /*15640*/  STL [R1+0x1c], R0 ;  /* 0x00001c0001007387 */ /* 0x0001e20000100800 */
[----:B------:R-:W-:Y:S02]  /*15650*/  LOP3.LUT R7, R4, 0x70, R7, 0x78, !PT ;  /* 0x0000007004077812 */ /* 0x000fe400078e7807 */
[----:B------:R-:W-:Y:S01]  /*15660*/  LEA R18, R2, R18, 0x18 ;  /* 0x0000001202127211 */ /* 0x000fe200078ec0ff */
[----:B------:R1:W-:Y:S04]  /*15670*/  STL [R1], R3 ;  /* 0x0000000301007387 */ /* 0x0003e80000100800 */
[----:B------:R-:W-:Y:S01]  /*15680*/  STL [R1+0x24], RZ ;  /* 0x000024ff01007387 */ /* 0x000fe20000100800 */
[----:B0-----:R-:W-:-:S03]  /*15690*/  SHF.R.U32.HI R0, RZ, 0x3, R6 ;  /* 0x00000003ff007819 */ /* 0x001fc60000011606 */
[----:B------:R0:W-:Y:S01]  /*156a0*/  STL [R1+0x10], R2 ;  /* 0x0000100201007387 */ /* 0x0001e20000100800 */
[--C-:B-1----:R-:W-:Y:S02]  /*156b0*/  LOP3.LUT R3, R0, 0x70, R34.reuse, 0xf8, !PT ;  /* 0x0000007000037812 */ /* 0x102fe400078ef822 */
[----:B------:R-:W-:Y:S02]  /*156c0*/  LOP3.LUT R0, R7, 0x400, R34, 0xf8, !PT ;  /* 0x0000040007007812 */ /* 0x000fe400078ef822 */
[----:B------:R-:W-:Y:S02]  /*156d0*/  LOP3.LUT R34, R34, 0x70, RZ, 0xc0, !PT ;  /* 0x0000007022227812 */ /* 0x000fe400078ec0ff */
[----:B------:R-:W-:Y:S01]  /*156e0*/  LOP3.LUT R3, R3, 0x80, RZ, 0xfc, !PT ;  /* 0x0000008003037812 */ /* 0x000fe200078efcff */
[----:B------:R1:W-:Y:S01]  /*156f0*/  STL [R1+0x18], R0 ;  /* 0x0000180001007387 */ /* 0x0003e20000100800 */
[C---:B0-----:R-:W-:Y:S02]  /*15700*/  VIADD R2, R28.reuse, 0x40 ;  /* 0x000000401c027836 */ /* 0x041fe40000000000 */
[----:B------:R-:W-:-:S05]  /*15710*/  @P0 VIADD R2, R28, 0xffffffc0 ;  /* 0xffffffc01c020836 */ /* 0x000fca0000000000 */
[----:B------:R0:W-:Y:S01]  /*15720*/  STL [R1+0x14], R2 ;  /* 0x0000140201007387 */ /* 0x0001e20000100800 */
[----:B-1----:R-:W-:-:S05]  /*15730*/  IMAD.IADD R0, R18, 0x1, R0 ;  /* 0x0000000112007824 */ /* 0x002fca00078e0200 */
[----:B------:R0:W-:Y:S02]  /*15740*/  STL [R1+0x20], R0 ;  /* 0x0000200001007387 */ /* 0x0001e40000100800 */
.L_x_8496:
[----:B-1----:R-:W1:Y:S08]  /*15750*/  LDC.64 R4, c[0x0][0xa18] ;  /* 0x00028600ff047b82 */ /* 0x002e700000000a00 */
[----:B0-----:R-:W0:Y:S08]  /*15760*/  LDC.64 R2, c[0x0][0xa28] ;  /* 0x00028a00ff027b82 */ /* 0x001e300000000a00 */
[----:B------:R-:W2:Y:S01]  /*15770*/  LDC.64 R8, c[0x0][0xa00] ;  /* 0x00028000ff087b82 */ /* 0x000ea20000000a00 */
[----:B-1----:R-:W-:-:S04]  /*15780*/  ISETP.NE.U32.AND P1, PT, R4, RZ, PT ;  /* 0x000000ff0400720c */ /* 0x002fc80003f25070 */
[----:B------:R-:W-:Y:S02]  /*15790*/  ISETP.NE.AND.EX P2, PT, R5, RZ, PT, P1 ;  /* 0x000000ff0500720c */ /* 0x000fe40003f45310 */
[----:B0-----:R-:W-:-:S04]  /*157a0*/  ISETP.NE.U32.AND P0, PT, R2, RZ, PT ;  /* 0x000000ff0200720c */ /* 0x001fc80003f05070 */
[----:B------:R-:W-:Y:S02]  /*157b0*/  ISETP.NE.AND.EX P0, PT, R3, RZ, PT, P0 ;  /* 0x000000ff0300720c */ /* 0x000fe40003f05300 */
[----:B------:R-:W0:Y:S08]  /*157c0*/  LDC.64 R2, c[0x0][0xa00] ;  /* 0x00028000ff027b82 */ /* 0x000e300000000a00 */
[----:B------:R-:W1:Y:S08]  /*157d0*/  @P2 LDC.64 R6, c[0x0][0xa18] ;  /* 0x00028600ff062b82 */ /* 0x000e700000000a00 */
[----:B------:R-:W3:Y:S01]  /*157e0*/  @P0 LDC.64 R4, c[0x0][0xa28] ;  /* 0x00028a00ff040b82 */ /* 0x000ee20000000a00 */
[----:B0-----:R-:W-:-:S04]  /*157f0*/  ISETP.NE.U32.AND P1, PT, R2, RZ, PT ;  /* 0x000000ff0200720c */ /* 0x001fc80003f25070 */
[----:B------:R-:W-:Y:S01]  /*15800*/  ISETP.NE.AND.EX P3, PT, R3, RZ, PT, P1 ;  /* 0x000000ff0300720c */ /* 0x000fe20003f65310 */
[----:B-1----:R-:W-:-:S04]  /*15810*/  @P2 IMAD.WIDE R2, R27, 0x4, R6 ;  /* 0x000000041b022825 */ /* 0x002fc800078e0206 */
[----:B------:R-:W-:Y:S01]  /*15820*/  IMAD.MOV.U32 R22, RZ, RZ, RZ ;  /* 0x000000ffff167224 */ /* 0x000fe200078e00ff */
[----:B------:R2:W4:Y:S01]  /*15830*/  @P2 LDG.E R0, desc[UR52][R2.64] ;  /* 0x0000003402002981 */ /* 0x000522000c1e1900 */
[----:B---3--:R-:W-:-:S06]  /*15840*/  @P0 IMAD.WIDE R4, R27, 0x4, R4 ;  /* 0x000000041b040825 */ /* 0x008fcc00078e0204 */
[----:B-----5:R0:W5:Y:S01]  /*15850*/  @P0 LDG.E R4, desc[UR52][R4.64] ;  /* 0x0000003404040981 */ /* 0x020162000c1e1900 */
[----:B--2---:R-:W-:Y:S01]  /*15860*/  IMAD.WIDE R2, R27, 0x4, R8 ;  /* 0x000000041b027825 */ /* 0x004fe200078e0208 */
[----:B------:R-:W-:-:S04]  /*15870*/  LOP3.LUT R16, R16, 0xfffffbff, RZ, 0xc0, !PT ;  /* 0xfffffbff10107812 */ /* 0x000fc800078ec0ff */
[----:B------:R0:W5:Y:S01]  /*15880*/  @P3 LDG.E R22, desc[UR52][R2.64] ;  /* 0x0000003402163981 */ /* 0x000162000c1e1900 */
[----:B------:R-:W-:Y:S02]  /*15890*/  @P3 LOP3.LUT R16, R16, 0x400, RZ, 0xfc, !PT ;  /* 0x0000040010103812 */ /* 0x000fe400078efcff */
[----:B----4-:R-:W-:Y:S01]  /*158a0*/  @P2 R2UR UR38, R0 ;  /* 0x00000000002622ca */ /* 0x010fe200000e0000 */
        /* <DEDUP_REMOVED lines=8> */
.L_x_8418:
        /* <DEDUP_REMOVED lines=18> */
.L_x_8419:
        /* <DEDUP_REMOVED lines=11> */
.L_x_8420:
        /* <DEDUP_REMOVED lines=27> */
.L_x_8422:
[----:B------:R-:W-:-:S11]  /*15cb0*/  UISETP.NE.AND UP0, UPT, UR5, 0x1, UPT ;  /* 0x000000010500788c */ /* 0x000fd6000bf05270 */
[----:B------:R-:W-:Y:S02]  /*15cc0*/  @UP0 ULDC.64 UR10, c[0x0][0x9e8] ;  /* 0x00027a00000a0ab9 */ /* 0x000fe40000000a00 */
[----:B------:R-:W-:-:S04]  /*15cd0*/  UIMAD.WIDE.U32 UR6, UR8, UR10, URZ ;  /* 0x0000000a080672a5 */ /* 0x000fc8000f8e003f */
[----:B------:R-:W-:-:S12]  /*15ce0*/  @UP0 USHF.R.U32.HI UR8, URZ, UR11, UR7 ;  /* 0x0000000b3f080299 */ /* 0x000fd80008011607 */
.L_x_8423:
[----:B------:R-:W-:-:S04]  /*15cf0*/  UIMAD UR8, UR8, UR5, UR5 ;  /* 0x00000005080872a4 */ /* 0x000fc8000f8e0205 */
[----:B------:R-:W-:-:S04]  /*15d00*/  UISETP.LT.AND UP0, UPT, UR4, UR8, UPT ;  /* 0x000000080400728c */ /* 0x000fc8000bf01270 */
[----:B------:R-:W-:-:S12]  /*15d10*/  USEL UR4, UR4, UR8, UP0 ;  /* 0x0000000804047287 */ /* 0x000fd80008000000 */
.L_x_8421:
[----:B------:R-:W-:Y:S02]  /*15d20*/  UISETP.NE.AND UP0, UPT, UR46, URZ, UPT ;  /* 0x0000003f2e00728c */ /* 0x000fe4000bf05270 */
[----:B------:R-:W-:Y:S02]  /*15d30*/  UIADD3 UR6, UR40, 0x9f, URZ ;  /* 0x0000009f28067890 */ /* 0x000fe4000fffe03f */
[----:B------:R-:W-:Y:S02]  /*15d40*/  UIADD3 UR8, UR4, 0x9f, URZ ;  /* 0x0000009f04087890 */ /* 0x000fe4000fffe03f */
[----:B------:R-:W-:Y:S02]  /*15d50*/  UIMAD.WIDE UR6, UR6, 0x66666667, URZ ;  /* 0x66666667060678a5 */ /* 0x000fe4000f8e023f */
[----:B------:R-:W-:Y:S02]  /*15d60*/  UIMAD.WIDE UR8, UR8, 0x66666667, URZ ;  /* 0x66666667080878a5 */ /* 0x000fe4000f8e023f */
[----:B------:R-:W-:Y:S01]  /*15d70*/  USHF.R.U32.HI UR4, URZ, 0x1f, UR7 ;  /* 0x0000001f3f047899 */ /* 0x000fe20008011607 */
[----:B------:R-:W-:Y:S01]  /*15d80*/  @UP0 ULDC UR10, c[0x0][0x44c] ;  /* 0x00011300000a0ab9 */ /* 0x000fe20000000800 */
[----:B------:R-:W-:-:S02]  /*15d90*/  USHF.R.U32.HI UR6, URZ, 0x1f, UR9 ;  /* 0x0000001f3f067899 */ /* 0x000fc40008011609 */
[----:B------:R-:W-:Y:S01]  /*15da0*/  UIMAD.WIDE.U32 UR10, UR39, UR10, URZ ;  /* 0x0000000a270a72a5 */ /* 0x000fe2000f8e003f */
[----:B------:R-:W-:Y:S01]  /*15db0*/  @UP0 ULDC UR13, c[0x0][0x450] ;  /* 0x00011400000d0ab9 */ /* 0x000fe20000000800 */
[----:B------:R-:W-:Y:S02]  /*15dc0*/  UMOV UR12, UR39 ;  /* 0x00000027000c7c82 */ /* 0x000fe40008000000 */
[----:B------:R-:W-:Y:S02]  /*15dd0*/  @UP0 USHF.R.U32.HI UR12, URZ, UR13, UR11 ;  /* 0x0000000d3f0c0299 */ /* 0x000fe4000801160b */
[----:B------:R-:W-:Y:S02]  /*15de0*/  ULEA.HI.SX32 UR4, UR7, UR4, 0x1a ;  /* 0x0000000407047291 */ /* 0x000fe4000f8fd23f */
[----:B------:R-:W-:Y:S02]  /*15df0*/  ULEA.HI.SX32 UR6, UR9, UR6, 0x1a ;  /* 0x0000000609067291 */ /* 0x000fe4000f8fd23f */
[----:B------:R-:W-:-:S02]  /*15e00*/  UIADD3 UR7, UR12, UR40, -UR38 ;  /* 0x000000280c077290 */ /* 0x000fc4000fffe826 */
[----:B------:R-:W-:Y:S01]  /*15e10*/  UISETP.LT.AND UP0, UPT, UR4, UR6, UPT ;  /* 0x000000060400728c */ /* 0x000fe2000bf01270 */
[----:B------:R-:W-:Y:S02]  /*15e20*/  ULDC UR8, c[0x0][0x9dc] ;  /* 0x0002770000087ab9 */ /* 0x000fe40000000800 */
[----:B------:R-:W-:Y:S02]  /*15e30*/  UIADD3 UR8, UR7, -UR8, URZ ;  /* 0x8000000807087290 */ /* 0x000fe4000fffe03f */
[----:B------:R-:W-:Y:S01]  /*15e40*/  USEL UR41, UR4, UR6, UP0 ;  /* 0x0000000604297287 */ /* 0x000fe20008000000 */
        /* <DEDUP_REMOVED lines=12> */
.L_x_8425:
[----:B------:R-:W-:-:S11]  /*15f10*/  UISETP.NE.AND UP0, UPT, UR5, 0x1, UPT ;  /* 0x000000010500788c */ /* 0x000fd6000bf05270 */
[----:B------:R-:W-:Y:S02]  /*15f20*/  @UP0 ULDC.64 UR10, c[0x0][0x9e8] ;  /* 0x00027a00000a0ab9 */ /* 0x000fe40000000a00 */
[----:B------:R-:W-:-:S04]  /*15f30*/  UIMAD.WIDE.U32 UR6, UR4, UR10, URZ ;  /* 0x0000000a040672a5 */ /* 0x000fc8000f8e003f */
[----:B------:R-:W-:-:S12]  /*15f40*/  @UP0 USHF.R.U32.HI UR4, URZ, UR11, UR7 ;  /* 0x0000000b3f040299 */ /* 0x000fd80008011607 */
.L_x_8426:
[----:B------:R-:W-:-:S04]  /*15f50*/  UIMAD UR4, UR4, UR5, URZ ;  /* 0x00000005040472a4 */ /* 0x000fc8000f8e023f */
[----:B------:R-:W-:-:S04]  /*15f60*/  UISETP.LT.AND UP0, UPT, UR8, UR4, UPT ;  /* 0x000000040800728c */ /* 0x000fc8000bf01270 */
[----:B------:R-:W-:-:S12]  /*15f70*/  USEL UR8, UR8, UR4, !UP0 ;  /* 0x0000000408087287 */ /* 0x000fd8000c000000 */
.L_x_8424:
        /* <DEDUP_REMOVED lines=26> */
.L_x_8428:
        /* <DEDUP_REMOVED lines=20> */
.L_x_8431:
[----:B------:R-:W-:Y:S05]  /*16260*/  BSYNC B6 ;  /* 0x0000000000067941 */ /* 0x000fea0003800000 */
.L_x_8430:
        /* <DEDUP_REMOVED lines=22> */
.L_x_8433:
[----:B------:R-:W-:Y:S05]  /*163d0*/  BSYNC B6 ;  /* 0x0000000000067941 */ /* 0x000fea0003800000 */
.L_x_8432:
        /* <DEDUP_REMOVED lines=21> */
.L_x_8435:
[----:B------:R-:W-:Y:S05]  /*16530*/  BSYNC B6 ;  /* 0x0000000000067941 */ /* 0x000fea0003800000 */
.L_x_8434:
        /* <DEDUP_REMOVED lines=19> */
.L_x_8437:
[----:B------:R-:W-:Y:S05]  /*16670*/  BSYNC B6 ;  /* 0x0000000000067941 */ /* 0x000fea0003800000 */
.L_x_8436:
[----:B------:R-:W0:Y:S01]  /*16680*/  LDC.64 R2, c[0x0][0x9f8] ;  /* 0x00027e00ff027b82 */ /* 0x000e220000000a00 */
[----:B------:R-:W-:-:S07]  /*16690*/  IMAD.MOV.U32 R37, RZ, RZ, R27 ;  /* 0x000000ffff257224 */ /* 0x000fce00078e001b */
[----:B------:R-:W1:Y:S01]  /*166a0*/  LDC R19, c[0x0][0x430] ;  /* 0x00010c00ff137b82 */ /* 0x000e620000000800 */
[----:B0-----:R-:W-:-:S04]  /*166b0*/  ISETP.NE.U32.AND P0, PT, R2, RZ, PT ;  /* 0x000000ff0200720c */ /* 0x001fc80003f05070 */
[----:B------:R-:W-:-:S13]  /*166c0*/  ISETP.NE.AND.EX P0, PT, R3, RZ, PT, P0 ;  /* 0x000000ff0300720c */ /* 0x000fda0003f05300 */
[----:B------:R-:W0:Y:S02]  /*166d0*/  @P0 LDC.64 R2, c[0x0][0x9f8] ;  /* 0x00027e00ff020b82 */ /* 0x000e240000000a00 */
[----:B0-----:R-:W-:-:S05]  /*166e0*/  @P0 IMAD.WIDE R2, R27, 0x4, R2 ;  /* 0x000000041b020825 */ /* 0x001fca00078e0202 */
[----:B------:R0:W5:Y:S01]  /*166f0*/  @P0 LDG.E R37, desc[UR52][R2.64] ;  /* 0x0000003402250981 */ /* 0x000162000c1e1900 */
[----:B-1----:R-:W-:Y:S01]  /*16700*/  ISETP.NE.AND P2, PT, R19, 0x1, PT ;  /* 0x000000011300780c */ /* 0x002fe20003f45270 */
[----:B------:R-:W-:Y:S01]  /*16710*/  UMOV UR4, 0xffffffff ;  /* 0xffffffff00047882 */ /* 0x000fe20000000000 */
[----:B------:R-:W-:-:S11]  /*16720*/  LOP3.LUT R16, R16, 0xfffffff7, RZ, 0xc0, !PT ;  /* 0xfffffff710107812 */ /* 0x000fd600078ec0ff */
[----:B------:R-:W-:Y:S01]  /*16730*/  @P2 LOP3.LUT R16, R16, 0x8, RZ, 0xfc, !PT ;  /* 0x0000000810102812 */ /* 0x000fe200078efcff */
[----:B0-----:R-:W-:Y:S06]  /*16740*/  BRA.DIV UR4, `(.L_x_8438) ;  /* 0x0000005a04107947 */ /* 0x001fec000b800000 */
.L_x_8516:
[----:B------:R-:W0:Y:S01]  /*16750*/  S2R R0, SR_TID.X ;  /* 0x0000000000007919 */ /* 0x000e220000002100 */
[----:B------:R-:W-:Y:S01]  /*16760*/  UMOV UR4, 0xa0 ;  /* 0x000000a000047882 */ /* 0x000fe20000000000 */
[----:B------:R-:W1:Y:S01]  /*16770*/  @P2 LDC R5, c[0x0][0x434] ;  /* 0x00010d00ff052b82 */ /* 0x000e620000000800 */
[----:B------:R-:W-:Y:S01]  /*16780*/  UIMAD UR4, UR41, UR4, -0xa0 ;  /* 0xffffff60290474a4 */ /* 0x000fe2000f8e0204 */
[----:B------:R-:W2:Y:S01]  /*16790*/  S2R R11, SR_TID.X ;  /* 0x00000000000b7919 */ /* 0x000ea20000002100 */
[----:B-----5:R-:W-:-:S05]  /*167a0*/  SHF.R.S32.HI R14, RZ, 0x1f, R37 ;  /* 0x0000001fff0e7819 */ /* 0x020fca0000011425 */
[----:B------:R-:W3:Y:S01]  /*167b0*/  @P2 LDC R7, c[0x0][0x438] ;  /* 0x00010e00ff072b82 */ /* 0x000ee20000000800 */
[----:B------:R4:W-:Y:S01]  /*167c0*/  STL [R1+0x8], R14 ;  /* 0x0000080e01007387 */ /* 0x0009e20000100800 */
[----:B0-----:R-:W-:Y:S01]  /*167d0*/  LOP3.LUT R0, R0, 0x7f, RZ, 0xc0, !PT ;  /* 0x0000007f00007812 */ /* 0x001fe200078ec0ff */
[----:B--2---:R-:W-:-:S03]  /*167e0*/  IMAD.SHL.U32 R13, R11, 0x10, RZ ;  /* 0x000000100b0d7824 */ /* 0x004fc600078e00ff */
[----:B------:R-:W-:Y:S01]  /*167f0*/  SHF.R.U32.HI R10, RZ, 0x3, R0 ;  /* 0x00000003ff0a7819 */ /* 0x000fe20000011600 */
[----:B------:R-:W-:-:S03]  /*16800*/  IMAD.SHL.U32 R12, R11, 0x10, RZ ;  /* 0x000000100b0c7824 */ /* 0x000fc600078e00ff */
[C---:B------:R-:W-:Y:S02]  /*16810*/  LOP3.LUT R13, R10.reuse, 0x70, R13, 0xf8, !PT ;  /* 0x000000700a0d7812 */ /* 0x040fe400078ef80d */
[----:B------:R-:W-:Y:S02]  /*16820*/  LOP3.LUT R12, R10, 0x70, R12, 0xf8, !PT ;  /* 0x000000700a0c7812 */ /* 0x000fe400078ef80c */
[----:B------:R-:W-:-:S05]  /*16830*/  LOP3.LUT R13, R13, 0x80, RZ, 0xfc, !PT ;  /* 0x000000800d0d7812 */ /* 0x000fca00078efcff */
[----:B------:R-:W-:-:S05]  /*16840*/  VIADD R0, R13, UR4 ;  /* 0x000000040d007c36 */ /* 0x000fca0008000000 */
[C---:B------:R-:W-:Y:S01]  /*16850*/  ISETP.GE.AND P0, PT, R0.reuse, UR40, PT ;  /* 0x0000002800007c0c */ /* 0x040fe2000bf06270 */
[----:B------:R-:W-:-:S03]  /*16860*/  VIADD R0, R0, UR37 ;  /* 0x0000002500007c36 */ /* 0x000fc60008000000 */
[----:B------:R-:W-:Y:S01]  /*16870*/  ISETP.GT.U32.OR P0, PT, R13, 0x9f, P0 ;  /* 0x0000009f0d00780c */ /* 0x000fe20000704470 */
[----:B-1----:R-:W-:-:S04]  /*16880*/  @P2 IMAD.HI.U32 R4, R0, R5, RZ ;  /* 0x0000000500042227 */ /* 0x002fc800078e00ff */
[----:B------:R-:W-:Y:S01]  /*16890*/  IMAD.MOV.U32 R8, RZ, RZ, R0 ;  /* 0x000000ffff087224 */ /* 0x000fe200078e0000 */
[----:B---3--:R-:W-:-:S07]  /*168a0*/  @P2 SHF.R.U32.HI R8, RZ, R7, R4 ;  /* 0x00000007ff082219 */ /* 0x008fce0000011604 */
[----:B------:R-:W0:Y:S01]  /*168b0*/  @!P0 LDC.64 R2, c[0x0][0x428] ;  /* 0x00010a00ff028b82 */ /* 0x000e220000000a00 */
[----:B------:R-:W-:-:S07]  /*168c0*/  @!P0 SHF.R.S32.HI R7, RZ, 0x1f, R8 ;  /* 0x0000001fff078819 */ /* 0x000fce0000011408 */
[----:B------:R-:W1:Y:S01]  /*168d0*/  @!P0 LDC.64 R4, c[0x0][0x418] ;  /* 0x00010600ff048b82 */ /* 0x000e620000000a00 */
[----:B0-----:R-:W-:-:S04]  /*168e0*/  @!P0 IMAD R6, R14, R2, RZ ;  /* 0x000000020e068224 */ /* 0x001fc800078e02ff */
[----:B------:R-:W-:Y:S02]  /*168f0*/  @!P0 IMAD R9, R37, R3, R6 ;  /* 0x0000000325098224 */ /* 0x000fe400078e0206 */
[----:B------:R-:W-:-:S04]  /*16900*/  @!P0 IMAD.MOV.U32 R6, RZ, RZ, R8 ;  /* 0x000000ffff068224 */ /* 0x000fc800078e0008 */
[----:B------:R-:W-:Y:S02]  /*16910*/  @!P0 IMAD.WIDE.U32 R2, R37, R2, R6 ;  /* 0x0000000225028225 */ /* 0x000fe400078e0006 */
[----:B------:R-:W0:Y:S02]  /*16920*/  @P2 LDC R6, c[0x0][0x434] ;  /* 0x00010d00ff062b82 */ /* 0x000e240000000800 */
[----:B------:R-:W-:Y:S01]  /*16930*/  @!P0 IMAD.IADD R3, R9, 0x1, R3 ;  /* 0x0000000109038824 */ /* 0x000fe200078e0203 */
[----:B-1----:R-:W-:Y:S01]  /*16940*/  @!P0 LEA R10, P1, R2, R4, 0x2 ;  /* 0x00000004020a8211 */ /* 0x002fe200078210ff */
[----:B------:R-:W-:-:S03]  /*16950*/  VIADD R9, R12, UR4 ;  /* 0x000000040c097c36 */ /* 0x000fc60008000000 */
[----:B------:R-:W-:Y:S02]  /*16960*/  @!P0 LEA.HI.X R11, R2, R5, R3, 0x2, P1 ;  /* 0x00000005020b8211 */ /* 0x000fe400008f1403 */
[C---:B------:R-:W-:Y:S01]  /*16970*/  ISETP.GE.AND P1, PT, R9.reuse, UR40, PT ;  /* 0x0000002809007c0c */ /* 0x040fe2000bf26270 */
[----:B------:R-:W1:Y:S01]  /*16980*/  @P2 LDC R2, c[0x0][0x438] ;  /* 0x00010e00ff022b82 */ /* 0x000e620000000800 */
[----:B------:R-:W-:-:S04]  /*16990*/  VIADD R9, R9, UR37 ;  /* 0x0000002509097c36 */ /* 0x000fc80008000000 */
[----:B------:R-:W-:-:S07]  /*169a0*/  IMAD.MOV.U32 R12, RZ, RZ, R9 ;  /* 0x000000ffff0c7224 */ /* 0x000fce00078e0009 */
[----:B------:R-:W2:Y:S01]  /*169b0*/  @!P1 LDC.64 R4, c[0x0][0x428] ;  /* 0x00010a00ff049b82 */ /* 0x000ea20000000a00 */
[----:B0-----:R-:W-:-:S04]  /*169c0*/  @P2 IMAD.HI.U32 R3, R9, R6, RZ ;  /* 0x0000000609032227 */ /* 0x001fc800078e00ff */
[----:B------:R-:W-:Y:S01]  /*169d0*/  IMAD.MOV.U32 R6, RZ, RZ, RZ ;  /* 0x000000ffff067224 */ /* 0x000fe200078e00ff */
[----:B-1----:R-:W-:-:S05]  /*169e0*/  @P2 SHF.R.U32.HI R12, RZ, R2, R3 ;  /* 0x00000002ff0c2219 */ /* 0x002fca0000011603 */
[----:B------:R0:W5:Y:S01]  /*169f0*/  @!P0 LDG.E R6, desc[UR52][R10.64] ;  /* 0x000000340a068981 */ /* 0x000162000c1e1900 */
[----:B------:R-:W-:Y:S01]  /*16a00*/  @!P1 SHF.R.S32.HI R3, RZ, 0x1f, R12 ;  /* 0x0000001fff039819 */ /* 0x000fe2000001140c */
[----:B--2---:R-:W-:-:S04]  /*16a10*/  @!P1 IMAD R2, R14, R4, RZ ;  /* 0x000000040e029224 */ /* 0x004fc800078e02ff */
[----:B------:R-:W-:Y:S02]  /*16a20*/  @!P1 IMAD R7, R37, R5, R2 ;  /* 0x0000000525079224 */ /* 0x000fe400078e0202 */
[----:B------:R-:W-:-:S04]  /*16a30*/  @!P1 IMAD.MOV.U32 R2, RZ, RZ, R12 ;  /* 0x000000ffff029224 */ /* 0x000fc800078e000c */
[----:B------:R-:W-:Y:S02]  /*16a40*/  @!P1 IMAD.WIDE.U32 R2, R37, R4, R2 ;  /* 0x0000000425029225 */ /* 0x000fe400078e0002 */
[----:B------:R-:W1:Y:S02]  /*16a50*/  @!P1 LDC.64 R4, c[0x0][0x418] ;  /* 0x00010600ff049b82 */ /* 0x000e640000000a00 */
[----:B------:R-:W-:Y:S02]  /*16a60*/  @!P1 IMAD.IADD R7, R3, 0x1, R7 ;  /* 0x0000000103079824 */ /* 0x000fe400078e0207 */
[----:B------:R-:W-:Y:S01]  /*16a70*/  IMAD.MOV R3, RZ, RZ, -R8 ;  /* 0x000000ffff037224 */ /* 0x000fe200078e0a08 */
[----:B-1----:R-:W-:-:S04]  /*16a80*/  @!P1 LEA R4, P0, R2, R4, 0x2 ;  /* 0x0000000402049211 */ /* 0x002fc800078010ff */
[----:B------:R-:W-:Y:S01]  /*16a90*/  @!P1 LEA.HI.X R5, R2, R5, R7, 0x2, P0 ;  /* 0x0000000502059211 */ /* 0x000fe200000f1407 */
[----:B------:R-:W-:-:S06]  /*16aa0*/  IMAD.MOV.U32 R7, RZ, RZ, RZ ;  /* 0x000000ffff077224 */ /* 0x000fcc00078e00ff */
[----:B------:R1:W5:Y:S01]  /*16ab0*/  @!P1 LDG.E R7, desc[UR52][R4.64] ;  /* 0x0000003404079981 */ /* 0x000362000c1e1900 */
[----:B------:R-:W-:Y:S01]  /*16ac0*/  ISETP.GT.U32.AND P0, PT, R13, 0x9f, PT ;  /* 0x0000009f0d00780c */ /* 0x000fe20003f04070 */
[----:B------:R-:W-:Y:S01]  /*16ad0*/  IMAD.MOV R8, RZ, RZ, -R12 ;  /* 0x000000ffff087224 */ /* 0x000fe200078e0a0c */
[----:B------:R-:W-:Y:S01]  /*16ae0*/  LOP3.LUT R16, R16, 0xfffffffd, RZ, 0xc0, !PT ;  /* 0xfffffffd10107812 */ /* 0x000fe200078ec0ff */
[----:B0-----:R-:W-:Y:S02]  /*16af0*/  IMAD.U32 R11, RZ, RZ, UR41 ;  /* 0x00000029ff0b7e24 */ /* 0x001fe4000f8e00ff */
[----:B------:R-:W-:Y:S02]  /*16b00*/  IMAD R8, R19, R8, R9 ;  /* 0x0000000813087224 */ /* 0x000fe400078e0209 */
[----:B------:R-:W-:Y:S02]  /*16b10*/  VIADD R11, R11, 0xffffffff ;  /* 0xffffffff0b0b7836 */ /* 0x000fe40000000000 */
[----:B-1----:R-:W-:-:S02]  /*16b20*/  IMAD R5, R19, R3, R0 ;  /* 0x0000000313057224 */ /* 0x002fc400078e0200 */
[----:B------:R-:W-:Y:S02]  /*16b30*/  IMAD.U32 R0, RZ, RZ, UR43 ;  /* 0x0000002bff007e24 */ /* 0x000fe4000f8e00ff */
[----:B------:R-:W-:-:S03]  /*16b40*/  @P0 LOP3.LUT R16, R16, 0x2, RZ, 0xfc, !PT ;  /* 0x0000000210100812 */ /* 0x000fc600078efcff */
[----:B------:R-:W-:Y:S02]  /*16b50*/  ISETP.NE.AND P2, PT, R0, 0x3, PT ;  /* 0x000000030000780c */ /* 0x000fe40003f45270 */
[----:B------:R-:W-:Y:S02]  /*16b60*/  SHF.R.S32.HI R0, RZ, 0x1f, R26 ;  /* 0x0000001fff007819 */ /* 0x000fe4000001141a */
[----:B------:R-:W-:-:S03]  /*16b70*/  LOP3.LUT R16, R16, 0xfffffffb, RZ, 0xc0, !PT ;  /* 0xfffffffb10107812 */ /* 0x000fc600078ec0ff */
[----:B------:R4:W-:Y:S06]  /*16b80*/  STL [R1+0x4], R0 ;  /* 0x0000040001007387 */ /* 0x0009ec0000100800 */
[----:B------:R-:W-:Y:S01]  /*16b90*/  @P2 LOP3.LUT R16, R16, 0x4, RZ, 0xfc, !PT ;  /* 0x0000000410102812 */ /* 0x000fe200078efcff */
[----:B------:R-:W-:Y:S06]  /*16ba0*/  @!P2 BRA `(.L_x_8439) ;  /* 0x000000000004a947 */ /* 0x000fec0003800000 */
[----:B------:R-:W-:Y:S01]  /*16bb0*/  BPT.TRAP 0x1 ;  /* 0x000000040000795c */ /* 0x000fe20000300000 */
.L_x_8439:
[----:B------:R-:W2:Y:S01]  /*16bc0*/  LDL R2, [R1] ;  /* 0x0000000001027983 */ /* 0x000ea20000100800 */
[----:B----4-:R-:W-:Y:S01]  /*16bd0*/  IMAD R0, R35, 0x8, R18 ;  /* 0x0000000823007824 */ /* 0x010fe200078e0212 */
[----:B------:R-:W-:Y:S01]  /*16be0*/  BSSY B0, `(.L_x_8440) ;  /* 0x0000005000007945 */ /* 0x000fe20003800000 */
[----:B------:R-:W-:Y:S02]  /*16bf0*/  SHF.R.S32.HI R25, RZ, 0x1f, R8 ;  /* 0x0000001fff197819 */ /* 0x000fe40000011408 */
[----:B--2---:R-:W-:-:S04]  /*16c00*/  SHF.L.U32 R31, R2, 0x1f, RZ ;  /* 0x0000001f021f7819 */ /* 0x004fc800000006ff */
[----:B------:R-:W0:Y:S02]  /*16c10*/  SYNCS.PHASECHK.TRANS64.TRYWAIT P0, [R0+URZ+0x22880], R31 ;  /* 0x0228801f000075a7 */ /* 0x000e24000800017f */
[----:B0-----:R-:W-:Y:S05]  /*16c20*/  @!P0 BRA `(.L_x_8441) ;  /* 0x0000005400048947 */ /* 0x001fea0003800000 */
.L_x_8517:
[----:B------:R-:W-:Y:S05]  /*16c30*/  BSYNC B0 ;  /* 0x0000000000007941 */ /* 0x000fea0003800000 */
.L_x_8440:
[----:B------:R-:W2:Y:S01]  /*16c40*/  LDL R9, [R1+0x4] ;  /* 0x0000040001097983 */ /* 0x000ea20000100800 */
[----:B------:R-:W-:-:S03]  /*16c50*/  ULDC.64 UR4, c[0x0][0x328] ;  /* 0x0000ca0000047ab9 */ /* 0x000fc60000000a00 */
[----:B------:R-:W3:Y:S01]  /*16c60*/  LDL R12, [R1+0x18] ;  /* 0x00001800010c7983 */ /* 0x000ee20000100800 */
[----:B------:R-:W-:Y:S01]  /*16c70*/  IMAD R4, R25, UR4, RZ ;  /* 0x0000000419047c24 */ /* 0x000fe2000f8e02ff */
[----:B-----5:R-:W-:Y:S01]  /*16c80*/  SHF.R.S32.HI R29, RZ, 0x1f, R7 ;  /* 0x0000001fff1d7819 */ /* 0x020fe20000011407 */
[C---:B------:R-:W-:Y:S01]  /*16c90*/  IMAD.WIDE.U32 R2, R8.reuse, UR4, RZ ;  /* 0x0000000408027c25 */ /* 0x040fe2000f8e00ff */
[----:B------:R-:W-:Y:S01]  /*16ca0*/  ULDC.64 UR6, c[0x0][0x338] ;  /* 0x0000ce0000067ab9 */ /* 0x000fe20000000a00 */
[----:B------:R-:W1:Y:S01]  /*16cb0*/  LDC R13, c[0x0][0x2f4] ;  /* 0x0000bd00ff0d7b82 */ /* 0x000e620000000800 */
[----:B------:R-:W-:Y:S01]  /*16cc0*/  ULDC.64 UR8, c[0x0][0x330] ;  /* 0x0000cc0000087ab9 */ /* 0x000fe20000000a00 */
[----:B------:R-:W-:Y:S01]  /*16cd0*/  IMAD R4, R8, UR5, R4 ;  /* 0x0000000508047c24 */ /* 0x000fe2000f8e0204 */
[----:B------:R-:W-:Y:S01]  /*16ce0*/  ULDC.64 UR10, c[0x0][0x318] ;  /* 0x0000c600000a7ab9 */ /* 0x000fe20000000a00 */
[----:B------:R-:W-:Y:S02]  /*16cf0*/  SHF.R.S32.HI R23, RZ, 0x1f, R5 ;  /* 0x0000001fff177819 */ /* 0x000fe40000011405 */
[----:B------:R-:W-:Y:S01]  /*16d00*/  IMAD.IADD R3, R3, 0x1, R4 ;  /* 0x0000000103037824 */ /* 0x000fe200078e0204 */
[----:B------:R-:W-:Y:S01]  /*16d10*/  SHF.R.S32.HI R30, RZ, 0x1f, R6 ;  /* 0x0000001fff1e7819 */ /* 0x000fe20000011406 */
[----:B------:R-:W-:Y:S01]  /*16d20*/  IMAD R4, R29, UR6, RZ ;  /* 0x000000061d047c24 */ /* 0x000fe2000f8e02ff */
[----:B------:R-:W-:Y:S01]  /*16d30*/  LOP3.LUT R16, R16, 0xfffffffe, RZ, 0xc0, !PT ;  /* 0xfffffffe10107812 */ /* 0x000fe200078ec0ff */
[----:B------:R-:W-:-:S04]  /*16d40*/  IMAD.WIDE.U32 R2, R7, UR6, R2 ;  /* 0x0000000607027c25 */ /* 0x000fc8000f8e0002 */
[----:B------:R-:W-:-:S04]  /*16d50*/  IMAD R4, R7, UR7, R4 ;  /* 0x0000000707047c24 */ /* 0x000fc8000f8e0204 */
[----:B------:R-:W-:Y:S02]  /*16d60*/  IMAD.IADD R3, R3, 0x1, R4 ;  /* 0x0000000103037824 */ /* 0x000fe400078e0204 */
[----:B------:R-:W-:Y:S02]  /*16d70*/  IMAD R4, R23, UR4, RZ ;  /* 0x0000000417047c24 */ /* 0x000fe4000f8e02ff */
[----:B------:R-:W-:Y:S01]  /*16d80*/  IMAD.WIDE.U32 R2, R26, UR8, R2 ;  /* 0x000000081a027c25 */ /* 0x000fe2000f8e0002 */
[----:B-1----:R-:W-:-:S03]  /*16d90*/  ISETP.GE.AND P1, PT, R34, R13, PT ;  /* 0x0000000d2200720c */ /* 0x002fc60003f26270 */
[----:B------:R-:W-:-:S10]  /*16da0*/  IMAD R4, R5, UR5, R4 ;  /* 0x0000000505047c24 */ /* 0x000fd4000f8e0204 */
[----:B------:R-:W-:-:S04]  /*16db0*/  @P1 LOP3.LUT R16, R16, 0x1, RZ, 0xfc, !PT ;  /* 0x0000000110101812 */ /* 0x000fc800078efcff */
[----:B------:R-:W-:Y:S01]  /*16dc0*/  LOP3.LUT R16, R16, 0xffffff7f, RZ, 0xc0, !PT ;  /* 0xffffff7f10107812 */ /* 0x000fe200078ec0ff */
[----:B--2---:R-:W-:Y:S01]  /*16dd0*/  IMAD R21, R9, UR8, RZ ;  /* 0x0000000809157c24 */ /* 0x004fe2000f8e02ff */
[----:B------:R-:W-:-:S03]  /*16de0*/  IADD3 R9, P0, R2, UR10, RZ ;  /* 0x0000000a02097c10 */ /* 0x000fc6000ff1e0ff */
[----:B------:R-:W-:-:S05]  /*16df0*/  IMAD R21, R26, UR9, R21 ;  /* 0x000000091a157c24 */ /* 0x000fca000f8e0215 */
[----:B------:R-:W-:Y:S01]  /*16e00*/  IADD3.X R10, R3, UR11, R21, P0, !PT ;  /* 0x0000000b030a7c10 */ /* 0x000fe200087fe415 */
[----:B------:R-:W-:Y:S01]  /*16e10*/  IMAD.WIDE.U32 R2, R5, UR4, RZ ;  /* 0x0000000405027c25 */ /* 0x000fe2000f8e00ff */
[----:B------:R-:W-:Y:S01]  /*16e20*/  ISETP.GE.AND P0, PT, R34, R13, PT ;  /* 0x0000000d2200720c */ /* 0x000fe20003f06270 */
[----:B------:R-:W-:Y:S01]  /*16e30*/  UMOV UR4, 0xffffffff ;  /* 0xffffffff00047882 */ /* 0x000fe20000000000 */
[----:B------:R-:W1:Y:S01]  /*16e40*/  S2R R13, SR_TID.X ;  /* 0x00000000000d7919 */ /* 0x000e620000002100 */
[----:B------:R-:W-:Y:S02]  /*16e50*/  IMAD.IADD R3, R3, 0x1, R4 ;  /* 0x0000000103037824 */ /* 0x000fe400078e0204 */
[----:B------:R-:W-:Y:S02]  /*16e60*/  IMAD R4, R30, UR6, RZ ;  /* 0x000000061e047c24 */ /* 0x000fe4000f8e02ff */
[----:B------:R-:W-:-:S04]  /*16e70*/  IMAD.WIDE.U32 R2, R6, UR6, R2 ;  /* 0x0000000606027c25 */ /* 0x000fc8000f8e0002 */
[----:B------:R-:W-:-:S04]  /*16e80*/  IMAD R4, R6, UR7, R4 ;  /* 0x0000000706047c24 */ /* 0x000fc8000f8e0204 */
[----:B------:R-:W-:Y:S02]  /*16e90*/  IMAD.IADD R3, R3, 0x1, R4 ;  /* 0x0000000103037824 */ /* 0x000fe400078e0204 */
[----:B---3--:R-:W-:Y:S02]  /*16ea0*/  IMAD R4, R35, 0x5000, R12 ;  /* 0x0000500023047824 */ /* 0x008fe400078e020c */
[----:B------:R-:W-:-:S03]  /*16eb0*/  IMAD.WIDE.U32 R2, R26, UR8, R2 ;  /* 0x000000081a027c25 */ /* 0x000fc6000f8e0002 */
[----:B------:R-:W-:Y:S01]  /*16ec0*/  IADD3 R19, P1, R2, UR10, RZ ;  /* 0x0000000a02137c10 */ /* 0x000fe2000ff3e0ff */
[----:B------:R-:W-:-:S03]  /*16ed0*/  IMAD.MOV.U32 R2, RZ, RZ, -0xa0 ;  /* 0xffffff60ff027424 */ /* 0x000fc600078e00ff */
[----:B------:R-:W-:Y:S01]  /*16ee0*/  IADD3.X R21, R21, UR11, R3, P1, !PT ;  /* 0x0000000b15157c10 */ /* 0x000fe20008ffe403 */
[----:B------:R-:W-:Y:S01]  /*16ef0*/  IMAD R11, R11, R2, UR40 ;  /* 0x000000280b0b7e24 */ /* 0x000fe2000f8e0202 */
[----:B-1----:R-:W-:-:S04]  /*16f00*/  LOP3.LUT R13, R13, 0x7f, RZ, 0xc0, !PT ;  /* 0x0000007f0d0d7812 */ /* 0x002fc800078ec0ff */
[----:B------:R-:W-:-:S05]  /*16f10*/  SHF.R.U32.HI R13, RZ, 0x3, R13 ;  /* 0x00000003ff0d7819 */ /* 0x000fca000001160d */
[----:B------:R-:W-:-:S05]  /*16f20*/  IMAD.IADD R20, R11, 0x1, -R13 ;  /* 0x000000010b147824 */ /* 0x000fca00078e0a0d */
[----:B------:R-:W-:-:S13]  /*16f30*/  ISETP.GE.AND P1, PT, R20, 0x1, PT ;  /* 0x000000011400780c */ /* 0x000fda0003f26270 */
[----:B------:R-:W-:Y:S01]  /*16f40*/  @P1 LOP3.LUT R16, R16, 0x80, RZ, 0xfc, !PT ;  /* 0x0000008010101812 */ /* 0x000fe200078efcff */
[----:B------:R-:W-:Y:S06]  /*16f50*/  BRA.DIV UR4, `(.L_x_8442) ;  /* 0x00000052044c7947 */ /* 0x000fec000b800000 */
[----:B------:R-:W1:Y:S01]  /*16f60*/  SHFL.IDX PT, R2, R9, RZ, 0x181f ;  /* 0x00181fff09027589 */ /* 0x000e6200000e0000 */
[----:B------:R-:W-:Y:S01]  /*16f70*/  IMAD.IADD R4, R18, 0x1, R4 ;  /* 0x0000000112047824 */ /* 0x000fe200078e0204 */
[----:B------:R-:W-:Y:S02]  /*16f80*/  ISETP.GE.AND P3, PT, R20, 0x41, PT ;  /* 0x000000411400780c */ /* 0x000fe40003f66270 */
        /* <DEDUP_REMOVED lines=74> */
.L_x_8539:
        /* <DEDUP_REMOVED lines=9> */
.L_x_8443:
        /* <DEDUP_REMOVED lines=11> */
.L_x_8444:
[----:B------:R1:W-:Y:S01]  /*17570*/  SYNCS.ARRIVE.TRANS64.A1T0 RZ, [R0+URZ+0x22870], RZ ;  /* 0x022870ff00ff79a7 */ /* 0x0003e2000810003f */
[----:B------:R-:W-:Y:S05]  /*17580*/  @!P6 BRA `(.L_x_8445) ;  /* 0x000000000004e947 */ /* 0x000fea0003800000 */
[----:B------:R-:W-:Y:S01]  /*17590*/  BPT.TRAP 0x1 ;  /* 0x000000040000795c */ /* 0x000fe20000300000 */
.L_x_8445:
[----:B------:R-:W2:Y:S01]  /*175a0*/  SYNCS.PHASECHK.TRANS64.TRYWAIT P0, [R0+URZ+0x22840], R31 ;  /* 0x0228401f000075a7 */ /* 0x000ea2000800017f */
[----:B------:R-:W-:Y:S04]  /*175b0*/  BSSY B0, `(.L_x_8446) ;  /* 0x0000002000007945 */ /* 0x000fe80003800000 */
[----:B--2---:R-:W-:Y:S05]  /*175c0*/  @!P0 BRA `(.L_x_8447) ;  /* 0x0000005400d48947 */ /* 0x004fea0003800000 */
.L_x_8540:
[----:B------:R-:W-:Y:S05]  /*175d0*/  BSYNC B0 ;  /* 0x0000000000007941 */ /* 0x000fea0003800000 */
.L_x_8446:
[----:B------:R-:W3:Y:S01]  /*175e0*/  LDL R12, [R1+0x4] ;  /* 0x00000400010c7983 */ /* 0x000ee20000100800 */
[----:B------:R-:W-:Y:S01]  /*175f0*/  ULDC.64 UR4, c[0x0][0x300] ;  /* 0x0000c00000047ab9 */ /* 0x000fe20000000a00 */
[----:B------:R-:W-:Y:S01]  /*17600*/  ULDC.64 UR6, c[0x0][0x310] ;  /* 0x0000c40000067ab9 */ /* 0x000fe20000000a00 */
[----:B------:R-:W-:Y:S01]  /*17610*/  IMAD R9, R25, UR4, RZ ;  /* 0x0000000419097c24 */ /* 0x000fe2000f8e02ff */
[----:B------:R-:W-:Y:S01]  /*17620*/  ULDC.64 UR8, c[0x0][0x2e8] ;  /* 0x0000ba0000087ab9 */ /* 0x000fe20000000a00 */
        /* <DEDUP_REMOVED lines=8> */
[C---:B------:R-:W-:Y:S02]  /*176b0*/  IMAD R23, R5.reuse, UR5, R23 ;  /* 0x0000000505177c24 */ /* 0x040fe4000f8e0217 */
[----:B------:R-:W-:Y:S01]  /*176c0*/  IMAD.WIDE.U32 R10, R5, UR4, RZ ;  /* 0x00000004050a7c25 */ /* 0x000fe2000f8e00ff */
[----:B------:R-:W-:-:S03]  /*176d0*/  ULDC.64 UR4, c[0x0][0x308] ;  /* 0x0000c20000047ab9 */ /* 0x000fc60000000a00 */
[----:B------:R-:W-:-:S04]  /*176e0*/  IMAD.WIDE.U32 R2, R26, UR4, R2 ;  /* 0x000000041a027c25 */ /* 0x000fc8000f8e0002 */
[----:B------:R-:W-:Y:S01]  /*176f0*/  IMAD.IADD R11, R11, 0x1, R23 ;  /* 0x000000010b0b7824 */ /* 0x000fe200078e0217 */
[----:B------:R-:W-:Y:S01]  /*17700*/  IADD3 R8, P0, R2, UR8, RZ ;  /* 0x0000000802087c10 */ /* 0x000fe2000ff1e0ff */
[----:B------:R-:W-:-:S04]  /*17710*/  IMAD R30, R30, UR6, RZ ;  /* 0x000000061e1e7c24 */ /* 0x000fc8000f8e02ff */
[----:B------:R-:W-:Y:S02]  /*17720*/  IMAD R30, R6, UR7, R30 ;  /* 0x00000007061e7c24 */ /* 0x000fe4000f8e021e */
[----:B---3--:R-:W-:Y:S02]  /*17730*/  IMAD R5, R12, UR4, RZ ;  /* 0x000000040c057c24 */ /* 0x008fe4000f8e02ff */
[----:B------:R-:W3:Y:S02]  /*17740*/  LDC R12, c[0x0][0x2f4] ;  /* 0x0000bd00ff0c7b82 */ /* 0x000ee40000000800 */
[----:B------:R-:W-:-:S05]  /*17750*/  IMAD R5, R26, UR5, R5 ;  /* 0x000000051a057c24 */ /* 0x000fca000f8e0205 */
[----:B------:R-:W-:Y:S01]  /*17760*/  IADD3.X R7, R3, UR9, R5, P0, !PT ;  /* 0x0000000903077c10 */ /* 0x000fe200087fe405 */
[----:B------:R-:W-:-:S04]  /*17770*/  IMAD.WIDE.U32 R2, R6, UR6, R10 ;  /* 0x0000000606027c25 */ /* 0x000fc8000f8e000a */
[----:B------:R-:W-:Y:S02]  /*17780*/  IMAD.IADD R3, R3, 0x1, R30 ;  /* 0x0000000103037824 */ /* 0x000fe400078e021e */
[----:B------:R-:W-:Y:S01]  /*17790*/  IMAD.WIDE.U32 R2, R26, UR4, R2 ;  /* 0x000000041a027c25 */ /* 0x000fe2000f8e0002 */
[----:B------:R-:W-:Y:S02]  /*177a0*/  UMOV UR4, 0xffffffff ;  /* 0xffffffff00047882 */ /* 0x000fe40000000000 */
[----:B------:R-:W-:Y:S02]  /*177b0*/  IADD3 R6, P0, R2, UR8, RZ ;  /* 0x0000000802067c10 */ /* 0x000fe4000ff1e0ff */
[----:B---3--:R-:W-:Y:S02]  /*177c0*/  ISETP.GE.AND P2, PT, R34, R12, PT ;  /* 0x0000000c2200720c */ /* 0x008fe40003f46270 */
[----:B------:R-:W-:Y:S01]  /*177d0*/  IADD3.X R5, R5, UR9, R3, P0, !PT ;  /* 0x0000000905057c10 */ /* 0x000fe200087fe403 */
[----:B------:R-:W-:Y:S10]  /*177e0*/  BRA.DIV UR4, `(.L_x_8448) ;  /* 0x0000005604607947 */ /* 0x000ff4000b800000 */
[----:B------:R-:W3:Y:S01]  /*177f0*/  SHFL.IDX PT, R3, R8, RZ, 0x181f ;  /* 0x00181fff08037589 */ /* 0x000ee200000e0000 */
[C---:B------:R-:W-:Y:S02]  /*17800*/  LOP3.LUT P6, RZ, R16.reuse, 0x80, RZ, 0xc0, !PT ;  /* 0x0000008010ff7812 */ /* 0x040fe400078cc0ff */
[----:B------:R-:W-:Y:S01]  /*17810*/  LOP3.LUT R17, R17, 0xffffffdf, RZ, 0xc0, !PT ;  /* 0xffffffdf11117812 */ /* 0x000fe200078ec0ff */
[----:B------:R-:W4:Y:S03]  /*17820*/  SHFL.IDX PT, R2, R7, RZ, 0x181f ;  /* 0x00181fff07027589 */ /* 0x000f2600000e0000 */
[----:B------:R-:W-:Y:S01]  /*17830*/  @P1 LOP3.LUT R17, R17, 0x20, RZ, 0xfc, !PT ;  /* 0x0000002011111812 */ /* 0x000fe200078efcff */
[----:B------:R-:W-:Y:S01]  /*17840*/  SHFL.IDX PT, R14, R8, 0x7, 0x181f ;  /* 0x00f81f00080e7f89 */ /* 0x000fe200000e0000 */
[----:B------:R-:W-:-:S05]  /*17850*/  LOP3.LUT P1, RZ, R16, 0x10, RZ, 0xc0, !PT ;  /* 0x0000001010ff7812 */ /* 0x000fca000782c0ff */
[----:B---3--:R-:W-:-:S05]  /*17860*/  @P6 IADD3 R3, P0, R34, R3, RZ ;  /* 0x0000000322036210 */ /* 0x008fca0007f1e0ff */
[----:B----4-:R-:W-:-:S05]  /*17870*/  @P6 IMAD.X R2, RZ, RZ, R2, P0 ;  /* 0x000000ffff026224 */ /* 0x010fca00000e0602 */
[----:B------:R-:W-:-:S04]  /*17880*/  @P6 LOP3.LUT R3, R3, R2, RZ, 0x3c, !PT ;  /* 0x0000000203036212 */ /* 0x000fc800078e3cff */
[----:B------:R-:W-:-:S04]  /*17890*/  @P6 LOP3.LUT R2, R3, R2, RZ, 0x3c, !PT ;  /* 0x0000000203026212 */ /* 0x000fc800078e3cff */
[----:B------:R-:W-:-:S05]  /*178a0*/  @P6 LOP3.LUT R3, R3, R2, RZ, 0x3c, !PT ;  /* 0x0000000203036212 */ /* 0x000fca00078e3cff */
[----:B------:R3:W-:Y:S01]  /*178b0*/  @P6 LDGSTS.E.BYPASS.LTC128B.128 [R4+0x18400], desc[UR52][R2.64], !P2 ;  /* 0x1840000002046fae */ /* 0x0007e2000d101d74 */
[----:B------:R-:W-:-:S03]  /*178c0*/  LOP3.LUT P6, RZ, R16, 0x100, RZ, 0xc0, !PT ;  /* 0x0000010010ff7812 */ /* 0x000fc600078cc0ff */
[----:B---3--:R-:W3:Y:S04]  /*178d0*/  SHFL.IDX PT, R3, R8, 0x1, 0x181f ;  /* 0x00381f0008037f89 */ /* 0x008ee800000e0000 */
[----:B------:R-:W4:Y:S01]  /*178e0*/  SHFL.IDX PT, R2, R7, 0x1, 0x181f ;  /* 0x00381f0007027f89 */ /* 0x000f2200000e0000 */
        /* <DEDUP_REMOVED lines=26> */
[----:B------:R-:W4:Y:S06]  /*17a90*/  SHFL.IDX PT, R2, R7, 0x4, 0x181f ;  /* 0x00981f0007027f89 */ /* 0x000f2c00000e0000 */
[----:B---3--:R-:W-:-:S05]  /*17aa0*/  @P4 IADD3 R3, P0, R34, R3, RZ ;  /* 0x0000000322034210 */ /* 0x008fca0007f1e0ff */
[----:B----4-:R-:W-:-:S05]  /*17ab0*/  @P4 IMAD.X R2, RZ, RZ, R2, P0 ;  /* 0x000000ffff024224 */ /* 0x010fca00000e0602 */
[----:B------:R-:W-:-:S04]  /*17ac0*/  @P4 LOP3.LUT R3, R3, R2, RZ, 0x3c, !PT ;  /* 0x0000000203034212 */ /* 0x000fc800078e3cff */
[----:B------:R-:W-:-:S04]  /*17ad0*/  @P4 LOP3.LUT R2, R3, R2, RZ, 0x3c, !PT ;  /* 0x0000000203024212 */ /* 0x000fc800078e3cff */
[----:B------:R-:W-:-:S05]  /*17ae0*/  @P4 LOP3.LUT R3, R3, R2, RZ, 0x3c, !PT ;  /* 0x0000000203034212 */ /* 0x000fca00078e3cff */
[----:B------:R3:W-:Y:S04]  /*17af0*/  @P4 LDGSTS.E.BYPASS.LTC128B.128 [R4+0x1a400], desc[UR52][R2.64], !P2 ;  /* 0x1a40000002044fae */ /* 0x0007e8000d101d74 */
[----:B---3--:R-:W3:Y:S04]  /*17b00*/  SHFL.IDX PT, R3, R8, 0x5, 0x181f ;  /* 0x00b81f0008037f89 */ /* 0x008ee800000e0000 */
[----:B------:R-:W4:Y:S01]  /*17b10*/  SHFL.IDX PT, R2, R7, 0x5, 0x181f ;  /* 0x00b81f0007027f89 */ /* 0x000f2200000e0000 */
[----:B---3--:R-:W-:-:S05]  /*17b20*/  @P5 IADD3 R3, P0, R34, R3, RZ ;  /* 0x0000000322035210 */ /* 0x008fca0007f1e0ff */
[----:B----4-:R-:W-:-:S05]  /*17b30*/  @P5 IMAD.X R2, RZ, RZ, R2, P0 ;  /* 0x000000ffff025224 */ /* 0x010fca00000e0602 */
[----:B------:R-:W-:-:S04]  /*17b40*/  @P5 LOP3.LUT R3, R3, R2, RZ, 0x3c, !PT ;  /* 0x0000000203035212 */ /* 0x000fc800078e3cff */
[----:B------:R-:W-:-:S04]  /*17b50*/  @P5 LOP3.LUT R2, R3, R2, RZ, 0x3c, !PT ;  /* 0x0000000203025212 */ /* 0x000fc800078e3cff */
[----:B------:R-:W-:-:S05]  /*17b60*/  @P5 LOP3.LUT R3, R3, R2, RZ, 0x3c, !PT ;  /* 0x0000000203035212 */ /* 0x000fca00078e3cff */
[----:B------:R3:W-:Y:S04]  /*17b70*/  @P5 LDGSTS.E.BYPASS.LTC128B.128 [R4+0x1ac00], desc[UR52][R2.64], !P2 ;  /* 0x1ac0000002045fae */ /* 0x0007e8000d101d74 */
[----:B---3--:R-:W3:Y:S04]  /*17b80*/  SHFL.IDX PT, R3, R8, 0x6, 0x181f ;  /* 0x00d81f0008037f89 */ /* 0x008ee800000e0000 */
[----:B------:R-:W4:Y:S04]  /*17b90*/  SHFL.IDX PT, R2, R7, 0x6, 0x181f ;  /* 0x00d81f0007027f89 */ /* 0x000f2800000e0000 */
[----:B------:R-:W5:Y:S01]  /*17ba0*/  SHFL.IDX PT, R7, R7, 0x7, 0x181f ;  /* 0x00f81f0007077f89 */ /* 0x000f6200000e0000 */
[----:B---3--:R-:W-:-:S05]  /*17bb0*/  @P6 IADD3 R3, P0, R34, R3, RZ ;  /* 0x0000000322036210 */ /* 0x008fca0007f1e0ff */
[----:B----4-:R-:W-:Y:S01]  /*17bc0*/  @P6 IMAD.X R2, RZ, RZ, R2, P0 ;  /* 0x000000ffff026224 */ /* 0x010fe200000e0602 */
[----:B------:R-:W-:-:S04]  /*17bd0*/  @P3 IADD3 R14, P0, R34, R14, RZ ;  /* 0x0000000e220e3210 */ /* 0x000fc80007f1e0ff */
[----:B------:R-:W-:Y:S01]  /*17be0*/  @P6 LOP3.LUT R3, R3, R2, RZ, 0x3c, !PT ;  /* 0x0000000203036212 */ /* 0x000fe200078e3cff */
[----:B-----5:R-:W-:-:S03]  /*17bf0*/  @P3 IMAD.X R9, RZ, RZ, R7, P0 ;  /* 0x000000ffff093224 */ /* 0x020fc600000e0607 */
[----:B------:R-:W-:-:S04]  /*17c00*/  @P6 LOP3.LUT R2, R3, R2, RZ, 0x3c, !PT ;  /* 0x0000000203026212 */ /* 0x000fc800078e3cff */
[----:B------:R-:W-:-:S05]  /*17c10*/  @P6 LOP3.LUT R3, R3, R2, RZ, 0x3c, !PT ;  /* 0x0000000203036212 */ /* 0x000fca00078e3cff */
[----:B------:R3:W-:Y:S02]  /*17c20*/  @P6 LDGSTS.E.BYPASS.LTC128B.128 [R4+0x1b400], desc[UR52][R2.64], !P2 ;  /* 0x1b40000002046fae */ /* 0x0007e4000d101d74 */
[----:B---3--:R-:W-:Y:S02]  /*17c30*/  @P3 IMAD.MOV.U32 R2, RZ, RZ, R14 ;  /* 0x000000ffff023224 */ /* 0x008fe400078e000e */
[----:B------:R-:W-:Y:S01]  /*17c40*/  @P3 IMAD.MOV.U32 R3, RZ, RZ, R9 ;  /* 0x000000ffff033224 */ /* 0x000fe200078e0009 */
[----:B------:R-:W3:Y:S04]  /*17c50*/  SHFL.IDX PT, R14, R6, RZ, 0x181f ;  /* 0x00181fff060e7589 */ /* 0x000ee800000e0000 */
[----:B------:R4:W-:Y:S04]  /*17c60*/  @P3 LDGSTS.E.BYPASS.LTC128B.128 [R4+0x1bc00], desc[UR52][R2.64], !P2 ;  /* 0x1bc0000002043fae */ /* 0x0009e8000d101d74 */
[----:B----4-:R-:W4:Y:S04]  /*17c70*/  SHFL.IDX PT, R2, R5, RZ, 0x181f ;  /* 0x00181fff05027589 */ /* 0x010f2800000e0000 */
[----:B------:R-:W0:Y:S01]  /*17c80*/  SHFL.IDX PT, R5, R5, 0x1, 0x181f ;  /* 0x00381f0005057f89 */ /* 0x000e2200000e0000 */
[----:B---3--:R-:W-:-:S05]  /*17c90*/  @P1 IADD3 R14, P0, R34, R14, RZ ;  /* 0x0000000e220e1210 */ /* 0x008fca0007f1e0ff */
[----:B----4-:R-:W-:Y:S02]  /*17ca0*/  @P1 IMAD.X R9, RZ, RZ, R2, P0 ;  /* 0x000000ffff091224 */ /* 0x010fe400000e0602 */
[----:B------:R-:W-:Y:S02]  /*17cb0*/  @P1 IMAD.MOV.U32 R2, RZ, RZ, R14 ;  /* 0x000000ffff021224 */ /* 0x000fe400078e000e */
[----:B------:R-:W-:Y:S01]  /*17cc0*/  @P1 IMAD.MOV.U32 R3, RZ, RZ, R9 ;  /* 0x000000ffff031224 */ /* 0x000fe200078e0009 */
[----:B------:R3:W4:Y:S04]  /*17cd0*/  SHFL.IDX PT, R14, R6, 0x1, 0x181f ;  /* 0x00381f00060e7f89 */ /* 0x00072800000e0000 */
[----:B0-----:R3:W-:Y:S02]  /*17ce0*/  @P1 LDGSTS.E.BYPASS.LTC128B.128 [R4+0x1c400], desc[UR52][R2.64], !P2 ;  /* 0x1c40000002041fae */ /* 0x0017e4000d101d74 */
.L_x_8562:
        /* <DEDUP_REMOVED lines=9> */
.L_x_8449:
        /* <DEDUP_REMOVED lines=11> */
.L_x_8450:
[----:B------:R0:W-:Y:S02]  /*17e30*/  SYNCS.ARRIVE.TRANS64.A1T0 RZ, [R0+URZ+0x22830], RZ ;  /* 0x022830ff00ff79a7 */ /* 0x0001e4000810003f */
[----:B------:R-:W-:Y:S05]  /*17e40*/  WARPSYNC.ALL ;  /* 0x0000000000007948 */ /* 0x000fea0003800000 */
[----:B012---:R-:W-:Y:S01]  /*17e50*/  SHF.R.S32.HI R0, RZ, 0x1f, R22 ;  /* 0x0000001fff007819 */ /* 0x007fe20000011416 */
[----:B------:R-:W-:Y:S01]  /*17e60*/  ULDC.64 UR4, c[0x0][0x298] ;  /* 0x0000a60000047ab9 */ /* 0x000fe20000000a00 */
[----:B------:R-:W-:Y:S03]  /*17e70*/  BSSY B6, `(.L_x_8451) ;  /* 0x0000019000067945 */ /* 0x000fe60003800000 */
[----:B------:R-:W-:-:S02]  /*17e80*/  IMAD R3, R0, UR4, RZ ;  /* 0x0000000400037c24 */ /* 0x000fc4000f8e02ff */
[----:B------:R-:W-:Y:S02]  /*17e90*/  VIADD R0, R18, 0x14400 ;  /* 0x0001440012007836 */ /* 0x000fe40000000000 */
[C---:B------:R-:W-:Y:S02]  /*17ea0*/  IMAD R3, R22.reuse, UR5, R3 ;  /* 0x0000000516037c24 */ /* 0x040fe4000f8e0203 */
[----:B------:R-:W-:Y:S01]  /*17eb0*/  IMAD.WIDE.U32 R22, R22, UR4, RZ ;  /* 0x0000000416167c25 */ /* 0x000fe2000f8e00ff */
[----:B------:R-:W-:Y:S01]  /*17ec0*/  BAR.SYNC.DEFER_BLOCKING 0x8, 0x180 ;  /* 0x0206000000007b1d */ /* 0x000fe20000010000 */
[----:B------:R-:W-:Y:S02]  /*17ed0*/  LOP3.LUT P0, RZ, R0, 0x3ff, RZ, 0xc0, !PT ;  /* 0x000003ff00ff7812 */ /* 0x000fe4000780c0ff */
[----:B------:R-:W-:-:S11]  /*17ee0*/  IMAD.IADD R19, R23, 0x1, R3 ;  /* 0x0000000117137824 */ /* 0x000fd600078e0203 */
        /* <DEDUP_REMOVED lines=17> */
.L_x_8452:
[----:B------:R-:W-:Y:S05]  /*18000*/  BSYNC B6 ;  /* 0x0000000000067941 */ /* 0x000fea0003800000 */
.L_x_8451:
[----:B------:R-:W2:Y:S01]  /*18010*/  LDL R20, [R1+0x4] ;  /* 0x0000040001147983 */ /* 0x000ea20000100800 */
[----:B------:R-:W-:Y:S01]  /*18020*/  ULDC.64 UR4, c[0x0][0x2d8] ;  /* 0x0000b60000047ab9 */ /* 0x000fe20000000a00 */
[----:B------:R-:W-:Y:S01]  /*18030*/  UISETP.NE.AND UP0, UPT, UR46, URZ, UPT ;  /* 0x0000003f2e00728c */ /* 0x000fe2000bf05270 */
[----:B------:R-:W-:Y:S01]  /*18040*/  IMAD.MOV.U32 R2, RZ, RZ, R22 ;  /* 0x000000ffff027224 */ /* 0x000fe200078e0016 */
[----:B------:R0:W5:Y:S01]  /*18050*/  LDL R9, [R1+0x20] ;  /* 0x0000200001097983 */ /* 0x0001620000100800 */
[----:B------:R-:W-:Y:S01]  /*18060*/  IMAD.MOV.U32 R3, RZ, RZ, R19 ;  /* 0x000000ffff037224 */ /* 0x000fe200078e0013 */
[----:B------:R-:W-:Y:S02]  /*18070*/  LOP3.LUT P6, RZ, R16, 0x400, RZ, 0xc0, !PT ;  /* 0x0000040010ff7812 */ /* 0x000fe400078cc0ff */
[----:B------:R-:W-:Y:S01]  /*18080*/  PLOP3.LUT P0, PT, PT, PT, UP0, 0x80, 0x0 ;  /* 0x000000000000781c */ /* 0x000fe20003f0f008 */
[----:B------:R-:W-:Y:S01]  /*18090*/  IMAD.WIDE.U32 R2, R26, UR4, R2 ;  /* 0x000000041a027c25 */ /* 0x000fe2000f8e0002 */
[----:B------:R-:W-:-:S02]  /*180a0*/  SHF.R.S32.HI R0, RZ, 0x1f, R27 ;  /* 0x0000001fff007819 */ /* 0x000fc4000001141b */
[----:B------:R-:W-:Y:S01]  /*180b0*/  PLOP3.LUT P1, PT, PT, PT, UP0, 0x80, 0x0 ;  /* 0x000000000000781c */ /* 0x000fe20003f2f008 */
[----:B------:R-:W-:Y:S01]  /*180c0*/  @UP0 ULDC UR6, c[0x0][0x44c] ;  /* 0x0001130000060ab9 */ /* 0x000fe20000000800 */
[----:B------:R-:W-:Y:S02]  /*180d0*/  SEL R4, R0, RZ, !P6 ;  /* 0x000000ff00047207 */ /* 0x000fe40007000000 */
[----:B------:R-:W-:Y:S01]  /*180e0*/  SEL R7, R27, RZ, !P6 ;  /* 0x000000ff1b077207 */ /* 0x000fe20007000000 */
[----:B--2---:R-:W-:Y:S02]  /*180f0*/  IMAD R5, R20, UR4, RZ ;  /* 0x0000000414057c24 */ /* 0x004fe4000f8e02ff */
[----:B------:R-:W1:Y:S02]  /*18100*/  S2R R20, SR_TID.X ;  /* 0x0000000000147919 */ /* 0x000e640000002100 */
[----:B------:R-:W-:Y:S01]  /*18110*/  IMAD R5, R26, UR5, R5 ;  /* 0x000000051a057c24 */ /* 0x000fe2000f8e0205 */
[----:B------:R-:W-:-:S03]  /*18120*/  ULDC.64 UR4, c[0x0][0x2e0] ;  /* 0x0000b80000047ab9 */ /* 0x000fc60000000a00 */
[----:B------:R-:W-:Y:S02]  /*18130*/  IMAD.IADD R3, R3, 0x1, R5 ;  /* 0x0000000103037824 */ /* 0x000fe400078e0205 */
[----:B------:R-:W2:Y:S01]  /*18140*/  LDC R5, c[0x0][0x448] ;  /* 0x00011200ff057b82 */ /* 0x000ea20000000800 */
[----:B------:R-:W-:Y:S01]  /*18150*/  IMAD R6, R4, UR4, RZ ;  /* 0x0000000404067c24 */ /* 0x000fe2000f8e02ff */
[C---:B-1----:R-:W-:Y:S01]  /*18160*/  LOP3.LUT R21, R20.reuse, 0x7f, RZ, 0xc0, !PT ;  /* 0x0000007f14157812 */ /* 0x042fe200078ec0ff */
[----:B------:R-:W-:-:S03]  /*18170*/  IMAD.SHL.U32 R20, R20, 0x10, RZ ;  /* 0x0000001014147824 */ /* 0x000fc600078e00ff */
[----:B------:R-:W-:-:S04]  /*18180*/  SHF.R.U32.HI R21, RZ, 0x3, R21 ;  /* 0x00000003ff157819 */ /* 0x000fc80000011615 */
[----:B------:R-:W-:-:S05]  /*18190*/  LOP3.LUT R20, R21, 0x70, R20, 0xf8, !PT ;  /* 0x0000007015147812 */ /* 0x000fca00078ef814 */
[----:B------:R-:W-:-:S04]  /*181a0*/  VIADD R0, R20, UR39 ;  /* 0x0000002714007c36 */ /* 0x000fc80008000000 */
[----:B------:R-:W-:Y:S01]  /*181b0*/  @P0 IMAD.HI.U32 R8, R0, UR6, RZ ;  /* 0x0000000600080c27 */ /* 0x000fe2000f8e00ff */
[----:B------:R-:W-:-:S03]  /*181c0*/  @UP0 ULDC UR6, c[0x0][0x450] ;  /* 0x0001140000060ab9 */ /* 0x000fc60000000800 */
[----:B------:R-:W-:Y:S01]  /*181d0*/  IMAD.MOV.U32 R4, RZ, RZ, R0 ;  /* 0x000000ffff047224 */ /* 0x000fe200078e0000 */
[----:B------:R-:W-:Y:S01]  /*181e0*/  @P1 SHF.R.U32.HI R4, RZ, UR6, R8 ;  /* 0x00000006ff041c19 */ /* 0x000fe20008011608 */
[C---:B------:R-:W-:Y:S02]  /*181f0*/  IMAD R6, R7.reuse, UR5, R6 ;  /* 0x0000000507067c24 */ /* 0x040fe4000f8e0206 */
[----:B------:R-:W-:Y:S01]  /*18200*/  IMAD.WIDE.U32 R2, R7, UR4, R2 ;  /* 0x0000000407027c25 */ /* 0x000fe2000f8e0002 */
[----:B------:R-:W-:Y:S01]  /*18210*/  SHF.R.S32.HI R7, RZ, 0x1f, R4 ;  /* 0x0000001fff077819 */ /* 0x000fe20000011404 */
[----:B------:R-:W-:Y:S01]  /*18220*/  ULDC.64 UR4, c[0x0][0x2d0] ;  /* 0x0000b40000047ab9 */ /* 0x000fe20000000a00 */
[----:B------:R-:W1:Y:S01]  /*18230*/  S2R R20, SR_TID.X ;  /* 0x0000000000147919 */ /* 0x000e620000002100 */
[----:B------:R-:W-:Y:S02]  /*18240*/  IMAD.IADD R3, R3, 0x1, R6 ;  /* 0x0000000103037824 */ /* 0x000fe400078e0206 */
[----:B------:R-:W-:-:S02]  /*18250*/  IMAD R7, R7, UR4, RZ ;  /* 0x0000000407077c24 */ /* 0x000fc4000f8e02ff */
[----:B------:R-:W-:-:S04]  /*18260*/  IMAD.WIDE.U32 R2, R4, UR4, R2 ;  /* 0x0000000404027c25 */ /* 0x000fc8000f8e0002 */
[----:B------:R-:W-:Y:S01]  /*18270*/  IMAD R6, R4, UR5, R7 ;  /* 0x0000000504067c24 */ /* 0x000fe2000f8e0207 */
[----:B------:R-:W-:Y:S01]  /*18280*/  ULDC.64 UR4, c[0x0][0x2c8] ;  /* 0x0000b20000047ab9 */ /* 0x000fe20000000a00 */
[----:B------:R-:W-:-:S04]  /*18290*/  IMAD.MOV R4, RZ, RZ, -R4 ;  /* 0x000000ffff047224 */ /* 0x000fc800078e0a04 */
[----:B--2---:R-:W-:Y:S02]  /*182a0*/  IMAD R0, R5, R4, R0 ;  /* 0x0000000405007224 */ /* 0x004fe400078e0200 */
        /* <DEDUP_REMOVED lines=24> */
[----:B-----5:R1:W-:Y:S01]  /*18430*/  @!P2 LDGSTS.E.BYPASS.LTC128B.128 [R9+0x14400], desc[UR52][R2.64], !P0 ;  /* 0x144000000209afae */ /* 0x0203e2000c101d74 */
[----:B------:R-:W-:Y:S01]  /*18440*/  ISETP.GE.AND P2, PT, R8, R5, PT ;  /* 0x000000050800720c */ /* 0x000fe20003f46270 */
[----:B------:R-:W-:-:S02]  /*18450*/  VIADD R8, R4, 0x20 ;  /* 0x0000002004087836 */ /* 0x000fc40000000000 */
[----:B-1----:R-:W1:Y:S10]  /*18460*/  SHFL.IDX PT, R2, R6, 0x1, 0x181f ;  /* 0x00381f0006027f89 */ /* 0x002e7400000e0000 */
[----:B0-----:R-:W-:-:S05]  /*18470*/  @!P2 IADD3 R14, P1, R34, R14, RZ ;  /* 0x0000000e220ea210 */ /* 0x001fca0007f3e0ff */
[----:B-1----:R-:W-:Y:S02]  /*18480*/  @!P2 IMAD.X R3, RZ, RZ, R2, P1 ;  /* 0x000000ffff03a224 */ /* 0x002fe400008e0602 */
[----:B------:R-:W-:Y:S02]  /*18490*/  @!P2 IMAD.MOV.U32 R2, RZ, RZ, R14 ;  /* 0x000000ffff02a224 */ /* 0x000fe400078e000e */
[----:B------:R-:W0:Y:S04]  /*184a0*/  SHFL.IDX PT, R14, R0, 0x2, 0x181f ;  /* 0x00581f00000e7f89 */ /* 0x000e2800000e0000 */
[----:B------:R1:W-:Y:S01]  /*184b0*/  @!P2 LDGSTS.E.BYPASS.LTC128B.128 [R9+0x14c00], desc[UR52][R2.64], !P0 ;  /* 0x14c000000209afae */ /* 0x0003e2000c101d74 */
        /* <DEDUP_REMOVED lines=32> */
[----:B------:R-:W-:-:S03]  /*186c0*/  ISETP.GE.AND P2, PT, R8, R5, PT ;  /* 0x000000050800720c */ /* 0x000fc60003f46270 */
[----:B-1----:R-:W1:Y:S04]  /*186d0*/  SHFL.IDX PT, R2, R6, 0x6, 0x181f ;  /* 0x00d81f0006027f89 */ /* 0x002e6800000e0000 */
[----:B------:R-:W2:Y:S06]  /*186e0*/  SHFL.IDX PT, R6, R6, 0x7, 0x181f ;  /* 0x00f81f0006067f89 */ /* 0x000eac00000e0000 */
[----:B0-----:R-:W-:-:S05]  /*186f0*/  @!P2 IADD3 R14, P1, R34, R14, RZ ;  /* 0x0000000e220ea210 */ /* 0x001fca0007f3e0ff */
[----:B-1----:R-:W-:Y:S02]  /*18700*/  @!P2 IMAD.X R3, RZ, RZ, R2, P1 ;  /* 0x000000ffff03a224 */ /* 0x002fe400008e0602 */
[----:B------:R-:W-:Y:S02]  /*18710*/  @!P2 IMAD.MOV.U32 R2, RZ, RZ, R14 ;  /* 0x000000ffff02a224 */ /* 0x000fe400078e000e */
[----:B------:R0:W1:Y:S04]  /*18720*/  SHFL.IDX PT, R14, R0, 0x7, 0x181f ;  /* 0x00f81f00000e7f89 */ /* 0x00006800000e0000 */
[----:B--2---:R0:W-:Y:S02]  /*18730*/  @!P2 LDGSTS.E.BYPASS.LTC128B.128 [R9+0x17400], desc[UR52][R2.64], !P0 ;  /* 0x174000000209afae */ /* 0x0041e4000c101d74 */
.L_x_8579:
[----:B------:R-:W-:-:S05]  /*18740*/  VIADD R4, R4, 0x70 ;  /* 0x0000007004047836 */ /* 0x000fca0000000000 */
[----:B------:R-:W-:-:S13]  /*18750*/  ISETP.GE.AND P1, PT, R4, R5, PT ;  /* 0x000000050400720c */ /* 0x000fda0003f26270 */
[----:B01----:R-:W-:-:S05]  /*18760*/  @!P1 IADD3 R2, P2, R34, R14, RZ ;  /* 0x0000000e22029210 */ /* 0x003fca0007f5e0ff */
[----:B------:R-:W-:-:S05]  /*18770*/  @!P1 IMAD.X R3, RZ, RZ, R6, P2 ;  /* 0x000000ffff039224 */ /* 0x000fca00010e0606 */
[----:B------:R-:W-:Y:S01]  /*18780*/  @!PT LDS RZ, [RZ] ;  /* 0x00000000fffff984 */ /* 0x000fe20000000800 */
[----:B------:R-:W-:Y:S01]  /*18790*/  @!PT LDS RZ, [RZ] ;  /* 0x00000000fffff984 */ /* 0x000fe20000000800 */
[----:B------:R-:W-:Y:S01]  /*187a0*/  @!PT LDS RZ, [RZ] ;  /* 0x00000000fffff984 */ /* 0x000fe20000000800 */
[----:B------:R0:W-:Y:S01]  /*187b0*/  @!P1 LDGSTS.E.BYPASS.LTC128B.128 [R9+0x17c00], desc[UR52][R2.64], !P0 ;  /* 0x17c0000002099fae */ /* 0x0001e2000c101d74 */
[----:B------:R-:W-:Y:S01]  /*187c0*/  PLOP3.LUT P0, PT, PT, PT, PT, 0x80, 0x0 ;  /* 0x000000000000781c */ /* 0x000fe20003f0f070 */
[----:B------:R-:W-:-:S12]  /*187d0*/  NOP ;  /* 0x0000000000007918 */ /* 0x000fd80000000000 */
.L_x_8454:
        /* <DEDUP_REMOVED lines=18> */
.L_x_8580:
[----:B------:R-:W-:Y:S05]  /*18900*/  BSYNC B0 ;  /* 0x0000000000007941 */ /* 0x000fea0003800000 */
.L_x_8455:
[----:B------:R-:W-:-:S04]  /*18910*/  UIADD3 UR4, UR41, -0x2, URZ ;  /* 0xfffffffe29047890 */ /* 0x000fc8000fffe03f */
[----:B------:R-:W-:-:S06]  /*18920*/  UISETP.GE.AND UP0, UPT, UR4, UR42, UPT ;  /* 0x0000002a0400728c */ /* 0x000fcc000bf06270 */
[----:B------:R-:W-:-:S13]  /*18930*/  PLOP3.LUT P0, PT, PT, PT, UP0, 0x80, 0x0 ;  /* 0x000000000000781c */ /* 0x000fda0003f0f008 */
[----:B------:R-:W-:Y:S05]  /*18940*/  @!P0 BRA `(.L_x_8457) ;  /* 0x00000018005c8947 */ /* 0x000fea0003800000 */
[----:B------:R1:W5:Y:S01]  /*18950*/  LDL.LU R23, [R1] ;  /* 0x0000000001177983 */ /* 0x0003620000300800 */
[----:B------:R-:W-:Y:S02]  /*18960*/  IMAD.MOV.U32 R22, RZ, RZ, R35 ;  /* 0x000000ffff167224 */ /* 0x000fe400078e0023 */
[----:B------:R-:W-:-:S07]  /*18970*/  IMAD.U32 R36, RZ, RZ, UR4 ;  /* 0x00000004ff247e24 */ /* 0x000fce000f8e00ff */
.L_x_8477:
[----:B------:R-:W2:Y:S01]  /*18980*/  LDL R11, [R1+0x8] ;  /* 0x00000800010b7983 */ /* 0x000ea20000100800 */
[----:B---3--:R-:W3:Y:S01]  /*18990*/  LDC R2, c[0x0][0x430] ;  /* 0x00010c00ff027b82 */ /* 0x008ee20000000800 */
[----:B------:R-:W4:Y:S01]  /*189a0*/  S2R R0, SR_TID.X ;  /* 0x0000000000007919 */ /* 0x000f220000002100 */
[----:B------:R-:W1:Y:S01]  /*189b0*/  S2R R8, SR_TID.X ;  /* 0x0000000000087919 */ /* 0x000e620000002100 */
[----:B---3--:R-:W-:Y:S01]  /*189c0*/  ISETP.NE.AND P0, PT, R2, 0x1, PT ;  /* 0x000000010200780c */ /* 0x008fe20003f05270 */
[----:B------:R-:W-:-:S12]  /*189d0*/  IMAD.MOV.U32 R7, RZ, RZ, 0xa0 ;  /* 0x000000a0ff077424 */ /* 0x000fd800078e00ff */
[----:B------:R-:W3:Y:S01]  /*189e0*/  @P0 LDC R5, c[0x0][0x434] ;  /* 0x00010d00ff050b82 */ /* 0x000ee20000000800 */
[C---:B----4-:R-:W-:Y:S01]  /*189f0*/  LOP3.LUT R2, R0.reuse, 0x7f, RZ, 0xc0, !PT ;  /* 0x0000007f00027812 */ /* 0x050fe200078ec0ff */
[----:B------:R-:W-:-:S06]  /*18a00*/  IMAD.SHL.U32 R0, R0, 0x10, RZ ;  /* 0x0000001000007824 */ /* 0x000fcc00078e00ff */
[----:B0-----:R-:W0:Y:S01]  /*18a10*/  @P0 LDC R3, c[0x0][0x438] ;  /* 0x00010e00ff030b82 */ /* 0x001e220000000800 */
[----:B------:R-:W-:Y:S01]  /*18a20*/  SHF.R.U32.HI R6, RZ, 0x3, R2 ;  /* 0x00000003ff067819 */ /* 0x000fe20000011602 */
[----:B-1----:R-:W-:-:S06]  /*18a30*/  IMAD.SHL.U32 R9, R8, 0x10, RZ ;  /* 0x0000001008097824 */ /* 0x002fcc00078e00ff */
[----:B------:R-:W1:Y:S01]  /*18a40*/  @P0 LDC R4, c[0x0][0x434] ;  /* 0x00010d00ff040b82 */ /* 0x000e620000000800 */
[----:B------:R-:W-:Y:S01]  /*18a50*/  LOP3.LUT R0, R6, 0x70, R0, 0xf8, !PT ;  /* 0x0000007006007812 */ /* 0x000fe200078ef800 */
[----:B------:R-:W-:-:S06]  /*18a60*/  IMAD R7, R36, R7, UR37 ;  /* 0x0000002524077e24 */ /* 0x000fcc000f8e0207 */
[----:B------:R-:W4:Y:S01]  /*18a70*/  @P0 LDC R2, c[0x0][0x438] ;  /* 0x00010e00ff020b82 */ /* 0x000f220000000800 */
[----:B------:R-:W-:Y:S01]  /*18a80*/  LOP3.LUT R9, R6, 0x70, R9, 0xf8, !PT ;  /* 0x0000007006097812 */ /* 0x000fe200078ef809 */
[----:B------:R-:W-:-:S03]  /*18a90*/  IMAD.IADD R0, R0, 0x1, R7 ;  /* 0x0000000100007824 */ /* 0x000fc600078e0207 */
[----:B------:R-:W-:Y:S01]  /*18aa0*/  LOP3.LUT R9, R9, 0x80, RZ, 0xfc, !PT ;  /* 0x0000008009097812 */ /* 0x000fe200078efcff */
[----:B---3--:R-:W-:-:S04]  /*18ab0*/  @P0 IMAD.HI.U32 R8, R0, R5, RZ ;  /* 0x0000000500080227 */ /* 0x008fc800078e00ff */
[----:B------:R-:W-:Y:S02]  /*18ac0*/  IMAD.IADD R7, R9, 0x1, R7 ;  /* 0x0000000109077824 */ /* 0x000fe400078e0207 */
[----:B------:R-:W-:Y:S01]  /*18ad0*/  IMAD.MOV.U32 R6, RZ, RZ, R0 ;  /* 0x000000ffff067224 */ /* 0x000fe200078e0000 */
[----:B0-----:R-:W-:Y:S01]  /*18ae0*/  @P0 SHF.R.U32.HI R6, RZ, R3, R8 ;  /* 0x00000003ff060219 */ /* 0x001fe20000011608 */
[----:B-1----:R-:W-:Y:S01]  /*18af0*/  @P0 IMAD.HI.U32 R3, R7, R4, RZ ;  /* 0x0000000407030227 */ /* 0x002fe200078e00ff */
[----:B------:R-:W-:Y:S05]  /*18b00*/  YIELD ;  /* 0x0000000000007946 */ /* 0x000fea0003800000 */
[----:B------:R-:W-:Y:S01]  /*18b10*/  IMAD.MOV.U32 R10, RZ, RZ, R7 ;  /* 0x000000ffff0a7224 */ /* 0x000fe200078e0007 */
[----:B------:R-:W-:Y:S01]  /*18b20*/  ULDC.64 UR4, c[0x0][0x428] ;  /* 0x00010a0000047ab9 */ /* 0x000fe20000000a00 */
[----:B----4-:R-:W-:Y:S01]  /*18b30*/  @P0 SHF.R.U32.HI R10, RZ, R2, R3 ;  /* 0x00000002ff0a0219 */ /* 0x010fe20000011603 */
[--C-:B------:R-:W-:Y:S01]  /*18b40*/  IMAD.MOV.U32 R2, RZ, RZ, R6.reuse ;  /* 0x000000ffff027224 */ /* 0x100fe200078e0006 */
[----:B------:R-:W-:Y:S01]  /*18b50*/  SHF.R.S32.HI R3, RZ, 0x1f, R6 ;  /* 0x0000001fff037819 */ /* 0x000fe20000011406 */
[----:B------:R-:W-:-:S02]  /*18b60*/  ULDC.64 UR6, c[0x0][0x418] ;  /* 0x0001060000067ab9 */ /* 0x000fc40000000a00 */
[----:B------:R-:W-:-:S03]  /*18b70*/  IMAD.WIDE.U32 R2, R37, UR4, R2 ;  /* 0x0000000425027c25 */ /* 0x000fc6000f8e0002 */
[----:B------:R-:W-:Y:S02]  /*18b80*/  LEA R4, P0, R2, UR6, 0x2 ;  /* 0x0000000602047c11 */ /* 0x000fe4000f8010ff */
[----:B------:R-:W-:Y:S01]  /*18b90*/  ISETP.GT.U32.AND P1, PT, R9, 0x9f, PT ;  /* 0x0000009f0900780c */ /* 0x000fe20003f24070 */
[----:B--2---:R-:W-:-:S04]  /*18ba0*/  IMAD R8, R11, UR4, RZ ;  /* 0x000000040b087c24 */ /* 0x004fc8000f8e02ff */
[----:B------:R-:W-:-:S04]  /*18bb0*/  IMAD R8, R37, UR5, R8 ;  /* 0x0000000525087c24 */ /* 0x000fc8000f8e0208 */
[----:B------:R-:W-:-:S05]  /*18bc0*/  IMAD.IADD R3, R8, 0x1, R3 ;  /* 0x0000000108037824 */ /* 0x000fca00078e0203 */
[----:B------:R-:W-:-:S05]  /*18bd0*/  LEA.HI.X R5, R2, UR7, R3, 0x2, P0 ;  /* 0x0000000702057c11 */ /* 0x000fca00080f1403 */
[----:B------:R0:W2:Y:S01]  /*18be0*/  LDG.E R9, desc[UR52][R4.64] ;  /* 0x0000003404097981 */ /* 0x0000a2000c1e1900 */
[--C-:B------:R-:W-:Y:S01]  /*18bf0*/  @!P1 SHF.R.S32.HI R3, RZ, 0x1f, R10.reuse ;  /* 0x0000001fff039819 */ /* 0x100fe2000001140a */
[----:B------:R-:W-:-:S04]  /*18c00*/  @!P1 IMAD.MOV.U32 R2, RZ, RZ, R10 ;  /* 0x000000ffff029224 */ /* 0x000fc800078e000a */
[----:B------:R-:W-:Y:S01]  /*18c10*/  @!P1 IMAD.WIDE.U32 R2, R37, UR4, R2 ;  /* 0x0000000425029c25 */ /* 0x000fe2000f8e0002 */
[----:B------:R-:W-:-:S03]  /*18c20*/  ULDC UR4, c[0x0][0x430] ;  /* 0x00010c0000047ab9 */ /* 0x000fc60000000800 */
[----:B------:R-:W-:Y:S01]  /*18c30*/  @!P1 IMAD.IADD R8, R8, 0x1, R3 ;  /* 0x0000000108089824 */ /* 0x000fe200078e0203 */
[----:B0-----:R-:W-:Y:S01]  /*18c40*/  @!P1 LEA R4, P0, R2, UR6, 0x2 ;  /* 0x0000000602049c11 */ /* 0x001fe2000f8010ff */
[----:B------:R-:W-:-:S03]  /*18c50*/  VIADD R35, R22, 0x1 ;  /* 0x0000000116237836 */ /* 0x000fc60000000000 */
[----:B------:R-:W-:Y:S01]  /*18c60*/  @!P1 LEA.HI.X R5, R2, UR7, R8, 0x2, P0 ;  /* 0x0000000702059c11 */ /* 0x000fe200080f1408 */
[----:B------:R-:W-:Y:S01]  /*18c70*/  IMAD.MOV.U32 R8, RZ, RZ, RZ ;  /* 0x000000ffff087224 */ /* 0x000fe200078e00ff */
[----:B------:R-:W-:Y:S01]  /*18c80*/  ISETP.NE.AND P0, PT, R35, 0x2, PT ;  /* 0x000000022300780c */ /* 0x000fe20003f05270 */
[----:B------:R-:W-:Y:S02]  /*18c90*/  IMAD.MOV R3, RZ, RZ, -R6 ;  /* 0x000000ffff037224 */ /* 0x000fe400078e0a06 */
[----:B------:R-:W-:Y:S02]  /*18ca0*/  IMAD.MOV R2, RZ, RZ, -R10 ;  /* 0x000000ffff027224 */ /* 0x000fe400078e0a0a */
[----:B-----5:R0:W5:Y:S02]  /*18cb0*/  @!P1 LDG.E R8, desc[UR52][R4.64] ;  /* 0x0000003404089981 */ /* 0x020164000c1e1900 */
[----:B------:R-:W-:Y:S02]  /*18cc0*/  IMAD R7, R2, UR4, R7 ;  /* 0x0000000402077c24 */ /* 0x000fe4000f8e0207 */
[----:B0-----:R-:W-:Y:S01]  /*18cd0*/  IMAD R4, R3, UR4, R0 ;  /* 0x0000000403047c24 */ /* 0x001fe2000f8e0200 */
[----:B------:R-:W-:-:S04]  /*18ce0*/  SEL R0, RZ, 0x1, P0 ;  /* 0x00000001ff007807 */ /* 0x000fc80000000000 */
[----:B------:R-:W-:Y:S01]  /*18cf0*/  LOP3.LUT R2, R23, R0, RZ, 0x3c, !PT ;  /* 0x0000000017027212 */ /* 0x000fe200078e3cff */
[----:B------:R-:W-:-:S04]  /*18d00*/  IMAD.U32 R11, RZ, RZ, UR43 ;  /* 0x0000002bff0b7e24 */ /* 0x000fc8000f8e00ff */
[----:B------:R0:W-:Y:S01]  /*18d10*/  STL [R1], R2 ;  /* 0x0000000201007387 */ /* 0x0001e20000100800 */
[----:B------:R-:W-:Y:S02]  /*18d20*/  ISETP.NE.AND P2, PT, R11, 0x3, PT ;  /* 0x000000030b00780c */ /* 0x000fe40003f45270 */
[C---:B------:R-:W-:Y:S01]  /*18d30*/  ISETP.GT.AND P1, PT, R36.reuse, UR42, PT ;  /* 0x0000002a24007c0c */ /* 0x040fe2000bf24270 */
[----:B------:R-:W-:Y:S01]  /*18d40*/  VIADD R36, R36, 0xffffffff ;  /* 0xffffffff24247836 */ /* 0x000fe20000000000 */
[----:B------:R-:W-:Y:S02]  /*18d50*/  SEL R35, R35, RZ, P0 ;  /* 0x000000ff23237207 */ /* 0x000fe40000000000 */
[----:B--2---:R-:W-:-:S07]  /*18d60*/  SHF.R.S32.HI R29, RZ, 0x1f, R9 ;  /* 0x0000001fff1d7819 */ /* 0x004fce0000011409 */
[----:B0-----:R-:W-:Y:S05]  /*18d70*/  @!P2 BRA `(.L_x_8458) ;  /* 0x000000000004a947 */ /* 0x001fea0003800000 */
[----:B------:R-:W-:Y:S01]  /*18d80*/  BPT.TRAP 0x1 ;  /* 0x000000040000795c */ /* 0x000fe20000300000 */
.L_x_8458:
[----:B------:R-:W-:Y:S01]  /*18d90*/  IMAD R0, R35, 0x8, R18 ;  /* 0x0000000823007824 */ /* 0x000fe200078e0212 */
[----:B------:R-:W-:Y:S01]  /*18da0*/  SHF.L.U32 R32, R2, 0x1f, RZ ;  /* 0x0000001f02207819 */ /* 0x000fe200000006ff */
[----:B------:R-:W-:Y:S01]  /*18db0*/  BSSY B0, `(.L_x_8459) ;  /* 0x0000004000007945 */ /* 0x000fe20003800000 */
[----:B------:R-:W-:Y:S02]  /*18dc0*/  SHF.R.S32.HI R31, RZ, 0x1f, R4 ;  /* 0x0000001fff1f7819 */ /* 0x000fe40000011404 */
[----:B------:R-:W0:Y:S02]  /*18dd0*/  SYNCS.PHASECHK.TRANS64.TRYWAIT P0, [R0+URZ+0x22880], R32 ;  /* 0x02288020000075a7 */ /* 0x000e24000800017f */
[----:B0-----:R-:W-:Y:S05]  /*18de0*/  @!P0 BRA `(.L_x_8460) ;  /* 0x00000054005c8947 */ /* 0x001fea0003800000 */
.L_x_8581:
[----:B------:R-:W-:Y:S05]  /*18df0*/  BSYNC B0 ;  /* 0x0000000000007941 */ /* 0x000fea0003800000 */
.L_x_8459:
[----:B------:R-:W2:Y:S01]  /*18e00*/  LDL R10, [R1+0x4] ;  /* 0x00000400010a7983 */ /* 0x000ea20000100800 */
        /* <DEDUP_REMOVED lines=10> */
[----:B------:R-:W1:Y:S03]  /*18eb0*/  LDC R11, c[0x0][0x2f4] ;  /* 0x0000bd00ff0b7b82 */ /* 0x000e660000000800 */
[----:B------:R-:W-:-:S02]  /*18ec0*/  IMAD.IADD R3, R3, 0x1, R5 ;  /* 0x0000000103037824 */ /* 0x000fc400078e0205 */
[----:B------:R-:W-:Y:S02]  /*18ed0*/  IMAD R5, R29, UR6, RZ ;  /* 0x000000061d057c24 */ /* 0x000fe4000f8e02ff */
[----:B------:R-:W-:-:S04]  /*18ee0*/  IMAD.WIDE.U32 R2, R9, UR6, R2 ;  /* 0x0000000609027c25 */ /* 0x000fc8000f8e0002 */
[----:B------:R-:W-:-:S04]  /*18ef0*/  IMAD R5, R9, UR7, R5 ;  /* 0x0000000709057c24 */ /* 0x000fc8000f8e0205 */
[----:B------:R-:W-:Y:S02]  /*18f00*/  IMAD.IADD R3, R3, 0x1, R5 ;  /* 0x0000000103037824 */ /* 0x000fe400078e0205 */
[----:B------:R-:W-:Y:S02]  /*18f10*/  IMAD R5, R30, UR4, RZ ;  /* 0x000000041e057c24 */ /* 0x000fe4000f8e02ff */
[----:B------:R-:W-:-:S04]  /*18f20*/  IMAD.WIDE.U32 R2, R26, UR8, R2 ;  /* 0x000000081a027c25 */ /* 0x000fc8000f8e0002 */
[----:B------:R-:W-:Y:S01]  /*18f30*/  IMAD R5, R7, UR5, R5 ;  /* 0x0000000507057c24 */ /* 0x000fe2000f8e0205 */
[----:B------:R-:W-:Y:S02]  /*18f40*/  IADD3 R19, P0, R2, UR10, RZ ;  /* 0x0000000a02137c10 */ /* 0x000fe4000ff1e0ff */
[----:B-1----:R-:W-:Y:S01]  /*18f50*/  ISETP.GE.AND P2, PT, R34, R11, PT ;  /* 0x0000000b2200720c */ /* 0x002fe20003f46270 */
[----:B--2---:R-:W-:-:S04]  /*18f60*/  IMAD R10, R10, UR8, RZ ;  /* 0x000000080a0a7c24 */ /* 0x004fc8000f8e02ff */
        /* <DEDUP_REMOVED lines=24> */
[C---:B---3--:R-:W-:Y:S02]  /*190f0*/  IADD3 R2, P0, R34.reuse, R12, RZ ;  /* 0x0000000c22027210 */ /* 0x048fe40007f1e0ff */
[----:B------:R-:W-:Y:S03]  /*19100*/  SHFL.IDX PT, R12, R5, RZ, 0x181f ;  /* 0x00181fff050c7589 */ /* 0x000fe600000e0000 */
[----:B----4-:R-:W-:Y:S02]  /*19110*/  IMAD.X R3, RZ, RZ, R33, P0 ;  /* 0x000000ffff037224 */ /* 0x010fe400000e0621 */
[----:B------:R-:W-:Y:S04]  /*19120*/  SHFL.IDX PT, R33, R20, 0x7, 0x181f ;  /* 0x00f81f0014217f89 */ /* 0x000fe800000e0000 */
[----:B------:R5:W-:Y:S02]  /*19130*/  LDGSTS.E.BYPASS.LTC128B.128 [R6+0xac00], desc[UR52][R2.64], !P2 ;  /* 0x0ac0000002067fae */ /* 0x000be4000d101d74 */
[----:B-----5:R-:W-:-:S02]  /*19140*/  IADD3 R2, P0, R34, R11, RZ ;  /* 0x0000000b22027210 */ /* 0x020fc40007f1e0ff */
        /* <DEDUP_REMOVED lines=20> */
[----:B------:R-:W2:Y:S04]  /*19290*/  SHFL.IDX PT, R19, R10, RZ, 0x181f ;  /* 0x00181fff0a137589 */ /* 0x000ea800000e0000 */
[----:B------:R-:W3:Y:S01]  /*192a0*/  SHFL.IDX PT, R10, R10, 0x1, 0x181f ;  /* 0x00381f000a0a7f89 */ /* 0x000ee200000e0000 */
[----:B0-----:R-:W-:-:S05]  /*192b0*/  IADD3 R2, P0, R34, R2, RZ ;  /* 0x0000000222027210 */ /* 0x001fca0007f1e0ff */
[----:B-1----:R-:W-:-:S05]  /*192c0*/  IMAD.X R3, RZ, RZ, R3, P0 ;  /* 0x000000ffff037224 */ /* 0x002fca00000e0603 */
[----:B------:R0:W-:Y:S02]  /*192d0*/  LDGSTS.E.BYPASS.LTC128B.128 [R6+0xd400], desc[UR52][R2.64], !P2 ;  /* 0x0d40000002067fae */ /* 0x0001e4000d101d74 */
[----:B0-----:R-:W-:-:S05]  /*192e0*/  IADD3 R2, P0, R34, R11, RZ ;  /* 0x0000000b22027210 */ /* 0x001fca0007f1e0ff */
[----:B------:R-:W-:-:S05]  /*192f0*/  IMAD.X R3, RZ, RZ, R33, P0 ;  /* 0x000000ffff037224 */ /* 0x000fca00000e0621 */
[----:B------:R0:W-:Y:S02]  /*19300*/  LDGSTS.E.BYPASS.LTC128B.128 [R6+0xdc00], desc[UR52][R2.64], !P2 ;  /* 0x0dc0000002067fae */ /* 0x0001e4000d101d74 */
[----:B0-----:R-:W-:-:S05]  /*19310*/  IADD3 R2, P0, R34, R12, RZ ;  /* 0x0000000c22027210 */ /* 0x001fca0007f1e0ff */
[----:B--2---:R-:W-:-:S05]  /*19320*/  IMAD.X R3, RZ, RZ, R19, P0 ;  /* 0x000000ffff037224 */ /* 0x004fca00000e0613 */
[----:B------:R0:W-:Y:S04]  /*19330*/  LDGSTS.E.BYPASS.LTC128B.128 [R6+0xe400], desc[UR52][R2.64], !P2 ;  /* 0x0e40000002067fae */ /* 0x0001e8000d101d74 */
[----:B0--3--:R0:W1:Y:S02]  /*19340*/  SHFL.IDX PT, R2, R5, 0x1, 0x181f ;  /* 0x00381f0005027f89 */ /* 0x00906400000e0000 */
.L_x_8603:
        /* <DEDUP_REMOVED lines=8> */
.L_x_8462:
        /* <DEDUP_REMOVED lines=11> */
.L_x_8463:
[----:B------:R1:W-:Y:S01]  /*19480*/  SYNCS.ARRIVE.TRANS64.A1T0 RZ, [R0+URZ+0x22870], RZ ;  /* 0x022870ff00ff79a7 */ /* 0x0003e2000810003f */
[----:B------:R-:W-:Y:S05]  /*19490*/  @!P3 BRA `(.L_x_8464) ;  /* 0x000000000004b947 */ /* 0x000fea0003800000 */
[----:B------:R-:W-:Y:S01]  /*194a0*/  BPT.TRAP 0x1 ;  /* 0x000000040000795c */ /* 0x000fe20000300000 */
.L_x_8464:
[----:B------:R-:W2:Y:S01]  /*194b0*/  SYNCS.PHASECHK.TRANS64.TRYWAIT P0, [R0+URZ+0x22840], R32 ;  /* 0x02284020000075a7 */ /* 0x000ea2000800017f */
[----:B------:R-:W-:Y:S04]  /*194c0*/  BSSY B0, `(.L_x_8465) ;  /* 0x0000002000007945 */ /* 0x000fe80003800000 */
[----:B--2---:R-:W-:Y:S05]  /*194d0*/  @!P0 BRA `(.L_x_8466) ;  /* 0x0000005800708947 */ /* 0x004fea0003800000 */
.L_x_8604:
[----:B------:R-:W-:Y:S05]  /*194e0*/  BSYNC B0 ;  /* 0x0000000000007941 */ /* 0x000fea0003800000 */
.L_x_8465:
[----:B------:R-:W3:Y:S01]  /*194f0*/  LDL R10, [R1+0x4] ;  /* 0x00000400010a7983 */ /* 0x000ee20000100800 */
[----:B------:R-:W-:Y:S01]  /*19500*/  ULDC.64 UR4, c[0x0][0x310] ;  /* 0x0000c40000047ab9 */ /* 0x000fe20000000a00 */
[----:B------:R-:W-:Y:S01]  /*19510*/  ULDC.64 UR6, c[0x0][0x300] ;  /* 0x0000c00000067ab9 */ /* 0x000fe20000000a00 */
[----:B0-----:R-:W-:Y:S02]  /*19520*/  IMAD R5, R29, UR4, RZ ;  /* 0x000000041d057c24 */ /* 0x001fe4000f8e02ff */
[----:B------:R-:W-:-:S04]  /*19530*/  IMAD.WIDE.U32 R2, R9, UR4, RZ ;  /* 0x0000000409027c25 */ /* 0x000fc8000f8e00ff */
        /* <DEDUP_REMOVED lines=21> */
[----:B------:R-:W-:Y:S01]  /*19690*/  UMOV UR4, 0xffffffff ;  /* 0xffffffff00047882 */ /* 0x000fe20000000000 */
[----:B------:R-:W0:Y:S02]  /*196a0*/  LDC R10, c[0x0][0x2f4] ;  /* 0x0000bd00ff0a7b82 */ /* 0x000e240000000800 */
[----:B------:R-:W-:-:S05]  /*196b0*/  IMAD R8, R26, UR5, R8 ;  /* 0x000000051a087c24 */ /* 0x000fca000f8e0208 */
[----:B------:R-:W-:Y:S02]  /*196c0*/  IADD3.X R4, R8, UR7, R5, P0, !PT ;  /* 0x0000000708047c10 */ /* 0x000fe400087fe405 */
[----:B------:R-:W-:-:S04]  /*196d0*/  IADD3 R7, P0, R2, UR6, RZ ;  /* 0x0000000602077c10 */ /* 0x000fc8000ff1e0ff */
[----:B------:R-:W-:Y:S02]  /*196e0*/  IADD3.X R8, R8, UR7, R3, P0, !PT ;  /* 0x0000000708087c10 */ /* 0x000fe400087fe403 */
[----:B0-----:R-:W-:Y:S01]  /*196f0*/  ISETP.GE.AND P2, PT, R34, R10, PT ;  /* 0x0000000a2200720c */ /* 0x001fe20003f46270 */
[----:B------:R-:W-:-:S12]  /*19700*/  BRA.DIV UR4, `(.L_x_8467) ;  /* 0x0000005604f87947 */ /* 0x000fd8000b800000 */
        /* <DEDUP_REMOVED lines=47> */
.L_x_8626:
        /* <DEDUP_REMOVED lines=8> */
.L_x_8468:
        /* <DEDUP_REMOVED lines=11> */
.L_x_8469:
[----:B------:R0:W-:Y:S02]  /*19b30*/  SYNCS.ARRIVE.TRANS64.A1T0 RZ, [R0+URZ+0x22830], RZ ;  /* 0x022830ff00ff79a7 */ /* 0x0001e4000810003f */
[----:B0-----:R-:W-:-:S05]  /*19b40*/  IMAD.U32 R0, RZ, RZ, UR44 ;  /* 0x0000002cff007e24 */ /* 0x001fca000f8e00ff */
[----:B------:R-:W-:-:S13]  /*19b50*/  ISETP.NE.AND P0, PT, R0, 0x3, PT ;  /* 0x000000030000780c */ /* 0x000fda0003f05270 */
[----:B------:R-:W-:Y:S05]  /*19b60*/  @!P0 BRA `(.L_x_8470) ;  /* 0x0000000000048947 */ /* 0x000fea0003800000 */
[----:B------:R-:W-:Y:S01]  /*19b70*/  BPT.TRAP 0x1 ;  /* 0x000000040000795c */ /* 0x000fe20000300000 */
.L_x_8470:
[----:B------:R-:W-:Y:S01]  /*19b80*/  LOP3.LUT R0, R23, 0x1, RZ, 0x3c, !PT ;  /* 0x0000000117007812 */ /* 0x000fe200078e3cff */
[----:B------:R-:W-:Y:S01]  /*19b90*/  IMAD R3, R22, 0x8, R18 ;  /* 0x0000000816037824 */ /* 0x000fe200078e0212 */
[----:B------:R-:W-:Y:S02]  /*19ba0*/  BSSY B0, `(.L_x_8471) ;  /* 0x0000004000007945 */ /* 0x000fe40003800000 */
[----:B------:R-:W-:-:S04]  /*19bb0*/  SHF.L.U32 R0, R0, 0x1f, RZ ;  /* 0x0000001f00007819 */ /* 0x000fc800000006ff */
[----:B------:R-:W0:Y:S02]  /*19bc0*/  SYNCS.PHASECHK.TRANS64.TRYWAIT P2, [R3+URZ+0x22870], R0 ;  /* 0x02287000030075a7 */ /* 0x000e24000804017f */
[----:B0-----:R-:W-:Y:S05]  /*19bd0*/  @!P2 BRA `(.L_x_8472) ;  /* 0x0000005c0074a947 */ /* 0x001fea0003800000 */
.L_x_8627:
[----:B------:R-:W-:Y:S05]  /*19be0*/  BSYNC B0 ;  /* 0x0000000000007941 */ /* 0x000fea0003800000 */
.L_x_8471:
[----:B------:R-:W-:-:S05]  /*19bf0*/  IMAD.U32 R2, RZ, RZ, UR43 ;  /* 0x0000002bff027e24 */ /* 0x000fca000f8e00ff */
[----:B------:R-:W-:-:S13]  /*19c00*/  ISETP.NE.AND P2, PT, R2, 0x3, PT ;  /* 0x000000030200780c */ /* 0x000fda0003f45270 */
[----:B------:R-:W-:Y:S05]  /*19c10*/  @!P2 BRA `(.L_x_8473) ;  /* 0x000000000004a947 */ /* 0x000fea0003800000 */
[----:B------:R-:W-:Y:S01]  /*19c20*/  BPT.TRAP 0x1 ;  /* 0x000000040000795c */ /* 0x000fe20000300000 */
.L_x_8473:
[----:B0-----:R-:W-:Y:S01]  /*19c30*/  SHF.L.U32 R0, R23, 0x1f, RZ ;  /* 0x0000001f17007819 */ /* 0x001fe200000006ff */
[----:B------:R-:W-:-:S03]  /*19c40*/  IMAD R2, R22, 0x5000, RZ ;  /* 0x0000500016027824 */ /* 0x000fc600078e02ff */
[----:B------:R-:W0:Y:S02]  /*19c50*/  SYNCS.PHASECHK.TRANS64.TRYWAIT P2, [R3+URZ+0x22860], R0 ;  /* 0x02286000030075a7 */ /* 0x000e24000804017f */
[----:B0-----:R-:W-:Y:S05]  /*19c60*/  @!P2 BRA `(.L_x_8474) ;  /* 0x0000005c0064a947 */ /* 0x001fea0003800000 */
.L_x_8628:
[----:B------:R-:W2:Y:S04]  /*19c70*/  LDL R15, [R1+0x14] ;  /* 0x00001400010f7983 */ /* 0x000ea80000100800 */
[----:B------:R-:W0:Y:S04]  /*19c80*/  LDL R13, [R1+0x1c] ;  /* 0x00001c00010d7983 */ /* 0x000e280000100800 */
[----:B------:R-:W0:Y:S01]  /*19c90*/  LDL R12, [R1+0xc] ;  /* 0x00000c00010c7983 */ /* 0x000e220000100800 */
[----:B------:R-:W-:Y:S01]  /*19ca0*/  LOP3.LUT R5, R2, R28, RZ, 0xfc, !PT ;  /* 0x0000001c02057212 */ /* 0x000fe200078efcff */
[----:B------:R-:W-:Y:S05]  /*19cb0*/  WARPSYNC.ALL ;  /* 0x0000000000007948 */ /* 0x000fea0003800000 */
[----:B------:R-:W-:-:S02]  /*19cc0*/  IMAD.IADD R14, R18, 0x1, R5 ;  /* 0x00000001120e7824 */ /* 0x000fc400078e0205 */
        /* <DEDUP_REMOVED lines=8> */
[----:B------:R-:W1:Y:S01]  /*19d50*/  LDSM.16.MT88.4 R4, [R19+0xa400] ;  /* 0x00a400001304783b */ /* 0x000e620000004200 */
[----:B0-----:R-:W-:-:S05]  /*19d60*/  IADD3 R0, R12, R2, R13 ;  /* 0x000000020c007210 */ /* 0x001fca0007ffe00d */
[----:B------:R-:W-:Y:S01]  /*19d70*/  STSM.16.M88.4 [R0], R8 ;  /* 0x0000000800007844 */ /* 0x000fe20000000200 */
[C-C-:B-1----:R-:W-:Y:S02]  /*19d80*/  PRMT R12, R4.reuse, 0x6420, R5.reuse ;  /* 0x00006420040c7816 */ /* 0x142fe40000000005 */
        /* <DEDUP_REMOVED lines=72> */
.L_x_8475:
[----:B-1----:R1:W-:Y:S01]  /*1a210*/  SYNCS.ARRIVE.TRANS64.A1T0 RZ, [R3+URZ+0x22850], RZ ;  /* 0x022850ff03ff79a7 */ /* 0x0023e2000810003f */
[----:B------:R-:W-:Y:S06]  /*1a220*/  BAR.SYNC.DEFER_BLOCKING 0x2, 0x80 ;  /* 0x0082000000007b1d */ /* 0x000fec0000010000 */
[----:B------:R-:W-:Y:S05]  /*1a230*/  @!P0 BRA `(.L_x_8476) ;  /* 0x0000000000048947 */ /* 0x000fea0003800000 */
[----:B------:R-:W-:Y:S01]  /*1a240*/  BPT.TRAP 0x1 ;  /* 0x000000040000795c */ /* 0x000fe20000300000 */
.L_x_8476:
[----:B0-----:R-:W2:Y:S01]  /*1a250*/  LDL R0, [R1+0x10] ;  /* 0x0000100001007983 */ /* 0x001ea20000100800 */
[----:B-1----:R-:W-:-:S03]  /*1a260*/  VIADD R3, R3, 0x22880 ;  /* 0x0002288003037836 */ /* 0x002fc60000000000 */
[----:B------:R3:W5:Y:S01]  /*1a270*/  LDL R23, [R1] ;  /* 0x0000000001177983 */ /* 0x0007620000100800 */
[----:B------:R-:W-:Y:S01]  /*1a280*/  IMAD.MOV.U32 R22, RZ, RZ, R35 ;  /* 0x000000ffff167224 */ /* 0x000fe200078e0023 */
[----:B--2---:R-:W-:-:S04]  /*1a290*/  PRMT R3, R0, 0x654, R3 ;  /* 0x0000065400037816 */ /* 0x004fc80000000003 */
[----:B------:R3:W-:Y:S01]  /*1a2a0*/  SYNCS.ARRIVE.TRANS64.RED.A1T0 RZ, [R3+URZ], RZ ;  /* 0x000000ff03ff79a7 */ /* 0x0007e2000810043f */
[----:B------:R-:W-:Y:S05]  /*1a2b0*/  @P1 BRA `(.L_x_8477) ;  /* 0xffffffe400b01947 */ /* 0x000fea000383ffff */
.L_x_8457:
[----:B------:R-:W1:Y:S01]  /*1a2c0*/  S2R R0, SR_TID.X ;  /* 0x0000000000007919 */ /* 0x000e620000002100 */
        /* <DEDUP_REMOVED lines=12> */
[----:B0-----:R-:W2:Y:S01]  /*1a390*/  @P1 ATOMG.E.ADD.STRONG.GPU PT, R3, desc[UR52][R2.64], R5 ;  /* 0x00000005020319a8 */ /* 0x001ea200081ee1f4 */
[----:B------:R-:W0:Y:S02]  /*1a3a0*/  S2R R4, SR_LTMASK ;  /* 0x0000000000047919 */ /* 0x000e240000003900 */
[----:B0-----:R-:W-:-:S04]  /*1a3b0*/  LOP3.LUT R4, R4, UR4, RZ, 0xc0, !PT ;  /* 0x0000000404047c12 */ /* 0x001fc8000f8ec0ff */
[----:B------:R-:W0:Y:S01]  /*1a3c0*/  POPC R7, R4 ;  /* 0x0000000400077309 */ /* 0x000e220000000000 */
[----:B--2---:R-:W0:Y:S02]  /*1a3d0*/  SHFL.IDX PT, R0, R3, R0, 0x1f ;  /* 0x00001f0003007589 */ /* 0x004e2400000e0000 */
[----:B0-----:R-:W-:-:S07]  /*1a3e0*/  IADD3 R24, R0, UR45, R7 ;  /* 0x0000002d00187c10 */ /* 0x001fce000fffe007 */
.L_x_8479:
[----:B------:R-:W-:Y:S05]  /*1a3f0*/  BSYNC B0 ;  /* 0x0000000000007941 */ /* 0x000fea0003800000 */
.L_x_8478:
[----:B------:R-:W-:Y:S05]  /*1a400*/  @!P0 BRA `(.L_x_8480) ;  /* 0x0000000000048947 */ /* 0x000fea0003800000 */
[----:B------:R-:W-:Y:S01]  /*1a410*/  BPT.TRAP 0x1 ;  /* 0x000000040000795c */ /* 0x000fe20000300000 */
.L_x_8480:
[----:B------:R-:W0:Y:S01]  /*1a420*/  LDL R0, [R1] ;  /* 0x0000000001007983 */ /* 0x000e220000100800 */
[----:B------:R-:W-:Y:S01]  /*1a430*/  IMAD R2, R35, 0x8, R18 ;  /* 0x0000000823027824 */ /* 0x000fe200078e0212 */
[----:B------:R-:W-:Y:S01]  /*1a440*/  BSSY B0, `(.L_x_8481) ;  /* 0x0000005000007945 */ /* 0x000fe20003800000 */
[----:B0--3--:R-:W-:-:S04]  /*1a450*/  LOP3.LUT R3, R0, 0x1, RZ, 0x3c, !PT ;  /* 0x0000000100037812 */ /* 0x009fc800078e3cff */
[----:B------:R-:W-:-:S04]  /*1a460*/  SHF.L.U32 R3, R3, 0x1f, RZ ;  /* 0x0000001f03037819 */ /* 0x000fc800000006ff */
[----:B------:R-:W0:Y:S02]  /*1a470*/  SYNCS.PHASECHK.TRANS64.TRYWAIT P1, [R2+URZ+0x22870], R3 ;  /* 0x02287003020075a7 */ /* 0x000e24000802017f */
[----:B0-----:R-:W-:Y:S05]  /*1a480*/  @!P1 BRA `(.L_x_8482) ;  /* 0x0000005400709947 */ /* 0x001fea0003800000 */
.L_x_8629:
[----:B------:R-:W-:Y:S05]  /*1a490*/  BSYNC B0 ;  /* 0x0000000000007941 */ /* 0x000fea0003800000 */
.L_x_8481:
[----:B------:R-:W-:-:S05]  /*1a4a0*/  IMAD.U32 R0, RZ, RZ, UR43 ;  /* 0x0000002bff007e24 */ /* 0x000fca000f8e00ff */
[----:B------:R-:W-:-:S13]  /*1a4b0*/  ISETP.NE.AND P1, PT, R0, 0x3, PT ;  /* 0x000000030000780c */ /* 0x000fda0003f25270 */
[----:B------:R-:W-:Y:S05]  /*1a4c0*/  @!P1 BRA `(.L_x_8483) ;  /* 0x0000000000049947 */ /* 0x000fea0003800000 */
[----:B------:R-:W-:Y:S01]  /*1a4d0*/  BPT.TRAP 0x1 ;  /* 0x000000040000795c */ /* 0x000fe20000300000 */
.L_x_8483:
[----:B------:R-:W0:Y:S02]  /*1a4e0*/  LDL R0, [R1] ;  /* 0x0000000001007983 */ /* 0x000e240000100800 */
[----:B0-----:R-:W-:-:S04]  /*1a4f0*/  SHF.L.U32 R3, R0, 0x1f, RZ ;  /* 0x0000001f00037819 */ /* 0x001fc800000006ff */
[----:B------:R-:W0:Y:S02]  /*1a500*/  SYNCS.PHASECHK.TRANS64.TRYWAIT P1, [R2+URZ+0x22860], R3 ;  /* 0x02286003020075a7 */ /* 0x000e24000802017f */
[----:B0-----:R-:W-:Y:S05]  /*1a510*/  @!P1 BRA `(.L_x_8484) ;  /* 0x0000005400609947 */ /* 0x001fea0003800000 */
.L_x_8630:
[----:B------:R-:W2:Y:S04]  /*1a520*/  LDL R4, [R1+0x14] ;  /* 0x0000140001047983 */ /* 0x000ea80000100800 */
[----:B------:R-:W3:Y:S04]  /*1a530*/  LDL R20, [R1+0x1c] ;  /* 0x00001c0001147983 */ /* 0x000ee80000100800 */
[----:B------:R-:W3:Y:S01]  /*1a540*/  LDL.LU R0, [R1+0xc] ;  /* 0x00000c0001007983 */ /* 0x000ee20000300800 */
[----:B------:R-:W-:Y:S01]  /*1a550*/  IMAD R19, R35, 0x5000, RZ ;  /* 0x0000500023137824 */ /* 0x000fe200078e02ff */
[----:B------:R-:W-:Y:S05]  /*1a560*/  WARPSYNC.ALL ;  /* 0x0000000000007948 */ /* 0x000fea0003800000 */
[----:B0-----:R-:W-:Y:S01]  /*1a570*/  LOP3.LUT R3, R19, R28, RZ, 0xfc, !PT ;  /* 0x0000001c13037212 */ /* 0x001fe200078efcff */
[----:B------:R-:W-:-:S04]  /*1a580*/  IMAD.U32 R21, RZ, RZ, UR43 ;  /* 0x0000002bff157e24 */ /* 0x000fc8000f8e00ff */
[----:B------:R-:W-:Y:S01]  /*1a590*/  IMAD.IADD R10, R18, 0x1, R3 ;  /* 0x00000001120a7824 */ /* 0x000fe200078e0203 */
[----:B------:R-:W-:-:S05]  /*1a5a0*/  ISETP.NE.AND P1, PT, R21, 0x3, PT ;  /* 0x000000031500780c */ /* 0x000fca0003f25270 */
        /* <DEDUP_REMOVED lines=58> */
[----:B------:R-:W-:Y:S01]  /*1a950*/  STSM.16.M88.4 [R0+0x3000], R12 ;  /* 0x0030000c00007844 */ /* 0x000fe20000000200 */
        /* <DEDUP_REMOVED lines=23> */
.L_x_8485:
[----:B-1----:R1:W-:Y:S01]  /*1aad0*/  SYNCS.ARRIVE.TRANS64.A1T0 RZ, [R2+URZ+0x22850], RZ ;  /* 0x022850ff02ff79a7 */ /* 0x0023e2000810003f */
[----:B------:R-:W-:Y:S06]  /*1aae0*/  BAR.SYNC.DEFER_BLOCKING 0x2, 0x80 ;  /* 0x0082000000007b1d */ /* 0x000fec0000010000 */
[----:B------:R-:W-:Y:S05]  /*1aaf0*/  @!P0 BRA `(.L_x_8486) ;  /* 0x0000000000048947 */ /* 0x000fea0003800000 */
[----:B------:R-:W-:Y:S01]  /*1ab00*/  BPT.TRAP 0x1 ;  /* 0x000000040000795c */ /* 0x000fe20000300000 */
.L_x_8486:
[----:B0-----:R-:W2:Y:S04]  /*1ab10*/  LDL R0, [R1+0x10] ;  /* 0x0000100001007983 */ /* 0x001ea80000100800 */
[----:B------:R-:W3:Y:S01]  /*1ab20*/  LDL.LU R3, [R1] ;  /* 0x0000000001037983 */ /* 0x000ee20000300800 */
[----:B------:R-:W-:Y:S02]  /*1ab30*/  VIADD R35, R35, 0x1 ;  /* 0x0000000123237836 */ /* 0x000fe40000000000 */
[----:B-1----:R-:W-:-:S03]  /*1ab40*/  VIADD R2, R2, 0x22880 ;  /* 0x0002288002027836 */ /* 0x002fc60000000000 */
[----:B------:R-:W-:-:S04]  /*1ab50*/  ISETP.NE.AND P0, PT, R35, 0x2, PT ;  /* 0x000000022300780c */ /* 0x000fc80003f05270 */
[----:B------:R-:W-:Y:S02]  /*1ab60*/  SEL R35, R35, RZ, P0 ;  /* 0x000000ff23237207 */ /* 0x000fe40000000000 */
[----:B--2---:R-:W-:Y:S02]  /*1ab70*/  PRMT R2, R0, 0x654, R2 ;  /* 0x0000065400027816 */ /* 0x004fe40000000002 */
[----:B------:R-:W-:Y:S02]  /*1ab80*/  SEL R0, RZ, 0x1, P0 ;  /* 0x00000001ff007807 */ /* 0x000fe40000000000 */
[----:B------:R0:W-:Y:S02]  /*1ab90*/  SYNCS.ARRIVE.TRANS64.RED.A1T0 RZ, [R2+URZ], RZ ;  /* 0x000000ff02ff79a7 */ /* 0x0001e4000810043f */
[----:B---3--:R-:W-:-:S05]  /*1aba0*/  LOP3.LUT R3, R3, R0, RZ, 0x3c, !PT ;  /* 0x0000000003037212 */ /* 0x008fca00078e3cff */
[----:B------:R0:W-:Y:S02]  /*1abb0*/  STL [R1], R3 ;  /* 0x0000000301007387 */ /* 0x0001e40000100800 */
.L_x_8429:
[----:B------:R-:W-:Y:S05]  /*1abc0*/  BSYNC B7 ;  /* 0x0000000000077941 */ /* 0x000fea0003800000 */
.L_x_8427:
        /* <DEDUP_REMOVED lines=12> */
.L_x_8487:
[----:B------:R-:W1:Y:S01]  /*1ac90*/  S2R R0, SR_TID.X ;  /* 0x0000000000007919 */ /* 0x000e620000002100 */
[----:B------:R-:W-:Y:S01]  /*1aca0*/  ULDC UR4, c[0x0][0xc3c] ;  /* 0x00030f0000047ab9 */ /* 0x000fe20000000800 */
[----:B------:R-:W-:Y:S01]  /*1acb0*/  IMAD.MOV.U32 R4, RZ, RZ, RZ ;  /* 0x000000ffff047224 */ /* 0x000fe200078e00ff */
[----:B-1----:R-:W-:-:S04]  /*1acc0*/  LOP3.LUT R7, R0, 0x1f, RZ, 0xc0, !PT ;  /* 0x0000001f00077812 */ /* 0x002fc800078ec0ff */
[----:B------:R-:W-:Y:S01]  /*1acd0*/  ISETP.NE.AND P0, PT, R7, 0x1f, PT ;  /* 0x0000001f0700780c */ /* 0x000fe20003f05270 */
[----:B------:R-:W-:-:S05]  /*1ace0*/  IMAD.IADD R5, R27, 0x1, R7 ;  /* 0x000000011b057824 */ /* 0x000fca00078e0207 */
        /* <DEDUP_REMOVED lines=33> */
.L_x_8493:
        /* <DEDUP_REMOVED lines=13> */
.L_x_8492:
[----:B------:R-:W-:Y:S05]  /*1afd0*/  BSYNC B0 ;  /* 0x0000000000007941 */ /* 0x000fea0003800000 */
.L_x_8491:
        /* <DEDUP_REMOVED lines=23> */
.L_x_8489:
        /* <DEDUP_REMOVED lines=22> */
.L_x_8494:
        /* <DEDUP_REMOVED lines=66> */
.L_x_8490:
[----:B------:R-:W0:Y:S01]  /*1b6d0*/  LDC R27, c[0x0][0xc3c] ;  /* 0x00030f00ff1b7b82 */ /* 0x000e220000000800 */
[----:B------:R-:W-:Y:S01]  /*1b6e0*/  IMAD.MOV.U32 R24, RZ, RZ, R5 ;  /* 0x000000ffff187224 */ /* 0x000fe200078e0005 */
[----:B------:R-:W-:Y:S01]  /*1b6f0*/  UMOV UR4, URZ ;  /* 0x0000003f00047c82 */ /* 0x000fe20008000000 */
[----:B------:R-:W-:-:S07]  /*1b700*/  IMAD.MOV.U32 R26, RZ, RZ, RZ ;  /* 0x000000ffff1a7224 */ /* 0x000fce00078e00ff */
.L_x_8495:
[----:B------:R1:W2:Y:S01]  /*1b710*/  LDL R2, [R1+0x10] ;  /* 0x0000100001027983 */ /* 0x0002a20000100800 */
[----:B------:R-:W3:Y:S02]  /*1b720*/  S2R R0, SR_TID.X ;  /* 0x0000000000007919 */ /* 0x000ee40000002100 */
[----:B---3--:R-:W-:Y:S01]  /*1b730*/  LOP3.LUT R0, R0, 0x1f, RZ, 0xc0, !PT ;  /* 0x0000001f00007812 */ /* 0x008fe200078ec0ff */
[----:B------:R-:W-:Y:S03]  /*1b740*/  BAR.SYNC.DEFER_BLOCKING 0x4, 0x180 ;  /* 0x0106000000007b1d */ /* 0x000fe60000010000 */
[----:B------:R-:W-:Y:S01]  /*1b750*/  ISETP.NE.AND P0, PT, R0, RZ, PT ;  /* 0x000000ff0000720c */ /* 0x000fe20003f05270 */
[----:B------:R-:W-:-:S12]  /*1b760*/  IMAD.U32 R25, RZ, RZ, UR4 ;  /* 0x00000004ff197e24 */ /* 0x000fd8000f8e00ff */
[----:B------:R-:W-:Y:S01]  /*1b770*/  @!P0 MOV R0, 0x400 ;  /* 0x0000040000008802 */ /* 0x000fe20000000f00 */
[----:B--2---:R-:W2:Y:S03]  /*1b780*/  @!P0 S2R R2, SR_CgaCtaId ;  /* 0x0000000000028919 */ /* 0x004ea60000008800 */
[----:B--2---:R-:W-:Y:S01]  /*1b790*/  @!P0 LEA R18, R2, R0, 0x18 ;  /* 0x0000000002128211 */ /* 0x004fe200078ec0ff */
[----:B------:R1:W-:Y:S04]  /*1b7a0*/  @!P0 STL [R1+0x10], R2 ;  /* 0x0000100201008387 */ /* 0x0003e80000100800 */
[----:B0-----:R1:W-:Y:S01]  /*1b7b0*/  @!P0 STS.128 [R18+0x228d0], R24 ;  /* 0x0228d01812008388 */ /* 0x0013e20000000c00 */
[----:B------:R-:W-:Y:S06]  /*1b7c0*/  BAR.ARV 0x5, 0x180 ;  /* 0x0146000000007b1d */ /* 0x000fec0000002000 */
.L_x_8488:
[----:B------:R-:W-:Y:S02]  /*1b7d0*/  ULDC UR5, c[0x0][0xc3c] ;  /* 0x00030f0000057ab9 */ /* 0x000fe40000000800 */
[----:B------:R-:W-:-:S13]  /*1b7e0*/  ISETP.GE.AND P0, PT, R27, UR5, PT ;  /* 0x000000051b007c0c */ /* 0x000fda000bf06270 */
[----:B------:R-:W-:Y:S05]  /*1b7f0*/  @!P0 BRA `(.L_x_8496) ;  /* 0xffffff9c00d48947 */ /* 0x000fea000383ffff */
.L_x_8417:
[----:B0-----:R-:W2:Y:S01]  /*1b800*/  LDL.LU R0, [R1+0x24] ;  /* 0x0000240001007983 */ /* 0x001ea20000300800 */
        /* <DEDUP_REMOVED lines=11> */
.L_x_8631:
[----:B------:R-:W-:Y:S05]  /*1b8c0*/  BSYNC B0 ;  /* 0x0000000000007941 */ /* 0x000fea0003800000 */
.L_x_8497:
[----:B------:R-:W-:-:S03]  /*1b8d0*/  UMOV UR4, 0xffffffff ;  /* 0xffffffff00047882 */ /* 0x000fc60000000000 */
[----:B------:R-:W-:Y:S05]  /*1b8e0*/  BRA.DIV UR4, `(.L_x_8499) ;  /* 0x0000004204947947 */ /* 0x000fea000b800000 */
[----:B0-----:R-:W0:Y:S02]  /*1b8f0*/  S2R R0, SR_TID.X ;  /* 0x0000000000007919 */ /* 0x001e240000002100 */
[----:B0-----:R-:W-:-:S04]  /*1b900*/  SHF.R.U32.HI R0, RZ, 0x5, R0 ;  /* 0x00000005ff007819 */ /* 0x001fc80000011600 */
[----:B------:R-:W-:-:S05]  /*1b910*/  LOP3.LUT R0, R0, 0x3, RZ, 0xc0, !PT ;  /* 0x0000000300007812 */ /* 0x000fca00078ec0ff */
[----:B------:R0:W1:Y:S02]  /*1b920*/  SHFL.IDX PT, R14, R0, RZ, 0x1f ;  /* 0x00001fff000e7589 */ /* 0x00006400000e0000 */
.L_x_8634:
[----:B-1----:R-:W-:Y:S01]  /*1b930*/  ISETP.NE.AND P0, PT, R14, RZ, PT ;  /* 0x000000ff0e00720c */ /* 0x002fe20003f05270 */
[----:B------:R-:W-:-:S12]  /*1b940*/  BSSY B0, `(.L_x_8500) ;  /* 0x000002e000007945 */ /* 0x000fd80003800000 */
[----:B------:R-:W-:Y:S05]  /*1b950*/  @P0 BRA `(.L_x_8501) ;  /* 0x0000000000b00947 */ /* 0x000fea0003800000 */
[----:B------:R-:W-:-:S03]  /*1b960*/  UMOV UR4, 0xffffffff ;  /* 0xffffffff00047882 */ /* 0x000fc60000000000 */
[----:B------:R-:W-:Y:S05]  /*1b970*/  BRA.DIV UR4, `(.L_x_8502) ;  /* 0x0000004204a47947 */ /* 0x000fea000b800000 */
[----:B------:R-:W-:-:S13]  /*1b980*/  ELECT P6, URZ, PT ;  /* 0x00000000003f782f */ /* 0x000fda00038c0000 */
.L_x_8637:
[----:B------:R-:W-:Y:S05]  /*1b990*/  @!P6 BRA `(.L_x_8501) ;  /* 0x0000000000a0e947 */ /* 0x000fea0003800000 */
[----:B------:R-:W-:-:S06]  /*1b9a0*/  ULOP3.LUT UR4, UR36, 0x2, URZ, 0xfc, !UPT ;  /* 0x0000000224047892 */ /* 0x000fcc000f8efc3f */
[----:B0-----:R-:W-:-:S05]  /*1b9b0*/  IMAD.U32 R0, RZ, RZ, UR4 ;  /* 0x00000004ff007e24 */ /* 0x001fca000f8e00ff */
[----:B------:R-:W-:-:S13]  /*1b9c0*/  ISETP.NE.AND P0, PT, R0, 0x3, PT ;  /* 0x000000030000780c */ /* 0x000fda0003f05270 */
[----:B------:R-:W-:Y:S05]  /*1b9d0*/  @!P0 BRA `(.L_x_8503) ;  /* 0x0000000000048947 */ /* 0x000fea0003800000 */
[----:B------:R-:W-:Y:S01]  /*1b9e0*/  BPT.TRAP 0x1 ;  /* 0x000000040000795c */ /* 0x000fe20000300000 */
.L_x_8503:
[----:B------:R-:W2:Y:S01]  /*1b9f0*/  LDL R0, [R1] ;  /* 0x0000000001007983 */ /* 0x000ea20000100800 */
[C---:B------:R-:W-:Y:S02]  /*1ba00*/  IMAD R3, R35.reuse, 0x8, R5 ;  /* 0x0000000823037824 */ /* 0x040fe400078e0205 */
[----:B------:R-:W-:-:S05]  /*1ba10*/  VIADD R35, R35, 0x1 ;  /* 0x0000000123237836 */ /* 0x000fca0000000000 */
[----:B------:R-:W-:Y:S02]  /*1ba20*/  ISETP.NE.AND P2, PT, R35, 0x2, PT ;  /* 0x000000022300780c */ /* 0x000fe40003f45270 */
[----:B--2---:R-:W-:Y:S02]  /*1ba30*/  SHF.L.U32 R2, R0, 0x1f, RZ ;  /* 0x0000001f00027819 */ /* 0x004fe400000006ff */
[----:B------:R-:W-:Y:S02]  /*1ba40*/  SEL R0, RZ, 0x1, P2 ;  /* 0x00000001ff007807 */ /* 0x000fe40001000000 */
[----:B------:R-:W0:Y:S02]  /*1ba50*/  SYNCS.PHASECHK.TRANS64.TRYWAIT P1, [R3+URZ+0x22840], R2 ;  /* 0x02284002030075a7 */ /* 0x000e24000802017f */
[----:B0-----:R-:W-:Y:S05]  /*1ba60*/  @!P1 BRA `(.L_x_8504) ;  /* 0x0000004000889947 */ /* 0x001fea0003800000 */
.L_x_8638:
[----:B------:R-:W2:Y:S01]  /*1ba70*/  LDL.LU R4, [R1] ;  /* 0x0000000001047983 */ /* 0x000ea20000300800 */
[----:B------:R-:W-:Y:S02]  /*1ba80*/  SEL R35, R35, RZ, P2 ;  /* 0x000000ff23237207 */ /* 0x000fe40001000000 */
[----:B--2---:R-:W-:Y:S01]  /*1ba90*/  LOP3.LUT R0, R4, R0, RZ, 0x3c, !PT ;  /* 0x0000000004007212 */ /* 0x004fe200078e3cff */
[----:B------:R-:W-:Y:S06]  /*1baa0*/  @!P0 BRA `(.L_x_8505) ;  /* 0x0000000000048947 */ /* 0x000fec0003800000 */
[----:B------:R-:W-:Y:S01]  /*1bab0*/  BPT.TRAP 0x1 ;  /* 0x000000040000795c */ /* 0x000fe20000300000 */
.L_x_8505:
[----:B------:R-:W-:Y:S01]  /*1bac0*/  IMAD R35, R35, 0x8, R5 ;  /* 0x0000000823237824 */ /* 0x000fe200078e0205 */
[----:B------:R-:W-:-:S04]  /*1bad0*/  SHF.L.U32 R0, R0, 0x1f, RZ ;  /* 0x0000001f00007819 */ /* 0x000fc800000006ff */
[----:B------:R-:W1:Y:S02]  /*1bae0*/  SYNCS.PHASECHK.TRANS64.TRYWAIT P1, [R35+URZ+0x22840], R0 ;  /* 0x02284000230075a7 */ /* 0x000e64000802017f */
[----:B-1----:R-:W-:Y:S05]  /*1baf0*/  @!P1 BRA `(.L_x_8506) ;  /* 0x0000004000789947 */ /* 0x002fea0003800000 */
.L_x_8639:
[----:B------:R-:W-:Y:S05]  /*1bb00*/  @!P0 BRA `(.L_x_8507) ;  /* 0x0000000000048947 */ /* 0x000fea0003800000 */
[----:B------:R-:W-:Y:S01]  /*1bb10*/  BPT.TRAP 0x1 ;  /* 0x000000040000795c */ /* 0x000fe20000300000 */
.L_x_8507:
[----:B------:R-:W2:Y:S02]  /*1bb20*/  SYNCS.PHASECHK.TRANS64.TRYWAIT P1, [R3+URZ+0x22860], R2 ;  /* 0x02286002030075a7 */ /* 0x000ea4000802017f */
[----:B--2---:R-:W-:Y:S05]  /*1bb30*/  @!P1 BRA `(.L_x_8508) ;  /* 0x00000040007c9947 */ /* 0x004fea0003800000 */
.L_x_8640:
[----:B------:R-:W-:Y:S05]  /*1bb40*/  @!P0 BRA `(.L_x_8509) ;  /* 0x0000000000048947 */ /* 0x000fea0003800000 */
[----:B------:R-:W-:Y:S01]  /*1bb50*/  BPT.TRAP 0x1 ;  /* 0x000000040000795c */ /* 0x000fe20000300000 */
.L_x_8509:
[----:B------:R-:W3:Y:S02]  /*1bb60*/  SYNCS.PHASECHK.TRANS64.TRYWAIT P1, [R35+URZ+0x22860], R0 ;  /* 0x02286000230075a7 */ /* 0x000ee4000802017f */
[----:B---3--:R-:W-:Y:S05]  /*1bb70*/  @!P1 BRA `(.L_x_8510) ;  /* 0x0000004000809947 */ /* 0x008fea0003800000 */
.L_x_8641:
[----:B------:R-:W-:Y:S05]  /*1bb80*/  @!P0 BRA `(.L_x_8511) ;  /* 0x0000000000048947 */ /* 0x000fea0003800000 */
[----:B------:R-:W-:Y:S01]  /*1bb90*/  BPT.TRAP 0x1 ;  /* 0x000000040000795c */ /* 0x000fe20000300000 */
.L_x_8511:
[----:B------:R-:W4:Y:S02]  /*1bba0*/  SYNCS.PHASECHK.TRANS64.TRYWAIT P1, [R3+URZ+0x22880], R2 ;  /* 0x02288002030075a7 */ /* 0x000f24000802017f */
[----:B----4-:R-:W-:Y:S05]  /*1bbb0*/  @!P1 BRA `(.L_x_8512) ;  /* 0x0000004000849947 */ /* 0x010fea0003800000 */
.L_x_8642:
[----:B------:R-:W-:Y:S05]  /*1bbc0*/  @!P0 BRA `(.L_x_8513) ;  /* 0x0000000000048947 */ /* 0x000fea0003800000 */
[----:B------:R-:W-:Y:S01]  /*1bbd0*/  BPT.TRAP 0x1 ;  /* 0x000000040000795c */ /* 0x000fe20000300000 */
.L_x_8513:
[----:B------:R0:W0:Y:S02]  /*1bbe0*/  SYNCS.PHASECHK.TRANS64.TRYWAIT P0, [R35+URZ+0x22880], R0 ;  /* 0x02288000230075a7 */ /* 0x000024000800017f */
[----:B0-----:R-:W-:Y:S05]  /*1bbf0*/  @!P0 NANOSLEEP.SYNCS 0x989680 ;  /* 0x009896800000895d */ /* 0x001fea0003900000 */
[----:B------:R-:W0:Y:S02]  /*1bc00*/  @!P0 SYNCS.PHASECHK.TRANS64 P0, [R35+URZ+0x22880], R0 ;  /* 0x02288000230085a7 */ /* 0x000e24000800007f */
[----:B0-----:R-:W-:Y:S05]  /*1bc10*/  @!P0 BRA `(.L_x_8513) ;  /* 0xfffffffc00f08947 */ /* 0x001fea000383ffff */
.L_x_8501:
[----:B------:R-:W-:Y:S05]  /*1bc20*/  BSYNC B0 ;  /* 0x0000000000007941 */ /* 0x000fea0003800000 */
.L_x_8500:
[----:B------:R-:W-:Y:S05]  /*1bc30*/  EXIT ;  /* 0x000000000000794d */ /* 0x000fea0003800000 */
.L_x_8312:
[----:B0-----:R-:W-:-:S04]  /*1bc40*/  IMAD.U32 R3, RZ, RZ, UR43 ;  /* 0x0000002bff037e24 */ /* 0x001fc8000f8e00ff */
[----:B------:R0:W1:Y:S03]  /*1bc50*/  SYNCS.PHASECHK.TRANS64.TRYWAIT P1, [R3+URZ+0x22800], R0 ;  /* 0x02280000030075a7 */ /* 0x000066000802017f */
[----:B-1----:R-:W-:Y:S05]  /*1bc60*/  @!P1 NANOSLEEP.SYNCS 0x989680 ;  /* 0x009896800000995d */ /* 0x002fea0003900000 */
[----:B------:R-:W1:Y:S02]  /*1bc70*/  @!P1 SYNCS.PHASECHK.TRANS64 P1, [R3+URZ+0x22800], R0 ;  /* 0x02280000030095a7 */ /* 0x000e64000802007f */
[----:B-1----:R-:W-:Y:S05]  /*1bc80*/  @!P1 BRA `(.L_x_8312) ;  /* 0xfffffffc00ec9947 */ /* 0x002fea000383ffff */
[----:B------:R-:W-:Y:S05]  /*1bc90*/  BRA `(.L_x_8514) ;  /* 0xfffffe6000587947 */ /* 0x000fea000383ffff */
.L_x_8316:
[----:B-1----:R1:W2:Y:S02]  /*1bca0*/  SYNCS.PHASECHK.TRANS64.TRYWAIT P1, [R5+URZ+0x22830], R0 ;  /* 0x02283000050075a7 */ /* 0x0022a4000802017f */
[----:B--2---:R-:W-:Y:S05]  /*1bcb0*/  @!P1 NANOSLEEP.SYNCS 0x989680 ;  /* 0x009896800000995d */ /* 0x004fea0003900000 */
[----:B------:R-:W2:Y:S02]  /*1bcc0*/  @!P1 SYNCS.PHASECHK.TRANS64 P1, [R5+URZ+0x22830], R0 ;  /* 0x02283000050095a7 */ /* 0x000ea4000802007f */
[----:B--2---:R-:W-:Y:S05]  /*1bcd0*/  @!P1 BRA `(.L_x_8316) ;  /* 0xfffffffc00f09947 */ /* 0x004fea000383ffff */
[----:B------:R-:W-:Y:S05]  /*1bce0*/  BRA `(.L_x_8315) ;  /* 0xfffffe6000747947 */ /* 0x000fea000383ffff */
.L_x_8333:
[----:B-1----:R-:W-:-:S04]  /*1bcf0*/  IMAD.U32 R9, RZ, RZ, UR6 ;  /* 0x00000006ff097e24 */ /* 0x002fc8000f8e00ff */
[----:B------:R1:W2:Y:S03]  /*1bd00*/  SYNCS.PHASECHK.TRANS64.TRYWAIT P1, [R9+URZ+0x22830], R4 ;  /* 0x02283004090075a7 */ /* 0x0002a6000802017f */
[----:B--2---:R-:W-:Y:S05]  /*1bd10*/  @!P1 NANOSLEEP.SYNCS 0x989680 ;  /* 0x009896800000995d */ /* 0x004fea0003900000 */
[----:B------:R-:W2:Y:S02]  /*1bd20*/  @!P1 SYNCS.PHASECHK.TRANS64 P1, [R9+URZ+0x22830], R4 ;  /* 0x02283004090095a7 */ /* 0x000ea4000802007f */
[----:B--2---:R-:W-:Y:S05]  /*1bd30*/  @!P1 BRA `(.L_x_8333) ;  /* 0xfffffffc00ec9947 */ /* 0x004fea000383ffff */
[----:B------:R-:W-:Y:S05]  /*1bd40*/  BRA `(.L_x_8330) ;  /* 0xfffffea0008c7947 */ /* 0x000fea000383ffff */
.L_x_8337:
[----:B-1----:R-:W-:-:S04]  /*1bd50*/  IMAD.U32 R9, RZ, RZ, UR6 ;  /* 0x00000006ff097e24 */ /* 0x002fc8000f8e00ff */
[----:B------:R1:W2:Y:S03]  /*1bd60*/  SYNCS.PHASECHK.TRANS64.TRYWAIT P1, [R9+URZ+0x22850], R4 ;  /* 0x02285004090075a7 */ /* 0x0002a6000802017f */
[----:B--2---:R-:W-:Y:S05]  /*1bd70*/  @!P1 NANOSLEEP.SYNCS 0x989680 ;  /* 0x009896800000995d */ /* 0x004fea0003900000 */
[----:B------:R-:W2:Y:S02]  /*1bd80*/  @!P1 SYNCS.PHASECHK.TRANS64 P1, [R9+URZ+0x22850], R4 ;  /* 0x02285004090095a7 */ /* 0x000ea4000802007f */
[----:B--2---:R-:W-:Y:S05]  /*1bd90*/  @!P1 BRA `(.L_x_8337) ;  /* 0xfffffffc00ec9947 */ /* 0x004fea000383ffff */
[----:B------:R-:W-:Y:S05]  /*1bda0*/  BRA `(.L_x_8334) ;  /* 0xfffffea800a87947 */ /* 0x000fea000383ffff */
.L_x_8356:
[----:B-1----:R-:W-:-:S04]  /*1bdb0*/  IMAD.U32 R11, RZ, RZ, UR6 ;  /* 0x00000006ff0b7e24 */ /* 0x002fc8000f8e00ff */
[----:B------:R1:W2:Y:S03]  /*1bdc0*/  SYNCS.PHASECHK.TRANS64.TRYWAIT P1, [R11+URZ+0x22830], R4 ;  /* 0x022830040b0075a7 */ /* 0x0002a6000802017f */
[----:B--2---:R-:W-:Y:S05]  /*1bdd0*/  @!P1 NANOSLEEP.SYNCS 0x989680 ;  /* 0x009896800000995d */ /* 0x004fea0003900000 */
[----:B------:R-:W2:Y:S02]  /*1bde0*/  @!P1 SYNCS.PHASECHK.TRANS64 P1, [R11+URZ+0x22830], R4 ;  /* 0x022830040b0095a7 */ /* 0x000ea4000802007f */
[----:B--2---:R-:W-:Y:S05]  /*1bdf0*/  @!P1 BRA `(.L_x_8356) ;  /* 0xfffffffc00ec9947 */ /* 0x004fea000383ffff */
[----:B------:R-:W-:Y:S05]  /*1be00*/  BRA `(.L_x_8353) ;  /* 0xfffffee800707947 */ /* 0x000fea000383ffff */
.L_x_8360:
[----:B-1----:R-:W-:-:S04]  /*1be10*/  IMAD.U32 R11, RZ, RZ, UR6 ;  /* 0x00000006ff0b7e24 */ /* 0x002fc8000f8e00ff */
[----:B------:R1:W2:Y:S03]  /*1be20*/  SYNCS.PHASECHK.TRANS64.TRYWAIT P1, [R11+URZ+0x22850], R4 ;  /* 0x022850040b0075a7 */ /* 0x0002a6000802017f */
[----:B--2---:R-:W-:Y:S05]  /*1be30*/  @!P1 NANOSLEEP.SYNCS 0x989680 ;  /* 0x009896800000995d */ /* 0x004fea0003900000 */
[----:B------:R-:W2:Y:S02]  /*1be40*/  @!P1 SYNCS.PHASECHK.TRANS64 P1, [R11+URZ+0x22850], R4 ;  /* 0x022850040b0095a7 */ /* 0x000ea4000802007f */
[----:B--2---:R-:W-:Y:S05]  /*1be50*/  @!P1 BRA `(.L_x_8360) ;  /* 0xfffffffc00ec9947 */ /* 0x004fea000383ffff */
[----:B------:R-:W-:Y:S05]  /*1be60*/  BRA `(.L_x_8357) ;  /* 0xfffffef0008c7947 */ /* 0x000fea000383ffff */
.L_x_8368:
[----:B-1----:R-:W-:-:S04]  /*1be70*/  IMAD.U32 R9, RZ, RZ, UR6 ;  /* 0x00000006ff097e24 */ /* 0x002fc8000f8e00ff */
[----:B------:R1:W2:Y:S03]  /*1be80*/  SYNCS.PHASECHK.TRANS64.TRYWAIT P1, [R9+URZ+0x22830], R4 ;  /* 0x02283004090075a7 */ /* 0x0002a6000802017f */
[----:B--2---:R-:W-:Y:S05]  /*1be90*/  @!P1 NANOSLEEP.SYNCS 0x989680 ;  /* 0x009896800000995d */ /* 0x004fea0003900000 */
[----:B------:R-:W2:Y:S02]  /*1bea0*/  @!P1 SYNCS.PHASECHK.TRANS64 P1, [R9+URZ+0x22830], R4 ;  /* 0x02283004090095a7 */ /* 0x000ea4000802007f */
[----:B--2---:R-:W-:Y:S05]  /*1beb0*/  @!P1 BRA `(.L_x_8368) ;  /* 0xfffffffc00ec9947 */ /* 0x004fea000383ffff */
[----:B------:R-:W-:Y:S05]  /*1bec0*/  BRA `(.L_x_8365) ;  /* 0xffffff10009c7947 */ /* 0x000fea000383ffff */
.L_x_8372:
[----:B-1----:R-:W-:-:S04]  /*1bed0*/  IMAD.U32 R9, RZ, RZ, UR6 ;  /* 0x00000006ff097e24 */ /* 0x002fc8000f8e00ff */
[----:B------:R1:W2:Y:S03]  /*1bee0*/  SYNCS.PHASECHK.TRANS64.TRYWAIT P1, [R9+URZ+0x22850], R4 ;  /* 0x02285004090075a7 */ /* 0x0002a6000802017f */
[----:B--2---:R-:W-:Y:S05]  /*1bef0*/  @!P1 NANOSLEEP.SYNCS 0x989680 ;  /* 0x009896800000995d */ /* 0x004fea0003900000 */
[----:B------:R-:W2:Y:S02]  /*1bf00*/  @!P1 SYNCS.PHASECHK.TRANS64 P1, [R9+URZ+0x22850], R4 ;  /* 0x02285004090095a7 */ /* 0x000ea4000802007f */
[----:B--2---:R-:W-:Y:S05]  /*1bf10*/  @!P1 BRA `(.L_x_8372) ;  /* 0xfffffffc00ec9947 */ /* 0x004fea000383ffff */
[----:B------:R-:W-:Y:S05]  /*1bf20*/  BRA `(.L_x_8369) ;  /* 0xffffff1800ac7947 */ /* 0x000fea000383ffff */
.L_x_8387:
[----:B-1----:R-:W-:-:S04]  /*1bf30*/  IMAD.U32 R6, RZ, RZ, UR9 ;  /* 0x00000009ff067e24 */ /* 0x002fc8000f8e00ff */
[----:B------:R1:W2:Y:S03]  /*1bf40*/  SYNCS.PHASECHK.TRANS64.TRYWAIT P1, [R6+URZ+0x22850], R3 ;  /* 0x02285003060075a7 */ /* 0x0002a6000802017f */
[----:B--2---:R-:W-:Y:S05]  /*1bf50*/  @!P1 NANOSLEEP.SYNCS 0x989680 ;  /* 0x009896800000995d */ /* 0x004fea0003900000 */
[----:B------:R-:W2:Y:S02]  /*1bf60*/  @!P1 SYNCS.PHASECHK.TRANS64 P1, [R6+URZ+0x22850], R3 ;  /* 0x02285003060095a7 */ /* 0x000ea4000802007f */
[----:B--2---:R-:W-:Y:S05]  /*1bf70*/  @!P1 BRA `(.L_x_8387) ;  /* 0xfffffffc00ec9947 */ /* 0x004fea000383ffff */
[----:B------:R-:W-:Y:S05]  /*1bf80*/  BRA `(.L_x_8386) ;  /* 0xffffff5400a47947 */ /* 0x000fea000383ffff */
.L_x_8438:
        /* <DEDUP_REMOVED lines=10> */
.L_x_8515:
[----:B------:R-:W-:Y:S05]  /*1c030*/  BRA `(.L_x_8516) ;  /* 0xffffffa400c47947 */ /* 0x000fea000383ffff */
.L_x_8441:
[----:B0-----:R0:W1:Y:S02]  /*1c040*/  SYNCS.PHASECHK.TRANS64.TRYWAIT P0, [R0+URZ+0x22880], R31 ;  /* 0x0228801f000075a7 */ /* 0x001064000800017f */
[----:B-1----:R-:W-:Y:S05]  /*1c050*/  @!P0 NANOSLEEP.SYNCS 0x989680 ;  /* 0x009896800000895d */ /* 0x002fea0003900000 */
[----:B------:R-:W1:Y:S02]  /*1c060*/  @!P0 SYNCS.PHASECHK.TRANS64 P0, [R0+URZ+0x22880], R31 ;  /* 0x0228801f000085a7 */ /* 0x000e64000800007f */
[----:B-1----:R-:W-:Y:S05]  /*1c070*/  @!P0 BRA `(.L_x_8441) ;  /* 0xfffffffc00f08947 */ /* 0x002fea000383ffff */
[----:B------:R-:W-:Y:S05]  /*1c080*/  BRA `(.L_x_8517) ;  /* 0xffffffa800e87947 */ /* 0x000fea000383ffff */
.L_x_8442:
        /* <DEDUP_REMOVED lines=8> */
.L_x_8519:
[----:B------:R-:W-:Y:S05]  /*1c110*/  BSYNC B0 ;  /* 0x0000000000007941 */ /* 0x000fea0003800000 */
.L_x_8518:
[----:B------:R-:W-:Y:S01]  /*1c120*/  IMAD.MOV.U32 R13, RZ, RZ, R9 ;  /* 0x000000ffff0d7224 */ /* 0x000fe200078e0009 */
[----:B------:R-:W-:Y:S01]  /*1c130*/  ISETP.GE.AND P3, PT, R20, 0x41, PT ;  /* 0x000000411400780c */ /* 0x000fe20003f66270 */
        /* <DEDUP_REMOVED lines=12> */
.L_x_8520:
[----:B------:R-:W-:Y:S02]  /*1c200*/  IMAD.MOV.U32 R13, RZ, RZ, R10 ;  /* 0x000000ffff0d7224 */ /* 0x000fe400078e000a */
[----:B------:R-:W-:Y:S02]  /*1c210*/  IMAD.MOV.U32 R12, RZ, RZ, 0x1 ;  /* 0x00000001ff0c7424 */ /* 0x000fe400078e00ff */
[----:B------:R-:W-:-:S07]  /*1c220*/  IMAD.MOV.U32 R2, RZ, RZ, R14 ;  /* 0x000000ffff027224 */ /* 0x000fce00078e000e */
[----:B------:R-:W-:Y:S05]  /*1c230*/  WARPSYNC.COLLECTIVE R15, `(.L_x_8521) ;  /* 0x000000000f087348 */ /* 0x000fea0003c00000 */
[----:B------:R0:W1:Y:S02]  /*1c240*/  SHFL.IDX P6, R14, R13, R12, R11 ;  /* 0x0000000c0d0e7389 */ /* 0x00006400000c000b */
[----:B01----:R-:W-:Y:S01]  /*1c250*/  ENDCOLLECTIVE ;  /* 0x000000000000791b */ /* 0x003fe20003800000 */
.L_x_8521:
        /* <DEDUP_REMOVED lines=12> */
.L_x_8522:
[----:B------:R-:W-:Y:S02]  /*1c320*/  IMAD.MOV.U32 R13, RZ, RZ, R10 ;  /* 0x000000ffff0d7224 */ /* 0x000fe400078e000a */
[----:B------:R-:W-:Y:S02]  /*1c330*/  IMAD.MOV.U32 R12, RZ, RZ, 0x2 ;  /* 0x00000002ff0c7424 */ /* 0x000fe400078e00ff */
[----:B------:R-:W-:-:S07]  /*1c340*/  IMAD.MOV.U32 R2, RZ, RZ, R14 ;  /* 0x000000ffff027224 */ /* 0x000fce00078e000e */
[----:B------:R-:W-:Y:S05]  /*1c350*/  WARPSYNC.COLLECTIVE R15, `(.L_x_8523) ;  /* 0x000000000f087348 */ /* 0x000fea0003c00000 */
[----:B------:R0:W1:Y:S02]  /*1c360*/  SHFL.IDX P6, R14, R13, R12, R11 ;  /* 0x0000000c0d0e7389 */ /* 0x00006400000c000b */
[----:B01----:R-:W-:Y:S01]  /*1c370*/  ENDCOLLECTIVE ;  /* 0x000000000000791b */ /* 0x003fe20003800000 */
.L_x_8523:
        /* <DEDUP_REMOVED lines=12> */
.L_x_8524:
[----:B------:R-:W-:Y:S02]  /*1c440*/  IMAD.MOV.U32 R13, RZ, RZ, R10 ;  /* 0x000000ffff0d7224 */ /* 0x000fe400078e000a */
[----:B------:R-:W-:Y:S02]  /*1c450*/  IMAD.MOV.U32 R12, RZ, RZ, 0x3 ;  /* 0x00000003ff0c7424 */ /* 0x000fe400078e00ff */
[----:B------:R-:W-:-:S07]  /*1c460*/  IMAD.MOV.U32 R2, RZ, RZ, R14 ;  /* 0x000000ffff027224 */ /* 0x000fce00078e000e */
[----:B------:R-:W-:Y:S05]  /*1c470*/  WARPSYNC.COLLECTIVE R15, `(.L_x_8525) ;  /* 0x000000000f087348 */ /* 0x000fea0003c00000 */
[----:B------:R0:W1:Y:S02]  /*1c480*/  SHFL.IDX P6, R14, R13, R12, R11 ;  /* 0x0000000c0d0e7389 */ /* 0x00006400000c000b */
[----:B01----:R-:W-:Y:S01]  /*1c490*/  ENDCOLLECTIVE ;  /* 0x000000000000791b */ /* 0x003fe20003800000 */
.L_x_8525:
        /* <DEDUP_REMOVED lines=12> */
.L_x_8526:
[----:B------:R-:W-:Y:S02]  /*1c560*/  IMAD.MOV.U32 R13, RZ, RZ, R10 ;  /* 0x000000ffff0d7224 */ /* 0x000fe400078e000a */
[----:B------:R-:W-:Y:S02]  /*1c570*/  IMAD.MOV.U32 R12, RZ, RZ, 0x4 ;  /* 0x00000004ff0c7424 */ /* 0x000fe400078e00ff */
[----:B------:R-:W-:-:S07]  /*1c580*/  IMAD.MOV.U32 R2, RZ, RZ, R14 ;  /* 0x000000ffff027224 */ /* 0x000fce00078e000e */
[----:B------:R-:W-:Y:S05]  /*1c590*/  WARPSYNC.COLLECTIVE R15, `(.L_x_8527) ;  /* 0x000000000f087348 */ /* 0x000fea0003c00000 */
[----:B------:R0:W1:Y:S02]  /*1c5a0*/  SHFL.IDX P6, R14, R13, R12, R11 ;  /* 0x0000000c0d0e7389 */ /* 0x00006400000c000b */
[----:B01----:R-:W-:Y:S01]  /*1c5b0*/  ENDCOLLECTIVE ;  /* 0x000000000000791b */ /* 0x003fe20003800000 */
.L_x_8527:
        /* <DEDUP_REMOVED lines=12> */
.L_x_8528:
[----:B------:R-:W-:Y:S02]  /*1c680*/  IMAD.MOV.U32 R13, RZ, RZ, R10 ;  /* 0x000000ffff0d7224 */ /* 0x000fe400078e000a */
[----:B------:R-:W-:Y:S02]  /*1c690*/  IMAD.MOV.U32 R12, RZ, RZ, 0x5 ;  /* 0x00000005ff0c7424 */ /* 0x000fe400078e00ff */
[----:B------:R-:W-:-:S07]  /*1c6a0*/  IMAD.MOV.U32 R2, RZ, RZ, R14 ;  /* 0x000000ffff027224 */ /* 0x000fce00078e000e */
[----:B------:R-:W-:Y:S05]  /*1c6b0*/  WARPSYNC.COLLECTIVE R15, `(.L_x_8529) ;  /* 0x000000000f087348 */ /* 0x000fea0003c00000 */
[----:B------:R0:W1:Y:S02]  /*1c6c0*/  SHFL.IDX P6, R14, R13, R12, R11 ;  /* 0x0000000c0d0e7389 */ /* 0x00006400000c000b */
[----:B01----:R-:W-:Y:S01]  /*1c6d0*/  ENDCOLLECTIVE ;  /* 0x000000000000791b */ /* 0x003fe20003800000 */
.L_x_8529:
        /* <DEDUP_REMOVED lines=12> */
.L_x_8530:
[----:B------:R-:W-:Y:S02]  /*1c7a0*/  IMAD.MOV.U32 R13, RZ, RZ, R10 ;  /* 0x000000ffff0d7224 */ /* 0x000fe400078e000a */
[----:B------:R-:W-:Y:S02]  /*1c7b0*/  IMAD.MOV.U32 R12, RZ, RZ, 0x6 ;  /* 0x00000006ff0c7424 */ /* 0x000fe400078e00ff */
[----:B------:R-:W-:-:S07]  /*1c7c0*/  IMAD.MOV.U32 R2, RZ, RZ, R14 ;  /* 0x000000ffff027224 */ /* 0x000fce00078e000e */
[----:B------:R-:W-:Y:S05]  /*1c7d0*/  WARPSYNC.COLLECTIVE R15, `(.L_x_8531) ;  /* 0x000000000f087348 */ /* 0x000fea0003c00000 */
[----:B------:R0:W1:Y:S02]  /*1c7e0*/  SHFL.IDX P6, R14, R13, R12, R11 ;  /* 0x0000000c0d0e7389 */ /* 0x00006400000c000b */
[----:B01----:R-:W-:Y:S01]  /*1c7f0*/  ENDCOLLECTIVE ;  /* 0x000000000000791b */ /* 0x003fe20003800000 */
.L_x_8531:
        /* <DEDUP_REMOVED lines=12> */
.L_x_8532:
[----:B------:R-:W-:Y:S02]  /*1c8c0*/  IMAD.MOV.U32 R13, RZ, RZ, R10 ;  /* 0x000000ffff0d7224 */ /* 0x000fe400078e000a */
[----:B------:R-:W-:Y:S02]  /*1c8d0*/  IMAD.MOV.U32 R12, RZ, RZ, 0x7 ;  /* 0x00000007ff0c7424 */ /* 0x000fe400078e00ff */
[----:B------:R-:W-:-:S07]  /*1c8e0*/  IMAD.MOV.U32 R2, RZ, RZ, R14 ;  /* 0x000000ffff027224 */ /* 0x000fce00078e000e */
[----:B------:R-:W-:Y:S05]  /*1c8f0*/  WARPSYNC.COLLECTIVE R15, `(.L_x_8533) ;  /* 0x000000000f087348 */ /* 0x000fea0003c00000 */
[----:B------:R0:W1:Y:S02]  /*1c900*/  SHFL.IDX P6, R14, R13, R12, R11 ;  /* 0x0000000c0d0e7389 */ /* 0x00006400000c000b */
[----:B01----:R-:W-:Y:S01]  /*1c910*/  ENDCOLLECTIVE ;  /* 0x000000000000791b */ /* 0x003fe20003800000 */
.L_x_8533:
        /* <DEDUP_REMOVED lines=12> */
.L_x_8534:
[----:B------:R-:W-:Y:S02]  /*1c9e0*/  IMAD.MOV.U32 R13, RZ, RZ, R21 ;  /* 0x000000ffff0d7224 */ /* 0x000fe400078e0015 */
[----:B------:R-:W-:Y:S02]  /*1c9f0*/  IMAD.MOV.U32 R12, RZ, RZ, RZ ;  /* 0x000000ffff0c7224 */ /* 0x000fe400078e00ff */
[----:B------:R-:W-:-:S07]  /*1ca00*/  IMAD.MOV.U32 R2, RZ, RZ, R14 ;  /* 0x000000ffff027224 */ /* 0x000fce00078e000e */
[----:B------:R-:W-:Y:S05]  /*1ca10*/  WARPSYNC.COLLECTIVE R15, `(.L_x_8535) ;  /* 0x000000000f087348 */ /* 0x000fea0003c00000 */
[----:B------:R0:W1:Y:S02]  /*1ca20*/  SHFL.IDX P6, R14, R13, R12, R11 ;  /* 0x0000000c0d0e7389 */ /* 0x00006400000c000b */
[----:B01----:R-:W-:Y:S01]  /*1ca30*/  ENDCOLLECTIVE ;  /* 0x000000000000791b */ /* 0x003fe20003800000 */
.L_x_8535:
        /* <DEDUP_REMOVED lines=12> */
.L_x_8536:
[----:B------:R-:W-:Y:S02]  /*1cb00*/  IMAD.MOV.U32 R13, RZ, RZ, R21 ;  /* 0x000000ffff0d7224 */ /* 0x000fe400078e0015 */
[----:B------:R-:W-:Y:S02]  /*1cb10*/  IMAD.MOV.U32 R12, RZ, RZ, 0x1 ;  /* 0x00000001ff0c7424 */ /* 0x000fe400078e00ff */
[----:B------:R-:W-:-:S07]  /*1cb20*/  IMAD.MOV.U32 R2, RZ, RZ, R14 ;  /* 0x000000ffff027224 */ /* 0x000fce00078e000e */
[----:B------:R-:W-:Y:S05]  /*1cb30*/  WARPSYNC.COLLECTIVE R15, `(.L_x_8537) ;  /* 0x000000000f087348 */ /* 0x000fea0003c00000 */
[----:B------:R0:W1:Y:S02]  /*1cb40*/  SHFL.IDX P6, R14, R13, R12, R11 ;  /* 0x0000000c0d0e7389 */ /* 0x00006400000c000b */
[----:B01----:R-:W-:Y:S01]  /*1cb50*/  ENDCOLLECTIVE ;  /* 0x000000000000791b */ /* 0x003fe20003800000 */
.L_x_8537:
        /* <DEDUP_REMOVED lines=13> */
.L_x_8538:
        /* <DEDUP_REMOVED lines=15> */
.L_x_8447:
[----:B--2---:R2:W3:Y:S02]  /*1cd20*/  SYNCS.PHASECHK.TRANS64.TRYWAIT P0, [R0+URZ+0x22840], R31 ;  /* 0x0228401f000075a7 */ /* 0x0044e4000800017f */
[----:B---3--:R-:W-:Y:S05]  /*1cd30*/  @!P0 NANOSLEEP.SYNCS 0x989680 ;  /* 0x009896800000895d */ /* 0x008fea0003900000 */
[----:B------:R-:W3:Y:S02]  /*1cd40*/  @!P0 SYNCS.PHASECHK.TRANS64 P0, [R0+URZ+0x22840], R31 ;  /* 0x0228401f000085a7 */ /* 0x000ee4000800007f */
[----:B---3--:R-:W-:Y:S05]  /*1cd50*/  @!P0 BRA `(.L_x_8447) ;  /* 0xfffffffc00f08947 */ /* 0x008fea000383ffff */
[----:B------:R-:W-:Y:S05]  /*1cd60*/  BRA `(.L_x_8540) ;  /* 0xffffffa800187947 */ /* 0x000fea000383ffff */
.L_x_8448:
        /* <DEDUP_REMOVED lines=8> */
.L_x_8542:
[----:B------:R-:W-:Y:S05]  /*1cdf0*/  BSYNC B0 ;  /* 0x0000000000007941 */ /* 0x000fea0003800000 */
.L_x_8541:
        /* <DEDUP_REMOVED lines=8> */
.L_x_8543:
        /* <DEDUP_REMOVED lines=16> */
.L_x_8544:
[----:B------:R-:W-:Y:S02]  /*1cf80*/  IMAD.MOV.U32 R13, RZ, RZ, R8 ;  /* 0x000000ffff0d7224 */ /* 0x000fe400078e0008 */
[----:B------:R-:W-:-:S07]  /*1cf90*/  IMAD.MOV.U32 R2, RZ, RZ, R14 ;  /* 0x000000ffff027224 */ /* 0x000fce00078e000e */
[----:B------:R-:W-:Y:S05]  /*1cfa0*/  WARPSYNC.COLLECTIVE R15, `(.L_x_8545) ;  /* 0x000000000f087348 */ /* 0x000fea0003c00000 */
[----:B------:R0:W1:Y:S02]  /*1cfb0*/  SHFL.IDX P6, R14, R13, R12, R11 ;  /* 0x0000000c0d0e7389 */ /* 0x00006400000c000b */
[----:B01----:R-:W-:Y:S01]  /*1cfc0*/  ENDCOLLECTIVE ;  /* 0x000000000000791b */ /* 0x003fe20003800000 */
.L_x_8545:
        /* <DEDUP_REMOVED lines=16> */
.L_x_8546:
[----:B------:R-:W-:Y:S02]  /*1d0d0*/  IMAD.MOV.U32 R13, RZ, RZ, R8 ;  /* 0x000000ffff0d7224 */ /* 0x000fe400078e0008 */
[----:B------:R-:W-:-:S07]  /*1d0e0*/  IMAD.MOV.U32 R2, RZ, RZ, R14 ;  /* 0x000000ffff027224 */ /* 0x000fce00078e000e */
[----:B------:R-:W-:Y:S05]  /*1d0f0*/  WARPSYNC.COLLECTIVE R15, `(.L_x_8547) ;  /* 0x000000000f087348 */ /* 0x000fea0003c00000 */
[----:B------:R0:W1:Y:S02]  /*1d100*/  SHFL.IDX P6, R14, R13, R12, R11 ;  /* 0x0000000c0d0e7389 */ /* 0x00006400000c000b */
[----:B01----:R-:W-:Y:S01]  /*1d110*/  ENDCOLLECTIVE ;  /* 0x000000000000791b */ /* 0x003fe20003800000 */
.L_x_8547:
[----:B------:R-:W-:Y:S02]  /*1d120*/  IMAD.MOV.U32 R13, RZ, RZ, R7 ;  /* 0x000000ffff0d7224 */ /* 0x000fe400078e0007 */
[----:B------:R-:W-:Y:S02]  /*1d130*/  IMAD.MOV.U32 R12, RZ, RZ, 0x3 ;  /* 0x00000003ff0c7424 */ /* 0x000fe400078e00ff */
[----:B------:R-:W-:-:S07]  /*1d140*/  IMAD.MOV.U32 R3, RZ, RZ, R14 ;  /* 0x000000ffff037224 */ /* 0x000fce00078e000e */
[----:B------:R-:W-:Y:S05]  /*1d150*/  WARPSYNC.COLLECTIVE R15, `(.L_x_8548) ;  /* 0x000000000f087348 */ /* 0x000fea0003c00000 */
[----:B------:R0:W1:Y:S02]  /*1d160*/  SHFL.IDX P6, R14, R13, R12, R11 ;  /* 0x0000000c0d0e7389 */ /* 0x00006400000c000b */
[----:B01----:R-:W-:Y:S01]  /*1d170*/  ENDCOLLECTIVE ;  /* 0x000000000000791b */ /* 0x003fe20003800000 */
.L_x_8548:
        /* <DEDUP_REMOVED lines=9> */
[----:B------:R0:W-:Y:S01]  /*1d210*/  @P5 LDGSTS.E.BYPASS.LTC128B.128 [R4+0x19400], desc[UR52][R2.64], !P2 ;  /* 0x1940000002045fae */ /* 0x0001e2000d101d74 */
[----:B------:R-:W-:Y:S01]  /*1d220*/  LOP3.LUT P5, RZ, R16, 0x40, RZ, 0xc0, !PT ;  /* 0x0000004010ff7812 */ /* 0x000fe200078ac0ff */
[----:B0-----:R-:W-:-:S12]  /*1d230*/  IMAD.MOV.U32 R2, RZ, RZ, R14 ;  /* 0x000000ffff027224 */ /* 0x001fd800078e000e */
[----:B------:R-:W-:Y:S05]  /*1d240*/  WARPSYNC.COLLECTIVE R15, `(.L_x_8549) ;  /* 0x000000000f087348 */ /* 0x000fea0003c00000 */
[----:B------:R0:W1:Y:S02]  /*1d250*/  SHFL.IDX P6, R14, R13, R12, R11 ;  /* 0x0000000c0d0e7389 */ /* 0x00006400000c000b */
[----:B01----:R-:W-:Y:S01]  /*1d260*/  ENDCOLLECTIVE ;  /* 0x000000000000791b */ /* 0x003fe20003800000 */
.L_x_8549:
[----:B------:R-:W-:Y:S02]  /*1d270*/  IMAD.MOV.U32 R13, RZ, RZ, R7 ;  /* 0x000000ffff0d7224 */ /* 0x000fe400078e0007 */
[----:B------:R-:W-:Y:S02]  /*1d280*/  IMAD.MOV.U32 R12, RZ, RZ, 0x4 ;  /* 0x00000004ff0c7424 */ /* 0x000fe400078e00ff */
[----:B------:R-:W-:-:S07]  /*1d290*/  IMAD.MOV.U32 R3, RZ, RZ, R14 ;  /* 0x000000ffff037224 */ /* 0x000fce00078e000e */
[----:B------:R-:W-:Y:S05]  /*1d2a0*/  WARPSYNC.COLLECTIVE R15, `(.L_x_8550) ;  /* 0x000000000f087348 */ /* 0x000fea0003c00000 */
[----:B------:R0:W1:Y:S02]  /*1d2b0*/  SHFL.IDX P6, R14, R13, R12, R11 ;  /* 0x0000000c0d0e7389 */ /* 0x00006400000c000b */
[----:B01----:R-:W-:Y:S01]  /*1d2c0*/  ENDCOLLECTIVE ;  /* 0x000000000000791b */ /* 0x003fe20003800000 */
.L_x_8550:
        /* <DEDUP_REMOVED lines=15> */
.L_x_8551:
[----:B------:R-:W-:Y:S02]  /*1d3c0*/  IMAD.MOV.U32 R13, RZ, RZ, R7 ;  /* 0x000000ffff0d7224 */ /* 0x000fe400078e0007 */
[----:B------:R-:W-:Y:S02]  /*1d3d0*/  IMAD.MOV.U32 R12, RZ, RZ, 0x5 ;  /* 0x00000005ff0c7424 */ /* 0x000fe400078e00ff */
[----:B------:R-:W-:-:S07]  /*1d3e0*/  IMAD.MOV.U32 R3, RZ, RZ, R14 ;  /* 0x000000ffff037224 */ /* 0x000fce00078e000e */
[----:B------:R-:W-:Y:S05]  /*1d3f0*/  WARPSYNC.COLLECTIVE R15, `(.L_x_8552) ;  /* 0x000000000f087348 */ /* 0x000fea0003c00000 */
[----:B------:R0:W1:Y:S02]  /*1d400*/  SHFL.IDX P6, R14, R13, R12, R11 ;  /* 0x0000000c0d0e7389 */ /* 0x00006400000c000b */
[----:B01----:R-:W-:Y:S01]  /*1d410*/  ENDCOLLECTIVE ;  /* 0x000000000000791b */ /* 0x003fe20003800000 */
.L_x_8552:
        /* <DEDUP_REMOVED lines=15> */
.L_x_8553:
[----:B------:R-:W-:Y:S02]  /*1d510*/  IMAD.MOV.U32 R13, RZ, RZ, R7 ;  /* 0x000000ffff0d7224 */ /* 0x000fe400078e0007 */
[----:B------:R-:W-:Y:S02]  /*1d520*/  IMAD.MOV.U32 R12, RZ, RZ, 0x6 ;  /* 0x00000006ff0c7424 */ /* 0x000fe400078e00ff */
[----:B------:R-:W-:-:S07]  /*1d530*/  IMAD.MOV.U32 R3, RZ, RZ, R14 ;  /* 0x000000ffff037224 */ /* 0x000fce00078e000e */
[----:B------:R-:W-:Y:S05]  /*1d540*/  WARPSYNC.COLLECTIVE R15, `(.L_x_8554) ;  /* 0x000000000f087348 */ /* 0x000fea0003c00000 */
[----:B------:R0:W1:Y:S02]  /*1d550*/  SHFL.IDX P6, R14, R13, R12, R11 ;  /* 0x0000000c0d0e7389 */ /* 0x00006400000c000b */
[----:B01----:R-:W-:Y:S01]  /*1d560*/  ENDCOLLECTIVE ;  /* 0x000000000000791b */ /* 0x003fe20003800000 */
.L_x_8554:
        /* <DEDUP_REMOVED lines=9> */
[----:B------:R0:W-:Y:S02]  /*1d600*/  @P5 LDGSTS.E.BYPASS.LTC128B.128 [R4+0x1ac00], desc[UR52][R2.64], !P2 ;  /* 0x1ac0000002045fae */ /* 0x0001e4000d101d74 */
[----:B0-----:R-:W-:-:S07]  /*1d610*/  IMAD.MOV.U32 R2, RZ, RZ, R14 ;  /* 0x000000ffff027224 */ /* 0x001fce00078e000e */
[----:B------:R-:W-:Y:S05]  /*1d620*/  WARPSYNC.COLLECTIVE R15, `(.L_x_8555) ;  /* 0x000000000f087348 */ /* 0x000fea0003c00000 */
[----:B------:R0:W1:Y:S02]  /*1d630*/  SHFL.IDX P6, R14, R13, R12, R11 ;  /* 0x0000000c0d0e7389 */ /* 0x00006400000c000b */
[----:B01----:R-:W-:Y:S01]  /*1d640*/  ENDCOLLECTIVE ;  /* 0x000000000000791b */ /* 0x003fe20003800000 */
.L_x_8555:
[----:B------:R-:W-:Y:S02]  /*1d650*/  IMAD.MOV.U32 R13, RZ, RZ, R7 ;  /* 0x000000ffff0d7224 */ /* 0x000fe400078e0007 */
[----:B------:R-:W-:Y:S02]  /*1d660*/  IMAD.MOV.U32 R12, RZ, RZ, 0x7 ;  /* 0x00000007ff0c7424 */ /* 0x000fe400078e00ff */
[----:B------:R-:W-:-:S07]  /*1d670*/  IMAD.MOV.U32 R3, RZ, RZ, R14 ;  /* 0x000000ffff037224 */ /* 0x000fce00078e000e */
[----:B------:R-:W-:Y:S05]  /*1d680*/  WARPSYNC.COLLECTIVE R15, `(.L_x_8556) ;  /* 0x000000000f087348 */ /* 0x000fea0003c00000 */
[----:B------:R0:W1:Y:S02]  /*1d690*/  SHFL.IDX P6, R14, R13, R12, R11 ;  /* 0x0000000c0d0e7389 */ /* 0x00006400000c000b */
[----:B01----:R-:W-:Y:S01]  /*1d6a0*/  ENDCOLLECTIVE ;  /* 0x000000000000791b */ /* 0x003fe20003800000 */
.L_x_8556:
        /* <DEDUP_REMOVED lines=10> */
.L_x_8557:
[----:B------:R-:W-:Y:S01]  /*1d750*/  @!PT LDS RZ, [RZ] ;  /* 0x00000000fffff984 */ /* 0x000fe20000000800 */
[----:B------:R-:W-:Y:S01]  /*1d760*/  @!PT LDS RZ, [RZ] ;  /* 0x00000000fffff984 */ /* 0x000fe20000000800 */
[----:B------:R-:W-:Y:S01]  /*1d770*/  @!PT LDS RZ, [RZ] ;  /* 0x00000000fffff984 */ /* 0x000fe20000000800 */
        /* <DEDUP_REMOVED lines=8> */
.L_x_8558:
        /* <DEDUP_REMOVED lines=11> */
.L_x_8559:
        /* <DEDUP_REMOVED lines=8> */
.L_x_8560:
        /* <DEDUP_REMOVED lines=10> */
.L_x_8561:
[----:B------:R-:W-:Y:S05]  /*1d9d0*/  BRA `(.L_x_8562) ;  /* 0xffffffa000c47947 */ /* 0x000fea000383ffff */
.L_x_8453:
        /* <DEDUP_REMOVED lines=9> */
.L_x_8563:
[C---:B------:R-:W-:Y:S01]  /*1da70*/  VIADD R8, R4.reuse, 0x10 ;  /* 0x0000001004087836 */ /* 0x040fe20000000000 */
[----:B------:R-:W-:Y:S01]  /*1da80*/  ISETP.GE.AND P2, PT, R4, R5, PT ;  /* 0x000000050400720c */ /* 0x000fe20003f46270 */
[----:B------:R-:W-:Y:S02]  /*1da90*/  IMAD.MOV.U32 R13, RZ, RZ, R0 ;  /* 0x000000ffff0d7224 */ /* 0x000fe400078e0000 */
[----:B------:R-:W-:-:S10]  /*1daa0*/  IMAD.MOV.U32 R2, RZ, RZ, R14 ;  /* 0x000000ffff027224 */ /* 0x000fd400078e000e */
[----:B------:R-:W-:Y:S05]  /*1dab0*/  WARPSYNC.COLLECTIVE R15, `(.L_x_8564) ;  /* 0x000000000f087348 */ /* 0x000fea0003c00000 */
[----:B------:R0:W1:Y:S02]  /*1dac0*/  SHFL.IDX P6, R14, R13, R12, R11 ;  /* 0x0000000c0d0e7389 */ /* 0x00006400000c000b */
[----:B01----:R-:W-:Y:S01]  /*1dad0*/  ENDCOLLECTIVE ;  /* 0x000000000000791b */ /* 0x003fe20003800000 */
.L_x_8564:
        /* <DEDUP_REMOVED lines=8> */
.L_x_8565:
[----:B------:R-:W-:Y:S01]  /*1db60*/  @!PT LDS RZ, [RZ] ;  /* 0x00000000fffff984 */ /* 0x000fe20000000800 */
[----:B------:R-:W-:Y:S01]  /*1db70*/  @!PT LDS RZ, [RZ] ;  /* 0x00000000fffff984 */ /* 0x000fe20000000800 */
[----:B------:R-:W-:Y:S01]  /*1db80*/  @!PT LDS RZ, [RZ] ;  /* 0x00000000fffff984 */ /* 0x000fe20000000800 */
        /* <DEDUP_REMOVED lines=8> */
.L_x_8566:
        /* <DEDUP_REMOVED lines=8> */
.L_x_8567:
        /* <DEDUP_REMOVED lines=11> */
.L_x_8568:
        /* <DEDUP_REMOVED lines=8> */
.L_x_8569:
        /* <DEDUP_REMOVED lines=11> */
.L_x_8570:
        /* <DEDUP_REMOVED lines=8> */
.L_x_8571:
        /* <DEDUP_REMOVED lines=11> */
.L_x_8572:
        /* <DEDUP_REMOVED lines=8> */
.L_x_8573:
        /* <DEDUP_REMOVED lines=11> */
.L_x_8574:
        /* <DEDUP_REMOVED lines=8> */
.L_x_8575:
[----:B------:R-:W-:Y:S01]  /*1e150*/  @!PT LDS RZ, [RZ] ;  /* 0x00000000fffff984 */ /* 0x000fe20000000800 */
[----:B------:R-:W-:Y:S01]  /*1e160*/  @!PT LDS RZ, [RZ] ;  /* 0x00000000fffff984 */ /* 0x000fe20000000800 */
[----:B------:R-:W-:Y:S01]  /*1e170*/  @!PT LDS RZ, [RZ] ;  /* 0x00000000fffff984 */ /* 0x000fe20000000800 */
[----:B------:R0:W-:Y:S01]  /*1e180*/  @!P2 LDGSTS.E.BYPASS.LTC128B.128 [R9+0x16c00], desc[UR52][R2.64], !P0 ;  /* 0x16c000000209afae */ /* 0x0001e2000c101d74 */
[----:B------:R-:W-:Y:S01]  /*1e190*/  ISETP.GE.AND P2, PT, R8, R5, PT ;  /* 0x000000050800720c */ /* 0x000fe20003f46270 */
[----:B------:R-:W-:Y:S02]  /*1e1a0*/  IMAD.MOV.U32 R13, RZ, RZ, R0 ;  /* 0x000000ffff0d7224 */ /* 0x000fe400078e0000 */
[----:B0-----:R-:W-:-:S10]  /*1e1b0*/  IMAD.MOV.U32 R2, RZ, RZ, R14 ;  /* 0x000000ffff027224 */ /* 0x001fd400078e000e */
[----:B------:R-:W-:Y:S05]  /*1e1c0*/  WARPSYNC.COLLECTIVE R15, `(.L_x_8576) ;  /* 0x000000000f087348 */ /* 0x000fea0003c00000 */
[----:B------:R0:W1:Y:S02]  /*1e1d0*/  SHFL.IDX P6, R14, R13, R12, R11 ;  /* 0x0000000c0d0e7389 */ /* 0x00006400000c000b */
[----:B01----:R-:W-:Y:S01]  /*1e1e0*/  ENDCOLLECTIVE ;  /* 0x000000000000791b */ /* 0x003fe20003800000 */
.L_x_8576:
        /* <DEDUP_REMOVED lines=8> */
.L_x_8577:
        /* <DEDUP_REMOVED lines=9> */
.L_x_8578:
[----:B------:R-:W-:Y:S05]  /*1e300*/  BRA `(.L_x_8579) ;  /* 0xffffffa4000c7947 */ /* 0x000fea000383ffff */
.L_x_8456:
[----:B0-----:R0:W1:Y:S02]  /*1e310*/  SYNCS.PHASECHK.TRANS64.TRYWAIT P0, [R18+URZ+0x22820], R3 ;  /* 0x02282003120075a7 */ /* 0x001064000800017f */
[----:B-1----:R-:W-:Y:S05]  /*1e320*/  @!P0 NANOSLEEP.SYNCS 0x989680 ;  /* 0x009896800000895d */ /* 0x002fea0003900000 */
[----:B------:R-:W1:Y:S02]  /*1e330*/  @!P0 SYNCS.PHASECHK.TRANS64 P0, [R18+URZ+0x22820], R3 ;  /* 0x02282003120085a7 */ /* 0x000e64000800007f */
[----:B-1----:R-:W-:Y:S05]  /*1e340*/  @!P0 BRA `(.L_x_8456) ;  /* 0xfffffffc00f08947 */ /* 0x002fea000383ffff */
[----:B------:R-:W-:Y:S05]  /*1e350*/  BRA `(.L_x_8580) ;  /* 0xffffffa400687947 */ /* 0x000fea000383ffff */
.L_x_8460:
[----:B0-----:R0:W1:Y:S02]  /*1e360*/  SYNCS.PHASECHK.TRANS64.TRYWAIT P0, [R0+URZ+0x22880], R32 ;  /* 0x02288020000075a7 */ /* 0x001064000800017f */
[----:B-1----:R-:W-:Y:S05]  /*1e370*/  @!P0 NANOSLEEP.SYNCS 0x989680 ;  /* 0x009896800000895d */ /* 0x002fea0003900000 */
[----:B------:R-:W1:Y:S02]  /*1e380*/  @!P0 SYNCS.PHASECHK.TRANS64 P0, [R0+URZ+0x22880], R32 ;  /* 0x02288020000085a7 */ /* 0x000e64000800007f */
[----:B-1----:R-:W-:Y:S05]  /*1e390*/  @!P0 BRA `(.L_x_8460) ;  /* 0xfffffffc00f08947 */ /* 0x002fea000383ffff */
[----:B------:R-:W-:Y:S05]  /*1e3a0*/  BRA `(.L_x_8581) ;  /* 0xffffffa800907947 */ /* 0x000fea000383ffff */
.L_x_8461:
        /* <DEDUP_REMOVED lines=8> */
.L_x_8583:
[----:B------:R-:W-:Y:S05]  /*1e430*/  BSYNC B0 ;  /* 0x0000000000007941 */ /* 0x000fea0003800000 */
.L_x_8582:
        /* <DEDUP_REMOVED lines=9> */
.L_x_8584:
[----:B------:R-:W-:Y:S02]  /*1e4d0*/  IMAD.MOV.U32 R13, RZ, RZ, R20 ;  /* 0x000000ffff0d7224 */ /* 0x000fe400078e0014 */
[----:B------:R-:W-:Y:S02]  /*1e4e0*/  IMAD.MOV.U32 R12, RZ, RZ, 0x1 ;  /* 0x00000001ff0c7424 */ /* 0x000fe400078e00ff */
[----:B------:R-:W-:-:S07]  /*1e4f0*/  IMAD.MOV.U32 R2, RZ, RZ, R14 ;  /* 0x000000ffff027224 */ /* 0x000fce00078e000e */
[----:B------:R-:W-:Y:S05]  /*1e500*/  WARPSYNC.COLLECTIVE R15, `(.L_x_8585) ;  /* 0x000000000f087348 */ /* 0x000fea0003c00000 */
[----:B------:R0:W1:Y:S02]  /*1e510*/  SHFL.IDX P6, R14, R13, R12, R11 ;  /* 0x0000000c0d0e7389 */ /* 0x00006400000c000b */
[----:B01----:R-:W-:Y:S01]  /*1e520*/  ENDCOLLECTIVE ;  /* 0x000000000000791b */ /* 0x003fe20003800000 */
.L_x_8585:
        /* <DEDUP_REMOVED lines=11> */
.L_x_8586:
        /* <DEDUP_REMOVED lines=8> */
.L_x_8587:
        /* <DEDUP_REMOVED lines=9> */
.L_x_8588:
[----:B------:R-:W-:Y:S02]  /*1e6f0*/  IMAD.MOV.U32 R13, RZ, RZ, R20 ;  /* 0x000000ffff0d7224 */ /* 0x000fe400078e0014 */
        /* <DEDUP_REMOVED lines=8> */
.L_x_8589:
        /* <DEDUP_REMOVED lines=9> */
.L_x_8590:
[----:B------:R-:W-:Y:S02]  /*1e810*/  IMAD.MOV.U32 R13, RZ, RZ, R20 ;  /* 0x000000ffff0d7224 */ /* 0x000fe400078e0014 */
[----:B------:R-:W-:Y:S02]  /*1e820*/  IMAD.MOV.U32 R12, RZ, RZ, 0x4 ;  /* 0x00000004ff0c7424 */ /* 0x000fe400078e00ff */
[----:B------:R-:W-:-:S07]  /*1e830*/  IMAD.MOV.U32 R2, RZ, RZ, R14 ;  /* 0x000000ffff027224 */ /* 0x000fce00078e000e */
[----:B------:R-:W-:Y:S05]  /*1e840*/  WARPSYNC.COLLECTIVE R15, `(.L_x_8591) ;  /* 0x000000000f087348 */ /* 0x000fea0003c00000 */
[----:B------:R0:W1:Y:S02]  /*1e850*/  SHFL.IDX P6, R14, R13, R12, R11 ;  /* 0x0000000c0d0e7389 */ /* 0x00006400000c000b */
[----:B01----:R-:W-:Y:S01]  /*1e860*/  ENDCOLLECTIVE ;  /* 0x000000000000791b */ /* 0x003fe20003800000 */
.L_x_8591:
        /* <DEDUP_REMOVED lines=11> */
.L_x_8592:
[----:B------:R-:W-:Y:S02]  /*1e920*/  IMAD.MOV.U32 R13, RZ, RZ, R20 ;  /* 0x000000ffff0d7224 */ /* 0x000fe400078e0014 */
[----:B------:R-:W-:Y:S02]  /*1e930*/  IMAD.MOV.U32 R12, RZ, RZ, 0x5 ;  /* 0x00000005ff0c7424 */ /* 0x000fe400078e00ff */
[----:B------:R-:W-:-:S07]  /*1e940*/  IMAD.MOV.U32 R2, RZ, RZ, R14 ;  /* 0x000000ffff027224 */ /* 0x000fce00078e000e */
[----:B------:R-:W-:Y:S05]  /*1e950*/  WARPSYNC.COLLECTIVE R15, `(.L_x_8593) ;  /* 0x000000000f087348 */ /* 0x000fea0003c00000 */
[----:B------:R0:W1:Y:S02]  /*1e960*/  SHFL.IDX P6, R14, R13, R12, R11 ;  /* 0x0000000c0d0e7389 */ /* 0x00006400000c000b */
[----:B01----:R-:W-:Y:S01]  /*1e970*/  ENDCOLLECTIVE ;  /* 0x000000000000791b */ /* 0x003fe20003800000 */
.L_x_8593:
        /* <DEDUP_REMOVED lines=11> */
.L_x_8594:
[----:B------:R-:W-:Y:S02]  /*1ea30*/  IMAD.MOV.U32 R13, RZ, RZ, R20 ;  /* 0x000000ffff0d7224 */ /* 0x000fe400078e0014 */
[----:B------:R-:W-:Y:S02]  /*1ea40*/  IMAD.MOV.U32 R12, RZ, RZ, 0x6 ;  /* 0x00000006ff0c7424 */ /* 0x000fe400078e00ff */
[----:B------:R-:W-:-:S07]  /*1ea50*/  IMAD.MOV.U32 R2, RZ, RZ, R14 ;  /* 0x000000ffff027224 */ /* 0x000fce00078e000e */
[----:B------:R-:W-:Y:S05]  /*1ea60*/  WARPSYNC.COLLECTIVE R15, `(.L_x_8595) ;  /* 0x000000000f087348 */ /* 0x000fea0003c00000 */
[----:B------:R0:W1:Y:S02]  /*1ea70*/  SHFL.IDX P6, R14, R13, R12, R11 ;  /* 0x0000000c0d0e7389 */ /* 0x00006400000c000b */
[----:B01----:R-:W-:Y:S01]  /*1ea80*/  ENDCOLLECTIVE ;  /* 0x000000000000791b */ /* 0x003fe20003800000 */
.L_x_8595:
        /* <DEDUP_REMOVED lines=11> */
.L_x_8596:
[----:B------:R-:W-:Y:S02]  /*1eb40*/  IMAD.MOV.U32 R13, RZ, RZ, R20 ;  /* 0x000000ffff0d7224 */ /* 0x000fe400078e0014 */
[----:B------:R-:W-:Y:S02]  /*1eb50*/  IMAD.MOV.U32 R12, RZ, RZ, 0x7 ;  /* 0x00000007ff0c7424 */ /* 0x000fe400078e00ff */
[----:B------:R-:W-:-:S07]  /*1eb60*/  IMAD.MOV.U32 R2, RZ, RZ, R14 ;  /* 0x000000ffff027224 */ /* 0x000fce00078e000e */
[----:B------:R-:W-:Y:S05]  /*1eb70*/  WARPSYNC.COLLECTIVE R15, `(.L_x_8597) ;  /* 0x000000000f087348 */ /* 0x000fea0003c00000 */
[----:B------:R0:W1:Y:S02]  /*1eb80*/  SHFL.IDX P6, R14, R13, R12, R11 ;  /* 0x0000000c0d0e7389 */ /* 0x00006400000c000b */
[----:B01----:R-:W-:Y:S01]  /*1eb90*/  ENDCOLLECTIVE ;  /* 0x000000000000791b */ /* 0x003fe20003800000 */
.L_x_8597:
        /* <DEDUP_REMOVED lines=11> */
.L_x_8598:
[----:B------:R-:W-:Y:S02]  /*1ec50*/  IMAD.MOV.U32 R13, RZ, RZ, R10 ;  /* 0x000000ffff0d7224 */ /* 0x000fe400078e000a */
[----:B------:R-:W-:Y:S02]  /*1ec60*/  IMAD.MOV.U32 R12, RZ, RZ, RZ ;  /* 0x000000ffff0c7224 */ /* 0x000fe400078e00ff */
[----:B------:R-:W-:-:S05]  /*1ec70*/  IMAD.MOV.U32 R11, RZ, RZ, R14 ;  /* 0x000000ffff0b7224 */ /* 0x000fca00078e000e */
[----:B------:R-:W-:Y:S01]  /*1ec80*/  IADD3 R2, P0, R34, R11, RZ ;  /* 0x0000000b22027210 */ /* 0x000fe20007f1e0ff */
[----:B------:R-:W-:-:S04]  /*1ec90*/  IMAD.MOV.U32 R11, RZ, RZ, 0x181f ;  /* 0x0000181fff0b7424 */ /* 0x000fc800078e00ff */
[----:B------:R-:W-:-:S08]  /*1eca0*/  IMAD.X R3, RZ, RZ, R33, P0 ;  /* 0x000000ffff037224 */ /* 0x000fd000000e0621 */
[----:B------:R-:W-:Y:S05]  /*1ecb0*/  WARPSYNC.COLLECTIVE R15, `(.L_x_8599) ;  /* 0x000000000f087348 */ /* 0x000fea0003c00000 */
[----:B------:R0:W1:Y:S02]  /*1ecc0*/  SHFL.IDX P6, R14, R13, R12, R11 ;  /* 0x0000000c0d0e7389 */ /* 0x00006400000c000b */
[----:B01----:R-:W-:Y:S01]  /*1ecd0*/  ENDCOLLECTIVE ;  /* 0x000000000000791b */ /* 0x003fe20003800000 */
.L_x_8599:
        /* <DEDUP_REMOVED lines=9> */
.L_x_8600:
        /* <DEDUP_REMOVED lines=8> */
.L_x_8601:
        /* <DEDUP_REMOVED lines=9> */
.L_x_8602:
[----:B------:R-:W-:Y:S01]  /*1ee80*/  IMAD.MOV.U32 R2, RZ, RZ, R14 ;  /* 0x000000ffff027224 */ /* 0x000fe200078e000e */
[----:B------:R-:W-:Y:S06]  /*1ee90*/  BRA `(.L_x_8603) ;  /* 0xffffffa4002c7947 */ /* 0x000fec000383ffff */
.L_x_8466:
[----:B--2---:R2:W3:Y:S02]  /*1eea0*/  SYNCS.PHASECHK.TRANS64.TRYWAIT P0, [R0+URZ+0x22840], R32 ;  /* 0x02284020000075a7 */ /* 0x0044e4000800017f */
[----:B---3--:R-:W-:Y:S05]  /*1eeb0*/  @!P0 NANOSLEEP.SYNCS 0x989680 ;  /* 0x009896800000895d */ /* 0x008fea0003900000 */
[----:B------:R-:W3:Y:S02]  /*1eec0*/  @!P0 SYNCS.PHASECHK.TRANS64 P0, [R0+URZ+0x22840], R32 ;  /* 0x02284020000085a7 */ /* 0x000ee4000800007f */
[----:B---3--:R-:W-:Y:S05]  /*1eed0*/  @!P0 BRA `(.L_x_8466) ;  /* 0xfffffffc00f08947 */ /* 0x008fea000383ffff */
[----:B------:R-:W-:Y:S05]  /*1eee0*/  BRA `(.L_x_8604) ;  /* 0xffffffa4007c7947 */ /* 0x000fea000383ffff */
.L_x_8467:
        /* <DEDUP_REMOVED lines=8> */
.L_x_8606:
[----:B------:R-:W-:Y:S05]  /*1ef70*/  BSYNC B0 ;  /* 0x0000000000007941 */ /* 0x000fea0003800000 */
.L_x_8605:
        /* <DEDUP_REMOVED lines=8> */
.L_x_8607:
[----:B------:R-:W-:Y:S02]  /*1f000*/  IMAD.MOV.U32 R13, RZ, RZ, R4 ;  /* 0x000000ffff0d7224 */ /* 0x000fe400078e0004 */
[----:B------:R-:W-:Y:S02]  /*1f010*/  IMAD.MOV.U32 R12, RZ, RZ, 0x1 ;  /* 0x00000001ff0c7424 */ /* 0x000fe400078e00ff */
[----:B------:R-:W-:-:S07]  /*1f020*/  IMAD.MOV.U32 R2, RZ, RZ, R14 ;  /* 0x000000ffff027224 */ /* 0x000fce00078e000e */
[----:B------:R-:W-:Y:S05]  /*1f030*/  WARPSYNC.COLLECTIVE R15, `(.L_x_8608) ;  /* 0x000000000f087348 */ /* 0x000fea0003c00000 */
[----:B------:R0:W1:Y:S02]  /*1f040*/  SHFL.IDX P6, R14, R13, R12, R11 ;  /* 0x0000000c0d0e7389 */ /* 0x00006400000c000b */
[----:B01----:R-:W-:Y:S01]  /*1f050*/  ENDCOLLECTIVE ;  /* 0x000000000000791b */ /* 0x003fe20003800000 */
.L_x_8608:
        /* <DEDUP_REMOVED lines=11> */
.L_x_8609:
        /* <DEDUP_REMOVED lines=8> */
.L_x_8610:
        /* <DEDUP_REMOVED lines=9> */
.L_x_8611:
        /* <DEDUP_REMOVED lines=9> */
.L_x_8612:
        /* <DEDUP_REMOVED lines=9> */
.L_x_8613:
[----:B------:R-:W-:Y:S02]  /*1f340*/  IMAD.MOV.U32 R13, RZ, RZ, R4 ;  /* 0x000000ffff0d7224 */ /* 0x000fe400078e0004 */
[----:B------:R-:W-:Y:S02]  /*1f350*/  IMAD.MOV.U32 R12, RZ, RZ, 0x4 ;  /* 0x00000004ff0c7424 */ /* 0x000fe400078e00ff */
[----:B------:R-:W-:-:S07]  /*1f360*/  IMAD.MOV.U32 R2, RZ, RZ, R14 ;  /* 0x000000ffff027224 */ /* 0x000fce00078e000e */
[----:B------:R-:W-:Y:S05]  /*1f370*/  WARPSYNC.COLLECTIVE R15, `(.L_x_8614) ;  /* 0x000000000f087348 */ /* 0x000fea0003c00000 */
[----:B------:R0:W1:Y:S02]  /*1f380*/  SHFL.IDX P6, R14, R13, R12, R11 ;  /* 0x0000000c0d0e7389 */ /* 0x00006400000c000b */
[----:B01----:R-:W-:Y:S01]  /*1f390*/  ENDCOLLECTIVE ;  /* 0x000000000000791b */ /* 0x003fe20003800000 */
.L_x_8614:
        /* <DEDUP_REMOVED lines=11> */
.L_x_8615:
[----:B------:R-:W-:Y:S02]  /*1f450*/  IMAD.MOV.U32 R13, RZ, RZ, R4 ;  /* 0x000000ffff0d7224 */ /* 0x000fe400078e0004 */
[----:B------:R-:W-:Y:S02]  /*1f460*/  IMAD.MOV.U32 R12, RZ, RZ, 0x5 ;  /* 0x00000005ff0c7424 */ /* 0x000fe400078e00ff */
[----:B------:R-:W-:-:S07]  /*1f470*/  IMAD.MOV.U32 R2, RZ, RZ, R14 ;  /* 0x000000ffff027224 */ /* 0x000fce00078e000e */
[----:B------:R-:W-:Y:S05]  /*1f480*/  WARPSYNC.COLLECTIVE R15, `(.L_x_8616) ;  /* 0x000000000f087348 */ /* 0x000fea0003c00000 */
[----:B------:R0:W1:Y:S02]  /*1f490*/  SHFL.IDX P6, R14, R13, R12, R11 ;  /* 0x0000000c0d0e7389 */ /* 0x00006400000c000b */
[----:B01----:R-:W-:Y:S01]  /*1f4a0*/  ENDCOLLECTIVE ;  /* 0x000000000000791b */ /* 0x003fe20003800000 */
.L_x_8616:
        /* <DEDUP_REMOVED lines=11> */
.L_x_8617:
[----:B------:R-:W-:Y:S02]  /*1f560*/  IMAD.MOV.U32 R13, RZ, RZ, R4 ;  /* 0x000000ffff0d7224 */ /* 0x000fe400078e0004 */
[----:B------:R-:W-:Y:S02]  /*1f570*/  IMAD.MOV.U32 R12, RZ, RZ, 0x6 ;  /* 0x00000006ff0c7424 */ /* 0x000fe400078e00ff */
[----:B------:R-:W-:-:S07]  /*1f580*/  IMAD.MOV.U32 R2, RZ, RZ, R14 ;  /* 0x000000ffff027224 */ /* 0x000fce00078e000e */
[----:B------:R-:W-:Y:S05]  /*1f590*/  WARPSYNC.COLLECTIVE R15, `(.L_x_8618) ;  /* 0x000000000f087348 */ /* 0x000fea0003c00000 */
[----:B------:R0:W1:Y:S02]  /*1f5a0*/  SHFL.IDX P6, R14, R13, R12, R11 ;  /* 0x0000000c0d0e7389 */ /* 0x00006400000c000b */
[----:B01----:R-:W-:Y:S01]  /*1f5b0*/  ENDCOLLECTIVE ;  /* 0x000000000000791b */ /* 0x003fe20003800000 */
.L_x_8618:
        /* <DEDUP_REMOVED lines=11> */
.L_x_8619:
[----:B------:R-:W-:Y:S02]  /*1f670*/  IMAD.MOV.U32 R13, RZ, RZ, R4 ;  /* 0x000000ffff0d7224 */ /* 0x000fe400078e0004 */
[----:B------:R-:W-:Y:S02]  /*1f680*/  IMAD.MOV.U32 R12, RZ, RZ, 0x7 ;  /* 0x00000007ff0c7424 */ /* 0x000fe400078e00ff */
[----:B------:R-:W-:-:S07]  /*1f690*/  IMAD.MOV.U32 R2, RZ, RZ, R14 ;  /* 0x000000ffff027224 */ /* 0x000fce00078e000e */
[----:B------:R-:W-:Y:S05]  /*1f6a0*/  WARPSYNC.COLLECTIVE R15, `(.L_x_8620) ;  /* 0x000000000f087348 */ /* 0x000fea0003c00000 */
[----:B------:R0:W1:Y:S02]  /*1f6b0*/  SHFL.IDX P6, R14, R13, R12, R11 ;  /* 0x0000000c0d0e7389 */ /* 0x00006400000c000b */
[----:B01----:R-:W-:Y:S01]  /*1f6c0*/  ENDCOLLECTIVE ;  /* 0x000000000000791b */ /* 0x003fe20003800000 */
.L_x_8620:
        /* <DEDUP_REMOVED lines=11> */
.L_x_8621:
[----:B------:R-:W-:Y:S02]  /*1f780*/  IMAD.MOV.U32 R13, RZ, RZ, R8 ;  /* 0x000000ffff0d7224 */ /* 0x000fe400078e0008 */
[----:B------:R-:W-:Y:S02]  /*1f790*/  IMAD.MOV.U32 R12, RZ, RZ, RZ ;  /* 0x000000ffff0c7224 */ /* 0x000fe400078e00ff */
[----:B------:R-:W-:-:S07]  /*1f7a0*/  IMAD.MOV.U32 R9, RZ, RZ, R14 ;  /* 0x000000ffff097224 */ /* 0x000fce00078e000e */
[----:B------:R-:W-:Y:S05]  /*1f7b0*/  WARPSYNC.COLLECTIVE R15, `(.L_x_8622) ;  /* 0x000000000f087348 */ /* 0x000fea0003c00000 */
[----:B------:R0:W1:Y:S02]  /*1f7c0*/  SHFL.IDX P6, R14, R13, R12, R11 ;  /* 0x0000000c0d0e7389 */ /* 0x00006400000c000b */
[----:B01----:R-:W-:Y:S01]  /*1f7d0*/  ENDCOLLECTIVE ;  /* 0x000000000000791b */ /* 0x003fe20003800000 */
.L_x_8622:
        /* <DEDUP_REMOVED lines=11> */
.L_x_8623:
[----:B------:R-:W-:Y:S02]  /*1f890*/  IMAD.MOV.U32 R13, RZ, RZ, R8 ;  /* 0x000000ffff0d7224 */ /* 0x000fe400078e0008 */
[----:B------:R-:W-:Y:S02]  /*1f8a0*/  IMAD.MOV.U32 R12, RZ, RZ, 0x1 ;  /* 0x00000001ff0c7424 */ /* 0x000fe400078e00ff */
[----:B------:R-:W-:-:S07]  /*1f8b0*/  IMAD.MOV.U32 R5, RZ, RZ, R14 ;  /* 0x000000ffff057224 */ /* 0x000fce00078e000e */
[----:B------:R-:W-:Y:S05]  /*1f8c0*/  WARPSYNC.COLLECTIVE R15, `(.L_x_8624) ;  /* 0x000000000f087348 */ /* 0x000fea0003c00000 */
[----:B------:R0:W1:Y:S02]  /*1f8d0*/  SHFL.IDX P6, R14, R13, R12, R11 ;  /* 0x0000000c0d0e7389 */ /* 0x00006400000c000b */
[----:B01----:R-:W-:Y:S01]  /*1f8e0*/  ENDCOLLECTIVE ;  /* 0x000000000000791b */ /* 0x003fe20003800000 */
.L_x_8624:
        /* <DEDUP_REMOVED lines=11> */
.L_x_8625:
[----:B------:R-:W-:Y:S05]  /*1f9a0*/  BRA `(.L_x_8626) ;  /* 0xffffffa000147947 */ /* 0x000fea000383ffff */
.L_x_8472:
[----:B0-----:R0:W1:Y:S02]  /*1f9b0*/  SYNCS.PHASECHK.TRANS64.TRYWAIT P2, [R3+URZ+0x22870], R0 ;  /* 0x02287000030075a7 */ /* 0x001064000804017f */
[----:B-1----:R-:W-:Y:S05]  /*1f9c0*/  @!P2 NANOSLEEP.SYNCS 0x989680 ;  /* 0x009896800000a95d */ /* 0x002fea0003900000 */
[----:B------:R-:W1:Y:S02]  /*1f9d0*/  @!P2 SYNCS.PHASECHK.TRANS64 P2, [R3+URZ+0x22870], R0 ;  /* 0x022870000300a5a7 */ /* 0x000e64000804007f */
[----:B-1----:R-:W-:Y:S05]  /*1f9e0*/  @!P2 BRA `(.L_x_8472) ;  /* 0xfffffffc00f0a947 */ /* 0x002fea000383ffff */
[----:B------:R-:W-:Y:S05]  /*1f9f0*/  BRA `(.L_x_8627) ;  /* 0xffffffa000787947 */ /* 0x000fea000383ffff */
.L_x_8474:
[----:B0-----:R0:W1:Y:S02]  /*1fa00*/  SYNCS.PHASECHK.TRANS64.TRYWAIT P2, [R3+URZ+0x22860], R0 ;  /* 0x02286000030075a7 */ /* 0x001064000804017f */
[----:B-1----:R-:W-:Y:S05]  /*1fa10*/  @!P2 NANOSLEEP.SYNCS 0x989680 ;  /* 0x009896800000a95d */ /* 0x002fea0003900000 */
[----:B------:R-:W1:Y:S02]  /*1fa20*/  @!P2 SYNCS.PHASECHK.TRANS64 P2, [R3+URZ+0x22860], R0 ;  /* 0x022860000300a5a7 */ /* 0x000e64000804007f */
[----:B-1----:R-:W-:Y:S05]  /*1fa30*/  @!P2 BRA `(.L_x_8474) ;  /* 0xfffffffc00f0a947 */ /* 0x002fea000383ffff */
[----:B------:R-:W-:Y:S05]  /*1fa40*/  BRA `(.L_x_8628) ;  /* 0xffffffa000887947 */ /* 0x000fea000383ffff */
.L_x_8482:
[----:B0-----:R0:W1:Y:S02]  /*1fa50*/  SYNCS.PHASECHK.TRANS64.TRYWAIT P1, [R2+URZ+0x22870], R3 ;  /* 0x02287003020075a7 */ /* 0x001064000802017f */
[----:B-1----:R-:W-:Y:S05]  /*1fa60*/  @!P1 NANOSLEEP.SYNCS 0x989680 ;  /* 0x009896800000995d */ /* 0x002fea0003900000 */
[----:B------:R-:W1:Y:S02]  /*1fa70*/  @!P1 SYNCS.PHASECHK.TRANS64 P1, [R2+URZ+0x22870], R3 ;  /* 0x02287003020095a7 */ /* 0x000e64000802007f */
[----:B-1----:R-:W-:Y:S05]  /*1fa80*/  @!P1 BRA `(.L_x_8482) ;  /* 0xfffffffc00f09947 */ /* 0x002fea000383ffff */
[----:B------:R-:W-:Y:S05]  /*1fa90*/  BRA `(.L_x_8629) ;  /* 0xffffffa8007c7947 */ /* 0x000fea000383ffff */
.L_x_8484:
[----:B0-----:R0:W1:Y:S02]  /*1faa0*/  SYNCS.PHASECHK.TRANS64.TRYWAIT P1, [R2+URZ+0x22860], R3 ;  /* 0x02286003020075a7 */ /* 0x001064000802017f */
[----:B-1----:R-:W-:Y:S05]  /*1fab0*/  @!P1 NANOSLEEP.SYNCS 0x989680 ;  /* 0x009896800000995d */ /* 0x002fea0003900000 */
[----:B------:R-:W1:Y:S02]  /*1fac0*/  @!P1 SYNCS.PHASECHK.TRANS64 P1, [R2+URZ+0x22860], R3 ;  /* 0x02286003020095a7 */ /* 0x000e64000802007f */
[----:B-1----:R-:W-:Y:S05]  /*1fad0*/  @!P1 BRA `(.L_x_8484) ;  /* 0xfffffffc00f09947 */ /* 0x002fea000383ffff */
[----:B------:R-:W-:Y:S05]  /*1fae0*/  BRA `(.L_x_8630) ;  /* 0xffffffa8008c7947 */ /* 0x000fea000383ffff */
.L_x_8498:
[----:B0-----:R0:W1:Y:S02]  /*1faf0*/  SYNCS.PHASECHK.TRANS64.TRYWAIT P0, [R5+URZ+0x22820], R0 ;  /* 0x02282000050075a7 */ /* 0x001064000800017f */
[----:B-1----:R-:W-:Y:S05]  /*1fb00*/  @!P0 NANOSLEEP.SYNCS 0x989680 ;  /* 0x009896800000895d */ /* 0x002fea0003900000 */
[----:B------:R-:W1:Y:S02]  /*1fb10*/  @!P0 SYNCS.PHASECHK.TRANS64 P0, [R5+URZ+0x22820], R0 ;  /* 0x02282000050085a7 */ /* 0x000e64000800007f */
[----:B-1----:R-:W-:Y:S05]  /*1fb20*/  @!P0 BRA `(.L_x_8498) ;  /* 0xfffffffc00f08947 */ /* 0x002fea000383ffff */
[----:B------:R-:W-:Y:S05]  /*1fb30*/  BRA `(.L_x_8631) ;  /* 0xffffffbc00607947 */ /* 0x000fea000383ffff */
.L_x_8499:
        /* <DEDUP_REMOVED lines=11> */
.L_x_8633:
[----:B------:R-:W-:Y:S05]  /*1fbf0*/  BSYNC B0 ;  /* 0x0000000000007941 */ /* 0x000fea0003800000 */
.L_x_8632:
[----:B------:R-:W-:Y:S05]  /*1fc00*/  BRA `(.L_x_8634) ;  /* 0xffffffbc00487947 */ /* 0x000fea000383ffff */
.L_x_8502:
[----:B------:R-:W-:Y:S01]  /*1fc10*/  BSSY B1, `(.L_x_8635) ;  /* 0x0000006000017945 */ /* 0x000fe20003800000 */
[----:B------:R-:W-:-:S07]  /*1fc20*/  IMAD.MOV.U32 R15, RZ, RZ, -0x1 ;  /* 0xffffffffff0f7424 */ /* 0x000fce00078e00ff */
[----:B0----5:R-:W-:Y:S05]  /*1fc30*/  WARPSYNC.COLLECTIVE R15, `(.L_x_8636) ;  /* 0x000000000f0c7348 */ /* 0x021fea0003c00000 */
[----:B------:R-:W-:Y:S02]  /*1fc40*/  ELECT P6, UR62, PT ;  /* 0x00000000003e782f */ /* 0x000fe400038c0000 */
[----:B------:R-:W-:Y:S01]  /*1fc50*/  MOV R14, UR62 ;  /* 0x0000003e000e7c02 */ /* 0x000fe20008000f00 */
[----:B0----5:R-:W-:Y:S10]  /*1fc60*/  ENDCOLLECTIVE ;  /* 0x000000000000791b */ /* 0x021ff40003800000 */
.L_x_8636:
[----:B------:R-:W-:Y:S05]  /*1fc70*/  BSYNC B1 ;  /* 0x0000000000017941 */ /* 0x000fea0003800000 */
.L_x_8635:
[----:B------:R-:W-:Y:S05]  /*1fc80*/  BRA `(.L_x_8637) ;  /* 0xffffffbc00407947 */ /* 0x000fea000383ffff */
.L_x_8504:
[----:B0-----:R0:W1:Y:S02]  /*1fc90*/  SYNCS.PHASECHK.TRANS64.TRYWAIT P1, [R3+URZ+0x22840], R2 ;  /* 0x02284002030075a7 */ /* 0x001064000802017f */
[----:B-1----:R-:W-:Y:S05]  /*1fca0*/  @!P1 NANOSLEEP.SYNCS 0x989680 ;  /* 0x009896800000995d */ /* 0x002fea0003900000 */
[----:B------:R-:W1:Y:S02]  /*1fcb0*/  @!P1 SYNCS.PHASECHK.TRANS64 P1, [R3+URZ+0x22840], R2 ;  /* 0x02284002030095a7 */ /* 0x000e64000802007f */
[----:B-1----:R-:W-:Y:S05]  /*1fcc0*/  @!P1 BRA `(.L_x_8504) ;  /* 0xfffffffc00f09947 */ /* 0x002fea000383ffff */
[----:B------:R-:W-:Y:S05]  /*1fcd0*/  BRA `(.L_x_8638) ;  /* 0xffffffbc00647947 */ /* 0x000fea000383ffff */
.L_x_8506:
[----:B-1----:R1:W2:Y:S02]  /*1fce0*/  SYNCS.PHASECHK.TRANS64.TRYWAIT P1, [R35+URZ+0x22840], R0 ;  /* 0x02284000230075a7 */ /* 0x0022a4000802017f */
[----:B--2---:R-:W-:Y:S05]  /*1fcf0*/  @!P1 NANOSLEEP.SYNCS 0x989680 ;  /* 0x009896800000995d */ /* 0x004fea0003900000 */
[----:B------:R-:W2:Y:S02]  /*1fd00*/  @!P1 SYNCS.PHASECHK.TRANS64 P1, [R35+URZ+0x22840], R0 ;  /* 0x02284000230095a7 */ /* 0x000ea4000802007f */
[----:B--2---:R-:W-:Y:S05]  /*1fd10*/  @!P1 BRA `(.L_x_8506) ;  /* 0xfffffffc00f09947 */ /* 0x004fea000383ffff */
[----:B------:R-:W-:Y:S05]  /*1fd20*/  BRA `(.L_x_8639) ;  /* 0xffffffbc00747947 */ /* 0x000fea000383ffff */
.L_x_8508:
[----:B--2---:R2:W3:Y:S02]  /*1fd30*/  SYNCS.PHASECHK.TRANS64.TRYWAIT P1, [R3+URZ+0x22860], R2 ;  /* 0x02286002030075a7 */ /* 0x0044e4000802017f */
[----:B---3--:R-:W-:Y:S05]  /*1fd40*/  @!P1 NANOSLEEP.SYNCS 0x989680 ;  /* 0x009896800000995d */ /* 0x008fea0003900000 */
[----:B------:R-:W3:Y:S02]  /*1fd50*/  @!P1 SYNCS.PHASECHK.TRANS64 P1, [R3+URZ+0x22860], R2 ;  /* 0x02286002030095a7 */ /* 0x000ee4000802007f */
[----:B---3--:R-:W-:Y:S05]  /*1fd60*/  @!P1 BRA `(.L_x_8508) ;  /* 0xfffffffc00f09947 */ /* 0x008fea000383ffff */
[----:B------:R-:W-:Y:S05]  /*1fd70*/  BRA `(.L_x_8640) ;  /* 0xffffffbc00707947 */ /* 0x000fea000383ffff */
.L_x_8510:
[----:B---3--:R3:W4:Y:S02]  /*1fd80*/  SYNCS.PHASECHK.TRANS64.TRYWAIT P1, [R35+URZ+0x22860], R0 ;  /* 0x02286000230075a7 */ /* 0x008724000802017f */
[----:B----4-:R-:W-:Y:S05]  /*1fd90*/  @!P1 NANOSLEEP.SYNCS 0x989680 ;  /* 0x009896800000995d */ /* 0x010fea0003900000 */
[----:B------:R-:W4:Y:S02]  /*1fda0*/  @!P1 SYNCS.PHASECHK.TRANS64 P1, [R35+URZ+0x22860], R0 ;  /* 0x02286000230095a7 */ /* 0x000f24000802007f */
[----:B----4-:R-:W-:Y:S05]  /*1fdb0*/  @!P1 BRA `(.L_x_8510) ;  /* 0xfffffffc00f09947 */ /* 0x010fea000383ffff */
[----:B------:R-:W-:Y:S05]  /*1fdc0*/  BRA `(.L_x_8641) ;  /* 0xffffffbc006c7947 */ /* 0x000fea000383ffff */
.L_x_8512:
[----:B----4-:R4:W0:Y:S02]  /*1fdd0*/  SYNCS.PHASECHK.TRANS64.TRYWAIT P1, [R3+URZ+0x22880], R2 ;  /* 0x02288002030075a7 */ /* 0x010824000802017f */
[----:B0-----:R-:W-:Y:S05]  /*1fde0*/  @!P1 NANOSLEEP.SYNCS 0x989680 ;  /* 0x009896800000995d */ /* 0x001fea0003900000 */
[----:B------:R-:W0:Y:S02]  /*1fdf0*/  @!P1 SYNCS.PHASECHK.TRANS64 P1, [R3+URZ+0x22880], R2 ;  /* 0x02288002030095a7 */ /* 0x000e24000802007f */
[----:B0-----:R-:W-:Y:S05]  /*1fe00*/  @!P1 BRA `(.L_x_8512) ;  /* 0xfffffffc00f09947 */ /* 0x001fea000383ffff */
[----:B------:R-:W-:Y:S05]  /*1fe10*/  BRA `(.L_x_8642) ;  /* 0xffffffbc00687947 */ /* 0x000fea000383ffff */
.L_x_8643:
        /* <DEDUP_REMOVED lines=14> */
.L_x_15847:


//--------------------- .text._ZN7cutlass13device_kernelIN5flash11enable_sm90INS1_16FlashAttnFwdSm90INS1_25CollectiveMainloopFwdSm90ILi2EN4cute5tupleIJNS5_1CILi1EEES8_S8_EEENS6_IJNS7_ILi128EEENS7_ILi160EEESA_EEELi128ENS_12float_e4m3_tEfNS_4arch4Sm90ELb0ELb1ELb0ELb1ELb1ELb1ELb0ELb1ELb1ELb1ELb0ELb0EEENS1_21CollectiveEpilogueFwdINS6_IJSA_SA_SB_EEES9_NS_10bfloat16_tESF_Li256ELb1ELb1ELb0ELb1EEENS1_36VarlenDynamicPersistentTileSchedulerILi128ELi160ELi256ELi128ELb0ELb1ELb1ELb1ELb0ELb1EEEEEEEEEvNT_6ParamsE --------------------------
	.section	.text._ZN7cutlass13device_kernelIN5flash11enable_sm90INS1_16FlashAttnFwdSm90INS1_25CollectiveMainloopFwdSm90ILi2EN4cute5tupleIJNS5_1CILi1EEES8_S8_EEENS6_IJNS7_ILi128EEENS7_ILi160EEESA_EEELi128ENS_12float_e4m3_tEfNS_4arch4Sm90ELb0ELb1ELb0ELb1ELb1ELb1ELb0ELb1ELb1ELb1ELb0ELb0EEENS1_21CollectiveEpilogueFwdINS6_IJSA_SA_SB_EEES9_NS_10bfloat16_tESF_Li256ELb1ELb1ELb0ELb1EEENS1_36VarlenDynamicPersistentTileSchedulerILi128ELi160ELi256ELi128ELb0ELb1ELb1ELb1ELb0ELb1EEEEEEEEEvNT_6ParamsE,"ax",@progbits
	.align	128
.text._ZN7cutlass13device_kernelIN5flash11enable_sm90INS1_16FlashAttnFwdSm90INS1_25CollectiveMainloopFwdSm90ILi2EN4cute5tupleIJNS5_1CILi1EEES8_S8_EEENS6_IJNS7_ILi128EEENS7_ILi160EEESA_EEELi128ENS_12float_e4m3_tEfNS_4arch4Sm90ELb0ELb1ELb0ELb1ELb1ELb1ELb0ELb1ELb1ELb1ELb0ELb0EEENS1_21CollectiveEpilogueFwdINS6_IJSA_SA_SB_EEES9_NS_10bfloat16_tESF_Li256ELb1ELb1ELb0ELb1EEENS1_36VarlenDynamicPersistentTileSchedulerILi128ELi160ELi256ELi128ELb0ELb1ELb1ELb1ELb0ELb1EEEEEEEEEvNT_6ParamsE:
        .type           _ZN7cutlass13device_kernelIN5flash11enable_sm90INS1_16FlashAttnFwdSm90INS1_25CollectiveMainloopFwdSm90ILi2EN4cute5tupleIJNS5_1CILi1EEES8_S8_EEENS6_IJNS7_ILi128EEENS7_ILi160EEESA_EEELi128ENS_12float_e4m3_tEfNS_4arch4Sm90ELb0ELb1ELb0ELb1ELb1ELb1ELb0ELb1ELb1ELb1ELb0ELb0EEENS1_21CollectiveEpilogueFwdINS6_IJSA_SA_SB_EEES9_NS_10bfloat16_tESF_Li256ELb1ELb1ELb0ELb1EEENS1_36VarlenDynamicPersistentTileSchedulerILi128ELi160ELi256ELi128ELb0ELb1ELb1ELb1ELb0ELb1EEEEEEEEEvNT_6ParamsE,@function
        .size           _ZN7cutlass13device_kernelIN5flash11enable_sm90INS1_16FlashAttnFwdSm90INS1_25CollectiveMainloopFwdSm90ILi2EN4cute5tupleIJNS5_1CILi1EEES8_S8_EEENS6_IJNS7_ILi128EEENS7_ILi160EEESA_EEELi128ENS_12float_e4m3_tEfNS_4arch4Sm90ELb0ELb1ELb0ELb1ELb1ELb1ELb0ELb1ELb1ELb1ELb0ELb0EEENS1_21CollectiveEpilogueFwdINS6_IJSA_SA_SB_EEES9_NS_10bfloat16_tESF_Li256ELb1ELb1ELb0ELb1EEENS1_36VarlenDynamicPersistentTileSchedulerILi128ELi160ELi256ELi128ELb0ELb1ELb1ELb1ELb0ELb1EEEEEEEEEvNT_6ParamsE,(.L_x_15848 - _ZN7cutlass13device_kernelIN5flash11enable_sm90INS1_16FlashAttnFwdSm90INS1_25CollectiveMainloopFwdSm90ILi2EN4cute5tupleIJNS5_1CILi1EEES8_S8_EEENS6_IJNS7_ILi128EEENS7_ILi160EEESA_EEELi128ENS_12float_e4m3_tEfNS_4arch4Sm90ELb0ELb1ELb0ELb1ELb1ELb1ELb0ELb1ELb1ELb1ELb0ELb0EEENS1_21CollectiveEpilogueFwdINS6_IJSA_SA_SB_EEES9_NS_10bfloat16_tESF_Li256ELb1ELb1ELb0ELb1EEENS1_36VarlenDynamicPersistentTileSchedulerILi128ELi160ELi256ELi128ELb0ELb1ELb1ELb1ELb0ELb1EEEEEEEEEvNT_6ParamsE)
        .other          _ZN7cutlass13device_kernelIN5flash11enable_sm90INS1_16FlashAttnFwdSm90INS1_25CollectiveMainloopFwdSm90ILi2EN4cute5tupleIJNS5_1CILi1EEES8_S8_EEENS6_IJNS7_ILi128EEENS7_ILi160EEESA_EEELi128ENS_12float_e4m3_tEfNS_4arch4Sm90ELb0ELb1ELb0ELb1ELb1ELb1ELb0ELb1ELb1ELb1ELb0ELb0EEENS1_21CollectiveEpilogueFwdINS6_IJSA_SA_SB_EEES9_NS_10bfloat16_tESF_Li256ELb1ELb1ELb0ELb1EEENS1_36VarlenDynamicPersistentTileSchedulerILi128ELi160ELi256ELi128ELb0ELb1ELb1ELb1ELb0ELb1EEEEEEEEEvNT_6ParamsE,@"STO_CUDA_ENTRY STV_DEFAULT"
_ZN7cutlass13device_kernelIN5flash11enable_sm90INS1_16FlashAttnFwdSm90INS1_25CollectiveMainloopFwdSm90ILi2EN4cute5tupleIJNS5_1CILi1EEES8_S8_EEENS6_IJNS7_ILi128EEENS7_ILi160EEESA_EEELi128ENS_12float_e4m3_tEfNS_4arch4Sm90ELb0ELb1ELb0ELb1ELb1ELb1ELb0ELb1ELb1ELb1ELb0ELb0EEENS1_21CollectiveEpilogueFwdINS6_IJSA_SA_SB_EEES9_NS_10bfloat16_tESF_Li256ELb1ELb1ELb0ELb1EEENS1_36VarlenDynamicPersistentTileSchedulerILi128ELi160ELi256ELi128ELb0ELb1ELb1ELb1ELb0ELb1EEEEEEEEEvNT_6ParamsE:
        /* <DEDUP_REMOVED lines=17> */
.L_x_8645:
[----:B------:R-:W-:Y:S05]  /*0110*/  BSYNC B0 ;  /* 0x0000000000007941 */ /* 0x000fea0003800000 */
.L_x_8644:
        /* <DEDUP_REMOVED lines=40> */
.L_x_8646:
        /* <DEDUP_REMOVED lines=22> */
.L_x_8647:
        /* <DEDUP_REMOVED lines=18> */
.L_x_8648:
        /* <DEDUP_REMOVED lines=22> */
.L_x_8649:
        /* <DEDUP_REMOVED lines=23> */
.L_x_8650:
        /* <DEDUP_REMOVED lines=9> */
.L_x_8653:
[----:B------:R-:W-:-:S08]  /*0980*/  NOP ;  /* 0x0000000000007918 */ /* 0x000fd00000000000 */
[----:B------:R-:W0:Y:S02]  /*0990*/  USETMAXREG.TRY_ALLOC.CTAPOOL UP0, 0xe8 ;  /* 0x000000e8000079c8 */ /* 0x000e240008000600 */
[----:B0-----:R-:W-:-:S13]  /*09a0*/  PLOP3.LUT P0, PT, PT, PT, UP0, 0x80, 0x0 ;  /* 0x000000000000781c */ /* 0x001fda0003f0f008 */
[----:B------:R-:W-:Y:S05]  /*09b0*/  @!P0 BRA `(.L_x_8653) ;  /* 0xfffffffc00f08947 */ /* 0x000fea000383ffff */
[----:B------:R-:W0:Y:S01]  /*09c0*/  S2R R0, SR_TID.X ;  /* 0x0000000000007919 */ /* 0x000e220000002100 */
[----:B------:R-:W-:Y:S01]  /*09d0*/  LOP3.LUT R22, R22, 0xffffffdf, RZ, 0xc0, !PT ;  /* 0xffffffdf16167812 */ /* 0x000fe200078ec0ff */
[----:B------:R-:W-:Y:S01]  /*09e0*/  ULDC UR4, c[0x0][0xc3c] ;  /* 0x00030f0000047ab9 */ /* 0x000fe20000000800 */
[----:B------:R-:W1:Y:S01]  /*09f0*/  S2R R229, SR_CgaCtaId ;  /* 0x0000000000e57919 */ /* 0x000e620000008800 */
[----:B0-----:R-:W-:Y:S01]  /*0a00*/  SHF.R.U32.HI R0, RZ, 0x7, R0 ;  /* 0x00000007ff007819 */ /* 0x001fe20000011600 */
[----:B------:R-:W-:Y:S06]  /*0a10*/  BAR.ARV 0x8, 0x180 ;  /* 0x0206000000007b1d */ /* 0x000fec0000002000 */
[----:B------:R-:W-:-:S02]  /*0a20*/  ISETP.NE.AND P0, PT, R0, 0x1, PT ;  /* 0x000000010000780c */ /* 0x000fc40003f05270 */
[----:B------:R-:W-:-:S04]  /*0a30*/  MOV R0, 0x400 ;  /* 0x0000040000007802 */ /* 0x000fc80000000f00 */
[----:B-1----:R-:W-:-:S07]  /*0a40*/  LEA R17, R229, R0, 0x18 ;  /* 0x00000000e5117211 */ /* 0x002fce00078ec0ff */
[----:B------:R-:W-:Y:S06]  /*0a50*/  @!P0 BAR.ARV 0x9, 0x100 ;  /* 0x0244000000008b1d */ /* 0x000fec0000002000 */
[----:B------:R-:W-:Y:S02]  /*0a60*/  @P0 LOP3.LUT R22, R22, 0x20, RZ, 0xfc, !PT ;  /* 0x0000002016160812 */ /* 0x000fe400078efcff */
[----:B------:R-:W-:Y:S06]  /*0a70*/  BAR.SYNC.DEFER_BLOCKING 0x5, 0x180 ;  /* 0x0146000000007b1d */ /* 0x000fec0000010000 */
[----:B------:R-:W0:Y:S02]  /*0a80*/  LDS.128 R188, [R17+0x228d0] ;  /* 0x0228d00011bc7984 */ /* 0x000e240000000c00 */
[----:B------:R-:W-:Y:S06]  /*0a90*/  BAR.ARV 0x4, 0x180 ;  /* 0x0106000000007b1d */ /* 0x000fec0000002000 */
[----:B0-----:R-:W-:-:S13]  /*0aa0*/  ISETP.GE.AND P0, PT, R191, UR4, PT ;  /* 0x00000004bf007c0c */ /* 0x001fda000bf06270 */
[----:B------:R-:W-:Y:S05]  /*0ab0*/  @P0 BRA `(.L_x_8654) ;  /* 0x000002b0002c0947 */ /* 0x000fea0003800000 */
[----:B------:R-:W3:Y:S01]  /*0ac0*/  LDL R13, [R1+0x28] ;  /* 0x00002800010d7983 */ /* 0x000ee20000100800 */
[----:B--2---:R-:W0:Y:S02]  /*0ad0*/  S2R R2, SR_TID.X ;  /* 0x0000000000027919 */ /* 0x004e240000002100 */
[----:B0-----:R-:W-:-:S05]  /*0ae0*/  VIADD R12, R2, 0xffffff80 ;  /* 0xffffff80020c7836 */ /* 0x001fca0000000000 */
[----:B------:R-:W-:-:S04]  /*0af0*/  SHF.R.S32.HI R0, RZ, 0x1f, R12 ;  /* 0x0000001fff007819 */ /* 0x000fc8000001140c */
[----:B------:R-:W-:-:S04]  /*0b00*/  LEA.HI R2, R0, R12, RZ, 0x7 ;  /* 0x0000000c00027211 */ /* 0x000fc800078f38ff */
[----:B------:R-:W-:-:S05]  /*0b10*/  LOP3.LUT R3, R2, 0xffffff80, RZ, 0xc0, !PT ;  /* 0xffffff8002037812 */ /* 0x000fca00078ec0ff */
[----:B------:R-:W-:-:S05]  /*0b20*/  IMAD.IADD R11, R12, 0x1, -R3 ;  /* 0x000000010c0b7824 */ /* 0x000fca00078e0a03 */
[----:B------:R-:W-:-:S04]  /*0b30*/  SHF.R.S32.HI R6, RZ, 0x1f, R11 ;  /* 0x0000001fff067819 */ /* 0x000fc8000001140b */
[----:B------:R-:W-:-:S04]  /*0b40*/  LEA.HI R8, R6, R11, RZ, 0x2 ;  /* 0x0000000b06087211 */ /* 0x000fc800078f10ff */
[--C-:B------:R-:W-:Y:S02]  /*0b50*/  SHF.R.S32.HI R5, RZ, 0x2, R8.reuse ;  /* 0x00000002ff057819 */ /* 0x100fe40000011408 */
[----:B------:R-:W-:Y:S02]  /*0b60*/  SHF.R.S32.HI R4, RZ, 0x1f, R8 ;  /* 0x0000001fff047819 */ /* 0x000fe40000011408 */
[----:B------:R-:W-:Y:S02]  /*0b70*/  SHF.R.S32.HI R14, RZ, 0x7, R2 ;  /* 0x00000007ff0e7819 */ /* 0x000fe40000011402 */
[----:B------:R-:W-:Y:S02]  /*0b80*/  LEA.HI R3, R4, R5, RZ, 0x3 ;  /* 0x0000000504037211 */ /* 0x000fe400078f18ff */
[----:B------:R-:W-:Y:S02]  /*0b90*/  LEA.HI R4, R0, R12, RZ, 0x4 ;  /* 0x0000000c00047211 */ /* 0x000fe400078f20ff */
[----:B------:R-:W-:-:S02]  /*0ba0*/  LOP3.LUT R10, R3, 0xfffffff8, RZ, 0xc0, !PT ;  /* 0xfffffff8030a7812 */ /* 0x000fc400078ec0ff */
[----:B------:R-:W-:Y:S02]  /*0bb0*/  LEA.HI R2, R2, R14, RZ, 0x1 ;  /* 0x0000000e02027211 */ /* 0x000fe400078f08ff */
[----:B------:R-:W-:Y:S02]  /*0bc0*/  LEA.HI R6, R6, R11, RZ, 0x5 ;  /* 0x0000000b06067211 */ /* 0x000fe400078f28ff */
[----:B------:R-:W-:Y:S02]  /*0bd0*/  LEA.HI R3, R0, R12, RZ, 0x5 ;  /* 0x0000000c00037211 */ /* 0x000fe400078f28ff */
[----:B------:R-:W-:Y:S01]  /*0be0*/  SHF.R.S32.HI R7, RZ, 0x4, R4 ;  /* 0x00000004ff077819 */ /* 0x000fe20000011404 */
[----:B------:R-:W-:Y:S01]  /*0bf0*/  IMAD.IADD R9, R5, 0x1, -R10 ;  /* 0x0000000105097824 */ /* 0x000fe200078e0a0a */
[----:B------:R-:W-:Y:S02]  /*0c00*/  SHF.R.S32.HI R6, RZ, 0x5, R6 ;  /* 0x00000005ff067819 */ /* 0x000fe40000011406 */
[----:B------:R-:W-:Y:S01]  /*0c10*/  LOP3.LUT R2, R2, 0x3fffffe, RZ, 0xc0, !PT ;  /* 0x03fffffe02027812 */ /* 0x000fe200078ec0ff */
[----:B------:R-:W-:Y:S01]  /*0c20*/  IMAD.SHL.U32 R3, R3, 0x20, RZ ;  /* 0x0000002003037824 */ /* 0x000fe200078e00ff */
[----:B------:R-:W-:-:S02]  /*0c30*/  LOP3.LUT R5, R4, 0x3fffff0, RZ, 0xc0, !PT ;  /* 0x03fffff004057812 */ /* 0x000fc400078ec0ff */
[----:B------:R-:W-:Y:S01]  /*0c40*/  LEA.HI R4, R4, R7, RZ, 0x1 ;  /* 0x0000000704047211 */ /* 0x000fe200078f08ff */
[----:B------:R-:W-:Y:S02]  /*0c50*/  IMAD R9, R6, 0x10, R9 ;  /* 0x0000001006097824 */ /* 0x000fe400078e0209 */
[----:B------:R-:W-:Y:S01]  /*0c60*/  IMAD.IADD R2, R14, 0x1, -R2 ;  /* 0x000000010e027824 */ /* 0x000fe200078e0a02 */
[----:B------:R-:W-:Y:S01]  /*0c70*/  LOP3.LUT R212, R3, 0xfffffc00, RZ, 0xc0, !PT ;  /* 0xfffffc0003d47812 */ /* 0x000fe200078ec0ff */
[----:B------:R-:W-:Y:S01]  /*0c80*/  IMAD.IADD R5, R12, 0x1, -R5 ;  /* 0x000000010c057824 */ /* 0x000fe200078e0a05 */
[----:B------:R-:W-:Y:S01]  /*0c90*/  LOP3.LUT R4, R4, 0x1ffffffe, RZ, 0xc0, !PT ;  /* 0x1ffffffe04047812 */ /* 0x000fe200078ec0ff */
[----:B------:R-:W-:Y:S01]  /*0ca0*/  IMAD R6, R2, 0x40, R9 ;  /* 0x0000004002067824 */ /* 0x000fe200078e0209 */
[----:B------:R-:W-:Y:S01]  /*0cb0*/  LEA.HI R2, R0, R12, RZ, 0x2 ;  /* 0x0000000c00027211 */ /* 0x000fe200078f10ff */
[----:B------:R-:W-:Y:S02]  /*0cc0*/  IMAD R5, R5, 0x40, R212 ;  /* 0x0000004005057824 */ /* 0x000fe400078e02d4 */
[----:B------:R-:W-:Y:S01]  /*0cd0*/  IMAD.IADD R4, R7, 0x1, -R4 ;  /* 0x0000000107047824 */ /* 0x000fe200078e0a04 */
[----:B------:R-:W-:-:S03]  /*0ce0*/  SHF.R.S32.HI R198, RZ, 0x2, R2 ;  /* 0x00000002ffc67819 */ /* 0x000fc60000011402 */
[----:B------:R-:W-:Y:S01]  /*0cf0*/  IMAD R3, R4, 0x8, R5 ;  /* 0x0000000804037824 */ /* 0x000fe200078e0205 */
[----:B------:R-:W-:Y:S01]  /*0d00*/  LEA.HI R0, R0, R12, RZ, 0x3 ;  /* 0x0000000c00007211 */ /* 0x000fe200078f18ff */
[----:B------:R-:W-:Y:S01]  /*0d10*/  VIADD R7, R198, 0x40 ;  /* 0x00000040c6077836 */ /* 0x000fe20000000000 */
[----:B------:R-:W-:Y:S02]  /*0d20*/  LOP3.LUT R228, R2, 0xfffffffc, RZ, 0xc0, !PT ;  /* 0xfffffffc02e47812 */ /* 0x000fe400078ec0ff */
[----:B------:R0:W-:Y:S01]  /*0d30*/  STL [R1+0x24], R3 ;  /* 0x0000240301007387 */ /* 0x0001e20000100800 */
[----:B------:R-:W-:Y:S01]  /*0d40*/  LOP3.LUT R220, R0, 0xfffffff8, RZ, 0xc0, !PT ;  /* 0xfffffff800dc7812 */ /* 0x000fe200078ec0ff */
[----:B------:R-:W-:Y:S02]  /*0d50*/  VIADD R5, R198, 0x80 ;  /* 0x00000080c6057836 */ /* 0x000fe40000000000 */
[----:B------:R-:W-:Y:S01]  /*0d60*/  IMAD.IADD R228, R12, 0x1, -R228 ;  /* 0x000000010ce47824 */ /* 0x000fe200078e0ae4 */
[----:B0-----:R-:W-:-:S02]  /*0d70*/  SHF.R.S32.HI R3, RZ, 0x1f, R2 ;  /* 0x0000001fff037819 */ /* 0x001fc40000011402 */
[----:B------:R-:W-:Y:S02]  /*0d80*/  SHF.R.S32.HI R2, RZ, 0x1f, R7 ;  /* 0x0000001fff027819 */ /* 0x000fe40000011407 */
[----:B------:R-:W-:Y:S01]  /*0d90*/  LEA.HI R3, R3, R198, RZ, 0x3 ;  /* 0x000000c603037211 */ /* 0x000fe200078f18ff */
[----:B------:R-:W-:Y:S01]  /*0da0*/  IMAD.IADD R220, R12, 0x1, -R220 ;  /* 0x000000010cdc7824 */ /* 0x000fe200078e0adc */
[----:B------:R-:W-:Y:S01]  /*0db0*/  LEA.HI R2, R2, R7, RZ, 0x3 ;  /* 0x0000000702027211 */ /* 0x000fe200078f18ff */
[----:B------:R-:W-:Y:S01]  /*0dc0*/  IMAD.SHL.U32 R208, R7, 0x80, RZ ;  /* 0x0000008007d07824 */ /* 0x000fe200078e00ff */
[----:B------:R-:W-:Y:S01]  /*0dd0*/  LOP3.LUT R3, R3, 0xfffffff8, RZ, 0xc0, !PT ;  /* 0xfffffff803037812 */ /* 0x000fe200078ec0ff */
[----:B------:R-:W-:Y:S01]  /*0de0*/  IMAD.SHL.U32 R210, R220, 0x8, RZ ;  /* 0x00000008dcd27824 */ /* 0x000fe200078e00ff */
[----:B------:R-:W-:Y:S01]  /*0df0*/  SHF.R.S32.HI R226, RZ, 0x3, R0 ;  /* 0x00000003ffe27819 */ /* 0x000fe20000011400 */
[C---:B------:R-:W-:Y:S01]  /*0e00*/  IMAD.SHL.U32 R18, R228.reuse, 0x10, RZ ;  /* 0x00000010e4127824 */ /* 0x040fe200078e00ff */
[----:B------:R-:W-:Y:S01]  /*0e10*/  LEA.HI R0, R228, R228, RZ, 0x1 ;  /* 0x000000e4e4007211 */ /* 0x000fe200078f08ff */
[----:B------:R-:W-:Y:S01]  /*0e20*/  IMAD.SHL.U32 R2, R2, 0x80, RZ ;  /* 0x0000008002027824 */ /* 0x000fe200078e00ff */
[----:B------:R-:W-:Y:S01]  /*0e30*/  SHF.R.S32.HI R4, RZ, 0x1f, R5 ;  /* 0x0000001fff047819 */ /* 0x000fe20000011405 */
[----:B------:R-:W-:Y:S01]  /*0e40*/  IMAD.IADD R213, R198, 0x1, -R3 ;  /* 0x00000001c6d57824 */ /* 0x000fe200078e0a03 */
[----:B------:R-:W-:Y:S01]  /*0e50*/  LOP3.LUT R208, R208, 0x380, RZ, 0xc0, !PT ;  /* 0x00000380d0d07812 */ /* 0x000fe200078ec0ff */
[----:B------:R-:W-:Y:S01]  /*0e60*/  IMAD.SHL.U32 R209, R5, 0x80, RZ ;  /* 0x0000008005d17824 */ /* 0x000fe200078e00ff */
[----:B------:R-:W-:-:S02]  /*0e70*/  LOP3.LUT R3, R0, 0x1ffffffe, RZ, 0xc0, !PT ;  /* 0x1ffffffe00037812 */ /* 0x000fc400078ec0ff */
[----:B------:R-:W-:Y:S02]  /*0e80*/  LEA.HI R4, R4, R5, RZ, 0x3 ;  /* 0x0000000504047211 */ /* 0x000fe400078f18ff */
[----:B------:R-:W-:Y:S02]  /*0e90*/  SHF.R.S32.HI R0, RZ, 0x1f, R210 ;  /* 0x0000001fff007819 */ /* 0x000fe400000114d2 */
[----:B------:R-:W-:Y:S02]  /*0ea0*/  SHF.R.U32.HI R0, RZ, 0x3, R208 ;  /* 0x00000003ff007819 */ /* 0x000fe400000116d0 */
[----:B------:R-:W-:Y:S02]  /*0eb0*/  LOP3.LUT R5, R208, 0x70, R18, 0xf8, !PT ;  /* 0x00000070d0057812 */ /* 0x000fe400078ef812 */
[----:B------:R-:W-:-:S04]  /*0ec0*/  LOP3.LUT R214, R2, 0xfffffc00, RZ, 0xc0, !PT ;  /* 0xfffffc0002d67812 */ /* 0x000fc800078ec0ff */
[----:B------:R-:W-:Y:S01]  /*0ed0*/  LOP3.LUT R0, R214, R5, R0, 0xf6, !PT ;  /* 0x00000005d6007212 */ /* 0x000fe200078ef600 */
[----:B------:R0:W-:Y:S04]  /*0ee0*/  STL [R1+0x20], R6 ;  /* 0x0000200601007387 */ /* 0x0001e80000100800 */
[----:B------:R-:W-:-:S05]  /*0ef0*/  IMAD.IADD R0, R17, 0x1, R0 ;  /* 0x0000000111007824 */ /* 0x000fca00078e0200 */
[----:B------:R0:W-:Y:S01]  /*0f00*/  STL [R1+0x8], R0 ;  /* 0x0000080001007387 */ /* 0x0001e20000100800 */
[----:B------:R-:W-:Y:S01]  /*0f10*/  IMAD.SHL.U32 R192, R228, 0x8, RZ ;  /* 0x00000008e4c07824 */ /* 0x000fe200078e00ff */
[----:B------:R-:W-:Y:S01]  /*0f20*/  LOP3.LUT R206, R8, 0x7ffffffc, RZ, 0xc0, !PT ;  /* 0x7ffffffc08ce7812 */ /* 0x000fe200078ec0ff */
[----:B------:R-:W-:Y:S02]  /*0f30*/  VIADD R23, R18, 0x40 ;  /* 0x0000004012177836 */ /* 0x000fe40000000000 */
[----:B------:R-:W-:Y:S02]  /*0f40*/  VIADD R199, R192, 0x20 ;  /* 0x00000020c0c77836 */ /* 0x000fe40000000000 */
[----:B------:R-:W-:Y:S02]  /*0f50*/  VIADD R219, R210, 0x40 ;  /* 0x00000040d2db7836 */ /* 0x000fe40000000000 */
[----:B------:R-:W-:Y:S02]  /*0f60*/  IMAD.SHL.U32 R4, R4, 0x80, RZ ;  /* 0x0000008004047824 */ /* 0x000fe400078e00ff */
[----:B------:R-:W-:Y:S01]  /*0f70*/  IMAD.IADD R3, R228, 0x1, -R3 ;  /* 0x00000001e4037824 */ /* 0x000fe200078e0a03 */
[----:B------:R-:W-:Y:S01]  /*0f80*/  CS2R R194, SRZ ;  /* 0x0000000000c27805 */ /* 0x000fe2000001ff00 */
[----:B------:R-:W-:Y:S01]  /*0f90*/  IMAD.MOV.U32 R225, RZ, RZ, RZ ;  /* 0x000000ffffe17224 */ /* 0x000fe200078e00ff */
[----:B------:R-:W-:Y:S01]  /*0fa0*/  LOP3.LUT R209, R209, 0x380, RZ, 0xc0, !PT ;  /* 0x00000380d1d17812 */ /* 0x000fe200078ec0ff */
[----:B------:R-:W-:Y:S01]  /*0fb0*/  IMAD.MOV.U32 R201, RZ, RZ, RZ ;  /* 0x000000ffffc97224 */ /* 0x000fe200078e00ff */
[----:B------:R-:W-:Y:S01]  /*0fc0*/  SHF.R.S32.HI R19, RZ, 0x1f, R18 ;  /* 0x0000001fff137819 */ /* 0x000fe20000011412 */
[----:B------:R-:W-:Y:S01]  /*0fd0*/  IMAD.MOV.U32 R196, RZ, RZ, RZ ;  /* 0x000000ffffc47224 */ /* 0x000fe200078e00ff */
[----:B------:R-:W-:Y:S01]  /*0fe0*/  SHF.R.S32.HI R197, RZ, 0x1f, R23 ;  /* 0x0000001fffc57819 */ /* 0x000fe20000011417 */
[----:B------:R-:W-:Y:S01]  /*0ff0*/  IMAD.IADD R206, R11, 0x1, -R206 ;  /* 0x000000010bce7824 */ /* 0x000fe200078e0ace */
[----:B------:R-:W-:Y:S01]  /*1000*/  SHF.R.S32.HI R227, RZ, 0x1f, R199 ;  /* 0x0000001fffe37819 */ /* 0x000fe200000114c7 */
[----:B------:R-:W-:Y:S01]  /*1010*/  IMAD R207, R3, 0x8, R6 ;  /* 0x0000000803cf7824 */ /* 0x000fe200078e0206 */
[----:B------:R-:W-:-:S02]  /*1020*/  SHF.R.S32.HI R2, RZ, 0x1f, R219 ;  /* 0x0000001fff027819 */ /* 0x000fc400000114db */
[----:B------:R-:W-:Y:S02]  /*1030*/  LOP3.LUT R215, R4, 0xfffffc00, RZ, 0xc0, !PT ;  /* 0xfffffc0004d77812 */ /* 0x000fe400078ec0ff */
[----:B0--3--:R-:W-:-:S07]  /*1040*/  LOP3.LUT R200, R13, 0x1, RZ, 0xfc, !PT ;  /* 0x000000010dc87812 */ /* 0x009fce00078efcff */
.L_x_8895:
        /* <DEDUP_REMOVED lines=12> */
[----:B----4-:R-:W1:Y:S01]  /*1110*/  @P1 LDC.64 R2, c[0x0][0xa28] ;  /* 0x00028a00ff021b82 */ /* 0x010e620000000a00 */
        /* <DEDUP_REMOVED lines=20> */
[----:B-12---:R-:W-:Y:S06]  /*1260*/  @P2 BRA `(.L_x_8655) ;  /* 0x0000000000242947 */ /* 0x006fec0003800000 */
        /* <DEDUP_REMOVED lines=9> */
.L_x_8655:
        /* <DEDUP_REMOVED lines=10> */
.L_x_8656:
[----:B------:R-:W-:Y:S05]  /*13a0*/  @!P0 BRA `(.L_x_8657) ;  /* 0x00000000000c8947 */ /* 0x000fea0003800000 */
[----:B------:R-:W2:Y:S04]  /*13b0*/  LDG.E R3, desc[UR60][R8.64] ;  /* 0x0000003c08037981 */ /* 0x000ea8000c1e1900 */
[----:B------:R-:W2:Y:S02]  /*13c0*/  LDG.E R28, desc[UR60][R8.64+0x4] ;  /* 0x0000043c081c7981 */ /* 0x000ea4000c1e1900 */
[----:B--2---:R-:W-:-:S07]  /*13d0*/  IMAD.IADD R28, R28, 0x1, -R3 ;  /* 0x000000011c1c7824 */ /* 0x004fce00078e0a03 */
.L_x_8657:
        /* <DEDUP_REMOVED lines=25> */
[----:B-1----:R-:W-:-:S04]  /*1570*/  @P1 IMAD.HI.U32 R4, R3, R8, RZ ;  /* 0x0000000803041227 */ /* 0x002fc800078e00ff */
[C---:B------:R-:W-:Y:S01]  /*1580*/  VIADD R0, R189.reuse, 0x9f ;  /* 0x0000009fbd007836 */ /* 0x040fe20000000000 */
[----:B--2---:R-:W-:Y:S02]  /*1590*/  @P1 SHF.R.U32.HI R3, RZ, R9, R4 ;  /* 0x00000009ff031219 */ /* 0x004fe40000011604 */
[----:B------:R-:W-:Y:S01]  /*15a0*/  IADD3 R4, R189, 0x1, -R188 ;  /* 0x00000001bd047810 */ /* 0x000fe20007ffe8bc */
[----:B------:R-:W-:-:S04]  /*15b0*/  IMAD.HI R0, R0, 0x66666667, RZ ;  /* 0x6666666700007827 */ /* 0x000fc800078e02ff */
[----:B0-----:R-:W-:Y:S01]  /*15c0*/  IMAD.IADD R7, R4, 0x1, R3 ;  /* 0x0000000104077824 */ /* 0x001fe200078e0203 */
[----:B------:R-:W-:-:S04]  /*15d0*/  SHF.R.U32.HI R25, RZ, 0x1f, R0 ;  /* 0x0000001fff197819 */ /* 0x000fc80000011600 */
[----:B------:R-:W-:Y:S01]  /*15e0*/  LEA.HI.SX32 R25, R0, R25, 0x1a ;  /* 0x0000001900197211 */ /* 0x000fe200078fd2ff */
[----:B------:R-:W-:Y:S01]  /*15f0*/  IMAD.IADD R0, R7, 0x1, R12 ;  /* 0x0000000107007824 */ /* 0x000fe200078e020c */
        /* <DEDUP_REMOVED lines=12> */
.L_x_8660:
[----:B------:R-:W-:-:S13]  /*16c0*/  ISETP.NE.AND P0, PT, R13, 0x1, PT ;  /* 0x000000010d00780c */ /* 0x000fda0003f05270 */
[----:B------:R-:W0:Y:S02]  /*16d0*/  @P0 LDC.64 R4, c[0x0][0x9e8] ;  /* 0x00027a00ff040b82 */ /* 0x000e240000000a00 */
[----:B0-----:R-:W-:-:S05]  /*16e0*/  @P0 IMAD.HI.U32 R4, R3, R4, RZ ;  /* 0x0000000403040227 */ /* 0x001fca00078e00ff */
[----:B------:R-:W-:-:S07]  /*16f0*/  @P0 SHF.R.U32.HI R3, RZ, R5, R4 ;  /* 0x00000005ff030219 */ /* 0x000fce0000011604 */
.L_x_8661:
[----:B------:R-:W-:Y:S05]  /*1700*/  BSYNC B0 ;  /* 0x0000000000007941 */ /* 0x000fea0003800000 */
.L_x_8659:
[----:B------:R-:W-:-:S05]  /*1710*/  IMAD R3, R3, R13, R13 ;  /* 0x0000000d03037224 */ /* 0x000fca00078e020d */
[----:B------:R-:W-:-:S07]  /*1720*/  VIMNMX R0, R0, R3, PT ;  /* 0x0000000300007248 */ /* 0x000fce0003fe0100 */
.L_x_8658:
        /* <DEDUP_REMOVED lines=20> */
.L_x_8664:
[----:B------:R-:W-:-:S13]  /*1870*/  ISETP.NE.AND P0, PT, R13, 0x1, PT ;  /* 0x000000010d00780c */ /* 0x000fda0003f05270 */
[----:B------:R-:W0:Y:S02]  /*1880*/  @P0 LDC.64 R6, c[0x0][0x9e8] ;  /* 0x00027a00ff060b82 */ /* 0x000e240000000a00 */
[----:B0-----:R-:W-:-:S05]  /*1890*/  @P0 IMAD.HI.U32 R6, R3, R6, RZ ;  /* 0x0000000603060227 */ /* 0x001fca00078e00ff */
[----:B------:R-:W-:-:S07]  /*18a0*/  @P0 SHF.R.U32.HI R3, RZ, R7, R6 ;  /* 0x00000007ff030219 */ /* 0x000fce0000011606 */
.L_x_8665:
[----:B------:R-:W-:Y:S05]  /*18b0*/  BSYNC B0 ;  /* 0x0000000000007941 */ /* 0x000fea0003800000 */
.L_x_8663:
[----:B------:R-:W-:-:S05]  /*18c0*/  IMAD R3, R3, R13, RZ ;  /* 0x0000000d03037224 */ /* 0x000fca00078e02ff */
[----:B------:R-:W-:-:S07]  /*18d0*/  VIMNMX R4, R4, R3, !PT ;  /* 0x0000000304047248 */ /* 0x000fce0007fe0100 */
.L_x_8662:
[----:B------:R-:W-:Y:S02]  /*18e0*/  VIADD R0, R0, 0x9f ;  /* 0x0000009f00007836 */ /* 0x000fe40000000000 */
[----:B------:R-:W-:-:S04]  /*18f0*/  IMAD.HI R4, R4, 0x66666667, RZ ;  /* 0x6666666704047827 */ /* 0x000fc800078e02ff */
[----:B------:R-:W-:Y:S01]  /*1900*/  IMAD.HI R0, R0, 0x66666667, RZ ;  /* 0x6666666700007827 */ /* 0x000fe200078e02ff */
[----:B------:R-:W-:-:S04]  /*1910*/  SHF.R.U32.HI R5, RZ, 0x1f, R4 ;  /* 0x0000001fff057819 */ /* 0x000fc80000011604 */
[----:B------:R-:W-:Y:S02]  /*1920*/  SHF.R.U32.HI R3, RZ, 0x1f, R0 ;  /* 0x0000001fff037819 */ /* 0x000fe40000011600 */
[----:B------:R-:W-:Y:S02]  /*1930*/  LEA.HI.SX32 R5, R4, R5, 0x1a ;  /* 0x0000000504057211 */ /* 0x000fe400078fd2ff */
[----:B------:R-:W-:Y:S02]  /*1940*/  LEA.HI.SX32 R0, R0, R3, 0x1a ;  /* 0x0000000300007211 */ /* 0x000fe400078fd2ff */
[----:B------:R-:W-:Y:S02]  /*1950*/  VIMNMX R5, RZ, R5, !PT ;  /* 0x00000005ff057248 */ /* 0x000fe40007fe0100 */
[----:B------:R-:W-:-:S03]  /*1960*/  VIMNMX R0, R25, R0, PT ;  /* 0x0000000019007248 */ /* 0x000fc60003fe0100 */
[--C-:B------:R-:W-:Y:S02]  /*1970*/  IMAD R5, R5, 0xa0, -R11.reuse ;  /* 0x000000a005057824 */ /* 0x100fe400078e0a0b */
[----:B------:R-:W-:-:S03]  /*1980*/  IMAD R3, R0, 0xa0, -R11 ;  /* 0x000000a000037824 */ /* 0x000fc600078e0a0b */
[----:B------:R-:W-:Y:S02]  /*1990*/  VIMNMX R5, RZ, R5, !PT ;  /* 0x00000005ff057248 */ /* 0x000fe40007fe0100 */
        /* <DEDUP_REMOVED lines=32> */
.L_x_8668:
[----:B------:R-:W-:Y:S05]  /*1ba0*/  BSYNC B6 ;  /* 0x0000000000067941 */ /* 0x000fea0003800000 */
.L_x_8667:
        /* <DEDUP_REMOVED lines=20> */
.L_x_8670:
[----:B------:R-:W-:Y:S05]  /*1cf0*/  BSYNC B6 ;  /* 0x0000000000067941 */ /* 0x000fea0003800000 */
.L_x_8669:
[----:B------:R-:W-:Y:S01]  /*1d00*/  ULDC.64 UR4, c[0x0][0x9f8] ;  /* 0x00027e0000047ab9 */ /* 0x000fe20000000a00 */
[----:B------:R-:W-:Y:S01]  /*1d10*/  IMAD.MOV.U32 R86, RZ, RZ, R191 ;  /* 0x000000ffff567224 */ /* 0x000fe200078e00bf */
[----:B------:R-:W-:Y:S01]  /*1d20*/  ISETP.NE.U32.AND P0, PT, RZ, UR4, PT ;  /* 0x00000004ff007c0c */ /* 0x000fe2000bf05070 */
[----:B------:R-:W0:Y:S03]  /*1d30*/  LDC.64 R50, c[0x0][0x3f8] ;  /* 0x0000fe00ff327b82 */ /* 0x000e260000000a00 */
[----:B------:R-:W-:-:S05]  /*1d40*/  ISETP.NE.AND.EX P0, PT, RZ, UR5, PT, P0 ;  /* 0x00000005ff007c0c */ /* 0x000fca000bf05300 */
[----:B------:R-:W1:Y:S08]  /*1d50*/  LDC.64 R56, c[0x0][0x408] ;  /* 0x00010200ff387b82 */ /* 0x000e700000000a00 */
[----:B------:R-:W2:Y:S08]  /*1d60*/  @P0 LDC.64 R4, c[0x0][0x9f8] ;  /* 0x00027e00ff040b82 */ /* 0x000eb00000000a00 */
[----:B------:R-:W3:Y:S01]  /*1d70*/  LDC R29, c[0x0][0x3f4] ;  /* 0x0000fd00ff1d7b82 */ /* 0x000ee20000000800 */
[----:B--2---:R-:W-:-:S05]  /*1d80*/  @P0 IMAD.WIDE R4, R191, 0x4, R4 ;  /* 0x00000004bf040825 */ /* 0x004fca00078e0204 */
[----:B------:R2:W4:Y:S01]  /*1d90*/  @P0 LDG.E R86, desc[UR60][R4.64] ;  /* 0x0000003c04560981 */ /* 0x000522000c1e1900 */
[----:B------:R-:W-:Y:S01]  /*1da0*/  SHF.R.S32.HI R3, RZ, 0x1f, R198 ;  /* 0x0000001fff037819 */ /* 0x000fe200000114c6 */
[-C--:B0-----:R-:W-:Y:S01]  /*1db0*/  IMAD.WIDE.U32 R8, R198, R50.reuse, R18 ;  /* 0x00000032c6087225 */ /* 0x081fe200078e0012 */
[----:B------:R-:W-:Y:S01]  /*1dc0*/  SHF.R.S32.HI R193, RZ, 0x1f, R192 ;  /* 0x0000001fffc17819 */ /* 0x000fe200000114c0 */
[----:B------:R-:W0:Y:S01]  /*1dd0*/  S2R R30, SR_TID.X ;  /* 0x00000000001e7919 */ /* 0x000e220000002100 */
[----:B---3--:R-:W-:Y:S01]  /*1de0*/  ISETP.GE.AND P0, PT, R18, R29, PT ;  /* 0x0000001d1200720c */ /* 0x008fe20003f06270 */
[C---:B------:R-:W-:Y:S01]  /*1df0*/  IMAD R0, R3.reuse, R50, RZ ;  /* 0x0000003203007224 */ /* 0x040fe200078e02ff */
[C-C-:B-1----:R-:W-:Y:S01]  /*1e00*/  SHF.L.U64.HI R80, R56.reuse, 0x6, R57.reuse ;  /* 0x0000000638507819 */ /* 0x142fe20000010239 */
[----:B------:R-:W-:Y:S01]  /*1e10*/  IMAD R3, R3, R56, RZ ;  /* 0x0000003803037224 */ /* 0x000fe200078e02ff */
[----:B------:R-:W-:Y:S01]  /*1e20*/  SHF.L.U64.HI R79, R56, 0x7, R57 ;  /* 0x00000007384f7819 */ /* 0x000fe20000010239 */
[C---:B------:R-:W-:Y:S01]  /*1e30*/  IMAD R13, R198.reuse, R51, R0 ;  /* 0x00000033c60d7224 */ /* 0x040fe200078e0200 */
[----:B------:R-:W-:Y:S01]  /*1e40*/  SHF.R.U32.HI R76, RZ, 0x3, R209 ;  /* 0x00000003ff4c7819 */ /* 0x000fe200000116d1 */
[----:B------:R-:W-:Y:S01]  /*1e50*/  IMAD.WIDE.U32 R6, R198, R50, R192 ;  /* 0x00000032c6067225 */ /* 0x000fe200078e00c0 */
[----:B------:R-:W-:-:S02]  /*1e60*/  SHF.L.U64.HI R84, R50, 0x6, R51 ;  /* 0x0000000632547819 */ /* 0x000fc40000010233 */
[----:B------:R-:W-:Y:S01]  /*1e70*/  SHF.L.U64.HI R83, R50, 0x7, R51 ;  /* 0x0000000732537819 */ /* 0x000fe20000010233 */
[C---:B------:R-:W-:Y:S01]  /*1e80*/  IMAD R15, R198.reuse, R57, R3 ;  /* 0x00000039c60f7224 */ /* 0x040fe200078e0203 */
[----:B------:R-:W-:Y:S01]  /*1e90*/  SEL R3, R29, RZ, P0 ;  /* 0x000000ff1d037207 */ /* 0x000fe20000000000 */
[----:B------:R-:W-:Y:S01]  /*1ea0*/  IMAD.IADD R7, R7, 0x1, R13 ;  /* 0x0000000107077824 */ /* 0x000fe200078e020d */
[----:B------:R-:W-:Y:S01]  /*1eb0*/  LOP3.LUT P1, RZ, R213, 0x4, RZ, 0xc0, !PT ;  /* 0x00000004d5ff7812 */ /* 0x000fe2000782c0ff */
[----:B------:R-:W-:Y:S01]  /*1ec0*/  IMAD.IADD R9, R13, 0x1, R9 ;  /* 0x000000010d097824 */ /* 0x000fe200078e0209 */
[----:B-----5:R-:W-:Y:S01]  /*1ed0*/  SHF.R.S32.HI R13, RZ, 0x1f, R24 ;  /* 0x0000001fff0d7819 */ /* 0x020fe20000011418 */
[----:B--2---:R-:W-:Y:S01]  /*1ee0*/  IMAD.WIDE.U32 R4, R198, R56, R192 ;  /* 0x00000038c6047225 */ /* 0x004fe200078e00c0 */
[----:B------:R-:W-:-:S03]  /*1ef0*/  SHF.R.S32.HI R74, RZ, 0x1f, R190 ;  /* 0x0000001fff4a7819 */ /* 0x000fc600000114be */
[----:B------:R-:W-:Y:S02]  /*1f00*/  IMAD.SHL.U32 R75, R213, 0x80, RZ ;  /* 0x00000080d54b7824 */ /* 0x000fe400078e00ff */
[----:B------:R-:W-:-:S03]  /*1f10*/  IMAD.WIDE.U32 R10, R198, R56, R18 ;  /* 0x00000038c60a7225 */ /* 0x000fc600078e0012 */
[----:B------:R-:W-:Y:S01]  /*1f20*/  LOP3.LUT R75, R75, 0x380, RZ, 0xc0, !PT ;  /* 0x000003804b4b7812 */ /* 0x000fe200078ec0ff */
[----:B------:R-:W-:Y:S02]  /*1f30*/  IMAD.IADD R3, R18, 0x1, R3 ;  /* 0x0000000112037824 */ /* 0x000fe400078e0203 */
[----:B------:R-:W-:Y:S01]  /*1f40*/  IMAD.IADD R5, R5, 0x1, R15 ;  /* 0x0000000105057824 */ /* 0x000fe200078e020f */
[----:B------:R-:W-:Y:S01]  /*1f50*/  SHF.R.U32.HI R71, RZ, 0x3, R75 ;  /* 0x00000003ff477819 */ /* 0x000fe2000001164b */
[----:B------:R-:W-:Y:S01]  /*1f60*/  IMAD R12, R13, R50, RZ ;  /* 0x000000320d0c7224 */ /* 0x000fe200078e02ff */
[----:B0-----:R-:W-:Y:S01]  /*1f70*/  SHF.R.U32.HI R30, RZ, 0x7, R30 ;  /* 0x00000007ff1e7819 */ /* 0x001fe2000001161e */
[----:B------:R-:W-:Y:S01]  /*1f80*/  IMAD.IADD R11, R15, 0x1, R11 ;  /* 0x000000010f0b7824 */ /* 0x000fe200078e020b */
[----:B------:R-:W-:Y:S01]  /*1f90*/  SHF.R.S32.HI R0, RZ, 0x1f, R3 ;  /* 0x0000001fff007819 */ /* 0x000fe20000011403 */
[----:B------:R-:W-:Y:S01]  /*1fa0*/  IMAD R13, R13, R56, RZ ;  /* 0x000000380d0d7224 */ /* 0x000fe200078e02ff */
[----:B------:R-:W-:Y:S01]  /*1fb0*/  ISETP.NE.AND P6, PT, R30, 0x1, PT ;  /* 0x000000011e00780c */ /* 0x000fe20003fc5270 */
[----:B------:R-:W-:Y:S01]  /*1fc0*/  IMAD.WIDE.U32 R20, R24, R50, R6 ;  /* 0x0000003218147225 */ /* 0x000fe200078e0006 */
[----:B------:R-:W-:-:S03]  /*1fd0*/  LEA.HI R0, R0, R3, RZ, 0x4 ;  /* 0x0000000300007211 */ /* 0x000fc600078f20ff */
[-C--:B------:R-:W-:Y:S01]  /*1fe0*/  IMAD.WIDE.U32 R52, R24, R56.reuse, R4 ;  /* 0x0000003818347225 */ /* 0x080fe200078e0004 */
[----:B------:R-:W-:Y:S02]  /*1ff0*/  LOP3.LUT R4, R75, 0x30, R18, 0xf8, !PT ;  /* 0x000000304b047812 */ /* 0x000fe400078ef812 */
[--C-:B------:R-:W-:Y:S01]  /*2000*/  LOP3.LUT R5, R208, 0x70, R0.reuse, 0xf8, !PT ;  /* 0x00000070d0057812 */ /* 0x100fe200078ef800 */
[----:B------:R-:W-:Y:S01]  /*2010*/  IMAD R13, R24, R57, R13 ;  /* 0x00000039180d7224 */ /* 0x000fe200078e020d */
[----:B------:R-:W-:Y:S01]  /*2020*/  LOP3.LUT R67, R4, R71, RZ, 0x3c, !PT ;  /* 0x0000004704437212 */ /* 0x000fe200078e3cff */
[----:B------:R-:W-:Y:S01]  /*2030*/  IMAD R7, R57, 0xa0, RZ ;  /* 0x000000a039077824 */ /* 0x000fe200078e02ff */
[--C-:B------:R-:W-:Y:S01]  /*2040*/  LOP3.LUT R4, R75, 0x70, R0.reuse, 0xf8, !PT ;  /* 0x000000704b047812 */ /* 0x100fe200078ef800 */
[----:B------:R-:W-:Y:S05]  /*2050*/  @!P6 WARPSYNC.ALL ;  /* 0x000000000000e948 */ /* 0x000fea0003800000 */
[C---:B------:R-:W-:Y:S01]  /*2060*/  IMAD.SHL.U32 R78, R56.reuse, 0x40, RZ ;  /* 0x00000040384e7824 */ /* 0x040fe200078e00ff */
[----:B------:R-:W-:Y:S01]  /*2070*/  ULDC UR4, c[0x0][0x2f4] ;  /* 0x0000bd0000047ab9 */ /* 0x000fe20000000800 */
[----:B------:R-:W-:Y:S01]  /*2080*/  IMAD.SHL.U32 R77, R56, 0x80, RZ ;  /* 0x00000080384d7824 */ /* 0x000fe200078e00ff */
[----:B------:R-:W-:Y:S01]  /*2090*/  SHF.R.S32.HI R61, RZ, 0x4, R0 ;  /* 0x00000004ff3d7819 */ /* 0x000fe20000011400 */
[----:B------:R-:W-:Y:S01]  /*20a0*/  IMAD.WIDE.U32 R54, R24, R56, R10 ;  /* 0x0000003818367225 */ /* 0x000fe200078e000a */
[----:B------:R-:W-:-:S02]  /*20b0*/  LOP3.LUT R60, R0, 0xfffffff0, RZ, 0xc0, !PT ;  /* 0xfffffff0003c7812 */ /* 0x000fc400078ec0ff */
[----:B------:R-:W-:Y:S01]  /*20c0*/  ISETP.GE.AND P2, PT, R23, UR4, PT ;  /* 0x0000000417007c0c */ /* 0x000fe2000bf46270 */
[----:B------:R-:W-:Y:S01]  /*20d0*/  IMAD.WIDE.U32 R56, R56, 0xa0, RZ ;  /* 0x000000a038387825 */ /* 0x000fe200078e00ff */
[----:B------:R-:W-:Y:S02]  /*20e0*/  ISETP.GE.AND P1, PT, R18, UR4, PT ;  /* 0x0000000412007c0c */ /* 0x000fe4000bf26270 */
[----:B------:R-:W-:Y:S01]  /*20f0*/  P2R R88, PR, RZ, 0x4 ;  /* 0x00000004ff587803 */ /* 0x000fe20000000000 */
[C---:B------:R-:W-:Y:S01]  /*2100*/  IMAD R3, R24.reuse, R51, R12 ;  /* 0x0000003318037224 */ /* 0x040fe200078e020c */
[----:B------:R-:W-:Y:S01]  /*2110*/  SHF.R.S32.HI R59, RZ, 0x1f, R60 ;  /* 0x0000001fff3b7819 */ /* 0x000fe2000001143c */
[----:B------:R-:W-:-:S04]  /*2120*/  IMAD.WIDE.U32 R48, R24, R50, R8 ;  /* 0x0000003218307225 */ /* 0x000fc800078e0008 */
[----:B------:R-:W-:Y:S01]  /*2130*/  VIADD R73, R30, 0x8 ;  /* 0x000000081e497836 */ /* 0x000fe20000000000 */
[----:B------:R-:W-:Y:S01]  /*2140*/  SHF.R.U32.HI R30, RZ, 0x3, R208 ;  /* 0x00000003ff1e7819 */ /* 0x000fe200000116d0 */
[----:B------:R-:W-:Y:S01]  /*2150*/  IMAD.IADD R68, R57, 0x1, R7 ;  /* 0x0000000139447824 */ /* 0x000fe200078e0207 */
[----:B------:R-:W-:Y:S01]  /*2160*/  LOP3.LUT R7, R209, 0x70, R0, 0xf8, !PT ;  /* 0x00000070d1077812 */ /* 0x000fe200078ef800 */
[----:B------:R-:W-:Y:S01]  /*2170*/  IMAD.IADD R65, R21, 0x1, R3 ;  /* 0x0000000115417824 */ /* 0x000fe200078e0203 */
[----:B------:R-:W-:Y:S01]  /*2180*/  LOP3.LUT R5, R5, R30, RZ, 0x3c, !PT ;  /* 0x0000001e05057212 */ /* 0x000fe200078e3cff */
[----:B------:R-:W-:Y:S01]  /*2190*/  IMAD.IADD R64, R3, 0x1, R49 ;  /* 0x0000000103407824 */ /* 0x000fe200078e0231 */
[----:B------:R-:W-:Y:S01]  /*21a0*/  LOP3.LUT R3, R4, R71, RZ, 0x3c, !PT ;  /* 0x0000004704037212 */ /* 0x000fe200078e3cff */
[----:B------:R-:W-:Y:S01]  /*21b0*/  IMAD R69, R51, 0xa0, RZ ;  /* 0x000000a033457824 */ /* 0x000fe200078e02ff */
[----:B------:R-:W-:Y:S01]  /*21c0*/  LOP3.LUT R0, R7, R76, RZ, 0x3c, !PT ;  /* 0x0000004c07007212 */ /* 0x000fe200078e3cff */
[----:B------:R-:W-:-:S02]  /*21d0*/  IMAD.SHL.U32 R82, R50, 0x40, RZ ;  /* 0x0000004032527824 */ /* 0x000fc400078e00ff */
[C---:B------:R-:W-:Y:S02]  /*21e0*/  IMAD.SHL.U32 R81, R50.reuse, 0x80, RZ ;  /* 0x0000008032517824 */ /* 0x040fe400078e00ff */
        /* <DEDUP_REMOVED lines=10> */
[----:B------:R-:W-:Y:S01]  /*2290*/  IMAD.IADD R0, R215, 0x1, R0 ;  /* 0x00000001d7007824 */ /* 0x000fe200078e0200 */
[----:B----4-:R-:W-:Y:S01]  /*22a0*/  SHF.R.S32.HI R66, RZ, 0x1f, R86 ;  /* 0x0000001fff427819 */ /* 0x010fe20000011456 */
[----:B------:R-:W-:Y:S06]  /*22b0*/  @!P6 BAR.SYNC.DEFER_BLOCKING 0x9, 0x100 ;  /* 0x024400000000eb1d */ /* 0x000fec0000010000 */
.L_x_8745:
[----:B0-----:R-:W0:Y:S01]  /*22c0*/  LDC R93, c[0x0][0x430] ;  /* 0x00010c00ff5d7b82 */ /* 0x001e220000000800 */
[----:B------:R-:W-:Y:S02]  /*22d0*/  VIADD R26, R26, 0xffffffff ;  /* 0xffffffff1a1a7836 */ /* 0x000fe40000000000 */
[----:B------:R-:W-:Y:S02]  /*22e0*/  IMAD.MOV.U32 R92, RZ, RZ, RZ ;  /* 0x000000ffff5c7224 */ /* 0x000fe400078e00ff */
[----:B--23--:R-:W-:-:S03]  /*22f0*/  IMAD R8, R26, 0xa0, R72 ;  /* 0x000000a01a087824 */ /* 0x00cfc600078e0248 */
[----:B------:R-:W1:Y:S01]  /*2300*/  LDC R103, c[0x0][0x3f4] ;  /* 0x0000fd00ff677b82 */ /* 0x000e620000000800 */
[----:B------:R-:W-:Y:S01]  /*2310*/  IMAD.IADD R11, R85, 0x1, R8 ;  /* 0x00000001550b7824 */ /* 0x000fe200078e0208 */
[----:B------:R-:W-:-:S03]  /*2320*/  ISETP.GE.AND P2, PT, R8, R2, PT ;  /* 0x000000020800720c */ /* 0x000fc60003f46270 */
[----:B------:R-:W-:Y:S01]  /*2330*/  IMAD.MOV.U32 R9, RZ, RZ, R11 ;  /* 0x000000ffff097224 */ /* 0x000fe200078e000b */
[----:B------:R-:W-:Y:S02]  /*2340*/  ISETP.GT.OR P2, PT, R72, 0x9f, P2 ;  /* 0x0000009f4800780c */ /* 0x000fe40001744670 */
[----:B0-----:R-:W-:-:S11]  /*2350*/  ISETP.NE.AND P3, PT, R93, 0x1, PT ;  /* 0x000000015d00780c */ /* 0x001fd60003f65270 */
[----:B------:R-:W0:Y:S08]  /*2360*/  @!P2 LDC.64 R6, c[0x0][0x428] ;  /* 0x00010a00ff06ab82 */ /* 0x000e300000000a00 */
[----:B------:R-:W2:Y:S08]  /*2370*/  @!P2 LDC.64 R12, c[0x0][0x418] ;  /* 0x00010600ff0cab82 */ /* 0x000eb00000000a00 */
        /* <DEDUP_REMOVED lines=11> */
[----:B------:R-:W-:-:S05]  /*2430*/  @!P2 LEA.HI.X R7, R4, R13, R5, 0x2, P3 ;  /* 0x0000000d0407a211 */ /* 0x000fca00018f1405 */
[----:B------:R0:W5:Y:S01]  /*2440*/  @!P2 LDG.E R92, desc[UR60][R6.64] ;  /* 0x0000003c065ca981 */ /* 0x000162000c1e1900 */
[----:B------:R-:W-:Y:S01]  /*2450*/  ISETP.GT.AND P2, PT, R26, R27, PT ;  /* 0x0000001b1a00720c */ /* 0x000fe20003f44270 */
[----:B------:R-:W-:Y:S01]  /*2460*/  IMAD R4, R195, 0x5000, R67 ;  /* 0x00005000c3047824 */ /* 0x000fe200078e0243 */
[----:B------:R-:W-:Y:S01]  /*2470*/  LOP3.LUT P4, RZ, R213, 0x4, RZ, 0xc0, !PT ;  /* 0x00000004d5ff7812 */ /* 0x000fe2000788c0ff */
[----:B------:R-:W-:Y:S01]  /*2480*/  IMAD.MOV R8, RZ, RZ, -R9 ;  /* 0x000000ffff087224 */ /* 0x000fe200078e0a09 */
[----:B------:R-:W-:Y:S01]  /*2490*/  P2R R89, PR, RZ, 0x4 ;  /* 0x00000004ff597803 */ /* 0x000fe20000000000 */
[----:B------:R-:W-:Y:S01]  /*24a0*/  VIADD R90, R4, 0x40 ;  /* 0x00000040045a7836 */ /* 0x000fe20000000000 */
[----:B-1----:R-:W-:Y:S01]  /*24b0*/  ISETP.GE.AND P2, PT, R103, 0x1, PT ;  /* 0x000000016700780c */ /* 0x002fe20003f46270 */
[----:B------:R-:W-:Y:S05]  /*24c0*/  YIELD ;  /* 0x0000000000007946 */ /* 0x000fea0003800000 */
[----:B------:R-:W-:Y:S01]  /*24d0*/  BSSY B0, `(.L_x_8671) ;  /* 0x00006f6000007945 */ /* 0x000fe20003800000 */
[----:B------:R-:W-:-:S02]  /*24e0*/  IMAD R93, R93, R8, R11 ;  /* 0x000000085d5d7224 */ /* 0x000fc400078e020b */
        /* <DEDUP_REMOVED lines=24> */
[C---:B------:R-:W-:Y:S01]  /*2670*/  IMAD R11, R7.reuse, R50, R6 ;  /* 0x00000032070b7224 */ /* 0x040fe200078e0206 */
[----:B------:R-:W-:Y:S01]  /*2680*/  IADD3 R100, P2, R4, UR4, RZ ;  /* 0x0000000404647c10 */ /* 0x000fe2000ff5e0ff */
[----:B------:R-:W-:Y:S01]  /*2690*/  ULDC.U8 UR4, c[0x0][0x410] ;  /* 0x0001040000047ab9 */ /* 0x000fe20000000000 */
[----:B------:R-:W-:Y:S02]  /*26a0*/  IMAD R13, R7, R56, R8 ;  /* 0x00000038070d7224 */ /* 0x000fe400078e0208 */
[----:B------:R-:W-:Y:S01]  /*26b0*/  IADD3.X R101, R5, UR5, R9, P2, !PT ;  /* 0x0000000505657c10 */ /* 0x000fe200097fe409 */
[----:B------:R-:W-:Y:S01]  /*26c0*/  IMAD R96, R26, -0xa0, R2 ;  /* 0xffffff601a607824 */ /* 0x000fe200078e0202 */
[----:B------:R-:W-:Y:S01]  /*26d0*/  ISETP.NE.AND P2, PT, RZ, UR4, PT ;  /* 0x00000004ff007c0c */ /* 0x000fe2000bf45270 */
[----:B------:R-:W-:-:S03]  /*26e0*/  IMAD.WIDE.U32 R4, R50, R26, RZ ;  /* 0x0000001a32047225 */ /* 0x000fc600078e00ff */
[----:B------:R-:W-:Y:S01]  /*26f0*/  VIMNMX R96, R96, 0xa0, PT ;  /* 0x000000a060607848 */ /* 0x000fe20003fe0100 */
        /* <DEDUP_REMOVED lines=35> */
.L_x_8675:
[----:B------:R-:W-:Y:S05]  /*2930*/  BSYNC B1 ;  /* 0x0000000000017941 */ /* 0x000fea0003800000 */
.L_x_8674:
[----:B0-----:R-:W-:Y:S01]  /*2940*/  VIADD R10, R198, 0x40 ;  /* 0x00000040c60a7836 */ /* 0x001fe20000000000 */
[----:B------:R-:W-:Y:S01]  /*2950*/  BSSY B1, `(.L_x_8676) ;  /* 0x0000019000017945 */ /* 0x000fe20003800000 */
[----:B-----5:R-:W-:Y:S02]  /*2960*/  IMAD.MOV.U32 R111, RZ, RZ, R42 ;  /* 0x000000ffff6f7224 */ /* 0x020fe400078e002a */
[----:B------:R-:W-:Y:S01]  /*2970*/  IMAD.MOV.U32 R115, RZ, RZ, R46 ;  /* 0x000000ffff737224 */ /* 0x000fe200078e002e */
        /* <DEDUP_REMOVED lines=22> */
.L_x_8677:
[----:B------:R-:W-:Y:S05]  /*2ae0*/  BSYNC B1 ;  /* 0x0000000000017941 */ /* 0x000fea0003800000 */
.L_x_8676:
[----:B0-----:R-:W-:Y:S01]  /*2af0*/  VIADD R10, R198, 0x80 ;  /* 0x00000080c60a7836 */ /* 0x001fe20000000000 */
[----:B------:R-:W-:Y:S04]  /*2b00*/  BSSY B1, `(.L_x_8678) ;  /* 0x0000015000017945 */ /* 0x000fe80003800000 */
[----:B------:R-:W-:-:S13]  /*2b10*/  ISETP.GE.AND P4, PT, R10, R96, PT ;  /* 0x000000600a00720c */ /* 0x000fda0003f86270 */
        /* <DEDUP_REMOVED lines=19> */
.L_x_8679:
[----:B------:R-:W-:Y:S05]  /*2c50*/  BSYNC B1 ;  /* 0x0000000000017941 */ /* 0x000fea0003800000 */
.L_x_8678:
[----:B------:R-:W-:Y:S01]  /*2c60*/  ISETP.NE.AND P5, PT, R200, 0x3, PT ;  /* 0x00000003c800780c */ /* 0x000fe20003fa5270 */
[----:B------:R-:W-:Y:S02]  /*2c70*/  IMAD.MOV.U32 R114, RZ, RZ, R44 ;  /* 0x000000ffff727224 */ /* 0x000fe400078e002c */
[----:B------:R-:W-:Y:S02]  /*2c80*/  IMAD.MOV.U32 R121, RZ, RZ, R98 ;  /* 0x000000ffff797224 */ /* 0x000fe400078e0062 */
[----:B-----5:R-:W-:Y:S02]  /*2c90*/  IMAD.MOV.U32 R109, RZ, RZ, R34 ;  /* 0x000000ffff6d7224 */ /* 0x020fe400078e0022 */
[----:B------:R-:W-:Y:S02]  /*2ca0*/  IMAD.MOV.U32 R112, RZ, RZ, R38 ;  /* 0x000000ffff707224 */ /* 0x000fe400078e0026 */
[----:B------:R-:W-:Y:S02]  /*2cb0*/  IMAD.MOV.U32 R110, RZ, RZ, R36 ;  /* 0x000000ffff6e7224 */ /* 0x000fe400078e0024 */
[----:B------:R-:W-:-:S02]  /*2cc0*/  IMAD.MOV.U32 R113, RZ, RZ, R40 ;  /* 0x000000ffff717224 */ /* 0x000fc400078e0028 */
[----:B------:R-:W-:Y:S02]  /*2cd0*/  IMAD.MOV.U32 R105, RZ, RZ, R8 ;  /* 0x000000ffff697224 */ /* 0x000fe400078e0008 */
[----:B------:R-:W-:Y:S02]  /*2ce0*/  IMAD.MOV.U32 R107, RZ, RZ, R30 ;  /* 0x000000ffff6b7224 */ /* 0x000fe400078e001e */
[----:B------:R-:W-:Y:S02]  /*2cf0*/  IMAD.MOV.U32 R106, RZ, RZ, R28 ;  /* 0x000000ffff6a7224 */ /* 0x000fe400078e001c */
[----:B------:R-:W-:Y:S01]  /*2d00*/  IMAD.MOV.U32 R108, RZ, RZ, R32 ;  /* 0x000000ffff6c7224 */ /* 0x000fe200078e0020 */
[----:B------:R-:W-:Y:S06]  /*2d10*/  @!P5 BRA `(.L_x_8680) ;  /* 0x000000000004d947 */ /* 0x000fec0003800000 */
[----:B------:R-:W-:Y:S01]  /*2d20*/  BPT.TRAP 0x1 ;  /* 0x000000040000795c */ /* 0x000fe20000300000 */
.L_x_8680:
[----:B------:R-:W-:Y:S01]  /*2d30*/  IMAD R87, R195, 0x8, R17 ;  /* 0x00000008c3577824 */ /* 0x000fe200078e0211 */
[----:B------:R-:W-:Y:S01]  /*2d40*/  SHF.L.U32 R97, R201, 0x1f, RZ ;  /* 0x0000001fc9617819 */ /* 0x000fe200000006ff */
[----:B------:R-:W-:Y:S03]  /*2d50*/  BSSY B1, `(.L_x_8681) ;  /* 0x0000003000017945 */ /* 0x000fe60003800000 */
[----:B------:R-:W1:Y:S02]  /*2d60*/  SYNCS.PHASECHK.TRANS64.TRYWAIT P6, [R87+URZ+0x22890], R97 ;  /* 0x02289061570075a7 */ /* 0x000e6400080c017f */
[----:B-1----:R-:W-:Y:S05]  /*2d70*/  @!P6 BRA `(.L_x_8682) ;  /* 0x0000028c0084e947 */ /* 0x002fea0003800000 */
.L_x_9044:
[----:B------:R-:W-:Y:S05]  /*2d80*/  BSYNC B1 ;  /* 0x0000000000017941 */ /* 0x000fea0003800000 */
.L_x_8681:
[----:B------:R-:W-:-:S03]  /*2d90*/  UMOV UR4, 0xffffffff ;  /* 0xffffffff00047882 */ /* 0x000fc60000000000 */
[----:B------:R-:W-:Y:S05]  /*2da0*/  BRA.DIV UR4, `(.L_x_8683) ;  /* 0x0000028e048c7947 */ /* 0x000fea000b800000 */
[----:B------:R2:W3:Y:S04]  /*2db0*/  SHFL.IDX PT, R102, R101, RZ, 0x1c1f ;  /* 0x001c1fff65667589 */ /* 0x0004e800000e0000 */
[----:B------:R2:W4:Y:S02]  /*2dc0*/  SHFL.IDX PT, R14, R100, RZ, 0x1c1f ;  /* 0x001c1fff640e7589 */ /* 0x00052400000e0000 */
.L_x_9048:
[----:B------:R-:W-:Y:S04]  /*2dd0*/  BSSY B1, `(.L_x_8684) ;  /* 0x00000ed000017945 */ /* 0x000fe80003800000 */
[----:B------:R-:W-:Y:S05]  /*2de0*/  @P2 BRA `(.L_x_8685) ;  /* 0x0000000c00ac2947 */ /* 0x000fea0003800000 */
[----:B------:R-:W-:Y:S04]  /*2df0*/  BSSY B2, `(.L_x_8686) ;  /* 0x0000075000027945 */ /* 0x000fe80003800000 */
[----:B------:R-:W-:Y:S05]  /*2e00*/  @P1 BRA `(.L_x_8687) ;  /* 0x0000000400cc1947 */ /* 0x000fea0003800000 */
[----:B0-----:R0:W0:Y:S01]  /*2e10*/  LDS.128 R4, [R91+0x18400] ;  /* 0x018400005b047984 */ /* 0x0010220000000c00 */
[----:B----4-:R-:W-:Y:S01]  /*2e20*/  IADD3 R10, P2, R18, R14, RZ ;  /* 0x0000000e120a7210 */ /* 0x010fe20007f5e0ff */
[----:B------:R-:W-:Y:S04]  /*2e30*/  BSSY B3, `(.L_x_8688) ;  /* 0x000006f000037945 */ /* 0x000fe80003800000 */
[----:B---3--:R-:W-:Y:S01]  /*2e40*/  IMAD.X R11, R102, 0x1, R19, P2 ;  /* 0x00000001660b7824 */ /* 0x008fe200010e0613 */
        /* <DEDUP_REMOVED lines=10> */
[----:B------:R-:W-:Y:S01]  /*2ef0*/  SHF.R.U32.HI R118, RZ, 0x10, R47 ;  /* 0x00000010ff767819 */ /* 0x000fe2000001162f */
[----:B------:R-:W-:Y:S01]  /*2f00*/  IMAD.SHL.U32 R15, R15, 0x100, RZ ;  /* 0x000001000f0f7824 */ /* 0x000fe200078e00ff */
[----:B------:R-:W-:Y:S01]  /*2f10*/  PRMT R46, R117, 0x654, R12 ;  /* 0x00000654752e7816 */ /* 0x000fe2000000000c */
[----:B0-----:R-:W-:Y:S01]  /*2f20*/  IMAD.MOV.U32 R12, RZ, RZ, R4 ;  /* 0x000000ffff0c7224 */ /* 0x001fe200078e0004 */
[----:B------:R-:W-:Y:S02]  /*2f30*/  SHF.R.U32.HI R47, RZ, 0x10, R99 ;  /* 0x00000010ff2f7819 */ /* 0x000fe40000011663 */
        /* <DEDUP_REMOVED lines=94> */
.L_x_8689:
[----:B------:R-:W-:Y:S05]  /*3520*/  BSYNC B3 ;  /* 0x0000000000037941 */ /* 0x000fea0003800000 */
.L_x_8688:
[----:B0-----:R0:W-:Y:S02]  /*3530*/  ST.E.128 desc[UR60][R10.64], R4 ;  /* 0x000000040a007985 */ /* 0x0011e4000c101d3c */
.L_x_8687:
[----:B------:R-:W-:Y:S05]  /*3540*/  BSYNC B2 ;  /* 0x0000000000027941 */ /* 0x000fea0003800000 */
.L_x_8686:
[----:B------:R-:W-:-:S13]  /*3550*/  ISETP.NE.AND P2, PT, R88, RZ, PT ;  /* 0x000000ff5800720c */ /* 0x000fda0003f45270 */
[----:B------:R-:W-:Y:S05]  /*3560*/  @P2 BRA `(.L_x_8685) ;  /* 0x0000000400cc2947 */ /* 0x000fea0003800000 */
[----:B0-----:R0:W0:Y:S01]  /*3570*/  LDS.128 R4, [R90+0x18400] ;  /* 0x018400005a047984 */ /* 0x0010220000000c00 */
[----:B----4-:R-:W-:Y:S01]  /*3580*/  IADD3 R10, P2, R23, R14, RZ ;  /* 0x0000000e170a7210 */ /* 0x010fe20007f5e0ff */
[----:B------:R-:W-:Y:S04]  /*3590*/  BSSY B2, `(.L_x_8690) ;  /* 0x000006f000027945 */ /* 0x000fe80003800000 */
[----:B---3--:R-:W-:Y:S01]  /*35a0*/  IMAD.X R11, R102, 0x1, R197, P2 ;  /* 0x00000001660b7824 */ /* 0x008fe200010e06c5 */
[----:B------:R-:W-:-:S13]  /*35b0*/  ISETP.GE.AND P2, PT, R199, R103, PT ;  /* 0x00000067c700720c */ /* 0x000fda0003f46270 */
[----:B------:R-:W-:Y:S05]  /*35c0*/  @P2 BRA `(.L_x_8691) ;  /* 0x0000000400ac2947 */ /* 0x000fea0003800000 */
[----:B------:R-:W-:Y:S01]  /*35d0*/  SHF.R.U32.HI R42, RZ, 0x8, R45 ;  /* 0x00000008ff2a7819 */ /* 0x000fe2000001162d */
[----:B0-----:R-:W-:Y:S01]  /*35e0*/  IMAD.MOV.U32 R14, RZ, RZ, R7 ;  /* 0x000000ffff0e7224 */ /* 0x001fe200078e0007 */
[----:B------:R-:W-:Y:S02]  /*35f0*/  SHF.R.U32.HI R15, RZ, 0x8, R43 ;  /* 0x00000008ff0f7819 */ /* 0x000fe4000001162b */
[----:B------:R-:W-:Y:S01]  /*3600*/  SHF.R.U32.HI R46, RZ, 0x18, R45 ;  /* 0x00000018ff2e7819 */ /* 0x000fe2000001162d */
[----:B------:R-:W-:Y:S01]  /*3610*/  IMAD.SHL.U32 R42, R42, 0x100, RZ ;  /* 0x000001002a2a7824 */ /* 0x000fe200078e00ff */
[----:B------:R-:W-:Y:S01]  /*3620*/  LOP3.LUT R13, R45, 0xff, RZ, 0xc0, !PT ;  /* 0x000000ff2d0d7812 */ /* 0x000fe200078ec0ff */
[----:B------:R-:W-:Y:S01]  /*3630*/  IMAD.SHL.U32 R7, R15, 0x100, RZ ;  /* 0x000001000f077824 */ /* 0x000fe200078e00ff */
[----:B------:R-:W-:Y:S02]  /*3640*/  SHF.R.U32.HI R47, RZ, 0x18, R43 ;  /* 0x00000018ff2f7819 */ /* 0x000fe4000001162b */
[----:B------:R-:W-:-:S02]  /*3650*/  LOP3.LUT R12, R43, 0xff, RZ, 0xc0, !PT ;  /* 0x000000ff2b0c7812 */ /* 0x000fc400078ec0ff */
[----:B------:R-:W-:Y:S02]  /*3660*/  SHF.R.U32.HI R44, RZ, 0x10, R45 ;  /* 0x00000010ff2c7819 */ /* 0x000fe4000001162d */
[----:B------:R-:W-:Y:S02]  /*3670*/  SHF.R.U32.HI R43, RZ, 0x10, R43 ;  /* 0x00000010ff2b7819 */ /* 0x000fe4000001162b */
[----:B------:R-:W-:Y:S01]  /*3680*/  PRMT R13, R46, 0x654, R13 ;  /* 0x000006542e0d7816 */ /* 0x000fe2000000000d */
        /* <DEDUP_REMOVED lines=95> */
.L_x_8691:
[----:B------:R-:W-:Y:S05]  /*3c80*/  BSYNC B2 ;  /* 0x0000000000027941 */ /* 0x000fea0003800000 */
.L_x_8690:
[----:B0-----:R0:W-:Y:S02]  /*3c90*/  ST.E.128 desc[UR60][R10.64], R4 ;  /* 0x000000040a007985 */ /* 0x0011e4000c101d3c */
.L_x_8685:
[----:B------:R-:W-:Y:S05]  /*3ca0*/  BSYNC B1 ;  /* 0x0000000000017941 */ /* 0x000fea0003800000 */
.L_x_8684:
[----:B------:R-:W-:-:S03]  /*3cb0*/  UMOV UR4, 0xffffffff ;  /* 0xffffffff00047882 */ /* 0x000fc60000000000 */
[----:B------:R-:W-:Y:S05]  /*3cc0*/  BRA.DIV UR4, `(.L_x_8692) ;  /* 0x00000282040c7947 */ /* 0x000fea000b800000 */
[----:B------:R0:W0:Y:S04]  /*3cd0*/  SHFL.IDX PT, R42, R101, 0x1, 0x1c1f ;  /* 0x003c1f00652a7f89 */ /* 0x00002800000e0000 */
[----:B----4-:R4:W0:Y:S02]  /*3ce0*/  SHFL.IDX PT, R14, R100, 0x1, 0x1c1f ;  /* 0x003c1f00640e7f89 */ /* 0x01082400000e0000 */
.L_x_9052:
[----:B------:R-:W-:Y:S04]  /*3cf0*/  BSSY B1, `(.L_x_8693) ;  /* 0x00000f0000017945 */ /* 0x000fe80003800000 */
[----:B------:R-:W-:Y:S05]  /*3d00*/  @P3 BRA `(.L_x_8694) ;  /* 0x0000000c00b83947 */ /* 0x000fea0003800000 */
[----:B------:R-:W-:Y:S04]  /*3d10*/  BSSY B2, `(.L_x_8695) ;  /* 0x0000076000027945 */ /* 0x000fe80003800000 */
[----:B------:R-:W-:Y:S05]  /*3d20*/  @P1 BRA `(.L_x_8696) ;  /* 0x0000000400d01947 */ /* 0x000fea0003800000 */
[----:B0-----:R0:W0:Y:S01]  /*3d30*/  LDS.128 R4, [R91+0x1a400] ;  /* 0x01a400005b047984 */ /* 0x0010220000000c00 */
[----:B------:R-:W-:Y:S01]  /*3d40*/  IADD3 R10, P2, R18, R14, RZ ;  /* 0x0000000e120a7210 */ /* 0x000fe20007f5e0ff */
[----:B------:R-:W-:Y:S04]  /*3d50*/  BSSY B3, `(.L_x_8697) ;  /* 0x0000070000037945 */ /* 0x000fe80003800000 */
[----:B------:R-:W-:Y:S01]  /*3d60*/  IMAD.X R11, R42, 0x1, R19, P2 ;  /* 0x000000012a0b7824 */ /* 0x000fe200010e0613 */
        /* <DEDUP_REMOVED lines=44> */
[----:B---3--:R-:W-:Y:S01]  /*4030*/  FFMA.FTZ R102, R12, R38, R43 ;  /* 0x000000260c667223 */ /* 0x008fe2000001002b */
[----:B------:R-:W-:Y:S01]  /*4040*/  F2FP.F16.E4M3.UNPACK_B R4, R4 ;  /* 0x00000004ff04723e */ /* 0x000fe200020006ff */
[----:B------:R-:W-:-:S02]  /*4050*/  HADD2.F32 R38, -RZ, R113.H1_H1 ;  /* 0x30000071ff267230 */ /* 0x000fc40000004100 */
[--C-:B------:R-:W-:Y:S02]  /*4060*/  HADD2.F32 R6, -RZ, R5.reuse.H0_H0 ;  /* 0x20000005ff067230 */ /* 0x100fe40000004100 */
        /* <DEDUP_REMOVED lines=21> */
[----:B------:R-:W-:Y:S01]  /*41c0*/  F2FP.F16.E4M3.UNPACK_B R4, R13.H1 ;  /* 0x0000000dff04723e */ /* 0x000fe200030006ff */
[----:B------:R-:W-:Y:S01]  /*41d0*/  HADD2.F32 R7, -RZ, R5.H1_H1 ;  /* 0x30000005ff077230 */ /* 0x000fe20000004100 */
[----:B------:R-:W-:Y:S01]  /*41e0*/  F2FP.F16.E4M3.UNPACK_B R44, R44 ;  /* 0x0000002cff2c723e */ /* 0x000fe200020006ff */
[----:B------:R-:W-:Y:S01]  /*41f0*/  HADD2.F32 R43, -RZ, R39.H1_H1 ;  /* 0x30000027ff2b7230 */ /* 0x000fe20000004100 */
[----:B------:R-:W-:Y:S01]  /*4200*/  F2FP.SATFINITE.E4M3.F32.PACK_AB_MERGE_C R113, R102, R41, RZ ;  /* 0x000000296671723e */ /* 0x000fe200048070ff */
        /* <DEDUP_REMOVED lines=25> */
[----:B------:R-:W-:Y:S01]  /*43a0*/  F2FP.SATFINITE.E4M3.F32.PACK_AB_MERGE_C R99, R102, R99, RZ ;  /* 0x000000636663723e */ /* 0x000fe200048070ff */
        /* <DEDUP_REMOVED lines=10> */
.L_x_8698:
[----:B------:R-:W-:Y:S05]  /*4450*/  BSYNC B3 ;  /* 0x0000000000037941 */ /* 0x000fea0003800000 */
.L_x_8697:
[----:B0-----:R0:W-:Y:S02]  /*4460*/  ST.E.128 desc[UR60][R10.64], R4 ;  /* 0x000000040a007985 */ /* 0x0011e4000c101d3c */
.L_x_8696:
[----:B------:R-:W-:Y:S05]  /*4470*/  BSYNC B2 ;  /* 0x0000000000027941 */ /* 0x000fea0003800000 */
.L_x_8695:
[----:B------:R-:W-:-:S13]  /*4480*/  ISETP.NE.AND P2, PT, R88, RZ, PT ;  /* 0x000000ff5800720c */ /* 0x000fda0003f45270 */
[----:B------:R-:W-:Y:S05]  /*4490*/  @P2 BRA `(.L_x_8694) ;  /* 0x0000000400d42947 */ /* 0x000fea0003800000 */
[----:B0-----:R0:W0:Y:S01]  /*44a0*/  LDS.128 R4, [R90+0x1a400] ;  /* 0x01a400005a047984 */ /* 0x0010220000000c00 */
[----:B------:R-:W-:Y:S01]  /*44b0*/  IADD3 R10, P2, R23, R14, RZ ;  /* 0x0000000e170a7210 */ /* 0x000fe20007f5e0ff */
[----:B------:R-:W-:Y:S04]  /*44c0*/  BSSY B2, `(.L_x_8699) ;  /* 0x0000071000027945 */ /* 0x000fe80003800000 */
[----:B------:R-:W-:Y:S01]  /*44d0*/  IMAD.X R11, R42, 0x1, R197, P2 ;  /* 0x000000012a0b7824 */ /* 0x000fe200010e06c5 */
        /* <DEDUP_REMOVED lines=111> */
.L_x_8700:
[----:B------:R-:W-:Y:S05]  /*4bd0*/  BSYNC B2 ;  /* 0x0000000000027941 */ /* 0x000fea0003800000 */
.L_x_8699:
[----:B0-----:R0:W-:Y:S02]  /*4be0*/  ST.E.128 desc[UR60][R10.64], R4 ;  /* 0x000000040a007985 */ /* 0x0011e4000c101d3c */
.L_x_8694:
[----:B------:R-:W-:Y:S05]  /*4bf0*/  BSYNC B1 ;  /* 0x0000000000017941 */ /* 0x000fea0003800000 */
.L_x_8693:
[----:B------:R-:W-:-:S03]  /*4c00*/  UMOV UR4, 0xffffffff ;  /* 0xffffffff00047882 */ /* 0x000fc60000000000 */
[----:B------:R-:W-:Y:S05]  /*4c10*/  BRA.DIV UR4, `(.L_x_8701) ;  /* 0x0000027204807947 */ /* 0x000fea000b800000 */
[----:B0-2---:R-:W0:Y:S04]  /*4c20*/  SHFL.IDX PT, R101, R101, 0x2, 0x1c1f ;  /* 0x005c1f0065657f89 */ /* 0x005e2800000e0000 */
[----:B------:R2:W0:Y:S02]  /*4c30*/  SHFL.IDX PT, R14, R100, 0x2, 0x1c1f ;  /* 0x005c1f00640e7f89 */ /* 0x00042400000e0000 */
.L_x_9056:
[----:B------:R-:W-:Y:S05]  /*4c40*/  @P4 BRA `(.L_x_8702) ;  /* 0x0000004400f84947 */ /* 0x000fea0003800000 */
[----:B------:R-:W-:Y:S04]  /*4c50*/  BSSY B1, `(.L_x_8703) ;  /* 0x0000076000017945 */ /* 0x000fe80003800000 */
[----:B------:R-:W-:Y:S05]  /*4c60*/  @P1 BRA `(.L_x_8704) ;  /* 0x0000000400d01947 */ /* 0x000fea0003800000 */
[----:B------:R1:W1:Y:S01]  /*4c70*/  LDS.128 R4, [R91+0x1c400] ;  /* 0x01c400005b047984 */ /* 0x0002620000000c00 */
[----:B0-----:R-:W-:Y:S01]  /*4c80*/  IADD3 R10, P2, R18, R14, RZ ;  /* 0x0000000e120a7210 */ /* 0x001fe20007f5e0ff */
[----:B------:R-:W-:Y:S04]  /*4c90*/  BSSY B2, `(.L_x_8705) ;  /* 0x0000070000027945 */ /* 0x000fe80003800000 */
[----:B------:R-:W-:Y:S01]  /*4ca0*/  IMAD.X R11, R101, 0x1, R19, P2 ;  /* 0x00000001650b7824 */ /* 0x000fe200010e0613 */
        /* <DEDUP_REMOVED lines=110> */
.L_x_8706:
[----:B------:R-:W-:Y:S05]  /*5390*/  BSYNC B2 ;  /* 0x0000000000027941 */ /* 0x000fea0003800000 */
.L_x_8705:
[----:B-1----:R0:W-:Y:S02]  /*53a0*/  ST.E.128 desc[UR60][R10.64], R4 ;  /* 0x000000040a007985 */ /* 0x0021e4000c101d3c */
.L_x_8704:
[----:B------:R-:W-:Y:S05]  /*53b0*/  BSYNC B1 ;  /* 0x0000000000017941 */ /* 0x000fea0003800000 */
.L_x_8703:
        /* <DEDUP_REMOVED lines=115> */
.L_x_8708:
[----:B------:R-:W-:Y:S05]  /*5af0*/  BSYNC B1 ;  /* 0x0000000000017941 */ /* 0x000fea0003800000 */
.L_x_8707:
[----:B0-----:R0:W-:Y:S01]  /*5b00*/  ST.E.128 desc[UR60][R14.64], R4 ;  /* 0x000000040e007985 */ /* 0x0011e2000c101d3c */
[----:B------:R-:W-:Y:S05]  /*5b10*/  BRA `(.L_x_8702) ;  /* 0x0000003800447947 */ /* 0x000fea0003800000 */
.L_x_8673:
[----:B------:R-:W-:Y:S01]  /*5b20*/  VIADD R8, R198, 0x40 ;  /* 0x00000040c6087836 */ /* 0x000fe20000000000 */
[----:B------:R-:W-:Y:S02]  /*5b30*/  CS2R R30, SRZ ;  /* 0x00000000001e7805 */ /* 0x000fe4000001ff00 */
[----:B------:R-:W-:Y:S02]  /*5b40*/  CS2R R28, SRZ ;  /* 0x00000000001c7805 */ /* 0x000fe4000001ff00 */
[----:B------:R-:W-:Y:S01]  /*5b50*/  ISETP.GE.AND P3, PT, R8, R96, PT ;  /* 0x000000600800720c */ /* 0x000fe20003f66270 */
[----:B------:R-:W-:-:S03]  /*5b60*/  VIADD R8, R198, 0x80 ;  /* 0x00000080c6087836 */ /* 0x000fc60000000000 */
        /* <DEDUP_REMOVED lines=23> */
[----:B0-----:R-:W-:-:S05]  /*5ce0*/  @!P3 IADD3 R12, P5, R11, R12, RZ ;  /* 0x0000000c0b0cb210 */ /* 0x001fca0007fbe0ff */
[----:B------:R-:W-:Y:S02]  /*5cf0*/  @!P3 IMAD.X R13, R14, 0x1, R13, P5 ;  /* 0x000000010e0db824 */ /* 0x000fe400028e060d */
        /* <DEDUP_REMOVED lines=25> */
[----:B------:R-:W-:Y:S02]  /*5e90*/  IMAD.MOV.U32 R119, RZ, RZ, R28 ;  /* 0x000000ffff777224 */ /* 0x000fe400078e001c */
[----:B---3--:R-:W-:Y:S02]  /*5ea0*/  IMAD.MOV.U32 R113, RZ, RZ, R38 ;  /* 0x000000ffff717224 */ /* 0x008fe400078e0026 */
[----:B------:R-:W-:-:S02]  /*5eb0*/  IMAD.MOV.U32 R114, RZ, RZ, R36 ;  /* 0x000000ffff727224 */ /* 0x000fc400078e0024 */
[----:B----4-:R-:W-:Y:S02]  /*5ec0*/  IMAD.MOV.U32 R109, RZ, RZ, R42 ;  /* 0x000000ffff6d7224 */ /* 0x010fe400078e002a */
[----:B------:R-:W-:Y:S02]  /*5ed0*/  IMAD.MOV.U32 R108, RZ, RZ, R40 ;  /* 0x000000ffff6c7224 */ /* 0x000fe400078e0028 */
[----:B-----5:R-:W-:Y:S02]  /*5ee0*/  IMAD.MOV.U32 R107, RZ, RZ, R46 ;  /* 0x000000ffff6b7224 */ /* 0x020fe400078e002e */
[----:B------:R-:W-:Y:S02]  /*5ef0*/  IMAD.MOV.U32 R106, RZ, RZ, R44 ;  /* 0x000000ffff6a7224 */ /* 0x000fe400078e002c */
[----:B------:R-:W-:Y:S02]  /*5f00*/  IMAD.MOV.U32 R115, RZ, RZ, R6 ;  /* 0x000000ffff737224 */ /* 0x000fe400078e0006 */
[----:B------:R-:W-:-:S02]  /*5f10*/  IMAD.MOV.U32 R118, RZ, RZ, R4 ;  /* 0x000000ffff767224 */ /* 0x000fc400078e0004 */
[----:B------:R-:W-:Y:S02]  /*5f20*/  IMAD.MOV.U32 R110, RZ, RZ, R34 ;  /* 0x000000ffff6e7224 */ /* 0x000fe400078e0022 */
[----:B------:R-:W-:Y:S01]  /*5f30*/  IMAD.MOV.U32 R112, RZ, RZ, R32 ;  /* 0x000000ffff707224 */ /* 0x000fe200078e0020 */
[----:B------:R-:W-:Y:S06]  /*5f40*/  @!P5 BRA `(.L_x_8709) ;  /* 0x000000000004d947 */ /* 0x000fec0003800000 */
[----:B------:R-:W-:Y:S01]  /*5f50*/  BPT.TRAP 0x1 ;  /* 0x000000040000795c */ /* 0x000fe20000300000 */
.L_x_8709:
[----:B------:R-:W-:Y:S01]  /*5f60*/  IMAD R87, R195, 0x8, R17 ;  /* 0x00000008c3577824 */ /* 0x000fe200078e0211 */
[----:B------:R-:W-:Y:S01]  /*5f70*/  SHF.L.U32 R97, R201, 0x1f, RZ ;  /* 0x0000001fc9617819 */ /* 0x000fe200000006ff */
[----:B------:R-:W0:Y:S01]  /*5f80*/  LDC R105, c[0x0][0x2f4] ;  /* 0x0000bd00ff697b82 */ /* 0x000e220000000800 */
[----:B------:R-:W-:Y:S02]  /*5f90*/  BSSY B1, `(.L_x_8710) ;  /* 0x0000003000017945 */ /* 0x000fe40003800000 */
[----:B------:R-:W1:Y:S02]  /*5fa0*/  SYNCS.PHASECHK.TRANS64.TRYWAIT P3, [R87+URZ+0x22890], R97 ;  /* 0x02289061570075a7 */ /* 0x000e64000806017f */
[----:B-1----:R-:W-:Y:S05]  /*5fb0*/  @!P3 BRA `(.L_x_8711) ;  /* 0x0000025c00e0b947 */ /* 0x002fea0003800000 */
.L_x_9057:
[----:B------:R-:W-:Y:S05]  /*5fc0*/  BSYNC B1 ;  /* 0x0000000000017941 */ /* 0x000fea0003800000 */
.L_x_8710:
[----:B------:R-:W-:Y:S01]  /*5fd0*/  UMOV UR4, 0xffffffff ;  /* 0xffffffff00047882 */ /* 0x000fe20000000000 */
[----:B0-----:R-:W-:Y:S02]  /*5fe0*/  IMAD.IADD R111, R105, 0x1, -R70 ;  /* 0x00000001696f7824 */ /* 0x001fe400078e0a46 */
[----:B------:R-:W-:Y:S05]  /*5ff0*/  BRA.DIV UR4, `(.L_x_8712) ;  /* 0x0000025e04e47947 */ /* 0x000fea000b800000 */
[----:B------:R0:W2:Y:S04]  /*6000*/  SHFL.IDX PT, R102, R101, RZ, 0x1c1f ;  /* 0x001c1fff65667589 */ /* 0x0000a800000e0000 */
[----:B------:R0:W3:Y:S02]  /*6010*/  SHFL.IDX PT, R103, R100, RZ, 0x1c1f ;  /* 0x001c1fff64677589 */ /* 0x0000e400000e0000 */
.L_x_9061:
        /* <DEDUP_REMOVED lines=13> */
[----:B------:R-:W-:-:S04]  /*60f0*/  IMAD R8, R195, 0x5000, R58 ;  /* 0x00005000c3087824 */ /* 0x000fc800078e023a */
[----:B------:R-:W-:Y:S02]  /*6100*/  IMAD.IADD R10, R212, 0x1, R9 ;  /* 0x00000001d40a7824 */ /* 0x000fe400078e0209 */
[----:B------:R-:W-:Y:S02]  /*6110*/  IMAD.IADD R8, R17, 0x1, R8 ;  /* 0x0000000111087824 */ /* 0x000fe400078e0208 */
        /* <DEDUP_REMOVED lines=11> */
[----:B------:R-:W-:-:S02]  /*61d0*/  SHF.R.U32.HI R122, RZ, 0x18, R29 ;  /* 0x00000018ff7a7819 */ /* 0x000fc4000001161d */
[----:B------:R-:W-:Y:S02]  /*61e0*/  LOP3.LUT R7, R29, 0xff, RZ, 0xc0, !PT ;  /* 0x000000ff1d077812 */ /* 0x000fe400078ec0ff */
[--C-:B------:R-:W-:Y:S02]  /*61f0*/  SHF.R.U32.HI R120, RZ, 0x8, R29.reuse ;  /* 0x00000008ff787819 */ /* 0x100fe4000001161d */
[----:B------:R-:W-:Y:S02]  /*6200*/  SHF.R.U32.HI R124, RZ, 0x10, R29 ;  /* 0x00000010ff7c7819 */ /* 0x000fe4000001161d */
[----:B------:R-:W-:Y:S02]  /*6210*/  SHF.R.U32.HI R30, RZ, 0x18, R31 ;  /* 0x00000018ff1e7819 */ /* 0x000fe4000001161f */
[----:B------:R-:W-:Y:S01]  /*6220*/  LOP3.LUT R29, R31, 0xff, RZ, 0xc0, !PT ;  /* 0x000000ff1f1d7812 */ /* 0x000fe200078ec0ff */
[----:B------:R-:W-:Y:S01]  /*6230*/  IMAD.U32 R124, R124, 0x10000, RZ ;  /* 0x000100007c7c7824 */ /* 0x000fe200078e00ff */
[----:B------:R-:W-:-:S02]  /*6240*/  SHF.R.U32.HI R131, RZ, 0x18, R5 ;  /* 0x00000018ff837819 */ /* 0x000fc40000011605 */
[----:B------:R-:W-:Y:S02]  /*6250*/  LOP3.LUT R4, R5, 0xff, RZ, 0xc0, !PT ;  /* 0x000000ff05047812 */ /* 0x000fe400078ec0ff */
[--C-:B------:R-:W-:Y:S02]  /*6260*/  SHF.R.U32.HI R121, RZ, 0x8, R31.reuse ;  /* 0x00000008ff797819 */ /* 0x100fe4000001161f */
[----:B------:R-:W-:Y:S01]  /*6270*/  SHF.R.U32.HI R126, RZ, 0x10, R31 ;  /* 0x00000010ff7e7819 */ /* 0x000fe2000001161f */
[----:B---3--:R-:W-:Y:S01]  /*6280*/  IMAD.MOV.U32 R31, RZ, RZ, R12 ;  /* 0x000000ffff1f7224 */ /* 0x008fe200078e000c */
[----:B------:R-:W-:Y:S01]  /*6290*/  SHF.R.U32.HI R128, RZ, 0x10, R5 ;  /* 0x00000010ff807819 */ /* 0x000fe20000011605 */
[----:B------:R-:W-:Y:S01]  /*62a0*/  IMAD.SHL.U32 R5, R129, 0x100, RZ ;  /* 0x0000010081057824 */ /* 0x000fe200078e00ff */
[----:B------:R-:W-:Y:S01]  /*62b0*/  PRMT R12, R30, 0x654, R29 ;  /* 0x000006541e0c7816 */ /* 0x000fe2000000001d */
[----:B------:R-:W-:Y:S01]  /*62c0*/  IMAD.SHL.U32 R29, R120, 0x100, RZ ;  /* 0x00000100781d7824 */ /* 0x000fe200078e00ff */
[----:B------:R-:W-:Y:S01]  /*62d0*/  PRMT R4, R131, 0x654, R4 ;  /* 0x0000065483047816 */ /* 0x000fe20000000004 */
[----:B------:R-:W-:Y:S01]  /*62e0*/  IMAD.SHL.U32 R121, R121, 0x100, RZ ;  /* 0x0000010079797824 */ /* 0x000fe200078e00ff */
[----:B------:R-:W-:Y:S01]  /*62f0*/  PRMT R8, R122, 0x654, R7 ;  /* 0x000006547a087816 */ /* 0x000fe20000000007 */
[----:B------:R-:W-:Y:S01]  /*6300*/  IMAD.SHL.U32 R7, R123, 0x100, RZ ;  /* 0x000001007b077824 */ /* 0x000fe200078e00ff */
[----:B------:R-:W-:Y:S01]  /*6310*/  LOP3.LUT R4, R4, 0xff00, R5, 0xf8, !PT ;  /* 0x0000ff0004047812 */ /* 0x000fe200078ef805 */
[----:B------:R-:W-:Y:S01]  /*6320*/  IMAD.U32 R5, R128, 0x10000, RZ ;  /* 0x0001000080057824 */ /* 0x000fe200078e00ff */
[----:B------:R-:W-:Y:S01]  /*6330*/  PRMT R6, R125, 0x654, R6 ;  /* 0x000006547d067816 */ /* 0x000fe20000000006 */
[----:B------:R-:W-:Y:S01]  /*6340*/  IMAD.U32 R126, R126, 0x10000, RZ ;  /* 0x000100007e7e7824 */ /* 0x000fe200078e00ff */
[----:B------:R-:W-:-:S02]  /*6350*/  LOP3.LUT R123, R8, 0xff00, R29, 0xf8, !PT ;  /* 0x0000ff00087b7812 */ /* 0x000fc400078ef81d */
[----:B------:R-:W-:Y:S02]  /*6360*/  F2FP.F16.E4M3.UNPACK_B R122, R119.H1 ;  /* 0x00000077ff7a723e */ /* 0x000fe400030006ff */
[----:B------:R-:W-:Y:S02]  /*6370*/  F2FP.F16.E4M3.UNPACK_B R120, R31.H1 ;  /* 0x0000001fff78723e */ /* 0x000fe400030006ff */
[----:B------:R-:W-:Y:S02]  /*6380*/  F2FP.F16.E4M3.UNPACK_B R29, R28.H1 ;  /* 0x0000001cff1d723e */ /* 0x000fe400030006ff */
[----:B------:R-:W-:Y:S02]  /*6390*/  LOP3.LUT R7, R6, 0xff00, R7, 0xf8, !PT ;  /* 0x0000ff0006077812 */ /* 0x000fe400078ef807 */
[----:B------:R-:W-:Y:S01]  /*63a0*/  LOP3.LUT R125, R12, 0xff00, R121, 0xf8, !PT ;  /* 0x0000ff000c7d7812 */ /* 0x000fe200078ef879 */
        /* <DEDUP_REMOVED lines=20> */
[----:B------:R-:W-:Y:S01]  /*64f0*/  LOP3.LUT R7, R123, 0xff0000, R124, 0xf8, !PT ;  /* 0x00ff00007b077812 */ /* 0x000fe200078ef87c */
        /* <DEDUP_REMOVED lines=45> */
[--C-:B------:R-:W-:Y:S01]  /*67d0*/  HADD2.F32 R31, -RZ, R117.reuse.H0_H0 ;  /* 0x20000075ff1f7230 */ /* 0x100fe20000004100 */
        /* <DEDUP_REMOVED lines=8> */
[C---:B------:R-:W-:Y:S01]  /*6860*/  FMUL.FTZ R119, R29.reuse, R31 ;  /* 0x0000001f1d777220 */ /* 0x040fe20000410000 */
[--C-:B------:R-:W-:Y:S01]  /*6870*/  HADD2.F32 R30, -RZ, R115.reuse.H0_H0 ;  /* 0x20000073ff1e7230 */ /* 0x100fe20000004100 */
        /* <DEDUP_REMOVED lines=13> */
[----:B------:R-:W-:Y:S01]  /*6950*/  F2FP.SATFINITE.E4M3.F32.PACK_AB_MERGE_C R10, R131, R126, RZ ;  /* 0x0000007e830a723e */ /* 0x000fe200048070ff */
[----:B------:R-:W-:Y:S01]  /*6960*/  HADD2.F32 R120, -RZ, R119.H0_H0 ;  /* 0x20000077ff787230 */ /* 0x000fe20000004100 */
[----:B------:R-:W-:Y:S01]  /*6970*/  F2FP.F16.E4M3.UNPACK_B R117, R6 ;  /* 0x00000006ff75723e */ /* 0x000fe200020006ff */
[----:B------:R-:W-:Y:S01]  /*6980*/  HADD2.F32 R28, -RZ, R29.H0_H0 ;  /* 0x2000001dff1c7230 */ /* 0x000fe20000004100 */
[----:B------:R-:W-:Y:S01]  /*6990*/  F2FP.SATFINITE.E4M3.F32.PACK_AB_MERGE_C R10, R121, R14, R10 ;  /* 0x0000000e790a723e */ /* 0x000fe2000480700a */
[----:B------:R-:W-:Y:S01]  /*69a0*/  HADD2.F32 R119, -RZ, R119.H1_H1 ;  /* 0x30000077ff777230 */ /* 0x000fe20000004100 */
        /* <DEDUP_REMOVED lines=9> */
[-C--:B------:R-:W-:Y:S01]  /*6a40*/  FMUL.FTZ R31, R115, R119.reuse ;  /* 0x00000077731f7220 */ /* 0x080fe20000410000 */
[----:B------:R-:W-:Y:S01]  /*6a50*/  FMUL.FTZ R118, R30, R119 ;  /* 0x000000771e767220 */ /* 0x000fe20000410000 */
[----:B------:R-:W-:-:S02]  /*6a60*/  F2FP.F16.E4M3.UNPACK_B R13, R13.H1 ;  /* 0x0000000dff0d723e */ /* 0x000fc400030006ff */
[----:B------:R-:W-:Y:S01]  /*6a70*/  FFMA.FTZ R123, R30, R117, -R31 ;  /* 0x000000751e7b7223 */ /* 0x000fe2000001081f */
[----:B------:R-:W-:Y:S01]  /*6a80*/  F2FP.F16.E4M3.UNPACK_B R31, R7.H1 ;  /* 0x00000007ff1f723e */ /* 0x000fe200030006ff */
[----:B------:R-:W-:Y:S01]  /*6a90*/  FFMA.FTZ R122, R115, R117, R118 ;  /* 0x00000075737a7223 */ /* 0x000fe20000010076 */
[----:B------:R-:W-:Y:S01]  /*6aa0*/  F2FP.F16.E4M3.UNPACK_B R9, R9.H1 ;  /* 0x00000009ff09723e */ /* 0x000fe200030006ff */
[----:B------:R-:W-:Y:S01]  /*6ab0*/  HADD2.F32 R30, -RZ, R13.H0_H0 ;  /* 0x2000000dff1e7230 */ /* 0x000fe20000004100 */
[----:B------:R-:W-:Y:S01]  /*6ac0*/  F2FP.F16.E4M3.UNPACK_B R6, R6.H1 ;  /* 0x00000006ff06723e */ /* 0x000fe200030006ff */
[----:B------:R-:W-:Y:S01]  /*6ad0*/  HADD2.F32 R115, -RZ, R31.H0_H0 ;  /* 0x2000001fff737230 */ /* 0x000fe20000004100 */
[----:B------:R-:W-:Y:S01]  /*6ae0*/  F2FP.SATFINITE.E4M3.F32.PACK_AB_MERGE_C R12, R125, R124, R12 ;  /* 0x0000007c7d0c723e */ /* 0x000fe2000480700c */
[----:B------:R-:W-:Y:S01]  /*6af0*/  HADD2.F32 R7, -RZ, R9.H0_H0 ;  /* 0x20000009ff077230 */ /* 0x000fe20000004100 */
[----:B------:R-:W-:Y:S01]  /*6b00*/  F2FP.F16.E4M3.UNPACK_B R117, R5 ;  /* 0x00000005ff75723e */ /* 0x000fe200020006ff */
[----:B------:R-:W-:-:S02]  /*6b10*/  HADD2.F32 R13, -RZ, R13.H1_H1 ;  /* 0x3000000dff0d7230 */ /* 0x000fc40000004100 */
[CC--:B------:R-:W-:Y:S01]  /*6b20*/  FMUL.FTZ R124, R30.reuse, R115.reuse ;  /* 0x000000731e7c7220 */ /* 0x0c0fe20000410000 */
[----:B------:R-:W-:Y:S02]  /*6b30*/  HADD2.F32 R120, -RZ, R31.H1_H1 ;  /* 0x3000001fff787230 */ /* 0x000fe40000004100 */
[----:B------:R-:W-:Y:S01]  /*6b40*/  FMUL.FTZ R115, R7, R115 ;  /* 0x0000007307737220 */ /* 0x000fe20000410000 */
[--C-:B------:R-:W-:Y:S01]  /*6b50*/  HADD2.F32 R31, -RZ, R6.reuse.H0_H0 ;  /* 0x20000006ff1f7230 */ /* 0x100fe20000004100 */
[----:B------:R-:W-:Y:S01]  /*6b60*/  F2FP.F16.E4M3.UNPACK_B R119, R5.H1 ;  /* 0x00000005ff77723e */ /* 0x000fe200030006ff */
[----:B------:R-:W-:Y:S01]  /*6b70*/  HADD2.F32 R9, -RZ, R9.H1_H1 ;  /* 0x30000009ff097230 */ /* 0x000fe20000004100 */
[----:B------:R-:W-:Y:S01]  /*6b80*/  F2FP.F16.E4M3.UNPACK_B R5, R4 ;  /* 0x00000004ff05723e */ /* 0x000fe200020006ff */
[----:B------:R-:W-:Y:S02]  /*6b90*/  HADD2.F32 R118, -RZ, R6.H1_H1 ;  /* 0x30000006ff767230 */ /* 0x000fe40000004100 */
[-C--:B------:R-:W-:Y:S01]  /*6ba0*/  FMUL.FTZ R6, R13, R120.reuse ;  /* 0x000000780d067220 */ /* 0x080fe20000410000 */
[----:B------:R-:W-:Y:S01]  /*6bb0*/  FFMA.FTZ R125, R30, R31, R115 ;  /* 0x0000001f1e7d7223 */ /* 0x000fe20000010073 */
[C---:B------:R-:W-:Y:S01]  /*6bc0*/  FMUL.FTZ R120, R9.reuse, R120 ;  /* 0x0000007809787220 */ /* 0x040fe20000410000 */
[----:B------:R-:W-:Y:S01]  /*6bd0*/  F2FP.F16.E4M3.UNPACK_B R30, R15 ;  /* 0x0000000fff1e723e */ /* 0x000fe200020006ff */
[-C--:B------:R-:W-:Y:S01]  /*6be0*/  FFMA.FTZ R127, R9, R118.reuse, -R6 ;  /* 0x00000076097f7223 */ /* 0x080fe20000010806 */
[----:B------:R-:W-:Y:S01]  /*6bf0*/  F2FP.F16.E4M3.UNPACK_B R6, R11 ;  /* 0x0000000bff06723e */ /* 0x000fe200020006ff */
[----:B------:R-:W-:Y:S01]  /*6c00*/  FFMA.FTZ R126, R13, R118, R120 ;  /* 0x000000760d7e7223 */ /* 0x000fe20000010078 */
[----:B------:R-:W-:Y:S01]  /*6c10*/  FFMA.FTZ R124, R7, R31, -R124 ;  /* 0x0000001f077c7223 */ /* 0x000fe2000001087c */
        /* <DEDUP_REMOVED lines=8> */
[-C--:B------:R-:W-:Y:S01]  /*6ca0*/  FMUL.FTZ R128, R13, R120.reuse ;  /* 0x000000780d807220 */ /* 0x080fe20000410000 */
[----:B------:R-:W-:Y:S02]  /*6cb0*/  HADD2.F32 R121, -RZ, R119.H0_H0 ;  /* 0x20000077ff797230 */ /* 0x000fe40000004100 */
[C---:B------:R-:W-:Y:S01]  /*6cc0*/  FMUL.FTZ R120, R7.reuse, R120 ;  /* 0x0000007807787220 */ /* 0x040fe20000410000 */
[----:B------:R-:W-:Y:S01]  /*6cd0*/  HADD2.F32 R118, -RZ, R5.H0_H0 ;  /* 0x20000005ff767230 */ /* 0x000fe20000004100 */
[----:B------:R-:W-:Y:S01]  /*6ce0*/  F2FP.SATFINITE.E4M3.F32.PACK_AB_MERGE_C R125, R126, R125, RZ ;  /* 0x0000007d7e7d723e */ /* 0x000fe200048070ff */
[----:B------:R-:W-:Y:S02]  /*6cf0*/  HADD2.F32 R9, -RZ, R11.H0_H0 ;  /* 0x2000000bff097230 */ /* 0x000fe40000004100 */
[-C--:B------:R-:W-:Y:S01]  /*6d00*/  FMUL.FTZ R130, R4, R121.reuse ;  /* 0x0000007904827220 */ /* 0x080fe20000410000 */
[----:B------:R-:W-:Y:S02]  /*6d10*/  HADD2.F32 R115, -RZ, R31.H0_H0 ;  /* 0x2000001fff737230 */ /* 0x000fe40000004100 */
[-C--:B------:R-:W-:Y:S01]  /*6d20*/  FFMA.FTZ R128, R7, R118.reuse, -R128 ;  /* 0x0000007607807223 */ /* 0x080fe20000010880 */
[----:B------:R-:W-:Y:S01]  /*6d30*/  FFMA.FTZ R120, R13, R118, R120 ;  /* 0x000000760d787223 */ /* 0x000fe20000010078 */
[----:B------:R-:W-:Y:S01]  /*6d40*/  FMUL.FTZ R121, R9, R121 ;  /* 0x0000007909797220 */ /* 0x000fe20000410000 */
[----:B------:R-:W-:-:S02]  /*6d50*/  HADD2.F32 R15, -RZ, R15.H1_H1 ;  /* 0x3000000fff0f7230 */ /* 0x000fc40000004100 */
[-C--:B------:R-:W-:Y:S01]  /*6d60*/  FFMA.FTZ R130, R9, R115.reuse, -R130 ;  /* 0x0000007309827223 */ /* 0x080fe20000010882 */
[----:B------:R-:W-:Y:S02]  /*6d70*/  HADD2.F32 R118, -RZ, R119.H1_H1 ;  /* 0x30000077ff767230 */ /* 0x000fe40000004100 */
[----:B------:R-:W-:Y:S01]  /*6d80*/  FFMA.FTZ R121, R4, R115, R121 ;  /* 0x0000007304797223 */ /* 0x000fe20000010079 */
[----:B------:R-:W-:Y:S01]  /*6d90*/  HADD2.F32 R11, -RZ, R11.H1_H1 ;  /* 0x3000000bff0b7230 */ /* 0x000fe20000004100 */
[----:B------:R-:W-:Y:S01]  /*6da0*/  F2FP.SATFINITE.E4M3.F32.PACK_AB_MERGE_C R9, R123, R28, R124 ;  /* 0x0000001c7b09723e */ /* 0x000fe2000480707c */
[----:B------:R-:W-:Y:S02]  /*6db0*/  HADD2.F32 R30, -RZ, R30.H1_H1 ;  /* 0x3000001eff1e7230 */ /* 0x000fe40000004100 */
[-C--:B------:R-:W-:Y:S01]  /*6dc0*/  FMUL.FTZ R132, R15, R118.reuse ;  /* 0x000000760f847220 */ /* 0x080fe20000410000 */
[----:B------:R-:W-:Y:S02]  /*6dd0*/  HADD2.F32 R117, -RZ, R117.H1_H1 ;  /* 0x30000075ff757230 */ /* 0x000fe40000004100 */
[----:B------:R-:W-:Y:S01]  /*6de0*/  FMUL.FTZ R118, R11, R118 ;  /* 0x000000760b767220 */ /* 0x000fe20000410000 */
[----:B------:R-:W-:Y:S01]  /*6df0*/  HADD2.F32 R6, -RZ, R6.H1_H1 ;  /* 0x30000006ff067230 */ /* 0x000fe20000004100 */
[----:B------:R-:W-:Y:S01]  /*6e00*/  F2FP.SATFINITE.E4M3.F32.PACK_AB_MERGE_C R13, R122, R29, R125 ;  /* 0x0000001d7a0d723e */ /* 0x000fe2000480707d */
[----:B------:R-:W-:-:S02]  /*6e10*/  HADD2.F32 R4, -RZ, R31.H1_H1 ;  /* 0x3000001fff047230 */ /* 0x000fc40000004100 */
[-C--:B------:R-:W-:Y:S01]  /*6e20*/  FMUL.FTZ R7, R30, R117.reuse ;  /* 0x000000751e077220 */ /* 0x080fe20000410000 */
[----:B------:R-:W-:Y:S02]  /*6e30*/  HADD2.F32 R5, -RZ, R5.H1_H1 ;  /* 0x30000005ff057230 */ /* 0x000fe40000004100 */
[C---:B------:R-:W-:Y:S01]  /*6e40*/  FMUL.FTZ R117, R6.reuse, R117 ;  /* 0x0000007506757220 */ /* 0x040fe20000410000 */
[-C--:B------:R-:W-:Y:S01]  /*6e50*/  FFMA.FTZ R11, R11, R4.reuse, -R132 ;  /* 0x000000040b0b7223 */ /* 0x080fe20000010884 */
[----:B------:R-:W-:Y:S01]  /*6e60*/  FFMA.FTZ R118, R15, R4, R118 ;  /* 0x000000040f767223 */ /* 0x000fe20000010076 */
[-C--:B------:R-:W-:Y:S01]  /*6e70*/  FFMA.FTZ R7, R6, R5.reuse, -R7 ;  /* 0x0000000506077223 */ /* 0x080fe20000010807 */
[----:B------:R-:W-:Y:S02]  /*6e80*/  FFMA.FTZ R117, R30, R5, R117 ;  /* 0x000000051e757223 */ /* 0x000fe40000010075 */
[----:B------:R-:W-:Y:S02]  /*6e90*/  F2FP.SATFINITE.E4M3.F32.PACK_AB_MERGE_C R11, R11, R130, RZ ;  /* 0x000000820b0b723e */ /* 0x000fe400048070ff */
[----:B------:R-:W-:-:S02]  /*6ea0*/  F2FP.SATFINITE.E4M3.F32.PACK_AB_MERGE_C R118, R118, R121, RZ ;  /* 0x000000797676723e */ /* 0x000fc400048070ff */
[----:B------:R-:W-:Y:S02]  /*6eb0*/  F2FP.SATFINITE.E4M3.F32.PACK_AB_MERGE_C R11, R7, R128, R11 ;  /* 0x00000080070b723e */ /* 0x000fe4000480700b */
[----:B------:R-:W-:-:S07]  /*6ec0*/  F2FP.SATFINITE.E4M3.F32.PACK_AB_MERGE_C R15, R117, R120, R118 ;  /* 0x00000078750f723e */ /* 0x000fce0004807076 */
.L_x_8716:
[----:B------:R-:W-:Y:S05]  /*6ed0*/  BSYNC B2 ;  /* 0x0000000000027941 */ /* 0x000fea0003800000 */
.L_x_8715:
[----:B------:R-:W-:Y:S01]  /*6ee0*/  ISETP.GE.AND P3, PT, R116, R105, PT ;  /* 0x000000697400720c */ /* 0x000fe20003f66270 */
[----:B--2---:R4:W-:-:S12]  /*6ef0*/  ST.E.128 desc[UR60][R98.64], R8 ;  /* 0x0000000862007985 */ /* 0x0049d8000c101d3c */
[----:B------:R-:W-:-:S04]  /*6f00*/  @!P3 IADD3 R4, P4, R103, R116, RZ ;  /* 0x000000746704b210 */ /* 0x000fc80007f9e0ff */
[----:B------:R-:W-:-:S05]  /*6f10*/  @!P3 LEA.HI.X.SX32 R5, R116, R102, 0x1, P4 ;  /* 0x000000667405b211 */ /* 0x000fca00020f0eff */
[----:B---3--:R4:W-:Y:S04]  /*6f20*/  @!P3 ST.E.128 desc[UR60][R4.64], R12 ;  /* 0x0000000c0400b985 */ /* 0x0089e8000c101d3c */
.L_x_8714:
[----:B------:R-:W-:Y:S05]  /*6f30*/  BSYNC B1 ;  /* 0x0000000000017941 */ /* 0x000fea0003800000 */
.L_x_8713:
[----:B------:R-:W-:-:S03]  /*6f40*/  UMOV UR4, 0xffffffff ;  /* 0xffffffff00047882 */ /* 0x000fc60000000000 */
[----:B------:R-:W-:Y:S05]  /*6f50*/  BRA.DIV UR4, `(.L_x_8717) ;  /* 0x0000025204587947 */ /* 0x000fea000b800000 */
[----:B------:R0:W0:Y:S04]  /*6f60*/  SHFL.IDX PT, R28, R101, 0x1, 0x1c1f ;  /* 0x003c1f00651c7f89 */ /* 0x00002800000e0000 */
[----:B----4-:R4:W0:Y:S02]  /*6f70*/  SHFL.IDX PT, R14, R100, 0x1, 0x1c1f ;  /* 0x003c1f00640e7f89 */ /* 0x01082400000e0000 */
.L_x_9065:
[----:B------:R-:W-:Y:S01]  /*6f80*/  VIADD R4, R198, 0x40 ;  /* 0x00000040c6047836 */ /* 0x000fe20000000000 */
[----:B------:R-:W-:Y:S04]  /*6f90*/  BSSY B1, `(.L_x_8718) ;  /* 0x00000f8000017945 */ /* 0x000fe80003800000 */
[----:B------:R-:W-:-:S13]  /*6fa0*/  ISETP.GE.OR P3, PT, R4, R96, P1 ;  /* 0x000000600400720c */ /* 0x000fda0000f66670 */
[----:B------:R-:W-:Y:S05]  /*6fb0*/  @P3 BRA `(.L_x_8719) ;  /* 0x0000000c00d43947 */ /* 0x000fea0003800000 */
[----:B------:R-:W-:Y:S01]  /*6fc0*/  SEL R4, R70, R111, !P0 ;  /* 0x0000006f46047207 */ /* 0x000fe20004000000 */
[----:B------:R-:W-:Y:S01]  /*6fd0*/  BSSY B2, `(.L_x_8720) ;  /* 0x00000ee000027945 */ /* 0x000fe20003800000 */
[----:B------:R-:W-:Y:S02]  /*6fe0*/  SHF.R.U32.HI R6, RZ, 0x3, R208 ;  /* 0x00000003ff067819 */ /* 0x000fe400000116d0 */
[----:B------:R-:W-:Y:S02]  /*6ff0*/  SHF.R.S32.HI R5, RZ, 0x1f, R4 ;  /* 0x0000001fff057819 */ /* 0x000fe40000011404 */
[----:B0-----:R-:W-:Y:S02]  /*7000*/  IADD3 R12, P3, R60, R14, RZ ;  /* 0x0000000e3c0c7210 */ /* 0x001fe40007f7e0ff */
[----:B------:R-:W-:-:S03]  /*7010*/  LEA.HI R4, R5, R4, RZ, 0x5 ;  /* 0x0000000405047211 */ /* 0x000fc600078f28ff */
[----:B------:R-:W-:Y:S01]  /*7020*/  IMAD.X R13, R28, 0x1, R59, P3 ;  /* 0x000000011c0d7824 */ /* 0x000fe200018e063b */
        /* <DEDUP_REMOVED lines=20> */
[--C-:B------:R-:W-:Y:S01]  /*7170*/  SHF.R.U32.HI R117, RZ, 0x8, R35.reuse ;  /* 0x00000008ff757819 */ /* 0x100fe20000011623 */
[----:B------:R-:W-:Y:S01]  /*7180*/  IMAD.MOV.U32 R30, RZ, RZ, R10 ;  /* 0x000000ffff1e7224 */ /* 0x000fe200078e000a */
[----:B------:R-:W-:Y:S01]  /*7190*/  PRMT R33, R33, 0x654, R32 ;  /* 0x0000065421217816 */ /* 0x000fe20000000020 */
[----:B------:R-:W-:Y:S01]  /*71a0*/  IMAD.U32 R8, R120, 0x10000, RZ ;  /* 0x0001000078087824 */ /* 0x000fe200078e00ff */
[----:B------:R-:W-:-:S02]  /*71b0*/  SHF.R.U32.HI R118, RZ, 0x10, R35 ;  /* 0x00000010ff767819 */ /* 0x000fc40000011623 */
[----:B------:R-:W-:Y:S02]  /*71c0*/  LOP3.LUT R36, R35, 0xff, RZ, 0xc0, !PT ;  /* 0x000000ff23247812 */ /* 0x000fe400078ec0ff */
[----:B------:R-:W-:Y:S02]  /*71d0*/  SHF.R.U32.HI R35, RZ, 0x18, R35 ;  /* 0x00000018ff237819 */ /* 0x000fe40000011623 */
[--C-:B------:R-:W-:Y:S02]  /*71e0*/  SHF.R.U32.HI R115, RZ, 0x8, R37.reuse ;  /* 0x00000008ff737819 */ /* 0x100fe40000011625 */
[--C-:B------:R-:W-:Y:S02]  /*71f0*/  SHF.R.U32.HI R116, RZ, 0x10, R37.reuse ;  /* 0x00000010ff747819 */ /* 0x100fe40000011625 */
[----:B------:R-:W-:Y:S01]  /*7200*/  LOP3.LUT R38, R37, 0xff, RZ, 0xc0, !PT ;  /* 0x000000ff25267812 */ /* 0x000fe200078ec0ff */
[----:B------:R-:W-:Y:S01]  /*7210*/  IMAD.SHL.U32 R6, R115, 0x100, RZ ;  /* 0x0000010073067824 */ /* 0x000fe200078e00ff */
[----:B---3--:R-:W-:-:S02]  /*7220*/  SHF.R.U32.HI R103, RZ, 0x18, R37 ;  /* 0x00000018ff677819 */ /* 0x008fc40000011625 */
[----:B------:R-:W-:Y:S01]  /*7230*/  LOP3.LUT R33, R33, 0xff00, R4, 0xf8, !PT ;  /* 0x0000ff0021217812 */ /* 0x000fe200078ef804 */
[----:B------:R-:W-:Y:S01]  /*7240*/  IMAD.SHL.U32 R4, R117, 0x100, RZ ;  /* 0x0000010075047824 */ /* 0x000fe200078e00ff */
[----:B------:R-:W-:Y:S02]  /*7250*/  LOP3.LUT R37, R39, 0xff, RZ, 0xc0, !PT ;  /* 0x000000ff27257812 */ /* 0x000fe400078ec0ff */
[--C-:B------:R-:W-:Y:S02]  /*7260*/  SHF.R.U32.HI R98, RZ, 0x18, R39.reuse ;  /* 0x00000018ff627819 */ /* 0x100fe40000011627 */
[--C-:B------:R-:W-:Y:S02]  /*7270*/  SHF.R.U32.HI R99, RZ, 0x8, R39.reuse ;  /* 0x00000008ff637819 */ /* 0x100fe40000011627 */
[----:B------:R-:W-:Y:S02]  /*7280*/  PRMT R35, R35, 0x654, R36 ;  /* 0x0000065423237816 */ /* 0x000fe40000000024 */
[----:B--2---:R-:W-:Y:S01]  /*7290*/  SHF.R.U32.HI R102, RZ, 0x10, R39 ;  /* 0x00000010ff667819 */ /* 0x004fe20000011627 */
[----:B------:R-:W-:Y:S01]  /*72a0*/  IMAD.SHL.U32 R10, R99, 0x100, RZ ;  /* 0x00000100630a7824 */ /* 0x000fe200078e00ff */
[----:B------:R-:W-:-:S02]  /*72b0*/  PRMT R39, R103, 0x654, R38 ;  /* 0x0000065467277816 */ /* 0x000fc40000000026 */
[----:B------:R-:W-:Y:S01]  /*72c0*/  PRMT R103, R98, 0x654, R37 ;  /* 0x0000065462677816 */ /* 0x000fe20000000025 */
[----:B------:R-:W-:Y:S01]  /*72d0*/  IMAD.U32 R98, R102, 0x10000, RZ ;  /* 0x0001000066627824 */ /* 0x000fe200078e00ff */
[----:B------:R-:W-:Y:S01]  /*72e0*/  LOP3.LUT R37, R35, 0xff00, R4, 0xf8, !PT ;  /* 0x0000ff0023257812 */ /* 0x000fe200078ef804 */
[----:B------:R-:W-:Y:S01]  /*72f0*/  IMAD.U32 R4, R118, 0x10000, RZ ;  /* 0x0001000076047824 */ /* 0x000fe200078e00ff */
[----:B------:R-:W-:Y:S02]  /*7300*/  LOP3.LUT R99, R39, 0xff00, R6, 0xf8, !PT ;  /* 0x0000ff0027637812 */ /* 0x000fe400078ef806 */
        /* <DEDUP_REMOVED lines=11> */
[----:B------:R-:W-:-:S02]  /*73c0*/  IMAD.U32 R10, R116, 0x10000, RZ ;  /* 0x00010000740a7824 */ /* 0x000fc400078e00ff */
[-C--:B------:R-:W-:Y:S01]  /*73d0*/  FMUL.FTZ R115, R33, R6.reuse ;  /* 0x0000000621737220 */ /* 0x080fe20000410000 */
[--C-:B------:R-:W-:Y:S02]  /*73e0*/  HADD2.F32 R38, -RZ, R37.reuse.H0_H0 ;  /* 0x20000025ff267230 */ /* 0x100fe40000004100 */
[C---:B------:R-:W-:Y:S01]  /*73f0*/  FMUL.FTZ R102, R36.reuse, R6 ;  /* 0x0000000624667220 */ /* 0x040fe20000410000 */
[----:B------:R-:W-:Y:S01]  /*7400*/  LOP3.LUT R6, R103, 0xff0000, R98, 0xf8, !PT ;  /* 0x00ff000067067812 */ /* 0x000fe200078ef862 */
[----:B------:R-:W-:Y:S01]  /*7410*/  HADD2.F32 R37, -RZ, R37.H1_H1 ;  /* 0x30000025ff257230 */ /* 0x000fe20000004100 */
[----:B------:R-:W-:Y:S01]  /*7420*/  F2FP.F16.E4M3.UNPACK_B R114, R114 ;  /* 0x00000072ff72723e */ /* 0x000fe200020006ff */
[-C--:B------:R-:W-:Y:S01]  /*7430*/  FFMA.FTZ R115, R36, R38.reuse, R115 ;  /* 0x0000002624737223 */ /* 0x080fe20000010073 */
[----:B------:R-:W-:Y:S01]  /*7440*/  FFMA.FTZ R103, R33, R38, -R102 ;  /* 0x0000002621677223 */ /* 0x000fe20000010866 */
[----:B------:R-:W-:Y:S01]  /*7450*/  HADD2.F32 R36, -RZ, R35.H1_H1 ;  /* 0x30000023ff247230 */ /* 0x000fe20000004100 */
[----:B------:R-:W-:Y:S01]  /*7460*/  F2FP.F16.E4M3.UNPACK_B R34, R34 ;  /* 0x00000022ff22723e */ /* 0x000fe200020006ff */
[----:B------:R-:W-:Y:S01]  /*7470*/  HADD2.F32 R33, -RZ, R32.H1_H1 ;  /* 0x30000020ff217230 */ /* 0x000fe20000004100 */
[----:B------:R-:W-:Y:S01]  /*7480*/  F2FP.F16.E4M3.UNPACK_B R31, R31 ;  /* 0x0000001fff1f723e */ /* 0x000fe200020006ff */
[----:B------:R-:W-:-:S02]  /*7490*/  HADD2.F32 R38, -RZ, R114.H0_H0 ;  /* 0x20000072ff267230 */ /* 0x000fc40000004100 */
[CC--:B------:R-:W-:Y:S01]  /*74a0*/  FMUL.FTZ R98, R36.reuse, R39.reuse ;  /* 0x0000002724627220 */ /* 0x0c0fe20000410000 */
[----:B------:R-:W-:Y:S01]  /*74b0*/  F2FP.F16.E4M3.UNPACK_B R112, R112 ;  /* 0x00000070ff70723e */ /* 0x000fe200020006ff */
        /* <DEDUP_REMOVED lines=17> */
[----:B------:R-:W-:Y:S01]  /*75d0*/  FFMA.FTZ R102, R31, R112, -R36 ;  /* 0x000000701f667223 */ /* 0x000fe20000010824 */
[----:B------:R-:W-:Y:S01]  /*75e0*/  LOP3.LUT R10, R99, 0xff0000, R10, 0xf8, !PT ;  /* 0x00ff0000630a7812 */ /* 0x000fe200078ef80a */
[----:B------:R-:W-:Y:S01]  /*75f0*/  FMUL.FTZ R99, R31, R114 ;  /* 0x000000721f637220 */ /* 0x000fe20000410000 */
        /* <DEDUP_REMOVED lines=22> */
[----:B------:R-:W-:-:S02]  /*7760*/  HADD2.F32 R35, -RZ, R113.H0_H0 ;  /* 0x20000071ff237230 */ /* 0x000fc40000004100 */
[----:B------:R-:W-:Y:S01]  /*7770*/  FFMA.FTZ R119, R33, R36, R120 ;  /* 0x0000002421777223 */ /* 0x000fe20000010078 */
[----:B------:R-:W-:Y:S01]  /*7780*/  HADD2.F32 R34, -RZ, R113.H1_H1 ;  /* 0x30000071ff227230 */ /* 0x000fe20000004100 */
[----:B------:R-:W-:Y:S01]  /*7790*/  F2FP.SATFINITE.E4M3.F32.PACK_AB_MERGE_C R114, R114, R117, RZ ;  /* 0x000000757272723e */ /* 0x000fe200048070ff */
[----:B------:R-:W-:Y:S02]  /*77a0*/  HADD2.F32 R32, -RZ, R31.H0_H0 ;  /* 0x2000001fff207230 */ /* 0x000fe40000004100 */
[----:B------:R-:W-:Y:S01]  /*77b0*/  HADD2.F32 R30, -RZ, R29.H0_H0 ;  /* 0x2000001dff1e7230 */ /* 0x000fe20000004100 */
[----:B------:R-:W-:Y:S01]  /*77c0*/  F2FP.SATFINITE.E4M3.F32.PACK_AB_MERGE_C R119, R119, R38, RZ ;  /* 0x000000267777723e */ /* 0x000fe200048070ff */
[----:B------:R-:W-:Y:S02]  /*77d0*/  HADD2.F32 R31, -RZ, R31.H1_H1 ;  /* 0x3000001fff1f7230 */ /* 0x000fe40000004100 */
[----:B------:R-:W-:Y:S01]  /*77e0*/  FMUL.FTZ R37, R32, R35 ;  /* 0x0000002320257220 */ /* 0x000fe20000410000 */
[----:B------:R-:W-:-:S02]  /*77f0*/  HADD2.F32 R29, -RZ, R29.H1_H1 ;  /* 0x3000001dff1d7230 */ /* 0x000fc40000004100 */
[----:B------:R-:W-:Y:S01]  /*7800*/  FMUL.FTZ R35, R30, R35 ;  /* 0x000000231e237220 */ /* 0x000fe20000410000 */
[--C-:B------:R-:W-:Y:S02]  /*7810*/  HADD2.F32 R33, -RZ, R110.reuse.H0_H0 ;  /* 0x2000006eff217230 */ /* 0x100fe40000004100 */
[-C--:B------:R-:W-:Y:S01]  /*7820*/  FMUL.FTZ R36, R31, R34.reuse ;  /* 0x000000221f247220 */ /* 0x080fe20000410000 */
[----:B------:R-:W-:Y:S02]  /*7830*/  HADD2.F32 R110, -RZ, R110.H1_H1 ;  /* 0x3000006eff6e7230 */ /* 0x000fe40000004100 */
[----:B------:R-:W-:Y:S01]  /*7840*/  FMUL.FTZ R34, R29, R34 ;  /* 0x000000221d227220 */ /* 0x000fe20000410000 */
[----:B------:R-:W-:Y:S01]  /*7850*/  F2FP.F16.E4M3.UNPACK_B R38, R10 ;  /* 0x0000000aff26723e */ /* 0x000fe200020006ff */
[-C--:B------:R-:W-:Y:S01]  /*7860*/  FFMA.FTZ R112, R32, R33.reuse, R35 ;  /* 0x0000002120707223 */ /* 0x080fe20000010023 */
[----:B------:R-:W-:Y:S01]  /*7870*/  FFMA.FTZ R30, R30, R33, -R37 ;  /* 0x000000211e1e7223 */ /* 0x000fe20000010825 */
[-C--:B------:R-:W-:Y:S01]  /*7880*/  FFMA.FTZ R113, R31, R110.reuse, R34 ;  /* 0x0000006e1f717223 */ /* 0x080fe20000010022 */
[----:B------:R-:W-:Y:S01]  /*7890*/  F2FP.SATFINITE.E4M3.F32.PACK_AB_MERGE_C R31, R118, R115, RZ ;  /* 0x00000073761f723e */ /* 0x000fe200048070ff */
[----:B------:R-:W-:Y:S01]  /*78a0*/  FFMA.FTZ R29, R29, R110, -R36 ;  /* 0x0000006e1d1d7223 */ /* 0x000fe20000010824 */
[----:B------:R-:W-:-:S02]  /*78b0*/  F2FP.F16.E4M3.UNPACK_B R35, R9 ;  /* 0x00000009ff23723e */ /* 0x000fc400020006ff */
[----:B------:R-:W-:Y:S02]  /*78c0*/  F2FP.F16.E4M3.UNPACK_B R33, R5 ;  /* 0x00000005ff21723e */ /* 0x000fe400020006ff */
[----:B------:R-:W-:Y:S01]  /*78d0*/  F2FP.SATFINITE.E4M3.F32.PACK_AB_MERGE_C R31, R99, R98, R31 ;  /* 0x00000062631f723e */ /* 0x000fe2000480701f */
[----:B------:R-:W-:Y:S01]  /*78e0*/  HADD2.F32 R36, -RZ, R35.H0_H0 ;  /* 0x20000023ff247230 */ /* 0x000fe20000004100 */
[----:B------:R-:W-:Y:S01]  /*78f0*/  F2FP.SATFINITE.E4M3.F32.PACK_AB_MERGE_C R32, R116, R103, RZ ;  /* 0x000000677420723e */ /* 0x000fe200048070ff */
[----:B------:R-:W-:Y:S01]  /*7900*/  HADD2.F32 R99, -RZ, R38.H0_H0 ;  /* 0x20000026ff637230 */ /* 0x000fe20000004100 */
[----:B------:R-:W-:Y:S01]  /*7910*/  F2FP.F16.E4M3.UNPACK_B R37, R8 ;  /* 0x00000008ff25723e */ /* 0x000fe200020006ff */
[----:B------:R-:W-:Y:S01]  /*7920*/  HADD2.F32 R34, -RZ, R33.H0_H0 ;  /* 0x20000021ff227230 */ /* 0x000fe20000004100 */
[----:B------:R-:W-:Y:S01]  /*7930*/  F2FP.SATFINITE.E4M3.F32.PACK_AB_MERGE_C R32, R102, R39, R32 ;  /* 0x000000276620723e */ /* 0x000fe20004807020 */
[----:B------:R-:W-:Y:S02]  /*7940*/  HADD2.F32 R35, -RZ, R35.H1_H1 ;  /* 0x30000023ff237230 */ /* 0x000fe40000004100 */
[----:B------:R-:W-:Y:S01]  /*7950*/  FMUL.FTZ R103, R36, R99 ;  /* 0x0000006324677220 */ /* 0x000fe20000410000 */
[----:B------:R-:W-:-:S02]  /*7960*/  HADD2.F32 R39, -RZ, R37.H0_H0 ;  /* 0x20000025ff277230 */ /* 0x000fc40000004100 */
[----:B------:R-:W-:Y:S01]  /*7970*/  FMUL.FTZ R99, R34, R99 ;  /* 0x0000006322637220 */ /* 0x000fe20000410000 */
[----:B------:R-:W-:Y:S01]  /*7980*/  HADD2.F32 R38, -RZ, R38.H1_H1 ;  /* 0x30000026ff267230 */ /* 0x000fe20000004100 */
[----:B------:R-:W-:Y:S01]  /*7990*/  F2FP.F16.E4M3.UNPACK_B R5, R5.H1 ;  /* 0x00000005ff05723e */ /* 0x000fe200030006ff */
        /* <DEDUP_REMOVED lines=11> */
[--C-:B------:R-:W-:Y:S01]  /*7a50*/  HADD2.F32 R10, -RZ, R34.reuse.H0_H0 ;  /* 0x20000022ff0a7230 */ /* 0x100fe20000004100 */
[----:B------:R-:W-:Y:S01]  /*7a60*/  F2FP.SATFINITE.E4M3.F32.PACK_AB_MERGE_C R30, R29, R30, R114 ;  /* 0x0000001e1d1e723e */ /* 0x000fe20004807072 */
[----:B------:R-:W-:Y:S01]  /*7a70*/  HADD2.F32 R35, -RZ, R33.H0_H0 ;  /* 0x20000021ff237230 */ /* 0x000fe20000004100 */
[----:B------:R-:W-:Y:S01]  /*7a80*/  F2FP.SATFINITE.E4M3.F32.PACK_AB_MERGE_C R29, R113, R112, R119 ;  /* 0x00000070711d723e */ /* 0x000fe20004807077 */
[----:B------:R-:W-:Y:S01]  /*7a90*/  HADD2.F32 R9, -RZ, R5.H0_H0 ;  /* 0x20000005ff097230 */ /* 0x000fe20000004100 */
[----:B------:R-:W-:Y:S01]  /*7aa0*/  F2FP.F16.E4M3.UNPACK_B R37, R6 ;  /* 0x00000006ff25723e */ /* 0x000fe200020006ff */
[----:B------:R-:W-:-:S02]  /*7ab0*/  HADD2.F32 R34, -RZ, R34.H1_H1 ;  /* 0x30000022ff227230 */ /* 0x000fc40000004100 */
[-C--:B------:R-:W-:Y:S01]  /*7ac0*/  FMUL.FTZ R38, R10, R35.reuse ;  /* 0x000000230a267220 */ /* 0x080fe20000410000 */
[----:B------:R-:W-:Y:S02]  /*7ad0*/  HADD2.F32 R36, -RZ, R33.H1_H1 ;  /* 0x30000021ff247230 */ /* 0x000fe40000004100 */
[C---:B------:R-:W-:Y:S01]  /*7ae0*/  FMUL.FTZ R35, R9.reuse, R35 ;  /* 0x0000002309237220 */ /* 0x040fe20000410000 */
[--C-:B------:R-:W-:Y:S02]  /*7af0*/  HADD2.F32 R33, -RZ, R8.reuse.H0_H0 ;  /* 0x20000008ff217230 */ /* 0x100fe40000004100 */
        /* <DEDUP_REMOVED lines=59> */
.L_x_8721:
[----:B------:R-:W-:Y:S05]  /*7eb0*/  BSYNC B2 ;  /* 0x0000000000027941 */ /* 0x000fea0003800000 */
.L_x_8720:
[----:B------:R-:W-:Y:S01]  /*7ec0*/  ISETP.GE.AND P3, PT, R15, R105, PT ;  /* 0x000000690f00720c */ /* 0x000fe20003f66270 */
[----:B0-----:R0:W-:-:S12]  /*7ed0*/  ST.E.128 desc[UR60][R12.64], R4 ;  /* 0x000000040c007985 */ /* 0x0011d8000c101d3c */
[----:B------:R-:W-:-:S04]  /*7ee0*/  @!P3 IADD3 R14, P4, R15, R14, RZ ;  /* 0x0000000e0f0eb210 */ /* 0x000fc80007f9e0ff */
[----:B------:R-:W-:-:S05]  /*7ef0*/  @!P3 LEA.HI.X.SX32 R15, R15, R28, 0x1, P4 ;  /* 0x0000001c0f0fb211 */ /* 0x000fca00020f0eff */
[----:B------:R0:W-:Y:S04]  /*7f00*/  @!P3 ST.E.128 desc[UR60][R14.64], R8 ;  /* 0x000000080e00b985 */ /* 0x0001e8000c101d3c */
.L_x_8719:
[----:B------:R-:W-:Y:S05]  /*7f10*/  BSYNC B1 ;  /* 0x0000000000017941 */ /* 0x000fea0003800000 */
.L_x_8718:
[----:B------:R-:W-:-:S03]  /*7f20*/  UMOV UR4, 0xffffffff ;  /* 0xffffffff00047882 */ /* 0x000fc60000000000 */
[----:B------:R-:W-:Y:S05]  /*7f30*/  BRA.DIV UR4, `(.L_x_8722) ;  /* 0x0000024204a87947 */ /* 0x000fea000b800000 */
[----:B0-----:R0:W0:Y:S04]  /*7f40*/  SHFL.IDX PT, R28, R101, 0x2, 0x1c1f ;  /* 0x005c1f00651c7f89 */ /* 0x00102800000e0000 */
[----:B------:R0:W0:Y:S02]  /*7f50*/  SHFL.IDX PT, R14, R100, 0x2, 0x1c1f ;  /* 0x005c1f00640e7f89 */ /* 0x00002400000e0000 */
.L_x_9069:
[----:B------:R-:W-:-:S05]  /*7f60*/  VIADD R4, R198, 0x80 ;  /* 0x00000080c6047836 */ /* 0x000fca0000000000 */
[----:B------:R-:W-:-:S13]  /*7f70*/  ISETP.GE.OR P3, PT, R4, R96, P1 ;  /* 0x000000600400720c */ /* 0x000fda0000f66670 */
[----:B------:R-:W-:Y:S05]  /*7f80*/  @P3 BRA `(.L_x_8702) ;  /* 0x0000001400283947 */ /* 0x000fea0003800000 */
[----:B------:R-:W-:Y:S01]  /*7f90*/  SEL R111, R70, R111, !P0 ;  /* 0x0000006f466f7207 */ /* 0x000fe20004000000 */
[----:B------:R-:W-:Y:S01]  /*7fa0*/  BSSY B1, `(.L_x_8723) ;  /* 0x00000eb000017945 */ /* 0x000fe20003800000 */
[----:B0-----:R-:W-:Y:S02]  /*7fb0*/  IADD3 R12, P3, R60, R14, RZ ;  /* 0x0000000e3c0c7210 */ /* 0x001fe40007f7e0ff */
[----:B------:R-:W-:-:S03]  /*7fc0*/  SHF.R.S32.HI R4, RZ, 0x1f, R111 ;  /* 0x0000001fff047819 */ /* 0x000fc6000001146f */
[----:B------:R-:W-:Y:S01]  /*7fd0*/  IMAD.X R13, R28, 0x1, R59, P3 ;  /* 0x000000011c0d7824 */ /* 0x000fe200018e063b */
        /* <DEDUP_REMOVED lines=21> */
[----:B------:R-:W-:Y:S01]  /*8130*/  PRMT R30, R101, 0x654, R30 ;  /* 0x00000654651e7816 */ /* 0x000fe2000000001e */
[----:B------:R-:W-:Y:S01]  /*8140*/  IMAD.MOV.U32 R36, RZ, RZ, R10 ;  /* 0x000000ffff247224 */ /* 0x000fe200078e000a */
[----:B------:R-:W-:-:S02]  /*8150*/  SHF.R.U32.HI R39, RZ, 0x8, R47 ;  /* 0x00000008ff277819 */ /* 0x000fc4000001162f */
[----:B------:R-:W-:Y:S02]  /*8160*/  SHF.R.U32.HI R44, RZ, 0x8, R43 ;  /* 0x00000008ff2c7819 */ /* 0x000fe4000001162b */
[----:B------:R-:W-:Y:S01]  /*8170*/  SHF.R.U32.HI R40, RZ, 0x18, R45 ;  /* 0x00000018ff287819 */ /* 0x000fe2000001162d */
[----:B------:R-:W-:Y:S01]  /*8180*/  IMAD.SHL.U32 R39, R39, 0x100, RZ ;  /* 0x0000010027277824 */ /* 0x000fe200078e00ff */
[----:B------:R-:W-:Y:S02]  /*8190*/  LOP3.LUT R35, R45, 0xff, RZ, 0xc0, !PT ;  /* 0x000000ff2d237812 */ /* 0x000fe400078ec0ff */
[----:B------:R-:W-:Y:S02]  /*81a0*/  SHF.R.U32.HI R99, RZ, 0x18, R43 ;  /* 0x00000018ff637819 */ /* 0x000fe4000001162b */
[----:B------:R-:W-:Y:S02]  /*81b0*/  LOP3.LUT R34, R43, 0xff, RZ, 0xc0, !PT ;  /* 0x000000ff2b227812 */ /* 0x000fe400078ec0ff */
[----:B------:R-:W-:Y:S01]  /*81c0*/  LOP3.LUT R8, R30, 0xff00, R31, 0xf8, !PT ;  /* 0x0000ff001e087812 */ /* 0x000fe200078ef81f */
[----:B------:R-:W-:Y:S01]  /*81d0*/  IMAD.U32 R31, R46, 0x10000, RZ ;  /* 0x000100002e1f7824 */ /* 0x000fe200078e00ff */
[----:B------:R-:W-:-:S02]  /*81e0*/  SHF.R.U32.HI R37, RZ, 0x8, R45 ;  /* 0x00000008ff257819 */ /* 0x000fc4000001162d */
[----:B------:R-:W-:Y:S02]  /*81f0*/  SHF.R.U32.HI R42, RZ, 0x10, R43 ;  /* 0x00000010ff2a7819 */ /* 0x000fe4000001162b */
[----:B------:R-:W-:Y:S01]  /*8200*/  PRMT R6, R40, 0x654, R35 ;  /* 0x0000065428067816 */ /* 0x000fe20000000023 */
[----:B------:R-:W-:Y:S01]  /*8210*/  IMAD.SHL.U32 R35, R44, 0x100, RZ ;  /* 0x000001002c237824 */ /* 0x000fe200078e00ff */
[----:B------:R-:W-:Y:S01]  /*8220*/  LOP3.LUT R38, R47, 0xff0000ff, RZ, 0xc0, !PT ;  /* 0xff0000ff2f267812 */ /* 0x000fe200078ec0ff */
[----:B------:R-:W-:Y:S01]  /*8230*/  IMAD.SHL.U32 R37, R37, 0x100, RZ ;  /* 0x0000010025257824 */ /* 0x000fe200078e00ff */
[----:B------:R-:W-:Y:S02]  /*8240*/  PRMT R34, R99, 0x654, R34 ;  /* 0x0000065463227816 */ /* 0x000fe40000000022 */
[----:B------:R-:W-:Y:S01]  /*8250*/  LOP3.LUT R8, R8, 0xff0000, R31, 0xf8, !PT ;  /* 0x00ff000008087812 */ /* 0x000fe200078ef81f */
[----:B------:R-:W-:Y:S01]  /*8260*/  IMAD.U32 R31, R42, 0x10000, RZ ;  /* 0x000100002a1f7824 */ /* 0x000fe200078e00ff */
[----:B------:R-:W-:-:S02]  /*8270*/  LOP3.LUT R40, R38, 0xff00, R39, 0xf8, !PT ;  /* 0x0000ff0026287812 */ /* 0x000fc400078ef827 */
[----:B------:R-:W-:Y:S02]  /*8280*/  LOP3.LUT R4, R34, 0xff00, R35, 0xf8, !PT ;  /* 0x0000ff0022047812 */ /* 0x000fe400078ef823 */
[----:B------:R-:W-:Y:S02]  /*8290*/  F2FP.F16.E4M3.UNPACK_B R39, R106.H1 ;  /* 0x0000006aff27723e */ /* 0x000fe400030006ff */
[----:B------:R-:W-:Y:S02]  /*82a0*/  F2FP.F16.E4M3.UNPACK_B R30, R29.H1 ;  /* 0x0000001dff1e723e */ /* 0x000fe400030006ff */
[----:B------:R-:W-:Y:S02]  /*82b0*/  F2FP.F16.E4M3.UNPACK_B R34, R33.H1 ;  /* 0x00000021ff22723e */ /* 0x000fe400030006ff */
[----:B------:R-:W-:Y:S01]  /*82c0*/  LOP3.LUT R10, R6, 0xff00, R37, 0xf8, !PT ;  /* 0x0000ff00060a7812 */ /* 0x000fe200078ef825 */
[----:B------:R-:W-:Y:S01]  /*82d0*/  HADD2.F32 R6, -RZ, R39.H0_H0 ;  /* 0x20000027ff067230 */ /* 0x000fe20000004100 */
[----:B------:R-:W-:Y:S01]  /*82e0*/  SHF.R.U32.HI R43, RZ, 0x10, R47 ;  /* 0x00000010ff2b7819 */ /* 0x000fe2000001162f */
[----:B------:R-:W-:Y:S01]  /*82f0*/  HADD2.F32 R35, -RZ, R34.H0_H0 ;  /* 0x20000022ff237230 */ /* 0x000fe20000004100 */
[----:B------:R-:W-:Y:S01]  /*8300*/  LOP3.LUT R4, R4, 0xff0000, R31, 0xf8, !PT ;  /* 0x00ff000004047812 */ /* 0x000fe200078ef81f */
[----:B------:R-:W-:Y:S01]  /*8310*/  HADD2.F32 R31, -RZ, R30.H0_H0 ;  /* 0x2000001eff1f7230 */ /* 0x000fe20000004100 */
[----:B------:R-:W-:Y:S01]  /*8320*/  F2FP.F16.E4M3.UNPACK_B R37, R108.H1 ;  /* 0x0000006cff25723e */ /* 0x000fe200030006ff */
[----:B------:R-:W-:-:S02]  /*8330*/  IMAD.U32 R43, R43, 0x10000, RZ ;  /* 0x000100002b2b7824 */ /* 0x000fc400078e00ff */
[----:B------:R-:W-:Y:S01]  /*8340*/  FMUL.FTZ R42, R35, R6 ;  /* 0x00000006232a7220 */ /* 0x000fe20000410000 */
[----:B------:R-:W-:Y:S01]  /*8350*/  F2FP.F16.E4M3.UNPACK_B R106, R106 ;  /* 0x0000006aff6a723e */ /* 0x000fe200020006ff */
[----:B------:R-:W-:Y:S01]  /*8360*/  FMUL.FTZ R44, R31, R6 ;  /* 0x000000061f2c7220 */ /* 0x000fe20000410000 */
[----:B------:R-:W-:Y:S01]  /*8370*/  HADD2.F32 R38, -RZ, R37.H0_H0 ;  /* 0x20000025ff267230 */ /* 0x000fe20000004100 */
[----:B------:R-:W-:Y:S01]  /*8380*/  LOP3.LUT R6, R40, 0xff0000, R43, 0xf8, !PT ;  /* 0x00ff000028067812 */ /* 0x000fe200078ef82b */
[----:B------:R-:W-:Y:S01]  /*8390*/  HADD2.F32 R40, -RZ, R39.H1_H1 ;  /* 0x30000027ff287230 */ /* 0x000fe20000004100 */
[----:B------:R-:W-:Y:S02]  /*83a0*/  F2FP.F16.E4M3.UNPACK_B R33, R33 ;  /* 0x00000021ff21723e */ /* 0x000fe400020006ff */
        /* <DEDUP_REMOVED lines=10> */
[----:B------:R-:W-:Y:S01]  /*8450*/  HADD2.F32 R34, -RZ, R33.H0_H0 ;  /* 0x20000021ff227230 */ /* 0x000fe20000004100 */
[----:B------:R-:W-:Y:S01]  /*8460*/  SHF.R.U32.HI R41, RZ, 0x10, R45 ;  /* 0x00000010ff297819 */ /* 0x000fe2000001162d */
[----:B------:R-:W-:Y:S02]  /*8470*/  HADD2.F32 R30, -RZ, R29.H0_H0 ;  /* 0x2000001dff1e7230 */ /* 0x000fe40000004100 */
[-C--:B------:R-:W-:Y:S01]  /*8480*/  FFMA.FTZ R46, R31, R38.reuse, -R42 ;  /* 0x000000261f2e7223 */ /* 0x080fe2000001082a */
[----:B------:R-:W-:Y:S01]  /*8490*/  FFMA.FTZ R45, R35, R38, R40 ;  /* 0x00000026232d7223 */ /* 0x000fe20000010028 */
[----:B------:R-:W-:-:S02]  /*84a0*/  HADD2.F32 R31, -RZ, R108.H0_H0 ;  /* 0x2000006cff1f7230 */ /* 0x000fc40000004100 */
[-C--:B------:R-:W-:Y:S01]  /*84b0*/  FMUL.FTZ R35, R34, R37.reuse ;  /* 0x0000002522237220 */ /* 0x080fe20000410000 */
[----:B------:R-:W-:Y:S01]  /*84c0*/  FMUL.FTZ R37, R30, R37 ;  /* 0x000000251e257220 */ /* 0x000fe20000410000 */
[----:B------:R-:W-:Y:S01]  /*84d0*/  HADD2.F32 R106, -RZ, R106.H1_H1 ;  /* 0x3000006aff6a7230 */ /* 0x000fe20000004100 */
[----:B------:R-:W-:Y:S01]  /*84e0*/  F2FP.SATFINITE.E4M3.F32.PACK_AB_MERGE_C R43, R46, R43, RZ ;  /* 0x0000002b2e2b723e */ /* 0x000fe200048070ff */
[----:B------:R-:W-:Y:S02]  /*84f0*/  HADD2.F32 R33, -RZ, R33.H1_H1 ;  /* 0x30000021ff217230 */ /* 0x000fe40000004100 */
[-C--:B------:R-:W-:Y:S01]  /*8500*/  FFMA.FTZ R40, R34, R31.reuse, R37 ;  /* 0x0000001f22287223 */ /* 0x080fe20000010025 */
[----:B------:R-:W-:Y:S02]  /*8510*/  HADD2.F32 R29, -RZ, R29.H1_H1 ;  /* 0x3000001dff1d7230 */ /* 0x000fe40000004100 */
[----:B------:R-:W-:Y:S01]  /*8520*/  FFMA.FTZ R39, R30, R31, -R35 ;  /* 0x0000001f1e277223 */ /* 0x000fe20000010823 */
[----:B------:R-:W-:-:S02]  /*8530*/  HADD2.F32 R108, -RZ, R108.H1_H1 ;  /* 0x3000006cff6c7230 */ /* 0x000fc40000004100 */
[----:B------:R-:W-:Y:S01]  /*8540*/  FMUL.FTZ R34, R33, R106 ;  /* 0x0000006a21227220 */ /* 0x000fe20000410000 */
[----:B------:R-:W-:Y:S01]  /*8550*/  F2FP.F16.E4M3.UNPACK_B R30, R107.H1 ;  /* 0x0000006bff1e723e */ /* 0x000fe200030006ff */
[----:B------:R-:W-:Y:S01]  /*8560*/  IMAD.U32 R41, R41, 0x10000, RZ ;  /* 0x0001000029297824 */ /* 0x000fe200078e00ff */
[----:B------:R-:W-:Y:S01]  /*8570*/  F2FP.F16.E4M3.UNPACK_B R31, R36.H1 ;  /* 0x00000024ff1f723e */ /* 0x000fe200030006ff */
[C---:B------:R-:W-:Y:S01]  /*8580*/  FMUL.FTZ R106, R29.reuse, R106 ;  /* 0x0000006a1d6a7220 */ /* 0x040fe20000410000 */
[----:B------:R-:W-:Y:S01]  /*8590*/  FFMA.FTZ R42, R29, R108, -R34 ;  /* 0x0000006c1d2a7223 */ /* 0x000fe20000010822 */
[----:B------:R-:W-:Y:S01]  /*85a0*/  F2FP.F16.E4M3.UNPACK_B R35, R109.H1 ;  /* 0x0000006dff23723e */ /* 0x000fe200030006ff */
[--C-:B------:R-:W-:Y:S01]  /*85b0*/  HADD2.F32 R37, -RZ, R30.reuse.H0_H0 ;  /* 0x2000001eff257230 */ /* 0x100fe20000004100 */
[----:B------:R-:W-:Y:S01]  /*85c0*/  F2FP.F16.E4M3.UNPACK_B R29, R32.H1 ;  /* 0x00000020ff1d723e */ /* 0x000fe200030006ff */
[----:B------:R-:W-:Y:S01]  /*85d0*/  HADD2.F32 R34, -RZ, R31.H0_H0 ;  /* 0x2000001fff227230 */ /* 0x000fe20000004100 */
[----:B------:R-:W-:Y:S01]  /*85e0*/  LOP3.LUT R10, R10, 0xff0000, R41, 0xf8, !PT ;  /* 0x00ff00000a0a7812 */ /* 0x000fe200078ef829 */
        /* <DEDUP_REMOVED lines=12> */
[----:B----4-:R-:W-:Y:S01]  /*86b0*/  FMUL.FTZ R100, R31, R38 ;  /* 0x000000261f647220 */ /* 0x010fe20000410000 */
        /* <DEDUP_REMOVED lines=10> */
[----:B------:R-:W-:Y:S01]  /*8760*/  F2FP.SATFINITE.E4M3.F32.PACK_AB_MERGE_C R47, R42, R39, R43 ;  /* 0x000000272a2f723e */ /* 0x000fe2000480702b */
        /* <DEDUP_REMOVED lines=31> */
[----:B------:R-:W-:Y:S01]  /*8960*/  FMUL.FTZ R36, R31, R34 ;  /* 0x000000221f247220 */ /* 0x000fe20000410000 */
[----:B------:R-:W-:Y:S01]  /*8970*/  F2FP.SATFINITE.E4M3.F32.PACK_AB_MERGE_C R44, R45, R44, RZ ;  /* 0x0000002c2d2c723e */ /* 0x000fe200048070ff */
[----:B------:R-:W-:Y:S01]  /*8980*/  FFMA.FTZ R39, R30, R35, -R39 ;  /* 0x000000231e277223 */ /* 0x000fe20000010827 */
[C---:B------:R-:W-:Y:S01]  /*8990*/  FMUL.FTZ R34, R29.reuse, R34 ;  /* 0x000000221d227220 */ /* 0x040fe20000410000 */
[----:B------:R-:W-:Y:S01]  /*89a0*/  FFMA.FTZ R38, R29, R32, -R36 ;  /* 0x000000201d267223 */ /* 0x000fe20000010824 */
[----:B------:R-:W-:Y:S02]  /*89b0*/  F2FP.F16.E4M3.UNPACK_B R30, R9.H1 ;  /* 0x00000009ff1e723e */ /* 0x000fe400030006ff */
[----:B------:R-:W-:Y:S02]  /*89c0*/  F2FP.F16.E4M3.UNPACK_B R29, R10.H1 ;  /* 0x0000000aff1d723e */ /* 0x000fe400030006ff */
        /* <DEDUP_REMOVED lines=72> */
.L_x_8724:
[----:B------:R-:W-:Y:S05]  /*8e50*/  BSYNC B1 ;  /* 0x0000000000017941 */ /* 0x000fea0003800000 */
.L_x_8723:
[----:B0-----:R0:W-:Y:S01]  /*8e60*/  ST.E.128 desc[UR60][R12.64], R4 ;  /* 0x000000040c007985 */ /* 0x0011e2000c101d3c */
[----:B------:R-:W-:-:S13]  /*8e70*/  ISETP.GE.AND P2, PT, R15, R105, PT ;  /* 0x000000690f00720c */ /* 0x000fda0003f46270 */
[----:B------:R-:W-:Y:S05]  /*8e80*/  @P2 BRA `(.L_x_8702) ;  /* 0x0000000400682947 */ /* 0x000fea0003800000 */
[----:B------:R-:W-:-:S04]  /*8e90*/  IADD3 R14, P2, R15, R14, RZ ;  /* 0x0000000e0f0e7210 */ /* 0x000fc80007f5e0ff */
[----:B------:R-:W-:-:S05]  /*8ea0*/  LEA.HI.X.SX32 R15, R15, R28, 0x1, P2 ;  /* 0x0000001c0f0f7211 */ /* 0x000fca00010f0eff */
[----:B------:R0:W-:Y:S01]  /*8eb0*/  ST.E.128 desc[UR60][R14.64], R8 ;  /* 0x000000080e007985 */ /* 0x0001e2000c101d3c */
[----:B------:R-:W-:Y:S05]  /*8ec0*/  BRA `(.L_x_8702) ;  /* 0x0000000400587947 */ /* 0x000fea0003800000 */
.L_x_8672:
[----:B------:R-:W-:-:S13]  /*8ed0*/  ISETP.NE.AND P5, PT, R200, 0x3, PT ;  /* 0x00000003c800780c */ /* 0x000fda0003fa5270 */
[----:B------:R-:W-:Y:S05]  /*8ee0*/  @!P5 BRA `(.L_x_8725) ;  /* 0x000000000004d947 */ /* 0x000fea0003800000 */
[----:B------:R-:W-:Y:S01]  /*8ef0*/  BPT.TRAP 0x1 ;  /* 0x000000040000795c */ /* 0x000fe20000300000 */
.L_x_8725:
[----:B------:R-:W-:Y:S01]  /*8f00*/  IMAD R87, R195, 0x8, R17 ;  /* 0x00000008c3577824 */ /* 0x000fe200078e0211 */
[----:B------:R-:W-:Y:S01]  /*8f10*/  SHF.L.U32 R97, R201, 0x1f, RZ ;  /* 0x0000001fc9617819 */ /* 0x000fe200000006ff */
[----:B------:R-:W-:Y:S01]  /*8f20*/  BSSY B1, `(.L_x_8726) ;  /* 0x0000004000017945 */ /* 0x000fe20003800000 */
[----:B------:R-:W-:Y:S02]  /*8f30*/  SHF.R.S32.HI R94, RZ, 0x1f, R93 ;  /* 0x0000001fff5e7819 */ /* 0x000fe4000001145d */
[----:B------:R-:W0:Y:S02]  /*8f40*/  SYNCS.PHASECHK.TRANS64.TRYWAIT P2, [R87+URZ+0x22890], R97 ;  /* 0x02289061570075a7 */ /* 0x000e24000804017f */
[----:B0-----:R-:W-:Y:S05]  /*8f50*/  @!P2 BRA `(.L_x_8727) ;  /* 0x0000023000e8a947 */ /* 0x001fea0003800000 */
.L_x_9070:
[----:B------:R-:W-:Y:S05]  /*8f60*/  BSYNC B1 ;  /* 0x0000000000017941 */ /* 0x000fea0003800000 */
.L_x_8726:
        /* <DEDUP_REMOVED lines=26> */
.L_x_9074:
[----:B------:R-:W-:Y:S04]  /*9110*/  BSSY B1, `(.L_x_8729) ;  /* 0x000000d000017945 */ /* 0x000fe80003800000 */
[----:B------:R-:W-:Y:S05]  /*9120*/  @!P2 BRA `(.L_x_8730) ;  /* 0x00000000002ca947 */ /* 0x000fea0003800000 */
[----:B------:R-:W-:Y:S02]  /*9130*/  ULDC UR4, c[0x0][0x2f4] ;  /* 0x0000bd0000047ab9 */ /* 0x000fe40000000800 */
[----:B------:R-:W-:-:S13]  /*9140*/  ISETP.GE.AND P2, PT, R18, UR4, PT ;  /* 0x0000000412007c0c */ /* 0x000fda000bf46270 */
[----:B---3--:R-:W-:-:S05]  /*9150*/  @!P2 IADD3 R10, P3, R18, R14, RZ ;  /* 0x0000000e120aa210 */ /* 0x008fca0007f7e0ff */
[----:B--2---:R-:W-:Y:S01]  /*9160*/  @!P2 IMAD.X R11, R4, 0x1, R19, P3 ;  /* 0x00000001040ba824 */ /* 0x004fe200018e0613 */
[----:B------:R-:W-:-:S13]  /*9170*/  ISETP.GE.AND P3, PT, R23, UR4, PT ;  /* 0x0000000417007c0c */ /* 0x000fda000bf66270 */
[----:B------:R-:W-:-:S05]  /*9180*/  @!P3 IADD3 R14, P4, R23, R14, RZ ;  /* 0x0000000e170eb210 */ /* 0x000fca0007f9e0ff */
[----:B------:R-:W-:Y:S02]  /*9190*/  @!P3 IMAD.X R15, R4, 0x1, R197, P4 ;  /* 0x00000001040fb824 */ /* 0x000fe400020e06c5 */
[----:B------:R-:W2:Y:S04]  /*91a0*/  @!P2 LDS.128 R4, [R91+0x18400] ;  /* 0x018400005b04a984 */ /* 0x000ea80000000c00 */
[----:B--2---:R-:W-:Y:S04]  /*91b0*/  @!P2 ST.E.128 desc[UR60][R10.64], R4 ;  /* 0x000000040a00a985 */ /* 0x004fe8000c101d3c */
[----:B------:R-:W2:Y:S04]  /*91c0*/  @!P3 LDS.128 R4, [R90+0x18400] ;  /* 0x018400005a04b984 */ /* 0x000ea80000000c00 */
[----:B--2---:R4:W-:Y:S02]  /*91d0*/  @!P3 ST.E.128 desc[UR60][R14.64], R4 ;  /* 0x000000040e00b985 */ /* 0x0049e4000c101d3c */
.L_x_8730:
[----:B------:R-:W-:Y:S05]  /*91e0*/  BSYNC B1 ;  /* 0x0000000000017941 */ /* 0x000fea0003800000 */
.L_x_8729:
[----:B------:R-:W-:-:S03]  /*91f0*/  UMOV UR4, 0xffffffff ;  /* 0xffffffff00047882 */ /* 0x000fc60000000000 */
[----:B------:R-:W-:Y:S05]  /*9200*/  BRA.DIV UR4, `(.L_x_8731) ;  /* 0x0000023204987947 */ /* 0x000fea000b800000 */
[----:B--2-4-:R2:W4:Y:S04]  /*9210*/  SHFL.IDX PT, R4, R9, 0x1, 0x1c1f ;  /* 0x003c1f0009047f89 */ /* 0x01452800000e0000 */
[----:B---3--:R2:W3:Y:S02]  /*9220*/  SHFL.IDX PT, R14, R8, 0x1, 0x1c1f ;  /* 0x003c1f00080e7f89 */ /* 0x0084e400000e0000 */
.L_x_9078:
        /* <DEDUP_REMOVED lines=14> */
.L_x_8733:
[----:B------:R-:W-:Y:S05]  /*9310*/  BSYNC B1 ;  /* 0x0000000000017941 */ /* 0x000fea0003800000 */
.L_x_8732:
[----:B------:R-:W-:-:S03]  /*9320*/  UMOV UR4, 0xffffffff ;  /* 0xffffffff00047882 */ /* 0x000fc60000000000 */
[----:B------:R-:W-:Y:S05]  /*9330*/  BRA.DIV UR4, `(.L_x_8734) ;  /* 0x0000023204947947 */ /* 0x000fea000b800000 */
[----:B---34-:R3:W4:Y:S04]  /*9340*/  SHFL.IDX PT, R4, R9, 0x2, 0x1c1f ;  /* 0x005c1f0009047f89 */ /* 0x01872800000e0000 */
[----:B------:R3:W0:Y:S02]  /*9350*/  SHFL.IDX PT, R14, R8, 0x2, 0x1c1f ;  /* 0x005c1f00080e7f89 */ /* 0x00062400000e0000 */
.L_x_9082:
[----:B------:R-:W-:-:S13]  /*9360*/  ISETP.GE.AND P2, PT, R28, 0x81, PT ;  /* 0x000000811c00780c */ /* 0x000fda0003f46270 */
[----:B------:R-:W-:Y:S05]  /*9370*/  @!P2 BRA `(.L_x_8702) ;  /* 0x00000000002ca947 */ /* 0x000fea0003800000 */
[----:B------:R-:W-:Y:S02]  /*9380*/  ULDC UR4, c[0x0][0x2f4] ;  /* 0x0000bd0000047ab9 */ /* 0x000fe40000000800 */
[----:B------:R-:W-:-:S13]  /*9390*/  ISETP.GE.AND P2, PT, R18, UR4, PT ;  /* 0x0000000412007c0c */ /* 0x000fda000bf46270 */
[----:B0123--:R-:W-:-:S05]  /*93a0*/  @!P2 IADD3 R8, P3, R18, R14, RZ ;  /* 0x0000000e1208a210 */ /* 0x00ffca0007f7e0ff */
[----:B----4-:R-:W-:Y:S01]  /*93b0*/  @!P2 IMAD.X R9, R4, 0x1, R19, P3 ;  /* 0x000000010409a824 */ /* 0x010fe200018e0613 */
[----:B------:R-:W-:-:S13]  /*93c0*/  ISETP.GE.AND P3, PT, R23, UR4, PT ;  /* 0x0000000417007c0c */ /* 0x000fda000bf66270 */
[----:B------:R-:W-:-:S05]  /*93d0*/  @!P3 IADD3 R14, P4, R23, R14, RZ ;  /* 0x0000000e170eb210 */ /* 0x000fca0007f9e0ff */
[----:B------:R-:W-:Y:S02]  /*93e0*/  @!P3 IMAD.X R15, R4, 0x1, R197, P4 ;  /* 0x00000001040fb824 */ /* 0x000fe400020e06c5 */
[----:B------:R-:W0:Y:S04]  /*93f0*/  @!P2 LDS.128 R4, [R91+0x1c400] ;  /* 0x01c400005b04a984 */ /* 0x000e280000000c00 */
[----:B0-----:R-:W-:Y:S04]  /*9400*/  @!P2 ST.E.128 desc[UR60][R8.64], R4 ;  /* 0x000000040800a985 */ /* 0x001fe8000c101d3c */
[----:B------:R-:W0:Y:S04]  /*9410*/  @!P3 LDS.128 R4, [R90+0x1c400] ;  /* 0x01c400005a04b984 */ /* 0x000e280000000c00 */
[----:B0-----:R0:W-:Y:S02]  /*9420*/  @!P3 ST.E.128 desc[UR60][R14.64], R4 ;  /* 0x000000040e00b985 */ /* 0x0011e4000c101d3c */
.L_x_8702:
[----:B------:R-:W-:Y:S05]  /*9430*/  BSYNC B0 ;  /* 0x0000000000007941 */ /* 0x000fea0003800000 */
.L_x_8671:
[----:B0---4-:R-:W0:Y:S01]  /*9440*/  S2R R4, SR_TID.X ;  /* 0x0000000000047919 */ /* 0x011e220000002100 */
[----:B------:R-:W-:Y:S01]  /*9450*/  @!PT LDS RZ, [RZ] ;  /* 0x00000000fffff984 */ /* 0x000fe20000000800 */
[----:B------:R-:W-:Y:S01]  /*9460*/  @!PT LDS RZ, [RZ] ;  /* 0x00000000fffff984 */ /* 0x000fe20000000800 */
[----:B------:R-:W-:Y:S01]  /*9470*/  @!PT LDS RZ, [RZ] ;  /* 0x00000000fffff984 */ /* 0x000fe20000000800 */
[----:B------:R-:W-:Y:S01]  /*9480*/  @!PT LDS RZ, [RZ] ;  /* 0x00000000fffff984 */ /* 0x000fe20000000800 */
[----:B------:R4:W-:Y:S06]  /*9490*/  MEMBAR.ALL.CTA ;  /* 0x0000000000007992 */ /* 0x0009ec0000008000 */
[----:B----4-:R-:W4:Y:S01]  /*94a0*/  FENCE.VIEW.ASYNC.S ;  /* 0x00000000000073c6 */ /* 0x010f220000000000 */
[----:B------:R-:W-:Y:S05]  /*94b0*/  WARPSYNC.ALL ;  /* 0x0000000000007948 */ /* 0x000fea0003800000 */
[----:B------:R-:W-:Y:S01]  /*94c0*/  BSSY B0, `(.L_x_8735) ;  /* 0x0000008000007945 */ /* 0x000fe20003800000 */
[----:B----4-:R4:W-:Y:S01]  /*94d0*/  BAR.SYNC.DEFER_BLOCKING R73, 0x80 ;  /* 0x000200490000751d */ /* 0x0109e20000010000 */
[----:B0-----:R-:W-:-:S13]  /*94e0*/  LOP3.LUT P2, RZ, R4, 0x7f, RZ, 0xc0, !PT ;  /* 0x0000007f04ff7812 */ /* 0x001fda000784c0ff */
[----:B------:R-:W-:-:S05]  /*94f0*/  @!P2 VIADD R4, R87, 0x228a0 ;  /* 0x000228a05704a836 */ /* 0x000fca0000000000 */
[----:B------:R-:W-:-:S04]  /*9500*/  @!P2 PRMT R4, RZ, 0x654, R4 ;  /* 0x00000654ff04a816 */ /* 0x000fc80000000004 */
[----:B------:R4:W-:Y:S01]  /*9510*/  @!P2 SYNCS.ARRIVE.TRANS64.RED.A1T0 RZ, [R4+URZ], RZ ;  /* 0x000000ff04ffa9a7 */ /* 0x0009e2000810043f */
[----:B------:R-:W-:Y:S05]  /*9520*/  @!P5 BRA `(.L_x_8736) ;  /* 0x000000000004d947 */ /* 0x000fea0003800000 */
[----:B------:R-:W-:Y:S01]  /*9530*/  BPT.TRAP 0x1 ;  /* 0x000000040000795c */ /* 0x000fe20000300000 */
.L_x_8736:
[----:B------:R-:W-:Y:S05]  /*9540*/  BSYNC B0 ;  /* 0x0000000000007941 */ /* 0x000fea0003800000 */
.L_x_8735:
[----:B------:R-:W0:Y:S01]  /*9550*/  SYNCS.PHASECHK.TRANS64.TRYWAIT P3, [R87+URZ+0x228b0], R97 ;  /* 0x0228b061570075a7 */ /* 0x000e22000806017f */
[----:B------:R-:W-:Y:S04]  /*9560*/  BSSY B0, `(.L_x_8737) ;  /* 0x0000002000007945 */ /* 0x000fe80003800000 */
[----:B0-----:R-:W-:Y:S05]  /*9570*/  @!P3 BRA `(.L_x_8738) ;  /* 0x00000230004cb947 */ /* 0x001fea0003800000 */
.L_x_9083:
[----:B------:R-:W-:Y:S05]  /*9580*/  BSYNC B0 ;  /* 0x0000000000007941 */ /* 0x000fea0003800000 */
.L_x_8737:
[----:B------:R-:W-:Y:S01]  /*9590*/  ULDC.64 UR4, c[0x0][0x328] ;  /* 0x0000ca0000047ab9 */ /* 0x000fe20000000a00 */
[----:B------:R-:W-:Y:S01]  /*95a0*/  ULDC.64 UR6, c[0x0][0x318] ;  /* 0x0000c60000067ab9 */ /* 0x000fe20000000a00 */
[----:B------:R-:W-:Y:S01]  /*95b0*/  IMAD R94, R94, UR4, RZ ;  /* 0x000000045e5e7c24 */ /* 0x000fe2000f8e02ff */
[----:B------:R-:W-:Y:S01]  /*95c0*/  BSSY B0, `(.L_x_8739) ;  /* 0x000001f000007945 */ /* 0x000fe20003800000 */
[----:B----4-:R-:W-:-:S04]  /*95d0*/  IMAD.WIDE.U32 R4, R93, UR4, RZ ;  /* 0x000000045d047c25 */ /* 0x010fc8000f8e00ff */
        /* <DEDUP_REMOVED lines=17> */
[----:B------:R-:W-:Y:S05]  /*96f0*/  @!P3 BRA `(.L_x_8740) ;  /* 0x00000000002cb947 */ /* 0x000fea0003800000 */
[----:B------:R-:W-:Y:S02]  /*9700*/  ULDC UR4, c[0x0][0x2f4] ;  /* 0x0000bd0000047ab9 */ /* 0x000fe40000000800 */
[----:B------:R-:W-:-:S13]  /*9710*/  ISETP.GE.AND P3, PT, R18, UR4, PT ;  /* 0x0000000412007c0c */ /* 0x000fda000bf66270 */
[----:B-1234-:R-:W-:-:S05]  /*9720*/  @!P3 IADD3 R8, P4, R18, R10, RZ ;  /* 0x0000000a1208b210 */ /* 0x01efca0007f9e0ff */
[----:B0-----:R-:W-:Y:S01]  /*9730*/  @!P3 IMAD.X R9, R4, 0x1, R19, P4 ;  /* 0x000000010409b824 */ /* 0x001fe200020e0613 */
[----:B------:R-:W-:-:S13]  /*9740*/  ISETP.GE.AND P4, PT, R23, UR4, PT ;  /* 0x0000000417007c0c */ /* 0x000fda000bf86270 */
[----:B------:R-:W-:-:S05]  /*9750*/  @!P4 IADD3 R10, P5, R23, R10, RZ ;  /* 0x0000000a170ac210 */ /* 0x000fca0007fbe0ff */
[----:B------:R-:W-:Y:S02]  /*9760*/  @!P4 IMAD.X R11, R4, 0x1, R197, P5 ;  /* 0x00000001040bc824 */ /* 0x000fe400028e06c5 */
[----:B------:R-:W0:Y:S04]  /*9770*/  @!P3 LDS.128 R4, [R91+0xa400] ;  /* 0x00a400005b04b984 */ /* 0x000e280000000c00 */
[----:B0-----:R-:W-:Y:S04]  /*9780*/  @!P3 ST.E.128 desc[UR60][R8.64], R4 ;  /* 0x000000040800b985 */ /* 0x001fe8000c101d3c */
[----:B------:R-:W0:Y:S04]  /*9790*/  @!P4 LDS.128 R4, [R90+0xa400] ;  /* 0x00a400005a04c984 */ /* 0x000e280000000c00 */
[----:B0-----:R0:W-:Y:S02]  /*97a0*/  @!P4 ST.E.128 desc[UR60][R10.64], R4 ;  /* 0x000000040a00c985 */ /* 0x0011e4000c101d3c */
.L_x_8740:
[----:B------:R-:W-:Y:S05]  /*97b0*/  BSYNC B0 ;  /* 0x0000000000007941 */ /* 0x000fea0003800000 */
.L_x_8739:
[----:B------:R-:W-:Y:S01]  /*97c0*/  ISETP.GE.AND P3, PT, R96, 0x41, PT ;  /* 0x000000416000780c */ /* 0x000fe20003f66270 */
[----:B0-----:R0:W0:Y:S01]  /*97d0*/  SHFL.IDX PT, R4, R13, 0x1, 0x1c1f ;  /* 0x003c1f000d047f89 */ /* 0x00102200000e0000 */
[----:B------:R-:W-:Y:S03]  /*97e0*/  BSSY B0, `(.L_x_8741) ;  /* 0x000000e000007945 */ /* 0x000fe60003800000 */
[----:B----4-:R4:W0:Y:S08]  /*97f0*/  SHFL.IDX PT, R10, R12, 0x1, 0x1c1f ;  /* 0x003c1f000c0a7f89 */ /* 0x01083000000e0000 */
[----:B----4-:R-:W-:Y:S05]  /*9800*/  @!P3 BRA `(.L_x_8742) ;  /* 0x00000000002cb947 */ /* 0x010fea0003800000 */
[----:B------:R-:W-:Y:S02]  /*9810*/  ULDC UR4, c[0x0][0x2f4] ;  /* 0x0000bd0000047ab9 */ /* 0x000fe40000000800 */
[----:B------:R-:W-:-:S13]  /*9820*/  ISETP.GE.AND P3, PT, R18, UR4, PT ;  /* 0x0000000412007c0c */ /* 0x000fda000bf66270 */
[----:B0123--:R-:W-:-:S05]  /*9830*/  @!P3 IADD3 R8, P4, R18, R10, RZ ;  /* 0x0000000a1208b210 */ /* 0x00ffca0007f9e0ff */
[----:B------:R-:W-:Y:S01]  /*9840*/  @!P3 IMAD.X R9, R4, 0x1, R19, P4 ;  /* 0x000000010409b824 */ /* 0x000fe200020e0613 */
[----:B------:R-:W-:-:S13]  /*9850*/  ISETP.GE.AND P4, PT, R23, UR4, PT ;  /* 0x0000000417007c0c */ /* 0x000fda000bf86270 */
[----:B------:R-:W-:-:S05]  /*9860*/  @!P4 IADD3 R10, P5, R23, R10, RZ ;  /* 0x0000000a170ac210 */ /* 0x000fca0007fbe0ff */
[----:B------:R-:W-:Y:S02]  /*9870*/  @!P4 IMAD.X R11, R4, 0x1, R197, P5 ;  /* 0x00000001040bc824 */ /* 0x000fe400028e06c5 */
[----:B------:R-:W0:Y:S04]  /*9880*/  @!P3 LDS.128 R4, [R91+0xc400] ;  /* 0x00c400005b04b984 */ /* 0x000e280000000c00 */
[----:B0-----:R-:W-:Y:S04]  /*9890*/  @!P3 ST.E.128 desc[UR60][R8.64], R4 ;  /* 0x000000040800b985 */ /* 0x001fe8000c101d3c */
[----:B------:R-:W0:Y:S04]  /*98a0*/  @!P4 LDS.128 R4, [R90+0xc400] ;  /* 0x00c400005a04c984 */ /* 0x000e280000000c00 */
[----:B0-----:R4:W-:Y:S02]  /*98b0*/  @!P4 ST.E.128 desc[UR60][R10.64], R4 ;  /* 0x000000040a00c985 */ /* 0x0019e4000c101d3c */
.L_x_8742:
[----:B------:R-:W-:Y:S05]  /*98c0*/  BSYNC B0 ;  /* 0x0000000000007941 */ /* 0x000fea0003800000 */
.L_x_8741:
[----:B------:R-:W-:Y:S01]  /*98d0*/  ISETP.GE.AND P3, PT, R96, 0x81, PT ;  /* 0x000000816000780c */ /* 0x000fe20003f66270 */
[----:B0-----:R-:W0:Y:S01]  /*98e0*/  SHFL.IDX PT, R13, R13, 0x2, 0x1c1f ;  /* 0x005c1f000d0d7f89 */ /* 0x001e2200000e0000 */
[----:B------:R-:W-:Y:S03]  /*98f0*/  BSSY B0, `(.L_x_8743) ;  /* 0x000000e000007945 */ /* 0x000fe60003800000 */
[----:B----4-:R4:W0:Y:S08]  /*9900*/  SHFL.IDX PT, R10, R12, 0x2, 0x1c1f ;  /* 0x005c1f000c0a7f89 */ /* 0x01083000000e0000 */
[----:B----4-:R-:W-:Y:S05]  /*9910*/  @!P3 BRA `(.L_x_8744) ;  /* 0x00000000002cb947 */ /* 0x010fea0003800000 */
[----:B------:R-:W-:Y:S02]  /*9920*/  ULDC UR4, c[0x0][0x2f4] ;  /* 0x0000bd0000047ab9 */ /* 0x000fe40000000800 */
[----:B------:R-:W-:-:S13]  /*9930*/  ISETP.GE.AND P3, PT, R18, UR4, PT ;  /* 0x0000000412007c0c */ /* 0x000fda000bf66270 */
[----:B------:R-:W4:Y:S01]  /*9940*/  @!P3 LDS.128 R4, [R91+0xe400] ;  /* 0x00e400005b04b984 */ /* 0x000f220000000c00 */
[----:B0123--:R-:W-:-:S05]  /*9950*/  @!P3 IADD3 R8, P4, R18, R10, RZ ;  /* 0x0000000a1208b210 */ /* 0x00ffca0007f9e0ff */
[----:B------:R-:W-:Y:S01]  /*9960*/  @!P3 IMAD.X R9, R13, 0x1, R19, P4 ;  /* 0x000000010d09b824 */ /* 0x000fe200020e0613 */
[----:B------:R-:W-:-:S13]  /*9970*/  ISETP.GE.AND P4, PT, R23, UR4, PT ;  /* 0x0000000417007c0c */ /* 0x000fda000bf86270 */
[----:B------:R-:W-:-:S05]  /*9980*/  @!P4 IADD3 R10, P5, R23, R10, RZ ;  /* 0x0000000a170ac210 */ /* 0x000fca0007fbe0ff */
[----:B------:R-:W-:Y:S01]  /*9990*/  @!P4 IMAD.X R11, R13, 0x1, R197, P5 ;  /* 0x000000010d0bc824 */ /* 0x000fe200028e06c5 */
[----:B----4-:R-:W-:Y:S04]  /*99a0*/  @!P3 ST.E.128 desc[UR60][R8.64], R4 ;  /* 0x000000040800b985 */ /* 0x010fe8000c101d3c */
[----:B------:R-:W0:Y:S04]  /*99b0*/  @!P4 LDS.128 R4, [R90+0xe400] ;  /* 0x00e400005a04c984 */ /* 0x000e280000000c00 */
[----:B0-----:R4:W-:Y:S02]  /*99c0*/  @!P4 ST.E.128 desc[UR60][R10.64], R4 ;  /* 0x000000040a00c985 */ /* 0x0019e4000c101d3c */
.L_x_8744:
[----:B------:R-:W-:Y:S05]  /*99d0*/  BSYNC B0 ;  /* 0x0000000000007941 */ /* 0x000fea0003800000 */
.L_x_8743:
        /* <DEDUP_REMOVED lines=22> */
.L_x_8666:
[----:B------:R-:W-:Y:S05]  /*9b40*/  @P0 BRA `(.L_x_8746) ;  /* 0x00000000000c0947 */ /* 0x000fea0003800000 */
[----:B------:R-:W1:Y:S01]  /*9b50*/  FENCE.VIEW.ASYNC.G ;  /* 0x00000000000073c6 */ /* 0x000e620000000100 */
[----:B------:R-:W-:Y:S05]  /*9b60*/  WARPSYNC.ALL ;  /* 0x0000000000007948 */ /* 0x000fea0003800000 */
[----:B-1----:R-:W-:Y:S06]  /*9b70*/  BAR.ARV 0xc, 0x180 ;  /* 0x0306000000007b1d */ /* 0x002fec0000002000 */
.L_x_8746:
[----:B------:R-:W-:Y:S01]  /*9b80*/  ULDC.64 UR6, c[0x0][0x998] ;  /* 0x0002660000067ab9 */ /* 0x000fe20000000a00 */
[----:B------:R-:W-:Y:S01]  /*9b90*/  ULDC.64 UR4, c[0x0][0x990] ;  /* 0x0002640000047ab9 */ /* 0x000fe20000000a00 */
[----:B------:R-:W-:Y:S02]  /*9ba0*/  ISETP.NE.U32.AND P1, PT, RZ, UR6, PT ;  /* 0x00000006ff007c0c */ /* 0x000fe4000bf25070 */
[----:B------:R-:W-:Y:S02]  /*9bb0*/  ISETP.NE.U32.AND P0, PT, RZ, UR4, PT ;  /* 0x00000004ff007c0c */ /* 0x000fe4000bf05070 */
[----:B------:R-:W-:Y:S02]  /*9bc0*/  ISETP.NE.AND.EX P1, PT, RZ, UR7, PT, P1 ;  /* 0x00000007ff007c0c */ /* 0x000fe4000bf25310 */
[----:B------:R-:W-:-:S11]  /*9bd0*/  ISETP.NE.AND.EX P0, PT, RZ, UR5, PT, P0 ;  /* 0x00000005ff007c0c */ /* 0x000fd6000bf05300 */
[----:B--23--:R-:W1:Y:S01]  /*9be0*/  @P1 LDC.64 R8, c[0x0][0x9b8] ;  /* 0x00026e00ff081b82 */ /* 0x00ce620000000a00 */
[--C-:B------:R-:W-:Y:S02]  /*9bf0*/  @P1 SHF.R.S32.HI R5, RZ, 0x1f, R191.reuse ;  /* 0x0000001fff051819 */ /* 0x100fe400000114bf */
[----:B------:R-:W-:Y:S02]  /*9c00*/  @P0 SHF.R.S32.HI R3, RZ, 0x1f, R191 ;  /* 0x0000001fff030819 */ /* 0x000fe400000114bf */
[----:B------:R-:W-:-:S03]  /*9c10*/  @P1 SHF.R.S32.HI R15, RZ, 0x1f, R190 ;  /* 0x0000001fff0f1819 */ /* 0x000fc600000114be */
[----:B------:R-:W2:Y:S08]  /*9c20*/  @P0 LDC.64 R6, c[0x0][0x9a8] ;  /* 0x00026a00ff060b82 */ /* 0x000eb00000000a00 */
[----:B0-----:R-:W0:Y:S08]  /*9c30*/  @P1 LDC.64 R10, c[0x0][0x9c0] ;  /* 0x00027000ff0a1b82 */ /* 0x001e300000000a00 */
[----:B------:R-:W3:Y:S01]  /*9c40*/  @P0 LDC.64 R12, c[0x0][0x9b0] ;  /* 0x00026c00ff0c0b82 */ /* 0x000ee20000000a00 */
[----:B-1----:R-:W-:-:S02]  /*9c50*/  @P1 IMAD R2, R5, R8, RZ ;  /* 0x0000000805021224 */ /* 0x002fc400078e02ff */
[----:B------:R-:W-:-:S04]  /*9c60*/  @P1 IMAD.WIDE.U32 R4, R191, R8, RZ ;  /* 0x00000008bf041225 */ /* 0x000fc800078e00ff */
[----:B------:R-:W-:Y:S02]  /*9c70*/  @P1 IMAD R9, R191, R9, R2 ;  /* 0x00000009bf091224 */ /* 0x000fe400078e0202 */
[-C--:B--2---:R-:W-:Y:S02]  /*9c80*/  @P0 IMAD R0, R3, R6.reuse, RZ ;  /* 0x0000000603000224 */ /* 0x084fe400078e02ff */
[----:B------:R-:W-:Y:S01]  /*9c90*/  @P1 IMAD.IADD R5, R5, 0x1, R9 ;  /* 0x0000000105051824 */ /* 0x000fe200078e0209 */
[----:B------:R-:W-:Y:S01]  /*9ca0*/  @P0 SHF.R.S32.HI R9, RZ, 0x1f, R190 ;  /* 0x0000001fff090819 */ /* 0x000fe200000114be */
[C---:B------:R-:W-:Y:S02]  /*9cb0*/  @P0 IMAD R7, R191.reuse, R7, R0 ;  /* 0x00000007bf070224 */ /* 0x040fe400078e0200 */
[----:B------:R-:W-:-:S04]  /*9cc0*/  @P0 IMAD.WIDE.U32 R2, R191, R6, RZ ;  /* 0x00000006bf020225 */ /* 0x000fc800078e00ff */
[----:B0-----:R-:W-:Y:S02]  /*9cd0*/  @P1 IMAD R6, R15, R10, RZ ;  /* 0x0000000a0f061224 */ /* 0x001fe400078e02ff */
        /* <DEDUP_REMOVED lines=43> */
.L_x_8749:
[----:B------:R-:W-:-:S13]  /*9f90*/  ISETP.NE.AND P0, PT, R11, 0x1, PT ;  /* 0x000000010b00780c */ /* 0x000fda0003f05270 */
[----:B------:R-:W0:Y:S02]  /*9fa0*/  @P0 LDC.64 R4, c[0x0][0x9e8] ;  /* 0x00027a00ff040b82 */ /* 0x000e240000000a00 */
[----:B0-----:R-:W-:-:S05]  /*9fb0*/  @P0 IMAD.HI.U32 R4, R0, R4, RZ ;  /* 0x0000000400040227 */ /* 0x001fca00078e00ff */
[----:B------:R-:W-:-:S07]  /*9fc0*/  @P0 SHF.R.U32.HI R0, RZ, R5, R4 ;  /* 0x00000005ff000219 */ /* 0x000fce0000011604 */
.L_x_8750:
[----:B------:R-:W-:Y:S05]  /*9fd0*/  BSYNC B0 ;  /* 0x0000000000007941 */ /* 0x000fea0003800000 */
.L_x_8748:
[----:B------:R-:W-:-:S05]  /*9fe0*/  IMAD R0, R0, R11, R11 ;  /* 0x0000000b00007224 */ /* 0x000fca00078e020b */
[----:B------:R-:W-:-:S07]  /*9ff0*/  VIMNMX R3, R3, R0, PT ;  /* 0x0000000003037248 */ /* 0x000fce0003fe0100 */
.L_x_8747:
[----:B------:R-:W0:Y:S01]  /*a000*/  @P1 LDC R5, c[0x0][0x44c] ;  /* 0x00011300ff051b82 */ /* 0x000e220000000800 */
[----:B------:R-:W-:Y:S01]  /*a010*/  VIADD R3, R3, 0x9f ;  /* 0x0000009f03037836 */ /* 0x000fe20000000000 */
[----:B------:R-:W-:-:S03]  /*a020*/  ULDC UR4, c[0x0][0x9dc] ;  /* 0x0002770000047ab9 */ /* 0x000fc60000000800 */
[----:B------:R-:W-:-:S03]  /*a030*/  IMAD.HI R3, R3, 0x66666667, RZ ;  /* 0x6666666703037827 */ /* 0x000fc600078e02ff */
[----:B------:R-:W1:Y:S02]  /*a040*/  @P1 LDC R7, c[0x0][0x450] ;  /* 0x00011400ff071b82 */ /* 0x000e640000000800 */
[----:B------:R-:W-:-:S04]  /*a050*/  SHF.R.U32.HI R0, RZ, 0x1f, R3 ;  /* 0x0000001fff007819 */ /* 0x000fc80000011603 */
[----:B------:R-:W-:-:S04]  /*a060*/  LEA.HI.SX32 R0, R3, R0, 0x1a ;  /* 0x0000000003007211 */ /* 0x000fc800078fd2ff */
        /* <DEDUP_REMOVED lines=17> */
.L_x_8753:
[----:B------:R-:W-:-:S13]  /*a180*/  ISETP.NE.AND P0, PT, R11, 0x1, PT ;  /* 0x000000010b00780c */ /* 0x000fda0003f05270 */
[----:B------:R-:W0:Y:S02]  /*a190*/  @P0 LDC.64 R4, c[0x0][0x9e8] ;  /* 0x00027a00ff040b82 */ /* 0x000e240000000a00 */
[----:B0-----:R-:W-:-:S05]  /*a1a0*/  @P0 IMAD.HI.U32 R4, R3, R4, RZ ;  /* 0x0000000403040227 */ /* 0x001fca00078e00ff */
[----:B------:R-:W-:-:S07]  /*a1b0*/  @P0 SHF.R.U32.HI R3, RZ, R5, R4 ;  /* 0x00000005ff030219 */ /* 0x000fce0000011604 */
.L_x_8754:
[----:B------:R-:W-:Y:S05]  /*a1c0*/  BSYNC B0 ;  /* 0x0000000000007941 */ /* 0x000fea0003800000 */
.L_x_8752:
[----:B------:R-:W-:-:S05]  /*a1d0*/  IMAD R3, R3, R11, RZ ;  /* 0x0000000b03037224 */ /* 0x000fca00078e02ff */
[----:B------:R-:W-:-:S07]  /*a1e0*/  VIMNMX R0, R0, R3, !PT ;  /* 0x0000000300007248 */ /* 0x000fce0007fe0100 */
.L_x_8751:
[----:B------:R-:W-:Y:S01]  /*a1f0*/  IMAD.HI R0, R0, 0x66666667, RZ ;  /* 0x6666666700007827 */ /* 0x000fe200078e02ff */
[----:B------:R-:W-:Y:S02]  /*a200*/  PLOP3.LUT P0, PT, PT, PT, PT, 0x80, 0x0 ;  /* 0x000000000000781c */ /* 0x000fe40003f0f070 */
[----:B------:R-:W-:Y:S02]  /*a210*/  CS2R R88, SRZ ;  /* 0x0000000000587805 */ /* 0x000fe4000001ff00 */
[----:B------:R-:W-:Y:S02]  /*a220*/  CS2R R86, SRZ ;  /* 0x0000000000567805 */ /* 0x000fe4000001ff00 */
[----:B------:R-:W-:Y:S02]  /*a230*/  CS2R R6, SRZ ;  /* 0x0000000000067805 */ /* 0x000fe4000001ff00 */
[----:B------:R-:W-:Y:S02]  /*a240*/  SHF.R.U32.HI R3, RZ, 0x1f, R0 ;  /* 0x0000001fff037819 */ /* 0x000fe40000011600 */
[----:B------:R-:W-:-:S02]  /*a250*/  CS2R R84, SRZ ;  /* 0x0000000000547805 */ /* 0x000fc4000001ff00 */
[----:B------:R-:W-:Y:S02]  /*a260*/  CS2R R8, SRZ ;  /* 0x0000000000087805 */ /* 0x000fe4000001ff00 */
[----:B------:R-:W-:Y:S02]  /*a270*/  CS2R R4, SRZ ;  /* 0x0000000000047805 */ /* 0x000fe4000001ff00 */
[----:B------:R-:W-:Y:S02]  /*a280*/  LEA.HI.SX32 R3, R0, R3, 0x1a ;  /* 0x0000000300037211 */ /* 0x000fe400078fd2ff */
[----:B------:R-:W-:Y:S02]  /*a290*/  CS2R R78, SRZ ;  /* 0x00000000004e7805 */ /* 0x000fe4000001ff00 */
[----:B------:R-:W-:Y:S02]  /*a2a0*/  CS2R R76, SRZ ;  /* 0x00000000004c7805 */ /* 0x000fe4000001ff00 */
[----:B------:R-:W-:-:S02]  /*a2b0*/  CS2R R10, SRZ ;  /* 0x00000000000a7805 */ /* 0x000fc4000001ff00 */
[----:B------:R-:W-:Y:S02]  /*a2c0*/  VIMNMX R211, RZ, R3, !PT ;  /* 0x00000003ffd37248 */ /* 0x000fe40007fe0100 */
[----:B------:R-:W-:Y:S02]  /*a2d0*/  CS2R R70, SRZ ;  /* 0x0000000000467805 */ /* 0x000fe4000001ff00 */
[----:B------:R-:W-:Y:S02]  /*a2e0*/  CS2R R12, SRZ ;  /* 0x00000000000c7805 */ /* 0x000fe4000001ff00 */
[----:B------:R-:W-:Y:S02]  /*a2f0*/  CS2R R68, SRZ ;  /* 0x0000000000447805 */ /* 0x000fe4000001ff00 */
[----:B------:R-:W-:Y:S02]  /*a300*/  ISETP.GT.AND P1, PT, R108, R211, PT ;  /* 0x000000d36c00720c */ /* 0x000fe40003f24270 */
        /* <DEDUP_REMOVED lines=20> */
[----:B------:R-:W-:Y:S01]  /*a450*/  CS2R R94, SRZ ;  /* 0x00000000005e7805 */ /* 0x000fe2000001ff00 */
[----:B------:R-:W-:-:S02]  /*a460*/  IMAD.MOV.U32 R57, RZ, RZ, RZ ;  /* 0x000000ffff397224 */ /* 0x000fc400078e00ff */
[----:B------:R-:W-:Y:S01]  /*a470*/  IMAD.MOV.U32 R96, RZ, RZ, RZ ;  /* 0x000000ffff607224 */ /* 0x000fe200078e00ff */
        /* <DEDUP_REMOVED lines=9> */
.L_x_9086:
[----:B01----:R-:W-:Y:S01]  /*a510*/  LEA.HI R0, R203, R203, RZ, 0x1 ;  /* 0x000000cbcb007211 */ /* 0x003fe200078f08ff */
[----:B------:R-:W-:Y:S01]  /*a520*/  VIADD R25, R17, 0x14400 ;  /* 0x0001440011197836 */ /* 0x000fe20000000000 */
[----:B------:R-:W-:Y:S02]  /*a530*/  BSSY B6, `(.L_x_8757) ;  /* 0x0000018000067945 */ /* 0x000fe40003800000 */
[----:B------:R-:W-:Y:S02]  /*a540*/  LOP3.LUT R0, R0, 0x1e, RZ, 0xc0, !PT ;  /* 0x0000001e00007812 */ /* 0x000fe400078ec0ff */
[----:B------:R-:W-:-:S03]  /*a550*/  LOP3.LUT P0, RZ, R25, 0x9f, RZ, 0xc0, !PT ;  /* 0x0000009f19ff7812 */ /* 0x000fc6000780c0ff */
[----:B------:R-:W-:-:S04]  /*a560*/  IMAD.IADD R0, R203, 0x1, -R0 ;  /* 0x00000001cb007824 */ /* 0x000fc800078e0a00 */
[----:B------:R-:W-:-:S05]  /*a570*/  IMAD R0, R0, 0x2000, R25 ;  /* 0x0000200000007824 */ /* 0x000fca00078e0219 */
        /* <DEDUP_REMOVED lines=19> */
.L_x_8758:
[----:B------:R-:W-:Y:S05]  /*a6b0*/  BSYNC B6 ;  /* 0x0000000000067941 */ /* 0x000fea0003800000 */
.L_x_8757:
        /* <DEDUP_REMOVED lines=12> */
.L_x_8762:
[----:B-1----:R1:W2:Y:S02]  /*a780*/  SYNCS.PHASECHK.TRANS64.TRYWAIT P0, [R17+URZ+0x22800], R0 ;  /* 0x02280000110075a7 */ /* 0x0022a4000800017f */
[----:B--2---:R-:W-:Y:S05]  /*a790*/  @!P0 NANOSLEEP.SYNCS 0x989680 ;  /* 0x009896800000895d */ /* 0x004fea0003900000 */
[----:B------:R-:W2:Y:S02]  /*a7a0*/  @!P0 SYNCS.PHASECHK.TRANS64 P0, [R17+URZ+0x22800], R0 ;  /* 0x02280000110085a7 */ /* 0x000ea4000800007f */
[----:B--2---:R-:W-:Y:S05]  /*a7b0*/  @!P0 BRA `(.L_x_8762) ;  /* 0xfffffffc00f08947 */ /* 0x004fea000383ffff */
.L_x_8761:
[----:B------:R-:W-:Y:S05]  /*a7c0*/  BSYNC B0 ;  /* 0x0000000000007941 */ /* 0x000fea0003800000 */
.L_x_8760:
[----:B------:R-:W-:Y:S05]  /*a7d0*/  BRA `(.L_x_8763) ;  /* 0x0000004c00987947 */ /* 0x000fea0003800000 */
.L_x_8759:
[----:B------:R-:W-:Y:S01]  /*a7e0*/  LOP3.LUT P0, RZ, R25, 0x3ff, RZ, 0xc0, !PT ;  /* 0x000003ff19ff7812 */ /* 0x000fe2000780c0ff */
[----:B------:R-:W-:Y:S01]  /*a7f0*/  ULDC.64 UR4, c[0x0][0x3f8] ;  /* 0x0000fe0000047ab9 */ /* 0x000fe20000000a00 */
[----:B-----5:R-:W-:Y:S01]  /*a800*/  SHF.R.S32.HI R0, RZ, 0x1f, R24 ;  /* 0x0000001fff007819 */ /* 0x020fe20000011418 */
[----:B------:R-:W-:Y:S01]  /*a810*/  ULDC.64 UR6, c[0x0][0x408] ;  /* 0x0001020000067ab9 */ /* 0x000fe20000000a00 */
[----:B------:R-:W-:Y:S01]  /*a820*/  IMAD.WIDE.U32 R26, R24, UR4, RZ ;  /* 0x00000004181a7c25 */ /* 0x000fe2000f8e00ff */
[----:B------:R-:W-:Y:S03]  /*a830*/  BSSY B6, `(.L_x_8764) ;  /* 0x0000019000067945 */ /* 0x000fe60003800000 */
        /* <DEDUP_REMOVED lines=24> */
.L_x_8765:
[----:B------:R-:W-:Y:S05]  /*a9c0*/  BSYNC B6 ;  /* 0x0000000000067941 */ /* 0x000fea0003800000 */
.L_x_8764:
[----:B------:R-:W-:Y:S01]  /*a9d0*/  ULDC.U8 UR4, c[0x0][0x410] ;  /* 0x0001040000047ab9 */ /* 0x000fe20000000000 */
[----:B------:R-:W-:Y:S01]  /*a9e0*/  BSSY B0, `(.L_x_8766) ;  /* 0x00004bd000007945 */ /* 0x000fe20003800000 */
[----:B------:R-:W-:Y:S01]  /*a9f0*/  ISETP.NE.AND P0, PT, RZ, UR4, PT ;  /* 0x00000004ff007c0c */ /* 0x000fe2000bf05270 */
[----:B------:R-:W-:-:S12]  /*aa00*/  IMAD.IADD R36, R198, 0x1, R202 ;  /* 0x00000001c6247824 */ /* 0x000fd800078e02ca */
[----:B------:R-:W-:Y:S05]  /*aa10*/  @!P0 BRA `(.L_x_8767) ;  /* 0x0000002400a48947 */ /* 0x000fea0003800000 */
[----:B------:R-:W0:Y:S01]  /*aa20*/  LDC R35, c[0x0][0x448] ;  /* 0x00011200ff237b82 */ /* 0x000e220000000800 */
[----:B------:R-:W-:Y:S01]  /*aa30*/  IMAD R3, R228, 0x40, R36 ;  /* 0x00000040e4037824 */ /* 0x000fe200078e0224 */
        /* <DEDUP_REMOVED lines=30> */
.L_x_9092:
        /* <DEDUP_REMOVED lines=11> */
[----:B------:R-:W-:-:S11]  /*acd0*/  ISETP.GE.AND P3, PT, R192, UR4, PT ;  /* 0x00000004c0007c0c */ /* 0x000fd6000bf66270 */
[----:B--2---:R-:W-:Y:S02]  /*ace0*/  @!P4 IADD3 R24, P0, R199, R3, RZ ;  /* 0x00000003c718c210 */ /* 0x004fe40007f1e0ff */
[----:B----4-:R-:W-:-:S03]  /*acf0*/  @!P3 IADD3 R12, P1, R192, R14, RZ ;  /* 0x0000000ec00cb210 */ /* 0x010fc60007f3e0ff */
[----:B-1----:R-:W-:Y:S01]  /*ad00*/  @!P4 IMAD.X R25, R0, 0x1, R227, P0 ;  /* 0x000000010019c824 */ /* 0x002fe200000e06e3 */
[----:B------:R-:W-:Y:S02]  /*ad10*/  @!P3 IADD3 R10, P0, R192, R3, RZ ;  /* 0x00000003c00ab210 */ /* 0x000fe40007f1e0ff */
[----:B------:R-:W-:Y:S02]  /*ad20*/  @!P3 SHF.R.S32.HI R3, RZ, 0x1f, R192 ;  /* 0x0000001fff03b819 */ /* 0x000fe400000114c0 */
[----:B------:R-:W-:Y:S02]  /*ad30*/  @!P4 IADD3 R14, P2, R199, R14, RZ ;  /* 0x0000000ec70ec210 */ /* 0x000fe40007f5e0ff */
[----:B------:R-:W-:Y:S02]  /*ad40*/  CS2R R30, SRZ ;  /* 0x00000000001e7805 */ /* 0x000fe4000001ff00 */
[----:B------:R-:W-:Y:S02]  /*ad50*/  CS2R R28, SRZ ;  /* 0x00000000001c7805 */ /* 0x000fe4000001ff00 */
[----:B------:R-:W-:Y:S01]  /*ad60*/  CS2R R26, SRZ ;  /* 0x00000000001a7805 */ /* 0x000fe2000001ff00 */
[--C-:B------:R-:W-:Y:S01]  /*ad70*/  @!P3 IMAD.X R11, R0, 0x1, R3.reuse, P0 ;  /* 0x00000001000bb824 */ /* 0x100fe200000e0603 */
[----:B------:R1:W5:Y:S01]  /*ad80*/  @!P4 LD.E.64 R20, desc[UR60][R24.64] ;  /* 0x0000003c1814c980 */ /* 0x000362000c101b00 */
[----:B---3--:R-:W-:-:S02]  /*ad90*/  @!P3 IMAD.X R13, R4, 0x1, R3, P1 ;  /* 0x00000001040db824 */ /* 0x008fc400008e0603 */
[----:B------:R-:W-:Y:S01]  /*ada0*/  @!P4 IMAD.X R15, R4, 0x1, R227, P2 ;  /* 0x00000001040fc824 */ /* 0x000fe200010e06e3 */
[----:B------:R1:W5:Y:S04]  /*adb0*/  @!P3 LD.E.64 R30, desc[UR60][R10.64] ;  /* 0x0000003c0a1eb980 */ /* 0x000368000c101b00 */
[----:B------:R1:W5:Y:S04]  /*adc0*/  @!P3 LD.E.64 R28, desc[UR60][R12.64] ;  /* 0x0000003c0c1cb980 */ /* 0x000368000c101b00 */
[----:B------:R1:W5:Y:S02]  /*add0*/  @!P4 LD.E.64 R26, desc[UR60][R14.64] ;  /* 0x0000003c0e1ac980 */ /* 0x000364000c101b00 */
.L_x_8770:
[----:B------:R-:W-:Y:S05]  /*ade0*/  BSYNC B1 ;  /* 0x0000000000017941 */ /* 0x000fea0003800000 */
.L_x_8769:
[----:B------:R-:W-:Y:S01]  /*adf0*/  UMOV UR4, 0xffffffff ;  /* 0xffffffff00047882 */ /* 0x000fe20000000000 */
[----:B-1----:R-:W-:Y:S02]  /*ae00*/  CS2R R24, SRZ ;  /* 0x0000000000187805 */ /* 0x002fe4000001ff00 */
[----:B------:R-:W-:Y:S05]  /*ae10*/  BRA.DIV UR4, `(.L_x_8771) ;  /* 0x0000021a04e87947 */ /* 0x000fea000b800000 */
[----:B------:R1:W0:Y:S04]  /*ae20*/  SHFL.IDX PT, R0, R6, 0x1, 0x1c1f ;  /* 0x003c1f0006007f89 */ /* 0x00022800000e0000 */
[----:B--2---:R1:W2:Y:S04]  /*ae30*/  SHFL.IDX PT, R3, R5, 0x1, 0x1c1f ;  /* 0x003c1f0005037f89 */ /* 0x0042a800000e0000 */
[----:B---3--:R1:W3:Y:S04]  /*ae40*/  SHFL.IDX PT, R4, R8, 0x1, 0x1c1f ;  /* 0x003c1f0008047f89 */ /* 0x0082e800000e0000 */
[----:B----4-:R1:W4:Y:S02]  /*ae50*/  SHFL.IDX PT, R14, R7, 0x1, 0x1c1f ;  /* 0x003c1f00070e7f89 */ /* 0x01032400000e0000 */
.L_x_9098:
[----:B01----:R-:W-:Y:S01]  /*ae60*/  VIADD R5, R36, 0x40 ;  /* 0x0000004024057836 */ /* 0x003fe20000000000 */
        /* <DEDUP_REMOVED lines=13> */
[----:B------:R-:W-:-:S11]  /*af40*/  ISETP.GE.AND P3, PT, R192, UR4, PT ;  /* 0x00000004c0007c0c */ /* 0x000fd6000bf66270 */
[----:B--2---:R-:W-:Y:S02]  /*af50*/  @!P4 IADD3 R36, P0, R199, R3, RZ ;  /* 0x00000003c724c210 */ /* 0x004fe40007f1e0ff */
[----:B----4-:R-:W-:-:S03]  /*af60*/  @!P3 IADD3 R32, P1, R192, R14, RZ ;  /* 0x0000000ec020b210 */ /* 0x010fc60007f3e0ff */
[----:B------:R-:W-:Y:S01]  /*af70*/  @!P4 IMAD.X R37, R0, 0x1, R227, P0 ;  /* 0x000000010025c824 */ /* 0x000fe200000e06e3 */
        /* <DEDUP_REMOVED lines=13> */
.L_x_8773:
[----:B------:R-:W-:Y:S05]  /*b050*/  BSYNC B1 ;  /* 0x0000000000017941 */ /* 0x000fea0003800000 */
.L_x_8772:
[----:B------:R-:W1:Y:S01]  /*b060*/  SYNCS.PHASECHK.TRANS64.TRYWAIT P0, [R17+URZ+0x22800], R38 ;  /* 0x02280026110075a7 */ /* 0x000e62000800017f */
[----:B------:R-:W-:Y:S01]  /*b070*/  IMAD.SHL.U32 R0, R213, 0x80, RZ ;  /* 0x00000080d5007824 */ /* 0x000fe200078e00ff */
[----:B0-----:R-:W-:Y:S01]  /*b080*/  VIADDMNMX R15, R35, -R202, 0x80, PT ;  /* 0x00000080230f7446 */ /* 0x001fe200038009ca */
[----:B------:R-:W-:Y:S01]  /*b090*/  BSSY B1, `(.L_x_8774) ;  /* 0x000000b000017945 */ /* 0x000fe20003800000 */
[----:B------:R-:W-:Y:S02]  /*b0a0*/  LOP3.LUT P2, RZ, R213, 0x4, RZ, 0xc0, !PT ;  /* 0x00000004d5ff7812 */ /* 0x000fe4000784c0ff */
[----:B--2---:R-:W-:Y:S02]  /*b0b0*/  LOP3.LUT R3, R0, 0x380, RZ, 0xc0, !PT ;  /* 0x0000038000037812 */ /* 0x004fe400078ec0ff */
[----:B------:R-:W-:Y:S02]  /*b0c0*/  ISETP.GE.AND P1, PT, R198, R15, PT ;  /* 0x0000000fc600720c */ /* 0x000fe40003f26270 */
[----:B------:R-:W-:-:S02]  /*b0d0*/  LOP3.LUT R0, R3, 0x30, R18, 0xf8, !PT ;  /* 0x0000003003007812 */ /* 0x000fc400078ef812 */
[----:B------:R-:W-:-:S04]  /*b0e0*/  SHF.R.U32.HI R3, RZ, 0x3, R3 ;  /* 0x00000003ff037819 */ /* 0x000fc80000011603 */
[----:B------:R-:W-:-:S04]  /*b0f0*/  LOP3.LUT R3, R0, R3, RZ, 0x3c, !PT ;  /* 0x0000000300037212 */ /* 0x000fc800078e3cff */
[----:B------:R-:W-:-:S05]  /*b100*/  IADD3 R3, R17, R3, R212 ;  /* 0x0000000311037210 */ /* 0x000fca0007ffe0d4 */
[C---:B---3--:R-:W-:Y:S02]  /*b110*/  VIADD R4, R3.reuse, 0x14400 ;  /* 0x0001440003047836 */ /* 0x048fe40000000000 */
[----:B------:R-:W-:Y:S01]  /*b120*/  VIADD R0, R3, 0x14440 ;  /* 0x0001444003007836 */ /* 0x000fe20000000000 */
[----:B-1----:R-:W-:Y:S06]  /*b130*/  @!P0 BRA `(.L_x_8775) ;  /* 0x0000021800908947 */ /* 0x002fec0003800000 */
.L_x_9099:
[----:B------:R-:W-:Y:S05]  /*b140*/  BSYNC B1 ;  /* 0x0000000000017941 */ /* 0x000fea0003800000 */
.L_x_8774:
[----:B------:R-:W-:Y:S01]  /*b150*/  BSSY B1, `(.L_x_8776) ;  /* 0x00000fa000017945 */ /* 0x000fe20003800000 */
[----:B------:R-:W-:-:S03]  /*b160*/  @P2 VIADD R0, R4, 0xffffffc0 ;  /* 0xffffffc004002836 */ /* 0x000fc60000000000 */
[----:B------:R-:W-:Y:S05]  /*b170*/  @P1 BRA `(.L_x_8777) ;  /* 0x0000000c00dc1947 */ /* 0x000fea0003800000 */
[----:B------:R-:W1:Y:S01]  /*b180*/  LDC R4, c[0x0][0x3f4] ;  /* 0x0000fd00ff047b82 */ /* 0x000e620000000800 */
[----:B------:R-:W-:Y:S01]  /*b190*/  BSSY B2, `(.L_x_8778) ;  /* 0x000007a000027945 */ /* 0x000fe20003800000 */
[-C--:B-1----:R-:W-:Y:S02]  /*b1a0*/  ISETP.GE.AND P0, PT, R192, R4.reuse, PT ;  /* 0x00000004c000720c */ /* 0x082fe40003f06270 */
[----:B------:R-:W-:-:S11]  /*b1b0*/  ISETP.GE.AND P1, PT, R199, R4, PT ;  /* 0x00000004c700720c */ /* 0x000fd60003f26270 */
[----:B------:R-:W-:Y:S05]  /*b1c0*/  @P0 BRA `(.L_x_8779) ;  /* 0x0000000400d80947 */ /* 0x000fea0003800000 */
[----:B------:R-:W1:Y:S01]  /*b1d0*/  LDS.128 R4, [R3+0x14400] ;  /* 0x0144000003047984 */ /* 0x000e620000000c00 */
[----:B-----5:R-:W-:Y:S02]  /*b1e0*/  SHF.R.U32.HI R32, RZ, 0x8, R30 ;  /* 0x00000008ff207819 */ /* 0x020fe4000001161e */
[----:B------:R-:W-:Y:S02]  /*b1f0*/  SHF.R.U32.HI R36, RZ, 0x8, R31 ;  /* 0x00000008ff247819 */ /* 0x000fe4000001161f */
[----:B------:R-:W-:Y:S02]  /*b200*/  LOP3.LUT R33, R32, 0xff, RZ, 0xc0, !PT ;  /* 0x000000ff20217812 */ /* 0x000fe400078ec0ff */
        /* <DEDUP_REMOVED lines=8> */
[----:B0-----:R-:W-:-:S02]  /*b290*/  SHF.R.U32.HI R38, RZ, 0x10, R29 ;  /* 0x00000010ff267819 */ /* 0x001fc4000001161d */
[----:B------:R-:W-:Y:S01]  /*b2a0*/  LOP3.LUT R37, R35, 0xff, RZ, 0xc0, !PT ;  /* 0x000000ff23257812 */ /* 0x000fe200078ec0ff */
[----:B------:R-:W-:Y:S01]  /*b2b0*/  IMAD.U32 R35, R40, 0x10000, RZ ;  /* 0x0001000028237824 */ /* 0x000fe200078e00ff */
[----:B------:R-:W-:Y:S01]  /*b2c0*/  PRMT R36, R39, 0x7604, R36 ;  /* 0x0000760427247816 */ /* 0x000fe20000000024 */
[----:B------:R-:W-:Y:S01]  /*b2d0*/  IMAD.U32 R39, R38, 0x10000, RZ ;  /* 0x0001000026277824 */ /* 0x000fe200078e00ff */
[----:B----4-:R-:W-:Y:S02]  /*b2e0*/  LOP3.LUT R14, R30, 0xff, RZ, 0xc0, !PT ;  /* 0x000000ff1e0e7812 */ /* 0x010fe400078ec0ff */
[----:B------:R-:W-:Y:S02]  /*b2f0*/  LOP3.LUT R35, R32, 0xff0000, R35, 0xf8, !PT ;  /* 0x00ff000020237812 */ /* 0x000fe400078ef823 */
[----:B------:R-:W-:Y:S02]  /*b300*/  PRMT R33, R33, 0x7604, R14 ;  /* 0x0000760421217816 */ /* 0x000fe4000000000e */
[----:B------:R-:W-:-:S02]  /*b310*/  LOP3.LUT R14, R28, 0xff, RZ, 0xc0, !PT ;  /* 0x000000ff1c0e7812 */ /* 0x000fc400078ec0ff */
[----:B------:R-:W-:Y:S02]  /*b320*/  LOP3.LUT R39, R36, 0xff0000, R39, 0xf8, !PT ;  /* 0x00ff000024277812 */ /* 0x000fe400078ef827 */
[----:B------:R-:W-:Y:S02]  /*b330*/  PRMT R37, R37, 0x7604, R14 ;  /* 0x0000760425257816 */ /* 0x000fe4000000000e */
[----:B------:R-:W-:Y:S02]  /*b340*/  LOP3.LUT R39, R39, 0xff000000, R29, 0xf8, !PT ;  /* 0xff00000027277812 */ /* 0x000fe400078ef81d */
[----:B------:R-:W-:Y:S02]  /*b350*/  LOP3.LUT R35, R35, 0xff000000, R31, 0xf8, !PT ;  /* 0xff00000023237812 */ /* 0x000fe400078ef81f */
[----:B------:R-:W-:Y:S02]  /*b360*/  LOP3.LUT R33, R33, 0xff0000, R30, 0xf8, !PT ;  /* 0x00ff000021217812 */ /* 0x000fe400078ef81e */
[----:B-1----:R-:W-:-:S02]  /*b370*/  F2FP.F16.E4M3.UNPACK_B R14, R6.H1 ;  /* 0x00000006ff0e723e */ /* 0x002fc400030006ff */
[----:B------:R-:W-:Y:S02]  /*b380*/  LOP3.LUT R37, R37, 0xff0000, R28, 0xf8, !PT ;  /* 0x00ff000025257812 */ /* 0x000fe400078ef81c */
[----:B------:R-:W-:Y:S02]  /*b390*/  F2FP.F16.E4M3.UNPACK_B R38, R39 ;  /* 0x00000027ff26723e */ /* 0x000fe400020006ff */
[----:B------:R-:W-:Y:S02]  /*b3a0*/  F2FP.F16.E4M3.UNPACK_B R32, R35 ;  /* 0x00000023ff20723e */ /* 0x000fe400020006ff */
[----:B------:R-:W-:Y:S01]  /*b3b0*/  LOP3.LUT R33, R33, 0xff000000, R30, 0xf8, !PT ;  /* 0xff00000021217812 */ /* 0x000fe200078ef81e */
[--C-:B------:R-:W-:Y:S01]  /*b3c0*/  HADD2.F32 R30, -RZ, R14.reuse.H0_H0 ;  /* 0x2000000eff1e7230 */ /* 0x100fe20000004100 */
[----:B------:R-:W-:Y:S01]  /*b3d0*/  LOP3.LUT R36, R37, 0xff000000, R28, 0xf8, !PT ;  /* 0xff00000025247812 */ /* 0x000fe200078ef81c */
[----:B------:R-:W-:Y:S01]  /*b3e0*/  HADD2.F32 R14, -RZ, R14.H1_H1 ;  /* 0x3000000eff0e7230 */ /* 0x000fe20000004100 */
[----:B------:R-:W-:Y:S01]  /*b3f0*/  F2FP.F16.E4M3.UNPACK_B R29, R6 ;  /* 0x00000006ff1d723e */ /* 0x000fe200020006ff */
[----:B------:R-:W-:Y:S01]  /*b400*/  HADD2.F32 R41, -RZ, R38.H1_H1 ;  /* 0x30000026ff297230 */ /* 0x000fe20000004100 */
[----:B------:R-:W-:Y:S01]  /*b410*/  F2FP.F16.E4M3.UNPACK_B R28, R5.H1 ;  /* 0x00000005ff1c723e */ /* 0x000fe200030006ff */
[----:B------:R-:W-:Y:S01]  /*b420*/  HADD2.F32 R37, -RZ, R32.H1_H1 ;  /* 0x30000020ff257230 */ /* 0x000fe20000004100 */
[----:B------:R-:W-:Y:S01]  /*b430*/  F2FP.F16.E4M3.UNPACK_B R31, R7 ;  /* 0x00000007ff1f723e */ /* 0x000fe200020006ff */
[----:B------:R-:W-:-:S02]  /*b440*/  HADD2.F32 R38, -RZ, R38.H0_H0 ;  /* 0x20000026ff267230 */ /* 0x000fc40000004100 */
[C---:B------:R-:W-:Y:S01]  /*b450*/  FMUL.FTZ R43, R14.reuse, R41 ;  /* 0x000000290e2b7220 */ /* 0x040fe20000410000 */
[----:B------:R-:W-:Y:S02]  /*b460*/  HADD2.F32 R32, -RZ, R32.H0_H0 ;  /* 0x20000020ff207230 */ /* 0x000fe40000004100 */
[----:B------:R-:W-:Y:S01]  /*b470*/  FMUL.FTZ R40, R14, R37 ;  /* 0x000000250e287220 */ /* 0x000fe20000410000 */
[----:B------:R-:W-:Y:S01]  /*b480*/  F2FP.F16.E4M3.UNPACK_B R14, R5 ;  /* 0x00000005ff0e723e */ /* 0x000fe200020006ff */
[--C-:B------:R-:W-:Y:S01]  /*b490*/  HADD2.F32 R5, -RZ, R29.reuse.H1_H1 ;  /* 0x3000001dff057230 */ /* 0x100fe20000004100 */
[----:B------:R-:W-:Y:S01]  /*b4a0*/  F2FP.F16.E4M3.UNPACK_B R39, R39.H1 ;  /* 0x00000027ff27723e */ /* 0x000fe200030006ff */
[C---:B------:R-:W-:Y:S01]  /*b4b0*/  FFMA.FTZ R43, R30.reuse, R37, -R43 ;  /* 0x000000251e2b7223 */ /* 0x040fe2000001082b */
[----:B------:R-:W-:Y:S01]  /*b4c0*/  FFMA.FTZ R44, R30, R41, R40 ;  /* 0x000000291e2c7223 */ /* 0x000fe20000010028 */
[----:B------:R-:W-:Y:S01]  /*b4d0*/  HADD2.F32 R29, -RZ, R29.H0_H0 ;  /* 0x2000001dff1d7230 */ /* 0x000fe20000004100 */
[----:B------:R-:W-:Y:S01]  /*b4e0*/  F2FP.F16.E4M3.UNPACK_B R35, R35.H1 ;  /* 0x00000023ff23723e */ /* 0x000fe200030006ff */
[C---:B------:R-:W-:Y:S01]  /*b4f0*/  FMUL.FTZ R30, R5.reuse, R38 ;  /* 0x00000026051e7220 */ /* 0x040fe20000410000 */
[----:B------:R-:W-:Y:S01]  /*b500*/  FMUL.FTZ R37, R5, R32 ;  /* 0x0000002005257220 */ /* 0x000fe20000410000 */
[----:B------:R-:W-:Y:S01]  /*b510*/  HADD2.F32 R5, -RZ, R31.H1_H1 ;  /* 0x3000001fff057230 */ /* 0x000fe20000004100 */
[----:B------:R-:W-:Y:S01]  /*b520*/  F2FP.F16.E4M3.UNPACK_B R7, R7.H1 ;  /* 0x00000007ff07723e */ /* 0x000fe200030006ff */
        /* <DEDUP_REMOVED lines=12> */
[----:B------:R-:W-:Y:S01]  /*b5f0*/  F2FP.F16.E4M3.UNPACK_B R6, R4 ;  /* 0x00000004ff06723e */ /* 0x000fe200020006ff */
[----:B------:R-:W-:Y:S02]  /*b600*/  HADD2.F32 R5, -RZ, R7.H0_H0 ;  /* 0x20000007ff057230 */ /* 0x000fe40000004100 */
[C---:B------:R-:W-:Y:S01]  /*b610*/  FMUL.FTZ R32, R29.reuse, R38 ;  /* 0x000000261d207220 */ /* 0x040fe20000410000 */
[----:B------:R-:W-:Y:S01]  /*b620*/  FMUL.FTZ R40, R29, R30 ;  /* 0x0000001e1d287220 */ /* 0x000fe20000410000 */
[----:B------:R-:W-:Y:S02]  /*b630*/  F2FP.F16.E4M3.UNPACK_B R4, R4.H1 ;  /* 0x00000004ff04723e */ /* 0x000fe400030006ff */
        /* <DEDUP_REMOVED lines=10> */
[C---:B------:R-:W-:Y:S01]  /*b6e0*/  FMUL.FTZ R38, R7.reuse, R32 ;  /* 0x0000002007267220 */ /* 0x040fe20000410000 */
[----:B------:R-:W-:Y:S02]  /*b6f0*/  HADD2.F32 R31, -RZ, R31.H0_H0 ;  /* 0x2000001fff1f7230 */ /* 0x000fe40000004100 */
[-C--:B------:R-:W-:Y:S01]  /*b700*/  FMUL.FTZ R40, R7, R30.reuse ;  /* 0x0000001e07287220 */ /* 0x080fe20000410000 */
[--C-:B------:R-:W-:Y:S02]  /*b710*/  HADD2.F32 R4, -RZ, R6.reuse.H1_H1 ;  /* 0x30000006ff047230 */ /* 0x100fe40000004100 */
[C---:B------:R-:W-:Y:S01]  /*b720*/  FFMA.FTZ R38, R5.reuse, R30, -R38 ;  /* 0x0000001e05267223 */ /* 0x040fe20000010826 */
[----:B------:R-:W-:Y:S02]  /*b730*/  HADD2.F32 R29, -RZ, R29.H0_H0 ;  /* 0x2000001dff1d7230 */ /* 0x000fe40000004100 */
[----:B------:R-:W-:Y:S01]  /*b740*/  FFMA.FTZ R35, R5, R32, R40 ;  /* 0x0000002005237223 */ /* 0x000fe20000010028 */
[----:B------:R-:W-:-:S02]  /*b750*/  HADD2.F32 R6, -RZ, R6.H0_H0 ;  /* 0x20000006ff067230 */ /* 0x000fc40000004100 */
[C---:B------:R-:W-:Y:S01]  /*b760*/  FMUL.FTZ R7, R4.reuse, R31 ;  /* 0x0000001f04077220 */ /* 0x040fe20000410000 */
[--C-:B------:R-:W-:Y:S02]  /*b770*/  HADD2.F32 R5, -RZ, R28.reuse.H1_H1 ;  /* 0x3000001cff057230 */ /* 0x100fe40000004100 */
[-C--:B------:R-:W-:Y:S01]  /*b780*/  FMUL.FTZ R4, R4, R29.reuse ;  /* 0x0000001d04047220 */ /* 0x080fe20000410000 */
[----:B------:R-:W-:Y:S02]  /*b790*/  HADD2.F32 R28, -RZ, R28.H0_H0 ;  /* 0x2000001cff1c7230 */ /* 0x000fe40000004100 */
[C---:B------:R-:W-:Y:S01]  /*b7a0*/  FFMA.FTZ R30, R6.reuse, R29, -R7 ;  /* 0x0000001d061e7223 */ /* 0x040fe20000010807 */
[----:B------:R-:W-:Y:S02]  /*b7b0*/  HADD2.F32 R29, -RZ, R36.H1_H1 ;  /* 0x30000024ff1d7230 */ /* 0x000fe40000004100 */
[----:B------:R-:W-:Y:S01]  /*b7c0*/  FFMA.FTZ R31, R6, R31, R4 ;  /* 0x0000001f061f7223 */ /* 0x000fe20000010004 */
[----:B------:R-:W-:-:S02]  /*b7d0*/  HADD2.F32 R6, -RZ, R33.H1_H1 ;  /* 0x30000021ff067230 */ /* 0x000fc40000004100 */
[----:B------:R-:W-:Y:S02]  /*b7e0*/  HADD2.F32 R7, -RZ, R36.H0_H0 ;  /* 0x20000024ff077230 */ /* 0x000fe40000004100 */
[C---:B------:R-:W-:Y:S01]  /*b7f0*/  FMUL.FTZ R37, R5.reuse, R29 ;  /* 0x0000001d05257220 */ /* 0x040fe20000410000 */
[--C-:B------:R-:W-:Y:S02]  /*b800*/  HADD2.F32 R4, -RZ, R14.reuse.H1_H1 ;  /* 0x3000000eff047230 */ /* 0x100fe40000004100 */
[-C--:B------:R-:W-:Y:S01]  /*b810*/  FMUL.FTZ R32, R5, R6.reuse ;  /* 0x0000000605207220 */ /* 0x080fe20000410000 */
[----:B------:R-:W-:Y:S02]  /*b820*/  HADD2.F32 R33, -RZ, R33.H0_H0 ;  /* 0x20000021ff217230 */ /* 0x000fe40000004100 */
[----:B------:R-:W-:Y:S01]  /*b830*/  FFMA.FTZ R37, R28, R6, -R37 ;  /* 0x000000061c257223 */ /* 0x000fe20000010825 */
[----:B------:R-:W-:Y:S02]  /*b840*/  HADD2.F32 R14, -RZ, R14.H0_H0 ;  /* 0x2000000eff0e7230 */ /* 0x000fe40000004100 */
[----:B------:R-:W-:Y:S01]  /*b850*/  FMUL.FTZ R5, R4, R7 ;  /* 0x0000000704057220 */ /* 0x000fe20000410000 */
[----:B------:R-:W-:Y:S01]  /*b860*/  FFMA.FTZ R32, R28, R29, R32 ;  /* 0x0000001d1c207223 */ /* 0x000fe20000010020 */
[----:B------:R-:W-:Y:S01]  /*b870*/  FMUL.FTZ R4, R4, R33 ;  /* 0x0000002104047220 */ /* 0x000fe20000410000 */
[----:B------:R-:W-:Y:S01]  /*b880*/  F2FP.SATFINITE.E4M3.F32.PACK_AB_MERGE_C R6, R44, R43, RZ ;  /* 0x0000002b2c06723e */ /* 0x000fe200048070ff */
[----:B------:R-:W-:-:S02]  /*b890*/  FFMA.FTZ R5, R14, R33, -R5 ;  /* 0x000000210e057223 */ /* 0x000fc40000010805 */
[----:B------:R-:W-:Y:S01]  /*b8a0*/  FFMA.FTZ R14, R14, R7, R4 ;  /* 0x000000070e0e7223 */ /* 0x000fe20000010004 */
        /* <DEDUP_REMOVED lines=8> */
.L_x_8779:
[----:B------:R-:W-:Y:S05]  /*b930*/  BSYNC B2 ;  /* 0x0000000000027941 */ /* 0x000fea0003800000 */
.L_x_8778:
[----:B------:R-:W-:Y:S05]  /*b940*/  @P1 BRA `(.L_x_8777) ;  /* 0x0000000400e81947 */ /* 0x000fea0003800000 */
[----:B-1----:R-:W1:Y:S01]  /*b950*/  LDS.128 R4, [R0] ;  /* 0x0000000000047984 */ /* 0x002e620000000c00 */
[----:B-----5:R-:W-:Y:S02]  /*b960*/  SHF.R.U32.HI R28, RZ, 0x8, R21 ;  /* 0x00000008ff1c7819 */ /* 0x020fe40000011615 */
[----:B------:R-:W-:Y:S02]  /*b970*/  SHF.R.U32.HI R32, RZ, 0x8, R27 ;  /* 0x00000008ff207819 */ /* 0x000fe4000001161b */
[----:B------:R-:W-:Y:S02]  /*b980*/  LOP3.LUT R31, R21, 0xff, RZ, 0xc0, !PT ;  /* 0x000000ff151f7812 */ /* 0x000fe400078ec0ff */
[----:B------:R-:W-:Y:S02]  /*b990*/  LOP3.LUT R35, R27, 0xff, RZ, 0xc0, !PT ;  /* 0x000000ff1b237812 */ /* 0x000fe400078ec0ff */
[----:B------:R-:W-:Y:S02]  /*b9a0*/  LOP3.LUT R28, R28, 0xff, RZ, 0xc0, !PT ;  /* 0x000000ff1c1c7812 */ /* 0x000fe400078ec0ff */
[----:B------:R-:W-:-:S02]  /*b9b0*/  LOP3.LUT R32, R32, 0xff, RZ, 0xc0, !PT ;  /* 0x000000ff20207812 */ /* 0x000fc400078ec0ff */
[----:B----4-:R-:W-:Y:S02]  /*b9c0*/  SHF.R.U32.HI R14, RZ, 0x8, R20 ;  /* 0x00000008ff0e7819 */ /* 0x010fe40000011614 */
        /* <DEDUP_REMOVED lines=23> */
[-C--:B-1----:R-:W-:Y:S02]  /*bb40*/  F2FP.F16.E4M3.UNPACK_B R14, R6.reuse.H1 ;  /* 0x00000006ff0e723e */ /* 0x082fe400030006ff */
[----:B------:R-:W-:Y:S02]  /*bb50*/  F2FP.F16.E4M3.UNPACK_B R32, R35 ;  /* 0x00000023ff20723e */ /* 0x000fe400020006ff */
[----:B------:R-:W-:Y:S02]  /*bb60*/  F2FP.F16.E4M3.UNPACK_B R28, R31 ;  /* 0x0000001fff1c723e */ /* 0x000fe400020006ff */
[----:B------:R-:W-:Y:S01]  /*bb70*/  LOP3.LUT R30, R33, 0xff000000, R26, 0xf8, !PT ;  /* 0xff000000211e7812 */ /* 0x000fe200078ef81a */
[--C-:B------:R-:W-:Y:S01]  /*bb80*/  HADD2.F32 R26, -RZ, R14.reuse.H0_H0 ;  /* 0x2000000eff1a7230 */ /* 0x100fe20000004100 */
[----:B------:R-:W-:Y:S01]  /*bb90*/  F2FP.F16.E4M3.UNPACK_B R21, R6 ;  /* 0x00000006ff15723e */ /* 0x000fe200020006ff */
[----:B------:R-:W-:Y:S01]  /*bba0*/  HADD2.F32 R14, -RZ, R14.H1_H1 ;  /* 0x3000000eff0e7230 */ /* 0x000fe20000004100 */
[----:B------:R-:W-:Y:S01]  /*bbb0*/  LOP3.LUT R29, R29, 0xff000000, R20, 0xf8, !PT ;  /* 0xff0000001d1d7812 */ /* 0x000fe200078ef814 */
        /* <DEDUP_REMOVED lines=22> */
[----:B0-----:R-:W-:Y:S01]  /*bd20*/  FFMA.FTZ R38, R21, R32, R33 ;  /* 0x0000002015267223 */ /* 0x001fe20000010021 */
        /* <DEDUP_REMOVED lines=59> */
[----:B------:R2:W-:Y:S02]  /*c0e0*/  STS.128 [R0], R4 ;  /* 0x0000000400007388 */ /* 0x0005e40000000c00 */
.L_x_8777:
[----:B------:R-:W-:Y:S05]  /*c0f0*/  BSYNC B1 ;  /* 0x0000000000017941 */ /* 0x000fea0003800000 */
.L_x_8776:
[----:B-12---:R-:W-:-:S05]  /*c100*/  VIADD R4, R198, 0x40 ;  /* 0x00000040c6047836 */ /* 0x006fca0000000000 */
[----:B------:R-:W-:-:S13]  /*c110*/  ISETP.GE.AND P0, PT, R4, R15, PT ;  /* 0x0000000f0400720c */ /* 0x000fda0003f06270 */
        /* <DEDUP_REMOVED lines=18> */
[----:B------:R-:W-:-:S02]  /*c240*/  LOP3.LUT R15, R10, 0xff, RZ, 0xc0, !PT ;  /* 0x000000ff0a0f7812 */ /* 0x000fc400078ec0ff */
[----:B------:R-:W-:Y:S02]  /*c250*/  LOP3.LUT R14, R14, 0xff, RZ, 0xc0, !PT ;  /* 0x000000ff0e0e7812 */ /* 0x000fe400078ec0ff */
[----:B------:R-:W-:Y:S02]  /*c260*/  SHF.R.U32.HI R20, RZ, 0x10, R11 ;  /* 0x00000010ff147819 */ /* 0x000fe4000001160b */
[----:B------:R-:W-:Y:S02]  /*c270*/  LOP3.LUT R27, R12, 0xff, RZ, 0xc0, !PT ;  /* 0x000000ff0c1b7812 */ /* 0x000fe400078ec0ff */
[----:B------:R-:W-:Y:S02]  /*c280*/  LOP3.LUT R26, R26, 0xff, RZ, 0xc0, !PT ;  /* 0x000000ff1a1a7812 */ /* 0x000fe400078ec0ff */
[----:B------:R-:W-:Y:S02]  /*c290*/  LOP3.LUT R28, R28, 0xff, RZ, 0xc0, !PT ;  /* 0x000000ff1c1c7812 */ /* 0x000fe400078ec0ff */
[----:B------:R-:W-:-:S02]  /*c2a0*/  PRMT R15, R14, 0x7604, R15 ;  /* 0x000076040e0f7816 */ /* 0x000fc4000000000f */
[----:B------:R-:W-:Y:S02]  /*c2b0*/  LOP3.LUT R20, R20, 0xff, RZ, 0xc0, !PT ;  /* 0x000000ff14147812 */ /* 0x000fe400078ec0ff */
[----:B------:R-:W-:Y:S02]  /*c2c0*/  SHF.R.U32.HI R14, RZ, 0x10, R10 ;  /* 0x00000010ff0e7819 */ /* 0x000fe4000001160a */
[----:B------:R-:W-:Y:S02]  /*c2d0*/  PRMT R27, R26, 0x7604, R27 ;  /* 0x000076041a1b7816 */ /* 0x000fe4000000001b */
        /* <DEDUP_REMOVED lines=8> */
[----:B-1----:R-:W-:-:S02]  /*c360*/  F2FP.F16.E4M3.UNPACK_B R14, R6.H1 ;  /* 0x00000006ff0e723e */ /* 0x002fc400030006ff */
[----:B------:R-:W-:Y:S02]  /*c370*/  PRMT R27, R26, 0x7054, R27 ;  /* 0x000070541a1b7816 */ /* 0x000fe4000000001b */
[----:B------:R-:W-:Y:S01]  /*c380*/  F2FP.F16.E4M3.UNPACK_B R30, R29 ;  /* 0x0000001dff1e723e */ /* 0x000fe200020006ff */
[--C-:B------:R-:W-:Y:S01]  /*c390*/  HADD2.F32 R13, -RZ, R14.reuse.H0_H0 ;  /* 0x2000000eff0d7230 */ /* 0x100fe20000004100 */
[----:B------:R-:W-:Y:S01]  /*c3a0*/  F2FP.F16.E4M3.UNPACK_B R26, R21 ;  /* 0x00000015ff1a723e */ /* 0x000fe200020006ff */
[----:B------:R-:W-:Y:S01]  /*c3b0*/  HADD2.F32 R14, -RZ, R14.H1_H1 ;  /* 0x3000000eff0e7230 */ /* 0x000fe20000004100 */
[----:B------:R-:W-:Y:S01]  /*c3c0*/  LOP3.LUT R28, R27, 0xff000000, R12, 0xf8, !PT ;  /* 0xff0000001b1c7812 */ /* 0x000fe200078ef80c */
[----:B------:R-:W-:Y:S01]  /*c3d0*/  HADD2.F32 R31, -RZ, R30.H1_H1 ;  /* 0x3000001eff1f7230 */ /* 0x000fe20000004100 */
[----:B------:R-:W-:Y:S01]  /*c3e0*/  F2FP.F16.E4M3.UNPACK_B R12, R6 ;  /* 0x00000006ff0c723e */ /* 0x000fe200020006ff */
[----:B------:R-:W-:Y:S01]  /*c3f0*/  HADD2.F32 R27, -RZ, R26.H1_H1 ;  /* 0x3000001aff1b7230 */ /* 0x000fe20000004100 */
[----:B------:R-:W-:Y:S01]  /*c400*/  LOP3.LUT R20, R15, 0xff000000, R10, 0xf8, !PT ;  /* 0xff0000000f147812 */ /* 0x000fe200078ef80a */
[----:B------:R-:W-:-:S02]  /*c410*/  HADD2.F32 R30, -RZ, R30.H0_H0 ;  /* 0x2000001eff1e7230 */ /* 0x000fc40000004100 */
[C---:B------:R-:W-:Y:S01]  /*c420*/  FMUL.FTZ R32, R14.reuse, R31 ;  /* 0x0000001f0e207220 */ /* 0x040fe20000410000 */
[----:B------:R-:W-:Y:S01]  /*c430*/  F2FP.F16.E4M3.UNPACK_B R10, R5 ;  /* 0x00000005ff0a723e */ /* 0x000fe200020006ff */
[----:B------:R-:W-:Y:S01]  /*c440*/  FMUL.FTZ R14, R14, R27 ;  /* 0x0000001b0e0e7220 */ /* 0x000fe20000410000 */
[----:B------:R-:W-:Y:S01]  /*c450*/  F2FP.F16.E4M3.UNPACK_B R11, R5.H1 ;  /* 0x00000005ff0b723e */ /* 0x000fe200030006ff */
[----:B------:R-:W-:Y:S01]  /*c460*/  HADD2.F32 R5, -RZ, R12.H1_H1 ;  /* 0x3000000cff057230 */ /* 0x000fe20000004100 */
[----:B------:R-:W-:Y:S01]  /*c470*/  F2FP.F16.E4M3.UNPACK_B R15, R7 ;  /* 0x00000007ff0f723e */ /* 0x000fe200020006ff */
[----:B------:R-:W-:Y:S01]  /*c480*/  HADD2.F32 R26, -RZ, R26.H0_H0 ;  /* 0x2000001aff1a7230 */ /* 0x000fe20000004100 */
[----:B------:R-:W-:Y:S01]  /*c490*/  F2FP.F16.E4M3.UNPACK_B R29, R29.H1 ;  /* 0x0000001dff1d723e */ /* 0x000fe200030006ff */
[C---:B------:R-:W-:Y:S01]  /*c4a0*/  FFMA.FTZ R33, R13.reuse, R27, -R32 ;  /* 0x0000001b0d217223 */ /* 0x040fe20000010820 */
[----:B------:R-:W-:Y:S01]  /*c4b0*/  F2FP.F16.E4M3.UNPACK_B R21, R21.H1 ;  /* 0x00000015ff15723e */ /* 0x000fe200030006ff */
[----:B0-----:R-:W-:Y:S01]  /*c4c0*/  FFMA.FTZ R38, R13, R31, R14 ;  /* 0x0000001f0d267223 */ /* 0x001fe2000001000e */
[----:B------:R-:W-:-:S02]  /*c4d0*/  HADD2.F32 R12, -RZ, R12.H0_H0 ;  /* 0x2000000cff0c7230 */ /* 0x000fc40000004100 */
[C---:B------:R-:W-:Y:S01]  /*c4e0*/  FMUL.FTZ R13, R5.reuse, R30 ;  /* 0x0000001e050d7220 */ /* 0x040fe20000410000 */
[-C--:B------:R-:W-:Y:S01]  /*c4f0*/  FMUL.FTZ R27, R5, R26.reuse ;  /* 0x0000001a051b7220 */ /* 0x080fe20000410000 */
[----:B------:R-:W-:Y:S01]  /*c500*/  F2FP.F16.E4M3.UNPACK_B R7, R7.H1 ;  /* 0x00000007ff07723e */ /* 0x000fe200030006ff */
[----:B------:R-:W-:Y:S02]  /*c510*/  HADD2.F32 R5, -RZ, R15.H1_H1 ;  /* 0x3000000fff057230 */ /* 0x000fe40000004100 */
        /* <DEDUP_REMOVED lines=15> */
[----:B------:R-:W-:Y:S01]  /*c610*/  F2FP.F16.E4M3.UNPACK_B R4, R4.H1 ;  /* 0x00000004ff04723e */ /* 0x000fe200030006ff */
[-C--:B------:R-:W-:Y:S01]  /*c620*/  FMUL.FTZ R30, R12, R21.reuse ;  /* 0x000000150c1e7220 */ /* 0x080fe20000410000 */
        /* <DEDUP_REMOVED lines=47> */
.L_x_8782:
[----:B------:R-:W-:Y:S05]  /*c920*/  BSYNC B1 ;  /* 0x0000000000017941 */ /* 0x000fea0003800000 */
.L_x_8781:
[----:B------:R-:W-:Y:S05]  /*c930*/  @P1 BRA `(.L_x_8780) ;  /* 0x0000002c001c1947 */ /* 0x000fea0003800000 */
[----:B-1----:R-:W1:Y:S01]  /*c940*/  LDS.128 R4, [R0+0x2000] ;  /* 0x0020000000047984 */ /* 0x002e620000000c00 */
[----:B-----5:R-:W-:Y:S02]  /*c950*/  SHF.R.U32.HI R10, RZ, 0x8, R24 ;  /* 0x00000008ff0a7819 */ /* 0x020fe40000011618 */
        /* <DEDUP_REMOVED lines=10> */
[----:B----4-:R-:W-:-:S02]  /*ca00*/  LOP3.LUT R14, R9, 0xff, RZ, 0xc0, !PT ;  /* 0x000000ff090e7812 */ /* 0x010fc400078ec0ff */
        /* <DEDUP_REMOVED lines=14> */
[-C--:B-1----:R-:W-:Y:S02]  /*caf0*/  F2FP.F16.E4M3.UNPACK_B R3, R6.reuse.H1 ;  /* 0x00000006ff03723e */ /* 0x082fe400030006ff */
[--C-:B------:R-:W-:Y:S02]  /*cb00*/  LOP3.LUT R15, R15, 0xff0000, R8.reuse, 0xf8, !PT ;  /* 0x00ff00000f0f7812 */ /* 0x100fe400078ef808 */
[----:B------:R-:W-:Y:S01]  /*cb10*/  F2FP.F16.E4M3.UNPACK_B R24, R21 ;  /* 0x00000015ff18723e */ /* 0x000fe200020006ff */
[--C-:B------:R-:W-:Y:S01]  /*cb20*/  HADD2.F32 R9, -RZ, R3.reuse.H0_H0 ;  /* 0x20000003ff097230 */ /* 0x100fe20000004100 */
[----:B------:R-:W-:Y:S02]  /*cb30*/  F2FP.F16.E4M3.UNPACK_B R14, R13 ;  /* 0x0000000dff0e723e */ /* 0x000fe400020006ff */
        /* <DEDUP_REMOVED lines=87> */
.L_x_8767:
[----:B------:R-:W0:Y:S01]  /*d0b0*/  LDC R39, c[0x0][0x448] ;  /* 0x00011200ff277b82 */ /* 0x000e220000000800 */
[----:B------:R-:W-:Y:S01]  /*d0c0*/  IMAD R3, R228, 0x40, R36 ;  /* 0x00000040e4037824 */ /* 0x000fe200078e0224 */
[----:B------:R-:W-:Y:S01]  /*d0d0*/  ULDC.64 UR4, c[0x0][0x3f8] ;  /* 0x0000fe0000047ab9 */ /* 0x000fe20000000a00 */
[----:B------:R-:W-:Y:S01]  /*d0e0*/  IMAD.MOV.U32 R4, RZ, RZ, R26 ;  /* 0x000000ffff047224 */ /* 0x000fe200078e001a */
[----:B------:R-:W-:Y:S01]  /*d0f0*/  ULDC.64 UR6, c[0x0][0x408] ;  /* 0x0001020000067ab9 */ /* 0x000fe20000000a00 */
[----:B------:R-:W-:Y:S01]  /*d100*/  IMAD.MOV.U32 R6, RZ, RZ, R24 ;  /* 0x000000ffff067224 */ /* 0x000fe200078e0018 */
[----:B------:R-:W-:Y:S01]  /*d110*/  ULDC.64 UR8, c[0x0][0x400] ;  /* 0x0001000000087ab9 */ /* 0x000fe20000000a00 */
[----:B------:R-:W-:Y:S01]  /*d120*/  IMAD.MOV.U32 R7, RZ, RZ, R31 ;  /* 0x000000ffff077224 */ /* 0x000fe200078e001f */
[----:B0-----:R-:W-:-:S13]  /*d130*/  ISETP.NE.AND P0, PT, R39, 0x1, PT ;  /* 0x000000012700780c */ /* 0x001fda0003f05270 */
[----:B------:R-:W0:Y:S08]  /*d140*/  @P0 LDC R0, c[0x0][0x44c] ;  /* 0x00011300ff000b82 */ /* 0x000e300000000800 */
[----:B------:R-:W1:Y:S01]  /*d150*/  @P0 LDC R5, c[0x0][0x450] ;  /* 0x00011400ff050b82 */ /* 0x000e620000000800 */
[----:B0-----:R-:W-:-:S05]  /*d160*/  @P0 IMAD.HI.U32 R0, R3, R0, RZ ;  /* 0x0000000003000227 */ /* 0x001fca00078e00ff */
        /* <DEDUP_REMOVED lines=36> */
[----:B------:R-:W0:Y:S01]  /*d3b0*/  SHFL.IDX PT, R35, R35, 0x1, 0x1c1f ;  /* 0x003c1f0023237f89 */ /* 0x000e2200000e0000 */
[----:B------:R-:W-:-:S03]  /*d3c0*/  CS2R R20, SRZ ;  /* 0x0000000000147805 */ /* 0x000fc6000001ff00 */
[----:B------:R1:W4:Y:S04]  /*d3d0*/  SHFL.IDX PT, R3, R8, 0x1, 0x1c1f ;  /* 0x003c1f0008037f89 */ /* 0x00032800000e0000 */
[----:B------:R1:W0:Y:S04]  /*d3e0*/  SHFL.IDX PT, R14, R9, 0x1, 0x1c1f ;  /* 0x003c1f00090e7f89 */ /* 0x00022800000e0000 */
[----:B------:R-:W0:Y:S01]  /*d3f0*/  SHFL.IDX PT, R37, R37, 0x1, 0x1c1f ;  /* 0x003c1f0025257f89 */ /* 0x000e2200000e0000 */
[----:B--2---:R-:W-:Y:S02]  /*d400*/  @!P1 IMAD.MOV.U32 R32, RZ, RZ, R4 ;  /* 0x000000ffff209224 */ /* 0x004fe400078e0004 */
        /* <DEDUP_REMOVED lines=8> */
.L_x_9109:
        /* <DEDUP_REMOVED lines=21> */
.L_x_8785:
[----:B------:R-:W-:Y:S05]  /*d5e0*/  BSYNC B1 ;  /* 0x0000000000017941 */ /* 0x000fea0003800000 */
.L_x_8784:
[----:B------:R-:W0:Y:S01]  /*d5f0*/  SYNCS.PHASECHK.TRANS64.TRYWAIT P1, [R17+URZ+0x22800], R0 ;  /* 0x02280000110075a7 */ /* 0x000e22000802017f */
[C---:B------:R-:W-:Y:S01]  /*d600*/  VIADD R3, R198.reuse, 0x40 ;  /* 0x00000040c6037836 */ /* 0x040fe20000000000 */
[----:B------:R-:W-:Y:S01]  /*d610*/  VIADDMNMX R39, R39, -R202, 0x80, PT ;  /* 0x0000008027277446 */ /* 0x000fe200038009ca */
[----:B------:R-:W-:Y:S03]  /*d620*/  BSSY B1, `(.L_x_8786) ;  /* 0x0000004000017945 */ /* 0x000fe60003800000 */
[-C--:B------:R-:W-:Y:S02]  /*d630*/  ISETP.GE.OR P2, PT, R198, R39.reuse, P0 ;  /* 0x00000027c600720c */ /* 0x080fe40000746670 */
[----:B------:R-:W-:Y:S01]  /*d640*/  ISETP.GE.OR P0, PT, R3, R39, P0 ;  /* 0x000000270300720c */ /* 0x000fe20000706670 */
[----:B0-----:R-:W-:-:S12]  /*d650*/  @!P1 BRA `(.L_x_8787) ;  /* 0x000001f800849947 */ /* 0x001fd80003800000 */
.L_x_9110:
[----:B------:R-:W-:Y:S05]  /*d660*/  BSYNC B1 ;  /* 0x0000000000017941 */ /* 0x000fea0003800000 */
.L_x_8786:
[----:B------:R-:W-:Y:S04]  /*d670*/  BSSY B1, `(.L_x_8788) ;  /* 0x0000100000017945 */ /* 0x000fe80003800000 */
[----:B------:R-:W-:Y:S05]  /*d680*/  @P2 BRA `(.L_x_8789) ;  /* 0x0000000c00f82947 */ /* 0x000fea0003800000 */
[----:B0-----:R-:W-:Y:S02]  /*d690*/  SHF.R.U32.HI R0, RZ, 0x8, R32 ;  /* 0x00000008ff007819 */ /* 0x001fe40000011620 */
[----:B------:R-:W-:Y:S02]  /*d6a0*/  LOP3.LUT R3, R32, 0xff, RZ, 0xc0, !PT ;  /* 0x000000ff20037812 */ /* 0x000fe400078ec0ff */
[----:B------:R-:W-:Y:S02]  /*d6b0*/  LOP3.LUT R0, R0, 0xff, RZ, 0xc0, !PT ;  /* 0x000000ff00007812 */ /* 0x000fe400078ec0ff */
[----:B------:R-:W-:Y:S02]  /*d6c0*/  SHF.R.U32.HI R12, RZ, 0x8, R33 ;  /* 0x00000008ff0c7819 */ /* 0x000fe40000011621 */
[----:B------:R-:W-:Y:S01]  /*d6d0*/  PRMT R36, R0, 0x7604, R3 ;  /* 0x0000760400247816 */ /* 0x000fe20000000003 */
[----:B------:R-:W-:Y:S01]  /*d6e0*/  IMAD.SHL.U32 R3, R213, 0x80, RZ ;  /* 0x00000080d5037824 */ /* 0x000fe200078e00ff */
[----:B------:R-:W-:-:S02]  /*d6f0*/  LOP3.LUT R13, R33, 0xff, RZ, 0xc0, !PT ;  /* 0x000000ff210d7812 */ /* 0x000fc400078ec0ff */
[----:B------:R-:W-:Y:S02]  /*d700*/  LOP3.LUT R12, R12, 0xff, RZ, 0xc0, !PT ;  /* 0x000000ff0c0c7812 */ /* 0x000fe400078ec0ff */
[----:B------:R-:W-:Y:S02]  /*d710*/  SHF.R.U32.HI R14, RZ, 0x8, R30 ;  /* 0x00000008ff0e7819 */ /* 0x000fe4000001161e */
[----:B------:R-:W-:Y:S02]  /*d720*/  PRMT R38, R12, 0x7604, R13 ;  /* 0x000076040c267816 */ /* 0x000fe4000000000d */
[----:B------:R-:W-:Y:S02]  /*d730*/  SHF.R.U32.HI R12, RZ, 0x8, R31 ;  /* 0x00000008ff0c7819 */ /* 0x000fe4000001161f */
[----:B------:R-:W-:Y:S01]  /*d740*/  LOP3.LUT R24, R3, 0x380, RZ, 0xc0, !PT ;  /* 0x0000038003187812 */ /* 0x000fe200078ec0ff */
[----:B------:R-:W-:Y:S01]  /*d750*/  IMAD.IADD R3, R18, 0x1, R41 ;  /* 0x0000000112037824 */ /* 0x000fe200078e0229 */
[----:B------:R-:W-:-:S02]  /*d760*/  LOP3.LUT R15, R30, 0xff, RZ, 0xc0, !PT ;  /* 0x000000ff1e0f7812 */ /* 0x000fc400078ec0ff */
[----:B------:R-:W-:Y:S02]  /*d770*/  LOP3.LUT R14, R14, 0xff, RZ, 0xc0, !PT ;  /* 0x000000ff0e0e7812 */ /* 0x000fe400078ec0ff */
[----:B------:R-:W-:Y:S02]  /*d780*/  SHF.R.U32.HI R0, RZ, 0x8, R28 ;  /* 0x00000008ff007819 */ /* 0x000fe4000001161c */
[----:B------:R-:W-:Y:S02]  /*d790*/  LOP3.LUT R13, R31, 0xff, RZ, 0xc0, !PT ;  /* 0x000000ff1f0d7812 */ /* 0x000fe400078ec0ff */
[----:B------:R-:W-:Y:S02]  /*d7a0*/  LOP3.LUT R12, R12, 0xff, RZ, 0xc0, !PT ;  /* 0x000000ff0c0c7812 */ /* 0x000fe400078ec0ff */
[----:B------:R-:W-:Y:S02]  /*d7b0*/  PRMT R40, R14, 0x7604, R15 ;  /* 0x000076040e287816 */ /* 0x000fe4000000000f */
[----:B------:R-:W-:-:S02]  /*d7c0*/  SHF.R.U32.HI R25, RZ, 0x3, R24 ;  /* 0x00000003ff197819 */ /* 0x000fc40000011618 */
[----:B------:R-:W-:Y:S02]  /*d7d0*/  LOP3.LUT R3, R24, 0x70, R3, 0xf8, !PT ;  /* 0x0000007018037812 */ /* 0x000fe400078ef803 */
[----:B------:R-:W-:Y:S02]  /*d7e0*/  LOP3.LUT R14, R0, 0xff, RZ, 0xc0, !PT ;  /* 0x000000ff000e7812 */ /* 0x000fe400078ec0ff */
[----:B------:R-:W-:Y:S02]  /*d7f0*/  LOP3.LUT R0, R24, 0x70, R18, 0xf8, !PT ;  /* 0x0000007018007812 */ /* 0x000fe400078ef812 */
[----:B------:R-:W-:Y:S02]  /*d800*/  PRMT R43, R12, 0x7604, R13 ;  /* 0x000076040c2b7816 */ /* 0x000fe4000000000d */
[----:B------:R-:W-:Y:S02]  /*d810*/  SHF.R.U32.HI R24, RZ, 0x8, R29 ;  /* 0x00000008ff187819 */ /* 0x000fe4000001161d */
[----:B------:R-:W-:-:S02]  /*d820*/  SHF.R.U32.HI R12, RZ, 0x8, R20 ;  /* 0x00000008ff0c7819 */ /* 0x000fc40000011614 */
[-C--:B------:R-:W-:Y:S02]  /*d830*/  LOP3.LUT R3, R3, R25.reuse, RZ, 0x3c, !PT ;  /* 0x0000001903037212 */ /* 0x080fe400078e3cff */
[----:B------:R-:W-:Y:S02]  /*d840*/  LOP3.LUT R0, R0, R25, RZ, 0x3c, !PT ;  /* 0x0000001900007212 */ /* 0x000fe400078e3cff */
[----:B------:R-:W-:Y:S02]  /*d850*/  LOP3.LUT R25, R29, 0xff, RZ, 0xc0, !PT ;  /* 0x000000ff1d197812 */ /* 0x000fe400078ec0ff */
[----:B------:R-:W-:Y:S02]  /*d860*/  LOP3.LUT R27, R20, 0xff, RZ, 0xc0, !PT ;  /* 0x000000ff141b7812 */ /* 0x000fe400078ec0ff */
[----:B------:R-:W-:Y:S02]  /*d870*/  LOP3.LUT R24, R24, 0xff, RZ, 0xc0, !PT ;  /* 0x000000ff18187812 */ /* 0x000fe400078ec0ff */
[----:B------:R-:W-:-:S02]  /*d880*/  LOP3.LUT R26, R12, 0xff, RZ, 0xc0, !PT ;  /* 0x000000ff0c1a7812 */ /* 0x000fc400078ec0ff */
[C-C-:B------:R-:W-:Y:S02]  /*d890*/  IADD3 R3, R17.reuse, R3, R212.reuse ;  /* 0x0000000311037210 */ /* 0x140fe40007ffe0d4 */
[----:B------:R-:W-:Y:S02]  /*d8a0*/  LOP3.LUT R15, R28, 0xff, RZ, 0xc0, !PT ;  /* 0x000000ff1c0f7812 */ /* 0x000fe400078ec0ff */
[----:B------:R-:W-:Y:S02]  /*d8b0*/  IADD3 R0, R17, R0, R212 ;  /* 0x0000000011007210 */ /* 0x000fe40007ffe0d4 */
[----:B------:R-:W-:Y:S02]  /*d8c0*/  PRMT R47, R24, 0x7604, R25 ;  /* 0x00007604182f7816 */ /* 0x000fe40000000019 */
[----:B------:R-:W-:Y:S02]  /*d8d0*/  PRMT R51, R26, 0x7604, R27 ;  /* 0x000076041a337816 */ /* 0x000fe4000000001b */
[----:B------:R-:W0:Y:S01]  /*d8e0*/  LDS.128 R24, [R3+0x14400] ;  /* 0x0144000003187984 */ /* 0x000e220000000c00 */
[----:B------:R-:W-:-:S02]  /*d8f0*/  PRMT R45, R14, 0x7604, R15 ;  /* 0x000076040e2d7816 */ /* 0x000fc4000000000f */
[----:B------:R-:W-:Y:S01]  /*d900*/  SHF.R.U32.HI R35, RZ, 0x8, R21 ;  /* 0x00000008ff237819 */ /* 0x000fe20000011615 */
[----:B------:R-:W1:Y:S01]  /*d910*/  LDS.128 R12, [R0+0x14400] ;  /* 0x01440000000c7984 */ /* 0x000e620000000c00 */
[----:B------:R-:W-:Y:S02]  /*d920*/  SHF.R.U32.HI R37, RZ, 0x10, R33 ;  /* 0x00000010ff257819 */ /* 0x000fe40000011621 */
[----:B------:R-:W-:Y:S02]  /*d930*/  LOP3.LUT R42, R21, 0xff, RZ, 0xc0, !PT ;  /* 0x000000ff152a7812 */ /* 0x000fe400078ec0ff */
[----:B------:R-:W-:Y:S02]  /*d940*/  LOP3.LUT R35, R35, 0xff, RZ, 0xc0, !PT ;  /* 0x000000ff23237812 */ /* 0x000fe400078ec0ff */
[----:B------:R-:W-:Y:S02]  /*d950*/  LOP3.LUT R37, R37, 0xff, RZ, 0xc0, !PT ;  /* 0x000000ff25257812 */ /* 0x000fe400078ec0ff */
[----:B------:R-:W-:-:S02]  /*d960*/  PRMT R53, R35, 0x7604, R42 ;  /* 0x0000760423357816 */ /* 0x000fc4000000002a */
[----:B------:R-:W-:Y:S02]  /*d970*/  SHF.R.U32.HI R39, RZ, 0x10, R30 ;  /* 0x00000010ff277819 */ /* 0x000fe4000001161e */
[----:B------:R-:W-:Y:S02]  /*d980*/  SHF.R.U32.HI R42, RZ, 0x10, R31 ;  /* 0x00000010ff2a7819 */ /* 0x000fe4000001161f */
[----:B------:R-:W-:Y:S02]  /*d990*/  SHF.R.U32.HI R35, RZ, 0x10, R32 ;  /* 0x00000010ff237819 */ /* 0x000fe40000011620 */
[----:B------:R-:W-:Y:S02]  /*d9a0*/  PRMT R37, R37, 0x7054, R38 ;  /* 0x0000705425257816 */ /* 0x000fe40000000026 */
[----:B------:R-:W-:Y:S02]  /*d9b0*/  SHF.R.U32.HI R38, RZ, 0x10, R29 ;  /* 0x00000010ff267819 */ /* 0x000fe4000001161d */
[----:B------:R-:W-:-:S02]  /*d9c0*/  LOP3.LUT R39, R39, 0xff, RZ, 0xc0, !PT ;  /* 0x000000ff27277812 */ /* 0x000fc400078ec0ff */
[----:B------:R-:W-:Y:S02]  /*d9d0*/  LOP3.LUT R42, R42, 0xff, RZ, 0xc0, !PT ;  /* 0x000000ff2a2a7812 */ /* 0x000fe400078ec0ff */
[----:B------:R-:W-:Y:S02]  /*d9e0*/  LOP3.LUT R35, R35, 0xff, RZ, 0xc0, !PT ;  /* 0x000000ff23237812 */ /* 0x000fe400078ec0ff */
[----:B------:R-:W-:Y:S02]  /*d9f0*/  LOP3.LUT R38, R38, 0xff, RZ, 0xc0, !PT ;  /* 0x000000ff26267812 */ /* 0x000fe400078ec0ff */
[----:B------:R-:W-:Y:S02]  /*da00*/  PRMT R39, R39, 0x7054, R40 ;  /* 0x0000705427277816 */ /* 0x000fe40000000028 */
[----:B------:R-:W-:Y:S02]  /*da10*/  PRMT R43, R42, 0x7054, R43 ;  /* 0x000070542a2b7816 */ /* 0x000fe4000000002b */
[----:B------:R-:W-:-:S02]  /*da20*/  PRMT R35, R35, 0x7054, R36 ;  /* 0x0000705423237816 */ /* 0x000fc40000000024 */
[----:B------:R-:W-:Y:S02]  /*da30*/  SHF.R.U32.HI R40, RZ, 0x10, R20 ;  /* 0x00000010ff287819 */ /* 0x000fe40000011614 */
[----:B------:R-:W-:Y:S02]  /*da40*/  SHF.R.U32.HI R42, RZ, 0x10, R21 ;  /* 0x00000010ff2a7819 */ /* 0x000fe40000011615 */
[----:B------:R-:W-:Y:S02]  /*da50*/  SHF.R.U32.HI R36, RZ, 0x10, R28 ;  /* 0x00000010ff247819 */ /* 0x000fe4000001161c */
[----:B------:R-:W-:Y:S02]  /*da60*/  PRMT R49, R38, 0x7054, R47 ;  /* 0x0000705426317816 */ /* 0x000fe4000000002f */
[----:B------:R-:W-:Y:S02]  /*da70*/  LOP3.LUT R40, R40, 0xff, RZ, 0xc0, !PT ;  /* 0x000000ff28287812 */ /* 0x000fe400078ec0ff */
[----:B------:R-:W-:-:S02]  /*da80*/  LOP3.LUT R42, R42, 0xff, RZ, 0xc0, !PT ;  /* 0x000000ff2a2a7812 */ /* 0x000fc400078ec0ff */
[----:B------:R-:W-:Y:S02]  /*da90*/  LOP3.LUT R36, R36, 0xff, RZ, 0xc0, !PT ;  /* 0x000000ff24247812 */ /* 0x000fe400078ec0ff */
[----:B------:R-:W-:Y:S02]  /*daa0*/  LOP3.LUT R49, R49, 0xff000000, R29, 0xf8, !PT ;  /* 0xff00000031317812 */ /* 0x000fe400078ef81d */
[----:B------:R-:W-:Y:S02]  /*dab0*/  PRMT R51, R40, 0x7054, R51 ;  /* 0x0000705428337816 */ /* 0x000fe40000000033 */
[----:B------:R-:W-:Y:S02]  /*dac0*/  PRMT R53, R42, 0x7054, R53 ;  /* 0x000070542a357816 */ /* 0x000fe40000000035 */
[----:B------:R-:W-:Y:S02]  /*dad0*/  PRMT R45, R36, 0x7054, R45 ;  /* 0x00007054242d7816 */ /* 0x000fe4000000002d */
[----:B------:R-:W-:-:S02]  /*dae0*/  LOP3.LUT R40, R35, 0xff000000, R32, 0xf8, !PT ;  /* 0xff00000023287812 */ /* 0x000fc400078ef820 */
[----:B------:R-:W-:Y:S02]  /*daf0*/  LOP3.LUT R42, R37, 0xff000000, R33, 0xf8, !PT ;  /* 0xff000000252a7812 */ /* 0x000fe400078ef821 */
[----:B------:R-:W-:Y:S02]  /*db00*/  F2FP.F16.E4M3.UNPACK_B R48, R49.H1 ;  /* 0x00000031ff30723e */ /* 0x000fe400030006ff */
[----:B0-----:R-:W-:Y:S02]  /*db10*/  F2FP.F16.E4M3.UNPACK_B R35, R25.H1 ;  /* 0x00000019ff23723e */ /* 0x001fe400030006ff */
[----:B------:R-:W-:Y:S02]  /*db20*/  LOP3.LUT R46, R43, 0xff000000, R31, 0xf8, !PT ;  /* 0xff0000002b2e7812 */ /* 0x000fe400078ef81f */
[----:B------:R-:W-:Y:S02]  /*db30*/  LOP3.LUT R47, R45, 0xff000000, R28, 0xf8, !PT ;  /* 0xff0000002d2f7812 */ /* 0x000fe400078ef81c */
[----:B------:R-:W-:Y:S01]  /*db40*/  LOP3.LUT R50, R51, 0xff000000, R20, 0xf8, !PT ;  /* 0xff00000033327812 */ /* 0x000fe200078ef814 */
[--C-:B------:R-:W-:Y:S01]  /*db50*/  HADD2.F32 R51, -RZ, R48.reuse.H0_H0 ;  /* 0x20000030ff337230 */ /* 0x100fe20000004100 */
[----:B------:R-:W-:Y:S01]  /*db60*/  F2FP.F16.E4M3.UNPACK_B R43, R42.H1 ;  /* 0x0000002aff2b723e */ /* 0x000fe200030006ff */
[----:B------:R-:W-:Y:S01]  /*db70*/  HADD2.F32 R48, -RZ, R48.H1_H1 ;  /* 0x30000030ff307230 */ /* 0x000fe20000004100 */
[----:B-1----:R-:W-:-:S02]  /*db80*/  F2FP.F16.E4M3.UNPACK_B R31, R15 ;  /* 0x0000000fff1f723e */ /* 0x002fc400020006ff */
[----:B------:R-:W-:Y:S01]  /*db90*/  F2FP.F16.E4M3.UNPACK_B R32, R15.H1 ;  /* 0x0000000fff20723e */ /* 0x000fe200030006ff */
[--C-:B------:R-:W-:Y:S01]  /*dba0*/  HADD2.F32 R45, -RZ, R43.reuse.H0_H0 ;  /* 0x2000002bff2d7230 */ /* 0x100fe20000004100 */
[-C--:B------:R-:W-:Y:S01]  /*dbb0*/  F2FP.F16.E4M3.UNPACK_B R28, R13.reuse.H1 ;  /* 0x0000000dff1c723e */ /* 0x080fe200030006ff */
[----:B------:R-:W-:Y:S01]  /*dbc0*/  HADD2.F32 R44, -RZ, R43.H1_H1 ;  /* 0x3000002bff2c7230 */ /* 0x000fe20000004100 */
[-C--:B------:R-:W-:Y:S02]  /*dbd0*/  F2FP.F16.E4M3.UNPACK_B R15, R12.reuse ;  /* 0x0000000cff0f723e */ /* 0x080fe400020006ff */
[----:B------:R-:W-:Y:S01]  /*dbe0*/  F2FP.F16.E4M3.UNPACK_B R20, R12.H1 ;  /* 0x0000000cff14723e */ /* 0x000fe200030006ff */
[--C-:B------:R-:W-:Y:S01]  /*dbf0*/  HADD2.F32 R12, -RZ, R35.reuse.H0_H0 ;  /* 0x20000023ff0c7230 */ /* 0x100fe20000004100 */
[----:B------:R-:W-:Y:S01]  /*dc00*/  LOP3.LUT R53, R53, 0xff000000, R21, 0xf8, !PT ;  /* 0xff00000035357812 */ /* 0x000fe200078ef815 */
[----:B------:R-:W-:Y:S01]  /*dc10*/  HADD2.F32 R35, -RZ, R35.H1_H1 ;  /* 0x30000023ff237230 */ /* 0x000fe20000004100 */
[----:B------:R-:W-:-:S02]  /*dc20*/  F2FP.F16.E4M3.UNPACK_B R21, R13 ;  /* 0x0000000dff15723e */ /* 0x000fc400020006ff */
[-C--:B------:R-:W-:Y:S01]  /*dc30*/  F2FP.F16.E4M3.UNPACK_B R13, R14.reuse ;  /* 0x0000000eff0d723e */ /* 0x080fe200020006ff */
[----:B------:R-:W-:Y:S01]  /*dc40*/  FMUL.FTZ R55, R12, R51 ;  /* 0x000000330c377220 */ /* 0x000fe20000410000 */
[----:B------:R-:W-:Y:S01]  /*dc50*/  F2FP.F16.E4M3.UNPACK_B R29, R14.H1 ;  /* 0x0000000eff1d723e */ /* 0x000fe200030006ff */
[--C-:B------:R-:W-:Y:S01]  /*dc60*/  HADD2.F32 R14, -RZ, R28.reuse.H0_H0 ;  /* 0x2000001cff0e7230 */ /* 0x100fe20000004100 */
[----:B------:R-:W-:Y:S01]  /*dc70*/  LOP3.LUT R30, R39, 0xff000000, R30, 0xf8, !PT ;  /* 0xff000000271e7812 */ /* 0x000fe200078ef81e */
[----:B------:R-:W-:Y:S01]  /*dc80*/  HADD2.F32 R28, -RZ, R28.H1_H1 ;  /* 0x3000001cff1c7230 */ /* 0x000fe20000004100 */
[----:B------:R-:W-:Y:S01]  /*dc90*/  F2FP.F16.E4M3.UNPACK_B R33, R25 ;  /* 0x00000019ff21723e */ /* 0x000fe200020006ff */
[----:B------:R-:W-:Y:S01]  /*dca0*/  FMUL.FTZ R57, R35, R44 ;  /* 0x0000002c23397220 */ /* 0x000fe20000410000 */
[----:B------:R-:W-:Y:S02]  /*dcb0*/  F2FP.F16.E4M3.UNPACK_B R49, R49 ;  /* 0x00000031ff31723e */ /* 0x000fe400020006ff */
[-C--:B------:R-:W-:Y:S01]  /*dcc0*/  F2FP.F16.E4M3.UNPACK_B R38, R27.reuse ;  /* 0x0000001bff26723e */ /* 0x080fe200020006ff */
[----:B------:R-:W-:Y:S01]  /*dcd0*/  FFMA.FTZ R57, R28, R48, R57 ;  /* 0x000000301c397223 */ /* 0x000fe20000010039 */
[----:B------:R-:W-:-:S02]  /*dce0*/  F2FP.F16.E4M3.UNPACK_B R39, R27.H1 ;  /* 0x0000001bff27723e */ /* 0x000fc400030006ff */
[-C--:B------:R-:W-:Y:S02]  /*dcf0*/  F2FP.F16.E4M3.UNPACK_B R25, R24.reuse ;  /* 0x00000018ff19723e */ /* 0x080fe400020006ff */
[----:B------:R-:W-:Y:S01]  /*dd00*/  F2FP.F16.E4M3.UNPACK_B R27, R24.H1 ;  /* 0x00000018ff1b723e */ /* 0x000fe200030006ff */
[-C--:B------:R-:W-:Y:S01]  /*dd10*/  FMUL.FTZ R24, R12, R45.reuse ;  /* 0x0000002d0c187220 */ /* 0x080fe20000410000 */
[-C--:B------:R-:W-:Y:S01]  /*dd20*/  F2FP.F16.E4M3.UNPACK_B R36, R26.reuse ;  /* 0x0000001aff24723e */ /* 0x080fe200020006ff */
[C---:B------:R-:W-:Y:S01]  /*dd30*/  FFMA.FTZ R12, R14.reuse, R45, -R55 ;  /* 0x0000002d0e0c7223 */ /* 0x040fe20000010837 */
[----:B------:R-:W-:Y:S01]  /*dd40*/  F2FP.F16.E4M3.UNPACK_B R37, R26.H1 ;  /* 0x0000001aff25723e */ /* 0x000fe200030006ff */
[----:B------:R-:W-:Y:S01]  /*dd50*/  HADD2.F32 R45, -RZ, R49.H0_H0 ;  /* 0x20000031ff2d7230 */ /* 0x000fe20000004100 */
[----:B------:R-:W-:Y:S01]  /*dd60*/  F2FP.F16.E4M3.UNPACK_B R42, R42 ;  /* 0x0000002aff2a723e */ /* 0x000fe200020006ff */
[----:B------:R-:W-:Y:S02]  /*dd70*/  HADD2.F32 R26, -RZ, R33.H0_H0 ;  /* 0x20000021ff1a7230 */ /* 0x000fe40000004100 */
[----:B------:R-:W-:Y:S01]  /*dd80*/  FFMA.FTZ R14, R14, R51, R24 ;  /* 0x000000330e0e7223 */ /* 0x000fe20000010018 */
[----:B------:R-:W-:-:S02]  /*dd90*/  HADD2.F32 R24, -RZ, R21.H0_H0 ;  /* 0x20000015ff187230 */ /* 0x000fc40000004100 */
[----:B------:R-:W-:Y:S01]  /*dda0*/  FMUL.FTZ R51, R35, R48 ;  /* 0x0000003023337220 */ /* 0x000fe20000410000 */
[----:B------:R-:W-:Y:S02]  /*ddb0*/  HADD2.F32 R43, -RZ, R42.H0_H0 ;  /* 0x2000002aff2b7230 */ /* 0x000fe40000004100 */
[----:B------:R-:W-:Y:S01]  /*ddc0*/  FMUL.FTZ R35, R26, R45 ;  /* 0x0000002d1a237220 */ /* 0x000fe20000410000 */
[----:B------:R-:W-:Y:S02]  /*ddd0*/  HADD2.F32 R33, -RZ, R33.H1_H1 ;  /* 0x30000021ff217230 */ /* 0x000fe40000004100 */
[----:B------:R-:W-:Y:S01]  /*dde0*/  FFMA.FTZ R55, R28, R44, -R51 ;  /* 0x0000002c1c377223 */ /* 0x000fe20000010833 */
[----:B------:R-:W-:Y:S01]  /*ddf0*/  F2FP.F16.E4M3.UNPACK_B R28, R46.H1 ;  /* 0x0000002eff1c723e */ /* 0x000fe200030006ff */
[-C--:B------:R-:W-:Y:S01]  /*de00*/  FMUL.FTZ R26, R26, R43.reuse ;  /* 0x0000002b1a1a7220 */ /* 0x080fe20000410000 */
[----:B------:R-:W-:Y:S01]  /*de10*/  FFMA.FTZ R48, R24, R43, -R35 ;  /* 0x0000002b18307223 */ /* 0x000fe20000010823 */
[----:B------:R-:W-:Y:S01]  /*de20*/  F2FP.F16.E4M3.UNPACK_B R43, R53.H1 ;  /* 0x00000035ff2b723e */ /* 0x000fe200030006ff */
[----:B------:R-:W-:-:S02]  /*de30*/  HADD2.F32 R44, -RZ, R49.H1_H1 ;  /* 0x30000031ff2c7230 */ /* 0x000fc40000004100 */
[----:B------:R-:W-:Y:S01]  /*de40*/  FFMA.FTZ R51, R24, R45, R26 ;  /* 0x0000002d18337223 */ /* 0x000fe2000001001a */
[----:B------:R-:W-:Y:S01]  /*de50*/  HADD2.F32 R26, -RZ, R39.H0_H0 ;  /* 0x20000027ff1a7230 */ /* 0x000fe20000004100 */
[----:B------:R-:W-:Y:S01]  /*de60*/  F2FP.F16.E4M3.UNPACK_B R53, R53 ;  /* 0x00000035ff35723e */ /* 0x000fe200020006ff */
[----:B------:R-:W-:Y:S02]  /*de70*/  HADD2.F32 R45, -RZ, R43.H0_H0 ;  /* 0x2000002bff2d7230 */ /* 0x000fe40000004100 */
[----:B------:R-:W-:Y:S01]  /*de80*/  FMUL.FTZ R52, R33, R44 ;  /* 0x0000002c21347220 */ /* 0x000fe20000410000 */
[----:B------:R-:W-:Y:S01]  /*de90*/  HADD2.F32 R42, -RZ, R42.H1_H1 ;  /* 0x3000002aff2a7230 */ /* 0x000fe20000004100 */
[----:B------:R-:W-:Y:S01]  /*dea0*/  F2FP.F16.E4M3.UNPACK_B R46, R46 ;  /* 0x0000002eff2e723e */ /* 0x000fe200020006ff */
[----:B------:R-:W-:Y:S02]  /*deb0*/  HADD2.F32 R35, -RZ, R28.H0_H0 ;  /* 0x2000001cff237230 */ /* 0x000fe40000004100 */
[----:B------:R-:W-:Y:S01]  /*dec0*/  FMUL.FTZ R59, R26, R45 ;  /* 0x0000002d1a3b7220 */ /* 0x000fe20000410000 */
[----:B------:R-:W-:-:S02]  /*ded0*/  HADD2.F32 R21, -RZ, R21.H1_H1 ;  /* 0x30000015ff157230 */ /* 0x000fc40000004100 */
[----:B------:R-:W-:Y:S01]  /*dee0*/  FMUL.FTZ R33, R33, R42 ;  /* 0x0000002a21217220 */ /* 0x000fe20000410000 */
[----:B------:R-:W-:Y:S02]  /*def0*/  HADD2.F32 R24, -RZ, R32.H0_H0 ;  /* 0x20000020ff187230 */ /* 0x000fe40000004100 */
[-C--:B------:R-:W-:Y:S01]  /*df00*/  FMUL.FTZ R26, R26, R35.reuse ;  /* 0x000000231a1a7220 */ /* 0x080fe20000410000 */
[----:B------:R-:W-:Y:S02]  /*df10*/  HADD2.F32 R28, -RZ, R28.H1_H1 ;  /* 0x3000001cff1c7230 */ /* 0x000fe40000004100 */
[----:B------:R-:W-:Y:S01]  /*df20*/  FFMA.FTZ R44, R21, R44, R33 ;  /* 0x0000002c152c7223 */ /* 0x000fe20000010021 */
[----:B------:R-:W-:Y:S02]  /*df30*/  HADD2.F32 R43, -RZ, R43.H1_H1 ;  /* 0x3000002bff2b7230 */ /* 0x000fe40000004100 */
[C---:B------:R-:W-:Y:S01]  /*df40*/  FFMA.FTZ R59, R24.reuse, R35, -R59 ;  /* 0x00000023183b7223 */ /* 0x040fe2000001083b */
[----:B------:R-:W-:Y:S01]  /*df50*/  FFMA.FTZ R58, R24, R45, R26 ;  /* 0x0000002d183a7223 */ /* 0x000fe2000001001a */
[----:B------:R-:W-:-:S02]  /*df60*/  HADD2.F32 R39, -RZ, R39.H1_H1 ;  /* 0x30000027ff277230 */ /* 0x000fc40000004100 */
[----:B------:R-:W-:Y:S01]  /*df70*/  FFMA.FTZ R49, R21, R42, -R52 ;  /* 0x0000002a15317223 */ /* 0x000fe20000010834 */
[----:B------:R-:W-:Y:S02]  /*df80*/  HADD2.F32 R33, -RZ, R53.H0_H0 ;  /* 0x20000035ff217230 */ /* 0x000fe40000004100 */
[----:B------:R-:W-:Y:S02]  /*df90*/  HADD2.F32 R24, -RZ, R38.H0_H0 ;  /* 0x20000026ff187230 */ /* 0x000fe40000004100 */
[C---:B------:R-:W-:Y:S01]  /*dfa0*/  FMUL.FTZ R35, R39.reuse, R43 ;  /* 0x0000002b27237220 */ /* 0x040fe20000410000 */
[----:B------:R-:W-:Y:S02]  /*dfb0*/  HADD2.F32 R32, -RZ, R32.H1_H1 ;  /* 0x30000020ff207230 */ /* 0x000fe40000004100 */
[----:B------:R-:W-:Y:S01]  /*dfc0*/  FMUL.FTZ R52, R39, R28 ;  /* 0x0000001c27347220 */ /* 0x000fe20000410000 */
[----:B------:R-:W-:Y:S02]  /*dfd0*/  HADD2.F32 R26, -RZ, R46.H0_H0 ;  /* 0x2000002eff1a7230 */ /* 0x000fe40000004100 */
[----:B------:R-:W-:Y:S01]  /*dfe0*/  FMUL.FTZ R42, R24, R33 ;  /* 0x00000021182a7220 */ /* 0x000fe20000410000 */
[----:B------:R-:W-:-:S02]  /*dff0*/  HADD2.F32 R21, -RZ, R31.H0_H0 ;  /* 0x2000001fff157230 */ /* 0x000fc40000004100 */
[C---:B------:R-:W-:Y:S01]  /*e000*/  FFMA.FTZ R60, R32.reuse, R28, -R35 ;  /* 0x0000001c203c7223 */ /* 0x040fe20000010823 */
[----:B------:R-:W-:Y:S01]  /*e010*/  FFMA.FTZ R61, R32, R43, R52 ;  /* 0x0000002b203d7223 */ /* 0x000fe20000010034 */
[-C--:B------:R-:W-:Y:S01]  /*e020*/  FMUL.FTZ R24, R24, R26.reuse ;  /* 0x0000001a18187220 */ /* 0x080fe20000410000 */
[----:B------:R-:W-:Y:S01]  /*e030*/  F2FP.F16.E4M3.UNPACK_B R32, R47.H1 ;  /* 0x0000002fff20723e */ /* 0x000fe200030006ff */
[C---:B------:R-:W-:Y:S01]  /*e040*/  FFMA.FTZ R45, R21.reuse, R26, -R42 ;  /* 0x0000001a152d7223 */ /* 0x040fe2000001082a */
[-C--:B------:R-:W-:Y:S01]  /*e050*/  F2FP.F16.E4M3.UNPACK_B R26, R40.reuse.H1 ;  /* 0x00000028ff1a723e */ /* 0x080fe200030006ff */
[----:B------:R-:W-:Y:S01]  /*e060*/  FFMA.FTZ R54, R21, R33, R24 ;  /* 0x0000002115367223 */ /* 0x000fe20000010018 */
[----:B------:R-:W-:Y:S01]  /*e070*/  HADD2.F32 R46, -RZ, R46.H1_H1 ;  /* 0x3000002eff2e7230 */ /* 0x000fe20000004100 */
[----:B------:R-:W-:Y:S01]  /*e080*/  F2FP.F16.E4M3.UNPACK_B R47, R47 ;  /* 0x0000002fff2f723e */ /* 0x000fe200020006ff */
[----:B------:R-:W-:Y:S01]  /*e090*/  HADD2.F32 R53, -RZ, R53.H1_H1 ;  /* 0x30000035ff357230 */ /* 0x000fe20000004100 */
[----:B------:R-:W-:Y:S01]  /*e0a0*/  F2FP.F16.E4M3.UNPACK_B R40, R40 ;  /* 0x00000028ff28723e */ /* 0x000fe200020006ff */
        /* <DEDUP_REMOVED lines=11> */
[C---:B------:R-:W-:Y:S01]  /*e160*/  FFMA.FTZ R56, R31.reuse, R46, -R42 ;  /* 0x0000002e1f387223 */ /* 0x040fe2000001082a */
[----:B------:R-:W-:Y:S02]  /*e170*/  HADD2.F32 R27, -RZ, R27.H1_H1 ;  /* 0x3000001bff1b7230 */ /* 0x000fe40000004100 */
[----:B------:R-:W-:Y:S01]  /*e180*/  FFMA.FTZ R53, R31, R53, R52 ;  /* 0x000000351f357223 */ /* 0x000fe20000010034 */
[----:B------:R-:W-:Y:S02]  /*e190*/  HADD2.F32 R26, -RZ, R26.H1_H1 ;  /* 0x3000001aff1a7230 */ /* 0x000fe40000004100 */
[C---:B------:R-:W-:Y:S01]  /*e1a0*/  FFMA.FTZ R35, R21.reuse, R33, R24 ;  /* 0x0000002115237223 */ /* 0x040fe20000010018 */
[----:B------:R-:W-:Y:S01]  /*e1b0*/  FFMA.FTZ R38, R21, R28, -R38 ;  /* 0x0000001c15267223 */ /* 0x000fe20000010826 */
[----:B------:R-:W-:-:S02]  /*e1c0*/  HADD2.F32 R20, -RZ, R20.H1_H1 ;  /* 0x30000014ff147230 */ /* 0x000fc40000004100 */
[C---:B------:R-:W-:Y:S01]  /*e1d0*/  FMUL.FTZ R31, R27.reuse, R32 ;  /* 0x000000201b1f7220 */ /* 0x040fe20000410000 */
[----:B------:R-:W-:Y:S01]  /*e1e0*/  FMUL.FTZ R33, R27, R26 ;  /* 0x0000001a1b217220 */ /* 0x000fe20000410000 */
[----:B------:R-:W-:Y:S01]  /*e1f0*/  HADD2.F32 R27, -RZ, R47.H0_H0 ;  /* 0x2000002fff1b7230 */ /* 0x000fe20000004100 */
[----:B------:R-:W-:Y:S01]  /*e200*/  F2FP.F16.E4M3.UNPACK_B R28, R50.H1 ;  /* 0x00000032ff1c723e */ /* 0x000fe200030006ff */
[----:B------:R-:W-:Y:S02]  /*e210*/  HADD2.F32 R21, -RZ, R25.H0_H0 ;  /* 0x20000019ff157230 */ /* 0x000fe40000004100 */
[C---:B------:R-:W-:Y:S01]  /*e220*/  FFMA.FTZ R39, R20.reuse, R26, -R31 ;  /* 0x0000001a14277223 */ /* 0x040fe2000001081f */
[----:B------:R-:W-:Y:S02]  /*e230*/  HADD2.F32 R24, -RZ, R40.H0_H0 ;  /* 0x20000028ff187230 */ /* 0x000fe40000004100 */
[----:B------:R-:W-:Y:S01]  /*e240*/  FFMA.FTZ R42, R20, R32, R33 ;  /* 0x00000020142a7223 */ /* 0x000fe20000010021 */
        /* <DEDUP_REMOVED lines=25> */
[----:B------:R-:W-:Y:S01]  /*e3e0*/  F2FP.F16.E4M3.UNPACK_B R50, R50 ;  /* 0x00000032ff32723e */ /* 0x000fe200020006ff */
[----:B------:R-:W-:-:S03]  /*e3f0*/  HADD2.F32 R29, -RZ, R29.H1_H1 ;  /* 0x3000001dff1d7230 */ /* 0x000fc60000004100 */
[C---:B------:R-:W-:Y:S01]  /*e400*/  FMUL.FTZ R24, R37.reuse, R28 ;  /* 0x0000001c25187220 */ /* 0x040fe20000410000 */
[-C--:B------:R-:W-:Y:S01]  /*e410*/  FMUL.FTZ R21, R37, R26.reuse ;  /* 0x0000001a25157220 */ /* 0x080fe20000410000 */
[----:B------:R-:W-:Y:S01]  /*e420*/  FFMA.FTZ R37, R15, R25, R20 ;  /* 0x000000190f257223 */ /* 0x000fe20000010014 */
[----:B------:R-:W-:Y:S02]  /*e430*/  HADD2.F32 R20, -RZ, R36.H0_H0 ;  /* 0x20000024ff147230 */ /* 0x000fe40000004100 */
[C---:B------:R-:W-:Y:S01]  /*e440*/  FFMA.FTZ R43, R29.reuse, R26, -R24 ;  /* 0x0000001a1d2b7223 */ /* 0x040fe20000010818 */
[----:B------:R-:W-:Y:S01]  /*e450*/  FFMA.FTZ R52, R29, R28, R21 ;  /* 0x0000001c1d347223 */ /* 0x000fe20000010015 */
[----:B------:R-:W-:Y:S02]  /*e460*/  HADD2.F32 R21, -RZ, R30.H0_H0 ;  /* 0x2000001eff157230 */ /* 0x000fe40000004100 */
[----:B------:R-:W-:Y:S02]  /*e470*/  HADD2.F32 R24, -RZ, R50.H0_H0 ;  /* 0x20000032ff187230 */ /* 0x000fe40000004100 */
[----:B------:R-:W-:-:S02]  /*e480*/  HADD2.F32 R30, -RZ, R30.H1_H1 ;  /* 0x3000001eff1e7230 */ /* 0x000fc40000004100 */
[C---:B------:R-:W-:Y:S01]  /*e490*/  FMUL.FTZ R25, R20.reuse, R21 ;  /* 0x0000001514197220 */ /* 0x040fe20000410000 */
[----:B------:R-:W-:Y:S02]  /*e4a0*/  HADD2.F32 R50, -RZ, R50.H1_H1 ;  /* 0x30000032ff327230 */ /* 0x000fe40000004100 */
[----:B------:R-:W-:Y:S01]  /*e4b0*/  FMUL.FTZ R26, R20, R24 ;  /* 0x00000018141a7220 */ /* 0x000fe20000410000 */
[----:B------:R-:W-:Y:S01]  /*e4c0*/  HADD2.F32 R36, -RZ, R36.H1_H1 ;  /* 0x30000024ff247230 */ /* 0x000fe20000004100 */
[----:B------:R-:W-:Y:S01]  /*e4d0*/  F2FP.SATFINITE.E4M3.F32.PACK_AB_MERGE_C R37, R52, R37, RZ ;  /* 0x000000253425723e */ /* 0x000fe200048070ff */
[--C-:B------:R-:W-:Y:S02]  /*e4e0*/  HADD2.F32 R15, -RZ, R13.reuse.H0_H0 ;  /* 0x2000000dff0f7230 */ /* 0x100fe40000004100 */
        /* <DEDUP_REMOVED lines=24> */
.L_x_8789:
[----:B------:R-:W-:Y:S05]  /*e670*/  BSYNC B1 ;  /* 0x0000000000017941 */ /* 0x000fea0003800000 */
.L_x_8788:
[----:B------:R-:W-:Y:S05]  /*e680*/  @P0 BRA `(.L_x_8780) ;  /* 0x0000000c00c80947 */ /* 0x000fea0003800000 */
[----:B------:R-:W2:Y:S01]  /*e690*/  LDL R49, [R1+0x8] ;  /* 0x0000080001317983 */ /* 0x000ea20000100800 */
[----:B-1---5:R-:W-:Y:S01]  /*e6a0*/  SHF.R.U32.HI R13, RZ, 0x8, R9 ;  /* 0x00000008ff0d7819 */ /* 0x022fe20000011609 */
[----:B------:R-:W-:Y:S01]  /*e6b0*/  IMAD.IADD R41, R18, 0x1, R41 ;  /* 0x0000000112297824 */ /* 0x000fe200078e0229 */
[----:B------:R-:W-:Y:S02]  /*e6c0*/  SHF.R.U32.HI R3, RZ, 0x8, R8 ;  /* 0x00000008ff037819 */ /* 0x000fe40000011608 */
[----:B------:R-:W-:Y:S02]  /*e6d0*/  LOP3.LUT R12, R9, 0xff, RZ, 0xc0, !PT ;  /* 0x000000ff090c7812 */ /* 0x000fe400078ec0ff */
[----:B------:R-:W-:Y:S02]  /*e6e0*/  LOP3.LUT R13, R13, 0xff, RZ, 0xc0, !PT ;  /* 0x000000ff0d0d7812 */ /* 0x000fe400078ec0ff */
[----:B0-----:R-:W-:Y:S02]  /*e6f0*/  LOP3.LUT R0, R8, 0xff, RZ, 0xc0, !PT ;  /* 0x000000ff08007812 */ /* 0x001fe400078ec0ff */
[----:B------:R-:W-:-:S02]  /*e700*/  LOP3.LUT R3, R3, 0xff, RZ, 0xc0, !PT ;  /* 0x000000ff03037812 */ /* 0x000fc400078ec0ff */
[----:B------:R-:W-:Y:S02]  /*e710*/  PRMT R20, R13, 0x7604, R12 ;  /* 0x000076040d147816 */ /* 0x000fe4000000000c */
[----:B------:R-:W-:Y:S02]  /*e720*/  SHF.R.U32.HI R12, RZ, 0x8, R10 ;  /* 0x00000008ff0c7819 */ /* 0x000fe4000001160a */
[----:B------:R-:W-:Y:S02]  /*e730*/  PRMT R3, R3, 0x7604, R0 ;  /* 0x0000760403037816 */ /* 0x000fe40000000000 */
[----:B------:R-:W-:Y:S02]  /*e740*/  LOP3.LUT R0, R10, 0xff, RZ, 0xc0, !PT ;  /* 0x000000ff0a007812 */ /* 0x000fe400078ec0ff */
[----:B------:R-:W-:Y:S02]  /*e750*/  LOP3.LUT R13, R12, 0xff, RZ, 0xc0, !PT ;  /* 0x000000ff0c0d7812 */ /* 0x000fe400078ec0ff */
[----:B------:R-:W-:-:S02]  /*e760*/  SHF.R.U32.HI R24, RZ, 0x3, R208 ;  /* 0x00000003ff187819 */ /* 0x000fc400000116d0 */
[----:B------:R-:W-:Y:S02]  /*e770*/  PRMT R29, R13, 0x7604, R0 ;  /* 0x000076040d1d7816 */ /* 0x000fe40000000000 */
[----:B------:R-:W-:Y:S02]  /*e780*/  LOP3.LUT R0, R208, 0x70, R41, 0xf8, !PT ;  /* 0x00000070d0007812 */ /* 0x000fe400078ef829 */
[----:B------:R-:W-:Y:S02]  /*e790*/  SHF.R.U32.HI R15, RZ, 0x8, R11 ;  /* 0x00000008ff0f7819 */ /* 0x000fe4000001160b */
[----:B------:R-:W-:Y:S02]  /*e7a0*/  LOP3.LUT R0, R0, R24, RZ, 0x3c, !PT ;  /* 0x0000001800007212 */ /* 0x000fe400078e3cff */
[----:B------:R-:W-:Y:S02]  /*e7b0*/  SHF.R.U32.HI R21, RZ, 0x8, R4 ;  /* 0x00000008ff157819 */ /* 0x000fe40000011604 */
[----:B------:R-:W-:-:S02]  /*e7c0*/  IADD3 R0, R17, R0, R214 ;  /* 0x0000000011007210 */ /* 0x000fc40007ffe0d6 */
[----:B------:R-:W-:Y:S02]  /*e7d0*/  LOP3.LUT R14, R11, 0xff, RZ, 0xc0, !PT ;  /* 0x000000ff0b0e7812 */ /* 0x000fe400078ec0ff */
[----:B------:R-:W-:Y:S01]  /*e7e0*/  LOP3.LUT R12, R4, 0xff, RZ, 0xc0, !PT ;  /* 0x000000ff040c7812 */ /* 0x000fe200078ec0ff */
[----:B------:R-:W0:Y:S01]  /*e7f0*/  LDS.128 R24, [R0+0x14400] ;  /* 0x0144000000187984 */ /* 0x000e220000000c00 */
[----:B------:R-:W-:Y:S02]  /*e800*/  LOP3.LUT R15, R15, 0xff, RZ, 0xc0, !PT ;  /* 0x000000ff0f0f7812 */ /* 0x000fe400078ec0ff */
[----:B------:R-:W-:Y:S02]  /*e810*/  LOP3.LUT R21, R21, 0xff, RZ, 0xc0, !PT ;  /* 0x000000ff15157812 */ /* 0x000fe400078ec0ff */
[----:B------:R-:W-:Y:S02]  /*e820*/  PRMT R28, R15, 0x7604, R14 ;  /* 0x000076040f1c7816 */ /* 0x000fe4000000000e */
[----:B------:R-:W-:-:S02]  /*e830*/  PRMT R35, R21, 0x7604, R12 ;  /* 0x0000760415237816 */ /* 0x000fc4000000000c */
[----:B------:R-:W-:Y:S02]  /*e840*/  SHF.R.U32.HI R30, RZ, 0x8, R5 ;  /* 0x00000008ff1e7819 */ /* 0x000fe40000011605 */
[----:B------:R-:W-:Y:S02]  /*e850*/  SHF.R.U32.HI R32, RZ, 0x8, R6 ;  /* 0x00000008ff207819 */ /* 0x000fe40000011606 */
[----:B------:R-:W-:Y:S02]  /*e860*/  LOP3.LUT R21, R5, 0xff, RZ, 0xc0, !PT ;  /* 0x000000ff05157812 */ /* 0x000fe400078ec0ff */
[----:B------:R-:W-:Y:S02]  /*e870*/  LOP3.LUT R30, R30, 0xff, RZ, 0xc0, !PT ;  /* 0x000000ff1e1e7812 */ /* 0x000fe400078ec0ff */
[----:B------:R-:W-:Y:S02]  /*e880*/  LOP3.LUT R31, R6, 0xff, RZ, 0xc0, !PT ;  /* 0x000000ff061f7812 */ /* 0x000fe400078ec0ff */
[----:B------:R-:W-:-:S02]  /*e890*/  LOP3.LUT R32, R32, 0xff, RZ, 0xc0, !PT ;  /* 0x000000ff20207812 */ /* 0x000fc400078ec0ff */
[----:B------:R-:W-:Y:S02]  /*e8a0*/  PRMT R30, R30, 0x7604, R21 ;  /* 0x000076041e1e7816 */ /* 0x000fe40000000015 */
[----:B------:R-:W-:Y:S02]  /*e8b0*/  SHF.R.U32.HI R37, RZ, 0x10, R5 ;  /* 0x00000010ff257819 */ /* 0x000fe40000011605 */
[----:B------:R-:W-:Y:S02]  /*e8c0*/  SHF.R.U32.HI R21, RZ, 0x10, R9 ;  /* 0x00000010ff157819 */ /* 0x000fe40000011609 */
[----:B------:R-:W-:Y:S01]  /*e8d0*/  PRMT R39, R32, 0x7604, R31 ;  /* 0x0000760420277816 */ /* 0x000fe2000000001f */
[----:B------:R-:W-:Y:S01]  /*e8e0*/  IMAD.U32 R37, R37, 0x10000, RZ ;  /* 0x0001000025257824 */ /* 0x000fe200078e00ff */
[----:B------:R-:W-:Y:S01]  /*e8f0*/  SHF.R.U32.HI R31, RZ, 0x10, R11 ;  /* 0x00000010ff1f7819 */ /* 0x000fe2000001160b */
[----:B------:R-:W-:Y:S01]  /*e900*/  IMAD.U32 R21, R21, 0x10000, RZ ;  /* 0x0001000015157824 */ /* 0x000fe200078e00ff */
[----:B------:R-:W-:-:S02]  /*e910*/  SHF.R.U32.HI R36, RZ, 0x8, R7 ;  /* 0x00000008ff247819 */ /* 0x000fc40000011607 */
[----:B------:R-:W-:Y:S01]  /*e920*/  LOP3.LUT R33, R7, 0xff, RZ, 0xc0, !PT ;  /* 0x000000ff07217812 */ /* 0x000fe200078ec0ff */
[----:B------:R-:W-:Y:S01]  /*e930*/  IMAD.U32 R31, R31, 0x10000, RZ ;  /* 0x000100001f1f7824 */ /* 0x000fe200078e00ff */
[----:B------:R-:W-:Y:S02]  /*e940*/  LOP3.LUT R36, R36, 0xff, RZ, 0xc0, !PT ;  /* 0x000000ff24247812 */ /* 0x000fe400078ec0ff */
[----:B------:R-:W-:Y:S02]  /*e950*/  SHF.R.U32.HI R41, RZ, 0x10, R7 ;  /* 0x00000010ff297819 */ /* 0x000fe40000011607 */
[----:B------:R-:W-:Y:S02]  /*e960*/  LOP3.LUT R37, R30, 0xff0000, R37, 0xf8, !PT ;  /* 0x00ff00001e257812 */ /* 0x000fe400078ef825 */
[----:B------:R-:W-:Y:S01]  /*e970*/  LOP3.LUT R21, R20, 0xff0000, R21, 0xf8, !PT ;  /* 0x00ff000014157812 */ /* 0x000fe200078ef815 */
        /* <DEDUP_REMOVED lines=14> */
[----:B------:R-:W-:Y:S01]  /*ea60*/  F2FP.F16.E4M3.UNPACK_B R11, R20 ;  /* 0x00000014ff0b723e */ /* 0x000fe200020006ff */
[----:B------:R-:W-:Y:S01]  /*ea70*/  HADD2.F32 R38, -RZ, R33.H0_H0 ;  /* 0x20000021ff267230 */ /* 0x000fe20000004100 */
[----:B------:R-:W-:Y:S01]  /*ea80*/  LOP3.LUT R41, R36, 0xff0000, R41, 0xf8, !PT ;  /* 0x00ff000024297812 */ /* 0x000fe200078ef829 */
[----:B------:R-:W-:Y:S01]  /*ea90*/  HADD2.F32 R5, -RZ, R6.H0_H0 ;  /* 0x20000006ff057230 */ /* 0x000fe20000004100 */
[----:B------:R-:W-:Y:S01]  /*eaa0*/  LOP3.LUT R36, R3, 0xff000000, R4, 0xf8, !PT ;  /* 0xff00000003247812 */ /* 0x000fe200078ef804 */
[----:B------:R-:W-:Y:S01]  /*eab0*/  HADD2.F32 R30, -RZ, R11.H0_H0 ;  /* 0x2000000bff1e7230 */ /* 0x000fe20000004100 */
[----:B------:R-:W-:Y:S02]  /*eac0*/  LOP3.LUT R32, R31, 0xff000000, R10, 0xf8, !PT ;  /* 0xff0000001f207812 */ /* 0x000fe400078ef80a */
[C---:B------:R-:W-:Y:S01]  /*ead0*/  FMUL.FTZ R42, R5.reuse, R38 ;  /* 0x00000026052a7220 */ /* 0x040fe20000410000 */
[----:B------:R-:W-:Y:S01]  /*eae0*/  F2FP.F16.E4M3.UNPACK_B R25, R25.H1 ;  /* 0x00000019ff19723e */ /* 0x000fe200030006ff */
[----:B------:R-:W-:Y:S01]  /*eaf0*/  FMUL.FTZ R31, R5, R30 ;  /* 0x0000001e051f7220 */ /* 0x000fe20000410000 */
[----:B------:R-:W-:-:S02]  /*eb00*/  F2FP.F16.E4M3.UNPACK_B R37, R37.H1 ;  /* 0x00000025ff25723e */ /* 0x000fc400030006ff */
[----:B------:R-:W-:Y:S02]  /*eb10*/  LOP3.LUT R41, R41, 0xff000000, R7, 0xf8, !PT ;  /* 0xff00000029297812 */ /* 0x000fe400078ef807 */
[-C--:B------:R-:W-:Y:S01]  /*eb20*/  F2FP.F16.E4M3.UNPACK_B R28, R27.reuse ;  /* 0x0000001bff1c723e */ /* 0x080fe200020006ff */
[----:B------:R-:W-:Y:S01]  /*eb30*/  HADD2.F32 R39, -RZ, R37.H0_H0 ;  /* 0x20000025ff277230 */ /* 0x000fe20000004100 */
[----:B------:R-:W-:Y:S02]  /*eb40*/  F2FP.F16.E4M3.UNPACK_B R27, R27.H1 ;  /* 0x0000001bff1b723e */ /* 0x000fe400030006ff */
[-C--:B------:R-:W-:Y:S02]  /*eb50*/  F2FP.F16.E4M3.UNPACK_B R10, R24.reuse ;  /* 0x00000018ff0a723e */ /* 0x080fe400020006ff */
[----:B------:R-:W-:Y:S02]  /*eb60*/  F2FP.F16.E4M3.UNPACK_B R24, R24.H1 ;  /* 0x00000018ff18723e */ /* 0x000fe400030006ff */
[----:B------:R-:W-:-:S02]  /*eb70*/  F2FP.F16.E4M3.UNPACK_B R21, R26 ;  /* 0x0000001aff15723e */ /* 0x000fc400020006ff */
[----:B------:R-:W-:Y:S01]  /*eb80*/  F2FP.F16.E4M3.UNPACK_B R26, R26.H1 ;  /* 0x0000001aff1a723e */ /* 0x000fe200030006ff */
[----:B--2---:R-:W0:Y:S02]  /*eb90*/  LDS.128 R12, [R49+0x14400] ;  /* 0x01440000310c7984 */ /* 0x004e240000000c00 */
[-C--:B0-----:R-:W-:Y:S02]  /*eba0*/  F2FP.F16.E4M3.UNPACK_B R4, R13.reuse ;  /* 0x0000000dff04723e */ /* 0x081fe400020006ff */
[----:B------:R-:W-:Y:S02]  /*ebb0*/  F2FP.F16.E4M3.UNPACK_B R13, R13.H1 ;  /* 0x0000000dff0d723e */ /* 0x000fe400030006ff */
[-C--:B------:R-:W-:Y:S01]  /*ebc0*/  F2FP.F16.E4M3.UNPACK_B R8, R15.reuse ;  /* 0x0000000fff08723e */ /* 0x080fe200020006ff */
        /* <DEDUP_REMOVED lines=8> */
[----:B------:R-:W-:Y:S01]  /*ec50*/  HADD2.F32 R38, -RZ, R33.H1_H1 ;  /* 0x30000021ff267230 */ /* 0x000fe20000004100 */
[----:B------:R-:W-:Y:S01]  /*ec60*/  F2FP.F16.E4M3.UNPACK_B R12, R12.H1 ;  /* 0x0000000cff0c723e */ /* 0x000fe200030006ff */
[----:B------:R-:W-:Y:S01]  /*ec70*/  HADD2.F32 R11, -RZ, R6.H1_H1 ;  /* 0x30000006ff0b7230 */ /* 0x000fe20000004100 */
[-C--:B------:R-:W-:Y:S01]  /*ec80*/  F2FP.F16.E4M3.UNPACK_B R7, R14.reuse ;  /* 0x0000000eff07723e */ /* 0x080fe200020006ff */
[----:B------:R-:W-:Y:S01]  /*ec90*/  HADD2.F32 R20, -RZ, R25.H0_H0 ;  /* 0x20000019ff147230 */ /* 0x000fe20000004100 */
[----:B------:R-:W-:Y:S01]  /*eca0*/  F2FP.F16.E4M3.UNPACK_B R14, R14.H1 ;  /* 0x0000000eff0e723e */ /* 0x000fe200030006ff */
[----:B------:R-:W-:-:S02]  /*ecb0*/  HADD2.F32 R33, -RZ, R30.H0_H0 ;  /* 0x2000001eff217230 */ /* 0x000fc40000004100 */
[CC--:B------:R-:W-:Y:S01]  /*ecc0*/  FMUL.FTZ R43, R11.reuse, R38.reuse ;  /* 0x000000260b2b7220 */ /* 0x0c0fe20000410000 */
[----:B------:R-:W-:Y:S02]  /*ecd0*/  HADD2.F32 R6, -RZ, R13.H0_H0 ;  /* 0x2000000dff067230 */ /* 0x000fe40000004100 */
[C---:B------:R-:W-:Y:S01]  /*ece0*/  FMUL.FTZ R45, R20.reuse, R39 ;  /* 0x00000027142d7220 */ /* 0x040fe20000410000 */
[----:B------:R-:W-:Y:S01]  /*ecf0*/  FMUL.FTZ R11, R11, R31 ;  /* 0x0000001f0b0b7220 */ /* 0x000fe20000410000 */
[----:B------:R-:W-:Y:S01]  /*ed00*/  FMUL.FTZ R20, R20, R33 ;  /* 0x0000002114147220 */ /* 0x000fe20000410000 */
[----:B------:R-:W-:Y:S01]  /*ed10*/  FFMA.FTZ R42, R4, R31, -R43 ;  /* 0x0000001f042a7223 */ /* 0x000fe2000001082b */
[----:B------:R-:W-:Y:S01]  /*ed20*/  FFMA.FTZ R45, R6, R33, -R45 ;  /* 0x00000021062d7223 */ /* 0x000fe2000001082d */
[----:B------:R-:W-:Y:S01]  /*ed30*/  FFMA.FTZ R38, R4, R38, R11 ;  /* 0x0000002604267223 */ /* 0x000fe2000001000b */
[----:B------:R-:W-:Y:S01]  /*ed40*/  F2FP.F16.E4M3.UNPACK_B R33, R41 ;  /* 0x00000029ff21723e */ /* 0x000fe200020006ff */
[----:B------:R-:W-:Y:S01]  /*ed50*/  FFMA.FTZ R39, R6, R39, R20 ;  /* 0x0000002706277223 */ /* 0x000fe20000010014 */
[----:B------:R-:W-:Y:S01]  /*ed60*/  F2FP.F16.E4M3.UNPACK_B R11, R35 ;  /* 0x00000023ff0b723e */ /* 0x000fe200020006ff */
        /* <DEDUP_REMOVED lines=16> */
[----:B------:R-:W-:Y:S01]  /*ee70*/  FFMA.FTZ R30, R13, R20, R25 ;  /* 0x000000140d1e7223 */ /* 0x000fe20000010019 */
[C---:B------:R-:W-:Y:S01]  /*ee80*/  FFMA.FTZ R37, R4.reuse, R37, R6 ;  /* 0x0000002504257223 */ /* 0x040fe20000010006 */
[----:B------:R-:W-:Y:S02]  /*ee90*/  HADD2.F32 R25, -RZ, R41.H0_H0 ;  /* 0x20000029ff197230 */ /* 0x000fe40000004100 */
[----:B------:R-:W-:Y:S01]  /*eea0*/  FFMA.FTZ R43, R4, R31, -R43 ;  /* 0x0000001f042b7223 */ /* 0x000fe2000001082b */
[----:B------:R-:W-:Y:S01]  /*eeb0*/  HADD2.F32 R6, -RZ, R27.H0_H0 ;  /* 0x2000001bff067230 */ /* 0x000fe20000004100 */
[----:B------:R-:W-:Y:S01]  /*eec0*/  F2FP.SATFINITE.E4M3.F32.PACK_AB_MERGE_C R44, R44, R45, RZ ;  /* 0x0000002d2c2c723e */ /* 0x000fe200048070ff */
[----:B------:R-:W-:Y:S01]  /*eed0*/  HADD2.F32 R28, -RZ, R28.H1_H1 ;  /* 0x3000001cff1c7230 */ /* 0x000fe20000004100 */
[----:B------:R-:W-:Y:S01]  /*eee0*/  F2FP.SATFINITE.E4M3.F32.PACK_AB_MERGE_C R30, R30, R39, RZ ;  /* 0x000000271e1e723e */ /* 0x000fe200048070ff */
[----:B------:R-:W-:-:S02]  /*eef0*/  HADD2.F32 R11, -RZ, R11.H1_H1 ;  /* 0x3000000bff0b7230 */ /* 0x000fc40000004100 */
[----:B------:R-:W-:Y:S01]  /*ef00*/  FMUL.FTZ R47, R6, R25 ;  /* 0x00000019062f7220 */ /* 0x000fe20000410000 */
[----:B------:R-:W-:Y:S02]  /*ef10*/  HADD2.F32 R13, -RZ, R35.H0_H0 ;  /* 0x20000023ff0d7230 */ /* 0x000fe40000004100 */
[C---:B------:R-:W-:Y:S01]  /*ef20*/  FMUL.FTZ R31, R28.reuse, R33 ;  /* 0x000000211c1f7220 */ /* 0x040fe20000410000 */
[----:B------:R-:W-:Y:S02]  /*ef30*/  HADD2.F32 R4, -RZ, R15.H0_H0 ;  /* 0x2000000fff047230 */ /* 0x000fe40000004100 */
[----:B------:R-:W-:Y:S01]  /*ef40*/  FMUL.FTZ R28, R28, R11 ;  /* 0x0000000b1c1c7220 */ /* 0x000fe20000410000 */
[----:B------:R-:W-:Y:S02]  /*ef50*/  HADD2.F32 R8, -RZ, R8.H1_H1 ;  /* 0x30000008ff087230 */ /* 0x000fe40000004100 */
[----:B------:R-:W-:Y:S01]  /*ef60*/  FMUL.FTZ R6, R6, R13 ;  /* 0x0000000d06067220 */ /* 0x000fe20000410000 */
[----:B------:R-:W-:-:S02]  /*ef70*/  HADD2.F32 R20, -RZ, R35.H1_H1 ;  /* 0x30000023ff147230 */ /* 0x000fc40000004100 */
[----:B------:R-:W-:Y:S01]  /*ef80*/  FFMA.FTZ R47, R4, R13, -R47 ;  /* 0x0000000d042f7223 */ /* 0x000fe2000001082f */
[-C--:B------:R-:W-:Y:S01]  /*ef90*/  F2FP.F16.E4M3.UNPACK_B R13, R36.reuse.H1 ;  /* 0x00000024ff0d723e */ /* 0x080fe200030006ff */
[C---:B------:R-:W-:Y:S01]  /*efa0*/  FFMA.FTZ R46, R8.reuse, R11, -R31 ;  /* 0x0000000b082e7223 */ /* 0x040fe2000001081f */
[----:B------:R-:W-:Y:S01]  /*efb0*/  FFMA.FTZ R48, R8, R33, R28 ;  /* 0x0000002108307223 */ /* 0x000fe2000001001c */
[----:B------:R-:W-:Y:S01]  /*efc0*/  HADD2.F32 R28, -RZ, R41.H1_H1 ;  /* 0x30000029ff1c7230 */ /* 0x000fe20000004100 */
[----:B------:R-:W-:Y:S01]  /*efd0*/  F2FP.F16.E4M3.UNPACK_B R8, R29.H1 ;  /* 0x0000001dff08723e */ /* 0x000fe200030006ff */
[----:B------:R-:W-:Y:S02]  /*efe0*/  HADD2.F32 R27, -RZ, R27.H1_H1 ;  /* 0x3000001bff1b7230 */ /* 0x000fe40000004100 */
[----:B------:R-:W-:Y:S01]  /*eff0*/  FFMA.FTZ R33, R4, R25, R6 ;  /* 0x0000001904217223 */ /* 0x000fe20000010006 */
[----:B------:R-:W-:Y:S01]  /*f000*/  HADD2.F32 R25, -RZ, R13.H0_H0 ;  /* 0x2000000dff197230 */ /* 0x000fe20000004100 */
[----:B------:R-:W-:Y:S01]  /*f010*/  F2FP.F16.E4M3.UNPACK_B R36, R36 ;  /* 0x00000024ff24723e */ /* 0x000fe200020006ff */
[----:B------:R-:W-:-:S02]  /*f020*/  HADD2.F32 R6, -RZ, R24.H0_H0 ;  /* 0x20000018ff067230 */ /* 0x000fc40000004100 */
[C---:B------:R-:W-:Y:S01]  /*f030*/  FMUL.FTZ R50, R27.reuse, R28 ;  /* 0x0000001c1b327220 */ /* 0x040fe20000410000 */
[----:B------:R-:W-:Y:S02]  /*f040*/  HADD2.F32 R15, -RZ, R15.H1_H1 ;  /* 0x3000000fff0f7230 */ /* 0x000fe40000004100 */
[-C--:B------:R-:W-:Y:S01]  /*f050*/  FMUL.FTZ R31, R27, R20.reuse ;  /* 0x000000141b1f7220 */ /* 0x080fe20000410000 */
[----:B------:R-:W-:Y:S02]  /*f060*/  HADD2.F32 R11, -RZ, R8.H0_H0 ;  /* 0x20000008ff0b7230 */ /* 0x000fe40000004100 */
[C---:B------:R-:W-:Y:S01]  /*f070*/  FMUL.FTZ R27, R6.reuse, R25 ;  /* 0x00000019061b7220 */ /* 0x040fe20000410000 */
[----:B------:R-:W-:Y:S02]  /*f080*/  HADD2.F32 R4, -RZ, R12.H0_H0 ;  /* 0x2000000cff047230 */ /* 0x000fe40000004100 */
[C---:B------:R-:W-:Y:S01]  /*f090*/  FFMA.FTZ R50, R15.reuse, R20, -R50 ;  /* 0x000000140f327223 */ /* 0x040fe20000010832 */
[----:B------:R-:W-:Y:S01]  /*f0a0*/  FFMA.FTZ R52, R15, R28, R31 ;  /* 0x0000001c0f347223 */ /* 0x000fe2000001001f */
[----:B------:R-:W-:Y:S01]  /*f0b0*/  FMUL.FTZ R6, R6, R11 ;  /* 0x0000000b06067220 */ /* 0x000fe20000410000 */
[----:B------:R-:W-:-:S02]  /*f0c0*/  HADD2.F32 R15, -RZ, R13.H1_H1 ;  /* 0x3000000dff0f7230 */ /* 0x000fc40000004100 */
[C---:B------:R-:W-:Y:S01]  /*f0d0*/  FFMA.FTZ R27, R4.reuse, R11, -R27 ;  /* 0x0000000b041b7223 */ /* 0x040fe2000001081b */
[----:B------:R-:W-:Y:S02]  /*f0e0*/  HADD2.F32 R24, -RZ, R24.H1_H1 ;  /* 0x30000018ff187230 */ /* 0x000fe40000004100 */
[----:B------:R-:W-:Y:S01]  /*f0f0*/  FFMA.FTZ R28, R4, R25, R6 ;  /* 0x00000019041c7223 */ /* 0x000fe20000010006 */
[----:B------:R-:W-:Y:S01]  /*f100*/  HADD2.F32 R11, -RZ, R8.H1_H1 ;  /* 0x30000008ff0b7230 */ /* 0x000fe20000004100 */
[----:B------:R-:W-:Y:S01]  /*f110*/  F2FP.F16.E4M3.UNPACK_B R29, R29 ;  /* 0x0000001dff1d723e */ /* 0x000fe200020006ff */
[----:B------:R-:W-:Y:S02]  /*f120*/  HADD2.F32 R12, -RZ, R12.H1_H1 ;  /* 0x3000000cff0c7230 */ /* 0x000fe40000004100 */
[C---:B------:R-:W-:Y:S01]  /*f130*/  FMUL.FTZ R25, R24.reuse, R15 ;  /* 0x0000000f18197220 */ /* 0x040fe20000410000 */
[----:B------:R-:W-:Y:S02]  /*f140*/  HADD2.F32 R13, -RZ, R36.H0_H0 ;  /* 0x20000024ff0d7230 */ /* 0x000fe40000004100 */
[----:B------:R-:W-:Y:S01]  /*f150*/  FMUL.FTZ R4, R24, R11 ;  /* 0x0000000b18047220 */ /* 0x000fe20000410000 */
        /* <DEDUP_REMOVED lines=8> */
[----:B------:R-:W-:Y:S01]  /*f1e0*/  HADD2.F32 R10, -RZ, R10.H1_H1 ;  /* 0x3000000aff0a7230 */ /* 0x000fe20000004100 */
[----:B------:R-:W-:Y:S01]  /*f1f0*/  F2FP.F16.E4M3.UNPACK_B R12, R40.H1 ;  /* 0x00000028ff0c723e */ /* 0x000fe200030006ff */
[----:B------:R-:W-:-:S02]  /*f200*/  HADD2.F32 R29, -RZ, R29.H1_H1 ;  /* 0x3000001dff1d7230 */ /* 0x000fc40000004100 */
[----:B------:R-:W-:Y:S01]  /*f210*/  FFMA.FTZ R15, R4, R11, -R15 ;  /* 0x0000000b040f7223 */ /* 0x000fe2000001080f */
[----:B------:R-:W-:Y:S02]  /*f220*/  HADD2.F32 R3, -RZ, R3.H1_H1 ;  /* 0x30000003ff037230 */ /* 0x000fe40000004100 */
[----:B------:R-:W-:Y:S01]  /*f230*/  FMUL.FTZ R8, R10, R36 ;  /* 0x000000240a087220 */ /* 0x000fe20000410000 */
[----:B------:R-:W-:Y:S01]  /*f240*/  FFMA.FTZ R25, R4, R13, R25 ;  /* 0x0000000d04197223 */ /* 0x000fe20000010019 */
[----:B------:R-:W-:Y:S01]  /*f250*/  F2FP.F16.E4M3.UNPACK_B R6, R32.H1 ;  /* 0x00000020ff06723e */ /* 0x000fe200030006ff */
[-C--:B------:R-:W-:Y:S01]  /*f260*/  FMUL.FTZ R11, R10, R29.reuse ;  /* 0x0000001d0a0b7220 */ /* 0x080fe20000410000 */
[----:B------:R-:W-:Y:S02]  /*f270*/  HADD2.F32 R10, -RZ, R12.H0_H0 ;  /* 0x2000000cff0a7230 */ /* 0x000fe40000004100 */
[----:B------:R-:W-:Y:S01]  /*f280*/  FFMA.FTZ R20, R3, R29, -R8 ;  /* 0x0000001d03147223 */ /* 0x000fe20000010808 */
        /* <DEDUP_REMOVED lines=9> */
[----:B------:R-:W-:Y:S01]  /*f320*/  F2FP.F16.E4M3.UNPACK_B R40, R40 ;  /* 0x00000028ff28723e */ /* 0x000fe200020006ff */
[----:B------:R-:W-:-:S02]  /*f330*/  HADD2.F32 R13, -RZ, R12.H1_H1 ;  /* 0x3000000cff0d7230 */ /* 0x000fc40000004100 */
[C---:B------:R-:W-:Y:S01]  /*f340*/  FFMA.FTZ R12, R3.reuse, R8, -R6 ;  /* 0x00000008030c7223 */ /* 0x040fe20000010806 */
[----:B------:R-:W-:Y:S02]  /*f350*/  HADD2.F32 R14, -RZ, R14.H1_H1 ;  /* 0x3000000eff0e7230 */ /* 0x000fe40000004100 */
[C---:B------:R-:W-:Y:S01]  /*f360*/  FMUL.FTZ R6, R26.reuse, R11 ;  /* 0x0000000b1a067220 */ /* 0x040fe20000410000 */
[----:B------:R-:W-:Y:S02]  /*f370*/  HADD2.F32 R8, -RZ, R40.H0_H0 ;  /* 0x20000028ff087230 */ /* 0x000fe40000004100 */
[-C--:B------:R-:W-:Y:S01]  /*f380*/  FMUL.FTZ R29, R26, R13.reuse ;  /* 0x0000000d1a1d7220 */ /* 0x080fe20000410000 */
[----:B------:R-:W-:Y:S01]  /*f390*/  FFMA.FTZ R26, R3, R10, R4 ;  /* 0x0000000a031a7223 */ /* 0x000fe20000010004 */
[C---:B------:R-:W-:Y:S01]  /*f3a0*/  FFMA.FTZ R13, R14.reuse, R13, R6 ;  /* 0x0000000d0e0d7223 */ /* 0x040fe20000010006 */
[----:B------:R-:W-:Y:S02]  /*f3b0*/  HADD2.F32 R6, -RZ, R32.H0_H0 ;  /* 0x20000020ff067230 */ /* 0x000fe40000004100 */
[----:B------:R-:W-:Y:S01]  /*f3c0*/  FFMA.FTZ R29, R14, R11, -R29 ;  /* 0x0000000b0e1d7223 */ /* 0x000fe2000001081d */
[--C-:B------:R-:W-:Y:S01]  /*f3d0*/  HADD2.F32 R4, -RZ, R21.reuse.H0_H0 ;  /* 0x20000015ff047230 */ /* 0x100fe20000004100 */
[----:B------:R-:W-:Y:S01]  /*f3e0*/  F2FP.SATFINITE.E4M3.F32.PACK_AB_MERGE_C R5, R42, R5, R44 ;  /* 0x000000052a05723e */ /* 0x000fe2000480702c */
[----:B------:R-:W-:Y:S01]  /*f3f0*/  HADD2.F32 R40, -RZ, R40.H1_H1 ;  /* 0x30000028ff287230 */ /* 0x000fe20000004100 */
[----:B------:R-:W-:Y:S01]  /*f400*/  F2FP.SATFINITE.E4M3.F32.PACK_AB_MERGE_C R13, R13, R26, RZ ;  /* 0x0000001a0d0d723e */ /* 0x000fe200048070ff */
        /* <DEDUP_REMOVED lines=26> */
.L_x_8780:
[----:B------:R-:W-:Y:S05]  /*f5b0*/  BSYNC B0 ;  /* 0x0000000000007941 */ /* 0x000fea0003800000 */
.L_x_8766:
        /* <DEDUP_REMOVED lines=8> */
.L_x_8763:
[----:B------:R-:W-:-:S13]  /*f640*/  ISETP.NE.AND P0, PT, R200, 0x3, PT ;  /* 0x00000003c800780c */ /* 0x000fda0003f05270 */
[----:B------:R-:W-:Y:S05]  /*f650*/  @!P0 BRA `(.L_x_8790) ;  /* 0x0000000000048947 */ /* 0x000fea0003800000 */
[----:B------:R-:W-:Y:S01]  /*f660*/  BPT.TRAP 0x1 ;  /* 0x000000040000795c */ /* 0x000fe20000300000 */
.L_x_8790:
[----:B-1--4-:R-:W-:Y:S01]  /*f670*/  IMAD R14, R194, 0x8, R17 ;  /* 0x00000008c20e7824 */ /* 0x012fe200078e0211 */
[----:B------:R-:W-:-:S04]  /*f680*/  SHF.L.U32 R3, R196, 0x1f, RZ ;  /* 0x0000001fc4037819 */ /* 0x000fc800000006ff */
[----:B------:R1:W4:Y:S01]  /*f690*/  SYNCS.PHASECHK.TRANS64.TRYWAIT P1, [R14+URZ+0x22830], R3 ;  /* 0x022830030e0075a7 */ /* 0x000322000802017f */
[----:B------:R-:W-:Y:S05]  /*f6a0*/  @!P0 BRA `(.L_x_8791) ;  /* 0x0000000000048947 */ /* 0x000fea0003800000 */
[----:B------:R-:W-:Y:S01]  /*f6b0*/  BPT.TRAP 0x1 ;  /* 0x000000040000795c */ /* 0x000fe20000300000 */
.L_x_8791:
[----:B0-23--:R-:W-:-:S05]  /*f6c0*/  VIADD R0, R17, 0x18400 ;  /* 0x0001840011007836 */ /* 0x00dfca0000000000 */
[----:B------:R-:W-:-:S04]  /*f6d0*/  SHF.R.U32.HI R0, RZ, 0x4, R0 ;  /* 0x00000004ff007819 */ /* 0x000fc80000011600 */
[----:B------:R-:W-:-:S04]  /*f6e0*/  LOP3.LUT R0, R0, 0x3fff, RZ, 0xc0, !PT ;  /* 0x00003fff00007812 */ /* 0x000fc800078ec0ff */
[----:B-----5:R-:W-:-:S05]  /*f6f0*/  LOP3.LUT R20, R0, 0x10000, RZ, 0xfc, !PT ;  /* 0x0001000000147812 */ /* 0x020fca00078efcff */
[----:B------:R-:W-:Y:S01]  /*f700*/  IMAD R4, R194, 0x500, R20 ;  /* 0x00000500c2047824 */ /* 0x000fe200078e0214 */
[----:B----4-:R-:W-:Y:S06]  /*f710*/  @P1 BRA `(.L_x_8792) ;  /* 0x0000000000081947 */ /* 0x010fec0003800000 */
[----:B------:R-:W0:Y:S02]  /*f720*/  SYNCS.PHASECHK.TRANS64.TRYWAIT P1, [R14+URZ+0x22830], R3 ;  /* 0x022830030e0075a7 */ /* 0x000e24000802017f */
[----:B0-----:R-:W-:Y:S05]  /*f730*/  @!P1 BRA `(.L_x_8793) ;  /* 0x000001d800609947 */ /* 0x001fea0003800000 */
.L_x_8792:
[----:B------:R-:W-:Y:S01]  /*f740*/  IMAD.MOV.U32 R5, RZ, RZ, 0x40000040 ;  /* 0x40000040ff057424 */ /* 0x000fe200078e00ff */
[----:B------:R-:W-:Y:S01]  /*f750*/  LOP3.LUT R10, R34, 0x10000, RZ, 0xfc, !PT ;  /* 0x00010000220a7812 */ /* 0x000fe200078efcff */
[----:B------:R-:W-:Y:S01]  /*f760*/  IMAD.MOV.U32 R11, RZ, RZ, 0x40000040 ;  /* 0x40000040ff0b7424 */ /* 0x000fe200078e00ff */
[----:B------:R-:W-:Y:S05]  /*f770*/  WARPSYNC.ALL ;  /* 0x0000000000007948 */ /* 0x000fea0003800000 */
[C---:B------:R-:W-:Y:S01]  /*f780*/  R2UR UR6, R4.reuse ;  /* 0x00000000040672ca */ /* 0x040fe200000e0000 */
[----:B------:R-:W-:Y:S01]  /*f790*/  WARPGROUP.ARRIVE ;  /* 0x00000000000079c5 */ /* 0x000fe20000000000 */
        /* <DEDUP_REMOVED lines=17> */
[----:B------:R-:W-:Y:S01]  /*f8b0*/  QGMMA.64x32x32.F32.E4M3.E4M3 R88, gdesc[UR4], RZ, !UPT, gsb0 ;  /* 0x00600000045879f3 */ /* 0x000fe2000c0008ff */
        /* <DEDUP_REMOVED lines=24> */
[----:B------:R-:W-:-:S02]  /*fa40*/  WARPGROUP.DEPBAR.LE gsb0, 0x0 ;  /* 0x00008000000079c5 */ /* 0x000fc40000010000 */
[----:B------:R-:W-:-:S06]  /*fa50*/  WARPGROUP.ARRIVE ;  /* 0x00000000000079c5 */ /* 0x000fcc0000000000 */
[----:B------:R-:W-:Y:S01]  /*fa60*/  QGMMA.64x32x32.F32.E4M3.E4M3 R72, gdesc[UR8], RZ, !UPT, gsb0 ;  /* 0x00600000084879f3 */ /* 0x000fe2000c0008ff */
[----:B------:R-:W-:Y:S01]  /*fa70*/  R2UR UR10, R8 ;  /* 0x00000000080a72ca */ /* 0x000fe200000e0000 */
[----:B------:R-:W-:Y:S01]  /*fa80*/  VIADD R8, R10, 0x2 ;  /* 0x000000020a087836 */ /* 0x000fe20000000000 */
[----:B------:R-:W-:Y:S01]  /*fa90*/  R2UR UR11, R9 ;  /* 0x00000000090b72ca */ /* 0x000fe200000e0000 */
[----:B------:R-:W-:-:S03]  /*faa0*/  IMAD.MOV.U32 R9, RZ, RZ, 0x40000040 ;  /* 0x40000040ff097424 */ /* 0x000fc600078e00ff */
[C---:B------:R-:W-:Y:S02]  /*fab0*/  R2UR UR4, R8.reuse ;  /* 0x00000000080472ca */ /* 0x040fe400000e0000 */
[C---:B------:R-:W-:Y:S02]  /*fac0*/  R2UR UR5, R9.reuse ;  /* 0x00000000090572ca */ /* 0x040fe400000e0000 */
        /* <DEDUP_REMOVED lines=81> */
[----:B------:R-:W-:Y:S01]  /*ffe0*/  R2UR UR5, R5 ;  /* 0x00000000050572ca */ /* 0x000fe200000e0000 */
[----:B------:R-:W-:Y:S02]  /*fff0*/  WARPGROUP.DEPBAR.LE gsb0, 0x0 ;  /* 0x00008000000079c5 */ /* 0x000fe40000010000 */
[----:B------:R-:W-:-:S06]  /*10000*/  WARPGROUP.ARRIVE ;  /* 0x00000000000079c5 */ /* 0x000fcc0000000000 */
[----:B------:R-:W-:Y:S01]  /*10010*/  QGMMA.64x32x32.F32.E4M3.E4M3 R72, gdesc[UR8], R72, gsb0 ;  /* 0x00600000084879f3 */ /* 0x000fe20008000848 */
[----:B------:R-:W-:Y:S01]  /*10020*/  R2UR UR10, R106 ;  /* 0x000000006a0a72ca */ /* 0x000fe200000e0000 */
[----:B------:R-:W-:Y:S01]  /*10030*/  VIADD R106, R4, 0x306 ;  /* 0x00000306046a7836 */ /* 0x000fe20000000000 */
[----:B------:R-:W-:Y:S01]  /*10040*/  R2UR UR11, R107 ;  /* 0x000000006b0b72ca */ /* 0x000fe200000e0000 */
[----:B------:R-:W-:Y:S01]  /*10050*/  VIADD R4, R10, 0x6 ;  /* 0x000000060a047836 */ /* 0x000fe20000000000 */
[----:B------:R-:W-:Y:S01]  /*10060*/  R2UR UR9, R5 ;  /* 0x00000000050972ca */ /* 0x000fe200000e0000 */
[----:B------:R-:W-:-:S03]  /*10070*/  IMAD.MOV.U32 R107, RZ, RZ, 0x40000040 ;  /* 0x40000040ff6b7424 */ /* 0x000fc600078e00ff */
[C---:B------:R-:W-:Y:S02]  /*10080*/  R2UR UR4, R4.reuse ;  /* 0x00000000040472ca */ /* 0x040fe400000e0000 */
        /* <DEDUP_REMOVED lines=40> */
.L_x_8794:
[----:B------:R-:W2:Y:S01]  /*10310*/  LDC R222, c[0x0][0x448] ;  /* 0x00011200ffde7b82 */ /* 0x000ea20000000800 */
[----:B01----:R-:W-:Y:S01]  /*10320*/  IMAD.IADD R3, R207, 0x1, R202 ;  /* 0x00000001cf037824 */ /* 0x003fe200078e02ca */
[----:B------:R-:W-:Y:S01]  /*10330*/  LOP3.LUT R22, R22, 0xffffffef, RZ, 0xc0, !PT ;  /* 0xffffffef16167812 */ /* 0x000fe200078ec0ff */
[----:B------:R-:W-:Y:S01]  /*10340*/  IMAD.MOV.U32 R21, RZ, RZ, -0xa0 ;  /* 0xffffff60ff157424 */ /* 0x000fe200078e00ff */
[----:B------:R-:W-:-:S03]  /*10350*/  ULDC UR4, c[0x0][0x9dc] ;  /* 0x0002770000047ab9 */ /* 0x000fc60000000800 */
[----:B------:R-:W-:Y:S01]  /*10360*/  IMAD R21, R108, R21, 0xa1 ;  /* 0x000000a16c157424 */ /* 0x000fe200078e0215 */
[----:B------:R-:W0:Y:S03]  /*10370*/  LDC.64 R106, c[0x0][0x9e0] ;  /* 0x00027800ff6a7b82 */ /* 0x000e260000000a00 */
[----:B------:R-:W-:Y:S02]  /*10380*/  IMAD R110, R206, -0x2, R21 ;  /* 0xfffffffece6e7824 */ /* 0x000fe400078e0215 */
[----:B------:R-:W-:-:S03]  /*10390*/  VIADD R120, R21, 0xffffffff ;  /* 0xffffffff15787836 */ /* 0x000fc60000000000 */
[----:B------:R-:W-:Y:S01]  /*103a0*/  IADD3 R105, -R188, R110, R189 ;  /* 0x0000006ebc697210 */ /* 0x000fe20007ffe1bd */
[----:B------:R-:W-:Y:S01]  /*103b0*/  VIADD R110, R110, 0xffffffff ;  /* 0xffffffff6e6e7836 */ /* 0x000fe20000000000 */
[----:B--2---:R-:W-:-:S13]  /*103c0*/  ISETP.NE.AND P1, PT, R222, 0x1, PT ;  /* 0x00000001de00780c */ /* 0x004fda0003f25270 */
[----:B------:R-:W1:Y:S01]  /*103d0*/  @P1 LDC R0, c[0x0][0x44c] ;  /* 0x00011300ff001b82 */ /* 0x000e620000000800 */
[----:B------:R-:W-:-:S04]  /*103e0*/  @P1 LOP3.LUT R22, R22, 0x10, RZ, 0xfc, !PT ;  /* 0x0000001016161812 */ /* 0x000fc800078efcff */
[----:B------:R-:W-:-:S03]  /*103f0*/  LOP3.LUT R22, R22, 0xfffffff7, RZ, 0xc0, !PT ;  /* 0xfffffff716167812 */ /* 0x000fc600078ec0ff */
[----:B------:R-:W2:Y:S01]  /*10400*/  @P1 LDC R13, c[0x0][0x450] ;  /* 0x00011400ff0d1b82 */ /* 0x000ea20000000800 */
[----:B-1----:R-:W-:-:S05]  /*10410*/  @P1 IMAD.HI.U32 R0, R3, R0, RZ ;  /* 0x0000000003001227 */ /* 0x002fca00078e00ff */
[----:B--2---:R-:W-:Y:S01]  /*10420*/  @P1 SHF.R.U32.HI R3, RZ, R13, R0 ;  /* 0x0000000dff031219 */ /* 0x004fe20000011600 */
[----:B------:R-:W-:Y:S01]  /*10430*/  VIADD R0, R14, 0x22840 ;  /* 0x000228400e007836 */ /* 0x000fe20000000000 */
[----:B0-----:R-:W-:Y:S01]  /*10440*/  ISETP.GE.AND P1, PT, R107, 0x1, PT ;  /* 0x000000016b00780c */ /* 0x001fe20003f26270 */
[----:B------:R-:W-:Y:S01]  /*10450*/  IMAD.U32 R13, RZ, RZ, UR4 ;  /* 0x00000004ff0d7e24 */ /* 0x000fe2000f8e00ff */
[----:B------:R-:W-:Y:S01]  /*10460*/  ULOP3.LUT UR4, URZ, UR4, URZ, 0x33, !UPT ;  /* 0x000000043f047292 */ /* 0x000fe2000f8e333f */
[----:B------:R-:W0:Y:S01]  /*10470*/  SHFL.IDX PT, R109, R3, RZ, 0x1c1f ;  /* 0x001c1fff036d7589 */ /* 0x000e2200000e0000 */
[----:B------:R-:W-:-:S04]  /*10480*/  PRMT R0, R229, 0x654, R0 ;  /* 0x00000654e5007816 */ /* 0x000fc80000000000 */
[----:B------:R1:W-:Y:S01]  /*10490*/  SYNCS.ARRIVE.TRANS64.RED.A1T0 RZ, [R0+URZ], RZ ;  /* 0x000000ff00ff79a7 */ /* 0x0003e2000810043f */
[----:B------:R-:W-:-:S04]  /*104a0*/  VIADD R12, R105, UR4 ;  /* 0x00000004690c7c36 */ /* 0x000fc80008000000 */
[----:B------:R-:W-:Y:S01]  /*104b0*/  @P1 LOP3.LUT R22, R22, 0x8, RZ, 0xfc, !PT ;  /* 0x0000000816161812 */ /* 0x000fe200078efcff */
[----:B-1----:R-:W-:-:S04]  /*104c0*/  IMAD R0, R108, -0xa0, R189 ;  /* 0xffffff606c007824 */ /* 0x002fc800078e02bd */
[----:B------:R-:W-:-:S04]  /*104d0*/  VIADD R15, R0, 0xa0 ;  /* 0x000000a0000f7836 */ /* 0x000fc80000000000 */
[----:B------:R-:W-:Y:S02]  /*104e0*/  IMAD R0, R206, -0x2, R15 ;  /* 0xfffffffece007824 */ /* 0x000fe400078e020f */
[----:B------:R-:W-:Y:S02]  /*104f0*/  IMAD.IADD R15, R105, 0x1, R106 ;  /* 0x00000001690f7824 */ /* 0x000fe400078e026a */
[----:B0-----:R-:W-:-:S03]  /*10500*/  IMAD.IADD R118, R12, 0x1, R109 ;  /* 0x000000010c767824 */ /* 0x001fc600078e026d */
[----:B------:R-:W-:Y:S01]  /*10510*/  VIADDMNMX R14, R109, R15, R0, PT ;  /* 0x0000000f6d0e7246 */ /* 0x000fe20003800100 */
        /* <DEDUP_REMOVED lines=12> */
.L_x_8797:
[----:B------:R-:W-:-:S13]  /*105e0*/  ISETP.NE.AND P1, PT, R107, 0x1, PT ;  /* 0x000000016b00780c */ /* 0x000fda0003f25270 */
[----:B------:R-:W0:Y:S02]  /*105f0*/  @P1 LDC.64 R112, c[0x0][0x9e8] ;  /* 0x00027a00ff701b82 */ /* 0x000e240000000a00 */
[----:B0-----:R-:W-:-:S05]  /*10600*/  @P1 IMAD.HI.U32 R112, R21, R112, RZ ;  /* 0x0000007015701227 */ /* 0x001fca00078e00ff */
[----:B------:R-:W-:-:S07]  /*10610*/  @P1 SHF.R.U32.HI R21, RZ, R113, R112 ;  /* 0x00000071ff151219 */ /* 0x000fce0000011670 */
.L_x_8798:
[----:B------:R-:W-:Y:S05]  /*10620*/  BSYNC B0 ;  /* 0x0000000000007941 */ /* 0x000fea0003800000 */
.L_x_8796:
[----:B------:R-:W-:-:S05]  /*10630*/  IMAD R21, R21, R107, R110 ;  /* 0x0000006b15157224 */ /* 0x000fca00078e026e */
[----:B------:R-:W-:Y:S02]  /*10640*/  VIMNMX R118, R118, R21, !PT ;  /* 0x0000001576767248 */ /* 0x000fe40007fe0100 */
[----:B------:R-:W-:-:S07]  /*10650*/  VIADDMNMX R14, R21, R107, R14, PT ;  /* 0x0000006b150e7246 */ /* 0x000fce000380010e */
.L_x_8795:
[C---:B------:R-:W-:Y:S01]  /*10660*/  ISETP.GE.AND P1, PT, R120.reuse, 0x2, PT ;  /* 0x000000027800780c */ /* 0x040fe20003f26270 */
[----:B------:R-:W0:Y:S01]  /*10670*/  SHFL.IDX PT, R3, R3, 0x1, 0x1c1f ;  /* 0x003c1f0003037f89 */ /* 0x000e2200000e0000 */
[----:B------:R-:W-:Y:S02]  /*10680*/  ISETP.GE.AND P2, PT, R120, 0x9, PT ;  /* 0x000000097800780c */ /* 0x000fe40003f46270 */
[----:B------:R-:W-:Y:S02]  /*10690*/  P2R R122, PR, RZ, 0x2 ;  /* 0x00000002ff7a7803 */ /* 0x000fe40000000000 */
[----:B------:R-:W-:Y:S02]  /*106a0*/  ISETP.GT.AND P1, PT, R118, 0x1, !P1 ;  /* 0x000000017600780c */ /* 0x000fe40004f24270 */
[----:B------:R-:W-:Y:S02]  /*106b0*/  P2R R112, PR, RZ, 0x4 ;  /* 0x00000004ff707803 */ /* 0x000fe40000000000 */
[----:B------:R-:W-:-:S02]  /*106c0*/  ISETP.LT.OR P1, PT, R14, 0x2, P1 ;  /* 0x000000020e00780c */ /* 0x000fc40000f21670 */
[----:B------:R-:W-:Y:S02]  /*106d0*/  ISETP.GE.AND P5, PT, R120, 0x2a, PT ;  /* 0x0000002a7800780c */ /* 0x000fe40003fa6270 */
[----:B------:R-:W-:Y:S02]  /*106e0*/  FSEL R89, R89, -INF , !P1 ;  /* 0xff80000059597808 */ /* 0x000fe40004800000 */
[----:B------:R-:W-:Y:S02]  /*106f0*/  ISETP.GT.AND P1, PT, R118, 0x8, !P2 ;  /* 0x000000087600780c */ /* 0x000fe40005724270 */
[----:B------:R-:W-:Y:S02]  /*10700*/  ISETP.GE.AND P2, PT, R120, 0xa, PT ;  /* 0x0000000a7800780c */ /* 0x000fe40003f46270 */
[----:B------:R-:W-:Y:S02]  /*10710*/  ISETP.LT.OR P1, PT, R14, 0x9, P1 ;  /* 0x000000090e00780c */ /* 0x000fe40000f21670 */
[----:B------:R-:W-:-:S02]  /*10720*/  P2R R134, PR, RZ, 0x20 ;  /* 0x00000020ff867803 */ /* 0x000fc40000000000 */
[----:B------:R-:W-:Y:S01]  /*10730*/  FSEL R21, R92, -INF , !P1 ;  /* 0xff8000005c157808 */ /* 0x000fe20004800000 */
[----:B0-----:R-:W-:Y:S01]  /*10740*/  IMAD.IADD R12, R12, 0x1, R3 ;  /* 0x000000010c0c7824 */ /* 0x001fe200078e0203 */
        /* <DEDUP_REMOVED lines=23> */
[----:B------:R-:W-:Y:S02]  /*108c0*/  VIADDMNMX R0, R3, R15, R0, PT ;  /* 0x0000000f03007246 */ /* 0x000fe40003800100 */
        /* <DEDUP_REMOVED lines=157> */
[----:B------:R-:W-:-:S04]  /*112a0*/  ISETP.LT.OR P6, PT, R14, 0x9a, P6 ;  /* 0x0000009a0e00780c */ /* 0x000fc800037c1670 */
[----:B------:R-:W-:Y:S02]  /*112b0*/  FSEL R37, R37, -INF , !P6 ;  /* 0xff80000025257808 */ /* 0x000fe40007000000 */
[----:B------:R-:W-:-:S13]  /*112c0*/  ISETP.GE.AND P6, PT, R107, 0x1, PT ;  /* 0x000000016b00780c */ /* 0x000fda0003fc6270 */
        /* <DEDUP_REMOVED lines=12> */
.L_x_8801:
[----:B------:R-:W-:-:S13]  /*11390*/  ISETP.NE.AND P6, PT, R107, 0x1, PT ;  /* 0x000000016b00780c */ /* 0x000fda0003fc5270 */
[----:B------:R-:W0:Y:S02]  /*113a0*/  @P6 LDC.64 R14, c[0x0][0x9e8] ;  /* 0x00027a00ff0e6b82 */ /* 0x000e240000000a00 */
[----:B0-----:R-:W-:-:S05]  /*113b0*/  @P6 IMAD.HI.U32 R14, R3, R14, RZ ;  /* 0x0000000e030e6227 */ /* 0x001fca00078e00ff */
[----:B------:R-:W-:-:S07]  /*113c0*/  @P6 SHF.R.U32.HI R3, RZ, R15, R14 ;  /* 0x0000000fff036219 */ /* 0x000fce000001160e */
.L_x_8802:
[----:B------:R-:W-:Y:S05]  /*113d0*/  BSYNC B0 ;  /* 0x0000000000007941 */ /* 0x000fea0003800000 */
.L_x_8800:
[----:B------:R-:W-:-:S05]  /*113e0*/  IMAD R3, R3, R107, R110 ;  /* 0x0000006b03037224 */ /* 0x000fca00078e026e */
[----:B------:R-:W-:Y:S02]  /*113f0*/  VIMNMX R12, R12, R3, !PT ;  /* 0x000000030c0c7248 */ /* 0x000fe40007fe0100 */
[----:B------:R-:W-:-:S07]  /*11400*/  VIADDMNMX R0, R3, R107, R0, PT ;  /* 0x0000006b03007246 */ /* 0x000fce0003800100 */
.L_x_8799:
[----:B------:R-:W-:Y:S02]  /*11410*/  ISETP.GT.AND P1, PT, R12, 0x20, !P1 ;  /* 0x000000200c00780c */ /* 0x000fe40004f24270 */
[----:B------:R-:W-:Y:S02]  /*11420*/  ISETP.NE.AND P6, PT, R138, RZ, PT ;  /* 0x000000ff8a00720c */ /* 0x000fe40003fc5270 */
[----:B------:R-:W-:Y:S02]  /*11430*/  ISETP.LT.OR P1, PT, R0, 0x21, P1 ;  /* 0x000000210000780c */ /* 0x000fe40000f21670 */
[----:B------:R-:W-:Y:S02]  /*11440*/  ISETP.GT.AND P3, PT, R12, 0x28, !P3 ;  /* 0x000000280c00780c */ /* 0x000fe40005f64270 */
[----:B------:R-:W-:Y:S02]  /*11450*/  FSEL R15, R74, -INF , !P1 ;  /* 0xff8000004a0f7808 */ /* 0x000fe40004800000 */
[----:B------:R-:W-:-:S02]  /*11460*/  ISETP.NE.AND P1, PT, R134, RZ, PT ;  /* 0x000000ff8600720c */ /* 0x000fc40003f25270 */
[----:B------:R-:W-:Y:S02]  /*11470*/  ISETP.LT.OR P3, PT, R0, 0x29, P3 ;  /* 0x000000290000780c */ /* 0x000fe40001f61670 */
[----:B------:R-:W-:Y:S02]  /*11480*/  ISETP.GT.AND P1, PT, R12, 0x29, !P1 ;  /* 0x000000290c00780c */ /* 0x000fe40004f24270 */
[----:B------:R-:W-:Y:S02]  /*11490*/  FSEL R143, R78, -INF , !P3 ;  /* 0xff8000004e8f7808 */ /* 0x000fe40005800000 */
        /* <DEDUP_REMOVED lines=67> */
[----:B------:R-:W-:Y:S02]  /*118d0*/  ISETP.GT.AND P1, PT, R12, 0x58, !P6 ;  /* 0x000000580c00780c */ /* 0x000fe40007724270 */
[----:B------:R-:W-:-:S02]  /*118e0*/  ISETP.NE.AND P6, PT, R122, RZ, PT ;  /* 0x000000ff7a00720c */ /* 0x000fc40003fc5270 */
        /* <DEDUP_REMOVED lines=47> */
[C---:B------:R-:W-:Y:S02]  /*11be0*/  ISETP.GT.AND P4, PT, R12.reuse, 0x91, !P4 ;  /* 0x000000910c00780c */ /* 0x040fe40006784270 */
[----:B------:R-:W-:-:S02]  /*11bf0*/  ISETP.GT.AND P1, PT, R12, 0x71, !P1 ;  /* 0x000000710c00780c */ /* 0x000fc40004f24270 */
[----:B------:R-:W-:Y:S02]  /*11c00*/  ISETP.GT.AND P5, PT, R12, 0x98, !P5 ;  /* 0x000000980c00780c */ /* 0x000fe40006fa4270 */
[C---:B------:R-:W-:Y:S02]  /*11c10*/  ISETP.LT.OR P1, PT, R0.reuse, 0x72, P1 ;  /* 0x000000720000780c */ /* 0x040fe40000f21670 */
[----:B------:R-:W-:Y:S02]  /*11c20*/  ISETP.LT.OR P4, PT, R0, 0x92, P4 ;  /* 0x000000920000780c */ /* 0x000fe40002781670 */
[----:B------:R-:W-:Y:S02]  /*11c30*/  FSEL R51, R51, -INF , !P1 ;  /* 0xff80000033337808 */ /* 0x000fe40004800000 */
[----:B------:R-:W-:Y:S02]  /*11c40*/  ISETP.GT.AND P1, PT, R12, 0x78, !P3 ;  /* 0x000000780c00780c */ /* 0x000fe40005f24270 */
[----:B------:R-:W-:-:S02]  /*11c50*/  ISETP.NE.AND P3, PT, R52, RZ, PT ;  /* 0x000000ff3400720c */ /* 0x000fc40003f65270 */
[C---:B------:R-:W-:Y:S02]  /*11c60*/  ISETP.LT.OR P1, PT, R0.reuse, 0x79, P1 ;  /* 0x000000790000780c */ /* 0x040fe40000f21670 */
[----:B------:R-:W-:Y:S02]  /*11c70*/  ISETP.LT.OR P5, PT, R0, 0x99, P5 ;  /* 0x000000990000780c */ /* 0x000fe40002fa1670 */
[----:B------:R-:W-:Y:S02]  /*11c80*/  FSEL R163, R54, -INF , !P1 ;  /* 0xff80000036a37808 */ /* 0x000fe40004800000 */
[----:B------:R-:W-:Y:S02]  /*11c90*/  ISETP.GT.AND P1, PT, R12, 0x79, !P2 ;  /* 0x000000790c00780c */ /* 0x000fe40005724270 */
[----:B------:R-:W-:Y:S02]  /*11ca0*/  ISETP.NE.AND P2, PT, R48, RZ, PT ;  /* 0x000000ff3000720c */ /* 0x000fe40003f45270 */
[----:B------:R-:W-:-:S02]  /*11cb0*/  ISETP.LT.OR P1, PT, R0, 0x7a, P1 ;  /* 0x0000007a0000780c */ /* 0x000fc40000f21670 */
[----:B------:R-:W-:Y:S02]  /*11cc0*/  FSEL R35, R35, -INF , !P4 ;  /* 0xff80000023237808 */ /* 0x000fe40006000000 */
[----:B------:R-:W-:Y:S02]  /*11cd0*/  FSEL R55, R55, -INF , !P1 ;  /* 0xff80000037377808 */ /* 0x000fe40004800000 */
        /* <DEDUP_REMOVED lines=29> */
[----:B------:R-:W-:-:S04]  /*11eb0*/  ISETP.GT.AND P1, PT, R12, RZ, !P1 ;  /* 0x000000ff0c00720c */ /* 0x000fc80004f24270 */
[----:B------:R-:W-:-:S04]  /*11ec0*/  ISETP.LT.OR P1, PT, R0, 0x1, P1 ;  /* 0x000000010000780c */ /* 0x000fc80000f21670 */
[----:B------:R-:W-:Y:S02]  /*11ed0*/  FSEL R90, R90, -INF , !P1 ;  /* 0xff8000005a5a7808 */ /* 0x000fe40004800000 */
[----:B------:R-:W-:-:S04]  /*11ee0*/  ISETP.NE.AND P1, PT, R40, RZ, PT ;  /* 0x000000ff2800720c */ /* 0x000fc80003f25270 */
[----:B------:R-:W-:-:S04]  /*11ef0*/  ISETP.GT.AND P1, PT, R12, 0x80, !P1 ;  /* 0x000000800c00780c */ /* 0x000fc80004f24270 */
[----:B------:R-:W-:-:S04]  /*11f00*/  ISETP.LT.OR P1, PT, R0, 0x81, P1 ;  /* 0x000000810000780c */ /* 0x000fc80000f21670 */
[----:B------:R-:W-:Y:S02]  /*11f10*/  FSEL R91, R26, -INF , !P1 ;  /* 0xff8000001a5b7808 */ /* 0x000fe40004800000 */
[----:B0-----:R-:W-:Y:S02]  /*11f20*/  FMNMX.FTZ R26, R14, R3, !PT ;  /* 0x000000030e1a7209 */ /* 0x001fe40007810000 */
[----:B------:R-:W-:-:S03]  /*11f30*/  ISETP.GT.AND P1, PT, R12, 0x81, !P3 ;  /* 0x000000810c00780c */ /* 0x000fc60005f24270 */
[----:B------:R-:W0:Y:S01]  /*11f40*/  SHFL.BFLY PT, R3, R26, 0x1, 0x1f ;  /* 0x0c201f001a037f89 */ /* 0x000e2200000e0000 */
[----:B------:R-:W-:-:S04]  /*11f50*/  ISETP.LT.OR P1, PT, R0, 0x82, P1 ;  /* 0x000000820000780c */ /* 0x000fc80000f21670 */
[----:B------:R-:W-:Y:S02]  /*11f60*/  FSEL R27, R27, -INF , !P1 ;  /* 0xff8000001b1b7808 */ /* 0x000fe40004800000 */
[----:B------:R-:W-:-:S04]  /*11f70*/  ISETP.GT.AND P1, PT, R12, 0x88, !P2 ;  /* 0x000000880c00780c */ /* 0x000fc80005724270 */
[----:B------:R-:W-:-:S04]  /*11f80*/  ISETP.LT.OR P1, PT, R0, 0x89, P1 ;  /* 0x000000890000780c */ /* 0x000fc80000f21670 */
[----:B------:R-:W-:Y:S02]  /*11f90*/  FSEL R95, R30, -INF , !P1 ;  /* 0xff8000001e5f7808 */ /* 0x000fe40004800000 */
[----:B------:R-:W-:Y:S02]  /*11fa0*/  ISETP.GT.AND P1, PT, R12, 0x89, !P6 ;  /* 0x000000890c00780c */ /* 0x000fe40007724270 */
[----:B------:R-:W-:Y:S02]  /*11fb0*/  FMNMX.FTZ R30, R90, R165, !PT ;  /* 0x000000a55a1e7209 */ /* 0x000fe40007810000 */
[----:B------:R-:W-:Y:S02]  /*11fc0*/  ISETP.LT.OR P1, PT, R0, 0x8a, P1 ;  /* 0x0000008a0000780c */ /* 0x000fe40000f21670 */
[----:B------:R-:W-:Y:S02]  /*11fd0*/  FMNMX.FTZ R32, R167, R30, !PT ;  /* 0x0000001ea7207209 */ /* 0x000fe40007810000 */
[----:B0-----:R-:W-:-:S02]  /*11fe0*/  FMNMX.FTZ R3, R26, R3, !PT ;  /* 0x000000031a037209 */ /* 0x001fc40007810000 */
[----:B------:R-:W-:Y:S02]  /*11ff0*/  FSEL R31, R31, -INF , !P1 ;  /* 0xff8000001f1f7808 */ /* 0x000fe40004800000 */
[----:B------:R-:W-:Y:S01]  /*12000*/  FSETP.NEU.FTZ.AND P1, PT, R3, -INF , PT ;  /* 0xff8000000300780b */ /* 0x000fe20003f3d000 */
[----:B------:R-:W-:-:S01]  /*12010*/  FFMA.FTZ R177, R2, R3, -8 ;  /* 0xc100000002b17423 */ /* 0x000fc20000010003 */
[----:B------:R-:W-:Y:S02]  /*12020*/  ISETP.NE.AND P6, PT, R28, RZ, PT ;  /* 0x000000ff1c00720c */ /* 0x000fe40003fc5270 */
[----:B------:R-:W-:Y:S02]  /*12030*/  FMNMX.FTZ R32, R169, R32, !PT ;  /* 0x00000020a9207209 */ /* 0x000fe40007810000 */
[----:B------:R-:W-:Y:S02]  /*12040*/  FSEL R177, R177, RZ, P1 ;  /* 0x000000ffb1b17208 */ /* 0x000fe40000800000 */
[----:B------:R-:W-:-:S02]  /*12050*/  ISETP.GT.AND P1, PT, R12, 0x90, !P6 ;  /* 0x000000900c00780c */ /* 0x000fc40007724270 */
[----:B------:R-:W-:Y:S01]  /*12060*/  FMNMX.FTZ R32, R171, R32, !PT ;  /* 0x00000020ab207209 */ /* 0x000fe20007810000 */
[----:B------:R-:W-:-:S01]  /*12070*/  FFMA.FTZ R26, R2, R93, -R177 ;  /* 0x0000005d021a7223 */ /* 0x000fc200000108b1 */
[----:B------:R-:W-:Y:S01]  /*12080*/  ISETP.LT.OR P1, PT, R0, 0x91, P1 ;  /* 0x000000910000780c */ /* 0x000fe20000f21670 */
[----:B------:R-:W-:-:S01]  /*12090*/  FFMA.FTZ R93, R2, R97, -R177 ;  /* 0x00000061025d7223 */ /* 0x000fc200000108b1 */
[----:B------:R-:W-:Y:S01]  /*120a0*/  FMNMX.FTZ R32, R173, R32, !PT ;  /* 0x00000020ad207209 */ /* 0x000fe20007810000 */
[----:B------:R-:W-:-:S01]  /*120b0*/  FFMA.FTZ R97, R2, R101, -R177 ;  /* 0x0000006502617223 */ /* 0x000fc200000108b1 */
[----:B------:R-:W-:Y:S01]  /*120c0*/  FSEL R99, R34, -INF , !P1 ;  /* 0xff80000022637808 */ /* 0x000fe20004800000 */
[----:B------:R-:W-:-:S01]  /*120d0*/  FFMA.FTZ R101, R2, R41, -R177 ;  /* 0x0000002902657223 */ /* 0x000fc200000108b1 */
[----:B------:R-:W-:Y:S01]  /*120e0*/  FMNMX.FTZ R34, R175, R32, !PT ;  /* 0x00000020af227209 */ /* 0x000fe20007810000 */
[----:B------:R-:W-:-:S01]  /*120f0*/  FFMA.FTZ R28, R2, R109, -R177 ;  /* 0x0000006d021c7223 */ /* 0x000fc200000108b1 */
[----:B------:R-:W-:Y:S01]  /*12100*/  ISETP.NE.AND P6, PT, R24, RZ, PT ;  /* 0x000000ff1800720c */ /* 0x000fe20003fc5270 */
[----:B------:R-:W-:-:S01]  /*12110*/  FFMA.FTZ R24, R2, R105, -R177 ;  /* 0x0000006902187223 */ /* 0x000fc200000108b1 */
[----:B------:R-:W-:Y:S01]  /*12120*/  FMNMX.FTZ R34, R103, R34, !PT ;  /* 0x0000002267227209 */ /* 0x000fe20007810000 */
[----:B------:R-:W-:-:S01]  /*12130*/  FFMA.FTZ R89, R2, R89, -R177 ;  /* 0x0000005902597223 */ /* 0x000fc200000108b1 */
        /* <DEDUP_REMOVED lines=9> */
[C-C-:B------:R-:W-:Y:S01]  /*121d0*/  FFMA.FTZ R113, R2.reuse, R113, -R177.reuse ;  /* 0x0000007102717223 */ /* 0x140fe200000108b1 */
[----:B------:R-:W-:Y:S01]  /*121e0*/  FMNMX.FTZ R36, R143, R34, !PT ;  /* 0x000000228f247209 */ /* 0x000fe20007810000 */
[C-C-:B------:R-:W-:Y:S01]  /*121f0*/  FFMA.FTZ R73, R2.reuse, R73, -R177.reuse ;  /* 0x0000004902497223 */ /* 0x140fe200000108b1 */
[----:B------:R-:W-:Y:S01]  /*12200*/  FSEL R39, R39, -INF , !P1 ;  /* 0xff80000027277808 */ /* 0x000fe20004800000 */
[----:B------:R-:W0:Y:S01]  /*12210*/  MUFU.EX2 R89, R89 ;  /* 0x0000005900597308 */ /* 0x000e220000000800 */
[----:B------:R-:W-:Y:S01]  /*12220*/  FMNMX.FTZ R36, R79, R36, !PT ;  /* 0x000000244f247209 */ /* 0x000fe20007810000 */
[C-C-:B------:R-:W-:Y:S01]  /*12230*/  FFMA.FTZ R77, R2.reuse, R77, -R177.reuse ;  /* 0x0000004d024d7223 */ /* 0x140fe200000108b1 */
[----:B------:R-:W-:-:S01]  /*12240*/  FFMA.FTZ R115, R2, R115, -R177 ;  /* 0x0000007302737223 */ /* 0x000fc200000108b1 */
[C-C-:B------:R-:W-:Y:S01]  /*12250*/  FFMA.FTZ R81, R2.reuse, R81, -R177.reuse ;  /* 0x0000005102517223 */ /* 0x140fe200000108b1 */
[----:B------:R-:W-:Y:S01]  /*12260*/  FMNMX.FTZ R36, R145, R36, !PT ;  /* 0x0000002491247209 */ /* 0x000fe20007810000 */
[C-C-:B------:R-:W-:Y:S01]  /*12270*/  FFMA.FTZ R117, R2.reuse, R117, -R177.reuse ;  /* 0x0000007502757223 */ /* 0x140fe200000108b1 */
[----:B------:R-:W-:-:S01]  /*12280*/  FFMA.FTZ R85, R2, R85, -R177 ;  /* 0x0000005502557223 */ /* 0x000fc200000108b1 */
[----:B------:R-:W-:Y:S01]  /*12290*/  MUFU.EX2 R21, R21 ;  /* 0x0000001500157308 */ /* 0x000fe20000000800 */
[----:B------:R-:W-:Y:S01]  /*122a0*/  FMNMX.FTZ R36, R83, R36, !PT ;  /* 0x0000002453247209 */ /* 0x000fe20007810000 */
[C-C-:B------:R-:W-:Y:S01]  /*122b0*/  FFMA.FTZ R119, R2.reuse, R119, -R177.reuse ;  /* 0x0000007702777223 */ /* 0x140fe200000108b1 */
[----:B------:R-:W-:-:S01]  /*122c0*/  FFMA.FTZ R57, R2, R57, -R177 ;  /* 0x0000003902397223 */ /* 0x000fc200000108b1 */
[C-C-:B------:R-:W-:Y:S01]  /*122d0*/  FFMA.FTZ R61, R2.reuse, R61, -R177.reuse ;  /* 0x0000003d023d7223 */ /* 0x140fe200000108b1 */
[----:B------:R-:W-:Y:S01]  /*122e0*/  FMNMX.FTZ R40, R147, R36, !PT ;  /* 0x0000002493287209 */ /* 0x000fe20007810000 */
[C-C-:B------:R-:W-:Y:S01]  /*122f0*/  FFMA.FTZ R121, R2.reuse, R121, -R177.reuse ;  /* 0x0000007902797223 */ /* 0x140fe200000108b1 */
[----:B------:R-:W-:-:S01]  /*12300*/  FFMA.FTZ R69, R2, R69, -R177 ;  /* 0x0000004502457223 */ /* 0x000fc200000108b1 */
[----:B------:R-:W1:Y:S01]  /*12310*/  MUFU.EX2 R26, R26 ;  /* 0x0000001a001a7308 */ /* 0x000e620000000800 */
[----:B------:R-:W-:Y:S01]  /*12320*/  FMNMX.FTZ R40, R87, R40, !PT ;  /* 0x0000002857287209 */ /* 0x000fe20007810000 */
[----:B0-----:R-:W-:Y:S01]  /*12330*/  FADD.FTZ R84, R14, R89 ;  /* 0x000000590e547221 */ /* 0x001fe20000010000 */
[----:B------:R-:W-:-:S01]  /*12340*/  FFMA.FTZ R125, R2, R125, -R177 ;  /* 0x0000007d027d7223 */ /* 0x000fc200000108b1 */
[C-C-:B------:R-:W-:Y:S01]  /*12350*/  FFMA.FTZ R123, R2.reuse, R123, -R177.reuse ;  /* 0x0000007b027b7223 */ /* 0x140fe200000108b1 */
[----:B------:R-:W-:Y:S01]  /*12360*/  FMNMX.FTZ R40, R149, R40, !PT ;  /* 0x0000002895287209 */ /* 0x000fe20007810000 */
[C-C-:B------:R-:W-:Y:S01]  /*12370*/  FFMA.FTZ R65, R2.reuse, R65, -R177.reuse ;  /* 0x0000004102417223 */ /* 0x140fe200000108b1 */
[----:B------:R-:W-:-:S01]  /*12380*/  FFMA.FTZ R38, R2, R129, -R177 ;  /* 0x0000008102267223 */ /* 0x000fc200000108b1 */
        /* <DEDUP_REMOVED lines=8> */
[----:B------:R-:W2:Y:S01]  /*12410*/  MUFU.EX2 R93, R93 ;  /* 0x0000005d005d7308 */ /* 0x000ea20000000800 */
[----:B------:R-:W-:Y:S01]  /*12420*/  FMNMX.FTZ R42, R63, R42, !PT ;  /* 0x0000002a3f2a7209 */ /* 0x000fe20007810000 */
[--C-:B------:R-:W-:Y:S01]  /*12430*/  FFMA.FTZ R54, R2, R137, -R177.reuse ;  /* 0x0000008902367223 */ /* 0x100fe200000108b1 */
[----:B-1----:R-:W-:Y:S01]  /*12440*/  F2FP.SATFINITE.E4M3.F32.PACK_AB_MERGE_C R184, R26, R21, RZ ;  /* 0x000000151ab8723e */ /* 0x002fe200048070ff */
[C-C-:B------:R-:W-:Y:S01]  /*12450*/  FFMA.FTZ R29, R2.reuse, R29, -R177.reuse ;  /* 0x0000001d021d7223 */ /* 0x140fe200000108b1 */
[----:B------:R-:W-:Y:S01]  /*12460*/  FMNMX.FTZ R42, R153, R42, !PT ;  /* 0x0000002a992a7209 */ /* 0x000fe20007810000 */
[C-C-:B------:R-:W-:Y:S01]  /*12470*/  FFMA.FTZ R52, R2.reuse, R135, -R177.reuse ;  /* 0x0000008702347223 */ /* 0x140fe200000108b1 */
[----:B------:R-:W-:Y:S01]  /*12480*/  F2FP.SATFINITE.E4M3.F32.PACK_AB_MERGE_C R184, R89, R14, R184 ;  /* 0x0000000e59b8723e */ /* 0x000fe200048070b8 */
[----:B------:R-:W-:Y:S01]  /*12490*/  MUFU.EX2 R30, R111 ;  /* 0x0000006f001e7308 */ /* 0x000fe20000000800 */
[----:B------:R-:W-:Y:S01]  /*124a0*/  FMNMX.FTZ R42, R67, R42, !PT ;  /* 0x0000002a432a7209 */ /* 0x000fe20007810000 */
[--C-:B------:R-:W-:Y:S01]  /*124b0*/  FFMA.FTZ R25, R2, R25, -R177.reuse ;  /* 0x0000001902197223 */ /* 0x100fe200000108b1 */
[----:B------:R-:W-:Y:S01]  /*124c0*/  ISETP.NE.AND P6, PT, R222, 0x1, PT ;  /* 0x00000001de00780c */ /* 0x000fe20003fc5270 */
[C-C-:B------:R-:W-:Y:S01]  /*124d0*/  FFMA.FTZ R33, R2.reuse, R33, -R177.reuse ;  /* 0x0000002102217223 */ /* 0x140fe200000108b1 */
[----:B------:R-:W-:Y:S01]  /*124e0*/  FMNMX.FTZ R44, R155, R42, !PT ;  /* 0x0000002a9b2c7209 */ /* 0x000fe20007810000 */
[----:B------:R-:W-:-:S02]  /*124f0*/  FFMA.FTZ R56, R2, R139, -R177 ;  /* 0x0000008b02387223 */ /* 0x000fc400000108b1 */
[----:B------:R-:W1:Y:S01]  /*12500*/  MUFU.EX2 R28, R28 ;  /* 0x0000001c001c7308 */ /* 0x000e620000000800 */
[----:B------:R-:W-:-:S04]  /*12510*/  FMNMX.FTZ R44, R71, R44, !PT ;  /* 0x0000002c472c7209 */ /* 0x000fc80007810000 */
[----:B------:R-:W-:-:S03]  /*12520*/  FMNMX.FTZ R44, R157, R44, !PT ;  /* 0x0000002c9d2c7209 */ /* 0x000fc60007810000 */
[----:B------:R3:W-:Y:S01]  /*12530*/  MUFU.EX2 R32, R113 ;  /* 0x0000007100207308 */ /* 0x0007e20000000800 */
[----:B------:R-:W-:-:S04]  /*12540*/  FMNMX.FTZ R44, R43, R44, !PT ;  /* 0x0000002c2b2c7209 */ /* 0x000fc80007810000 */
[----:B------:R-:W-:-:S03]  /*12550*/  FMNMX.FTZ R46, R159, R44, !PT ;  /* 0x0000002c9f2e7209 */ /* 0x000fc60007810000 */
[----:B------:R-:W4:Y:S01]  /*12560*/  MUFU.EX2 R97, R97 ;  /* 0x0000006100617308 */ /* 0x000f220000000800 */
[----:B------:R-:W-:Y:S01]  /*12570*/  FMNMX.FTZ R46, R47, R46, !PT ;  /* 0x0000002e2f2e7209 */ /* 0x000fe20007810000 */
[----:B---3--:R-:W-:-:S03]  /*12580*/  FADD.FTZ R113, R21, R84 ;  /* 0x0000005415717221 */ /* 0x008fc60000010000 */
[----:B------:R-:W-:Y:S01]  /*12590*/  FMNMX.FTZ R46, R161, R46, !PT ;  /* 0x0000002ea12e7209 */ /* 0x000fe20007810000 */
[----:B------:R-:W-:-:S02]  /*125a0*/  FADD.FTZ R113, R26, R113 ;  /* 0x000000711a717221 */ /* 0x000fc40000010000 */
[----:B------:R-:W-:Y:S01]  /*125b0*/  MUFU.EX2 R73, R73 ;  /* 0x0000004900497308 */ /* 0x000fe20000000800 */
[----:B------:R-:W-:Y:S01]  /*125c0*/  FMNMX.FTZ R46, R51, R46, !PT ;  /* 0x0000002e332e7209 */ /* 0x000fe20007810000 */
[----:B0-----:R-:W-:-:S03]  /*125d0*/  FADD.FTZ R86, R24, R113 ;  /* 0x0000007118567221 */ /* 0x001fc60000010000 */
[----:B------:R-:W-:Y:S01]  /*125e0*/  FMNMX.FTZ R48, R163, R46, !PT ;  /* 0x0000002ea3307209 */ /* 0x000fe20007810000 */
[----:B--2---:R-:W-:-:S02]  /*125f0*/  FADD.FTZ R113, R93, R86 ;  /* 0x000000565d717221 */ /* 0x004fc40000010000 */
[----:B------:R-:W0:Y:S01]  /*12600*/  MUFU.EX2 R77, R77 ;  /* 0x0000004d004d7308 */ /* 0x000e220000000800 */
[----:B------:R-:W-:Y:S01]  /*12610*/  FMNMX.FTZ R48, R55, R48, !PT ;  /* 0x0000003037307209 */ /* 0x000fe20007810000 */
[----:B-1----:R-:W-:Y:S01]  /*12620*/  FADD.FTZ R88, R28, R113 ;  /* 0x000000711c587221 */ /* 0x002fe20000010000 */
[----:B----4-:R-:W-:Y:S02]  /*12630*/  F2FP.SATFINITE.E4M3.F32.PACK_AB_MERGE_C R186, R97, R28, RZ ;  /* 0x0000001c61ba723e */ /* 0x010fe400048070ff */
[----:B------:R-:W-:Y:S02]  /*12640*/  FMNMX.FTZ R48, R91, R48, !PT ;  /* 0x000000305b307209 */ /* 0x000fe40007810000 */
[----:B------:R-:W-:Y:S01]  /*12650*/  F2FP.SATFINITE.E4M3.F32.PACK_AB_MERGE_C R186, R93, R24, R186 ;  /* 0x000000185dba723e */ /* 0x000fe200048070ba */
[----:B------:R1:W-:Y:S01]  /*12660*/  MUFU.EX2 R34, R115 ;  /* 0x0000007300227308 */ /* 0x0003e20000000800 */
[----:B------:R-:W-:-:S04]  /*12670*/  FMNMX.FTZ R48, R27, R48, !PT ;  /* 0x000000301b307209 */ /* 0x000fc80007810000 */
[----:B------:R-:W-:-:S03]  /*12680*/  FMNMX.FTZ R48, R95, R48, !PT ;  /* 0x000000305f307209 */ /* 0x000fc60007810000 */
[----:B------:R-:W-:Y:S01]  /*12690*/  MUFU.EX2 R81, R81 ;  /* 0x0000005100517308 */ /* 0x000fe20000000800 */
[----:B------:R-:W-:Y:S01]  /*126a0*/  FMNMX.FTZ R48, R31, R48, !PT ;  /* 0x000000301f307209 */ /* 0x000fe20007810000 */
[----:B-1----:R-:W-:Y:S01]  /*126b0*/  FADD.FTZ R115, R97, R88 ;  /* 0x0000005861737221 */ /* 0x002fe20000010000 */
[----:B0-----:R-:W-:Y:S02]  /*126c0*/  F2FP.SATFINITE.E4M3.F32.PACK_AB_MERGE_C R180, R77, R32, RZ ;  /* 0x000000204db4723e */ /* 0x001fe400048070ff */
[----:B------:R-:W-:Y:S01]  /*126d0*/  FMNMX.FTZ R48, R99, R48, !PT ;  /* 0x0000003063307209 */ /* 0x000fe20007810000 */
[----:B------:R-:W-:-:S01]  /*126e0*/  FADD.FTZ R88, R30, R115 ;  /* 0x000000731e587221 */ /* 0x000fc20000010000 */
[----:B------:R-:W-:Y:S01]  /*126f0*/  F2FP.SATFINITE.E4M3.F32.PACK_AB_MERGE_C R180, R73, R30, R180 ;  /* 0x0000001e49b4723e */ /* 0x000fe200048070b4 */
[----:B------:R-:W-:Y:S01]  /*12700*/  MUFU.EX2 R36, R117 ;  /* 0x0000007500247308 */ /* 0x000fe20000000800 */
[----:B------:R-:W-:-:S04]  /*12710*/  FMNMX.FTZ R48, R35, R48, !PT ;  /* 0x0000003023307209 */ /* 0x000fc80007810000 */
[----:B------:R-:W-:-:S03]  /*12720*/  FMNMX.FTZ R48, R41, R48, !PT ;  /* 0x0000003029307209 */ /* 0x000fc60007810000 */
[----:B------:R-:W0:Y:S01]  /*12730*/  MUFU.EX2 R85, R85 ;  /* 0x0000005500557308 */ /* 0x000e220000000800 */
[----:B------:R-:W-:Y:S01]  /*12740*/  FMNMX.FTZ R0, R39, R48, !PT ;  /* 0x0000003027007209 */ /* 0x000fe20007810000 */
[----:B------:R-:W-:-:S04]  /*12750*/  FFMA.FTZ R48, R2, R131, -R177 ;  /* 0x0000008302307223 */ /* 0x000fc800000108b1 */
[----:B------:R-:W1:Y:S02]  /*12760*/  SHFL.BFLY PT, R105, R0, 0x2, 0x1f ;  /* 0x0c401f0000697f89 */ /* 0x000e6400000e0000 */
[----:B------:R-:W-:Y:S08]  /*12770*/  MUFU.EX2 R40, R119 ;  /* 0x0000007700287308 */ /* 0x000ff00000000800 */
[----:B------:R-:W-:Y:S01]  /*12780*/  MUFU.EX2 R57, R57 ;  /* 0x0000003900397308 */ /* 0x000fe20000000800 */
[----:B0-----:R-:W-:-:S04]  /*12790*/  F2FP.SATFINITE.E4M3.F32.PACK_AB_MERGE_C R182, R85, R36, RZ ;  /* 0x0000002455b6723e */ /* 0x001fc800048070ff */
[----:B------:R-:W-:-:S03]  /*127a0*/  F2FP.SATFINITE.E4M3.F32.PACK_AB_MERGE_C R182, R81, R34, R182 ;  /* 0x0000002251b6723e */ /* 0x000fc600048070b6 */
[----:B------:R-:W-:Y:S01]  /*127b0*/  MUFU.EX2 R42, R121 ;  /* 0x00000079002a7308 */ /* 0x000fe20000000800 */
[----:B-1----:R-:W-:Y:S01]  /*127c0*/  FMNMX.FTZ R58, R0, R105, !PT ;  /* 0x00000069003a7209 */ /* 0x002fe20007810000 */
[----:B------:R-:W-:-:S06]  /*127d0*/  FFMA.FTZ R105, R2, R141, -R177 ;  /* 0x0000008d02697223 */ /* 0x000fcc00000108b1 */
[----:B------:R-:W0:Y:S01]  /*127e0*/  MUFU.EX2 R61, R61 ;  /* 0x0000003d003d7308 */ /* 0x000e220000000800 */
[----:B------:R-:W1:Y:S07]  /*127f0*/  SHFL.BFLY PT, R109, R58, 0x1, 0x1f ;  /* 0x0c201f003a6d7f89 */ /* 0x000e6e00000e0000 */
[----:B------:R-:W-:Y:S08]  /*12800*/  MUFU.EX2 R46, R125 ;  /* 0x0000007d002e7308 */ /* 0x000ff00000000800 */
[----:B------:R-:W2:Y:S01]  /*12810*/  MUFU.EX2 R69, R69 ;  /* 0x0000004500457308 */ /* 0x000ea20000000800 */
[----:B0-----:R-:W-:-:S04]  /*12820*/  F2FP.SATFINITE.E4M3.F32.PACK_AB_MERGE_C R176, R61, R42, RZ ;  /* 0x0000002a3db0723e */ /* 0x001fc800048070ff */
[----:B------:R-:W-:-:S03]  /*12830*/  F2FP.SATFINITE.E4M3.F32.PACK_AB_MERGE_C R176, R57, R40, R176 ;  /* 0x0000002839b0723e */ /* 0x000fc600048070b0 */
[----:B------:R-:W-:Y:S01]  /*12840*/  MUFU.EX2 R44, R123 ;  /* 0x0000007b002c7308 */ /* 0x000fe20000000800 */
[----:B-1----:R-:W-:Y:S01]  /*12850*/  FMNMX.FTZ R0, R58, R109, !PT ;  /* 0x0000006d3a007209 */ /* 0x002fe20007810000 */
[----:B------:R-:W-:-:S03]  /*12860*/  FFMA.FTZ R58, R2, R37, -R177 ;  /* 0x00000025023a7223 */ /* 0x000fc600000108b1 */
[----:B------:R-:W-:Y:S01]  /*12870*/  FSETP.NEU.FTZ.AND P1, PT, R0, -INF , PT ;  /* 0xff8000000000780b */ /* 0x000fe20003f3d000 */
[----:B------:R-:W-:-:S02]  /*12880*/  FFMA.FTZ R60, R2, R0, -8 ;  /* 0xc1000000023c7423 */ /* 0x000fc40000010000 */
[----:B------:R-:W0:Y:S01]  /*12890*/  MUFU.EX2 R65, R65 ;  /* 0x0000004100417308 */ /* 0x000e220000000800 */
[----:B--2---:R-:W-:Y:S02]  /*128a0*/  F2FP.SATFINITE.E4M3.F32.PACK_AB_MERGE_C R178, R69, R46, RZ ;  /* 0x0000002e45b2723e */ /* 0x004fe400048070ff */
        /* <DEDUP_REMOVED lines=29> */
[C---:B------:R-:W-:Y:S01]  /*12a80*/  FFMA.FTZ R67, R2.reuse, R155, -R60 ;  /* 0x0000009b02437223 */ /* 0x040fe2000001083c */
[----:B0-----:R-:W-:Y:S01]  /*12a90*/  F2FP.SATFINITE.E4M3.F32.PACK_AB_MERGE_C R178, R65, R44, R178 ;  /* 0x0000002c41b2723e */ /* 0x001fe200048070b2 */
[C-C-:B------:R-:W-:Y:S01]  /*12aa0*/  FFMA.FTZ R159, R2.reuse, R159, -R60.reuse ;  /* 0x0000009f029f7223 */ /* 0x140fe2000001083c */
[----:B------:R-:W-:-:S01]  /*12ab0*/  FFMA.FTZ R47, R2, R47, -R60 ;  /* 0x0000002f022f7223 */ /* 0x000fc2000001083c */
[----:B------:R-:W0:Y:S01]  /*12ac0*/  MUFU.EX2 R111, R111 ;  /* 0x0000006f006f7308 */ /* 0x000e220000000800 */
        /* <DEDUP_REMOVED lines=9> */
[C-C-:B------:R-:W-:Y:S01]  /*12b60*/  FFMA.FTZ R71, R2.reuse, R157, -R60.reuse ;  /* 0x0000009d02477223 */ /* 0x140fe2000001083c */
[----:B------:R-:W-:-:S01]  /*12b70*/  FFMA.FTZ R95, R2, R95, -R60 ;  /* 0x0000005f025f7223 */ /* 0x000fc2000001083c */
[C-C-:B------:R-:W-:Y:S01]  /*12b80*/  FFMA.FTZ R31, R2.reuse, R31, -R60.reuse ;  /* 0x0000001f021f7223 */ /* 0x140fe2000001083c */
[----:B------:R-:W-:-:S01]  /*12b90*/  FFMA.FTZ R99, R2, R99, -R60 ;  /* 0x0000006302637223 */ /* 0x000fc2000001083c */
[C-C-:B------:R-:W-:Y:S01]  /*12ba0*/  FFMA.FTZ R35, R2.reuse, R35, -R60.reuse ;  /* 0x0000002302237223 */ /* 0x140fe2000001083c */
[----:B------:R-:W-:-:S01]  /*12bb0*/  FFMA.FTZ R41, R2, R41, -R60 ;  /* 0x0000002902297223 */ /* 0x000fc2000001083c */
[----:B------:R-:W2:Y:S01]  /*12bc0*/  MUFU.EX2 R109, R109 ;  /* 0x0000006d006d7308 */ /* 0x000ea20000000800 */
[----:B0-----:R-:W-:-:S01]  /*12bd0*/  FADD.FTZ R113, R111, R86 ;  /* 0x000000566f717221 */ /* 0x001fc20000010000 */
[----:B------:R-:W-:Y:S01]  /*12be0*/  FFMA.FTZ R39, R2, R39, -R60 ;  /* 0x0000002702277223 */ /* 0x000fe2000001083c */
[----:B------:R-:W-:-:S04]  /*12bf0*/  F2FP.SATFINITE.E4M3.F32.PACK_AB_MERGE_C R64, R111, R64, RZ ;  /* 0x000000406f40723e */ /* 0x000fc800048070ff */
[----:B------:R-:W-:Y:S01]  /*12c00*/  F2FP.SATFINITE.E4M3.F32.PACK_AB_MERGE_C R185, R62, R37, R64 ;  /* 0x000000253eb9723e */ /* 0x000fe20004807040 */
[----:B------:R-:W0:Y:S01]  /*12c10*/  MUFU.EX2 R68, R68 ;  /* 0x0000004400447308 */ /* 0x000e220000000800 */
[----:B-1----:R-:W-:-:S01]  /*12c20*/  FADD.FTZ R86, R66, R113 ;  /* 0x0000007142567221 */ /* 0x002fc20000010000 */
[----:B------:R-:W-:-:S06]  /*12c30*/  FADD.FTZ R113, R73, R88 ;  /* 0x0000005849717221 */ /* 0x000fcc0000010000 */
        /* <DEDUP_REMOVED lines=21> */
[----:B------:R2:W-:Y:S01]  /*12d90*/  MUFU.EX2 R26, R43 ;  /* 0x0000002b001a7308 */ /* 0x0005e20000000800 */
[----:B0-----:R-:W-:-:S07]  /*12da0*/  FADD.FTZ R28, R74, R21 ;  /* 0x000000154a1c7221 */ /* 0x001fce0000010000 */
[----:B------:R-:W0:Y:S01]  /*12db0*/  MUFU.EX2 R76, R76 ;  /* 0x0000004c004c7308 */ /* 0x000e220000000800 */
[----:B--2---:R-:W-:-:S01]  /*12dc0*/  FADD.FTZ R43, R81, R32 ;  /* 0x00000020512b7221 */ /* 0x004fc20000010000 */
[----:B-1----:R-:W-:-:S03]  /*12dd0*/  FADD.FTZ R21, R75, R28 ;  /* 0x0000001c4b157221 */ /* 0x002fc60000010000 */
[----:B------:R-:W-:-:S03]  /*12de0*/  FADD.FTZ R32, R36, R43 ;  /* 0x0000002b24207221 */ /* 0x000fc60000010000 */
[----:B------:R-:W1:Y:S01]  /*12df0*/  MUFU.EX2 R83, R83 ;  /* 0x0000005300537308 */ /* 0x000e620000000800 */
[----:B------:R-:W-:-:S04]  /*12e00*/  FADD.FTZ R85, R85, R32 ;  /* 0x0000002055557221 */ /* 0x000fc80000010000 */
[----:B------:R-:W-:-:S03]  /*12e10*/  FADD.FTZ R30, R40, R85 ;  /* 0x00000055281e7221 */ /* 0x000fc60000010000 */
[----:B------:R-:W2:Y:S01]  /*12e20*/  MUFU.EX2 R78, R78 ;  /* 0x0000004e004e7308 */ /* 0x000ea20000000800 */
[----:B------:R-:W-:-:S01]  /*12e30*/  FADD.FTZ R43, R57, R30 ;  /* 0x0000001e392b7221 */ /* 0x000fc20000010000 */
[----:B0-----:R-:W-:-:S03]  /*12e40*/  FADD.FTZ R28, R76, R21 ;  /* 0x000000154c1c7221 */ /* 0x001fc60000010000 */
[----:B------:R-:W-:-:S03]  /*12e50*/  FADD.FTZ R42, R42, R43 ;  /* 0x0000002b2a2a7221 */ /* 0x000fc60000010000 */
        /* <DEDUP_REMOVED lines=24> */
[----:B--2---:R-:W-:-:S07]  /*12fe0*/  F2FP.SATFINITE.E4M3.F32.PACK_AB_MERGE_C R34, R45, R38, RZ ;  /* 0x000000262d22723e */ /* 0x004fce00048070ff */
[----:B------:R-:W2:Y:S01]  /*12ff0*/  MUFU.EX2 R101, R101 ;  /* 0x0000006500657308 */ /* 0x000ea20000000800 */
[----:B0-----:R-:W-:-:S07]  /*13000*/  FADD.FTZ R21, R67, R32 ;  /* 0x0000002043157221 */ /* 0x001fce0000010000 */
[----:B------:R-:W0:Y:S01]  /*13010*/  MUFU.EX2 R84, R84 ;  /* 0x0000005400547308 */ /* 0x000e220000000800 */
[----:B-1----:R-:W-:-:S07]  /*13020*/  FADD.FTZ R32, R12, R69 ;  /* 0x000000450c207221 */ /* 0x002fce0000010000 */
[----:B------:R-:W1:Y:S01]  /*13030*/  MUFU.EX2 R71, R71 ;  /* 0x0000004700477308 */ /* 0x000e620000000800 */
[C---:B--2---:R-:W-:Y:S01]  /*13040*/  F2FP.SATFINITE.E4M3.F32.PACK_AB_MERGE_C R172, R101.reuse, R12, R34 ;  /* 0x0000000c65ac723e */ /* 0x044fe20004807022 */
[----:B------:R-:W-:Y:S01]  /*13050*/  FADD.FTZ R101, R101, R32 ;  /* 0x0000002065657221 */ /* 0x000fe20000010000 */
[----:B------:R-:W2:Y:S03]  /*13060*/  @P6 LDC R34, c[0x0][0x450] ;  /* 0x00011400ff226b82 */ /* 0x000ea60000000800 */
[----:B------:R-:W-:-:S02]  /*13070*/  FADD.FTZ R38, R38, R101 ;  /* 0x0000006526267221 */ /* 0x000fc40000010000 */
[----:B------:R-:W3:Y:S01]  /*13080*/  MUFU.EX2 R159, R159 ;  /* 0x0000009f009f7308 */ /* 0x000ee20000000800 */
[----:B0-----:R-:W-:-:S01]  /*13090*/  FADD.FTZ R12, R84, R21 ;  /* 0x00000015540c7221 */ /* 0x001fc20000010000 */
[----:B------:R-:W-:Y:S01]  /*130a0*/  FADD.FTZ R45, R45, R38 ;  /* 0x000000262d2d7221 */ /* 0x000fe20000010000 */
[----:B------:R-:W-:-:S04]  /*130b0*/  F2FP.SATFINITE.E4M3.F32.PACK_AB_MERGE_C R67, R84, R67, RZ ;  /* 0x000000435443723e */ /* 0x000fc800048070ff */
[----:B------:R-:W-:Y:S01]  /*130c0*/  F2FP.SATFINITE.E4M3.F32.PACK_AB_MERGE_C R179, R82, R63, R67 ;  /* 0x0000003f52b3723e */ /* 0x000fe20004807043 */
[----:B------:R-:W-:Y:S01]  /*130d0*/  MUFU.EX2 R50, R50 ;  /* 0x0000003200327308 */ /* 0x000fe20000000800 */
[----:B-1----:R-:W-:-:S04]  /*130e0*/  FADD.FTZ R21, R71, R12 ;  /* 0x0000000c47157221 */ /* 0x002fc80000010000 */
[----:B------:R-:W-:-:S03]  /*130f0*/  FADD.FTZ R32, R26, R21 ;  /* 0x000000151a207221 */ /* 0x000fc60000010000 */
[----:B------:R-:W-:Y:S01]  /*13100*/  MUFU.EX2 R53, R53 ;  /* 0x0000003500357308 */ /* 0x000fe20000000800 */
[----:B---3--:R-:W-:-:S07]  /*13110*/  FADD.FTZ R21, R159, R32 ;  /* 0x000000209f157221 */ /* 0x008fce0000010000 */
[----:B------:R-:W0:Y:S08]  /*13120*/  MUFU.EX2 R24, R47 ;  /* 0x0000002f00187308 */ /* 0x000e300000000800 */
[----:B------:R-:W-:Y:S08]  /*13130*/  MUFU.EX2 R48, R48 ;  /* 0x0000003000307308 */ /* 0x000ff00000000800 */
[----:B------:R-:W-:Y:S01]  /*13140*/  MUFU.EX2 R49, R49 ;  /* 0x0000003100317308 */ /* 0x000fe20000000800 */
[----:B0-----:R-:W-:-:S01]  /*13150*/  FADD.FTZ R21, R24, R21 ;  /* 0x0000001518157221 */ /* 0x001fc20000010000 */
[----:B------:R-:W-:-:S04]  /*13160*/  F2FP.SATFINITE.E4M3.F32.PACK_AB_MERGE_C R159, R24, R159, RZ ;  /* 0x0000009f189f723e */ /* 0x000fc800048070ff */
[----:B------:R-:W-:Y:S02]  /*13170*/  F2FP.SATFINITE.E4M3.F32.PACK_AB_MERGE_C R173, R26, R71, R159 ;  /* 0x000000471aad723e */ /* 0x000fe4000480709f */
[----:B------:R-:W0:Y:S08]  /*13180*/  MUFU.EX2 R14, R14 ;  /* 0x0000000e000e7308 */ /* 0x000e300000000800 */
[----:B------:R-:W1:Y:S08]  /*13190*/  MUFU.EX2 R51, R51 ;  /* 0x0000003300337308 */ /* 0x000e700000000800 */
[----:B------:R-:W3:Y:S01]  /*131a0*/  MUFU.EX2 R163, R163 ;  /* 0x000000a300a37308 */ /* 0x000ee20000000800 */
[----:B0-----:R-:W-:-:S07]  /*131b0*/  FADD.FTZ R24, R14, R21 ;  /* 0x000000150e187221 */ /* 0x001fce0000010000 */
[----:B------:R0:W-:Y:S01]  /*131c0*/  MUFU.EX2 R30, R27 ;  /* 0x0000001b001e7308 */ /* 0x0001e20000000800 */
[----:B-1----:R-:W-:-:S07]  /*131d0*/  FADD.FTZ R32, R51, R24 ;  /* 0x0000001833207221 */ /* 0x002fce0000010000 */
[----:B------:R-:W-:Y:S01]  /*131e0*/  MUFU.EX2 R54, R54 ;  /* 0x0000003600367308 */ /* 0x000fe20000000800 */
[----:B0-----:R-:W-:Y:S01]  /*131f0*/  F2FP.SATFINITE.E4M3.F32.PACK_AB_MERGE_C R27, R53, R50, RZ ;  /* 0x00000032351b723e */ /* 0x001fe200048070ff */
[----:B---3--:R-:W-:-:S03]  /*13200*/  FADD.FTZ R15, R163, R32 ;  /* 0x00000020a30f7221 */ /* 0x008fc60000010000 */
[----:B------:R-:W-:Y:S01]  /*13210*/  F2FP.SATFINITE.E4M3.F32.PACK_AB_MERGE_C R174, R49, R48, R27 ;  /* 0x0000003031ae723e */ /* 0x000fe2000480701b */
[----:B------:R-:W-:-:S01]  /*13220*/  FADD.FTZ R48, R48, R45 ;  /* 0x0000002d30307221 */ /* 0x000fc20000010000 */
[----:B------:R-:W0:Y:S01]  /*13230*/  @P6 LDC R27, c[0x0][0x44c] ;  /* 0x00011300ff1b6b82 */ /* 0x000e220000000800 */
[----:B------:R-:W1:Y:S02]  /*13240*/  MUFU.EX2 R29, R29 ;  /* 0x0000001d001d7308 */ /* 0x000e640000000800 */
[----:B------:R-:W-:-:S04]  /*13250*/  FADD.FTZ R49, R49, R48 ;  /* 0x0000003031317221 */ /* 0x000fc80000010000 */
[----:B------:R-:W-:Y:S02]  /*13260*/  FADD.FTZ R50, R50, R49 ;  /* 0x0000003132327221 */ /* 0x000fe40000010000 */
[----:B------:R-:W3:Y:S02]  /*13270*/  MUFU.EX2 R28, R55 ;  /* 0x00000037001c7308 */ /* 0x000ee40000000800 */
[----:B------:R-:W-:-:S06]  /*13280*/  FADD.FTZ R53, R53, R50 ;  /* 0x0000003235357221 */ /* 0x000fcc0000010000 */
[----:B------:R-:W-:Y:S01]  /*13290*/  MUFU.EX2 R52, R52 ;  /* 0x0000003400347308 */ /* 0x000fe20000000800 */
[----:B-1----:R-:W-:Y:S01]  /*132a0*/  F2FP.SATFINITE.E4M3.F32.PACK_AB_MERGE_C R21, R29, R54, RZ ;  /* 0x000000361d15723e */ /* 0x002fe200048070ff */
[----:B0-----:R-:W-:-:S06]  /*132b0*/  @P6 IMAD.HI.U32 R27, R202, R27, RZ ;  /* 0x0000001bca1b6227 */ /* 0x001fcc00078e00ff */
[----:B------:R-:W0:Y:S01]  /*132c0*/  MUFU.EX2 R25, R25 ;  /* 0x0000001900197308 */ /* 0x000e220000000800 */
[C---:B---3--:R-:W-:Y:S01]  /*132d0*/  F2FP.SATFINITE.E4M3.F32.PACK_AB_MERGE_C R163, R28.reuse, R163, RZ ;  /* 0x000000a31ca3723e */ /* 0x048fe200048070ff */
[----:B------:R-:W-:-:S03]  /*132e0*/  FADD.FTZ R28, R28, R15 ;  /* 0x0000000f1c1c7221 */ /* 0x000fc60000010000 */
[----:B------:R-:W-:-:S03]  /*132f0*/  F2FP.SATFINITE.E4M3.F32.PACK_AB_MERGE_C R175, R51, R14, R163 ;  /* 0x0000000e33af723e */ /* 0x000fc600048070a3 */
[----:B------:R-:W1:Y:S08]  /*13300*/  MUFU.EX2 R91, R91 ;  /* 0x0000005b005b7308 */ /* 0x000e700000000800 */
[----:B------:R-:W3:Y:S01]  /*13310*/  MUFU.EX2 R95, R95 ;  /* 0x0000005f005f7308 */ /* 0x000ee20000000800 */
[----:B0-----:R-:W-:Y:S01]  /*13320*/  F2FP.SATFINITE.E4M3.F32.PACK_AB_MERGE_C R168, R25, R52, R21 ;  /* 0x0000003419a8723e */ /* 0x001fe20004807015 */
[----:B------:R-:W-:Y:S01]  /*13330*/  FADD.FTZ R52, R52, R53 ;  /* 0x0000003534347221 */ /* 0x000fe20000010000 */
[----:B------:R-:W-:Y:S01]  /*13340*/  IMAD.MOV.U32 R21, RZ, RZ, R202 ;  /* 0x000000ffff157224 */ /* 0x000fe200078e00ca */
[----:B--2---:R-:W-:-:S02]  /*13350*/  @P6 SHF.R.U32.HI R21, RZ, R34, R27 ;  /* 0x00000022ff156219 */ /* 0x004fc4000001161b */
[----:B------:R-:W-:-:S01]  /*13360*/  FADD.FTZ R25, R25, R52 ;  /* 0x0000003419197221 */ /* 0x000fc20000010000 */
[----:B------:R-:W-:Y:S01]  /*13370*/  ISETP.GE.AND P6, PT, R107, 0x1, PT ;  /* 0x000000016b00780c */ /* 0x000fe20003fc6270 */
[----:B------:R-:W-:Y:S01]  /*13380*/  MUFU.EX2 R33, R33 ;  /* 0x0000002100217308 */ /* 0x000fe20000000800 */
[----:B-1----:R-:W-:-:S01]  /*13390*/  FADD.FTZ R15, R91, R28 ;  /* 0x0000001c5b0f7221 */ /* 0x002fc20000010000 */
[----:B------:R-:W-:Y:S01]  /*133a0*/  FADD.FTZ R54, R54, R25 ;  /* 0x0000001936367221 */ /* 0x000fe20000010000 */
[----:B------:R-:W-:Y:S02]  /*133b0*/  IMAD.IADD R25, R104, 0x1, R21 ;  /* 0x0000000168197824 */ /* 0x000fe400078e0215 */
[----:B------:R-:W-:Y:S01]  /*133c0*/  FADD.FTZ R32, R30, R15 ;  /* 0x0000000f1e207221 */ /* 0x000fe20000010000 */
[----:B------:R-:W-:-:S01]  /*133d0*/  FADD.FTZ R29, R29, R54 ;  /* 0x000000361d1d7221 */ /* 0x000fc20000010000 */
[----:B------:R-:W-:Y:S01]  /*133e0*/  IMAD.IADD R106, R25, 0x1, R106 ;  /* 0x00000001196a7824 */ /* 0x000fe200078e026a */
[----:B------:R-:W0:Y:S01]  /*133f0*/  MUFU.EX2 R58, R58 ;  /* 0x0000003a003a7308 */ /* 0x000e220000000800 */
[----:B---3--:R-:W-:-:S07]  /*13400*/  FADD.FTZ R15, R95, R32 ;  /* 0x000000205f0f7221 */ /* 0x008fce0000010000 */
        /* <DEDUP_REMOVED lines=12> */
[----:B------:R-:W-:Y:S01]  /*134d0*/  MUFU.EX2 R41, R41 ;  /* 0x0000002900297308 */ /* 0x000fe20000000800 */
[----:B-1----:R-:W-:-:S07]  /*134e0*/  FADD.FTZ R15, R99, R12 ;  /* 0x0000000c630f7221 */ /* 0x002fce0000010000 */
[----:B------:R-:W0:Y:S01]  /*134f0*/  MUFU.EX2 R28, R39 ;  /* 0x00000027001c7308 */ /* 0x000e220000000800 */
[----:B--2---:R-:W-:-:S01]  /*13500*/  FADD.FTZ R12, R24, R15 ;  /* 0x0000000f180c7221 */ /* 0x004fc20000010000 */
[----:B------:R-:W-:-:S04]  /*13510*/  FADD.FTZ R15, R33, R56 ;  /* 0x00000038210f7221 */ /* 0x000fc80000010000 */
[----:B------:R-:W-:Y:S01]  /*13520*/  FADD.FTZ R15, R58, R15 ;  /* 0x0000000f3a0f7221 */ /* 0x000fe20000010000 */
[----:B0-----:R-:W-:Y:S01]  /*13530*/  F2FP.SATFINITE.E4M3.F32.PACK_AB_MERGE_C R14, R28, R41, RZ ;  /* 0x000000291c0e723e */ /* 0x001fe200048070ff */
[----:B------:R-:W-:Y:S01]  /*13540*/  FADD.FTZ R41, R41, R12 ;  /* 0x0000000c29297221 */ /* 0x000fe20000010000 */
[----:B------:R-:W-:Y:S02]  /*13550*/  VIADD R12, R108, 0xfffffffe ;  /* 0xfffffffe6c0c7836 */ /* 0x000fe40000000000 */
        /* <DEDUP_REMOVED lines=14> */
.L_x_8805:
[----:B------:R-:W-:-:S13]  /*13640*/  ISETP.NE.AND P1, PT, R107, 0x1, PT ;  /* 0x000000016b00780c */ /* 0x000fda0003f25270 */
[----:B------:R-:W0:Y:S02]  /*13650*/  @P1 LDC.64 R24, c[0x0][0x9e8] ;  /* 0x00027a00ff181b82 */ /* 0x000e240000000a00 */
[----:B0-----:R-:W-:-:S05]  /*13660*/  @P1 IMAD.HI.U32 R24, R21, R24, RZ ;  /* 0x0000001815181227 */ /* 0x001fca00078e00ff */
[----:B------:R-:W-:-:S07]  /*13670*/  @P1 SHF.R.U32.HI R21, RZ, R25, R24 ;  /* 0x00000019ff151219 */ /* 0x000fce0000011618 */
.L_x_8806:
[----:B------:R-:W-:Y:S05]  /*13680*/  BSYNC B0 ;  /* 0x0000000000007941 */ /* 0x000fea0003800000 */
.L_x_8804:
[----:B------:R-:W-:-:S05]  /*13690*/  IMAD R21, R21, R107, R107 ;  /* 0x0000006b15157224 */ /* 0x000fca00078e026b */
[----:B------:R-:W-:-:S07]  /*136a0*/  VIMNMX R106, R106, R21, PT ;  /* 0x000000156a6a7248 */ /* 0x000fce0003fe0100 */
.L_x_8803:
[----:B------:R-:W-:Y:S01]  /*136b0*/  IMAD.HI R106, R106, 0x66666667, RZ ;  /* 0x666666676a6a7827 */ /* 0x000fe200078e02ff */
[----:B------:R-:W-:Y:S02]  /*136c0*/  CS2R R86, SRZ ;  /* 0x0000000000567805 */ /* 0x000fe4000001ff00 */
        /* <DEDUP_REMOVED lines=11> */
[----:B------:R-:W-:Y:S02]  /*13780*/  VIMNMX R21, R211, R106, !PT ;  /* 0x0000006ad3157248 */ /* 0x000fe40007fe0100 */
        /* <DEDUP_REMOVED lines=24> */
[----:B------:R-:W-:-:S07]  /*13910*/  IMAD.MOV.U32 R87, RZ, RZ, RZ ;  /* 0x000000ffff577224 */ /* 0x000fce00078e00ff */
.L_x_8827:
        /* <DEDUP_REMOVED lines=10> */
.L_x_8809:
[----:B------:R-:W-:Y:S01]  /*139c0*/  IMAD R89, R216, 0x8, R17 ;  /* 0x00000008d8597824 */ /* 0x000fe200078e0211 */
[----:B------:R-:W-:-:S04]  /*139d0*/  SHF.L.U32 R88, R217, 0x1f, RZ ;  /* 0x0000001fd9587819 */ /* 0x000fc800000006ff */
[----:B------:R0:W1:Y:S01]  /*139e0*/  SYNCS.PHASECHK.TRANS64.TRYWAIT P2, [R89+URZ+0x22830], R88 ;  /* 0x02283058590075a7 */ /* 0x000062000804017f */
[----:B------:R-:W-:Y:S05]  /*139f0*/  @!P0 BRA `(.L_x_8810) ;  /* 0x0000000000048947 */ /* 0x000fea0003800000 */
[----:B------:R-:W-:Y:S01]  /*13a00*/  BPT.TRAP 0x1 ;  /* 0x000000040000795c */ /* 0x000fe20000300000 */
.L_x_8810:
[----:B------:R-:W-:Y:S04]  /*13a10*/  BSSY B0, `(.L_x_8808) ;  /* 0x0000004000007945 */ /* 0x000fe80003800000 */
[----:B-1----:R-:W-:Y:S05]  /*13a20*/  @P2 BRA `(.L_x_8811) ;  /* 0x0000000000082947 */ /* 0x002fea0003800000 */
[----:B------:R-:W1:Y:S02]  /*13a30*/  SYNCS.PHASECHK.TRANS64.TRYWAIT P2, [R89+URZ+0x22830], R88 ;  /* 0x02283058590075a7 */ /* 0x000e64000804017f */
[----:B-1----:R-:W-:Y:S05]  /*13a40*/  @!P2 BRA `(.L_x_8812) ;  /* 0x0000019400b0a947 */ /* 0x002fea0003800000 */
.L_x_8811:
[----:B------:R-:W-:Y:S05]  /*13a50*/  BSYNC B0 ;  /* 0x0000000000007941 */ /* 0x000fea0003800000 */
.L_x_8808:
[----:B01----:R-:W0:Y:S01]  /*13a60*/  S2R R88, SR_TID.X ;  /* 0x0000000000587919 */ /* 0x003e220000002100 */
[----:B------:R-:W-:Y:S05]  /*13a70*/  WARPSYNC.ALL ;  /* 0x0000000000007948 */ /* 0x000fea0003800000 */
[----:B------:R-:W-:Y:S01]  /*13a80*/  IMAD R90, R216, 0x500, R20 ;  /* 0x00000500d85a7824 */ /* 0x000fe200078e0214 */
[----:B------:R-:W-:Y:S01]  /*13a90*/  R2UR UR28, R10 ;  /* 0x000000000a1c72ca */ /* 0x000fe200000e0000 */
[----:B------:R-:W-:Y:S01]  /*13aa0*/  IMAD.MOV.U32 R91, RZ, RZ, 0x40000040 ;  /* 0x40000040ff5b7424 */ /* 0x000fe200078e00ff */
[----:B------:R-:W-:Y:S01]  /*13ab0*/  R2UR UR29, R11 ;  /* 0x000000000b1d72ca */ /* 0x000fe200000e0000 */
[----:B------:R-:W-:Y:S01]  /*13ac0*/  IMAD.MOV.U32 R89, RZ, RZ, 0x40000040 ;  /* 0x40000040ff597424 */ /* 0x000fe200078e00ff */
[C---:B------:R-:W-:Y:S01]  /*13ad0*/  R2UR UR30, R90.reuse ;  /* 0x000000005a1e72ca */ /* 0x040fe200000e0000 */
[C---:B------:R-:W-:Y:S01]  /*13ae0*/  VIADD R92, R90.reuse, 0x200 ;  /* 0x000002005a5c7836 */ /* 0x040fe20000000000 */
[----:B------:R-:W-:Y:S01]  /*13af0*/  R2UR UR31, R91 ;  /* 0x000000005b1f72ca */ /* 0x000fe200000e0000 */
[----:B------:R-:W-:Y:S01]  /*13b00*/  IMAD.MOV.U32 R93, RZ, RZ, 0x40000040 ;  /* 0x40000040ff5d7424 */ /* 0x000fe200078e00ff */
        /* <DEDUP_REMOVED lines=10> */
[----:B------:R-:W-:-:S02]  /*13bb0*/  R2UR UR36, R10 ;  /* 0x000000000a2472ca */ /* 0x000fc400000e0000 */
[----:B------:R-:W-:Y:S02]  /*13bc0*/  R2UR UR37, R11 ;  /* 0x000000000b2572ca */ /* 0x000fe400000e0000 */
[----:B------:R-:W-:Y:S01]  /*13bd0*/  R2UR UR50, R92 ;  /* 0x000000005c3272ca */ /* 0x000fe200000e0000 */
[----:B------:R-:W-:Y:S01]  /*13be0*/  VIADD R92, R90, 0x402 ;  /* 0x000004025a5c7836 */ /* 0x000fe20000000000 */
[----:B------:R-:W-:Y:S02]  /*13bf0*/  R2UR UR51, R93 ;  /* 0x000000005d3372ca */ /* 0x000fe400000e0000 */
[----:B0-----:R-:W-:Y:S02]  /*13c00*/  SHF.R.U32.HI R88, RZ, 0x7, R88 ;  /* 0x00000007ff587819 */ /* 0x001fe40000011658 */
[----:B------:R-:W-:Y:S01]  /*13c10*/  R2UR UR6, R94 ;  /* 0x000000005e0672ca */ /* 0x000fe200000e0000 */
[----:B------:R-:W-:Y:S01]  /*13c20*/  VIADD R94, R90, 0x2 ;  /* 0x000000025a5e7836 */ /* 0x000fe20000000000 */
[----:B------:R-:W-:Y:S01]  /*13c30*/  R2UR UR7, R95 ;  /* 0x000000005f0772ca */ /* 0x000fe200000e0000 */
[----:B------:R-:W-:Y:S01]  /*13c40*/  VIADD R96, R88, 0x8 ;  /* 0x0000000858607836 */ /* 0x000fe20000000000 */
[----:B------:R-:W-:Y:S01]  /*13c50*/  R2UR UR48, R10 ;  /* 0x000000000a3072ca */ /* 0x000fe200000e0000 */
[----:B------:R-:W-:Y:S01]  /*13c60*/  VIADD R88, R90, 0x100 ;  /* 0x000001005a587836 */ /* 0x000fe20000000000 */
[----:B------:R-:W-:-:S02]  /*13c70*/  R2UR UR49, R11 ;  /* 0x000000000b3172ca */ /* 0x000fc400000e0000 */
[----:B------:R0:W-:Y:S01]  /*13c80*/  BAR.SYNC.DEFER_BLOCKING R96, 0x100 ;  /* 0x000400600000751d */ /* 0x0001e20000010000 */
[----:B------:R-:W-:Y:S02]  /*13c90*/  R2UR UR4, R94 ;  /* 0x000000005e0472ca */ /* 0x000fe400000e0000 */
[----:B------:R-:W-:Y:S01]  /*13ca0*/  R2UR UR34, R88 ;  /* 0x00000000582272ca */ /* 0x000fe200000e0000 */
[----:B------:R-:W-:Y:S01]  /*13cb0*/  VIADD R88, R90, 0x400 ;  /* 0x000004005a587836 */ /* 0x000fe20000000000 */
[----:B------:R-:W-:Y:S02]  /*13cc0*/  R2UR UR5, R95 ;  /* 0x000000005f0572ca */ /* 0x000fe400000e0000 */
[----:B------:R-:W-:Y:S01]  /*13cd0*/  MOV R94, UR51 ;  /* 0x00000033005e7c02 */ /* 0x000fe20008000f00 */
[----:B------:R-:W-:Y:S01]  /*13ce0*/  UMOV UR51, UR7 ;  /* 0x0000000700337c82 */ /* 0x000fe20008000000 */
[----:B------:R-:W-:Y:S01]  /*13cf0*/  MOV R95, UR50 ;  /* 0x00000032005f7c02 */ /* 0x000fe20008000f00 */
[----:B------:R-:W-:Y:S01]  /*13d00*/  UMOV UR50, UR6 ;  /* 0x0000000600327c82 */ /* 0x000fe20008000000 */
[----:B------:R-:W-:Y:S01]  /*13d10*/  R2UR UR8, R88 ;  /* 0x00000000580872ca */ /* 0x000fe200000e0000 */
[----:B------:R-:W-:Y:S01]  /*13d20*/  VIADD R88, R90, 0x302 ;  /* 0x000003025a587836 */ /* 0x000fe20000000000 */
[----:B------:R-:W-:Y:S01]  /*13d30*/  R2UR UR58, R92 ;  /* 0x000000005c3a72ca */ /* 0x000fe200000e0000 */
[C---:B0-----:R-:W-:Y:S01]  /*13d40*/  VIADD R96, R90.reuse, 0x102 ;  /* 0x000001025a607836 */ /* 0x041fe20000000000 */
[----:B------:R-:W-:Y:S01]  /*13d50*/  R2UR UR47, R97 ;  /* 0x00000000612f72ca */ /* 0x000fe200000e0000 */
[----:B------:R-:W-:Y:S01]  /*13d60*/  VIADD R92, R90, 0x204 ;  /* 0x000002045a5c7836 */ /* 0x000fe20000000000 */
[----:B------:R-:W-:Y:S01]  /*13d70*/  R2UR UR54, R88 ;  /* 0x00000000583672ca */ /* 0x000fe200000e0000 */
[----:B------:R-:W-:Y:S01]  /*13d80*/  VIADD R88, R90, 0x104 ;  /* 0x000001045a587836 */ /* 0x000fe20000000000 */
[----:B------:R-:W-:Y:S01]  /*13d90*/  R2UR UR46, R96 ;  /* 0x00000000602e72ca */ /* 0x000fe200000e0000 */
[----:B------:R-:W-:Y:S01]  /*13da0*/  VIADD R96, R90, 0x4 ;  /* 0x000000045a607836 */ /* 0x000fe20000000000 */
[----:B------:R-:W-:Y:S01]  /*13db0*/  R2UR UR14, R92 ;  /* 0x000000005c0e72ca */ /* 0x000fe200000e0000 */
[----:B------:R-:W-:Y:S01]  /*13dc0*/  VIADD R92, R90, 0x404 ;  /* 0x000004045a5c7836 */ /* 0x000fe20000000000 */
[----:B------:R-:W-:Y:S01]  /*13dd0*/  R2UR UR10, R88 ;  /* 0x00000000580a72ca */ /* 0x000fe200000e0000 */
[----:B------:R-:W-:Y:S01]  /*13de0*/  WARPGROUP.ARRIVE ;  /* 0x00000000000079c5 */ /* 0x000fe20000000000 */
[----:B------:R-:W-:Y:S01]  /*13df0*/  VIADD R88, R90, 0x304 ;  /* 0x000003045a587836 */ /* 0x000fe20000000000 */
[----:B------:R-:W-:-:S02]  /*13e00*/  R2UR UR9, R89 ;  /* 0x00000000590972ca */ /* 0x000fc400000e0000 */
[----:B------:R-:W-:Y:S01]  /*13e10*/  R2UR UR6, R96 ;  /* 0x00000000600672ca */ /* 0x000fe200000e0000 */
[----:B------:R-:W-:Y:S01]  /*13e20*/  VIADD R96, R90, 0x6 ;  /* 0x000000065a607836 */ /* 0x000fe20000000000 */
[----:B------:R-:W-:Y:S01]  /*13e30*/  QGMMA.64x32x32.F32.E4M3.E4M3 R152, gdesc[UR28], RZ, !UPT, gsb0 ;  /* 0x006000001c9879f3 */ /* 0x000fe2000c0008ff */
[----:B------:R-:W-:Y:S01]  /*13e40*/  R2UR UR18, R88 ;  /* 0x00000000581272ca */ /* 0x000fe200000e0000 */
[----:B------:R-:W-:Y:S01]  /*13e50*/  VIADD R88, R90, 0x106 ;  /* 0x000001065a587836 */ /* 0x000fe20000000000 */
[----:B------:R-:W-:Y:S01]  /*13e60*/  R2UR UR22, R92 ;  /* 0x000000005c1672ca */ /* 0x000fe200000e0000 */
[----:B------:R-:W-:Y:S01]  /*13e70*/  VIADD R92, R90, 0x206 ;  /* 0x000002065a5c7836 */ /* 0x000fe20000000000 */
[----:B------:R-:W-:Y:S02]  /*13e80*/  R2UR UR55, R89 ;  /* 0x00000000593772ca */ /* 0x000fe400000e0000 */
[----:B------:R-:W-:Y:S01]  /*13e90*/  R2UR UR30, R88 ;  /* 0x00000000581e72ca */ /* 0x000fe200000e0000 */
[C---:B------:R-:W-:Y:S01]  /*13ea0*/  VIADD R88, R90.reuse, 0x306 ;  /* 0x000003065a587836 */ /* 0x040fe20000000000 */
[----:B------:R-:W-:Y:S01]  /*13eb0*/  R2UR UR59, R93 ;  /* 0x000000005d3b72ca */ /* 0x000fe200000e0000 */
[----:B------:R-:W-:Y:S01]  /*13ec0*/  VIADD R90, R90, 0x406 ;  /* 0x000004065a5a7836 */ /* 0x000fe20000000000 */
[----:B------:R-:W-:-:S02]  /*13ed0*/  R2UR UR11, R89 ;  /* 0x00000000590b72ca */ /* 0x000fc400000e0000 */
[----:B------:R-:W-:Y:S02]  /*13ee0*/  R2UR UR15, R93 ;  /* 0x000000005d0f72ca */ /* 0x000fe400000e0000 */
[----:B------:R-:W-:Y:S02]  /*13ef0*/  R2UR UR19, R89 ;  /* 0x00000000591372ca */ /* 0x000fe400000e0000 */
[----:B------:R-:W-:Y:S01]  /*13f00*/  R2UR UR23, R93 ;  /* 0x000000005d1772ca */ /* 0x000fe200000e0000 */
[----:B------:R-:W-:Y:S01]  /*13f10*/  IMAD.MOV.U32 R93, RZ, RZ, 0x40000040 ;  /* 0x40000040ff5d7424 */ /* 0x000fe200078e00ff */
[----:B------:R-:W-:Y:S02]  /*13f20*/  R2UR UR44, R10 ;  /* 0x000000000a2c72ca */ /* 0x000fe400000e0000 */
[----:B------:R-:W-:Y:S02]  /*13f30*/  R2UR UR45, R11 ;  /* 0x000000000b2d72ca */ /* 0x000fe400000e0000 */
[----:B------:R-:W-:Y:S01]  /*13f40*/  R2UR UR31, R89 ;  /* 0x00000000591f72ca */ /* 0x000fe200000e0000 */
[----:B------:R-:W-:Y:S01]  /*13f50*/  IMAD.MOV.U32 R89, RZ, RZ, 0x40000040 ;  /* 0x40000040ff597424 */ /* 0x000fe200078e00ff */
[----:B------:R-:W-:-:S02]  /*13f60*/  R2UR UR7, R97 ;  /* 0x00000000610772ca */ /* 0x000fc400000e0000 */
[----:B------:R-:W-:Y:S02]  /*13f70*/  R2UR UR26, R96 ;  /* 0x00000000601a72ca */ /* 0x000fe400000e0000 */
[----:B------:R-:W-:Y:S02]  /*13f80*/  R2UR UR27, R97 ;  /* 0x00000000611b72ca */ /* 0x000fe400000e0000 */
[----:B------:R-:W-:Y:S02]  /*13f90*/  R2UR UR42, R90 ;  /* 0x000000005a2a72ca */ /* 0x000fe400000e0000 */
[----:B------:R-:W-:Y:S02]  /*13fa0*/  R2UR UR43, R91 ;  /* 0x000000005b2b72ca */ /* 0x000fe400000e0000 */
[----:B------:R-:W-:Y:S01]  /*13fb0*/  MOV R221, UR47 ;  /* 0x0000002f00dd7c02 */ /* 0x000fe20008000f00 */
[----:B------:R-:W-:Y:S01]  /*13fc0*/  UMOV UR47, UR9 ;  /* 0x00000009002f7c82 */ /* 0x000fe20008000000 */
[----:B------:R-:W-:Y:S01]  /*13fd0*/  MOV R218, UR46 ;  /* 0x0000002e00da7c02 */ /* 0x000fe20008000f00 */
[----:B------:R-:W-:Y:S01]  /*13fe0*/  UMOV UR46, UR8 ;  /* 0x00000008002e7c82 */ /* 0x000fe20008000000 */
[----:B------:R-:W-:Y:S01]  /*13ff0*/  MOV R204, UR7 ;  /* 0x0000000700cc7c02 */ /* 0x000fe20008000f00 */
[----:B------:R-:W-:Y:S01]  /*14000*/  UMOV UR7, UR5 ;  /* 0x0000000500077c82 */ /* 0x000fe20008000000 */
[----:B------:R-:W-:Y:S01]  /*14010*/  MOV R205, UR6 ;  /* 0x0000000600cd7c02 */ /* 0x000fe20008000f00 */
[----:B------:R-:W-:Y:S01]  /*14020*/  UMOV UR6, UR4 ;  /* 0x0000000400067c82 */ /* 0x000fe20008000000 */
[----:B------:R-:W-:-:S02]  /*14030*/  R2UR UR4, R8 ;  /* 0x00000000080472ca */ /* 0x000fc400000e0000 */
[C---:B------:R-:W-:Y:S02]  /*14040*/  R2UR UR5, R9.reuse ;  /* 0x00000000090572ca */ /* 0x040fe400000e0000 */
[C---:B------:R-:W-:Y:S02]  /*14050*/  R2UR UR52, R8.reuse ;  /* 0x00000000083472ca */ /* 0x040fe400000e0000 */
[C---:B------:R-:W-:Y:S02]  /*14060*/  R2UR UR53, R9.reuse ;  /* 0x00000000093572ca */ /* 0x040fe400000e0000 */
[----:B------:R-:W-:Y:S02]  /*14070*/  R2UR UR56, R8 ;  /* 0x00000000083872ca */ /* 0x000fe400000e0000 */
[----:B------:R-:W-:Y:S02]  /*14080*/  R2UR UR57, R9 ;  /* 0x00000000093972ca */ /* 0x000fe400000e0000 */
[----:B------:R-:W-:-:S02]  /*14090*/  R2UR UR8, R6 ;  /* 0x00000000060872ca */ /* 0x000fc400000e0000 */
[C---:B------:R-:W-:Y:S02]  /*140a0*/  R2UR UR9, R7.reuse ;  /* 0x00000000070972ca */ /* 0x040fe400000e0000 */
[C---:B------:R-:W-:Y:S01]  /*140b0*/  R2UR UR12, R6.reuse ;  /* 0x00000000060c72ca */ /* 0x040fe200000e0000 */
[----:B------:R-:W-:Y:S02]  /*140c0*/  WARPGROUP.DEPBAR.LE gsb0, 0x0 ;  /* 0x00008000000079c5 */ /* 0x000fe40000010000 */
[----:B------:R-:W-:Y:S01]  /*140d0*/  WARPGROUP.ARRIVE ;  /* 0x00000000000079c5 */ /* 0x000fe20000000000 */
[C---:B------:R-:W-:Y:S02]  /*140e0*/  R2UR UR13, R7.reuse ;  /* 0x00000000070d72ca */ /* 0x040fe400000e0000 */
[----:B------:R-:W-:Y:S02]  /*140f0*/  R2UR UR16, R6 ;  /* 0x00000000061072ca */ /* 0x000fe400000e0000 */
[----:B------:R-:W-:Y:S01]  /*14100*/  R2UR UR17, R7 ;  /* 0x00000000071172ca */ /* 0x000fe200000e0000 */
[----:B------:R-:W-:Y:S01]  /*14110*/  QGMMA.64x32x32.F32.E4M3.E4M3 R136, gdesc[UR32], RZ, !UPT, gsb0 ;  /* 0x00600000208879f3 */ /* 0x000fe2000c0008ff */
[----:B------:R-:W-:-:S02]  /*14120*/  R2UR UR34, R92 ;  /* 0x000000005c2272ca */ /* 0x000fc400000e0000 */
[----:B------:R-:W-:Y:S02]  /*14130*/  R2UR UR35, R93 ;  /* 0x000000005d2372ca */ /* 0x000fe400000e0000 */
[----:B------:R-:W-:Y:S02]  /*14140*/  R2UR UR20, R6 ;  /* 0x00000000061472ca */ /* 0x000fe400000e0000 */
[----:B------:R-:W-:Y:S02]  /*14150*/  R2UR UR21, R7 ;  /* 0x00000000071572ca */ /* 0x000fe400000e0000 */
[C---:B------:R-:W-:Y:S02]  /*14160*/  R2UR UR24, R4.reuse ;  /* 0x00000000041872ca */ /* 0x040fe400000e0000 */
[----:B------:R-:W-:Y:S02]  /*14170*/  R2UR UR25, R5 ;  /* 0x00000000051972ca */ /* 0x000fe400000e0000 */
[----:B------:R-:W-:-:S02]  /*14180*/  R2UR UR28, R4 ;  /* 0x00000000041c72ca */ /* 0x000fc400000e0000 */
[C---:B------:R-:W-:Y:S02]  /*14190*/  R2UR UR29, R5.reuse ;  /* 0x00000000051d72ca */ /* 0x040fe400000e0000 */
[C---:B------:R-:W-:Y:S02]  /*141a0*/  R2UR UR32, R4.reuse ;  /* 0x00000000042072ca */ /* 0x040fe400000e0000 */
[C---:B------:R-:W-:Y:S02]  /*141b0*/  R2UR UR33, R5.reuse ;  /* 0x00000000052172ca */ /* 0x040fe400000e0000 */
        /* <DEDUP_REMOVED lines=76> */
.L_x_8814:
[----:B------:R-:W-:Y:S01]  /*14680*/  SHF.L.U32 R196, R196, 0x1f, RZ ;  /* 0x0000001fc4c47819 */ /* 0x000fe200000006ff */
[----:B------:R-:W-:-:S04]  /*14690*/  IMAD R204, R194, 0x8, R17 ;  /* 0x00000008c2cc7824 */ /* 0x000fc800078e0211 */
[----:B------:R0:W1:Y:S01]  /*146a0*/  SYNCS.PHASECHK.TRANS64.TRYWAIT P1, [R204+URZ+0x22850], R196 ;  /* 0x022850c4cc0075a7 */ /* 0x000062000802017f */
[----:B------:R-:W-:Y:S05]  /*146b0*/  @!P0 BRA `(.L_x_8815) ;  /* 0x0000000000048947 */ /* 0x000fea0003800000 */
[----:B------:R-:W-:Y:S01]  /*146c0*/  BPT.TRAP 0x1 ;  /* 0x000000040000795c */ /* 0x000fe20000300000 */
.L_x_8815:
[----:B-1----:R-:W-:Y:S05]  /*146d0*/  @P1 BRA `(.L_x_8813) ;  /* 0x0000000000081947 */ /* 0x002fea0003800000 */
[----:B------:R-:W1:Y:S02]  /*146e0*/  SYNCS.PHASECHK.TRANS64.TRYWAIT P1, [R204+URZ+0x22850], R196 ;  /* 0x022850c4cc0075a7 */ /* 0x000e64000802017f */
[----:B-1----:R-:W-:Y:S05]  /*146f0*/  @!P1 BRA `(.L_x_8816) ;  /* 0x0000018800989947 */ /* 0x002fea0003800000 */
.L_x_8813:
[----:B01----:R-:W-:Y:S01]  /*14700*/  VIADD R196, R17, 0x400 ;  /* 0x0000040011c47836 */ /* 0x003fe20000000000 */
[----:B------:R-:W-:Y:S05]  /*14710*/  WARPSYNC.ALL ;  /* 0x0000000000007948 */ /* 0x000fea0003800000 */
[----:B------:R-:W-:Y:S01]  /*14720*/  SHF.R.U32.HI R196, RZ, 0x4, R196 ;  /* 0x00000004ffc47819 */ /* 0x000fe200000116c4 */
[----:B------:R-:W-:Y:S01]  /*14730*/  IMAD.MOV.U32 R205, RZ, RZ, -0x3ffffff0 ;  /* 0xc0000010ffcd7424 */ /* 0x000fe200078e00ff */
[----:B------:R-:W-:-:S06]  /*14740*/  WARPGROUP.ARRIVE ;  /* 0x00000000000079c5 */ /* 0x000fcc0000000000 */
[----:B------:R-:W0:Y:S01]  /*14750*/  S2R R218, SR_TID.X ;  /* 0x0000000000da7919 */ /* 0x000e220000002100 */
[----:B------:R-:W-:Y:S02]  /*14760*/  LOP3.LUT R196, R196, 0x3fff, RZ, 0xc0, !PT ;  /* 0x00003fffc4c47812 */ /* 0x000fe400078ec0ff */
[----:B------:R-:W-:Y:S01]  /*14770*/  R2UR UR7, R205 ;  /* 0x00000000cd0772ca */ /* 0x000fe200000e0000 */
[----:B------:R-:W-:Y:S01]  /*14780*/  IMAD.MOV.U32 R205, RZ, RZ, -0x3ffffff0 ;  /* 0xc0000010ffcd7424 */ /* 0x000fe200078e00ff */
[----:B------:R-:W-:-:S05]  /*14790*/  LOP3.LUT R196, R196, 0x10000, RZ, 0xfc, !PT ;  /* 0x00010000c4c47812 */ /* 0x000fca00078efcff */
[----:B------:R-:W-:-:S05]  /*147a0*/  IMAD R204, R194, 0x500, R196 ;  /* 0x00000500c2cc7824 */ /* 0x000fca00078e02c4 */
[----:B------:R-:W-:-:S13]  /*147b0*/  R2UR UR6, R204 ;  /* 0x00000000cc0672ca */ /* 0x000fda00000e0000 */
[----:B------:R-:W-:Y:S01]  /*147c0*/  QGMMA.64x128x32.F32.E4M3.E4M3 R24, R184, gdesc[UR4], R24, gsb0 ;  /* 0x01e00004b8187df3 */ /* 0x000fe20008000818 */
[----:B0-----:R-:W-:Y:S02]  /*147d0*/  SHF.R.U32.HI R218, RZ, 0x7, R218 ;  /* 0x00000007ffda7819 */ /* 0x001fe400000116da */
[----:B------:R-:W-:Y:S02]  /*147e0*/  WARPGROUP.DEPBAR.LE gsb0, 0x0 ;  /* 0x00008000000079c5 */ /* 0x000fe40000010000 */
[----:B------:R-:W-:Y:S01]  /*147f0*/  VIADD R184, R204, 0x100 ;  /* 0x00000100ccb87836 */ /* 0x000fe20000000000 */
[----:B------:R-:W-:Y:S01]  /*14800*/  WARPGROUP.ARRIVE ;  /* 0x00000000000079c5 */ /* 0x000fe20000000000 */
[----:B------:R-:W-:-:S03]  /*14810*/  IMAD.MOV.U32 R185, RZ, RZ, -0x3ffffff0 ;  /* 0xc0000010ffb97424 */ /* 0x000fc600078e00ff */
[----:B------:R-:W-:Y:S02]  /*14820*/  R2UR UR6, R184 ;  /* 0x00000000b80672ca */ /* 0x000fe400000e0000 */
[----:B------:R-:W-:-:S13]  /*14830*/  R2UR UR7, R185 ;  /* 0x00000000b90772ca */ /* 0x000fda00000e0000 */
[----:B------:R-:W-:Y:S03]  /*14840*/  QGMMA.64x128x32.F32.E4M3.E4M3 R24, R180, gdesc[UR4], R24, gsb0 ;  /* 0x01e00004b4187df3 */ /* 0x000fe60008000818 */
        /* <DEDUP_REMOVED lines=8> */
[C---:B------:R-:W-:Y:S01]  /*148d0*/  VIADD R176, R204.reuse, 0x300 ;  /* 0x00000300ccb07836 */ /* 0x040fe20000000000 */
[----:B------:R-:W-:Y:S01]  /*148e0*/  WARPGROUP.ARRIVE ;  /* 0x00000000000079c5 */ /* 0x000fe20000000000 */
[----:B------:R-:W-:Y:S02]  /*148f0*/  IMAD.MOV.U32 R177, RZ, RZ, -0x3ffffff0 ;  /* 0xc0000010ffb17424 */ /* 0x000fe400078e00ff */
[----:B------:R-:W-:Y:S01]  /*14900*/  VIADD R204, R204, 0x400 ;  /* 0x00000400cccc7836 */ /* 0x000fe20000000000 */
[----:B------:R-:W-:-:S02]  /*14910*/  R2UR UR6, R176 ;  /* 0x00000000b00672ca */ /* 0x000fc400000e0000 */
[----:B------:R-:W-:-:S13]  /*14920*/  R2UR UR7, R177 ;  /* 0x00000000b10772ca */ /* 0x000fda00000e0000 */
[----:B------:R-:W-:Y:S01]  /*14930*/  QGMMA.64x128x32.F32.E4M3.E4M3 R24, R172, gdesc[UR4], R24, gsb0 ;  /* 0x01e00004ac187df3 */ /* 0x000fe20008000818 */
[----:B------:R-:W-:Y:S02]  /*14940*/  R2UR UR6, R204 ;  /* 0x00000000cc0672ca */ /* 0x000fe400000e0000 */
[----:B------:R-:W-:Y:S01]  /*14950*/  R2UR UR7, R205 ;  /* 0x00000000cd0772ca */ /* 0x000fe200000e0000 */
[----:B------:R-:W-:Y:S02]  /*14960*/  WARPGROUP.DEPBAR.LE gsb0, 0x0 ;  /* 0x00008000000079c5 */ /* 0x000fe40000010000 */
[----:B------:R-:W-:-:S10]  /*14970*/  WARPGROUP.ARRIVE ;  /* 0x00000000000079c5 */ /* 0x000fd40000000000 */
[----:B------:R-:W-:Y:S03]  /*14980*/  QGMMA.64x128x32.F32.E4M3.E4M3 R24, R168, gdesc[UR4], R24, gsb0 ;  /* 0x01e00004a8187df3 */ /* 0x000fe60008000818 */
[----:B------:R-:W-:Y:S02]  /*14990*/  WARPGROUP.DEPBAR.LE gsb0, 0x0 ;  /* 0x00008000000079c5 */ /* 0x000fe40000010000 */
[----:B------:R-:W-:-:S05]  /*149a0*/  IADD3 R168, -R218, 0xb, RZ ;  /* 0x0000000bdaa87810 */ /* 0x000fca0007ffe1ff */
[----:B------:R0:W-:Y:S06]  /*149b0*/  BAR.ARV R168, 0x100 ;  /* 0x000400a80000751d */ /* 0x0001ec0000002000 */
[----:B------:R-:W-:Y:S05]  /*149c0*/  @!P0 BRA `(.L_x_8817) ;  /* 0x0000000000048947 */ /* 0x000fea0003800000 */
[----:B------:R-:W-:Y:S01]  /*149d0*/  BPT.TRAP 0x1 ;  /* 0x000000040000795c */ /* 0x000fe20000300000 */
.L_x_8817:
[----:B------:R-:W-:Y:S01]  /*149e0*/  ISETP.NE.AND P2, PT, R222, 0x1, PT ;  /* 0x00000001de00780c */ /* 0x000fe20003f45270 */
[----:B------:R-:W-:Y:S01]  /*149f0*/  IMAD.IADD R171, R207, 0x1, R202 ;  /* 0x00000001cfab7824 */ /* 0x000fe200078e02ca */
[----:B------:R-:W-:Y:S01]  /*14a00*/  LOP3.LUT P1, RZ, R22, 0x8, RZ, 0xc0, !PT ;  /* 0x0000000816ff7812 */ /* 0x000fe2000782c0ff */
[----:B------:R-:W-:Y:S01]  /*14a10*/  IMAD R172, R12, -0xa0, RZ ;  /* 0xffffff600cac7824 */ /* 0x000fe200078e02ff */
[----:B------:R-:W-:Y:S01]  /*14a20*/  ULDC UR4, c[0x0][0x9dc] ;  /* 0x0002770000047ab9 */ /* 0x000fe20000000800 */
[----:B------:R-:W-:-:S08]  /*14a30*/  ULDC UR5, c[0x0][0x9e0] ;  /* 0x0002780000057ab9 */ /* 0x000fd00000000800 */
[----:B0-----:R-:W0:Y:S08]  /*14a40*/  @P2 LDC R168, c[0x0][0x44c] ;  /* 0x00011300ffa82b82 */ /* 0x001e300000000800 */
[----:B------:R-:W1:Y:S01]  /*14a50*/  @P2 LDC R13, c[0x0][0x450] ;  /* 0x00011400ff0d2b82 */ /* 0x000e620000000800 */
[----:B0-----:R-:W-:-:S05]  /*14a60*/  @P2 IMAD.HI.U32 R168, R171, R168, RZ ;  /* 0x000000a8aba82227 */ /* 0x001fca00078e00ff */
[----:B-1----:R-:W-:Y:S01]  /*14a70*/  @P2 SHF.R.U32.HI R171, RZ, R13, R168 ;  /* 0x0000000dffab2219 */ /* 0x002fe200000116a8 */
[----:B------:R-:W-:Y:S02]  /*14a80*/  VIADD R13, R172, 0x1 ;  /* 0x00000001ac0d7836 */ /* 0x000fe40000000000 */
[----:B------:R-:W-:Y:S02]  /*14a90*/  IMAD R168, R216, 0x8, R17 ;  /* 0x00000008d8a87824 */ /* 0x000fe400078e0211 */
[----:B------:R-:W0:Y:S01]  /*14aa0*/  SHFL.IDX PT, R177, R171, RZ, 0x1c1f ;  /* 0x001c1fffabb17589 */ /* 0x000e2200000e0000 */
[----:B------:R-:W-:Y:S02]  /*14ab0*/  IMAD R170, R206, -0x2, R13 ;  /* 0xfffffffeceaa7824 */ /* 0x000fe400078e020d */
[----:B------:R-:W-:Y:S02]  /*14ac0*/  VIADD R168, R168, 0x22840 ;  /* 0x00022840a8a87836 */ /* 0x000fe40000000000 */
[----:B------:R-:W-:Y:S01]  /*14ad0*/  IMAD.U32 R13, RZ, RZ, UR4 ;  /* 0x00000004ff0d7e24 */ /* 0x000fe2000f8e00ff */
[----:B------:R-:W-:Y:S01]  /*14ae0*/  ULOP3.LUT UR4, URZ, UR4, URZ, 0x33, !UPT ;  /* 0x000000043f047292 */ /* 0x000fe2000f8e333f */
[----:B------:R-:W-:Y:S01]  /*14af0*/  IADD3 R174, -R188, R170, R189 ;  /* 0x000000aabcae7210 */ /* 0x000fe20007ffe1bd */
[----:B------:R-:W-:Y:S01]  /*14b00*/  VIADD R170, R170, 0xffffffff ;  /* 0xffffffffaaaa7836 */ /* 0x000fe20000000000 */
[----:B------:R-:W-:-:S03]  /*14b10*/  PRMT R168, R229, 0x654, R168 ;  /* 0x00000654e5a87816 */ /* 0x000fc600000000a8 */
[C---:B------:R-:W-:Y:S01]  /*14b20*/  VIADD R173, R174.reuse, UR5 ;  /* 0x00000005aead7c36 */ /* 0x040fe20008000000 */
[----:B------:R1:W-:Y:S01]  /*14b30*/  SYNCS.ARRIVE.TRANS64.RED.A1T0 RZ, [R168+URZ], RZ ;  /* 0x000000ffa8ff79a7 */ /* 0x0003e2000810043f */
[----:B------:R-:W-:Y:S02]  /*14b40*/  VIADD R174, R174, UR4 ;  /* 0x00000004aeae7c36 */ /* 0x000fe40008000000 */
[--C-:B0-----:R-:W-:Y:S02]  /*14b50*/  IMAD.IADD R175, R173, 0x1, R177.reuse ;  /* 0x00000001adaf7824 */ /* 0x101fe400078e02b1 */
[----:B------:R-:W-:Y:S01]  /*14b60*/  IMAD.IADD R176, R174, 0x1, R177 ;  /* 0x00000001aeb07824 */ /* 0x000fe200078e02b1 */
[----:B-1----:R-:W-:Y:S06]  /*14b70*/  @!P1 BRA `(.L_x_8818) ;  /* 0x00000000005c9947 */ /* 0x002fec0003800000 */
        /* <DEDUP_REMOVED lines=13> */
.L_x_8820:
[----:B------:R-:W-:Y:S02]  /*14c50*/  ULDC UR4, c[0x0][0x9e4] ;  /* 0x0002790000047ab9 */ /* 0x000fe40000000800 */
[----:B------:R-:W-:-:S05]  /*14c60*/  IMAD.U32 R178, RZ, RZ, UR4 ;  /* 0x00000004ffb27e24 */ /* 0x000fca000f8e00ff */
[----:B------:R-:W-:-:S13]  /*14c70*/  ISETP.NE.AND P1, PT, R178, 0x1, PT ;  /* 0x00000001b200780c */ /* 0x000fda0003f25270 */
[----:B------:R-:W0:Y:S02]  /*14c80*/  @P1 LDC.64 R168, c[0x0][0x9e8] ;  /* 0x00027a00ffa81b82 */ /* 0x000e240000000a00 */
[----:B0-----:R-:W-:-:S05]  /*14c90*/  @P1 IMAD.HI.U32 R168, R177, R168, RZ ;  /* 0x000000a8b1a81227 */ /* 0x001fca00078e00ff */
[----:B------:R-:W-:-:S07]  /*14ca0*/  @P1 SHF.R.U32.HI R177, RZ, R169, R168 ;  /* 0x000000a9ffb11219 */ /* 0x000fce00000116a8 */
.L_x_8821:
[----:B------:R-:W-:Y:S05]  /*14cb0*/  BSYNC B0 ;  /* 0x0000000000007941 */ /* 0x000fea0003800000 */
.L_x_8819:
[----:B------:R-:W-:-:S05]  /*14cc0*/  IMAD R177, R177, R178, R170 ;  /* 0x000000b2b1b17224 */ /* 0x000fca00078e02aa */
[----:B------:R-:W-:Y:S02]  /*14cd0*/  VIADDMNMX R175, R177, R178, R175, PT ;  /* 0x000000b2b1af7246 */ /* 0x000fe400038001af */
[----:B------:R-:W-:-:S07]  /*14ce0*/  VIMNMX R176, R176, R177, !PT ;  /* 0x000000b1b0b07248 */ /* 0x000fce0007fe0100 */
.L_x_8818:
[----:B------:R-:W-:Y:S01]  /*14cf0*/  ISETP.GE.AND P1, PT, R172, 0x2, PT ;  /* 0x00000002ac00780c */ /* 0x000fe20003f26270 */
[----:B------:R-:W0:Y:S01]  /*14d00*/  SHFL.IDX PT, R171, R171, 0x1, 0x1c1f ;  /* 0x003c1f00abab7f89 */ /* 0x000e2200000e0000 */
[----:B------:R-:W-:Y:S02]  /*14d10*/  LOP3.LUT R16, R16, 0xefffffff, RZ, 0xc0, !PT ;  /* 0xefffffff10107812 */ /* 0x000fe400078ec0ff */
[----:B------:R-:W-:Y:S02]  /*14d20*/  ISETP.GE.AND P2, PT, R172, 0x9, PT ;  /* 0x00000009ac00780c */ /* 0x000fe40003f46270 */
[----:B------:R-:W-:Y:S02]  /*14d30*/  LOP3.LUT R22, R22, 0xfffffffe, RZ, 0xc0, !PT ;  /* 0xfffffffe16167812 */ /* 0x000fe400078ec0ff */
[----:B------:R-:W-:-:S05]  /*14d40*/  ISETP.GE.AND P3, PT, R172, 0x22, PT ;  /* 0x00000022ac00780c */ /* 0x000fca0003f66270 */
[----:B------:R-:W-:Y:S02]  /*14d50*/  @P1 LOP3.LUT R16, R16, 0x10000000, RZ, 0xfc, !PT ;  /* 0x1000000010101812 */ /* 0x000fe400078efcff */
[----:B------:R-:W-:Y:S02]  /*14d60*/  ISETP.GT.AND P1, PT, R176, 0x1, !P1 ;  /* 0x00000001b000780c */ /* 0x000fe40004f24270 */
[----:B------:R-:W-:Y:S02]  /*14d70*/  LOP3.LUT R16, R16, 0xdfffffff, RZ, 0xc0, !PT ;  /* 0xdfffffff10107812 */ /* 0x000fe400078ec0ff */
[----:B------:R-:W-:Y:S02]  /*14d80*/  ISETP.LT.OR P1, PT, R175, 0x2, P1 ;  /* 0x00000002af00780c */ /* 0x000fe40000f21670 */
[----:B------:R-:W-:Y:S02]  /*14d90*/  @P2 LOP3.LUT R16, R16, 0x20000000, RZ, 0xfc, !PT ;  /* 0x2000000010102812 */ /* 0x000fe400078efcff */
[----:B------:R-:W-:-:S02]  /*14da0*/  FSEL R153, R153, -INF , !P1 ;  /* 0xff80000099997808 */ /* 0x000fc40004800000 */
[----:B------:R-:W-:Y:S01]  /*14db0*/  ISETP.GT.AND P1, PT, R176, 0x8, !P2 ;  /* 0x00000008b000780c */ /* 0x000fe20005724270 */
[--C-:B0-----:R-:W-:Y:S01]  /*14dc0*/  IMAD.IADD R173, R173, 0x1, R171.reuse ;  /* 0x00000001adad7824 */ /* 0x101fe200078e02ab */
[----:B------:R-:W-:Y:S01]  /*14dd0*/  ISETP.GE.AND P2, PT, R172, 0xa, PT ;  /* 0x0000000aac00780c */ /* 0x000fe20003f46270 */
[----:B------:R-:W-:Y:S01]  /*14de0*/  IMAD.IADD R174, R174, 0x1, R171 ;  /* 0x00000001aeae7824 */ /* 0x000fe200078e02ab */
[----:B------:R-:W-:Y:S02]  /*14df0*/  ISETP.LT.OR P1, PT, R175, 0x9, P1 ;  /* 0x00000009af00780c */ /* 0x000fe40000f21670 */
[----:B------:R-:W-:Y:S02]  /*14e00*/  LOP3.LUT R16, R16, 0xbfffffff, RZ, 0xc0, !PT ;  /* 0xbfffffff10107812 */ /* 0x000fe400078ec0ff */
        /* <DEDUP_REMOVED lines=12> */
[----:B------:R-:W-:Y:S02]  /*14ed0*/  ISETP.GT.AND P1, PT, R176, 0x11, !P2 ;  /* 0x00000011b000780c */ /* 0x000fe40005724270 */
[----:B------:R-:W-:Y:S02]  /*14ee0*/  LOP3.LUT R16, R16, 0xfffffffd, RZ, 0xc0, !PT ;  /* 0xfffffffd10107812 */ /* 0x000fe400078ec0ff */
[----:B------:R-:W-:-:S02]  /*14ef0*/  ISETP.LT.OR P1, PT, R175, 0x12, P1 ;  /* 0x00000012af00780c */ /* 0x000fc40000f21670 */
[----:B------:R-:W-:Y:S02]  /*14f00*/  @P3 LOP3.LUT R16, R16, 0x2, RZ, 0xfc, !PT ;  /* 0x0000000210103812 */ /* 0x000fe400078efcff */
[----:B------:R-:W-:Y:S02]  /*14f10*/  FSEL R161, R161, -INF , !P1 ;  /* 0xff800000a1a17808 */ /* 0x000fe40004800000 */
[----:B------:R-:W-:Y:S02]  /*14f20*/  @P2 LOP3.LUT R22, R22, 0x1, RZ, 0xfc, !PT ;  /* 0x0000000116162812 */ /* 0x000fe400078efcff */
[----:B------:R-:W-:Y:S02]  /*14f30*/  ISETP.GE.AND P2, PT, R172, 0x19, PT ;  /* 0x00000019ac00780c */ /* 0x000fe40003f46270 */
[----:B------:R-:W-:Y:S02]  /*14f40*/  LOP3.LUT R22, R22, 0xfffffffb, RZ, 0xc0, !PT ;  /* 0xfffffffb16167812 */ /* 0x000fe400078ec0ff */
[----:B------:R-:W-:-:S02]  /*14f50*/  ISETP.GT.AND P1, PT, R176, 0x18, !P2 ;  /* 0x00000018b000780c */ /* 0x000fc40005724270 */
[----:B------:R-:W-:Y:S02]  /*14f60*/  LOP3.LUT R16, R16, 0xfffffffb, RZ, 0xc0, !PT ;  /* 0xfffffffb10107812 */ /* 0x000fe400078ec0ff */
[----:B------:R-:W-:-:S04]  /*14f70*/  ISETP.LT.OR P1, PT, R175, 0x19, P1 ;  /* 0x00000019af00780c */ /* 0x000fc80000f21670 */
[----:B------:R-:W-:Y:S02]  /*14f80*/  FSEL R179, R164, -INF , !P1 ;  /* 0xff800000a4b37808 */ /* 0x000fe40004800000 */
[----:B------:R-:W-:Y:S02]  /*14f90*/  @P2 LOP3.LUT R22, R22, 0x4, RZ, 0xfc, !PT ;  /* 0x0000000416162812 */ /* 0x000fe400078efcff */
[----:B------:R-:W-:Y:S02]  /*14fa0*/  ISETP.GE.AND P2, PT, R172, 0x1a, PT ;  /* 0x0000001aac00780c */ /* 0x000fe40003f46270 */
[----:B------:R-:W-:Y:S02]  /*14fb0*/  LOP3.LUT R22, R22, 0xfffffffd, RZ, 0xc0, !PT ;  /* 0xfffffffd16167812 */ /* 0x000fe400078ec0ff */
[----:B------:R-:W-:-:S04]  /*14fc0*/  ISETP.GT.AND P1, PT, R176, 0x19, !P2 ;  /* 0x00000019b000780c */ /* 0x000fc80005724270 */
        /* <DEDUP_REMOVED lines=202> */
.L_x_8824:
[----:B------:R-:W-:Y:S02]  /*15c70*/  ULDC UR4, c[0x0][0x9e4] ;  /* 0x0002790000047ab9 */ /* 0x000fe40000000800 */
[----:B------:R-:W-:-:S05]  /*15c80*/  IMAD.U32 R136, RZ, RZ, UR4 ;  /* 0x00000004ff887e24 */ /* 0x000fca000f8e00ff */
[----:B------:R-:W-:-:S13]  /*15c90*/  ISETP.NE.AND P6, PT, R136, 0x1, PT ;  /* 0x000000018800780c */ /* 0x000fda0003fc5270 */
[----:B------:R-:W0:Y:S02]  /*15ca0*/  @P6 LDC.64 R88, c[0x0][0x9e8] ;  /* 0x00027a00ff586b82 */ /* 0x000e240000000a00 */
[----:B0-----:R-:W-:-:S05]  /*15cb0*/  @P6 IMAD.HI.U32 R88, R171, R88, RZ ;  /* 0x00000058ab586227 */ /* 0x001fca00078e00ff */
[----:B------:R-:W-:-:S07]  /*15cc0*/  @P6 SHF.R.U32.HI R171, RZ, R89, R88 ;  /* 0x00000059ffab6219 */ /* 0x000fce0000011658 */
.L_x_8825:
[----:B------:R-:W-:Y:S05]  /*15cd0*/  BSYNC B0 ;  /* 0x0000000000007941 */ /* 0x000fea0003800000 */
.L_x_8823:
[----:B------:R-:W-:-:S05]  /*15ce0*/  IMAD R171, R171, R136, R170 ;  /* 0x00000088abab7224 */ /* 0x000fca00078e02aa */
[----:B------:R-:W-:Y:S02]  /*15cf0*/  VIADDMNMX R173, R171, R136, R173, PT ;  /* 0x00000088abad7246 */ /* 0x000fe400038001ad */
[----:B------:R-:W-:-:S07]  /*15d00*/  VIMNMX R174, R174, R171, !PT ;  /* 0x000000abaeae7248 */ /* 0x000fce0007fe0100 */
.L_x_8822:
        /* <DEDUP_REMOVED lines=48> */
[C---:B------:R-:W-:Y:S02]  /*16010*/  ISETP.GT.AND P2, PT, R174.reuse, 0x89, !P2 ;  /* 0x00000089ae00780c */ /* 0x040fe40005744270 */
[C---:B------:R-:W-:Y:S02]  /*16020*/  ISETP.GT.AND P1, PT, R174.reuse, 0x39, !P1 ;  /* 0x00000039ae00780c */ /* 0x040fe40004f24270 */
[C---:B------:R-:W-:Y:S02]  /*16030*/  ISETP.LT.OR P2, PT, R173.reuse, 0x8a, P2 ;  /* 0x0000008aad00780c */ /* 0x040fe40001741670 */
[----:B------:R-:W-:Y:S02]  /*16040*/  ISETP.LT.OR P1, PT, R173, 0x3a, P1 ;  /* 0x0000003aad00780c */ /* 0x000fe40000f21670 */
[----:B------:R-:W-:Y:S02]  /*16050*/  ISETP.GT.AND P3, PT, R174, 0x90, !P3 ;  /* 0x00000090ae00780c */ /* 0x000fe40005f64270 */
[----:B------:R-:W-:-:S02]  /*16060*/  FSEL R151, R151, -INF , !P1 ;  /* 0xff80000097977808 */ /* 0x000fc40004800000 */
[----:B------:R-:W-:Y:S02]  /*16070*/  LOP3.LUT P1, RZ, R16, 0x100000, RZ, 0xc0, !PT ;  /* 0x0010000010ff7812 */ /* 0x000fe4000782c0ff */
[----:B------:R-:W-:Y:S02]  /*16080*/  FSEL R95, R95, -INF , !P2 ;  /* 0xff8000005f5f7808 */ /* 0x000fe40005000000 */
[C---:B------:R-:W-:Y:S02]  /*16090*/  ISETP.GT.AND P1, PT, R174.reuse, 0x40, !P1 ;  /* 0x00000040ae00780c */ /* 0x040fe40004f24270 */
[C---:B------:R-:W-:Y:S02]  /*160a0*/  ISETP.LT.OR P3, PT, R173.reuse, 0x91, P3 ;  /* 0x00000091ad00780c */ /* 0x040fe40001f61670 */
[----:B------:R-:W-:Y:S02]  /*160b0*/  ISETP.LT.OR P1, PT, R173, 0x41, P1 ;  /* 0x00000041ad00780c */ /* 0x000fe40000f21670 */
[----:B------:R-:W-:-:S02]  /*160c0*/  ISETP.GT.AND P4, PT, R174, 0x91, !P4 ;  /* 0x00000091ae00780c */ /* 0x000fc40006784270 */
[----:B------:R-:W-:Y:S02]  /*160d0*/  FSEL R122, R122, -INF , !P1 ;  /* 0xff8000007a7a7808 */ /* 0x000fe40004800000 */
[----:B------:R-:W-:Y:S02]  /*160e0*/  LOP3.LUT P1, RZ, R16, 0x80000, RZ, 0xc0, !PT ;  /* 0x0008000010ff7812 */ /* 0x000fe4000782c0ff */
[----:B------:R-:W-:Y:S02]  /*160f0*/  FSEL R98, R98, -INF , !P3 ;  /* 0xff80000062627808 */ /* 0x000fe40005800000 */
[----:B------:R-:W-:Y:S02]  /*16100*/  ISETP.GT.AND P1, PT, R174, 0x41, !P1 ;  /* 0x00000041ae00780c */ /* 0x000fe40004f24270 */
[C---:B------:R-:W-:Y:S02]  /*16110*/  ISETP.LT.OR P4, PT, R173.reuse, 0x92, P4 ;  /* 0x00000092ad00780c */ /* 0x040fe40002781670 */
[----:B------:R-:W-:-:S02]  /*16120*/  ISETP.LT.OR P1, PT, R173, 0x42, P1 ;  /* 0x00000042ad00780c */ /* 0x000fc40000f21670 */
[----:B------:R-:W-:Y:S02]  /*16130*/  ISETP.GT.AND P5, PT, R174, 0x98, !P5 ;  /* 0x00000098ae00780c */ /* 0x000fe40006fa4270 */
[----:B------:R-:W-:Y:S02]  /*16140*/  FSEL R123, R123, -INF , !P1 ;  /* 0xff8000007b7b7808 */ /* 0x000fe40004800000 */
[----:B------:R-:W-:Y:S02]  /*16150*/  LOP3.LUT P1, RZ, R16, 0x40000, RZ, 0xc0, !PT ;  /* 0x0004000010ff7812 */ /* 0x000fe4000782c0ff */
[----:B------:R-:W-:Y:S02]  /*16160*/  FSEL R99, R99, -INF , !P4 ;  /* 0xff80000063637808 */ /* 0x000fe40006000000 */
[----:B------:R-:W-:Y:S02]  /*16170*/  ISETP.GT.AND P1, PT, R174, 0x48, !P1 ;  /* 0x00000048ae00780c */ /* 0x000fe40004f24270 */
[----:B------:R-:W-:-:S02]  /*16180*/  ISETP.LT.OR P5, PT, R173, 0x99, P5 ;  /* 0x00000099ad00780c */ /* 0x000fc40002fa1670 */
        /* <DEDUP_REMOVED lines=90> */
[----:B------:R-:W-:Y:S02]  /*16730*/  FMNMX.FTZ R91, R125, R136, !PT ;  /* 0x000000887d5b7209 */ /* 0x000fe40007810000 */
[----:B------:R-:W-:Y:S02]  /*16740*/  ISETP.GT.AND P1, PT, R174, 0x88, !P6 ;  /* 0x00000088ae00780c */ /* 0x000fe40007724270 */
[----:B------:R-:W-:Y:S02]  /*16750*/  FMNMX.FTZ R136, R128, R91, !PT ;  /* 0x0000005b80887209 */ /* 0x000fe40007810000 */
[----:B------:R-:W-:Y:S02]  /*16760*/  ISETP.LT.OR P1, PT, R173, 0x89, P1 ;  /* 0x00000089ad00780c */ /* 0x000fe40000f21670 */
[----:B------:R-:W-:-:S02]  /*16770*/  FMNMX.FTZ R91, R129, R136, !PT ;  /* 0x00000088815b7209 */ /* 0x000fc40007810000 */
[----:B------:R-:W-:Y:S02]  /*16780*/  FSEL R94, R94, -INF , !P1 ;  /* 0xff8000005e5e7808 */ /* 0x000fe40004800000 */
[----:B------:R-:W-:Y:S02]  /*16790*/  FMNMX.FTZ R136, R132, R91, !PT ;  /* 0x0000005b84887209 */ /* 0x000fe40007810000 */
[----:B------:R-:W-:Y:S02]  /*167a0*/  LOP3.LUT P1, RZ, R16, 0x1, RZ, 0xc0, !PT ;  /* 0x0000000110ff7812 */ /* 0x000fe4000782c0ff */
[----:B------:R-:W-:Y:S02]  /*167b0*/  FMNMX.FTZ R91, R133, R136, !PT ;  /* 0x00000088855b7209 */ /* 0x000fe40007810000 */
[----:B------:R-:W-:Y:S02]  /*167c0*/  ISETP.GT.AND P1, PT, R174, RZ, !P1 ;  /* 0x000000ffae00720c */ /* 0x000fe40004f24270 */
[----:B------:R-:W-:-:S02]  /*167d0*/  FMNMX.FTZ R136, R104, R91, !PT ;  /* 0x0000005b68887209 */ /* 0x000fc40007810000 */
[----:B------:R-:W-:Y:S02]  /*167e0*/  ISETP.LT.OR P1, PT, R173, 0x1, P1 ;  /* 0x00000001ad00780c */ /* 0x000fe40000f21670 */
[----:B------:R-:W-:Y:S02]  /*167f0*/  FMNMX.FTZ R91, R105, R136, !PT ;  /* 0x00000088695b7209 */ /* 0x000fe40007810000 */
[----:B------:R-:W-:Y:S02]  /*16800*/  FSEL R154, R154, -INF , !P1 ;  /* 0xff8000009a9a7808 */ /* 0x000fe40004800000 */
[----:B------:R-:W-:Y:S02]  /*16810*/  FMNMX.FTZ R136, R108, R91, !PT ;  /* 0x0000005b6c887209 */ /* 0x000fe40007810000 */
[----:B------:R-:W-:Y:S02]  /*16820*/  FMNMX.FTZ R148, R154, R0, !PT ;  /* 0x000000009a947209 */ /* 0x000fe40007810000 */
[----:B------:R-:W-:-:S02]  /*16830*/  FMNMX.FTZ R91, R109, R136, !PT ;  /* 0x000000886d5b7209 */ /* 0x000fc40007810000 */
[----:B------:R-:W-:Y:S02]  /*16840*/  LOP3.LUT P6, RZ, R16, 0x8000000, RZ, 0xc0, !PT ;  /* 0x0800000010ff7812 */ /* 0x000fe400078cc0ff */
[----:B------:R-:W-:Y:S02]  /*16850*/  FMNMX.FTZ R136, R112, R91, !PT ;  /* 0x0000005b70887209 */ /* 0x000fe40007810000 */
[----:B------:R-:W-:Y:S02]  /*16860*/  ISETP.GT.AND P2, PT, R174, 0x99, !P6 ;  /* 0x00000099ae00780c */ /* 0x000fe40007744270 */
[----:B------:R-:W-:Y:S02]  /*16870*/  FMNMX.FTZ R91, R113, R136, !PT ;  /* 0x00000088715b7209 */ /* 0x000fe40007810000 */
[----:B------:R-:W-:Y:S02]  /*16880*/  ISETP.LT.OR P2, PT, R173, 0x9a, P2 ;  /* 0x0000009aad00780c */ /* 0x000fe40001741670 */
[----:B------:R-:W-:-:S02]  /*16890*/  FMNMX.FTZ R136, R116, R91, !PT ;  /* 0x0000005b74887209 */ /* 0x000fc40007810000 */
[----:B------:R-:W-:Y:S02]  /*168a0*/  FSEL R103, R103, -INF , !P2 ;  /* 0xff80000067677808 */ /* 0x000fe40005000000 */
        /* <DEDUP_REMOVED lines=12> */
[----:B0-----:R-:W-:-:S04]  /*16970*/  FMNMX.FTZ R91, R140, R91, !PT ;  /* 0x0000005b8c5b7209 */ /* 0x001fc80007810000 */
[----:B------:R-:W-:Y:S01]  /*16980*/  FSETP.NEU.FTZ.AND P1, PT, R91, -INF , PT ;  /* 0xff8000005b00780b */ /* 0x000fe20003f3d000 */
[----:B------:R-:W-:-:S05]  /*16990*/  FFMA.FTZ R136, R2, R91, -8 ;  /* 0xc100000002887423 */ /* 0x000fca000001005b */
[----:B------:R-:W-:-:S05]  /*169a0*/  FSEL R136, R136, RZ, P1 ;  /* 0x000000ff88887208 */ /* 0x000fca0000800000 */
[C-C-:B------:R-:W-:Y:S01]  /*169b0*/  FFMA.FTZ R140, R2.reuse, R169, -R136.reuse ;  /* 0x000000a9028c7223 */ /* 0x140fe20000010888 */
[----:B------:R-:W-:Y:S01]  /*169c0*/  FMNMX.FTZ R169, R155, R148, !PT ;  /* 0x000000949ba97209 */ /* 0x000fe20007810000 */
[C-C-:B------:R-:W-:Y:S01]  /*169d0*/  FFMA.FTZ R152, R2.reuse, R152, -R136.reuse ;  /* 0x0000009802987223 */ /* 0x140fe20000010888 */
[----:B------:R-:W-:-:S01]  /*169e0*/  FFMA.FTZ R170, R2, R108, -R136 ;  /* 0x0000006c02aa7223 */ /* 0x000fc20000010888 */
[--C-:B------:R-:W-:Y:S01]  /*169f0*/  FFMA.FTZ R144, R2, R179, -R136.reuse ;  /* 0x000000b302907223 */ /* 0x100fe20000010888 */
        /* <DEDUP_REMOVED lines=8> */
[----:B------:R-:W-:-:S01]  /*16a80*/  FFMA.FTZ R161, R2, R161, -R136 ;  /* 0x000000a102a17223 */ /* 0x000fc20000010888 */
[----:B------:R-:W-:Y:S01]  /*16a90*/  MUFU.EX2 R140, R140 ;  /* 0x0000008c008c7308 */ /* 0x000fe20000000800 */
[----:B0-----:R-:W-:Y:S01]  /*16aa0*/  FMNMX.FTZ R152, R162, R169, !PT ;  /* 0x000000a9a2987209 */ /* 0x001fe20007810000 */
        /* <DEDUP_REMOVED lines=32> */
[----:B------:R-:W-:Y:S01]  /*16cb0*/  FFMA.FTZ R101, R2, R101, -R136 ;  /* 0x0000006502657223 */ /* 0x000fe20000010888 */
[----:B------:R-:W-:Y:S02]  /*16cc0*/  MUFU.EX2 R157, R157 ;  /* 0x0000009d009d7308 */ /* 0x000fe40000000800 */
[----:B------:R-:W-:-:S04]  /*16cd0*/  FMNMX.FTZ R169, R147, R160, !PT ;  /* 0x000000a093a97209 */ /* 0x000fc80007810000 */
[----:B------:R-:W-:Y:S02]  /*16ce0*/  FMNMX.FTZ R160, R150, R169, !PT ;  /* 0x000000a996a07209 */ /* 0x000fe40007810000 */
[----:B------:R-:W-:Y:S02]  /*16cf0*/  MUFU.EX2 R142, R142 ;  /* 0x0000008e008e7308 */ /* 0x000fe40000000800 */
[----:B------:R-:W-:Y:S01]  /*16d00*/  FMNMX.FTZ R169, R151, R160, !PT ;  /* 0x000000a097a97209 */ /* 0x000fe20007810000 */
[----:B------:R-:W-:-:S03]  /*16d10*/  FFMA.FTZ R160, R2, R205, -R136 ;  /* 0x000000cd02a07223 */ /* 0x000fc60000010888 */
[----:B------:R-:W-:Y:S02]  /*16d20*/  FMNMX.FTZ R164, R122, R169, !PT ;  /* 0x000000a97aa47209 */ /* 0x000fe40007810000 */
        /* <DEDUP_REMOVED lines=31> */
[----:B------:R-:W-:Y:S01]  /*16f20*/  FSEL R169, R102, -INF , !P5 ;  /* 0xff80000066a97808 */ /* 0x000fe20006800000 */
[----:B------:R-:W-:Y:S01]  /*16f30*/  MUFU.EX2 R149, R149 ;  /* 0x0000009500957308 */ /* 0x000fe20000000800 */
[----:B------:R-:W-:-:S04]  /*16f40*/  FMNMX.FTZ R108, R99, R108, !PT ;  /* 0x0000006c636c7209 */ /* 0x000fc80007810000 */
[----:B------:R-:W-:-:S03]  /*16f50*/  FMNMX.FTZ R108, R169, R108, !PT ;  /* 0x0000006ca96c7209 */ /* 0x000fc60007810000 */
[----:B------:R-:W-:Y:S01]  /*16f60*/  MUFU.EX2 R160, R160 ;  /* 0x000000a000a07308 */ /* 0x000fe20000000800 */
[----:B------:R-:W-:Y:S01]  /*16f70*/  FMNMX.FTZ R168, R103, R108, !PT ;  /* 0x0000006c67a87209 */ /* 0x000fe20007810000 */
[C-C-:B------:R-:W-:Y:S01]  /*16f80*/  FFMA.FTZ R108, R2.reuse, R112, -R136.reuse ;  /* 0x00000070026c7223 */ /* 0x140fe20000010888 */
[----:B------:R-:W-:-:S01]  /*16f90*/  FFMA.FTZ R112, R2, R116, -R136 ;  /* 0x0000007402707223 */ /* 0x000fc20000010888 */
[--C-:B------:R-:W-:Y:S02]  /*16fa0*/  FFMA.FTZ R116, R2, R120, -R136.reuse ;  /* 0x0000007802747223 */ /* 0x100fe40000010888 */
[----:B------:R-:W0:Y:S02]  /*16fb0*/  SHFL.BFLY PT, R173, R168, 0x2, 0x1f ;  /* 0x0c401f00a8ad7f89 */ /* 0x000e2400000e0000 */
[----:B------:R-:W-:Y:S08]  /*16fc0*/  MUFU.EX2 R121, R121 ;  /* 0x0000007900797308 */ /* 0x000ff00000000800 */
[----:B------:R-:W-:Y:S08]  /*16fd0*/  MUFU.EX2 R164, R164 ;  /* 0x000000a400a47308 */ /* 0x000ff00000000800 */
[----:B------:R-:W-:Y:S01]  /*16fe0*/  MUFU.EX2 R125, R125 ;  /* 0x0000007d007d7308 */ /* 0x000fe20000000800 */
[----:B0-----:R-:W-:Y:S01]  /*16ff0*/  FMNMX.FTZ R120, R168, R173, !PT ;  /* 0x000000ada8787209 */ /* 0x001fe20007810000 */
[----:B------:R-:W-:-:S06]  /*17000*/  FFMA.FTZ R173, R2, R124, -R136 ;  /* 0x0000007c02ad7223 */ /* 0x000fcc0000010888 */
[----:B------:R-:W-:Y:S01]  /*17010*/  MUFU.EX2 R128, R128 ;  /* 0x0000008000807308 */ /* 0x000fe20000000800 */
[----:B------:R-:W0:Y:S07]  /*17020*/  SHFL.BFLY PT, R179, R120, 0x1, 0x1f ;  /* 0x0c201f0078b37f89 */ /* 0x000e2e00000e0000 */
[----:B------:R-:W-:Y:S08]  /*17030*/  MUFU.EX2 R129, R129 ;  /* 0x0000008100817308 */ /* 0x000ff00000000800 */
[----:B------:R-:W-:Y:S08]  /*17040*/  MUFU.EX2 R132, R132 ;  /* 0x0000008400847308 */ /* 0x000ff00000000800 */
[----:B------:R-:W-:Y:S01]  /*17050*/  MUFU.EX2 R133, R133 ;  /* 0x0000008500857308 */ /* 0x000fe20000000800 */
[----:B0-----:R-:W-:-:S02]  /*17060*/  FMNMX.FTZ R93, R120, R179, !PT ;  /* 0x000000b3785d7209 */ /* 0x001fc40007810000 */
[----:B------:R-:W-:Y:S02]  /*17070*/  FSEL R120, R91, RZ, P1 ;  /* 0x000000ff5b787208 */ /* 0x000fe40000800000 */
[----:B------:R-:W-:Y:S01]  /*17080*/  FSETP.NEU.FTZ.AND P1, PT, R93, -INF , PT ;  /* 0xff8000005d00780b */ /* 0x000fe20003f3d000 */
[----:B------:R-:W-:Y:S02]  /*17090*/  FFMA.FTZ R179, R2, R93, -8 ;  /* 0xc100000002b37423 */ /* 0x000fe4000001005d */
[----:B------:R-:W-:Y:S01]  /*170a0*/  MUFU.EX2 R104, R104 ;  /* 0x0000006800687308 */ /* 0x000fe20000000800 */
[----:B------:R-:W-:-:S02]  /*170b0*/  FADD.FTZ R3, -R120, R3 ;  /* 0x0000000378037221 */ /* 0x000fc40000010100 */
[----:B------:R-:W-:Y:S02]  /*170c0*/  FSEL R179, R179, RZ, P1 ;  /* 0x000000ffb3b37208 */ /* 0x000fe40000800000 */
[----:B------:R-:W-:-:S03]  /*170d0*/  FMUL.FTZ R3, R2, R3 ;  /* 0x0000000302037220 */ /* 0x000fc60000410000 */
[----:B------:R-:W-:Y:S01]  /*170e0*/  MUFU.EX2 R105, R105 ;  /* 0x0000006900697308 */ /* 0x000fe20000000800 */
[----:B------:R-:W-:-:S01]  /*170f0*/  FFMA.FTZ R181, R2, R154, -R179 ;  /* 0x0000009a02b57223 */ /* 0x000fc200000108b3 */
[C-C-:B------:R-:W-:Y:S01]  /*17100*/  FFMA.FTZ R154, R2.reuse, R166, -R179.reuse ;  /* 0x000000a6029a7223 */ /* 0x140fe200000108b3 */
[----:B------:R-:W-:-:S01]  /*17110*/  FFMA.FTZ R166, R2, R147, -R179 ;  /* 0x0000009302a67223 */ /* 0x000fc200000108b3 */
[C-C-:B------:R-:W-:Y:S01]  /*17120*/  FFMA.FTZ R147, R2.reuse, R150, -R179.reuse ;  /* 0x0000009602937223 */ /* 0x140fe200000108b3 */
[----:B------:R-:W-:-:S01]  /*17130*/  FFMA.FTZ R150, R2, R151, -R179 ;  /* 0x0000009702967223 */ /* 0x000fc200000108b3 */
[----:B------:R-:W-:Y:S01]  /*17140*/  FSEL R151, R93, RZ, P1 ;  /* 0x000000ff5d977208 */ /* 0x000fe20000800000 */
[----:B------:R-:W-:-:S01]  /*17150*/  FFMA.FTZ R120, R2, R155, -R179 ;  /* 0x0000009b02787223 */ /* 0x000fc200000108b3 */
[----:B------:R-:W0:Y:S01]  /*17160*/  MUFU.EX2 R3, R3 ;  /* 0x0000000300037308 */ /* 0x000e220000000800 */
[----:B------:R-:W-:-:S01]  /*17170*/  FFMA.FTZ R124, R2, R158, -R179 ;  /* 0x0000009e027c7223 */ /* 0x000fc200000108b3 */
[----:B------:R-:W-:Y:S01]  /*17180*/  FFMA.FTZ R155, R2, R159, -R179 ;  /* 0x0000009f029b7223 */ /* 0x000fe200000108b3 */
[----:B------:R-:W-:-:S01]  /*17190*/  FADD.FTZ R151, -R151, R0 ;  /* 0x0000000097977221 */ /* 0x000fc20000010100 */
[C-C-:B------:R-:W-:Y:S01]  /*171a0*/  FFMA.FTZ R136, R2.reuse, R162, -R179.reuse ;  /* 0x000000a202887223 */ /* 0x140fe200000108b3 */
[----:B------:R-:W-:-:S01]  /*171b0*/  FFMA.FTZ R159, R2, R163, -R179 ;  /* 0x000000a3029f7223 */ /* 0x000fc200000108b3 */
[C-C-:B------:R-:W-:Y:S01]  /*171c0*/  FFMA.FTZ R163, R2.reuse, R167, -R179.reuse ;  /* 0x000000a702a37223 */ /* 0x140fe200000108b3 */
[C---:B------:R-:W-:Y:S01]  /*171d0*/  FMUL.FTZ R0, R2.reuse, R151 ;  /* 0x0000009702007220 */ /* 0x040fe20000410000 */
        /* <DEDUP_REMOVED lines=25> */
[----:B-1----:R-:W-:-:S01]  /*17370*/  FFMA.FTZ R15, R0, R14, R181 ;  /* 0x0000000e000f7223 */ /* 0x002fc200000100b5 */
[C-C-:B------:R-:W-:Y:S01]  /*17380*/  FFMA.FTZ R119, R2.reuse, R119, -R179.reuse ;  /* 0x0000007702777223 */ /* 0x140fe200000108b3 */
[----:B------:R-:W-:-:S01]  /*17390*/  FFMA.FTZ R90, R2, R90, -R179 ;  /* 0x0000005a025a7223 */ /* 0x000fc200000108b3 */
[C-C-:B------:R-:W-:Y:S01]  /*173a0*/  FFMA.FTZ R88, R2.reuse, R88, -R179.reuse ;  /* 0x0000005802587223 */ /* 0x140fe200000108b3 */
[----:B------:R-:W-:-:S01]  /*173b0*/  FFMA.FTZ R94, R2, R94, -R179 ;  /* 0x0000005e025e7223 */ /* 0x000fc200000108b3 */
[C-C-:B------:R-:W-:Y:S01]  /*173c0*/  FFMA.FTZ R95, R2.reuse, R95, -R179.reuse ;  /* 0x0000005f025f7223 */ /* 0x140fe200000108b3 */
[----:B------:R-:W-:-:S01]  /*173d0*/  FFMA.FTZ R98, R2, R98, -R179 ;  /* 0x0000006202627223 */ /* 0x000fc200000108b3 */
[----:B------:R-:W1:Y:S01]  /*173e0*/  MUFU.EX2 R155, R155 ;  /* 0x0000009b009b7308 */ /* 0x000e620000000800 */
[----:B0-----:R-:W-:-:S01]  /*173f0*/  FADD.FTZ R15, R120, R15 ;  /* 0x0000000f780f7221 */ /* 0x001fc20000010000 */
[C-C-:B------:R-:W-:Y:S01]  /*17400*/  FFMA.FTZ R99, R2.reuse, R99, -R179.reuse ;  /* 0x0000006302637223 */ /* 0x140fe200000108b3 */
[----:B------:R-:W-:-:S01]  /*17410*/  FFMA.FTZ R169, R2, R169, -R179 ;  /* 0x000000a902a97223 */ /* 0x000fc200000108b3 */
[----:B------:R-:W-:-:S04]  /*17420*/  FFMA.FTZ R103, R2, R103, -R179 ;  /* 0x0000006702677223 */ /* 0x000fc800000108b3 */
[----:B------:R-:W0:Y:S08]  /*17430*/  MUFU.EX2 R136, R136 ;  /* 0x0000008800887308 */ /* 0x000e300000000800 */
[----:B------:R3:W-:Y:S08]  /*17440*/  MUFU.EX2 R114, R151 ;  /* 0x0000009700727308 */ /* 0x0007f00000000800 */
[----:B------:R-:W4:Y:S01]  /*17450*/  MUFU.EX2 R159, R159 ;  /* 0x0000009f009f7308 */ /* 0x000f220000000800 */
[----:B---3--:R-:W-:-:S01]  /*17460*/  FADD.FTZ R151, R153, R168 ;  /* 0x000000a899977221 */ /* 0x008fc20000010000 */
[----:B--2---:R-:W-:-:S03]  /*17470*/  FADD.FTZ R168, R124, R15 ;  /* 0x0000000f7ca87221 */ /* 0x004fc60000010000 */
[----:B------:R-:W-:Y:S01]  /*17480*/  FADD.FTZ R14, R140, R151 ;  /* 0x000000978c0e7221 */ /* 0x000fe20000010000 */
[----:B-1----:R-:W-:-:S02]  /*17490*/  FADD.FTZ R151, R155, R168 ;  /* 0x000000a89b977221 */ /* 0x002fc40000010000 */
[----:B------:R-:W1:Y:S01]  /*174a0*/  MUFU.EX2 R154, R154 ;  /* 0x0000009a009a7308 */ /* 0x000e620000000800 */
[----:B------:R-:W-:-:S01]  /*174b0*/  FADD.FTZ R15, R157, R14 ;  /* 0x0000000e9d0f7221 */ /* 0x000fc20000010000 */
[----:B0-----:R-:W-:-:S03]  /*174c0*/  FADD.FTZ R168, R136, R151 ;  /* 0x0000009788a87221 */ /* 0x001fc60000010000 */
[----:B------:R-:W-:-:S03]  /*174d0*/  FADD.FTZ R14, R142, R15 ;  /* 0x0000000f8e0e7221 */ /* 0x000fc60000010000 */
[----:B------:R-:W0:Y:S01]  /*174e0*/  MUFU.EX2 R163, R163 ;  /* 0x000000a300a37308 */ /* 0x000e220000000800 */
[----:B------:R-:W-:-:S01]  /*174f0*/  FADD.FTZ R15, R161, R14 ;  /* 0x0000000ea10f7221 */ /* 0x000fc20000010000 */
[----:B----4-:R-:W-:-:S03]  /*17500*/  FADD.FTZ R151, R159, R168 ;  /* 0x000000a89f977221 */ /* 0x010fc60000010000 */
[----:B------:R-:W-:-:S03]  /*17510*/  FADD.FTZ R14, R144, R15 ;  /* 0x0000000f900e7221 */ /* 0x000fc60000010000 */
        /* <DEDUP_REMOVED lines=27> */
[----:B------:R-:W-:-:S06]  /*176d0*/  FADD.FTZ R14, R160, R151 ;  /* 0x00000097a00e7221 */ /* 0x000fcc0000010000 */
[----:B------:R-:W2:Y:S01]  /*176e0*/  MUFU.EX2 R123, R123 ;  /* 0x0000007b007b7308 */ /* 0x000ea20000000800 */
[----:B-1----:R-:W-:-:S07]  /*176f0*/  FADD.FTZ R15, R150, R15 ;  /* 0x0000000f960f7221 */ /* 0x002fce0000010000 */
        /* <DEDUP_REMOVED lines=14> */
[----:B------:R-:W-:-:S03]  /*177e0*/  FADD.FTZ R15, R133, R14 ;  /* 0x0000000e850f7221 */ /* 0x000fc60000010000 */
[----:B------:R-:W-:Y:S01]  /*177f0*/  FADD.FTZ R168, R114, R151 ;  /* 0x0000009772a87221 */ /* 0x000fe20000010000 */
[----:B------:R-:W-:-:S02]  /*17800*/  FADD.FTZ R14, R104, R15 ;  /* 0x0000000f680e7221 */ /* 0x000fc40000010000 */
        /* <DEDUP_REMOVED lines=17> */
[----:B------:R-:W-:Y:S01]  /*17920*/  MUFU.EX2 R130, R130 ;  /* 0x0000008200827308 */ /* 0x000fe20000000800 */
[----:B0-----:R-:W-:-:S07]  /*17930*/  FADD.FTZ R167, R111, R168 ;  /* 0x000000a86fa77221 */ /* 0x001fce0000010000 */
        /* <DEDUP_REMOVED lines=11> */
[----:B------:R-:W0:Y:S08]  /*179f0*/  MUFU.EX2 R90, R90 ;  /* 0x0000005a005a7308 */ /* 0x000e300000000800 */
[----:B------:R2:W-:Y:S01]  /*17a00*/  MUFU.EX2 R151, R88 ;  /* 0x0000005800977308 */ /* 0x0005e20000000800 */
[----:B-1----:R-:W-:-:S07]  /*17a10*/  FADD.FTZ R14, R116, R15 ;  /* 0x0000000f740e7221 */ /* 0x002fce0000010000 */
[----:B------:R-:W1:Y:S01]  /*17a20*/  MUFU.EX2 R173, R173 ;  /* 0x000000ad00ad7308 */ /* 0x000e620000000800 */
[----:B--2---:R-:W-:-:S04]  /*17a30*/  FADD.FTZ R88, R130, R167 ;  /* 0x000000a782587221 */ /* 0x004fc80000010000 */
[----:B------:R-:W-:-:S03]  /*17a40*/  FADD.FTZ R167, R115, R88 ;  /* 0x0000005873a77221 */ /* 0x000fc60000010000 */
[----:B------:R-:W2:Y:S01]  /*17a50*/  MUFU.EX2 R92, R92 ;  /* 0x0000005c005c7308 */ /* 0x000ea20000000800 */
[----:B------:R-:W-:-:S04]  /*17a60*/  FADD.FTZ R88, R118, R167 ;  /* 0x000000a776587221 */ /* 0x000fc80000010000 */
[----:B------:R-:W-:-:S03]  /*17a70*/  FADD.FTZ R167, R119, R88 ;  /* 0x0000005877a77221 */ /* 0x000fc60000010000 */
[----:B------:R-:W3:Y:S01]  /*17a80*/  MUFU.EX2 R94, R94 ;  /* 0x0000005e005e7308 */ /* 0x000ee20000000800 */
[----:B0-----:R-:W-:-:S01]  /*17a90*/  FADD.FTZ R88, R90, R167 ;  /* 0x000000a75a587221 */ /* 0x001fc20000010000 */
[----:B-1----:R-:W-:-:S03]  /*17aa0*/  FADD.FTZ R15, R173, R14 ;  /* 0x0000000ead0f7221 */ /* 0x002fc60000010000 */
[----:B------:R-:W-:-:S03]  /*17ab0*/  FADD.FTZ R167, R151, R88 ;  /* 0x0000005897a77221 */ /* 0x000fc60000010000 */
[----:B------:R-:W0:Y:S01]  /*17ac0*/  MUFU.EX2 R177, R177 ;  /* 0x000000b100b17308 */ /* 0x000e220000000800 */
[----:B--2---:R-:W-:-:S07]  /*17ad0*/  FADD.FTZ R14, R92, R15 ;  /* 0x0000000f5c0e7221 */ /* 0x004fce0000010000 */
[----:B------:R-:W1:Y:S01]  /*17ae0*/  MUFU.EX2 R95, R95 ;  /* 0x0000005f005f7308 */ /* 0x000e620000000800 */
[----:B---3--:R-:W-:-:S07]  /*17af0*/  FADD.FTZ R168, R94, R167 ;  /* 0x000000a75ea87221 */ /* 0x008fce0000010000 */
        /* <DEDUP_REMOVED lines=20> */
.L_x_8826:
[----:B------:R-:W-:Y:S01]  /*17c40*/  F2FP.SATFINITE.E4M3.F32.PACK_AB_MERGE_C R94, R95, R94, RZ ;  /* 0x0000005e5f5e723e */ /* 0x000fe200048070ff */
[----:B------:R-:W-:Y:S01]  /*17c50*/  FMUL.FTZ R24, R24, R3 ;  /* 0x0000000318187220 */ /* 0x000fe20000410000 */
[----:B------:R-:W-:Y:S01]  /*17c60*/  F2FP.SATFINITE.E4M3.F32.PACK_AB_MERGE_C R95, R88, R169, RZ ;  /* 0x000000a9585f723e */ /* 0x000fe200048070ff */
[----:B------:R-:W-:Y:S01]  /*17c70*/  IMAD R88, R194, 0x8, R17 ;  /* 0x00000008c2587824 */ /* 0x000fe200078e0211 */
[----:B------:R-:W-:Y:S01]  /*17c80*/  ISETP.GT.AND P1, PT, R12, R21, PT ;  /* 0x000000150c00720c */ /* 0x000fe20003f24270 */
[-C--:B------:R-:W-:Y:S01]  /*17c90*/  FMUL.FTZ R25, R25, R3.reuse ;  /* 0x0000000319197220 */ /* 0x080fe20000410000 */
        /* <DEDUP_REMOVED lines=8> */
[----:B------:R-:W-:Y:S01]  /*17d20*/  F2FP.SATFINITE.E4M3.F32.PACK_AB_MERGE_C R110, R107, R106, R110 ;  /* 0x0000006a6b6e723e */ /* 0x000fe2000480706e */
        /* <DEDUP_REMOVED lines=105> */
.L_x_8807:
[----:B------:R-:W0:Y:S01]  /*183c0*/  LDC R21, c[0x0][0x448] ;  /* 0x00011200ff157b82 */ /* 0x000e220000000800 */
[----:B------:R-:W-:Y:S02]  /*183d0*/  LOP3.LUT R22, R22, 0xfffffff7, RZ, 0xc0, !PT ;  /* 0xfffffff716167812 */ /* 0x000fe400078ec0ff */
[----:B------:R-:W-:Y:S02]  /*183e0*/  R2UR UR4, R13 ;  /* 0x000000000d0472ca */ /* 0x000fe400000e0000 */
[----:B------:R-:W-:-:S03]  /*183f0*/  IADD3 R90, R189, 0x1, -R188 ;  /* 0x00000001bd5a7810 */ /* 0x000fc60007ffe8bc */
[----:B------:R-:W1:Y:S01]  /*18400*/  LDC R92, c[0x0][0x9e4] ;  /* 0x00027900ff5c7b82 */ /* 0x000e620000000800 */
[----:B0-----:R-:W-:Y:S01]  /*18410*/  ISETP.NE.AND P1, PT, R21, 0x1, PT ;  /* 0x000000011500780c */ /* 0x001fe20003f25270 */
[----:B------:R-:W-:-:S12]  /*18420*/  VIADD R21, R202, 0x7f ;  /* 0x0000007fca157836 */ /* 0x000fd80000000000 */
[----:B------:R-:W0:Y:S01]  /*18430*/  @P1 LDC R88, c[0x0][0x44c] ;  /* 0x00011300ff581b82 */ /* 0x000e220000000800 */
[----:B------:R-:W-:-:S04]  /*18440*/  @P1 LOP3.LUT R22, R22, 0x8, RZ, 0xfc, !PT ;  /* 0x0000000816161812 */ /* 0x000fc800078efcff */
[----:B------:R-:W-:-:S03]  /*18450*/  LOP3.LUT R22, R22, 0xffffffef, RZ, 0xc0, !PT ;  /* 0xffffffef16167812 */ /* 0x000fc600078ec0ff */
[----:B------:R-:W2:Y:S01]  /*18460*/  @P1 LDC R89, c[0x0][0x450] ;  /* 0x00011400ff591b82 */ /* 0x000ea20000000800 */
[----:B0-----:R-:W-:-:S05]  /*18470*/  @P1 IMAD.HI.U32 R88, R21, R88, RZ ;  /* 0x0000005815581227 */ /* 0x001fca00078e00ff */
[----:B--2---:R-:W-:Y:S02]  /*18480*/  @P1 SHF.R.U32.HI R21, RZ, R89, R88 ;  /* 0x00000059ff151219 */ /* 0x004fe40000011658 */
[----:B-1----:R-:W-:-:S03]  /*18490*/  ISETP.GE.AND P1, PT, R92, 0x1, PT ;  /* 0x000000015c00780c */ /* 0x002fc60003f26270 */
[----:B------:R-:W-:-:S04]  /*184a0*/  IMAD.IADD R21, R90, 0x1, R21 ;  /* 0x000000015a157824 */ /* 0x000fc800078e0215 */
[----:B------:R-:W-:-:S06]  /*184b0*/  VIADD R88, R21, -UR4 ;  /* 0x8000000415587c36 */ /* 0x000fcc0008000000 */
[----:B------:R-:W-:Y:S01]  /*184c0*/  @P1 LOP3.LUT R22, R22, 0x10, RZ, 0xfc, !PT ;  /* 0x0000001016161812 */ /* 0x000fe200078efcff */
        /* <DEDUP_REMOVED lines=11> */
.L_x_8830:
[----:B------:R-:W-:-:S13]  /*18580*/  ISETP.NE.AND P1, PT, R92, 0x1, PT ;  /* 0x000000015c00780c */ /* 0x000fda0003f25270 */
[----:B------:R-:W0:Y:S02]  /*18590*/  @P1 LDC.64 R90, c[0x0][0x9e8] ;  /* 0x00027a00ff5a1b82 */ /* 0x000e240000000a00 */
[----:B0-----:R-:W-:-:S05]  /*185a0*/  @P1 IMAD.HI.U32 R90, R21, R90, RZ ;  /* 0x0000005a155a1227 */ /* 0x001fca00078e00ff */
[----:B------:R-:W-:-:S07]  /*185b0*/  @P1 SHF.R.U32.HI R21, RZ, R91, R90 ;  /* 0x0000005bff151219 */ /* 0x000fce000001165a */
.L_x_8831:
[----:B------:R-:W-:Y:S05]  /*185c0*/  BSYNC B0 ;  /* 0x0000000000007941 */ /* 0x000fea0003800000 */
.L_x_8829:
[----:B------:R-:W-:-:S05]  /*185d0*/  IMAD R21, R21, R92, RZ ;  /* 0x0000005c15157224 */ /* 0x000fca00078e02ff */
[----:B------:R-:W-:-:S07]  /*185e0*/  VIMNMX R88, R88, R21, !PT ;  /* 0x0000001558587248 */ /* 0x000fce0007fe0100 */
.L_x_8828:
[----:B------:R-:W-:-:S04]  /*185f0*/  VIADD R88, R88, 0x9f ;  /* 0x0000009f58587836 */ /* 0x000fc80000000000 */
[----:B------:R-:W-:-:S05]  /*18600*/  IMAD.HI R88, R88, 0x66666667, RZ ;  /* 0x6666666758587827 */ /* 0x000fca00078e02ff */
[----:B------:R-:W-:-:S04]  /*18610*/  SHF.R.U32.HI R21, RZ, 0x1f, R88 ;  /* 0x0000001fff157819 */ /* 0x000fc80000011658 */
[----:B------:R-:W-:-:S04]  /*18620*/  LEA.HI.SX32 R88, R88, R21, 0x1a ;  /* 0x0000001558587211 */ /* 0x000fc800078fd2ff */
[----:B------:R-:W-:-:S04]  /*18630*/  VIMNMX R21, R211, R88, !PT ;  /* 0x00000058d3157248 */ /* 0x000fc80007fe0100 */
[----:B------:R-:W-:-:S13]  /*18640*/  ISETP.GE.AND P1, PT, R12, R21, PT ;  /* 0x000000150c00720c */ /* 0x000fda0003f26270 */
[----:B------:R-:W-:Y:S05]  /*18650*/  @!P1 BRA `(.L_x_8832) ;  /* 0x0000002c007c9947 */ /* 0x000fea0003800000 */
[----:B------:R-:W-:Y:S02]  /*18660*/  IMAD.MOV.U32 R216, RZ, RZ, R0 ;  /* 0x000000ffffd87224 */ /* 0x000fe400078e0000 */
[----:B------:R-:W-:Y:S02]  /*18670*/  IMAD.MOV.U32 R217, RZ, RZ, R3 ;  /* 0x000000ffffd97224 */ /* 0x000fe400078e0003 */
[----:B------:R-:W-:Y:S02]  /*18680*/  IMAD.MOV.U32 R222, RZ, RZ, R196 ;  /* 0x000000ffffde7224 */ /* 0x000fe400078e00c4 */
[----:B------:R-:W-:-:S07]  /*18690*/  IMAD.MOV.U32 R218, RZ, RZ, R194 ;  /* 0x000000ffffda7224 */ /* 0x000fce00078e00c2 */
.L_x_8844:
        /* <DEDUP_REMOVED lines=8> */
.L_x_8834:
[----:B------:R-:W-:Y:S01]  /*18720*/  VIADD R0, R218, 0x1 ;  /* 0x00000001da007836 */ /* 0x000fe20000000000 */
[----:B------:R-:W-:-:S04]  /*18730*/  SHF.L.U32 R3, R196, 0x1f, RZ ;  /* 0x0000001fc4037819 */ /* 0x000fc800000006ff */
[----:B------:R-:W-:-:S04]  /*18740*/  ISETP.NE.AND P2, PT, R0, 0x2, PT ;  /* 0x000000020000780c */ /* 0x000fc80003f45270 */
[----:B------:R-:W-:-:S05]  /*18750*/  SEL R0, R0, RZ, P2 ;  /* 0x000000ff00007207 */ /* 0x000fca0001000000 */
[----:B------:R-:W-:-:S04]  /*18760*/  IMAD R0, R0, 0x8, R17 ;  /* 0x0000000800007824 */ /* 0x000fc800078e0211 */
[----:B------:R0:W1:Y:S01]  /*18770*/  SYNCS.PHASECHK.TRANS64.TRYWAIT P2, [R0+URZ+0x22830], R3 ;  /* 0x02283003000075a7 */ /* 0x000062000804017f */
[----:B------:R-:W-:Y:S05]  /*18780*/  @!P0 BRA `(.L_x_8835) ;  /* 0x0000000000048947 */ /* 0x000fea0003800000 */
[----:B------:R-:W-:Y:S01]  /*18790*/  BPT.TRAP 0x1 ;  /* 0x000000040000795c */ /* 0x000fe20000300000 */
.L_x_8835:
[----:B------:R-:W-:Y:S04]  /*187a0*/  BSSY B0, `(.L_x_8833) ;  /* 0x0000004000007945 */ /* 0x000fe80003800000 */
[----:B-1----:R-:W-:Y:S05]  /*187b0*/  @P2 BRA `(.L_x_8836) ;  /* 0x0000000000082947 */ /* 0x002fea0003800000 */
[----:B------:R-:W1:Y:S02]  /*187c0*/  SYNCS.PHASECHK.TRANS64.TRYWAIT P2, [R0+URZ+0x22830], R3 ;  /* 0x02283003000075a7 */ /* 0x000e64000804017f */
[----:B-1----:R-:W-:Y:S05]  /*187d0*/  @!P2 BRA `(.L_x_8837) ;  /* 0x000001480074a947 */ /* 0x002fea0003800000 */
.L_x_8836:
[----:B------:R-:W-:Y:S05]  /*187e0*/  BSYNC B0 ;  /* 0x0000000000007941 */ /* 0x000fea0003800000 */
.L_x_8833:
[----:B01----:R-:W0:Y:S01]  /*187f0*/  S2R R3, SR_TID.X ;  /* 0x0000000000037919 */ /* 0x003e220000002100 */
[----:B------:R-:W-:Y:S01]  /*18800*/  VIADD R194, R218, 0x1 ;  /* 0x00000001dac27836 */ /* 0x000fe20000000000 */
[----:B------:R-:W-:Y:S05]  /*18810*/  WARPSYNC.ALL ;  /* 0x0000000000007948 */ /* 0x000fea0003800000 */
[----:B------:R-:W-:Y:S01]  /*18820*/  ISETP.NE.AND P2, PT, R194, 0x2, PT ;  /* 0x00000002c200780c */ /* 0x000fe20003f45270 */
        /* <DEDUP_REMOVED lines=9> */
[----:B------:R-:W-:Y:S01]  /*188c0*/  R2UR UR35, R93 ;  /* 0x000000005d2372ca */ /* 0x000fe200000e0000 */
[----:B------:R-:W-:Y:S01]  /*188d0*/  IMAD.MOV.U32 R97, RZ, RZ, 0x40000040 ;  /* 0x40000040ff617424 */ /* 0x000fe200078e00ff */
        /* <DEDUP_REMOVED lines=9> */
[C---:B------:R-:W-:Y:S01]  /*18970*/  VIADD R88, R90.reuse, 0x2 ;  /* 0x000000025a587836 */ /* 0x040fe20000000000 */
[----:B------:R-:W-:Y:S01]  /*18980*/  R2UR UR39, R89 ;  /* 0x00000000592772ca */ /* 0x000fe200000e0000 */
[----:B------:R-:W-:Y:S01]  /*18990*/  VIADD R96, R90, 0x4 ;  /* 0x000000045a607836 */ /* 0x000fe20000000000 */
[----:B------:R-:W-:Y:S01]  /*189a0*/  R2UR UR36, R10 ;  /* 0x000000000a2472ca */ /* 0x000fe200000e0000 */
[----:B------:R-:W-:Y:S01]  /*189b0*/  IMAD.MOV.U32 R91, RZ, RZ, 0x40000040 ;  /* 0x40000040ff5b7424 */ /* 0x000fe200078e00ff */
[----:B0-----:R-:W-:-:S02]  /*189c0*/  SHF.R.U32.HI R3, RZ, 0x7, R3 ;  /* 0x00000007ff037819 */ /* 0x001fc40000011603 */
[----:B------:R-:W-:Y:S02]  /*189d0*/  R2UR UR37, R11 ;  /* 0x000000000b2572ca */ /* 0x000fe400000e0000 */
[----:B------:R-:W-:Y:S01]  /*189e0*/  R2UR UR8, R92 ;  /* 0x000000005c0872ca */ /* 0x000fe200000e0000 */
[----:B------:R-:W-:Y:S01]  /*189f0*/  VIADD R3, R3, 0x8 ;  /* 0x0000000803037836 */ /* 0x000fe20000000000 */
[----:B------:R-:W-:Y:S01]  /*18a00*/  R2UR UR51, R93 ;  /* 0x000000005d3372ca */ /* 0x000fe200000e0000 */
[----:B------:R-:W-:Y:S01]  /*18a10*/  VIADD R92, R90, 0x202 ;  /* 0x000002025a5c7836 */ /* 0x000fe20000000000 */
[----:B------:R-:W-:Y:S01]  /*18a20*/  R2UR UR6, R94 ;  /* 0x000000005e0672ca */ /* 0x000fe200000e0000 */
[----:B------:R-:W-:Y:S01]  /*18a30*/  VIADD R94, R90, 0x102 ;  /* 0x000001025a5e7836 */ /* 0x000fe20000000000 */
[----:B------:R0:W-:Y:S01]  /*18a40*/  BAR.SYNC.DEFER_BLOCKING R3, 0x100 ;  /* 0x000400030000751d */ /* 0x0001e20000010000 */
[----:B------:R-:W-:Y:S02]  /*18a50*/  R2UR UR7, R95 ;  /* 0x000000005f0772ca */ /* 0x000fe400000e0000 */
[----:B------:R-:W-:Y:S01]  /*18a60*/  R2UR UR50, R92 ;  /* 0x000000005c3272ca */ /* 0x000fe200000e0000 */
[----:B------:R-:W-:Y:S01]  /*18a70*/  VIADD R92, R90, 0x402 ;  /* 0x000004025a5c7836 */ /* 0x000fe20000000000 */
[----:B------:R-:W-:-:S02]  /*18a80*/  R2UR UR48, R10 ;  /* 0x000000000a3072ca */ /* 0x000fc400000e0000 */
[----:B------:R-:W-:Y:S02]  /*18a90*/  R2UR UR49, R11 ;  /* 0x000000000b3172ca */ /* 0x000fe400000e0000 */
[----:B------:R-:W-:Y:S02]  /*18aa0*/  R2UR UR46, R94 ;  /* 0x000000005e2e72ca */ /* 0x000fe400000e0000 */
[----:B------:R-:W-:Y:S02]  /*18ab0*/  R2UR UR47, R95 ;  /* 0x000000005f2f72ca */ /* 0x000fe400000e0000 */
[----:B------:R-:W-:Y:S01]  /*18ac0*/  MOV R94, UR51 ;  /* 0x00000033005e7c02 */ /* 0x000fe20008000f00 */
[----:B------:R-:W-:Y:S01]  /*18ad0*/  UMOV UR51, UR7 ;  /* 0x0000000700337c82 */ /* 0x000fe20008000000 */
[----:B------:R-:W-:Y:S01]  /*18ae0*/  R2UR UR4, R88 ;  /* 0x00000000580472ca */ /* 0x000fe200000e0000 */
[----:B------:R-:W-:Y:S01]  /*18af0*/  VIADD R88, R90, 0x302 ;  /* 0x000003025a587836 */ /* 0x000fe20000000000 */
[----:B------:R-:W-:Y:S01]  /*18b00*/  MOV R95, UR50 ;  /* 0x00000032005f7c02 */ /* 0x000fe20008000f00 */
[----:B------:R-:W-:Y:S01]  /*18b10*/  UMOV UR50, UR6 ;  /* 0x0000000600327c82 */ /* 0x000fe20008000000 */
[----:B------:R-:W-:Y:S01]  /*18b20*/  R2UR UR58, R92 ;  /* 0x000000005c3a72ca */ /* 0x000fe200000e0000 */
[----:B------:R-:W-:Y:S01]  /*18b30*/  VIADD R92, R90, 0x204 ;  /* 0x000002045a5c7836 */ /* 0x000fe20000000000 */
[----:B------:R-:W-:Y:S01]  /*18b40*/  R2UR UR54, R88 ;  /* 0x00000000583672ca */ /* 0x000fe200000e0000 */
[----:B------:R-:W-:Y:S01]  /*18b50*/  VIADD R88, R90, 0x104 ;  /* 0x000001045a587836 */ /* 0x000fe20000000000 */
[----:B------:R-:W-:Y:S01]  /*18b60*/  R2UR UR9, R93 ;  /* 0x000000005d0972ca */ /* 0x000fe200000e0000 */
[----:B------:R-:W-:Y:S01]  /*18b70*/  WARPGROUP.ARRIVE ;  /* 0x00000000000079c5 */ /* 0x000fe20000000000 */
[----:B------:R-:W-:Y:S01]  /*18b80*/  R2UR UR14, R92 ;  /* 0x000000005c0e72ca */ /* 0x000fe200000e0000 */
[----:B------:R-:W-:Y:S01]  /*18b90*/  VIADD R92, R90, 0x404 ;  /* 0x000004045a5c7836 */ /* 0x000fe20000000000 */
[----:B------:R-:W-:Y:S01]  /*18ba0*/  R2UR UR10, R88 ;  /* 0x00000000580a72ca */ /* 0x000fe200000e0000 */
[----:B------:R-:W-:Y:S01]  /*18bb0*/  VIADD R88, R90, 0x304 ;  /* 0x000003045a587836 */ /* 0x000fe20000000000 */
[----:B------:R-:W-:Y:S01]  /*18bc0*/  R2UR UR6, R96 ;  /* 0x00000000600672ca */ /* 0x000fe200000e0000 */
[----:B------:R-:W-:Y:S01]  /*18bd0*/  QGMMA.64x32x32.F32.E4M3.E4M3 R152, gdesc[UR28], RZ, !UPT, gsb0 ;  /* 0x006000001c9879f3 */ /* 0x000fe2000c0008ff */
[----:B------:R-:W-:Y:S01]  /*18be0*/  R2UR UR22, R92 ;  /* 0x000000005c1672ca */ /* 0x000fe200000e0000 */
[----:B------:R-:W-:Y:S01]  /*18bf0*/  VIADD R96, R90, 0x6 ;  /* 0x000000065a607836 */ /* 0x000fe20000000000 */
[----:B------:R-:W-:Y:S01]  /*18c00*/  R2UR UR18, R88 ;  /* 0x00000000581272ca */ /* 0x000fe200000e0000 */
[C---:B------:R-:W-:Y:S01]  /*18c10*/  VIADD R88, R90.reuse, 0x106 ;  /* 0x000001065a587836 */ /* 0x040fe20000000000 */
[C---:B------:R-:W-:Y:S01]  /*18c20*/  R2UR UR5, R89.reuse ;  /* 0x00000000590572ca */ /* 0x040fe200000e0000 */
[----:B------:R-:W-:Y:S01]  /*18c30*/  VIADD R92, R90, 0x206 ;  /* 0x000002065a5c7836 */ /* 0x000fe20000000000 */
[----:B------:R-:W-:-:S02]  /*18c40*/  R2UR UR55, R89 ;  /* 0x00000000593772ca */ /* 0x000fc400000e0000 */
[----:B------:R-:W-:Y:S01]  /*18c50*/  R2UR UR30, R88 ;  /* 0x00000000581e72ca */ /* 0x000fe200000e0000 */
[C---:B------:R-:W-:Y:S01]  /*18c60*/  VIADD R88, R90.reuse, 0x306 ;  /* 0x000003065a587836 */ /* 0x040fe20000000000 */
[----:B------:R-:W-:Y:S01]  /*18c70*/  R2UR UR59, R93 ;  /* 0x000000005d3b72ca */ /* 0x000fe200000e0000 */
[----:B------:R-:W-:Y:S01]  /*18c80*/  VIADD R90, R90, 0x406 ;  /* 0x000004065a5a7836 */ /* 0x000fe20000000000 */
[----:B------:R-:W-:Y:S02]  /*18c90*/  R2UR UR11, R89 ;  /* 0x00000000590b72ca */ /* 0x000fe400000e0000 */
[----:B------:R-:W-:Y:S02]  /*18ca0*/  R2UR UR15, R93 ;  /* 0x000000005d0f72ca */ /* 0x000fe400000e0000 */
[----:B------:R-:W-:Y:S02]  /*18cb0*/  R2UR UR19, R89 ;  /* 0x00000000591372ca */ /* 0x000fe400000e0000 */
[----:B------:R-:W-:Y:S01]  /*18cc0*/  R2UR UR23, R93 ;  /* 0x000000005d1772ca */ /* 0x000fe200000e0000 */
[----:B------:R-:W-:Y:S01]  /*18cd0*/  IMAD.MOV.U32 R93, RZ, RZ, 0x40000040 ;  /* 0x40000040ff5d7424 */ /* 0x000fe200078e00ff */
[----:B------:R-:W-:-:S02]  /*18ce0*/  R2UR UR44, R10 ;  /* 0x000000000a2c72ca */ /* 0x000fc400000e0000 */
[----:B------:R-:W-:Y:S02]  /*18cf0*/  R2UR UR45, R11 ;  /* 0x000000000b2d72ca */ /* 0x000fe400000e0000 */
[----:B------:R-:W-:Y:S01]  /*18d00*/  R2UR UR31, R89 ;  /* 0x00000000591f72ca */ /* 0x000fe200000e0000 */
[----:B------:R-:W-:Y:S01]  /*18d10*/  IMAD.MOV.U32 R89, RZ, RZ, 0x40000040 ;  /* 0x40000040ff597424 */ /* 0x000fe200078e00ff */
[C---:B------:R-:W-:Y:S02]  /*18d20*/  R2UR UR7, R97.reuse ;  /* 0x00000000610772ca */ /* 0x040fe400000e0000 */
[----:B------:R-:W-:Y:S02]  /*18d30*/  R2UR UR26, R96 ;  /* 0x00000000601a72ca */ /* 0x000fe400000e0000 */
[----:B------:R-:W-:Y:S02]  /*18d40*/  R2UR UR27, R97 ;  /* 0x00000000611b72ca */ /* 0x000fe400000e0000 */
[----:B------:R-:W-:-:S02]  /*18d50*/  R2UR UR42, R90 ;  /* 0x000000005a2a72ca */ /* 0x000fc400000e0000 */
[----:B------:R-:W-:Y:S02]  /*18d60*/  R2UR UR43, R91 ;  /* 0x000000005b2b72ca */ /* 0x000fe400000e0000 */
[----:B------:R-:W-:Y:S01]  /*18d70*/  MOV R221, UR47 ;  /* 0x0000002f00dd7c02 */ /* 0x000fe20008000f00 */
[----:B------:R-:W-:Y:S01]  /*18d80*/  UMOV UR47, UR9 ;  /* 0x00000009002f7c82 */ /* 0x000fe20008000000 */
[----:B------:R-:W-:Y:S01]  /*18d90*/  MOV R205, UR46 ;  /* 0x0000002e00cd7c02 */ /* 0x000fe20008000f00 */
[----:B------:R-:W-:Y:S01]  /*18da0*/  UMOV UR46, UR8 ;  /* 0x00000008002e7c82 */ /* 0x000fe20008000000 */
[----:B0-----:R-:W-:Y:S01]  /*18db0*/  MOV R3, UR7 ;  /* 0x0000000700037c02 */ /* 0x001fe20008000f00 */
        /* <DEDUP_REMOVED lines=19> */
[C---:B------:R-:W-:Y:S02]  /*18ef0*/  R2UR UR17, R7.reuse ;  /* 0x00000000071172ca */ /* 0x040fe400000e0000 */
[----:B------:R-:W-:Y:S02]  /*18f00*/  R2UR UR20, R6 ;  /* 0x00000000061472ca */ /* 0x000fe400000e0000 */
[----:B------:R-:W-:Y:S02]  /*18f10*/  R2UR UR21, R7 ;  /* 0x00000000071572ca */ /* 0x000fe400000e0000 */
[----:B------:R-:W-:Y:S02]  /*18f20*/  R2UR UR24, R4 ;  /* 0x00000000041872ca */ /* 0x000fe400000e0000 */
[----:B------:R-:W-:-:S02]  /*18f30*/  R2UR UR25, R5 ;  /* 0x00000000051972ca */ /* 0x000fc400000e0000 */
        /* <DEDUP_REMOVED lines=80> */
.L_x_8839:
[----:B------:R-:W-:Y:S01]  /*19440*/  SHF.L.U32 R0, R222, 0x1f, RZ ;  /* 0x0000001fde007819 */ /* 0x000fe200000006ff */
[----:B------:R-:W-:-:S04]  /*19450*/  IMAD R3, R218, 0x8, R17 ;  /* 0x00000008da037824 */ /* 0x000fc800078e0211 */
[----:B------:R0:W1:Y:S01]  /*19460*/  SYNCS.PHASECHK.TRANS64.TRYWAIT P1, [R3+URZ+0x22850], R0 ;  /* 0x02285000030075a7 */ /* 0x000062000802017f */
[----:B------:R-:W-:Y:S05]  /*19470*/  @!P0 BRA `(.L_x_8840) ;  /* 0x0000000000048947 */ /* 0x000fea0003800000 */
[----:B------:R-:W-:Y:S01]  /*19480*/  BPT.TRAP 0x1 ;  /* 0x000000040000795c */ /* 0x000fe20000300000 */
.L_x_8840:
[----:B-1----:R-:W-:Y:S05]  /*19490*/  @P1 BRA `(.L_x_8838) ;  /* 0x0000000000081947 */ /* 0x002fea0003800000 */
[----:B------:R-:W1:Y:S02]  /*194a0*/  SYNCS.PHASECHK.TRANS64.TRYWAIT P1, [R3+URZ+0x22850], R0 ;  /* 0x02285000030075a7 */ /* 0x000e64000802017f */
[----:B-1----:R-:W-:Y:S05]  /*194b0*/  @!P1 BRA `(.L_x_8841) ;  /* 0x0000013c00509947 */ /* 0x002fea0003800000 */
.L_x_8838:
        /* <DEDUP_REMOVED lines=13> */
[----:B0-----:R-:W-:-:S04]  /*19590*/  SHF.R.U32.HI R221, RZ, 0x7, R221 ;  /* 0x00000007ffdd7819 */ /* 0x001fc800000116dd */
[----:B------:R-:W-:Y:S01]  /*195a0*/  IADD3 R3, -R221, 0xb, RZ ;  /* 0x0000000bdd037810 */ /* 0x000fe20007ffe1ff */
        /* <DEDUP_REMOVED lines=28> */
[----:B------:R0:W-:Y:S06]  /*19770*/  BAR.ARV R3, 0x100 ;  /* 0x000400030000751d */ /* 0x0001ec0000002000 */
[----:B------:R-:W-:Y:S05]  /*19780*/  @!P0 BRA `(.L_x_8842) ;  /* 0x0000000000048947 */ /* 0x000fea0003800000 */
[----:B------:R-:W-:Y:S01]  /*19790*/  BPT.TRAP 0x1 ;  /* 0x000000040000795c */ /* 0x000fe20000300000 */
.L_x_8842:
[----:B------:R-:W-:-:S04]  /*197a0*/  FMNMX.FTZ R0, R152, R217, !PT ;  /* 0x000000d998007209 */ /* 0x000fc80007810000 */
[----:B0-----:R-:W-:Y:S02]  /*197b0*/  FMNMX.FTZ R3, R153, R0, !PT ;  /* 0x0000000099037209 */ /* 0x001fe40007810000 */
[----:B------:R-:W-:-:S04]  /*197c0*/  FMNMX.FTZ R0, R154, R216, !PT ;  /* 0x000000d89a007209 */ /* 0x000fc80007810000 */
        /* <DEDUP_REMOVED lines=85> */
[----:B------:R-:W-:-:S04]  /*19d20*/  FADD.FTZ R171, -R3, R217 ;  /* 0x000000d903ab7221 */ /* 0x000fc80000010100 */
[----:B------:R-:W-:Y:S01]  /*19d30*/  FMUL.FTZ R168, R2, R171 ;  /* 0x000000ab02a87220 */ /* 0x000fe20000410000 */
[----:B------:R-:W-:-:S04]  /*19d40*/  FADD.FTZ R171, -R0, R216 ;  /* 0x000000d800ab7221 */ /* 0x000fc80000010100 */
[C---:B------:R-:W-:Y:S01]  /*19d50*/  FMUL.FTZ R169, R2.reuse, R171 ;  /* 0x000000ab02a97220 */ /* 0x040fe20000410000 */
[----:B------:R-:W-:-:S01]  /*19d60*/  FFMA.FTZ R171, R2, R3, -8 ;  /* 0xc100000002ab7423 */ /* 0x000fc20000010003 */
[----:B------:R-:W-:Y:S03]  /*19d70*/  MUFU.EX2 R168, R168 ;  /* 0x000000a800a87308 */ /* 0x000fe60000000800 */
[----:B------:R-:W-:-:S01]  /*19d80*/  FFMA.FTZ R170, R2, R152, -R171 ;  /* 0x0000009802aa7223 */ /* 0x000fc200000108ab */
[C-C-:B------:R-:W-:Y:S01]  /*19d90*/  FFMA.FTZ R152, R2.reuse, R153, -R171.reuse ;  /* 0x0000009902987223 */ /* 0x140fe200000108ab */
[----:B------:R-:W-:-:S01]  /*19da0*/  FFMA.FTZ R153, R2, R156, -R171 ;  /* 0x0000009c02997223 */ /* 0x000fc200000108ab */
[C-C-:B------:R-:W-:Y:S01]  /*19db0*/  FFMA.FTZ R156, R2.reuse, R157, -R171.reuse ;  /* 0x0000009d029c7223 */ /* 0x140fe200000108ab */
[----:B------:R-:W-:-:S01]  /*19dc0*/  FFMA.FTZ R157, R2, R160, -R171 ;  /* 0x000000a0029d7223 */ /* 0x000fc200000108ab */
[C-C-:B------:R-:W-:Y:S01]  /*19dd0*/  FFMA.FTZ R160, R2.reuse, R161, -R171.reuse ;  /* 0x000000a102a07223 */ /* 0x140fe200000108ab */
[----:B------:R-:W-:-:S01]  /*19de0*/  FFMA.FTZ R161, R2, R164, -R171 ;  /* 0x000000a402a17223 */ /* 0x000fc200000108ab */
[C---:B------:R-:W-:Y:S01]  /*19df0*/  FFMA.FTZ R164, R2.reuse, R165, -R171 ;  /* 0x000000a502a47223 */ /* 0x040fe200000108ab */
[----:B------:R-:W-:-:S01]  /*19e00*/  FFMA.FTZ R165, R2, R0, -8 ;  /* 0xc100000002a57423 */ /* 0x000fc20000010000 */
[----:B------:R0:W1:Y:S01]  /*19e10*/  MUFU.EX2 R173, R170 ;  /* 0x000000aa00ad7308 */ /* 0x0000620000000800 */
[----:B------:R-:W-:-:S01]  /*19e20*/  FFMA.FTZ R136, R2, R136, -R171 ;  /* 0x0000008802887223 */ /* 0x000fc200000108ab */
[C---:B------:R-:W-:Y:S01]  /*19e30*/  FFMA.FTZ R137, R2.reuse, R137, -R171 ;  /* 0x0000008902897223 */ /* 0x040fe200000108ab */
[----:B------:R-:W-:-:S01]  /*19e40*/  FFMA.FTZ R154, R2, R154, -R165 ;  /* 0x0000009a029a7223 */ /* 0x000fc200000108a5 */
[C-C-:B------:R-:W-:Y:S01]  /*19e50*/  FFMA.FTZ R155, R2.reuse, R155, -R165.reuse ;  /* 0x0000009b029b7223 */ /* 0x140fe200000108a5 */
[----:B------:R-:W-:-:S01]  /*19e60*/  FFMA.FTZ R158, R2, R158, -R165 ;  /* 0x0000009e029e7223 */ /* 0x000fc200000108a5 */
[C-C-:B------:R-:W-:Y:S01]  /*19e70*/  FFMA.FTZ R159, R2.reuse, R159, -R165.reuse ;  /* 0x0000009f029f7223 */ /* 0x140fe200000108a5 */
[----:B------:R-:W-:-:S01]  /*19e80*/  FFMA.FTZ R162, R2, R162, -R165 ;  /* 0x000000a202a27223 */ /* 0x000fc200000108a5 */
[----:B------:R-:W-:Y:S01]  /*19e90*/  MUFU.EX2 R169, R169 ;  /* 0x000000a900a97308 */ /* 0x000fe20000000800 */
[----:B0-----:R-:W-:-:S02]  /*19ea0*/  IMAD R170, R194, 0x8, R17 ;  /* 0x00000008c2aa7824 */ /* 0x001fc400078e0211 */
[C-C-:B------:R-:W-:Y:S01]  /*19eb0*/  FFMA.FTZ R163, R2.reuse, R163, -R165.reuse ;  /* 0x000000a302a37223 */ /* 0x140fe200000108a5 */
[----:B------:R-:W-:-:S01]  /*19ec0*/  FFMA.FTZ R166, R2, R166, -R165 ;  /* 0x000000a602a67223 */ /* 0x000fc200000108a5 */
[--C-:B------:R-:W-:Y:S01]  /*19ed0*/  FFMA.FTZ R167, R2, R167, -R165.reuse ;  /* 0x000000a702a77223 */ /* 0x100fe200000108a5 */
[----:B------:R-:W-:Y:S02]  /*19ee0*/  VIADD R170, R170, 0x22840 ;  /* 0x00022840aaaa7836 */ /* 0x000fe40000000000 */
[C-C-:B------:R-:W-:Y:S01]  /*19ef0*/  FFMA.FTZ R138, R2.reuse, R138, -R165.reuse ;  /* 0x0000008a028a7223 */ /* 0x140fe200000108a5 */
[----:B------:R-:W-:-:S01]  /*19f00*/  FFMA.FTZ R139, R2, R139, -R165 ;  /* 0x0000008b028b7223 */ /* 0x000fc200000108a5 */
[----:B------:R-:W0:Y:S01]  /*19f10*/  MUFU.EX2 R154, R154 ;  /* 0x0000009a009a7308 */ /* 0x000e220000000800 */
[----:B-1----:R-:W-:-:S01]  /*19f20*/  FFMA.FTZ R15, R168, R15, R173 ;  /* 0x0000000fa80f7223 */ /* 0x002fc200000100ad */
[----:B------:R-:W-:Y:S01]  /*19f30*/  PRMT R170, R229, 0x654, R170 ;  /* 0x00000654e5aa7816 */ /* 0x000fe200000000aa */
[----:B------:R-:W-:-:S01]  /*19f40*/  FFMA.FTZ R142, R2, R142, -R165 ;  /* 0x0000008e028e7223 */ /* 0x000fc200000108a5 */
[C-C-:B------:R-:W-:Y:S01]  /*19f50*/  FFMA.FTZ R143, R2.reuse, R143, -R165.reuse ;  /* 0x0000008f028f7223 */ /* 0x140fe200000108a5 */
[----:B------:R-:W-:-:S01]  /*19f60*/  FFMA.FTZ R146, R2, R146, -R165 ;  /* 0x0000009202927223 */ /* 0x000fc200000108a5 */
[----:B------:R1:W-:Y:S01]  /*19f70*/  SYNCS.ARRIVE.TRANS64.RED.A1T0 RZ, [R170+URZ], RZ ;  /* 0x000000ffaaff79a7 */ /* 0x0003e2000810043f */
[----:B------:R-:W-:-:S01]  /*19f80*/  FFMA.FTZ R147, R2, R147, -R165 ;  /* 0x0000009302937223 */ /* 0x000fc200000108a5 */
[----:B------:R-:W2:Y:S01]  /*19f90*/  MUFU.EX2 R152, R152 ;  /* 0x0000009800987308 */ /* 0x000ea20000000800 */
[----:B------:R-:W-:-:S01]  /*19fa0*/  FFMA.FTZ R150, R2, R150, -R165 ;  /* 0x0000009602967223 */ /* 0x000fc200000108a5 */
[C-C-:B------:R-:W-:Y:S01]  /*19fb0*/  FFMA.FTZ R151, R2.reuse, R151, -R165.reuse ;  /* 0x0000009702977223 */ /* 0x140fe200000108a5 */
[----:B------:R-:W-:-:S01]  /*19fc0*/  FFMA.FTZ R122, R2, R122, -R165 ;  /* 0x0000007a027a7223 */ /* 0x000fc200000108a5 */
[C-C-:B------:R-:W-:Y:S01]  /*19fd0*/  FFMA.FTZ R123, R2.reuse, R123, -R165.reuse ;  /* 0x0000007b027b7223 */ /* 0x140fe200000108a5 */
[----:B------:R-:W-:-:S01]  /*19fe0*/  FFMA.FTZ R126, R2, R126, -R165 ;  /* 0x0000007e027e7223 */ /* 0x000fc200000108a5 */
[C-C-:B-1----:R-:W-:Y:S01]  /*19ff0*/  FFMA.FTZ R170, R2.reuse, R130, -R165.reuse ;  /* 0x0000008202aa7223 */ /* 0x142fe200000108a5 */
        /* <DEDUP_REMOVED lines=23> */
[C---:B------:R-:W-:Y:S01]  /*1a170*/  FFMA.FTZ R103, R2.reuse, R103, -R165 ;  /* 0x0000006702677223 */ /* 0x040fe200000108a5 */
        /* <DEDUP_REMOVED lines=34> */
[----:B------:R-:W-:-:S07]  /*1a3a0*/  FFMA.FTZ R101, R2, R101, -R171 ;  /* 0x0000006502657223 */ /* 0x000fce00000108ab */
[----:B------:R2:W-:Y:S08]  /*1a3b0*/  MUFU.EX2 R114, R170 ;  /* 0x000000aa00727308 */ /* 0x0005f00000000800 */
[----:B------:R-:W5:Y:S01]  /*1a3c0*/  MUFU.EX2 R163, R163 ;  /* 0x000000a300a37308 */ /* 0x000f620000000800 */
[----:B--2---:R-:W-:-:S01]  /*1a3d0*/  FADD.FTZ R170, R152, R15 ;  /* 0x0000000f98aa7221 */ /* 0x004fc20000010000 */
[----:B-1----:R-:W-:-:S03]  /*1a3e0*/  FADD.FTZ R15, R155, R14 ;  /* 0x0000000e9b0f7221 */ /* 0x002fc60000010000 */
[----:B0-----:R-:W-:Y:S01]  /*1a3f0*/  FADD.FTZ R165, R153, R170 ;  /* 0x000000aa99a57221 */ /* 0x001fe20000010000 */
[----:B---3--:R-:W-:-:S02]  /*1a400*/  FADD.FTZ R14, R158, R15 ;  /* 0x0000000f9e0e7221 */ /* 0x008fc40000010000 */
[----:B------:R-:W0:Y:S01]  /*1a410*/  MUFU.EX2 R161, R161 ;  /* 0x000000a100a17308 */ /* 0x000e220000000800 */
[----:B----4-:R-:W-:-:S01]  /*1a420*/  FADD.FTZ R170, R156, R165 ;  /* 0x000000a59caa7221 */ /* 0x010fc20000010000 */
[----:B-----5:R-:W-:-:S03]  /*1a430*/  FADD.FTZ R15, R159, R14 ;  /* 0x0000000e9f0f7221 */ /* 0x020fc60000010000 */
[----:B------:R-:W-:Y:S01]  /*1a440*/  FADD.FTZ R165, R157, R170 ;  /* 0x000000aa9da57221 */ /* 0x000fe20000010000 */
[----:B------:R-:W-:-:S02]  /*1a450*/  FADD.FTZ R14, R162, R15 ;  /* 0x0000000fa20e7221 */ /* 0x000fc40000010000 */
[----:B------:R-:W1:Y:S01]  /*1a460*/  MUFU.EX2 R166, R166 ;  /* 0x000000a600a67308 */ /* 0x000e620000000800 */
[----:B------:R-:W-:-:S01]  /*1a470*/  FADD.FTZ R170, R160, R165 ;  /* 0x000000a5a0aa7221 */ /* 0x000fc20000010000 */
        /* <DEDUP_REMOVED lines=56> */
[----:B0-----:R-:W-:-:S04]  /*1a800*/  FADD.FTZ R165, R127, R170 ;  /* 0x000000aa7fa57221 */ /* 0x001fc80000010000 */
[----:B------:R-:W-:-:S03]  /*1a810*/  FADD.FTZ R170, R114, R165 ;  /* 0x000000a572aa7221 */ /* 0x000fc60000010000 */
        /* <DEDUP_REMOVED lines=78> */
.L_x_8843:
[----:B------:R-:W-:Y:S01]  /*1ad00*/  F2FP.SATFINITE.E4M3.F32.PACK_AB_MERGE_C R93, R93, R92, RZ ;  /* 0x0000005c5d5d723e */ /* 0x000fe200048070ff */
[----:B------:R-:W-:Y:S01]  /*1ad10*/  IMAD R92, R218, 0x8, R17 ;  /* 0x00000008da5c7824 */ /* 0x000fe200078e0211 */
[----:B------:R-:W-:Y:S01]  /*1ad20*/  ISETP.GT.AND P1, PT, R12, R21, PT ;  /* 0x000000150c00720c */ /* 0x000fe20003f24270 */
[----:B------:R-:W-:Y:S01]  /*1ad30*/  FMUL.FTZ R24, R24, R168 ;  /* 0x000000a818187220 */ /* 0x000fe20000410000 */
[----:B------:R-:W-:Y:S01]  /*1ad40*/  F2FP.SATFINITE.E4M3.F32.PACK_AB_MERGE_C R94, R95, R94, RZ ;  /* 0x0000005e5f5e723e */ /* 0x000fe200048070ff */
[----:B------:R-:W-:Y:S01]  /*1ad50*/  VIADD R92, R92, 0x22860 ;  /* 0x000228605c5c7836 */ /* 0x000fe20000000000 */
[----:B------:R-:W-:Y:S01]  /*1ad60*/  F2FP.SATFINITE.E4M3.F32.PACK_AB_MERGE_C R153, R156, R153, RZ ;  /* 0x000000999c99723e */ /* 0x000fe200048070ff */
[----:B------:R-:W-:Y:S01]  /*1ad70*/  FMUL.FTZ R25, R25, R168 ;  /* 0x000000a819197220 */ /* 0x000fe20000410000 */
[----:B------:R-:W-:Y:S01]  /*1ad80*/  F2FP.SATFINITE.E4M3.F32.PACK_AB_MERGE_C R93, R89, R88, R93 ;  /* 0x00000058595d723e */ /* 0x000fe2000480705d */
[-C--:B------:R-:W-:Y:S01]  /*1ad90*/  FMUL.FTZ R28, R28, R168.reuse ;  /* 0x000000a81c1c7220 */ /* 0x080fe20000410000 */
[----:B------:R-:W-:Y:S01]  /*1ada0*/  PRMT R92, R229, 0x654, R92 ;  /* 0x00000654e55c7816 */ /* 0x000fe2000000005c */
[----:B------:R-:W-:Y:S01]  /*1adb0*/  FMUL.FTZ R29, R29, R168 ;  /* 0x000000a81d1d7220 */ /* 0x000fe20000410000 */
[----:B------:R-:W-:Y:S01]  /*1adc0*/  F2FP.SATFINITE.E4M3.F32.PACK_AB_MERGE_C R94, R91, R90, R94 ;  /* 0x0000005a5b5e723e */ /* 0x000fe2000480705e */
        /* <DEDUP_REMOVED lines=103> */
[----:B0-----:R-:W-:Y:S06]  /*1b440*/  @P1 BRA `(.L_x_8844) ;  /* 0xffffffd000941947 */ /* 0x001fec000383ffff */
.L_x_8832:
[----:B------:R-:W-:-:S13]  /*1b450*/  ISETP.GE.AND P1, PT, R12, R211, PT ;  /* 0x000000d30c00720c */ /* 0x000fda0003f26270 */
[----:B------:R-:W-:Y:S05]  /*1b460*/  @!P1 BRA `(.L_x_8845) ;  /* 0x0000004800b89947 */ /* 0x000fea0003800000 */
[----:B------:R-:W-:Y:S02]  /*1b470*/  IMAD.MOV.U32 R21, RZ, RZ, R0 ;  /* 0x000000ffff157224 */ /* 0x000fe400078e0000 */
[----:B------:R-:W-:Y:S02]  /*1b480*/  IMAD.MOV.U32 R216, RZ, RZ, R3 ;  /* 0x000000ffffd87224 */ /* 0x000fe400078e0003 */
[----:B------:R-:W-:Y:S02]  /*1b490*/  IMAD.MOV.U32 R221, RZ, RZ, R196 ;  /* 0x000000ffffdd7224 */ /* 0x000fe400078e00c4 */
[----:B------:R-:W-:-:S07]  /*1b4a0*/  IMAD.MOV.U32 R217, RZ, RZ, R194 ;  /* 0x000000ffffd97224 */ /* 0x000fce00078e00c2 */
.L_x_8865:
        /* <DEDUP_REMOVED lines=8> */
.L_x_8847:
        /* <DEDUP_REMOVED lines=8> */
.L_x_8848:
[----:B------:R-:W-:Y:S04]  /*1b5b0*/  BSSY B0, `(.L_x_8846) ;  /* 0x0000004000007945 */ /* 0x000fe80003800000 */
[----:B-1----:R-:W-:Y:S05]  /*1b5c0*/  @P2 BRA `(.L_x_8849) ;  /* 0x0000000000082947 */ /* 0x002fea0003800000 */
[----:B------:R-:W1:Y:S02]  /*1b5d0*/  SYNCS.PHASECHK.TRANS64.TRYWAIT P2, [R0+URZ+0x22830], R3 ;  /* 0x02283003000075a7 */ /* 0x000e64000804017f */
[----:B-1----:R-:W-:Y:S05]  /*1b5e0*/  @!P2 BRA `(.L_x_8850) ;  /* 0x0000011c0018a947 */ /* 0x002fea0003800000 */
.L_x_8849:
[----:B------:R-:W-:Y:S05]  /*1b5f0*/  BSYNC B0 ;  /* 0x0000000000007941 */ /* 0x000fea0003800000 */
.L_x_8846:
        /* <DEDUP_REMOVED lines=197> */
.L_x_8852:
[----:B------:R-:W-:Y:S01]  /*1c250*/  SHF.L.U32 R0, R221, 0x1f, RZ ;  /* 0x0000001fdd007819 */ /* 0x000fe200000006ff */
[----:B------:R-:W-:-:S04]  /*1c260*/  IMAD R3, R217, 0x8, R17 ;  /* 0x00000008d9037824 */ /* 0x000fc800078e0211 */
[----:B------:R0:W1:Y:S01]  /*1c270*/  SYNCS.PHASECHK.TRANS64.TRYWAIT P1, [R3+URZ+0x22850], R0 ;  /* 0x02285000030075a7 */ /* 0x000062000802017f */
[----:B------:R-:W-:Y:S05]  /*1c280*/  @!P0 BRA `(.L_x_8853) ;  /* 0x0000000000048947 */ /* 0x000fea0003800000 */
[----:B------:R-:W-:Y:S01]  /*1c290*/  BPT.TRAP 0x1 ;  /* 0x000000040000795c */ /* 0x000fe20000300000 */
.L_x_8853:
[----:B-1----:R-:W-:Y:S05]  /*1c2a0*/  @P1 BRA `(.L_x_8851) ;  /* 0x0000000000081947 */ /* 0x002fea0003800000 */
[----:B------:R-:W1:Y:S02]  /*1c2b0*/  SYNCS.PHASECHK.TRANS64.TRYWAIT P1, [R3+URZ+0x22850], R0 ;  /* 0x02285000030075a7 */ /* 0x000e64000802017f */
[----:B-1----:R-:W-:Y:S05]  /*1c2c0*/  @!P1 BRA `(.L_x_8854) ;  /* 0x0000010c00f49947 */ /* 0x002fea0003800000 */
.L_x_8851:
        /* <DEDUP_REMOVED lines=46> */
.L_x_8855:
[----:B------:R-:W1:Y:S01]  /*1c5b0*/  LDC R0, c[0x0][0x448] ;  /* 0x00011200ff007b82 */ /* 0x000e620000000800 */
[----:B0-----:R-:W-:Y:S01]  /*1c5c0*/  IMAD.IADD R3, R207, 0x1, R202 ;  /* 0x00000001cf037824 */ /* 0x001fe200078e02ca */
[----:B------:R-:W-:Y:S01]  /*1c5d0*/  ULDC UR4, c[0x0][0x9dc] ;  /* 0x0002770000047ab9 */ /* 0x000fe20000000800 */
[----:B------:R-:W-:Y:S01]  /*1c5e0*/  IMAD R170, R12, -0xa0, RZ ;  /* 0xffffff600caa7824 */ /* 0x000fe200078e02ff */
[----:B------:R-:W-:Y:S01]  /*1c5f0*/  ULOP3.LUT UR4, URZ, UR4, URZ, 0x33, !UPT ;  /* 0x000000043f047292 */ /* 0x000fe2000f8e333f */
[----:B------:R-:W-:-:S03]  /*1c600*/  ULDC UR5, c[0x0][0x9e0] ;  /* 0x0002780000057ab9 */ /* 0x000fc60000000800 */
[----:B------:R-:W0:Y:S01]  /*1c610*/  LDC R178, c[0x0][0x9e4] ;  /* 0x00027900ffb27b82 */ /* 0x000e220000000800 */
[----:B-1----:R-:W-:-:S13]  /*1c620*/  ISETP.NE.AND P1, PT, R0, 0x1, PT ;  /* 0x000000010000780c */ /* 0x002fda0003f25270 */
[----:B------:R-:W1:Y:S08]  /*1c630*/  @P1 LDC R0, c[0x0][0x44c] ;  /* 0x00011300ff001b82 */ /* 0x000e700000000800 */
[----:B------:R-:W2:Y:S01]  /*1c640*/  @P1 LDC R169, c[0x0][0x450] ;  /* 0x00011400ffa91b82 */ /* 0x000ea20000000800 */
[----:B-1----:R-:W-:-:S05]  /*1c650*/  @P1 IMAD.HI.U32 R0, R3, R0, RZ ;  /* 0x0000000003001227 */ /* 0x002fca00078e00ff */
[----:B--2---:R-:W-:Y:S01]  /*1c660*/  @P1 SHF.R.U32.HI R3, RZ, R169, R0 ;  /* 0x000000a9ff031219 */ /* 0x004fe20000011600 */
[----:B------:R-:W-:Y:S01]  /*1c670*/  VIADD R169, R170, 0x1 ;  /* 0x00000001aaa97836 */ /* 0x000fe20000000000 */
[----:B0-----:R-:W-:Y:S01]  /*1c680*/  ISETP.GE.AND P1, PT, R178, 0x1, PT ;  /* 0x00000001b200780c */ /* 0x001fe20003f26270 */
[----:B------:R-:W-:Y:S02]  /*1c690*/  IMAD R0, R194, 0x8, R17 ;  /* 0x00000008c2007824 */ /* 0x000fe400078e0211 */
[----:B------:R-:W0:Y:S01]  /*1c6a0*/  SHFL.IDX PT, R175, R3, RZ, 0x1c1f ;  /* 0x001c1fff03af7589 */ /* 0x000e2200000e0000 */
[----:B------:R-:W-:Y:S02]  /*1c6b0*/  IMAD R169, R206, -0x2, R169 ;  /* 0xfffffffecea97824 */ /* 0x000fe400078e02a9 */
[----:B------:R-:W-:-:S03]  /*1c6c0*/  VIADD R0, R0, 0x22840 ;  /* 0x0002284000007836 */ /* 0x000fc60000000000 */
[----:B------:R-:W-:Y:S02]  /*1c6d0*/  IADD3 R172, -R188, R169, R189 ;  /* 0x000000a9bcac7210 */ /* 0x000fe40007ffe1bd */
[----:B------:R-:W-:-:S03]  /*1c6e0*/  PRMT R0, R229, 0x654, R0 ;  /* 0x00000654e5007816 */ /* 0x000fc60000000000 */
[C---:B------:R-:W-:Y:S01]  /*1c6f0*/  VIADD R171, R172.reuse, UR5 ;  /* 0x00000005acab7c36 */ /* 0x040fe20008000000 */
[----:B------:R1:W-:Y:S01]  /*1c700*/  SYNCS.ARRIVE.TRANS64.RED.A1T0 RZ, [R0+URZ], RZ ;  /* 0x000000ff00ff79a7 */ /* 0x0003e2000810043f */
[----:B------:R-:W-:Y:S02]  /*1c710*/  VIADD R172, R172, UR4 ;  /* 0x00000004acac7c36 */ /* 0x000fe40008000000 */
[----:B-1----:R-:W-:Y:S02]  /*1c720*/  VIADD R0, R169, 0xffffffff ;  /* 0xffffffffa9007836 */ /* 0x002fe40000000000 */
[--C-:B0-----:R-:W-:Y:S02]  /*1c730*/  IMAD.IADD R173, R171, 0x1, R175.reuse ;  /* 0x00000001abad7824 */ /* 0x101fe400078e02af */
        /* <DEDUP_REMOVED lines=15> */
.L_x_8858:
[----:B------:R-:W-:Y:S02]  /*1c830*/  ULDC UR4, c[0x0][0x9e4] ;  /* 0x0002790000047ab9 */ /* 0x000fe40000000800 */
[----:B------:R-:W-:-:S05]  /*1c840*/  IMAD.U32 R176, RZ, RZ, UR4 ;  /* 0x00000004ffb07e24 */ /* 0x000fca000f8e00ff */
[----:B------:R-:W-:-:S13]  /*1c850*/  ISETP.NE.AND P1, PT, R176, 0x1, PT ;  /* 0x00000001b000780c */ /* 0x000fda0003f25270 */
[----:B------:R-:W0:Y:S02]  /*1c860*/  @P1 LDC.64 R168, c[0x0][0x9e8] ;  /* 0x00027a00ffa81b82 */ /* 0x000e240000000a00 */
[----:B0-----:R-:W-:-:S05]  /*1c870*/  @P1 IMAD.HI.U32 R168, R175, R168, RZ ;  /* 0x000000a8afa81227 */ /* 0x001fca00078e00ff */
[----:B------:R-:W-:-:S07]  /*1c880*/  @P1 SHF.R.U32.HI R175, RZ, R169, R168 ;  /* 0x000000a9ffaf1219 */ /* 0x000fce00000116a8 */
.L_x_8859:
[----:B------:R-:W-:Y:S05]  /*1c890*/  BSYNC B0 ;  /* 0x0000000000007941 */ /* 0x000fea0003800000 */
.L_x_8857:
[----:B------:R-:W-:-:S05]  /*1c8a0*/  IMAD R175, R175, R176, R0 ;  /* 0x000000b0afaf7224 */ /* 0x000fca00078e0200 */
[----:B------:R-:W-:Y:S02]  /*1c8b0*/  VIADDMNMX R173, R175, R176, R173, PT ;  /* 0x000000b0afad7246 */ /* 0x000fe400038001ad */
[----:B------:R-:W-:-:S07]  /*1c8c0*/  VIMNMX R174, R174, R175, !PT ;  /* 0x000000afaeae7248 */ /* 0x000fce0007fe0100 */
.L_x_8856:
        /* <DEDUP_REMOVED lines=248> */
.L_x_8862:
[----:B------:R-:W-:Y:S02]  /*1d850*/  ULDC UR4, c[0x0][0x9e4] ;  /* 0x0002790000047ab9 */ /* 0x000fe40000000800 */
[----:B------:R-:W-:-:S05]  /*1d860*/  IMAD.U32 R3, RZ, RZ, UR4 ;  /* 0x00000004ff037e24 */ /* 0x000fca000f8e00ff */
[----:B------:R-:W-:-:S13]  /*1d870*/  ISETP.NE.AND P6, PT, R3, 0x1, PT ;  /* 0x000000010300780c */ /* 0x000fda0003fc5270 */
[----:B------:R-:W0:Y:S02]  /*1d880*/  @P6 LDC.64 R88, c[0x0][0x9e8] ;  /* 0x00027a00ff586b82 */ /* 0x000e240000000a00 */
[----:B0-----:R-:W-:-:S05]  /*1d890*/  @P6 IMAD.HI.U32 R88, R173, R88, RZ ;  /* 0x00000058ad586227 */ /* 0x001fca00078e00ff */
[----:B------:R-:W-:-:S07]  /*1d8a0*/  @P6 SHF.R.U32.HI R173, RZ, R89, R88 ;  /* 0x00000059ffad6219 */ /* 0x000fce0000011658 */
.L_x_8863:
[----:B------:R-:W-:Y:S05]  /*1d8b0*/  BSYNC B0 ;  /* 0x0000000000007941 */ /* 0x000fea0003800000 */
.L_x_8861:
[----:B------:R-:W-:-:S05]  /*1d8c0*/  IMAD R0, R173, R3, R0 ;  /* 0x00000003ad007224 */ /* 0x000fca00078e0200 */
[----:B------:R-:W-:Y:S02]  /*1d8d0*/  VIADDMNMX R171, R0, R3, R171, PT ;  /* 0x0000000300ab7246 */ /* 0x000fe400038001ab */
[----:B------:R-:W-:-:S07]  /*1d8e0*/  VIMNMX R172, R172, R0, !PT ;  /* 0x00000000acac7248 */ /* 0x000fce0007fe0100 */
.L_x_8860:
        /* <DEDUP_REMOVED lines=128> */
[----:B------:R-:W-:Y:S02]  /*1e0f0*/  ISETP.LT.OR P1, PT, R171, 0x69, P1 ;  /* 0x00000069ab00780c */ /* 0x000fe40000f21670 */
[----:B0-----:R-:W-:Y:S02]  /*1e100*/  FMNMX.FTZ R3, R128, R3, !PT ;  /* 0x0000000380037209 */ /* 0x001fe40007810000 */
[----:B------:R-:W-:Y:S02]  /*1e110*/  FSEL R110, R110, -INF , !P1 ;  /* 0xff8000006e6e7808 */ /* 0x000fe40004800000 */
[----:B------:R-:W-:Y:S01]  /*1e120*/  LOP3.LUT P1, RZ, R16, 0x200, RZ, 0xc0, !PT ;  /* 0x0000020010ff7812 */ /* 0x000fe2000782c0ff */
[----:B------:R-:W-:-:S03]  /*1e130*/  FFMA.FTZ R0, R2, R3, -8 ;  /* 0xc100000002007423 */ /* 0x000fc60000010003 */
        /* <DEDUP_REMOVED lines=57> */
[----:B------:R-:W-:Y:S02]  /*1e4d0*/  ISETP.LT.OR P1, PT, R171, 0x89, P1 ;  /* 0x00000089ab00780c */ /* 0x000fe40000f21670 */
[----:B------:R-:W-:Y:S02]  /*1e4e0*/  ISETP.GT.AND P2, PT, R172, 0x99, !P6 ;  /* 0x00000099ac00780c */ /* 0x000fe40007744270 */
[----:B------:R-:W-:-:S02]  /*1e4f0*/  FSEL R94, R94, -INF , !P1 ;  /* 0xff8000005e5e7808 */ /* 0x000fc40004800000 */
[----:B------:R-:W-:Y:S02]  /*1e500*/  LOP3.LUT P1, RZ, R16, 0x1, RZ, 0xc0, !PT ;  /* 0x0000000110ff7812 */ /* 0x000fe4000782c0ff */
[----:B------:R-:W-:Y:S02]  /*1e510*/  ISETP.LT.OR P2, PT, R171, 0x9a, P2 ;  /* 0x0000009aab00780c */ /* 0x000fe40001741670 */
[----:B------:R-:W-:Y:S02]  /*1e520*/  ISETP.GT.AND P1, PT, R172, RZ, !P1 ;  /* 0x000000ffac00720c */ /* 0x000fe40004f24270 */
[----:B------:R-:W-:Y:S02]  /*1e530*/  FSEL R103, R103, -INF , !P2 ;  /* 0xff80000067677808 */ /* 0x000fe40005000000 */
[----:B------:R-:W-:-:S04]  /*1e540*/  ISETP.LT.OR P1, PT, R171, 0x1, P1 ;  /* 0x00000001ab00780c */ /* 0x000fc80000f21670 */
[----:B------:R-:W-:Y:S02]  /*1e550*/  FSEL R154, R154, -INF , !P1 ;  /* 0xff8000009a9a7808 */ /* 0x000fe40004800000 */
[----:B------:R-:W-:Y:S02]  /*1e560*/  FSETP.NEU.FTZ.AND P1, PT, R3, -INF , PT ;  /* 0xff8000000300780b */ /* 0x000fe40003f3d000 */
[----:B------:R-:W-:Y:S02]  /*1e570*/  FMNMX.FTZ R142, R154, R21, !PT ;  /* 0x000000159a8e7209 */ /* 0x000fe40007810000 */
        /* <DEDUP_REMOVED lines=15> */
[C-C-:B------:R-:W-:Y:S01]  /*1e670*/  FFMA.FTZ R140, R2.reuse, R179, -R0.reuse ;  /* 0x000000b3028c7223 */ /* 0x140fe20000010800 */
        /* <DEDUP_REMOVED lines=30> */
[----:B0-----:R-:W-:-:S04]  /*1e860*/  FMNMX.FTZ R152, R146, R169, !PT ;  /* 0x000000a992987209 */ /* 0x001fc80007810000 */
[----:B------:R-:W-:-:S03]  /*1e870*/  FMNMX.FTZ R169, R147, R152, !PT ;  /* 0x0000009893a97209 */ /* 0x000fc60007810000 */
[----:B------:R-:W-:Y:S01]  /*1e880*/  MUFU.EX2 R128, R128 ;  /* 0x0000008000807308 */ /* 0x000fe20000000800 */
[----:B------:R-:W-:-:S04]  /*1e890*/  FMNMX.FTZ R152, R150, R169, !PT ;  /* 0x000000a996987209 */ /* 0x000fc80007810000 */
[----:B------:R-:W-:Y:S01]  /*1e8a0*/  FMNMX.FTZ R169, R151, R152, !PT ;  /* 0x0000009897a97209 */ /* 0x000fe20007810000 */
[----:B------:R-:W-:-:S02]  /*1e8b0*/  FFMA.FTZ R152, R2, R187, -R0 ;  /* 0x000000bb02987223 */ /* 0x000fc40000010800 */
[----:B------:R-:W-:Y:S01]  /*1e8c0*/  MUFU.EX2 R157, R157 ;  /* 0x0000009d009d7308 */ /* 0x000fe20000000800 */
[----:B------:R-:W-:-:S04]  /*1e8d0*/  FMNMX.FTZ R156, R122, R169, !PT ;  /* 0x000000a97a9c7209 */ /* 0x000fc80007810000 */
        /* <DEDUP_REMOVED lines=31> */
[----:B------:R-:W-:Y:S02]  /*1ead0*/  FMNMX.FTZ R108, R98, R169, !PT ;  /* 0x000000a9626c7209 */ /* 0x000fe40007810000 */
[----:B------:R-:W-:Y:S02]  /*1eae0*/  FSEL R169, R102, -INF , !P5 ;  /* 0xff80000066a97808 */ /* 0x000fe40006800000 */
[----:B------:R-:W-:-:S03]  /*1eaf0*/  FMNMX.FTZ R108, R99, R108, !PT ;  /* 0x0000006c636c7209 */ /* 0x000fc60007810000 */
[----:B------:R-:W-:Y:S01]  /*1eb00*/  MUFU.EX2 R148, R148 ;  /* 0x0000009400947308 */ /* 0x000fe20000000800 */
[----:B------:R-:W-:-:S04]  /*1eb10*/  FMNMX.FTZ R108, R169, R108, !PT ;  /* 0x0000006ca96c7209 */ /* 0x000fc80007810000 */
[----:B------:R-:W-:Y:S01]  /*1eb20*/  FMNMX.FTZ R164, R103, R108, !PT ;  /* 0x0000006c67a47209 */ /* 0x000fe20007810000 */
[----:B------:R-:W-:-:S01]  /*1eb30*/  FFMA.FTZ R108, R2, R112, -R0 ;  /* 0x00000070026c7223 */ /* 0x000fc20000010800 */
[C-C-:B------:R-:W-:Y:S01]  /*1eb40*/  FFMA.FTZ R112, R2.reuse, R116, -R0.reuse ;  /* 0x0000007402707223 */ /* 0x140fe20000010800 */
[----:B------:R-:W-:-:S01]  /*1eb50*/  FFMA.FTZ R116, R2, R120, -R0 ;  /* 0x0000007802747223 */ /* 0x000fc20000010800 */
[----:B------:R-:W-:Y:S01]  /*1eb60*/  MUFU.EX2 R149, R149 ;  /* 0x0000009500957308 */ /* 0x000fe20000000800 */
[----:B------:R-:W0:Y:S07]  /*1eb70*/  SHFL.BFLY PT, R171, R164, 0x2, 0x1f ;  /* 0x0c401f00a4ab7f89 */ /* 0x000e2e00000e0000 */
[----:B------:R-:W-:Y:S08]  /*1eb80*/  MUFU.EX2 R152, R152 ;  /* 0x0000009800987308 */ /* 0x000ff00000000800 */
[----:B------:R-:W-:Y:S08]  /*1eb90*/  MUFU.EX2 R121, R121 ;  /* 0x0000007900797308 */ /* 0x000ff00000000800 */
[----:B------:R-:W-:Y:S01]  /*1eba0*/  MUFU.EX2 R156, R156 ;  /* 0x0000009c009c7308 */ /* 0x000fe20000000800 */
[----:B0-----:R-:W-:Y:S01]  /*1ebb0*/  FMNMX.FTZ R120, R164, R171, !PT ;  /* 0x000000aba4787209 */ /* 0x001fe20007810000 */
[C-C-:B------:R-:W-:Y:S01]  /*1ebc0*/  FFMA.FTZ R171, R2.reuse, R124, -R0.reuse ;  /* 0x0000007c02ab7223 */ /* 0x140fe20000010800 */
[----:B------:R-:W-:-:S01]  /*1ebd0*/  FFMA.FTZ R124, R2, R101, -R0 ;  /* 0x00000065027c7223 */ /* 0x000fc20000010800 */
[----:B------:R-:W-:-:S02]  /*1ebe0*/  FSEL R101, R3, RZ, P1 ;  /* 0x000000ff03657208 */ /* 0x000fc40000800000 */
[----:B------:R-:W0:Y:S02]  /*1ebf0*/  SHFL.BFLY PT, R175, R120, 0x1, 0x1f ;  /* 0x0c201f0078af7f89 */ /* 0x000e2400000e0000 */
[----:B------:R-:W-:Y:S01]  /*1ec00*/  MUFU.EX2 R102, R168 ;  /* 0x000000a800667308 */ /* 0x000fe20000000800 */
[----:B------:R-:W-:-:S04]  /*1ec10*/  FADD.FTZ R101, -R101, R216 ;  /* 0x000000d865657221 */ /* 0x000fc80000010100 */
[----:B------:R-:W-:-:S03]  /*1ec20*/  FMUL.FTZ R101, R2, R101 ;  /* 0x0000006502657220 */ /* 0x000fc60000410000 */
[----:B------:R-:W-:Y:S08]  /*1ec30*/  MUFU.EX2 R125, R125 ;  /* 0x0000007d007d7308 */ /* 0x000ff00000000800 */
[----:B------:R-:W1:Y:S01]  /*1ec40*/  MUFU.EX2 R101, R101 ;  /* 0x0000006500657308 */ /* 0x000e620000000800 */
[----:B0-----:R-:W-:-:S07]  /*1ec50*/  FMNMX.FTZ R0, R120, R175, !PT ;  /* 0x000000af78007209 */ /* 0x001fce0007810000 */
[----:B------:R-:W-:Y:S01]  /*1ec60*/  MUFU.EX2 R175, R124 ;  /* 0x0000007c00af7308 */ /* 0x000fe20000000800 */
[----:B------:R-:W-:Y:S01]  /*1ec70*/  FSETP.NEU.FTZ.AND P1, PT, R0, -INF , PT ;  /* 0xff8000000000780b */ /* 0x000fe20003f3d000 */
[----:B------:R-:W-:-:S05]  /*1ec80*/  FFMA.FTZ R177, R2, R0, -8 ;  /* 0xc100000002b17423 */ /* 0x000fca0000010000 */
[----:B------:R-:W-:Y:S01]  /*1ec90*/  FSEL R177, R177, RZ, P1 ;  /* 0x000000ffb1b17208 */ /* 0x000fe20000800000 */
[----:B------:R-:W-:Y:S04]  /*1eca0*/  MUFU.EX2 R160, R160 ;  /* 0x000000a000a07308 */ /* 0x000fe80000000800 */
[----:B------:R-:W-:-:S01]  /*1ecb0*/  FFMA.FTZ R164, R2, R158, -R177 ;  /* 0x0000009e02a47223 */ /* 0x000fc200000108b1 */
[--C-:B------:R-:W-:Y:S01]  /*1ecc0*/  FFMA.FTZ R158, R2, R166, -R177.reuse ;  /* 0x000000a6029e7223 */ /* 0x100fe200000108b1 */
[----:B------:R-:W-:Y:S01]  /*1ecd0*/  FSEL R166, R0, RZ, P1 ;  /* 0x000000ff00a67208 */ /* 0x000fe20000800000 */
[C-C-:B------:R-:W-:Y:S01]  /*1ece0*/  FFMA.FTZ R179, R2.reuse, R154, -R177.reuse ;  /* 0x0000009a02b37223 */ /* 0x140fe200000108b1 */
        /* <DEDUP_REMOVED lines=9> */
[----:B0-----:R-:W-:-:S01]  /*1ed80*/  FFMA.FTZ R164, R2, R143, -R177 ;  /* 0x0000008f02a47223 */ /* 0x001fc200000108b1 */
[C-C-:B------:R-:W-:Y:S01]  /*1ed90*/  FFMA.FTZ R143, R2.reuse, R146, -R177.reuse ;  /* 0x00000092028f7223 */ /* 0x140fe200000108b1 */
[----:B------:R-:W-:-:S01]  /*1eda0*/  FFMA.FTZ R146, R2, R147, -R177 ;  /* 0x0000009302927223 */ /* 0x000fc200000108b1 */
[C-C-:B------:R-:W-:Y:S01]  /*1edb0*/  FFMA.FTZ R147, R2.reuse, R150, -R177.reuse ;  /* 0x0000009602937223 */ /* 0x140fe200000108b1 */
[----:B------:R-:W-:-:S01]  /*1edc0*/  FFMA.FTZ R150, R2, R151, -R177 ;  /* 0x0000009702967223 */ /* 0x000fc200000108b1 */
[----:B------:R-:W-:Y:S01]  /*1edd0*/  FADD.FTZ R151, -R166, R21 ;  /* 0x00000015a6977221 */ /* 0x000fe20000010100 */
[----:B------:R-:W-:-:S01]  /*1ede0*/  FFMA.FTZ R166, R2, R130, -R177 ;  /* 0x0000008202a67223 */ /* 0x000fc200000108b1 */
[----:B------:R-:W-:Y:S01]  /*1edf0*/  MUFU.EX2 R120, R120 ;  /* 0x0000007800787308 */ /* 0x000fe20000000800 */
[----:B------:R-:W-:-:S01]  /*1ee00*/  FFMA.FTZ R21, R2, R127, -R177 ;  /* 0x0000007f02157223 */ /* 0x000fc200000108b1 */
[C---:B------:R-:W-:Y:S01]  /*1ee10*/  FMUL.FTZ R151, R2.reuse, R151 ;  /* 0x0000009702977220 */ /* 0x040fe20000410000 */
        /* <DEDUP_REMOVED lines=25> */
[----:B------:R-:W-:-:S04]  /*1efb0*/  FFMA.FTZ R103, R2, R103, -R177 ;  /* 0x0000006702677223 */ /* 0x000fc800000108b1 */
[----:B------:R-:W3:Y:S01]  /*1efc0*/  MUFU.EX2 R154, R154 ;  /* 0x0000009a009a7308 */ /* 0x000ee20000000800 */
[----:B-1----:R-:W-:-:S01]  /*1efd0*/  FFMA.FTZ R166, R101, R15, R88 ;  /* 0x0000000f65a67223 */ /* 0x002fc20000010058 */
[----:B0-----:R-:W-:-:S03]  /*1efe0*/  FFMA.FTZ R15, R130, R14, R179 ;  /* 0x0000000e820f7223 */ /* 0x001fc600000100b3 */
[----:B------:R-:W-:Y:S01]  /*1eff0*/  FADD.FTZ R151, R153, R166 ;  /* 0x000000a699977221 */ /* 0x000fe20000010000 */
[----:B------:R-:W-:-:S02]  /*1f000*/  FADD.FTZ R15, R120, R15 ;  /* 0x0000000f780f7221 */ /* 0x000fc40000010000 */
[----:B------:R-:W0:Y:S01]  /*1f010*/  MUFU.EX2 R159, R159 ;  /* 0x0000009f009f7308 */ /* 0x000e220000000800 */
[----:B------:R-:W-:-:S01]  /*1f020*/  FADD.FTZ R14, R128, R151 ;  /* 0x00000097800e7221 */ /* 0x000fc20000010000 */
[----:B------:R-:W-:-:S03]  /*1f030*/  FADD.FTZ R166, R124, R15 ;  /* 0x0000000f7ca67221 */ /* 0x000fc60000010000 */
[----:B------:R-:W-:Y:S01]  /*1f040*/  FADD.FTZ R15, R157, R14 ;  /* 0x0000000e9d0f7221 */ /* 0x000fe20000010000 */
[----:B--2---:R-:W-:-:S02]  /*1f050*/  FADD.FTZ R151, R155, R166 ;  /* 0x000000a69b977221 */ /* 0x004fc40000010000 */
[----:B------:R-:W1:Y:S01]  /*1f060*/  MUFU.EX2 R158, R158 ;  /* 0x0000009e009e7308 */ /* 0x000e620000000800 */
[----:B------:R-:W-:-:S01]  /*1f070*/  FADD.FTZ R14, R136, R15 ;  /* 0x0000000f880e7221 */ /* 0x000fc20000010000 */
[----:B---3--:R-:W-:-:S03]  /*1f080*/  FADD.FTZ R166, R154, R151 ;  /* 0x000000979aa67221 */ /* 0x008fc60000010000 */
[----:B------:R-:W-:-:S03]  /*1f090*/  FADD.FTZ R15, R161, R14 ;  /* 0x0000000ea10f7221 */ /* 0x000fc60000010000 */
        /* <DEDUP_REMOVED lines=9> */
[----:B--2---:R-:W-:-:S07]  /*1f130*/  FADD.FTZ R166, R163, R166 ;  /* 0x000000a6a3a67221 */ /* 0x004fce0000010000 */
        /* <DEDUP_REMOVED lines=24> */
[----:B--2---:R-:W-:-:S01]  /*1f2c0*/  FADD.FTZ R168, R122, R15 ;  /* 0x0000000f7aa87221 */ /* 0x004fc20000010000 */
[----:B------:R-:W-:-:S04]  /*1f2d0*/  FADD.FTZ R15, R121, R14 ;  /* 0x0000000e790f7221 */ /* 0x000fc80000010000 */
[----:B------:R-:W-:Y:S02]  /*1f2e0*/  FADD.FTZ R14, R156, R15 ;  /* 0x0000000f9c0e7221 */ /* 0x000fe40000010000 */
[----:B------:R-:W-:Y:S01]  /*1f2f0*/  MUFU.EX2 R21, R21 ;  /* 0x0000001500157308 */ /* 0x000fe20000000800 */
[----:B0-----:R-:W-:-:S01]  /*1f300*/  FADD.FTZ R151, R123, R168 ;  /* 0x000000a87b977221 */ /* 0x001fc20000010000 */
[----:B------:R-:W-:-:S04]  /*1f310*/  FADD.FTZ R15, R125, R14 ;  /* 0x0000000e7d0f7221 */ /* 0x000fc80000010000 */
[----:B------:R-:W-:Y:S02]  /*1f320*/  FADD.FTZ R14, R160, R15 ;  /* 0x0000000fa00e7221 */ /* 0x000fe40000010000 */
        /* <DEDUP_REMOVED lines=8> */
[----:B------:R-:W1:Y:S08]  /*1f3b0*/  MUFU.EX2 R135, R135 ;  /* 0x0000008700877308 */ /* 0x000e700000000800 */
[----:B------:R2:W-:Y:S01]  /*1f3c0*/  MUFU.EX2 R166, R115 ;  /* 0x0000007300a67308 */ /* 0x0005e20000000800 */
[----:B0-----:R-:W-:-:S07]  /*1f3d0*/  FADD.FTZ R15, R133, R14 ;  /* 0x0000000e850f7221 */ /* 0x001fce0000010000 */
[----:B------:R-:W0:Y:S01]  /*1f3e0*/  MUFU.EX2 R104, R104 ;  /* 0x0000006800687308 */ /* 0x000e220000000800 */
[----:B--2---:R-:W-:-:S04]  /*1f3f0*/  FADD.FTZ R115, R21, R168 ;  /* 0x000000a815737221 */ /* 0x004fc80000010000 */
[----:B------:R-:W-:-:S03]  /*1f400*/  FADD.FTZ R168, R114, R115 ;  /* 0x0000007372a87221 */ /* 0x000fc60000010000 */
[----:B------:R-:W2:Y:S01]  /*1f410*/  MUFU.EX2 R106, R106 ;  /* 0x0000006a006a7308 */ /* 0x000ea20000000800 */
[----:B------:R-:W-:-:S04]  /*1f420*/  FADD.FTZ R115, R131, R168 ;  /* 0x000000a883737221 */ /* 0x000fc80000010000 */
[----:B------:R-:W-:-:S03]  /*1f430*/  FADD.FTZ R168, R134, R115 ;  /* 0x0000007386a87221 */ /* 0x000fc60000010000 */
[----:B------:R-:W3:Y:S01]  /*1f440*/  MUFU.EX2 R105, R105 ;  /* 0x0000006900697308 */ /* 0x000ee20000000800 */
[----:B-1----:R-:W-:-:S01]  /*1f450*/  FADD.FTZ R115, R135, R168 ;  /* 0x000000a887737221 */ /* 0x002fc20000010000 */
[----:B0-----:R-:W-:-:S06]  /*1f460*/  FADD.FTZ R14, R104, R15 ;  /* 0x0000000f680e7221 */ /* 0x001fcc0000010000 */
[----:B------:R-:W0:Y:S01]  /*1f470*/  MUFU.EX2 R107, R107 ;  /* 0x0000006b006b7308 */ /* 0x000e220000000800 */
[----:B--2---:R-:W-:-:S07]  /*1f480*/  FADD.FTZ R168, R106, R115 ;  /* 0x000000736aa87221 */ /* 0x004fce0000010000 */
[----:B------:R-:W1:Y:S01]  /*1f490*/  MUFU.EX2 R110, R110 ;  /* 0x0000006e006e7308 */ /* 0x000e620000000800 */
[----:B---3--:R-:W-:-:S04]  /*1f4a0*/  FADD.FTZ R15, R105, R14 ;  /* 0x0000000e690f7221 */ /* 0x008fc80000010000 */
        /* <DEDUP_REMOVED lines=50> */
[----:B------:R-:W-:Y:S01]  /*1f7d0*/  FADD.FTZ R15, R175, R14 ;  /* 0x0000000eaf0f7221 */ /* 0x000fe20000010000 */
[----:B0-----:R-:W-:-:S04]  /*1f7e0*/  FADD.FTZ R115, R169, R170 ;  /* 0x000000aaa9737221 */ /* 0x001fc80000010000 */
[----:B-1----:R-:W-:Y:S01]  /*1f7f0*/  FADD.FTZ R14, R168, R115 ;  /* 0x00000073a80e7221 */ /* 0x002fe20000010000 */
[----:B------:R-:W-:Y:S06]  /*1f800*/  @!P0 BRA `(.L_x_8864) ;  /* 0x0000000000048947 */ /* 0x000fec0003800000 */
[----:B------:R-:W-:Y:S01]  /*1f810*/  BPT.TRAP 0x1 ;  /* 0x000000040000795c */ /* 0x000fe20000300000 */
.L_x_8864:
[----:B------:R-:W-:Y:S01]  /*1f820*/  F2FP.SATFINITE.E4M3.F32.PACK_AB_MERGE_C R128, R157, R128, RZ ;  /* 0x000000809d80723e */ /* 0x000fe200048070ff */
[----:B------:R-:W-:Y:S01]  /*1f830*/  FMUL.FTZ R24, R24, R101 ;  /* 0x0000006518187220 */ /* 0x000fe20000410000 */
[----:B------:R-:W-:Y:S01]  /*1f840*/  ISETP.GT.AND P1, PT, R12, R211, PT ;  /* 0x000000d30c00720c */ /* 0x000fe20003f24270 */
[-C--:B------:R-:W-:Y:S01]  /*1f850*/  FMUL.FTZ R25, R25, R101.reuse ;  /* 0x0000006519197220 */ /* 0x080fe20000410000 */
[----:B------:R-:W-:Y:S01]  /*1f860*/  F2FP.SATFINITE.E4M3.F32.PACK_AB_MERGE_C R184, R153, R88, R128 ;  /* 0x0000005899b8723e */ /* 0x000fe20004807080 */
[----:B------:R-:W-:Y:S01]  /*1f870*/  IMAD R88, R217, 0x8, R17 ;  /* 0x00000008d9587824 */ /* 0x000fe200078e0211 */
[----:B------:R-:W-:Y:S01]  /*1f880*/  F2FP.SATFINITE.E4M3.F32.PACK_AB_MERGE_C R124, R155, R124, RZ ;  /* 0x0000007c9b7c723e */ /* 0x000fe200048070ff */
        /* <DEDUP_REMOVED lines=105> */
[----:B------:R-:W-:Y:S02]  /*1ff20*/  IMAD.MOV.U32 R221, RZ, RZ, R196 ;  /* 0x000000ffffdd7224 */ /* 0x000fe400078e00c4 */
[----:B------:R-:W-:Y:S01]  /*1ff30*/  IMAD.MOV.U32 R217, RZ, RZ, R194 ;  /* 0x000000ffffd97224 */ /* 0x000fe200078e00c2 */
[----:B0-----:R-:W-:Y:S06]  /*1ff40*/  @P1 BRA `(.L_x_8865) ;  /* 0xffffffb400581947 */ /* 0x001fec000383ffff */
.L_x_8845:
[----:B------:R-:W-:Y:S05]  /*1ff50*/  WARPSYNC.ALL ;  /* 0x0000000000007948 */ /* 0x000fea0003800000 */
[----:B------:R-:W-:Y:S06]  /*1ff60*/  BAR.ARV 0x8, 0x180 ;  /* 0x0206000000007b1d */ /* 0x000fec0000002000 */
[----:B------:R-:W-:Y:S05]  /*1ff70*/  @!P0 BRA `(.L_x_8866) ;  /* 0x0000000000048947 */ /* 0x000fea0003800000 */
[----:B------:R-:W-:Y:S01]  /*1ff80*/  BPT.TRAP 0x1 ;  /* 0x000000040000795c */ /* 0x000fe20000300000 */
.L_x_8866:
[----:B------:R-:W-:Y:S01]  /*1ff90*/  IMAD R13, R194, 0x8, R17 ;  /* 0x00000008c20d7824 */ /* 0x000fe200078e0211 */
[----:B------:R-:W-:-:S04]  /*1ffa0*/  SHF.L.U32 R4, R196, 0x1f, RZ ;  /* 0x0000001fc4047819 */ /* 0x000fc800000006ff */
[----:B------:R0:W1:Y:S01]  /*1ffb0*/  SYNCS.PHASECHK.TRANS64.TRYWAIT P1, [R13+URZ+0x22850], R4 ;  /* 0x022850040d0075a7 */ /* 0x000062000802017f */
[----:B------:R-:W-:Y:S05]  /*1ffc0*/  @!P0 BRA `(.L_x_8867) ;  /* 0x0000000000048947 */ /* 0x000fea0003800000 */
[----:B------:R-:W-:Y:S01]  /*1ffd0*/  BPT.TRAP 0x1 ;  /* 0x000000040000795c */ /* 0x000fe20000300000 */
.L_x_8867:
[----:B------:R-:W-:-:S05]  /*1ffe0*/  VIADD R17, R17, 0x400 ;  /* 0x0000040011117836 */ /* 0x000fca0000000000 */
[----:B------:R-:W-:-:S04]  /*1fff0*/  SHF.R.U32.HI R17, RZ, 0x4, R17 ;  /* 0x00000004ff117819 */ /* 0x000fc80000011611 */
[----:B------:R-:W-:-:S04]  /*20000*/  LOP3.LUT R17, R17, 0x3fff, RZ, 0xc0, !PT ;  /* 0x00003fff11117812 */ /* 0x000fc800078ec0ff */
[----:B------:R-:W-:Y:S01]  /*20010*/  LOP3.LUT R17, R17, 0x10000, RZ, 0xfc, !PT ;  /* 0x0001000011117812 */ /* 0x000fe200078efcff */
[----:B-1----:R-:W-:Y:S06]  /*20020*/  @P1 BRA `(.L_x_8868) ;  /* 0x0000000000081947 */ /* 0x002fec0003800000 */
[----:B------:R-:W1:Y:S02]  /*20030*/  SYNCS.PHASECHK.TRANS64.TRYWAIT P1, [R13+URZ+0x22850], R4 ;  /* 0x022850040d0075a7 */ /* 0x000e64000802017f */
[----:B-1----:R-:W-:Y:S05]  /*20040*/  @!P1 BRA `(.L_x_8869) ;  /* 0x000000d000a89947 */ /* 0x002fea0003800000 */
.L_x_8868:
[----:B01----:R-:W-:Y:S01]  /*20050*/  IMAD R4, R194, 0x500, R17 ;  /* 0x00000500c2047824 */ /* 0x003fe200078e0211 */
[----:B------:R-:W-:Y:S05]  /*20060*/  WARPSYNC.ALL ;  /* 0x0000000000007948 */ /* 0x000fea0003800000 */
[----:B------:R-:W-:Y:S01]  /*20070*/  IMAD.MOV.U32 R5, RZ, RZ, -0x3ffffff0 ;  /* 0xc0000010ff057424 */ /* 0x000fe200078e00ff */
[C---:B------:R-:W-:Y:S01]  /*20080*/  R2UR UR6, R4.reuse ;  /* 0x00000000040672ca */ /* 0x040fe200000e0000 */
[----:B------:R-:W-:Y:S01]  /*20090*/  WARPGROUP.ARRIVE ;  /* 0x00000000000079c5 */ /* 0x000fe20000000000 */
[C---:B------:R-:W-:Y:S01]  /*200a0*/  VIADD R6, R4.reuse, 0x100 ;  /* 0x0000010004067836 */ /* 0x040fe20000000000 */
[----:B------:R-:W-:Y:S01]  /*200b0*/  ULDC.64 UR4, c[0x0][0x9a0] ;  /* 0x0002680000047ab9 */ /* 0x000fe20000000a00 */
[----:B------:R-:W-:Y:S01]  /*200c0*/  R2UR UR7, R5 ;  /* 0x00000000050772ca */ /* 0x000fe200000e0000 */
[----:B------:R-:W-:Y:S01]  /*200d0*/  IMAD.MOV.U32 R7, RZ, RZ, -0x3ffffff0 ;  /* 0xc0000010ff077424 */ /* 0x000fe200078e00ff */
[----:B------:R-:W-:Y:S01]  /*200e0*/  ISETP.NE.U32.AND P1, PT, RZ, UR4, PT ;  /* 0x00000004ff007c0c */ /* 0x000fe2000bf25070 */
[----:B------:R-:W-:-:S02]  /*200f0*/  VIADD R20, R4, 0x200 ;  /* 0x0000020004147836 */ /* 0x000fc40000000000 */
[----:B------:R-:W-:Y:S01]  /*20100*/  IMAD.MOV.U32 R21, RZ, RZ, -0x3ffffff0 ;  /* 0xc0000010ff157424 */ /* 0x000fe200078e00ff */
[----:B------:R-:W-:-:S07]  /*20110*/  ISETP.NE.AND.EX P1, PT, RZ, UR5, PT, P1 ;  /* 0x00000005ff007c0c */ /* 0x000fce000bf25310 */
[----:B------:R-:W-:Y:S01]  /*20120*/  QGMMA.64x128x32.F32.E4M3.E4M3 R24, R184, gdesc[UR4], R24, gsb0 ;  /* 0x01e00004b8187df3 */ /* 0x000fe20008000818 */
[----:B------:R-:W-:Y:S02]  /*20130*/  R2UR UR6, R6 ;  /* 0x00000000060672ca */ /* 0x000fe400000e0000 */
[----:B------:R-:W-:-:S03]  /*20140*/  R2UR UR7, R7 ;  /* 0x00000000070772ca */ /* 0x000fc600000e0000 */
[----:B------:R-:W0:Y:S01]  /*20150*/  @P1 LDC.64 R8, c[0x0][0x9c8] ;  /* 0x00027200ff081b82 */ /* 0x000e220000000a00 */
[----:B------:R-:W-:-:S07]  /*20160*/  @P1 SHF.R.S32.HI R5, RZ, 0x1f, R191 ;  /* 0x0000001fff051819 */ /* 0x000fce00000114bf */
[----:B------:R-:W1:Y:S01]  /*20170*/  @P1 LDC.64 R10, c[0x0][0x9d0] ;  /* 0x00027400ff0a1b82 */ /* 0x000e620000000a00 */
[----:B0-----:R-:W-:-:S04]  /*20180*/  @P1 IMAD R6, R5, R8, RZ ;  /* 0x0000000805061224 */ /* 0x001fc800078e02ff */
[C---:B------:R-:W-:Y:S01]  /*20190*/  @P1 IMAD R5, R191.reuse, R9, R6 ;  /* 0x00000009bf051224 */ /* 0x040fe200078e0206 */
[----:B------:R-:W-:Y:S01]  /*201a0*/  @P1 SHF.R.S32.HI R9, RZ, 0x1f, R190 ;  /* 0x0000001fff091819 */ /* 0x000fe200000114be */
        /* <DEDUP_REMOVED lines=33> */
[----:B------:R-:W1:Y:S04]  /*203c0*/  SHFL.BFLY PT, R5, R6, 0x1, 0x1f ;  /* 0x0c201f0006057f89 */ /* 0x000e6800000e0000 */
[----:B------:R-:W3:Y:S01]  /*203d0*/  SHFL.BFLY PT, R4, R7, 0x1, 0x1f ;  /* 0x0c201f0007047f89 */ /* 0x000ee200000e0000 */
[----:B-1----:R-:W-:-:S01]  /*203e0*/  FADD.FTZ R11, R6, R5 ;  /* 0x00000005060b7221 */ /* 0x002fc20000010000 */
[----:B---3--:R-:W-:-:S04]  /*203f0*/  FADD.FTZ R12, R7, R4 ;  /* 0x00000004070c7221 */ /* 0x008fc80000010000 */
[C---:B------:R-:W-:Y:S01]  /*20400*/  FSETP.NE.FTZ.AND P1, PT, R11.reuse, RZ, PT ;  /* 0x000000ff0b00720b */ /* 0x040fe20003f35000 */
[----:B------:R-:W-:Y:S01]  /*20410*/  FMUL.FTZ R15, R11, 0.00390625 ;  /* 0x3b8000000b0f7820 */ /* 0x000fe20000410000 */
[----:B0-----:R-:W-:Y:S01]  /*20420*/  FMUL.FTZ R8, R12, 0.00390625 ;  /* 0x3b8000000c087820 */ /* 0x001fe20000410000 */
        /* <DEDUP_REMOVED lines=16> */
[----:B------:R-:W-:Y:S02]  /*20530*/  IMAD.MOV.U32 R88, RZ, RZ, -0x800000 ;  /* 0xff800000ff587424 */ /* 0x000fe400078e00ff */
[----:B-1----:R-:W-:Y:S01]  /*20540*/  @P2 FMUL.FTZ R7, R6, 0.69314718246459960938 ;  /* 0x3f31721806072820 */ /* 0x002fe20000410000 */
[----:B------:R-:W-:-:S01]  /*20550*/  @P3 FFMA.FTZ R89, R2, R0, R11 ;  /* 0x0000000002593223 */ /* 0x000fc2000001000b */
[----:B--2---:R-:W-:Y:S02]  /*20560*/  FMUL.FTZ R2, R5, R10 ;  /* 0x0000000a05027220 */ /* 0x004fe40000410000 */
[----:B------:R-:W-:-:S01]  /*20570*/  @P2 FFMA.FTZ R88, R4, R3, R7 ;  /* 0x0000000304582223 */ /* 0x000fc20000010007 */
[----:B---3--:R-:W-:Y:S01]  /*20580*/  FMUL.FTZ R17, R9, R10 ;  /* 0x0000000a09117220 */ /* 0x008fe20000410000 */
[----:B------:R-:W-:Y:S02]  /*20590*/  WARPGROUP.DEPBAR.LE gsb0, 0x0 ;  /* 0x00008000000079c5 */ /* 0x000fe40000010000 */
[----:B------:R-:W-:Y:S05]  /*205a0*/  @!P0 BRA `(.L_x_8870) ;  /* 0x0000000000048947 */ /* 0x000fea0003800000 */
[----:B------:R-:W-:Y:S01]  /*205b0*/  BPT.TRAP 0x1 ;  /* 0x000000040000795c */ /* 0x000fe20000300000 */
.L_x_8870:
[----:B------:R-:W-:Y:S02]  /*205c0*/  VIADD R0, R13, 0x22860 ;  /* 0x000228600d007836 */ /* 0x000fe40000000000 */
        /* <DEDUP_REMOVED lines=72> */
[----:B0-----:R-:W-:-:S07]  /*20a50*/  SEL R194, R194, RZ, P1 ;  /* 0x000000ffc2c27207 */ /* 0x001fce0000800000 */
.L_x_8755:
        /* <DEDUP_REMOVED lines=11> */
[----:B------:R-:W3:Y:S01]  /*20b10*/  LDL R42, [R1+0x24] ;  /* 0x00002400012a7983 */ /* 0x000ee20000100800 */
        /* <DEDUP_REMOVED lines=8> */
[----:B-----5:R-:W0:Y:S01]  /*20ba0*/  S2R R24, SR_SWINHI ;  /* 0x0000000000187919 */ /* 0x020e220000002f00 */
        /* <DEDUP_REMOVED lines=17> */
[----:B0-----:R-:W-:Y:S02]  /*20cc0*/  MOV R57, R24 ;  /* 0x0000001800397202 */ /* 0x001fe40000000f00 */
[----:B------:R-:W-:Y:S02]  /*20cd0*/  F2FP.BF16.F32.PACK_AB R65, R55, R26 ;  /* 0x0000001a3741723e */ /* 0x000fe400000010ff */
[----:B------:R-:W-:Y:S02]  /*20ce0*/  F2FP.BF16.F32.PACK_AB R67, R63, R20 ;  /* 0x000000143f43723e */ /* 0x000fe400000010ff */
[----:B--2---:R-:W-:Y:S02]  /*20cf0*/  LOP3.LUT P0, R2, R50, 0x3, RZ, 0xc0, !PT ;  /* 0x0000000332027812 */ /* 0x004fe4000780c0ff */
[----:B------:R-:W-:-:S02]  /*20d00*/  F2FP.BF16.F32.PACK_AB R95, R95, R96 ;  /* 0x000000605f5f723e */ /* 0x000fc400000010ff */
[----:B------:R-:W-:Y:S02]  /*20d10*/  F2FP.BF16.F32.PACK_AB R94, R93, R94 ;  /* 0x0000005e5d5e723e */ /* 0x000fe400000010ff */
[----:B------:R-:W-:Y:S02]  /*20d20*/  ISETP.EQ.OR P0, PT, R2, 0x3, !P0 ;  /* 0x000000030200780c */ /* 0x000fe40004702670 */
        /* <DEDUP_REMOVED lines=11> */
[----:B---3--:R-:W-:Y:S01]  /*20de0*/  IMAD.WIDE R4, R42, 0x2, R56 ;  /* 0x000000022a047825 */ /* 0x008fe200078e0238 */
[----:B------:R-:W-:Y:S02]  /*20df0*/  F2FP.BF16.F32.PACK_AB R42, R85, R8 ;  /* 0x00000008552a723e */ /* 0x000fe400000010ff */
[C---:B------:R-:W-:Y:S02]  /*20e00*/  IADD3 R7, P5, R4.reuse, 0x4060, RZ ;  /* 0x0000406004077810 */ /* 0x040fe40007fbe0ff */
[----:B------:R-:W-:Y:S02]  /*20e10*/  IADD3 R9, P1, R4, 0x4040, RZ ;  /* 0x0000404004097810 */ /* 0x000fe40007f3e0ff */
[----:B------:R-:W-:Y:S02]  /*20e20*/  LOP3.LUT R6, R7, 0x380, RZ, 0xc0, !PT ;  /* 0x0000038007067812 */ /* 0x000fe400078ec0ff */
[----:B------:R-:W-:-:S02]  /*20e30*/  LOP3.LUT R8, R9, 0x380, RZ, 0xc0, !PT ;  /* 0x0000038009087812 */ /* 0x000fc400078ec0ff */
        /* <DEDUP_REMOVED lines=10> */
[C---:B------:R-:W-:Y:S02]  /*20ee0*/  IADD3 R21, P4, R4.reuse, 0x60, RZ ;  /* 0x0000006004157810 */ /* 0x040fe40007f9e0ff */
[C---:B------:R-:W-:Y:S02]  /*20ef0*/  IADD3 R25, P5, R4.reuse, 0x40, RZ ;  /* 0x0000004004197810 */ /* 0x040fe40007fbe0ff */
        /* <DEDUP_REMOVED lines=77> */
[----:B0-----:R-:W-:Y:S01]  /*213d0*/  SEL R8, R10, R7, P0 ;  /* 0x000000070a087207 */ /* 0x001fe20000000000 */
[----:B------:R-:W-:Y:S01]  /*213e0*/  SHFL.IDX PT, R41, R41, R0, 0x1c1f ;  /* 0x001c1f0029297589 */ /* 0x000fe200000e0000 */
[----:B------:R-:W-:Y:S02]  /*213f0*/  SEL R28, R30, R27, P0 ;  /* 0x0000001b1e1c7207 */ /* 0x000fe40000000000 */
[----:B------:R-:W-:Y:S01]  /*21400*/  SEL R4, R6, R3, P0 ;  /* 0x0000000306047207 */ /* 0x000fe20000000000 */
[----:B------:R-:W0:Y:S01]  /*21410*/  SHFL.IDX PT, R42, R43, R2, 0x1c1f ;  /* 0x001c1f022b2a7589 */ /* 0x000e2200000e0000 */
[----:B------:R-:W-:Y:S02]  /*21420*/  SEL R10, R7, R10, P0 ;  /* 0x0000000a070a7207 */ /* 0x000fe40000000000 */
[----:B------:R-:W-:Y:S01]  /*21430*/  SEL R24, R26, R21, P0 ;  /* 0x000000151a187207 */ /* 0x000fe20000000000 */
[----:B------:R-:W-:Y:S01]  /*21440*/  SHFL.IDX PT, R45, R45, R0, 0x1c1f ;  /* 0x001c1f002d2d7589 */ /* 0x000fe200000e0000 */
[----:B--2---:R-:W-:-:S02]  /*21450*/  SEL R32, R34, R31, P0 ;  /* 0x0000001f22207207 */ /* 0x004fc40000000000 */
[----:B------:R-:W-:Y:S01]  /*21460*/  SEL R30, R27, R30, P0 ;  /* 0x0000001e1b1e7207 */ /* 0x000fe20000000000 */
[----:B------:R-:W-:Y:S01]  /*21470*/  SHFL.IDX PT, R49, R49, R0, 0x1c1f ;  /* 0x001c1f0031317589 */ /* 0x000fe200000e0000 */
        /* <DEDUP_REMOVED lines=9> */
[----:B------:R-:W-:-:S03]  /*21510*/  SEL R26, R21, R26, P0 ;  /* 0x0000001a151a7207 */ /* 0x000fc60000000000 */
[----:B------:R-:W-:Y:S01]  /*21520*/  SHFL.IDX PT, R71, R71, R0, 0x1c1f ;  /* 0x001c1f0047477589 */ /* 0x000fe200000e0000 */
[----:B0-----:R-:W-:Y:S02]  /*21530*/  SEL R40, R41, R42, P0 ;  /* 0x0000002a29287207 */ /* 0x001fe40000000000 */
[----:B------:R-:W-:Y:S01]  /*21540*/  SEL R42, R42, R41, P0 ;  /* 0x000000292a2a7207 */ /* 0x000fe20000000000 */
[----:B------:R0:W2:Y:S04]  /*21550*/  SHFL.IDX PT, R44, R47, R2, 0x1c1f ;  /* 0x001c1f022f2c7589 */ /* 0x0000a800000e0000 */
[----:B------:R-:W3:Y:S04]  /*21560*/  SHFL.IDX PT, R46, R51, R2, 0x1c1f ;  /* 0x001c1f02332e7589 */ /* 0x000ee800000e0000 */
[----:B------:R-:W4:Y:S01]  /*21570*/  SHFL.IDX PT, R48, R55, R2, 0x1c1f ;  /* 0x001c1f0237307589 */ /* 0x000f2200000e0000 */
[----:B0-----:R-:W-:-:S03]  /*21580*/  IMAD.MOV.U32 R47, RZ, RZ, RZ ;  /* 0x000000ffff2f7224 */ /* 0x001fc600078e00ff */
[----:B------:R-:W0:Y:S04]  /*21590*/  SHFL.IDX PT, R50, R61, R2, 0x1c1f ;  /* 0x001c1f023d327589 */ /* 0x000e2800000e0000 */
[----:B------:R-:W5:Y:S04]  /*215a0*/  SHFL.IDX PT, R52, R65, R2, 0x1c1f ;  /* 0x001c1f0241347589 */ /* 0x000f6800000e0000 */
[----:B------:R-:W1:Y:S04]  /*215b0*/  SHFL.IDX PT, R54, R69, R2, 0x1c1f ;  /* 0x001c1f0245367589 */ /* 0x000e6800000e0000 */
[----:B------:R-:W1:Y:S01]  /*215c0*/  SHFL.IDX PT, R58, R73, R2, 0x1c1f ;  /* 0x001c1f02493a7589 */ /* 0x000e6200000e0000 */
[----:B--2---:R-:W-:-:S02]  /*215d0*/  SEL R5, R45, R44, P0 ;  /* 0x0000002c2d057207 */ /* 0x004fc40000000000 */
[----:B------:R-:W-:Y:S01]  /*215e0*/  SEL R7, R44, R45, P0 ;  /* 0x0000002d2c077207 */ /* 0x000fe20000000000 */
[----:B------:R2:W2:Y:S01]  /*215f0*/  SHFL.IDX PT, R75, R75, R0, 0x1c1f ;  /* 0x001c1f004b4b7589 */ /* 0x0004a200000e0000 */
[----:B---3--:R-:W-:Y:S02]  /*21600*/  SEL R9, R49, R46, P0 ;  /* 0x0000002e31097207 */ /* 0x008fe40000000000 */
[----:B------:R-:W-:Y:S01]  /*21610*/  SEL R11, R46, R49, P0 ;  /* 0x000000312e0b7207 */ /* 0x000fe20000000000 */
[----:B------:R3:W2:Y:S01]  /*21620*/  SHFL.IDX PT, R60, R77, R2, 0x1c1f ;  /* 0x001c1f024d3c7589 */ /* 0x0006a200000e0000 */
[----:B----4-:R-:W-:Y:S02]  /*21630*/  SEL R25, R53, R48, P0 ;  /* 0x0000003035197207 */ /* 0x010fe40000000000 */
[----:B------:R-:W-:Y:S02]  /*21640*/  SEL R27, R48, R53, P0 ;  /* 0x00000035301b7207 */ /* 0x000fe40000000000 */
[----:B0-----:R-:W-:-:S02]  /*21650*/  SEL R29, R59, R50, P0 ;  /* 0x000000323b1d7207 */ /* 0x001fc40000000000 */
[----:B------:R-:W-:Y:S02]  /*21660*/  SEL R31, R50, R59, P0 ;  /* 0x0000003b321f7207 */ /* 0x000fe40000000000 */
[----:B-----5:R-:W-:Y:S02]  /*21670*/  SEL R33, R63, R52, P0 ;  /* 0x000000343f217207 */ /* 0x020fe40000000000 */
[----:B------:R-:W-:Y:S02]  /*21680*/  SEL R35, R52, R63, P0 ;  /* 0x0000003f34237207 */ /* 0x000fe40000000000 */
[----:B-1----:R-:W-:Y:S02]  /*21690*/  SEL R37, R67, R54, P0 ;  /* 0x0000003643257207 */ /* 0x002fe40000000000 */
[----:B------:R-:W-:Y:S02]  /*216a0*/  SEL R39, R54, R67, P0 ;  /* 0x0000004336277207 */ /* 0x000fe40000000000 */
[----:B------:R-:W-:-:S02]  /*216b0*/  SEL R13, R71, R58, P0 ;  /* 0x0000003a470d7207 */ /* 0x000fc40000000000 */
[----:B---3--:R-:W-:-:S07]  /*216c0*/  SEL R15, R58, R71, P0 ;  /* 0x000000473a0f7207 */ /* 0x008fce0000000000 */
.L_x_9143:
[----:B------:R-:W-:Y:S05]  /*216d0*/  WARPSYNC.ALL ;  /* 0x0000000000007948 */ /* 0x000fea0003800000 */
[----:B------:R-:W-:Y:S01]  /*216e0*/  BAR.SYNC.DEFER_BLOCKING 0x1, 0x100 ;  /* 0x0044000000007b1d */ /* 0x000fe20000010000 */
[----:B--2---:R-:W-:Y:S02]  /*216f0*/  SEL R41, R75, R60, P0 ;  /* 0x0000003c4b297207 */ /* 0x004fe40000000000 */
[----:B------:R-:W-:-:S03]  /*21700*/  SEL R43, R60, R75, P0 ;  /* 0x0000004b3c2b7207 */ /* 0x000fc60000000000 */
[----:B------:R-:W-:Y:S02]  /*21710*/  ULDC.64 UR4, c[0x0][0xc00] ;  /* 0x0003000000047ab9 */ /* 0x000fe40000000a00 */
[----:B------:R-:W0:Y:S01]  /*21720*/  LDC.64 R2, c[0x0][0xc00] ;  /* 0x00030000ff027b82 */ /* 0x000e220000000a00 */
[----:B------:R-:W-:-:S04]  /*21730*/  ISETP.NE.U32.AND P2, PT, RZ, UR4, PT ;  /* 0x00000004ff007c0c */ /* 0x000fc8000bf45070 */
[----:B------:R-:W-:Y:S01]  /*21740*/  ISETP.NE.AND.EX P2, PT, RZ, UR5, PT, P2 ;  /* 0x00000005ff007c0c */ /* 0x000fe2000bf45320 */
[----:B------:R-:W-:Y:S02]  /*21750*/  ULDC.64 UR4, c[0x0][0xc08] ;  /* 0x0003020000047ab9 */ /* 0x000fe40000000a00 */
[----:B------:R-:W-:Y:S01]  /*21760*/  ISETP.NE.U32.AND P0, PT, RZ, UR4, PT ;  /* 0x00000004ff007c0c */ /* 0x000fe2000bf05070 */
[----:B------:R-:W1:Y:S03]  /*21770*/  LDC R49, c[0x0][0xbe8] ;  /* 0x0002fa00ff317b82 */ /* 0x000e660000000800 */
[----:B------:R-:W-:Y:S01]  /*21780*/  ISETP.NE.AND.EX P0, PT, RZ, UR5, PT, P0 ;  /* 0x00000005ff007c0c */ /* 0x000fe2000bf05300 */
[----:B------:R-:W-:Y:S04]  /*21790*/  STSM.16.M88.4 [R79], R4 ;  /* 0x000000044f007844 */ /* 0x000fe80000000200 */
[----:B------:R-:W-:Y:S01]  /*217a0*/  STSM.16.M88.4 [R78], R8 ;  /* 0x000000084e007844 */ /* 0x000fe20000000200 */
[----:B0-----:R-:W-:-:S03]  /*217b0*/  IMAD.WIDE R20, R224, 0x4, R2 ;  /* 0x00000004e0147825 */ /* 0x001fc600078e0202 */
[----:B------:R-:W-:Y:S04]  /*217c0*/  STSM.16.M88.4 [R76], R24 ;  /* 0x000000184c007844 */ /* 0x000fe80000000200 */
[----:B------:R-:W0:Y:S01]  /*217d0*/  @P0 LDC.64 R2, c[0x0][0xc08] ;  /* 0x00030200ff020b82 */ /* 0x000e220000000a00 */
[----:B------:R-:W-:Y:S04]  /*217e0*/  STSM.16.M88.4 [R74], R28 ;  /* 0x0000001c4a007844 */ /* 0x000fe80000000200 */
[----:B------:R-:W-:Y:S04]  /*217f0*/  STSM.16.M88.4 [R72], R32 ;  /* 0x0000002048007844 */ /* 0x000fe80000000200 */
[----:B------:R-:W-:Y:S04]  /*21800*/  STSM.16.M88.4 [R68], R36 ;  /* 0x0000002444007844 */ /* 0x000fe80000000200 */
[----:B------:R2:W-:Y:S04]  /*21810*/  STSM.16.M88.4 [R66], R12 ;  /* 0x0000000c42007844 */ /* 0x0005e80000000200 */
[----:B------:R3:W-:Y:S01]  /*21820*/  STSM.16.M88.4 [R64], R40 ;  /* 0x0000002840007844 */ /* 0x0007e20000000200 */
[----:B------:R-:W-:Y:S01]  /*21830*/  BAR.SYNC.DEFER_BLOCKING 0x1, 0x100 ;  /* 0x0044000000007b1d */ /* 0x000fe20000010000 */
[----:B0-----:R-:W-:-:S05]  /*21840*/  @P0 IMAD.WIDE R2, R224, 0x4, R2 ;  /* 0x00000004e0020825 */ /* 0x001fca00078e0202 */
[----:B------:R-:W-:Y:S02]  /*21850*/  ULDC UR4, c[0x0][0xa88] ;  /* 0x0002a20000047ab9 */ /* 0x000fe40000000800 */
[----:B------:R-:W-:Y:S01]  /*21860*/  IMAD.U32 R0, RZ, RZ, UR4 ;  /* 0x00000004ff007e24 */ /* 0x000fe2000f8e00ff */
[----:B------:R3:W5:Y:S01]  /*21870*/  @P2 LDG.E R47, desc[UR60][R20.64] ;  /* 0x0000003c142f2981 */ /* 0x000762000c1e1900 */
[----:B-1----:R-:W-:Y:S01]  /*21880*/  ISETP.NE.AND P1, PT, R49, 0x1, PT ;  /* 0x000000013100780c */ /* 0x002fe20003f25270 */
[----:B--2---:R-:W-:-:S03]  /*21890*/  IMAD.IADD R13, R207, 0x1, R202 ;  /* 0x00000001cf0d7824 */ /* 0x004fc600078e02ca */
[----:B------:R3:W5:Y:S09]  /*218a0*/  @P0 LDG.E R0, desc[UR60][R2.64] ;  /* 0x0000003c02000981 */ /* 0x000772000c1e1900 */
[----:B------:R-:W0:Y:S08]  /*218b0*/  @P1 LDC R4, c[0x0][0xbec] ;  /* 0x0002fb00ff041b82 */ /* 0x000e300000000800 */
[----:B------:R-:W1:Y:S01]  /*218c0*/  @P1 LDC R5, c[0x0][0xbf0] ;  /* 0x0002fc00ff051b82 */ /* 0x000e620000000800 */
[----:B---3--:R-:W-:Y:S05]  /*218d0*/  @P0 BRA `(.L_x_8874) ;  /* 0x0000000000100947 */ /* 0x008fea0003800000 */
[----:B------:R-:W-:Y:S05]  /*218e0*/  @!P2 BRA `(.L_x_8874) ;  /* 0x00000000000ca947 */ /* 0x000fea0003800000 */
[----:B------:R-:W2:Y:S04]  /*218f0*/  LDG.E R3, desc[UR60][R20.64] ;  /* 0x0000003c14037981 */ /* 0x000ea8000c1e1900 */
[----:B-----5:R-:W2:Y:S02]  /*21900*/  LDG.E R0, desc[UR60][R20.64+0x4] ;  /* 0x0000043c14007981 */ /* 0x020ea4000c1e1900 */
[----:B--2---:R-:W-:-:S07]  /*21910*/  IMAD.IADD R0, R0, 0x1, -R3 ;  /* 0x0000000100007824 */ /* 0x004fce00078e0a03 */
.L_x_8874:
[----:B------:R-:W2:Y:S01]  /*21920*/  LDL R10, [R1+0x20] ;  /* 0x00002000010a7983 */ /* 0x000ea20000100800 */
[----:B0-----:R-:W-:Y:S01]  /*21930*/  @P1 IMAD.HI.U32 R2, R13, R4, RZ ;  /* 0x000000040d021227 */ /* 0x001fe200078e00ff */
[----:B------:R-:W-:Y:S01]  /*21940*/  SHF.R.S32.HI R48, RZ, 0x1f, R223 ;  /* 0x0000001fff307819 */ /* 0x000fe200000114df */
[----:B------:R-:W-:Y:S01]  /*21950*/  ULDC.64 UR4, c[0x0][0xb90] ;  /* 0x0002e40000047ab9 */ /* 0x000fe20000000a00 */
[----:B------:R-:W0:Y:S01]  /*21960*/  S2R R14, SR_TID.X ;  /* 0x00000000000e7919 */ /* 0x000e220000002100 */
[----:B------:R-:W-:Y:S01]  /*21970*/  IMAD.MOV.U32 R7, RZ, RZ, R13 ;  /* 0x000000ffff077224 */ /* 0x000fe200078e000d */
[--C-:B-----5:R-:W-:Y:S01]  /*21980*/  SHF.R.S32.HI R3, RZ, 0x1f, R47.reuse ;  /* 0x0000001fff037819 */ /* 0x120fe2000001142f */
[----:B------:R-:W-:Y:S01]  /*21990*/  IMAD R6, R48, UR4, RZ ;  /* 0x0000000430067c24 */ /* 0x000fe2000f8e02ff */
[----:B-1----:R-:W-:Y:S01]  /*219a0*/  @P1 SHF.R.U32.HI R7, RZ, R5, R2 ;  /* 0x00000005ff071219 */ /* 0x002fe20000011602 */
[----:B------:R-:W-:Y:S01]  /*219b0*/  IMAD.MOV.U32 R2, RZ, RZ, R47 ;  /* 0x000000ffff027224 */ /* 0x000fe200078e002f */
[----:B------:R-:W-:Y:S01]  /*219c0*/  SHF.R.S32.HI R46, RZ, 0x1f, R224 ;  /* 0x0000001fff2e7819 */ /* 0x000fe200000114e0 */
[C---:B------:R-:W-:Y:S01]  /*219d0*/  IMAD R9, R223.reuse, UR5, R6 ;  /* 0x00000005df097c24 */ /* 0x040fe2000f8e0206 */
[----:B------:R-:W-:Y:S01]  /*219e0*/  SEL R51, R224, RZ, !P2 ;  /* 0x000000ffe0337207 */ /* 0x000fe20005000000 */
[----:B------:R-:W-:Y:S01]  /*219f0*/  IMAD.WIDE.U32 R4, R223, UR4, R2 ;  /* 0x00000004df047c25 */ /* 0x000fe2000f8e0002 */
[----:B------:R-:W-:Y:S01]  /*21a00*/  SEL R46, R46, RZ, !P2 ;  /* 0x000000ff2e2e7207 */ /* 0x000fe20005000000 */
[----:B------:R-:W-:Y:S01]  /*21a10*/  ULDC.64 UR4, c[0x0][0xb98] ;  /* 0x0002e60000047ab9 */ /* 0x000fe20000000a00 */
[----:B------:R-:W1:Y:S01]  /*21a20*/  @P1 LDC R55, c[0x0][0xbec] ;  /* 0x0002fb00ff371b82 */ /* 0x000e620000000800 */
[----:B------:R-:W-:-:S02]  /*21a30*/  IMAD.MOV R2, RZ, RZ, -R7 ;  /* 0x000000ffff027224 */ /* 0x000fc400078e0a07 */
[----:B------:R-:W-:Y:S02]  /*21a40*/  IMAD.IADD R5, R5, 0x1, R9 ;  /* 0x0000000105057824 */ /* 0x000fe400078e0209 */
[----:B------:R-:W-:Y:S02]  /*21a50*/  IMAD R9, R49, R2, R13 ;  /* 0x0000000231097224 */ /* 0x000fe400078e020d */
[----:B------:R-:W-:Y:S02]  /*21a60*/  IMAD R11, R226, 0x40, R210 ;  /* 0x00000040e20b7824 */ /* 0x000fe400078e02d2 */
        /* <DEDUP_REMOVED lines=8> */
[----:B0-----:R-:W-:Y:S01]  /*21af0*/  VIADD R15, R14, 0xffffff80 ;  /* 0xffffff800e0f7836 */ /* 0x001fe20000000000 */
[----:B------:R-:W-:Y:S01]  /*21b00*/  IADD3 R7, P0, R56, 0x1000, RZ ;  /* 0x0000100038077810 */ /* 0x000fe20007f1e0ff */
[----:B------:R-:W-:Y:S01]  /*21b10*/  IMAD R53, R0, R49, RZ ;  /* 0x0000003100357224 */ /* 0x000fe200078e02ff */
[----:B------:R-:W-:Y:S01]  /*21b20*/  IADD3.X R5, R11, R5, R6, P2, !PT ;  /* 0x000000050b057210 */ /* 0x000fe200017fe406 */
[----:B------:R-:W-:Y:S01]  /*21b30*/  IMAD R2, R2, UR4, RZ ;  /* 0x0000000402027c24 */ /* 0x000fe2000f8e02ff */
[----:B------:R-:W-:-:S02]  /*21b40*/  SHF.R.S32.HI R14, RZ, 0x1f, R15 ;  /* 0x0000001fff0e7819 */ /* 0x000fc4000001140f */
[----:B------:R-:W-:Y:S01]  /*21b50*/  IADD3 R29, P3, R56, 0x4000, RZ ;  /* 0x00004000381d7810 */ /* 0x000fe20007f7e0ff */
[C---:B------:R-:W-:Y:S01]  /*21b60*/  IMAD R11, R9.reuse, UR5, R2 ;  /* 0x00000005090b7c24 */ /* 0x040fe2000f8e0202 */
[----:B------:R-:W-:Y:S01]  /*21b70*/  LEA.HI R14, R14, R15, RZ, 0x7 ;  /* 0x0000000f0e0e7211 */ /* 0x000fe200078f38ff */
[----:B------:R-:W-:Y:S01]  /*21b80*/  IMAD.WIDE.U32 R4, R9, UR4, R4 ;  /* 0x0000000409047c25 */ /* 0x000fe2000f8e0004 */
[----:B------:R-:W-:Y:S01]  /*21b90*/  ULDC.64 UR4, c[0x0][0xb50] ;  /* 0x0002d40000047ab9 */ /* 0x000fe20000000a00 */
[----:B------:R-:W-:Y:S02]  /*21ba0*/  LOP3.LUT R28, R29, 0x380, RZ, 0xc0, !PT ;  /* 0x000003801d1c7812 */ /* 0x000fe400078ec0ff */
[----:B------:R-:W-:Y:S01]  /*21bb0*/  IMAD.IADD R5, R5, 0x1, R11 ;  /* 0x0000000105057824 */ /* 0x000fe200078e020b */
[----:B------:R-:W-:Y:S01]  /*21bc0*/  LEA R2, P2, R4, UR4, 0x2 ;  /* 0x0000000404027c11 */ /* 0x000fe2000f8410ff */
[----:B------:R-:W-:Y:S01]  /*21bd0*/  IMAD.X R9, RZ, RZ, R57, P0 ;  /* 0x000000ffff097224 */ /* 0x000fe200000e0639 */
[----:B------:R-:W-:-:S02]  /*21be0*/  LOP3.LUT R14, R14, 0xffffff80, RZ, 0xc0, !PT ;  /* 0xffffff800e0e7812 */ /* 0x000fc400078ec0ff */
[----:B------:R-:W-:Y:S01]  /*21bf0*/  LEA.HI.X R4, R4, UR5, R5, 0x2, P2 ;  /* 0x0000000504047c11 */ /* 0x000fe200090f1405 */
[----:B------:R-:W-:Y:S01]  /*21c00*/  SHFL.IDX PT, R20, R2, RZ, 0x1c1f ;  /* 0x001c1fff02147589 */ /* 0x000fe200000e0000 */
[----:B------:R-:W-:Y:S01]  /*21c10*/  IADD3 R25, P2, R56, 0x3000, RZ ;  /* 0x0000300038197810 */ /* 0x000fe20007f5e0ff */
[----:B------:R-:W-:Y:S01]  /*21c20*/  IMAD.IADD R14, R15, 0x1, -R14 ;  /* 0x000000010f0e7824 */ /* 0x000fe200078e0a0e */
[----:B------:R-:W-:Y:S01]  /*21c30*/  SHF.R.U64 R28, R28, 0x3, RZ ;  /* 0x000000031c1c7819 */ /* 0x000fe200000012ff */
[----:B------:R-:W0:Y:S01]  /*21c40*/  SHFL.IDX PT, R21, R4, RZ, 0x1c1f ;  /* 0x001c1fff04157589 */ /* 0x000e2200000e0000 */
[----:B------:R-:W-:Y:S01]  /*21c50*/  LOP3.LUT R24, R25, 0x380, RZ, 0xc0, !PT ;  /* 0x0000038019187812 */ /* 0x000fe200078ec0ff */
[----:B------:R-:W-:Y:S01]  /*21c60*/  ULDC.64 UR4, c[0x0][0xaa0] ;  /* 0x0002a80000047ab9 */ /* 0x000fe20000000a00 */
[----:B------:R-:W-:Y:S01]  /*21c70*/  LOP3.LUT P0, RZ, R14, 0x3, RZ, 0xc0, !PT ;  /* 0x000000030eff7812 */ /* 0x000fe2000780c0ff */
[----:B------:R-:W-:Y:S01]  /*21c80*/  SHFL.IDX PT, R44, R2, 0x1, 0x1c1f ;  /* 0x003c1f00022c7f89 */ /* 0x000fe200000e0000 */
[----:B------:R-:W-:-:S02]  /*21c90*/  SHF.R.U64 R24, R24, 0x3, RZ ;  /* 0x0000000318187819 */ /* 0x000fc400000012ff */
[----:B------:R-:W-:Y:S01]  /*21ca0*/  LOP3.LUT R28, R28, R29, RZ, 0x3c, !PT ;  /* 0x0000001d1c1c7212 */ /* 0x000fe200078e3cff */
[----:B------:R-:W3:Y:S01]  /*21cb0*/  SHFL.IDX PT, R45, R4, 0x1, 0x1c1f ;  /* 0x003c1f00042d7f89 */ /* 0x000ee200000e0000 */
[----:B------:R-:W-:Y:S01]  /*21cc0*/  LOP3.LUT R24, R24, R25, RZ, 0x3c, !PT ;  /* 0x0000001918187212 */ /* 0x000fe200078e3cff */
[--C-:B------:R-:W-:Y:S01]  /*21cd0*/  IMAD.X R25, RZ, RZ, R57.reuse, P2 ;  /* 0x000000ffff197224 */ /* 0x100fe200010e0639 */
[C---:B------:R-:W-:Y:S01]  /*21ce0*/  IADD3 R13, P4, R56.reuse, 0x2000, RZ ;  /* 0x00002000380d7810 */ /* 0x040fe20007f9e0ff */
[--C-:B------:R-:W-:Y:S01]  /*21cf0*/  IMAD.X R29, RZ, RZ, R57.reuse, P3 ;  /* 0x000000ffff1d7224 */ /* 0x100fe200018e0639 */
[----:B------:R-:W-:Y:S02]  /*21d00*/  IADD3 R5, P3, R56, 0x7000, RZ ;  /* 0x0000700038057810 */ /* 0x000fe40007f7e0ff */
[----:B------:R-:W-:Y:S02]  /*21d10*/  LOP3.LUT R12, R13, 0x380, RZ, 0xc0, !PT ;  /* 0x000003800d0c7812 */ /* 0x000fe400078ec0ff */
[----:B------:R-:W-:Y:S01]  /*21d20*/  LOP3.LUT R8, R7, 0x380, RZ, 0xc0, !PT ;  /* 0x0000038007087812 */ /* 0x000fe200078ec0ff */
[----:B------:R-:W-:Y:S01]  /*21d30*/  IMAD.X R41, RZ, RZ, R57, P3 ;  /* 0x000000ffff297224 */ /* 0x000fe200018e0639 */
[----:B------:R-:W-:-:S02]  /*21d40*/  SHF.R.U64 R12, R12, 0x3, RZ ;  /* 0x000000030c0c7819 */ /* 0x000fc400000012ff */
[----:B------:R-:W-:Y:S02]  /*21d50*/  IADD3 R33, P5, R56, 0x5000, RZ ;  /* 0x0000500038217810 */ /* 0x000fe40007fbe0ff */
[----:B------:R-:W-:Y:S01]  /*21d60*/  LOP3.LUT R12, R12, R13, RZ, 0x3c, !PT ;  /* 0x0000000d0c0c7212 */ /* 0x000fe200078e3cff */
[----:B------:R-:W-:Y:S01]  /*21d70*/  IMAD.X R13, RZ, RZ, R57, P4 ;  /* 0x000000ffff0d7224 */ /* 0x000fe200020e0639 */
        /* <DEDUP_REMOVED lines=17> */
[----:B--2---:R-:W-:-:S04]  /*21e90*/  IMAD.IADD R6, R10, 0x1, R202 ;  /* 0x000000010a067824 */ /* 0x004fc800078e02ca */
[C---:B------:R-:W-:Y:S01]  /*21ea0*/  VIADD R0, R6.reuse, 0x8 ;  /* 0x0000000806007836 */ /* 0x040fe20000000000 */
[----:B------:R-:W-:-:S04]  /*21eb0*/  ISETP.GE.OR P2, PT, R6, R53, P0 ;  /* 0x000000350600720c */ /* 0x000fc80000746670 */
[----:B------:R-:W-:Y:S02]  /*21ec0*/  ISETP.GE.OR P0, PT, R0, R53, P0 ;  /* 0x000000350000720c */ /* 0x000fe40000706670 */
[----:B------:R-:W-:-:S04]  /*21ed0*/  LOP3.LUT R0, R5, 0x380, RZ, 0xc0, !PT ;  /* 0x0000038005007812 */ /* 0x000fc800078ec0ff */
[----:B------:R-:W-:-:S03]  /*21ee0*/  SHF.R.U64 R0, R0, 0x3, RZ ;  /* 0x0000000300007819 */ /* 0x000fc600000012ff */
[----:B0-----:R-:W-:Y:S01]  /*21ef0*/  @!P2 ST.E desc[UR60][R20.64], R88 ;  /* 0x000000581400a985 */ /* 0x001fe2000c10193c */
[----:B------:R-:W-:-:S03]  /*21f00*/  LOP3.LUT R40, R0, R5, RZ, 0x3c, !PT ;  /* 0x0000000500287212 */ /* 0x000fc600078e3cff */
[----:B---3--:R0:W-:Y:S01]  /*21f10*/  @!P0 ST.E desc[UR60][R44.64], R89 ;  /* 0x000000592c008985 */ /* 0x0081e2000c10193c */
[----:B------:R-:W-:Y:S02]  /*21f20*/  IMAD R0, R3, UR4, RZ ;  /* 0x0000000403007c24 */ /* 0x000fe4000f8e02ff */
[C---:B------:R-:W-:Y:S01]  /*21f30*/  IMAD.WIDE.U32 R2, R47.reuse, UR4, RZ ;  /* 0x000000042f027c25 */ /* 0x040fe2000f8e00ff */
[----:B------:R2:W5:Y:S01]  /*21f40*/  LD.E.128 R4, desc[UR60][R56.64] ;  /* 0x0000003c38047980 */ /* 0x000562000c101d00 */
[----:B0-----:R-:W0:Y:S02]  /*21f50*/  @P1 LDC R45, c[0x0][0xbf0] ;  /* 0x0002fc00ff2d1b82 */ /* 0x001e240000000800 */
[----:B------:R-:W-:Y:S01]  /*21f60*/  IMAD R21, R47, UR5, R0 ;  /* 0x000000052f157c24 */ /* 0x000fe2000f8e0200 */
[----:B------:R-:W-:Y:S01]  /*21f70*/  ULDC.64 UR4, c[0x0][0xae8] ;  /* 0x0002ba0000047ab9 */ /* 0x000fe20000000a00 */
[----:B------:R-:W5:Y:S02]  /*21f80*/  LD.E.128 R8, desc[UR60][R8.64] ;  /* 0x0000003c08087980 */ /* 0x000f64000c101d00 */
[----:B------:R-:W-:-:S02]  /*21f90*/  IMAD.IADD R3, R3, 0x1, R21 ;  /* 0x0000000103037824 */ /* 0x000fc400078e0215 */
        /* <DEDUP_REMOVED lines=18> */
[----:B------:R-:W5:Y:S01]  /*220c0*/  LD.E.128 R40, desc[UR60][R40.64] ;  /* 0x0000003c28287980 */ /* 0x000f62000c101d00 */
        /* <DEDUP_REMOVED lines=17> */
[----:B------:R-:W-:Y:S02]  /*221e0*/  IMAD.IADD R3, R3, 0x1, R47 ;  /* 0x0000000103037824 */ /* 0x000fe400078e022f */
[----:B------:R-:W-:Y:S01]  /*221f0*/  IMAD R20, R0, UR4, RZ ;  /* 0x0000000400147c24 */ /* 0x000fe2000f8e02ff */
[CC--:B------:R-:W-:Y:S01]  /*22200*/  ISETP.GE.AND P2, PT, R202.reuse, R53.reuse, PT ;  /* 0x00000035ca00720c */ /* 0x0c0fe20003f46270 */
[----:B------:R-:W-:Y:S02]  /*22210*/  VIADD R0, R202, 0x20 ;  /* 0x00000020ca007836 */ /* 0x000fe40000000000 */
        /* <DEDUP_REMOVED lines=10> */
[----:B------:R-:W-:Y:S01]  /*222c0*/  ISETP.GE.AND P1, PT, R20, R53, PT ;  /* 0x000000351400720c */ /* 0x000fe20003f26270 */
[----:B0-----:R0:W-:Y:S01]  /*222d0*/  SYNCS.ARRIVE.TRANS64.RED.A1T0 RZ, [R0+URZ], RZ ;  /* 0x000000ff00ff79a7 */ /* 0x0011e2000810043f */
[----:B------:R2:W1:Y:S04]  /*222e0*/  SHFL.IDX PT, R20, R44, RZ, 0x181f ;  /* 0x00181fff2c147589 */ /* 0x00046800000e0000 */
[----:B0-----:R2:W0:Y:S01]  /*222f0*/  SHFL.IDX PT, R0, R45, RZ, 0x181f ;  /* 0x00181fff2d007589 */ /* 0x00142200000e0000 */
[----:B------:R-:W-:Y:S06]  /*22300*/  @P2 BRA `(.L_x_8876) ;  /* 0x0000000000242947 */ /* 0x000fec0003800000 */
[----:B------:R-:W-:Y:S02]  /*22310*/  ULDC UR4, c[0x0][0xac8] ;  /* 0x0002b20000047ab9 */ /* 0x000fe40000000800 */
[----:B------:R-:W-:Y:S02]  /*22320*/  ISETP.GE.AND P2, PT, R210, UR4, PT ;  /* 0x00000004d2007c0c */ /* 0x000fe4000bf46270 */
[----:B------:R-:W-:-:S11]  /*22330*/  ISETP.GE.AND P3, PT, R219, UR4, PT ;  /* 0x00000004db007c0c */ /* 0x000fd6000bf66270 */
[CC--:B-1----:R-:W-:Y:S02]  /*22340*/  @!P2 LEA R2, P4, R210.reuse, R20.reuse, 0x1 ;  /* 0x00000014d202a211 */ /* 0x0c2fe400078808ff */
[C---:B------:R-:W-:Y:S02]  /*22350*/  @!P3 LEA R20, P5, R219.reuse, R20, 0x1 ;  /* 0x00000014db14b211 */ /* 0x040fe400078a08ff */
[-C--:B0-----:R-:W-:Y:S02]  /*22360*/  @!P2 LEA.HI.X R3, R210, R0.reuse, R52, 0x1, P4 ;  /* 0x00000000d203a211 */ /* 0x081fe400020f0c34 */
[----:B------:R-:W-:-:S03]  /*22370*/  @!P3 LEA.HI.X R21, R219, R0, R50, 0x1, P5 ;  /* 0x00000000db15b211 */ /* 0x000fc600028f0c32 */
[----:B-----5:R3:W-:Y:S04]  /*22380*/  @!P2 ST.E.128 desc[UR60][R2.64], R4 ;  /* 0x000000040200a985 */ /* 0x0207e8000c101d3c */
[----:B------:R3:W-:Y:S02]  /*22390*/  @!P3 ST.E.128 desc[UR60][R20.64], R28 ;  /* 0x0000001c1400b985 */ /* 0x0007e4000c101d3c */
.L_x_8876:
[----:B------:R-:W-:Y:S05]  /*223a0*/  BSYNC B1 ;  /* 0x0000000000017941 */ /* 0x000fea0003800000 */
.L_x_8875:
[----:B0-----:R0:W4:Y:S01]  /*223b0*/  SHFL.IDX PT, R0, R45, 0x1, 0x181f ;  /* 0x00381f002d007f89 */ /* 0x00112200000e0000 */
        /* <DEDUP_REMOVED lines=8> */
[-C--:B----4-:R-:W-:Y:S02]  /*22440*/  @!P3 LEA.HI.X R3, R210, R0.reuse, R52, 0x1, P0 ;  /* 0x00000000d203b211 */ /* 0x090fe400000f0c34 */
[----:B------:R-:W-:-:S03]  /*22450*/  @!P4 LEA.HI.X R5, R219, R0, R50, 0x1, P2 ;  /* 0x00000000db05c211 */ /* 0x000fc600010f0c32 */
[----:B------:R3:W-:Y:S04]  /*22460*/  @!P3 ST.E.128 desc[UR60][R2.64], R8 ;  /* 0x000000080200b985 */ /* 0x0007e8000c101d3c */
[----:B------:R3:W-:Y:S02]  /*22470*/  @!P4 ST.E.128 desc[UR60][R4.64], R32 ;  /* 0x000000200400c985 */ /* 0x0007e4000c101d3c */
.L_x_8878:
[----:B------:R-:W-:Y:S05]  /*22480*/  BSYNC B1 ;  /* 0x0000000000017941 */ /* 0x000fea0003800000 */
.L_x_8877:
[----:B----4-:R4:W0:Y:S01]  /*22490*/  SHFL.IDX PT, R0, R45, 0x2, 0x181f ;  /* 0x00581f002d007f89 */ /* 0x01082200000e0000 */
[----:B------:R-:W-:Y:S03]  /*224a0*/  BSSY B1, `(.L_x_8879) ;  /* 0x000000c000017945 */ /* 0x000fe60003800000 */
[----:B---3--:R4:W3:Y:S01]  /*224b0*/  SHFL.IDX PT, R4, R44, 0x2, 0x181f ;  /* 0x00581f002c047f89 */ /* 0x0088e200000e0000 */
        /* <DEDUP_REMOVED lines=10> */
.L_x_8880:
[----:B------:R-:W-:Y:S05]  /*22560*/  BSYNC B1 ;  /* 0x0000000000017941 */ /* 0x000fea0003800000 */
.L_x_8879:
[----:B0-----:R-:W-:Y:S01]  /*22570*/  VIADD R0, R202, 0x60 ;  /* 0x00000060ca007836 */ /* 0x001fe20000000000 */
[----:B--2-4-:R-:W0:Y:S04]  /*22580*/  SHFL.IDX PT, R45, R45, 0x3, 0x181f ;  /* 0x00781f002d2d7f89 */ /* 0x014e2800000e0000 */
[----:B------:R-:W-:Y:S01]  /*22590*/  ISETP.GE.AND P0, PT, R0, R53, PT ;  /* 0x000000350000720c */ /* 0x000fe20003f06270 */
[----:B------:R-:W2:-:S12]  /*225a0*/  SHFL.IDX PT, R44, R44, 0x3, 0x181f ;  /* 0x00781f002c2c7f89 */ /* 0x000e9800000e0000 */
[----:B------:R-:W-:Y:S05]  /*225b0*/  @P0 BRA `(.L_x_8881) ;  /* 0x0000000c00240947 */ /* 0x000fea0003800000 */
[----:B------:R-:W-:Y:S02]  /*225c0*/  ULDC UR4, c[0x0][0xac8] ;  /* 0x0002b20000047ab9 */ /* 0x000fe40000000800 */
[----:B------:R-:W-:-:S13]  /*225d0*/  ISETP.GE.AND P1, PT, R210, UR4, PT ;  /* 0x00000004d2007c0c */ /* 0x000fda000bf26270 */
[----:B--2---:R-:W-:-:S04]  /*225e0*/  @!P1 LEA R2, P0, R210, R44, 0x1 ;  /* 0x0000002cd2029211 */ /* 0x004fc800078008ff */
[----:B0-----:R-:W-:Y:S02]  /*225f0*/  @!P1 LEA.HI.X R3, R210, R45, R52, 0x1, P0 ;  /* 0x0000002dd2039211 */ /* 0x001fe400000f0c34 */
[----:B------:R-:W-:-:S03]  /*22600*/  ISETP.GE.AND P0, PT, R219, UR4, PT ;  /* 0x00000004db007c0c */ /* 0x000fc6000bf06270 */
[----:B------:R4:W-:Y:S10]  /*22610*/  @!P1 ST.E.128 desc[UR60][R2.64], R24 ;  /* 0x0000001802009985 */ /* 0x0009f4000c101d3c */
[----:B------:R-:W-:Y:S05]  /*22620*/  @P0 BRA `(.L_x_8881) ;  /* 0x0000000c00080947 */ /* 0x000fea0003800000 */
[----:B----4-:R-:W-:-:S04]  /*22630*/  LEA R2, P0, R219, R44, 0x1 ;  /* 0x0000002cdb027211 */ /* 0x010fc800078008ff */
[----:B------:R-:W-:-:S05]  /*22640*/  LEA.HI.X R3, R219, R45, R50, 0x1, P0 ;  /* 0x0000002ddb037211 */ /* 0x000fca00000f0c32 */
[----:B------:R0:W-:Y:S01]  /*22650*/  ST.E.128 desc[UR60][R2.64], R40 ;  /* 0x0000002802007985 */ /* 0x0001e2000c101d3c */
[----:B------:R-:W-:Y:S05]  /*22660*/  BRA `(.L_x_8881) ;  /* 0x0000000800f87947 */ /* 0x000fea0003800000 */
.L_x_8872:
        /* <DEDUP_REMOVED lines=19> */
[----:B------:R-:W0:Y:S01]  /*227a0*/  @P2 LDC R20, c[0x0][0xbec] ;  /* 0x0002fb00ff142b82 */ /* 0x000e220000000800 */
[----:B------:R-:W-:Y:S02]  /*227b0*/  ISETP.GE.AND P3, PT, R7, 0x80, PT ;  /* 0x000000800700780c */ /* 0x000fe40003f66270 */
[----:B------:R-:W-:-:S05]  /*227c0*/  SHF.R.S32.HI R7, RZ, 0x1f, R224 ;  /* 0x0000001fff077819 */ /* 0x000fca00000114e0 */
[----:B------:R-:W2:Y:S01]  /*227d0*/  @P2 LDC R25, c[0x0][0xbf0] ;  /* 0x0002fc00ff192b82 */ /* 0x000ea20000000800 */
[----:B----4-:R-:W-:Y:S05]  /*227e0*/  @P1 BRA `(.L_x_8882) ;  /* 0x0000000000101947 */ /* 0x010fea0003800000 */
[----:B------:R-:W-:Y:S05]  /*227f0*/  @!P0 BRA `(.L_x_8882) ;  /* 0x00000000000c8947 */ /* 0x000fea0003800000 */
[----:B------:R-:W3:Y:S04]  /*22800*/  LDG.E R5, desc[UR60][R2.64] ;  /* 0x0000003c02057981 */ /* 0x000ee8000c1e1900 */
[----:B-----5:R-:W3:Y:S02]  /*22810*/  LDG.E R6, desc[UR60][R2.64+0x4] ;  /* 0x0000043c02067981 */ /* 0x020ee4000c1e1900 */
[----:B---3--:R-:W-:-:S07]  /*22820*/  IMAD.IADD R6, R6, 0x1, -R5 ;  /* 0x0000000106067824 */ /* 0x008fce00078e0a05 */
.L_x_8882:
[----:B------:R-:W-:Y:S01]  /*22830*/  BSSY B1, `(.L_x_8883) ;  /* 0x000002d000017945 */ /* 0x000fe20003800000 */
[----:B------:R-:W-:Y:S02]  /*22840*/  SHF.R.S32.HI R10, RZ, 0x1f, R223 ;  /* 0x0000001fff0a7819 */ /* 0x000fe400000114df */
[----:B------:R-:W-:Y:S02]  /*22850*/  SEL R13, R224, RZ, !P0 ;  /* 0x000000ffe00d7207 */ /* 0x000fe40004000000 */
[----:B------:R-:W-:Y:S02]  /*22860*/  SEL R12, R7, RZ, !P0 ;  /* 0x000000ff070c7207 */ /* 0x000fe40004000000 */
[----:B-----5:R-:W-:Y:S01]  /*22870*/  SHF.R.S32.HI R11, RZ, 0x1f, R0 ;  /* 0x0000001fff0b7819 */ /* 0x020fe20000011400 */
[----:B------:R-:W-:Y:S06]  /*22880*/  @P3 BRA `(.L_x_8884) ;  /* 0x00000000009c3947 */ /* 0x000fec0003800000 */
[----:B------:R-:W3:Y:S01]  /*22890*/  S2R R3, SR_TID.X ;  /* 0x0000000000037919 */ /* 0x000ee20000002100 */
[----:B------:R-:W4:Y:S02]  /*228a0*/  LDC R14, c[0x0][0xbe8] ;  /* 0x0002fa00ff0e7b82 */ /* 0x000f240000000800 */
[----:B----4-:R-:W-:Y:S01]  /*228b0*/  IMAD R2, R6, R14, RZ ;  /* 0x0000000e06027224 */ /* 0x010fe200078e02ff */
[----:B---3--:R-:W-:-:S04]  /*228c0*/  IADD3 R9, R202, -0x80, R3 ;  /* 0xffffff80ca097810 */ /* 0x008fc80007ffe003 */
        /* <DEDUP_REMOVED lines=9> */
[----:B------:R-:W3:Y:S01]  /*22960*/  @P0 LDC R4, c[0x0][0xbec] ;  /* 0x0002fb00ff040b82 */ /* 0x000ee20000000800 */
[----:B------:R-:W-:Y:S01]  /*22970*/  IMAD R7, R223, UR5, R8 ;  /* 0x00000005df077c24 */ /* 0x000fe2000f8e0208 */
[----:B------:R-:W-:-:S03]  /*22980*/  ULDC.64 UR4, c[0x0][0xb98] ;  /* 0x0002e60000047ab9 */ /* 0x000fc60000000a00 */
[----:B------:R-:W-:-:S03]  /*22990*/  IMAD.IADD R3, R3, 0x1, R7 ;  /* 0x0000000103037824 */ /* 0x000fc600078e0207 */
[----:B------:R-:W4:Y:S01]  /*229a0*/  @P0 LDC R15, c[0x0][0xbf0] ;  /* 0x0002fc00ff0f0b82 */ /* 0x000f220000000800 */
[----:B------:R-:W-:-:S04]  /*229b0*/  IMAD.WIDE.U32 R2, R13, UR4, R2 ;  /* 0x000000040d027c25 */ /* 0x000fc8000f8e0002 */
[----:B---3--:R-:W-:-:S05]  /*229c0*/  @P0 IMAD.HI.U32 R4, R9, R4, RZ ;  /* 0x0000000409040227 */ /* 0x008fca00078e00ff */
[----:B----4-:R-:W-:Y:S01]  /*229d0*/  @P0 SHF.R.U32.HI R5, RZ, R15, R4 ;  /* 0x0000000fff050219 */ /* 0x010fe20000011604 */
        /* <DEDUP_REMOVED lines=18> */
.L_x_8884:
[----:B------:R-:W-:Y:S05]  /*22b00*/  BSYNC B1 ;  /* 0x0000000000017941 */ /* 0x000fea0003800000 */
.L_x_8883:
[----:B------:R-:W-:Y:S01]  /*22b10*/  ULDC.64 UR4, c[0x0][0xaa0] ;  /* 0x0002a80000047ab9 */ /* 0x000fe20000000a00 */
[----:B------:R-:W-:Y:S02]  /*22b20*/  IMAD R7, R220, 0x20, R226 ;  /* 0x00000020dc077824 */ /* 0x000fe400078e02e2 */
[----:B---3--:R-:W-:Y:S02]  /*22b30*/  IMAD R3, R11, UR4, RZ ;  /* 0x000000040b037c24 */ /* 0x008fe4000f8e02ff */
[----:B------:R-:W-:Y:S02]  /*22b40*/  IMAD.IADD R9, R202, 0x1, R7 ;  /* 0x00000001ca097824 */ /* 0x000fe400078e0207 */
[C---:B------:R-:W-:Y:S02]  /*22b50*/  IMAD R5, R0.reuse, UR5, R3 ;  /* 0x0000000500057c24 */ /* 0x040fe4000f8e0203 */
[----:B------:R-:W-:Y:S01]  /*22b60*/  IMAD.WIDE.U32 R2, R0, UR4, RZ ;  /* 0x0000000400027c25 */ /* 0x000fe2000f8e00ff */
[----:B------:R-:W-:-:S03]  /*22b70*/  ULDC.64 UR4, c[0x0][0xae8] ;  /* 0x0002ba0000047ab9 */ /* 0x000fc60000000a00 */
[----:B------:R-:W-:Y:S02]  /*22b80*/  IMAD.IADD R3, R3, 0x1, R5 ;  /* 0x0000000103037824 */ /* 0x000fe400078e0205 */
[----:B------:R-:W-:Y:S02]  /*22b90*/  IMAD R4, R10, UR4, RZ ;  /* 0x000000040a047c24 */ /* 0x000fe4000f8e02ff */
[----:B0-----:R-:W-:-:S04]  /*22ba0*/  @P2 IMAD.HI.U32 R0, R9, R20, RZ ;  /* 0x0000001409002227 */ /* 0x001fc800078e00ff */
[C---:B------:R-:W-:Y:S02]  /*22bb0*/  IMAD R7, R223.reuse, UR5, R4 ;  /* 0x00000005df077c24 */ /* 0x040fe4000f8e0204 */
[----:B------:R-:W-:Y:S01]  /*22bc0*/  IMAD.WIDE.U32 R2, R223, UR4, R2 ;  /* 0x00000004df027c25 */ /* 0x000fe2000f8e0002 */
[----:B------:R-:W-:-:S03]  /*22bd0*/  ULDC.64 UR4, c[0x0][0xaf0] ;  /* 0x0002bc0000047ab9 */ /* 0x000fc60000000a00 */
[----:B------:R-:W-:Y:S01]  /*22be0*/  IMAD.MOV.U32 R5, RZ, RZ, R9 ;  /* 0x000000ffff057224 */ /* 0x000fe200078e0009 */
[----:B--2---:R-:W-:Y:S01]  /*22bf0*/  @P2 SHF.R.U32.HI R5, RZ, R25, R0 ;  /* 0x00000019ff052219 */ /* 0x004fe20000011600 */
        /* <DEDUP_REMOVED lines=24> */
[----:B------:R0:W2:Y:S04]  /*22d80*/  SHFL.IDX PT, R0, R3, RZ, 0x181f ;  /* 0x00181fff03007589 */ /* 0x0000a800000e0000 */
[----:B------:R0:W3:Y:S02]  /*22d90*/  SHFL.IDX PT, R14, R2, RZ, 0x181f ;  /* 0x00181fff020e7589 */ /* 0x0000e400000e0000 */
.L_x_9146:
[----:B------:R-:W-:Y:S01]  /*22da0*/  IMAD R21, R6, R21, RZ ;  /* 0x0000001506157224 */ /* 0x000fe200078e02ff */
[----:B------:R-:W-:Y:S01]  /*22db0*/  BSSY B1, `(.L_x_8886) ;  /* 0x000000f000017945 */ /* 0x000fe20003800000 */
[----:B------:R-:W-:-:S05]  /*22dc0*/  IMAD.IADD R202, R226, 0x1, R202 ;  /* 0x00000001e2ca7824 */ /* 0x000fca00078e02ca */
[----:B------:R-:W-:-:S13]  /*22dd0*/  ISETP.GE.AND P0, PT, R202, R21, PT ;  /* 0x00000015ca00720c */ /* 0x000fda0003f06270 */
[----:B------:R-:W-:Y:S05]  /*22de0*/  @P0 BRA `(.L_x_8887) ;  /* 0x00000000002c0947 */ /* 0x000fea0003800000 */
[----:B------:R-:W-:Y:S01]  /*22df0*/  ULDC UR4, c[0x0][0xac8] ;  /* 0x0002b20000047ab9 */ /* 0x000fe20000000800 */
[----:B------:R-:W-:Y:S02]  /*22e00*/  SHF.R.S32.HI R8, RZ, 0x1f, R210 ;  /* 0x0000001fff087819 */ /* 0x000fe400000114d2 */
[----:B------:R-:W-:Y:S02]  /*22e10*/  ISETP.GE.AND P2, PT, R210, UR4, PT ;  /* 0x00000004d2007c0c */ /* 0x000fe4000bf46270 */
[----:B------:R-:W-:Y:S02]  /*22e20*/  ISETP.GE.AND P3, PT, R219, UR4, PT ;  /* 0x00000004db007c0c */ /* 0x000fe4000bf66270 */
[----:B------:R-:W-:-:S09]  /*22e30*/  SHF.R.S32.HI R7, RZ, 0x1f, R219 ;  /* 0x0000001fff077819 */ /* 0x000fd200000114db */
[CC--:B---3--:R-:W-:Y:S02]  /*22e40*/  @!P2 LEA R4, P0, R210.reuse, R14.reuse, 0x1 ;  /* 0x0000000ed204a211 */ /* 0x0c8fe400078008ff */
[C---:B------:R-:W-:Y:S02]  /*22e50*/  @!P3 LEA R14, P1, R219.reuse, R14, 0x1 ;  /* 0x0000000edb0eb211 */ /* 0x040fe400078208ff */
[-C--:B--2---:R-:W-:Y:S02]  /*22e60*/  @!P2 LEA.HI.X R5, R210, R0.reuse, R8, 0x1, P0 ;  /* 0x00000000d205a211 */ /* 0x084fe400000f0c08 */
[----:B------:R-:W-:-:S03]  /*22e70*/  @!P3 LEA.HI.X R15, R219, R0, R7, 0x1, P1 ;  /* 0x00000000db0fb211 */ /* 0x000fc600008f0c07 */
[----:B------:R4:W-:Y:S04]  /*22e80*/  @!P2 ST.E.128 desc[UR60][R4.64], RZ ;  /* 0x000000ff0400a985 */ /* 0x0009e8000c101d3c */
[----:B------:R4:W-:Y:S02]  /*22e90*/  @!P3 ST.E.128 desc[UR60][R14.64], RZ ;  /* 0x000000ff0e00b985 */ /* 0x0009e4000c101d3c */
.L_x_8887:
[----:B------:R-:W-:Y:S05]  /*22ea0*/  BSYNC B1 ;  /* 0x0000000000017941 */ /* 0x000fea0003800000 */
.L_x_8886:
[----:B------:R-:W-:-:S03]  /*22eb0*/  UMOV UR4, 0xffffffff ;  /* 0xffffffff00047882 */ /* 0x000fc60000000000 */
[----:B------:R-:W-:Y:S05]  /*22ec0*/  BRA.DIV UR4, `(.L_x_8888) ;  /* 0x000000b6044c7947 */ /* 0x000fea000b800000 */
[----:B--2---:R2:W0:Y:S04]  /*22ed0*/  SHFL.IDX PT, R0, R3, 0x1, 0x181f ;  /* 0x00381f0003007f89 */ /* 0x00442800000e0000 */
[----:B---34-:R2:W3:Y:S02]  /*22ee0*/  SHFL.IDX PT, R14, R2, 0x1, 0x181f ;  /* 0x00381f00020e7f89 */ /* 0x0184e400000e0000 */
.L_x_9150:
        /* <DEDUP_REMOVED lines=11> */
[-C--:B0-----:R-:W-:Y:S02]  /*22fa0*/  @!P2 LEA.HI.X R5, R210, R0.reuse, R7, 0x1, P0 ;  /* 0x00000000d205a211 */ /* 0x081fe400000f0c07 */
[----:B------:R-:W-:-:S03]  /*22fb0*/  @!P3 LEA.HI.X R15, R219, R0, R6, 0x1, P1 ;  /* 0x00000000db0fb211 */ /* 0x000fc600008f0c06 */
[----:B------:R4:W-:Y:S04]  /*22fc0*/  @!P2 ST.E.128 desc[UR60][R4.64], RZ ;  /* 0x000000ff0400a985 */ /* 0x0009e8000c101d3c */
[----:B------:R4:W-:Y:S02]  /*22fd0*/  @!P3 ST.E.128 desc[UR60][R14.64], RZ ;  /* 0x000000ff0e00b985 */ /* 0x0009e4000c101d3c */
.L_x_8890:
[----:B------:R-:W-:Y:S05]  /*22fe0*/  BSYNC B1 ;  /* 0x0000000000017941 */ /* 0x000fea0003800000 */
.L_x_8889:
[----:B------:R-:W-:-:S03]  /*22ff0*/  UMOV UR4, 0xffffffff ;  /* 0xffffffff00047882 */ /* 0x000fc60000000000 */
[----:B------:R-:W-:Y:S05]  /*23000*/  BRA.DIV UR4, `(.L_x_8891) ;  /* 0x000000b604447947 */ /* 0x000fea000b800000 */
[----:B0-----:R0:W0:Y:S04]  /*23010*/  SHFL.IDX PT, R0, R3, 0x2, 0x181f ;  /* 0x00581f0003007f89 */ /* 0x00102800000e0000 */
[----:B---34-:R3:W4:Y:S02]  /*23020*/  SHFL.IDX PT, R14, R2, 0x2, 0x181f ;  /* 0x00581f00020e7f89 */ /* 0x01872400000e0000 */
.L_x_9154:
        /* <DEDUP_REMOVED lines=9> */
[CC--:B----4-:R-:W-:Y:S02]  /*230c0*/  @!P2 LEA R4, P0, R210.reuse, R14.reuse, 0x1 ;  /* 0x0000000ed204a211 */ /* 0x0d0fe400078008ff */
[C---:B------:R-:W-:Y:S02]  /*230d0*/  @!P3 LEA R14, P1, R219.reuse, R14, 0x1 ;  /* 0x0000000edb0eb211 */ /* 0x040fe400078208ff */
[-C--:B0-----:R-:W-:Y:S02]  /*230e0*/  @!P2 LEA.HI.X R5, R210, R0.reuse, R7, 0x1, P0 ;  /* 0x00000000d205a211 */ /* 0x081fe400000f0c07 */
[----:B------:R-:W-:-:S03]  /*230f0*/  @!P3 LEA.HI.X R15, R219, R0, R6, 0x1, P1 ;  /* 0x00000000db0fb211 */ /* 0x000fc600008f0c06 */
[----:B------:R0:W-:Y:S04]  /*23100*/  @!P2 ST.E.128 desc[UR60][R4.64], RZ ;  /* 0x000000ff0400a985 */ /* 0x0001e8000c101d3c */
[----:B------:R0:W-:Y:S02]  /*23110*/  @!P3 ST.E.128 desc[UR60][R14.64], RZ ;  /* 0x000000ff0e00b985 */ /* 0x0001e4000c101d3c */
.L_x_8893:
[----:B------:R-:W-:Y:S05]  /*23120*/  BSYNC B1 ;  /* 0x0000000000017941 */ /* 0x000fea0003800000 */
.L_x_8892:
[----:B------:R-:W-:-:S03]  /*23130*/  UMOV UR4, 0xffffffff ;  /* 0xffffffff00047882 */ /* 0x000fc60000000000 */
[----:B------:R-:W-:Y:S05]  /*23140*/  BRA.DIV UR4, `(.L_x_8894) ;  /* 0x000000b6043c7947 */ /* 0x000fea000b800000 */
[----:B0-----:R0:W0:Y:S04]  /*23150*/  SHFL.IDX PT, R0, R3, 0x3, 0x181f ;  /* 0x00781f0003007f89 */ /* 0x00102800000e0000 */
[----:B----4-:R4:W0:Y:S02]  /*23160*/  SHFL.IDX PT, R14, R2, 0x3, 0x181f ;  /* 0x00781f00020e7f89 */ /* 0x01082400000e0000 */
.L_x_9158:
[----:B--234-:R-:W-:-:S05]  /*23170*/  VIADD R2, R202, 0x60 ;  /* 0x00000060ca027836 */ /* 0x01cfca0000000000 */
[----:B------:R-:W-:-:S13]  /*23180*/  ISETP.GE.AND P0, PT, R2, R21, PT ;  /* 0x000000150200720c */ /* 0x000fda0003f06270 */
[----:B------:R-:W-:Y:S05]  /*23190*/  @P0 BRA `(.L_x_8881) ;  /* 0x00000000002c0947 */ /* 0x000fea0003800000 */
[----:B------:R-:W-:Y:S01]  /*231a0*/  ULDC UR4, c[0x0][0xac8] ;  /* 0x0002b20000047ab9 */ /* 0x000fe20000000800 */
[----:B------:R-:W-:Y:S02]  /*231b0*/  SHF.R.S32.HI R5, RZ, 0x1f, R210 ;  /* 0x0000001fff057819 */ /* 0x000fe400000114d2 */
[----:B------:R-:W-:Y:S02]  /*231c0*/  ISETP.GE.AND P2, PT, R210, UR4, PT ;  /* 0x00000004d2007c0c */ /* 0x000fe4000bf46270 */
[----:B------:R-:W-:Y:S02]  /*231d0*/  ISETP.GE.AND P3, PT, R219, UR4, PT ;  /* 0x00000004db007c0c */ /* 0x000fe4000bf66270 */
[----:B------:R-:W-:-:S09]  /*231e0*/  SHF.R.S32.HI R4, RZ, 0x1f, R219 ;  /* 0x0000001fff047819 */ /* 0x000fd200000114db */
[CC--:B0-----:R-:W-:Y:S02]  /*231f0*/  @!P2 LEA R2, P0, R210.reuse, R14.reuse, 0x1 ;  /* 0x0000000ed202a211 */ /* 0x0c1fe400078008ff */
[C---:B------:R-:W-:Y:S02]  /*23200*/  @!P3 LEA R14, P1, R219.reuse, R14, 0x1 ;  /* 0x0000000edb0eb211 */ /* 0x040fe400078208ff */
[-C--:B------:R-:W-:Y:S02]  /*23210*/  @!P2 LEA.HI.X R3, R210, R0.reuse, R5, 0x1, P0 ;  /* 0x00000000d203a211 */ /* 0x080fe400000f0c05 */
[----:B------:R-:W-:-:S03]  /*23220*/  @!P3 LEA.HI.X R15, R219, R0, R4, 0x1, P1 ;  /* 0x00000000db0fb211 */ /* 0x000fc600008f0c04 */
[----:B------:R0:W-:Y:S04]  /*23230*/  @!P2 ST.E.128 desc[UR60][R2.64], RZ ;  /* 0x000000ff0200a985 */ /* 0x0001e8000c101d3c */
[----:B------:R0:W-:Y:S02]  /*23240*/  @!P3 ST.E.128 desc[UR60][R14.64], RZ ;  /* 0x000000ff0e00b985 */ /* 0x0001e4000c101d3c */
.L_x_8881:
[----:B------:R-:W-:Y:S05]  /*23250*/  BSYNC B0 ;  /* 0x0000000000007941 */ /* 0x000fea0003800000 */
.L_x_8871:
[----:B------:R-:W-:Y:S02]  /*23260*/  ULDC UR4, c[0x0][0xc3c] ;  /* 0x00030f0000047ab9 */ /* 0x000fe40000000800 */
[----:B-1----:R-:W-:-:S13]  /*23270*/  ISETP.GE.AND P0, PT, R191, UR4, PT ;  /* 0x00000004bf007c0c */ /* 0x002fda000bf06270 */
[----:B------:R-:W-:Y:S05]  /*23280*/  @!P0 BRA `(.L_x_8895) ;  /* 0xfffffddc00708947 */ /* 0x000fea000383ffff */
[----:B------:R-:W-:Y:S05]  /*23290*/  BRA `(.L_x_8654) ;  /* 0x0000008800347947 */ /* 0x000fea0003800000 */
.L_x_8652:
        /* <DEDUP_REMOVED lines=15> */
[----:B0-----:R-:W-:Y:S01]  /*23390*/  IMAD.MOV.U32 R0, RZ, RZ, RZ ;  /* 0x000000ffff007224 */ /* 0x001fe200078e00ff */
        /* <DEDUP_REMOVED lines=40> */
.L_x_8901:
        /* <DEDUP_REMOVED lines=12> */
.L_x_8900:
[----:B------:R-:W-:Y:S05]  /*236e0*/  BSYNC B0 ;  /* 0x0000000000007941 */ /* 0x000fea0003800000 */
.L_x_8899:
        /* <DEDUP_REMOVED lines=20> */
.L_x_8897:
        /* <DEDUP_REMOVED lines=20> */
.L_x_8902:
        /* <DEDUP_REMOVED lines=60> */
.L_x_8898:
[----:B------:R-:W-:Y:S02]  /*23d30*/  IMAD.MOV.U32 R25, RZ, RZ, RZ ;  /* 0x000000ffff197224 */ /* 0x000fe400078e00ff */
[----:B------:R-:W-:Y:S02]  /*23d40*/  IMAD.U32 R24, RZ, RZ, UR6 ;  /* 0x00000006ff187e24 */ /* 0x000fe4000f8e00ff */
[----:B------:R-:W-:-:S07]  /*23d50*/  IMAD.MOV.U32 R26, RZ, RZ, RZ ;  /* 0x000000ffff1a7224 */ /* 0x000fce00078e00ff */
.L_x_8903:
[----:B------:R-:W-:-:S13]  /*23d60*/  ISETP.NE.AND P0, PT, R5, RZ, PT ;  /* 0x000000ff0500720c */ /* 0x000fda0003f05270 */
[----:B------:R-:W0:Y:S01]  /*23d70*/  @!P0 S2R R3, SR_CgaCtaId ;  /* 0x0000000000038919 */ /* 0x000e220000008800 */
[----:B------:R-:W-:-:S04]  /*23d80*/  @!P0 MOV R0, 0x400 ;  /* 0x0000040000008802 */ /* 0x000fc80000000f00 */
[----:B0-----:R-:W-:-:S05]  /*23d90*/  @!P0 LEA R0, R3, R0, 0x18 ;  /* 0x0000000003008211 */ /* 0x001fca00078ec0ff */
[----:B------:R2:W-:Y:S01]  /*23da0*/  @!P0 STS.128 [R0+0x228d0], R24 ;  /* 0x0228d01800008388 */ /* 0x0005e20000000c00 */
[----:B------:R-:W-:Y:S06]  /*23db0*/  BAR.ARV 0x5, 0x180 ;  /* 0x0146000000007b1d */ /* 0x000fec0000002000 */
.L_x_8896:
        /* <DEDUP_REMOVED lines=12> */
[C---:B------:R-:W-:Y:S02]  /*23e80*/  IMAD.SHL.U32 R29, R14.reuse, 0x80, RZ ;  /* 0x000000800e1d7824 */ /* 0x040fe400078e00ff */
[----:B------:R-:W-:Y:S02]  /*23e90*/  IMAD.SHL.U32 R4, R14, 0x20, RZ ;  /* 0x000000200e047824 */ /* 0x000fe400078e00ff */
[----:B------:R-:W-:-:S02]  /*23ea0*/  IMAD.SHL.U32 R6, R13, 0x10, RZ ;  /* 0x000000100d067824 */ /* 0x000fc400078e00ff */
[C---:B0-----:R-:W-:Y:S01]  /*23eb0*/  IMAD.SHL.U32 R0, R14.reuse, 0x10, RZ ;  /* 0x000000100e007824 */ /* 0x041fe200078e00ff */
[----:B------:R-:W-:Y:S01]  /*23ec0*/  SHF.R.U32.HI R3, RZ, 0x1, R14 ;  /* 0x00000001ff037819 */ /* 0x000fe2000001160e */
[----:B------:R-:W-:Y:S01]  /*23ed0*/  IMAD.SHL.U32 R9, R14, 0x2, RZ ;  /* 0x000000020e097824 */ /* 0x000fe200078e00ff */
[----:B------:R-:W-:Y:S02]  /*23ee0*/  LOP3.LUT R2, R29, 0x380, RZ, 0xc0, !PT ;  /* 0x000003801d027812 */ /* 0x000fe400078ec0ff */
[----:B------:R-:W-:Y:S02]  /*23ef0*/  LOP3.LUT R5, R4, 0x80, RZ, 0xc0, !PT ;  /* 0x0000008004057812 */ /* 0x000fe400078ec0ff */
[----:B------:R-:W-:Y:S02]  /*23f00*/  LOP3.LUT R7, R6, 0x600, RZ, 0xc0, !PT ;  /* 0x0000060006077812 */ /* 0x000fe400078ec0ff */
[----:B------:R-:W-:Y:S01]  /*23f10*/  LOP3.LUT R8, R0, 0x3f0, RZ, 0xc0, !PT ;  /* 0x000003f000087812 */ /* 0x000fe200078ec0ff */
[----:B------:R-:W-:Y:S01]  /*23f20*/  IMAD.SHL.U32 R10, R14, 0x4, RZ ;  /* 0x000000040e0a7824 */ /* 0x000fe200078e00ff */
[----:B------:R-:W-:-:S02]  /*23f30*/  LOP3.LUT R3, R2, 0x30, R3, 0xf8, !PT ;  /* 0x0000003002037812 */ /* 0x000fc400078ef803 */
[----:B------:R-:W-:Y:S02]  /*23f40*/  LOP3.LUT P0, RZ, R14, 0x4, RZ, 0xc0, !PT ;  /* 0x000000040eff7812 */ /* 0x000fe4000780c0ff */
        /* <DEDUP_REMOVED lines=8> */
[----:B------:R-:W-:Y:S01]  /*23fd0*/  LOP3.LUT R23, R4, R5, RZ, 0xfc, !PT ;  /* 0x0000000504177212 */ /* 0x000fe200078efcff */
[----:B------:R-:W-:Y:S01]  /*23fe0*/  STL [R1+0x2c], R11 ;  /* 0x00002c0b01007387 */ /* 0x000fe20000100800 */
[----:B---3--:R-:W-:Y:S01]  /*23ff0*/  IMAD.U32 R4, RZ, RZ, UR4 ;  /* 0x00000004ff047e24 */ /* 0x008fe2000f8e00ff */
[----:B------:R-:W-:Y:S02]  /*24000*/  SHF.R.U32.HI R2, RZ, 0x3, R13 ;  /* 0x00000003ff027819 */ /* 0x000fe4000001160d */
[----:B------:R-:W-:-:S02]  /*24010*/  LOP3.LUT R36, R0, 0x70, RZ, 0xc0, !PT ;  /* 0x0000007000247812 */ /* 0x000fc400078ec0ff */
[----:B------:R-:W-:Y:S01]  /*24020*/  LOP3.LUT R2, R2, 0x70, R0, 0xf8, !PT ;  /* 0x0000007002027812 */ /* 0x000fe200078ef800 */
[----:B------:R-:W-:Y:S01]  /*24030*/  IMAD.MOV.U32 R0, RZ, RZ, 0x1 ;  /* 0x00000001ff007424 */ /* 0x000fe200078e00ff */
[----:B------:R-:W-:Y:S01]  /*24040*/  LEA R17, R4, R17, 0x18 ;  /* 0x0000001104117211 */ /* 0x000fe200078ec0ff */
[----:B------:R-:W-:Y:S01]  /*24050*/  BSSY B7, `(.L_x_8904) ;  /* 0x0000770000077945 */ /* 0x000fe20003800000 */
[----:B------:R-:W-:Y:S01]  /*24060*/  IMAD.MOV.U32 R35, RZ, RZ, RZ ;  /* 0x000000ffff237224 */ /* 0x000fe200078e00ff */
[----:B------:R-:W-:Y:S01]  /*24070*/  ULDC.64 UR36, c[0x0][0x198] ;  /* 0x0000660000247ab9 */ /* 0x000fe20000000a00 */
[----:B------:R-:W-:Y:S01]  /*24080*/  ULDC UR38, c[0x0][0xc] ;  /* 0x0000030000267ab9 */ /* 0x000fe20000000800 */
[C---:B--2---:R-:W-:Y:S02]  /*24090*/  LOP3.LUT R3, R12.reuse, 0x2, RZ, 0xfc, !PT ;  /* 0x000000020c037812 */ /* 0x044fe400078efcff */
        /* <DEDUP_REMOVED lines=12> */
[----:B------:R-:W-:Y:S04]  /*24160*/  STL [R1], RZ ;  /* 0x000000ff01007387 */ /* 0x000fe80000100800 */
[----:B------:R0:W-:Y:S04]  /*24170*/  STL [R1+0x8], R0 ;  /* 0x0000080001007387 */ /* 0x0001e80000100800 */
[----:B------:R1:W-:Y:S01]  /*24180*/  STL [R1+0x3c], R2 ;  /* 0x00003c0201007387 */ /* 0x0003e20000100800 */
[C---:B0-----:R-:W-:Y:S02]  /*24190*/  LOP3.LUT R0, R23.reuse, 0x1800, RZ, 0xfc, !PT ;  /* 0x0000180017007812 */ /* 0x041fe400078efcff */
[----:B------:R-:W-:-:S02]  /*241a0*/  LOP3.LUT R0, R23, 0x4800, RZ, 0xfc, !PT ;  /* 0x0000480017007812 */ /* 0x000fc400078efcff */
[----:B-1----:R-:W-:-:S07]  /*241b0*/  LOP3.LUT R2, R23, 0x3800, RZ, 0xfc, !PT ;  /* 0x0000380017027812 */ /* 0x002fce00078efcff */
.L_x_9028:
[----:B------:R-:W-:Y:S05]  /*241c0*/  YIELD ;  /* 0x0000000000007946 */ /* 0x000fea0003800000 */
[----:B------:R-:W-:Y:S01]  /*241d0*/  ULDC.64 UR4, c[0x0][0xa28] ;  /* 0x00028a0000047ab9 */ /* 0x000fe20000000a00 */
[----:B------:R-:W-:Y:S01]  /*241e0*/  IMAD.MOV.U32 R8, RZ, RZ, RZ ;  /* 0x000000ffff087224 */ /* 0x000fe200078e00ff */
[----:B------:R-:W-:Y:S01]  /*241f0*/  ISETP.NE.U32.AND P0, PT, RZ, UR4, PT ;  /* 0x00000004ff007c0c */ /* 0x000fe2000bf05070 */
[----:B01----:R-:W0:Y:S01]  /*24200*/  LDC.64 R4, c[0x0][0xa00] ;  /* 0x00028000ff047b82 */ /* 0x003e220000000a00 */
[----:B------:R-:W-:Y:S02]  /*24210*/  ULDC.64 UR6, c[0x0][0xa10] ;  /* 0x0002840000067ab9 */ /* 0x000fe40000000a00 */
[----:B------:R-:W-:Y:S01]  /*24220*/  ISETP.NE.AND.EX P0, PT, RZ, UR5, PT, P0 ;  /* 0x00000005ff007c0c */ /* 0x000fe2000bf05300 */
[----:B------:R-:W-:-:S12]  /*24230*/  ULDC.64 UR4, c[0x0][0xa18] ;  /* 0x0002860000047ab9 */ /* 0x000fd80000000a00 */
[----:B------:R-:W1:Y:S01]  /*24240*/  @P0 LDC.64 R2, c[0x0][0xa28] ;  /* 0x00028a00ff020b82 */ /* 0x000e620000000a00 */
[----:B------:R-:W-:Y:S01]  /*24250*/  ISETP.NE.U32.AND P1, PT, RZ, UR6, PT ;  /* 0x00000006ff007c0c */ /* 0x000fe2000bf25070 */
[----:B-1----:R-:W-:-:S05]  /*24260*/  @P0 IMAD.WIDE R2, R27, 0x4, R2 ;  /* 0x000000041b020825 */ /* 0x002fca00078e0202 */
[----:B--2---:R1:W2:Y:S01]  /*24270*/  @P0 LDG.E R8, desc[UR60][R2.64] ;  /* 0x0000003c02080981 */ /* 0x0042a2000c1e1900 */
[----:B------:R-:W-:Y:S01]  /*24280*/  ISETP.NE.U32.AND P0, PT, RZ, UR4, PT ;  /* 0x00000004ff007c0c */ /* 0x000fe2000bf05070 */
[----:B------:R-:W-:Y:S01]  /*24290*/  IMAD.MOV.U32 R33, RZ, RZ, RZ ;  /* 0x000000ffff217224 */ /* 0x000fe200078e00ff */
[----:B------:R-:W-:Y:S01]  /*242a0*/  ISETP.NE.AND.EX P1, PT, RZ, UR7, PT, P1 ;  /* 0x00000007ff007c0c */ /* 0x000fe2000bf25310 */
[----:B------:R-:W-:Y:S01]  /*242b0*/  IMAD.MOV.U32 R0, RZ, RZ, RZ ;  /* 0x000000ffff007224 */ /* 0x000fe200078e00ff */
[----:B------:R-:W-:Y:S01]  /*242c0*/  ISETP.NE.AND.EX P2, PT, RZ, UR5, PT, P0 ;  /* 0x00000005ff007c0c */ /* 0x000fe2000bf45300 */
[----:B------:R-:W-:Y:S01]  /*242d0*/  ULDC.64 UR4, c[0x0][0xa00] ;  /* 0x0002800000047ab9 */ /* 0x000fe20000000a00 */
[----:B0-----:R-:W-:Y:S01]  /*242e0*/  IMAD.WIDE R4, R27, 0x4, R4 ;  /* 0x000000041b047825 */ /* 0x001fe200078e0204 */
[----:B------:R-:W-:Y:S01]  /*242f0*/  ISETP.NE.U32.AND P0, PT, RZ, UR4, PT ;  /* 0x00000004ff007c0c */ /* 0x000fe2000bf05070 */
[----:B-1----:R-:W0:Y:S03]  /*24300*/  LDC.64 R2, c[0x0][0xa10] ;  /* 0x00028400ff027b82 */ /* 0x002e260000000a00 */
[----:B------:R-:W-:-:S06]  /*24310*/  ISETP.NE.AND.EX P0, PT, RZ, UR5, PT, P0 ;  /* 0x00000005ff007c0c */ /* 0x000fcc000bf05300 */
[----:B------:R-:W1:Y:S07]  /*24320*/  @P2 LDC.64 R6, c[0x0][0xa18] ;  /* 0x00028600ff062b82 */ /* 0x000e6e0000000a00 */
[----:B-----5:R-:W5:Y:S01]  /*24330*/  @P0 LDG.E R33, desc[UR60][R4.64] ;  /* 0x0000003c04210981 */ /* 0x020f62000c1e1900 */
        /* <DEDUP_REMOVED lines=22> */
.L_x_8905:
        /* <DEDUP_REMOVED lines=8> */
.L_x_8906:
        /* <DEDUP_REMOVED lines=9> */
.L_x_8907:
[----:B-1----:R-:W2:Y:S04]  /*245b0*/  @P1 LDG.E R4, desc[UR60][R2.64] ;  /* 0x0000003c02041981 */ /* 0x002ea8000c1e1900 */
[----:B------:R1:W2:Y:S01]  /*245c0*/  @P1 LDG.E R5, desc[UR60][R2.64+0x4] ;  /* 0x0000043c02051981 */ /* 0x0002a2000c1e1900 */
[----:B-----5:R-:W-:Y:S02]  /*245d0*/  IMAD.IADD R7, R7, 0x1, -R8 ;  /* 0x0000000107077824 */ /* 0x020fe400078e0a08 */
[----:B------:R-:W-:-:S04]  /*245e0*/  IMAD.SHL.U32 R25, R25, 0x80, RZ ;  /* 0x0000008019197824 */ /* 0x000fc800078e00ff */
[----:B------:R-:W-:Y:S01]  /*245f0*/  VIADD R9, R25, 0x7f ;  /* 0x0000007f19097836 */ /* 0x000fe20000000000 */
[----:B-1----:R-:W1:Y:S02]  /*24600*/  LDC R2, c[0x0][0x448] ;  /* 0x00011200ff027b82 */ /* 0x002e640000000800 */
[----:B-1----:R-:W-:-:S13]  /*24610*/  ISETP.NE.AND P2, PT, R2, 0x1, PT ;  /* 0x000000010200780c */ /* 0x002fda0003f45270 */
[----:B------:R-:W1:Y:S08]  /*24620*/  @P2 LDC R3, c[0x0][0x44c] ;  /* 0x00011300ff032b82 */ /* 0x000e700000000800 */
[----:B------:R-:W3:Y:S01]  /*24630*/  @P2 LDC R2, c[0x0][0x450] ;  /* 0x00011400ff022b82 */ /* 0x000ee20000000800 */
[----:B-1----:R-:W-:-:S05]  /*24640*/  @P2 IMAD.HI.U32 R3, R9, R3, RZ ;  /* 0x0000000309032227 */ /* 0x002fca00078e00ff */
[----:B---3--:R-:W-:Y:S01]  /*24650*/  @P2 SHF.R.U32.HI R9, RZ, R2, R3 ;  /* 0x00000002ff092219 */ /* 0x008fe20000011603 */
[----:B--2---:R-:W-:-:S04]  /*24660*/  @P1 IMAD.IADD R6, R5, 0x1, -R4 ;  /* 0x0000000105061824 */ /* 0x004fc800078e0a04 */
[----:B------:R-:W-:-:S04]  /*24670*/  IMAD.IADD R19, R7, 0x1, R6 ;  /* 0x0000000107137824 */ /* 0x000fc800078e0206 */
[C---:B------:R-:W-:Y:S01]  /*24680*/  VIADD R20, R19.reuse, 0x9f ;  /* 0x0000009f13147836 */ /* 0x040fe20000000000 */
[----:B0-----:R-:W-:-:S03]  /*24690*/  IADD3 R8, R19, 0x1, -R28 ;  /* 0x0000000113087810 */ /* 0x001fc60007ffe81c */
[----:B------:R-:W-:-:S04]  /*246a0*/  IMAD.HI R20, R20, 0x66666667, RZ ;  /* 0x6666666714147827 */ /* 0x000fc800078e02ff */
[----:B------:R-:W-:Y:S01]  /*246b0*/  IMAD.IADD R9, R8, 0x1, R9 ;  /* 0x0000000108097824 */ /* 0x000fe200078e0209 */
[----:B------:R-:W-:-:S04]  /*246c0*/  SHF.R.U32.HI R2, RZ, 0x1f, R20 ;  /* 0x0000001fff027819 */ /* 0x000fc80000011614 */
[----:B------:R-:W-:Y:S02]  /*246d0*/  LEA.HI.SX32 R20, R20, R2, 0x1a ;  /* 0x0000000214147211 */ /* 0x000fe400078fd2ff */
        /* <DEDUP_REMOVED lines=15> */
.L_x_8910:
[----:B------:R-:W-:-:S13]  /*247d0*/  ISETP.NE.AND P0, PT, R3, 0x1, PT ;  /* 0x000000010300780c */ /* 0x000fda0003f05270 */
[----:B------:R-:W0:Y:S02]  /*247e0*/  @P0 LDC.64 R4, c[0x0][0x9e8] ;  /* 0x00027a00ff040b82 */ /* 0x000e240000000a00 */
[----:B0-----:R-:W-:-:S05]  /*247f0*/  @P0 IMAD.HI.U32 R4, R10, R4, RZ ;  /* 0x000000040a040227 */ /* 0x001fca00078e00ff */
[----:B------:R-:W-:-:S07]  /*24800*/  @P0 SHF.R.U32.HI R10, RZ, R5, R4 ;  /* 0x00000005ff0a0219 */ /* 0x000fce0000011604 */
.L_x_8911:
[----:B------:R-:W-:Y:S05]  /*24810*/  BSYNC B0 ;  /* 0x0000000000007941 */ /* 0x000fea0003800000 */
.L_x_8909:
[----:B------:R-:W-:-:S05]  /*24820*/  IMAD R10, R10, R3, R3 ;  /* 0x000000030a0a7224 */ /* 0x000fca00078e0203 */
[----:B------:R-:W-:-:S07]  /*24830*/  VIMNMX R2, R2, R10, PT ;  /* 0x0000000a02027248 */ /* 0x000fce0003fe0100 */
.L_x_8908:
        /* <DEDUP_REMOVED lines=20> */
.L_x_8914:
[----:B------:R-:W-:-:S13]  /*24980*/  ISETP.NE.AND P0, PT, R3, 0x1, PT ;  /* 0x000000010300780c */ /* 0x000fda0003f05270 */
[----:B------:R-:W0:Y:S02]  /*24990*/  @P0 LDC.64 R4, c[0x0][0x9e8] ;  /* 0x00027a00ff040b82 */ /* 0x000e240000000a00 */
[----:B0-----:R-:W-:-:S05]  /*249a0*/  @P0 IMAD.HI.U32 R4, R10, R4, RZ ;  /* 0x000000040a040227 */ /* 0x001fca00078e00ff */
[----:B------:R-:W-:-:S07]  /*249b0*/  @P0 SHF.R.U32.HI R10, RZ, R5, R4 ;  /* 0x00000005ff0a0219 */ /* 0x000fce0000011604 */
.L_x_8915:
[----:B------:R-:W-:Y:S05]  /*249c0*/  BSYNC B0 ;  /* 0x0000000000007941 */ /* 0x000fea0003800000 */
.L_x_8913:
[----:B------:R-:W-:-:S05]  /*249d0*/  IMAD R3, R10, R3, RZ ;  /* 0x000000030a037224 */ /* 0x000fca00078e02ff */
[----:B------:R-:W-:-:S07]  /*249e0*/  VIMNMX R9, R9, R3, !PT ;  /* 0x0000000309097248 */ /* 0x000fce0007fe0100 */
.L_x_8912:
[----:B------:R-:W-:Y:S01]  /*249f0*/  VIADD R3, R2, 0x9f ;  /* 0x0000009f02037836 */ /* 0x000fe20000000000 */
[----:B------:R-:W-:Y:S01]  /*24a00*/  BSSY B0, `(.L_x_8916) ;  /* 0x00000ea000007945 */ /* 0x000fe20003800000 */
[----:B------:R-:W-:-:S04]  /*24a10*/  IMAD.HI R9, R9, 0x66666667, RZ ;  /* 0x6666666709097827 */ /* 0x000fc800078e02ff */
[----:B------:R-:W-:-:S05]  /*24a20*/  IMAD.HI R3, R3, 0x66666667, RZ ;  /* 0x6666666703037827 */ /* 0x000fca00078e02ff */
[----:B------:R-:W-:-:S04]  /*24a30*/  SHF.R.U32.HI R2, RZ, 0x1f, R3 ;  /* 0x0000001fff027819 */ /* 0x000fc80000011603 */
[----:B------:R-:W-:Y:S02]  /*24a40*/  LEA.HI.SX32 R3, R3, R2, 0x1a ;  /* 0x0000000203037211 */ /* 0x000fe400078fd2ff */
[----:B------:R-:W-:Y:S02]  /*24a50*/  SHF.R.U32.HI R2, RZ, 0x1f, R9 ;  /* 0x0000001fff027819 */ /* 0x000fe40000011609 */
[----:B------:R-:W-:Y:S02]  /*24a60*/  VIMNMX R3, R20, R3, PT ;  /* 0x0000000314037248 */ /* 0x000fe40003fe0100 */
[----:B------:R-:W-:-:S03]  /*24a70*/  LEA.HI.SX32 R2, R9, R2, 0x1a ;  /* 0x0000000209027211 */ /* 0x000fc600078fd2ff */
[----:B------:R-:W-:Y:S01]  /*24a80*/  IMAD R3, R3, 0xa0, -R7 ;  /* 0x000000a003037824 */ /* 0x000fe200078e0a07 */
[----:B------:R-:W-:-:S04]  /*24a90*/  VIMNMX R2, RZ, R2, !PT ;  /* 0x00000002ff027248 */ /* 0x000fc80007fe0100 */
[----:B------:R-:W-:Y:S01]  /*24aa0*/  VIMNMX R6, R3, R6, PT ;  /* 0x0000000603067248 */ /* 0x000fe20003fe0100 */
[----:B------:R-:W-:-:S05]  /*24ab0*/  IMAD R2, R2, 0xa0, -R7 ;  /* 0x000000a002027824 */ /* 0x000fca00078e0a07 */
        /* <DEDUP_REMOVED lines=19> */
.L_x_9161:
[----:B-1----:R-:W-:Y:S02]  /*24bf0*/  ISETP.NE.AND P0, PT, R14, RZ, PT ;  /* 0x000000ff0e00720c */ /* 0x002fe40003f05270 */
[----:B------:R-:W-:-:S11]  /*24c00*/  PLOP3.LUT P6, PT, PT, PT, PT, 0x8, 0x0 ;  /* 0x000000000000781c */ /* 0x000fd60003fce170 */
[----:B------:R-:W-:Y:S05]  /*24c10*/  @P0 BRA `(.L_x_8919) ;  /* 0x00000000000c0947 */ /* 0x000fea0003800000 */
[----:B------:R-:W-:-:S03]  /*24c20*/  UMOV UR4, 0xffffffff ;  /* 0xffffffff00047882 */ /* 0x000fc60000000000 */
[----:B------:R-:W-:Y:S05]  /*24c30*/  BRA.DIV UR4, `(.L_x_8920) ;  /* 0x0000009a04fc7947 */ /* 0x000fea000b800000 */
[----:B------:R-:W-:-:S13]  /*24c40*/  ELECT P6, URZ, PT ;  /* 0x00000000003f782f */ /* 0x000fda00038c0000 */
.L_x_8919:
        /* <DEDUP_REMOVED lines=9> */
.L_x_9164:
[----:B------:R-:W-:Y:S05]  /*24ce0*/  BSYNC B1 ;  /* 0x0000000000017941 */ /* 0x000fea0003800000 */
.L_x_8921:
[----:B------:R-:W-:Y:S04]  /*24cf0*/  BSSY B1, `(.L_x_8923) ;  /* 0x0000050000017945 */ /* 0x000fe80003800000 */
[----:B------:R-:W-:Y:S05]  /*24d00*/  @!P6 BRA `(.L_x_8924) ;  /* 0x000000040038e947 */ /* 0x000fea0003800000 */
[----:B------:R-:W0:Y:S04]  /*24d10*/  LDL R9, [R1] ;  /* 0x0000000001097983 */ /* 0x000e280000100800 */
[----:B------:R-:W2:Y:S01]  /*24d20*/  LDL R6, [R1+0xc] ;  /* 0x00000c0001067983 */ /* 0x000ea20000100800 */
[----:B------:R-:W1:Y:S01]  /*24d30*/  S2R R7, SR_TID.X ;  /* 0x0000000000077919 */ /* 0x000e620000002100 */
[----:B------:R-:W-:Y:S01]  /*24d40*/  BSSY B2, `(.L_x_8925) ;  /* 0x0000007000027945 */ /* 0x000fe20003800000 */
[----:B-1----:R-:W-:-:S04]  /*24d50*/  LOP3.LUT R7, R7, 0x7f, RZ, 0xc0, !PT ;  /* 0x0000007f07077812 */ /* 0x002fc800078ec0ff */
[----:B------:R-:W-:Y:S01]  /*24d60*/  ISETP.NE.AND P1, PT, R7, RZ, PT ;  /* 0x000000ff0700720c */ /* 0x000fe20003f25270 */
[----:B0-----:R-:W-:Y:S01]  /*24d70*/  IMAD R5, R9, 0x8, R17 ;  /* 0x0000000809057824 */ /* 0x001fe200078e0211 */
[----:B--2---:R-:W-:-:S04]  /*24d80*/  SHF.L.U32 R6, R6, 0x1f, RZ ;  /* 0x0000001f06067819 */ /* 0x004fc800000006ff */
[----:B------:R-:W0:Y:S02]  /*24d90*/  SYNCS.PHASECHK.TRANS64.TRYWAIT P0, [R5+URZ+0x228a0], R6 ;  /* 0x0228a006050075a7 */ /* 0x000e24000800017f */
[----:B0-----:R-:W-:Y:S05]  /*24da0*/  @!P0 BRA `(.L_x_8926) ;  /* 0x0000009800d48947 */ /* 0x001fea0003800000 */
.L_x_9165:
[----:B------:R-:W-:Y:S05]  /*24db0*/  BSYNC B2 ;  /* 0x0000000000027941 */ /* 0x000fea0003800000 */
.L_x_8925:
        /* <DEDUP_REMOVED lines=9> */
.L_x_8928:
[----:B------:R-:W-:Y:S05]  /*24e50*/  BSYNC B2 ;  /* 0x0000000000027941 */ /* 0x000fea0003800000 */
.L_x_8927:
[----:B------:R-:W2:Y:S01]  /*24e60*/  LDL R7, [R1] ;  /* 0x0000000001077983 */ /* 0x000ea20000100800 */
[----:B------:R-:W-:Y:S01]  /*24e70*/  IMAD.MOV.U32 R12, RZ, RZ, RZ ;  /* 0x000000ffff0c7224 */ /* 0x000fe200078e00ff */
[----:B------:R-:W-:Y:S01]  /*24e80*/  UIADD3 UR4, UP0, UR36, 0x570, URZ ;  /* 0x0000057024047890 */ /* 0x000fe2000ff1e03f */
[----:B------:R-:W-:Y:S01]  /*24e90*/  IMAD R9, R3, 0xa0, R0 ;  /* 0x000000a003097824 */ /* 0x000fe200078e0200 */
[----:B------:R-:W-:Y:S01]  /*24ea0*/  PLOP3.LUT P0, PT, PT, PT, PT, 0x80, 0x0 ;  /* 0x000000000000781c */ /* 0x000fe20003f0f070 */
[----:B------:R-:W-:Y:S01]  /*24eb0*/  VIADD R10, R5, 0x22890 ;  /* 0x00022890050a7836 */ /* 0x000fe20000000000 */
[----:B------:R-:W-:Y:S01]  /*24ec0*/  R2UR UR10, R12 ;  /* 0x000000000c0a72ca */ /* 0x000fe200000e0000 */
[----:B------:R-:W-:Y:S01]  /*24ed0*/  VIADD R9, R9, 0xffffff60 ;  /* 0xffffff6009097836 */ /* 0x000fe20000000000 */
[----:B------:R-:W-:Y:S01]  /*24ee0*/  UIADD3.X UR5, URZ, UR37, URZ, UP0, !UPT ;  /* 0x000000253f057290 */ /* 0x000fe200087fe43f */
[----:B------:R-:W-:Y:S01]  /*24ef0*/  UMOV UR6, 0x0 ;  /* 0x0000000000067882 */ /* 0x000fe20000000000 */
[----:B------:R-:W-:Y:S01]  /*24f00*/  UMOV UR7, 0x12f00000 ;  /* 0x12f0000000077882 */ /* 0x000fe20000000000 */
[----:B--2---:R-:W-:-:S04]  /*24f10*/  IMAD R7, R7, 0x5000, R17 ;  /* 0x0000500007077824 */ /* 0x004fc800078e0211 */
[----:B------:R-:W-:-:S07]  /*24f20*/  VIADD R11, R7, 0x18400 ;  /* 0x00018400070b7836 */ /* 0x000fce0000000000 */
.L_x_8929:
        /* <DEDUP_REMOVED lines=13> */
.L_x_9166:
[----:B------:R-:W-:Y:S05]  /*25000*/  BSYNC B2 ;  /* 0x0000000000027941 */ /* 0x000fea0003800000 */
.L_x_8930:
        /* <DEDUP_REMOVED lines=11> */
.L_x_8933:
[----:B------:R-:W-:Y:S05]  /*250c0*/  BSYNC B2 ;  /* 0x0000000000027941 */ /* 0x000fea0003800000 */
.L_x_8932:
        /* <DEDUP_REMOVED lines=8> */
.L_x_8934:
        /* <DEDUP_REMOVED lines=10> */
.L_x_8924:
[----:B------:R-:W-:Y:S05]  /*251f0*/  BSYNC B1 ;  /* 0x0000000000017941 */ /* 0x000fea0003800000 */
.L_x_8923:
[----:B------:R-:W0:Y:S04]  /*25200*/  LDL.LU R6, [R1] ;  /* 0x0000000001067983 */ /* 0x000e280000300800 */
[----:B------:R-:W2:Y:S01]  /*25210*/  LDL.LU R10, [R1+0xc] ;  /* 0x00000c00010a7983 */ /* 0x000ea20000300800 */
[----:B------:R-:W-:Y:S01]  /*25220*/  VIADD R3, R3, 0xfffffffe ;  /* 0xfffffffe03037836 */ /* 0x000fe20000000000 */
[----:B------:R-:W-:-:S04]  /*25230*/  PLOP3.LUT P0, PT, PT, PT, PT, 0x8, 0x0 ;  /* 0x000000000000781c */ /* 0x000fc80003f0e170 */
[----:B------:R-:W-:Y:S01]  /*25240*/  ISETP.GE.AND P2, PT, R3, R4, PT ;  /* 0x000000040300720c */ /* 0x000fe20003f46270 */
[----:B0-----:R-:W-:-:S05]  /*25250*/  VIADD R5, R6, 0x1 ;  /* 0x0000000106057836 */ /* 0x001fca0000000000 */
[----:B------:R-:W-:-:S04]  /*25260*/  ISETP.NE.AND P1, PT, R5, 0x2, PT ;  /* 0x000000020500780c */ /* 0x000fc80003f25270 */
[----:B------:R-:W-:Y:S02]  /*25270*/  SEL R6, RZ, 0x1, P1 ;  /* 0x00000001ff067807 */ /* 0x000fe40000800000 */
[----:B------:R-:W-:Y:S02]  /*25280*/  SEL R5, R5, RZ, P1 ;  /* 0x000000ff05057207 */ /* 0x000fe40000800000 */
[----:B--2---:R-:W-:-:S03]  /*25290*/  LOP3.LUT R10, R10, R6, RZ, 0x3c, !PT ;  /* 0x000000060a0a7212 */ /* 0x004fc600078e3cff */
[----:B------:R0:W-:Y:S04]  /*252a0*/  STL [R1], R5 ;  /* 0x0000000501007387 */ /* 0x0001e80000100800 */
[----:B------:R0:W-:Y:S01]  /*252b0*/  STL [R1+0xc], R10 ;  /* 0x00000c0a01007387 */ /* 0x0001e20000100800 */
[----:B------:R-:W-:Y:S05]  /*252c0*/  @!P2 BRA `(.L_x_8917) ;  /* 0x000000040074a947 */ /* 0x000fea0003800000 */
.L_x_8947:
[----:B------:R-:W-:Y:S05]  /*252d0*/  YIELD ;  /* 0x0000000000007946 */ /* 0x000fea0003800000 */
[----:B------:R-:W-:Y:S04]  /*252e0*/  BSSY B1, `(.L_x_8935) ;  /* 0x000004f000017945 */ /* 0x000fe80003800000 */
[----:B-1----:R-:W-:Y:S05]  /*252f0*/  @!P6 BRA `(.L_x_8936) ;  /* 0x000000040034e947 */ /* 0x002fea0003800000 */
[----:B0-----:R-:W2:Y:S04]  /*25300*/  LDL R5, [R1] ;  /* 0x0000000001057983 */ /* 0x001ea80000100800 */
[----:B------:R-:W3:Y:S01]  /*25310*/  LDL R6, [R1+0xc] ;  /* 0x00000c0001067983 */ /* 0x000ee20000100800 */
[----:B------:R-:W0:Y:S01]  /*25320*/  S2R R7, SR_TID.X ;  /* 0x0000000000077919 */ /* 0x000e220000002100 */
[----:B------:R-:W-:Y:S01]  /*25330*/  BSSY B2, `(.L_x_8937) ;  /* 0x0000007000027945 */ /* 0x000fe20003800000 */
[----:B0-----:R-:W-:-:S04]  /*25340*/  LOP3.LUT R7, R7, 0x7f, RZ, 0xc0, !PT ;  /* 0x0000007f07077812 */ /* 0x001fc800078ec0ff */
[----:B------:R-:W-:Y:S01]  /*25350*/  ISETP.NE.AND P2, PT, R7, RZ, PT ;  /* 0x000000ff0700720c */ /* 0x000fe20003f45270 */
[----:B--2---:R-:W-:Y:S01]  /*25360*/  IMAD R5, R5, 0x8, R17 ;  /* 0x0000000805057824 */ /* 0x004fe200078e0211 */
[----:B---3--:R-:W-:-:S04]  /*25370*/  SHF.L.U32 R6, R6, 0x1f, RZ ;  /* 0x0000001f06067819 */ /* 0x008fc800000006ff */
[----:B------:R-:W0:Y:S02]  /*25380*/  SYNCS.PHASECHK.TRANS64.TRYWAIT P1, [R5+URZ+0x228a0], R6 ;  /* 0x0228a006050075a7 */ /* 0x000e24000802017f */
[----:B0-----:R-:W-:Y:S05]  /*25390*/  @!P1 BRA `(.L_x_8938) ;  /* 0x0000009400809947 */ /* 0x001fea0003800000 */
.L_x_9167:
[----:B------:R-:W-:Y:S05]  /*253a0*/  BSYNC B2 ;  /* 0x0000000000027941 */ /* 0x000fea0003800000 */
.L_x_8937:
        /* <DEDUP_REMOVED lines=9> */
.L_x_8940:
[----:B------:R-:W-:Y:S05]  /*25440*/  BSYNC B2 ;  /* 0x0000000000027941 */ /* 0x000fea0003800000 */
.L_x_8939:
[----:B------:R-:W2:Y:S01]  /*25450*/  LDL R7, [R1] ;  /* 0x0000000001077983 */ /* 0x000ea20000100800 */
[----:B------:R-:W-:Y:S01]  /*25460*/  IMAD.MOV.U32 R12, RZ, RZ, RZ ;  /* 0x000000ffff0c7224 */ /* 0x000fe200078e00ff */
[----:B------:R-:W-:Y:S01]  /*25470*/  UIADD3 UR4, UP0, UR36, 0x570, URZ ;  /* 0x0000057024047890 */ /* 0x000fe2000ff1e03f */
[----:B------:R-:W-:Y:S01]  /*25480*/  PLOP3.LUT P1, PT, PT, PT, PT, 0x80, 0x0 ;  /* 0x000000000000781c */ /* 0x000fe20003f2f070 */
[----:B------:R-:W-:Y:S01]  /*25490*/  IMAD R9, R3, 0xa0, R0 ;  /* 0x000000a003097824 */ /* 0x000fe200078e0200 */
[----:B------:R-:W-:Y:S01]  /*254a0*/  UMOV UR6, 0x0 ;  /* 0x0000000000067882 */ /* 0x000fe20000000000 */
[----:B------:R-:W-:Y:S01]  /*254b0*/  R2UR UR10, R12 ;  /* 0x000000000c0a72ca */ /* 0x000fe200000e0000 */
[----:B------:R-:W-:Y:S01]  /*254c0*/  VIADD R10, R5, 0x22890 ;  /* 0x00022890050a7836 */ /* 0x000fe20000000000 */
[----:B------:R-:W-:Y:S01]  /*254d0*/  UIADD3.X UR5, URZ, UR37, URZ, UP0, !UPT ;  /* 0x000000253f057290 */ /* 0x000fe200087fe43f */
[----:B------:R-:W-:Y:S01]  /*254e0*/  UMOV UR7, 0x12f00000 ;  /* 0x12f0000000077882 */ /* 0x000fe20000000000 */
[----:B--2---:R-:W-:-:S04]  /*254f0*/  IMAD R7, R7, 0x5000, R17 ;  /* 0x0000500007077824 */ /* 0x004fc800078e0211 */
[----:B------:R-:W-:-:S07]  /*25500*/  VIADD R11, R7, 0x18400 ;  /* 0x00018400070b7836 */ /* 0x000fce0000000000 */
.L_x_8941:
        /* <DEDUP_REMOVED lines=13> */
.L_x_9168:
[----:B------:R-:W-:Y:S05]  /*255e0*/  BSYNC B2 ;  /* 0x0000000000027941 */ /* 0x000fea0003800000 */
.L_x_8942:
        /* <DEDUP_REMOVED lines=11> */
.L_x_8945:
[----:B------:R-:W-:Y:S05]  /*256a0*/  BSYNC B2 ;  /* 0x0000000000027941 */ /* 0x000fea0003800000 */
.L_x_8944:
        /* <DEDUP_REMOVED lines=8> */
.L_x_8946:
        /* <DEDUP_REMOVED lines=10> */
.L_x_8936:
[----:B------:R-:W-:Y:S05]  /*257d0*/  BSYNC B1 ;  /* 0x0000000000017941 */ /* 0x000fea0003800000 */
.L_x_8935:
[----:B------:R-:W2:Y:S04]  /*257e0*/  LDL.LU R6, [R1] ;  /* 0x0000000001067983 */ /* 0x000ea80000300800 */
[----:B0-----:R-:W3:Y:S01]  /*257f0*/  LDL.LU R10, [R1+0xc] ;  /* 0x00000c00010a7983 */ /* 0x001ee20000300800 */
[C---:B------:R-:W-:Y:S01]  /*25800*/  ISETP.GT.AND P2, PT, R3.reuse, R4, PT ;  /* 0x000000040300720c */ /* 0x040fe20003f44270 */
[----:B------:R-:W-:Y:S02]  /*25810*/  VIADD R3, R3, 0xffffffff ;  /* 0xffffffff03037836 */ /* 0x000fe40000000000 */
[----:B--2---:R-:W-:-:S05]  /*25820*/  VIADD R5, R6, 0x1 ;  /* 0x0000000106057836 */ /* 0x004fca0000000000 */
[----:B------:R-:W-:-:S04]  /*25830*/  ISETP.NE.AND P1, PT, R5, 0x2, PT ;  /* 0x000000020500780c */ /* 0x000fc80003f25270 */
[----:B------:R-:W-:Y:S02]  /*25840*/  SEL R6, RZ, 0x1, P1 ;  /* 0x00000001ff067807 */ /* 0x000fe40000800000 */
[----:B------:R-:W-:Y:S02]  /*25850*/  SEL R5, R5, RZ, P1 ;  /* 0x000000ff05057207 */ /* 0x000fe40000800000 */
[----:B---3--:R-:W-:-:S05]  /*25860*/  LOP3.LUT R10, R10, R6, RZ, 0x3c, !PT ;  /* 0x000000060a0a7212 */ /* 0x008fca00078e3cff */
[----:B------:R1:W-:Y:S04]  /*25870*/  STL [R1+0xc], R10 ;  /* 0x00000c0a01007387 */ /* 0x0003e80000100800 */
[----:B------:R1:W-:Y:S01]  /*25880*/  STL [R1], R5 ;  /* 0x0000000501007387 */ /* 0x0003e20000100800 */
[----:B------:R-:W-:Y:S05]  /*25890*/  @P2 BRA `(.L_x_8947) ;  /* 0xfffffff8008c2947 */ /* 0x000fea000383ffff */
.L_x_8917:
[----:B------:R-:W-:Y:S05]  /*258a0*/  BSYNC B0 ;  /* 0x0000000000007941 */ /* 0x000fea0003800000 */
.L_x_8916:
[----:B------:R-:W2:Y:S01]  /*258b0*/  LDC R0, c[0x0][0x448] ;  /* 0x00011200ff007b82 */ /* 0x000ea20000000800 */
[----:B------:R-:W-:Y:S01]  /*258c0*/  VIADD R2, R25, 0x7f ;  /* 0x0000007f19027836 */ /* 0x000fe20000000000 */
[----:B------:R-:W-:Y:S06]  /*258d0*/  @!P0 WARPSYNC.ALL ;  /* 0x0000000000008948 */ /* 0x000fec0003800000 */
[----:B------:R-:W-:Y:S01]  /*258e0*/  @!P0 BAR.SYNC.DEFER_BLOCKING 0xc, 0x180 ;  /* 0x0306000000008b1d */ /* 0x000fe20000010000 */
[----:B--2---:R-:W-:-:S13]  /*258f0*/  ISETP.NE.AND P1, PT, R0, 0x1, PT ;  /* 0x000000010000780c */ /* 0x004fda0003f25270 */
[----:B------:R-:W2:Y:S08]  /*25900*/  @P1 LDC R3, c[0x0][0x44c] ;  /* 0x00011300ff031b82 */ /* 0x000eb00000000800 */
[----:B------:R-:W3:Y:S01]  /*25910*/  @P1 LDC R0, c[0x0][0x450] ;  /* 0x00011400ff001b82 */ /* 0x000ee20000000800 */
[----:B--2---:R-:W-:-:S05]  /*25920*/  @P1 IMAD.HI.U32 R3, R2, R3, RZ ;  /* 0x0000000302031227 */ /* 0x004fca00078e00ff */
[----:B---3--:R-:W-:-:S05]  /*25930*/  @P1 SHF.R.U32.HI R2, RZ, R0, R3 ;  /* 0x00000000ff021219 */ /* 0x008fca0000011603 */
[----:B------:R-:W-:Y:S02]  /*25940*/  IMAD.IADD R8, R8, 0x1, R2 ;  /* 0x0000000108087824 */ /* 0x000fe400078e0202 */
[----:B------:R-:W2:Y:S02]  /*25950*/  LDC.64 R2, c[0x0][0x9e0] ;  /* 0x00027800ff027b82 */ /* 0x000ea40000000a00 */
[----:B--2---:R-:W-:Y:S01]  /*25960*/  ISETP.GE.AND P2, PT, R3, 0x1, PT ;  /* 0x000000010300780c */ /* 0x004fe20003f46270 */
        /* <DEDUP_REMOVED lines=8> */
[----:B01----:R-:W0:Y:S02]  /*259f0*/  @P0 LDC.64 R4, c[0x0][0x9e8] ;  /* 0x00027a00ff040b82 */ /* 0x003e240000000a00 */
[----:B0-----:R-:W-:-:S05]  /*25a00*/  @P0 IMAD.HI.U32 R4, R0, R4, RZ ;  /* 0x0000000400040227 */ /* 0x001fca00078e00ff */
[----:B------:R-:W-:-:S04]  /*25a10*/  @P0 SHF.R.U32.HI R0, RZ, R5, R4 ;  /* 0x00000005ff000219 */ /* 0x000fc80000011604 */
[----:B------:R-:W-:Y:S01]  /*25a20*/  LOP3.LUT R0, RZ, R0, RZ, 0x33, !PT ;  /* 0x00000000ff007212 */ /* 0x000fe200078e33ff */
[----:B------:R-:W-:Y:S06]  /*25a30*/  BRA `(.L_x_8951) ;  /* 0x0000000000107947 */ /* 0x000fec0003800000 */
.L_x_8950:
[----:B------:R-:W-:-:S13]  /*25a40*/  ISETP.NE.AND P0, PT, R3, 0x1, PT ;  /* 0x000000010300780c */ /* 0x000fda0003f05270 */
[----:B01----:R-:W0:Y:S02]  /*25a50*/  @P0 LDC.64 R4, c[0x0][0x9e8] ;  /* 0x00027a00ff040b82 */ /* 0x003e240000000a00 */
[----:B0-----:R-:W-:-:S05]  /*25a60*/  @P0 IMAD.HI.U32 R4, R0, R4, RZ ;  /* 0x0000000400040227 */ /* 0x001fca00078e00ff */
[----:B------:R-:W-:-:S07]  /*25a70*/  @P0 SHF.R.U32.HI R0, RZ, R5, R4 ;  /* 0x00000005ff000219 */ /* 0x000fce0000011604 */
.L_x_8951:
[----:B------:R-:W-:Y:S05]  /*25a80*/  BSYNC B0 ;  /* 0x0000000000007941 */ /* 0x000fea0003800000 */
.L_x_8949:
[----:B------:R-:W-:-:S05]  /*25a90*/  IMAD R0, R0, R3, R3 ;  /* 0x0000000300007224 */ /* 0x000fca00078e0203 */
[----:B------:R-:W-:-:S07]  /*25aa0*/  VIMNMX R2, R2, R0, PT ;  /* 0x0000000002027248 */ /* 0x000fce0003fe0100 */
.L_x_8948:
[----:B------:R-:W-:Y:S01]  /*25ab0*/  VIADD R0, R2, 0x9f ;  /* 0x0000009f02007836 */ /* 0x000fe20000000000 */
[----:B------:R-:W-:Y:S01]  /*25ac0*/  ULDC UR4, c[0x0][0x9dc] ;  /* 0x0002770000047ab9 */ /* 0x000fe20000000800 */
[----:B------:R-:W-:Y:S02]  /*25ad0*/  IMAD.MOV.U32 R4, RZ, RZ, R25 ;  /* 0x000000ffff047224 */ /* 0x000fe400078e0019 */
[----:B------:R-:W-:-:S05]  /*25ae0*/  IMAD.HI R0, R0, 0x66666667, RZ ;  /* 0x6666666700007827 */ /* 0x000fca00078e02ff */
[----:B------:R-:W-:-:S04]  /*25af0*/  SHF.R.U32.HI R2, RZ, 0x1f, R0 ;  /* 0x0000001fff027819 */ /* 0x000fc80000011600 */
[----:B------:R-:W-:Y:S02]  /*25b00*/  LEA.HI.SX32 R2, R0, R2, 0x1a ;  /* 0x0000000200027211 */ /* 0x000fe400078fd2ff */
[----:B------:R-:W2:Y:S02]  /*25b10*/  @P1 LDC R0, c[0x0][0x450] ;  /* 0x00011400ff001b82 */ /* 0x000ea40000000800 */
[----:B------:R-:W-:-:S06]  /*25b20*/  VIMNMX R32, R20, R2, PT ;  /* 0x0000000214207248 */ /* 0x000fcc0003fe0100 */
[----:B------:R-:W3:Y:S02]  /*25b30*/  @P1 LDC R2, c[0x0][0x44c] ;  /* 0x00011300ff021b82 */ /* 0x000ee40000000800 */
[----:B---3--:R-:W-:-:S05]  /*25b40*/  @P1 IMAD.HI.U32 R2, R25, R2, RZ ;  /* 0x0000000219021227 */ /* 0x008fca00078e00ff */
[----:B--2---:R-:W-:-:S05]  /*25b50*/  @P1 SHF.R.U32.HI R4, RZ, R0, R2 ;  /* 0x00000000ff041219 */ /* 0x004fca0000011602 */
        /* <DEDUP_REMOVED lines=8> */
[----:B01----:R-:W0:Y:S02]  /*25be0*/  @P0 LDC.64 R4, c[0x0][0x9e8] ;  /* 0x00027a00ff040b82 */ /* 0x003e240000000a00 */
[----:B0-----:R-:W-:-:S05]  /*25bf0*/  @P0 IMAD.HI.U32 R4, R2, R4, RZ ;  /* 0x0000000402040227 */ /* 0x001fca00078e00ff */
[----:B------:R-:W-:-:S04]  /*25c00*/  @P0 SHF.R.U32.HI R2, RZ, R5, R4 ;  /* 0x00000005ff020219 */ /* 0x000fc80000011604 */
[----:B------:R-:W-:Y:S01]  /*25c10*/  LOP3.LUT R2, RZ, R2, RZ, 0x33, !PT ;  /* 0x00000002ff027212 */ /* 0x000fe200078e33ff */
[----:B------:R-:W-:Y:S06]  /*25c20*/  BRA `(.L_x_8955) ;  /* 0x0000000000107947 */ /* 0x000fec0003800000 */
.L_x_8954:
[----:B------:R-:W-:-:S13]  /*25c30*/  ISETP.NE.AND P0, PT, R3, 0x1, PT ;  /* 0x000000010300780c */ /* 0x000fda0003f05270 */
[----:B01----:R-:W0:Y:S02]  /*25c40*/  @P0 LDC.64 R4, c[0x0][0x9e8] ;  /* 0x00027a00ff040b82 */ /* 0x003e240000000a00 */
[----:B0-----:R-:W-:-:S05]  /*25c50*/  @P0 IMAD.HI.U32 R4, R2, R4, RZ ;  /* 0x0000000402040227 */ /* 0x001fca00078e00ff */
[----:B------:R-:W-:-:S07]  /*25c60*/  @P0 SHF.R.U32.HI R2, RZ, R5, R4 ;  /* 0x00000005ff020219 */ /* 0x000fce0000011604 */
.L_x_8955:
[----:B------:R-:W-:Y:S05]  /*25c70*/  BSYNC B0 ;  /* 0x0000000000007941 */ /* 0x000fea0003800000 */
.L_x_8953:
[----:B------:R-:W-:-:S05]  /*25c80*/  IMAD R2, R2, R3, RZ ;  /* 0x0000000302027224 */ /* 0x000fca00078e02ff */
[----:B------:R-:W-:-:S07]  /*25c90*/  VIMNMX R0, R0, R2, !PT ;  /* 0x0000000200007248 */ /* 0x000fce0007fe0100 */
.L_x_8952:
[----:B------:R-:W-:-:S05]  /*25ca0*/  IMAD.HI R0, R0, 0x66666667, RZ ;  /* 0x6666666700007827 */ /* 0x000fca00078e02ff */
[----:B------:R-:W-:-:S04]  /*25cb0*/  SHF.R.U32.HI R2, RZ, 0x1f, R0 ;  /* 0x0000001fff027819 */ /* 0x000fc80000011600 */
[----:B------:R-:W-:-:S04]  /*25cc0*/  LEA.HI.SX32 R2, R0, R2, 0x1a ;  /* 0x0000000200027211 */ /* 0x000fc800078fd2ff */
[----:B------:R-:W-:-:S04]  /*25cd0*/  VIMNMX R3, RZ, R2, !PT ;  /* 0x00000002ff037248 */ /* 0x000fc80007fe0100 */
[----:B------:R-:W-:Y:S01]  /*25ce0*/  ISETP.GT.AND P0, PT, R32, R3, PT ;  /* 0x000000032000720c */ /* 0x000fe20003f04270 */
[----:B------:R2:W-:-:S12]  /*25cf0*/  STL [R1+0x1c], R3 ;  /* 0x00001c0301007387 */ /* 0x0005d80000100800 */
[----:B--2---:R-:W-:Y:S05]  /*25d00*/  @P0 BRA `(.L_x_8956) ;  /* 0x0000000000440947 */ /* 0x004fea0003800000 */
[----:B------:R-:W2:Y:S02]  /*25d10*/  S2R R3, SR_TID.X ;  /* 0x0000000000037919 */ /* 0x000ea40000002100 */
[----:B--2---:R-:W-:-:S04]  /*25d20*/  LOP3.LUT R3, R3, 0x7f, RZ, 0xc0, !PT ;  /* 0x0000007f03037812 */ /* 0x004fc800078ec0ff */
[----:B------:R-:W-:-:S13]  /*25d30*/  ISETP.NE.AND P0, PT, R3, RZ, PT ;  /* 0x000000ff0300720c */ /* 0x000fda0003f05270 */
[----:B------:R-:W-:Y:S05]  /*25d40*/  @P0 BRA `(.L_x_8957) ;  /* 0x0000004c00700947 */ /* 0x000fea0003800000 */
[----:B01----:R-:W0:Y:S01]  /*25d50*/  S2R R5, SR_LANEID ;  /* 0x0000000000057919 */ /* 0x003e220000000000 */
        /* <DEDUP_REMOVED lines=12> */
.L_x_8956:
        /* <DEDUP_REMOVED lines=9> */
[----:B------:R-:W2:Y:S01]  /*25eb0*/  LDC.64 R2, c[0x4][R2] ;  /* 0x0100000002027b82 */ /* 0x000ea20000000a00 */
[----:B01----:R-:W-:Y:S02]  /*25ec0*/  IMAD.U32 R5, RZ, RZ, UR7 ;  /* 0x00000007ff057e24 */ /* 0x003fe4000f8e00ff */
        /* <DEDUP_REMOVED lines=8> */
[----:B--2---:R-:W-:Y:S05]  /*25f50*/  CALL.ABS.NOINC R2 ;  /* 0x0000000002007343 */ /* 0x004fea0003c00000 */
.L_x_8959:
[----:B------:R-:W-:Y:S05]  /*25f60*/  BSYNC B6 ;  /* 0x0000000000067941 */ /* 0x000fea0003800000 */
.L_x_8958:
        /* <DEDUP_REMOVED lines=22> */
.L_x_8961:
[----:B------:R-:W-:Y:S05]  /*260d0*/  BSYNC B6 ;  /* 0x0000000000067941 */ /* 0x000fea0003800000 */
.L_x_8960:
        /* <DEDUP_REMOVED lines=20> */
.L_x_8963:
[----:B------:R-:W-:Y:S05]  /*26220*/  BSYNC B6 ;  /* 0x0000000000067941 */ /* 0x000fea0003800000 */
.L_x_8962:
        /* <DEDUP_REMOVED lines=19> */
.L_x_8965:
[----:B------:R-:W-:Y:S05]  /*26360*/  BSYNC B6 ;  /* 0x0000000000067941 */ /* 0x000fea0003800000 */
.L_x_8964:
[----:B------:R-:W-:Y:S01]  /*26370*/  ULDC.64 UR4, c[0x0][0x9f8] ;  /* 0x00027e0000047ab9 */ /* 0x000fe20000000a00 */
[----:B------:R-:W2:Y:S01]  /*26380*/  LDL R21, [R1+0x14] ;  /* 0x0000140001157983 */ /* 0x000ea20000100800 */
[----:B------:R-:W-:Y:S01]  /*26390*/  ISETP.NE.U32.AND P0, PT, RZ, UR4, PT ;  /* 0x00000004ff007c0c */ /* 0x000fe2000bf05070 */
[----:B------:R-:W-:Y:S01]  /*263a0*/  IMAD.MOV.U32 R14, RZ, RZ, R27 ;  /* 0x000000ffff0e7224 */ /* 0x000fe200078e001b */
[----:B------:R-:W3:Y:S01]  /*263b0*/  LDC R12, c[0x0][0x430] ;  /* 0x00010c00ff0c7b82 */ /* 0x000ee20000000800 */
[----:B------:R-:W4:Y:S01]  /*263c0*/  LDL R13, [R1+0x48] ;  /* 0x00004800010d7983 */ /* 0x000f220000100800 */
[----:B------:R-:W-:Y:S01]  /*263d0*/  ISETP.NE.AND.EX P0, PT, RZ, UR5, PT, P0 ;  /* 0x00000005ff007c0c */ /* 0x000fe2000bf05300 */
[----:B------:R-:W0:-:S12]  /*263e0*/  S2R R20, SR_TID.X ;  /* 0x0000000000147919 */ /* 0x000e180000002100 */
[----:B------:R-:W1:Y:S02]  /*263f0*/  @P0 LDC.64 R2, c[0x0][0x9f8] ;  /* 0x00027e00ff020b82 */ /* 0x000e640000000a00 */
[----:B-1----:R-:W-:-:S05]  /*26400*/  @P0 IMAD.WIDE R2, R27, 0x4, R2 ;  /* 0x000000041b020825 */ /* 0x002fca00078e0202 */
[----:B------:R1:W4:Y:S01]  /*26410*/  @P0 LDG.E R14, desc[UR60][R2.64] ;  /* 0x0000003c020e0981 */ /* 0x000322000c1e1900 */
[----:B0-----:R-:W-:Y:S01]  /*26420*/  LOP3.LUT R20, R20, 0x7f, RZ, 0xc0, !PT ;  /* 0x0000007f14147812 */ /* 0x001fe200078ec0ff */
[----:B------:R-:W-:Y:S01]  /*26430*/  IMAD.MOV.U32 R4, RZ, RZ, 0xa0 ;  /* 0x000000a0ff047424 */ /* 0x000fe200078e00ff */
[----:B---3--:R-:W-:Y:S01]  /*26440*/  ISETP.NE.AND P0, PT, R12, 0x1, PT ;  /* 0x000000010c00780c */ /* 0x008fe20003f05270 */
[----:B------:R-:W0:Y:S01]  /*26450*/  S2R R30, SR_TID.X ;  /* 0x00000000001e7919 */ /* 0x000e220000002100 */
[----:B------:R-:W-:Y:S01]  /*26460*/  SHF.R.U32.HI R20, RZ, 0x3, R20 ;  /* 0x00000003ff147819 */ /* 0x000fe20000011614 */
[----:B------:R-:W-:-:S10]  /*26470*/  IMAD R4, R32, R4, -0xa0 ;  /* 0xffffff6020047424 */ /* 0x000fd400078e0204 */
[----:B------:R-:W3:Y:S08]  /*26480*/  @P0 LDC R0, c[0x0][0x434] ;  /* 0x00010d00ff000b82 */ /* 0x000ef00000000800 */
[----:B-1----:R-:W1:Y:S08]  /*26490*/  @P0 LDC R2, c[0x0][0x438] ;  /* 0x00010e00ff020b82 */ /* 0x002e700000000800 */
[----:B------:R-:W1:Y:S01]  /*264a0*/  @P0 LDC R5, c[0x0][0x434] ;  /* 0x00010d00ff050b82 */ /* 0x000e620000000800 */
[----:B0-----:R-:W-:-:S07]  /*264b0*/  IMAD.SHL.U32 R30, R30, 0x10, RZ ;  /* 0x000000101e1e7824 */ /* 0x001fce00078e00ff */
[----:B------:R-:W0:Y:S01]  /*264c0*/  @P0 LDC R7, c[0x0][0x438] ;  /* 0x00010e00ff070b82 */ /* 0x000e220000000800 */
[----:B------:R-:W-:Y:S02]  /*264d0*/  LOP3.LUT R30, R20, 0x70, R30, 0xf8, !PT ;  /* 0x00000070141e7812 */ /* 0x000fe400078ef81e */
[----:B------:R-:W3:Y:S03]  /*264e0*/  S2R R20, SR_TID.X ;  /* 0x0000000000147919 */ /* 0x000ee60000002100 */
[----:B------:R-:W-:-:S05]  /*264f0*/  IMAD.IADD R8, R30, 0x1, R4 ;  /* 0x000000011e087824 */ /* 0x000fca00078e0204 */
[----:B------:R-:W-:Y:S02]  /*26500*/  ISETP.GE.AND P1, PT, R8, R19, PT ;  /* 0x000000130800720c */ /* 0x000fe40003f26270 */
[C---:B---3--:R-:W-:Y:S01]  /*26510*/  LOP3.LUT R30, R20.reuse, 0x7f, RZ, 0xc0, !PT ;  /* 0x0000007f141e7812 */ /* 0x048fe200078ec0ff */
[----:B------:R-:W-:-:S03]  /*26520*/  IMAD.SHL.U32 R20, R20, 0x10, RZ ;  /* 0x0000001014147824 */ /* 0x000fc600078e00ff */
[----:B------:R-:W-:-:S04]  /*26530*/  SHF.R.U32.HI R30, RZ, 0x3, R30 ;  /* 0x00000003ff1e7819 */ /* 0x000fc8000001161e */
[----:B------:R-:W-:-:S04]  /*26540*/  LOP3.LUT R20, R30, 0x70, R20, 0xf8, !PT ;  /* 0x000000701e147812 */ /* 0x000fc800078ef814 */
[----:B------:R-:W-:-:S05]  /*26550*/  LOP3.LUT R20, R20, 0x80, RZ, 0xfc, !PT ;  /* 0x0000008014147812 */ /* 0x000fca00078efcff */
[----:B------:R-:W-:Y:S01]  /*26560*/  IMAD.IADD R4, R20, 0x1, R4 ;  /* 0x0000000114047824 */ /* 0x000fe200078e0204 */
[----:B------:R-:W-:Y:S01]  /*26570*/  LOP3.LUT R16, R16, 0xfffffffd, RZ, 0xc0, !PT ;  /* 0xfffffffd10107812 */ /* 0x000fe200078ec0ff */
[----:B------:R-:W-:Y:S01]  /*26580*/  UMOV UR4, 0xffffffff ;  /* 0xffffffff00047882 */ /* 0x000fe20000000000 */
[--C-:B--2---:R-:W-:Y:S02]  /*26590*/  IMAD.IADD R8, R8, 0x1, R21.reuse ;  /* 0x0000000108087824 */ /* 0x104fe400078e0215 */
[----:B------:R-:W-:Y:S02]  /*265a0*/  IMAD.IADD R9, R4, 0x1, R21 ;  /* 0x0000000104097824 */ /* 0x000fe400078e0215 */
[----:B------:R-:W-:-:S04]  /*265b0*/  @P0 IMAD.HI.U32 R0, R8, R0, RZ ;  /* 0x0000000008000227 */ /* 0x000fc800078e00ff */
[----:B------:R-:W-:Y:S01]  /*265c0*/  IMAD.MOV.U32 R6, RZ, RZ, R8 ;  /* 0x000000ffff067224 */ /* 0x000fe200078e0008 */
[----:B-1----:R-:W-:Y:S02]  /*265d0*/  @P0 SHF.R.U32.HI R6, RZ, R2, R0 ;  /* 0x00000002ff060219 */ /* 0x002fe40000011600 */
[----:B------:R-:W1:Y:S01]  /*265e0*/  @!P1 LDC.64 R2, c[0x0][0x428] ;  /* 0x00010a00ff029b82 */ /* 0x000e620000000a00 */
[----:B------:R-:W-:-:S04]  /*265f0*/  @P0 IMAD.HI.U32 R5, R9, R5, RZ ;  /* 0x0000000509050227 */ /* 0x000fc800078e00ff */
[----:B------:R-:W-:Y:S01]  /*26600*/  IMAD.MOV.U32 R0, RZ, RZ, R9 ;  /* 0x000000ffff007224 */ /* 0x000fe200078e0009 */
[----:B0-----:R-:W-:Y:S02]  /*26610*/  @P0 SHF.R.U32.HI R0, RZ, R7, R5 ;  /* 0x00000007ff000219 */ /* 0x001fe40000011605 */
[----:B------:R-:W-:Y:S02]  /*26620*/  ISETP.GE.AND P0, PT, R4, R19, PT ;  /* 0x000000130400720c */ /* 0x000fe40003f06270 */
[----:B------:R-:W0:Y:S02]  /*26630*/  @!P1 LDC.64 R4, c[0x0][0x418] ;  /* 0x00010600ff049b82 */ /* 0x000e240000000a00 */
[----:B------:R-:W-:Y:S02]  /*26640*/  ISETP.GT.U32.OR P0, PT, R20, 0x9f, P0 ;  /* 0x0000009f1400780c */ /* 0x000fe40000704470 */
[----:B----4-:R-:W-:-:S05]  /*26650*/  SHF.R.S32.HI R15, RZ, 0x1f, R14 ;  /* 0x0000001fff0f7819 */ /* 0x010fca000001140e */
[----:B-1----:R-:W-:-:S04]  /*26660*/  @!P1 IMAD R7, R15, R2, RZ ;  /* 0x000000020f079224 */ /* 0x002fc800078e02ff */
[----:B------:R-:W-:Y:S01]  /*26670*/  @!P1 IMAD R10, R14, R3, R7 ;  /* 0x000000030e0a9224 */ /* 0x000fe200078e0207 */
[----:B------:R-:W-:-:S03]  /*26680*/  @!P1 SHF.R.S32.HI R7, RZ, 0x1f, R6 ;  /* 0x0000001fff079819 */ /* 0x000fc60000011406 */
[----:B------:R-:W-:-:S03]  /*26690*/  @!P1 IMAD.WIDE.U32 R2, R14, R2, R6 ;  /* 0x000000020e029225 */ /* 0x000fc600078e0006 */
[----:B------:R-:W1:Y:S01]  /*266a0*/  LDC R7, c[0x0][0x2f4] ;  /* 0x0000bd00ff077b82 */ /* 0x000e620000000800 */
[----:B------:R-:W-:Y:S01]  /*266b0*/  @!P1 IMAD.IADD R3, R3, 0x1, R10 ;  /* 0x0000000103039824 */ /* 0x000fe200078e020a */
[----:B0-----:R-:W-:-:S04]  /*266c0*/  @!P1 LEA R10, P2, R2, R4, 0x2 ;  /* 0x00000004020a9211 */ /* 0x001fc800078410ff */
[----:B------:R-:W-:Y:S02]  /*266d0*/  @!P1 LEA.HI.X R11, R2, R5, R3, 0x2, P2 ;  /* 0x00000005020b9211 */ /* 0x000fe400010f1403 */
[----:B------:R-:W0:Y:S01]  /*266e0*/  @!P0 LDC.64 R2, c[0x0][0x428] ;  /* 0x00010a00ff028b82 */ /* 0x000e220000000a00 */
[----:B------:R-:W-:-:S04]  /*266f0*/  IMAD.MOV R4, RZ, RZ, -R6 ;  /* 0x000000ffff047224 */ /* 0x000fc800078e0a06 */
[----:B------:R-:W-:Y:S01]  /*26700*/  IMAD R8, R12, R4, R8 ;  /* 0x000000040c087224 */ /* 0x000fe200078e0208 */
[----:B------:R-:W-:Y:S01]  /*26710*/  @!P0 SHF.R.S32.HI R5, RZ, 0x1f, R0 ;  /* 0x0000001fff058819 */ /* 0x000fe20000011400 */
[----:B0-----:R-:W-:-:S04]  /*26720*/  @!P0 IMAD R4, R15, R2, RZ ;  /* 0x000000020f048224 */ /* 0x001fc800078e02ff */
[----:B------:R-:W-:Y:S02]  /*26730*/  @!P0 IMAD R6, R14, R3, R4 ;  /* 0x000000030e068224 */ /* 0x000fe400078e0204 */
[----:B------:R-:W-:-:S04]  /*26740*/  @!P0 IMAD.MOV.U32 R4, RZ, RZ, R0 ;  /* 0x000000ffff048224 */ /* 0x000fc800078e0000 */
[----:B------:R-:W-:Y:S02]  /*26750*/  @!P0 IMAD.WIDE.U32 R4, R14, R2, R4 ;  /* 0x000000020e048225 */ /* 0x000fe400078e0004 */
[----:B------:R-:W0:Y:S02]  /*26760*/  @!P0 LDC.64 R2, c[0x0][0x418] ;  /* 0x00010600ff028b82 */ /* 0x000e240000000a00 */
[----:B------:R-:W-:Y:S02]  /*26770*/  @!P0 IMAD.IADD R5, R6, 0x1, R5 ;  /* 0x0000000106058824 */ /* 0x000fe400078e0205 */
[----:B------:R-:W-:Y:S01]  /*26780*/  IMAD.MOV.U32 R6, RZ, RZ, RZ ;  /* 0x000000ffff067224 */ /* 0x000fe200078e00ff */
[----:B------:R2:W-:Y:S04]  /*26790*/  STL [R1+0x4], R14 ;  /* 0x0000040e01007387 */ /* 0x0005e80000100800 */
[----:B------:R2:W-:Y:S04]  /*267a0*/  STL [R1+0x18], R15 ;  /* 0x0000180f01007387 */ /* 0x0005e80000100800 */
[----:B------:R2:W5:Y:S01]  /*267b0*/  @!P1 LDG.E R6, desc[UR60][R10.64] ;  /* 0x0000003c0a069981 */ /* 0x000562000c1e1900 */
[----:B0-----:R-:W-:-:S04]  /*267c0*/  @!P0 LEA R2, P2, R4, R2, 0x2 ;  /* 0x0000000204028211 */ /* 0x001fc800078410ff */
[----:B------:R-:W-:Y:S02]  /*267d0*/  @!P0 LEA.HI.X R3, R4, R3, R5, 0x2, P2 ;  /* 0x0000000304038211 */ /* 0x000fe400010f1405 */
[----:B------:R-:W-:Y:S01]  /*267e0*/  ISETP.GT.U32.AND P2, PT, R20, 0x9f, PT ;  /* 0x0000009f1400780c */ /* 0x000fe20003f44070 */
[----:B------:R-:W-:Y:S01]  /*267f0*/  IMAD.MOV.U32 R5, RZ, RZ, RZ ;  /* 0x000000ffff057224 */ /* 0x000fe200078e00ff */
[----:B-1----:R-:W-:-:S05]  /*26800*/  ISETP.GE.AND P1, PT, R36, R7, PT ;  /* 0x000000072400720c */ /* 0x002fca0003f26270 */
[----:B------:R2:W5:Y:S01]  /*26810*/  @!P0 LDG.E R5, desc[UR60][R2.64] ;  /* 0x0000003c02058981 */ /* 0x000562000c1e1900 */
[----:B------:R-:W-:-:S05]  /*26820*/  ISETP.NE.AND P0, PT, R13, 0x3, PT ;  /* 0x000000030d00780c */ /* 0x000fca0003f05270 */
[----:B------:R-:W-:-:S04]  /*26830*/  @P2 LOP3.LUT R16, R16, 0x2, RZ, 0xfc, !PT ;  /* 0x0000000210102812 */ /* 0x000fc800078efcff */
[----:B------:R-:W-:-:S04]  /*26840*/  LOP3.LUT R16, R16, 0xfffffffb, RZ, 0xc0, !PT ;  /* 0xfffffffb10107812 */ /* 0x000fc800078ec0ff */
[----:B------:R-:W-:Y:S01]  /*26850*/  LOP3.LUT R16, R16, 0xfffffffe, RZ, 0xc0, !PT ;  /* 0xfffffffe10107812 */ /* 0x000fe200078ec0ff */
[----:B------:R-:W-:-:S03]  /*26860*/  IMAD.MOV R0, RZ, RZ, -R0 ;  /* 0x000000ffff007224 */ /* 0x000fc600078e0a00 */
[----:B------:R-:W-:Y:S01]  /*26870*/  @P1 LOP3.LUT R16, R16, 0x1, RZ, 0xfc, !PT ;  /* 0x0000000110101812 */ /* 0x000fe200078efcff */
[----:B------:R-:W-:-:S03]  /*26880*/  IMAD R9, R12, R0, R9 ;  /* 0x000000000c097224 */ /* 0x000fc600078e0209 */
[----:B------:R-:W-:Y:S01]  /*26890*/  @P0 LOP3.LUT R16, R16, 0x4, RZ, 0xfc, !PT ;  /* 0x0000000410100812 */ /* 0x000fe200078efcff */
[----:B--2---:R-:W-:Y:S06]  /*268a0*/  BRA.DIV UR4, `(.L_x_8966) ;  /* 0x0000008204647947 */ /* 0x004fec000b800000 */
.L_x_9171:
[----:B------:R-:W-:Y:S01]  /*268b0*/  SHF.R.S32.HI R0, RZ, 0x1f, R26 ;  /* 0x0000001fff007819 */ /* 0x000fe2000001141a */
[----:B------:R-:W-:-:S04]  /*268c0*/  VIADD R7, R32, 0xffffffff ;  /* 0xffffffff20077836 */ /* 0x000fc80000000000 */
[----:B------:R0:W-:Y:S01]  /*268d0*/  STL [R1+0x10], R0 ;  /* 0x0000100001007387 */ /* 0x0001e20000100800 */
[----:B------:R-:W-:Y:S05]  /*268e0*/  @!P0 BRA `(.L_x_8967) ;  /* 0x0000000000048947 */ /* 0x000fea0003800000 */
[----:B------:R-:W-:Y:S01]  /*268f0*/  BPT.TRAP 0x1 ;  /* 0x000000040000795c */ /* 0x000fe20000300000 */
.L_x_8967:
[----:B0-----:R-:W2:Y:S01]  /*26900*/  LDL R0, [R1+0x8] ;  /* 0x0000080001007983 */ /* 0x001ea20000100800 */
[----:B------:R-:W-:Y:S01]  /*26910*/  IMAD R4, R35, 0x8, R17 ;  /* 0x0000000823047824 */ /* 0x000fe200078e0211 */
[----:B------:R-:W-:Y:S01]  /*26920*/  BSSY B0, `(.L_x_8968) ;  /* 0x0000007000007945 */ /* 0x000fe20003800000 */
[----:B--2---:R-:W-:-:S04]  /*26930*/  SHF.L.U32 R0, R0, 0x1f, RZ ;  /* 0x0000001f00007819 */ /* 0x004fc800000006ff */
[----:B------:R0:W1:Y:S01]  /*26940*/  SYNCS.PHASECHK.TRANS64.TRYWAIT P0, [R4+URZ+0x22880], R0 ;  /* 0x02288000040075a7 */ /* 0x000062000800017f */
[----:B------:R0:W-:Y:S02]  /*26950*/  STL [R1+0x38], R0 ;  /* 0x0000380001007387 */ /* 0x0001e40000100800 */
[----:B0-----:R-:W-:-:S05]  /*26960*/  SHF.R.S32.HI R0, RZ, 0x1f, R8 ;  /* 0x0000001fff007819 */ /* 0x001fca0000011408 */
[----:B------:R0:W-:Y:S02]  /*26970*/  STL [R1+0x34], R0 ;  /* 0x0000340001007387 */ /* 0x0001e40000100800 */
[----:B01----:R-:W-:Y:S05]  /*26980*/  @!P0 BRA `(.L_x_8969) ;  /* 0x00000080005c8947 */ /* 0x003fea0003800000 */
.L_x_9172:
[----:B------:R-:W-:Y:S05]  /*26990*/  BSYNC B0 ;  /* 0x0000000000007941 */ /* 0x000fea0003800000 */
.L_x_8968:
[----:B0-----:R-:W2:Y:S01]  /*269a0*/  LDL R0, [R1+0x34] ;  /* 0x0000340001007983 */ /* 0x001ea20000100800 */
[----:B------:R-:W-:-:S03]  /*269b0*/  ULDC.64 UR4, c[0x0][0x328] ;  /* 0x0000ca0000047ab9 */ /* 0x000fc60000000a00 */
[----:B------:R-:W3:Y:S04]  /*269c0*/  LDL R10, [R1+0x10] ;  /* 0x00001000010a7983 */ /* 0x000ee80000100800 */
[----:B------:R-:W4:Y:S01]  /*269d0*/  LDL R13, [R1+0x2c] ;  /* 0x00002c00010d7983 */ /* 0x000f220000100800 */
[----:B------:R-:W-:Y:S01]  /*269e0*/  IMAD.WIDE.U32 R2, R8, UR4, RZ ;  /* 0x0000000408027c25 */ /* 0x000fe2000f8e00ff */
[----:B-----5:R-:W-:Y:S01]  /*269f0*/  SHF.R.S32.HI R37, RZ, 0x1f, R6 ;  /* 0x0000001fff257819 */ /* 0x020fe20000011406 */
[----:B------:R-:W-:Y:S01]  /*26a00*/  ULDC.64 UR6, c[0x0][0x338] ;  /* 0x0000ce0000067ab9 */ /* 0x000fe20000000a00 */
[----:B------:R-:W0:Y:S01]  /*26a10*/  S2R R14, SR_TID.X ;  /* 0x00000000000e7919 */ /* 0x000e220000002100 */
[----:B------:R-:W1:Y:S01]  /*26a20*/  LDC R11, c[0x0][0x2f4] ;  /* 0x0000bd00ff0b7b82 */ /* 0x000e620000000800 */
[----:B------:R-:W-:Y:S01]  /*26a30*/  ULDC.64 UR8, c[0x0][0x330] ;  /* 0x0000cc0000087ab9 */ /* 0x000fe20000000a00 */
[----:B------:R-:W-:Y:S01]  /*26a40*/  ULDC.64 UR10, c[0x0][0x318] ;  /* 0x0000c600000a7ab9 */ /* 0x000fe20000000a00 */
[----:B------:R-:W-:Y:S01]  /*26a50*/  SHF.R.S32.HI R34, RZ, 0x1f, R5 ;  /* 0x0000001fff227819 */ /* 0x000fe20000011405 */
[----:B------:R-:W-:Y:S01]  /*26a60*/  IMAD R7, R7, -0xa0, R19 ;  /* 0xffffff6007077824 */ /* 0x000fe200078e0213 */
[----:B-1----:R-:W-:-:S02]  /*26a70*/  ISETP.GE.AND P0, PT, R36, R11, PT ;  /* 0x0000000b2400720c */ /* 0x002fc40003f06270 */
[----:B0-----:R-:W-:-:S04]  /*26a80*/  LOP3.LUT R14, R14, 0x7f, RZ, 0xc0, !PT ;  /* 0x0000007f0e0e7812 */ /* 0x001fc800078ec0ff */
[----:B------:R-:W-:-:S05]  /*26a90*/  SHF.R.U32.HI R14, RZ, 0x3, R14 ;  /* 0x00000003ff0e7819 */ /* 0x000fca000001160e */
[----:B------:R-:W-:-:S05]  /*26aa0*/  IMAD.IADD R7, R7, 0x1, -R14 ;  /* 0x0000000107077824 */ /* 0x000fca00078e0a0e */
[----:B------:R-:W-:Y:S02]  /*26ab0*/  ISETP.GE.AND P2, PT, R7, 0x1, PT ;  /* 0x000000010700780c */ /* 0x000fe40003f46270 */
[----:B------:R-:W-:-:S11]  /*26ac0*/  LOP3.LUT R16, R16, 0xffffffbf, RZ, 0xc0, !PT ;  /* 0xffffffbf10107812 */ /* 0x000fd600078ec0ff */
[----:B------:R-:W-:Y:S01]  /*26ad0*/  @P2 LOP3.LUT R16, R16, 0x40, RZ, 0xfc, !PT ;  /* 0x0000004010102812 */ /* 0x000fe200078efcff */
        /* <DEDUP_REMOVED lines=14> */
[----:B------:R0:W-:Y:S03]  /*26bc0*/  STL [R1+0x30], R10 ;  /* 0x0000300a01007387 */ /* 0x0001e60000100800 */
        /* <DEDUP_REMOVED lines=14> */
[C---:B------:R-:W-:Y:S02]  /*26cb0*/  ISETP.GE.AND P2, PT, R7.reuse, 0x21, PT ;  /* 0x000000210700780c */ /* 0x040fe40003f46270 */
        /* <DEDUP_REMOVED lines=36> */
[C---:B-1----:R-:W-:Y:S02]  /*26f00*/  IADD3 R12, P1, R36.reuse, R11, RZ ;  /* 0x0000000b240c7210 */ /* 0x042fe40007f3e0ff */
        /* <DEDUP_REMOVED lines=18> */
[----:B------:R0:W2:Y:S03]  /*27030*/  SHFL.IDX PT, R0, R10, 0x1, 0x181f ;  /* 0x00381f000a007f89 */ /* 0x0000a600000e0000 */
[----:B-1----:R-:W-:Y:S01]  /*27040*/  IMAD.X R13, RZ, RZ, R2, P1 ;  /* 0x000000ffff0d7224 */ /* 0x002fe200008e0602 */
        /* <DEDUP_REMOVED lines=17> */
.L_x_9194:
        /* <DEDUP_REMOVED lines=9> */
.L_x_8971:
        /* <DEDUP_REMOVED lines=11> */
.L_x_8972:
[----:B------:R1:W-:Y:S01]  /*272a0*/  SYNCS.ARRIVE.TRANS64.A1T0 RZ, [R4+URZ+0x22870], RZ ;  /* 0x022870ff04ff79a7 */ /* 0x0003e2000810003f */
[----:B------:R-:W-:Y:S05]  /*272b0*/  @!P6 BRA `(.L_x_8973) ;  /* 0x000000000004e947 */ /* 0x000fea0003800000 */
[----:B------:R-:W-:Y:S01]  /*272c0*/  BPT.TRAP 0x1 ;  /* 0x000000040000795c */ /* 0x000fe20000300000 */
.L_x_8973:
[----:B------:R-:W2:Y:S01]  /*272d0*/  LDL R0, [R1+0x38] ;  /* 0x0000380001007983 */ /* 0x000ea20000100800 */
[----:B------:R-:W-:Y:S01]  /*272e0*/  BSSY B0, `(.L_x_8974) ;  /* 0x0000003000007945 */ /* 0x000fe20003800000 */
[----:B--2---:R-:W2:Y:S03]  /*272f0*/  SYNCS.PHASECHK.TRANS64.TRYWAIT P0, [R4+URZ+0x22840], R0 ;  /* 0x02284000040075a7 */ /* 0x004ea6000800017f */
[----:B--2---:R-:W-:Y:S05]  /*27300*/  @!P0 BRA `(.L_x_8975) ;  /* 0x0000008400508947 */ /* 0x004fea0003800000 */
.L_x_9195:
[----:B------:R-:W-:Y:S05]  /*27310*/  BSYNC B0 ;  /* 0x0000000000007941 */ /* 0x000fea0003800000 */
.L_x_8974:
[----:B--2---:R-:W2:Y:S01]  /*27320*/  LDL.LU R0, [R1+0x34] ;  /* 0x0000340001007983 */ /* 0x004ea20000300800 */
[----:B------:R-:W-:Y:S01]  /*27330*/  ULDC.64 UR4, c[0x0][0x310] ;  /* 0x0000c40000047ab9 */ /* 0x000fe20000000a00 */
[----:B------:R-:W-:Y:S02]  /*27340*/  ULDC.64 UR6, c[0x0][0x300] ;  /* 0x0000c00000067ab9 */ /* 0x000fe40000000a00 */
[----:B------:R-:W3:Y:S04]  /*27350*/  LDL.LU R12, [R1+0x30] ;  /* 0x00003000010c7983 */ /* 0x000ee80000300800 */
[----:B------:R-:W4:Y:S01]  /*27360*/  LDL R2, [R1+0x10] ;  /* 0x0000100001027983 */ /* 0x000f220000100800 */
[----:B------:R-:W-:Y:S02]  /*27370*/  IMAD R37, R37, UR4, RZ ;  /* 0x0000000425257c24 */ /* 0x000fe4000f8e02ff */
[----:B------:R-:W-:-:S02]  /*27380*/  IMAD R34, R34, UR4, RZ ;  /* 0x0000000422227c24 */ /* 0x000fc4000f8e02ff */
[C---:B------:R-:W-:Y:S02]  /*27390*/  IMAD R37, R6.reuse, UR5, R37 ;  /* 0x0000000506257c24 */ /* 0x040fe4000f8e0225 */
[----:B------:R-:W-:-:S04]  /*273a0*/  IMAD.WIDE.U32 R6, R6, UR4, RZ ;  /* 0x0000000406067c25 */ /* 0x000fc8000f8e00ff */
[----:B------:R-:W-:Y:S02]  /*273b0*/  IMAD.IADD R7, R7, 0x1, R37 ;  /* 0x0000000107077824 */ /* 0x000fe400078e0225 */
[----:B------:R-:W-:Y:S02]  /*273c0*/  IMAD R34, R5, UR5, R34 ;  /* 0x0000000505227c24 */ /* 0x000fe4000f8e0222 */
[----:B------:R-:W-:-:S04]  /*273d0*/  IMAD.WIDE.U32 R6, R8, UR6, R6 ;  /* 0x0000000608067c25 */ /* 0x000fc8000f8e0006 */
[----:B0-----:R-:W-:Y:S02]  /*273e0*/  IMAD.MOV.U32 R10, RZ, RZ, R6 ;  /* 0x000000ffff0a7224 */ /* 0x001fe400078e0006 */
[----:B--2---:R-:W-:-:S04]  /*273f0*/  IMAD R0, R0, UR6, RZ ;  /* 0x0000000600007c24 */ /* 0x004fc8000f8e02ff */
[----:B------:R-:W-:Y:S02]  /*27400*/  IMAD R8, R8, UR7, R0 ;  /* 0x0000000708087c24 */ /* 0x000fe4000f8e0200 */
[----:B---3--:R-:W-:Y:S02]  /*27410*/  IMAD R0, R12, UR6, RZ ;  /* 0x000000060c007c24 */ /* 0x008fe4000f8e02ff */
[----:B------:R-:W-:Y:S01]  /*27420*/  IMAD.IADD R11, R7, 0x1, R8 ;  /* 0x00000001070b7824 */ /* 0x000fe200078e0208 */
[----:B------:R-:W0:Y:S01]  /*27430*/  LDC R12, c[0x0][0x2f4] ;  /* 0x0000bd00ff0c7b82 */ /* 0x000e220000000800 */
[----:B------:R-:W-:Y:S01]  /*27440*/  IMAD.WIDE.U32 R6, R5, UR4, RZ ;  /* 0x0000000405067c25 */ /* 0x000fe2000f8e00ff */
[----:B------:R-:W-:-:S03]  /*27450*/  ULDC.64 UR4, c[0x0][0x308] ;  /* 0x0000c20000047ab9 */ /* 0x000fc60000000a00 */
[----:B------:R-:W-:Y:S02]  /*27460*/  IMAD.IADD R7, R7, 0x1, R34 ;  /* 0x0000000107077824 */ /* 0x000fe400078e0222 */
[C---:B------:R-:W-:Y:S02]  /*27470*/  IMAD R8, R9.reuse, UR7, R0 ;  /* 0x0000000709087c24 */ /* 0x040fe4000f8e0200 */
[----:B------:R-:W-:Y:S01]  /*27480*/  IMAD.WIDE.U32 R6, R9, UR6, R6 ;  /* 0x0000000609067c25 */ /* 0x000fe2000f8e0006 */
[----:B------:R-:W-:-:S03]  /*27490*/  ULDC.64 UR6, c[0x0][0x2e8] ;  /* 0x0000ba0000067ab9 */ /* 0x000fc60000000a00 */
[----:B------:R-:W-:-:S04]  /*274a0*/  IMAD.WIDE.U32 R10, R26, UR4, R10 ;  /* 0x000000041a0a7c25 */ /* 0x000fc8000f8e000a */
[----:B----4-:R-:W-:Y:S01]  /*274b0*/  IMAD R5, R2, UR4, RZ ;  /* 0x0000000402057c24 */ /* 0x010fe2000f8e02ff */
[----:B------:R-:W-:Y:S01]  /*274c0*/  IADD3 R2, P0, R10, UR6, RZ ;  /* 0x000000060a027c10 */ /* 0x000fe2000ff1e0ff */
[----:B------:R-:W-:Y:S02]  /*274d0*/  IMAD.IADD R7, R7, 0x1, R8 ;  /* 0x0000000107077824 */ /* 0x000fe400078e0208 */
[C---:B------:R-:W-:Y:S02]  /*274e0*/  IMAD R5, R26.reuse, UR5, R5 ;  /* 0x000000051a057c24 */ /* 0x040fe4000f8e0205 */
[----:B------:R-:W-:Y:S01]  /*274f0*/  IMAD.WIDE.U32 R6, R26, UR4, R6 ;  /* 0x000000041a067c25 */ /* 0x000fe2000f8e0006 */
[----:B------:R-:W-:Y:S01]  /*27500*/  UMOV UR4, 0xffffffff ;  /* 0xffffffff00047882 */ /* 0x000fe20000000000 */
[----:B0-----:R-:W-:Y:S02]  /*27510*/  ISETP.GE.AND P3, PT, R36, R12, PT ;  /* 0x0000000c2400720c */ /* 0x001fe40003f66270 */
[----:B------:R-:W-:-:S02]  /*27520*/  IADD3.X R0, R11, UR7, R5, P0, !PT ;  /* 0x000000070b007c10 */ /* 0x000fc400087fe405 */
[----:B------:R-:W-:-:S04]  /*27530*/  IADD3 R6, P0, R6, UR6, RZ ;  /* 0x0000000606067c10 */ /* 0x000fc8000ff1e0ff */
[----:B------:R-:W-:Y:S01]  /*27540*/  IADD3.X R5, R5, UR7, R7, P0, !PT ;  /* 0x0000000705057c10 */ /* 0x000fe200087fe407 */
[----:B------:R-:W-:Y:S08]  /*27550*/  BRA.DIV UR4, `(.L_x_8976) ;  /* 0x0000008204d47947 */ /* 0x000ff0000b800000 */
[----:B------:R-:W0:Y:S01]  /*27560*/  SHFL.IDX PT, R8, R2, RZ, 0x181f ;  /* 0x00181fff02087589 */ /* 0x000e2200000e0000 */
[----:B------:R-:W-:Y:S02]  /*27570*/  LOP3.LUT R22, R22, 0xfffffeff, RZ, 0xc0, !PT ;  /* 0xfffffeff16167812 */ /* 0x000fe400078ec0ff */
[----:B------:R-:W-:Y:S01]  /*27580*/  LOP3.LUT P6, RZ, R16, 0x80, RZ, 0xc0, !PT ;  /* 0x0000008010ff7812 */ /* 0x000fe200078cc0ff */
[----:B------:R-:W2:Y:S01]  /*27590*/  SHFL.IDX PT, R7, R0, RZ, 0x181f ;  /* 0x00181fff00077589 */ /* 0x000ea200000e0000 */
[----:B------:R-:W-:Y:S02]  /*275a0*/  @P4 LOP3.LUT R22, R22, 0x100, RZ, 0xfc, !PT ;  /* 0x0000010016164812 */ /* 0x000fe400078efcff */
[----:B------:R-:W-:Y:S02]  /*275b0*/  LOP3.LUT P4, RZ, R16, 0x40, RZ, 0xc0, !PT ;  /* 0x0000004010ff7812 */ /* 0x000fe4000788c0ff */
[----:B------:R-:W-:-:S04]  /*275c0*/  LOP3.LUT R22, R22, 0xffffff7f, RZ, 0xc0, !PT ;  /* 0xffffff7f16167812 */ /* 0x000fc800078ec0ff */
[----:B------:R-:W-:Y:S02]  /*275d0*/  @P1 LOP3.LUT R22, R22, 0x80, RZ, 0xfc, !PT ;  /* 0x0000008016161812 */ /* 0x000fe400078efcff */
[----:B------:R-:W-:Y:S02]  /*275e0*/  LOP3.LUT P1, RZ, R16, 0x10, RZ, 0xc0, !PT ;  /* 0x0000001010ff7812 */ /* 0x000fe4000782c0ff */
[----:B------:R-:W-:-:S04]  /*275f0*/  LOP3.LUT R22, R22, 0xffffffbf, RZ, 0xc0, !PT ;  /* 0xffffffbf16167812 */ /* 0x000fc800078ec0ff */
[----:B------:R-:W-:Y:S02]  /*27600*/  @P2 LOP3.LUT R22, R22, 0x40, RZ, 0xfc, !PT ;  /* 0x0000004016162812 */ /* 0x000fe400078efcff */
[----:B------:R-:W-:Y:S02]  /*27610*/  LOP3.LUT P2, RZ, R16, 0x8, RZ, 0xc0, !PT ;  /* 0x0000000810ff7812 */ /* 0x000fe4000784c0ff */
[----:B0-----:R-:W-:-:S05]  /*27620*/  @P4 IADD3 R8, P0, R36, R8, RZ ;  /* 0x0000000824084210 */ /* 0x001fca0007f1e0ff */
[----:B--2---:R-:W-:-:S04]  /*27630*/  @P4 IMAD.X R7, RZ, RZ, R7, P0 ;  /* 0x000000ffff074224 */ /* 0x004fc800000e0607 */
        /* <DEDUP_REMOVED lines=27> */
[----:B------:R-:W-:-:S04]  /*277f0*/  @P5 IMAD.X R7, RZ, RZ, R7, P0 ;  /* 0x000000ffff075224 */ /* 0x000fc800000e0607 */
[----:B------:R-:W-:Y:S02]  /*27800*/  @P5 IMAD.MOV.U32 R9, RZ, RZ, R7 ;  /* 0x000000ffff095224 */ /* 0x000fe400078e0007 */
        /* <DEDUP_REMOVED lines=17> */
[----:B0-----:R-:W-:-:S05]  /*27920*/  @P1 IADD3 R8, P0, R36, R8, RZ ;  /* 0x0000000824081210 */ /* 0x001fca0007f1e0ff */
[----:B------:R-:W-:Y:S01]  /*27930*/  @P1 IMAD.X R9, RZ, RZ, R0, P0 ;  /* 0x000000ffff091224 */ /* 0x000fe200000e0600 */
[----:B--2---:R-:W-:Y:S01]  /*27940*/  @P2 IADD3 R2, P0, R36, R2, RZ ;  /* 0x0000000224022210 */ /* 0x004fe20007f1e0ff */
[----:B------:R-:W0:Y:S04]  /*27950*/  SHFL.IDX PT, R0, R5, RZ, 0x181f ;  /* 0x00181fff05007589 */ /* 0x000e2800000e0000 */
[----:B------:R2:W-:Y:S04]  /*27960*/  @P1 LDGSTS.E.BYPASS.LTC128B.128 [R3+0x1bc00], desc[UR60][R8.64], !P3 ;  /* 0x1bc0000008031fae */ /* 0x0005e8000d901d7c */
[----:B------:R-:W3:Y:S01]  /*27970*/  SHFL.IDX PT, R5, R5, 0x1, 0x181f ;  /* 0x00381f0005057f89 */ /* 0x000ee200000e0000 */
[----:B--2---:R-:W-:-:S02]  /*27980*/  @P2 IMAD.MOV.U32 R8, RZ, RZ, R2 ;  /* 0x000000ffff082224 */ /* 0x004fc400078e0002 */
[----:B0-----:R-:W-:-:S04]  /*27990*/  @P2 IMAD.X R0, RZ, RZ, R0, P0 ;  /* 0x000000ffff002224 */ /* 0x001fc800000e0600 */
[----:B------:R-:W-:-:S05]  /*279a0*/  @P2 IMAD.MOV.U32 R9, RZ, RZ, R0 ;  /* 0x000000ffff092224 */ /* 0x000fca00078e0000 */
[----:B---3--:R0:W-:Y:S02]  /*279b0*/  @P2 LDGSTS.E.BYPASS.LTC128B.128 [R3+0x1c400], desc[UR60][R8.64], !P3 ;  /* 0x1c40000008032fae */ /* 0x0081e4000d901d7c */
.L_x_9217:
[----:B------:R-:W-:-:S13]  /*279c0*/  LOP3.LUT P1, RZ, R16, 0x100, RZ, 0xc0, !PT ;  /* 0x0000010010ff7812 */ /* 0x000fda000782c0ff */
[----:B------:R-:W-:-:S05]  /*279d0*/  @P1 IADD3 R6, P0, R36, R6, RZ ;  /* 0x0000000624061210 */ /* 0x000fca0007f1e0ff */
[----:B------:R-:W-:Y:S01]  /*279e0*/  @P1 IMAD.X R5, RZ, RZ, R5, P0 ;  /* 0x000000ffff051224 */ /* 0x000fe200000e0605 */
[----:B------:R-:W-:-:S03]  /*279f0*/  PLOP3.LUT P0, PT, PT, PT, PT, 0x80, 0x0 ;  /* 0x000000000000781c */ /* 0x000fc60003f0f070 */
[----:B------:R-:W-:-:S05]  /*27a00*/  @P1 IMAD.MOV.U32 R7, RZ, RZ, R5 ;  /* 0x000000ffff071224 */ /* 0x000fca00078e0005 */
[----:B------:R-:W-:Y:S01]  /*27a10*/  @!PT LDS RZ, [RZ] ;  /* 0x00000000fffff984 */ /* 0x000fe20000000800 */
[----:B------:R-:W-:Y:S01]  /*27a20*/  @!PT LDS RZ, [RZ] ;  /* 0x00000000fffff984 */ /* 0x000fe20000000800 */
[----:B------:R-:W-:Y:S01]  /*27a30*/  @!PT LDS RZ, [RZ] ;  /* 0x00000000fffff984 */ /* 0x000fe20000000800 */
[----:B------:R2:W-:Y:S01]  /*27a40*/  @P1 LDGSTS.E.BYPASS.LTC128B.128 [R3+0x1cc00], desc[UR60][R6.64], !P3 ;  /* 0x1cc0000006031fae */ /* 0x0005e2000d901d7c */
[----:B------:R-:W-:-:S04]  /*27a50*/  NOP ;  /* 0x0000000000007918 */ /* 0x000fc80000000000 */
.L_x_8977:
        /* <DEDUP_REMOVED lines=11> */
.L_x_8978:
[----:B------:R-:W-:Y:S01]  /*27b10*/  VIADD R0, R17, 0x14400 ;  /* 0x0001440011007836 */ /* 0x000fe20000000000 */
[----:B------:R-:W-:Y:S01]  /*27b20*/  SHF.R.S32.HI R2, RZ, 0x1f, R33 ;  /* 0x0000001fff027819 */ /* 0x000fe20000011421 */
[----:B------:R3:W-:Y:S06]  /*27b30*/  SYNCS.ARRIVE.TRANS64.A1T0 RZ, [R4+URZ+0x22830], RZ ;  /* 0x022830ff04ff79a7 */ /* 0x0007ec000810003f */
[----:B------:R-:W-:Y:S05]  /*27b40*/  WARPSYNC.ALL ;  /* 0x0000000000007948 */ /* 0x000fea0003800000 */
[----:B------:R-:W-:Y:S01]  /*27b50*/  BAR.SYNC.DEFER_BLOCKING 0x8, 0x180 ;  /* 0x0206000000007b1d */ /* 0x000fe20000010000 */
[----:B------:R-:W-:Y:S02]  /*27b60*/  LOP3.LUT P1, RZ, R0, 0x3ff, RZ, 0xc0, !PT ;  /* 0x000003ff00ff7812 */ /* 0x000fe4000782c0ff */
[----:B------:R-:W-:-:S03]  /*27b70*/  SHF.R.S32.HI R34, RZ, 0x1f, R27 ;  /* 0x0000001fff227819 */ /* 0x000fc6000001141b */
        /* <DEDUP_REMOVED lines=10> */
[----:B------:R-:W-:Y:S01]  /*27c20*/  SEL R19, R27, RZ, !P0 ;  /* 0x000000ff1b137207 */ /* 0x000fe20004000000 */
[----:B------:R-:W-:Y:S06]  /*27c30*/  @!P1 BRA `(.L_x_8980) ;  /* 0x0000000000409947 */ /* 0x000fec0003800000 */
[----:B------:R-:W-:Y:S01]  /*27c40*/  MOV R2, 0x0 ;  /* 0x0000000000027802 */ /* 0x000fe20000000f00 */
[----:B------:R-:W-:Y:S01]  /*27c50*/  ULDC.64 UR4, c[0x4][0x1b0] ;  /* 0x01006c0000047ab9 */ /* 0x000fe20000000a00 */
[----:B------:R-:W-:Y:S01]  /*27c60*/  ULDC.64 UR6, c[0x4][0x1b8] ;  /* 0x01006e0000067ab9 */ /* 0x000fe20000000a00 */
[----:B------:R-:W-:Y:S01]  /*27c70*/  ULDC.64 UR8, c[0x4][0x98] ;  /* 0x0100260000087ab9 */ /* 0x000fe20000000a00 */
[----:B-1-3--:R-:W-:Y:S02]  /*27c80*/  IMAD.U32 R4, RZ, RZ, UR4 ;  /* 0x00000004ff047e24 */ /* 0x00afe4000f8e00ff */
[----:B0-2---:R-:W0:Y:S01]  /*27c90*/  LDC.64 R2, c[0x4][R2] ;  /* 0x0100000002027b82 */ /* 0x005e220000000a00 */
        /* <DEDUP_REMOVED lines=10> */
.L_x_8980:
[----:B------:R-:W-:Y:S05]  /*27d40*/  BSYNC B6 ;  /* 0x0000000000067941 */ /* 0x000fea0003800000 */
.L_x_8979:
[----:B------:R-:W4:Y:S01]  /*27d50*/  LDL R20, [R1+0x10] ;  /* 0x0000100001147983 */ /* 0x000f220000100800 */
[----:B--2---:R-:W2:Y:S01]  /*27d60*/  LDC R7, c[0x0][0x448] ;  /* 0x00011200ff077b82 */ /* 0x004ea20000000800 */
[----:B------:R-:W-:Y:S01]  /*27d70*/  ULDC.64 UR4, c[0x0][0x2d8] ;  /* 0x0000b60000047ab9 */ /* 0x000fe20000000a00 */
[----:B------:R-:W-:Y:S01]  /*27d80*/  IMAD.MOV.U32 R2, RZ, RZ, R30 ;  /* 0x000000ffff027224 */ /* 0x000fe200078e001e */
[----:B0-----:R0:W5:Y:S01]  /*27d90*/  LDL R8, [R1+0x3c] ;  /* 0x00003c0001087983 */ /* 0x0011620000100800 */
[----:B------:R-:W-:Y:S01]  /*27da0*/  IMAD.MOV.U32 R3, RZ, RZ, R33 ;  /* 0x000000ffff037224 */ /* 0x000fe200078e0021 */
[----:B------:R-:W-:Y:S01]  /*27db0*/  ULDC.64 UR6, c[0x0][0x280] ;  /* 0x0000a00000067ab9 */ /* 0x000fe20000000a00 */
[----:B------:R-:W-:Y:S01]  /*27dc0*/  IMAD.WIDE.U32 R2, R26, UR4, R2 ;  /* 0x000000041a027c25 */ /* 0x000fe2000f8e0002 */
[----:B--2---:R-:W-:-:S13]  /*27dd0*/  ISETP.NE.AND P0, PT, R7, 0x1, PT ;  /* 0x000000010700780c */ /* 0x004fda0003f05270 */
[----:B------:R-:W2:Y:S08]  /*27de0*/  @P0 LDC R5, c[0x0][0x44c] ;  /* 0x00011300ff050b82 */ /* 0x000eb00000000800 */
[----:B------:R-:W0:Y:S01]  /*27df0*/  @P0 LDC R6, c[0x0][0x450] ;  /* 0x00011400ff060b82 */ /* 0x000e220000000800 */
[----:B----4-:R-:W-:Y:S02]  /*27e00*/  IMAD R0, R20, UR4, RZ ;  /* 0x0000000414007c24 */ /* 0x010fe4000f8e02ff */
[----:B------:R-:W4:Y:S02]  /*27e10*/  S2R R20, SR_TID.X ;  /* 0x0000000000147919 */ /* 0x000f240000002100 */
        /* <DEDUP_REMOVED lines=8> */
[C---:B----4-:R-:W-:Y:S01]  /*27ea0*/  LOP3.LUT R21, R20.reuse, 0x7f, RZ, 0xc0, !PT ;  /* 0x0000007f14157812 */ /* 0x050fe200078ec0ff */
[----:B------:R-:W-:-:S03]  /*27eb0*/  IMAD.SHL.U32 R20, R20, 0x10, RZ ;  /* 0x0000001014147824 */ /* 0x000fc600078e00ff */
[----:B------:R-:W-:-:S04]  /*27ec0*/  SHF.R.U32.HI R21, RZ, 0x3, R21 ;  /* 0x00000003ff157819 */ /* 0x000fc80000011615 */
[----:B------:R-:W-:-:S05]  /*27ed0*/  LOP3.LUT R20, R21, 0x70, R20, 0xf8, !PT ;  /* 0x0000007015147812 */ /* 0x000fca00078ef814 */
[----:B------:R-:W-:-:S04]  /*27ee0*/  IMAD.IADD R0, R20, 0x1, R25 ;  /* 0x0000000114007824 */ /* 0x000fc800078e0219 */
[----:B--2---:R-:W-:-:S04]  /*27ef0*/  @P0 IMAD.HI.U32 R5, R0, R5, RZ ;  /* 0x0000000500050227 */ /* 0x004fc800078e00ff */
[----:B-1-3--:R-:W-:Y:S01]  /*27f00*/  IMAD.MOV.U32 R4, RZ, RZ, R0 ;  /* 0x000000ffff047224 */ /* 0x00afe200078e0000 */
        /* <DEDUP_REMOVED lines=21> */
[----:B------:R-:W-:Y:S06]  /*28060*/  BRA.DIV UR4, `(.L_x_8981) ;  /* 0x0000008204f87947 */ /* 0x000fec000b800000 */
[----:B------:R-:W-:Y:S01]  /*28070*/  IMAD.IADD R25, R9, 0x1, R25 ;  /* 0x0000000109197824 */ /* 0x000fe200078e0219 */
[----:B------:R-:W0:Y:S01]  /*28080*/  SHFL.IDX PT, R4, R0, RZ, 0x181f ;  /* 0x00181fff00047589 */ /* 0x000e2200000e0000 */
[----:B------:R-:W-:Y:S02]  /*28090*/  IMAD R28, R28, R7, RZ ;  /* 0x000000071c1c7224 */ /* 0x000fe400078e02ff */
[C---:B------:R-:W-:Y:S01]  /*280a0*/  VIADD R3, R25.reuse, 0x10 ;  /* 0x0000001019037836 */ /* 0x040fe20000000000 */
[----:B------:R-:W-:Y:S02]  /*280b0*/  SHFL.IDX PT, R6, R2, 0x1, 0x181f ;  /* 0x00381f0002067f89 */ /* 0x000fe400000e0000 */
[-C--:B------:R-:W-:Y:S02]  /*280c0*/  ISETP.GE.AND P2, PT, R25, R28.reuse, PT ;  /* 0x0000001c1900720c */ /* 0x080fe40003f46270 */
[----:B------:R-:W-:Y:S02]  /*280d0*/  ISETP.GE.AND P1, PT, R3, R28, PT ;  /* 0x0000001c0300720c */ /* 0x000fe40003f26270 */
[----:B------:R-:W1:Y:S09]  /*280e0*/  SHFL.IDX PT, R3, R2, RZ, 0x181f ;  /* 0x00181fff02037589 */ /* 0x000e7200000e0000 */
[----:B0-----:R-:W-:-:S05]  /*280f0*/  @!P2 IADD3 R4, P3, R36, R4, RZ ;  /* 0x000000042404a210 */ /* 0x001fca0007f7e0ff */
[----:B-1----:R-:W-:Y:S02]  /*28100*/  @!P2 IMAD.X R5, RZ, RZ, R3, P3 ;  /* 0x000000ffff05a224 */ /* 0x002fe400018e0603 */
[----:B------:R-:W0:Y:S04]  /*28110*/  SHFL.IDX PT, R3, R0, 0x1, 0x181f ;  /* 0x00381f0000037f89 */ /* 0x000e2800000e0000 */
[----:B-----5:R1:W-:Y:S01]  /*28120*/  @!P2 LDGSTS.E.BYPASS.LTC128B.128 [R8+0x14400], desc[UR60][R4.64], !P0 ;  /* 0x144000000408afae */ /* 0x0203e2000c101d7c */
[----:B0-----:R-:W-:-:S05]  /*28130*/  @!P1 IADD3 R3, P3, R36, R3, RZ ;  /* 0x0000000324039210 */ /* 0x001fca0007f7e0ff */
[----:B------:R-:W-:Y:S02]  /*28140*/  @!P1 IMAD.X R6, RZ, RZ, R6, P3 ;  /* 0x000000ffff069224 */ /* 0x000fe400018e0606 */
[----:B-1----:R-:W-:Y:S02]  /*28150*/  @!P1 IMAD.MOV.U32 R4, RZ, RZ, R3 ;  /* 0x000000ffff049224 */ /* 0x002fe400078e0003 */
[----:B------:R-:W-:Y:S02]  /*28160*/  @!P1 IMAD.MOV.U32 R5, RZ, RZ, R6 ;  /* 0x000000ffff059224 */ /* 0x000fe400078e0006 */
[----:B------:R-:W-:-:S03]  /*28170*/  VIADD R3, R25, 0x20 ;  /* 0x0000002019037836 */ /* 0x000fc60000000000 */
[----:B------:R0:W-:Y:S02]  /*28180*/  @!P1 LDGSTS.E.BYPASS.LTC128B.128 [R8+0x14c00], desc[UR60][R4.64], !P0 ;  /* 0x14c0000004089fae */ /* 0x0001e4000c101d7c */
[----:B------:R-:W-:Y:S02]  /*28190*/  ISETP.GE.AND P1, PT, R3, R28, PT ;  /* 0x0000001c0300720c */ /* 0x000fe40003f26270 */
[----:B------:R-:W-:Y:S04]  /*281a0*/  SHFL.IDX PT, R3, R2, 0x2, 0x181f ;  /* 0x00581f0002037f89 */ /* 0x000fe800000e0000 */
[----:B0-----:R-:W0:Y:S07]  /*281b0*/  SHFL.IDX PT, R4, R0, 0x2, 0x181f ;  /* 0x00581f0000047f89 */ /* 0x001e2e00000e0000 */
[----:B0-----:R-:W-:-:S05]  /*281c0*/  @!P1 IADD3 R4, P2, R36, R4, RZ ;  /* 0x0000000424049210 */ /* 0x001fca0007f5e0ff */
[----:B------:R-:W-:-:S04]  /*281d0*/  @!P1 IMAD.X R3, RZ, RZ, R3, P2 ;  /* 0x000000ffff039224 */ /* 0x000fc800010e0603 */
        /* <DEDUP_REMOVED lines=29> */
[----:B0-----:R-:W0:Y:S04]  /*283b0*/  SHFL.IDX PT, R4, R0, 0x6, 0x181f ;  /* 0x00d81f0000047f89 */ /* 0x001e2800000e0000 */
[----:B------:R-:W1:Y:S03]  /*283c0*/  SHFL.IDX PT, R0, R0, 0x7, 0x181f ;  /* 0x00f81f0000007f89 */ /* 0x000e6600000e0000 */
[----:B0-----:R-:W-:-:S05]  /*283d0*/  @!P2 IADD3 R4, P1, R36, R4, RZ ;  /* 0x000000042404a210 */ /* 0x001fca0007f3e0ff */
[----:B------:R-:W-:-:S04]  /*283e0*/  @!P2 IMAD.X R3, RZ, RZ, R3, P1 ;  /* 0x000000ffff03a224 */ /* 0x000fc800008e0603 */
[----:B------:R-:W-:Y:S02]  /*283f0*/  @!P2 IMAD.MOV.U32 R5, RZ, RZ, R3 ;  /* 0x000000ffff05a224 */ /* 0x000fe400078e0003 */
[----:B------:R0:W2:Y:S04]  /*28400*/  SHFL.IDX PT, R3, R2, 0x7, 0x181f ;  /* 0x00f81f0002037f89 */ /* 0x0000a800000e0000 */
[----:B-1----:R0:W-:Y:S02]  /*28410*/  @!P2 LDGSTS.E.BYPASS.LTC128B.128 [R8+0x17400], desc[UR60][R4.64], !P0 ;  /* 0x174000000408afae */ /* 0x0021e4000c101d7c */
.L_x_9234:
[----:B------:R-:W-:-:S05]  /*28420*/  VIADD R25, R25, 0x70 ;  /* 0x0000007019197836 */ /* 0x000fca0000000000 */
[----:B------:R-:W-:-:S13]  /*28430*/  ISETP.GE.AND P1, PT, R25, R28, PT ;  /* 0x0000001c1900720c */ /* 0x000fda0003f26270 */
[----:B0-----:R-:W-:-:S05]  /*28440*/  @!P1 IADD3 R2, P2, R36, R0, RZ ;  /* 0x0000000024029210 */ /* 0x001fca0007f5e0ff */
[----:B--2---:R-:W-:-:S05]  /*28450*/  @!P1 IMAD.X R3, RZ, RZ, R3, P2 ;  /* 0x000000ffff039224 */ /* 0x004fca00010e0603 */
[----:B------:R-:W-:Y:S01]  /*28460*/  @!PT LDS RZ, [RZ] ;  /* 0x00000000fffff984 */ /* 0x000fe20000000800 */
[----:B------:R-:W-:Y:S01]  /*28470*/  @!PT LDS RZ, [RZ] ;  /* 0x00000000fffff984 */ /* 0x000fe20000000800 */
[----:B------:R-:W-:Y:S01]  /*28480*/  @!PT LDS RZ, [RZ] ;  /* 0x00000000fffff984 */ /* 0x000fe20000000800 */
[----:B------:R0:W-:Y:S01]  /*28490*/  @!P1 LDGSTS.E.BYPASS.LTC128B.128 [R8+0x17c00], desc[UR60][R2.64], !P0 ;  /* 0x17c0000002089fae */ /* 0x0001e2000c101d7c */
[----:B------:R-:W-:Y:S01]  /*284a0*/  PLOP3.LUT P0, PT, PT, PT, PT, 0x80, 0x0 ;  /* 0x000000000000781c */ /* 0x000fe20003f0f070 */
[----:B------:R-:W-:-:S12]  /*284b0*/  NOP ;  /* 0x0000000000007918 */ /* 0x000fd80000000000 */
.L_x_8982:
        /* <DEDUP_REMOVED lines=18> */
.L_x_9235:
[----:B------:R-:W-:Y:S05]  /*285e0*/  BSYNC B0 ;  /* 0x0000000000007941 */ /* 0x000fea0003800000 */
.L_x_8983:
[----:B------:R-:W2:Y:S01]  /*285f0*/  LDL R2, [R1+0x1c] ;  /* 0x00001c0001027983 */ /* 0x000ea20000100800 */
[----:B------:R-:W-:-:S05]  /*28600*/  VIADD R32, R32, 0xfffffffe ;  /* 0xfffffffe20207836 */ /* 0x000fca0000000000 */
[----:B--2---:R-:W-:-:S13]  /*28610*/  ISETP.GE.AND P0, PT, R32, R2, PT ;  /* 0x000000022000720c */ /* 0x004fda0003f06270 */
[----:B------:R-:W-:Y:S05]  /*28620*/  @!P0 BRA `(.L_x_8985) ;  /* 0x0000001800b48947 */ /* 0x000fea0003800000 */
[----:B------:R1:W5:Y:S01]  /*28630*/  LDL.LU R28, [R1+0x8] ;  /* 0x00000800011c7983 */ /* 0x0003620000300800 */
[----:B------:R-:W-:Y:S02]  /*28640*/  IMAD.MOV.U32 R37, RZ, RZ, R32 ;  /* 0x000000ffff257224 */ /* 0x000fe400078e0020 */
[----:B------:R-:W-:-:S07]  /*28650*/  IMAD.MOV.U32 R25, RZ, RZ, R35 ;  /* 0x000000ffff197224 */ /* 0x000fce00078e0023 */
.L_x_9005:
[----:B0-----:R-:W2:Y:S01]  /*28660*/  LDL R0, [R1+0x14] ;  /* 0x0000140001007983 */ /* 0x001ea20000100800 */
[----:B------:R-:W0:Y:S03]  /*28670*/  LDC R8, c[0x0][0x430] ;  /* 0x00010c00ff087b82 */ /* 0x000e260000000800 */
[----:B---3--:R-:W3:Y:S04]  /*28680*/  LDL R11, [R1+0x18] ;  /* 0x00001800010b7983 */ /* 0x008ee80000100800 */
[----:B------:R-:W4:Y:S01]  /*28690*/  LDL R10, [R1+0x4] ;  /* 0x00000400010a7983 */ /* 0x000f220000100800 */
[----:B------:R-:W1:Y:S01]  /*286a0*/  S2R R2, SR_TID.X ;  /* 0x0000000000027919 */ /* 0x000e620000002100 */
[----:B------:R-:W1:Y:S01]  /*286b0*/  S2R R3, SR_TID.X ;  /* 0x0000000000037919 */ /* 0x000e620000002100 */
[----:B------:R-:W1:Y:S01]  /*286c0*/  S2R R7, SR_TID.X ;  /* 0x0000000000077919 */ /* 0x000e620000002100 */
[----:B------:R-:W4:Y:S01]  /*286d0*/  LDL R13, [R1+0x1c] ;  /* 0x00001c00010d7983 */ /* 0x000f220000100800 */
[----:B0-----:R-:W-:-:S03]  /*286e0*/  ISETP.NE.AND P0, PT, R8, 0x1, PT ;  /* 0x000000010800780c */ /* 0x001fc60003f05270 */
[----:B------:R-:W4:Y:S10]  /*286f0*/  LDL R12, [R1+0x48] ;  /* 0x00004800010c7983 */ /* 0x000f340000100800 */
[----:B------:R-:W0:Y:S01]  /*28700*/  @P0 LDC R5, c[0x0][0x434] ;  /* 0x00010d00ff050b82 */ /* 0x000e220000000800 */
[----:B-1----:R-:W-:-:S07]  /*28710*/  LOP3.LUT R2, R2, 0x7f, RZ, 0xc0, !PT ;  /* 0x0000007f02027812 */ /* 0x002fce00078ec0ff */
[----:B------:R-:W1:Y:S01]  /*28720*/  @P0 LDC R4, c[0x0][0x438] ;  /* 0x00010e00ff040b82 */ /* 0x000e620000000800 */
[----:B------:R-:W-:Y:S01]  /*28730*/  SHF.R.U32.HI R2, RZ, 0x3, R2 ;  /* 0x00000003ff027819 */ /* 0x000fe20000011602 */
[----:B------:R-:W-:-:S05]  /*28740*/  IMAD.SHL.U32 R3, R3, 0x10, RZ ;  /* 0x0000001003037824 */ /* 0x000fca00078e00ff */
[----:B------:R-:W-:Y:S02]  /*28750*/  LOP3.LUT R3, R2, 0x70, R3, 0xf8, !PT ;  /* 0x0000007002037812 */ /* 0x000fe400078ef803 */
[----:B------:R-:W0:Y:S01]  /*28760*/  S2R R2, SR_TID.X ;  /* 0x0000000000027919 */ /* 0x000e220000002100 */
[----:B------:R-:W-:Y:S01]  /*28770*/  IMAD.SHL.U32 R9, R7, 0x10, RZ ;  /* 0x0000001007097824 */ /* 0x000fe200078e00ff */
[----:B0-----:R-:W-:-:S04]  /*28780*/  LOP3.LUT R2, R2, 0x7f, RZ, 0xc0, !PT ;  /* 0x0000007f02027812 */ /* 0x001fc800078ec0ff */
[----:B------:R-:W-:-:S04]  /*28790*/  SHF.R.U32.HI R6, RZ, 0x3, R2 ;  /* 0x00000003ff067819 */ /* 0x000fc80000011602 */
[----:B------:R-:W-:Y:S02]  /*287a0*/  LOP3.LUT R9, R6, 0x70, R9, 0xf8, !PT ;  /* 0x0000007006097812 */ /* 0x000fe400078ef809 */
[----:B------:R-:W0:Y:S02]  /*287b0*/  @P0 LDC R6, c[0x0][0x434] ;  /* 0x00010d00ff060b82 */ /* 0x000e240000000800 */
[----:B------:R-:W-:Y:S01]  /*287c0*/  LOP3.LUT R9, R9, 0x80, RZ, 0xfc, !PT ;  /* 0x0000008009097812 */ /* 0x000fe200078efcff */
[----:B------:R-:W-:Y:S05]  /*287d0*/  YIELD ;  /* 0x0000000000007946 */ /* 0x000fea0003800000 */
[----:B------:R-:W-:Y:S01]  /*287e0*/  ULDC.64 UR4, c[0x0][0x428] ;  /* 0x00010a0000047ab9 */ /* 0x000fe20000000a00 */
[----:B------:R-:W-:Y:S01]  /*287f0*/  ISETP.GT.U32.AND P1, PT, R9, 0x9f, PT ;  /* 0x0000009f0900780c */ /* 0x000fe20003f24070 */
[----:B------:R-:W-:Y:S01]  /*28800*/  ULDC.64 UR6, c[0x0][0x418] ;  /* 0x0001060000067ab9 */ /* 0x000fe20000000a00 */
[----:B--2---:R-:W-:-:S04]  /*28810*/  IMAD R0, R37, 0xa0, R0 ;  /* 0x000000a025007824 */ /* 0x004fc800078e0200 */
[----:B------:R-:W-:-:S04]  /*28820*/  IMAD.IADD R3, R3, 0x1, R0 ;  /* 0x0000000103037824 */ /* 0x000fc800078e0200 */
[----:B------:R-:W-:-:S04]  /*28830*/  @P0 IMAD.HI.U32 R5, R3, R5, RZ ;  /* 0x0000000503050227 */ /* 0x000fc800078e00ff */
[----:B------:R-:W-:Y:S01]  /*28840*/  IMAD.MOV.U32 R2, RZ, RZ, R3 ;  /* 0x000000ffff027224 */ /* 0x000fe200078e0003 */
[----:B-1----:R-:W-:Y:S02]  /*28850*/  @P0 SHF.R.U32.HI R2, RZ, R4, R5 ;  /* 0x00000004ff020219 */ /* 0x002fe40000011605 */
[----:B------:R-:W1:Y:S01]  /*28860*/  @P0 LDC R4, c[0x0][0x438] ;  /* 0x00010e00ff040b82 */ /* 0x000e620000000800 */
[----:B------:R-:W-:-:S04]  /*28870*/  IMAD.IADD R0, R9, 0x1, R0 ;  /* 0x0000000109007824 */ /* 0x000fc800078e0200 */
[----:B0-----:R-:W-:-:S04]  /*28880*/  @P0 IMAD.HI.U32 R6, R0, R6, RZ ;  /* 0x0000000600060227 */ /* 0x001fc800078e00ff */
[----:B------:R-:W-:Y:S01]  /*28890*/  IMAD.MOV.U32 R5, RZ, RZ, R0 ;  /* 0x000000ffff057224 */ /* 0x000fe200078e0000 */
[----:B-1----:R-:W-:Y:S01]  /*288a0*/  @P0 SHF.R.U32.HI R5, RZ, R4, R6 ;  /* 0x00000004ff050219 */ /* 0x002fe20000011606 */
[----:B------:R-:W-:-:S04]  /*288b0*/  IMAD.MOV R4, RZ, RZ, -R2 ;  /* 0x000000ffff047224 */ /* 0x000fc800078e0a02 */
[----:B------:R-:W-:Y:S02]  /*288c0*/  IMAD.MOV R7, RZ, RZ, -R5 ;  /* 0x000000ffff077224 */ /* 0x000fe400078e0a05 */
[C---:B------:R-:W-:Y:S01]  /*288d0*/  IMAD R4, R8.reuse, R4, R3 ;  /* 0x0000000408047224 */ /* 0x040fe200078e0203 */
[----:B------:R-:W-:Y:S01]  /*288e0*/  SHF.R.S32.HI R3, RZ, 0x1f, R2 ;  /* 0x0000001fff037819 */ /* 0x000fe20000011402 */
[----:B------:R-:W-:Y:S02]  /*288f0*/  IMAD R7, R8, R7, R0 ;  /* 0x0000000708077224 */ /* 0x000fe400078e0200 */
[----:B---3--:R-:W-:Y:S02]  /*28900*/  IMAD R0, R11, UR4, RZ ;  /* 0x000000040b007c24 */ /* 0x008fe4000f8e02ff */
[----:B----4-:R-:W-:-:S04]  /*28910*/  IMAD.WIDE.U32 R2, R10, UR4, R2 ;  /* 0x000000040a027c25 */ /* 0x010fc8000f8e0002 */
[----:B------:R-:W-:Y:S01]  /*28920*/  IMAD R0, R10, UR5, R0 ;  /* 0x000000050a007c24 */ /* 0x000fe2000f8e0200 */
[----:B------:R-:W-:-:S03]  /*28930*/  LEA R8, P0, R2, UR6, 0x2 ;  /* 0x0000000602087c11 */ /* 0x000fc6000f8010ff */
[----:B------:R-:W-:-:S05]  /*28940*/  IMAD.IADD R3, R0, 0x1, R3 ;  /* 0x0000000100037824 */ /* 0x000fca00078e0203 */
[----:B------:R-:W-:Y:S01]  /*28950*/  LEA.HI.X R9, R2, UR7, R3, 0x2, P0 ;  /* 0x0000000702097c11 */ /* 0x000fe200080f1403 */
[--C-:B------:R-:W-:Y:S01]  /*28960*/  @!P1 IMAD.MOV.U32 R2, RZ, RZ, R5.reuse ;  /* 0x000000ffff029224 */ /* 0x100fe200078e0005 */
[----:B------:R-:W-:-:S03]  /*28970*/  @!P1 SHF.R.S32.HI R3, RZ, 0x1f, R5 ;  /* 0x0000001fff039819 */ /* 0x000fc60000011405 */
[----:B------:R0:W2:Y:S01]  /*28980*/  LDG.E R5, desc[UR60][R8.64] ;  /* 0x0000003c08057981 */ /* 0x0000a2000c1e1900 */
[----:B------:R-:W-:-:S04]  /*28990*/  @!P1 IMAD.WIDE.U32 R2, R10, UR4, R2 ;  /* 0x000000040a029c25 */ /* 0x000fc8000f8e0002 */
[----:B------:R-:W-:Y:S01]  /*289a0*/  @!P1 IMAD.IADD R0, R0, 0x1, R3 ;  /* 0x0000000100009824 */ /* 0x000fe200078e0203 */
[C---:B------:R-:W-:Y:S01]  /*289b0*/  @!P1 LEA R10, P0, R2.reuse, UR6, 0x2 ;  /* 0x00000006020a9c11 */ /* 0x040fe2000f8010ff */
[----:B------:R-:W-:Y:S02]  /*289c0*/  VIADD R35, R25, 0x1 ;  /* 0x0000000119237836 */ /* 0x000fe40000000000 */
[----:B0-----:R-:W-:Y:S01]  /*289d0*/  IMAD.MOV.U32 R8, RZ, RZ, RZ ;  /* 0x000000ffff087224 */ /* 0x001fe200078e00ff */
[----:B------:R-:W-:Y:S01]  /*289e0*/  @!P1 LEA.HI.X R11, R2, UR7, R0, 0x2, P0 ;  /* 0x00000007020b9c11 */ /* 0x000fe200080f1400 */
[----:B------:R-:W-:Y:S01]  /*289f0*/  IMAD.MOV.U32 R0, RZ, RZ, R37 ;  /* 0x000000ffff007224 */ /* 0x000fe200078e0025 */
[----:B------:R-:W-:-:S03]  /*28a00*/  ISETP.NE.AND P0, PT, R35, 0x2, PT ;  /* 0x000000022300780c */ /* 0x000fc60003f05270 */
[----:B-----5:R0:W5:Y:S01]  /*28a10*/  @!P1 LDG.E R8, desc[UR60][R10.64] ;  /* 0x0000003c0a089981 */ /* 0x020162000c1e1900 */
[----:B------:R-:W-:Y:S02]  /*28a20*/  ISETP.GT.AND P1, PT, R0, R13, PT ;  /* 0x0000000d0000720c */ /* 0x000fe40003f24270 */
        /* <DEDUP_REMOVED lines=9> */
.L_x_8986:
[----:B------:R-:W-:Y:S01]  /*28ac0*/  IMAD R0, R35, 0x8, R17 ;  /* 0x0000000823007824 */ /* 0x000fe200078e0211 */
[----:B------:R-:W-:Y:S01]  /*28ad0*/  SHF.L.U32 R34, R2, 0x1f, RZ ;  /* 0x0000001f02227819 */ /* 0x000fe200000006ff */
[----:B------:R-:W-:Y:S01]  /*28ae0*/  BSSY B0, `(.L_x_8987) ;  /* 0x0000004000007945 */ /* 0x000fe20003800000 */
[----:B------:R-:W-:Y:S02]  /*28af0*/  SHF.R.S32.HI R33, RZ, 0x1f, R4 ;  /* 0x0000001fff217819 */ /* 0x000fe40000011404 */
[----:B------:R-:W0:Y:S02]  /*28b00*/  SYNCS.PHASECHK.TRANS64.TRYWAIT P0, [R0+URZ+0x22880], R34 ;  /* 0x02288022000075a7 */ /* 0x000e24000800017f */
[----:B0-----:R-:W-:Y:S05]  /*28b10*/  @!P0 BRA `(.L_x_8988) ;  /* 0x0000008000cc8947 */ /* 0x001fea0003800000 */
.L_x_9236:
[----:B------:R-:W-:Y:S05]  /*28b20*/  BSYNC B0 ;  /* 0x0000000000007941 */ /* 0x000fea0003800000 */
.L_x_8987:
        /* <DEDUP_REMOVED lines=85> */
.L_x_9258:
        /* <DEDUP_REMOVED lines=8> */
.L_x_8990:
        /* <DEDUP_REMOVED lines=11> */
.L_x_8991:
[----:B------:R2:W-:Y:S01]  /*291b0*/  SYNCS.ARRIVE.TRANS64.A1T0 RZ, [R0+URZ+0x22870], RZ ;  /* 0x022870ff00ff79a7 */ /* 0x0005e2000810003f */
[----:B------:R-:W-:Y:S05]  /*291c0*/  @!P3 BRA `(.L_x_8992) ;  /* 0x000000000004b947 */ /* 0x000fea0003800000 */
[----:B------:R-:W-:Y:S01]  /*291d0*/  BPT.TRAP 0x1 ;  /* 0x000000040000795c */ /* 0x000fe20000300000 */
.L_x_8992:
[----:B------:R-:W3:Y:S01]  /*291e0*/  SYNCS.PHASECHK.TRANS64.TRYWAIT P0, [R0+URZ+0x22840], R34 ;  /* 0x02284022000075a7 */ /* 0x000ee2000800017f */
[----:B------:R-:W-:Y:S04]  /*291f0*/  BSSY B0, `(.L_x_8993) ;  /* 0x0000002000007945 */ /* 0x000fe80003800000 */
[----:B---3--:R-:W-:Y:S05]  /*29200*/  @!P0 BRA `(.L_x_8994) ;  /* 0x0000008400e08947 */ /* 0x008fea0003800000 */
.L_x_9259:
[----:B------:R-:W-:Y:S05]  /*29210*/  BSYNC B0 ;  /* 0x0000000000007941 */ /* 0x000fea0003800000 */
.L_x_8993:
[----:B-1----:R-:W4:Y:S01]  /*29220*/  LDL R10, [R1+0x10] ;  /* 0x00001000010a7983 */ /* 0x002f220000100800 */
[----:B------:R-:W-:Y:S01]  /*29230*/  ULDC.64 UR4, c[0x0][0x310] ;  /* 0x0000c40000047ab9 */ /* 0x000fe20000000a00 */
[----:B------:R-:W-:Y:S01]  /*29240*/  ULDC.64 UR6, c[0x0][0x300] ;  /* 0x0000c00000067ab9 */ /* 0x000fe20000000a00 */
[----:B------:R-:W-:Y:S02]  /*29250*/  IMAD R9, R32, UR4, RZ ;  /* 0x0000000420097c24 */ /* 0x000fe4000f8e02ff */
        /* <DEDUP_REMOVED lines=34> */
[----:B-1----:R-:W-:-:S05]  /*29480*/  IADD3 R2, P0, R36, R2, RZ ;  /* 0x0000000224027210 */ /* 0x002fca0007f1e0ff */
[----:B----4-:R-:W-:-:S05]  /*29490*/  IMAD.X R3, RZ, RZ, R3, P0 ;  /* 0x000000ffff037224 */ /* 0x010fca00000e0603 */
        /* <DEDUP_REMOVED lines=41> */
.L_x_9281:
        /* <DEDUP_REMOVED lines=8> */
.L_x_8996:
        /* <DEDUP_REMOVED lines=11> */
.L_x_8997:
[----:B------:R-:W4:Y:S01]  /*29860*/  LDL R2, [R1+0x40] ;  /* 0x0000400001027983 */ /* 0x000f220000100800 */
[----:B------:R1:W-:Y:S01]  /*29870*/  SYNCS.ARRIVE.TRANS64.A1T0 RZ, [R0+URZ+0x22830], RZ ;  /* 0x022830ff00ff79a7 */ /* 0x0003e2000810003f */
[----:B----4-:R-:W-:-:S13]  /*29880*/  ISETP.NE.AND P0, PT, R2, 0x3, PT ;  /* 0x000000030200780c */ /* 0x010fda0003f05270 */
[----:B-1----:R-:W-:Y:S05]  /*29890*/  @!P0 BRA `(.L_x_8998) ;  /* 0x0000000000048947 */ /* 0x002fea0003800000 */
[----:B------:R-:W-:Y:S01]  /*298a0*/  BPT.TRAP 0x1 ;  /* 0x000000040000795c */ /* 0x000fe20000300000 */
.L_x_8998:
[----:B--23--:R-:W-:Y:S01]  /*298b0*/  LOP3.LUT R0, R28, 0x1, RZ, 0x3c, !PT ;  /* 0x000000011c007812 */ /* 0x00cfe200078e3cff */
[----:B------:R-:W-:Y:S01]  /*298c0*/  IMAD R2, R25, 0x8, R17 ;  /* 0x0000000819027824 */ /* 0x000fe200078e0211 */
[----:B------:R-:W-:Y:S02]  /*298d0*/  BSSY B0, `(.L_x_8999) ;  /* 0x0000004000007945 */ /* 0x000fe40003800000 */
[----:B------:R-:W-:-:S04]  /*298e0*/  SHF.L.U32 R0, R0, 0x1f, RZ ;  /* 0x0000001f00007819 */ /* 0x000fc800000006ff */
[----:B------:R-:W1:Y:S02]  /*298f0*/  SYNCS.PHASECHK.TRANS64.TRYWAIT P2, [R2+URZ+0x22870], R0 ;  /* 0x02287000020075a7 */ /* 0x000e64000804017f */
[----:B-1----:R-:W-:Y:S05]  /*29900*/  @!P2 BRA `(.L_x_9000) ;  /* 0x0000008800e4a947 */ /* 0x002fea0003800000 */
.L_x_9282:
[----:B------:R-:W-:Y:S05]  /*29910*/  BSYNC B0 ;  /* 0x0000000000007941 */ /* 0x000fea0003800000 */
.L_x_8999:
[----:B------:R-:W2:Y:S02]  /*29920*/  LDL R3, [R1+0x48] ;  /* 0x0000480001037983 */ /* 0x000ea40000100800 */
[----:B--2---:R-:W-:-:S13]  /*29930*/  ISETP.NE.AND P2, PT, R3, 0x3, PT ;  /* 0x000000030300780c */ /* 0x004fda0003f45270 */
[----:B------:R-:W-:Y:S05]  /*29940*/  @!P2 BRA `(.L_x_9001) ;  /* 0x000000000004a947 */ /* 0x000fea0003800000 */
[----:B------:R-:W-:Y:S01]  /*29950*/  BPT.TRAP 0x1 ;  /* 0x000000040000795c */ /* 0x000fe20000300000 */
.L_x_9001:
[----:B------:R-:W-:Y:S01]  /*29960*/  SHF.L.U32 R3, R28, 0x1f, RZ ;  /* 0x0000001f1c037819 */ /* 0x000fe200000006ff */
[----:B-1----:R-:W-:-:S03]  /*29970*/  IMAD R0, R25, 0x5000, RZ ;  /* 0x0000500019007824 */ /* 0x002fc600078e02ff */
[----:B------:R-:W1:Y:S02]  /*29980*/  SYNCS.PHASECHK.TRANS64.TRYWAIT P2, [R2+URZ+0x22860], R3 ;  /* 0x02286003020075a7 */ /* 0x000e64000804017f */
[----:B-1----:R-:W-:Y:S05]  /*29990*/  @!P2 BRA `(.L_x_9002) ;  /* 0x0000008800d4a947 */ /* 0x002fea0003800000 */
.L_x_9283:
[----:B------:R-:W2:Y:S01]  /*299a0*/  LDL R12, [R1+0x24] ;  /* 0x00002400010c7983 */ /* 0x000ea20000100800 */
[----:B-1----:R-:W-:Y:S01]  /*299b0*/  LOP3.LUT R3, R0, R29, RZ, 0xfc, !PT ;  /* 0x0000001d00037212 */ /* 0x002fe200078efcff */
[----:B------:R-:W-:Y:S05]  /*299c0*/  WARPSYNC.ALL ;  /* 0x0000000000007948 */ /* 0x000fea0003800000 */
[----:B------:R-:W-:Y:S01]  /*299d0*/  IMAD.IADD R3, R17, 0x1, R3 ;  /* 0x0000000111037824 */ /* 0x000fe200078e0203 */
[----:B------:R-:W-:Y:S01]  /*299e0*/  LOP3.LUT R19, R23, 0x1800, RZ, 0xfc, !PT ;  /* 0x0000180017137812 */ /* 0x000fe200078efcff */
[----:B------:R-:W3:Y:S04]  /*299f0*/  LDL R20, [R1+0x48] ;  /* 0x0000480001147983 */ /* 0x000ee80000100800 */
[----:B------:R-:W1:Y:S02]  /*29a00*/  LDSM.16.MT88.4 R8, [R3+0xa400] ;  /* 0x00a400000308783b */ /* 0x000e640000004200 */
[----:B-1----:R-:W-:-:S02]  /*29a10*/  PRMT R4, R8, 0x6420, R9 ;  /* 0x0000642008047816 */ /* 0x002fc40000000009 */
[----:B------:R-:W-:Y:S02]  /*29a20*/  PRMT R5, R8, 0x7531, R9 ;  /* 0x0000753108057816 */ /* 0x000fe40000000009 */
[C-C-:B------:R-:W-:Y:S02]  /*29a30*/  PRMT R6, R10.reuse, 0x6420, R11.reuse ;  /* 0x000064200a067816 */ /* 0x140fe4000000000b */
[----:B0-----:R-:W-:Y:S02]  /*29a40*/  PRMT R7, R10, 0x7531, R11 ;  /* 0x000075310a077816 */ /* 0x001fe4000000000b */
[----:B--2---:R-:W-:Y:S02]  /*29a50*/  IADD3 R3, R17, R12, R0 ;  /* 0x0000000c11037210 */ /* 0x004fe40007ffe000 */
[----:B------:R-:W-:-:S03]  /*29a60*/  LOP3.LUT R12, R0, R23, RZ, 0xfc, !PT ;  /* 0x00000017000c7212 */ /* 0x000fc600078efcff */
[----:B------:R-:W0:Y:S02]  /*29a70*/  LDSM.16.MT88.4 R8, [R3+0xa400] ;  /* 0x00a400000308783b */ /* 0x000e240000004200 */
[----:B------:R-:W-:-:S05]  /*29a80*/  IMAD.IADD R12, R18, 0x1, R12 ;  /* 0x00000001120c7824 */ /* 0x000fca00078e020c */
[----:B------:R1:W-:Y:S02]  /*29a90*/  STSM.16.M88.4 [R12], R4 ;  /* 0x000000040c007844 */ /* 0x0003e40000000200 */
[----:B-1----:R-:W-:-:S05]  /*29aa0*/  LOP3.LUT R4, R0, 0x800, R23, 0xfe, !PT ;  /* 0x0000080000047812 */ /* 0x002fca00078efe17 */
[----:B------:R-:W-:Y:S01]  /*29ab0*/  IMAD.IADD R4, R18, 0x1, R4 ;  /* 0x0000000112047824 */ /* 0x000fe200078e0204 */
[C-C-:B0-----:R-:W-:Y:S02]  /*29ac0*/  PRMT R12, R8.reuse, 0x6420, R9.reuse ;  /* 0x00006420080c7816 */ /* 0x141fe40000000009 */
        /* <DEDUP_REMOVED lines=17> */
[----:B------:R-:W-:Y:S02]  /*29be0*/  LOP3.LUT R19, R23, 0x2800, RZ, 0xfc, !PT ;  /* 0x0000280017137812 */ /* 0x000fe400078efcff */
        /* <DEDUP_REMOVED lines=23> */
[----:B0-----:R-:W-:-:S05]  /*29d60*/  VIADD R12, R0, 0x3000 ;  /* 0x00003000000c7836 */ /* 0x001fca0000000000 */
[----:B------:R-:W-:-:S05]  /*29d70*/  LOP3.LUT R4, R12, R29, RZ, 0xfc, !PT ;  /* 0x0000001d0c047212 */ /* 0x000fca00078efcff */
[----:B------:R-:W-:-:S05]  /*29d80*/  IMAD.IADD R4, R17, 0x1, R4 ;  /* 0x0000000111047824 */ /* 0x000fca00078e0204 */
[----:B------:R-:W0:Y:S01]  /*29d90*/  LDSM.16.MT88.4 R8, [R4+0xa400] ;  /* 0x00a400000408783b */ /* 0x000e220000004200 */
[----:B------:R-:W-:Y:S02]  /*29da0*/  LOP3.LUT R12, R12, R23, RZ, 0xfc, !PT ;  /* 0x000000170c0c7212 */ /* 0x000fe400078efcff */
[----:B------:R-:W-:Y:S02]  /*29db0*/  LOP3.LUT R19, R23, 0x3800, RZ, 0xfc, !PT ;  /* 0x0000380017137812 */ /* 0x000fe400078efcff */
[C-C-:B0-----:R-:W-:Y:S02]  /*29dc0*/  PRMT R4, R8.reuse, 0x6420, R9.reuse ;  /* 0x0000642008047816 */ /* 0x141fe40000000009 */
[----:B------:R-:W-:Y:S02]  /*29dd0*/  PRMT R5, R8, 0x7531, R9 ;  /* 0x0000753108057816 */ /* 0x000fe40000000009 */
[C-C-:B------:R-:W-:Y:S02]  /*29de0*/  PRMT R6, R10.reuse, 0x6420, R11.reuse ;  /* 0x000064200a067816 */ /* 0x140fe4000000000b */
[----:B------:R-:W-:-:S02]  /*29df0*/  PRMT R7, R10, 0x7531, R11 ;  /* 0x000075310a077816 */ /* 0x000fc4000000000b */
[----:B------:R-:W0:Y:S01]  /*29e00*/  LDSM.16.MT88.4 R8, [R3+0xd400] ;  /* 0x00d400000308783b */ /* 0x000e220000004200 */
[----:B------:R-:W-:-:S05]  /*29e10*/  IMAD.IADD R12, R18, 0x1, R12 ;  /* 0x00000001120c7824 */ /* 0x000fca00078e020c */
[----:B------:R1:W-:Y:S02]  /*29e20*/  STSM.16.M88.4 [R12], R4 ;  /* 0x000000040c007844 */ /* 0x0003e40000000200 */
[----:B-1----:R-:W-:Y:S02]  /*29e30*/  IADD3 R4, R18, R19, R0 ;  /* 0x0000001312047210 */ /* 0x002fe40007ffe000 */
        /* <DEDUP_REMOVED lines=10> */
[----:B---3--:R-:W-:Y:S02]  /*29ee0*/  ISETP.NE.AND P2, PT, R20, 0x3, PT ;  /* 0x000000031400780c */ /* 0x008fe40003f45270 */
[C-C-:B0-----:R-:W-:Y:S02]  /*29ef0*/  PRMT R4, R8.reuse, 0x6420, R9.reuse ;  /* 0x0000642008047816 */ /* 0x141fe40000000009 */
[----:B------:R-:W-:Y:S02]  /*29f00*/  PRMT R5, R8, 0x7531, R9 ;  /* 0x0000753108057816 */ /* 0x000fe40000000009 */
[C-C-:B------:R-:W-:Y:S02]  /*29f10*/  PRMT R6, R10.reuse, 0x6420, R11.reuse ;  /* 0x000064200a067816 */ /* 0x140fe4000000000b */
[----:B------:R-:W-:-:S02]  /*29f20*/  PRMT R7, R10, 0x7531, R11 ;  /* 0x000075310a077816 */ /* 0x000fc4000000000b */
[----:B------:R-:W0:Y:S01]  /*29f30*/  LDSM.16.MT88.4 R8, [R3+0xe400] ;  /* 0x00e400000308783b */ /* 0x000e220000004200 */
[----:B------:R-:W-:Y:S01]  /*29f40*/  IMAD.IADD R12, R18, 0x1, R12 ;  /* 0x00000001120c7824 */ /* 0x000fe200078e020c */
[----:B------:R-:W-:-:S04]  /*29f50*/  LOP3.LUT R19, R23, 0x4800, RZ, 0xfc, !PT ;  /* 0x0000480017137812 */ /* 0x000fc800078efcff */
        /* <DEDUP_REMOVED lines=15> */
.L_x_9003:
[----:B-1----:R1:W-:Y:S01]  /*2a050*/  SYNCS.ARRIVE.TRANS64.A1T0 RZ, [R2+URZ+0x22850], RZ ;  /* 0x022850ff02ff79a7 */ /* 0x0023e2000810003f */
[----:B------:R-:W-:Y:S06]  /*2a060*/  BAR.SYNC.DEFER_BLOCKING 0x2, 0x80 ;  /* 0x0082000000007b1d */ /* 0x000fec0000010000 */
[----:B------:R-:W-:Y:S05]  /*2a070*/  @!P0 BRA `(.L_x_9004) ;  /* 0x0000000000048947 */ /* 0x000fea0003800000 */
[----:B------:R-:W-:Y:S01]  /*2a080*/  BPT.TRAP 0x1 ;  /* 0x000000040000795c */ /* 0x000fe20000300000 */
.L_x_9004:
[----:B0-----:R-:W2:Y:S01]  /*2a090*/  LDL R0, [R1+0x20] ;  /* 0x0000200001007983 */ /* 0x001ea20000100800 */
[----:B-1----:R-:W-:Y:S02]  /*2a0a0*/  VIADD R2, R2, 0x22880 ;  /* 0x0002288002027836 */ /* 0x002fe40000000000 */
[----:B------:R-:W-:Y:S01]  /*2a0b0*/  IMAD.MOV.U32 R25, RZ, RZ, R35 ;  /* 0x000000ffff197224 */ /* 0x000fe200078e0023 */
[----:B------:R3:W5:Y:S02]  /*2a0c0*/  LDL R28, [R1+0x8] ;  /* 0x00000800011c7983 */ /* 0x0007640000100800 */
[----:B--2---:R-:W-:-:S04]  /*2a0d0*/  PRMT R2, R0, 0x654, R2 ;  /* 0x0000065400027816 */ /* 0x004fc80000000002 */
[----:B------:R3:W-:Y:S01]  /*2a0e0*/  SYNCS.ARRIVE.TRANS64.RED.A1T0 RZ, [R2+URZ], RZ ;  /* 0x000000ff02ff79a7 */ /* 0x0007e2000810043f */
[----:B------:R-:W-:Y:S05]  /*2a0f0*/  @P1 BRA `(.L_x_9005) ;  /* 0xffffffe400581947 */ /* 0x000fea000383ffff */
.L_x_8985:
[----:B0-----:R-:W3:Y:S02]  /*2a100*/  S2R R0, SR_TID.X ;  /* 0x0000000000007919 */ /* 0x001ee40000002100 */
[----:B---3--:R-:W-:Y:S02]  /*2a110*/  LOP3.LUT R2, R0, 0x7f, RZ, 0xc0, !PT ;  /* 0x0000007f00027812 */ /* 0x008fe400078ec0ff */
        /* <DEDUP_REMOVED lines=17> */
.L_x_9007:
[----:B------:R-:W-:Y:S05]  /*2a230*/  BSYNC B0 ;  /* 0x0000000000007941 */ /* 0x000fea0003800000 */
.L_x_9006:
[----:B------:R-:W-:Y:S05]  /*2a240*/  @!P0 BRA `(.L_x_9008) ;  /* 0x0000000000048947 */ /* 0x000fea0003800000 */
[----:B------:R-:W-:Y:S01]  /*2a250*/  BPT.TRAP 0x1 ;  /* 0x000000040000795c */ /* 0x000fe20000300000 */
.L_x_9008:
[----:B------:R-:W2:Y:S01]  /*2a260*/  LDL R0, [R1+0x8] ;  /* 0x0000080001007983 */ /* 0x000ea20000100800 */
[----:B------:R-:W-:Y:S01]  /*2a270*/  BSSY B0, `(.L_x_9009) ;  /* 0x0000006000007945 */ /* 0x000fe20003800000 */
[----:B--2---:R-:W-:Y:S01]  /*2a280*/  LOP3.LUT R3, R0, 0x1, RZ, 0x3c, !PT ;  /* 0x0000000100037812 */ /* 0x004fe200078e3cff */
[----:B------:R-:W-:-:S03]  /*2a290*/  IMAD R0, R35, 0x8, R17 ;  /* 0x0000000823007824 */ /* 0x000fc600078e0211 */
[----:B------:R-:W-:-:S04]  /*2a2a0*/  SHF.L.U32 R3, R3, 0x1f, RZ ;  /* 0x0000001f03037819 */ /* 0x000fc800000006ff */
[----:B------:R-:W0:Y:S02]  /*2a2b0*/  SYNCS.PHASECHK.TRANS64.TRYWAIT P1, [R0+URZ+0x22870], R3 ;  /* 0x02287003000075a7 */ /* 0x000e24000802017f */
[----:B0-----:R-:W-:Y:S05]  /*2a2c0*/  @!P1 BRA `(.L_x_9010) ;  /* 0x00000080009c9947 */ /* 0x001fea0003800000 */
.L_x_9284:
[----:B------:R-:W-:Y:S05]  /*2a2d0*/  BSYNC B0 ;  /* 0x0000000000007941 */ /* 0x000fea0003800000 */
.L_x_9009:
[----:B------:R-:W2:Y:S02]  /*2a2e0*/  LDL R2, [R1+0x48] ;  /* 0x0000480001027983 */ /* 0x000ea40000100800 */
[----:B--2---:R-:W-:-:S13]  /*2a2f0*/  ISETP.NE.AND P1, PT, R2, 0x3, PT ;  /* 0x000000030200780c */ /* 0x004fda0003f25270 */
[----:B------:R-:W-:Y:S05]  /*2a300*/  @!P1 BRA `(.L_x_9011) ;  /* 0x0000000000049947 */ /* 0x000fea0003800000 */
[----:B------:R-:W-:Y:S01]  /*2a310*/  BPT.TRAP 0x1 ;  /* 0x000000040000795c */ /* 0x000fe20000300000 */
.L_x_9011:
[----:B------:R-:W0:Y:S02]  /*2a320*/  LDL R2, [R1+0x8] ;  /* 0x0000080001027983 */ /* 0x000e240000100800 */
[----:B0-----:R-:W-:-:S04]  /*2a330*/  SHF.L.U32 R3, R2, 0x1f, RZ ;  /* 0x0000001f02037819 */ /* 0x001fc800000006ff */
[----:B------:R-:W0:Y:S02]  /*2a340*/  SYNCS.PHASECHK.TRANS64.TRYWAIT P1, [R0+URZ+0x22860], R3 ;  /* 0x02286003000075a7 */ /* 0x000e24000802017f */
[----:B0-----:R-:W-:Y:S05]  /*2a350*/  @!P1 BRA `(.L_x_9012) ;  /* 0x00000080008c9947 */ /* 0x001fea0003800000 */
.L_x_9285:
[----:B------:R-:W2:Y:S01]  /*2a360*/  LDL R12, [R1+0x24] ;  /* 0x00002400010c7983 */ /* 0x000ea20000100800 */
[----:B0-----:R-:W-:Y:S01]  /*2a370*/  IMAD R3, R35, 0x5000, RZ ;  /* 0x0000500023037824 */ /* 0x001fe200078e02ff */
[----:B------:R-:W-:Y:S05]  /*2a380*/  WARPSYNC.ALL ;  /* 0x0000000000007948 */ /* 0x000fea0003800000 */
[----:B------:R-:W-:Y:S02]  /*2a390*/  LOP3.LUT R2, R3, R29, RZ, 0xfc, !PT ;  /* 0x0000001d03027212 */ /* 0x000fe400078efcff */
[----:B------:R-:W-:-:S03]  /*2a3a0*/  LOP3.LUT R20, R23, 0x1800, RZ, 0xfc, !PT ;  /* 0x0000180017147812 */ /* 0x000fc600078efcff */
[----:B------:R-:W-:-:S05]  /*2a3b0*/  IMAD.IADD R13, R17, 0x1, R2 ;  /* 0x00000001110d7824 */ /* 0x000fca00078e0202 */
[----:B------:R-:W0:Y:S02]  /*2a3c0*/  LDSM.16.MT88.4 R4, [R13+0xa400] ;  /* 0x00a400000d04783b */ /* 0x000e240000004200 */
        /* <DEDUP_REMOVED lines=101> */
.L_x_9013:
[----:B------:R0:W-:Y:S01]  /*2aa20*/  SYNCS.ARRIVE.TRANS64.A1T0 RZ, [R0+URZ+0x22850], RZ ;  /* 0x022850ff00ff79a7 */ /* 0x0001e2000810003f */
[----:B------:R-:W-:Y:S06]  /*2aa30*/  BAR.SYNC.DEFER_BLOCKING 0x2, 0x80 ;  /* 0x0082000000007b1d */ /* 0x000fec0000010000 */
[----:B------:R-:W-:Y:S05]  /*2aa40*/  @!P0 BRA `(.L_x_9014) ;  /* 0x0000000000048947 */ /* 0x000fea0003800000 */
[----:B------:R-:W-:Y:S01]  /*2aa50*/  BPT.TRAP 0x1 ;  /* 0x000000040000795c */ /* 0x000fe20000300000 */
.L_x_9014:
[----:B------:R-:W2:Y:S04]  /*2aa60*/  LDL R3, [R1+0x20] ;  /* 0x0000200001037983 */ /* 0x000ea80000100800 */
[----:B------:R-:W3:Y:S01]  /*2aa70*/  LDL.LU R2, [R1+0x8] ;  /* 0x0000080001027983 */ /* 0x000ee20000300800 */
[----:B0-----:R-:W-:Y:S02]  /*2aa80*/  VIADD R0, R0, 0x22880 ;  /* 0x0002288000007836 */ /* 0x001fe40000000000 */
[----:B------:R-:W-:-:S05]  /*2aa90*/  VIADD R35, R35, 0x1 ;  /* 0x0000000123237836 */ /* 0x000fca0000000000 */
[----:B------:R-:W-:-:S04]  /*2aaa0*/  ISETP.NE.AND P0, PT, R35, 0x2, PT ;  /* 0x000000022300780c */ /* 0x000fc80003f05270 */
[----:B------:R-:W-:Y:S02]  /*2aab0*/  SEL R35, R35, RZ, P0 ;  /* 0x000000ff23237207 */ /* 0x000fe40000000000 */
[----:B--2---:R-:W-:-:S04]  /*2aac0*/  PRMT R0, R3, 0x654, R0 ;  /* 0x0000065403007816 */ /* 0x004fc80000000000 */
[----:B------:R0:W-:Y:S02]  /*2aad0*/  SYNCS.ARRIVE.TRANS64.RED.A1T0 RZ, [R0+URZ], RZ ;  /* 0x000000ff00ff79a7 */ /* 0x0001e4000810043f */
[----:B0-----:R-:W-:-:S04]  /*2aae0*/  SEL R0, RZ, 0x1, P0 ;  /* 0x00000001ff007807 */ /* 0x001fc80000000000 */
[----:B---3--:R-:W-:-:S05]  /*2aaf0*/  LOP3.LUT R2, R2, R0, RZ, 0x3c, !PT ;  /* 0x0000000002027212 */ /* 0x008fca00078e3cff */
[----:B------:R0:W-:Y:S02]  /*2ab00*/  STL [R1+0x8], R2 ;  /* 0x0000080201007387 */ /* 0x0001e40000100800 */
.L_x_8957:
        /* <DEDUP_REMOVED lines=12> */
.L_x_9015:
[----:B------:R-:W2:Y:S01]  /*2abd0*/  S2R R0, SR_TID.X ;  /* 0x0000000000007919 */ /* 0x000ea20000002100 */
[----:B------:R-:W-:Y:S01]  /*2abe0*/  UMOV UR4, 0xffffffff ;  /* 0xffffffff00047882 */ /* 0x000fe20000000000 */
[----:B--2---:R-:W-:-:S04]  /*2abf0*/  LOP3.LUT R4, R0, 0x1f, RZ, 0xc0, !PT ;  /* 0x0000001f00047812 */ /* 0x004fc800078ec0ff */
[----:B------:R-:W-:Y:S01]  /*2ac00*/  ISETP.NE.AND P0, PT, R4, 0x1f, PT ;  /* 0x0000001f0400780c */ /* 0x000fe20003f05270 */
[----:B------:R-:W-:-:S12]  /*2ac10*/  BRA.DIV UR4, `(.L_x_9017) ;  /* 0x0000007a04707947 */ /* 0x000fd8000b800000 */
[----:B01----:R-:W-:Y:S01]  /*2ac20*/  IMAD.IADD R5, R27, 0x1, R4 ;  /* 0x000000011b057824 */ /* 0x003fe200078e0204 */
        /* <DEDUP_REMOVED lines=10> */
[----:B0-----:R-:W-:Y:S02]  /*2acd0*/  IMAD.MOV.U32 R2, RZ, RZ, RZ ;  /* 0x000000ffff027224 */ /* 0x001fe400078e00ff */
[----:B--2---:R-:W-:Y:S01]  /*2ace0*/  @!P1 IMAD.MOV.U32 R2, RZ, RZ, R3 ;  /* 0x000000ffff029224 */ /* 0x004fe200078e0003 */
[----:B------:R-:W-:-:S04]  /*2acf0*/  ISETP.NE.AND P1, PT, R4, RZ, PT ;  /* 0x000000ff0400720c */ /* 0x000fc80003f25270 */
        /* <DEDUP_REMOVED lines=17> */
.L_x_9295:
[----:B------:R-:W-:Y:S02]  /*2ae10*/  ULDC UR4, c[0x0][0xc38] ;  /* 0x00030e0000047ab9 */ /* 0x000fe40000000800 */
[----:B------:R-:W-:-:S04]  /*2ae20*/  IMAD.U32 R4, RZ, RZ, UR4 ;  /* 0x00000004ff047e24 */ /* 0x000fc8000f8e00ff */
[----:B-1----:R-:W-:-:S04]  /*2ae30*/  IMAD R14, R14, R4, RZ ;  /* 0x000000040e0e7224 */ /* 0x002fc800078e02ff */
[----:B------:R-:W-:-:S05]  /*2ae40*/  IMAD.IADD R5, R5, 0x1, R14 ;  /* 0x0000000105057824 */ /* 0x000fca00078e020e */
[----:B------:R-:W-:-:S13]  /*2ae50*/  ISETP.GT.AND P6, PT, R5, R0, PT ;  /* 0x000000000500720c */ /* 0x000fda0003fc4270 */
[----:B------:R-:W-:Y:S05]  /*2ae60*/  @P6 BRA `(.L_x_9018) ;  /* 0x00000000009c6947 */ /* 0x000fea0003800000 */
.L_x_9023:
        /* <DEDUP_REMOVED lines=14> */
.L_x_9021:
[----:B------:R-:W-:Y:S05]  /*2af50*/  BSYNC B0 ;  /* 0x0000000000007941 */ /* 0x000fea0003800000 */
.L_x_9020:
[----:B------:R-:W-:-:S03]  /*2af60*/  UMOV UR4, 0xffffffff ;  /* 0xffffffff00047882 */ /* 0x000fc60000000000 */
[----:B------:R-:W-:Y:S05]  /*2af70*/  BRA.DIV UR4, `(.L_x_9022) ;  /* 0x0000007a04bc7947 */ /* 0x000fea000b800000 */
[----:B-----5:R-:W2:Y:S02]  /*2af80*/  SHFL.UP PT, R14, R2, 0x1, RZ ;  /* 0x04200000020e7989 */ /* 0x020ea400000e00ff */
[----:B--2---:R-:W-:-:S05]  /*2af90*/  SEL R13, R14, RZ, P1 ;  /* 0x000000ff0e0d7207 */ /* 0x004fca0000800000 */
[----:B------:R-:W-:-:S05]  /*2afa0*/  IMAD.IADD R13, R2, 0x1, R13 ;  /* 0x00000001020d7824 */ /* 0x000fca00078e020d */
[----:B------:R-:W2:Y:S02]  /*2afb0*/  SHFL.UP PT, R14, R13, 0x2, RZ ;  /* 0x044000000d0e7989 */ /* 0x000ea400000e00ff */
[----:B--2---:R-:W-:-:S05]  /*2afc0*/  SEL R4, R14, RZ, P2 ;  /* 0x000000ff0e047207 */ /* 0x004fca0001000000 */
[----:B------:R-:W-:-:S05]  /*2afd0*/  IMAD.IADD R4, R13, 0x1, R4 ;  /* 0x000000010d047824 */ /* 0x000fca00078e0204 */
[----:B------:R-:W0:Y:S02]  /*2afe0*/  SHFL.UP PT, R14, R4, 0x4, RZ ;  /* 0x04800000040e7989 */ /* 0x000e2400000e00ff */
[----:B01----:R-:W-:-:S05]  /*2aff0*/  SEL R3, R14, RZ, P3 ;  /* 0x000000ff0e037207 */ /* 0x003fca0001800000 */
        /* <DEDUP_REMOVED lines=8> */
.L_x_9303:
[----:B------:R-:W-:Y:S02]  /*2b080*/  ULDC UR4, c[0x0][0xc38] ;  /* 0x00030e0000047ab9 */ /* 0x000fe40000000800 */
[----:B------:R-:W-:-:S04]  /*2b090*/  IMAD.U32 R4, RZ, RZ, UR4 ;  /* 0x00000004ff047e24 */ /* 0x000fc8000f8e00ff */
[----:B-1----:R-:W-:-:S04]  /*2b0a0*/  IMAD R14, R14, R4, RZ ;  /* 0x000000040e0e7224 */ /* 0x002fc800078e02ff */
[----:B------:R-:W-:-:S05]  /*2b0b0*/  IMAD.IADD R5, R14, 0x1, R5 ;  /* 0x000000010e057824 */ /* 0x000fca00078e0205 */
[----:B------:R-:W-:-:S13]  /*2b0c0*/  ISETP.GT.AND P6, PT, R5, R0, PT ;  /* 0x000000000500720c */ /* 0x000fda0003fc4270 */
[----:B------:R-:W-:Y:S05]  /*2b0d0*/  @!P6 BRA `(.L_x_9023) ;  /* 0xfffffffc0064e947 */ /* 0x000fea000383ffff */
.L_x_9018:
        /* <DEDUP_REMOVED lines=8> */
.L_x_9307:
[----:B------:R-:W-:Y:S01]  /*2b160*/  ISETP.NE.AND P0, PT, R5, RZ, PT ;  /* 0x000000ff0500720c */ /* 0x000fe20003f05270 */
[----:B------:R-:W-:-:S12]  /*2b170*/  IMAD.MOV.U32 R5, RZ, RZ, RZ ;  /* 0x000000ffff057224 */ /* 0x000fd800078e00ff */
[----:B------:R-:W-:Y:S05]  /*2b180*/  @!P0 BRA `(.L_x_9025) ;  /* 0x0000000000108947 */ /* 0x000fea0003800000 */
[----:B------:R-:W-:Y:S01]  /*2b190*/  UMOV UR4, 0xffffffff ;  /* 0xffffffff00047882 */ /* 0x000fe20000000000 */
[----:B------:R-:W-:Y:S02]  /*2b1a0*/  VIADD R12, R6, 0xffffffff ;  /* 0xffffffff060c7836 */ /* 0x000fe40000000000 */
[----:B------:R-:W-:Y:S05]  /*2b1b0*/  BRA.DIV UR4, `(.L_x_9026) ;  /* 0x0000007e04307947 */ /* 0x000fea000b800000 */
[----:B------:R3:W4:Y:S02]  /*2b1c0*/  SHFL.IDX PT, R5, R3, R12, 0x1f ;  /* 0x00001f0c03057589 */ /* 0x00072400000e0000 */
.L_x_9025:
[----:B01-3--:R-:W0:Y:S01]  /*2b1d0*/  LDC.64 R2, c[0x0][0xc90] ;  /* 0x00032400ff027b82 */ /* 0x00be220000000a00 */
[----:B------:R-:W-:-:S04]  /*2b1e0*/  IMAD.IADD R27, R6, 0x1, R27 ;  /* 0x00000001061b7824 */ /* 0x000fc800078e021b */
[----:B0-----:R-:W-:-:S05]  /*2b1f0*/  IMAD.WIDE R2, R27, 0x4, R2 ;  /* 0x000000041b027825 */ /* 0x001fca00078e0202 */
[----:B------:R-:W2:Y:S01]  /*2b200*/  LDG.E R7, desc[UR60][R2.64] ;  /* 0x0000003c02077981 */ /* 0x000ea2000c1e1900 */
[----:B----4-:R-:W-:-:S04]  /*2b210*/  IMAD R24, R5, R4, R24 ;  /* 0x0000000405187224 */ /* 0x010fc800078e0218 */
[----:B------:R-:W-:Y:S02]  /*2b220*/  IMAD.IADD R0, R0, 0x1, -R24 ;  /* 0x0000000100007824 */ /* 0x000fe400078e0a18 */
[----:B--2---:R-:W-:-:S05]  /*2b230*/  IMAD R6, R25, R7, RZ ;  /* 0x0000000719067224 */ /* 0x004fca00078e02ff */
        /* <DEDUP_REMOVED lines=59> */
.L_x_9019:
[----:B------:R-:W-:Y:S01]  /*2b5f0*/  UMOV UR4, URZ ;  /* 0x0000003f00047c82 */ /* 0x000fe20008000000 */
[----:B------:R-:W-:Y:S01]  /*2b600*/  UMOV UR5, URZ ;  /* 0x0000003f00057c82 */ /* 0x000fe20008000000 */
[----:B------:R-:W-:Y:S01]  /*2b610*/  ULDC UR6, c[0x0][0xc3c] ;  /* 0x00030f0000067ab9 */ /* 0x000fe20000000800 */
[----:B------:R-:W-:Y:S02]  /*2b620*/  IMAD.MOV.U32 R24, RZ, RZ, R0 ;  /* 0x000000ffff187224 */ /* 0x000fe400078e0000 */
[----:B------:R-:W-:Y:S02]  /*2b630*/  IMAD.U32 R25, RZ, RZ, UR4 ;  /* 0x00000004ff197e24 */ /* 0x000fe4000f8e00ff */
[----:B------:R-:W-:Y:S02]  /*2b640*/  IMAD.U32 R26, RZ, RZ, UR5 ;  /* 0x00000005ff1a7e24 */ /* 0x000fe4000f8e00ff */
[----:B------:R-:W-:-:S07]  /*2b650*/  IMAD.U32 R27, RZ, RZ, UR6 ;  /* 0x00000006ff1b7e24 */ /* 0x000fce000f8e00ff */
.L_x_9027:
        /* <DEDUP_REMOVED lines=12> */
.L_x_9016:
[----:B------:R-:W-:Y:S02]  /*2b720*/  ULDC UR4, c[0x0][0xc3c] ;  /* 0x00030f0000047ab9 */ /* 0x000fe40000000800 */
[----:B---3--:R-:W-:-:S13]  /*2b730*/  ISETP.GE.AND P0, PT, R27, UR4, PT ;  /* 0x000000041b007c0c */ /* 0x008fda000bf06270 */
[----:B------:R-:W-:Y:S05]  /*2b740*/  @!P0 BRA `(.L_x_9028) ;  /* 0xffffff88009c8947 */ /* 0x000fea000383ffff */
[----:B------:R-:W-:Y:S05]  /*2b750*/  BSYNC B7 ;  /* 0x0000000000077941 */ /* 0x000fea0003800000 */
.L_x_8904:
[----:B0-2---:R-:W2:Y:S01]  /*2b760*/  LDL.LU R0, [R1+0x44] ;  /* 0x0000440001007983 */ /* 0x005ea20000300800 */
[----:B------:R-:W-:Y:S01]  /*2b770*/  BSSY B0, `(.L_x_9029) ;  /* 0x000000b000007945 */ /* 0x000fe20003800000 */
[----:B-1----:R-:W0:Y:S01]  /*2b780*/  S2R R5, SR_CgaCtaId ;  /* 0x0000000000057919 */ /* 0x002e220000008800 */
        /* <DEDUP_REMOVED lines=9> */
.L_x_9310:
[----:B------:R-:W-:Y:S05]  /*2b820*/  BSYNC B0 ;  /* 0x0000000000007941 */ /* 0x000fea0003800000 */
.L_x_9029:
[----:B------:R-:W-:-:S03]  /*2b830*/  UMOV UR4, 0xffffffff ;  /* 0xffffffff00047882 */ /* 0x000fc60000000000 */
[----:B------:R-:W-:Y:S05]  /*2b840*/  BRA.DIV UR4, `(.L_x_9031) ;  /* 0x0000007604c87947 */ /* 0x000fea000b800000 */
[----:B0-----:R-:W0:Y:S02]  /*2b850*/  S2R R0, SR_TID.X ;  /* 0x0000000000007919 */ /* 0x001e240000002100 */
[----:B0-----:R-:W-:-:S04]  /*2b860*/  SHF.R.U32.HI R0, RZ, 0x5, R0 ;  /* 0x00000005ff007819 */ /* 0x001fc80000011600 */
[----:B------:R-:W-:-:S05]  /*2b870*/  LOP3.LUT R0, R0, 0x3, RZ, 0xc0, !PT ;  /* 0x0000000300007812 */ /* 0x000fca00078ec0ff */
[----:B------:R0:W1:Y:S02]  /*2b880*/  SHFL.IDX PT, R14, R0, RZ, 0x1f ;  /* 0x00001fff000e7589 */ /* 0x00006400000e0000 */
.L_x_9313:
[----:B-1----:R-:W-:-:S13]  /*2b890*/  ISETP.NE.AND P0, PT, R14, RZ, PT ;  /* 0x000000ff0e00720c */ /* 0x002fda0003f05270 */
[----:B------:R-:W-:Y:S05]  /*2b8a0*/  @P0 BRA `(.L_x_8654) ;  /* 0x0000000000b00947 */ /* 0x000fea0003800000 */
[----:B------:R-:W-:-:S03]  /*2b8b0*/  UMOV UR4, 0xffffffff ;  /* 0xffffffff00047882 */ /* 0x000fc60000000000 */
[----:B------:R-:W-:Y:S05]  /*2b8c0*/  BRA.DIV UR4, `(.L_x_9032) ;  /* 0x0000007604dc7947 */ /* 0x000fea000b800000 */
[----:B------:R-:W-:-:S13]  /*2b8d0*/  ELECT P6, URZ, PT ;  /* 0x00000000003f782f */ /* 0x000fda00038c0000 */
.L_x_9316:
[----:B------:R-:W-:Y:S05]  /*2b8e0*/  @!P6 BRA `(.L_x_8654) ;  /* 0x0000000000a0e947 */ /* 0x000fea0003800000 */
[----:B0-----:R-:W2:Y:S02]  /*2b8f0*/  LDL.LU R0, [R1+0x28] ;  /* 0x0000280001007983 */ /* 0x001ea40000300800 */
[----:B--2---:R-:W-:-:S04]  /*2b900*/  LOP3.LUT R0, R0, 0x2, RZ, 0xfc, !PT ;  /* 0x0000000200007812 */ /* 0x004fc800078efcff */
[----:B------:R-:W-:-:S13]  /*2b910*/  ISETP.NE.AND P0, PT, R0, 0x3, PT ;  /* 0x000000030000780c */ /* 0x000fda0003f05270 */
[----:B------:R-:W-:Y:S05]  /*2b920*/  @!P0 BRA `(.L_x_9033) ;  /* 0x0000000000048947 */ /* 0x000fea0003800000 */
[----:B------:R-:W-:Y:S01]  /*2b930*/  BPT.TRAP 0x1 ;  /* 0x000000040000795c */ /* 0x000fe20000300000 */
.L_x_9033:
        /* <DEDUP_REMOVED lines=8> */
.L_x_9317:
[----:B------:R-:W2:Y:S01]  /*2b9c0*/  LDL.LU R4, [R1+0x8] ;  /* 0x0000080001047983 */ /* 0x000ea20000300800 */
[----:B------:R-:W-:Y:S02]  /*2b9d0*/  SEL R35, R35, RZ, P2 ;  /* 0x000000ff23237207 */ /* 0x000fe40001000000 */
[----:B--2---:R-:W-:Y:S01]  /*2b9e0*/  LOP3.LUT R0, R4, R0, RZ, 0x3c, !PT ;  /* 0x0000000004007212 */ /* 0x004fe200078e3cff */
[----:B------:R-:W-:Y:S06]  /*2b9f0*/  @!P0 BRA `(.L_x_9035) ;  /* 0x0000000000048947 */ /* 0x000fec0003800000 */
[----:B------:R-:W-:Y:S01]  /*2ba00*/  BPT.TRAP 0x1 ;  /* 0x000000040000795c */ /* 0x000fe20000300000 */
.L_x_9035:
[----:B------:R-:W-:Y:S01]  /*2ba10*/  IMAD R35, R35, 0x8, R5 ;  /* 0x0000000823237824 */ /* 0x000fe200078e0205 */
[----:B------:R-:W-:-:S04]  /*2ba20*/  SHF.L.U32 R0, R0, 0x1f, RZ ;  /* 0x0000001f00007819 */ /* 0x000fc800000006ff */
[----:B------:R-:W1:Y:S02]  /*2ba30*/  SYNCS.PHASECHK.TRANS64.TRYWAIT P1, [R35+URZ+0x22840], R0 ;  /* 0x02284000230075a7 */ /* 0x000e64000802017f */
[----:B-1----:R-:W-:Y:S05]  /*2ba40*/  @!P1 BRA `(.L_x_9036) ;  /* 0x0000007400b09947 */ /* 0x002fea0003800000 */
.L_x_9318:
[----:B------:R-:W-:Y:S05]  /*2ba50*/  @!P0 BRA `(.L_x_9037) ;  /* 0x0000000000048947 */ /* 0x000fea0003800000 */
[----:B------:R-:W-:Y:S01]  /*2ba60*/  BPT.TRAP 0x1 ;  /* 0x000000040000795c */ /* 0x000fe20000300000 */
.L_x_9037:
[----:B------:R-:W2:Y:S02]  /*2ba70*/  SYNCS.PHASECHK.TRANS64.TRYWAIT P1, [R3+URZ+0x22860], R2 ;  /* 0x02286002030075a7 */ /* 0x000ea4000802017f */
[----:B--2---:R-:W-:Y:S05]  /*2ba80*/  @!P1 BRA `(.L_x_9038) ;  /* 0x0000007400b49947 */ /* 0x004fea0003800000 */
.L_x_9319:
[----:B------:R-:W-:Y:S05]  /*2ba90*/  @!P0 BRA `(.L_x_9039) ;  /* 0x0000000000048947 */ /* 0x000fea0003800000 */
[----:B------:R-:W-:Y:S01]  /*2baa0*/  BPT.TRAP 0x1 ;  /* 0x000000040000795c */ /* 0x000fe20000300000 */
.L_x_9039:
[----:B------:R-:W3:Y:S02]  /*2bab0*/  SYNCS.PHASECHK.TRANS64.TRYWAIT P1, [R35+URZ+0x22860], R0 ;  /* 0x02286000230075a7 */ /* 0x000ee4000802017f */
[----:B---3--:R-:W-:Y:S05]  /*2bac0*/  @!P1 BRA `(.L_x_9040) ;  /* 0x0000007400b89947 */ /* 0x008fea0003800000 */
.L_x_9320:
[----:B------:R-:W-:Y:S05]  /*2bad0*/  @!P0 BRA `(.L_x_9041) ;  /* 0x0000000000048947 */ /* 0x000fea0003800000 */
[----:B------:R-:W-:Y:S01]  /*2bae0*/  BPT.TRAP 0x1 ;  /* 0x000000040000795c */ /* 0x000fe20000300000 */
.L_x_9041:
[----:B------:R-:W4:Y:S02]  /*2baf0*/  SYNCS.PHASECHK.TRANS64.TRYWAIT P1, [R3+URZ+0x22880], R2 ;  /* 0x02288002030075a7 */ /* 0x000f24000802017f */
[----:B----4-:R-:W-:Y:S05]  /*2bb00*/  @!P1 BRA `(.L_x_9042) ;  /* 0x0000007400bc9947 */ /* 0x010fea0003800000 */
.L_x_9321:
[----:B------:R-:W-:Y:S05]  /*2bb10*/  @!P0 BRA `(.L_x_9043) ;  /* 0x0000000000048947 */ /* 0x000fea0003800000 */
[----:B------:R-:W-:Y:S01]  /*2bb20*/  BPT.TRAP 0x1 ;  /* 0x000000040000795c */ /* 0x000fe20000300000 */
.L_x_9043:
[----:B------:R0:W0:Y:S02]  /*2bb30*/  SYNCS.PHASECHK.TRANS64.TRYWAIT P0, [R35+URZ+0x22880], R0 ;  /* 0x02288000230075a7 */ /* 0x000024000800017f */
[----:B0-----:R-:W-:Y:S05]  /*2bb40*/  @!P0 NANOSLEEP.SYNCS 0x989680 ;  /* 0x009896800000895d */ /* 0x001fea0003900000 */
[----:B------:R-:W0:Y:S02]  /*2bb50*/  @!P0 SYNCS.PHASECHK.TRANS64 P0, [R35+URZ+0x22880], R0 ;  /* 0x02288000230085a7 */ /* 0x000e24000800007f */
[----:B0-----:R-:W-:Y:S05]  /*2bb60*/  @!P0 BRA `(.L_x_9043) ;  /* 0xfffffffc00f08947 */ /* 0x001fea000383ffff */
.L_x_8654:
[----:B------:R-:W-:Y:S05]  /*2bb70*/  BSYNC B8 ;  /* 0x0000000000087941 */ /* 0x000fea0003800000 */
.L_x_8651:
[----:B------:R-:W-:Y:S05]  /*2bb80*/  EXIT ;  /* 0x000000000000794d */ /* 0x000fea0003800000 */
.L_x_8682:
[----:B-1----:R1:W2:Y:S02]  /*2bb90*/  SYNCS.PHASECHK.TRANS64.TRYWAIT P6, [R87+URZ+0x22890], R97 ;  /* 0x02289061570075a7 */ /* 0x0022a400080c017f */
[----:B--2---:R-:W-:Y:S05]  /*2bba0*/  @!P6 NANOSLEEP.SYNCS 0x989680 ;  /* 0x009896800000e95d */ /* 0x004fea0003900000 */
[----:B------:R-:W2:Y:S02]  /*2bbb0*/  @!P6 SYNCS.PHASECHK.TRANS64 P6, [R87+URZ+0x22890], R97 ;  /* 0x022890615700e5a7 */ /* 0x000ea400080c007f */
[----:B--2---:R-:W-:Y:S05]  /*2bbc0*/  @!P6 BRA `(.L_x_8682) ;  /* 0xfffffffc00f0e947 */ /* 0x004fea000383ffff */
[----:B------:R-:W-:Y:S05]  /*2bbd0*/  BRA `(.L_x_9044) ;  /* 0xfffffd7000687947 */ /* 0x000fea000383ffff */
.L_x_8683:
        /* <DEDUP_REMOVED lines=8> */
.L_x_9046:
[----:B------:R-:W-:Y:S05]  /*2bc60*/  BSYNC B1 ;  /* 0x0000000000017941 */ /* 0x000fea0003800000 */
.L_x_9045:
        /* <DEDUP_REMOVED lines=8> */
.L_x_9047:
[----:B------:R-:W-:Y:S05]  /*2bcf0*/  BRA `(.L_x_9048) ;  /* 0xfffffd7000347947 */ /* 0x000fea000383ffff */
.L_x_8692:
[----:B------:R-:W-:Y:S01]  /*2bd00*/  BSSY B1, `(.L_x_9049) ;  /* 0x0000008000017945 */ /* 0x000fe20003800000 */
[----:B------:R-:W-:Y:S02]  /*2bd10*/  IMAD.MOV.U32 R13, RZ, RZ, R101 ;  /* 0x000000ffff0d7224 */ /* 0x000fe400078e0065 */
[----:B------:R-:W-:Y:S02]  /*2bd20*/  IMAD.MOV.U32 R12, RZ, RZ, 0x1 ;  /* 0x00000001ff0c7424 */ /* 0x000fe400078e00ff */
[----:B0-----:R-:W-:Y:S02]  /*2bd30*/  IMAD.MOV.U32 R11, RZ, RZ, 0x1c1f ;  /* 0x00001c1fff0b7424 */ /* 0x001fe400078e00ff */
[----:B------:R-:W-:-:S07]  /*2bd40*/  IMAD.MOV.U32 R15, RZ, RZ, -0x1 ;  /* 0xffffffffff0f7424 */ /* 0x000fce00078e00ff */
[----:B-1234-:R-:W-:Y:S05]  /*2bd50*/  WARPSYNC.COLLECTIVE R15, `(.L_x_9050) ;  /* 0x000000000f087348 */ /* 0x01efea0003c00000 */
[----:B----4-:R0:W4:Y:S02]  /*2bd60*/  SHFL.IDX P6, R14, R13, R12, R11 ;  /* 0x0000000c0d0e7389 */ /* 0x01012400000c000b */
[----:B01234-:R-:W-:Y:S01]  /*2bd70*/  ENDCOLLECTIVE ;  /* 0x000000000000791b */ /* 0x01ffe20003800000 */
.L_x_9050:
[----:B------:R-:W-:Y:S05]  /*2bd80*/  BSYNC B1 ;  /* 0x0000000000017941 */ /* 0x000fea0003800000 */
.L_x_9049:
        /* <DEDUP_REMOVED lines=8> */
.L_x_9051:
[----:B------:R-:W-:Y:S05]  /*2be10*/  BRA `(.L_x_9052) ;  /* 0xfffffd7c00b47947 */ /* 0x000fea000383ffff */
.L_x_8701:
[----:B------:R-:W-:Y:S01]  /*2be20*/  BSSY B1, `(.L_x_9053) ;  /* 0x0000008000017945 */ /* 0x000fe20003800000 */
[----:B------:R-:W-:Y:S02]  /*2be30*/  IMAD.MOV.U32 R13, RZ, RZ, R101 ;  /* 0x000000ffff0d7224 */ /* 0x000fe400078e0065 */
[----:B------:R-:W-:Y:S02]  /*2be40*/  IMAD.MOV.U32 R12, RZ, RZ, 0x2 ;  /* 0x00000002ff0c7424 */ /* 0x000fe400078e00ff */
[----:B0-----:R-:W-:Y:S02]  /*2be50*/  IMAD.MOV.U32 R11, RZ, RZ, 0x1c1f ;  /* 0x00001c1fff0b7424 */ /* 0x001fe400078e00ff */
[----:B------:R-:W-:-:S07]  /*2be60*/  IMAD.MOV.U32 R15, RZ, RZ, -0x1 ;  /* 0xffffffffff0f7424 */ /* 0x000fce00078e00ff */
[----:B-1234-:R-:W-:Y:S05]  /*2be70*/  WARPSYNC.COLLECTIVE R15, `(.L_x_9054) ;  /* 0x000000000f087348 */ /* 0x01efea0003c00000 */
[----:B------:R0:W0:Y:S02]  /*2be80*/  SHFL.IDX P6, R14, R13, R12, R11 ;  /* 0x0000000c0d0e7389 */ /* 0x00002400000c000b */
[----:B01234-:R-:W-:Y:S01]  /*2be90*/  ENDCOLLECTIVE ;  /* 0x000000000000791b */ /* 0x01ffe20003800000 */
.L_x_9054:
[----:B------:R-:W-:Y:S05]  /*2bea0*/  BSYNC B1 ;  /* 0x0000000000017941 */ /* 0x000fea0003800000 */
.L_x_9053:
        /* <DEDUP_REMOVED lines=8> */
.L_x_9055:
[----:B------:R-:W-:Y:S05]  /*2bf30*/  BRA `(.L_x_9056) ;  /* 0xfffffd8c00407947 */ /* 0x000fea000383ffff */
.L_x_8711:
[----:B-1----:R1:W2:Y:S02]  /*2bf40*/  SYNCS.PHASECHK.TRANS64.TRYWAIT P3, [R87+URZ+0x22890], R97 ;  /* 0x02289061570075a7 */ /* 0x0022a4000806017f */
[----:B--2---:R-:W-:Y:S05]  /*2bf50*/  @!P3 NANOSLEEP.SYNCS 0x989680 ;  /* 0x009896800000b95d */ /* 0x004fea0003900000 */
[----:B------:R-:W2:Y:S02]  /*2bf60*/  @!P3 SYNCS.PHASECHK.TRANS64 P3, [R87+URZ+0x22890], R97 ;  /* 0x022890615700b5a7 */ /* 0x000ea4000806007f */
[----:B--2---:R-:W-:Y:S05]  /*2bf70*/  @!P3 BRA `(.L_x_8711) ;  /* 0xfffffffc00f0b947 */ /* 0x004fea000383ffff */
[----:B------:R-:W-:Y:S05]  /*2bf80*/  BRA `(.L_x_9057) ;  /* 0xfffffda0000c7947 */ /* 0x000fea000383ffff */
.L_x_8712:
        /* <DEDUP_REMOVED lines=8> */
.L_x_9059:
[----:B------:R-:W-:Y:S05]  /*2c010*/  BSYNC B1 ;  /* 0x0000000000017941 */ /* 0x000fea0003800000 */
.L_x_9058:
        /* <DEDUP_REMOVED lines=8> */
.L_x_9060:
[----:B------:R-:W-:Y:S01]  /*2c0a0*/  IMAD.MOV.U32 R103, RZ, RZ, R14 ;  /* 0x000000ffff677224 */ /* 0x000fe200078e000e */
[----:B------:R-:W-:Y:S06]  /*2c0b0*/  BRA `(.L_x_9061) ;  /* 0xfffffd9c00d87947 */ /* 0x000fec000383ffff */
.L_x_8717:
        /* <DEDUP_REMOVED lines=8> */
.L_x_9063:
[----:B------:R-:W-:Y:S05]  /*2c140*/  BSYNC B1 ;  /* 0x0000000000017941 */ /* 0x000fea0003800000 */
.L_x_9062:
        /* <DEDUP_REMOVED lines=8> */
.L_x_9064:
[----:B------:R-:W-:Y:S05]  /*2c1d0*/  BRA `(.L_x_9065) ;  /* 0xfffffdac00687947 */ /* 0x000fea000383ffff */
.L_x_8722:
        /* <DEDUP_REMOVED lines=8> */
.L_x_9067:
[----:B------:R-:W-:Y:S05]  /*2c260*/  BSYNC B1 ;  /* 0x0000000000017941 */ /* 0x000fea0003800000 */
.L_x_9066:
        /* <DEDUP_REMOVED lines=8> */
.L_x_9068:
[----:B------:R-:W-:Y:S05]  /*2c2f0*/  BRA `(.L_x_9069) ;  /* 0xfffffdbc00187947 */ /* 0x000fea000383ffff */
.L_x_8727:
[----:B0-----:R0:W1:Y:S02]  /*2c300*/  SYNCS.PHASECHK.TRANS64.TRYWAIT P2, [R87+URZ+0x22890], R97 ;  /* 0x02289061570075a7 */ /* 0x001064000804017f */
[----:B-1----:R-:W-:Y:S05]  /*2c310*/  @!P2 NANOSLEEP.SYNCS 0x989680 ;  /* 0x009896800000a95d */ /* 0x002fea0003900000 */
[----:B------:R-:W1:Y:S02]  /*2c320*/  @!P2 SYNCS.PHASECHK.TRANS64 P2, [R87+URZ+0x22890], R97 ;  /* 0x022890615700a5a7 */ /* 0x000e64000804007f */
[----:B-1----:R-:W-:Y:S05]  /*2c330*/  @!P2 BRA `(.L_x_8727) ;  /* 0xfffffffc00f0a947 */ /* 0x002fea000383ffff */
[----:B------:R-:W-:Y:S05]  /*2c340*/  BRA `(.L_x_9070) ;  /* 0xfffffdcc00047947 */ /* 0x000fea000383ffff */
.L_x_8728:
        /* <DEDUP_REMOVED lines=8> */
.L_x_9072:
[----:B------:R-:W-:Y:S05]  /*2c3d0*/  BSYNC B1 ;  /* 0x0000000000017941 */ /* 0x000fea0003800000 */
.L_x_9071:
        /* <DEDUP_REMOVED lines=8> */
.L_x_9073:
[----:B------:R-:W-:Y:S05]  /*2c460*/  BRA `(.L_x_9074) ;  /* 0xfffffdcc00287947 */ /* 0x000fea000383ffff */
.L_x_8731:
[----:B------:R-:W-:Y:S01]  /*2c470*/  BSSY B1, `(.L_x_9075) ;  /* 0x0000008000017945 */ /* 0x000fe20003800000 */
[----:B------:R-:W-:Y:S02]  /*2c480*/  IMAD.MOV.U32 R13, RZ, RZ, R9 ;  /* 0x000000ffff0d7224 */ /* 0x000fe400078e0009 */
[----:B------:R-:W-:Y:S02]  /*2c490*/  IMAD.MOV.U32 R12, RZ, RZ, 0x1 ;  /* 0x00000001ff0c7424 */ /* 0x000fe400078e00ff */
[----:B------:R-:W-:Y:S02]  /*2c4a0*/  IMAD.MOV.U32 R11, RZ, RZ, 0x1c1f ;  /* 0x00001c1fff0b7424 */ /* 0x000fe400078e00ff */
[----:B----4-:R-:W-:-:S07]  /*2c4b0*/  IMAD.MOV.U32 R15, RZ, RZ, -0x1 ;  /* 0xffffffffff0f7424 */ /* 0x010fce00078e00ff */
[----:B0123--:R-:W-:Y:S05]  /*2c4c0*/  WARPSYNC.COLLECTIVE R15, `(.L_x_9076) ;  /* 0x000000000f087348 */ /* 0x00ffea0003c00000 */
[----:B---3--:R3:W4:Y:S02]  /*2c4d0*/  SHFL.IDX P6, R14, R13, R12, R11 ;  /* 0x0000000c0d0e7389 */ /* 0x00872400000c000b */
[----:B01234-:R-:W-:Y:S01]  /*2c4e0*/  ENDCOLLECTIVE ;  /* 0x000000000000791b */ /* 0x01ffe20003800000 */
.L_x_9076:
[----:B------:R-:W-:Y:S05]  /*2c4f0*/  BSYNC B1 ;  /* 0x0000000000017941 */ /* 0x000fea0003800000 */
.L_x_9075:
        /* <DEDUP_REMOVED lines=8> */
.L_x_9077:
[----:B------:R-:W-:Y:S05]  /*2c580*/  BRA `(.L_x_9078) ;  /* 0xfffffdcc00287947 */ /* 0x000fea000383ffff */
.L_x_8734:
[----:B------:R-:W-:Y:S01]  /*2c590*/  BSSY B1, `(.L_x_9079) ;  /* 0x0000008000017945 */ /* 0x000fe20003800000 */
[----:B------:R-:W-:Y:S02]  /*2c5a0*/  IMAD.MOV.U32 R13, RZ, RZ, R9 ;  /* 0x000000ffff0d7224 */ /* 0x000fe400078e0009 */
[----:B------:R-:W-:Y:S02]  /*2c5b0*/  IMAD.MOV.U32 R12, RZ, RZ, 0x2 ;  /* 0x00000002ff0c7424 */ /* 0x000fe400078e00ff */
[----:B------:R-:W-:Y:S02]  /*2c5c0*/  IMAD.MOV.U32 R11, RZ, RZ, 0x1c1f ;  /* 0x00001c1fff0b7424 */ /* 0x000fe400078e00ff */
[----:B---3--:R-:W-:-:S07]  /*2c5d0*/  IMAD.MOV.U32 R15, RZ, RZ, -0x1 ;  /* 0xffffffffff0f7424 */ /* 0x008fce00078e00ff */
[----:B012-4-:R-:W-:Y:S05]  /*2c5e0*/  WARPSYNC.COLLECTIVE R15, `(.L_x_9080) ;  /* 0x000000000f087348 */ /* 0x017fea0003c00000 */
[----:B------:R3:W0:Y:S02]  /*2c5f0*/  SHFL.IDX P6, R14, R13, R12, R11 ;  /* 0x0000000c0d0e7389 */ /* 0x00062400000c000b */
[----:B01234-:R-:W-:Y:S01]  /*2c600*/  ENDCOLLECTIVE ;  /* 0x000000000000791b */ /* 0x01ffe20003800000 */
.L_x_9080:
[----:B------:R-:W-:Y:S05]  /*2c610*/  BSYNC B1 ;  /* 0x0000000000017941 */ /* 0x000fea0003800000 */
.L_x_9079:
        /* <DEDUP_REMOVED lines=8> */
.L_x_9081:
[----:B------:R-:W-:Y:S05]  /*2c6a0*/  BRA `(.L_x_9082) ;  /* 0xfffffdcc002c7947 */ /* 0x000fea000383ffff */
.L_x_8738:
[----:B------:R0:W0:Y:S02]  /*2c6b0*/  SYNCS.PHASECHK.TRANS64.TRYWAIT P3, [R87+URZ+0x228b0], R97 ;  /* 0x0228b061570075a7 */ /* 0x000024000806017f */
[----:B0-----:R-:W-:Y:S05]  /*2c6c0*/  @!P3 NANOSLEEP.SYNCS 0x989680 ;  /* 0x009896800000b95d */ /* 0x001fea0003900000 */
[----:B------:R-:W0:Y:S02]  /*2c6d0*/  @!P3 SYNCS.PHASECHK.TRANS64 P3, [R87+URZ+0x228b0], R97 ;  /* 0x0228b0615700b5a7 */ /* 0x000e24000806007f */
[----:B0-----:R-:W-:Y:S05]  /*2c6e0*/  @!P3 BRA `(.L_x_8738) ;  /* 0xfffffffc00f0b947 */ /* 0x001fea000383ffff */
[----:B------:R-:W-:Y:S05]  /*2c6f0*/  BRA `(.L_x_9083) ;  /* 0xfffffdcc00a07947 */ /* 0x000fea000383ffff */
.L_x_8756:
        /* <DEDUP_REMOVED lines=13> */
.L_x_9085:
[----:B------:R-:W-:Y:S05]  /*2c7d0*/  BSYNC B0 ;  /* 0x0000000000007941 */ /* 0x000fea0003800000 */
.L_x_9084:
[----:B------:R-:W-:Y:S01]  /*2c7e0*/  IMAD.MOV.U32 R203, RZ, RZ, R14 ;  /* 0x000000ffffcb7224 */ /* 0x000fe200078e000e */
[----:B------:R-:W-:Y:S06]  /*2c7f0*/  BRA `(.L_x_9086) ;  /* 0xfffffddc00447947 */ /* 0x000fec000383ffff */
.L_x_8768:
        /* <DEDUP_REMOVED lines=8> */
.L_x_9088:
[----:B------:R-:W-:Y:S05]  /*2c880*/  BSYNC B1 ;  /* 0x0000000000017941 */ /* 0x000fea0003800000 */
.L_x_9087:
        /* <DEDUP_REMOVED lines=8> */
.L_x_9089:
[----:B------:R-:W-:Y:S02]  /*2c910*/  IMAD.MOV.U32 R13, RZ, RZ, R8 ;  /* 0x000000ffff0d7224 */ /* 0x000fe400078e0008 */
[----:B------:R-:W-:-:S07]  /*2c920*/  IMAD.MOV.U32 R3, RZ, RZ, R14 ;  /* 0x000000ffff037224 */ /* 0x000fce00078e000e */
[----:B------:R-:W-:Y:S05]  /*2c930*/  WARPSYNC.COLLECTIVE R15, `(.L_x_9090) ;  /* 0x000000000f087348 */ /* 0x000fea0003c00000 */
[----:B------:R0:W1:Y:S02]  /*2c940*/  SHFL.IDX P6, R14, R13, R12, R11 ;  /* 0x0000000c0d0e7389 */ /* 0x00006400000c000b */
[----:B01----:R-:W-:Y:S01]  /*2c950*/  ENDCOLLECTIVE ;  /* 0x000000000000791b */ /* 0x003fe20003800000 */
.L_x_9090:
[----:B------:R-:W-:Y:S02]  /*2c960*/  IMAD.MOV.U32 R13, RZ, RZ, R7 ;  /* 0x000000ffff0d7224 */ /* 0x000fe400078e0007 */
[----:B------:R-:W-:-:S07]  /*2c970*/  IMAD.MOV.U32 R4, RZ, RZ, R14 ;  /* 0x000000ffff047224 */ /* 0x000fce00078e000e */
[----:B------:R-:W-:Y:S05]  /*2c980*/  WARPSYNC.COLLECTIVE R15, `(.L_x_9091) ;  /* 0x000000000f087348 */ /* 0x000fea0003c00000 */
[----:B------:R0:W1:Y:S02]  /*2c990*/  SHFL.IDX P6, R14, R13, R12, R11 ;  /* 0x0000000c0d0e7389 */ /* 0x00006400000c000b */
[----:B01----:R-:W-:Y:S01]  /*2c9a0*/  ENDCOLLECTIVE ;  /* 0x000000000000791b */ /* 0x003fe20003800000 */
.L_x_9091:
[----:B------:R-:W-:Y:S05]  /*2c9b0*/  BRA `(.L_x_9092) ;  /* 0xfffffde000987947 */ /* 0x000fea000383ffff */
.L_x_8771:
[----:B------:R-:W-:Y:S01]  /*2c9c0*/  BSSY B1, `(.L_x_9093) ;  /* 0x0000008000017945 */ /* 0x000fe20003800000 */
[----:B------:R-:W-:Y:S02]  /*2c9d0*/  IMAD.MOV.U32 R13, RZ, RZ, R6 ;  /* 0x000000ffff0d7224 */ /* 0x000fe400078e0006 */
[----:B------:R-:W-:Y:S02]  /*2c9e0*/  IMAD.MOV.U32 R12, RZ, RZ, 0x1 ;  /* 0x00000001ff0c7424 */ /* 0x000fe400078e00ff */
[----:B------:R-:W-:Y:S02]  /*2c9f0*/  IMAD.MOV.U32 R11, RZ, RZ, 0x1c1f ;  /* 0x00001c1fff0b7424 */ /* 0x000fe400078e00ff */
[----:B------:R-:W-:-:S07]  /*2ca00*/  IMAD.MOV.U32 R15, RZ, RZ, -0x1 ;  /* 0xffffffffff0f7424 */ /* 0x000fce00078e00ff */
[----:B0-2345:R-:W-:Y:S05]  /*2ca10*/  WARPSYNC.COLLECTIVE R15, `(.L_x_9094) ;  /* 0x000000000f087348 */ /* 0x03dfea0003c00000 */
[----:B----4-:R1:W4:Y:S02]  /*2ca20*/  SHFL.IDX P6, R14, R13, R12, R11 ;  /* 0x0000000c0d0e7389 */ /* 0x01032400000c000b */
[----:B012345:R-:W-:Y:S01]  /*2ca30*/  ENDCOLLECTIVE ;  /* 0x000000000000791b */ /* 0x03ffe20003800000 */
.L_x_9094:
[----:B------:R-:W-:Y:S05]  /*2ca40*/  BSYNC B1 ;  /* 0x0000000000017941 */ /* 0x000fea0003800000 */
.L_x_9093:
        /* <DEDUP_REMOVED lines=8> */
.L_x_9095:
[----:B------:R-:W-:Y:S02]  /*2cad0*/  IMAD.MOV.U32 R13, RZ, RZ, R8 ;  /* 0x000000ffff0d7224 */ /* 0x000fe400078e0008 */
[----:B------:R-:W-:-:S07]  /*2cae0*/  IMAD.MOV.U32 R3, RZ, RZ, R14 ;  /* 0x000000ffff037224 */ /* 0x000fce00078e000e */
[----:B------:R-:W-:Y:S05]  /*2caf0*/  WARPSYNC.COLLECTIVE R15, `(.L_x_9096) ;  /* 0x000000000f087348 */ /* 0x000fea0003c00000 */
[----:B------:R0:W1:Y:S02]  /*2cb00*/  SHFL.IDX P6, R14, R13, R12, R11 ;  /* 0x0000000c0d0e7389 */ /* 0x00006400000c000b */
[----:B01----:R-:W-:Y:S01]  /*2cb10*/  ENDCOLLECTIVE ;  /* 0x000000000000791b */ /* 0x003fe20003800000 */
.L_x_9096:
[----:B------:R-:W-:Y:S02]  /*2cb20*/  IMAD.MOV.U32 R13, RZ, RZ, R7 ;  /* 0x000000ffff0d7224 */ /* 0x000fe400078e0007 */
[----:B------:R-:W-:-:S07]  /*2cb30*/  IMAD.MOV.U32 R4, RZ, RZ, R14 ;  /* 0x000000ffff047224 */ /* 0x000fce00078e000e */
[----:B------:R-:W-:Y:S05]  /*2cb40*/  WARPSYNC.COLLECTIVE R15, `(.L_x_9097) ;  /* 0x000000000f087348 */ /* 0x000fea0003c00000 */
[----:B------:R0:W1:Y:S02]  /*2cb50*/  SHFL.IDX P6, R14, R13, R12, R11 ;  /* 0x0000000c0d0e7389 */ /* 0x00006400000c000b */
[----:B01----:R-:W-:Y:S01]  /*2cb60*/  ENDCOLLECTIVE ;  /* 0x000000000000791b */ /* 0x003fe20003800000 */
.L_x_9097:
[----:B------:R-:W-:Y:S05]  /*2cb70*/  BRA `(.L_x_9098) ;  /* 0xfffffde000b87947 */ /* 0x000fea000383ffff */
.L_x_8775:
[----:B0-----:R0:W1:Y:S02]  /*2cb80*/  SYNCS.PHASECHK.TRANS64.TRYWAIT P0, [R17+URZ+0x22800], R38 ;  /* 0x02280026110075a7 */ /* 0x001064000800017f */
[----:B-1----:R-:W-:Y:S05]  /*2cb90*/  @!P0 NANOSLEEP.SYNCS 0x989680 ;  /* 0x009896800000895d */ /* 0x002fea0003900000 */
[----:B------:R-:W1:Y:S02]  /*2cba0*/  @!P0 SYNCS.PHASECHK.TRANS64 P0, [R17+URZ+0x22800], R38 ;  /* 0x02280026110085a7 */ /* 0x000e64000800007f */
[----:B-1----:R-:W-:Y:S05]  /*2cbb0*/  @!P0 BRA `(.L_x_8775) ;  /* 0xfffffffc00f08947 */ /* 0x002fea000383ffff */
[----:B------:R-:W-:Y:S05]  /*2cbc0*/  BRA `(.L_x_9099) ;  /* 0xfffffde4005c7947 */ /* 0x000fea000383ffff */
.L_x_8783:
        /* <DEDUP_REMOVED lines=9> */
.L_x_9101:
[----:B------:R-:W-:Y:S05]  /*2cc60*/  BSYNC B1 ;  /* 0x0000000000017941 */ /* 0x000fea0003800000 */
.L_x_9100:
        /* <DEDUP_REMOVED lines=10> */
.L_x_9102:
[----:B------:R-:W-:Y:S01]  /*2cd10*/  ISETP.GE.OR P1, PT, R36, R39, P0 ;  /* 0x000000272400720c */ /* 0x000fe20000726670 */
[----:B------:R-:W-:Y:S02]  /*2cd20*/  IMAD.MOV.U32 R13, RZ, RZ, R37 ;  /* 0x000000ffff0d7224 */ /* 0x000fe400078e0025 */
[----:B------:R-:W-:-:S10]  /*2cd30*/  IMAD.MOV.U32 R5, RZ, RZ, R14 ;  /* 0x000000ffff057224 */ /* 0x000fd400078e000e */
[----:B------:R-:W-:Y:S05]  /*2cd40*/  WARPSYNC.COLLECTIVE R15, `(.L_x_9103) ;  /* 0x000000000f087348 */ /* 0x000fea0003c00000 */
[----:B------:R0:W1:Y:S02]  /*2cd50*/  SHFL.IDX P6, R14, R13, R12, R11 ;  /* 0x0000000c0d0e7389 */ /* 0x00006400000c000b */
[----:B01----:R-:W-:Y:S01]  /*2cd60*/  ENDCOLLECTIVE ;  /* 0x000000000000791b */ /* 0x003fe20003800000 */
.L_x_9103:
        /* <DEDUP_REMOVED lines=8> */
.L_x_9104:
[----:B------:R-:W-:-:S05]  /*2cdf0*/  @!P1 IADD3 R14, P3, R18, R14, RZ ;  /* 0x0000000e120e9210 */ /* 0x000fca0007f7e0ff */
[----:B------:R-:W-:Y:S02]  /*2ce00*/  @!P1 IMAD.X R3, R7, 0x1, R19, P3 ;  /* 0x0000000107039824 */ /* 0x000fe400018e0613 */
[----:B------:R-:W-:Y:S01]  /*2ce10*/  @!P1 IMAD.MOV.U32 R24, RZ, RZ, R14 ;  /* 0x000000ffff189224 */ /* 0x000fe200078e000e */
[----:B------:R-:W5:Y:S01]  /*2ce20*/  @!P1 LD.E.128 R4, desc[UR60][R4.64] ;  /* 0x0000003c04049980 */ /* 0x000f62000c101d00 */
        /* <DEDUP_REMOVED lines=11> */
.L_x_9105:
[----:B------:R-:W-:Y:S02]  /*2cee0*/  IMAD.MOV.U32 R13, RZ, RZ, R35 ;  /* 0x000000ffff0d7224 */ /* 0x000fe400078e0023 */
[----:B------:R-:W-:-:S07]  /*2cef0*/  IMAD.MOV.U32 R3, RZ, RZ, R14 ;  /* 0x000000ffff037224 */ /* 0x000fce00078e000e */
[----:B------:R-:W-:Y:S05]  /*2cf00*/  WARPSYNC.COLLECTIVE R15, `(.L_x_9106) ;  /* 0x000000000f087348 */ /* 0x000fea0003c00000 */
[----:B------:R0:W1:Y:S02]  /*2cf10*/  SHFL.IDX P6, R14, R13, R12, R11 ;  /* 0x0000000c0d0e7389 */ /* 0x00006400000c000b */
[----:B01----:R-:W-:Y:S01]  /*2cf20*/  ENDCOLLECTIVE ;  /* 0x000000000000791b */ /* 0x003fe20003800000 */
.L_x_9106:
[----:B------:R-:W-:Y:S02]  /*2cf30*/  IMAD.MOV.U32 R13, RZ, RZ, R37 ;  /* 0x000000ffff0d7224 */ /* 0x000fe400078e0025 */
[----:B------:R-:W-:-:S07]  /*2cf40*/  IMAD.MOV.U32 R35, RZ, RZ, R14 ;  /* 0x000000ffff237224 */ /* 0x000fce00078e000e */
[----:B------:R-:W-:Y:S05]  /*2cf50*/  WARPSYNC.COLLECTIVE R15, `(.L_x_9107) ;  /* 0x000000000f087348 */ /* 0x000fea0003c00000 */
[----:B------:R0:W1:Y:S02]  /*2cf60*/  SHFL.IDX P6, R14, R13, R12, R11 ;  /* 0x0000000c0d0e7389 */ /* 0x00006400000c000b */
[----:B01----:R-:W-:Y:S01]  /*2cf70*/  ENDCOLLECTIVE ;  /* 0x000000000000791b */ /* 0x003fe20003800000 */
.L_x_9107:
[----:B------:R-:W-:Y:S02]  /*2cf80*/  IMAD.MOV.U32 R13, RZ, RZ, R9 ;  /* 0x000000ffff0d7224 */ /* 0x000fe400078e0009 */
[----:B------:R-:W-:-:S07]  /*2cf90*/  IMAD.MOV.U32 R37, RZ, RZ, R14 ;  /* 0x000000ffff257224 */ /* 0x000fce00078e000e */
[----:B------:R-:W-:Y:S05]  /*2cfa0*/  WARPSYNC.COLLECTIVE R15, `(.L_x_9108) ;  /* 0x000000000f087348 */ /* 0x000fea0003c00000 */
[----:B------:R0:W1:Y:S02]  /*2cfb0*/  SHFL.IDX P6, R14, R13, R12, R11 ;  /* 0x0000000c0d0e7389 */ /* 0x00006400000c000b */
[----:B01----:R-:W-:Y:S01]  /*2cfc0*/  ENDCOLLECTIVE ;  /* 0x000000000000791b */ /* 0x003fe20003800000 */
.L_x_9108:
[----:B------:R-:W-:Y:S02]  /*2cfd0*/  @!P1 IMAD.MOV.U32 R32, RZ, RZ, R4 ;  /* 0x000000ffff209224 */ /* 0x000fe400078e0004 */
[----:B------:R-:W-:Y:S01]  /*2cfe0*/  @!P1 IMAD.MOV.U32 R33, RZ, RZ, R5 ;  /* 0x000000ffff219224 */ /* 0x000fe200078e0005 */
[----:B------:R-:W-:Y:S01]  /*2cff0*/  CS2R R4, SRZ ;  /* 0x0000000000047805 */ /* 0x000fe2000001ff00 */
[----:B------:R-:W-:Y:S02]  /*2d000*/  @!P1 IMAD.MOV.U32 R30, RZ, RZ, R6 ;  /* 0x000000ffff1e9224 */ /* 0x000fe400078e0006 */
[----:B------:R-:W-:Y:S02]  /*2d010*/  @!P1 IMAD.MOV.U32 R31, RZ, RZ, R7 ;  /* 0x000000ffff1f9224 */ /* 0x000fe400078e0007 */
[----:B------:R-:W-:Y:S02]  /*2d020*/  @!P1 IMAD.MOV.U32 R28, RZ, RZ, R24 ;  /* 0x000000ffff1c9224 */ /* 0x000fe400078e0018 */
[----:B------:R-:W-:-:S02]  /*2d030*/  @!P1 IMAD.MOV.U32 R29, RZ, RZ, R25 ;  /* 0x000000ffff1d9224 */ /* 0x000fc400078e0019 */
[----:B------:R-:W-:Y:S02]  /*2d040*/  @!P1 IMAD.MOV.U32 R20, RZ, RZ, R26 ;  /* 0x000000ffff149224 */ /* 0x000fe400078e001a */
[----:B------:R-:W-:Y:S01]  /*2d050*/  @!P1 IMAD.MOV.U32 R21, RZ, RZ, R27 ;  /* 0x000000ffff159224 */ /* 0x000fe200078e001b */
[----:B------:R-:W-:Y:S06]  /*2d060*/  BRA `(.L_x_9109) ;  /* 0xfffffe0400087947 */ /* 0x000fec000383ffff */
.L_x_8787:
[----:B0-----:R0:W1:Y:S02]  /*2d070*/  SYNCS.PHASECHK.TRANS64.TRYWAIT P1, [R17+URZ+0x22800], R0 ;  /* 0x02280000110075a7 */ /* 0x001064000802017f */
[----:B-1----:R-:W-:Y:S05]  /*2d080*/  @!P1 NANOSLEEP.SYNCS 0x989680 ;  /* 0x009896800000995d */ /* 0x002fea0003900000 */
[----:B------:R-:W1:Y:S02]  /*2d090*/  @!P1 SYNCS.PHASECHK.TRANS64 P1, [R17+URZ+0x22800], R0 ;  /* 0x02280000110095a7 */ /* 0x000e64000802007f */
[----:B-1----:R-:W-:Y:S05]  /*2d0a0*/  @!P1 BRA `(.L_x_8787) ;  /* 0xfffffffc00f09947 */ /* 0x002fea000383ffff */
[----:B------:R-:W-:Y:S05]  /*2d0b0*/  BRA `(.L_x_9110) ;  /* 0xfffffe0400687947 */ /* 0x000fea000383ffff */
.L_x_8793:
[----:B0-----:R0:W2:Y:S02]  /*2d0c0*/  SYNCS.PHASECHK.TRANS64.TRYWAIT P1, [R14+URZ+0x22830], R3 ;  /* 0x022830030e0075a7 */ /* 0x0010a4000802017f */
[----:B--2---:R-:W-:Y:S05]  /*2d0d0*/  @!P1 NANOSLEEP.SYNCS 0x989680 ;  /* 0x009896800000995d */ /* 0x004fea0003900000 */
[----:B------:R-:W2:Y:S02]  /*2d0e0*/  @!P1 SYNCS.PHASECHK.TRANS64 P1, [R14+URZ+0x22830], R3 ;  /* 0x022830030e0095a7 */ /* 0x000ea4000802007f */
[----:B--2---:R-:W-:Y:S05]  /*2d0f0*/  @!P1 BRA `(.L_x_8793) ;  /* 0xfffffffc00f09947 */ /* 0x004fea000383ffff */
[----:B------:R-:W-:Y:S05]  /*2d100*/  BRA `(.L_x_8792) ;  /* 0xfffffe24008c7947 */ /* 0x000fea000383ffff */
.L_x_8812:
[----:B-1----:R1:W2:Y:S02]  /*2d110*/  SYNCS.PHASECHK.TRANS64.TRYWAIT P2, [R89+URZ+0x22830], R88 ;  /* 0x02283058590075a7 */ /* 0x0022a4000804017f */
[----:B--2---:R-:W-:Y:S05]  /*2d120*/  @!P2 NANOSLEEP.SYNCS 0x989680 ;  /* 0x009896800000a95d */ /* 0x004fea0003900000 */
[----:B------:R-:W2:Y:S02]  /*2d130*/  @!P2 SYNCS.PHASECHK.TRANS64 P2, [R89+URZ+0x22830], R88 ;  /* 0x022830585900a5a7 */ /* 0x000ea4000804007f */
[----:B--2---:R-:W-:Y:S05]  /*2d140*/  @!P2 BRA `(.L_x_8812) ;  /* 0xfffffffc00f0a947 */ /* 0x004fea000383ffff */
[----:B------:R-:W-:Y:S05]  /*2d150*/  BRA `(.L_x_8811) ;  /* 0xfffffe68003c7947 */ /* 0x000fea000383ffff */
.L_x_8816:
[----:B-1----:R1:W2:Y:S02]  /*2d160*/  SYNCS.PHASECHK.TRANS64.TRYWAIT P1, [R204+URZ+0x22850], R196 ;  /* 0x022850c4cc0075a7 */ /* 0x0022a4000802017f */
[----:B--2---:R-:W-:Y:S05]  /*2d170*/  @!P1 NANOSLEEP.SYNCS 0x989680 ;  /* 0x009896800000995d */ /* 0x004fea0003900000 */
[----:B------:R-:W2:Y:S02]  /*2d180*/  @!P1 SYNCS.PHASECHK.TRANS64 P1, [R204+URZ+0x22850], R196 ;  /* 0x022850c4cc0095a7 */ /* 0x000ea4000802007f */
[----:B--2---:R-:W-:Y:S05]  /*2d190*/  @!P1 BRA `(.L_x_8816) ;  /* 0xfffffffc00f09947 */ /* 0x004fea000383ffff */
[----:B------:R-:W-:Y:S05]  /*2d1a0*/  BRA `(.L_x_8813) ;  /* 0xfffffe7400547947 */ /* 0x000fea000383ffff */
.L_x_8837:
[----:B-1----:R1:W2:Y:S02]  /*2d1b0*/  SYNCS.PHASECHK.TRANS64.TRYWAIT P2, [R0+URZ+0x22830], R3 ;  /* 0x02283003000075a7 */ /* 0x0022a4000804017f */
[----:B--2---:R-:W-:Y:S05]  /*2d1c0*/  @!P2 NANOSLEEP.SYNCS 0x989680 ;  /* 0x009896800000a95d */ /* 0x004fea0003900000 */
[----:B------:R-:W2:Y:S02]  /*2d1d0*/  @!P2 SYNCS.PHASECHK.TRANS64 P2, [R0+URZ+0x22830], R3 ;  /* 0x022830030000a5a7 */ /* 0x000ea4000804007f */
[----:B--2---:R-:W-:Y:S05]  /*2d1e0*/  @!P2 BRA `(.L_x_8837) ;  /* 0xfffffffc00f0a947 */ /* 0x004fea000383ffff */
[----:B------:R-:W-:Y:S05]  /*2d1f0*/  BRA `(.L_x_8836) ;  /* 0xfffffeb400787947 */ /* 0x000fea000383ffff */
.L_x_8841:
[----:B-1----:R1:W2:Y:S02]  /*2d200*/  SYNCS.PHASECHK.TRANS64.TRYWAIT P1, [R3+URZ+0x22850], R0 ;  /* 0x02285000030075a7 */ /* 0x0022a4000802017f */
[----:B--2---:R-:W-:Y:S05]  /*2d210*/  @!P1 NANOSLEEP.SYNCS 0x989680 ;  /* 0x009896800000995d */ /* 0x004fea0003900000 */
[----:B------:R-:W2:Y:S02]  /*2d220*/  @!P1 SYNCS.PHASECHK.TRANS64 P1, [R3+URZ+0x22850], R0 ;  /* 0x02285000030095a7 */ /* 0x000ea4000802007f */
[----:B--2---:R-:W-:Y:S05]  /*2d230*/  @!P1 BRA `(.L_x_8841) ;  /* 0xfffffffc00f09947 */ /* 0x004fea000383ffff */
[----:B------:R-:W-:Y:S05]  /*2d240*/  BRA `(.L_x_8838) ;  /* 0xfffffec0009c7947 */ /* 0x000fea000383ffff */
.L_x_8850:
[----:B-1----:R1:W2:Y:S02]  /*2d250*/  SYNCS.PHASECHK.TRANS64.TRYWAIT P2, [R0+URZ+0x22830], R3 ;  /* 0x02283003000075a7 */ /* 0x0022a4000804017f */
[----:B--2---:R-:W-:Y:S05]  /*2d260*/  @!P2 NANOSLEEP.SYNCS 0x989680 ;  /* 0x009896800000a95d */ /* 0x004fea0003900000 */
[----:B------:R-:W2:Y:S02]  /*2d270*/  @!P2 SYNCS.PHASECHK.TRANS64 P2, [R0+URZ+0x22830], R3 ;  /* 0x022830030000a5a7 */ /* 0x000ea4000804007f */
[----:B--2---:R-:W-:Y:S05]  /*2d280*/  @!P2 BRA `(.L_x_8850) ;  /* 0xfffffffc00f0a947 */ /* 0x004fea000383ffff */
[----:B------:R-:W-:Y:S05]  /*2d290*/  BRA `(.L_x_8849) ;  /* 0xfffffee000d47947 */ /* 0x000fea000383ffff */
.L_x_8854:
[----:B-1----:R1:W2:Y:S02]  /*2d2a0*/  SYNCS.PHASECHK.TRANS64.TRYWAIT P1, [R3+URZ+0x22850], R0 ;  /* 0x02285000030075a7 */ /* 0x0022a4000802017f */
[----:B--2---:R-:W-:Y:S05]  /*2d2b0*/  @!P1 NANOSLEEP.SYNCS 0x989680 ;  /* 0x009896800000995d */ /* 0x004fea0003900000 */
[----:B------:R-:W2:Y:S02]  /*2d2c0*/  @!P1 SYNCS.PHASECHK.TRANS64 P1, [R3+URZ+0x22850], R0 ;  /* 0x02285000030095a7 */ /* 0x000ea4000802007f */
[----:B--2---:R-:W-:Y:S05]  /*2d2d0*/  @!P1 BRA `(.L_x_8854) ;  /* 0xfffffffc00f09947 */ /* 0x004fea000383ffff */
[----:B------:R-:W-:Y:S05]  /*2d2e0*/  BRA `(.L_x_8851) ;  /* 0xfffffeec00f87947 */ /* 0x000fea000383ffff */
.L_x_8869:
[----:B-1----:R1:W2:Y:S02]  /*2d2f0*/  SYNCS.PHASECHK.TRANS64.TRYWAIT P1, [R13+URZ+0x22850], R4 ;  /* 0x022850040d0075a7 */ /* 0x0022a4000802017f */
[----:B--2---:R-:W-:Y:S05]  /*2d300*/  @!P1 NANOSLEEP.SYNCS 0x989680 ;  /* 0x009896800000995d */ /* 0x004fea0003900000 */
[----:B------:R-:W2:Y:S02]  /*2d310*/  @!P1 SYNCS.PHASECHK.TRANS64 P1, [R13+URZ+0x22850], R4 ;  /* 0x022850040d0095a7 */ /* 0x000ea4000802007f */
[----:B--2---:R-:W-:Y:S05]  /*2d320*/  @!P1 BRA `(.L_x_8869) ;  /* 0xfffffffc00f09947 */ /* 0x004fea000383ffff */
[----:B------:R-:W-:Y:S05]  /*2d330*/  BRA `(.L_x_8868) ;  /* 0xffffff2c00447947 */ /* 0x000fea000383ffff */
.L_x_8873:
[----:B------:R-:W-:Y:S01]  /*2d340*/  IMAD.MOV.U32 R12, RZ, RZ, R0 ;  /* 0x000000ffff0c7224 */ /* 0x000fe200078e0000 */
[----:B------:R-:W-:Y:S01]  /*2d350*/  SEL R5, R91, R90, P0 ;  /* 0x0000005a5b057207 */ /* 0x000fe20000000000 */
        /* <DEDUP_REMOVED lines=8> */
.L_x_9111:
        /* <DEDUP_REMOVED lines=19> */
.L_x_9112:
        /* <DEDUP_REMOVED lines=19> */
.L_x_9113:
        /* <DEDUP_REMOVED lines=8> */
.L_x_9114:
[----:B------:R-:W-:Y:S02]  /*2d6c0*/  IMAD.MOV.U32 R13, RZ, RZ, R9 ;  /* 0x000000ffff0d7224 */ /* 0x000fe400078e0009 */
[----:B------:R-:W-:Y:S02]  /*2d6d0*/  IMAD.MOV.U32 R12, RZ, RZ, R0 ;  /* 0x000000ffff0c7224 */ /* 0x000fe400078e0000 */
[----:B------:R-:W-:-:S07]  /*2d6e0*/  IMAD.MOV.U32 R7, RZ, RZ, R14 ;  /* 0x000000ffff077224 */ /* 0x000fce00078e000e */
[----:B------:R-:W-:Y:S05]  /*2d6f0*/  WARPSYNC.COLLECTIVE R15, `(.L_x_9115) ;  /* 0x000000000f087348 */ /* 0x000fea0003c00000 */
[----:B------:R0:W1:Y:S02]  /*2d700*/  SHFL.IDX P6, R14, R13, R12, R11 ;  /* 0x0000000c0d0e7389 */ /* 0x00006400000c000b */
[----:B01----:R-:W-:Y:S01]  /*2d710*/  ENDCOLLECTIVE ;  /* 0x000000000000791b */ /* 0x003fe20003800000 */
.L_x_9115:
        /* <DEDUP_REMOVED lines=8> */
.L_x_9116:
[----:B------:R-:W-:Y:S02]  /*2d7a0*/  IMAD.MOV.U32 R13, RZ, RZ, R25 ;  /* 0x000000ffff0d7224 */ /* 0x000fe400078e0019 */
[----:B------:R-:W-:Y:S02]  /*2d7b0*/  IMAD.MOV.U32 R12, RZ, RZ, R0 ;  /* 0x000000ffff0c7224 */ /* 0x000fe400078e0000 */
[----:B------:R-:W-:-:S07]  /*2d7c0*/  IMAD.MOV.U32 R21, RZ, RZ, R14 ;  /* 0x000000ffff157224 */ /* 0x000fce00078e000e */
[----:B------:R-:W-:Y:S05]  /*2d7d0*/  WARPSYNC.COLLECTIVE R15, `(.L_x_9117) ;  /* 0x000000000f087348 */ /* 0x000fea0003c00000 */
[----:B------:R0:W1:Y:S02]  /*2d7e0*/  SHFL.IDX P6, R14, R13, R12, R11 ;  /* 0x0000000c0d0e7389 */ /* 0x00006400000c000b */
[----:B01----:R-:W-:Y:S01]  /*2d7f0*/  ENDCOLLECTIVE ;  /* 0x000000000000791b */ /* 0x003fe20003800000 */
.L_x_9117:
        /* <DEDUP_REMOVED lines=8> */
.L_x_9118:
[----:B------:R-:W-:Y:S02]  /*2d880*/  IMAD.MOV.U32 R13, RZ, RZ, R29 ;  /* 0x000000ffff0d7224 */ /* 0x000fe400078e001d */
[----:B------:R-:W-:Y:S02]  /*2d890*/  IMAD.MOV.U32 R12, RZ, RZ, R0 ;  /* 0x000000ffff0c7224 */ /* 0x000fe400078e0000 */
[----:B------:R-:W-:-:S07]  /*2d8a0*/  IMAD.MOV.U32 R27, RZ, RZ, R14 ;  /* 0x000000ffff1b7224 */ /* 0x000fce00078e000e */
[----:B------:R-:W-:Y:S05]  /*2d8b0*/  WARPSYNC.COLLECTIVE R15, `(.L_x_9119) ;  /* 0x000000000f087348 */ /* 0x000fea0003c00000 */
[----:B------:R0:W1:Y:S02]  /*2d8c0*/  SHFL.IDX P6, R14, R13, R12, R11 ;  /* 0x0000000c0d0e7389 */ /* 0x00006400000c000b */
[----:B01----:R-:W-:Y:S01]  /*2d8d0*/  ENDCOLLECTIVE ;  /* 0x000000000000791b */ /* 0x003fe20003800000 */
.L_x_9119:
        /* <DEDUP_REMOVED lines=8> */
.L_x_9120:
[----:B------:R-:W-:Y:S02]  /*2d960*/  IMAD.MOV.U32 R13, RZ, RZ, R33 ;  /* 0x000000ffff0d7224 */ /* 0x000fe400078e0021 */
[----:B------:R-:W-:Y:S02]  /*2d970*/  IMAD.MOV.U32 R12, RZ, RZ, R0 ;  /* 0x000000ffff0c7224 */ /* 0x000fe400078e0000 */
[----:B------:R-:W-:-:S07]  /*2d980*/  IMAD.MOV.U32 R31, RZ, RZ, R14 ;  /* 0x000000ffff1f7224 */ /* 0x000fce00078e000e */
[----:B------:R-:W-:Y:S05]  /*2d990*/  WARPSYNC.COLLECTIVE R15, `(.L_x_9121) ;  /* 0x000000000f087348 */ /* 0x000fea0003c00000 */
[----:B------:R0:W1:Y:S02]  /*2d9a0*/  SHFL.IDX P6, R14, R13, R12, R11 ;  /* 0x0000000c0d0e7389 */ /* 0x00006400000c000b */
[----:B01----:R-:W-:Y:S01]  /*2d9b0*/  ENDCOLLECTIVE ;  /* 0x000000000000791b */ /* 0x003fe20003800000 */
.L_x_9121:
        /* <DEDUP_REMOVED lines=8> */
.L_x_9122:
[----:B------:R-:W-:Y:S02]  /*2da40*/  IMAD.MOV.U32 R13, RZ, RZ, R37 ;  /* 0x000000ffff0d7224 */ /* 0x000fe400078e0025 */
[----:B------:R-:W-:Y:S02]  /*2da50*/  IMAD.MOV.U32 R12, RZ, RZ, R0 ;  /* 0x000000ffff0c7224 */ /* 0x000fe400078e0000 */
[----:B------:R-:W-:-:S07]  /*2da60*/  IMAD.MOV.U32 R35, RZ, RZ, R14 ;  /* 0x000000ffff237224 */ /* 0x000fce00078e000e */
[----:B------:R-:W-:Y:S05]  /*2da70*/  WARPSYNC.COLLECTIVE R15, `(.L_x_9123) ;  /* 0x000000000f087348 */ /* 0x000fea0003c00000 */
[----:B------:R0:W1:Y:S02]  /*2da80*/  SHFL.IDX P6, R14, R13, R12, R11 ;  /* 0x0000000c0d0e7389 */ /* 0x00006400000c000b */
[----:B01----:R-:W-:Y:S01]  /*2da90*/  ENDCOLLECTIVE ;  /* 0x000000000000791b */ /* 0x003fe20003800000 */
.L_x_9123:
        /* <DEDUP_REMOVED lines=8> */
.L_x_9124:
[----:B------:R-:W-:Y:S02]  /*2db20*/  IMAD.MOV.U32 R13, RZ, RZ, R41 ;  /* 0x000000ffff0d7224 */ /* 0x000fe400078e0029 */
[----:B------:R-:W-:Y:S02]  /*2db30*/  IMAD.MOV.U32 R12, RZ, RZ, R0 ;  /* 0x000000ffff0c7224 */ /* 0x000fe400078e0000 */
[----:B------:R-:W-:-:S07]  /*2db40*/  IMAD.MOV.U32 R20, RZ, RZ, R14 ;  /* 0x000000ffff147224 */ /* 0x000fce00078e000e */
[----:B------:R-:W-:Y:S05]  /*2db50*/  WARPSYNC.COLLECTIVE R15, `(.L_x_9125) ;  /* 0x000000000f087348 */ /* 0x000fea0003c00000 */
[----:B------:R0:W1:Y:S02]  /*2db60*/  SHFL.IDX P6, R14, R13, R12, R11 ;  /* 0x0000000c0d0e7389 */ /* 0x00006400000c000b */
[----:B01----:R-:W-:Y:S01]  /*2db70*/  ENDCOLLECTIVE ;  /* 0x000000000000791b */ /* 0x003fe20003800000 */
.L_x_9125:
[----:B------:R-:W-:Y:S02]  /*2db80*/  IMAD.MOV.U32 R13, RZ, RZ, R43 ;  /* 0x000000ffff0d7224 */ /* 0x000fe400078e002b */
[----:B------:R-:W-:Y:S02]  /*2db90*/  IMAD.MOV.U32 R12, RZ, RZ, R2 ;  /* 0x000000ffff0c7224 */ /* 0x000fe400078e0002 */
[----:B------:R-:W-:-:S07]  /*2dba0*/  IMAD.MOV.U32 R41, RZ, RZ, R14 ;  /* 0x000000ffff297224 */ /* 0x000fce00078e000e */
[----:B------:R-:W-:Y:S05]  /*2dbb0*/  WARPSYNC.COLLECTIVE R15, `(.L_x_9126) ;  /* 0x000000000f087348 */ /* 0x000fea0003c00000 */
[----:B------:R0:W1:Y:S02]  /*2dbc0*/  SHFL.IDX P6, R14, R13, R12, R11 ;  /* 0x0000000c0d0e7389 */ /* 0x00006400000c000b */
[----:B01----:R-:W-:Y:S01]  /*2dbd0*/  ENDCOLLECTIVE ;  /* 0x000000000000791b */ /* 0x003fe20003800000 */
.L_x_9126:
[----:B------:R-:W-:Y:S02]  /*2dbe0*/  IMAD.MOV.U32 R13, RZ, RZ, R45 ;  /* 0x000000ffff0d7224 */ /* 0x000fe400078e002d */
[----:B------:R-:W-:Y:S02]  /*2dbf0*/  IMAD.MOV.U32 R12, RZ, RZ, R0 ;  /* 0x000000ffff0c7224 */ /* 0x000fe400078e0000 */
[----:B------:R-:W-:-:S07]  /*2dc00*/  IMAD.MOV.U32 R42, RZ, RZ, R14 ;  /* 0x000000ffff2a7224 */ /* 0x000fce00078e000e */
[----:B------:R-:W-:Y:S05]  /*2dc10*/  WARPSYNC.COLLECTIVE R15, `(.L_x_9127) ;  /* 0x000000000f087348 */ /* 0x000fea0003c00000 */
[----:B------:R0:W1:Y:S02]  /*2dc20*/  SHFL.IDX P6, R14, R13, R12, R11 ;  /* 0x0000000c0d0e7389 */ /* 0x00006400000c000b */
[----:B01----:R-:W-:Y:S01]  /*2dc30*/  ENDCOLLECTIVE ;  /* 0x000000000000791b */ /* 0x003fe20003800000 */
.L_x_9127:
        /* <DEDUP_REMOVED lines=9> */
.L_x_9128:
[----:B------:R-:W-:Y:S02]  /*2dcd0*/  IMAD.MOV.U32 R13, RZ, RZ, R49 ;  /* 0x000000ffff0d7224 */ /* 0x000fe400078e0031 */
[----:B------:R-:W-:Y:S02]  /*2dce0*/  IMAD.MOV.U32 R12, RZ, RZ, R0 ;  /* 0x000000ffff0c7224 */ /* 0x000fe400078e0000 */
[----:B------:R-:W-:-:S07]  /*2dcf0*/  IMAD.MOV.U32 R44, RZ, RZ, R14 ;  /* 0x000000ffff2c7224 */ /* 0x000fce00078e000e */
[----:B------:R-:W-:Y:S05]  /*2dd00*/  WARPSYNC.COLLECTIVE R15, `(.L_x_9129) ;  /* 0x000000000f087348 */ /* 0x000fea0003c00000 */
[----:B------:R0:W1:Y:S02]  /*2dd10*/  SHFL.IDX P6, R14, R13, R12, R11 ;  /* 0x0000000c0d0e7389 */ /* 0x00006400000c000b */
[----:B01----:R-:W-:Y:S01]  /*2dd20*/  ENDCOLLECTIVE ;  /* 0x000000000000791b */ /* 0x003fe20003800000 */
.L_x_9129:
        /* <DEDUP_REMOVED lines=8> */
.L_x_9130:
[----:B------:R-:W-:Y:S02]  /*2ddb0*/  IMAD.MOV.U32 R13, RZ, RZ, R53 ;  /* 0x000000ffff0d7224 */ /* 0x000fe400078e0035 */
[----:B------:R-:W-:Y:S02]  /*2ddc0*/  IMAD.MOV.U32 R12, RZ, RZ, R0 ;  /* 0x000000ffff0c7224 */ /* 0x000fe400078e0000 */
[----:B------:R-:W-:-:S07]  /*2ddd0*/  IMAD.MOV.U32 R46, RZ, RZ, R14 ;  /* 0x000000ffff2e7224 */ /* 0x000fce00078e000e */
[----:B------:R-:W-:Y:S05]  /*2dde0*/  WARPSYNC.COLLECTIVE R15, `(.L_x_9131) ;  /* 0x000000000f087348 */ /* 0x000fea0003c00000 */
[----:B------:R0:W1:Y:S02]  /*2ddf0*/  SHFL.IDX P6, R14, R13, R12, R11 ;  /* 0x0000000c0d0e7389 */ /* 0x00006400000c000b */
[----:B01----:R-:W-:Y:S01]  /*2de00*/  ENDCOLLECTIVE ;  /* 0x000000000000791b */ /* 0x003fe20003800000 */
.L_x_9131:
[----:B------:R-:W-:Y:S01]  /*2de10*/  SEL R9, R49, R46, P0 ;  /* 0x0000002e31097207 */ /* 0x000fe20000000000 */
[----:B------:R-:W-:Y:S02]  /*2de20*/  IMAD.MOV.U32 R13, RZ, RZ, R55 ;  /* 0x000000ffff0d7224 */ /* 0x000fe400078e0037 */
[----:B------:R-:W-:Y:S02]  /*2de30*/  IMAD.MOV.U32 R12, RZ, RZ, R2 ;  /* 0x000000ffff0c7224 */ /* 0x000fe400078e0002 */
[----:B------:R-:W-:-:S07]  /*2de40*/  IMAD.MOV.U32 R53, RZ, RZ, R14 ;  /* 0x000000ffff357224 */ /* 0x000fce00078e000e */
[----:B------:R-:W-:Y:S05]  /*2de50*/  WARPSYNC.COLLECTIVE R15, `(.L_x_9132) ;  /* 0x000000000f087348 */ /* 0x000fea0003c00000 */
[----:B------:R0:W1:Y:S02]  /*2de60*/  SHFL.IDX P6, R14, R13, R12, R11 ;  /* 0x0000000c0d0e7389 */ /* 0x00006400000c000b */
[----:B01----:R-:W-:Y:S01]  /*2de70*/  ENDCOLLECTIVE ;  /* 0x000000000000791b */ /* 0x003fe20003800000 */
.L_x_9132:
[----:B------:R-:W-:Y:S02]  /*2de80*/  IMAD.MOV.U32 R13, RZ, RZ, R59 ;  /* 0x000000ffff0d7224 */ /* 0x000fe400078e003b */
[----:B------:R-:W-:Y:S02]  /*2de90*/  IMAD.MOV.U32 R12, RZ, RZ, R0 ;  /* 0x000000ffff0c7224 */ /* 0x000fe400078e0000 */
[----:B------:R-:W-:-:S07]  /*2dea0*/  IMAD.MOV.U32 R48, RZ, RZ, R14 ;  /* 0x000000ffff307224 */ /* 0x000fce00078e000e */
[----:B------:R-:W-:Y:S05]  /*2deb0*/  WARPSYNC.COLLECTIVE R15, `(.L_x_9133) ;  /* 0x000000000f087348 */ /* 0x000fea0003c00000 */
[----:B------:R0:W1:Y:S02]  /*2dec0*/  SHFL.IDX P6, R14, R13, R12, R11 ;  /* 0x0000000c0d0e7389 */ /* 0x00006400000c000b */
[----:B01----:R-:W-:Y:S01]  /*2ded0*/  ENDCOLLECTIVE ;  /* 0x000000000000791b */ /* 0x003fe20003800000 */
.L_x_9133:
        /* <DEDUP_REMOVED lines=8> */
.L_x_9134:
[----:B------:R-:W-:Y:S02]  /*2df60*/  IMAD.MOV.U32 R13, RZ, RZ, R63 ;  /* 0x000000ffff0d7224 */ /* 0x000fe400078e003f */
[----:B------:R-:W-:Y:S02]  /*2df70*/  IMAD.MOV.U32 R12, RZ, RZ, R0 ;  /* 0x000000ffff0c7224 */ /* 0x000fe400078e0000 */
[----:B------:R-:W-:-:S07]  /*2df80*/  IMAD.MOV.U32 R50, RZ, RZ, R14 ;  /* 0x000000ffff327224 */ /* 0x000fce00078e000e */
[----:B------:R-:W-:Y:S05]  /*2df90*/  WARPSYNC.COLLECTIVE R15, `(.L_x_9135) ;  /* 0x000000000f087348 */ /* 0x000fea0003c00000 */
[----:B------:R0:W1:Y:S02]  /*2dfa0*/  SHFL.IDX P6, R14, R13, R12, R11 ;  /* 0x0000000c0d0e7389 */ /* 0x00006400000c000b */
[----:B01----:R-:W-:Y:S01]  /*2dfb0*/  ENDCOLLECTIVE ;  /* 0x000000000000791b */ /* 0x003fe20003800000 */
.L_x_9135:
        /* <DEDUP_REMOVED lines=8> */
.L_x_9136:
[----:B------:R-:W-:Y:S02]  /*2e040*/  IMAD.MOV.U32 R13, RZ, RZ, R67 ;  /* 0x000000ffff0d7224 */ /* 0x000fe400078e0043 */
[----:B------:R-:W-:Y:S02]  /*2e050*/  IMAD.MOV.U32 R12, RZ, RZ, R0 ;  /* 0x000000ffff0c7224 */ /* 0x000fe400078e0000 */
[----:B------:R-:W-:-:S07]  /*2e060*/  IMAD.MOV.U32 R52, RZ, RZ, R14 ;  /* 0x000000ffff347224 */ /* 0x000fce00078e000e */
[----:B------:R-:W-:Y:S05]  /*2e070*/  WARPSYNC.COLLECTIVE R15, `(.L_x_9137) ;  /* 0x000000000f087348 */ /* 0x000fea0003c00000 */
[----:B------:R0:W1:Y:S02]  /*2e080*/  SHFL.IDX P6, R14, R13, R12, R11 ;  /* 0x0000000c0d0e7389 */ /* 0x00006400000c000b */
[----:B01----:R-:W-:Y:S01]  /*2e090*/  ENDCOLLECTIVE ;  /* 0x000000000000791b */ /* 0x003fe20003800000 */
.L_x_9137:
        /* <DEDUP_REMOVED lines=8> */
.L_x_9138:
[----:B------:R-:W-:Y:S02]  /*2e120*/  IMAD.MOV.U32 R13, RZ, RZ, R71 ;  /* 0x000000ffff0d7224 */ /* 0x000fe400078e0047 */
[----:B------:R-:W-:Y:S02]  /*2e130*/  IMAD.MOV.U32 R12, RZ, RZ, R0 ;  /* 0x000000ffff0c7224 */ /* 0x000fe400078e0000 */
[----:B------:R-:W-:-:S07]  /*2e140*/  IMAD.MOV.U32 R54, RZ, RZ, R14 ;  /* 0x000000ffff367224 */ /* 0x000fce00078e000e */
[----:B------:R-:W-:Y:S05]  /*2e150*/  WARPSYNC.COLLECTIVE R15, `(.L_x_9139) ;  /* 0x000000000f087348 */ /* 0x000fea0003c00000 */
[----:B------:R0:W1:Y:S02]  /*2e160*/  SHFL.IDX P6, R14, R13, R12, R11 ;  /* 0x0000000c0d0e7389 */ /* 0x00006400000c000b */
[----:B01----:R-:W-:Y:S01]  /*2e170*/  ENDCOLLECTIVE ;  /* 0x000000000000791b */ /* 0x003fe20003800000 */
.L_x_9139:
[----:B------:R-:W-:Y:S01]  /*2e180*/  SEL R39, R54, R67, P0 ;  /* 0x0000004336277207 */ /* 0x000fe20000000000 */
[----:B------:R-:W-:Y:S02]  /*2e190*/  IMAD.MOV.U32 R13, RZ, RZ, R73 ;  /* 0x000000ffff0d7224 */ /* 0x000fe400078e0049 */
[----:B------:R-:W-:Y:S02]  /*2e1a0*/  IMAD.MOV.U32 R12, RZ, RZ, R2 ;  /* 0x000000ffff0c7224 */ /* 0x000fe400078e0002 */
[----:B------:R-:W-:-:S07]  /*2e1b0*/  IMAD.MOV.U32 R71, RZ, RZ, R14 ;  /* 0x000000ffff477224 */ /* 0x000fce00078e000e */
[----:B------:R-:W-:Y:S05]  /*2e1c0*/  WARPSYNC.COLLECTIVE R15, `(.L_x_9140) ;  /* 0x000000000f087348 */ /* 0x000fea0003c00000 */
[----:B------:R0:W1:Y:S02]  /*2e1d0*/  SHFL.IDX P6, R14, R13, R12, R11 ;  /* 0x0000000c0d0e7389 */ /* 0x00006400000c000b */
[----:B01----:R-:W-:Y:S01]  /*2e1e0*/  ENDCOLLECTIVE ;  /* 0x000000000000791b */ /* 0x003fe20003800000 */
.L_x_9140:
[----:B------:R-:W-:Y:S02]  /*2e1f0*/  IMAD.MOV.U32 R13, RZ, RZ, R75 ;  /* 0x000000ffff0d7224 */ /* 0x000fe400078e004b */
[----:B------:R-:W-:Y:S02]  /*2e200*/  IMAD.MOV.U32 R12, RZ, RZ, R0 ;  /* 0x000000ffff0c7224 */ /* 0x000fe400078e0000 */
[----:B------:R-:W-:-:S07]  /*2e210*/  IMAD.MOV.U32 R58, RZ, RZ, R14 ;  /* 0x000000ffff3a7224 */ /* 0x000fce00078e000e */
[----:B------:R-:W-:Y:S05]  /*2e220*/  WARPSYNC.COLLECTIVE R15, `(.L_x_9141) ;  /* 0x000000000f087348 */ /* 0x000fea0003c00000 */
[----:B------:R0:W1:Y:S02]  /*2e230*/  SHFL.IDX P6, R14, R13, R12, R11 ;  /* 0x0000000c0d0e7389 */ /* 0x00006400000c000b */
[----:B01----:R-:W-:Y:S01]  /*2e240*/  ENDCOLLECTIVE ;  /* 0x000000000000791b */ /* 0x003fe20003800000 */
.L_x_9141:
[----:B------:R-:W-:Y:S02]  /*2e250*/  IMAD.MOV.U32 R13, RZ, RZ, R77 ;  /* 0x000000ffff0d7224 */ /* 0x000fe400078e004d */
[----:B------:R-:W-:Y:S02]  /*2e260*/  IMAD.MOV.U32 R12, RZ, RZ, R2 ;  /* 0x000000ffff0c7224 */ /* 0x000fe400078e0002 */
[----:B------:R-:W-:-:S07]  /*2e270*/  IMAD.MOV.U32 R75, RZ, RZ, R14 ;  /* 0x000000ffff4b7224 */ /* 0x000fce00078e000e */
[----:B------:R-:W-:Y:S05]  /*2e280*/  WARPSYNC.COLLECTIVE R15, `(.L_x_9142) ;  /* 0x000000000f087348 */ /* 0x000fea0003c00000 */
[----:B------:R0:W1:Y:S02]  /*2e290*/  SHFL.IDX P6, R14, R13, R12, R11 ;  /* 0x0000000c0d0e7389 */ /* 0x00006400000c000b */
[----:B01----:R-:W-:Y:S01]  /*2e2a0*/  ENDCOLLECTIVE ;  /* 0x000000000000791b */ /* 0x003fe20003800000 */
.L_x_9142:
        /* <DEDUP_REMOVED lines=8> */
.L_x_8885:
[----:B------:R-:W-:Y:S02]  /*2e330*/  IMAD.MOV.U32 R13, RZ, RZ, R3 ;  /* 0x000000ffff0d7224 */ /* 0x000fe400078e0003 */
[----:B------:R-:W-:Y:S02]  /*2e340*/  IMAD.MOV.U32 R12, RZ, RZ, RZ ;  /* 0x000000ffff0c7224 */ /* 0x000fe400078e00ff */
[----:B------:R-:W-:Y:S02]  /*2e350*/  IMAD.MOV.U32 R11, RZ, RZ, 0x181f ;  /* 0x0000181fff0b7424 */ /* 0x000fe400078e00ff */
[----:B------:R-:W-:-:S07]  /*2e360*/  IMAD.MOV.U32 R15, RZ, RZ, -0x1 ;  /* 0xffffffffff0f7424 */ /* 0x000fce00078e00ff */
[----:B-1----:R-:W-:Y:S05]  /*2e370*/  WARPSYNC.COLLECTIVE R15, `(.L_x_9144) ;  /* 0x000000000f087348 */ /* 0x002fea0003c00000 */
[----:B------:R0:W2:Y:S02]  /*2e380*/  SHFL.IDX P6, R14, R13, R12, R11 ;  /* 0x0000000c0d0e7389 */ /* 0x0000a400000c000b */
[----:B012---:R-:W-:Y:S01]  /*2e390*/  ENDCOLLECTIVE ;  /* 0x000000000000791b */ /* 0x007fe20003800000 */
.L_x_9144:
[----:B------:R-:W-:Y:S02]  /*2e3a0*/  IMAD.MOV.U32 R13, RZ, RZ, R2 ;  /* 0x000000ffff0d7224 */ /* 0x000fe400078e0002 */
[----:B------:R-:W-:-:S07]  /*2e3b0*/  IMAD.MOV.U32 R0, RZ, RZ, R14 ;  /* 0x000000ffff007224 */ /* 0x000fce00078e000e */
[----:B------:R-:W-:Y:S05]  /*2e3c0*/  WARPSYNC.COLLECTIVE R15, `(.L_x_9145) ;  /* 0x000000000f087348 */ /* 0x000fea0003c00000 */
[----:B------:R0:W1:Y:S02]  /*2e3d0*/  SHFL.IDX P6, R14, R13, R12, R11 ;  /* 0x0000000c0d0e7389 */ /* 0x00006400000c000b */
[----:B01----:R-:W-:Y:S01]  /*2e3e0*/  ENDCOLLECTIVE ;  /* 0x000000000000791b */ /* 0x003fe20003800000 */
.L_x_9145:
[----:B------:R-:W-:Y:S05]  /*2e3f0*/  BRA `(.L_x_9146) ;  /* 0xffffff4800687947 */ /* 0x000fea000383ffff */
.L_x_8888:
        /* <DEDUP_REMOVED lines=8> */
.L_x_9148:
[----:B------:R-:W-:Y:S05]  /*2e480*/  BSYNC B1 ;  /* 0x0000000000017941 */ /* 0x000fea0003800000 */
.L_x_9147:
        /* <DEDUP_REMOVED lines=8> */
.L_x_9149:
[----:B------:R-:W-:Y:S05]  /*2e510*/  BRA `(.L_x_9150) ;  /* 0xffffff4800747947 */ /* 0x000fea000383ffff */
.L_x_8891:
        /* <DEDUP_REMOVED lines=8> */
.L_x_9152:
[----:B------:R-:W-:Y:S05]  /*2e5a0*/  BSYNC B1 ;  /* 0x0000000000017941 */ /* 0x000fea0003800000 */
.L_x_9151:
        /* <DEDUP_REMOVED lines=8> */
.L_x_9153:
[----:B------:R-:W-:Y:S05]  /*2e630*/  BRA `(.L_x_9154) ;  /* 0xffffff48007c7947 */ /* 0x000fea000383ffff */
.L_x_8894:
[----:B------:R-:W-:Y:S01]  /*2e640*/  BSSY B1, `(.L_x_9155) ;  /* 0x0000008000017945 */ /* 0x000fe20003800000 */
[----:B------:R-:W-:Y:S02]  /*2e650*/  IMAD.MOV.U32 R13, RZ, RZ, R3 ;  /* 0x000000ffff0d7224 */ /* 0x000fe400078e0003 */
[----:B------:R-:W-:Y:S02]  /*2e660*/  IMAD.MOV.U32 R12, RZ, RZ, 0x3 ;  /* 0x00000003ff0c7424 */ /* 0x000fe400078e00ff */
[----:B------:R-:W-:Y:S02]  /*2e670*/  IMAD.MOV.U32 R11, RZ, RZ, 0x181f ;  /* 0x0000181fff0b7424 */ /* 0x000fe400078e00ff */
[----:B0-----:R-:W-:-:S07]  /*2e680*/  IMAD.MOV.U32 R15, RZ, RZ, -0x1 ;  /* 0xffffffffff0f7424 */ /* 0x001fce00078e00ff */
[----:B-1234-:R-:W-:Y:S05]  /*2e690*/  WARPSYNC.COLLECTIVE R15, `(.L_x_9156) ;  /* 0x000000000f087348 */ /* 0x01efea0003c00000 */
[----:B----4-:R0:W4:Y:S02]  /*2e6a0*/  SHFL.IDX P6, R14, R13, R12, R11 ;  /* 0x0000000c0d0e7389 */ /* 0x01012400000c000b */
[----:B01234-:R-:W-:Y:S01]  /*2e6b0*/  ENDCOLLECTIVE ;  /* 0x000000000000791b */ /* 0x01ffe20003800000 */
.L_x_9156:
[----:B------:R-:W-:Y:S05]  /*2e6c0*/  BSYNC B1 ;  /* 0x0000000000017941 */ /* 0x000fea0003800000 */
.L_x_9155:
        /* <DEDUP_REMOVED lines=8> */
.L_x_9157:
[----:B------:R-:W-:Y:S05]  /*2e750*/  BRA `(.L_x_9158) ;  /* 0xffffff4800847947 */ /* 0x000fea000383ffff */
.L_x_8918:
        /* <DEDUP_REMOVED lines=11> */
.L_x_9160:
[----:B------:R-:W-:Y:S05]  /*2e810*/  BSYNC B1 ;  /* 0x0000000000017941 */ /* 0x000fea0003800000 */
.L_x_9159:
[----:B------:R-:W-:Y:S05]  /*2e820*/  BRA `(.L_x_9161) ;  /* 0xffffff6000f07947 */ /* 0x000fea000383ffff */
.L_x_8920:
[----:B------:R-:W-:Y:S01]  /*2e830*/  BSSY B1, `(.L_x_9162) ;  /* 0x0000006000017945 */ /* 0x000fe20003800000 */
[----:B------:R-:W-:-:S07]  /*2e840*/  IMAD.MOV.U32 R15, RZ, RZ, -0x1 ;  /* 0xffffffffff0f7424 */ /* 0x000fce00078e00ff */
[----:B0-----:R-:W-:Y:S05]  /*2e850*/  WARPSYNC.COLLECTIVE R15, `(.L_x_9163) ;  /* 0x000000000f0c7348 */ /* 0x001fea0003c00000 */
[----:B------:R-:W-:Y:S02]  /*2e860*/  ELECT P6, UR62, PT ;  /* 0x00000000003e782f */ /* 0x000fe400038c0000 */
[----:B------:R-:W-:Y:S01]  /*2e870*/  MOV R14, UR62 ;  /* 0x0000003e000e7c02 */ /* 0x000fe20008000f00 */
[----:B0-----:R-:W-:Y:S10]  /*2e880*/  ENDCOLLECTIVE ;  /* 0x000000000000791b */ /* 0x001ff40003800000 */
.L_x_9163:
[----:B------:R-:W-:Y:S05]  /*2e890*/  BSYNC B1 ;  /* 0x0000000000017941 */ /* 0x000fea0003800000 */
.L_x_9162:
[----:B------:R-:W-:Y:S05]  /*2e8a0*/  BRA `(.L_x_8919) ;  /* 0xffffff6000e87947 */ /* 0x000fea000383ffff */
.L_x_8922:
[----:B0-----:R0:W1:Y:S02]  /*2e8b0*/  SYNCS.PHASECHK.TRANS64.TRYWAIT P0, [R17+URZ+0x22820], R5 ;  /* 0x02282005110075a7 */ /* 0x001064000800017f */
[----:B-1----:R-:W-:Y:S05]  /*2e8c0*/  @!P0 NANOSLEEP.SYNCS 0x989680 ;  /* 0x009896800000895d */ /* 0x002fea0003900000 */
[----:B------:R-:W1:Y:S02]  /*2e8d0*/  @!P0 SYNCS.PHASECHK.TRANS64 P0, [R17+URZ+0x22820], R5 ;  /* 0x02282005110085a7 */ /* 0x000e64000800007f */
[----:B-1----:R-:W-:Y:S05]  /*2e8e0*/  @!P0 BRA `(.L_x_8922) ;  /* 0xfffffffc00f08947 */ /* 0x002fea000383ffff */
[----:B------:R-:W-:Y:S05]  /*2e8f0*/  BRA `(.L_x_9164) ;  /* 0xffffff6000f87947 */ /* 0x000fea000383ffff */
.L_x_8926:
[----:B0-----:R0:W1:Y:S02]  /*2e900*/  SYNCS.PHASECHK.TRANS64.TRYWAIT P0, [R5+URZ+0x228a0], R6 ;  /* 0x0228a006050075a7 */ /* 0x001064000800017f */
[----:B-1----:R-:W-:Y:S05]  /*2e910*/  @!P0 NANOSLEEP.SYNCS 0x989680 ;  /* 0x009896800000895d */ /* 0x002fea0003900000 */
[----:B------:R-:W1:Y:S02]  /*2e920*/  @!P0 SYNCS.PHASECHK.TRANS64 P0, [R5+URZ+0x228a0], R6 ;  /* 0x0228a006050085a7 */ /* 0x000e64000800007f */
[----:B-1----:R-:W-:Y:S05]  /*2e930*/  @!P0 BRA `(.L_x_8926) ;  /* 0xfffffffc00f08947 */ /* 0x002fea000383ffff */
[----:B------:R-:W-:Y:S05]  /*2e940*/  BRA `(.L_x_9165) ;  /* 0xffffff6400187947 */ /* 0x000fea000383ffff */
.L_x_8931:
[----:B-1----:R1:W2:Y:S02]  /*2e950*/  SYNCS.PHASECHK.TRANS64.TRYWAIT P0, [R5+URZ+0x228c0], R6 ;  /* 0x0228c006050075a7 */ /* 0x0022a4000800017f */
[----:B--2---:R-:W-:Y:S05]  /*2e960*/  @!P0 NANOSLEEP.SYNCS 0x989680 ;  /* 0x009896800000895d */ /* 0x004fea0003900000 */
[----:B------:R-:W2:Y:S02]  /*2e970*/  @!P0 SYNCS.PHASECHK.TRANS64 P0, [R5+URZ+0x228c0], R6 ;  /* 0x0228c006050085a7 */ /* 0x000ea4000800007f */
[----:B--2---:R-:W-:Y:S05]  /*2e980*/  @!P0 BRA `(.L_x_8931) ;  /* 0xfffffffc00f08947 */ /* 0x004fea000383ffff */
[----:B------:R-:W-:Y:S05]  /*2e990*/  BRA `(.L_x_9166) ;  /* 0xffffff6400987947 */ /* 0x000fea000383ffff */
.L_x_8938:
[----:B0-----:R0:W1:Y:S02]  /*2e9a0*/  SYNCS.PHASECHK.TRANS64.TRYWAIT P1, [R5+URZ+0x228a0], R6 ;  /* 0x0228a006050075a7 */ /* 0x001064000802017f */
[----:B-1----:R-:W-:Y:S05]  /*2e9b0*/  @!P1 NANOSLEEP.SYNCS 0x989680 ;  /* 0x009896800000995d */ /* 0x002fea0003900000 */
[----:B------:R-:W1:Y:S02]  /*2e9c0*/  @!P1 SYNCS.PHASECHK.TRANS64 P1, [R5+URZ+0x228a0], R6 ;  /* 0x0228a006050095a7 */ /* 0x000e64000802007f */
[----:B-1----:R-:W-:Y:S05]  /*2e9d0*/  @!P1 BRA `(.L_x_8938) ;  /* 0xfffffffc00f09947 */ /* 0x002fea000383ffff */
[----:B------:R-:W-:Y:S05]  /*2e9e0*/  BRA `(.L_x_9167) ;  /* 0xffffff68006c7947 */ /* 0x000fea000383ffff */
.L_x_8943:
[----:B-1----:R1:W2:Y:S02]  /*2e9f0*/  SYNCS.PHASECHK.TRANS64.TRYWAIT P1, [R5+URZ+0x228c0], R6 ;  /* 0x0228c006050075a7 */ /* 0x0022a4000802017f */
[----:B--2---:R-:W-:Y:S05]  /*2ea00*/  @!P1 NANOSLEEP.SYNCS 0x989680 ;  /* 0x009896800000995d */ /* 0x004fea0003900000 */
[----:B------:R-:W2:Y:S02]  /*2ea10*/  @!P1 SYNCS.PHASECHK.TRANS64 P1, [R5+URZ+0x228c0], R6 ;  /* 0x0228c006050095a7 */ /* 0x000ea4000802007f */
[----:B--2---:R-:W-:Y:S05]  /*2ea20*/  @!P1 BRA `(.L_x_8943) ;  /* 0xfffffffc00f09947 */ /* 0x004fea000383ffff */
[----:B------:R-:W-:Y:S05]  /*2ea30*/  BRA `(.L_x_9168) ;  /* 0xffffff6800e87947 */ /* 0x000fea000383ffff */
.L_x_8966:
[----:B------:R-:W0:Y:S01]  /*2ea40*/  S2R R20, SR_TID.X ;  /* 0x0000000000147919 */ /* 0x000e220000002100 */
[----:B------:R-:W-:Y:S01]  /*2ea50*/  BSSY B0, `(.L_x_9169) ;  /* 0x0000009000007945 */ /* 0x000fe20003800000 */
[----:B------:R-:W-:Y:S02]  /*2ea60*/  IMAD.MOV.U32 R12, RZ, RZ, RZ ;  /* 0x000000ffff0c7224 */ /* 0x000fe400078e00ff */
[----:B------:R-:W-:Y:S02]  /*2ea70*/  IMAD.MOV.U32 R11, RZ, RZ, 0x1f ;  /* 0x0000001fff0b7424 */ /* 0x000fe400078e00ff */
[----:B------:R-:W-:Y:S01]  /*2ea80*/  IMAD.MOV.U32 R15, RZ, RZ, -0x1 ;  /* 0xffffffffff0f7424 */ /* 0x000fe200078e00ff */
[----:B0-----:R-:W-:-:S04]  /*2ea90*/  SHF.R.U32.HI R13, RZ, 0x5, R20 ;  /* 0x00000005ff0d7819 */ /* 0x001fc80000011614 */
[----:B------:R-:W-:-:S07]  /*2eaa0*/  LOP3.LUT R13, R13, 0x3, RZ, 0xc0, !PT ;  /* 0x000000030d0d7812 */ /* 0x000fce00078ec0ff */
[----:B-----5:R-:W-:Y:S05]  /*2eab0*/  WARPSYNC.COLLECTIVE R15, `(.L_x_9170) ;  /* 0x000000000f087348 */ /* 0x020fea0003c00000 */
[----:B------:R0:W1:Y:S02]  /*2eac0*/  SHFL.IDX P6, R14, R13, R12, R11 ;  /* 0x0000000c0d0e7389 */ /* 0x00006400000c000b */
[----:B01---5:R-:W-:Y:S01]  /*2ead0*/  ENDCOLLECTIVE ;  /* 0x000000000000791b */ /* 0x023fe20003800000 */
.L_x_9170:
[----:B------:R-:W-:Y:S05]  /*2eae0*/  BSYNC B0 ;  /* 0x0000000000007941 */ /* 0x000fea0003800000 */
.L_x_9169:
[----:B------:R-:W-:Y:S05]  /*2eaf0*/  BRA `(.L_x_9171) ;  /* 0xffffff7c006c7947 */ /* 0x000fea000383ffff */
.L_x_8969:
[----:B0-----:R-:W2:Y:S02]  /*2eb00*/  LDL R0, [R1+0x38] ;  /* 0x0000380001007983 */ /* 0x001ea40000100800 */
[----:B--2---:R0:W1:Y:S02]  /*2eb10*/  SYNCS.PHASECHK.TRANS64.TRYWAIT P0, [R4+URZ+0x22880], R0 ;  /* 0x02288000040075a7 */ /* 0x004064000800017f */
[----:B-1----:R-:W-:Y:S05]  /*2eb20*/  @!P0 NANOSLEEP.SYNCS 0x989680 ;  /* 0x009896800000895d */ /* 0x002fea0003900000 */
[----:B------:R-:W1:Y:S02]  /*2eb30*/  @!P0 SYNCS.PHASECHK.TRANS64 P0, [R4+URZ+0x22880], R0 ;  /* 0x02288000040085a7 */ /* 0x000e64000800007f */
[----:B-1----:R-:W-:Y:S05]  /*2eb40*/  @!P0 BRA `(.L_x_8969) ;  /* 0xfffffffc00ec8947 */ /* 0x002fea000383ffff */
[----:B------:R-:W-:Y:S05]  /*2eb50*/  BRA `(.L_x_9172) ;  /* 0xffffff7c008c7947 */ /* 0x000fea000383ffff */
.L_x_8970:
        /* <DEDUP_REMOVED lines=8> */
.L_x_9174:
[----:B------:R-:W-:Y:S05]  /*2ebe0*/  BSYNC B0 ;  /* 0x0000000000007941 */ /* 0x000fea0003800000 */
.L_x_9173:
        /* <DEDUP_REMOVED lines=9> */
[----:B------:R-:W-:-:S13]  /*2ec80*/  ISETP.GE.AND P4, PT, R7, 0x61, PT ;  /* 0x000000610700780c */ /* 0x000fda0003f86270 */
[----:B------:R-:W-:Y:S05]  /*2ec90*/  WARPSYNC.COLLECTIVE R15, `(.L_x_9175) ;  /* 0x000000000f087348 */ /* 0x000fea0003c00000 */
[----:B------:R0:W1:Y:S02]  /*2eca0*/  SHFL.IDX P6, R14, R13, R12, R11 ;  /* 0x0000000c0d0e7389 */ /* 0x00006400000c000b */
[----:B01----:R-:W-:Y:S01]  /*2ecb0*/  ENDCOLLECTIVE ;  /* 0x000000000000791b */ /* 0x003fe20003800000 */
.L_x_9175:
[----:B------:R-:W-:Y:S02]  /*2ecc0*/  IMAD.MOV.U32 R13, RZ, RZ, R2 ;  /* 0x000000ffff0d7224 */ /* 0x000fe400078e0002 */
[----:B------:R-:W-:Y:S02]  /*2ecd0*/  IMAD.MOV.U32 R12, RZ, RZ, 0x1 ;  /* 0x00000001ff0c7424 */ /* 0x000fe400078e00ff */
[----:B------:R-:W-:-:S07]  /*2ece0*/  IMAD.MOV.U32 R3, RZ, RZ, R14 ;  /* 0x000000ffff037224 */ /* 0x000fce00078e000e */
[----:B------:R-:W-:Y:S05]  /*2ecf0*/  WARPSYNC.COLLECTIVE R15, `(.L_x_9176) ;  /* 0x000000000f087348 */ /* 0x000fea0003c00000 */
[----:B------:R0:W1:Y:S02]  /*2ed00*/  SHFL.IDX P6, R14, R13, R12, R11 ;  /* 0x0000000c0d0e7389 */ /* 0x00006400000c000b */
[----:B01----:R-:W-:Y:S01]  /*2ed10*/  ENDCOLLECTIVE ;  /* 0x000000000000791b */ /* 0x003fe20003800000 */
.L_x_9176:
[----:B------:R-:W-:Y:S01]  /*2ed20*/  IADD3 R30, P1, R36, R3, RZ ;  /* 0x00000003241e7210 */ /* 0x000fe20007f3e0ff */
[----:B------:R-:W-:-:S04]  /*2ed30*/  IMAD.IADD R3, R17, 0x1, R21 ;  /* 0x0000000111037824 */ /* 0x000fc800078e0215 */
        /* <DEDUP_REMOVED lines=11> */
.L_x_9177:
        /* <DEDUP_REMOVED lines=9> */
.L_x_9178:
        /* <DEDUP_REMOVED lines=10> */
.L_x_9179:
        /* <DEDUP_REMOVED lines=9> */
.L_x_9180:
        /* <DEDUP_REMOVED lines=10> */
.L_x_9181:
        /* <DEDUP_REMOVED lines=9> */
.L_x_9182:
        /* <DEDUP_REMOVED lines=10> */
.L_x_9183:
        /* <DEDUP_REMOVED lines=9> */
.L_x_9184:
        /* <DEDUP_REMOVED lines=10> */
.L_x_9185:
        /* <DEDUP_REMOVED lines=9> */
.L_x_9186:
        /* <DEDUP_REMOVED lines=10> */
.L_x_9187:
        /* <DEDUP_REMOVED lines=9> */
.L_x_9188:
        /* <DEDUP_REMOVED lines=10> */
.L_x_9189:
[----:B------:R-:W-:Y:S02]  /*2f510*/  IMAD.MOV.U32 R13, RZ, RZ, R10 ;  /* 0x000000ffff0d7224 */ /* 0x000fe400078e000a */
[----:B------:R-:W-:Y:S02]  /*2f520*/  IMAD.MOV.U32 R12, RZ, RZ, RZ ;  /* 0x000000ffff0c7224 */ /* 0x000fe400078e00ff */
[----:B------:R-:W-:-:S07]  /*2f530*/  IMAD.MOV.U32 R0, RZ, RZ, R14 ;  /* 0x000000ffff007224 */ /* 0x000fce00078e000e */
[----:B------:R-:W-:Y:S05]  /*2f540*/  WARPSYNC.COLLECTIVE R15, `(.L_x_9190) ;  /* 0x000000000f087348 */ /* 0x000fea0003c00000 */
[----:B------:R0:W1:Y:S02]  /*2f550*/  SHFL.IDX P6, R14, R13, R12, R11 ;  /* 0x0000000c0d0e7389 */ /* 0x00006400000c000b */
[----:B01----:R-:W-:Y:S01]  /*2f560*/  ENDCOLLECTIVE ;  /* 0x000000000000791b */ /* 0x003fe20003800000 */
.L_x_9190:
        /* <DEDUP_REMOVED lines=12> */
.L_x_9191:
[----:B------:R-:W-:Y:S02]  /*2f630*/  IMAD.MOV.U32 R13, RZ, RZ, R10 ;  /* 0x000000ffff0d7224 */ /* 0x000fe400078e000a */
[----:B------:R-:W-:Y:S02]  /*2f640*/  IMAD.MOV.U32 R12, RZ, RZ, 0x1 ;  /* 0x00000001ff0c7424 */ /* 0x000fe400078e00ff */
[----:B------:R-:W-:-:S07]  /*2f650*/  IMAD.MOV.U32 R0, RZ, RZ, R14 ;  /* 0x000000ffff007224 */ /* 0x000fce00078e000e */
[----:B------:R-:W-:Y:S05]  /*2f660*/  WARPSYNC.COLLECTIVE R15, `(.L_x_9192) ;  /* 0x000000000f087348 */ /* 0x000fea0003c00000 */
[----:B------:R0:W1:Y:S02]  /*2f670*/  SHFL.IDX P6, R14, R13, R12, R11 ;  /* 0x0000000c0d0e7389 */ /* 0x00006400000c000b */
[----:B01----:R-:W-:Y:S01]  /*2f680*/  ENDCOLLECTIVE ;  /* 0x000000000000791b */ /* 0x003fe20003800000 */
.L_x_9192:
        /* <DEDUP_REMOVED lines=13> */
.L_x_9193:
        /* <DEDUP_REMOVED lines=12> */
[----:B------:R-:W-:-:S04]  /*2f820*/  LOP3.LUT R16, R16, 0xfffffeff, RZ, 0xc0, !PT ;  /* 0xfffffeff10107812 */ /* 0x000fc800078ec0ff */
[----:B------:R-:W-:Y:S01]  /*2f830*/  @P3 LOP3.LUT R16, R16, 0x100, RZ, 0xfc, !PT ;  /* 0x0000010010103812 */ /* 0x000fe200078efcff */
[----:B------:R-:W-:Y:S06]  /*2f840*/  BRA `(.L_x_9194) ;  /* 0xffffff7800447947 */ /* 0x000fec000383ffff */
.L_x_8975:
[----:B--2---:R-:W2:Y:S02]  /*2f850*/  LDL R0, [R1+0x38] ;  /* 0x0000380001007983 */ /* 0x004ea40000100800 */
[----:B--2---:R2:W3:Y:S02]  /*2f860*/  SYNCS.PHASECHK.TRANS64.TRYWAIT P0, [R4+URZ+0x22840], R0 ;  /* 0x02284000040075a7 */ /* 0x0044e4000800017f */
[----:B---3--:R-:W-:Y:S05]  /*2f870*/  @!P0 NANOSLEEP.SYNCS 0x989680 ;  /* 0x009896800000895d */ /* 0x008fea0003900000 */
[----:B------:R-:W3:Y:S02]  /*2f880*/  @!P0 SYNCS.PHASECHK.TRANS64 P0, [R4+URZ+0x22840], R0 ;  /* 0x02284000040085a7 */ /* 0x000ee4000800007f */
[----:B---3--:R-:W-:Y:S05]  /*2f890*/  @!P0 BRA `(.L_x_8975) ;  /* 0xfffffffc00ec8947 */ /* 0x008fea000383ffff */
[----:B------:R-:W-:Y:S05]  /*2f8a0*/  BRA `(.L_x_9195) ;  /* 0xffffff7800987947 */ /* 0x000fea000383ffff */
.L_x_8976:
        /* <DEDUP_REMOVED lines=8> */
.L_x_9197:
[----:B------:R-:W-:Y:S05]  /*2f930*/  BSYNC B0 ;  /* 0x0000000000007941 */ /* 0x000fea0003800000 */
.L_x_9196:
        /* <DEDUP_REMOVED lines=8> */
.L_x_9198:
[----:B------:R-:W-:Y:S02]  /*2f9c0*/  IMAD.MOV.U32 R13, RZ, RZ, R0 ;  /* 0x000000ffff0d7224 */ /* 0x000fe400078e0000 */
        /* <DEDUP_REMOVED lines=13> */
.L_x_9199:
[----:B------:R-:W-:Y:S02]  /*2faa0*/  IMAD.MOV.U32 R13, RZ, RZ, R2 ;  /* 0x000000ffff0d7224 */ /* 0x000fe400078e0002 */
[----:B------:R-:W-:-:S07]  /*2fab0*/  IMAD.MOV.U32 R7, RZ, RZ, R14 ;  /* 0x000000ffff077224 */ /* 0x000fce00078e000e */
[----:B------:R-:W-:Y:S05]  /*2fac0*/  WARPSYNC.COLLECTIVE R15, `(.L_x_9200) ;  /* 0x000000000f087348 */ /* 0x000fea0003c00000 */
[----:B------:R0:W1:Y:S02]  /*2fad0*/  SHFL.IDX P6, R14, R13, R12, R11 ;  /* 0x0000000c0d0e7389 */ /* 0x00006400000c000b */
[----:B01----:R-:W-:Y:S01]  /*2fae0*/  ENDCOLLECTIVE ;  /* 0x000000000000791b */ /* 0x003fe20003800000 */
.L_x_9200:
        /* <DEDUP_REMOVED lines=14> */
.L_x_9201:
[----:B------:R-:W-:Y:S02]  /*2fbd0*/  IMAD.MOV.U32 R13, RZ, RZ, R2 ;  /* 0x000000ffff0d7224 */ /* 0x000fe400078e0002 */
[----:B------:R-:W-:-:S07]  /*2fbe0*/  IMAD.MOV.U32 R7, RZ, RZ, R14 ;  /* 0x000000ffff077224 */ /* 0x000fce00078e000e */
[----:B------:R-:W-:Y:S05]  /*2fbf0*/  WARPSYNC.COLLECTIVE R15, `(.L_x_9202) ;  /* 0x000000000f087348 */ /* 0x000fea0003c00000 */
[----:B------:R0:W1:Y:S02]  /*2fc00*/  SHFL.IDX P6, R14, R13, R12, R11 ;  /* 0x0000000c0d0e7389 */ /* 0x00006400000c000b */
[----:B01----:R-:W-:Y:S01]  /*2fc10*/  ENDCOLLECTIVE ;  /* 0x000000000000791b */ /* 0x003fe20003800000 */
.L_x_9202:
        /* <DEDUP_REMOVED lines=14> */
.L_x_9203:
[----:B------:R-:W-:Y:S02]  /*2fd00*/  IMAD.MOV.U32 R13, RZ, RZ, R2 ;  /* 0x000000ffff0d7224 */ /* 0x000fe400078e0002 */
[----:B------:R-:W-:-:S07]  /*2fd10*/  IMAD.MOV.U32 R7, RZ, RZ, R14 ;  /* 0x000000ffff077224 */ /* 0x000fce00078e000e */
[----:B------:R-:W-:Y:S05]  /*2fd20*/  WARPSYNC.COLLECTIVE R15, `(.L_x_9204) ;  /* 0x000000000f087348 */ /* 0x000fea0003c00000 */
[----:B------:R0:W1:Y:S02]  /*2fd30*/  SHFL.IDX P6, R14, R13, R12, R11 ;  /* 0x0000000c0d0e7389 */ /* 0x00006400000c000b */
[----:B01----:R-:W-:Y:S01]  /*2fd40*/  ENDCOLLECTIVE ;  /* 0x000000000000791b */ /* 0x003fe20003800000 */
.L_x_9204:
[----:B------:R-:W-:Y:S02]  /*2fd50*/  IMAD.MOV.U32 R13, RZ, RZ, R0 ;  /* 0x000000ffff0d7224 */ /* 0x000fe400078e0000 */
[----:B------:R-:W-:Y:S02]  /*2fd60*/  IMAD.MOV.U32 R12, RZ, RZ, 0x4 ;  /* 0x00000004ff0c7424 */ /* 0x000fe400078e00ff */
[----:B------:R-:W-:-:S07]  /*2fd70*/  IMAD.MOV.U32 R8, RZ, RZ, R14 ;  /* 0x000000ffff087224 */ /* 0x000fce00078e000e */
[----:B------:R-:W-:Y:S05]  /*2fd80*/  WARPSYNC.COLLECTIVE R15, `(.L_x_9205) ;  /* 0x000000000f087348 */ /* 0x000fea0003c00000 */
[----:B------:R0:W1:Y:S02]  /*2fd90*/  SHFL.IDX P6, R14, R13, R12, R11 ;  /* 0x0000000c0d0e7389 */ /* 0x00006400000c000b */
[----:B01----:R-:W-:Y:S01]  /*2fda0*/  ENDCOLLECTIVE ;  /* 0x000000000000791b */ /* 0x003fe20003800000 */
.L_x_9205:
        /* <DEDUP_REMOVED lines=13> */
.L_x_9206:
        /* <DEDUP_REMOVED lines=14> */
.L_x_9207:
[----:B------:R-:W-:Y:S02]  /*2ff60*/  IMAD.MOV.U32 R13, RZ, RZ, R2 ;  /* 0x000000ffff0d7224 */ /* 0x000fe400078e0002 */
[----:B------:R-:W-:-:S07]  /*2ff70*/  IMAD.MOV.U32 R7, RZ, RZ, R14 ;  /* 0x000000ffff077224 */ /* 0x000fce00078e000e */
[----:B------:R-:W-:Y:S05]  /*2ff80*/  WARPSYNC.COLLECTIVE R15, `(.L_x_9208) ;  /* 0x000000000f087348 */ /* 0x000fea0003c00000 */
[----:B------:R0:W1:Y:S02]  /*2ff90*/  SHFL.IDX P6, R14, R13, R12, R11 ;  /* 0x0000000c0d0e7389 */ /* 0x00006400000c000b */
[----:B01----:R-:W-:Y:S01]  /*2ffa0*/  ENDCOLLECTIVE ;  /* 0x000000000000791b */ /* 0x003fe20003800000 */
.L_x_9208:
[----:B------:R-:W-:Y:S02]  /*2ffb0*/  IMAD.MOV.U32 R13, RZ, RZ, R0 ;  /* 0x000000ffff0d7224 */ /* 0x000fe400078e0000 */
[----:B------:R-:W-:Y:S02]  /*2ffc0*/  IMAD.MOV.U32 R12, RZ, RZ, 0x6 ;  /* 0x00000006ff0c7424 */ /* 0x000fe400078e00ff */
[----:B------:R-:W-:-:S07]  /*2ffd0*/  IMAD.MOV.U32 R8, RZ, RZ, R14 ;  /* 0x000000ffff087224 */ /* 0x000fce00078e000e */
[----:B------:R-:W-:Y:S05]  /*2ffe0*/  WARPSYNC.COLLECTIVE R15, `(.L_x_9209) ;  /* 0x000000000f087348 */ /* 0x000fea0003c00000 */
[----:B------:R0:W1:Y:S02]  /*2fff0*/  SHFL.IDX P6, R14, R13, R12, R11 ;  /* 0x0000000c0d0e7389 */ /* 0x00006400000c000b */
[----:B01----:R-:W-:Y:S01]  /*30000*/  ENDCOLLECTIVE ;  /* 0x000000000000791b */ /* 0x003fe20003800000 */
.L_x_9209:
        /* <DEDUP_REMOVED lines=12> */
.L_x_9210:
[----:B------:R-:W-:Y:S02]  /*300d0*/  IMAD.MOV.U32 R13, RZ, RZ, R0 ;  /* 0x000000ffff0d7224 */ /* 0x000fe400078e0000 */
[----:B------:R-:W-:Y:S02]  /*300e0*/  IMAD.MOV.U32 R12, RZ, RZ, 0x7 ;  /* 0x00000007ff0c7424 */ /* 0x000fe400078e00ff */
[----:B------:R-:W-:-:S07]  /*300f0*/  IMAD.MOV.U32 R8, RZ, RZ, R14 ;  /* 0x000000ffff087224 */ /* 0x000fce00078e000e */
[----:B------:R-:W-:Y:S05]  /*30100*/  WARPSYNC.COLLECTIVE R15, `(.L_x_9211) ;  /* 0x000000000f087348 */ /* 0x000fea0003c00000 */
[----:B------:R0:W1:Y:S02]  /*30110*/  SHFL.IDX P6, R14, R13, R12, R11 ;  /* 0x0000000c0d0e7389 */ /* 0x00006400000c000b */
[----:B01----:R-:W-:Y:S01]  /*30120*/  ENDCOLLECTIVE ;  /* 0x000000000000791b */ /* 0x003fe20003800000 */
.L_x_9211:
        /* <DEDUP_REMOVED lines=12> */
.L_x_9212:
[----:B------:R-:W-:Y:S02]  /*301f0*/  IMAD.MOV.U32 R13, RZ, RZ, R5 ;  /* 0x000000ffff0d7224 */ /* 0x000fe400078e0005 */
[----:B------:R-:W-:Y:S02]  /*30200*/  IMAD.MOV.U32 R12, RZ, RZ, RZ ;  /* 0x000000ffff0c7224 */ /* 0x000fe400078e00ff */
[----:B------:R-:W-:-:S07]  /*30210*/  IMAD.MOV.U32 R8, RZ, RZ, R14 ;  /* 0x000000ffff087224 */ /* 0x000fce00078e000e */
[----:B------:R-:W-:Y:S05]  /*30220*/  WARPSYNC.COLLECTIVE R15, `(.L_x_9213) ;  /* 0x000000000f087348 */ /* 0x000fea0003c00000 */
[----:B------:R0:W1:Y:S02]  /*30230*/  SHFL.IDX P6, R14, R13, R12, R11 ;  /* 0x0000000c0d0e7389 */ /* 0x00006400000c000b */
[----:B01----:R-:W-:Y:S01]  /*30240*/  ENDCOLLECTIVE ;  /* 0x000000000000791b */ /* 0x003fe20003800000 */
.L_x_9213:
[----:B------:R-:W-:-:S05]  /*30250*/  @P1 IADD3 R8, P0, R36, R8, RZ ;  /* 0x0000000824081210 */ /* 0x000fca0007f1e0ff */
[----:B------:R-:W-:-:S05]  /*30260*/  @P1 IMAD.X R9, RZ, RZ, R0, P0 ;  /* 0x000000ffff091224 */ /* 0x000fca00000e0600 */
        /* <DEDUP_REMOVED lines=9> */
.L_x_9214:
[----:B------:R-:W-:Y:S02]  /*30300*/  IMAD.MOV.U32 R13, RZ, RZ, R5 ;  /* 0x000000ffff0d7224 */ /* 0x000fe400078e0005 */
[----:B------:R-:W-:Y:S02]  /*30310*/  IMAD.MOV.U32 R12, RZ, RZ, 0x1 ;  /* 0x00000001ff0c7424 */ /* 0x000fe400078e00ff */
[----:B------:R-:W-:-:S07]  /*30320*/  IMAD.MOV.U32 R2, RZ, RZ, R14 ;  /* 0x000000ffff027224 */ /* 0x000fce00078e000e */
[----:B------:R-:W-:Y:S05]  /*30330*/  WARPSYNC.COLLECTIVE R15, `(.L_x_9215) ;  /* 0x000000000f087348 */ /* 0x000fea0003c00000 */
[----:B------:R0:W1:Y:S02]  /*30340*/  SHFL.IDX P6, R14, R13, R12, R11 ;  /* 0x0000000c0d0e7389 */ /* 0x00006400000c000b */
[----:B01----:R-:W-:Y:S01]  /*30350*/  ENDCOLLECTIVE ;  /* 0x000000000000791b */ /* 0x003fe20003800000 */
.L_x_9215:
        /* <DEDUP_REMOVED lines=13> */
.L_x_9216:
[----:B------:R-:W-:Y:S01]  /*30430*/  IMAD.MOV.U32 R6, RZ, RZ, R14 ;  /* 0x000000ffff067224 */ /* 0x000fe200078e000e */
[----:B------:R-:W-:Y:S06]  /*30440*/  BRA `(.L_x_9217) ;  /* 0xffffff74005c7947 */ /* 0x000fec000383ffff */
.L_x_8981:
        /* <DEDUP_REMOVED lines=9> */
.L_x_9218:
[----:B------:R-:W-:Y:S01]  /*304e0*/  ISETP.GE.AND P1, PT, R25, R28, PT ;  /* 0x0000001c1900720c */ /* 0x000fe20003f26270 */
[----:B------:R-:W-:Y:S02]  /*304f0*/  IMAD.MOV.U32 R13, RZ, RZ, R0 ;  /* 0x000000ffff0d7224 */ /* 0x000fe400078e0000 */
[----:B------:R-:W-:-:S10]  /*30500*/  IMAD.MOV.U32 R3, RZ, RZ, R14 ;  /* 0x000000ffff037224 */ /* 0x000fd400078e000e */
[----:B------:R-:W-:Y:S05]  /*30510*/  WARPSYNC.COLLECTIVE R15, `(.L_x_9219) ;  /* 0x000000000f087348 */ /* 0x000fea0003c00000 */
[----:B------:R0:W1:Y:S02]  /*30520*/  SHFL.IDX P6, R14, R13, R12, R11 ;  /* 0x0000000c0d0e7389 */ /* 0x00006400000c000b */
[----:B01----:R-:W-:Y:S01]  /*30530*/  ENDCOLLECTIVE ;  /* 0x000000000000791b */ /* 0x003fe20003800000 */
.L_x_9219:
[----:B------:R-:W-:Y:S02]  /*30540*/  IMAD.MOV.U32 R13, RZ, RZ, R2 ;  /* 0x000000ffff0d7224 */ /* 0x000fe400078e0002 */
[----:B------:R-:W-:Y:S02]  /*30550*/  IMAD.MOV.U32 R12, RZ, RZ, 0x1 ;  /* 0x00000001ff0c7424 */ /* 0x000fe400078e00ff */
[----:B------:R-:W-:-:S07]  /*30560*/  IMAD.MOV.U32 R4, RZ, RZ, R14 ;  /* 0x000000ffff047224 */ /* 0x000fce00078e000e */
[----:B------:R-:W-:Y:S05]  /*30570*/  WARPSYNC.COLLECTIVE R15, `(.L_x_9220) ;  /* 0x000000000f087348 */ /* 0x000fea0003c00000 */
[----:B------:R0:W1:Y:S02]  /*30580*/  SHFL.IDX P6, R14, R13, R12, R11 ;  /* 0x0000000c0d0e7389 */ /* 0x00006400000c000b */
[----:B01----:R-:W-:Y:S01]  /*30590*/  ENDCOLLECTIVE ;  /* 0x000000000000791b */ /* 0x003fe20003800000 */
.L_x_9220:
[----:B------:R-:W-:-:S05]  /*305a0*/  @!P1 IADD3 R4, P3, R36, R4, RZ ;  /* 0x0000000424049210 */ /* 0x000fca0007f7e0ff */
[----:B------:R-:W-:Y:S02]  /*305b0*/  @!P1 IMAD.X R5, RZ, RZ, R3, P3 ;  /* 0x000000ffff059224 */ /* 0x000fe400018e0603 */
[----:B------:R-:W-:-:S03]  /*305c0*/  VIADD R3, R25, 0x10 ;  /* 0x0000001019037836 */ /* 0x000fc60000000000 */
[----:B------:R-:W-:Y:S01]  /*305d0*/  @!PT LDS RZ, [RZ] ;  /* 0x00000000fffff984 */ /* 0x000fe20000000800 */
[----:B------:R-:W-:Y:S01]  /*305e0*/  @!PT LDS RZ, [RZ] ;  /* 0x00000000fffff984 */ /* 0x000fe20000000800 */
[----:B------:R-:W-:Y:S01]  /*305f0*/  @!PT LDS RZ, [RZ] ;  /* 0x00000000fffff984 */ /* 0x000fe20000000800 */
[----:B------:R0:W-:Y:S01]  /*30600*/  @!P1 LDGSTS.E.BYPASS.LTC128B.128 [R8+0x14400], desc[UR60][R4.64], !P0 ;  /* 0x1440000004089fae */ /* 0x0001e2000c101d7c */
[----:B------:R-:W-:Y:S01]  /*30610*/  IMAD.MOV.U32 R13, RZ, RZ, R0 ;  /* 0x000000ffff0d7224 */ /* 0x000fe200078e0000 */
[----:B------:R-:W-:Y:S01]  /*30620*/  ISETP.GE.AND P1, PT, R3, R28, PT ;  /* 0x0000001c0300720c */ /* 0x000fe20003f26270 */
[----:B------:R-:W-:-:S12]  /*30630*/  IMAD.MOV.U32 R6, RZ, RZ, R14 ;  /* 0x000000ffff067224 */ /* 0x000fd800078e000e */
[----:B0-----:R-:W-:Y:S05]  /*30640*/  WARPSYNC.COLLECTIVE R15, `(.L_x_9221) ;  /* 0x000000000f087348 */ /* 0x001fea0003c00000 */
[----:B------:R1:W2:Y:S02]  /*30650*/  SHFL.IDX P6, R14, R13, R12, R11 ;  /* 0x0000000c0d0e7389 */ /* 0x0002a400000c000b */
[----:B012---:R-:W-:Y:S01]  /*30660*/  ENDCOLLECTIVE ;  /* 0x000000000000791b */ /* 0x007fe20003800000 */
.L_x_9221:
[----:B------:R-:W-:Y:S02]  /*30670*/  IMAD.MOV.U32 R13, RZ, RZ, R2 ;  /* 0x000000ffff0d7224 */ /* 0x000fe400078e0002 */
[----:B------:R-:W-:Y:S02]  /*30680*/  IMAD.MOV.U32 R12, RZ, RZ, 0x2 ;  /* 0x00000002ff0c7424 */ /* 0x000fe400078e00ff */
[----:B------:R-:W-:-:S07]  /*30690*/  IMAD.MOV.U32 R3, RZ, RZ, R14 ;  /* 0x000000ffff037224 */ /* 0x000fce00078e000e */
[----:B------:R-:W-:Y:S05]  /*306a0*/  WARPSYNC.COLLECTIVE R15, `(.L_x_9222) ;  /* 0x000000000f087348 */ /* 0x000fea0003c00000 */
[----:B------:R0:W1:Y:S02]  /*306b0*/  SHFL.IDX P6, R14, R13, R12, R11 ;  /* 0x0000000c0d0e7389 */ /* 0x00006400000c000b */
[----:B01----:R-:W-:Y:S01]  /*306c0*/  ENDCOLLECTIVE ;  /* 0x000000000000791b */ /* 0x003fe20003800000 */
.L_x_9222:
[----:B------:R-:W-:-:S05]  /*306d0*/  @!P1 IADD3 R3, P3, R36, R3, RZ ;  /* 0x0000000324039210 */ /* 0x000fca0007f7e0ff */
[----:B------:R-:W-:Y:S02]  /*306e0*/  @!P1 IMAD.X R6, RZ, RZ, R6, P3 ;  /* 0x000000ffff069224 */ /* 0x000fe400018e0606 */
[----:B------:R-:W-:Y:S02]  /*306f0*/  @!P1 IMAD.MOV.U32 R4, RZ, RZ, R3 ;  /* 0x000000ffff049224 */ /* 0x000fe400078e0003 */
[----:B------:R-:W-:Y:S02]  /*30700*/  @!P1 IMAD.MOV.U32 R5, RZ, RZ, R6 ;  /* 0x000000ffff059224 */ /* 0x000fe400078e0006 */
[----:B------:R-:W-:Y:S02]  /*30710*/  VIADD R3, R25, 0x20 ;  /* 0x0000002019037836 */ /* 0x000fe40000000000 */
[----:B------:R-:W-:Y:S01]  /*30720*/  IMAD.MOV.U32 R13, RZ, RZ, R0 ;  /* 0x000000ffff0d7224 */ /* 0x000fe200078e0000 */
[----:B------:R-:W-:Y:S01]  /*30730*/  @!PT LDS RZ, [RZ] ;  /* 0x00000000fffff984 */ /* 0x000fe20000000800 */
[----:B------:R-:W-:Y:S01]  /*30740*/  @!PT LDS RZ, [RZ] ;  /* 0x00000000fffff984 */ /* 0x000fe20000000800 */
[----:B------:R-:W-:Y:S01]  /*30750*/  @!PT LDS RZ, [RZ] ;  /* 0x00000000fffff984 */ /* 0x000fe20000000800 */
[----:B------:R0:W-:Y:S02]  /*30760*/  @!P1 LDGSTS.E.BYPASS.LTC128B.128 [R8+0x14c00], desc[UR60][R4.64], !P0 ;  /* 0x14c0000004089fae */ /* 0x0001e4000c101d7c */
[----:B------:R-:W-:Y:S01]  /*30770*/  ISETP.GE.AND P1, PT, R3, R28, PT ;  /* 0x0000001c0300720c */ /* 0x000fe20003f26270 */
[----:B------:R-:W-:-:S12]  /*30780*/  IMAD.MOV.U32 R3, RZ, RZ, R14 ;  /* 0x000000ffff037224 */ /* 0x000fd800078e000e */
[----:B0-----:R-:W-:Y:S05]  /*30790*/  WARPSYNC.COLLECTIVE R15, `(.L_x_9223) ;  /* 0x000000000f087348 */ /* 0x001fea0003c00000 */
[----:B------:R1:W2:Y:S02]  /*307a0*/  SHFL.IDX P6, R14, R13, R12, R11 ;  /* 0x0000000c0d0e7389 */ /* 0x0002a400000c000b */
[----:B012---:R-:W-:Y:S01]  /*307b0*/  ENDCOLLECTIVE ;  /* 0x000000000000791b */ /* 0x007fe20003800000 */
.L_x_9223:
[----:B------:R-:W-:Y:S02]  /*307c0*/  IMAD.MOV.U32 R13, RZ, RZ, R2 ;  /* 0x000000ffff0d7224 */ /* 0x000fe400078e0002 */
[----:B------:R-:W-:Y:S02]  /*307d0*/  IMAD.MOV.U32 R12, RZ, RZ, 0x3 ;  /* 0x00000003ff0c7424 */ /* 0x000fe400078e00ff */
[----:B------:R-:W-:-:S07]  /*307e0*/  IMAD.MOV.U32 R4, RZ, RZ, R14 ;  /* 0x000000ffff047224 */ /* 0x000fce00078e000e */
[----:B------:R-:W-:Y:S05]  /*307f0*/  WARPSYNC.COLLECTIVE R15, `(.L_x_9224) ;  /* 0x000000000f087348 */ /* 0x000fea0003c00000 */
[----:B------:R0:W1:Y:S02]  /*30800*/  SHFL.IDX P6, R14, R13, R12, R11 ;  /* 0x0000000c0d0e7389 */ /* 0x00006400000c000b */
[----:B01----:R-:W-:Y:S01]  /*30810*/  ENDCOLLECTIVE ;  /* 0x000000000000791b */ /* 0x003fe20003800000 */
.L_x_9224:
[----:B------:R-:W-:-:S05]  /*30820*/  @!P1 IADD3 R4, P2, R36, R4, RZ ;  /* 0x0000000424049210 */ /* 0x000fca0007f5e0ff */
[----:B------:R-:W-:-:S04]  /*30830*/  @!P1 IMAD.X R3, RZ, RZ, R3, P2 ;  /* 0x000000ffff039224 */ /* 0x000fc800010e0603 */
        /* <DEDUP_REMOVED lines=12> */
.L_x_9225:
[----:B------:R-:W-:Y:S02]  /*30900*/  IMAD.MOV.U32 R13, RZ, RZ, R2 ;  /* 0x000000ffff0d7224 */ /* 0x000fe400078e0002 */
[----:B------:R-:W-:Y:S02]  /*30910*/  IMAD.MOV.U32 R12, RZ, RZ, 0x4 ;  /* 0x00000004ff0c7424 */ /* 0x000fe400078e00ff */
[----:B------:R-:W-:-:S07]  /*30920*/  IMAD.MOV.U32 R4, RZ, RZ, R14 ;  /* 0x000000ffff047224 */ /* 0x000fce00078e000e */
[----:B------:R-:W-:Y:S05]  /*30930*/  WARPSYNC.COLLECTIVE R15, `(.L_x_9226) ;  /* 0x000000000f087348 */ /* 0x000fea0003c00000 */
[----:B------:R0:W1:Y:S02]  /*30940*/  SHFL.IDX P6, R14, R13, R12, R11 ;  /* 0x0000000c0d0e7389 */ /* 0x00006400000c000b */
[----:B01----:R-:W-:Y:S01]  /*30950*/  ENDCOLLECTIVE ;  /* 0x000000000000791b */ /* 0x003fe20003800000 */
.L_x_9226:
        /* <DEDUP_REMOVED lines=14> */
.L_x_9227:
[----:B------:R-:W-:Y:S02]  /*30a40*/  IMAD.MOV.U32 R13, RZ, RZ, R2 ;  /* 0x000000ffff0d7224 */ /* 0x000fe400078e0002 */
[----:B------:R-:W-:Y:S02]  /*30a50*/  IMAD.MOV.U32 R12, RZ, RZ, 0x5 ;  /* 0x00000005ff0c7424 */ /* 0x000fe400078e00ff */
[----:B------:R-:W-:-:S07]  /*30a60*/  IMAD.MOV.U32 R4, RZ, RZ, R14 ;  /* 0x000000ffff047224 */ /* 0x000fce00078e000e */
[----:B------:R-:W-:Y:S05]  /*30a70*/  WARPSYNC.COLLECTIVE R15, `(.L_x_9228) ;  /* 0x000000000f087348 */ /* 0x000fea0003c00000 */
[----:B------:R0:W1:Y:S02]  /*30a80*/  SHFL.IDX P6, R14, R13, R12, R11 ;  /* 0x0000000c0d0e7389 */ /* 0x00006400000c000b */
[----:B01----:R-:W-:Y:S01]  /*30a90*/  ENDCOLLECTIVE ;  /* 0x000000000000791b */ /* 0x003fe20003800000 */
.L_x_9228:
        /* <DEDUP_REMOVED lines=14> */
.L_x_9229:
[----:B------:R-:W-:Y:S02]  /*30b80*/  IMAD.MOV.U32 R13, RZ, RZ, R2 ;  /* 0x000000ffff0d7224 */ /* 0x000fe400078e0002 */
[----:B------:R-:W-:Y:S02]  /*30b90*/  IMAD.MOV.U32 R12, RZ, RZ, 0x6 ;  /* 0x00000006ff0c7424 */ /* 0x000fe400078e00ff */
[----:B------:R-:W-:-:S07]  /*30ba0*/  IMAD.MOV.U32 R4, RZ, RZ, R14 ;  /* 0x000000ffff047224 */ /* 0x000fce00078e000e */
[----:B------:R-:W-:Y:S05]  /*30bb0*/  WARPSYNC.COLLECTIVE R15, `(.L_x_9230) ;  /* 0x000000000f087348 */ /* 0x000fea0003c00000 */
[----:B------:R0:W1:Y:S02]  /*30bc0*/  SHFL.IDX P6, R14, R13, R12, R11 ;  /* 0x0000000c0d0e7389 */ /* 0x00006400000c000b */
[----:B01----:R-:W-:Y:S01]  /*30bd0*/  ENDCOLLECTIVE ;  /* 0x000000000000791b */ /* 0x003fe20003800000 */
.L_x_9230:
[----:B------:R-:W-:-:S05]  /*30be0*/  @!P1 IADD3 R4, P2, R36, R4, RZ ;  /* 0x0000000424049210 */ /* 0x000fca0007f5e0ff */
[----:B------:R-:W-:-:S04]  /*30bf0*/  @!P1 IMAD.X R3, RZ, RZ, R3, P2 ;  /* 0x000000ffff039224 */ /* 0x000fc800010e0603 */
[----:B------:R-:W-:Y:S02]  /*30c00*/  @!P1 IMAD.MOV.U32 R5, RZ, RZ, R3 ;  /* 0x000000ffff059224 */ /* 0x000fe400078e0003 */
[----:B------:R-:W-:-:S03]  /*30c10*/  IMAD.MOV.U32 R13, RZ, RZ, R0 ;  /* 0x000000ffff0d7224 */ /* 0x000fc600078e0000 */
[----:B------:R-:W-:Y:S01]  /*30c20*/  @!PT LDS RZ, [RZ] ;  /* 0x00000000fffff984 */ /* 0x000fe20000000800 */
[----:B------:R-:W-:Y:S01]  /*30c30*/  @!PT LDS RZ, [RZ] ;  /* 0x00000000fffff984 */ /* 0x000fe20000000800 */
[----:B------:R-:W-:Y:S01]  /*30c40*/  @!PT LDS RZ, [RZ] ;  /* 0x00000000fffff984 */ /* 0x000fe20000000800 */
[----:B------:R0:W-:Y:S01]  /*30c50*/  @!P1 LDGSTS.E.BYPASS.LTC128B.128 [R8+0x16c00], desc[UR60][R4.64], !P0 ;  /* 0x16c0000004089fae */ /* 0x0001e2000c101d7c */
[----:B------:R-:W-:-:S07]  /*30c60*/  IMAD.MOV.U32 R3, RZ, RZ, R14 ;  /* 0x000000ffff037224 */ /* 0x000fce00078e000e */
[----:B0-----:R-:W-:Y:S05]  /*30c70*/  WARPSYNC.COLLECTIVE R15, `(.L_x_9231) ;  /* 0x000000000f087348 */ /* 0x001fea0003c00000 */
[----:B------:R1:W2:Y:S02]  /*30c80*/  SHFL.IDX P6, R14, R13, R12, R11 ;  /* 0x0000000c0d0e7389 */ /* 0x0002a400000c000b */
[----:B012---:R-:W-:Y:S01]  /*30c90*/  ENDCOLLECTIVE ;  /* 0x000000000000791b */ /* 0x007fe20003800000 */
.L_x_9231:
[----:B------:R-:W-:-:S05]  /*30ca0*/  VIADD R5, R25, 0x60 ;  /* 0x0000006019057836 */ /* 0x000fca0000000000 */
[----:B------:R-:W-:Y:S01]  /*30cb0*/  ISETP.GE.AND P2, PT, R5, R28, PT ;  /* 0x0000001c0500720c */ /* 0x000fe20003f46270 */
[----:B------:R-:W-:Y:S02]  /*30cc0*/  IMAD.MOV.U32 R13, RZ, RZ, R2 ;  /* 0x000000ffff0d7224 */ /* 0x000fe400078e0002 */
[----:B------:R-:W-:Y:S02]  /*30cd0*/  IMAD.MOV.U32 R12, RZ, RZ, 0x7 ;  /* 0x00000007ff0c7424 */ /* 0x000fe400078e00ff */
[----:B------:R-:W-:-:S08]  /*30ce0*/  IMAD.MOV.U32 R4, RZ, RZ, R14 ;  /* 0x000000ffff047224 */ /* 0x000fd000078e000e */
[----:B------:R-:W-:Y:S05]  /*30cf0*/  WARPSYNC.COLLECTIVE R15, `(.L_x_9232) ;  /* 0x000000000f087348 */ /* 0x000fea0003c00000 */
[----:B------:R0:W1:Y:S02]  /*30d00*/  SHFL.IDX P6, R14, R13, R12, R11 ;  /* 0x0000000c0d0e7389 */ /* 0x00006400000c000b */
[----:B01----:R-:W-:Y:S01]  /*30d10*/  ENDCOLLECTIVE ;  /* 0x000000000000791b */ /* 0x003fe20003800000 */
.L_x_9232:
        /* <DEDUP_REMOVED lines=12> */
.L_x_9233:
[----:B------:R-:W-:Y:S01]  /*30de0*/  IMAD.MOV.U32 R0, RZ, RZ, R14 ;  /* 0x000000ffff007224 */ /* 0x000fe200078e000e */
[----:B------:R-:W-:Y:S06]  /*30df0*/  BRA `(.L_x_9234) ;  /* 0xffffff7400887947 */ /* 0x000fec000383ffff */
.L_x_8984:
[----:B0-----:R0:W1:Y:S02]  /*30e00*/  SYNCS.PHASECHK.TRANS64.TRYWAIT P0, [R17+URZ+0x22820], R0 ;  /* 0x02282000110075a7 */ /* 0x001064000800017f */
[----:B-1----:R-:W-:Y:S05]  /*30e10*/  @!P0 NANOSLEEP.SYNCS 0x989680 ;  /* 0x009896800000895d */ /* 0x002fea0003900000 */
[----:B------:R-:W1:Y:S02]  /*30e20*/  @!P0 SYNCS.PHASECHK.TRANS64 P0, [R17+URZ+0x22820], R0 ;  /* 0x02282000110085a7 */ /* 0x000e64000800007f */
[----:B-1----:R-:W-:Y:S05]  /*30e30*/  @!P0 BRA `(.L_x_8984) ;  /* 0xfffffffc00f08947 */ /* 0x002fea000383ffff */
[----:B------:R-:W-:Y:S05]  /*30e40*/  BRA `(.L_x_9235) ;  /* 0xffffff7400e47947 */ /* 0x000fea000383ffff */
.L_x_8988:
[----:B0-----:R0:W1:Y:S02]  /*30e50*/  SYNCS.PHASECHK.TRANS64.TRYWAIT P0, [R0+URZ+0x22880], R34 ;  /* 0x02288022000075a7 */ /* 0x001064000800017f */
[----:B-1----:R-:W-:Y:S05]  /*30e60*/  @!P0 NANOSLEEP.SYNCS 0x989680 ;  /* 0x009896800000895d */ /* 0x002fea0003900000 */
[----:B------:R-:W1:Y:S02]  /*30e70*/  @!P0 SYNCS.PHASECHK.TRANS64 P0, [R0+URZ+0x22880], R34 ;  /* 0x02288022000085a7 */ /* 0x000e64000800007f */
[----:B-1----:R-:W-:Y:S05]  /*30e80*/  @!P0 BRA `(.L_x_8988) ;  /* 0xfffffffc00f08947 */ /* 0x002fea000383ffff */
[----:B------:R-:W-:Y:S05]  /*30e90*/  BRA `(.L_x_9236) ;  /* 0xffffff7c00207947 */ /* 0x000fea000383ffff */
.L_x_8989:
        /* <DEDUP_REMOVED lines=8> */
.L_x_9238:
[----:B------:R-:W-:Y:S05]  /*30f20*/  BSYNC B0 ;  /* 0x0000000000007941 */ /* 0x000fea0003800000 */
.L_x_9237:
        /* <DEDUP_REMOVED lines=9> */
.L_x_9239:
[----:B------:R-:W-:Y:S02]  /*30fc0*/  IMAD.MOV.U32 R13, RZ, RZ, R20 ;  /* 0x000000ffff0d7224 */ /* 0x000fe400078e0014 */
[----:B------:R-:W-:Y:S02]  /*30fd0*/  IMAD.MOV.U32 R12, RZ, RZ, 0x1 ;  /* 0x00000001ff0c7424 */ /* 0x000fe400078e00ff */
[----:B------:R-:W-:-:S07]  /*30fe0*/  IMAD.MOV.U32 R2, RZ, RZ, R14 ;  /* 0x000000ffff027224 */ /* 0x000fce00078e000e */
[----:B------:R-:W-:Y:S05]  /*30ff0*/  WARPSYNC.COLLECTIVE R15, `(.L_x_9240) ;  /* 0x000000000f087348 */ /* 0x000fea0003c00000 */
[----:B------:R0:W1:Y:S02]  /*31000*/  SHFL.IDX P6, R14, R13, R12, R11 ;  /* 0x0000000c0d0e7389 */ /* 0x00006400000c000b */
[----:B01----:R-:W-:Y:S01]  /*31010*/  ENDCOLLECTIVE ;  /* 0x000000000000791b */ /* 0x003fe20003800000 */
.L_x_9240:
        /* <DEDUP_REMOVED lines=11> */
.L_x_9241:
        /* <DEDUP_REMOVED lines=9> */
.L_x_9242:
        /* <DEDUP_REMOVED lines=9> */
.L_x_9243:
[----:B------:R-:W-:Y:S02]  /*311f0*/  IMAD.MOV.U32 R13, RZ, RZ, R20 ;  /* 0x000000ffff0d7224 */ /* 0x000fe400078e0014 */
[----:B------:R-:W-:Y:S02]  /*31200*/  IMAD.MOV.U32 R12, RZ, RZ, 0x3 ;  /* 0x00000003ff0c7424 */ /* 0x000fe400078e00ff */
[----:B------:R-:W-:-:S07]  /*31210*/  IMAD.MOV.U32 R2, RZ, RZ, R14 ;  /* 0x000000ffff027224 */ /* 0x000fce00078e000e */
[----:B------:R-:W-:Y:S05]  /*31220*/  WARPSYNC.COLLECTIVE R15, `(.L_x_9244) ;  /* 0x000000000f087348 */ /* 0x000fea0003c00000 */
[----:B------:R0:W1:Y:S02]  /*31230*/  SHFL.IDX P6, R14, R13, R12, R11 ;  /* 0x0000000c0d0e7389 */ /* 0x00006400000c000b */
[----:B01----:R-:W-:Y:S01]  /*31240*/  ENDCOLLECTIVE ;  /* 0x000000000000791b */ /* 0x003fe20003800000 */
.L_x_9244:
        /* <DEDUP_REMOVED lines=11> */
.L_x_9245:
[----:B------:R-:W-:Y:S02]  /*31300*/  IMAD.MOV.U32 R13, RZ, RZ, R20 ;  /* 0x000000ffff0d7224 */ /* 0x000fe400078e0014 */
[----:B------:R-:W-:Y:S02]  /*31310*/  IMAD.MOV.U32 R12, RZ, RZ, 0x4 ;  /* 0x00000004ff0c7424 */ /* 0x000fe400078e00ff */
[----:B------:R-:W-:-:S07]  /*31320*/  IMAD.MOV.U32 R2, RZ, RZ, R14 ;  /* 0x000000ffff027224 */ /* 0x000fce00078e000e */
[----:B------:R-:W-:Y:S05]  /*31330*/  WARPSYNC.COLLECTIVE R15, `(.L_x_9246) ;  /* 0x000000000f087348 */ /* 0x000fea0003c00000 */
[----:B------:R0:W1:Y:S02]  /*31340*/  SHFL.IDX P6, R14, R13, R12, R11 ;  /* 0x0000000c0d0e7389 */ /* 0x00006400000c000b */
[----:B01----:R-:W-:Y:S01]  /*31350*/  ENDCOLLECTIVE ;  /* 0x000000000000791b */ /* 0x003fe20003800000 */
.L_x_9246:
        /* <DEDUP_REMOVED lines=11> */
.L_x_9247:
[----:B------:R-:W-:Y:S02]  /*31410*/  IMAD.MOV.U32 R13, RZ, RZ, R20 ;  /* 0x000000ffff0d7224 */ /* 0x000fe400078e0014 */
[----:B------:R-:W-:Y:S02]  /*31420*/  IMAD.MOV.U32 R12, RZ, RZ, 0x5 ;  /* 0x00000005ff0c7424 */ /* 0x000fe400078e00ff */
[----:B------:R-:W-:-:S07]  /*31430*/  IMAD.MOV.U32 R2, RZ, RZ, R14 ;  /* 0x000000ffff027224 */ /* 0x000fce00078e000e */
[----:B------:R-:W-:Y:S05]  /*31440*/  WARPSYNC.COLLECTIVE R15, `(.L_x_9248) ;  /* 0x000000000f087348 */ /* 0x000fea0003c00000 */
[----:B------:R0:W1:Y:S02]  /*31450*/  SHFL.IDX P6, R14, R13, R12, R11 ;  /* 0x0000000c0d0e7389 */ /* 0x00006400000c000b */
[----:B01----:R-:W-:Y:S01]  /*31460*/  ENDCOLLECTIVE ;  /* 0x000000000000791b */ /* 0x003fe20003800000 */
.L_x_9248:
        /* <DEDUP_REMOVED lines=11> */
.L_x_9249:
[----:B------:R-:W-:Y:S02]  /*31520*/  IMAD.MOV.U32 R13, RZ, RZ, R20 ;  /* 0x000000ffff0d7224 */ /* 0x000fe400078e0014 */
[----:B------:R-:W-:Y:S02]  /*31530*/  IMAD.MOV.U32 R12, RZ, RZ, 0x6 ;  /* 0x00000006ff0c7424 */ /* 0x000fe400078e00ff */
[----:B------:R-:W-:-:S07]  /*31540*/  IMAD.MOV.U32 R2, RZ, RZ, R14 ;  /* 0x000000ffff027224 */ /* 0x000fce00078e000e */
[----:B------:R-:W-:Y:S05]  /*31550*/  WARPSYNC.COLLECTIVE R15, `(.L_x_9250) ;  /* 0x000000000f087348 */ /* 0x000fea0003c00000 */
[----:B------:R0:W1:Y:S02]  /*31560*/  SHFL.IDX P6, R14, R13, R12, R11 ;  /* 0x0000000c0d0e7389 */ /* 0x00006400000c000b */
[----:B01----:R-:W-:Y:S01]  /*31570*/  ENDCOLLECTIVE ;  /* 0x000000000000791b */ /* 0x003fe20003800000 */
.L_x_9250:
        /* <DEDUP_REMOVED lines=11> */
.L_x_9251:
[----:B------:R-:W-:Y:S02]  /*31630*/  IMAD.MOV.U32 R13, RZ, RZ, R20 ;  /* 0x000000ffff0d7224 */ /* 0x000fe400078e0014 */
[----:B------:R-:W-:Y:S02]  /*31640*/  IMAD.MOV.U32 R12, RZ, RZ, 0x7 ;  /* 0x00000007ff0c7424 */ /* 0x000fe400078e00ff */
[----:B------:R-:W-:-:S07]  /*31650*/  IMAD.MOV.U32 R2, RZ, RZ, R14 ;  /* 0x000000ffff027224 */ /* 0x000fce00078e000e */
[----:B------:R-:W-:Y:S05]  /*31660*/  WARPSYNC.COLLECTIVE R15, `(.L_x_9252) ;  /* 0x000000000f087348 */ /* 0x000fea0003c00000 */
[----:B------:R0:W1:Y:S02]  /*31670*/  SHFL.IDX P6, R14, R13, R12, R11 ;  /* 0x0000000c0d0e7389 */ /* 0x00006400000c000b */
[----:B01----:R-:W-:Y:S01]  /*31680*/  ENDCOLLECTIVE ;  /* 0x000000000000791b */ /* 0x003fe20003800000 */
.L_x_9252:
        /* <DEDUP_REMOVED lines=11> */
.L_x_9253:
        /* <DEDUP_REMOVED lines=9> */
.L_x_9254:
        /* <DEDUP_REMOVED lines=9> */
.L_x_9255:
        /* <DEDUP_REMOVED lines=8> */
.L_x_9256:
        /* <DEDUP_REMOVED lines=9> */
.L_x_9257:
[----:B------:R-:W-:Y:S01]  /*31970*/  IMAD.MOV.U32 R2, RZ, RZ, R14 ;  /* 0x000000ffff027224 */ /* 0x000fe200078e000e */
[----:B------:R-:W-:Y:S06]  /*31980*/  BRA `(.L_x_9258) ;  /* 0xffffff7400bc7947 */ /* 0x000fec000383ffff */
.L_x_8994:
[----:B---3--:R3:W4:Y:S02]  /*31990*/  SYNCS.PHASECHK.TRANS64.TRYWAIT P0, [R0+URZ+0x22840], R34 ;  /* 0x02284022000075a7 */ /* 0x008724000800017f */
[----:B----4-:R-:W-:Y:S05]  /*319a0*/  @!P0 NANOSLEEP.SYNCS 0x989680 ;  /* 0x009896800000895d */ /* 0x010fea0003900000 */
[----:B------:R-:W4:Y:S02]  /*319b0*/  @!P0 SYNCS.PHASECHK.TRANS64 P0, [R0+URZ+0x22840], R34 ;  /* 0x02284022000085a7 */ /* 0x000f24000800007f */
[----:B----4-:R-:W-:Y:S05]  /*319c0*/  @!P0 BRA `(.L_x_8994) ;  /* 0xfffffffc00f08947 */ /* 0x010fea000383ffff */
[----:B------:R-:W-:Y:S05]  /*319d0*/  BRA `(.L_x_9259) ;  /* 0xffffff78000c7947 */ /* 0x000fea000383ffff */
.L_x_8995:
        /* <DEDUP_REMOVED lines=8> */
.L_x_9261:
[----:B------:R-:W-:Y:S05]  /*31a60*/  BSYNC B0 ;  /* 0x0000000000007941 */ /* 0x000fea0003800000 */
.L_x_9260:
        /* <DEDUP_REMOVED lines=8> */
.L_x_9262:
[----:B------:R-:W-:Y:S02]  /*31af0*/  IMAD.MOV.U32 R13, RZ, RZ, R5 ;  /* 0x000000ffff0d7224 */ /* 0x000fe400078e0005 */
[----:B------:R-:W-:Y:S02]  /*31b00*/  IMAD.MOV.U32 R12, RZ, RZ, 0x1 ;  /* 0x00000001ff0c7424 */ /* 0x000fe400078e00ff */
[----:B------:R-:W-:-:S07]  /*31b10*/  IMAD.MOV.U32 R2, RZ, RZ, R14 ;  /* 0x000000ffff027224 */ /* 0x000fce00078e000e */
[----:B------:R-:W-:Y:S05]  /*31b20*/  WARPSYNC.COLLECTIVE R15, `(.L_x_9263) ;  /* 0x000000000f087348 */ /* 0x000fea0003c00000 */
[----:B------:R0:W1:Y:S02]  /*31b30*/  SHFL.IDX P6, R14, R13, R12, R11 ;  /* 0x0000000c0d0e7389 */ /* 0x00006400000c000b */
[----:B01----:R-:W-:Y:S01]  /*31b40*/  ENDCOLLECTIVE ;  /* 0x000000000000791b */ /* 0x003fe20003800000 */
.L_x_9263:
        /* <DEDUP_REMOVED lines=11> */
.L_x_9264:
[----:B------:R-:W-:Y:S02]  /*31c00*/  IMAD.MOV.U32 R13, RZ, RZ, R5 ;  /* 0x000000ffff0d7224 */ /* 0x000fe400078e0005 */
[----:B------:R-:W-:Y:S02]  /*31c10*/  IMAD.MOV.U32 R12, RZ, RZ, 0x2 ;  /* 0x00000002ff0c7424 */ /* 0x000fe400078e00ff */
[----:B------:R-:W-:-:S07]  /*31c20*/  IMAD.MOV.U32 R10, RZ, RZ, R14 ;  /* 0x000000ffff0a7224 */ /* 0x000fce00078e000e */
[----:B------:R-:W-:Y:S05]  /*31c30*/  WARPSYNC.COLLECTIVE R15, `(.L_x_9265) ;  /* 0x000000000f087348 */ /* 0x000fea0003c00000 */
[----:B------:R0:W1:Y:S02]  /*31c40*/  SHFL.IDX P6, R14, R13, R12, R11 ;  /* 0x0000000c0d0e7389 */ /* 0x00006400000c000b */
[----:B01----:R-:W-:Y:S01]  /*31c50*/  ENDCOLLECTIVE ;  /* 0x000000000000791b */ /* 0x003fe20003800000 */
.L_x_9265:
        /* <DEDUP_REMOVED lines=11> */
.L_x_9266:
[----:B------:R-:W-:Y:S02]  /*31d10*/  IMAD.MOV.U32 R13, RZ, RZ, R5 ;  /* 0x000000ffff0d7224 */ /* 0x000fe400078e0005 */
[----:B------:R-:W-:Y:S02]  /*31d20*/  IMAD.MOV.U32 R12, RZ, RZ, 0x3 ;  /* 0x00000003ff0c7424 */ /* 0x000fe400078e00ff */
[----:B------:R-:W-:-:S07]  /*31d30*/  IMAD.MOV.U32 R2, RZ, RZ, R14 ;  /* 0x000000ffff027224 */ /* 0x000fce00078e000e */
[----:B------:R-:W-:Y:S05]  /*31d40*/  WARPSYNC.COLLECTIVE R15, `(.L_x_9267) ;  /* 0x000000000f087348 */ /* 0x000fea0003c00000 */
[----:B------:R0:W1:Y:S02]  /*31d50*/  SHFL.IDX P6, R14, R13, R12, R11 ;  /* 0x0000000c0d0e7389 */ /* 0x00006400000c000b */
[----:B01----:R-:W-:Y:S01]  /*31d60*/  ENDCOLLECTIVE ;  /* 0x000000000000791b */ /* 0x003fe20003800000 */
.L_x_9267:
        /* <DEDUP_REMOVED lines=11> */
.L_x_9268:
[----:B------:R-:W-:Y:S02]  /*31e20*/  IMAD.MOV.U32 R13, RZ, RZ, R5 ;  /* 0x000000ffff0d7224 */ /* 0x000fe400078e0005 */
[----:B------:R-:W-:Y:S02]  /*31e30*/  IMAD.MOV.U32 R12, RZ, RZ, 0x4 ;  /* 0x00000004ff0c7424 */ /* 0x000fe400078e00ff */
[----:B------:R-:W-:-:S07]  /*31e40*/  IMAD.MOV.U32 R2, RZ, RZ, R14 ;  /* 0x000000ffff027224 */ /* 0x000fce00078e000e */
[----:B------:R-:W-:Y:S05]  /*31e50*/  WARPSYNC.COLLECTIVE R15, `(.L_x_9269) ;  /* 0x000000000f087348 */ /* 0x000fea0003c00000 */
[----:B------:R0:W1:Y:S02]  /*31e60*/  SHFL.IDX P6, R14, R13, R12, R11 ;  /* 0x0000000c0d0e7389 */ /* 0x00006400000c000b */
[----:B01----:R-:W-:Y:S01]  /*31e70*/  ENDCOLLECTIVE ;  /* 0x000000000000791b */ /* 0x003fe20003800000 */
.L_x_9269:
        /* <DEDUP_REMOVED lines=11> */
.L_x_9270:
[----:B------:R-:W-:Y:S02]  /*31f30*/  IMAD.MOV.U32 R13, RZ, RZ, R5 ;  /* 0x000000ffff0d7224 */ /* 0x000fe400078e0005 */
[----:B------:R-:W-:Y:S02]  /*31f40*/  IMAD.MOV.U32 R12, RZ, RZ, 0x5 ;  /* 0x00000005ff0c7424 */ /* 0x000fe400078e00ff */
[----:B------:R-:W-:-:S07]  /*31f50*/  IMAD.MOV.U32 R2, RZ, RZ, R14 ;  /* 0x000000ffff027224 */ /* 0x000fce00078e000e */
[----:B------:R-:W-:Y:S05]  /*31f60*/  WARPSYNC.COLLECTIVE R15, `(.L_x_9271) ;  /* 0x000000000f087348 */ /* 0x000fea0003c00000 */
[----:B------:R0:W1:Y:S02]  /*31f70*/  SHFL.IDX P6, R14, R13, R12, R11 ;  /* 0x0000000c0d0e7389 */ /* 0x00006400000c000b */
[----:B01----:R-:W-:Y:S01]  /*31f80*/  ENDCOLLECTIVE ;  /* 0x000000000000791b */ /* 0x003fe20003800000 */
.L_x_9271:
        /* <DEDUP_REMOVED lines=11> */
.L_x_9272:
[----:B------:R-:W-:Y:S02]  /*32040*/  IMAD.MOV.U32 R13, RZ, RZ, R5 ;  /* 0x000000ffff0d7224 */ /* 0x000fe400078e0005 */
[----:B------:R-:W-:Y:S02]  /*32050*/  IMAD.MOV.U32 R12, RZ, RZ, 0x6 ;  /* 0x00000006ff0c7424 */ /* 0x000fe400078e00ff */
[----:B------:R-:W-:-:S07]  /*32060*/  IMAD.MOV.U32 R2, RZ, RZ, R14 ;  /* 0x000000ffff027224 */ /* 0x000fce00078e000e */
[----:B------:R-:W-:Y:S05]  /*32070*/  WARPSYNC.COLLECTIVE R15, `(.L_x_9273) ;  /* 0x000000000f087348 */ /* 0x000fea0003c00000 */
[----:B------:R0:W1:Y:S02]  /*32080*/  SHFL.IDX P6, R14, R13, R12, R11 ;  /* 0x0000000c0d0e7389 */ /* 0x00006400000c000b */
[----:B01----:R-:W-:Y:S01]  /*32090*/  ENDCOLLECTIVE ;  /* 0x000000000000791b */ /* 0x003fe20003800000 */
.L_x_9273:
        /* <DEDUP_REMOVED lines=11> */
.L_x_9274:
[----:B------:R-:W-:Y:S02]  /*32150*/  IMAD.MOV.U32 R13, RZ, RZ, R5 ;  /* 0x000000ffff0d7224 */ /* 0x000fe400078e0005 */
[----:B------:R-:W-:Y:S02]  /*32160*/  IMAD.MOV.U32 R12, RZ, RZ, 0x7 ;  /* 0x00000007ff0c7424 */ /* 0x000fe400078e00ff */
[----:B------:R-:W-:-:S07]  /*32170*/  IMAD.MOV.U32 R2, RZ, RZ, R14 ;  /* 0x000000ffff027224 */ /* 0x000fce00078e000e */
[----:B------:R-:W-:Y:S05]  /*32180*/  WARPSYNC.COLLECTIVE R15, `(.L_x_9275) ;  /* 0x000000000f087348 */ /* 0x000fea0003c00000 */
[----:B------:R0:W1:Y:S02]  /*32190*/  SHFL.IDX P6, R14, R13, R12, R11 ;  /* 0x0000000c0d0e7389 */ /* 0x00006400000c000b */
[----:B01----:R-:W-:Y:S01]  /*321a0*/  ENDCOLLECTIVE ;  /* 0x000000000000791b */ /* 0x003fe20003800000 */
.L_x_9275:
[----:B------:R-:W-:Y:S01]  /*321b0*/  IMAD.MOV.U32 R13, RZ, RZ, R4 ;  /* 0x000000ffff0d7224 */ /* 0x000fe200078e0004 */
[----:B------:R-:W-:-:S05]  /*321c0*/  IADD3 R4, P0, R36, R2, RZ ;  /* 0x0000000224047210 */ /* 0x000fca0007f1e0ff */
[----:B------:R-:W-:Y:S02]  /*321d0*/  IMAD.X R5, RZ, RZ, R9, P0 ;  /* 0x000000ffff057224 */ /* 0x000fe400000e0609 */
[----:B------:R-:W-:-:S03]  /*321e0*/  IMAD.MOV.U32 R3, RZ, RZ, R14 ;  /* 0x000000ffff037224 */ /* 0x000fc600078e000e */
[----:B------:R-:W-:Y:S01]  /*321f0*/  @!PT LDS RZ, [RZ] ;  /* 0x00000000fffff984 */ /* 0x000fe20000000800 */
[----:B------:R-:W-:Y:S01]  /*32200*/  @!PT LDS RZ, [RZ] ;  /* 0x00000000fffff984 */ /* 0x000fe20000000800 */
[----:B------:R-:W-:Y:S01]  /*32210*/  @!PT LDS RZ, [RZ] ;  /* 0x00000000fffff984 */ /* 0x000fe20000000800 */
[----:B------:R0:W-:Y:S04]  /*32220*/  LDGSTS.E.BYPASS.LTC128B.128 [R6+0x1b400], desc[UR60][R4.64], !P2 ;  /* 0x1b40000004067fae */ /* 0x0001e8000d101d7c */
[----:B0-----:R-:W-:Y:S05]  /*32230*/  WARPSYNC.COLLECTIVE R15, `(.L_x_9276) ;  /* 0x000000000f087348 */ /* 0x001fea0003c00000 */
[----:B------:R1:W2:Y:S02]  /*32240*/  SHFL.IDX P6, R14, R13, R12, R11 ;  /* 0x0000000c0d0e7389 */ /* 0x0002a400000c000b */
[----:B012---:R-:W-:Y:S01]  /*32250*/  ENDCOLLECTIVE ;  /* 0x000000000000791b */ /* 0x007fe20003800000 */
.L_x_9276:
[----:B------:R-:W-:Y:S02]  /*32260*/  IMAD.MOV.U32 R13, RZ, RZ, R8 ;  /* 0x000000ffff0d7224 */ /* 0x000fe400078e0008 */
[----:B------:R-:W-:Y:S02]  /*32270*/  IMAD.MOV.U32 R12, RZ, RZ, RZ ;  /* 0x000000ffff0c7224 */ /* 0x000fe400078e00ff */
[----:B------:R-:W-:-:S07]  /*32280*/  IMAD.MOV.U32 R10, RZ, RZ, R14 ;  /* 0x000000ffff0a7224 */ /* 0x000fce00078e000e */
[----:B------:R-:W-:Y:S05]  /*32290*/  WARPSYNC.COLLECTIVE R15, `(.L_x_9277) ;  /* 0x000000000f087348 */ /* 0x000fea0003c00000 */
[----:B------:R0:W1:Y:S02]  /*322a0*/  SHFL.IDX P6, R14, R13, R12, R11 ;  /* 0x0000000c0d0e7389 */ /* 0x00006400000c000b */
[----:B01----:R-:W-:Y:S01]  /*322b0*/  ENDCOLLECTIVE ;  /* 0x000000000000791b */ /* 0x003fe20003800000 */
.L_x_9277:
        /* <DEDUP_REMOVED lines=11> */
.L_x_9278:
[----:B------:R-:W-:Y:S02]  /*32370*/  IMAD.MOV.U32 R13, RZ, RZ, R8 ;  /* 0x000000ffff0d7224 */ /* 0x000fe400078e0008 */
[----:B------:R-:W-:Y:S02]  /*32380*/  IMAD.MOV.U32 R12, RZ, RZ, 0x1 ;  /* 0x00000001ff0c7424 */ /* 0x000fe400078e00ff */
[----:B------:R-:W-:-:S07]  /*32390*/  IMAD.MOV.U32 R5, RZ, RZ, R14 ;  /* 0x000000ffff057224 */ /* 0x000fce00078e000e */
[----:B------:R-:W-:Y:S05]  /*323a0*/  WARPSYNC.COLLECTIVE R15, `(.L_x_9279) ;  /* 0x000000000f087348 */ /* 0x000fea0003c00000 */
[----:B------:R0:W1:Y:S02]  /*323b0*/  SHFL.IDX P6, R14, R13, R12, R11 ;  /* 0x0000000c0d0e7389 */ /* 0x00006400000c000b */
[----:B01----:R-:W-:Y:S01]  /*323c0*/  ENDCOLLECTIVE ;  /* 0x000000000000791b */ /* 0x003fe20003800000 */
.L_x_9279:
        /* <DEDUP_REMOVED lines=11> */
.L_x_9280:
[----:B------:R-:W-:Y:S01]  /*32480*/  IMAD.MOV.U32 R2, RZ, RZ, R14 ;  /* 0x000000ffff027224 */ /* 0x000fe200078e000e */
[----:B------:R-:W-:Y:S06]  /*32490*/  BRA `(.L_x_9281) ;  /* 0xffffff7000a47947 */ /* 0x000fec000383ffff */
.L_x_9000:
[----:B-1----:R1:W2:Y:S02]  /*324a0*/  SYNCS.PHASECHK.TRANS64.TRYWAIT P2, [R2+URZ+0x22870], R0 ;  /* 0x02287000020075a7 */ /* 0x0022a4000804017f */
[----:B--2---:R-:W-:Y:S05]  /*324b0*/  @!P2 NANOSLEEP.SYNCS 0x989680 ;  /* 0x009896800000a95d */ /* 0x004fea0003900000 */
[----:B------:R-:W2:Y:S02]  /*324c0*/  @!P2 SYNCS.PHASECHK.TRANS64 P2, [R2+URZ+0x22870], R0 ;  /* 0x022870000200a5a7 */ /* 0x000ea4000804007f */
[----:B--2---:R-:W-:Y:S05]  /*324d0*/  @!P2 BRA `(.L_x_9000) ;  /* 0xfffffffc00f0a947 */ /* 0x004fea000383ffff */
[----:B------:R-:W-:Y:S05]  /*324e0*/  BRA `(.L_x_9282) ;  /* 0xffffff7400087947 */ /* 0x000fea000383ffff */
.L_x_9002:
[----:B-1----:R1:W2:Y:S02]  /*324f0*/  SYNCS.PHASECHK.TRANS64.TRYWAIT P2, [R2+URZ+0x22860], R3 ;  /* 0x02286003020075a7 */ /* 0x0022a4000804017f */
[----:B--2---:R-:W-:Y:S05]  /*32500*/  @!P2 NANOSLEEP.SYNCS 0x989680 ;  /* 0x009896800000a95d */ /* 0x004fea0003900000 */
[----:B------:R-:W2:Y:S02]  /*32510*/  @!P2 SYNCS.PHASECHK.TRANS64 P2, [R2+URZ+0x22860], R3 ;  /* 0x022860030200a5a7 */ /* 0x000ea4000804007f */
[----:B--2---:R-:W-:Y:S05]  /*32520*/  @!P2 BRA `(.L_x_9002) ;  /* 0xfffffffc00f0a947 */ /* 0x004fea000383ffff */
[----:B------:R-:W-:Y:S05]  /*32530*/  BRA `(.L_x_9283) ;  /* 0xffffff7400187947 */ /* 0x000fea000383ffff */
.L_x_9010:
[----:B0-----:R0:W1:Y:S02]  /*32540*/  SYNCS.PHASECHK.TRANS64.TRYWAIT P1, [R0+URZ+0x22870], R3 ;  /* 0x02287003000075a7 */ /* 0x001064000802017f */
[----:B-1----:R-:W-:Y:S05]  /*32550*/  @!P1 NANOSLEEP.SYNCS 0x989680 ;  /* 0x009896800000995d */ /* 0x002fea0003900000 */
[----:B------:R-:W1:Y:S02]  /*32560*/  @!P1 SYNCS.PHASECHK.TRANS64 P1, [R0+URZ+0x22870], R3 ;  /* 0x02287003000095a7 */ /* 0x000e64000802007f */
[----:B-1----:R-:W-:Y:S05]  /*32570*/  @!P1 BRA `(.L_x_9010) ;  /* 0xfffffffc00f09947 */ /* 0x002fea000383ffff */
[----:B------:R-:W-:Y:S05]  /*32580*/  BRA `(.L_x_9284) ;  /* 0xffffff7c00507947 */ /* 0x000fea000383ffff */
.L_x_9012:
[----:B0-----:R0:W1:Y:S02]  /*32590*/  SYNCS.PHASECHK.TRANS64.TRYWAIT P1, [R0+URZ+0x22860], R3 ;  /* 0x02286003000075a7 */ /* 0x001064000802017f */
[----:B-1----:R-:W-:Y:S05]  /*325a0*/  @!P1 NANOSLEEP.SYNCS 0x989680 ;  /* 0x009896800000995d */ /* 0x002fea0003900000 */
[----:B------:R-:W1:Y:S02]  /*325b0*/  @!P1 SYNCS.PHASECHK.TRANS64 P1, [R0+URZ+0x22860], R3 ;  /* 0x02286003000095a7 */ /* 0x000e64000802007f */
[----:B-1----:R-:W-:Y:S05]  /*325c0*/  @!P1 BRA `(.L_x_9012) ;  /* 0xfffffffc00f09947 */ /* 0x002fea000383ffff */
[----:B------:R-:W-:Y:S05]  /*325d0*/  BRA `(.L_x_9285) ;  /* 0xffffff7c00607947 */ /* 0x000fea000383ffff */
.L_x_9017:
[----:B------:R-:W-:Y:S01]  /*325e0*/  BSSY B0, `(.L_x_9286) ;  /* 0x0000008000007945 */ /* 0x000fe20003800000 */
[----:B------:R-:W-:Y:S02]  /*325f0*/  IMAD.MOV.U32 R13, RZ, RZ, R24 ;  /* 0x000000ffff0d7224 */ /* 0x000fe400078e0018 */
[----:B------:R-:W-:Y:S02]  /*32600*/  IMAD.MOV.U32 R12, RZ, RZ, RZ ;  /* 0x000000ffff0c7224 */ /* 0x000fe400078e00ff */
[----:B------:R-:W-:Y:S02]  /*32610*/  IMAD.MOV.U32 R11, RZ, RZ, 0x1f ;  /* 0x0000001fff0b7424 */ /* 0x000fe400078e00ff */
[----:B------:R-:W-:-:S07]  /*32620*/  IMAD.MOV.U32 R15, RZ, RZ, -0x1 ;  /* 0xffffffffff0f7424 */ /* 0x000fce00078e00ff */
[----:B01---5:R-:W-:Y:S05]  /*32630*/  WARPSYNC.COLLECTIVE R15, `(.L_x_9287) ;  /* 0x000000000f087348 */ /* 0x023fea0003c00000 */
[----:B------:R2:W3:Y:S02]  /*32640*/  SHFL.IDX P6, R14, R13, R12, R11 ;  /* 0x0000000c0d0e7389 */ /* 0x0004e400000c000b */
[----:B0123-5:R-:W-:Y:S01]  /*32650*/  ENDCOLLECTIVE ;  /* 0x000000000000791b */ /* 0x02ffe20003800000 */
.L_x_9287:
[----:B------:R-:W-:Y:S05]  /*32660*/  BSYNC B0 ;  /* 0x0000000000007941 */ /* 0x000fea0003800000 */
.L_x_9286:
        /* <DEDUP_REMOVED lines=9> */
.L_x_9288:
        /* <DEDUP_REMOVED lines=18> */
.L_x_9289:
[----:B------:R-:W-:Y:S01]  /*32820*/  IMAD.MOV.U32 R12, RZ, RZ, 0x2 ;  /* 0x00000002ff0c7424 */ /* 0x000fe200078e00ff */
[----:B------:R-:W-:-:S05]  /*32830*/  SEL R7, R14, RZ, P1 ;  /* 0x000000ff0e077207 */ /* 0x000fca0000800000 */
[----:B------:R-:W-:-:S04]  /*32840*/  IMAD.IADD R3, R2, 0x1, R7 ;  /* 0x0000000102037824 */ /* 0x000fc800078e0207 */
[----:B------:R-:W-:-:S07]  /*32850*/  IMAD.MOV.U32 R13, RZ, RZ, R3 ;  /* 0x000000ffff0d7224 */ /* 0x000fce00078e0003 */
[----:B------:R-:W-:Y:S05]  /*32860*/  WARPSYNC.COLLECTIVE R15, `(.L_x_9290) ;  /* 0x000000000f087348 */ /* 0x000fea0003c00000 */
[----:B------:R0:W1:Y:S02]  /*32870*/  SHFL.UP P6, R14, R13, R12, R11 ;  /* 0x0400000c0d0e7389 */ /* 0x00006400000c000b */
[----:B01----:R-:W-:Y:S01]  /*32880*/  ENDCOLLECTIVE ;  /* 0x000000000000791b */ /* 0x003fe20003800000 */
.L_x_9290:
[----:B------:R-:W-:Y:S01]  /*32890*/  IMAD.MOV.U32 R12, RZ, RZ, 0x4 ;  /* 0x00000004ff0c7424 */ /* 0x000fe200078e00ff */
[----:B------:R-:W-:-:S05]  /*328a0*/  SEL R14, R14, RZ, P2 ;  /* 0x000000ff0e0e7207 */ /* 0x000fca0001000000 */
[----:B------:R-:W-:-:S04]  /*328b0*/  IMAD.IADD R3, R3, 0x1, R14 ;  /* 0x0000000103037824 */ /* 0x000fc800078e020e */
[----:B------:R-:W-:-:S07]  /*328c0*/  IMAD.MOV.U32 R13, RZ, RZ, R3 ;  /* 0x000000ffff0d7224 */ /* 0x000fce00078e0003 */
[----:B------:R-:W-:Y:S05]  /*328d0*/  WARPSYNC.COLLECTIVE R15, `(.L_x_9291) ;  /* 0x000000000f087348 */ /* 0x000fea0003c00000 */
[----:B------:R0:W1:Y:S02]  /*328e0*/  SHFL.UP P6, R14, R13, R12, R11 ;  /* 0x0400000c0d0e7389 */ /* 0x00006400000c000b */
[----:B01----:R-:W-:Y:S01]  /*328f0*/  ENDCOLLECTIVE ;  /* 0x000000000000791b */ /* 0x003fe20003800000 */
.L_x_9291:
[----:B------:R-:W-:Y:S01]  /*32900*/  IMAD.MOV.U32 R12, RZ, RZ, 0x8 ;  /* 0x00000008ff0c7424 */ /* 0x000fe200078e00ff */
[----:B------:R-:W-:-:S05]  /*32910*/  SEL R14, R14, RZ, P3 ;  /* 0x000000ff0e0e7207 */ /* 0x000fca0001800000 */
[----:B------:R-:W-:-:S04]  /*32920*/  IMAD.IADD R3, R3, 0x1, R14 ;  /* 0x0000000103037824 */ /* 0x000fc800078e020e */
[----:B------:R-:W-:-:S07]  /*32930*/  IMAD.MOV.U32 R13, RZ, RZ, R3 ;  /* 0x000000ffff0d7224 */ /* 0x000fce00078e0003 */
[----:B------:R-:W-:Y:S05]  /*32940*/  WARPSYNC.COLLECTIVE R15, `(.L_x_9292) ;  /* 0x000000000f087348 */ /* 0x000fea0003c00000 */
[----:B------:R0:W1:Y:S02]  /*32950*/  SHFL.UP P6, R14, R13, R12, R11 ;  /* 0x0400000c0d0e7389 */ /* 0x00006400000c000b */
[----:B01----:R-:W-:Y:S01]  /*32960*/  ENDCOLLECTIVE ;  /* 0x000000000000791b */ /* 0x003fe20003800000 */
.L_x_9292:
[----:B------:R-:W-:Y:S01]  /*32970*/  IMAD.MOV.U32 R12, RZ, RZ, 0x10 ;  /* 0x00000010ff0c7424 */ /* 0x000fe200078e00ff */
[----:B------:R-:W-:-:S05]  /*32980*/  SEL R14, R14, RZ, P4 ;  /* 0x000000ff0e0e7207 */ /* 0x000fca0002000000 */
[----:B------:R-:W-:-:S04]  /*32990*/  IMAD.IADD R3, R3, 0x1, R14 ;  /* 0x0000000103037824 */ /* 0x000fc800078e020e */
[----:B------:R-:W-:-:S07]  /*329a0*/  IMAD.MOV.U32 R13, RZ, RZ, R3 ;  /* 0x000000ffff0d7224 */ /* 0x000fce00078e0003 */
[----:B------:R-:W-:Y:S05]  /*329b0*/  WARPSYNC.COLLECTIVE R15, `(.L_x_9293) ;  /* 0x000000000f087348 */ /* 0x000fea0003c00000 */
[----:B------:R0:W1:Y:S02]  /*329c0*/  SHFL.UP P6, R14, R13, R12, R11 ;  /* 0x0400000c0d0e7389 */ /* 0x00006400000c000b */
[----:B01----:R-:W-:Y:S01]  /*329d0*/  ENDCOLLECTIVE ;  /* 0x000000000000791b */ /* 0x003fe20003800000 */
.L_x_9293:
        /* <DEDUP_REMOVED lines=8> */
.L_x_9294:
[----:B------:R-:W-:Y:S05]  /*32a60*/  BRA `(.L_x_9295) ;  /* 0xffffff8000e87947 */ /* 0x000fea000383ffff */
.L_x_9022:
        /* <DEDUP_REMOVED lines=8> */
.L_x_9297:
[----:B------:R-:W-:Y:S05]  /*32af0*/  BSYNC B0 ;  /* 0x0000000000007941 */ /* 0x000fea0003800000 */
.L_x_9296:
        /* <DEDUP_REMOVED lines=8> */
.L_x_9298:
[----:B------:R-:W-:Y:S01]  /*32b80*/  IMAD.MOV.U32 R12, RZ, RZ, 0x4 ;  /* 0x00000004ff0c7424 */ /* 0x000fe200078e00ff */
[----:B------:R-:W-:-:S05]  /*32b90*/  SEL R4, R14, RZ, P2 ;  /* 0x000000ff0e047207 */ /* 0x000fca0001000000 */
[----:B------:R-:W-:-:S04]  /*32ba0*/  IMAD.IADD R4, R13, 0x1, R4 ;  /* 0x000000010d047824 */ /* 0x000fc800078e0204 */
[----:B------:R-:W-:-:S07]  /*32bb0*/  IMAD.MOV.U32 R13, RZ, RZ, R4 ;  /* 0x000000ffff0d7224 */ /* 0x000fce00078e0004 */
[----:B------:R-:W-:Y:S05]  /*32bc0*/  WARPSYNC.COLLECTIVE R15, `(.L_x_9299) ;  /* 0x000000000f087348 */ /* 0x000fea0003c00000 */
[----:B------:R0:W1:Y:S02]  /*32bd0*/  SHFL.UP P6, R14, R13, R12, R11 ;  /* 0x0400000c0d0e7389 */ /* 0x00006400000c000b */
[----:B01----:R-:W-:Y:S01]  /*32be0*/  ENDCOLLECTIVE ;  /* 0x000000000000791b */ /* 0x003fe20003800000 */
.L_x_9299:
[----:B------:R-:W-:Y:S01]  /*32bf0*/  IMAD.MOV.U32 R12, RZ, RZ, 0x8 ;  /* 0x00000008ff0c7424 */ /* 0x000fe200078e00ff */
[----:B------:R-:W-:-:S05]  /*32c00*/  SEL R3, R14, RZ, P3 ;  /* 0x000000ff0e037207 */ /* 0x000fca0001800000 */
[----:B------:R-:W-:-:S04]  /*32c10*/  IMAD.IADD R6, R4, 0x1, R3 ;  /* 0x0000000104067824 */ /* 0x000fc800078e0203 */
[----:B------:R-:W-:-:S07]  /*32c20*/  IMAD.MOV.U32 R13, RZ, RZ, R6 ;  /* 0x000000ffff0d7224 */ /* 0x000fce00078e0006 */
[----:B------:R-:W-:Y:S05]  /*32c30*/  WARPSYNC.COLLECTIVE R15, `(.L_x_9300) ;  /* 0x000000000f087348 */ /* 0x000fea0003c00000 */
[----:B------:R0:W1:Y:S02]  /*32c40*/  SHFL.UP P6, R14, R13, R12, R11 ;  /* 0x0400000c0d0e7389 */ /* 0x00006400000c000b */
[----:B01----:R-:W-:Y:S01]  /*32c50*/  ENDCOLLECTIVE ;  /* 0x000000000000791b */ /* 0x003fe20003800000 */
.L_x_9300:
[----:B------:R-:W-:Y:S01]  /*32c60*/  IMAD.MOV.U32 R12, RZ, RZ, 0x10 ;  /* 0x00000010ff0c7424 */ /* 0x000fe200078e00ff */
[----:B------:R-:W-:-:S05]  /*32c70*/  SEL R7, R14, RZ, P4 ;  /* 0x000000ff0e077207 */ /* 0x000fca0002000000 */
[----:B------:R-:W-:-:S04]  /*32c80*/  IMAD.IADD R7, R6, 0x1, R7 ;  /* 0x0000000106077824 */ /* 0x000fc800078e0207 */
[----:B------:R-:W-:-:S07]  /*32c90*/  IMAD.MOV.U32 R13, RZ, RZ, R7 ;  /* 0x000000ffff0d7224 */ /* 0x000fce00078e0007 */
[----:B------:R-:W-:Y:S05]  /*32ca0*/  WARPSYNC.COLLECTIVE R15, `(.L_x_9301) ;  /* 0x000000000f087348 */ /* 0x000fea0003c00000 */
[----:B------:R0:W1:Y:S02]  /*32cb0*/  SHFL.UP P6, R14, R13, R12, R11 ;  /* 0x0400000c0d0e7389 */ /* 0x00006400000c000b */
[----:B01----:R-:W-:Y:S01]  /*32cc0*/  ENDCOLLECTIVE ;  /* 0x000000000000791b */ /* 0x003fe20003800000 */
.L_x_9301:
        /* <DEDUP_REMOVED lines=8> */
.L_x_9302:
[----:B------:R-:W-:Y:S05]  /*32d50*/  BRA `(.L_x_9303) ;  /* 0xffffff8000c87947 */ /* 0x000fea000383ffff */
.L_x_9024:
[----:B------:R-:W-:Y:S01]  /*32d60*/  BSSY B0, `(.L_x_9304) ;  /* 0x0000006000007945 */ /* 0x000fe20003800000 */
[----:B------:R-:W-:Y:S01]  /*32d70*/  PLOP3.LUT P6, PT, P6, PT, PT, 0x8, 0x0 ;  /* 0x000000000000781c */ /* 0x000fe200037ce170 */
[----:B------:R-:W-:-:S12]  /*32d80*/  IMAD.MOV.U32 R15, RZ, RZ, -0x1 ;  /* 0xffffffffff0f7424 */ /* 0x000fd800078e00ff */
[----:B0----5:R-:W-:Y:S05]  /*32d90*/  WARPSYNC.COLLECTIVE R15, `(.L_x_9305) ;  /* 0x000000000f087348 */ /* 0x021fea0003c00000 */
[----:B------:R-:W-:Y:S01]  /*32da0*/  VOTE.ANY R14, PT, P6 ;  /* 0x00000000000e7806 */ /* 0x000fe200030e0100 */
[----:B0----5:R-:W-:Y:S06]  /*32db0*/  ENDCOLLECTIVE ;  /* 0x000000000000791b */ /* 0x021fec0003800000 */
.L_x_9305:
[----:B------:R-:W-:Y:S05]  /*32dc0*/  BSYNC B0 ;  /* 0x0000000000007941 */ /* 0x000fea0003800000 */
.L_x_9304:
        /* <DEDUP_REMOVED lines=9> */
.L_x_9306:
[----:B------:R-:W-:Y:S01]  /*32e60*/  IMAD.MOV.U32 R25, RZ, RZ, R14 ;  /* 0x000000ffff197224 */ /* 0x000fe200078e000e */
[----:B------:R-:W-:Y:S06]  /*32e70*/  BRA `(.L_x_9307) ;  /* 0xffffff8000b87947 */ /* 0x000fec000383ffff */
.L_x_9026:
[----:B------:R-:W-:Y:S01]  /*32e80*/  BSSY B0, `(.L_x_9308) ;  /* 0x0000007000007945 */ /* 0x000fe20003800000 */
[----:B------:R-:W-:Y:S02]  /*32e90*/  IMAD.MOV.U32 R13, RZ, RZ, R3 ;  /* 0x000000ffff0d7224 */ /* 0x000fe400078e0003 */
[----:B------:R-:W-:Y:S02]  /*32ea0*/  IMAD.MOV.U32 R11, RZ, RZ, 0x1f ;  /* 0x0000001fff0b7424 */ /* 0x000fe400078e00ff */
[----:B------:R-:W-:-:S07]  /*32eb0*/  IMAD.MOV.U32 R15, RZ, RZ, -0x1 ;  /* 0xffffffffff0f7424 */ /* 0x000fce00078e00ff */
[----:B012--5:R-:W-:Y:S05]  /*32ec0*/  WARPSYNC.COLLECTIVE R15, `(.L_x_9309) ;  /* 0x000000000f087348 */ /* 0x027fea0003c00000 */
[----:B------:R3:W4:Y:S02]  /*32ed0*/  SHFL.IDX P6, R14, R13, R12, R11 ;  /* 0x0000000c0d0e7389 */ /* 0x00072400000c000b */
[----:B012345:R-:W-:Y:S01]  /*32ee0*/  ENDCOLLECTIVE ;  /* 0x000000000000791b */ /* 0x03ffe20003800000 */
.L_x_9309:
[----:B------:R-:W-:Y:S05]  /*32ef0*/  BSYNC B0 ;  /* 0x0000000000007941 */ /* 0x000fea0003800000 */
.L_x_9308:
[----:B------:R-:W-:Y:S01]  /*32f00*/  IMAD.MOV.U32 R5, RZ, RZ, R14 ;  /* 0x000000ffff057224 */ /* 0x000fe200078e000e */
[----:B------:R-:W-:Y:S06]  /*32f10*/  BRA `(.L_x_9025) ;  /* 0xffffff8000ac7947 */ /* 0x000fec000383ffff */
.L_x_9030:
[----:B0-----:R0:W1:Y:S02]  /*32f20*/  SYNCS.PHASECHK.TRANS64.TRYWAIT P0, [R5+URZ+0x22820], R0 ;  /* 0x02282000050075a7 */ /* 0x001064000800017f */
[----:B-1----:R-:W-:Y:S05]  /*32f30*/  @!P0 NANOSLEEP.SYNCS 0x989680 ;  /* 0x009896800000895d */ /* 0x002fea0003900000 */
[----:B------:R-:W1:Y:S02]  /*32f40*/  @!P0 SYNCS.PHASECHK.TRANS64 P0, [R5+URZ+0x22820], R0 ;  /* 0x02282000050085a7 */ /* 0x000e64000800007f */
[----:B-1----:R-:W-:Y:S05]  /*32f50*/  @!P0 BRA `(.L_x_9030) ;  /* 0xfffffffc00f08947 */ /* 0x002fea000383ffff */
[----:B------:R-:W-:Y:S05]  /*32f60*/  BRA `(.L_x_9310) ;  /* 0xffffff88002c7947 */ /* 0x000fea000383ffff */
.L_x_9031:
        /* <DEDUP_REMOVED lines=11> */
.L_x_9312:
[----:B------:R-:W-:Y:S05]  /*33020*/  BSYNC B0 ;  /* 0x0000000000007941 */ /* 0x000fea0003800000 */
.L_x_9311:
[----:B------:R-:W-:Y:S05]  /*33030*/  BRA `(.L_x_9313) ;  /* 0xffffff8800147947 */ /* 0x000fea000383ffff */
.L_x_9032:
[----:B------:R-:W-:Y:S01]  /*33040*/  BSSY B0, `(.L_x_9314) ;  /* 0x0000006000007945 */ /* 0x000fe20003800000 */
[----:B------:R-:W-:-:S07]  /*33050*/  IMAD.MOV.U32 R15, RZ, RZ, -0x1 ;  /* 0xffffffffff0f7424 */ /* 0x000fce00078e00ff */
[----:B0----5:R-:W-:Y:S05]  /*33060*/  WARPSYNC.COLLECTIVE R15, `(.L_x_9315) ;  /* 0x000000000f0c7348 */ /* 0x021fea0003c00000 */
[----:B------:R-:W-:Y:S02]  /*33070*/  ELECT P6, UR62, PT ;  /* 0x00000000003e782f */ /* 0x000fe400038c0000 */
[----:B------:R-:W-:Y:S01]  /*33080*/  MOV R14, UR62 ;  /* 0x0000003e000e7c02 */ /* 0x000fe20008000f00 */
[----:B0----5:R-:W-:Y:S10]  /*33090*/  ENDCOLLECTIVE ;  /* 0x000000000000791b */ /* 0x021ff40003800000 */
.L_x_9315:
[----:B------:R-:W-:Y:S05]  /*330a0*/  BSYNC B0 ;  /* 0x0000000000007941 */ /* 0x000fea0003800000 */
.L_x_9314:
[----:B------:R-:W-:Y:S05]  /*330b0*/  BRA `(.L_x_9316) ;  /* 0xffffff8800087947 */ /* 0x000fea000383ffff */
.L_x_9034:
[----:B0-----:R0:W1:Y:S02]  /*330c0*/  SYNCS.PHASECHK.TRANS64.TRYWAIT P1, [R3+URZ+0x22840], R2 ;  /* 0x02284002030075a7 */ /* 0x001064000802017f */
[----:B-1----:R-:W-:Y:S05]  /*330d0*/  @!P1 NANOSLEEP.SYNCS 0x989680 ;  /* 0x009896800000995d */ /* 0x002fea0003900000 */
[----:B------:R-:W1:Y:S02]  /*330e0*/  @!P1 SYNCS.PHASECHK.TRANS64 P1, [R3+URZ+0x22840], R2 ;  /* 0x02284002030095a7 */ /* 0x000e64000802007f */
[----:B-1----:R-:W-:Y:S05]  /*330f0*/  @!P1 BRA `(.L_x_9034) ;  /* 0xfffffffc00f09947 */ /* 0x002fea000383ffff */
[----:B------:R-:W-:Y:S05]  /*33100*/  BRA `(.L_x_9317) ;  /* 0xffffff88002c7947 */ /* 0x000fea000383ffff */
.L_x_9036:
[----:B-1----:R1:W2:Y:S02]  /*33110*/  SYNCS.PHASECHK.TRANS64.TRYWAIT P1, [R35+URZ+0x22840], R0 ;  /* 0x02284000230075a7 */ /* 0x0022a4000802017f */
[----:B--2---:R-:W-:Y:S05]  /*33120*/  @!P1 NANOSLEEP.SYNCS 0x989680 ;  /* 0x009896800000995d */ /* 0x004fea0003900000 */
[----:B------:R-:W2:Y:S02]  /*33130*/  @!P1 SYNCS.PHASECHK.TRANS64 P1, [R35+URZ+0x22840], R0 ;  /* 0x02284000230095a7 */ /* 0x000ea4000802007f */
[----:B--2---:R-:W-:Y:S05]  /*33140*/  @!P1 BRA `(.L_x_9036) ;  /* 0xfffffffc00f09947 */ /* 0x004fea000383ffff */
[----:B------:R-:W-:Y:S05]  /*33150*/  BRA `(.L_x_9318) ;  /* 0xffffff88003c7947 */ /* 0x000fea000383ffff */
.L_x_9038:
[----:B--2---:R2:W3:Y:S02]  /*33160*/  SYNCS.PHASECHK.TRANS64.TRYWAIT P1, [R3+URZ+0x22860], R2 ;  /* 0x02286002030075a7 */ /* 0x0044e4000802017f */
[----:B---3--:R-:W-:Y:S05]  /*33170*/  @!P1 NANOSLEEP.SYNCS 0x989680 ;  /* 0x009896800000995d */ /* 0x008fea0003900000 */
[----:B------:R-:W3:Y:S02]  /*33180*/  @!P1 SYNCS.PHASECHK.TRANS64 P1, [R3+URZ+0x22860], R2 ;  /* 0x02286002030095a7 */ /* 0x000ee4000802007f */
[----:B---3--:R-:W-:Y:S05]  /*33190*/  @!P1 BRA `(.L_x_9038) ;  /* 0xfffffffc00f09947 */ /* 0x008fea000383ffff */
[----:B------:R-:W-:Y:S05]  /*331a0*/  BRA `(.L_x_9319) ;  /* 0xffffff8800387947 */ /* 0x000fea000383ffff */
.L_x_9040:
[----:B---3--:R3:W4:Y:S02]  /*331b0*/  SYNCS.PHASECHK.TRANS64.TRYWAIT P1, [R35+URZ+0x22860], R0 ;  /* 0x02286000230075a7 */ /* 0x008724000802017f */
[----:B----4-:R-:W-:Y:S05]  /*331c0*/  @!P1 NANOSLEEP.SYNCS 0x989680 ;  /* 0x009896800000995d */ /* 0x010fea0003900000 */
[----:B------:R-:W4:Y:S02]  /*331d0*/  @!P1 SYNCS.PHASECHK.TRANS64 P1, [R35+URZ+0x22860], R0 ;  /* 0x02286000230095a7 */ /* 0x000f24000802007f */
[----:B----4-:R-:W-:Y:S05]  /*331e0*/  @!P1 BRA `(.L_x_9040) ;  /* 0xfffffffc00f09947 */ /* 0x010fea000383ffff */
[----:B------:R-:W-:Y:S05]  /*331f0*/  BRA `(.L_x_9320) ;  /* 0xffffff8800347947 */ /* 0x000fea000383ffff */
.L_x_9042:
[----:B----4-:R4:W0:Y:S02]  /*33200*/  SYNCS.PHASECHK.TRANS64.TRYWAIT P1, [R3+URZ+0x22880], R2 ;  /* 0x02288002030075a7 */ /* 0x010824000802017f */
[----:B0-----:R-:W-:Y:S05]  /*33210*/  @!P1 NANOSLEEP.SYNCS 0x989680 ;  /* 0x009896800000995d */ /* 0x001fea0003900000 */
[----:B------:R-:W0:Y:S02]  /*33220*/  @!P1 SYNCS.PHASECHK.TRANS64 P1, [R3+URZ+0x22880], R2 ;  /* 0x02288002030095a7 */ /* 0x000e24000802007f */
[----:B0-----:R-:W-:Y:S05]  /*33230*/  @!P1 BRA `(.L_x_9042) ;  /* 0xfffffffc00f09947 */ /* 0x001fea000383ffff */
[----:B------:R-:W-:Y:S05]  /*33240*/  BRA `(.L_x_9321) ;  /* 0xffffff8800307947 */ /* 0x000fea000383ffff */
.L_x_9322:
        /* <DEDUP_REMOVED lines=11> */
.L_x_15848:


//--------------------- .text._ZN7cutlass13device_kernelIN5flash11enable_sm90INS1_16FlashAttnFwdSm90INS1_25CollectiveMainloopFwdSm90ILi2EN4cute5tupleIJNS5_1CILi1EEES8_S8_EEENS6_IJNS7_ILi128EEENS7_ILi160EEESA_EEELi128ENS_12float_e4m3_tEfNS_4arch4Sm90ELb1ELb0ELb0ELb0ELb1ELb0ELb0ELb1ELb1ELb1ELb0ELb0EEENS1_21CollectiveEpilogueFwdINS6_IJSA_SA_SB_EEES9_NS_10bfloat16_tESF_Li256ELb0ELb1ELb0ELb1EEENS1_30DynamicPersistentTileSchedulerILi256ELi128ELb0ELb1ELb1EEEEEEEEEvNT_6ParamsE --------------------------
	.section	.text._ZN7cutlass13device_kernelIN5flash11enable_sm90INS1_16FlashAttnFwdSm90INS1_25CollectiveMainloopFwdSm90ILi2EN4cute5tupleIJNS5_1CILi1EEES8_S8_EEENS6_IJNS7_ILi128EEENS7_ILi160EEESA_EEELi128ENS_12float_e4m3_tEfNS_4arch4Sm90ELb1ELb0ELb0ELb0ELb1ELb0ELb0ELb1ELb1ELb1ELb0ELb0EEENS1_21CollectiveEpilogueFwdINS6_IJSA_SA_SB_EEES9_NS_10bfloat16_tESF_Li256ELb0ELb1ELb0ELb1EEENS1_30DynamicPersistentTileSchedulerILi256ELi128ELb0ELb1ELb1EEEEEEEEEvNT_6ParamsE,"ax",@progbits
	.align	128
.text._ZN7cutlass13device_kernelIN5flash11enable_sm90INS1_16FlashAttnFwdSm90INS1_25CollectiveMainloopFwdSm90ILi2EN4cute5tupleIJNS5_1CILi1EEES8_S8_EEENS6_IJNS7_ILi128EEENS7_ILi160EEESA_EEELi128ENS_12float_e4m3_tEfNS_4arch4Sm90ELb1ELb0ELb0ELb0ELb1ELb0ELb0ELb1ELb1ELb1ELb0ELb0EEENS1_21CollectiveEpilogueFwdINS6_IJSA_SA_SB_EEES9_NS_10bfloat16_tESF_Li256ELb0ELb1ELb0ELb1EEENS1_30DynamicPersistentTileSchedulerILi256ELi128ELb0ELb1ELb1EEEEEEEEEvNT_6ParamsE:
        .type           _ZN7cutlass13device_kernelIN5flash11enable_sm90INS1_16FlashAttnFwdSm90INS1_25CollectiveMainloopFwdSm90ILi2EN4cute5tupleIJNS5_1CILi1EEES8_S8_EEENS6_IJNS7_ILi128EEENS7_ILi160EEESA_EEELi128ENS_12float_e4m3_tEfNS_4arch4Sm90ELb1ELb0ELb0ELb0ELb1ELb0ELb0ELb1ELb1ELb1ELb0ELb0EEENS1_21CollectiveEpilogueFwdINS6_IJSA_SA_SB_EEES9_NS_10bfloat16_tESF_Li256ELb0ELb1ELb0ELb1EEENS1_30DynamicPersistentTileSchedulerILi256ELi128ELb0ELb1ELb1EEEEEEEEEvNT_6ParamsE,@function
        .size           _ZN7cutlass13device_kernelIN5flash11enable_sm90INS1_16FlashAttnFwdSm90INS1_25CollectiveMainloopFwdSm90ILi2EN4cute5tupleIJNS5_1CILi1EEES8_S8_EEENS6_IJNS7_ILi128EEENS7_ILi160EEESA_EEELi128ENS_12float_e4m3_tEfNS_4arch4Sm90ELb1ELb0ELb0ELb0ELb1ELb0ELb0ELb1ELb1ELb1ELb0ELb0EEENS1_21CollectiveEpilogueFwdINS6_IJSA_SA_SB_EEES9_NS_10bfloat16_tESF_Li256ELb0ELb1ELb0ELb1EEENS1_30DynamicPersistentTileSchedulerILi256ELi128ELb0ELb1ELb1EEEEEEEEEvNT_6ParamsE,(.L_x_15849 - _ZN7cutlass13device_kernelIN5flash11enable_sm90INS1_16FlashAttnFwdSm90INS1_25CollectiveMainloopFwdSm90ILi2EN4cute5tupleIJNS5_1CILi1EEES8_S8_EEENS6_IJNS7_ILi128EEENS7_ILi160EEESA_EEELi128ENS_12float_e4m3_tEfNS_4arch4Sm90ELb1ELb0ELb0ELb0ELb1ELb0ELb0ELb1ELb1ELb1ELb0ELb0EEENS1_21CollectiveEpilogueFwdINS6_IJSA_SA_SB_EEES9_NS_10bfloat16_tESF_Li256ELb0ELb1ELb0ELb1EEENS1_30DynamicPersistentTileSchedulerILi256ELi128ELb0ELb1ELb1EEEEEEEEEvNT_6ParamsE)
        .other          _ZN7cutlass13device_kernelIN5flash11enable_sm90INS1_16FlashAttnFwdSm90INS1_25CollectiveMainloopFwdSm90ILi2EN4cute5tupleIJNS5_1CILi1EEES8_S8_EEENS6_IJNS7_ILi128EEENS7_ILi160EEESA_EEELi128ENS_12float_e4m3_tEfNS_4arch4Sm90ELb1ELb0ELb0ELb0ELb1ELb0ELb0ELb1ELb1ELb1ELb0ELb0EEENS1_21CollectiveEpilogueFwdINS6_IJSA_SA_SB_EEES9_NS_10bfloat16_tESF_Li256ELb0ELb1ELb0ELb1EEENS1_30DynamicPersistentTileSchedulerILi256ELi128ELb0ELb1ELb1EEEEEEEEEvNT_6ParamsE,@"STO_CUDA_ENTRY STV_DEFAULT"
_ZN7cutlass13device_kernelIN5flash11enable_sm90INS1_16FlashAttnFwdSm90INS1_25CollectiveMainloopFwdSm90ILi2EN4cute5tupleIJNS5_1CILi1EEES8_S8_EEENS6_IJNS7_ILi128EEENS7_ILi160EEESA_EEELi128ENS_12float_e4m3_tEfNS_4arch4Sm90ELb1ELb0ELb0ELb0ELb1ELb0ELb0ELb1ELb1ELb1ELb0ELb0EEENS1_21CollectiveEpilogueFwdINS6_IJSA_SA_SB_EEES9_NS_10bfloat16_tESF_Li256ELb0ELb1ELb0ELb1EEENS1_30DynamicPersistentTileSchedulerILi256ELi128ELb0ELb1ELb1EEEEEEEEEvNT_6ParamsE:
        /* <DEDUP_REMOVED lines=45> */
.L_x_9323:
        /* <DEDUP_REMOVED lines=22> */
.L_x_9324:
        /* <DEDUP_REMOVED lines=18> */
.L_x_9325:
        /* <DEDUP_REMOVED lines=22> */
.L_x_9326:
        /* <DEDUP_REMOVED lines=24> */
.L_x_9327:
        /* <DEDUP_REMOVED lines=10> */
.L_x_9329:
        /* <DEDUP_REMOVED lines=27> */
[----:B------:R-:W-:-:S02]  /*0a80*/  SHF.R.S32.HI R7, RZ, 0x4, R2 ;  /* 0x00000004ff077819 */ /* 0x000fc40000011402 */
[----:B------:R-:W-:Y:S02]  /*0a90*/  LOP3.LUT R5, R2, 0x3fffff0, RZ, 0xc0, !PT ;  /* 0x03fffff002057812 */ /* 0x000fe400078ec0ff */
[----:B------:R-:W-:Y:S02]  /*0aa0*/  SHF.R.S32.HI R9, RZ, 0x1f, R188 ;  /* 0x0000001fff097819 */ /* 0x000fe400000114bc */
[----:B------:R-:W-:Y:S01]  /*0ab0*/  LOP3.LUT R4, R4, 0xfffffc00, RZ, 0xc0, !PT ;  /* 0xfffffc0004047812 */ /* 0x000fe200078ec0ff */
[----:B------:R-:W-:Y:S01]  /*0ac0*/  IMAD.IADD R5, R194, 0x1, -R5 ;  /* 0x00000001c2057824 */ /* 0x000fe200078e0a05 */
[----:B------:R-:W-:Y:S02]  /*0ad0*/  LEA.HI R2, R2, R7, RZ, 0x1 ;  /* 0x0000000702027211 */ /* 0x000fe400078f08ff */
[----:B------:R-:W-:Y:S01]  /*0ae0*/  LEA.HI R6, R9, R188, RZ, 0x2 ;  /* 0x000000bc09067211 */ /* 0x000fe200078f10ff */
[----:B------:R-:W-:Y:S01]  /*0af0*/  IMAD R5, R5, 0x40, R4 ;  /* 0x0000004005057824 */ /* 0x000fe200078e0204 */
[----:B------:R-:W-:-:S02]  /*0b00*/  LOP3.LUT R2, R2, 0x1ffffffe, RZ, 0xc0, !PT ;  /* 0x1ffffffe02027812 */ /* 0x000fc400078ec0ff */
[-C--:B------:R-:W-:Y:S02]  /*0b10*/  LEA.HI R4, R3, R194.reuse, RZ, 0x2 ;  /* 0x000000c203047211 */ /* 0x080fe400078f10ff */
[----:B------:R-:W-:Y:S01]  /*0b20*/  SHF.R.S32.HI R8, RZ, 0x2, R6 ;  /* 0x00000002ff087819 */ /* 0x000fe20000011406 */
[----:B------:R-:W-:Y:S01]  /*0b30*/  IMAD.IADD R2, R7, 0x1, -R2 ;  /* 0x0000000107027824 */ /* 0x000fe200078e0a02 */
[----:B------:R-:W-:Y:S02]  /*0b40*/  SHF.R.S32.HI R11, RZ, 0x1f, R6 ;  /* 0x0000001fff0b7819 */ /* 0x000fe40000011406 */
[----:B------:R-:W-:Y:S01]  /*0b50*/  LOP3.LUT R7, R4, 0xfffffffc, RZ, 0xc0, !PT ;  /* 0xfffffffc04077812 */ /* 0x000fe200078ec0ff */
[----:B------:R-:W-:Y:S01]  /*0b60*/  IMAD R191, R2, 0x8, R5 ;  /* 0x0000000802bf7824 */ /* 0x000fe200078e0205 */
[----:B------:R-:W-:Y:S02]  /*0b70*/  LEA.HI R3, R3, R194, RZ, 0x3 ;  /* 0x000000c203037211 */ /* 0x000fe400078f18ff */
[----:B------:R-:W-:Y:S01]  /*0b80*/  LEA.HI R11, R11, R8, RZ, 0x3 ;  /* 0x000000080b0b7211 */ /* 0x000fe200078f18ff */
[----:B------:R-:W-:Y:S01]  /*0b90*/  IMAD.IADD R7, R194, 0x1, -R7 ;  /* 0x00000001c2077824 */ /* 0x000fe200078e0a07 */
[----:B------:R-:W-:-:S02]  /*0ba0*/  LOP3.LUT R5, R3, 0xfffffff8, RZ, 0xc0, !PT ;  /* 0xfffffff803057812 */ /* 0x000fc400078ec0ff */
[----:B------:R-:W-:Y:S02]  /*0bb0*/  LOP3.LUT R11, R11, 0xfffffff8, RZ, 0xc0, !PT ;  /* 0xfffffff80b0b7812 */ /* 0x000fe400078ec0ff */
[----:B------:R-:W-:Y:S01]  /*0bc0*/  LEA.HI R9, R9, R188, RZ, 0x5 ;  /* 0x000000bc09097211 */ /* 0x000fe200078f28ff */
[----:B------:R-:W-:Y:S01]  /*0bd0*/  IMAD.IADD R22, R194, 0x1, -R5 ;  /* 0x00000001c2167824 */ /* 0x000fe200078e0a05 */
[----:B------:R-:W-:Y:S01]  /*0be0*/  LEA.HI R0, R0, R189, RZ, 0x1 ;  /* 0x000000bd00007211 */ /* 0x000fe200078f08ff */
[----:B------:R-:W-:Y:S01]  /*0bf0*/  IMAD.IADD R8, R8, 0x1, -R11 ;  /* 0x0000000108087824 */ /* 0x000fe200078e0a0b */
[----:B------:R-:W-:Y:S01]  /*0c00*/  LEA.HI R2, R7, R7, RZ, 0x1 ;  /* 0x0000000707027211 */ /* 0x000fe200078f08ff */
[----:B------:R-:W-:Y:S01]  /*0c10*/  IMAD.SHL.U32 R16, R22, 0x8, RZ ;  /* 0x0000000816107824 */ /* 0x000fe200078e00ff */
[----:B------:R-:W-:Y:S02]  /*0c20*/  SHF.R.S32.HI R9, RZ, 0x5, R9 ;  /* 0x00000005ff097819 */ /* 0x000fe40000011409 */
[----:B------:R-:W-:Y:S01]  /*0c30*/  LOP3.LUT R0, R0, 0x3fffffe, RZ, 0xc0, !PT ;  /* 0x03fffffe00007812 */ /* 0x000fe200078ec0ff */
[----:B------:R-:W-:Y:S01]  /*0c40*/  VIADD R19, R16, 0x40 ;  /* 0x0000004010137836 */ /* 0x000fe20000000000 */
[----:B------:R-:W-:Y:S01]  /*0c50*/  LOP3.LUT R2, R2, 0x1ffffffe, RZ, 0xc0, !PT ;  /* 0x1ffffffe02027812 */ /* 0x000fe200078ec0ff */
[----:B------:R-:W-:Y:S01]  /*0c60*/  IMAD R9, R9, 0x10, R8 ;  /* 0x0000001009097824 */ /* 0x000fe200078e0208 */
[----:B------:R-:W-:Y:S01]  /*0c70*/  LOP3.LUT R17, R6, 0x7ffffffc, RZ, 0xc0, !PT ;  /* 0x7ffffffc06117812 */ /* 0x000fe200078ec0ff */
[----:B------:R-:W-:Y:S01]  /*0c80*/  IMAD.IADD R0, R189, 0x1, -R0 ;  /* 0x00000001bd007824 */ /* 0x000fe200078e0a00 */
[----:B------:R-:W-:Y:S01]  /*0c90*/  SHF.R.S32.HI R23, RZ, 0x3, R3 ;  /* 0x00000003ff177819 */ /* 0x000fe20000011403 */
[----:B------:R-:W-:Y:S01]  /*0ca0*/  IMAD.IADD R7, R7, 0x1, -R2 ;  /* 0x0000000107077824 */ /* 0x000fe200078e0a02 */
[----:B------:R-:W-:Y:S01]  /*0cb0*/  SHF.R.S32.HI R193, RZ, 0x1f, R16 ;  /* 0x0000001fffc17819 */ /* 0x000fe20000011410 */
[----:B------:R-:W-:Y:S01]  /*0cc0*/  IMAD R190, R0, 0x40, R9 ;  /* 0x0000004000be7824 */ /* 0x000fe200078e0209 */
[----:B------:R-:W-:Y:S01]  /*0cd0*/  SHF.R.S32.HI R192, RZ, 0x1f, R19 ;  /* 0x0000001fffc07819 */ /* 0x000fe20000011413 */
[----:B------:R-:W-:-:S02]  /*0ce0*/  IMAD.IADD R17, R188, 0x1, -R17 ;  /* 0x00000001bc117824 */ /* 0x000fc400078e0a11 */
[----:B------:R-:W-:-:S07]  /*0cf0*/  IMAD R18, R7, 0x8, R190 ;  /* 0x0000000807127824 */ /* 0x000fce00078e02be */
.L_x_9386:
        /* <DEDUP_REMOVED lines=21> */
.L_x_9330:
[----:B------:R-:W-:Y:S01]  /*0e50*/  ULDC UR6, c[0x0][0xc54] ;  /* 0x0003150000067ab9 */ /* 0x000fe20000000800 */
[----:B------:R-:W-:Y:S01]  /*0e60*/  UMOV UR8, UR7 ;  /* 0x0000000700087c82 */ /* 0x000fe20008000000 */
[----:B------:R-:W-:-:S11]  /*0e70*/  UISETP.NE.AND UP0, UPT, UR6, 0x1, UPT ;  /* 0x000000010600788c */ /* 0x000fd6000bf05270 */
[----:B------:R-:W-:Y:S02]  /*0e80*/  @UP0 ULDC.64 UR10, c[0x0][0xc58] ;  /* 0x00031600000a0ab9 */ /* 0x000fe40000000a00 */
[----:B------:R-:W-:-:S04]  /*0e90*/  UIMAD.WIDE.U32 UR4, UR7, UR10, URZ ;  /* 0x0000000a070472a5 */ /* 0x000fc8000f8e003f */
[----:B------:R-:W-:-:S04]  /*0ea0*/  @UP0 USHF.R.U32.HI UR8, URZ, UR11, UR5 ;  /* 0x0000000b3f080299 */ /* 0x000fc80008011605 */
[----:B------:R-:W-:-:S12]  /*0eb0*/  UIMAD UR4, UR8, UR6, URZ ;  /* 0x00000006080472a4 */ /* 0x000fd8000f8e023f */
.L_x_9331:
        /* <DEDUP_REMOVED lines=101> */
[----:B------:R-:W-:Y:S01]  /*1510*/  CS2R R92, SRZ ;  /* 0x00000000005c7805 */ /* 0x000fe2000001ff00 */
[----:B------:R-:W-:Y:S01]  /*1520*/  IMAD.MOV.U32 R57, RZ, RZ, RZ ;  /* 0x000000ffff397224 */ /* 0x000fe200078e00ff */
[----:B------:R-:W-:Y:S01]  /*1530*/  CS2R R94, SRZ ;  /* 0x00000000005e7805 */ /* 0x000fe2000001ff00 */
        /* <DEDUP_REMOVED lines=57> */
.L_x_9333:
        /* <DEDUP_REMOVED lines=9> */
.L_x_9470:
[----:B------:R-:W-:Y:S05]  /*1960*/  @!P0 BRA `(.L_x_9335) ;  /* 0x0000000000048947 */ /* 0x000fea0003800000 */
[----:B------:R-:W-:Y:S01]  /*1970*/  BPT.TRAP 0x1 ;  /* 0x000000040000795c */ /* 0x000fe20000300000 */
.L_x_9335:
[----:B0-----:R-:W-:Y:S02]  /*1980*/  IMAD.U32 R0, RZ, RZ, UR44 ;  /* 0x0000002cff007e24 */ /* 0x001fe4000f8e00ff */
[----:B------:R-:W-:-:S03]  /*1990*/  IMAD.U32 R3, RZ, RZ, UR45 ;  /* 0x0000002dff037e24 */ /* 0x000fc6000f8e00ff */
[----:B------:R-:W-:Y:S02]  /*19a0*/  LEA R0, R0, UR43, 0x3 ;  /* 0x0000002b00007c11 */ /* 0x000fe4000f8e18ff */
[----:B------:R-:W-:-:S04]  /*19b0*/  SHF.L.U32 R3, R3, 0x1f, RZ ;  /* 0x0000001f03037819 */ /* 0x000fc800000006ff */
[----:B------:R0:W1:Y:S01]  /*19c0*/  SYNCS.PHASECHK.TRANS64.TRYWAIT P1, [R0+URZ+0x22830], R3 ;  /* 0x02283003000075a7 */ /* 0x000062000802017f */
[----:B------:R-:W-:Y:S05]  /*19d0*/  @!P0 BRA `(.L_x_9336) ;  /* 0x0000000000048947 */ /* 0x000fea0003800000 */
[----:B------:R-:W-:Y:S01]  /*19e0*/  BPT.TRAP 0x1 ;  /* 0x000000040000795c */ /* 0x000fe20000300000 */
.L_x_9336:
[----:B-1----:R-:W-:Y:S05]  /*19f0*/  @P1 BRA `(.L_x_9337) ;  /* 0x0000000000081947 */ /* 0x002fea0003800000 */
[----:B------:R-:W1:Y:S02]  /*1a00*/  SYNCS.PHASECHK.TRANS64.TRYWAIT P1, [R0+URZ+0x22830], R3 ;  /* 0x02283003000075a7 */ /* 0x000e64000802017f */
[----:B-1----:R-:W-:Y:S05]  /*1a10*/  @!P1 BRA `(.L_x_9338) ;  /* 0x0000011400609947 */ /* 0x002fea0003800000 */
.L_x_9337:
[----:B------:R-:W-:-:S04]  /*1a20*/  UIADD3 UR4, UR43, 0x18400, URZ ;  /* 0x000184002b047890 */ /* 0x000fc8000fffe03f */
        /* <DEDUP_REMOVED lines=134> */
.L_x_9339:
        /* <DEDUP_REMOVED lines=12> */
[----:B------:R-:W-:Y:S01]  /*2350*/  @P1 IMAD.HI.U32 R2, R4, UR6, RZ ;  /* 0x0000000604021c27 */ /* 0x000fe2000f8e00ff */
        /* <DEDUP_REMOVED lines=35> */
[----:B------:R-:W-:Y:S01]  /*2590*/  ISETP.GT.AND P2, PT, R5, 0x10, PT ;  /* 0x000000100500780c */ /* 0x000fe20003f44270 */
[----:B------:R-:W-:Y:S01]  /*25a0*/  UISETP.GE.AND UP0, UPT, UR31, UR29, UPT ;  /* 0x0000001d1f00728c */ /* 0x000fe2000bf06270 */
[----:B------:R-:W-:Y:S02]  /*25b0*/  FSEL R95, R95, -INF , P1 ;  /* 0xff8000005f5f7808 */ /* 0x000fe40000800000 */
[----:B------:R-:W-:Y:S01]  /*25c0*/  FMNMX.FTZ R2, R13, R2, !PT ;  /* 0x000000020d027209 */ /* 0x000fe20007810000 */
[----:B------:R-:W-:Y:S01]  /*25d0*/  SYNCS.ARRIVE.TRANS64.RED.A1T0 RZ, [UR6], RZ ;  /* 0x000000ffffff79a7 */ /* 0x000fe20008100406 */
        /* <DEDUP_REMOVED lines=106> */
[----:B------:R-:W-:-:S04]  /*2c80*/  FMNMX.FTZ R2, R38, R5, !PT ;  /* 0x0000000526027209 */ /* 0x000fc80007810000 */
[----:B------:R-:W-:Y:S01]  /*2c90*/  FMNMX.FTZ R8, R39, R2, !PT ;  /* 0x0000000227087209 */ /* 0x000fe20007810000 */
[----:B------:R-:W-:-:S04]  /*2ca0*/  IMAD.U32 R2, RZ, RZ, UR39 ;  /* 0x00000027ff027e24 */ /* 0x000fc8000f8e00ff */
        /* <DEDUP_REMOVED lines=15> */
[----:B------:R-:W-:Y:S01]  /*2da0*/  MUFU.EX2 R8, R8 ;  /* 0x0000000800087308 */ /* 0x000fe20000000800 */
[----:B------:R-:W-:-:S01]  /*2db0*/  FFMA.FTZ R95, R95, UR39, -R2 ;  /* 0x000000275f5f7c23 */ /* 0x000fc20008010802 */
[----:B------:R-:W-:Y:S01]  /*2dc0*/  ISETP.GT.AND P1, PT, R86, RZ, PT ;  /* 0x000000ff5600720c */ /* 0x000fe20003f24270 */
[----:B------:R-:W-:-:S01]  /*2dd0*/  FFMA.FTZ R13, R99, UR39, -R2 ;  /* 0x00000027630d7c23 */ /* 0x000fc20008010802 */
[----:B------:R-:W-:Y:S01]  /*2de0*/  ISETP.GT.AND P2, PT, R86, 0x1, PT ;  /* 0x000000015600780c */ /* 0x000fe20003f44270 */
[----:B------:R-:W-:-:S01]  /*2df0*/  FFMA.FTZ R103, R103, UR39, -R2 ;  /* 0x0000002767677c23 */ /* 0x000fc20008010802 */
[----:B------:R-:W-:Y:S01]  /*2e00*/  ISETP.GT.AND P3, PT, R86, 0x8, PT ;  /* 0x000000085600780c */ /* 0x000fe20003f64270 */
[----:B------:R-:W-:-:S01]  /*2e10*/  FFMA.FTZ R14, R105, UR39, -R2 ;  /* 0x00000027690e7c23 */ /* 0x000fc20008010802 */
        /* <DEDUP_REMOVED lines=9> */
[----:B------:R-:W0:Y:S01]  /*2eb0*/  MUFU.EX2 R9, R9 ;  /* 0x0000000900097308 */ /* 0x000e220000000800 */
[----:B------:R-:W-:Y:S01]  /*2ec0*/  ISETP.GT.AND P2, PT, R86, 0x10, PT ;  /* 0x000000105600780c */ /* 0x000fe20003f44270 */
[--C-:B------:R-:W-:Y:S01]  /*2ed0*/  FFMA.FTZ R113, R113, UR39, -R2.reuse ;  /* 0x0000002771717c23 */ /* 0x100fe20008010802 */
[----:B------:R-:W-:Y:S01]  /*2ee0*/  FSEL R93, R93, -INF , P1 ;  /* 0xff8000005d5d7808 */ /* 0x000fe20000800000 */
[--C-:B------:R-:W-:Y:S01]  /*2ef0*/  FFMA.FTZ R58, R117, UR39, -R2.reuse ;  /* 0x00000027753a7c23 */ /* 0x100fe20008010802 */
[----:B------:R-:W-:Y:S01]  /*2f00*/  FMNMX.FTZ R4, R92, R15, !PT ;  /* 0x0000000f5c047209 */ /* 0x000fe20007810000 */
[--C-:B------:R-:W-:Y:S01]  /*2f10*/  FFMA.FTZ R7, R7, UR39, -R2.reuse ;  /* 0x0000002707077c23 */ /* 0x100fe20008010802 */
[----:B------:R-:W-:Y:S01]  /*2f20*/  ISETP.GT.AND P1, PT, R86, 0x11, PT ;  /* 0x000000115600780c */ /* 0x000fe20003f24270 */
[----:B------:R-:W-:Y:S01]  /*2f30*/  MUFU.EX2 R11, R95 ;  /* 0x0000005f000b7308 */ /* 0x000fe20000000800 */
        /* <DEDUP_REMOVED lines=9> */
[----:B0-----:R-:W-:Y:S01]  /*2fd0*/  FADD.FTZ R99, R6, R9 ;  /* 0x0000000906637221 */ /* 0x001fe20000010000 */
[----:B------:R-:W-:Y:S01]  /*2fe0*/  ISETP.GT.AND P1, PT, R86, 0x19, PT ;  /* 0x000000195600780c */ /* 0x000fe20003f24270 */
[--C-:B------:R-:W-:Y:S01]  /*2ff0*/  FFMA.FTZ R30, R30, UR39, -R2.reuse ;  /* 0x000000271e1e7c23 */ /* 0x100fe20008010802 */
[----:B------:R-:W-:Y:S01]  /*3000*/  FSEL R100, R100, -INF , P2 ;  /* 0xff80000064647808 */ /* 0x000fe20001000000 */
        /* <DEDUP_REMOVED lines=9> */
[----:B------:R-:W-:Y:S01]  /*30a0*/  ISETP.GT.AND P2, PT, R86, 0x21, PT ;  /* 0x000000215600780c */ /* 0x000fe20003f44270 */
[----:B------:R-:W-:Y:S01]  /*30b0*/  MUFU.EX2 R12, R12 ;  /* 0x0000000c000c7308 */ /* 0x000fe20000000800 */
[----:B------:R-:W-:Y:S01]  /*30c0*/  FSEL R72, R72, -INF , P1 ;  /* 0xff80000048487808 */ /* 0x000fe20000800000 */
[----:B------:R-:W-:Y:S01]  /*30d0*/  FFMA.FTZ R39, R39, UR39, -R2 ;  /* 0x0000002727277c23 */ /* 0x000fe20008010802 */
        /* <DEDUP_REMOVED lines=25> */
[----:B------:R-:W-:Y:S02]  /*3270*/  ISETP.GT.AND P1, PT, R86, 0x40, PT ;  /* 0x000000405600780c */ /* 0x000fe40003f24270 */
        /* <DEDUP_REMOVED lines=29> */
[----:B------:R-:W-:Y:S01]  /*3450*/  FSEL R69, R69, -INF , P2 ;  /* 0xff80000045457808 */ /* 0x000fe20001000000 */
        /* <DEDUP_REMOVED lines=9> */
[----:B------:R-:W-:Y:S01]  /*34f0*/  FSEL R82, R41, -INF , P2 ;  /* 0xff80000029527808 */ /* 0x000fe20001000000 */
[----:B------:R-:W-:Y:S01]  /*3500*/  FFMA.FTZ R41, R79, UR39, -R2 ;  /* 0x000000274f297c23 */ /* 0x000fe20008010802 */
[----:B------:R-:W-:Y:S01]  /*3510*/  FMNMX.FTZ R83, R78, R83, !PT ;  /* 0x000000534e537209 */ /* 0x000fe20007810000 */
[----:B------:R-:W-:Y:S01]  /*3520*/  MUFU.EX2 R40, R90 ;  /* 0x0000005a00287308 */ /* 0x000fe20000000800 */
[----:B------:R-:W-:-:S02]  /*3530*/  ISETP.GT.AND P2, PT, R86, 0x69, PT ;  /* 0x000000695600780c */ /* 0x000fc40003f44270 */
[----:B------:R-:W-:Y:S01]  /*3540*/  FSEL R79, R44, -INF , P1 ;  /* 0xff8000002c4f7808 */ /* 0x000fe20000800000 */
[----:B------:R-:W-:-:S01]  /*3550*/  FFMA.FTZ R44, R75, UR39, -R2 ;  /* 0x000000274b2c7c23 */ /* 0x000fc20008010802 */
[----:B------:R-:W-:Y:S01]  /*3560*/  FMNMX.FTZ R4, R82, R83, !PT ;  /* 0x0000005352047209 */ /* 0x000fe20007810000 */
[----:B------:R-:W-:-:S01]  /*3570*/  FFMA.FTZ R75, R63, UR39, -R2 ;  /* 0x000000273f4b7c23 */ /* 0x000fc20008010802 */
[C---:B------:R-:W-:Y:S01]  /*3580*/  ISETP.GT.AND P1, PT, R86.reuse, 0x70, PT ;  /* 0x000000705600780c */ /* 0x040fe20003f24270 */
        /* <DEDUP_REMOVED lines=15> */
[----:B------:R0:W-:Y:S01]  /*3680*/  MUFU.EX2 R45, R75 ;  /* 0x0000004b002d7308 */ /* 0x0001e20000000800 */
[----:B------:R-:W-:Y:S02]  /*3690*/  ISETP.GT.AND P1, PT, R86, 0x80, PT ;  /* 0x000000805600780c */ /* 0x000fe40003f24270 */
[----:B------:R-:W-:Y:S02]  /*36a0*/  FMNMX.FTZ R4, R52, R63, !PT ;  /* 0x0000003f34047209 */ /* 0x000fe40007810000 */
[----:B------:R-:W-:-:S02]  /*36b0*/  ISETP.GT.AND P2, PT, R86, 0x81, PT ;  /* 0x000000815600780c */ /* 0x000fc40003f44270 */
[----:B------:R-:W-:Y:S01]  /*36c0*/  FSEL R63, R24, -INF , P1 ;  /* 0xff800000183f7808 */ /* 0x000fe20000800000 */
[----:B------:R-:W-:-:S01]  /*36d0*/  FFMA.FTZ R24, R67, UR39, -R2 ;  /* 0x0000002743187c23 */ /* 0x000fc20008010802 */
[----:B------:R-:W-:Y:S01]  /*36e0*/  FMNMX.FTZ R4, R53, R4, !PT ;  /* 0x0000000435047209 */ /* 0x000fe20007810000 */
[----:B------:R-:W-:Y:S01]  /*36f0*/  MUFU.EX2 R30, R30 ;  /* 0x0000001e001e7308 */ /* 0x000fe20000000800 */
[C---:B------:R-:W-:Y:S02]  /*3700*/  ISETP.GT.AND P1, PT, R86.reuse, 0x88, PT ;  /* 0x000000885600780c */ /* 0x040fe40003f24270 */
[----:B0-----:R-:W-:Y:S02]  /*3710*/  FSEL R75, R25, -INF , P2 ;  /* 0xff800000194b7808 */ /* 0x001fe40001000000 */
        /* <DEDUP_REMOVED lines=10> */
[----:B------:R-:W-:Y:S01]  /*37c0*/  FSEL R70, R32, -INF , P1 ;  /* 0xff80000020467808 */ /* 0x000fe20000800000 */
[----:B------:R-:W-:Y:S01]  /*37d0*/  FFMA.FTZ R32, R71, UR39, -R2 ;  /* 0x0000002747207c23 */ /* 0x000fe20008010802 */
[----:B------:R-:W-:Y:S01]  /*37e0*/  FMNMX.FTZ R29, R67, R4, !PT ;  /* 0x00000004431d7209 */ /* 0x000fe20007810000 */
[----:B------:R0:W-:Y:S01]  /*37f0*/  MUFU.EX2 R25, R87 ;  /* 0x0000005700197308 */ /* 0x0001e20000000800 */
[----:B------:R-:W-:-:S02]  /*3800*/  ISETP.GT.AND P1, PT, R86, 0x98, PT ;  /* 0x000000985600780c */ /* 0x000fc40003f24270 */
[----:B------:R-:W-:Y:S02]  /*3810*/  FSEL R33, R33, -INF , P2 ;  /* 0xff80000021217808 */ /* 0x000fe40001000000 */
        /* <DEDUP_REMOVED lines=9> */
[----:B------:R-:W-:Y:S01]  /*38b0*/  IMAD.U32 R55, RZ, RZ, UR39 ;  /* 0x00000027ff377e24 */ /* 0x000fe2000f8e00ff */
[----:B------:R-:W-:Y:S01]  /*38c0*/  FMNMX.FTZ R4, R71, R4, !PT ;  /* 0x0000000447047209 */ /* 0x000fe20007810000 */
[--C-:B------:R-:W-:Y:S01]  /*38d0*/  FFMA.FTZ R36, R43, UR39, -R2.reuse ;  /* 0x000000272b247c23 */ /* 0x100fe20008010802 */
[----:B------:R-:W-:-:S01]  /*38e0*/  FFMA.FTZ R43, R50, UR39, -R2 ;  /* 0x00000027322b7c23 */ /* 0x000fc20008010802 */
[----:B------:R-:W-:Y:S01]  /*38f0*/  FFMA.FTZ R50, R54, UR39, -R2 ;  /* 0x0000002736327c23 */ /* 0x000fe20008010802 */
[----:B------:R-:W-:Y:S01]  /*3900*/  FMNMX.FTZ R4, R37, R4, !PT ;  /* 0x0000000425047209 */ /* 0x000fe20007810000 */
[----:B------:R-:W-:Y:S04]  /*3910*/  MUFU.EX2 R32, R32 ;  /* 0x0000002000207308 */ /* 0x000fe80000000800 */
[----:B0-----:R-:W0:Y:S04]  /*3920*/  SHFL.BFLY PT, R87, R4, 0x2, 0x1f ;  /* 0x0c401f0004577f89 */ /* 0x001e2800000e0000 */
        /* <DEDUP_REMOVED lines=61> */
[----:B------:R-:W3:Y:S08]  /*3d00*/  MUFU.EX2 R97, R97 ;  /* 0x0000006100617308 */ /* 0x000ef00000000800 */
[----:B------:R4:W-:Y:S08]  /*3d10*/  MUFU.EX2 R91, R74 ;  /* 0x0000004a005b7308 */ /* 0x0009f00000000800 */
[----:B------:R-:W5:Y:S01]  /*3d20*/  MUFU.EX2 R100, R100 ;  /* 0x0000006400647308 */ /* 0x000f620000000800 */
[----:B----4-:R-:W-:-:S04]  /*3d30*/  FADD.FTZ R74, R8, R99 ;  /* 0x00000063084a7221 */ /* 0x010fc80000010000 */
[C---:B------:R-:W-:Y:S01]  /*3d40*/  FADD.FTZ R103, R11.reuse, R74 ;  /* 0x0000004a0b677221 */ /* 0x040fe20000010000 */
[----:B------:R-:W-:Y:S02]  /*3d50*/  F2FP.SATFINITE.E4M3.F32.PACK_AB_MERGE_C R74, R11, R8, RZ ;  /* 0x000000080b4a723e */ /* 0x000fe400048070ff */
[----:B------:R1:W-:Y:S02]  /*3d60*/  MUFU.EX2 R89, R66 ;  /* 0x0000004200597308 */ /* 0x0003e40000000800 */
[----:B------:R-:W-:-:S06]  /*3d70*/  F2FP.SATFINITE.E4M3.F32.PACK_AB_MERGE_C R185, R9, R6, R74 ;  /* 0x0000000609b9723e */ /* 0x000fcc000480704a */
[----:B------:R-:W4:Y:S01]  /*3d80*/  MUFU.EX2 R101, R101 ;  /* 0x0000006500657308 */ /* 0x000f220000000800 */
[----:B-1----:R-:W-:-:S01]  /*3d90*/  FADD.FTZ R66, R92, R95 ;  /* 0x0000005f5c427221 */ /* 0x002fc20000010000 */
[----:B--2---:R-:W-:-:S03]  /*3da0*/  F2FP.SATFINITE.E4M3.F32.PACK_AB_MERGE_C R92, R93, R92, RZ ;  /* 0x0000005c5d5c723e */ /* 0x004fc600048070ff */
[----:B------:R-:W-:Y:S01]  /*3db0*/  FADD.FTZ R99, R93, R66 ;  /* 0x000000425d637221 */ /* 0x000fe20000010000 */
[----:B------:R-:W-:-:S01]  /*3dc0*/  FADD.FTZ R66, R10, R103 ;  /* 0x000000670a427221 */ /* 0x000fc20000010000 */
[----:B------:R-:W-:Y:S01]  /*3dd0*/  F2FP.SATFINITE.E4M3.F32.PACK_AB_MERGE_C R184, R55, R54, R92 ;  /* 0x0000003637b8723e */ /* 0x000fe2000480705c */
[----:B------:R-:W1:Y:S01]  /*3de0*/  MUFU.EX2 R72, R72 ;  /* 0x0000004800487308 */ /* 0x000e620000000800 */
[----:B0-----:R-:W-:-:S01]  /*3df0*/  FADD.FTZ R0, R86, R99 ;  /* 0x0000006356007221 */ /* 0x001fc20000010000 */
[----:B------:R-:W-:Y:S01]  /*3e00*/  FADD.FTZ R103, R13, R66 ;  /* 0x000000420d677221 */ /* 0x000fe20000010000 */
[----:B------:R-:W-:Y:S02]  /*3e10*/  CS2R R54, SRZ ;  /* 0x0000000000367805 */ /* 0x000fe4000001ff00 */
[----:B---3--:R-:W-:Y:S01]  /*3e20*/  FADD.FTZ R99, R97, R0 ;  /* 0x0000000061637221 */ /* 0x008fe20000010000 */
[----:B------:R-:W-:-:S02]  /*3e30*/  FADD.FTZ R2, R12, R103 ;  /* 0x000000670c027221 */ /* 0x000fc40000010000 */
[----:B------:R-:W0:Y:S01]  /*3e40*/  MUFU.EX2 R73, R73 ;  /* 0x0000004900497308 */ /* 0x000e220000000800 */
[----:B-----5:R-:W-:-:S01]  /*3e50*/  FADD.FTZ R0, R100, R99 ;  /* 0x0000006364007221 */ /* 0x020fc20000010000 */
[----:B------:R-:W-:Y:S01]  /*3e60*/  FADD.FTZ R103, R15, R2 ;  /* 0x000000020f677221 */ /* 0x000fe20000010000 */
[----:B----4-:R-:W-:-:S02]  /*3e70*/  F2FP.SATFINITE.E4M3.F32.PACK_AB_MERGE_C R100, R101, R100, RZ ;  /* 0x000000646564723e */ /* 0x010fc400048070ff */
[----:B------:R-:W-:Y:S01]  /*3e80*/  FADD.FTZ R99, R101, R0 ;  /* 0x0000000065637221 */ /* 0x000fe20000010000 */
[----:B------:R-:W-:-:S01]  /*3e90*/  FADD.FTZ R66, R14, R103 ;  /* 0x000000670e427221 */ /* 0x000fc20000010000 */
[----:B------:R-:W-:Y:S01]  /*3ea0*/  F2FP.SATFINITE.E4M3.F32.PACK_AB_MERGE_C R186, R97, R86, R100 ;  /* 0x0000005661ba723e */ /* 0x000fe20004807064 */
[----:B------:R-:W2:Y:S01]  /*3eb0*/  MUFU.EX2 R76, R76 ;  /* 0x0000004c004c7308 */ /* 0x000ea20000000800 */
[----:B-1----:R-:W-:-:S01]  /*3ec0*/  FADD.FTZ R2, R72, R99 ;  /* 0x0000006348027221 */ /* 0x002fc20000010000 */
[----:B------:R-:W-:Y:S01]  /*3ed0*/  FADD.FTZ R103, R21, R66 ;  /* 0x0000004215677221 */ /* 0x000fe20000010000 */
[----:B------:R-:W-:-:S03]  /*3ee0*/  CS2R R86, SRZ ;  /* 0x0000000000567805 */ /* 0x000fc6000001ff00 */
[----:B------:R-:W-:Y:S01]  /*3ef0*/  FADD.FTZ R66, R20, R103 ;  /* 0x0000006714427221 */ /* 0x000fe20000010000 */
[----:B------:R-:W-:Y:S01]  /*3f00*/  F2FP.SATFINITE.E4M3.F32.PACK_AB_MERGE_C R20, R59, R20, RZ ;  /* 0x000000143b14723e */ /* 0x000fe200048070ff */
[----:B------:R-:W1:Y:S01]  /*3f10*/  MUFU.EX2 R77, R77 ;  /* 0x0000004d004d7308 */ /* 0x000e620000000800 */
[----:B0-----:R-:W-:-:S02]  /*3f20*/  FADD.FTZ R99, R73, R2 ;  /* 0x0000000249637221 */ /* 0x001fc40000010000 */
[----:B------:R-:W-:-:S05]  /*3f30*/  F2FP.SATFINITE.E4M3.F32.PACK_AB_MERGE_C R181, R21, R14, R20 ;  /* 0x0000000e15b5723e */ /* 0x000fca0004807014 */
[----:B------:R-:W0:Y:S01]  /*3f40*/  MUFU.EX2 R80, R80 ;  /* 0x0000005000507308 */ /* 0x000e220000000800 */
[----:B--2---:R-:W-:-:S01]  /*3f50*/  FADD.FTZ R2, R76, R99 ;  /* 0x000000634c027221 */ /* 0x004fc20000010000 */
[----:B------:R-:W-:-:S04]  /*3f60*/  FADD.FTZ R99, R59, R66 ;  /* 0x000000423b637221 */ /* 0x000fc80000010000 */
[----:B------:R-:W-:Y:S02]  /*3f70*/  FADD.FTZ R66, R56, R99 ;  /* 0x0000006338427221 */ /* 0x000fe40000010000 */
[----:B------:R-:W2:Y:S01]  /*3f80*/  MUFU.EX2 R81, R81 ;  /* 0x0000005100517308 */ /* 0x000ea20000000800 */
[----:B-1----:R-:W-:Y:S01]  /*3f90*/  F2FP.SATFINITE.E4M3.F32.PACK_AB_MERGE_C R76, R77, R76, RZ ;  /* 0x0000004c4d4c723e */ /* 0x002fe200048070ff */
[----:B------:R-:W-:-:S03]  /*3fa0*/  FADD.FTZ R99, R57, R66 ;  /* 0x0000004239637221 */ /* 0x000fc60000010000 */
[----:B------:R-:W-:Y:S01]  /*3fb0*/  F2FP.SATFINITE.E4M3.F32.PACK_AB_MERGE_C R180, R73, R72, R76 ;  /* 0x0000004849b4723e */ /* 0x000fe2000480704c */
[----:B------:R-:W-:-:S01]  /*3fc0*/  FADD.FTZ R66, R58, R99 ;  /* 0x000000633a427221 */ /* 0x000fc20000010000 */
[----:B------:R-:W-:Y:S01]  /*3fd0*/  F2FP.SATFINITE.E4M3.F32.PACK_AB_MERGE_C R58, R61, R58, RZ ;  /* 0x0000003a3d3a723e */ /* 0x000fe200048070ff */
[----:B------:R-:W1:Y:S01]  /*3fe0*/  MUFU.EX2 R84, R84 ;  /* 0x0000005400547308 */ /* 0x000e620000000800 */
[----:B------:R-:W-:Y:S02]  /*3ff0*/  CS2R R72, SRZ ;  /* 0x0000000000487805 */ /* 0x000fe4000001ff00 */
[----:B------:R-:W-:Y:S02]  /*4000*/  F2FP.SATFINITE.E4M3.F32.PACK_AB_MERGE_C R183, R57, R56, R58 ;  /* 0x0000003839b7723e */ /* 0x000fe4000480703a */
[----:B------:R-:W-:Y:S02]  /*4010*/  CS2R R58, SRZ ;  /* 0x00000000003a7805 */ /* 0x000fe4000001ff00 */
[----:B------:R-:W-:Y:S01]  /*4020*/  CS2R R56, SRZ ;  /* 0x0000000000387805 */ /* 0x000fe2000001ff00 */
[----:B------:R-:W3:Y:S08]  /*4030*/  MUFU.EX2 R85, R85 ;  /* 0x0000005500557308 */ /* 0x000ef00000000800 */
[----:B------:R4:W-:Y:S08]  /*4040*/  MUFU.EX2 R0, R83 ;  /* 0x0000005300007308 */ /* 0x0009f00000000800 */
[----:B------:R-:W5:Y:S01]  /*4050*/  MUFU.EX2 R62, R62 ;  /* 0x0000003e003e7308 */ /* 0x000f620000000800 */
[----:B----4-:R-:W-:-:S01]  /*4060*/  FADD.FTZ R83, R77, R2 ;  /* 0x000000024d537221 */ /* 0x010fc20000010000 */
[----:B------:R-:W-:-:S03]  /*4070*/  CS2R R76, SRZ ;  /* 0x00000000004c7805 */ /* 0x000fc6000001ff00 */
[----:B0-----:R-:W-:-:S03]  /*4080*/  FADD.FTZ R2, R80, R83 ;  /* 0x0000005350027221 */ /* 0x001fc60000010000 */
[----:B------:R-:W0:Y:S01]  /*4090*/  MUFU.EX2 R60, R60 ;  /* 0x0000003c003c7308 */ /* 0x000e220000000800 */
[----:B--2---:R-:W-:-:S04]  /*40a0*/  FADD.FTZ R83, R81, R2 ;  /* 0x0000000251537221 */ /* 0x004fc80000010000 */
[----:B-1----:R-:W-:Y:S01]  /*40b0*/  FADD.FTZ R2, R84, R83 ;  /* 0x0000005354027221 */ /* 0x002fe20000010000 */
[----:B------:R-:W-:-:S01]  /*40c0*/  FADD.FTZ R83, R61, R66 ;  /* 0x000000423d537221 */ /* 0x000fc20000010000 */
[----:B------:R-:W-:Y:S01]  /*40d0*/  F2FP.SATFINITE.E4M3.F32.PACK_AB_MERGE_C R66, R15, R12, RZ ;  /* 0x0000000c0f42723e */ /* 0x000fe200048070ff */
[----:B------:R-:W1:Y:S01]  /*40e0*/  MUFU.EX2 R64, R64 ;  /* 0x0000004000407308 */ /* 0x000e620000000800 */
[----:B---3--:R-:W-:-:S01]  /*40f0*/  FADD.FTZ R11, R85, R2 ;  /* 0x00000002550b7221 */ /* 0x008fc20000010000 */
[----:B------:R-:W-:Y:S01]  /*4100*/  FADD.FTZ R8, R40, R83 ;  /* 0x0000005328087221 */ /* 0x000fe20000010000 */
[----:B------:R-:W-:Y:S02]  /*4110*/  F2FP.SATFINITE.E4M3.F32.PACK_AB_MERGE_C R84, R85, R84, RZ ;  /* 0x000000545554723e */ /* 0x000fe400048070ff */
[----:B-----5:R-:W-:Y:S01]  /*4120*/  FADD.FTZ R2, R62, R11 ;  /* 0x0000000b3e027221 */ /* 0x020fe20000010000 */
[----:B------:R-:W-:-:S01]  /*4130*/  FADD.FTZ R15, R41, R8 ;  /* 0x00000008290f7221 */ /* 0x000fc20000010000 */
[----:B------:R-:W-:Y:S01]  /*4140*/  F2FP.SATFINITE.E4M3.F32.PACK_AB_MERGE_C R187, R13, R10, R66 ;  /* 0x0000000a0dbb723e */ /* 0x000fe20004807042 */
[----:B------:R-:W2:Y:S01]  /*4150*/  MUFU.EX2 R65, R65 ;  /* 0x0000004100417308 */ /* 0x000ea20000000800 */
[----:B------:R-:W-:-:S01]  /*4160*/  FADD.FTZ R11, R89, R2 ;  /* 0x00000002590b7221 */ /* 0x000fc20000010000 */
[----:B------:R-:W-:Y:S01]  /*4170*/  FADD.FTZ R8, R44, R15 ;  /* 0x0000000f2c087221 */ /* 0x000fe20000010000 */
[----:B------:R-:W-:-:S02]  /*4180*/  F2FP.SATFINITE.E4M3.F32.PACK_AB_MERGE_C R44, R45, R44, RZ ;  /* 0x0000002c2d2c723e */ /* 0x000fc400048070ff */
[----:B0-----:R-:W-:Y:S01]  /*4190*/  FADD.FTZ R2, R60, R11 ;  /* 0x0000000b3c027221 */ /* 0x001fe20000010000 */
[----:B------:R-:W-:-:S01]  /*41a0*/  FADD.FTZ R8, R45, R8 ;  /* 0x000000082d087221 */ /* 0x000fc20000010000 */
[C---:B------:R-:W-:Y:S01]  /*41b0*/  F2FP.SATFINITE.E4M3.F32.PACK_AB_MERGE_C R60, R91.reuse, R60, RZ ;  /* 0x0000003c5b3c723e */ /* 0x040fe200048070ff */
[----:B------:R-:W0:Y:S01]  /*41c0*/  MUFU.EX2 R68, R68 ;  /* 0x0000004400447308 */ /* 0x000e220000000800 */
[----:B------:R-:W-:-:S01]  /*41d0*/  FADD.FTZ R11, R91, R2 ;  /* 0x000000025b0b7221 */ /* 0x000fc20000010000 */
[----:B------:R-:W-:Y:S01]  /*41e0*/  FADD.FTZ R15, R7, R8 ;  /* 0x00000008070f7221 */ /* 0x000fe20000010000 */
[----:B------:R-:W-:Y:S02]  /*41f0*/  F2FP.SATFINITE.E4M3.F32.PACK_AB_MERGE_C R182, R81, R80, R84 ;  /* 0x0000005051b6723e */ /* 0x000fe40004807054 */
[----:B------:R-:W-:Y:S01]  /*4200*/  CS2R R84, SRZ ;  /* 0x0000000000547805 */ /* 0x000fe2000001ff00 */
[----:B-1----:R-:W-:-:S01]  /*4210*/  FADD.FTZ R8, R64, R11 ;  /* 0x0000000b40087221 */ /* 0x002fc20000010000 */
[----:B------:R-:W-:Y:S01]  /*4220*/  FADD.FTZ R12, R24, R15 ;  /* 0x0000000f180c7221 */ /* 0x000fe20000010000 */
[----:B------:R-:W-:Y:S01]  /*4230*/  F2FP.SATFINITE.E4M3.F32.PACK_AB_MERGE_C R176, R89, R62, R60 ;  /* 0x0000003e59b0723e */ /* 0x000fe2000480703c */
[----:B------:R-:W1:Y:S01]  /*4240*/  MUFU.EX2 R69, R69 ;  /* 0x0000004500457308 */ /* 0x000e620000000800 */
[----:B--2---:R-:W-:-:S01]  /*4250*/  FADD.FTZ R9, R65, R8 ;  /* 0x0000000841097221 */ /* 0x004fc20000010000 */
[----:B------:R-:W-:Y:S01]  /*4260*/  FADD.FTZ R11, R25, R12 ;  /* 0x0000000c190b7221 */ /* 0x000fe20000010000 */
[----:B------:R-:W-:-:S02]  /*4270*/  F2FP.SATFINITE.E4M3.F32.PACK_AB_MERGE_C R25, R32, R25, RZ ;  /* 0x000000192019723e */ /* 0x000fc400048070ff */
[----:B------:R-:W-:Y:S02]  /*4280*/  CS2R R80, SRZ ;  /* 0x0000000000507805 */ /* 0x000fe4000001ff00 */
[----:B------:R-:W-:Y:S01]  /*4290*/  F2FP.SATFINITE.E4M3.F32.PACK_AB_MERGE_C R177, R41, R40, R44 ;  /* 0x0000002829b1723e */ /* 0x000fe2000480702c */
[----:B------:R-:W-:Y:S01]  /*42a0*/  FADD.FTZ R32, R32, R11 ;  /* 0x0000000b20207221 */ /* 0x000fe20000010000 */
[----:B------:R-:W-:Y:S01]  /*42b0*/  F2FP.SATFINITE.E4M3.F32.PACK_AB_MERGE_C R179, R24, R7, R25 ;  /* 0x0000000718b3723e */ /* 0x000fe20004807019 */
[----:B------:R-:W2:Y:S01]  /*42c0*/  MUFU.EX2 R78, R78 ;  /* 0x0000004e004e7308 */ /* 0x000ea20000000800 */
[----:B0-----:R-:W-:-:S01]  /*42d0*/  FADD.FTZ R6, R68, R9 ;  /* 0x0000000944067221 */ /* 0x001fc20000010000 */
[----:B------:R-:W-:Y:S01]  /*42e0*/  FADD.FTZ R9, R29, R32 ;  /* 0x000000201d097221 */ /* 0x000fe20000010000 */
[----:B------:R-:W-:Y:S02]  /*42f0*/  CS2R R60, SRZ ;  /* 0x00000000003c7805 */ /* 0x000fe4000001ff00 */
[----:B------:R-:W-:-:S02]  /*4300*/  CS2R R44, SRZ ;  /* 0x00000000002c7805 */ /* 0x000fc4000001ff00 */
[----:B------:R-:W-:Y:S01]  /*4310*/  CS2R R40, SRZ ;  /* 0x0000000000287805 */ /* 0x000fe2000001ff00 */
[----:B------:R-:W-:Y:S01]  /*4320*/  FADD.FTZ R9, R36, R9 ;  /* 0x0000000924097221 */ /* 0x000fe20000010000 */
[----:B------:R-:W-:Y:S01]  /*4330*/  CS2R R24, SRZ ;  /* 0x0000000000187805 */ /* 0x000fe2000001ff00 */
[----:B------:R0:W3:Y:S01]  /*4340*/  MUFU.EX2 R95, R82 ;  /* 0x00000052005f7308 */ /* 0x0000e20000000800 */
[C---:B-1----:R-:W-:Y:S01]  /*4350*/  F2FP.SATFINITE.E4M3.F32.PACK_AB_MERGE_C R68, R69.reuse, R68, RZ ;  /* 0x000000444544723e */ /* 0x042fe200048070ff */
[----:B------:R-:W-:Y:S01]  /*4360*/  FADD.FTZ R69, R69, R6 ;  /* 0x0000000645457221 */ /* 0x000fe20000010000 */
        /* <DEDUP_REMOVED lines=8> */
[----:B0-----:R-:W-:-:S02]  /*43f0*/  CS2R R82, SRZ ;  /* 0x0000000000527805 */ /* 0x001fc4000001ff00 */
[----:B------:R-:W-:Y:S02]  /*4400*/  CS2R R68, SRZ ;  /* 0x0000000000447805 */ /* 0x000fe4000001ff00 */
[----:B------:R-:W-:Y:S01]  /*4410*/  CS2R R64, SRZ ;  /* 0x0000000000407805 */ /* 0x000fe2000001ff00 */
[----:B------:R-:W-:-:S01]  /*4420*/  FADD.FTZ R11, R46, R11 ;  /* 0x0000000b2e0b7221 */ /* 0x000fc20000010000 */
[----:B------:R-:W0:Y:S01]  /*4430*/  MUFU.EX2 R48, R48 ;  /* 0x0000003000307308 */ /* 0x000e220000000800 */
[----:B---3--:R-:W-:-:S07]  /*4440*/  FADD.FTZ R6, R95, R6 ;  /* 0x000000065f067221 */ /* 0x008fce0000010000 */
[----:B------:R-:W2:Y:S01]  /*4450*/  MUFU.EX2 R49, R49 ;  /* 0x0000003100317308 */ /* 0x000ea20000000800 */
[----:B-1----:R-:W-:-:S01]  /*4460*/  FADD.FTZ R9, R79, R6 ;  /* 0x000000064f097221 */ /* 0x002fc20000010000 */
[----:B------:R-:W-:Y:S01]  /*4470*/  F2FP.SATFINITE.E4M3.F32.PACK_AB_MERGE_C R79, R0, R79, RZ ;  /* 0x0000004f004f723e */ /* 0x000fe200048070ff */
[----:B------:R-:W-:-:S01]  /*4480*/  FADD.FTZ R6, R50, R11 ;  /* 0x0000000b32067221 */ /* 0x000fc20000010000 */
[----:B------:R-:W-:Y:S01]  /*4490*/  F2FP.SATFINITE.E4M3.F32.PACK_AB_MERGE_C R50, R51, R50, RZ ;  /* 0x000000323332723e */ /* 0x000fe200048070ff */
[----:B------:R-:W-:-:S01]  /*44a0*/  FADD.FTZ R9, R0, R9 ;  /* 0x0000000900097221 */ /* 0x000fc20000010000 */
[----:B------:R-:W-:Y:S01]  /*44b0*/  F2FP.SATFINITE.E4M3.F32.PACK_AB_MERGE_C R172, R95, R78, R79 ;  /* 0x0000004e5fac723e */ /* 0x000fe2000480704f */
[----:B------:R-:W-:-:S01]  /*44c0*/  FADD.FTZ R51, R51, R6 ;  /* 0x0000000633337221 */ /* 0x000fc20000010000 */
[----:B------:R-:W1:Y:S01]  /*44d0*/  MUFU.EX2 R52, R52 ;  /* 0x0000003400347308 */ /* 0x000e620000000800 */
[----:B0-----:R-:W-:-:S01]  /*44e0*/  FADD.FTZ R0, R48, R9 ;  /* 0x0000000930007221 */ /* 0x001fc20000010000 */
[----:B------:R-:W-:Y:S01]  /*44f0*/  F2FP.SATFINITE.E4M3.F32.PACK_AB_MERGE_C R175, R46, R43, R50 ;  /* 0x0000002b2eaf723e */ /* 0x000fe20004807032 */
[----:B------:R-:W-:-:S01]  /*4500*/  FADD.FTZ R8, R26, R51 ;  /* 0x000000331a087221 */ /* 0x000fc20000010000 */
[----:B------:R-:W-:-:S02]  /*4510*/  CS2R R78, SRZ ;  /* 0x00000000004e7805 */ /* 0x000fc4000001ff00 */
[----:B------:R-:W-:Y:S02]  /*4520*/  CS2R R50, SRZ ;  /* 0x0000000000327805 */ /* 0x000fe4000001ff00 */
[----:B------:R-:W-:Y:S01]  /*4530*/  CS2R R46, SRZ ;  /* 0x00000000002e7805 */ /* 0x000fe2000001ff00 */
[----:B------:R-:W-:-:S01]  /*4540*/  FADD.FTZ R7, R27, R8 ;  /* 0x000000081b077221 */ /* 0x000fc20000010000 */
[----:B------:R-:W0:Y:S01]  /*4550*/  MUFU.EX2 R53, R53 ;  /* 0x0000003500357308 */ /* 0x000e220000000800 */
[----:B--2---:R-:W-:-:S01]  /*4560*/  FADD.FTZ R9, R49, R0 ;  /* 0x0000000031097221 */ /* 0x004fc20000010000 */
[----:B------:R-:W-:Y:S01]  /*4570*/  CS2R R42, SRZ ;  /* 0x00000000002a7805 */ /* 0x000fe2000001ff00 */
[----:B------:R-:W-:-:S01]  /*4580*/  FADD.FTZ R8, R30, R7 ;  /* 0x000000071e087221 */ /* 0x000fc20000010000 */
[----:B------:R-:W-:-:S03]  /*4590*/  F2FP.SATFINITE.E4M3.F32.PACK_AB_MERGE_C R30, R31, R30, RZ ;  /* 0x0000001e1f1e723e */ /* 0x000fc600048070ff */
[----:B------:R-:W-:Y:S01]  /*45a0*/  FADD.FTZ R31, R31, R8 ;  /* 0x000000081f1f7221 */ /* 0x000fe20000010000 */
[----:B------:R-:W2:Y:S01]  /*45b0*/  MUFU.EX2 R63, R63 ;  /* 0x0000003f003f7308 */ /* 0x000ea20000000800 */
[----:B-1----:R-:W-:-:S01]  /*45c0*/  FADD.FTZ R0, R52, R9 ;  /* 0x0000000934007221 */ /* 0x002fc20000010000 */
[----:B------:R-:W-:Y:S01]  /*45d0*/  F2FP.SATFINITE.E4M3.F32.PACK_AB_MERGE_C R169, R27, R26, R30 ;  /* 0x0000001a1ba9723e */ /* 0x000fe2000480701e */
[----:B------:R-:W-:-:S01]  /*45e0*/  FADD.FTZ R8, R34, R31 ;  /* 0x0000001f22087221 */ /* 0x000fc20000010000 */
[----:B------:R-:W-:Y:S02]  /*45f0*/  CS2R R30, SRZ ;  /* 0x00000000001e7805 */ /* 0x000fe4000001ff00 */
[----:B------:R-:W-:Y:S02]  /*4600*/  CS2R R26, SRZ ;  /* 0x00000000001a7805 */ /* 0x000fe4000001ff00 */
[----:B------:R1:W3:Y:S01]  /*4610*/  MUFU.EX2 R2, R75 ;  /* 0x0000004b00027308 */ /* 0x0002e20000000800 */
[----:B0-----:R-:W-:-:S01]  /*4620*/  FADD.FTZ R0, R53, R0 ;  /* 0x0000000035007221 */ /* 0x001fc20000010000 */
[----:B------:R-:W-:-:S04]  /*4630*/  F2FP.SATFINITE.E4M3.F32.PACK_AB_MERGE_C R52, R53, R52, RZ ;  /* 0x000000343534723e */ /* 0x000fc800048070ff */
[----:B------:R-:W-:Y:S02]  /*4640*/  F2FP.SATFINITE.E4M3.F32.PACK_AB_MERGE_C R174, R49, R48, R52 ;  /* 0x0000003031ae723e */ /* 0x000fe40004807034 */
[----:B------:R-:W-:Y:S01]  /*4650*/  CS2R R52, SRZ ;  /* 0x0000000000347805 */ /* 0x000fe2000001ff00 */
[----:B------:R-:W0:Y:S01]  /*4660*/  MUFU.EX2 R28, R28 ;  /* 0x0000001c001c7308 */ /* 0x000e220000000800 */
[----:B--2---:R-:W-:-:S01]  /*4670*/  FADD.FTZ R9, R63, R0 ;  /* 0x000000003f097221 */ /* 0x004fc20000010000 */
[----:B-1----:R-:W-:Y:S02]  /*4680*/  CS2R R74, SRZ ;  /* 0x00000000004a7805 */ /* 0x002fe4000001ff00 */
[----:B------:R-:W-:-:S04]  /*4690*/  CS2R R48, SRZ ;  /* 0x0000000000307805 */ /* 0x000fc8000001ff00 */
[----:B------:R-:W1:Y:S01]  /*46a0*/  MUFU.EX2 R67, R67 ;  /* 0x0000004300437308 */ /* 0x000e620000000800 */
[----:B---3--:R-:W-:-:S07]  /*46b0*/  FADD.FTZ R9, R2, R9 ;  /* 0x0000000902097221 */ /* 0x008fce0000010000 */
        /* <DEDUP_REMOVED lines=11> */
[----:B------:R-:W-:Y:S01]  /*4770*/  MUFU.EX2 R38, R38 ;  /* 0x0000002600267308 */ /* 0x000fe20000000800 */
[----:B0-----:R-:W-:-:S07]  /*4780*/  FADD.FTZ R7, R35, R8 ;  /* 0x0000000823077221 */ /* 0x001fce0000010000 */
[----:B------:R-:W-:Y:S01]  /*4790*/  MUFU.EX2 R71, R71 ;  /* 0x0000004700477308 */ /* 0x000fe20000000800 */
[----:B-1----:R-:W-:-:S07]  /*47a0*/  FADD.FTZ R0, R33, R0 ;  /* 0x0000000021007221 */ /* 0x002fce0000010000 */
[----:B------:R0:W1:Y:S08]  /*47b0*/  MUFU.EX2 R6, R37 ;  /* 0x0000002500067308 */ /* 0x0000700000000800 */
[----:B------:R-:W2:Y:S01]  /*47c0*/  MUFU.EX2 R39, R39 ;  /* 0x0000002700277308 */ /* 0x000ea20000000800 */
[----:B0-----:R-:W-:Y:S02]  /*47d0*/  CS2R R36, SRZ ;  /* 0x0000000000247805 */ /* 0x001fe4000001ff00 */
[----:B-1----:R-:W-:Y:S01]  /*47e0*/  F2FP.SATFINITE.E4M3.F32.PACK_AB_MERGE_C R2, R6, R71, RZ ;  /* 0x000000470602723e */ /* 0x002fe200048070ff */
[----:B------:R-:W-:-:S03]  /*47f0*/  FADD.FTZ R71, R71, R0 ;  /* 0x0000000047477221 */ /* 0x000fc60000010000 */
[----:B------:R-:W-:Y:S01]  /*4800*/  F2FP.SATFINITE.E4M3.F32.PACK_AB_MERGE_C R170, R33, R70, R2 ;  /* 0x0000004621aa723e */ /* 0x000fe20004807002 */
[----:B------:R-:W-:-:S01]  /*4810*/  FADD.FTZ R2, R6, R71 ;  /* 0x0000004706027221 */ /* 0x000fc20000010000 */
[----:B------:R-:W-:Y:S02]  /*4820*/  CS2R R70, SRZ ;  /* 0x0000000000467805 */ /* 0x000fe4000001ff00 */
[----:B------:R-:W-:Y:S02]  /*4830*/  CS2R R32, SRZ ;  /* 0x0000000000207805 */ /* 0x000fe4000001ff00 */
[----:B--2---:R-:W-:Y:S01]  /*4840*/  F2FP.SATFINITE.E4M3.F32.PACK_AB_MERGE_C R8, R39, R38, RZ ;  /* 0x000000262708723e */ /* 0x004fe200048070ff */
[----:B------:R-:W-:-:S03]  /*4850*/  FADD.FTZ R38, R38, R7 ;  /* 0x0000000726267221 */ /* 0x000fc60000010000 */
[----:B------:R-:W-:Y:S01]  /*4860*/  F2FP.SATFINITE.E4M3.F32.PACK_AB_MERGE_C R171, R35, R34, R8 ;  /* 0x0000002223ab723e */ /* 0x000fe20004807008 */
[----:B------:R-:W-:-:S01]  /*4870*/  FADD.FTZ R0, R39, R38 ;  /* 0x0000002627007221 */ /* 0x000fc20000010000 */
        /* <DEDUP_REMOVED lines=9> */
.L_x_9351:
[----:B------:R-:W-:Y:S01]  /*4910*/  ISETP.NE.AND P2, PT, RZ, UR42, PT ;  /* 0x0000002aff007c0c */ /* 0x000fe2000bf45270 */
[----:B------:R-:W-:-:S04]  /*4920*/  UISETP.NE.AND UP0, UPT, UR30, 0x1, UPT ;  /* 0x000000011e00788c */ /* 0x000fc8000bf05270 */
[----:B------:R-:W-:-:S04]  /*4930*/  USEL UR45, URZ, 0x1, UP0 ;  /* 0x000000013f2d7887 */ /* 0x000fc80008000000 */
[----:B------:R-:W-:-:S04]  /*4940*/  ULOP3.LUT UR45, UR32, UR45, URZ, 0x3c, !UPT ;  /* 0x0000002d202d7292 */ /* 0x000fc8000f8e3c3f */
[----:B------:R-:W-:Y:S08]  /*4950*/  @P2 BRA `(.L_x_9341) ;  /* 0x0000000000382947 */ /* 0x000ff00003800000 */
[----:B------:R-:W-:Y:S05]  /*4960*/  @!P0 BRA `(.L_x_9342) ;  /* 0x0000000000048947 */ /* 0x000fea0003800000 */
[----:B------:R-:W-:Y:S01]  /*4970*/  BPT.TRAP 0x1 ;  /* 0x000000040000795c */ /* 0x000fe20000300000 */
.L_x_9342:
        /* <DEDUP_REMOVED lines=9> */
.L_x_9343:
[----:B-1----:R-:W-:Y:S05]  /*4a10*/  @P1 BRA `(.L_x_9341) ;  /* 0x0000000000081947 */ /* 0x002fea0003800000 */
[----:B------:R-:W1:Y:S02]  /*4a20*/  SYNCS.PHASECHK.TRANS64.TRYWAIT P1, [UR6+0x22830], R4 ;  /* 0x02283004ff0075a7 */ /* 0x000e640008020146 */
[----:B-1----:R-:W-:Y:S05]  /*4a30*/  @!P1 BRA `(.L_x_9344) ;  /* 0x000000e4006c9947 */ /* 0x002fea0003800000 */
.L_x_9341:
        /* <DEDUP_REMOVED lines=132> */
.L_x_9346:
[----:B------:R-:W-:Y:S01]  /*5280*/  ULEA UR6, UR30, UR43, 0x3 ;  /* 0x0000002b1e067291 */ /* 0x000fe2000f8e183f */
[----:B------:R-:W-:-:S05]  /*5290*/  IMAD.U32 R4, RZ, RZ, UR32 ;  /* 0x00000020ff047e24 */ /* 0x000fca000f8e00ff */
[----:B------:R-:W-:-:S04]  /*52a0*/  SHF.L.U32 R4, R4, 0x1f, RZ ;  /* 0x0000001f04047819 */ /* 0x000fc800000006ff */
[----:B------:R0:W1:Y:S01]  /*52b0*/  SYNCS.PHASECHK.TRANS64.TRYWAIT P1, [UR6+0x22850], R4 ;  /* 0x02285004ff0075a7 */ /* 0x0000620008020146 */
[----:B------:R-:W-:Y:S05]  /*52c0*/  @!P0 BRA `(.L_x_9347) ;  /* 0x0000000000048947 */ /* 0x000fea0003800000 */
[----:B------:R-:W-:Y:S01]  /*52d0*/  BPT.TRAP 0x1 ;  /* 0x000000040000795c */ /* 0x000fe20000300000 */
.L_x_9347:
[----:B-1----:R-:W-:Y:S05]  /*52e0*/  @P1 BRA `(.L_x_9345) ;  /* 0x0000000000081947 */ /* 0x002fea0003800000 */
[----:B------:R-:W1:Y:S02]  /*52f0*/  SYNCS.PHASECHK.TRANS64.TRYWAIT P1, [UR6+0x22850], R4 ;  /* 0x02285004ff0075a7 */ /* 0x000e640008020146 */
[----:B-1----:R-:W-:Y:S05]  /*5300*/  @!P1 BRA `(.L_x_9348) ;  /* 0x000000dc00509947 */ /* 0x002fea0003800000 */
.L_x_9345:
        /* <DEDUP_REMOVED lines=36> */
.L_x_9349:
[----:B------:R-:W-:Y:S01]  /*5550*/  UISETP.NE.AND UP0, UPT, UR49, URZ, UPT ;  /* 0x0000003f3100728c */ /* 0x000fe2000bf05270 */
[----:B------:R-:W-:Y:S01]  /*5560*/  VIADD R15, R18, UR40 ;  /* 0x00000028120f7c36 */ /* 0x000fe20008000000 */
[----:B------:R-:W1:Y:S01]  /*5570*/  LDC R9, c[0x0][0x2f0] ;  /* 0x0000bc00ff097b82 */ /* 0x000e620000000800 */
[----:B------:R-:W-:-:S03]  /*5580*/  IMAD.U32 R177, RZ, RZ, UR39 ;  /* 0x00000027ffb17e24 */ /* 0x000fc6000f8e00ff */
[----:B------:R-:W-:Y:S02]  /*5590*/  PLOP3.LUT P1, PT, PT, PT, UP0, 0x80, 0x0 ;  /* 0x000000000000781c */ /* 0x000fe40003f2f008 */
[----:B------:R-:W-:-:S03]  /*55a0*/  PLOP3.LUT P2, PT, PT, PT, UP0, 0x80, 0x0 ;  /* 0x000000000000781c */ /* 0x000fc60003f4f008 */
[----:B------:R-:W-:-:S08]  /*55b0*/  @UP0 ULDC UR6, c[0x0][0x44c] ;  /* 0x0001130000060ab9 */ /* 0x000fd00000000800 */
[----:B0-----:R-:W-:Y:S01]  /*55c0*/  @P1 IMAD.HI.U32 R4, R15, UR6, RZ ;  /* 0x000000060f041c27 */ /* 0x001fe2000f8e00ff */
[----:B------:R-:W-:-:S04]  /*55d0*/  @UP0 ULDC UR6, c[0x0][0x450] ;  /* 0x0001140000060ab9 */ /* 0x000fc80000000800 */
[----:B------:R-:W-:Y:S01]  /*55e0*/  @P2 SHF.R.U32.HI R15, RZ, UR6, R4 ;  /* 0x00000006ff0f2c19 */ /* 0x000fe20008011604 */
[----:B------:R-:W-:Y:S02]  /*55f0*/  UMOV UR6, 0x1 ;  /* 0x0000000100067882 */ /* 0x000fe40000000000 */
[----:B------:R-:W-:Y:S02]  /*5600*/  UIMAD UR6, UR31, -0xa0, UR6 ;  /* 0xffffff601f0678a4 */ /* 0x000fe4000f8e0206 */
[----:B------:R-:W0:Y:S04]  /*5610*/  SHFL.IDX PT, R5, R15, RZ, 0x1c1f ;  /* 0x001c1fff0f057589 */ /* 0x000e2800000e0000 */
[----:B------:R-:W-:Y:S01]  /*5620*/  IMAD.U32 R14, RZ, RZ, UR6 ;  /* 0x00000006ff0e7e24 */ /* 0x000fe2000f8e00ff */
[----:B------:R-:W2:Y:S01]  /*5630*/  SHFL.IDX PT, R15, R15, 0x1, 0x1c1f ;  /* 0x003c1f000f0f7f89 */ /* 0x000ea200000e0000 */
[----:B------:R-:W-:-:S02]  /*5640*/  ULEA UR6, UR44, UR43, 0x3 ;  /* 0x0000002b2c067291 */ /* 0x000fc4000f8e183f */
[----:B------:R-:W-:Y:S02]  /*5650*/  IMAD R14, R17, -0x2, R14 ;  /* 0xfffffffe110e7824 */ /* 0x000fe400078e020e */
[----:B------:R-:W-:Y:S02]  /*5660*/  UIADD3 UR6, UR6, 0x22840, URZ ;  /* 0x0002284006067890 */ /* 0x000fe4000fffe03f */
[----:B-1----:R-:W-:Y:S02]  /*5670*/  IMAD R14, R9, UR48, R14 ;  /* 0x00000030090e7c24 */ /* 0x002fe4000f8e020e */
[----:B------:R-:W-:-:S09]  /*5680*/  UPRMT UR6, UR41, 0x654, UR6 ;  /* 0x0000065429067896 */ /* 0x000fd20008000006 */
[----:B------:R-:W-:Y:S01]  /*5690*/  SYNCS.ARRIVE.TRANS64.RED.A1T0 RZ, [UR6], RZ ;  /* 0x000000ffffff79a7 */ /* 0x000fe20008100406 */
[----:B0-----:R-:W-:-:S04]  /*56a0*/  IADD3 R4, R5, -UR28, R14 ;  /* 0x8000001c05047c10 */ /* 0x001fc8000fffe00e */
        /* <DEDUP_REMOVED lines=122> */
[----:B------:R-:W-:Y:S01]  /*5e50*/  ISETP.GT.AND P3, PT, R148, 0x1, PT ;  /* 0x000000019400780c */ /* 0x000fe20003f64270 */
[----:B------:R-:W0:Y:S01]  /*5e60*/  SHFL.BFLY PT, R175, R10, 0x2, 0x1f ;  /* 0x0c401f000aaf7f89 */ /* 0x000e2200000e0000 */
[----:B------:R-:W-:Y:S02]  /*5e70*/  FSEL R154, R154, -INF , P2 ;  /* 0xff8000009a9a7808 */ /* 0x000fe40001000000 */
[----:B------:R-:W-:Y:S02]  /*5e80*/  ISETP.GT.AND P2, PT, R148, 0x8, PT ;  /* 0x000000089400780c */ /* 0x000fe40003f44270 */
[----:B------:R-:W-:-:S02]  /*5e90*/  FSEL R155, R155, -INF , P3 ;  /* 0xff8000009b9b7808 */ /* 0x000fc40001800000 */
[----:B------:R-:W-:Y:S02]  /*5ea0*/  FMNMX.FTZ R20, R154, R7, !PT ;  /* 0x000000079a147209 */ /* 0x000fe40007810000 */
[----:B------:R-:W-:Y:S02]  /*5eb0*/  ISETP.GT.AND P3, PT, R148, 0x9, PT ;  /* 0x000000099400780c */ /* 0x000fe40003f64270 */
[----:B------:R-:W-:Y:S02]  /*5ec0*/  FSEL R158, R158, -INF , P2 ;  /* 0xff8000009e9e7808 */ /* 0x000fe40001000000 */
[C---:B------:R-:W-:Y:S02]  /*5ed0*/  ISETP.GT.AND P2, PT, R148.reuse, 0x10, PT ;  /* 0x000000109400780c */ /* 0x040fe40003f44270 */
[----:B------:R-:W-:Y:S02]  /*5ee0*/  FSEL R159, R159, -INF , P3 ;  /* 0xff8000009f9f7808 */ /* 0x000fe40001800000 */
[----:B------:R-:W-:-:S02]  /*5ef0*/  ISETP.GT.AND P3, PT, R148, 0x11, PT ;  /* 0x000000119400780c */ /* 0x000fc40003f64270 */
[----:B------:R-:W-:Y:S02]  /*5f00*/  FSEL R162, R162, -INF , P2 ;  /* 0xff800000a2a27808 */ /* 0x000fe40001000000 */
[----:B------:R-:W-:Y:S02]  /*5f10*/  ISETP.GT.AND P2, PT, R148, 0x18, PT ;  /* 0x000000189400780c */ /* 0x000fe40003f44270 */
[----:B------:R-:W-:Y:S02]  /*5f20*/  FSEL R163, R163, -INF , P3 ;  /* 0xff800000a3a37808 */ /* 0x000fe40001800000 */
[----:B0-----:R-:W-:Y:S02]  /*5f30*/  FMNMX.FTZ R175, R10, R175, !PT ;  /* 0x000000af0aaf7209 */ /* 0x001fe40007810000 */
        /* <DEDUP_REMOVED lines=115> */
[----:B------:R-:W-:Y:S02]  /*6670*/  FMNMX.FTZ R152, R124, R5, !PT ;  /* 0x000000057c987209 */ /* 0x000fe40007810000 */
[----:B------:R-:W-:Y:S02]  /*6680*/  ISETP.GT.AND P3, PT, R148, 0x71, PT ;  /* 0x000000719400780c */ /* 0x000fe40003f64270 */
[----:B------:R-:W-:Y:S01]  /*6690*/  FSEL R114, R114, -INF , P2 ;  /* 0xff80000072727808 */ /* 0x000fe20001000000 */
[----:B------:R-:W-:Y:S01]  /*66a0*/  MUFU.EX2 R12, R12 ;  /* 0x0000000c000c7308 */ /* 0x000fe20000000800 */
[----:B------:R-:W-:Y:S01]  /*66b0*/  FMNMX.FTZ R5, R111, R152, !PT ;  /* 0x000000986f057209 */ /* 0x000fe20007810000 */
[----:B0-----:R-:W-:Y:S01]  /*66c0*/  FFMA.FTZ R153, R128, UR39, -R8 ;  /* 0x0000002780997c23 */ /* 0x001fe20008010808 */
        /* <DEDUP_REMOVED lines=9> */
[----:B------:R-:W-:Y:S01]  /*6760*/  ISETP.GT.AND P2, PT, R148, 0x80, PT ;  /* 0x000000809400780c */ /* 0x000fe20003f44270 */
[----:B------:R-:W-:Y:S01]  /*6770*/  FFMA.FTZ R119, R129, UR39, -R8 ;  /* 0x0000002781777c23 */ /* 0x000fe20008010808 */
[----:B------:R-:W-:-:S02]  /*6780*/  FMNMX.FTZ R5, R128, R5, !PT ;  /* 0x0000000580057209 */ /* 0x000fc40007810000 */
[----:B------:R-:W-:Y:S02]  /*6790*/  ISETP.GT.AND P3, PT, R148, 0x81, PT ;  /* 0x000000819400780c */ /* 0x000fe40003f64270 */
[----:B------:R-:W-:Y:S01]  /*67a0*/  FSEL R90, R90, -INF , P2 ;  /* 0xff8000005a5a7808 */ /* 0x000fe20001000000 */
[----:B------:R-:W-:Y:S01]  /*67b0*/  MUFU.EX2 R122, R156 ;  /* 0x0000009c007a7308 */ /* 0x000fe20000000800 */
[----:B------:R-:W-:Y:S01]  /*67c0*/  FMNMX.FTZ R5, R152, R5, !PT ;  /* 0x0000000598057209 */ /* 0x000fe20007810000 */
[----:B0-----:R-:W-:Y:S01]  /*67d0*/  FFMA.FTZ R153, R132, UR39, -R8 ;  /* 0x0000002784997c23 */ /* 0x001fe20008010808 */
[----:B------:R-:W-:Y:S02]  /*67e0*/  ISETP.GT.AND P2, PT, R148, 0x88, PT ;  /* 0x000000889400780c */ /* 0x000fe40003f44270 */
[----:B------:R-:W-:Y:S02]  /*67f0*/  FSEL R91, R91, -INF , P3 ;  /* 0xff8000005b5b7808 */ /* 0x000fe40001800000 */
[----:B------:R-:W-:Y:S01]  /*6800*/  FMNMX.FTZ R132, R90, R5, !PT ;  /* 0x000000055a847209 */ /* 0x000fe20007810000 */
[----:B------:R-:W-:Y:S01]  /*6810*/  MUFU.EX2 R14, R14 ;  /* 0x0000000e000e7308 */ /* 0x000fe20000000800 */
[----:B------:R-:W-:-:S02]  /*6820*/  ISETP.GT.AND P3, PT, R148, 0x89, PT ;  /* 0x000000899400780c */ /* 0x000fc40003f64270 */
[----:B------:R-:W-:Y:S02]  /*6830*/  FSEL R129, R94, -INF , P2 ;  /* 0xff8000005e817808 */ /* 0x000fe40001000000 */
[----:B------:R-:W-:Y:S02]  /*6840*/  FMNMX.FTZ R132, R91, R132, !PT ;  /* 0x000000845b847209 */ /* 0x000fe40007810000 */
[C---:B------:R-:W-:Y:S01]  /*6850*/  ISETP.GT.AND P2, PT, R148.reuse, 0x90, PT ;  /* 0x000000909400780c */ /* 0x040fe20003f44270 */
[----:B------:R0:W-:Y:S01]  /*6860*/  MUFU.EX2 R94, R153 ;  /* 0x00000099005e7308 */ /* 0x0001e20000000800 */
[----:B------:R-:W-:Y:S02]  /*6870*/  FSEL R95, R95, -INF , P3 ;  /* 0xff8000005f5f7808 */ /* 0x000fe40001800000 */
[----:B------:R-:W-:Y:S02]  /*6880*/  FMNMX.FTZ R132, R129, R132, !PT ;  /* 0x0000008481847209 */ /* 0x000fe40007810000 */
[----:B------:R-:W-:-:S02]  /*6890*/  ISETP.GT.AND P3, PT, R148, 0x91, PT ;  /* 0x000000919400780c */ /* 0x000fc40003f64270 */
        /* <DEDUP_REMOVED lines=13> */
[----:B------:R-:W-:Y:S02]  /*6970*/  FMNMX.FTZ R132, R104, R5, !PT ;  /* 0x0000000568847209 */ /* 0x000fe40007810000 */
[----:B------:R-:W-:Y:S02]  /*6980*/  FSEL R161, R4, RZ, P1 ;  /* 0x000000ff04a17208 */ /* 0x000fe40000800000 */
[----:B------:R-:W-:-:S03]  /*6990*/  FMNMX.FTZ R132, R103, R132, !PT ;  /* 0x0000008467847209 */ /* 0x000fc60007810000 */
[----:B------:R-:W-:Y:S01]  /*69a0*/  FADD.FTZ R161, -R161, R6 ;  /* 0x00000006a1a17221 */ /* 0x000fe20000010100 */
[----:B------:R-:W-:Y:S01]  /*69b0*/  MUFU.EX2 R21, R21 ;  /* 0x0000001500157308 */ /* 0x000fe20000000800 */
[----:B------:R-:W1:Y:S07]  /*69c0*/  SHFL.BFLY PT, R5, R132, 0x2, 0x1f ;  /* 0x0c401f0084057f89 */ /* 0x000e6e00000e0000 */
[----:B------:R-:W-:Y:S08]  /*69d0*/  MUFU.EX2 R136, R136 ;  /* 0x0000008800887308 */ /* 0x000ff00000000800 */
[----:B------:R-:W-:Y:S08]  /*69e0*/  MUFU.EX2 R137, R137 ;  /* 0x0000008900897308 */ /* 0x000ff00000000800 */
[----:B------:R-:W-:Y:S01]  /*69f0*/  MUFU.EX2 R140, R140 ;  /* 0x0000008c008c7308 */ /* 0x000fe20000000800 */
[----:B-1----:R-:W-:Y:S01]  /*6a00*/  FMNMX.FTZ R148, R132, R5, !PT ;  /* 0x0000000584947209 */ /* 0x002fe20007810000 */
[----:B------:R-:W-:-:S04]  /*6a10*/  IMAD.U32 R132, RZ, RZ, UR39 ;  /* 0x00000027ff847e24 */ /* 0x000fc8000f8e00ff */
[----:B------:R-:W1:Y:S02]  /*6a20*/  SHFL.BFLY PT, R5, R148, 0x1, 0x1f ;  /* 0x0c201f0094057f89 */ /* 0x000e6400000e0000 */
[----:B------:R-:W-:Y:S08]  /*6a30*/  MUFU.EX2 R141, R141 ;  /* 0x0000008d008d7308 */ /* 0x000ff00000000800 */
[----:B------:R-:W-:Y:S08]  /*6a40*/  MUFU.EX2 R149, R149 ;  /* 0x0000009500957308 */ /* 0x000ff00000000800 */
[----:B------:R-:W-:Y:S01]  /*6a50*/  MUFU.EX2 R120, R120 ;  /* 0x0000007800787308 */ /* 0x000fe20000000800 */
[----:B-1----:R-:W-:-:S07]  /*6a60*/  FMNMX.FTZ R5, R148, R5, !PT ;  /* 0x0000000594057209 */ /* 0x002fce0007810000 */
        /* <DEDUP_REMOVED lines=8> */
[----:B------:R-:W-:Y:S01]  /*6af0*/  FMUL.FTZ R158, R161, UR39 ;  /* 0x00000027a19e7c20 */ /* 0x000fe20008410000 */
[--C-:B0-----:R-:W-:Y:S01]  /*6b00*/  FFMA.FTZ R153, R154, UR39, -R8.reuse ;  /* 0x000000279a997c23 */ /* 0x101fe20008010808 */
[----:B------:R-:W-:Y:S01]  /*6b10*/  FMUL.FTZ R160, R160, UR39 ;  /* 0x00000027a0a07c20 */ /* 0x000fe20008410000 */
        /* <DEDUP_REMOVED lines=39> */
[----:B------:R-:W-:-:S03]  /*6d90*/  FFMA.FTZ R104, R104, UR39, -R8 ;  /* 0x0000002768687c23 */ /* 0x000fc60008010808 */
[----:B------:R-:W2:Y:S01]  /*6da0*/  MUFU.EX2 R155, R155 ;  /* 0x0000009b009b7308 */ /* 0x000ea20000000800 */
[----:B-1----:R-:W-:-:S01]  /*6db0*/  FFMA.FTZ R161, R160, R0, R153 ;  /* 0x00000000a0a17223 */ /* 0x002fc20000010099 */
        /* <DEDUP_REMOVED lines=38> */
[----:B------:R-:W-:-:S06]  /*7020*/  FADD.FTZ R0, R126, R145 ;  /* 0x000000917e007221 */ /* 0x000fcc0000010000 */
[----:B------:R-:W1:Y:S01]  /*7030*/  MUFU.EX2 R144, R144 ;  /* 0x0000009000907308 */ /* 0x000e620000000800 */
[----:B0-----:R-:W-:-:S01]  /*7040*/  FADD.FTZ R2, R150, R135 ;  /* 0x0000008796027221 */ /* 0x001fc20000010000 */
[----:B------:R-:W-:-:S04]  /*7050*/  FADD.FTZ R135, R149, R0 ;  /* 0x0000000095877221 */ /* 0x000fc80000010000 */
[----:B------:R-:W-:Y:S01]  /*7060*/  FADD.FTZ R0, R120, R135 ;  /* 0x0000008778007221 */ /* 0x000fe20000010000 */
[----:B------:R-:W-:-:S01]  /*7070*/  FFMA.FTZ R135, R152, UR39, -R8 ;  /* 0x0000002798877c23 */ /* 0x000fc20008010808 */
[----:B------:R-:W0:Y:S01]  /*7080*/  MUFU.EX2 R123, R123 ;  /* 0x0000007b007b7308 */ /* 0x000e220000000800 */
[----:B--2---:R-:W-:-:S07]  /*7090*/  FADD.FTZ R145, R151, R2 ;  /* 0x0000000297917221 */ /* 0x004fce0000010000 */
        /* <DEDUP_REMOVED lines=15> */
[----:B--2---:R-:W-:-:S04]  /*7190*/  FADD.FTZ R161, R119, R0 ;  /* 0x0000000077a17221 */ /* 0x004fc80000010000 */
[----:B------:R-:W-:-:S03]  /*71a0*/  FADD.FTZ R2, R94, R161 ;  /* 0x000000a15e027221 */ /* 0x000fc60000010000 */
        /* <DEDUP_REMOVED lines=12> */
[----:B--2---:R-:W-:-:S01]  /*7270*/  FADD.FTZ R145, R105, R0 ;  /* 0x0000000069917221 */ /* 0x004fc20000010000 */
[--C-:B------:R-:W-:Y:S01]  /*7280*/  FFMA.FTZ R0, R95, UR39, -R8.reuse ;  /* 0x000000275f007c23 */ /* 0x100fe20008010808 */
[----:B------:R-:W-:-:S01]  /*7290*/  FFMA.FTZ R95, R98, UR39, -R8 ;  /* 0x00000027625f7c23 */ /* 0x000fc20008010808 */
[----:B------:R-:W-:-:S04]  /*72a0*/  FFMA.FTZ R8, R103, UR39, -R8 ;  /* 0x0000002767087c23 */ /* 0x000fc80008010808 */
        /* <DEDUP_REMOVED lines=10> */
[----:B------:R-:W-:Y:S01]  /*7350*/  MUFU.EX2 R113, R113 ;  /* 0x0000007100717308 */ /* 0x000fe20000000800 */
[----:B--2---:R-:W-:-:S07]  /*7360*/  FADD.FTZ R2, R112, R145 ;  /* 0x0000009170027221 */ /* 0x004fce0000010000 */
[----:B------:R-:W0:Y:S01]  /*7370*/  MUFU.EX2 R115, R115 ;  /* 0x0000007300737308 */ /* 0x000e220000000800 */
[----:B-1----:R-:W-:-:S07]  /*7380*/  FADD.FTZ R98, R114, R161 ;  /* 0x000000a172627221 */ /* 0x002fce0000010000 */
[----:B------:R-:W-:Y:S08]  /*7390*/  MUFU.EX2 R116, R116 ;  /* 0x0000007400747308 */ /* 0x000ff00000000800 */
[----:B------:R-:W1:Y:S01]  /*73a0*/  MUFU.EX2 R128, R128 ;  /* 0x0000008000807308 */ /* 0x000e620000000800 */
[----:B0-----:R-:W-:-:S07]  /*73b0*/  FADD.FTZ R145, R115, R98 ;  /* 0x0000006273917221 */ /* 0x001fce0000010000 */
[----:B------:R-:W-:Y:S08]  /*73c0*/  MUFU.EX2 R117, R117 ;  /* 0x0000007500757308 */ /* 0x000ff00000000800 */
[----:B------:R-:W0:Y:S08]  /*73d0*/  MUFU.EX2 R135, R135 ;  /* 0x0000008700877308 */ /* 0x000e300000000800 */
[----:B------:R-:W-:Y:S08]  /*73e0*/  MUFU.EX2 R88, R88 ;  /* 0x0000005800587308 */ /* 0x000ff00000000800 */
[----:B------:R-:W2:Y:S08]  /*73f0*/  MUFU.EX2 R90, R90 ;  /* 0x0000005a005a7308 */ /* 0x000eb00000000800 */
[----:B------:R-:W-:Y:S08]  /*7400*/  MUFU.EX2 R89, R89 ;  /* 0x0000005900597308 */ /* 0x000ff00000000800 */
[----:B------:R3:W-:Y:S08]  /*7410*/  MUFU.EX2 R163, R129 ;  /* 0x0000008100a37308 */ /* 0x0007f00000000800 */
[----:B------:R-:W4:Y:S01]  /*7420*/  MUFU.EX2 R91, R91 ;  /* 0x0000005b005b7308 */ /* 0x000f220000000800 */
[----:B---3--:R-:W-:-:S01]  /*7430*/  FADD.FTZ R129, R113, R2 ;  /* 0x0000000271817221 */ /* 0x008fc20000010000 */
[----:B-1----:R-:W-:-:S04]  /*7440*/  FADD.FTZ R2, R128, R145 ;  /* 0x0000009180027221 */ /* 0x002fc80000010000 */
[----:B0-----:R-:W-:Y:S02]  /*7450*/  FADD.FTZ R145, R135, R2 ;  /* 0x0000000287917221 */ /* 0x001fe40000010000 */
[----:B------:R-:W-:Y:S02]  /*7460*/  MUFU.EX2 R92, R92 ;  /* 0x0000005c005c7308 */ /* 0x000fe40000000800 */
[----:B--2---:R-:W-:-:S06]  /*7470*/  FADD.FTZ R2, R90, R145 ;  /* 0x000000915a027221 */ /* 0x004fcc0000010000 */
[----:B------:R0:W1:Y:S01]  /*7480*/  MUFU.EX2 R162, R0 ;  /* 0x0000000000a27308 */ /* 0x0000620000000800 */
[----:B----4-:R-:W-:-:S04]  /*7490*/  FADD.FTZ R2, R91, R2 ;  /* 0x000000025b027221 */ /* 0x010fc80000010000 */
[----:B------:R-:W-:-:S03]  /*74a0*/  FADD.FTZ R2, R163, R2 ;  /* 0x00000002a3027221 */ /* 0x000fc60000010000 */
[----:B------:R-:W-:Y:S01]  /*74b0*/  MUFU.EX2 R93, R93 ;  /* 0x0000005d005d7308 */ /* 0x000fe20000000800 */
[----:B0-----:R-:W-:-:S04]  /*74c0*/  FADD.FTZ R0, R116, R129 ;  /* 0x0000008174007221 */ /* 0x001fc80000010000 */
[----:B------:R-:W-:-:S03]  /*74d0*/  FADD.FTZ R129, R117, R0 ;  /* 0x0000000075817221 */ /* 0x000fc60000010000 */
[----:B------:R-:W-:Y:S01]  /*74e0*/  MUFU.EX2 R96, R96 ;  /* 0x0000006000607308 */ /* 0x000fe20000000800 */
[----:B------:R-:W-:-:S01]  /*74f0*/  FADD.FTZ R0, R88, R129 ;  /* 0x0000008158007221 */ /* 0x000fc20000010000 */
[----:B-1----:R-:W-:-:S03]  /*7500*/  FADD.FTZ R2, R162, R2 ;  /* 0x00000002a2027221 */ /* 0x002fc60000010000 */
[----:B------:R-:W-:-:S03]  /*7510*/  FADD.FTZ R129, R89, R0 ;  /* 0x0000000059817221 */ /* 0x000fc60000010000 */
[----:B------:R-:W0:Y:S01]  /*7520*/  MUFU.EX2 R95, R95 ;  /* 0x0000005f005f7308 */ /* 0x000e220000000800 */
[----:B------:R-:W-:-:S07]  /*7530*/  FADD.FTZ R0, R92, R129 ;  /* 0x000000815c007221 */ /* 0x000fce0000010000 */
        /* <DEDUP_REMOVED lines=17> */
.L_x_9350:
        /* <DEDUP_REMOVED lines=14> */
[-C--:B------:R-:W-:Y:S01]  /*7730*/  FMUL.FTZ R24, R24, R158.reuse ;  /* 0x0000009e18187220 */ /* 0x080fe20000410000 */
        /* <DEDUP_REMOVED lines=101> */
.L_x_9340:
[----:B------:R-:W-:-:S13]  /*7d90*/  ISETP.LE.AND P1, PT, RZ, UR31, PT ;  /* 0x0000001fff007c0c */ /* 0x000fda000bf23270 */
[----:B------:R-:W-:Y:S05]  /*7da0*/  @!P1 BRA `(.L_x_9352) ;  /* 0x0000002800509947 */ /* 0x000fea0003800000 */
[----:B------:R-:W-:Y:S01]  /*7db0*/  IMAD.MOV.U32 R6, RZ, RZ, R5 ;  /* 0x000000ffff067224 */ /* 0x000fe200078e0005 */
[----:B------:R-:W-:Y:S01]  /*7dc0*/  UMOV UR29, UR45 ;  /* 0x0000002d001d7c82 */ /* 0x000fe20008000000 */
[----:B------:R-:W-:Y:S01]  /*7dd0*/  IMAD.MOV.U32 R7, RZ, RZ, R4 ;  /* 0x000000ffff077224 */ /* 0x000fe200078e0004 */
[----:B------:R-:W-:-:S06]  /*7de0*/  UMOV UR28, UR44 ;  /* 0x0000002c001c7c82 */ /* 0x000fcc0008000000 */
.L_x_9363:
[----:B------:R-:W-:Y:S01]  /*7df0*/  ISETP.NE.AND P2, PT, RZ, UR42, PT ;  /* 0x0000002aff007c0c */ /* 0x000fe2000bf45270 */
[----:B------:R-:W-:-:S04]  /*7e00*/  UISETP.NE.AND UP0, UPT, UR28, 0x1, UPT ;  /* 0x000000011c00788c */ /* 0x000fc8000bf05270 */
[----:B------:R-:W-:-:S04]  /*7e10*/  USEL UR45, URZ, 0x1, UP0 ;  /* 0x000000013f2d7887 */ /* 0x000fc80008000000 */
[----:B------:R-:W-:-:S04]  /*7e20*/  ULOP3.LUT UR45, UR29, UR45, URZ, 0x3c, !UPT ;  /* 0x0000002d1d2d7292 */ /* 0x000fc8000f8e3c3f */
[----:B------:R-:W-:Y:S08]  /*7e30*/  @P2 BRA `(.L_x_9353) ;  /* 0x0000000000382947 */ /* 0x000ff00003800000 */
[----:B------:R-:W-:Y:S05]  /*7e40*/  @!P0 BRA `(.L_x_9354) ;  /* 0x0000000000048947 */ /* 0x000fea0003800000 */
[----:B------:R-:W-:Y:S01]  /*7e50*/  BPT.TRAP 0x1 ;  /* 0x000000040000795c */ /* 0x000fe20000300000 */
.L_x_9354:
        /* <DEDUP_REMOVED lines=9> */
.L_x_9355:
[----:B-1----:R-:W-:Y:S05]  /*7ef0*/  @P1 BRA `(.L_x_9353) ;  /* 0x0000000000081947 */ /* 0x002fea0003800000 */
[----:B------:R-:W1:Y:S02]  /*7f00*/  SYNCS.PHASECHK.TRANS64.TRYWAIT P1, [UR6+0x22830], R4 ;  /* 0x02283004ff0075a7 */ /* 0x000e640008020146 */
[----:B-1----:R-:W-:Y:S05]  /*7f10*/  @!P1 BRA `(.L_x_9356) ;  /* 0x000000b000649947 */ /* 0x002fea0003800000 */
.L_x_9353:
        /* <DEDUP_REMOVED lines=132> */
.L_x_9358:
[----:B------:R-:W-:Y:S01]  /*8760*/  ULEA UR6, UR28, UR43, 0x3 ;  /* 0x0000002b1c067291 */ /* 0x000fe2000f8e183f */
[----:B------:R-:W-:-:S05]  /*8770*/  IMAD.U32 R4, RZ, RZ, UR29 ;  /* 0x0000001dff047e24 */ /* 0x000fca000f8e00ff */
[----:B------:R-:W-:-:S04]  /*8780*/  SHF.L.U32 R4, R4, 0x1f, RZ ;  /* 0x0000001f04047819 */ /* 0x000fc800000006ff */
[----:B------:R0:W1:Y:S01]  /*8790*/  SYNCS.PHASECHK.TRANS64.TRYWAIT P1, [UR6+0x22850], R4 ;  /* 0x02285004ff0075a7 */ /* 0x0000620008020146 */
[----:B------:R-:W-:Y:S05]  /*87a0*/  @!P0 BRA `(.L_x_9359) ;  /* 0x0000000000048947 */ /* 0x000fea0003800000 */
[----:B------:R-:W-:Y:S01]  /*87b0*/  BPT.TRAP 0x1 ;  /* 0x000000040000795c */ /* 0x000fe20000300000 */
.L_x_9359:
[----:B-1----:R-:W-:Y:S05]  /*87c0*/  @P1 BRA `(.L_x_9357) ;  /* 0x0000000000081947 */ /* 0x002fea0003800000 */
[----:B------:R-:W1:Y:S02]  /*87d0*/  SYNCS.PHASECHK.TRANS64.TRYWAIT P1, [UR6+0x22850], R4 ;  /* 0x02285004ff0075a7 */ /* 0x000e640008020146 */
[----:B-1----:R-:W-:Y:S05]  /*87e0*/  @!P1 BRA `(.L_x_9360) ;  /* 0x000000a800489947 */ /* 0x002fea0003800000 */
.L_x_9357:
        /* <DEDUP_REMOVED lines=36> */
.L_x_9361:
        /* <DEDUP_REMOVED lines=97> */
[----:B------:R-:W-:Y:S02]  /*9040*/  IMAD.U32 R144, RZ, RZ, UR39 ;  /* 0x00000027ff907e24 */ /* 0x000fe4000f8e00ff */
[----:B------:R-:W-:-:S01]  /*9050*/  FFMA.FTZ R11, R153, UR39, -R168 ;  /* 0x00000027990b7c23 */ /* 0x000fc200080108a8 */
[----:B------:R-:W-:Y:S01]  /*9060*/  FADD.FTZ R6, -R5, R6 ;  /* 0x0000000605067221 */ /* 0x000fe20000010100 */
[----:B------:R-:W-:-:S01]  /*9070*/  FFMA.FTZ R153, R101, UR39, -R168 ;  /* 0x0000002765997c23 */ /* 0x000fc200080108a8 */
[----:B------:R-:W-:Y:S01]  /*9080*/  FFMA.FTZ R101, R5, R144, -8 ;  /* 0xc100000005657423 */ /* 0x000fe20000010090 */
[----:B------:R-:W-:Y:S01]  /*9090*/  FMUL.FTZ R12, R7, UR39 ;  /* 0x00000027070c7c20 */ /* 0x000fe20008410000 */
[----:B------:R-:W-:Y:S01]  /*90a0*/  FMUL.FTZ R7, R6, UR39 ;  /* 0x0000002706077c20 */ /* 0x000fe20008410000 */
[----:B------:R-:W-:-:S01]  /*90b0*/  FFMA.FTZ R6, R152, UR39, -R168 ;  /* 0x0000002798067c23 */ /* 0x000fc200080108a8 */
[--C-:B------:R-:W-:Y:S01]  /*90c0*/  FFMA.FTZ R144, R154, UR39, -R101.reuse ;  /* 0x000000279a907c23 */ /* 0x100fe20008010865 */
[----:B------:R-:W-:-:S01]  /*90d0*/  FFMA.FTZ R155, R155, UR39, -R101 ;  /* 0x000000279b9b7c23 */ /* 0x000fc20008010865 */
        /* <DEDUP_REMOVED lines=12> */
[----:B0-----:R-:W-:Y:S01]  /*91a0*/  FFMA.FTZ R12, R164, UR39, -R168 ;  /* 0x00000027a40c7c23 */ /* 0x001fe200080108a8 */
[----:B------:R-:W-:-:S01]  /*91b0*/  FFMA.FTZ R154, R166, UR39, -R101 ;  /* 0x00000027a69a7c23 */ /* 0x000fc20008010865 */
[----:B------:R-:W-:Y:S01]  /*91c0*/  FFMA.FTZ R21, R165, UR39, -R168 ;  /* 0x00000027a5157c23 */ /* 0x000fe200080108a8 */
[----:B------:R-:W-:-:S01]  /*91d0*/  FFMA.FTZ R161, R167, UR39, -R101 ;  /* 0x00000027a7a17c23 */ /* 0x000fc20008010865 */
[----:B------:R-:W0:Y:S01]  /*91e0*/  MUFU.EX2 R6, R6 ;  /* 0x0000000600067308 */ /* 0x000e220000000800 */
        /* <DEDUP_REMOVED lines=8> */
[----:B------:R-:W-:-:S01]  /*9270*/  FFMA.FTZ R145, R145, UR39, -R168 ;  /* 0x0000002791917c23 */ /* 0x000fc200080108a8 */
[--C-:B------:R-:W-:Y:S01]  /*9280*/  FFMA.FTZ R147, R147, UR39, -R101.reuse ;  /* 0x0000002793937c23 */ /* 0x100fe20008010865 */
        /* <DEDUP_REMOVED lines=65> */
[----:B------:R-:W-:-:S04]  /*96a0*/  FFMA.FTZ R101, R103, UR39, -R101 ;  /* 0x0000002767657c23 */ /* 0x000fc80008010865 */
        /* <DEDUP_REMOVED lines=104> */
[----:B------:R-:W-:Y:S01]  /*9d30*/  MUFU.EX2 R117, R117 ;  /* 0x0000007500757308 */ /* 0x000fe20000000800 */
[----:B0-----:R-:W-:-:S07]  /*9d40*/  FADD.FTZ R0, R116, R163 ;  /* 0x000000a374007221 */ /* 0x001fce0000010000 */
        /* <DEDUP_REMOVED lines=17> */
[----:B------:R-:W-:Y:S01]  /*9e60*/  MUFU.EX2 R94, R98 ;  /* 0x00000062005e7308 */ /* 0x000fe20000000800 */
[----:B------:R-:W-:-:S04]  /*9e70*/  FADD.FTZ R95, R89, R0 ;  /* 0x00000000595f7221 */ /* 0x000fc80000010000 */
[----:B------:R-:W-:-:S03]  /*9e80*/  FADD.FTZ R0, R92, R95 ;  /* 0x0000005f5c007221 */ /* 0x000fc60000010000 */
[----:B------:R-:W2:Y:S01]  /*9e90*/  MUFU.EX2 R97, R97 ;  /* 0x0000006100617308 */ /* 0x000ea20000000800 */
[----:B0-----:R-:W-:-:S04]  /*9ea0*/  FADD.FTZ R95, R93, R0 ;  /* 0x000000005d5f7221 */ /* 0x001fc80000010000 */
[----:B-1----:R-:W-:-:S03]  /*9eb0*/  FADD.FTZ R0, R96, R95 ;  /* 0x0000005f60007221 */ /* 0x002fc60000010000 */
[----:B------:R0:W1:Y:S08]  /*9ec0*/  MUFU.EX2 R158, R99 ;  /* 0x00000063009e7308 */ /* 0x0000700000000800 */
        /* <DEDUP_REMOVED lines=14> */
.L_x_9362:
        /* <DEDUP_REMOVED lines=116> */
.L_x_9352:
[----:B------:R-:W-:Y:S06]  /*a6f0*/  BAR.ARV 0x8, 0x180 ;  /* 0x0206000000007b1d */ /* 0x000fec0000002000 */
[----:B------:R-:W-:Y:S05]  /*a700*/  @!P0 BRA `(.L_x_9364) ;  /* 0x0000000000048947 */ /* 0x000fea0003800000 */
[----:B------:R-:W-:Y:S01]  /*a710*/  BPT.TRAP 0x1 ;  /* 0x000000040000795c */ /* 0x000fe20000300000 */
.L_x_9364:
[----:B------:R-:W-:Y:S01]  /*a720*/  ULEA UR9, UR44, UR43, 0x3 ;  /* 0x0000002b2c097291 */ /* 0x000fe2000f8e183f */
[----:B------:R-:W-:-:S05]  /*a730*/  IMAD.U32 R3, RZ, RZ, UR45 ;  /* 0x0000002dff037e24 */ /* 0x000fca000f8e00ff */
[----:B------:R-:W-:-:S04]  /*a740*/  SHF.L.U32 R3, R3, 0x1f, RZ ;  /* 0x0000001f03037819 */ /* 0x000fc800000006ff */
[----:B------:R0:W1:Y:S01]  /*a750*/  SYNCS.PHASECHK.TRANS64.TRYWAIT P1, [UR9+0x22850], R3 ;  /* 0x02285003ff0075a7 */ /* 0x0000620008020149 */
[----:B------:R-:W-:Y:S05]  /*a760*/  @!P0 BRA `(.L_x_9365) ;  /* 0x0000000000048947 */ /* 0x000fea0003800000 */
[----:B------:R-:W-:Y:S01]  /*a770*/  BPT.TRAP 0x1 ;  /* 0x000000040000795c */ /* 0x000fe20000300000 */
.L_x_9365:
[----:B-1----:R-:W-:Y:S05]  /*a780*/  @P1 BRA `(.L_x_9366) ;  /* 0x0000000000081947 */ /* 0x002fea0003800000 */
[----:B------:R-:W1:Y:S02]  /*a790*/  SYNCS.PHASECHK.TRANS64.TRYWAIT P1, [UR9+0x22850], R3 ;  /* 0x02285003ff0075a7 */ /* 0x000e640008020149 */
[----:B-1----:R-:W-:Y:S05]  /*a7a0*/  @!P1 BRA `(.L_x_9367) ;  /* 0x0000008800709947 */ /* 0x002fea0003800000 */
.L_x_9366:
        /* <DEDUP_REMOVED lines=66> */
[----:B------:R0:W-:Y:S01]  /*abd0*/  @P1 MUFU.RCP R6, R7 ;  /* 0x0000000700061308 */ /* 0x0001e20000001000 */
[----:B------:R-:W-:Y:S01]  /*abe0*/  FSETP.NE.FTZ.AND P1, PT, R13, RZ, PT ;  /* 0x000000ff0d00720b */ /* 0x000fe20003f35000 */
[----:B------:R-:W-:Y:S01]  /*abf0*/  IMAD.MOV.U32 R10, RZ, RZ, RZ ;  /* 0x000000ffff0a7224 */ /* 0x000fe200078e00ff */
[----:B------:R-:W-:Y:S02]  /*ac00*/  WARPGROUP.DEPBAR.LE gsb0, 0x0 ;  /* 0x00008000000079c5 */ /* 0x000fe40000010000 */
[----:B------:R-:W-:-:S06]  /*ac10*/  WARPGROUP.ARRIVE ;  /* 0x00000000000079c5 */ /* 0x000fcc0000000000 */
[----:B------:R-:W-:Y:S01]  /*ac20*/  QGMMA.64x128x32.F32.E4M3.E4M3 R24, R168, gdesc[UR4], R24, gsb0 ;  /* 0x01e00004a8187df3 */ /* 0x000fe20008000818 */
[----:B------:R-:W1:Y:S08]  /*ac30*/  @P2 MUFU.LG2 R8, R12 ;  /* 0x0000000c00082308 */ /* 0x000e700000000c00 */
[----:B------:R-:W3:Y:S01]  /*ac40*/  @P3 MUFU.LG2 R9, R14 ;  /* 0x0000000e00093308 */ /* 0x000ee20000000c00 */
[----:B------:R-:W-:-:S07]  /*ac50*/  IMAD.U32 R11, RZ, RZ, UR39 ;  /* 0x00000027ff0b7e24 */ /* 0x000fce000f8e00ff */
[----:B------:R-:W4:Y:S01]  /*ac60*/  @P1 MUFU.RCP R10, R13 ;  /* 0x0000000d000a1308 */ /* 0x000f220000001000 */
[----:B------:R-:W-:Y:S02]  /*ac70*/  IMAD.U32 R15, RZ, RZ, UR39 ;  /* 0x00000027ff0f7e24 */ /* 0x000fe4000f8e00ff */
[----:B0-----:R-:W-:Y:S01]  /*ac80*/  @P2 FMUL.FTZ R7, R11, 0.69314718246459960938 ;  /* 0x3f3172180b072820 */ /* 0x001fe20000410000 */
[----:B-1----:R-:W-:Y:S01]  /*ac90*/  @P2 FMUL.FTZ R8, R8, 0.69314718246459960938 ;  /* 0x3f31721808082820 */ /* 0x002fe20000410000 */
[----:B------:R-:W-:Y:S02]  /*aca0*/  IMAD.MOV.U32 R0, RZ, RZ, -0x800000 ;  /* 0xff800000ff007424 */ /* 0x000fe400078e00ff */
[----:B------:R-:W-:Y:S01]  /*acb0*/  @P3 FMUL.FTZ R11, R15, 0.69314718246459960938 ;  /* 0x3f3172180f0b3820 */ /* 0x000fe20000410000 */
[----:B------:R-:W-:Y:S02]  /*acc0*/  IMAD.MOV.U32 R2, RZ, RZ, -0x800000 ;  /* 0xff800000ff027424 */ /* 0x000fe400078e00ff */
[----:B------:R-:W-:-:S01]  /*acd0*/  @P2 FFMA.FTZ R0, R7, R4, R8 ;  /* 0x0000000407002223 */ /* 0x000fc20000010008 */
[----:B---3--:R-:W-:Y:S01]  /*ace0*/  @P3 FMUL.FTZ R12, R9, 0.69314718246459960938 ;  /* 0x3f317218090c3820 */ /* 0x008fe20000410000 */
[----:B--2---:R-:W-:-:S03]  /*acf0*/  FMUL.FTZ R4, R6, R3 ;  /* 0x0000000306047220 */ /* 0x004fc60000410000 */
[----:B------:R-:W-:Y:S01]  /*ad00*/  @P3 FFMA.FTZ R2, R11, R5, R12 ;  /* 0x000000050b023223 */ /* 0x000fe2000001000c */
[----:B----4-:R-:W-:Y:S01]  /*ad10*/  FMUL.FTZ R3, R10, R3 ;  /* 0x000000030a037220 */ /* 0x010fe20000410000 */
[----:B------:R-:W-:Y:S02]  /*ad20*/  WARPGROUP.DEPBAR.LE gsb0, 0x0 ;  /* 0x00008000000079c5 */ /* 0x000fe40000010000 */
[----:B------:R-:W-:Y:S05]  /*ad30*/  @!P0 BRA `(.L_x_9368) ;  /* 0x0000000000048947 */ /* 0x000fea0003800000 */
[----:B------:R-:W-:Y:S01]  /*ad40*/  BPT.TRAP 0x1 ;  /* 0x000000040000795c */ /* 0x000fe20000300000 */
.L_x_9368:
        /* <DEDUP_REMOVED lines=74> */
.L_x_9332:
        /* <DEDUP_REMOVED lines=43> */
[----:B------:R-:W-:Y:S01]  /*b4a0*/  F2FP.BF16.F32.PACK_AB R89, R88, R89 ;  /* 0x000000595859723e */ /* 0x000fe200000010ff */
[----:B------:R-:W-:Y:S01]  /*b4b0*/  USHF.R.S32.HI UR12, URZ, 0x1f, UR38 ;  /* 0x0000001f3f0c7899 */ /* 0x000fe20008011426 */
[----:B------:R-:W-:Y:S01]  /*b4c0*/  LOP3.LUT R24, R24, 0xc, RZ, 0xc0, !PT ;  /* 0x0000000c18187812 */ /* 0x000fe200078ec0ff */
[----:B------:R-:W-:Y:S01]  /*b4d0*/  ULDC.64 UR8, c[0x0][0xb90] ;  /* 0x0002e40000087ab9 */ /* 0x000fe20000000a00 */
[----:B------:R-:W-:Y:S01]  /*b4e0*/  USHF.R.S32.HI UR13, URZ, 0x1f, UR37 ;  /* 0x0000001f3f0d7899 */ /* 0x000fe20008011425 */
[----:B------:R-:W-:Y:S01]  /*b4f0*/  BAR.SYNC.DEFER_BLOCKING 0x1, 0x100 ;  /* 0x0044000000007b1d */ /* 0x000fe20000010000 */
[----:B------:R-:W-:-:S05]  /*b500*/  IADD3 R24, P0, R24, UR6, RZ ;  /* 0x0000000618187c10 */ /* 0x000fca000ff1e0ff */
[----:B------:R-:W-:Y:S01]  /*b510*/  IMAD.X R25, RZ, RZ, UR7, P0 ;  /* 0x00000007ff197e24 */ /* 0x000fe200080e06ff */
[----:B------:R-:W-:-:S04]  /*b520*/  ULDC.64 UR10, c[0x0][0xb98] ;  /* 0x0002e600000a7ab9 */ /* 0x000fc80000000a00 */
[----:B------:R0:W2:Y:S01]  /*b530*/  LDG.E.CONSTANT R24, desc[UR50][R24.64] ;  /* 0x0000003218187981 */ /* 0x0000a2000c1e9900 */
[----:B------:R-:W-:Y:S02]  /*b540*/  UIMAD UR5, UR12, UR8, URZ ;  /* 0x000000080c0572a4 */ /* 0x000fe4000f8e023f */
[----:B------:R-:W-:Y:S01]  /*b550*/  UIMAD.WIDE.U32 UR6, UR38, UR8, URZ ;  /* 0x00000008260672a5 */ /* 0x000fe2000f8e003f */
[----:B------:R-:W1:Y:S01]  /*b560*/  S2R R34, SR_SWINHI ;  /* 0x0000000000227919 */ /* 0x000e620000002f00 */
[----:B------:R-:W-:Y:S02]  /*b570*/  UIMAD UR5, UR38, UR9, UR5 ;  /* 0x00000009260572a4 */ /* 0x000fe4000f8e0205 */
[----:B------:R-:W-:Y:S02]  /*b580*/  UIMAD UR8, UR13, UR10, URZ ;  /* 0x0000000a0d0872a4 */ /* 0x000fe4000f8e023f */
[----:B------:R-:W-:Y:S01]  /*b590*/  UIADD3 UR7, UR7, UR5, URZ ;  /* 0x0000000507077290 */ /* 0x000fe2000fffe03f */
[----:B0-----:R-:W-:Y:S01]  /*b5a0*/  LOP3.LUT P0, R25, R35, 0x3, RZ, 0xc0, !PT ;  /* 0x0000000323197812 */ /* 0x001fe2000780c0ff */
[----:B------:R-:W-:-:S02]  /*b5b0*/  UIMAD UR8, UR37, UR11, UR8 ;  /* 0x0000000b250872a4 */ /* 0x000fc4000f8e0208 */
[----:B------:R-:W-:Y:S01]  /*b5c0*/  UIMAD.WIDE.U32 UR6, UR37, UR10, UR6 ;  /* 0x0000000a250672a5 */ /* 0x000fe2000f8e0006 */
[----:B------:R-:W-:Y:S01]  /*b5d0*/  ISETP.EQ.OR P0, PT, R25, 0x3, !P0 ;  /* 0x000000031900780c */ /* 0x000fe20004702670 */
[----:B------:R-:W-:Y:S01]  /*b5e0*/  ULDC UR5, c[0x0][0xa88] ;  /* 0x0002a20000057ab9 */ /* 0x000fe20000000800 */
[----:B------:R-:W-:Y:S02]  /*b5f0*/  ULDC.64 UR10, c[0x0][0xaf0] ;  /* 0x0002bc00000a7ab9 */ /* 0x000fe40000000a00 */
[----:B------:R-:W-:Y:S02]  /*b600*/  SEL R61, R7, R6, P0 ;  /* 0x00000006073d7207 */ /* 0x000fe40000000000 */
[----:B------:R-:W-:Y:S02]  /*b610*/  SEL R58, R6, R7, P0 ;  /* 0x00000007063a7207 */ /* 0x000fe40000000000 */
[----:B------:R-:W-:Y:S02]  /*b620*/  SEL R55, R29, R28, P0 ;  /* 0x0000001c1d377207 */ /* 0x000fe40000000000 */
[----:B------:R-:W-:Y:S01]  /*b630*/  SEL R52, R28, R29, P0 ;  /* 0x0000001d1c347207 */ /* 0x000fe20000000000 */
[----:B------:R-:W-:Y:S01]  /*b640*/  IMAD R29, R23, 0x40, R16 ;  /* 0x00000040171d7824 */ /* 0x000fe200078e0210 */
[----:B------:R-:W-:-:S02]  /*b650*/  SEL R65, R31, R30, P0 ;  /* 0x0000001e1f417207 */ /* 0x000fc40000000000 */
[----:B------:R-:W-:Y:S02]  /*b660*/  SEL R62, R30, R31, P0 ;  /* 0x0000001f1e3e7207 */ /* 0x000fe40000000000 */
[----:B------:R-:W0:Y:S01]  /*b670*/  LDC R30, c[0x0][0xbe8] ;  /* 0x0002fa00ff1e7b82 */ /* 0x000e220000000800 */
[----:B------:R-:W-:Y:S02]  /*b680*/  SEL R73, R9, R8, P0 ;  /* 0x0000000809497207 */ /* 0x000fe40000000000 */
[----:B------:R-:W-:Y:S02]  /*b690*/  SEL R70, R8, R9, P0 ;  /* 0x0000000908467207 */ /* 0x000fe40000000000 */
[----:B------:R-:W-:Y:S02]  /*b6a0*/  SEL R67, R27, R26, P0 ;  /* 0x0000001a1b437207 */ /* 0x000fe40000000000 */
[----:B------:R-:W-:Y:S02]  /*b6b0*/  MOV R4, R3 ;  /* 0x0000000300047202 */ /* 0x000fe40000000f00 */
[----:B-1----:R-:W-:-:S02]  /*b6c0*/  MOV R5, R34 ;  /* 0x0000002200057202 */ /* 0x002fc40000000f00 */
[----:B------:R-:W-:Y:S02]  /*b6d0*/  SEL R64, R26, R27, P0 ;  /* 0x0000001b1a407207 */ /* 0x000fe40000000000 */
[----:B------:R-:W-:Y:S01]  /*b6e0*/  SEL R57, R15, R14, P0 ;  /* 0x0000000e0f397207 */ /* 0x000fe20000000000 */
[--C-:B------:R-:W-:Y:S01]  /*b6f0*/  IMAD.WIDE R6, R191, 0x2, R4.reuse ;  /* 0x00000002bf067825 */ /* 0x100fe200078e0204 */
[----:B------:R-:W-:Y:S02]  /*b700*/  SEL R54, R14, R15, P0 ;  /* 0x0000000f0e367207 */ /* 0x000fe40000000000 */
[----:B------:R-:W-:Y:S01]  /*b710*/  SEL R69, R21, R20, P0 ;  /* 0x0000001415457207 */ /* 0x000fe20000000000 */
[----:B------:R-:W-:Y:S01]  /*b720*/  IMAD.WIDE R28, R29, 0x2, R4 ;  /* 0x000000021d1c7825 */ /* 0x000fe200078e0204 */
[C---:B------:R-:W-:Y:S02]  /*b730*/  IADD3 R43, P6, R6.reuse, 0x4060, RZ ;  /* 0x00004060062b7810 */ /* 0x040fe40007fde0ff */
[----:B------:R-:W-:-:S02]  /*b740*/  IADD3 R5, P2, R6, 0x20, RZ ;  /* 0x0000002006057810 */ /* 0x000fc40007f5e0ff */
[----:B------:R-:W-:Y:S02]  /*b750*/  LOP3.LUT R42, R43, 0x380, RZ, 0xc0, !PT ;  /* 0x000003802b2a7812 */ /* 0x000fe400078ec0ff */
[----:B------:R-:W-:Y:S01]  /*b760*/  SEL R66, R20, R21, P0 ;  /* 0x0000001514427207 */ /* 0x000fe20000000000 */
[--C-:B------:R-:W-:Y:S01]  /*b770*/  IMAD.X R35, RZ, RZ, R7.reuse, P2 ;  /* 0x000000ffff237224 */ /* 0x100fe200010e0607 */
[----:B------:R-:W-:Y:S02]  /*b780*/  SHF.R.U64 R42, R42, 0x3, RZ ;  /* 0x000000032a2a7819 */ /* 0x000fe400000012ff */
[----:B------:R-:W-:Y:S02]  /*b790*/  LOP3.LUT R4, R5, 0x380, RZ, 0xc0, !PT ;  /* 0x0000038005047812 */ /* 0x000fe400078ec0ff */
[----:B------:R-:W-:Y:S01]  /*b7a0*/  LOP3.LUT R42, R42, R43, RZ, 0x3c, !PT ;  /* 0x0000002b2a2a7212 */ /* 0x000fe200078e3cff */
[----:B------:R-:W-:Y:S01]  /*b7b0*/  IMAD.X R43, RZ, RZ, R7, P6 ;  /* 0x000000ffff2b7224 */ /* 0x000fe200030e0607 */
[----:B------:R-:W-:-:S02]  /*b7c0*/  IADD3 R9, P6, R6, 0x40, RZ ;  /* 0x0000004006097810 */ /* 0x000fc40007fde0ff */
[----:B------:R-:W-:Y:S02]  /*b7d0*/  IADD3 R15, P2, R28, 0x2000, RZ ;  /* 0x000020001c0f7810 */ /* 0x000fe40007f5e0ff */
[----:B------:R-:W-:Y:S01]  /*b7e0*/  LOP3.LUT R45, R6, 0x380, RZ, 0xc0, !PT ;  /* 0x00000380062d7812 */ /* 0x000fe200078ec0ff */
[----:B------:R-:W-:Y:S01]  /*b7f0*/  IMAD.X R27, RZ, RZ, R7, P6 ;  /* 0x000000ffff1b7224 */ /* 0x000fe200030e0607 */
[----:B------:R-:W-:Y:S02]  /*b800*/  IADD3 R21, P6, R28, 0x1000, RZ ;  /* 0x000010001c157810 */ /* 0x000fe40007fde0ff */
[----:B------:R-:W-:Y:S02]  /*b810*/  SHF.R.U64 R4, R4, 0x3, RZ ;  /* 0x0000000304047819 */ /* 0x000fe400000012ff */
[----:B------:R-:W-:Y:S02]  /*b820*/  LOP3.LUT R20, R21, 0x380, RZ, 0xc0, !PT ;  /* 0x0000038015147812 */ /* 0x000fe400078ec0ff */
[----:B------:R-:W-:-:S02]  /*b830*/  LOP3.LUT R14, R15, 0x380, RZ, 0xc0, !PT ;  /* 0x000003800f0e7812 */ /* 0x000fc400078ec0ff */
[----:B------:R-:W-:Y:S02]  /*b840*/  SEL R59, R11, R10, P0 ;  /* 0x0000000a0b3b7207 */ /* 0x000fe40000000000 */
[----:B------:R-:W-:Y:S02]  /*b850*/  SEL R56, R10, R11, P0 ;  /* 0x0000000b0a387207 */ /* 0x000fe40000000000 */
[----:B------:R-:W-:Y:S02]  /*b860*/  SHF.R.U64 R45, R45, 0x3, RZ ;  /* 0x000000032d2d7819 */ /* 0x000fe400000012ff */
[----:B------:R-:W-:Y:S02]  /*b870*/  IADD3 R11, P3, R6, 0x4000, RZ ;  /* 0x00004000060b7810 */ /* 0x000fe40007f7e0ff */
[----:B------:R-:W-:Y:S02]  /*b880*/  LOP3.LUT R34, R4, R5, RZ, 0x3c, !PT ;  /* 0x0000000504227212 */ /* 0x000fe400078e3cff */
[----:B------:R-:W-:-:S02]  /*b890*/  SHF.R.U64 R20, R20, 0x3, RZ ;  /* 0x0000000314147819 */ /* 0x000fc400000012ff */
[----:B------:R-:W-:Y:S02]  /*b8a0*/  SHF.R.U64 R14, R14, 0x3, RZ ;  /* 0x000000030e0e7819 */ /* 0x000fe400000012ff */
[----:B------:R-:W-:Y:S02]  /*b8b0*/  LOP3.LUT R4, R9, 0x380, RZ, 0xc0, !PT ;  /* 0x0000038009047812 */ /* 0x000fe400078ec0ff */
[----:B------:R-:W-:Y:S02]  /*b8c0*/  SEL R71, R13, R12, P0 ;  /* 0x0000000c0d477207 */ /* 0x000fe40000000000 */
[----:B------:R-:W-:Y:S02]  /*b8d0*/  SEL R68, R12, R13, P0 ;  /* 0x0000000d0c447207 */ /* 0x000fe40000000000 */
[C---:B------:R-:W-:Y:S02]  /*b8e0*/  IADD3 R13, P5, R6.reuse, 0x4040, RZ ;  /* 0x00004040060d7810 */ /* 0x040fe40007fbe0ff */
[----:B------:R-:W-:-:S02]  /*b8f0*/  IADD3 R10, P4, R6, 0x4020, RZ ;  /* 0x00004020060a7810 */ /* 0x000fc40007f9e0ff */
[----:B------:R-:W-:Y:S01]  /*b900*/  IADD3 R8, P1, R6, 0x60, RZ ;  /* 0x0000006006087810 */ /* 0x000fe20007f3e0ff */
[--C-:B------:R-:W-:Y:S01]  /*b910*/  IMAD.X R41, RZ, RZ, R7.reuse, P5 ;  /* 0x000000ffff297224 */ /* 0x100fe200028e0607 */
[----:B------:R-:W-:Y:S01]  /*b920*/  LOP3.LUT R44, R45, R6, RZ, 0x3c, !PT ;  /* 0x000000062d2c7212 */ /* 0x000fe200078e3cff */
[----:B------:R-:W-:Y:S01]  /*b930*/  IMAD.MOV.U32 R45, RZ, RZ, R7 ;  /* 0x000000ffff2d7224 */ /* 0x000fe200078e0007 */
[----:B------:R-:W-:Y:S02]  /*b940*/  LOP3.LUT R6, R11, 0x380, RZ, 0xc0, !PT ;  /* 0x000003800b067812 */ /* 0x000fe400078ec0ff */
[----:B------:R-:W-:Y:S01]  /*b950*/  LOP3.LUT R20, R20, R21, RZ, 0x3c, !PT ;  /* 0x0000001514147212 */ /* 0x000fe200078e3cff */
[--C-:B------:R-:W-:Y:S01]  /*b960*/  IMAD.X R21, RZ, RZ, R29.reuse, P6 ;  /* 0x000000ffff157224 */ /* 0x100fe200030e061d */
[----:B------:R-:W-:Y:S01]  /*b970*/  LOP3.LUT R14, R14, R15, RZ, 0x3c, !PT ;  /* 0x0000000f0e0e7212 */ /* 0x000fe200078e3cff */
[----:B------:R-:W-:Y:S01]  /*b980*/  IMAD.X R15, RZ, RZ, R29, P2 ;  /* 0x000000ffff0f7224 */ /* 0x000fe200010e061d */
[----:B------:R-:W-:-:S02]  /*b990*/  SHF.R.U64 R4, R4, 0x3, RZ ;  /* 0x0000000304047819 */ /* 0x000fc400000012ff */
[----:B------:R-:W-:Y:S02]  /*b9a0*/  IADD3 R31, P6, R28, 0x7000, RZ ;  /* 0x000070001c1f7810 */ /* 0x000fe40007fde0ff */
[----:B0-----:R-:W-:Y:S02]  /*b9b0*/  ISETP.NE.AND P2, PT, R30, 0x1, PT ;  /* 0x000000011e00780c */ /* 0x001fe40003f45270 */
[----:B------:R-:W-:Y:S02]  /*b9c0*/  SHF.R.U64 R6, R6, 0x3, RZ ;  /* 0x0000000306067819 */ /* 0x000fe400000012ff */
[----:B------:R-:W-:Y:S02]  /*b9d0*/  SEL R63, R48, R49, P0 ;  /* 0x00000031303f7207 */ /* 0x000fe40000000000 */
[----:B------:R-:W-:Y:S02]  /*b9e0*/  LOP3.LUT R26, R4, R9, RZ, 0x3c, !PT ;  /* 0x00000009041a7212 */ /* 0x000fe400078e3cff */
[----:B------:R-:W-:-:S02]  /*b9f0*/  SEL R48, R49, R48, P0 ;  /* 0x0000003031307207 */ /* 0x000fc40000000000 */
[----:B------:R-:W-:Y:S02]  /*ba00*/  LOP3.LUT R4, R31, 0x380, RZ, 0xc0, !PT ;  /* 0x000003801f047812 */ /* 0x000fe400078ec0ff */
[----:B------:R-:W-:Y:S02]  /*ba10*/  SEL R49, R38, R39, P0 ;  /* 0x0000002726317207 */ /* 0x000fe40000000000 */
[----:B------:R-:W-:Y:S01]  /*ba20*/  SEL R60, R39, R38, P0 ;  /* 0x00000026273c7207 */ /* 0x000fe20000000000 */
[----:B------:R-:W-:Y:S01]  /*ba30*/  IMAD.X R39, RZ, RZ, R7, P3 ;  /* 0x000000ffff277224 */ /* 0x000fe200018e0607 */
[----:B------:R-:W-:Y:S02]  /*ba40*/  LOP3.LUT R38, R6, R11, RZ, 0x3c, !PT ;  /* 0x0000000b06267212 */ /* 0x000fe400078e3cff */
[----:B------:R-:W-:Y:S02]  /*ba50*/  LOP3.LUT R6, R8, 0x380, RZ, 0xc0, !PT ;  /* 0x0000038008067812 */ /* 0x000fe400078ec0ff */
[----:B------:R-:W-:-:S02]  /*ba60*/  SHF.R.U64 R4, R4, 0x3, RZ ;  /* 0x0000000304047819 */ /* 0x000fc400000012ff */
[----:B------:R-:W-:Y:S02]  /*ba70*/  SHF.R.U64 R5, R6, 0x3, RZ ;  /* 0x0000000306057819 */ /* 0x000fe400000012ff */
[----:B------:R-:W-:Y:S02]  /*ba80*/  LOP3.LUT R4, R4, R31, RZ, 0x3c, !PT ;  /* 0x0000001f04047212 */ /* 0x000fe400078e3cff */
[----:B------:R-:W0:Y:S01]  /*ba90*/  @P2 LDC R31, c[0x0][0xbec] ;  /* 0x0002fb00ff1f2b82 */ /* 0x000e220000000800 */
[----:B------:R-:W-:Y:S02]  /*baa0*/  SEL R53, R33, R32, P0 ;  /* 0x0000002021357207 */ /* 0x000fe40000000000 */
[----:B------:R-:W-:Y:S01]  /*bab0*/  SEL R50, R32, R33, P0 ;  /* 0x0000002120327207 */ /* 0x000fe20000000000 */
[----:B------:R-:W-:Y:S01]  /*bac0*/  IMAD.X R33, RZ, RZ, R7, P1 ;  /* 0x000000ffff217224 */ /* 0x000fe200008e0607 */
[----:B------:R-:W-:Y:S02]  /*bad0*/  LOP3.LUT R32, R5, R8, RZ, 0x3c, !PT ;  /* 0x0000000805207212 */ /* 0x000fe400078e3cff */
[----:B------:R-:W-:-:S02]  /*bae0*/  MOV R83, R44 ;  /* 0x0000002c00537202 */ /* 0x000fc40000000f00 */
[----:B------:R-:W-:Y:S02]  /*baf0*/  MOV R82, R32 ;  /* 0x0000002000527202 */ /* 0x000fe40000000f00 */
[----:B------:R-:W1:Y:S01]  /*bb00*/  @P2 LDC R32, c[0x0][0xbf0] ;  /* 0x0002fc00ff202b82 */ /* 0x000e620000000800 */
[----:B------:R-:W-:Y:S01]  /*bb10*/  MOV R44, R34 ;  /* 0x00000022002c7202 */ /* 0x000fe20000000f00 */
[----:B------:R-:W-:Y:S01]  /*bb20*/  VIADD R34, R18, UR40 ;  /* 0x0000002812227c36 */ /* 0x000fe20008000000 */
[----:B------:R-:W-:Y:S02]  /*bb30*/  LOP3.LUT R12, R13, 0x380, RZ, 0xc0, !PT ;  /* 0x000003800d0c7812 */ /* 0x000fe400078ec0ff */
[----:B------:R-:W-:Y:S02]  /*bb40*/  SEL R51, R37, R36, P0 ;  /* 0x0000002425337207 */ /* 0x000fe40000000000 */
[----:B------:R-:W-:Y:S01]  /*bb50*/  SEL R46, R36, R37, P0 ;  /* 0x00000025242e7207 */ /* 0x000fe20000000000 */
[----:B------:R-:W-:Y:S01]  /*bb60*/  IMAD.X R37, RZ, RZ, R7, P4 ;  /* 0x000000ffff257224 */ /* 0x000fe200020e0607 */
[----:B------:R-:W-:-:S02]  /*bb70*/  SEL R25, R94, R93, P0 ;  /* 0x0000005d5e197207 */ /* 0x000fc40000000000 */
[----:B------:R-:W-:Y:S02]  /*bb80*/  SEL R47, R90, R89, P0 ;  /* 0x000000595a2f7207 */ /* 0x000fe40000000000 */
[----:B------:R-:W-:Y:S01]  /*bb90*/  MOV R45, R26 ;  /* 0x0000001a002d7202 */ /* 0x000fe20000000f00 */
[----:B0-----:R-:W-:Y:S01]  /*bba0*/  @P2 IMAD.HI.U32 R27, R34, R31, RZ ;  /* 0x0000001f221b2227 */ /* 0x001fe200078e00ff */
[----:B------:R-:W-:Y:S02]  /*bbb0*/  SEL R94, R93, R94, P0 ;  /* 0x0000005e5d5e7207 */ /* 0x000fe40000000000 */
[----:B------:R-:W-:Y:S01]  /*bbc0*/  SEL R90, R89, R90, P0 ;  /* 0x0000005a595a7207 */ /* 0x000fe20000000000 */
[----:B------:R-:W-:Y:S01]  /*bbd0*/  IMAD.MOV.U32 R26, RZ, RZ, R34 ;  /* 0x000000ffff1a7224 */ /* 0x000fe200078e0022 */
[----:B------:R-:W-:Y:S02]  /*bbe0*/  LOP3.LUT R7, R10, 0x380, RZ, 0xc0, !PT ;  /* 0x000003800a077812 */ /* 0x000fe400078ec0ff */
[----:B------:R-:W-:-:S02]  /*bbf0*/  SHF.R.U64 R12, R12, 0x3, RZ ;  /* 0x000000030c0c7819 */ /* 0x000fc400000012ff */
[----:B------:R-:W-:Y:S02]  /*bc00*/  SHF.R.U64 R7, R7, 0x3, RZ ;  /* 0x0000000307077819 */ /* 0x000fe400000012ff */
[----:B------:R-:W-:Y:S02]  /*bc10*/  LOP3.LUT R40, R12, R13, RZ, 0x3c, !PT ;  /* 0x0000000d0c287212 */ /* 0x000fe400078e3cff */
[----:B------:R-:W-:Y:S02]  /*bc20*/  IADD3 R13, P1, R28, 0x3000, RZ ;  /* 0x000030001c0d7810 */ /* 0x000fe40007f3e0ff */
[----:B------:R-:W-:Y:S02]  /*bc30*/  LOP3.LUT R36, R7, R10, RZ, 0x3c, !PT ;  /* 0x0000000a07247212 */ /* 0x000fe400078e3cff */
[----:B-1----:R-:W-:Y:S01]  /*bc40*/  @P2 SHF.R.U32.HI R26, RZ, R32, R27 ;  /* 0x00000020ff1a2219 */ /* 0x002fe2000001161b */
[----:B------:R-:W-:Y:S01]  /*bc50*/  IMAD.U32 R27, RZ, RZ, UR8 ;  /* 0x00000008ff1b7e24 */ /* 0x000fe2000f8e00ff */
[----:B------:R-:W-:Y:S01]  /*bc60*/  LOP3.LUT R12, R13, 0x380, RZ, 0xc0, !PT ;  /* 0x000003800d0c7812 */ /* 0x000fe200078ec0ff */
[----:B------:R-:W-:Y:S01]  /*bc70*/  ULDC.64 UR8, c[0x0][0xae8] ;  /* 0x0002ba0000087ab9 */ /* 0x000fe20000000a00 */
[----:B------:R-:W-:Y:S01]  /*bc80*/  MOV R80, R36 ;  /* 0x0000002400507202 */ /* 0x000fe20000000f00 */
[----:B------:R-:W-:Y:S01]  /*bc90*/  IMAD.MOV R37, RZ, RZ, -R26 ;  /* 0x000000ffff257224 */ /* 0x000fe200078e0a1a */
[----:B------:R-:W-:-:S02]  /*bca0*/  SEL R75, R86, R87, P0 ;  /* 0x00000057564b7207 */ /* 0x000fc40000000000 */
[----:B------:R-:W-:Y:S01]  /*bcb0*/  SHF.R.U64 R12, R12, 0x3, RZ ;  /* 0x000000030c0c7819 */ /* 0x000fe200000012ff */
[----:B------:R-:W-:Y:S01]  /*bcc0*/  IMAD R37, R30, R37, R34 ;  /* 0x000000251e257224 */ /* 0x000fe200078e0222 */
[----:B------:R-:W-:Y:S02]  /*bcd0*/  SEL R86, R87, R86, P0 ;  /* 0x0000005657567207 */ /* 0x000fe40000000000 */
[----:B------:R-:W-:Y:S01]  /*bce0*/  LOP3.LUT R12, R12, R13, RZ, 0x3c, !PT ;  /* 0x0000000d0c0c7212 */ /* 0x000fe200078e3cff */
[----:B------:R-:W-:Y:S01]  /*bcf0*/  IMAD.X R13, RZ, RZ, R29, P1 ;  /* 0x000000ffff0d7224 */ /* 0x000fe200008e061d */
[----:B------:R-:W-:Y:S02]  /*bd00*/  MOV R77, R42 ;  /* 0x0000002a004d7202 */ /* 0x000fe40000000f00 */
[----:B------:R-:W-:Y:S02]  /*bd10*/  MOV R79, R40 ;  /* 0x00000028004f7202 */ /* 0x000fe40000000f00 */
[----:B------:R-:W-:-:S02]  /*bd20*/  IADD3 R40, P1, R26, UR6, RZ ;  /* 0x000000061a287c10 */ /* 0x000fc4000ff3e0ff */
[----:B------:R-:W-:Y:S02]  /*bd30*/  SHF.R.S32.HI R36, RZ, 0x1f, R37 ;  /* 0x0000001fff247819 */ /* 0x000fe40000011425 */
[C---:B------:R-:W-:Y:S02]  /*bd40*/  IADD3 R9, P4, R28.reuse, 0x5000, RZ ;  /* 0x000050001c097810 */ /* 0x040fe40007f9e0ff */
[----:B------:R-:W-:Y:S02]  /*bd50*/  IADD3 R11, P3, R28, 0x4000, RZ ;  /* 0x000040001c0b7810 */ /* 0x000fe40007f7e0ff */
[----:B------:R-:W-:Y:S02]  /*bd60*/  LOP3.LUT R8, R9, 0x380, RZ, 0xc0, !PT ;  /* 0x0000038009087812 */ /* 0x000fe400078ec0ff */
[----:B------:R-:W-:Y:S02]  /*bd70*/  LOP3.LUT R10, R11, 0x380, RZ, 0xc0, !PT ;  /* 0x000003800b0a7812 */ /* 0x000fe400078ec0ff */
[----:B------:R-:W-:-:S02]  /*bd80*/  MOV R81, R38 ;  /* 0x0000002600517202 */ /* 0x000fc40000000f00 */
[----:B------:R-:W-:Y:S02]  /*bd90*/  SHF.R.U64 R8, R8, 0x3, RZ ;  /* 0x0000000308087819 */ /* 0x000fe400000012ff */
[----:B------:R-:W-:Y:S02]  /*bda0*/  SHF.R.U64 R10, R10, 0x3, RZ ;  /* 0x000000030a0a7819 */ /* 0x000fe400000012ff */
[----:B------:R-:W-:Y:S01]  /*bdb0*/  LOP3.LUT R8, R8, R9, RZ, 0x3c, !PT ;  /* 0x0000000908087212 */ /* 0x000fe200078e3cff */
[--C-:B------:R-:W-:Y:S01]  /*bdc0*/  IMAD.X R9, RZ, RZ, R29.reuse, P4 ;  /* 0x000000ffff097224 */ /* 0x100fe200020e061d */
[----:B------:R-:W-:Y:S01]  /*bdd0*/  LOP3.LUT R10, R10, R11, RZ, 0x3c, !PT ;  /* 0x0000000b0a0a7212 */ /* 0x000fe200078e3cff */
[----:B------:R-:W-:Y:S01]  /*bde0*/  IMAD.X R11, RZ, RZ, R29, P3 ;  /* 0x000000ffff0b7224 */ /* 0x000fe200018e061d */
[C---:B------:R-:W-:Y:S02]  /*bdf0*/  IADD3 R7, P5, R28.reuse, 0x6000, RZ ;  /* 0x000060001c077810 */ /* 0x040fe40007fbe0ff */
[----:B------:R-:W-:-:S02]  /*be00*/  LOP3.LUT R5, R28, 0x380, RZ, 0xc0, !PT ;  /* 0x000003801c057812 */ /* 0x000fc400078ec0ff */
        /* <DEDUP_REMOVED lines=10> */
[----:B------:R-:W-:Y:S04]  /*beb0*/  SHFL.IDX PT, R94, R94, R31, 0x1c1f ;  /* 0x001c1f1f5e5e7589 */ /* 0x000fe800000e0000 */
[----:B------:R-:W0:Y:S04]  /*bec0*/  SHFL.IDX PT, R90, R90, R31, 0x1c1f ;  /* 0x001c1f1f5a5a7589 */ /* 0x000e2800000e0000 */
[----:B------:R-:W-:Y:S04]  /*bed0*/  SHFL.IDX PT, R63, R63, R24, 0x1c1f ;  /* 0x001c1f183f3f7589 */ /* 0x000fe800000e0000 */
[----:B------:R-:W-:Y:S04]  /*bee0*/  SHFL.IDX PT, R48, R48, R31, 0x1c1f ;  /* 0x001c1f1f30307589 */ /* 0x000fe800000e0000 */
[----:B------:R-:W-:Y:S04]  /*bef0*/  SHFL.IDX PT, R51, R51, R24, 0x1c1f ;  /* 0x001c1f1833337589 */ /* 0x000fe800000e0000 */
[----:B------:R-:W1:Y:S04]  /*bf00*/  SHFL.IDX PT, R46, R46, R31, 0x1c1f ;  /* 0x001c1f1f2e2e7589 */ /* 0x000e6800000e0000 */
[----:B------:R-:W-:Y:S04]  /*bf10*/  SHFL.IDX PT, R49, R49, R24, 0x1c1f ;  /* 0x001c1f1831317589 */ /* 0x000fe800000e0000 */
[----:B------:R-:W2:Y:S01]  /*bf20*/  SHFL.IDX PT, R60, R60, R31, 0x1c1f ;  /* 0x001c1f1f3c3c7589 */ /* 0x000ea200000e0000 */
[----:B0-----:R-:W-:-:S02]  /*bf30*/  SEL R32, R47, R90, P0 ;  /* 0x0000005a2f207207 */ /* 0x001fc40000000000 */
[----:B------:R-:W-:Y:S01]  /*bf40*/  SEL R34, R90, R47, P0 ;  /* 0x0000002f5a227207 */ /* 0x000fe20000000000 */
[----:B------:R-:W-:Y:S04]  /*bf50*/  SHFL.IDX PT, R65, R65, R24, 0x1c1f ;  /* 0x001c1f1841417589 */ /* 0x000fe800000e0000 */
[----:B------:R-:W0:Y:S04]  /*bf60*/  SHFL.IDX PT, R62, R62, R31, 0x1c1f ;  /* 0x001c1f1f3e3e7589 */ /* 0x000e2800000e0000 */
[----:B------:R-:W-:Y:S04]  /*bf70*/  SHFL.IDX PT, R53, R53, R24, 0x1c1f ;  /* 0x001c1f1835357589 */ /* 0x000fe800000e0000 */
[----:B------:R-:W-:Y:S01]  /*bf80*/  SHFL.IDX PT, R55, R55, R24, 0x1c1f ;  /* 0x001c1f1837377589 */ /* 0x000fe200000e0000 */
[----:B-1----:R-:W-:-:S03]  /*bf90*/  SEL R38, R46, R51, P0 ;  /* 0x000000332e267207 */ /* 0x002fc60000000000 */
[----:B------:R-:W-:Y:S04]  /*bfa0*/  SHFL.IDX PT, R57, R57, R24, 0x1c1f ;  /* 0x001c1f1839397589 */ /* 0x000fe800000e0000 */
[----:B------:R-:W-:Y:S01]  /*bfb0*/  SHFL.IDX PT, R59, R59, R24, 0x1c1f ;  /* 0x001c1f183b3b7589 */ /* 0x000fe200000e0000 */
[----:B--2---:R-:W-:Y:S02]  /*bfc0*/  SEL R33, R49, R60, P0 ;  /* 0x0000003c31217207 */ /* 0x004fe40000000000 */
[----:B------:R-:W-:Y:S01]  /*bfd0*/  SEL R35, R60, R49, P0 ;  /* 0x000000313c237207 */ /* 0x000fe20000000000 */
[----:B------:R-:W-:Y:S04]  /*bfe0*/  SHFL.IDX PT, R42, R61, R24, 0x1c1f ;  /* 0x001c1f183d2a7589 */ /* 0x000fe800000e0000 */
[----:B------:R-:W-:Y:S01]  /*bff0*/  SHFL.IDX PT, R67, R67, R24, 0x1c1f ;  /* 0x001c1f1843437589 */ /* 0x000fe200000e0000 */
[----:B0-----:R-:W-:-:S03]  /*c000*/  SEL R39, R62, R65, P0 ;  /* 0x000000413e277207 */ /* 0x001fc60000000000 */
[----:B------:R-:W-:Y:S04]  /*c010*/  SHFL.IDX PT, R69, R69, R24, 0x1c1f ;  /* 0x001c1f1845457589 */ /* 0x000fe800000e0000 */
[----:B------:R-:W-:Y:S04]  /*c020*/  SHFL.IDX PT, R71, R71, R24, 0x1c1f ;  /* 0x001c1f1847477589 */ /* 0x000fe800000e0000 */
[----:B------:R-:W-:Y:S04]  /*c030*/  SHFL.IDX PT, R73, R73, R24, 0x1c1f ;  /* 0x001c1f1849497589 */ /* 0x000fe800000e0000 */
[----:B------:R0:W-:Y:S04]  /*c040*/  SHFL.IDX PT, R75, R75, R24, 0x1c1f ;  /* 0x001c1f184b4b7589 */ /* 0x0001e800000e0000 */
[----:B------:R-:W-:Y:S04]  /*c050*/  SHFL.IDX PT, R50, R50, R31, 0x1c1f ;  /* 0x001c1f1f32327589 */ /* 0x000fe800000e0000 */
[----:B------:R-:W-:Y:S01]  /*c060*/  SHFL.IDX PT, R72, R64, R31, 0x1c1f ;  /* 0x001c1f1f40487589 */ /* 0x000fe200000e0000 */
[----:B0-----:R-:W-:-:S03]  /*c070*/  SHF.R.S32.HI R24, RZ, 0x1f, R26 ;  /* 0x0000001fff187819 */ /* 0x001fc6000001141a */
[----:B------:R-:W-:Y:S01]  /*c080*/  SHFL.IDX PT, R52, R52, R31, 0x1c1f ;  /* 0x001c1f1f34347589 */ /* 0x000fe200000e0000 */
[----:B------:R-:W-:Y:S02]  /*c090*/  SEL R26, R94, R25, P0 ;  /* 0x000000195e1a7207 */ /* 0x000fe40000000000 */
[----:B------:R-:W-:Y:S01]  /*c0a0*/  IADD3.X R41, R24, UR7, R27, P1, !PT ;  /* 0x0000000718297c10 */ /* 0x000fe20008ffe41b */
[----:B------:R-:W-:Y:S01]  /*c0b0*/  SHFL.IDX PT, R74, R66, R31, 0x1c1f ;  /* 0x001c1f1f424a7589 */ /* 0x000fe200000e0000 */
[----:B------:R-:W-:Y:S01]  /*c0c0*/  ULDC.64 UR6, c[0x0][0xb88] ;  /* 0x0002e20000067ab9 */ /* 0x000fe20000000a00 */
[----:B------:R-:W-:Y:S01]  /*c0d0*/  SEL R24, R25, R94, P0 ;  /* 0x0000005e19187207 */ /* 0x000fe20000000000 */
[----:B------:R-:W-:Y:S01]  /*c0e0*/  IMAD R36, R36, UR6, RZ ;  /* 0x0000000624247c24 */ /* 0x000fe2000f8e02ff */
[----:B------:R-:W-:Y:S01]  /*c0f0*/  SHFL.IDX PT, R54, R54, R31, 0x1c1f ;  /* 0x001c1f1f36367589 */ /* 0x000fe200000e0000 */
[----:B------:R-:W-:Y:S01]  /*c100*/  SEL R25, R63, R48, P0 ;  /* 0x000000303f197207 */ /* 0x000fe20000000000 */
[C---:B------:R-:W-:Y:S01]  /*c110*/  IMAD.WIDE.U32 R40, R37.reuse, UR6, R40 ;  /* 0x0000000625287c25 */ /* 0x040fe2000f8e0028 */
[----:B------:R-:W-:Y:S01]  /*c120*/  SEL R27, R48, R63, P0 ;  /* 0x0000003f301b7207 */ /* 0x000fe20000000000 */
[----:B------:R-:W-:Y:S01]  /*c130*/  SHFL.IDX PT, R76, R68, R31, 0x1c1f ;  /* 0x001c1f1f444c7589 */ /* 0x000fe200000e0000 */
[----:B------:R-:W-:Y:S01]  /*c140*/  LOP3.LUT P1, RZ, R188, 0x3, RZ, 0xc0, !PT ;  /* 0x00000003bcff7812 */ /* 0x000fe2000782c0ff */
[----:B------:R-:W-:Y:S01]  /*c150*/  IMAD R47, R37, UR7, R36 ;  /* 0x00000007252f7c24 */ /* 0x000fe2000f8e0224 */
[----:B------:R-:W-:Y:S01]  /*c160*/  SEL R36, R51, R46, P0 ;  /* 0x0000002e33247207 */ /* 0x000fe20000000000 */
[----:B------:R-:W0:Y:S01]  /*c170*/  SHFL.IDX PT, R56, R56, R31, 0x1c1f ;  /* 0x001c1f1f38387589 */ /* 0x000e2200000e0000 */
[----:B------:R-:W-:Y:S01]  /*c180*/  VIADD R46, R190, UR40 ;  /* 0x00000028be2e7c36 */ /* 0x000fe20008000000 */
[----:B------:R-:W-:Y:S01]  /*c190*/  ULDC.64 UR6, c[0x0][0xb50] ;  /* 0x0002d40000067ab9 */ /* 0x000fe20000000a00 */
[----:B------:R-:W-:Y:S01]  /*c1a0*/  SEL R37, R65, R62, P0 ;  /* 0x0000003e41257207 */ /* 0x000fe20000000000 */
[----:B------:R-:W1:Y:S04]  /*c1b0*/  SHFL.IDX PT, R78, R70, R31, 0x1c1f ;  /* 0x001c1f1f464e7589 */ /* 0x000e6800000e0000 */
[----:B------:R-:W2:Y:S04]  /*c1c0*/  SHFL.IDX PT, R43, R58, R31, 0x1c1f ;  /* 0x001c1f1f3a2b7589 */ /* 0x000ea800000e0000 */
[----:B------:R3:W4:Y:S04]  /*c1d0*/  SHFL.IDX PT, R86, R86, R31, 0x1c1f ;  /* 0x001c1f1f56567589 */ /* 0x00072800000e0000 */
[----:B------:R2:W-:Y:S04]  /*c1e0*/  STSM.16.M88.4 [R83], R24 ;  /* 0x0000001853007844 */ /* 0x0005e80000000200 */
[----:B------:R4:W-:Y:S01]  /*c1f0*/  STSM.16.M88.4 [R44], R32 ;  /* 0x000000202c007844 */ /* 0x0009e20000000200 */
[----:B---3--:R-:W-:-:S03]  /*c200*/  IMAD R31, R30, UR5, RZ ;  /* 0x000000051e1f7c24 */ /* 0x008fc6000f8e02ff */
[----:B------:R3:W-:Y:S01]  /*c210*/  STSM.16.M88.4 [R45], R36 ;  /* 0x000000242d007844 */ /* 0x0007e20000000200 */
[----:B0-----:R-:W-:Y:S02]  /*c220*/  SEL R64, R59, R56, P0 ;  /* 0x000000383b407207 */ /* 0x001fe40000000000 */
[----:B------:R-:W-:Y:S02]  /*c230*/  ISETP.GE.OR P3, PT, R46, R31, P1 ;  /* 0x0000001f2e00720c */ /* 0x000fe40000f66670 */
[----:B------:R-:W-:Y:S02]  /*c240*/  SEL R66, R56, R59, P0 ;  /* 0x0000003b38427207 */ /* 0x000fe40000000000 */
[----:B-1----:R-:W-:Y:S01]  /*c250*/  SEL R65, R73, R78, P0 ;  /* 0x0000004e49417207 */ /* 0x002fe20000000000 */
[----:B--2---:R-:W-:Y:S01]  /*c260*/  VIADD R24, R46, 0x8 ;  /* 0x000000082e187836 */ /* 0x004fe20000000000 */
[----:B------:R-:W-:Y:S01]  /*c270*/  SEL R26, R50, R53, P0 ;  /* 0x00000035321a7207 */ /* 0x000fe20000000000 */
[----:B------:R-:W-:Y:S01]  /*c280*/  IMAD.IADD R25, R41, 0x1, R47 ;  /* 0x0000000129197824 */ /* 0x000fe200078e022f */
[----:B------:R-:W-:-:S02]  /*c290*/  LEA R41, P4, R40, UR6, 0x2 ;  /* 0x0000000628297c11 */ /* 0x000fc4000f8810ff */
[----:B------:R-:W-:Y:S02]  /*c2a0*/  ISETP.GE.OR P1, PT, R24, R31, P1 ;  /* 0x0000001f1800720c */ /* 0x000fe40000f26670 */
[----:B------:R-:W-:Y:S01]  /*c2b0*/  LEA.HI.X R40, R40, UR7, R25, 0x2, P4 ;  /* 0x0000000728287c11 */ /* 0x000fe2000a0f1419 */
[----:B------:R-:W-:Y:S01]  /*c2c0*/  SHFL.IDX PT, R60, R41, RZ, 0x1c1f ;  /* 0x001c1fff293c7589 */ /* 0x000fe200000e0000 */
[----:B------:R-:W-:Y:S02]  /*c2d0*/  SEL R24, R53, R50, P0 ;  /* 0x0000003235187207 */ /* 0x000fe40000000000 */
[----:B------:R-:W-:Y:S01]  /*c2e0*/  SEL R25, R67, R72, P0 ;  /* 0x0000004843197207 */ /* 0x000fe20000000000 */
[----:B------:R-:W0:Y:S01]  /*c2f0*/  SHFL.IDX PT, R61, R40, RZ, 0x1c1f ;  /* 0x001c1fff283d7589 */ /* 0x000e2200000e0000 */
[----:B------:R-:W-:Y:S02]  /*c300*/  SEL R27, R72, R67, P0 ;  /* 0x00000043481b7207 */ /* 0x000fe40000000000 */
[----:B----4-:R-:W-:Y:S01]  /*c310*/  SEL R32, R55, R52, P0 ;  /* 0x0000003437207207 */ /* 0x010fe20000000000 */
[----:B------:R-:W-:Y:S01]  /*c320*/  SHFL.IDX PT, R62, R41, 0x1, 0x1c1f ;  /* 0x003c1f00293e7f89 */ /* 0x000fe200000e0000 */
[----:B------:R-:W-:-:S02]  /*c330*/  SEL R34, R52, R55, P0 ;  /* 0x0000003734227207 */ /* 0x000fc40000000000 */
[----:B------:R-:W-:Y:S01]  /*c340*/  SEL R33, R69, R74, P0 ;  /* 0x0000004a45217207 */ /* 0x000fe20000000000 */
[----:B------:R-:W-:Y:S01]  /*c350*/  STSM.16.M88.4 [R82], R24 ;  /* 0x0000001852007844 */ /* 0x000fe20000000200 */
[----:B------:R-:W-:Y:S02]  /*c360*/  SEL R35, R74, R69, P0 ;  /* 0x000000454a237207 */ /* 0x000fe40000000000 */
[----:B------:R-:W-:Y:S01]  /*c370*/  SEL R44, R57, R54, P0 ;  /* 0x00000036392c7207 */ /* 0x000fe20000000000 */
[----:B------:R-:W1:Y:S01]  /*c380*/  SHFL.IDX PT, R63, R40, 0x1, 0x1c1f ;  /* 0x003c1f00283f7f89 */ /* 0x000e6200000e0000 */
[----:B------:R-:W-:Y:S02]  /*c390*/  SEL R46, R54, R57, P0 ;  /* 0x00000039362e7207 */ /* 0x000fe40000000000 */
[----:B---3--:R-:W-:Y:S01]  /*c3a0*/  SEL R45, R71, R76, P0 ;  /* 0x0000004c472d7207 */ /* 0x008fe20000000000 */
[----:B------:R-:W-:Y:S01]  /*c3b0*/  STSM.16.M88.4 [R81], R32 ;  /* 0x0000002051007844 */ /* 0x000fe20000000200 */
[----:B------:R-:W-:-:S02]  /*c3c0*/  SEL R47, R76, R71, P0 ;  /* 0x000000474c2f7207 */ /* 0x000fc40000000000 */
[----:B------:R-:W-:Y:S02]  /*c3d0*/  SEL R67, R78, R73, P0 ;  /* 0x000000494e437207 */ /* 0x000fe40000000000 */
[----:B------:R-:W-:Y:S01]  /*c3e0*/  SEL R68, R42, R43, P0 ;  /* 0x0000002b2a447207 */ /* 0x000fe20000000000 */
[----:B------:R-:W-:Y:S01]  /*c3f0*/  STSM.16.M88.4 [R80], R44 ;  /* 0x0000002c50007844 */ /* 0x000fe20000000200 */
[----:B------:R-:W-:Y:S02]  /*c400*/  SEL R70, R43, R42, P0 ;  /* 0x0000002a2b467207 */ /* 0x000fe40000000000 */
[----:B------:R-:W-:Y:S01]  /*c410*/  SEL R69, R75, R86, P0 ;  /* 0x000000564b457207 */ /* 0x000fe20000000000 */
[----:B------:R2:W-:Y:S01]  /*c420*/  STSM.16.M88.4 [R79], R64 ;  /* 0x000000404f007844 */ /* 0x0005e20000000200 */
[----:B------:R-:W-:-:S05]  /*c430*/  SEL R71, R86, R75, P0 ;  /* 0x0000004b56477207 */ /* 0x000fca0000000000 */
[----:B------:R-:W-:Y:S01]  /*c440*/  STSM.16.M88.4 [R77], R68 ;  /* 0x000000444d007844 */ /* 0x000fe20000000200 */
[----:B------:R-:W-:Y:S08]  /*c450*/  BAR.SYNC.DEFER_BLOCKING 0x1, 0x100 ;  /* 0x0044000000007b1d */ /* 0x000ff00000010000 */
[----:B--2---:R-:W2:Y:S01]  /*c460*/  @P2 LDC R65, c[0x0][0xbec] ;  /* 0x0002fb00ff412b82 */ /* 0x004ea20000000800 */
[----:B------:R-:W-:Y:S01]  /*c470*/  UIMAD UR5, UR12, UR8, URZ ;  /* 0x000000080c0572a4 */ /* 0x000fe2000f8e023f */
[----:B0-----:R0:W-:Y:S01]  /*c480*/  @!P3 ST.E desc[UR50][R60.64], R0 ;  /* 0x000000003c00b985 */ /* 0x0011e2000c101932 */
[----:B------:R-:W-:-:S03]  /*c490*/  UIMAD.WIDE.U32 UR6, UR38, UR8, URZ ;  /* 0x00000008260672a5 */ /* 0x000fc6000f8e003f */
[----:B-1----:R1:W-:Y:S02]  /*c4a0*/  @!P1 ST.E desc[UR50][R62.64], R2 ;  /* 0x000000023e009985 */ /* 0x0023e4000c101932 */
[----:B0-----:R-:W0:Y:S01]  /*c4b0*/  @P2 LDC R61, c[0x0][0xbf0] ;  /* 0x0002fc00ff3d2b82 */ /* 0x001e220000000800 */
[----:B------:R-:W-:Y:S01]  /*c4c0*/  IMAD R0, R22, 0x20, R23 ;  /* 0x0000002016007824 */ /* 0x000fe200078e0217 */
[----:B------:R-:W-:Y:S01]  /*c4d0*/  UIMAD UR5, UR38, UR9, UR5 ;  /* 0x00000009260572a4 */ /* 0x000fe2000f8e0205 */
[----:B------:R3:W5:Y:S02]  /*c4e0*/  LD.E.128 R44, desc[UR50][R6.64] ;  /* 0x00000032062c7980 */ /* 0x000764000c101d00 */
[----:B-1----:R-:W-:Y:S01]  /*c4f0*/  VIADD R2, R0, UR40 ;  /* 0x0000002800027c36 */ /* 0x002fe20008000000 */
[----:B------:R-:W-:Y:S01]  /*c500*/  UIMAD UR8, UR13, UR10, URZ ;  /* 0x0000000a0d0872a4 */ /* 0x000fe2000f8e023f */
[----:B------:R1:W5:Y:S02]  /*c510*/  LD.E.128 R52, desc[UR50][R8.64] ;  /* 0x0000003208347980 */ /* 0x000364000c101d00 */
[----:B--2---:R-:W-:Y:S01]  /*c520*/  @P2 IMAD.HI.U32 R0, R2, R65, RZ ;  /* 0x0000004102002227 */ /* 0x004fe200078e00ff */
[----:B------:R-:W-:Y:S01]  /*c530*/  UIADD3 UR7, UR7, UR5, URZ ;  /* 0x0000000507077290 */ /* 0x000fe2000fffe03f */
[----:B------:R2:W5:Y:S02]  /*c540*/  LD.E.128 R32, desc[UR50][R4.64] ;  /* 0x0000003204207980 */ /* 0x000564000c101d00 */
[----:B---3--:R-:W-:Y:S01]  /*c550*/  IMAD.MOV.U32 R7, RZ, RZ, R2 ;  /* 0x000000ffff077224 */ /* 0x008fe200078e0002 */
[----:B------:R-:W-:Y:S01]  /*c560*/  UIMAD UR5, UR37, UR11, UR8 ;  /* 0x0000000b250572a4 */ /* 0x000fe2000f8e0208 */
[----:B------:R-:W5:Y:S01]  /*c570*/  LD.E.128 R48, desc[UR50][R28.64] ;  /* 0x000000321c307980 */ /* 0x000f62000c101d00 */
[----:B------:R-:W-:Y:S01]  /*c580*/  UIMAD.WIDE.U32 UR6, UR37, UR10, UR6 ;  /* 0x0000000a250672a5 */ /* 0x000fe2000f8e0006 */
[----:B------:R-:W-:-:S02]  /*c590*/  ULDC.64 UR8, c[0x0][0xae0] ;  /* 0x0002b80000087ab9 */ /* 0x000fc40000000a00 */
[----:B------:R-:W5:Y:S04]  /*c5a0*/  LD.E.128 R40, desc[UR50][R20.64] ;  /* 0x0000003214287980 */ /* 0x000f68000c101d00 */
[----:B------:R-:W5:Y:S01]  /*c5b0*/  LD.E.128 R36, desc[UR50][R14.64] ;  /* 0x000000320e247980 */ /* 0x000f62000c101d00 */
[----:B0-----:R-:W-:Y:S01]  /*c5c0*/  @P2 SHF.R.U32.HI R7, RZ, R61, R0 ;  /* 0x0000003dff072219 */ /* 0x001fe20000011600 */
[----:B------:R-:W-:Y:S02]  /*c5d0*/  UIADD3 UR5, UR7, UR5, URZ ;  /* 0x0000000507057290 */ /* 0x000fe4000fffe03f */
[----:B------:R-:W5:Y:S01]  /*c5e0*/  LD.E.128 R24, desc[UR50][R12.64] ;  /* 0x000000320c187980 */ /* 0x000f62000c101d00 */
[--C-:B------:R-:W-:Y:S01]  /*c5f0*/  SHF.R.S32.HI R0, RZ, 0x1f, R7.reuse ;  /* 0x0000001fff007819 */ /* 0x100fe20000011407 */
[----:B-1----:R-:W-:-:S02]  /*c600*/  IMAD.MOV R9, RZ, RZ, -R7 ;  /* 0x000000ffff097224 */ /* 0x002fc400078e0a07 */
[----:B--2---:R-:W-:Y:S01]  /*c610*/  IMAD.U32 R5, RZ, RZ, UR7 ;  /* 0x00000007ff057e24 */ /* 0x004fe2000f8e00ff */
        /* <DEDUP_REMOVED lines=11> */
[----:B------:R-:W-:-:S02]  /*c6d0*/  IMAD.U32 R5, RZ, RZ, UR5 ;  /* 0x00000005ff057e24 */ /* 0x000fc4000f8e00ff */
[C---:B0-----:R-:W-:Y:S01]  /*c6e0*/  IMAD R11, R7.reuse, UR9, R0 ;  /* 0x00000009070b7c24 */ /* 0x041fe2000f8e0200 */
[----:B------:R-:W-:Y:S01]  /*c6f0*/  SHF.R.S32.HI R0, RZ, 0x1f, R9 ;  /* 0x0000001fff007819 */ /* 0x000fe20000011409 */
[----:B------:R-:W-:-:S04]  /*c700*/  IMAD.WIDE.U32 R4, R7, UR8, R4 ;  /* 0x0000000807047c25 */ /* 0x000fc8000f8e0004 */
[----:B------:R-:W-:Y:S02]  /*c710*/  IMAD.IADD R5, R5, 0x1, R11 ;  /* 0x0000000105057824 */ /* 0x000fe400078e020b */
[----:B------:R-:W-:Y:S02]  /*c720*/  IMAD R2, R0, UR6, RZ ;  /* 0x0000000600027c24 */ /* 0x000fe4000f8e02ff */
[----:B------:R-:W-:Y:S02]  /*c730*/  VIADD R8, R23, UR40 ;  /* 0x0000002817087c36 */ /* 0x000fe40008000000 */
        /* <DEDUP_REMOVED lines=27> */
.L_x_9372:
[----:B------:R-:W-:Y:S05]  /*c8f0*/  BSYNC B1 ;  /* 0x0000000000017941 */ /* 0x000fea0003800000 */
.L_x_9371:
        /* <DEDUP_REMOVED lines=13> */
.L_x_9374:
[----:B------:R-:W-:Y:S05]  /*c9d0*/  BSYNC B1 ;  /* 0x0000000000017941 */ /* 0x000fea0003800000 */
.L_x_9373:
        /* <DEDUP_REMOVED lines=13> */
.L_x_9376:
[----:B------:R-:W-:Y:S05]  /*cab0*/  BSYNC B1 ;  /* 0x0000000000017941 */ /* 0x000fea0003800000 */
.L_x_9375:
        /* <DEDUP_REMOVED lines=16> */
.L_x_9370:
        /* <DEDUP_REMOVED lines=50> */
.L_x_9379:
[----:B------:R-:W-:Y:S05]  /*cee0*/  BSYNC B1 ;  /* 0x0000000000017941 */ /* 0x000fea0003800000 */
.L_x_9378:
        /* <DEDUP_REMOVED lines=55> */
.L_x_9381:
[----:B------:R-:W-:Y:S05]  /*d260*/  BSYNC B1 ;  /* 0x0000000000017941 */ /* 0x000fea0003800000 */
.L_x_9380:
        /* <DEDUP_REMOVED lines=13> */
.L_x_9383:
[----:B------:R-:W-:Y:S05]  /*d340*/  BSYNC B1 ;  /* 0x0000000000017941 */ /* 0x000fea0003800000 */
.L_x_9382:
        /* <DEDUP_REMOVED lines=13> */
.L_x_9385:
[----:B------:R-:W-:Y:S05]  /*d420*/  BSYNC B1 ;  /* 0x0000000000017941 */ /* 0x000fea0003800000 */
.L_x_9384:
[----:B---3--:R-:W-:Y:S01]  /*d430*/  VIADD R3, R6, 0x60 ;  /* 0x0000006006037836 */ /* 0x008fe20000000000 */
[----:B0-----:R0:W3:Y:S04]  /*d440*/  SHFL.IDX PT, R0, R5, 0x3, 0x181f ;  /* 0x00781f0005007f89 */ /* 0x0010e800000e0000 */
[----:B------:R-:W-:Y:S01]  /*d450*/  ISETP.GE.AND P0, PT, R3, R9, PT ;  /* 0x000000090300720c */ /* 0x000fe20003f06270 */
[----:B-1----:R0:W1:-:S12]  /*d460*/  SHFL.IDX PT, R2, R4, 0x3, 0x181f ;  /* 0x00781f0004027f89 */ /* 0x00205800000e0000 */
[----:B0-----:R-:W-:Y:S05]  /*d470*/  @P0 BRA `(.L_x_9377) ;  /* 0x0000000000240947 */ /* 0x001fea0003800000 */
[----:B------:R-:W-:Y:S02]  /*d480*/  ULDC UR5, c[0x0][0xac8] ;  /* 0x0002b20000057ab9 */ /* 0x000fe40000000800 */
[----:B------:R-:W-:Y:S02]  /*d490*/  ISETP.GE.AND P2, PT, R16, UR5, PT ;  /* 0x0000000510007c0c */ /* 0x000fe4000bf46270 */
[----:B------:R-:W-:-:S11]  /*d4a0*/  ISETP.GE.AND P3, PT, R19, UR5, PT ;  /* 0x0000000513007c0c */ /* 0x000fd6000bf66270 */
[CC--:B-12-4-:R-:W-:Y:S02]  /*d4b0*/  @!P2 LEA R4, P0, R16.reuse, R2.reuse, 0x1 ;  /* 0x000000021004a211 */ /* 0x0d6fe400078008ff */
[C---:B------:R-:W-:Y:S02]  /*d4c0*/  @!P3 LEA R2, P1, R19.reuse, R2, 0x1 ;  /* 0x000000021302b211 */ /* 0x040fe400078208ff */
[-C--:B---3--:R-:W-:Y:S02]  /*d4d0*/  @!P2 LEA.HI.X R5, R16, R0.reuse, R193, 0x1, P0 ;  /* 0x000000001005a211 */ /* 0x088fe400000f0cc1 */
[----:B------:R-:W-:-:S03]  /*d4e0*/  @!P3 LEA.HI.X R3, R19, R0, R192, 0x1, P1 ;  /* 0x000000001303b211 */ /* 0x000fc600008f0cc0 */
[----:B------:R0:W-:Y:S04]  /*d4f0*/  @!P2 ST.E.128 desc[UR50][R4.64], RZ ;  /* 0x000000ff0400a985 */ /* 0x0001e8000c101d32 */
[----:B------:R0:W-:Y:S02]  /*d500*/  @!P3 ST.E.128 desc[UR50][R2.64], RZ ;  /* 0x000000ff0200b985 */ /* 0x0001e4000c101d32 */
.L_x_9377:
[----:B------:R-:W-:Y:S05]  /*d510*/  BSYNC B0 ;  /* 0x0000000000007941 */ /* 0x000fea0003800000 */
.L_x_9369:
[----:B------:R-:W-:Y:S02]  /*d520*/  ULDC UR5, c[0x0][0xc38] ;  /* 0x00030e0000057ab9 */ /* 0x000fe40000000800 */
[----:B------:R-:W-:-:S06]  /*d530*/  UISETP.GE.AND UP0, UPT, UR4, UR5, UPT ;  /* 0x000000050400728c */ /* 0x000fcc000bf06270 */
[----:B------:R-:W-:-:S13]  /*d540*/  PLOP3.LUT P0, PT, PT, PT, UP0, 0x80, 0x0 ;  /* 0x000000000000781c */ /* 0x000fda0003f0f008 */
[----:B------:R-:W-:Y:S05]  /*d550*/  @!P0 BRA `(.L_x_9386) ;  /* 0xffffff3400e88947 */ /* 0x000fea000383ffff */
[----:B------:R-:W-:Y:S05]  /*d560*/  EXIT ;  /* 0x000000000000794d */ /* 0x000fea0003800000 */
.L_x_9328:
        /* <DEDUP_REMOVED lines=17> */
[----:B------:R-:W-:Y:S01]  /*d680*/  ULDC UR4, c[0x0][0x424] ;  /* 0x0001090000047ab9 */ /* 0x000fe20000000800 */
[----:B------:R-:W0:Y:S01]  /*d690*/  S2R R7, SR_TID.X ;  /* 0x0000000000077919 */ /* 0x000e220000002100 */
[----:B------:R-:W-:Y:S01]  /*d6a0*/  UISETP.NE.U32.AND UP0, UPT, UR6, URZ, UPT ;  /* 0x0000003f0600728c */ /* 0x000fe2000bf05070 */
[----:B------:R-:W-:Y:S01]  /*d6b0*/  MOV R17, 0x400 ;  /* 0x0000040000117802 */ /* 0x000fe20000000f00 */
[----:B------:R-:W-:Y:S01]  /*d6c0*/  ULDC UR8, c[0x0][0x2b8] ;  /* 0x0000ae0000087ab9 */ /* 0x000fe20000000800 */
[----:B------:R-:W-:Y:S01]  /*d6d0*/  ULDC UR39, c[0x0][0x288] ;  /* 0x0000a20000277ab9 */ /* 0x000fe20000000800 */
[----:B------:R-:W-:Y:S01]  /*d6e0*/  UISETP.NE.AND.EX UP0, UPT, UR7, URZ, UPT, UP0 ;  /* 0x0000003f0700728c */ /* 0x000fe2000bf05300 */
[----:B------:R-:W-:Y:S02]  /*d6f0*/  ULDC UR38, c[0x0][0x448] ;  /* 0x0001120000267ab9 */ /* 0x000fe40000000800 */
[----:B------:R-:W-:Y:S01]  /*d700*/  ULDC.64 UR6, c[0x0][0x2f0] ;  /* 0x0000bc0000067ab9 */ /* 0x000fe20000000a00 */
        /* <DEDUP_REMOVED lines=25> */
[----:B------:R-:W-:Y:S02]  /*d8a0*/  LOP3.LUT R3, R7, 0x400, R0, 0xf8, !PT ;  /* 0x0000040007037812 */ /* 0x000fe400078ef800 */
[----:B------:R0:W-:Y:S01]  /*d8b0*/  STL [R1+0x1c], R2 ;  /* 0x00001c0201007387 */ /* 0x0001e20000100800 */
[----:B------:R-:W-:Y:S02]  /*d8c0*/  ISETP.GE.AND P1, PT, R34, UR7, PT ;  /* 0x0000000722007c0c */ /* 0x000fe4000bf26270 */
[----:B------:R-:W-:Y:S02]  /*d8d0*/  LOP3.LUT R16, R16, 0xfffffffe, RZ, 0xc0, !PT ;  /* 0xfffffffe10107812 */ /* 0x000fe400078ec0ff */
[----:B0-----:R-:W-:-:S04]  /*d8e0*/  SHF.R.U32.HI R2, RZ, 0x3, R9 ;  /* 0x00000003ff027819 */ /* 0x001fc80000011609 */
[----:B------:R-:W-:Y:S01]  /*d8f0*/  LOP3.LUT R4, R2, 0x70, R0, 0xf8, !PT ;  /* 0x0000007002047812 */ /* 0x000fe200078ef800 */
[C---:B------:R-:W-:Y:S02]  /*d900*/  VIADD R2, R24.reuse, 0x40 ;  /* 0x0000004018027836 */ /* 0x040fe40000000000 */
[----:B------:R-:W-:Y:S01]  /*d910*/  @P0 VIADD R2, R24, 0xffffffc0 ;  /* 0xffffffc018020836 */ /* 0x000fe20000000000 */
[----:B------:R0:W-:Y:S01]  /*d920*/  STL [R1+0x24], RZ ;  /* 0x000024ff01007387 */ /* 0x0001e20000100800 */
[----:B------:R-:W-:-:S03]  /*d930*/  @P2 LOP3.LUT R16, R16, 0x1, RZ, 0xfc, !PT ;  /* 0x0000000110102812 */ /* 0x000fc600078efcff */
[----:B------:R0:W-:Y:S01]  /*d940*/  STL [R1+0x14], R3 ;  /* 0x0000140301007387 */ /* 0x0001e20000100800 */
[----:B------:R-:W-:Y:S01]  /*d950*/  LOP3.LUT R16, R16, 0xfffffdff, RZ, 0xc0, !PT ;  /* 0xfffffdff10107812 */ /* 0x000fe200078ec0ff */
[----:B------:R-:W-:-:S03]  /*d960*/  USEL UR4, UR4, 0x1, UP0 ;  /* 0x0000000104047887 */ /* 0x000fc60008000000 */
[----:B------:R-:W-:Y:S01]  /*d970*/  @P1 LOP3.LUT R16, R16, 0x200, RZ, 0xfc, !PT ;  /* 0x0000020010101812 */ /* 0x000fe200078efcff */
        /* <DEDUP_REMOVED lines=11> */
[----:B------:R-:W-:Y:S02]  /*da30*/  ULOP3.LUT UR45, UR36, 0x2, URZ, 0xfc, !UPT ;  /* 0x00000002242d7892 */ /* 0x000fe4000f8efc3f */
[----:B------:R-:W-:-:S02]  /*da40*/  ULOP3.LUT UR46, UR36, 0x1, URZ, 0xfc, !UPT ;  /* 0x00000001242e7892 */ /* 0x000fc4000f8efc3f */
[----:B------:R-:W-:Y:S02]  /*da50*/  UIADD3 UR39, UR37, 0xa0, -UR39 ;  /* 0x000000a025277890 */ /* 0x000fe4000fffe827 */
[----:B------:R-:W-:Y:S01]  /*da60*/  ULEA.HI.SX32 UR40, UR5, UR40, 0x1a ;  /* 0x0000002805287291 */ /* 0x000fe2000f8fd23f */
[----:B------:R-:W-:Y:S01]  /*da70*/  ULDC UR47, c[0x0][0xc] ;  /* 0x00000300002f7ab9 */ /* 0x000fe20000000800 */
[----:B--2---:R-:W-:-:S05]  /*da80*/  LEA R17, R10, R17, 0x18 ;  /* 0x000000110a117211 */ /* 0x004fca00078ec0ff */
[----:B------:R-:W-:-:S05]  /*da90*/  IMAD.IADD R0, R17, 0x1, R3 ;  /* 0x0000000111007824 */ /* 0x000fca00078e0203 */
[----:B------:R0:W-:Y:S04]  /*daa0*/  STL [R1+0x20], R0 ;  /* 0x0000200001007387 */ /* 0x0001e80000100800 */
[----:B------:R0:W-:Y:S02]  /*dab0*/  STL [R1+0x10], R2 ;  /* 0x0000100201007387 */ /* 0x0001e40000100800 */
.L_x_9452:
        /* <DEDUP_REMOVED lines=23> */
.L_x_9388:
[----:B------:R-:W-:Y:S01]  /*dc30*/  ULDC UR8, c[0x0][0xc54] ;  /* 0x0003150000087ab9 */ /* 0x000fe20000000800 */
[----:B------:R-:W-:Y:S01]  /*dc40*/  UMOV UR6, UR7 ;  /* 0x0000000700067c82 */ /* 0x000fe20008000000 */
[----:B------:R-:W-:-:S11]  /*dc50*/  UISETP.NE.AND UP0, UPT, UR8, 0x1, UPT ;  /* 0x000000010800788c */ /* 0x000fd6000bf05270 */
[----:B------:R-:W-:Y:S02]  /*dc60*/  @UP0 ULDC.64 UR10, c[0x0][0xc58] ;  /* 0x00031600000a0ab9 */ /* 0x000fe40000000a00 */
[----:B------:R-:W-:-:S04]  /*dc70*/  UIMAD.WIDE.U32 UR4, UR7, UR10, URZ ;  /* 0x0000000a070472a5 */ /* 0x000fc8000f8e003f */
[----:B------:R-:W-:-:S04]  /*dc80*/  @UP0 USHF.R.U32.HI UR6, URZ, UR11, UR5 ;  /* 0x0000000b3f060299 */ /* 0x000fc80008011605 */
[----:B------:R-:W-:-:S12]  /*dc90*/  UIMAD UR4, UR6, UR8, URZ ;  /* 0x00000008060472a4 */ /* 0x000fd8000f8e023f */
.L_x_9389:
        /* <DEDUP_REMOVED lines=60> */
.L_x_9391:
        /* <DEDUP_REMOVED lines=20> */
.L_x_9394:
[----:B------:R-:W-:Y:S05]  /*e1a0*/  BSYNC B6 ;  /* 0x0000000000067941 */ /* 0x000fea0003800000 */
.L_x_9393:
        /* <DEDUP_REMOVED lines=22> */
.L_x_9396:
[----:B------:R-:W-:Y:S05]  /*e310*/  BSYNC B6 ;  /* 0x0000000000067941 */ /* 0x000fea0003800000 */
.L_x_9395:
        /* <DEDUP_REMOVED lines=21> */
.L_x_9398:
[----:B------:R-:W-:Y:S05]  /*e470*/  BSYNC B6 ;  /* 0x0000000000067941 */ /* 0x000fea0003800000 */
.L_x_9397:
        /* <DEDUP_REMOVED lines=19> */
.L_x_9400:
[----:B------:R-:W-:Y:S05]  /*e5b0*/  BSYNC B6 ;  /* 0x0000000000067941 */ /* 0x000fea0003800000 */
.L_x_9399:
        /* <DEDUP_REMOVED lines=18> */
.L_x_9472:
        /* <DEDUP_REMOVED lines=72> */
.L_x_9402:
[----:B------:R-:W-:Y:S01]  /*eb60*/  IMAD R0, R31, 0x8, R17 ;  /* 0x000000081f007824 */ /* 0x000fe200078e0211 */
[----:B------:R-:W-:Y:S01]  /*eb70*/  SHF.L.U32 R27, R36, 0x1f, RZ ;  /* 0x0000001f241b7819 */ /* 0x000fe200000006ff */
[----:B------:R-:W-:Y:S01]  /*eb80*/  BSSY B0, `(.L_x_9403) ;  /* 0x0000004000007945 */ /* 0x000fe20003800000 */
[----:B------:R-:W-:Y:S02]  /*eb90*/  SHF.R.S32.HI R22, RZ, 0x1f, R8 ;  /* 0x0000001fff167819 */ /* 0x000fe40000011408 */
[----:B------:R-:W0:Y:S02]  /*eba0*/  SYNCS.PHASECHK.TRANS64.TRYWAIT P0, [R0+URZ+0x22880], R27 ;  /* 0x0228801b000075a7 */ /* 0x000e24000800017f */
[----:B0-----:R-:W-:Y:S05]  /*ebb0*/  @!P0 BRA `(.L_x_9404) ;  /* 0x0000004400b08947 */ /* 0x001fea0003800000 */
.L_x_9473:
[----:B------:R-:W-:Y:S05]  /*ebc0*/  BSYNC B0 ;  /* 0x0000000000007941 */ /* 0x000fea0003800000 */
.L_x_9403:
        /* <DEDUP_REMOVED lines=122> */
.L_x_9495:
        /* <DEDUP_REMOVED lines=10> */
.L_x_9406:
        /* <DEDUP_REMOVED lines=11> */
.L_x_9407:
[----:B------:R1:W-:Y:S01]  /*f4c0*/  SYNCS.ARRIVE.TRANS64.A1T0 RZ, [R0+URZ+0x22870], RZ ;  /* 0x022870ff00ff79a7 */ /* 0x0003e2000810003f */
[----:B------:R-:W-:Y:S05]  /*f4d0*/  @!P6 BRA `(.L_x_9408) ;  /* 0x000000000004e947 */ /* 0x000fea0003800000 */
[----:B------:R-:W-:Y:S01]  /*f4e0*/  BPT.TRAP 0x1 ;  /* 0x000000040000795c */ /* 0x000fe20000300000 */
.L_x_9408:
[----:B------:R-:W2:Y:S01]  /*f4f0*/  SYNCS.PHASECHK.TRANS64.TRYWAIT P0, [R0+URZ+0x22840], R27 ;  /* 0x0228401b000075a7 */ /* 0x000ea2000800017f */
[----:B------:R-:W-:Y:S04]  /*f500*/  BSSY B0, `(.L_x_9409) ;  /* 0x0000002000007945 */ /* 0x000fe80003800000 */
[----:B--2---:R-:W-:Y:S05]  /*f510*/  @!P0 BRA `(.L_x_9410) ;  /* 0x0000004800948947 */ /* 0x004fea0003800000 */
.L_x_9496:
[----:B------:R-:W-:Y:S05]  /*f520*/  BSYNC B0 ;  /* 0x0000000000007941 */ /* 0x000fea0003800000 */
.L_x_9409:
        /* <DEDUP_REMOVED lines=103> */
.L_x_9518:
        /* <DEDUP_REMOVED lines=9> */
.L_x_9412:
        /* <DEDUP_REMOVED lines=11> */
.L_x_9413:
        /* <DEDUP_REMOVED lines=23> */
.L_x_9415:
[----:B------:R-:W-:Y:S05]  /*fe50*/  BSYNC B6 ;  /* 0x0000000000067941 */ /* 0x000fea0003800000 */
.L_x_9414:
[----:B------:R0:W5:Y:S01]  /*fe60*/  LDL R8, [R1+0x20] ;  /* 0x0000200001087983 */ /* 0x0001620000100800 */
[----:B------:R-:W-:Y:S01]  /*fe70*/  UISETP.NE.AND UP0, UPT, UR48, URZ, UPT ;  /* 0x0000003f3000728c */ /* 0x000fe2000bf05270 */
[----:B------:R-:W-:Y:S01]  /*fe80*/  IMAD.U32 R4, RZ, RZ, UR43 ;  /* 0x0000002bff047e24 */ /* 0x000fe2000f8e00ff */
[----:B------:R-:W1:Y:S01]  /*fe90*/  S2R R2, SR_TID.X ;  /* 0x0000000000027919 */ /* 0x000e620000002100 */
[----:B------:R-:W-:Y:S01]  /*fea0*/  R2UR UR6, R37 ;  /* 0x00000000250672ca */ /* 0x000fe200000e0000 */
[----:B------:R-:W-:Y:S02]  /*feb0*/  ULDC.64 UR8, c[0x0][0x2d8] ;  /* 0x0000b60000087ab9 */ /* 0x000fe40000000a00 */
[----:B------:R-:W-:Y:S02]  /*fec0*/  PLOP3.LUT P0, PT, PT, PT, UP0, 0x80, 0x0 ;  /* 0x000000000000781c */ /* 0x000fe40003f0f008 */
[----:B------:R-:W-:-:S03]  /*fed0*/  LOP3.LUT P5, RZ, R16, 0x800, RZ, 0xc0, !PT ;  /* 0x0000080010ff7812 */ /* 0x000fc600078ac0ff */
[----:B------:R-:W-:Y:S01]  /*fee0*/  @UP0 ULDC UR4, c[0x0][0x44c] ;  /* 0x0001130000040ab9 */ /* 0x000fe20000000800 */
[C---:B-1----:R-:W-:Y:S01]  /*fef0*/  LOP3.LUT R19, R2.reuse, 0x7f, RZ, 0xc0, !PT ;  /* 0x0000007f02137812 */ /* 0x042fe200078ec0ff */
        /* <DEDUP_REMOVED lines=97> */
.L_x_9535:
        /* <DEDUP_REMOVED lines=10> */
.L_x_9417:
        /* <DEDUP_REMOVED lines=18> */
.L_x_9536:
[----:B------:R-:W-:Y:S05]  /*106d0*/  BSYNC B0 ;  /* 0x0000000000007941 */ /* 0x000fea0003800000 */
.L_x_9418:
[----:B------:R-:W-:-:S06]  /*106e0*/  UISETP.GE.AND UP0, UPT, UR44, 0x2, UPT ;  /* 0x000000022c00788c */ /* 0x000fcc000bf06270 */
[----:B------:R-:W-:-:S13]  /*106f0*/  PLOP3.LUT P0, PT, PT, PT, UP0, 0x40, 0x0 ;  /* 0x000000000000781c */ /* 0x000fda0003f0e808 */
[----:B------:R-:W-:Y:S05]  /*10700*/  @P0 BRA `(.L_x_9420) ;  /* 0x00000018005c0947 */ /* 0x000fea0003800000 */
[----:B------:R-:W-:Y:S01]  /*10710*/  UIADD3 UR4, UR44, -0x2, URZ ;  /* 0xfffffffe2c047890 */ /* 0x000fe2000fffe03f */
[----:B------:R-:W-:Y:S02]  /*10720*/  IMAD.MOV.U32 R23, RZ, RZ, R36 ;  /* 0x000000ffff177224 */ /* 0x000fe400078e0024 */
[----:B------:R-:W-:-:S03]  /*10730*/  IMAD.MOV.U32 R22, RZ, RZ, R31 ;  /* 0x000000ffff167224 */ /* 0x000fc600078e001f */
[----:B------:R-:W-:-:S07]  /*10740*/  IMAD.U32 R33, RZ, RZ, UR4 ;  /* 0x00000004ff217e24 */ /* 0x000fce000f8e00ff */
.L_x_9440:
        /* <DEDUP_REMOVED lines=64> */
[----:B------:R-:W-:Y:S02]  /*10b50*/  ISETP.GT.AND P1, PT, R0, RZ, PT ;  /* 0x000000ff0000720c */ /* 0x000fe40003f24270 */
[----:B--2---:R-:W-:Y:S01]  /*10b60*/  SHF.R.S32.HI R26, RZ, 0x1f, R9 ;  /* 0x0000001fff1a7819 */ /* 0x004fe20000011409 */
[----:B------:R-:W-:Y:S10]  /*10b70*/  @!P2 BRA `(.L_x_9421) ;  /* 0x000000000004a947 */ /* 0x000ff40003800000 */
[----:B------:R-:W-:Y:S01]  /*10b80*/  BPT.TRAP 0x1 ;  /* 0x000000040000795c */ /* 0x000fe20000300000 */
.L_x_9421:
[----:B------:R-:W-:Y:S01]  /*10b90*/  IMAD R0, R31, 0x8, R17 ;  /* 0x000000081f007824 */ /* 0x000fe200078e0211 */
[----:B------:R-:W-:Y:S01]  /*10ba0*/  SHF.L.U32 R29, R36, 0x1f, RZ ;  /* 0x0000001f241d7819 */ /* 0x000fe200000006ff */
[----:B------:R-:W-:Y:S01]  /*10bb0*/  BSSY B0, `(.L_x_9422) ;  /* 0x0000004000007945 */ /* 0x000fe20003800000 */
[----:B------:R-:W-:Y:S02]  /*10bc0*/  SHF.R.S32.HI R28, RZ, 0x1f, R4 ;  /* 0x0000001fff1c7819 */ /* 0x000fe40000011404 */
[----:B------:R-:W0:Y:S02]  /*10bd0*/  SYNCS.PHASECHK.TRANS64.TRYWAIT P0, [R0+URZ+0x22880], R29 ;  /* 0x0228801d000075a7 */ /* 0x000e24000800017f */
[----:B0-----:R-:W-:Y:S05]  /*10be0*/  @!P0 BRA `(.L_x_9423) ;  /* 0x0000004800188947 */ /* 0x001fea0003800000 */
.L_x_9537:
[----:B------:R-:W-:Y:S05]  /*10bf0*/  BSYNC B0 ;  /* 0x0000000000007941 */ /* 0x000fea0003800000 */
.L_x_9422:
        /* <DEDUP_REMOVED lines=83> */
.L_x_9559:
        /* <DEDUP_REMOVED lines=8> */
.L_x_9425:
        /* <DEDUP_REMOVED lines=11> */
.L_x_9426:
[----:B------:R2:W-:Y:S01]  /*11260*/  SYNCS.ARRIVE.TRANS64.A1T0 RZ, [R0+URZ+0x22870], RZ ;  /* 0x022870ff00ff79a7 */ /* 0x0005e2000810003f */
[----:B------:R-:W-:Y:S05]  /*11270*/  @!P3 BRA `(.L_x_9427) ;  /* 0x000000000004b947 */ /* 0x000fea0003800000 */
[----:B------:R-:W-:Y:S01]  /*11280*/  BPT.TRAP 0x1 ;  /* 0x000000040000795c */ /* 0x000fe20000300000 */
.L_x_9427:
[----:B------:R-:W3:Y:S01]  /*11290*/  SYNCS.PHASECHK.TRANS64.TRYWAIT P0, [R0+URZ+0x22840], R29 ;  /* 0x0228401d000075a7 */ /* 0x000ee2000800017f */
[----:B------:R-:W-:Y:S04]  /*112a0*/  BSSY B0, `(.L_x_9428) ;  /* 0x0000002000007945 */ /* 0x000fe80003800000 */
[----:B---3--:R-:W-:Y:S05]  /*112b0*/  @!P0 BRA `(.L_x_9429) ;  /* 0x0000004c00248947 */ /* 0x008fea0003800000 */
.L_x_9560:
[----:B------:R-:W-:Y:S05]  /*112c0*/  BSYNC B0 ;  /* 0x0000000000007941 */ /* 0x000fea0003800000 */
.L_x_9428:
        /* <DEDUP_REMOVED lines=79> */
.L_x_9582:
        /* <DEDUP_REMOVED lines=8> */
.L_x_9431:
        /* <DEDUP_REMOVED lines=11> */
.L_x_9432:
[----:B------:R3:W-:Y:S02]  /*118f0*/  SYNCS.ARRIVE.TRANS64.A1T0 RZ, [R0+URZ+0x22830], RZ ;  /* 0x022830ff00ff79a7 */ /* 0x0007e4000810003f */
[----:B---3--:R-:W-:-:S05]  /*11900*/  IMAD.U32 R0, RZ, RZ, UR46 ;  /* 0x0000002eff007e24 */ /* 0x008fca000f8e00ff */
[----:B------:R-:W-:-:S13]  /*11910*/  ISETP.NE.AND P0, PT, R0, 0x3, PT ;  /* 0x000000030000780c */ /* 0x000fda0003f05270 */
[----:B------:R-:W-:Y:S05]  /*11920*/  @!P0 BRA `(.L_x_9433) ;  /* 0x0000000000048947 */ /* 0x000fea0003800000 */
[----:B------:R-:W-:Y:S01]  /*11930*/  BPT.TRAP 0x1 ;  /* 0x000000040000795c */ /* 0x000fe20000300000 */
.L_x_9433:
[----:B------:R-:W-:Y:S01]  /*11940*/  LOP3.LUT R0, R23, 0x1, RZ, 0x3c, !PT ;  /* 0x0000000117007812 */ /* 0x000fe200078e3cff */
[----:B------:R-:W-:Y:S01]  /*11950*/  IMAD R3, R22, 0x8, R17 ;  /* 0x0000000816037824 */ /* 0x000fe200078e0211 */
[----:B------:R-:W-:Y:S02]  /*11960*/  BSSY B0, `(.L_x_9434) ;  /* 0x0000004000007945 */ /* 0x000fe40003800000 */
[----:B------:R-:W-:-:S04]  /*11970*/  SHF.L.U32 R0, R0, 0x1f, RZ ;  /* 0x0000001f00007819 */ /* 0x000fc800000006ff */
[----:B------:R-:W0:Y:S02]  /*11980*/  SYNCS.PHASECHK.TRANS64.TRYWAIT P2, [R3+URZ+0x22870], R0 ;  /* 0x02287000030075a7 */ /* 0x000e24000804017f */
[----:B0-----:R-:W-:Y:S05]  /*11990*/  @!P2 BRA `(.L_x_9435) ;  /* 0x000000500024a947 */ /* 0x001fea0003800000 */
.L_x_9583:
[----:B------:R-:W-:Y:S05]  /*119a0*/  BSYNC B0 ;  /* 0x0000000000007941 */ /* 0x000fea0003800000 */
.L_x_9434:
[----:B------:R-:W-:-:S05]  /*119b0*/  IMAD.U32 R2, RZ, RZ, UR45 ;  /* 0x0000002dff027e24 */ /* 0x000fca000f8e00ff */
[----:B------:R-:W-:-:S13]  /*119c0*/  ISETP.NE.AND P2, PT, R2, 0x3, PT ;  /* 0x000000030200780c */ /* 0x000fda0003f45270 */
[----:B------:R-:W-:Y:S05]  /*119d0*/  @!P2 BRA `(.L_x_9436) ;  /* 0x000000000004a947 */ /* 0x000fea0003800000 */
[----:B------:R-:W-:Y:S01]  /*119e0*/  BPT.TRAP 0x1 ;  /* 0x000000040000795c */ /* 0x000fe20000300000 */
.L_x_9436:
[----:B0-----:R-:W-:Y:S01]  /*119f0*/  SHF.L.U32 R0, R23, 0x1f, RZ ;  /* 0x0000001f17007819 */ /* 0x001fe200000006ff */
[----:B------:R-:W-:-:S03]  /*11a00*/  IMAD R2, R22, 0x5000, RZ ;  /* 0x0000500016027824 */ /* 0x000fc600078e02ff */
[----:B------:R-:W0:Y:S02]  /*11a10*/  SYNCS.PHASECHK.TRANS64.TRYWAIT P2, [R3+URZ+0x22860], R0 ;  /* 0x02286000030075a7 */ /* 0x000e24000804017f */
[----:B0-----:R-:W-:Y:S05]  /*11a20*/  @!P2 BRA `(.L_x_9437) ;  /* 0x000000500014a947 */ /* 0x001fea0003800000 */
.L_x_9584:
        /* <DEDUP_REMOVED lines=90> */
.L_x_9438:
[----:B-1----:R1:W-:Y:S01]  /*11fd0*/  SYNCS.ARRIVE.TRANS64.A1T0 RZ, [R3+URZ+0x22850], RZ ;  /* 0x022850ff03ff79a7 */ /* 0x0023e2000810003f */
[----:B------:R-:W-:Y:S06]  /*11fe0*/  BAR.SYNC.DEFER_BLOCKING 0x2, 0x80 ;  /* 0x0082000000007b1d */ /* 0x000fec0000010000 */
[----:B------:R-:W-:Y:S05]  /*11ff0*/  @!P0 BRA `(.L_x_9439) ;  /* 0x0000000000048947 */ /* 0x000fea0003800000 */
[----:B------:R-:W-:Y:S01]  /*12000*/  BPT.TRAP 0x1 ;  /* 0x000000040000795c */ /* 0x000fe20000300000 */
.L_x_9439:
[----:B0-----:R-:W2:Y:S01]  /*12010*/  LDL R0, [R1+0xc] ;  /* 0x00000c0001007983 */ /* 0x001ea20000100800 */
[----:B-1----:R-:W-:Y:S02]  /*12020*/  VIADD R3, R3, 0x22880 ;  /* 0x0002288003037836 */ /* 0x002fe40000000000 */
[----:B------:R-:W-:Y:S02]  /*12030*/  IMAD.MOV.U32 R23, RZ, RZ, R36 ;  /* 0x000000ffff177224 */ /* 0x000fe400078e0024 */
[----:B------:R-:W-:Y:S01]  /*12040*/  IMAD.MOV.U32 R22, RZ, RZ, R31 ;  /* 0x000000ffff167224 */ /* 0x000fe200078e001f */
[----:B--2---:R-:W-:-:S04]  /*12050*/  PRMT R3, R0, 0x654, R3 ;  /* 0x0000065400037816 */ /* 0x004fc80000000003 */
[----:B------:R1:W-:Y:S01]  /*12060*/  SYNCS.ARRIVE.TRANS64.RED.A1T0 RZ, [R3+URZ], RZ ;  /* 0x000000ff03ff79a7 */ /* 0x0003e2000810043f */
[----:B------:R-:W-:Y:S05]  /*12070*/  @P1 BRA `(.L_x_9440) ;  /* 0xffffffe400b41947 */ /* 0x000fea000383ffff */
.L_x_9420:
        /* <DEDUP_REMOVED lines=19> */
.L_x_9442:
[----:B------:R-:W-:Y:S05]  /*121b0*/  BSYNC B0 ;  /* 0x0000000000007941 */ /* 0x000fea0003800000 */
.L_x_9441:
[----:B------:R-:W-:-:S13]  /*121c0*/  ISETP.NE.AND P1, PT, R6, 0x3, PT ;  /* 0x000000030600780c */ /* 0x000fda0003f25270 */
[----:B------:R-:W-:Y:S05]  /*121d0*/  @!P1 BRA `(.L_x_9443) ;  /* 0x0000000000049947 */ /* 0x000fea0003800000 */
[----:B------:R-:W-:Y:S01]  /*121e0*/  BPT.TRAP 0x1 ;  /* 0x000000040000795c */ /* 0x000fe20000300000 */
.L_x_9443:
[----:B0-----:R-:W-:Y:S01]  /*121f0*/  LOP3.LUT R0, R36, 0x1, RZ, 0x3c, !PT ;  /* 0x0000000124007812 */ /* 0x001fe200078e3cff */
[----:B-1----:R-:W-:Y:S01]  /*12200*/  IMAD R3, R31, 0x8, R17 ;  /* 0x000000081f037824 */ /* 0x002fe200078e0211 */
[----:B------:R-:W-:Y:S02]  /*12210*/  BSSY B0, `(.L_x_9444) ;  /* 0x0000004000007945 */ /* 0x000fe40003800000 */
[----:B------:R-:W-:-:S04]  /*12220*/  SHF.L.U32 R0, R0, 0x1f, RZ ;  /* 0x0000001f00007819 */ /* 0x000fc800000006ff */
[----:B------:R-:W0:Y:S02]  /*12230*/  SYNCS.PHASECHK.TRANS64.TRYWAIT P2, [R3+URZ+0x22870], R0 ;  /* 0x02287000030075a7 */ /* 0x000e24000804017f */
[----:B0-----:R-:W-:Y:S05]  /*12240*/  @!P2 BRA `(.L_x_9445) ;  /* 0x000000480020a947 */ /* 0x001fea0003800000 */
.L_x_9585:
[----:B------:R-:W-:Y:S05]  /*12250*/  BSYNC B0 ;  /* 0x0000000000007941 */ /* 0x000fea0003800000 */
.L_x_9444:
[----:B------:R-:W-:-:S05]  /*12260*/  IMAD.U32 R2, RZ, RZ, UR45 ;  /* 0x0000002dff027e24 */ /* 0x000fca000f8e00ff */
[----:B------:R-:W-:-:S13]  /*12270*/  ISETP.NE.AND P2, PT, R2, 0x3, PT ;  /* 0x000000030200780c */ /* 0x000fda0003f45270 */
[----:B------:R-:W-:Y:S05]  /*12280*/  @!P2 BRA `(.L_x_9446) ;  /* 0x000000000004a947 */ /* 0x000fea0003800000 */
[----:B------:R-:W-:Y:S01]  /*12290*/  BPT.TRAP 0x1 ;  /* 0x000000040000795c */ /* 0x000fe20000300000 */
.L_x_9446:
[----:B0-----:R-:W-:Y:S01]  /*122a0*/  SHF.L.U32 R0, R36, 0x1f, RZ ;  /* 0x0000001f24007819 */ /* 0x001fe200000006ff */
[----:B------:R-:W-:-:S03]  /*122b0*/  IMAD R2, R31, 0x5000, RZ ;  /* 0x000050001f027824 */ /* 0x000fc600078e02ff */
[----:B------:R-:W0:Y:S02]  /*122c0*/  SYNCS.PHASECHK.TRANS64.TRYWAIT P2, [R3+URZ+0x22860], R0 ;  /* 0x02286000030075a7 */ /* 0x000e24000804017f */
[----:B0-----:R-:W-:Y:S05]  /*122d0*/  @!P2 BRA `(.L_x_9447) ;  /* 0x000000480010a947 */ /* 0x001fea0003800000 */
.L_x_9586:
        /* <DEDUP_REMOVED lines=90> */
.L_x_9448:
[----:B-1----:R1:W-:Y:S01]  /*12880*/  SYNCS.ARRIVE.TRANS64.A1T0 RZ, [R3+URZ+0x22850], RZ ;  /* 0x022850ff03ff79a7 */ /* 0x0023e2000810003f */
[----:B------:R-:W-:Y:S06]  /*12890*/  BAR.SYNC.DEFER_BLOCKING 0x2, 0x80 ;  /* 0x0082000000007b1d */ /* 0x000fec0000010000 */
[----:B------:R-:W-:Y:S05]  /*128a0*/  @!P1 BRA `(.L_x_9449) ;  /* 0x0000000000049947 */ /* 0x000fea0003800000 */
[----:B------:R-:W-:Y:S01]  /*128b0*/  BPT.TRAP 0x1 ;  /* 0x000000040000795c */ /* 0x000fe20000300000 */
.L_x_9449:
        /* <DEDUP_REMOVED lines=9> */
.L_x_9392:
[----:B------:R-:W-:Y:S05]  /*12950*/  BSYNC B7 ;  /* 0x0000000000077941 */ /* 0x000fea0003800000 */
.L_x_9390:
        /* <DEDUP_REMOVED lines=14> */
.L_x_9450:
        /* <DEDUP_REMOVED lines=10> */
.L_x_9451:
[----:B--2---:R-:W2:Y:S01]  /*12ae0*/  LDL R0, [R1+0x1c] ;  /* 0x00001c0001007983 */ /* 0x004ea20000100800 */
[----:B------:R-:W-:Y:S02]  /*12af0*/  ULDC UR4, c[0x0][0xc38] ;  /* 0x00030e0000047ab9 */ /* 0x000fe40000000800 */
[----:B--2---:R-:W-:-:S13]  /*12b00*/  ISETP.GE.AND P0, PT, R0, UR4, PT ;  /* 0x0000000400007c0c */ /* 0x004fda000bf06270 */
[----:B------:R-:W-:Y:S05]  /*12b10*/  @!P0 BRA `(.L_x_9452) ;  /* 0xffffffac00e88947 */ /* 0x000fea000383ffff */
.L_x_9387:
        /* <DEDUP_REMOVED lines=12> */
.L_x_9587:
[----:B------:R-:W-:Y:S05]  /*12be0*/  BSYNC B0 ;  /* 0x0000000000007941 */ /* 0x000fea0003800000 */
.L_x_9453:
[----:B------:R-:W-:-:S03]  /*12bf0*/  UMOV UR4, 0xffffffff ;  /* 0xffffffff00047882 */ /* 0x000fc60000000000 */
[----:B------:R-:W-:Y:S05]  /*12c00*/  BRA.DIV UR4, `(.L_x_9455) ;  /* 0x0000003e04ec7947 */ /* 0x000fea000b800000 */
[----:B-1----:R-:W1:Y:S02]  /*12c10*/  S2R R0, SR_TID.X ;  /* 0x0000000000007919 */ /* 0x002e640000002100 */
[----:B-1----:R-:W-:-:S04]  /*12c20*/  SHF.R.U32.HI R0, RZ, 0x5, R0 ;  /* 0x00000005ff007819 */ /* 0x002fc80000011600 */
[----:B------:R-:W-:-:S05]  /*12c30*/  LOP3.LUT R0, R0, 0x3, RZ, 0xc0, !PT ;  /* 0x0000000300007812 */ /* 0x000fca00078ec0ff */
[----:B------:R1:W2:Y:S02]  /*12c40*/  SHFL.IDX PT, R14, R0, RZ, 0x1f ;  /* 0x00001fff000e7589 */ /* 0x0002a400000e0000 */
.L_x_9590:
[----:B--2---:R-:W-:Y:S01]  /*12c50*/  ISETP.NE.AND P0, PT, R14, RZ, PT ;  /* 0x000000ff0e00720c */ /* 0x004fe20003f05270 */
[----:B------:R-:W-:-:S12]  /*12c60*/  BSSY B0, `(.L_x_9456) ;  /* 0x000002c000007945 */ /* 0x000fd80003800000 */
[----:B------:R-:W-:Y:S05]  /*12c70*/  @P0 BRA `(.L_x_9457) ;  /* 0x0000000000a80947 */ /* 0x000fea0003800000 */
[----:B------:R-:W-:-:S03]  /*12c80*/  UMOV UR4, 0xffffffff ;  /* 0xffffffff00047882 */ /* 0x000fc60000000000 */
[----:B------:R-:W-:Y:S05]  /*12c90*/  BRA.DIV UR4, `(.L_x_9458) ;  /* 0x0000003e04fc7947 */ /* 0x000fea000b800000 */
[----:B------:R-:W-:-:S13]  /*12ca0*/  ELECT P6, URZ, PT ;  /* 0x00000000003f782f */ /* 0x000fda00038c0000 */
.L_x_9593:
[----:B------:R-:W-:Y:S05]  /*12cb0*/  @!P6 BRA `(.L_x_9457) ;  /* 0x000000000098e947 */ /* 0x000fea0003800000 */
[----:B------:R-:W-:-:S06]  /*12cc0*/  ULOP3.LUT UR4, UR36, 0x2, URZ, 0xfc, !UPT ;  /* 0x0000000224047892 */ /* 0x000fcc000f8efc3f */
[----:B-1----:R-:W-:-:S05]  /*12cd0*/  IMAD.U32 R0, RZ, RZ, UR4 ;  /* 0x00000004ff007e24 */ /* 0x002fca000f8e00ff */
[----:B------:R-:W-:-:S13]  /*12ce0*/  ISETP.NE.AND P0, PT, R0, 0x3, PT ;  /* 0x000000030000780c */ /* 0x000fda0003f05270 */
[----:B------:R-:W-:Y:S05]  /*12cf0*/  @!P0 BRA `(.L_x_9459) ;  /* 0x0000000000048947 */ /* 0x000fea0003800000 */
[----:B------:R-:W-:Y:S01]  /*12d00*/  BPT.TRAP 0x1 ;  /* 0x000000040000795c */ /* 0x000fe20000300000 */
.L_x_9459:
[C---:B------:R-:W-:Y:S01]  /*12d10*/  IMAD R5, R31.reuse, 0x8, R4 ;  /* 0x000000081f057824 */ /* 0x040fe200078e0204 */
[----:B------:R-:W-:Y:S01]  /*12d20*/  SHF.L.U32 R0, R36, 0x1f, RZ ;  /* 0x0000001f24007819 */ /* 0x000fe200000006ff */
[----:B------:R-:W-:-:S03]  /*12d30*/  VIADD R31, R31, 0x1 ;  /* 0x000000011f1f7836 */ /* 0x000fc60000000000 */
[----:B------:R-:W1:Y:S02]  /*12d40*/  SYNCS.PHASECHK.TRANS64.TRYWAIT P1, [R5+URZ+0x22840], R0 ;  /* 0x02284000050075a7 */ /* 0x000e64000802017f */
[----:B------:R-:W-:-:S04]  /*12d50*/  ISETP.NE.AND P2, PT, R31, 0x2, PT ;  /* 0x000000021f00780c */ /* 0x000fc80003f45270 */
[----:B------:R-:W-:Y:S01]  /*12d60*/  SEL R3, RZ, 0x1, P2 ;  /* 0x00000001ff037807 */ /* 0x000fe20001000000 */
[----:B-1----:R-:W-:Y:S08]  /*12d70*/  @!P1 BRA `(.L_x_9460) ;  /* 0x0000003c00e49947 */ /* 0x002ff00003800000 */
.L_x_9594:
[----:B------:R-:W-:Y:S02]  /*12d80*/  SEL R31, R31, RZ, P2 ;  /* 0x000000ff1f1f7207 */ /* 0x000fe40001000000 */
[----:B------:R-:W-:Y:S01]  /*12d90*/  LOP3.LUT R2, R36, R3, RZ, 0x3c, !PT ;  /* 0x0000000324027212 */ /* 0x000fe200078e3cff */
[----:B------:R-:W-:Y:S06]  /*12da0*/  @!P0 BRA `(.L_x_9461) ;  /* 0x0000000000048947 */ /* 0x000fec0003800000 */
[----:B------:R-:W-:Y:S01]  /*12db0*/  BPT.TRAP 0x1 ;  /* 0x000000040000795c */ /* 0x000fe20000300000 */
.L_x_9461:
[----:B------:R-:W-:Y:S01]  /*12dc0*/  IMAD R31, R31, 0x8, R4 ;  /* 0x000000081f1f7824 */ /* 0x000fe200078e0204 */
[----:B------:R-:W-:-:S04]  /*12dd0*/  SHF.L.U32 R2, R2, 0x1f, RZ ;  /* 0x0000001f02027819 */ /* 0x000fc800000006ff */
[----:B------:R-:W2:Y:S02]  /*12de0*/  SYNCS.PHASECHK.TRANS64.TRYWAIT P1, [R31+URZ+0x22840], R2 ;  /* 0x022840021f0075a7 */ /* 0x000ea4000802017f */
[----:B--2---:R-:W-:Y:S05]  /*12df0*/  @!P1 BRA `(.L_x_9462) ;  /* 0x0000003c00d89947 */ /* 0x004fea0003800000 */
.L_x_9595:
[----:B------:R-:W-:Y:S05]  /*12e00*/  @!P0 BRA `(.L_x_9463) ;  /* 0x0000000000048947 */ /* 0x000fea0003800000 */
[----:B------:R-:W-:Y:S01]  /*12e10*/  BPT.TRAP 0x1 ;  /* 0x000000040000795c */ /* 0x000fe20000300000 */
.L_x_9463:
[----:B------:R-:W3:Y:S02]  /*12e20*/  SYNCS.PHASECHK.TRANS64.TRYWAIT P1, [R5+URZ+0x22860], R0 ;  /* 0x02286000050075a7 */ /* 0x000ee4000802017f */
[----:B---3--:R-:W-:Y:S05]  /*12e30*/  @!P1 BRA `(.L_x_9464) ;  /* 0x0000003c00dc9947 */ /* 0x008fea0003800000 */
.L_x_9596:
[----:B------:R-:W-:Y:S05]  /*12e40*/  @!P0 BRA `(.L_x_9465) ;  /* 0x0000000000048947 */ /* 0x000fea0003800000 */
[----:B------:R-:W-:Y:S01]  /*12e50*/  BPT.TRAP 0x1 ;  /* 0x000000040000795c */ /* 0x000fe20000300000 */
.L_x_9465:
[----:B------:R-:W4:Y:S02]  /*12e60*/  SYNCS.PHASECHK.TRANS64.TRYWAIT P1, [R31+URZ+0x22860], R2 ;  /* 0x022860021f0075a7 */ /* 0x000f24000802017f */
[----:B----4-:R-:W-:Y:S05]  /*12e70*/  @!P1 BRA `(.L_x_9466) ;  /* 0x0000003c00e09947 */ /* 0x010fea0003800000 */
.L_x_9597:
[----:B------:R-:W-:Y:S05]  /*12e80*/  @!P0 BRA `(.L_x_9467) ;  /* 0x0000000000048947 */ /* 0x000fea0003800000 */
[----:B------:R-:W-:Y:S01]  /*12e90*/  BPT.TRAP 0x1 ;  /* 0x000000040000795c */ /* 0x000fe20000300000 */
.L_x_9467:
[----:B------:R-:W5:Y:S02]  /*12ea0*/  SYNCS.PHASECHK.TRANS64.TRYWAIT P1, [R5+URZ+0x22880], R0 ;  /* 0x02288000050075a7 */ /* 0x000f64000802017f */
[----:B-----5:R-:W-:Y:S05]  /*12eb0*/  @!P1 BRA `(.L_x_9468) ;  /* 0x0000003c00e49947 */ /* 0x020fea0003800000 */
.L_x_9598:
[----:B------:R-:W-:Y:S05]  /*12ec0*/  @!P0 BRA `(.L_x_9469) ;  /* 0x0000000000048947 */ /* 0x000fea0003800000 */
[----:B------:R-:W-:Y:S01]  /*12ed0*/  BPT.TRAP 0x1 ;  /* 0x000000040000795c */ /* 0x000fe20000300000 */
.L_x_9469:
[----:B------:R0:W0:Y:S02]  /*12ee0*/  SYNCS.PHASECHK.TRANS64.TRYWAIT P0, [R31+URZ+0x22880], R2 ;  /* 0x022880021f0075a7 */ /* 0x000024000800017f */
[----:B0-----:R-:W-:Y:S05]  /*12ef0*/  @!P0 NANOSLEEP.SYNCS 0x989680 ;  /* 0x009896800000895d */ /* 0x001fea0003900000 */
[----:B------:R-:W0:Y:S02]  /*12f00*/  @!P0 SYNCS.PHASECHK.TRANS64 P0, [R31+URZ+0x22880], R2 ;  /* 0x022880021f0085a7 */ /* 0x000e24000800007f */
[----:B0-----:R-:W-:Y:S05]  /*12f10*/  @!P0 BRA `(.L_x_9469) ;  /* 0xfffffffc00f08947 */ /* 0x001fea000383ffff */
.L_x_9457:
[----:B------:R-:W-:Y:S05]  /*12f20*/  BSYNC B0 ;  /* 0x0000000000007941 */ /* 0x000fea0003800000 */
.L_x_9456:
[----:B------:R-:W-:Y:S05]  /*12f30*/  EXIT ;  /* 0x000000000000794d */ /* 0x000fea0003800000 */
.L_x_9334:
[----:B0-----:R-:W-:-:S04]  /*12f40*/  IMAD.U32 R3, RZ, RZ, UR43 ;  /* 0x0000002bff037e24 */ /* 0x001fc8000f8e00ff */
[----:B------:R0:W1:Y:S03]  /*12f50*/  SYNCS.PHASECHK.TRANS64.TRYWAIT P1, [R3+URZ+0x22800], R0 ;  /* 0x02280000030075a7 */ /* 0x000066000802017f */
[----:B-1----:R-:W-:Y:S05]  /*12f60*/  @!P1 NANOSLEEP.SYNCS 0x989680 ;  /* 0x009896800000995d */ /* 0x002fea0003900000 */
[----:B------:R-:W1:Y:S02]  /*12f70*/  @!P1 SYNCS.PHASECHK.TRANS64 P1, [R3+URZ+0x22800], R0 ;  /* 0x02280000030095a7 */ /* 0x000e64000802007f */
[----:B-1----:R-:W-:Y:S05]  /*12f80*/  @!P1 BRA `(.L_x_9334) ;  /* 0xfffffffc00ec9947 */ /* 0x002fea000383ffff */
[----:B------:R-:W-:Y:S05]  /*12f90*/  BRA `(.L_x_9470) ;  /* 0xfffffee800707947 */ /* 0x000fea000383ffff */
.L_x_9338:
[----:B-1----:R1:W2:Y:S02]  /*12fa0*/  SYNCS.PHASECHK.TRANS64.TRYWAIT P1, [R0+URZ+0x22830], R3 ;  /* 0x02283003000075a7 */ /* 0x0022a4000802017f */
[----:B--2---:R-:W-:Y:S05]  /*12fb0*/  @!P1 NANOSLEEP.SYNCS 0x989680 ;  /* 0x009896800000995d */ /* 0x004fea0003900000 */
[----:B------:R-:W2:Y:S02]  /*12fc0*/  @!P1 SYNCS.PHASECHK.TRANS64 P1, [R0+URZ+0x22830], R3 ;  /* 0x02283003000095a7 */ /* 0x000ea4000802007f */
[----:B--2---:R-:W-:Y:S05]  /*12fd0*/  @!P1 BRA `(.L_x_9338) ;  /* 0xfffffffc00f09947 */ /* 0x004fea000383ffff */
[----:B------:R-:W-:Y:S05]  /*12fe0*/  BRA `(.L_x_9337) ;  /* 0xfffffee8008c7947 */ /* 0x000fea000383ffff */
.L_x_9344:
[----:B-1----:R-:W-:-:S04]  /*12ff0*/  IMAD.U32 R5, RZ, RZ, UR6 ;  /* 0x00000006ff057e24 */ /* 0x002fc8000f8e00ff */
[----:B------:R1:W2:Y:S03]  /*13000*/  SYNCS.PHASECHK.TRANS64.TRYWAIT P1, [R5+URZ+0x22830], R4 ;  /* 0x02283004050075a7 */ /* 0x0002a6000802017f */
[----:B--2---:R-:W-:Y:S05]  /*13010*/  @!P1 NANOSLEEP.SYNCS 0x989680 ;  /* 0x009896800000995d */ /* 0x004fea0003900000 */
[----:B------:R-:W2:Y:S02]  /*13020*/  @!P1 SYNCS.PHASECHK.TRANS64 P1, [R5+URZ+0x22830], R4 ;  /* 0x02283004050095a7 */ /* 0x000ea4000802007f */
[----:B--2---:R-:W-:Y:S05]  /*13030*/  @!P1 BRA `(.L_x_9344) ;  /* 0xfffffffc00ec9947 */ /* 0x004fea000383ffff */
[----:B------:R-:W-:Y:S05]  /*13040*/  BRA `(.L_x_9341) ;  /* 0xffffff18007c7947 */ /* 0x000fea000383ffff */
.L_x_9348:
[----:B-1----:R-:W-:-:S04]  /*13050*/  IMAD.U32 R5, RZ, RZ, UR6 ;  /* 0x00000006ff057e24 */ /* 0x002fc8000f8e00ff */
[----:B------:R1:W2:Y:S03]  /*13060*/  SYNCS.PHASECHK.TRANS64.TRYWAIT P1, [R5+URZ+0x22850], R4 ;  /* 0x02285004050075a7 */ /* 0x0002a6000802017f */
[----:B--2---:R-:W-:Y:S05]  /*13070*/  @!P1 NANOSLEEP.SYNCS 0x989680 ;  /* 0x009896800000995d */ /* 0x004fea0003900000 */
[----:B------:R-:W2:Y:S02]  /*13080*/  @!P1 SYNCS.PHASECHK.TRANS64 P1, [R5+URZ+0x22850], R4 ;  /* 0x02285004050095a7 */ /* 0x000ea4000802007f */
[----:B--2---:R-:W-:Y:S05]  /*13090*/  @!P1 BRA `(.L_x_9348) ;  /* 0xfffffffc00ec9947 */ /* 0x004fea000383ffff */
[----:B------:R-:W-:Y:S05]  /*130a0*/  BRA `(.L_x_9345) ;  /* 0xffffff2000987947 */ /* 0x000fea000383ffff */
.L_x_9356:
[----:B-1----:R-:W-:-:S04]  /*130b0*/  IMAD.U32 R5, RZ, RZ, UR6 ;  /* 0x00000006ff057e24 */ /* 0x002fc8000f8e00ff */
[----:B------:R1:W2:Y:S03]  /*130c0*/  SYNCS.PHASECHK.TRANS64.TRYWAIT P1, [R5+URZ+0x22830], R4 ;  /* 0x02283004050075a7 */ /* 0x0002a6000802017f */
[----:B--2---:R-:W-:Y:S05]  /*130d0*/  @!P1 NANOSLEEP.SYNCS 0x989680 ;  /* 0x009896800000995d */ /* 0x004fea0003900000 */
[----:B------:R-:W2:Y:S02]  /*130e0*/  @!P1 SYNCS.PHASECHK.TRANS64 P1, [R5+URZ+0x22830], R4 ;  /* 0x02283004050095a7 */ /* 0x000ea4000802007f */
[----:B--2---:R-:W-:Y:S05]  /*130f0*/  @!P1 BRA `(.L_x_9356) ;  /* 0xfffffffc00ec9947 */ /* 0x004fea000383ffff */
[----:B------:R-:W-:Y:S05]  /*13100*/  BRA `(.L_x_9353) ;  /* 0xffffff4c00847947 */ /* 0x000fea000383ffff */
.L_x_9360:
[----:B-1----:R-:W-:-:S04]  /*13110*/  IMAD.U32 R5, RZ, RZ, UR6 ;  /* 0x00000006ff057e24 */ /* 0x002fc8000f8e00ff */
[----:B------:R1:W2:Y:S03]  /*13120*/  SYNCS.PHASECHK.TRANS64.TRYWAIT P1, [R5+URZ+0x22850], R4 ;  /* 0x02285004050075a7 */ /* 0x0002a6000802017f */
[----:B--2---:R-:W-:Y:S05]  /*13130*/  @!P1 NANOSLEEP.SYNCS 0x989680 ;  /* 0x009896800000995d */ /* 0x004fea0003900000 */
[----:B------:R-:W2:Y:S02]  /*13140*/  @!P1 SYNCS.PHASECHK.TRANS64 P1, [R5+URZ+0x22850], R4 ;  /* 0x02285004050095a7 */ /* 0x000ea4000802007f */
[----:B--2---:R-:W-:Y:S05]  /*13150*/  @!P1 BRA `(.L_x_9360) ;  /* 0xfffffffc00ec9947 */ /* 0x004fea000383ffff */
[----:B------:R-:W-:Y:S05]  /*13160*/  BRA `(.L_x_9357) ;  /* 0xffffff5400a07947 */ /* 0x000fea000383ffff */
.L_x_9367:
[----:B-1----:R-:W-:-:S04]  /*13170*/  IMAD.U32 R6, RZ, RZ, UR9 ;  /* 0x00000009ff067e24 */ /* 0x002fc8000f8e00ff */
[----:B------:R1:W2:Y:S03]  /*13180*/  SYNCS.PHASECHK.TRANS64.TRYWAIT P1, [R6+URZ+0x22850], R3 ;  /* 0x02285003060075a7 */ /* 0x0002a6000802017f */
[----:B--2---:R-:W-:Y:S05]  /*13190*/  @!P1 NANOSLEEP.SYNCS 0x989680 ;  /* 0x009896800000995d */ /* 0x004fea0003900000 */
[----:B------:R-:W2:Y:S02]  /*131a0*/  @!P1 SYNCS.PHASECHK.TRANS64 P1, [R6+URZ+0x22850], R3 ;  /* 0x02285003060095a7 */ /* 0x000ea4000802007f */
[----:B--2---:R-:W-:Y:S05]  /*131b0*/  @!P1 BRA `(.L_x_9367) ;  /* 0xfffffffc00ec9947 */ /* 0x004fea000383ffff */
[----:B------:R-:W-:Y:S05]  /*131c0*/  BRA `(.L_x_9366) ;  /* 0xffffff7400787947 */ /* 0x000fea000383ffff */
.L_x_9401:
        /* <DEDUP_REMOVED lines=10> */
.L_x_9471:
[----:B------:R-:W-:Y:S05]  /*13270*/  BRA `(.L_x_9472) ;  /* 0xffffffb400187947 */ /* 0x000fea000383ffff */
.L_x_9404:
[----:B0-----:R0:W1:Y:S02]  /*13280*/  SYNCS.PHASECHK.TRANS64.TRYWAIT P0, [R0+URZ+0x22880], R27 ;  /* 0x0228801b000075a7 */ /* 0x001064000800017f */
[----:B-1----:R-:W-:Y:S05]  /*13290*/  @!P0 NANOSLEEP.SYNCS 0x989680 ;  /* 0x009896800000895d */ /* 0x002fea0003900000 */
[----:B------:R-:W1:Y:S02]  /*132a0*/  @!P0 SYNCS.PHASECHK.TRANS64 P0, [R0+URZ+0x22880], R27 ;  /* 0x0228801b000085a7 */ /* 0x000e64000800007f */
[----:B-1----:R-:W-:Y:S05]  /*132b0*/  @!P0 BRA `(.L_x_9404) ;  /* 0xfffffffc00f08947 */ /* 0x002fea000383ffff */
[----:B------:R-:W-:Y:S05]  /*132c0*/  BRA `(.L_x_9473) ;  /* 0xffffffb8003c7947 */ /* 0x000fea000383ffff */
.L_x_9405:
        /* <DEDUP_REMOVED lines=8> */
.L_x_9475:
[----:B------:R-:W-:Y:S05]  /*13350*/  BSYNC B0 ;  /* 0x0000000000007941 */ /* 0x000fea0003800000 */
.L_x_9474:
        /* <DEDUP_REMOVED lines=14> */
.L_x_9476:
[----:B------:R-:W-:Y:S02]  /*13440*/  IMAD.MOV.U32 R13, RZ, RZ, R10 ;  /* 0x000000ffff0d7224 */ /* 0x000fe400078e000a */
[----:B------:R-:W-:Y:S02]  /*13450*/  IMAD.MOV.U32 R12, RZ, RZ, 0x1 ;  /* 0x00000001ff0c7424 */ /* 0x000fe400078e00ff */
[----:B------:R-:W-:-:S07]  /*13460*/  IMAD.MOV.U32 R2, RZ, RZ, R14 ;  /* 0x000000ffff027224 */ /* 0x000fce00078e000e */
[----:B------:R-:W-:Y:S05]  /*13470*/  WARPSYNC.COLLECTIVE R15, `(.L_x_9477) ;  /* 0x000000000f087348 */ /* 0x000fea0003c00000 */
[----:B------:R0:W1:Y:S02]  /*13480*/  SHFL.IDX P6, R14, R13, R12, R11 ;  /* 0x0000000c0d0e7389 */ /* 0x00006400000c000b */
[----:B01----:R-:W-:Y:S01]  /*13490*/  ENDCOLLECTIVE ;  /* 0x000000000000791b */ /* 0x003fe20003800000 */
.L_x_9477:
        /* <DEDUP_REMOVED lines=12> */
.L_x_9478:
[----:B------:R-:W-:Y:S02]  /*13560*/  IMAD.MOV.U32 R13, RZ, RZ, R10 ;  /* 0x000000ffff0d7224 */ /* 0x000fe400078e000a */
[----:B------:R-:W-:Y:S02]  /*13570*/  IMAD.MOV.U32 R12, RZ, RZ, 0x2 ;  /* 0x00000002ff0c7424 */ /* 0x000fe400078e00ff */
[----:B------:R-:W-:-:S07]  /*13580*/  IMAD.MOV.U32 R2, RZ, RZ, R14 ;  /* 0x000000ffff027224 */ /* 0x000fce00078e000e */
[----:B------:R-:W-:Y:S05]  /*13590*/  WARPSYNC.COLLECTIVE R15, `(.L_x_9479) ;  /* 0x000000000f087348 */ /* 0x000fea0003c00000 */
[----:B------:R0:W1:Y:S02]  /*135a0*/  SHFL.IDX P6, R14, R13, R12, R11 ;  /* 0x0000000c0d0e7389 */ /* 0x00006400000c000b */
[----:B01----:R-:W-:Y:S01]  /*135b0*/  ENDCOLLECTIVE ;  /* 0x000000000000791b */ /* 0x003fe20003800000 */
.L_x_9479:
        /* <DEDUP_REMOVED lines=12> */
.L_x_9480:
[----:B------:R-:W-:Y:S02]  /*13680*/  IMAD.MOV.U32 R13, RZ, RZ, R10 ;  /* 0x000000ffff0d7224 */ /* 0x000fe400078e000a */
[----:B------:R-:W-:Y:S02]  /*13690*/  IMAD.MOV.U32 R12, RZ, RZ, 0x3 ;  /* 0x00000003ff0c7424 */ /* 0x000fe400078e00ff */
[----:B------:R-:W-:-:S07]  /*136a0*/  IMAD.MOV.U32 R2, RZ, RZ, R14 ;  /* 0x000000ffff027224 */ /* 0x000fce00078e000e */
[----:B------:R-:W-:Y:S05]  /*136b0*/  WARPSYNC.COLLECTIVE R15, `(.L_x_9481) ;  /* 0x000000000f087348 */ /* 0x000fea0003c00000 */
[----:B------:R0:W1:Y:S02]  /*136c0*/  SHFL.IDX P6, R14, R13, R12, R11 ;  /* 0x0000000c0d0e7389 */ /* 0x00006400000c000b */
[----:B01----:R-:W-:Y:S01]  /*136d0*/  ENDCOLLECTIVE ;  /* 0x000000000000791b */ /* 0x003fe20003800000 */
.L_x_9481:
        /* <DEDUP_REMOVED lines=12> */
.L_x_9482:
[----:B------:R-:W-:Y:S02]  /*137a0*/  IMAD.MOV.U32 R13, RZ, RZ, R10 ;  /* 0x000000ffff0d7224 */ /* 0x000fe400078e000a */
[----:B------:R-:W-:Y:S02]  /*137b0*/  IMAD.MOV.U32 R12, RZ, RZ, 0x4 ;  /* 0x00000004ff0c7424 */ /* 0x000fe400078e00ff */
[----:B------:R-:W-:-:S07]  /*137c0*/  IMAD.MOV.U32 R2, RZ, RZ, R14 ;  /* 0x000000ffff027224 */ /* 0x000fce00078e000e */
[----:B------:R-:W-:Y:S05]  /*137d0*/  WARPSYNC.COLLECTIVE R15, `(.L_x_9483) ;  /* 0x000000000f087348 */ /* 0x000fea0003c00000 */
[----:B------:R0:W1:Y:S02]  /*137e0*/  SHFL.IDX P6, R14, R13, R12, R11 ;  /* 0x0000000c0d0e7389 */ /* 0x00006400000c000b */
[----:B01----:R-:W-:Y:S01]  /*137f0*/  ENDCOLLECTIVE ;  /* 0x000000000000791b */ /* 0x003fe20003800000 */
.L_x_9483:
        /* <DEDUP_REMOVED lines=12> */
.L_x_9484:
[----:B------:R-:W-:Y:S02]  /*138c0*/  IMAD.MOV.U32 R13, RZ, RZ, R10 ;  /* 0x000000ffff0d7224 */ /* 0x000fe400078e000a */
[----:B------:R-:W-:Y:S02]  /*138d0*/  IMAD.MOV.U32 R12, RZ, RZ, 0x5 ;  /* 0x00000005ff0c7424 */ /* 0x000fe400078e00ff */
[----:B------:R-:W-:-:S07]  /*138e0*/  IMAD.MOV.U32 R2, RZ, RZ, R14 ;  /* 0x000000ffff027224 */ /* 0x000fce00078e000e */
[----:B------:R-:W-:Y:S05]  /*138f0*/  WARPSYNC.COLLECTIVE R15, `(.L_x_9485) ;  /* 0x000000000f087348 */ /* 0x000fea0003c00000 */
[----:B------:R0:W1:Y:S02]  /*13900*/  SHFL.IDX P6, R14, R13, R12, R11 ;  /* 0x0000000c0d0e7389 */ /* 0x00006400000c000b */
[----:B01----:R-:W-:Y:S01]  /*13910*/  ENDCOLLECTIVE ;  /* 0x000000000000791b */ /* 0x003fe20003800000 */
.L_x_9485:
        /* <DEDUP_REMOVED lines=12> */
.L_x_9486:
[----:B------:R-:W-:Y:S02]  /*139e0*/  IMAD.MOV.U32 R13, RZ, RZ, R10 ;  /* 0x000000ffff0d7224 */ /* 0x000fe400078e000a */
[----:B------:R-:W-:Y:S02]  /*139f0*/  IMAD.MOV.U32 R12, RZ, RZ, 0x6 ;  /* 0x00000006ff0c7424 */ /* 0x000fe400078e00ff */
[----:B------:R-:W-:-:S07]  /*13a00*/  IMAD.MOV.U32 R2, RZ, RZ, R14 ;  /* 0x000000ffff027224 */ /* 0x000fce00078e000e */
[----:B------:R-:W-:Y:S05]  /*13a10*/  WARPSYNC.COLLECTIVE R15, `(.L_x_9487) ;  /* 0x000000000f087348 */ /* 0x000fea0003c00000 */
[----:B------:R0:W1:Y:S02]  /*13a20*/  SHFL.IDX P6, R14, R13, R12, R11 ;  /* 0x0000000c0d0e7389 */ /* 0x00006400000c000b */
[----:B01----:R-:W-:Y:S01]  /*13a30*/  ENDCOLLECTIVE ;  /* 0x000000000000791b */ /* 0x003fe20003800000 */
.L_x_9487:
        /* <DEDUP_REMOVED lines=12> */
.L_x_9488:
[----:B------:R-:W-:Y:S02]  /*13b00*/  IMAD.MOV.U32 R13, RZ, RZ, R10 ;  /* 0x000000ffff0d7224 */ /* 0x000fe400078e000a */
[----:B------:R-:W-:Y:S02]  /*13b10*/  IMAD.MOV.U32 R12, RZ, RZ, 0x7 ;  /* 0x00000007ff0c7424 */ /* 0x000fe400078e00ff */
[----:B------:R-:W-:-:S07]  /*13b20*/  IMAD.MOV.U32 R2, RZ, RZ, R14 ;  /* 0x000000ffff027224 */ /* 0x000fce00078e000e */
[----:B------:R-:W-:Y:S05]  /*13b30*/  WARPSYNC.COLLECTIVE R15, `(.L_x_9489) ;  /* 0x000000000f087348 */ /* 0x000fea0003c00000 */
[----:B------:R0:W1:Y:S02]  /*13b40*/  SHFL.IDX P6, R14, R13, R12, R11 ;  /* 0x0000000c0d0e7389 */ /* 0x00006400000c000b */
[----:B01----:R-:W-:Y:S01]  /*13b50*/  ENDCOLLECTIVE ;  /* 0x000000000000791b */ /* 0x003fe20003800000 */
.L_x_9489:
        /* <DEDUP_REMOVED lines=12> */
.L_x_9490:
[----:B------:R-:W-:Y:S02]  /*13c20*/  IMAD.MOV.U32 R13, RZ, RZ, R21 ;  /* 0x000000ffff0d7224 */ /* 0x000fe400078e0015 */
[----:B------:R-:W-:Y:S02]  /*13c30*/  IMAD.MOV.U32 R12, RZ, RZ, RZ ;  /* 0x000000ffff0c7224 */ /* 0x000fe400078e00ff */
[----:B------:R-:W-:-:S07]  /*13c40*/  IMAD.MOV.U32 R2, RZ, RZ, R14 ;  /* 0x000000ffff027224 */ /* 0x000fce00078e000e */
[----:B------:R-:W-:Y:S05]  /*13c50*/  WARPSYNC.COLLECTIVE R15, `(.L_x_9491) ;  /* 0x000000000f087348 */ /* 0x000fea0003c00000 */
[----:B------:R0:W1:Y:S02]  /*13c60*/  SHFL.IDX P6, R14, R13, R12, R11 ;  /* 0x0000000c0d0e7389 */ /* 0x00006400000c000b */
[----:B01----:R-:W-:Y:S01]  /*13c70*/  ENDCOLLECTIVE ;  /* 0x000000000000791b */ /* 0x003fe20003800000 */
.L_x_9491:
        /* <DEDUP_REMOVED lines=12> */
.L_x_9492:
[----:B------:R-:W-:Y:S02]  /*13d40*/  IMAD.MOV.U32 R13, RZ, RZ, R21 ;  /* 0x000000ffff0d7224 */ /* 0x000fe400078e0015 */
[----:B------:R-:W-:Y:S02]  /*13d50*/  IMAD.MOV.U32 R12, RZ, RZ, 0x1 ;  /* 0x00000001ff0c7424 */ /* 0x000fe400078e00ff */
[----:B------:R-:W-:-:S07]  /*13d60*/  IMAD.MOV.U32 R2, RZ, RZ, R14 ;  /* 0x000000ffff027224 */ /* 0x000fce00078e000e */
[----:B------:R-:W-:Y:S05]  /*13d70*/  WARPSYNC.COLLECTIVE R15, `(.L_x_9493) ;  /* 0x000000000f087348 */ /* 0x000fea0003c00000 */
[----:B------:R0:W1:Y:S02]  /*13d80*/  SHFL.IDX P6, R14, R13, R12, R11 ;  /* 0x0000000c0d0e7389 */ /* 0x00006400000c000b */
[----:B01----:R-:W-:Y:S01]  /*13d90*/  ENDCOLLECTIVE ;  /* 0x000000000000791b */ /* 0x003fe20003800000 */
.L_x_9493:
        /* <DEDUP_REMOVED lines=15> */
.L_x_9494:
        /* <DEDUP_REMOVED lines=14> */
.L_x_9410:
[----:B--2---:R2:W3:Y:S02]  /*13f70*/  SYNCS.PHASECHK.TRANS64.TRYWAIT P0, [R0+URZ+0x22840], R27 ;  /* 0x0228401b000075a7 */ /* 0x0044e4000800017f */
[----:B---3--:R-:W-:Y:S05]  /*13f80*/  @!P0 NANOSLEEP.SYNCS 0x989680 ;  /* 0x009896800000895d */ /* 0x008fea0003900000 */
[----:B------:R-:W3:Y:S02]  /*13f90*/  @!P0 SYNCS.PHASECHK.TRANS64 P0, [R0+URZ+0x22840], R27 ;  /* 0x0228401b000085a7 */ /* 0x000ee4000800007f */
[----:B---3--:R-:W-:Y:S05]  /*13fa0*/  @!P0 BRA `(.L_x_9410) ;  /* 0xfffffffc00f08947 */ /* 0x008fea000383ffff */
[----:B------:R-:W-:Y:S05]  /*13fb0*/  BRA `(.L_x_9496) ;  /* 0xffffffb400587947 */ /* 0x000fea000383ffff */
.L_x_9411:
        /* <DEDUP_REMOVED lines=8> */
.L_x_9498:
[----:B------:R-:W-:Y:S05]  /*14040*/  BSYNC B0 ;  /* 0x0000000000007941 */ /* 0x000fea0003800000 */
.L_x_9497:
        /* <DEDUP_REMOVED lines=8> */
.L_x_9499:
        /* <DEDUP_REMOVED lines=13> */
.L_x_9500:
[----:B------:R-:W-:Y:S02]  /*141a0*/  IMAD.MOV.U32 R13, RZ, RZ, R8 ;  /* 0x000000ffff0d7224 */ /* 0x000fe400078e0008 */
[----:B------:R-:W-:-:S07]  /*141b0*/  IMAD.MOV.U32 R2, RZ, RZ, R14 ;  /* 0x000000ffff027224 */ /* 0x000fce00078e000e */
[----:B------:R-:W-:Y:S05]  /*141c0*/  WARPSYNC.COLLECTIVE R15, `(.L_x_9501) ;  /* 0x000000000f087348 */ /* 0x000fea0003c00000 */
[----:B------:R0:W1:Y:S02]  /*141d0*/  SHFL.IDX P6, R14, R13, R12, R11 ;  /* 0x0000000c0d0e7389 */ /* 0x00006400000c000b */
[----:B01----:R-:W-:Y:S01]  /*141e0*/  ENDCOLLECTIVE ;  /* 0x000000000000791b */ /* 0x003fe20003800000 */
.L_x_9501:
        /* <DEDUP_REMOVED lines=13> */
.L_x_9502:
[----:B------:R-:W-:Y:S02]  /*142c0*/  IMAD.MOV.U32 R13, RZ, RZ, R8 ;  /* 0x000000ffff0d7224 */ /* 0x000fe400078e0008 */
[----:B------:R-:W-:-:S07]  /*142d0*/  IMAD.MOV.U32 R2, RZ, RZ, R14 ;  /* 0x000000ffff027224 */ /* 0x000fce00078e000e */
[----:B------:R-:W-:Y:S05]  /*142e0*/  WARPSYNC.COLLECTIVE R15, `(.L_x_9503) ;  /* 0x000000000f087348 */ /* 0x000fea0003c00000 */
[----:B------:R0:W1:Y:S02]  /*142f0*/  SHFL.IDX P6, R14, R13, R12, R11 ;  /* 0x0000000c0d0e7389 */ /* 0x00006400000c000b */
[----:B01----:R-:W-:Y:S01]  /*14300*/  ENDCOLLECTIVE ;  /* 0x000000000000791b */ /* 0x003fe20003800000 */
.L_x_9503:
        /* <DEDUP_REMOVED lines=14> */
.L_x_9504:
[----:B------:R-:W-:Y:S02]  /*143f0*/  IMAD.MOV.U32 R13, RZ, RZ, R8 ;  /* 0x000000ffff0d7224 */ /* 0x000fe400078e0008 */
[----:B------:R-:W-:-:S07]  /*14400*/  IMAD.MOV.U32 R2, RZ, RZ, R14 ;  /* 0x000000ffff027224 */ /* 0x000fce00078e000e */
[----:B------:R-:W-:Y:S05]  /*14410*/  WARPSYNC.COLLECTIVE R15, `(.L_x_9505) ;  /* 0x000000000f087348 */ /* 0x000fea0003c00000 */
[----:B------:R0:W1:Y:S02]  /*14420*/  SHFL.IDX P6, R14, R13, R12, R11 ;  /* 0x0000000c0d0e7389 */ /* 0x00006400000c000b */
[----:B01----:R-:W-:Y:S01]  /*14430*/  ENDCOLLECTIVE ;  /* 0x000000000000791b */ /* 0x003fe20003800000 */
.L_x_9505:
        /* <DEDUP_REMOVED lines=8> */
.L_x_9506:
        /* <DEDUP_REMOVED lines=11> */
.L_x_9507:
        /* <DEDUP_REMOVED lines=8> */
.L_x_9508:
        /* <DEDUP_REMOVED lines=11> */
.L_x_9509:
        /* <DEDUP_REMOVED lines=8> */
.L_x_9510:
        /* <DEDUP_REMOVED lines=10> */
.L_x_9511:
        /* <DEDUP_REMOVED lines=8> */
.L_x_9512:
        /* <DEDUP_REMOVED lines=10> */
.L_x_9513:
[----:B------:R-:W-:Y:S02]  /*148e0*/  IMAD.MOV.U32 R13, RZ, RZ, R5 ;  /* 0x000000ffff0d7224 */ /* 0x000fe400078e0005 */
[----:B------:R-:W-:Y:S01]  /*148f0*/  IMAD.MOV.U32 R12, RZ, RZ, RZ ;  /* 0x000000ffff0c7224 */ /* 0x000fe200078e00ff */
[----:B------:R-:W-:-:S05]  /*14900*/  @P3 IADD3 R14, P0, R34, R14, RZ ;  /* 0x0000000e220e3210 */ /* 0x000fca0007f1e0ff */
[----:B------:R-:W-:-:S08]  /*14910*/  @P3 IMAD.MOV.U32 R2, RZ, RZ, R14 ;  /* 0x000000ffff023224 */ /* 0x000fd000078e000e */
[----:B------:R-:W-:Y:S05]  /*14920*/  WARPSYNC.COLLECTIVE R15, `(.L_x_9514) ;  /* 0x000000000f087348 */ /* 0x000fea0003c00000 */
[----:B------:R0:W1:Y:S02]  /*14930*/  SHFL.IDX P6, R14, R13, R12, R11 ;  /* 0x0000000c0d0e7389 */ /* 0x00006400000c000b */
[----:B01----:R-:W-:Y:S01]  /*14940*/  ENDCOLLECTIVE ;  /* 0x000000000000791b */ /* 0x003fe20003800000 */
.L_x_9514:
        /* <DEDUP_REMOVED lines=11> */
.L_x_9515:
[----:B------:R-:W-:Y:S02]  /*14a00*/  IMAD.MOV.U32 R13, RZ, RZ, R5 ;  /* 0x000000ffff0d7224 */ /* 0x000fe400078e0005 */
[----:B------:R-:W-:Y:S01]  /*14a10*/  IMAD.MOV.U32 R12, RZ, RZ, 0x1 ;  /* 0x00000001ff0c7424 */ /* 0x000fe200078e00ff */
[----:B------:R-:W-:-:S05]  /*14a20*/  @P1 IADD3 R14, P0, R34, R14, RZ ;  /* 0x0000000e220e1210 */ /* 0x000fca0007f1e0ff */
[----:B------:R-:W-:-:S08]  /*14a30*/  @P1 IMAD.MOV.U32 R2, RZ, RZ, R14 ;  /* 0x000000ffff021224 */ /* 0x000fd000078e000e */
[----:B------:R-:W-:Y:S05]  /*14a40*/  WARPSYNC.COLLECTIVE R15, `(.L_x_9516) ;  /* 0x000000000f087348 */ /* 0x000fea0003c00000 */
[----:B------:R0:W1:Y:S02]  /*14a50*/  SHFL.IDX P6, R14, R13, R12, R11 ;  /* 0x0000000c0d0e7389 */ /* 0x00006400000c000b */
[----:B01----:R-:W-:Y:S01]  /*14a60*/  ENDCOLLECTIVE ;  /* 0x000000000000791b */ /* 0x003fe20003800000 */
.L_x_9516:
        /* <DEDUP_REMOVED lines=11> */
.L_x_9517:
[----:B------:R-:W-:Y:S05]  /*14b20*/  BRA `(.L_x_9518) ;  /* 0xffffffb0001c7947 */ /* 0x000fea000383ffff */
.L_x_9416:
[----:B------:R-:W-:Y:S02]  /*14b30*/  IMAD.MOV.U32 R13, RZ, RZ, R5 ;  /* 0x000000ffff0d7224 */ /* 0x000fe400078e0005 */
[----:B------:R-:W-:Y:S02]  /*14b40*/  IMAD.MOV.U32 R12, RZ, RZ, RZ ;  /* 0x000000ffff0c7224 */ /* 0x000fe400078e00ff */
[----:B------:R-:W-:Y:S02]  /*14b50*/  IMAD.MOV.U32 R11, RZ, RZ, 0x181f ;  /* 0x0000181fff0b7424 */ /* 0x000fe400078e00ff */
[----:B------:R-:W-:Y:S02]  /*14b60*/  IMAD.MOV.U32 R15, RZ, RZ, -0x1 ;  /* 0xffffffffff0f7424 */ /* 0x000fe400078e00ff */
[----:B------:R-:W-:-:S07]  /*14b70*/  IMAD.U32 R4, RZ, RZ, UR43 ;  /* 0x0000002bff047e24 */ /* 0x000fce000f8e00ff */
[----:B-----5:R-:W-:Y:S05]  /*14b80*/  WARPSYNC.COLLECTIVE R15, `(.L_x_9519) ;  /* 0x000000000f087348 */ /* 0x020fea0003c00000 */
[----:B------:R0:W1:Y:S02]  /*14b90*/  SHFL.IDX P6, R14, R13, R12, R11 ;  /* 0x0000000c0d0e7389 */ /* 0x00006400000c000b */
[----:B01---5:R-:W-:Y:S01]  /*14ba0*/  ENDCOLLECTIVE ;  /* 0x000000000000791b */ /* 0x023fe20003800000 */
.L_x_9519:
        /* <DEDUP_REMOVED lines=8> */
.L_x_9520:
        /* <DEDUP_REMOVED lines=8> */
.L_x_9521:
        /* <DEDUP_REMOVED lines=10> */
.L_x_9522:
[----:B------:R-:W-:Y:S02]  /*14d50*/  IMAD.MOV.U32 R13, RZ, RZ, R5 ;  /* 0x000000ffff0d7224 */ /* 0x000fe400078e0005 */
[----:B------:R-:W-:Y:S01]  /*14d60*/  IMAD.MOV.U32 R12, RZ, RZ, 0x2 ;  /* 0x00000002ff0c7424 */ /* 0x000fe200078e00ff */
[----:B------:R-:W-:-:S13]  /*14d70*/  @!P1 IADD3 R2, P0, R34, R14, RZ ;  /* 0x0000000e22029210 */ /* 0x000fda0007f1e0ff */
[----:B------:R-:W-:Y:S05]  /*14d80*/  WARPSYNC.COLLECTIVE R15, `(.L_x_9523) ;  /* 0x000000000f087348 */ /* 0x000fea0003c00000 */
[----:B------:R0:W1:Y:S02]  /*14d90*/  SHFL.IDX P6, R14, R13, R12, R11 ;  /* 0x0000000c0d0e7389 */ /* 0x00006400000c000b */
[----:B01----:R-:W-:Y:S01]  /*14da0*/  ENDCOLLECTIVE ;  /* 0x000000000000791b */ /* 0x003fe20003800000 */
.L_x_9523:
        /* <DEDUP_REMOVED lines=12> */
.L_x_9524:
[----:B------:R-:W-:Y:S02]  /*14e70*/  IMAD.MOV.U32 R13, RZ, RZ, R5 ;  /* 0x000000ffff0d7224 */ /* 0x000fe400078e0005 */
[----:B------:R-:W-:Y:S01]  /*14e80*/  IMAD.MOV.U32 R12, RZ, RZ, 0x3 ;  /* 0x00000003ff0c7424 */ /* 0x000fe200078e00ff */
[----:B------:R-:W-:-:S13]  /*14e90*/  @!P1 IADD3 R2, P0, R34, R14, RZ ;  /* 0x0000000e22029210 */ /* 0x000fda0007f1e0ff */
[----:B------:R-:W-:Y:S05]  /*14ea0*/  WARPSYNC.COLLECTIVE R15, `(.L_x_9525) ;  /* 0x000000000f087348 */ /* 0x000fea0003c00000 */
[----:B------:R0:W1:Y:S02]  /*14eb0*/  SHFL.IDX P6, R14, R13, R12, R11 ;  /* 0x0000000c0d0e7389 */ /* 0x00006400000c000b */
[----:B01----:R-:W-:Y:S01]  /*14ec0*/  ENDCOLLECTIVE ;  /* 0x000000000000791b */ /* 0x003fe20003800000 */
.L_x_9525:
        /* <DEDUP_REMOVED lines=12> */
.L_x_9526:
[----:B------:R-:W-:Y:S02]  /*14f90*/  IMAD.MOV.U32 R13, RZ, RZ, R5 ;  /* 0x000000ffff0d7224 */ /* 0x000fe400078e0005 */
[----:B------:R-:W-:Y:S01]  /*14fa0*/  IMAD.MOV.U32 R12, RZ, RZ, 0x4 ;  /* 0x00000004ff0c7424 */ /* 0x000fe200078e00ff */
[----:B------:R-:W-:-:S13]  /*14fb0*/  @!P1 IADD3 R2, P0, R34, R14, RZ ;  /* 0x0000000e22029210 */ /* 0x000fda0007f1e0ff */
[----:B------:R-:W-:Y:S05]  /*14fc0*/  WARPSYNC.COLLECTIVE R15, `(.L_x_9527) ;  /* 0x000000000f087348 */ /* 0x000fea0003c00000 */
[----:B------:R0:W1:Y:S02]  /*14fd0*/  SHFL.IDX P6, R14, R13, R12, R11 ;  /* 0x0000000c0d0e7389 */ /* 0x00006400000c000b */
[----:B01----:R-:W-:Y:S01]  /*14fe0*/  ENDCOLLECTIVE ;  /* 0x000000000000791b */ /* 0x003fe20003800000 */
.L_x_9527:
        /* <DEDUP_REMOVED lines=12> */
.L_x_9528:
[----:B------:R-:W-:Y:S02]  /*150b0*/  IMAD.MOV.U32 R13, RZ, RZ, R5 ;  /* 0x000000ffff0d7224 */ /* 0x000fe400078e0005 */
[----:B------:R-:W-:Y:S01]  /*150c0*/  IMAD.MOV.U32 R12, RZ, RZ, 0x5 ;  /* 0x00000005ff0c7424 */ /* 0x000fe200078e00ff */
[----:B------:R-:W-:-:S13]  /*150d0*/  @!P1 IADD3 R2, P0, R34, R14, RZ ;  /* 0x0000000e22029210 */ /* 0x000fda0007f1e0ff */
[----:B------:R-:W-:Y:S05]  /*150e0*/  WARPSYNC.COLLECTIVE R15, `(.L_x_9529) ;  /* 0x000000000f087348 */ /* 0x000fea0003c00000 */
[----:B------:R0:W1:Y:S02]  /*150f0*/  SHFL.IDX P6, R14, R13, R12, R11 ;  /* 0x0000000c0d0e7389 */ /* 0x00006400000c000b */
[----:B01----:R-:W-:Y:S01]  /*15100*/  ENDCOLLECTIVE ;  /* 0x000000000000791b */ /* 0x003fe20003800000 */
.L_x_9529:
        /* <DEDUP_REMOVED lines=12> */
.L_x_9530:
[----:B------:R-:W-:Y:S02]  /*151d0*/  IMAD.MOV.U32 R13, RZ, RZ, R5 ;  /* 0x000000ffff0d7224 */ /* 0x000fe400078e0005 */
[----:B------:R-:W-:Y:S01]  /*151e0*/  IMAD.MOV.U32 R12, RZ, RZ, 0x6 ;  /* 0x00000006ff0c7424 */ /* 0x000fe200078e00ff */
[----:B------:R-:W-:-:S13]  /*151f0*/  @!P1 IADD3 R2, P0, R34, R14, RZ ;  /* 0x0000000e22029210 */ /* 0x000fda0007f1e0ff */
[----:B------:R-:W-:Y:S05]  /*15200*/  WARPSYNC.COLLECTIVE R15, `(.L_x_9531) ;  /* 0x000000000f087348 */ /* 0x000fea0003c00000 */
[----:B------:R0:W1:Y:S02]  /*15210*/  SHFL.IDX P6, R14, R13, R12, R11 ;  /* 0x0000000c0d0e7389 */ /* 0x00006400000c000b */
[----:B01----:R-:W-:Y:S01]  /*15220*/  ENDCOLLECTIVE ;  /* 0x000000000000791b */ /* 0x003fe20003800000 */
.L_x_9531:
        /* <DEDUP_REMOVED lines=12> */
.L_x_9532:
[----:B------:R-:W-:Y:S02]  /*152f0*/  IMAD.MOV.U32 R13, RZ, RZ, R5 ;  /* 0x000000ffff0d7224 */ /* 0x000fe400078e0005 */
[----:B------:R-:W-:Y:S01]  /*15300*/  IMAD.MOV.U32 R12, RZ, RZ, 0x7 ;  /* 0x00000007ff0c7424 */ /* 0x000fe200078e00ff */
[----:B------:R-:W-:-:S13]  /*15310*/  @!P1 IADD3 R2, P0, R34, R14, RZ ;  /* 0x0000000e22029210 */ /* 0x000fda0007f1e0ff */
[----:B------:R-:W-:Y:S05]  /*15320*/  WARPSYNC.COLLECTIVE R15, `(.L_x_9533) ;  /* 0x000000000f087348 */ /* 0x000fea0003c00000 */
[----:B------:R0:W1:Y:S02]  /*15330*/  SHFL.IDX P6, R14, R13, R12, R11 ;  /* 0x0000000c0d0e7389 */ /* 0x00006400000c000b */
[----:B01----:R-:W-:Y:S01]  /*15340*/  ENDCOLLECTIVE ;  /* 0x000000000000791b */ /* 0x003fe20003800000 */
.L_x_9533:
        /* <DEDUP_REMOVED lines=10> */
.L_x_9534:
[----:B------:R-:W-:Y:S05]  /*153f0*/  BRA `(.L_x_9535) ;  /* 0xffffffb000447947 */ /* 0x000fea000383ffff */
.L_x_9419:
[----:B0-----:R0:W1:Y:S02]  /*15400*/  SYNCS.PHASECHK.TRANS64.TRYWAIT P0, [R17+URZ+0x22820], R0 ;  /* 0x02282000110075a7 */ /* 0x001064000800017f */
[----:B-1----:R-:W-:Y:S05]  /*15410*/  @!P0 NANOSLEEP.SYNCS 0x989680 ;  /* 0x009896800000895d */ /* 0x002fea0003900000 */
[----:B------:R-:W1:Y:S02]  /*15420*/  @!P0 SYNCS.PHASECHK.TRANS64 P0, [R17+URZ+0x22820], R0 ;  /* 0x02282000110085a7 */ /* 0x000e64000800007f */
[----:B-1----:R-:W-:Y:S05]  /*15430*/  @!P0 BRA `(.L_x_9419) ;  /* 0xfffffffc00f08947 */ /* 0x002fea000383ffff */
[----:B------:R-:W-:Y:S05]  /*15440*/  BRA `(.L_x_9536) ;  /* 0xffffffb000a07947 */ /* 0x000fea000383ffff */
.L_x_9423:
[----:B0-----:R0:W1:Y:S02]  /*15450*/  SYNCS.PHASECHK.TRANS64.TRYWAIT P0, [R0+URZ+0x22880], R29 ;  /* 0x0228801d000075a7 */ /* 0x001064000800017f */
[----:B-1----:R-:W-:Y:S05]  /*15460*/  @!P0 NANOSLEEP.SYNCS 0x989680 ;  /* 0x009896800000895d */ /* 0x002fea0003900000 */
[----:B------:R-:W1:Y:S02]  /*15470*/  @!P0 SYNCS.PHASECHK.TRANS64 P0, [R0+URZ+0x22880], R29 ;  /* 0x0228801d000085a7 */ /* 0x000e64000800007f */
[----:B-1----:R-:W-:Y:S05]  /*15480*/  @!P0 BRA `(.L_x_9423) ;  /* 0xfffffffc00f08947 */ /* 0x002fea000383ffff */
[----:B------:R-:W-:Y:S05]  /*15490*/  BRA `(.L_x_9537) ;  /* 0xffffffb400d47947 */ /* 0x000fea000383ffff */
.L_x_9424:
        /* <DEDUP_REMOVED lines=8> */
.L_x_9539:
[----:B------:R-:W-:Y:S05]  /*15520*/  BSYNC B0 ;  /* 0x0000000000007941 */ /* 0x000fea0003800000 */
.L_x_9538:
        /* <DEDUP_REMOVED lines=8> */
.L_x_9540:
        /* <DEDUP_REMOVED lines=8> */
.L_x_9541:
        /* <DEDUP_REMOVED lines=10> */
.L_x_9542:
[----:B------:R-:W-:Y:S02]  /*156d0*/  IMAD.MOV.U32 R13, RZ, RZ, R20 ;  /* 0x000000ffff0d7224 */ /* 0x000fe400078e0014 */
[----:B------:R-:W-:Y:S02]  /*156e0*/  IMAD.MOV.U32 R12, RZ, RZ, 0x2 ;  /* 0x00000002ff0c7424 */ /* 0x000fe400078e00ff */
[----:B------:R-:W-:-:S07]  /*156f0*/  IMAD.MOV.U32 R2, RZ, RZ, R14 ;  /* 0x000000ffff027224 */ /* 0x000fce00078e000e */
[----:B------:R-:W-:Y:S05]  /*15700*/  WARPSYNC.COLLECTIVE R15, `(.L_x_9543) ;  /* 0x000000000f087348 */ /* 0x000fea0003c00000 */
[----:B------:R0:W1:Y:S02]  /*15710*/  SHFL.IDX P6, R14, R13, R12, R11 ;  /* 0x0000000c0d0e7389 */ /* 0x00006400000c000b */
[----:B01----:R-:W-:Y:S01]  /*15720*/  ENDCOLLECTIVE ;  /* 0x000000000000791b */ /* 0x003fe20003800000 */
.L_x_9543:
        /* <DEDUP_REMOVED lines=11> */
.L_x_9544:
[----:B------:R-:W-:Y:S02]  /*157e0*/  IMAD.MOV.U32 R13, RZ, RZ, R20 ;  /* 0x000000ffff0d7224 */ /* 0x000fe400078e0014 */
[----:B------:R-:W-:Y:S02]  /*157f0*/  IMAD.MOV.U32 R12, RZ, RZ, 0x3 ;  /* 0x00000003ff0c7424 */ /* 0x000fe400078e00ff */
[----:B------:R-:W-:-:S07]  /*15800*/  IMAD.MOV.U32 R2, RZ, RZ, R14 ;  /* 0x000000ffff027224 */ /* 0x000fce00078e000e */
[----:B------:R-:W-:Y:S05]  /*15810*/  WARPSYNC.COLLECTIVE R15, `(.L_x_9545) ;  /* 0x000000000f087348 */ /* 0x000fea0003c00000 */
[----:B------:R0:W1:Y:S02]  /*15820*/  SHFL.IDX P6, R14, R13, R12, R11 ;  /* 0x0000000c0d0e7389 */ /* 0x00006400000c000b */
[----:B01----:R-:W-:Y:S01]  /*15830*/  ENDCOLLECTIVE ;  /* 0x000000000000791b */ /* 0x003fe20003800000 */
.L_x_9545:
        /* <DEDUP_REMOVED lines=11> */
.L_x_9546:
[----:B------:R-:W-:Y:S02]  /*158f0*/  IMAD.MOV.U32 R13, RZ, RZ, R20 ;  /* 0x000000ffff0d7224 */ /* 0x000fe400078e0014 */
[----:B------:R-:W-:Y:S01]  /*15900*/  IMAD.MOV.U32 R12, RZ, RZ, 0x4 ;  /* 0x00000004ff0c7424 */ /* 0x000fe200078e00ff */
[----:B------:R-:W-:-:S13]  /*15910*/  IADD3 R2, P0, R34, R14, RZ ;  /* 0x0000000e22027210 */ /* 0x000fda0007f1e0ff */
[----:B------:R-:W-:Y:S05]  /*15920*/  WARPSYNC.COLLECTIVE R15, `(.L_x_9547) ;  /* 0x000000000f087348 */ /* 0x000fea0003c00000 */
[----:B------:R0:W1:Y:S02]  /*15930*/  SHFL.IDX P6, R14, R13, R12, R11 ;  /* 0x0000000c0d0e7389 */ /* 0x00006400000c000b */
[----:B01----:R-:W-:Y:S01]  /*15940*/  ENDCOLLECTIVE ;  /* 0x000000000000791b */ /* 0x003fe20003800000 */
.L_x_9547:
        /* <DEDUP_REMOVED lines=10> */
.L_x_9548:
[----:B------:R-:W-:Y:S02]  /*159f0*/  IMAD.MOV.U32 R13, RZ, RZ, R20 ;  /* 0x000000ffff0d7224 */ /* 0x000fe400078e0014 */
[----:B------:R-:W-:Y:S02]  /*15a00*/  IMAD.MOV.U32 R12, RZ, RZ, 0x5 ;  /* 0x00000005ff0c7424 */ /* 0x000fe400078e00ff */
[----:B------:R-:W-:-:S07]  /*15a10*/  IMAD.MOV.U32 R2, RZ, RZ, R14 ;  /* 0x000000ffff027224 */ /* 0x000fce00078e000e */
[----:B------:R-:W-:Y:S05]  /*15a20*/  WARPSYNC.COLLECTIVE R15, `(.L_x_9549) ;  /* 0x000000000f087348 */ /* 0x000fea0003c00000 */
[----:B------:R0:W1:Y:S02]  /*15a30*/  SHFL.IDX P6, R14, R13, R12, R11 ;  /* 0x0000000c0d0e7389 */ /* 0x00006400000c000b */
[----:B01----:R-:W-:Y:S01]  /*15a40*/  ENDCOLLECTIVE ;  /* 0x000000000000791b */ /* 0x003fe20003800000 */
.L_x_9549:
        /* <DEDUP_REMOVED lines=11> */
.L_x_9550:
[----:B------:R-:W-:Y:S02]  /*15b00*/  IMAD.MOV.U32 R13, RZ, RZ, R20 ;  /* 0x000000ffff0d7224 */ /* 0x000fe400078e0014 */
[----:B------:R-:W-:Y:S01]  /*15b10*/  IMAD.MOV.U32 R12, RZ, RZ, 0x6 ;  /* 0x00000006ff0c7424 */ /* 0x000fe200078e00ff */
[----:B------:R-:W-:-:S13]  /*15b20*/  IADD3 R2, P0, R34, R14, RZ ;  /* 0x0000000e22027210 */ /* 0x000fda0007f1e0ff */
[----:B------:R-:W-:Y:S05]  /*15b30*/  WARPSYNC.COLLECTIVE R15, `(.L_x_9551) ;  /* 0x000000000f087348 */ /* 0x000fea0003c00000 */
[----:B------:R0:W1:Y:S02]  /*15b40*/  SHFL.IDX P6, R14, R13, R12, R11 ;  /* 0x0000000c0d0e7389 */ /* 0x00006400000c000b */
[----:B01----:R-:W-:Y:S01]  /*15b50*/  ENDCOLLECTIVE ;  /* 0x000000000000791b */ /* 0x003fe20003800000 */
.L_x_9551:
        /* <DEDUP_REMOVED lines=10> */
.L_x_9552:
[----:B------:R-:W-:Y:S02]  /*15c00*/  IMAD.MOV.U32 R13, RZ, RZ, R20 ;  /* 0x000000ffff0d7224 */ /* 0x000fe400078e0014 */
[----:B------:R-:W-:Y:S02]  /*15c10*/  IMAD.MOV.U32 R12, RZ, RZ, 0x7 ;  /* 0x00000007ff0c7424 */ /* 0x000fe400078e00ff */
[----:B------:R-:W-:-:S07]  /*15c20*/  IMAD.MOV.U32 R2, RZ, RZ, R14 ;  /* 0x000000ffff027224 */ /* 0x000fce00078e000e */
[----:B------:R-:W-:Y:S05]  /*15c30*/  WARPSYNC.COLLECTIVE R15, `(.L_x_9553) ;  /* 0x000000000f087348 */ /* 0x000fea0003c00000 */
[----:B------:R0:W1:Y:S02]  /*15c40*/  SHFL.IDX P6, R14, R13, R12, R11 ;  /* 0x0000000c0d0e7389 */ /* 0x00006400000c000b */
[----:B01----:R-:W-:Y:S01]  /*15c50*/  ENDCOLLECTIVE ;  /* 0x000000000000791b */ /* 0x003fe20003800000 */
.L_x_9553:
        /* <DEDUP_REMOVED lines=11> */
.L_x_9554:
[----:B------:R-:W-:Y:S02]  /*15d10*/  IMAD.MOV.U32 R13, RZ, RZ, R21 ;  /* 0x000000ffff0d7224 */ /* 0x000fe400078e0015 */
[----:B------:R-:W-:Y:S02]  /*15d20*/  IMAD.MOV.U32 R12, RZ, RZ, RZ ;  /* 0x000000ffff0c7224 */ /* 0x000fe400078e00ff */
[----:B------:R-:W-:-:S07]  /*15d30*/  IMAD.MOV.U32 R5, RZ, RZ, R14 ;  /* 0x000000ffff057224 */ /* 0x000fce00078e000e */
[----:B------:R-:W-:Y:S05]  /*15d40*/  WARPSYNC.COLLECTIVE R15, `(.L_x_9555) ;  /* 0x000000000f087348 */ /* 0x000fea0003c00000 */
[----:B------:R0:W1:Y:S02]  /*15d50*/  SHFL.IDX P6, R14, R13, R12, R11 ;  /* 0x0000000c0d0e7389 */ /* 0x00006400000c000b */
[----:B01----:R-:W-:Y:S01]  /*15d60*/  ENDCOLLECTIVE ;  /* 0x000000000000791b */ /* 0x003fe20003800000 */
.L_x_9555:
        /* <DEDUP_REMOVED lines=11> */
.L_x_9556:
[----:B------:R-:W-:Y:S02]  /*15e20*/  IMAD.MOV.U32 R13, RZ, RZ, R21 ;  /* 0x000000ffff0d7224 */ /* 0x000fe400078e0015 */
[----:B------:R-:W-:Y:S02]  /*15e30*/  IMAD.MOV.U32 R12, RZ, RZ, 0x1 ;  /* 0x00000001ff0c7424 */ /* 0x000fe400078e00ff */
[----:B------:R-:W-:-:S07]  /*15e40*/  IMAD.MOV.U32 R2, RZ, RZ, R14 ;  /* 0x000000ffff027224 */ /* 0x000fce00078e000e */
[----:B------:R-:W-:Y:S05]  /*15e50*/  WARPSYNC.COLLECTIVE R15, `(.L_x_9557) ;  /* 0x000000000f087348 */ /* 0x000fea0003c00000 */
[----:B------:R0:W1:Y:S02]  /*15e60*/  SHFL.IDX P6, R14, R13, R12, R11 ;  /* 0x0000000c0d0e7389 */ /* 0x00006400000c000b */
[----:B01----:R-:W-:Y:S01]  /*15e70*/  ENDCOLLECTIVE ;  /* 0x000000000000791b */ /* 0x003fe20003800000 */
.L_x_9557:
        /* <DEDUP_REMOVED lines=11> */
.L_x_9558:
[----:B------:R-:W-:Y:S01]  /*15f30*/  IMAD.MOV.U32 R2, RZ, RZ, R14 ;  /* 0x000000ffff027224 */ /* 0x000fe200078e000e */
[----:B------:R-:W-:Y:S06]  /*15f40*/  BRA `(.L_x_9559) ;  /* 0xffffffb000787947 */ /* 0x000fec000383ffff */
.L_x_9429:
[----:B---3--:R3:W4:Y:S02]  /*15f50*/  SYNCS.PHASECHK.TRANS64.TRYWAIT P0, [R0+URZ+0x22840], R29 ;  /* 0x0228401d000075a7 */ /* 0x008724000800017f */
[----:B----4-:R-:W-:Y:S05]  /*15f60*/  @!P0 NANOSLEEP.SYNCS 0x989680 ;  /* 0x009896800000895d */ /* 0x010fea0003900000 */
[----:B------:R-:W4:Y:S02]  /*15f70*/  @!P0 SYNCS.PHASECHK.TRANS64 P0, [R0+URZ+0x22840], R29 ;  /* 0x0228401d000085a7 */ /* 0x000f24000800007f */
[----:B----4-:R-:W-:Y:S05]  /*15f80*/  @!P0 BRA `(.L_x_9429) ;  /* 0xfffffffc00f08947 */ /* 0x010fea000383ffff */
[----:B------:R-:W-:Y:S05]  /*15f90*/  BRA `(.L_x_9560) ;  /* 0xffffffb000c87947 */ /* 0x000fea000383ffff */
.L_x_9430:
        /* <DEDUP_REMOVED lines=8> */
.L_x_9562:
[----:B------:R-:W-:Y:S05]  /*16020*/  BSYNC B0 ;  /* 0x0000000000007941 */ /* 0x000fea0003800000 */
.L_x_9561:
        /* <DEDUP_REMOVED lines=8> */
.L_x_9563:
        /* <DEDUP_REMOVED lines=8> */
.L_x_9564:
        /* <DEDUP_REMOVED lines=9> */
.L_x_9565:
[----:B------:R-:W-:Y:S02]  /*161c0*/  IMAD.MOV.U32 R13, RZ, RZ, R10 ;  /* 0x000000ffff0d7224 */ /* 0x000fe400078e000a */
[----:B------:R-:W-:Y:S01]  /*161d0*/  IMAD.MOV.U32 R12, RZ, RZ, 0x2 ;  /* 0x00000002ff0c7424 */ /* 0x000fe200078e00ff */
[----:B------:R-:W-:-:S13]  /*161e0*/  IADD3 R2, P0, R34, R14, RZ ;  /* 0x0000000e22027210 */ /* 0x000fda0007f1e0ff */
[----:B------:R-:W-:Y:S05]  /*161f0*/  WARPSYNC.COLLECTIVE R15, `(.L_x_9566) ;  /* 0x000000000f087348 */ /* 0x000fea0003c00000 */
[----:B------:R0:W1:Y:S02]  /*16200*/  SHFL.IDX P6, R14, R13, R12, R11 ;  /* 0x0000000c0d0e7389 */ /* 0x00006400000c000b */
[----:B01----:R-:W-:Y:S01]  /*16210*/  ENDCOLLECTIVE ;  /* 0x000000000000791b */ /* 0x003fe20003800000 */
.L_x_9566:
        /* <DEDUP_REMOVED lines=10> */
.L_x_9567:
[----:B------:R-:W-:Y:S02]  /*162c0*/  IMAD.MOV.U32 R13, RZ, RZ, R10 ;  /* 0x000000ffff0d7224 */ /* 0x000fe400078e000a */
[----:B------:R-:W-:Y:S02]  /*162d0*/  IMAD.MOV.U32 R12, RZ, RZ, 0x3 ;  /* 0x00000003ff0c7424 */ /* 0x000fe400078e00ff */
[----:B------:R-:W-:-:S07]  /*162e0*/  IMAD.MOV.U32 R2, RZ, RZ, R14 ;  /* 0x000000ffff027224 */ /* 0x000fce00078e000e */
[----:B------:R-:W-:Y:S05]  /*162f0*/  WARPSYNC.COLLECTIVE R15, `(.L_x_9568) ;  /* 0x000000000f087348 */ /* 0x000fea0003c00000 */
[----:B------:R0:W1:Y:S02]  /*16300*/  SHFL.IDX P6, R14, R13, R12, R11 ;  /* 0x0000000c0d0e7389 */ /* 0x00006400000c000b */
[----:B01----:R-:W-:Y:S01]  /*16310*/  ENDCOLLECTIVE ;  /* 0x000000000000791b */ /* 0x003fe20003800000 */
.L_x_9568:
        /* <DEDUP_REMOVED lines=11> */
.L_x_9569:
[----:B------:R-:W-:Y:S02]  /*163d0*/  IMAD.MOV.U32 R13, RZ, RZ, R10 ;  /* 0x000000ffff0d7224 */ /* 0x000fe400078e000a */
[----:B------:R-:W-:Y:S01]  /*163e0*/  IMAD.MOV.U32 R12, RZ, RZ, 0x4 ;  /* 0x00000004ff0c7424 */ /* 0x000fe200078e00ff */
[----:B------:R-:W-:-:S13]  /*163f0*/  IADD3 R2, P0, R34, R14, RZ ;  /* 0x0000000e22027210 */ /* 0x000fda0007f1e0ff */
[----:B------:R-:W-:Y:S05]  /*16400*/  WARPSYNC.COLLECTIVE R15, `(.L_x_9570) ;  /* 0x000000000f087348 */ /* 0x000fea0003c00000 */
[----:B------:R0:W1:Y:S02]  /*16410*/  SHFL.IDX P6, R14, R13, R12, R11 ;  /* 0x0000000c0d0e7389 */ /* 0x00006400000c000b */
[----:B01----:R-:W-:Y:S01]  /*16420*/  ENDCOLLECTIVE ;  /* 0x000000000000791b */ /* 0x003fe20003800000 */
.L_x_9570:
        /* <DEDUP_REMOVED lines=10> */
.L_x_9571:
[----:B------:R-:W-:Y:S02]  /*164d0*/  IMAD.MOV.U32 R13, RZ, RZ, R10 ;  /* 0x000000ffff0d7224 */ /* 0x000fe400078e000a */
[----:B------:R-:W-:Y:S02]  /*164e0*/  IMAD.MOV.U32 R12, RZ, RZ, 0x5 ;  /* 0x00000005ff0c7424 */ /* 0x000fe400078e00ff */
[----:B------:R-:W-:-:S07]  /*164f0*/  IMAD.MOV.U32 R2, RZ, RZ, R14 ;  /* 0x000000ffff027224 */ /* 0x000fce00078e000e */
[----:B------:R-:W-:Y:S05]  /*16500*/  WARPSYNC.COLLECTIVE R15, `(.L_x_9572) ;  /* 0x000000000f087348 */ /* 0x000fea0003c00000 */
[----:B------:R0:W1:Y:S02]  /*16510*/  SHFL.IDX P6, R14, R13, R12, R11 ;  /* 0x0000000c0d0e7389 */ /* 0x00006400000c000b */
[----:B01----:R-:W-:Y:S01]  /*16520*/  ENDCOLLECTIVE ;  /* 0x000000000000791b */ /* 0x003fe20003800000 */
.L_x_9572:
        /* <DEDUP_REMOVED lines=11> */
.L_x_9573:
[----:B------:R-:W-:Y:S02]  /*165e0*/  IMAD.MOV.U32 R13, RZ, RZ, R10 ;  /* 0x000000ffff0d7224 */ /* 0x000fe400078e000a */
[----:B------:R-:W-:Y:S01]  /*165f0*/  IMAD.MOV.U32 R12, RZ, RZ, 0x6 ;  /* 0x00000006ff0c7424 */ /* 0x000fe200078e00ff */
[----:B------:R-:W-:-:S13]  /*16600*/  IADD3 R2, P0, R34, R14, RZ ;  /* 0x0000000e22027210 */ /* 0x000fda0007f1e0ff */
[----:B------:R-:W-:Y:S05]  /*16610*/  WARPSYNC.COLLECTIVE R15, `(.L_x_9574) ;  /* 0x000000000f087348 */ /* 0x000fea0003c00000 */
[----:B------:R0:W1:Y:S02]  /*16620*/  SHFL.IDX P6, R14, R13, R12, R11 ;  /* 0x0000000c0d0e7389 */ /* 0x00006400000c000b */
[----:B01----:R-:W-:Y:S01]  /*16630*/  ENDCOLLECTIVE ;  /* 0x000000000000791b */ /* 0x003fe20003800000 */
.L_x_9574:
        /* <DEDUP_REMOVED lines=10> */
.L_x_9575:
[----:B------:R-:W-:Y:S02]  /*166e0*/  IMAD.MOV.U32 R13, RZ, RZ, R10 ;  /* 0x000000ffff0d7224 */ /* 0x000fe400078e000a */
[----:B------:R-:W-:Y:S02]  /*166f0*/  IMAD.MOV.U32 R12, RZ, RZ, 0x7 ;  /* 0x00000007ff0c7424 */ /* 0x000fe400078e00ff */
[----:B------:R-:W-:-:S07]  /*16700*/  IMAD.MOV.U32 R2, RZ, RZ, R14 ;  /* 0x000000ffff027224 */ /* 0x000fce00078e000e */
[----:B------:R-:W-:Y:S05]  /*16710*/  WARPSYNC.COLLECTIVE R15, `(.L_x_9576) ;  /* 0x000000000f087348 */ /* 0x000fea0003c00000 */
[----:B------:R0:W1:Y:S02]  /*16720*/  SHFL.IDX P6, R14, R13, R12, R11 ;  /* 0x0000000c0d0e7389 */ /* 0x00006400000c000b */
[----:B01----:R-:W-:Y:S01]  /*16730*/  ENDCOLLECTIVE ;  /* 0x000000000000791b */ /* 0x003fe20003800000 */
.L_x_9576:
        /* <DEDUP_REMOVED lines=11> */
.L_x_9577:
[----:B------:R-:W-:Y:S02]  /*167f0*/  IMAD.MOV.U32 R13, RZ, RZ, R9 ;  /* 0x000000ffff0d7224 */ /* 0x000fe400078e0009 */
[----:B------:R-:W-:Y:S02]  /*16800*/  IMAD.MOV.U32 R12, RZ, RZ, RZ ;  /* 0x000000ffff0c7224 */ /* 0x000fe400078e00ff */
[----:B------:R-:W-:-:S07]  /*16810*/  IMAD.MOV.U32 R4, RZ, RZ, R14 ;  /* 0x000000ffff047224 */ /* 0x000fce00078e000e */
[----:B------:R-:W-:Y:S05]  /*16820*/  WARPSYNC.COLLECTIVE R15, `(.L_x_9578) ;  /* 0x000000000f087348 */ /* 0x000fea0003c00000 */
[----:B------:R0:W1:Y:S02]  /*16830*/  SHFL.IDX P6, R14, R13, R12, R11 ;  /* 0x0000000c0d0e7389 */ /* 0x00006400000c000b */
[----:B01----:R-:W-:Y:S01]  /*16840*/  ENDCOLLECTIVE ;  /* 0x000000000000791b */ /* 0x003fe20003800000 */
.L_x_9578:
        /* <DEDUP_REMOVED lines=11> */
.L_x_9579:
[----:B------:R-:W-:Y:S02]  /*16900*/  IMAD.MOV.U32 R13, RZ, RZ, R9 ;  /* 0x000000ffff0d7224 */ /* 0x000fe400078e0009 */
[----:B------:R-:W-:Y:S02]  /*16910*/  IMAD.MOV.U32 R12, RZ, RZ, 0x1 ;  /* 0x00000001ff0c7424 */ /* 0x000fe400078e00ff */
[----:B------:R-:W-:-:S07]  /*16920*/  IMAD.MOV.U32 R2, RZ, RZ, R14 ;  /* 0x000000ffff027224 */ /* 0x000fce00078e000e */
[----:B------:R-:W-:Y:S05]  /*16930*/  WARPSYNC.COLLECTIVE R15, `(.L_x_9580) ;  /* 0x000000000f087348 */ /* 0x000fea0003c00000 */
[----:B------:R0:W1:Y:S02]  /*16940*/  SHFL.IDX P6, R14, R13, R12, R11 ;  /* 0x0000000c0d0e7389 */ /* 0x00006400000c000b */
[----:B01----:R-:W-:Y:S01]  /*16950*/  ENDCOLLECTIVE ;  /* 0x000000000000791b */ /* 0x003fe20003800000 */
.L_x_9580:
        /* <DEDUP_REMOVED lines=11> */
.L_x_9581:
[----:B------:R-:W-:Y:S01]  /*16a10*/  IMAD.MOV.U32 R19, RZ, RZ, R14 ;  /* 0x000000ffff137224 */ /* 0x000fe200078e000e */
[----:B------:R-:W-:Y:S06]  /*16a20*/  BRA `(.L_x_9582) ;  /* 0xffffffac00647947 */ /* 0x000fec000383ffff */
.L_x_9435:
[----:B0-----:R0:W1:Y:S02]  /*16a30*/  SYNCS.PHASECHK.TRANS64.TRYWAIT P2, [R3+URZ+0x22870], R0 ;  /* 0x02287000030075a7 */ /* 0x001064000804017f */
[----:B-1----:R-:W-:Y:S05]  /*16a40*/  @!P2 NANOSLEEP.SYNCS 0x989680 ;  /* 0x009896800000a95d */ /* 0x002fea0003900000 */
[----:B------:R-:W1:Y:S02]  /*16a50*/  @!P2 SYNCS.PHASECHK.TRANS64 P2, [R3+URZ+0x22870], R0 ;  /* 0x022870000300a5a7 */ /* 0x000e64000804007f */
[----:B-1----:R-:W-:Y:S05]  /*16a60*/  @!P2 BRA `(.L_x_9435) ;  /* 0xfffffffc00f0a947 */ /* 0x002fea000383ffff */
[----:B------:R-:W-:Y:S05]  /*16a70*/  BRA `(.L_x_9583) ;  /* 0xffffffac00c87947 */ /* 0x000fea000383ffff */
.L_x_9437:
[----:B0-----:R0:W1:Y:S02]  /*16a80*/  SYNCS.PHASECHK.TRANS64.TRYWAIT P2, [R3+URZ+0x22860], R0 ;  /* 0x02286000030075a7 */ /* 0x001064000804017f */
[----:B-1----:R-:W-:Y:S05]  /*16a90*/  @!P2 NANOSLEEP.SYNCS 0x989680 ;  /* 0x009896800000a95d */ /* 0x002fea0003900000 */
[----:B------:R-:W1:Y:S02]  /*16aa0*/  @!P2 SYNCS.PHASECHK.TRANS64 P2, [R3+URZ+0x22860], R0 ;  /* 0x022860000300a5a7 */ /* 0x000e64000804007f */
[----:B-1----:R-:W-:Y:S05]  /*16ab0*/  @!P2 BRA `(.L_x_9437) ;  /* 0xfffffffc00f0a947 */ /* 0x002fea000383ffff */
[----:B------:R-:W-:Y:S05]  /*16ac0*/  BRA `(.L_x_9584) ;  /* 0xffffffac00d87947 */ /* 0x000fea000383ffff */
.L_x_9445:
[----:B0-----:R0:W1:Y:S02]  /*16ad0*/  SYNCS.PHASECHK.TRANS64.TRYWAIT P2, [R3+URZ+0x22870], R0 ;  /* 0x02287000030075a7 */ /* 0x001064000804017f */
[----:B-1----:R-:W-:Y:S05]  /*16ae0*/  @!P2 NANOSLEEP.SYNCS 0x989680 ;  /* 0x009896800000a95d */ /* 0x002fea0003900000 */
[----:B------:R-:W1:Y:S02]  /*16af0*/  @!P2 SYNCS.PHASECHK.TRANS64 P2, [R3+URZ+0x22870], R0 ;  /* 0x022870000300a5a7 */ /* 0x000e64000804007f */
[----:B-1----:R-:W-:Y:S05]  /*16b00*/  @!P2 BRA `(.L_x_9445) ;  /* 0xfffffffc00f0a947 */ /* 0x002fea000383ffff */
[----:B------:R-:W-:Y:S05]  /*16b10*/  BRA `(.L_x_9585) ;  /* 0xffffffb400cc7947 */ /* 0x000fea000383ffff */
.L_x_9447:
[----:B0-----:R0:W1:Y:S02]  /*16b20*/  SYNCS.PHASECHK.TRANS64.TRYWAIT P2, [R3+URZ+0x22860], R0 ;  /* 0x02286000030075a7 */ /* 0x001064000804017f */
[----:B-1----:R-:W-:Y:S05]  /*16b30*/  @!P2 NANOSLEEP.SYNCS 0x989680 ;  /* 0x009896800000a95d */ /* 0x002fea0003900000 */
[----:B------:R-:W1:Y:S02]  /*16b40*/  @!P2 SYNCS.PHASECHK.TRANS64 P2, [R3+URZ+0x22860], R0 ;  /* 0x022860000300a5a7 */ /* 0x000e64000804007f */
[----:B-1----:R-:W-:Y:S05]  /*16b50*/  @!P2 BRA `(.L_x_9447) ;  /* 0xfffffffc00f0a947 */ /* 0x002fea000383ffff */
[----:B------:R-:W-:Y:S05]  /*16b60*/  BRA `(.L_x_9586) ;  /* 0xffffffb400dc7947 */ /* 0x000fea000383ffff */
.L_x_9454:
[----:B-1----:R1:W2:Y:S02]  /*16b70*/  SYNCS.PHASECHK.TRANS64.TRYWAIT P0, [R4+URZ+0x22820], R0 ;  /* 0x02282000040075a7 */ /* 0x0022a4000800017f */
[----:B--2---:R-:W-:Y:S05]  /*16b80*/  @!P0 NANOSLEEP.SYNCS 0x989680 ;  /* 0x009896800000895d */ /* 0x004fea0003900000 */
[----:B------:R-:W2:Y:S02]  /*16b90*/  @!P0 SYNCS.PHASECHK.TRANS64 P0, [R4+URZ+0x22820], R0 ;  /* 0x02282000040085a7 */ /* 0x000ea4000800007f */
[----:B--2---:R-:W-:Y:S05]  /*16ba0*/  @!P0 BRA `(.L_x_9454) ;  /* 0xfffffffc00f08947 */ /* 0x004fea000383ffff */
[----:B------:R-:W-:Y:S05]  /*16bb0*/  BRA `(.L_x_9587) ;  /* 0xffffffc000087947 */ /* 0x000fea000383ffff */
.L_x_9455:
        /* <DEDUP_REMOVED lines=11> */
.L_x_9589:
[----:B------:R-:W-:Y:S05]  /*16c70*/  BSYNC B0 ;  /* 0x0000000000007941 */ /* 0x000fea0003800000 */
.L_x_9588:
[----:B------:R-:W-:Y:S05]  /*16c80*/  BRA `(.L_x_9590) ;  /* 0xffffffbc00f07947 */ /* 0x000fea000383ffff */
.L_x_9458:
[----:B------:R-:W-:Y:S01]  /*16c90*/  BSSY B1, `(.L_x_9591) ;  /* 0x0000006000017945 */ /* 0x000fe20003800000 */
[----:B------:R-:W-:-:S07]  /*16ca0*/  IMAD.MOV.U32 R15, RZ, RZ, -0x1 ;  /* 0xffffffffff0f7424 */ /* 0x000fce00078e00ff */
[----:B01----:R-:W-:Y:S05]  /*16cb0*/  WARPSYNC.COLLECTIVE R15, `(.L_x_9592) ;  /* 0x000000000f0c7348 */ /* 0x003fea0003c00000 */
[----:B------:R-:W-:Y:S02]  /*16cc0*/  ELECT P6, UR62, PT ;  /* 0x00000000003e782f */ /* 0x000fe400038c0000 */
[----:B------:R-:W-:Y:S01]  /*16cd0*/  MOV R14, UR62 ;  /* 0x0000003e000e7c02 */ /* 0x000fe20008000f00 */
[----:B01----:R-:W-:Y:S10]  /*16ce0*/  ENDCOLLECTIVE ;  /* 0x000000000000791b */ /* 0x003ff40003800000 */
.L_x_9592:
[----:B------:R-:W-:Y:S05]  /*16cf0*/  BSYNC B1 ;  /* 0x0000000000017941 */ /* 0x000fea0003800000 */
.L_x_9591:
[----:B------:R-:W-:Y:S05]  /*16d00*/  BRA `(.L_x_9593) ;  /* 0xffffffbc00e87947 */ /* 0x000fea000383ffff */
.L_x_9460:
[----:B-1----:R1:W2:Y:S02]  /*16d10*/  SYNCS.PHASECHK.TRANS64.TRYWAIT P1, [R5+URZ+0x22840], R0 ;  /* 0x02284000050075a7 */ /* 0x0022a4000802017f */
[----:B--2---:R-:W-:Y:S05]  /*16d20*/  @!P1 NANOSLEEP.SYNCS 0x989680 ;  /* 0x009896800000995d */ /* 0x004fea0003900000 */
[----:B------:R-:W2:Y:S02]  /*16d30*/  @!P1 SYNCS.PHASECHK.TRANS64 P1, [R5+URZ+0x22840], R0 ;  /* 0x02284000050095a7 */ /* 0x000ea4000802007f */
[----:B--2---:R-:W-:Y:S05]  /*16d40*/  @!P1 BRA `(.L_x_9460) ;  /* 0xfffffffc00f09947 */ /* 0x004fea000383ffff */
[----:B------:R-:W-:Y:S05]  /*16d50*/  BRA `(.L_x_9594) ;  /* 0xffffffc000087947 */ /* 0x000fea000383ffff */
.L_x_9462:
[----:B--2---:R2:W3:Y:S02]  /*16d60*/  SYNCS.PHASECHK.TRANS64.TRYWAIT P1, [R31+URZ+0x22840], R2 ;  /* 0x022840021f0075a7 */ /* 0x0044e4000802017f */
[----:B---3--:R-:W-:Y:S05]  /*16d70*/  @!P1 NANOSLEEP.SYNCS 0x989680 ;  /* 0x009896800000995d */ /* 0x008fea0003900000 */
[----:B------:R-:W3:Y:S02]  /*16d80*/  @!P1 SYNCS.PHASECHK.TRANS64 P1, [R31+URZ+0x22840], R2 ;  /* 0x022840021f0095a7 */ /* 0x000ee4000802007f */
[----:B---3--:R-:W-:Y:S05]  /*16d90*/  @!P1 BRA `(.L_x_9462) ;  /* 0xfffffffc00f09947 */ /* 0x008fea000383ffff */
[----:B------:R-:W-:Y:S05]  /*16da0*/  BRA `(.L_x_9595) ;  /* 0xffffffc000147947 */ /* 0x000fea000383ffff */
.L_x_9464:
[----:B---3--:R3:W4:Y:S02]  /*16db0*/  SYNCS.PHASECHK.TRANS64.TRYWAIT P1, [R5+URZ+0x22860], R0 ;  /* 0x02286000050075a7 */ /* 0x008724000802017f */
[----:B----4-:R-:W-:Y:S05]  /*16dc0*/  @!P1 NANOSLEEP.SYNCS 0x989680 ;  /* 0x009896800000995d */ /* 0x010fea0003900000 */
[----:B------:R-:W4:Y:S02]  /*16dd0*/  @!P1 SYNCS.PHASECHK.TRANS64 P1, [R5+URZ+0x22860], R0 ;  /* 0x02286000050095a7 */ /* 0x000f24000802007f */
[----:B----4-:R-:W-:Y:S05]  /*16de0*/  @!P1 BRA `(.L_x_9464) ;  /* 0xfffffffc00f09947 */ /* 0x010fea000383ffff */
[----:B------:R-:W-:Y:S05]  /*16df0*/  BRA `(.L_x_9596) ;  /* 0xffffffc000107947 */ /* 0x000fea000383ffff */
.L_x_9466:
[----:B----4-:R4:W0:Y:S02]  /*16e00*/  SYNCS.PHASECHK.TRANS64.TRYWAIT P1, [R31+URZ+0x22860], R2 ;  /* 0x022860021f0075a7 */ /* 0x010824000802017f */
[----:B0-----:R-:W-:Y:S05]  /*16e10*/  @!P1 NANOSLEEP.SYNCS 0x989680 ;  /* 0x009896800000995d */ /* 0x001fea0003900000 */
[----:B------:R-:W0:Y:S02]  /*16e20*/  @!P1 SYNCS.PHASECHK.TRANS64 P1, [R31+URZ+0x22860], R2 ;  /* 0x022860021f0095a7 */ /* 0x000e24000802007f */
[----:B0-----:R-:W-:Y:S05]  /*16e30*/  @!P1 BRA `(.L_x_9466) ;  /* 0xfffffffc00f09947 */ /* 0x001fea000383ffff */
[----:B------:R-:W-:Y:S05]  /*16e40*/  BRA `(.L_x_9597) ;  /* 0xffffffc0000c7947 */ /* 0x000fea000383ffff */
.L_x_9468:
[----:B------:R0:W0:Y:S02]  /*16e50*/  SYNCS.PHASECHK.TRANS64.TRYWAIT P1, [R5+URZ+0x22880], R0 ;  /* 0x02288000050075a7 */ /* 0x000024000802017f */
[----:B0-----:R-:W-:Y:S05]  /*16e60*/  @!P1 NANOSLEEP.SYNCS 0x989680 ;  /* 0x009896800000995d */ /* 0x001fea0003900000 */
[----:B------:R-:W0:Y:S02]  /*16e70*/  @!P1 SYNCS.PHASECHK.TRANS64 P1, [R5+URZ+0x22880], R0 ;  /* 0x02288000050095a7 */ /* 0x000e24000802007f */
[----:B0-----:R-:W-:Y:S05]  /*16e80*/  @!P1 BRA `(.L_x_9468) ;  /* 0xfffffffc00f09947 */ /* 0x001fea000383ffff */
[----:B------:R-:W-:Y:S05]  /*16e90*/  BRA `(.L_x_9598) ;  /* 0xffffffc000087947 */ /* 0x000fea000383ffff */
.L_x_9599:
        /* <DEDUP_REMOVED lines=14> */
.L_x_15849:


//--------------------- .text._ZN7cutlass13device_kernelIN5flash11enable_sm90INS1_16FlashAttnFwdSm90INS1_25CollectiveMainloopFwdSm90ILi2EN4cute5tupleIJNS5_1CILi1EEES8_S8_EEENS6_IJNS7_ILi128EEENS7_ILi160EEESA_EEELi128ENS_12float_e4m3_tEfNS_4arch4Sm90ELb1ELb0ELb0ELb1ELb1ELb0ELb0ELb1ELb1ELb1ELb0ELb0EEENS1_21CollectiveEpilogueFwdINS6_IJSA_SA_SB_EEES9_NS_10bfloat16_tESF_Li256ELb1ELb1ELb0ELb1EEENS1_36VarlenDynamicPersistentTileSchedulerILi128ELi160ELi256ELi128ELb0ELb1ELb1ELb1ELb1ELb1EEEEEEEEEvNT_6ParamsE --------------------------
	.section	.text._ZN7cutlass13device_kernelIN5flash11enable_sm90INS1_16FlashAttnFwdSm90INS1_25CollectiveMainloopFwdSm90ILi2EN4cute5tupleIJNS5_1CILi1EEES8_S8_EEENS6_IJNS7_ILi128EEENS7_ILi160EEESA_EEELi128ENS_12float_e4m3_tEfNS_4arch4Sm90ELb1ELb0ELb0ELb1ELb1ELb0ELb0ELb1ELb1ELb1ELb0ELb0EEENS1_21CollectiveEpilogueFwdINS6_IJSA_SA_SB_EEES9_NS_10bfloat16_tESF_Li256ELb1ELb1ELb0ELb1EEENS1_36VarlenDynamicPersistentTileSchedulerILi128ELi160ELi256ELi128ELb0ELb1ELb1ELb1ELb1ELb1EEEEEEEEEvNT_6ParamsE,"ax",@progbits
	.align	128
.text._ZN7cutlass13device_kernelIN5flash11enable_sm90INS1_16FlashAttnFwdSm90INS1_25CollectiveMainloopFwdSm90ILi2EN4cute5tupleIJNS5_1CILi1EEES8_S8_EEENS6_IJNS7_ILi128EEENS7_ILi160EEESA_EEELi128ENS_12float_e4m3_tEfNS_4arch4Sm90ELb1ELb0ELb0ELb1ELb1ELb0ELb0ELb1ELb1ELb1ELb0ELb0EEENS1_21CollectiveEpilogueFwdINS6_IJSA_SA_SB_EEES9_NS_10bfloat16_tESF_Li256ELb1ELb1ELb0ELb1EEENS1_36VarlenDynamicPersistentTileSchedulerILi128ELi160ELi256ELi128ELb0ELb1ELb1ELb1ELb1ELb1EEEEEEEEEvNT_6ParamsE:
        .type           _ZN7cutlass13device_kernelIN5flash11enable_sm90INS1_16FlashAttnFwdSm90INS1_25CollectiveMainloopFwdSm90ILi2EN4cute5tupleIJNS5_1CILi1EEES8_S8_EEENS6_IJNS7_ILi128EEENS7_ILi160EEESA_EEELi128ENS_12float_e4m3_tEfNS_4arch4Sm90ELb1ELb0ELb0ELb1ELb1ELb0ELb0ELb1ELb1ELb1ELb0ELb0EEENS1_21CollectiveEpilogueFwdINS6_IJSA_SA_SB_EEES9_NS_10bfloat16_tESF_Li256ELb1ELb1ELb0ELb1EEENS1_36VarlenDynamicPersistentTileSchedulerILi128ELi160ELi256ELi128ELb0ELb1ELb1ELb1ELb1ELb1EEEEEEEEEvNT_6ParamsE,@function
        .size           _ZN7cutlass13device_kernelIN5flash11enable_sm90INS1_16FlashAttnFwdSm90INS1_25CollectiveMainloopFwdSm90ILi2EN4cute5tupleIJNS5_1CILi1EEES8_S8_EEENS6_IJNS7_ILi128EEENS7_ILi160EEESA_EEELi128ENS_12float_e4m3_tEfNS_4arch4Sm90ELb1ELb0ELb0ELb1ELb1ELb0ELb0ELb1ELb1ELb1ELb0ELb0EEENS1_21CollectiveEpilogueFwdINS6_IJSA_SA_SB_EEES9_NS_10bfloat16_tESF_Li256ELb1ELb1ELb0ELb1EEENS1_36VarlenDynamicPersistentTileSchedulerILi128ELi160ELi256ELi128ELb0ELb1ELb1ELb1ELb1ELb1EEEEEEEEEvNT_6ParamsE,(.L_x_15850 - _ZN7cutlass13device_kernelIN5flash11enable_sm90INS1_16FlashAttnFwdSm90INS1_25CollectiveMainloopFwdSm90ILi2EN4cute5tupleIJNS5_1CILi1EEES8_S8_EEENS6_IJNS7_ILi128EEENS7_ILi160EEESA_EEELi128ENS_12float_e4m3_tEfNS_4arch4Sm90ELb1ELb0ELb0ELb1ELb1ELb0ELb0ELb1ELb1ELb1ELb0ELb0EEENS1_21CollectiveEpilogueFwdINS6_IJSA_SA_SB_EEES9_NS_10bfloat16_tESF_Li256ELb1ELb1ELb0ELb1EEENS1_36VarlenDynamicPersistentTileSchedulerILi128ELi160ELi256ELi128ELb0ELb1ELb1ELb1ELb1ELb1EEEEEEEEEvNT_6ParamsE)
        .other          _ZN7cutlass13device_kernelIN5flash11enable_sm90INS1_16FlashAttnFwdSm90INS1_25CollectiveMainloopFwdSm90ILi2EN4cute5tupleIJNS5_1CILi1EEES8_S8_EEENS6_IJNS7_ILi128EEENS7_ILi160EEESA_EEELi128ENS_12float_e4m3_tEfNS_4arch4Sm90ELb1ELb0ELb0ELb1ELb1ELb0ELb0ELb1ELb1ELb1ELb0ELb0EEENS1_21CollectiveEpilogueFwdINS6_IJSA_SA_SB_EEES9_NS_10bfloat16_tESF_Li256ELb1ELb1ELb0ELb1EEENS1_36VarlenDynamicPersistentTileSchedulerILi128ELi160ELi256ELi128ELb0ELb1ELb1ELb1ELb1ELb1EEEEEEEEEvNT_6ParamsE,@"STO_CUDA_ENTRY STV_DEFAULT"
_ZN7cutlass13device_kernelIN5flash11enable_sm90INS1_16FlashAttnFwdSm90INS1_25CollectiveMainloopFwdSm90ILi2EN4cute5tupleIJNS5_1CILi1EEES8_S8_EEENS6_IJNS7_ILi128EEENS7_ILi160EEESA_EEELi128ENS_12float_e4m3_tEfNS_4arch4Sm90ELb1ELb0ELb0ELb1ELb1ELb0ELb0ELb1ELb1ELb1ELb0ELb0EEENS1_21CollectiveEpilogueFwdINS6_IJSA_SA_SB_EEES9_NS_10bfloat16_tESF_Li256ELb1ELb1ELb0ELb1EEENS1_36VarlenDynamicPersistentTileSchedulerILi128ELi160ELi256ELi128ELb0ELb1ELb1ELb1ELb1ELb1EEEEEEEEEvNT_6ParamsE:
        /* <DEDUP_REMOVED lines=45> */
.L_x_9600:
        /* <DEDUP_REMOVED lines=22> */
.L_x_9601:
        /* <DEDUP_REMOVED lines=18> */
.L_x_9602:
        /* <DEDUP_REMOVED lines=22> */
.L_x_9603:
        /* <DEDUP_REMOVED lines=24> */
.L_x_9604:
        /* <DEDUP_REMOVED lines=8> */
.L_x_9606:
        /* <DEDUP_REMOVED lines=29> */
[CC--:B------:R-:W-:Y:S01]  /*0a80*/  LEA.HI R2, R3.reuse, R194.reuse, RZ, 0x4 ;  /* 0x000000c203027211 */ /* 0x0c0fe200078f20ff */
[----:B------:R-:W-:Y:S01]  /*0a90*/  IMAD.SHL.U32 R4, R4, 0x20, RZ ;  /* 0x0000002004047824 */ /* 0x000fe200078e00ff */
[----:B------:R-:W-:Y:S01]  /*0aa0*/  LEA.HI R10, R3, R194, RZ, 0x2 ;  /* 0x000000c2030a7211 */ /* 0x000fe200078f10ff */
[----:B------:R-:W-:Y:S01]  /*0ab0*/  IMAD.IADD R188, R194, 0x1, -R5 ;  /* 0x00000001c2bc7824 */ /* 0x000fe200078e0a05 */
[----:B------:R-:W-:Y:S02]  /*0ac0*/  LOP3.LUT R5, R2, 0x3fffff0, RZ, 0xc0, !PT ;  /* 0x03fffff002057812 */ /* 0x000fe400078ec0ff */
[----:B------:R-:W-:Y:S02]  /*0ad0*/  LOP3.LUT R4, R4, 0xfffffc00, RZ, 0xc0, !PT ;  /* 0xfffffc0004047812 */ /* 0x000fe400078ec0ff */
[----:B------:R-:W-:Y:S01]  /*0ae0*/  SHF.R.S32.HI R9, RZ, 0x1f, R188 ;  /* 0x0000001fff097819 */ /* 0x000fe200000114bc */
[----:B------:R-:W-:Y:S01]  /*0af0*/  IMAD.IADD R5, R194, 0x1, -R5 ;  /* 0x00000001c2057824 */ /* 0x000fe200078e0a05 */
[----:B------:R-:W-:-:S02]  /*0b00*/  SHF.R.S32.HI R7, RZ, 0x4, R2 ;  /* 0x00000004ff077819 */ /* 0x000fc40000011402 */
[----:B------:R-:W-:Y:S01]  /*0b10*/  LEA.HI R6, R9, R188, RZ, 0x2 ;  /* 0x000000bc09067211 */ /* 0x000fe200078f10ff */
[----:B------:R-:W-:Y:S01]  /*0b20*/  IMAD R191, R5, 0x40, R4 ;  /* 0x0000004005bf7824 */ /* 0x000fe200078e0204 */
[----:B------:R-:W-:Y:S02]  /*0b30*/  LOP3.LUT R5, R10, 0xfffffffc, RZ, 0xc0, !PT ;  /* 0xfffffffc0a057812 */ /* 0x000fe400078ec0ff */
[--C-:B------:R-:W-:Y:S02]  /*0b40*/  SHF.R.S32.HI R8, RZ, 0x2, R6.reuse ;  /* 0x00000002ff087819 */ /* 0x100fe40000011406 */
[----:B------:R-:W-:Y:S01]  /*0b50*/  SHF.R.S32.HI R11, RZ, 0x1f, R6 ;  /* 0x0000001fff0b7819 */ /* 0x000fe20000011406 */
[----:B------:R-:W-:Y:S01]  /*0b60*/  IMAD.IADD R4, R194, 0x1, -R5 ;  /* 0x00000001c2047824 */ /* 0x000fe200078e0a05 */
[----:B------:R-:W-:Y:S02]  /*0b70*/  LEA.HI R2, R2, R7, RZ, 0x1 ;  /* 0x0000000702027211 */ /* 0x000fe400078f08ff */
[----:B------:R-:W-:-:S02]  /*0b80*/  LEA.HI R3, R3, R194, RZ, 0x3 ;  /* 0x000000c203037211 */ /* 0x000fc400078f18ff */
[----:B------:R-:W-:Y:S02]  /*0b90*/  LEA.HI R11, R11, R8, RZ, 0x3 ;  /* 0x000000080b0b7211 */ /* 0x000fe400078f18ff */
[----:B------:R-:W-:Y:S02]  /*0ba0*/  SHF.R.S32.HI R189, RZ, 0x7, R0 ;  /* 0x00000007ffbd7819 */ /* 0x000fe40000011400 */
        /* <DEDUP_REMOVED lines=25> */
.L_x_9666:
        /* <DEDUP_REMOVED lines=51> */
.L_x_9607:
        /* <DEDUP_REMOVED lines=9> */
.L_x_9608:
        /* <DEDUP_REMOVED lines=13> */
.L_x_9609:
        /* <DEDUP_REMOVED lines=50> */
[----:B0-----:R-:W-:Y:S01]  /*14f0*/  IMAD.MOV.U32 R2, RZ, RZ, RZ ;  /* 0x000000ffff027224 */ /* 0x001fe200078e00ff */
        /* <DEDUP_REMOVED lines=86> */
.L_x_9611:
        /* <DEDUP_REMOVED lines=9> */
.L_x_9766:
[----:B------:R-:W-:Y:S05]  /*1af0*/  @!P0 BRA `(.L_x_9613) ;  /* 0x0000000000048947 */ /* 0x000fea0003800000 */
[----:B------:R-:W-:Y:S01]  /*1b00*/  BPT.TRAP 0x1 ;  /* 0x000000040000795c */ /* 0x000fe20000300000 */
.L_x_9613:
[----:B0-----:R-:W-:Y:S02]  /*1b10*/  IMAD.U32 R0, RZ, RZ, UR45 ;  /* 0x0000002dff007e24 */ /* 0x001fe4000f8e00ff */
[----:B------:R-:W-:-:S03]  /*1b20*/  IMAD.U32 R3, RZ, RZ, UR46 ;  /* 0x0000002eff037e24 */ /* 0x000fc6000f8e00ff */
[----:B------:R-:W-:Y:S02]  /*1b30*/  LEA R0, R0, UR43, 0x3 ;  /* 0x0000002b00007c11 */ /* 0x000fe4000f8e18ff */
[----:B------:R-:W-:-:S04]  /*1b40*/  SHF.L.U32 R3, R3, 0x1f, RZ ;  /* 0x0000001f03037819 */ /* 0x000fc800000006ff */
[----:B------:R0:W1:Y:S01]  /*1b50*/  SYNCS.PHASECHK.TRANS64.TRYWAIT P1, [R0+URZ+0x22830], R3 ;  /* 0x02283003000075a7 */ /* 0x000062000802017f */
[----:B------:R-:W-:Y:S05]  /*1b60*/  @!P0 BRA `(.L_x_9614) ;  /* 0x0000000000048947 */ /* 0x000fea0003800000 */
[----:B------:R-:W-:Y:S01]  /*1b70*/  BPT.TRAP 0x1 ;  /* 0x000000040000795c */ /* 0x000fe20000300000 */
.L_x_9614:
[----:B-1----:R-:W-:Y:S05]  /*1b80*/  @P1 BRA `(.L_x_9615) ;  /* 0x0000000000081947 */ /* 0x002fea0003800000 */
[----:B------:R-:W1:Y:S02]  /*1b90*/  SYNCS.PHASECHK.TRANS64.TRYWAIT P1, [R0+URZ+0x22830], R3 ;  /* 0x02283003000075a7 */ /* 0x000e64000802017f */
[----:B-1----:R-:W-:Y:S05]  /*1ba0*/  @!P1 BRA `(.L_x_9616) ;  /* 0x0000012c00d49947 */ /* 0x002fea0003800000 */
.L_x_9615:
        /* <DEDUP_REMOVED lines=135> */
.L_x_9617:
[----:B------:R-:W-:Y:S01]  /*2420*/  UISETP.NE.AND UP0, UPT, UR52, URZ, UPT ;  /* 0x0000003f3400728c */ /* 0x000fe2000bf05270 */
[----:B------:R-:W-:Y:S01]  /*2430*/  VIADD R4, R18, UR40 ;  /* 0x0000002812047c36 */ /* 0x000fe20008000000 */
[----:B------:R-:W-:Y:S01]  /*2440*/  UMOV UR7, 0xffffff60 ;  /* 0xffffff6000077882 */ /* 0x000fe20000000000 */
[----:B------:R-:W-:Y:S01]  /*2450*/  IMAD.U32 R11, RZ, RZ, UR51 ;  /* 0x00000033ff0b7e24 */ /* 0x000fe2000f8e00ff */
[----:B------:R-:W-:Y:S01]  /*2460*/  UIMAD UR7, UR53, UR7, 0xa1 ;  /* 0x000000a1350774a4 */ /* 0x000fe2000f8e0207 */
        /* <DEDUP_REMOVED lines=152> */
[----:B------:R-:W-:Y:S01]  /*2df0*/  FMNMX.FTZ R8, R39, R2, !PT ;  /* 0x0000000227087209 */ /* 0x000fe20007810000 */
[----:B------:R-:W-:Y:S01]  /*2e00*/  IMAD.U32 R2, RZ, RZ, UR41 ;  /* 0x00000029ff027e24 */ /* 0x000fe2000f8e00ff */
        /* <DEDUP_REMOVED lines=48> */
[----:B------:R-:W-:Y:S01]  /*3110*/  MUFU.EX2 R6, R6 ;  /* 0x0000000600067308 */ /* 0x000fe20000000800 */
[----:B------:R-:W-:Y:S01]  /*3120*/  FMNMX.FTZ R4, R96, R13, !PT ;  /* 0x0000000d60047209 */ /* 0x000fe20007810000 */
[--C-:B------:R-:W-:Y:S01]  /*3130*/  FFMA.FTZ R9, R95, UR41, -R2.reuse ;  /* 0x000000295f097c23 */ /* 0x100fe20008010802 */
[C---:B------:R-:W-:Y:S01]  /*3140*/  ISETP.GT.AND P1, PT, R86.reuse, 0x19, PT ;  /* 0x000000195600780c */ /* 0x040fe20003f24270 */
[--C-:B------:R-:W-:Y:S01]  /*3150*/  FFMA.FTZ R11, R99, UR41, -R2.reuse ;  /* 0x00000029630b7c23 */ /* 0x100fe20008010802 */
[----:B------:R-:W-:Y:S01]  /*3160*/  FMNMX.FTZ R15, R97, R4, !PT ;  /* 0x00000004610f7209 */ /* 0x000fe20007810000 */
[--C-:B------:R-:W-:Y:S01]  /*3170*/  FFMA.FTZ R103, R103, UR41, -R2.reuse ;  /* 0x0000002967677c23 */ /* 0x100fe20008010802 */
[----:B------:R-:W-:Y:S01]  /*3180*/  FSEL R101, R101, -INF , P1 ;  /* 0xff80000065657808 */ /* 0x000fe20000800000 */
[----:B------:R-:W0:Y:S01]  /*3190*/  MUFU.EX2 R7, R7 ;  /* 0x0000000700077308 */ /* 0x000e220000000800 */
[----:B------:R-:W-:Y:S01]  /*31a0*/  ISETP.GT.AND P1, PT, R86, 0x20, PT ;  /* 0x000000205600780c */ /* 0x000fe20003f24270 */
[--C-:B------:R-:W-:Y:S01]  /*31b0*/  FFMA.FTZ R105, R105, UR41, -R2.reuse ;  /* 0x0000002969697c23 */ /* 0x100fe20008010802 */
[----:B------:R-:W-:Y:S01]  /*31c0*/  FMNMX.FTZ R4, R100, R15, !PT ;  /* 0x0000000f64047209 */ /* 0x000fe20007810000 */
[--C-:B------:R-:W-:Y:S01]  /*31d0*/  FFMA.FTZ R20, R107, UR41, -R2.reuse ;  /* 0x000000296b147c23 */ /* 0x100fe20008010802 */
[----:B------:R-:W-:Y:S01]  /*31e0*/  FSEL R72, R72, -INF , P1 ;  /* 0xff80000048487808 */ /* 0x000fe20000800000 */
[--C-:B------:R-:W-:Y:S01]  /*31f0*/  FFMA.FTZ R109, R109, UR41, -R2.reuse ;  /* 0x000000296d6d7c23 */ /* 0x100fe20008010802 */
[----:B------:R-:W-:Y:S01]  /*3200*/  FMNMX.FTZ R15, R101, R4, !PT ;  /* 0x00000004650f7209 */ /* 0x000fe20007810000 */
[----:B------:R-:W1:Y:S01]  /*3210*/  MUFU.EX2 R8, R8 ;  /* 0x0000000800087308 */ /* 0x000e620000000800 */
        /* <DEDUP_REMOVED lines=9> */
[----:B0-----:R-:W-:Y:S01]  /*32b0*/  FADD.FTZ R95, R6, R7 ;  /* 0x00000007065f7221 */ /* 0x001fe20000010000 */
        /* <DEDUP_REMOVED lines=37> */
[----:B------:R0:W-:Y:S01]  /*3510*/  MUFU.EX2 R59, R82 ;  /* 0x00000052003b7308 */ /* 0x0001e20000000800 */
        /* <DEDUP_REMOVED lines=8> */
[----:B0-----:R-:W-:Y:S01]  /*35a0*/  FSEL R82, R41, -INF , P2 ;  /* 0xff80000029527808 */ /* 0x001fe20001000000 */
        /* <DEDUP_REMOVED lines=29> */
[----:B------:R-:W-:Y:S01]  /*3780*/  MUFU.EX2 R58, R58 ;  /* 0x0000003a003a7308 */ /* 0x000fe20000000800 */
[----:B------:R-:W-:Y:S02]  /*3790*/  FMNMX.FTZ R4, R53, R4, !PT ;  /* 0x0000000435047209 */ /* 0x000fe40007810000 */
[C---:B------:R-:W-:Y:S02]  /*37a0*/  ISETP.GT.AND P1, PT, R86.reuse, 0x88, PT ;  /* 0x000000885600780c */ /* 0x040fe40003f24270 */
[----:B------:R-:W-:Y:S01]  /*37b0*/  FSEL R66, R25, -INF , P2 ;  /* 0xff80000019427808 */ /* 0x000fe20001000000 */
[----:B------:R-:W-:Y:S01]  /*37c0*/  FFMA.FTZ R25, R67, UR41, -R2 ;  /* 0x0000002943197c23 */ /* 0x000fe20008010802 */
[----:B0-----:R-:W-:Y:S01]  /*37d0*/  FMNMX.FTZ R75, R63, R4, !PT ;  /* 0x000000043f4b7209 */ /* 0x001fe20007810000 */
[----:B------:R0:W-:Y:S01]  /*37e0*/  MUFU.EX2 R24, R87 ;  /* 0x0000005700187308 */ /* 0x0001e20000000800 */
[----:B------:R-:W-:-:S02]  /*37f0*/  ISETP.GT.AND P2, PT, R86, 0x89, PT ;  /* 0x000000895600780c */ /* 0x000fc40003f44270 */
[----:B------:R-:W-:Y:S01]  /*3800*/  FSEL R67, R28, -INF , P1 ;  /* 0xff8000001c437808 */ /* 0x000fe20000800000 */
[----:B------:R-:W-:-:S01]  /*3810*/  FFMA.FTZ R28, R70, UR41, -R2 ;  /* 0x00000029461c7c23 */ /* 0x000fc20008010802 */
[----:B------:R-:W-:Y:S02]  /*3820*/  FMNMX.FTZ R4, R66, R75, !PT ;  /* 0x0000004b42047209 */ /* 0x000fe40007810000 */
        /* <DEDUP_REMOVED lines=23> */
[----:B------:R-:W-:Y:S01]  /*39a0*/  IMAD.U32 R55, RZ, RZ, UR41 ;  /* 0x00000029ff377e24 */ /* 0x000fe2000f8e00ff */
[----:B------:R-:W-:Y:S01]  /*39b0*/  FMNMX.FTZ R4, R37, R4, !PT ;  /* 0x0000000425047209 */ /* 0x000fe20007810000 */
[----:B------:R-:W-:-:S01]  /*39c0*/  FFMA.FTZ R43, R50, UR41, -R2 ;  /* 0x00000029322b7c23 */ /* 0x000fc20008010802 */
[----:B------:R-:W-:Y:S01]  /*39d0*/  FFMA.FTZ R50, R54, UR41, -R2 ;  /* 0x0000002936327c23 */ /* 0x000fe20008010802 */
[----:B------:R-:W-:Y:S02]  /*39e0*/  MUFU.EX2 R25, R25 ;  /* 0x0000001900197308 */ /* 0x000fe40000000800 */
[----:B0-----:R-:W0:Y:S06]  /*39f0*/  SHFL.BFLY PT, R87, R4, 0x2, 0x1f ;  /* 0x0c401f0004577f89 */ /* 0x001e2c00000e0000 */
        /* <DEDUP_REMOVED lines=11> */
[----:B------:R-:W-:-:S06]  /*3ab0*/  FFMA.FTZ R54, R4, R55, -8 ;  /* 0xc100000004367423 */ /* 0x000fcc0000010037 */
[----:B------:R-:W-:Y:S01]  /*3ac0*/  MUFU.EX2 R46, R46 ;  /* 0x0000002e002e7308 */ /* 0x000fe20000000800 */
        /* <DEDUP_REMOVED lines=12> */
[----:B-1----:R-:W-:Y:S01]  /*3b90*/  FADD.FTZ R88, R8, R95 ;  /* 0x0000005f08587221 */ /* 0x002fe20000010000 */
        /* <DEDUP_REMOVED lines=37> */
[----:B------:R-:W-:-:S06]  /*3df0*/  FFMA.FTZ R37, R37, UR41, -R87 ;  /* 0x0000002925257c23 */ /* 0x000fcc0008010857 */
[----:B------:R-:W4:Y:S08]  /*3e00*/  MUFU.EX2 R100, R100 ;  /* 0x0000006400647308 */ /* 0x000f300000000800 */
[----:B------:R1:W-:Y:S08]  /*3e10*/  MUFU.EX2 R89, R74 ;  /* 0x0000004a00597308 */ /* 0x0003f00000000800 */
[----:B------:R-:W5:Y:S01]  /*3e20*/  MUFU.EX2 R101, R101 ;  /* 0x0000006500657308 */ /* 0x000f620000000800 */
        /* <DEDUP_REMOVED lines=10> */
[----:B------:R-:W-:-:S01]  /*3ed0*/  FADD.FTZ R2, R12, R99 ;  /* 0x000000630c027221 */ /* 0x000fc20000010000 */
[----:B------:R-:W-:Y:S01]  /*3ee0*/  F2FP.SATFINITE.E4M3.F32.PACK_AB_MERGE_C R12, R13, R12, RZ ;  /* 0x0000000c0d0c723e */ /* 0x000fe200048070ff */
[----:B------:R-:W0:Y:S01]  /*3ef0*/  MUFU.EX2 R73, R73 ;  /* 0x0000004900497308 */ /* 0x000e220000000800 */
[----:B----4-:R-:W-:-:S01]  /*3f00*/  FADD.FTZ R0, R100, R95 ;  /* 0x0000005f64007221 */ /* 0x010fc20000010000 */
[----:B------:R-:W-:Y:S01]  /*3f10*/  FADD.FTZ R99, R13, R2 ;  /* 0x000000020d637221 */ /* 0x000fe20000010000 */
[----:B------:R-:W-:-:S02]  /*3f20*/  F2FP.SATFINITE.E4M3.F32.PACK_AB_MERGE_C R187, R11, R10, R12 ;  /* 0x0000000a0bbb723e */ /* 0x000fc4000480700c */
[----:B-----5:R-:W-:Y:S01]  /*3f30*/  FADD.FTZ R95, R101, R0 ;  /* 0x00000000655f7221 */ /* 0x020fe20000010000 */
[----:B------:R-:W-:-:S01]  /*3f40*/  FADD.FTZ R74, R14, R99 ;  /* 0x000000630e4a7221 */ /* 0x000fc20000010000 */
[----:B------:R-:W-:Y:S01]  /*3f50*/  F2FP.SATFINITE.E4M3.F32.PACK_AB_MERGE_C R100, R101, R100, RZ ;  /* 0x000000646564723e */ /* 0x000fe200048070ff */
[----:B------:R-:W2:Y:S01]  /*3f60*/  MUFU.EX2 R76, R76 ;  /* 0x0000004c004c7308 */ /* 0x000ea20000000800 */
[----:B-1----:R-:W-:-:S01]  /*3f70*/  FADD.FTZ R2, R72, R95 ;  /* 0x0000005f48027221 */ /* 0x002fc20000010000 */
[----:B------:R-:W-:Y:S01]  /*3f80*/  FADD.FTZ R99, R15, R74 ;  /* 0x0000004a0f637221 */ /* 0x000fe20000010000 */
[----:B------:R-:W-:Y:S02]  /*3f90*/  F2FP.SATFINITE.E4M3.F32.PACK_AB_MERGE_C R186, R97, R86, R100 ;  /* 0x0000005661ba723e */ /* 0x000fe40004807064 */
[----:B------:R-:W-:Y:S01]  /*3fa0*/  CS2R R86, SRZ ;  /* 0x0000000000567805 */ /* 0x000fe2000001ff00 */
[----:B------:R-:W-:-:S01]  /*3fb0*/  FADD.FTZ R74, R20, R99 ;  /* 0x00000063144a7221 */ /* 0x000fc20000010000 */
        /* <DEDUP_REMOVED lines=17> */
[----:B------:R-:W-:-:S03]  /*40d0*/  CS2R R56, SRZ ;  /* 0x0000000000387805 */ /* 0x000fc6000001ff00 */
        /* <DEDUP_REMOVED lines=10> */
[----:B---3--:R-:W-:Y:S01]  /*4180*/  F2FP.SATFINITE.E4M3.F32.PACK_AB_MERGE_C R84, R85, R84, RZ ;  /* 0x000000545554723e */ /* 0x008fe200048070ff */
[----:B------:R1:W-:Y:S01]  /*4190*/  MUFU.EX2 R91, R82 ;  /* 0x00000052005b7308 */ /* 0x0003e20000000800 */
[----:B------:R-:W-:Y:S02]  /*41a0*/  CS2R R58, SRZ ;  /* 0x00000000003a7805 */ /* 0x000fe4000001ff00 */
[----:B------:R-:W-:Y:S02]  /*41b0*/  F2FP.SATFINITE.E4M3.F32.PACK_AB_MERGE_C R182, R81, R80, R84 ;  /* 0x0000005051b6723e */ /* 0x000fe40004807054 */
[----:B------:R-:W-:-:S03]  /*41c0*/  CS2R R80, SRZ ;  /* 0x0000000000507805 */ /* 0x000fc6000001ff00 */
[----:B------:R-:W2:Y:S01]  /*41d0*/  MUFU.EX2 R61, R61 ;  /* 0x0000003d003d7308 */ /* 0x000ea20000000800 */
[----:B-1----:R-:W-:Y:S01]  /*41e0*/  F2FP.SATFINITE.E4M3.F32.PACK_AB_MERGE_C R82, R9, R8, RZ ;  /* 0x000000080952723e */ /* 0x002fe200048070ff */
[----:B------:R-:W-:Y:S01]  /*41f0*/  FADD.FTZ R9, R85, R2 ;  /* 0x0000000255097221 */ /* 0x000fe20000010000 */
[----:B------:R-:W-:-:S01]  /*4200*/  FADD.FTZ R8, R40, R83 ;  /* 0x0000005328087221 */ /* 0x000fc20000010000 */
[----:B------:R-:W-:Y:S02]  /*4210*/  CS2R R84, SRZ ;  /* 0x0000000000547805 */ /* 0x000fe4000001ff00 */
[----:B------:R-:W-:Y:S01]  /*4220*/  F2FP.SATFINITE.E4M3.F32.PACK_AB_MERGE_C R185, R7, R6, R82 ;  /* 0x0000000607b9723e */ /* 0x000fe20004807052 */
[----:B-----5:R-:W-:Y:S01]  /*4230*/  FADD.FTZ R2, R62, R9 ;  /* 0x000000093e027221 */ /* 0x020fe20000010000 */
[----:B------:R-:W-:-:S01]  /*4240*/  FADD.FTZ R13, R41, R8 ;  /* 0x00000008290d7221 */ /* 0x000fc20000010000 */
[----:B------:R-:W1:Y:S01]  /*4250*/  MUFU.EX2 R64, R64 ;  /* 0x0000004000407308 */ /* 0x000e620000000800 */
[----:B------:R-:W-:Y:S01]  /*4260*/  CS2R R82, SRZ ;  /* 0x0000000000527805 */ /* 0x000fe2000001ff00 */
[----:B------:R-:W-:Y:S01]  /*4270*/  FADD.FTZ R9, R89, R2 ;  /* 0x0000000259097221 */ /* 0x000fe20000010000 */
[----:B------:R-:W-:-:S01]  /*4280*/  FADD.FTZ R8, R44, R13 ;  /* 0x0000000d2c087221 */ /* 0x000fc20000010000 */
[----:B------:R-:W-:-:S02]  /*4290*/  F2FP.SATFINITE.E4M3.F32.PACK_AB_MERGE_C R44, R45, R44, RZ ;  /* 0x0000002c2d2c723e */ /* 0x000fc400048070ff */
[----:B0-----:R-:W-:-:S01]  /*42a0*/  FADD.FTZ R2, R60, R9 ;  /* 0x000000093c027221 */ /* 0x001fc20000010000 */
[----:B------:R-:W-:Y:S01]  /*42b0*/  FADD.FTZ R13, R45, R8 ;  /* 0x000000082d0d7221 */ /* 0x000fe20000010000 */
[----:B------:R-:W0:Y:S01]  /*42c0*/  MUFU.EX2 R65, R65 ;  /* 0x0000004100417308 */ /* 0x000e220000000800 */
[C---:B--2---:R-:W-:Y:S01]  /*42d0*/  F2FP.SATFINITE.E4M3.F32.PACK_AB_MERGE_C R60, R61.reuse, R60, RZ ;  /* 0x0000003c3d3c723e */ /* 0x044fe200048070ff */
[----:B------:R-:W-:Y:S01]  /*42e0*/  FADD.FTZ R9, R61, R2 ;  /* 0x000000023d097221 */ /* 0x000fe20000010000 */
[----:B------:R-:W-:-:S01]  /*42f0*/  FADD.FTZ R8, R24, R13 ;  /* 0x0000000d18087221 */ /* 0x000fc20000010000 */
[----:B------:R-:W-:Y:S02]  /*4300*/  F2FP.SATFINITE.E4M3.F32.PACK_AB_MERGE_C R177, R41, R40, R44 ;  /* 0x0000002829b1723e */ /* 0x000fe4000480702c */
[----:B------:R-:W-:Y:S02]  /*4310*/  CS2R R44, SRZ ;  /* 0x00000000002c7805 */ /* 0x000fe4000001ff00 */
[----:B------:R-:W-:-:S02]  /*4320*/  F2FP.SATFINITE.E4M3.F32.PACK_AB_MERGE_C R176, R89, R62, R60 ;  /* 0x0000003e59b0723e */ /* 0x000fc4000480703c */
[----:B------:R-:W-:Y:S01]  /*4330*/  CS2R R60, SRZ ;  /* 0x00000000003c7805 */ /* 0x000fe2000001ff00 */
[----:B------:R-:W2:Y:S01]  /*4340*/  MUFU.EX2 R68, R68 ;  /* 0x0000004400447308 */ /* 0x000ea20000000800 */
[----:B-1----:R-:W-:-:S01]  /*4350*/  FADD.FTZ R2, R64, R9 ;  /* 0x0000000940027221 */ /* 0x002fc20000010000 */
[----:B------:R-:W-:Y:S01]  /*4360*/  FADD.FTZ R9, R25, R8 ;  /* 0x0000000819097221 */ /* 0x000fe20000010000 */
[----:B------:R-:W-:-:S03]  /*4370*/  CS2R R40, SRZ ;  /* 0x0000000000287805 */ /* 0x000fc6000001ff00 */
[----:B------:R-:W-:Y:S01]  /*4380*/  FADD.FTZ R6, R28, R9 ;  /* 0x000000091c067221 */ /* 0x000fe20000010000 */
[----:B------:R-:W-:Y:S01]  /*4390*/  F2FP.SATFINITE.E4M3.F32.PACK_AB_MERGE_C R28, R33, R28, RZ ;  /* 0x0000001c211c723e */ /* 0x000fe200048070ff */
[----:B------:R-:W1:Y:S01]  /*43a0*/  MUFU.EX2 R69, R69 ;  /* 0x0000004500457308 */ /* 0x000e620000000800 */
[----:B0-----:R-:W-:-:S01]  /*43b0*/  FADD.FTZ R7, R65, R2 ;  /* 0x0000000241077221 */ /* 0x001fc20000010000 */
[----:B------:R-:W-:Y:S01]  /*43c0*/  FADD.FTZ R6, R33, R6 ;  /* 0x0000000621067221 */ /* 0x000fe20000010000 */
[----:B------:R-:W-:Y:S02]  /*43d0*/  F2FP.SATFINITE.E4M3.F32.PACK_AB_MERGE_C R179, R25, R24, R28 ;  /* 0x0000001819b3723e */ /* 0x000fe4000480701c */
[----:B------:R-:W-:-:S03]  /*43e0*/  CS2R R24, SRZ ;  /* 0x0000000000187805 */ /* 0x000fc6000001ff00 */
[----:B------:R-:W0:Y:S01]  /*43f0*/  MUFU.EX2 R78, R78 ;  /* 0x0000004e004e7308 */ /* 0x000e220000000800 */
[----:B--2---:R-:W-:-:S01]  /*4400*/  FADD.FTZ R2, R68, R7 ;  /* 0x0000000744027221 */ /* 0x004fc20000010000 */
[----:B------:R-:W-:-:S04]  /*4410*/  FADD.FTZ R7, R29, R6 ;  /* 0x000000061d077221 */ /* 0x000fc80000010000 */
[----:B------:R-:W-:Y:S02]  /*4420*/  FADD.FTZ R7, R36, R7 ;  /* 0x0000000724077221 */ /* 0x000fe40000010000 */
[----:B------:R-:W2:Y:S01]  /*4430*/  MUFU.EX2 R79, R79 ;  /* 0x0000004f004f7308 */ /* 0x000ea20000000800 */
[C---:B-1----:R-:W-:Y:S01]  /*4440*/  F2FP.SATFINITE.E4M3.F32.PACK_AB_MERGE_C R68, R69.reuse, R68, RZ ;  /* 0x000000444544723e */ /* 0x042fe200048070ff */
[----:B------:R-:W-:Y:S01]  /*4450*/  FADD.FTZ R69, R69, R2 ;  /* 0x0000000245457221 */ /* 0x000fe20000010000 */
[----:B------:R-:W-:-:S01]  /*4460*/  FADD.FTZ R8, R42, R7 ;  /* 0x000000072a087221 */ /* 0x000fc20000010000 */
[----:B------:R-:W-:Y:S02]  /*4470*/  F2FP.SATFINITE.E4M3.F32.PACK_AB_MERGE_C R42, R47, R42, RZ ;  /* 0x0000002a2f2a723e */ /* 0x000fe400048070ff */
[----:B------:R-:W-:Y:S01]  /*4480*/  F2FP.SATFINITE.E4M3.F32.PACK_AB_MERGE_C R178, R65, R64, R68 ;  /* 0x0000004041b2723e */ /* 0x000fe20004807044 */
[----:B------:R-:W-:Y:S01]  /*4490*/  FADD.FTZ R8, R47, R8 ;  /* 0x000000082f087221 */ /* 0x000fe20000010000 */
[----:B------:R-:W1:Y:S01]  /*44a0*/  MUFU.EX2 R48, R48 ;  /* 0x0000003000307308 */ /* 0x000e620000000800 */
[----:B0-----:R-:W-:-:S01]  /*44b0*/  FADD.FTZ R6, R78, R69 ;  /* 0x000000454e067221 */ /* 0x001fc20000010000 */
[----:B------:R-:W-:Y:S01]  /*44c0*/  F2FP.SATFINITE.E4M3.F32.PACK_AB_MERGE_C R173, R36, R29, R42 ;  /* 0x0000001d24ad723e */ /* 0x000fe2000480702a */
[----:B------:R-:W-:-:S01]  /*44d0*/  FADD.FTZ R11, R43, R8 ;  /* 0x000000082b0b7221 */ /* 0x000fc20000010000 */
[----:B------:R-:W-:Y:S01]  /*44e0*/  CS2R R68, SRZ ;  /* 0x0000000000447805 */ /* 0x000fe2000001ff00 */
[----:B------:R-:W-:-:S01]  /*44f0*/  FADD.FTZ R6, R91, R6 ;  /* 0x000000065b067221 */ /* 0x000fc20000010000 */
[----:B------:R-:W-:Y:S01]  /*4500*/  CS2R R64, SRZ ;  /* 0x0000000000407805 */ /* 0x000fe2000001ff00 */
[----:B------:R-:W-:-:S01]  /*4510*/  FADD.FTZ R11, R46, R11 ;  /* 0x0000000b2e0b7221 */ /* 0x000fc20000010000 */
[----:B------:R-:W0:Y:S01]  /*4520*/  MUFU.EX2 R49, R49 ;  /* 0x0000003100317308 */ /* 0x000e220000000800 */
[----:B--2---:R-:W-:-:S01]  /*4530*/  FADD.FTZ R7, R79, R6 ;  /* 0x000000064f077221 */ /* 0x004fc20000010000 */
[----:B------:R-:W-:-:S02]  /*4540*/  F2FP.SATFINITE.E4M3.F32.PACK_AB_MERGE_C R79, R0, R79, RZ ;  /* 0x0000004f004f723e */ /* 0x000fc400048070ff */
[----:B------:R-:W-:Y:S01]  /*4550*/  CS2R R28, SRZ ;  /* 0x00000000001c7805 */ /* 0x000fe2000001ff00 */
[----:B------:R-:W-:Y:S01]  /*4560*/  FADD.FTZ R9, R0, R7 ;  /* 0x0000000700097221 */ /* 0x000fe20000010000 */
[----:B------:R-:W-:Y:S02]  /*4570*/  F2FP.SATFINITE.E4M3.F32.PACK_AB_MERGE_C R172, R91, R78, R79 ;  /* 0x0000004e5bac723e */ /* 0x000fe4000480704f */
[----:B------:R-:W-:Y:S01]  /*4580*/  CS2R R78, SRZ ;  /* 0x00000000004e7805 */ /* 0x000fe2000001ff00 */
        /* <DEDUP_REMOVED lines=11> */
[----:B------:R-:W-:Y:S02]  /*4640*/  F2FP.SATFINITE.E4M3.F32.PACK_AB_MERGE_C R175, R46, R43, R50 ;  /* 0x0000002b2eaf723e */ /* 0x000fe40004807032 */
[----:B------:R-:W-:Y:S02]  /*4650*/  CS2R R46, SRZ ;  /* 0x00000000002e7805 */ /* 0x000fe4000001ff00 */
[----:B------:R-:W-:Y:S01]  /*4660*/  CS2R R42, SRZ ;  /* 0x00000000002a7805 */ /* 0x000fe2000001ff00 */
[----:B------:R-:W0:Y:S01]  /*4670*/  MUFU.EX2 R63, R63 ;  /* 0x0000003f003f7308 */ /* 0x000e220000000800 */
[----:B--2---:R-:W-:-:S01]  /*4680*/  FADD.FTZ R0, R53, R0 ;  /* 0x0000000035007221 */ /* 0x004fc20000010000 */
[----:B------:R-:W-:-:S04]  /*4690*/  F2FP.SATFINITE.E4M3.F32.PACK_AB_MERGE_C R52, R53, R52, RZ ;  /* 0x000000343534723e */ /* 0x000fc800048070ff */
[----:B------:R-:W-:Y:S02]  /*46a0*/  F2FP.SATFINITE.E4M3.F32.PACK_AB_MERGE_C R174, R49, R48, R52 ;  /* 0x0000003031ae723e */ /* 0x000fe40004807034 */
[----:B------:R-:W-:Y:S01]  /*46b0*/  CS2R R52, SRZ ;  /* 0x0000000000347805 */ /* 0x000fe2000001ff00 */
[----:B------:R-:W2:Y:S01]  /*46c0*/  MUFU.EX2 R27, R27 ;  /* 0x0000001b001b7308 */ /* 0x000ea20000000800 */
[----:B-1----:R-:W-:-:S01]  /*46d0*/  FADD.FTZ R8, R26, R51 ;  /* 0x000000331a087221 */ /* 0x002fc20000010000 */
[----:B------:R-:W-:Y:S02]  /*46e0*/  CS2R R50, SRZ ;  /* 0x0000000000327805 */ /* 0x000fe4000001ff00 */
[----:B------:R-:W-:-:S04]  /*46f0*/  CS2R R48, SRZ ;  /* 0x0000000000307805 */ /* 0x000fc8000001ff00 */
        /* <DEDUP_REMOVED lines=8> */
[----:B------:R0:W3:Y:S01]  /*4780*/  MUFU.EX2 R2, R75 ;  /* 0x0000004b00027308 */ /* 0x0000e20000000800 */
[----:B--2---:R-:W-:-:S07]  /*4790*/  FADD.FTZ R9, R67, R0 ;  /* 0x0000000043097221 */ /* 0x004fce0000010000 */
[----:B------:R-:W2:Y:S01]  /*47a0*/  MUFU.EX2 R34, R34 ;  /* 0x0000002200227308 */ /* 0x000ea20000000800 */
[C---:B-1----:R-:W-:Y:S01]  /*47b0*/  F2FP.SATFINITE.E4M3.F32.PACK_AB_MERGE_C R30, R31.reuse, R30, RZ ;  /* 0x0000001e1f1e723e */ /* 0x042fe200048070ff */
        /* <DEDUP_REMOVED lines=9> */
[----:B------:R-:W1:Y:S01]  /*4850*/  MUFU.EX2 R35, R35 ;  /* 0x0000002300237308 */ /* 0x000e620000000800 */
[----:B--2---:R-:W-:-:S01]  /*4860*/  FADD.FTZ R2, R34, R31 ;  /* 0x0000001f22027221 */ /* 0x004fc20000010000 */
[----:B------:R-:W-:Y:S02]  /*4870*/  CS2R R62, SRZ ;  /* 0x00000000003e7805 */ /* 0x000fe4000001ff00 */
[----:B------:R-:W-:-:S04]  /*4880*/  CS2R R30, SRZ ;  /* 0x00000000001e7805 */ /* 0x000fc8000001ff00 */
[----:B------:R-:W2:Y:S01]  /*4890*/  MUFU.EX2 R7, R70 ;  /* 0x0000004600077308 */ /* 0x000ea20000000800 */
[----:B0-----:R-:W-:-:S07]  /*48a0*/  FADD.FTZ R0, R32, R9 ;  /* 0x0000000920007221 */ /* 0x001fce0000010000 */
[----:B------:R-:W-:Y:S01]  /*48b0*/  MUFU.EX2 R38, R38 ;  /* 0x0000002600267308 */ /* 0x000fe20000000800 */
[----:B-1----:R-:W-:-:S07]  /*48c0*/  FADD.FTZ R9, R35, R2 ;  /* 0x0000000223097221 */ /* 0x002fce0000010000 */
[----:B------:R-:W-:Y:S01]  /*48d0*/  MUFU.EX2 R71, R71 ;  /* 0x0000004700477308 */ /* 0x000fe20000000800 */
[----:B--2---:R-:W-:-:S07]  /*48e0*/  FADD.FTZ R0, R7, R0 ;  /* 0x0000000007007221 */ /* 0x004fce0000010000 */
        /* <DEDUP_REMOVED lines=20> */
[----:B------:R-:W-:-:S07]  /*4a30*/  IMAD.MOV.U32 R87, RZ, RZ, RZ ;  /* 0x000000ffff577224 */ /* 0x000fce00078e00ff */
.L_x_9629:
[----:B------:R-:W-:Y:S01]  /*4a40*/  ISETP.NE.AND P2, PT, RZ, UR44, PT ;  /* 0x0000002cff007c0c */ /* 0x000fe2000bf45270 */
[----:B------:R-:W-:-:S04]  /*4a50*/  UISETP.NE.AND UP0, UPT, UR29, 0x1, UPT ;  /* 0x000000011d00788c */ /* 0x000fc8000bf05270 */
[----:B------:R-:W-:-:S04]  /*4a60*/  USEL UR46, URZ, 0x1, UP0 ;  /* 0x000000013f2e7887 */ /* 0x000fc80008000000 */
[----:B------:R-:W-:-:S04]  /*4a70*/  ULOP3.LUT UR46, UR31, UR46, URZ, 0x3c, !UPT ;  /* 0x0000002e1f2e7292 */ /* 0x000fc8000f8e3c3f */
[----:B------:R-:W-:Y:S08]  /*4a80*/  @P2 BRA `(.L_x_9619) ;  /* 0x0000000000382947 */ /* 0x000ff00003800000 */
[----:B------:R-:W-:Y:S05]  /*4a90*/  @!P0 BRA `(.L_x_9620) ;  /* 0x0000000000048947 */ /* 0x000fea0003800000 */
[----:B------:R-:W-:Y:S01]  /*4aa0*/  BPT.TRAP 0x1 ;  /* 0x000000040000795c */ /* 0x000fe20000300000 */
.L_x_9620:
        /* <DEDUP_REMOVED lines=9> */
.L_x_9621:
[----:B-1----:R-:W-:Y:S05]  /*4b40*/  @P1 BRA `(.L_x_9619) ;  /* 0x0000000000081947 */ /* 0x002fea0003800000 */
[----:B------:R-:W1:Y:S02]  /*4b50*/  SYNCS.PHASECHK.TRANS64.TRYWAIT P1, [UR6+0x22830], R4 ;  /* 0x02283004ff0075a7 */ /* 0x000e640008020146 */
[----:B-1----:R-:W-:Y:S05]  /*4b60*/  @!P1 BRA `(.L_x_9622) ;  /* 0x000000fc00f89947 */ /* 0x002fea0003800000 */
.L_x_9619:
        /* <DEDUP_REMOVED lines=132> */
.L_x_9624:
[----:B------:R-:W-:Y:S01]  /*53b0*/  ULEA UR6, UR29, UR43, 0x3 ;  /* 0x0000002b1d067291 */ /* 0x000fe2000f8e183f */
[----:B------:R-:W-:-:S05]  /*53c0*/  IMAD.U32 R4, RZ, RZ, UR31 ;  /* 0x0000001fff047e24 */ /* 0x000fca000f8e00ff */
[----:B------:R-:W-:-:S04]  /*53d0*/  SHF.L.U32 R4, R4, 0x1f, RZ ;  /* 0x0000001f04047819 */ /* 0x000fc800000006ff */
[----:B------:R0:W1:Y:S01]  /*53e0*/  SYNCS.PHASECHK.TRANS64.TRYWAIT P1, [UR6+0x22850], R4 ;  /* 0x02285004ff0075a7 */ /* 0x0000620008020146 */
[----:B------:R-:W-:Y:S05]  /*53f0*/  @!P0 BRA `(.L_x_9625) ;  /* 0x0000000000048947 */ /* 0x000fea0003800000 */
[----:B------:R-:W-:Y:S01]  /*5400*/  BPT.TRAP 0x1 ;  /* 0x000000040000795c */ /* 0x000fe20000300000 */
.L_x_9625:
[----:B-1----:R-:W-:Y:S05]  /*5410*/  @P1 BRA `(.L_x_9623) ;  /* 0x0000000000081947 */ /* 0x002fea0003800000 */
[----:B------:R-:W1:Y:S02]  /*5420*/  SYNCS.PHASECHK.TRANS64.TRYWAIT P1, [UR6+0x22850], R4 ;  /* 0x02285004ff0075a7 */ /* 0x000e640008020146 */
[----:B-1----:R-:W-:Y:S05]  /*5430*/  @!P1 BRA `(.L_x_9626) ;  /* 0x000000f400dc9947 */ /* 0x002fea0003800000 */
.L_x_9623:
        /* <DEDUP_REMOVED lines=36> */
.L_x_9627:
[----:B------:R-:W-:Y:S01]  /*5680*/  UISETP.NE.AND UP0, UPT, UR52, URZ, UPT ;  /* 0x0000003f3400728c */ /* 0x000fe2000bf05270 */
[----:B------:R-:W-:Y:S02]  /*5690*/  VIADD R15, R18, UR40 ;  /* 0x00000028120f7c36 */ /* 0x000fe40008000000 */
[----:B------:R-:W-:Y:S02]  /*56a0*/  IMAD.MOV.U32 R14, RZ, RZ, -0x2 ;  /* 0xfffffffeff0e7424 */ /* 0x000fe400078e00ff */
[----:B------:R-:W-:Y:S01]  /*56b0*/  IMAD.U32 R9, RZ, RZ, UR51 ;  /* 0x00000033ff097e24 */ /* 0x000fe2000f8e00ff */
[----:B------:R-:W-:Y:S01]  /*56c0*/  PLOP3.LUT P1, PT, PT, PT, UP0, 0x80, 0x0 ;  /* 0x000000000000781c */ /* 0x000fe20003f2f008 */
[----:B------:R-:W-:Y:S01]  /*56d0*/  IMAD.U32 R177, RZ, RZ, UR41 ;  /* 0x00000029ffb17e24 */ /* 0x000fe2000f8e00ff */
        /* <DEDUP_REMOVED lines=59> */
[----:B------:R-:W-:Y:S01]  /*5a90*/  FSEL R5, R148, -INF , P1 ;  /* 0xff80000094057808 */ /* 0x000fe20000800000 */
[----:B-1----:R-:W-:Y:S01]  /*5aa0*/  IMAD.IADD R148, R14, 0x1, R15 ;  /* 0x000000010e947824 */ /* 0x002fe200078e020f */
        /* <DEDUP_REMOVED lines=85> */
[C---:B------:R-:W-:Y:S02]  /*6000*/  ISETP.GT.AND P2, PT, R148.reuse, 0x10, PT ;  /* 0x000000109400780c */ /* 0x040fe40003f44270 */
[----:B------:R-:W-:Y:S02]  /*6010*/  FSEL R159, R159, -INF , P3 ;  /* 0xff8000009f9f7808 */ /* 0x000fe40001800000 */
[----:B------:R-:W-:Y:S02]  /*6020*/  ISETP.GT.AND P3, PT, R148, 0x11, PT ;  /* 0x000000119400780c */ /* 0x000fe40003f64270 */
[----:B------:R-:W-:-:S02]  /*6030*/  FSEL R162, R162, -INF , P2 ;  /* 0xff800000a2a27808 */ /* 0x000fc40001000000 */
[C---:B------:R-:W-:Y:S02]  /*6040*/  ISETP.GT.AND P2, PT, R148.reuse, 0x18, PT ;  /* 0x000000189400780c */ /* 0x040fe40003f44270 */
[----:B------:R-:W-:Y:S02]  /*6050*/  FSEL R163, R163, -INF , P3 ;  /* 0xff800000a3a37808 */ /* 0x000fe40001800000 */
[----:B------:R-:W-:Y:S02]  /*6060*/  ISETP.GT.AND P3, PT, R148, 0x19, PT ;  /* 0x000000199400780c */ /* 0x000fe40003f64270 */
[----:B0-----:R-:W-:Y:S02]  /*6070*/  FMNMX.FTZ R175, R10, R175, !PT ;  /* 0x000000af0aaf7209 */ /* 0x001fe40007810000 */
[----:B------:R-:W-:Y:S02]  /*6080*/  FSEL R166, R166, -INF , P2 ;  /* 0xff800000a6a67808 */ /* 0x000fe40001000000 */
[----:B------:R-:W-:Y:S01]  /*6090*/  FSEL R167, R167, -INF , P3 ;  /* 0xff800000a7a77808 */ /* 0x000fe20001800000 */
[----:B------:R-:W0:Y:S01]  /*60a0*/  SHFL.BFLY PT, R4, R175, 0x1, 0x1f ;  /* 0x0c201f00af047f89 */ /* 0x000e2200000e0000 */
[----:B------:R-:W-:-:S02]  /*60b0*/  ISETP.GT.AND P2, PT, R148, 0x20, PT ;  /* 0x000000209400780c */ /* 0x000fc40003f44270 */
        /* <DEDUP_REMOVED lines=9> */
[----:B------:R-:W-:Y:S02]  /*6150*/  FSEL R146, R146, -INF , P2 ;  /* 0xff80000092927808 */ /* 0x000fe40001000000 */
[----:B------:R-:W-:Y:S02]  /*6160*/  ISETP.GT.AND P2, PT, R148, 0x38, PT ;  /* 0x000000389400780c */ /* 0x000fe40003f44270 */
[----:B0-----:R-:W-:-:S02]  /*6170*/  FMNMX.FTZ R4, R175, R4, !PT ;  /* 0x00000004af047209 */ /* 0x001fc40007810000 */
[----:B------:R-:W-:Y:S02]  /*6180*/  FSEL R147, R147, -INF , P3 ;  /* 0xff80000093937808 */ /* 0x000fe40001800000 */
[C---:B------:R-:W-:Y:S01]  /*6190*/  FSETP.NEU.FTZ.AND P1, PT, R4.reuse, -INF , PT ;  /* 0xff8000000400780b */ /* 0x040fe20003f3d000 */
[----:B------:R-:W-:-:S01]  /*61a0*/  FFMA.FTZ R8, R4, R177, -8 ;  /* 0xc100000004087423 */ /* 0x000fc200000100b1 */
[----:B------:R-:W-:Y:S02]  /*61b0*/  ISETP.GT.AND P3, PT, R148, 0x39, PT ;  /* 0x000000399400780c */ /* 0x000fe40003f64270 */
[----:B------:R-:W-:Y:S02]  /*61c0*/  FSEL R150, R150, -INF , P2 ;  /* 0xff80000096967808 */ /* 0x000fe40001000000 */
[----:B------:R-:W-:Y:S02]  /*61d0*/  FSEL R8, R8, RZ, P1 ;  /* 0x000000ff08087208 */ /* 0x000fe40000800000 */
[----:B------:R-:W-:-:S02]  /*61e0*/  FSEL R151, R151, -INF , P3 ;  /* 0xff80000097977808 */ /* 0x000fc40001800000 */
        /* <DEDUP_REMOVED lines=93> */
[----:B------:R-:W-:Y:S02]  /*67c0*/  FSEL R114, R114, -INF , P2 ;  /* 0xff80000072727808 */ /* 0x000fe40001000000 */
[----:B------:R-:W-:Y:S01]  /*67d0*/  FMNMX.FTZ R5, R111, R152, !PT ;  /* 0x000000986f057209 */ /* 0x000fe20007810000 */
[----:B------:R-:W-:Y:S01]  /*67e0*/  MUFU.EX2 R12, R12 ;  /* 0x0000000c000c7308 */ /* 0x000fe20000000800 */
[----:B------:R-:W-:Y:S01]  /*67f0*/  ISETP.GT.AND P2, PT, R148, 0x78, PT ;  /* 0x000000789400780c */ /* 0x000fe20003f44270 */
[----:B0-----:R-:W-:Y:S01]  /*6800*/  FFMA.FTZ R153, R128, UR41, -R8 ;  /* 0x0000002980997c23 */ /* 0x001fe20008010808 */
[----:B------:R-:W-:-:S02]  /*6810*/  FSEL R115, R115, -INF , P3 ;  /* 0xff80000073737808 */ /* 0x000fc40001800000 */
[----:B------:R-:W-:Y:S02]  /*6820*/  FMNMX.FTZ R152, R114, R5, !PT ;  /* 0x0000000572987209 */ /* 0x000fe40007810000 */
[----:B------:R-:W-:Y:S01]  /*6830*/  ISETP.GT.AND P3, PT, R148, 0x79, PT ;  /* 0x000000799400780c */ /* 0x000fe20003f64270 */
[----:B------:R-:W-:Y:S01]  /*6840*/  MUFU.EX2 R13, R13 ;  /* 0x0000000d000d7308 */ /* 0x000fe20000000800 */
[----:B------:R-:W-:Y:S02]  /*6850*/  FSEL R128, R118, -INF , P2 ;  /* 0xff80000076807808 */ /* 0x000fe40001000000 */
[----:B------:R-:W-:Y:S02]  /*6860*/  FMNMX.FTZ R5, R115, R152, !PT ;  /* 0x0000009873057209 */ /* 0x000fe40007810000 */
[----:B------:R-:W-:Y:S01]  /*6870*/  FSEL R152, R119, -INF , P3 ;  /* 0xff80000077987808 */ /* 0x000fe20001800000 */
[----:B------:R-:W-:Y:S01]  /*6880*/  FFMA.FTZ R119, R129, UR41, -R8 ;  /* 0x0000002981777c23 */ /* 0x000fe20008010808 */
[----:B------:R-:W-:Y:S01]  /*6890*/  ISETP.GT.AND P2, PT, R148, 0x80, PT ;  /* 0x000000809400780c */ /* 0x000fe20003f44270 */
[----:B------:R0:W-:Y:S01]  /*68a0*/  MUFU.EX2 R118, R153 ;  /* 0x0000009900767308 */ /* 0x0001e20000000800 */
[----:B------:R-:W-:-:S02]  /*68b0*/  FMNMX.FTZ R5, R128, R5, !PT ;  /* 0x0000000580057209 */ /* 0x000fc40007810000 */
[----:B------:R-:W-:Y:S02]  /*68c0*/  ISETP.GT.AND P3, PT, R148, 0x81, PT ;  /* 0x000000819400780c */ /* 0x000fe40003f64270 */
[----:B------:R-:W-:Y:S02]  /*68d0*/  FSEL R90, R90, -INF , P2 ;  /* 0xff8000005a5a7808 */ /* 0x000fe40001000000 */
[----:B------:R-:W-:Y:S01]  /*68e0*/  FMNMX.FTZ R5, R152, R5, !PT ;  /* 0x0000000598057209 */ /* 0x000fe20007810000 */
[----:B------:R-:W-:Y:S01]  /*68f0*/  MUFU.EX2 R122, R156 ;  /* 0x0000009c007a7308 */ /* 0x000fe20000000800 */
[----:B0-----:R-:W-:-:S01]  /*6900*/  FFMA.FTZ R153, R132, UR41, -R8 ;  /* 0x0000002984997c23 */ /* 0x001fc20008010808 */
[----:B------:R-:W-:Y:S02]  /*6910*/  ISETP.GT.AND P2, PT, R148, 0x88, PT ;  /* 0x000000889400780c */ /* 0x000fe40003f44270 */
[----:B------:R-:W-:Y:S02]  /*6920*/  FSEL R91, R91, -INF , P3 ;  /* 0xff8000005b5b7808 */ /* 0x000fe40001800000 */
[----:B------:R-:W-:-:S02]  /*6930*/  FMNMX.FTZ R132, R90, R5, !PT ;  /* 0x000000055a847209 */ /* 0x000fc40007810000 */
[----:B------:R-:W-:Y:S01]  /*6940*/  ISETP.GT.AND P3, PT, R148, 0x89, PT ;  /* 0x000000899400780c */ /* 0x000fe20003f64270 */
[----:B------:R-:W-:Y:S01]  /*6950*/  MUFU.EX2 R14, R14 ;  /* 0x0000000e000e7308 */ /* 0x000fe20000000800 */
[----:B------:R-:W-:Y:S02]  /*6960*/  FSEL R129, R94, -INF , P2 ;  /* 0xff8000005e817808 */ /* 0x000fe40001000000 */
[----:B------:R-:W-:Y:S02]  /*6970*/  FMNMX.FTZ R132, R91, R132, !PT ;  /* 0x000000845b847209 */ /* 0x000fe40007810000 */
[----:B------:R-:W-:Y:S02]  /*6980*/  ISETP.GT.AND P2, PT, R148, 0x90, PT ;  /* 0x000000909400780c */ /* 0x000fe40003f44270 */
[----:B------:R-:W-:Y:S01]  /*6990*/  FSEL R95, R95, -INF , P3 ;  /* 0xff8000005f5f7808 */ /* 0x000fe20001800000 */
[----:B------:R0:W-:Y:S01]  /*69a0*/  MUFU.EX2 R94, R153 ;  /* 0x00000099005e7308 */ /* 0x0001e20000000800 */
[----:B------:R-:W-:-:S02]  /*69b0*/  FMNMX.FTZ R132, R129, R132, !PT ;  /* 0x0000008481847209 */ /* 0x000fc40007810000 */
[----:B------:R-:W-:Y:S02]  /*69c0*/  ISETP.GT.AND P3, PT, R148, 0x91, PT ;  /* 0x000000919400780c */ /* 0x000fe40003f64270 */
[----:B------:R-:W-:Y:S02]  /*69d0*/  FSEL R98, R98, -INF , P2 ;  /* 0xff80000062627808 */ /* 0x000fe40001000000 */
[----:B------:R-:W-:Y:S01]  /*69e0*/  FMNMX.FTZ R5, R95, R132, !PT ;  /* 0x000000845f057209 */ /* 0x000fe20007810000 */
[----:B------:R-:W-:Y:S01]  /*69f0*/  MUFU.EX2 R15, R15 ;  /* 0x0000000f000f7308 */ /* 0x000fe20000000800 */
[----:B------:R-:W-:Y:S01]  /*6a00*/  ISETP.GT.AND P2, PT, R148, 0x98, PT ;  /* 0x000000989400780c */ /* 0x000fe20003f44270 */
[----:B0-----:R-:W-:Y:S01]  /*6a10*/  FFMA.FTZ R153, R104, UR41, -R8 ;  /* 0x0000002968997c23 */ /* 0x001fe20008010808 */
[----:B------:R-:W-:Y:S02]  /*6a20*/  FSEL R99, R99, -INF , P3 ;  /* 0xff80000063637808 */ /* 0x000fe40001800000 */
[----:B------:R-:W-:-:S02]  /*6a30*/  FMNMX.FTZ R132, R98, R5, !PT ;  /* 0x0000000562847209 */ /* 0x000fc40007810000 */
[----:B------:R-:W-:Y:S01]  /*6a40*/  ISETP.GT.AND P3, PT, R148, 0x99, PT ;  /* 0x000000999400780c */ /* 0x000fe20003f64270 */
[----:B------:R-:W-:Y:S01]  /*6a50*/  MUFU.EX2 R20, R20 ;  /* 0x0000001400147308 */ /* 0x000fe20000000800 */
[----:B------:R-:W-:Y:S02]  /*6a60*/  FSEL R104, R102, -INF , P2 ;  /* 0xff80000066687808 */ /* 0x000fe40001000000 */
[----:B------:R-:W-:Y:S02]  /*6a70*/  FMNMX.FTZ R5, R99, R132, !PT ;  /* 0x0000008463057209 */ /* 0x000fe40007810000 */
[----:B------:R-:W-:Y:S02]  /*6a80*/  FSEL R103, R103, -INF , P3 ;  /* 0xff80000067677808 */ /* 0x000fe40001800000 */
[----:B------:R-:W-:Y:S01]  /*6a90*/  FMNMX.FTZ R132, R104, R5, !PT ;  /* 0x0000000568847209 */ /* 0x000fe20007810000 */
[----:B------:R0:W-:Y:S01]  /*6aa0*/  MUFU.EX2 R102, R153 ;  /* 0x0000009900667308 */ /* 0x0001e20000000800 */
[----:B------:R-:W-:-:S02]  /*6ab0*/  FSEL R161, R4, RZ, P1 ;  /* 0x000000ff04a17208 */ /* 0x000fc40000800000 */
[----:B------:R-:W-:-:S03]  /*6ac0*/  FMNMX.FTZ R132, R103, R132, !PT ;  /* 0x0000008467847209 */ /* 0x000fc60007810000 */
[----:B------:R-:W-:Y:S02]  /*6ad0*/  FADD.FTZ R161, -R161, R6 ;  /* 0x00000006a1a17221 */ /* 0x000fe40000010100 */
[----:B------:R-:W1:Y:S01]  /*6ae0*/  SHFL.BFLY PT, R5, R132, 0x2, 0x1f ;  /* 0x0c401f0084057f89 */ /* 0x000e6200000e0000 */
[----:B------:R-:W-:Y:S08]  /*6af0*/  MUFU.EX2 R21, R21 ;  /* 0x0000001500157308 */ /* 0x000ff00000000800 */
[----:B------:R-:W-:Y:S08]  /*6b00*/  MUFU.EX2 R136, R136 ;  /* 0x0000008800887308 */ /* 0x000ff00000000800 */
[----:B------:R-:W-:Y:S01]  /*6b10*/  MUFU.EX2 R137, R137 ;  /* 0x0000008900897308 */ /* 0x000fe20000000800 */
[----:B-1----:R-:W-:Y:S01]  /*6b20*/  FMNMX.FTZ R148, R132, R5, !PT ;  /* 0x0000000584947209 */ /* 0x002fe20007810000 */
[----:B------:R-:W-:-:S06]  /*6b30*/  IMAD.U32 R132, RZ, RZ, UR41 ;  /* 0x00000029ff847e24 */ /* 0x000fcc000f8e00ff */
        /* <DEDUP_REMOVED lines=12> */
[----:B------:R-:W-:Y:S01]  /*6c00*/  MUFU.EX2 R125, R125 ;  /* 0x0000007d007d7308 */ /* 0x000fe20000000800 */
[----:B------:R-:W-:-:S01]  /*6c10*/  FFMA.FTZ R148, R158, UR41, -R8 ;  /* 0x000000299e947c23 */ /* 0x000fc20008010808 */
[----:B------:R-:W-:Y:S01]  /*6c20*/  FMUL.FTZ R158, R161, UR41 ;  /* 0x00000029a19e7c20 */ /* 0x000fe20008410000 */
[----:B0-----:R-:W-:-:S01]  /*6c30*/  FFMA.FTZ R153, R154, UR41, -R8 ;  /* 0x000000299a997c23 */ /* 0x001fc20008010808 */
[----:B------:R-:W-:Y:S01]  /*6c40*/  FMUL.FTZ R160, R160, UR41 ;  /* 0x00000029a0a07c20 */ /* 0x000fe20008410000 */
        /* <DEDUP_REMOVED lines=82> */
[----:B--2---:R-:W-:-:S01]  /*7170*/  FADD.FTZ R2, R150, R135 ;  /* 0x0000008796027221 */ /* 0x004fc20000010000 */
[----:B------:R-:W-:-:S04]  /*7180*/  FADD.FTZ R135, R149, R0 ;  /* 0x0000000095877221 */ /* 0x000fc80000010000 */
[----:B------:R-:W-:Y:S01]  /*7190*/  FADD.FTZ R0, R120, R135 ;  /* 0x0000008778007221 */ /* 0x000fe20000010000 */
[----:B------:R-:W-:-:S01]  /*71a0*/  FFMA.FTZ R135, R152, UR41, -R8 ;  /* 0x0000002998877c23 */ /* 0x000fc20008010808 */
        /* <DEDUP_REMOVED lines=11> */
[----:B-1----:R-:W-:-:S07]  /*7260*/  FADD.FTZ R2, R6, R161 ;  /* 0x000000a106027221 */ /* 0x002fce0000010000 */
        /* <DEDUP_REMOVED lines=19> */
[----:B-1----:R-:W-:-:S01]  /*73a0*/  FADD.FTZ R145, R105, R0 ;  /* 0x0000000069917221 */ /* 0x002fc20000010000 */
[--C-:B------:R-:W-:Y:S01]  /*73b0*/  FFMA.FTZ R0, R95, UR41, -R8.reuse ;  /* 0x000000295f007c23 */ /* 0x100fe20008010808 */
[----:B------:R-:W-:-:S01]  /*73c0*/  FFMA.FTZ R95, R98, UR41, -R8 ;  /* 0x00000029625f7c23 */ /* 0x000fc20008010808 */
[----:B------:R-:W-:-:S04]  /*73d0*/  FFMA.FTZ R8, R103, UR41, -R8 ;  /* 0x0000002967087c23 */ /* 0x000fc80008010808 */
        /* <DEDUP_REMOVED lines=17> */
[----:B------:R-:W-:Y:S08]  /*74f0*/  MUFU.EX2 R117, R117 ;  /* 0x0000007500757308 */ /* 0x000ff00000000800 */
[----:B------:R-:W1:Y:S08]  /*7500*/  MUFU.EX2 R135, R135 ;  /* 0x0000008700877308 */ /* 0x000e700000000800 */
[----:B------:R-:W-:Y:S08]  /*7510*/  MUFU.EX2 R88, R88 ;  /* 0x0000005800587308 */ /* 0x000ff00000000800 */
[----:B------:R-:W2:Y:S08]  /*7520*/  MUFU.EX2 R90, R90 ;  /* 0x0000005a005a7308 */ /* 0x000eb00000000800 */
[----:B------:R-:W-:Y:S08]  /*7530*/  MUFU.EX2 R89, R89 ;  /* 0x0000005900597308 */ /* 0x000ff00000000800 */
[----:B------:R3:W-:Y:S08]  /*7540*/  MUFU.EX2 R163, R129 ;  /* 0x0000008100a37308 */ /* 0x0007f00000000800 */
[----:B------:R-:W4:Y:S01]  /*7550*/  MUFU.EX2 R91, R91 ;  /* 0x0000005b005b7308 */ /* 0x000f220000000800 */
[----:B---3--:R-:W-:-:S01]  /*7560*/  FADD.FTZ R129, R113, R2 ;  /* 0x0000000271817221 */ /* 0x008fc20000010000 */
[----:B0-----:R-:W-:-:S04]  /*7570*/  FADD.FTZ R2, R128, R145 ;  /* 0x0000009180027221 */ /* 0x001fc80000010000 */
[----:B-1----:R-:W-:Y:S02]  /*7580*/  FADD.FTZ R145, R135, R2 ;  /* 0x0000000287917221 */ /* 0x002fe40000010000 */
        /* <DEDUP_REMOVED lines=31> */
.L_x_9628:
        /* <DEDUP_REMOVED lines=116> */
.L_x_9618:
[----:B------:R-:W-:-:S13]  /*7ec0*/  ISETP.LE.AND P1, PT, RZ, UR30, PT ;  /* 0x0000001eff007c0c */ /* 0x000fda000bf23270 */
[----:B------:R-:W-:Y:S05]  /*7ed0*/  @!P1 BRA `(.L_x_9630) ;  /* 0x0000002800409947 */ /* 0x000fea0003800000 */
[----:B------:R-:W-:Y:S01]  /*7ee0*/  IMAD.MOV.U32 R6, RZ, RZ, R5 ;  /* 0x000000ffff067224 */ /* 0x000fe200078e0005 */
[----:B------:R-:W-:Y:S01]  /*7ef0*/  UMOV UR29, UR46 ;  /* 0x0000002e001d7c82 */ /* 0x000fe20008000000 */
[----:B------:R-:W-:Y:S01]  /*7f00*/  IMAD.MOV.U32 R7, RZ, RZ, R4 ;  /* 0x000000ffff077224 */ /* 0x000fe200078e0004 */
[----:B------:R-:W-:-:S06]  /*7f10*/  UMOV UR28, UR45 ;  /* 0x0000002d001c7c82 */ /* 0x000fcc0008000000 */
.L_x_9641:
        /* <DEDUP_REMOVED lines=9> */
.L_x_9632:
[----:B------:R-:W-:Y:S01]  /*7fb0*/  ULEA UR6, UR45, UR43, 0x3 ;  /* 0x0000002b2d067291 */ /* 0x000fe2000f8e183f */
[----:B------:R-:W-:-:S05]  /*7fc0*/  IMAD.U32 R4, RZ, RZ, UR46 ;  /* 0x0000002eff047e24 */ /* 0x000fca000f8e00ff */
[----:B------:R-:W-:-:S04]  /*7fd0*/  SHF.L.U32 R4, R4, 0x1f, RZ ;  /* 0x0000001f04047819 */ /* 0x000fc800000006ff */
[----:B------:R0:W1:Y:S01]  /*7fe0*/  SYNCS.PHASECHK.TRANS64.TRYWAIT P1, [UR6+0x22830], R4 ;  /* 0x02283004ff0075a7 */ /* 0x0000620008020146 */
[----:B------:R-:W-:Y:S05]  /*7ff0*/  @!P0 BRA `(.L_x_9633) ;  /* 0x0000000000048947 */ /* 0x000fea0003800000 */
[----:B------:R-:W-:Y:S01]  /*8000*/  BPT.TRAP 0x1 ;  /* 0x000000040000795c */ /* 0x000fe20000300000 */
.L_x_9633:
[----:B-1----:R-:W-:Y:S05]  /*8010*/  @P1 BRA `(.L_x_9631) ;  /* 0x0000000000081947 */ /* 0x002fea0003800000 */
[----:B------:R-:W1:Y:S02]  /*8020*/  SYNCS.PHASECHK.TRANS64.TRYWAIT P1, [UR6+0x22830], R4 ;  /* 0x02283004ff0075a7 */ /* 0x000e640008020146 */
[----:B-1----:R-:W-:Y:S05]  /*8030*/  @!P1 BRA `(.L_x_9634) ;  /* 0x000000c800f49947 */ /* 0x002fea0003800000 */
.L_x_9631:
[----:B-1----:R-:W1:Y:S01]  /*8040*/  S2R R5, SR_TID.X ;  /* 0x0000000000057919 */ /* 0x002e620000002100 */
        /* <DEDUP_REMOVED lines=128> */
.L_x_9636:
[----:B------:R-:W-:Y:S01]  /*8850*/  ULEA UR6, UR28, UR43, 0x3 ;  /* 0x0000002b1c067291 */ /* 0x000fe2000f8e183f */
[----:B------:R-:W-:-:S05]  /*8860*/  IMAD.U32 R4, RZ, RZ, UR29 ;  /* 0x0000001dff047e24 */ /* 0x000fca000f8e00ff */
[----:B------:R-:W-:-:S04]  /*8870*/  SHF.L.U32 R4, R4, 0x1f, RZ ;  /* 0x0000001f04047819 */ /* 0x000fc800000006ff */
[----:B------:R0:W1:Y:S01]  /*8880*/  SYNCS.PHASECHK.TRANS64.TRYWAIT P1, [UR6+0x22850], R4 ;  /* 0x02285004ff0075a7 */ /* 0x0000620008020146 */
[----:B------:R-:W-:Y:S05]  /*8890*/  @!P0 BRA `(.L_x_9637) ;  /* 0x0000000000048947 */ /* 0x000fea0003800000 */
[----:B------:R-:W-:Y:S01]  /*88a0*/  BPT.TRAP 0x1 ;  /* 0x000000040000795c */ /* 0x000fe20000300000 */
.L_x_9637:
[----:B-1----:R-:W-:Y:S05]  /*88b0*/  @P1 BRA `(.L_x_9635) ;  /* 0x0000000000081947 */ /* 0x002fea0003800000 */
[----:B------:R-:W1:Y:S02]  /*88c0*/  SYNCS.PHASECHK.TRANS64.TRYWAIT P1, [UR6+0x22850], R4 ;  /* 0x02285004ff0075a7 */ /* 0x000e640008020146 */
[----:B-1----:R-:W-:Y:S05]  /*88d0*/  @!P1 BRA `(.L_x_9638) ;  /* 0x000000c000e49947 */ /* 0x002fea0003800000 */
.L_x_9635:
        /* <DEDUP_REMOVED lines=36> */
.L_x_9639:
        /* <DEDUP_REMOVED lines=344> */
.L_x_9640:
        /* <DEDUP_REMOVED lines=116> */
.L_x_9630:
[----:B------:R-:W-:Y:S06]  /*a7e0*/  BAR.ARV 0x8, 0x180 ;  /* 0x0206000000007b1d */ /* 0x000fec0000002000 */
[----:B------:R-:W-:Y:S05]  /*a7f0*/  @!P0 BRA `(.L_x_9642) ;  /* 0x0000000000048947 */ /* 0x000fea0003800000 */
[----:B------:R-:W-:Y:S01]  /*a800*/  BPT.TRAP 0x1 ;  /* 0x000000040000795c */ /* 0x000fe20000300000 */
.L_x_9642:
[----:B------:R-:W-:Y:S01]  /*a810*/  ULEA UR9, UR45, UR43, 0x3 ;  /* 0x0000002b2d097291 */ /* 0x000fe2000f8e183f */
[----:B------:R-:W-:-:S05]  /*a820*/  IMAD.U32 R3, RZ, RZ, UR46 ;  /* 0x0000002eff037e24 */ /* 0x000fca000f8e00ff */
[----:B------:R-:W-:-:S04]  /*a830*/  SHF.L.U32 R3, R3, 0x1f, RZ ;  /* 0x0000001f03037819 */ /* 0x000fc800000006ff */
[----:B------:R0:W1:Y:S01]  /*a840*/  SYNCS.PHASECHK.TRANS64.TRYWAIT P1, [UR9+0x22850], R3 ;  /* 0x02285003ff0075a7 */ /* 0x0000620008020149 */
[----:B------:R-:W-:Y:S05]  /*a850*/  @!P0 BRA `(.L_x_9643) ;  /* 0x0000000000048947 */ /* 0x000fea0003800000 */
[----:B------:R-:W-:Y:S01]  /*a860*/  BPT.TRAP 0x1 ;  /* 0x000000040000795c */ /* 0x000fe20000300000 */
.L_x_9643:
[----:B-1----:R-:W-:Y:S05]  /*a870*/  @P1 BRA `(.L_x_9644) ;  /* 0x0000000000081947 */ /* 0x002fea0003800000 */
[----:B------:R-:W1:Y:S02]  /*a880*/  SYNCS.PHASECHK.TRANS64.TRYWAIT P1, [UR9+0x22850], R3 ;  /* 0x02285003ff0075a7 */ /* 0x000e640008020149 */
[----:B-1----:R-:W-:Y:S05]  /*a890*/  @!P1 BRA `(.L_x_9645) ;  /* 0x000000a4000c9947 */ /* 0x002fea0003800000 */
.L_x_9644:
        /* <DEDUP_REMOVED lines=88> */
.L_x_9646:
        /* <DEDUP_REMOVED lines=74> */
.L_x_9610:
        /* <DEDUP_REMOVED lines=42> */
[----:B------:R-:W-:-:S02]  /*b560*/  MOV R4, R3 ;  /* 0x0000000300047202 */ /* 0x000fc40000000f00 */
[----:B-1----:R-:W-:Y:S02]  /*b570*/  MOV R5, R52 ;  /* 0x0000003400057202 */ /* 0x002fe40000000f00 */
[----:B------:R-:W-:Y:S02]  /*b580*/  F2FP.BF16.F32.PACK_AB R37, R37, R40 ;  /* 0x000000282525723e */ /* 0x000fe400000010ff */
[----:B------:R-:W-:Y:S01]  /*b590*/  F2FP.BF16.F32.PACK_AB R31, R31, R42 ;  /* 0x0000002a1f1f723e */ /* 0x000fe200000010ff */
[----:B------:R-:W-:Y:S01]  /*b5a0*/  IMAD.WIDE R6, R191, 0x2, R4 ;  /* 0x00000002bf067825 */ /* 0x000fe200078e0204 */
[----:B------:R-:W-:Y:S02]  /*b5b0*/  F2FP.BF16.F32.PACK_AB R36, R36, R41 ;  /* 0x000000292424723e */ /* 0x000fe400000010ff */
[----:B------:R-:W-:Y:S02]  /*b5c0*/  F2FP.BF16.F32.PACK_AB R30, R30, R43 ;  /* 0x0000002b1e1e723e */ /* 0x000fe400000010ff */
[----:B------:R-:W-:-:S02]  /*b5d0*/  IADD3 R61, P1, R6, 0x40, RZ ;  /* 0x00000040063d7810 */ /* 0x000fc40007f3e0ff */
[----:B------:R-:W-:Y:S02]  /*b5e0*/  IADD3 R63, P2, R6, 0x60, RZ ;  /* 0x00000060063f7810 */ /* 0x000fe40007f5e0ff */
[----:B------:R-:W-:Y:S02]  /*b5f0*/  LOP3.LUT R10, R61, 0x380, RZ, 0xc0, !PT ;  /* 0x000003803d0a7812 */ /* 0x000fe400078ec0ff */
[----:B------:R-:W-:Y:S02]  /*b600*/  SEL R46, R9, R8, P0 ;  /* 0x00000008092e7207 */ /* 0x000fe40000000000 */
[----:B------:R-:W-:Y:S02]  /*b610*/  SHF.R.U64 R10, R10, 0x3, RZ ;  /* 0x000000030a0a7819 */ /* 0x000fe400000012ff */
[----:B------:R-:W-:Y:S02]  /*b620*/  SEL R45, R8, R9, P0 ;  /* 0x00000009082d7207 */ /* 0x000fe40000000000 */
[----:B------:R-:W-:-:S02]  /*b630*/  IADD3 R67, P4, R6, 0x4020, RZ ;  /* 0x0000402006437810 */ /* 0x000fc40007f9e0ff */
[----:B------:R-:W-:Y:S02]  /*b640*/  F2FP.BF16.F32.PACK_AB R27, R54, R27 ;  /* 0x0000001b361b723e */ /* 0x000fe400000010ff */
[----:B------:R-:W-:Y:S02]  /*b650*/  LOP3.LUT R9, R6, 0x380, RZ, 0xc0, !PT ;  /* 0x0000038006097812 */ /* 0x000fe400078ec0ff */
[----:B------:R-:W-:Y:S02]  /*b660*/  F2FP.BF16.F32.PACK_AB R32, R53, R32 ;  /* 0x000000203520723e */ /* 0x000fe400000010ff */
[----:B------:R-:W-:Y:S02]  /*b670*/  SEL R44, R13, R12, P0 ;  /* 0x0000000c0d2c7207 */ /* 0x000fe40000000000 */
[----:B------:R-:W-:Y:S01]  /*b680*/  SEL R43, R12, R13, P0 ;  /* 0x0000000d0c2b7207 */ /* 0x000fe20000000000 */
[----:B------:R-:W-:Y:S01]  /*b690*/  IMAD.X R13, RZ, RZ, R7, P4 ;  /* 0x000000ffff0d7224 */ /* 0x000fe200020e0607 */
[----:B------:R-:W-:-:S02]  /*b6a0*/  SEL R50, R38, R39, P0 ;  /* 0x0000002726327207 */ /* 0x000fc40000000000 */
[----:B------:R-:W-:Y:S02]  /*b6b0*/  SEL R54, R25, R24, P0 ;  /* 0x0000001819367207 */ /* 0x000fe40000000000 */
[----:B------:R-:W-:Y:S01]  /*b6c0*/  SEL R51, R24, R25, P0 ;  /* 0x0000001918337207 */ /* 0x000fe20000000000 */
[----:B------:R-:W-:Y:S01]  /*b6d0*/  IMAD.X R25, RZ, RZ, R7, P1 ;  /* 0x000000ffff197224 */ /* 0x000fe200008e0607 */
[----:B------:R-:W-:Y:S02]  /*b6e0*/  IADD3 R59, P6, R6, 0x20, RZ ;  /* 0x00000020063b7810 */ /* 0x000fe40007fde0ff */
[----:B------:R-:W-:Y:S02]  /*b6f0*/  SEL R39, R39, R38, P0 ;  /* 0x0000002627277207 */ /* 0x000fe40000000000 */
[----:B------:R-:W-:Y:S02]  /*b700*/  LOP3.LUT R12, R63, 0x380, RZ, 0xc0, !PT ;  /* 0x000003803f0c7812 */ /* 0x000fe400078ec0ff */
[----:B------:R-:W-:-:S02]  /*b710*/  LOP3.LUT R24, R10, R61, RZ, 0x3c, !PT ;  /* 0x0000003d0a187212 */ /* 0x000fc400078e3cff */
[----:B------:R-:W-:Y:S02]  /*b720*/  F2FP.BF16.F32.PACK_AB R29, R60, R29 ;  /* 0x0000001d3c1d723e */ /* 0x000fe400000010ff */
[----:B------:R-:W-:Y:S02]  /*b730*/  SEL R42, R37, R36, P0 ;  /* 0x00000024252a7207 */ /* 0x000fe40000000000 */
[----:B------:R-:W-:Y:S02]  /*b740*/  SEL R38, R31, R30, P0 ;  /* 0x0000001e1f267207 */ /* 0x000fe40000000000 */
[----:B------:R-:W-:Y:S02]  /*b750*/  LOP3.LUT R10, R67, 0x380, RZ, 0xc0, !PT ;  /* 0x00000380430a7812 */ /* 0x000fe400078ec0ff */
[----:B------:R-:W-:Y:S02]  /*b760*/  SEL R37, R36, R37, P0 ;  /* 0x0000002524257207 */ /* 0x000fe40000000000 */
[----:B------:R-:W-:-:S02]  /*b770*/  SEL R31, R30, R31, P0 ;  /* 0x0000001f1e1f7207 */ /* 0x000fc40000000000 */
[----:B------:R-:W-:Y:S02]  /*b780*/  SHF.R.U64 R9, R9, 0x3, RZ ;  /* 0x0000000309097819 */ /* 0x000fe400000012ff */
[----:B------:R-:W-:Y:S02]  /*b790*/  F2FP.BF16.F32.PACK_AB R21, R68, R21 ;  /* 0x000000154415723e */ /* 0x000fe400000010ff */
[----:B------:R-:W-:Y:S02]  /*b7a0*/  F2FP.BF16.F32.PACK_AB R20, R69, R20 ;  /* 0x000000144514723e */ /* 0x000fe400000010ff */
[----:B------:R-:W-:Y:S02]  /*b7b0*/  SEL R36, R33, R32, P0 ;  /* 0x0000002021247207 */ /* 0x000fe40000000000 */
[----:B------:R-:W-:Y:S02]  /*b7c0*/  SEL R30, R27, R26, P0 ;  /* 0x0000001a1b1e7207 */ /* 0x000fe40000000000 */
[----:B------:R-:W-:Y:S01]  /*b7d0*/  SEL R49, R26, R27, P0 ;  /* 0x0000001b1a317207 */ /* 0x000fe20000000000 */
[----:B------:R-:W-:Y:S01]  /*b7e0*/  IMAD.X R27, RZ, RZ, R7, P6 ;  /* 0x000000ffff1b7224 */ /* 0x000fe200030e0607 */
[----:B------:R-:W-:-:S02]  /*b7f0*/  F2FP.BF16.F32.PACK_AB R56, R56, R65 ;  /* 0x000000413838723e */ /* 0x000fc400000010ff */
[----:B------:R-:W-:Y:S02]  /*b800*/  SEL R33, R32, R33, P0 ;  /* 0x0000002120217207 */ /* 0x000fe40000000000 */
[----:B------:R-:W-:Y:S02]  /*b810*/  SHF.R.U64 R12, R12, 0x3, RZ ;  /* 0x000000030c0c7819 */ /* 0x000fe400000012ff */
[----:B------:R-:W-:Y:S02]  /*b820*/  F2FP.BF16.F32.PACK_AB R94, R94, R95 ;  /* 0x0000005f5e5e723e */ /* 0x000fe400000010ff */
[----:B------:R-:W-:Y:S02]  /*b830*/  F2FP.BF16.F32.PACK_AB R93, R92, R93 ;  /* 0x0000005d5c5d723e */ /* 0x000fe400000010ff */
[----:B------:R-:W-:Y:S02]  /*b840*/  F2FP.BF16.F32.PACK_AB R57, R48, R57 ;  /* 0x000000393039723e */ /* 0x000fe400000010ff */
[----:B------:R-:W-:-:S02]  /*b850*/  SEL R32, R29, R28, P0 ;  /* 0x0000001c1d207207 */ /* 0x000fc40000000000 */
[C---:B------:R-:W-:Y:S02]  /*b860*/  IADD3 R65, P3, R6.reuse, 0x4000, RZ ;  /* 0x0000400006417810 */ /* 0x040fe40007f7e0ff */
[C---:B------:R-:W-:Y:S02]  /*b870*/  IADD3 R69, P5, R6.reuse, 0x4040, RZ ;  /* 0x0000404006457810 */ /* 0x040fe40007fbe0ff */
[----:B------:R-:W-:Y:S02]  /*b880*/  IADD3 R62, P6, R6, 0x4060, RZ ;  /* 0x00004060063e7810 */ /* 0x000fe40007fde0ff */
[----:B------:R-:W-:Y:S01]  /*b890*/  SHF.R.U64 R10, R10, 0x3, RZ ;  /* 0x000000030a0a7819 */ /* 0x000fe200000012ff */
[----:B------:R-:W-:Y:S01]  /*b8a0*/  IMAD.X R11, RZ, RZ, R7, P5 ;  /* 0x000000ffff0b7224 */ /* 0x000fe200028e0607 */
[----:B------:R-:W-:Y:S02]  /*b8b0*/  F2FP.BF16.F32.PACK_AB R90, R90, R91 ;  /* 0x0000005b5a5a723e */ /* 0x000fe400000010ff */
[----:B------:R-:W-:-:S02]  /*b8c0*/  F2FP.BF16.F32.PACK_AB R89, R88, R89 ;  /* 0x000000595859723e */ /* 0x000fc400000010ff */
[----:B------:R-:W-:Y:S02]  /*b8d0*/  SEL R29, R28, R29, P0 ;  /* 0x0000001d1c1d7207 */ /* 0x000fe40000000000 */
[----:B------:R-:W-:Y:S01]  /*b8e0*/  LOP3.LUT R6, R9, R6, RZ, 0x3c, !PT ;  /* 0x0000000609067212 */ /* 0x000fe200078e3cff */
[--C-:B------:R-:W-:Y:S01]  /*b8f0*/  IMAD.X R9, RZ, RZ, R7.reuse, P6 ;  /* 0x000000ffff097224 */ /* 0x100fe200030e0607 */
[----:B------:R-:W-:Y:S02]  /*b900*/  SEL R28, R21, R20, P0 ;  /* 0x00000014151c7207 */ /* 0x000fe40000000000 */
[----:B------:R-:W-:Y:S01]  /*b910*/  SEL R41, R20, R21, P0 ;  /* 0x0000001514297207 */ /* 0x000fe20000000000 */
[----:B------:R-:W-:Y:S01]  /*b920*/  IMAD.X R21, RZ, RZ, R7, P2 ;  /* 0x000000ffff157224 */ /* 0x000fe200010e0607 */
[----:B------:R-:W-:Y:S02]  /*b930*/  LOP3.LUT R20, R12, R63, RZ, 0x3c, !PT ;  /* 0x0000003f0c147212 */ /* 0x000fe400078e3cff */
[----:B------:R-:W-:-:S02]  /*b940*/  SEL R34, R94, R93, P0 ;  /* 0x0000005d5e227207 */ /* 0x000fc40000000000 */
[----:B------:R-:W-:Y:S02]  /*b950*/  SEL R48, R56, R57, P0 ;  /* 0x0000003938307207 */ /* 0x000fe40000000000 */
[----:B------:R-:W-:Y:S02]  /*b960*/  LOP3.LUT R52, R69, 0x380, RZ, 0xc0, !PT ;  /* 0x0000038045347812 */ /* 0x000fe400078ec0ff */
[----:B------:R-:W-:Y:S02]  /*b970*/  LOP3.LUT R12, R10, R67, RZ, 0x3c, !PT ;  /* 0x000000430a0c7212 */ /* 0x000fe400078e3cff */
[----:B------:R-:W-:Y:S02]  /*b980*/  SEL R93, R93, R94, P0 ;  /* 0x0000005e5d5d7207 */ /* 0x000fe40000000000 */
[----:B------:R-:W-:Y:S02]  /*b990*/  SEL R40, R90, R89, P0 ;  /* 0x000000595a287207 */ /* 0x000fe40000000000 */
[----:B------:R-:W-:-:S02]  /*b9a0*/  SEL R57, R57, R56, P0 ;  /* 0x0000003839397207 */ /* 0x000fc40000000000 */
[----:B------:R-:W-:Y:S02]  /*b9b0*/  MOV R67, R6 ;  /* 0x0000000600437202 */ /* 0x000fe40000000f00 */
[----:B------:R-:W-:Y:S02]  /*b9c0*/  F2FP.BF16.F32.PACK_AB R15, R70, R15 ;  /* 0x0000000f460f723e */ /* 0x000fe400000010ff */
[----:B------:R-:W-:Y:S02]  /*b9d0*/  F2FP.BF16.F32.PACK_AB R14, R71, R14 ;  /* 0x0000000e470e723e */ /* 0x000fe400000010ff */
[----:B------:R-:W-:Y:S02]  /*b9e0*/  SEL R89, R89, R90, P0 ;  /* 0x0000005a59597207 */ /* 0x000fe40000000000 */
[----:B------:R-:W-:Y:S02]  /*b9f0*/  SHF.R.U64 R52, R52, 0x3, RZ ;  /* 0x0000000334347819 */ /* 0x000fe400000012ff */
[----:B------:R-:W-:-:S02]  /*ba00*/  SEL R56, R15, R14, P0 ;  /* 0x0000000e0f387207 */ /* 0x000fc40000000000 */
[----:B------:R-:W-:Y:S01]  /*ba10*/  SEL R53, R14, R15, P0 ;  /* 0x0000000f0e357207 */ /* 0x000fe20000000000 */
[----:B------:R-:W-:Y:S01]  /*ba20*/  IMAD.X R15, RZ, RZ, R7, P3 ;  /* 0x000000ffff0f7224 */ /* 0x000fe200018e0607 */
[----:B------:R-:W-:Y:S02]  /*ba30*/  SEL R60, R86, R87, P0 ;  /* 0x00000057563c7207 */ /* 0x000fe40000000000 */
[----:B------:R-:W-:Y:S02]  /*ba40*/  SEL R87, R87, R86, P0 ;  /* 0x0000005657577207 */ /* 0x000fe40000000000 */
[----:B------:R-:W-:Y:S02]  /*ba50*/  LOP3.LUT R8, R59, 0x380, RZ, 0xc0, !PT ;  /* 0x000003803b087812 */ /* 0x000fe400078ec0ff */
[----:B------:R-:W-:Y:S02]  /*ba60*/  LOP3.LUT R10, R52, R69, RZ, 0x3c, !PT ;  /* 0x00000045340a7212 */ /* 0x000fe400078e3cff */
[----:B------:R-:W-:-:S02]  /*ba70*/  MOV R64, R20 ;  /* 0x0000001400407202 */ /* 0x000fc40000000f00 */
[----:B------:R-:W-:Y:S02]  /*ba80*/  SHF.R.U64 R8, R8, 0x3, RZ ;  /* 0x0000000308087819 */ /* 0x000fe400000012ff */
[----:B------:R-:W-:Y:S02]  /*ba90*/  MOV R61, R10 ;  /* 0x0000000a003d7202 */ /* 0x000fe40000000f00 */
[----:B------:R-:W-:Y:S02]  /*baa0*/  LOP3.LUT R26, R8, R59, RZ, 0x3c, !PT ;  /* 0x0000003b081a7212 */ /* 0x000fe400078e3cff */
[----:B------:R-:W-:Y:S02]  /*bab0*/  LOP3.LUT R8, R65, 0x380, RZ, 0xc0, !PT ;  /* 0x0000038041087812 */ /* 0x000fe400078ec0ff */
[----:B------:R-:W-:Y:S02]  /*bac0*/  LOP3.LUT R59, R62, 0x380, RZ, 0xc0, !PT ;  /* 0x000003803e3b7812 */ /* 0x000fe400078ec0ff */
[----:B------:R-:W-:-:S02]  /*bad0*/  SHF.R.U64 R8, R8, 0x3, RZ ;  /* 0x0000000308087819 */ /* 0x000fc400000012ff */
[----:B------:R-:W-:Y:S02]  /*bae0*/  SHF.R.U64 R59, R59, 0x3, RZ ;  /* 0x000000033b3b7819 */ /* 0x000fe400000012ff */
[----:B------:R-:W-:Y:S02]  /*baf0*/  LOP3.LUT R14, R8, R65, RZ, 0x3c, !PT ;  /* 0x00000041080e7212 */ /* 0x000fe400078e3cff */
[----:B------:R-:W-:Y:S02]  /*bb00*/  LOP3.LUT R8, R59, R62, RZ, 0x3c, !PT ;  /* 0x0000003e3b087212 */ /* 0x000fe400078e3cff */
[----:B------:R-:W-:Y:S02]  /*bb10*/  MOV R63, R14 ;  /* 0x0000000e003f7202 */ /* 0x000fe40000000f00 */
[----:B------:R-:W-:Y:S02]  /*bb20*/  MOV R59, R8 ;  /* 0x00000008003b7202 */ /* 0x000fe40000000f00 */
[----:B------:R-:W-:-:S02]  /*bb30*/  MOV R62, R12 ;  /* 0x0000000c003e7202 */ /* 0x000fc40000000f00 */
[----:B------:R-:W-:Y:S02]  /*bb40*/  MOV R66, R26 ;  /* 0x0000001a00427202 */ /* 0x000fe40000000f00 */
[----:B------:R-:W-:Y:S02]  /*bb50*/  MOV R65, R24 ;  /* 0x0000001800417202 */ /* 0x000fe40000000f00 */
[----:B------:R-:W-:Y:S01]  /*bb60*/  PLOP3.LUT P2, PT, PT, PT, UP0, 0x80, 0x0 ;  /* 0x000000000000781c */ /* 0x000fe20003f4f008 */
        /* <DEDUP_REMOVED lines=9> */
[----:B------:R-:W3:Y:S01]  /*bc00*/  SHFL.IDX PT, R39, R39, R6, 0x1c1f ;  /* 0x001c1f0627277589 */ /* 0x000ee200000e0000 */
[----:B0-----:R-:W-:-:S02]  /*bc10*/  SEL R8, R34, R93, P0 ;  /* 0x0000005d22087207 */ /* 0x001fc40000000000 */
[----:B------:R-:W-:Y:S01]  /*bc20*/  SEL R10, R93, R34, P0 ;  /* 0x000000225d0a7207 */ /* 0x000fe20000000000 */
[----:B------:R-:W-:Y:S04]  /*bc30*/  SHFL.IDX PT, R42, R42, R35, 0x1c1f ;  /* 0x001c1f232a2a7589 */ /* 0x000fe800000e0000 */
[----:B------:R-:W0:Y:S01]  /*bc40*/  SHFL.IDX PT, R37, R37, R6, 0x1c1f ;  /* 0x001c1f0625257589 */ /* 0x000e2200000e0000 */
[----:B-1----:R-:W-:Y:S02]  /*bc50*/  SEL R9, R48, R57, P0 ;  /* 0x0000003930097207 */ /* 0x002fe40000000000 */
[----:B------:R-:W-:Y:S01]  /*bc60*/  SEL R11, R57, R48, P0 ;  /* 0x00000030390b7207 */ /* 0x000fe20000000000 */
[----:B------:R-:W-:Y:S04]  /*bc70*/  SHFL.IDX PT, R38, R38, R35, 0x1c1f ;  /* 0x001c1f2326267589 */ /* 0x000fe800000e0000 */
[----:B------:R-:W1:Y:S01]  /*bc80*/  SHFL.IDX PT, R31, R31, R6, 0x1c1f ;  /* 0x001c1f061f1f7589 */ /* 0x000e6200000e0000 */
[----:B--2---:R-:W-:-:S02]  /*bc90*/  SEL R12, R40, R89, P0 ;  /* 0x00000059280c7207 */ /* 0x004fc40000000000 */
[----:B------:R-:W-:Y:S01]  /*bca0*/  SEL R14, R89, R40, P0 ;  /* 0x00000028590e7207 */ /* 0x000fe20000000000 */
[----:B------:R-:W-:Y:S04]  /*bcb0*/  SHFL.IDX PT, R36, R36, R35, 0x1c1f ;  /* 0x001c1f2324247589 */ /* 0x000fe800000e0000 */
[----:B------:R-:W2:Y:S01]  /*bcc0*/  SHFL.IDX PT, R33, R33, R6, 0x1c1f ;  /* 0x001c1f0621217589 */ /* 0x000ea200000e0000 */
[----:B---3--:R-:W-:Y:S02]  /*bcd0*/  SEL R13, R50, R39, P0 ;  /* 0x00000027320d7207 */ /* 0x008fe40000000000 */
[----:B------:R-:W-:Y:S01]  /*bce0*/  SEL R15, R39, R50, P0 ;  /* 0x00000032270f7207 */ /* 0x000fe20000000000 */
[----:B------:R2:W-:Y:S04]  /*bcf0*/  SHFL.IDX PT, R21, R30, R35, 0x1c1f ;  /* 0x001c1f231e157589 */ /* 0x0005e800000e0000 */
[----:B------:R-:W3:Y:S01]  /*bd00*/  SHFL.IDX PT, R52, R49, R6, 0x1c1f ;  /* 0x001c1f0631347589 */ /* 0x000ee200000e0000 */
[----:B0-----:R-:W-:-:S02]  /*bd10*/  SEL R24, R42, R37, P0 ;  /* 0x000000252a187207 */ /* 0x001fc40000000000 */
[----:B------:R-:W-:Y:S01]  /*bd20*/  SEL R26, R37, R42, P0 ;  /* 0x0000002a251a7207 */ /* 0x000fe20000000000 */
[----:B------:R-:W-:Y:S04]  /*bd30*/  SHFL.IDX PT, R32, R32, R35, 0x1c1f ;  /* 0x001c1f2320207589 */ /* 0x000fe800000e0000 */
[----:B------:R-:W-:Y:S01]  /*bd40*/  SHFL.IDX PT, R54, R54, R35, 0x1c1f ;  /* 0x001c1f2336367589 */ /* 0x000fe200000e0000 */
[----:B-1----:R-:W-:Y:S02]  /*bd50*/  SEL R25, R38, R31, P0 ;  /* 0x0000001f26197207 */ /* 0x002fe40000000000 */
[----:B------:R-:W-:Y:S01]  /*bd60*/  SEL R27, R31, R38, P0 ;  /* 0x000000261f1b7207 */ /* 0x000fe20000000000 */
[----:B------:R3:W0:Y:S04]  /*bd70*/  SHFL.IDX PT, R7, R29, R6, 0x1c1f ;  /* 0x001c1f061d077589 */ /* 0x00062800000e0000 */
[----:B------:R-:W1:Y:S01]  /*bd80*/  SHFL.IDX PT, R51, R51, R6, 0x1c1f ;  /* 0x001c1f0633337589 */ /* 0x000e6200000e0000 */
[----:B--2---:R-:W-:-:S03]  /*bd90*/  SEL R30, R33, R36, P0 ;  /* 0x00000024211e7207 */ /* 0x004fc60000000000 */
[----:B------:R2:W-:Y:S04]  /*bda0*/  SHFL.IDX PT, R20, R28, R35, 0x1c1f ;  /* 0x001c1f231c147589 */ /* 0x0005e800000e0000 */
[----:B------:R-:W-:Y:S01]  /*bdb0*/  SHFL.IDX PT, R44, R44, R35, 0x1c1f ;  /* 0x001c1f232c2c7589 */ /* 0x000fe200000e0000 */
[----:B---3--:R-:W-:Y:S02]  /*bdc0*/  SEL R29, R21, R52, P0 ;  /* 0x00000034151d7207 */ /* 0x008fe40000000000 */
[----:B------:R-:W-:Y:S01]  /*bdd0*/  SEL R31, R52, R21, P0 ;  /* 0x00000015341f7207 */ /* 0x000fe20000000000 */
[----:B------:R-:W-:Y:S01]  /*bde0*/  SHFL.IDX PT, R56, R56, R35, 0x1c1f ;  /* 0x001c1f2338387589 */ /* 0x000fe200000e0000 */
[----:B--2---:R-:W-:-:S03]  /*bdf0*/  SEL R28, R36, R33, P0 ;  /* 0x00000021241c7207 */ /* 0x004fc60000000000 */
[----:B------:R-:W2:Y:S04]  /*be00*/  SHFL.IDX PT, R41, R41, R6, 0x1c1f ;  /* 0x001c1f0629297589 */ /* 0x000ea800000e0000 */
[----:B------:R-:W3:Y:S01]  /*be10*/  SHFL.IDX PT, R43, R43, R6, 0x1c1f ;  /* 0x001c1f062b2b7589 */ /* 0x000ee200000e0000 */
[----:B0-----:R-:W-:Y:S02]  /*be20*/  SEL R36, R32, R7, P0 ;  /* 0x0000000720247207 */ /* 0x001fe40000000000 */
[----:B------:R-:W-:Y:S01]  /*be30*/  SEL R38, R7, R32, P0 ;  /* 0x0000002007267207 */ /* 0x000fe20000000000 */
[----:B------:R-:W0:Y:S01]  /*be40*/  SHFL.IDX PT, R53, R53, R6, 0x1c1f ;  /* 0x001c1f0635357589 */ /* 0x000e2200000e0000 */
[----:B-1----:R-:W-:Y:S01]  /*be50*/  SEL R37, R54, R51, P0 ;  /* 0x0000003336257207 */ /* 0x002fe20000000000 */
[----:B------:R-:W-:Y:S01]  /*be60*/  IMAD.U32 R7, RZ, RZ, UR7 ;  /* 0x00000007ff077e24 */ /* 0x000fe2000f8e00ff */
[----:B------:R-:W-:Y:S01]  /*be70*/  SEL R39, R51, R54, P0 ;  /* 0x0000003633277207 */ /* 0x000fe20000000000 */
[----:B------:R-:W-:Y:S06]  /*be80*/  BAR.SYNC.DEFER_BLOCKING 0x1, 0x100 ;  /* 0x0044000000007b1d */ /* 0x000fec0000010000 */
[----:B------:R-:W-:Y:S04]  /*be90*/  SHFL.IDX PT, R58, R58, R35, 0x1c1f ;  /* 0x001c1f233a3a7589 */ /* 0x000fe800000e0000 */
[----:B------:R-:W1:Y:S01]  /*bea0*/  SHFL.IDX PT, R55, R55, R6, 0x1c1f ;  /* 0x001c1f0637377589 */ /* 0x000e6200000e0000 */
[----:B--2---:R-:W-:-:S02]  /*beb0*/  SEL R32, R20, R41, P0 ;  /* 0x0000002914207207 */ /* 0x004fc40000000000 */
[----:B------:R-:W-:Y:S01]  /*bec0*/  SEL R34, R41, R20, P0 ;  /* 0x0000001429227207 */ /* 0x000fe20000000000 */
[----:B------:R-:W-:Y:S01]  /*bed0*/  SHFL.IDX PT, R46, R46, R35, 0x1c1f ;  /* 0x001c1f232e2e7589 */ /* 0x000fe200000e0000 */
[----:B---3--:R-:W-:Y:S02]  /*bee0*/  SEL R40, R44, R43, P0 ;  /* 0x0000002b2c287207 */ /* 0x008fe40000000000 */
[----:B------:R-:W-:Y:S01]  /*bef0*/  SEL R42, R43, R44, P0 ;  /* 0x0000002c2b2a7207 */ /* 0x000fe20000000000 */
[----:B------:R2:W-:Y:S01]  /*bf00*/  SHFL.IDX PT, R60, R60, R35, 0x1c1f ;  /* 0x001c1f233c3c7589 */ /* 0x0005e200000e0000 */
[----:B0-----:R-:W-:-:S03]  /*bf10*/  SEL R33, R56, R53, P0 ;  /* 0x0000003538217207 */ /* 0x001fc60000000000 */
[----:B------:R-:W0:Y:S04]  /*bf20*/  SHFL.IDX PT, R45, R45, R6, 0x1c1f ;  /* 0x001c1f062d2d7589 */ /* 0x000e2800000e0000 */
[----:B------:R3:W4:Y:S01]  /*bf30*/  SHFL.IDX PT, R87, R87, R6, 0x1c1f ;  /* 0x001c1f0657577589 */ /* 0x00072200000e0000 */
[----:B--2---:R-:W-:-:S03]  /*bf40*/  SEL R35, R53, R56, P0 ;  /* 0x0000003835237207 */ /* 0x004fc60000000000 */
[----:B------:R0:W-:Y:S04]  /*bf50*/  STSM.16.M88.4 [R67], R8 ;  /* 0x0000000843007844 */ /* 0x0001e80000000200 */
[----:B------:R-:W-:Y:S01]  /*bf60*/  STSM.16.M88.4 [R66], R12 ;  /* 0x0000000c42007844 */ /* 0x000fe20000000200 */
[----:B-1----:R-:W-:Y:S01]  /*bf70*/  SEL R41, R58, R55, P0 ;  /* 0x000000373a297207 */ /* 0x002fe20000000000 */
[----:B---3--:R-:W-:Y:S01]  /*bf80*/  IMAD.U32 R6, RZ, RZ, UR6 ;  /* 0x00000006ff067e24 */ /* 0x008fe2000f8e00ff */
[----:B------:R-:W-:Y:S01]  /*bf90*/  SEL R43, R55, R58, P0 ;  /* 0x0000003a372b7207 */ /* 0x000fe20000000000 */
[----:B------:R-:W-:Y:S01]  /*bfa0*/  STSM.16.M88.4 [R65], R24 ;  /* 0x0000001841007844 */ /* 0x000fe20000000200 */
[----:B------:R-:W-:-:S03]  /*bfb0*/  ULDC.64 UR6, c[0x0][0xc08] ;  /* 0x0003020000067ab9 */ /* 0x000fc60000000a00 */
[----:B------:R-:W-:Y:S01]  /*bfc0*/  STSM.16.M88.4 [R64], R28 ;  /* 0x0000001c40007844 */ /* 0x000fe20000000200 */
[----:B0-----:R-:W-:-:S03]  /*bfd0*/  SEL R8, R46, R45, P0 ;  /* 0x0000002d2e087207 */ /* 0x001fc60000000000 */
[----:B------:R-:W-:Y:S01]  /*bfe0*/  STSM.16.M88.4 [R63], R36 ;  /* 0x000000243f007844 */ /* 0x000fe20000000200 */
[----:B------:R-:W-:Y:S02]  /*bff0*/  SEL R10, R45, R46, P0 ;  /* 0x0000002e2d0a7207 */ /* 0x000fe40000000000 */
[----:B----4-:R-:W-:Y:S01]  /*c000*/  SEL R9, R60, R87, P0 ;  /* 0x000000573c097207 */ /* 0x010fe20000000000 */
[----:B------:R-:W-:Y:S01]  /*c010*/  STSM.16.M88.4 [R62], R32 ;  /* 0x000000203e007844 */ /* 0x000fe20000000200 */
[----:B------:R-:W-:Y:S01]  /*c020*/  SEL R11, R87, R60, P0 ;  /* 0x0000003c570b7207 */ /* 0x000fe20000000000 */
[----:B------:R-:W-:Y:S01]  /*c030*/  UISETP.NE.U32.AND UP1, UPT, UR6, URZ, UPT ;  /* 0x0000003f0600728c */ /* 0x000fe2000bf25070 */
[----:B------:R-:W0:Y:S01]  /*c040*/  LDC R46, c[0x0][0xbe8] ;  /* 0x0002fa00ff2e7b82 */ /* 0x000e220000000800 */
[----:B------:R-:W-:Y:S04]  /*c050*/  STSM.16.M88.4 [R61], R40 ;  /* 0x000000283d007844 */ /* 0x000fe80000000200 */
[----:B------:R1:W-:Y:S03]  /*c060*/  STSM.16.M88.4 [R59], R8 ;  /* 0x000000083b007844 */ /* 0x0003e60000000200 */
[----:B------:R-:W-:Y:S01]  /*c070*/  BAR.SYNC.DEFER_BLOCKING 0x1, 0x100 ;  /* 0x0044000000007b1d */ /* 0x000fe20000010000 */
[----:B------:R-:W-:-:S06]  /*c080*/  UISETP.NE.AND.EX UP1, UPT, UR7, URZ, UPT, UP1 ;  /* 0x0000003f0700728c */ /* 0x000fcc000bf25310 */
[----:B------:R-:W-:-:S05]  /*c090*/  PLOP3.LUT P0, PT, PT, PT, UP1, 0x80, 0x0 ;  /* 0x000000000000781c */ /* 0x000fca0003f0f018 */
[----:B------:R-:W-:Y:S02]  /*c0a0*/  @UP1 ULDC.64 UR6, c[0x0][0xc08] ;  /* 0x0003020000061ab9 */ /* 0x000fe40000000a00 */
[----:B------:R-:W-:Y:S01]  /*c0b0*/  @UP1 UIMAD.WIDE UR6, UR37, 0x4, UR6 ;  /* 0x00000004250618a5 */ /* 0x000fe2000f8e0206 */
[----:B-1----:R-:W-:-:S05]  /*c0c0*/  IMAD.U32 R9, RZ, RZ, UR8 ;  /* 0x00000008ff097e24 */ /* 0x002fca000f8e00ff */
[----:B------:R-:W-:Y:S02]  /*c0d0*/  IMAD.U32 R10, RZ, RZ, UR6 ;  /* 0x00000006ff0a7e24 */ /* 0x000fe4000f8e00ff */
[----:B------:R-:W-:Y:S01]  /*c0e0*/  IMAD.U32 R11, RZ, RZ, UR7 ;  /* 0x00000007ff0b7e24 */ /* 0x000fe2000f8e00ff */
[----:B------:R-:W2:Y:S01]  /*c0f0*/  @P2 LDG.E R12, desc[UR54][R6.64] ;  /* 0x00000036060c2981 */ /* 0x000ea2000c1e1900 */
[----:B0-----:R-:W-:Y:S01]  /*c100*/  ISETP.NE.AND P1, PT, R46, 0x1, PT ;  /* 0x000000012e00780c */ /* 0x001fe20003f25270 */
[----:B------:R-:W-:Y:S02]  /*c110*/  UMOV UR4, URZ ;  /* 0x0000003f00047c82 */ /* 0x000fe40008000000 */
[----:B------:R0:W5:Y:S10]  /*c120*/  @P0 LDG.E R9, desc[UR54][R10.64] ;  /* 0x000000360a090981 */ /* 0x000174000c1e1900 */
[----:B------:R-:W1:Y:S08]  /*c130*/  @P1 LDC R13, c[0x0][0xbec] ;  /* 0x0002fb00ff0d1b82 */ /* 0x000e700000000800 */
[----:B------:R-:W3:Y:S01]  /*c140*/  @P1 LDC R14, c[0x0][0xbf0] ;  /* 0x0002fc00ff0e1b82 */ /* 0x000ee20000000800 */
[----:B--2---:R-:W-:Y:S01]  /*c150*/  @P2 R2UR UR4, R12 ;  /* 0x000000000c0422ca */ /* 0x004fe200000e0000 */
[----:B01-3--:R-:W-:-:S14]  /*c160*/  @P0 BRA `(.L_x_9649) ;  /* 0x0000000000100947 */ /* 0x00bfdc0003800000 */
[----:B------:R-:W-:Y:S05]  /*c170*/  @!P2 BRA `(.L_x_9649) ;  /* 0x00000000000ca947 */ /* 0x000fea0003800000 */
[----:B------:R-:W2:Y:S04]  /*c180*/  LDG.E R8, desc[UR54][R6.64] ;  /* 0x0000003606087981 */ /* 0x000ea8000c1e1900 */
[----:B-----5:R-:W2:Y:S02]  /*c190*/  LDG.E R9, desc[UR54][R6.64+0x4] ;  /* 0x0000043606097981 */ /* 0x020ea4000c1e1900 */
[----:B--2---:R-:W-:-:S07]  /*c1a0*/  IMAD.IADD R9, R9, 0x1, -R8 ;  /* 0x0000000109097824 */ /* 0x004fce00078e0a08 */
.L_x_9649:
[----:B------:R-:W-:Y:S01]  /*c1b0*/  USHF.R.S32.HI UR14, URZ, 0x1f, UR39 ;  /* 0x0000001f3f0e7899 */ /* 0x000fe20008011427 */
[----:B------:R-:W-:Y:S01]  /*c1c0*/  VIADD R8, R18, UR40 ;  /* 0x0000002812087c36 */ /* 0x000fe20008000000 */
        /* <DEDUP_REMOVED lines=28> */
[----:B------:R-:W-:Y:S01]  /*c390*/  SHF.R.S32.HI R8, RZ, 0x1f, R11 ;  /* 0x0000001fff087819 */ /* 0x000fe2000001140b */
[----:B------:R-:W-:Y:S01]  /*c3a0*/  IMAD.X R9, RZ, RZ, R5, P3 ;  /* 0x000000ffff097224 */ /* 0x000fe200018e0605 */
[----:B------:R-:W-:-:S02]  /*c3b0*/  IADD3 R15, P0, R4, 0x1000, RZ ;  /* 0x00001000040f7810 */ /* 0x000fc40007f1e0ff */
[----:B------:R-:W-:Y:S01]  /*c3c0*/  IADD3.X R7, R7, UR7, R10, P2, !PT ;  /* 0x0000000707077c10 */ /* 0x000fe200097fe40a */
[----:B------:R-:W-:Y:S01]  /*c3d0*/  ULDC.64 UR6, c[0x0][0xb88] ;  /* 0x0002e20000067ab9 */ /* 0x000fe20000000a00 */
[----:B------:R-:W-:Y:S01]  /*c3e0*/  LOP3.LUT R10, R13, 0x380, RZ, 0xc0, !PT ;  /* 0x000003800d0a7812 */ /* 0x000fe200078ec0ff */
[----:B------:R-:W-:Y:S01]  /*c3f0*/  IMAD R14, R8, UR6, RZ ;  /* 0x00000006080e7c24 */ /* 0x000fe2000f8e02ff */
[----:B------:R-:W-:Y:S01]  /*c400*/  LOP3.LUT R12, R15, 0x380, RZ, 0xc0, !PT ;  /* 0x000003800f0c7812 */ /* 0x000fe200078ec0ff */
[C---:B------:R-:W-:Y:S01]  /*c410*/  IMAD.WIDE.U32 R6, R11.reuse, UR6, R6 ;  /* 0x000000060b067c25 */ /* 0x040fe2000f8e0006 */
[----:B------:R-:W-:Y:S02]  /*c420*/  SHF.R.U64 R8, R10, 0x3, RZ ;  /* 0x000000030a087819 */ /* 0x000fe400000012ff */
        /* <DEDUP_REMOVED lines=8> */
[----:B------:R-:W-:-:S02]  /*c4b0*/  IADD3 R11, P2, R4, 0x3000, RZ ;  /* 0x00003000040b7810 */ /* 0x000fc40007f5e0ff */
        /* <DEDUP_REMOVED lines=115> */
.L_x_9651:
[----:B------:R-:W-:Y:S05]  /*cbf0*/  BSYNC B1 ;  /* 0x0000000000017941 */ /* 0x000fea0003800000 */
.L_x_9650:
        /* <DEDUP_REMOVED lines=13> */
.L_x_9653:
[----:B------:R-:W-:Y:S05]  /*ccd0*/  BSYNC B1 ;  /* 0x0000000000017941 */ /* 0x000fea0003800000 */
.L_x_9652:
        /* <DEDUP_REMOVED lines=13> */
.L_x_9655:
[----:B------:R-:W-:Y:S05]  /*cdb0*/  BSYNC B1 ;  /* 0x0000000000017941 */ /* 0x000fea0003800000 */
.L_x_9654:
        /* <DEDUP_REMOVED lines=16> */
.L_x_9648:
        /* <DEDUP_REMOVED lines=33> */
.L_x_9657:
        /* <DEDUP_REMOVED lines=45> */
.L_x_9659:
[----:B------:R-:W-:Y:S05]  /*d3a0*/  BSYNC B1 ;  /* 0x0000000000017941 */ /* 0x000fea0003800000 */
.L_x_9658:
        /* <DEDUP_REMOVED lines=61> */
.L_x_9661:
[----:B------:R-:W-:Y:S05]  /*d780*/  BSYNC B1 ;  /* 0x0000000000017941 */ /* 0x000fea0003800000 */
.L_x_9660:
        /* <DEDUP_REMOVED lines=13> */
.L_x_9663:
[----:B------:R-:W-:Y:S05]  /*d860*/  BSYNC B1 ;  /* 0x0000000000017941 */ /* 0x000fea0003800000 */
.L_x_9662:
        /* <DEDUP_REMOVED lines=13> */
.L_x_9665:
[----:B------:R-:W-:Y:S05]  /*d940*/  BSYNC B1 ;  /* 0x0000000000017941 */ /* 0x000fea0003800000 */
.L_x_9664:
        /* <DEDUP_REMOVED lines=14> */
.L_x_9656:
[----:B------:R-:W-:Y:S05]  /*da30*/  BSYNC B0 ;  /* 0x0000000000007941 */ /* 0x000fea0003800000 */
.L_x_9647:
[----:B------:R-:W-:Y:S02]  /*da40*/  ULDC UR4, c[0x0][0xc3c] ;  /* 0x00030f0000047ab9 */ /* 0x000fe40000000800 */
[----:B------:R-:W-:-:S13]  /*da50*/  ISETP.GE.AND P0, PT, R47, UR4, PT ;  /* 0x000000042f007c0c */ /* 0x000fda000bf06270 */
[----:B------:R-:W-:Y:S05]  /*da60*/  @!P0 BRA `(.L_x_9666) ;  /* 0xffffff3000b48947 */ /* 0x000fea000383ffff */
[----:B------:R-:W-:Y:S05]  /*da70*/  EXIT ;  /* 0x000000000000794d */ /* 0x000fea0003800000 */
.L_x_9605:
        /* <DEDUP_REMOVED lines=55> */
.L_x_9672:
        /* <DEDUP_REMOVED lines=12> */
.L_x_9671:
[----:B------:R-:W-:Y:S05]  /*deb0*/  BSYNC B0 ;  /* 0x0000000000007941 */ /* 0x000fea0003800000 */
.L_x_9670:
        /* <DEDUP_REMOVED lines=21> */
.L_x_9668:
        /* <DEDUP_REMOVED lines=24> */
.L_x_9673:
        /* <DEDUP_REMOVED lines=60> */
.L_x_9669:
[----:B------:R-:W-:Y:S01]  /*e550*/  IMAD.MOV.U32 R16, RZ, RZ, R7 ;  /* 0x000000ffff107224 */ /* 0x000fe200078e0007 */
[----:B------:R-:W-:Y:S01]  /*e560*/  ULDC UR40, c[0x0][0xc3c] ;  /* 0x00030f0000287ab9 */ /* 0x000fe20000000800 */
[----:B------:R-:W-:Y:S02]  /*e570*/  IMAD.MOV.U32 R17, RZ, RZ, RZ ;  /* 0x000000ffff117224 */ /* 0x000fe400078e00ff */
[----:B------:R-:W-:-:S07]  /*e580*/  IMAD.MOV.U32 R18, RZ, RZ, RZ ;  /* 0x000000ffff127224 */ /* 0x000fce00078e00ff */
.L_x_9674:
[----:B------:R-:W-:Y:S01]  /*e590*/  ISETP.NE.AND P0, PT, R5, RZ, PT ;  /* 0x000000ff0500720c */ /* 0x000fe20003f05270 */
[----:B------:R-:W-:-:S12]  /*e5a0*/  IMAD.U32 R19, RZ, RZ, UR40 ;  /* 0x00000028ff137e24 */ /* 0x000fd8000f8e00ff */
[----:B------:R-:W0:Y:S01]  /*e5b0*/  @!P0 S2R R3, SR_CgaCtaId ;  /* 0x0000000000038919 */ /* 0x000e220000008800 */
[----:B------:R-:W-:-:S04]  /*e5c0*/  @!P0 MOV R0, 0x400 ;  /* 0x0000040000008802 */ /* 0x000fc80000000f00 */
[----:B0-----:R-:W-:-:S05]  /*e5d0*/  @!P0 LEA R0, R3, R0, 0x18 ;  /* 0x0000000003008211 */ /* 0x001fca00078ec0ff */
[----:B------:R0:W-:Y:S01]  /*e5e0*/  @!P0 STS.128 [R0+0x228d0], R16 ;  /* 0x0228d01000008388 */ /* 0x0001e20000000c00 */
[----:B------:R-:W-:Y:S06]  /*e5f0*/  BAR.ARV 0x5, 0x180 ;  /* 0x0146000000007b1d */ /* 0x000fec0000002000 */
.L_x_9667:
        /* <DEDUP_REMOVED lines=42> */
[----:B--2---:R-:W-:Y:S01]  /*e8a0*/  IMAD.U32 R2, RZ, RZ, UR4 ;  /* 0x00000004ff027e24 */ /* 0x004fe2000f8e00ff */
        /* <DEDUP_REMOVED lines=9> */
.L_x_9748:
        /* <DEDUP_REMOVED lines=49> */
.L_x_9676:
        /* <DEDUP_REMOVED lines=21> */
.L_x_9677:
        /* <DEDUP_REMOVED lines=11> */
.L_x_9678:
        /* <DEDUP_REMOVED lines=42> */
.L_x_9680:
        /* <DEDUP_REMOVED lines=20> */
.L_x_9683:
[----:B------:R-:W-:Y:S05]  /*f230*/  BSYNC B6 ;  /* 0x0000000000067941 */ /* 0x000fea0003800000 */
.L_x_9682:
        /* <DEDUP_REMOVED lines=22> */
.L_x_9685:
[----:B------:R-:W-:Y:S05]  /*f3a0*/  BSYNC B6 ;  /* 0x0000000000067941 */ /* 0x000fea0003800000 */
.L_x_9684:
        /* <DEDUP_REMOVED lines=21> */
.L_x_9687:
[----:B------:R-:W-:Y:S05]  /*f500*/  BSYNC B6 ;  /* 0x0000000000067941 */ /* 0x000fea0003800000 */
.L_x_9686:
        /* <DEDUP_REMOVED lines=19> */
.L_x_9689:
[----:B------:R-:W-:Y:S05]  /*f640*/  BSYNC B6 ;  /* 0x0000000000067941 */ /* 0x000fea0003800000 */
.L_x_9688:
        /* <DEDUP_REMOVED lines=15> */
.L_x_9768:
        /* <DEDUP_REMOVED lines=8> */
[C---:B0-----:R-:W-:Y:S01]  /*f7c0*/  LOP3.LUT R3, R0.reuse, 0x7f, RZ, 0xc0, !PT ;  /* 0x0000007f00037812 */ /* 0x041fe200078ec0ff */
[----:B------:R-:W-:-:S03]  /*f7d0*/  IMAD.SHL.U32 R0, R0, 0x10, RZ ;  /* 0x0000001000007824 */ /* 0x000fc600078e00ff */
[----:B------:R-:W-:Y:S02]  /*f7e0*/  SHF.R.U32.HI R3, RZ, 0x3, R3 ;  /* 0x00000003ff037819 */ /* 0x000fe40000011603 */
[----:B--2---:R-:W-:Y:S02]  /*f7f0*/  LOP3.LUT R8, R8, 0x7f, RZ, 0xc0, !PT ;  /* 0x0000007f08087812 */ /* 0x004fe400078ec0ff */
[----:B------:R-:W-:Y:S01]  /*f800*/  LOP3.LUT R0, R3, 0x70, R0, 0xf8, !PT ;  /* 0x0000007003007812 */ /* 0x000fe200078ef800 */
[----:B---3--:R-:W-:Y:S01]  /*f810*/  IMAD.SHL.U32 R12, R12, 0x10, RZ ;  /* 0x000000100c0c7824 */ /* 0x008fe200078e00ff */
[----:B------:R-:W0:Y:S01]  /*f820*/  @P2 LDC R3, c[0x0][0x434] ;  /* 0x00010d00ff032b82 */ /* 0x000e220000000800 */
[----:B------:R-:W-:Y:S02]  /*f830*/  SHF.R.U32.HI R14, RZ, 0x3, R8 ;  /* 0x00000003ff0e7819 */ /* 0x000fe40000011608 */
[----:B------:R-:W-:Y:S02]  /*f840*/  VIADD R10, R0, UR4 ;  /* 0x00000004000a7c36 */ /* 0x000fe40008000000 */
        /* <DEDUP_REMOVED lines=41> */
[----:B------:R-:W-:Y:S01]  /*fae0*/  @!P0 LEA.HI.X R11, R2, R7, R3, 0x2, P1 ;  /* 0x00000007020b8211 */ /* 0x000fe200008f1403 */
[----:B------:R-:W-:-:S04]  /*faf0*/  IMAD.U32 R2, RZ, RZ, UR46 ;  /* 0x0000002eff027e24 */ /* 0x000fc8000f8e00ff */
        /* <DEDUP_REMOVED lines=13> */
.L_x_9691:
[----:B------:R-:W-:Y:S01]  /*fbd0*/  IMAD R0, R33, 0x8, R22 ;  /* 0x0000000821007824 */ /* 0x000fe200078e0216 */
[----:B------:R-:W-:Y:S01]  /*fbe0*/  SHF.L.U32 R30, R36, 0x1f, RZ ;  /* 0x0000001f241e7819 */ /* 0x000fe200000006ff */
[----:B------:R-:W-:Y:S01]  /*fbf0*/  BSSY B0, `(.L_x_9692) ;  /* 0x0000004000007945 */ /* 0x000fe20003800000 */
[----:B------:R-:W-:Y:S02]  /*fc00*/  SHF.R.S32.HI R26, RZ, 0x1f, R8 ;  /* 0x0000001fff1a7819 */ /* 0x000fe40000011408 */
[----:B------:R-:W0:Y:S02]  /*fc10*/  SYNCS.PHASECHK.TRANS64.TRYWAIT P0, [R0+URZ+0x22880], R30 ;  /* 0x0228801e000075a7 */ /* 0x000e24000800017f */
[----:B0-----:R-:W-:Y:S05]  /*fc20*/  @!P0 BRA `(.L_x_9693) ;  /* 0x00000050006c8947 */ /* 0x001fea0003800000 */
.L_x_9769:
[----:B------:R-:W-:Y:S05]  /*fc30*/  BSYNC B0 ;  /* 0x0000000000007941 */ /* 0x000fea0003800000 */
.L_x_9692:
        /* <DEDUP_REMOVED lines=126> */
.L_x_9791:
        /* <DEDUP_REMOVED lines=9> */
.L_x_9695:
        /* <DEDUP_REMOVED lines=11> */
.L_x_9696:
[----:B------:R1:W-:Y:S01]  /*10560*/  SYNCS.ARRIVE.TRANS64.A1T0 RZ, [R0+URZ+0x22870], RZ ;  /* 0x022870ff00ff79a7 */ /* 0x0003e2000810003f */
[----:B------:R-:W-:Y:S05]  /*10570*/  @!P6 BRA `(.L_x_9697) ;  /* 0x000000000004e947 */ /* 0x000fea0003800000 */
[----:B------:R-:W-:Y:S01]  /*10580*/  BPT.TRAP 0x1 ;  /* 0x000000040000795c */ /* 0x000fe20000300000 */
.L_x_9697:
[----:B------:R-:W2:Y:S01]  /*10590*/  SYNCS.PHASECHK.TRANS64.TRYWAIT P0, [R0+URZ+0x22840], R30 ;  /* 0x0228401e000075a7 */ /* 0x000ea2000800017f */
[----:B------:R-:W-:Y:S04]  /*105a0*/  BSSY B0, `(.L_x_9698) ;  /* 0x0000002000007945 */ /* 0x000fe80003800000 */
[----:B--2---:R-:W-:Y:S05]  /*105b0*/  @!P0 BRA `(.L_x_9699) ;  /* 0x0000005400408947 */ /* 0x004fea0003800000 */
.L_x_9792:
[----:B------:R-:W-:Y:S05]  /*105c0*/  BSYNC B0 ;  /* 0x0000000000007941 */ /* 0x000fea0003800000 */
.L_x_9698:
        /* <DEDUP_REMOVED lines=56> */
[----:B------:R-:W-:Y:S01]  /*10950*/  @P4 IADD3 R9, P0, R32, R14, RZ ;  /* 0x0000000e20094210 */ /* 0x000fe20007f1e0ff */
[----:B------:R-:W-:Y:S01]  /*10960*/  @P5 IMAD.MOV.U32 R3, RZ, RZ, R10 ;  /* 0x000000ffff035224 */ /* 0x000fe200078e000a */
        /* <DEDUP_REMOVED lines=45> */
.L_x_9814:
        /* <DEDUP_REMOVED lines=9> */
.L_x_9701:
        /* <DEDUP_REMOVED lines=11> */
.L_x_9702:
        /* <DEDUP_REMOVED lines=34> */
.L_x_9704:
[----:B------:R-:W-:Y:S05]  /*10fa0*/  BSYNC B6 ;  /* 0x0000000000067941 */ /* 0x000fea0003800000 */
.L_x_9703:
[----:B------:R0:W5:Y:S01]  /*10fb0*/  LDL R8, [R1+0x18] ;  /* 0x0000180001087983 */ /* 0x0001620000100800 */
[----:B------:R-:W-:Y:S01]  /*10fc0*/  R2UR UR6, R37 ;  /* 0x00000000250672ca */ /* 0x000fe200000e0000 */
[----:B------:R-:W-:Y:S01]  /*10fd0*/  UISETP.NE.AND UP0, UPT, UR49, URZ, UPT ;  /* 0x0000003f3100728c */ /* 0x000fe2000bf05270 */
[C---:B------:R-:W-:Y:S01]  /*10fe0*/  R2UR UR10, R18.reuse ;  /* 0x00000000120a72ca */ /* 0x040fe200000e0000 */
[----:B------:R-:W1:Y:S01]  /*10ff0*/  S2R R2, SR_TID.X ;  /* 0x0000000000027919 */ /* 0x000e620000002100 */
[----:B------:R-:W-:Y:S01]  /*11000*/  R2UR UR7, R18 ;  /* 0x00000000120772ca */ /* 0x000fe200000e0000 */
[----:B------:R-:W-:Y:S01]  /*11010*/  ULDC.64 UR8, c[0x0][0x2d8] ;  /* 0x0000b60000087ab9 */ /* 0x000fe20000000a00 */
[----:B------:R-:W2:Y:S01]  /*11020*/  LDC R4, c[0x0][0x448] ;  /* 0x00011200ff047b82 */ /* 0x000ea20000000800 */
        /* <DEDUP_REMOVED lines=17> */
[----:B------:R-:W-:Y:S01]  /*11140*/  @P0 IMAD.HI.U32 R2, R5, UR10, RZ ;  /* 0x0000000a05020c27 */ /* 0x000fe2000f8e00ff */
[----:B------:R-:W1:Y:S03]  /*11150*/  S2R R19, SR_TID.X ;  /* 0x0000000000137919 */ /* 0x000e660000002100 */
[----:B------:R-:W-:Y:S01]  /*11160*/  IMAD.MOV.U32 R0, RZ, RZ, R5 ;  /* 0x000000ffff007224 */ /* 0x000fe200078e0005 */
[----:B------:R-:W-:Y:S01]  /*11170*/  @P1 SHF.R.U32.HI R0, RZ, UR6, R2 ;  /* 0x00000006ff001c19 */ /* 0x000fe20008011602 */
[----:B------:R-:W-:Y:S02]  /*11180*/  UIMAD UR7, UR43, UR9, UR7 ;  /* 0x000000092b0772a4 */ /* 0x000fe4000f8e0207 */
[----:B------:R-:W-:Y:S01]  /*11190*/  UIMAD.WIDE.U32 UR4, UR43, UR8, UR4 ;  /* 0x000000082b0472a5 */ /* 0x000fe2000f8e0004 */
[--C-:B------:R-:W-:Y:S01]  /*111a0*/  SHF.R.S32.HI R2, RZ, 0x1f, R0.reuse ;  /* 0x0000001fff027819 */ /* 0x100fe20000011400 */
[----:B------:R-:W-:Y:S01]  /*111b0*/  IMAD.MOV R6, RZ, RZ, -R0 ;  /* 0x000000ffff067224 */ /* 0x000fe200078e0a00 */
[----:B------:R-:W-:Y:S01]  /*111c0*/  ULDC.64 UR8, c[0x0][0x2d0] ;  /* 0x0000b40000087ab9 */ /* 0x000fe20000000a00 */
[----:B------:R-:W-:Y:S01]  /*111d0*/  UIADD3 UR5, UR5, UR7, URZ ;  /* 0x0000000705057290 */ /* 0x000fe2000fffe03f */
[----:B------:R-:W-:-:S02]  /*111e0*/  IMAD.U32 R9, RZ, RZ, UR8 ;  /* 0x00000008ff097e24 */ /* 0x000fc4000f8e00ff */
[----:B------:R-:W-:Y:S02]  /*111f0*/  IMAD R3, R2, UR8, RZ ;  /* 0x0000000802037c24 */ /* 0x000fe4000f8e02ff */
[----:B--2---:R-:W-:Y:S02]  /*11200*/  IMAD R5, R4, R6, R5 ;  /* 0x0000000604057224 */ /* 0x004fe400078e0205 */
        /* <DEDUP_REMOVED lines=19> */
[----:B------:R-:W-:Y:S01]  /*11340*/  IMAD R17, R17, 0x80, R10 ;  /* 0x0000008011117824 */ /* 0x000fe200078e020a */
        /* <DEDUP_REMOVED lines=50> */
.L_x_9831:
        /* <DEDUP_REMOVED lines=10> */
.L_x_9706:
        /* <DEDUP_REMOVED lines=18> */
.L_x_9832:
[----:B------:R-:W-:Y:S05]  /*11830*/  BSYNC B0 ;  /* 0x0000000000007941 */ /* 0x000fea0003800000 */
.L_x_9707:
[----:B------:R-:W-:-:S06]  /*11840*/  UISETP.GE.AND UP0, UPT, UR42, 0x2, UPT ;  /* 0x000000022a00788c */ /* 0x000fcc000bf06270 */
[----:B------:R-:W-:-:S13]  /*11850*/  PLOP3.LUT P0, PT, PT, PT, UP0, 0x80, 0x0 ;  /* 0x000000000000781c */ /* 0x000fda0003f0f008 */
[----:B------:R-:W-:Y:S05]  /*11860*/  @!P0 BRA `(.L_x_9709) ;  /* 0x0000001800548947 */ /* 0x000fea0003800000 */
[----:B------:R-:W-:Y:S01]  /*11870*/  UIADD3 UR4, UR42, -0x2, URZ ;  /* 0xfffffffe2a047890 */ /* 0x000fe2000fffe03f */
[----:B------:R-:W-:Y:S02]  /*11880*/  IMAD.MOV.U32 R25, RZ, RZ, R36 ;  /* 0x000000ffff197224 */ /* 0x000fe400078e0024 */
[----:B------:R-:W-:-:S03]  /*11890*/  IMAD.MOV.U32 R24, RZ, RZ, R33 ;  /* 0x000000ffff187224 */ /* 0x000fc600078e0021 */
[----:B------:R-:W-:-:S07]  /*118a0*/  IMAD.U32 R34, RZ, RZ, UR4 ;  /* 0x00000004ff227e24 */ /* 0x000fce000f8e00ff */
.L_x_9729:
        /* <DEDUP_REMOVED lines=18> */
[--C-:B------:R-:W-:Y:S02]  /*119d0*/  IMAD.IADD R0, R0, 0x1, R8.reuse ;  /* 0x0000000100007824 */ /* 0x100fe400078e0208 */
[----:B------:R-:W-:Y:S02]  /*119e0*/  IMAD.IADD R8, R6, 0x1, R8 ;  /* 0x0000000106087824 */ /* 0x000fe400078e0208 */
        /* <DEDUP_REMOVED lines=44> */
.L_x_9710:
[----:B------:R-:W-:Y:S01]  /*11cb0*/  IMAD R0, R33, 0x8, R22 ;  /* 0x0000000821007824 */ /* 0x000fe200078e0216 */
[----:B------:R-:W-:Y:S01]  /*11cc0*/  SHF.L.U32 R31, R36, 0x1f, RZ ;  /* 0x0000001f241f7819 */ /* 0x000fe200000006ff */
[----:B------:R-:W-:Y:S01]  /*11cd0*/  BSSY B0, `(.L_x_9711) ;  /* 0x0000004000007945 */ /* 0x000fe20003800000 */
[----:B------:R-:W-:Y:S02]  /*11ce0*/  SHF.R.S32.HI R30, RZ, 0x1f, R4 ;  /* 0x0000001fff1e7819 */ /* 0x000fe40000011404 */
[----:B------:R-:W0:Y:S02]  /*11cf0*/  SYNCS.PHASECHK.TRANS64.TRYWAIT P0, [R0+URZ+0x22880], R31 ;  /* 0x0228801f000075a7 */ /* 0x000e24000800017f */
[----:B0-----:R-:W-:Y:S05]  /*11d00*/  @!P0 BRA `(.L_x_9712) ;  /* 0x0000005000a48947 */ /* 0x001fea0003800000 */
.L_x_9833:
[----:B------:R-:W-:Y:S05]  /*11d10*/  BSYNC B0 ;  /* 0x0000000000007941 */ /* 0x000fea0003800000 */
.L_x_9711:
        /* <DEDUP_REMOVED lines=84> */
.L_x_9855:
        /* <DEDUP_REMOVED lines=8> */
.L_x_9714:
        /* <DEDUP_REMOVED lines=11> */
.L_x_9715:
[----:B------:R1:W-:Y:S01]  /*12390*/  SYNCS.ARRIVE.TRANS64.A1T0 RZ, [R0+URZ+0x22870], RZ ;  /* 0x022870ff00ff79a7 */ /* 0x0003e2000810003f */
[----:B------:R-:W-:Y:S05]  /*123a0*/  @!P3 BRA `(.L_x_9716) ;  /* 0x000000000004b947 */ /* 0x000fea0003800000 */
[----:B------:R-:W-:Y:S01]  /*123b0*/  BPT.TRAP 0x1 ;  /* 0x000000040000795c */ /* 0x000fe20000300000 */
.L_x_9716:
[----:B------:R-:W2:Y:S01]  /*123c0*/  SYNCS.PHASECHK.TRANS64.TRYWAIT P0, [R0+URZ+0x22840], R31 ;  /* 0x0228401f000075a7 */ /* 0x000ea2000800017f */
[----:B------:R-:W-:Y:S04]  /*123d0*/  BSSY B0, `(.L_x_9717) ;  /* 0x0000002000007945 */ /* 0x000fe80003800000 */
[----:B--2---:R-:W-:Y:S05]  /*123e0*/  @!P0 BRA `(.L_x_9718) ;  /* 0x0000005400bc8947 */ /* 0x004fea0003800000 */
.L_x_9856:
[----:B------:R-:W-:Y:S05]  /*123f0*/  BSYNC B0 ;  /* 0x0000000000007941 */ /* 0x000fea0003800000 */
.L_x_9717:
        /* <DEDUP_REMOVED lines=80> */
.L_x_9878:
        /* <DEDUP_REMOVED lines=8> */
.L_x_9720:
        /* <DEDUP_REMOVED lines=11> */
.L_x_9721:
[----:B------:R0:W-:Y:S02]  /*12a30*/  SYNCS.ARRIVE.TRANS64.A1T0 RZ, [R0+URZ+0x22830], RZ ;  /* 0x022830ff00ff79a7 */ /* 0x0001e4000810003f */
[----:B0-----:R-:W-:-:S05]  /*12a40*/  IMAD.U32 R0, RZ, RZ, UR47 ;  /* 0x0000002fff007e24 */ /* 0x001fca000f8e00ff */
[----:B------:R-:W-:-:S13]  /*12a50*/  ISETP.NE.AND P0, PT, R0, 0x3, PT ;  /* 0x000000030000780c */ /* 0x000fda0003f05270 */
[----:B------:R-:W-:Y:S05]  /*12a60*/  @!P0 BRA `(.L_x_9722) ;  /* 0x0000000000048947 */ /* 0x000fea0003800000 */
[----:B------:R-:W-:Y:S01]  /*12a70*/  BPT.TRAP 0x1 ;  /* 0x000000040000795c */ /* 0x000fe20000300000 */
.L_x_9722:
[----:B------:R-:W-:Y:S01]  /*12a80*/  LOP3.LUT R3, R25, 0x1, RZ, 0x3c, !PT ;  /* 0x0000000119037812 */ /* 0x000fe200078e3cff */
[----:B------:R-:W-:Y:S01]  /*12a90*/  IMAD R0, R24, 0x8, R22 ;  /* 0x0000000818007824 */ /* 0x000fe200078e0216 */
[----:B------:R-:W-:Y:S02]  /*12aa0*/  BSSY B0, `(.L_x_9723) ;  /* 0x0000004000007945 */ /* 0x000fe40003800000 */
[----:B------:R-:W-:-:S04]  /*12ab0*/  SHF.L.U32 R3, R3, 0x1f, RZ ;  /* 0x0000001f03037819 */ /* 0x000fc800000006ff */
[----:B------:R-:W0:Y:S02]  /*12ac0*/  SYNCS.PHASECHK.TRANS64.TRYWAIT P2, [R0+URZ+0x22870], R3 ;  /* 0x02287003000075a7 */ /* 0x000e24000804017f */
[----:B0-----:R-:W-:Y:S05]  /*12ad0*/  @!P2 BRA `(.L_x_9724) ;  /* 0x0000005800c4a947 */ /* 0x001fea0003800000 */
.L_x_9879:
[----:B------:R-:W-:Y:S05]  /*12ae0*/  BSYNC B0 ;  /* 0x0000000000007941 */ /* 0x000fea0003800000 */
.L_x_9723:
[----:B------:R-:W-:-:S05]  /*12af0*/  IMAD.U32 R2, RZ, RZ, UR46 ;  /* 0x0000002eff027e24 */ /* 0x000fca000f8e00ff */
[----:B------:R-:W-:-:S13]  /*12b00*/  ISETP.NE.AND P2, PT, R2, 0x3, PT ;  /* 0x000000030200780c */ /* 0x000fda0003f45270 */
[----:B------:R-:W-:Y:S05]  /*12b10*/  @!P2 BRA `(.L_x_9725) ;  /* 0x000000000004a947 */ /* 0x000fea0003800000 */
[----:B------:R-:W-:Y:S01]  /*12b20*/  BPT.TRAP 0x1 ;  /* 0x000000040000795c */ /* 0x000fe20000300000 */
.L_x_9725:
[----:B0-----:R-:W-:Y:S01]  /*12b30*/  SHF.L.U32 R3, R25, 0x1f, RZ ;  /* 0x0000001f19037819 */ /* 0x001fe200000006ff */
[----:B------:R-:W-:-:S03]  /*12b40*/  IMAD R2, R24, 0x5000, RZ ;  /* 0x0000500018027824 */ /* 0x000fc600078e02ff */
[----:B------:R-:W0:Y:S02]  /*12b50*/  SYNCS.PHASECHK.TRANS64.TRYWAIT P2, [R0+URZ+0x22860], R3 ;  /* 0x02286003000075a7 */ /* 0x000e24000804017f */
[----:B0-----:R-:W-:Y:S05]  /*12b60*/  @!P2 BRA `(.L_x_9726) ;  /* 0x0000005800b4a947 */ /* 0x001fea0003800000 */
.L_x_9880:
        /* <DEDUP_REMOVED lines=90> */
.L_x_9727:
[----:B-1----:R1:W-:Y:S01]  /*13110*/  SYNCS.ARRIVE.TRANS64.A1T0 RZ, [R0+URZ+0x22850], RZ ;  /* 0x022850ff00ff79a7 */ /* 0x0023e2000810003f */
[----:B------:R-:W-:Y:S06]  /*13120*/  BAR.SYNC.DEFER_BLOCKING 0x2, 0x80 ;  /* 0x0082000000007b1d */ /* 0x000fec0000010000 */
[----:B------:R-:W-:Y:S05]  /*13130*/  @!P0 BRA `(.L_x_9728) ;  /* 0x0000000000048947 */ /* 0x000fea0003800000 */
[----:B------:R-:W-:Y:S01]  /*13140*/  BPT.TRAP 0x1 ;  /* 0x000000040000795c */ /* 0x000fe20000300000 */
.L_x_9728:
[----:B------:R-:W2:Y:S01]  /*13150*/  LDL R2, [R1+0x8] ;  /* 0x0000080001027983 */ /* 0x000ea20000100800 */
[----:B-1----:R-:W-:Y:S02]  /*13160*/  VIADD R0, R0, 0x22880 ;  /* 0x0002288000007836 */ /* 0x002fe40000000000 */
[----:B------:R-:W-:Y:S02]  /*13170*/  IMAD.MOV.U32 R25, RZ, RZ, R36 ;  /* 0x000000ffff197224 */ /* 0x000fe400078e0024 */
[----:B------:R-:W-:Y:S01]  /*13180*/  IMAD.MOV.U32 R24, RZ, RZ, R33 ;  /* 0x000000ffff187224 */ /* 0x000fe200078e0021 */
[----:B--2---:R-:W-:-:S04]  /*13190*/  PRMT R0, R2, 0x654, R0 ;  /* 0x0000065402007816 */ /* 0x004fc80000000000 */
[----:B------:R1:W-:Y:S01]  /*131a0*/  SYNCS.ARRIVE.TRANS64.RED.A1T0 RZ, [R0+URZ], RZ ;  /* 0x000000ff00ff79a7 */ /* 0x0003e2000810043f */
[----:B------:R-:W-:Y:S05]  /*131b0*/  @P1 BRA `(.L_x_9729) ;  /* 0xffffffe400bc1947 */ /* 0x000fea000383ffff */
.L_x_9709:
        /* <DEDUP_REMOVED lines=19> */
.L_x_9731:
[----:B------:R-:W-:Y:S05]  /*132f0*/  BSYNC B0 ;  /* 0x0000000000007941 */ /* 0x000fea0003800000 */
.L_x_9730:
[----:B------:R-:W-:Y:S05]  /*13300*/  @!P0 BRA `(.L_x_9732) ;  /* 0x0000000000048947 */ /* 0x000fea0003800000 */
[----:B------:R-:W-:Y:S01]  /*13310*/  BPT.TRAP 0x1 ;  /* 0x000000040000795c */ /* 0x000fe20000300000 */
.L_x_9732:
[----:B0-----:R-:W-:Y:S01]  /*13320*/  LOP3.LUT R3, R36, 0x1, RZ, 0x3c, !PT ;  /* 0x0000000124037812 */ /* 0x001fe200078e3cff */
[----:B------:R-:W-:Y:S01]  /*13330*/  IMAD R2, R33, 0x8, R22 ;  /* 0x0000000821027824 */ /* 0x000fe200078e0216 */
[----:B------:R-:W-:Y:S02]  /*13340*/  BSSY B0, `(.L_x_9733) ;  /* 0x0000004000007945 */ /* 0x000fe40003800000 */
[----:B------:R-:W-:-:S04]  /*13350*/  SHF.L.U32 R3, R3, 0x1f, RZ ;  /* 0x0000001f03037819 */ /* 0x000fc800000006ff */
[----:B------:R-:W0:Y:S02]  /*13360*/  SYNCS.PHASECHK.TRANS64.TRYWAIT P1, [R2+URZ+0x22870], R3 ;  /* 0x02287003020075a7 */ /* 0x000e24000802017f */
[----:B0-----:R-:W-:Y:S05]  /*13370*/  @!P1 BRA `(.L_x_9734) ;  /* 0x0000005000c49947 */ /* 0x001fea0003800000 */
.L_x_9881:
[----:B------:R-:W-:Y:S05]  /*13380*/  BSYNC B0 ;  /* 0x0000000000007941 */ /* 0x000fea0003800000 */
.L_x_9733:
[----:B------:R-:W-:-:S05]  /*13390*/  IMAD.U32 R0, RZ, RZ, UR46 ;  /* 0x0000002eff007e24 */ /* 0x000fca000f8e00ff */
[----:B------:R-:W-:-:S13]  /*133a0*/  ISETP.NE.AND P1, PT, R0, 0x3, PT ;  /* 0x000000030000780c */ /* 0x000fda0003f25270 */
[----:B------:R-:W-:Y:S05]  /*133b0*/  @!P1 BRA `(.L_x_9735) ;  /* 0x0000000000049947 */ /* 0x000fea0003800000 */
[----:B------:R-:W-:Y:S01]  /*133c0*/  BPT.TRAP 0x1 ;  /* 0x000000040000795c */ /* 0x000fe20000300000 */
.L_x_9735:
[----:B0-----:R-:W-:-:S04]  /*133d0*/  SHF.L.U32 R3, R36, 0x1f, RZ ;  /* 0x0000001f24037819 */ /* 0x001fc800000006ff */
[----:B------:R-:W0:Y:S02]  /*133e0*/  SYNCS.PHASECHK.TRANS64.TRYWAIT P1, [R2+URZ+0x22860], R3 ;  /* 0x02286003020075a7 */ /* 0x000e24000802017f */
[----:B0-----:R-:W-:Y:S05]  /*133f0*/  @!P1 BRA `(.L_x_9736) ;  /* 0x0000005000b89947 */ /* 0x001fea0003800000 */
.L_x_9882:
        /* <DEDUP_REMOVED lines=91> */
.L_x_9737:
[----:B-1----:R1:W-:Y:S01]  /*139b0*/  SYNCS.ARRIVE.TRANS64.A1T0 RZ, [R2+URZ+0x22850], RZ ;  /* 0x022850ff02ff79a7 */ /* 0x0023e2000810003f */
[----:B------:R-:W-:Y:S06]  /*139c0*/  BAR.SYNC.DEFER_BLOCKING 0x2, 0x80 ;  /* 0x0082000000007b1d */ /* 0x000fec0000010000 */
[----:B------:R-:W-:Y:S05]  /*139d0*/  @!P0 BRA `(.L_x_9738) ;  /* 0x0000000000048947 */ /* 0x000fea0003800000 */
[----:B------:R-:W-:Y:S01]  /*139e0*/  BPT.TRAP 0x1 ;  /* 0x000000040000795c */ /* 0x000fe20000300000 */
.L_x_9738:
        /* <DEDUP_REMOVED lines=9> */
.L_x_9681:
[----:B------:R-:W-:Y:S05]  /*13a80*/  BSYNC B7 ;  /* 0x0000000000077941 */ /* 0x000fea0003800000 */
.L_x_9679:
        /* <DEDUP_REMOVED lines=12> */
.L_x_9739:
        /* <DEDUP_REMOVED lines=25> */
[----:B------:R-:W-:Y:S02]  /*13ce0*/  IMAD.IADD R3, R4, 0x1, R3 ;  /* 0x0000000104037824 */ /* 0x000fe400078e0203 */
[----:B------:R-:W-:Y:S04]  /*13cf0*/  SHFL.IDX PT, R4, R16, 0x1, 0x1f ;  /* 0x00201f0010047f89 */ /* 0x000fe800000e0000 */
        /* <DEDUP_REMOVED lines=12> */
.L_x_9745:
        /* <DEDUP_REMOVED lines=14> */
.L_x_9744:
[----:B------:R-:W-:Y:S05]  /*13ea0*/  BSYNC B0 ;  /* 0x0000000000007941 */ /* 0x000fea0003800000 */
.L_x_9743:
        /* <DEDUP_REMOVED lines=23> */
.L_x_9741:
        /* <DEDUP_REMOVED lines=26> */
.L_x_9746:
[----:B0-----:R-:W-:Y:S02]  /*141c0*/  IMAD R7, R15, R8, RZ ;  /* 0x000000080f077224 */ /* 0x001fe400078e02ff */
[----:B------:R-:W-:Y:S02]  /*141d0*/  IMAD.MOV.U32 R2, RZ, RZ, RZ ;  /* 0x000000ffff027224 */ /* 0x000fe400078e00ff */
[----:B-1----:R-:W-:Y:S02]  /*141e0*/  IMAD R16, R16, R6, R11 ;  /* 0x0000000610107224 */ /* 0x002fe400078e020b */
[----:B------:R-:W-:-:S04]  /*141f0*/  IMAD.HI.U32 R3, R3, R7, R2 ;  /* 0x0000000703037227 */ /* 0x000fc800078e0002 */
[----:B------:R-:W-:Y:S01]  /*14200*/  IMAD.IADD R7, R5, 0x1, -R16 ;  /* 0x0000000105077824 */ /* 0x000fe200078e0a10 */
[----:B------:R-:W-:-:S04]  /*14210*/  IABS R5, R4 ;  /* 0x0000000400057213 */ /* 0x000fc80000000000 */
[----:B------:R-:W-:Y:S01]  /*14220*/  IABS R2, R7 ;  /* 0x0000000700027213 */ /* 0x000fe20000000000 */
[----:B------:R-:W-:-:S04]  /*14230*/  IMAD.MOV R5, RZ, RZ, -R5 ;  /* 0x000000ffff057224 */ /* 0x000fc800078e0a05 */
        /* <DEDUP_REMOVED lines=23> */
[----:B0-----:R-:W-:Y:S01]  /*143b0*/  VIADD R3, R9, 0xffffffe ;  /* 0x0ffffffe09037836 */ /* 0x001fe20000000000 */
[----:B------:R-:W-:-:S05]  /*143c0*/  IABS R9, R6 ;  /* 0x0000000600097213 */ /* 0x000fca0000000000 */
[----:B------:R-:W0:Y:S02]  /*143d0*/  F2I.FTZ.U32.TRUNC.NTZ R3, R3 ;  /* 0x0000000300037305 */ /* 0x000e24000021f000 */
[----:B0-----:R-:W-:-:S04]  /*143e0*/  IMAD.MOV R7, RZ, RZ, -R3 ;  /* 0x000000ffff077224 */ /* 0x001fc800078e0a03 */
[----:B------:R-:W-:-:S04]  /*143f0*/  IMAD R7, R7, R8, RZ ;  /* 0x0000000807077224 */ /* 0x000fc800078e02ff */
[----:B------:R-:W-:Y:S01]  /*14400*/  IMAD.HI.U32 R2, R3, R7, R2 ;  /* 0x0000000703027227 */ /* 0x000fe200078e0002 */
        /* <DEDUP_REMOVED lines=19> */
.L_x_9742:
[----:B------:R-:W-:Y:S01]  /*14540*/  IMAD.MOV.U32 R16, RZ, RZ, R5 ;  /* 0x000000ffff107224 */ /* 0x000fe200078e0005 */
[----:B------:R-:W-:Y:S01]  /*14550*/  ULDC UR40, c[0x0][0xc3c] ;  /* 0x00030f0000287ab9 */ /* 0x000fe20000000800 */
[----:B------:R-:W-:Y:S02]  /*14560*/  IMAD.MOV.U32 R17, RZ, RZ, RZ ;  /* 0x000000ffff117224 */ /* 0x000fe400078e00ff */
[----:B------:R-:W-:-:S07]  /*14570*/  IMAD.MOV.U32 R18, RZ, RZ, RZ ;  /* 0x000000ffff127224 */ /* 0x000fce00078e00ff */
.L_x_9747:
[----:B------:R1:W2:Y:S01]  /*14580*/  LDL R2, [R1+0x8] ;  /* 0x0000080001027983 */ /* 0x0002a20000100800 */
[----:B------:R-:W0:Y:S02]  /*14590*/  S2R R0, SR_TID.X ;  /* 0x0000000000007919 */ /* 0x000e240000002100 */
[----:B0-----:R-:W-:Y:S01]  /*145a0*/  LOP3.LUT R0, R0, 0x1f, RZ, 0xc0, !PT ;  /* 0x0000001f00007812 */ /* 0x001fe200078ec0ff */
[----:B------:R-:W-:Y:S03]  /*145b0*/  BAR.SYNC.DEFER_BLOCKING 0x4, 0x180 ;  /* 0x0106000000007b1d */ /* 0x000fe60000010000 */
[----:B------:R-:W-:Y:S01]  /*145c0*/  ISETP.NE.AND P0, PT, R0, RZ, PT ;  /* 0x000000ff0000720c */ /* 0x000fe20003f05270 */
[----:B------:R-:W-:-:S12]  /*145d0*/  IMAD.U32 R19, RZ, RZ, UR40 ;  /* 0x00000028ff137e24 */ /* 0x000fd8000f8e00ff */
[----:B------:R-:W-:Y:S01]  /*145e0*/  @!P0 MOV R0, 0x400 ;  /* 0x0000040000008802 */ /* 0x000fe20000000f00 */
[----:B--2---:R-:W0:Y:S03]  /*145f0*/  @!P0 S2R R2, SR_CgaCtaId ;  /* 0x0000000000028919 */ /* 0x004e260000008800 */
[----:B0-----:R-:W-:Y:S01]  /*14600*/  @!P0 LEA R22, R2, R0, 0x18 ;  /* 0x0000000002168211 */ /* 0x001fe200078ec0ff */
[----:B------:R1:W-:Y:S04]  /*14610*/  @!P0 STL [R1+0x8], R2 ;  /* 0x0000080201008387 */ /* 0x0003e80000100800 */
[----:B------:R1:W-:Y:S01]  /*14620*/  @!P0 STS.128 [R22+0x228d0], R16 ;  /* 0x0228d01016008388 */ /* 0x0003e20000000c00 */
[----:B------:R-:W-:Y:S06]  /*14630*/  BAR.ARV 0x5, 0x180 ;  /* 0x0146000000007b1d */ /* 0x000fec0000002000 */
.L_x_9740:
[----:B------:R-:W-:Y:S02]  /*14640*/  ULDC UR4, c[0x0][0xc3c] ;  /* 0x00030f0000047ab9 */ /* 0x000fe40000000800 */
[----:B------:R-:W-:-:S06]  /*14650*/  UISETP.GE.AND UP0, UPT, UR40, UR4, UPT ;  /* 0x000000042800728c */ /* 0x000fcc000bf06270 */
[----:B------:R-:W-:-:S13]  /*14660*/  PLOP3.LUT P0, PT, PT, PT, UP0, 0x80, 0x0 ;  /* 0x000000000000781c */ /* 0x000fda0003f0f008 */
[----:B------:R-:W-:Y:S05]  /*14670*/  @!P0 BRA `(.L_x_9748) ;  /* 0xffffffa000b08947 */ /* 0x000fea000383ffff */
.L_x_9675:
        /* <DEDUP_REMOVED lines=12> */
.L_x_9883:
[----:B------:R-:W-:Y:S05]  /*14740*/  BSYNC B0 ;  /* 0x0000000000007941 */ /* 0x000fea0003800000 */
.L_x_9749:
[----:B------:R-:W-:-:S03]  /*14750*/  UMOV UR4, 0xffffffff ;  /* 0xffffffff00047882 */ /* 0x000fc60000000000 */
[----:B------:R-:W-:Y:S05]  /*14760*/  BRA.DIV UR4, `(.L_x_9751) ;  /* 0x0000004204047947 */ /* 0x000fea000b800000 */
[----:B0-----:R-:W0:Y:S02]  /*14770*/  S2R R0, SR_TID.X ;  /* 0x0000000000007919 */ /* 0x001e240000002100 */
[----:B0-----:R-:W-:-:S04]  /*14780*/  SHF.R.U32.HI R0, RZ, 0x5, R0 ;  /* 0x00000005ff007819 */ /* 0x001fc80000011600 */
[----:B------:R-:W-:-:S05]  /*14790*/  LOP3.LUT R0, R0, 0x3, RZ, 0xc0, !PT ;  /* 0x0000000300007812 */ /* 0x000fca00078ec0ff */
[----:B------:R0:W1:Y:S02]  /*147a0*/  SHFL.IDX PT, R14, R0, RZ, 0x1f ;  /* 0x00001fff000e7589 */ /* 0x00006400000e0000 */
.L_x_9886:
[----:B-1----:R-:W-:Y:S01]  /*147b0*/  ISETP.NE.AND P0, PT, R14, RZ, PT ;  /* 0x000000ff0e00720c */ /* 0x002fe20003f05270 */
[----:B------:R-:W-:-:S12]  /*147c0*/  BSSY B0, `(.L_x_9752) ;  /* 0x000002c000007945 */ /* 0x000fd80003800000 */
[----:B------:R-:W-:Y:S05]  /*147d0*/  @P0 BRA `(.L_x_9753) ;  /* 0x0000000000a80947 */ /* 0x000fea0003800000 */
[----:B------:R-:W-:-:S03]  /*147e0*/  UMOV UR4, 0xffffffff ;  /* 0xffffffff00047882 */ /* 0x000fc60000000000 */
[----:B------:R-:W-:Y:S05]  /*147f0*/  BRA.DIV UR4, `(.L_x_9754) ;  /* 0x0000004204147947 */ /* 0x000fea000b800000 */
[----:B------:R-:W-:-:S13]  /*14800*/  ELECT P6, URZ, PT ;  /* 0x00000000003f782f */ /* 0x000fda00038c0000 */
.L_x_9889:
[----:B------:R-:W-:Y:S05]  /*14810*/  @!P6 BRA `(.L_x_9753) ;  /* 0x000000000098e947 */ /* 0x000fea0003800000 */
[----:B------:R-:W-:-:S06]  /*14820*/  ULOP3.LUT UR4, UR36, 0x2, URZ, 0xfc, !UPT ;  /* 0x0000000224047892 */ /* 0x000fcc000f8efc3f */
[----:B0-----:R-:W-:-:S05]  /*14830*/  IMAD.U32 R0, RZ, RZ, UR4 ;  /* 0x00000004ff007e24 */ /* 0x001fca000f8e00ff */
[----:B------:R-:W-:-:S13]  /*14840*/  ISETP.NE.AND P0, PT, R0, 0x3, PT ;  /* 0x000000030000780c */ /* 0x000fda0003f05270 */
[----:B------:R-:W-:Y:S05]  /*14850*/  @!P0 BRA `(.L_x_9755) ;  /* 0x0000000000048947 */ /* 0x000fea0003800000 */
[----:B------:R-:W-:Y:S01]  /*14860*/  BPT.TRAP 0x1 ;  /* 0x000000040000795c */ /* 0x000fe20000300000 */
.L_x_9755:
[C---:B------:R-:W-:Y:S01]  /*14870*/  IMAD R5, R33.reuse, 0x8, R4 ;  /* 0x0000000821057824 */ /* 0x040fe200078e0204 */
[----:B------:R-:W-:Y:S01]  /*14880*/  SHF.L.U32 R0, R36, 0x1f, RZ ;  /* 0x0000001f24007819 */ /* 0x000fe200000006ff */
[----:B------:R-:W-:-:S03]  /*14890*/  VIADD R33, R33, 0x1 ;  /* 0x0000000121217836 */ /* 0x000fc60000000000 */
[----:B------:R-:W0:Y:S02]  /*148a0*/  SYNCS.PHASECHK.TRANS64.TRYWAIT P1, [R5+URZ+0x22840], R0 ;  /* 0x02284000050075a7 */ /* 0x000e24000802017f */
[----:B------:R-:W-:-:S04]  /*148b0*/  ISETP.NE.AND P2, PT, R33, 0x2, PT ;  /* 0x000000022100780c */ /* 0x000fc80003f45270 */
[----:B------:R-:W-:Y:S01]  /*148c0*/  SEL R3, RZ, 0x1, P2 ;  /* 0x00000001ff037807 */ /* 0x000fe20001000000 */
[----:B0-----:R-:W-:Y:S08]  /*148d0*/  @!P1 BRA `(.L_x_9756) ;  /* 0x0000003c00fc9947 */ /* 0x001ff00003800000 */
.L_x_9890:
[----:B------:R-:W-:Y:S02]  /*148e0*/  SEL R33, R33, RZ, P2 ;  /* 0x000000ff21217207 */ /* 0x000fe40001000000 */
[----:B------:R-:W-:Y:S01]  /*148f0*/  LOP3.LUT R2, R36, R3, RZ, 0x3c, !PT ;  /* 0x0000000324027212 */ /* 0x000fe200078e3cff */
[----:B------:R-:W-:Y:S06]  /*14900*/  @!P0 BRA `(.L_x_9757) ;  /* 0x0000000000048947 */ /* 0x000fec0003800000 */
[----:B------:R-:W-:Y:S01]  /*14910*/  BPT.TRAP 0x1 ;  /* 0x000000040000795c */ /* 0x000fe20000300000 */
.L_x_9757:
[----:B------:R-:W-:Y:S01]  /*14920*/  IMAD R33, R33, 0x8, R4 ;  /* 0x0000000821217824 */ /* 0x000fe200078e0204 */
[----:B------:R-:W-:-:S04]  /*14930*/  SHF.L.U32 R2, R2, 0x1f, RZ ;  /* 0x0000001f02027819 */ /* 0x000fc800000006ff */
[----:B------:R-:W1:Y:S02]  /*14940*/  SYNCS.PHASECHK.TRANS64.TRYWAIT P1, [R33+URZ+0x22840], R2 ;  /* 0x02284002210075a7 */ /* 0x000e64000802017f */
[----:B-1----:R-:W-:Y:S05]  /*14950*/  @!P1 BRA `(.L_x_9758) ;  /* 0x0000003c00f09947 */ /* 0x002fea0003800000 */
.L_x_9891:
[----:B------:R-:W-:Y:S05]  /*14960*/  @!P0 BRA `(.L_x_9759) ;  /* 0x0000000000048947 */ /* 0x000fea0003800000 */
[----:B------:R-:W-:Y:S01]  /*14970*/  BPT.TRAP 0x1 ;  /* 0x000000040000795c */ /* 0x000fe20000300000 */
.L_x_9759:
[----:B------:R-:W2:Y:S02]  /*14980*/  SYNCS.PHASECHK.TRANS64.TRYWAIT P1, [R5+URZ+0x22860], R0 ;  /* 0x02286000050075a7 */ /* 0x000ea4000802017f */
[----:B--2---:R-:W-:Y:S05]  /*14990*/  @!P1 BRA `(.L_x_9760) ;  /* 0x0000003c00f49947 */ /* 0x004fea0003800000 */
.L_x_9892:
[----:B------:R-:W-:Y:S05]  /*149a0*/  @!P0 BRA `(.L_x_9761) ;  /* 0x0000000000048947 */ /* 0x000fea0003800000 */
[----:B------:R-:W-:Y:S01]  /*149b0*/  BPT.TRAP 0x1 ;  /* 0x000000040000795c */ /* 0x000fe20000300000 */
.L_x_9761:
[----:B------:R-:W3:Y:S02]  /*149c0*/  SYNCS.PHASECHK.TRANS64.TRYWAIT P1, [R33+URZ+0x22860], R2 ;  /* 0x02286002210075a7 */ /* 0x000ee4000802017f */
[----:B---3--:R-:W-:Y:S05]  /*149d0*/  @!P1 BRA `(.L_x_9762) ;  /* 0x0000003c00f89947 */ /* 0x008fea0003800000 */
.L_x_9893:
[----:B------:R-:W-:Y:S05]  /*149e0*/  @!P0 BRA `(.L_x_9763) ;  /* 0x0000000000048947 */ /* 0x000fea0003800000 */
[----:B------:R-:W-:Y:S01]  /*149f0*/  BPT.TRAP 0x1 ;  /* 0x000000040000795c */ /* 0x000fe20000300000 */
.L_x_9763:
[----:B------:R-:W4:Y:S02]  /*14a00*/  SYNCS.PHASECHK.TRANS64.TRYWAIT P1, [R5+URZ+0x22880], R0 ;  /* 0x02288000050075a7 */ /* 0x000f24000802017f */
[----:B----4-:R-:W-:Y:S05]  /*14a10*/  @!P1 BRA `(.L_x_9764) ;  /* 0x0000003c00fc9947 */ /* 0x010fea0003800000 */
.L_x_9894:
[----:B------:R-:W-:Y:S05]  /*14a20*/  @!P0 BRA `(.L_x_9765) ;  /* 0x0000000000048947 */ /* 0x000fea0003800000 */
[----:B------:R-:W-:Y:S01]  /*14a30*/  BPT.TRAP 0x1 ;  /* 0x000000040000795c */ /* 0x000fe20000300000 */
.L_x_9765:
[----:B------:R0:W0:Y:S02]  /*14a40*/  SYNCS.PHASECHK.TRANS64.TRYWAIT P0, [R33+URZ+0x22880], R2 ;  /* 0x02288002210075a7 */ /* 0x000024000800017f */
[----:B0-----:R-:W-:Y:S05]  /*14a50*/  @!P0 NANOSLEEP.SYNCS 0x989680 ;  /* 0x009896800000895d */ /* 0x001fea0003900000 */
[----:B------:R-:W0:Y:S02]  /*14a60*/  @!P0 SYNCS.PHASECHK.TRANS64 P0, [R33+URZ+0x22880], R2 ;  /* 0x02288002210085a7 */ /* 0x000e24000800007f */
[----:B0-----:R-:W-:Y:S05]  /*14a70*/  @!P0 BRA `(.L_x_9765) ;  /* 0xfffffffc00f08947 */ /* 0x001fea000383ffff */
.L_x_9753:
[----:B------:R-:W-:Y:S05]  /*14a80*/  BSYNC B0 ;  /* 0x0000000000007941 */ /* 0x000fea0003800000 */
.L_x_9752:
[----:B------:R-:W-:Y:S05]  /*14a90*/  EXIT ;  /* 0x000000000000794d */ /* 0x000fea0003800000 */
.L_x_9612:
[----:B0-----:R-:W-:-:S04]  /*14aa0*/  IMAD.U32 R3, RZ, RZ, UR43 ;  /* 0x0000002bff037e24 */ /* 0x001fc8000f8e00ff */
[----:B------:R0:W1:Y:S03]  /*14ab0*/  SYNCS.PHASECHK.TRANS64.TRYWAIT P1, [R3+URZ+0x22800], R0 ;  /* 0x02280000030075a7 */ /* 0x000066000802017f */
[----:B-1----:R-:W-:Y:S05]  /*14ac0*/  @!P1 NANOSLEEP.SYNCS 0x989680 ;  /* 0x009896800000995d */ /* 0x002fea0003900000 */
[----:B------:R-:W1:Y:S02]  /*14ad0*/  @!P1 SYNCS.PHASECHK.TRANS64 P1, [R3+URZ+0x22800], R0 ;  /* 0x02280000030095a7 */ /* 0x000e64000802007f */
[----:B-1----:R-:W-:Y:S05]  /*14ae0*/  @!P1 BRA `(.L_x_9612) ;  /* 0xfffffffc00ec9947 */ /* 0x002fea000383ffff */
[----:B------:R-:W-:Y:S05]  /*14af0*/  BRA `(.L_x_9766) ;  /* 0xfffffecc00fc7947 */ /* 0x000fea000383ffff */
.L_x_9616:
[----:B-1----:R1:W2:Y:S02]  /*14b00*/  SYNCS.PHASECHK.TRANS64.TRYWAIT P1, [R0+URZ+0x22830], R3 ;  /* 0x02283003000075a7 */ /* 0x0022a4000802017f */
[----:B--2---:R-:W-:Y:S05]  /*14b10*/  @!P1 NANOSLEEP.SYNCS 0x989680 ;  /* 0x009896800000995d */ /* 0x004fea0003900000 */
[----:B------:R-:W2:Y:S02]  /*14b20*/  @!P1 SYNCS.PHASECHK.TRANS64 P1, [R0+URZ+0x22830], R3 ;  /* 0x02283003000095a7 */ /* 0x000ea4000802007f */
[----:B--2---:R-:W-:Y:S05]  /*14b30*/  @!P1 BRA `(.L_x_9616) ;  /* 0xfffffffc00f09947 */ /* 0x004fea000383ffff */
[----:B------:R-:W-:Y:S05]  /*14b40*/  BRA `(.L_x_9615) ;  /* 0xfffffed000187947 */ /* 0x000fea000383ffff */
.L_x_9622:
[----:B-1----:R-:W-:-:S04]  /*14b50*/  IMAD.U32 R5, RZ, RZ, UR6 ;  /* 0x00000006ff057e24 */ /* 0x002fc8000f8e00ff */
[----:B------:R1:W2:Y:S03]  /*14b60*/  SYNCS.PHASECHK.TRANS64.TRYWAIT P1, [R5+URZ+0x22830], R4 ;  /* 0x02283004050075a7 */ /* 0x0002a6000802017f */
[----:B--2---:R-:W-:Y:S05]  /*14b70*/  @!P1 NANOSLEEP.SYNCS 0x989680 ;  /* 0x009896800000995d */ /* 0x004fea0003900000 */
[----:B------:R-:W2:Y:S02]  /*14b80*/  @!P1 SYNCS.PHASECHK.TRANS64 P1, [R5+URZ+0x22830], R4 ;  /* 0x02283004050095a7 */ /* 0x000ea4000802007f */
[----:B--2---:R-:W-:Y:S05]  /*14b90*/  @!P1 BRA `(.L_x_9622) ;  /* 0xfffffffc00ec9947 */ /* 0x004fea000383ffff */
[----:B------:R-:W-:Y:S05]  /*14ba0*/  BRA `(.L_x_9619) ;  /* 0xfffffefc00f07947 */ /* 0x000fea000383ffff */
.L_x_9626:
[----:B-1----:R-:W-:-:S04]  /*14bb0*/  IMAD.U32 R5, RZ, RZ, UR6 ;  /* 0x00000006ff057e24 */ /* 0x002fc8000f8e00ff */
[----:B------:R1:W2:Y:S03]  /*14bc0*/  SYNCS.PHASECHK.TRANS64.TRYWAIT P1, [R5+URZ+0x22850], R4 ;  /* 0x02285004050075a7 */ /* 0x0002a6000802017f */
[----:B--2---:R-:W-:Y:S05]  /*14bd0*/  @!P1 NANOSLEEP.SYNCS 0x989680 ;  /* 0x009896800000995d */ /* 0x004fea0003900000 */
[----:B------:R-:W2:Y:S02]  /*14be0*/  @!P1 SYNCS.PHASECHK.TRANS64 P1, [R5+URZ+0x22850], R4 ;  /* 0x02285004050095a7 */ /* 0x000ea4000802007f */
[----:B--2---:R-:W-:Y:S05]  /*14bf0*/  @!P1 BRA `(.L_x_9626) ;  /* 0xfffffffc00ec9947 */ /* 0x004fea000383ffff */
[----:B------:R-:W-:Y:S05]  /*14c00*/  BRA `(.L_x_9623) ;  /* 0xffffff08000c7947 */ /* 0x000fea000383ffff */
.L_x_9634:
[----:B-1----:R-:W-:-:S04]  /*14c10*/  IMAD.U32 R5, RZ, RZ, UR6 ;  /* 0x00000006ff057e24 */ /* 0x002fc8000f8e00ff */
[----:B------:R1:W2:Y:S03]  /*14c20*/  SYNCS.PHASECHK.TRANS64.TRYWAIT P1, [R5+URZ+0x22830], R4 ;  /* 0x02283004050075a7 */ /* 0x0002a6000802017f */
[----:B--2---:R-:W-:Y:S05]  /*14c30*/  @!P1 NANOSLEEP.SYNCS 0x989680 ;  /* 0x009896800000995d */ /* 0x004fea0003900000 */
[----:B------:R-:W2:Y:S02]  /*14c40*/  @!P1 SYNCS.PHASECHK.TRANS64 P1, [R5+URZ+0x22830], R4 ;  /* 0x02283004050095a7 */ /* 0x000ea4000802007f */
[----:B--2---:R-:W-:Y:S05]  /*14c50*/  @!P1 BRA `(.L_x_9634) ;  /* 0xfffffffc00ec9947 */ /* 0x004fea000383ffff */
[----:B------:R-:W-:Y:S05]  /*14c60*/  BRA `(.L_x_9631) ;  /* 0xffffff3000f47947 */ /* 0x000fea000383ffff */
.L_x_9638:
[----:B-1----:R-:W-:-:S04]  /*14c70*/  IMAD.U32 R5, RZ, RZ, UR6 ;  /* 0x00000006ff057e24 */ /* 0x002fc8000f8e00ff */
[----:B------:R1:W2:Y:S03]  /*14c80*/  SYNCS.PHASECHK.TRANS64.TRYWAIT P1, [R5+URZ+0x22850], R4 ;  /* 0x02285004050075a7 */ /* 0x0002a6000802017f */
[----:B--2---:R-:W-:Y:S05]  /*14c90*/  @!P1 NANOSLEEP.SYNCS 0x989680 ;  /* 0x009896800000995d */ /* 0x004fea0003900000 */
[----:B------:R-:W2:Y:S02]  /*14ca0*/  @!P1 SYNCS.PHASECHK.TRANS64 P1, [R5+URZ+0x22850], R4 ;  /* 0x02285004050095a7 */ /* 0x000ea4000802007f */
[----:B--2---:R-:W-:Y:S05]  /*14cb0*/  @!P1 BRA `(.L_x_9638) ;  /* 0xfffffffc00ec9947 */ /* 0x004fea000383ffff */
[----:B------:R-:W-:Y:S05]  /*14cc0*/  BRA `(.L_x_9635) ;  /* 0xffffff3c00047947 */ /* 0x000fea000383ffff */
.L_x_9645:
[----:B-1----:R-:W-:-:S04]  /*14cd0*/  IMAD.U32 R6, RZ, RZ, UR9 ;  /* 0x00000009ff067e24 */ /* 0x002fc8000f8e00ff */
[----:B------:R1:W2:Y:S03]  /*14ce0*/  SYNCS.PHASECHK.TRANS64.TRYWAIT P1, [R6+URZ+0x22850], R3 ;  /* 0x02285003060075a7 */ /* 0x0002a6000802017f */
[----:B--2---:R-:W-:Y:S05]  /*14cf0*/  @!P1 NANOSLEEP.SYNCS 0x989680 ;  /* 0x009896800000995d */ /* 0x004fea0003900000 */
[----:B------:R-:W2:Y:S02]  /*14d00*/  @!P1 SYNCS.PHASECHK.TRANS64 P1, [R6+URZ+0x22850], R3 ;  /* 0x02285003060095a7 */ /* 0x000ea4000802007f */
[----:B--2---:R-:W-:Y:S05]  /*14d10*/  @!P1 BRA `(.L_x_9645) ;  /* 0xfffffffc00ec9947 */ /* 0x004fea000383ffff */
[----:B------:R-:W-:Y:S05]  /*14d20*/  BRA `(.L_x_9644) ;  /* 0xffffff5800dc7947 */ /* 0x000fea000383ffff */
.L_x_9690:
        /* <DEDUP_REMOVED lines=10> */
.L_x_9767:
[----:B------:R-:W-:Y:S05]  /*14dd0*/  BRA `(.L_x_9768) ;  /* 0xffffffa800587947 */ /* 0x000fea000383ffff */
.L_x_9693:
[----:B0-----:R0:W1:Y:S02]  /*14de0*/  SYNCS.PHASECHK.TRANS64.TRYWAIT P0, [R0+URZ+0x22880], R30 ;  /* 0x0228801e000075a7 */ /* 0x001064000800017f */
[----:B-1----:R-:W-:Y:S05]  /*14df0*/  @!P0 NANOSLEEP.SYNCS 0x989680 ;  /* 0x009896800000895d */ /* 0x002fea0003900000 */
[----:B------:R-:W1:Y:S02]  /*14e00*/  @!P0 SYNCS.PHASECHK.TRANS64 P0, [R0+URZ+0x22880], R30 ;  /* 0x0228801e000085a7 */ /* 0x000e64000800007f */
[----:B-1----:R-:W-:Y:S05]  /*14e10*/  @!P0 BRA `(.L_x_9693) ;  /* 0xfffffffc00f08947 */ /* 0x002fea000383ffff */
[----:B------:R-:W-:Y:S05]  /*14e20*/  BRA `(.L_x_9769) ;  /* 0xffffffac00807947 */ /* 0x000fea000383ffff */
.L_x_9694:
        /* <DEDUP_REMOVED lines=8> */
.L_x_9771:
[----:B------:R-:W-:Y:S05]  /*14eb0*/  BSYNC B0 ;  /* 0x0000000000007941 */ /* 0x000fea0003800000 */
.L_x_9770:
        /* <DEDUP_REMOVED lines=14> */
.L_x_9772:
[----:B------:R-:W-:Y:S02]  /*14fa0*/  IMAD.MOV.U32 R13, RZ, RZ, R10 ;  /* 0x000000ffff0d7224 */ /* 0x000fe400078e000a */
[----:B------:R-:W-:Y:S02]  /*14fb0*/  IMAD.MOV.U32 R12, RZ, RZ, 0x1 ;  /* 0x00000001ff0c7424 */ /* 0x000fe400078e00ff */
[----:B------:R-:W-:-:S07]  /*14fc0*/  IMAD.MOV.U32 R2, RZ, RZ, R14 ;  /* 0x000000ffff027224 */ /* 0x000fce00078e000e */
[----:B------:R-:W-:Y:S05]  /*14fd0*/  WARPSYNC.COLLECTIVE R15, `(.L_x_9773) ;  /* 0x000000000f087348 */ /* 0x000fea0003c00000 */
[----:B------:R0:W1:Y:S02]  /*14fe0*/  SHFL.IDX P6, R14, R13, R12, R11 ;  /* 0x0000000c0d0e7389 */ /* 0x00006400000c000b */
[----:B01----:R-:W-:Y:S01]  /*14ff0*/  ENDCOLLECTIVE ;  /* 0x000000000000791b */ /* 0x003fe20003800000 */
.L_x_9773:
        /* <DEDUP_REMOVED lines=12> */
.L_x_9774:
[----:B------:R-:W-:Y:S02]  /*150c0*/  IMAD.MOV.U32 R13, RZ, RZ, R10 ;  /* 0x000000ffff0d7224 */ /* 0x000fe400078e000a */
[----:B------:R-:W-:Y:S02]  /*150d0*/  IMAD.MOV.U32 R12, RZ, RZ, 0x2 ;  /* 0x00000002ff0c7424 */ /* 0x000fe400078e00ff */
[----:B------:R-:W-:-:S07]  /*150e0*/  IMAD.MOV.U32 R2, RZ, RZ, R14 ;  /* 0x000000ffff027224 */ /* 0x000fce00078e000e */
[----:B------:R-:W-:Y:S05]  /*150f0*/  WARPSYNC.COLLECTIVE R15, `(.L_x_9775) ;  /* 0x000000000f087348 */ /* 0x000fea0003c00000 */
[----:B------:R0:W1:Y:S02]  /*15100*/  SHFL.IDX P6, R14, R13, R12, R11 ;  /* 0x0000000c0d0e7389 */ /* 0x00006400000c000b */
[----:B01----:R-:W-:Y:S01]  /*15110*/  ENDCOLLECTIVE ;  /* 0x000000000000791b */ /* 0x003fe20003800000 */
.L_x_9775:
        /* <DEDUP_REMOVED lines=12> */
.L_x_9776:
[----:B------:R-:W-:Y:S02]  /*151e0*/  IMAD.MOV.U32 R13, RZ, RZ, R10 ;  /* 0x000000ffff0d7224 */ /* 0x000fe400078e000a */
[----:B------:R-:W-:Y:S02]  /*151f0*/  IMAD.MOV.U32 R12, RZ, RZ, 0x3 ;  /* 0x00000003ff0c7424 */ /* 0x000fe400078e00ff */
[----:B------:R-:W-:-:S07]  /*15200*/  IMAD.MOV.U32 R2, RZ, RZ, R14 ;  /* 0x000000ffff027224 */ /* 0x000fce00078e000e */
[----:B------:R-:W-:Y:S05]  /*15210*/  WARPSYNC.COLLECTIVE R15, `(.L_x_9777) ;  /* 0x000000000f087348 */ /* 0x000fea0003c00000 */
[----:B------:R0:W1:Y:S02]  /*15220*/  SHFL.IDX P6, R14, R13, R12, R11 ;  /* 0x0000000c0d0e7389 */ /* 0x00006400000c000b */
[----:B01----:R-:W-:Y:S01]  /*15230*/  ENDCOLLECTIVE ;  /* 0x000000000000791b */ /* 0x003fe20003800000 */
.L_x_9777:
        /* <DEDUP_REMOVED lines=12> */
.L_x_9778:
[----:B------:R-:W-:Y:S02]  /*15300*/  IMAD.MOV.U32 R13, RZ, RZ, R10 ;  /* 0x000000ffff0d7224 */ /* 0x000fe400078e000a */
[----:B------:R-:W-:Y:S02]  /*15310*/  IMAD.MOV.U32 R12, RZ, RZ, 0x4 ;  /* 0x00000004ff0c7424 */ /* 0x000fe400078e00ff */
[----:B------:R-:W-:-:S07]  /*15320*/  IMAD.MOV.U32 R2, RZ, RZ, R14 ;  /* 0x000000ffff027224 */ /* 0x000fce00078e000e */
[----:B------:R-:W-:Y:S05]  /*15330*/  WARPSYNC.COLLECTIVE R15, `(.L_x_9779) ;  /* 0x000000000f087348 */ /* 0x000fea0003c00000 */
[----:B------:R0:W1:Y:S02]  /*15340*/  SHFL.IDX P6, R14, R13, R12, R11 ;  /* 0x0000000c0d0e7389 */ /* 0x00006400000c000b */
[----:B01----:R-:W-:Y:S01]  /*15350*/  ENDCOLLECTIVE ;  /* 0x000000000000791b */ /* 0x003fe20003800000 */
.L_x_9779:
        /* <DEDUP_REMOVED lines=12> */
.L_x_9780:
[----:B------:R-:W-:Y:S02]  /*15420*/  IMAD.MOV.U32 R13, RZ, RZ, R10 ;  /* 0x000000ffff0d7224 */ /* 0x000fe400078e000a */
[----:B------:R-:W-:Y:S02]  /*15430*/  IMAD.MOV.U32 R12, RZ, RZ, 0x5 ;  /* 0x00000005ff0c7424 */ /* 0x000fe400078e00ff */
[----:B------:R-:W-:-:S07]  /*15440*/  IMAD.MOV.U32 R2, RZ, RZ, R14 ;  /* 0x000000ffff027224 */ /* 0x000fce00078e000e */
[----:B------:R-:W-:Y:S05]  /*15450*/  WARPSYNC.COLLECTIVE R15, `(.L_x_9781) ;  /* 0x000000000f087348 */ /* 0x000fea0003c00000 */
[----:B------:R0:W1:Y:S02]  /*15460*/  SHFL.IDX P6, R14, R13, R12, R11 ;  /* 0x0000000c0d0e7389 */ /* 0x00006400000c000b */
[----:B01----:R-:W-:Y:S01]  /*15470*/  ENDCOLLECTIVE ;  /* 0x000000000000791b */ /* 0x003fe20003800000 */
.L_x_9781:
        /* <DEDUP_REMOVED lines=12> */
.L_x_9782:
[----:B------:R-:W-:Y:S02]  /*15540*/  IMAD.MOV.U32 R13, RZ, RZ, R10 ;  /* 0x000000ffff0d7224 */ /* 0x000fe400078e000a */
[----:B------:R-:W-:Y:S02]  /*15550*/  IMAD.MOV.U32 R12, RZ, RZ, 0x6 ;  /* 0x00000006ff0c7424 */ /* 0x000fe400078e00ff */
[----:B------:R-:W-:-:S07]  /*15560*/  IMAD.MOV.U32 R2, RZ, RZ, R14 ;  /* 0x000000ffff027224 */ /* 0x000fce00078e000e */
[----:B------:R-:W-:Y:S05]  /*15570*/  WARPSYNC.COLLECTIVE R15, `(.L_x_9783) ;  /* 0x000000000f087348 */ /* 0x000fea0003c00000 */
[----:B------:R0:W1:Y:S02]  /*15580*/  SHFL.IDX P6, R14, R13, R12, R11 ;  /* 0x0000000c0d0e7389 */ /* 0x00006400000c000b */
[----:B01----:R-:W-:Y:S01]  /*15590*/  ENDCOLLECTIVE ;  /* 0x000000000000791b */ /* 0x003fe20003800000 */
.L_x_9783:
        /* <DEDUP_REMOVED lines=12> */
.L_x_9784:
[----:B------:R-:W-:Y:S02]  /*15660*/  IMAD.MOV.U32 R13, RZ, RZ, R10 ;  /* 0x000000ffff0d7224 */ /* 0x000fe400078e000a */
[----:B------:R-:W-:Y:S02]  /*15670*/  IMAD.MOV.U32 R12, RZ, RZ, 0x7 ;  /* 0x00000007ff0c7424 */ /* 0x000fe400078e00ff */
[----:B------:R-:W-:-:S07]  /*15680*/  IMAD.MOV.U32 R2, RZ, RZ, R14 ;  /* 0x000000ffff027224 */ /* 0x000fce00078e000e */
[----:B------:R-:W-:Y:S05]  /*15690*/  WARPSYNC.COLLECTIVE R15, `(.L_x_9785) ;  /* 0x000000000f087348 */ /* 0x000fea0003c00000 */
[----:B------:R0:W1:Y:S02]  /*156a0*/  SHFL.IDX P6, R14, R13, R12, R11 ;  /* 0x0000000c0d0e7389 */ /* 0x00006400000c000b */
[----:B01----:R-:W-:Y:S01]  /*156b0*/  ENDCOLLECTIVE ;  /* 0x000000000000791b */ /* 0x003fe20003800000 */
.L_x_9785:
        /* <DEDUP_REMOVED lines=12> */
.L_x_9786:
[----:B------:R-:W-:Y:S02]  /*15780*/  IMAD.MOV.U32 R13, RZ, RZ, R21 ;  /* 0x000000ffff0d7224 */ /* 0x000fe400078e0015 */
[----:B------:R-:W-:Y:S02]  /*15790*/  IMAD.MOV.U32 R12, RZ, RZ, RZ ;  /* 0x000000ffff0c7224 */ /* 0x000fe400078e00ff */
[----:B------:R-:W-:-:S07]  /*157a0*/  IMAD.MOV.U32 R2, RZ, RZ, R14 ;  /* 0x000000ffff027224 */ /* 0x000fce00078e000e */
[----:B------:R-:W-:Y:S05]  /*157b0*/  WARPSYNC.COLLECTIVE R15, `(.L_x_9787) ;  /* 0x000000000f087348 */ /* 0x000fea0003c00000 */
[----:B------:R0:W1:Y:S02]  /*157c0*/  SHFL.IDX P6, R14, R13, R12, R11 ;  /* 0x0000000c0d0e7389 */ /* 0x00006400000c000b */
[----:B01----:R-:W-:Y:S01]  /*157d0*/  ENDCOLLECTIVE ;  /* 0x000000000000791b */ /* 0x003fe20003800000 */
.L_x_9787:
        /* <DEDUP_REMOVED lines=12> */
.L_x_9788:
[----:B------:R-:W-:Y:S02]  /*158a0*/  IMAD.MOV.U32 R13, RZ, RZ, R21 ;  /* 0x000000ffff0d7224 */ /* 0x000fe400078e0015 */
[----:B------:R-:W-:Y:S02]  /*158b0*/  IMAD.MOV.U32 R12, RZ, RZ, 0x1 ;  /* 0x00000001ff0c7424 */ /* 0x000fe400078e00ff */
[----:B------:R-:W-:-:S07]  /*158c0*/  IMAD.MOV.U32 R2, RZ, RZ, R14 ;  /* 0x000000ffff027224 */ /* 0x000fce00078e000e */
[----:B------:R-:W-:Y:S05]  /*158d0*/  WARPSYNC.COLLECTIVE R15, `(.L_x_9789) ;  /* 0x000000000f087348 */ /* 0x000fea0003c00000 */
[----:B------:R0:W1:Y:S02]  /*158e0*/  SHFL.IDX P6, R14, R13, R12, R11 ;  /* 0x0000000c0d0e7389 */ /* 0x00006400000c000b */
[----:B01----:R-:W-:Y:S01]  /*158f0*/  ENDCOLLECTIVE ;  /* 0x000000000000791b */ /* 0x003fe20003800000 */
.L_x_9789:
        /* <DEDUP_REMOVED lines=13> */
.L_x_9790:
        /* <DEDUP_REMOVED lines=15> */
.L_x_9699:
[----:B--2---:R2:W3:Y:S02]  /*15ac0*/  SYNCS.PHASECHK.TRANS64.TRYWAIT P0, [R0+URZ+0x22840], R30 ;  /* 0x0228401e000075a7 */ /* 0x0044e4000800017f */
[----:B---3--:R-:W-:Y:S05]  /*15ad0*/  @!P0 NANOSLEEP.SYNCS 0x989680 ;  /* 0x009896800000895d */ /* 0x008fea0003900000 */
[----:B------:R-:W3:Y:S02]  /*15ae0*/  @!P0 SYNCS.PHASECHK.TRANS64 P0, [R0+URZ+0x22840], R30 ;  /* 0x0228401e000085a7 */ /* 0x000ee4000800007f */
[----:B---3--:R-:W-:Y:S05]  /*15af0*/  @!P0 BRA `(.L_x_9699) ;  /* 0xfffffffc00f08947 */ /* 0x008fea000383ffff */
[----:B------:R-:W-:Y:S05]  /*15b00*/  BRA `(.L_x_9792) ;  /* 0xffffffa800ac7947 */ /* 0x000fea000383ffff */
.L_x_9700:
        /* <DEDUP_REMOVED lines=8> */
.L_x_9794:
[----:B------:R-:W-:Y:S05]  /*15b90*/  BSYNC B0 ;  /* 0x0000000000007941 */ /* 0x000fea0003800000 */
.L_x_9793:
        /* <DEDUP_REMOVED lines=8> */
.L_x_9795:
        /* <DEDUP_REMOVED lines=13> */
.L_x_9796:
[----:B------:R-:W-:Y:S02]  /*15cf0*/  IMAD.MOV.U32 R13, RZ, RZ, R8 ;  /* 0x000000ffff0d7224 */ /* 0x000fe400078e0008 */
[----:B------:R-:W-:-:S07]  /*15d00*/  IMAD.MOV.U32 R2, RZ, RZ, R14 ;  /* 0x000000ffff027224 */ /* 0x000fce00078e000e */
[----:B------:R-:W-:Y:S05]  /*15d10*/  WARPSYNC.COLLECTIVE R15, `(.L_x_9797) ;  /* 0x000000000f087348 */ /* 0x000fea0003c00000 */
[----:B------:R0:W1:Y:S02]  /*15d20*/  SHFL.IDX P6, R14, R13, R12, R11 ;  /* 0x0000000c0d0e7389 */ /* 0x00006400000c000b */
[----:B01----:R-:W-:Y:S01]  /*15d30*/  ENDCOLLECTIVE ;  /* 0x000000000000791b */ /* 0x003fe20003800000 */
.L_x_9797:
        /* <DEDUP_REMOVED lines=13> */
.L_x_9798:
[----:B------:R-:W-:Y:S02]  /*15e10*/  IMAD.MOV.U32 R13, RZ, RZ, R8 ;  /* 0x000000ffff0d7224 */ /* 0x000fe400078e0008 */
[----:B------:R-:W-:-:S07]  /*15e20*/  IMAD.MOV.U32 R2, RZ, RZ, R14 ;  /* 0x000000ffff027224 */ /* 0x000fce00078e000e */
[----:B------:R-:W-:Y:S05]  /*15e30*/  WARPSYNC.COLLECTIVE R15, `(.L_x_9799) ;  /* 0x000000000f087348 */ /* 0x000fea0003c00000 */
[----:B------:R0:W1:Y:S02]  /*15e40*/  SHFL.IDX P6, R14, R13, R12, R11 ;  /* 0x0000000c0d0e7389 */ /* 0x00006400000c000b */
[----:B01----:R-:W-:Y:S01]  /*15e50*/  ENDCOLLECTIVE ;  /* 0x000000000000791b */ /* 0x003fe20003800000 */
.L_x_9799:
[----:B------:R-:W-:Y:S02]  /*15e60*/  IMAD.MOV.U32 R13, RZ, RZ, R7 ;  /* 0x000000ffff0d7224 */ /* 0x000fe400078e0007 */
[----:B------:R-:W-:Y:S01]  /*15e70*/  IMAD.MOV.U32 R12, RZ, RZ, 0x3 ;  /* 0x00000003ff0c7424 */ /* 0x000fe200078e00ff */
[----:B------:R-:W-:-:S13]  /*15e80*/  @P5 IADD3 R9, P0, R32, R14, RZ ;  /* 0x0000000e20095210 */ /* 0x000fda0007f1e0ff */
[----:B------:R-:W-:Y:S05]  /*15e90*/  WARPSYNC.COLLECTIVE R15, `(.L_x_9800) ;  /* 0x000000000f087348 */ /* 0x000fea0003c00000 */
[----:B------:R0:W1:Y:S02]  /*15ea0*/  SHFL.IDX P6, R14, R13, R12, R11 ;  /* 0x0000000c0d0e7389 */ /* 0x00006400000c000b */
[----:B01----:R-:W-:Y:S01]  /*15eb0*/  ENDCOLLECTIVE ;  /* 0x000000000000791b */ /* 0x003fe20003800000 */
.L_x_9800:
        /* <DEDUP_REMOVED lines=13> */
.L_x_9801:
[----:B------:R-:W-:Y:S02]  /*15f90*/  IMAD.MOV.U32 R13, RZ, RZ, R7 ;  /* 0x000000ffff0d7224 */ /* 0x000fe400078e0007 */
[----:B------:R-:W-:Y:S01]  /*15fa0*/  IMAD.MOV.U32 R12, RZ, RZ, 0x4 ;  /* 0x00000004ff0c7424 */ /* 0x000fe200078e00ff */
[----:B------:R-:W-:-:S13]  /*15fb0*/  @P4 IADD3 R9, P0, R32, R14, RZ ;  /* 0x0000000e20094210 */ /* 0x000fda0007f1e0ff */
[----:B------:R-:W-:Y:S05]  /*15fc0*/  WARPSYNC.COLLECTIVE R15, `(.L_x_9802) ;  /* 0x000000000f087348 */ /* 0x000fea0003c00000 */
[----:B------:R0:W1:Y:S02]  /*15fd0*/  SHFL.IDX P6, R14, R13, R12, R11 ;  /* 0x0000000c0d0e7389 */ /* 0x00006400000c000b */
[----:B01----:R-:W-:Y:S01]  /*15fe0*/  ENDCOLLECTIVE ;  /* 0x000000000000791b */ /* 0x003fe20003800000 */
.L_x_9802:
        /* <DEDUP_REMOVED lines=13> */
.L_x_9803:
[----:B------:R-:W-:Y:S02]  /*160c0*/  IMAD.MOV.U32 R13, RZ, RZ, R7 ;  /* 0x000000ffff0d7224 */ /* 0x000fe400078e0007 */
[----:B------:R-:W-:Y:S01]  /*160d0*/  IMAD.MOV.U32 R12, RZ, RZ, 0x5 ;  /* 0x00000005ff0c7424 */ /* 0x000fe200078e00ff */
[----:B------:R-:W-:-:S13]  /*160e0*/  @P4 IADD3 R9, P0, R32, R14, RZ ;  /* 0x0000000e20094210 */ /* 0x000fda0007f1e0ff */
[----:B------:R-:W-:Y:S05]  /*160f0*/  WARPSYNC.COLLECTIVE R15, `(.L_x_9804) ;  /* 0x000000000f087348 */ /* 0x000fea0003c00000 */
[----:B------:R0:W1:Y:S02]  /*16100*/  SHFL.IDX P6, R14, R13, R12, R11 ;  /* 0x0000000c0d0e7389 */ /* 0x00006400000c000b */
[----:B01----:R-:W-:Y:S01]  /*16110*/  ENDCOLLECTIVE ;  /* 0x000000000000791b */ /* 0x003fe20003800000 */
.L_x_9804:
        /* <DEDUP_REMOVED lines=13> */
.L_x_9805:
[----:B------:R-:W-:Y:S02]  /*161f0*/  IMAD.MOV.U32 R13, RZ, RZ, R7 ;  /* 0x000000ffff0d7224 */ /* 0x000fe400078e0007 */
[----:B------:R-:W-:Y:S01]  /*16200*/  IMAD.MOV.U32 R12, RZ, RZ, 0x6 ;  /* 0x00000006ff0c7424 */ /* 0x000fe200078e00ff */
[----:B------:R-:W-:-:S13]  /*16210*/  @P5 IADD3 R9, P0, R32, R14, RZ ;  /* 0x0000000e20095210 */ /* 0x000fda0007f1e0ff */
[----:B------:R-:W-:Y:S05]  /*16220*/  WARPSYNC.COLLECTIVE R15, `(.L_x_9806) ;  /* 0x000000000f087348 */ /* 0x000fea0003c00000 */
[----:B------:R0:W1:Y:S02]  /*16230*/  SHFL.IDX P6, R14, R13, R12, R11 ;  /* 0x0000000c0d0e7389 */ /* 0x00006400000c000b */
[----:B01----:R-:W-:Y:S01]  /*16240*/  ENDCOLLECTIVE ;  /* 0x000000000000791b */ /* 0x003fe20003800000 */
.L_x_9806:
        /* <DEDUP_REMOVED lines=12> */
.L_x_9807:
[----:B------:R-:W-:Y:S02]  /*16310*/  IMAD.MOV.U32 R13, RZ, RZ, R7 ;  /* 0x000000ffff0d7224 */ /* 0x000fe400078e0007 */
[----:B------:R-:W-:Y:S01]  /*16320*/  IMAD.MOV.U32 R12, RZ, RZ, 0x7 ;  /* 0x00000007ff0c7424 */ /* 0x000fe200078e00ff */
[----:B------:R-:W-:-:S13]  /*16330*/  @P4 IADD3 R9, P0, R32, R14, RZ ;  /* 0x0000000e20094210 */ /* 0x000fda0007f1e0ff */
[----:B------:R-:W-:Y:S05]  /*16340*/  WARPSYNC.COLLECTIVE R15, `(.L_x_9808) ;  /* 0x000000000f087348 */ /* 0x000fea0003c00000 */
[----:B------:R0:W1:Y:S02]  /*16350*/  SHFL.IDX P6, R14, R13, R12, R11 ;  /* 0x0000000c0d0e7389 */ /* 0x00006400000c000b */
[----:B01----:R-:W-:Y:S01]  /*16360*/  ENDCOLLECTIVE ;  /* 0x000000000000791b */ /* 0x003fe20003800000 */
.L_x_9808:
        /* <DEDUP_REMOVED lines=12> */
.L_x_9809:
[----:B------:R-:W-:Y:S02]  /*16430*/  IMAD.MOV.U32 R13, RZ, RZ, R6 ;  /* 0x000000ffff0d7224 */ /* 0x000fe400078e0006 */
[----:B------:R-:W-:Y:S01]  /*16440*/  IMAD.MOV.U32 R12, RZ, RZ, RZ ;  /* 0x000000ffff0c7224 */ /* 0x000fe200078e00ff */
[----:B------:R-:W-:-:S05]  /*16450*/  @P3 IADD3 R14, P0, R32, R14, RZ ;  /* 0x0000000e200e3210 */ /* 0x000fca0007f1e0ff */
[----:B------:R-:W-:-:S08]  /*16460*/  @P3 IMAD.MOV.U32 R2, RZ, RZ, R14 ;  /* 0x000000ffff023224 */ /* 0x000fd000078e000e */
[----:B------:R-:W-:Y:S05]  /*16470*/  WARPSYNC.COLLECTIVE R15, `(.L_x_9810) ;  /* 0x000000000f087348 */ /* 0x000fea0003c00000 */
[----:B------:R0:W1:Y:S02]  /*16480*/  SHFL.IDX P6, R14, R13, R12, R11 ;  /* 0x0000000c0d0e7389 */ /* 0x00006400000c000b */
[----:B01----:R-:W-:Y:S01]  /*16490*/  ENDCOLLECTIVE ;  /* 0x000000000000791b */ /* 0x003fe20003800000 */
.L_x_9810:
        /* <DEDUP_REMOVED lines=11> */
.L_x_9811:
        /* <DEDUP_REMOVED lines=8> */
.L_x_9812:
        /* <DEDUP_REMOVED lines=10> */
.L_x_9813:
[----:B------:R-:W-:Y:S05]  /*16670*/  BRA `(.L_x_9814) ;  /* 0xffffffa400707947 */ /* 0x000fea000383ffff */
.L_x_9705:
        /* <DEDUP_REMOVED lines=9> */
.L_x_9815:
[C---:B------:R-:W-:Y:S01]  /*16710*/  VIADD R7, R17.reuse, 0x10 ;  /* 0x0000001011077836 */ /* 0x040fe20000000000 */
[----:B------:R-:W-:Y:S01]  /*16720*/  ISETP.GE.AND P2, PT, R17, R4, PT ;  /* 0x000000041100720c */ /* 0x000fe20003f46270 */
[----:B------:R-:W-:Y:S02]  /*16730*/  IMAD.MOV.U32 R13, RZ, RZ, R0 ;  /* 0x000000ffff0d7224 */ /* 0x000fe400078e0000 */
[----:B------:R-:W-:-:S10]  /*16740*/  IMAD.MOV.U32 R2, RZ, RZ, R14 ;  /* 0x000000ffff027224 */ /* 0x000fd400078e000e */
[----:B------:R-:W-:Y:S05]  /*16750*/  WARPSYNC.COLLECTIVE R15, `(.L_x_9816) ;  /* 0x000000000f087348 */ /* 0x000fea0003c00000 */
[----:B------:R0:W1:Y:S02]  /*16760*/  SHFL.IDX P6, R14, R13, R12, R11 ;  /* 0x0000000c0d0e7389 */ /* 0x00006400000c000b */
[----:B01----:R-:W-:Y:S01]  /*16770*/  ENDCOLLECTIVE ;  /* 0x000000000000791b */ /* 0x003fe20003800000 */
.L_x_9816:
        /* <DEDUP_REMOVED lines=8> */
.L_x_9817:
        /* <DEDUP_REMOVED lines=11> */
.L_x_9818:
[----:B------:R-:W-:Y:S02]  /*168b0*/  IMAD.MOV.U32 R13, RZ, RZ, R5 ;  /* 0x000000ffff0d7224 */ /* 0x000fe400078e0005 */
[----:B------:R-:W-:Y:S01]  /*168c0*/  IMAD.MOV.U32 R12, RZ, RZ, 0x2 ;  /* 0x00000002ff0c7424 */ /* 0x000fe200078e00ff */
[----:B------:R-:W-:-:S13]  /*168d0*/  @!P2 IADD3 R2, P1, R32, R14, RZ ;  /* 0x0000000e2002a210 */ /* 0x000fda0007f3e0ff */
[----:B------:R-:W-:Y:S05]  /*168e0*/  WARPSYNC.COLLECTIVE R15, `(.L_x_9819) ;  /* 0x000000000f087348 */ /* 0x000fea0003c00000 */
[----:B------:R0:W1:Y:S02]  /*168f0*/  SHFL.IDX P6, R14, R13, R12, R11 ;  /* 0x0000000c0d0e7389 */ /* 0x00006400000c000b */
[----:B01----:R-:W-:Y:S01]  /*16900*/  ENDCOLLECTIVE ;  /* 0x000000000000791b */ /* 0x003fe20003800000 */
.L_x_9819:
        /* <DEDUP_REMOVED lines=12> */
.L_x_9820:
[----:B------:R-:W-:Y:S02]  /*169d0*/  IMAD.MOV.U32 R13, RZ, RZ, R5 ;  /* 0x000000ffff0d7224 */ /* 0x000fe400078e0005 */
[----:B------:R-:W-:Y:S01]  /*169e0*/  IMAD.MOV.U32 R12, RZ, RZ, 0x3 ;  /* 0x00000003ff0c7424 */ /* 0x000fe200078e00ff */
[----:B------:R-:W-:-:S13]  /*169f0*/  @!P2 IADD3 R2, P1, R32, R14, RZ ;  /* 0x0000000e2002a210 */ /* 0x000fda0007f3e0ff */
[----:B------:R-:W-:Y:S05]  /*16a00*/  WARPSYNC.COLLECTIVE R15, `(.L_x_9821) ;  /* 0x000000000f087348 */ /* 0x000fea0003c00000 */
[----:B------:R0:W1:Y:S02]  /*16a10*/  SHFL.IDX P6, R14, R13, R12, R11 ;  /* 0x0000000c0d0e7389 */ /* 0x00006400000c000b */
[----:B01----:R-:W-:Y:S01]  /*16a20*/  ENDCOLLECTIVE ;  /* 0x000000000000791b */ /* 0x003fe20003800000 */
.L_x_9821:
        /* <DEDUP_REMOVED lines=12> */
.L_x_9822:
[----:B------:R-:W-:Y:S02]  /*16af0*/  IMAD.MOV.U32 R13, RZ, RZ, R5 ;  /* 0x000000ffff0d7224 */ /* 0x000fe400078e0005 */
[----:B------:R-:W-:Y:S01]  /*16b00*/  IMAD.MOV.U32 R12, RZ, RZ, 0x4 ;  /* 0x00000004ff0c7424 */ /* 0x000fe200078e00ff */
[----:B------:R-:W-:-:S13]  /*16b10*/  @!P2 IADD3 R2, P1, R32, R14, RZ ;  /* 0x0000000e2002a210 */ /* 0x000fda0007f3e0ff */
[----:B------:R-:W-:Y:S05]  /*16b20*/  WARPSYNC.COLLECTIVE R15, `(.L_x_9823) ;  /* 0x000000000f087348 */ /* 0x000fea0003c00000 */
[----:B------:R0:W1:Y:S02]  /*16b30*/  SHFL.IDX P6, R14, R13, R12, R11 ;  /* 0x0000000c0d0e7389 */ /* 0x00006400000c000b */
[----:B01----:R-:W-:Y:S01]  /*16b40*/  ENDCOLLECTIVE ;  /* 0x000000000000791b */ /* 0x003fe20003800000 */
.L_x_9823:
        /* <DEDUP_REMOVED lines=12> */
.L_x_9824:
[----:B------:R-:W-:Y:S02]  /*16c10*/  IMAD.MOV.U32 R13, RZ, RZ, R5 ;  /* 0x000000ffff0d7224 */ /* 0x000fe400078e0005 */
[----:B------:R-:W-:Y:S01]  /*16c20*/  IMAD.MOV.U32 R12, RZ, RZ, 0x5 ;  /* 0x00000005ff0c7424 */ /* 0x000fe200078e00ff */
[----:B------:R-:W-:-:S13]  /*16c30*/  @!P2 IADD3 R2, P1, R32, R14, RZ ;  /* 0x0000000e2002a210 */ /* 0x000fda0007f3e0ff */
[----:B------:R-:W-:Y:S05]  /*16c40*/  WARPSYNC.COLLECTIVE R15, `(.L_x_9825) ;  /* 0x000000000f087348 */ /* 0x000fea0003c00000 */
[----:B------:R0:W1:Y:S02]  /*16c50*/  SHFL.IDX P6, R14, R13, R12, R11 ;  /* 0x0000000c0d0e7389 */ /* 0x00006400000c000b */
[----:B01----:R-:W-:Y:S01]  /*16c60*/  ENDCOLLECTIVE ;  /* 0x000000000000791b */ /* 0x003fe20003800000 */
.L_x_9825:
        /* <DEDUP_REMOVED lines=11> */
.L_x_9826:
[----:B------:R-:W-:Y:S02]  /*16d20*/  IMAD.MOV.U32 R13, RZ, RZ, R5 ;  /* 0x000000ffff0d7224 */ /* 0x000fe400078e0005 */
[----:B------:R-:W-:Y:S01]  /*16d30*/  IMAD.MOV.U32 R12, RZ, RZ, 0x6 ;  /* 0x00000006ff0c7424 */ /* 0x000fe200078e00ff */
[----:B------:R-:W-:-:S13]  /*16d40*/  @!P2 IADD3 R2, P1, R32, R14, RZ ;  /* 0x0000000e2002a210 */ /* 0x000fda0007f3e0ff */
[----:B------:R-:W-:Y:S05]  /*16d50*/  WARPSYNC.COLLECTIVE R15, `(.L_x_9827) ;  /* 0x000000000f087348 */ /* 0x000fea0003c00000 */
[----:B------:R0:W1:Y:S02]  /*16d60*/  SHFL.IDX P6, R14, R13, R12, R11 ;  /* 0x0000000c0d0e7389 */ /* 0x00006400000c000b */
[----:B01----:R-:W-:Y:S01]  /*16d70*/  ENDCOLLECTIVE ;  /* 0x000000000000791b */ /* 0x003fe20003800000 */
.L_x_9827:
[----:B------:R-:W-:-:S05]  /*16d80*/  @!P2 IMAD.X R3, RZ, RZ, R6, P1 ;  /* 0x000000ffff03a224 */ /* 0x000fca00008e0606 */
[----:B------:R-:W-:Y:S01]  /*16d90*/  @!PT LDS RZ, [RZ] ;  /* 0x00000000fffff984 */ /* 0x000fe20000000800 */
[----:B------:R-:W-:Y:S01]  /*16da0*/  @!PT LDS RZ, [RZ] ;  /* 0x00000000fffff984 */ /* 0x000fe20000000800 */
[----:B------:R-:W-:Y:S01]  /*16db0*/  @!PT LDS RZ, [RZ] ;  /* 0x00000000fffff984 */ /* 0x000fe20000000800 */
[----:B------:R0:W-:Y:S01]  /*16dc0*/  @!P2 LDGSTS.E.BYPASS.LTC128B.128 [R8+0x16c00], desc[UR54][R2.64], !P0 ;  /* 0x16c000000208afae */ /* 0x0001e2000c101d76 */
[----:B------:R-:W-:Y:S02]  /*16dd0*/  IMAD.MOV.U32 R13, RZ, RZ, R0 ;  /* 0x000000ffff0d7224 */ /* 0x000fe400078e0000 */
[----:B0-----:R-:W-:Y:S02]  /*16de0*/  VIADD R3, R17, 0x60 ;  /* 0x0000006011037836 */ /* 0x001fe40000000000 */
[----:B------:R-:W-:-:S03]  /*16df0*/  IMAD.MOV.U32 R6, RZ, RZ, R14 ;  /* 0x000000ffff067224 */ /* 0x000fc600078e000e */
[----:B------:R-:W-:-:S13]  /*16e00*/  ISETP.GE.AND P2, PT, R3, R4, PT ;  /* 0x000000040300720c */ /* 0x000fda0003f46270 */
[----:B------:R-:W-:Y:S05]  /*16e10*/  WARPSYNC.COLLECTIVE R15, `(.L_x_9828) ;  /* 0x000000000f087348 */ /* 0x000fea0003c00000 */
[----:B------:R0:W1:Y:S02]  /*16e20*/  SHFL.IDX P6, R14, R13, R12, R11 ;  /* 0x0000000c0d0e7389 */ /* 0x00006400000c000b */
[----:B01----:R-:W-:Y:S01]  /*16e30*/  ENDCOLLECTIVE ;  /* 0x000000000000791b */ /* 0x003fe20003800000 */
.L_x_9828:
[----:B------:R-:W-:Y:S02]  /*16e40*/  IMAD.MOV.U32 R13, RZ, RZ, R5 ;  /* 0x000000ffff0d7224 */ /* 0x000fe400078e0005 */
[----:B------:R-:W-:Y:S01]  /*16e50*/  IMAD.MOV.U32 R12, RZ, RZ, 0x7 ;  /* 0x00000007ff0c7424 */ /* 0x000fe200078e00ff */
[----:B------:R-:W-:-:S13]  /*16e60*/  @!P2 IADD3 R2, P1, R32, R14, RZ ;  /* 0x0000000e2002a210 */ /* 0x000fda0007f3e0ff */
[----:B------:R-:W-:Y:S05]  /*16e70*/  WARPSYNC.COLLECTIVE R15, `(.L_x_9829) ;  /* 0x000000000f087348 */ /* 0x000fea0003c00000 */
[----:B------:R0:W1:Y:S02]  /*16e80*/  SHFL.IDX P6, R14, R13, R12, R11 ;  /* 0x0000000c0d0e7389 */ /* 0x00006400000c000b */
[----:B01----:R-:W-:Y:S01]  /*16e90*/  ENDCOLLECTIVE ;  /* 0x000000000000791b */ /* 0x003fe20003800000 */
.L_x_9829:
        /* <DEDUP_REMOVED lines=10> */
.L_x_9830:
[----:B------:R-:W-:Y:S05]  /*16f40*/  BRA `(.L_x_9831) ;  /* 0xffffffa400c87947 */ /* 0x000fea000383ffff */
.L_x_9708:
[----:B0-----:R0:W1:Y:S02]  /*16f50*/  SYNCS.PHASECHK.TRANS64.TRYWAIT P0, [R22+URZ+0x22820], R3 ;  /* 0x02282003160075a7 */ /* 0x001064000800017f */
[----:B-1----:R-:W-:Y:S05]  /*16f60*/  @!P0 NANOSLEEP.SYNCS 0x989680 ;  /* 0x009896800000895d */ /* 0x002fea0003900000 */
[----:B------:R-:W1:Y:S02]  /*16f70*/  @!P0 SYNCS.PHASECHK.TRANS64 P0, [R22+URZ+0x22820], R3 ;  /* 0x02282003160085a7 */ /* 0x000e64000800007f */
[----:B-1----:R-:W-:Y:S05]  /*16f80*/  @!P0 BRA `(.L_x_9708) ;  /* 0xfffffffc00f08947 */ /* 0x002fea000383ffff */
[----:B------:R-:W-:Y:S05]  /*16f90*/  BRA `(.L_x_9832) ;  /* 0xffffffa800247947 */ /* 0x000fea000383ffff */
.L_x_9712:
[----:B0-----:R0:W1:Y:S02]  /*16fa0*/  SYNCS.PHASECHK.TRANS64.TRYWAIT P0, [R0+URZ+0x22880], R31 ;  /* 0x0228801f000075a7 */ /* 0x001064000800017f */
[----:B-1----:R-:W-:Y:S05]  /*16fb0*/  @!P0 NANOSLEEP.SYNCS 0x989680 ;  /* 0x009896800000895d */ /* 0x002fea0003900000 */
[----:B------:R-:W1:Y:S02]  /*16fc0*/  @!P0 SYNCS.PHASECHK.TRANS64 P0, [R0+URZ+0x22880], R31 ;  /* 0x0228801f000085a7 */ /* 0x000e64000800007f */
[----:B-1----:R-:W-:Y:S05]  /*16fd0*/  @!P0 BRA `(.L_x_9712) ;  /* 0xfffffffc00f08947 */ /* 0x002fea000383ffff */
[----:B------:R-:W-:Y:S05]  /*16fe0*/  BRA `(.L_x_9833) ;  /* 0xffffffac00487947 */ /* 0x000fea000383ffff */
.L_x_9713:
        /* <DEDUP_REMOVED lines=8> */
.L_x_9835:
[----:B------:R-:W-:Y:S05]  /*17070*/  BSYNC B0 ;  /* 0x0000000000007941 */ /* 0x000fea0003800000 */
.L_x_9834:
        /* <DEDUP_REMOVED lines=9> */
.L_x_9836:
[----:B------:R-:W-:Y:S02]  /*17110*/  IMAD.MOV.U32 R13, RZ, RZ, R19 ;  /* 0x000000ffff0d7224 */ /* 0x000fe400078e0013 */
[----:B------:R-:W-:Y:S02]  /*17120*/  IMAD.MOV.U32 R12, RZ, RZ, 0x1 ;  /* 0x00000001ff0c7424 */ /* 0x000fe400078e00ff */
[----:B------:R-:W-:-:S07]  /*17130*/  IMAD.MOV.U32 R2, RZ, RZ, R14 ;  /* 0x000000ffff027224 */ /* 0x000fce00078e000e */
[----:B------:R-:W-:Y:S05]  /*17140*/  WARPSYNC.COLLECTIVE R15, `(.L_x_9837) ;  /* 0x000000000f087348 */ /* 0x000fea0003c00000 */
[----:B------:R0:W1:Y:S02]  /*17150*/  SHFL.IDX P6, R14, R13, R12, R11 ;  /* 0x0000000c0d0e7389 */ /* 0x00006400000c000b */
[----:B01----:R-:W-:Y:S01]  /*17160*/  ENDCOLLECTIVE ;  /* 0x000000000000791b */ /* 0x003fe20003800000 */
.L_x_9837:
        /* <DEDUP_REMOVED lines=11> */
.L_x_9838:
        /* <DEDUP_REMOVED lines=8> */
.L_x_9839:
        /* <DEDUP_REMOVED lines=9> */
.L_x_9840:
        /* <DEDUP_REMOVED lines=9> */
.L_x_9841:
        /* <DEDUP_REMOVED lines=9> */
.L_x_9842:
[----:B------:R-:W-:Y:S02]  /*17450*/  IMAD.MOV.U32 R13, RZ, RZ, R19 ;  /* 0x000000ffff0d7224 */ /* 0x000fe400078e0013 */
[----:B------:R-:W-:Y:S02]  /*17460*/  IMAD.MOV.U32 R12, RZ, RZ, 0x4 ;  /* 0x00000004ff0c7424 */ /* 0x000fe400078e00ff */
[----:B------:R-:W-:-:S07]  /*17470*/  IMAD.MOV.U32 R2, RZ, RZ, R14 ;  /* 0x000000ffff027224 */ /* 0x000fce00078e000e */
[----:B------:R-:W-:Y:S05]  /*17480*/  WARPSYNC.COLLECTIVE R15, `(.L_x_9843) ;  /* 0x000000000f087348 */ /* 0x000fea0003c00000 */
[----:B------:R0:W1:Y:S02]  /*17490*/  SHFL.IDX P6, R14, R13, R12, R11 ;  /* 0x0000000c0d0e7389 */ /* 0x00006400000c000b */
[----:B01----:R-:W-:Y:S01]  /*174a0*/  ENDCOLLECTIVE ;  /* 0x000000000000791b */ /* 0x003fe20003800000 */
.L_x_9843:
        /* <DEDUP_REMOVED lines=11> */
.L_x_9844:
[----:B------:R-:W-:Y:S02]  /*17560*/  IMAD.MOV.U32 R13, RZ, RZ, R19 ;  /* 0x000000ffff0d7224 */ /* 0x000fe400078e0013 */
[----:B------:R-:W-:Y:S02]  /*17570*/  IMAD.MOV.U32 R12, RZ, RZ, 0x5 ;  /* 0x00000005ff0c7424 */ /* 0x000fe400078e00ff */
[----:B------:R-:W-:-:S07]  /*17580*/  IMAD.MOV.U32 R2, RZ, RZ, R14 ;  /* 0x000000ffff027224 */ /* 0x000fce00078e000e */
[----:B------:R-:W-:Y:S05]  /*17590*/  WARPSYNC.COLLECTIVE R15, `(.L_x_9845) ;  /* 0x000000000f087348 */ /* 0x000fea0003c00000 */
[----:B------:R0:W1:Y:S02]  /*175a0*/  SHFL.IDX P6, R14, R13, R12, R11 ;  /* 0x0000000c0d0e7389 */ /* 0x00006400000c000b */
[----:B01----:R-:W-:Y:S01]  /*175b0*/  ENDCOLLECTIVE ;  /* 0x000000000000791b */ /* 0x003fe20003800000 */
.L_x_9845:
        /* <DEDUP_REMOVED lines=11> */
.L_x_9846:
[----:B------:R-:W-:Y:S02]  /*17670*/  IMAD.MOV.U32 R13, RZ, RZ, R19 ;  /* 0x000000ffff0d7224 */ /* 0x000fe400078e0013 */
[----:B------:R-:W-:Y:S02]  /*17680*/  IMAD.MOV.U32 R12, RZ, RZ, 0x6 ;  /* 0x00000006ff0c7424 */ /* 0x000fe400078e00ff */
[----:B------:R-:W-:-:S07]  /*17690*/  IMAD.MOV.U32 R2, RZ, RZ, R14 ;  /* 0x000000ffff027224 */ /* 0x000fce00078e000e */
[----:B------:R-:W-:Y:S05]  /*176a0*/  WARPSYNC.COLLECTIVE R15, `(.L_x_9847) ;  /* 0x000000000f087348 */ /* 0x000fea0003c00000 */
[----:B------:R0:W1:Y:S02]  /*176b0*/  SHFL.IDX P6, R14, R13, R12, R11 ;  /* 0x0000000c0d0e7389 */ /* 0x00006400000c000b */
[----:B01----:R-:W-:Y:S01]  /*176c0*/  ENDCOLLECTIVE ;  /* 0x000000000000791b */ /* 0x003fe20003800000 */
.L_x_9847:
        /* <DEDUP_REMOVED lines=11> */
.L_x_9848:
[----:B------:R-:W-:Y:S02]  /*17780*/  IMAD.MOV.U32 R13, RZ, RZ, R19 ;  /* 0x000000ffff0d7224 */ /* 0x000fe400078e0013 */
[----:B------:R-:W-:Y:S02]  /*17790*/  IMAD.MOV.U32 R12, RZ, RZ, 0x7 ;  /* 0x00000007ff0c7424 */ /* 0x000fe400078e00ff */
[----:B------:R-:W-:-:S07]  /*177a0*/  IMAD.MOV.U32 R2, RZ, RZ, R14 ;  /* 0x000000ffff027224 */ /* 0x000fce00078e000e */
[----:B------:R-:W-:Y:S05]  /*177b0*/  WARPSYNC.COLLECTIVE R15, `(.L_x_9849) ;  /* 0x000000000f087348 */ /* 0x000fea0003c00000 */
[----:B------:R0:W1:Y:S02]  /*177c0*/  SHFL.IDX P6, R14, R13, R12, R11 ;  /* 0x0000000c0d0e7389 */ /* 0x00006400000c000b */
[----:B01----:R-:W-:Y:S01]  /*177d0*/  ENDCOLLECTIVE ;  /* 0x000000000000791b */ /* 0x003fe20003800000 */
.L_x_9849:
        /* <DEDUP_REMOVED lines=11> */
.L_x_9850:
        /* <DEDUP_REMOVED lines=9> */
.L_x_9851:
        /* <DEDUP_REMOVED lines=9> */
.L_x_9852:
        /* <DEDUP_REMOVED lines=8> */
.L_x_9853:
        /* <DEDUP_REMOVED lines=9> */
.L_x_9854:
[----:B------:R-:W-:Y:S01]  /*17ac0*/  IMAD.MOV.U32 R2, RZ, RZ, R14 ;  /* 0x000000ffff027224 */ /* 0x000fe200078e000e */
[----:B------:R-:W-:Y:S06]  /*17ad0*/  BRA `(.L_x_9855) ;  /* 0xffffffa400e07947 */ /* 0x000fec000383ffff */
.L_x_9718:
[----:B--2---:R2:W3:Y:S02]  /*17ae0*/  SYNCS.PHASECHK.TRANS64.TRYWAIT P0, [R0+URZ+0x22840], R31 ;  /* 0x0228401f000075a7 */ /* 0x0044e4000800017f */
[----:B---3--:R-:W-:Y:S05]  /*17af0*/  @!P0 NANOSLEEP.SYNCS 0x989680 ;  /* 0x009896800000895d */ /* 0x008fea0003900000 */
[----:B------:R-:W3:Y:S02]  /*17b00*/  @!P0 SYNCS.PHASECHK.TRANS64 P0, [R0+URZ+0x22840], R31 ;  /* 0x0228401f000085a7 */ /* 0x000ee4000800007f */
[----:B---3--:R-:W-:Y:S05]  /*17b10*/  @!P0 BRA `(.L_x_9718) ;  /* 0xfffffffc00f08947 */ /* 0x008fea000383ffff */
[----:B------:R-:W-:Y:S05]  /*17b20*/  BRA `(.L_x_9856) ;  /* 0xffffffa800307947 */ /* 0x000fea000383ffff */
.L_x_9719:
        /* <DEDUP_REMOVED lines=8> */
.L_x_9858:
[----:B------:R-:W-:Y:S05]  /*17bb0*/  BSYNC B0 ;  /* 0x0000000000007941 */ /* 0x000fea0003800000 */
.L_x_9857:
        /* <DEDUP_REMOVED lines=8> */
.L_x_9859:
[----:B------:R-:W-:Y:S02]  /*17c40*/  IMAD.MOV.U32 R13, RZ, RZ, R4 ;  /* 0x000000ffff0d7224 */ /* 0x000fe400078e0004 */
[----:B------:R-:W-:Y:S02]  /*17c50*/  IMAD.MOV.U32 R12, RZ, RZ, 0x1 ;  /* 0x00000001ff0c7424 */ /* 0x000fe400078e00ff */
[----:B------:R-:W-:-:S07]  /*17c60*/  IMAD.MOV.U32 R2, RZ, RZ, R14 ;  /* 0x000000ffff027224 */ /* 0x000fce00078e000e */
[----:B------:R-:W-:Y:S05]  /*17c70*/  WARPSYNC.COLLECTIVE R15, `(.L_x_9860) ;  /* 0x000000000f087348 */ /* 0x000fea0003c00000 */
[----:B------:R0:W1:Y:S02]  /*17c80*/  SHFL.IDX P6, R14, R13, R12, R11 ;  /* 0x0000000c0d0e7389 */ /* 0x00006400000c000b */
[----:B01----:R-:W-:Y:S01]  /*17c90*/  ENDCOLLECTIVE ;  /* 0x000000000000791b */ /* 0x003fe20003800000 */
.L_x_9860:
        /* <DEDUP_REMOVED lines=11> */
.L_x_9861:
        /* <DEDUP_REMOVED lines=8> */
.L_x_9862:
        /* <DEDUP_REMOVED lines=9> */
.L_x_9863:
        /* <DEDUP_REMOVED lines=9> */
.L_x_9864:
        /* <DEDUP_REMOVED lines=9> */
.L_x_9865:
[----:B------:R-:W-:Y:S02]  /*17f80*/  IMAD.MOV.U32 R13, RZ, RZ, R4 ;  /* 0x000000ffff0d7224 */ /* 0x000fe400078e0004 */
[----:B------:R-:W-:Y:S02]  /*17f90*/  IMAD.MOV.U32 R12, RZ, RZ, 0x4 ;  /* 0x00000004ff0c7424 */ /* 0x000fe400078e00ff */
[----:B------:R-:W-:-:S07]  /*17fa0*/  IMAD.MOV.U32 R2, RZ, RZ, R14 ;  /* 0x000000ffff027224 */ /* 0x000fce00078e000e */
[----:B------:R-:W-:Y:S05]  /*17fb0*/  WARPSYNC.COLLECTIVE R15, `(.L_x_9866) ;  /* 0x000000000f087348 */ /* 0x000fea0003c00000 */
[----:B------:R0:W1:Y:S02]  /*17fc0*/  SHFL.IDX P6, R14, R13, R12, R11 ;  /* 0x0000000c0d0e7389 */ /* 0x00006400000c000b */
[----:B01----:R-:W-:Y:S01]  /*17fd0*/  ENDCOLLECTIVE ;  /* 0x000000000000791b */ /* 0x003fe20003800000 */
.L_x_9866:
        /* <DEDUP_REMOVED lines=11> */
.L_x_9867:
[----:B------:R-:W-:Y:S02]  /*18090*/  IMAD.MOV.U32 R13, RZ, RZ, R4 ;  /* 0x000000ffff0d7224 */ /* 0x000fe400078e0004 */
[----:B------:R-:W-:Y:S02]  /*180a0*/  IMAD.MOV.U32 R12, RZ, RZ, 0x5 ;  /* 0x00000005ff0c7424 */ /* 0x000fe400078e00ff */
[----:B------:R-:W-:-:S07]  /*180b0*/  IMAD.MOV.U32 R2, RZ, RZ, R14 ;  /* 0x000000ffff027224 */ /* 0x000fce00078e000e */
[----:B------:R-:W-:Y:S05]  /*180c0*/  WARPSYNC.COLLECTIVE R15, `(.L_x_9868) ;  /* 0x000000000f087348 */ /* 0x000fea0003c00000 */
[----:B------:R0:W1:Y:S02]  /*180d0*/  SHFL.IDX P6, R14, R13, R12, R11 ;  /* 0x0000000c0d0e7389 */ /* 0x00006400000c000b */
[----:B01----:R-:W-:Y:S01]  /*180e0*/  ENDCOLLECTIVE ;  /* 0x000000000000791b */ /* 0x003fe20003800000 */
.L_x_9868:
        /* <DEDUP_REMOVED lines=11> */
.L_x_9869:
[----:B------:R-:W-:Y:S02]  /*181a0*/  IMAD.MOV.U32 R13, RZ, RZ, R4 ;  /* 0x000000ffff0d7224 */ /* 0x000fe400078e0004 */
[----:B------:R-:W-:Y:S02]  /*181b0*/  IMAD.MOV.U32 R12, RZ, RZ, 0x6 ;  /* 0x00000006ff0c7424 */ /* 0x000fe400078e00ff */
[----:B------:R-:W-:-:S07]  /*181c0*/  IMAD.MOV.U32 R2, RZ, RZ, R14 ;  /* 0x000000ffff027224 */ /* 0x000fce00078e000e */
[----:B------:R-:W-:Y:S05]  /*181d0*/  WARPSYNC.COLLECTIVE R15, `(.L_x_9870) ;  /* 0x000000000f087348 */ /* 0x000fea0003c00000 */
[----:B------:R0:W1:Y:S02]  /*181e0*/  SHFL.IDX P6, R14, R13, R12, R11 ;  /* 0x0000000c0d0e7389 */ /* 0x00006400000c000b */
[----:B01----:R-:W-:Y:S01]  /*181f0*/  ENDCOLLECTIVE ;  /* 0x000000000000791b */ /* 0x003fe20003800000 */
.L_x_9870:
        /* <DEDUP_REMOVED lines=11> */
.L_x_9871:
[----:B------:R-:W-:Y:S02]  /*182b0*/  IMAD.MOV.U32 R13, RZ, RZ, R4 ;  /* 0x000000ffff0d7224 */ /* 0x000fe400078e0004 */
[----:B------:R-:W-:Y:S02]  /*182c0*/  IMAD.MOV.U32 R12, RZ, RZ, 0x7 ;  /* 0x00000007ff0c7424 */ /* 0x000fe400078e00ff */
[----:B------:R-:W-:-:S07]  /*182d0*/  IMAD.MOV.U32 R2, RZ, RZ, R14 ;  /* 0x000000ffff027224 */ /* 0x000fce00078e000e */
[----:B------:R-:W-:Y:S05]  /*182e0*/  WARPSYNC.COLLECTIVE R15, `(.L_x_9872) ;  /* 0x000000000f087348 */ /* 0x000fea0003c00000 */
[----:B------:R0:W1:Y:S02]  /*182f0*/  SHFL.IDX P6, R14, R13, R12, R11 ;  /* 0x0000000c0d0e7389 */ /* 0x00006400000c000b */
[----:B01----:R-:W-:Y:S01]  /*18300*/  ENDCOLLECTIVE ;  /* 0x000000000000791b */ /* 0x003fe20003800000 */
.L_x_9872:
        /* <DEDUP_REMOVED lines=11> */
.L_x_9873:
[----:B------:R-:W-:Y:S02]  /*183c0*/  IMAD.MOV.U32 R13, RZ, RZ, R8 ;  /* 0x000000ffff0d7224 */ /* 0x000fe400078e0008 */
[----:B------:R-:W-:Y:S02]  /*183d0*/  IMAD.MOV.U32 R12, RZ, RZ, RZ ;  /* 0x000000ffff0c7224 */ /* 0x000fe400078e00ff */
[----:B------:R-:W-:-:S07]  /*183e0*/  IMAD.MOV.U32 R9, RZ, RZ, R14 ;  /* 0x000000ffff097224 */ /* 0x000fce00078e000e */
[----:B------:R-:W-:Y:S05]  /*183f0*/  WARPSYNC.COLLECTIVE R15, `(.L_x_9874) ;  /* 0x000000000f087348 */ /* 0x000fea0003c00000 */
[----:B------:R0:W1:Y:S02]  /*18400*/  SHFL.IDX P6, R14, R13, R12, R11 ;  /* 0x0000000c0d0e7389 */ /* 0x00006400000c000b */
[----:B01----:R-:W-:Y:S01]  /*18410*/  ENDCOLLECTIVE ;  /* 0x000000000000791b */ /* 0x003fe20003800000 */
.L_x_9874:
        /* <DEDUP_REMOVED lines=11> */
.L_x_9875:
[----:B------:R-:W-:Y:S02]  /*184d0*/  IMAD.MOV.U32 R13, RZ, RZ, R8 ;  /* 0x000000ffff0d7224 */ /* 0x000fe400078e0008 */
[----:B------:R-:W-:Y:S02]  /*184e0*/  IMAD.MOV.U32 R12, RZ, RZ, 0x1 ;  /* 0x00000001ff0c7424 */ /* 0x000fe400078e00ff */
[----:B------:R-:W-:-:S07]  /*184f0*/  IMAD.MOV.U32 R5, RZ, RZ, R14 ;  /* 0x000000ffff057224 */ /* 0x000fce00078e000e */
[----:B------:R-:W-:Y:S05]  /*18500*/  WARPSYNC.COLLECTIVE R15, `(.L_x_9876) ;  /* 0x000000000f087348 */ /* 0x000fea0003c00000 */
[----:B------:R0:W1:Y:S02]  /*18510*/  SHFL.IDX P6, R14, R13, R12, R11 ;  /* 0x0000000c0d0e7389 */ /* 0x00006400000c000b */
[----:B01----:R-:W-:Y:S01]  /*18520*/  ENDCOLLECTIVE ;  /* 0x000000000000791b */ /* 0x003fe20003800000 */
.L_x_9876:
        /* <DEDUP_REMOVED lines=11> */
.L_x_9877:
[----:B------:R-:W-:Y:S05]  /*185e0*/  BRA `(.L_x_9878) ;  /* 0xffffffa000c47947 */ /* 0x000fea000383ffff */
.L_x_9724:
[----:B0-----:R0:W1:Y:S02]  /*185f0*/  SYNCS.PHASECHK.TRANS64.TRYWAIT P2, [R0+URZ+0x22870], R3 ;  /* 0x02287003000075a7 */ /* 0x001064000804017f */
[----:B-1----:R-:W-:Y:S05]  /*18600*/  @!P2 NANOSLEEP.SYNCS 0x989680 ;  /* 0x009896800000a95d */ /* 0x002fea0003900000 */
[----:B------:R-:W1:Y:S02]  /*18610*/  @!P2 SYNCS.PHASECHK.TRANS64 P2, [R0+URZ+0x22870], R3 ;  /* 0x022870030000a5a7 */ /* 0x000e64000804007f */
[----:B-1----:R-:W-:Y:S05]  /*18620*/  @!P2 BRA `(.L_x_9724) ;  /* 0xfffffffc00f0a947 */ /* 0x002fea000383ffff */
[----:B------:R-:W-:Y:S05]  /*18630*/  BRA `(.L_x_9879) ;  /* 0xffffffa400287947 */ /* 0x000fea000383ffff */
.L_x_9726:
[----:B0-----:R0:W1:Y:S02]  /*18640*/  SYNCS.PHASECHK.TRANS64.TRYWAIT P2, [R0+URZ+0x22860], R3 ;  /* 0x02286003000075a7 */ /* 0x001064000804017f */
[----:B-1----:R-:W-:Y:S05]  /*18650*/  @!P2 NANOSLEEP.SYNCS 0x989680 ;  /* 0x009896800000a95d */ /* 0x002fea0003900000 */
[----:B------:R-:W1:Y:S02]  /*18660*/  @!P2 SYNCS.PHASECHK.TRANS64 P2, [R0+URZ+0x22860], R3 ;  /* 0x022860030000a5a7 */ /* 0x000e64000804007f */
[----:B-1----:R-:W-:Y:S05]  /*18670*/  @!P2 BRA `(.L_x_9726) ;  /* 0xfffffffc00f0a947 */ /* 0x002fea000383ffff */
[----:B------:R-:W-:Y:S05]  /*18680*/  BRA `(.L_x_9880) ;  /* 0xffffffa400387947 */ /* 0x000fea000383ffff */
.L_x_9734:
[----:B0-----:R0:W1:Y:S02]  /*18690*/  SYNCS.PHASECHK.TRANS64.TRYWAIT P1, [R2+URZ+0x22870], R3 ;  /* 0x02287003020075a7 */ /* 0x001064000802017f */
[----:B-1----:R-:W-:Y:S05]  /*186a0*/  @!P1 NANOSLEEP.SYNCS 0x989680 ;  /* 0x009896800000995d */ /* 0x002fea0003900000 */
[----:B------:R-:W1:Y:S02]  /*186b0*/  @!P1 SYNCS.PHASECHK.TRANS64 P1, [R2+URZ+0x22870], R3 ;  /* 0x02287003020095a7 */ /* 0x000e64000802007f */
[----:B-1----:R-:W-:Y:S05]  /*186c0*/  @!P1 BRA `(.L_x_9734) ;  /* 0xfffffffc00f09947 */ /* 0x002fea000383ffff */
[----:B------:R-:W-:Y:S05]  /*186d0*/  BRA `(.L_x_9881) ;  /* 0xffffffac00287947 */ /* 0x000fea000383ffff */
.L_x_9736:
[----:B0-----:R0:W1:Y:S02]  /*186e0*/  SYNCS.PHASECHK.TRANS64.TRYWAIT P1, [R2+URZ+0x22860], R3 ;  /* 0x02286003020075a7 */ /* 0x001064000802017f */
[----:B-1----:R-:W-:Y:S05]  /*186f0*/  @!P1 NANOSLEEP.SYNCS 0x989680 ;  /* 0x009896800000995d */ /* 0x002fea0003900000 */
[----:B------:R-:W1:Y:S02]  /*18700*/  @!P1 SYNCS.PHASECHK.TRANS64 P1, [R2+URZ+0x22860], R3 ;  /* 0x02286003020095a7 */ /* 0x000e64000802007f */
[----:B-1----:R-:W-:Y:S05]  /*18710*/  @!P1 BRA `(.L_x_9736) ;  /* 0xfffffffc00f09947 */ /* 0x002fea000383ffff */
[----:B------:R-:W-:Y:S05]  /*18720*/  BRA `(.L_x_9882) ;  /* 0xffffffac00347947 */ /* 0x000fea000383ffff */
.L_x_9750:
[----:B0-----:R0:W1:Y:S02]  /*18730*/  SYNCS.PHASECHK.TRANS64.TRYWAIT P0, [R4+URZ+0x22820], R0 ;  /* 0x02282000040075a7 */ /* 0x001064000800017f */
[----:B-1----:R-:W-:Y:S05]  /*18740*/  @!P0 NANOSLEEP.SYNCS 0x989680 ;  /* 0x009896800000895d */ /* 0x002fea0003900000 */
[----:B------:R-:W1:Y:S02]  /*18750*/  @!P0 SYNCS.PHASECHK.TRANS64 P0, [R4+URZ+0x22820], R0 ;  /* 0x02282000040085a7 */ /* 0x000e64000800007f */
[----:B-1----:R-:W-:Y:S05]  /*18760*/  @!P0 BRA `(.L_x_9750) ;  /* 0xfffffffc00f08947 */ /* 0x002fea000383ffff */
[----:B------:R-:W-:Y:S05]  /*18770*/  BRA `(.L_x_9883) ;  /* 0xffffffbc00f07947 */ /* 0x000fea000383ffff */
.L_x_9751:
        /* <DEDUP_REMOVED lines=11> */
.L_x_9885:
[----:B------:R-:W-:Y:S05]  /*18830*/  BSYNC B0 ;  /* 0x0000000000007941 */ /* 0x000fea0003800000 */
.L_x_9884:
[----:B------:R-:W-:Y:S05]  /*18840*/  BRA `(.L_x_9886) ;  /* 0xffffffbc00d87947 */ /* 0x000fea000383ffff */
.L_x_9754:
[----:B------:R-:W-:Y:S01]  /*18850*/  BSSY B1, `(.L_x_9887) ;  /* 0x0000006000017945 */ /* 0x000fe20003800000 */
[----:B------:R-:W-:-:S07]  /*18860*/  IMAD.MOV.U32 R15, RZ, RZ, -0x1 ;  /* 0xffffffffff0f7424 */ /* 0x000fce00078e00ff */
[----:B0-----:R-:W-:Y:S05]  /*18870*/  WARPSYNC.COLLECTIVE R15, `(.L_x_9888) ;  /* 0x000000000f0c7348 */ /* 0x001fea0003c00000 */
[----:B------:R-:W-:Y:S02]  /*18880*/  ELECT P6, UR62, PT ;  /* 0x00000000003e782f */ /* 0x000fe400038c0000 */
[----:B------:R-:W-:Y:S01]  /*18890*/  MOV R14, UR62 ;  /* 0x0000003e000e7c02 */ /* 0x000fe20008000f00 */
[----:B0-----:R-:W-:Y:S10]  /*188a0*/  ENDCOLLECTIVE ;  /* 0x000000000000791b */ /* 0x001ff40003800000 */
.L_x_9888:
[----:B------:R-:W-:Y:S05]  /*188b0*/  BSYNC B1 ;  /* 0x0000000000017941 */ /* 0x000fea0003800000 */
.L_x_9887:
[----:B------:R-:W-:Y:S05]  /*188c0*/  BRA `(.L_x_9889) ;  /* 0xffffffbc00d07947 */ /* 0x000fea000383ffff */
.L_x_9756:
[----:B0-----:R0:W1:Y:S02]  /*188d0*/  SYNCS.PHASECHK.TRANS64.TRYWAIT P1, [R5+URZ+0x22840], R0 ;  /* 0x02284000050075a7 */ /* 0x001064000802017f */
[----:B-1----:R-:W-:Y:S05]  /*188e0*/  @!P1 NANOSLEEP.SYNCS 0x989680 ;  /* 0x009896800000995d */ /* 0x002fea0003900000 */
[----:B------:R-:W1:Y:S02]  /*188f0*/  @!P1 SYNCS.PHASECHK.TRANS64 P1, [R5+URZ+0x22840], R0 ;  /* 0x02284000050095a7 */ /* 0x000e64000802007f */
[----:B-1----:R-:W-:Y:S05]  /*18900*/  @!P1 BRA `(.L_x_9756) ;  /* 0xfffffffc00f09947 */ /* 0x002fea000383ffff */
[----:B------:R-:W-:Y:S05]  /*18910*/  BRA `(.L_x_9890) ;  /* 0xffffffbc00f07947 */ /* 0x000fea000383ffff */
.L_x_9758:
[----:B-1----:R1:W2:Y:S02]  /*18920*/  SYNCS.PHASECHK.TRANS64.TRYWAIT P1, [R33+URZ+0x22840], R2 ;  /* 0x02284002210075a7 */ /* 0x0022a4000802017f */
[----:B--2---:R-:W-:Y:S05]  /*18930*/  @!P1 NANOSLEEP.SYNCS 0x989680 ;  /* 0x009896800000995d */ /* 0x004fea0003900000 */
[----:B------:R-:W2:Y:S02]  /*18940*/  @!P1 SYNCS.PHASECHK.TRANS64 P1, [R33+URZ+0x22840], R2 ;  /* 0x02284002210095a7 */ /* 0x000ea4000802007f */
[----:B--2---:R-:W-:Y:S05]  /*18950*/  @!P1 BRA `(.L_x_9758) ;  /* 0xfffffffc00f09947 */ /* 0x004fea000383ffff */
[----:B------:R-:W-:Y:S05]  /*18960*/  BRA `(.L_x_9891) ;  /* 0xffffffbc00fc7947 */ /* 0x000fea000383ffff */
.L_x_9760:
[----:B--2---:R2:W3:Y:S02]  /*18970*/  SYNCS.PHASECHK.TRANS64.TRYWAIT P1, [R5+URZ+0x22860], R0 ;  /* 0x02286000050075a7 */ /* 0x0044e4000802017f */
[----:B---3--:R-:W-:Y:S05]  /*18980*/  @!P1 NANOSLEEP.SYNCS 0x989680 ;  /* 0x009896800000995d */ /* 0x008fea0003900000 */
[----:B------:R-:W3:Y:S02]  /*18990*/  @!P1 SYNCS.PHASECHK.TRANS64 P1, [R5+URZ+0x22860], R0 ;  /* 0x02286000050095a7 */ /* 0x000ee4000802007f */
[----:B---3--:R-:W-:Y:S05]  /*189a0*/  @!P1 BRA `(.L_x_9760) ;  /* 0xfffffffc00f09947 */ /* 0x008fea000383ffff */
[----:B------:R-:W-:Y:S05]  /*189b0*/  BRA `(.L_x_9892) ;  /* 0xffffffbc00f87947 */ /* 0x000fea000383ffff */
.L_x_9762:
[----:B---3--:R3:W4:Y:S02]  /*189c0*/  SYNCS.PHASECHK.TRANS64.TRYWAIT P1, [R33+URZ+0x22860], R2 ;  /* 0x02286002210075a7 */ /* 0x008724000802017f */
[----:B----4-:R-:W-:Y:S05]  /*189d0*/  @!P1 NANOSLEEP.SYNCS 0x989680 ;  /* 0x009896800000995d */ /* 0x010fea0003900000 */
[----:B------:R-:W4:Y:S02]  /*189e0*/  @!P1 SYNCS.PHASECHK.TRANS64 P1, [R33+URZ+0x22860], R2 ;  /* 0x02286002210095a7 */ /* 0x000f24000802007f */
[----:B----4-:R-:W-:Y:S05]  /*189f0*/  @!P1 BRA `(.L_x_9762) ;  /* 0xfffffffc00f09947 */ /* 0x010fea000383ffff */
[----:B------:R-:W-:Y:S05]  /*18a00*/  BRA `(.L_x_9893) ;  /* 0xffffffbc00f47947 */ /* 0x000fea000383ffff */
.L_x_9764:
[----:B----4-:R4:W0:Y:S02]  /*18a10*/  SYNCS.PHASECHK.TRANS64.TRYWAIT P1, [R5+URZ+0x22880], R0 ;  /* 0x02288000050075a7 */ /* 0x010824000802017f */
[----:B0-----:R-:W-:Y:S05]  /*18a20*/  @!P1 NANOSLEEP.SYNCS 0x989680 ;  /* 0x009896800000995d */ /* 0x001fea0003900000 */
[----:B------:R-:W0:Y:S02]  /*18a30*/  @!P1 SYNCS.PHASECHK.TRANS64 P1, [R5+URZ+0x22880], R0 ;  /* 0x02288000050095a7 */ /* 0x000e24000802007f */
[----:B0-----:R-:W-:Y:S05]  /*18a40*/  @!P1 BRA `(.L_x_9764) ;  /* 0xfffffffc00f09947 */ /* 0x001fea000383ffff */
[----:B------:R-:W-:Y:S05]  /*18a50*/  BRA `(.L_x_9894) ;  /* 0xffffffbc00f07947 */ /* 0x000fea000383ffff */
.L_x_9895:
        /* <DEDUP_REMOVED lines=10> */
.L_x_15850:


//--------------------- .text._ZN7cutlass13device_kernelIN5flash11enable_sm90INS1_16FlashAttnFwdSm90INS1_25CollectiveMainloopFwdSm90ILi2EN4cute5tupleIJNS5_1CILi1EEES8_S8_EEENS6_IJNS7_ILi128EEENS7_ILi160EEESA_EEELi128ENS_12float_e4m3_tEfNS_4arch4Sm90ELb1ELb0ELb0ELb1ELb1ELb1ELb0ELb1ELb1ELb1ELb0ELb0EEENS1_21CollectiveEpilogueFwdINS6_IJSA_SA_SB_EEES9_NS_10bfloat16_tESF_Li256ELb1ELb1ELb0ELb1EEENS1_36VarlenDynamicPersistentTileSchedulerILi128ELi160ELi256ELi128ELb0ELb1ELb1ELb1ELb1ELb1EEEEEEEEEvNT_6ParamsE --------------------------
	.section	.text._ZN7cutlass13device_kernelIN5flash11enable_sm90INS1_16FlashAttnFwdSm90INS1_25CollectiveMainloopFwdSm90ILi2EN4cute5tupleIJNS5_1CILi1EEES8_S8_EEENS6_IJNS7_ILi128EEENS7_ILi160EEESA_EEELi128ENS_12float_e4m3_tEfNS_4arch4Sm90ELb1ELb0ELb0ELb1ELb1ELb1ELb0ELb1ELb1ELb1ELb0ELb0EEENS1_21CollectiveEpilogueFwdINS6_IJSA_SA_SB_EEES9_NS_10bfloat16_tESF_Li256ELb1ELb1ELb0ELb1EEENS1_36VarlenDynamicPersistentTileSchedulerILi128ELi160ELi256ELi128ELb0ELb1ELb1ELb1ELb1ELb1EEEEEEEEEvNT_6ParamsE,"ax",@progbits
	.align	128
.text._ZN7cutlass13device_kernelIN5flash11enable_sm90INS1_16FlashAttnFwdSm90INS1_25CollectiveMainloopFwdSm90ILi2EN4cute5tupleIJNS5_1CILi1EEES8_S8_EEENS6_IJNS7_ILi128EEENS7_ILi160EEESA_EEELi128ENS_12float_e4m3_tEfNS_4arch4Sm90ELb1ELb0ELb0ELb1ELb1ELb1ELb0ELb1ELb1ELb1ELb0ELb0EEENS1_21CollectiveEpilogueFwdINS6_IJSA_SA_SB_EEES9_NS_10bfloat16_tESF_Li256ELb1ELb1ELb0ELb1EEENS1_36VarlenDynamicPersistentTileSchedulerILi128ELi160ELi256ELi128ELb0ELb1ELb1ELb1ELb1ELb1EEEEEEEEEvNT_6ParamsE:
        .type           _ZN7cutlass13device_kernelIN5flash11enable_sm90INS1_16FlashAttnFwdSm90INS1_25CollectiveMainloopFwdSm90ILi2EN4cute5tupleIJNS5_1CILi1EEES8_S8_EEENS6_IJNS7_ILi128EEENS7_ILi160EEESA_EEELi128ENS_12float_e4m3_tEfNS_4arch4Sm90ELb1ELb0ELb0ELb1ELb1ELb1ELb0ELb1ELb1ELb1ELb0ELb0EEENS1_21CollectiveEpilogueFwdINS6_IJSA_SA_SB_EEES9_NS_10bfloat16_tESF_Li256ELb1ELb1ELb0ELb1EEENS1_36VarlenDynamicPersistentTileSchedulerILi128ELi160ELi256ELi128ELb0ELb1ELb1ELb1ELb1ELb1EEEEEEEEEvNT_6ParamsE,@function
        .size           _ZN7cutlass13device_kernelIN5flash11enable_sm90INS1_16FlashAttnFwdSm90INS1_25CollectiveMainloopFwdSm90ILi2EN4cute5tupleIJNS5_1CILi1EEES8_S8_EEENS6_IJNS7_ILi128EEENS7_ILi160EEESA_EEELi128ENS_12float_e4m3_tEfNS_4arch4Sm90ELb1ELb0ELb0ELb1ELb1ELb1ELb0ELb1ELb1ELb1ELb0ELb0EEENS1_21CollectiveEpilogueFwdINS6_IJSA_SA_SB_EEES9_NS_10bfloat16_tESF_Li256ELb1ELb1ELb0ELb1EEENS1_36VarlenDynamicPersistentTileSchedulerILi128ELi160ELi256ELi128ELb0ELb1ELb1ELb1ELb1ELb1EEEEEEEEEvNT_6ParamsE,(.L_x_15851 - _ZN7cutlass13device_kernelIN5flash11enable_sm90INS1_16FlashAttnFwdSm90INS1_25CollectiveMainloopFwdSm90ILi2EN4cute5tupleIJNS5_1CILi1EEES8_S8_EEENS6_IJNS7_ILi128EEENS7_ILi160EEESA_EEELi128ENS_12float_e4m3_tEfNS_4arch4Sm90ELb1ELb0ELb0ELb1ELb1ELb1ELb0ELb1ELb1ELb1ELb0ELb0EEENS1_21CollectiveEpilogueFwdINS6_IJSA_SA_SB_EEES9_NS_10bfloat16_tESF_Li256ELb1ELb1ELb0ELb1EEENS1_36VarlenDynamicPersistentTileSchedulerILi128ELi160ELi256ELi128ELb0ELb1ELb1ELb1ELb1ELb1EEEEEEEEEvNT_6ParamsE)
        .other          _ZN7cutlass13device_kernelIN5flash11enable_sm90INS1_16FlashAttnFwdSm90INS1_25CollectiveMainloopFwdSm90ILi2EN4cute5tupleIJNS5_1CILi1EEES8_S8_EEENS6_IJNS7_ILi128EEENS7_ILi160EEESA_EEELi128ENS_12float_e4m3_tEfNS_4arch4Sm90ELb1ELb0ELb0ELb1ELb1ELb1ELb0ELb1ELb1ELb1ELb0ELb0EEENS1_21CollectiveEpilogueFwdINS6_IJSA_SA_SB_EEES9_NS_10bfloat16_tESF_Li256ELb1ELb1ELb0ELb1EEENS1_36VarlenDynamicPersistentTileSchedulerILi128ELi160ELi256ELi128ELb0ELb1ELb1ELb1ELb1ELb1EEEEEEEEEvNT_6ParamsE,@"STO_CUDA_ENTRY STV_DEFAULT"
_ZN7cutlass13device_kernelIN5flash11enable_sm90INS1_16FlashAttnFwdSm90INS1_25CollectiveMainloopFwdSm90ILi2EN4cute5tupleIJNS5_1CILi1EEES8_S8_EEENS6_IJNS7_ILi128EEENS7_ILi160EEESA_EEELi128ENS_12float_e4m3_tEfNS_4arch4Sm90ELb1ELb0ELb0ELb1ELb1ELb1ELb0ELb1ELb1ELb1ELb0ELb0EEENS1_21CollectiveEpilogueFwdINS6_IJSA_SA_SB_EEES9_NS_10bfloat16_tESF_Li256ELb1ELb1ELb0ELb1EEENS1_36VarlenDynamicPersistentTileSchedulerILi128ELi160ELi256ELi128ELb0ELb1ELb1ELb1ELb1ELb1EEEEEEEEEvNT_6ParamsE:
        /* <DEDUP_REMOVED lines=17> */
.L_x_9897:
[----:B------:R-:W-:Y:S05]  /*0110*/  BSYNC B0 ;  /* 0x0000000000007941 */ /* 0x000fea0003800000 */
.L_x_9896:
        /* <DEDUP_REMOVED lines=40> */
.L_x_9898:
        /* <DEDUP_REMOVED lines=22> */
.L_x_9899:
        /* <DEDUP_REMOVED lines=18> */
.L_x_9900:
        /* <DEDUP_REMOVED lines=22> */
.L_x_9901:
        /* <DEDUP_REMOVED lines=23> */
.L_x_9902:
        /* <DEDUP_REMOVED lines=9> */
.L_x_9905:
[----:B------:R-:W-:-:S08]  /*0980*/  NOP ;  /* 0x0000000000007918 */ /* 0x000fd00000000000 */
[----:B------:R-:W0:Y:S02]  /*0990*/  USETMAXREG.TRY_ALLOC.CTAPOOL UP0, 0xe8 ;  /* 0x000000e8000079c8 */ /* 0x000e240008000600 */
[----:B0-----:R-:W-:-:S13]  /*09a0*/  PLOP3.LUT P0, PT, PT, PT, UP0, 0x80, 0x0 ;  /* 0x000000000000781c */ /* 0x001fda0003f0f008 */
[----:B------:R-:W-:Y:S05]  /*09b0*/  @!P0 BRA `(.L_x_9905) ;  /* 0xfffffffc00f08947 */ /* 0x000fea000383ffff */
[----:B------:R-:W0:Y:S01]  /*09c0*/  S2R R0, SR_TID.X ;  /* 0x0000000000007919 */ /* 0x000e220000002100 */
[----:B------:R-:W-:Y:S01]  /*09d0*/  MOV R3, 0x400 ;  /* 0x0000040000037802 */ /* 0x000fe20000000f00 */
[----:B------:R-:W-:Y:S01]  /*09e0*/  ULDC UR4, c[0x0][0xc3c] ;  /* 0x00030f0000047ab9 */ /* 0x000fe20000000800 */
[----:B------:R-:W1:Y:S01]  /*09f0*/  S2R R228, SR_CgaCtaId ;  /* 0x0000000000e47919 */ /* 0x000e620000008800 */
[----:B0-----:R-:W-:Y:S01]  /*0a00*/  SHF.R.U32.HI R0, RZ, 0x7, R0 ;  /* 0x00000007ff007819 */ /* 0x001fe20000011600 */
[----:B------:R-:W-:Y:S06]  /*0a10*/  BAR.ARV 0x8, 0x180 ;  /* 0x0206000000007b1d */ /* 0x000fec0000002000 */
[----:B------:R-:W-:-:S02]  /*0a20*/  ISETP.NE.AND P0, PT, R0, 0x1, PT ;  /* 0x000000010000780c */ /* 0x000fc40003f05270 */
[----:B-1----:R-:W-:-:S11]  /*0a30*/  LEA R18, R228, R3, 0x18 ;  /* 0x00000003e4127211 */ /* 0x002fd600078ec0ff */
[----:B------:R-:W-:Y:S08]  /*0a40*/  @!P0 BAR.ARV 0x9, 0x100 ;  /* 0x0244000000008b1d */ /* 0x000ff00000002000 */
[----:B------:R-:W-:Y:S06]  /*0a50*/  BAR.SYNC.DEFER_BLOCKING 0x5, 0x180 ;  /* 0x0146000000007b1d */ /* 0x000fec0000010000 */
[----:B------:R-:W0:Y:S02]  /*0a60*/  LDS.128 R188, [R18+0x228d0] ;  /* 0x0228d00012bc7984 */ /* 0x000e240000000c00 */
[----:B------:R-:W-:Y:S06]  /*0a70*/  BAR.ARV 0x4, 0x180 ;  /* 0x0106000000007b1d */ /* 0x000fec0000002000 */
[----:B0-----:R-:W-:-:S13]  /*0a80*/  ISETP.GE.AND P0, PT, R191, UR4, PT ;  /* 0x00000004bf007c0c */ /* 0x001fda000bf06270 */
[----:B------:R-:W-:Y:S05]  /*0a90*/  @P0 BRA `(.L_x_9906) ;  /* 0x0000023000a80947 */ /* 0x000fea0003800000 */
[----:B------:R-:W3:Y:S01]  /*0aa0*/  LDL R12, [R1+0x20] ;  /* 0x00002000010c7983 */ /* 0x000ee20000100800 */
[----:B------:R-:W0:Y:S02]  /*0ab0*/  S2R R0, SR_TID.X ;  /* 0x0000000000007919 */ /* 0x000e240000002100 */
[----:B0-----:R-:W-:-:S05]  /*0ac0*/  VIADD R11, R0, 0xffffff80 ;  /* 0xffffff80000b7836 */ /* 0x001fca0000000000 */
[----:B------:R-:W-:-:S04]  /*0ad0*/  SHF.R.S32.HI R0, RZ, 0x1f, R11 ;  /* 0x0000001fff007819 */ /* 0x000fc8000001140b */
[----:B--2---:R-:W-:-:S04]  /*0ae0*/  LEA.HI R2, R0, R11, RZ, 0x7 ;  /* 0x0000000b00027211 */ /* 0x004fc800078f38ff */
        /* <DEDUP_REMOVED lines=12> */
[----:B------:R-:W-:Y:S01]  /*0bb0*/  LEA.HI R3, R0, R11, RZ, 0x5 ;  /* 0x0000000b00037211 */ /* 0x000fe200078f28ff */
[----:B------:R-:W-:Y:S01]  /*0bc0*/  IMAD.IADD R9, R5, 0x1, -R10 ;  /* 0x0000000105097824 */ /* 0x000fe200078e0a0a */
[----:B------:R-:W-:Y:S02]  /*0bd0*/  SHF.R.S32.HI R7, RZ, 0x4, R4 ;  /* 0x00000004ff077819 */ /* 0x000fe40000011404 */
[----:B------:R-:W-:Y:S02]  /*0be0*/  SHF.R.S32.HI R6, RZ, 0x5, R6 ;  /* 0x00000005ff067819 */ /* 0x000fe40000011406 */
[----:B------:R-:W-:Y:S01]  /*0bf0*/  LOP3.LUT R2, R2, 0x3fffffe, RZ, 0xc0, !PT ;  /* 0x03fffffe02027812 */ /* 0x000fe200078ec0ff */
[----:B------:R-:W-:Y:S01]  /*0c00*/  IMAD.SHL.U32 R3, R3, 0x20, RZ ;  /* 0x0000002003037824 */ /* 0x000fe200078e00ff */
[----:B------:R-:W-:-:S02]  /*0c10*/  LOP3.LUT R5, R4, 0x3fffff0, RZ, 0xc0, !PT ;  /* 0x03fffff004057812 */ /* 0x000fc400078ec0ff */
[----:B------:R-:W-:Y:S01]  /*0c20*/  LEA.HI R4, R4, R7, RZ, 0x1 ;  /* 0x0000000704047211 */ /* 0x000fe200078f08ff */
[----:B------:R-:W-:Y:S01]  /*0c30*/  IMAD.IADD R2, R13, 0x1, -R2 ;  /* 0x000000010d027824 */ /* 0x000fe200078e0a02 */
[----:B------:R-:W-:Y:S01]  /*0c40*/  LEA R9, R6, R9, 0x4 ;  /* 0x0000000906097211 */ /* 0x000fe200078e20ff */
[----:B------:R-:W-:Y:S01]  /*0c50*/  IMAD.IADD R5, R11, 0x1, -R5 ;  /* 0x000000010b057824 */ /* 0x000fe200078e0a05 */
[----:B------:R-:W-:Y:S02]  /*0c60*/  LOP3.LUT R204, R3, 0xfffffc00, RZ, 0xc0, !PT ;  /* 0xfffffc0003cc7812 */ /* 0x000fe400078ec0ff */
[----:B------:R-:W-:Y:S01]  /*0c70*/  LOP3.LUT R4, R4, 0x1ffffffe, RZ, 0xc0, !PT ;  /* 0x1ffffffe04047812 */ /* 0x000fe200078ec0ff */
[----:B------:R-:W-:Y:S01]  /*0c80*/  IMAD R6, R2, 0x40, R9 ;  /* 0x0000004002067824 */ /* 0x000fe200078e0209 */
[----:B------:R-:W-:Y:S01]  /*0c90*/  LEA.HI R2, R0, R11, RZ, 0x2 ;  /* 0x0000000b00027211 */ /* 0x000fe200078f10ff */
[----:B------:R-:W-:Y:S02]  /*0ca0*/  IMAD R5, R5, 0x40, R204 ;  /* 0x0000004005057824 */ /* 0x000fe400078e02cc */
[----:B------:R-:W-:Y:S01]  /*0cb0*/  IMAD.IADD R4, R7, 0x1, -R4 ;  /* 0x0000000107047824 */ /* 0x000fe200078e0a04 */
[----:B------:R-:W-:-:S02]  /*0cc0*/  SHF.R.S32.HI R195, RZ, 0x2, R2 ;  /* 0x00000002ffc37819 */ /* 0x000fc40000011402 */
[----:B------:R-:W-:Y:S01]  /*0cd0*/  LEA.HI R0, R0, R11, RZ, 0x3 ;  /* 0x0000000b00007211 */ /* 0x000fe200078f18ff */
[----:B------:R-:W-:Y:S01]  /*0ce0*/  IMAD R3, R4, 0x8, R5 ;  /* 0x0000000804037824 */ /* 0x000fe200078e0205 */
[C---:B------:R-:W-:Y:S02]  /*0cf0*/  IADD3 R7, R195.reuse, 0x40, RZ ;  /* 0x00000040c3077810 */ /* 0x040fe40007ffe0ff */
[----:B------:R-:W-:Y:S02]  /*0d00*/  LOP3.LUT R227, R2, 0xfffffffc, RZ, 0xc0, !PT ;  /* 0xfffffffc02e37812 */ /* 0x000fe400078ec0ff */
[----:B------:R0:W-:Y:S01]  /*0d10*/  STL [R1+0x18], R3 ;  /* 0x0000180301007387 */ /* 0x0001e20000100800 */
[----:B------:R-:W-:Y:S02]  /*0d20*/  SHF.R.S32.HI R2, RZ, 0x1f, R2 ;  /* 0x0000001fff027819 */ /* 0x000fe40000011402 */
[----:B------:R-:W-:Y:S01]  /*0d30*/  LOP3.LUT R212, R0, 0xfffffff8, RZ, 0xc0, !PT ;  /* 0xfffffff800d47812 */ /* 0x000fe200078ec0ff */
[----:B------:R-:W-:Y:S01]  /*0d40*/  VIADD R5, R195, 0x80 ;  /* 0x00000080c3057836 */ /* 0x000fe20000000000 */
[----:B------:R-:W-:-:S02]  /*0d50*/  LEA.HI R2, R2, R195, RZ, 0x3 ;  /* 0x000000c302027211 */ /* 0x000fc400078f18ff */
[----:B0-----:R-:W-:Y:S01]  /*0d60*/  SHF.R.S32.HI R3, RZ, 0x1f, R7 ;  /* 0x0000001fff037819 */ /* 0x001fe20000011407 */
[C---:B------:R-:W-:Y:S02]  /*0d70*/  IMAD.IADD R212, R11.reuse, 0x1, -R212 ;  /* 0x000000010bd47824 */ /* 0x040fe400078e0ad4 */
[----:B------:R-:W-:Y:S01]  /*0d80*/  IMAD.IADD R227, R11, 0x1, -R227 ;  /* 0x000000010be37824 */ /* 0x000fe200078e0ae3 */
[----:B------:R-:W-:Y:S01]  /*0d90*/  LEA.HI R3, R3, R7, RZ, 0x3 ;  /* 0x0000000703037211 */ /* 0x000fe200078f18ff */
[----:B------:R-:W-:Y:S01]  /*0da0*/  IMAD.SHL.U32 R201, R7, 0x80, RZ ;  /* 0x0000008007c97824 */ /* 0x000fe200078e00ff */
[----:B------:R-:W-:Y:S01]  /*0db0*/  LOP3.LUT R2, R2, 0xfffffff8, RZ, 0xc0, !PT ;  /* 0xfffffff802027812 */ /* 0x000fe200078ec0ff */
[----:B------:R-:W-:Y:S01]  /*0dc0*/  IMAD.SHL.U32 R203, R212, 0x8, RZ ;  /* 0x00000008d4cb7824 */ /* 0x000fe200078e00ff */
[----:B------:R-:W-:Y:S01]  /*0dd0*/  SHF.R.S32.HI R4, RZ, 0x1f, R5 ;  /* 0x0000001fff047819 */ /* 0x000fe20000011405 */
[----:B------:R-:W-:Y:S01]  /*0de0*/  IMAD.SHL.U32 R16, R227, 0x10, RZ ;  /* 0x00000010e3107824 */ /* 0x000fe200078e00ff */
[----:B------:R-:W-:Y:S01]  /*0df0*/  LOP3.LUT R201, R201, 0x380, RZ, 0xc0, !PT ;  /* 0x00000380c9c97812 */ /* 0x000fe200078ec0ff */
[----:B------:R-:W-:Y:S01]  /*0e00*/  IMAD.SHL.U32 R3, R3, 0x80, RZ ;  /* 0x0000008003037824 */ /* 0x000fe200078e00ff */
[----:B------:R-:W-:Y:S01]  /*0e10*/  LEA.HI R4, R4, R5, RZ, 0x3 ;  /* 0x0000000504047211 */ /* 0x000fe200078f18ff */
[----:B------:R-:W-:Y:S01]  /*0e20*/  IMAD.IADD R205, R195, 0x1, -R2 ;  /* 0x00000001c3cd7824 */ /* 0x000fe200078e0a02 */
[----:B------:R-:W-:Y:S01]  /*0e30*/  SHF.R.S32.HI R2, RZ, 0x1f, R203 ;  /* 0x0000001fff027819 */ /* 0x000fe200000114cb */
[----:B------:R-:W-:Y:S01]  /*0e40*/  IMAD.SHL.U32 R202, R5, 0x80, RZ ;  /* 0x0000008005ca7824 */ /* 0x000fe200078e00ff */
[----:B------:R-:W-:-:S02]  /*0e50*/  SHF.R.U32.HI R2, RZ, 0x3, R201 ;  /* 0x00000003ff027819 */ /* 0x000fc400000116c9 */
[----:B------:R-:W-:Y:S02]  /*0e60*/  LOP3.LUT R5, R201, 0x70, R16, 0xf8, !PT ;  /* 0x00000070c9057812 */ /* 0x000fe400078ef810 */
[----:B------:R-:W-:Y:S01]  /*0e70*/  LOP3.LUT R206, R3, 0xfffffc00, RZ, 0xc0, !PT ;  /* 0xfffffc0003ce7812 */ /* 0x000fe200078ec0ff */
[----:B------:R-:W-:-:S03]  /*0e80*/  VIADD R211, R203, 0x40 ;  /* 0x00000040cbd37836 */ /* 0x000fc60000000000 */
[----:B------:R-:W-:Y:S02]  /*0e90*/  LOP3.LUT R5, R206, R5, R2, 0xf6, !PT ;  /* 0x00000005ce057212 */ /* 0x000fe400078ef602 */
[----:B------:R-:W-:-:S03]  /*0ea0*/  SHF.R.S32.HI R2, RZ, 0x1f, R211 ;  /* 0x0000001fff027819 */ /* 0x000fc600000114d3 */
[----:B------:R-:W-:Y:S01]  /*0eb0*/  IMAD.IADD R2, R18, 0x1, R5 ;  /* 0x0000000112027824 */ /* 0x000fe200078e0205 */
[----:B------:R0:W-:Y:S04]  /*0ec0*/  STL [R1+0x14], R6 ;  /* 0x0000140601007387 */ /* 0x0001e80000100800 */
[----:B------:R0:W-:Y:S01]  /*0ed0*/  STL [R1+0x4], R2 ;  /* 0x0000040201007387 */ /* 0x0001e20000100800 */
[----:B------:R-:W-:Y:S02]  /*0ee0*/  SHF.R.S32.HI R222, RZ, 0x3, R0 ;  /* 0x00000003ffde7819 */ /* 0x000fe40000011400 */
[C---:B------:R-:W-:Y:S01]  /*0ef0*/  LEA.HI R0, R227.reuse, R227, RZ, 0x1 ;  /* 0x000000e3e3007211 */ /* 0x040fe200078f08ff */
[----:B------:R-:W-:-:S03]  /*0f00*/  IMAD.SHL.U32 R22, R227, 0x8, RZ ;  /* 0x00000008e3167824 */ /* 0x000fc600078e00ff */
[----:B------:R-:W-:Y:S01]  /*0f10*/  LOP3.LUT R0, R0, 0x1ffffffe, RZ, 0xc0, !PT ;  /* 0x1ffffffe00007812 */ /* 0x000fe200078ec0ff */
[----:B------:R-:W-:Y:S01]  /*0f20*/  VIADD R19, R16, 0x40 ;  /* 0x0000004010137836 */ /* 0x000fe20000000000 */
[----:B------:R-:W-:Y:S01]  /*0f30*/  LOP3.LUT R8, R8, 0x7ffffffc, RZ, 0xc0, !PT ;  /* 0x7ffffffc08087812 */ /* 0x000fe200078ec0ff */
[----:B------:R-:W-:Y:S01]  /*0f40*/  IMAD.SHL.U32 R4, R4, 0x80, RZ ;  /* 0x0000008004047824 */ /* 0x000fe200078e00ff */
[----:B------:R-:W-:Y:S01]  /*0f50*/  IADD3 R196, R22, 0x20, RZ ;  /* 0x0000002016c47810 */ /* 0x000fe20007ffe0ff */
        /* <DEDUP_REMOVED lines=11> */
[----:B------:R-:W-:-:S02]  /*1010*/  LOP3.LUT R209, R4, 0xfffffc00, RZ, 0xc0, !PT ;  /* 0xfffffc0004d17812 */ /* 0x000fc400078ec0ff */
[----:B0--3--:R-:W-:-:S07]  /*1020*/  LOP3.LUT R198, R12, 0x1, RZ, 0xfc, !PT ;  /* 0x000000010cc67812 */ /* 0x009fce00078efcff */
.L_x_10086:
[----:B0-2-4-:R-:W0:Y:S02]  /*1030*/  LDC.64 R2, c[0x0][0xc88] ;  /* 0x00032200ff027b82 */ /* 0x015e240000000a00 */
[----:B0-----:R-:W-:-:S05]  /*1040*/  IMAD.WIDE R2, R191, 0x4, R2 ;  /* 0x00000004bf027825 */ /* 0x001fca00078e0202 */
[----:B------:R0:W2:Y:S01]  /*1050*/  LDG.E R210, desc[UR60][R2.64] ;  /* 0x0000003c02d27981 */ /* 0x0000a2000c1e1900 */
[----:B------:R-:W-:Y:S05]  /*1060*/  YIELD ;  /* 0x0000000000007946 */ /* 0x000fea0003800000 */
[----:B------:R-:W-:Y:S01]  /*1070*/  ULDC.64 UR4, c[0x0][0xa28] ;  /* 0x00028a0000047ab9 */ /* 0x000fe20000000a00 */
[----:B------:R-:W-:Y:S01]  /*1080*/  ULDC.64 UR8, c[0x0][0xa18] ;  /* 0x0002860000087ab9 */ /* 0x000fe20000000a00 */
[----:B------:R-:W-:Y:S01]  /*1090*/  ISETP.NE.U32.AND P1, PT, RZ, UR4, PT ;  /* 0x00000004ff007c0c */ /* 0x000fe2000bf25070 */
[----:B------:R-:W-:Y:S01]  /*10a0*/  ULDC.64 UR6, c[0x0][0xa08] ;  /* 0x0002820000067ab9 */ /* 0x000fe20000000a00 */
[----:B0-----:R-:W-:Y:S01]  /*10b0*/  MOV R3, RZ ;  /* 0x000000ff00037202 */ /* 0x001fe20000000f00 */
[----:B------:R-:W-:Y:S01]  /*10c0*/  IMAD.MOV.U32 R87, RZ, RZ, RZ ;  /* 0x000000ffff577224 */ /* 0x000fe200078e00ff */
[----:B------:R-:W-:-:S02]  /*10d0*/  ISETP.NE.AND.EX P1, PT, RZ, UR5, PT, P1 ;  /* 0x00000005ff007c0c */ /* 0x000fc4000bf25310 */
[----:B------:R-:W-:-:S04]  /*10e0*/  ISETP.NE.U32.AND P0, PT, RZ, UR6, PT ;  /* 0x00000006ff007c0c */ /* 0x000fc8000bf05070 */
[----:B------:R-:W-:Y:S02]  /*10f0*/  ISETP.NE.AND.EX P0, PT, RZ, UR7, PT, P0 ;  /* 0x00000007ff007c0c */ /* 0x000fe4000bf05300 */
[----:B--2---:R-:W-:Y:S01]  /*1100*/  SHF.R.S32.HI R221, RZ, 0x1f, R210 ;  /* 0x0000001fffdd7819 */ /* 0x004fe200000114d2 */
[----:B------:R-:W-:-:S04]  /*1110*/  IMAD.SHL.U32 R214, R210, 0x4, RZ ;  /* 0x00000004d2d67824 */ /* 0x000fc800078e00ff */
[C---:B------:R-:W-:Y:S02]  /*1120*/  @P1 LEA R4, P2, R210.reuse, UR4, 0x2 ;  /* 0x00000004d2041c11 */ /* 0x040fe4000f8410ff */
[C-C-:B------:R-:W-:Y:S02]  /*1130*/  SHF.L.U64.HI R215, R210.reuse, 0x2, R221.reuse ;  /* 0x00000002d2d77819 */ /* 0x140fe400000102dd */
[----:B------:R-:W-:Y:S02]  /*1140*/  @P1 LEA.HI.X R5, R210, UR5, R221, 0x2, P2 ;  /* 0x00000005d2051c11 */ /* 0x000fe400090f14dd */
        /* <DEDUP_REMOVED lines=22> */
[----:B0--3--:R-:W-:Y:S06]  /*12b0*/  @P2 BRA `(.L_x_9907) ;  /* 0x0000000000242947 */ /* 0x009fec0003800000 */
        /* <DEDUP_REMOVED lines=9> */
.L_x_9907:
        /* <DEDUP_REMOVED lines=9> */
.L_x_9908:
[----:B------:R-:W-:Y:S05]  /*13e0*/  @!P0 BRA `(.L_x_9909) ;  /* 0x00000000000c8947 */ /* 0x000fea0003800000 */
[----:B------:R-:W2:Y:S04]  /*13f0*/  LDG.E R5, desc[UR60][R8.64] ;  /* 0x0000003c08057981 */ /* 0x000ea8000c1e1900 */
[----:B------:R-:W2:Y:S02]  /*1400*/  LDG.E R28, desc[UR60][R8.64+0x4] ;  /* 0x0000043c081c7981 */ /* 0x000ea4000c1e1900 */
[----:B--2---:R-:W-:-:S07]  /*1410*/  IMAD.IADD R28, R28, 0x1, -R5 ;  /* 0x000000011c1c7824 */ /* 0x004fce00078e0a05 */
.L_x_9909:
        /* <DEDUP_REMOVED lines=9> */
[----:B------:R-:W-:Y:S02]  /*14b0*/  ISETP.NE.U32.AND P1, PT, RZ, UR4, PT ;  /* 0x00000004ff007c0c */ /* 0x000fe4000bf25070 */
[----:B-----5:R-:W-:Y:S02]  /*14c0*/  MOV R24, R28 ;  /* 0x0000001c00187202 */ /* 0x020fe40000000f00 */
[----:B------:R-:W-:-:S13]  /*14d0*/  ISETP.NE.AND.EX P1, PT, RZ, UR5, PT, P1 ;  /* 0x00000005ff007c0c */ /* 0x000fda000bf25310 */
[----:B------:R-:W-:-:S04]  /*14e0*/  @P1 IADD3 R6, P2, R214, UR4, RZ ;  /* 0x00000004d6061c10 */ /* 0x000fc8000ff5e0ff */
[----:B------:R-:W-:-:S05]  /*14f0*/  @P1 IADD3.X R7, R215, UR5, RZ, P2, !PT ;  /* 0x00000005d7071c10 */ /* 0x000fca00097fe4ff */
[----:B------:R3:W5:Y:S01]  /*1500*/  @P1 LDG.E R24, desc[UR60][R6.64] ;  /* 0x0000003c06181981 */ /* 0x000762000c1e1900 */
[----:B-1----:R-:W-:Y:S01]  /*1510*/  ISETP.NE.AND P1, PT, R8, 0x1, PT ;  /* 0x000000010800780c */ /* 0x002fe20003f25270 */
[----:B------:R-:W-:Y:S02]  /*1520*/  IMAD.SHL.U32 R200, R189, 0x80, RZ ;  /* 0x00000080bdc87824 */ /* 0x000fe400078e00ff */
[----:B------:R-:W-:Y:S02]  /*1530*/  IMAD.IADD R8, R28, 0x1, -R3 ;  /* 0x000000011c087824 */ /* 0x000fe400078e0a03 */
[----:B0-----:R-:W-:-:S08]  /*1540*/  VIADD R4, R200, 0x7f ;  /* 0x0000007fc8047836 */ /* 0x001fd00000000000 */
[----:B------:R-:W0:Y:S08]  /*1550*/  @P1 LDC R11, c[0x0][0x44c] ;  /* 0x00011300ff0b1b82 */ /* 0x000e300000000800 */
[----:B------:R-:W1:Y:S01]  /*1560*/  @P1 LDC R5, c[0x0][0x450] ;  /* 0x00011400ff051b82 */ /* 0x000e620000000800 */
[----:B--2---:R-:W-:Y:S02]  /*1570*/  @P0 IMAD.IADD R25, R9, 0x1, -R0 ;  /* 0x0000000109190824 */ /* 0x004fe400078e0a00 */
[----:B0-----:R-:W-:-:S04]  /*1580*/  @P1 IMAD.HI.U32 R0, R4, R11, RZ ;  /* 0x0000000b04001227 */ /* 0x001fc800078e00ff */
[----:B------:R-:W-:Y:S01]  /*1590*/  IMAD.IADD R189, R8, 0x1, R25 ;  /* 0x0000000108bd7824 */ /* 0x000fe200078e0219 */
[----:B-1----:R-:W-:-:S03]  /*15a0*/  @P1 SHF.R.U32.HI R4, RZ, R5, R0 ;  /* 0x00000005ff041219 */ /* 0x002fc60000011600 */
[C---:B------:R-:W-:Y:S01]  /*15b0*/  VIADD R0, R189.reuse, 0x9f ;  /* 0x0000009fbd007836 */ /* 0x040fe20000000000 */
[----:B------:R-:W-:-:S03]  /*15c0*/  IADD3 R49, R189, 0xa0, -R191 ;  /* 0x000000a0bd317810 */ /* 0x000fc60007ffe8bf */
[----:B------:R-:W-:-:S04]  /*15d0*/  IMAD.HI R0, R0, 0x66666667, RZ ;  /* 0x6666666700007827 */ /* 0x000fc800078e02ff */
[----:B------:R-:W-:Y:S01]  /*15e0*/  IMAD.IADD R4, R49, 0x1, R4 ;  /* 0x0000000131047824 */ /* 0x000fe200078e0204 */
[----:B------:R-:W-:-:S03]  /*15f0*/  SHF.R.U32.HI R3, RZ, 0x1f, R0 ;  /* 0x0000001fff037819 */ /* 0x000fc60000011600 */
[----:B------:R-:W-:Y:S01]  /*1600*/  IMAD.HI R4, R4, 0x66666667, RZ ;  /* 0x6666666704047827 */ /* 0x000fe200078e02ff */
[----:B------:R-:W-:-:S04]  /*1610*/  LEA.HI.SX32 R48, R0, R3, 0x1a ;  /* 0x0000000300307211 */ /* 0x000fc800078fd2ff */
[----:B------:R-:W-:-:S04]  /*1620*/  SHF.R.U32.HI R5, RZ, 0x1f, R4 ;  /* 0x0000001fff057819 */ /* 0x000fc80000011604 */
        /* <DEDUP_REMOVED lines=10> */
[----:B------:R-:W-:-:S05]  /*16d0*/  @P0 IADD3 R0, R3, 0x9f, RZ ;  /* 0x0000009f03000810 */ /* 0x000fca0007ffe0ff */
[----:B------:R-:W-:-:S05]  /*16e0*/  @P0 IMAD.HI R0, R0, 0x66666667, RZ ;  /* 0x6666666700000827 */ /* 0x000fca00078e02ff */
[----:B------:R-:W-:-:S04]  /*16f0*/  @P0 SHF.R.U32.HI R3, RZ, 0x1f, R0 ;  /* 0x0000001fff030819 */ /* 0x000fc80000011600 */
[----:B------:R-:W-:Y:S02]  /*1700*/  @P0 LEA.HI.SX32 R26, R0, R3, 0x1a ;  /* 0x00000003001a0211 */ /* 0x000fe400078fd2ff */
        /* <DEDUP_REMOVED lines=23> */
.L_x_9912:
[----:B------:R-:W-:Y:S05]  /*1880*/  BSYNC B6 ;  /* 0x0000000000067941 */ /* 0x000fea0003800000 */
.L_x_9911:
        /* <DEDUP_REMOVED lines=20> */
.L_x_9914:
[----:B------:R-:W-:Y:S05]  /*19d0*/  BSYNC B6 ;  /* 0x0000000000067941 */ /* 0x000fea0003800000 */
.L_x_9913:
[----:B------:R-:W-:Y:S01]  /*19e0*/  ULDC.64 UR4, c[0x0][0x9f8] ;  /* 0x00027e0000047ab9 */ /* 0x000fe20000000a00 */
[----:B------:R-:W0:Y:S01]  /*19f0*/  LDC.64 R52, c[0x0][0x3f8] ;  /* 0x0000fe00ff347b82 */ /* 0x000e220000000a00 */
[----:B------:R-:W-:-:S04]  /*1a00*/  ISETP.NE.U32.AND P0, PT, RZ, UR4, PT ;  /* 0x00000004ff007c0c */ /* 0x000fc8000bf05070 */
[----:B------:R-:W-:-:S03]  /*1a10*/  ISETP.NE.AND.EX P0, PT, RZ, UR5, PT, P0 ;  /* 0x00000005ff007c0c */ /* 0x000fc6000bf05300 */
[----:B------:R-:W1:Y:S08]  /*1a20*/  LDC R29, c[0x0][0x3f4] ;  /* 0x0000fd00ff1d7b82 */ /* 0x000e700000000800 */
[----:B------:R-:W2:Y:S02]  /*1a30*/  LDC.64 R58, c[0x0][0x408] ;  /* 0x00010200ff3a7b82 */ /* 0x000ea40000000a00 */
[----:B------:R-:W-:-:S04]  /*1a40*/  @P0 IADD3 R4, P1, R214, UR4, RZ ;  /* 0x00000004d6040c10 */ /* 0x000fc8000ff3e0ff */
[----:B------:R-:W-:-:S05]  /*1a50*/  @P0 IADD3.X R5, R215, UR5, RZ, P1, !PT ;  /* 0x00000005d7050c10 */ /* 0x000fca0008ffe4ff */
[----:B------:R3:W4:Y:S01]  /*1a60*/  @P0 LDG.E R2, desc[UR60][R4.64] ;  /* 0x0000003c04020981 */ /* 0x000722000c1e1900 */
[----:B------:R-:W-:Y:S01]  /*1a70*/  SHF.R.S32.HI R3, RZ, 0x1f, R195 ;  /* 0x0000001fff037819 */ /* 0x000fe200000114c3 */
[----:B------:R-:W-:Y:S01]  /*1a80*/  IMAD.SHL.U32 R82, R205, 0x80, RZ ;  /* 0x00000080cd527824 */ /* 0x000fe200078e00ff */
[--C-:B------:R-:W-:Y:S01]  /*1a90*/  SHF.R.S32.HI R23, RZ, 0x1f, R22.reuse ;  /* 0x0000001fff177819 */ /* 0x100fe20000011416 */
[----:B------:R-:W3:Y:S01]  /*1aa0*/  S2R R30, SR_TID.X ;  /* 0x00000000001e7919 */ /* 0x000ee20000002100 */
[----:B-1----:R-:W-:Y:S01]  /*1ab0*/  ISETP.GE.AND P0, PT, R16, R29, PT ;  /* 0x0000001d1000720c */ /* 0x002fe20003f06270 */
[-C--:B0-----:R-:W-:Y:S01]  /*1ac0*/  IMAD R0, R3, R52.reuse, RZ ;  /* 0x0000003403007224 */ /* 0x081fe200078e02ff */
[----:B------:R-:W-:Y:S01]  /*1ad0*/  LOP3.LUT R82, R82, 0x380, RZ, 0xc0, !PT ;  /* 0x0000038052527812 */ /* 0x000fe200078ec0ff */
[C---:B------:R-:W-:Y:S01]  /*1ae0*/  IMAD.WIDE.U32 R6, R195.reuse, R52, R22 ;  /* 0x00000034c3067225 */ /* 0x040fe200078e0016 */
[----:B------:R-:W-:Y:S02]  /*1af0*/  SHF.R.U32.HI R77, RZ, 0x3, R202 ;  /* 0x00000003ff4d7819 */ /* 0x000fe400000116ca */
[----:B------:R-:W-:Y:S01]  /*1b00*/  SHF.R.U32.HI R76, RZ, 0x3, R82 ;  /* 0x00000003ff4c7819 */ /* 0x000fe20000011652 */
[----:B------:R-:W-:Y:S01]  /*1b10*/  IMAD R13, R195, R53, R0 ;  /* 0x00000035c30d7224 */ /* 0x000fe200078e0200 */
[C---:B------:R-:W-:Y:S01]  /*1b20*/  SHF.L.U64.HI R86, R52.reuse, 0x6, R53 ;  /* 0x0000000634567819 */ /* 0x040fe20000010235 */
[-C--:B--2---:R-:W-:Y:S01]  /*1b30*/  IMAD R0, R3, R58.reuse, RZ ;  /* 0x0000003a03007224 */ /* 0x084fe200078e02ff */
[----:B------:R-:W-:Y:S01]  /*1b40*/  SEL R3, R29, RZ, P0 ;  /* 0x000000ff1d037207 */ /* 0x000fe20000000000 */
[----:B---3--:R-:W-:Y:S01]  /*1b50*/  IMAD.WIDE.U32 R4, R195, R58, R22 ;  /* 0x0000003ac3047225 */ /* 0x008fe200078e0016 */
[----:B------:R-:W-:-:S02]  /*1b60*/  SHF.L.U64.HI R85, R52, 0x7, R53 ;  /* 0x0000000734557819 */ /* 0x000fc40000010235 */
[C-C-:B------:R-:W-:Y:S01]  /*1b70*/  SHF.L.U64.HI R81, R58.reuse, 0x6, R59.reuse ;  /* 0x000000063a517819 */ /* 0x140fe2000001023b */
[C---:B------:R-:W-:Y:S01]  /*1b80*/  IMAD R15, R195.reuse, R59, R0 ;  /* 0x0000003bc30f7224 */ /* 0x040fe200078e0200 */
[----:B------:R-:W-:Y:S01]  /*1b90*/  SHF.L.U64.HI R80, R58, 0x7, R59 ;  /* 0x000000073a507819 */ /* 0x000fe2000001023b */
[----:B------:R-:W-:Y:S01]  /*1ba0*/  IMAD.WIDE.U32 R8, R195, R52, R16 ;  /* 0x00000034c3087225 */ /* 0x000fe200078e0010 */
[----:B------:R-:W-:Y:S02]  /*1bb0*/  LOP3.LUT P1, RZ, R205, 0x4, RZ, 0xc0, !PT ;  /* 0x00000004cdff7812 */ /* 0x000fe4000782c0ff */
[----:B------:R-:W-:Y:S01]  /*1bc0*/  SHF.R.S32.HI R75, RZ, 0x1f, R190 ;  /* 0x0000001fff4b7819 */ /* 0x000fe200000114be */
[----:B------:R-:W-:Y:S02]  /*1bd0*/  IMAD.IADD R3, R16, 0x1, R3 ;  /* 0x0000000110037824 */ /* 0x000fe400078e0203 */
[----:B------:R-:W-:Y:S02]  /*1be0*/  IMAD.IADD R5, R5, 0x1, R15 ;  /* 0x0000000105057824 */ /* 0x000fe400078e020f */
[----:B------:R-:W-:Y:S01]  /*1bf0*/  IMAD.IADD R7, R7, 0x1, R13 ;  /* 0x0000000107077824 */ /* 0x000fe200078e020d */
[----:B------:R-:W-:Y:S01]  /*1c00*/  SHF.R.S32.HI R0, RZ, 0x1f, R3 ;  /* 0x0000001fff007819 */ /* 0x000fe20000011403 */
[----:B------:R-:W-:Y:S01]  /*1c10*/  IMAD.IADD R9, R13, 0x1, R9 ;  /* 0x000000010d097824 */ /* 0x000fe200078e0209 */
[----:B-----5:R-:W-:Y:S01]  /*1c20*/  SHF.R.S32.HI R13, RZ, 0x1f, R24 ;  /* 0x0000001fff0d7819 */ /* 0x020fe20000011418 */
[----:B------:R-:W-:Y:S01]  /*1c30*/  IMAD.WIDE.U32 R54, R24, R58, R4 ;  /* 0x0000003a18367225 */ /* 0x000fe200078e0004 */
[----:B------:R-:W-:-:S02]  /*1c40*/  LOP3.LUT R5, R82, 0x30, R16, 0xf8, !PT ;  /* 0x0000003052057812 */ /* 0x000fc400078ef810 */
[----:B------:R-:W-:Y:S01]  /*1c50*/  SHF.R.U32.HI R30, RZ, 0x7, R30 ;  /* 0x00000007ff1e7819 */ /* 0x000fe2000001161e */
[----:B------:R-:W-:Y:S01]  /*1c60*/  IMAD.WIDE.U32 R10, R195, R58, R16 ;  /* 0x0000003ac30a7225 */ /* 0x000fe200078e0010 */
[----:B------:R-:W-:Y:S02]  /*1c70*/  LEA.HI R3, R0, R3, RZ, 0x4 ;  /* 0x0000000300037211 */ /* 0x000fe400078f20ff */
[C---:B------:R-:W-:Y:S01]  /*1c80*/  ISETP.NE.AND P6, PT, R30.reuse, 0x1, PT ;  /* 0x000000011e00780c */ /* 0x040fe20003fc5270 */
[----:B------:R-:W-:Y:S01]  /*1c90*/  IMAD R0, R13, R52, RZ ;  /* 0x000000340d007224 */ /* 0x000fe200078e02ff */
[----:B------:R-:W-:Y:S01]  /*1ca0*/  LOP3.LUT R5, R5, R76, RZ, 0x3c, !PT ;  /* 0x0000004c05057212 */ /* 0x000fe200078e3cff */
[----:B------:R-:W-:Y:S01]  /*1cb0*/  VIADD R74, R30, 0x8 ;  /* 0x000000081e4a7836 */ /* 0x000fe20000000000 */
[----:B------:R-:W-:Y:S01]  /*1cc0*/  IADD3 R11, R15, R11, RZ ;  /* 0x0000000b0f0b7210 */ /* 0x000fe20007ffe0ff */
[----:B------:R-:W-:Y:S01]  /*1cd0*/  IMAD R67, R24, R53, R0 ;  /* 0x0000003518437224 */ /* 0x000fe200078e0200 */
[----:B------:R-:W-:Y:S01]  /*1ce0*/  LOP3.LUT R0, R201, 0x70, R3, 0xf8, !PT ;  /* 0x00000070c9007812 */ /* 0x000fe200078ef803 */
[----:B------:R-:W-:Y:S01]  /*1cf0*/  IMAD.IADD R69, R204, 0x1, R5 ;  /* 0x00000001cc457824 */ /* 0x000fe200078e0205 */
[----:B------:R-:W-:Y:S01]  /*1d00*/  LOP3.LUT R5, R82, 0x70, R3, 0xf8, !PT ;  /* 0x0000007052057812 */ /* 0x000fe200078ef803 */
[----:B------:R-:W-:Y:S01]  /*1d10*/  IMAD R13, R13, R58, RZ ;  /* 0x0000003a0d0d7224 */ /* 0x000fe200078e02ff */
[----:B------:R-:W-:Y:S01]  /*1d20*/  SHF.R.U32.HI R30, RZ, 0x3, R201 ;  /* 0x00000003ff1e7819 */ /* 0x000fe200000116c9 */
        /* <DEDUP_REMOVED lines=9> */
[----:B------:R-:W-:Y:S01]  /*1dc0*/  LOP3.LUT R5, R5, R76, RZ, 0x3c, !PT ;  /* 0x0000004c05057212 */ /* 0x000fe200078e3cff */
[----:B------:R-:W-:Y:S01]  /*1dd0*/  IMAD.WIDE.U32 R50, R24, R52, R8 ;  /* 0x0000003418327225 */ /* 0x000fe200078e0008 */
[----:B------:R-:W-:Y:S02]  /*1de0*/  LOP3.LUT R3, R0, R30, RZ, 0x3c, !PT ;  /* 0x0000001e00037212 */ /* 0x000fe400078e3cff */
[----:B------:R-:W-:Y:S01]  /*1df0*/  ISETP.GE.AND P2, PT, R19, UR4, PT ;  /* 0x0000000413007c0c */ /* 0x000fe2000bf46270 */
[----:B------:R-:W-:Y:S01]  /*1e00*/  IMAD.WIDE.U32 R52, R52, 0xa0, RZ ;  /* 0x000000a034347825 */ /* 0x000fe200078e00ff */
[----:B------:R-:W-:Y:S02]  /*1e10*/  LOP3.LUT R0, R4, R77, RZ, 0x3c, !PT ;  /* 0x0000004d04007212 */ /* 0x000fe400078e3cff */
[----:B------:R-:W-:Y:S01]  /*1e20*/  ISETP.GE.AND P1, PT, R16, UR4, PT ;  /* 0x0000000410007c0c */ /* 0x000fe2000bf26270 */
[----:B------:R-:W-:Y:S01]  /*1e30*/  IMAD R13, R24, R59, R13 ;  /* 0x0000003b180d7224 */ /* 0x000fe200078e020d */
[----:B------:R-:W-:Y:S01]  /*1e40*/  IADD3 R71, R53, R71, RZ ;  /* 0x0000004735477210 */ /* 0x000fe20007ffe0ff */
[----:B------:R-:W-:Y:S01]  /*1e50*/  IMAD R7, R59, 0xa0, RZ ;  /* 0x000000a03b077824 */ /* 0x000fe200078e02ff */
[----:B------:R-:W-:Y:S01]  /*1e60*/  P2R R89, PR, RZ, 0x4 ;  /* 0x00000004ff597803 */ /* 0x000fe20000000000 */
[C---:B------:R-:W-:Y:S01]  /*1e70*/  IMAD.SHL.U32 R79, R58.reuse, 0x40, RZ ;  /* 0x000000403a4f7824 */ /* 0x040fe200078e00ff */
[----:B------:R-:W-:Y:S01]  /*1e80*/  SHF.R.S32.HI R61, RZ, 0x1f, R63 ;  /* 0x0000001fff3d7819 */ /* 0x000fe2000001143f */
[----:B------:R-:W-:Y:S01]  /*1e90*/  IMAD.SHL.U32 R78, R58, 0x80, RZ ;  /* 0x000000803a4e7824 */ /* 0x000fe200078e00ff */
[----:B------:R-:W-:Y:S01]  /*1ea0*/  IADD3 R0, R209, R0, RZ ;  /* 0x00000000d1007210 */ /* 0x000fe20007ffe0ff */
[----:B------:R-:W-:-:S04]  /*1eb0*/  IMAD.WIDE.U32 R56, R24, R58, R10 ;  /* 0x0000003a18387225 */ /* 0x000fc800078e000a */
        /* <DEDUP_REMOVED lines=13> */
.L_x_9989:
        /* <DEDUP_REMOVED lines=32> */
[----:B------:R-:W-:Y:S01]  /*2190*/  IMAD.MOV R9, RZ, RZ, -R9 ;  /* 0x000000ffff097224 */ /* 0x000fe200078e0a09 */
[----:B------:R-:W-:Y:S01]  /*21a0*/  @P4 IADD3 R91, R5, -0x40, RZ ;  /* 0xffffffc0055b4810 */ /* 0x000fe20007ffe0ff */
[----:B------:R-:W-:Y:S01]  /*21b0*/  BSSY B0, `(.L_x_9915) ;  /* 0x00006f6000007945 */ /* 0x000fe20003800000 */
[----:B------:R-:W-:-:S02]  /*21c0*/  IMAD.IADD R92, R18, 0x1, R5 ;  /* 0x00000001125c7824 */ /* 0x000fc400078e0205 */
[----:B------:R-:W-:Y:S02]  /*21d0*/  IMAD R94, R94, R9, R11 ;  /* 0x000000095e5e7224 */ /* 0x000fe400078e020b */
[----:B------:R-:W-:-:S05]  /*21e0*/  IMAD.IADD R91, R18, 0x1, R91 ;  /* 0x00000001125b7824 */ /* 0x000fca00078e025b */
        /* <DEDUP_REMOVED lines=65> */
.L_x_9919:
[----:B------:R-:W-:Y:S05]  /*2600*/  BSYNC B1 ;  /* 0x0000000000017941 */ /* 0x000fea0003800000 */
.L_x_9918:
[----:B0-----:R-:W-:Y:S01]  /*2610*/  VIADD R10, R195, 0x40 ;  /* 0x00000040c30a7836 */ /* 0x001fe20000000000 */
[----:B------:R-:W-:Y:S01]  /*2620*/  BSSY B1, `(.L_x_9920) ;  /* 0x0000019000017945 */ /* 0x000fe20003800000 */
[----:B-----5:R-:W-:Y:S01]  /*2630*/  IMAD.MOV.U32 R111, RZ, RZ, R44 ;  /* 0x000000ffff6f7224 */ /* 0x020fe200078e002c */
[----:B------:R-:W-:Y:S02]  /*2640*/  MOV R115, R98 ;  /* 0x0000006200737202 */ /* 0x000fe40000000f00 */
        /* <DEDUP_REMOVED lines=22> */
.L_x_9921:
[----:B------:R-:W-:Y:S05]  /*27b0*/  BSYNC B1 ;  /* 0x0000000000017941 */ /* 0x000fea0003800000 */
.L_x_9920:
        /* <DEDUP_REMOVED lines=22> */
.L_x_9923:
[----:B------:R-:W-:Y:S05]  /*2920*/  BSYNC B1 ;  /* 0x0000000000017941 */ /* 0x000fea0003800000 */
.L_x_9922:
[----:B------:R-:W-:Y:S01]  /*2930*/  ISETP.NE.AND P5, PT, R198, 0x3, PT ;  /* 0x00000003c600780c */ /* 0x000fe20003fa5270 */
[----:B------:R-:W-:Y:S01]  /*2940*/  IMAD.MOV.U32 R114, RZ, RZ, R42 ;  /* 0x000000ffff727224 */ /* 0x000fe200078e002a */
[----:B-----5:R-:W-:Y:S01]  /*2950*/  MOV R107, R30 ;  /* 0x0000001e006b7202 */ /* 0x020fe20000000f00 */
[----:B------:R-:W-:Y:S02]  /*2960*/  IMAD.MOV.U32 R121, RZ, RZ, R46 ;  /* 0x000000ffff797224 */ /* 0x000fe400078e002e */
[----:B------:R-:W-:Y:S02]  /*2970*/  IMAD.MOV.U32 R109, RZ, RZ, R34 ;  /* 0x000000ffff6d7224 */ /* 0x000fe400078e0022 */
[----:B------:R-:W-:Y:S02]  /*2980*/  IMAD.MOV.U32 R112, RZ, RZ, R38 ;  /* 0x000000ffff707224 */ /* 0x000fe400078e0026 */
[----:B------:R-:W-:Y:S02]  /*2990*/  IMAD.MOV.U32 R110, RZ, RZ, R36 ;  /* 0x000000ffff6e7224 */ /* 0x000fe400078e0024 */
[----:B------:R-:W-:-:S02]  /*29a0*/  IMAD.MOV.U32 R113, RZ, RZ, R40 ;  /* 0x000000ffff717224 */ /* 0x000fc400078e0028 */
[----:B------:R-:W-:Y:S02]  /*29b0*/  IMAD.MOV.U32 R104, RZ, RZ, R8 ;  /* 0x000000ffff687224 */ /* 0x000fe400078e0008 */
[----:B------:R-:W-:Y:S02]  /*29c0*/  IMAD.MOV.U32 R106, RZ, RZ, R28 ;  /* 0x000000ffff6a7224 */ /* 0x000fe400078e001c */
[----:B------:R-:W-:Y:S01]  /*29d0*/  IMAD.MOV.U32 R108, RZ, RZ, R32 ;  /* 0x000000ffff6c7224 */ /* 0x000fe200078e0020 */
[----:B------:R-:W-:Y:S06]  /*29e0*/  @!P5 BRA `(.L_x_9924) ;  /* 0x000000000004d947 */ /* 0x000fec0003800000 */
[----:B------:R-:W-:Y:S01]  /*29f0*/  BPT.TRAP 0x1 ;  /* 0x000000040000795c */ /* 0x000fe20000300000 */
.L_x_9924:
[----:B------:R-:W-:Y:S01]  /*2a00*/  IMAD R88, R192, 0x8, R18 ;  /* 0x00000008c0587824 */ /* 0x000fe200078e0212 */
[----:B------:R-:W-:Y:S01]  /*2a10*/  SHF.L.U32 R100, R199, 0x1f, RZ ;  /* 0x0000001fc7647819 */ /* 0x000fe200000006ff */
[----:B------:R-:W-:Y:S03]  /*2a20*/  BSSY B1, `(.L_x_9925) ;  /* 0x0000003000017945 */ /* 0x000fe60003800000 */
[----:B------:R-:W1:Y:S02]  /*2a30*/  SYNCS.PHASECHK.TRANS64.TRYWAIT P6, [R88+URZ+0x22890], R100 ;  /* 0x02289064580075a7 */ /* 0x000e6400080c017f */
[----:B-1----:R-:W-:Y:S05]  /*2a40*/  @!P6 BRA `(.L_x_9926) ;  /* 0x0000021000c4e947 */ /* 0x002fea0003800000 */
.L_x_10219:
[----:B------:R-:W-:Y:S05]  /*2a50*/  BSYNC B1 ;  /* 0x0000000000017941 */ /* 0x000fea0003800000 */
.L_x_9925:
[----:B------:R-:W-:-:S03]  /*2a60*/  UMOV UR4, 0xffffffff ;  /* 0xffffffff00047882 */ /* 0x000fc60000000000 */
[----:B------:R-:W-:Y:S05]  /*2a70*/  BRA.DIV UR4, `(.L_x_9927) ;  /* 0x0000021204cc7947 */ /* 0x000fea000b800000 */
[----:B------:R2:W3:Y:S04]  /*2a80*/  SHFL.IDX PT, R103, R102, RZ, 0x1c1f ;  /* 0x001c1fff66677589 */ /* 0x0004e800000e0000 */
[----:B------:R2:W4:Y:S02]  /*2a90*/  SHFL.IDX PT, R14, R101, RZ, 0x1c1f ;  /* 0x001c1fff650e7589 */ /* 0x00052400000e0000 */
.L_x_10223:
        /* <DEDUP_REMOVED lines=25> */
[----:B------:R-:W-:-:S02]  /*2c30*/  LOP3.LUT R116, R98, 0xff00, R15, 0xf8, !PT ;  /* 0x0000ff0062747812 */ /* 0x000fc400078ef80f */
[----:B------:R-:W-:Y:S02]  /*2c40*/  F2FP.F16.E4M3.UNPACK_B R4, R5 ;  /* 0x00000005ff04723e */ /* 0x000fe400020006ff */
[----:B------:R-:W-:Y:S02]  /*2c50*/  SHF.L.U32 R47, R99, 0x10, RZ ;  /* 0x00000010632f7819 */ /* 0x000fe400000006ff */
        /* <DEDUP_REMOVED lines=89> */
.L_x_9933:
[----:B------:R-:W-:Y:S05]  /*31f0*/  BSYNC B3 ;  /* 0x0000000000037941 */ /* 0x000fea0003800000 */
.L_x_9932:
[----:B0-----:R0:W-:Y:S02]  /*3200*/  ST.E.128 desc[UR60][R10.64], R4 ;  /* 0x000000040a007985 */ /* 0x0011e4000c101d3c */
.L_x_9931:
[----:B------:R-:W-:Y:S05]  /*3210*/  BSYNC B2 ;  /* 0x0000000000027941 */ /* 0x000fea0003800000 */
.L_x_9930:
        /* <DEDUP_REMOVED lines=115> */
.L_x_9935:
[----:B------:R-:W-:Y:S05]  /*3950*/  BSYNC B2 ;  /* 0x0000000000027941 */ /* 0x000fea0003800000 */
.L_x_9934:
[----:B0-----:R0:W-:Y:S02]  /*3960*/  ST.E.128 desc[UR60][R10.64], R4 ;  /* 0x000000040a007985 */ /* 0x0011e4000c101d3c */
.L_x_9929:
[----:B------:R-:W-:Y:S05]  /*3970*/  BSYNC B1 ;  /* 0x0000000000017941 */ /* 0x000fea0003800000 */
.L_x_9928:
[----:B------:R-:W-:-:S03]  /*3980*/  UMOV UR4, 0xffffffff ;  /* 0xffffffff00047882 */ /* 0x000fc60000000000 */
[----:B------:R-:W-:Y:S05]  /*3990*/  BRA.DIV UR4, `(.L_x_9936) ;  /* 0x00000206044c7947 */ /* 0x000fea000b800000 */
[----:B------:R0:W0:Y:S04]  /*39a0*/  SHFL.IDX PT, R43, R102, 0x1, 0x1c1f ;  /* 0x003c1f00662b7f89 */ /* 0x00002800000e0000 */
[----:B----4-:R4:W0:Y:S02]  /*39b0*/  SHFL.IDX PT, R14, R101, 0x1, 0x1c1f ;  /* 0x003c1f00650e7f89 */ /* 0x01082400000e0000 */
.L_x_10227:
        /* <DEDUP_REMOVED lines=12> */
[----:B------:R-:W-:Y:S02]  /*3a80*/  LOP3.LUT R12, R39, 0xff, RZ, 0xc0, !PT ;  /* 0x000000ff270c7812 */ /* 0x000fe400078ec0ff */
        /* <DEDUP_REMOVED lines=13> */
[----:B------:R-:W-:-:S02]  /*3b60*/  MOV R13, R6 ;  /* 0x00000006000d7202 */ /* 0x000fc40000000f00 */
[----:B------:R-:W-:Y:S02]  /*3b70*/  LOP3.LUT R38, R38, 0xff00, R39, 0xf8, !PT ;  /* 0x0000ff0026267812 */ /* 0x000fe400078ef827 */
        /* <DEDUP_REMOVED lines=44> */
[----:B---3--:R-:W-:Y:S01]  /*3e40*/  F2FP.SATFINITE.E4M3.F32.PACK_AB_MERGE_C R103, R42, R39, RZ ;  /* 0x000000272a67723e */ /* 0x008fe200048070ff */
        /* <DEDUP_REMOVED lines=45> */
.L_x_9942:
[----:B------:R-:W-:Y:S05]  /*4120*/  BSYNC B3 ;  /* 0x0000000000037941 */ /* 0x000fea0003800000 */
.L_x_9941:
[----:B0-----:R0:W-:Y:S02]  /*4130*/  ST.E.128 desc[UR60][R10.64], R4 ;  /* 0x000000040a007985 */ /* 0x0011e4000c101d3c */
.L_x_9940:
[----:B------:R-:W-:Y:S05]  /*4140*/  BSYNC B2 ;  /* 0x0000000000027941 */ /* 0x000fea0003800000 */
.L_x_9939:
        /* <DEDUP_REMOVED lines=15> */
[----:B------:R-:W-:Y:S02]  /*4240*/  LOP3.LUT R15, R37, 0xff, RZ, 0xc0, !PT ;  /* 0x000000ff250f7812 */ /* 0x000fe400078ec0ff */
[----:B------:R-:W-:-:S02]  /*4250*/  SHF.R.U32.HI R34, RZ, 0x18, R37 ;  /* 0x00000018ff227819 */ /* 0x000fc40000011625 */
[----:B------:R-:W-:Y:S02]  /*4260*/  SHF.R.U32.HI R35, RZ, 0x8, R37 ;  /* 0x00000008ff237819 */ /* 0x000fe40000011625 */
        /* <DEDUP_REMOVED lines=99> */
.L_x_9944:
[----:B------:R-:W-:Y:S05]  /*48a0*/  BSYNC B2 ;  /* 0x0000000000027941 */ /* 0x000fea0003800000 */
.L_x_9943:
[----:B0-----:R0:W-:Y:S02]  /*48b0*/  ST.E.128 desc[UR60][R10.64], R4 ;  /* 0x000000040a007985 */ /* 0x0011e4000c101d3c */
.L_x_9938:
[----:B------:R-:W-:Y:S05]  /*48c0*/  BSYNC B1 ;  /* 0x0000000000017941 */ /* 0x000fea0003800000 */
.L_x_9937:
[----:B------:R-:W-:-:S03]  /*48d0*/  UMOV UR4, 0xffffffff ;  /* 0xffffffff00047882 */ /* 0x000fc60000000000 */
[----:B------:R-:W-:Y:S05]  /*48e0*/  BRA.DIV UR4, `(.L_x_9945) ;  /* 0x000001f604c07947 */ /* 0x000fea000b800000 */
[----:B------:R1:W1:Y:S04]  /*48f0*/  SHFL.IDX PT, R35, R102, 0x2, 0x1c1f ;  /* 0x005c1f0066237f89 */ /* 0x00026800000e0000 */
[----:B0-----:R0:W0:Y:S02]  /*4900*/  SHFL.IDX PT, R14, R101, 0x2, 0x1c1f ;  /* 0x005c1f00650e7f89 */ /* 0x00102400000e0000 */
.L_x_10231:
[----:B------:R-:W-:Y:S05]  /*4910*/  @P4 BRA `(.L_x_9946) ;  /* 0x0000004400fc4947 */ /* 0x000fea0003800000 */
[----:B------:R-:W-:Y:S04]  /*4920*/  BSSY B1, `(.L_x_9947) ;  /* 0x0000076000017945 */ /* 0x000fe80003800000 */
[----:B------:R-:W-:Y:S05]  /*4930*/  @P1 BRA `(.L_x_9948) ;  /* 0x0000000400d01947 */ /* 0x000fea0003800000 */
[----:B------:R2:W2:Y:S01]  /*4940*/  LDS.128 R4, [R92+0x1c400] ;  /* 0x01c400005c047984 */ /* 0x0004a20000000c00 */
[----:B0-----:R-:W-:Y:S01]  /*4950*/  IADD3 R10, P2, R16, R14, RZ ;  /* 0x0000000e100a7210 */ /* 0x001fe20007f5e0ff */
[----:B------:R-:W-:Y:S04]  /*4960*/  BSSY B2, `(.L_x_9949) ;  /* 0x0000070000027945 */ /* 0x000fe80003800000 */
[----:B-1----:R-:W-:Y:S01]  /*4970*/  IMAD.X R11, R35, 0x1, R17, P2 ;  /* 0x00000001230b7824 */ /* 0x002fe200010e0611 */
[----:B------:R-:W-:-:S13]  /*4980*/  ISETP.GE.AND P2, PT, R22, R105, PT ;  /* 0x000000691600720c */ /* 0x000fda0003f46270 */
[----:B------:R-:W-:Y:S05]  /*4990*/  @P2 BRA `(.L_x_9950) ;  /* 0x0000000400b02947 */ /* 0x000fea0003800000 */
[--C-:B------:R-:W-:Y:S01]  /*49a0*/  SHF.R.U32.HI R38, RZ, 0x10, R31.reuse ;  /* 0x00000010ff267819 */ /* 0x100fe2000001161f */
[----:B--2---:R-:W-:Y:S01]  /*49b0*/  IMAD.MOV.U32 R13, RZ, RZ, R6 ;  /* 0x000000ffff0d7224 */ /* 0x004fe200078e0006 */
        /* <DEDUP_REMOVED lines=106> */
.L_x_9950:
[----:B------:R-:W-:Y:S05]  /*5060*/  BSYNC B2 ;  /* 0x0000000000027941 */ /* 0x000fea0003800000 */
.L_x_9949:
[----:B--2---:R0:W-:Y:S02]  /*5070*/  ST.E.128 desc[UR60][R10.64], R4 ;  /* 0x000000040a007985 */ /* 0x0041e4000c101d3c */
.L_x_9948:
[----:B------:R-:W-:Y:S05]  /*5080*/  BSYNC B1 ;  /* 0x0000000000017941 */ /* 0x000fea0003800000 */
.L_x_9947:
[----:B------:R-:W-:-:S13]  /*5090*/  ISETP.NE.AND P2, PT, R89, RZ, PT ;  /* 0x000000ff5900720c */ /* 0x000fda0003f45270 */
[----:B------:R-:W-:Y:S05]  /*50a0*/  @P2 BRA `(.L_x_9946) ;  /* 0x0000004000182947 */ /* 0x000fea0003800000 */
[----:B0-----:R0:W0:Y:S01]  /*50b0*/  LDS.128 R4, [R91+0x1c400] ;  /* 0x01c400005b047984 */ /* 0x0010220000000c00 */
[----:B------:R-:W-:Y:S01]  /*50c0*/  IADD3 R14, P2, R19, R14, RZ ;  /* 0x0000000e130e7210 */ /* 0x000fe20007f5e0ff */
[----:B------:R-:W-:Y:S04]  /*50d0*/  BSSY B1, `(.L_x_9951) ;  /* 0x000006f000017945 */ /* 0x000fe80003800000 */
[----:B-1----:R-:W-:Y:S01]  /*50e0*/  IMAD.X R15, R35, 0x1, R194, P2 ;  /* 0x00000001230f7824 */ /* 0x002fe200010e06c2 */
        /* <DEDUP_REMOVED lines=107> */
[----:B------:R-:W-:Y:S02]  /*57a0*/  F2FP.SATFINITE.E4M3.F32.PACK_AB_MERGE_C R4, R104, R31, R36 ;  /* 0x0000001f6804723e */ /* 0x000fe40004807024 */
[----:B------:R-:W-:-:S07]  /*57b0*/  MOV R6, R28 ;  /* 0x0000001c00067202 */ /* 0x000fce0000000f00 */
.L_x_9952:
[----:B------:R-:W-:Y:S05]  /*57c0*/  BSYNC B1 ;  /* 0x0000000000017941 */ /* 0x000fea0003800000 */
.L_x_9951:
[----:B0-----:R0:W-:Y:S01]  /*57d0*/  ST.E.128 desc[UR60][R14.64], R4 ;  /* 0x000000040e007985 */ /* 0x0011e2000c101d3c */
[----:B------:R-:W-:Y:S05]  /*57e0*/  BRA `(.L_x_9946) ;  /* 0x0000003800487947 */ /* 0x000fea0003800000 */
.L_x_9917:
[C---:B------:R-:W-:Y:S01]  /*57f0*/  VIADD R8, R195.reuse, 0x40 ;  /* 0x00000040c3087836 */ /* 0x040fe20000000000 */
        /* <DEDUP_REMOVED lines=52> */
[----:B------:R-:W-:Y:S02]  /*5b40*/  ISETP.GE.AND P2, PT, R16, R105, PT ;  /* 0x000000691000720c */ /* 0x000fe40003f46270 */
[----:B--2---:R-:W-:Y:S01]  /*5b50*/  MOV R117, R30 ;  /* 0x0000001e00757202 */ /* 0x004fe20000000f00 */
[----:B------:R-:W-:Y:S02]  /*5b60*/  IMAD.MOV.U32 R119, RZ, RZ, R28 ;  /* 0x000000ffff777224 */ /* 0x000fe400078e001c */
[----:B---3--:R-:W-:Y:S02]  /*5b70*/  IMAD.MOV.U32 R113, RZ, RZ, R38 ;  /* 0x000000ffff717224 */ /* 0x008fe400078e0026 */
[----:B------:R-:W-:-:S02]  /*5b80*/  IMAD.MOV.U32 R114, RZ, RZ, R36 ;  /* 0x000000ffff727224 */ /* 0x000fc400078e0024 */
[----:B----4-:R-:W-:Y:S02]  /*5b90*/  IMAD.MOV.U32 R109, RZ, RZ, R42 ;  /* 0x000000ffff6d7224 */ /* 0x010fe400078e002a */
[----:B------:R-:W-:Y:S02]  /*5ba0*/  IMAD.MOV.U32 R108, RZ, RZ, R40 ;  /* 0x000000ffff6c7224 */ /* 0x000fe400078e0028 */
[----:B-----5:R-:W-:Y:S01]  /*5bb0*/  IMAD.MOV.U32 R107, RZ, RZ, R46 ;  /* 0x000000ffff6b7224 */ /* 0x020fe200078e002e */
[----:B------:R-:W-:Y:S01]  /*5bc0*/  MOV R105, R44 ;  /* 0x0000002c00697202 */ /* 0x000fe20000000f00 */
[----:B------:R-:W-:Y:S02]  /*5bd0*/  IMAD.MOV.U32 R116, RZ, RZ, R6 ;  /* 0x000000ffff747224 */ /* 0x000fe400078e0006 */
[----:B------:R-:W-:Y:S02]  /*5be0*/  IMAD.MOV.U32 R118, RZ, RZ, R4 ;  /* 0x000000ffff767224 */ /* 0x000fe400078e0004 */
[----:B------:R-:W-:-:S02]  /*5bf0*/  IMAD.MOV.U32 R110, RZ, RZ, R34 ;  /* 0x000000ffff6e7224 */ /* 0x000fc400078e0022 */
[----:B------:R-:W-:Y:S01]  /*5c00*/  IMAD.MOV.U32 R112, RZ, RZ, R32 ;  /* 0x000000ffff707224 */ /* 0x000fe200078e0020 */
[----:B------:R-:W-:Y:S06]  /*5c10*/  @!P5 BRA `(.L_x_9953) ;  /* 0x000000000004d947 */ /* 0x000fec0003800000 */
[----:B------:R-:W-:Y:S01]  /*5c20*/  BPT.TRAP 0x1 ;  /* 0x000000040000795c */ /* 0x000fe20000300000 */
.L_x_9953:
[----:B------:R-:W-:Y:S01]  /*5c30*/  IMAD R88, R192, 0x8, R18 ;  /* 0x00000008c0587824 */ /* 0x000fe200078e0212 */
[----:B------:R-:W-:Y:S01]  /*5c40*/  SHF.L.U32 R100, R199, 0x1f, RZ ;  /* 0x0000001fc7647819 */ /* 0x000fe200000006ff */
[----:B------:R-:W0:Y:S01]  /*5c50*/  LDC R103, c[0x0][0x2f4] ;  /* 0x0000bd00ff677b82 */ /* 0x000e220000000800 */
[----:B------:R-:W-:Y:S02]  /*5c60*/  BSSY B1, `(.L_x_9954) ;  /* 0x0000003000017945 */ /* 0x000fe40003800000 */
[----:B------:R-:W1:Y:S02]  /*5c70*/  SYNCS.PHASECHK.TRANS64.TRYWAIT P3, [R88+URZ+0x22890], R100 ;  /* 0x02289064580075a7 */ /* 0x000e64000806017f */
[----:B-1----:R-:W-:Y:S05]  /*5c80*/  @!P3 BRA `(.L_x_9955) ;  /* 0x000001e40020b947 */ /* 0x002fea0003800000 */
.L_x_10232:
[----:B------:R-:W-:Y:S05]  /*5c90*/  BSYNC B1 ;  /* 0x0000000000017941 */ /* 0x000fea0003800000 */
.L_x_9954:
[----:B------:R-:W-:Y:S01]  /*5ca0*/  UMOV UR4, 0xffffffff ;  /* 0xffffffff00047882 */ /* 0x000fe20000000000 */
[----:B0-----:R-:W-:Y:S02]  /*5cb0*/  IMAD.IADD R111, R103, 0x1, -R72 ;  /* 0x00000001676f7824 */ /* 0x001fe400078e0a48 */
[----:B------:R-:W-:Y:S05]  /*5cc0*/  BRA.DIV UR4, `(.L_x_9956) ;  /* 0x000001e604247947 */ /* 0x000fea000b800000 */
[----:B------:R0:W2:Y:S04]  /*5cd0*/  SHFL.IDX PT, R104, R102, RZ, 0x1c1f ;  /* 0x001c1fff66687589 */ /* 0x0000a800000e0000 */
[----:B------:R0:W3:Y:S02]  /*5ce0*/  SHFL.IDX PT, R106, R101, RZ, 0x1c1f ;  /* 0x001c1fff656a7589 */ /* 0x0000e400000e0000 */
.L_x_10236:
        /* <DEDUP_REMOVED lines=37> */
[----:B------:R-:W-:Y:S02]  /*5f40*/  SHF.R.U32.HI R126, RZ, 0x10, R31 ;  /* 0x00000010ff7e7819 */ /* 0x000fe4000001161f */
[----:B------:R-:W-:Y:S01]  /*5f50*/  SHF.R.U32.HI R128, RZ, 0x10, R5 ;  /* 0x00000010ff807819 */ /* 0x000fe20000011605 */
[----:B------:R-:W-:Y:S01]  /*5f60*/  IMAD.SHL.U32 R5, R129, 0x100, RZ ;  /* 0x0000010081057824 */ /* 0x000fe200078e00ff */
[----:B---3--:R-:W-:Y:S01]  /*5f70*/  MOV R31, R12 ;  /* 0x0000000c001f7202 */ /* 0x008fe20000000f00 */
[----:B------:R-:W-:Y:S01]  /*5f80*/  IMAD.SHL.U32 R121, R121, 0x100, RZ ;  /* 0x0000010079797824 */ /* 0x000fe200078e00ff */
[----:B------:R-:W-:Y:S01]  /*5f90*/  PRMT R12, R30, 0x654, R29 ;  /* 0x000006541e0c7816 */ /* 0x000fe2000000001d */
[----:B------:R-:W-:Y:S01]  /*5fa0*/  IMAD.SHL.U32 R29, R120, 0x100, RZ ;  /* 0x00000100781d7824 */ /* 0x000fe200078e00ff */
[----:B------:R-:W-:Y:S01]  /*5fb0*/  PRMT R4, R131, 0x654, R4 ;  /* 0x0000065483047816 */ /* 0x000fe20000000004 */
[----:B------:R-:W-:Y:S01]  /*5fc0*/  IMAD.U32 R126, R126, 0x10000, RZ ;  /* 0x000100007e7e7824 */ /* 0x000fe200078e00ff */
[----:B------:R-:W-:Y:S01]  /*5fd0*/  PRMT R8, R122, 0x654, R7 ;  /* 0x000006547a087816 */ /* 0x000fe20000000007 */
[----:B------:R-:W-:Y:S01]  /*5fe0*/  IMAD.SHL.U32 R7, R123, 0x100, RZ ;  /* 0x000001007b077824 */ /* 0x000fe200078e00ff */
[----:B------:R-:W-:Y:S01]  /*5ff0*/  LOP3.LUT R4, R4, 0xff00, R5, 0xf8, !PT ;  /* 0x0000ff0004047812 */ /* 0x000fe200078ef805 */
[----:B------:R-:W-:Y:S01]  /*6000*/  IMAD.U32 R5, R128, 0x10000, RZ ;  /* 0x0001000080057824 */ /* 0x000fe200078e00ff */
[----:B------:R-:W-:-:S02]  /*6010*/  PRMT R6, R125, 0x654, R6 ;  /* 0x000006547d067816 */ /* 0x000fc40000000006 */
[----:B------:R-:W-:Y:S02]  /*6020*/  LOP3.LUT R123, R8, 0xff00, R29, 0xf8, !PT ;  /* 0x0000ff00087b7812 */ /* 0x000fe400078ef81d */
        /* <DEDUP_REMOVED lines=70> */
[----:B------:R-:W-:Y:S01]  /*6490*/  FFMA.FTZ R135, R30, R29, R119 ;  /* 0x0000001d1e877223 */ /* 0x000fe20000010077 */
[----:B------:R-:W-:Y:S01]  /*64a0*/  F2FP.F16.E4M3.UNPACK_B R116, R116 ;  /* 0x00000074ff74723e */ /* 0x000fe200020006ff */
[----:B------:R-:W-:Y:S01]  /*64b0*/  HADD2.F32 R14, -RZ, R10.H0_H0 ;  /* 0x2000000aff0e7230 */ /* 0x000fe20000004100 */
[----:B------:R-:W-:Y:S01]  /*64c0*/  F2FP.SATFINITE.E4M3.F32.PACK_AB_MERGE_C R8, R127, R8, RZ ;  /* 0x000000087f08723e */ /* 0x000fe200048070ff */
[--C-:B------:R-:W-:Y:S01]  /*64d0*/  HADD2.F32 R29, -RZ, R28.reuse.H0_H0 ;  /* 0x2000001cff1d7230 */ /* 0x100fe20000004100 */
[----:B------:R-:W-:Y:S01]  /*64e0*/  F2FP.SATFINITE.E4M3.F32.PACK_AB_MERGE_C R135, R135, R120, RZ ;  /* 0x000000788787723e */ /* 0x000fe200048070ff */
[----:B------:R-:W-:Y:S01]  /*64f0*/  HADD2.F32 R117, -RZ, R117.H1_H1 ;  /* 0x30000075ff757230 */ /* 0x000fe20000004100 */
[----:B------:R-:W-:Y:S01]  /*6500*/  F2FP.SATFINITE.E4M3.F32.PACK_AB_MERGE_C R8, R122, R123, R8 ;  /* 0x0000007b7a08723e */ /* 0x000fe20004807008 */
[----:B------:R-:W-:-:S02]  /*6510*/  HADD2.F32 R28, -RZ, R28.H1_H1 ;  /* 0x3000001cff1c7230 */ /* 0x000fc40000004100 */
[CC--:B------:R-:W-:Y:S01]  /*6520*/  FMUL.FTZ R119, R29.reuse, R118.reuse ;  /* 0x000000761d777220 */ /* 0x0c0fe20000410000 */
[----:B------:R-:W-:Y:S02]  /*6530*/  HADD2.F32 R30, -RZ, R116.H0_H0 ;  /* 0x20000074ff1e7230 */ /* 0x000fe40000004100 */
[----:B------:R-:W-:Y:S01]  /*6540*/  FMUL.FTZ R118, R14, R118 ;  /* 0x000000760e767220 */ /* 0x000fe20000410000 */
        /* <DEDUP_REMOVED lines=21> */
[----:B------:R-:W-:Y:S01]  /*66a0*/  FMUL.FTZ R120, R28, R120 ;  /* 0x000000781c787220 */ /* 0x000fe20000410000 */
[----:B------:R-:W-:Y:S01]  /*66b0*/  HADD2.F32 R119, -RZ, R119.H1_H1 ;  /* 0x30000077ff777230 */ /* 0x000fe20000004100 */
[----:B------:R-:W-:Y:S01]  /*66c0*/  F2FP.F16.E4M3.UNPACK_B R9, R9.H1 ;  /* 0x00000009ff09723e */ /* 0x000fe200030006ff */
[----:B------:R-:W-:Y:S02]  /*66d0*/  HADD2.F32 R30, -RZ, R29.H1_H1 ;  /* 0x3000001dff1e7230 */ /* 0x000fe40000004100 */
[-C--:B------:R-:W-:Y:S01]  /*66e0*/  FFMA.FTZ R29, R31, R118.reuse, R120 ;  /* 0x000000761f1d7223 */ /* 0x080fe20000010078 */
[----:B------:R-:W-:Y:S02]  /*66f0*/  HADD2.F32 R117, -RZ, R117.H1_H1 ;  /* 0x30000075ff757230 */ /* 0x000fe40000004100 */
[----:B------:R-:W-:Y:S01]  /*6700*/  FMUL.FTZ R31, R116, R119 ;  /* 0x00000077741f7220 */ /* 0x000fe20000410000 */
[----:B------:R-:W-:Y:S01]  /*6710*/  F2FP.F16.E4M3.UNPACK_B R13, R13.H1 ;  /* 0x0000000dff0d723e */ /* 0x000fe200030006ff */
[----:B------:R-:W-:Y:S01]  /*6720*/  FMUL.FTZ R119, R30, R119 ;  /* 0x000000771e777220 */ /* 0x000fe20000410000 */
[----:B------:R-:W-:Y:S01]  /*6730*/  FFMA.FTZ R28, R28, R118, -R121 ;  /* 0x000000761c1c7223 */ /* 0x000fe20000010879 */
[----:B------:R-:W-:Y:S01]  /*6740*/  FFMA.FTZ R123, R30, R117, -R31 ;  /* 0x000000751e7b7223 */ /* 0x000fe2000001081f */
[----:B------:R-:W-:Y:S01]  /*6750*/  F2FP.F16.E4M3.UNPACK_B R31, R7.H1 ;  /* 0x00000007ff1f723e */ /* 0x000fe200030006ff */
[----:B------:R-:W-:Y:S01]  /*6760*/  FFMA.FTZ R122, R116, R117, R119 ;  /* 0x00000075747a7223 */ /* 0x000fe20000010077 */
[----:B------:R-:W-:Y:S01]  /*6770*/  HADD2.F32 R7, -RZ, R9.H0_H0 ;  /* 0x20000009ff077230 */ /* 0x000fe20000004100 */
[----:B------:R-:W-:Y:S01]  /*6780*/  F2FP.F16.E4M3.UNPACK_B R6, R6.H1 ;  /* 0x00000006ff06723e */ /* 0x000fe200030006ff */
[----:B------:R-:W-:Y:S01]  /*6790*/  HADD2.F32 R30, -RZ, R13.H0_H0 ;  /* 0x2000000dff1e7230 */ /* 0x000fe20000004100 */
[----:B------:R-:W-:Y:S01]  /*67a0*/  F2FP.SATFINITE.E4M3.F32.PACK_AB_MERGE_C R12, R129, R12, RZ ;  /* 0x0000000c810c723e */ /* 0x000fe200048070ff */
[----:B------:R-:W-:Y:S01]  /*67b0*/  HADD2.F32 R116, -RZ, R31.H0_H0 ;  /* 0x2000001fff747230 */ /* 0x000fe20000004100 */
[----:B------:R-:W-:Y:S01]  /*67c0*/  F2FP.F16.E4M3.UNPACK_B R119, R5.H1 ;  /* 0x00000005ff77723e */ /* 0x000fe200030006ff */
[----:B------:R-:W-:Y:S01]  /*67d0*/  HADD2.F32 R13, -RZ, R13.H1_H1 ;  /* 0x3000000dff0d7230 */ /* 0x000fe20000004100 */
[----:B------:R-:W-:Y:S01]  /*67e0*/  F2FP.SATFINITE.E4M3.F32.PACK_AB_MERGE_C R12, R125, R124, R12 ;  /* 0x0000007c7d0c723e */ /* 0x000fe2000480700c */
        /* <DEDUP_REMOVED lines=60> */
.L_x_9960:
[----:B------:R-:W-:Y:S05]  /*6bb0*/  BSYNC B2 ;  /* 0x0000000000027941 */ /* 0x000fea0003800000 */
.L_x_9959:
[----:B------:R-:W-:Y:S01]  /*6bc0*/  ISETP.GE.AND P3, PT, R115, R103, PT ;  /* 0x000000677300720c */ /* 0x000fe20003f66270 */
[----:B--2---:R4:W-:-:S12]  /*6bd0*/  ST.E.128 desc[UR60][R98.64], R8 ;  /* 0x0000000862007985 */ /* 0x0049d8000c101d3c */
[----:B------:R-:W-:-:S04]  /*6be0*/  @!P3 IADD3 R4, P4, R106, R115, RZ ;  /* 0x000000736a04b210 */ /* 0x000fc80007f9e0ff */
[----:B------:R-:W-:-:S05]  /*6bf0*/  @!P3 LEA.HI.X.SX32 R5, R115, R104, 0x1, P4 ;  /* 0x000000687305b211 */ /* 0x000fca00020f0eff */
[----:B---3--:R4:W-:Y:S04]  /*6c00*/  @!P3 ST.E.128 desc[UR60][R4.64], R12 ;  /* 0x0000000c0400b985 */ /* 0x0089e8000c101d3c */
.L_x_9958:
[----:B------:R-:W-:Y:S05]  /*6c10*/  BSYNC B1 ;  /* 0x0000000000017941 */ /* 0x000fea0003800000 */
.L_x_9957:
[----:B------:R-:W-:-:S03]  /*6c20*/  UMOV UR4, 0xffffffff ;  /* 0xffffffff00047882 */ /* 0x000fc60000000000 */
[----:B------:R-:W-:Y:S05]  /*6c30*/  BRA.DIV UR4, `(.L_x_9961) ;  /* 0x000001d604947947 */ /* 0x000fea000b800000 */
[----:B------:R0:W0:Y:S04]  /*6c40*/  SHFL.IDX PT, R28, R102, 0x1, 0x1c1f ;  /* 0x003c1f00661c7f89 */ /* 0x00002800000e0000 */
[----:B----4-:R4:W0:Y:S02]  /*6c50*/  SHFL.IDX PT, R14, R101, 0x1, 0x1c1f ;  /* 0x003c1f00650e7f89 */ /* 0x01082400000e0000 */
.L_x_10240:
        /* <DEDUP_REMOVED lines=31> */
[----:B------:R-:W-:Y:S01]  /*6e50*/  SHF.R.U32.HI R117, RZ, 0x8, R35 ;  /* 0x00000008ff757819 */ /* 0x000fe20000011623 */
[----:B------:R-:W-:Y:S01]  /*6e60*/  IMAD.U32 R8, R120, 0x10000, RZ ;  /* 0x0001000078087824 */ /* 0x000fe200078e00ff */
[----:B------:R-:W-:-:S02]  /*6e70*/  PRMT R33, R33, 0x654, R32 ;  /* 0x0000065421217816 */ /* 0x000fc40000000020 */
[--C-:B------:R-:W-:Y:S02]  /*6e80*/  SHF.R.U32.HI R118, RZ, 0x10, R35.reuse ;  /* 0x00000010ff767819 */ /* 0x100fe40000011623 */
[----:B------:R-:W-:Y:S02]  /*6e90*/  LOP3.LUT R36, R35, 0xff, RZ, 0xc0, !PT ;  /* 0x000000ff23247812 */ /* 0x000fe400078ec0ff */
[----:B------:R-:W-:Y:S02]  /*6ea0*/  SHF.R.U32.HI R35, RZ, 0x18, R35 ;  /* 0x00000018ff237819 */ /* 0x000fe40000011623 */
[--C-:B---3--:R-:W-:Y:S02]  /*6eb0*/  SHF.R.U32.HI R106, RZ, 0x8, R37.reuse ;  /* 0x00000008ff6a7819 */ /* 0x108fe40000011625 */
[----:B------:R-:W-:Y:S02]  /*6ec0*/  SHF.R.U32.HI R116, RZ, 0x10, R37 ;  /* 0x00000010ff747819 */ /* 0x000fe40000011625 */
[----:B------:R-:W-:-:S02]  /*6ed0*/  LOP3.LUT R38, R37, 0xff, RZ, 0xc0, !PT ;  /* 0x000000ff25267812 */ /* 0x000fc400078ec0ff */
[----:B------:R-:W-:Y:S02]  /*6ee0*/  SHF.R.U32.HI R115, RZ, 0x18, R37 ;  /* 0x00000018ff737819 */ /* 0x000fe40000011625 */
[----:B------:R-:W-:Y:S01]  /*6ef0*/  LOP3.LUT R33, R33, 0xff00, R4, 0xf8, !PT ;  /* 0x0000ff0021217812 */ /* 0x000fe200078ef804 */
[----:B------:R-:W-:Y:S01]  /*6f00*/  IMAD.SHL.U32 R4, R117, 0x100, RZ ;  /* 0x0000010075047824 */ /* 0x000fe200078e00ff */
[----:B------:R-:W-:Y:S02]  /*6f10*/  LOP3.LUT R37, R39, 0xff, RZ, 0xc0, !PT ;  /* 0x000000ff27257812 */ /* 0x000fe400078ec0ff */
[--C-:B------:R-:W-:Y:S02]  /*6f20*/  SHF.R.U32.HI R98, RZ, 0x18, R39.reuse ;  /* 0x00000018ff627819 */ /* 0x100fe40000011627 */
[--C-:B------:R-:W-:Y:S02]  /*6f30*/  SHF.R.U32.HI R99, RZ, 0x8, R39.reuse ;  /* 0x00000008ff637819 */ /* 0x100fe40000011627 */
[----:B------:R-:W-:Y:S01]  /*6f40*/  MOV R29, R6 ;  /* 0x00000006001d7202 */ /* 0x000fe20000000f00 */
[----:B------:R-:W-:Y:S01]  /*6f50*/  IMAD.SHL.U32 R6, R106, 0x100, RZ ;  /* 0x000001006a067824 */ /* 0x000fe200078e00ff */
[----:B------:R-:W-:Y:S01]  /*6f60*/  PRMT R35, R35, 0x654, R36 ;  /* 0x0000065423237816 */ /* 0x000fe20000000024 */
[----:B------:R-:W-:Y:S01]  /*6f70*/  IMAD.SHL.U32 R10, R99, 0x100, RZ ;  /* 0x00000100630a7824 */ /* 0x000fe200078e00ff */
[----:B--2---:R-:W-:-:S02]  /*6f80*/  SHF.R.U32.HI R104, RZ, 0x10, R39 ;  /* 0x00000010ff687819 */ /* 0x004fc40000011627 */
[----:B------:R-:W-:Y:S02]  /*6f90*/  PRMT R39, R115, 0x654, R38 ;  /* 0x0000065473277816 */ /* 0x000fe40000000026 */
[----:B------:R-:W-:Y:S02]  /*6fa0*/  PRMT R115, R98, 0x654, R37 ;  /* 0x0000065462737816 */ /* 0x000fe40000000025 */
[----:B------:R-:W-:Y:S01]  /*6fb0*/  LOP3.LUT R37, R35, 0xff00, R4, 0xf8, !PT ;  /* 0x0000ff0023257812 */ /* 0x000fe200078ef804 */
[----:B------:R-:W-:Y:S01]  /*6fc0*/  IMAD.U32 R4, R118, 0x10000, RZ ;  /* 0x0001000076047824 */ /* 0x000fe200078e00ff */
[----:B------:R-:W-:Y:S02]  /*6fd0*/  LOP3.LUT R99, R39, 0xff00, R6, 0xf8, !PT ;  /* 0x0000ff0027637812 */ /* 0x000fe400078ef806 */
[----:B------:R-:W-:Y:S02]  /*6fe0*/  F2FP.F16.E4M3.UNPACK_B R39, R114.H1 ;  /* 0x00000072ff27723e */ /* 0x000fe400030006ff */
[----:B------:R-:W-:-:S02]  /*6ff0*/  F2FP.F16.E4M3.UNPACK_B R32, R31.H1 ;  /* 0x0000001fff20723e */ /* 0x000fc400030006ff */
        /* <DEDUP_REMOVED lines=8> */
[----:B------:R-:W-:Y:S02]  /*7080*/  SHF.L.U32 R98, R104, 0x10, RZ ;  /* 0x0000001068627819 */ /* 0x000fe400000006ff */
[----:B------:R-:W-:Y:S01]  /*7090*/  FMUL.FTZ R117, R33, R6 ;  /* 0x0000000621757220 */ /* 0x000fe20000410000 */
[----:B------:R-:W-:-:S02]  /*70a0*/  HADD2.F32 R38, -RZ, R37.H0_H0 ;  /* 0x20000025ff267230 */ /* 0x000fc40000004100 */
        /* <DEDUP_REMOVED lines=18> */
[----:B------:R-:W-:Y:S02]  /*71d0*/  IMAD.U32 R10, R116, 0x10000, RZ ;  /* 0x00010000740a7824 */ /* 0x000fe400078e00ff */
        /* <DEDUP_REMOVED lines=12> */
[----:B------:R-:W-:Y:S01]  /*72a0*/  F2FP.F16.E4M3.UNPACK_B R33, R30.H1 ;  /* 0x0000001eff21723e */ /* 0x000fe200030006ff */
[----:B------:R-:W-:Y:S01]  /*72b0*/  FFMA.FTZ R104, R31, R112, -R36 ;  /* 0x000000701f687223 */ /* 0x000fe20000010824 */
[----:B------:R-:W-:Y:S01]  /*72c0*/  LOP3.LUT R10, R99, 0xff0000, R10, 0xf8, !PT ;  /* 0x00ff0000630a7812 */ /* 0x000fe200078ef80a */
[----:B------:R-:W-:Y:S01]  /*72d0*/  FMUL.FTZ R99, R31, R114 ;  /* 0x000000721f637220 */ /* 0x000fe20000410000 */
        /* <DEDUP_REMOVED lines=27> */
[----:B------:R-:W-:Y:S01]  /*7490*/  HADD2.F32 R30, -RZ, R29.H0_H0 ;  /* 0x2000001dff1e7230 */ /* 0x000fe20000004100 */
[----:B------:R-:W-:Y:S01]  /*74a0*/  F2FP.SATFINITE.E4M3.F32.PACK_AB_MERGE_C R121, R121, R38, RZ ;  /* 0x000000267979723e */ /* 0x000fe200048070ff */
        /* <DEDUP_REMOVED lines=8> */
[----:B------:R-:W-:Y:S01]  /*7530*/  F2FP.F16.E4M3.UNPACK_B R38, R10 ;  /* 0x0000000aff26723e */ /* 0x000fe200020006ff */
[-C--:B------:R-:W-:Y:S01]  /*7540*/  FFMA.FTZ R112, R32, R33.reuse, R35 ;  /* 0x0000002120707223 */ /* 0x080fe20000010023 */
[----:B------:R-:W-:Y:S01]  /*7550*/  FFMA.FTZ R30, R30, R33, -R37 ;  /* 0x000000211e1e7223 */ /* 0x000fe20000010825 */
[-C--:B------:R-:W-:Y:S01]  /*7560*/  FFMA.FTZ R113, R31, R110.reuse, R34 ;  /* 0x0000006e1f717223 */ /* 0x080fe20000010022 */
[----:B------:R-:W-:Y:S01]  /*7570*/  F2FP.SATFINITE.E4M3.F32.PACK_AB_MERGE_C R31, R116, R117, RZ ;  /* 0x00000075741f723e */ /* 0x000fe200048070ff */
[----:B------:R-:W-:Y:S01]  /*7580*/  FFMA.FTZ R29, R29, R110, -R36 ;  /* 0x0000006e1d1d7223 */ /* 0x000fe20000010824 */
[----:B------:R-:W-:Y:S02]  /*7590*/  F2FP.F16.E4M3.UNPACK_B R35, R9 ;  /* 0x00000009ff23723e */ /* 0x000fe400020006ff */
[----:B------:R-:W-:Y:S02]  /*75a0*/  F2FP.F16.E4M3.UNPACK_B R33, R5 ;  /* 0x00000005ff21723e */ /* 0x000fe400020006ff */
[----:B------:R-:W-:Y:S01]  /*75b0*/  F2FP.SATFINITE.E4M3.F32.PACK_AB_MERGE_C R31, R99, R98, R31 ;  /* 0x00000062631f723e */ /* 0x000fe2000480701f */
        /* <DEDUP_REMOVED lines=8> */
[----:B------:R-:W-:Y:S01]  /*7640*/  HADD2.F32 R39, -RZ, R37.H0_H0 ;  /* 0x20000025ff277230 */ /* 0x000fe20000004100 */
[----:B------:R-:W-:Y:S01]  /*7650*/  F2FP.SATFINITE.E4M3.F32.PACK_AB_MERGE_C R29, R113, R112, R121 ;  /* 0x00000070711d723e */ /* 0x000fe20004807079 */
[-C--:B------:R-:W-:Y:S01]  /*7660*/  FMUL.FTZ R113, R36, R99.reuse ;  /* 0x0000006324717220 */ /* 0x080fe20000410000 */
[----:B------:R-:W-:Y:S01]  /*7670*/  FMUL.FTZ R99, R34, R99 ;  /* 0x0000006322637220 */ /* 0x000fe20000410000 */
        /* <DEDUP_REMOVED lines=15> */
[----:B------:R-:W-:-:S02]  /*7770*/  HADD2.F32 R35, -RZ, R33.H0_H0 ;  /* 0x20000021ff237230 */ /* 0x000fc40000004100 */
[----:B------:R-:W-:Y:S02]  /*7780*/  HADD2.F32 R9, -RZ, R5.H0_H0 ;  /* 0x20000005ff097230 */ /* 0x000fe40000004100 */
[----:B------:R-:W-:Y:S02]  /*7790*/  HADD2.F32 R34, -RZ, R34.H1_H1 ;  /* 0x30000022ff227230 */ /* 0x000fe40000004100 */
[-C--:B------:R-:W-:Y:S01]  /*77a0*/  FMUL.FTZ R38, R10, R35.reuse ;  /* 0x000000230a267220 */ /* 0x080fe20000410000 */
[----:B------:R-:W-:Y:S02]  /*77b0*/  HADD2.F32 R36, -RZ, R33.H1_H1 ;  /* 0x30000021ff247230 */ /* 0x000fe40000004100 */
[----:B------:R-:W-:Y:S01]  /*77c0*/  FMUL.FTZ R35, R9, R35 ;  /* 0x0000002309237220 */ /* 0x000fe20000410000 */
[----:B------:R-:W-:Y:S02]  /*77d0*/  HADD2.F32 R33, -RZ, R8.H0_H0 ;  /* 0x20000008ff217230 */ /* 0x000fe40000004100 */
        /* <DEDUP_REMOVED lines=59> */
.L_x_9965:
[----:B------:R-:W-:Y:S05]  /*7b90*/  BSYNC B2 ;  /* 0x0000000000027941 */ /* 0x000fea0003800000 */
.L_x_9964:
[----:B------:R-:W-:Y:S01]  /*7ba0*/  ISETP.GE.AND P3, PT, R15, R103, PT ;  /* 0x000000670f00720c */ /* 0x000fe20003f66270 */
[----:B0-----:R0:W-:-:S12]  /*7bb0*/  ST.E.128 desc[UR60][R12.64], R4 ;  /* 0x000000040c007985 */ /* 0x0011d8000c101d3c */
[----:B------:R-:W-:-:S04]  /*7bc0*/  @!P3 IADD3 R14, P4, R15, R14, RZ ;  /* 0x0000000e0f0eb210 */ /* 0x000fc80007f9e0ff */
[----:B------:R-:W-:-:S05]  /*7bd0*/  @!P3 LEA.HI.X.SX32 R15, R15, R28, 0x1, P4 ;  /* 0x0000001c0f0fb211 */ /* 0x000fca00020f0eff */
[----:B------:R0:W-:Y:S04]  /*7be0*/  @!P3 ST.E.128 desc[UR60][R14.64], R8 ;  /* 0x000000080e00b985 */ /* 0x0001e8000c101d3c */
.L_x_9963:
[----:B------:R-:W-:Y:S05]  /*7bf0*/  BSYNC B1 ;  /* 0x0000000000017941 */ /* 0x000fea0003800000 */
.L_x_9962:
[----:B------:R-:W-:-:S03]  /*7c00*/  UMOV UR4, 0xffffffff ;  /* 0xffffffff00047882 */ /* 0x000fc60000000000 */
[----:B------:R-:W-:Y:S05]  /*7c10*/  BRA.DIV UR4, `(.L_x_9966) ;  /* 0x000001c604e47947 */ /* 0x000fea000b800000 */
[----:B0-----:R-:W0:Y:S04]  /*7c20*/  SHFL.IDX PT, R102, R102, 0x2, 0x1c1f ;  /* 0x005c1f0066667f89 */ /* 0x001e2800000e0000 */
[----:B------:R0:W0:Y:S02]  /*7c30*/  SHFL.IDX PT, R14, R101, 0x2, 0x1c1f ;  /* 0x005c1f00650e7f89 */ /* 0x00002400000e0000 */
.L_x_10244:
[----:B------:R-:W-:-:S05]  /*7c40*/  VIADD R4, R195, 0x80 ;  /* 0x00000080c3047836 */ /* 0x000fca0000000000 */
[----:B------:R-:W-:-:S13]  /*7c50*/  ISETP.GE.OR P3, PT, R4, R97, P1 ;  /* 0x000000610400720c */ /* 0x000fda0000f66670 */
[----:B------:R-:W-:Y:S05]  /*7c60*/  @P3 BRA `(.L_x_9946) ;  /* 0x0000001400283947 */ /* 0x000fea0003800000 */
[----:B------:R-:W-:Y:S01]  /*7c70*/  SEL R111, R72, R111, !P0 ;  /* 0x0000006f486f7207 */ /* 0x000fe20004000000 */
[----:B------:R-:W-:Y:S01]  /*7c80*/  IMAD R5, R192, 0x5000, R0 ;  /* 0x00005000c0057824 */ /* 0x000fe200078e0200 */
[----:B0-----:R-:W-:Y:S01]  /*7c90*/  IADD3 R12, P3, R63, R14, RZ ;  /* 0x0000000e3f0c7210 */ /* 0x001fe20007f7e0ff */
[----:B------:R-:W-:Y:S01]  /*7ca0*/  BSSY B1, `(.L_x_9967) ;  /* 0x00000e9000017945 */ /* 0x000fe20003800000 */
[----:B------:R-:W-:Y:S02]  /*7cb0*/  SHF.R.S32.HI R4, RZ, 0x1f, R111 ;  /* 0x0000001fff047819 */ /* 0x000fe4000001146f */
[----:B------:R-:W-:Y:S01]  /*7cc0*/  IADD3 R5, R18, R5, RZ ;  /* 0x0000000512057210 */ /* 0x000fe20007ffe0ff */
[----:B------:R-:W-:Y:S01]  /*7cd0*/  IMAD.X R13, R102, 0x1, R61, P3 ;  /* 0x00000001660d7824 */ /* 0x000fe200018e063d */
[----:B------:R-:W-:-:S04]  /*7ce0*/  LEA.HI R111, R4, R111, RZ, 0x5 ;  /* 0x0000006f046f7211 */ /* 0x000fc800078f28ff */
[----:B------:R-:W-:-:S05]  /*7cf0*/  LEA.HI.SX32 R15, R111, R64, 0x1b ;  /* 0x000000406f0f7211 */ /* 0x000fca00078fdaff */
[----:B------:R-:W-:-:S05]  /*7d00*/  IMAD.SHL.U32 R15, R15, 0x10, RZ ;  /* 0x000000100f0f7824 */ /* 0x000fca00078e00ff */
        /* <DEDUP_REMOVED lines=18> */
[----:B------:R-:W-:Y:S01]  /*7e30*/  SHF.R.U32.HI R36, RZ, 0x18, R45 ;  /* 0x00000018ff247819 */ /* 0x000fe2000001162d */
[----:B------:R-:W-:Y:S01]  /*7e40*/  IMAD.SHL.U32 R37, R37, 0x100, RZ ;  /* 0x0000010025257824 */ /* 0x000fe200078e00ff */
[----:B------:R-:W-:-:S02]  /*7e50*/  LOP3.LUT R33, R45, 0xff, RZ, 0xc0, !PT ;  /* 0x000000ff2d217812 */ /* 0x000fc400078ec0ff */
[----:B------:R-:W-:Y:S02]  /*7e60*/  SHF.R.U32.HI R42, RZ, 0x10, R41 ;  /* 0x00000010ff2a7819 */ /* 0x000fe40000011629 */
[----:B------:R-:W-:Y:S02]  /*7e70*/  PRMT R29, R44, 0x654, R29 ;  /* 0x000006542c1d7816 */ /* 0x000fe4000000001d */
[----:B------:R-:W-:Y:S02]  /*7e80*/  SHF.R.U32.HI R99, RZ, 0x18, R43 ;  /* 0x00000018ff637819 */ /* 0x000fe4000001162b */
[----:B------:R-:W-:Y:S02]  /*7e90*/  LOP3.LUT R30, R43, 0xff, RZ, 0xc0, !PT ;  /* 0x000000ff2b1e7812 */ /* 0x000fe400078ec0ff */
[----:B------:R-:W-:Y:S01]  /*7ea0*/  PRMT R6, R36, 0x654, R33 ;  /* 0x0000065424067816 */ /* 0x000fe20000000021 */
[----:B------:R-:W-:Y:S01]  /*7eb0*/  IMAD.SHL.U32 R33, R40, 0x100, RZ ;  /* 0x0000010028217824 */ /* 0x000fe200078e00ff */
[----:B------:R-:W-:-:S02]  /*7ec0*/  SHF.R.U32.HI R38, RZ, 0x10, R43 ;  /* 0x00000010ff267819 */ /* 0x000fc4000001162b */
[----:B------:R-:W-:Y:S01]  /*7ed0*/  LOP3.LUT R4, R29, 0xff00, R4, 0xf8, !PT ;  /* 0x0000ff001d047812 */ /* 0x000fe200078ef804 */
[----:B------:R-:W-:Y:S01]  /*7ee0*/  IMAD.U32 R29, R42, 0x10000, RZ ;  /* 0x000100002a1d7824 */ /* 0x000fe200078e00ff */
[----:B------:R-:W-:Y:S02]  /*7ef0*/  PRMT R30, R99, 0x654, R30 ;  /* 0x00000654631e7816 */ /* 0x000fe4000000001e */
[----:B------:R-:W-:Y:S02]  /*7f00*/  SHF.R.U32.HI R39, RZ, 0x8, R47 ;  /* 0x00000008ff277819 */ /* 0x000fe4000001162f */
[----:B------:R-:W-:Y:S01]  /*7f10*/  LOP3.LUT R6, R6, 0xff00, R37, 0xf8, !PT ;  /* 0x0000ff0006067812 */ /* 0x000fe200078ef825 */
[----:B------:R-:W-:Y:S01]  /*7f20*/  IMAD.U32 R37, R38, 0x10000, RZ ;  /* 0x0001000026257824 */ /* 0x000fe200078e00ff */
[----:B------:R-:W-:Y:S02]  /*7f30*/  LOP3.LUT R30, R30, 0xff00, R33, 0xf8, !PT ;  /* 0x0000ff001e1e7812 */ /* 0x000fe400078ef821 */
[----:B------:R-:W-:-:S02]  /*7f40*/  LOP3.LUT R34, R47, 0xff0000ff, RZ, 0xc0, !PT ;  /* 0xff0000ff2f227812 */ /* 0x000fc400078ec0ff */
[----:B------:R-:W-:Y:S02]  /*7f50*/  SHF.L.U32 R39, R39, 0x8, RZ ;  /* 0x0000000827277819 */ /* 0x000fe400000006ff */
[----:B------:R-:W-:Y:S02]  /*7f60*/  LOP3.LUT R8, R4, 0xff0000, R29, 0xf8, !PT ;  /* 0x00ff000004087812 */ /* 0x000fe400078ef81d */
[----:B------:R-:W-:Y:S02]  /*7f70*/  F2FP.F16.E4M3.UNPACK_B R38, R105.H1 ;  /* 0x00000069ff26723e */ /* 0x000fe400030006ff */
[----:B------:R-:W-:Y:S02]  /*7f80*/  F2FP.F16.E4M3.UNPACK_B R33, R32.H1 ;  /* 0x00000020ff21723e */ /* 0x000fe400030006ff */
[----:B------:R-:W-:Y:S02]  /*7f90*/  F2FP.F16.E4M3.UNPACK_B R29, R28.H1 ;  /* 0x0000001cff1d723e */ /* 0x000fe400030006ff */
[----:B------:R-:W-:-:S02]  /*7fa0*/  SHF.R.U32.HI R41, RZ, 0x10, R45 ;  /* 0x00000010ff297819 */ /* 0x000fc4000001162d */
[----:B------:R-:W-:Y:S01]  /*7fb0*/  LOP3.LUT R40, R34, 0xff00, R39, 0xf8, !PT ;  /* 0x0000ff0022287812 */ /* 0x000fe200078ef827 */
[----:B------:R-:W-:Y:S01]  /*7fc0*/  HADD2.F32 R39, -RZ, R38.H0_H0 ;  /* 0x20000026ff277230 */ /* 0x000fe20000004100 */
        /* <DEDUP_REMOVED lines=10> */
[----:B------:R-:W-:Y:S02]  /*8070*/  LOP3.LUT R10, R6, 0xff0000, R41, 0xf8, !PT ;  /* 0x00ff0000060a7812 */ /* 0x000fe400078ef829 */
        /* <DEDUP_REMOVED lines=46> */
[-C--:B------:R-:W-:Y:S01]  /*8360*/  FFMA.FTZ R43, R29, R32.reuse, -R36 ;  /* 0x000000201d2b7223 */ /* 0x080fe20000010824 */
[----:B------:R-:W-:Y:S02]  /*8370*/  HADD2.F32 R29, -RZ, R34.H1_H1 ;  /* 0x30000022ff1d7230 */ /* 0x000fe40000004100 */
[----:B------:R-:W-:Y:S01]  /*8380*/  FMUL.FTZ R99, R30, R37 ;  /* 0x000000251e637220 */ /* 0x000fe20000410000 */
[----:B------:R-:W-:Y:S01]  /*8390*/  F2FP.F16.E4M3.UNPACK_B R35, R35 ;  /* 0x00000023ff23723e */ /* 0x000fe200020006ff */
[C---:B------:R-:W-:Y:S01]  /*83a0*/  FMUL.FTZ R37, R28.reuse, R37 ;  /* 0x000000251c257220 */ /* 0x040fe20000410000 */
[----:B------:R-:W-:Y:S01]  /*83b0*/  FFMA.FTZ R47, R33, R32, R38 ;  /* 0x00000020212f7223 */ /* 0x000fe20000010026 */
[----:B--2---:R-:W-:Y:S01]  /*83c0*/  FFMA.FTZ R104, R28, R29, -R99 ;  /* 0x0000001d1c687223 */ /* 0x004fe20000010863 */
[----:B------:R-:W-:Y:S01]  /*83d0*/  F2FP.F16.E4M3.UNPACK_B R109, R109 ;  /* 0x0000006dff6d723e */ /* 0x000fe200020006ff */
[----:B---3--:R-:W-:Y:S01]  /*83e0*/  FFMA.FTZ R106, R30, R29, R37 ;  /* 0x0000001d1e6a7223 */ /* 0x008fe20000010025 */
        /* <DEDUP_REMOVED lines=10> */
[----:B------:R-:W-:Y:S01]  /*8490*/  HADD2.F32 R35, -RZ, R35.H1_H1 ;  /* 0x30000023ff237230 */ /* 0x000fe20000004100 */
[----:B------:R-:W-:Y:S01]  /*84a0*/  F2FP.F16.E4M3.UNPACK_B R33, R10 ;  /* 0x0000000aff21723e */ /* 0x000fe200020006ff */
[--C-:B------:R-:W-:Y:S02]  /*84b0*/  HADD2.F32 R30, -RZ, R109.reuse.H0_H0 ;  /* 0x2000006dff1e7230 */ /* 0x100fe40000004100 */
[-C--:B------:R-:W-:Y:S01]  /*84c0*/  FMUL.FTZ R98, R31, R34.reuse ;  /* 0x000000221f627220 */ /* 0x080fe20000410000 */
[----:B------:R-:W-:Y:S02]  /*84d0*/  HADD2.F32 R32, -RZ, R109.H1_H1 ;  /* 0x3000006dff207230 */ /* 0x000fe40000004100 */
[----:B------:R-:W-:Y:S01]  /*84e0*/  FMUL.FTZ R38, R35, R34 ;  /* 0x0000002223267220 */ /* 0x000fe20000410000 */
[----:B------:R-:W-:Y:S01]  /*84f0*/  F2FP.SATFINITE.E4M3.F32.PACK_AB_MERGE_C R41, R46, R41, RZ ;  /* 0x000000292e29723e */ /* 0x000fe200048070ff */
[-C--:B------:R-:W-:Y:S01]  /*8500*/  FFMA.FTZ R37, R28, R30.reuse, -R37 ;  /* 0x0000001e1c257223 */ /* 0x080fe20000010825 */
[----:B------:R-:W-:Y:S01]  /*8510*/  FFMA.FTZ R34, R29, R30, R36 ;  /* 0x0000001e1d227223 */ /* 0x000fe20000010024 */
[----:B------:R-:W-:Y:S01]  /*8520*/  F2FP.F16.E4M3.UNPACK_B R30, R9 ;  /* 0x00000009ff1e723e */ /* 0x000fe200020006ff */
[-C--:B------:R-:W-:Y:S01]  /*8530*/  FFMA.FTZ R38, R31, R32.reuse, -R38 ;  /* 0x000000201f267223 */ /* 0x080fe20000010826 */
[----:B------:R-:W-:Y:S01]  /*8540*/  F2FP.F16.E4M3.UNPACK_B R28, R5 ;  /* 0x00000005ff1c723e */ /* 0x000fe200020006ff */
[----:B------:R-:W-:Y:S01]  /*8550*/  FFMA.FTZ R35, R35, R32, R98 ;  /* 0x0000002023237223 */ /* 0x000fe20000010062 */
[----:B------:R-:W-:Y:S01]  /*8560*/  F2FP.F16.E4M3.UNPACK_B R32, R8 ;  /* 0x00000008ff20723e */ /* 0x000fe200020006ff */
[----:B------:R-:W-:Y:S01]  /*8570*/  HADD2.F32 R31, -RZ, R30.H0_H0 ;  /* 0x2000001eff1f7230 */ /* 0x000fe20000004100 */
[----:B------:R-:W-:Y:S01]  /*8580*/  F2FP.SATFINITE.E4M3.F32.PACK_AB_MERGE_C R98, R38, R37, R43 ;  /* 0x000000252662723e */ /* 0x000fe2000480702b */
[----:B------:R-:W-:Y:S01]  /*8590*/  HADD2.F32 R36, -RZ, R33.H0_H0 ;  /* 0x20000021ff247230 */ /* 0x000fe20000004100 */
[----:B------:R-:W-:Y:S01]  /*85a0*/  F2FP.SATFINITE.E4M3.F32.PACK_AB_MERGE_C R99, R35, R34, R47 ;  /* 0x000000222363723e */ /* 0x000fe2000480702f */
        /* <DEDUP_REMOVED lines=13> */
[----:B------:R-:W-:Y:S01]  /*8680*/  FMUL.FTZ R33, R28, R33 ;  /* 0x000000211c217220 */ /* 0x000fe20000410000 */
[----:B------:R-:W-:Y:S01]  /*8690*/  F2FP.SATFINITE.E4M3.F32.PACK_AB_MERGE_C R46, R42, R39, R44 ;  /* 0x000000272a2e723e */ /* 0x000fe2000480702c */
[-C--:B------:R-:W-:Y:S01]  /*86a0*/  FFMA.FTZ R37, R28, R31.reuse, -R35 ;  /* 0x0000001f1c257223 */ /* 0x080fe20000010823 */
[----:B------:R-:W-:Y:S01]  /*86b0*/  F2FP.F16.E4M3.UNPACK_B R28, R10.H1 ;  /* 0x0000000aff1c723e */ /* 0x000fe200030006ff */
[----:B------:R-:W-:Y:S01]  /*86c0*/  FFMA.FTZ R39, R30, R31, R33 ;  /* 0x0000001f1e277223 */ /* 0x000fe20000010021 */
[----:B------:R-:W-:Y:S01]  /*86d0*/  HADD2.F32 R9, -RZ, R5.H0_H0 ;  /* 0x20000005ff097230 */ /* 0x000fe20000004100 */
[----:B------:R-:W-:Y:S01]  /*86e0*/  F2FP.F16.E4M3.UNPACK_B R8, R8.H1 ;  /* 0x00000008ff08723e */ /* 0x000fe200030006ff */
[--C-:B------:R-:W-:Y:S01]  /*86f0*/  HADD2.F32 R10, -RZ, R29.reuse.H0_H0 ;  /* 0x2000001dff0a7230 */ /* 0x100fe20000004100 */
[----:B------:R-:W-:Y:S01]  /*8700*/  F2FP.SATFINITE.E4M3.F32.PACK_AB_MERGE_C R105, R105, R40, R41 ;  /* 0x000000286969723e */ /* 0x000fe20004807029 */
[----:B------:R-:W-:Y:S01]  /*8710*/  HADD2.F32 R30, -RZ, R28.H0_H0 ;  /* 0x2000001cff1e7230 */ /* 0x000fe20000004100 */
[----:B------:R-:W-:Y:S01]  /*8720*/  F2FP.F16.E4M3.UNPACK_B R33, R6.H1 ;  /* 0x00000006ff21723e */ /* 0x000fe200030006ff */
[----:B------:R-:W-:-:S02]  /*8730*/  HADD2.F32 R29, -RZ, R29.H1_H1 ;  /* 0x3000001dff1d7230 */ /* 0x000fc40000004100 */
[----:B------:R-:W-:Y:S02]  /*8740*/  HADD2.F32 R32, -RZ, R28.H1_H1 ;  /* 0x3000001cff207230 */ /* 0x000fe40000004100 */
        /* <DEDUP_REMOVED lines=60> */
[----:B------:R-:W-:Y:S01]  /*8b10*/  IMAD.MOV.U32 R6, RZ, RZ, R98 ;  /* 0x000000ffff067224 */ /* 0x000fe200078e0062 */
[----:B------:R-:W-:-:S07]  /*8b20*/  F2FP.SATFINITE.E4M3.F32.PACK_AB_MERGE_C R9, R39, R36, R41 ;  /* 0x000000242709723e */ /* 0x000fce0004807029 */
.L_x_9968:
[----:B------:R-:W-:Y:S05]  /*8b30*/  BSYNC B1 ;  /* 0x0000000000017941 */ /* 0x000fea0003800000 */
.L_x_9967:
[----:B0-----:R0:W-:Y:S01]  /*8b40*/  ST.E.128 desc[UR60][R12.64], R4 ;  /* 0x000000040c007985 */ /* 0x0011e2000c101d3c */
[----:B------:R-:W-:-:S13]  /*8b50*/  ISETP.GE.AND P2, PT, R15, R103, PT ;  /* 0x000000670f00720c */ /* 0x000fda0003f46270 */
[----:B------:R-:W-:Y:S05]  /*8b60*/  @P2 BRA `(.L_x_9946) ;  /* 0x0000000400682947 */ /* 0x000fea0003800000 */
[----:B------:R-:W-:-:S04]  /*8b70*/  IADD3 R14, P2, R15, R14, RZ ;  /* 0x0000000e0f0e7210 */ /* 0x000fc80007f5e0ff */
[----:B------:R-:W-:-:S05]  /*8b80*/  LEA.HI.X.SX32 R15, R15, R102, 0x1, P2 ;  /* 0x000000660f0f7211 */ /* 0x000fca00010f0eff */
[----:B------:R0:W-:Y:S01]  /*8b90*/  ST.E.128 desc[UR60][R14.64], R8 ;  /* 0x000000080e007985 */ /* 0x0001e2000c101d3c */
[----:B------:R-:W-:Y:S05]  /*8ba0*/  BRA `(.L_x_9946) ;  /* 0x0000000400587947 */ /* 0x000fea0003800000 */
.L_x_9916:
[----:B------:R-:W-:-:S13]  /*8bb0*/  ISETP.NE.AND P5, PT, R198, 0x3, PT ;  /* 0x00000003c600780c */ /* 0x000fda0003fa5270 */
[----:B------:R-:W-:Y:S05]  /*8bc0*/  @!P5 BRA `(.L_x_9969) ;  /* 0x000000000004d947 */ /* 0x000fea0003800000 */
[----:B------:R-:W-:Y:S01]  /*8bd0*/  BPT.TRAP 0x1 ;  /* 0x000000040000795c */ /* 0x000fe20000300000 */
.L_x_9969:
[----:B------:R-:W-:Y:S01]  /*8be0*/  LEA R88, R192, R18, 0x3 ;  /* 0x00000012c0587211 */ /* 0x000fe200078e18ff */
[----:B------:R-:W-:Y:S01]  /*8bf0*/  BSSY B1, `(.L_x_9970) ;  /* 0x0000005000017945 */ /* 0x000fe20003800000 */
[----:B------:R-:W-:Y:S02]  /*8c00*/  SHF.L.U32 R100, R199, 0x1f, RZ ;  /* 0x0000001fc7647819 */ /* 0x000fe400000006ff */
[----:B------:R-:W-:Y:S02]  /*8c10*/  SHF.R.S32.HI R95, RZ, 0x1f, R94 ;  /* 0x0000001fff5f7819 */ /* 0x000fe4000001145e */
[----:B------:R-:W0:Y:S02]  /*8c20*/  SYNCS.PHASECHK.TRANS64.TRYWAIT P2, [R88+URZ+0x22890], R100 ;  /* 0x02289064580075a7 */ /* 0x000e24000804017f */
[----:B0-----:R-:W-:Y:S05]  /*8c30*/  @!P2 BRA `(.L_x_9971) ;  /* 0x000001b80024a947 */ /* 0x001fea0003800000 */
.L_x_10245:
[----:B------:R-:W-:Y:S05]  /*8c40*/  BSYNC B1 ;  /* 0x0000000000017941 */ /* 0x000fea0003800000 */
.L_x_9970:
        /* <DEDUP_REMOVED lines=26> */
.L_x_10249:
        /* <DEDUP_REMOVED lines=13> */
.L_x_9974:
[----:B------:R-:W-:Y:S05]  /*8ec0*/  BSYNC B1 ;  /* 0x0000000000017941 */ /* 0x000fea0003800000 */
.L_x_9973:
[----:B------:R-:W-:-:S03]  /*8ed0*/  UMOV UR4, 0xffffffff ;  /* 0xffffffff00047882 */ /* 0x000fc60000000000 */
[----:B------:R-:W-:Y:S05]  /*8ee0*/  BRA.DIV UR4, `(.L_x_9975) ;  /* 0x000001b604d47947 */ /* 0x000fea000b800000 */
[----:B--2-4-:R2:W4:Y:S04]  /*8ef0*/  SHFL.IDX PT, R5, R9, 0x1, 0x1c1f ;  /* 0x003c1f0009057f89 */ /* 0x01452800000e0000 */
[----:B---3--:R2:W3:Y:S02]  /*8f00*/  SHFL.IDX PT, R14, R8, 0x1, 0x1c1f ;  /* 0x003c1f00080e7f89 */ /* 0x0084e400000e0000 */
.L_x_10253:
        /* <DEDUP_REMOVED lines=14> */
.L_x_9977:
[----:B------:R-:W-:Y:S05]  /*8ff0*/  BSYNC B1 ;  /* 0x0000000000017941 */ /* 0x000fea0003800000 */
.L_x_9976:
[----:B------:R-:W-:-:S03]  /*9000*/  UMOV UR4, 0xffffffff ;  /* 0xffffffff00047882 */ /* 0x000fc60000000000 */
[----:B------:R-:W-:Y:S05]  /*9010*/  BRA.DIV UR4, `(.L_x_9978) ;  /* 0x000001b604d07947 */ /* 0x000fea000b800000 */
[----:B---34-:R3:W4:Y:S04]  /*9020*/  SHFL.IDX PT, R5, R9, 0x2, 0x1c1f ;  /* 0x005c1f0009057f89 */ /* 0x01872800000e0000 */
[----:B------:R3:W0:Y:S02]  /*9030*/  SHFL.IDX PT, R14, R8, 0x2, 0x1c1f ;  /* 0x005c1f00080e7f89 */ /* 0x00062400000e0000 */
.L_x_10257:
        /* <DEDUP_REMOVED lines=13> */
.L_x_9946:
[----:B------:R-:W-:Y:S05]  /*9110*/  BSYNC B0 ;  /* 0x0000000000007941 */ /* 0x000fea0003800000 */
.L_x_9915:
[----:B0-----:R-:W0:Y:S01]  /*9120*/  S2R R4, SR_TID.X ;  /* 0x0000000000047919 */ /* 0x001e220000002100 */
[----:B------:R-:W-:Y:S01]  /*9130*/  @!PT LDS RZ, [RZ] ;  /* 0x00000000fffff984 */ /* 0x000fe20000000800 */
[----:B------:R-:W-:Y:S01]  /*9140*/  @!PT LDS RZ, [RZ] ;  /* 0x00000000fffff984 */ /* 0x000fe20000000800 */
[----:B------:R-:W-:Y:S01]  /*9150*/  @!PT LDS RZ, [RZ] ;  /* 0x00000000fffff984 */ /* 0x000fe20000000800 */
[----:B------:R-:W-:Y:S01]  /*9160*/  @!PT LDS RZ, [RZ] ;  /* 0x00000000fffff984 */ /* 0x000fe20000000800 */
[----:B------:R5:W-:Y:S06]  /*9170*/  MEMBAR.ALL.CTA ;  /* 0x0000000000007992 */ /* 0x000bec0000008000 */
[----:B-----5:R-:W5:Y:S01]  /*9180*/  FENCE.VIEW.ASYNC.S ;  /* 0x00000000000073c6 */ /* 0x020f620000000000 */
[----:B------:R-:W-:Y:S05]  /*9190*/  WARPSYNC.ALL ;  /* 0x0000000000007948 */ /* 0x000fea0003800000 */
[----:B------:R-:W-:Y:S01]  /*91a0*/  BSSY B0, `(.L_x_9979) ;  /* 0x0000008000007945 */ /* 0x000fe20003800000 */
[----:B-----5:R0:W-:Y:S02]  /*91b0*/  BAR.SYNC.DEFER_BLOCKING R74, 0x80 ;  /* 0x0002004a0000751d */ /* 0x0201e40000010000 */
[----:B0-----:R-:W-:-:S13]  /*91c0*/  LOP3.LUT P2, RZ, R4, 0x7f, RZ, 0xc0, !PT ;  /* 0x0000007f04ff7812 */ /* 0x001fda000784c0ff */
[----:B------:R-:W-:-:S05]  /*91d0*/  @!P2 VIADD R4, R88, 0x228a0 ;  /* 0x000228a05804a836 */ /* 0x000fca0000000000 */
[----:B------:R-:W-:-:S04]  /*91e0*/  @!P2 PRMT R4, RZ, 0x654, R4 ;  /* 0x00000654ff04a816 */ /* 0x000fc80000000004 */
[----:B------:R0:W-:Y:S01]  /*91f0*/  @!P2 SYNCS.ARRIVE.TRANS64.RED.A1T0 RZ, [R4+URZ], RZ ;  /* 0x000000ff04ffa9a7 */ /* 0x0001e2000810043f */
[----:B------:R-:W-:Y:S05]  /*9200*/  @!P5 BRA `(.L_x_9980) ;  /* 0x000000000004d947 */ /* 0x000fea0003800000 */
[----:B------:R-:W-:Y:S01]  /*9210*/  BPT.TRAP 0x1 ;  /* 0x000000040000795c */ /* 0x000fe20000300000 */
.L_x_9980:
[----:B------:R-:W-:Y:S05]  /*9220*/  BSYNC B0 ;  /* 0x0000000000007941 */ /* 0x000fea0003800000 */
.L_x_9979:
[----:B------:R-:W5:Y:S01]  /*9230*/  SYNCS.PHASECHK.TRANS64.TRYWAIT P3, [R88+URZ+0x228b0], R100 ;  /* 0x0228b064580075a7 */ /* 0x000f62000806017f */
[----:B------:R-:W-:Y:S04]  /*9240*/  BSSY B0, `(.L_x_9981) ;  /* 0x0000002000007945 */ /* 0x000fe80003800000 */
[----:B-----5:R-:W-:Y:S05]  /*9250*/  @!P3 BRA `(.L_x_9982) ;  /* 0x000001b40088b947 */ /* 0x020fea0003800000 */
.L_x_10258:
[----:B------:R-:W-:Y:S05]  /*9260*/  BSYNC B0 ;  /* 0x0000000000007941 */ /* 0x000fea0003800000 */
.L_x_9981:
[----:B------:R-:W-:Y:S01]  /*9270*/  ULDC.64 UR4, c[0x0][0x328] ;  /* 0x0000ca0000047ab9 */ /* 0x000fe20000000a00 */
[----:B------:R-:W-:Y:S01]  /*9280*/  ULDC.64 UR6, c[0x0][0x318] ;  /* 0x0000c60000067ab9 */ /* 0x000fe20000000a00 */
[----:B------:R-:W-:Y:S01]  /*9290*/  IMAD R95, R95, UR4, RZ ;  /* 0x000000045f5f7c24 */ /* 0x000fe2000f8e02ff */
[----:B------:R-:W-:Y:S01]  /*92a0*/  BSSY B0, `(.L_x_9983) ;  /* 0x000001f000007945 */ /* 0x000fe20003800000 */
[----:B0---4-:R-:W-:-:S04]  /*92b0*/  IMAD.WIDE.U32 R4, R94, UR4, RZ ;  /* 0x000000045e047c25 */ /* 0x011fc8000f8e00ff */
        /* <DEDUP_REMOVED lines=29> */
.L_x_9984:
[----:B------:R-:W-:Y:S05]  /*9490*/  BSYNC B0 ;  /* 0x0000000000007941 */ /* 0x000fea0003800000 */
.L_x_9983:
        /* <DEDUP_REMOVED lines=16> */
.L_x_9986:
[----:B------:R-:W-:Y:S05]  /*95a0*/  BSYNC B0 ;  /* 0x0000000000007941 */ /* 0x000fea0003800000 */
.L_x_9985:
        /* <DEDUP_REMOVED lines=8> */
[----:B0123--:R-:W-:-:S04]  /*9630*/  @!P3 IADD3 R8, P4, R16, R10, RZ ;  /* 0x0000000a1008b210 */ /* 0x00ffc80007f9e0ff */
[----:B------:R-:W-:Y:S02]  /*9640*/  @!P3 IADD3.X R9, R13, R17, RZ, P4, !PT ;  /* 0x000000110d09b210 */ /* 0x000fe400027fe4ff */
[----:B------:R-:W-:-:S13]  /*9650*/  ISETP.GE.AND P4, PT, R19, UR4, PT ;  /* 0x0000000413007c0c */ /* 0x000fda000bf86270 */
[----:B------:R-:W-:-:S05]  /*9660*/  @!P4 IADD3 R10, P5, R19, R10, RZ ;  /* 0x0000000a130ac210 */ /* 0x000fca0007fbe0ff */
[----:B------:R-:W-:Y:S01]  /*9670*/  @!P4 IMAD.X R11, R13, 0x1, R194, P5 ;  /* 0x000000010d0bc824 */ /* 0x000fe200028e06c2 */
[----:B----4-:R-:W-:Y:S04]  /*9680*/  @!P3 ST.E.128 desc[UR60][R8.64], R4 ;  /* 0x000000040800b985 */ /* 0x010fe8000c101d3c */
[----:B------:R-:W0:Y:S04]  /*9690*/  @!P4 LDS.128 R4, [R91+0xe400] ;  /* 0x00e400005b04c984 */ /* 0x000e280000000c00 */
[----:B0-----:R4:W-:Y:S02]  /*96a0*/  @!P4 ST.E.128 desc[UR60][R10.64], R4 ;  /* 0x000000040a00c985 */ /* 0x0019e4000c101d3c */
.L_x_9988:
[----:B------:R-:W-:Y:S05]  /*96b0*/  BSYNC B0 ;  /* 0x0000000000007941 */ /* 0x000fea0003800000 */
.L_x_9987:
        /* <DEDUP_REMOVED lines=22> */
.L_x_9910:
[----:B------:R-:W-:Y:S05]  /*9820*/  @P0 BRA `(.L_x_9990) ;  /* 0x00000000000c0947 */ /* 0x000fea0003800000 */
[----:B------:R-:W1:Y:S01]  /*9830*/  FENCE.VIEW.ASYNC.G ;  /* 0x00000000000073c6 */ /* 0x000e620000000100 */
[----:B------:R-:W-:Y:S05]  /*9840*/  WARPSYNC.ALL ;  /* 0x0000000000007948 */ /* 0x000fea0003800000 */
[----:B-1----:R-:W-:Y:S06]  /*9850*/  BAR.ARV 0xc, 0x180 ;  /* 0x0306000000007b1d */ /* 0x002fec0000002000 */
.L_x_9990:
[----:B------:R-:W-:Y:S01]  /*9860*/  ULDC.64 UR6, c[0x0][0x998] ;  /* 0x0002660000067ab9 */ /* 0x000fe20000000a00 */
[----:B------:R-:W-:Y:S01]  /*9870*/  ULDC.64 UR4, c[0x0][0x990] ;  /* 0x0002640000047ab9 */ /* 0x000fe20000000a00 */
[----:B------:R-:W-:Y:S02]  /*9880*/  ISETP.NE.U32.AND P1, PT, RZ, UR6, PT ;  /* 0x00000006ff007c0c */ /* 0x000fe4000bf25070 */
[----:B------:R-:W-:Y:S02]  /*9890*/  ISETP.NE.U32.AND P0, PT, RZ, UR4, PT ;  /* 0x00000004ff007c0c */ /* 0x000fe4000bf05070 */
[----:B------:R-:W-:Y:S02]  /*98a0*/  ISETP.NE.AND.EX P1, PT, RZ, UR7, PT, P1 ;  /* 0x00000007ff007c0c */ /* 0x000fe4000bf25310 */
[----:B------:R-:W-:-:S11]  /*98b0*/  ISETP.NE.AND.EX P0, PT, RZ, UR5, PT, P0 ;  /* 0x00000005ff007c0c */ /* 0x000fd6000bf05300 */
[----:B--23--:R-:W1:Y:S01]  /*98c0*/  @P1 LDC.64 R8, c[0x0][0x9b8] ;  /* 0x00026e00ff081b82 */ /* 0x00ce620000000a00 */
[----:B------:R-:W-:-:S07]  /*98d0*/  @P1 SHF.R.S32.HI R15, RZ, 0x1f, R190 ;  /* 0x0000001fff0f1819 */ /* 0x000fce00000114be */
[----:B------:R-:W2:Y:S08]  /*98e0*/  @P0 LDC.64 R6, c[0x0][0x9a8] ;  /* 0x00026a00ff060b82 */ /* 0x000eb00000000a00 */
[----:B0-----:R-:W0:Y:S08]  /*98f0*/  @P1 LDC.64 R10, c[0x0][0x9c0] ;  /* 0x00027000ff0a1b82 */ /* 0x001e300000000a00 */
[----:B------:R-:W3:Y:S01]  /*9900*/  @P0 LDC.64 R12, c[0x0][0x9b0] ;  /* 0x00026c00ff0c0b82 */ /* 0x000ee20000000a00 */
[----:B-1----:R-:W-:-:S02]  /*9910*/  @P1 IMAD R2, R221, R8, RZ ;  /* 0x00000008dd021224 */ /* 0x002fc400078e02ff */
[----:B------:R-:W-:-:S04]  /*9920*/  @P1 IMAD.WIDE.U32 R4, R210, R8, RZ ;  /* 0x00000008d2041225 */ /* 0x000fc800078e00ff */
[C---:B------:R-:W-:Y:S02]  /*9930*/  @P1 IMAD R9, R210.reuse, R9, R2 ;  /* 0x00000009d2091224 */ /* 0x040fe400078e0202 */
        /* <DEDUP_REMOVED lines=21> */
[----:B------:R0:W2:Y:S01]  /*9a90*/  @P1 LDG.E R0, desc[UR60][R8.64] ;  /* 0x0000003c08001981 */ /* 0x0000a2000c1e1900 */
[----:B------:R-:W1:Y:S04]  /*9aa0*/  LDC R2, c[0x0][0x448] ;  /* 0x00011200ff027b82 */ /* 0x000e680000000800 */
[----:B------:R3:W2:Y:S01]  /*9ab0*/  @P0 LDG.E R3, desc[UR60][R4.64] ;  /* 0x0000003c04030981 */ /* 0x0006a2000c1e1900 */
[----:B------:R-:W-:-:S02]  /*9ac0*/  CS2R R88, SRZ ;  /* 0x0000000000587805 */ /* 0x000fc4000001ff00 */
[----:B------:R-:W-:Y:S02]  /*9ad0*/  CS2R R86, SRZ ;  /* 0x0000000000567805 */ /* 0x000fe4000001ff00 */
        /* <DEDUP_REMOVED lines=17> */
[----:B-1----:R-:W-:Y:S01]  /*9bf0*/  ISETP.NE.AND P0, PT, R2, 0x1, PT ;  /* 0x000000010200780c */ /* 0x002fe20003f05270 */
[----:B------:R-:W-:Y:S01]  /*9c00*/  VIADD R2, R200, 0x7f ;  /* 0x0000007fc8027836 */ /* 0x000fe20000000000 */
        /* <DEDUP_REMOVED lines=10> */
[----:B------:R-:W-:Y:S01]  /*9cb0*/  CS2R R94, SRZ ;  /* 0x00000000005e7805 */ /* 0x000fe2000001ff00 */
[----:B------:R-:W0:Y:S01]  /*9cc0*/  @P0 LDC R7, c[0x0][0x44c] ;  /* 0x00011300ff070b82 */ /* 0x000e220000000800 */
[----:B------:R-:W-:Y:S02]  /*9cd0*/  IMAD.MOV.U32 R57, RZ, RZ, RZ ;  /* 0x000000ffff397224 */ /* 0x000fe400078e00ff */
[----:B------:R-:W-:-:S05]  /*9ce0*/  IMAD.MOV.U32 R96, RZ, RZ, RZ ;  /* 0x000000ffff607224 */ /* 0x000fca00078e00ff */
[----:B------:R-:W1:Y:S01]  /*9cf0*/  @P0 LDC R6, c[0x0][0x450] ;  /* 0x00011400ff060b82 */ /* 0x000e620000000800 */
[----:B0-----:R-:W-:-:S05]  /*9d00*/  @P0 IMAD.HI.U32 R7, R2, R7, RZ ;  /* 0x0000000702070227 */ /* 0x001fca00078e00ff */
[----:B-1----:R-:W-:Y:S02]  /*9d10*/  @P0 SHF.R.U32.HI R2, RZ, R6, R7 ;  /* 0x00000006ff020219 */ /* 0x002fe40000011607 */
[----:B------:R-:W-:Y:S02]  /*9d20*/  CS2R R6, SRZ ;  /* 0x0000000000067805 */ /* 0x000fe4000001ff00 */
[----:B------:R-:W-:Y:S01]  /*9d30*/  PLOP3.LUT P0, PT, PT, PT, PT, 0x80, 0x0 ;  /* 0x000000000000781c */ /* 0x000fe20003f0f070 */
[----:B------:R-:W-:-:S04]  /*9d40*/  IMAD.IADD R2, R49, 0x1, R2 ;  /* 0x0000000131027824 */ /* 0x000fc800078e0202 */
[----:B------:R-:W-:-:S05]  /*9d50*/  IMAD.HI R2, R2, 0x66666667, RZ ;  /* 0x6666666702027827 */ /* 0x000fca00078e02ff */
[----:B---3--:R-:W-:-:S04]  /*9d60*/  SHF.R.U32.HI R5, RZ, 0x1f, R2 ;  /* 0x0000001fff057819 */ /* 0x008fc80000011602 */
[----:B------:R-:W-:-:S04]  /*9d70*/  LEA.HI.SX32 R5, R2, R5, 0x1a ;  /* 0x0000000502057211 */ /* 0x000fc800078fd2ff */
[----:B------:R-:W-:Y:S02]  /*9d80*/  VIMNMX R104, R48, R5, PT ;  /* 0x0000000530687248 */ /* 0x000fe40003fe0100 */
[----:B------:R-:W-:Y:S02]  /*9d90*/  CS2R R4, SRZ ;  /* 0x0000000000047805 */ /* 0x000fe4000001ff00 */
[----:B------:R-:W-:Y:S02]  /*9da0*/  CS2R R48, SRZ ;  /* 0x0000000000307805 */ /* 0x000fe4000001ff00 */
[----:B------:R-:W-:Y:S01]  /*9db0*/  ISETP.GE.AND P1, PT, R104, 0x1, PT ;  /* 0x000000016800780c */ /* 0x000fe20003f26270 */
[----:B--2---:R-:W-:-:S04]  /*9dc0*/  FMUL.FTZ R0, R3, R0 ;  /* 0x0000000003007220 */ /* 0x004fc80000410000 */
[----:B------:R-:W-:-:S08]  /*9dd0*/  FMUL.FTZ R2, R0, UR4 ;  /* 0x0000000400027c20 */ /* 0x000fd00008410000 */
[----:B------:R-:W-:Y:S05]  /*9de0*/  @!P1 BRA `(.L_x_9991) ;  /* 0x000000f400689947 */ /* 0x000fea0003800000 */
        /* <DEDUP_REMOVED lines=8> */
.L_x_10261:
[----:B01----:R-:W-:Y:S01]  /*9e70*/  LEA.HI R0, R188, R188, RZ, 0x1 ;  /* 0x000000bcbc007211 */ /* 0x003fe200078f08ff */
[----:B------:R-:W-:Y:S01]  /*9e80*/  VIADD R26, R18, 0x14400 ;  /* 0x00014400121a7836 */ /* 0x000fe20000000000 */
[----:B------:R-:W-:Y:S02]  /*9e90*/  BSSY B6, `(.L_x_9993) ;  /* 0x0000018000067945 */ /* 0x000fe40003800000 */
[----:B------:R-:W-:Y:S02]  /*9ea0*/  LOP3.LUT R3, R0, 0x1e, RZ, 0xc0, !PT ;  /* 0x0000001e00037812 */ /* 0x000fe400078ec0ff */
[----:B------:R-:W-:Y:S02]  /*9eb0*/  LOP3.LUT P0, RZ, R26, 0x9f, RZ, 0xc0, !PT ;  /* 0x0000009f1aff7812 */ /* 0x000fe4000780c0ff */
[----:B------:R-:W-:-:S05]  /*9ec0*/  IADD3 R3, R188, -R3, RZ ;  /* 0x80000003bc037210 */ /* 0x000fca0007ffe0ff */
        /* <DEDUP_REMOVED lines=20> */
.L_x_9994:
[----:B------:R-:W-:Y:S05]  /*a010*/  BSYNC B6 ;  /* 0x0000000000067941 */ /* 0x000fea0003800000 */
.L_x_9993:
        /* <DEDUP_REMOVED lines=12> */
.L_x_9998:
[----:B-1----:R1:W2:Y:S02]  /*a0e0*/  SYNCS.PHASECHK.TRANS64.TRYWAIT P0, [R18+URZ+0x22800], R3 ;  /* 0x02280003120075a7 */ /* 0x0022a4000800017f */
[----:B--2---:R-:W-:Y:S05]  /*a0f0*/  @!P0 NANOSLEEP.SYNCS 0x989680 ;  /* 0x009896800000895d */ /* 0x004fea0003900000 */
[----:B------:R-:W2:Y:S02]  /*a100*/  @!P0 SYNCS.PHASECHK.TRANS64 P0, [R18+URZ+0x22800], R3 ;  /* 0x02280003120085a7 */ /* 0x000ea4000800007f */
[----:B--2---:R-:W-:Y:S05]  /*a110*/  @!P0 BRA `(.L_x_9998) ;  /* 0xfffffffc00f08947 */ /* 0x004fea000383ffff */
.L_x_9997:
[----:B------:R-:W-:Y:S05]  /*a120*/  BSYNC B0 ;  /* 0x0000000000007941 */ /* 0x000fea0003800000 */
.L_x_9996:
[----:B------:R-:W-:Y:S05]  /*a130*/  BRA `(.L_x_9999) ;  /* 0x0000004c00987947 */ /* 0x000fea0003800000 */
.L_x_9995:
        /* <DEDUP_REMOVED lines=30> */
.L_x_10001:
[----:B------:R-:W-:Y:S05]  /*a320*/  BSYNC B6 ;  /* 0x0000000000067941 */ /* 0x000fea0003800000 */
.L_x_10000:
[----:B------:R-:W-:Y:S01]  /*a330*/  ULDC.U8 UR4, c[0x0][0x410] ;  /* 0x0001040000047ab9 */ /* 0x000fe20000000000 */
[----:B------:R-:W-:Y:S01]  /*a340*/  BSSY B0, `(.L_x_10002) ;  /* 0x00004bd000007945 */ /* 0x000fe20003800000 */
[----:B------:R-:W-:Y:S01]  /*a350*/  ISETP.NE.AND P0, PT, RZ, UR4, PT ;  /* 0x00000004ff007c0c */ /* 0x000fe2000bf05270 */
[----:B------:R-:W-:-:S12]  /*a360*/  IMAD.IADD R36, R195, 0x1, R200 ;  /* 0x00000001c3247824 */ /* 0x000fd800078e02c8 */
[----:B------:R-:W-:Y:S05]  /*a370*/  @!P0 BRA `(.L_x_10003) ;  /* 0x0000002400a48947 */ /* 0x000fea0003800000 */
[----:B------:R-:W0:Y:S01]  /*a380*/  LDC R20, c[0x0][0x448] ;  /* 0x00011200ff147b82 */ /* 0x000e220000000800 */
[----:B------:R-:W-:Y:S01]  /*a390*/  IMAD R3, R227, 0x40, R36 ;  /* 0x00000040e3037824 */ /* 0x000fe200078e0224 */
[----:B------:R-:W-:Y:S01]  /*a3a0*/  MOV R8, R24 ;  /* 0x0000001800087202 */ /* 0x000fe20000000f00 */
        /* <DEDUP_REMOVED lines=15> */
[----:B------:R-:W-:Y:S02]  /*a4a0*/  IMAD R10, R0, UR6, RZ ;  /* 0x00000006000a7c24 */ /* 0x000fe4000f8e02ff */
[C---:B------:R-:W-:Y:S01]  /*a4b0*/  IMAD R7, R3.reuse, UR5, R6 ;  /* 0x0000000503077c24 */ /* 0x040fe2000f8e0206 */
[----:B------:R-:W-:Y:S01]  /*a4c0*/  ULDC.64 UR4, c[0x0][0x3e8] ;  /* 0x0000fa0000047ab9 */ /* 0x000fe20000000a00 */
[----:B------:R-:W-:Y:S01]  /*a4d0*/  IADD3 R6, P1, R8, UR8, RZ ;  /* 0x0000000808067c10 */ /* 0x000fe2000ff3e0ff */
        /* <DEDUP_REMOVED lines=10> */
.L_x_10267:
        /* <DEDUP_REMOVED lines=12> */
[-C--:B--2---:R-:W-:Y:S02]  /*a640*/  @!P4 IADD3 R24, P0, R196, R5.reuse, RZ ;  /* 0x00000005c418c210 */ /* 0x084fe40007f1e0ff */
[----:B------:R-:W-:Y:S02]  /*a650*/  @!P3 SHF.R.S32.HI R26, RZ, 0x1f, R22 ;  /* 0x0000001fff1ab819 */ /* 0x000fe40000011416 */
[CC--:B----4-:R-:W-:Y:S01]  /*a660*/  @!P3 IADD3 R12, P1, R22.reuse, R14.reuse, RZ ;  /* 0x0000000e160cb210 */ /* 0x0d0fe20007f3e0ff */
[----:B-1----:R-:W-:Y:S01]  /*a670*/  @!P4 IMAD.X R25, R3, 0x1, R226, P0 ;  /* 0x000000010319c824 */ /* 0x002fe200000e06e2 */
[----:B------:R-:W-:Y:S02]  /*a680*/  @!P3 IADD3 R10, P0, R22, R5, RZ ;  /* 0x00000005160ab210 */ /* 0x000fe40007f1e0ff */
[----:B------:R-:W-:Y:S01]  /*a690*/  @!P4 IADD3 R14, P2, R196, R14, RZ ;  /* 0x0000000ec40ec210 */ /* 0x000fe20007f5e0ff */
[--C-:B---3--:R-:W-:Y:S01]  /*a6a0*/  @!P3 IMAD.X R13, R7, 0x1, R26.reuse, P1 ;  /* 0x00000001070db824 */ /* 0x108fe200008e061a */
[----:B------:R-:W-:Y:S01]  /*a6b0*/  CS2R R30, SRZ ;  /* 0x00000000001e7805 */ /* 0x000fe2000001ff00 */
[----:B------:R-:W-:Y:S01]  /*a6c0*/  @!P3 IMAD.X R11, R3, 0x1, R26, P0 ;  /* 0x00000001030bb824 */ /* 0x000fe200000e061a */
[----:B------:R-:W-:-:S02]  /*a6d0*/  CS2R R28, SRZ ;  /* 0x00000000001c7805 */ /* 0x000fc4000001ff00 */
[----:B------:R-:W-:Y:S01]  /*a6e0*/  CS2R R26, SRZ ;  /* 0x00000000001a7805 */ /* 0x000fe2000001ff00 */
[----:B------:R-:W-:Y:S01]  /*a6f0*/  @!P4 IMAD.X R15, R7, 0x1, R226, P2 ;  /* 0x00000001070fc824 */ /* 0x000fe200010e06e2 */
[----:B------:R1:W5:Y:S04]  /*a700*/  @!P4 LD.E.64 R20, desc[UR60][R24.64] ;  /* 0x0000003c1814c980 */ /* 0x000368000c101b00 */
[----:B------:R1:W5:Y:S04]  /*a710*/  @!P3 LD.E.64 R30, desc[UR60][R10.64] ;  /* 0x0000003c0a1eb980 */ /* 0x000368000c101b00 */
[----:B------:R1:W5:Y:S04]  /*a720*/  @!P3 LD.E.64 R28, desc[UR60][R12.64] ;  /* 0x0000003c0c1cb980 */ /* 0x000368000c101b00 */
[----:B------:R1:W5:Y:S02]  /*a730*/  @!P4 LD.E.64 R26, desc[UR60][R14.64] ;  /* 0x0000003c0e1ac980 */ /* 0x000364000c101b00 */
.L_x_10006:
[----:B------:R-:W-:Y:S05]  /*a740*/  BSYNC B1 ;  /* 0x0000000000017941 */ /* 0x000fea0003800000 */
.L_x_10005:
[----:B------:R-:W-:Y:S01]  /*a750*/  UMOV UR4, 0xffffffff ;  /* 0xffffffff00047882 */ /* 0x000fe20000000000 */
[----:B-1----:R-:W-:Y:S02]  /*a760*/  CS2R R24, SRZ ;  /* 0x0000000000187805 */ /* 0x002fe4000001ff00 */
[----:B------:R-:W-:Y:S05]  /*a770*/  BRA.DIV UR4, `(.L_x_10007) ;  /* 0x000001a604047947 */ /* 0x000fea000b800000 */
[----:B------:R1:W0:Y:S04]  /*a780*/  SHFL.IDX PT, R3, R4, 0x1, 0x1c1f ;  /* 0x003c1f0004037f89 */ /* 0x00022800000e0000 */
[----:B--2---:R1:W2:Y:S04]  /*a790*/  SHFL.IDX PT, R5, R0, 0x1, 0x1c1f ;  /* 0x003c1f0000057f89 */ /* 0x0042a800000e0000 */
[----:B---3--:R1:W3:Y:S04]  /*a7a0*/  SHFL.IDX PT, R7, R8, 0x1, 0x1c1f ;  /* 0x003c1f0008077f89 */ /* 0x0082e800000e0000 */
[----:B----4-:R1:W4:Y:S02]  /*a7b0*/  SHFL.IDX PT, R14, R6, 0x1, 0x1c1f ;  /* 0x003c1f00060e7f89 */ /* 0x01032400000e0000 */
.L_x_10273:
[----:B01----:R-:W-:Y:S01]  /*a7c0*/  VIADD R0, R36, 0x40 ;  /* 0x0000004024007836 */ /* 0x003fe20000000000 */
[----:B------:R-:W-:Y:S01]  /*a7d0*/  LEA.HI R4, R216, R216, RZ, 0x1 ;  /* 0x000000d8d8047211 */ /* 0x000fe200078f08ff */
[----:B------:R-:W-:Y:S01]  /*a7e0*/  BSSY B1, `(.L_x_10008) ;  /* 0x000001d000017945 */ /* 0x000fe20003800000 */
[----:B------:R-:W-:Y:S02]  /*a7f0*/  CS2R R10, SRZ ;  /* 0x00000000000a7805 */ /* 0x000fe4000001ff00 */
[----:B------:R-:W-:Y:S02]  /*a800*/  CS2R R12, SRZ ;  /* 0x00000000000c7805 */ /* 0x000fe4000001ff00 */
[----:B------:R-:W-:Y:S02]  /*a810*/  ISETP.GE.AND P0, PT, R0, R39, PT ;  /* 0x000000270000720c */ /* 0x000fe40003f06270 */
[----:B------:R-:W-:-:S05]  /*a820*/  LOP3.LUT R9, R4, 0xfffffffe, RZ, 0xc0, !PT ;  /* 0xfffffffe04097812 */ /* 0x000fca00078ec0ff */
[----:B------:R-:W-:Y:S01]  /*a830*/  IMAD.IADD R35, R216, 0x1, -R9 ;  /* 0x00000001d8237824 */ /* 0x000fe200078e0a09 */
[----:B------:R-:W-:-:S04]  /*a840*/  CS2R R8, SRZ ;  /* 0x0000000000087805 */ /* 0x000fc8000001ff00 */
[----:B------:R-:W-:Y:S01]  /*a850*/  SHF.L.U32 R35, R35, 0x1f, RZ ;  /* 0x0000001f23237819 */ /* 0x000fe200000006ff */
[----:B------:R-:W-:Y:S06]  /*a860*/  @P0 BRA `(.L_x_10009) ;  /* 0x0000000000500947 */ /* 0x000fec0003800000 */
[----:B------:R-:W-:Y:S01]  /*a870*/  ULDC UR4, c[0x0][0x3f4] ;  /* 0x0000fd0000047ab9 */ /* 0x000fe20000000800 */
[----:B------:R-:W-:Y:S02]  /*a880*/  CS2R R24, SRZ ;  /* 0x0000000000187805 */ /* 0x000fe4000001ff00 */
[----:B------:R-:W-:Y:S02]  /*a890*/  ISETP.GE.AND P4, PT, R196, UR4, PT ;  /* 0x00000004c4007c0c */ /* 0x000fe4000bf86270 */
[----:B------:R-:W-:Y:S02]  /*a8a0*/  ISETP.GE.AND P3, PT, R22, UR4, PT ;  /* 0x0000000416007c0c */ /* 0x000fe4000bf66270 */
[----:B------:R-:W-:Y:S02]  /*a8b0*/  CS2R R10, SRZ ;  /* 0x00000000000a7805 */ /* 0x000fe4000001ff00 */
[----:B------:R-:W-:-:S07]  /*a8c0*/  CS2R R12, SRZ ;  /* 0x00000000000c7805 */ /* 0x000fce000001ff00 */
[-C--:B--2---:R-:W-:Y:S02]  /*a8d0*/  @!P4 IADD3 R36, P0, R196, R5.reuse, RZ ;  /* 0x00000005c424c210 */ /* 0x084fe40007f1e0ff */
[-C--:B----4-:R-:W-:Y:S02]  /*a8e0*/  @!P3 IADD3 R32, P1, R22, R14.reuse, RZ ;  /* 0x0000000e1620b210 */ /* 0x090fe40007f3e0ff */
[----:B------:R-:W-:Y:S01]  /*a8f0*/  @!P3 SHF.R.S32.HI R0, RZ, 0x1f, R22 ;  /* 0x0000001fff00b819 */ /* 0x000fe20000011416 */
[----:B------:R-:W-:Y:S01]  /*a900*/  @!P4 IMAD.X R37, R3, 0x1, R226, P0 ;  /* 0x000000010325c824 */ /* 0x000fe200000e06e2 */
[----:B------:R-:W-:Y:S02]  /*a910*/  @!P4 IADD3 R14, P2, R196, R14, RZ ;  /* 0x0000000ec40ec210 */ /* 0x000fe40007f5e0ff */
[----:B------:R-:W-:Y:S02]  /*a920*/  @!P3 IADD3 R4, P0, R22, R5, RZ ;  /* 0x000000051604b210 */ /* 0x000fe40007f1e0ff */
[----:B------:R-:W-:Y:S01]  /*a930*/  CS2R R8, SRZ ;  /* 0x0000000000087805 */ /* 0x000fe2000001ff00 */
[----:B---3--:R-:W-:Y:S01]  /*a940*/  @!P3 IMAD.X R33, R7, 0x1, R0, P1 ;  /* 0x000000010721b824 */ /* 0x008fe200008e0600 */
[----:B------:R0:W5:Y:S01]  /*a950*/  @!P4 LD.E.64 R24, desc[UR60][R36.64] ;  /* 0x0000003c2418c980 */ /* 0x000162000c101b00 */
[----:B------:R-:W-:Y:S01]  /*a960*/  @!P3 IADD3.X R5, R3, R0, RZ, P0, !PT ;  /* 0x000000000305b210 */ /* 0x000fe200007fe4ff */
[----:B------:R-:W-:-:S02]  /*a970*/  @!P4 IMAD.X R15, R7, 0x1, R226, P2 ;  /* 0x00000001070fc824 */ /* 0x000fc400010e06e2 */
[----:B------:R0:W5:Y:S04]  /*a980*/  @!P3 LD.E.64 R12, desc[UR60][R32.64] ;  /* 0x0000003c200cb980 */ /* 0x000168000c101b00 */
[----:B------:R0:W5:Y:S04]  /*a990*/  @!P3 LD.E.64 R10, desc[UR60][R4.64] ;  /* 0x0000003c040ab980 */ /* 0x000168000c101b00 */
[----:B------:R0:W5:Y:S02]  /*a9a0*/  @!P4 LD.E.64 R8, desc[UR60][R14.64] ;  /* 0x0000003c0e08c980 */ /* 0x000164000c101b00 */
.L_x_10009:
[----:B------:R-:W-:Y:S05]  /*a9b0*/  BSYNC B1 ;  /* 0x0000000000017941 */ /* 0x000fea0003800000 */
.L_x_10008:
[----:B------:R-:W1:Y:S01]  /*a9c0*/  SYNCS.PHASECHK.TRANS64.TRYWAIT P0, [R18+URZ+0x22800], R35 ;  /* 0x02280023120075a7 */ /* 0x000e62000800017f */
[----:B------:R-:W-:Y:S01]  /*a9d0*/  IMAD.SHL.U32 R0, R205, 0x80, RZ ;  /* 0x00000080cd007824 */ /* 0x000fe200078e00ff */
[----:B0---4-:R-:W-:Y:S01]  /*a9e0*/  VIADDMNMX R14, R39, -R200, 0x80, PT ;  /* 0x00000080270e7446 */ /* 0x011fe200038009c8 */
[----:B------:R-:W-:Y:S01]  /*a9f0*/  BSSY B1, `(.L_x_10010) ;  /* 0x000000b000017945 */ /* 0x000fe20003800000 */
[----:B------:R-:W-:Y:S02]  /*aa00*/  LOP3.LUT P2, RZ, R205, 0x4, RZ, 0xc0, !PT ;  /* 0x00000004cdff7812 */ /* 0x000fe4000784c0ff */
[----:B------:R-:W-:Y:S02]  /*aa10*/  LOP3.LUT R3, R0, 0x380, RZ, 0xc0, !PT ;  /* 0x0000038000037812 */ /* 0x000fe400078ec0ff */
[----:B------:R-:W-:Y:S02]  /*aa20*/  ISETP.GE.AND P1, PT, R195, R14, PT ;  /* 0x0000000ec300720c */ /* 0x000fe40003f26270 */
[----:B------:R-:W-:-:S02]  /*aa30*/  LOP3.LUT R0, R3, 0x30, R16, 0xf8, !PT ;  /* 0x0000003003007812 */ /* 0x000fc400078ef810 */
[----:B------:R-:W-:-:S04]  /*aa40*/  SHF.R.U32.HI R3, RZ, 0x3, R3 ;  /* 0x00000003ff037819 */ /* 0x000fc80000011603 */
[----:B------:R-:W-:-:S04]  /*aa50*/  LOP3.LUT R3, R0, R3, RZ, 0x3c, !PT ;  /* 0x0000000300037212 */ /* 0x000fc800078e3cff */
[----:B------:R-:W-:-:S05]  /*aa60*/  IADD3 R3, R18, R3, R204 ;  /* 0x0000000312037210 */ /* 0x000fca0007ffe0cc */
[C---:B------:R-:W-:Y:S02]  /*aa70*/  VIADD R4, R3.reuse, 0x14400 ;  /* 0x0001440003047836 */ /* 0x040fe40000000000 */
[----:B------:R-:W-:Y:S01]  /*aa80*/  VIADD R0, R3, 0x14440 ;  /* 0x0001444003007836 */ /* 0x000fe20000000000 */
[----:B-1----:R-:W-:Y:S06]  /*aa90*/  @!P0 BRA `(.L_x_10011) ;  /* 0x000001a000ac8947 */ /* 0x002fec0003800000 */
.L_x_10274:
[----:B------:R-:W-:Y:S05]  /*aaa0*/  BSYNC B1 ;  /* 0x0000000000017941 */ /* 0x000fea0003800000 */
.L_x_10010:
[----:B------:R-:W-:Y:S01]  /*aab0*/  BSSY B1, `(.L_x_10012) ;  /* 0x00000fa000017945 */ /* 0x000fe20003800000 */
[----:B------:R-:W-:-:S03]  /*aac0*/  @P2 VIADD R0, R4, 0xffffffc0 ;  /* 0xffffffc004002836 */ /* 0x000fc60000000000 */
[----:B------:R-:W-:Y:S05]  /*aad0*/  @P1 BRA `(.L_x_10013) ;  /* 0x0000000c00dc1947 */ /* 0x000fea0003800000 */
[----:B--2---:R-:W1:Y:S01]  /*aae0*/  LDC R5, c[0x0][0x3f4] ;  /* 0x0000fd00ff057b82 */ /* 0x004e620000000800 */
[----:B------:R-:W-:Y:S01]  /*aaf0*/  BSSY B2, `(.L_x_10014) ;  /* 0x000007a000027945 */ /* 0x000fe20003800000 */
[-C--:B-1----:R-:W-:Y:S02]  /*ab00*/  ISETP.GE.AND P0, PT, R22, R5.reuse, PT ;  /* 0x000000051600720c */ /* 0x082fe40003f06270 */
[----:B------:R-:W-:-:S11]  /*ab10*/  ISETP.GE.AND P1, PT, R196, R5, PT ;  /* 0x00000005c400720c */ /* 0x000fd60003f26270 */
[----:B------:R-:W-:Y:S05]  /*ab20*/  @P0 BRA `(.L_x_10015) ;  /* 0x0000000400d80947 */ /* 0x000fea0003800000 */
[----:B---3--:R-:W1:Y:S01]  /*ab30*/  LDS.128 R4, [R3+0x14400] ;  /* 0x0144000003047984 */ /* 0x008e620000000c00 */
[----:B-----5:R-:W-:Y:S02]  /*ab40*/  SHF.R.U32.HI R32, RZ, 0x8, R30 ;  /* 0x00000008ff207819 */ /* 0x020fe4000001161e */
        /* <DEDUP_REMOVED lines=16> */
[----:B0-----:R-:W-:Y:S02]  /*ac50*/  LOP3.LUT R35, R28, 0xff, RZ, 0xc0, !PT ;  /* 0x000000ff1c237812 */ /* 0x001fe400078ec0ff */
[----:B------:R-:W-:Y:S02]  /*ac60*/  PRMT R38, R38, 0x7604, R37 ;  /* 0x0000760426267816 */ /* 0x000fe40000000025 */
[----:B------:R-:W-:-:S02]  /*ac70*/  PRMT R37, R36, 0x7604, R35 ;  /* 0x0000760424257816 */ /* 0x000fc40000000023 */
[----:B------:R-:W-:Y:S02]  /*ac80*/  LOP3.LUT R35, R33, 0xff0000, R32, 0xf8, !PT ;  /* 0x00ff000021237812 */ /* 0x000fe400078ef820 */
[----:B------:R-:W-:Y:S02]  /*ac90*/  LOP3.LUT R39, R38, 0xff0000, R39, 0xf8, !PT ;  /* 0x00ff000026277812 */ /* 0x000fe400078ef827 */
[----:B------:R-:W-:Y:S02]  /*aca0*/  LOP3.LUT R35, R35, 0xff000000, R31, 0xf8, !PT ;  /* 0xff00000023237812 */ /* 0x000fe400078ef81f */
[----:B------:R-:W-:Y:S02]  /*acb0*/  LOP3.LUT R39, R39, 0xff000000, R29, 0xf8, !PT ;  /* 0xff00000027277812 */ /* 0x000fe400078ef81d */
[----:B------:R-:W-:Y:S02]  /*acc0*/  LOP3.LUT R33, R15, 0xff0000, R30, 0xf8, !PT ;  /* 0x00ff00000f217812 */ /* 0x000fe400078ef81e */
[----:B-1----:R-:W-:-:S02]  /*acd0*/  F2FP.F16.E4M3.UNPACK_B R15, R6.H1 ;  /* 0x00000006ff0f723e */ /* 0x002fc400030006ff */
[----:B------:R-:W-:Y:S02]  /*ace0*/  F2FP.F16.E4M3.UNPACK_B R38, R39 ;  /* 0x00000027ff26723e */ /* 0x000fe400020006ff */
[----:B------:R-:W-:Y:S02]  /*acf0*/  F2FP.F16.E4M3.UNPACK_B R32, R35 ;  /* 0x00000023ff20723e */ /* 0x000fe400020006ff */
[----:B------:R-:W-:Y:S01]  /*ad00*/  LOP3.LUT R33, R33, 0xff000000, R30, 0xf8, !PT ;  /* 0xff00000021217812 */ /* 0x000fe200078ef81e */
[--C-:B------:R-:W-:Y:S01]  /*ad10*/  HADD2.F32 R30, -RZ, R15.reuse.H0_H0 ;  /* 0x2000000fff1e7230 */ /* 0x100fe20000004100 */
[--C-:B------:R-:W-:Y:S01]  /*ad20*/  LOP3.LUT R37, R37, 0xff0000, R28.reuse, 0xf8, !PT ;  /* 0x00ff000025257812 */ /* 0x100fe200078ef81c */
[----:B------:R-:W-:Y:S01]  /*ad30*/  HADD2.F32 R15, -RZ, R15.H1_H1 ;  /* 0x3000000fff0f7230 */ /* 0x000fe20000004100 */
[----:B------:R-:W-:Y:S01]  /*ad40*/  F2FP.F16.E4M3.UNPACK_B R29, R6 ;  /* 0x00000006ff1d723e */ /* 0x000fe200020006ff */
[----:B------:R-:W-:Y:S01]  /*ad50*/  HADD2.F32 R40, -RZ, R38.H1_H1 ;  /* 0x30000026ff287230 */ /* 0x000fe20000004100 */
[----:B------:R-:W-:Y:S01]  /*ad60*/  LOP3.LUT R37, R37, 0xff000000, R28, 0xf8, !PT ;  /* 0xff00000025257812 */ /* 0x000fe200078ef81c */
[----:B------:R-:W-:Y:S01]  /*ad70*/  HADD2.F32 R36, -RZ, R32.H1_H1 ;  /* 0x30000020ff247230 */ /* 0x000fe20000004100 */
[----:B------:R-:W-:Y:S01]  /*ad80*/  F2FP.F16.E4M3.UNPACK_B R28, R5.H1 ;  /* 0x00000005ff1c723e */ /* 0x000fe200030006ff */
[----:B------:R-:W-:-:S02]  /*ad90*/  HADD2.F32 R38, -RZ, R38.H0_H0 ;  /* 0x20000026ff267230 */ /* 0x000fc40000004100 */
[C---:B------:R-:W-:Y:S01]  /*ada0*/  FMUL.FTZ R41, R15.reuse, R40 ;  /* 0x000000280f297220 */ /* 0x040fe20000410000 */
[----:B------:R-:W-:Y:S02]  /*adb0*/  HADD2.F32 R32, -RZ, R32.H0_H0 ;  /* 0x20000020ff207230 */ /* 0x000fe40000004100 */
[-C--:B------:R-:W-:Y:S01]  /*adc0*/  FMUL.FTZ R43, R15, R36.reuse ;  /* 0x000000240f2b7220 */ /* 0x080fe20000410000 */
[----:B------:R-:W-:Y:S01]  /*add0*/  F2FP.F16.E4M3.UNPACK_B R15, R5 ;  /* 0x00000005ff0f723e */ /* 0x000fe200020006ff */
[--C-:B------:R-:W-:Y:S01]  /*ade0*/  HADD2.F32 R5, -RZ, R29.reuse.H1_H1 ;  /* 0x3000001dff057230 */ /* 0x100fe20000004100 */
[----:B------:R-:W-:Y:S01]  /*adf0*/  F2FP.F16.E4M3.UNPACK_B R31, R7 ;  /* 0x00000007ff1f723e */ /* 0x000fe200020006ff */
[C---:B------:R-:W-:Y:S01]  /*ae00*/  FFMA.FTZ R42, R30.reuse, R36, -R41 ;  /* 0x000000241e2a7223 */ /* 0x040fe20000010829 */
        /* <DEDUP_REMOVED lines=53> */
[----:B------:R-:W-:Y:S02]  /*b160*/  HADD2.F32 R4, -RZ, R15.H1_H1 ;  /* 0x3000000fff047230 */ /* 0x000fe40000004100 */
[-C--:B------:R-:W-:Y:S01]  /*b170*/  FMUL.FTZ R38, R5, R6.reuse ;  /* 0x0000000605267220 */ /* 0x080fe20000410000 */
[----:B------:R-:W-:Y:S02]  /*b180*/  HADD2.F32 R33, -RZ, R33.H0_H0 ;  /* 0x20000021ff217230 */ /* 0x000fe40000004100 */
[----:B------:R-:W-:Y:S01]  /*b190*/  FFMA.FTZ R31, R28, R6, -R31 ;  /* 0x000000061c1f7223 */ /* 0x000fe2000001081f */
[----:B------:R-:W-:Y:S02]  /*b1a0*/  HADD2.F32 R15, -RZ, R15.H0_H0 ;  /* 0x2000000fff0f7230 */ /* 0x000fe40000004100 */
[----:B------:R-:W-:Y:S01]  /*b1b0*/  FMUL.FTZ R32, R4, R37 ;  /* 0x0000002504207220 */ /* 0x000fe20000410000 */
        /* <DEDUP_REMOVED lines=13> */
.L_x_10015:
[----:B------:R-:W-:Y:S05]  /*b290*/  BSYNC B2 ;  /* 0x0000000000027941 */ /* 0x000fea0003800000 */
.L_x_10014:
[----:B------:R-:W-:Y:S05]  /*b2a0*/  @P1 BRA `(.L_x_10013) ;  /* 0x0000000400e81947 */ /* 0x000fea0003800000 */
[----:B-1-3--:R-:W1:Y:S01]  /*b2b0*/  LDS.128 R4, [R0] ;  /* 0x0000000000047984 */ /* 0x00ae620000000c00 */
[----:B-----5:R-:W-:Y:S02]  /*b2c0*/  SHF.R.U32.HI R29, RZ, 0x8, R21 ;  /* 0x00000008ff1d7819 */ /* 0x020fe40000011615 */
[----:B0-----:R-:W-:Y:S02]  /*b2d0*/  SHF.R.U32.HI R35, RZ, 0x8, R27 ;  /* 0x00000008ff237819 */ /* 0x001fe4000001161b */
        /* <DEDUP_REMOVED lines=15> */
[----:B------:R-:W-:-:S02]  /*b3d0*/  PRMT R28, R15, 0x7604, R28 ;  /* 0x000076040f1c7816 */ /* 0x000fc4000000001c */
[----:B------:R-:W-:Y:S02]  /*b3e0*/  LOP3.LUT R33, R26, 0xff, RZ, 0xc0, !PT ;  /* 0x000000ff1a217812 */ /* 0x000fe400078ec0ff */
        /* <DEDUP_REMOVED lines=101> */
[----:B------:R4:W-:Y:S02]  /*ba40*/  STS.128 [R0], R4 ;  /* 0x0000000400007388 */ /* 0x0009e40000000c00 */
.L_x_10013:
[----:B------:R-:W-:Y:S05]  /*ba50*/  BSYNC B1 ;  /* 0x0000000000017941 */ /* 0x000fea0003800000 */
.L_x_10012:
[----:B-1--4-:R-:W-:-:S04]  /*ba60*/  IADD3 R4, R195, 0x40, RZ ;  /* 0x00000040c3047810 */ /* 0x012fc80007ffe0ff */
[----:B------:R-:W-:-:S13]  /*ba70*/  ISETP.GE.AND P0, PT, R4, R14, PT ;  /* 0x0000000e0400720c */ /* 0x000fda0003f06270 */
        /* <DEDUP_REMOVED lines=58> */
[----:B------:R-:W-:Y:S01]  /*be20*/  FFMA.FTZ R38, R13, R31, R14 ;  /* 0x0000001f0d267223 */ /* 0x000fe2000001000e */
        /* <DEDUP_REMOVED lines=15> */
[C---:B0-----:R-:W-:Y:S01]  /*bf20*/  FFMA.FTZ R35, R15.reuse, R14, -R26 ;  /* 0x0000000e0f237223 */ /* 0x041fe2000001081a */
        /* <DEDUP_REMOVED lines=53> */
.L_x_10018:
[----:B------:R-:W-:Y:S05]  /*c280*/  BSYNC B1 ;  /* 0x0000000000017941 */ /* 0x000fea0003800000 */
.L_x_10017:
[----:B------:R-:W-:Y:S05]  /*c290*/  @P1 BRA `(.L_x_10016) ;  /* 0x0000002c001c1947 */ /* 0x000fea0003800000 */
[----:B-1-3--:R-:W1:Y:S01]  /*c2a0*/  LDS.128 R4, [R0+0x2000] ;  /* 0x0020000000047984 */ /* 0x00ae620000000c00 */
        /* <DEDUP_REMOVED lines=118> */
.L_x_10003:
        /* <DEDUP_REMOVED lines=38> */
[----:B---3--:R-:W-:Y:S01]  /*cc70*/  @!P1 IMAD.X R5, R3, 0x1, R17, P2 ;  /* 0x0000000103059824 */ /* 0x008fe200010e0611 */
[----:B----4-:R-:W-:Y:S01]  /*cc80*/  @!P1 IADD3.X R3, R7, R17, RZ, P3, !PT ;  /* 0x0000001107039210 */ /* 0x010fe20001ffe4ff */
        /* <DEDUP_REMOVED lines=16> */
[----:B------:R-:W-:Y:S01]  /*cd90*/  @!P1 IMAD.MOV.U32 R30, RZ, RZ, R6 ;  /* 0x000000ffff1e9224 */ /* 0x000fe200078e0006 */
[----:B---3--:R-:W-:Y:S01]  /*cda0*/  @!P1 MOV R29, R25 ;  /* 0x00000019001d9202 */ /* 0x008fe20000000f00 */
[----:B------:R-:W-:-:S02]  /*cdb0*/  @!P1 IMAD.MOV.U32 R31, RZ, RZ, R7 ;  /* 0x000000ffff1f9224 */ /* 0x000fc400078e0007 */
[----:B------:R-:W-:Y:S02]  /*cdc0*/  @!P1 IMAD.MOV.U32 R28, RZ, RZ, R24 ;  /* 0x000000ffff1c9224 */ /* 0x000fe400078e0018 */
[----:B------:R-:W-:Y:S02]  /*cdd0*/  @!P1 IMAD.MOV.U32 R20, RZ, RZ, R26 ;  /* 0x000000ffff149224 */ /* 0x000fe400078e001a */
[----:B01--4-:R-:W-:-:S07]  /*cde0*/  @!P1 IMAD.MOV.U32 R21, RZ, RZ, R27 ;  /* 0x000000ffff159224 */ /* 0x013fce00078e001b */
.L_x_10284:
[----:B------:R-:W-:Y:S01]  /*cdf0*/  VIADD R36, R36, 0x40 ;  /* 0x0000004024247836 */ /* 0x000fe20000000000 */
        /* <DEDUP_REMOVED lines=20> */
.L_x_10021:
[----:B------:R-:W-:Y:S05]  /*cf40*/  BSYNC B1 ;  /* 0x0000000000017941 */ /* 0x000fea0003800000 */
.L_x_10020:
[----:B------:R-:W0:Y:S01]  /*cf50*/  SYNCS.PHASECHK.TRANS64.TRYWAIT P1, [R18+URZ+0x22800], R13 ;  /* 0x0228000d120075a7 */ /* 0x000e22000802017f */
[----:B------:R-:W-:Y:S01]  /*cf60*/  VIADD R3, R195, 0x40 ;  /* 0x00000040c3037836 */ /* 0x000fe20000000000 */
[----:B------:R-:W-:Y:S01]  /*cf70*/  VIADDMNMX R0, R39, -R200, 0x80, PT ;  /* 0x0000008027007446 */ /* 0x000fe200038009c8 */
[----:B------:R-:W-:Y:S03]  /*cf80*/  BSSY B1, `(.L_x_10022) ;  /* 0x0000004000017945 */ /* 0x000fe60003800000 */
[-C--:B------:R-:W-:Y:S02]  /*cf90*/  ISETP.GE.OR P2, PT, R195, R0.reuse, P0 ;  /* 0x00000000c300720c */ /* 0x080fe40000746670 */
[----:B------:R-:W-:Y:S01]  /*cfa0*/  ISETP.GE.OR P0, PT, R3, R0, P0 ;  /* 0x000000000300720c */ /* 0x000fe20000706670 */
[----:B0-----:R-:W-:-:S12]  /*cfb0*/  @!P1 BRA `(.L_x_10023) ;  /* 0x0000018000a09947 */ /* 0x001fd80003800000 */
.L_x_10285:
[----:B------:R-:W-:Y:S05]  /*cfc0*/  BSYNC B1 ;  /* 0x0000000000017941 */ /* 0x000fea0003800000 */
.L_x_10022:
[----:B------:R-:W-:Y:S04]  /*cfd0*/  BSSY B1, `(.L_x_10024) ;  /* 0x0000100000017945 */ /* 0x000fe80003800000 */
[----:B------:R-:W-:Y:S05]  /*cfe0*/  @P2 BRA `(.L_x_10025) ;  /* 0x0000000c00f82947 */ /* 0x000fea0003800000 */
[----:B------:R-:W-:Y:S02]  /*cff0*/  SHF.R.U32.HI R0, RZ, 0x8, R32 ;  /* 0x00000008ff007819 */ /* 0x000fe40000011620 */
[----:B------:R-:W-:Y:S02]  /*d000*/  LOP3.LUT R3, R32, 0xff, RZ, 0xc0, !PT ;  /* 0x000000ff20037812 */ /* 0x000fe400078ec0ff */
[----:B------:R-:W-:Y:S02]  /*d010*/  LOP3.LUT R0, R0, 0xff, RZ, 0xc0, !PT ;  /* 0x000000ff00007812 */ /* 0x000fe400078ec0ff */
[----:B------:R-:W-:Y:S02]  /*d020*/  SHF.R.U32.HI R12, RZ, 0x8, R33 ;  /* 0x00000008ff0c7819 */ /* 0x000fe40000011621 */
[----:B------:R-:W-:Y:S02]  /*d030*/  SHF.R.U32.HI R14, RZ, 0x8, R30 ;  /* 0x00000008ff0e7819 */ /* 0x000fe4000001161e */
[----:B------:R-:W-:Y:S01]  /*d040*/  PRMT R36, R0, 0x7604, R3 ;  /* 0x0000760400247816 */ /* 0x000fe20000000003 */
[----:B------:R-:W-:Y:S01]  /*d050*/  IMAD.SHL.U32 R3, R205, 0x80, RZ ;  /* 0x00000080cd037824 */ /* 0x000fe200078e00ff */
[----:B0-----:R-:W-:-:S02]  /*d060*/  LOP3.LUT R13, R33, 0xff, RZ, 0xc0, !PT ;  /* 0x000000ff210d7812 */ /* 0x001fc400078ec0ff */
[----:B------:R-:W-:Y:S02]  /*d070*/  LOP3.LUT R12, R12, 0xff, RZ, 0xc0, !PT ;  /* 0x000000ff0c0c7812 */ /* 0x000fe400078ec0ff */
[----:B------:R-:W-:Y:S02]  /*d080*/  LOP3.LUT R15, R30, 0xff, RZ, 0xc0, !PT ;  /* 0x000000ff1e0f7812 */ /* 0x000fe400078ec0ff */
[----:B------:R-:W-:Y:S02]  /*d090*/  LOP3.LUT R14, R14, 0xff, RZ, 0xc0, !PT ;  /* 0x000000ff0e0e7812 */ /* 0x000fe400078ec0ff */
[----:B------:R-:W-:Y:S02]  /*d0a0*/  PRMT R38, R12, 0x7604, R13 ;  /* 0x000076040c267816 */ /* 0x000fe4000000000d */
[----:B------:R-:W-:Y:S02]  /*d0b0*/  SHF.R.U32.HI R0, RZ, 0x8, R28 ;  /* 0x00000008ff007819 */ /* 0x000fe4000001161c */
[----:B------:R-:W-:-:S02]  /*d0c0*/  SHF.R.U32.HI R13, RZ, 0x8, R31 ;  /* 0x00000008ff0d7819 */ /* 0x000fc4000001161f */
[----:B------:R-:W-:Y:S02]  /*d0d0*/  LOP3.LUT R12, R3, 0x380, RZ, 0xc0, !PT ;  /* 0x00000380030c7812 */ /* 0x000fe400078ec0ff */
[----:B------:R-:W-:Y:S02]  /*d0e0*/  PRMT R40, R14, 0x7604, R15 ;  /* 0x000076040e287816 */ /* 0x000fe4000000000f */
[----:B------:R-:W-:Y:S02]  /*d0f0*/  IADD3 R3, R16, R41, RZ ;  /* 0x0000002910037210 */ /* 0x000fe40007ffe0ff */
[----:B------:R-:W-:Y:S02]  /*d100*/  LOP3.LUT R15, R0, 0xff, RZ, 0xc0, !PT ;  /* 0x000000ff000f7812 */ /* 0x000fe400078ec0ff */
[----:B------:R-:W-:Y:S02]  /*d110*/  LOP3.LUT R14, R31, 0xff, RZ, 0xc0, !PT ;  /* 0x000000ff1f0e7812 */ /* 0x000fe400078ec0ff */
[----:B------:R-:W-:-:S02]  /*d120*/  LOP3.LUT R13, R13, 0xff, RZ, 0xc0, !PT ;  /* 0x000000ff0d0d7812 */ /* 0x000fc400078ec0ff */
[C---:B------:R-:W-:Y:S02]  /*d130*/  LOP3.LUT R0, R12.reuse, 0x70, R16, 0xf8, !PT ;  /* 0x000000700c007812 */ /* 0x040fe400078ef810 */
[----:B------:R-:W-:Y:S02]  /*d140*/  SHF.R.U32.HI R25, RZ, 0x3, R12 ;  /* 0x00000003ff197819 */ /* 0x000fe4000001160c */
[----:B------:R-:W-:Y:S02]  /*d150*/  LOP3.LUT R12, R12, 0x70, R3, 0xf8, !PT ;  /* 0x000000700c0c7812 */ /* 0x000fe400078ef803 */
[----:B------:R-:W-:Y:S02]  /*d160*/  LOP3.LUT R24, R28, 0xff, RZ, 0xc0, !PT ;  /* 0x000000ff1c187812 */ /* 0x000fe400078ec0ff */
[----:B------:R-:W-:Y:S02]  /*d170*/  PRMT R43, R13, 0x7604, R14 ;  /* 0x000076040d2b7816 */ /* 0x000fe4000000000e */
[----:B------:R-:W-:-:S02]  /*d180*/  LOP3.LUT R3, R0, R25, RZ, 0x3c, !PT ;  /* 0x0000001900037212 */ /* 0x000fc400078e3cff */
[----:B------:R-:W-:Y:S02]  /*d190*/  SHF.R.U32.HI R13, RZ, 0x8, R29 ;  /* 0x00000008ff0d7819 */ /* 0x000fe4000001161d */
[----:B------:R-:W-:Y:S02]  /*d1a0*/  PRMT R45, R15, 0x7604, R24 ;  /* 0x000076040f2d7816 */ /* 0x000fe40000000018 */
[----:B------:R-:W-:Y:S02]  /*d1b0*/  LOP3.LUT R25, R12, R25, RZ, 0x3c, !PT ;  /* 0x000000190c197212 */ /* 0x000fe400078e3cff */
[----:B------:R-:W-:Y:S02]  /*d1c0*/  IADD3 R0, R18, R3, R204 ;  /* 0x0000000312007210 */ /* 0x000fe40007ffe0cc */
[----:B------:R-:W-:Y:S02]  /*d1d0*/  LOP3.LUT R24, R29, 0xff, RZ, 0xc0, !PT ;  /* 0x000000ff1d187812 */ /* 0x000fe400078ec0ff */
[----:B------:R-:W-:-:S02]  /*d1e0*/  SHF.R.U32.HI R12, RZ, 0x8, R20 ;  /* 0x00000008ff0c7819 */ /* 0x000fc40000011614 */
[----:B------:R-:W-:Y:S02]  /*d1f0*/  LOP3.LUT R3, R13, 0xff, RZ, 0xc0, !PT ;  /* 0x000000ff0d037812 */ /* 0x000fe400078ec0ff */
[----:B------:R-:W-:Y:S02]  /*d200*/  LOP3.LUT R27, R20, 0xff, RZ, 0xc0, !PT ;  /* 0x000000ff141b7812 */ /* 0x000fe400078ec0ff */
[----:B------:R-:W-:Y:S02]  /*d210*/  LOP3.LUT R26, R12, 0xff, RZ, 0xc0, !PT ;  /* 0x000000ff0c1a7812 */ /* 0x000fe400078ec0ff */
[----:B------:R-:W-:Y:S01]  /*d220*/  PRMT R47, R3, 0x7604, R24 ;  /* 0x00007604032f7816 */ /* 0x000fe20000000018 */
[----:B------:R-:W-:Y:S01]  /*d230*/  LDS.128 R12, [R0+0x14400] ;  /* 0x01440000000c7984 */ /* 0x000fe20000000c00 */
[----:B------:R-:W-:Y:S02]  /*d240*/  IADD3 R3, R18, R25, R204 ;  /* 0x0000001912037210 */ /* 0x000fe40007ffe0cc */
[----:B------:R-:W-:-:S02]  /*d250*/  PRMT R51, R26, 0x7604, R27 ;  /* 0x000076041a337816 */ /* 0x000fc4000000001b */
[----:B------:R-:W-:Y:S01]  /*d260*/  SHF.R.U32.HI R35, RZ, 0x8, R21 ;  /* 0x00000008ff237819 */ /* 0x000fe20000011615 */
[----:B------:R-:W0:Y:S01]  /*d270*/  LDS.128 R24, [R3+0x14400] ;  /* 0x0144000003187984 */ /* 0x000e220000000c00 */
        /* <DEDUP_REMOVED lines=38> */
[----:B------:R-:W-:-:S02]  /*d4e0*/  F2FP.F16.E4M3.UNPACK_B R31, R15 ;  /* 0x0000000fff1f723e */ /* 0x000fc400020006ff */
        /* <DEDUP_REMOVED lines=174> */
.L_x_10025:
[----:B------:R-:W-:Y:S05]  /*dfd0*/  BSYNC B1 ;  /* 0x0000000000017941 */ /* 0x000fea0003800000 */
.L_x_10024:
[----:B------:R-:W-:Y:S05]  /*dfe0*/  @P0 BRA `(.L_x_10016) ;  /* 0x0000000c00c80947 */ /* 0x000fea0003800000 */
[----:B------:R-:W2:Y:S01]  /*dff0*/  LDL R53, [R1+0x4] ;  /* 0x0000040001357983 */ /* 0x000ea20000100800 */
[----:B-1---5:R-:W-:Y:S01]  /*e000*/  SHF.R.U32.HI R3, RZ, 0x8, R8 ;  /* 0x00000008ff037819 */ /* 0x022fe20000011608 */
[----:B------:R-:W-:Y:S01]  /*e010*/  IMAD.IADD R24, R16, 0x1, R41 ;  /* 0x0000000110187824 */ /* 0x000fe200078e0229 */
[----:B------:R-:W-:Y:S02]  /*e020*/  LOP3.LUT R0, R8, 0xff, RZ, 0xc0, !PT ;  /* 0x000000ff08007812 */ /* 0x000fe400078ec0ff */
[----:B------:R-:W-:Y:S02]  /*e030*/  LOP3.LUT R3, R3, 0xff, RZ, 0xc0, !PT ;  /* 0x000000ff03037812 */ /* 0x000fe400078ec0ff */
[----:B0-----:R-:W-:Y:S02]  /*e040*/  SHF.R.U32.HI R13, RZ, 0x8, R9 ;  /* 0x00000008ff0d7819 */ /* 0x001fe40000011609 */
[----:B------:R-:W-:Y:S02]  /*e050*/  PRMT R21, R3, 0x7604, R0 ;  /* 0x0000760403157816 */ /* 0x000fe40000000000 */
[----:B------:R-:W-:-:S02]  /*e060*/  SHF.R.U32.HI R3, RZ, 0x8, R10 ;  /* 0x00000008ff037819 */ /* 0x000fc4000001160a */
[----:B------:R-:W-:Y:S02]  /*e070*/  LOP3.LUT R0, R10, 0xff, RZ, 0xc0, !PT ;  /* 0x000000ff0a007812 */ /* 0x000fe400078ec0ff */
[----:B------:R-:W-:Y:S02]  /*e080*/  LOP3.LUT R3, R3, 0xff, RZ, 0xc0, !PT ;  /* 0x000000ff03037812 */ /* 0x000fe400078ec0ff */
[----:B------:R-:W-:Y:S02]  /*e090*/  SHF.R.U32.HI R25, RZ, 0x3, R201 ;  /* 0x00000003ff197819 */ /* 0x000fe400000116c9 */
[----:B------:R-:W-:Y:S02]  /*e0a0*/  PRMT R29, R3, 0x7604, R0 ;  /* 0x00007604031d7816 */ /* 0x000fe40000000000 */
[----:B------:R-:W-:Y:S02]  /*e0b0*/  LOP3.LUT R0, R201, 0x70, R24, 0xf8, !PT ;  /* 0x00000070c9007812 */ /* 0x000fe400078ef818 */
[----:B------:R-:W-:-:S02]  /*e0c0*/  LOP3.LUT R12, R9, 0xff, RZ, 0xc0, !PT ;  /* 0x000000ff090c7812 */ /* 0x000fc400078ec0ff */
[----:B------:R-:W-:Y:S02]  /*e0d0*/  LOP3.LUT R13, R13, 0xff, RZ, 0xc0, !PT ;  /* 0x000000ff0d0d7812 */ /* 0x000fe400078ec0ff */
[----:B------:R-:W-:Y:S02]  /*e0e0*/  LOP3.LUT R3, R0, R25, RZ, 0x3c, !PT ;  /* 0x0000001900037212 */ /* 0x000fe400078e3cff */
[----:B------:R-:W-:Y:S02]  /*e0f0*/  PRMT R20, R13, 0x7604, R12 ;  /* 0x000076040d147816 */ /* 0x000fe4000000000c */
[----:B------:R-:W-:Y:S02]  /*e100*/  SHF.R.U32.HI R13, RZ, 0x8, R11 ;  /* 0x00000008ff0d7819 */ /* 0x000fe4000001160b */
[----:B------:R-:W-:Y:S02]  /*e110*/  SHF.R.U32.HI R15, RZ, 0x8, R4 ;  /* 0x00000008ff0f7819 */ /* 0x000fe40000011604 */
[----:B------:R-:W-:-:S02]  /*e120*/  SHF.R.U32.HI R24, RZ, 0x8, R5 ;  /* 0x00000008ff187819 */ /* 0x000fc40000011605 */
[----:B------:R-:W-:Y:S02]  /*e130*/  IADD3 R0, R18, R3, R206 ;  /* 0x0000000312007210 */ /* 0x000fe40007ffe0ce */
[----:B------:R-:W-:Y:S02]  /*e140*/  LOP3.LUT R12, R11, 0xff, RZ, 0xc0, !PT ;  /* 0x000000ff0b0c7812 */ /* 0x000fe400078ec0ff */
[----:B------:R-:W-:Y:S02]  /*e150*/  LOP3.LUT R14, R4, 0xff, RZ, 0xc0, !PT ;  /* 0x000000ff040e7812 */ /* 0x000fe400078ec0ff */
[----:B------:R-:W-:Y:S02]  /*e160*/  LOP3.LUT R13, R13, 0xff, RZ, 0xc0, !PT ;  /* 0x000000ff0d0d7812 */ /* 0x000fe400078ec0ff */
[----:B------:R-:W-:Y:S02]  /*e170*/  LOP3.LUT R15, R15, 0xff, RZ, 0xc0, !PT ;  /* 0x000000ff0f0f7812 */ /* 0x000fe400078ec0ff */
[----:B------:R-:W-:-:S02]  /*e180*/  LOP3.LUT R3, R24, 0xff, RZ, 0xc0, !PT ;  /* 0x000000ff18037812 */ /* 0x000fc400078ec0ff */
[----:B------:R-:W0:Y:S01]  /*e190*/  LDS.128 R24, [R0+0x14400] ;  /* 0x0144000000187984 */ /* 0x000e220000000c00 */
[----:B------:R-:W-:Y:S02]  /*e1a0*/  PRMT R28, R13, 0x7604, R12 ;  /* 0x000076040d1c7816 */ /* 0x000fe4000000000c */
[----:B------:R-:W-:Y:S02]  /*e1b0*/  PRMT R35, R15, 0x7604, R14 ;  /* 0x000076040f237816 */ /* 0x000fe4000000000e */
[----:B------:R-:W-:Y:S02]  /*e1c0*/  SHF.R.U32.HI R32, RZ, 0x8, R6 ;  /* 0x00000008ff207819 */ /* 0x000fe40000011606 */
        /* <DEDUP_REMOVED lines=27> */
[----:B------:R-:W-:Y:S02]  /*e380*/  F2FP.F16.E4M3.UNPACK_B R36, R37 ;  /* 0x00000025ff24723e */ /* 0x000fe400020006ff */
[----:B0-----:R-:W-:Y:S02]  /*e390*/  F2FP.F16.E4M3.UNPACK_B R10, R25 ;  /* 0x00000019ff0a723e */ /* 0x001fe400020006ff */
[----:B------:R-:W-:Y:S01]  /*e3a0*/  F2FP.F16.E4M3.UNPACK_B R11, R29 ;  /* 0x0000001dff0b723e */ /* 0x000fe200020006ff */
[----:B------:R-:W-:Y:S01]  /*e3b0*/  HADD2.F32 R31, -RZ, R36.H0_H0 ;  /* 0x20000024ff1f7230 */ /* 0x000fe20000004100 */
[----:B------:R-:W-:Y:S01]  /*e3c0*/  LOP3.LUT R35, R35, 0xff000000, R4, 0xf8, !PT ;  /* 0xff00000023237812 */ /* 0x000fe200078ef804 */
[--C-:B------:R-:W-:Y:S01]  /*e3d0*/  HADD2.F32 R5, -RZ, R10.reuse.H0_H0 ;  /* 0x2000000aff057230 */ /* 0x100fe20000004100 */
[--C-:B------:R-:W-:Y:S01]  /*e3e0*/  LOP3.LUT R39, R39, 0xff0000, R6.reuse, 0xf8, !PT ;  /* 0x00ff000027277812 */ /* 0x100fe200078ef806 */
[----:B------:R-:W-:Y:S01]  /*e3f0*/  HADD2.F32 R30, -RZ, R11.H0_H0 ;  /* 0x2000000bff1e7230 */ /* 0x000fe20000004100 */
[----:B------:R-:W-:Y:S01]  /*e400*/  F2FP.F16.E4M3.UNPACK_B R25, R25.H1 ;  /* 0x00000019ff19723e */ /* 0x000fe200030006ff */
[----:B------:R-:W-:Y:S01]  /*e410*/  HADD2.F32 R10, -RZ, R10.H1_H1 ;  /* 0x3000000aff0a7230 */ /* 0x000fe20000004100 */
[----:B------:R-:W-:Y:S01]  /*e420*/  LOP3.LUT R38, R39, 0xff000000, R6, 0xf8, !PT ;  /* 0xff00000027267812 */ /* 0x000fe200078ef806 */
[C---:B------:R-:W-:Y:S01]  /*e430*/  FMUL.FTZ R39, R5.reuse, R31 ;  /* 0x0000001f05277220 */ /* 0x040fe20000410000 */
[----:B------:R-:W-:Y:S01]  /*e440*/  FMUL.FTZ R40, R5, R30 ;  /* 0x0000001e05287220 */ /* 0x000fe20000410000 */
[----:B------:R-:W-:-:S02]  /*e450*/  F2FP.F16.E4M3.UNPACK_B R37, R37.H1 ;  /* 0x00000025ff25723e */ /* 0x000fc400030006ff */
[----:B------:R-:W-:Y:S02]  /*e460*/  F2FP.F16.E4M3.UNPACK_B R29, R29.H1 ;  /* 0x0000001dff1d723e */ /* 0x000fe400030006ff */
[--C-:B------:R-:W-:Y:S02]  /*e470*/  LOP3.LUT R21, R21, 0xff0000, R8.reuse, 0xf8, !PT ;  /* 0x00ff000015157812 */ /* 0x100fe400078ef808 */
[----:B------:R-:W-:Y:S02]  /*e480*/  LOP3.LUT R41, R41, 0xff000000, R7, 0xf8, !PT ;  /* 0xff00000029297812 */ /* 0x000fe400078ef807 */
[----:B------:R-:W-:Y:S02]  /*e490*/  LOP3.LUT R28, R21, 0xff000000, R8, 0xf8, !PT ;  /* 0xff000000151c7812 */ /* 0x000fe400078ef808 */
[-C--:B------:R-:W-:Y:S02]  /*e4a0*/  F2FP.F16.E4M3.UNPACK_B R21, R27.reuse ;  /* 0x0000001bff15723e */ /* 0x080fe400020006ff */
[----:B------:R-:W-:-:S02]  /*e4b0*/  F2FP.F16.E4M3.UNPACK_B R27, R27.H1 ;  /* 0x0000001bff1b723e */ /* 0x000fc400030006ff */
[-C--:B------:R-:W-:Y:S02]  /*e4c0*/  F2FP.F16.E4M3.UNPACK_B R9, R24.reuse ;  /* 0x00000018ff09723e */ /* 0x080fe400020006ff */
[----:B------:R-:W-:Y:S02]  /*e4d0*/  F2FP.F16.E4M3.UNPACK_B R24, R24.H1 ;  /* 0x00000018ff18723e */ /* 0x000fe400030006ff */
[-C--:B------:R-:W-:Y:S02]  /*e4e0*/  F2FP.F16.E4M3.UNPACK_B R20, R26.reuse ;  /* 0x0000001aff14723e */ /* 0x080fe400020006ff */
[----:B------:R-:W-:Y:S01]  /*e4f0*/  F2FP.F16.E4M3.UNPACK_B R26, R26.H1 ;  /* 0x0000001aff1a723e */ /* 0x000fe200030006ff */
[----:B--2---:R-:W0:Y:S02]  /*e500*/  LDS.128 R12, [R53+0x14400] ;  /* 0x01440000350c7984 */ /* 0x004e240000000c00 */
[-C--:B0-----:R-:W-:Y:S02]  /*e510*/  F2FP.F16.E4M3.UNPACK_B R4, R13.reuse ;  /* 0x0000000dff04723e */ /* 0x081fe400020006ff */
[----:B------:R-:W-:-:S02]  /*e520*/  F2FP.F16.E4M3.UNPACK_B R13, R13.H1 ;  /* 0x0000000dff0d723e */ /* 0x000fc400030006ff */
[-C--:B------:R-:W-:Y:S01]  /*e530*/  F2FP.F16.E4M3.UNPACK_B R8, R15.reuse ;  /* 0x0000000fff08723e */ /* 0x080fe200020006ff */
[--C-:B------:R-:W-:Y:S01]  /*e540*/  HADD2.F32 R6, -RZ, R4.reuse.H0_H0 ;  /* 0x20000004ff067230 */ /* 0x100fe20000004100 */
[----:B------:R-:W-:Y:S01]  /*e550*/  F2FP.F16.E4M3.UNPACK_B R15, R15.H1 ;  /* 0x0000000fff0f723e */ /* 0x000fe200030006ff */
[----:B------:R-:W-:Y:S01]  /*e560*/  HADD2.F32 R4, -RZ, R4.H1_H1 ;  /* 0x30000004ff047230 */ /* 0x000fe20000004100 */
[----:B------:R-:W-:Y:S02]  /*e570*/  F2FP.F16.E4M3.UNPACK_B R3, R12 ;  /* 0x0000000cff03723e */ /* 0x000fe400020006ff */
[C---:B------:R-:W-:Y:S01]  /*e580*/  FFMA.FTZ R5, R6.reuse, R30, -R39 ;  /* 0x0000001e06057223 */ /* 0x040fe20000010827 */
[----:B------:R-:W-:Y:S01]  /*e590*/  FFMA.FTZ R40, R6, R31, R40 ;  /* 0x0000001f06287223 */ /* 0x000fe20000010028 */
[----:B------:R-:W-:Y:S01]  /*e5a0*/  HADD2.F32 R31, -RZ, R11.H1_H1 ;  /* 0x3000000bff1f7230 */ /* 0x000fe20000004100 */
[----:B------:R-:W-:Y:S01]  /*e5b0*/  F2FP.F16.E4M3.UNPACK_B R12, R12.H1 ;  /* 0x0000000cff0c723e */ /* 0x000fe200030006ff */
[----:B------:R-:W-:Y:S01]  /*e5c0*/  HADD2.F32 R39, -RZ, R36.H1_H1 ;  /* 0x30000024ff277230 */ /* 0x000fe20000004100 */
[-C--:B------:R-:W-:Y:S01]  /*e5d0*/  F2FP.F16.E4M3.UNPACK_B R7, R14.reuse ;  /* 0x0000000eff07723e */ /* 0x080fe200020006ff */
[----:B------:R-:W-:Y:S01]  /*e5e0*/  HADD2.F32 R36, -RZ, R37.H0_H0 ;  /* 0x20000025ff247230 */ /* 0x000fe20000004100 */
[----:B------:R-:W-:Y:S01]  /*e5f0*/  F2FP.F16.E4M3.UNPACK_B R14, R14.H1 ;  /* 0x0000000eff0e723e */ /* 0x000fe200030006ff */
[----:B------:R-:W-:-:S02]  /*e600*/  HADD2.F32 R11, -RZ, R25.H0_H0 ;  /* 0x20000019ff0b7230 */ /* 0x000fc40000004100 */
[C---:B------:R-:W-:Y:S01]  /*e610*/  FMUL.FTZ R43, R10.reuse, R39 ;  /* 0x000000270a2b7220 */ /* 0x040fe20000410000 */
[----:B------:R-:W-:Y:S02]  /*e620*/  HADD2.F32 R30, -RZ, R29.H0_H0 ;  /* 0x2000001dff1e7230 */ /* 0x000fe40000004100 */
[-C--:B------:R-:W-:Y:S01]  /*e630*/  FMUL.FTZ R10, R10, R31.reuse ;  /* 0x0000001f0a0a7220 */ /* 0x080fe20000410000 */
[----:B------:R-:W-:Y:S02]  /*e640*/  HADD2.F32 R6, -RZ, R13.H0_H0 ;  /* 0x2000000dff067230 */ /* 0x000fe40000004100 */
[C---:B------:R-:W-:Y:S01]  /*e650*/  FMUL.FTZ R45, R11.reuse, R36 ;  /* 0x000000240b2d7220 */ /* 0x040fe20000410000 */
[----:B------:R-:W-:Y:S01]  /*e660*/  FFMA.FTZ R42, R4, R31, -R43 ;  /* 0x0000001f042a7223 */ /* 0x000fe2000001082b */
[-C--:B------:R-:W-:Y:S01]  /*e670*/  FMUL.FTZ R11, R11, R30.reuse ;  /* 0x0000001e0b0b7220 */ /* 0x080fe20000410000 */
[----:B------:R-:W-:Y:S01]  /*e680*/  F2FP.F16.E4M3.UNPACK_B R31, R41 ;  /* 0x00000029ff1f723e */ /* 0x000fe200020006ff */
[----:B------:R-:W-:Y:S01]  /*e690*/  FFMA.FTZ R45, R6, R30, -R45 ;  /* 0x0000001e062d7223 */ /* 0x000fe2000001082d */
[----:B------:R-:W-:Y:S01]  /*e6a0*/  FFMA.FTZ R39, R4, R39, R10 ;  /* 0x0000002704277223 */ /* 0x000fe2000001000a */
[----:B------:R-:W-:Y:S01]  /*e6b0*/  FFMA.FTZ R43, R6, R36, R11 ;  /* 0x00000024062b7223 */ /* 0x000fe2000001000b */
[----:B------:R-:W-:Y:S01]  /*e6c0*/  F2FP.F16.E4M3.UNPACK_B R11, R33 ;  /* 0x00000021ff0b723e */ /* 0x000fe200020006ff */
        /* <DEDUP_REMOVED lines=15> */
[C---:B------:R-:W-:Y:S01]  /*e7c0*/  FFMA.FTZ R46, R13.reuse, R30, R25 ;  /* 0x0000001e0d2e7223 */ /* 0x040fe20000010019 */
[----:B------:R-:W-:Y:S02]  /*e7d0*/  HADD2.F32 R31, -RZ, R31.H1_H1 ;  /* 0x3000001fff1f7230 */ /* 0x000fe40000004100 */
[----:B------:R-:W-:Y:S01]  /*e7e0*/  FFMA.FTZ R37, R4, R37, R6 ;  /* 0x0000002504257223 */ /* 0x000fe20000010006 */
[----:B------:R-:W-:Y:S02]  /*e7f0*/  HADD2.F32 R21, -RZ, R21.H1_H1 ;  /* 0x30000015ff157230 */ /* 0x000fe40000004100 */
[----:B------:R-:W-:Y:S01]  /*e800*/  FFMA.FTZ R44, R13, R10, -R36 ;  /* 0x0000000a0d2c7223 */ /* 0x000fe20000010824 */
[----:B------:R-:W-:-:S02]  /*e810*/  HADD2.F32 R25, -RZ, R41.H0_H0 ;  /* 0x20000029ff197230 */ /* 0x000fc40000004100 */
[----:B------:R-:W-:Y:S01]  /*e820*/  FFMA.FTZ R47, R4, R29, -R47 ;  /* 0x0000001d042f7223 */ /* 0x000fe2000001082f */
        /* <DEDUP_REMOVED lines=11> */
[C---:B------:R-:W-:Y:S01]  /*e8e0*/  FFMA.FTZ R48, R8.reuse, R11, -R29 ;  /* 0x0000000b08307223 */ /* 0x040fe2000001081d */
[----:B------:R-:W-:Y:S01]  /*e8f0*/  FFMA.FTZ R50, R8, R31, R10 ;  /* 0x0000001f08327223 */ /* 0x000fe2000001000a */
[----:B------:R-:W-:Y:S01]  /*e900*/  HADD2.F32 R27, -RZ, R27.H1_H1 ;  /* 0x3000001bff1b7230 */ /* 0x000fe20000004100 */
[----:B------:R-:W-:Y:S01]  /*e910*/  F2FP.F16.E4M3.UNPACK_B R8, R28.H1 ;  /* 0x0000001cff08723e */ /* 0x000fe200030006ff */
[----:B------:R-:W-:Y:S02]  /*e920*/  HADD2.F32 R10, -RZ, R33.H1_H1 ;  /* 0x30000021ff0a7230 */ /* 0x000fe40000004100 */
        /* <DEDUP_REMOVED lines=17> */
[----:B------:R-:W-:Y:S01]  /*ea40*/  HADD2.F32 R12, -RZ, R12.H1_H1 ;  /* 0x3000000cff0c7230 */ /* 0x000fe20000004100 */
[----:B------:R-:W-:Y:S01]  /*ea50*/  F2FP.F16.E4M3.UNPACK_B R35, R35 ;  /* 0x00000023ff23723e */ /* 0x000fe200020006ff */
[C---:B------:R-:W-:Y:S01]  /*ea60*/  FMUL.FTZ R21, R24.reuse, R15 ;  /* 0x0000000f18157220 */ /* 0x040fe20000410000 */
[----:B------:R-:W-:Y:S01]  /*ea70*/  F2FP.F16.E4M3.UNPACK_B R28, R28 ;  /* 0x0000001cff1c723e */ /* 0x000fe200020006ff */
[----:B------:R-:W-:Y:S01]  /*ea80*/  FMUL.FTZ R24, R24, R11 ;  /* 0x0000000b18187220 */ /* 0x000fe20000410000 */
[----:B------:R-:W-:-:S02]  /*ea90*/  HADD2.F32 R6, -RZ, R9.H0_H0 ;  /* 0x20000009ff067230 */ /* 0x000fc40000004100 */
[C---:B------:R-:W-:Y:S01]  /*eaa0*/  FFMA.FTZ R30, R12.reuse, R11, -R21 ;  /* 0x0000000b0c1e7223 */ /* 0x040fe20000010815 */
[--C-:B------:R-:W-:Y:S02]  /*eab0*/  HADD2.F32 R13, -RZ, R35.reuse.H0_H0 ;  /* 0x20000023ff0d7230 */ /* 0x100fe40000004100 */
[----:B------:R-:W-:Y:S01]  /*eac0*/  FFMA.FTZ R36, R12, R15, R24 ;  /* 0x0000000f0c247223 */ /* 0x000fe20000010018 */
[--C-:B------:R-:W-:Y:S01]  /*ead0*/  HADD2.F32 R11, -RZ, R28.reuse.H0_H0 ;  /* 0x2000001cff0b7230 */ /* 0x100fe20000004100 */
[----:B------:R-:W-:Y:S01]  /*eae0*/  F2FP.F16.E4M3.UNPACK_B R10, R38.H1 ;  /* 0x00000026ff0a723e */ /* 0x000fe200030006ff */
[----:B------:R-:W-:Y:S02]  /*eaf0*/  HADD2.F32 R8, -RZ, R35.H1_H1 ;  /* 0x30000023ff087230 */ /* 0x000fe40000004100 */
[C---:B------:R-:W-:Y:S01]  /*eb00*/  FMUL.FTZ R15, R6.reuse, R13 ;  /* 0x0000000d060f7220 */ /* 0x040fe20000410000 */
[----:B------:R-:W-:Y:S02]  /*eb10*/  HADD2.F32 R9, -RZ, R9.H1_H1 ;  /* 0x30000009ff097230 */ /* 0x000fe40000004100 */
[----:B------:R-:W-:Y:S01]  /*eb20*/  FMUL.FTZ R21, R6, R11 ;  /* 0x0000000b06157220 */ /* 0x000fe20000410000 */
[----:B------:R-:W-:Y:S01]  /*eb30*/  HADD2.F32 R4, -RZ, R3.H0_H0 ;  /* 0x20000003ff047230 */ /* 0x000fe20000004100 */
[----:B------:R-:W-:Y:S01]  /*eb40*/  F2FP.F16.E4M3.UNPACK_B R6, R32.H1 ;  /* 0x00000020ff06723e */ /* 0x000fe200030006ff */
[----:B------:R-:W-:-:S02]  /*eb50*/  HADD2.F32 R28, -RZ, R28.H1_H1 ;  /* 0x3000001cff1c7230 */ /* 0x000fc40000004100 */
[C---:B------:R-:W-:Y:S01]  /*eb60*/  FMUL.FTZ R12, R9.reuse, R8 ;  /* 0x00000008090c7220 */ /* 0x040fe20000410000 */
[----:B------:R-:W-:Y:S02]  /*eb70*/  HADD2.F32 R3, -RZ, R3.H1_H1 ;  /* 0x30000003ff037230 */ /* 0x000fe40000004100 */
[C---:B------:R-:W-:Y:S01]  /*eb80*/  FFMA.FTZ R15, R4.reuse, R11, -R15 ;  /* 0x0000000b040f7223 */ /* 0x040fe2000001080f */
[----:B------:R-:W-:Y:S01]  /*eb90*/  FFMA.FTZ R21, R4, R13, R21 ;  /* 0x0000000d04157223 */ /* 0x000fe20000010015 */
[-C--:B------:R-:W-:Y:S01]  /*eba0*/  FMUL.FTZ R9, R9, R28.reuse ;  /* 0x0000001c09097220 */ /* 0x080fe20000410000 */
[----:B------:R-:W-:Y:S02]  /*ebb0*/  HADD2.F32 R11, -RZ, R10.H0_H0 ;  /* 0x2000000aff0b7230 */ /* 0x000fe40000004100 */
[C---:B------:R-:W-:Y:S01]  /*ebc0*/  FFMA.FTZ R12, R3.reuse, R28, -R12 ;  /* 0x0000001c030c7223 */ /* 0x040fe2000001080c */
[----:B------:R-:W-:Y:S02]  /*ebd0*/  HADD2.F32 R4, -RZ, R26.H0_H0 ;  /* 0x2000001aff047230 */ /* 0x000fe40000004100 */
[----:B------:R-:W-:Y:S01]  /*ebe0*/  FFMA.FTZ R24, R3, R8, R9 ;  /* 0x0000000803187223 */ /* 0x000fe20000010009 */
[--C-:B------:R-:W-:Y:S01]  /*ebf0*/  HADD2.F32 R8, -RZ, R6.reuse.H0_H0 ;  /* 0x20000006ff087230 */ /* 0x100fe20000004100 */
[----:B------:R-:W-:Y:S01]  /*ec00*/  F2FP.F16.E4M3.UNPACK_B R38, R38 ;  /* 0x00000026ff26723e */ /* 0x000fe200020006ff */
[----:B------:R-:W-:-:S02]  /*ec10*/  HADD2.F32 R9, -RZ, R6.H1_H1 ;  /* 0x30000006ff097230 */ /* 0x000fc40000004100 */
[C---:B------:R-:W-:Y:S01]  /*ec20*/  FMUL.FTZ R6, R4.reuse, R11 ;  /* 0x0000000b04067220 */ /* 0x040fe20000410000 */
[----:B------:R-:W-:Y:S02]  /*ec30*/  HADD2.F32 R3, -RZ, R14.H0_H0 ;  /* 0x2000000eff037230 */ /* 0x000fe40000004100 */
[----:B------:R-:W-:Y:S01]  /*ec40*/  FMUL.FTZ R4, R4, R8 ;  /* 0x0000000804047220 */ /* 0x000fe20000410000 */
[----:B------:R-:W-:Y:S01]  /*ec50*/  HADD2.F32 R26, -RZ, R26.H1_H1 ;  /* 0x3000001aff1a7230 */ /* 0x000fe20000004100 */
[----:B------:R-:W-:Y:S01]  /*ec60*/  F2FP.F16.E4M3.UNPACK_B R32, R32 ;  /* 0x00000020ff20723e */ /* 0x000fe200020006ff */
[----:B------:R-:W-:Y:S02]  /*ec70*/  HADD2.F32 R13, -RZ, R10.H1_H1 ;  /* 0x3000000aff0d7230 */ /* 0x000fe40000004100 */
[----:B------:R-:W-:Y:S01]  /*ec80*/  FFMA.FTZ R28, R3, R8, -R6 ;  /* 0x00000008031c7223 */ /* 0x000fe20000010806 */
[----:B------:R-:W-:Y:S02]  /*ec90*/  HADD2.F32 R14, -RZ, R14.H1_H1 ;  /* 0x3000000eff0e7230 */ /* 0x000fe40000004100 */
[----:B------:R-:W-:Y:S01]  /*eca0*/  FMUL.FTZ R6, R26, R9 ;  /* 0x000000091a067220 */ /* 0x000fe20000410000 */
[----:B------:R-:W-:-:S02]  /*ecb0*/  HADD2.F32 R8, -RZ, R38.H0_H0 ;  /* 0x20000026ff087230 */ /* 0x000fc40000004100 */
[----:B------:R-:W-:Y:S01]  /*ecc0*/  FMUL.FTZ R29, R26, R13 ;  /* 0x0000000d1a1d7220 */ /* 0x000fe20000410000 */
[----:B------:R-:W-:Y:S01]  /*ecd0*/  FFMA.FTZ R26, R3, R11, R4 ;  /* 0x0000000b031a7223 */ /* 0x000fe20000010004 */
[C---:B------:R-:W-:Y:S01]  /*ece0*/  FFMA.FTZ R31, R14.reuse, R13, R6 ;  /* 0x0000000d0e1f7223 */ /* 0x040fe20000010006 */
[----:B------:R-:W-:Y:S02]  /*ecf0*/  HADD2.F32 R4, -RZ, R20.H0_H0 ;  /* 0x20000014ff047230 */ /* 0x000fe40000004100 */
[----:B------:R-:W-:Y:S01]  /*ed00*/  FFMA.FTZ R29, R14, R9, -R29 ;  /* 0x000000090e1d7223 */ /* 0x000fe2000001081d */
        /* <DEDUP_REMOVED lines=29> */
[----:B------:R-:W-:Y:S02]  /*eee0*/  F2FP.SATFINITE.E4M3.F32.PACK_AB_MERGE_C R8, R24, R21, R8 ;  /* 0x000000151808723e */ /* 0x000fe40004807008 */
[----:B------:R-:W-:-:S05]  /*eef0*/  F2FP.SATFINITE.E4M3.F32.PACK_AB_MERGE_C R10, R13, R10, R26 ;  /* 0x0000000a0d0a723e */ /* 0x000fca000480701a */
[----:B------:R2:W-:Y:S02]  /*ef00*/  STS.128 [R0+0x14400], R8 ;  /* 0x0144000800007388 */ /* 0x0005e40000000c00 */
.L_x_10016:
[----:B------:R-:W-:Y:S05]  /*ef10*/  BSYNC B0 ;  /* 0x0000000000007941 */ /* 0x000fea0003800000 */
.L_x_10002:
        /* <DEDUP_REMOVED lines=8> */
.L_x_9999:
[----:B------:R-:W-:-:S13]  /*efa0*/  ISETP.NE.AND P1, PT, R198, 0x3, PT ;  /* 0x00000003c600780c */ /* 0x000fda0003f25270 */
[----:B------:R-:W-:Y:S05]  /*efb0*/  @!P1 BRA `(.L_x_10026) ;  /* 0x0000000000049947 */ /* 0x000fea0003800000 */
[----:B------:R-:W-:Y:S01]  /*efc0*/  BPT.TRAP 0x1 ;  /* 0x000000040000795c */ /* 0x000fe20000300000 */
.L_x_10026:
[----:B-12-4-:R-:W-:Y:S01]  /*efd0*/  IMAD R0, R193, 0x8, R18 ;  /* 0x00000008c1007824 */ /* 0x016fe200078e0212 */
[----:B-----5:R-:W-:-:S04]  /*efe0*/  SHF.L.U32 R5, R197, 0x1f, RZ ;  /* 0x0000001fc5057819 */ /* 0x020fc800000006ff */
[----:B------:R1:W2:Y:S01]  /*eff0*/  SYNCS.PHASECHK.TRANS64.TRYWAIT P0, [R0+URZ+0x22830], R5 ;  /* 0x02283005000075a7 */ /* 0x0002a2000800017f */
[----:B------:R-:W-:Y:S05]  /*f000*/  @!P1 BRA `(.L_x_10027) ;  /* 0x0000000000049947 */ /* 0x000fea0003800000 */
[----:B------:R-:W-:Y:S01]  /*f010*/  BPT.TRAP 0x1 ;  /* 0x000000040000795c */ /* 0x000fe20000300000 */
.L_x_10027:
[----:B0-----:R-:W-:-:S05]  /*f020*/  VIADD R3, R18, 0x18400 ;  /* 0x0001840012037836 */ /* 0x001fca0000000000 */
[----:B------:R-:W-:-:S04]  /*f030*/  SHF.R.U32.HI R3, RZ, 0x4, R3 ;  /* 0x00000004ff037819 */ /* 0x000fc80000011603 */
[----:B------:R-:W-:-:S04]  /*f040*/  LOP3.LUT R3, R3, 0x3fff, RZ, 0xc0, !PT ;  /* 0x00003fff03037812 */ /* 0x000fc800078ec0ff */
[----:B------:R-:W-:-:S05]  /*f050*/  LOP3.LUT R14, R3, 0x10000, RZ, 0xfc, !PT ;  /* 0x00010000030e7812 */ /* 0x000fca00078efcff */
[----:B------:R-:W-:Y:S01]  /*f060*/  IMAD R4, R193, 0x500, R14 ;  /* 0x00000500c1047824 */ /* 0x000fe200078e020e */
[----:B--2---:R-:W-:Y:S06]  /*f070*/  @P0 BRA `(.L_x_10028) ;  /* 0x0000000000080947 */ /* 0x004fec0003800000 */
[----:B------:R-:W0:Y:S02]  /*f080*/  SYNCS.PHASECHK.TRANS64.TRYWAIT P0, [R0+URZ+0x22830], R5 ;  /* 0x02283005000075a7 */ /* 0x000e24000800017f */
[----:B0-----:R-:W-:Y:S05]  /*f090*/  @!P0 BRA `(.L_x_10029) ;  /* 0x00000160007c8947 */ /* 0x001fea0003800000 */
.L_x_10028:
[----:B------:R-:W-:Y:S01]  /*f0a0*/  IADD3 R8, R4, 0x200, RZ ;  /* 0x0000020004087810 */ /* 0x000fe20007ffe0ff */
[----:B------:R-:W-:Y:S05]  /*f0b0*/  WARPSYNC.ALL ;  /* 0x0000000000007948 */ /* 0x000fea0003800000 */
[----:B01----:R-:W-:Y:S01]  /*f0c0*/  IMAD.MOV.U32 R5, RZ, RZ, 0x40000040 ;  /* 0x40000040ff057424 */ /* 0x003fe200078e00ff */
[----:B------:R-:W-:Y:S01]  /*f0d0*/  R2UR UR14, R8 ;  /* 0x00000000080e72ca */ /* 0x000fe200000e0000 */
[----:B------:R-:W-:Y:S01]  /*f0e0*/  IMAD.MOV.U32 R9, RZ, RZ, 0x40000040 ;  /* 0x40000040ff097424 */ /* 0x000fe200078e00ff */
[----:B------:R-:W-:Y:S01]  /*f0f0*/  LOP3.LUT R8, R34, 0x10000, RZ, 0xfc, !PT ;  /* 0x0001000022087812 */ /* 0x000fe200078efcff */
[----:B------:R-:W-:Y:S01]  /*f100*/  WARPGROUP.ARRIVE ;  /* 0x00000000000079c5 */ /* 0x000fe20000000000 */
[C---:B------:R-:W-:Y:S01]  /*f110*/  R2UR UR6, R4.reuse ;  /* 0x00000000040672ca */ /* 0x040fe200000e0000 */
[----:B------:R-:W-:Y:S01]  /*f120*/  VIADD R6, R4, 0x100 ;  /* 0x0000010004067836 */ /* 0x000fe20000000000 */
[----:B------:R-:W-:Y:S01]  /*f130*/  R2UR UR7, R5 ;  /* 0x00000000050772ca */ /* 0x000fe200000e0000 */
[----:B---3--:R-:W-:Y:S01]  /*f140*/  IMAD.MOV.U32 R7, RZ, RZ, 0x40000040 ;  /* 0x40000040ff077424 */ /* 0x008fe200078e00ff */
[----:B------:R-:W-:Y:S01]  /*f150*/  R2UR UR4, R8 ;  /* 0x00000000080472ca */ /* 0x000fe200000e0000 */
[----:B------:R-:W-:Y:S01]  /*f160*/  VIADD R10, R4, 0x400 ;  /* 0x00000400040a7836 */ /* 0x000fe20000000000 */
[----:B------:R-:W-:Y:S01]  /*f170*/  R2UR UR5, R9 ;  /* 0x00000000090572ca */ /* 0x000fe200000e0000 */
[----:B------:R-:W-:Y:S01]  /*f180*/  IMAD.MOV.U32 R11, RZ, RZ, 0x40000040 ;  /* 0x40000040ff0b7424 */ /* 0x000fe200078e00ff */
[----:B------:R-:W-:Y:S01]  /*f190*/  R2UR UR10, R6 ;  /* 0x00000000060a72ca */ /* 0x000fe200000e0000 */
[C---:B------:R-:W-:Y:S01]  /*f1a0*/  VIADD R6, R4.reuse, 0x300 ;  /* 0x0000030004067836 */ /* 0x040fe20000000000 */
[----:B------:R-:W-:Y:S01]  /*f1b0*/  R2UR UR11, R7 ;  /* 0x00000000070b72ca */ /* 0x000fe200000e0000 */
[----:B------:R-:W-:Y:S01]  /*f1c0*/  VIADD R12, R4, 0x302 ;  /* 0x00000302040c7836 */ /* 0x000fe20000000000 */
[----:B------:R-:W-:Y:S01]  /*f1d0*/  R2UR UR8, R8 ;  /* 0x00000000080872ca */ /* 0x000fe200000e0000 */
[----:B------:R-:W-:Y:S01]  /*f1e0*/  IMAD.MOV.U32 R13, RZ, RZ, 0x40000040 ;  /* 0x40000040ff0d7424 */ /* 0x000fe200078e00ff */
[C---:B------:R-:W-:Y:S01]  /*f1f0*/  R2UR UR9, R9.reuse ;  /* 0x00000000090972ca */ /* 0x040fe200000e0000 */
[----:B------:R-:W-:Y:S01]  /*f200*/  VIADD R20, R4, 0x402 ;  /* 0x0000040204147836 */ /* 0x000fe20000000000 */
[C---:B------:R-:W-:Y:S01]  /*f210*/  R2UR UR15, R9.reuse ;  /* 0x00000000090f72ca */ /* 0x040fe200000e0000 */
[----:B------:R-:W-:Y:S01]  /*f220*/  IMAD.MOV.U32 R21, RZ, RZ, 0x40000040 ;  /* 0x40000040ff157424 */ /* 0x000fe200078e00ff */
[----:B------:R-:W-:Y:S01]  /*f230*/  R2UR UR12, R8 ;  /* 0x00000000080c72ca */ /* 0x000fe200000e0000 */
[----:B------:R-:W-:Y:S01]  /*f240*/  QGMMA.64x32x32.F32.E4M3.E4M3 R88, gdesc[UR4], RZ, !UPT, gsb0 ;  /* 0x00600000045879f3 */ /* 0x000fe2000c0008ff */
        /* <DEDUP_REMOVED lines=8> */
[----:B------:R-:W-:-:S02]  /*f2d0*/  R2UR UR17, R9 ;  /* 0x00000000091172ca */ /* 0x000fc400000e0000 */
[----:B------:R-:W-:Y:S01]  /*f2e0*/  R2UR UR22, R10 ;  /* 0x000000000a1672ca */ /* 0x000fe200000e0000 */
[----:B------:R-:W-:Y:S01]  /*f2f0*/  VIADD R10, R4, 0x102 ;  /* 0x00000102040a7836 */ /* 0x000fe20000000000 */
[----:B------:R-:W-:Y:S01]  /*f300*/  R2UR UR23, R11 ;  /* 0x000000000b1772ca */ /* 0x000fe200000e0000 */
[----:B------:R-:W-:Y:S01]  /*f310*/  IMAD.MOV.U32 R11, RZ, RZ, 0x40000040 ;  /* 0x40000040ff0b7424 */ /* 0x000fe200078e00ff */
[----:B------:R-:W-:Y:S02]  /*f320*/  R2UR UR20, R8 ;  /* 0x00000000081472ca */ /* 0x000fe400000e0000 */
[----:B------:R-:W-:Y:S02]  /*f330*/  R2UR UR21, R9 ;  /* 0x00000000091572ca */ /* 0x000fe400000e0000 */
[----:B------:R-:W-:Y:S02]  /*f340*/  MOV R7, 0x40000040 ;  /* 0x4000004000077802 */ /* 0x000fe40000000f00 */
        /* <DEDUP_REMOVED lines=46> */
[----:B------:R-:W-:Y:S01]  /*f630*/  IMAD.MOV.U32 R7, RZ, RZ, 0x40000040 ;  /* 0x40000040ff077424 */ /* 0x000fe200078e00ff */
[----:B------:R-:W-:Y:S01]  /*f640*/  R2UR UR6, R6 ;  /* 0x00000000060672ca */ /* 0x000fe200000e0000 */
[----:B------:R-:W-:Y:S01]  /*f650*/  VIADD R6, R4, 0x204 ;  /* 0x0000020404067836 */ /* 0x000fe20000000000 */
        /* <DEDUP_REMOVED lines=11> */
[----:B------:R-:W-:Y:S01]  /*f710*/  IMAD.MOV.U32 R7, RZ, RZ, 0x40000040 ;  /* 0x40000040ff077424 */ /* 0x000fe200078e00ff */
[----:B------:R-:W-:Y:S02]  /*f720*/  R2UR UR14, R6 ;  /* 0x00000000060e72ca */ /* 0x000fe400000e0000 */
[----:B------:R-:W-:Y:S02]  /*f730*/  IADD3 R6, R8, 0x4, RZ ;  /* 0x0000000408067810 */ /* 0x000fe40007ffe0ff */
[----:B------:R-:W-:Y:S02]  /*f740*/  R2UR UR5, R7 ;  /* 0x00000000070572ca */ /* 0x000fe400000e0000 */
[C---:B------:R-:W-:Y:S02]  /*f750*/  R2UR UR4, R6.reuse ;  /* 0x00000000060472ca */ /* 0x040fe400000e0000 */
[----:B------:R-:W-:-:S02]  /*f760*/  R2UR UR8, R6 ;  /* 0x00000000060872ca */ /* 0x000fc400000e0000 */
[C---:B------:R-:W-:Y:S02]  /*f770*/  R2UR UR9, R7.reuse ;  /* 0x00000000070972ca */ /* 0x040fe400000e0000 */
        /* <DEDUP_REMOVED lines=31> */
[----:B------:R-:W-:Y:S02]  /*f970*/  R2UR UR10, R20 ;  /* 0x00000000140a72ca */ /* 0x000fe400000e0000 */
[----:B------:R-:W-:Y:S01]  /*f980*/  IADD3 R20, R4, 0x306, RZ ;  /* 0x0000030604147810 */ /* 0x000fe20007ffe0ff */
[----:B------:R-:W-:Y:S01]  /*f990*/  VIADD R4, R8, 0x6 ;  /* 0x0000000608047836 */ /* 0x000fe20000000000 */
[----:B------:R-:W-:Y:S01]  /*f9a0*/  R2UR UR11, R21 ;  /* 0x00000000150b72ca */ /* 0x000fe200000e0000 */
[----:B------:R-:W-:Y:S01]  /*f9b0*/  IMAD.MOV.U32 R21, RZ, RZ, 0x40000040 ;  /* 0x40000040ff157424 */ /* 0x000fe200078e00ff */
[----:B------:R-:W-:Y:S02]  /*f9c0*/  R2UR UR9, R5 ;  /* 0x00000000050972ca */ /* 0x000fe400000e0000 */
[C---:B------:R-:W-:Y:S02]  /*f9d0*/  R2UR UR4, R4.reuse ;  /* 0x00000000040472ca */ /* 0x040fe400000e0000 */
        /* <DEDUP_REMOVED lines=40> */
.L_x_10030:
[----:B------:R-:W0:Y:S01]  /*fc60*/  LDC R3, c[0x0][0x448] ;  /* 0x00011200ff037b82 */ /* 0x000e220000000800 */
[----:B------:R-:W-:Y:S02]  /*fc70*/  IMAD.IADD R111, R208, 0x1, R200 ;  /* 0x00000001d06f7824 */ /* 0x000fe400078e02c8 */
[----:B------:R-:W-:Y:S02]  /*fc80*/  IMAD.MOV.U32 R15, RZ, RZ, -0xa0 ;  /* 0xffffff60ff0f7424 */ /* 0x000fe400078e00ff */
[----:B------:R-:W-:Y:S01]  /*fc90*/  VIADD R219, R104, 0xfffffffe ;  /* 0xfffffffe68db7836 */ /* 0x000fe20000000000 */
[----:B0-----:R-:W-:-:S13]  /*fca0*/  ISETP.NE.AND P0, PT, R3, 0x1, PT ;  /* 0x000000010300780c */ /* 0x001fda0003f05270 */
[----:B------:R-:W0:Y:S08]  /*fcb0*/  @P0 LDC R12, c[0x0][0x44c] ;  /* 0x00011300ff0c0b82 */ /* 0x000e300000000800 */
[----:B------:R-:W1:Y:S01]  /*fcc0*/  @P0 LDC R20, c[0x0][0x450] ;  /* 0x00011400ff140b82 */ /* 0x000e620000000800 */
[----:B0-----:R-:W-:-:S04]  /*fcd0*/  @P0 IMAD.HI.U32 R3, R111, R12, RZ ;  /* 0x0000000c6f030227 */ /* 0x001fc800078e00ff */
[C---:B------:R-:W-:Y:S01]  /*fce0*/  IMAD R12, R104.reuse, R15, 0xa1 ;  /* 0x000000a1680c7424 */ /* 0x040fe200078e020f */
[----:B-1----:R-:W-:Y:S01]  /*fcf0*/  @P0 SHF.R.U32.HI R111, RZ, R20, R3 ;  /* 0x00000014ff6f0219 */ /* 0x002fe20000011603 */
[--C-:B------:R-:W-:Y:S02]  /*fd00*/  IMAD R3, R104, -0xa0, R189.reuse ;  /* 0xffffff6068037824 */ /* 0x100fe400078e02bd */
[----:B------:R-:W-:Y:S02]  /*fd10*/  IMAD R12, R207, -0x2, R12 ;  /* 0xfffffffecf0c7824 */ /* 0x000fe400078e020c */
[----:B------:R-:W0:Y:S01]  /*fd20*/  SHFL.IDX PT, R13, R111, 0x1, 0x1c1f ;  /* 0x003c1f006f0d7f89 */ /* 0x000e2200000e0000 */
[----:B------:R-:W-:Y:S02]  /*fd30*/  IADD3 R110, R3, 0xa0, RZ ;  /* 0x000000a0036e7810 */ /* 0x000fe40007ffe0ff */
[----:B------:R-:W-:Y:S01]  /*fd40*/  IADD3 R107, -R191, R12, R189 ;  /* 0x0000000cbf6b7210 */ /* 0x000fe20007ffe1bd */
[----:B------:R-:W1:Y:S02]  /*fd50*/  SHFL.IDX PT, R111, R111, RZ, 0x1c1f ;  /* 0x001c1fff6f6f7589 */ /* 0x000e6400000e0000 */
[----:B------:R-:W-:-:S05]  /*fd60*/  IMAD R110, R207, -0x2, R110 ;  /* 0xfffffffecf6e7824 */ /* 0x000fca00078e026e */
        /* <DEDUP_REMOVED lines=118> */
[----:B------:R-:W-:Y:S02]  /*104d0*/  FMNMX.FTZ R20, R71, R20, !PT ;  /* 0x0000001447147209 */ /* 0x000fe40007810000 */
[----:B-1----:R-:W-:Y:S02]  /*104e0*/  VIADDMNMX R110, R111, R107, R110, PT ;  /* 0x0000006b6f6e7246 */ /* 0x002fe4000380016e */
[----:B------:R-:W-:-:S02]  /*104f0*/  FMNMX.FTZ R26, R39, R20, !PT ;  /* 0x00000014271a7209 */ /* 0x000fc40007810000 */
[C---:B------:R-:W-:Y:S02]  /*10500*/  ISETP.GT.AND P3, PT, R110.reuse, 0x1, PT ;  /* 0x000000016e00780c */ /* 0x040fe40003f64270 */
[C---:B------:R-:W-:Y:S01]  /*10510*/  ISETP.GT.AND P4, PT, R110.reuse, 0x8, PT ;  /* 0x000000086e00780c */ /* 0x040fe20003f84270 */
[----:B------:R-:W0:Y:S01]  /*10520*/  SHFL.BFLY PT, R75, R26, 0x2, 0x1f ;  /* 0x0c401f001a4b7f89 */ /* 0x000e2200000e0000 */
[----:B------:R-:W-:Y:S02]  /*10530*/  FSEL R50, R89, -INF , P3 ;  /* 0xff80000059327808 */ /* 0x000fe40001800000 */
[----:B------:R-:W-:Y:S02]  /*10540*/  ISETP.GT.AND P3, PT, R110, 0x10, PT ;  /* 0x000000106e00780c */ /* 0x000fe40003f64270 */
[----:B0-----:R-:W-:-:S05]  /*10550*/  FMNMX.FTZ R30, R26, R75, !PT ;  /* 0x0000004b1a1e7209 */ /* 0x001fca0007810000 */
[----:B------:R-:W0:Y:S02]  /*10560*/  SHFL.BFLY PT, R75, R30, 0x1, 0x1f ;  /* 0x0c201f001e4b7f89 */ /* 0x000e2400000e0000 */
[----:B0-----:R-:W-:-:S04]  /*10570*/  FMNMX.FTZ R12, R30, R75, !PT ;  /* 0x0000004b1e0c7209 */ /* 0x001fc80007810000 */
[----:B------:R-:W-:Y:S01]  /*10580*/  FSETP.NEU.FTZ.AND P2, PT, R12, -INF , PT ;  /* 0xff8000000c00780b */ /* 0x000fe20003f5d000 */
[----:B------:R-:W-:-:S05]  /*10590*/  FFMA.FTZ R75, R2, R12, -8 ;  /* 0xc1000000024b7423 */ /* 0x000fca000001000c */
[----:B------:R-:W-:Y:S02]  /*105a0*/  FSEL R75, R75, RZ, P2 ;  /* 0x000000ff4b4b7208 */ /* 0x000fe40001000000 */
[----:B------:R-:W-:-:S03]  /*105b0*/  ISETP.GT.AND P2, PT, R110, RZ, PT ;  /* 0x000000ff6e00720c */ /* 0x000fc60003f44270 */
[--C-:B------:R-:W-:Y:S01]  /*105c0*/  FFMA.FTZ R87, R2, R95, -R75.reuse ;  /* 0x0000005f02577223 */ /* 0x100fe2000001084b */
[----:B------:R-:W-:Y:S01]  /*105d0*/  FSEL R91, R88, -INF , P2 ;  /* 0xff800000585b7808 */ /* 0x000fe20001000000 */
[--C-:B------:R-:W-:Y:S01]  /*105e0*/  FFMA.FTZ R42, R2, R99, -R75.reuse ;  /* 0x00000063022a7223 */ /* 0x100fe2000001084b */
[----:B------:R-:W-:Y:S01]  /*105f0*/  ISETP.GT.AND P2, PT, R110, 0x9, PT ;  /* 0x000000096e00780c */ /* 0x000fe20003f44270 */
[--C-:B------:R-:W-:Y:S01]  /*10600*/  FFMA.FTZ R89, R2, R103, -R75.reuse ;  /* 0x0000006702597223 */ /* 0x100fe2000001084b */
[----:B------:R-:W-:Y:S01]  /*10610*/  FSEL R95, R92, -INF , P4 ;  /* 0xff8000005c5f7808 */ /* 0x000fe20002000000 */
[C-C-:B------:R-:W-:Y:S01]  /*10620*/  FFMA.FTZ R46, R2.reuse, R105, -R75.reuse ;  /* 0x00000069022e7223 */ /* 0x140fe2000001084b */
[----:B------:R-:W-:Y:S01]  /*10630*/  FMNMX.FTZ R34, R91, R50, !PT ;  /* 0x000000325b227209 */ /* 0x000fe20007810000 */
[C-C-:B------:R-:W-:Y:S01]  /*10640*/  FFMA.FTZ R20, R2.reuse, R113, -R75.reuse ;  /* 0x0000007102147223 */ /* 0x140fe2000001084b */
[----:B------:R-:W-:Y:S01]  /*10650*/  FSEL R93, R93, -INF , P2 ;  /* 0xff8000005d5d7808 */ /* 0x000fe20001000000 */
[C-C-:B------:R-:W-:Y:S01]  /*10660*/  FFMA.FTZ R79, R2.reuse, R118, -R75.reuse ;  /* 0x00000076024f7223 */ /* 0x140fe2000001084b */
[----:B------:R-:W-:Y:S01]  /*10670*/  FMNMX.FTZ R38, R95, R34, !PT ;  /* 0x000000225f267209 */ /* 0x000fe20007810000 */
[--C-:B------:R-:W-:Y:S01]  /*10680*/  FFMA.FTZ R26, R2, R116, -R75.reuse ;  /* 0x00000074021a7223 */ /* 0x100fe2000001084b */
[----:B------:R-:W-:Y:S01]  /*10690*/  ISETP.GT.AND P2, PT, R110, 0x11, PT ;  /* 0x000000116e00780c */ /* 0x000fe20003f44270 */
[----:B------:R0:W-:Y:S01]  /*106a0*/  MUFU.EX2 R34, R42 ;  /* 0x0000002a00227308 */ /* 0x0001e20000000800 */
[----:B------:R-:W-:Y:S01]  /*106b0*/  FSEL R99, R96, -INF , P3 ;  /* 0xff80000060637808 */ /* 0x000fe20001800000 */
[C-C-:B------:R-:W-:Y:S01]  /*106c0*/  FFMA.FTZ R66, R2.reuse, R66, -R75.reuse ;  /* 0x0000004202427223 */ /* 0x140fe2000001084b */
[----:B------:R-:W-:Y:S01]  /*106d0*/  FMNMX.FTZ R38, R93, R38, !PT ;  /* 0x000000265d267209 */ /* 0x000fe20007810000 */
[--C-:B------:R-:W-:Y:S01]  /*106e0*/  FFMA.FTZ R83, R2, R112, -R75.reuse ;  /* 0x0000007002537223 */ /* 0x100fe2000001084b */
[----:B------:R-:W-:Y:S01]  /*106f0*/  ISETP.GT.AND P3, PT, R110, 0x18, PT ;  /* 0x000000186e00780c */ /* 0x000fe20003f64270 */
[C-C-:B------:R-:W-:Y:S01]  /*10700*/  FFMA.FTZ R30, R2.reuse, R114, -R75.reuse ;  /* 0x00000072021e7223 */ /* 0x140fe2000001084b */
[----:B------:R-:W-:Y:S01]  /*10710*/  FSEL R97, R97, -INF , P2 ;  /* 0xff80000061617808 */ /* 0x000fe20001000000 */
[----:B------:R-:W-:Y:S01]  /*10720*/  MUFU.EX2 R20, R20 ;  /* 0x0000001400147308 */ /* 0x000fe20000000800 */
[----:B------:R-:W-:Y:S01]  /*10730*/  FMNMX.FTZ R38, R99, R38, !PT ;  /* 0x0000002663267209 */ /* 0x000fe20007810000 */
[--C-:B------:R-:W-:Y:S01]  /*10740*/  FFMA.FTZ R86, R2, R86, -R75.reuse ;  /* 0x0000005602567223 */ /* 0x100fe2000001084b */
[----:B------:R-:W-:Y:S01]  /*10750*/  ISETP.GT.AND P2, PT, R110, 0x19, PT ;  /* 0x000000196e00780c */ /* 0x000fe20003f44270 */
[--C-:B------:R-:W-:Y:S01]  /*10760*/  FFMA.FTZ R102, R2, R102, -R75.reuse ;  /* 0x0000006602667223 */ /* 0x100fe2000001084b */
[----:B------:R-:W-:Y:S01]  /*10770*/  FSEL R103, R100, -INF , P3 ;  /* 0xff80000064677808 */ /* 0x000fe20001800000 */
[C-C-:B------:R-:W-:Y:S01]  /*10780*/  FFMA.FTZ R94, R2.reuse, R94, -R75.reuse ;  /* 0x0000005e025e7223 */ /* 0x140fe2000001084b */
[----:B------:R-:W-:Y:S01]  /*10790*/  FMNMX.FTZ R38, R97, R38, !PT ;  /* 0x0000002661267209 */ /* 0x000fe20007810000 */
[----:B------:R-:W-:Y:S01]  /*107a0*/  MUFU.EX2 R79, R79 ;  /* 0x0000004f004f7308 */ /* 0x000fe20000000800 */
[----:B------:R-:W-:Y:S01]  /*107b0*/  FSEL R101, R101, -INF , P2 ;  /* 0xff80000065657808 */ /* 0x000fe20001000000 */
[--C-:B------:R-:W-:Y:S01]  /*107c0*/  FFMA.FTZ R21, R2, R21, -R75.reuse ;  /* 0x0000001502157223 */ /* 0x100fe2000001084b */
[----:B------:R-:W-:Y:S01]  /*107d0*/  ISETP.GT.AND P2, PT, R110, 0x20, PT ;  /* 0x000000206e00780c */ /* 0x000fe20003f44270 */
[C-C-:B------:R-:W-:Y:S01]  /*107e0*/  FFMA.FTZ R43, R2.reuse, R43, -R75.reuse ;  /* 0x0000002b022b7223 */ /* 0x140fe2000001084b */
[----:B0-----:R-:W-:Y:S01]  /*107f0*/  FMNMX.FTZ R42, R103, R38, !PT ;  /* 0x00000026672a7209 */ /* 0x001fe20007810000 */
[--C-:B------:R-:W-:Y:S01]  /*10800*/  FFMA.FTZ R15, R2, R15, -R75.reuse ;  /* 0x0000000f020f7223 */ /* 0x100fe2000001084b */
[----:B------:R-:W-:Y:S01]  /*10810*/  ISETP.GT.AND P3, PT, R110, 0x21, PT ;  /* 0x000000216e00780c */ /* 0x000fe20003f64270 */
[----:B------:R-:W-:Y:S01]  /*10820*/  MUFU.EX2 R26, R26 ;  /* 0x0000001a001a7308 */ /* 0x000fe20000000800 */
[----:B------:R-:W-:Y:S01]  /*10830*/  FSEL R105, R72, -INF , P2 ;  /* 0xff80000048697808 */ /* 0x000fe20001000000 */
[C-C-:B------:R-:W-:Y:S01]  /*10840*/  FFMA.FTZ R13, R2.reuse, R13, -R75.reuse ;  /* 0x0000000d020d7223 */ /* 0x140fe2000001084b */
[----:B------:R-:W-:Y:S01]  /*10850*/  FMNMX.FTZ R42, R101, R42, !PT ;  /* 0x0000002a652a7209 */ /* 0x000fe20007810000 */
[----:B------:R-:W-:Y:S01]  /*10860*/  FFMA.FTZ R39, R2, R39, -R75 ;  /* 0x0000002702277223 */ /* 0x000fe2000001084b */
[----:B------:R-:W-:-:S02]  /*10870*/  ISETP.GT.AND P2, PT, R110, 0x28, PT ;  /* 0x000000286e00780c */ /* 0x000fc40003f44270 */
[----:B------:R-:W-:Y:S01]  /*10880*/  FSEL R107, R73, -INF , P3 ;  /* 0xff800000496b7808 */ /* 0x000fe20001800000 */
[----:B------:R-:W-:-:S01]  /*10890*/  FFMA.FTZ R73, R2, R109, -R75 ;  /* 0x0000006d02497223 */ /* 0x000fc2000001084b */
[----:B------:R-:W-:Y:S01]  /*108a0*/  FMNMX.FTZ R42, R105, R42, !PT ;  /* 0x0000002a692a7209 */ /* 0x000fe20007810000 */
[----:B------:R-:W0:Y:S01]  /*108b0*/  MUFU.EX2 R83, R83 ;  /* 0x0000005300537308 */ /* 0x000e220000000800 */
[----:B------:R-:W-:Y:S02]  /*108c0*/  ISETP.GT.AND P3, PT, R110, 0x29, PT ;  /* 0x000000296e00780c */ /* 0x000fe40003f64270 */
[----:B------:R-:W-:Y:S02]  /*108d0*/  FSEL R109, R76, -INF , P2 ;  /* 0xff8000004c6d7808 */ /* 0x000fe40001000000 */
[----:B------:R-:W-:Y:S02]  /*108e0*/  FMNMX.FTZ R42, R107, R42, !PT ;  /* 0x0000002a6b2a7209 */ /* 0x000fe40007810000 */
[----:B------:R-:W-:Y:S01]  /*108f0*/  ISETP.GT.AND P2, PT, R110, 0x30, PT ;  /* 0x000000306e00780c */ /* 0x000fe20003f44270 */
[----:B------:R-:W-:Y:S01]  /*10900*/  MUFU.EX2 R30, R30 ;  /* 0x0000001e001e7308 */ /* 0x000fe20000000800 */
[----:B------:R-:W-:Y:S01]  /*10910*/  FSEL R111, R77, -INF , P3 ;  /* 0xff8000004d6f7808 */ /* 0x000fe20001800000 */
[----:B------:R-:W-:Y:S01]  /*10920*/  FFMA.FTZ R77, R2, R106, -R75 ;  /* 0x0000006a024d7223 */ /* 0x000fe2000001084b */
[----:B------:R-:W-:-:S02]  /*10930*/  FMNMX.FTZ R42, R109, R42, !PT ;  /* 0x0000002a6d2a7209 */ /* 0x000fc40007810000 */
[----:B------:R-:W-:Y:S02]  /*10940*/  ISETP.GT.AND P3, PT, R110, 0x31, PT ;  /* 0x000000316e00780c */ /* 0x000fe40003f64270 */
[----:B------:R-:W-:Y:S01]  /*10950*/  FSEL R113, R80, -INF , P2 ;  /* 0xff80000050717808 */ /* 0x000fe20001000000 */
[----:B------:R1:W-:Y:S01]  /*10960*/  MUFU.EX2 R38, R46 ;  /* 0x0000002e00267308 */ /* 0x0003e20000000800 */
[----:B------:R-:W-:Y:S02]  /*10970*/  FMNMX.FTZ R42, R111, R42, !PT ;  /* 0x0000002a6f2a7209 */ /* 0x000fe40007810000 */
[C---:B------:R-:W-:Y:S02]  /*10980*/  ISETP.GT.AND P2, PT, R110.reuse, 0x38, PT ;  /* 0x000000386e00780c */ /* 0x040fe40003f44270 */
[----:B------:R-:W-:Y:S02]  /*10990*/  FSEL R81, R81, -INF , P3 ;  /* 0xff80000051517808 */ /* 0x000fe40001800000 */
[----:B------:R-:W-:Y:S01]  /*109a0*/  FMNMX.FTZ R42, R113, R42, !PT ;  /* 0x0000002a712a7209 */ /* 0x000fe20007810000 */
[----:B------:R-:W-:Y:S01]  /*109b0*/  MUFU.EX2 R87, R87 ;  /* 0x0000005700577308 */ /* 0x000fe20000000800 */
[----:B------:R-:W-:Y:S01]  /*109c0*/  ISETP.GT.AND P3, PT, R110, 0x39, PT ;  /* 0x000000396e00780c */ /* 0x000fe20003f64270 */
[----:B-1----:R-:W-:Y:S01]  /*109d0*/  FFMA.FTZ R46, R2, R108, -R75 ;  /* 0x0000006c022e7223 */ /* 0x002fe2000001084b */
[----:B------:R-:W-:-:S02]  /*109e0*/  FSEL R115, R84, -INF , P2 ;  /* 0xff80000054737808 */ /* 0x000fc40001000000 */
[----:B------:R-:W-:Y:S02]  /*109f0*/  FMNMX.FTZ R42, R81, R42, !PT ;  /* 0x0000002a512a7209 */ /* 0x000fe40007810000 */
[----:B------:R-:W-:Y:S01]  /*10a00*/  FSEL R85, R85, -INF , P3 ;  /* 0xff80000055557808 */ /* 0x000fe20001800000 */
[----:B------:R-:W1:Y:S01]  /*10a10*/  MUFU.EX2 R89, R89 ;  /* 0x0000005900597308 */ /* 0x000e620000000800 */
[C---:B------:R-:W-:Y:S02]  /*10a20*/  ISETP.GT.AND P2, PT, R110.reuse, 0x40, PT ;  /* 0x000000406e00780c */ /* 0x040fe40003f44270 */
[----:B------:R-:W-:Y:S02]  /*10a30*/  FMNMX.FTZ R54, R115, R42, !PT ;  /* 0x0000002a73367209 */ /* 0x000fe40007810000 */
[----:B------:R-:W-:Y:S02]  /*10a40*/  ISETP.GT.AND P3, PT, R110, 0x41, PT ;  /* 0x000000416e00780c */ /* 0x000fe40003f64270 */
[----:B------:R-:W-:Y:S01]  /*10a50*/  FSEL R117, R56, -INF , P2 ;  /* 0xff80000038757808 */ /* 0x000fe20001000000 */
[----:B------:R-:W-:Y:S01]  /*10a60*/  MUFU.EX2 R73, R73 ;  /* 0x0000004900497308 */ /* 0x000fe20000000800 */
[----:B------:R-:W-:-:S02]  /*10a70*/  FMNMX.FTZ R54, R85, R54, !PT ;  /* 0x0000003655367209 */ /* 0x000fc40007810000 */
[----:B------:R-:W-:Y:S02]  /*10a80*/  ISETP.GT.AND P2, PT, R110, 0x48, PT ;  /* 0x000000486e00780c */ /* 0x000fe40003f44270 */
[----:B------:R-:W-:Y:S01]  /*10a90*/  FSEL R119, R57, -INF , P3 ;  /* 0xff80000039777808 */ /* 0x000fe20001800000 */
[----:B------:R-:W-:Y:S01]  /*10aa0*/  FFMA.FTZ R57, R2, R98, -R75 ;  /* 0x0000006202397223 */ /* 0x000fe2000001084b */
        /* <DEDUP_REMOVED lines=8> */
[----:B------:R-:W-:Y:S01]  /*10b30*/  FFMA.FTZ R61, R2, R90, -R75 ;  /* 0x0000005a023d7223 */ /* 0x000fe2000001084b */
[----:B------:R-:W-:Y:S02]  /*10b40*/  FMNMX.FTZ R56, R121, R54, !PT ;  /* 0x0000003679387209 */ /* 0x000fe40007810000 */
[----:B------:R-:W-:Y:S02]  /*10b50*/  ISETP.GT.AND P3, PT, R110, 0x51, PT ;  /* 0x000000516e00780c */ /* 0x000fe40003f64270 */
[----:B------:R-:W-:Y:S01]  /*10b60*/  FSEL R125, R64, -INF , P2 ;  /* 0xff800000407d7808 */ /* 0x000fe20001000000 */
[----:B------:R-:W-:Y:S01]  /*10b70*/  MUFU.EX2 R42, R102 ;  /* 0x00000066002a7308 */ /* 0x000fe20000000800 */
[----:B------:R-:W-:-:S02]  /*10b80*/  FMNMX.FTZ R56, R123, R56, !PT ;  /* 0x000000387b387209 */ /* 0x000fc40007810000 */
[C---:B------:R-:W-:Y:S02]  /*10b90*/  ISETP.GT.AND P2, PT, R110.reuse, 0x58, PT ;  /* 0x000000586e00780c */ /* 0x040fe40003f44270 */
[----:B------:R-:W-:Y:S02]  /*10ba0*/  FSEL R65, R65, -INF , P3 ;  /* 0xff80000041417808 */ /* 0x000fe40001800000 */
[----:B------:R-:W-:Y:S01]  /*10bb0*/  FMNMX.FTZ R56, R125, R56, !PT ;  /* 0x000000387d387209 */ /* 0x000fe20007810000 */
[----:B------:R-:W-:Y:S01]  /*10bc0*/  MUFU.EX2 R57, R57 ;  /* 0x0000003900397308 */ /* 0x000fe20000000800 */
[----:B------:R-:W-:Y:S02]  /*10bd0*/  ISETP.GT.AND P3, PT, R110, 0x59, PT ;  /* 0x000000596e00780c */ /* 0x000fe40003f64270 */
[----:B------:R-:W-:Y:S02]  /*10be0*/  FSEL R127, R68, -INF , P2 ;  /* 0xff800000447f7808 */ /* 0x000fe40001000000 */
[----:B------:R-:W-:-:S02]  /*10bf0*/  FMNMX.FTZ R56, R65, R56, !PT ;  /* 0x0000003841387209 */ /* 0x000fc40007810000 */
[----:B------:R-:W-:Y:S01]  /*10c00*/  FSEL R69, R69, -INF , P3 ;  /* 0xff80000045457808 */ /* 0x000fe20001800000 */
[----:B------:R-:W-:Y:S01]  /*10c10*/  MUFU.EX2 R54, R94 ;  /* 0x0000005e00367308 */ /* 0x000fe20000000800 */
[C---:B------:R-:W-:Y:S02]  /*10c20*/  ISETP.GT.AND P2, PT, R110.reuse, 0x60, PT ;  /* 0x000000606e00780c */ /* 0x040fe40003f44270 */
[----:B------:R-:W-:Y:S02]  /*10c30*/  FMNMX.FTZ R56, R127, R56, !PT ;  /* 0x000000387f387209 */ /* 0x000fe40007810000 */
[----:B------:R-:W-:Y:S02]  /*10c40*/  ISETP.GT.AND P3, PT, R110, 0x61, PT ;  /* 0x000000616e00780c */ /* 0x000fe40003f64270 */
[----:B------:R-:W-:Y:S01]  /*10c50*/  FSEL R131, R40, -INF , P2 ;  /* 0xff80000028837808 */ /* 0x000fe20001000000 */
[----:B------:R-:W2:Y:S01]  /*10c60*/  MUFU.EX2 R61, R61 ;  /* 0x0000003d003d7308 */ /* 0x000ea20000000800 */
[----:B------:R-:W-:-:S02]  /*10c70*/  FMNMX.FTZ R56, R69, R56, !PT ;  /* 0x0000003845387209 */ /* 0x000fc40007810000 */
[----:B------:R-:W-:Y:S02]  /*10c80*/  ISETP.GT.AND P2, PT, R110, 0x68, PT ;  /* 0x000000686e00780c */ /* 0x000fe40003f44270 */
[----:B------:R-:W-:Y:S01]  /*10c90*/  FSEL R129, R41, -INF , P3 ;  /* 0xff80000029817808 */ /* 0x000fe20001800000 */
[--C-:B------:R-:W-:Y:S01]  /*10ca0*/  FFMA.FTZ R41, R2, R82, -R75.reuse ;  /* 0x0000005202297223 */ /* 0x100fe2000001084b */
[----:B------:R-:W-:Y:S01]  /*10cb0*/  FMNMX.FTZ R56, R131, R56, !PT ;  /* 0x0000003883387209 */ /* 0x000fe20007810000 */
[----:B------:R-:W-:Y:S01]  /*10cc0*/  MUFU.EX2 R40, R86 ;  /* 0x0000005600287308 */ /* 0x000fe20000000800 */
[----:B------:R-:W-:Y:S02]  /*10cd0*/  ISETP.GT.AND P3, PT, R110, 0x69, PT ;  /* 0x000000696e00780c */ /* 0x000fe40003f64270 */
[----:B------:R-:W-:Y:S01]  /*10ce0*/  FSEL R133, R44, -INF , P2 ;  /* 0xff8000002c857808 */ /* 0x000fe20001000000 */
[----:B------:R-:W-:-:S01]  /*10cf0*/  FFMA.FTZ R44, R2, R78, -R75 ;  /* 0x0000004e022c7223 */ /* 0x000fc2000001084b */
[----:B------:R-:W-:-:S02]  /*10d00*/  FMNMX.FTZ R56, R129, R56, !PT ;  /* 0x0000003881387209 */ /* 0x000fc40007810000 */
[----:B------:R-:W-:Y:S01]  /*10d10*/  ISETP.GT.AND P2, PT, R110, 0x70, PT ;  /* 0x000000706e00780c */ /* 0x000fe20003f44270 */
[----:B------:R-:W-:Y:S01]  /*10d20*/  MUFU.EX2 R41, R41 ;  /* 0x0000002900297308 */ /* 0x000fe20000000800 */
[----:B------:R-:W-:Y:S01]  /*10d30*/  FSEL R135, R45, -INF , P3 ;  /* 0xff8000002d877808 */ /* 0x000fe20001800000 */
[--C-:B------:R-:W-:Y:S01]  /*10d40*/  FFMA.FTZ R45, R2, R74, -R75.reuse ;  /* 0x0000004a022d7223 */ /* 0x100fe2000001084b */
[----:B------:R-:W-:Y:S02]  /*10d50*/  FMNMX.FTZ R56, R133, R56, !PT ;  /* 0x0000003885387209 */ /* 0x000fe40007810000 */
[----:B------:R-:W-:Y:S02]  /*10d60*/  ISETP.GT.AND P3, PT, R110, 0x71, PT ;  /* 0x000000716e00780c */ /* 0x000fe40003f64270 */
[----:B------:R-:W-:Y:S01]  /*10d70*/  FSEL R137, R48, -INF , P2 ;  /* 0xff80000030897808 */ /* 0x000fe20001000000 */
[C-C-:B------:R-:W-:Y:S01]  /*10d80*/  FFMA.FTZ R48, R2.reuse, R47, -R75.reuse ;  /* 0x0000002f02307223 */ /* 0x140fe2000001084b */
[----:B------:R-:W-:Y:S01]  /*10d90*/  FMNMX.FTZ R56, R135, R56, !PT ;  /* 0x0000003887387209 */ /* 0x000fe20007810000 */
[----:B------:R-:W-:Y:S01]  /*10da0*/  FFMA.FTZ R47, R2, R51, -R75 ;  /* 0x00000033022f7223 */ /* 0x000fe2000001084b */
[----:B------:R-:W-:Y:S01]  /*10db0*/  ISETP.GT.AND P2, PT, R110, 0x78, PT ;  /* 0x000000786e00780c */ /* 0x000fe20003f44270 */
[----:B------:R-:W-:Y:S01]  /*10dc0*/  MUFU.EX2 R44, R44 ;  /* 0x0000002c002c7308 */ /* 0x000fe20000000800 */
[----:B------:R-:W-:-:S02]  /*10dd0*/  FSEL R49, R49, -INF , P3 ;  /* 0xff80000031317808 */ /* 0x000fc40001800000 */
[----:B------:R-:W-:Y:S02]  /*10de0*/  FMNMX.FTZ R56, R137, R56, !PT ;  /* 0x0000003889387209 */ /* 0x000fe40007810000 */
[----:B------:R-:W-:Y:S02]  /*10df0*/  ISETP.GT.AND P3, PT, R110, 0x79, PT ;  /* 0x000000796e00780c */ /* 0x000fe40003f64270 */
[----:B------:R-:W-:Y:S01]  /*10e00*/  FSEL R139, R52, -INF , P2 ;  /* 0xff800000348b7808 */ /* 0x000fe20001000000 */
[----:B------:R-:W-:-:S01]  /*10e10*/  FFMA.FTZ R52, R2, R55, -R75 ;  /* 0x0000003702347223 */ /* 0x000fc2000001084b */
[----:B------:R-:W-:Y:S01]  /*10e20*/  FMNMX.FTZ R56, R49, R56, !PT ;  /* 0x0000003831387209 */ /* 0x000fe20007810000 */
[----:B------:R-:W3:Y:S01]  /*10e30*/  MUFU.EX2 R45, R45 ;  /* 0x0000002d002d7308 */ /* 0x000ee20000000800 */
[----:B------:R-:W-:Y:S02]  /*10e40*/  FSEL R53, R53, -INF , P3 ;  /* 0xff80000035357808 */ /* 0x000fe40001800000 */
[----:B------:R-:W-:-:S02]  /*10e50*/  ISETP.GT.AND P2, PT, R110, 0x80, PT ;  /* 0x000000806e00780c */ /* 0x000fc40003f44270 */
[----:B------:R-:W-:Y:S02]  /*10e60*/  FMNMX.FTZ R56, R139, R56, !PT ;  /* 0x000000388b387209 */ /* 0x000fe40007810000 */
[----:B------:R-:W-:Y:S01]  /*10e70*/  ISETP.GT.AND P3, PT, R110, 0x81, PT ;  /* 0x000000816e00780c */ /* 0x000fe20003f64270 */
[----:B------:R-:W-:Y:S01]  /*10e80*/  MUFU.EX2 R21, R21 ;  /* 0x0000001500157308 */ /* 0x000fe20000000800 */
[----:B------:R-:W-:Y:S02]  /*10e90*/  FSEL R141, R24, -INF , P2 ;  /* 0xff800000188d7808 */ /* 0x000fe40001000000 */
[----:B------:R-:W-:Y:S02]  /*10ea0*/  FMNMX.FTZ R56, R53, R56, !PT ;  /* 0x0000003835387209 */ /* 0x000fe40007810000 */
[----:B------:R-:W-:Y:S02]  /*10eb0*/  ISETP.GT.AND P2, PT, R110, 0x88, PT ;  /* 0x000000886e00780c */ /* 0x000fe40003f44270 */
[----:B------:R-:W-:Y:S01]  /*10ec0*/  FSEL R143, R25, -INF , P3 ;  /* 0xff800000198f7808 */ /* 0x000fe20001800000 */
[----:B------:R-:W-:-:S01]  /*10ed0*/  FFMA.FTZ R25, R2, R62, -R75 ;  /* 0x0000003e02197223 */ /* 0x000fc2000001084b */
[----:B------:R-:W-:Y:S01]  /*10ee0*/  FMNMX.FTZ R56, R141, R56, !PT ;  /* 0x000000388d387209 */ /* 0x000fe20007810000 */
[----:B------:R-:W-:Y:S01]  /*10ef0*/  MUFU.EX2 R24, R66 ;  /* 0x0000004200187308 */ /* 0x000fe20000000800 */
[----:B------:R-:W-:-:S02]  /*10f00*/  ISETP.GT.AND P3, PT, R110, 0x89, PT ;  /* 0x000000896e00780c */ /* 0x000fc40003f64270 */
[----:B------:R-:W-:Y:S01]  /*10f10*/  FSEL R145, R28, -INF , P2 ;  /* 0xff8000001c917808 */ /* 0x000fe20001000000 */
[----:B------:R-:W-:-:S01]  /*10f20*/  FFMA.FTZ R28, R2, R70, -R75 ;  /* 0x00000046021c7223 */ /* 0x000fc2000001084b */
[----:B------:R-:W-:Y:S02]  /*10f30*/  FMNMX.FTZ R56, R143, R56, !PT ;  /* 0x000000388f387209 */ /* 0x000fe40007810000 */
[----:B------:R-:W-:Y:S01]  /*10f40*/  ISETP.GT.AND P2, PT, R110, 0x90, PT ;  /* 0x000000906e00780c */ /* 0x000fe20003f44270 */
[----:B------:R-:W-:Y:S01]  /*10f50*/  MUFU.EX2 R25, R25 ;  /* 0x0000001900197308 */ /* 0x000fe20000000800 */
[----:B------:R-:W-:Y:S01]  /*10f60*/  FSEL R147, R29, -INF , P3 ;  /* 0xff8000001d937808 */ /* 0x000fe20001800000 */
[----:B------:R-:W-:Y:S01]  /*10f70*/  FFMA.FTZ R29, R2, R67, -R75 ;  /* 0x00000043021d7223 */ /* 0x000fe2000001084b */
[----:B------:R-:W-:Y:S02]  /*10f80*/  FMNMX.FTZ R56, R145, R56, !PT ;  /* 0x0000003891387209 */ /* 0x000fe40007810000 */
[----:B------:R-:W-:-:S02]  /*10f90*/  ISETP.GT.AND P3, PT, R110, 0x91, PT ;  /* 0x000000916e00780c */ /* 0x000fc40003f64270 */
[----:B------:R-:W-:Y:S01]  /*10fa0*/  FSEL R149, R32, -INF , P2 ;  /* 0xff80000020957808 */ /* 0x000fe20001000000 */
[--C-:B------:R-:W-:Y:S01]  /*10fb0*/  FFMA.FTZ R32, R2, R63, -R75.reuse ;  /* 0x0000003f02207223 */ /* 0x100fe2000001084b */
[----:B------:R-:W-:Y:S01]  /*10fc0*/  FMNMX.FTZ R56, R147, R56, !PT ;  /* 0x0000003893387209 */ /* 0x000fe20007810000 */
[----:B------:R-:W-:Y:S01]  /*10fd0*/  MUFU.EX2 R28, R28 ;  /* 0x0000001c001c7308 */ /* 0x000fe20000000800 */
[----:B------:R-:W-:Y:S02]  /*10fe0*/  ISETP.GT.AND P2, PT, R110, 0x98, PT ;  /* 0x000000986e00780c */ /* 0x000fe40003f44270 */
[----:B------:R-:W-:Y:S01]  /*10ff0*/  FSEL R151, R33, -INF , P3 ;  /* 0xff80000021977808 */ /* 0x000fe20001800000 */
[----:B------:R-:W-:-:S01]  /*11000*/  FFMA.FTZ R33, R2, R58, -R75 ;  /* 0x0000003a02217223 */ /* 0x000fc2000001084b */
[----:B------:R-:W-:Y:S01]  /*11010*/  FMNMX.FTZ R56, R149, R56, !PT ;  /* 0x0000003895387209 */ /* 0x000fe20007810000 */
[----:B------:R-:W-:-:S01]  /*11020*/  FFMA.FTZ R58, R2, R31, -R75 ;  /* 0x0000001f023a7223 */ /* 0x000fc2000001084b */
[----:B------:R-:W-:Y:S01]  /*11030*/  ISETP.GT.AND P3, PT, R110, 0x99, PT ;  /* 0x000000996e00780c */ /* 0x000fe20003f64270 */
[----:B------:R-:W-:Y:S01]  /*11040*/  MUFU.EX2 R29, R29 ;  /* 0x0000001d001d7308 */ /* 0x000fe20000000800 */
[----:B------:R-:W-:Y:S01]  /*11050*/  FSEL R153, R36, -INF , P2 ;  /* 0xff80000024997808 */ /* 0x000fe20001000000 */
[----:B------:R-:W-:Y:S01]  /*11060*/  FFMA.FTZ R36, R2, R3, -R75 ;  /* 0x0000000302247223 */ /* 0x000fe2000001084b */
[----:B------:R-:W-:-:S02]  /*11070*/  FMNMX.FTZ R56, R151, R56, !PT ;  /* 0x0000003897387209 */ /* 0x000fc40007810000 */
[----:B------:R-:W-:Y:S01]  /*11080*/  FSEL R155, R37, -INF , P3 ;  /* 0xff800000259b7808 */ /* 0x000fe20001800000 */
[----:B------:R-:W-:-:S01]  /*11090*/  FFMA.FTZ R37, R2, R59, -R75 ;  /* 0x0000003b02257223 */ /* 0x000fc2000001084b */
[----:B------:R-:W-:Y:S01]  /*110a0*/  FMNMX.FTZ R56, R153, R56, !PT ;  /* 0x0000003899387209 */ /* 0x000fe20007810000 */
[----:B------:R-:W4:Y:S01]  /*110b0*/  MUFU.EX2 R33, R33 ;  /* 0x0000002100217308 */ /* 0x000f220000000800 */
[----:B0-----:R-:W-:Y:S02]  /*110c0*/  F2FP.SATFINITE.E4M3.F32.PACK_AB_MERGE_C R185, R83, R26, RZ ;  /* 0x0000001a53b9723e */ /* 0x001fe400048070ff */
[----:B------:R-:W-:Y:S02]  /*110d0*/  FMNMX.FTZ R56, R155, R56, !PT ;  /* 0x000000389b387209 */ /* 0x000fe40007810000 */
[----:B-1----:R-:W-:Y:S02]  /*110e0*/  F2FP.SATFINITE.E4M3.F32.PACK_AB_MERGE_C R187, R89, R34, RZ ;  /* 0x0000002259bb723e */ /* 0x002fe400048070ff */
[----:B------:R-:W-:Y:S01]  /*110f0*/  F2FP.SATFINITE.E4M3.F32.PACK_AB_MERGE_C R185, R79, R20, R185 ;  /* 0x000000144fb9723e */ /* 0x000fe200048070b9 */
[----:B------:R-:W0:Y:S01]  /*11100*/  SHFL.BFLY PT, R63, R56, 0x2, 0x1f ;  /* 0x0c401f00383f7f89 */ /* 0x000e2200000e0000 */
[----:B--2---:R-:W-:Y:S01]  /*11110*/  F2FP.SATFINITE.E4M3.F32.PACK_AB_MERGE_C R183, R61, R54, RZ ;  /* 0x000000363db7723e */ /* 0x004fe200048070ff */
[----:B------:R-:W-:Y:S01]  /*11120*/  MUFU.EX2 R32, R32 ;  /* 0x0000002000207308 */ /* 0x000fe20000000800 */
[----:B------:R-:W-:-:S02]  /*11130*/  F2FP.SATFINITE.E4M3.F32.PACK_AB_MERGE_C R187, R87, R30, R187 ;  /* 0x0000001e57bb723e */ /* 0x000fc400048070bb */
[----:B---3--:R-:W-:Y:S02]  /*11140*/  F2FP.SATFINITE.E4M3.F32.PACK_AB_MERGE_C R177, R45, R44, RZ ;  /* 0x0000002c2db1723e */ /* 0x008fe400048070ff */
[----:B------:R-:W-:Y:S02]  /*11150*/  F2FP.SATFINITE.E4M3.F32.PACK_AB_MERGE_C R181, R77, R46, RZ ;  /* 0x0000002e4db5723e */ /* 0x000fe400048070ff */
[----:B----4-:R-:W-:Y:S01]  /*11160*/  F2FP.SATFINITE.E4M3.F32.PACK_AB_MERGE_C R179, R33, R28, RZ ;  /* 0x0000001c21b3723e */ /* 0x010fe200048070ff */
[----:B------:R-:W1:Y:S01]  /*11170*/  MUFU.EX2 R48, R48 ;  /* 0x0000003000307308 */ /* 0x000e620000000800 */
[----:B------:R-:W-:Y:S02]  /*11180*/  F2FP.SATFINITE.E4M3.F32.PACK_AB_MERGE_C R181, R73, R38, R181 ;  /* 0x0000002649b5723e */ /* 0x000fe400048070b5 */
[----:B------:R-:W-:Y:S02]  /*11190*/  F2FP.SATFINITE.E4M3.F32.PACK_AB_MERGE_C R179, R25, R24, R179 ;  /* 0x0000001819b3723e */ /* 0x000fe400048070b3 */
[----:B------:R-:W-:-:S02]  /*111a0*/  F2FP.SATFINITE.E4M3.F32.PACK_AB_MERGE_C R183, R57, R42, R183 ;  /* 0x0000002a39b7723e */ /* 0x000fc400048070b7 */
[----:B------:R-:W-:Y:S01]  /*111b0*/  F2FP.SATFINITE.E4M3.F32.PACK_AB_MERGE_C R177, R41, R40, R177 ;  /* 0x0000002829b1723e */ /* 0x000fe200048070b1 */
[----:B------:R-:W-:Y:S01]  /*111c0*/  MUFU.EX2 R36, R36 ;  /* 0x0000002400247308 */ /* 0x000fe20000000800 */
[----:B0-----:R-:W-:Y:S01]  /*111d0*/  FMNMX.FTZ R63, R56, R63, !PT ;  /* 0x0000003f383f7209 */ /* 0x001fe20007810000 */
[C-C-:B------:R-:W-:Y:S01]  /*111e0*/  FFMA.FTZ R56, R2.reuse, R27, -R75.reuse ;  /* 0x0000001b02387223 */ /* 0x140fe2000001084b */
[----:B------:R-:W-:-:S05]  /*111f0*/  FFMA.FTZ R27, R2, R71, -R75 ;  /* 0x00000047021b7223 */ /* 0x000fca000001084b */
[----:B------:R-:W-:Y:S01]  /*11200*/  MUFU.EX2 R37, R37 ;  /* 0x0000002500257308 */ /* 0x000fe20000000800 */
[----:B-1----:R-:W-:Y:S01]  /*11210*/  F2FP.SATFINITE.E4M3.F32.PACK_AB_MERGE_C R173, R48, R21, RZ ;  /* 0x0000001530ad723e */ /* 0x002fe200048070ff */
[----:B------:R-:W0:Y:S03]  /*11220*/  SHFL.BFLY PT, R60, R63, 0x1, 0x1f ;  /* 0x0c201f003f3c7f89 */ /* 0x000e2600000e0000 */
[----:B------:R-:W-:-:S03]  /*11230*/  F2FP.SATFINITE.E4M3.F32.PACK_AB_MERGE_C R173, R32, R29, R173 ;  /* 0x0000001d20ad723e */ /* 0x000fc600048070ad */
[----:B------:R-:W-:Y:S08]  /*11240*/  MUFU.EX2 R47, R47 ;  /* 0x0000002f002f7308 */ /* 0x000ff00000000800 */
[----:B------:R-:W-:Y:S08]  /*11250*/  MUFU.EX2 R52, R52 ;  /* 0x0000003400347308 */ /* 0x000ff00000000800 */
[----:B------:R-:W-:Y:S01]  /*11260*/  MUFU.EX2 R43, R43 ;  /* 0x0000002b002b7308 */ /* 0x000fe20000000800 */
[----:B0-----:R-:W-:Y:S01]  /*11270*/  FMNMX.FTZ R3, R63, R60, !PT ;  /* 0x0000003c3f037209 */ /* 0x001fe20007810000 */
[----:B------:R-:W-:Y:S01]  /*11280*/  FFMA.FTZ R60, R2, R35, -R75 ;  /* 0x00000023023c7223 */ /* 0x000fe2000001084b */
[----:B------:R-:W-:-:S02]  /*11290*/  FADD.FTZ R75, R20, R79 ;  /* 0x0000004f144b7221 */ /* 0x000fc40000010000 */
[----:B------:R-:W-:Y:S01]  /*112a0*/  FSETP.NEU.FTZ.AND P2, PT, R3, -INF , PT ;  /* 0xff8000000300780b */ /* 0x000fe20003f5d000 */
[----:B------:R-:W-:-:S01]  /*112b0*/  FFMA.FTZ R62, R2, R3, -8 ;  /* 0xc1000000023e7423 */ /* 0x000fc20000010003 */
[----:B------:R-:W-:Y:S01]  /*112c0*/  FADD.FTZ R90, R26, R75 ;  /* 0x0000004b1a5a7221 */ /* 0x000fe20000010000 */
        /* <DEDUP_REMOVED lines=12> */
[----:B------:R-:W-:Y:S01]  /*11390*/  FADD.FTZ R91, R83, R90 ;  /* 0x0000005a535b7221 */ /* 0x000fe20000010000 */
[----:B------:R-:W-:-:S01]  /*113a0*/  FFMA.FTZ R68, R2, R107, -R62 ;  /* 0x0000006b02447223 */ /* 0x000fc2000001083e */
[C-C-:B------:R-:W-:Y:S01]  /*113b0*/  FFMA.FTZ R109, R2.reuse, R109, -R62.reuse ;  /* 0x0000006d026d7223 */ /* 0x140fe2000001083e */
[----:B------:R-:W-:-:S01]  /*113c0*/  FFMA.FTZ R111, R2, R111, -R62 ;  /* 0x0000006f026f7223 */ /* 0x000fc2000001083e */
[----:B------:R-:W0:Y:S01]  /*113d0*/  MUFU.EX2 R50, R50 ;  /* 0x0000003200327308 */ /* 0x000e220000000800 */
[----:B------:R-:W-:-:S01]  /*113e0*/  FADD.FTZ R92, R30, R91 ;  /* 0x0000005b1e5c7221 */ /* 0x000fc20000010000 */
[C-C-:B------:R-:W-:Y:S01]  /*113f0*/  FFMA.FTZ R63, R2.reuse, R113, -R62.reuse ;  /* 0x00000071023f7223 */ /* 0x140fe2000001083e */
[----:B------:R-:W-:-:S01]  /*11400*/  FFMA.FTZ R72, R2, R81, -R62 ;  /* 0x0000005102487223 */ /* 0x000fc2000001083e */
[----:B------:R-:W-:Y:S01]  /*11410*/  FFMA.FTZ R82, R2, R115, -R62 ;  /* 0x0000007302527223 */ /* 0x000fe2000001083e */
[----:B------:R-:W-:-:S01]  /*11420*/  FADD.FTZ R91, R87, R92 ;  /* 0x0000005c575b7221 */ /* 0x000fc20000010000 */
[C-C-:B------:R-:W-:Y:S01]  /*11430*/  FFMA.FTZ R85, R2.reuse, R85, -R62.reuse ;  /* 0x0000005502557223 */ /* 0x140fe2000001083e */
[----:B------:R-:W-:-:S01]  /*11440*/  FFMA.FTZ R67, R2, R117, -R62 ;  /* 0x0000007502437223 */ /* 0x000fc2000001083e */
[----:B------:R-:W1:Y:S01]  /*11450*/  MUFU.EX2 R51, R51 ;  /* 0x0000003300337308 */ /* 0x000e620000000800 */
[----:B------:R-:W-:-:S01]  /*11460*/  FADD.FTZ R92, R34, R91 ;  /* 0x0000005b225c7221 */ /* 0x000fc20000010000 */
[C-C-:B------:R-:W-:Y:S01]  /*11470*/  FFMA.FTZ R74, R2.reuse, R119, -R62.reuse ;  /* 0x00000077024a7223 */ /* 0x140fe2000001083e */
[----:B------:R-:W-:-:S01]  /*11480*/  FFMA.FTZ R78, R2, R121, -R62 ;  /* 0x00000079024e7223 */ /* 0x000fc2000001083e */
[----:B------:R-:W-:Y:S01]  /*11490*/  FFMA.FTZ R81, R2, R123, -R62 ;  /* 0x0000007b02517223 */ /* 0x000fe2000001083e */
[----:B------:R-:W-:-:S01]  /*114a0*/  FADD.FTZ R91, R89, R92 ;  /* 0x0000005c595b7221 */ /* 0x000fc20000010000 */
[C-C-:B------:R-:W-:Y:S01]  /*114b0*/  FFMA.FTZ R71, R2.reuse, R125, -R62.reuse ;  /* 0x0000007d02477223 */ /* 0x140fe2000001083e */
[----:B------:R-:W-:-:S01]  /*114c0*/  FFMA.FTZ R76, R2, R65, -R62 ;  /* 0x00000041024c7223 */ /* 0x000fc2000001083e */
[----:B------:R-:W2:Y:S01]  /*114d0*/  MUFU.EX2 R66, R66 ;  /* 0x0000004200427308 */ /* 0x000ea20000000800 */
[----:B0-----:R-:W-:-:S01]  /*114e0*/  FADD.FTZ R86, R31, R50 ;  /* 0x000000321f567221 */ /* 0x001fc20000010000 */
[----:B------:R-:W-:Y:S01]  /*114f0*/  FADD.FTZ R92, R38, R91 ;  /* 0x0000005b265c7221 */ /* 0x000fe20000010000 */
[----:B------:R-:W-:-:S01]  /*11500*/  FFMA.FTZ R65, R2, R127, -R62 ;  /* 0x0000007f02417223 */ /* 0x000fc2000001083e */
[----:B------:R-:W-:Y:S01]  /*11510*/  FFMA.FTZ R80, R2, R69, -R62 ;  /* 0x0000004502507223 */ /* 0x000fe2000001083e */
[----:B------:R-:W-:-:S02]  /*11520*/  VIADD R69, R0, 0x22840 ;  /* 0x0002284000457836 */ /* 0x000fc40000000000 */
[----:B------:R-:W-:Y:S01]  /*11530*/  FADD.FTZ R93, R73, R92 ;  /* 0x0000005c495d7221 */ /* 0x000fe20000010000 */
[----:B------:R-:W-:-:S01]  /*11540*/  FFMA.FTZ R0, R2, R131, -R62 ;  /* 0x0000008302007223 */ /* 0x000fc2000001083e */
[----:B------:R-:W0:Y:S01]  /*11550*/  MUFU.EX2 R35, R35 ;  /* 0x0000002300237308 */ /* 0x000e220000000800 */
[----:B-1----:R-:W-:-:S01]  /*11560*/  FADD.FTZ R75, R51, R86 ;  /* 0x00000056334b7221 */ /* 0x002fc20000010000 */
[----:B------:R-:W-:Y:S01]  /*11570*/  FADD.FTZ R92, R46, R93 ;  /* 0x0000005d2e5c7221 */ /* 0x000fe20000010000 */
[----:B------:R-:W-:Y:S01]  /*11580*/  PRMT R69, R228, 0x654, R69 ;  /* 0x00000654e4457816 */ /* 0x000fe20000000045 */
[C-C-:B------:R-:W-:Y:S01]  /*11590*/  FFMA.FTZ R133, R2.reuse, R133, -R62.reuse ;  /* 0x0000008502857223 */ /* 0x140fe2000001083e */
[----:B------:R-:W-:-:S01]  /*115a0*/  FFMA.FTZ R84, R2, R135, -R62 ;  /* 0x0000008702547223 */ /* 0x000fc2000001083e */
[----:B------:R-:W-:Y:S01]  /*115b0*/  FADD.FTZ R89, R77, R92 ;  /* 0x0000005c4d597221 */ /* 0x000fe20000010000 */
[----:B------:R1:W-:Y:S01]  /*115c0*/  SYNCS.ARRIVE.TRANS64.RED.A1T0 RZ, [R69+URZ], RZ ;  /* 0x000000ff45ff79a7 */ /* 0x0003e2000810043f */
[----:B------:R-:W3:Y:S01]  /*115d0*/  MUFU.EX2 R64, R64 ;  /* 0x0000004000407308 */ /* 0x000ee20000000800 */
[----:B--2---:R-:W-:-:S01]  /*115e0*/  FADD.FTZ R90, R66, R75 ;  /* 0x0000004b425a7221 */ /* 0x004fc20000010000 */
[--C-:B------:R-:W-:Y:S01]  /*115f0*/  FFMA.FTZ R75, R2, R53, -R62.reuse ;  /* 0x00000035024b7223 */ /* 0x100fe2000001083e */
[----:B------:R-:W-:Y:S01]  /*11600*/  F2FP.SATFINITE.E4M3.F32.PACK_AB_MERGE_C R184, R66, R51, RZ ;  /* 0x0000003342b8723e */ /* 0x000fe200048070ff */
[----:B------:R-:W-:Y:S01]  /*11610*/  FADD.FTZ R34, R42, R89 ;  /* 0x000000592a227221 */ /* 0x000fe20000010000 */
[----:B------:R-:W-:-:S01]  /*11620*/  FFMA.FTZ R86, R2, R49, -R62 ;  /* 0x0000003102567223 */ /* 0x000fc2000001083e */
[----:B------:R-:W-:Y:S01]  /*11630*/  FFMA.FTZ R137, R2, R137, -R62 ;  /* 0x0000008902897223 */ /* 0x000fe2000001083e */
[----:B------:R-:W-:Y:S01]  /*11640*/  F2FP.SATFINITE.E4M3.F32.PACK_AB_MERGE_C R184, R50, R31, R184 ;  /* 0x0000001f32b8723e */ /* 0x000fe200048070b8 */
[----:B------:R-:W2:Y:S01]  /*11650*/  MUFU.EX2 R59, R59 ;  /* 0x0000003b003b7308 */ /* 0x000ea20000000800 */
[----:B0-----:R-:W-:-:S01]  /*11660*/  FADD.FTZ R53, R35, R90 ;  /* 0x0000005a23357221 */ /* 0x001fc20000010000 */
[C-C-:B-1----:R-:W-:Y:S01]  /*11670*/  FFMA.FTZ R69, R2.reuse, R129, -R62.reuse ;  /* 0x0000008102457223 */ /* 0x142fe2000001083e */
[----:B------:R-:W-:-:S01]  /*11680*/  FFMA.FTZ R139, R2, R139, -R62 ;  /* 0x0000008b028b7223 */ /* 0x000fc2000001083e */
[C-C-:B------:R-:W-:Y:S01]  /*11690*/  FFMA.FTZ R141, R2.reuse, R141, -R62.reuse ;  /* 0x0000008d028d7223 */ /* 0x140fe2000001083e */
[----:B------:R-:W-:-:S01]  /*116a0*/  FFMA.FTZ R143, R2, R143, -R62 ;  /* 0x0000008f028f7223 */ /* 0x000fc2000001083e */
[C-C-:B------:R-:W-:Y:S01]  /*116b0*/  FFMA.FTZ R145, R2.reuse, R145, -R62.reuse ;  /* 0x0000009102917223 */ /* 0x140fe2000001083e */
[----:B------:R-:W-:-:S01]  /*116c0*/  FFMA.FTZ R147, R2, R147, -R62 ;  /* 0x0000009302937223 */ /* 0x000fc2000001083e */
[----:B------:R-:W0:Y:S01]  /*116d0*/  MUFU.EX2 R70, R70 ;  /* 0x0000004600467308 */ /* 0x000e220000000800 */
[----:B---3--:R-:W-:-:S01]  /*116e0*/  FADD.FTZ R90, R64, R53 ;  /* 0x00000035405a7221 */ /* 0x008fc20000010000 */
[C-C-:B------:R-:W-:Y:S01]  /*116f0*/  FFMA.FTZ R149, R2.reuse, R149, -R62.reuse ;  /* 0x0000009502957223 */ /* 0x140fe2000001083e */
[----:B------:R-:W-:-:S01]  /*11700*/  FFMA.FTZ R151, R2, R151, -R62 ;  /* 0x0000009702977223 */ /* 0x000fc2000001083e */
[C-C-:B------:R-:W-:Y:S01]  /*11710*/  FFMA.FTZ R153, R2.reuse, R153, -R62.reuse ;  /* 0x0000009902997223 */ /* 0x140fe2000001083e */
[----:B------:R-:W-:-:S03]  /*11720*/  FFMA.FTZ R62, R2, R155, -R62 ;  /* 0x0000009b023e7223 */ /* 0x000fc6000001083e */
[----:B------:R-:W1:Y:S01]  /*11730*/  MUFU.EX2 R55, R55 ;  /* 0x0000003700377308 */ /* 0x000e620000000800 */
[----:B--2---:R-:W-:-:S07]  /*11740*/  FADD.FTZ R53, R59, R90 ;  /* 0x0000005a3b357221 */ /* 0x004fce0000010000 */
[----:B------:R-:W2:Y:S01]  /*11750*/  MUFU.EX2 R68, R68 ;  /* 0x0000004400447308 */ /* 0x000ea20000000800 */
[----:B0-----:R-:W-:-:S01]  /*11760*/  FADD.FTZ R90, R70, R53 ;  /* 0x00000035465a7221 */ /* 0x001fc20000010000 */
[----:B------:R-:W-:Y:S01]  /*11770*/  F2FP.SATFINITE.E4M3.F32.PACK_AB_MERGE_C R186, R70, R59, RZ ;  /* 0x0000003b46ba723e */ /* 0x000fe200048070ff */
[----:B------:R-:W-:-:S03]  /*11780*/  FADD.FTZ R59, R57, R34 ;  /* 0x00000022393b7221 */ /* 0x000fc60000010000 */
[----:B------:R-:W-:Y:S01]  /*11790*/  F2FP.SATFINITE.E4M3.F32.PACK_AB_MERGE_C R186, R64, R35, R186 ;  /* 0x0000002340ba723e */ /* 0x000fe200048070ba */
[----:B------:R-:W-:-:S01]  /*117a0*/  FADD.FTZ R34, R54, R59 ;  /* 0x0000003b36227221 */ /* 0x000fc20000010000 */
[----:B------:R-:W0:Y:S01]  /*117b0*/  MUFU.EX2 R109, R109 ;  /* 0x0000006d006d7308 */ /* 0x000e220000000800 */
[----:B-1----:R-:W-:-:S02]  /*117c0*/  FADD.FTZ R91, R55, R90 ;  /* 0x0000005a375b7221 */ /* 0x002fc40000010000 */
[----:B------:R-:W-:-:S04]  /*117d0*/  FADD.FTZ R61, R61, R34 ;  /* 0x000000223d3d7221 */ /* 0x000fc80000010000 */
[----:B------:R-:W-:Y:S01]  /*117e0*/  FADD.FTZ R34, R40, R61 ;  /* 0x0000003d28227221 */ /* 0x000fe20000010000 */
[----:B------:R-:W1:Y:S01]  /*117f0*/  MUFU.EX2 R88, R111 ;  /* 0x0000006f00587308 */ /* 0x000e620000000800 */
[----:B--2---:R-:W-:-:S02]  /*11800*/  FADD.FTZ R90, R68, R91 ;  /* 0x0000005b445a7221 */ /* 0x004fc40000010000 */
[----:B------:R-:W-:Y:S01]  /*11810*/  FADD.FTZ R31, R41, R34 ;  /* 0x00000022291f7221 */ /* 0x000fe20000010000 */
[----:B------:R-:W-:-:S03]  /*11820*/  CS2R R40, SRZ ;  /* 0x0000000000287805 */ /* 0x000fc6000001ff00 */
[----:B------:R-:W-:Y:S01]  /*11830*/  FADD.FTZ R34, R44, R31 ;  /* 0x0000001f2c227221 */ /* 0x000fe20000010000 */
[----:B------:R-:W2:Y:S01]  /*11840*/  MUFU.EX2 R63, R63 ;  /* 0x0000003f003f7308 */ /* 0x000ea20000000800 */
[----:B0-----:R-:W-:-:S02]  /*11850*/  FADD.FTZ R83, R109, R90 ;  /* 0x0000005a6d537221 */ /* 0x001fc40000010000 */
[----:B------:R-:W-:-:S04]  /*11860*/  FADD.FTZ R45, R45, R34 ;  /* 0x000000222d2d7221 */ /* 0x000fc80000010000 */
[----:B------:R-:W-:Y:S01]  /*11870*/  FADD.FTZ R34, R24, R45 ;  /* 0x0000002d18227221 */ /* 0x000fe20000010000 */
[----:B------:R-:W0:Y:S01]  /*11880*/  MUFU.EX2 R72, R72 ;  /* 0x0000004800487308 */ /* 0x000e220000000800 */
[----:B-1----:R-:W-:-:S01]  /*11890*/  FADD.FTZ R26, R88, R83 ;  /* 0x00000053581a7221 */ /* 0x002fc20000010000 */
[----:B------:R-:W-:Y:S01]  /*118a0*/  F2FP.SATFINITE.E4M3.F32.PACK_AB_MERGE_C R180, R88, R109, RZ ;  /* 0x0000006d58b4723e */ /* 0x000fe200048070ff */
[----:B------:R-:W-:-:S01]  /*118b0*/  FADD.FTZ R35, R25, R34 ;  /* 0x0000002219237221 */ /* 0x000fc20000010000 */
[----:B------:R-:W-:Y:S02]  /*118c0*/  CS2R R44, SRZ ;  /* 0x00000000002c7805 */ /* 0x000fe4000001ff00 */
[----:B------:R-:W-:Y:S01]  /*118d0*/  F2FP.SATFINITE.E4M3.F32.PACK_AB_MERGE_C R180, R68, R55, R180 ;  /* 0x0000003744b4723e */ /* 0x000fe200048070b4 */
[----:B------:R-:W-:Y:S01]  /*118e0*/  FADD.FTZ R38, R28, R35 ;  /* 0x000000231c267221 */ /* 0x000fe20000010000 */
[----:B------:R-:W1:Y:S01]  /*118f0*/  MUFU.EX2 R82, R82 ;  /* 0x0000005200527308 */ /* 0x000e620000000800 */
[----:B--2---:R-:W-:-:S01]  /*11900*/  FADD.FTZ R51, R63, R26 ;  /* 0x0000001a3f337221 */ /* 0x004fc20000010000 */
[----:B------:R-:W-:Y:S01]  /*11910*/  CS2R R54, SRZ ;  /* 0x0000000000367805 */ /* 0x000fe2000001ff00 */
[----:B------:R-:W-:-:S04]  /*11920*/  FADD.FTZ R38, R33, R38 ;  /* 0x0000002621267221 */ /* 0x000fc80000010000 */
[----:B------:R-:W-:Y:S01]  /*11930*/  FADD.FTZ R33, R29, R38 ;  /* 0x000000261d217221 */ /* 0x000fe20000010000 */
[----:B------:R-:W2:Y:S01]  /*11940*/  MUFU.EX2 R85, R85 ;  /* 0x0000005500557308 */ /* 0x000ea20000000800 */
[----:B0-----:R-:W-:-:S07]  /*11950*/  FADD.FTZ R51, R72, R51 ;  /* 0x0000003348337221 */ /* 0x001fce0000010000 */
[----:B------:R-:W0:Y:S01]  /*11960*/  MUFU.EX2 R67, R67 ;  /* 0x0000004300437308 */ /* 0x000e220000000800 */
[----:B-1----:R-:W-:-:S07]  /*11970*/  FADD.FTZ R20, R82, R51 ;  /* 0x0000003352147221 */ /* 0x002fce0000010000 */
[----:B------:R-:W1:Y:S01]  /*11980*/  MUFU.EX2 R74, R74 ;  /* 0x0000004a004a7308 */ /* 0x000e620000000800 */
[----:B--2---:R-:W-:-:S01]  /*11990*/  FADD.FTZ R20, R85, R20 ;  /* 0x0000001455147221 */ /* 0x004fc20000010000 */
[----:B------:R-:W-:Y:S02]  /*119a0*/  F2FP.SATFINITE.E4M3.F32.PACK_AB_MERGE_C R182, R85, R82, RZ ;  /* 0x0000005255b6723e */ /* 0x000fe400048070ff */
[----:B------:R-:W-:Y:S02]  /*119b0*/  CS2R R82, SRZ ;  /* 0x0000000000527805 */ /* 0x000fe4000001ff00 */
[----:B------:R-:W-:Y:S02]  /*119c0*/  F2FP.SATFINITE.E4M3.F32.PACK_AB_MERGE_C R182, R72, R63, R182 ;  /* 0x0000003f48b6723e */ /* 0x000fe400048070b6 */
[----:B------:R-:W-:Y:S01]  /*119d0*/  CS2R R72, SRZ ;  /* 0x0000000000487805 */ /* 0x000fe2000001ff00 */
[----:B------:R-:W2:Y:S01]  /*119e0*/  MUFU.EX2 R78, R78 ;  /* 0x0000004e004e7308 */ /* 0x000ea20000000800 */
[----:B0-----:R-:W-:-:S07]  /*119f0*/  FADD.FTZ R51, R67, R20 ;  /* 0x0000001443337221 */ /* 0x001fce0000010000 */
[----:B------:R-:W0:Y:S01]  /*11a00*/  MUFU.EX2 R81, R81 ;  /* 0x0000005100517308 */ /* 0x000e220000000800 */
[----:B-1----:R-:W-:-:S07]  /*11a10*/  FADD.FTZ R51, R74, R51 ;  /* 0x000000334a337221 */ /* 0x002fce0000010000 */
[----:B------:R-:W1:Y:S01]  /*11a20*/  MUFU.EX2 R71, R71 ;  /* 0x0000004700477308 */ /* 0x000e620000000800 */
[----:B--2---:R-:W-:-:S01]  /*11a30*/  FADD.FTZ R30, R78, R51 ;  /* 0x000000334e1e7221 */ /* 0x004fc20000010000 */
[----:B------:R-:W-:-:S06]  /*11a40*/  CS2R R50, SRZ ;  /* 0x0000000000327805 */ /* 0x000fcc000001ff00 */
[----:B------:R-:W2:Y:S01]  /*11a50*/  MUFU.EX2 R76, R76 ;  /* 0x0000004c004c7308 */ /* 0x000ea20000000800 */
[----:B0-----:R-:W-:-:S01]  /*11a60*/  FADD.FTZ R30, R81, R30 ;  /* 0x0000001e511e7221 */ /* 0x001fc20000010000 */
[----:B------:R-:W-:Y:S02]  /*11a70*/  F2FP.SATFINITE.E4M3.F32.PACK_AB_MERGE_C R176, R81, R78, RZ ;  /* 0x0000004e51b0723e */ /* 0x000fe400048070ff */
[----:B------:R-:W-:Y:S02]  /*11a80*/  CS2R R78, SRZ ;  /* 0x00000000004e7805 */ /* 0x000fe4000001ff00 */
[----:B------:R-:W-:Y:S02]  /*11a90*/  F2FP.SATFINITE.E4M3.F32.PACK_AB_MERGE_C R176, R74, R67, R176 ;  /* 0x000000434ab0723e */ /* 0x000fe400048070b0 */
[----:B------:R-:W-:Y:S01]  /*11aa0*/  CS2R R66, SRZ ;  /* 0x0000000000427805 */ /* 0x000fe2000001ff00 */
[----:B------:R-:W0:Y:S01]  /*11ab0*/  MUFU.EX2 R65, R65 ;  /* 0x0000004100417308 */ /* 0x000e220000000800 */
[----:B-1----:R-:W-:-:S07]  /*11ac0*/  FADD.FTZ R31, R71, R30 ;  /* 0x0000001e471f7221 */ /* 0x002fce0000010000 */
[----:B------:R-:W1:Y:S01]  /*11ad0*/  MUFU.EX2 R80, R80 ;  /* 0x0000005000507308 */ /* 0x000e620000000800 */
[----:B--2---:R-:W-:-:S07]  /*11ae0*/  FADD.FTZ R34, R76, R31 ;  /* 0x0000001f4c227221 */ /* 0x004fce0000010000 */
[----:B------:R-:W2:Y:S01]  /*11af0*/  MUFU.EX2 R0, R0 ;  /* 0x0000000000007308 */ /* 0x000ea20000000800 */
[----:B0-----:R-:W-:-:S01]  /*11b00*/  FADD.FTZ R31, R65, R34 ;  /* 0x00000022411f7221 */ /* 0x001fc20000010000 */
[----:B------:R-:W-:Y:S01]  /*11b10*/  FADD.FTZ R34, R32, R33 ;  /* 0x0000002120227221 */ /* 0x000fe20000010000 */
[----:B------:R-:W-:Y:S01]  /*11b20*/  IMAD.MOV.U32 R32, RZ, RZ, R200 ;  /* 0x000000ffff207224 */ /* 0x000fe200078e00c8 */
[----:B------:R-:W0:Y:S04]  /*11b30*/  @P0 LDC R33, c[0x0][0x44c] ;  /* 0x00011300ff210b82 */ /* 0x000e280000000800 */
[----:B------:R-:W3:Y:S01]  /*11b40*/  MUFU.EX2 R69, R69 ;  /* 0x0000004500457308 */ /* 0x000ee20000000800 */
[----:B-1----:R-:W-:-:S01]  /*11b50*/  FADD.FTZ R31, R80, R31 ;  /* 0x0000001f501f7221 */ /* 0x002fc20000010000 */
[----:B------:R-:W-:-:S02]  /*11b60*/  F2FP.SATFINITE.E4M3.F32.PACK_AB_MERGE_C R178, R80, R65, RZ ;  /* 0x0000004150b2723e */ /* 0x000fc400048070ff */
[----:B------:R-:W-:Y:S02]  /*11b70*/  CS2R R80, SRZ ;  /* 0x0000000000507805 */ /* 0x000fe4000001ff00 */
[----:B------:R-:W-:Y:S02]  /*11b80*/  CS2R R64, SRZ ;  /* 0x0000000000407805 */ /* 0x000fe4000001ff00 */
[----:B------:R-:W-:Y:S02]  /*11b90*/  F2FP.SATFINITE.E4M3.F32.PACK_AB_MERGE_C R178, R76, R71, R178 ;  /* 0x000000474cb2723e */ /* 0x000fe400048070b2 */
[----:B------:R-:W-:Y:S01]  /*11ba0*/  CS2R R76, SRZ ;  /* 0x00000000004c7805 */ /* 0x000fe2000001ff00 */
[----:B------:R-:W1:Y:S01]  /*11bb0*/  MUFU.EX2 R49, R133 ;  /* 0x0000008500317308 */ /* 0x000e620000000800 */
[----:B--2---:R-:W-:-:S01]  /*11bc0*/  FADD.FTZ R28, R0, R31 ;  /* 0x0000001f001c7221 */ /* 0x004fc20000010000 */
[----:B------:R-:W-:Y:S01]  /*11bd0*/  FADD.FTZ R31, R21, R34 ;  /* 0x00000022151f7221 */ /* 0x000fe20000010000 */
[----:B------:R-:W-:Y:S01]  /*11be0*/  CS2R R70, SRZ ;  /* 0x0000000000467805 */ /* 0x000fe2000001ff00 */
[----:B------:R-:W2:Y:S02]  /*11bf0*/  @P0 LDC R34, c[0x0][0x450] ;  /* 0x00011400ff220b82 */ /* 0x000ea40000000800 */
[----:B------:R-:W-:-:S02]  /*11c00*/  FADD.FTZ R31, R48, R31 ;  /* 0x0000001f301f7221 */ /* 0x000fc40000010000 */
[----:B------:R-:W4:Y:S01]  /*11c10*/  MUFU.EX2 R84, R84 ;  /* 0x0000005400547308 */ /* 0x000f220000000800 */
[----:B---3--:R-:W-:-:S07]  /*11c20*/  FADD.FTZ R28, R69, R28 ;  /* 0x0000001c451c7221 */ /* 0x008fce0000010000 */
[----:B------:R-:W3:Y:S01]  /*11c30*/  MUFU.EX2 R53, R137 ;  /* 0x0000008900357308 */ /* 0x000ee20000000800 */
[----:B-1----:R-:W-:-:S07]  /*11c40*/  FADD.FTZ R25, R49, R28 ;  /* 0x0000001c31197221 */ /* 0x002fce0000010000 */
[----:B------:R-:W1:Y:S01]  /*11c50*/  MUFU.EX2 R86, R86 ;  /* 0x0000005600567308 */ /* 0x000e620000000800 */
[C---:B----4-:R-:W-:Y:S01]  /*11c60*/  F2FP.SATFINITE.E4M3.F32.PACK_AB_MERGE_C R172, R84.reuse, R49, RZ ;  /* 0x0000003154ac723e */ /* 0x050fe200048070ff */
[----:B------:R-:W-:Y:S01]  /*11c70*/  FADD.FTZ R84, R84, R25 ;  /* 0x0000001954547221 */ /* 0x000fe20000010000 */
[----:B------:R-:W-:Y:S02]  /*11c80*/  F2FP.SATFINITE.E4M3.F32.PACK_AB_MERGE_C R25, R52, R47, RZ ;  /* 0x0000002f3419723e */ /* 0x000fe400048070ff */
[----:B------:R-:W-:Y:S02]  /*11c90*/  CS2R R48, SRZ ;  /* 0x0000000000307805 */ /* 0x000fe4000001ff00 */
[----:B------:R-:W-:Y:S01]  /*11ca0*/  F2FP.SATFINITE.E4M3.F32.PACK_AB_MERGE_C R172, R69, R0, R172 ;  /* 0x0000000045ac723e */ /* 0x000fe200048070ac */
[----:B------:R-:W-:Y:S01]  /*11cb0*/  FADD.FTZ R0, R36, R31 ;  /* 0x0000001f24007221 */ /* 0x000fe20000010000 */
[----:B------:R-:W-:Y:S01]  /*11cc0*/  F2FP.SATFINITE.E4M3.F32.PACK_AB_MERGE_C R175, R37, R36, R25 ;  /* 0x0000002425af723e */ /* 0x000fe20004807019 */
[----:B------:R-:W-:Y:S01]  /*11cd0*/  MUFU.EX2 R139, R139 ;  /* 0x0000008b008b7308 */ /* 0x000fe20000000800 */
[----:B---3--:R-:W-:-:S01]  /*11ce0*/  FADD.FTZ R21, R53, R84 ;  /* 0x0000005435157221 */ /* 0x008fc20000010000 */
[----:B------:R-:W-:Y:S01]  /*11cf0*/  FADD.FTZ R28, R37, R0 ;  /* 0x00000000251c7221 */ /* 0x000fe20000010000 */
[----:B0-----:R-:W-:Y:S01]  /*11d00*/  @P0 IMAD.HI.U32 R31, R200, R33, RZ ;  /* 0x00000021c81f0227 */ /* 0x001fe200078e00ff */
[----:B------:R-:W-:-:S02]  /*11d10*/  CS2R R84, SRZ ;  /* 0x0000000000547805 */ /* 0x000fc4000001ff00 */
[----:B------:R-:W-:Y:S01]  /*11d20*/  CS2R R68, SRZ ;  /* 0x0000000000447805 */ /* 0x000fe2000001ff00 */
[----:B------:R-:W-:Y:S01]  /*11d30*/  FADD.FTZ R47, R47, R28 ;  /* 0x0000001c2f2f7221 */ /* 0x000fe20000010000 */
[----:B------:R-:W-:Y:S01]  /*11d40*/  CS2R R36, SRZ ;  /* 0x0000000000247805 */ /* 0x000fe2000001ff00 */
[----:B------:R0:W3:Y:S01]  /*11d50*/  MUFU.EX2 R26, R75 ;  /* 0x0000004b001a7308 */ /* 0x0000e20000000800 */
[----:B-1----:R-:W-:-:S01]  /*11d60*/  FADD.FTZ R0, R86, R21 ;  /* 0x0000001556007221 */ /* 0x002fc20000010000 */
[----:B------:R-:W-:Y:S01]  /*11d70*/  FADD.FTZ R52, R52, R47 ;  /* 0x0000002f34347221 */ /* 0x000fe20000010000 */
[----:B--2---:R-:W-:Y:S02]  /*11d80*/  @P0 SHF.R.U32.HI R32, RZ, R34, R31 ;  /* 0x00000022ff200219 */ /* 0x004fe4000001161f */
[----:B------:R-:W-:Y:S02]  /*11d90*/  CS2R R46, SRZ ;  /* 0x00000000002e7805 */ /* 0x000fe4000001ff00 */
[----:B------:R-:W-:Y:S01]  /*11da0*/  CS2R R34, SRZ ;  /* 0x0000000000227805 */ /* 0x000fe2000001ff00 */
[----:B------:R-:W-:Y:S01]  /*11db0*/  FADD.FTZ R25, R43, R52 ;  /* 0x000000342b197221 */ /* 0x000fe20000010000 */
[----:B------:R-:W1:Y:S01]  /*11dc0*/  MUFU.EX2 R141, R141 ;  /* 0x0000008d008d7308 */ /* 0x000e620000000800 */
[----:B0-----:R-:W-:-:S02]  /*11dd0*/  CS2R R74, SRZ ;  /* 0x00000000004a7805 */ /* 0x001fc4000001ff00 */
[----:B------:R-:W-:-:S05]  /*11de0*/  FADD.FTZ R28, R56, R25 ;  /* 0x00000019381c7221 */ /* 0x000fca0000010000 */
[----:B------:R-:W0:Y:S01]  /*11df0*/  MUFU.EX2 R20, R143 ;  /* 0x0000008f00147308 */ /* 0x000e220000000800 */
[----:B---3--:R-:W-:Y:S01]  /*11e00*/  F2FP.SATFINITE.E4M3.F32.PACK_AB_MERGE_C R21, R26, R139, RZ ;  /* 0x0000008b1a15723e */ /* 0x008fe200048070ff */
[----:B------:R-:W-:-:S03]  /*11e10*/  FADD.FTZ R139, R139, R0 ;  /* 0x000000008b8b7221 */ /* 0x000fc60000010000 */
[----:B------:R-:W-:Y:S01]  /*11e20*/  F2FP.SATFINITE.E4M3.F32.PACK_AB_MERGE_C R174, R86, R53, R21 ;  /* 0x0000003556ae723e */ /* 0x000fe20004807015 */
[----:B------:R-:W-:-:S01]  /*11e30*/  FADD.FTZ R26, R26, R139 ;  /* 0x0000008b1a1a7221 */ /* 0x000fc20000010000 */
[----:B------:R-:W-:Y:S01]  /*11e40*/  CS2R R86, SRZ ;  /* 0x0000000000567805 */ /* 0x000fe2000001ff00 */
[----:B------:R-:W-:Y:S01]  /*11e50*/  MUFU.EX2 R145, R145 ;  /* 0x0000009100917308 */ /* 0x000fe20000000800 */
[----:B------:R-:W-:Y:S01]  /*11e60*/  CS2R R52, SRZ ;  /* 0x0000000000347805 */ /* 0x000fe2000001ff00 */
[----:B-1----:R-:W-:-:S06]  /*11e70*/  FADD.FTZ R21, R141, R26 ;  /* 0x0000001a8d157221 */ /* 0x002fcc0000010000 */
[----:B------:R-:W1:Y:S01]  /*11e80*/  MUFU.EX2 R30, R147 ;  /* 0x00000093001e7308 */ /* 0x000e620000000800 */
[----:B0-----:R-:W-:-:S07]  /*11e90*/  FADD.FTZ R26, R20, R21 ;  /* 0x00000015141a7221 */ /* 0x001fce0000010000 */
[----:B------:R-:W0:Y:S08]  /*11ea0*/  MUFU.EX2 R15, R15 ;  /* 0x0000000f000f7308 */ /* 0x000e300000000800 */
[----:B------:R-:W2:Y:S01]  /*11eb0*/  MUFU.EX2 R58, R58 ;  /* 0x0000003a003a7308 */ /* 0x000ea20000000800 */
[----:B-1----:R-:W-:Y:S01]  /*11ec0*/  F2FP.SATFINITE.E4M3.F32.PACK_AB_MERGE_C R29, R30, R145, RZ ;  /* 0x000000911e1d723e */ /* 0x002fe200048070ff */
[----:B------:R-:W-:-:S03]  /*11ed0*/  FADD.FTZ R145, R145, R26 ;  /* 0x0000001a91917221 */ /* 0x000fc60000010000 */
[----:B------:R-:W-:Y:S01]  /*11ee0*/  F2FP.SATFINITE.E4M3.F32.PACK_AB_MERGE_C R168, R20, R141, R29 ;  /* 0x0000008d14a8723e */ /* 0x000fe2000480701d */
[----:B------:R-:W-:-:S01]  /*11ef0*/  FADD.FTZ R30, R30, R145 ;  /* 0x000000911e1e7221 */ /* 0x000fc20000010000 */
[----:B------:R-:W-:Y:S01]  /*11f00*/  IADD3 R20, R32, R189, -R191 ;  /* 0x000000bd20147210 */ /* 0x000fe20007ffe8bf */
[----:B------:R-:W1:Y:S01]  /*11f10*/  MUFU.EX2 R149, R149 ;  /* 0x0000009500957308 */ /* 0x000e620000000800 */
[----:B0-----:R-:W-:-:S01]  /*11f20*/  FADD.FTZ R21, R15, R28 ;  /* 0x0000001c0f157221 */ /* 0x001fc20000010000 */
[----:B------:R-:W-:Y:S02]  /*11f30*/  CS2R R32, SRZ ;  /* 0x0000000000207805 */ /* 0x000fe4000001ff00 */
[----:B------:R-:W-:-:S04]  /*11f40*/  IMAD.HI R28, R20, 0x66666667, RZ ;  /* 0x66666667141c7827 */ /* 0x000fc800078e02ff */
[----:B------:R-:W0:Y:S01]  /*11f50*/  MUFU.EX2 R13, R13 ;  /* 0x0000000d000d7308 */ /* 0x000e220000000800 */
[C---:B--2---:R-:W-:Y:S01]  /*11f60*/  F2FP.SATFINITE.E4M3.F32.PACK_AB_MERGE_C R15, R58.reuse, R15, RZ ;  /* 0x0000000f3a0f723e */ /* 0x044fe200048070ff */
[----:B------:R-:W-:-:S03]  /*11f70*/  FADD.FTZ R58, R58, R21 ;  /* 0x000000153a3a7221 */ /* 0x000fc60000010000 */
[----:B------:R-:W-:Y:S02]  /*11f80*/  F2FP.SATFINITE.E4M3.F32.PACK_AB_MERGE_C R169, R56, R43, R15 ;  /* 0x0000002b38a9723e */ /* 0x000fe4000480700f */
[----:B------:R-:W-:Y:S02]  /*11f90*/  CS2R R56, SRZ ;  /* 0x0000000000387805 */ /* 0x000fe4000001ff00 */
        /* <DEDUP_REMOVED lines=10> */
[----:B-1----:R-:W-:-:S01]  /*12040*/  FADD.FTZ R26, R60, R21 ;  /* 0x000000153c1a7221 */ /* 0x002fc20000010000 */
[----:B------:R-:W-:-:S06]  /*12050*/  SHF.R.U32.HI R21, RZ, 0x1f, R28 ;  /* 0x0000001fff157819 */ /* 0x000fcc000001161c */
[----:B------:R-:W-:Y:S01]  /*12060*/  MUFU.EX2 R153, R153 ;  /* 0x0000009900997308 */ /* 0x000fe20000000800 */
[----:B0-----:R-:W-:-:S07]  /*12070*/  CS2R R38, SRZ ;  /* 0x0000000000267805 */ /* 0x001fce000001ff00 */
[----:B------:R-:W0:Y:S01]  /*12080*/  MUFU.EX2 R62, R62 ;  /* 0x0000003e003e7308 */ /* 0x000e220000000800 */
[----:B--2---:R-:W-:Y:S01]  /*12090*/  F2FP.SATFINITE.E4M3.F32.PACK_AB_MERGE_C R15, R0, R27, RZ ;  /* 0x0000001b000f723e */ /* 0x004fe200048070ff */
[----:B------:R-:W-:-:S03]  /*120a0*/  FADD.FTZ R27, R27, R26 ;  /* 0x0000001a1b1b7221 */ /* 0x000fc60000010000 */
[----:B------:R-:W-:Y:S01]  /*120b0*/  F2FP.SATFINITE.E4M3.F32.PACK_AB_MERGE_C R171, R60, R13, R15 ;  /* 0x0000000d3cab723e */ /* 0x000fe2000480700f */
[----:B------:R-:W-:-:S01]  /*120c0*/  FADD.FTZ R0, R0, R27 ;  /* 0x0000001b00007221 */ /* 0x000fc20000010000 */
[----:B------:R-:W-:Y:S02]  /*120d0*/  LEA.HI.SX32 R15, R28, R21, 0x1a ;  /* 0x000000151c0f7211 */ /* 0x000fe400078fd2ff */
[----:B------:R-:W-:Y:S02]  /*120e0*/  CS2R R60, SRZ ;  /* 0x00000000003c7805 */ /* 0x000fe4000001ff00 */
[----:B------:R-:W-:Y:S02]  /*120f0*/  CS2R R28, SRZ ;  /* 0x00000000001c7805 */ /* 0x000fe4000001ff00 */
[----:B------:R-:W-:Y:S02]  /*12100*/  CS2R R26, SRZ ;  /* 0x00000000001a7805 */ /* 0x000fe4000001ff00 */
[----:B------:R-:W-:-:S04]  /*12110*/  VIMNMX R15, RZ, R15, !PT ;  /* 0x0000000fff0f7248 */ /* 0x000fc80007fe0100 */
[----:B------:R-:W-:Y:S02]  /*12120*/  ISETP.GE.AND P2, PT, R219, R15, PT ;  /* 0x0000000fdb00720c */ /* 0x000fe40003f46270 */
[----:B0-----:R-:W-:Y:S01]  /*12130*/  F2FP.SATFINITE.E4M3.F32.PACK_AB_MERGE_C R25, R62, R153, RZ ;  /* 0x000000993e19723e */ /* 0x001fe200048070ff */
[----:B------:R-:W-:-:S03]  /*12140*/  FADD.FTZ R153, R153, R20 ;  /* 0x0000001499997221 */ /* 0x000fc60000010000 */
[----:B------:R-:W-:Y:S01]  /*12150*/  F2FP.SATFINITE.E4M3.F32.PACK_AB_MERGE_C R170, R24, R149, R25 ;  /* 0x0000009518aa723e */ /* 0x000fe20004807019 */
[----:B------:R-:W-:-:S01]  /*12160*/  FADD.FTZ R13, R62, R153 ;  /* 0x000000993e0d7221 */ /* 0x000fc20000010000 */
[----:B------:R-:W-:Y:S02]  /*12170*/  CS2R R62, SRZ ;  /* 0x00000000003e7805 */ /* 0x000fe4000001ff00 */
[----:B------:R-:W-:-:S03]  /*12180*/  CS2R R24, SRZ ;  /* 0x0000000000187805 */ /* 0x000fc6000001ff00 */
[----:B------:R-:W-:Y:S05]  /*12190*/  @!P2 BRA `(.L_x_10031) ;  /* 0x00000038004ca947 */ /* 0x000fea0003800000 */
[----:B------:R-:W-:Y:S02]  /*121a0*/  IMAD.MOV.U32 R217, RZ, RZ, R12 ;  /* 0x000000ffffd97224 */ /* 0x000fe400078e000c */
[----:B------:R-:W-:Y:S02]  /*121b0*/  IMAD.MOV.U32 R218, RZ, RZ, R3 ;  /* 0x000000ffffda7224 */ /* 0x000fe400078e0003 */
[----:B------:R-:W-:Y:S02]  /*121c0*/  IMAD.MOV.U32 R223, RZ, RZ, R197 ;  /* 0x000000ffffdf7224 */ /* 0x000fe400078e00c5 */
[----:B------:R-:W-:Y:S02]  /*121d0*/  IMAD.MOV.U32 R220, RZ, RZ, R193 ;  /* 0x000000ffffdc7224 */ /* 0x000fe400078e00c1 */
[----:B------:R-:W-:-:S07]  /*121e0*/  IMAD.MOV.U32 R87, RZ, RZ, RZ ;  /* 0x000000ffff577224 */ /* 0x000fce00078e00ff */
.L_x_10043:
        /* <DEDUP_REMOVED lines=8> */
.L_x_10033:
[----:B------:R-:W-:Y:S02]  /*12270*/  IADD3 R3, R220, 0x1, RZ ;  /* 0x00000001dc037810 */ /* 0x000fe40007ffe0ff */
[----:B------:R-:W-:Y:S02]  /*12280*/  SHF.L.U32 R12, R197, 0x1f, RZ ;  /* 0x0000001fc50c7819 */ /* 0x000fe400000006ff */
[----:B------:R-:W-:-:S04]  /*12290*/  ISETP.NE.AND P3, PT, R3, 0x2, PT ;  /* 0x000000020300780c */ /* 0x000fc80003f65270 */
[----:B------:R-:W-:-:S05]  /*122a0*/  SEL R3, R3, RZ, P3 ;  /* 0x000000ff03037207 */ /* 0x000fca0001800000 */
[----:B------:R-:W-:-:S04]  /*122b0*/  IMAD R3, R3, 0x8, R18 ;  /* 0x0000000803037824 */ /* 0x000fc800078e0212 */
[----:B------:R0:W1:Y:S01]  /*122c0*/  SYNCS.PHASECHK.TRANS64.TRYWAIT P3, [R3+URZ+0x22830], R12 ;  /* 0x0228300c030075a7 */ /* 0x000062000806017f */
[----:B------:R-:W-:Y:S05]  /*122d0*/  @!P1 BRA `(.L_x_10034) ;  /* 0x0000000000049947 */ /* 0x000fea0003800000 */
[----:B------:R-:W-:Y:S01]  /*122e0*/  BPT.TRAP 0x1 ;  /* 0x000000040000795c */ /* 0x000fe20000300000 */
.L_x_10034:
[----:B------:R-:W-:Y:S04]  /*122f0*/  BSSY B0, `(.L_x_10032) ;  /* 0x0000004000007945 */ /* 0x000fe80003800000 */
[----:B-1----:R-:W-:Y:S05]  /*12300*/  @P3 BRA `(.L_x_10035) ;  /* 0x0000000000083947 */ /* 0x002fea0003800000 */
[----:B------:R-:W1:Y:S02]  /*12310*/  SYNCS.PHASECHK.TRANS64.TRYWAIT P3, [R3+URZ+0x22830], R12 ;  /* 0x0228300c030075a7 */ /* 0x000e64000806017f */
[----:B-1----:R-:W-:Y:S05]  /*12320*/  @!P3 BRA `(.L_x_10036) ;  /* 0x0000012c00ecb947 */ /* 0x002fea0003800000 */
.L_x_10035:
[----:B------:R-:W-:Y:S05]  /*12330*/  BSYNC B0 ;  /* 0x0000000000007941 */ /* 0x000fea0003800000 */
.L_x_10032:
[----:B01----:R-:W0:Y:S01]  /*12340*/  S2R R3, SR_TID.X ;  /* 0x0000000000037919 */ /* 0x003e220000002100 */
[----:B------:R-:W-:Y:S01]  /*12350*/  VIADD R193, R220, 0x1 ;  /* 0x00000001dcc17836 */ /* 0x000fe20000000000 */
[----:B------:R-:W-:Y:S05]  /*12360*/  WARPSYNC.ALL ;  /* 0x0000000000007948 */ /* 0x000fea0003800000 */
[C---:B------:R-:W-:Y:S01]  /*12370*/  ISETP.NE.AND P3, PT, R193.reuse, 0x2, PT ;  /* 0x00000002c100780c */ /* 0x040fe20003f65270 */
[----:B------:R-:W-:Y:S01]  /*12380*/  IMAD.MOV.U32 R89, RZ, RZ, 0x40000040 ;  /* 0x40000040ff597424 */ /* 0x000fe200078e00ff */
[C---:B------:R-:W-:Y:S01]  /*12390*/  R2UR UR28, R8.reuse ;  /* 0x00000000081c72ca */ /* 0x040fe200000e0000 */
        /* <DEDUP_REMOVED lines=19> */
[----:B------:R-:W-:Y:S01]  /*124d0*/  R2UR UR39, R91 ;  /* 0x000000005b2772ca */ /* 0x000fe200000e0000 */
[----:B------:R-:W-:Y:S01]  /*124e0*/  IMAD.MOV.U32 R89, RZ, RZ, 0x40000040 ;  /* 0x40000040ff597424 */ /* 0x000fe200078e00ff */
[----:B------:R-:W-:-:S02]  /*124f0*/  R2UR UR36, R8 ;  /* 0x00000000082472ca */ /* 0x000fc400000e0000 */
[----:B0-----:R-:W-:Y:S02]  /*12500*/  SHF.R.U32.HI R3, RZ, 0x7, R3 ;  /* 0x00000007ff037819 */ /* 0x001fe40000011603 */
[----:B------:R-:W-:Y:S02]  /*12510*/  R2UR UR37, R9 ;  /* 0x00000000092572ca */ /* 0x000fe400000e0000 */
[----:B------:R-:W-:Y:S01]  /*12520*/  R2UR UR50, R94 ;  /* 0x000000005e3272ca */ /* 0x000fe200000e0000 */
[----:B------:R-:W-:Y:S01]  /*12530*/  VIADD R3, R3, 0x8 ;  /* 0x0000000803037836 */ /* 0x000fe20000000000 */
[----:B------:R-:W-:Y:S02]  /*12540*/  R2UR UR51, R95 ;  /* 0x000000005f3372ca */ /* 0x000fe400000e0000 */
[----:B------:R-:W-:Y:S01]  /*12550*/  R2UR UR6, R92 ;  /* 0x000000005c0672ca */ /* 0x000fe200000e0000 */
[----:B------:R-:W-:Y:S01]  /*12560*/  VIADD R92, R88, 0x102 ;  /* 0x00000102585c7836 */ /* 0x000fe20000000000 */
[----:B------:R0:W-:Y:S01]  /*12570*/  BAR.SYNC.DEFER_BLOCKING R3, 0x100 ;  /* 0x000400030000751d */ /* 0x0001e20000010000 */
[----:B------:R-:W-:-:S02]  /*12580*/  R2UR UR7, R93 ;  /* 0x000000005d0772ca */ /* 0x000fc400000e0000 */
[----:B------:R-:W-:Y:S02]  /*12590*/  R2UR UR48, R8 ;  /* 0x00000000083072ca */ /* 0x000fe400000e0000 */
[----:B------:R-:W-:Y:S02]  /*125a0*/  R2UR UR49, R9 ;  /* 0x00000000093172ca */ /* 0x000fe400000e0000 */
[----:B------:R-:W-:Y:S02]  /*125b0*/  R2UR UR46, R92 ;  /* 0x000000005c2e72ca */ /* 0x000fe400000e0000 */
[----:B------:R-:W-:Y:S02]  /*125c0*/  R2UR UR47, R93 ;  /* 0x000000005d2f72ca */ /* 0x000fe400000e0000 */
[----:B------:R-:W-:Y:S02]  /*125d0*/  MOV R92, UR51 ;  /* 0x00000033005c7c02 */ /* 0x000fe40008000f00 */
[----:B------:R-:W-:Y:S01]  /*125e0*/  MOV R93, UR50 ;  /* 0x00000032005d7c02 */ /* 0x000fe20008000f00 */
[----:B------:R-:W-:Y:S01]  /*125f0*/  UMOV UR50, UR6 ;  /* 0x0000000600327c82 */ /* 0x000fe20008000000 */
[----:B------:R-:W-:Y:S01]  /*12600*/  UMOV UR51, UR7 ;  /* 0x0000000700337c82 */ /* 0x000fe20008000000 */
[----:B------:R-:W-:-:S02]  /*12610*/  IADD3 R20, R88, 0x400, RZ ;  /* 0x0000040058147810 */ /* 0x000fc40007ffe0ff */
[----:B------:R-:W-:Y:S01]  /*12620*/  R2UR UR4, R90 ;  /* 0x000000005a0472ca */ /* 0x000fe200000e0000 */
[----:B------:R-:W-:Y:S01]  /*12630*/  VIADD R90, R88, 0x402 ;  /* 0x00000402585a7836 */ /* 0x000fe20000000000 */
[----:B------:R-:W-:Y:S01]  /*12640*/  R2UR UR8, R20 ;  /* 0x00000000140872ca */ /* 0x000fe200000e0000 */
[C---:B------:R-:W-:Y:S01]  /*12650*/  VIADD R20, R88.reuse, 0x302 ;  /* 0x0000030258147836 */ /* 0x040fe20000000000 */
[----:B------:R-:W-:Y:S01]  /*12660*/  IADD3 R94, R88, 0x4, RZ ;  /* 0x00000004585e7810 */ /* 0x000fe20007ffe0ff */
        /* <DEDUP_REMOVED lines=17> */
[----:B------:R-:W-:-:S02]  /*12780*/  R2UR UR5, R91 ;  /* 0x000000005b0572ca */ /* 0x000fc400000e0000 */
[C---:B------:R-:W-:Y:S02]  /*12790*/  R2UR UR59, R91.reuse ;  /* 0x000000005b3b72ca */ /* 0x040fe400000e0000 */
[----:B------:R-:W-:Y:S01]  /*127a0*/  R2UR UR30, R20 ;  /* 0x00000000141e72ca */ /* 0x000fe200000e0000 */
[----:B------:R-:W-:Y:S01]  /*127b0*/  VIADD R20, R88, 0x306 ;  /* 0x0000030658147836 */ /* 0x000fe20000000000 */
[C---:B------:R-:W-:Y:S02]  /*127c0*/  R2UR UR15, R91.reuse ;  /* 0x000000005b0f72ca */ /* 0x040fe400000e0000 */
[----:B------:R-:W-:Y:S01]  /*127d0*/  R2UR UR23, R91 ;  /* 0x000000005b1772ca */ /* 0x000fe200000e0000 */
[----:B------:R-:W-:Y:S01]  /*127e0*/  IMAD.MOV.U32 R91, RZ, RZ, 0x40000040 ;  /* 0x40000040ff5b7424 */ /* 0x000fe200078e00ff */
[----:B------:R-:W-:Y:S02]  /*127f0*/  R2UR UR44, R8 ;  /* 0x00000000082c72ca */ /* 0x000fe400000e0000 */
[----:B------:R-:W-:-:S02]  /*12800*/  R2UR UR45, R9 ;  /* 0x00000000092d72ca */ /* 0x000fc400000e0000 */
[----:B------:R-:W-:Y:S02]  /*12810*/  IADD3 R88, R88, 0x406, RZ ;  /* 0x0000040658587810 */ /* 0x000fe40007ffe0ff */
[C---:B------:R-:W-:Y:S02]  /*12820*/  R2UR UR7, R95.reuse ;  /* 0x000000005f0772ca */ /* 0x040fe400000e0000 */
[----:B------:R-:W-:Y:S02]  /*12830*/  R2UR UR26, R94 ;  /* 0x000000005e1a72ca */ /* 0x000fe400000e0000 */
[----:B------:R-:W-:Y:S02]  /*12840*/  R2UR UR27, R95 ;  /* 0x000000005f1b72ca */ /* 0x000fe400000e0000 */
[----:B------:R-:W-:Y:S02]  /*12850*/  R2UR UR42, R88 ;  /* 0x00000000582a72ca */ /* 0x000fe400000e0000 */
[----:B------:R-:W-:-:S02]  /*12860*/  R2UR UR43, R89 ;  /* 0x00000000592b72ca */ /* 0x000fc400000e0000 */
[----:B0-----:R-:W-:Y:S01]  /*12870*/  MOV R3, UR47 ;  /* 0x0000002f00037c02 */ /* 0x001fe20008000f00 */
[----:B------:R-:W-:Y:S01]  /*12880*/  UMOV UR47, UR9 ;  /* 0x00000009002f7c82 */ /* 0x000fe20008000000 */
[----:B------:R-:W-:Y:S01]  /*12890*/  MOV R12, UR46 ;  /* 0x0000002e000c7c02 */ /* 0x000fe20008000f00 */
[----:B------:R-:W-:Y:S01]  /*128a0*/  UMOV UR46, UR8 ;  /* 0x00000008002e7c82 */ /* 0x000fe20008000000 */
[----:B------:R-:W-:Y:S01]  /*128b0*/  MOV R224, UR7 ;  /* 0x0000000700e07c02 */ /* 0x000fe20008000f00 */
[----:B------:R-:W-:Y:S01]  /*128c0*/  UMOV UR7, UR5 ;  /* 0x0000000500077c82 */ /* 0x000fe20008000000 */
[----:B------:R-:W-:Y:S01]  /*128d0*/  MOV R225, UR6 ;  /* 0x0000000600e17c02 */ /* 0x000fe20008000f00 */
[----:B------:R-:W-:Y:S01]  /*128e0*/  UMOV UR6, UR4 ;  /* 0x0000000400067c82 */ /* 0x000fe20008000000 */
[----:B------:R-:W-:Y:S02]  /*128f0*/  R2UR UR4, R10 ;  /* 0x000000000a0472ca */ /* 0x000fe400000e0000 */
[----:B------:R-:W-:-:S02]  /*12900*/  R2UR UR5, R11 ;  /* 0x000000000b0572ca */ /* 0x000fc400000e0000 */
[----:B------:R-:W-:Y:S02]  /*12910*/  R2UR UR55, R21 ;  /* 0x00000000153772ca */ /* 0x000fe400000e0000 */
[C---:B------:R-:W-:Y:S02]  /*12920*/  R2UR UR52, R10.reuse ;  /* 0x000000000a3472ca */ /* 0x040fe400000e0000 */
[C---:B------:R-:W-:Y:S02]  /*12930*/  R2UR UR53, R11.reuse ;  /* 0x000000000b3572ca */ /* 0x040fe400000e0000 */
[----:B------:R-:W-:Y:S02]  /*12940*/  R2UR UR56, R10 ;  /* 0x000000000a3872ca */ /* 0x000fe400000e0000 */
[----:B------:R-:W-:Y:S02]  /*12950*/  R2UR UR57, R11 ;  /* 0x000000000b3972ca */ /* 0x000fe400000e0000 */
[----:B------:R-:W-:Y:S01]  /*12960*/  R2UR UR11, R21 ;  /* 0x00000000150b72ca */ /* 0x000fe200000e0000 */
[----:B------:R-:W-:-:S02]  /*12970*/  WARPGROUP.DEPBAR.LE gsb0, 0x0 ;  /* 0x00008000000079c5 */ /* 0x000fc40000010000 */
[----:B------:R-:W-:Y:S01]  /*12980*/  WARPGROUP.ARRIVE ;  /* 0x00000000000079c5 */ /* 0x000fe20000000000 */
[C---:B------:R-:W-:Y:S02]  /*12990*/  R2UR UR8, R6.reuse ;  /* 0x00000000060872ca */ /* 0x040fe400000e0000 */
[----:B------:R-:W-:Y:S02]  /*129a0*/  R2UR UR9, R7 ;  /* 0x00000000070972ca */ /* 0x000fe400000e0000 */
[----:B------:R-:W-:Y:S01]  /*129b0*/  R2UR UR12, R6 ;  /* 0x00000000060c72ca */ /* 0x000fe200000e0000 */
[----:B------:R-:W-:Y:S01]  /*129c0*/  QGMMA.64x32x32.F32.E4M3.E4M3 R136, gdesc[UR32], RZ, !UPT, gsb0 ;  /* 0x00600000208879f3 */ /* 0x000fe2000c0008ff */
[----:B------:R-:W-:Y:S02]  /*129d0*/  R2UR UR34, R90 ;  /* 0x000000005a2272ca */ /* 0x000fe400000e0000 */
[----:B------:R-:W-:Y:S02]  /*129e0*/  R2UR UR35, R91 ;  /* 0x000000005b2372ca */ /* 0x000fe400000e0000 */
[----:B------:R-:W-:-:S02]  /*129f0*/  R2UR UR13, R7 ;  /* 0x00000000070d72ca */ /* 0x000fc400000e0000 */
[----:B------:R-:W-:Y:S02]  /*12a00*/  R2UR UR19, R21 ;  /* 0x00000000151372ca */ /* 0x000fe400000e0000 */
[C---:B------:R-:W-:Y:S02]  /*12a10*/  R2UR UR16, R6.reuse ;  /* 0x00000000061072ca */ /* 0x040fe400000e0000 */
[C---:B------:R-:W-:Y:S02]  /*12a20*/  R2UR UR17, R7.reuse ;  /* 0x00000000071172ca */ /* 0x040fe400000e0000 */
[----:B------:R-:W-:Y:S02]  /*12a30*/  R2UR UR20, R6 ;  /* 0x00000000061472ca */ /* 0x000fe400000e0000 */
[----:B------:R-:W-:Y:S02]  /*12a40*/  R2UR UR21, R7 ;  /* 0x00000000071572ca */ /* 0x000fe400000e0000 */
[----:B------:R-:W-:-:S02]  /*12a50*/  R2UR UR24, R4 ;  /* 0x00000000041872ca */ /* 0x000fc400000e0000 */
[----:B------:R-:W-:Y:S02]  /*12a60*/  R2UR UR25, R5 ;  /* 0x00000000051972ca */ /* 0x000fe400000e0000 */
[----:B------:R-:W-:Y:S01]  /*12a70*/  R2UR UR31, R21 ;  /* 0x00000000151f72ca */ /* 0x000fe200000e0000 */
[----:B------:R-:W-:Y:S01]  /*12a80*/  IMAD.MOV.U32 R21, RZ, RZ, 0x40000040 ;  /* 0x40000040ff157424 */ /* 0x000fe200078e00ff */
[C---:B------:R-:W-:Y:S02]  /*12a90*/  R2UR UR28, R4.reuse ;  /* 0x00000000041c72ca */ /* 0x040fe400000e0000 */
[C---:B------:R-:W-:Y:S02]  /*12aa0*/  R2UR UR29, R5.reuse ;  /* 0x00000000051d72ca */ /* 0x040fe400000e0000 */
[----:B------:R-:W-:Y:S02]  /*12ab0*/  R2UR UR32, R4 ;  /* 0x00000000042072ca */ /* 0x000fe400000e0000 */
[----:B------:R-:W-:-:S02]  /*12ac0*/  R2UR UR33, R5 ;  /* 0x00000000052172ca */ /* 0x000fc400000e0000 */
        /* <DEDUP_REMOVED lines=76> */
.L_x_10038:
[----:B------:R-:W-:Y:S01]  /*12f90*/  SHF.L.U32 R3, R223, 0x1f, RZ ;  /* 0x0000001fdf037819 */ /* 0x000fe200000006ff */
[----:B------:R-:W-:-:S04]  /*12fa0*/  IMAD R12, R220, 0x8, R18 ;  /* 0x00000008dc0c7824 */ /* 0x000fc800078e0212 */
[----:B------:R0:W1:Y:S01]  /*12fb0*/  SYNCS.PHASECHK.TRANS64.TRYWAIT P2, [R12+URZ+0x22850], R3 ;  /* 0x022850030c0075a7 */ /* 0x000062000804017f */
[----:B------:R-:W-:Y:S05]  /*12fc0*/  @!P1 BRA `(.L_x_10039) ;  /* 0x0000000000049947 */ /* 0x000fea0003800000 */
[----:B------:R-:W-:Y:S01]  /*12fd0*/  BPT.TRAP 0x1 ;  /* 0x000000040000795c */ /* 0x000fe20000300000 */
.L_x_10039:
[----:B-1----:R-:W-:Y:S05]  /*12fe0*/  @P2 BRA `(.L_x_10037) ;  /* 0x0000000000082947 */ /* 0x002fea0003800000 */
[----:B------:R-:W1:Y:S02]  /*12ff0*/  SYNCS.PHASECHK.TRANS64.TRYWAIT P2, [R12+URZ+0x22850], R3 ;  /* 0x022850030c0075a7 */ /* 0x000e64000804017f */
[----:B-1----:R-:W-:Y:S05]  /*13000*/  @!P2 BRA `(.L_x_10040) ;  /* 0x0000012000c8a947 */ /* 0x002fea0003800000 */
.L_x_10037:
        /* <DEDUP_REMOVED lines=23> */
[----:B------:R-:W-:Y:S01]  /*13180*/  IMAD.MOV.U32 R181, RZ, RZ, -0x3ffffff0 ;  /* 0xc0000010ffb57424 */ /* 0x000fe200078e00ff */
[----:B------:R-:W-:Y:S01]  /*13190*/  IADD3 R180, R20, 0x200, RZ ;  /* 0x0000020014b47810 */ /* 0x000fe20007ffe0ff */
[----:B------:R-:W-:-:S03]  /*131a0*/  WARPGROUP.ARRIVE ;  /* 0x00000000000079c5 */ /* 0x000fc60000000000 */
        /* <DEDUP_REMOVED lines=20> */
.L_x_10041:
[----:B0-----:R-:W0:Y:S01]  /*132f0*/  @P0 LDC R3, c[0x0][0x44c] ;  /* 0x00011300ff030b82 */ /* 0x001e220000000800 */
[----:B------:R-:W-:-:S07]  /*13300*/  IMAD.IADD R20, R208, 0x1, R200 ;  /* 0x00000001d0147824 */ /* 0x000fce00078e02c8 */
[----:B------:R-:W1:Y:S01]  /*13310*/  @P0 LDC R12, c[0x0][0x450] ;  /* 0x00011400ff0c0b82 */ /* 0x000e620000000800 */
[----:B0-----:R-:W-:-:S05]  /*13320*/  @P0 IMAD.HI.U32 R3, R20, R3, RZ ;  /* 0x0000000314030227 */ /* 0x001fca00078e00ff */
[----:B-1----:R-:W-:Y:S01]  /*13330*/  @P0 SHF.R.U32.HI R20, RZ, R12, R3 ;  /* 0x0000000cff140219 */ /* 0x002fe20000011603 */
[----:B------:R-:W-:-:S04]  /*13340*/  IMAD.MOV.U32 R12, RZ, RZ, -0xa0 ;  /* 0xffffff60ff0c7424 */ /* 0x000fc800078e00ff */
[----:B------:R-:W0:Y:S01]  /*13350*/  SHFL.IDX PT, R3, R20, RZ, 0x1c1f ;  /* 0x001c1fff14037589 */ /* 0x000e2200000e0000 */
[----:B------:R-:W-:-:S04]  /*13360*/  IMAD R12, R219, R12, 0x1 ;  /* 0x00000001db0c7424 */ /* 0x000fc800078e020c */
[----:B------:R-:W-:-:S05]  /*13370*/  IMAD R12, R207, -0x2, R12 ;  /* 0xfffffffecf0c7824 */ /* 0x000fca00078e020c */
[----:B------:R-:W-:-:S05]  /*13380*/  IADD3 R12, -R191, R12, R189 ;  /* 0x0000000cbf0c7210 */ /* 0x000fca0007ffe1bd */
[----:B0-----:R-:W-:-:S05]  /*13390*/  IMAD.IADD R3, R12, 0x1, R3 ;  /* 0x000000010c037824 */ /* 0x001fca00078e0203 */
        /* <DEDUP_REMOVED lines=110> */
[----:B------:R-:W-:Y:S02]  /*13a80*/  ISETP.GT.AND P4, PT, R3, 0x99, PT ;  /* 0x000000990300780c */ /* 0x000fe40003f84270 */
        /* <DEDUP_REMOVED lines=9> */
[----:B------:R-:W0:Y:S02]  /*13b20*/  SHFL.BFLY PT, R3, R100, 0x2, 0x1f ;  /* 0x0c401f0064037f89 */ /* 0x000e2400000e0000 */
[----:B0-----:R-:W-:Y:S02]  /*13b30*/  FMNMX.FTZ R120, R100, R3, !PT ;  /* 0x0000000364787209 */ /* 0x001fe40007810000 */
[----:B------:R-:W0:Y:S04]  /*13b40*/  SHFL.IDX PT, R3, R20, 0x1, 0x1c1f ;  /* 0x003c1f0014037f89 */ /* 0x000e2800000e0000 */
[----:B------:R-:W1:Y:S01]  /*13b50*/  SHFL.BFLY PT, R124, R120, 0x1, 0x1f ;  /* 0x0c201f00787c7f89 */ /* 0x000e6200000e0000 */
[----:B0-----:R-:W-:-:S04]  /*13b60*/  IADD3 R12, R12, R3, RZ ;  /* 0x000000030c0c7210 */ /* 0x001fc80007ffe0ff */
[C---:B------:R-:W-:Y:S02]  /*13b70*/  ISETP.GT.AND P2, PT, R12.reuse, 0x8, PT ;  /* 0x000000080c00780c */ /* 0x040fe40003f44270 */
[----:B------:R-:W-:Y:S02]  /*13b80*/  ISETP.GT.AND P4, PT, R12, RZ, PT ;  /* 0x000000ff0c00720c */ /* 0x000fe40003f84270 */
[----:B------:R-:W-:Y:S02]  /*13b90*/  FSEL R158, R158, -INF , P2 ;  /* 0xff8000009e9e7808 */ /* 0x000fe40001000000 */
[----:B------:R-:W-:Y:S02]  /*13ba0*/  FSEL R154, R154, -INF , P4 ;  /* 0xff8000009a9a7808 */ /* 0x000fe40002000000 */
[C---:B------:R-:W-:Y:S02]  /*13bb0*/  ISETP.GT.AND P2, PT, R12.reuse, 0x18, PT ;  /* 0x000000180c00780c */ /* 0x040fe40003f44270 */
[----:B------:R-:W-:-:S02]  /*13bc0*/  ISETP.GT.AND P3, PT, R12, 0x9, PT ;  /* 0x000000090c00780c */ /* 0x000fc40003f64270 */
[----:B------:R-:W-:Y:S02]  /*13bd0*/  ISETP.GT.AND P4, PT, R12, 0x10, PT ;  /* 0x000000100c00780c */ /* 0x000fe40003f84270 */
[----:B-1----:R-:W-:Y:S02]  /*13be0*/  FMNMX.FTZ R3, R120, R124, !PT ;  /* 0x0000007c78037209 */ /* 0x002fe40007810000 */
[----:B------:R-:W-:Y:S02]  /*13bf0*/  FSEL R166, R166, -INF , P2 ;  /* 0xff800000a6a67808 */ /* 0x000fe40001000000 */
[----:B------:R-:W-:Y:S01]  /*13c00*/  FSEL R159, R159, -INF , P3 ;  /* 0xff8000009f9f7808 */ /* 0x000fe20001800000 */
[----:B------:R-:W-:-:S01]  /*13c10*/  FFMA.FTZ R20, R2, R3, -8 ;  /* 0xc100000002147423 */ /* 0x000fc20000010003 */
[----:B------:R-:W-:Y:S02]  /*13c20*/  FSEL R162, R162, -INF , P4 ;  /* 0xff800000a2a27808 */ /* 0x000fe40002000000 */
[----:B------:R-:W-:-:S02]  /*13c30*/  ISETP.GT.AND P2, PT, R12, 0x20, PT ;  /* 0x000000200c00780c */ /* 0x000fc40003f44270 */
[C---:B------:R-:W-:Y:S02]  /*13c40*/  ISETP.GT.AND P3, PT, R12.reuse, 0x19, PT ;  /* 0x000000190c00780c */ /* 0x040fe40003f64270 */
[----:B------:R-:W-:Y:S02]  /*13c50*/  ISETP.GT.AND P4, PT, R12, 0x21, PT ;  /* 0x000000210c00780c */ /* 0x000fe40003f84270 */
[----:B------:R-:W-:Y:S02]  /*13c60*/  FSEL R138, R138, -INF , P2 ;  /* 0xff8000008a8a7808 */ /* 0x000fe40001000000 */
[----:B------:R-:W-:Y:S02]  /*13c70*/  FSEL R167, R167, -INF , P3 ;  /* 0xff800000a7a77808 */ /* 0x000fe40001800000 */
[----:B------:R-:W-:Y:S02]  /*13c80*/  FSEL R139, R139, -INF , P4 ;  /* 0xff8000008b8b7808 */ /* 0x000fe40002000000 */
[----:B------:R-:W-:-:S02]  /*13c90*/  FSETP.NEU.FTZ.AND P2, PT, R3, -INF , PT ;  /* 0xff8000000300780b */ /* 0x000fc40003f5d000 */
[C---:B------:R-:W-:Y:S02]  /*13ca0*/  ISETP.GT.AND P3, PT, R12.reuse, 0x29, PT ;  /* 0x000000290c00780c */ /* 0x040fe40003f64270 */
[----:B------:R-:W-:Y:S02]  /*13cb0*/  ISETP.GT.AND P4, PT, R12, 0x30, PT ;  /* 0x000000300c00780c */ /* 0x000fe40003f84270 */
[----:B------:R-:W-:Y:S02]  /*13cc0*/  FSEL R20, R20, RZ, P2 ;  /* 0x000000ff14147208 */ /* 0x000fe40001000000 */
[----:B------:R-:W-:Y:S02]  /*13cd0*/  ISETP.GT.AND P5, PT, R12, 0x1, PT ;  /* 0x000000010c00780c */ /* 0x000fe40003fa4270 */
[----:B------:R-:W-:Y:S01]  /*13ce0*/  FSEL R143, R143, -INF , P3 ;  /* 0xff8000008f8f7808 */ /* 0x000fe20001800000 */
[----:B------:R-:W-:-:S01]  /*13cf0*/  FFMA.FTZ R100, R2, R21, -R20 ;  /* 0x0000001502647223 */ /* 0x000fc20000010814 */
[----:B------:R-:W-:Y:S01]  /*13d00*/  FSEL R146, R146, -INF , P4 ;  /* 0xff80000092927808 */ /* 0x000fe20002000000 */
[----:B------:R-:W-:-:S01]  /*13d10*/  FFMA.FTZ R124, R2, R153, -R20 ;  /* 0x00000099027c7223 */ /* 0x000fc20000010814 */
[----:B------:R-:W-:Y:S01]  /*13d20*/  ISETP.GT.AND P3, PT, R12, 0x38, PT ;  /* 0x000000380c00780c */ /* 0x000fe20003f64270 */
[----:B------:R-:W-:-:S01]  /*13d30*/  FFMA.FTZ R128, R2, R171, -R20 ;  /* 0x000000ab02807223 */ /* 0x000fc20000010814 */
[----:B------:R-:W-:Y:S01]  /*13d40*/  ISETP.GT.AND P4, PT, R12, 0x39, PT ;  /* 0x000000390c00780c */ /* 0x000fe20003f84270 */
[----:B------:R-:W-:-:S01]  /*13d50*/  FFMA.FTZ R152, R2, R108, -R20 ;  /* 0x0000006c02987223 */ /* 0x000fc20000010814 */
[----:B------:R-:W-:Y:S01]  /*13d60*/  FSEL R155, R155, -INF , P5 ;  /* 0xff8000009b9b7808 */ /* 0x000fe20002800000 */
[----:B------:R-:W-:-:S01]  /*13d70*/  FFMA.FTZ R108, R2, R112, -R20 ;  /* 0x00000070026c7223 */ /* 0x000fc20000010814 */
[----:B------:R-:W-:Y:S01]  /*13d80*/  ISETP.GT.AND P5, PT, R12, 0x11, PT ;  /* 0x000000110c00780c */ /* 0x000fe20003fa4270 */
[----:B------:R-:W-:-:S01]  /*13d90*/  FFMA.FTZ R112, R2, R116, -R20 ;  /* 0x0000007402707223 */ /* 0x000fc20000010814 */
        /* <DEDUP_REMOVED lines=16> */
[C---:B------:R-:W-:Y:S01]  /*13ea0*/  ISETP.GT.AND P4, PT, R12.reuse, 0x49, PT ;  /* 0x000000490c00780c */ /* 0x040fe20003f84270 */
[----:B------:R0:W-:Y:S01]  /*13eb0*/  MUFU.EX2 R123, R124 ;  /* 0x0000007c007b7308 */ /* 0x0001e20000000800 */
[----:B------:R-:W-:Y:S01]  /*13ec0*/  ISETP.GT.AND P3, PT, R12, 0x50, PT ;  /* 0x000000500c00780c */ /* 0x000fe20003f64270 */
[--C-:B------:R-:W-:Y:S01]  /*13ed0*/  FFMA.FTZ R140, R2, R185, -R20.reuse ;  /* 0x000000b9028c7223 */ /* 0x100fe20000010814 */
[----:B------:R-:W-:Y:S01]  /*13ee0*/  FSEL R142, R142, -INF , P5 ;  /* 0xff8000008e8e7808 */ /* 0x000fe20002800000 */
[--C-:B------:R-:W-:Y:S01]  /*13ef0*/  FFMA.FTZ R125, R2, R125, -R20.reuse ;  /* 0x0000007d027d7223 */ /* 0x100fe20000010814 */
[----:B------:R-:W-:Y:S01]  /*13f00*/  ISETP.GT.AND P5, PT, R12, 0x31, PT ;  /* 0x000000310c00780c */ /* 0x000fe20003fa4270 */
[C-C-:B------:R-:W-:Y:S01]  /*13f10*/  FFMA.FTZ R144, R2.reuse, R187, -R20.reuse ;  /* 0x000000bb02907223 */ /* 0x140fe20000010814 */
[----:B------:R-:W-:Y:S01]  /*13f20*/  FSEL R127, R127, -INF , P4 ;  /* 0xff8000007f7f7808 */ /* 0x000fe20002000000 */
[--C-:B------:R-:W-:Y:S01]  /*13f30*/  FFMA.FTZ R129, R2, R129, -R20.reuse ;  /* 0x0000008102817223 */ /* 0x100fe20000010814 */
[----:B------:R-:W-:Y:S01]  /*13f40*/  FSEL R169, R130, -INF , P3 ;  /* 0xff80000082a97808 */ /* 0x000fe20001800000 */
[--C-:B0-----:R-:W-:Y:S01]  /*13f50*/  FFMA.FTZ R124, R2, R157, -R20.reuse ;  /* 0x0000009d027c7223 */ /* 0x101fe20000010814 */
        /* <DEDUP_REMOVED lines=8> */
[----:B------:R-:W-:Y:S01]  /*13fe0*/  FSEL R134, R134, -INF , P4 ;  /* 0xff80000086867808 */ /* 0x000fe20002000000 */
[C-C-:B------:R-:W-:Y:S01]  /*13ff0*/  FFMA.FTZ R105, R2.reuse, R105, -R20.reuse ;  /* 0x0000006902697223 */ /* 0x140fe20000010814 */
[----:B------:R-:W-:Y:S01]  /*14000*/  FSEL R157, R135, -INF , P3 ;  /* 0xff800000879d7808 */ /* 0x000fe20001800000 */
[--C-:B------:R-:W-:Y:S01]  /*14010*/  FFMA.FTZ R109, R2, R109, -R20.reuse ;  /* 0x0000006d026d7223 */ /* 0x100fe20000010814 */
[C---:B------:R-:W-:Y:S01]  /*14020*/  ISETP.GT.AND P4, PT, R12.reuse, 0x60, PT ;  /* 0x000000600c00780c */ /* 0x040fe20003f84270 */
[----:B------:R0:W-:Y:S01]  /*14030*/  MUFU.EX2 R135, R124 ;  /* 0x0000007c00877308 */ /* 0x0001e20000000800 */
[----:B------:R-:W-:Y:S01]  /*14040*/  ISETP.GT.AND P3, PT, R12, 0x61, PT ;  /* 0x000000610c00780c */ /* 0x000fe20003f64270 */
[--C-:B------:R-:W-:Y:S01]  /*14050*/  FFMA.FTZ R113, R2, R113, -R20.reuse ;  /* 0x0000007102717223 */ /* 0x100fe20000010814 */
[----:B------:R-:W-:Y:S01]  /*14060*/  FSEL R126, R126, -INF , P5 ;  /* 0xff8000007e7e7808 */ /* 0x000fe20002800000 */
[--C-:B------:R-:W-:Y:S01]  /*14070*/  FFMA.FTZ R117, R2, R117, -R20.reuse ;  /* 0x0000007502757223 */ /* 0x100fe20000010814 */
[----:B------:R-:W-:Y:S01]  /*14080*/  ISETP.GT.AND P5, PT, R12, 0x51, PT ;  /* 0x000000510c00780c */ /* 0x000fe20003fa4270 */
[--C-:B------:R-:W-:Y:S01]  /*14090*/  FFMA.FTZ R88, R2, R88, -R20.reuse ;  /* 0x0000005802587223 */ /* 0x100fe20000010814 */
[----:B------:R-:W-:Y:S01]  /*140a0*/  FSEL R106, R106, -INF , P4 ;  /* 0xff8000006a6a7808 */ /* 0x000fe20002000000 */
[C-C-:B------:R-:W-:Y:S01]  /*140b0*/  FFMA.FTZ R89, R2.reuse, R89, -R20.reuse ;  /* 0x0000005902597223 */ /* 0x140fe20000010814 */
        /* <DEDUP_REMOVED lines=9> */
[----:B------:R-:W-:Y:S01]  /*14150*/  FFMA.FTZ R97, R2, R97, -R20 ;  /* 0x0000006102617223 */ /* 0x000fe20000010814 */
[----:B------:R-:W-:Y:S01]  /*14160*/  FSEL R111, R111, -INF , P4 ;  /* 0xff8000006f6f7808 */ /* 0x000fe20002000000 */
[----:B------:R-:W-:Y:S01]  /*14170*/  MUFU.EX2 R100, R100 ;  /* 0x0000006400647308 */ /* 0x000fe20000000800 */
[----:B------:R-:W-:-:S02]  /*14180*/  FSEL R161, R114, -INF , P3 ;  /* 0xff80000072a17808 */ /* 0x000fc40001800000 */
[C---:B------:R-:W-:Y:S02]  /*14190*/  ISETP.GT.AND P4, PT, R12.reuse, 0x78, PT ;  /* 0x000000780c00780c */ /* 0x040fe40003f84270 */
[----:B------:R-:W-:Y:S02]  /*141a0*/  ISETP.GT.AND P3, PT, R12, 0x79, PT ;  /* 0x000000790c00780c */ /* 0x000fe40003f64270 */
[----:B------:R-:W-:Y:S01]  /*141b0*/  FSEL R171, R110, -INF , P5 ;  /* 0xff8000006eab7808 */ /* 0x000fe20002800000 */
[----:B------:R-:W-:Y:S01]  /*141c0*/  MUFU.EX2 R122, R122 ;  /* 0x0000007a007a7308 */ /* 0x000fe20000000800 */
[----:B------:R-:W-:Y:S02]  /*141d0*/  ISETP.GT.AND P5, PT, R12, 0x71, PT ;  /* 0x000000710c00780c */ /* 0x000fe40003fa4270 */
[----:B------:R-:W-:Y:S02]  /*141e0*/  FSEL R118, R118, -INF , P4 ;  /* 0xff80000076767808 */ /* 0x000fe40002000000 */
[----:B------:R-:W-:-:S02]  /*141f0*/  FSEL R119, R119, -INF , P3 ;  /* 0xff80000077777808 */ /* 0x000fc40001800000 */
[C---:B------:R-:W-:Y:S01]  /*14200*/  ISETP.GT.AND P4, PT, R12.reuse, 0x80, PT ;  /* 0x000000800c00780c */ /* 0x040fe20003f84270 */
[----:B------:R0:W-:Y:S01]  /*14210*/  MUFU.EX2 R110, R128 ;  /* 0x00000080006e7308 */ /* 0x0001e20000000800 */
[C---:B------:R-:W-:Y:S02]  /*14220*/  ISETP.GT.AND P3, PT, R12.reuse, 0x81, PT ;  /* 0x000000810c00780c */ /* 0x040fe40003f64270 */
[----:B------:R-:W-:Y:S02]  /*14230*/  FSEL R114, R115, -INF , P5 ;  /* 0xff80000073727808 */ /* 0x000fe40002800000 */
[----:B------:R-:W-:Y:S02]  /*14240*/  ISETP.GT.AND P5, PT, R12, 0x88, PT ;  /* 0x000000880c00780c */ /* 0x000fe40003fa4270 */
[----:B------:R-:W-:Y:S01]  /*14250*/  FSEL R91, R91, -INF , P3 ;  /* 0xff8000005b5b7808 */ /* 0x000fe20001800000 */
[----:B------:R1:W-:Y:S01]  /*14260*/  MUFU.EX2 R115, R124 ;  /* 0x0000007c00737308 */ /* 0x0003e20000000800 */
[----:B0-----:R-:W-:-:S01]  /*14270*/  FFMA.FTZ R128, R2, R173, -R20 ;  /* 0x000000ad02807223 */ /* 0x001fc20000010814 */
[----:B------:R-:W-:-:S02]  /*14280*/  FSEL R173, R90, -INF , P4 ;  /* 0xff8000005aad7808 */ /* 0x000fc40002000000 */
[C---:B------:R-:W-:Y:S02]  /*14290*/  ISETP.GT.AND P4, PT, R12.reuse, 0x89, PT ;  /* 0x000000890c00780c */ /* 0x040fe40003f84270 */
[----:B------:R-:W-:Y:S02]  /*142a0*/  ISETP.GT.AND P3, PT, R12, 0x90, PT ;  /* 0x000000900c00780c */ /* 0x000fe40003f64270 */
[----:B------:R-:W-:Y:S01]  /*142b0*/  FSEL R165, R94, -INF , P5 ;  /* 0xff8000005ea57808 */ /* 0x000fe20002800000 */
[----:B-1----:R-:W-:Y:S01]  /*142c0*/  FFMA.FTZ R124, R2, R175, -R20 ;  /* 0x000000af027c7223 */ /* 0x002fe20000010814 */
[----:B------:R-:W-:Y:S01]  /*142d0*/  FSEL R94, R95, -INF , P4 ;  /* 0xff8000005f5e7808 */ /* 0x000fe20002000000 */
[----:B------:R0:W-:Y:S01]  /*142e0*/  MUFU.EX2 R90, R128 ;  /* 0x00000080005a7308 */ /* 0x0001e20000000800 */
[----:B------:R-:W-:Y:S02]  /*142f0*/  FSEL R98, R98, -INF , P3 ;  /* 0xff80000062627808 */ /* 0x000fe40001800000 */
[----:B------:R-:W-:-:S02]  /*14300*/  ISETP.GT.AND P5, PT, R12, 0x91, PT ;  /* 0x000000910c00780c */ /* 0x000fc40003fa4270 */
[C---:B------:R-:W-:Y:S02]  /*14310*/  ISETP.GT.AND P4, PT, R12.reuse, 0x98, PT ;  /* 0x000000980c00780c */ /* 0x040fe40003f84270 */
[----:B------:R-:W-:Y:S01]  /*14320*/  ISETP.GT.AND P3, PT, R12, 0x99, PT ;  /* 0x000000990c00780c */ /* 0x000fe20003f64270 */
[----:B------:R1:W-:Y:S01]  /*14330*/  MUFU.EX2 R95, R130 ;  /* 0x00000082005f7308 */ /* 0x0003e20000000800 */
[----:B------:R-:W-:Y:S01]  /*14340*/  FMNMX.FTZ R12, R154, R217, !PT ;  /* 0x000000d99a0c7209 */ /* 0x000fe20007810000 */
[--C-:B0-----:R-:W-:Y:S01]  /*14350*/  FFMA.FTZ R128, R2, R177, -R20.reuse ;  /* 0x000000b102807223 */ /* 0x101fe20000010814 */
[----:B------:R-:W-:Y:S02]  /*14360*/  FSEL R99, R99, -INF , P5 ;  /* 0xff80000063637808 */ /* 0x000fe40002800000 */
[----:B------:R-:W-:Y:S02]  /*14370*/  FMNMX.FTZ R175, R155, R12, !PT ;  /* 0x0000000c9baf7209 */ /* 0x000fe40007810000 */
[----:B------:R-:W-:Y:S01]  /*14380*/  FSEL R103, R103, -INF , P3 ;  /* 0xff80000067677808 */ /* 0x000fe20001800000 */
[----:B------:R-:W-:Y:S01]  /*14390*/  MUFU.EX2 R124, R124 ;  /* 0x0000007c007c7308 */ /* 0x000fe20000000800 */
[----:B------:R-:W-:Y:S01]  /*143a0*/  FMNMX.FTZ R12, R158, R175, !PT ;  /* 0x000000af9e0c7209 */ /* 0x000fe20007810000 */
[----:B-1----:R-:W-:-:S03]  /*143b0*/  FFMA.FTZ R130, R2, R179, -R20 ;  /* 0x000000b302827223 */ /* 0x002fc60000010814 */
        /* <DEDUP_REMOVED lines=51> */
[----:B------:R-:W-:Y:S02]  /*146f0*/  FSEL R175, R102, -INF , P4 ;  /* 0xff80000066af7808 */ /* 0x000fe40002000000 */
[----:B------:R-:W-:-:S03]  /*14700*/  FMNMX.FTZ R12, R99, R12, !PT ;  /* 0x0000000c630c7209 */ /* 0x000fc60007810000 */
[----:B------:R0:W-:Y:S01]  /*14710*/  MUFU.EX2 R102, R152 ;  /* 0x0000009800667308 */ /* 0x0001e20000000800 */
[----:B------:R-:W-:-:S04]  /*14720*/  FMNMX.FTZ R12, R175, R12, !PT ;  /* 0x0000000caf0c7209 */ /* 0x000fc80007810000 */
[----:B------:R-:W-:-:S03]  /*14730*/  FMNMX.FTZ R12, R103, R12, !PT ;  /* 0x0000000c670c7209 */ /* 0x000fc60007810000 */
[----:B------:R-:W-:Y:S02]  /*14740*/  MUFU.EX2 R109, R109 ;  /* 0x0000006d006d7308 */ /* 0x000fe40000000800 */
[----:B------:R-:W1:Y:S06]  /*14750*/  SHFL.BFLY PT, R177, R12, 0x2, 0x1f ;  /* 0x0c401f000cb17f89 */ /* 0x000e6c00000e0000 */
[----:B------:R-:W-:Y:S08]  /*14760*/  MUFU.EX2 R108, R108 ;  /* 0x0000006c006c7308 */ /* 0x000ff00000000800 */
[----:B------:R-:W-:Y:S08]  /*14770*/  MUFU.EX2 R113, R113 ;  /* 0x0000007100717308 */ /* 0x000ff00000000800 */
[----:B------:R-:W-:Y:S01]  /*14780*/  MUFU.EX2 R112, R112 ;  /* 0x0000007000707308 */ /* 0x000fe20000000800 */
[----:B-1----:R-:W-:Y:S01]  /*14790*/  FMNMX.FTZ R116, R12, R177, !PT ;  /* 0x000000b10c747209 */ /* 0x002fe20007810000 */
[C-C-:B------:R-:W-:Y:S01]  /*147a0*/  FFMA.FTZ R177, R2.reuse, R104, -R20.reuse ;  /* 0x0000006802b17223 */ /* 0x140fe20000010814 */
[----:B------:R-:W-:-:S03]  /*147b0*/  FFMA.FTZ R20, R2, R101, -R20 ;  /* 0x0000006502147223 */ /* 0x000fc60000010814 */
[----:B------:R-:W1:Y:S02]  /*147c0*/  SHFL.BFLY PT, R179, R116, 0x1, 0x1f ;  /* 0x0c201f0074b37f89 */ /* 0x000e6400000e0000 */
[----:B------:R-:W-:Y:S08]  /*147d0*/  MUFU.EX2 R117, R117 ;  /* 0x0000007500757308 */ /* 0x000ff00000000800 */
[----:B------:R-:W-:Y:S08]  /*147e0*/  MUFU.EX2 R88, R88 ;  /* 0x0000005800587308 */ /* 0x000ff00000000800 */
[----:B------:R-:W-:Y:S01]  /*147f0*/  MUFU.EX2 R89, R89 ;  /* 0x0000005900597308 */ /* 0x000fe20000000800 */
[----:B-1----:R-:W-:-:S07]  /*14800*/  FMNMX.FTZ R12, R116, R179, !PT ;  /* 0x000000b3740c7209 */ /* 0x002fce0007810000 */
[----:B------:R-:W-:Y:S01]  /*14810*/  MUFU.EX2 R92, R92 ;  /* 0x0000005c005c7308 */ /* 0x000fe20000000800 */
[----:B------:R-:W-:Y:S01]  /*14820*/  FSETP.NEU.FTZ.AND P3, PT, R12, -INF , PT ;  /* 0xff8000000c00780b */ /* 0x000fe20003f7d000 */
[----:B------:R-:W-:-:S06]  /*14830*/  FFMA.FTZ R101, R2, R12, -8 ;  /* 0xc100000002657423 */ /* 0x000fcc000001000c */
[----:B------:R-:W-:Y:S01]  /*14840*/  MUFU.EX2 R93, R93 ;  /* 0x0000005d005d7308 */ /* 0x000fe20000000800 */
[----:B------:R-:W-:-:S05]  /*14850*/  FSEL R101, R101, RZ, P3 ;  /* 0x000000ff65657208 */ /* 0x000fca0001800000 */
[C-C-:B------:R-:W-:Y:S01]  /*14860*/  FFMA.FTZ R156, R2.reuse, R151, -R101.reuse ;  /* 0x00000097029c7223 */ /* 0x140fe20000010865 */
[----:B------:R-:W-:-:S01]  /*14870*/  FFMA.FTZ R151, R2, R153, -R101 ;  /* 0x0000009902977223 */ /* 0x000fc20000010865 */
[----:B------:R-:W-:Y:S01]  /*14880*/  FSEL R153, R3, RZ, P2 ;  /* 0x000000ff03997208 */ /* 0x000fe20001000000 */
[----:B------:R-:W-:-:S01]  /*14890*/  FFMA.FTZ R104, R2, R155, -R101 ;  /* 0x0000009b02687223 */ /* 0x000fc20000010865 */
[C-C-:B------:R-:W-:Y:S01]  /*148a0*/  FFMA.FTZ R155, R2.reuse, R159, -R101.reuse ;  /* 0x0000009f029b7223 */ /* 0x140fe20000010865 */
[----:B------:R-:W-:-:S01]  /*148b0*/  FFMA.FTZ R159, R2, R163, -R101 ;  /* 0x000000a3029f7223 */ /* 0x000fc20000010865 */
[----:B------:R-:W-:Y:S01]  /*148c0*/  FFMA.FTZ R163, R2, R167, -R101 ;  /* 0x000000a702a37223 */ /* 0x000fe20000010865 */
[----:B------:R-:W-:-:S01]  /*148d0*/  FADD.FTZ R167, -R153, R218 ;  /* 0x000000da99a77221 */ /* 0x000fc20000010100 */
[----:B------:R-:W-:Y:S02]  /*148e0*/  IMAD R153, R193, 0x8, R18 ;  /* 0x00000008c1997824 */ /* 0x000fe400078e0212 */
[----:B------:R-:W-:-:S01]  /*148f0*/  FFMA.FTZ R116, R2, R158, -R101 ;  /* 0x0000009e02747223 */ /* 0x000fc20000010865 */
[----:B------:R-:W-:Y:S01]  /*14900*/  FSEL R158, R12, RZ, P3 ;  /* 0x000000ff0c9e7208 */ /* 0x000fe20001800000 */
[----:B------:R-:W-:-:S01]  /*14910*/  FFMA.FTZ R179, R2, R154, -R101 ;  /* 0x0000009a02b37223 */ /* 0x000fc20000010865 */
[----:B------:R-:W-:-:S02]  /*14920*/  VIADD R153, R153, 0x22840 ;  /* 0x0002284099997836 */ /* 0x000fc40000000000 */
[----:B------:R-:W-:Y:S01]  /*14930*/  FMUL.FTZ R167, R2, R167 ;  /* 0x000000a702a77220 */ /* 0x000fe20000410000 */
[----:B------:R-:W-:Y:S01]  /*14940*/  MUFU.EX2 R104, R104 ;  /* 0x0000006800687308 */ /* 0x000fe20000000800 */
[----:B------:R-:W-:-:S01]  /*14950*/  FADD.FTZ R181, -R158, R217 ;  /* 0x000000d99eb57221 */ /* 0x000fc20000010100 */
[----:B0-----:R-:W-:Y:S01]  /*14960*/  FFMA.FTZ R152, R2, R162, -R101 ;  /* 0x000000a202987223 */ /* 0x001fe20000010865 */
[----:B------:R-:W-:Y:S01]  /*14970*/  PRMT R158, R228, 0x654, R153 ;  /* 0x00000654e49e7816 */ /* 0x000fe20000000099 */
[C-C-:B------:R-:W-:Y:S01]  /*14980*/  FFMA.FTZ R154, R2.reuse, R166, -R101.reuse ;  /* 0x000000a6029a7223 */ /* 0x140fe20000010865 */
[----:B------:R-:W-:-:S01]  /*14990*/  FFMA.FTZ R138, R2, R138, -R101 ;  /* 0x0000008a028a7223 */ /* 0x000fc20000010865 */
[C-C-:B------:R-:W-:Y:S01]  /*149a0*/  FFMA.FTZ R139, R2.reuse, R139, -R101.reuse ;  /* 0x0000008b028b7223 */ /* 0x140fe20000010865 */
[----:B------:R0:W-:Y:S01]  /*149b0*/  SYNCS.ARRIVE.TRANS64.RED.A1T0 RZ, [R158+URZ], RZ ;  /* 0x000000ff9eff79a7 */ /* 0x0001e2000810043f */
[----:B------:R-:W1:Y:S01]  /*149c0*/  MUFU.EX2 R153, R167 ;  /* 0x000000a700997308 */ /* 0x000e620000000800 */
[----:B------:R-:W-:-:S01]  /*149d0*/  FFMA.FTZ R142, R2, R142, -R101 ;  /* 0x0000008e028e7223 */ /* 0x000fc20000010865 */
[C-C-:B------:R-:W-:Y:S01]  /*149e0*/  FFMA.FTZ R143, R2.reuse, R143, -R101.reuse ;  /* 0x0000008f028f7223 */ /* 0x140fe20000010865 */
[----:B------:R-:W-:-:S01]  /*149f0*/  FFMA.FTZ R146, R2, R146, -R101 ;  /* 0x0000009202927223 */ /* 0x000fc20000010865 */
[C-C-:B------:R-:W-:Y:S01]  /*14a00*/  FFMA.FTZ R147, R2.reuse, R147, -R101.reuse ;  /* 0x0000009302937223 */ /* 0x140fe20000010865 */
[----:B------:R-:W-:-:S01]  /*14a10*/  FFMA.FTZ R21, R2, R21, -R101 ;  /* 0x0000001502157223 */ /* 0x000fc20000010865 */
[C-C-:B------:R-:W-:Y:S01]  /*14a20*/  FFMA.FTZ R120, R2.reuse, R120, -R101.reuse ;  /* 0x0000007802787223 */ /* 0x140fe20000010865 */
[C---:B0-----:R-:W-:Y:S01]  /*14a30*/  FMUL.FTZ R158, R2.reuse, R181 ;  /* 0x000000b5029e7220 */ /* 0x041fe20000410000 */
        /* <DEDUP_REMOVED lines=28> */
[----:B------:R-:W-:Y:S01]  /*14c00*/  FADD.FTZ R103, R123, R162 ;  /* 0x000000a27b677221 */ /* 0x000fe20000010000 */
[----:B------:R-:W-:-:S03]  /*14c10*/  FADD.FTZ R13, R104, R13 ;  /* 0x0000000d680d7221 */ /* 0x000fc60000010000 */
[----:B------:R-:W0:Y:S01]  /*14c20*/  MUFU.EX2 R152, R152 ;  /* 0x0000009800987308 */ /* 0x000e220000000800 */
[----:B------:R-:W-:-:S01]  /*14c30*/  FADD.FTZ R0, R122, R103 ;  /* 0x000000677a007221 */ /* 0x000fc20000010000 */
[----:B-1----:R-:W-:-:S03]  /*14c40*/  FADD.FTZ R162, R116, R13 ;  /* 0x0000000d74a27221 */ /* 0x002fc60000010000 */
[----:B------:R-:W-:-:S03]  /*14c50*/  FADD.FTZ R13, R135, R0 ;  /* 0x00000000870d7221 */ /* 0x000fc60000010000 */
        /* <DEDUP_REMOVED lines=71> */
[----:B------:R-:W1:Y:S08]  /*150d0*/  MUFU.EX2 R114, R114 ;  /* 0x0000007200727308 */ /* 0x000e700000000800 */
[----:B------:R-:W3:Y:S08]  /*150e0*/  MUFU.EX2 R118, R118 ;  /* 0x0000007600767308 */ /* 0x000ef00000000800 */
[----:B------:R4:W-:Y:S08]  /*150f0*/  MUFU.EX2 R164, R91 ;  /* 0x0000005b00a47308 */ /* 0x0009f00000000800 */
[----:B------:R-:W5:Y:S01]  /*15100*/  MUFU.EX2 R119, R119 ;  /* 0x0000007700777308 */ /* 0x000f620000000800 */
[----:B----4-:R-:W-:-:S01]  /*15110*/  FADD.FTZ R91, R109, R0 ;  /* 0x000000006d5b7221 */ /* 0x010fc20000010000 */
[----:B--2---:R-:W-:-:S03]  /*15120*/  FADD.FTZ R0, R162, R13 ;  /* 0x0000000da2007221 */ /* 0x004fc60000010000 */
[----:B------:R-:W-:Y:S01]  /*15130*/  FADD.FTZ R166, R108, R91 ;  /* 0x0000005b6ca67221 */ /* 0x000fe20000010000 */
[----:B0-----:R-:W-:-:S02]  /*15140*/  FADD.FTZ R13, R161, R0 ;  /* 0x00000000a10d7221 */ /* 0x001fc40000010000 */
[----:B------:R-:W0:Y:S01]  /*15150*/  MUFU.EX2 R173, R173 ;  /* 0x000000ad00ad7308 */ /* 0x000e220000000800 */
[----:B------:R-:W-:-:S01]  /*15160*/  FADD.FTZ R91, R113, R166 ;  /* 0x000000a6715b7221 */ /* 0x000fc20000010000 */
[----:B-1----:R-:W-:-:S03]  /*15170*/  FADD.FTZ R13, R114, R13 ;  /* 0x0000000d720d7221 */ /* 0x002fc60000010000 */
[----:B------:R-:W-:Y:S01]  /*15180*/  FADD.FTZ R0, R112, R91 ;  /* 0x0000005b70007221 */ /* 0x000fe20000010000 */
[----:B---3--:R-:W-:-:S02]  /*15190*/  FADD.FTZ R166, R118, R13 ;  /* 0x0000000d76a67221 */ /* 0x008fc40000010000 */
[----:B------:R-:W1:Y:S01]  /*151a0*/  MUFU.EX2 R165, R165 ;  /* 0x000000a500a57308 */ /* 0x000e620000000800 */
[----:B------:R-:W-:-:S01]  /*151b0*/  FADD.FTZ R13, R117, R0 ;  /* 0x00000000750d7221 */ /* 0x000fc20000010000 */
[----:B-----5:R-:W-:-:S03]  /*151c0*/  FADD.FTZ R166, R119, R166 ;  /* 0x000000a677a67221 */ /* 0x020fc60000010000 */
[----:B------:R-:W-:-:S03]  /*151d0*/  FADD.FTZ R0, R88, R13 ;  /* 0x0000000d58007221 */ /* 0x000fc60000010000 */
[----:B------:R-:W2:Y:S01]  /*151e0*/  MUFU.EX2 R94, R94 ;  /* 0x0000005e005e7308 */ /* 0x000ea20000000800 */
[----:B0-----:R-:W-:-:S01]  /*151f0*/  FADD.FTZ R13, R173, R166 ;  /* 0x000000a6ad0d7221 */ /* 0x001fc20000010000 */
[----:B------:R-:W-:-:S03]  /*15200*/  FADD.FTZ R91, R89, R0 ;  /* 0x00000000595b7221 */ /* 0x000fc60000010000 */
[----:B------:R-:W-:Y:S01]  /*15210*/  FADD.FTZ R0, R164, R13 ;  /* 0x0000000da4007221 */ /* 0x000fe20000010000 */
[----:B------:R-:W-:-:S02]  /*15220*/  FADD.FTZ R168, R92, R91 ;  /* 0x0000005b5ca87221 */ /* 0x000fc40000010000 */
        /* <DEDUP_REMOVED lines=21> */
.L_x_10042:
[----:B------:R-:W-:Y:S01]  /*15380*/  F2FP.SATFINITE.E4M3.F32.PACK_AB_MERGE_C R21, R156, R21, RZ ;  /* 0x000000159c15723e */ /* 0x000fe200048070ff */
[----:B------:R-:W-:Y:S01]  /*15390*/  FMUL.FTZ R24, R24, R153 ;  /* 0x0000009918187220 */ /* 0x000fe20000410000 */
[----:B------:R-:W-:Y:S01]  /*153a0*/  ISETP.GT.AND P2, PT, R219, R15, PT ;  /* 0x0000000fdb00720c */ /* 0x000fe20003f44270 */
[-C--:B------:R-:W-:Y:S01]  /*153b0*/  FMUL.FTZ R25, R25, R153.reuse ;  /* 0x0000009919197220 */ /* 0x080fe20000410000 */
[----:B------:R-:W-:Y:S01]  /*153c0*/  F2FP.SATFINITE.E4M3.F32.PACK_AB_MERGE_C R183, R147, R146, R21 ;  /* 0x0000009293b7723e */ /* 0x000fe20004807015 */
[----:B------:R-:W-:Y:S01]  /*153d0*/  IMAD R21, R220, 0x8, R18 ;  /* 0x00000008dc157824 */ /* 0x000fe200078e0212 */
[----:B------:R-:W-:Y:S01]  /*153e0*/  F2FP.SATFINITE.E4M3.F32.PACK_AB_MERGE_C R126, R127, R126, RZ ;  /* 0x0000007e7f7e723e */ /* 0x000fe200048070ff */
[----:B------:R-:W-:Y:S01]  /*153f0*/  FMUL.FTZ R28, R28, R153 ;  /* 0x000000991c1c7220 */ /* 0x000fe20000410000 */
        /* <DEDUP_REMOVED lines=10> */
[----:B------:R-:W-:Y:S01]  /*154a0*/  F2FP.SATFINITE.E4M3.F32.PACK_AB_MERGE_C R126, R120, R151, R126 ;  /* 0x00000097787e723e */ /* 0x000fe2000480707e */
[----:B------:R0:W-:Y:S01]  /*154b0*/  SYNCS.ARRIVE.TRANS64.RED.A1T0 RZ, [R21+URZ], RZ ;  /* 0x000000ff15ff79a7 */ /* 0x0001e2000810043f */
[----:B------:R-:W-:Y:S01]  /*154c0*/  F2FP.SATFINITE.E4M3.F32.PACK_AB_MERGE_C R162, R107, R106, R162 ;  /* 0x0000006a6ba2723e */ /* 0x000fe200048070a2 */
        /* <DEDUP_REMOVED lines=92> */
[----:B------:R-:W-:Y:S02]  /*15a90*/  IMAD.MOV.U32 R223, RZ, RZ, R197 ;  /* 0x000000ffffdf7224 */ /* 0x000fe400078e00c5 */
[----:B------:R-:W-:Y:S02]  /*15aa0*/  IMAD.MOV.U32 R177, RZ, RZ, R126 ;  /* 0x000000ffffb17224 */ /* 0x000fe400078e007e */
[----:B------:R-:W-:Y:S01]  /*15ab0*/  IMAD.MOV.U32 R173, RZ, RZ, R162 ;  /* 0x000000ffffad7224 */ /* 0x000fe200078e00a2 */
[----:B0-----:R-:W-:Y:S06]  /*15ac0*/  @P2 BRA `(.L_x_10043) ;  /* 0xffffffc400c82947 */ /* 0x001fec000383ffff */
.L_x_10031:
[----:B------:R-:W-:-:S13]  /*15ad0*/  ISETP.GE.AND P0, PT, R219, RZ, PT ;  /* 0x000000ffdb00720c */ /* 0x000fda0003f06270 */
[----:B------:R-:W-:Y:S05]  /*15ae0*/  @!P0 BRA `(.L_x_10044) ;  /* 0x0000002c00688947 */ /* 0x000fea0003800000 */
[----:B------:R-:W-:Y:S02]  /*15af0*/  IMAD.MOV.U32 R15, RZ, RZ, R12 ;  /* 0x000000ffff0f7224 */ /* 0x000fe400078e000c */
[----:B------:R-:W-:Y:S02]  /*15b00*/  IMAD.MOV.U32 R189, RZ, RZ, R3 ;  /* 0x000000ffffbd7224 */ /* 0x000fe400078e0003 */
[----:B------:R-:W-:Y:S02]  /*15b10*/  IMAD.MOV.U32 R217, RZ, RZ, R197 ;  /* 0x000000ffffd97224 */ /* 0x000fe400078e00c5 */
[----:B------:R-:W-:-:S07]  /*15b20*/  IMAD.MOV.U32 R191, RZ, RZ, R193 ;  /* 0x000000ffffbf7224 */ /* 0x000fce00078e00c1 */
.L_x_10056:
        /* <DEDUP_REMOVED lines=10> */
.L_x_10046:
[----:B------:R-:W-:Y:S01]  /*15bd0*/  IMAD R3, R193, 0x8, R18 ;  /* 0x00000008c1037824 */ /* 0x000fe200078e0212 */
[----:B------:R-:W-:-:S04]  /*15be0*/  SHF.L.U32 R12, R197, 0x1f, RZ ;  /* 0x0000001fc50c7819 */ /* 0x000fc800000006ff */
[----:B------:R0:W1:Y:S01]  /*15bf0*/  SYNCS.PHASECHK.TRANS64.TRYWAIT P0, [R3+URZ+0x22830], R12 ;  /* 0x0228300c030075a7 */ /* 0x000062000800017f */
[----:B------:R-:W-:Y:S05]  /*15c00*/  @!P1 BRA `(.L_x_10047) ;  /* 0x0000000000049947 */ /* 0x000fea0003800000 */
[----:B------:R-:W-:Y:S01]  /*15c10*/  BPT.TRAP 0x1 ;  /* 0x000000040000795c */ /* 0x000fe20000300000 */
.L_x_10047:
[----:B------:R-:W-:Y:S04]  /*15c20*/  BSSY B0, `(.L_x_10045) ;  /* 0x0000004000007945 */ /* 0x000fe80003800000 */
[----:B-1----:R-:W-:Y:S05]  /*15c30*/  @P0 BRA `(.L_x_10048) ;  /* 0x0000000000080947 */ /* 0x002fea0003800000 */
[----:B------:R-:W1:Y:S02]  /*15c40*/  SYNCS.PHASECHK.TRANS64.TRYWAIT P0, [R3+URZ+0x22830], R12 ;  /* 0x0228300c030075a7 */ /* 0x000e64000800017f */
[----:B-1----:R-:W-:Y:S05]  /*15c50*/  @!P0 BRA `(.L_x_10049) ;  /* 0x000000f400c88947 */ /* 0x002fea0003800000 */
.L_x_10048:
[----:B------:R-:W-:Y:S05]  /*15c60*/  BSYNC B0 ;  /* 0x0000000000007941 */ /* 0x000fea0003800000 */
.L_x_10045:
[----:B01----:R-:W0:Y:S01]  /*15c70*/  S2R R3, SR_TID.X ;  /* 0x0000000000037919 */ /* 0x003e220000002100 */
[----:B------:R-:W-:Y:S05]  /*15c80*/  WARPSYNC.ALL ;  /* 0x0000000000007948 */ /* 0x000fea0003800000 */
[----:B------:R-:W-:Y:S01]  /*15c90*/  IMAD R88, R193, 0x500, R14 ;  /* 0x00000500c1587824 */ /* 0x000fe200078e020e */
[----:B------:R-:W-:Y:S01]  /*15ca0*/  R2UR UR28, R8 ;  /* 0x00000000081c72ca */ /* 0x000fe200000e0000 */
[----:B------:R-:W-:Y:S01]  /*15cb0*/  IMAD.MOV.U32 R89, RZ, RZ, 0x40000040 ;  /* 0x40000040ff597424 */ /* 0x000fe200078e00ff */
[----:B------:R-:W-:Y:S01]  /*15cc0*/  R2UR UR29, R9 ;  /* 0x00000000091d72ca */ /* 0x000fe200000e0000 */
[C---:B------:R-:W-:Y:S01]  /*15cd0*/  VIADD R20, R88.reuse, 0x100 ;  /* 0x0000010058147836 */ /* 0x040fe20000000000 */
[C---:B------:R-:W-:Y:S01]  /*15ce0*/  R2UR UR30, R88.reuse ;  /* 0x00000000581e72ca */ /* 0x040fe200000e0000 */
        /* <DEDUP_REMOVED lines=21> */
[----:B0-----:R-:W-:-:S02]  /*15e40*/  SHF.R.U32.HI R3, RZ, 0x7, R3 ;  /* 0x00000007ff037819 */ /* 0x001fc40000011603 */
[----:B------:R-:W-:Y:S02]  /*15e50*/  R2UR UR51, R93 ;  /* 0x000000005d3372ca */ /* 0x000fe400000e0000 */
[----:B------:R-:W-:Y:S02]  /*15e60*/  IADD3 R3, R3, 0x8, RZ ;  /* 0x0000000803037810 */ /* 0x000fe40007ffe0ff */
[----:B------:R-:W-:Y:S02]  /*15e70*/  R2UR UR50, R92 ;  /* 0x000000005c3272ca */ /* 0x000fe400000e0000 */
[----:B------:R-:W-:Y:S01]  /*15e80*/  R2UR UR7, R93 ;  /* 0x000000005d0772ca */ /* 0x000fe200000e0000 */
[----:B------:R0:W-:Y:S01]  /*15e90*/  BAR.SYNC.DEFER_BLOCKING R3, 0x100 ;  /* 0x000400030000751d */ /* 0x0001e20000010000 */
[----:B------:R-:W-:Y:S02]  /*15ea0*/  R2UR UR48, R8 ;  /* 0x00000000083072ca */ /* 0x000fe400000e0000 */
[----:B------:R-:W-:-:S02]  /*15eb0*/  R2UR UR49, R9 ;  /* 0x00000000093172ca */ /* 0x000fc400000e0000 */
[----:B------:R-:W-:Y:S01]  /*15ec0*/  R2UR UR8, R20 ;  /* 0x00000000140872ca */ /* 0x000fe200000e0000 */
[C---:B------:R-:W-:Y:S01]  /*15ed0*/  VIADD R20, R88.reuse, 0x102 ;  /* 0x0000010258147836 */ /* 0x040fe20000000000 */
[----:B------:R-:W-:Y:S02]  /*15ee0*/  MOV R92, UR51 ;  /* 0x00000033005c7c02 */ /* 0x000fe40008000f00 */
[----:B------:R-:W-:Y:S02]  /*15ef0*/  IADD3 R90, R88, 0x2, RZ ;  /* 0x00000002585a7810 */ /* 0x000fe40007ffe0ff */
[----:B------:R-:W-:Y:S01]  /*15f00*/  MOV R93, UR50 ;  /* 0x00000032005d7c02 */ /* 0x000fe20008000f00 */
[----:B------:R-:W-:Y:S01]  /*15f10*/  UMOV UR50, UR6 ;  /* 0x0000000600327c82 */ /* 0x000fe20008000000 */
[----:B------:R-:W-:Y:S01]  /*15f20*/  UMOV UR51, UR7 ;  /* 0x0000000700337c82 */ /* 0x000fe20008000000 */
[----:B------:R-:W-:Y:S01]  /*15f30*/  R2UR UR4, R90 ;  /* 0x000000005a0472ca */ /* 0x000fe200000e0000 */
[----:B------:R-:W-:Y:S01]  /*15f40*/  VIADD R90, R88, 0x302 ;  /* 0x00000302585a7836 */ /* 0x000fe20000000000 */
[----:B------:R-:W-:Y:S01]  /*15f50*/  R2UR UR46, R20 ;  /* 0x00000000142e72ca */ /* 0x000fe200000e0000 */
[----:B------:R-:W-:Y:S01]  /*15f60*/  VIADD R20, R88, 0x104 ;  /* 0x0000010458147836 */ /* 0x000fe20000000000 */
[----:B------:R-:W-:-:S02]  /*15f70*/  R2UR UR47, R21 ;  /* 0x00000000152f72ca */ /* 0x000fc400000e0000 */
[----:B------:R-:W-:Y:S01]  /*15f80*/  R2UR UR54, R90 ;  /* 0x000000005a3672ca */ /* 0x000fe200000e0000 */
[----:B------:R-:W-:Y:S01]  /*15f90*/  VIADD R90, R88, 0x204 ;  /* 0x00000204585a7836 */ /* 0x000fe20000000000 */
[----:B------:R-:W-:Y:S01]  /*15fa0*/  R2UR UR10, R20 ;  /* 0x00000000140a72ca */ /* 0x000fe200000e0000 */
[----:B------:R-:W-:Y:S01]  /*15fb0*/  VIADD R20, R88, 0x304 ;  /* 0x0000030458147836 */ /* 0x000fe20000000000 */
[----:B------:R-:W-:Y:S01]  /*15fc0*/  WARPGROUP.ARRIVE ;  /* 0x00000000000079c5 */ /* 0x000fe20000000000 */
[----:B------:R-:W-:Y:S02]  /*15fd0*/  R2UR UR9, R21 ;  /* 0x00000000150972ca */ /* 0x000fe400000e0000 */
[----:B------:R-:W-:Y:S01]  /*15fe0*/  R2UR UR14, R90 ;  /* 0x000000005a0e72ca */ /* 0x000fe200000e0000 */
[----:B------:R-:W-:Y:S01]  /*15ff0*/  VIADD R90, R88, 0x404 ;  /* 0x00000404585a7836 */ /* 0x000fe20000000000 */
[----:B------:R-:W-:Y:S01]  /*16000*/  R2UR UR18, R20 ;  /* 0x00000000141272ca */ /* 0x000fe200000e0000 */
[----:B------:R-:W-:Y:S01]  /*16010*/  QGMMA.64x32x32.F32.E4M3.E4M3 R152, gdesc[UR28], RZ, !UPT, gsb0 ;  /* 0x006000001c9879f3 */ /* 0x000fe2000c0008ff */
[----:B------:R-:W-:Y:S01]  /*16020*/  VIADD R20, R88, 0x106 ;  /* 0x0000010658147836 */ /* 0x000fe20000000000 */
[----:B------:R-:W-:Y:S01]  /*16030*/  R2UR UR58, R94 ;  /* 0x000000005e3a72ca */ /* 0x000fe200000e0000 */
[----:B------:R-:W-:Y:S01]  /*16040*/  VIADD R94, R88, 0x6 ;  /* 0x00000006585e7836 */ /* 0x000fe20000000000 */
[----:B------:R-:W-:Y:S01]  /*16050*/  R2UR UR22, R90 ;  /* 0x000000005a1672ca */ /* 0x000fe200000e0000 */
[----:B------:R-:W-:Y:S01]  /*16060*/  VIADD R90, R88, 0x206 ;  /* 0x00000206585a7836 */ /* 0x000fe20000000000 */
[----:B------:R-:W-:Y:S01]  /*16070*/  R2UR UR30, R20 ;  /* 0x00000000141e72ca */ /* 0x000fe200000e0000 */
[C---:B------:R-:W-:Y:S01]  /*16080*/  VIADD R20, R88.reuse, 0x306 ;  /* 0x0000030658147836 */ /* 0x040fe20000000000 */
[C---:B------:R-:W-:Y:S01]  /*16090*/  R2UR UR5, R91.reuse ;  /* 0x000000005b0572ca */ /* 0x040fe200000e0000 */
[----:B------:R-:W-:Y:S01]  /*160a0*/  VIADD R88, R88, 0x406 ;  /* 0x0000040658587836 */ /* 0x000fe20000000000 */
[----:B------:R-:W-:-:S02]  /*160b0*/  R2UR UR55, R91 ;  /* 0x000000005b3772ca */ /* 0x000fc400000e0000 */
[C---:B------:R-:W-:Y:S02]  /*160c0*/  R2UR UR15, R91.reuse ;  /* 0x000000005b0f72ca */ /* 0x040fe400000e0000 */
[----:B------:R-:W-:Y:S01]  /*160d0*/  R2UR UR23, R91 ;  /* 0x000000005b1772ca */ /* 0x000fe200000e0000 */
[----:B------:R-:W-:Y:S01]  /*160e0*/  IMAD.MOV.U32 R91, RZ, RZ, 0x40000040 ;  /* 0x40000040ff5b7424 */ /* 0x000fe200078e00ff */
[----:B------:R-:W-:Y:S02]  /*160f0*/  R2UR UR44, R8 ;  /* 0x00000000082c72ca */ /* 0x000fe400000e0000 */
[----:B------:R-:W-:Y:S02]  /*16100*/  R2UR UR45, R9 ;  /* 0x00000000092d72ca */ /* 0x000fe400000e0000 */
[----:B------:R-:W-:Y:S02]  /*16110*/  MOV R97, 0x40000040 ;  /* 0x4000004000617802 */ /* 0x000fe40000000f00 */
[----:B------:R-:W-:-:S02]  /*16120*/  R2UR UR59, R95 ;  /* 0x000000005f3b72ca */ /* 0x000fc400000e0000 */
[----:B------:R-:W-:Y:S02]  /*16130*/  R2UR UR6, R96 ;  /* 0x00000000600672ca */ /* 0x000fe400000e0000 */
[----:B------:R-:W-:Y:S02]  /*16140*/  R2UR UR7, R97 ;  /* 0x00000000610772ca */ /* 0x000fe400000e0000 */
        /* <DEDUP_REMOVED lines=14> */
[C---:B------:R-:W-:Y:S02]  /*16230*/  R2UR UR52, R10.reuse ;  /* 0x000000000a3472ca */ /* 0x040fe400000e0000 */
[C---:B------:R-:W-:Y:S02]  /*16240*/  R2UR UR53, R11.reuse ;  /* 0x000000000b3572ca */ /* 0x040fe400000e0000 */
[----:B------:R-:W-:Y:S02]  /*16250*/  R2UR UR56, R10 ;  /* 0x000000000a3872ca */ /* 0x000fe400000e0000 */
        /* <DEDUP_REMOVED lines=12> */
[C---:B------:R-:W-:Y:S02]  /*16320*/  R2UR UR16, R6.reuse ;  /* 0x00000000061072ca */ /* 0x040fe400000e0000 */
[C---:B------:R-:W-:Y:S02]  /*16330*/  R2UR UR17, R7.reuse ;  /* 0x00000000071172ca */ /* 0x040fe400000e0000 */
[----:B------:R-:W-:Y:S02]  /*16340*/  R2UR UR20, R6 ;  /* 0x00000000061472ca */ /* 0x000fe400000e0000 */
        /* <DEDUP_REMOVED lines=8> */
[----:B------:R-:W-:-:S02]  /*163d0*/  MOV R21, 0x40000040 ;  /* 0x4000004000157802 */ /* 0x000fc40000000f00 */
        /* <DEDUP_REMOVED lines=76> */
.L_x_10051:
[----:B------:R-:W-:Y:S01]  /*168a0*/  SHF.L.U32 R3, R217, 0x1f, RZ ;  /* 0x0000001fd9037819 */ /* 0x000fe200000006ff */
[----:B------:R-:W-:-:S04]  /*168b0*/  IMAD R12, R191, 0x8, R18 ;  /* 0x00000008bf0c7824 */ /* 0x000fc800078e0212 */
[----:B------:R0:W1:Y:S01]  /*168c0*/  SYNCS.PHASECHK.TRANS64.TRYWAIT P0, [R12+URZ+0x22850], R3 ;  /* 0x022850030c0075a7 */ /* 0x000062000800017f */
[----:B------:R-:W-:Y:S05]  /*168d0*/  @!P1 BRA `(.L_x_10052) ;  /* 0x0000000000049947 */ /* 0x000fea0003800000 */
[----:B------:R-:W-:Y:S01]  /*168e0*/  BPT.TRAP 0x1 ;  /* 0x000000040000795c */ /* 0x000fe20000300000 */
.L_x_10052:
[----:B-1----:R-:W-:Y:S05]  /*168f0*/  @P0 BRA `(.L_x_10050) ;  /* 0x0000000000080947 */ /* 0x002fea0003800000 */
[----:B------:R-:W1:Y:S02]  /*16900*/  SYNCS.PHASECHK.TRANS64.TRYWAIT P0, [R12+URZ+0x22850], R3 ;  /* 0x022850030c0075a7 */ /* 0x000e64000800017f */
[----:B-1----:R-:W-:Y:S05]  /*16910*/  @!P0 BRA `(.L_x_10053) ;  /* 0x000000e800ac8947 */ /* 0x002fea0003800000 */
.L_x_10050:
        /* <DEDUP_REMOVED lines=31> */
[C---:B------:R-:W-:Y:S01]  /*16b10*/  IADD3 R176, R20.reuse, 0x300, RZ ;  /* 0x0000030014b07810 */ /* 0x040fe20007ffe0ff */
[----:B------:R-:W-:Y:S01]  /*16b20*/  WARPGROUP.ARRIVE ;  /* 0x00000000000079c5 */ /* 0x000fe20000000000 */
[----:B------:R-:W-:Y:S02]  /*16b30*/  VIADD R20, R20, 0x400 ;  /* 0x0000040014147836 */ /* 0x000fe40000000000 */
        /* <DEDUP_REMOVED lines=12> */
.L_x_10054:
[----:B------:R-:W-:Y:S02]  /*16c00*/  FMNMX.FTZ R12, R152, R189, !PT ;  /* 0x000000bd980c7209 */ /* 0x000fe40007810000 */
[----:B------:R-:W-:Y:S02]  /*16c10*/  FMNMX.FTZ R20, R154, R15, !PT ;  /* 0x0000000f9a147209 */ /* 0x000fe40007810000 */
[----:B0-----:R-:W-:Y:S02]  /*16c20*/  FMNMX.FTZ R3, R153, R12, !PT ;  /* 0x0000000c99037209 */ /* 0x001fe40007810000 */
        /* <DEDUP_REMOVED lines=139> */
[----:B------:R-:W-:-:S02]  /*174e0*/  IMAD R167, R193, 0x8, R18 ;  /* 0x00000008c1a77824 */ /* 0x000fc400078e0212 */
[C-C-:B------:R-:W-:Y:S01]  /*174f0*/  FFMA.FTZ R162, R2.reuse, R162, -R101.reuse ;  /* 0x000000a202a27223 */ /* 0x140fe20000010865 */
[----:B------:R-:W-:-:S01]  /*17500*/  FFMA.FTZ R163, R2, R163, -R101 ;  /* 0x000000a302a37223 */ /* 0x000fc20000010865 */
[C-C-:B------:R-:W-:Y:S01]  /*17510*/  FFMA.FTZ R138, R2.reuse, R138, -R101.reuse ;  /* 0x0000008a028a7223 */ /* 0x140fe20000010865 */
[----:B------:R-:W-:Y:S02]  /*17520*/  VIADD R167, R167, 0x22840 ;  /* 0x00022840a7a77836 */ /* 0x000fe40000000000 */
[C-C-:B------:R-:W-:Y:S01]  /*17530*/  FFMA.FTZ R139, R2.reuse, R139, -R101.reuse ;  /* 0x0000008b028b7223 */ /* 0x140fe20000010865 */
[----:B------:R-:W-:-:S01]  /*17540*/  FFMA.FTZ R142, R2, R142, -R101 ;  /* 0x0000008e028e7223 */ /* 0x000fc20000010865 */
[----:B------:R-:W-:Y:S01]  /*17550*/  MUFU.EX2 R15, R15 ;  /* 0x0000000f000f7308 */ /* 0x000fe20000000800 */
[----:B------:R-:W-:-:S01]  /*17560*/  FFMA.FTZ R143, R2, R143, -R101 ;  /* 0x0000008f028f7223 */ /* 0x000fc20000010865 */
[----:B------:R-:W-:Y:S01]  /*17570*/  PRMT R167, R228, 0x654, R167 ;  /* 0x00000654e4a77816 */ /* 0x000fe200000000a7 */
[----:B------:R-:W-:-:S01]  /*17580*/  FFMA.FTZ R146, R2, R146, -R101 ;  /* 0x0000009202927223 */ /* 0x000fc20000010865 */
[C-C-:B------:R-:W-:Y:S01]  /*17590*/  FFMA.FTZ R147, R2.reuse, R147, -R101.reuse ;  /* 0x0000009302937223 */ /* 0x140fe20000010865 */
[----:B------:R-:W-:-:S01]  /*175a0*/  FFMA.FTZ R150, R2, R150, -R101 ;  /* 0x0000009602967223 */ /* 0x000fc20000010865 */
[----:B------:R1:W-:Y:S01]  /*175b0*/  SYNCS.ARRIVE.TRANS64.RED.A1T0 RZ, [R167+URZ], RZ ;  /* 0x000000ffa7ff79a7 */ /* 0x0003e2000810043f */
[----:B------:R-:W-:-:S01]  /*175c0*/  FFMA.FTZ R151, R2, R151, -R101 ;  /* 0x0000009702977223 */ /* 0x000fc20000010865 */
[----:B------:R-:W2:Y:S01]  /*175d0*/  MUFU.EX2 R154, R154 ;  /* 0x0000009a009a7308 */ /* 0x000ea20000000800 */
[----:B0-----:R-:W-:-:S01]  /*175e0*/  FFMA.FTZ R13, R20, R13, R169 ;  /* 0x0000000d140d7223 */ /* 0x001fc200000100a9 */
[C-C-:B------:R-:W-:Y:S01]  /*175f0*/  FFMA.FTZ R122, R2.reuse, R122, -R101.reuse ;  /* 0x0000007a027a7223 */ /* 0x140fe20000010865 */
[----:B------:R-:W-:-:S01]  /*17600*/  FFMA.FTZ R123, R2, R123, -R101 ;  /* 0x0000007b027b7223 */ /* 0x000fc20000010865 */
[C-C-:B------:R-:W-:Y:S01]  /*17610*/  FFMA.FTZ R126, R2.reuse, R126, -R101.reuse ;  /* 0x0000007e027e7223 */ /* 0x140fe20000010865 */
[----:B------:R-:W-:-:S01]  /*17620*/  FFMA.FTZ R127, R2, R127, -R101 ;  /* 0x0000007f027f7223 */ /* 0x000fc20000010865 */
[C-C-:B-1----:R-:W-:Y:S01]  /*17630*/  FFMA.FTZ R167, R2.reuse, R130, -R101.reuse ;  /* 0x0000008202a77223 */ /* 0x142fe20000010865 */
        /* <DEDUP_REMOVED lines=10> */
[----:B--2---:R-:W-:-:S01]  /*176e0*/  FFMA.FTZ R0, R15, R0, R154 ;  /* 0x000000000f007223 */ /* 0x004fc2000001009a */
        /* <DEDUP_REMOVED lines=8> */
[C-C-:B------:R-:W-:Y:S01]  /*17770*/  FFMA.FTZ R95, R2.reuse, R95, -R101.reuse ;  /* 0x0000005f025f7223 */ /* 0x140fe20000010865 */
[----:B------:R-:W-:-:S01]  /*17780*/  FFMA.FTZ R98, R2, R98, -R101 ;  /* 0x0000006202627223 */ /* 0x000fc20000010865 */
[C-C-:B------:R-:W-:Y:S01]  /*17790*/  FFMA.FTZ R99, R2.reuse, R99, -R101.reuse ;  /* 0x0000006302637223 */ /* 0x140fe20000010865 */
[----:B------:R-:W-:-:S01]  /*177a0*/  FFMA.FTZ R102, R2, R102, -R101 ;  /* 0x0000006602667223 */ /* 0x000fc20000010865 */
[----:B------:R-:W-:-:S02]  /*177b0*/  FFMA.FTZ R101, R2, R103, -R101 ;  /* 0x0000006702657223 */ /* 0x000fc40000010865 */
        /* <DEDUP_REMOVED lines=154> */
.L_x_10055:
[----:B------:R-:W-:Y:S01]  /*18160*/  F2FP.SATFINITE.E4M3.F32.PACK_AB_MERGE_C R100, R21, R100, RZ ;  /* 0x000000641564723e */ /* 0x000fe200048070ff */
[----:B------:R-:W-:Y:S01]  /*18170*/  IMAD R21, R191, 0x8, R18 ;  /* 0x00000008bf157824 */ /* 0x000fe200078e0212 */
[----:B------:R-:W-:Y:S01]  /*18180*/  ISETP.GT.AND P0, PT, R219, RZ, PT ;  /* 0x000000ffdb00720c */ /* 0x000fe20003f04270 */
        /* <DEDUP_REMOVED lines=112> */
.L_x_10044:
[----:B------:R-:W-:Y:S05]  /*18890*/  WARPSYNC.ALL ;  /* 0x0000000000007948 */ /* 0x000fea0003800000 */
[----:B------:R-:W-:Y:S06]  /*188a0*/  BAR.ARV 0x8, 0x180 ;  /* 0x0206000000007b1d */ /* 0x000fec0000002000 */
[----:B------:R-:W-:Y:S05]  /*188b0*/  @!P1 BRA `(.L_x_10057) ;  /* 0x0000000000049947 */ /* 0x000fea0003800000 */
[----:B------:R-:W-:Y:S01]  /*188c0*/  BPT.TRAP 0x1 ;  /* 0x000000040000795c */ /* 0x000fe20000300000 */
.L_x_10057:
[----:B------:R-:W-:Y:S01]  /*188d0*/  IMAD R15, R193, 0x8, R18 ;  /* 0x00000008c10f7824 */ /* 0x000fe200078e0212 */
[----:B------:R-:W-:-:S04]  /*188e0*/  SHF.L.U32 R4, R197, 0x1f, RZ ;  /* 0x0000001fc5047819 */ /* 0x000fc800000006ff */
[----:B------:R0:W1:Y:S01]  /*188f0*/  SYNCS.PHASECHK.TRANS64.TRYWAIT P0, [R15+URZ+0x22850], R4 ;  /* 0x022850040f0075a7 */ /* 0x000062000800017f */
[----:B------:R-:W-:Y:S05]  /*18900*/  @!P1 BRA `(.L_x_10058) ;  /* 0x0000000000049947 */ /* 0x000fea0003800000 */
[----:B------:R-:W-:Y:S01]  /*18910*/  BPT.TRAP 0x1 ;  /* 0x000000040000795c */ /* 0x000fe20000300000 */
.L_x_10058:
[----:B------:R-:W-:-:S05]  /*18920*/  VIADD R18, R18, 0x400 ;  /* 0x0000040012127836 */ /* 0x000fca0000000000 */
[----:B------:R-:W-:-:S04]  /*18930*/  SHF.R.U32.HI R18, RZ, 0x4, R18 ;  /* 0x00000004ff127819 */ /* 0x000fc80000011612 */
[----:B------:R-:W-:-:S04]  /*18940*/  LOP3.LUT R18, R18, 0x3fff, RZ, 0xc0, !PT ;  /* 0x00003fff12127812 */ /* 0x000fc800078ec0ff */
[----:B------:R-:W-:Y:S01]  /*18950*/  LOP3.LUT R18, R18, 0x10000, RZ, 0xfc, !PT ;  /* 0x0001000012127812 */ /* 0x000fe200078efcff */
[----:B-1----:R-:W-:Y:S06]  /*18960*/  @P0 BRA `(.L_x_10059) ;  /* 0x0000000000080947 */ /* 0x002fec0003800000 */
[----:B------:R-:W1:Y:S02]  /*18970*/  SYNCS.PHASECHK.TRANS64.TRYWAIT P0, [R15+URZ+0x22850], R4 ;  /* 0x022850040f0075a7 */ /* 0x000e64000800017f */
[----:B-1----:R-:W-:Y:S05]  /*18980*/  @!P0 BRA `(.L_x_10060) ;  /* 0x000000c800a48947 */ /* 0x002fea0003800000 */
.L_x_10059:
        /* <DEDUP_REMOVED lines=20> */
[C---:B------:R-:W-:Y:S02]  /*18ad0*/  @P0 IMAD R5, R210.reuse, R7, R5 ;  /* 0x00000007d2050224 */ /* 0x040fe400078e0205 */
[----:B------:R-:W-:-:S04]  /*18ae0*/  @P0 IMAD.WIDE.U32 R6, R210, R6, RZ ;  /* 0x00000006d2060225 */ /* 0x000fc800078e00ff */
[----:B-1----:R-:W-:Y:S01]  /*18af0*/  @P0 IMAD R8, R9, R10, RZ ;  /* 0x0000000a09080224 */ /* 0x002fe200078e02ff */
[----:B------:R-:W-:-:S03]  /*18b00*/  @P0 IADD3 R7, R7, R5, RZ ;  /* 0x0000000507070210 */ /* 0x000fc60007ffe0ff */
        /* <DEDUP_REMOVED lines=32> */
[----:B0-----:R-:W-:-:S01]  /*18d10*/  FADD.FTZ R8, R6, R5 ;  /* 0x0000000506087221 */ /* 0x001fc20000010000 */
[----:B-1----:R-:W-:-:S04]  /*18d20*/  FADD.FTZ R13, R7, R4 ;  /* 0x00000004070d7221 */ /* 0x002fc80000010000 */
[C---:B------:R-:W-:Y:S01]  /*18d30*/  FSETP.NE.FTZ.AND P0, PT, R8.reuse, RZ, PT ;  /* 0x000000ff0800720b */ /* 0x040fe20003f15000 */
[----:B------:R-:W-:Y:S01]  /*18d40*/  FMUL.FTZ R14, R8, 0.00390625 ;  /* 0x3b800000080e7820 */ /* 0x000fe20000410000 */
[----:B------:R-:W-:Y:S01]  /*18d50*/  FMUL.FTZ R18, R13, 0.00390625 ;  /* 0x3b8000000d127820 */ /* 0x000fe20000410000 */
[----:B------:R-:W-:-:S03]  /*18d60*/  MOV R5, RZ ;  /* 0x000000ff00057202 */ /* 0x000fc60000000f00 */
        /* <DEDUP_REMOVED lines=24> */
.L_x_10061:
        /* <DEDUP_REMOVED lines=74> */
.L_x_9991:
        /* <DEDUP_REMOVED lines=41> */
[----:B------:R-:W-:Y:S02]  /*19620*/  F2FP.BF16.F32.PACK_AB R39, R76, R11 ;  /* 0x0000000b4c27723e */ /* 0x000fe400000010ff */
[----:B------:R-:W-:-:S02]  /*19630*/  F2FP.BF16.F32.PACK_AB R67, R63, R20 ;  /* 0x000000143f43723e */ /* 0x000fc400000010ff */
[----:B------:R-:W-:Y:S02]  /*19640*/  F2FP.BF16.F32.PACK_AB R95, R95, R96 ;  /* 0x000000605f5f723e */ /* 0x000fe400000010ff */
        /* <DEDUP_REMOVED lines=22> */
[----:B------:R-:W-:Y:S02]  /*197b0*/  LOP3.LUT R6, R6, R7, RZ, 0x3c, !PT ;  /* 0x0000000706067212 */ /* 0x000fe400078e3cff */
[----:B------:R-:W-:Y:S01]  /*197c0*/  LOP3.LUT R8, R8, R9, RZ, 0x3c, !PT ;  /* 0x0000000908087212 */ /* 0x000fe200078e3cff */
[----:B------:R-:W-:Y:S01]  /*197d0*/  IMAD.X R9, RZ, RZ, R5, P1 ;  /* 0x000000ffff097224 */ /* 0x000fe200008e0605 */
[----:B------:R-:W-:Y:S02]  /*197e0*/  IADD3.X R7, RZ, R5, RZ, P5, !PT ;  /* 0x00000005ff077210 */ /* 0x000fe40002ffe4ff */
        /* <DEDUP_REMOVED lines=73> */
[----:B------:R-:W3:Y:S01]  /*19c80*/  SHFL.IDX PT, R20, R39, R2, 0x1c1f ;  /* 0x001c1f0227147589 */ /* 0x000ee200000e0000 */
[----:B------:R-:W-:Y:S02]  /*19c90*/  SEL R57, R57, R46, P0 ;  /* 0x0000002e39397207 */ /* 0x000fe40000000000 */
[----:B------:R-:W-:Y:S01]  /*19ca0*/  SEL R69, R69, R70, P0 ;  /* 0x0000004645457207 */ /* 0x000fe20000000000 */
[----:B------:R-:W4:Y:S01]  /*19cb0*/  SHFL.IDX PT, R38, R33, R0, 0x1c1f ;  /* 0x001c1f0021267589 */ /* 0x000f2200000e0000 */
[----:B------:R-:W-:Y:S02]  /*19cc0*/  SEL R73, R42, R73, P0 ;  /* 0x000000492a497207 */ /* 0x000fe40000000000 */
[----:B------:R-:W-:Y:S01]  /*19cd0*/  SEL R75, R77, R50, P0 ;  /* 0x000000324d4b7207 */ /* 0x000fe20000000000 */
[----:B------:R-:W-:Y:S01]  /*19ce0*/  SHFL.IDX PT, R42, R41, R0, 0x1c1f ;  /* 0x001c1f00292a7589 */ /* 0x000fe200000e0000 */
[----:B------:R-:W-:-:S02]  /*19cf0*/  SEL R77, R50, R77, P0 ;  /* 0x0000004d324d7207 */ /* 0x000fc40000000000 */
[----:B0-----:R-:W-:Y:S01]  /*19d00*/  SEL R8, R10, R7, P0 ;  /* 0x000000070a087207 */ /* 0x001fe20000000000 */
[----:B------:R-:W0:Y:S01]  /*19d10*/  SHFL.IDX PT, R43, R43, R2, 0x1c1f ;  /* 0x001c1f022b2b7589 */ /* 0x000e2200000e0000 */
        /* <DEDUP_REMOVED lines=10> */
[----:B---3--:R-:W-:Y:S01]  /*19dc0*/  SEL R12, R37, R20, P0 ;  /* 0x00000014250c7207 */ /* 0x008fe20000000000 */
[----:B------:R-:W-:Y:S01]  /*19dd0*/  SHFL.IDX PT, R59, R59, R0, 0x1c1f ;  /* 0x001c1f003b3b7589 */ /* 0x000fe200000e0000 */
[----:B----4-:R-:W-:Y:S02]  /*19de0*/  SEL R36, R38, R35, P0 ;  /* 0x0000002326247207 */ /* 0x010fe40000000000 */
[----:B------:R-:W-:Y:S01]  /*19df0*/  SEL R38, R35, R38, P0 ;  /* 0x0000002623267207 */ /* 0x000fe20000000000 */
[----:B------:R-:W-:Y:S01]  /*19e00*/  SHFL.IDX PT, R63, R63, R0, 0x1c1f ;  /* 0x001c1f003f3f7589 */ /* 0x000fe200000e0000 */
[----:B------:R-:W-:-:S02]  /*19e10*/  SEL R14, R20, R37, P0 ;  /* 0x00000025140e7207 */ /* 0x000fc40000000000 */
[----:B------:R-:W-:Y:S01]  /*19e20*/  SEL R6, R3, R6, P0 ;  /* 0x0000000603067207 */ /* 0x000fe20000000000 */
[----:B------:R-:W-:Y:S01]  /*19e30*/  SHFL.IDX PT, R67, R67, R0, 0x1c1f ;  /* 0x001c1f0043437589 */ /* 0x000fe200000e0000 */
[----:B0-----:R-:W-:Y:S02]  /*19e40*/  SEL R40, R42, R43, P0 ;  /* 0x0000002b2a287207 */ /* 0x001fe40000000000 */
[----:B------:R-:W-:Y:S01]  /*19e50*/  SEL R26, R21, R26, P0 ;  /* 0x0000001a151a7207 */ /* 0x000fe20000000000 */
[----:B------:R-:W-:Y:S01]  /*19e60*/  SHFL.IDX PT, R71, R71, R0, 0x1c1f ;  /* 0x001c1f0047477589 */ /* 0x000fe200000e0000 */
[----:B------:R-:W-:-:S03]  /*19e70*/  SEL R42, R43, R42, P0 ;  /* 0x0000002a2b2a7207 */ /* 0x000fc60000000000 */
        /* <DEDUP_REMOVED lines=24> */
.L_x_10318:
[----:B------:R-:W-:Y:S05]  /*1a000*/  WARPSYNC.ALL ;  /* 0x0000000000007948 */ /* 0x000fea0003800000 */
[----:B------:R-:W-:Y:S01]  /*1a010*/  BAR.SYNC.DEFER_BLOCKING 0x1, 0x100 ;  /* 0x0044000000007b1d */ /* 0x000fe20000010000 */
[----:B--2---:R-:W-:Y:S02]  /*1a020*/  SEL R41, R75, R60, P0 ;  /* 0x0000003c4b297207 */ /* 0x004fe40000000000 */
[----:B------:R-:W-:-:S03]  /*1a030*/  SEL R43, R60, R75, P0 ;  /* 0x0000004b3c2b7207 */ /* 0x000fc60000000000 */
[----:B------:R-:W-:Y:S02]  /*1a040*/  ULDC.64 UR4, c[0x0][0xc00] ;  /* 0x0003000000047ab9 */ /* 0x000fe40000000a00 */
[----:B------:R-:W0:Y:S01]  /*1a050*/  LDC R49, c[0x0][0xbe8] ;  /* 0x0002fa00ff317b82 */ /* 0x000e220000000800 */
[----:B------:R-:W-:Y:S02]  /*1a060*/  ISETP.NE.U32.AND P1, PT, RZ, UR4, PT ;  /* 0x00000004ff007c0c */ /* 0x000fe4000bf25070 */
[----:B------:R-:W-:Y:S02]  /*1a070*/  IADD3 R2, P2, R214, UR4, RZ ;  /* 0x00000004d6027c10 */ /* 0x000fe4000ff5e0ff */
[----:B------:R-:W-:Y:S02]  /*1a080*/  ISETP.NE.AND.EX P1, PT, RZ, UR5, PT, P1 ;  /* 0x00000005ff007c0c */ /* 0x000fe4000bf25310 */
[----:B------:R-:W-:Y:S01]  /*1a090*/  IADD3.X R3, R215, UR5, RZ, P2, !PT ;  /* 0x00000005d7037c10 */ /* 0x000fe200097fe4ff */
[----:B------:R-:W-:-:S02]  /*1a0a0*/  ULDC.64 UR4, c[0x0][0xc08] ;  /* 0x0003020000047ab9 */ /* 0x000fc40000000a00 */
[----:B------:R-:W-:Y:S01]  /*1a0b0*/  ISETP.NE.U32.AND P0, PT, RZ, UR4, PT ;  /* 0x00000004ff007c0c */ /* 0x000fe2000bf05070 */
[----:B------:R-:W-:Y:S04]  /*1a0c0*/  STSM.16.M88.4 [R79], R4 ;  /* 0x000000044f007844 */ /* 0x000fe80000000200 */
        /* <DEDUP_REMOVED lines=14> */
[----:B0-----:R-:W-:Y:S02]  /*1a1b0*/  ISETP.NE.AND P2, PT, R49, 0x1, PT ;  /* 0x000000013100780c */ /* 0x001fe40003f45270 */
[----:B-1----:R-:W-:Y:S01]  /*1a1c0*/  IADD3 R13, R208, R200, RZ ;  /* 0x000000c8d00d7210 */ /* 0x002fe20007ffe0ff */
        /* <DEDUP_REMOVED lines=8> */
.L_x_10065:
[----:B------:R-:W2:Y:S01]  /*1a250*/  LDL R10, [R1+0x14] ;  /* 0x00001400010a7983 */ /* 0x000ea20000100800 */
[----:B0-----:R-:W-:Y:S01]  /*1a260*/  @P2 IMAD.HI.U32 R2, R13, R4, RZ ;  /* 0x000000040d022227 */ /* 0x001fe200078e00ff */
[----:B------:R-:W-:Y:S01]  /*1a270*/  SHF.R.S32.HI R46, RZ, 0x1f, R213 ;  /* 0x0000001fff2e7819 */ /* 0x000fe200000114d5 */
[----:B------:R-:W-:Y:S01]  /*1a280*/  ULDC.64 UR4, c[0x0][0xb90] ;  /* 0x0002e40000047ab9 */ /* 0x000fe20000000a00 */
[----:B-----5:R-:W-:Y:S01]  /*1a290*/  SHF.R.S32.HI R3, RZ, 0x1f, R47 ;  /* 0x0000001fff037819 */ /* 0x020fe2000001142f */
[----:B------:R-:W-:Y:S01]  /*1a2a0*/  IMAD.MOV.U32 R7, RZ, RZ, R13 ;  /* 0x000000ffff077224 */ /* 0x000fe200078e000d */
[----:B-1----:R-:W-:Y:S01]  /*1a2b0*/  @P2 SHF.R.U32.HI R7, RZ, R5, R2 ;  /* 0x00000005ff072219 */ /* 0x002fe20000011602 */
[----:B------:R-:W-:Y:S01]  /*1a2c0*/  IMAD R6, R46, UR4, RZ ;  /* 0x000000042e067c24 */ /* 0x000fe2000f8e02ff */
[----:B------:R-:W-:Y:S01]  /*1a2d0*/  SEL R221, R221, RZ, !P1 ;  /* 0x000000ffdddd7207 */ /* 0x000fe20004800000 */
[----:B------:R-:W-:Y:S01]  /*1a2e0*/  IMAD.MOV.U32 R2, RZ, RZ, R47 ;  /* 0x000000ffff027224 */ /* 0x000fe200078e002f */
[----:B------:R-:W-:Y:S01]  /*1a2f0*/  SEL R51, R210, RZ, !P1 ;  /* 0x000000ffd2337207 */ /* 0x000fe20004800000 */
[C---:B------:R-:W-:Y:S01]  /*1a300*/  IMAD R9, R213.reuse, UR5, R6 ;  /* 0x00000005d5097c24 */ /* 0x040fe2000f8e0206 */
[----:B------:R-:W0:Y:S01]  /*1a310*/  @P2 LDC R57, c[0x0][0xbec] ;  /* 0x0002fb00ff392b82 */ /* 0x000e220000000800 */
[----:B------:R-:W-:Y:S01]  /*1a320*/  IMAD.WIDE.U32 R4, R213, UR4, R2 ;  /* 0x00000004d5047c25 */ /* 0x000fe2000f8e0002 */
[----:B------:R-:W-:-:S03]  /*1a330*/  ULDC.64 UR4, c[0x0][0xb98] ;  /* 0x0002e60000047ab9 */ /* 0x000fc60000000a00 */
[----:B------:R-:W-:Y:S02]  /*1a340*/  IMAD.MOV R2, RZ, RZ, -R7 ;  /* 0x000000ffff027224 */ /* 0x000fe400078e0a07 */
        /* <DEDUP_REMOVED lines=16> */
[----:B------:R-:W-:Y:S01]  /*1a450*/  LOP3.LUT R28, R29, 0x380, RZ, 0xc0, !PT ;  /* 0x000003801d1c7812 */ /* 0x000fe200078ec0ff */
[C---:B------:R-:W-:Y:S01]  /*1a460*/  IMAD R11, R9.reuse, UR5, R2 ;  /* 0x00000005090b7c24 */ /* 0x040fe2000f8e0202 */
[----:B------:R-:W-:Y:S01]  /*1a470*/  IADD3 R13, P4, R54, 0x2000, RZ ;  /* 0x00002000360d7810 */ /* 0x000fe20007f9e0ff */
[----:B------:R-:W-:Y:S01]  /*1a480*/  IMAD.WIDE.U32 R4, R9, UR4, R4 ;  /* 0x0000000409047c25 */ /* 0x000fe2000f8e0004 */
[----:B------:R-:W-:Y:S01]  /*1a490*/  ULDC.64 UR4, c[0x0][0xb50] ;  /* 0x0002d40000047ab9 */ /* 0x000fe20000000a00 */
[----:B------:R-:W-:Y:S02]  /*1a4a0*/  SHF.R.U64 R28, R28, 0x3, RZ ;  /* 0x000000031c1c7819 */ /* 0x000fe400000012ff */
[----:B------:R-:W-:Y:S01]  /*1a4b0*/  IMAD.IADD R5, R5, 0x1, R11 ;  /* 0x0000000105057824 */ /* 0x000fe200078e020b */
[----:B------:R-:W-:Y:S01]  /*1a4c0*/  LEA R2, P1, R4, UR4, 0x2 ;  /* 0x0000000404027c11 */ /* 0x000fe2000f8210ff */
[----:B------:R-:W-:Y:S01]  /*1a4d0*/  IMAD.X R9, RZ, RZ, R55, P0 ;  /* 0x000000ffff097224 */ /* 0x000fe200000e0637 */
[----:B------:R-:W-:-:S02]  /*1a4e0*/  LOP3.LUT P0, RZ, R229, 0x3, RZ, 0xc0, !PT ;  /* 0x00000003e5ff7812 */ /* 0x000fc4000780c0ff */
[----:B------:R-:W-:Y:S01]  /*1a4f0*/  LEA.HI.X R4, R4, UR5, R5, 0x2, P1 ;  /* 0x0000000504047c11 */ /* 0x000fe200088f1405 */
[----:B------:R-:W-:Y:S01]  /*1a500*/  SHFL.IDX PT, R20, R2, RZ, 0x1c1f ;  /* 0x001c1fff02147589 */ /* 0x000fe200000e0000 */
[----:B------:R-:W-:Y:S01]  /*1a510*/  IADD3 R25, P1, R54, 0x3000, RZ ;  /* 0x0000300036197810 */ /* 0x000fe20007f3e0ff */
[----:B------:R-:W-:Y:S01]  /*1a520*/  ULDC.64 UR4, c[0x0][0xaa0] ;  /* 0x0002a80000047ab9 */ /* 0x000fe20000000a00 */
[----:B------:R-:W-:Y:S01]  /*1a530*/  LOP3.LUT R28, R28, R29, RZ, 0x3c, !PT ;  /* 0x0000001d1c1c7212 */ /* 0x000fe200078e3cff */
[----:B------:R-:W1:Y:S01]  /*1a540*/  SHFL.IDX PT, R21, R4, RZ, 0x1c1f ;  /* 0x001c1fff04157589 */ /* 0x000e6200000e0000 */
[----:B------:R-:W-:Y:S01]  /*1a550*/  LOP3.LUT R24, R25, 0x380, RZ, 0xc0, !PT ;  /* 0x0000038019187812 */ /* 0x000fe200078ec0ff */
[----:B------:R-:W-:Y:S01]  /*1a560*/  IMAD.X R29, RZ, RZ, R55, P3 ;  /* 0x000000ffff1d7224 */ /* 0x000fe200018e0637 */
[----:B------:R-:W-:Y:S01]  /*1a570*/  IADD3 R5, P3, R54, 0x7000, RZ ;  /* 0x0000700036057810 */ /* 0x000fe20007f7e0ff */
[----:B------:R-:W-:Y:S01]  /*1a580*/  SHFL.IDX PT, R44, R2, 0x1, 0x1c1f ;  /* 0x003c1f00022c7f89 */ /* 0x000fe200000e0000 */
[----:B------:R-:W-:-:S02]  /*1a590*/  SHF.R.U64 R24, R24, 0x3, RZ ;  /* 0x0000000318187819 */ /* 0x000fc400000012ff */
[----:B------:R-:W-:Y:S01]  /*1a5a0*/  LOP3.LUT R12, R13, 0x380, RZ, 0xc0, !PT ;  /* 0x000003800d0c7812 */ /* 0x000fe200078ec0ff */
[----:B------:R-:W3:Y:S01]  /*1a5b0*/  SHFL.IDX PT, R45, R4, 0x1, 0x1c1f ;  /* 0x003c1f00042d7f89 */ /* 0x000ee200000e0000 */
[----:B------:R-:W-:Y:S01]  /*1a5c0*/  LOP3.LUT R24, R24, R25, RZ, 0x3c, !PT ;  /* 0x0000001918187212 */ /* 0x000fe200078e3cff */
[--C-:B------:R-:W-:Y:S01]  /*1a5d0*/  IMAD.X R25, RZ, RZ, R55.reuse, P1 ;  /* 0x000000ffff197224 */ /* 0x100fe200008e0637 */
[----:B------:R-:W-:Y:S01]  /*1a5e0*/  SHF.R.U64 R12, R12, 0x3, RZ ;  /* 0x000000030c0c7819 */ /* 0x000fe200000012ff */
[--C-:B------:R-:W-:Y:S01]  /*1a5f0*/  IMAD.X R41, RZ, RZ, R55.reuse, P3 ;  /* 0x000000ffff297224 */ /* 0x100fe200018e0637 */
[----:B------:R-:W-:Y:S02]  /*1a600*/  LOP3.LUT R8, R7, 0x380, RZ, 0xc0, !PT ;  /* 0x0000038007087812 */ /* 0x000fe400078ec0ff */
[----:B------:R-:W-:Y:S01]  /*1a610*/  LOP3.LUT R12, R12, R13, RZ, 0x3c, !PT ;  /* 0x0000000d0c0c7212 */ /* 0x000fe200078e3cff */
[----:B------:R-:W-:Y:S01]  /*1a620*/  IMAD.X R13, RZ, RZ, R55, P4 ;  /* 0x000000ffff0d7224 */ /* 0x000fe200020e0637 */
[----:B------:R-:W-:-:S02]  /*1a630*/  IADD3 R33, P5, R54, 0x5000, RZ ;  /* 0x0000500036217810 */ /* 0x000fc40007fbe0ff */
[----:B------:R-:W-:Y:S02]  /*1a640*/  IADD3 R37, P4, R54, 0x6000, RZ ;  /* 0x0000600036257810 */ /* 0x000fe40007f9e0ff */
[----:B------:R-:W-:Y:S02]  /*1a650*/  SHF.R.U64 R8, R8, 0x3, RZ ;  /* 0x0000000308087819 */ /* 0x000fe400000012ff */
[----:B------:R-:W-:Y:S02]  /*1a660*/  LOP3.LUT R32, R33, 0x380, RZ, 0xc0, !PT ;  /* 0x0000038021207812 */ /* 0x000fe400078ec0ff */
[----:B------:R-:W-:Y:S02]  /*1a670*/  LOP3.LUT R36, R37, 0x380, RZ, 0xc0, !PT ;  /* 0x0000038025247812 */ /* 0x000fe400078ec0ff */
[----:B------:R-:W-:Y:S02]  /*1a680*/  LOP3.LUT R8, R8, R7, RZ, 0x3c, !PT ;  /* 0x0000000708087212 */ /* 0x000fe400078e3cff */
[----:B------:R-:W-:-:S02]  /*1a690*/  LOP3.LUT R7, R54, 0x380, RZ, 0xc0, !PT ;  /* 0x0000038036077812 */ /* 0x000fc400078ec0ff */
        /* <DEDUP_REMOVED lines=10> */
[----:B------:R-:W-:Y:S02]  /*1a740*/  SHF.R.S32.HI R50, RZ, 0x1f, R203 ;  /* 0x0000001fff327819 */ /* 0x000fe400000114cb */
[----:B--2---:R-:W-:-:S04]  /*1a750*/  IADD3 R6, R10, R200, RZ ;  /* 0x000000c80a067210 */ /* 0x004fc80007ffe0ff */
[C---:B------:R-:W-:Y:S01]  /*1a760*/  ISETP.GE.OR P1, PT, R6.reuse, R53, P0 ;  /* 0x000000350600720c */ /* 0x040fe20000726670 */
[----:B------:R-:W-:-:S05]  /*1a770*/  VIADD R0, R6, 0x8 ;  /* 0x0000000806007836 */ /* 0x000fca0000000000 */
[----:B------:R-:W-:Y:S02]  /*1a780*/  ISETP.GE.OR P0, PT, R0, R53, P0 ;  /* 0x000000350000720c */ /* 0x000fe40000706670 */
[----:B------:R-:W-:-:S04]  /*1a790*/  LOP3.LUT R0, R5, 0x380, RZ, 0xc0, !PT ;  /* 0x0000038005007812 */ /* 0x000fc800078ec0ff */
[----:B------:R-:W-:Y:S01]  /*1a7a0*/  SHF.R.U64 R0, R0, 0x3, RZ ;  /* 0x0000000300007819 */ /* 0x000fe200000012ff */
[----:B-1----:R1:W-:Y:S03]  /*1a7b0*/  @!P1 ST.E desc[UR60][R20.64], R88 ;  /* 0x0000005814009985 */ /* 0x0023e6000c10193c */
[----:B------:R-:W-:Y:S01]  /*1a7c0*/  LOP3.LUT R40, R0, R5, RZ, 0x3c, !PT ;  /* 0x0000000500287212 */ /* 0x000fe200078e3cff */
[----:B------:R-:W-:Y:S02]  /*1a7d0*/  IMAD R0, R3, UR4, RZ ;  /* 0x0000000403007c24 */ /* 0x000fe4000f8e02ff */
[----:B---3--:R2:W-:Y:S01]  /*1a7e0*/  @!P0 ST.E desc[UR60][R44.64], R89 ;  /* 0x000000592c008985 */ /* 0x0085e2000c10193c */
[----:B------:R-:W-:-:S03]  /*1a7f0*/  IMAD.WIDE.U32 R2, R47, UR4, RZ ;  /* 0x000000042f027c25 */ /* 0x000fc6000f8e00ff */
[----:B------:R3:W5:Y:S01]  /*1a800*/  LD.E.128 R4, desc[UR60][R54.64] ;  /* 0x0000003c36047980 */ /* 0x000762000c101d00 */
[----:B-1----:R-:W-:Y:S01]  /*1a810*/  IMAD R21, R47, UR5, R0 ;  /* 0x000000052f157c24 */ /* 0x002fe2000f8e0200 */
[----:B------:R-:W-:Y:S02]  /*1a820*/  ULDC.64 UR4, c[0x0][0xae8] ;  /* 0x0002ba0000047ab9 */ /* 0x000fe40000000a00 */
[----:B------:R-:W5:Y:S01]  /*1a830*/  LD.E.128 R8, desc[UR60][R8.64] ;  /* 0x0000003c08087980 */ /* 0x000f62000c101d00 */
[----:B--2---:R-:W1:Y:S01]  /*1a840*/  @P2 LDC R45, c[0x0][0xbf0] ;  /* 0x0002fc00ff2d2b82 */ /* 0x004e620000000800 */
[----:B------:R-:W-:Y:S01]  /*1a850*/  IMAD.IADD R3, R3, 0x1, R21 ;  /* 0x0000000103037824 */ /* 0x000fe200078e0215 */
[----:B------:R-:W-:Y:S01]  /*1a860*/  LEA R21, R212, R222, 0x5 ;  /* 0x000000ded4157211 */ /* 0x000fe200078e28ff */
[----:B------:R-:W-:Y:S01]  /*1a870*/  IMAD R0, R46, UR4, RZ ;  /* 0x000000042e007c24 */ /* 0x000fe2000f8e02ff */
[----:B------:R-:W5:Y:S03]  /*1a880*/  LD.E.128 R12, desc[UR60][R12.64] ;  /* 0x0000003c0c0c7980 */ /* 0x000f66000c101d00 */
[----:B------:R-:W-:Y:S01]  /*1a890*/  IMAD.IADD R44, R200, 0x1, R21 ;  /* 0x00000001c82c7824 */ /* 0x000fe200078e0215 */
[----:B------:R-:W5:Y:S01]  /*1a8a0*/  LD.E.128 R24, desc[UR60][R24.64] ;  /* 0x0000003c18187980 */ /* 0x000f62000c101d00 */
[----:B------:R-:W-:-:S02]  /*1a8b0*/  IMAD R21, R213, UR5, R0 ;  /* 0x00000005d5157c24 */ /* 0x000fc4000f8e0200 */
[----:B------:R-:W-:Y:S01]  /*1a8c0*/  IMAD.WIDE.U32 R2, R213, UR4, R2 ;  /* 0x00000004d5027c25 */ /* 0x000fe2000f8e0002 */
[----:B------:R-:W-:Y:S01]  /*1a8d0*/  ULDC.64 UR4, c[0x0][0xaf0] ;  /* 0x0002bc0000047ab9 */ /* 0x000fe20000000a00 */
[----:B------:R-:W5:Y:S02]  /*1a8e0*/  LD.E.128 R28, desc[UR60][R28.64] ;  /* 0x0000003c1c1c7980 */ /* 0x000f64000c101d00 */
[----:B0-----:R-:W-:Y:S02]  /*1a8f0*/  @P2 IMAD.HI.U32 R0, R44, R57, RZ ;  /* 0x000000392c002227 */ /* 0x001fe400078e00ff */
[----:B------:R-:W5:Y:S02]  /*1a900*/  LD.E.128 R32, desc[UR60][R32.64] ;  /* 0x0000003c20207980 */ /* 0x000f64000c101d00 */
[----:B------:R-:W-:Y:S02]  /*1a910*/  IMAD.IADD R3, R3, 0x1, R21 ;  /* 0x0000000103037824 */ /* 0x000fe400078e0215 */
[----:B------:R-:W-:Y:S01]  /*1a920*/  IMAD.MOV.U32 R21, RZ, RZ, R44 ;  /* 0x000000ffff157224 */ /* 0x000fe200078e002c */
[----:B------:R-:W5:Y:S01]  /*1a930*/  LD.E.128 R36, desc[UR60][R36.64] ;  /* 0x0000003c24247980 */ /* 0x000f62000c101d00 */
[----:B------:R-:W-:Y:S01]  /*1a940*/  IMAD R20, R221, UR4, RZ ;  /* 0x00000004dd147c24 */ /* 0x000fe2000f8e02ff */
[----:B-1----:R-:W-:Y:S01]  /*1a950*/  @P2 SHF.R.U32.HI R21, RZ, R45, R0 ;  /* 0x0000002dff152219 */ /* 0x002fe20000011600 */
[C---:B------:R-:W-:Y:S01]  /*1a960*/  IMAD.WIDE.U32 R2, R51.reuse, UR4, R2 ;  /* 0x0000000433027c25 */ /* 0x040fe2000f8e0002 */
[----:B------:R-:W5:Y:S02]  /*1a970*/  LD.E.128 R40, desc[UR60][R40.64] ;  /* 0x0000003c28287980 */ /* 0x000f64000c101d00 */
[--C-:B------:R-:W-:Y:S01]  /*1a980*/  SHF.R.S32.HI R0, RZ, 0x1f, R21.reuse ;  /* 0x0000001fff007819 */ /* 0x100fe20000011415 */
        /* <DEDUP_REMOVED lines=24> */
[----:B------:R-:W-:Y:S01]  /*1ab10*/  ULDC.64 UR4, c[0x0][0xa80] ;  /* 0x0002a00000047ab9 */ /* 0x000fe20000000a00 */
[----:B------:R-:W-:Y:S01]  /*1ab20*/  IADD3 R0, R18, 0x22820, RZ ;  /* 0x0002282012007810 */ /* 0x000fe20007ffe0ff */
[----:B------:R-:W-:Y:S01]  /*1ab30*/  IMAD.IADD R3, R3, 0x1, R21 ;  /* 0x0000000103037824 */ /* 0x000fe200078e0215 */
[----:B------:R-:W-:Y:S01]  /*1ab40*/  LEA R44, P3, R2, UR4, 0x1 ;  /* 0x00000004022c7c11 */ /* 0x000fe2000f8608ff */
[----:B------:R-:W-:Y:S01]  /*1ab50*/  VIADD R20, R200, 0x40 ;  /* 0x00000040c8147836 */ /* 0x000fe20000000000 */
[----:B------:R-:W-:-:S02]  /*1ab60*/  PRMT R0, RZ, 0x654, R0 ;  /* 0x00000654ff007816 */ /* 0x000fc40000000000 */
        /* <DEDUP_REMOVED lines=9> */
[-C--:B-1----:R-:W-:Y:S02]  /*1ac00*/  @!P2 LEA R2, P4, R203, R20.reuse, 0x1 ;  /* 0x00000014cb02a211 */ /* 0x082fe400078808ff */
[----:B------:R-:W-:Y:S02]  /*1ac10*/  @!P3 LEA R20, P5, R211, R20, 0x1 ;  /* 0x00000014d314b211 */ /* 0x000fe400078a08ff */
[-C--:B0-----:R-:W-:Y:S02]  /*1ac20*/  @!P2 LEA.HI.X R3, R203, R0.reuse, R50, 0x1, P4 ;  /* 0x00000000cb03a211 */ /* 0x081fe400020f0c32 */
[----:B------:R-:W-:-:S03]  /*1ac30*/  @!P3 LEA.HI.X R21, R211, R0, R48, 0x1, P5 ;  /* 0x00000000d315b211 */ /* 0x000fc600028f0c30 */
[----:B-----5:R2:W-:Y:S04]  /*1ac40*/  @!P2 ST.E.128 desc[UR60][R2.64], R4 ;  /* 0x000000040200a985 */ /* 0x0205e8000c101d3c */
[----:B------:R2:W-:Y:S02]  /*1ac50*/  @!P3 ST.E.128 desc[UR60][R20.64], R28 ;  /* 0x0000001c1400b985 */ /* 0x0005e4000c101d3c */
.L_x_10067:
[----:B------:R-:W-:Y:S05]  /*1ac60*/  BSYNC B1 ;  /* 0x0000000000017941 */ /* 0x000fea0003800000 */
.L_x_10066:
[----:B0-----:R0:W4:Y:S01]  /*1ac70*/  SHFL.IDX PT, R0, R45, 0x1, 0x181f ;  /* 0x00381f002d007f89 */ /* 0x00112200000e0000 */
[----:B------:R-:W-:Y:S03]  /*1ac80*/  BSSY B1, `(.L_x_10068) ;  /* 0x000000c000017945 */ /* 0x000fe60003800000 */
[----:B--2--5:R0:W2:Y:S01]  /*1ac90*/  SHFL.IDX PT, R4, R44, 0x1, 0x181f ;  /* 0x00381f002c047f89 */ /* 0x0240a200000e0000 */
        /* <DEDUP_REMOVED lines=8> */
[----:B------:R2:W-:Y:S04]  /*1ad20*/  @!P3 ST.E.128 desc[UR60][R2.64], R8 ;  /* 0x000000080200b985 */ /* 0x0005e8000c101d3c */
[----:B------:R2:W-:Y:S02]  /*1ad30*/  @!P4 ST.E.128 desc[UR60][R4.64], R32 ;  /* 0x000000200400c985 */ /* 0x0005e4000c101d3c */
.L_x_10069:
[----:B------:R-:W-:Y:S05]  /*1ad40*/  BSYNC B1 ;  /* 0x0000000000017941 */ /* 0x000fea0003800000 */
.L_x_10068:
[----:B----4-:R4:W0:Y:S01]  /*1ad50*/  SHFL.IDX PT, R0, R45, 0x2, 0x181f ;  /* 0x00581f002d007f89 */ /* 0x01082200000e0000 */
[----:B------:R-:W-:Y:S03]  /*1ad60*/  BSSY B1, `(.L_x_10070) ;  /* 0x000000c000017945 */ /* 0x000fe60003800000 */
[----:B--2---:R4:W2:Y:S01]  /*1ad70*/  SHFL.IDX PT, R4, R44, 0x2, 0x181f ;  /* 0x00581f002c047f89 */ /* 0x0048a200000e0000 */
        /* <DEDUP_REMOVED lines=8> */
[----:B------:R0:W-:Y:S04]  /*1ae00*/  @!P2 ST.E.128 desc[UR60][R2.64], R12 ;  /* 0x0000000c0200a985 */ /* 0x0001e8000c101d3c */
[----:B------:R0:W-:Y:S02]  /*1ae10*/  @!P3 ST.E.128 desc[UR60][R4.64], R36 ;  /* 0x000000240400b985 */ /* 0x0001e4000c101d3c */
.L_x_10071:
[----:B------:R-:W-:Y:S05]  /*1ae20*/  BSYNC B1 ;  /* 0x0000000000017941 */ /* 0x000fea0003800000 */
.L_x_10070:
[----:B0-----:R-:W-:Y:S01]  /*1ae30*/  VIADD R0, R200, 0x60 ;  /* 0x00000060c8007836 */ /* 0x001fe20000000000 */
[----:B--2---:R2:W0:Y:S04]  /*1ae40*/  SHFL.IDX PT, R4, R45, 0x3, 0x181f ;  /* 0x00781f002d047f89 */ /* 0x00442800000e0000 */
[----:B------:R-:W-:Y:S01]  /*1ae50*/  ISETP.GE.AND P0, PT, R0, R53, PT ;  /* 0x000000350000720c */ /* 0x000fe20003f06270 */
[----:B---34-:R-:W3:-:S12]  /*1ae60*/  SHFL.IDX PT, R44, R44, 0x3, 0x181f ;  /* 0x00781f002c2c7f89 */ /* 0x018ed800000e0000 */
[----:B--2---:R-:W-:Y:S05]  /*1ae70*/  @P0 BRA `(.L_x_10072) ;  /* 0x0000000c00200947 */ /* 0x004fea0003800000 */
[----:B------:R-:W-:Y:S02]  /*1ae80*/  ULDC UR4, c[0x0][0xac8] ;  /* 0x0002b20000047ab9 */ /* 0x000fe40000000800 */
[----:B------:R-:W-:-:S13]  /*1ae90*/  ISETP.GE.AND P1, PT, R203, UR4, PT ;  /* 0x00000004cb007c0c */ /* 0x000fda000bf26270 */
[----:B---3--:R-:W-:-:S04]  /*1aea0*/  @!P1 LEA R2, P0, R203, R44, 0x1 ;  /* 0x0000002ccb029211 */ /* 0x008fc800078008ff */
[----:B0-----:R-:W-:Y:S02]  /*1aeb0*/  @!P1 LEA.HI.X R3, R203, R4, R50, 0x1, P0 ;  /* 0x00000004cb039211 */ /* 0x001fe400000f0c32 */
[----:B------:R-:W-:-:S03]  /*1aec0*/  ISETP.GE.AND P0, PT, R211, UR4, PT ;  /* 0x00000004d3007c0c */ /* 0x000fc6000bf06270 */
[----:B------:R2:W-:Y:S10]  /*1aed0*/  @!P1 ST.E.128 desc[UR60][R2.64], R24 ;  /* 0x0000001802009985 */ /* 0x0005f4000c101d3c */
[----:B------:R-:W-:Y:S05]  /*1aee0*/  @P0 BRA `(.L_x_10072) ;  /* 0x0000000c00040947 */ /* 0x000fea0003800000 */
[----:B--2---:R-:W-:-:S04]  /*1aef0*/  LEA R2, P0, R211, R44, 0x1 ;  /* 0x0000002cd3027211 */ /* 0x004fc800078008ff */
[----:B------:R-:W-:-:S05]  /*1af00*/  LEA.HI.X R3, R211, R4, R48, 0x1, P0 ;  /* 0x00000004d3037211 */ /* 0x000fca00000f0c30 */
[----:B------:R4:W-:Y:S01]  /*1af10*/  ST.E.128 desc[UR60][R2.64], R40 ;  /* 0x0000002802007985 */ /* 0x0009e2000c101d3c */
[----:B------:R-:W-:Y:S05]  /*1af20*/  BRA `(.L_x_10072) ;  /* 0x0000000800f47947 */ /* 0x000fea0003800000 */
.L_x_10063:
        /* <DEDUP_REMOVED lines=14> */
[----:B------:R-:W-:Y:S01]  /*1b010*/  IMAD.U32 R6, RZ, RZ, UR4 ;  /* 0x00000004ff067e24 */ /* 0x000fe2000f8e00ff */
        /* <DEDUP_REMOVED lines=12> */
.L_x_10073:
        /* <DEDUP_REMOVED lines=8> */
[----:B-----5:R-:W-:Y:S01]  /*1b160*/  IMAD R2, R6, R12, RZ ;  /* 0x0000000c06027224 */ /* 0x020fe200078e02ff */
[----:B---3--:R-:W-:-:S04]  /*1b170*/  IADD3 R9, R200, -0x80, R3 ;  /* 0xffffff80c8097810 */ /* 0x008fc80007ffe003 */
        /* <DEDUP_REMOVED lines=9> */
[----:B------:R-:W3:Y:S01]  /*1b210*/  @P0 LDC R4, c[0x0][0xbec] ;  /* 0x0002fb00ff040b82 */ /* 0x000ee20000000800 */
[----:B------:R-:W-:Y:S01]  /*1b220*/  IMAD R7, R213, UR5, R8 ;  /* 0x00000005d5077c24 */ /* 0x000fe2000f8e0208 */
[----:B------:R-:W-:-:S03]  /*1b230*/  ULDC.64 UR4, c[0x0][0xb98] ;  /* 0x0002e60000047ab9 */ /* 0x000fc60000000a00 */
[----:B------:R-:W-:-:S03]  /*1b240*/  IMAD.IADD R3, R3, 0x1, R7 ;  /* 0x0000000103037824 */ /* 0x000fc600078e0207 */
[----:B------:R-:W5:Y:S01]  /*1b250*/  @P0 LDC R15, c[0x0][0xbf0] ;  /* 0x0002fc00ff0f0b82 */ /* 0x000f620000000800 */
[----:B------:R-:W-:-:S04]  /*1b260*/  IMAD.WIDE.U32 R2, R13, UR4, R2 ;  /* 0x000000040d027c25 */ /* 0x000fc8000f8e0002 */
[----:B---3--:R-:W-:-:S05]  /*1b270*/  @P0 IMAD.HI.U32 R4, R9, R4, RZ ;  /* 0x0000000409040227 */ /* 0x008fca00078e00ff */
[----:B-----5:R-:W-:Y:S01]  /*1b280*/  @P0 SHF.R.U32.HI R5, RZ, R15, R4 ;  /* 0x0000000fff050219 */ /* 0x020fe20000011604 */
        /* <DEDUP_REMOVED lines=18> */
.L_x_10075:
[----:B------:R-:W-:Y:S05]  /*1b3b0*/  BSYNC B1 ;  /* 0x0000000000017941 */ /* 0x000fea0003800000 */
.L_x_10074:
[----:B------:R-:W-:Y:S01]  /*1b3c0*/  ULDC.64 UR4, c[0x0][0xaa0] ;  /* 0x0002a80000047ab9 */ /* 0x000fe20000000a00 */
[----:B------:R-:W-:Y:S02]  /*1b3d0*/  IMAD R7, R212, 0x20, R222 ;  /* 0x00000020d4077824 */ /* 0x000fe400078e02de */
[----:B---3--:R-:W-:Y:S02]  /*1b3e0*/  IMAD R3, R11, UR4, RZ ;  /* 0x000000040b037c24 */ /* 0x008fe4000f8e02ff */
[----:B------:R-:W-:Y:S02]  /*1b3f0*/  IMAD.IADD R9, R200, 0x1, R7 ;  /* 0x00000001c8097824 */ /* 0x000fe400078e0207 */
[C---:B------:R-:W-:Y:S02]  /*1b400*/  IMAD R5, R0.reuse, UR5, R3 ;  /* 0x0000000500057c24 */ /* 0x040fe4000f8e0203 */
[----:B------:R-:W-:Y:S01]  /*1b410*/  IMAD.WIDE.U32 R2, R0, UR4, RZ ;  /* 0x0000000400027c25 */ /* 0x000fe2000f8e00ff */
[----:B------:R-:W-:-:S03]  /*1b420*/  ULDC.64 UR4, c[0x0][0xae8] ;  /* 0x0002ba0000047ab9 */ /* 0x000fc60000000a00 */
[----:B------:R-:W-:Y:S01]  /*1b430*/  IMAD.IADD R3, R3, 0x1, R5 ;  /* 0x0000000103037824 */ /* 0x000fe200078e0205 */
[----:B------:R-:W-:Y:S01]  /*1b440*/  MOV R5, R9 ;  /* 0x0000000900057202 */ /* 0x000fe20000000f00 */
[----:B------:R-:W-:Y:S02]  /*1b450*/  IMAD R4, R10, UR4, RZ ;  /* 0x000000040a047c24 */ /* 0x000fe4000f8e02ff */
[----:B--2---:R-:W-:-:S04]  /*1b460*/  @P2 IMAD.HI.U32 R0, R9, R14, RZ ;  /* 0x0000000e09002227 */ /* 0x004fc800078e00ff */
        /* <DEDUP_REMOVED lines=28> */
[----:B------:R2:W3:Y:S04]  /*1b630*/  SHFL.IDX PT, R0, R3, RZ, 0x181f ;  /* 0x00181fff03007589 */ /* 0x0004e800000e0000 */
[----:B------:R2:W4:Y:S02]  /*1b640*/  SHFL.IDX PT, R14, R2, RZ, 0x181f ;  /* 0x00181fff020e7589 */ /* 0x00052400000e0000 */
.L_x_10321:
        /* <DEDUP_REMOVED lines=16> */
.L_x_10078:
[----:B------:R-:W-:Y:S05]  /*1b750*/  BSYNC B1 ;  /* 0x0000000000017941 */ /* 0x000fea0003800000 */
.L_x_10077:
[----:B------:R-:W-:-:S03]  /*1b760*/  UMOV UR4, 0xffffffff ;  /* 0xffffffff00047882 */ /* 0x000fc60000000000 */
[----:B------:R-:W-:Y:S05]  /*1b770*/  BRA.DIV UR4, `(.L_x_10079) ;  /* 0x000000ae046c7947 */ /* 0x000fea000b800000 */
[----:B---3--:R3:W0:Y:S04]  /*1b780*/  SHFL.IDX PT, R0, R3, 0x1, 0x181f ;  /* 0x00381f0003007f89 */ /* 0x00862800000e0000 */
[----:B----4-:R3:W4:Y:S02]  /*1b790*/  SHFL.IDX PT, R14, R2, 0x1, 0x181f ;  /* 0x00381f00020e7f89 */ /* 0x01072400000e0000 */
.L_x_10325:
        /* <DEDUP_REMOVED lines=15> */
.L_x_10081:
[----:B------:R-:W-:Y:S05]  /*1b890*/  BSYNC B1 ;  /* 0x0000000000017941 */ /* 0x000fea0003800000 */
.L_x_10080:
[----:B------:R-:W-:-:S03]  /*1b8a0*/  UMOV UR4, 0xffffffff ;  /* 0xffffffff00047882 */ /* 0x000fc60000000000 */
[----:B------:R-:W-:Y:S05]  /*1b8b0*/  BRA.DIV UR4, `(.L_x_10082) ;  /* 0x000000ae04647947 */ /* 0x000fea000b800000 */
[----:B0-----:R0:W0:Y:S04]  /*1b8c0*/  SHFL.IDX PT, R0, R3, 0x2, 0x181f ;  /* 0x00581f0003007f89 */ /* 0x00102800000e0000 */
[----:B----4-:R4:W0:Y:S02]  /*1b8d0*/  SHFL.IDX PT, R14, R2, 0x2, 0x181f ;  /* 0x00581f00020e7f89 */ /* 0x01082400000e0000 */
.L_x_10329:
        /* <DEDUP_REMOVED lines=15> */
.L_x_10084:
[----:B------:R-:W-:Y:S05]  /*1b9d0*/  BSYNC B1 ;  /* 0x0000000000017941 */ /* 0x000fea0003800000 */
.L_x_10083:
[----:B------:R-:W-:-:S03]  /*1b9e0*/  UMOV UR4, 0xffffffff ;  /* 0xffffffff00047882 */ /* 0x000fc60000000000 */
[----:B------:R-:W-:Y:S05]  /*1b9f0*/  BRA.DIV UR4, `(.L_x_10085) ;  /* 0x000000ae045c7947 */ /* 0x000fea000b800000 */
[----:B0-----:R0:W0:Y:S04]  /*1ba00*/  SHFL.IDX PT, R0, R3, 0x3, 0x181f ;  /* 0x00781f0003007f89 */ /* 0x00102800000e0000 */
[----:B------:R0:W0:Y:S02]  /*1ba10*/  SHFL.IDX PT, R14, R2, 0x3, 0x181f ;  /* 0x00781f00020e7f89 */ /* 0x00002400000e0000 */
.L_x_10333:
[----:B0-234-:R-:W-:-:S04]  /*1ba20*/  IADD3 R2, R200, 0x60, RZ ;  /* 0x00000060c8027810 */ /* 0x01dfc80007ffe0ff */
        /* <DEDUP_REMOVED lines=13> */
.L_x_10072:
[----:B------:R-:W-:Y:S05]  /*1bb00*/  BSYNC B0 ;  /* 0x0000000000007941 */ /* 0x000fea0003800000 */
.L_x_10062:
[----:B------:R-:W-:Y:S02]  /*1bb10*/  ULDC UR4, c[0x0][0xc3c] ;  /* 0x00030f0000047ab9 */ /* 0x000fe40000000800 */
[----:B-1----:R-:W-:-:S13]  /*1bb20*/  ISETP.GE.AND P0, PT, R191, UR4, PT ;  /* 0x00000004bf007c0c */ /* 0x002fda000bf06270 */
[----:B------:R-:W-:Y:S05]  /*1bb30*/  @!P0 BRA `(.L_x_10086) ;  /* 0xfffffe54003c8947 */ /* 0x000fea000383ffff */
[----:B------:R-:W-:Y:S05]  /*1bb40*/  BRA `(.L_x_9906) ;  /* 0x00000080007c7947 */ /* 0x000fea0003800000 */
.L_x_9904:
        /* <DEDUP_REMOVED lines=52> */
[----:B------:R-:W-:Y:S01]  /*1be90*/  MOV R4, R3 ;  /* 0x0000000300047202 */ /* 0x000fe20000000f00 */
[----:B------:R-:W-:Y:S01]  /*1bea0*/  UMOV UR4, URZ ;  /* 0x0000003f00047c82 */ /* 0x000fe20008000000 */
[----:B------:R-:W-:Y:S01]  /*1beb0*/  ULDC UR7, c[0x0][0xc3c] ;  /* 0x00030f0000077ab9 */ /* 0x000fe20000000800 */
[----:B------:R-:W-:-:S05]  /*1bec0*/  ULDC UR5, c[0x0][0xc38] ;  /* 0x00030e0000057ab9 */ /* 0x000fca0000000800 */
.L_x_10092:
        /* <DEDUP_REMOVED lines=12> */
.L_x_10091:
[----:B------:R-:W-:Y:S05]  /*1bf90*/  BSYNC B0 ;  /* 0x0000000000007941 */ /* 0x000fea0003800000 */
.L_x_10090:
        /* <DEDUP_REMOVED lines=17> */
[----:B------:R-:W-:-:S04]  /*1c0b0*/  IADD3 R4, R3, R4, RZ ;  /* 0x0000000403047210 */ /* 0x000fc80007ffe0ff */
[----:B------:R-:W-:-:S13]  /*1c0c0*/  ISETP.GT.AND P6, PT, R4, UR6, PT ;  /* 0x0000000604007c0c */ /* 0x000fda000bfc4270 */
[----:B------:R-:W-:Y:S05]  /*1c0d0*/  @!P6 BRA `(.L_x_10092) ;  /* 0xfffffffc007ce947 */ /* 0x000fea000383ffff */
.L_x_10088:
        /* <DEDUP_REMOVED lines=20> */
.L_x_10093:
        /* <DEDUP_REMOVED lines=37> */
[----:B0-----:R-:W-:-:S05]  /*1c470*/  IADD3 R10, RZ, -R3, RZ ;  /* 0x80000003ff0a7210 */ /* 0x001fca0007ffe0ff */
        /* <DEDUP_REMOVED lines=22> */
.L_x_10089:
[----:B------:R-:W-:Y:S02]  /*1c5e0*/  IMAD.MOV.U32 R17, RZ, RZ, RZ ;  /* 0x000000ffff117224 */ /* 0x000fe400078e00ff */
[----:B------:R-:W-:Y:S02]  /*1c5f0*/  IMAD.U32 R16, RZ, RZ, UR6 ;  /* 0x00000006ff107e24 */ /* 0x000fe4000f8e00ff */
[----:B------:R-:W-:-:S07]  /*1c600*/  IMAD.MOV.U32 R18, RZ, RZ, RZ ;  /* 0x000000ffff127224 */ /* 0x000fce00078e00ff */
.L_x_10094:
[----:B------:R-:W-:-:S13]  /*1c610*/  ISETP.NE.AND P0, PT, R5, RZ, PT ;  /* 0x000000ff0500720c */ /* 0x000fda0003f05270 */
[----:B------:R-:W0:Y:S01]  /*1c620*/  @!P0 S2R R3, SR_CgaCtaId ;  /* 0x0000000000038919 */ /* 0x000e220000008800 */
[----:B------:R-:W-:-:S04]  /*1c630*/  @!P0 MOV R0, 0x400 ;  /* 0x0000040000008802 */ /* 0x000fc80000000f00 */
[----:B0-----:R-:W-:-:S05]  /*1c640*/  @!P0 LEA R0, R3, R0, 0x18 ;  /* 0x0000000003008211 */ /* 0x001fca00078ec0ff */
[----:B------:R2:W-:Y:S01]  /*1c650*/  @!P0 STS.128 [R0+0x228d0], R16 ;  /* 0x0228d01000008388 */ /* 0x0005e20000000c00 */
[----:B------:R-:W-:Y:S06]  /*1c660*/  BAR.ARV 0x5, 0x180 ;  /* 0x0146000000007b1d */ /* 0x000fec0000002000 */
.L_x_10087:
        /* <DEDUP_REMOVED lines=10> */
[----:B------:R-:W-:Y:S01]  /*1c710*/  MOV R22, 0x400 ;  /* 0x0000040000167802 */ /* 0x000fe20000000f00 */
[C---:B-1----:R-:W-:Y:S01]  /*1c720*/  IMAD.SHL.U32 R28, R14.reuse, 0x80, RZ ;  /* 0x000000800e1c7824 */ /* 0x042fe200078e00ff */
[C---:B------:R-:W-:Y:S01]  /*1c730*/  LOP3.LUT R13, R14.reuse, 0x7f, RZ, 0xc0, !PT ;  /* 0x0000007f0e0d7812 */ /* 0x040fe200078ec0ff */
[C---:B0-----:R-:W-:Y:S01]  /*1c740*/  IMAD.SHL.U32 R0, R14.reuse, 0x10, RZ ;  /* 0x000000100e007824 */ /* 0x041fe200078e00ff */
[----:B------:R-:W-:Y:S01]  /*1c750*/  SHF.R.U32.HI R3, RZ, 0x1, R14 ;  /* 0x00000001ff037819 */ /* 0x000fe2000001160e */
[----:B------:R-:W-:Y:S01]  /*1c760*/  IMAD.SHL.U32 R4, R14, 0x20, RZ ;  /* 0x000000200e047824 */ /* 0x000fe200078e00ff */
[----:B------:R-:W-:Y:S02]  /*1c770*/  LOP3.LUT R2, R28, 0x380, RZ, 0xc0, !PT ;  /* 0x000003801c027812 */ /* 0x000fe400078ec0ff */
[----:B------:R-:W-:Y:S01]  /*1c780*/  SHF.L.U32 R6, R13, 0x4, RZ ;  /* 0x000000040d067819 */ /* 0x000fe200000006ff */
[----:B------:R-:W-:Y:S01]  /*1c790*/  IMAD.SHL.U32 R9, R14, 0x2, RZ ;  /* 0x000000020e097824 */ /* 0x000fe200078e00ff */
[----:B------:R-:W-:-:S02]  /*1c7a0*/  LOP3.LUT R8, R0, 0x3f0, RZ, 0xc0, !PT ;  /* 0x000003f000087812 */ /* 0x000fc400078ec0ff */
[----:B------:R-:W-:Y:S02]  /*1c7b0*/  LOP3.LUT R3, R2, 0x30, R3, 0xf8, !PT ;  /* 0x0000003002037812 */ /* 0x000fe400078ef803 */
[----:B------:R-:W-:Y:S02]  /*1c7c0*/  LOP3.LUT R5, R4, 0x80, RZ, 0xc0, !PT ;  /* 0x0000008004057812 */ /* 0x000fe400078ec0ff */
[----:B------:R-:W-:Y:S01]  /*1c7d0*/  LOP3.LUT R7, R6, 0x600, RZ, 0xc0, !PT ;  /* 0x0000060006077812 */ /* 0x000fe200078ec0ff */
[C---:B------:R-:W-:Y:S01]  /*1c7e0*/  IMAD.SHL.U32 R10, R14.reuse, 0x4, RZ ;  /* 0x000000040e0a7824 */ /* 0x040fe200078e00ff */
[----:B------:R-:W-:Y:S02]  /*1c7f0*/  LOP3.LUT P0, RZ, R14, 0x4, RZ, 0xc0, !PT ;  /* 0x000000040eff7812 */ /* 0x000fe4000780c0ff */
[----:B------:R-:W-:Y:S02]  /*1c800*/  LOP3.LUT R9, R8, 0x70, R9, 0x78, !PT ;  /* 0x0000007008097812 */ /* 0x000fe400078e7809 */
[----:B------:R-:W-:-:S02]  /*1c810*/  LOP3.LUT R3, R3, 0x70, R0, 0x78, !PT ;  /* 0x0000007003037812 */ /* 0x000fc400078e7800 */
[----:B------:R-:W-:Y:S02]  /*1c820*/  LOP3.LUT R5, R5, 0x10, R14, 0xf8, !PT ;  /* 0x0000001005057812 */ /* 0x000fe400078ef80e */
[----:B------:R-:W-:Y:S02]  /*1c830*/  LOP3.LUT R7, R7, 0x60, R4, 0xf8, !PT ;  /* 0x0000006007077812 */ /* 0x000fe400078ef804 */
[----:B------:R-:W-:Y:S02]  /*1c840*/  LOP3.LUT R11, R9, 0x400, R6, 0xf8, !PT ;  /* 0x00000400090b7812 */ /* 0x000fe400078ef806 */
[----:B------:R-:W-:Y:S02]  /*1c850*/  LOP3.LUT R28, R3, 0xc00, R28, 0xf8, !PT ;  /* 0x00000c00031c7812 */ /* 0x000fe400078ef81c */
[----:B------:R-:W-:Y:S02]  /*1c860*/  LOP3.LUT R5, R5, 0x10, R10, 0x78, !PT ;  /* 0x0000001005057812 */ /* 0x000fe400078e780a */
[----:B------:R-:W-:Y:S01]  /*1c870*/  LOP3.LUT R24, R7, 0x100, R4, 0xf8, !PT ;  /* 0x0000010007187812 */ /* 0x000fe200078ef804 */
[----:B------:R-:W-:Y:S01]  /*1c880*/  STL [R1+0x24], R11 ;  /* 0x0000240b01007387 */ /* 0x000fe20000100800 */
[----:B---3--:R-:W-:Y:S01]  /*1c890*/  IMAD.U32 R4, RZ, RZ, UR4 ;  /* 0x00000004ff047e24 */ /* 0x008fe2000f8e00ff */
[----:B------:R-:W-:-:S02]  /*1c8a0*/  SHF.R.U32.HI R2, RZ, 0x3, R13 ;  /* 0x00000003ff027819 */ /* 0x000fc4000001160d */
[----:B------:R-:W-:Y:S02]  /*1c8b0*/  LOP3.LUT R24, R24, R5, RZ, 0xfc, !PT ;  /* 0x0000000518187212 */ /* 0x000fe400078efcff */
        /* <DEDUP_REMOVED lines=27> */
.L_x_10203:
[----:B0----5:R-:W0:Y:S02]  /*1ca70*/  LDC.64 R26, c[0x0][0xc88] ;  /* 0x00032200ff1a7b82 */ /* 0x021e240000000a00 */
[----:B0-----:R-:W-:-:S06]  /*1ca80*/  IMAD.WIDE R26, R19, 0x4, R26 ;  /* 0x00000004131a7825 */ /* 0x001fcc00078e021a */
[----:B--2---:R-:W2:Y:S01]  /*1ca90*/  LDG.E R26, desc[UR60][R26.64] ;  /* 0x0000003c1a1a7981 */ /* 0x004ea2000c1e1900 */
[----:B------:R-:W-:Y:S05]  /*1caa0*/  YIELD ;  /* 0x0000000000007946 */ /* 0x000fea0003800000 */
[----:B------:R-:W-:Y:S01]  /*1cab0*/  ULDC.64 UR4, c[0x0][0xa28] ;  /* 0x00028a0000047ab9 */ /* 0x000fe20000000a00 */
[----:B------:R-:W-:Y:S01]  /*1cac0*/  IMAD.MOV.U32 R9, RZ, RZ, RZ ;  /* 0x000000ffff097224 */ /* 0x000fe200078e00ff */
[----:B------:R-:W-:Y:S01]  /*1cad0*/  ISETP.NE.U32.AND P0, PT, RZ, UR4, PT ;  /* 0x00000004ff007c0c */ /* 0x000fe2000bf05070 */
[----:B------:R-:W-:Y:S01]  /*1cae0*/  ULDC.64 UR6, c[0x0][0xa10] ;  /* 0x0002840000067ab9 */ /* 0x000fe20000000a00 */
[----:B------:R-:W-:Y:S01]  /*1caf0*/  IMAD.MOV.U32 R32, RZ, RZ, RZ ;  /* 0x000000ffff207224 */ /* 0x000fe200078e00ff */
[----:B------:R-:W-:Y:S01]  /*1cb00*/  ULDC.64 UR8, c[0x0][0xa18] ;  /* 0x0002860000087ab9 */ /* 0x000fe20000000a00 */
[----:B------:R-:W-:-:S02]  /*1cb10*/  ISETP.NE.AND.EX P0, PT, RZ, UR5, PT, P0 ;  /* 0x00000005ff007c0c */ /* 0x000fc4000bf05300 */
[----:B--23--:R-:W-:-:S11]  /*1cb20*/  SHF.R.S32.HI R0, RZ, 0x1f, R26 ;  /* 0x0000001fff007819 */ /* 0x00cfd6000001141a */
        /* <DEDUP_REMOVED lines=40> */
[----:B--2---:R-:W-:-:S07]  /*1cdb0*/  IADD3 R33, -R33, R2, RZ ;  /* 0x0000000221217210 */ /* 0x004fce0007ffe1ff */
.L_x_10096:
[----:B------:R-:W-:Y:S01]  /*1cdc0*/  IMAD.MOV.U32 R8, RZ, RZ, R26 ;  /* 0x000000ffff087224 */ /* 0x000fe200078e001a */
[----:B------:R-:W-:Y:S02]  /*1cdd0*/  ULDC.64 UR4, c[0x0][0xa20] ;  /* 0x0002880000047ab9 */ /* 0x000fe40000000a00 */
[----:B------:R-:W-:Y:S02]  /*1cde0*/  ISETP.NE.U32.AND P0, PT, RZ, UR4, PT ;  /* 0x00000004ff007c0c */ /* 0x000fe4000bf05070 */
[----:B------:R1:W-:Y:S02]  /*1cdf0*/  STL [R1], R8 ;  /* 0x0000000801007387 */ /* 0x0003e40000100800 */
[----:B------:R-:W-:-:S13]  /*1ce00*/  ISETP.NE.AND.EX P0, PT, RZ, UR5, PT, P0 ;  /* 0x00000005ff007c0c */ /* 0x000fda000bf05300 */
[----:B-1----:R-:W-:Y:S05]  /*1ce10*/  @!P0 BRA `(.L_x_10097) ;  /* 0x0000000000108947 */ /* 0x002fea0003800000 */
[----:B------:R-:W-:-:S04]  /*1ce20*/  IADD3 R2, P0, R27, UR4, RZ ;  /* 0x000000041b027c10 */ /* 0x000fc8000ff1e0ff */
[----:B------:R-:W-:-:S05]  /*1ce30*/  IADD3.X R3, R29, UR5, RZ, P0, !PT ;  /* 0x000000051d037c10 */ /* 0x000fca00087fe4ff */
[----:B------:R1:W5:Y:S01]  /*1ce40*/  LDG.E R7, desc[UR60][R2.64] ;  /* 0x0000003c02077981 */ /* 0x000362000c1e1900 */
[----:B------:R-:W-:Y:S05]  /*1ce50*/  BRA `(.L_x_10098) ;  /* 0x0000000000247947 */ /* 0x000fea0003800000 */
.L_x_10097:
        /* <DEDUP_REMOVED lines=9> */
.L_x_10098:
        /* <DEDUP_REMOVED lines=11> */
[----:B------:R-:W-:Y:S02]  /*1cfa0*/  VIADD R2, R2, 0x7f ;  /* 0x0000007f02027836 */ /* 0x000fe40000000000 */
[C---:B------:R-:W-:Y:S01]  /*1cfb0*/  VIADD R36, R30.reuse, 0x9f ;  /* 0x0000009f1e247836 */ /* 0x040fe20000000000 */
[----:B------:R-:W-:Y:S01]  /*1cfc0*/  IADD3 R20, R30, 0xa0, -R33 ;  /* 0x000000a01e147810 */ /* 0x000fe20007ffe821 */
[----:B-1----:R-:W-:-:S04]  /*1cfd0*/  @P0 IMAD.HI.U32 R3, R2, R3, RZ ;  /* 0x0000000302030227 */ /* 0x002fc800078e00ff */
[----:B------:R-:W-:Y:S01]  /*1cfe0*/  IMAD.HI R36, R36, 0x66666667, RZ ;  /* 0x6666666724247827 */ /* 0x000fe200078e02ff */
[----:B---3--:R-:W-:-:S03]  /*1cff0*/  @P0 SHF.R.U32.HI R2, RZ, R5, R3 ;  /* 0x00000005ff020219 */ /* 0x008fc60000011603 */
[----:B------:R-:W-:Y:S01]  /*1d000*/  IMAD.MOV R4, RZ, RZ, -R7 ;  /* 0x000000ffff047224 */ /* 0x000fe200078e0a07 */
[----:B------:R-:W-:Y:S02]  /*1d010*/  IADD3 R2, R20, R2, RZ ;  /* 0x0000000214027210 */ /* 0x000fe40007ffe0ff */
[----:B------:R-:W-:Y:S02]  /*1d020*/  SHF.R.U32.HI R3, RZ, 0x1f, R36 ;  /* 0x0000001fff037819 */ /* 0x000fe40000011624 */
[----:B------:R-:W-:Y:S01]  /*1d030*/  VIMNMX R4, RZ, R4, !PT ;  /* 0x00000004ff047248 */ /* 0x000fe20007fe0100 */
[----:B------:R-:W-:Y:S01]  /*1d040*/  IMAD.HI R2, R2, 0x66666667, RZ ;  /* 0x6666666702027827 */ /* 0x000fe200078e02ff */
[----:B------:R-:W-:-:S04]  /*1d050*/  LEA.HI.SX32 R36, R36, R3, 0x1a ;  /* 0x0000000324247211 */ /* 0x000fc800078fd2ff */
[----:B------:R-:W-:-:S04]  /*1d060*/  SHF.R.U32.HI R3, RZ, 0x1f, R2 ;  /* 0x0000001fff037819 */ /* 0x000fc80000011602 */
[----:B------:R-:W-:-:S04]  /*1d070*/  LEA.HI.SX32 R2, R2, R3, 0x1a ;  /* 0x0000000302027211 */ /* 0x000fc800078fd2ff */
[----:B------:R-:W-:-:S05]  /*1d080*/  VIMNMX R2, R36, R2, PT ;  /* 0x0000000224027248 */ /* 0x000fca0003fe0100 */
        /* <DEDUP_REMOVED lines=20> */
.L_x_10336:
[----:B--2---:R-:W-:Y:S02]  /*1d1d0*/  ISETP.NE.AND P0, PT, R14, RZ, PT ;  /* 0x000000ff0e00720c */ /* 0x004fe40003f05270 */
[----:B------:R-:W-:-:S11]  /*1d1e0*/  PLOP3.LUT P6, PT, PT, PT, PT, 0x8, 0x0 ;  /* 0x000000000000781c */ /* 0x000fd60003fce170 */
[----:B------:R-:W-:Y:S05]  /*1d1f0*/  @P0 BRA `(.L_x_10102) ;  /* 0x00000000000c0947 */ /* 0x000fea0003800000 */
[----:B------:R-:W-:-:S03]  /*1d200*/  UMOV UR4, 0xffffffff ;  /* 0xffffffff00047882 */ /* 0x000fc60000000000 */
[----:B------:R-:W-:Y:S05]  /*1d210*/  BRA.DIV UR4, `(.L_x_10103) ;  /* 0x0000009604d07947 */ /* 0x000fea000b800000 */
[----:B------:R-:W-:-:S13]  /*1d220*/  ELECT P6, URZ, PT ;  /* 0x00000000003f782f */ /* 0x000fda00038c0000 */
.L_x_10102:
        /* <DEDUP_REMOVED lines=9> */
.L_x_10339:
[----:B------:R-:W-:Y:S05]  /*1d2c0*/  BSYNC B1 ;  /* 0x0000000000017941 */ /* 0x000fea0003800000 */
.L_x_10104:
[----:B------:R-:W-:Y:S04]  /*1d2d0*/  BSSY B1, `(.L_x_10106) ;  /* 0x000004e000017945 */ /* 0x000fe80003800000 */
[----:B------:R-:W-:Y:S05]  /*1d2e0*/  @!P6 BRA `(.L_x_10107) ;  /* 0x000000040030e947 */ /* 0x000fea0003800000 */
[----:B------:R-:W2:Y:S01]  /*1d2f0*/  LDL R6, [R1+0x8] ;  /* 0x0000080001067983 */ /* 0x000ea20000100800 */
[----:B-1----:R-:W-:Y:S01]  /*1d300*/  IMAD R5, R37, 0x8, R22 ;  /* 0x0000000825057824 */ /* 0x002fe200078e0216 */
[----:B------:R-:W1:Y:S01]  /*1d310*/  S2R R7, SR_TID.X ;  /* 0x0000000000077919 */ /* 0x000e620000002100 */
[----:B------:R-:W-:Y:S01]  /*1d320*/  BSSY B2, `(.L_x_10108) ;  /* 0x0000006000027945 */ /* 0x000fe20003800000 */
[----:B-1----:R-:W-:-:S04]  /*1d330*/  LOP3.LUT R7, R7, 0x7f, RZ, 0xc0, !PT ;  /* 0x0000007f07077812 */ /* 0x002fc800078ec0ff */
[----:B------:R-:W-:Y:S02]  /*1d340*/  ISETP.NE.AND P1, PT, R7, RZ, PT ;  /* 0x000000ff0700720c */ /* 0x000fe40003f25270 */
[----:B--2---:R-:W-:-:S04]  /*1d350*/  SHF.L.U32 R6, R6, 0x1f, RZ ;  /* 0x0000001f06067819 */ /* 0x004fc800000006ff */
[----:B------:R-:W1:Y:S02]  /*1d360*/  SYNCS.PHASECHK.TRANS64.TRYWAIT P0, [R5+URZ+0x228a0], R6 ;  /* 0x0228a006050075a7 */ /* 0x000e64000800017f */
[----:B-1----:R-:W-:Y:S05]  /*1d370*/  @!P0 BRA `(.L_x_10109) ;  /* 0x0000009400ac8947 */ /* 0x002fea0003800000 */
.L_x_10340:
[----:B------:R-:W-:Y:S05]  /*1d380*/  BSYNC B2 ;  /* 0x0000000000027941 */ /* 0x000fea0003800000 */
.L_x_10108:
[----:B------:R-:W-:Y:S04]  /*1d390*/  BSSY B2, `(.L_x_10110) ;  /* 0x0000009000027945 */ /* 0x000fe80003800000 */
        /* <DEDUP_REMOVED lines=8> */
.L_x_10111:
[----:B------:R-:W-:Y:S05]  /*1d420*/  BSYNC B2 ;  /* 0x0000000000027941 */ /* 0x000fea0003800000 */
.L_x_10110:
        /* <DEDUP_REMOVED lines=12> */
.L_x_10112:
        /* <DEDUP_REMOVED lines=13> */
.L_x_10341:
[----:B------:R-:W-:Y:S05]  /*1d5c0*/  BSYNC B2 ;  /* 0x0000000000027941 */ /* 0x000fea0003800000 */
.L_x_10113:
        /* <DEDUP_REMOVED lines=11> */
.L_x_10116:
[----:B------:R-:W-:Y:S05]  /*1d680*/  BSYNC B2 ;  /* 0x0000000000027941 */ /* 0x000fea0003800000 */
.L_x_10115:
        /* <DEDUP_REMOVED lines=8> */
.L_x_10117:
        /* <DEDUP_REMOVED lines=10> */
.L_x_10107:
[----:B------:R-:W-:Y:S05]  /*1d7b0*/  BSYNC B1 ;  /* 0x0000000000017941 */ /* 0x000fea0003800000 */
.L_x_10106:
[----:B------:R-:W2:Y:S01]  /*1d7c0*/  LDL.LU R6, [R1+0x8] ;  /* 0x0000080001067983 */ /* 0x000ea20000300800 */
[----:B------:R-:W-:Y:S01]  /*1d7d0*/  VIADD R37, R37, 0x1 ;  /* 0x0000000125257836 */ /* 0x000fe20000000000 */
[----:B------:R-:W-:Y:S02]  /*1d7e0*/  IADD3 R3, R3, -0x2, RZ ;  /* 0xfffffffe03037810 */ /* 0x000fe40007ffe0ff */
[----:B------:R-:W-:Y:S02]  /*1d7f0*/  PLOP3.LUT P0, PT, PT, PT, PT, 0x8, 0x0 ;  /* 0x000000000000781c */ /* 0x000fe40003f0e170 */
[----:B------:R-:W-:Y:S02]  /*1d800*/  ISETP.NE.AND P1, PT, R37, 0x2, PT ;  /* 0x000000022500780c */ /* 0x000fe40003f25270 */
[----:B------:R-:W-:Y:S02]  /*1d810*/  ISETP.GE.AND P2, PT, R3, R4, PT ;  /* 0x000000040300720c */ /* 0x000fe40003f46270 */
[----:B-1----:R-:W-:-:S02]  /*1d820*/  SEL R5, RZ, 0x1, P1 ;  /* 0x00000001ff057807 */ /* 0x002fc40000800000 */
[----:B------:R-:W-:Y:S02]  /*1d830*/  SEL R37, R37, RZ, P1 ;  /* 0x000000ff25257207 */ /* 0x000fe40000800000 */
[----:B--2---:R-:W-:-:S05]  /*1d840*/  LOP3.LUT R6, R6, R5, RZ, 0x3c, !PT ;  /* 0x0000000506067212 */ /* 0x004fca00078e3cff */
[----:B------:R1:W-:Y:S02]  /*1d850*/  STL [R1+0x8], R6 ;  /* 0x0000080601007387 */ /* 0x0003e40000100800 */
[----:B------:R-:W-:Y:S05]  /*1d860*/  @!P2 BRA `(.L_x_10100) ;  /* 0x000000040064a947 */ /* 0x000fea0003800000 */
.L_x_10130:
[----:B------:R-:W-:Y:S05]  /*1d870*/  YIELD ;  /* 0x0000000000007946 */ /* 0x000fea0003800000 */
[----:B------:R-:W-:Y:S04]  /*1d880*/  BSSY B1, `(.L_x_10118) ;  /* 0x000004d000017945 */ /* 0x000fe80003800000 */
[----:B--2---:R-:W-:Y:S05]  /*1d890*/  @!P6 BRA `(.L_x_10119) ;  /* 0x00000004002ce947 */ /* 0x004fea0003800000 */
[----:B-1----:R-:W2:Y:S01]  /*1d8a0*/  LDL R6, [R1+0x8] ;  /* 0x0000080001067983 */ /* 0x002ea20000100800 */
[----:B------:R-:W1:Y:S02]  /*1d8b0*/  S2R R5, SR_TID.X ;  /* 0x0000000000057919 */ /* 0x000e640000002100 */
[----:B-1----:R-:W-:Y:S01]  /*1d8c0*/  LOP3.LUT R7, R5, 0x7f, RZ, 0xc0, !PT ;  /* 0x0000007f05077812 */ /* 0x002fe200078ec0ff */
[----:B------:R-:W-:Y:S01]  /*1d8d0*/  IMAD R5, R37, 0x8, R22 ;  /* 0x0000000825057824 */ /* 0x000fe200078e0216 */
[----:B------:R-:W-:Y:S02]  /*1d8e0*/  BSSY B2, `(.L_x_10120) ;  /* 0x0000005000027945 */ /* 0x000fe40003800000 */
[----:B------:R-:W-:Y:S02]  /*1d8f0*/  ISETP.NE.AND P2, PT, R7, RZ, PT ;  /* 0x000000ff0700720c */ /* 0x000fe40003f45270 */
[----:B--2---:R-:W-:-:S04]  /*1d900*/  SHF.L.U32 R6, R6, 0x1f, RZ ;  /* 0x0000001f06067819 */ /* 0x004fc800000006ff */
[----:B------:R-:W1:Y:S02]  /*1d910*/  SYNCS.PHASECHK.TRANS64.TRYWAIT P1, [R5+URZ+0x228a0], R6 ;  /* 0x0228a006050075a7 */ /* 0x000e64000802017f */
[----:B-1----:R-:W-:Y:S05]  /*1d920*/  @!P1 BRA `(.L_x_10121) ;  /* 0x0000009000689947 */ /* 0x002fea0003800000 */
.L_x_10342:
[----:B------:R-:W-:Y:S05]  /*1d930*/  BSYNC B2 ;  /* 0x0000000000027941 */ /* 0x000fea0003800000 */
.L_x_10120:
        /* <DEDUP_REMOVED lines=9> */
.L_x_10123:
[----:B------:R-:W-:Y:S05]  /*1d9d0*/  BSYNC B2 ;  /* 0x0000000000027941 */ /* 0x000fea0003800000 */
.L_x_10122:
[----:B------:R-:W-:Y:S01]  /*1d9e0*/  IMAD.MOV.U32 R11, RZ, RZ, RZ ;  /* 0x000000ffff0b7224 */ /* 0x000fe200078e00ff */
[----:B------:R-:W-:Y:S01]  /*1d9f0*/  UIADD3 UR4, UP0, UR36, 0x570, URZ ;  /* 0x0000057024047890 */ /* 0x000fe2000ff1e03f */
[----:B------:R-:W-:Y:S01]  /*1da00*/  IMAD R7, R37, 0x5000, R22 ;  /* 0x0000500025077824 */ /* 0x000fe200078e0216 */
[----:B------:R-:W-:Y:S01]  /*1da10*/  PLOP3.LUT P1, PT, PT, PT, PT, 0x80, 0x0 ;  /* 0x000000000000781c */ /* 0x000fe20003f2f070 */
[----:B------:R-:W-:Y:S01]  /*1da20*/  IMAD R8, R3, 0xa0, R0 ;  /* 0x000000a003087824 */ /* 0x000fe200078e0200 */
[----:B------:R-:W-:Y:S01]  /*1da30*/  R2UR UR10, R11 ;  /* 0x000000000b0a72ca */ /* 0x000fe200000e0000 */
[----:B0-----:R-:W-:Y:S01]  /*1da40*/  VIADD R9, R5, 0x22890 ;  /* 0x0002289005097836 */ /* 0x001fe20000000000 */
[----:B------:R-:W-:Y:S01]  /*1da50*/  UIADD3.X UR5, URZ, UR37, URZ, UP0, !UPT ;  /* 0x000000253f057290 */ /* 0x000fe200087fe43f */
[----:B------:R-:W-:Y:S01]  /*1da60*/  VIADD R10, R7, 0x18400 ;  /* 0x00018400070a7836 */ /* 0x000fe20000000000 */
[----:B------:R-:W-:Y:S01]  /*1da70*/  UMOV UR6, 0x0 ;  /* 0x0000000000067882 */ /* 0x000fe20000000000 */
[----:B------:R-:W-:-:S10]  /*1da80*/  UMOV UR7, 0x12f00000 ;  /* 0x12f0000000077882 */ /* 0x000fd40000000000 */
.L_x_10124:
        /* <DEDUP_REMOVED lines=13> */
.L_x_10343:
[----:B------:R-:W-:Y:S05]  /*1db60*/  BSYNC B2 ;  /* 0x0000000000027941 */ /* 0x000fea0003800000 */
.L_x_10125:
        /* <DEDUP_REMOVED lines=11> */
.L_x_10128:
[----:B------:R-:W-:Y:S05]  /*1dc20*/  BSYNC B2 ;  /* 0x0000000000027941 */ /* 0x000fea0003800000 */
.L_x_10127:
        /* <DEDUP_REMOVED lines=8> */
.L_x_10129:
        /* <DEDUP_REMOVED lines=10> */
.L_x_10119:
[----:B------:R-:W-:Y:S05]  /*1dd50*/  BSYNC B1 ;  /* 0x0000000000017941 */ /* 0x000fea0003800000 */
.L_x_10118:
[----:B-1----:R-:W2:Y:S01]  /*1dd60*/  LDL.LU R6, [R1+0x8] ;  /* 0x0000080001067983 */ /* 0x002ea20000300800 */
        /* <DEDUP_REMOVED lines=9> */
.L_x_10100:
[----:B------:R-:W-:Y:S05]  /*1de00*/  BSYNC B0 ;  /* 0x0000000000007941 */ /* 0x000fea0003800000 */
.L_x_10099:
        /* <DEDUP_REMOVED lines=22> */
[----:B------:R-:W4:Y:S01]  /*1df70*/  LDC.64 R2, c[0x0][0xc60] ;  /* 0x00031800ff027b82 */ /* 0x000f220000000a00 */
[----:B------:R-:W3:Y:S02]  /*1df80*/  FLO.U32 R0, UR4 ;  /* 0x0000000400007d00 */ /* 0x000ee400080e0000 */
[----:B---3--:R-:W-:-:S06]  /*1df90*/  ISETP.EQ.U32.AND P0, PT, R0, R5, PT ;  /* 0x000000050000720c */ /* 0x008fcc0003f02070 */
[----:B------:R-:W4:Y:S07]  /*1dfa0*/  POPC R5, UR4 ;  /* 0x0000000400057d09 */ /* 0x000f2e0008000000 */
[----:B----4-:R-:W3:Y:S01]  /*1dfb0*/  @P0 ATOMG.E.ADD.STRONG.GPU PT, R3, desc[UR60][R2.64], R5 ;  /* 0x00000005020309a8 */ /* 0x010ee200081ee1fc */
[----:B------:R-:W4:Y:S02]  /*1dfc0*/  S2R R4, SR_LTMASK ;  /* 0x0000000000047919 */ /* 0x000f240000003900 */
[----:B----4-:R-:W-:-:S04]  /*1dfd0*/  LOP3.LUT R4, R4, UR4, RZ, 0xc0, !PT ;  /* 0x0000000404047c12 */ /* 0x010fc8000f8ec0ff */
[----:B------:R-:W4:Y:S01]  /*1dfe0*/  POPC R7, R4 ;  /* 0x0000000400077309 */ /* 0x000f220000000000 */
[----:B---3--:R-:W4:Y:S02]  /*1dff0*/  SHFL.IDX PT, R0, R3, R0, 0x1f ;  /* 0x00001f0003007589 */ /* 0x008f2400000e0000 */
[----:B----4-:R-:W-:Y:S01]  /*1e000*/  IADD3 R16, R0, UR38, R7 ;  /* 0x0000002600107c10 */ /* 0x010fe2000fffe007 */
[----:B------:R-:W-:Y:S06]  /*1e010*/  BRA `(.L_x_10132) ;  /* 0x0000004c00307947 */ /* 0x000fec0003800000 */
.L_x_10131:
        /* <DEDUP_REMOVED lines=11> */
[----:B------:R-:W-:Y:S02]  /*1e0d0*/  IMAD.U32 R5, RZ, RZ, UR7 ;  /* 0x00000007ff057e24 */ /* 0x000fe4000f8e00ff */
[----:B-12---:R-:W-:Y:S02]  /*1e0e0*/  IMAD.U32 R6, RZ, RZ, UR8 ;  /* 0x00000008ff067e24 */ /* 0x006fe4000f8e00ff */
[----:B------:R-:W-:-:S02]  /*1e0f0*/  IMAD.U32 R10, RZ, RZ, UR4 ;  /* 0x00000004ff0a7e24 */ /* 0x000fc4000f8e00ff */
[----:B------:R-:W-:Y:S02]  /*1e100*/  IMAD.U32 R11, RZ, RZ, UR5 ;  /* 0x00000005ff0b7e24 */ /* 0x000fe4000f8e00ff */
[----:B------:R-:W-:Y:S02]  /*1e110*/  IMAD.MOV.U32 R8, RZ, RZ, 0x70 ;  /* 0x00000070ff087424 */ /* 0x000fe400078e00ff */
[----:B------:R-:W-:Y:S02]  /*1e120*/  IMAD.MOV.U32 R12, RZ, RZ, 0x1 ;  /* 0x00000001ff0c7424 */ /* 0x000fe400078e00ff */
[----:B------:R-:W-:-:S07]  /*1e130*/  IMAD.MOV.U32 R13, RZ, RZ, RZ ;  /* 0x000000ffff0d7224 */ /* 0x000fce00078e00ff */
[----:B------:R-:W-:-:S07]  /*1e140*/  LEPC R20, `(.L_x_10134) ;  /* 0x000000001014794e */ /* 0x000fce0000000000 */
[----:B0--3--:R-:W-:Y:S05]  /*1e150*/  CALL.ABS.NOINC R2 ;  /* 0x0000000002007343 */ /* 0x009fea0003c00000 */
.L_x_10134:
[----:B------:R-:W-:Y:S05]  /*1e160*/  BSYNC B6 ;  /* 0x0000000000067941 */ /* 0x000fea0003800000 */
.L_x_10133:
        /* <DEDUP_REMOVED lines=11> */
[----:B-12---:R-:W-:Y:S01]  /*1e220*/  MOV R6, UR8 ;  /* 0x0000000800067c02 */ /* 0x006fe20008000f00 */
        /* <DEDUP_REMOVED lines=10> */
.L_x_10136:
[----:B------:R-:W-:Y:S05]  /*1e2d0*/  BSYNC B6 ;  /* 0x0000000000067941 */ /* 0x000fea0003800000 */
.L_x_10135:
        /* <DEDUP_REMOVED lines=11> */
[----:B-12---:R-:W-:Y:S02]  /*1e390*/  IMAD.U32 R6, RZ, RZ, UR8 ;  /* 0x00000008ff067e24 */ /* 0x006fe4000f8e00ff */
[----:B------:R-:W-:Y:S02]  /*1e3a0*/  IMAD.U32 R7, RZ, RZ, UR9 ;  /* 0x00000009ff077e24 */ /* 0x000fe4000f8e00ff */
[----:B------:R-:W-:-:S02]  /*1e3b0*/  IMAD.U32 R10, RZ, RZ, UR4 ;  /* 0x00000004ff0a7e24 */ /* 0x000fc4000f8e00ff */
[----:B------:R-:W-:Y:S02]  /*1e3c0*/  IMAD.U32 R11, RZ, RZ, UR5 ;  /* 0x00000005ff0b7e24 */ /* 0x000fe4000f8e00ff */
[----:B------:R-:W-:Y:S02]  /*1e3d0*/  IMAD.MOV.U32 R8, RZ, RZ, 0x70 ;  /* 0x00000070ff087424 */ /* 0x000fe400078e00ff */
[----:B------:R-:W-:Y:S02]  /*1e3e0*/  IMAD.MOV.U32 R12, RZ, RZ, 0x1 ;  /* 0x00000001ff0c7424 */ /* 0x000fe400078e00ff */
[----:B------:R-:W-:-:S07]  /*1e3f0*/  IMAD.MOV.U32 R13, RZ, RZ, RZ ;  /* 0x000000ffff0d7224 */ /* 0x000fce00078e00ff */
[----:B------:R-:W-:-:S07]  /*1e400*/  LEPC R20, `(.L_x_10138) ;  /* 0x000000001014794e */ /* 0x000fce0000000000 */
[----:B0--3--:R-:W-:Y:S05]  /*1e410*/  CALL.ABS.NOINC R2 ;  /* 0x0000000002007343 */ /* 0x009fea0003c00000 */
.L_x_10138:
[----:B------:R-:W-:Y:S05]  /*1e420*/  BSYNC B6 ;  /* 0x0000000000067941 */ /* 0x000fea0003800000 */
.L_x_10137:
        /* <DEDUP_REMOVED lines=19> */
.L_x_10140:
[----:B------:R-:W-:Y:S05]  /*1e560*/  BSYNC B6 ;  /* 0x0000000000067941 */ /* 0x000fea0003800000 */
.L_x_10139:
[----:B------:R3:W4:Y:S01]  /*1e570*/  LDL R21, [R1] ;  /* 0x0000000001157983 */ /* 0x0007220000100800 */
[----:B------:R-:W-:Y:S01]  /*1e580*/  ULDC.64 UR4, c[0x0][0x9f8] ;  /* 0x00027e0000047ab9 */ /* 0x000fe20000000a00 */
[----:B------:R-:W0:Y:S01]  /*1e590*/  LDC R14, c[0x0][0x430] ;  /* 0x00010c00ff0e7b82 */ /* 0x000e220000000800 */
[----:B------:R-:W-:Y:S01]  /*1e5a0*/  ISETP.NE.U32.AND P0, PT, RZ, UR4, PT ;  /* 0x00000004ff007c0c */ /* 0x000fe2000bf05070 */
[----:B------:R-:W2:Y:S03]  /*1e5b0*/  LDL R31, [R1+0x10] ;  /* 0x00001000011f7983 */ /* 0x000ea60000100800 */
[----:B------:R-:W-:-:S13]  /*1e5c0*/  ISETP.NE.AND.EX P0, PT, RZ, UR5, PT, P0 ;  /* 0x00000005ff007c0c */ /* 0x000fda000bf05300 */
[----:B------:R-:W-:-:S04]  /*1e5d0*/  @P0 IADD3 R2, P1, R27, UR4, RZ ;  /* 0x000000041b020c10 */ /* 0x000fc8000ff3e0ff */
[----:B------:R-:W-:-:S05]  /*1e5e0*/  @P0 IADD3.X R3, R29, UR5, RZ, P1, !PT ;  /* 0x000000051d030c10 */ /* 0x000fca0008ffe4ff */
[----:B----4-:R-:W4:Y:S01]  /*1e5f0*/  @P0 LDG.E R21, desc[UR60][R2.64] ;  /* 0x0000003c02150981 */ /* 0x010f22000c1e1900 */
[----:B------:R-:W1:Y:S01]  /*1e600*/  S2R R20, SR_TID.X ;  /* 0x0000000000147919 */ /* 0x000e620000002100 */
[----:B------:R-:W3:Y:S01]  /*1e610*/  S2R R0, SR_TID.X ;  /* 0x0000000000007919 */ /* 0x000ee20000002100 */
[----:B-1----:R-:W-:-:S04]  /*1e620*/  LOP3.LUT R20, R20, 0x7f, RZ, 0xc0, !PT ;  /* 0x0000007f14147812 */ /* 0x002fc800078ec0ff */
[----:B------:R-:W-:Y:S02]  /*1e630*/  SHF.R.U32.HI R20, RZ, 0x3, R20 ;  /* 0x00000003ff147819 */ /* 0x000fe40000011614 */
[----:B---3--:R-:W-:-:S04]  /*1e640*/  SHF.L.U32 R0, R0, 0x4, RZ ;  /* 0x0000000400007819 */ /* 0x008fc800000006ff */
[----:B------:R-:W-:Y:S02]  /*1e650*/  LOP3.LUT R0, R20, 0x70, R0, 0xf8, !PT ;  /* 0x0000007014007812 */ /* 0x000fe400078ef800 */
[----:B------:R-:W1:Y:S01]  /*1e660*/  S2R R20, SR_TID.X ;  /* 0x0000000000147919 */ /* 0x000e620000002100 */
[----:B------:R-:W-:-:S04]  /*1e670*/  IMAD.MOV.U32 R7, RZ, RZ, 0xa0 ;  /* 0x000000a0ff077424 */ /* 0x000fc800078e00ff */
[----:B------:R-:W-:-:S04]  /*1e680*/  IMAD R7, R36, R7, -0xa0 ;  /* 0xffffff6024077424 */ /* 0x000fc800078e0207 */
[----:B------:R-:W-:-:S04]  /*1e690*/  IMAD.IADD R0, R0, 0x1, R7 ;  /* 0x0000000100007824 */ /* 0x000fc800078e0207 */
[C---:B--2---:R-:W-:Y:S01]  /*1e6a0*/  IMAD.IADD R10, R0.reuse, 0x1, R31 ;  /* 0x00000001000a7824 */ /* 0x044fe200078e021f */
[----:B------:R-:W-:Y:S02]  /*1e6b0*/  ISETP.GE.AND P1, PT, R0, R30, PT ;  /* 0x0000001e0000720c */ /* 0x000fe40003f26270 */
[C---:B-1----:R-:W-:Y:S01]  /*1e6c0*/  LOP3.LUT R5, R20.reuse, 0x7f, RZ, 0xc0, !PT ;  /* 0x0000007f14057812 */ /* 0x042fe200078ec0ff */
[----:B------:R-:W-:-:S03]  /*1e6d0*/  IMAD.SHL.U32 R20, R20, 0x10, RZ ;  /* 0x0000001014147824 */ /* 0x000fc600078e00ff */
[----:B------:R-:W-:-:S04]  /*1e6e0*/  SHF.R.U32.HI R6, RZ, 0x3, R5 ;  /* 0x00000003ff067819 */ /* 0x000fc80000011605 */
[----:B------:R-:W-:-:S04]  /*1e6f0*/  LOP3.LUT R20, R6, 0x70, R20, 0xf8, !PT ;  /* 0x0000007006147812 */ /* 0x000fc800078ef814 */
[----:B------:R-:W-:-:S05]  /*1e700*/  LOP3.LUT R20, R20, 0x80, RZ, 0xfc, !PT ;  /* 0x0000008014147812 */ /* 0x000fca00078efcff */
[----:B------:R-:W-:Y:S02]  /*1e710*/  IMAD.IADD R7, R20, 0x1, R7 ;  /* 0x0000000114077824 */ /* 0x000fe400078e0207 */
[----:B------:R-:W-:Y:S02]  /*1e720*/  IMAD.MOV.U32 R6, RZ, RZ, R10 ;  /* 0x000000ffff067224 */ /* 0x000fe400078e000a */
[----:B------:R-:W-:-:S04]  /*1e730*/  IMAD.IADD R11, R7, 0x1, R31 ;  /* 0x00000001070b7824 */ /* 0x000fc800078e021f */
[----:B------:R-:W-:Y:S01]  /*1e740*/  IMAD.MOV.U32 R0, RZ, RZ, R11 ;  /* 0x000000ffff007224 */ /* 0x000fe200078e000b */
[----:B----4-:R1:W-:Y:S04]  /*1e750*/  @P0 STL [R1], R21 ;  /* 0x0000001501000387 */ /* 0x0103e80000100800 */
[----:B------:R-:W2:Y:S01]  /*1e760*/  LDL R15, [R1+0x48] ;  /* 0x00004800010f7983 */ /* 0x000ea20000100800 */
[----:B0-----:R-:W-:-:S13]  /*1e770*/  ISETP.NE.AND P0, PT, R14, 0x1, PT ;  /* 0x000000010e00780c */ /* 0x001fda0003f05270 */
[----:B------:R-:W0:Y:S08]  /*1e780*/  @P0 LDC R2, c[0x0][0x434] ;  /* 0x00010d00ff020b82 */ /* 0x000e300000000800 */
[----:B------:R-:W3:Y:S08]  /*1e790*/  @P0 LDC R3, c[0x0][0x438] ;  /* 0x00010e00ff030b82 */ /* 0x000ef00000000800 */
[----:B------:R-:W4:Y:S08]  /*1e7a0*/  @P0 LDC R4, c[0x0][0x434] ;  /* 0x00010d00ff040b82 */ /* 0x000f300000000800 */
[----:B------:R-:W1:Y:S01]  /*1e7b0*/  @P0 LDC R5, c[0x0][0x438] ;  /* 0x00010e00ff050b82 */ /* 0x000e620000000800 */
[----:B0-----:R-:W-:-:S05]  /*1e7c0*/  @P0 IMAD.HI.U32 R2, R10, R2, RZ ;  /* 0x000000020a020227 */ /* 0x001fca00078e00ff */
[----:B---3--:R-:W-:Y:S01]  /*1e7d0*/  @P0 SHF.R.U32.HI R6, RZ, R3, R2 ;  /* 0x00000003ff060219 */ /* 0x008fe20000011602 */
[----:B----4-:R-:W-:-:S05]  /*1e7e0*/  @P0 IMAD.HI.U32 R2, R11, R4, RZ ;  /* 0x000000040b020227 */ /* 0x010fca00078e00ff */
[----:B-1----:R-:W-:Y:S02]  /*1e7f0*/  @P0 SHF.R.U32.HI R0, RZ, R5, R2 ;  /* 0x00000005ff000219 */ /* 0x002fe40000011602 */
        /* <DEDUP_REMOVED lines=42> */
.L_x_10346:
[----:B------:R-:W-:Y:S01]  /*1eaa0*/  SHF.R.S32.HI R0, RZ, 0x1f, R18 ;  /* 0x0000001fff007819 */ /* 0x000fe20000011412 */
[----:B------:R-:W-:-:S04]  /*1eab0*/  VIADD R7, R36, 0xffffffff ;  /* 0xffffffff24077836 */ /* 0x000fc80000000000 */
[----:B------:R0:W-:Y:S01]  /*1eac0*/  STL [R1+0xc], R0 ;  /* 0x00000c0001007387 */ /* 0x0001e20000100800 */
[----:B------:R-:W-:Y:S05]  /*1ead0*/  @!P0 BRA `(.L_x_10142) ;  /* 0x0000000000048947 */ /* 0x000fea0003800000 */
[----:B------:R-:W-:Y:S01]  /*1eae0*/  BPT.TRAP 0x1 ;  /* 0x000000040000795c */ /* 0x000fe20000300000 */
.L_x_10142:
        /* <DEDUP_REMOVED lines=9> */
.L_x_10347:
[----:B------:R-:W-:Y:S05]  /*1eb80*/  BSYNC B0 ;  /* 0x0000000000007941 */ /* 0x000fea0003800000 */
.L_x_10143:
        /* <DEDUP_REMOVED lines=15> */
[----:B------:R-:W-:-:S05]  /*1ec80*/  SHF.R.U32.HI R14, RZ, 0x3, R14 ;  /* 0x00000003ff0e7819 */ /* 0x000fca000001160e */
[----:B------:R-:W-:-:S05]  /*1ec90*/  IMAD.IADD R7, R7, 0x1, -R14 ;  /* 0x0000000107077824 */ /* 0x000fca00078e0a0e */
        /* <DEDUP_REMOVED lines=24> */
[----:B------:R-:W-:-:S05]  /*1ee20*/  IMAD R3, R5, UR7, R3 ;  /* 0x0000000705037c24 */ /* 0x000fca000f8e0203 */
[----:B------:R-:W-:-:S03]  /*1ee30*/  IADD3 R11, R11, R3, RZ ;  /* 0x000000030b0b7210 */ /* 0x000fc60007ffe0ff */
        /* <DEDUP_REMOVED lines=52> */
[----:B-1----:R-:W-:-:S04]  /*1f180*/  IADD3 R12, P1, R35, R11, RZ ;  /* 0x0000000b230c7210 */ /* 0x002fc80007f3e0ff */
[----:B0-----:R-:W-:Y:S02]  /*1f190*/  IADD3.X R13, RZ, R21, RZ, P1, !PT ;  /* 0x00000015ff0d7210 */ /* 0x001fe40000ffe4ff */
        /* <DEDUP_REMOVED lines=28> */
.L_x_10369:
        /* <DEDUP_REMOVED lines=9> */
.L_x_10146:
        /* <DEDUP_REMOVED lines=11> */
.L_x_10147:
[----:B------:R1:W-:Y:S01]  /*1f4a0*/  SYNCS.ARRIVE.TRANS64.A1T0 RZ, [R6+URZ+0x22870], RZ ;  /* 0x022870ff06ff79a7 */ /* 0x0003e2000810003f */
[----:B------:R-:W-:Y:S05]  /*1f4b0*/  @!P6 BRA `(.L_x_10148) ;  /* 0x000000000004e947 */ /* 0x000fea0003800000 */
[----:B------:R-:W-:Y:S01]  /*1f4c0*/  BPT.TRAP 0x1 ;  /* 0x000000040000795c */ /* 0x000fe20000300000 */
.L_x_10148:
[----:B------:R-:W2:Y:S01]  /*1f4d0*/  LDL R0, [R1+0x34] ;  /* 0x0000340001007983 */ /* 0x000ea20000100800 */
[----:B------:R-:W-:Y:S01]  /*1f4e0*/  BSSY B0, `(.L_x_10149) ;  /* 0x0000003000007945 */ /* 0x000fe20003800000 */
[----:B--2---:R-:W2:Y:S03]  /*1f4f0*/  SYNCS.PHASECHK.TRANS64.TRYWAIT P0, [R6+URZ+0x22840], R0 ;  /* 0x02284000060075a7 */ /* 0x004ea6000800017f */
[----:B--2---:R-:W-:Y:S05]  /*1f500*/  @!P0 BRA `(.L_x_10150) ;  /* 0x0000008400208947 */ /* 0x004fea0003800000 */
.L_x_10370:
[----:B------:R-:W-:Y:S05]  /*1f510*/  BSYNC B0 ;  /* 0x0000000000007941 */ /* 0x000fea0003800000 */
.L_x_10149:
        /* <DEDUP_REMOVED lines=24> */
[----:B------:R-:W-:-:S04]  /*1f6a0*/  IMAD.WIDE.U32 R10, R18, UR4, R10 ;  /* 0x00000004120a7c25 */ /* 0x000fc8000f8e000a */
[----:B-----5:R-:W-:Y:S01]  /*1f6b0*/  IMAD R7, R2, UR4, RZ ;  /* 0x0000000402077c24 */ /* 0x020fe2000f8e02ff */
[----:B------:R-:W-:Y:S01]  /*1f6c0*/  IADD3 R2, P0, R10, UR6, RZ ;  /* 0x000000060a027c10 */ /* 0x000fe2000ff1e0ff */
[----:B------:R-:W-:Y:S01]  /*1f6d0*/  IMAD.IADD R5, R5, 0x1, R8 ;  /* 0x0000000105057824 */ /* 0x000fe200078e0208 */
[----:B0-----:R-:W-:Y:S01]  /*1f6e0*/  ISETP.GE.AND P3, PT, R35, R12, PT ;  /* 0x0000000c2300720c */ /* 0x001fe20003f66270 */
[C---:B------:R-:W-:Y:S02]  /*1f6f0*/  IMAD R7, R18.reuse, UR5, R7 ;  /* 0x0000000512077c24 */ /* 0x040fe4000f8e0207 */
[----:B------:R-:W-:Y:S01]  /*1f700*/  IMAD.WIDE.U32 R8, R18, UR4, R4 ;  /* 0x0000000412087c25 */ /* 0x000fe2000f8e0004 */
[----:B------:R-:W-:Y:S02]  /*1f710*/  UMOV UR4, 0xffffffff ;  /* 0xffffffff00047882 */ /* 0x000fe40000000000 */
        /* <DEDUP_REMOVED lines=17> */
[C---:B------:R-:W-:Y:S02]  /*1f830*/  LOP3.LUT P6, RZ, R25.reuse, 0x80, RZ, 0xc0, !PT ;  /* 0x0000008019ff7812 */ /* 0x040fe400078cc0ff */
[----:B------:R-:W-:Y:S02]  /*1f840*/  @P4 MOV R9, R7 ;  /* 0x0000000700094202 */ /* 0x000fe40000000f00 */
        /* <DEDUP_REMOVED lines=31> */
[----:B0-----:R-:W-:-:S04]  /*1fa40*/  @P6 IADD3 R8, P0, R35, R8, RZ ;  /* 0x0000000823086210 */ /* 0x001fc80007f1e0ff */
[----:B------:R-:W-:-:S05]  /*1fa50*/  @P6 IADD3.X R7, RZ, R7, RZ, P0, !PT ;  /* 0x00000007ff076210 */ /* 0x000fca00007fe4ff */
        /* <DEDUP_REMOVED lines=22> */
.L_x_10392:
        /* <DEDUP_REMOVED lines=12> */
.L_x_10152:
        /* <DEDUP_REMOVED lines=11> */
.L_x_10153:
        /* <DEDUP_REMOVED lines=24> */
[----:B------:R-:W-:Y:S01]  /*1feb0*/  MOV R12, 0x1 ;  /* 0x00000001000c7802 */ /* 0x000fe20000000f00 */
[----:B------:R-:W2:Y:S01]  /*1fec0*/  LDC.64 R2, c[0x4][R2] ;  /* 0x0100000002027b82 */ /* 0x000ea20000000a00 */
[----:B------:R-:W-:Y:S02]  /*1fed0*/  IMAD.U32 R5, RZ, RZ, UR5 ;  /* 0x00000005ff057e24 */ /* 0x000fe4000f8e00ff */
[----:B01----:R-:W-:Y:S02]  /*1fee0*/  IMAD.U32 R6, RZ, RZ, UR6 ;  /* 0x00000006ff067e24 */ /* 0x003fe4000f8e00ff */
[----:B------:R-:W-:-:S02]  /*1fef0*/  IMAD.U32 R7, RZ, RZ, UR7 ;  /* 0x00000007ff077e24 */ /* 0x000fc4000f8e00ff */
[----:B------:R-:W-:Y:S02]  /*1ff00*/  IMAD.U32 R10, RZ, RZ, UR8 ;  /* 0x00000008ff0a7e24 */ /* 0x000fe4000f8e00ff */
[----:B------:R-:W-:Y:S02]  /*1ff10*/  IMAD.U32 R11, RZ, RZ, UR9 ;  /* 0x00000009ff0b7e24 */ /* 0x000fe4000f8e00ff */
[----:B------:R-:W-:Y:S02]  /*1ff20*/  IMAD.MOV.U32 R8, RZ, RZ, 0x70 ;  /* 0x00000070ff087424 */ /* 0x000fe400078e00ff */
[----:B------:R-:W-:-:S07]  /*1ff30*/  IMAD.MOV.U32 R13, RZ, RZ, RZ ;  /* 0x000000ffff0d7224 */ /* 0x000fce00078e00ff */
[----:B------:R-:W-:-:S07]  /*1ff40*/  LEPC R20, `(.L_x_10155) ;  /* 0x000000001014794e */ /* 0x000fce0000000000 */
[----:B--2---:R-:W-:Y:S05]  /*1ff50*/  CALL.ABS.NOINC R2 ;  /* 0x0000000002007343 */ /* 0x004fea0003c00000 */
.L_x_10155:
[----:B------:R-:W-:Y:S05]  /*1ff60*/  BSYNC B6 ;  /* 0x0000000000067941 */ /* 0x000fea0003800000 */
.L_x_10154:
[----:B------:R-:W2:Y:S01]  /*1ff70*/  LDL R20, [R1+0xc] ;  /* 0x00000c0001147983 */ /* 0x000ea20000100800 */
[----:B------:R-:W3:Y:S01]  /*1ff80*/  LDC R7, c[0x0][0x448] ;  /* 0x00011200ff077b82 */ /* 0x000ee20000000800 */
[----:B------:R-:W-:Y:S01]  /*1ff90*/  ULDC.64 UR4, c[0x0][0x2d8] ;  /* 0x0000b60000047ab9 */ /* 0x000fe20000000a00 */
[----:B------:R-:W-:Y:S01]  /*1ffa0*/  IMAD.MOV.U32 R2, RZ, RZ, R30 ;  /* 0x000000ffff027224 */ /* 0x000fe200078e001e */
[----:B------:R4:W5:Y:S01]  /*1ffb0*/  LDL R8, [R1+0x38] ;  /* 0x0000380001087983 */ /* 0x0009620000100800 */
[----:B------:R-:W-:Y:S01]  /*1ffc0*/  IMAD.MOV.U32 R3, RZ, RZ, R27 ;  /* 0x000000ffff037224 */ /* 0x000fe200078e001b */
[----:B------:R-:W-:Y:S01]  /*1ffd0*/  ULDC.64 UR6, c[0x0][0x280] ;  /* 0x0000a00000067ab9 */ /* 0x000fe20000000a00 */
[----:B------:R-:W-:Y:S01]  /*1ffe0*/  IMAD.WIDE.U32 R2, R18, UR4, R2 ;  /* 0x0000000412027c25 */ /* 0x000fe2000f8e0002 */
[----:B---3--:R-:W-:-:S13]  /*1fff0*/  ISETP.NE.AND P0, PT, R7, 0x1, PT ;  /* 0x000000010700780c */ /* 0x008fda0003f05270 */
[----:B------:R-:W3:Y:S08]  /*20000*/  @P0 LDC R5, c[0x0][0x44c] ;  /* 0x00011300ff050b82 */ /* 0x000ef00000000800 */
[----:B01----:R-:W0:Y:S01]  /*20010*/  @P0 LDC R6, c[0x0][0x450] ;  /* 0x00011400ff060b82 */ /* 0x003e220000000800 */
        /* <DEDUP_REMOVED lines=10> */
[C---:B-1----:R-:W-:Y:S01]  /*200c0*/  LOP3.LUT R21, R20.reuse, 0x7f, RZ, 0xc0, !PT ;  /* 0x0000007f14157812 */ /* 0x042fe200078ec0ff */
[----:B------:R-:W-:-:S03]  /*200d0*/  IMAD.SHL.U32 R20, R20, 0x10, RZ ;  /* 0x0000001014147824 */ /* 0x000fc600078e00ff */
[----:B------:R-:W-:-:S04]  /*200e0*/  SHF.R.U32.HI R21, RZ, 0x3, R21 ;  /* 0x00000003ff157819 */ /* 0x000fc80000011615 */
[----:B------:R-:W-:-:S05]  /*200f0*/  LOP3.LUT R20, R21, 0x70, R20, 0xf8, !PT ;  /* 0x0000007015147812 */ /* 0x000fca00078ef814 */
[----:B------:R-:W-:-:S04]  /*20100*/  IMAD R0, R17, 0x80, R20 ;  /* 0x0000008011007824 */ /* 0x000fc800078e0214 */
[----:B---3--:R-:W-:-:S04]  /*20110*/  @P0 IMAD.HI.U32 R5, R0, R5, RZ ;  /* 0x0000000500050227 */ /* 0x008fc800078e00ff */
[----:B------:R-:W-:Y:S01]  /*20120*/  IMAD.MOV.U32 R4, RZ, RZ, R0 ;  /* 0x000000ffff047224 */ /* 0x000fe200078e0000 */
[----:B0-----:R-:W-:Y:S01]  /*20130*/  @P0 SHF.R.U32.HI R4, RZ, R6, R5 ;  /* 0x00000006ff040219 */ /* 0x001fe20000011605 */
        /* <DEDUP_REMOVED lines=21> */
[----:B------:R-:W-:Y:S01]  /*20290*/  IMAD R17, R17, 0x80, R9 ;  /* 0x0000008011117824 */ /* 0x000fe200078e0209 */
        /* <DEDUP_REMOVED lines=8> */
[----:B-1----:R-:W-:Y:S01]  /*20320*/  @!P2 IMAD.X R5, RZ, RZ, R3, P3 ;  /* 0x000000ffff05a224 */ /* 0x002fe200018e0603 */
[----:B------:R-:W-:Y:S01]  /*20330*/  @!P1 IADD3 R6, P3, R35, R6, RZ ;  /* 0x0000000623069210 */ /* 0x000fe20007f7e0ff */
[----:B------:R-:W0:Y:S04]  /*20340*/  SHFL.IDX PT, R3, R2, 0x1, 0x181f ;  /* 0x00381f0002037f89 */ /* 0x000e2800000e0000 */
[----:B-----5:R1:W-:Y:S02]  /*20350*/  @!P2 LDGSTS.E.BYPASS.LTC128B.128 [R8+0x14400], desc[UR60][R4.64], !P0 ;  /* 0x144000000408afae */ /* 0x0203e4000c101d7c */
[----:B-1----:R-:W-:Y:S02]  /*20360*/  @!P1 IMAD.MOV.U32 R4, RZ, RZ, R6 ;  /* 0x000000ffff049224 */ /* 0x002fe400078e0006 */
[----:B0-----:R-:W-:-:S04]  /*20370*/  @!P1 IMAD.X R3, RZ, RZ, R3, P3 ;  /* 0x000000ffff039224 */ /* 0x001fc800018e0603 */
[----:B------:R-:W-:Y:S02]  /*20380*/  @!P1 IMAD.MOV.U32 R5, RZ, RZ, R3 ;  /* 0x000000ffff059224 */ /* 0x000fe400078e0003 */
[----:B------:R-:W-:-:S03]  /*20390*/  VIADD R3, R17, 0x20 ;  /* 0x0000002011037836 */ /* 0x000fc60000000000 */
[----:B------:R0:W-:Y:S02]  /*203a0*/  @!P1 LDGSTS.E.BYPASS.LTC128B.128 [R8+0x14c00], desc[UR60][R4.64], !P0 ;  /* 0x14c0000004089fae */ /* 0x0001e4000c101d7c */
[----:B------:R-:W-:Y:S02]  /*203b0*/  ISETP.GE.AND P1, PT, R3, R33, PT ;  /* 0x000000210300720c */ /* 0x000fe40003f26270 */
[----:B------:R-:W-:Y:S04]  /*203c0*/  SHFL.IDX PT, R3, R2, 0x2, 0x181f ;  /* 0x00581f0002037f89 */ /* 0x000fe800000e0000 */
[----:B0-----:R-:W0:Y:S07]  /*203d0*/  SHFL.IDX PT, R4, R0, 0x2, 0x181f ;  /* 0x00581f0000047f89 */ /* 0x001e2e00000e0000 */
[----:B0-----:R-:W-:-:S04]  /*203e0*/  @!P1 IADD3 R4, P2, R35, R4, RZ ;  /* 0x0000000423049210 */ /* 0x001fc80007f5e0ff */
[----:B------:R-:W-:-:S05]  /*203f0*/  @!P1 IADD3.X R3, RZ, R3, RZ, P2, !PT ;  /* 0x00000003ff039210 */ /* 0x000fca00017fe4ff */
        /* <DEDUP_REMOVED lines=36> */
.L_x_10409:
        /* <DEDUP_REMOVED lines=10> */
.L_x_10157:
        /* <DEDUP_REMOVED lines=18> */
.L_x_10410:
[----:B------:R-:W-:Y:S05]  /*20800*/  BSYNC B0 ;  /* 0x0000000000007941 */ /* 0x000fea0003800000 */
.L_x_10158:
[----:B------:R-:W-:-:S13]  /*20810*/  ISETP.GE.AND P0, PT, R36, 0x2, PT ;  /* 0x000000022400780c */ /* 0x000fda0003f06270 */
[----:B------:R-:W-:Y:S05]  /*20820*/  @!P0 BRA `(.L_x_10160) ;  /* 0x0000001800a88947 */ /* 0x000fea0003800000 */
[----:B------:R1:W5:Y:S01]  /*20830*/  LDL.LU R27, [R1+0x4] ;  /* 0x00000400011b7983 */ /* 0x0003620000300800 */
[----:B------:R-:W-:Y:S01]  /*20840*/  IADD3 R36, R36, -0x2, RZ ;  /* 0xfffffffe24247810 */ /* 0x000fe20007ffe0ff */
[----:B------:R-:W-:-:S07]  /*20850*/  IMAD.MOV.U32 R26, RZ, RZ, R34 ;  /* 0x000000ffff1a7224 */ /* 0x000fce00078e0022 */
.L_x_10180:
        /* <DEDUP_REMOVED lines=24> */
[----:B--2---:R-:W-:-:S04]  /*209e0*/  IMAD R0, R36, 0xa0, R0 ;  /* 0x000000a024007824 */ /* 0x004fc800078e0200 */
[----:B------:R-:W-:-:S04]  /*209f0*/  IMAD.IADD R4, R4, 0x1, R0 ;  /* 0x0000000104047824 */ /* 0x000fc800078e0200 */
[----:B0-----:R-:W-:-:S04]  /*20a00*/  @P0 IMAD.HI.U32 R5, R4, R5, RZ ;  /* 0x0000000504050227 */ /* 0x001fc800078e00ff */
[----:B------:R-:W-:Y:S01]  /*20a10*/  IMAD.MOV.U32 R2, RZ, RZ, R4 ;  /* 0x000000ffff027224 */ /* 0x000fe200078e0004 */
[----:B-1----:R-:W-:Y:S02]  /*20a20*/  @P0 SHF.R.U32.HI R2, RZ, R3, R5 ;  /* 0x00000003ff020219 */ /* 0x002fe40000011605 */
[----:B------:R-:W0:Y:S01]  /*20a30*/  @P0 LDC R3, c[0x0][0x438] ;  /* 0x00010e00ff030b82 */ /* 0x000e220000000800 */
[----:B------:R-:W-:-:S04]  /*20a40*/  IMAD.IADD R0, R8, 0x1, R0 ;  /* 0x0000000108007824 */ /* 0x000fc800078e0200 */
[----:B------:R-:W-:-:S04]  /*20a50*/  @P0 IMAD.HI.U32 R6, R0, R6, RZ ;  /* 0x0000000600060227 */ /* 0x000fc800078e00ff */
[----:B------:R-:W-:Y:S01]  /*20a60*/  IMAD.MOV.U32 R5, RZ, RZ, R0 ;  /* 0x000000ffff057224 */ /* 0x000fe200078e0000 */
[----:B0-----:R-:W-:Y:S01]  /*20a70*/  @P0 SHF.R.U32.HI R5, RZ, R3, R6 ;  /* 0x00000003ff050219 */ /* 0x001fe20000011606 */
[----:B------:R-:W-:-:S03]  /*20a80*/  IMAD.MOV R6, RZ, RZ, -R2 ;  /* 0x000000ffff067224 */ /* 0x000fc600078e0a02 */
[----:B------:R-:W-:Y:S01]  /*20a90*/  IADD3 R3, -R5, RZ, RZ ;  /* 0x000000ff05037210 */ /* 0x000fe20007ffe1ff */
[----:B------:R-:W-:-:S04]  /*20aa0*/  IMAD R4, R7, R6, R4 ;  /* 0x0000000607047224 */ /* 0x000fc800078e0204 */
        /* <DEDUP_REMOVED lines=14> */
[----:B------:R-:W-:Y:S02]  /*20b90*/  VIADD R34, R26, 0x1 ;  /* 0x000000011a227836 */ /* 0x000fe40000000000 */
[----:B0-----:R-:W-:Y:S01]  /*20ba0*/  IMAD.MOV.U32 R8, RZ, RZ, RZ ;  /* 0x000000ffff087224 */ /* 0x001fe200078e00ff */
        /* <DEDUP_REMOVED lines=14> */
.L_x_10161:
[----:B------:R-:W-:Y:S01]  /*20c90*/  IMAD R0, R34, 0x8, R22 ;  /* 0x0000000822007824 */ /* 0x000fe200078e0216 */
[----:B------:R-:W-:Y:S01]  /*20ca0*/  SHF.L.U32 R33, R2, 0x1f, RZ ;  /* 0x0000001f02217819 */ /* 0x000fe200000006ff */
[----:B------:R-:W-:Y:S01]  /*20cb0*/  BSSY B0, `(.L_x_10162) ;  /* 0x0000004000007945 */ /* 0x000fe20003800000 */
[----:B------:R-:W-:Y:S02]  /*20cc0*/  SHF.R.S32.HI R32, RZ, 0x1f, R4 ;  /* 0x0000001fff207819 */ /* 0x000fe40000011404 */
[----:B------:R-:W0:Y:S02]  /*20cd0*/  SYNCS.PHASECHK.TRANS64.TRYWAIT P0, [R0+URZ+0x22880], R33 ;  /* 0x02288021000075a7 */ /* 0x000e24000800017f */
[----:B0-----:R-:W-:Y:S05]  /*20ce0*/  @!P0 BRA `(.L_x_10163) ;  /* 0x0000008000a88947 */ /* 0x001fea0003800000 */
.L_x_10411:
[----:B------:R-:W-:Y:S05]  /*20cf0*/  BSYNC B0 ;  /* 0x0000000000007941 */ /* 0x000fea0003800000 */
.L_x_10162:
        /* <DEDUP_REMOVED lines=85> */
.L_x_10433:
        /* <DEDUP_REMOVED lines=8> */
.L_x_10165:
        /* <DEDUP_REMOVED lines=11> */
.L_x_10166:
[----:B------:R2:W-:Y:S01]  /*21380*/  SYNCS.ARRIVE.TRANS64.A1T0 RZ, [R0+URZ+0x22870], RZ ;  /* 0x022870ff00ff79a7 */ /* 0x0005e2000810003f */
[----:B------:R-:W-:Y:S05]  /*21390*/  @!P3 BRA `(.L_x_10167) ;  /* 0x000000000004b947 */ /* 0x000fea0003800000 */
[----:B------:R-:W-:Y:S01]  /*213a0*/  BPT.TRAP 0x1 ;  /* 0x000000040000795c */ /* 0x000fe20000300000 */
.L_x_10167:
[----:B------:R-:W3:Y:S01]  /*213b0*/  SYNCS.PHASECHK.TRANS64.TRYWAIT P0, [R0+URZ+0x22840], R33 ;  /* 0x02284021000075a7 */ /* 0x000ee2000800017f */
[----:B------:R-:W-:Y:S04]  /*213c0*/  BSSY B0, `(.L_x_10168) ;  /* 0x0000002000007945 */ /* 0x000fe80003800000 */
[----:B---3--:R-:W-:Y:S05]  /*213d0*/  @!P0 BRA `(.L_x_10169) ;  /* 0x0000008400bc8947 */ /* 0x008fea0003800000 */
.L_x_10434:
[----:B------:R-:W-:Y:S05]  /*213e0*/  BSYNC B0 ;  /* 0x0000000000007941 */ /* 0x000fea0003800000 */
.L_x_10168:
        /* <DEDUP_REMOVED lines=74> */
[----:B------:R-:W1:Y:S01]  /*21890*/  SHFL.IDX PT, R5, R7, RZ, 0x181f ;  /* 0x00181fff07057589 */ /* 0x000e6200000e0000 */
[----:B0-----:R-:W-:-:S05]  /*218a0*/  IADD3.X R3, RZ, R3, RZ, P0, !PT ;  /* 0x00000003ff037210 */ /* 0x001fca00007fe4ff */
[----:B------:R1:W-:Y:S02]  /*218b0*/  LDGSTS.E.BYPASS.LTC128B.128 [R6+0x1bc00], desc[UR60][R2.64], !P2 ;  /* 0x1bc0000002067fae */ /* 0x0003e4000d101d7c */
[----:B-1----:R-:W-:-:S05]  /*218c0*/  IADD3 R2, P0, R35, R5, RZ ;  /* 0x0000000523027210 */ /* 0x002fca0007f1e0ff */
[----:B------:R-:W-:-:S05]  /*218d0*/  IMAD.X R3, RZ, RZ, R4, P0 ;  /* 0x000000ffff037224 */ /* 0x000fca00000e0604 */
[----:B------:R0:W-:Y:S04]  /*218e0*/  LDGSTS.E.BYPASS.LTC128B.128 [R6+0x1c400], desc[UR60][R2.64], !P2 ;  /* 0x1c40000002067fae */ /* 0x0001e8000d101d7c */
[----:B0-----:R0:W1:Y:S02]  /*218f0*/  SHFL.IDX PT, R2, R7, 0x1, 0x181f ;  /* 0x00381f0007027f89 */ /* 0x00106400000e0000 */
.L_x_10456:
        /* <DEDUP_REMOVED lines=8> */
.L_x_10171:
        /* <DEDUP_REMOVED lines=11> */
.L_x_10172:
[----:B------:R-:W4:Y:S01]  /*21a30*/  LDL R2, [R1+0x3c] ;  /* 0x00003c0001027983 */ /* 0x000f220000100800 */
[----:B------:R1:W-:Y:S01]  /*21a40*/  SYNCS.ARRIVE.TRANS64.A1T0 RZ, [R0+URZ+0x22830], RZ ;  /* 0x022830ff00ff79a7 */ /* 0x0003e2000810003f */
[----:B----4-:R-:W-:-:S13]  /*21a50*/  ISETP.NE.AND P0, PT, R2, 0x3, PT ;  /* 0x000000030200780c */ /* 0x010fda0003f05270 */
[----:B-1----:R-:W-:Y:S05]  /*21a60*/  @!P0 BRA `(.L_x_10173) ;  /* 0x0000000000048947 */ /* 0x002fea0003800000 */
[----:B------:R-:W-:Y:S01]  /*21a70*/  BPT.TRAP 0x1 ;  /* 0x000000040000795c */ /* 0x000fe20000300000 */
.L_x_10173:
[----:B------:R-:W-:Y:S01]  /*21a80*/  LOP3.LUT R2, R27, 0x1, RZ, 0x3c, !PT ;  /* 0x000000011b027812 */ /* 0x000fe200078e3cff */
[----:B--23--:R-:W-:Y:S01]  /*21a90*/  IMAD R0, R26, 0x8, R22 ;  /* 0x000000081a007824 */ /* 0x00cfe200078e0216 */
[----:B------:R-:W-:Y:S02]  /*21aa0*/  BSSY B0, `(.L_x_10174) ;  /* 0x0000004000007945 */ /* 0x000fe40003800000 */
[----:B------:R-:W-:-:S04]  /*21ab0*/  SHF.L.U32 R2, R2, 0x1f, RZ ;  /* 0x0000001f02027819 */ /* 0x000fc800000006ff */
[----:B------:R-:W1:Y:S02]  /*21ac0*/  SYNCS.PHASECHK.TRANS64.TRYWAIT P2, [R0+URZ+0x22870], R2 ;  /* 0x02287002000075a7 */ /* 0x000e64000804017f */
[----:B-1----:R-:W-:Y:S05]  /*21ad0*/  @!P2 BRA `(.L_x_10175) ;  /* 0x0000008800c0a947 */ /* 0x002fea0003800000 */
.L_x_10457:
[----:B------:R-:W-:Y:S05]  /*21ae0*/  BSYNC B0 ;  /* 0x0000000000007941 */ /* 0x000fea0003800000 */
.L_x_10174:
[----:B------:R-:W2:Y:S02]  /*21af0*/  LDL R3, [R1+0x48] ;  /* 0x0000480001037983 */ /* 0x000ea40000100800 */
[----:B--2---:R-:W-:-:S13]  /*21b00*/  ISETP.NE.AND P2, PT, R3, 0x3, PT ;  /* 0x000000030300780c */ /* 0x004fda0003f45270 */
[----:B------:R-:W-:Y:S05]  /*21b10*/  @!P2 BRA `(.L_x_10176) ;  /* 0x000000000004a947 */ /* 0x000fea0003800000 */
[----:B------:R-:W-:Y:S01]  /*21b20*/  BPT.TRAP 0x1 ;  /* 0x000000040000795c */ /* 0x000fe20000300000 */
.L_x_10176:
[----:B------:R-:W-:Y:S01]  /*21b30*/  SHF.L.U32 R3, R27, 0x1f, RZ ;  /* 0x0000001f1b037819 */ /* 0x000fe200000006ff */
[----:B-1----:R-:W-:-:S03]  /*21b40*/  IMAD R2, R26, 0x5000, RZ ;  /* 0x000050001a027824 */ /* 0x002fc600078e02ff */
[----:B------:R-:W1:Y:S02]  /*21b50*/  SYNCS.PHASECHK.TRANS64.TRYWAIT P2, [R0+URZ+0x22860], R3 ;  /* 0x02286003000075a7 */ /* 0x000e64000804017f */
[----:B-1----:R-:W-:Y:S05]  /*21b60*/  @!P2 BRA `(.L_x_10177) ;  /* 0x0000008800b0a947 */ /* 0x002fea0003800000 */
.L_x_10458:
[----:B------:R-:W2:Y:S01]  /*21b70*/  LDL R12, [R1+0x1c] ;  /* 0x00001c00010c7983 */ /* 0x000ea20000100800 */
[----:B-1----:R-:W-:Y:S01]  /*21b80*/  LOP3.LUT R3, R2, R28, RZ, 0xfc, !PT ;  /* 0x0000001c02037212 */ /* 0x002fe200078efcff */
[----:B------:R-:W-:Y:S05]  /*21b90*/  WARPSYNC.ALL ;  /* 0x0000000000007948 */ /* 0x000fea0003800000 */
[----:B------:R-:W-:Y:S01]  /*21ba0*/  IMAD.IADD R3, R22, 0x1, R3 ;  /* 0x0000000116037824 */ /* 0x000fe200078e0203 */
[----:B------:R-:W-:Y:S01]  /*21bb0*/  LOP3.LUT R17, R24, 0x1800, RZ, 0xfc, !PT ;  /* 0x0000180018117812 */ /* 0x000fe200078efcff */
[----:B------:R-:W3:Y:S04]  /*21bc0*/  LDL R20, [R1+0x48] ;  /* 0x0000480001147983 */ /* 0x000ee80000100800 */
[----:B0-----:R-:W0:Y:S02]  /*21bd0*/  LDSM.16.MT88.4 R4, [R3+0xa400] ;  /* 0x00a400000304783b */ /* 0x001e240000004200 */
[----:B0-----:R-:W-:-:S02]  /*21be0*/  PRMT R8, R4, 0x6420, R5 ;  /* 0x0000642004087816 */ /* 0x001fc40000000005 */
[----:B------:R-:W-:Y:S02]  /*21bf0*/  PRMT R9, R4, 0x7531, R5 ;  /* 0x0000753104097816 */ /* 0x000fe40000000005 */
[C-C-:B------:R-:W-:Y:S02]  /*21c00*/  PRMT R10, R6.reuse, 0x6420, R7.reuse ;  /* 0x00006420060a7816 */ /* 0x140fe40000000007 */
        /* <DEDUP_REMOVED lines=16> */
[----:B------:R-:W-:Y:S01]  /*21d10*/  IMAD.IADD R4, R22, 0x1, R4 ;  /* 0x0000000116047824 */ /* 0x000fe200078e0204 */
[----:B------:R-:W-:-:S04]  /*21d20*/  IADD3 R12, R23, R12, RZ ;  /* 0x0000000c170c7210 */ /* 0x000fc80007ffe0ff */
        /* <DEDUP_REMOVED lines=79> */
.L_x_10178:
[----:B-1----:R1:W-:Y:S01]  /*22220*/  SYNCS.ARRIVE.TRANS64.A1T0 RZ, [R0+URZ+0x22850], RZ ;  /* 0x022850ff00ff79a7 */ /* 0x0023e2000810003f */
[----:B------:R-:W-:Y:S06]  /*22230*/  BAR.SYNC.DEFER_BLOCKING 0x2, 0x80 ;  /* 0x0082000000007b1d */ /* 0x000fec0000010000 */
[----:B------:R-:W-:Y:S05]  /*22240*/  @!P0 BRA `(.L_x_10179) ;  /* 0x0000000000048947 */ /* 0x000fea0003800000 */
[----:B------:R-:W-:Y:S01]  /*22250*/  BPT.TRAP 0x1 ;  /* 0x000000040000795c */ /* 0x000fe20000300000 */
.L_x_10179:
[----:B0-----:R-:W2:Y:S01]  /*22260*/  LDL R2, [R1+0x18] ;  /* 0x0000180001027983 */ /* 0x001ea20000100800 */
[----:B-1----:R-:W-:Y:S02]  /*22270*/  VIADD R0, R0, 0x22880 ;  /* 0x0002288000007836 */ /* 0x002fe40000000000 */
[----:B------:R-:W-:Y:S01]  /*22280*/  IMAD.MOV.U32 R26, RZ, RZ, R34 ;  /* 0x000000ffff1a7224 */ /* 0x000fe200078e0022 */
[----:B------:R3:W5:Y:S02]  /*22290*/  LDL R27, [R1+0x4] ;  /* 0x00000400011b7983 */ /* 0x0007640000100800 */
[----:B--2---:R-:W-:-:S04]  /*222a0*/  PRMT R0, R2, 0x654, R0 ;  /* 0x0000065402007816 */ /* 0x004fc80000000000 */
[----:B------:R3:W-:Y:S01]  /*222b0*/  SYNCS.ARRIVE.TRANS64.RED.A1T0 RZ, [R0+URZ], RZ ;  /* 0x000000ff00ff79a7 */ /* 0x0007e2000810043f */
[----:B------:R-:W-:Y:S05]  /*222c0*/  @P1 BRA `(.L_x_10180) ;  /* 0xffffffe400641947 */ /* 0x000fea000383ffff */
.L_x_10160:
        /* <DEDUP_REMOVED lines=19> */
.L_x_10182:
[----:B------:R-:W-:Y:S05]  /*22400*/  BSYNC B0 ;  /* 0x0000000000007941 */ /* 0x000fea0003800000 */
.L_x_10181:
[----:B------:R-:W-:Y:S05]  /*22410*/  @!P0 BRA `(.L_x_10183) ;  /* 0x0000000000048947 */ /* 0x000fea0003800000 */
[----:B------:R-:W-:Y:S01]  /*22420*/  BPT.TRAP 0x1 ;  /* 0x000000040000795c */ /* 0x000fe20000300000 */
.L_x_10183:
[----:B------:R-:W2:Y:S01]  /*22430*/  LDL R0, [R1+0x4] ;  /* 0x0000040001007983 */ /* 0x000ea20000100800 */
[----:B------:R-:W-:Y:S01]  /*22440*/  BSSY B0, `(.L_x_10184) ;  /* 0x0000006000007945 */ /* 0x000fe20003800000 */
[----:B--2---:R-:W-:Y:S01]  /*22450*/  LOP3.LUT R3, R0, 0x1, RZ, 0x3c, !PT ;  /* 0x0000000100037812 */ /* 0x004fe200078e3cff */
[----:B------:R-:W-:-:S03]  /*22460*/  IMAD R0, R34, 0x8, R22 ;  /* 0x0000000822007824 */ /* 0x000fc600078e0216 */
[----:B------:R-:W-:-:S04]  /*22470*/  SHF.L.U32 R3, R3, 0x1f, RZ ;  /* 0x0000001f03037819 */ /* 0x000fc800000006ff */
[----:B------:R-:W0:Y:S02]  /*22480*/  SYNCS.PHASECHK.TRANS64.TRYWAIT P1, [R0+URZ+0x22870], R3 ;  /* 0x02287003000075a7 */ /* 0x000e24000802017f */
[----:B0-----:R-:W-:Y:S05]  /*22490*/  @!P1 BRA `(.L_x_10185) ;  /* 0x0000008000789947 */ /* 0x001fea0003800000 */
.L_x_10459:
[----:B------:R-:W-:Y:S05]  /*224a0*/  BSYNC B0 ;  /* 0x0000000000007941 */ /* 0x000fea0003800000 */
.L_x_10184:
[----:B------:R-:W2:Y:S02]  /*224b0*/  LDL R2, [R1+0x48] ;  /* 0x0000480001027983 */ /* 0x000ea40000100800 */
[----:B--2---:R-:W-:-:S13]  /*224c0*/  ISETP.NE.AND P1, PT, R2, 0x3, PT ;  /* 0x000000030200780c */ /* 0x004fda0003f25270 */
[----:B------:R-:W-:Y:S05]  /*224d0*/  @!P1 BRA `(.L_x_10186) ;  /* 0x0000000000049947 */ /* 0x000fea0003800000 */
[----:B------:R-:W-:Y:S01]  /*224e0*/  BPT.TRAP 0x1 ;  /* 0x000000040000795c */ /* 0x000fe20000300000 */
.L_x_10186:
[----:B------:R-:W0:Y:S02]  /*224f0*/  LDL R2, [R1+0x4] ;  /* 0x0000040001027983 */ /* 0x000e240000100800 */
[----:B0-----:R-:W-:-:S04]  /*22500*/  SHF.L.U32 R3, R2, 0x1f, RZ ;  /* 0x0000001f02037819 */ /* 0x001fc800000006ff */
[----:B------:R-:W0:Y:S02]  /*22510*/  SYNCS.PHASECHK.TRANS64.TRYWAIT P1, [R0+URZ+0x22860], R3 ;  /* 0x02286003000075a7 */ /* 0x000e24000802017f */
[----:B0-----:R-:W-:Y:S05]  /*22520*/  @!P1 BRA `(.L_x_10187) ;  /* 0x0000008000689947 */ /* 0x001fea0003800000 */
.L_x_10460:
[----:B------:R-:W2:Y:S01]  /*22530*/  LDL R2, [R1+0x1c] ;  /* 0x00001c0001027983 */ /* 0x000ea20000100800 */
[----:B0-----:R-:W-:Y:S01]  /*22540*/  IMAD R3, R34, 0x5000, RZ ;  /* 0x0000500022037824 */ /* 0x001fe200078e02ff */
[----:B------:R-:W-:Y:S05]  /*22550*/  WARPSYNC.ALL ;  /* 0x0000000000007948 */ /* 0x000fea0003800000 */
[C---:B------:R-:W-:Y:S02]  /*22560*/  LOP3.LUT R5, R3.reuse, R28, RZ, 0xfc, !PT ;  /* 0x0000001c03057212 */ /* 0x040fe400078efcff */
[----:B------:R-:W-:Y:S02]  /*22570*/  LOP3.LUT R12, R3, R24, RZ, 0xfc, !PT ;  /* 0x00000018030c7212 */ /* 0x000fe400078efcff */
[----:B------:R-:W-:Y:S01]  /*22580*/  LOP3.LUT R18, R24, 0x1800, RZ, 0xfc, !PT ;  /* 0x0000180018127812 */ /* 0x000fe200078efcff */
[----:B------:R-:W-:-:S02]  /*22590*/  IMAD.IADD R13, R22, 0x1, R5 ;  /* 0x00000001160d7824 */ /* 0x000fc400078e0205 */
[----:B------:R-:W-:-:S03]  /*225a0*/  IMAD.IADD R12, R23, 0x1, R12 ;  /* 0x00000001170c7824 */ /* 0x000fc600078e020c */
        /* <DEDUP_REMOVED lines=78> */
[C---:B------:R-:W-:Y:S02]  /*22a90*/  IADD3 R3, R23.reuse, R20, R3 ;  /* 0x0000001417037210 */ /* 0x040fe40007ffe003 */
[----:B------:R-:W-:Y:S02]  /*22aa0*/  IADD3 R23, R23, R8, RZ ;  /* 0x0000000817177210 */ /* 0x000fe40007ffe0ff */
[C-C-:B0-----:R-:W-:Y:S02]  /*22ab0*/  PRMT R8, R4.reuse, 0x6420, R5.reuse ;  /* 0x0000642004087816 */ /* 0x141fe40000000005 */
        /* <DEDUP_REMOVED lines=19> */
.L_x_10188:
[----:B------:R0:W-:Y:S01]  /*22bf0*/  SYNCS.ARRIVE.TRANS64.A1T0 RZ, [R0+URZ+0x22850], RZ ;  /* 0x022850ff00ff79a7 */ /* 0x0001e2000810003f */
[----:B------:R-:W-:Y:S06]  /*22c00*/  BAR.SYNC.DEFER_BLOCKING 0x2, 0x80 ;  /* 0x0082000000007b1d */ /* 0x000fec0000010000 */
[----:B------:R-:W-:Y:S05]  /*22c10*/  @!P0 BRA `(.L_x_10189) ;  /* 0x0000000000048947 */ /* 0x000fea0003800000 */
[----:B------:R-:W-:Y:S01]  /*22c20*/  BPT.TRAP 0x1 ;  /* 0x000000040000795c */ /* 0x000fe20000300000 */
.L_x_10189:
        /* <DEDUP_REMOVED lines=11> */
.L_x_10132:
[----:B------:R-:W-:-:S13]  /*22ce0*/  LOP3.LUT P0, RZ, R25, 0x200, RZ, 0xc0, !PT ;  /* 0x0000020019ff7812 */ /* 0x000fda000780c0ff */
        /* <DEDUP_REMOVED lines=11> */
.L_x_10190:
[----:B------:R-:W3:Y:S01]  /*22da0*/  S2R R0, SR_TID.X ;  /* 0x0000000000007919 */ /* 0x000ee20000002100 */
[----:B------:R-:W-:Y:S01]  /*22db0*/  UMOV UR4, 0xffffffff ;  /* 0xffffffff00047882 */ /* 0x000fe20000000000 */
[----:B---3--:R-:W-:-:S04]  /*22dc0*/  LOP3.LUT R8, R0, 0x1f, RZ, 0xc0, !PT ;  /* 0x0000001f00087812 */ /* 0x008fc800078ec0ff */
[----:B------:R-:W-:Y:S01]  /*22dd0*/  ISETP.NE.AND P0, PT, R8, 0x1f, PT ;  /* 0x0000001f0800780c */ /* 0x000fe20003f05270 */
[----:B------:R-:W-:-:S12]  /*22de0*/  BRA.DIV UR4, `(.L_x_10192) ;  /* 0x0000007a044c7947 */ /* 0x000fd8000b800000 */
[----:B------:R-:W-:Y:S01]  /*22df0*/  IMAD.IADD R5, R19, 0x1, R8 ;  /* 0x0000000113057824 */ /* 0x000fe200078e0208 */
[----:B------:R-:W-:-:S04]  /*22e00*/  ULDC UR4, c[0x0][0xc3c] ;  /* 0x00030f0000047ab9 */ /* 0x000fc80000000800 */
[----:B------:R-:W-:-:S13]  /*22e10*/  ISETP.GE.OR P1, PT, R5, UR4, !P0 ;  /* 0x0000000405007c0c */ /* 0x000fda000c726670 */
[----:B0-----:R-:W0:Y:S02]  /*22e20*/  @!P1 LDC.64 R2, c[0x0][0xc80] ;  /* 0x00032000ff029b82 */ /* 0x001e240000000a00 */
[----:B0-----:R-:W-:-:S06]  /*22e30*/  @!P1 IMAD.WIDE R2, R5, 0x4, R2 ;  /* 0x0000000405029825 */ /* 0x001fcc00078e0202 */
[----:B------:R0:W3:Y:S01]  /*22e40*/  @!P1 LDG.E R3, desc[UR60][R2.64] ;  /* 0x0000003c02039981 */ /* 0x0000e2000c1e1900 */
[C---:B------:R-:W-:Y:S02]  /*22e50*/  ISETP.GE.U32.AND P2, PT, R8.reuse, 0x2, PT ;  /* 0x000000020800780c */ /* 0x040fe40003f46070 */
[C---:B------:R-:W-:Y:S01]  /*22e60*/  ISETP.GE.U32.AND P3, PT, R8.reuse, 0x4, PT ;  /* 0x000000040800780c */ /* 0x040fe20003f66070 */
[----:B------:R-:W-:Y:S01]  /*22e70*/  SHFL.IDX PT, R0, R16, RZ, 0x1f ;  /* 0x00001fff10007589 */ /* 0x000fe200000e0000 */
[C---:B------:R-:W-:Y:S02]  /*22e80*/  ISETP.GE.U32.AND P4, PT, R8.reuse, 0x8, PT ;  /* 0x000000080800780c */ /* 0x040fe40003f86070 */
[C---:B------:R-:W-:Y:S01]  /*22e90*/  ISETP.GE.U32.AND P5, PT, R8.reuse, 0x10, PT ;  /* 0x000000100800780c */ /* 0x040fe20003fa6070 */
[----:B0-----:R-:W-:Y:S02]  /*22ea0*/  IMAD.MOV.U32 R2, RZ, RZ, RZ ;  /* 0x000000ffff027224 */ /* 0x001fe400078e00ff */
[----:B---3--:R-:W-:Y:S01]  /*22eb0*/  @!P1 IMAD.MOV.U32 R2, RZ, RZ, R3 ;  /* 0x000000ffff029224 */ /* 0x008fe200078e0003 */
[----:B------:R-:W-:-:S04]  /*22ec0*/  ISETP.NE.AND P1, PT, R8, RZ, PT ;  /* 0x000000ff0800720c */ /* 0x000fc80003f25270 */
[----:B------:R-:W0:Y:S02]  /*22ed0*/  SHFL.UP PT, R14, R2, 0x1, RZ ;  /* 0x04200000020e7989 */ /* 0x000e2400000e00ff */
[----:B0-----:R-:W-:-:S05]  /*22ee0*/  SEL R5, R14, RZ, P1 ;  /* 0x000000ff0e057207 */ /* 0x001fca0000800000 */
[----:B------:R-:W-:-:S05]  /*22ef0*/  IMAD.IADD R4, R2, 0x1, R5 ;  /* 0x0000000102047824 */ /* 0x000fca00078e0205 */
[----:B------:R-:W0:Y:S02]  /*22f00*/  SHFL.UP PT, R14, R4, 0x2, RZ ;  /* 0x04400000040e7989 */ /* 0x000e2400000e00ff */
[----:B0-----:R-:W-:-:S05]  /*22f10*/  SEL R5, R14, RZ, P2 ;  /* 0x000000ff0e057207 */ /* 0x001fca0001000000 */
[----:B-12---:R-:W-:Y:S02]  /*22f20*/  IMAD.IADD R6, R4, 0x1, R5 ;  /* 0x0000000104067824 */ /* 0x006fe400078e0205 */
[----:B------:R-:W-:Y:S04]  /*22f30*/  SHFL.IDX PT, R5, R16, 0x1, 0x1f ;  /* 0x00201f0010057f89 */ /* 0x000fe800000e0000 */
        /* <DEDUP_REMOVED lines=10> */
.L_x_10470:
[----:B------:R-:W-:Y:S02]  /*22fe0*/  ULDC UR4, c[0x0][0xc38] ;  /* 0x00030e0000047ab9 */ /* 0x000fe40000000800 */
[----:B------:R-:W-:-:S04]  /*22ff0*/  IMAD.U32 R4, RZ, RZ, UR4 ;  /* 0x00000004ff047e24 */ /* 0x000fc8000f8e00ff */
[----:B-1----:R-:W-:-:S04]  /*23000*/  IMAD R14, R14, R4, RZ ;  /* 0x000000040e0e7224 */ /* 0x002fc800078e02ff */
[----:B------:R-:W-:-:S05]  /*23010*/  IMAD.IADD R5, R5, 0x1, R14 ;  /* 0x0000000105057824 */ /* 0x000fca00078e020e */
[----:B------:R-:W-:-:S13]  /*23020*/  ISETP.GT.AND P6, PT, R5, R0, PT ;  /* 0x000000000500720c */ /* 0x000fda0003fc4270 */
[----:B------:R-:W-:Y:S05]  /*23030*/  @P6 BRA `(.L_x_10193) ;  /* 0x00000000009c6947 */ /* 0x000fea0003800000 */
.L_x_10198:
        /* <DEDUP_REMOVED lines=14> */
.L_x_10196:
[----:B------:R-:W-:Y:S05]  /*23120*/  BSYNC B0 ;  /* 0x0000000000007941 */ /* 0x000fea0003800000 */
.L_x_10195:
[----:B------:R-:W-:-:S03]  /*23130*/  UMOV UR4, 0xffffffff ;  /* 0xffffffff00047882 */ /* 0x000fc60000000000 */
[----:B------:R-:W-:Y:S05]  /*23140*/  BRA.DIV UR4, `(.L_x_10197) ;  /* 0x0000007a04987947 */ /* 0x000fea000b800000 */
[----:B-----5:R-:W2:Y:S02]  /*23150*/  SHFL.UP PT, R14, R2, 0x1, RZ ;  /* 0x04200000020e7989 */ /* 0x020ea400000e00ff */
[----:B--2---:R-:W-:-:S05]  /*23160*/  SEL R13, R14, RZ, P1 ;  /* 0x000000ff0e0d7207 */ /* 0x004fca0000800000 */
[----:B------:R-:W-:-:S05]  /*23170*/  IMAD.IADD R13, R2, 0x1, R13 ;  /* 0x00000001020d7824 */ /* 0x000fca00078e020d */
[----:B------:R-:W2:Y:S02]  /*23180*/  SHFL.UP PT, R14, R13, 0x2, RZ ;  /* 0x044000000d0e7989 */ /* 0x000ea400000e00ff */
[----:B--2---:R-:W-:-:S04]  /*23190*/  SEL R4, R14, RZ, P2 ;  /* 0x000000ff0e047207 */ /* 0x004fc80001000000 */
[----:B------:R-:W-:-:S05]  /*231a0*/  IADD3 R4, R13, R4, RZ ;  /* 0x000000040d047210 */ /* 0x000fca0007ffe0ff */
        /* <DEDUP_REMOVED lines=10> */
.L_x_10478:
[----:B------:R-:W-:Y:S02]  /*23250*/  ULDC UR4, c[0x0][0xc38] ;  /* 0x00030e0000047ab9 */ /* 0x000fe40000000800 */
[----:B------:R-:W-:-:S04]  /*23260*/  IMAD.U32 R4, RZ, RZ, UR4 ;  /* 0x00000004ff047e24 */ /* 0x000fc8000f8e00ff */
[----:B-1----:R-:W-:-:S04]  /*23270*/  IMAD R14, R14, R4, RZ ;  /* 0x000000040e0e7224 */ /* 0x002fc800078e02ff */
[----:B------:R-:W-:-:S05]  /*23280*/  IMAD.IADD R5, R14, 0x1, R5 ;  /* 0x000000010e057824 */ /* 0x000fca00078e0205 */
[----:B------:R-:W-:-:S13]  /*23290*/  ISETP.GT.AND P6, PT, R5, R0, PT ;  /* 0x000000000500720c */ /* 0x000fda0003fc4270 */
[----:B------:R-:W-:Y:S05]  /*232a0*/  @!P6 BRA `(.L_x_10198) ;  /* 0xfffffffc0064e947 */ /* 0x000fea000383ffff */
.L_x_10193:
        /* <DEDUP_REMOVED lines=8> */
.L_x_10482:
[----:B------:R-:W-:Y:S01]  /*23330*/  ISETP.NE.AND P0, PT, R5, RZ, PT ;  /* 0x000000ff0500720c */ /* 0x000fe20003f05270 */
[----:B------:R-:W-:-:S12]  /*23340*/  IMAD.MOV.U32 R5, RZ, RZ, RZ ;  /* 0x000000ffff057224 */ /* 0x000fd800078e00ff */
[----:B------:R-:W-:Y:S05]  /*23350*/  @!P0 BRA `(.L_x_10200) ;  /* 0x0000000000108947 */ /* 0x000fea0003800000 */
[----:B------:R-:W-:Y:S01]  /*23360*/  UMOV UR4, 0xffffffff ;  /* 0xffffffff00047882 */ /* 0x000fe20000000000 */
[----:B------:R-:W-:Y:S02]  /*23370*/  VIADD R12, R6, 0xffffffff ;  /* 0xffffffff060c7836 */ /* 0x000fe40000000000 */
[----:B------:R-:W-:Y:S05]  /*23380*/  BRA.DIV UR4, `(.L_x_10201) ;  /* 0x0000007e040c7947 */ /* 0x000fea000b800000 */
[----:B------:R3:W4:Y:S02]  /*23390*/  SHFL.IDX PT, R5, R3, R12, 0x1f ;  /* 0x00001f0c03057589 */ /* 0x00072400000e0000 */
.L_x_10200:
[----:B01-3--:R-:W0:Y:S01]  /*233a0*/  LDC.64 R2, c[0x0][0xc90] ;  /* 0x00032400ff027b82 */ /* 0x00be220000000a00 */
[----:B------:R-:W-:-:S05]  /*233b0*/  IADD3 R19, R6, R19, RZ ;  /* 0x0000001306137210 */ /* 0x000fca0007ffe0ff */
        /* <DEDUP_REMOVED lines=53> */
[C---:B------:R-:W-:Y:S01]  /*23710*/  LOP3.LUT R2, R0.reuse, R4, RZ, 0x3c, !PT ;  /* 0x0000000400027212 */ /* 0x040fe200078e3cff */
[----:B------:R-:W-:-:S03]  /*23720*/  IMAD.IADD R0, R0, 0x1, R5 ;  /* 0x0000000100007824 */ /* 0x000fc600078e0205 */
[----:B------:R-:W-:-:S07]  /*23730*/  ISETP.GE.AND P2, PT, R2, RZ, PT ;  /* 0x000000ff0200720c */ /* 0x000fce0003f46270 */
[----:B------:R-:W-:-:S06]  /*23740*/  @P0 IADD3 R9, R9, 0x1, RZ ;  /* 0x0000000109090810 */ /* 0x000fcc0007ffe0ff */
[----:B------:R-:W-:Y:S01]  /*23750*/  @!P2 IMAD.MOV R9, RZ, RZ, -R9 ;  /* 0x000000ffff09a224 */ /* 0x000fe200078e0a09 */
[----:B------:R-:W-:Y:S01]  /*23760*/  @!P1 LOP3.LUT R9, RZ, R4, RZ, 0x33, !PT ;  /* 0x00000004ff099212 */ /* 0x000fe200078e33ff */
[----:B------:R-:W-:-:S04]  /*23770*/  IMAD.MOV R4, RZ, RZ, -R4 ;  /* 0x000000ffff047224 */ /* 0x000fc800078e0a04 */
[----:B------:R-:W-:Y:S01]  /*23780*/  IMAD R18, R9, R4, R0 ;  /* 0x0000000409127224 */ /* 0x000fe200078e0200 */
[----:B------:R-:W-:-:S05]  /*23790*/  LOP3.LUT R0, RZ, R9, RZ, 0x33, !PT ;  /* 0x00000009ff007212 */ /* 0x000fca00078e33ff */
[----:B------:R-:W-:Y:S01]  /*237a0*/  IMAD.IADD R17, R17, 0x1, R0 ;  /* 0x0000000111117824 */ /* 0x000fe200078e0200 */
[----:B------:R-:W-:Y:S06]  /*237b0*/  BRA `(.L_x_10202) ;  /* 0x00000000001c7947 */ /* 0x000fec0003800000 */
.L_x_10194:
[----:B------:R-:W-:Y:S01]  /*237c0*/  UMOV UR4, URZ ;  /* 0x0000003f00047c82 */ /* 0x000fe20008000000 */
[----:B------:R-:W-:Y:S01]  /*237d0*/  UMOV UR5, URZ ;  /* 0x0000003f00057c82 */ /* 0x000fe20008000000 */
[----:B------:R-:W-:Y:S01]  /*237e0*/  ULDC UR6, c[0x0][0xc3c] ;  /* 0x00030f0000067ab9 */ /* 0x000fe20000000800 */
[----:B------:R-:W-:Y:S02]  /*237f0*/  IMAD.MOV.U32 R16, RZ, RZ, R0 ;  /* 0x000000ffff107224 */ /* 0x000fe400078e0000 */
[----:B------:R-:W-:Y:S02]  /*23800*/  IMAD.U32 R17, RZ, RZ, UR4 ;  /* 0x00000004ff117e24 */ /* 0x000fe4000f8e00ff */
[----:B------:R-:W-:Y:S02]  /*23810*/  IMAD.U32 R18, RZ, RZ, UR5 ;  /* 0x00000005ff127e24 */ /* 0x000fe4000f8e00ff */
[----:B------:R-:W-:-:S07]  /*23820*/  IMAD.U32 R19, RZ, RZ, UR6 ;  /* 0x00000006ff137e24 */ /* 0x000fce000f8e00ff */
.L_x_10202:
        /* <DEDUP_REMOVED lines=12> */
.L_x_10191:
[----:B------:R-:W-:Y:S02]  /*238f0*/  ULDC UR4, c[0x0][0xc3c] ;  /* 0x00030f0000047ab9 */ /* 0x000fe40000000800 */
[----:B----4-:R-:W-:-:S13]  /*23900*/  ISETP.GE.AND P0, PT, R19, UR4, PT ;  /* 0x0000000413007c0c */ /* 0x010fda000bf06270 */
[----:B------:R-:W-:Y:S05]  /*23910*/  @!P0 BRA `(.L_x_10203) ;  /* 0xffffff9000548947 */ /* 0x000fea000383ffff */
[----:B------:R-:W-:Y:S05]  /*23920*/  BSYNC B7 ;  /* 0x0000000000077941 */ /* 0x000fea0003800000 */
.L_x_10095:
[----:B0--3--:R-:W3:Y:S01]  /*23930*/  LDL.LU R0, [R1+0x44] ;  /* 0x0000440001007983 */ /* 0x009ee20000300800 */
[----:B------:R-:W-:Y:S01]  /*23940*/  BSSY B0, `(.L_x_10204) ;  /* 0x000000b000007945 */ /* 0x000fe20003800000 */
[----:B------:R-:W0:Y:S01]  /*23950*/  S2R R5, SR_CgaCtaId ;  /* 0x0000000000057919 */ /* 0x000e220000008800 */
[----:B---3--:R-:W-:-:S04]  /*23960*/  IADD3 R0, R0, 0x1, RZ ;  /* 0x0000000100007810 */ /* 0x008fc80007ffe0ff */
        /* <DEDUP_REMOVED lines=8> */
.L_x_10485:
[----:B------:R-:W-:Y:S05]  /*239f0*/  BSYNC B0 ;  /* 0x0000000000007941 */ /* 0x000fea0003800000 */
.L_x_10204:
[----:B------:R-:W-:-:S03]  /*23a00*/  UMOV UR4, 0xffffffff ;  /* 0xffffffff00047882 */ /* 0x000fc60000000000 */
[----:B------:R-:W-:Y:S05]  /*23a10*/  BRA.DIV UR4, `(.L_x_10206) ;  /* 0x0000007604a47947 */ /* 0x000fea000b800000 */
[----:B0-----:R-:W0:Y:S02]  /*23a20*/  S2R R0, SR_TID.X ;  /* 0x0000000000007919 */ /* 0x001e240000002100 */
[----:B0-----:R-:W-:-:S04]  /*23a30*/  SHF.R.U32.HI R0, RZ, 0x5, R0 ;  /* 0x00000005ff007819 */ /* 0x001fc80000011600 */
[----:B------:R-:W-:-:S05]  /*23a40*/  LOP3.LUT R0, R0, 0x3, RZ, 0xc0, !PT ;  /* 0x0000000300007812 */ /* 0x000fca00078ec0ff */
[----:B------:R0:W1:Y:S02]  /*23a50*/  SHFL.IDX PT, R14, R0, RZ, 0x1f ;  /* 0x00001fff000e7589 */ /* 0x00006400000e0000 */
.L_x_10488:
[----:B-1----:R-:W-:-:S13]  /*23a60*/  ISETP.NE.AND P0, PT, R14, RZ, PT ;  /* 0x000000ff0e00720c */ /* 0x002fda0003f05270 */
[----:B------:R-:W-:Y:S05]  /*23a70*/  @P0 BRA `(.L_x_9906) ;  /* 0x0000000000b00947 */ /* 0x000fea0003800000 */
[----:B------:R-:W-:-:S03]  /*23a80*/  UMOV UR4, 0xffffffff ;  /* 0xffffffff00047882 */ /* 0x000fc60000000000 */
[----:B------:R-:W-:Y:S05]  /*23a90*/  BRA.DIV UR4, `(.L_x_10207) ;  /* 0x0000007604b87947 */ /* 0x000fea000b800000 */
[----:B------:R-:W-:-:S13]  /*23aa0*/  ELECT P6, URZ, PT ;  /* 0x00000000003f782f */ /* 0x000fda00038c0000 */
.L_x_10491:
[----:B------:R-:W-:Y:S05]  /*23ab0*/  @!P6 BRA `(.L_x_9906) ;  /* 0x0000000000a0e947 */ /* 0x000fea0003800000 */
[----:B0-----:R-:W3:Y:S02]  /*23ac0*/  LDL.LU R0, [R1+0x20] ;  /* 0x0000200001007983 */ /* 0x001ee40000300800 */
[----:B---3--:R-:W-:-:S04]  /*23ad0*/  LOP3.LUT R0, R0, 0x2, RZ, 0xfc, !PT ;  /* 0x0000000200007812 */ /* 0x008fc800078efcff */
[----:B------:R-:W-:-:S13]  /*23ae0*/  ISETP.NE.AND P0, PT, R0, 0x3, PT ;  /* 0x000000030000780c */ /* 0x000fda0003f05270 */
[----:B------:R-:W-:Y:S05]  /*23af0*/  @!P0 BRA `(.L_x_10208) ;  /* 0x0000000000048947 */ /* 0x000fea0003800000 */
[----:B------:R-:W-:Y:S01]  /*23b00*/  BPT.TRAP 0x1 ;  /* 0x000000040000795c */ /* 0x000fe20000300000 */
.L_x_10208:
[----:B------:R-:W3:Y:S01]  /*23b10*/  LDL R0, [R1+0x4] ;  /* 0x0000040001007983 */ /* 0x000ee20000100800 */
[C---:B------:R-:W-:Y:S02]  /*23b20*/  IMAD R3, R34.reuse, 0x8, R5 ;  /* 0x0000000822037824 */ /* 0x040fe400078e0205 */
[----:B------:R-:W-:-:S05]  /*23b30*/  VIADD R34, R34, 0x1 ;  /* 0x0000000122227836 */ /* 0x000fca0000000000 */
[----:B------:R-:W-:Y:S02]  /*23b40*/  ISETP.NE.AND P2, PT, R34, 0x2, PT ;  /* 0x000000022200780c */ /* 0x000fe40003f45270 */
[----:B---3--:R-:W-:Y:S02]  /*23b50*/  SHF.L.U32 R2, R0, 0x1f, RZ ;  /* 0x0000001f00027819 */ /* 0x008fe400000006ff */
[----:B------:R-:W-:Y:S02]  /*23b60*/  SEL R0, RZ, 0x1, P2 ;  /* 0x00000001ff007807 */ /* 0x000fe40001000000 */
[----:B------:R-:W0:Y:S02]  /*23b70*/  SYNCS.PHASECHK.TRANS64.TRYWAIT P1, [R3+URZ+0x22840], R2 ;  /* 0x02284002030075a7 */ /* 0x000e24000802017f */
[----:B0-----:R-:W-:Y:S05]  /*23b80*/  @!P1 BRA `(.L_x_10209) ;  /* 0x00000074009c9947 */ /* 0x001fea0003800000 */
.L_x_10492:
[----:B------:R-:W3:Y:S01]  /*23b90*/  LDL.LU R4, [R1+0x4] ;  /* 0x0000040001047983 */ /* 0x000ee20000300800 */
[----:B------:R-:W-:Y:S02]  /*23ba0*/  SEL R34, R34, RZ, P2 ;  /* 0x000000ff22227207 */ /* 0x000fe40001000000 */
[----:B---3--:R-:W-:Y:S01]  /*23bb0*/  LOP3.LUT R0, R4, R0, RZ, 0x3c, !PT ;  /* 0x0000000004007212 */ /* 0x008fe200078e3cff */
[----:B------:R-:W-:Y:S06]  /*23bc0*/  @!P0 BRA `(.L_x_10210) ;  /* 0x0000000000048947 */ /* 0x000fec0003800000 */
[----:B------:R-:W-:Y:S01]  /*23bd0*/  BPT.TRAP 0x1 ;  /* 0x000000040000795c */ /* 0x000fe20000300000 */
.L_x_10210:
[----:B------:R-:W-:Y:S01]  /*23be0*/  IMAD R5, R34, 0x8, R5 ;  /* 0x0000000822057824 */ /* 0x000fe200078e0205 */
[----:B------:R-:W-:-:S04]  /*23bf0*/  SHF.L.U32 R0, R0, 0x1f, RZ ;  /* 0x0000001f00007819 */ /* 0x000fc800000006ff */
[----:B------:R-:W1:Y:S02]  /*23c00*/  SYNCS.PHASECHK.TRANS64.TRYWAIT P1, [R5+URZ+0x22840], R0 ;  /* 0x02284000050075a7 */ /* 0x000e64000802017f */
[----:B-1----:R-:W-:Y:S05]  /*23c10*/  @!P1 BRA `(.L_x_10211) ;  /* 0x00000074008c9947 */ /* 0x002fea0003800000 */
.L_x_10493:
[----:B------:R-:W-:Y:S05]  /*23c20*/  @!P0 BRA `(.L_x_10212) ;  /* 0x0000000000048947 */ /* 0x000fea0003800000 */
[----:B------:R-:W-:Y:S01]  /*23c30*/  BPT.TRAP 0x1 ;  /* 0x000000040000795c */ /* 0x000fe20000300000 */
.L_x_10212:
[----:B------:R-:W3:Y:S02]  /*23c40*/  SYNCS.PHASECHK.TRANS64.TRYWAIT P1, [R3+URZ+0x22860], R2 ;  /* 0x02286002030075a7 */ /* 0x000ee4000802017f */
[----:B---3--:R-:W-:Y:S05]  /*23c50*/  @!P1 BRA `(.L_x_10213) ;  /* 0x0000007400909947 */ /* 0x008fea0003800000 */
.L_x_10494:
[----:B------:R-:W-:Y:S05]  /*23c60*/  @!P0 BRA `(.L_x_10214) ;  /* 0x0000000000048947 */ /* 0x000fea0003800000 */
[----:B------:R-:W-:Y:S01]  /*23c70*/  BPT.TRAP 0x1 ;  /* 0x000000040000795c */ /* 0x000fe20000300000 */
.L_x_10214:
[----:B------:R-:W4:Y:S02]  /*23c80*/  SYNCS.PHASECHK.TRANS64.TRYWAIT P1, [R5+URZ+0x22860], R0 ;  /* 0x02286000050075a7 */ /* 0x000f24000802017f */
[----:B----4-:R-:W-:Y:S05]  /*23c90*/  @!P1 BRA `(.L_x_10215) ;  /* 0x0000007400949947 */ /* 0x010fea0003800000 */
.L_x_10495:
[----:B------:R-:W-:Y:S05]  /*23ca0*/  @!P0 BRA `(.L_x_10216) ;  /* 0x0000000000048947 */ /* 0x000fea0003800000 */
[----:B------:R-:W-:Y:S01]  /*23cb0*/  BPT.TRAP 0x1 ;  /* 0x000000040000795c */ /* 0x000fe20000300000 */
.L_x_10216:
[----:B------:R-:W0:Y:S02]  /*23cc0*/  SYNCS.PHASECHK.TRANS64.TRYWAIT P1, [R3+URZ+0x22880], R2 ;  /* 0x02288002030075a7 */ /* 0x000e24000802017f */
[----:B0-----:R-:W-:Y:S05]  /*23cd0*/  @!P1 BRA `(.L_x_10217) ;  /* 0x0000007400989947 */ /* 0x001fea0003800000 */
.L_x_10496:
[----:B------:R-:W-:Y:S05]  /*23ce0*/  @!P0 BRA `(.L_x_10218) ;  /* 0x0000000000048947 */ /* 0x000fea0003800000 */
[----:B------:R-:W-:Y:S01]  /*23cf0*/  BPT.TRAP 0x1 ;  /* 0x000000040000795c */ /* 0x000fe20000300000 */
.L_x_10218:
[----:B------:R0:W0:Y:S02]  /*23d00*/  SYNCS.PHASECHK.TRANS64.TRYWAIT P0, [R5+URZ+0x22880], R0 ;  /* 0x02288000050075a7 */ /* 0x000024000800017f */
[----:B0-----:R-:W-:Y:S05]  /*23d10*/  @!P0 NANOSLEEP.SYNCS 0x989680 ;  /* 0x009896800000895d */ /* 0x001fea0003900000 */
[----:B------:R-:W0:Y:S02]  /*23d20*/  @!P0 SYNCS.PHASECHK.TRANS64 P0, [R5+URZ+0x22880], R0 ;  /* 0x02288000050085a7 */ /* 0x000e24000800007f */
[----:B0-----:R-:W-:Y:S05]  /*23d30*/  @!P0 BRA `(.L_x_10218) ;  /* 0xfffffffc00f08947 */ /* 0x001fea000383ffff */
.L_x_9906:
[----:B------:R-:W-:Y:S05]  /*23d40*/  BSYNC B8 ;  /* 0x0000000000087941 */ /* 0x000fea0003800000 */
.L_x_9903:
[----:B------:R-:W-:Y:S05]  /*23d50*/  EXIT ;  /* 0x000000000000794d */ /* 0x000fea0003800000 */
.L_x_9926:
[----:B-1----:R1:W2:Y:S02]  /*23d60*/  SYNCS.PHASECHK.TRANS64.TRYWAIT P6, [R88+URZ+0x22890], R100 ;  /* 0x02289064580075a7 */ /* 0x0022a400080c017f */
[----:B--2---:R-:W-:Y:S05]  /*23d70*/  @!P6 NANOSLEEP.SYNCS 0x989680 ;  /* 0x009896800000e95d */ /* 0x004fea0003900000 */
[----:B------:R-:W2:Y:S02]  /*23d80*/  @!P6 SYNCS.PHASECHK.TRANS64 P6, [R88+URZ+0x22890], R100 ;  /* 0x022890645800e5a7 */ /* 0x000ea400080c007f */
[----:B--2---:R-:W-:Y:S05]  /*23d90*/  @!P6 BRA `(.L_x_9926) ;  /* 0xfffffffc00f0e947 */ /* 0x004fea000383ffff */
[----:B------:R-:W-:Y:S05]  /*23da0*/  BRA `(.L_x_10219) ;  /* 0xfffffdec00287947 */ /* 0x000fea000383ffff */
.L_x_9927:
        /* <DEDUP_REMOVED lines=8> */
.L_x_10221:
[----:B------:R-:W-:Y:S05]  /*23e30*/  BSYNC B1 ;  /* 0x0000000000017941 */ /* 0x000fea0003800000 */
.L_x_10220:
        /* <DEDUP_REMOVED lines=8> */
.L_x_10222:
[----:B------:R-:W-:Y:S05]  /*23ec0*/  BRA `(.L_x_10223) ;  /* 0xfffffde800f47947 */ /* 0x000fea000383ffff */
.L_x_9936:
        /* <DEDUP_REMOVED lines=8> */
.L_x_10225:
[----:B------:R-:W-:Y:S05]  /*23f50*/  BSYNC B1 ;  /* 0x0000000000017941 */ /* 0x000fea0003800000 */
.L_x_10224:
        /* <DEDUP_REMOVED lines=8> */
.L_x_10226:
[----:B------:R-:W-:Y:S05]  /*23fe0*/  BRA `(.L_x_10227) ;  /* 0xfffffdf800747947 */ /* 0x000fea000383ffff */
.L_x_9945:
        /* <DEDUP_REMOVED lines=8> */
.L_x_10229:
[----:B------:R-:W-:Y:S05]  /*24070*/  BSYNC B1 ;  /* 0x0000000000017941 */ /* 0x000fea0003800000 */
.L_x_10228:
        /* <DEDUP_REMOVED lines=8> */
.L_x_10230:
[----:B------:R-:W-:Y:S05]  /*24100*/  BRA `(.L_x_10231) ;  /* 0xfffffe0800007947 */ /* 0x000fea000383ffff */
.L_x_9955:
[----:B-1----:R1:W2:Y:S02]  /*24110*/  SYNCS.PHASECHK.TRANS64.TRYWAIT P3, [R88+URZ+0x22890], R100 ;  /* 0x02289064580075a7 */ /* 0x0022a4000806017f */
[----:B--2---:R-:W-:Y:S05]  /*24120*/  @!P3 NANOSLEEP.SYNCS 0x989680 ;  /* 0x009896800000b95d */ /* 0x004fea0003900000 */
[----:B------:R-:W2:Y:S02]  /*24130*/  @!P3 SYNCS.PHASECHK.TRANS64 P3, [R88+URZ+0x22890], R100 ;  /* 0x022890645800b5a7 */ /* 0x000ea4000806007f */
[----:B--2---:R-:W-:Y:S05]  /*24140*/  @!P3 BRA `(.L_x_9955) ;  /* 0xfffffffc00f0b947 */ /* 0x004fea000383ffff */
[----:B------:R-:W-:Y:S05]  /*24150*/  BRA `(.L_x_10232) ;  /* 0xfffffe1800cc7947 */ /* 0x000fea000383ffff */
.L_x_9956:
        /* <DEDUP_REMOVED lines=8> */
.L_x_10234:
[----:B------:R-:W-:Y:S05]  /*241e0*/  BSYNC B1 ;  /* 0x0000000000017941 */ /* 0x000fea0003800000 */
.L_x_10233:
        /* <DEDUP_REMOVED lines=8> */
.L_x_10235:
[----:B------:R-:W-:Y:S01]  /*24270*/  IMAD.MOV.U32 R106, RZ, RZ, R14 ;  /* 0x000000ffff6a7224 */ /* 0x000fe200078e000e */
[----:B------:R-:W-:Y:S06]  /*24280*/  BRA `(.L_x_10236) ;  /* 0xfffffe1800987947 */ /* 0x000fec000383ffff */
.L_x_9961:
[----:B------:R-:W-:Y:S01]  /*24290*/  BSSY B1, `(.L_x_10237) ;  /* 0x0000008000017945 */ /* 0x000fe20003800000 */
[----:B----4-:R-:W-:Y:S01]  /*242a0*/  IMAD.MOV.U32 R13, RZ, RZ, R102 ;  /* 0x000000ffff0d7224 */ /* 0x010fe200078e0066 */
[----:B------:R-:W-:Y:S01]  /*242b0*/  MOV R15, 0xffffffff ;  /* 0xffffffff000f7802 */ /* 0x000fe20000000f00 */
[----:B------:R-:W-:Y:S02]  /*242c0*/  IMAD.MOV.U32 R12, RZ, RZ, 0x1 ;  /* 0x00000001ff0c7424 */ /* 0x000fe400078e00ff */
[----:B------:R-:W-:-:S07]  /*242d0*/  IMAD.MOV.U32 R11, RZ, RZ, 0x1c1f ;  /* 0x00001c1fff0b7424 */ /* 0x000fce00078e00ff */
[----:B0123--:R-:W-:Y:S05]  /*242e0*/  WARPSYNC.COLLECTIVE R15, `(.L_x_10238) ;  /* 0x000000000f087348 */ /* 0x00ffea0003c00000 */
[----:B------:R4:W0:Y:S02]  /*242f0*/  SHFL.IDX P6, R14, R13, R12, R11 ;  /* 0x0000000c0d0e7389 */ /* 0x00082400000c000b */
[----:B01234-:R-:W-:Y:S01]  /*24300*/  ENDCOLLECTIVE ;  /* 0x000000000000791b */ /* 0x01ffe20003800000 */
.L_x_10238:
[----:B------:R-:W-:Y:S05]  /*24310*/  BSYNC B1 ;  /* 0x0000000000017941 */ /* 0x000fea0003800000 */
.L_x_10237:
        /* <DEDUP_REMOVED lines=8> */
.L_x_10239:
[----:B------:R-:W-:Y:S05]  /*243a0*/  BRA `(.L_x_10240) ;  /* 0xfffffe28002c7947 */ /* 0x000fea000383ffff */
.L_x_9966:
        /* <DEDUP_REMOVED lines=8> */
.L_x_10242:
[----:B------:R-:W-:Y:S05]  /*24430*/  BSYNC B1 ;  /* 0x0000000000017941 */ /* 0x000fea0003800000 */
.L_x_10241:
        /* <DEDUP_REMOVED lines=8> */
.L_x_10243:
[----:B------:R-:W-:Y:S05]  /*244c0*/  BRA `(.L_x_10244) ;  /* 0xfffffe3400dc7947 */ /* 0x000fea000383ffff */
.L_x_9971:
[----:B0-----:R0:W1:Y:S02]  /*244d0*/  SYNCS.PHASECHK.TRANS64.TRYWAIT P2, [R88+URZ+0x22890], R100 ;  /* 0x02289064580075a7 */ /* 0x001064000804017f */
[----:B-1----:R-:W-:Y:S05]  /*244e0*/  @!P2 NANOSLEEP.SYNCS 0x989680 ;  /* 0x009896800000a95d */ /* 0x002fea0003900000 */
[----:B------:R-:W1:Y:S02]  /*244f0*/  @!P2 SYNCS.PHASECHK.TRANS64 P2, [R88+URZ+0x22890], R100 ;  /* 0x022890645800a5a7 */ /* 0x000e64000804007f */
[----:B-1----:R-:W-:Y:S05]  /*24500*/  @!P2 BRA `(.L_x_9971) ;  /* 0xfffffffc00f0a947 */ /* 0x002fea000383ffff */
[----:B------:R-:W-:Y:S05]  /*24510*/  BRA `(.L_x_10245) ;  /* 0xfffffe4400c87947 */ /* 0x000fea000383ffff */
.L_x_9972:
        /* <DEDUP_REMOVED lines=8> */
.L_x_10247:
[----:B------:R-:W-:Y:S05]  /*245a0*/  BSYNC B1 ;  /* 0x0000000000017941 */ /* 0x000fea0003800000 */
.L_x_10246:
        /* <DEDUP_REMOVED lines=8> */
.L_x_10248:
[----:B------:R-:W-:Y:S05]  /*24630*/  BRA `(.L_x_10249) ;  /* 0xfffffe4400ec7947 */ /* 0x000fea000383ffff */
.L_x_9975:
[----:B------:R-:W-:Y:S01]  /*24640*/  BSSY B1, `(.L_x_10250) ;  /* 0x0000008000017945 */ /* 0x000fe20003800000 */
[----:B------:R-:W-:Y:S01]  /*24650*/  IMAD.MOV.U32 R13, RZ, RZ, R9 ;  /* 0x000000ffff0d7224 */ /* 0x000fe200078e0009 */
[----:B----4-:R-:W-:Y:S01]  /*24660*/  MOV R15, 0xffffffff ;  /* 0xffffffff000f7802 */ /* 0x010fe20000000f00 */
[----:B------:R-:W-:Y:S02]  /*24670*/  IMAD.MOV.U32 R12, RZ, RZ, 0x1 ;  /* 0x00000001ff0c7424 */ /* 0x000fe400078e00ff */
[----:B------:R-:W-:-:S07]  /*24680*/  IMAD.MOV.U32 R11, RZ, RZ, 0x1c1f ;  /* 0x00001c1fff0b7424 */ /* 0x000fce00078e00ff */
[----:B0123--:R-:W-:Y:S05]  /*24690*/  WARPSYNC.COLLECTIVE R15, `(.L_x_10251) ;  /* 0x000000000f087348 */ /* 0x00ffea0003c00000 */
[----:B---3--:R3:W4:Y:S02]  /*246a0*/  SHFL.IDX P6, R14, R13, R12, R11 ;  /* 0x0000000c0d0e7389 */ /* 0x00872400000c000b */
[----:B01234-:R-:W-:Y:S01]  /*246b0*/  ENDCOLLECTIVE ;  /* 0x000000000000791b */ /* 0x01ffe20003800000 */
.L_x_10251:
[----:B------:R-:W-:Y:S05]  /*246c0*/  BSYNC B1 ;  /* 0x0000000000017941 */ /* 0x000fea0003800000 */
.L_x_10250:
        /* <DEDUP_REMOVED lines=8> */
.L_x_10252:
[----:B------:R-:W-:Y:S05]  /*24750*/  BRA `(.L_x_10253) ;  /* 0xfffffe4400ec7947 */ /* 0x000fea000383ffff */
.L_x_9978:
[----:B------:R-:W-:Y:S01]  /*24760*/  BSSY B1, `(.L_x_10254) ;  /* 0x0000008000017945 */ /* 0x000fe20003800000 */
[----:B------:R-:W-:Y:S01]  /*24770*/  IMAD.MOV.U32 R13, RZ, RZ, R9 ;  /* 0x000000ffff0d7224 */ /* 0x000fe200078e0009 */
[----:B---3--:R-:W-:Y:S01]  /*24780*/  MOV R15, 0xffffffff ;  /* 0xffffffff000f7802 */ /* 0x008fe20000000f00 */
[----:B------:R-:W-:Y:S02]  /*24790*/  IMAD.MOV.U32 R12, RZ, RZ, 0x2 ;  /* 0x00000002ff0c7424 */ /* 0x000fe400078e00ff */
[----:B------:R-:W-:-:S07]  /*247a0*/  IMAD.MOV.U32 R11, RZ, RZ, 0x1c1f ;  /* 0x00001c1fff0b7424 */ /* 0x000fce00078e00ff */
[----:B012-4-:R-:W-:Y:S05]  /*247b0*/  WARPSYNC.COLLECTIVE R15, `(.L_x_10255) ;  /* 0x000000000f087348 */ /* 0x017fea0003c00000 */
[----:B------:R3:W0:Y:S02]  /*247c0*/  SHFL.IDX P6, R14, R13, R12, R11 ;  /* 0x0000000c0d0e7389 */ /* 0x00062400000c000b */
[----:B01234-:R-:W-:Y:S01]  /*247d0*/  ENDCOLLECTIVE ;  /* 0x000000000000791b */ /* 0x01ffe20003800000 */
.L_x_10255:
[----:B------:R-:W-:Y:S05]  /*247e0*/  BSYNC B1 ;  /* 0x0000000000017941 */ /* 0x000fea0003800000 */
.L_x_10254:
        /* <DEDUP_REMOVED lines=8> */
.L_x_10256:
[----:B------:R-:W-:Y:S05]  /*24870*/  BRA `(.L_x_10257) ;  /* 0xfffffe4400f07947 */ /* 0x000fea000383ffff */
.L_x_9982:
[----:B------:R0:W0:Y:S02]  /*24880*/  SYNCS.PHASECHK.TRANS64.TRYWAIT P3, [R88+URZ+0x228b0], R100 ;  /* 0x0228b064580075a7 */ /* 0x000024000806017f */
[----:B0-----:R-:W-:Y:S05]  /*24890*/  @!P3 NANOSLEEP.SYNCS 0x989680 ;  /* 0x009896800000b95d */ /* 0x001fea0003900000 */
[----:B------:R-:W0:Y:S02]  /*248a0*/  @!P3 SYNCS.PHASECHK.TRANS64 P3, [R88+URZ+0x228b0], R100 ;  /* 0x0228b0645800b5a7 */ /* 0x000e24000806007f */
[----:B0-----:R-:W-:Y:S05]  /*248b0*/  @!P3 BRA `(.L_x_9982) ;  /* 0xfffffffc00f0b947 */ /* 0x001fea000383ffff */
[----:B------:R-:W-:Y:S05]  /*248c0*/  BRA `(.L_x_10258) ;  /* 0xfffffe4800647947 */ /* 0x000fea000383ffff */
.L_x_9992:
[----:B------:R-:W0:Y:S01]  /*248d0*/  S2R R35, SR_TID.X ;  /* 0x0000000000237919 */ /* 0x000e220000002100 */
[----:B------:R-:W-:Y:S01]  /*248e0*/  BSSY B0, `(.L_x_10259) ;  /* 0x000000c000007945 */ /* 0x000fe20003800000 */
[----:B------:R-:W-:Y:S01]  /*248f0*/  IMAD.MOV.U32 R12, RZ, RZ, RZ ;  /* 0x000000ffff0c7224 */ /* 0x000fe200078e00ff */
[----:B------:R-:W-:Y:S01]  /*24900*/  MOV R11, 0x1f ;  /* 0x0000001f000b7802 */ /* 0x000fe20000000f00 */
        /* <DEDUP_REMOVED lines=9> */
.L_x_10260:
[----:B------:R-:W-:Y:S05]  /*249a0*/  BSYNC B0 ;  /* 0x0000000000007941 */ /* 0x000fea0003800000 */
.L_x_10259:
[----:B------:R-:W-:Y:S01]  /*249b0*/  IMAD.MOV.U32 R188, RZ, RZ, R14 ;  /* 0x000000ffffbc7224 */ /* 0x000fe200078e000e */
[----:B------:R-:W-:Y:S06]  /*249c0*/  BRA `(.L_x_10261) ;  /* 0xfffffe5400287947 */ /* 0x000fec000383ffff */
.L_x_10004:
        /* <DEDUP_REMOVED lines=8> */
.L_x_10263:
[----:B------:R-:W-:Y:S05]  /*24a50*/  BSYNC B1 ;  /* 0x0000000000017941 */ /* 0x000fea0003800000 */
.L_x_10262:
        /* <DEDUP_REMOVED lines=8> */
.L_x_10264:
[----:B------:R-:W-:Y:S02]  /*24ae0*/  IMAD.MOV.U32 R13, RZ, RZ, R8 ;  /* 0x000000ffff0d7224 */ /* 0x000fe400078e0008 */
[----:B------:R-:W-:-:S07]  /*24af0*/  IMAD.MOV.U32 R5, RZ, RZ, R14 ;  /* 0x000000ffff057224 */ /* 0x000fce00078e000e */
[----:B------:R-:W-:Y:S05]  /*24b00*/  WARPSYNC.COLLECTIVE R15, `(.L_x_10265) ;  /* 0x000000000f087348 */ /* 0x000fea0003c00000 */
[----:B------:R0:W1:Y:S02]  /*24b10*/  SHFL.IDX P6, R14, R13, R12, R11 ;  /* 0x0000000c0d0e7389 */ /* 0x00006400000c000b */
[----:B01----:R-:W-:Y:S01]  /*24b20*/  ENDCOLLECTIVE ;  /* 0x000000000000791b */ /* 0x003fe20003800000 */
.L_x_10265:
[----:B------:R-:W-:Y:S02]  /*24b30*/  IMAD.MOV.U32 R13, RZ, RZ, R6 ;  /* 0x000000ffff0d7224 */ /* 0x000fe400078e0006 */
[----:B------:R-:W-:-:S07]  /*24b40*/  IMAD.MOV.U32 R7, RZ, RZ, R14 ;  /* 0x000000ffff077224 */ /* 0x000fce00078e000e */
[----:B------:R-:W-:Y:S05]  /*24b50*/  WARPSYNC.COLLECTIVE R15, `(.L_x_10266) ;  /* 0x000000000f087348 */ /* 0x000fea0003c00000 */
[----:B------:R0:W1:Y:S02]  /*24b60*/  SHFL.IDX P6, R14, R13, R12, R11 ;  /* 0x0000000c0d0e7389 */ /* 0x00006400000c000b */
[----:B01----:R-:W-:Y:S01]  /*24b70*/  ENDCOLLECTIVE ;  /* 0x000000000000791b */ /* 0x003fe20003800000 */
.L_x_10266:
[----:B------:R-:W-:Y:S05]  /*24b80*/  BRA `(.L_x_10267) ;  /* 0xfffffe58007c7947 */ /* 0x000fea000383ffff */
.L_x_10007:
[----:B------:R-:W-:Y:S01]  /*24b90*/  BSSY B1, `(.L_x_10268) ;  /* 0x0000008000017945 */ /* 0x000fe20003800000 */
[----:B------:R-:W-:Y:S01]  /*24ba0*/  IMAD.MOV.U32 R13, RZ, RZ, R4 ;  /* 0x000000ffff0d7224 */ /* 0x000fe200078e0004 */
[----:B------:R-:W-:Y:S01]  /*24bb0*/  MOV R11, 0x1c1f ;  /* 0x00001c1f000b7802 */ /* 0x000fe20000000f00 */
[----:B------:R-:W-:Y:S02]  /*24bc0*/  IMAD.MOV.U32 R12, RZ, RZ, 0x1 ;  /* 0x00000001ff0c7424 */ /* 0x000fe400078e00ff */
[----:B------:R-:W-:-:S07]  /*24bd0*/  IMAD.MOV.U32 R15, RZ, RZ, -0x1 ;  /* 0xffffffffff0f7424 */ /* 0x000fce00078e00ff */
[----:B0-2345:R-:W-:Y:S05]  /*24be0*/  WARPSYNC.COLLECTIVE R15, `(.L_x_10269) ;  /* 0x000000000f087348 */ /* 0x03dfea0003c00000 */
[----:B----4-:R1:W4:Y:S02]  /*24bf0*/  SHFL.IDX P6, R14, R13, R12, R11 ;  /* 0x0000000c0d0e7389 */ /* 0x01032400000c000b */
[----:B012345:R-:W-:Y:S01]  /*24c00*/  ENDCOLLECTIVE ;  /* 0x000000000000791b */ /* 0x03ffe20003800000 */
.L_x_10269:
[----:B------:R-:W-:Y:S05]  /*24c10*/  BSYNC B1 ;  /* 0x0000000000017941 */ /* 0x000fea0003800000 */
.L_x_10268:
        /* <DEDUP_REMOVED lines=8> */
.L_x_10270:
[----:B------:R-:W-:Y:S02]  /*24ca0*/  IMAD.MOV.U32 R13, RZ, RZ, R8 ;  /* 0x000000ffff0d7224 */ /* 0x000fe400078e0008 */
[----:B------:R-:W-:-:S07]  /*24cb0*/  IMAD.MOV.U32 R5, RZ, RZ, R14 ;  /* 0x000000ffff057224 */ /* 0x000fce00078e000e */
[----:B------:R-:W-:Y:S05]  /*24cc0*/  WARPSYNC.COLLECTIVE R15, `(.L_x_10271) ;  /* 0x000000000f087348 */ /* 0x000fea0003c00000 */
[----:B------:R0:W1:Y:S02]  /*24cd0*/  SHFL.IDX P6, R14, R13, R12, R11 ;  /* 0x0000000c0d0e7389 */ /* 0x00006400000c000b */
[----:B01----:R-:W-:Y:S01]  /*24ce0*/  ENDCOLLECTIVE ;  /* 0x000000000000791b */ /* 0x003fe20003800000 */
.L_x_10271:
[----:B------:R-:W-:Y:S01]  /*24cf0*/  IMAD.MOV.U32 R13, RZ, RZ, R6 ;  /* 0x000000ffff0d7224 */ /* 0x000fe200078e0006 */
[----:B------:R-:W-:-:S07]  /*24d00*/  MOV R7, R14 ;  /* 0x0000000e00077202 */ /* 0x000fce0000000f00 */
[----:B------:R-:W-:Y:S05]  /*24d10*/  WARPSYNC.COLLECTIVE R15, `(.L_x_10272) ;  /* 0x000000000f087348 */ /* 0x000fea0003c00000 */
[----:B------:R0:W1:Y:S02]  /*24d20*/  SHFL.IDX P6, R14, R13, R12, R11 ;  /* 0x0000000c0d0e7389 */ /* 0x00006400000c000b */
[----:B01----:R-:W-:Y:S01]  /*24d30*/  ENDCOLLECTIVE ;  /* 0x000000000000791b */ /* 0x003fe20003800000 */
.L_x_10272:
[----:B------:R-:W-:Y:S05]  /*24d40*/  BRA `(.L_x_10273) ;  /* 0xfffffe58009c7947 */ /* 0x000fea000383ffff */
.L_x_10011:
[----:B0-----:R0:W1:Y:S02]  /*24d50*/  SYNCS.PHASECHK.TRANS64.TRYWAIT P0, [R18+URZ+0x22800], R35 ;  /* 0x02280023120075a7 */ /* 0x001064000800017f */
[----:B-1----:R-:W-:Y:S05]  /*24d60*/  @!P0 NANOSLEEP.SYNCS 0x989680 ;  /* 0x009896800000895d */ /* 0x002fea0003900000 */
[----:B------:R-:W1:Y:S02]  /*24d70*/  @!P0 SYNCS.PHASECHK.TRANS64 P0, [R18+URZ+0x22800], R35 ;  /* 0x02280023120085a7 */ /* 0x000e64000800007f */
[----:B-1----:R-:W-:Y:S05]  /*24d80*/  @!P0 BRA `(.L_x_10011) ;  /* 0xfffffffc00f08947 */ /* 0x002fea000383ffff */
[----:B------:R-:W-:Y:S05]  /*24d90*/  BRA `(.L_x_10274) ;  /* 0xfffffe5c00407947 */ /* 0x000fea000383ffff */
.L_x_10019:
        /* <DEDUP_REMOVED lines=9> */
.L_x_10276:
[----:B------:R-:W-:Y:S05]  /*24e30*/  BSYNC B1 ;  /* 0x0000000000017941 */ /* 0x000fea0003800000 */
.L_x_10275:
[----:B------:R-:W-:Y:S01]  /*24e40*/  IMAD.MOV.U32 R13, RZ, RZ, R35 ;  /* 0x000000ffff0d7224 */ /* 0x000fe200078e0023 */
[----:B------:R-:W-:Y:S01]  /*24e50*/  MOV R11, 0x1c1f ;  /* 0x00001c1f000b7802 */ /* 0x000fe20000000f00 */
[----:B------:R-:W-:Y:S01]  /*24e60*/  IMAD.MOV.U32 R12, RZ, RZ, RZ ;  /* 0x000000ffff0c7224 */ /* 0x000fe200078e00ff */
[----:B------:R-:W-:Y:S01]  /*24e70*/  ISETP.GE.AND P0, PT, R16, R41, PT ;  /* 0x000000291000720c */ /* 0x000fe20003f06270 */
[----:B------:R-:W-:Y:S02]  /*24e80*/  IMAD.MOV.U32 R15, RZ, RZ, -0x1 ;  /* 0xffffffffff0f7424 */ /* 0x000fe400078e00ff */
[----:B------:R-:W-:Y:S02]  /*24e90*/  IMAD.MOV.U32 R3, RZ, RZ, R14 ;  /* 0x000000ffff037224 */ /* 0x000fe400078e000e */
[----:B------:R-:W-:-:S08]  /*24ea0*/  IMAD R39, R191, R10, RZ ;  /* 0x0000000abf277224 */ /* 0x000fd000078e02ff */
[----:B------:R-:W-:Y:S05]  /*24eb0*/  WARPSYNC.COLLECTIVE R15, `(.L_x_10277) ;  /* 0x000000000f087348 */ /* 0x000fea0003c00000 */
[----:B------:R0:W1:Y:S02]  /*24ec0*/  SHFL.IDX P6, R14, R13, R12, R11 ;  /* 0x0000000c0d0e7389 */ /* 0x00006400000c000b */
[----:B01----:R-:W-:Y:S01]  /*24ed0*/  ENDCOLLECTIVE ;  /* 0x000000000000791b */ /* 0x003fe20003800000 */
.L_x_10277:
[----:B------:R-:W-:Y:S01]  /*24ee0*/  ISETP.GE.OR P1, PT, R36, R39, P0 ;  /* 0x000000272400720c */ /* 0x000fe20000726670 */
[----:B------:R-:W-:Y:S02]  /*24ef0*/  IMAD.MOV.U32 R13, RZ, RZ, R37 ;  /* 0x000000ffff0d7224 */ /* 0x000fe400078e0025 */
[----:B------:R-:W-:-:S10]  /*24f00*/  IMAD.MOV.U32 R5, RZ, RZ, R14 ;  /* 0x000000ffff057224 */ /* 0x000fd400078e000e */
[----:B------:R-:W-:Y:S05]  /*24f10*/  WARPSYNC.COLLECTIVE R15, `(.L_x_10278) ;  /* 0x000000000f087348 */ /* 0x000fea0003c00000 */
[----:B------:R0:W1:Y:S02]  /*24f20*/  SHFL.IDX P6, R14, R13, R12, R11 ;  /* 0x0000000c0d0e7389 */ /* 0x00006400000c000b */
[----:B01----:R-:W-:Y:S01]  /*24f30*/  ENDCOLLECTIVE ;  /* 0x000000000000791b */ /* 0x003fe20003800000 */
.L_x_10278:
        /* <DEDUP_REMOVED lines=8> */
.L_x_10279:
        /* <DEDUP_REMOVED lines=15> */
.L_x_10280:
[----:B------:R-:W-:Y:S02]  /*250b0*/  IMAD.MOV.U32 R13, RZ, RZ, R35 ;  /* 0x000000ffff0d7224 */ /* 0x000fe400078e0023 */
[----:B------:R-:W-:-:S07]  /*250c0*/  IMAD.MOV.U32 R3, RZ, RZ, R14 ;  /* 0x000000ffff037224 */ /* 0x000fce00078e000e */
[----:B------:R-:W-:Y:S05]  /*250d0*/  WARPSYNC.COLLECTIVE R15, `(.L_x_10281) ;  /* 0x000000000f087348 */ /* 0x000fea0003c00000 */
[----:B------:R0:W1:Y:S02]  /*250e0*/  SHFL.IDX P6, R14, R13, R12, R11 ;  /* 0x0000000c0d0e7389 */ /* 0x00006400000c000b */
[----:B01----:R-:W-:Y:S01]  /*250f0*/  ENDCOLLECTIVE ;  /* 0x000000000000791b */ /* 0x003fe20003800000 */
.L_x_10281:
[----:B------:R-:W-:Y:S02]  /*25100*/  IMAD.MOV.U32 R13, RZ, RZ, R37 ;  /* 0x000000ffff0d7224 */ /* 0x000fe400078e0025 */
[----:B------:R-:W-:-:S07]  /*25110*/  IMAD.MOV.U32 R35, RZ, RZ, R14 ;  /* 0x000000ffff237224 */ /* 0x000fce00078e000e */
[----:B------:R-:W-:Y:S05]  /*25120*/  WARPSYNC.COLLECTIVE R15, `(.L_x_10282) ;  /* 0x000000000f087348 */ /* 0x000fea0003c00000 */
[----:B------:R0:W1:Y:S02]  /*25130*/  SHFL.IDX P6, R14, R13, R12, R11 ;  /* 0x0000000c0d0e7389 */ /* 0x00006400000c000b */
[----:B01----:R-:W-:Y:S01]  /*25140*/  ENDCOLLECTIVE ;  /* 0x000000000000791b */ /* 0x003fe20003800000 */
.L_x_10282:
[----:B------:R-:W-:Y:S01]  /*25150*/  MOV R13, R9 ;  /* 0x00000009000d7202 */ /* 0x000fe20000000f00 */
[----:B------:R-:W-:-:S07]  /*25160*/  IMAD.MOV.U32 R37, RZ, RZ, R14 ;  /* 0x000000ffff257224 */ /* 0x000fce00078e000e */
[----:B------:R-:W-:Y:S05]  /*25170*/  WARPSYNC.COLLECTIVE R15, `(.L_x_10283) ;  /* 0x000000000f087348 */ /* 0x000fea0003c00000 */
[----:B------:R0:W1:Y:S02]  /*25180*/  SHFL.IDX P6, R14, R13, R12, R11 ;  /* 0x0000000c0d0e7389 */ /* 0x00006400000c000b */
[----:B01----:R-:W-:Y:S01]  /*25190*/  ENDCOLLECTIVE ;  /* 0x000000000000791b */ /* 0x003fe20003800000 */
.L_x_10283:
        /* <DEDUP_REMOVED lines=10> */
.L_x_10023:
[----:B0-----:R0:W1:Y:S02]  /*25240*/  SYNCS.PHASECHK.TRANS64.TRYWAIT P1, [R18+URZ+0x22800], R13 ;  /* 0x0228000d120075a7 */ /* 0x001064000802017f */
[----:B-1----:R-:W-:Y:S05]  /*25250*/  @!P1 NANOSLEEP.SYNCS 0x989680 ;  /* 0x009896800000995d */ /* 0x002fea0003900000 */
[----:B------:R-:W1:Y:S02]  /*25260*/  @!P1 SYNCS.PHASECHK.TRANS64 P1, [R18+URZ+0x22800], R13 ;  /* 0x0228000d120095a7 */ /* 0x000e64000802007f */
[----:B-1----:R-:W-:Y:S05]  /*25270*/  @!P1 BRA `(.L_x_10023) ;  /* 0xfffffffc00f09947 */ /* 0x002fea000383ffff */
[----:B------:R-:W-:Y:S05]  /*25280*/  BRA `(.L_x_10285) ;  /* 0xfffffe7c004c7947 */ /* 0x000fea000383ffff */
.L_x_10029:
[----:B0-----:R0:W2:Y:S02]  /*25290*/  SYNCS.PHASECHK.TRANS64.TRYWAIT P0, [R0+URZ+0x22830], R5 ;  /* 0x02283005000075a7 */ /* 0x0010a4000800017f */
[----:B--2---:R-:W-:Y:S05]  /*252a0*/  @!P0 NANOSLEEP.SYNCS 0x989680 ;  /* 0x009896800000895d */ /* 0x004fea0003900000 */
[----:B------:R-:W2:Y:S02]  /*252b0*/  @!P0 SYNCS.PHASECHK.TRANS64 P0, [R0+URZ+0x22830], R5 ;  /* 0x02283005000085a7 */ /* 0x000ea4000800007f */
[----:B--2---:R-:W-:Y:S05]  /*252c0*/  @!P0 BRA `(.L_x_10029) ;  /* 0xfffffffc00f08947 */ /* 0x004fea000383ffff */
[----:B------:R-:W-:Y:S05]  /*252d0*/  BRA `(.L_x_10028) ;  /* 0xfffffe9c00707947 */ /* 0x000fea000383ffff */
.L_x_10036:
[----:B-1----:R1:W2:Y:S02]  /*252e0*/  SYNCS.PHASECHK.TRANS64.TRYWAIT P3, [R3+URZ+0x22830], R12 ;  /* 0x0228300c030075a7 */ /* 0x0022a4000806017f */
[----:B--2---:R-:W-:Y:S05]  /*252f0*/  @!P3 NANOSLEEP.SYNCS 0x989680 ;  /* 0x009896800000b95d */ /* 0x004fea0003900000 */
[----:B------:R-:W2:Y:S02]  /*25300*/  @!P3 SYNCS.PHASECHK.TRANS64 P3, [R3+URZ+0x22830], R12 ;  /* 0x0228300c0300b5a7 */ /* 0x000ea4000806007f */
[----:B--2---:R-:W-:Y:S05]  /*25310*/  @!P3 BRA `(.L_x_10036) ;  /* 0xfffffffc00f0b947 */ /* 0x004fea000383ffff */
[----:B------:R-:W-:Y:S05]  /*25320*/  BRA `(.L_x_10035) ;  /* 0xfffffed000007947 */ /* 0x000fea000383ffff */
.L_x_10040:
[----:B-1----:R1:W2:Y:S02]  /*25330*/  SYNCS.PHASECHK.TRANS64.TRYWAIT P2, [R12+URZ+0x22850], R3 ;  /* 0x022850030c0075a7 */ /* 0x0022a4000804017f */
[----:B--2---:R-:W-:Y:S05]  /*25340*/  @!P2 NANOSLEEP.SYNCS 0x989680 ;  /* 0x009896800000a95d */ /* 0x004fea0003900000 */
[----:B------:R-:W2:Y:S02]  /*25350*/  @!P2 SYNCS.PHASECHK.TRANS64 P2, [R12+URZ+0x22850], R3 ;  /* 0x022850030c00a5a7 */ /* 0x000ea4000804007f */
[----:B--2---:R-:W-:Y:S05]  /*25360*/  @!P2 BRA `(.L_x_10040) ;  /* 0xfffffffc00f0a947 */ /* 0x004fea000383ffff */
[----:B------:R-:W-:Y:S05]  /*25370*/  BRA `(.L_x_10037) ;  /* 0xfffffedc00247947 */ /* 0x000fea000383ffff */
.L_x_10049:
[----:B-1----:R1:W2:Y:S02]  /*25380*/  SYNCS.PHASECHK.TRANS64.TRYWAIT P0, [R3+URZ+0x22830], R12 ;  /* 0x0228300c030075a7 */ /* 0x0022a4000800017f */
[----:B--2---:R-:W-:Y:S05]  /*25390*/  @!P0 NANOSLEEP.SYNCS 0x989680 ;  /* 0x009896800000895d */ /* 0x004fea0003900000 */
[----:B------:R-:W2:Y:S02]  /*253a0*/  @!P0 SYNCS.PHASECHK.TRANS64 P0, [R3+URZ+0x22830], R12 ;  /* 0x0228300c030085a7 */ /* 0x000ea4000800007f */
[----:B--2---:R-:W-:Y:S05]  /*253b0*/  @!P0 BRA `(.L_x_10049) ;  /* 0xfffffffc00f08947 */ /* 0x004fea000383ffff */
[----:B------:R-:W-:Y:S05]  /*253c0*/  BRA `(.L_x_10048) ;  /* 0xffffff0800247947 */ /* 0x000fea000383ffff */
.L_x_10053:
[----:B-1----:R1:W2:Y:S02]  /*253d0*/  SYNCS.PHASECHK.TRANS64.TRYWAIT P0, [R12+URZ+0x22850], R3 ;  /* 0x022850030c0075a7 */ /* 0x0022a4000800017f */
[----:B--2---:R-:W-:Y:S05]  /*253e0*/  @!P0 NANOSLEEP.SYNCS 0x989680 ;  /* 0x009896800000895d */ /* 0x004fea0003900000 */
[----:B------:R-:W2:Y:S02]  /*253f0*/  @!P0 SYNCS.PHASECHK.TRANS64 P0, [R12+URZ+0x22850], R3 ;  /* 0x022850030c0085a7 */ /* 0x000ea4000800007f */
[----:B--2---:R-:W-:Y:S05]  /*25400*/  @!P0 BRA `(.L_x_10053) ;  /* 0xfffffffc00f08947 */ /* 0x004fea000383ffff */
[----:B------:R-:W-:Y:S05]  /*25410*/  BRA `(.L_x_10050) ;  /* 0xffffff1400407947 */ /* 0x000fea000383ffff */
.L_x_10060:
[----:B-1----:R1:W2:Y:S02]  /*25420*/  SYNCS.PHASECHK.TRANS64.TRYWAIT P0, [R15+URZ+0x22850], R4 ;  /* 0x022850040f0075a7 */ /* 0x0022a4000800017f */
[----:B--2---:R-:W-:Y:S05]  /*25430*/  @!P0 NANOSLEEP.SYNCS 0x989680 ;  /* 0x009896800000895d */ /* 0x004fea0003900000 */
[----:B------:R-:W2:Y:S02]  /*25440*/  @!P0 SYNCS.PHASECHK.TRANS64 P0, [R15+URZ+0x22850], R4 ;  /* 0x022850040f0085a7 */ /* 0x000ea4000800007f */
[----:B--2---:R-:W-:Y:S05]  /*25450*/  @!P0 BRA `(.L_x_10060) ;  /* 0xfffffffc00f08947 */ /* 0x004fea000383ffff */
[----:B------:R-:W-:Y:S05]  /*25460*/  BRA `(.L_x_10059) ;  /* 0xffffff3400487947 */ /* 0x000fea000383ffff */
.L_x_10064:
        /* <DEDUP_REMOVED lines=9> */
.L_x_10286:
        /* <DEDUP_REMOVED lines=19> */
.L_x_10287:
        /* <DEDUP_REMOVED lines=19> */
.L_x_10288:
[----:B------:R-:W-:Y:S02]  /*25760*/  SEL R69, R69, R70, P0 ;  /* 0x0000004645457207 */ /* 0x000fe40000000000 */
        /* <DEDUP_REMOVED lines=8> */
.L_x_10289:
[----:B------:R-:W-:Y:S02]  /*257f0*/  IMAD.MOV.U32 R13, RZ, RZ, R9 ;  /* 0x000000ffff0d7224 */ /* 0x000fe400078e0009 */
[----:B------:R-:W-:Y:S02]  /*25800*/  IMAD.MOV.U32 R12, RZ, RZ, R0 ;  /* 0x000000ffff0c7224 */ /* 0x000fe400078e0000 */
[----:B------:R-:W-:-:S07]  /*25810*/  IMAD.MOV.U32 R7, RZ, RZ, R14 ;  /* 0x000000ffff077224 */ /* 0x000fce00078e000e */
[----:B------:R-:W-:Y:S05]  /*25820*/  WARPSYNC.COLLECTIVE R15, `(.L_x_10290) ;  /* 0x000000000f087348 */ /* 0x000fea0003c00000 */
[----:B------:R0:W1:Y:S02]  /*25830*/  SHFL.IDX P6, R14, R13, R12, R11 ;  /* 0x0000000c0d0e7389 */ /* 0x00006400000c000b */
[----:B01----:R-:W-:Y:S01]  /*25840*/  ENDCOLLECTIVE ;  /* 0x000000000000791b */ /* 0x003fe20003800000 */
.L_x_10290:
        /* <DEDUP_REMOVED lines=8> */
.L_x_10291:
[----:B------:R-:W-:Y:S02]  /*258d0*/  IMAD.MOV.U32 R13, RZ, RZ, R25 ;  /* 0x000000ffff0d7224 */ /* 0x000fe400078e0019 */
[----:B------:R-:W-:Y:S01]  /*258e0*/  IMAD.MOV.U32 R12, RZ, RZ, R0 ;  /* 0x000000ffff0c7224 */ /* 0x000fe200078e0000 */
[----:B------:R-:W-:-:S07]  /*258f0*/  MOV R21, R14 ;  /* 0x0000000e00157202 */ /* 0x000fce0000000f00 */
[----:B------:R-:W-:Y:S05]  /*25900*/  WARPSYNC.COLLECTIVE R15, `(.L_x_10292) ;  /* 0x000000000f087348 */ /* 0x000fea0003c00000 */
[----:B------:R0:W1:Y:S02]  /*25910*/  SHFL.IDX P6, R14, R13, R12, R11 ;  /* 0x0000000c0d0e7389 */ /* 0x00006400000c000b */
[----:B01----:R-:W-:Y:S01]  /*25920*/  ENDCOLLECTIVE ;  /* 0x000000000000791b */ /* 0x003fe20003800000 */
.L_x_10292:
        /* <DEDUP_REMOVED lines=8> */
.L_x_10293:
[----:B------:R-:W-:Y:S02]  /*259b0*/  IMAD.MOV.U32 R13, RZ, RZ, R29 ;  /* 0x000000ffff0d7224 */ /* 0x000fe400078e001d */
[----:B------:R-:W-:Y:S02]  /*259c0*/  IMAD.MOV.U32 R12, RZ, RZ, R0 ;  /* 0x000000ffff0c7224 */ /* 0x000fe400078e0000 */
[----:B------:R-:W-:-:S07]  /*259d0*/  IMAD.MOV.U32 R27, RZ, RZ, R14 ;  /* 0x000000ffff1b7224 */ /* 0x000fce00078e000e */
[----:B------:R-:W-:Y:S05]  /*259e0*/  WARPSYNC.COLLECTIVE R15, `(.L_x_10294) ;  /* 0x000000000f087348 */ /* 0x000fea0003c00000 */
[----:B------:R0:W1:Y:S02]  /*259f0*/  SHFL.IDX P6, R14, R13, R12, R11 ;  /* 0x0000000c0d0e7389 */ /* 0x00006400000c000b */
[----:B01----:R-:W-:Y:S01]  /*25a00*/  ENDCOLLECTIVE ;  /* 0x000000000000791b */ /* 0x003fe20003800000 */
.L_x_10294:
        /* <DEDUP_REMOVED lines=8> */
.L_x_10295:
[----:B------:R-:W-:Y:S02]  /*25a90*/  IMAD.MOV.U32 R13, RZ, RZ, R33 ;  /* 0x000000ffff0d7224 */ /* 0x000fe400078e0021 */
[----:B------:R-:W-:Y:S02]  /*25aa0*/  IMAD.MOV.U32 R12, RZ, RZ, R0 ;  /* 0x000000ffff0c7224 */ /* 0x000fe400078e0000 */
[----:B------:R-:W-:-:S07]  /*25ab0*/  IMAD.MOV.U32 R31, RZ, RZ, R14 ;  /* 0x000000ffff1f7224 */ /* 0x000fce00078e000e */
[----:B------:R-:W-:Y:S05]  /*25ac0*/  WARPSYNC.COLLECTIVE R15, `(.L_x_10296) ;  /* 0x000000000f087348 */ /* 0x000fea0003c00000 */
[----:B------:R0:W1:Y:S02]  /*25ad0*/  SHFL.IDX P6, R14, R13, R12, R11 ;  /* 0x0000000c0d0e7389 */ /* 0x00006400000c000b */
[----:B01----:R-:W-:Y:S01]  /*25ae0*/  ENDCOLLECTIVE ;  /* 0x000000000000791b */ /* 0x003fe20003800000 */
.L_x_10296:
        /* <DEDUP_REMOVED lines=8> */
.L_x_10297:
[----:B------:R-:W-:Y:S02]  /*25b70*/  IMAD.MOV.U32 R13, RZ, RZ, R37 ;  /* 0x000000ffff0d7224 */ /* 0x000fe400078e0025 */
[----:B------:R-:W-:Y:S01]  /*25b80*/  IMAD.MOV.U32 R12, RZ, RZ, R0 ;  /* 0x000000ffff0c7224 */ /* 0x000fe200078e0000 */
[----:B------:R-:W-:-:S07]  /*25b90*/  MOV R35, R14 ;  /* 0x0000000e00237202 */ /* 0x000fce0000000f00 */
[----:B------:R-:W-:Y:S05]  /*25ba0*/  WARPSYNC.COLLECTIVE R15, `(.L_x_10298) ;  /* 0x000000000f087348 */ /* 0x000fea0003c00000 */
[----:B------:R0:W1:Y:S02]  /*25bb0*/  SHFL.IDX P6, R14, R13, R12, R11 ;  /* 0x0000000c0d0e7389 */ /* 0x00006400000c000b */
[----:B01----:R-:W-:Y:S01]  /*25bc0*/  ENDCOLLECTIVE ;  /* 0x000000000000791b */ /* 0x003fe20003800000 */
.L_x_10298:
        /* <DEDUP_REMOVED lines=8> */
.L_x_10299:
[----:B------:R-:W-:Y:S02]  /*25c50*/  IMAD.MOV.U32 R13, RZ, RZ, R41 ;  /* 0x000000ffff0d7224 */ /* 0x000fe400078e0029 */
[----:B------:R-:W-:Y:S02]  /*25c60*/  IMAD.MOV.U32 R12, RZ, RZ, R0 ;  /* 0x000000ffff0c7224 */ /* 0x000fe400078e0000 */
[----:B------:R-:W-:-:S07]  /*25c70*/  IMAD.MOV.U32 R20, RZ, RZ, R14 ;  /* 0x000000ffff147224 */ /* 0x000fce00078e000e */
[----:B------:R-:W-:Y:S05]  /*25c80*/  WARPSYNC.COLLECTIVE R15, `(.L_x_10300) ;  /* 0x000000000f087348 */ /* 0x000fea0003c00000 */
[----:B------:R0:W1:Y:S02]  /*25c90*/  SHFL.IDX P6, R14, R13, R12, R11 ;  /* 0x0000000c0d0e7389 */ /* 0x00006400000c000b */
[----:B01----:R-:W-:Y:S01]  /*25ca0*/  ENDCOLLECTIVE ;  /* 0x000000000000791b */ /* 0x003fe20003800000 */
.L_x_10300:
[----:B------:R-:W-:Y:S02]  /*25cb0*/  IMAD.MOV.U32 R13, RZ, RZ, R43 ;  /* 0x000000ffff0d7224 */ /* 0x000fe400078e002b */
[----:B------:R-:W-:Y:S01]  /*25cc0*/  IMAD.MOV.U32 R12, RZ, RZ, R2 ;  /* 0x000000ffff0c7224 */ /* 0x000fe200078e0002 */
[----:B------:R-:W-:-:S07]  /*25cd0*/  MOV R42, R14 ;  /* 0x0000000e002a7202 */ /* 0x000fce0000000f00 */
[----:B------:R-:W-:Y:S05]  /*25ce0*/  WARPSYNC.COLLECTIVE R15, `(.L_x_10301) ;  /* 0x000000000f087348 */ /* 0x000fea0003c00000 */
[----:B------:R0:W1:Y:S02]  /*25cf0*/  SHFL.IDX P6, R14, R13, R12, R11 ;  /* 0x0000000c0d0e7389 */ /* 0x00006400000c000b */
[----:B01----:R-:W-:Y:S01]  /*25d00*/  ENDCOLLECTIVE ;  /* 0x000000000000791b */ /* 0x003fe20003800000 */
.L_x_10301:
[----:B------:R-:W-:Y:S02]  /*25d10*/  IMAD.MOV.U32 R13, RZ, RZ, R45 ;  /* 0x000000ffff0d7224 */ /* 0x000fe400078e002d */
[----:B------:R-:W-:Y:S02]  /*25d20*/  IMAD.MOV.U32 R12, RZ, RZ, R0 ;  /* 0x000000ffff0c7224 */ /* 0x000fe400078e0000 */
[----:B------:R-:W-:-:S07]  /*25d30*/  IMAD.MOV.U32 R43, RZ, RZ, R14 ;  /* 0x000000ffff2b7224 */ /* 0x000fce00078e000e */
[----:B------:R-:W-:Y:S05]  /*25d40*/  WARPSYNC.COLLECTIVE R15, `(.L_x_10302) ;  /* 0x000000000f087348 */ /* 0x000fea0003c00000 */
[----:B------:R0:W1:Y:S02]  /*25d50*/  SHFL.IDX P6, R14, R13, R12, R11 ;  /* 0x0000000c0d0e7389 */ /* 0x00006400000c000b */
[----:B01----:R-:W-:Y:S01]  /*25d60*/  ENDCOLLECTIVE ;  /* 0x000000000000791b */ /* 0x003fe20003800000 */
.L_x_10302:
        /* <DEDUP_REMOVED lines=9> */
.L_x_10303:
[----:B------:R-:W-:Y:S02]  /*25e00*/  IMAD.MOV.U32 R13, RZ, RZ, R49 ;  /* 0x000000ffff0d7224 */ /* 0x000fe400078e0031 */
[----:B------:R-:W-:Y:S01]  /*25e10*/  IMAD.MOV.U32 R12, RZ, RZ, R0 ;  /* 0x000000ffff0c7224 */ /* 0x000fe200078e0000 */
[----:B------:R-:W-:-:S07]  /*25e20*/  MOV R44, R14 ;  /* 0x0000000e002c7202 */ /* 0x000fce0000000f00 */
[----:B------:R-:W-:Y:S05]  /*25e30*/  WARPSYNC.COLLECTIVE R15, `(.L_x_10304) ;  /* 0x000000000f087348 */ /* 0x000fea0003c00000 */
[----:B------:R0:W1:Y:S02]  /*25e40*/  SHFL.IDX P6, R14, R13, R12, R11 ;  /* 0x0000000c0d0e7389 */ /* 0x00006400000c000b */
[----:B01----:R-:W-:Y:S01]  /*25e50*/  ENDCOLLECTIVE ;  /* 0x000000000000791b */ /* 0x003fe20003800000 */
.L_x_10304:
        /* <DEDUP_REMOVED lines=8> */
.L_x_10305:
[----:B------:R-:W-:Y:S02]  /*25ee0*/  IMAD.MOV.U32 R13, RZ, RZ, R53 ;  /* 0x000000ffff0d7224 */ /* 0x000fe400078e0035 */
[----:B------:R-:W-:Y:S02]  /*25ef0*/  IMAD.MOV.U32 R12, RZ, RZ, R0 ;  /* 0x000000ffff0c7224 */ /* 0x000fe400078e0000 */
[----:B------:R-:W-:-:S07]  /*25f00*/  IMAD.MOV.U32 R46, RZ, RZ, R14 ;  /* 0x000000ffff2e7224 */ /* 0x000fce00078e000e */
[----:B------:R-:W-:Y:S05]  /*25f10*/  WARPSYNC.COLLECTIVE R15, `(.L_x_10306) ;  /* 0x000000000f087348 */ /* 0x000fea0003c00000 */
[----:B------:R0:W1:Y:S02]  /*25f20*/  SHFL.IDX P6, R14, R13, R12, R11 ;  /* 0x0000000c0d0e7389 */ /* 0x00006400000c000b */
[----:B01----:R-:W-:Y:S01]  /*25f30*/  ENDCOLLECTIVE ;  /* 0x000000000000791b */ /* 0x003fe20003800000 */
.L_x_10306:
[----:B------:R-:W-:Y:S01]  /*25f40*/  SEL R9, R49, R46, P0 ;  /* 0x0000002e31097207 */ /* 0x000fe20000000000 */
[----:B------:R-:W-:Y:S02]  /*25f50*/  IMAD.MOV.U32 R13, RZ, RZ, R57 ;  /* 0x000000ffff0d7224 */ /* 0x000fe400078e0039 */
[----:B------:R-:W-:Y:S01]  /*25f60*/  IMAD.MOV.U32 R12, RZ, RZ, R2 ;  /* 0x000000ffff0c7224 */ /* 0x000fe200078e0002 */
[----:B------:R-:W-:-:S07]  /*25f70*/  MOV R53, R14 ;  /* 0x0000000e00357202 */ /* 0x000fce0000000f00 */
[----:B------:R-:W-:Y:S05]  /*25f80*/  WARPSYNC.COLLECTIVE R15, `(.L_x_10307) ;  /* 0x000000000f087348 */ /* 0x000fea0003c00000 */
[----:B------:R0:W1:Y:S02]  /*25f90*/  SHFL.IDX P6, R14, R13, R12, R11 ;  /* 0x0000000c0d0e7389 */ /* 0x00006400000c000b */
[----:B01----:R-:W-:Y:S01]  /*25fa0*/  ENDCOLLECTIVE ;  /* 0x000000000000791b */ /* 0x003fe20003800000 */
.L_x_10307:
[----:B------:R-:W-:Y:S02]  /*25fb0*/  IMAD.MOV.U32 R13, RZ, RZ, R59 ;  /* 0x000000ffff0d7224 */ /* 0x000fe400078e003b */
[----:B------:R-:W-:Y:S02]  /*25fc0*/  IMAD.MOV.U32 R12, RZ, RZ, R0 ;  /* 0x000000ffff0c7224 */ /* 0x000fe400078e0000 */
[----:B------:R-:W-:-:S07]  /*25fd0*/  IMAD.MOV.U32 R48, RZ, RZ, R14 ;  /* 0x000000ffff307224 */ /* 0x000fce00078e000e */
[----:B------:R-:W-:Y:S05]  /*25fe0*/  WARPSYNC.COLLECTIVE R15, `(.L_x_10308) ;  /* 0x000000000f087348 */ /* 0x000fea0003c00000 */
[----:B------:R0:W1:Y:S02]  /*25ff0*/  SHFL.IDX P6, R14, R13, R12, R11 ;  /* 0x0000000c0d0e7389 */ /* 0x00006400000c000b */
[----:B01----:R-:W-:Y:S01]  /*26000*/  ENDCOLLECTIVE ;  /* 0x000000000000791b */ /* 0x003fe20003800000 */
.L_x_10308:
        /* <DEDUP_REMOVED lines=8> */
.L_x_10309:
[----:B------:R-:W-:Y:S02]  /*26090*/  IMAD.MOV.U32 R13, RZ, RZ, R63 ;  /* 0x000000ffff0d7224 */ /* 0x000fe400078e003f */
[----:B------:R-:W-:Y:S01]  /*260a0*/  IMAD.MOV.U32 R12, RZ, RZ, R0 ;  /* 0x000000ffff0c7224 */ /* 0x000fe200078e0000 */
[----:B------:R-:W-:-:S07]  /*260b0*/  MOV R50, R14 ;  /* 0x0000000e00327202 */ /* 0x000fce0000000f00 */
[----:B------:R-:W-:Y:S05]  /*260c0*/  WARPSYNC.COLLECTIVE R15, `(.L_x_10310) ;  /* 0x000000000f087348 */ /* 0x000fea0003c00000 */
[----:B------:R0:W1:Y:S02]  /*260d0*/  SHFL.IDX P6, R14, R13, R12, R11 ;  /* 0x0000000c0d0e7389 */ /* 0x00006400000c000b */
[----:B01----:R-:W-:Y:S01]  /*260e0*/  ENDCOLLECTIVE ;  /* 0x000000000000791b */ /* 0x003fe20003800000 */
.L_x_10310:
        /* <DEDUP_REMOVED lines=8> */
.L_x_10311:
[----:B------:R-:W-:Y:S02]  /*26170*/  IMAD.MOV.U32 R13, RZ, RZ, R67 ;  /* 0x000000ffff0d7224 */ /* 0x000fe400078e0043 */
[----:B------:R-:W-:Y:S02]  /*26180*/  IMAD.MOV.U32 R12, RZ, RZ, R0 ;  /* 0x000000ffff0c7224 */ /* 0x000fe400078e0000 */
[----:B------:R-:W-:-:S07]  /*26190*/  IMAD.MOV.U32 R52, RZ, RZ, R14 ;  /* 0x000000ffff347224 */ /* 0x000fce00078e000e */
[----:B------:R-:W-:Y:S05]  /*261a0*/  WARPSYNC.COLLECTIVE R15, `(.L_x_10312) ;  /* 0x000000000f087348 */ /* 0x000fea0003c00000 */
[----:B------:R0:W1:Y:S02]  /*261b0*/  SHFL.IDX P6, R14, R13, R12, R11 ;  /* 0x0000000c0d0e7389 */ /* 0x00006400000c000b */
[----:B01----:R-:W-:Y:S01]  /*261c0*/  ENDCOLLECTIVE ;  /* 0x000000000000791b */ /* 0x003fe20003800000 */
.L_x_10312:
        /* <DEDUP_REMOVED lines=8> */
.L_x_10313:
[----:B------:R-:W-:Y:S02]  /*26250*/  IMAD.MOV.U32 R13, RZ, RZ, R71 ;  /* 0x000000ffff0d7224 */ /* 0x000fe400078e0047 */
[----:B------:R-:W-:Y:S02]  /*26260*/  IMAD.MOV.U32 R12, RZ, RZ, R0 ;  /* 0x000000ffff0c7224 */ /* 0x000fe400078e0000 */
[----:B------:R-:W-:-:S07]  /*26270*/  IMAD.MOV.U32 R56, RZ, RZ, R14 ;  /* 0x000000ffff387224 */ /* 0x000fce00078e000e */
[----:B------:R-:W-:Y:S05]  /*26280*/  WARPSYNC.COLLECTIVE R15, `(.L_x_10314) ;  /* 0x000000000f087348 */ /* 0x000fea0003c00000 */
[----:B------:R0:W1:Y:S02]  /*26290*/  SHFL.IDX P6, R14, R13, R12, R11 ;  /* 0x0000000c0d0e7389 */ /* 0x00006400000c000b */
[----:B01----:R-:W-:Y:S01]  /*262a0*/  ENDCOLLECTIVE ;  /* 0x000000000000791b */ /* 0x003fe20003800000 */
.L_x_10314:
[----:B------:R-:W-:Y:S01]  /*262b0*/  SEL R39, R56, R67, P0 ;  /* 0x0000004338277207 */ /* 0x000fe20000000000 */
[----:B------:R-:W-:Y:S02]  /*262c0*/  IMAD.MOV.U32 R13, RZ, RZ, R73 ;  /* 0x000000ffff0d7224 */ /* 0x000fe400078e0049 */
[----:B------:R-:W-:Y:S02]  /*262d0*/  IMAD.MOV.U32 R12, RZ, RZ, R2 ;  /* 0x000000ffff0c7224 */ /* 0x000fe400078e0002 */
[----:B------:R-:W-:-:S07]  /*262e0*/  IMAD.MOV.U32 R71, RZ, RZ, R14 ;  /* 0x000000ffff477224 */ /* 0x000fce00078e000e */
[----:B------:R-:W-:Y:S05]  /*262f0*/  WARPSYNC.COLLECTIVE R15, `(.L_x_10315) ;  /* 0x000000000f087348 */ /* 0x000fea0003c00000 */
[----:B------:R0:W1:Y:S02]  /*26300*/  SHFL.IDX P6, R14, R13, R12, R11 ;  /* 0x0000000c0d0e7389 */ /* 0x00006400000c000b */
[----:B01----:R-:W-:Y:S01]  /*26310*/  ENDCOLLECTIVE ;  /* 0x000000000000791b */ /* 0x003fe20003800000 */
.L_x_10315:
[----:B------:R-:W-:Y:S02]  /*26320*/  IMAD.MOV.U32 R13, RZ, RZ, R75 ;  /* 0x000000ffff0d7224 */ /* 0x000fe400078e004b */
[----:B------:R-:W-:Y:S01]  /*26330*/  IMAD.MOV.U32 R12, RZ, RZ, R0 ;  /* 0x000000ffff0c7224 */ /* 0x000fe200078e0000 */
[----:B------:R-:W-:-:S07]  /*26340*/  MOV R58, R14 ;  /* 0x0000000e003a7202 */ /* 0x000fce0000000f00 */
[----:B------:R-:W-:Y:S05]  /*26350*/  WARPSYNC.COLLECTIVE R15, `(.L_x_10316) ;  /* 0x000000000f087348 */ /* 0x000fea0003c00000 */
[----:B------:R0:W1:Y:S02]  /*26360*/  SHFL.IDX P6, R14, R13, R12, R11 ;  /* 0x0000000c0d0e7389 */ /* 0x00006400000c000b */
[----:B01----:R-:W-:Y:S01]  /*26370*/  ENDCOLLECTIVE ;  /* 0x000000000000791b */ /* 0x003fe20003800000 */
.L_x_10316:
[----:B------:R-:W-:Y:S02]  /*26380*/  IMAD.MOV.U32 R13, RZ, RZ, R77 ;  /* 0x000000ffff0d7224 */ /* 0x000fe400078e004d */
[----:B------:R-:W-:Y:S02]  /*26390*/  IMAD.MOV.U32 R12, RZ, RZ, R2 ;  /* 0x000000ffff0c7224 */ /* 0x000fe400078e0002 */
[----:B------:R-:W-:-:S07]  /*263a0*/  IMAD.MOV.U32 R75, RZ, RZ, R14 ;  /* 0x000000ffff4b7224 */ /* 0x000fce00078e000e */
[----:B------:R-:W-:Y:S05]  /*263b0*/  WARPSYNC.COLLECTIVE R15, `(.L_x_10317) ;  /* 0x000000000f087348 */ /* 0x000fea0003c00000 */
[----:B------:R0:W1:Y:S02]  /*263c0*/  SHFL.IDX P6, R14, R13, R12, R11 ;  /* 0x0000000c0d0e7389 */ /* 0x00006400000c000b */
[----:B01----:R-:W-:Y:S01]  /*263d0*/  ENDCOLLECTIVE ;  /* 0x000000000000791b */ /* 0x003fe20003800000 */
.L_x_10317:
        /* <DEDUP_REMOVED lines=8> */
.L_x_10076:
[----:B------:R-:W-:Y:S01]  /*26460*/  IMAD.MOV.U32 R13, RZ, RZ, R3 ;  /* 0x000000ffff0d7224 */ /* 0x000fe200078e0003 */
[----:B------:R-:W-:Y:S01]  /*26470*/  MOV R12, RZ ;  /* 0x000000ff000c7202 */ /* 0x000fe20000000f00 */
[----:B------:R-:W-:Y:S02]  /*26480*/  IMAD.MOV.U32 R11, RZ, RZ, 0x181f ;  /* 0x0000181fff0b7424 */ /* 0x000fe400078e00ff */
[----:B------:R-:W-:-:S07]  /*26490*/  IMAD.MOV.U32 R15, RZ, RZ, -0x1 ;  /* 0xffffffffff0f7424 */ /* 0x000fce00078e00ff */
[----:B01----:R-:W-:Y:S05]  /*264a0*/  WARPSYNC.COLLECTIVE R15, `(.L_x_10319) ;  /* 0x000000000f087348 */ /* 0x003fea0003c00000 */
[----:B------:R2:W3:Y:S02]  /*264b0*/  SHFL.IDX P6, R14, R13, R12, R11 ;  /* 0x0000000c0d0e7389 */ /* 0x0004e400000c000b */
[----:B0123--:R-:W-:Y:S01]  /*264c0*/  ENDCOLLECTIVE ;  /* 0x000000000000791b */ /* 0x00ffe20003800000 */
.L_x_10319:
[----:B------:R-:W-:Y:S02]  /*264d0*/  IMAD.MOV.U32 R13, RZ, RZ, R2 ;  /* 0x000000ffff0d7224 */ /* 0x000fe400078e0002 */
[----:B------:R-:W-:-:S07]  /*264e0*/  IMAD.MOV.U32 R0, RZ, RZ, R14 ;  /* 0x000000ffff007224 */ /* 0x000fce00078e000e */
[----:B------:R-:W-:Y:S05]  /*264f0*/  WARPSYNC.COLLECTIVE R15, `(.L_x_10320) ;  /* 0x000000000f087348 */ /* 0x000fea0003c00000 */
[----:B------:R0:W1:Y:S02]  /*26500*/  SHFL.IDX P6, R14, R13, R12, R11 ;  /* 0x0000000c0d0e7389 */ /* 0x00006400000c000b */
[----:B01----:R-:W-:Y:S01]  /*26510*/  ENDCOLLECTIVE ;  /* 0x000000000000791b */ /* 0x003fe20003800000 */
.L_x_10320:
[----:B------:R-:W-:Y:S05]  /*26520*/  BRA `(.L_x_10321) ;  /* 0xffffff5000487947 */ /* 0x000fea000383ffff */
.L_x_10079:
[----:B------:R-:W-:Y:S01]  /*26530*/  BSSY B1, `(.L_x_10322) ;  /* 0x0000008000017945 */ /* 0x000fe20003800000 */
[----:B------:R-:W-:Y:S02]  /*26540*/  IMAD.MOV.U32 R13, RZ, RZ, R3 ;  /* 0x000000ffff0d7224 */ /* 0x000fe400078e0003 */
[----:B------:R-:W-:Y:S02]  /*26550*/  IMAD.MOV.U32 R12, RZ, RZ, 0x1 ;  /* 0x00000001ff0c7424 */ /* 0x000fe400078e00ff */
[----:B------:R-:W-:Y:S02]  /*26560*/  IMAD.MOV.U32 R11, RZ, RZ, 0x181f ;  /* 0x0000181fff0b7424 */ /* 0x000fe400078e00ff */
[----:B---3--:R-:W-:-:S07]  /*26570*/  IMAD.MOV.U32 R15, RZ, RZ, -0x1 ;  /* 0xffffffffff0f7424 */ /* 0x008fce00078e00ff */
[----:B012-4-:R-:W-:Y:S05]  /*26580*/  WARPSYNC.COLLECTIVE R15, `(.L_x_10323) ;  /* 0x000000000f087348 */ /* 0x017fea0003c00000 */
[----:B----4-:R3:W4:Y:S02]  /*26590*/  SHFL.IDX P6, R14, R13, R12, R11 ;  /* 0x0000000c0d0e7389 */ /* 0x01072400000c000b */
[----:B01234-:R-:W-:Y:S01]  /*265a0*/  ENDCOLLECTIVE ;  /* 0x000000000000791b */ /* 0x01ffe20003800000 */
.L_x_10323:
[----:B------:R-:W-:Y:S05]  /*265b0*/  BSYNC B1 ;  /* 0x0000000000017941 */ /* 0x000fea0003800000 */
.L_x_10322:
        /* <DEDUP_REMOVED lines=8> */
.L_x_10324:
[----:B------:R-:W-:Y:S05]  /*26640*/  BRA `(.L_x_10325) ;  /* 0xffffff5000547947 */ /* 0x000fea000383ffff */
.L_x_10082:
        /* <DEDUP_REMOVED lines=8> */
.L_x_10327:
[----:B------:R-:W-:Y:S05]  /*266d0*/  BSYNC B1 ;  /* 0x0000000000017941 */ /* 0x000fea0003800000 */
.L_x_10326:
        /* <DEDUP_REMOVED lines=8> */
.L_x_10328:
[----:B------:R-:W-:Y:S05]  /*26760*/  BRA `(.L_x_10329) ;  /* 0xffffff50005c7947 */ /* 0x000fea000383ffff */
.L_x_10085:
[----:B------:R-:W-:Y:S01]  /*26770*/  BSSY B1, `(.L_x_10330) ;  /* 0x0000008000017945 */ /* 0x000fe20003800000 */
[----:B------:R-:W-:Y:S02]  /*26780*/  IMAD.MOV.U32 R13, RZ, RZ, R3 ;  /* 0x000000ffff0d7224 */ /* 0x000fe400078e0003 */
[----:B------:R-:W-:Y:S02]  /*26790*/  IMAD.MOV.U32 R12, RZ, RZ, 0x3 ;  /* 0x00000003ff0c7424 */ /* 0x000fe400078e00ff */
[----:B------:R-:W-:Y:S02]  /*267a0*/  IMAD.MOV.U32 R11, RZ, RZ, 0x181f ;  /* 0x0000181fff0b7424 */ /* 0x000fe400078e00ff */
[----:B0-----:R-:W-:-:S07]  /*267b0*/  IMAD.MOV.U32 R15, RZ, RZ, -0x1 ;  /* 0xffffffffff0f7424 */ /* 0x001fce00078e00ff */
[----:B-1234-:R-:W-:Y:S05]  /*267c0*/  WARPSYNC.COLLECTIVE R15, `(.L_x_10331) ;  /* 0x000000000f087348 */ /* 0x01efea0003c00000 */
[----:B------:R0:W0:Y:S02]  /*267d0*/  SHFL.IDX P6, R14, R13, R12, R11 ;  /* 0x0000000c0d0e7389 */ /* 0x00002400000c000b */
[----:B01234-:R-:W-:Y:S01]  /*267e0*/  ENDCOLLECTIVE ;  /* 0x000000000000791b */ /* 0x01ffe20003800000 */
.L_x_10331:
[----:B------:R-:W-:Y:S05]  /*267f0*/  BSYNC B1 ;  /* 0x0000000000017941 */ /* 0x000fea0003800000 */
.L_x_10330:
        /* <DEDUP_REMOVED lines=8> */
.L_x_10332:
[----:B------:R-:W-:Y:S05]  /*26880*/  BRA `(.L_x_10333) ;  /* 0xffffff5000647947 */ /* 0x000fea000383ffff */
.L_x_10101:
        /* <DEDUP_REMOVED lines=11> */
.L_x_10335:
[----:B------:R-:W-:Y:S05]  /*26940*/  BSYNC B1 ;  /* 0x0000000000017941 */ /* 0x000fea0003800000 */
.L_x_10334:
[----:B------:R-:W-:Y:S05]  /*26950*/  BRA `(.L_x_10336) ;  /* 0xffffff68001c7947 */ /* 0x000fea000383ffff */
.L_x_10103:
[----:B------:R-:W-:Y:S01]  /*26960*/  BSSY B1, `(.L_x_10337) ;  /* 0x0000006000017945 */ /* 0x000fe20003800000 */
[----:B------:R-:W-:-:S07]  /*26970*/  MOV R15, 0xffffffff ;  /* 0xffffffff000f7802 */ /* 0x000fce0000000f00 */
[----:B01----:R-:W-:Y:S05]  /*26980*/  WARPSYNC.COLLECTIVE R15, `(.L_x_10338) ;  /* 0x000000000f0c7348 */ /* 0x003fea0003c00000 */
[----:B------:R-:W-:Y:S02]  /*26990*/  ELECT P6, UR62, PT ;  /* 0x00000000003e782f */ /* 0x000fe400038c0000 */
[----:B------:R-:W-:Y:S01]  /*269a0*/  MOV R14, UR62 ;  /* 0x0000003e000e7c02 */ /* 0x000fe20008000f00 */
[----:B01----:R-:W-:Y:S10]  /*269b0*/  ENDCOLLECTIVE ;  /* 0x000000000000791b */ /* 0x003ff40003800000 */
.L_x_10338:
[----:B------:R-:W-:Y:S05]  /*269c0*/  BSYNC B1 ;  /* 0x0000000000017941 */ /* 0x000fea0003800000 */
.L_x_10337:
[----:B------:R-:W-:Y:S05]  /*269d0*/  BRA `(.L_x_10102) ;  /* 0xffffff6800147947 */ /* 0x000fea000383ffff */
.L_x_10105:
[----:B-1----:R1:W2:Y:S02]  /*269e0*/  SYNCS.PHASECHK.TRANS64.TRYWAIT P0, [R22+URZ+0x22820], R5 ;  /* 0x02282005160075a7 */ /* 0x0022a4000800017f */
[----:B--2---:R-:W-:Y:S05]  /*269f0*/  @!P0 NANOSLEEP.SYNCS 0x989680 ;  /* 0x009896800000895d */ /* 0x004fea0003900000 */
[----:B------:R-:W2:Y:S02]  /*26a00*/  @!P0 SYNCS.PHASECHK.TRANS64 P0, [R22+URZ+0x22820], R5 ;  /* 0x02282005160085a7 */ /* 0x000ea4000800007f */
[----:B--2---:R-:W-:Y:S05]  /*26a10*/  @!P0 BRA `(.L_x_10105) ;  /* 0xfffffffc00f08947 */ /* 0x004fea000383ffff */
[----:B------:R-:W-:Y:S05]  /*26a20*/  BRA `(.L_x_10339) ;  /* 0xffffff6800247947 */ /* 0x000fea000383ffff */
.L_x_10109:
[----:B-1----:R1:W2:Y:S02]  /*26a30*/  SYNCS.PHASECHK.TRANS64.TRYWAIT P0, [R5+URZ+0x228a0], R6 ;  /* 0x0228a006050075a7 */ /* 0x0022a4000800017f */
[----:B--2---:R-:W-:Y:S05]  /*26a40*/  @!P0 NANOSLEEP.SYNCS 0x989680 ;  /* 0x009896800000895d */ /* 0x004fea0003900000 */
[----:B------:R-:W2:Y:S02]  /*26a50*/  @!P0 SYNCS.PHASECHK.TRANS64 P0, [R5+URZ+0x228a0], R6 ;  /* 0x0228a006050085a7 */ /* 0x000ea4000800007f */
[----:B--2---:R-:W-:Y:S05]  /*26a60*/  @!P0 BRA `(.L_x_10109) ;  /* 0xfffffffc00f08947 */ /* 0x004fea000383ffff */
[----:B------:R-:W-:Y:S05]  /*26a70*/  BRA `(.L_x_10340) ;  /* 0xffffff6800407947 */ /* 0x000fea000383ffff */
.L_x_10114:
[----:B0-----:R0:W2:Y:S02]  /*26a80*/  SYNCS.PHASECHK.TRANS64.TRYWAIT P0, [R5+URZ+0x228c0], R6 ;  /* 0x0228c006050075a7 */ /* 0x0010a4000800017f */
[----:B--2---:R-:W-:Y:S05]  /*26a90*/  @!P0 NANOSLEEP.SYNCS 0x989680 ;  /* 0x009896800000895d */ /* 0x004fea0003900000 */
[----:B------:R-:W2:Y:S02]  /*26aa0*/  @!P0 SYNCS.PHASECHK.TRANS64 P0, [R5+URZ+0x228c0], R6 ;  /* 0x0228c006050085a7 */ /* 0x000ea4000800007f */
[----:B--2---:R-:W-:Y:S05]  /*26ab0*/  @!P0 BRA `(.L_x_10114) ;  /* 0xfffffffc00f08947 */ /* 0x004fea000383ffff */
[----:B------:R-:W-:Y:S05]  /*26ac0*/  BRA `(.L_x_10341) ;  /* 0xffffff6800bc7947 */ /* 0x000fea000383ffff */
.L_x_10121:
[----:B-1----:R1:W2:Y:S02]  /*26ad0*/  SYNCS.PHASECHK.TRANS64.TRYWAIT P1, [R5+URZ+0x228a0], R6 ;  /* 0x0228a006050075a7 */ /* 0x0022a4000802017f */
[----:B--2---:R-:W-:Y:S05]  /*26ae0*/  @!P1 NANOSLEEP.SYNCS 0x989680 ;  /* 0x009896800000995d */ /* 0x004fea0003900000 */
[----:B------:R-:W2:Y:S02]  /*26af0*/  @!P1 SYNCS.PHASECHK.TRANS64 P1, [R5+URZ+0x228a0], R6 ;  /* 0x0228a006050095a7 */ /* 0x000ea4000802007f */
[----:B--2---:R-:W-:Y:S05]  /*26b00*/  @!P1 BRA `(.L_x_10121) ;  /* 0xfffffffc00f09947 */ /* 0x004fea000383ffff */
[----:B------:R-:W-:Y:S05]  /*26b10*/  BRA `(.L_x_10342) ;  /* 0xffffff6c00847947 */ /* 0x000fea000383ffff */
.L_x_10126:
[----:B0-----:R0:W2:Y:S02]  /*26b20*/  SYNCS.PHASECHK.TRANS64.TRYWAIT P1, [R5+URZ+0x228c0], R6 ;  /* 0x0228c006050075a7 */ /* 0x0010a4000802017f */
[----:B--2---:R-:W-:Y:S05]  /*26b30*/  @!P1 NANOSLEEP.SYNCS 0x989680 ;  /* 0x009896800000995d */ /* 0x004fea0003900000 */
[----:B------:R-:W2:Y:S02]  /*26b40*/  @!P1 SYNCS.PHASECHK.TRANS64 P1, [R5+URZ+0x228c0], R6 ;  /* 0x0228c006050095a7 */ /* 0x000ea4000802007f */
[----:B--2---:R-:W-:Y:S05]  /*26b50*/  @!P1 BRA `(.L_x_10126) ;  /* 0xfffffffc00f09947 */ /* 0x004fea000383ffff */
[----:B------:R-:W-:Y:S05]  /*26b60*/  BRA `(.L_x_10343) ;  /* 0xffffff6c00fc7947 */ /* 0x000fea000383ffff */
.L_x_10141:
        /* <DEDUP_REMOVED lines=11> */
.L_x_10345:
[----:B------:R-:W-:Y:S05]  /*26c20*/  BSYNC B0 ;  /* 0x0000000000007941 */ /* 0x000fea0003800000 */
.L_x_10344:
[----:B------:R-:W-:Y:S05]  /*26c30*/  BRA `(.L_x_10346) ;  /* 0xffffff7c00987947 */ /* 0x000fea000383ffff */
.L_x_10144:
[----:B0-----:R-:W2:Y:S02]  /*26c40*/  LDL R0, [R1+0x34] ;  /* 0x0000340001007983 */ /* 0x001ea40000100800 */
[----:B--2---:R0:W1:Y:S02]  /*26c50*/  SYNCS.PHASECHK.TRANS64.TRYWAIT P0, [R6+URZ+0x22880], R0 ;  /* 0x02288000060075a7 */ /* 0x004064000800017f */
[----:B-1----:R-:W-:Y:S05]  /*26c60*/  @!P0 NANOSLEEP.SYNCS 0x989680 ;  /* 0x009896800000895d */ /* 0x002fea0003900000 */
[----:B------:R-:W1:Y:S02]  /*26c70*/  @!P0 SYNCS.PHASECHK.TRANS64 P0, [R6+URZ+0x22880], R0 ;  /* 0x02288000060085a7 */ /* 0x000e64000800007f */
[----:B-1----:R-:W-:Y:S05]  /*26c80*/  @!P0 BRA `(.L_x_10144) ;  /* 0xfffffffc00ec8947 */ /* 0x002fea000383ffff */
[----:B------:R-:W-:Y:S05]  /*26c90*/  BRA `(.L_x_10347) ;  /* 0xffffff7c00b87947 */ /* 0x000fea000383ffff */
.L_x_10145:
        /* <DEDUP_REMOVED lines=8> */
.L_x_10349:
[----:B------:R-:W-:Y:S05]  /*26d20*/  BSYNC B0 ;  /* 0x0000000000007941 */ /* 0x000fea0003800000 */
.L_x_10348:
[----:B------:R-:W-:Y:S01]  /*26d30*/  IMAD.MOV.U32 R13, RZ, RZ, R0 ;  /* 0x000000ffff0d7224 */ /* 0x000fe200078e0000 */
[----:B------:R-:W-:Y:S01]  /*26d40*/  MOV R21, R14 ;  /* 0x0000000e00157202 */ /* 0x000fe20000000f00 */
[----:B------:R-:W-:Y:S01]  /*26d50*/  IMAD.MOV.U32 R12, RZ, RZ, RZ ;  /* 0x000000ffff0c7224 */ /* 0x000fe200078e00ff */
[----:B------:R-:W-:Y:S01]  /*26d60*/  ISETP.GE.AND P2, PT, R7, 0x21, PT ;  /* 0x000000210700780c */ /* 0x000fe20003f46270 */
[----:B------:R-:W-:Y:S01]  /*26d70*/  IMAD.MOV.U32 R11, RZ, RZ, 0x181f ;  /* 0x0000181fff0b7424 */ /* 0x000fe200078e00ff */
[----:B------:R-:W-:Y:S01]  /*26d80*/  LOP3.LUT R25, R25, 0xffffffef, RZ, 0xc0, !PT ;  /* 0xffffffef19197812 */ /* 0x000fe200078ec0ff */
[----:B------:R-:W-:Y:S01]  /*26d90*/  IMAD.MOV.U32 R15, RZ, RZ, -0x1 ;  /* 0xffffffffff0f7424 */ /* 0x000fe200078e00ff */
[C---:B------:R-:W-:Y:S02]  /*26da0*/  ISETP.GE.AND P3, PT, R7.reuse, 0x91, PT ;  /* 0x000000910700780c */ /* 0x040fe40003f66270 */
[----:B------:R-:W-:-:S13]  /*26db0*/  ISETP.GE.AND P5, PT, R7, 0x31, PT ;  /* 0x000000310700780c */ /* 0x000fda0003fa6270 */
[----:B------:R-:W-:Y:S05]  /*26dc0*/  WARPSYNC.COLLECTIVE R15, `(.L_x_10350) ;  /* 0x000000000f087348 */ /* 0x000fea0003c00000 */
[----:B------:R0:W1:Y:S02]  /*26dd0*/  SHFL.IDX P6, R14, R13, R12, R11 ;  /* 0x0000000c0d0e7389 */ /* 0x00006400000c000b */
[----:B01----:R-:W-:Y:S01]  /*26de0*/  ENDCOLLECTIVE ;  /* 0x000000000000791b */ /* 0x003fe20003800000 */
.L_x_10350:
[----:B------:R-:W-:Y:S01]  /*26df0*/  ISETP.GE.AND P4, PT, R7, 0x61, PT ;  /* 0x000000610700780c */ /* 0x000fe20003f86270 */
[----:B------:R-:W-:Y:S01]  /*26e00*/  IMAD.MOV.U32 R13, RZ, RZ, R2 ;  /* 0x000000ffff0d7224 */ /* 0x000fe200078e0002 */
[----:B------:R-:W-:Y:S01]  /*26e10*/  MOV R12, 0x1 ;  /* 0x00000001000c7802 */ /* 0x000fe20000000f00 */
[----:B------:R-:W-:-:S10]  /*26e20*/  IMAD.MOV.U32 R3, RZ, RZ, R14 ;  /* 0x000000ffff037224 */ /* 0x000fd400078e000e */
[----:B------:R-:W-:Y:S05]  /*26e30*/  WARPSYNC.COLLECTIVE R15, `(.L_x_10351) ;  /* 0x000000000f087348 */ /* 0x000fea0003c00000 */
[----:B------:R0:W1:Y:S02]  /*26e40*/  SHFL.IDX P6, R14, R13, R12, R11 ;  /* 0x0000000c0d0e7389 */ /* 0x00006400000c000b */
[----:B01----:R-:W-:Y:S01]  /*26e50*/  ENDCOLLECTIVE ;  /* 0x000000000000791b */ /* 0x003fe20003800000 */
.L_x_10351:
        /* <DEDUP_REMOVED lines=13> */
.L_x_10352:
        /* <DEDUP_REMOVED lines=9> */
.L_x_10353:
        /* <DEDUP_REMOVED lines=10> */
.L_x_10354:
        /* <DEDUP_REMOVED lines=9> */
.L_x_10355:
        /* <DEDUP_REMOVED lines=10> */
.L_x_10356:
        /* <DEDUP_REMOVED lines=9> */
.L_x_10357:
        /* <DEDUP_REMOVED lines=10> */
.L_x_10358:
        /* <DEDUP_REMOVED lines=9> */
.L_x_10359:
        /* <DEDUP_REMOVED lines=10> */
.L_x_10360:
        /* <DEDUP_REMOVED lines=9> */
.L_x_10361:
        /* <DEDUP_REMOVED lines=10> */
.L_x_10362:
        /* <DEDUP_REMOVED lines=9> */
.L_x_10363:
        /* <DEDUP_REMOVED lines=10> */
.L_x_10364:
[----:B------:R-:W-:Y:S02]  /*27650*/  IMAD.MOV.U32 R13, RZ, RZ, R10 ;  /* 0x000000ffff0d7224 */ /* 0x000fe400078e000a */
[----:B------:R-:W-:Y:S01]  /*27660*/  IMAD.MOV.U32 R12, RZ, RZ, RZ ;  /* 0x000000ffff0c7224 */ /* 0x000fe200078e00ff */
[----:B------:R-:W-:-:S07]  /*27670*/  MOV R0, R14 ;  /* 0x0000000e00007202 */ /* 0x000fce0000000f00 */
[----:B------:R-:W-:Y:S05]  /*27680*/  WARPSYNC.COLLECTIVE R15, `(.L_x_10365) ;  /* 0x000000000f087348 */ /* 0x000fea0003c00000 */
[----:B------:R0:W1:Y:S02]  /*27690*/  SHFL.IDX P6, R14, R13, R12, R11 ;  /* 0x0000000c0d0e7389 */ /* 0x00006400000c000b */
[----:B01----:R-:W-:Y:S01]  /*276a0*/  ENDCOLLECTIVE ;  /* 0x000000000000791b */ /* 0x003fe20003800000 */
.L_x_10365:
        /* <DEDUP_REMOVED lines=12> */
.L_x_10366:
[----:B------:R-:W-:Y:S01]  /*27770*/  IMAD.MOV.U32 R13, RZ, RZ, R10 ;  /* 0x000000ffff0d7224 */ /* 0x000fe200078e000a */
[----:B------:R-:W-:Y:S01]  /*27780*/  MOV R12, 0x1 ;  /* 0x00000001000c7802 */ /* 0x000fe20000000f00 */
[----:B------:R-:W-:-:S07]  /*27790*/  IMAD.MOV.U32 R0, RZ, RZ, R14 ;  /* 0x000000ffff007224 */ /* 0x000fce00078e000e */
[----:B------:R-:W-:Y:S05]  /*277a0*/  WARPSYNC.COLLECTIVE R15, `(.L_x_10367) ;  /* 0x000000000f087348 */ /* 0x000fea0003c00000 */
[----:B------:R0:W1:Y:S02]  /*277b0*/  SHFL.IDX P6, R14, R13, R12, R11 ;  /* 0x0000000c0d0e7389 */ /* 0x00006400000c000b */
[----:B01----:R-:W-:Y:S01]  /*277c0*/  ENDCOLLECTIVE ;  /* 0x000000000000791b */ /* 0x003fe20003800000 */
.L_x_10367:
        /* <DEDUP_REMOVED lines=13> */
.L_x_10368:
        /* <DEDUP_REMOVED lines=15> */
.L_x_10150:
[----:B--2---:R-:W2:Y:S02]  /*27990*/  LDL R0, [R1+0x34] ;  /* 0x0000340001007983 */ /* 0x004ea40000100800 */
[----:B--2---:R2:W3:Y:S02]  /*279a0*/  SYNCS.PHASECHK.TRANS64.TRYWAIT P0, [R6+URZ+0x22840], R0 ;  /* 0x02284000060075a7 */ /* 0x0044e4000800017f */
[----:B---3--:R-:W-:Y:S05]  /*279b0*/  @!P0 NANOSLEEP.SYNCS 0x989680 ;  /* 0x009896800000895d */ /* 0x008fea0003900000 */
[----:B------:R-:W3:Y:S02]  /*279c0*/  @!P0 SYNCS.PHASECHK.TRANS64 P0, [R6+URZ+0x22840], R0 ;  /* 0x02284000060085a7 */ /* 0x000ee4000800007f */
[----:B---3--:R-:W-:Y:S05]  /*279d0*/  @!P0 BRA `(.L_x_10150) ;  /* 0xfffffffc00ec8947 */ /* 0x008fea000383ffff */
[----:B------:R-:W-:Y:S05]  /*279e0*/  BRA `(.L_x_10370) ;  /* 0xffffff7800c87947 */ /* 0x000fea000383ffff */
.L_x_10151:
        /* <DEDUP_REMOVED lines=8> */
.L_x_10372:
[----:B------:R-:W-:Y:S05]  /*27a70*/  BSYNC B0 ;  /* 0x0000000000007941 */ /* 0x000fea0003800000 */
.L_x_10371:
        /* <DEDUP_REMOVED lines=8> */
.L_x_10373:
        /* <DEDUP_REMOVED lines=14> */
.L_x_10374:
[----:B------:R-:W-:Y:S01]  /*27be0*/  IMAD.MOV.U32 R13, RZ, RZ, R2 ;  /* 0x000000ffff0d7224 */ /* 0x000fe200078e0002 */
[----:B------:R-:W-:-:S07]  /*27bf0*/  MOV R7, R14 ;  /* 0x0000000e00077202 */ /* 0x000fce0000000f00 */
[----:B------:R-:W-:Y:S05]  /*27c00*/  WARPSYNC.COLLECTIVE R15, `(.L_x_10375) ;  /* 0x000000000f087348 */ /* 0x000fea0003c00000 */
[----:B------:R0:W1:Y:S02]  /*27c10*/  SHFL.IDX P6, R14, R13, R12, R11 ;  /* 0x0000000c0d0e7389 */ /* 0x00006400000c000b */
[----:B01----:R-:W-:Y:S01]  /*27c20*/  ENDCOLLECTIVE ;  /* 0x000000000000791b */ /* 0x003fe20003800000 */
.L_x_10375:
        /* <DEDUP_REMOVED lines=14> */
.L_x_10376:
[----:B------:R-:W-:Y:S02]  /*27d10*/  IMAD.MOV.U32 R13, RZ, RZ, R2 ;  /* 0x000000ffff0d7224 */ /* 0x000fe400078e0002 */
[----:B------:R-:W-:-:S07]  /*27d20*/  IMAD.MOV.U32 R7, RZ, RZ, R14 ;  /* 0x000000ffff077224 */ /* 0x000fce00078e000e */
[----:B------:R-:W-:Y:S05]  /*27d30*/  WARPSYNC.COLLECTIVE R15, `(.L_x_10377) ;  /* 0x000000000f087348 */ /* 0x000fea0003c00000 */
[----:B------:R0:W1:Y:S02]  /*27d40*/  SHFL.IDX P6, R14, R13, R12, R11 ;  /* 0x0000000c0d0e7389 */ /* 0x00006400000c000b */
[----:B01----:R-:W-:Y:S01]  /*27d50*/  ENDCOLLECTIVE ;  /* 0x000000000000791b */ /* 0x003fe20003800000 */
.L_x_10377:
        /* <DEDUP_REMOVED lines=14> */
.L_x_10378:
[----:B------:R-:W-:Y:S02]  /*27e40*/  IMAD.MOV.U32 R13, RZ, RZ, R2 ;  /* 0x000000ffff0d7224 */ /* 0x000fe400078e0002 */
[----:B------:R-:W-:-:S07]  /*27e50*/  IMAD.MOV.U32 R7, RZ, RZ, R14 ;  /* 0x000000ffff077224 */ /* 0x000fce00078e000e */
[----:B------:R-:W-:Y:S05]  /*27e60*/  WARPSYNC.COLLECTIVE R15, `(.L_x_10379) ;  /* 0x000000000f087348 */ /* 0x000fea0003c00000 */
[----:B------:R0:W1:Y:S02]  /*27e70*/  SHFL.IDX P6, R14, R13, R12, R11 ;  /* 0x0000000c0d0e7389 */ /* 0x00006400000c000b */
[----:B01----:R-:W-:Y:S01]  /*27e80*/  ENDCOLLECTIVE ;  /* 0x000000000000791b */ /* 0x003fe20003800000 */
.L_x_10379:
[----:B------:R-:W-:Y:S02]  /*27e90*/  IMAD.MOV.U32 R13, RZ, RZ, R0 ;  /* 0x000000ffff0d7224 */ /* 0x000fe400078e0000 */
[----:B------:R-:W-:Y:S02]  /*27ea0*/  IMAD.MOV.U32 R12, RZ, RZ, 0x4 ;  /* 0x00000004ff0c7424 */ /* 0x000fe400078e00ff */
[----:B------:R-:W-:-:S07]  /*27eb0*/  IMAD.MOV.U32 R8, RZ, RZ, R14 ;  /* 0x000000ffff087224 */ /* 0x000fce00078e000e */
[----:B------:R-:W-:Y:S05]  /*27ec0*/  WARPSYNC.COLLECTIVE R15, `(.L_x_10380) ;  /* 0x000000000f087348 */ /* 0x000fea0003c00000 */
[----:B------:R0:W1:Y:S02]  /*27ed0*/  SHFL.IDX P6, R14, R13, R12, R11 ;  /* 0x0000000c0d0e7389 */ /* 0x00006400000c000b */
[----:B01----:R-:W-:Y:S01]  /*27ee0*/  ENDCOLLECTIVE ;  /* 0x000000000000791b */ /* 0x003fe20003800000 */
.L_x_10380:
[----:B------:R-:W-:-:S05]  /*27ef0*/  @P5 IADD3 R8, P0, R35, R8, RZ ;  /* 0x0000000823085210 */ /* 0x000fca0007f1e0ff */
[----:B------:R-:W-:-:S05]  /*27f00*/  @P5 IMAD.X R7, RZ, RZ, R7, P0 ;  /* 0x000000ffff075224 */ /* 0x000fca00000e0607 */
[----:B------:R-:W-:Y:S01]  /*27f10*/  @P5 MOV R9, R7 ;  /* 0x0000000700095202 */ /* 0x000fe20000000f00 */
[----:B------:R-:W-:-:S04]  /*27f20*/  IMAD.MOV.U32 R13, RZ, RZ, R2 ;  /* 0x000000ffff0d7224 */ /* 0x000fc800078e0002 */
        /* <DEDUP_REMOVED lines=9> */
.L_x_10381:
[----:B------:R-:W-:Y:S01]  /*27fc0*/  IMAD.MOV.U32 R13, RZ, RZ, R0 ;  /* 0x000000ffff0d7224 */ /* 0x000fe200078e0000 */
[----:B------:R-:W-:Y:S02]  /*27fd0*/  MOV R12, 0x5 ;  /* 0x00000005000c7802 */ /* 0x000fe40000000f00 */
        /* <DEDUP_REMOVED lines=12> */
.L_x_10382:
[----:B------:R-:W-:Y:S02]  /*280a0*/  IMAD.MOV.U32 R13, RZ, RZ, R2 ;  /* 0x000000ffff0d7224 */ /* 0x000fe400078e0002 */
[----:B------:R-:W-:-:S07]  /*280b0*/  IMAD.MOV.U32 R7, RZ, RZ, R14 ;  /* 0x000000ffff077224 */ /* 0x000fce00078e000e */
[----:B------:R-:W-:Y:S05]  /*280c0*/  WARPSYNC.COLLECTIVE R15, `(.L_x_10383) ;  /* 0x000000000f087348 */ /* 0x000fea0003c00000 */
[----:B------:R0:W1:Y:S02]  /*280d0*/  SHFL.IDX P6, R14, R13, R12, R11 ;  /* 0x0000000c0d0e7389 */ /* 0x00006400000c000b */
[----:B01----:R-:W-:Y:S01]  /*280e0*/  ENDCOLLECTIVE ;  /* 0x000000000000791b */ /* 0x003fe20003800000 */
.L_x_10383:
[----:B------:R-:W-:Y:S02]  /*280f0*/  IMAD.MOV.U32 R13, RZ, RZ, R0 ;  /* 0x000000ffff0d7224 */ /* 0x000fe400078e0000 */
[----:B------:R-:W-:Y:S02]  /*28100*/  IMAD.MOV.U32 R12, RZ, RZ, 0x6 ;  /* 0x00000006ff0c7424 */ /* 0x000fe400078e00ff */
[----:B------:R-:W-:-:S07]  /*28110*/  IMAD.MOV.U32 R8, RZ, RZ, R14 ;  /* 0x000000ffff087224 */ /* 0x000fce00078e000e */
[----:B------:R-:W-:Y:S05]  /*28120*/  WARPSYNC.COLLECTIVE R15, `(.L_x_10384) ;  /* 0x000000000f087348 */ /* 0x000fea0003c00000 */
[----:B------:R0:W1:Y:S02]  /*28130*/  SHFL.IDX P6, R14, R13, R12, R11 ;  /* 0x0000000c0d0e7389 */ /* 0x00006400000c000b */
[----:B01----:R-:W-:Y:S01]  /*28140*/  ENDCOLLECTIVE ;  /* 0x000000000000791b */ /* 0x003fe20003800000 */
.L_x_10384:
[----:B------:R-:W-:-:S05]  /*28150*/  @P5 IADD3 R8, P0, R35, R8, RZ ;  /* 0x0000000823085210 */ /* 0x000fca0007f1e0ff */
[----:B------:R-:W-:-:S04]  /*28160*/  @P5 IMAD.X R7, RZ, RZ, R7, P0 ;  /* 0x000000ffff075224 */ /* 0x000fc800000e0607 */
[----:B------:R-:W-:Y:S01]  /*28170*/  @P5 IMAD.MOV.U32 R9, RZ, RZ, R7 ;  /* 0x000000ffff095224 */ /* 0x000fe200078e0007 */
[----:B------:R-:W-:-:S04]  /*28180*/  MOV R13, R2 ;  /* 0x00000002000d7202 */ /* 0x000fc80000000f00 */
        /* <DEDUP_REMOVED lines=8> */
.L_x_10385:
[----:B------:R-:W-:Y:S02]  /*28210*/  IMAD.MOV.U32 R13, RZ, RZ, R0 ;  /* 0x000000ffff0d7224 */ /* 0x000fe400078e0000 */
[----:B------:R-:W-:Y:S02]  /*28220*/  IMAD.MOV.U32 R12, RZ, RZ, 0x7 ;  /* 0x00000007ff0c7424 */ /* 0x000fe400078e00ff */
[----:B------:R-:W-:-:S07]  /*28230*/  IMAD.MOV.U32 R8, RZ, RZ, R14 ;  /* 0x000000ffff087224 */ /* 0x000fce00078e000e */
[----:B------:R-:W-:Y:S05]  /*28240*/  WARPSYNC.COLLECTIVE R15, `(.L_x_10386) ;  /* 0x000000000f087348 */ /* 0x000fea0003c00000 */
[----:B------:R0:W1:Y:S02]  /*28250*/  SHFL.IDX P6, R14, R13, R12, R11 ;  /* 0x0000000c0d0e7389 */ /* 0x00006400000c000b */
[----:B01----:R-:W-:Y:S01]  /*28260*/  ENDCOLLECTIVE ;  /* 0x000000000000791b */ /* 0x003fe20003800000 */
.L_x_10386:
        /* <DEDUP_REMOVED lines=12> */
.L_x_10387:
[----:B------:R-:W-:Y:S02]  /*28330*/  IMAD.MOV.U32 R13, RZ, RZ, R4 ;  /* 0x000000ffff0d7224 */ /* 0x000fe400078e0004 */
[----:B------:R-:W-:Y:S02]  /*28340*/  IMAD.MOV.U32 R12, RZ, RZ, RZ ;  /* 0x000000ffff0c7224 */ /* 0x000fe400078e00ff */
[----:B------:R-:W-:-:S07]  /*28350*/  IMAD.MOV.U32 R8, RZ, RZ, R14 ;  /* 0x000000ffff087224 */ /* 0x000fce00078e000e */
[----:B------:R-:W-:Y:S05]  /*28360*/  WARPSYNC.COLLECTIVE R15, `(.L_x_10388) ;  /* 0x000000000f087348 */ /* 0x000fea0003c00000 */
[----:B------:R0:W1:Y:S02]  /*28370*/  SHFL.IDX P6, R14, R13, R12, R11 ;  /* 0x0000000c0d0e7389 */ /* 0x00006400000c000b */
[----:B01----:R-:W-:Y:S01]  /*28380*/  ENDCOLLECTIVE ;  /* 0x000000000000791b */ /* 0x003fe20003800000 */
.L_x_10388:
        /* <DEDUP_REMOVED lines=11> */
.L_x_10389:
[----:B------:R-:W-:Y:S01]  /*28440*/  MOV R13, R4 ;  /* 0x00000004000d7202 */ /* 0x000fe20000000f00 */
[----:B------:R-:W-:Y:S02]  /*28450*/  IMAD.MOV.U32 R12, RZ, RZ, 0x1 ;  /* 0x00000001ff0c7424 */ /* 0x000fe400078e00ff */
[----:B------:R-:W-:-:S07]  /*28460*/  IMAD.MOV.U32 R2, RZ, RZ, R14 ;  /* 0x000000ffff027224 */ /* 0x000fce00078e000e */
[----:B------:R-:W-:Y:S05]  /*28470*/  WARPSYNC.COLLECTIVE R15, `(.L_x_10390) ;  /* 0x000000000f087348 */ /* 0x000fea0003c00000 */
[----:B------:R0:W1:Y:S02]  /*28480*/  SHFL.IDX P6, R14, R13, R12, R11 ;  /* 0x0000000c0d0e7389 */ /* 0x00006400000c000b */
[----:B01----:R-:W-:Y:S01]  /*28490*/  ENDCOLLECTIVE ;  /* 0x000000000000791b */ /* 0x003fe20003800000 */
.L_x_10390:
        /* <DEDUP_REMOVED lines=13> */
.L_x_10391:
[----:B------:R-:W-:Y:S01]  /*28570*/  IMAD.MOV.U32 R5, RZ, RZ, R14 ;  /* 0x000000ffff057224 */ /* 0x000fe200078e000e */
[----:B------:R-:W-:Y:S06]  /*28580*/  BRA `(.L_x_10392) ;  /* 0xffffff74008c7947 */ /* 0x000fec000383ffff */
.L_x_10156:
[----:B------:R-:W-:Y:S02]  /*28590*/  IMAD.MOV.U32 R13, RZ, RZ, R2 ;  /* 0x000000ffff0d7224 */ /* 0x000fe400078e0002 */
[----:B------:R-:W-:Y:S02]  /*285a0*/  IMAD.MOV.U32 R12, RZ, RZ, RZ ;  /* 0x000000ffff0c7224 */ /* 0x000fe400078e00ff */
[----:B------:R-:W-:Y:S02]  /*285b0*/  IMAD.MOV.U32 R11, RZ, RZ, 0x181f ;  /* 0x0000181fff0b7424 */ /* 0x000fe400078e00ff */
[----:B------:R-:W-:Y:S02]  /*285c0*/  IMAD.MOV.U32 R15, RZ, RZ, -0x1 ;  /* 0xffffffffff0f7424 */ /* 0x000fe400078e00ff */
[----:B------:R-:W-:Y:S02]  /*285d0*/  IMAD R33, R33, R7, RZ ;  /* 0x0000000721217224 */ /* 0x000fe400078e02ff */
[----:B------:R-:W-:-:S07]  /*285e0*/  IMAD R17, R17, 0x80, R9 ;  /* 0x0000008011117824 */ /* 0x000fce00078e0209 */
[----:B-----5:R-:W-:Y:S05]  /*285f0*/  WARPSYNC.COLLECTIVE R15, `(.L_x_10393) ;  /* 0x000000000f087348 */ /* 0x020fea0003c00000 */
[----:B------:R0:W1:Y:S02]  /*28600*/  SHFL.IDX P6, R14, R13, R12, R11 ;  /* 0x0000000c0d0e7389 */ /* 0x00006400000c000b */
[----:B01---5:R-:W-:Y:S01]  /*28610*/  ENDCOLLECTIVE ;  /* 0x000000000000791b */ /* 0x023fe20003800000 */
.L_x_10393:
[----:B------:R-:W-:Y:S01]  /*28620*/  ISETP.GE.AND P1, PT, R17, R33, PT ;  /* 0x000000211100720c */ /* 0x000fe20003f26270 */
[----:B------:R-:W-:Y:S01]  /*28630*/  IMAD.MOV.U32 R13, RZ, RZ, R0 ;  /* 0x000000ffff0d7224 */ /* 0x000fe200078e0000 */
[----:B------:R-:W-:-:S11]  /*28640*/  MOV R3, R14 ;  /* 0x0000000e00037202 */ /* 0x000fd60000000f00 */
[----:B------:R-:W-:Y:S05]  /*28650*/  WARPSYNC.COLLECTIVE R15, `(.L_x_10394) ;  /* 0x000000000f087348 */ /* 0x000fea0003c00000 */
[----:B------:R0:W1:Y:S02]  /*28660*/  SHFL.IDX P6, R14, R13, R12, R11 ;  /* 0x0000000c0d0e7389 */ /* 0x00006400000c000b */
[----:B01----:R-:W-:Y:S01]  /*28670*/  ENDCOLLECTIVE ;  /* 0x000000000000791b */ /* 0x003fe20003800000 */
.L_x_10394:
[----:B------:R-:W-:Y:S02]  /*28680*/  IMAD.MOV.U32 R13, RZ, RZ, R2 ;  /* 0x000000ffff0d7224 */ /* 0x000fe400078e0002 */
[----:B------:R-:W-:Y:S02]  /*28690*/  IMAD.MOV.U32 R12, RZ, RZ, 0x1 ;  /* 0x00000001ff0c7424 */ /* 0x000fe400078e00ff */
[----:B------:R-:W-:-:S07]  /*286a0*/  IMAD.MOV.U32 R4, RZ, RZ, R14 ;  /* 0x000000ffff047224 */ /* 0x000fce00078e000e */
[----:B------:R-:W-:Y:S05]  /*286b0*/  WARPSYNC.COLLECTIVE R15, `(.L_x_10395) ;  /* 0x000000000f087348 */ /* 0x000fea0003c00000 */
[----:B------:R0:W1:Y:S02]  /*286c0*/  SHFL.IDX P6, R14, R13, R12, R11 ;  /* 0x0000000c0d0e7389 */ /* 0x00006400000c000b */
[----:B01----:R-:W-:Y:S01]  /*286d0*/  ENDCOLLECTIVE ;  /* 0x000000000000791b */ /* 0x003fe20003800000 */
.L_x_10395:
[----:B------:R-:W-:-:S05]  /*286e0*/  @!P1 IADD3 R4, P3, R35, R4, RZ ;  /* 0x0000000423049210 */ /* 0x000fca0007f7e0ff */
[----:B------:R-:W-:Y:S02]  /*286f0*/  @!P1 IMAD.X R5, RZ, RZ, R3, P3 ;  /* 0x000000ffff059224 */ /* 0x000fe400018e0603 */
[----:B------:R-:W-:-:S03]  /*28700*/  VIADD R3, R17, 0x10 ;  /* 0x0000001011037836 */ /* 0x000fc60000000000 */
[----:B------:R-:W-:Y:S01]  /*28710*/  @!PT LDS RZ, [RZ] ;  /* 0x00000000fffff984 */ /* 0x000fe20000000800 */
[----:B------:R-:W-:Y:S01]  /*28720*/  @!PT LDS RZ, [RZ] ;  /* 0x00000000fffff984 */ /* 0x000fe20000000800 */
[----:B------:R-:W-:Y:S01]  /*28730*/  @!PT LDS RZ, [RZ] ;  /* 0x00000000fffff984 */ /* 0x000fe20000000800 */
[----:B------:R0:W-:Y:S01]  /*28740*/  @!P1 LDGSTS.E.BYPASS.LTC128B.128 [R8+0x14400], desc[UR60][R4.64], !P0 ;  /* 0x1440000004089fae */ /* 0x0001e2000c101d7c */
[----:B------:R-:W-:Y:S02]  /*28750*/  MOV R13, R0 ;  /* 0x00000000000d7202 */ /* 0x000fe40000000f00 */
[----:B------:R-:W-:Y:S01]  /*28760*/  ISETP.GE.AND P1, PT, R3, R33, PT ;  /* 0x000000210300720c */ /* 0x000fe20003f26270 */
[----:B------:R-:W-:-:S12]  /*28770*/  IMAD.MOV.U32 R3, RZ, RZ, R14 ;  /* 0x000000ffff037224 */ /* 0x000fd800078e000e */
[----:B0-----:R-:W-:Y:S05]  /*28780*/  WARPSYNC.COLLECTIVE R15, `(.L_x_10396) ;  /* 0x000000000f087348 */ /* 0x001fea0003c00000 */
[----:B------:R1:W2:Y:S02]  /*28790*/  SHFL.IDX P6, R14, R13, R12, R11 ;  /* 0x0000000c0d0e7389 */ /* 0x0002a400000c000b */
[----:B012---:R-:W-:Y:S01]  /*287a0*/  ENDCOLLECTIVE ;  /* 0x000000000000791b */ /* 0x007fe20003800000 */
.L_x_10396:
[----:B------:R-:W-:Y:S02]  /*287b0*/  IMAD.MOV.U32 R13, RZ, RZ, R2 ;  /* 0x000000ffff0d7224 */ /* 0x000fe400078e0002 */
[----:B------:R-:W-:Y:S02]  /*287c0*/  IMAD.MOV.U32 R12, RZ, RZ, 0x2 ;  /* 0x00000002ff0c7424 */ /* 0x000fe400078e00ff */
[----:B------:R-:W-:-:S07]  /*287d0*/  IMAD.MOV.U32 R6, RZ, RZ, R14 ;  /* 0x000000ffff067224 */ /* 0x000fce00078e000e */
[----:B------:R-:W-:Y:S05]  /*287e0*/  WARPSYNC.COLLECTIVE R15, `(.L_x_10397) ;  /* 0x000000000f087348 */ /* 0x000fea0003c00000 */
[----:B------:R0:W1:Y:S02]  /*287f0*/  SHFL.IDX P6, R14, R13, R12, R11 ;  /* 0x0000000c0d0e7389 */ /* 0x00006400000c000b */
[----:B01----:R-:W-:Y:S01]  /*28800*/  ENDCOLLECTIVE ;  /* 0x000000000000791b */ /* 0x003fe20003800000 */
.L_x_10397:
[----:B------:R-:W-:-:S05]  /*28810*/  @!P1 IADD3 R6, P3, R35, R6, RZ ;  /* 0x0000000623069210 */ /* 0x000fca0007f7e0ff */
[----:B------:R-:W-:Y:S02]  /*28820*/  @!P1 IMAD.X R3, RZ, RZ, R3, P3 ;  /* 0x000000ffff039224 */ /* 0x000fe400018e0603 */
[----:B------:R-:W-:Y:S02]  /*28830*/  @!P1 IMAD.MOV.U32 R4, RZ, RZ, R6 ;  /* 0x000000ffff049224 */ /* 0x000fe400078e0006 */
[----:B------:R-:W-:Y:S02]  /*28840*/  @!P1 IMAD.MOV.U32 R5, RZ, RZ, R3 ;  /* 0x000000ffff059224 */ /* 0x000fe400078e0003 */
[C---:B------:R-:W-:Y:S01]  /*28850*/  VIADD R3, R17.reuse, 0x20 ;  /* 0x0000002011037836 */ /* 0x040fe20000000000 */
[----:B------:R-:W-:Y:S01]  /*28860*/  MOV R13, R0 ;  /* 0x00000000000d7202 */ /* 0x000fe20000000f00 */
[----:B------:R-:W-:Y:S01]  /*28870*/  VIADD R6, R17, 0x60 ;  /* 0x0000006011067836 */ /* 0x000fe20000000000 */
        /* <DEDUP_REMOVED lines=9> */
.L_x_10398:
[----:B------:R-:W-:Y:S02]  /*28910*/  IMAD.MOV.U32 R13, RZ, RZ, R2 ;  /* 0x000000ffff0d7224 */ /* 0x000fe400078e0002 */
[----:B------:R-:W-:Y:S02]  /*28920*/  IMAD.MOV.U32 R12, RZ, RZ, 0x3 ;  /* 0x00000003ff0c7424 */ /* 0x000fe400078e00ff */
[----:B------:R-:W-:-:S07]  /*28930*/  IMAD.MOV.U32 R4, RZ, RZ, R14 ;  /* 0x000000ffff047224 */ /* 0x000fce00078e000e */
[----:B------:R-:W-:Y:S05]  /*28940*/  WARPSYNC.COLLECTIVE R15, `(.L_x_10399) ;  /* 0x000000000f087348 */ /* 0x000fea0003c00000 */
[----:B------:R0:W1:Y:S02]  /*28950*/  SHFL.IDX P6, R14, R13, R12, R11 ;  /* 0x0000000c0d0e7389 */ /* 0x00006400000c000b */
[----:B01----:R-:W-:Y:S01]  /*28960*/  ENDCOLLECTIVE ;  /* 0x000000000000791b */ /* 0x003fe20003800000 */
.L_x_10399:
        /* <DEDUP_REMOVED lines=14> */
.L_x_10400:
[----:B------:R-:W-:Y:S02]  /*28a50*/  IMAD.MOV.U32 R13, RZ, RZ, R2 ;  /* 0x000000ffff0d7224 */ /* 0x000fe400078e0002 */
[----:B------:R-:W-:Y:S01]  /*28a60*/  IMAD.MOV.U32 R12, RZ, RZ, 0x4 ;  /* 0x00000004ff0c7424 */ /* 0x000fe200078e00ff */
[----:B------:R-:W-:-:S07]  /*28a70*/  MOV R4, R14 ;  /* 0x0000000e00047202 */ /* 0x000fce0000000f00 */
[----:B------:R-:W-:Y:S05]  /*28a80*/  WARPSYNC.COLLECTIVE R15, `(.L_x_10401) ;  /* 0x000000000f087348 */ /* 0x000fea0003c00000 */
[----:B------:R0:W1:Y:S02]  /*28a90*/  SHFL.IDX P6, R14, R13, R12, R11 ;  /* 0x0000000c0d0e7389 */ /* 0x00006400000c000b */
[----:B01----:R-:W-:Y:S01]  /*28aa0*/  ENDCOLLECTIVE ;  /* 0x000000000000791b */ /* 0x003fe20003800000 */
.L_x_10401:
        /* <DEDUP_REMOVED lines=14> */
.L_x_10402:
[----:B------:R-:W-:Y:S02]  /*28b90*/  IMAD.MOV.U32 R13, RZ, RZ, R2 ;  /* 0x000000ffff0d7224 */ /* 0x000fe400078e0002 */
[----:B------:R-:W-:Y:S02]  /*28ba0*/  IMAD.MOV.U32 R12, RZ, RZ, 0x5 ;  /* 0x00000005ff0c7424 */ /* 0x000fe400078e00ff */
[----:B------:R-:W-:-:S07]  /*28bb0*/  IMAD.MOV.U32 R4, RZ, RZ, R14 ;  /* 0x000000ffff047224 */ /* 0x000fce00078e000e */
[----:B------:R-:W-:Y:S05]  /*28bc0*/  WARPSYNC.COLLECTIVE R15, `(.L_x_10403) ;  /* 0x000000000f087348 */ /* 0x000fea0003c00000 */
[----:B------:R0:W1:Y:S02]  /*28bd0*/  SHFL.IDX P6, R14, R13, R12, R11 ;  /* 0x0000000c0d0e7389 */ /* 0x00006400000c000b */
[----:B01----:R-:W-:Y:S01]  /*28be0*/  ENDCOLLECTIVE ;  /* 0x000000000000791b */ /* 0x003fe20003800000 */
.L_x_10403:
[----:B------:R-:W-:-:S04]  /*28bf0*/  @!P1 IADD3 R4, P2, R35, R4, RZ ;  /* 0x0000000423049210 */ /* 0x000fc80007f5e0ff */
[----:B------:R-:W-:-:S05]  /*28c00*/  @!P1 IADD3.X R3, RZ, R3, RZ, P2, !PT ;  /* 0x00000003ff039210 */ /* 0x000fca00017fe4ff */
        /* <DEDUP_REMOVED lines=12> */
.L_x_10404:
[----:B------:R-:W-:Y:S02]  /*28cd0*/  IMAD.MOV.U32 R13, RZ, RZ, R2 ;  /* 0x000000ffff0d7224 */ /* 0x000fe400078e0002 */
[----:B------:R-:W-:Y:S02]  /*28ce0*/  IMAD.MOV.U32 R12, RZ, RZ, 0x6 ;  /* 0x00000006ff0c7424 */ /* 0x000fe400078e00ff */
[----:B------:R-:W-:-:S07]  /*28cf0*/  IMAD.MOV.U32 R4, RZ, RZ, R14 ;  /* 0x000000ffff047224 */ /* 0x000fce00078e000e */
[----:B------:R-:W-:Y:S05]  /*28d00*/  WARPSYNC.COLLECTIVE R15, `(.L_x_10405) ;  /* 0x000000000f087348 */ /* 0x000fea0003c00000 */
[----:B------:R0:W1:Y:S02]  /*28d10*/  SHFL.IDX P6, R14, R13, R12, R11 ;  /* 0x0000000c0d0e7389 */ /* 0x00006400000c000b */
[----:B01----:R-:W-:Y:S01]  /*28d20*/  ENDCOLLECTIVE ;  /* 0x000000000000791b */ /* 0x003fe20003800000 */
.L_x_10405:
[----:B------:R-:W-:-:S05]  /*28d30*/  @!P1 IADD3 R4, P2, R35, R4, RZ ;  /* 0x0000000423049210 */ /* 0x000fca0007f5e0ff */
[----:B------:R-:W-:Y:S01]  /*28d40*/  @!P1 IMAD.X R3, RZ, RZ, R3, P2 ;  /* 0x000000ffff039224 */ /* 0x000fe200010e0603 */
[----:B------:R-:W-:-:S04]  /*28d50*/  ISETP.GE.AND P2, PT, R6, R33, PT ;  /* 0x000000210600720c */ /* 0x000fc80003f46270 */
[----:B------:R-:W-:Y:S01]  /*28d60*/  @!P1 MOV R5, R3 ;  /* 0x0000000300059202 */ /* 0x000fe20000000f00 */
[----:B------:R-:W-:-:S04]  /*28d70*/  IMAD.MOV.U32 R13, RZ, RZ, R0 ;  /* 0x000000ffff0d7224 */ /* 0x000fc800078e0000 */
        /* <DEDUP_REMOVED lines=8> */
.L_x_10406:
[----:B------:R-:W-:Y:S01]  /*28e00*/  MOV R13, R2 ;  /* 0x00000002000d7202 */ /* 0x000fe20000000f00 */
[----:B------:R-:W-:Y:S02]  /*28e10*/  IMAD.MOV.U32 R12, RZ, RZ, 0x7 ;  /* 0x00000007ff0c7424 */ /* 0x000fe400078e00ff */
[----:B------:R-:W-:-:S07]  /*28e20*/  IMAD.MOV.U32 R4, RZ, RZ, R14 ;  /* 0x000000ffff047224 */ /* 0x000fce00078e000e */
[----:B------:R-:W-:Y:S05]  /*28e30*/  WARPSYNC.COLLECTIVE R15, `(.L_x_10407) ;  /* 0x000000000f087348 */ /* 0x000fea0003c00000 */
[----:B------:R0:W1:Y:S02]  /*28e40*/  SHFL.IDX P6, R14, R13, R12, R11 ;  /* 0x0000000c0d0e7389 */ /* 0x00006400000c000b */
[----:B01----:R-:W-:Y:S01]  /*28e50*/  ENDCOLLECTIVE ;  /* 0x000000000000791b */ /* 0x003fe20003800000 */
.L_x_10407:
        /* <DEDUP_REMOVED lines=12> */
.L_x_10408:
[----:B------:R-:W-:Y:S01]  /*28f20*/  IMAD.MOV.U32 R0, RZ, RZ, R14 ;  /* 0x000000ffff007224 */ /* 0x000fe200078e000e */
[----:B------:R-:W-:Y:S06]  /*28f30*/  BRA `(.L_x_10409) ;  /* 0xffffff7400c07947 */ /* 0x000fec000383ffff */
.L_x_10159:
[----:B0-----:R0:W1:Y:S02]  /*28f40*/  SYNCS.PHASECHK.TRANS64.TRYWAIT P0, [R22+URZ+0x22820], R0 ;  /* 0x02282000160075a7 */ /* 0x001064000800017f */
[----:B-1----:R-:W-:Y:S05]  /*28f50*/  @!P0 NANOSLEEP.SYNCS 0x989680 ;  /* 0x009896800000895d */ /* 0x002fea0003900000 */
[----:B------:R-:W1:Y:S02]  /*28f60*/  @!P0 SYNCS.PHASECHK.TRANS64 P0, [R22+URZ+0x22820], R0 ;  /* 0x02282000160085a7 */ /* 0x000e64000800007f */
[----:B-1----:R-:W-:Y:S05]  /*28f70*/  @!P0 BRA `(.L_x_10159) ;  /* 0xfffffffc00f08947 */ /* 0x002fea000383ffff */
[----:B------:R-:W-:Y:S05]  /*28f80*/  BRA `(.L_x_10410) ;  /* 0xffffff78001c7947 */ /* 0x000fea000383ffff */
.L_x_10163:
[----:B0-----:R0:W1:Y:S02]  /*28f90*/  SYNCS.PHASECHK.TRANS64.TRYWAIT P0, [R0+URZ+0x22880], R33 ;  /* 0x02288021000075a7 */ /* 0x001064000800017f */
[----:B-1----:R-:W-:Y:S05]  /*28fa0*/  @!P0 NANOSLEEP.SYNCS 0x989680 ;  /* 0x009896800000895d */ /* 0x002fea0003900000 */
[----:B------:R-:W1:Y:S02]  /*28fb0*/  @!P0 SYNCS.PHASECHK.TRANS64 P0, [R0+URZ+0x22880], R33 ;  /* 0x02288021000085a7 */ /* 0x000e64000800007f */
[----:B-1----:R-:W-:Y:S05]  /*28fc0*/  @!P0 BRA `(.L_x_10163) ;  /* 0xfffffffc00f08947 */ /* 0x002fea000383ffff */
[----:B------:R-:W-:Y:S05]  /*28fd0*/  BRA `(.L_x_10411) ;  /* 0xffffff7c00447947 */ /* 0x000fea000383ffff */
.L_x_10164:
        /* <DEDUP_REMOVED lines=8> */
.L_x_10413:
[----:B------:R-:W-:Y:S05]  /*29060*/  BSYNC B0 ;  /* 0x0000000000007941 */ /* 0x000fea0003800000 */
.L_x_10412:
[----:B------:R-:W-:Y:S01]  /*29070*/  IMAD.MOV.U32 R13, RZ, RZ, R9 ;  /* 0x000000ffff0d7224 */ /* 0x000fe200078e0009 */
[----:B------:R-:W-:Y:S01]  /*29080*/  MOV R3, R14 ;  /* 0x0000000e00037202 */ /* 0x000fe20000000f00 */
[----:B------:R-:W-:Y:S02]  /*29090*/  IMAD.MOV.U32 R12, RZ, RZ, RZ ;  /* 0x000000ffff0c7224 */ /* 0x000fe400078e00ff */
[----:B------:R-:W-:Y:S02]  /*290a0*/  IMAD.MOV.U32 R11, RZ, RZ, 0x181f ;  /* 0x0000181fff0b7424 */ /* 0x000fe400078e00ff */
[----:B------:R-:W-:Y:S02]  /*290b0*/  IMAD.MOV.U32 R15, RZ, RZ, -0x1 ;  /* 0xffffffffff0f7424 */ /* 0x000fe400078e00ff */
[----:B------:R-:W-:-:S07]  /*290c0*/  IMAD.IADD R6, R22, 0x1, R6 ;  /* 0x0000000116067824 */ /* 0x000fce00078e0206 */
[----:B------:R-:W-:Y:S05]  /*290d0*/  WARPSYNC.COLLECTIVE R15, `(.L_x_10414) ;  /* 0x000000000f087348 */ /* 0x000fea0003c00000 */
[----:B------:R0:W1:Y:S02]  /*290e0*/  SHFL.IDX P6, R14, R13, R12, R11 ;  /* 0x0000000c0d0e7389 */ /* 0x00006400000c000b */
[----:B01----:R-:W-:Y:S01]  /*290f0*/  ENDCOLLECTIVE ;  /* 0x000000000000791b */ /* 0x003fe20003800000 */
.L_x_10414:
[----:B------:R-:W-:Y:S01]  /*29100*/  IMAD.MOV.U32 R13, RZ, RZ, R20 ;  /* 0x000000ffff0d7224 */ /* 0x000fe200078e0014 */
[----:B------:R-:W-:Y:S01]  /*29110*/  MOV R12, 0x1 ;  /* 0x00000001000c7802 */ /* 0x000fe20000000f00 */
[----:B------:R-:W-:-:S07]  /*29120*/  IMAD.MOV.U32 R2, RZ, RZ, R14 ;  /* 0x000000ffff027224 */ /* 0x000fce00078e000e */
[----:B------:R-:W-:Y:S05]  /*29130*/  WARPSYNC.COLLECTIVE R15, `(.L_x_10415) ;  /* 0x000000000f087348 */ /* 0x000fea0003c00000 */
[----:B------:R0:W1:Y:S02]  /*29140*/  SHFL.IDX P6, R14, R13, R12, R11 ;  /* 0x0000000c0d0e7389 */ /* 0x00006400000c000b */
[----:B01----:R-:W-:Y:S01]  /*29150*/  ENDCOLLECTIVE ;  /* 0x000000000000791b */ /* 0x003fe20003800000 */
.L_x_10415:
        /* <DEDUP_REMOVED lines=11> */
.L_x_10416:
        /* <DEDUP_REMOVED lines=9> */
.L_x_10417:
[----:B------:R-:W-:Y:S01]  /*292a0*/  @!PT LDS RZ, [RZ] ;  /* 0x00000000fffff984 */ /* 0x000fe20000000800 */
[----:B------:R-:W-:Y:S01]  /*292b0*/  @!PT LDS RZ, [RZ] ;  /* 0x00000000fffff984 */ /* 0x000fe20000000800 */
[----:B------:R-:W-:Y:S01]  /*292c0*/  @!PT LDS RZ, [RZ] ;  /* 0x00000000fffff984 */ /* 0x000fe20000000800 */
[----:B------:R0:W-:Y:S01]  /*292d0*/  LDGSTS.E.BYPASS.LTC128B.128 [R6+0xac00], desc[UR60][R2.64], !P2 ;  /* 0x0ac0000002067fae */ /* 0x0001e2000d101d7c */
[----:B------:R-:W-:Y:S01]  /*292e0*/  MOV R13, R9 ;  /* 0x00000009000d7202 */ /* 0x000fe20000000f00 */
[----:B0-----:R-:W-:-:S07]  /*292f0*/  IMAD.MOV.U32 R3, RZ, RZ, R14 ;  /* 0x000000ffff037224 */ /* 0x001fce00078e000e */
[----:B------:R-:W-:Y:S05]  /*29300*/  WARPSYNC.COLLECTIVE R15, `(.L_x_10418) ;  /* 0x000000000f087348 */ /* 0x000fea0003c00000 */
[----:B------:R0:W1:Y:S02]  /*29310*/  SHFL.IDX P6, R14, R13, R12, R11 ;  /* 0x0000000c0d0e7389 */ /* 0x00006400000c000b */
[----:B01----:R-:W-:Y:S01]  /*29320*/  ENDCOLLECTIVE ;  /* 0x000000000000791b */ /* 0x003fe20003800000 */
.L_x_10418:
[----:B------:R-:W-:Y:S02]  /*29330*/  IMAD.MOV.U32 R13, RZ, RZ, R20 ;  /* 0x000000ffff0d7224 */ /* 0x000fe400078e0014 */
[----:B------:R-:W-:Y:S02]  /*29340*/  IMAD.MOV.U32 R12, RZ, RZ, 0x3 ;  /* 0x00000003ff0c7424 */ /* 0x000fe400078e00ff */
[----:B------:R-:W-:-:S07]  /*29350*/  IMAD.MOV.U32 R2, RZ, RZ, R14 ;  /* 0x000000ffff027224 */ /* 0x000fce00078e000e */
[----:B------:R-:W-:Y:S05]  /*29360*/  WARPSYNC.COLLECTIVE R15, `(.L_x_10419) ;  /* 0x000000000f087348 */ /* 0x000fea0003c00000 */
[----:B------:R0:W1:Y:S02]  /*29370*/  SHFL.IDX P6, R14, R13, R12, R11 ;  /* 0x0000000c0d0e7389 */ /* 0x00006400000c000b */
[----:B01----:R-:W-:Y:S01]  /*29380*/  ENDCOLLECTIVE ;  /* 0x000000000000791b */ /* 0x003fe20003800000 */
.L_x_10419:
        /* <DEDUP_REMOVED lines=11> */
.L_x_10420:
[----:B------:R-:W-:Y:S01]  /*29440*/  MOV R13, R20 ;  /* 0x00000014000d7202 */ /* 0x000fe20000000f00 */
[----:B------:R-:W-:Y:S02]  /*29450*/  IMAD.MOV.U32 R12, RZ, RZ, 0x4 ;  /* 0x00000004ff0c7424 */ /* 0x000fe400078e00ff */
[----:B------:R-:W-:-:S07]  /*29460*/  IMAD.MOV.U32 R2, RZ, RZ, R14 ;  /* 0x000000ffff027224 */ /* 0x000fce00078e000e */
[----:B------:R-:W-:Y:S05]  /*29470*/  WARPSYNC.COLLECTIVE R15, `(.L_x_10421) ;  /* 0x000000000f087348 */ /* 0x000fea0003c00000 */
[----:B------:R0:W1:Y:S02]  /*29480*/  SHFL.IDX P6, R14, R13, R12, R11 ;  /* 0x0000000c0d0e7389 */ /* 0x00006400000c000b */
[----:B01----:R-:W-:Y:S01]  /*29490*/  ENDCOLLECTIVE ;  /* 0x000000000000791b */ /* 0x003fe20003800000 */
.L_x_10421:
        /* <DEDUP_REMOVED lines=11> */
.L_x_10422:
[----:B------:R-:W-:Y:S02]  /*29550*/  IMAD.MOV.U32 R13, RZ, RZ, R20 ;  /* 0x000000ffff0d7224 */ /* 0x000fe400078e0014 */
[----:B------:R-:W-:Y:S02]  /*29560*/  IMAD.MOV.U32 R12, RZ, RZ, 0x5 ;  /* 0x00000005ff0c7424 */ /* 0x000fe400078e00ff */
[----:B------:R-:W-:-:S07]  /*29570*/  IMAD.MOV.U32 R2, RZ, RZ, R14 ;  /* 0x000000ffff027224 */ /* 0x000fce00078e000e */
[----:B------:R-:W-:Y:S05]  /*29580*/  WARPSYNC.COLLECTIVE R15, `(.L_x_10423) ;  /* 0x000000000f087348 */ /* 0x000fea0003c00000 */
[----:B------:R0:W1:Y:S02]  /*29590*/  SHFL.IDX P6, R14, R13, R12, R11 ;  /* 0x0000000c0d0e7389 */ /* 0x00006400000c000b */
[----:B01----:R-:W-:Y:S01]  /*295a0*/  ENDCOLLECTIVE ;  /* 0x000000000000791b */ /* 0x003fe20003800000 */
.L_x_10423:
[----:B------:R-:W-:-:S05]  /*295b0*/  IADD3 R2, P0, R35, R2, RZ ;  /* 0x0000000223027210 */ /* 0x000fca0007f1e0ff */
[----:B------:R-:W-:-:S05]  /*295c0*/  IMAD.X R3, RZ, RZ, R3, P0 ;  /* 0x000000ffff037224 */ /* 0x000fca00000e0603 */
        /* <DEDUP_REMOVED lines=9> */
.L_x_10424:
[----:B------:R-:W-:Y:S02]  /*29660*/  IMAD.MOV.U32 R13, RZ, RZ, R20 ;  /* 0x000000ffff0d7224 */ /* 0x000fe400078e0014 */
[----:B------:R-:W-:Y:S02]  /*29670*/  IMAD.MOV.U32 R12, RZ, RZ, 0x6 ;  /* 0x00000006ff0c7424 */ /* 0x000fe400078e00ff */
[----:B------:R-:W-:-:S07]  /*29680*/  IMAD.MOV.U32 R2, RZ, RZ, R14 ;  /* 0x000000ffff027224 */ /* 0x000fce00078e000e */
[----:B------:R-:W-:Y:S05]  /*29690*/  WARPSYNC.COLLECTIVE R15, `(.L_x_10425) ;  /* 0x000000000f087348 */ /* 0x000fea0003c00000 */
[----:B------:R0:W1:Y:S02]  /*296a0*/  SHFL.IDX P6, R14, R13, R12, R11 ;  /* 0x0000000c0d0e7389 */ /* 0x00006400000c000b */
[----:B01----:R-:W-:Y:S01]  /*296b0*/  ENDCOLLECTIVE ;  /* 0x000000000000791b */ /* 0x003fe20003800000 */
.L_x_10425:
        /* <DEDUP_REMOVED lines=11> */
.L_x_10426:
[----:B------:R-:W-:Y:S01]  /*29770*/  IMAD.MOV.U32 R13, RZ, RZ, R20 ;  /* 0x000000ffff0d7224 */ /* 0x000fe200078e0014 */
[----:B------:R-:W-:Y:S01]  /*29780*/  MOV R12, 0x7 ;  /* 0x00000007000c7802 */ /* 0x000fe20000000f00 */
[----:B------:R-:W-:-:S07]  /*29790*/  IMAD.MOV.U32 R2, RZ, RZ, R14 ;  /* 0x000000ffff027224 */ /* 0x000fce00078e000e */
[----:B------:R-:W-:Y:S05]  /*297a0*/  WARPSYNC.COLLECTIVE R15, `(.L_x_10427) ;  /* 0x000000000f087348 */ /* 0x000fea0003c00000 */
[----:B------:R0:W1:Y:S02]  /*297b0*/  SHFL.IDX P6, R14, R13, R12, R11 ;  /* 0x0000000c0d0e7389 */ /* 0x00006400000c000b */
[----:B01----:R-:W-:Y:S01]  /*297c0*/  ENDCOLLECTIVE ;  /* 0x000000000000791b */ /* 0x003fe20003800000 */
.L_x_10427:
        /* <DEDUP_REMOVED lines=11> */
.L_x_10428:
        /* <DEDUP_REMOVED lines=9> */
.L_x_10429:
        /* <DEDUP_REMOVED lines=9> */
.L_x_10430:
        /* <DEDUP_REMOVED lines=8> */
.L_x_10431:
        /* <DEDUP_REMOVED lines=9> */
.L_x_10432:
[----:B------:R-:W-:Y:S01]  /*29ab0*/  IMAD.MOV.U32 R2, RZ, RZ, R14 ;  /* 0x000000ffff027224 */ /* 0x000fe200078e000e */
[----:B------:R-:W-:Y:S06]  /*29ac0*/  BRA `(.L_x_10433) ;  /* 0xffffff7400e07947 */ /* 0x000fec000383ffff */
.L_x_10169:
[----:B---3--:R3:W4:Y:S02]  /*29ad0*/  SYNCS.PHASECHK.TRANS64.TRYWAIT P0, [R0+URZ+0x22840], R33 ;  /* 0x02284021000075a7 */ /* 0x008724000800017f */
[----:B----4-:R-:W-:Y:S05]  /*29ae0*/  @!P0 NANOSLEEP.SYNCS 0x989680 ;  /* 0x009896800000895d */ /* 0x010fea0003900000 */
[----:B------:R-:W4:Y:S02]  /*29af0*/  @!P0 SYNCS.PHASECHK.TRANS64 P0, [R0+URZ+0x22840], R33 ;  /* 0x02284021000085a7 */ /* 0x000f24000800007f */
[----:B----4-:R-:W-:Y:S05]  /*29b00*/  @!P0 BRA `(.L_x_10169) ;  /* 0xfffffffc00f08947 */ /* 0x010fea000383ffff */
[----:B------:R-:W-:Y:S05]  /*29b10*/  BRA `(.L_x_10434) ;  /* 0xffffff7800307947 */ /* 0x000fea000383ffff */
.L_x_10170:
[----:B------:R-:W-:Y:S01]  /*29b20*/  BSSY B0, `(.L_x_10435) ;  /* 0x0000008000007945 */ /* 0x000fe20003800000 */
[----:B------:R-:W-:Y:S01]  /*29b30*/  MOV R13, R5 ;  /* 0x00000005000d7202 */ /* 0x000fe20000000f00 */
[----:B------:R-:W-:Y:S02]  /*29b40*/  IMAD.MOV.U32 R12, RZ, RZ, RZ ;  /* 0x000000ffff0c7224 */ /* 0x000fe400078e00ff */
[----:B------:R-:W-:Y:S02]  /*29b50*/  IMAD.MOV.U32 R11, RZ, RZ, 0x181f ;  /* 0x0000181fff0b7424 */ /* 0x000fe400078e00ff */
[----:B------:R-:W-:-:S07]  /*29b60*/  IMAD.MOV.U32 R15, RZ, RZ, -0x1 ;  /* 0xffffffffff0f7424 */ /* 0x000fce00078e00ff */
[----:B0-23--:R-:W-:Y:S05]  /*29b70*/  WARPSYNC.COLLECTIVE R15, `(.L_x_10436) ;  /* 0x000000000f087348 */ /* 0x00dfea0003c00000 */
[----:B------:R1:W4:Y:S02]  /*29b80*/  SHFL.IDX P6, R14, R13, R12, R11 ;  /* 0x0000000c0d0e7389 */ /* 0x00032400000c000b */
[----:B01234-:R-:W-:Y:S01]  /*29b90*/  ENDCOLLECTIVE ;  /* 0x000000000000791b */ /* 0x01ffe20003800000 */
.L_x_10436:
[----:B------:R-:W-:Y:S05]  /*29ba0*/  BSYNC B0 ;  /* 0x0000000000007941 */ /* 0x000fea0003800000 */
.L_x_10435:
        /* <DEDUP_REMOVED lines=8> */
.L_x_10437:
[----:B------:R-:W-:Y:S02]  /*29c30*/  IMAD.MOV.U32 R13, RZ, RZ, R5 ;  /* 0x000000ffff0d7224 */ /* 0x000fe400078e0005 */
[----:B------:R-:W-:Y:S01]  /*29c40*/  IMAD.MOV.U32 R12, RZ, RZ, 0x1 ;  /* 0x00000001ff0c7424 */ /* 0x000fe200078e00ff */
[----:B------:R-:W-:-:S07]  /*29c50*/  MOV R2, R14 ;  /* 0x0000000e00027202 */ /* 0x000fce0000000f00 */
[----:B------:R-:W-:Y:S05]  /*29c60*/  WARPSYNC.COLLECTIVE R15, `(.L_x_10438) ;  /* 0x000000000f087348 */ /* 0x000fea0003c00000 */
[----:B------:R0:W1:Y:S02]  /*29c70*/  SHFL.IDX P6, R14, R13, R12, R11 ;  /* 0x0000000c0d0e7389 */ /* 0x00006400000c000b */
[----:B01----:R-:W-:Y:S01]  /*29c80*/  ENDCOLLECTIVE ;  /* 0x000000000000791b */ /* 0x003fe20003800000 */
.L_x_10438:
        /* <DEDUP_REMOVED lines=11> */
.L_x_10439:
[----:B------:R-:W-:Y:S01]  /*29d40*/  IMAD.MOV.U32 R13, RZ, RZ, R5 ;  /* 0x000000ffff0d7224 */ /* 0x000fe200078e0005 */
[----:B------:R-:W-:Y:S01]  /*29d50*/  MOV R12, 0x2 ;  /* 0x00000002000c7802 */ /* 0x000fe20000000f00 */
[----:B------:R-:W-:-:S07]  /*29d60*/  IMAD.MOV.U32 R10, RZ, RZ, R14 ;  /* 0x000000ffff0a7224 */ /* 0x000fce00078e000e */
[----:B------:R-:W-:Y:S05]  /*29d70*/  WARPSYNC.COLLECTIVE R15, `(.L_x_10440) ;  /* 0x000000000f087348 */ /* 0x000fea0003c00000 */
[----:B------:R0:W1:Y:S02]  /*29d80*/  SHFL.IDX P6, R14, R13, R12, R11 ;  /* 0x0000000c0d0e7389 */ /* 0x00006400000c000b */
[----:B01----:R-:W-:Y:S01]  /*29d90*/  ENDCOLLECTIVE ;  /* 0x000000000000791b */ /* 0x003fe20003800000 */
.L_x_10440:
        /* <DEDUP_REMOVED lines=11> */
.L_x_10441:
[----:B------:R-:W-:Y:S02]  /*29e50*/  IMAD.MOV.U32 R13, RZ, RZ, R5 ;  /* 0x000000ffff0d7224 */ /* 0x000fe400078e0005 */
[----:B------:R-:W-:Y:S02]  /*29e60*/  IMAD.MOV.U32 R12, RZ, RZ, 0x3 ;  /* 0x00000003ff0c7424 */ /* 0x000fe400078e00ff */
[----:B------:R-:W-:-:S07]  /*29e70*/  IMAD.MOV.U32 R2, RZ, RZ, R14 ;  /* 0x000000ffff027224 */ /* 0x000fce00078e000e */
[----:B------:R-:W-:Y:S05]  /*29e80*/  WARPSYNC.COLLECTIVE R15, `(.L_x_10442) ;  /* 0x000000000f087348 */ /* 0x000fea0003c00000 */
[----:B------:R0:W1:Y:S02]  /*29e90*/  SHFL.IDX P6, R14, R13, R12, R11 ;  /* 0x0000000c0d0e7389 */ /* 0x00006400000c000b */
[----:B01----:R-:W-:Y:S01]  /*29ea0*/  ENDCOLLECTIVE ;  /* 0x000000000000791b */ /* 0x003fe20003800000 */
.L_x_10442:
        /* <DEDUP_REMOVED lines=11> */
.L_x_10443:
[----:B------:R-:W-:Y:S02]  /*29f60*/  IMAD.MOV.U32 R13, RZ, RZ, R5 ;  /* 0x000000ffff0d7224 */ /* 0x000fe400078e0005 */
[----:B------:R-:W-:Y:S01]  /*29f70*/  IMAD.MOV.U32 R12, RZ, RZ, 0x4 ;  /* 0x00000004ff0c7424 */ /* 0x000fe200078e00ff */
[----:B------:R-:W-:-:S07]  /*29f80*/  MOV R2, R14 ;  /* 0x0000000e00027202 */ /* 0x000fce0000000f00 */
[----:B------:R-:W-:Y:S05]  /*29f90*/  WARPSYNC.COLLECTIVE R15, `(.L_x_10444) ;  /* 0x000000000f087348 */ /* 0x000fea0003c00000 */
[----:B------:R0:W1:Y:S02]  /*29fa0*/  SHFL.IDX P6, R14, R13, R12, R11 ;  /* 0x0000000c0d0e7389 */ /* 0x00006400000c000b */
[----:B01----:R-:W-:Y:S01]  /*29fb0*/  ENDCOLLECTIVE ;  /* 0x000000000000791b */ /* 0x003fe20003800000 */
.L_x_10444:
        /* <DEDUP_REMOVED lines=11> */
.L_x_10445:
[----:B------:R-:W-:Y:S01]  /*2a070*/  IMAD.MOV.U32 R13, RZ, RZ, R5 ;  /* 0x000000ffff0d7224 */ /* 0x000fe200078e0005 */
[----:B------:R-:W-:Y:S01]  /*2a080*/  MOV R12, 0x5 ;  /* 0x00000005000c7802 */ /* 0x000fe20000000f00 */
[----:B------:R-:W-:-:S07]  /*2a090*/  IMAD.MOV.U32 R2, RZ, RZ, R14 ;  /* 0x000000ffff027224 */ /* 0x000fce00078e000e */
[----:B------:R-:W-:Y:S05]  /*2a0a0*/  WARPSYNC.COLLECTIVE R15, `(.L_x_10446) ;  /* 0x000000000f087348 */ /* 0x000fea0003c00000 */
[----:B------:R0:W1:Y:S02]  /*2a0b0*/  SHFL.IDX P6, R14, R13, R12, R11 ;  /* 0x0000000c0d0e7389 */ /* 0x00006400000c000b */
[----:B01----:R-:W-:Y:S01]  /*2a0c0*/  ENDCOLLECTIVE ;  /* 0x000000000000791b */ /* 0x003fe20003800000 */
.L_x_10446:
        /* <DEDUP_REMOVED lines=11> */
.L_x_10447:
[----:B------:R-:W-:Y:S02]  /*2a180*/  IMAD.MOV.U32 R13, RZ, RZ, R5 ;  /* 0x000000ffff0d7224 */ /* 0x000fe400078e0005 */
[----:B------:R-:W-:Y:S02]  /*2a190*/  IMAD.MOV.U32 R12, RZ, RZ, 0x6 ;  /* 0x00000006ff0c7424 */ /* 0x000fe400078e00ff */
[----:B------:R-:W-:-:S07]  /*2a1a0*/  IMAD.MOV.U32 R2, RZ, RZ, R14 ;  /* 0x000000ffff027224 */ /* 0x000fce00078e000e */
[----:B------:R-:W-:Y:S05]  /*2a1b0*/  WARPSYNC.COLLECTIVE R15, `(.L_x_10448) ;  /* 0x000000000f087348 */ /* 0x000fea0003c00000 */
[----:B------:R0:W1:Y:S02]  /*2a1c0*/  SHFL.IDX P6, R14, R13, R12, R11 ;  /* 0x0000000c0d0e7389 */ /* 0x00006400000c000b */
[----:B01----:R-:W-:Y:S01]  /*2a1d0*/  ENDCOLLECTIVE ;  /* 0x000000000000791b */ /* 0x003fe20003800000 */
.L_x_10448:
        /* <DEDUP_REMOVED lines=11> */
.L_x_10449:
[----:B------:R-:W-:Y:S02]  /*2a290*/  IMAD.MOV.U32 R13, RZ, RZ, R5 ;  /* 0x000000ffff0d7224 */ /* 0x000fe400078e0005 */
[----:B------:R-:W-:Y:S01]  /*2a2a0*/  IMAD.MOV.U32 R12, RZ, RZ, 0x7 ;  /* 0x00000007ff0c7424 */ /* 0x000fe200078e00ff */
[----:B------:R-:W-:-:S07]  /*2a2b0*/  MOV R2, R14 ;  /* 0x0000000e00027202 */ /* 0x000fce0000000f00 */
[----:B------:R-:W-:Y:S05]  /*2a2c0*/  WARPSYNC.COLLECTIVE R15, `(.L_x_10450) ;  /* 0x000000000f087348 */ /* 0x000fea0003c00000 */
[----:B------:R0:W1:Y:S02]  /*2a2d0*/  SHFL.IDX P6, R14, R13, R12, R11 ;  /* 0x0000000c0d0e7389 */ /* 0x00006400000c000b */
[----:B01----:R-:W-:Y:S01]  /*2a2e0*/  ENDCOLLECTIVE ;  /* 0x000000000000791b */ /* 0x003fe20003800000 */
.L_x_10450:
        /* <DEDUP_REMOVED lines=11> */
.L_x_10451:
[----:B------:R-:W-:Y:S01]  /*2a3a0*/  IMAD.MOV.U32 R13, RZ, RZ, R8 ;  /* 0x000000ffff0d7224 */ /* 0x000fe200078e0008 */
[----:B------:R-:W-:Y:S01]  /*2a3b0*/  MOV R12, RZ ;  /* 0x000000ff000c7202 */ /* 0x000fe20000000f00 */
[----:B------:R-:W-:-:S07]  /*2a3c0*/  IMAD.MOV.U32 R10, RZ, RZ, R14 ;  /* 0x000000ffff0a7224 */ /* 0x000fce00078e000e */
[----:B------:R-:W-:Y:S05]  /*2a3d0*/  WARPSYNC.COLLECTIVE R15, `(.L_x_10452) ;  /* 0x000000000f087348 */ /* 0x000fea0003c00000 */
[----:B------:R0:W1:Y:S02]  /*2a3e0*/  SHFL.IDX P6, R14, R13, R12, R11 ;  /* 0x0000000c0d0e7389 */ /* 0x00006400000c000b */
[----:B01----:R-:W-:Y:S01]  /*2a3f0*/  ENDCOLLECTIVE ;  /* 0x000000000000791b */ /* 0x003fe20003800000 */
.L_x_10452:
        /* <DEDUP_REMOVED lines=11> */
.L_x_10453:
[----:B------:R-:W-:Y:S02]  /*2a4b0*/  IMAD.MOV.U32 R13, RZ, RZ, R8 ;  /* 0x000000ffff0d7224 */ /* 0x000fe400078e0008 */
[----:B------:R-:W-:Y:S02]  /*2a4c0*/  IMAD.MOV.U32 R12, RZ, RZ, 0x1 ;  /* 0x00000001ff0c7424 */ /* 0x000fe400078e00ff */
[----:B------:R-:W-:-:S07]  /*2a4d0*/  IMAD.MOV.U32 R5, RZ, RZ, R14 ;  /* 0x000000ffff057224 */ /* 0x000fce00078e000e */
[----:B------:R-:W-:Y:S05]  /*2a4e0*/  WARPSYNC.COLLECTIVE R15, `(.L_x_10454) ;  /* 0x000000000f087348 */ /* 0x000fea0003c00000 */
[----:B------:R0:W1:Y:S02]  /*2a4f0*/  SHFL.IDX P6, R14, R13, R12, R11 ;  /* 0x0000000c0d0e7389 */ /* 0x00006400000c000b */
[----:B01----:R-:W-:Y:S01]  /*2a500*/  ENDCOLLECTIVE ;  /* 0x000000000000791b */ /* 0x003fe20003800000 */
.L_x_10454:
        /* <DEDUP_REMOVED lines=11> */
.L_x_10455:
[----:B------:R-:W-:Y:S01]  /*2a5c0*/  MOV R2, R14 ;  /* 0x0000000e00027202 */ /* 0x000fe20000000f00 */
[----:B------:R-:W-:Y:S06]  /*2a5d0*/  BRA `(.L_x_10456) ;  /* 0xffffff7000c87947 */ /* 0x000fec000383ffff */
.L_x_10175:
[----:B-1----:R1:W2:Y:S02]  /*2a5e0*/  SYNCS.PHASECHK.TRANS64.TRYWAIT P2, [R0+URZ+0x22870], R2 ;  /* 0x02287002000075a7 */ /* 0x0022a4000804017f */
[----:B--2---:R-:W-:Y:S05]  /*2a5f0*/  @!P2 NANOSLEEP.SYNCS 0x989680 ;  /* 0x009896800000a95d */ /* 0x004fea0003900000 */
[----:B------:R-:W2:Y:S02]  /*2a600*/  @!P2 SYNCS.PHASECHK.TRANS64 P2, [R0+URZ+0x22870], R2 ;  /* 0x022870020000a5a7 */ /* 0x000ea4000804007f */
[----:B--2---:R-:W-:Y:S05]  /*2a610*/  @!P2 BRA `(.L_x_10175) ;  /* 0xfffffffc00f0a947 */ /* 0x004fea000383ffff */
[----:B------:R-:W-:Y:S05]  /*2a620*/  BRA `(.L_x_10457) ;  /* 0xffffff74002c7947 */ /* 0x000fea000383ffff */
.L_x_10177:
[----:B-1----:R1:W2:Y:S02]  /*2a630*/  SYNCS.PHASECHK.TRANS64.TRYWAIT P2, [R0+URZ+0x22860], R3 ;  /* 0x02286003000075a7 */ /* 0x0022a4000804017f */
[----:B--2---:R-:W-:Y:S05]  /*2a640*/  @!P2 NANOSLEEP.SYNCS 0x989680 ;  /* 0x009896800000a95d */ /* 0x004fea0003900000 */
[----:B------:R-:W2:Y:S02]  /*2a650*/  @!P2 SYNCS.PHASECHK.TRANS64 P2, [R0+URZ+0x22860], R3 ;  /* 0x022860030000a5a7 */ /* 0x000ea4000804007f */
[----:B--2---:R-:W-:Y:S05]  /*2a660*/  @!P2 BRA `(.L_x_10177) ;  /* 0xfffffffc00f0a947 */ /* 0x004fea000383ffff */
[----:B------:R-:W-:Y:S05]  /*2a670*/  BRA `(.L_x_10458) ;  /* 0xffffff74003c7947 */ /* 0x000fea000383ffff */
.L_x_10185:
[----:B0-----:R0:W1:Y:S02]  /*2a680*/  SYNCS.PHASECHK.TRANS64.TRYWAIT P1, [R0+URZ+0x22870], R3 ;  /* 0x02287003000075a7 */ /* 0x001064000802017f */
[----:B-1----:R-:W-:Y:S05]  /*2a690*/  @!P1 NANOSLEEP.SYNCS 0x989680 ;  /* 0x009896800000995d */ /* 0x002fea0003900000 */
[----:B------:R-:W1:Y:S02]  /*2a6a0*/  @!P1 SYNCS.PHASECHK.TRANS64 P1, [R0+URZ+0x22870], R3 ;  /* 0x02287003000095a7 */ /* 0x000e64000802007f */
[----:B-1----:R-:W-:Y:S05]  /*2a6b0*/  @!P1 BRA `(.L_x_10185) ;  /* 0xfffffffc00f09947 */ /* 0x002fea000383ffff */
[----:B------:R-:W-:Y:S05]  /*2a6c0*/  BRA `(.L_x_10459) ;  /* 0xffffff7c00747947 */ /* 0x000fea000383ffff */
.L_x_10187:
[----:B0-----:R0:W1:Y:S02]  /*2a6d0*/  SYNCS.PHASECHK.TRANS64.TRYWAIT P1, [R0+URZ+0x22860], R3 ;  /* 0x02286003000075a7 */ /* 0x001064000802017f */
[----:B-1----:R-:W-:Y:S05]  /*2a6e0*/  @!P1 NANOSLEEP.SYNCS 0x989680 ;  /* 0x009896800000995d */ /* 0x002fea0003900000 */
[----:B------:R-:W1:Y:S02]  /*2a6f0*/  @!P1 SYNCS.PHASECHK.TRANS64 P1, [R0+URZ+0x22860], R3 ;  /* 0x02286003000095a7 */ /* 0x000e64000802007f */
[----:B-1----:R-:W-:Y:S05]  /*2a700*/  @!P1 BRA `(.L_x_10187) ;  /* 0xfffffffc00f09947 */ /* 0x002fea000383ffff */
[----:B------:R-:W-:Y:S05]  /*2a710*/  BRA `(.L_x_10460) ;  /* 0xffffff7c00847947 */ /* 0x000fea000383ffff */
.L_x_10192:
        /* <DEDUP_REMOVED lines=8> */
.L_x_10462:
[----:B------:R-:W-:Y:S05]  /*2a7a0*/  BSYNC B0 ;  /* 0x0000000000007941 */ /* 0x000fea0003800000 */
.L_x_10461:
        /* <DEDUP_REMOVED lines=9> */
.L_x_10463:
        /* <DEDUP_REMOVED lines=18> */
.L_x_10464:
[----:B------:R-:W-:Y:S02]  /*2a960*/  MOV R12, 0x2 ;  /* 0x00000002000c7802 */ /* 0x000fe40000000f00 */
[----:B------:R-:W-:-:S05]  /*2a970*/  SEL R7, R14, RZ, P1 ;  /* 0x000000ff0e077207 */ /* 0x000fca0000800000 */
[----:B------:R-:W-:-:S04]  /*2a980*/  IMAD.IADD R4, R2, 0x1, R7 ;  /* 0x0000000102047824 */ /* 0x000fc800078e0207 */
[----:B------:R-:W-:-:S07]  /*2a990*/  IMAD.MOV.U32 R13, RZ, RZ, R4 ;  /* 0x000000ffff0d7224 */ /* 0x000fce00078e0004 */
[----:B------:R-:W-:Y:S05]  /*2a9a0*/  WARPSYNC.COLLECTIVE R15, `(.L_x_10465) ;  /* 0x000000000f087348 */ /* 0x000fea0003c00000 */
[----:B------:R0:W1:Y:S02]  /*2a9b0*/  SHFL.UP P6, R14, R13, R12, R11 ;  /* 0x0400000c0d0e7389 */ /* 0x00006400000c000b */
[----:B01----:R-:W-:Y:S01]  /*2a9c0*/  ENDCOLLECTIVE ;  /* 0x000000000000791b */ /* 0x003fe20003800000 */
.L_x_10465:
[----:B------:R-:W-:Y:S01]  /*2a9d0*/  IMAD.MOV.U32 R12, RZ, RZ, 0x4 ;  /* 0x00000004ff0c7424 */ /* 0x000fe200078e00ff */
[----:B------:R-:W-:-:S05]  /*2a9e0*/  SEL R3, R14, RZ, P2 ;  /* 0x000000ff0e037207 */ /* 0x000fca0001000000 */
[----:B------:R-:W-:-:S04]  /*2a9f0*/  IMAD.IADD R6, R4, 0x1, R3 ;  /* 0x0000000104067824 */ /* 0x000fc800078e0203 */
[----:B------:R-:W-:-:S07]  /*2aa00*/  IMAD.MOV.U32 R13, RZ, RZ, R6 ;  /* 0x000000ffff0d7224 */ /* 0x000fce00078e0006 */
[----:B------:R-:W-:Y:S05]  /*2aa10*/  WARPSYNC.COLLECTIVE R15, `(.L_x_10466) ;  /* 0x000000000f087348 */ /* 0x000fea0003c00000 */
[----:B------:R0:W1:Y:S02]  /*2aa20*/  SHFL.UP P6, R14, R13, R12, R11 ;  /* 0x0400000c0d0e7389 */ /* 0x00006400000c000b */
[----:B01----:R-:W-:Y:S01]  /*2aa30*/  ENDCOLLECTIVE ;  /* 0x000000000000791b */ /* 0x003fe20003800000 */
.L_x_10466:
[----:B------:R-:W-:Y:S01]  /*2aa40*/  IMAD.MOV.U32 R12, RZ, RZ, 0x8 ;  /* 0x00000008ff0c7424 */ /* 0x000fe200078e00ff */
[----:B------:R-:W-:-:S05]  /*2aa50*/  SEL R7, R14, RZ, P3 ;  /* 0x000000ff0e077207 */ /* 0x000fca0001800000 */
[----:B------:R-:W-:-:S04]  /*2aa60*/  IMAD.IADD R7, R6, 0x1, R7 ;  /* 0x0000000106077824 */ /* 0x000fc800078e0207 */
[----:B------:R-:W-:-:S07]  /*2aa70*/  IMAD.MOV.U32 R13, RZ, RZ, R7 ;  /* 0x000000ffff0d7224 */ /* 0x000fce00078e0007 */
[----:B------:R-:W-:Y:S05]  /*2aa80*/  WARPSYNC.COLLECTIVE R15, `(.L_x_10467) ;  /* 0x000000000f087348 */ /* 0x000fea0003c00000 */
[----:B------:R0:W1:Y:S02]  /*2aa90*/  SHFL.UP P6, R14, R13, R12, R11 ;  /* 0x0400000c0d0e7389 */ /* 0x00006400000c000b */
[----:B01----:R-:W-:Y:S01]  /*2aaa0*/  ENDCOLLECTIVE ;  /* 0x000000000000791b */ /* 0x003fe20003800000 */
.L_x_10467:
[----:B------:R-:W-:Y:S02]  /*2aab0*/  MOV R12, 0x10 ;  /* 0x00000010000c7802 */ /* 0x000fe40000000f00 */
[----:B------:R-:W-:-:S05]  /*2aac0*/  SEL R4, R14, RZ, P4 ;  /* 0x000000ff0e047207 */ /* 0x000fca0002000000 */
[----:B------:R-:W-:-:S04]  /*2aad0*/  IMAD.IADD R4, R7, 0x1, R4 ;  /* 0x0000000107047824 */ /* 0x000fc800078e0204 */
[----:B------:R-:W-:-:S07]  /*2aae0*/  IMAD.MOV.U32 R13, RZ, RZ, R4 ;  /* 0x000000ffff0d7224 */ /* 0x000fce00078e0004 */
[----:B------:R-:W-:Y:S05]  /*2aaf0*/  WARPSYNC.COLLECTIVE R15, `(.L_x_10468) ;  /* 0x000000000f087348 */ /* 0x000fea0003c00000 */
[----:B------:R0:W1:Y:S02]  /*2ab00*/  SHFL.UP P6, R14, R13, R12, R11 ;  /* 0x0400000c0d0e7389 */ /* 0x00006400000c000b */
[----:B01----:R-:W-:Y:S01]  /*2ab10*/  ENDCOLLECTIVE ;  /* 0x000000000000791b */ /* 0x003fe20003800000 */
.L_x_10468:
        /* <DEDUP_REMOVED lines=8> */
.L_x_10469:
[----:B------:R-:W-:Y:S05]  /*2aba0*/  BRA `(.L_x_10470) ;  /* 0xffffff84000c7947 */ /* 0x000fea000383ffff */
.L_x_10197:
        /* <DEDUP_REMOVED lines=8> */
.L_x_10472:
[----:B------:R-:W-:Y:S05]  /*2ac30*/  BSYNC B0 ;  /* 0x0000000000007941 */ /* 0x000fea0003800000 */
.L_x_10471:
[----:B------:R-:W-:Y:S01]  /*2ac40*/  SEL R13, R14, RZ, P1 ;  /* 0x000000ff0e0d7207 */ /* 0x000fe20000800000 */
[----:B------:R-:W-:Y:S02]  /*2ac50*/  IMAD.MOV.U32 R12, RZ, RZ, 0x2 ;  /* 0x00000002ff0c7424 */ /* 0x000fe400078e00ff */
[----:B------:R-:W-:Y:S01]  /*2ac60*/  IMAD.MOV.U32 R11, RZ, RZ, RZ ;  /* 0x000000ffff0b7224 */ /* 0x000fe200078e00ff */
[----:B------:R-:W-:Y:S01]  /*2ac70*/  IADD3 R13, R2, R13, RZ ;  /* 0x0000000d020d7210 */ /* 0x000fe20007ffe0ff */
[----:B------:R-:W-:-:S07]  /*2ac80*/  IMAD.MOV.U32 R15, RZ, RZ, -0x1 ;  /* 0xffffffffff0f7424 */ /* 0x000fce00078e00ff */
[----:B------:R-:W-:Y:S05]  /*2ac90*/  WARPSYNC.COLLECTIVE R15, `(.L_x_10473) ;  /* 0x000000000f087348 */ /* 0x000fea0003c00000 */
[----:B------:R0:W1:Y:S02]  /*2aca0*/  SHFL.UP P6, R14, R13, R12, R11 ;  /* 0x0400000c0d0e7389 */ /* 0x00006400000c000b */
[----:B01----:R-:W-:Y:S01]  /*2acb0*/  ENDCOLLECTIVE ;  /* 0x000000000000791b */ /* 0x003fe20003800000 */
.L_x_10473:
[----:B------:R-:W-:Y:S01]  /*2acc0*/  IMAD.MOV.U32 R12, RZ, RZ, 0x4 ;  /* 0x00000004ff0c7424 */ /* 0x000fe200078e00ff */
[----:B------:R-:W-:-:S05]  /*2acd0*/  SEL R4, R14, RZ, P2 ;  /* 0x000000ff0e047207 */ /* 0x000fca0001000000 */
[----:B------:R-:W-:-:S04]  /*2ace0*/  IMAD.IADD R4, R13, 0x1, R4 ;  /* 0x000000010d047824 */ /* 0x000fc800078e0204 */
[----:B------:R-:W-:-:S07]  /*2acf0*/  IMAD.MOV.U32 R13, RZ, RZ, R4 ;  /* 0x000000ffff0d7224 */ /* 0x000fce00078e0004 */
[----:B------:R-:W-:Y:S05]  /*2ad00*/  WARPSYNC.COLLECTIVE R15, `(.L_x_10474) ;  /* 0x000000000f087348 */ /* 0x000fea0003c00000 */
[----:B------:R0:W1:Y:S02]  /*2ad10*/  SHFL.UP P6, R14, R13, R12, R11 ;  /* 0x0400000c0d0e7389 */ /* 0x00006400000c000b */
[----:B01----:R-:W-:Y:S01]  /*2ad20*/  ENDCOLLECTIVE ;  /* 0x000000000000791b */ /* 0x003fe20003800000 */
.L_x_10474:
[----:B------:R-:W-:Y:S02]  /*2ad30*/  MOV R12, 0x8 ;  /* 0x00000008000c7802 */ /* 0x000fe40000000f00 */
[----:B------:R-:W-:-:S05]  /*2ad40*/  SEL R3, R14, RZ, P3 ;  /* 0x000000ff0e037207 */ /* 0x000fca0001800000 */
[----:B------:R-:W-:-:S04]  /*2ad50*/  IMAD.IADD R6, R4, 0x1, R3 ;  /* 0x0000000104067824 */ /* 0x000fc800078e0203 */
[----:B------:R-:W-:-:S07]  /*2ad60*/  IMAD.MOV.U32 R13, RZ, RZ, R6 ;  /* 0x000000ffff0d7224 */ /* 0x000fce00078e0006 */
[----:B------:R-:W-:Y:S05]  /*2ad70*/  WARPSYNC.COLLECTIVE R15, `(.L_x_10475) ;  /* 0x000000000f087348 */ /* 0x000fea0003c00000 */
[----:B------:R0:W1:Y:S02]  /*2ad80*/  SHFL.UP P6, R14, R13, R12, R11 ;  /* 0x0400000c0d0e7389 */ /* 0x00006400000c000b */
[----:B01----:R-:W-:Y:S01]  /*2ad90*/  ENDCOLLECTIVE ;  /* 0x000000000000791b */ /* 0x003fe20003800000 */
.L_x_10475:
[----:B------:R-:W-:Y:S01]  /*2ada0*/  IMAD.MOV.U32 R12, RZ, RZ, 0x10 ;  /* 0x00000010ff0c7424 */ /* 0x000fe200078e00ff */
[----:B------:R-:W-:-:S05]  /*2adb0*/  SEL R7, R14, RZ, P4 ;  /* 0x000000ff0e077207 */ /* 0x000fca0002000000 */
[----:B------:R-:W-:-:S04]  /*2adc0*/  IMAD.IADD R7, R6, 0x1, R7 ;  /* 0x0000000106077824 */ /* 0x000fc800078e0207 */
[----:B------:R-:W-:-:S07]  /*2add0*/  IMAD.MOV.U32 R13, RZ, RZ, R7 ;  /* 0x000000ffff0d7224 */ /* 0x000fce00078e0007 */
[----:B------:R-:W-:Y:S05]  /*2ade0*/  WARPSYNC.COLLECTIVE R15, `(.L_x_10476) ;  /* 0x000000000f087348 */ /* 0x000fea0003c00000 */
[----:B------:R0:W1:Y:S02]  /*2adf0*/  SHFL.UP P6, R14, R13, R12, R11 ;  /* 0x0400000c0d0e7389 */ /* 0x00006400000c000b */
[----:B01----:R-:W-:Y:S01]  /*2ae00*/  ENDCOLLECTIVE ;  /* 0x000000000000791b */ /* 0x003fe20003800000 */
.L_x_10476:
        /* <DEDUP_REMOVED lines=8> */
.L_x_10477:
[----:B------:R-:W-:Y:S05]  /*2ae90*/  BRA `(.L_x_10478) ;  /* 0xffffff8000ec7947 */ /* 0x000fea000383ffff */
.L_x_10199:
[----:B------:R-:W-:Y:S01]  /*2aea0*/  BSSY B0, `(.L_x_10479) ;  /* 0x0000006000007945 */ /* 0x000fe20003800000 */
[----:B------:R-:W-:Y:S01]  /*2aeb0*/  PLOP3.LUT P6, PT, P6, PT, PT, 0x8, 0x0 ;  /* 0x000000000000781c */ /* 0x000fe200037ce170 */
[----:B------:R-:W-:-:S12]  /*2aec0*/  IMAD.MOV.U32 R15, RZ, RZ, -0x1 ;  /* 0xffffffffff0f7424 */ /* 0x000fd800078e00ff */
[----:B0----5:R-:W-:Y:S05]  /*2aed0*/  WARPSYNC.COLLECTIVE R15, `(.L_x_10480) ;  /* 0x000000000f087348 */ /* 0x021fea0003c00000 */
[----:B------:R-:W-:Y:S01]  /*2aee0*/  VOTE.ANY R14, PT, P6 ;  /* 0x00000000000e7806 */ /* 0x000fe200030e0100 */
[----:B0----5:R-:W-:Y:S06]  /*2aef0*/  ENDCOLLECTIVE ;  /* 0x000000000000791b */ /* 0x021fec0003800000 */
.L_x_10480:
[----:B------:R-:W-:Y:S05]  /*2af00*/  BSYNC B0 ;  /* 0x0000000000007941 */ /* 0x000fea0003800000 */
.L_x_10479:
[----:B------:R-:W-:Y:S01]  /*2af10*/  MOV R5, R14 ;  /* 0x0000000e00057202 */ /* 0x000fe20000000f00 */
[----:B------:R-:W-:Y:S02]  /*2af20*/  IMAD.MOV.U32 R13, RZ, RZ, R2 ;  /* 0x000000ffff0d7224 */ /* 0x000fe400078e0002 */
[----:B------:R-:W-:Y:S01]  /*2af30*/  IMAD.MOV.U32 R11, RZ, RZ, 0x1f ;  /* 0x0000001fff0b7424 */ /* 0x000fe200078e00ff */
[----:B------:R-:W0:Y:S01]  /*2af40*/  POPC R6, R5 ;  /* 0x0000000500067309 */ /* 0x000e220000000000 */
[----:B------:R-:W-:Y:S02]  /*2af50*/  IMAD.MOV.U32 R15, RZ, RZ, -0x1 ;  /* 0xffffffffff0f7424 */ /* 0x000fe400078e00ff */
[----:B0-----:R-:W-:-:S07]  /*2af60*/  IMAD.MOV.U32 R12, RZ, RZ, R6 ;  /* 0x000000ffff0c7224 */ /* 0x001fce00078e0006 */
[----:B------:R-:W-:Y:S05]  /*2af70*/  WARPSYNC.COLLECTIVE R15, `(.L_x_10481) ;  /* 0x000000000f087348 */ /* 0x000fea0003c00000 */
[----:B------:R0:W1:Y:S02]  /*2af80*/  SHFL.IDX P6, R14, R13, R12, R11 ;  /* 0x0000000c0d0e7389 */ /* 0x00006400000c000b */
[----:B01----:R-:W-:Y:S01]  /*2af90*/  ENDCOLLECTIVE ;  /* 0x000000000000791b */ /* 0x003fe20003800000 */
.L_x_10481:
[----:B------:R-:W-:Y:S01]  /*2afa0*/  IMAD.MOV.U32 R17, RZ, RZ, R14 ;  /* 0x000000ffff117224 */ /* 0x000fe200078e000e */
[----:B------:R-:W-:Y:S06]  /*2afb0*/  BRA `(.L_x_10482) ;  /* 0xffffff8000dc7947 */ /* 0x000fec000383ffff */
.L_x_10201:
[----:B------:R-:W-:Y:S01]  /*2afc0*/  BSSY B0, `(.L_x_10483) ;  /* 0x0000007000007945 */ /* 0x000fe20003800000 */
[----:B------:R-:W-:Y:S01]  /*2afd0*/  IMAD.MOV.U32 R13, RZ, RZ, R3 ;  /* 0x000000ffff0d7224 */ /* 0x000fe200078e0003 */
[----:B------:R-:W-:Y:S01]  /*2afe0*/  MOV R15, 0xffffffff ;  /* 0xffffffff000f7802 */ /* 0x000fe20000000f00 */
[----:B------:R-:W-:-:S07]  /*2aff0*/  IMAD.MOV.U32 R11, RZ, RZ, 0x1f ;  /* 0x0000001fff0b7424 */ /* 0x000fce00078e00ff */
[----:B012--5:R-:W-:Y:S05]  /*2b000*/  WARPSYNC.COLLECTIVE R15, `(.L_x_10484) ;  /* 0x000000000f087348 */ /* 0x027fea0003c00000 */
[----:B------:R3:W4:Y:S02]  /*2b010*/  SHFL.IDX P6, R14, R13, R12, R11 ;  /* 0x0000000c0d0e7389 */ /* 0x00072400000c000b */
[----:B012345:R-:W-:Y:S01]  /*2b020*/  ENDCOLLECTIVE ;  /* 0x000000000000791b */ /* 0x03ffe20003800000 */
.L_x_10484:
[----:B------:R-:W-:Y:S05]  /*2b030*/  BSYNC B0 ;  /* 0x0000000000007941 */ /* 0x000fea0003800000 */
.L_x_10483:
[----:B------:R-:W-:Y:S01]  /*2b040*/  IMAD.MOV.U32 R5, RZ, RZ, R14 ;  /* 0x000000ffff057224 */ /* 0x000fe200078e000e */
[----:B------:R-:W-:Y:S06]  /*2b050*/  BRA `(.L_x_10200) ;  /* 0xffffff8000d07947 */ /* 0x000fec000383ffff */
.L_x_10205:
[----:B0-----:R0:W1:Y:S02]  /*2b060*/  SYNCS.PHASECHK.TRANS64.TRYWAIT P0, [R5+URZ+0x22820], R0 ;  /* 0x02282000050075a7 */ /* 0x001064000800017f */
[----:B-1----:R-:W-:Y:S05]  /*2b070*/  @!P0 NANOSLEEP.SYNCS 0x989680 ;  /* 0x009896800000895d */ /* 0x002fea0003900000 */
[----:B------:R-:W1:Y:S02]  /*2b080*/  @!P0 SYNCS.PHASECHK.TRANS64 P0, [R5+URZ+0x22820], R0 ;  /* 0x02282000050085a7 */ /* 0x000e64000800007f */
[----:B-1----:R-:W-:Y:S05]  /*2b090*/  @!P0 BRA `(.L_x_10205) ;  /* 0xfffffffc00f08947 */ /* 0x002fea000383ffff */
[----:B------:R-:W-:Y:S05]  /*2b0a0*/  BRA `(.L_x_10485) ;  /* 0xffffff8800507947 */ /* 0x000fea000383ffff */
.L_x_10206:
        /* <DEDUP_REMOVED lines=8> */
[----:B0-2--5:R-:W-:Y:S05]  /*2b130*/  WARPSYNC.COLLECTIVE R15, `(.L_x_10487) ;  /* 0x000000000f087348 */ /* 0x025fea0003c00000 */
[----:B------:R1:W3:Y:S02]  /*2b140*/  SHFL.IDX P6, R14, R13, R12, R11 ;  /* 0x0000000c0d0e7389 */ /* 0x0002e400000c000b */
[----:B0123-5:R-:W-:Y:S01]  /*2b150*/  ENDCOLLECTIVE ;  /* 0x000000000000791b */ /* 0x02ffe20003800000 */
.L_x_10487:
[----:B------:R-:W-:Y:S05]  /*2b160*/  BSYNC B0 ;  /* 0x0000000000007941 */ /* 0x000fea0003800000 */
.L_x_10486:
[----:B------:R-:W-:Y:S05]  /*2b170*/  BRA `(.L_x_10488) ;  /* 0xffffff8800387947 */ /* 0x000fea000383ffff */
.L_x_10207:
[----:B------:R-:W-:Y:S01]  /*2b180*/  BSSY B0, `(.L_x_10489) ;  /* 0x0000006000007945 */ /* 0x000fe20003800000 */
[----:B------:R-:W-:-:S07]  /*2b190*/  IMAD.MOV.U32 R15, RZ, RZ, -0x1 ;  /* 0xffffffffff0f7424 */ /* 0x000fce00078e00ff */
[----:B0-2--5:R-:W-:Y:S05]  /*2b1a0*/  WARPSYNC.COLLECTIVE R15, `(.L_x_10490) ;  /* 0x000000000f0c7348 */ /* 0x025fea0003c00000 */
[----:B------:R-:W-:Y:S02]  /*2b1b0*/  ELECT P6, UR62, PT ;  /* 0x00000000003e782f */ /* 0x000fe400038c0000 */
[----:B------:R-:W-:Y:S01]  /*2b1c0*/  MOV R14, UR62 ;  /* 0x0000003e000e7c02 */ /* 0x000fe20008000f00 */
[----:B0-2--5:R-:W-:Y:S10]  /*2b1d0*/  ENDCOLLECTIVE ;  /* 0x000000000000791b */ /* 0x025ff40003800000 */
.L_x_10490:
[----:B------:R-:W-:Y:S05]  /*2b1e0*/  BSYNC B0 ;  /* 0x0000000000007941 */ /* 0x000fea0003800000 */
.L_x_10489:
[----:B------:R-:W-:Y:S05]  /*2b1f0*/  BRA `(.L_x_10491) ;  /* 0xffffff88002c7947 */ /* 0x000fea000383ffff */
.L_x_10209:
[----:B0-----:R0:W1:Y:S02]  /*2b200*/  SYNCS.PHASECHK.TRANS64.TRYWAIT P1, [R3+URZ+0x22840], R2 ;  /* 0x02284002030075a7 */ /* 0x001064000802017f */
[----:B-1----:R-:W-:Y:S05]  /*2b210*/  @!P1 NANOSLEEP.SYNCS 0x989680 ;  /* 0x009896800000995d */ /* 0x002fea0003900000 */
[----:B------:R-:W1:Y:S02]  /*2b220*/  @!P1 SYNCS.PHASECHK.TRANS64 P1, [R3+URZ+0x22840], R2 ;  /* 0x02284002030095a7 */ /* 0x000e64000802007f */
[----:B-1----:R-:W-:Y:S05]  /*2b230*/  @!P1 BRA `(.L_x_10209) ;  /* 0xfffffffc00f09947 */ /* 0x002fea000383ffff */
[----:B------:R-:W-:Y:S05]  /*2b240*/  BRA `(.L_x_10492) ;  /* 0xffffff8800507947 */ /* 0x000fea000383ffff */
.L_x_10211:
[----:B-1----:R1:W3:Y:S02]  /*2b250*/  SYNCS.PHASECHK.TRANS64.TRYWAIT P1, [R5+URZ+0x22840], R0 ;  /* 0x02284000050075a7 */ /* 0x0022e4000802017f */
[----:B---3--:R-:W-:Y:S05]  /*2b260*/  @!P1 NANOSLEEP.SYNCS 0x989680 ;  /* 0x009896800000995d */ /* 0x008fea0003900000 */
[----:B------:R-:W3:Y:S02]  /*2b270*/  @!P1 SYNCS.PHASECHK.TRANS64 P1, [R5+URZ+0x22840], R0 ;  /* 0x02284000050095a7 */ /* 0x000ee4000802007f */
[----:B---3--:R-:W-:Y:S05]  /*2b280*/  @!P1 BRA `(.L_x_10211) ;  /* 0xfffffffc00f09947 */ /* 0x008fea000383ffff */
[----:B------:R-:W-:Y:S05]  /*2b290*/  BRA `(.L_x_10493) ;  /* 0xffffff8800607947 */ /* 0x000fea000383ffff */
.L_x_10213:
[----:B---3--:R3:W4:Y:S02]  /*2b2a0*/  SYNCS.PHASECHK.TRANS64.TRYWAIT P1, [R3+URZ+0x22860], R2 ;  /* 0x02286002030075a7 */ /* 0x008724000802017f */
[----:B----4-:R-:W-:Y:S05]  /*2b2b0*/  @!P1 NANOSLEEP.SYNCS 0x989680 ;  /* 0x009896800000995d */ /* 0x010fea0003900000 */
[----:B------:R-:W4:Y:S02]  /*2b2c0*/  @!P1 SYNCS.PHASECHK.TRANS64 P1, [R3+URZ+0x22860], R2 ;  /* 0x02286002030095a7 */ /* 0x000f24000802007f */
[----:B----4-:R-:W-:Y:S05]  /*2b2d0*/  @!P1 BRA `(.L_x_10213) ;  /* 0xfffffffc00f09947 */ /* 0x010fea000383ffff */
[----:B------:R-:W-:Y:S05]  /*2b2e0*/  BRA `(.L_x_10494) ;  /* 0xffffff88005c7947 */ /* 0x000fea000383ffff */
.L_x_10215:
[----:B----4-:R4:W0:Y:S02]  /*2b2f0*/  SYNCS.PHASECHK.TRANS64.TRYWAIT P1, [R5+URZ+0x22860], R0 ;  /* 0x02286000050075a7 */ /* 0x010824000802017f */
[----:B0-----:R-:W-:Y:S05]  /*2b300*/  @!P1 NANOSLEEP.SYNCS 0x989680 ;  /* 0x009896800000995d */ /* 0x001fea0003900000 */
[----:B------:R-:W0:Y:S02]  /*2b310*/  @!P1 SYNCS.PHASECHK.TRANS64 P1, [R5+URZ+0x22860], R0 ;  /* 0x02286000050095a7 */ /* 0x000e24000802007f */
[----:B0-----:R-:W-:Y:S05]  /*2b320*/  @!P1 BRA `(.L_x_10215) ;  /* 0xfffffffc00f09947 */ /* 0x001fea000383ffff */
[----:B------:R-:W-:Y:S05]  /*2b330*/  BRA `(.L_x_10495) ;  /* 0xffffff8800587947 */ /* 0x000fea000383ffff */
.L_x_10217:
[----:B------:R0:W0:Y:S02]  /*2b340*/  SYNCS.PHASECHK.TRANS64.TRYWAIT P1, [R3+URZ+0x22880], R2 ;  /* 0x02288002030075a7 */ /* 0x000024000802017f */
[----:B0-----:R-:W-:Y:S05]  /*2b350*/  @!P1 NANOSLEEP.SYNCS 0x989680 ;  /* 0x009896800000995d */ /* 0x001fea0003900000 */
[----:B------:R-:W0:Y:S02]  /*2b360*/  @!P1 SYNCS.PHASECHK.TRANS64 P1, [R3+URZ+0x22880], R2 ;  /* 0x02288002030095a7 */ /* 0x000e24000802007f */
[----:B0-----:R-:W-:Y:S05]  /*2b370*/  @!P1 BRA `(.L_x_10217) ;  /* 0xfffffffc00f09947 */ /* 0x001fea000383ffff */
[----:B------:R-:W-:Y:S05]  /*2b380*/  BRA `(.L_x_10496) ;  /* 0xffffff8800547947 */ /* 0x000fea000383ffff */
.L_x_10497:
        /* <DEDUP_REMOVED lines=15> */
.L_x_15851:


//--------------------- .text._ZN7cutlass13device_kernelIN5flash11enable_sm90INS1_16FlashAttnFwdSm90INS1_25CollectiveMainloopFwdSm90ILi2EN4cute5tupleIJNS5_1CILi1EEES8_S8_EEENS6_IJNS7_ILi192EEENS7_ILi128EEENS7_ILi96EEEEEELi96ENS_12float_e4m3_tEfNS_4arch4Sm90ELb0ELb0ELb0ELb0ELb1ELb0ELb0ELb1ELb1ELb1ELb0ELb0EEENS1_21CollectiveEpilogueFwdINS6_IJSA_SC_SB_EEES9_NS_10bfloat16_tESG_Li384ELb0ELb1ELb0ELb1EEENS1_29StaticPersistentTileSchedulerILb0EEEEEEEEEvNT_6ParamsE --------------------------
	.section	.text._ZN7cutlass13device_kernelIN5flash11enable_sm90INS1_16FlashAttnFwdSm90INS1_25CollectiveMainloopFwdSm90ILi2EN4cute5tupleIJNS5_1CILi1EEES8_S8_EEENS6_IJNS7_ILi192EEENS7_ILi128EEENS7_ILi96EEEEEELi96ENS_12float_e4m3_tEfNS_4arch4Sm90ELb0ELb0ELb0ELb0ELb1ELb0ELb0ELb1ELb1ELb1ELb0ELb0EEENS1_21CollectiveEpilogueFwdINS6_IJSA_SC_SB_EEES9_NS_10bfloat16_tESG_Li384ELb0ELb1ELb0ELb1EEENS1_29StaticPersistentTileSchedulerILb0EEEEEEEEEvNT_6ParamsE,"ax",@progbits
	.align	128
.text._ZN7cutlass13device_kernelIN5flash11enable_sm90INS1_16FlashAttnFwdSm90INS1_25CollectiveMainloopFwdSm90ILi2EN4cute5tupleIJNS5_1CILi1EEES8_S8_EEENS6_IJNS7_ILi192EEENS7_ILi128EEENS7_ILi96EEEEEELi96ENS_12float_e4m3_tEfNS_4arch4Sm90ELb0ELb0ELb0ELb0ELb1ELb0ELb0ELb1ELb1ELb1ELb0ELb0EEENS1_21CollectiveEpilogueFwdINS6_IJSA_SC_SB_EEES9_NS_10bfloat16_tESG_Li384ELb0ELb1ELb0ELb1EEENS1_29StaticPersistentTileSchedulerILb0EEEEEEEEEvNT_6ParamsE:
        .type           _ZN7cutlass13device_kernelIN5flash11enable_sm90INS1_16FlashAttnFwdSm90INS1_25CollectiveMainloopFwdSm90ILi2EN4cute5tupleIJNS5_1CILi1EEES8_S8_EEENS6_IJNS7_ILi192EEENS7_ILi128EEENS7_ILi96EEEEEELi96ENS_12float_e4m3_tEfNS_4arch4Sm90ELb0ELb0ELb0ELb0ELb1ELb0ELb0ELb1ELb1ELb1ELb0ELb0EEENS1_21CollectiveEpilogueFwdINS6_IJSA_SC_SB_EEES9_NS_10bfloat16_tESG_Li384ELb0ELb1ELb0ELb1EEENS1_29StaticPersistentTileSchedulerILb0EEEEEEEEEvNT_6ParamsE,@function
        .size           _ZN7cutlass13device_kernelIN5flash11enable_sm90INS1_16FlashAttnFwdSm90INS1_25CollectiveMainloopFwdSm90ILi2EN4cute5tupleIJNS5_1CILi1EEES8_S8_EEENS6_IJNS7_ILi192EEENS7_ILi128EEENS7_ILi96EEEEEELi96ENS_12float_e4m3_tEfNS_4arch4Sm90ELb0ELb0ELb0ELb0ELb1ELb0ELb0ELb1ELb1ELb1ELb0ELb0EEENS1_21CollectiveEpilogueFwdINS6_IJSA_SC_SB_EEES9_NS_10bfloat16_tESG_Li384ELb0ELb1ELb0ELb1EEENS1_29StaticPersistentTileSchedulerILb0EEEEEEEEEvNT_6ParamsE,(.L_x_15852 - _ZN7cutlass13device_kernelIN5flash11enable_sm90INS1_16FlashAttnFwdSm90INS1_25CollectiveMainloopFwdSm90ILi2EN4cute5tupleIJNS5_1CILi1EEES8_S8_EEENS6_IJNS7_ILi192EEENS7_ILi128EEENS7_ILi96EEEEEELi96ENS_12float_e4m3_tEfNS_4arch4Sm90ELb0ELb0ELb0ELb0ELb1ELb0ELb0ELb1ELb1ELb1ELb0ELb0EEENS1_21CollectiveEpilogueFwdINS6_IJSA_SC_SB_EEES9_NS_10bfloat16_tESG_Li384ELb0ELb1ELb0ELb1EEENS1_29StaticPersistentTileSchedulerILb0EEEEEEEEEvNT_6ParamsE)
        .other          _ZN7cutlass13device_kernelIN5flash11enable_sm90INS1_16FlashAttnFwdSm90INS1_25CollectiveMainloopFwdSm90ILi2EN4cute5tupleIJNS5_1CILi1EEES8_S8_EEENS6_IJNS7_ILi192EEENS7_ILi128EEENS7_ILi96EEEEEELi96ENS_12float_e4m3_tEfNS_4arch4Sm90ELb0ELb0ELb0ELb0ELb1ELb0ELb0ELb1ELb1ELb1ELb0ELb0EEENS1_21CollectiveEpilogueFwdINS6_IJSA_SC_SB_EEES9_NS_10bfloat16_tESG_Li384ELb0ELb1ELb0ELb1EEENS1_29StaticPersistentTileSchedulerILb0EEEEEEEEEvNT_6ParamsE,@"STO_CUDA_ENTRY STV_DEFAULT"
_ZN7cutlass13device_kernelIN5flash11enable_sm90INS1_16FlashAttnFwdSm90INS1_25CollectiveMainloopFwdSm90ILi2EN4cute5tupleIJNS5_1CILi1EEES8_S8_EEENS6_IJNS7_ILi192EEENS7_ILi128EEENS7_ILi96EEEEEELi96ENS_12float_e4m3_tEfNS_4arch4Sm90ELb0ELb0ELb0ELb0ELb1ELb0ELb0ELb1ELb1ELb1ELb0ELb0EEENS1_21CollectiveEpilogueFwdINS6_IJSA_SC_SB_EEES9_NS_10bfloat16_tESG_Li384ELb0ELb1ELb0ELb1EEENS1_29StaticPersistentTileSchedulerILb0EEEEEEEEEvNT_6ParamsE:
[----:B------:R-:W0:Y:S02]  /*0000*/  LDC R1, c[0x0][0x28] ;  /* 0x00000a00ff017b82 */ /* 0x000e240000000800 */
[----:B0-----:R-:W-:Y:S01]  /*0010*/  VIADD R1, R1, 0xffffffe8 ;  /* 0xffffffe801017836 */ /* 0x001fe20000000000 */
[----:B------:R-:W0:Y:S01]  /*0020*/  S2R R3, SR_TID.X ;  /* 0x0000000000037919 */ /* 0x000e220000002100 */
[----:B------:R-:W-:Y:S01]  /*0030*/  ELECT P0, URZ, PT ;  /* 0x00000000003f782f */ /* 0x000fe20003800000 */
[----:B------:R-:W-:Y:S01]  /*0040*/  UMOV UR4, 0x80 ;  /* 0x0000008000047882 */ /* 0x000fe20000000000 */
[----:B------:R-:W-:Y:S01]  /*0050*/  UMOV UR7, 0x180 ;  /* 0x0000018000077882 */ /* 0x000fe20000000000 */
[----:B0-----:R-:W-:-:S05]  /*0060*/  SHF.R.U32.HI R0, RZ, 0x5, R3 ;  /* 0x00000005ff007819 */ /* 0x001fca0000011603 */
[----:B------:R-:W0:Y:S02]  /*0070*/  SHFL.IDX PT, R2, R0, RZ, 0x1f ;  /* 0x00001fff00027589 */ /* 0x000e2400000e0000 */
[C---:B0-----:R-:W-:Y:S02]  /*0080*/  ISETP.NE.OR P0, PT, R2.reuse, RZ, !P0 ;  /* 0x000000ff0200720c */ /* 0x041fe40004705670 */
[----:B------:R-:W-:Y:S02]  /*0090*/  ISETP.NE.AND P1, PT, R2, RZ, PT ;  /* 0x000000ff0200720c */ /* 0x000fe40003f25270 */
[----:B------:R-:W-:-:S06]  /*00a0*/  SHF.R.U32.HI R2, RZ, 0x7, R3 ;  /* 0x00000007ff027819 */ /* 0x000fcc0000011603 */
[----:B------:R-:W0:Y:S03]  /*00b0*/  SHFL.IDX PT, R2, R2, RZ, 0x1f ;  /* 0x00001fff02027589 */ /* 0x000e2600000e0000 */
[----:B------:R-:W-:Y:S01]  /*00c0*/  VOTEU.ALL UP0, P0 ;  /* 0x00000000003f7886 */ /* 0x000fe20000000000 */
[----:B------:R-:W-:-:S04]  /*00d0*/  VOTEU.ALL UP1, P0 ;  /* 0x00000000003f7886 */ /* 0x000fc80000020000 */
[----:B------:R-:W1:Y:S01]  /*00e0*/  @!UP0 S2UR UR8, SR_CgaCtaId ;  /* 0x00000000000889c3 */ /* 0x000e620000008800 */
[----:B------:R-:W-:Y:S01]  /*00f0*/  @!UP0 UMOV UR6, 0x400 ;  /* 0x0000040000068882 */ /* 0x000fe20000000000 */
[----:B------:R-:W-:-:S04]  /*0100*/  @!UP0 UIADD3 UR4, -UR4, 0x100000, URZ ;  /* 0x0010000004048890 */ /* 0x000fc8000fffe13f */
[----:B------:R-:W-:Y:S02]  /*0110*/  @!UP0 USHF.L.U32 UR5, UR4, 0xb, URZ ;  /* 0x0000000b04058899 */ /* 0x000fe4000800063f */
[----:B------:R-:W-:Y:S02]  /*0120*/  @!UP0 USHF.L.U32 UR4, UR4, 0x1, URZ ;  /* 0x0000000104048899 */ /* 0x000fe4000800063f */
[----:B-1----:R-:W-:Y:S02]  /*0130*/  @!UP0 ULEA UR8, UR8, UR6, 0x18 ;  /* 0x0000000608088291 */ /* 0x002fe4000f8ec03f */
        /* <DEDUP_REMOVED lines=25> */
.L_x_10498:
        /* <DEDUP_REMOVED lines=22> */
.L_x_10499:
        /* <DEDUP_REMOVED lines=18> */
.L_x_10500:
        /* <DEDUP_REMOVED lines=22> */
.L_x_10501:
        /* <DEDUP_REMOVED lines=24> */
.L_x_10502:
        /* <DEDUP_REMOVED lines=8> */
.L_x_10504:
[----:B------:R-:W-:-:S08]  /*08b0*/  NOP ;  /* 0x0000000000007918 */ /* 0x000fd00000000000 */
[----:B------:R-:W0:Y:S02]  /*08c0*/  USETMAXREG.TRY_ALLOC.CTAPOOL UP0, 0xa0 ;  /* 0x000000a0000079c8 */ /* 0x000e240008000600 */
[----:B0-----:R-:W-:-:S13]  /*08d0*/  PLOP3.LUT P0, PT, PT, PT, UP0, 0x80, 0x0 ;  /* 0x000000000000781c */ /* 0x001fda0003f0f008 */
[----:B------:R-:W-:Y:S05]  /*08e0*/  @!P0 BRA `(.L_x_10504) ;  /* 0xfffffffc00f08947 */ /* 0x000fea000383ffff */
[----:B------:R-:W0:Y:S08]  /*08f0*/  S2UR UR47, SR_CTAID.X ;  /* 0x00000000002f79c3 */ /* 0x000e300000002500 */
[----:B------:R-:W-:Y:S08]  /*0900*/  BAR.ARV 0x8, 0x200 ;  /* 0x0208000000007b1d */ /* 0x000ff00000002000 */
[----:B------:R-:W0:Y:S02]  /*0910*/  LDC R0, c[0x0][0xc34] ;  /* 0x00030d00ff007b82 */ /* 0x000e240000000800 */
[----:B0-----:R-:W-:-:S13]  /*0920*/  ISETP.LE.AND P0, PT, R0, UR47, PT ;  /* 0x0000002f00007c0c */ /* 0x001fda000bf03270 */
        /* <DEDUP_REMOVED lines=11> */
[----:B------:R-:W-:Y:S02]  /*09e0*/  LEA.HI R4, R3, R18, RZ, 0x5 ;  /* 0x0000001203047211 */ /* 0x000fe400078f28ff */
[----:B------:R-:W-:Y:S01]  /*09f0*/  SHF.R.S32.HI R9, RZ, 0x4, R0 ;  /* 0x00000004ff097819 */ /* 0x000fe20000011400 */
[----:B------:R-:W-:Y:S01]  /*0a00*/  IMAD.IADD R22, R18, 0x1, -R5 ;  /* 0x0000000112167824 */ /* 0x000fe200078e0a05 */
[----:B------:R-:W-:Y:S01]  /*0a10*/  LOP3.LUT R7, R0, 0x7fffff0, RZ, 0xc0, !PT ;  /* 0x07fffff000077812 */ /* 0x000fe200078ec0ff */
[----:B------:R-:W-:Y:S01]  /*0a20*/  IMAD.SHL.U32 R4, R4, 0x10, RZ ;  /* 0x0000001004047824 */ /* 0x000fe200078e00ff */
[----:B------:R-:W-:-:S02]  /*0a30*/  SHF.R.S32.HI R23, RZ, 0x7, R23 ;  /* 0x00000007ff177819 */ /* 0x000fc40000011417 */
[----:B------:R-:W-:Y:S01]  /*0a40*/  SHF.R.S32.HI R5, RZ, 0x1f, R22 ;  /* 0x0000001fff057819 */ /* 0x000fe20000011416 */
[----:B------:R-:W-:Y:S01]  /*0a50*/  IMAD.IADD R7, R18, 0x1, -R7 ;  /* 0x0000000112077824 */ /* 0x000fe200078e0a07 */
[----:B------:R-:W-:Y:S02]  /*0a60*/  LEA.HI R0, R0, R9, RZ, 0x1 ;  /* 0x0000000900007211 */ /* 0x000fe400078f08ff */
[----:B------:R-:W-:Y:S02]  /*0a70*/  LEA.HI R2, R5, R22, RZ, 0x2 ;  /* 0x0000001605027211 */ /* 0x000fe400078f10ff */
[----:B------:R-:W-:Y:S02]  /*0a80*/  LOP3.LUT R6, R4, 0xfffffe00, RZ, 0xc0, !PT ;  /* 0xfffffe0004067812 */ /* 0x000fe400078ec0ff */
[--C-:B------:R-:W-:Y:S02]  /*0a90*/  SHF.R.S32.HI R8, RZ, 0x2, R2.reuse ;  /* 0x00000002ff087819 */ /* 0x100fe40000011402 */
[----:B------:R-:W-:Y:S01]  /*0aa0*/  SHF.R.S32.HI R11, RZ, 0x1f, R2 ;  /* 0x0000001fff0b7819 */ /* 0x000fe20000011402 */
[----:B------:R-:W-:Y:S01]  /*0ab0*/  IMAD R7, R7, 0x20, R6 ;  /* 0x0000002007077824 */ /* 0x000fe200078e0206 */
[----:B------:R-:W-:Y:S01]  /*0ac0*/  LOP3.LUT R4, R0, 0x1ffffffe, RZ, 0xc0, !PT ;  /* 0x1ffffffe00047812 */ /* 0x000fe200078ec0ff */
[----:B------:R-:W-:Y:S01]  /*0ad0*/  IMAD.HI R0, R23, 0x55555556, RZ ;  /* 0x5555555617007827 */ /* 0x000fe200078e02ff */
[----:B------:R-:W-:-:S02]  /*0ae0*/  LEA.HI R11, R11, R8, RZ, 0x3 ;  /* 0x000000080b0b7211 */ /* 0x000fc400078f18ff */
[----:B------:R-:W-:Y:S01]  /*0af0*/  LEA.HI R19, R3, R18, RZ, 0x2 ;  /* 0x0000001203137211 */ /* 0x000fe200078f10ff */
[----:B------:R-:W-:Y:S01]  /*0b00*/  IMAD.IADD R4, R9, 0x1, -R4 ;  /* 0x0000000109047824 */ /* 0x000fe200078e0a04 */
[----:B------:R-:W-:Y:S02]  /*0b10*/  LOP3.LUT R11, R11, 0xfffffff8, RZ, 0xc0, !PT ;  /* 0xfffffff80b0b7812 */ /* 0x000fe400078ec0ff */
[----:B------:R-:W-:Y:S01]  /*0b20*/  LEA.HI R5, R5, R22, RZ, 0x5 ;  /* 0x0000001605057211 */ /* 0x000fe200078f28ff */
[----:B------:R-:W-:Y:S01]  /*0b30*/  IMAD R154, R4, 0x8, R7 ;  /* 0x00000008049a7824 */ /* 0x000fe200078e0207 */
[----:B------:R-:W-:Y:S01]  /*0b40*/  LEA.HI R0, R0, R0, RZ, 0x1 ;  /* 0x0000000000007211 */ /* 0x000fe200078f08ff */
[----:B------:R-:W-:Y:S01]  /*0b50*/  IMAD.IADD R8, R8, 0x1, -R11 ;  /* 0x0000000108087824 */ /* 0x000fe200078e0a0b */
[----:B------:R-:W-:Y:S02]  /*0b60*/  SHF.R.S32.HI R5, RZ, 0x5, R5 ;  /* 0x00000005ff057819 */ /* 0x000fe40000011405 */
[----:B------:R-:W-:Y:S01]  /*0b70*/  LOP3.LUT R9, R19, 0xfffffffc, RZ, 0xc0, !PT ;  /* 0xfffffffc13097812 */ /* 0x000fe200078ec0ff */
[----:B------:R-:W-:Y:S01]  /*0b80*/  IMAD R0, R0, -0x3, R23 ;  /* 0xfffffffd00007824 */ /* 0x000fe200078e0217 */
[----:B------:R-:W-:Y:S01]  /*0b90*/  LOP3.LUT R3, R2, 0x7ffffffc, RZ, 0xc0, !PT ;  /* 0x7ffffffc02037812 */ /* 0x000fe200078ec0ff */
[----:B------:R-:W-:Y:S01]  /*0ba0*/  IMAD R5, R5, 0x10, R8 ;  /* 0x0000001005057824 */ /* 0x000fe200078e0208 */
[----:B------:R-:W-:Y:S01]  /*0bb0*/  SHF.R.S32.HI R19, RZ, 0x2, R19 ;  /* 0x00000002ff137819 */ /* 0x000fe20000011413 */
[----:B------:R-:W-:-:S02]  /*0bc0*/  IMAD.IADD R18, R18, 0x1, -R9 ;  /* 0x0000000112127824 */ /* 0x000fc400078e0a09 */
[----:B------:R-:W-:Y:S02]  /*0bd0*/  IMAD.MOV.U32 R2, RZ, RZ, -0x2 ;  /* 0xfffffffeff027424 */ /* 0x000fe400078e00ff */
[----:B------:R-:W-:Y:S02]  /*0be0*/  IMAD.IADD R3, R22, 0x1, -R3 ;  /* 0x0000000116037824 */ /* 0x000fe400078e0a03 */
[----:B------:R-:W-:Y:S01]  /*0bf0*/  IMAD R152, R0, 0x40, R5 ;  /* 0x0000004000987824 */ /* 0x000fe200078e0205 */
[C---:B------:R-:W-:Y:S01]  /*0c00*/  LEA.HI R0, R18.reuse, R18, RZ, 0x1 ;  /* 0x0000001212007211 */ /* 0x040fe200078f08ff */
[----:B------:R-:W-:Y:S02]  /*0c10*/  IMAD R155, R3, R2, 0x80 ;  /* 0x00000080039b7424 */ /* 0x000fe400078e0202 */
[----:B------:R-:W-:Y:S01]  /*0c20*/  IMAD.SHL.U32 R2, R18, 0x8, RZ ;  /* 0x0000000812027824 */ /* 0x000fe200078e00ff */
[----:B------:R-:W-:-:S03]  /*0c30*/  LOP3.LUT R3, R0, 0x1ffffffe, RZ, 0xc0, !PT ;  /* 0x1ffffffe00037812 */ /* 0x000fc600078ec0ff */
[C---:B------:R-:W-:Y:S02]  /*0c40*/  VIADD R17, R2.reuse, 0x20 ;  /* 0x0000002002117836 */ /* 0x040fe40000000000 */
[----:B------:R-:W-:Y:S02]  /*0c50*/  VIADD R16, R2, 0x40 ;  /* 0x0000004002107836 */ /* 0x000fe40000000000 */
[----:B------:R-:W-:Y:S01]  /*0c60*/  IMAD.IADD R3, R18, 0x1, -R3 ;  /* 0x0000000112037824 */ /* 0x000fe200078e0a03 */
[----:B------:R-:W-:Y:S02]  /*0c70*/  SHF.R.S32.HI R157, RZ, 0x1f, R17 ;  /* 0x0000001fff9d7819 */ /* 0x000fe40000011411 */
[----:B------:R-:W-:Y:S01]  /*0c80*/  SHF.R.S32.HI R156, RZ, 0x1f, R16 ;  /* 0x0000001fff9c7819 */ /* 0x000fe20000011410 */
[----:B------:R-:W-:-:S07]  /*0c90*/  IMAD R153, R3, 0x8, R152 ;  /* 0x0000000803997824 */ /* 0x000fce00078e0298 */
.L_x_10533:
        /* <DEDUP_REMOVED lines=24> */
[----:B--23--:R-:W0:Y:S01]  /*0e20*/  SHFL.IDX PT, R8, R23, RZ, 0x1f ;  /* 0x00001fff17087589 */ /* 0x00ce2200000e0000 */
        /* <DEDUP_REMOVED lines=30> */
[----:B-----5:R-:W-:Y:S01]  /*1010*/  IMAD.U32 R4, RZ, RZ, UR6 ;  /* 0x00000006ff047e24 */ /* 0x020fe2000f8e00ff */
[----:B------:R-:W-:-:S02]  /*1020*/  @UP1 ULEA.HI.X UR5, UR12, UR5, UR9, 0x2, UP3 ;  /* 0x000000050c051291 */ /* 0x000fc400098f1409 */
[----:B------:R-:W-:Y:S01]  /*1030*/  IMAD.U32 R6, RZ, RZ, UR4 ;  /* 0x00000004ff067e24 */ /* 0x000fe2000f8e00ff */
[----:B-1----:R-:W1:Y:S01]  /*1040*/  S2UR UR44, SR_CgaCtaId ;  /* 0x00000000002c79c3 */ /* 0x002e620000008800 */
[----:B------:R-:W-:Y:S01]  /*1050*/  IMAD.U32 R5, RZ, RZ, UR7 ;  /* 0x00000007ff057e24 */ /* 0x000fe2000f8e00ff */
[----:B0-----:R-:W-:Y:S01]  /*1060*/  R2UR UR6, R8 ;  /* 0x00000000080672ca */ /* 0x001fe200000e0000 */
[----:B------:R-:W-:Y:S01]  /*1070*/  IMAD.U32 R7, RZ, RZ, UR5 ;  /* 0x00000005ff077e24 */ /* 0x000fe2000f8e00ff */
[----:B------:R-:W-:Y:S01]  /*1080*/  ULDC.64 UR4, c[0x0][0x418] ;  /* 0x0001060000047ab9 */ /* 0x000fe20000000a00 */
[----:B------:R-:W-:Y:S01]  /*1090*/  UMOV UR50, 0x400 ;  /* 0x0000040000327882 */ /* 0x000fe20000000000 */
[----:B------:R-:W2:Y:S01]  /*10a0*/  @P0 LDG.E R3, desc[UR36][R4.64] ;  /* 0x0000002404030981 */ /* 0x000ea2000c1e1900 */
[----:B------:R-:W-:Y:S01]  /*10b0*/  ULDC UR43, c[0x0][0x424] ;  /* 0x00010900002b7ab9 */ /* 0x000fe20000000800 */
[----:B------:R-:W-:Y:S01]  /*10c0*/  ULDC UR7, c[0x0][0x2f0] ;  /* 0x0000bc0000077ab9 */ /* 0x000fe20000000800 */
[----:B------:R-:W-:Y:S01]  /*10d0*/  ULDC UR8, c[0x0][0x988] ;  /* 0x0002620000087ab9 */ /* 0x000fe20000000800 */
[----:B------:R-:W2:Y:S01]  /*10e0*/  @P1 LDG.E R0, desc[UR36][R6.64] ;  /* 0x0000002406001981 */ /* 0x000ea2000c1e1900 */
[----:B------:R-:W-:-:S04]  /*10f0*/  UISETP.NE.U32.AND UP0, UPT, UR4, URZ, UPT ;  /* 0x0000003f0400728c */ /* 0x000fc8000bf05070 */
[----:B------:R-:W-:Y:S02]  /*1100*/  UISETP.NE.AND.EX UP0, UPT, UR5, URZ, UPT, UP0 ;  /* 0x0000003f0500728c */ /* 0x000fe4000bf05300 */
[----:B------:R-:W-:Y:S02]  /*1110*/  UIMAD.WIDE UR4, UR6, 0x55555556, URZ ;  /* 0x55555556060478a5 */ /* 0x000fe4000f8e023f */
[----:B------:R-:W-:Y:S02]  /*1120*/  USEL UR43, UR43, 0x1, UP0 ;  /* 0x000000012b2b7887 */ /* 0x000fe40008000000 */
[----:B------:R-:W-:Y:S02]  /*1130*/  ULEA.HI UR5, UR5, UR5, URZ, 0x1 ;  /* 0x0000000505057291 */ /* 0x000fe4000f8f083f */
[----:B------:R-:W-:Y:S02]  /*1140*/  UIMAD UR43, UR43, UR7, URZ ;  /* 0x000000072b2b72a4 */ /* 0x000fe4000f8e023f */
[----:B-1----:R-:W-:-:S02]  /*1150*/  ULEA UR50, UR44, UR50, 0x18 ;  /* 0x000000322c327291 */ /* 0x002fc4000f8ec03f */
[----:B------:R-:W-:Y:S02]  /*1160*/  UIMAD UR5, UR5, -0x3, UR6 ;  /* 0xfffffffd050578a4 */ /* 0x000fe4000f8e0206 */
[----:B------:R-:W-:Y:S02]  /*1170*/  UIADD3 UR4, UR50, 0xf000, URZ ;  /* 0x0000f00032047890 */ /* 0x000fe4000fffe03f */
[----:B------:R-:W-:Y:S02]  /*1180*/  UIADD3 UR6, UR43, 0x7f, URZ ;  /* 0x0000007f2b067890 */ /* 0x000fe4000fffe03f */
[----:B------:R-:W-:Y:S02]  /*1190*/  ULOP3.LUT UP0, URZ, UR4, 0x3ff, URZ, 0xc0, !UPT ;  /* 0x000003ff043f7892 */ /* 0x000fe4000f80c03f */
[----:B------:R-:W-:Y:S02]  /*11a0*/  ULEA UR5, UR5, UR4, 0xb ;  /* 0x0000000405057291 */ /* 0x000fe4000f8e583f */
[----:B------:R-:W-:-:S02]  /*11b0*/  USHF.R.S32.HI UR4, URZ, 0x1f, UR6 ;  /* 0x0000001f3f047899 */ /* 0x000fc40008011406 */
[----:B------:R-:W-:Y:S01]  /*11c0*/  PLOP3.LUT P0, PT, PT, PT, UP0, 0x80, 0x0 ;  /* 0x000000000000781c */ /* 0x000fe20003f0f008 */
[----:B------:R-:W-:Y:S02]  /*11d0*/  USHF.R.U32.HI UR5, URZ, 0x4, UR5 ;  /* 0x000000043f057899 */ /* 0x000fe40008011605 */
[----:B------:R-:W-:Y:S02]  /*11e0*/  ULEA.HI UR4, UR4, UR6, URZ, 0x7 ;  /* 0x0000000604047291 */ /* 0x000fe4000f8f383f */
        /* <DEDUP_REMOVED lines=22> */
.L_x_10505:
[----:B------:R-:W-:Y:S01]  /*1350*/  ULOP3.LUT UR4, UR40, 0x1, URZ, 0xc0, !UPT ;  /* 0x0000000128047892 */ /* 0x000fe2000f8ec03f */
[----:B------:R-:W-:-:S05]  /*1360*/  IMAD.U32 R3, RZ, RZ, UR49 ;  /* 0x00000031ff037e24 */ /* 0x000fca000f8e00ff */
[----:B------:R-:W-:Y:S01]  /*1370*/  IMAD.U32 R0, RZ, RZ, UR4 ;  /* 0x00000004ff007e24 */ /* 0x000fe2000f8e00ff */
[----:B------:R-:W-:-:S04]  /*1380*/  ISETP.NE.AND P0, PT, R3, 0x3, PT ;  /* 0x000000030300780c */ /* 0x000fc80003f05270 */
[----:B------:R-:W-:-:S04]  /*1390*/  SHF.L.U32 R0, R0, 0x1f, RZ ;  /* 0x0000001f00007819 */ /* 0x000fc800000006ff */
[----:B------:R-:W0:Y:S02]  /*13a0*/  SYNCS.PHASECHK.TRANS64.TRYWAIT P1, [UR50+0x19c00], R0 ;  /* 0x019c0000ff0075a7 */ /* 0x000e240008020172 */
[----:B0-----:R-:W-:Y:S05]  /*13b0*/  @!P1 BRA `(.L_x_10506) ;  /* 0x0000009800749947 */ /* 0x001fea0003800000 */
.L_x_10601:
[----:B------:R-:W-:Y:S05]  /*13c0*/  @!P0 BRA `(.L_x_10507) ;  /* 0x0000000000048947 */ /* 0x000fea0003800000 */
[----:B------:R-:W-:Y:S01]  /*13d0*/  BPT.TRAP 0x1 ;  /* 0x000000040000795c */ /* 0x000fe20000300000 */
.L_x_10507:
[----:B0-----:R-:W-:Y:S02]  /*13e0*/  IMAD.U32 R3, RZ, RZ, UR38 ;  /* 0x00000026ff037e24 */ /* 0x001fe4000f8e00ff */
[----:B------:R-:W-:-:S03]  /*13f0*/  IMAD.U32 R0, RZ, RZ, UR39 ;  /* 0x00000027ff007e24 */ /* 0x000fc6000f8e00ff */
[----:B------:R-:W-:Y:S02]  /*1400*/  LEA R3, R3, UR50, 0x3 ;  /* 0x0000003203037c11 */ /* 0x000fe4000f8e18ff */
[----:B------:R-:W-:-:S04]  /*1410*/  SHF.L.U32 R0, R0, 0x1f, RZ ;  /* 0x0000001f00007819 */ /* 0x000fc800000006ff */
[----:B------:R0:W1:Y:S01]  /*1420*/  SYNCS.PHASECHK.TRANS64.TRYWAIT P1, [R3+URZ+0x19c30], R0 ;  /* 0x019c3000030075a7 */ /* 0x000062000802017f */
[----:B------:R-:W-:Y:S05]  /*1430*/  @!P0 BRA `(.L_x_10508) ;  /* 0x0000000000048947 */ /* 0x000fea0003800000 */
[----:B------:R-:W-:Y:S01]  /*1440*/  BPT.TRAP 0x1 ;  /* 0x000000040000795c */ /* 0x000fe20000300000 */
.L_x_10508:
[----:B------:R-:W-:Y:S01]  /*1450*/  IMAD.MOV.U32 R135, RZ, RZ, RZ ;  /* 0x000000ffff877224 */ /* 0x000fe200078e00ff */
[----:B-1----:R-:W-:Y:S06]  /*1460*/  @P1 BRA `(.L_x_10509) ;  /* 0x0000000000081947 */ /* 0x002fec0003800000 */
[----:B------:R-:W1:Y:S02]  /*1470*/  SYNCS.PHASECHK.TRANS64.TRYWAIT P1, [R3+URZ+0x19c30], R0 ;  /* 0x019c3000030075a7 */ /* 0x000e64000802017f */
[----:B-1----:R-:W-:Y:S05]  /*1480*/  @!P1 BRA `(.L_x_10510) ;  /* 0x0000009800589947 */ /* 0x002fea0003800000 */
.L_x_10509:
[----:B------:R-:W-:Y:S05]  /*1490*/  WARPSYNC.ALL ;  /* 0x0000000000007948 */ /* 0x000fea0003800000 */
[----:B------:R-:W-:Y:S01]  /*14a0*/  UIADD3 UR50, UR50, 0x13800, URZ ;  /* 0x0001380032327890 */ /* 0x000fe2000fffe03f */
[----:B------:R-:W-:Y:S01]  /*14b0*/  WARPGROUP.ARRIVE ;  /* 0x00000000000079c5 */ /* 0x000fe20000000000 */
[----:B------:R-:W-:Y:S02]  /*14c0*/  ULOP3.LUT UR4, UR51, 0x10000, URZ, 0xfc, !UPT ;  /* 0x0001000033047892 */ /* 0x000fe4000f8efc3f */
[----:B------:R-:W-:Y:S01]  /*14d0*/  USHF.R.U32.HI UR50, URZ, 0x4, UR50 ;  /* 0x000000043f327899 */ /* 0x000fe20008011632 */
[----:B------:R-:W-:Y:S01]  /*14e0*/  UMOV UR5, 0xc0000010 ;  /* 0xc000001000057882 */ /* 0x000fe20000000000 */
[----:B------:R-:W-:-:S02]  /*14f0*/  UMOV UR7, 0xc0000010 ;  /* 0xc000001000077882 */ /* 0x000fc40000000000 */
[----:B------:R-:W-:Y:S02]  /*1500*/  ULOP3.LUT UR16, UR50, 0x3fff, URZ, 0xc0, !UPT ;  /* 0x00003fff32107892 */ /* 0x000fe4000f8ec03f */
[----:B------:R-:W-:Y:S02]  /*1510*/  UIADD3 UR8, UR4, 0x180, URZ ;  /* 0x0000018004087890 */ /* 0x000fe4000fffe03f */
[----:B------:R-:W-:Y:S01]  /*1520*/  ULOP3.LUT UR16, UR16, 0x10000, URZ, 0xfc, !UPT ;  /* 0x0001000010107892 */ /* 0x000fe2000f8efc3f */
[----:B------:R-:W-:Y:S01]  /*1530*/  UMOV UR9, 0xc0000010 ;  /* 0xc000001000097882 */ /* 0x000fe20000000000 */
[----:B------:R-:W-:Y:S02]  /*1540*/  UMOV UR11, 0xc0000010 ;  /* 0xc0000010000b7882 */ /* 0x000fe40000000000 */
[----:B------:R-:W-:Y:S02]  /*1550*/  UIMAD UR6, UR38, 0x300, UR16 ;  /* 0x00000300260678a4 */ /* 0x000fe4000f8e0210 */
[----:B------:R-:W-:-:S02]  /*1560*/  UIADD3 UR12, UR4, 0x300, URZ ;  /* 0x00000300040c7890 */ /* 0x000fc4000fffe03f */
[----:B------:R-:W-:Y:S02]  /*1570*/  UIADD3 UR10, UR6, 0x100, URZ ;  /* 0x00000100060a7890 */ /* 0x000fe4000fffe03f */
[----:B------:R-:W-:Y:S01]  /*1580*/  UIADD3 UR14, UR6, 0x200, URZ ;  /* 0x00000200060e7890 */ /* 0x000fe2000fffe03f */
[----:B------:R-:W-:Y:S02]  /*1590*/  UMOV UR13, 0xc0000010 ;  /* 0xc0000010000d7882 */ /* 0x000fe40000000000 */
[----:B------:R-:W-:Y:S01]  /*15a0*/  QGMMA.64x128x32.F32.E4M3.E4M3 R24, gdesc[UR4], RZ, !UPT, gsb0 ;  /* 0x01e00000041879f3 */ /* 0x000fe2000c0008ff */
[----:B------:R-:W-:Y:S02]  /*15b0*/  UMOV UR15, 0xc0000010 ;  /* 0xc0000010000f7882 */ /* 0x000fe40000000000 */
        /* <DEDUP_REMOVED lines=9> */
.L_x_10511:
[----:B------:R-:W-:Y:S01]  /*1650*/  VIADD R4, R155, UR43 ;  /* 0x0000002b9b047c36 */ /* 0x000fe20008000000 */
        /* <DEDUP_REMOVED lines=25> */
[--C-:B------:R-:W-:Y:S01]  /*17f0*/  IMAD.MOV.U32 R126, RZ, RZ, R135.reuse ;  /* 0x000000ffff7e7224 */ /* 0x100fe200078e0087 */
[----:B------:R-:W-:Y:S01]  /*1800*/  FSEL R29, R29, -INF , P2 ;  /* 0xff8000001d1d7808 */ /* 0x000fe20001000000 */
[----:B------:R-:W-:Y:S01]  /*1810*/  SYNCS.ARRIVE.TRANS64.RED.A1T0 RZ, [UR6], RZ ;  /* 0x000000ffffff79a7 */ /* 0x000fe20008100406 */
[----:B01----:R-:W-:Y:S01]  /*1820*/  FMNMX.FTZ R0, R28, R5, !PT ;  /* 0x000000051c007209 */ /* 0x003fe20007810000 */
[--C-:B------:R-:W-:Y:S01]  /*1830*/  IMAD.MOV.U32 R125, RZ, RZ, R135.reuse ;  /* 0x000000ffff7d7224 */ /* 0x100fe200078e0087 */
[----:B------:R-:W-:Y:S01]  /*1840*/  ISETP.GT.AND P5, PT, R4, 0x11, PT ;  /* 0x000000110400780c */ /* 0x000fe20003fa4270 */
[--C-:B------:R-:W-:Y:S01]  /*1850*/  IMAD.MOV.U32 R124, RZ, RZ, R135.reuse ;  /* 0x000000ffff7c7224 */ /* 0x100fe200078e0087 */
[----:B------:R-:W-:Y:S01]  /*1860*/  FSEL R32, R32, -INF , P6 ;  /* 0xff80000020207808 */ /* 0x000fe20003000000 */
[--C-:B------:R-:W-:Y:S01]  /*1870*/  IMAD.MOV.U32 R123, RZ, RZ, R135.reuse ;  /* 0x000000ffff7b7224 */ /* 0x100fe200078e0087 */
[----:B------:R-:W-:Y:S01]  /*1880*/  FMNMX.FTZ R5, R29, R0, !PT ;  /* 0x000000001d057209 */ /* 0x000fe20007810000 */
[--C-:B------:R-:W-:Y:S01]  /*1890*/  IMAD.MOV.U32 R122, RZ, RZ, R135.reuse ;  /* 0x000000ffff7a7224 */ /* 0x100fe200078e0087 */
[----:B------:R-:W-:Y:S01]  /*18a0*/  FSEL R26, R26, -INF , P4 ;  /* 0xff8000001a1a7808 */ /* 0x000fe20002000000 */
        /* <DEDUP_REMOVED lines=66> */
[----:B------:R-:W-:Y:S01]  /*1cd0*/  IMAD.MOV.U32 R88, RZ, RZ, R135 ;  /* 0x000000ffff587224 */ /* 0x000fe200078e0087 */
        /* <DEDUP_REMOVED lines=65> */
[----:B------:R-:W-:Y:S02]  /*20f0*/  ISETP.GT.AND P6, PT, R4, 0x79, PT ;  /* 0x000000790400780c */ /* 0x000fe40003fc4270 */
[----:B------:R-:W-:-:S02]  /*2100*/  FMNMX.FTZ R0, R84, R5, !PT ;  /* 0x0000000554007209 */ /* 0x000fc40007810000 */
[----:B------:R-:W-:Y:S02]  /*2110*/  FSEL R85, R85, -INF , P6 ;  /* 0xff80000055557808 */ /* 0x000fe40003000000 */
[----:B------:R-:W-:Y:S02]  /*2120*/  P2R R8, PR, RZ, 0x8 ;  /* 0x00000008ff087803 */ /* 0x000fe40000000000 */
[----:B------:R-:W-:Y:S02]  /*2130*/  FMNMX.FTZ R5, R85, R0, !PT ;  /* 0x0000000055057209 */ /* 0x000fe40007810000 */
[----:B------:R-:W-:Y:S02]  /*2140*/  P2R R10, PR, RZ, 0x4 ;  /* 0x00000004ff0a7803 */ /* 0x000fe40000000000 */
[----:B------:R-:W-:Y:S01]  /*2150*/  ISETP.GT.AND P2, PT, R4, 0x58, PT ;  /* 0x000000580400780c */ /* 0x000fe20003f44270 */
[----:B------:R-:W0:Y:S01]  /*2160*/  SHFL.BFLY PT, R0, R5, 0x2, 0x1f ;  /* 0x0c401f0005007f89 */ /* 0x000e2200000e0000 */
[----:B------:R-:W-:-:S02]  /*2170*/  P2R R13, PR, RZ, 0x1 ;  /* 0x00000001ff0d7803 */ /* 0x000fc40000000000 */
[----:B------:R-:W-:Y:S02]  /*2180*/  FSEL R70, R70, -INF , P2 ;  /* 0xff80000046467808 */ /* 0x000fe40001000000 */
[----:B------:R-:W-:Y:S02]  /*2190*/  ISETP.NE.AND P2, PT, R10, RZ, PT ;  /* 0x000000ff0a00720c */ /* 0x000fe40003f45270 */
[----:B------:R-:W-:Y:S02]  /*21a0*/  P2R R11, PR, RZ, 0x2 ;  /* 0x00000002ff0b7803 */ /* 0x000fe40000000000 */
[C---:B------:R-:W-:Y:S02]  /*21b0*/  ISETP.GT.AND P1, PT, R4.reuse, 0x59, PT ;  /* 0x000000590400780c */ /* 0x040fe40003f24270 */
[----:B------:R-:W-:Y:S02]  /*21c0*/  ISETP.GT.AND P0, PT, R4, 0x60, PT ;  /* 0x000000600400780c */ /* 0x000fe40003f04270 */
[----:B------:R-:W-:-:S02]  /*21d0*/  FSEL R71, R71, -INF , P1 ;  /* 0xff80000047477808 */ /* 0x000fc40000800000 */
[----:B------:R-:W-:Y:S02]  /*21e0*/  FSEL R74, R74, -INF , P0 ;  /* 0xff8000004a4a7808 */ /* 0x000fe40000000000 */
[----:B------:R-:W-:Y:S02]  /*21f0*/  ISETP.NE.AND P0, PT, R13, RZ, PT ;  /* 0x000000ff0d00720c */ /* 0x000fe40003f05270 */
[----:B------:R-:W-:Y:S02]  /*2200*/  ISETP.NE.AND P1, PT, R11, RZ, PT ;  /* 0x000000ff0b00720c */ /* 0x000fe40003f25270 */
[----:B------:R-:W-:Y:S02]  /*2210*/  FSEL R75, R75, -INF , P0 ;  /* 0xff8000004b4b7808 */ /* 0x000fe40000000000 */
[----:B------:R-:W-:Y:S02]  /*2220*/  ISETP.NE.AND P0, PT, R6, RZ, PT ;  /* 0x000000ff0600720c */ /* 0x000fe40003f05270 */
[----:B0-----:R-:W-:-:S02]  /*2230*/  FMNMX.FTZ R7, R5, R0, !PT ;  /* 0x0000000005077209 */ /* 0x001fc40007810000 */
[----:B------:R-:W-:Y:S02]  /*2240*/  FMNMX.FTZ R5, R26, R27, !PT ;  /* 0x0000001b1a057209 */ /* 0x000fe40007810000 */
[----:B------:R-:W-:Y:S01]  /*2250*/  FSEL R78, R78, -INF , P1 ;  /* 0xff8000004e4e7808 */ /* 0x000fe20000800000 */
[----:B------:R-:W0:Y:S01]  /*2260*/  SHFL.BFLY PT, R0, R7, 0x1, 0x1f ;  /* 0x0c201f0007007f89 */ /* 0x000e2200000e0000 */
[----:B------:R-:W-:Y:S02]  /*2270*/  FSEL R79, R79, -INF , P2 ;  /* 0xff8000004f4f7808 */ /* 0x000fe40001000000 */
[----:B------:R-:W-:Y:S02]  /*2280*/  FSEL R83, R83, -INF , P4 ;  /* 0xff80000053537808 */ /* 0x000fe40002000000 */
[----:B------:R-:W-:Y:S02]  /*2290*/  FSEL R86, R86, -INF , P5 ;  /* 0xff80000056567808 */ /* 0x000fe40002800000 */
[----:B------:R-:W-:-:S02]  /*22a0*/  FSEL R87, R87, -INF , P6 ;  /* 0xff80000057577808 */ /* 0x000fc40003000000 */
[----:B0-----:R-:W-:-:S04]  /*22b0*/  FMNMX.FTZ R0, R7, R0, !PT ;  /* 0x0000000007007209 */ /* 0x001fc80007810000 */
[C---:B------:R-:W-:Y:S01]  /*22c0*/  FSETP.NEU.FTZ.AND P3, PT, R0.reuse, -INF , PT ;  /* 0xff8000000000780b */ /* 0x040fe20003f7d000 */
[----:B------:R-:W-:-:S05]  /*22d0*/  FFMA.FTZ R12, R0, R9, -8 ;  /* 0xc1000000000c7423 */ /* 0x000fca0000010009 */
        /* <DEDUP_REMOVED lines=8> */
[--C-:B------:R-:W-:Y:S01]  /*2360*/  FFMA.FTZ R8, R32, UR48, -R12.reuse ;  /* 0x0000003020087c23 */ /* 0x100fe2000801080c */
[----:B------:R-:W-:-:S01]  /*2370*/  FFMA.FTZ R33, R57, UR48, -R12 ;  /* 0x0000003039217c23 */ /* 0x000fc2000801080c */
        /* <DEDUP_REMOVED lines=31> */
[----:B------:R-:W0:Y:S01]  /*2570*/  MUFU.EX2 R9, R9 ;  /* 0x0000000900097308 */ /* 0x000e220000000800 */
        /* <DEDUP_REMOVED lines=8> */
[----:B------:R-:W-:Y:S01]  /*2600*/  FMNMX.FTZ R5, R63, R24, !PT ;  /* 0x000000183f057209 */ /* 0x000fe20007810000 */
[----:B------:R-:W-:Y:S01]  /*2610*/  FFMA.FTZ R24, R48, UR48, -R12 ;  /* 0x0000003030187c23 */ /* 0x000fe2000801080c */
[----:B0-----:R-:W-:Y:S02]  /*2620*/  F2FP.SATFINITE.E4M3.F32.PACK_AB_MERGE_C R136, R9, R6, RZ ;  /* 0x000000060988723e */ /* 0x001fe400048070ff */
[----:B------:R-:W-:Y:S02]  /*2630*/  FMNMX.FTZ R28, R66, R5, !PT ;  /* 0x00000005421c7209 */ /* 0x000fe40007810000 */
[----:B------:R-:W-:Y:S01]  /*2640*/  F2FP.SATFINITE.E4M3.F32.PACK_AB_MERGE_C R136, R7, R4, R136 ;  /* 0x000000040788723e */ /* 0x000fe20004807088 */
        /* <DEDUP_REMOVED lines=15> */
[----:B0-----:R-:W-:Y:S02]  /*2740*/  F2FP.SATFINITE.E4M3.F32.PACK_AB_MERGE_C R138, R13, R10, RZ ;  /* 0x0000000a0d8a723e */ /* 0x001fe400048070ff */
[----:B------:R-:W-:Y:S02]  /*2750*/  FMNMX.FTZ R36, R82, R5, !PT ;  /* 0x0000000552247209 */ /* 0x000fe40007810000 */
[----:B------:R-:W-:Y:S01]  /*2760*/  MUFU.EX2 R20, R20 ;  /* 0x0000001400147308 */ /* 0x000fe20000000800 */
[----:B------:R-:W-:Y:S02]  /*2770*/  F2FP.SATFINITE.E4M3.F32.PACK_AB_MERGE_C R138, R11, R8, R138 ;  /* 0x000000080b8a723e */ /* 0x000fe4000480708a */
[----:B------:R-:W-:-:S04]  /*2780*/  FMNMX.FTZ R5, R83, R36, !PT ;  /* 0x0000002453057209 */ /* 0x000fc80007810000 */
[----:B------:R-:W-:Y:S01]  /*2790*/  FMNMX.FTZ R36, R86, R5, !PT ;  /* 0x0000000556247209 */ /* 0x000fe20007810000 */
[----:B------:R-:W0:Y:S03]  /*27a0*/  MUFU.EX2 R21, R21 ;  /* 0x0000001500157308 */ /* 0x000e260000000800 */
[----:B------:R-:W-:Y:S01]  /*27b0*/  FMNMX.FTZ R5, R87, R36, !PT ;  /* 0x0000002457057209 */ /* 0x000fe20007810000 */
[----:B------:R-:W-:-:S04]  /*27c0*/  FFMA.FTZ R36, R60, UR48, -R12 ;  /* 0x000000303c247c23 */ /* 0x000fc8000801080c */
[----:B------:R-:W1:Y:S01]  /*27d0*/  SHFL.BFLY PT, R48, R5, 0x2, 0x1f ;  /* 0x0c401f0005307f89 */ /* 0x000e6200000e0000 */
[----:B------:R-:W-:Y:S08]  /*27e0*/  MUFU.EX2 R24, R24 ;  /* 0x0000001800187308 */ /* 0x000ff00000000800 */
[----:B------:R-:W-:Y:S01]  /*27f0*/  MUFU.EX2 R25, R25 ;  /* 0x0000001900197308 */ /* 0x000fe20000000800 */
[----:B0-----:R-:W-:-:S04]  /*2800*/  F2FP.SATFINITE.E4M3.F32.PACK_AB_MERGE_C R140, R21, R20, RZ ;  /* 0x00000014158c723e */ /* 0x001fc800048070ff */
[----:B------:R-:W-:-:S03]  /*2810*/  F2FP.SATFINITE.E4M3.F32.PACK_AB_MERGE_C R140, R15, R14, R140 ;  /* 0x0000000e0f8c723e */ /* 0x000fc6000480708c */
[----:B------:R-:W-:Y:S01]  /*2820*/  MUFU.EX2 R28, R28 ;  /* 0x0000001c001c7308 */ /* 0x000fe20000000800 */
[----:B-1----:R-:W-:Y:S01]  /*2830*/  FMNMX.FTZ R57, R5, R48, !PT ;  /* 0x0000003005397209 */ /* 0x002fe20007810000 */
        /* <DEDUP_REMOVED lines=47> */
[----:B0-----:R-:W-:-:S07]  /*2b30*/  FADD.FTZ R51, R12, R27 ;  /* 0x0000001b0c337221 */ /* 0x001fce0000010000 */
[----:B------:R-:W0:Y:S01]  /*2b40*/  MUFU.EX2 R26, R26 ;  /* 0x0000001a001a7308 */ /* 0x000e220000000800 */
[----:B-1----:R-:W-:-:S07]  /*2b50*/  FADD.FTZ R58, R30, R51 ;  /* 0x000000331e3a7221 */ /* 0x002fce0000010000 */
[----:B------:R1:W-:Y:S01]  /*2b60*/  MUFU.EX2 R73, R47 ;  /* 0x0000002f00497308 */ /* 0x0003e20000000800 */
[----:B--2---:R-:W-:-:S01]  /*2b70*/  FADD.FTZ R59, R65, R58 ;  /* 0x0000003a413b7221 */ /* 0x004fc20000010000 */
[----:B------:R-:W-:-:S04]  /*2b80*/  F2FP.SATFINITE.E4M3.F32.PACK_AB_MERGE_C R30, R65, R30, RZ ;  /* 0x0000001e411e723e */ /* 0x000fc800048070ff */
[----:B------:R-:W-:Y:S02]  /*2b90*/  F2FP.SATFINITE.E4M3.F32.PACK_AB_MERGE_C R137, R27, R12, R30 ;  /* 0x0000000c1b89723e */ /* 0x000fe4000480701e */
[----:B------:R-:W2:Y:S01]  /*2ba0*/  MUFU.EX2 R31, R31 ;  /* 0x0000001f001f7308 */ /* 0x000ea20000000800 */
[----:B-1----:R-:W-:-:S04]  /*2bb0*/  FADD.FTZ R47, R4, R7 ;  /* 0x00000007042f7221 */ /* 0x002fc80000010000 */
[----:B------:R-:W-:Y:S01]  /*2bc0*/  FADD.FTZ R50, R6, R47 ;  /* 0x0000002f06327221 */ /* 0x000fe20000010000 */
[----:B------:R-:W-:-:S01]  /*2bd0*/  FFMA.FTZ R47, R66, UR48, -R64 ;  /* 0x00000030422f7c23 */ /* 0x000fc20008010840 */
[----:B0-----:R-:W-:Y:S01]  /*2be0*/  FADD.FTZ R66, R26, R59 ;  /* 0x0000003b1a427221 */ /* 0x001fe20000010000 */
[----:B------:R-:W0:Y:S01]  /*2bf0*/  MUFU.EX2 R38, R38 ;  /* 0x0000002600267308 */ /* 0x000e220000000800 */
[----:B------:R-:W-:-:S01]  /*2c00*/  FADD.FTZ R51, R9, R50 ;  /* 0x0000003209337221 */ /* 0x000fc20000010000 */
[----:B------:R-:W-:-:S03]  /*2c10*/  FFMA.FTZ R50, R67, UR48, -R64 ;  /* 0x0000003043327c23 */ /* 0x000fc60008010840 */
[----:B------:R-:W-:-:S03]  /*2c20*/  FADD.FTZ R58, R8, R51 ;  /* 0x00000033083a7221 */ /* 0x000fc60000010000 */
[----:B------:R-:W1:Y:S01]  /*2c30*/  MUFU.EX2 R69, R69 ;  /* 0x0000004500457308 */ /* 0x000e620000000800 */
[----:B------:R-:W-:-:S01]  /*2c40*/  FADD.FTZ R51, R11, R58 ;  /* 0x0000003a0b337221 */ /* 0x000fc20000010000 */
[----:B--2---:R-:W-:-:S03]  /*2c50*/  FADD.FTZ R3, R31, R66 ;  /* 0x000000421f037221 */ /* 0x004fc60000010000 */
[----:B------:R-:W-:-:S03]  /*2c60*/  FADD.FTZ R58, R10, R51 ;  /* 0x000000330a3a7221 */ /* 0x000fc60000010000 */
[----:B------:R-:W2:Y:S01]  /*2c70*/  MUFU.EX2 R34, R34 ;  /* 0x0000002200227308 */ /* 0x000ea20000000800 */
[----:B0-----:R-:W-:-:S01]  /*2c80*/  FADD.FTZ R66, R38, R3 ;  /* 0x0000000326427221 */ /* 0x001fc20000010000 */
[----:B------:R-:W-:Y:S01]  /*2c90*/  FADD.FTZ R51, R13, R58 ;  /* 0x0000003a0d337221 */ /* 0x000fe20000010000 */
[----:B------:R-:W-:-:S01]  /*2ca0*/  FFMA.FTZ R3, R74, UR48, -R64 ;  /* 0x000000304a037c23 */ /* 0x000fc20008010840 */
[----:B------:R-:W-:Y:S02]  /*2cb0*/  FFMA.FTZ R64, R87, UR48, -R64 ;  /* 0x0000003057407c23 */ /* 0x000fe40008010840 */
[----:B------:R-:W-:-:S02]  /*2cc0*/  FADD.FTZ R58, R14, R51 ;  /* 0x000000330e3a7221 */ /* 0x000fc40000010000 */
        /* <DEDUP_REMOVED lines=18> */
[C---:B------:R-:W-:Y:S02]  /*2df0*/  F2FP.SATFINITE.E4M3.F32.PACK_AB_MERGE_C R68, R73.reuse, R68, RZ ;  /* 0x000000444944723e */ /* 0x040fe400048070ff */
[----:B------:R-:W-:Y:S01]  /*2e00*/  FADD.FTZ R66, R73, R66 ;  /* 0x0000004249427221 */ /* 0x000fe20000010000 */
[----:B------:R-:W-:-:S01]  /*2e10*/  FADD.FTZ R10, R32, R29 ;  /* 0x0000001d200a7221 */ /* 0x000fc20000010000 */
[----:B------:R-:W-:Y:S01]  /*2e20*/  F2FP.SATFINITE.E4M3.F32.PACK_AB_MERGE_C R142, R25, R24, R28 ;  /* 0x00000018198e723e */ /* 0x000fe2000480701c */
[----:B------:R-:W1:Y:S01]  /*2e30*/  MUFU.EX2 R54, R54 ;  /* 0x0000003600367308 */ /* 0x000e620000000800 */
[----:B--2---:R-:W-:-:S01]  /*2e40*/  FADD.FTZ R51, R39, R66 ;  /* 0x0000004227337221 */ /* 0x004fc20000010000 */
[----:B------:R-:W-:Y:S01]  /*2e50*/  FADD.FTZ R13, R33, R10 ;  /* 0x0000000a210d7221 */ /* 0x000fe20000010000 */
[----:B------:R-:W-:-:S03]  /*2e60*/  F2FP.SATFINITE.E4M3.F32.PACK_AB_MERGE_C R141, R35, R34, R68 ;  /* 0x00000022238d723e */ /* 0x000fc60004807044 */
[----:B------:R-:W-:Y:S01]  /*2e70*/  FADD.FTZ R10, R36, R13 ;  /* 0x0000000d240a7221 */ /* 0x000fe20000010000 */
[----:B------:R-:W-:Y:S01]  /*2e80*/  F2FP.SATFINITE.E4M3.F32.PACK_AB_MERGE_C R36, R41, R36, RZ ;  /* 0x000000242924723e */ /* 0x000fe200048070ff */
[----:B------:R-:W2:Y:S01]  /*2e90*/  MUFU.EX2 R55, R55 ;  /* 0x0000003700377308 */ /* 0x000ea20000000800 */
[----:B0-----:R-:W-:-:S01]  /*2ea0*/  FADD.FTZ R51, R42, R51 ;  /* 0x000000332a337221 */ /* 0x001fc20000010000 */
[----:B------:R-:W-:Y:S01]  /*2eb0*/  FADD.FTZ R10, R41, R10 ;  /* 0x0000000a290a7221 */ /* 0x000fe20000010000 */
[----:B------:R-:W-:-:S03]  /*2ec0*/  F2FP.SATFINITE.E4M3.F32.PACK_AB_MERGE_C R144, R33, R32, R36 ;  /* 0x000000202190723e */ /* 0x000fc60004807024 */
[----:B------:R-:W-:Y:S02]  /*2ed0*/  FADD.FTZ R7, R37, R10 ;  /* 0x0000000a25077221 */ /* 0x000fe40000010000 */
        /* <DEDUP_REMOVED lines=27> */
[C---:B0-----:R-:W-:Y:S01]  /*3090*/  F2FP.SATFINITE.E4M3.F32.PACK_AB_MERGE_C R44, R45.reuse, R44, RZ ;  /* 0x0000002c2d2c723e */ /* 0x041fe200048070ff */
[----:B------:R-:W-:-:S03]  /*30a0*/  FADD.FTZ R45, R45, R4 ;  /* 0x000000042d2d7221 */ /* 0x000fc60000010000 */
[----:B------:R-:W-:-:S03]  /*30b0*/  F2FP.SATFINITE.E4M3.F32.PACK_AB_MERGE_C R146, R40, R37, R44 ;  /* 0x000000252892723e */ /* 0x000fc6000480702c */
[----:B------:R-:W0:Y:S01]  /*30c0*/  MUFU.EX2 R53, R53 ;  /* 0x0000003500357308 */ /* 0x000e220000000800 */
[----:B-1----:R-:W-:-:S01]  /*30d0*/  FADD.FTZ R8, R71, R8 ;  /* 0x0000000847087221 */ /* 0x002fc20000010000 */
[----:B------:R-:W-:-:S04]  /*30e0*/  F2FP.SATFINITE.E4M3.F32.PACK_AB_MERGE_C R70, R71, R70, RZ ;  /* 0x000000464746723e */ /* 0x000fc800048070ff */
[----:B------:R-:W-:Y:S02]  /*30f0*/  F2FP.SATFINITE.E4M3.F32.PACK_AB_MERGE_C R147, R50, R47, R70 ;  /* 0x0000002f3293723e */ /* 0x000fe40004807046 */
[----:B------:R-:W1:Y:S08]  /*3100*/  MUFU.EX2 R48, R48 ;  /* 0x0000003000307308 */ /* 0x000e700000000800 */
[----:B------:R-:W2:Y:S01]  /*3110*/  MUFU.EX2 R3, R3 ;  /* 0x0000000300037308 */ /* 0x000ea20000000800 */
[----:B0-----:R-:W-:-:S07]  /*3120*/  F2FP.SATFINITE.E4M3.F32.PACK_AB_MERGE_C R9, R53, R52, RZ ;  /* 0x000000343509723e */ /* 0x001fce00048070ff */
[----:B------:R-:W0:Y:S01]  /*3130*/  MUFU.EX2 R49, R49 ;  /* 0x0000003100317308 */ /* 0x000e220000000800 */
[----:B-1----:R-:W-:-:S07]  /*3140*/  FADD.FTZ R4, R48, R45 ;  /* 0x0000002d30047221 */ /* 0x002fce0000010000 */
[----:B------:R-:W1:Y:S01]  /*3150*/  MUFU.EX2 R6, R75 ;  /* 0x0000004b00067308 */ /* 0x000e620000000800 */
[----:B--2---:R-:W-:-:S07]  /*3160*/  FADD.FTZ R7, R3, R8 ;  /* 0x0000000803077221 */ /* 0x004fce0000010000 */
[----:B------:R-:W2:Y:S01]  /*3170*/  MUFU.EX2 R78, R78 ;  /* 0x0000004e004e7308 */ /* 0x000ea20000000800 */
[C---:B0-----:R-:W-:Y:S01]  /*3180*/  F2FP.SATFINITE.E4M3.F32.PACK_AB_MERGE_C R148, R49.reuse, R48, R9 ;  /* 0x000000303194723e */ /* 0x041fe20004807009 */
[----:B------:R-:W-:-:S04]  /*3190*/  FADD.FTZ R49, R49, R4 ;  /* 0x0000000431317221 */ /* 0x000fc80000010000 */
[----:B------:R-:W-:Y:S02]  /*31a0*/  FADD.FTZ R52, R52, R49 ;  /* 0x0000003134347221 */ /* 0x000fe40000010000 */
[----:B------:R-:W0:Y:S01]  /*31b0*/  MUFU.EX2 R79, R79 ;  /* 0x0000004f004f7308 */ /* 0x000e220000000800 */
[----:B-1----:R-:W-:-:S01]  /*31c0*/  FADD.FTZ R9, R6, R7 ;  /* 0x0000000706097221 */ /* 0x002fc20000010000 */
[----:B------:R-:W-:-:S06]  /*31d0*/  FADD.FTZ R53, R53, R52 ;  /* 0x0000003435357221 */ /* 0x000fcc0000010000 */
[----:B------:R-:W-:Y:S01]  /*31e0*/  MUFU.EX2 R60, R60 ;  /* 0x0000003c003c7308 */ /* 0x000fe20000000800 */
[----:B--2---:R-:W-:-:S07]  /*31f0*/  FADD.FTZ R4, R78, R9 ;  /* 0x000000094e047221 */ /* 0x004fce0000010000 */
[----:B------:R-:W1:Y:S01]  /*3200*/  MUFU.EX2 R61, R61 ;  /* 0x0000003d003d7308 */ /* 0x000e620000000800 */
[C---:B0-----:R-:W-:Y:S01]  /*3210*/  F2FP.SATFINITE.E4M3.F32.PACK_AB_MERGE_C R78, R79.reuse, R78, RZ ;  /* 0x0000004e4f4e723e */ /* 0x041fe200048070ff */
[----:B------:R-:W-:-:S03]  /*3220*/  FADD.FTZ R79, R79, R4 ;  /* 0x000000044f4f7221 */ /* 0x000fc60000010000 */
[----:B------:R-:W-:-:S03]  /*3230*/  F2FP.SATFINITE.E4M3.F32.PACK_AB_MERGE_C R149, R6, R3, R78 ;  /* 0x000000030695723e */ /* 0x000fc6000480704e */
[----:B------:R-:W0:Y:S08]  /*3240*/  MUFU.EX2 R56, R56 ;  /* 0x0000003800387308 */ /* 0x000e300000000800 */
[----:B------:R-:W2:Y:S01]  /*3250*/  MUFU.EX2 R82, R82 ;  /* 0x0000005200527308 */ /* 0x000ea20000000800 */
[----:B-1----:R-:W-:-:S07]  /*3260*/  F2FP.SATFINITE.E4M3.F32.PACK_AB_MERGE_C R9, R61, R60, RZ ;  /* 0x0000003c3d09723e */ /* 0x002fce00048070ff */
[----:B------:R-:W1:Y:S01]  /*3270*/  MUFU.EX2 R57, R57 ;  /* 0x0000003900397308 */ /* 0x000e620000000800 */
[----:B0-----:R-:W-:-:S07]  /*3280*/  FADD.FTZ R4, R56, R53 ;  /* 0x0000003538047221 */ /* 0x001fce0000010000 */
[----:B------:R-:W0:Y:S01]  /*3290*/  MUFU.EX2 R83, R83 ;  /* 0x0000005300537308 */ /* 0x000e220000000800 */
[----:B--2---:R-:W-:-:S07]  /*32a0*/  FADD.FTZ R8, R82, R79 ;  /* 0x0000004f52087221 */ /* 0x004fce0000010000 */
[----:B------:R-:W-:Y:S01]  /*32b0*/  MUFU.EX2 R86, R86 ;  /* 0x0000005600567308 */ /* 0x000fe20000000800 */
[C---:B-1----:R-:W-:Y:S01]  /*32c0*/  F2FP.SATFINITE.E4M3.F32.PACK_AB_MERGE_C R150, R57.reuse, R56, R9 ;  /* 0x000000383996723e */ /* 0x042fe20004807009 */
[----:B------:R-:W-:-:S04]  /*32d0*/  FADD.FTZ R57, R57, R4 ;  /* 0x0000000439397221 */ /* 0x000fc80000010000 */
[----:B------:R-:W-:Y:S02]  /*32e0*/  FADD.FTZ R4, R60, R57 ;  /* 0x000000393c047221 */ /* 0x000fe40000010000 */
[----:B------:R-:W1:Y:S01]  /*32f0*/  MUFU.EX2 R7, R64 ;  /* 0x0000004000077308 */ /* 0x000e620000000800 */
[----:B0-----:R-:W-:-:S01]  /*3300*/  FADD.FTZ R9, R83, R8 ;  /* 0x0000000853097221 */ /* 0x001fc20000010000 */
[----:B------:R-:W-:Y:S01]  /*3310*/  FADD.FTZ R4, R61, R4 ;  /* 0x000000043d047221 */ /* 0x000fe20000010000 */
[----:B-1----:R-:W-:Y:S02]  /*3320*/  F2FP.SATFINITE.E4M3.F32.PACK_AB_MERGE_C R8, R7, R86, RZ ;  /* 0x000000560708723e */ /* 0x002fe400048070ff */
[----:B------:R-:W-:Y:S02]  /*3330*/  FADD.FTZ R86, R86, R9 ;  /* 0x0000000956567221 */ /* 0x000fe40000010000 */
[----:B------:R-:W-:Y:S02]  /*3340*/  F2FP.SATFINITE.E4M3.F32.PACK_AB_MERGE_C R151, R83, R82, R8 ;  /* 0x000000525397723e */ /* 0x000fe40004807008 */
[----:B------:R-:W-:Y:S01]  /*3350*/  FADD.FTZ R3, R7, R86 ;  /* 0x0000005607037221 */ /* 0x000fe20000010000 */
        /* <DEDUP_REMOVED lines=30> */
.L_x_10523:
[----:B------:R-:W-:-:S04]  /*3540*/  UISETP.NE.AND UP0, UPT, UR19, 0x1, UPT ;  /* 0x000000011300788c */ /* 0x000fc8000bf05270 */
[----:B------:R-:W-:-:S04]  /*3550*/  USEL UR39, URZ, 0x1, UP0 ;  /* 0x000000013f277887 */ /* 0x000fc80008000000 */
[----:B------:R-:W-:Y:S01]  /*3560*/  ULOP3.LUT UR39, UR18, UR39, URZ, 0x3c, !UPT ;  /* 0x0000002712277292 */ /* 0x000fe2000f8e3c3f */
[----:B------:R-:W-:Y:S11]  /*3570*/  @!P0 BRA `(.L_x_10513) ;  /* 0x0000000000048947 */ /* 0x000ff60003800000 */
[----:B------:R-:W-:Y:S01]  /*3580*/  BPT.TRAP 0x1 ;  /* 0x000000040000795c */ /* 0x000fe20000300000 */
.L_x_10513:
        /* <DEDUP_REMOVED lines=12> */
.L_x_10514:
[----:B-1----:R-:W-:Y:S05]  /*3650*/  @P1 BRA `(.L_x_10515) ;  /* 0x0000000000081947 */ /* 0x002fea0003800000 */
[----:B------:R-:W1:Y:S02]  /*3660*/  SYNCS.PHASECHK.TRANS64.TRYWAIT P1, [UR20+0x19c30], R0 ;  /* 0x019c3000ff0075a7 */ /* 0x000e640008020154 */
[----:B-1----:R-:W-:Y:S05]  /*3670*/  @!P1 BRA `(.L_x_10516) ;  /* 0x0000007400f09947 */ /* 0x002fea0003800000 */
.L_x_10515:
[----:B------:R-:W-:Y:S01]  /*3680*/  UIMAD UR6, UR38, 0x300, UR16 ;  /* 0x00000300260678a4 */ /* 0x000fe2000f8e0210 */
[----:B------:R-:W-:Y:S01]  /*3690*/  WARPGROUP.ARRIVE ;  /* 0x00000000000079c5 */ /* 0x000fe20000000000 */
[----:B------:R-:W-:Y:S01]  /*36a0*/  UMOV UR7, 0xc0000010 ;  /* 0xc000001000077882 */ /* 0x000fe20000000000 */
[----:B------:R-:W-:Y:S01]  /*36b0*/  UMOV UR11, 0xc0000010 ;  /* 0xc0000010000b7882 */ /* 0x000fe20000000000 */
[----:B------:R-:W-:Y:S02]  /*36c0*/  UIADD3 UR10, UR6, 0x100, URZ ;  /* 0x00000100060a7890 */ /* 0x000fe4000fffe03f */
[----:B------:R-:W-:Y:S01]  /*36d0*/  UIADD3 UR14, UR6, 0x200, URZ ;  /* 0x00000200060e7890 */ /* 0x000fe2000fffe03f */
[----:B------:R-:W-:Y:S02]  /*36e0*/  UMOV UR15, 0xc0000010 ;  /* 0xc0000010000f7882 */ /* 0x000fe40000000000 */
[----:B------:R-:W-:Y:S03]  /*36f0*/  QGMMA.64x128x32.F32.E4M3.E4M3 R24, gdesc[UR4], RZ, !UPT, gsb0 ;  /* 0x01e00000041879f3 */ /* 0x000fe6000c0008ff */
[----:B------:R-:W-:-:S02]  /*3700*/  WARPGROUP.DEPBAR.LE gsb0, 0x0 ;  /* 0x00008000000079c5 */ /* 0x000fc40000010000 */
        /* <DEDUP_REMOVED lines=8> */
.L_x_10517:
[----:B------:R-:W-:Y:S01]  /*3790*/  ULEA UR11, UR19, UR21, 0x3 ;  /* 0x00000015130b7291 */ /* 0x000fe2000f8e183f */
[----:B01----:R-:W-:-:S05]  /*37a0*/  IMAD.U32 R0, RZ, RZ, UR18 ;  /* 0x00000012ff007e24 */ /* 0x003fca000f8e00ff */
[----:B------:R-:W-:-:S04]  /*37b0*/  SHF.L.U32 R0, R0, 0x1f, RZ ;  /* 0x0000001f00007819 */ /* 0x000fc800000006ff */
[----:B------:R0:W1:Y:S01]  /*37c0*/  SYNCS.PHASECHK.TRANS64.TRYWAIT P1, [UR11+0x19c50], R0 ;  /* 0x019c5000ff0075a7 */ /* 0x000062000802014b */
[----:B------:R-:W-:Y:S05]  /*37d0*/  @!P0 BRA `(.L_x_10518) ;  /* 0x0000000000048947 */ /* 0x000fea0003800000 */
[----:B------:R-:W-:Y:S01]  /*37e0*/  BPT.TRAP 0x1 ;  /* 0x000000040000795c */ /* 0x000fe20000300000 */
.L_x_10518:
[----:B-1----:R-:W-:Y:S05]  /*37f0*/  @P1 BRA `(.L_x_10519) ;  /* 0x0000000000081947 */ /* 0x002fea0003800000 */
[----:B------:R-:W1:Y:S02]  /*3800*/  SYNCS.PHASECHK.TRANS64.TRYWAIT P1, [UR11+0x19c50], R0 ;  /* 0x019c5000ff0075a7 */ /* 0x000e64000802014b */
[----:B-1----:R-:W-:Y:S05]  /*3810*/  @!P1 BRA `(.L_x_10520) ;  /* 0x0000007400a09947 */ /* 0x002fea0003800000 */
.L_x_10519:
[----:B------:R-:W-:Y:S01]  /*3820*/  UIADD3 UR6, UR21, 0x3000, URZ ;  /* 0x0000300015067890 */ /* 0x000fe2000fffe03f */
[----:B------:R-:W-:Y:S01]  /*3830*/  WARPGROUP.ARRIVE ;  /* 0x00000000000079c5 */ /* 0x000fe20000000000 */
[----:B------:R-:W-:Y:S02]  /*3840*/  UMOV UR7, 0x40000040 ;  /* 0x4000004000077882 */ /* 0x000fe40000000000 */
[----:B------:R-:W-:-:S04]  /*3850*/  USHF.R.U32.HI UR6, URZ, 0x4, UR6 ;  /* 0x000000043f067899 */ /* 0x000fc80008011606 */
[----:B------:R-:W-:-:S04]  /*3860*/  ULOP3.LUT UR6, UR6, 0x3fff, URZ, 0xc0, !UPT ;  /* 0x00003fff06067892 */ /* 0x000fc8000f8ec03f */
[----:B------:R-:W-:-:S04]  /*3870*/  ULOP3.LUT UR6, UR6, 0x10000, URZ, 0xfc, !UPT ;  /* 0x0001000006067892 */ /* 0x000fc8000f8efc3f */
[----:B------:R-:W-:-:S07]  /*3880*/  UIMAD UR10, UR19, 0x300, UR6 ;  /* 0x00000300130a78a4 */ /* 0x000fce000f8e0206 */
[----:B------:R-:W-:Y:S02]  /*3890*/  UMOV UR6, UR10 ;  /* 0x0000000a00067c82 */ /* 0x000fe40008000000 */
[----:B------:R-:W-:Y:S01]  /*38a0*/  QGMMA.64x96x32.F32.E4M3.E4M3 R88, R136, gdesc[UR4], R88, gsb0 ;  /* 0x0160000488587df3 */ /* 0x000fe20008000858 */
[----:B------:R-:W-:Y:S01]  /*38b0*/  UIADD3 UR6, UR10, 0x2, URZ ;  /* 0x000000020a067890 */ /* 0x000fe2000fffe03f */
[----:B------:R-:W-:Y:S01]  /*38c0*/  UMOV UR7, 0x40000040 ;  /* 0x4000004000077882 */ /* 0x000fe20000000000 */
[----:B------:R-:W-:Y:S02]  /*38d0*/  WARPGROUP.DEPBAR.LE gsb0, 0x0 ;  /* 0x00008000000079c5 */ /* 0x000fe40000010000 */
[----:B------:R-:W-:-:S06]  /*38e0*/  WARPGROUP.ARRIVE ;  /* 0x00000000000079c5 */ /* 0x000fcc0000000000 */
        /* <DEDUP_REMOVED lines=10> */
[----:B------:R-:W-:Y:S03]  /*3990*/  QGMMA.64x96x32.F32.E4M3.E4M3 R88, R148, gdesc[UR4], R88, gsb0 ;  /* 0x0160000494587df3 */ /* 0x000fe60008000858 */
[----:B------:R-:W-:Y:S02]  /*39a0*/  WARPGROUP.DEPBAR.LE gsb0, 0x0 ;  /* 0x00008000000079c5 */ /* 0x000fe40000010000 */
[----:B------:R-:W-:Y:S05]  /*39b0*/  @!P0 BRA `(.L_x_10521) ;  /* 0x0000000000048947 */ /* 0x000fea0003800000 */
[----:B------:R-:W-:Y:S01]  /*39c0*/  BPT.TRAP 0x1 ;  /* 0x000000040000795c */ /* 0x000fe20000300000 */
.L_x_10521:
[----:B01----:R-:W-:Y:S01]  /*39d0*/  FMNMX.FTZ R0, R24, R7, !PT ;  /* 0x0000000718007209 */ /* 0x003fe20007810000 */
        /* <DEDUP_REMOVED lines=81> */
[----:B------:R-:W-:Y:S01]  /*3ef0*/  FADD.FTZ R6, -R5, R6 ;  /* 0x0000000605067221 */ /* 0x000fe20000010100 */
[----:B------:R-:W-:-:S01]  /*3f00*/  FFMA.FTZ R14, R33, UR48, -R8 ;  /* 0x00000030210e7c23 */ /* 0x000fc20008010808 */
[----:B------:R-:W-:Y:S01]  /*3f10*/  FFMA.FTZ R33, R52, UR48, -R8 ;  /* 0x0000003034217c23 */ /* 0x000fe20008010808 */
[----:B------:R-:W-:-:S01]  /*3f20*/  FFMA.FTZ R68, R5, R68, -8 ;  /* 0xc100000005447423 */ /* 0x000fc20000010044 */
[----:B------:R-:W-:Y:S01]  /*3f30*/  FMUL.FTZ R7, R7, UR48 ;  /* 0x0000003007077c20 */ /* 0x000fe20008410000 */
[----:B------:R-:W-:-:S01]  /*3f40*/  FFMA.FTZ R10, R24, UR48, -R8 ;  /* 0x00000030180a7c23 */ /* 0x000fc20008010808 */
[----:B------:R-:W-:Y:S01]  /*3f50*/  FFMA.FTZ R52, R69, UR48, -R8 ;  /* 0x0000003045347c23 */ /* 0x000fe20008010808 */
[----:B------:R-:W-:Y:S01]  /*3f60*/  FMUL.FTZ R6, R6, UR48 ;  /* 0x0000003006067c20 */ /* 0x000fe20008410000 */
[----:B------:R-:W-:Y:S01]  /*3f70*/  FFMA.FTZ R69, R26, UR48, -R68 ;  /* 0x000000301a457c23 */ /* 0x000fe20008010844 */
[----:B------:R-:W-:-:S01]  /*3f80*/  FFMA.FTZ R9, R25, UR48, -R8 ;  /* 0x0000003019097c23 */ /* 0x000fc20008010808 */
[----:B------:R-:W-:Y:S01]  /*3f90*/  FFMA.FTZ R26, R27, UR48, -R68 ;  /* 0x000000301b1a7c23 */ /* 0x000fe20008010844 */
        /* <DEDUP_REMOVED lines=24> */
[----:B------:R-:W1:Y:S01]  /*4120*/  MUFU.EX2 R69, R69 ;  /* 0x0000004500457308 */ /* 0x000e620000000800 */
[----:B0-----:R-:W-:-:S01]  /*4130*/  FFMA.FTZ R4, R7, R4, R10 ;  /* 0x0000000407047223 */ /* 0x001fc2000001000a */
[--C-:B------:R-:W-:Y:S01]  /*4140*/  FFMA.FTZ R58, R59, UR48, -R68.reuse ;  /* 0x000000303b3a7c23 */ /* 0x100fe20008010844 */
[----:B------:R-:W-:-:S01]  /*4150*/  FFMA.FTZ R59, R62, UR48, -R68 ;  /* 0x000000303e3b7c23 */ /* 0x000fc20008010844 */
[----:B------:R-:W-:Y:S01]  /*4160*/  FFMA.FTZ R62, R63, UR48, -R68 ;  /* 0x000000303f3e7c23 */ /* 0x000fe20008010844 */
        /* <DEDUP_REMOVED lines=51> */
[--C-:B------:R-:W-:Y:S01]  /*44a0*/  FFMA.FTZ R67, R70, UR48, -R68.reuse ;  /* 0x0000003046437c23 */ /* 0x100fe20008010844 */
[----:B------:R-:W-:-:S05]  /*44b0*/  FFMA.FTZ R70, R71, UR48, -R68 ;  /* 0x0000003047467c23 */ /* 0x000fca0008010844 */
        /* <DEDUP_REMOVED lines=20> */
[----:B-1----:R-:W-:-:S01]  /*4600*/  FADD.FTZ R73, R47, R72 ;  /* 0x000000482f497221 */ /* 0x002fc20000010000 */
[----:B------:R-:W-:-:S06]  /*4610*/  FFMA.FTZ R72, R75, UR48, -R68 ;  /* 0x000000304b487c23 */ /* 0x000fcc0008010844 */
        /* <DEDUP_REMOVED lines=82> */
.L_x_10522:
[----:B------:R-:W-:Y:S01]  /*4b40*/  UIADD3 UR6, UR11, 0x19c60, URZ ;  /* 0x00019c600b067890 */ /* 0x000fe2000fffe03f */
[----:B------:R-:W-:Y:S01]  /*4b50*/  ISETP.LT.AND P1, PT, RZ, UR42, PT ;  /* 0x0000002aff007c0c */ /* 0x000fe2000bf21270 */
[----:B------:R-:W-:Y:S01]  /*4b60*/  UIADD3 UR7, UR42, -0x1, URZ ;  /* 0xffffffff2a077890 */ /* 0x000fe2000fffe03f */
[----:B------:R-:W-:Y:S01]  /*4b70*/  F2FP.SATFINITE.E4M3.F32.PACK_AB_MERGE_C R11, R12, R11, RZ ;  /* 0x0000000b0c0b723e */ /* 0x000fe200048070ff */
[----:B------:R-:W-:Y:S01]  /*4b80*/  UPRMT UR6, UR17, 0x654, UR6 ;  /* 0x0000065411067896 */ /* 0x000fe20008000006 */
[----:B------:R-:W-:Y:S01]  /*4b90*/  F2FP.SATFINITE.E4M3.F32.PACK_AB_MERGE_C R27, R30, R27, RZ ;  /* 0x0000001b1e1b723e */ /* 0x000fe200048070ff */
[----:B------:R-:W-:Y:S01]  /*4ba0*/  UMOV UR18, UR39 ;  /* 0x0000002700127c82 */ /* 0x000fe20008000000 */
[----:B------:R-:W-:Y:S01]  /*4bb0*/  F2FP.SATFINITE.E4M3.F32.PACK_AB_MERGE_C R15, R20, R15, RZ ;  /* 0x0000000f140f723e */ /* 0x000fe200048070ff */
[----:B------:R-:W-:Y:S01]  /*4bc0*/  UMOV UR19, UR38 ;  /* 0x0000002600137c82 */ /* 0x000fe20008000000 */
[----:B------:R-:W-:Y:S01]  /*4bd0*/  F2FP.SATFINITE.E4M3.F32.PACK_AB_MERGE_C R35, R38, R35, RZ ;  /* 0x000000232623723e */ /* 0x000fe200048070ff */
[----:B------:R-:W-:Y:S01]  /*4be0*/  UMOV UR42, UR7 ;  /* 0x00000007002a7c82 */ /* 0x000fe20008000000 */
        /* <DEDUP_REMOVED lines=79> */
[----:B------:R-:W-:Y:S06]  /*50e0*/  @P1 BRA `(.L_x_10523) ;  /* 0xffffffe400141947 */ /* 0x000fec000383ffff */
.L_x_10512:
[----:B------:R-:W-:Y:S06]  /*50f0*/  BAR.ARV 0x8, 0x200 ;  /* 0x0208000000007b1d */ /* 0x000fec0000002000 */
[----:B------:R-:W-:Y:S05]  /*5100*/  @!P0 BRA `(.L_x_10524) ;  /* 0x0000000000048947 */ /* 0x000fea0003800000 */
[----:B------:R-:W-:Y:S01]  /*5110*/  BPT.TRAP 0x1 ;  /* 0x000000040000795c */ /* 0x000fe20000300000 */
.L_x_10524:
        /* <DEDUP_REMOVED lines=9> */
.L_x_10525:
[----:B-1----:R-:W-:Y:S05]  /*51b0*/  @P1 BRA `(.L_x_10526) ;  /* 0x0000000000081947 */ /* 0x002fea0003800000 */
[----:B------:R-:W1:Y:S02]  /*51c0*/  SYNCS.PHASECHK.TRANS64.TRYWAIT P1, [UR8+0x19c50], R6 ;  /* 0x019c5006ff0075a7 */ /* 0x000e640008020148 */
[----:B-1----:R-:W-:Y:S05]  /*51d0*/  @!P1 BRA `(.L_x_10527) ;  /* 0x0000005c00489947 */ /* 0x002fea0003800000 */
.L_x_10526:
[----:B------:R-:W-:Y:S01]  /*51e0*/  ULDC.64 UR10, c[0x0][0x9a0] ;  /* 0x00026800000a7ab9 */ /* 0x000fe20000000a00 */
[----:B------:R-:W-:Y:S01]  /*51f0*/  UIADD3 UR6, UR4, 0x3000, URZ ;  /* 0x0000300004067890 */ /* 0x000fe2000fffe03f */
[----:B------:R-:W-:Y:S01]  /*5200*/  WARPGROUP.ARRIVE ;  /* 0x00000000000079c5 */ /* 0x000fe20000000000 */
[----:B------:R-:W-:Y:S01]  /*5210*/  UISETP.NE.U32.AND UP0, UPT, UR10, URZ, UPT ;  /* 0x0000003f0a00728c */ /* 0x000fe2000bf05070 */
[----:B------:R-:W-:Y:S01]  /*5220*/  IMAD.MOV.U32 R9, RZ, RZ, 0x3f800000 ;  /* 0x3f800000ff097424 */ /* 0x000fe200078e00ff */
[----:B------:R-:W-:Y:S02]  /*5230*/  USHF.R.U32.HI UR6, URZ, 0x4, UR6 ;  /* 0x000000043f067899 */ /* 0x000fe40008011606 */
[----:B------:R-:W-:Y:S02]  /*5240*/  UISETP.NE.AND.EX UP0, UPT, UR11, URZ, UPT, UP0 ;  /* 0x0000003f0b00728c */ /* 0x000fe4000bf05300 */
[----:B------:R-:W-:-:S04]  /*5250*/  ULOP3.LUT UR6, UR6, 0x3fff, URZ, 0xc0, !UPT ;  /* 0x00003fff06067892 */ /* 0x000fc8000f8ec03f */
[----:B------:R-:W-:Y:S01]  /*5260*/  ULOP3.LUT UR9, UR6, 0x10000, URZ, 0xfc, !UPT ;  /* 0x0001000006097892 */ /* 0x000fe2000f8efc3f */
[----:B------:R-:W-:-:S03]  /*5270*/  PLOP3.LUT P1, PT, PT, PT, UP0, 0x80, 0x0 ;  /* 0x000000000000781c */ /* 0x000fc60003f2f008 */
[----:B------:R-:W-:Y:S02]  /*5280*/  UIMAD UR9, UR38, 0x300, UR9 ;  /* 0x00000300260978a4 */ /* 0x000fe4000f8e0209 */
[----:B------:R-:W-:Y:S01]  /*5290*/  @UP0 USHF.R.S32.HI UR14, URZ, 0x1f, UR45 ;  /* 0x0000001f3f0e0899 */ /* 0x000fe2000801142d */
[----:B------:R-:W-:Y:S01]  /*52a0*/  @UP0 ULDC.64 UR6, c[0x0][0x9c8] ;  /* 0x0002720000060ab9 */ /* 0x000fe20000000a00 */
[----:B------:R-:W-:Y:S02]  /*52b0*/  @UP0 UIADD3 UR15, -UR45, URZ, URZ ;  /* 0x0000003f2d0f0290 */ /* 0x000fe4000fffe13f */
[----:B------:R-:W-:Y:S02]  /*52c0*/  @UP0 UIMAD.WIDE.U32 UR12, UR45, UR6, URZ ;  /* 0x000000062d0c02a5 */ /* 0x000fe4000f8e003f */
[----:B------:R-:W-:Y:S01]  /*52d0*/  @UP0 UIMAD UR6, UR14, UR6, URZ ;  /* 0x000000060e0602a4 */ /* 0x000fe2000f8e023f */
[----:B------:R-:W-:-:S03]  /*52e0*/  @UP0 ULDC UR16, c[0x0][0xc44] ;  /* 0x0003110000100ab9 */ /* 0x000fc60000000800 */
[----:B------:R-:W-:Y:S02]  /*52f0*/  @UP0 UIMAD UR6, UR45, UR7, UR6 ;  /* 0x000000072d0602a4 */ /* 0x000fe4000f8e0206 */
[----:B------:R-:W-:Y:S02]  /*5300*/  @UP0 UIMAD UR15, UR16, UR15, UR46 ;  /* 0x0000000f100f02a4 */ /* 0x000fe4000f8e022e */
[----:B------:R-:W-:Y:S01]  /*5310*/  @UP0 UIADD3 UR13, UR13, UR6, URZ ;  /* 0x000000060d0d0290 */ /* 0x000fe2000fffe03f */
[----:B------:R-:W-:Y:S02]  /*5320*/  UMOV UR7, 0x40000040 ;  /* 0x4000004000077882 */ /* 0x000fe40000000000 */
[----:B------:R-:W-:Y:S01]  /*5330*/  UMOV UR6, UR9 ;  /* 0x0000000900067c82 */ /* 0x000fe20008000000 */
[----:B------:R-:W-:Y:S01]  /*5340*/  @UP0 USHF.R.S32.HI UR14, URZ, 0x1f, UR15 ;  /* 0x0000001f3f0e0899 */ /* 0x000fe2000801140f */
[----:B------:R-:W-:Y:S01]  /*5350*/  QGMMA.64x96x32.F32.E4M3.E4M3 R88, R136, gdesc[UR4], R88, gsb0 ;  /* 0x0160000488587df3 */ /* 0x000fe20008000858 */
[----:B------:R-:W-:-:S02]  /*5360*/  @UP0 ULDC.64 UR16, c[0x0][0x9d0] ;  /* 0x0002740000100ab9 */ /* 0x000fc40000000a00 */
[----:B------:R-:W-:Y:S02]  /*5370*/  @UP0 UIMAD UR14, UR14, UR16, URZ ;  /* 0x000000100e0e02a4 */ /* 0x000fe4000f8e023f */
[----:B------:R-:W-:Y:S02]  /*5380*/  @UP0 UIMAD.WIDE.U32 UR12, UR15, UR16, UR12 ;  /* 0x000000100f0c02a5 */ /* 0x000fe4000f8e000c */
[----:B------:R-:W-:Y:S02]  /*5390*/  @UP0 UIMAD UR14, UR15, UR17, UR14 ;  /* 0x000000110f0e02a4 */ /* 0x000fe4000f8e020e */
[----:B------:R-:W-:Y:S02]  /*53a0*/  @UP0 ULEA UR10, UP1, UR12, UR10, 0x2 ;  /* 0x0000000a0c0a0291 */ /* 0x000fe4000f82103f */
        /* <DEDUP_REMOVED lines=9> */
[----:B------:R-:W-:Y:S01]  /*5440*/  QGMMA.64x96x32.F32.E4M3.E4M3 R88, R140, gdesc[UR4], R88, gsb0 ;  /* 0x016000048c587df3 */ /* 0x000fe20008000858 */
[----:B------:R-:W-:Y:S01]  /*5450*/  UIADD3 UR6, UR9, 0x4, URZ ;  /* 0x0000000409067890 */ /* 0x000fe2000fffe03f */
[----:B------:R-:W-:Y:S01]  /*5460*/  UMOV UR7, 0x40000040 ;  /* 0x4000004000077882 */ /* 0x000fe20000000000 */
[----:B------:R-:W1:Y:S04]  /*5470*/  SHFL.BFLY PT, R11, R4, 0x2, 0x1f ;  /* 0x0c401f00040b7f89 */ /* 0x000e6800000e0000 */
[----:B------:R-:W3:Y:S01]  /*5480*/  SHFL.BFLY PT, R8, R3, 0x2, 0x1f ;  /* 0x0c401f0003087f89 */ /* 0x000ee200000e0000 */
[----:B------:R-:W-:Y:S02]  /*5490*/  WARPGROUP.DEPBAR.LE gsb0, 0x0 ;  /* 0x00008000000079c5 */ /* 0x000fe40000010000 */
[----:B------:R-:W-:-:S06]  /*54a0*/  WARPGROUP.ARRIVE ;  /* 0x00000000000079c5 */ /* 0x000fcc0000000000 */
[----:B------:R-:W-:Y:S01]  /*54b0*/  QGMMA.64x96x32.F32.E4M3.E4M3 R88, R144, gdesc[UR4], R88, gsb0 ;  /* 0x0160000490587df3 */ /* 0x000fe20008000858 */
[----:B------:R-:W-:Y:S01]  /*54c0*/  UIADD3 UR6, UR9, 0x6, URZ ;  /* 0x0000000609067890 */ /* 0x000fe2000fffe03f */
[----:B------:R-:W-:Y:S01]  /*54d0*/  UMOV UR7, 0x40000040 ;  /* 0x4000004000077882 */ /* 0x000fe20000000000 */
[----:B-1----:R-:W-:-:S01]  /*54e0*/  FADD.FTZ R11, R11, R4 ;  /* 0x000000040b0b7221 */ /* 0x002fc20000010000 */
[----:B---3--:R-:W-:-:S04]  /*54f0*/  FADD.FTZ R8, R8, R3 ;  /* 0x0000000308087221 */ /* 0x008fc80000010000 */
[----:B0-----:R-:W0:Y:S04]  /*5500*/  SHFL.BFLY PT, R6, R11, 0x1, 0x1f ;  /* 0x0c201f000b067f89 */ /* 0x001e2800000e0000 */
[----:B------:R-:W1:Y:S01]  /*5510*/  SHFL.BFLY PT, R7, R8, 0x1, 0x1f ;  /* 0x0c201f0008077f89 */ /* 0x000e6200000e0000 */
[----:B------:R-:W-:Y:S02]  /*5520*/  IMAD.MOV.U32 R4, RZ, RZ, RZ ;  /* 0x000000ffff047224 */ /* 0x000fe400078e00ff */
[----:B0-----:R-:W-:Y:S01]  /*5530*/  FADD.FTZ R12, R11, R6 ;  /* 0x000000060b0c7221 */ /* 0x001fe20000010000 */
[----:B-1----:R-:W-:-:S04]  /*5540*/  FADD.FTZ R13, R8, R7 ;  /* 0x00000007080d7221 */ /* 0x002fc80000010000 */
[C---:B------:R-:W-:Y:S01]  /*5550*/  FSETP.NE.FTZ.AND P1, PT, R12.reuse, RZ, PT ;  /* 0x000000ff0c00720b */ /* 0x040fe20003f35000 */
[----:B------:R-:W-:Y:S01]  /*5560*/  FMUL.FTZ R6, R12, 0.00390625 ;  /* 0x3b8000000c067820 */ /* 0x000fe20000410000 */
[----:B------:R-:W-:-:S04]  /*5570*/  FMUL.FTZ R11, R13, 0.00390625 ;  /* 0x3b8000000d0b7820 */ /* 0x000fc80000410000 */
[----:B------:R-:W-:Y:S02]  /*5580*/  FSETP.NE.FTZ.AND P2, PT, R6, RZ, PT ;  /* 0x000000ff0600720b */ /* 0x000fe40003f55000 */
[----:B------:R-:W-:Y:S01]  /*5590*/  FSETP.NE.FTZ.AND P3, PT, R11, RZ, PT ;  /* 0x000000ff0b00720b */ /* 0x000fe20003f75000 */
[----:B------:R-:W-:Y:S02]  /*55a0*/  WARPGROUP.DEPBAR.LE gsb0, 0x0 ;  /* 0x00008000000079c5 */ /* 0x000fe40000010000 */
[----:B------:R-:W-:-:S06]  /*55b0*/  WARPGROUP.ARRIVE ;  /* 0x00000000000079c5 */ /* 0x000fcc0000000000 */
[----:B------:R-:W-:Y:S01]  /*55c0*/  QGMMA.64x96x32.F32.E4M3.E4M3 R88, R148, gdesc[UR4], R88, gsb0 ;  /* 0x0160000494587df3 */ /* 0x000fe20008000858 */
[----:B------:R-:W-:Y:S01]  /*55d0*/  @P1 MUFU.RCP R4, R12 ;  /* 0x0000000c00041308 */ /* 0x000fe20000001000 */
[----:B------:R-:W-:Y:S01]  /*55e0*/  FSETP.NE.FTZ.AND P1, PT, R13, RZ, PT ;  /* 0x000000ff0d00720b */ /* 0x000fe20003f35000 */
[----:B------:R-:W-:-:S06]  /*55f0*/  IMAD.MOV.U32 R10, RZ, RZ, RZ ;  /* 0x000000ffff0a7224 */ /* 0x000fcc00078e00ff */
        /* <DEDUP_REMOVED lines=18> */
.L_x_10528:
        /* <DEDUP_REMOVED lines=34> */
[----:B------:R-:W-:Y:S01]  /*5940*/  FMUL.FTZ R57, R135, R58 ;  /* 0x0000003a87397220 */ /* 0x000fe20000410000 */
        /* <DEDUP_REMOVED lines=8> */
[-C--:B------:R-:W-:Y:S01]  /*59d0*/  FMUL.FTZ R21, R101, R56.reuse ;  /* 0x0000003865157220 */ /* 0x080fe20000410000 */
        /* <DEDUP_REMOVED lines=8> */
[----:B------:R-:W-:Y:S01]  /*5a60*/  F2FP.BF16.F32.PACK_AB R6, R6, R7 ;  /* 0x000000070606723e */ /* 0x000fe200000010ff */
[----:B------:R-:W-:Y:S01]  /*5a70*/  UMOV UR6, UR4 ;  /* 0x0000000400067c82 */ /* 0x000fe20008000000 */
[----:B-1----:R-:W-:Y:S01]  /*5a80*/  UMOV UR7, UR9 ;  /* 0x0000000900077c82 */ /* 0x002fe20008000000 */
[----:B------:R-:W-:Y:S01]  /*5a90*/  LOP3.LUT P0, R7, R59, 0x3, RZ, 0xc0, !PT ;  /* 0x000000033b077812 */ /* 0x000fe2000780c0ff */
[----:B------:R-:W-:Y:S01]  /*5aa0*/  FMUL.FTZ R56, R129, R56 ;  /* 0x0000003881387220 */ /* 0x000fe20000410000 */
[----:B------:R-:W-:Y:S01]  /*5ab0*/  F2FP.BF16.F32.PACK_AB R9, R9, R10 ;  /* 0x0000000a0909723e */ /* 0x000fe200000010ff */
[----:B------:R-:W1:Y:S01]  /*5ac0*/  LDC R81, c[0x0][0xc38] ;  /* 0x00030e00ff517b82 */ /* 0x000e620000000800 */
[----:B------:R-:W-:Y:S01]  /*5ad0*/  ISETP.EQ.OR P0, PT, R7, 0x3, !P0 ;  /* 0x000000030700780c */ /* 0x000fe20004702670 */
[----:B------:R-:W-:Y:S01]  /*5ae0*/  ULDC.64 UR10, c[0x0][0xb90] ;  /* 0x0002e400000a7ab9 */ /* 0x000fe20000000a00 */
[----:B------:R-:W-:Y:S01]  /*5af0*/  F2FP.BF16.F32.PACK_AB R42, R41, R42 ;  /* 0x0000002a292a723e */ /* 0x000fe200000010ff */
[----:B0-----:R-:W-:Y:S01]  /*5b00*/  FMUL.FTZ R4, R94, R58 ;  /* 0x0000003a5e047220 */ /* 0x001fe20000410000 */
[----:B------:R-:W-:Y:S01]  /*5b10*/  F2FP.BF16.F32.PACK_AB R48, R47, R48 ;  /* 0x000000302f30723e */ /* 0x000fe200000010ff */
[-C--:B------:R-:W-:Y:S01]  /*5b20*/  FMUL.FTZ R5, R90, R58.reuse ;  /* 0x0000003a5a057220 */ /* 0x080fe20000410000 */
[----:B------:R-:W-:Y:S01]  /*5b30*/  SEL R47, R6, R9, P0 ;  /* 0x00000009062f7207 */ /* 0x000fe20000000000 */
[----:B------:R-:W-:Y:S01]  /*5b40*/  FMUL.FTZ R58, R131, R58 ;  /* 0x0000003a833a7220 */ /* 0x000fe20000410000 */
[----:B------:R-:W-:Y:S01]  /*5b50*/  SEL R41, R9, R6, P0 ;  /* 0x0000000609297207 */ /* 0x000fe20000000000 */
[----:B------:R-:W-:Y:S01]  /*5b60*/  USHF.R.S32.HI UR16, URZ, 0x1f, UR45 ;  /* 0x0000001f3f107899 */ /* 0x000fe2000801142d */
[----:B------:R-:W0:Y:S01]  /*5b70*/  LDC R9, c[0x0][0xbe8] ;  /* 0x0002fa00ff097b82 */ /* 0x000e220000000800 */
[----:B------:R-:W-:Y:S01]  /*5b80*/  F2FP.BF16.F32.PACK_AB R35, R35, R36 ;  /* 0x000000242323723e */ /* 0x000fe200000010ff */
[----:B------:R-:W-:Y:S01]  /*5b90*/  ULDC.64 UR12, c[0x0][0xb98] ;  /* 0x0002e600000c7ab9 */ /* 0x000fe20000000a00 */
[----:B------:R-:W-:Y:S01]  /*5ba0*/  F2FP.BF16.F32.PACK_AB R40, R39, R40 ;  /* 0x000000282728723e */ /* 0x000fe200000010ff */
[----:B------:R-:W-:Y:S01]  /*5bb0*/  UIADD3 UR8, UR8, 0x19c60, URZ ;  /* 0x00019c6008087890 */ /* 0x000fe2000fffe03f */
[----:B------:R-:W-:-:S02]  /*5bc0*/  F2FP.BF16.F32.PACK_AB R4, R4, R5 ;  /* 0x000000050404723e */ /* 0x000fc400000010ff */
[----:B------:R-:W-:Y:S01]  /*5bd0*/  F2FP.BF16.F32.PACK_AB R5, R37, R38 ;  /* 0x000000262505723e */ /* 0x000fe200000010ff */
[----:B------:R-:W-:Y:S01]  /*5be0*/  UPRMT UR8, UR5, 0x654, UR8 ;  /* 0x0000065405087896 */ /* 0x000fe20008000008 */
[----:B------:R-:W-:Y:S02]  /*5bf0*/  F2FP.BF16.F32.PACK_AB R58, R57, R58 ;  /* 0x0000003a393a723e */ /* 0x000fe400000010ff */
[----:B------:R-:W-:Y:S01]  /*5c00*/  F2FP.BF16.F32.PACK_AB R10, R33, R34 ;  /* 0x00000022210a723e */ /* 0x000fe200000010ff */
[----:B------:R-:W-:Y:S01]  /*5c10*/  IMAD.U32 R34, RZ, RZ, UR6 ;  /* 0x00000006ff227e24 */ /* 0x000fe2000f8e00ff */
[----:B------:R-:W-:Y:S01]  /*5c20*/  SEL R57, R35, R40, P0 ;  /* 0x0000002823397207 */ /* 0x000fe20000000000 */
[----:B------:R-:W-:Y:S01]  /*5c30*/  UIADD3 UR6, -UR45, URZ, URZ ;  /* 0x0000003f2d067290 */ /* 0x000fe2000fffe13f */
[----:B------:R-:W-:Y:S01]  /*5c40*/  SEL R38, R40, R35, P0 ;  /* 0x0000002328267207 */ /* 0x000fe20000000000 */
[----:B------:R-:W-:Y:S01]  /*5c50*/  IMAD.U32 R35, RZ, RZ, UR7 ;  /* 0x00000007ff237e24 */ /* 0x000fe2000f8e00ff */
[----:B------:R-:W-:Y:S01]  /*5c60*/  F2FP.BF16.F32.PACK_AB R29, R29, R30 ;  /* 0x0000001e1d1d723e */ /* 0x000fe200000010ff */
[----:B------:R-:W-:Y:S01]  /*5c70*/  ULDC UR7, c[0x0][0xc44] ;  /* 0x0003110000077ab9 */ /* 0x000fe20000000800 */
[----:B------:R-:W-:Y:S01]  /*5c80*/  F2FP.BF16.F32.PACK_AB R32, R31, R32 ;  /* 0x000000201f20723e */ /* 0x000fe200000010ff */
[----:B------:R-:W-:Y:S01]  /*5c90*/  IMAD.WIDE R30, R154, 0x2, R34 ;  /* 0x000000029a1e7825 */ /* 0x000fe200078e0222 */
[----:B------:R-:W-:Y:S01]  /*5ca0*/  F2FP.BF16.F32.PACK_AB R27, R27, R28 ;  /* 0x0000001c1b1b723e */ /* 0x000fe200000010ff */
[----:B------:R-:W-:Y:S01]  /*5cb0*/  UIMAD UR15, UR7, UR6, UR46 ;  /* 0x00000006070f72a4 */ /* 0x000fe2000f8e022e */
[----:B------:R-:W-:Y:S01]  /*5cc0*/  F2FP.BF16.F32.PACK_AB R56, R55, R56 ;  /* 0x000000383738723e */ /* 0x000fe200000010ff */
[----:B------:R-:W-:Y:S01]  /*5cd0*/  SYNCS.ARRIVE.TRANS64.RED.A1T0 RZ, [UR8], RZ ;  /* 0x000000ffffff79a7 */ /* 0x000fe20008100408 */
[----:B------:R-:W-:Y:S01]  /*5ce0*/  SEL R55, R27, R32, P0 ;  /* 0x000000201b377207 */ /* 0x000fe20000000000 */
[----:B------:R-:W-:Y:S01]  /*5cf0*/  USHF.R.S32.HI UR14, URZ, 0x1f, UR15 ;  /* 0x0000001f3f0e7899 */ /* 0x000fe2000801140f */
[----:B------:R-:W-:Y:S01]  /*5d00*/  SEL R37, R32, R27, P0 ;  /* 0x0000001b20257207 */ /* 0x000fe20000000000 */
[----:B------:R-:W-:Y:S01]  /*5d10*/  UIMAD.WIDE.U32 UR6, UR15, UR10, URZ ;  /* 0x0000000a0f0672a5 */ /* 0x000fe2000f8e003f */
[----:B------:R-:W-:Y:S01]  /*5d20*/  IADD3 R27, P2, R30, 0x6000, RZ ;  /* 0x000060001e1b7810 */ /* 0x000fe20007f5e0ff */
[----:B------:R-:W-:Y:S01]  /*5d30*/  UIMAD UR9, UR14, UR10, URZ ;  /* 0x0000000a0e0972a4 */ /* 0x000fe2000f8e023f */
[----:B------:R-:W-:Y:S01]  /*5d40*/  F2FP.BF16.F32.PACK_AB R26, R25, R26 ;  /* 0x0000001a191a723e */ /* 0x000fe200000010ff */
[----:B------:R-:W-:Y:S01]  /*5d50*/  UIMAD UR10, UR16, UR12, URZ ;  /* 0x0000000c100a72a4 */ /* 0x000fe2000f8e023f */
[----:B------:R-:W-:Y:S01]  /*5d60*/  SEL R71, R5, R42, P0 ;  /* 0x0000002a05477207 */ /* 0x000fe20000000000 */
[----:B------:R-:W-:Y:S01]  /*5d70*/  UIMAD UR9, UR15, UR11, UR9 ;  /* 0x0000000b0f0972a4 */ /* 0x000fe2000f8e0209 */
[----:B------:R-:W-:Y:S01]  /*5d80*/  SEL R73, R42, R5, P0 ;  /* 0x000000052a497207 */ /* 0x000fe20000000000 */
[----:B------:R-:W-:Y:S01]  /*5d90*/  IMAD R5, R19, 0x20, R2 ;  /* 0x0000002013057824 */ /* 0x000fe200078e0202 */
[----:B------:R-:W-:Y:S01]  /*5da0*/  IADD3 R25, P3, R30, 0x3020, RZ ;  /* 0x000030201e197810 */ /* 0x000fe20007f7e0ff */
[----:B------:R-:W-:Y:S01]  /*5db0*/  UIADD3 UR7, UR7, UR9, URZ ;  /* 0x0000000907077290 */ /* 0x000fe2000fffe03f */
[----:B------:R-:W-:Y:S01]  /*5dc0*/  F2FP.BF16.F32.PACK_AB R11, R11, R12 ;  /* 0x0000000c0b0b723e */ /* 0x000fe200000010ff */
[----:B------:R-:W-:Y:S01]  /*5dd0*/  IMAD.WIDE R34, R5, 0x2, R34 ;  /* 0x0000000205227825 */ /* 0x000fe200078e0222 */
[----:B------:R-:W-:Y:S01]  /*5de0*/  SEL R67, R29, R10, P0 ;  /* 0x0000000a1d437207 */ /* 0x000fe20000000000 */
[----:B------:R-:W-:Y:S01]  /*5df0*/  UIMAD UR10, UR45, UR13, UR10 ;  /* 0x0000000d2d0a72a4 */ /* 0x000fe2000f8e020a */
[----:B------:R-:W-:Y:S01]  /*5e00*/  SEL R69, R10, R29, P0 ;  /* 0x0000001d0a457207 */ /* 0x000fe20000000000 */
[----:B------:R-:W-:Y:S01]  /*5e10*/  IMAD.X R29, RZ, RZ, R31, P2 ;  /* 0x000000ffff1d7224 */ /* 0x000fe200010e061f */
[----:B------:R-:W-:Y:S01]  /*5e20*/  LOP3.LUT R12, R27, 0x180, RZ, 0xc0, !PT ;  /* 0x000001801b0c7812 */ /* 0x000fe200078ec0ff */
[----:B------:R-:W-:Y:S01]  /*5e30*/  UIMAD.WIDE.U32 UR6, UR45, UR12, UR6 ;  /* 0x0000000c2d0672a5 */ /* 0x000fe2000f8e0006 */
[----:B------:R-:W-:Y:S01]  /*5e40*/  LOP3.LUT R10, R25, 0x180, RZ, 0xc0, !PT ;  /* 0x00000180190a7812 */ /* 0x000fe200078ec0ff */
[----:B------:R-:W-:Y:S01]  /*5e50*/  ULDC UR5, c[0x0][0xa88] ;  /* 0x0002a20000057ab9 */ /* 0x000fe20000000800 */
[C---:B0-----:R-:W-:Y:S01]  /*5e60*/  ISETP.NE.AND P2, PT, R9.reuse, 0x1, PT ;  /* 0x000000010900780c */ /* 0x041fe20003f45270 */
[----:B------:R-:W-:Y:S01]  /*5e70*/  IMAD R66, R9, UR5, RZ ;  /* 0x0000000509427c24 */ /* 0x000fe2000f8e02ff */
[----:B------:R-:W-:Y:S01]  /*5e80*/  SHF.R.U64 R12, R12, 0x3, RZ ;  /* 0x000000030c0c7819 */ /* 0x000fe200000012ff */
[----:B------:R-:W-:Y:S01]  /*5e90*/  ULDC.64 UR8, c[0x0][0xae8] ;  /* 0x0002ba0000087ab9 */ /* 0x000fe20000000a00 */
[----:B------:R-:W-:-:S02]  /*5ea0*/  SHF.R.U64 R10, R10, 0x3, RZ ;  /* 0x000000030a0a7819 */ /* 0x000fc400000012ff */
[----:B------:R-:W-:Y:S02]  /*5eb0*/  IADD3 R79, P6, R34, 0x7800, RZ ;  /* 0x00007800224f7810 */ /* 0x000fe40007fde0ff */
[----:B------:R-:W-:Y:S02]  /*5ec0*/  LOP3.LUT R28, R12, R27, RZ, 0x3c, !PT ;  /* 0x0000001b0c1c7212 */ /* 0x000fe400078e3cff */
[----:B------:R-:W-:Y:S02]  /*5ed0*/  LOP3.LUT R12, R10, R25, RZ, 0x3c, !PT ;  /* 0x000000190a0c7212 */ /* 0x000fe400078e3cff */
[----:B------:R-:W-:Y:S01]  /*5ee0*/  LOP3.LUT R10, R79, 0x180, RZ, 0xc0, !PT ;  /* 0x000001804f0a7812 */ /* 0x000fe200078ec0ff */
[----:B------:R-:W0:Y:S01]  /*5ef0*/  @P2 LDC R42, c[0x0][0xbec] ;  /* 0x0002fb00ff2a2b82 */ /* 0x000e220000000800 */
[----:B------:R-:W-:Y:S02]  /*5f00*/  F2FP.BF16.F32.PACK_AB R15, R15, R20 ;  /* 0x000000140f0f723e */ /* 0x000fe400000010ff */
[----:B------:R-:W-:-:S02]  /*5f10*/  SHF.R.U64 R10, R10, 0x3, RZ ;  /* 0x000000030a0a7819 */ /* 0x000fc400000012ff */
[----:B------:R-:W-:Y:S02]  /*5f20*/  F2FP.BF16.F32.PACK_AB R24, R21, R24 ;  /* 0x000000181518723e */ /* 0x000fe400000010ff */
[----:B------:R-:W-:Y:S02]  /*5f30*/  LOP3.LUT R10, R10, R79, RZ, 0x3c, !PT ;  /* 0x0000004f0a0a7212 */ /* 0x000fe400078e3cff */
[----:B------:R-:W3:Y:S01]  /*5f40*/  @P2 LDC R79, c[0x0][0xbf0] ;  /* 0x0002fc00ff4f2b82 */ /* 0x000ee20000000800 */
[----:B------:R-:W-:Y:S02]  /*5f50*/  F2FP.BF16.F32.PACK_AB R43, R43, R44 ;  /* 0x0000002c2b2b723e */ /* 0x000fe400000010ff */
[----:B------:R-:W-:Y:S02]  /*5f60*/  IADD3 R21, P4, R30, 0x3000, RZ ;  /* 0x000030001e157810 */ /* 0x000fe40007f9e0ff */
[----:B------:R-:W-:Y:S02]  /*5f70*/  F2FP.BF16.F32.PACK_AB R13, R13, R14 ;  /* 0x0000000e0d0d723e */ /* 0x000fe400000010ff */
[----:B------:R-:W-:Y:S01]  /*5f80*/  SEL R63, R15, R26, P0 ;  /* 0x0000001a0f3f7207 */ /* 0x000fe20000000000 */
[----:B------:R-:W-:Y:S01]  /*5f90*/  IMAD.X R7, RZ, RZ, R31, P4 ;  /* 0x000000ffff077224 */ /* 0x000fe200020e061f */
[----:B------:R-:W-:-:S02]  /*5fa0*/  SEL R65, R26, R15, P0 ;  /* 0x0000000f1a417207 */ /* 0x000fc40000000000 */
[----:B------:R-:W-:Y:S02]  /*5fb0*/  IADD3 R15, P1, R30, 0x6020, RZ ;  /* 0x000060201e0f7810 */ /* 0x000fe40007f3e0ff */
[----:B------:R-:W-:Y:S02]  /*5fc0*/  SEL R59, R43, R48, P0 ;  /* 0x000000302b3b7207 */ /* 0x000fe40000000000 */
[----:B------:R-:W-:Y:S01]  /*5fd0*/  SEL R39, R48, R43, P0 ;  /* 0x0000002b30277207 */ /* 0x000fe20000000000 */
[----:B------:R-:W-:Y:S01]  /*5fe0*/  IMAD R48, RZ, RZ, -UR46 ;  /* 0x8000002eff307e24 */ /* 0x000fe2000f8e02ff */
[----:B------:R-:W-:Y:S02]  /*5ff0*/  LOP3.LUT R6, R21, 0x180, RZ, 0xc0, !PT ;  /* 0x0000018015067812 */ /* 0x000fe400078ec0ff */
[----:B------:R-:W-:Y:S01]  /*6000*/  F2FP.BF16.F32.PACK_AB R50, R49, R50 ;  /* 0x000000323132723e */ /* 0x000fe200000010ff */
[----:B-1----:R-:W-:Y:S01]  /*6010*/  IMAD R48, R81, R48, UR47 ;  /* 0x0000002f51307e24 */ /* 0x002fe2000f8e0230 */
[----:B------:R-:W-:-:S02]  /*6020*/  SEL R49, R13, R24, P0 ;  /* 0x000000180d317207 */ /* 0x000fc40000000000 */
[----:B------:R-:W-:Y:S01]  /*6030*/  SEL R36, R24, R13, P0 ;  /* 0x0000000d18247207 */ /* 0x000fe20000000000 */
[----:B------:R-:W-:Y:S01]  /*6040*/  IMAD.X R13, RZ, RZ, R31, P3 ;  /* 0x000000ffff0d7224 */ /* 0x000fe200018e061f */
[----:B------:R-:W-:Y:S02]  /*6050*/  LOP3.LUT R14, R15, 0x180, RZ, 0xc0, !PT ;  /* 0x000001800f0e7812 */ /* 0x000fe400078ec0ff */
[----:B------:R-:W-:Y:S02]  /*6060*/  F2FP.BF16.F32.PACK_AB R51, R51, R52 ;  /* 0x000000343333723e */ /* 0x000fe400000010ff */
[----:B------:R-:W-:Y:S02]  /*6070*/  SHF.R.U64 R6, R6, 0x3, RZ ;  /* 0x0000000306067819 */ /* 0x000fe400000012ff */
[----:B------:R-:W-:Y:S02]  /*6080*/  SHF.R.U64 R14, R14, 0x3, RZ ;  /* 0x000000030e0e7819 */ /* 0x000fe400000012ff */
[----:B------:R-:W-:-:S02]  /*6090*/  SEL R43, R51, R56, P0 ;  /* 0x00000038332b7207 */ /* 0x000fc40000000000 */
[----:B------:R-:W-:Y:S02]  /*60a0*/  SEL R40, R56, R51, P0 ;  /* 0x0000003338287207 */ /* 0x000fe40000000000 */
[----:B------:R-:W-:Y:S02]  /*60b0*/  LOP3.LUT R6, R6, R21, RZ, 0x3c, !PT ;  /* 0x0000001506067212 */ /* 0x000fe400078e3cff */
[----:B------:R-:W-:Y:S01]  /*60c0*/  MOV R72, R12 ;  /* 0x0000000c00487202 */ /* 0x000fe20000000f00 */
[----:B------:R-:W-:Y:S01]  /*60d0*/  IMAD R13, R48, 0xc0, R153 ;  /* 0x000000c0300d7824 */ /* 0x000fe200078e0299 */
[----:B------:R-:W-:Y:S02]  /*60e0*/  SEL R51, R4, R11, P0 ;  /* 0x0000000b04337207 */ /* 0x000fe40000000000 */
[----:B------:R-:W-:Y:S02]  /*60f0*/  SEL R61, R11, R4, P0 ;  /* 0x000000040b3d7207 */ /* 0x000fe40000000000 */
[----:B------:R-:W-:-:S02]  /*6100*/  LOP3.LUT R5, R30, 0x180, RZ, 0xc0, !PT ;  /* 0x000001801e057812 */ /* 0x000fc400078ec0ff */
[----:B------:R-:W-:Y:S02]  /*6110*/  IADD3 R11, P5, R30, 0x20, RZ ;  /* 0x000000201e0b7810 */ /* 0x000fe40007fbe0ff */
[----:B------:R-:W-:Y:S01]  /*6120*/  LOP3.LUT R14, R14, R15, RZ, 0x3c, !PT ;  /* 0x0000000f0e0e7212 */ /* 0x000fe200078e3cff */
[----:B------:R-:W-:Y:S01]  /*6130*/  IMAD.X R15, RZ, RZ, R31, P1 ;  /* 0x000000ffff0f7224 */ /* 0x000fe200008e061f */
[----:B------:R-:W-:Y:S01]  /*6140*/  MOV R60, R6 ;  /* 0x00000006003c7202 */ /* 0x000fe20000000f00 */
[----:B0-----:R-:W-:Y:S01]  /*6150*/  @P2 IMAD.HI.U32 R6, R13, R42, RZ ;  /* 0x0000002a0d062227 */ /* 0x001fe200078e00ff */
[----:B------:R-:W-:Y:S02]  /*6160*/  IADD3 R33, P1, R34, 0x1800, RZ ;  /* 0x0000180022217810 */ /* 0x000fe40007f3e0ff */
[----:B------:R-:W-:Y:S01]  /*6170*/  SHF.R.U64 R5, R5, 0x3, RZ ;  /* 0x0000000305057819 */ /* 0x000fe200000012ff */
[----:B------:R-:W-:Y:S01]  /*6180*/  IMAD.MOV.U32 R7, RZ, RZ, R13 ;  /* 0x000000ffff077224 */ /* 0x000fe200078e000d */
[----:B------:R-:W-:-:S02]  /*6190*/  LOP3.LUT R4, R11, 0x180, RZ, 0xc0, !PT ;  /* 0x000001800b047812 */ /* 0x000fc400078ec0ff */
[----:B------:R-:W-:Y:S02]  /*61a0*/  LOP3.LUT R32, R33, 0x180, RZ, 0xc0, !PT ;  /* 0x0000018021207812 */ /* 0x000fe400078ec0ff */
[----:B------:R-:W-:Y:S01]  /*61b0*/  LOP3.LUT R30, R5, R30, RZ, 0x3c, !PT ;  /* 0x0000001e051e7212 */ /* 0x000fe200078e3cff */
[----:B------:R-:W-:Y:S01]  /*61c0*/  IMAD.X R5, RZ, RZ, R31, P5 ;  /* 0x000000ffff057224 */ /* 0x000fe200028e061f */
[----:B------:R-:W-:Y:S02]  /*61d0*/  SHF.R.U64 R4, R4, 0x3, RZ ;  /* 0x0000000304047819 */ /* 0x000fe400000012ff */
[----:B------:R-:W-:Y:S01]  /*61e0*/  MOV R68, R14 ;  /* 0x0000000e00447202 */ /* 0x000fe20000000f00 */
[----:B------:R-:W-:Y:S01]  /*61f0*/  IMAD.U32 R15, RZ, RZ, UR10 ;  /* 0x0000000aff0f7e24 */ /* 0x000fe2000f8e00ff */
[----:B---3--:R-:W-:Y:S02]  /*6200*/  @P2 SHF.R.U32.HI R7, RZ, R79, R6 ;  /* 0x0000004fff072219 */ /* 0x008fe40000011606 */
[----:B------:R-:W-:-:S02]  /*6210*/  F2FP.BF16.F32.PACK_AB R45, R45, R46 ;  /* 0x0000002e2d2d723e */ /* 0x000fc400000010ff */
[----:B------:R-:W-:Y:S01]  /*6220*/  F2FP.BF16.F32.PACK_AB R53, R53, R54 ;  /* 0x000000363535723e */ /* 0x000fe200000010ff */
[----:B------:R-:W-:Y:S01]  /*6230*/  UIMAD UR5, UR14, UR8, URZ ;  /* 0x000000080e0572a4 */ /* 0x000fe2000f8e023f */
[----:B------:R-:W-:Y:S01]  /*6240*/  SHF.R.U64 R32, R32, 0x3, RZ ;  /* 0x0000000320207819 */ /* 0x000fe200000012ff */
[----:B------:R-:W-:Y:S01]  /*6250*/  ULDC.64 UR10, c[0x0][0xaf0] ;  /* 0x0002bc00000a7ab9 */ /* 0x000fe20000000a00 */
[----:B------:R-:W-:Y:S02]  /*6260*/  LOP3.LUT R4, R4, R11, RZ, 0x3c, !PT ;  /* 0x0000000b04047212 */ /* 0x000fe400078e3cff */
[----:B------:R-:W-:Y:S01]  /*6270*/  MOV R31, R30 ;  /* 0x0000001e001f7202 */ /* 0x000fe20000000f00 */
[----:B------:R-:W-:Y:S01]  /*6280*/  IMAD.MOV R30, RZ, RZ, -R7 ;  /* 0x000000ffff1e7224 */ /* 0x000fe200078e0a07 */
[----:B------:R-:W-:Y:S02]  /*6290*/  SEL R75, R45, R50, P0 ;  /* 0x000000322d4b7207 */ /* 0x000fe40000000000 */
[----:B------:R-:W-:-:S02]  /*62a0*/  SEL R77, R53, R58, P0 ;  /* 0x0000003a354d7207 */ /* 0x000fc40000000000 */
[----:B------:R-:W-:Y:S02]  /*62b0*/  MOV R70, R28 ;  /* 0x0000001c00467202 */ /* 0x000fe40000000f00 */
[----:B------:R-:W-:Y:S01]  /*62c0*/  LOP3.LUT R32, R32, R33, RZ, 0x3c, !PT ;  /* 0x0000002120207212 */ /* 0x000fe200078e3cff */
[----:B------:R-:W-:Y:S01]  /*62d0*/  IMAD.X R33, RZ, RZ, R35, P1 ;  /* 0x000000ffff217224 */ /* 0x000fe200008e0623 */
[----:B------:R-:W-:Y:S01]  /*62e0*/  MOV R62, R4 ;  /* 0x00000004003e7202 */ /* 0x000fe20000000f00 */
[----:B------:R-:W-:Y:S01]  /*62f0*/  IMAD R5, R9, R30, R13 ;  /* 0x0000001e09057224 */ /* 0x000fe200078e020d */
[----:B------:R-:W-:Y:S02]  /*6300*/  SHF.R.S32.HI R4, RZ, 0x1f, R7 ;  /* 0x0000001fff047819 */ /* 0x000fe40000011407 */
[----:B------:R-:W-:Y:S02]  /*6310*/  IADD3 R12, P1, R7, UR6, RZ ;  /* 0x00000006070c7c10 */ /* 0x000fe4000ff3e0ff */
[----:B------:R-:W-:-:S02]  /*6320*/  SEL R45, R50, R45, P0 ;  /* 0x0000002d322d7207 */ /* 0x000fc40000000000 */
[----:B------:R-:W-:Y:S02]  /*6330*/  SEL R53, R58, R53, P0 ;  /* 0x000000353a357207 */ /* 0x000fe40000000000 */
[----:B------:R-:W-:Y:S01]  /*6340*/  IADD3.X R13, R4, UR7, R15, P1, !PT ;  /* 0x00000007040d7c10 */ /* 0x000fe20008ffe40f */
[----:B------:R-:W-:Y:S01]  /*6350*/  ULDC.64 UR6, c[0x0][0xb88] ;  /* 0x0002e20000067ab9 */ /* 0x000fe20000000a00 */
[C---:B------:R-:W-:Y:S02]  /*6360*/  IADD3 R25, P4, R34.reuse, 0x4800, RZ ;  /* 0x0000480022197810 */ /* 0x040fe40007f9e0ff */
[----:B------:R-:W-:Y:S01]  /*6370*/  SHF.R.S32.HI R4, RZ, 0x1f, R5 ;  /* 0x0000001fff047819 */ /* 0x000fe20000011405 */
[----:B------:R-:W-:Y:S01]  /*6380*/  IMAD.WIDE.U32 R12, R5, UR6, R12 ;  /* 0x00000006050c7c25 */ /* 0x000fe2000f8e000c */
[----:B------:R-:W-:Y:S02]  /*6390*/  IADD3 R27, P3, R34, 0x3000, RZ ;  /* 0x00003000221b7810 */ /* 0x000fe40007f7e0ff */
[----:B------:R-:W-:Y:S01]  /*63a0*/  LOP3.LUT R24, R25, 0x180, RZ, 0xc0, !PT ;  /* 0x0000018019187812 */ /* 0x000fe200078ec0ff */
[----:B------:R-:W-:Y:S01]  /*63b0*/  IMAD R4, R4, UR6, RZ ;  /* 0x0000000604047c24 */ /* 0x000fe2000f8e02ff */
[----:B------:R-:W-:-:S02]  /*63c0*/  LOP3.LUT R26, R27, 0x180, RZ, 0xc0, !PT ;  /* 0x000001801b1a7812 */ /* 0x000fc400078ec0ff */
[----:B------:R-:W-:Y:S01]  /*63d0*/  SHF.R.U64 R24, R24, 0x3, RZ ;  /* 0x0000000318187819 */ /* 0x000fe200000012ff */
[----:B------:R-:W-:Y:S01]  /*63e0*/  IMAD R29, R5, UR7, R4 ;  /* 0x00000007051d7c24 */ /* 0x000fe2000f8e0204 */
[----:B------:R-:W-:Y:S01]  /*63f0*/  SHF.R.U64 R26, R26, 0x3, RZ ;  /* 0x000000031a1a7819 */ /* 0x000fe200000012ff */
[----:B------:R-:W-:Y:S01]  /*6400*/  ULDC.64 UR6, c[0x0][0xb50] ;  /* 0x0002d40000067ab9 */ /* 0x000fe20000000a00 */
[----:B------:R-:W-:Y:S01]  /*6410*/  LOP3.LUT R24, R24, R25, RZ, 0x3c, !PT ;  /* 0x0000001918187212 */ /* 0x000fe200078e3cff */
[----:B------:R-:W-:Y:S01]  /*6420*/  IMAD.X R25, RZ, RZ, R35, P4 ;  /* 0x000000ffff197224 */ /* 0x000fe200020e0623 */
[----:B------:R-:W-:Y:S01]  /*6430*/  LOP3.LUT P1, RZ, R22, 0x3, RZ, 0xc0, !PT ;  /* 0x0000000316ff7812 */ /* 0x000fe2000782c0ff */
[----:B------:R-:W-:Y:S01]  /*6440*/  IMAD.IADD R13, R13, 0x1, R29 ;  /* 0x000000010d0d7824 */ /* 0x000fe200078e021d */
[----:B------:R-:W-:Y:S01]  /*6450*/  LOP3.LUT R26, R26, R27, RZ, 0x3c, !PT ;  /* 0x0000001b1a1a7212 */ /* 0x000fe200078e3cff */
[----:B------:R-:W-:Y:S01]  /*6460*/  IMAD.X R27, RZ, RZ, R35, P3 ;  /* 0x000000ffff1b7224 */ /* 0x000fe200018e0623 */
[C---:B------:R-:W-:Y:S01]  /*6470*/  IADD3 R21, P5, R34.reuse, 0x6000, RZ ;  /* 0x0000600022157810 */ /* 0x040fe20007fbe0ff */
[----:B------:R-:W-:Y:S01]  /*6480*/  UIMAD UR5, UR15, UR9, UR5 ;  /* 0x000000090f0572a4 */ /* 0x000fe2000f8e0205 */
        /* <DEDUP_REMOVED lines=19> */
[----:B------:R-:W-:Y:S04]  /*65c0*/  SHFL.IDX PT, R43, R43, R0, 0x1c1f ;  /* 0x001c1f002b2b7589 */ /* 0x000fe800000e0000 */
[----:B------:R-:W-:Y:S01]  /*65d0*/  SHFL.IDX PT, R63, R63, R0, 0x1c1f ;  /* 0x001c1f003f3f7589 */ /* 0x000fe200000e0000 */
[----:B-1----:R-:W-:Y:S02]  /*65e0*/  SEL R5, R51, R28, P0 ;  /* 0x0000001c33057207 */ /* 0x002fe40000000000 */
[----:B------:R-:W-:Y:S01]  /*65f0*/  SEL R7, R28, R51, P0 ;  /* 0x000000331c077207 */ /* 0x000fe20000000000 */
[----:B------:R-:W-:Y:S04]  /*6600*/  SHFL.IDX PT, R67, R67, R0, 0x1c1f ;  /* 0x001c1f0043437589 */ /* 0x000fe800000e0000 */
[----:B------:R-:W-:Y:S04]  /*6610*/  SHFL.IDX PT, R71, R71, R0, 0x1c1f ;  /* 0x001c1f0047477589 */ /* 0x000fe800000e0000 */
[----:B------:R-:W-:Y:S04]  /*6620*/  SHFL.IDX PT, R75, R75, R0, 0x1c1f ;  /* 0x001c1f004b4b7589 */ /* 0x000fe800000e0000 */
[----:B------:R-:W-:Y:S04]  /*6630*/  SHFL.IDX PT, R77, R77, R0, 0x1c1f ;  /* 0x001c1f004d4d7589 */ /* 0x000fe800000e0000 */
[----:B------:R-:W-:Y:S04]  /*6640*/  SHFL.IDX PT, R36, R36, R14, 0x1c1f ;  /* 0x001c1f0e24247589 */ /* 0x000fe800000e0000 */
[----:B------:R0:W1:Y:S04]  /*6650*/  SHFL.IDX PT, R30, R37, R14, 0x1c1f ;  /* 0x001c1f0e251e7589 */ /* 0x00006800000e0000 */
[----:B------:R-:W2:Y:S01]  /*6660*/  SHFL.IDX PT, R52, R65, R14, 0x1c1f ;  /* 0x001c1f0e41347589 */ /* 0x000ea200000e0000 */
[----:B------:R-:W-:Y:S01]  /*6670*/  BAR.SYNC.DEFER_BLOCKING 0x1, 0x180 ;  /* 0x0046000000007b1d */ /* 0x000fe20000010000 */
[----:B0-----:R-:W-:-:S05]  /*6680*/  LEA R37, P4, R12, UR6, 0x2 ;  /* 0x000000060c257c11 */ /* 0x001fca000f8810ff */
[----:B------:R-:W0:Y:S04]  /*6690*/  SHFL.IDX PT, R38, R38, R14, 0x1c1f ;  /* 0x001c1f0e26267589 */ /* 0x000e2800000e0000 */
[----:B------:R-:W3:Y:S04]  /*66a0*/  SHFL.IDX PT, R46, R40, R14, 0x1c1f ;  /* 0x001c1f0e282e7589 */ /* 0x000ee800000e0000 */
[----:B------:R-:W4:Y:S01]  /*66b0*/  SHFL.IDX PT, R0, R69, R14, 0x1c1f ;  /* 0x001c1f0e45007589 */ /* 0x000f2200000e0000 */
[----:B-1----:R-:W-:Y:S02]  /*66c0*/  SEL R28, R55, R30, P0 ;  /* 0x0000001e371c7207 */ /* 0x002fe40000000000 */
[----:B------:R-:W-:Y:S01]  /*66d0*/  SEL R30, R30, R55, P0 ;  /* 0x000000371e1e7207 */ /* 0x000fe20000000000 */
[----:B------:R1:W4:Y:S04]  /*66e0*/  SHFL.IDX PT, R42, R39, R14, 0x1c1f ;  /* 0x001c1f0e272a7589 */ /* 0x00032800000e0000 */
[----:B------:R-:W4:Y:S04]  /*66f0*/  SHFL.IDX PT, R54, R73, R14, 0x1c1f ;  /* 0x001c1f0e49367589 */ /* 0x000f2800000e0000 */
[----:B------:R-:W4:Y:S01]  /*6700*/  SHFL.IDX PT, R56, R45, R14, 0x1c1f ;  /* 0x001c1f0e2d387589 */ /* 0x000f2200000e0000 */
[----:B-1----:R-:W-:-:S03]  /*6710*/  IMAD R39, R48, 0xc0, R152 ;  /* 0x000000c030277824 */ /* 0x002fc600078e0298 */
[----:B------:R1:W4:Y:S01]  /*6720*/  SHFL.IDX PT, R58, R53, R14, 0x1c1f ;  /* 0x001c1f0e353a7589 */ /* 0x00032200000e0000 */
[C---:B------:R-:W-:Y:S01]  /*6730*/  VIADD R15, R39.reuse, 0x8 ;  /* 0x00000008270f7836 */ /* 0x040fe20000000000 */
[-C--:B------:R-:W-:Y:S02]  /*6740*/  ISETP.GE.OR P3, PT, R39, R66.reuse, P1 ;  /* 0x000000422700720c */ /* 0x080fe40000f66670 */
[----:B------:R4:W-:Y:S01]  /*6750*/  STSM.16.M88.4 [R31], R4 ;  /* 0x000000041f007844 */ /* 0x0009e20000000200 */
[----:B------:R-:W-:Y:S02]  /*6760*/  LEA.HI.X R39, R12, UR7, R13, 0x2, P4 ;  /* 0x000000070c277c11 */ /* 0x000fe4000a0f140d */
[----:B------:R-:W-:Y:S01]  /*6770*/  ISETP.GE.OR P1, PT, R15, R66, P1 ;  /* 0x000000420f00720c */ /* 0x000fe20000f26670 */
[----:B------:R-:W-:Y:S01]  /*6780*/  SHFL.IDX PT, R50, R37, RZ, 0x1c1f ;  /* 0x001c1fff25327589 */ /* 0x000fe200000e0000 */
[----:B------:R-:W-:Y:S02]  /*6790*/  SEL R12, R49, R36, P0 ;  /* 0x00000024310c7207 */ /* 0x000fe40000000000 */
[----:B-1----:R-:W-:Y:S01]  /*67a0*/  SEL R14, R36, R49, P0 ;  /* 0x00000031240e7207 */ /* 0x002fe20000000000 */
[----:B------:R-:W1:Y:S01]  /*67b0*/  SHFL.IDX PT, R51, R39, RZ, 0x1c1f ;  /* 0x001c1fff27337589 */ /* 0x000e6200000e0000 */
[----:B--2---:R-:W-:-:S02]  /*67c0*/  SEL R13, R63, R52, P0 ;  /* 0x000000343f0d7207 */ /* 0x004fc40000000000 */
[----:B------:R-:W-:Y:S01]  /*67d0*/  SEL R15, R52, R63, P0 ;  /* 0x0000003f340f7207 */ /* 0x000fe20000000000 */
[----:B------:R2:W-:Y:S01]  /*67e0*/  SHFL.IDX PT, R64, R37, 0x1, 0x1c1f ;  /* 0x003c1f0025407f89 */ /* 0x0005e200000e0000 */
[----:B0-----:R-:W-:Y:S02]  /*67f0*/  SEL R36, R57, R38, P0 ;  /* 0x0000002639247207 */ /* 0x001fe40000000000 */
[----:B---3--:R-:W-:Y:S01]  /*6800*/  SEL R44, R43, R46, P0 ;  /* 0x0000002e2b2c7207 */ /* 0x008fe20000000000 */
[----:B------:R0:W3:Y:S01]  /*6810*/  SHFL.IDX PT, R65, R39, 0x1, 0x1c1f ;  /* 0x003c1f0027417f89 */ /* 0x0000e200000e0000 */
[----:B----4-:R-:W-:Y:S02]  /*6820*/  SEL R29, R67, R0, P0 ;  /* 0x00000000431d7207 */ /* 0x010fe40000000000 */
[----:B------:R-:W-:Y:S01]  /*6830*/  SEL R31, R0, R67, P0 ;  /* 0x00000043001f7207 */ /* 0x000fe20000000000 */
[----:B------:R-:W-:Y:S01]  /*6840*/  STSM.16.M88.4 [R62], R12 ;  /* 0x0000000c3e007844 */ /* 0x000fe20000000200 */
[----:B------:R-:W-:-:S02]  /*6850*/  SEL R38, R38, R57, P0 ;  /* 0x0000003926267207 */ /* 0x000fc40000000000 */
[----:B------:R-:W-:Y:S01]  /*6860*/  SEL R40, R59, R42, P0 ;  /* 0x0000002a3b287207 */ /* 0x000fe20000000000 */
[----:B------:R-:W-:Y:S01]  /*6870*/  STSM.16.M88.4 [R60], R28 ;  /* 0x0000001c3c007844 */ /* 0x000fe20000000200 */
[----:B------:R-:W-:Y:S02]  /*6880*/  SEL R46, R46, R43, P0 ;  /* 0x0000002b2e2e7207 */ /* 0x000fe40000000000 */
[----:B--2---:R-:W-:Y:S02]  /*6890*/  SEL R37, R71, R54, P0 ;  /* 0x0000003647257207 */ /* 0x004fe40000000000 */
[----:B0-----:R-:W-:Y:S02]  /*68a0*/  SEL R39, R54, R71, P0 ;  /* 0x0000004736277207 */ /* 0x001fe40000000000 */
[----:B------:R-:W-:Y:S02]  /*68b0*/  SEL R42, R42, R59, P0 ;  /* 0x0000003b2a2a7207 */ /* 0x000fe40000000000 */
[----:B------:R-:W-:Y:S01]  /*68c0*/  SEL R41, R75, R56, P0 ;  /* 0x000000384b297207 */ /* 0x000fe20000000000 */
[----:B------:R0:W-:Y:S01]  /*68d0*/  STSM.16.M88.4 [R72], R36 ;  /* 0x0000002448007844 */ /* 0x0001e20000000200 */
[----:B------:R-:W-:-:S02]  /*68e0*/  SEL R43, R56, R75, P0 ;  /* 0x0000004b382b7207 */ /* 0x000fc40000000000 */
[----:B------:R-:W-:Y:S02]  /*68f0*/  SEL R45, R77, R58, P0 ;  /* 0x0000003a4d2d7207 */ /* 0x000fe40000000000 */
[----:B------:R-:W-:Y:S01]  /*6900*/  SEL R47, R58, R77, P0 ;  /* 0x0000004d3a2f7207 */ /* 0x000fe20000000000 */
[----:B------:R-:W-:Y:S04]  /*6910*/  STSM.16.M88.4 [R70], R40 ;  /* 0x0000002846007844 */ /* 0x000fe80000000200 */
[----:B------:R-:W-:Y:S01]  /*6920*/  STSM.16.M88.4 [R68], R44 ;  /* 0x0000002c44007844 */ /* 0x000fe20000000200 */
[----:B------:R-:W-:Y:S08]  /*6930*/  BAR.SYNC.DEFER_BLOCKING 0x1, 0x180 ;  /* 0x0046000000007b1d */ /* 0x000ff00000010000 */
[----:B0-----:R-:W0:Y:S08]  /*6940*/  @P2 LDC R37, c[0x0][0xbec] ;  /* 0x0002fb00ff252b82 */ /* 0x001e300000000800 */
[----:B------:R-:W2:Y:S01]  /*6950*/  @P2 LDC R39, c[0x0][0xbf0] ;  /* 0x0002fc00ff272b82 */ /* 0x000ea20000000800 */
[----:B------:R-:W-:Y:S01]  /*6960*/  UIMAD.WIDE.U32 UR6, UR15, UR8, URZ ;  /* 0x000000080f0672a5 */ /* 0x000fe2000f8e003f */
[----:B-1----:R-:W-:Y:S04]  /*6970*/  @!P3 ST.E desc[UR36][R50.64], R8 ;  /* 0x000000083200b985 */ /* 0x002fe8000c101924 */
[----:B---3--:R1:W-:Y:S04]  /*6980*/  @!P1 ST.E desc[UR36][R64.64], R3 ;  /* 0x0000000340009985 */ /* 0x0083e8000c101924 */
[----:B------:R3:W5:Y:S01]  /*6990*/  LD.E.128 R60, desc[UR36][R20.64] ;  /* 0x00000024143c7980 */ /* 0x000762000c101d00 */
[----:B------:R-:W-:-:S02]  /*69a0*/  UIMAD UR8, UR16, UR10, URZ ;  /* 0x0000000a100872a4 */ /* 0x000fc4000f8e023f */
        /* <DEDUP_REMOVED lines=10> */
[----:B--2---:R-:W-:Y:S01]  /*6a50*/  @P2 SHF.R.U32.HI R3, RZ, R39, R0 ;  /* 0x00000027ff032219 */ /* 0x004fe20000011600 */
[----:B------:R-:W-:Y:S01]  /*6a60*/  UIMAD.WIDE.U32 UR6, UR45, UR10, UR6 ;  /* 0x0000000a2d0672a5 */ /* 0x000fe2000f8e0006 */
[----:B------:R0:W5:Y:S01]  /*6a70*/  LD.E.128 R12, desc[UR36][R24.64] ;  /* 0x00000024180c7980 */ /* 0x000162000c101d00 */
[----:B------:R-:W-:Y:S01]  /*6a80*/  ULDC.64 UR8, c[0x0][0xae0] ;  /* 0x0002b80000087ab9 */ /* 0x000fe20000000a00 */
[--C-:B------:R-:W-:Y:S01]  /*6a90*/  SHF.R.S32.HI R0, RZ, 0x1f, R3.reuse ;  /* 0x0000001fff007819 */ /* 0x100fe20000011403 */
[----:B------:R-:W-:Y:S01]  /*6aa0*/  UIADD3 UR5, UR7, UR5, URZ ;  /* 0x0000000507057290 */ /* 0x000fe2000fffe03f */
[----:B------:R-:W-:Y:S01]  /*6ab0*/  IMAD.MOV R8, RZ, RZ, -R3 ;  /* 0x000000ffff087224 */ /* 0x000fe200078e0a03 */
[----:B------:R-:W-:Y:S01]  /*6ac0*/  @!PT LDS RZ, [RZ] ;  /* 0x00000000fffff984 */ /* 0x000fe20000000800 */
[----:B------:R-:W-:Y:S01]  /*6ad0*/  @!PT LDS RZ, [RZ] ;  /* 0x00000000fffff984 */ /* 0x000fe20000000800 */
[----:B------:R-:W-:Y:S01]  /*6ae0*/  @!PT LDS RZ, [RZ] ;  /* 0x00000000fffff984 */ /* 0x000fe20000000800 */
[----:B------:R-:W-:Y:S01]  /*6af0*/  @!PT LDS RZ, [RZ] ;  /* 0x00000000fffff984 */ /* 0x000fe20000000800 */
[----:B------:R1:W-:Y:S06]  /*6b00*/  MEMBAR.ALL.CTA ;  /* 0x0000000000007992 */ /* 0x0003ec0000008000 */
[----:B-1----:R-:W1:Y:S01]  /*6b10*/  FENCE.VIEW.ASYNC.S ;  /* 0x00000000000073c6 */ /* 0x002e620000000000 */
[----:B----4-:R-:W-:-:S02]  /*6b20*/  IMAD.U32 R11, RZ, RZ, UR7 ;  /* 0x00000007ff0b7e24 */ /* 0x010fc4000f8e00ff */
[----:B------:R-:W-:Y:S02]  /*6b30*/  IMAD R0, R0, UR8, RZ ;  /* 0x0000000800007c24 */ /* 0x000fe4000f8e02ff */
[----:B------:R-:W-:Y:S02]  /*6b40*/  IMAD R21, R9, R8, R20 ;  /* 0x0000000809157224 */ /* 0x000fe400078e0214 */
[----:B------:R-:W-:Y:S01]  /*6b50*/  IMAD.U32 R10, RZ, RZ, UR6 ;  /* 0x00000006ff0a7e24 */ /* 0x000fe2000f8e00ff */
[----:B------:R-:W-:Y:S01]  /*6b60*/  ULDC.64 UR6, c[0x0][0xad8] ;  /* 0x0002b60000067ab9 */ /* 0x000fe20000000a00 */
[----:B------:R-:W-:Y:S02]  /*6b70*/  IMAD.U32 R11, RZ, RZ, UR5 ;  /* 0x00000005ff0b7e24 */ /* 0x000fe4000f8e00ff */
[C---:B0-----:R-:W-:Y:S01]  /*6b80*/  IMAD R25, R3.reuse, UR9, R0 ;  /* 0x0000000903197c24 */ /* 0x041fe2000f8e0200 */
[----:B------:R-:W-:Y:S01]  /*6b90*/  SHF.R.S32.HI R0, RZ, 0x1f, R21 ;  /* 0x0000001fff007819 */ /* 0x000fe20000011415 */
[----:B------:R-:W-:-:S04]  /*6ba0*/  IMAD.WIDE.U32 R8, R3, UR8, R10 ;  /* 0x0000000803087c25 */ /* 0x000fc8000f8e000a */
        /* <DEDUP_REMOVED lines=11> */
[----:B------:R-:W-:Y:S01]  /*6c60*/  LEA R0, P1, R8, UR6, 0x1 ;  /* 0x0000000608007c11 */ /* 0x000fe2000f8208ff */
[----:B------:R-:W-:-:S03]  /*6c70*/  UISETP.NE.AND UP0, UPT, UR38, 0x2, UPT ;  /* 0x000000022600788c */ /* 0x000fc6000bf05270 */
[----:B------:R-:W-:Y:S01]  /*6c80*/  LEA.HI.X R26, R8, UR7, R3, 0x1, P1 ;  /* 0x00000007081a7c11 */ /* 0x000fe200088f0c03 */
[----:B------:R-:W-:Y:S01]  /*6c90*/  USEL UR6, URZ, 0x1, UP0 ;  /* 0x000000013f067887 */ /* 0x000fe20008000000 */
[----:B------:R-:W-:Y:S01]  /*6ca0*/  ULDC UR5, c[0x0][0xc] ;  /* 0x0000030000057ab9 */ /* 0x000fe20000000800 */
[----:B------:R-:W-:Y:S01]  /*6cb0*/  USEL UR38, UR38, URZ, UP0 ;  /* 0x0000003f26267287 */ /* 0x000fe20008000000 */
[----:B-1----:R0:W1:Y:S01]  /*6cc0*/  SHFL.IDX PT, R10, R0, RZ, 0x1c1f ;  /* 0x001c1fff000a7589 */ /* 0x00206200000e0000 */
[----:B------:R-:W-:Y:S01]  /*6cd0*/  UIADD3 UR47, UR5, UR47, URZ ;  /* 0x0000002f052f7290 */ /* 0x000fe2000fffe03f */
[----:B------:R-:W-:Y:S01]  /*6ce0*/  SYNCS.ARRIVE.TRANS64.RED.A1T0 RZ, [UR4], RZ ;  /* 0x000000ffffff79a7 */ /* 0x000fe20008100404 */
[----:B------:R-:W-:Y:S01]  /*6cf0*/  ULOP3.LUT UR39, UR39, UR6, URZ, 0x3c, !UPT ;  /* 0x0000000627277292 */ /* 0x000fe2000f8e3c3f */
[----:B------:R0:W2:Y:S01]  /*6d00*/  SHFL.IDX PT, R11, R26, RZ, 0x1c1f ;  /* 0x001c1fff1a0b7589 */ /* 0x0000a200000e0000 */
[----:B------:R-:W-:Y:S04]  /*6d10*/  BSSY B0, `(.L_x_10529) ;  /* 0x000000e000007945 */ /* 0x000fe80003800000 */
[----:B------:R-:W-:Y:S06]  /*6d20*/  @P0 BRA `(.L_x_10530) ;  /* 0x0000000000300947 */ /* 0x000fec0003800000 */
        /* <DEDUP_REMOVED lines=12> */
.L_x_10530:
[----:B------:R-:W-:Y:S05]  /*6df0*/  BSYNC B0 ;  /* 0x0000000000007941 */ /* 0x000fea0003800000 */
.L_x_10529:
[----:B------:R-:W-:Y:S01]  /*6e00*/  VIADD R3, R27, 0x60 ;  /* 0x000000601b037836 */ /* 0x000fe20000000000 */
[----:B--2---:R2:W4:Y:S01]  /*6e10*/  SHFL.IDX PT, R11, R26, 0x1, 0x1c1f ;  /* 0x003c1f001a0b7f89 */ /* 0x00452200000e0000 */
[----:B------:R-:W-:Y:S01]  /*6e20*/  UIADD3 UR40, UR40, 0x1, URZ ;  /* 0x0000000128287890 */ /* 0x000fe2000fffe03f */
[----:B------:R-:W-:Y:S02]  /*6e30*/  BSSY B0, `(.L_x_10531) ;  /* 0x0000010000007945 */ /* 0x000fe40003800000 */
[----:B------:R-:W-:Y:S01]  /*6e40*/  ISETP.GE.AND P0, PT, R3, R66, PT ;  /* 0x000000420300720c */ /* 0x000fe20003f06270 */
[----:B-1----:R2:W1:-:S12]  /*6e50*/  SHFL.IDX PT, R10, R0, 0x1, 0x1c1f ;  /* 0x003c1f00000a7f89 */ /* 0x00245800000e0000 */
[----:B--2---:R-:W-:Y:S05]  /*6e60*/  @P0 BRA `(.L_x_10532) ;  /* 0x0000000000300947 */ /* 0x004fea0003800000 */
        /* <DEDUP_REMOVED lines=12> */
.L_x_10532:
[----:B------:R-:W-:Y:S05]  /*6f30*/  BSYNC B0 ;  /* 0x0000000000007941 */ /* 0x000fea0003800000 */
.L_x_10531:
[----:B0-----:R-:W0:Y:S02]  /*6f40*/  LDC R0, c[0x0][0xc34] ;  /* 0x00030d00ff007b82 */ /* 0x001e240000000800 */
[----:B0-----:R-:W-:-:S13]  /*6f50*/  ISETP.LE.AND P0, PT, R0, UR47, PT ;  /* 0x0000002f00007c0c */ /* 0x001fda000bf03270 */
[----:B------:R-:W-:Y:S05]  /*6f60*/  @!P0 BRA `(.L_x_10533) ;  /* 0xffffff9c004c8947 */ /* 0x000fea000383ffff */
[----:B------:R-:W-:Y:S05]  /*6f70*/  EXIT ;  /* 0x000000000000794d */ /* 0x000fea0003800000 */
.L_x_10503:
[----:B------:R-:W-:-:S08]  /*6f80*/  NOP ;  /* 0x0000000000007918 */ /* 0x000fd00000000000 */
[----:B------:R-:W0:-:S00]  /*6f90*/  USETMAXREG.DEALLOC.CTAPOOL 0x20 ;  /* 0x00000020000079c8 */ /* 0x000e0000080e0500 */
[----:B------:R-:W1:Y:S01]  /*6fa0*/  S2UR UR39, SR_CTAID.X ;  /* 0x00000000002779c3 */ /* 0x000e620000002500 */
[----:B------:R-:W-:Y:S01]  /*6fb0*/  UMOV UR38, 0x1 ;  /* 0x0000000100267882 */ /* 0x000fe20000000000 */
[----:B0-----:R-:W-:Y:S02]  /*6fc0*/  IMAD.MOV.U32 R19, RZ, RZ, RZ ;  /* 0x000000ffff137224 */ /* 0x001fe400078e00ff */
[----:B------:R-:W-:-:S04]  /*6fd0*/  IMAD.MOV.U32 R24, RZ, RZ, 0x1 ;  /* 0x00000001ff187424 */ /* 0x000fc800078e00ff */
[----:B------:R-:W1:Y:S02]  /*6fe0*/  LDC R2, c[0x0][0xc34] ;  /* 0x00030d00ff027b82 */ /* 0x000e640000000800 */
[----:B-1----:R-:W-:-:S13]  /*6ff0*/  ISETP.LE.AND P0, PT, R2, UR39, PT ;  /* 0x0000002702007c0c */ /* 0x002fda000bf03270 */
[----:B------:R-:W-:Y:S05]  /*7000*/  @P0 BRA `(.L_x_10534) ;  /* 0x0000003800800947 */ /* 0x000fea0003800000 */
[----:B------:R-:W0:Y:S01]  /*7010*/  S2R R10, SR_TID.X ;  /* 0x00000000000a7919 */ /* 0x000e220000002100 */
[----:B------:R-:W-:Y:S01]  /*7020*/  ULDC.64 UR4, c[0x0][0x418] ;  /* 0x0001060000047ab9 */ /* 0x000fe20000000a00 */
[----:B------:R-:W-:Y:S01]  /*7030*/  IMAD.SHL.U32 R7, R0, 0x800, RZ ;  /* 0x0000080000077824 */ /* 0x000fe200078e00ff */
[----:B------:R-:W-:Y:S01]  /*7040*/  UISETP.NE.U32.AND UP0, UPT, UR4, URZ, UPT ;  /* 0x0000003f0400728c */ /* 0x000fe2000bf05070 */
[----:B------:R-:W-:Y:S01]  /*7050*/  LOP3.LUT R16, R16, 0xfffffffb, RZ, 0xc0, !PT ;  /* 0xfffffffb10107812 */ /* 0x000fe200078ec0ff */
[----:B------:R-:W-:Y:S01]  /*7060*/  ULDC.64 UR6, c[0x0][0x2f0] ;  /* 0x0000bc0000067ab9 */ /* 0x000fe20000000a00 */
[----:B------:R-:W-:Y:S01]  /*7070*/  ULDC UR4, c[0x0][0x424] ;  /* 0x0001090000047ab9 */ /* 0x000fe20000000800 */
[----:B------:R-:W-:Y:S01]  /*7080*/  UISETP.NE.AND.EX UP0, UPT, UR5, URZ, UPT, UP0 ;  /* 0x0000003f0500728c */ /* 0x000fe2000bf05300 */
[----:B------:R-:W-:Y:S01]  /*7090*/  IMAD.MOV.U32 R24, RZ, RZ, 0x1 ;  /* 0x00000001ff187424 */ /* 0x000fe200078e00ff */
[----:B------:R-:W-:Y:S01]  /*70a0*/  ULDC UR42, c[0x0][0x448] ;  /* 0x00011200002a7ab9 */ /* 0x000fe20000000800 */
[----:B------:R-:W-:Y:S01]  /*70b0*/  ULDC UR8, c[0x0][0x2b8] ;  /* 0x0000ae0000087ab9 */ /* 0x000fe20000000800 */
[----:B------:R-:W-:Y:S01]  /*70c0*/  USEL UR4, UR4, 0x1, UP0 ;  /* 0x0000000104047887 */ /* 0x000fe20008000000 */
[----:B------:R-:W-:Y:S01]  /*70d0*/  IMAD.MOV.U32 R19, RZ, RZ, RZ ;  /* 0x000000ffff137224 */ /* 0x000fe200078e00ff */
[----:B------:R-:W-:Y:S01]  /*70e0*/  UMOV UR43, 0x400 ;  /* 0x00000400002b7882 */ /* 0x000fe20000000000 */
[----:B------:R-:W-:-:S02]  /*70f0*/  ULOP3.LUT UR48, UR41, 0x2, URZ, 0xfc, !UPT ;  /* 0x0000000229307892 */ /* 0x000fc4000f8efc3f */
[----:B------:R-:W-:Y:S02]  /*7100*/  UIMAD UR40, UR4, UR6, URZ ;  /* 0x00000006042872a4 */ /* 0x000fe4000f8e023f */
[----:B------:R-:W-:Y:S02]  /*7110*/  ULEA UR43, UR47, UR43, 0x18 ;  /* 0x0000002b2f2b7291 */ /* 0x000fe4000f8ec03f */
[----:B------:R-:W-:Y:S01]  /*7120*/  UIADD3 UR5, UR40, 0x7f, URZ ;  /* 0x0000007f28057890 */ /* 0x000fe2000fffe03f */
[----:B------:R-:W-:Y:S01]  /*7130*/  ULDC UR4, c[0x0][0x288] ;  /* 0x0000a20000047ab9 */ /* 0x000fe20000000800 */
[----:B------:R-:W-:Y:S02]  /*7140*/  ULOP3.LUT UR49, UR41, 0x1, URZ, 0xfc, !UPT ;  /* 0x0000000129317892 */ /* 0x000fe4000f8efc3f */
[----:B------:R-:W-:Y:S02]  /*7150*/  USHF.R.S32.HI UR6, URZ, 0x1f, UR5 ;  /* 0x0000001f3f067899 */ /* 0x000fe40008011405 */
[----:B------:R-:W-:-:S02]  /*7160*/  UIMAD UR42, UR42, UR4, URZ ;  /* 0x000000042a2a72a4 */ /* 0x000fc4000f8e023f */
[----:B------:R-:W-:Y:S01]  /*7170*/  ULEA.HI UR6, UR6, UR5, URZ, 0x7 ;  /* 0x0000000506067291 */ /* 0x000fe2000f8f383f */
[----:B------:R-:W-:Y:S01]  /*7180*/  ULDC UR50, c[0x0][0xc] ;  /* 0x0000030000327ab9 */ /* 0x000fe20000000800 */
[C---:B0-----:R-:W-:Y:S01]  /*7190*/  IMAD.SHL.U32 R4, R10.reuse, 0x80, RZ ;  /* 0x000000800a047824 */ /* 0x041fe200078e00ff */
[--C-:B------:R-:W-:Y:S01]  /*71a0*/  SHF.R.U32.HI R0, RZ, 0x1, R10.reuse ;  /* 0x00000001ff007819 */ /* 0x100fe2000001160a */
[C---:B------:R-:W-:Y:S01]  /*71b0*/  IMAD.SHL.U32 R5, R10.reuse, 0x10, RZ ;  /* 0x000000100a057824 */ /* 0x040fe200078e00ff */
[----:B------:R-:W-:Y:S01]  /*71c0*/  ULOP3.LUT UR4, UR6, 0xffffff80, URZ, 0xc0, !UPT ;  /* 0xffffff8006047892 */ /* 0x000fe2000f8ec03f */
[----:B------:R-:W-:Y:S01]  /*71d0*/  IMAD.SHL.U32 R8, R10, 0x4, RZ ;  /* 0x000000040a087824 */ /* 0x000fe200078e00ff */
[----:B------:R-:W-:Y:S01]  /*71e0*/  LOP3.LUT R2, R4, 0x400, RZ, 0xc0, !PT ;  /* 0x0000040004027812 */ /* 0x000fe200078ec0ff */
[----:B------:R-:W-:Y:S01]  /*71f0*/  IMAD.SHL.U32 R9, R10, 0x2, RZ ;  /* 0x000000020a097824 */ /* 0x000fe200078e00ff */
[----:B------:R-:W-:Y:S01]  /*7200*/  LOP3.LUT R3, R0, 0x20, RZ, 0xc0, !PT ;  /* 0x0000002000037812 */ /* 0x000fe200078ec0ff */
[----:B------:R-:W-:Y:S01]  /*7210*/  UIADD3 UR4, UR4, -0x80, URZ ;  /* 0xffffff8004047890 */ /* 0x000fe2000fffe03f */
[----:B------:R-:W-:Y:S01]  /*7220*/  LOP3.LUT R25, R2, 0x800, R7, 0xf8, !PT ;  /* 0x0000080002197812 */ /* 0x000fe200078ef807 */
[----:B------:R-:W-:Y:S01]  /*7230*/  IMAD.SHL.U32 R2, R10, 0x20, RZ ;  /* 0x000000200a027824 */ /* 0x000fe200078e00ff */
[----:B------:R-:W-:Y:S01]  /*7240*/  LOP3.LUT R7, R3, 0x10, R10, 0xf8, !PT ;  /* 0x0000001003077812 */ /* 0x000fe200078ef80a */
[----:B------:R-:W-:Y:S01]  /*7250*/  UMOV UR38, URZ ;  /* 0x0000003f00267c82 */ /* 0x000fe20008000000 */
[----:B------:R-:W-:Y:S01]  /*7260*/  LOP3.LUT R6, R5, 0x90, RZ, 0xc0, !PT ;  /* 0x0000009005067812 */ /* 0x000fe200078ec0ff */
[----:B------:R-:W-:Y:S01]  /*7270*/  ULEA.HI.SX32 UR44, UR6, 0xfffffffe, 0x19 ;  /* 0xfffffffe062c7891 */ /* 0x000fe2000f8fca3f */
[----:B------:R-:W-:-:S02]  /*7280*/  LOP3.LUT R3, R2, 0x80, RZ, 0xc0, !PT ;  /* 0x0000008002037812 */ /* 0x000fc400078ec0ff */
[----:B------:R-:W-:Y:S02]  /*7290*/  LOP3.LUT R2, R2, 0x360, RZ, 0xc0, !PT ;  /* 0x0000036002027812 */ /* 0x000fe400078ec0ff */
[----:B------:R-:W-:Y:S02]  /*72a0*/  LOP3.LUT R3, R3, 0x10, R0, 0xf8, !PT ;  /* 0x0000001003037812 */ /* 0x000fe400078ef800 */
[----:B------:R-:W-:Y:S02]  /*72b0*/  LOP3.LUT R4, R7, 0x380, R4, 0xf8, !PT ;  /* 0x0000038007047812 */ /* 0x000fe400078ef804 */
[----:B------:R-:W-:Y:S02]  /*72c0*/  LOP3.LUT R3, R3, 0x10, R8, 0x78, !PT ;  /* 0x0000001003037812 */ /* 0x000fe400078e7808 */
[--C-:B------:R-:W-:Y:S02]  /*72d0*/  LOP3.LUT R2, R2, 0x400, R5.reuse, 0xf8, !PT ;  /* 0x0000040002027812 */ /* 0x100fe400078ef805 */
[----:B------:R-:W-:-:S02]  /*72e0*/  LOP3.LUT R4, R4, 0x70, R5, 0x78, !PT ;  /* 0x0000007004047812 */ /* 0x000fc400078e7805 */
[----:B------:R-:W-:Y:S01]  /*72f0*/  LOP3.LUT R23, R2, R3, RZ, 0xfc, !PT ;  /* 0x0000000302177212 */ /* 0x000fe200078efcff */
[----:B------:R-:W-:Y:S01]  /*7300*/  IMAD.SHL.U32 R2, R10, 0x40, RZ ;  /* 0x000000400a027824 */ /* 0x000fe200078e00ff */
[----:B------:R-:W-:Y:S02]  /*7310*/  LOP3.LUT R25, R25, R4, RZ, 0xfc, !PT ;  /* 0x0000000419197212 */ /* 0x000fe400078efcff */
[----:B------:R-:W-:Y:S02]  /*7320*/  LOP3.LUT R4, R5, 0x10, RZ, 0xc0, !PT ;  /* 0x0000001005047812 */ /* 0x000fe400078ec0ff */
[----:B------:R-:W-:Y:S02]  /*7330*/  LOP3.LUT R6, R6, 0x10, R9, 0x78, !PT ;  /* 0x0000001006067812 */ /* 0x000fe400078e7809 */
[----:B------:R-:W-:Y:S02]  /*7340*/  LOP3.LUT R3, R2, 0x40, RZ, 0xc0, !PT ;  /* 0x0000004002037812 */ /* 0x000fe400078ec0ff */
[----:B------:R-:W-:-:S02]  /*7350*/  LOP3.LUT R2, R4, 0x20, RZ, 0xfc, !PT ;  /* 0x0000002004027812 */ /* 0x000fc400078efcff */
[----:B------:R-:W-:Y:S01]  /*7360*/  LOP3.LUT R8, R6, 0x760, R5, 0xf8, !PT ;  /* 0x0000076006087812 */ /* 0x000fe200078ef805 */
[----:B------:R-:W-:Y:S01]  /*7370*/  VIADD R6, R25, 0x40 ;  /* 0x0000004019067836 */ /* 0x000fe20000000000 */
[----:B------:R-:W-:Y:S02]  /*7380*/  LOP3.LUT R7, R0, 0x3f, RZ, 0xc0, !PT ;  /* 0x0000003f00077812 */ /* 0x000fe400078ec0ff */
[----:B------:R-:W-:Y:S01]  /*7390*/  LOP3.LUT R5, R3, 0x3f, R0, 0xf8, !PT ;  /* 0x0000003f03057812 */ /* 0x000fe200078ef800 */
[----:B------:R-:W-:Y:S01]  /*73a0*/  IMAD.U32 R0, RZ, RZ, UR4 ;  /* 0x00000004ff007e24 */ /* 0x000fe2000f8e00ff */
[----:B------:R-:W-:Y:S01]  /*73b0*/  ISETP.GE.AND P0, PT, R2, UR7, PT ;  /* 0x0000000702007c0c */ /* 0x000fe2000bf06270 */
[----:B------:R0:W-:Y:S01]  /*73c0*/  STL [R1], R8 ;  /* 0x0000000801007387 */ /* 0x0001e20000100800 */
[----:B------:R-:W-:Y:S02]  /*73d0*/  ISETP.GE.AND P2, PT, R4, UR7, PT ;  /* 0x0000000704007c0c */ /* 0x000fe4000bf46270 */
[----:B------:R-:W-:-:S02]  /*73e0*/  IADD3 R0, -R7, UR40, -R0 ;  /* 0x0000002807007c10 */ /* 0x000fc4000fffe900 */
[----:B------:R-:W-:Y:S02]  /*73f0*/  LOP3.LUT P3, RZ, R10, 0x4, RZ, 0xc0, !PT ;  /* 0x000000040aff7812 */ /* 0x000fe4000786c0ff */
[C---:B------:R-:W-:Y:S02]  /*7400*/  ISETP.LT.OR P5, PT, R0.reuse, 0x1, P2 ;  /* 0x000000010000780c */ /* 0x040fe400017a1670 */
[----:B------:R-:W-:Y:S01]  /*7410*/  ISETP.LT.OR P4, PT, R0, 0x41, P2 ;  /* 0x000000410000780c */ /* 0x000fe20001781670 */
[----:B0-----:R-:W-:Y:S01]  /*7420*/  VIADD R8, R8, UR43 ;  /* 0x0000002b08087c36 */ /* 0x001fe20008000000 */
[----:B------:R-:W-:Y:S02]  /*7430*/  ISETP.GE.AND P1, PT, R2, UR7, PT ;  /* 0x0000000702007c0c */ /* 0x000fe4000bf26270 */
[----:B------:R-:W-:Y:S02]  /*7440*/  @P0 LOP3.LUT R16, R16, 0x4, RZ, 0xfc, !PT ;  /* 0x0000000410100812 */ /* 0x000fe400078efcff */
[----:B------:R-:W-:Y:S01]  /*7450*/  LOP3.LUT R3, R4, 0x40, RZ, 0xfc, !PT ;  /* 0x0000004004037812 */ /* 0x000fe200078efcff */
[----:B------:R-:W-:Y:S01]  /*7460*/  STL [R1+0x14], R8 ;  /* 0x0000140801007387 */ /* 0x000fe20000100800 */
[----:B------:R-:W-:Y:S01]  /*7470*/  LOP3.LUT R16, R16, 0xffffefff, RZ, 0xc0, !PT ;  /* 0xffffefff10107812 */ /* 0x000fe200078ec0ff */
[----:B------:R-:W-:Y:S01]  /*7480*/  @P3 VIADD R6, R25, 0xffffffc0 ;  /* 0xffffffc019063836 */ /* 0x000fe20000000000 */
[----:B------:R-:W-:Y:S01]  /*7490*/  ISETP.LT.OR P3, PT, R0, 0x1, P1 ;  /* 0x000000010000780c */ /* 0x000fe20000f61670 */
[----:B------:R-:W-:Y:S01]  /*74a0*/  STL [R1+0xc], R0 ;  /* 0x00000c0001007387 */ /* 0x000fe20000100800 */
[----:B------:R-:W-:-:S02]  /*74b0*/  @P5 LOP3.LUT R16, R16, 0x1000, RZ, 0xfc, !PT ;  /* 0x0000100010105812 */ /* 0x000fc400078efcff */
[----:B------:R-:W-:Y:S01]  /*74c0*/  ISETP.LT.OR P2, PT, R0, 0x41, P1 ;  /* 0x000000410000780c */ /* 0x000fe20000f41670 */
[----:B------:R0:W-:Y:S01]  /*74d0*/  STL [R1+0x8], R6 ;  /* 0x0000080601007387 */ /* 0x0001e20000100800 */
[----:B------:R-:W-:Y:S02]  /*74e0*/  LOP3.LUT R16, R16, 0xffff7fff, RZ, 0xc0, !PT ;  /* 0xffff7fff10107812 */ /* 0x000fe400078ec0ff */
[----:B------:R-:W-:Y:S02]  /*74f0*/  ISETP.GE.AND P0, PT, R3, UR7, PT ;  /* 0x0000000703007c0c */ /* 0x000fe4000bf06270 */
[----:B------:R-:W-:Y:S02]  /*7500*/  @P4 LOP3.LUT R16, R16, 0x8000, RZ, 0xfc, !PT ;  /* 0x0000800010104812 */ /* 0x000fe400078efcff */
[----:B------:R-:W-:Y:S02]  /*7510*/  ISETP.LT.OR P1, PT, R0, 0x1, P0 ;  /* 0x000000010000780c */ /* 0x000fe40000721670 */
[----:B------:R-:W-:-:S02]  /*7520*/  LOP3.LUT R16, R16, 0xfffff7ff, RZ, 0xc0, !PT ;  /* 0xfffff7ff10107812 */ /* 0x000fc400078ec0ff */
[----:B------:R-:W-:Y:S02]  /*7530*/  ISETP.LT.OR P0, PT, R0, 0x41, P0 ;  /* 0x000000410000780c */ /* 0x000fe40000701670 */
[----:B------:R-:W-:Y:S02]  /*7540*/  @P3 LOP3.LUT R16, R16, 0x800, RZ, 0xfc, !PT ;  /* 0x0000080010103812 */ /* 0x000fe400078efcff */
[----:B------:R-:W-:Y:S02]  /*7550*/  LOP3.LUT R5, R5, UR4, RZ, 0xfc, !PT ;  /* 0x0000000405057c12 */ /* 0x000fe4000f8efcff */
[----:B------:R-:W-:Y:S02]  /*7560*/  LOP3.LUT R16, R16, 0xffffbfff, RZ, 0xc0, !PT ;  /* 0xffffbfff10107812 */ /* 0x000fe400078ec0ff */
[----:B------:R-:W-:Y:S01]  /*7570*/  LOP3.LUT R7, R23, 0x1800, RZ, 0xfc, !PT ;  /* 0x0000180017077812 */ /* 0x000fe200078efcff */
[----:B------:R1:W-:Y:S01]  /*7580*/  STL [R1+0x10], R5 ;  /* 0x0000100501007387 */ /* 0x0003e20000100800 */
[----:B------:R-:W-:-:S02]  /*7590*/  @P2 LOP3.LUT R16, R16, 0x4000, RZ, 0xfc, !PT ;  /* 0x0000400010102812 */ /* 0x000fc400078efcff */
[----:B------:R-:W-:Y:S02]  /*75a0*/  ISETP.GE.AND P2, PT, R3, UR7, PT ;  /* 0x0000000703007c0c */ /* 0x000fe4000bf46270 */
[----:B------:R-:W-:Y:S02]  /*75b0*/  LOP3.LUT R16, R16, 0xfffffbff, RZ, 0xc0, !PT ;  /* 0xfffffbff10107812 */ /* 0x000fe400078ec0ff */
[----:B0-----:R-:W-:Y:S02]  /*75c0*/  LOP3.LUT R6, R23, 0x2800, RZ, 0xfc, !PT ;  /* 0x0000280017067812 */ /* 0x001fe400078efcff */
[----:B------:R-:W-:Y:S02]  /*75d0*/  @P1 LOP3.LUT R16, R16, 0x400, RZ, 0xfc, !PT ;  /* 0x0000040010101812 */ /* 0x000fe400078efcff */
[----:B------:R-:W-:Y:S02]  /*75e0*/  ISETP.GE.AND P1, PT, R3, UR8, PT ;  /* 0x0000000803007c0c */ /* 0x000fe4000bf26270 */
[----:B------:R-:W-:-:S04]  /*75f0*/  LOP3.LUT R16, R16, 0xffffdfff, RZ, 0xc0, !PT ;  /* 0xffffdfff10107812 */ /* 0x000fc800078ec0ff */
[----:B------:R-:W-:Y:S02]  /*7600*/  @P0 LOP3.LUT R16, R16, 0x2000, RZ, 0xfc, !PT ;  /* 0x0000200010100812 */ /* 0x000fe400078efcff */
[----:B------:R-:W-:Y:S02]  /*7610*/  ISETP.GE.AND P0, PT, R2, UR8, PT ;  /* 0x0000000802007c0c */ /* 0x000fe4000bf06270 */
[----:B------:R-:W-:-:S11]  /*7620*/  LOP3.LUT R16, R16, 0xfffffeff, RZ, 0xc0, !PT ;  /* 0xfffffeff10107812 */ /* 0x000fd600078ec0ff */
        /* <DEDUP_REMOVED lines=17> */
.L_x_10586:
[----:B------:R-:W-:Y:S01]  /*7740*/  ULDC UR4, c[0x0][0xc38] ;  /* 0x00030e0000047ab9 */ /* 0x000fe20000000800 */
[----:B------:R-:W-:Y:S01]  /*7750*/  ULDC.64 UR8, c[0x0][0xa28] ;  /* 0x00028a0000087ab9 */ /* 0x000fe20000000a00 */
[----:B------:R-:W-:Y:S01]  /*7760*/  UISETP.NE.AND UP0, UPT, UR4, 0x1, UPT ;  /* 0x000000010400788c */ /* 0x000fe2000bf05270 */
[----:B0-----:R0:W-:Y:S01]  /*7770*/  STL [R1+0x4], RZ ;  /* 0x000004ff01007387 */ /* 0x0011e20000100800 */
        /* <DEDUP_REMOVED lines=22> */
.L_x_10535:
[----:B------:R-:W-:-:S13]  /*78e0*/  PLOP3.LUT P0, PT, PT, PT, UP0, 0x80, 0x0 ;  /* 0x000000000000781c */ /* 0x000fda0003f0f008 */
        /* <DEDUP_REMOVED lines=17> */
.L_x_10536:
        /* <DEDUP_REMOVED lines=22> */
.L_x_10537:
        /* <DEDUP_REMOVED lines=20> */
.L_x_10538:
        /* <DEDUP_REMOVED lines=18> */
.L_x_10539:
        /* <DEDUP_REMOVED lines=13> */
.L_x_10603:
[----:B--2---:R-:W2:Y:S04]  /*7e90*/  LDL R2, [R1+0x10] ;  /* 0x0000100001027983 */ /* 0x004ea80000100800 */
[----:B0-----:R-:W3:Y:S01]  /*7ea0*/  LDL R0, [R1+0x4] ;  /* 0x0000040001007983 */ /* 0x001ee20000100800 */
[----:B-1----:R-:W-:-:S13]  /*7eb0*/  ISETP.NE.AND P1, PT, R10, 0x1, PT ;  /* 0x000000010a00780c */ /* 0x002fda0003f25270 */
[----:B------:R-:W0:Y:S08]  /*7ec0*/  @P1 LDC R5, c[0x0][0x434] ;  /* 0x00010d00ff051b82 */ /* 0x000e300000000800 */
[----:B------:R-:W1:Y:S01]  /*7ed0*/  @P1 LDC R7, c[0x0][0x438] ;  /* 0x00010e00ff071b82 */ /* 0x000e620000000800 */
[----:B-----5:R-:W-:Y:S02]  /*7ee0*/  SHF.R.S32.HI R29, RZ, 0x1f, R27 ;  /* 0x0000001fff1d7819 */ /* 0x020fe4000001141b */
[----:B------:R-:W-:-:S04]  /*7ef0*/  LOP3.LUT R16, R16, 0xffffffef, RZ, 0xc0, !PT ;  /* 0xffffffef10107812 */ /* 0x000fc800078ec0ff */
[----:B------:R-:W-:Y:S01]  /*7f00*/  @P1 LOP3.LUT R16, R16, 0x10, RZ, 0xfc, !PT ;  /* 0x0000001010101812 */ /* 0x000fe200078efcff */
[----:B------:R-:W-:-:S03]  /*7f10*/  IMAD R17, RZ, RZ, -UR46 ;  /* 0x8000002eff117e24 */ /* 0x000fc6000f8e02ff */
[----:B------:R-:W-:Y:S02]  /*7f20*/  LOP3.LUT R16, R16, 0xfffffffe, RZ, 0xc0, !PT ;  /* 0xfffffffe10107812 */ /* 0x000fe400078ec0ff */
[C---:B--2---:R-:W-:Y:S01]  /*7f30*/  ISETP.GE.AND P0, PT, R2.reuse, UR40, PT ;  /* 0x0000002802007c0c */ /* 0x044fe2000bf06270 */
[----:B---3--:R-:W-:-:S04]  /*7f40*/  IMAD.IADD R0, R2, 0x1, R0 ;  /* 0x0000000102007824 */ /* 0x008fc800078e0200 */
[----:B0-----:R-:W-:-:S08]  /*7f50*/  @P1 IMAD.HI.U32 R4, R0, R5, RZ ;  /* 0x0000000500041227 */ /* 0x001fd000078e00ff */
[----:B------:R-:W0:Y:S01]  /*7f60*/  @!P0 LDC.64 R2, c[0x0][0x428] ;  /* 0x00010a00ff028b82 */ /* 0x000e220000000a00 */
[----:B------:R-:W-:Y:S01]  /*7f70*/  IMAD.MOV.U32 R8, RZ, RZ, R0 ;  /* 0x000000ffff087224 */ /* 0x000fe200078e0000 */
[----:B-1----:R-:W-:-:S06]  /*7f80*/  @P1 SHF.R.U32.HI R8, RZ, R7, R4 ;  /* 0x00000007ff081219 */ /* 0x002fcc0000011604 */
[----:B------:R-:W1:Y:S01]  /*7f90*/  @!P0 LDC.64 R4, c[0x0][0x418] ;  /* 0x00010600ff048b82 */ /* 0x000e620000000a00 */
[--C-:B------:R-:W-:Y:S01]  /*7fa0*/  @!P0 SHF.R.S32.HI R7, RZ, 0x1f, R8.reuse ;  /* 0x0000001fff078819 */ /* 0x100fe20000011408 */
[----:B------:R-:W-:Y:S02]  /*7fb0*/  @!P0 IMAD.MOV.U32 R6, RZ, RZ, R8 ;  /* 0x000000ffff068224 */ /* 0x000fe400078e0008 */
[----:B0-----:R-:W-:-:S04]  /*7fc0*/  @!P0 IMAD R9, R29, R2, RZ ;  /* 0x000000021d098224 */ /* 0x001fc800078e02ff */
[C---:B------:R-:W-:Y:S02]  /*7fd0*/  @!P0 IMAD R9, R27.reuse, R3, R9 ;  /* 0x000000031b098224 */ /* 0x040fe400078e0209 */
[----:B------:R-:W-:-:S04]  /*7fe0*/  @!P0 IMAD.WIDE.U32 R2, R27, R2, R6 ;  /* 0x000000021b028225 */ /* 0x000fc800078e0006 */
[----:B------:R-:W-:Y:S01]  /*7ff0*/  @!P0 IMAD.IADD R9, R3, 0x1, R9 ;  /* 0x0000000103098824 */ /* 0x000fe200078e0209 */
[----:B-1----:R-:W-:-:S04]  /*8000*/  @!P0 LEA R6, P1, R2, R4, 0x2 ;  /* 0x0000000402068211 */ /* 0x002fc800078210ff */
[----:B------:R-:W-:Y:S02]  /*8010*/  @!P0 LEA.HI.X R7, R2, R5, R9, 0x2, P1 ;  /* 0x0000000502078211 */ /* 0x000fe400008f1409 */
[----:B------:R-:W0:Y:S01]  /*8020*/  LDC R2, c[0x0][0xc44] ;  /* 0x00031100ff027b82 */ /* 0x000e220000000800 */
[----:B------:R-:W-:Y:S02]  /*8030*/  IMAD.MOV.U32 R5, RZ, RZ, RZ ;  /* 0x000000ffff057224 */ /* 0x000fe400078e00ff */
[----:B------:R-:W-:-:S04]  /*8040*/  IMAD.MOV R3, RZ, RZ, -R8 ;  /* 0x000000ffff037224 */ /* 0x000fc800078e0a08 */
[----:B------:R1:W5:Y:S01]  /*8050*/  @!P0 LDG.E R5, desc[UR36][R6.64] ;  /* 0x0000002406058981 */ /* 0x000362000c1e1900 */
[----:B0-----:R-:W-:Y:S02]  /*8060*/  IMAD R17, R2, R17, UR45 ;  /* 0x0000002d02117e24 */ /* 0x001fe4000f8e0211 */
[----:B------:R-:W-:-:S05]  /*8070*/  IMAD.U32 R2, RZ, RZ, UR48 ;  /* 0x00000030ff027e24 */ /* 0x000fca000f8e00ff */
[----:B------:R-:W-:Y:S01]  /*8080*/  ISETP.NE.AND P2, PT, R2, 0x3, PT ;  /* 0x000000030200780c */ /* 0x000fe20003f45270 */
[----:B-1----:R-:W-:Y:S01]  /*8090*/  IMAD R6, R10, R3, R0 ;  /* 0x000000030a067224 */ /* 0x002fe200078e0200 */
[----:B------:R-:W-:-:S11]  /*80a0*/  SHF.R.S32.HI R28, RZ, 0x1f, R17 ;  /* 0x0000001fff1c7819 */ /* 0x000fd60000011411 */
[----:B------:R-:W-:Y:S01]  /*80b0*/  @P2 LOP3.LUT R16, R16, 0x1, RZ, 0xfc, !PT ;  /* 0x0000000110102812 */ /* 0x000fe200078efcff */
[----:B------:R-:W-:Y:S06]  /*80c0*/  @!P2 BRA `(.L_x_10541) ;  /* 0x000000000004a947 */ /* 0x000fec0003800000 */
[----:B------:R-:W-:Y:S01]  /*80d0*/  BPT.TRAP 0x1 ;  /* 0x000000040000795c */ /* 0x000fe20000300000 */
.L_x_10541:
[----:B------:R-:W-:Y:S01]  /*80e0*/  LEA R4, R19, UR43, 0x3 ;  /* 0x0000002b13047c11 */ /* 0x000fe2000f8e18ff */
[----:B------:R-:W-:Y:S01]  /*80f0*/  BSSY B0, `(.L_x_10542) ;  /* 0x0000005000007945 */ /* 0x000fe20003800000 */
[----:B------:R-:W-:Y:S02]  /*8100*/  SHF.L.U32 R20, R24, 0x1f, RZ ;  /* 0x0000001f18147819 */ /* 0x000fe400000006ff */
[----:B------:R-:W-:Y:S02]  /*8110*/  SHF.R.S32.HI R10, RZ, 0x1f, R6 ;  /* 0x0000001fff0a7819 */ /* 0x000fe40000011406 */
[----:B------:R-:W0:Y:S02]  /*8120*/  SYNCS.PHASECHK.TRANS64.TRYWAIT P0, [R4+URZ+0x19c80], R20 ;  /* 0x019c8014040075a7 */ /* 0x000e24000800017f */
[----:B0-----:R-:W-:Y:S05]  /*8130*/  @!P0 BRA `(.L_x_10543) ;  /* 0x0000002c00b48947 */ /* 0x001fea0003800000 */
.L_x_10604:
[----:B------:R-:W-:Y:S05]  /*8140*/  BSYNC B0 ;  /* 0x0000000000007941 */ /* 0x000fea0003800000 */
.L_x_10542:
        /* <DEDUP_REMOVED lines=19> */
[----:B------:R-:W-:Y:S01]  /*8280*/  IADD3 R7, P0, R2, UR6, RZ ;  /* 0x0000000602077c10 */ /* 0x000fe2000ff1e0ff */
[----:B-1----:R-:W-:-:S03]  /*8290*/  IMAD.SHL.U32 R21, R11, 0x10, RZ ;  /* 0x000000100b157824 */ /* 0x002fc600078e00ff */
[----:B------:R-:W-:Y:S02]  /*82a0*/  IADD3.X R8, R3, UR7, R8, P0, !PT ;  /* 0x0000000703087c10 */ /* 0x000fe400087fe408 */
[----:B------:R-:W-:Y:S01]  /*82b0*/  LOP3.LUT R21, R21, 0x10, RZ, 0xc0, !PT ;  /* 0x0000001015157812 */ /* 0x000fe200078ec0ff */
[----:B--2---:R-:W-:Y:S01]  /*82c0*/  IMAD R9, R19, 0x3000, R9 ;  /* 0x0000300013097824 */ /* 0x004fe200078e0209 */
[----:B------:R-:W-:Y:S06]  /*82d0*/  BRA.DIV UR4, `(.L_x_10544) ;  /* 0x0000002e04607947 */ /* 0x000fec000b800000 */
[----:B------:R-:W1:Y:S01]  /*82e0*/  SHFL.IDX PT, R2, R7, RZ, 0x1e1f ;  /* 0x001e1fff07027589 */ /* 0x000e6200000e0000 */
[C---:B------:R-:W-:Y:S02]  /*82f0*/  LOP3.LUT P3, RZ, R16.reuse, 0x1000, RZ, 0xc0, !PT ;  /* 0x0000100010ff7812 */ /* 0x040fe4000786c0ff */
[C---:B------:R-:W-:Y:S01]  /*8300*/  LOP3.LUT P2, RZ, R16.reuse, 0x800, RZ, 0xc0, !PT ;  /* 0x0000080010ff7812 */ /* 0x040fe2000784c0ff */
[----:B------:R-:W2:Y:S01]  /*8310*/  SHFL.IDX PT, R0, R8, RZ, 0x1e1f ;  /* 0x001e1fff08007589 */ /* 0x000ea200000e0000 */
[----:B------:R-:W-:-:S03]  /*8320*/  LOP3.LUT P1, RZ, R16, 0x400, RZ, 0xc0, !PT ;  /* 0x0000040010ff7812 */ /* 0x000fc6000782c0ff */
[----:B------:R-:W3:Y:S01]  /*8330*/  SHFL.IDX PT, R8, R8, 0x1, 0x1e1f ;  /* 0x003e1f0008087f89 */ /* 0x000ee200000e0000 */
[----:B-1----:R-:W-:-:S05]  /*8340*/  IADD3 R2, P0, R21, R2, RZ ;  /* 0x0000000215027210 */ /* 0x002fca0007f1e0ff */
[----:B--2---:R-:W-:Y:S02]  /*8350*/  IMAD.X R3, RZ, RZ, R0, P0 ;  /* 0x000000ffff037224 */ /* 0x004fe400000e0600 */
[----:B------:R-:W-:-:S05]  /*8360*/  VIADD R0, R9, UR43 ;  /* 0x0000002b09007c36 */ /* 0x000fca0008000000 */
[----:B------:R-:W-:Y:S04]  /*8370*/  LDGSTS.E.BYPASS.LTC128B.128 [R0+0x9000], desc[UR36][R2.64], !P3 ;  /* 0x0900000002007fae */ /* 0x000fe8000d901d64 */
[----:B------:R-:W-:Y:S04]  /*8380*/  LDGSTS.E.BYPASS.LTC128B.128 [R0+0xa000], desc[UR36][R2.64+0x20], !P2 ;  /* 0x0a00002002007fae */ /* 0x000fe8000d101d64 */
[----:B------:R1:W-:Y:S04]  /*8390*/  LDGSTS.E.BYPASS.LTC128B.128 [R0+0xb000], desc[UR36][R2.64+0x40], !P1 ;  /* 0x0b00004002007fae */ /* 0x0003e8000c901d64 */
[----:B-1-3--:R1:W2:Y:S02]  /*83a0*/  SHFL.IDX PT, R2, R7, 0x1, 0x1e1f ;  /* 0x003e1f0007027f89 */ /* 0x00a2a400000e0000 */
.L_x_10610:
[C---:B------:R-:W-:Y:S02]  /*83b0*/  LOP3.LUT P3, RZ, R16.reuse, 0x8000, RZ, 0xc0, !PT ;  /* 0x0000800010ff7812 */ /* 0x040fe4000786c0ff */
[C---:B------:R-:W-:Y:S02]  /*83c0*/  LOP3.LUT P2, RZ, R16.reuse, 0x4000, RZ, 0xc0, !PT ;  /* 0x0000400010ff7812 */ /* 0x040fe4000784c0ff */
[----:B------:R-:W-:Y:S02]  /*83d0*/  LOP3.LUT P1, RZ, R16, 0x2000, RZ, 0xc0, !PT ;  /* 0x0000200010ff7812 */ /* 0x000fe4000782c0ff */
        /* <DEDUP_REMOVED lines=10> */
.L_x_10545:
        /* <DEDUP_REMOVED lines=11> */
.L_x_10546:
[----:B------:R2:W-:Y:S01]  /*8530*/  SYNCS.ARRIVE.TRANS64.A1T0 RZ, [R4+URZ+0x19c70], RZ ;  /* 0x019c70ff04ff79a7 */ /* 0x0005e2000810003f */
[----:B------:R-:W-:Y:S05]  /*8540*/  @!P2 BRA `(.L_x_10547) ;  /* 0x000000000004a947 */ /* 0x000fea0003800000 */
[----:B------:R-:W-:Y:S01]  /*8550*/  BPT.TRAP 0x1 ;  /* 0x000000040000795c */ /* 0x000fe20000300000 */
.L_x_10547:
[----:B------:R-:W3:Y:S01]  /*8560*/  SYNCS.PHASECHK.TRANS64.TRYWAIT P0, [R4+URZ+0x19c40], R20 ;  /* 0x019c4014040075a7 */ /* 0x000ee2000800017f */
[----:B------:R-:W-:Y:S04]  /*8570*/  BSSY B0, `(.L_x_10548) ;  /* 0x0000002000007945 */ /* 0x000fe80003800000 */
[----:B---3--:R-:W-:Y:S05]  /*8580*/  @!P0 BRA `(.L_x_10549) ;  /* 0x0000002c005c8947 */ /* 0x008fea0003800000 */
.L_x_10611:
[----:B------:R-:W-:Y:S05]  /*8590*/  BSYNC B0 ;  /* 0x0000000000007941 */ /* 0x000fea0003800000 */
.L_x_10548:
[----:B------:R4:W5:Y:S01]  /*85a0*/  LDL R9, [R1+0xc] ;  /* 0x00000c0001097983 */ /* 0x0009620000100800 */
[----:B------:R-:W-:Y:S01]  /*85b0*/  ULDC.64 UR4, c[0x0][0x300] ;  /* 0x0000c00000047ab9 */ /* 0x000fe20000000a00 */
[----:B------:R-:W-:Y:S01]  /*85c0*/  ULDC.64 UR6, c[0x0][0x2e8] ;  /* 0x0000ba0000067ab9 */ /* 0x000fe20000000a00 */
[----:B-1----:R-:W-:Y:S01]  /*85d0*/  IMAD R7, R10, UR4, RZ ;  /* 0x000000040a077c24 */ /* 0x002fe2000f8e02ff */
[----:B------:R-:W1:Y:S01]  /*85e0*/  S2R R8, SR_TID.X ;  /* 0x0000000000087919 */ /* 0x000e620000002100 */
[----:B------:R-:W-:Y:S01]  /*85f0*/  IMAD.WIDE.U32 R2, R6, UR4, RZ ;  /* 0x0000000406027c25 */ /* 0x000fe2000f8e00ff */
[C---:B------:R-:W-:Y:S02]  /*8600*/  LOP3.LUT P4, RZ, R16.reuse, 0x8, RZ, 0xc0, !PT ;  /* 0x0000000810ff7812 */ /* 0x040fe4000788c0ff */
[----:B------:R-:W-:Y:S01]  /*8610*/  LOP3.LUT P3, RZ, R16, 0x4, RZ, 0xc0, !PT ;  /* 0x0000000410ff7812 */ /* 0x000fe2000786c0ff */
[----:B------:R-:W-:Y:S01]  /*8620*/  IMAD R7, R6, UR5, R7 ;  /* 0x0000000506077c24 */ /* 0x000fe2000f8e0207 */
[----:B------:R-:W-:Y:S01]  /*8630*/  ULDC.64 UR4, c[0x0][0x310] ;  /* 0x0000c40000047ab9 */ /* 0x000fe20000000a00 */
[----:B------:R-:W-:Y:S01]  /*8640*/  LOP3.LUT P1, RZ, R16, 0x2, RZ, 0xc0, !PT ;  /* 0x0000000210ff7812 */ /* 0x000fe2000782c0ff */
        /* <DEDUP_REMOVED lines=12> */
[----:B-1----:R-:W-:-:S05]  /*8710*/  IMAD.SHL.U32 R8, R8, 0x10, RZ ;  /* 0x0000001008087824 */ /* 0x002fca00078e00ff */
[----:B------:R-:W-:Y:S01]  /*8720*/  LOP3.LUT R8, R8, 0x10, RZ, 0xc0, !PT ;  /* 0x0000001008087812 */ /* 0x000fe200078ec0ff */
[----:B----4-:R-:W-:Y:S06]  /*8730*/  BRA.DIV UR4, `(.L_x_10550) ;  /* 0x0000002e04047947 */ /* 0x010fec000b800000 */
[----:B------:R-:W1:Y:S01]  /*8740*/  SHFL.IDX PT, R3, R5, RZ, 0x1e1f ;  /* 0x001e1fff05037589 */ /* 0x000e6200000e0000 */
[----:B-----5:R-:W-:-:S03]  /*8750*/  ISETP.GE.AND P2, PT, R9, 0x1, PT ;  /* 0x000000010900780c */ /* 0x020fc60003f46270 */
[----:B------:R-:W4:Y:S04]  /*8760*/  SHFL.IDX PT, R2, R6, RZ, 0x1e1f ;  /* 0x001e1fff06027589 */ /* 0x000f2800000e0000 */
[----:B------:R-:W0:Y:S06]  /*8770*/  SHFL.IDX PT, R6, R6, 0x1, 0x1e1f ;  /* 0x003e1f0006067f89 */ /* 0x000e2c00000e0000 */
        /* <DEDUP_REMOVED lines=8> */
[----:B01----:R1:W4:Y:S02]  /*8800*/  SHFL.IDX PT, R2, R5, 0x1, 0x1e1f ;  /* 0x003e1f0005027f89 */ /* 0x00332400000e0000 */
.L_x_10617:
[----:B------:R-:W-:-:S13]  /*8810*/  ISETP.GE.AND P2, PT, R9, 0x41, PT ;  /* 0x000000410900780c */ /* 0x000fda0003f46270 */
[----:B----4-:R-:W-:-:S05]  /*8820*/  @P2 IADD3 R2, P0, R8, R2, RZ ;  /* 0x0000000208022210 */ /* 0x010fca0007f1e0ff */
        /* <DEDUP_REMOVED lines=9> */
.L_x_10551:
        /* <DEDUP_REMOVED lines=11> */
.L_x_10552:
        /* <DEDUP_REMOVED lines=11> */
[----:B0-23--:R-:W-:Y:S02]  /*8a20*/  IMAD.U32 R4, RZ, RZ, UR6 ;  /* 0x00000006ff047e24 */ /* 0x00dfe4000f8e00ff */
[----:B------:R-:W0:Y:S01]  /*8a30*/  LDC.64 R2, c[0x4][R2] ;  /* 0x0100000002027b82 */ /* 0x000e220000000a00 */
[----:B-1----:R-:W-:Y:S02]  /*8a40*/  IMAD.U32 R5, RZ, RZ, UR7 ;  /* 0x00000007ff057e24 */ /* 0x002fe4000f8e00ff */
        /* <DEDUP_REMOVED lines=9> */
.L_x_10553:
[----:B------:R4:W5:Y:S01]  /*8ae0*/  LDL R10, [R1+0x14] ;  /* 0x00001400010a7983 */ /* 0x0009620000100800 */
[----:B------:R-:W0:Y:S01]  /*8af0*/  LDC R9, c[0x0][0x448] ;  /* 0x00011200ff097b82 */ /* 0x000e220000000800 */
[----:B------:R-:W-:Y:S01]  /*8b00*/  R2UR UR6, R28 ;  /* 0x000000001c0672ca */ /* 0x000fe200000e0000 */
[----:B------:R-:W-:Y:S01]  /*8b10*/  IMAD R0, RZ, RZ, -UR45 ;  /* 0x8000002dff007e24 */ /* 0x000fe2000f8e02ff */
[----:B------:R-:W3:Y:S01]  /*8b20*/  S2R R18, SR_TID.X ;  /* 0x0000000000127919 */ /* 0x000ee20000002100 */
[C---:B------:R-:W-:Y:S01]  /*8b30*/  LOP3.LUT P3, RZ, R16.reuse, 0x200, RZ, 0xc0, !PT ;  /* 0x0000020010ff7812 */ /* 0x040fe2000786c0ff */
[----:B------:R-:W-:Y:S01]  /*8b40*/  ULDC.64 UR8, c[0x0][0x2d8] ;  /* 0x0000b60000087ab9 */ /* 0x000fe20000000a00 */
[C---:B------:R-:W-:Y:S01]  /*8b50*/  LOP3.LUT P4, RZ, R16.reuse, 0x100, RZ, 0xc0, !PT ;  /* 0x0000010010ff7812 */ /* 0x040fe2000788c0ff */
[----:B------:R-:W-:Y:S01]  /*8b60*/  ULDC.64 UR10, c[0x0][0x280] ;  /* 0x0000a000000a7ab9 */ /* 0x000fe20000000a00 */
[----:B------:R-:W1:Y:S01]  /*8b70*/  LDC R2, c[0x0][0xc38] ;  /* 0x00030e00ff027b82 */ /* 0x000e620000000800 */
[----:B------:R-:W-:-:S02]  /*8b80*/  LOP3.LUT P5, RZ, R16, 0x80, RZ, 0xc0, !PT ;  /* 0x0000008010ff7812 */ /* 0x000fc400078ac0ff */
[----:B0-----:R-:W-:Y:S02]  /*8b90*/  ISETP.NE.AND P0, PT, R9, 0x1, PT ;  /* 0x000000010900780c */ /* 0x001fe40003f05270 */
[C---:B------:R-:W-:Y:S02]  /*8ba0*/  R2UR UR7, R17.reuse ;  /* 0x00000000110772ca */ /* 0x040fe400000e0000 */
[----:B------:R-:W-:Y:S01]  /*8bb0*/  R2UR UR4, R17 ;  /* 0x00000000110472ca */ /* 0x000fe200000e0000 */
[----:B---3--:R-:W-:Y:S01]  /*8bc0*/  IMAD.SHL.U32 R20, R18, 0x40, RZ ;  /* 0x0000004012147824 */ /* 0x008fe200078e00ff */
[----:B------:R-:W-:-:S07]  /*8bd0*/  SHF.R.U32.HI R18, RZ, 0x1, R18 ;  /* 0x00000001ff127819 */ /* 0x000fce0000011612 */
[----:B--2---:R-:W0:Y:S01]  /*8be0*/  @P0 LDC R4, c[0x0][0x44c] ;  /* 0x00011300ff040b82 */ /* 0x004e220000000800 */
[----:B-1----:R-:W-:Y:S01]  /*8bf0*/  IMAD R0, R2, R0, UR39 ;  /* 0x0000002702007e24 */ /* 0x002fe2000f8e0200 */
[----:B------:R-:W-:Y:S01]  /*8c00*/  LOP3.LUT R20, R20, 0x40, RZ, 0xc0, !PT ;  /* 0x0000004014147812 */ /* 0x000fe200078ec0ff */
[----:B------:R-:W-:-:S03]  /*8c10*/  UIMAD UR6, UR6, UR8, URZ ;  /* 0x00000008060672a4 */ /* 0x000fc6000f8e023f */
[----:B------:R-:W-:Y:S02]  /*8c20*/  LOP3.LUT R18, R20, 0x3f, R18, 0xf8, !PT ;  /* 0x0000003f14127812 */ /* 0x000fe400078ef812 */
[----:B------:R-:W1:Y:S01]  /*8c30*/  @P0 LDC R3, c[0x0][0x450] ;  /* 0x00011400ff030b82 */ /* 0x000e620000000800 */
[----:B------:R-:W-:Y:S02]  /*8c40*/  UIMAD UR7, UR7, UR9, UR6 ;  /* 0x00000009070772a4 */ /* 0x000fe4000f8e0206 */
[----:B------:R-:W-:Y:S01]  /*8c50*/  USHF.R.S32.HI UR6, URZ, 0x1f, UR46 ;  /* 0x0000001f3f067899 */ /* 0x000fe2000801142e */
[----:B------:R-:W-:Y:S01]  /*8c60*/  IMAD R7, R0, 0xc0, R18 ;  /* 0x000000c000077824 */ /* 0x000fe200078e0212 */
[----:B------:R-:W-:-:S03]  /*8c70*/  UIMAD.WIDE.U32 UR4, UR4, UR8, URZ ;  /* 0x00000008040472a5 */ /* 0x000fc6000f8e003f */
[----:B------:R-:W-:Y:S02]  /*8c80*/  ULDC.64 UR8, c[0x0][0x2e0] ;  /* 0x0000b80000087ab9 */ /* 0x000fe40000000a00 */
[----:B------:R-:W-:Y:S01]  /*8c90*/  UIMAD UR6, UR6, UR8, URZ ;  /* 0x00000008060672a4 */ /* 0x000fe2000f8e023f */
[----:B------:R-:W-:Y:S01]  /*8ca0*/  IMAD.MOV.U32 R2, RZ, RZ, R7 ;  /* 0x000000ffff027224 */ /* 0x000fe200078e0007 */
[----:B------:R-:W-:Y:S01]  /*8cb0*/  UIADD3 UR5, UR5, UR7, URZ ;  /* 0x0000000705057290 */ /* 0x000fe2000fffe03f */
[----:B0-----:R-:W-:Y:S01]  /*8cc0*/  @P0 IMAD.HI.U32 R4, R7, R4, RZ ;  /* 0x0000000407040227 */ /* 0x001fe200078e00ff */
[----:B------:R-:W-:Y:S02]  /*8cd0*/  UIMAD UR6, UR46, UR9, UR6 ;  /* 0x000000092e0672a4 */ /* 0x000fe4000f8e0206 */
[----:B------:R-:W-:-:S03]  /*8ce0*/  UIMAD.WIDE.U32 UR4, UR46, UR8, UR4 ;  /* 0x000000082e0472a5 */ /* 0x000fc6000f8e0004 */
[----:B------:R-:W-:Y:S01]  /*8cf0*/  ULDC.64 UR8, c[0x0][0x2c8] ;  /* 0x0000b20000087ab9 */ /* 0x000fe20000000a00 */
[----:B-1----:R-:W-:Y:S01]  /*8d00*/  @P0 SHF.R.U32.HI R2, RZ, R3, R4 ;  /* 0x00000003ff020219 */ /* 0x002fe20000011604 */
[----:B------:R-:W-:-:S03]  /*8d10*/  UIADD3 UR5, UR5, UR6, URZ ;  /* 0x0000000605057290 */ /* 0x000fc6000fffe03f */
[--C-:B------:R-:W-:Y:S01]  /*8d20*/  SHF.R.S32.HI R5, RZ, 0x1f, R2.reuse ;  /* 0x0000001fff057819 */ /* 0x100fe20000011402 */
[----:B------:R-:W-:Y:S01]  /*8d30*/  ULDC.64 UR6, c[0x0][0x2d0] ;  /* 0x0000b40000067ab9 */ /* 0x000fe20000000a00 */
[----:B------:R-:W-:Y:S02]  /*8d40*/  IMAD.MOV R4, RZ, RZ, -R2 ;  /* 0x000000ffff047224 */ /* 0x000fe400078e0a02 */
[----:B------:R-:W-:Y:S02]  /*8d50*/  IMAD.U32 R6, RZ, RZ, UR6 ;  /* 0x00000006ff067e24 */ /* 0x000fe4000f8e00ff */
[----:B------:R-:W-:Y:S02]  /*8d60*/  IMAD R5, R5, UR6, RZ ;  /* 0x0000000605057c24 */ /* 0x000fe4000f8e02ff */
[----:B------:R-:W-:Y:S02]  /*8d70*/  IMAD R4, R9, R4, R7 ;  /* 0x0000000409047224 */ /* 0x000fe400078e0207 */
[----:B------:R-:W-:-:S02]  /*8d80*/  IMAD R5, R2, UR7, R5 ;  /* 0x0000000702057c24 */ /* 0x000fc4000f8e0205 */
[----:B------:R-:W-:-:S04]  /*8d90*/  IMAD.WIDE.U32 R2, R2, R6, UR4 ;  /* 0x0000000402027e25 */ /* 0x000fc8000f8e0006 */
[----:B------:R-:W-:Y:S01]  /*8da0*/  IMAD.IADD R3, R3, 0x1, R5 ;  /* 0x0000000103037824 */ /* 0x000fe200078e0205 */
[----:B------:R-:W-:Y:S01]  /*8db0*/  SHF.R.S32.HI R5, RZ, 0x1f, R4 ;  /* 0x0000001fff057819 */ /* 0x000fe20000011404 */
[----:B------:R-:W-:-:S04]  /*8dc0*/  IMAD.WIDE.U32 R2, R4, UR8, R2 ;  /* 0x0000000804027c25 */ /* 0x000fc8000f8e0002 */
[----:B------:R-:W-:-:S04]  /*8dd0*/  IMAD R5, R5, UR8, RZ ;  /* 0x0000000805057c24 */ /* 0x000fc8000f8e02ff */
[----:B------:R-:W-:Y:S01]  /*8de0*/  IMAD R4, R4, UR9, R5 ;  /* 0x0000000904047c24 */ /* 0x000fe2000f8e0205 */
[----:B------:R-:W-:Y:S02]  /*8df0*/  IADD3 R5, P1, R2, UR10, RZ ;  /* 0x0000000a02057c10 */ /* 0x000fe4000ff3e0ff */
[----:B------:R-:W0:Y:S02]  /*8e00*/  @P0 LDC R2, c[0x0][0x44c] ;  /* 0x00011300ff020b82 */ /* 0x000e240000000800 */
[----:B------:R-:W-:-:S06]  /*8e10*/  IADD3.X R4, R3, UR11, R4, P1, !PT ;  /* 0x0000000b03047c10 */ /* 0x000fcc0008ffe404 */
[----:B------:R-:W1:Y:S01]  /*8e20*/  @P0 LDC R3, c[0x0][0x450] ;  /* 0x00011400ff030b82 */ /* 0x000e620000000800 */
[----:B------:R-:W-:Y:S01]  /*8e30*/  VIADD R7, R7, 0x80 ;  /* 0x0000008007077836 */ /* 0x000fe20000000000 */
[----:B------:R-:W2:Y:S03]  /*8e40*/  S2R R20, SR_TID.X ;  /* 0x0000000000147919 */ /* 0x000ea60000002100 */
[----:B0-----:R-:W-:-:S04]  /*8e50*/  @P0 IMAD.HI.U32 R8, R7, R2, RZ ;  /* 0x0000000207080227 */ /* 0x001fc800078e00ff */
[----:B------:R-:W-:Y:S01]  /*8e60*/  IMAD.MOV.U32 R2, RZ, RZ, R7 ;  /* 0x000000ffff027224 */ /* 0x000fe200078e0007 */
[----:B-1----:R-:W-:-:S05]  /*8e70*/  @P0 SHF.R.U32.HI R2, RZ, R3, R8 ;  /* 0x00000003ff020219 */ /* 0x002fca0000011608 */
[----:B------:R-:W-:-:S04]  /*8e80*/  IMAD.MOV R3, RZ, RZ, -R2 ;  /* 0x000000ffff037224 */ /* 0x000fc800078e0a02 */
[----:B------:R-:W-:Y:S01]  /*8e90*/  IMAD R7, R9, R3, R7 ;  /* 0x0000000309077224 */ /* 0x000fe200078e0207 */
[----:B------:R-:W-:-:S05]  /*8ea0*/  SHF.R.S32.HI R3, RZ, 0x1f, R2 ;  /* 0x0000001fff037819 */ /* 0x000fca0000011402 */
[----:B------:R-:W-:-:S04]  /*8eb0*/  IMAD R3, R3, UR6, RZ ;  /* 0x0000000603037c24 */ /* 0x000fc8000f8e02ff */
[C---:B------:R-:W-:Y:S02]  /*8ec0*/  IMAD R8, R2.reuse, UR7, R3 ;  /* 0x0000000702087c24 */ /* 0x040fe4000f8e0203 */
[----:B------:R-:W-:Y:S01]  /*8ed0*/  IMAD.WIDE.U32 R2, R2, R6, UR4 ;  /* 0x0000000402027e25 */ /* 0x000fe2000f8e0006 */
[----:B------:R-:W-:-:S03]  /*8ee0*/  SHF.R.S32.HI R6, RZ, 0x1f, R7 ;  /* 0x0000001fff067819 */ /* 0x000fc60000011407 */
[----:B------:R-:W-:Y:S02]  /*8ef0*/  IMAD.IADD R3, R3, 0x1, R8 ;  /* 0x0000000103037824 */ /* 0x000fe400078e0208 */
[----:B------:R-:W-:Y:S02]  /*8f00*/  IMAD R6, R6, UR8, RZ ;  /* 0x0000000806067c24 */ /* 0x000fe4000f8e02ff */
[----:B------:R-:W-:Y:S01]  /*8f10*/  IMAD.WIDE.U32 R2, R7, UR8, R2 ;  /* 0x0000000807027c25 */ /* 0x000fe2000f8e0002 */
[----:B------:R-:W-:-:S03]  /*8f20*/  UMOV UR4, 0xffffffff ;  /* 0xffffffff00047882 */ /* 0x000fc60000000000 */
[----:B------:R-:W-:Y:S01]  /*8f30*/  IMAD R6, R7, UR9, R6 ;  /* 0x0000000907067c24 */ /* 0x000fe2000f8e0206 */
[----:B------:R-:W-:Y:S01]  /*8f40*/  IADD3 R7, P0, R2, UR10, RZ ;  /* 0x0000000a02077c10 */ /* 0x000fe2000ff1e0ff */
[----:B--2---:R-:W-:Y:S01]  /*8f50*/  IMAD.SHL.U32 R18, R20, 0x10, RZ ;  /* 0x0000001014127824 */ /* 0x004fe200078e00ff */
[----:B------:R-:W-:Y:S02]  /*8f60*/  SHF.R.U32.HI R20, RZ, 0x1, R20 ;  /* 0x00000001ff147819 */ /* 0x000fe40000011614 */
[----:B------:R-:W-:Y:S02]  /*8f70*/  IADD3.X R6, R3, UR11, R6, P0, !PT ;  /* 0x0000000b03067c10 */ /* 0x000fe400087fe406 */
[----:B------:R-:W-:Y:S02]  /*8f80*/  LOP3.LUT R18, R18, 0x10, RZ, 0xc0, !PT ;  /* 0x0000001012127812 */ /* 0x000fe400078ec0ff */
[----:B------:R-:W-:Y:S01]  /*8f90*/  LOP3.LUT R20, R20, 0x3f, RZ, 0xc0, !PT ;  /* 0x0000003f14147812 */ /* 0x000fe200078ec0ff */
[----:B----4-:R-:W-:Y:S06]  /*8fa0*/  BRA.DIV UR4, `(.L_x_10554) ;  /* 0x0000002604907947 */ /* 0x010fec000b800000 */
[----:B------:R-:W0:Y:S01]  /*8fb0*/  SHFL.IDX PT, R3, R5, RZ, 0x1e1f ;  /* 0x001e1fff05037589 */ /* 0x000e2200000e0000 */
[----:B------:R-:W-:-:S03]  /*8fc0*/  IMAD R0, R0, 0xc0, R20 ;  /* 0x000000c000007824 */ /* 0x000fc600078e0214 */
[----:B------:R-:W1:Y:S02]  /*8fd0*/  SHFL.IDX PT, R2, R4, RZ, 0x1e1f ;  /* 0x001e1fff04027589 */ /* 0x000e6400000e0000 */
[----:B------:R-:W-:Y:S02]  /*8fe0*/  ISETP.GE.AND P1, PT, R0, UR42, PT ;  /* 0x0000002a00007c0c */ /* 0x000fe4000bf26270 */
[----:B------:R-:W2:Y:S04]  /*8ff0*/  SHFL.IDX PT, R5, R5, 0x1, 0x1e1f ;  /* 0x003e1f0005057f89 */ /* 0x000ea800000e0000 */
[----:B------:R-:W3:Y:S04]  /*9000*/  SHFL.IDX PT, R4, R4, 0x1, 0x1e1f ;  /* 0x003e1f0004047f89 */ /* 0x000ee800000e0000 */
[----:B------:R-:W4:Y:S04]  /*9010*/  SHFL.IDX PT, R6, R6, RZ, 0x1e1f ;  /* 0x001e1fff06067589 */ /* 0x000f2800000e0000 */
[----:B------:R1:W2:Y:S01]  /*9020*/  SHFL.IDX PT, R14, R7, RZ, 0x1e1f ;  /* 0x001e1fff070e7589 */ /* 0x0002a200000e0000 */
[----:B0-----:R-:W-:-:S05]  /*9030*/  @!P1 IADD3 R3, P0, R18, R3, RZ ;  /* 0x0000000312039210 */ /* 0x001fca0007f1e0ff */
[----:B-1----:R-:W-:-:S05]  /*9040*/  @!P1 IMAD.X R2, RZ, RZ, R2, P0 ;  /* 0x000000ffff029224 */ /* 0x002fca00000e0602 */
[----:B------:R-:W-:-:S04]  /*9050*/  @!P1 LOP3.LUT R3, R3, R2, RZ, 0x3c, !PT ;  /* 0x0000000203039212 */ /* 0x000fc800078e3cff */
[----:B------:R-:W-:-:S04]  /*9060*/  @!P1 LOP3.LUT R2, R3, R2, RZ, 0x3c, !PT ;  /* 0x0000000203029212 */ /* 0x000fc800078e3cff */
[----:B------:R-:W-:-:S05]  /*9070*/  @!P1 LOP3.LUT R3, R3, R2, RZ, 0x3c, !PT ;  /* 0x0000000203039212 */ /* 0x000fca00078e3cff */
[----:B-----5:R-:W-:Y:S04]  /*9080*/  @!P1 LDGSTS.E.BYPASS.LTC128B.128 [R10+0xf000], desc[UR36][R2.64], !P3 ;  /* 0x0f000000020a9fae */ /* 0x020fe8000d901d64 */
[----:B------:R-:W-:Y:S04]  /*9090*/  @!P1 LDGSTS.E.BYPASS.LTC128B.128 [R10+0x10800], desc[UR36][R2.64+0x20], !P4 ;  /* 0x10800020020a9fae */ /* 0x000fe8000e101d64 */
[----:B------:R0:W-:Y:S02]  /*90a0*/  @!P1 LDGSTS.E.BYPASS.LTC128B.128 [R10+0x12000], desc[UR36][R2.64+0x40], !P5 ;  /* 0x12000040020a9fae */ /* 0x0001e4000e901d64 */
[----:B0-----:R-:W-:-:S05]  /*90b0*/  VIADD R2, R0, 0x40 ;  /* 0x0000004000027836 */ /* 0x001fca0000000000 */
[----:B------:R-:W-:-:S13]  /*90c0*/  ISETP.GE.AND P1, PT, R2, UR42, PT ;  /* 0x0000002a02007c0c */ /* 0x000fda000bf26270 */
[----:B--2---:R-:W-:-:S05]  /*90d0*/  @!P1 IADD3 R2, P0, R18, R5, RZ ;  /* 0x0000000512029210 */ /* 0x004fca0007f1e0ff */
[----:B---3--:R-:W-:-:S05]  /*90e0*/  @!P1 IMAD.X R3, RZ, RZ, R4, P0 ;  /* 0x000000ffff039224 */ /* 0x008fca00000e0604 */
[----:B------:R0:W-:Y:S04]  /*90f0*/  @!P1 LDGSTS.E.BYPASS.LTC128B.128 [R10+0xf800], desc[UR36][R2.64], !P3 ;  /* 0x0f800000020a9fae */ /* 0x0001e8000d901d64 */
[----:B------:R0:W-:Y:S04]  /*9100*/  @!P1 LDGSTS.E.BYPASS.LTC128B.128 [R10+0x11000], desc[UR36][R2.64+0x20], !P4 ;  /* 0x11000020020a9fae */ /* 0x0001e8000e101d64 */
[----:B----4-:R0:W-:Y:S02]  /*9110*/  @!P1 LDGSTS.E.BYPASS.LTC128B.128 [R10+0x12800], desc[UR36][R2.64+0x40], !P5 ;  /* 0x12800040020a9fae */ /* 0x0101e4000e901d64 */
.L_x_10624:
[----:B------:R-:W-:Y:S01]  /*9120*/  VIADD R0, R0, 0x80 ;  /* 0x0000008000007836 */ /* 0x000fe20000000000 */
[----:B------:R-:W-:Y:S04]  /*9130*/  BSSY B0, `(.L_x_10555) ;  /* 0x000000b000007945 */ /* 0x000fe80003800000 */
[----:B------:R-:W-:-:S13]  /*9140*/  ISETP.GE.AND P0, PT, R0, UR42, PT ;  /* 0x0000002a00007c0c */ /* 0x000fda000bf06270 */
        /* <DEDUP_REMOVED lines=9> */
.L_x_10556:
[----:B------:R-:W-:Y:S05]  /*91e0*/  BSYNC B0 ;  /* 0x0000000000007941 */ /* 0x000fea0003800000 */
.L_x_10555:
[----:B------:R-:W-:Y:S01]  /*91f0*/  NOP ;  /* 0x0000000000007918 */ /* 0x000fe20000000000 */
[----:B------:R-:W-:Y:S01]  /*9200*/  SYNCS.ARRIVE.TRANS64.RED.A0T1 RZ, [UR43+0x19c00], RZ ;  /* 0x019c00ffffff79a7 */ /* 0x000fe2000820042b */
[----:B------:R-:W-:Y:S01]  /*9210*/  ARRIVES.LDGSTSBAR.64.TRANSCNT [UR43+0x19c00] ;  /* 0x019c0000ff0079b0 */ /* 0x000fe20008000aab */
[----:B------:R-:W-:Y:S01]  /*9220*/  NOP ;  /* 0x0000000000007918 */ /* 0x000fe20000000000 */
[----:B------:R-:W-:Y:S01]  /*9230*/  ULOP3.LUT UR4, UR38, 0x1, URZ, 0xc, !UPT ;  /* 0x0000000126047892 */ /* 0x000fe2000f8e0c3f */
[----:B------:R-:W-:Y:S05]  /*9240*/  SYNCS.ARRIVE.TRANS64.A1T0 RZ, [UR43+0x19c00], RZ ;  /* 0x019c00ffffff79a7 */ /* 0x000fea000810002b */
[----:B01----:R-:W-:-:S05]  /*9250*/  IMAD.U32 R3, RZ, RZ, UR4 ;  /* 0x00000004ff037e24 */ /* 0x003fca000f8e00ff */
[----:B------:R-:W-:-:S04]  /*9260*/  SHF.L.U32 R3, R3, 0x1f, RZ ;  /* 0x0000001f03037819 */ /* 0x000fc800000006ff */
[----:B------:R-:W0:Y:S02]  /*9270*/  SYNCS.PHASECHK.TRANS64.TRYWAIT P0, [UR43+0x19c20], R3 ;  /* 0x019c2003ff0075a7 */ /* 0x000e24000800016b */
[----:B0-----:R-:W-:Y:S05]  /*9280*/  @!P0 BRA `(.L_x_10557) ;  /* 0x0000002400c08947 */ /* 0x001fea0003800000 */
.L_x_10625:
[----:B------:R-:W-:-:S05]  /*9290*/  IMAD.U32 R0, RZ, RZ, UR40 ;  /* 0x00000028ff007e24 */ /* 0x000fca000f8e00ff */
[----:B------:R-:W-:-:S13]  /*92a0*/  ISETP.GE.AND P0, PT, R0, 0x81, PT ;  /* 0x000000810000780c */ /* 0x000fda0003f06270 */
[----:B------:R-:W-:Y:S05]  /*92b0*/  @!P0 BRA `(.L_x_10558) ;  /* 0x0000001000388947 */ /* 0x000fea0003800000 */
[----:B------:R-:W-:Y:S02]  /*92c0*/  IMAD.MOV.U32 R4, RZ, RZ, R24 ;  /* 0x000000ffff047224 */ /* 0x000fe400078e0018 */
[----:B------:R-:W-:Y:S02]  /*92d0*/  IMAD.MOV.U32 R0, RZ, RZ, R19 ;  /* 0x000000ffff007224 */ /* 0x000fe400078e0013 */
[----:B------:R-:W-:-:S07]  /*92e0*/  IMAD.U32 R20, RZ, RZ, UR44 ;  /* 0x0000002cff147e24 */ /* 0x000fce000f8e00ff */
.L_x_10578:
[----:B------:R-:W2:Y:S01]  /*92f0*/  LDL R6, [R1+0x4] ;  /* 0x0000040001067983 */ /* 0x000ea20000100800 */
[----:B0-----:R-:W0:Y:S01]  /*9300*/  LDC R3, c[0x0][0x430] ;  /* 0x00010c00ff037b82 */ /* 0x001e220000000800 */
[----:B------:R-:W-:Y:S01]  /*9310*/  ULDC.64 UR4, c[0x0][0x428] ;  /* 0x00010a0000047ab9 */ /* 0x000fe20000000a00 */
[----:B-1----:R-:W1:Y:S01]  /*9320*/  S2R R2, SR_TID.X ;  /* 0x0000000000027919 */ /* 0x002e620000002100 */
[----:B0-----:R-:W-:-:S13]  /*9330*/  ISETP.NE.AND P0, PT, R3, 0x1, PT ;  /* 0x000000010300780c */ /* 0x001fda0003f05270 */
[----:B------:R-:W0:Y:S01]  /*9340*/  @P0 LDC R3, c[0x0][0x434] ;  /* 0x00010d00ff030b82 */ /* 0x000e220000000800 */
[----:B-1----:R-:W-:Y:S01]  /*9350*/  IMAD.SHL.U32 R5, R2, 0x40, RZ ;  /* 0x0000004002057824 */ /* 0x002fe200078e00ff */
[----:B------:R-:W-:-:S06]  /*9360*/  SHF.R.U32.HI R7, RZ, 0x1, R2 ;  /* 0x00000001ff077819 */ /* 0x000fcc0000011602 */
[----:B------:R-:W1:Y:S01]  /*9370*/  @P0 LDC R2, c[0x0][0x438] ;  /* 0x00010e00ff020b82 */ /* 0x000e620000000800 */
[----:B------:R-:W-:Y:S02]  /*9380*/  LOP3.LUT R7, R7, 0x3f, RZ, 0xc0, !PT ;  /* 0x0000003f07077812 */ /* 0x000fe400078ec0ff */
[----:B------:R-:W-:-:S03]  /*9390*/  LOP3.LUT R5, R5, 0x40, RZ, 0xc0, !PT ;  /* 0x0000004005057812 */ /* 0x000fc600078ec0ff */
[----:B------:R-:W-:-:S05]  /*93a0*/  IMAD R8, R20, 0x80, R7 ;  /* 0x0000008014087824 */ /* 0x000fca00078e0207 */
[----:B--2---:R-:W-:-:S05]  /*93b0*/  IADD3 R8, R5, R8, R6 ;  /* 0x0000000805087210 */ /* 0x004fca0007ffe006 */
[----:B0-----:R-:W-:-:S04]  /*93c0*/  @P0 IMAD.HI.U32 R3, R8, R3, RZ ;  /* 0x0000000308030227 */ /* 0x001fc800078e00ff */
[----:B------:R-:W-:Y:S01]  /*93d0*/  IMAD.MOV.U32 R5, RZ, RZ, R8 ;  /* 0x000000ffff057224 */ /* 0x000fe200078e0008 */
        /* <DEDUP_REMOVED lines=11> */
[----:B------:R-:W-:-:S06]  /*9490*/  LEA.HI.X R7, R2, UR5, R3, 0x2, P0 ;  /* 0x0000000502077c11 */ /* 0x000fcc00080f1403 */
[----:B------:R-:W2:Y:S01]  /*94a0*/  LDG.E R7, desc[UR36][R6.64] ;  /* 0x0000002406077981 */ /* 0x000ea2000c1e1900 */
[----:B------:R-:W-:Y:S01]  /*94b0*/  ISETP.NE.AND P2, PT, R9, 0x3, PT ;  /* 0x000000030900780c */ /* 0x000fe20003f45270 */
[----:B------:R-:W-:Y:S02]  /*94c0*/  VIADD R19, R0, 0x1 ;  /* 0x0000000100137836 */ /* 0x000fe40000000000 */
[----:B------:R-:W-:-:S03]  /*94d0*/  IMAD.MOV R2, RZ, RZ, -R5 ;  /* 0x000000ffff027224 */ /* 0x000fc600078e0a05 */
[----:B------:R-:W-:Y:S01]  /*94e0*/  ISETP.NE.AND P0, PT, R19, 0x2, PT ;  /* 0x000000021300780c */ /* 0x000fe20003f05270 */
[----:B------:R-:W-:-:S03]  /*94f0*/  IMAD R8, R2, UR4, R8 ;  /* 0x0000000402087c24 */ /* 0x000fc6000f8e0208 */
        /* <DEDUP_REMOVED lines=8> */
.L_x_10559:
[----:B------:R-:W-:Y:S01]  /*9580*/  LEA R5, R19, UR43, 0x3 ;  /* 0x0000002b13057c11 */ /* 0x000fe2000f8e18ff */
[----:B------:R-:W-:Y:S01]  /*9590*/  BSSY B0, `(.L_x_10560) ;  /* 0x0000005000007945 */ /* 0x000fe20003800000 */
[----:B------:R-:W-:Y:S02]  /*95a0*/  SHF.L.U32 R10, R24, 0x1f, RZ ;  /* 0x0000001f180a7819 */ /* 0x000fe400000006ff */
[----:B------:R-:W-:Y:S02]  /*95b0*/  SHF.R.S32.HI R9, RZ, 0x1f, R8 ;  /* 0x0000001fff097819 */ /* 0x000fe40000011408 */
[----:B------:R-:W0:Y:S02]  /*95c0*/  SYNCS.PHASECHK.TRANS64.TRYWAIT P0, [R5+URZ+0x19c80], R10 ;  /* 0x019c800a050075a7 */ /* 0x000e24000800017f */
[----:B0-----:R-:W-:Y:S05]  /*95d0*/  @!P0 BRA `(.L_x_10561) ;  /* 0x0000002400008947 */ /* 0x001fea0003800000 */
.L_x_10626:
[----:B------:R-:W-:Y:S05]  /*95e0*/  BSYNC B0 ;  /* 0x0000000000007941 */ /* 0x000fea0003800000 */
.L_x_10560:
[----:B------:R-:W2:Y:S01]  /*95f0*/  LDL R11, [R1] ;  /* 0x00000000010b7983 */ /* 0x000ea20000100800 */
[----:B------:R-:W-:Y:S01]  /*9600*/  ULDC.64 UR4, c[0x0][0x328] ;  /* 0x0000ca0000047ab9 */ /* 0x000fe20000000a00 */
[----:B------:R-:W-:Y:S01]  /*9610*/  ULDC.64 UR6, c[0x0][0x318] ;  /* 0x0000c60000067ab9 */ /* 0x000fe20000000a00 */
[----:B------:R-:W-:Y:S01]  /*9620*/  IMAD R6, R9, UR4, RZ ;  /* 0x0000000409067c24 */ /* 0x000fe2000f8e02ff */
[----:B------:R-:W-:Y:S01]  /*9630*/  LOP3.LUT P4, RZ, R16, 0x8, RZ, 0xc0, !PT ;  /* 0x0000000810ff7812 */ /* 0x000fe2000788c0ff */
[----:B------:R-:W-:Y:S01]  /*9640*/  IMAD.WIDE.U32 R2, R8, UR4, RZ ;  /* 0x0000000408027c25 */ /* 0x000fe2000f8e00ff */
[C---:B------:R-:W-:Y:S02]  /*9650*/  LOP3.LUT P3, RZ, R16.reuse, 0x4, RZ, 0xc0, !PT ;  /* 0x0000000410ff7812 */ /* 0x040fe4000786c0ff */
[----:B------:R-:W-:Y:S01]  /*9660*/  LOP3.LUT P2, RZ, R16, 0x2, RZ, 0xc0, !PT ;  /* 0x0000000210ff7812 */ /* 0x000fe2000784c0ff */
        /* <DEDUP_REMOVED lines=14> */
[----:B--2---:R-:W-:Y:S01]  /*9750*/  IMAD R6, R19, 0x3000, R11 ;  /* 0x0000300013067824 */ /* 0x004fe200078e020b */
[----:B------:R-:W-:Y:S07]  /*9760*/  BRA.DIV UR4, `(.L_x_10562) ;  /* 0x0000002204b07947 */ /* 0x000fee000b800000 */
[----:B------:R-:W1:Y:S01]  /*9770*/  S2R R3, SR_TID.X ;  /* 0x0000000000037919 */ /* 0x000e620000002100 */
[----:B------:R-:W-:Y:S01]  /*9780*/  VIADD R6, R6, UR43 ;  /* 0x0000002b06067c36 */ /* 0x000fe20008000000 */
[----:B------:R-:W2:Y:S01]  /*9790*/  SHFL.IDX PT, R2, R21, RZ, 0x1e1f ;  /* 0x001e1fff15027589 */ /* 0x000ea200000e0000 */
[----:B-1----:R-:W-:-:S03]  /*97a0*/  IMAD.SHL.U32 R11, R3, 0x10, RZ ;  /* 0x00000010030b7824 */ /* 0x002fc600078e00ff */
[----:B------:R-:W1:Y:S02]  /*97b0*/  SHFL.IDX PT, R3, R26, RZ, 0x1e1f ;  /* 0x001e1fff1a037589 */ /* 0x000e6400000e0000 */
[----:B------:R-:W-:Y:S02]  /*97c0*/  LOP3.LUT R11, R11, 0x10, RZ, 0xc0, !PT ;  /* 0x000000100b0b7812 */ /* 0x000fe400078ec0ff */
[----:B------:R-:W3:Y:S02]  /*97d0*/  SHFL.IDX PT, R26, R26, 0x1, 0x1e1f ;  /* 0x003e1f001a1a7f89 */ /* 0x000ee400000e0000 */
[----:B--2---:R-:W-:-:S05]  /*97e0*/  IADD3 R2, P0, R11, R2, RZ ;  /* 0x000000020b027210 */ /* 0x004fca0007f1e0ff */
[----:B-1----:R-:W-:-:S05]  /*97f0*/  IMAD.X R3, RZ, RZ, R3, P0 ;  /* 0x000000ffff037224 */ /* 0x002fca00000e0603 */
[----:B------:R-:W-:Y:S04]  /*9800*/  LDGSTS.E.BYPASS.LTC128B.128 [R6+0x9000], desc[UR36][R2.64], !P4 ;  /* 0x0900000002067fae */ /* 0x000fe8000e101d64 */
[----:B------:R-:W-:Y:S04]  /*9810*/  LDGSTS.E.BYPASS.LTC128B.128 [R6+0xa000], desc[UR36][R2.64+0x20], !P3 ;  /* 0x0a00002002067fae */ /* 0x000fe8000d901d64 */
[----:B------:R1:W-:Y:S04]  /*9820*/  LDGSTS.E.BYPASS.LTC128B.128 [R6+0xb000], desc[UR36][R2.64+0x40], !P2 ;  /* 0x0b00004002067fae */ /* 0x0003e8000d101d64 */
[----:B-1-3--:R1:W2:Y:S02]  /*9830*/  SHFL.IDX PT, R2, R21, 0x1, 0x1e1f ;  /* 0x003e1f0015027f89 */ /* 0x00a2a400000e0000 */
.L_x_10632:
[----:B------:R-:W3:Y:S02]  /*9840*/  S2R R3, SR_TID.X ;  /* 0x0000000000037919 */ /* 0x000ee40000002100 */
[----:B---3--:R-:W-:-:S05]  /*9850*/  IMAD.SHL.U32 R3, R3, 0x10, RZ ;  /* 0x0000001003037824 */ /* 0x008fca00078e00ff */
[----:B------:R-:W-:-:S04]  /*9860*/  LOP3.LUT R3, R3, 0x10, RZ, 0xc0, !PT ;  /* 0x0000001003037812 */ /* 0x000fc800078ec0ff */
        /* <DEDUP_REMOVED lines=10> */
.L_x_10563:
        /* <DEDUP_REMOVED lines=11> */
.L_x_10564:
[----:B------:R2:W-:Y:S01]  /*99c0*/  SYNCS.ARRIVE.TRANS64.A1T0 RZ, [R5+URZ+0x19c70], RZ ;  /* 0x019c70ff05ff79a7 */ /* 0x0005e2000810003f */
[----:B------:R-:W-:Y:S05]  /*99d0*/  @!P3 BRA `(.L_x_10565) ;  /* 0x000000000004b947 */ /* 0x000fea0003800000 */
[----:B------:R-:W-:Y:S01]  /*99e0*/  BPT.TRAP 0x1 ;  /* 0x000000040000795c */ /* 0x000fe20000300000 */
.L_x_10565:
[----:B------:R-:W3:Y:S01]  /*99f0*/  SYNCS.PHASECHK.TRANS64.TRYWAIT P0, [R5+URZ+0x19c40], R10 ;  /* 0x019c400a050075a7 */ /* 0x000ee2000800017f */
[----:B------:R-:W-:Y:S04]  /*9a00*/  BSSY B0, `(.L_x_10566) ;  /* 0x0000002000007945 */ /* 0x000fe80003800000 */
[----:B---3--:R-:W-:Y:S05]  /*9a10*/  @!P0 BRA `(.L_x_10567) ;  /* 0x0000002000b08947 */ /* 0x008fea0003800000 */
.L_x_10633:
[----:B------:R-:W-:Y:S05]  /*9a20*/  BSYNC B0 ;  /* 0x0000000000007941 */ /* 0x000fea0003800000 */
.L_x_10566:
[----:B------:R-:W1:Y:S01]  /*9a30*/  S2R R11, SR_TID.X ;  /* 0x00000000000b7919 */ /* 0x000e620000002100 */
        /* <DEDUP_REMOVED lines=8> */
[----:B------:R-:W-:-:S02]  /*9ac0*/  ULDC.64 UR4, c[0x0][0x310] ;  /* 0x0000c40000047ab9 */ /* 0x000fc40000000a00 */
        /* <DEDUP_REMOVED lines=11> */
[----:B-1----:R-:W-:-:S03]  /*9b80*/  IMAD.SHL.U32 R21, R11, 0x10, RZ ;  /* 0x000000100b157824 */ /* 0x002fc600078e00ff */
[----:B------:R-:W-:Y:S02]  /*9b90*/  IADD3.X R8, R8, UR7, R3, P0, !PT ;  /* 0x0000000708087c10 */ /* 0x000fe400087fe403 */
[----:B------:R-:W-:Y:S01]  /*9ba0*/  LOP3.LUT R21, R21, 0x10, RZ, 0xc0, !PT ;  /* 0x0000001015157812 */ /* 0x000fe200078ec0ff */
[----:B------:R-:W-:Y:S06]  /*9bb0*/  BRA.DIV UR4, `(.L_x_10568) ;  /* 0x00000022045c7947 */ /* 0x000fec000b800000 */
[----:B------:R-:W1:Y:S04]  /*9bc0*/  SHFL.IDX PT, R2, R7, RZ, 0x1e1f ;  /* 0x001e1fff07027589 */ /* 0x000e6800000e0000 */
[----:B------:R-:W4:Y:S04]  /*9bd0*/  SHFL.IDX PT, R3, R8, RZ, 0x1e1f ;  /* 0x001e1fff08037589 */ /* 0x000f2800000e0000 */
[----:B------:R-:W0:Y:S01]  /*9be0*/  SHFL.IDX PT, R8, R8, 0x1, 0x1e1f ;  /* 0x003e1f0008087f89 */ /* 0x000e2200000e0000 */
[----:B-1----:R-:W-:-:S05]  /*9bf0*/  IADD3 R2, P0, R21, R2, RZ ;  /* 0x0000000215027210 */ /* 0x002fca0007f1e0ff */
[----:B----4-:R-:W-:-:S05]  /*9c00*/  IMAD.X R3, RZ, RZ, R3, P0 ;  /* 0x000000ffff037224 */ /* 0x010fca00000e0603 */
[----:B------:R-:W-:Y:S04]  /*9c10*/  LDGSTS.E.BYPASS.LTC128B.128 [R6+0x13800], desc[UR36][R2.64], !P4 ;  /* 0x1380000002067fae */ /* 0x000fe8000e101d64 */
[----:B------:R-:W-:Y:S04]  /*9c20*/  LDGSTS.E.BYPASS.LTC128B.128 [R6+0x14800], desc[UR36][R2.64+0x20], !P3 ;  /* 0x1480002002067fae */ /* 0x000fe8000d901d64 */
[----:B------:R1:W-:Y:S04]  /*9c30*/  LDGSTS.E.BYPASS.LTC128B.128 [R6+0x15800], desc[UR36][R2.64+0x40], !P2 ;  /* 0x1580004002067fae */ /* 0x0003e8000d101d64 */
[----:B01----:R1:W4:Y:S02]  /*9c40*/  SHFL.IDX PT, R2, R7, 0x1, 0x1e1f ;  /* 0x003e1f0007027f89 */ /* 0x00332400000e0000 */
.L_x_10639:
        /* <DEDUP_REMOVED lines=10> */
.L_x_10569:
        /* <DEDUP_REMOVED lines=11> */
.L_x_10570:
[----:B------:R-:W-:Y:S01]  /*9da0*/  IMAD.U32 R2, RZ, RZ, UR49 ;  /* 0x00000031ff027e24 */ /* 0x000fe2000f8e00ff */
[----:B------:R0:W-:Y:S04]  /*9db0*/  SYNCS.ARRIVE.TRANS64.A1T0 RZ, [R5+URZ+0x19c30], RZ ;  /* 0x019c30ff05ff79a7 */ /* 0x0001e8000810003f */
[----:B------:R-:W-:-:S13]  /*9dc0*/  ISETP.NE.AND P0, PT, R2, 0x3, PT ;  /* 0x000000030200780c */ /* 0x000fda0003f05270 */
[----:B0-----:R-:W-:Y:S05]  /*9dd0*/  @!P0 BRA `(.L_x_10571) ;  /* 0x0000000000048947 */ /* 0x001fea0003800000 */
[----:B------:R-:W-:Y:S01]  /*9de0*/  BPT.TRAP 0x1 ;  /* 0x000000040000795c */ /* 0x000fe20000300000 */
.L_x_10571:
[----:B------:R-:W-:Y:S01]  /*9df0*/  LOP3.LUT R3, R4, 0x1, RZ, 0x3c, !PT ;  /* 0x0000000104037812 */ /* 0x000fe200078e3cff */
[----:B------:R-:W-:Y:S01]  /*9e00*/  BSSY B0, `(.L_x_10572) ;  /* 0x0000005000007945 */ /* 0x000fe20003800000 */
[----:B------:R-:W-:Y:S02]  /*9e10*/  LEA R2, R0, UR43, 0x3 ;  /* 0x0000002b00027c11 */ /* 0x000fe4000f8e18ff */
[----:B------:R-:W-:-:S04]  /*9e20*/  SHF.L.U32 R3, R3, 0x1f, RZ ;  /* 0x0000001f03037819 */ /* 0x000fc800000006ff */
[----:B------:R-:W0:Y:S02]  /*9e30*/  SYNCS.PHASECHK.TRANS64.TRYWAIT P2, [R2+URZ+0x19c70], R3 ;  /* 0x019c7003020075a7 */ /* 0x000e24000804017f */
[----:B0-----:R-:W-:Y:S05]  /*9e40*/  @!P2 BRA `(.L_x_10573) ;  /* 0x000000200050a947 */ /* 0x001fea0003800000 */
.L_x_10640:
[----:B------:R-:W-:Y:S05]  /*9e50*/  BSYNC B0 ;  /* 0x0000000000007941 */ /* 0x000fea0003800000 */
.L_x_10572:
[----:B--23--:R-:W-:-:S05]  /*9e60*/  IMAD.U32 R5, RZ, RZ, UR48 ;  /* 0x00000030ff057e24 */ /* 0x00cfca000f8e00ff */
[----:B------:R-:W-:-:S13]  /*9e70*/  ISETP.NE.AND P2, PT, R5, 0x3, PT ;  /* 0x000000030500780c */ /* 0x000fda0003f45270 */
[----:B------:R-:W-:Y:S05]  /*9e80*/  @!P2 BRA `(.L_x_10574) ;  /* 0x000000000004a947 */ /* 0x000fea0003800000 */
[----:B------:R-:W-:Y:S01]  /*9e90*/  BPT.TRAP 0x1 ;  /* 0x000000040000795c */ /* 0x000fe20000300000 */
.L_x_10574:
[----:B0-----:R-:W-:Y:S01]  /*9ea0*/  SHF.L.U32 R3, R4, 0x1f, RZ ;  /* 0x0000001f04037819 */ /* 0x001fe200000006ff */
[----:B------:R-:W-:-:S03]  /*9eb0*/  IMAD R0, R0, 0x3000, RZ ;  /* 0x0000300000007824 */ /* 0x000fc600078e02ff */
[----:B------:R-:W0:Y:S02]  /*9ec0*/  SYNCS.PHASECHK.TRANS64.TRYWAIT P2, [R2+URZ+0x19c60], R3 ;  /* 0x019c6003020075a7 */ /* 0x000e24000804017f */
[----:B0-----:R-:W-:Y:S05]  /*9ed0*/  @!P2 BRA `(.L_x_10575) ;  /* 0x000000200040a947 */ /* 0x001fea0003800000 */
.L_x_10641:
[----:B------:R-:W2:Y:S01]  /*9ee0*/  LDL R14, [R1+0x8] ;  /* 0x00000800010e7983 */ /* 0x000ea20000100800 */
[C---:B------:R-:W-:Y:S01]  /*9ef0*/  LOP3.LUT R12, R0.reuse, R23, RZ, 0xfc, !PT ;  /* 0x00000017000c7212 */ /* 0x040fe200078efcff */
[----:B------:R-:W-:Y:S05]  /*9f00*/  WARPSYNC.ALL ;  /* 0x0000000000007948 */ /* 0x000fea0003800000 */
[----:B-1----:R1:W3:Y:S01]  /*9f10*/  LDSM.16.MT88.4 R4, [R12+UR43+0x9000] ;  /* 0x0090002b0c04783b */ /* 0x0022e20008004200 */
[----:B0-----:R-:W-:Y:S02]  /*9f20*/  LOP3.LUT R3, R0, R25, RZ, 0xfc, !PT ;  /* 0x0000001900037212 */ /* 0x001fe400078efcff */
[----:B------:R-:W-:-:S03]  /*9f30*/  LOP3.LUT R13, R23, 0x1800, RZ, 0xfc, !PT ;  /* 0x00001800170d7812 */ /* 0x000fc600078efcff */
[----:B------:R-:W-:Y:S01]  /*9f40*/  IMAD.IADD R3, R22, 0x1, R3 ;  /* 0x0000000116037824 */ /* 0x000fe200078e0203 */
[----:B-1----:R-:W-:Y:S02]  /*9f50*/  LOP3.LUT R12, R0, 0x800, R23, 0xfe, !PT ;  /* 0x00000800000c7812 */ /* 0x002fe400078efe17 */
[C-C-:B---3--:R-:W-:Y:S02]  /*9f60*/  PRMT R8, R4.reuse, 0x6420, R5.reuse ;  /* 0x0000642004087816 */ /* 0x148fe40000000005 */
[----:B------:R-:W-:Y:S02]  /*9f70*/  PRMT R9, R4, 0x7531, R5 ;  /* 0x0000753104097816 */ /* 0x000fe40000000005 */
[C-C-:B------:R-:W-:Y:S02]  /*9f80*/  PRMT R10, R6.reuse, 0x6420, R7.reuse ;  /* 0x00006420060a7816 */ /* 0x140fe40000000007 */
[----:B------:R-:W-:-:S05]  /*9f90*/  PRMT R11, R6, 0x7531, R7 ;  /* 0x00007531060b7816 */ /* 0x000fca0000000007 */
[----:B------:R0:W-:Y:S02]  /*9fa0*/  STSM.16.M88.4 [R3], R8 ;  /* 0x0000000803007844 */ /* 0x0001e40000000200 */
[----:B0-----:R-:W-:-:S05]  /*9fb0*/  VIADD R3, R0, 0x1000 ;  /* 0x0000100000037836 */ /* 0x001fca0000000000 */
[C---:B------:R-:W-:Y:S02]  /*9fc0*/  LOP3.LUT R4, R3.reuse, R23, RZ, 0xfc, !PT ;  /* 0x0000001703047212 */ /* 0x040fe400078efcff */
[----:B------:R-:W-:-:S04]  /*9fd0*/  LOP3.LUT R3, R3, R25, RZ, 0xfc, !PT ;  /* 0x0000001903037212 */ /* 0x000fc800078efcff */
[----:B------:R-:W0:Y:S01]  /*9fe0*/  LDSM.16.MT88.4 R4, [R4+UR43+0x9000] ;  /* 0x0090002b0404783b */ /* 0x000e220008004200 */
        /* <DEDUP_REMOVED lines=15> */
[----:B------:R-:W-:Y:S04]  /*a0e0*/  STSM.16.M88.4 [R3], R8 ;  /* 0x0000000803007844 */ /* 0x000fe80000000200 */
[----:B------:R-:W0:Y:S02]  /*a0f0*/  LDSM.16.MT88.4 R4, [R12+UR43+0x9000] ;  /* 0x0090002b0c04783b */ /* 0x000e240008004200 */
[C-C-:B0-----:R-:W-:Y:S02]  /*a100*/  PRMT R8, R4.reuse, 0x6420, R5.reuse ;  /* 0x0000642004087816 */ /* 0x141fe40000000005 */
[----:B------:R-:W-:Y:S02]  /*a110*/  PRMT R9, R4, 0x7531, R5 ;  /* 0x0000753104097816 */ /* 0x000fe40000000005 */
[----:B------:R-:W-:-:S02]  /*a120*/  PRMT R10, R6, 0x6420, R7 ;  /* 0x00006420060a7816 */ /* 0x000fc40000000007 */
[----:B------:R-:W-:Y:S02]  /*a130*/  PRMT R11, R6, 0x7531, R7 ;  /* 0x00007531060b7816 */ /* 0x000fe40000000007 */
[--C-:B------:R-:W-:Y:S02]  /*a140*/  IADD3 R4, R13, UR43, R0.reuse ;  /* 0x0000002b0d047c10 */ /* 0x100fe4000fffe000 */
[----:B------:R-:W-:Y:S02]  /*a150*/  LOP3.LUT R13, R23, 0x2800, RZ, 0xfc, !PT ;  /* 0x00002800170d7812 */ /* 0x000fe400078efcff */
[----:B--2---:R-:W-:-:S05]  /*a160*/  IADD3 R3, R22, R14, R0 ;  /* 0x0000000e16037210 */ /* 0x004fca0007ffe000 */
[----:B------:R-:W-:Y:S04]  /*a170*/  STSM.16.M88.4 [R3], R8 ;  /* 0x0000000803007844 */ /* 0x000fe80000000200 */
[----:B------:R-:W0:Y:S02]  /*a180*/  LDSM.16.MT88.4 R4, [R4+0x9000] ;  /* 0x009000000404783b */ /* 0x000e240000004200 */
[C-C-:B0-----:R-:W-:Y:S02]  /*a190*/  PRMT R8, R4.reuse, 0x6420, R5.reuse ;  /* 0x0000642004087816 */ /* 0x141fe40000000005 */
[----:B------:R-:W-:Y:S02]  /*a1a0*/  PRMT R9, R4, 0x7531, R5 ;  /* 0x0000753104097816 */ /* 0x000fe40000000005 */
[----:B------:R-:W-:-:S02]  /*a1b0*/  PRMT R10, R6, 0x6420, R7 ;  /* 0x00006420060a7816 */ /* 0x000fc40000000007 */
[----:B------:R-:W-:Y:S02]  /*a1c0*/  PRMT R11, R6, 0x7531, R7 ;  /* 0x00007531060b7816 */ /* 0x000fe40000000007 */
[----:B------:R-:W-:Y:S01]  /*a1d0*/  IADD3 R5, R13, UR43, R0 ;  /* 0x0000002b0d057c10 */ /* 0x000fe2000fffe000 */
[----:B------:R-:W-:Y:S02]  /*a1e0*/  IMAD.U32 R13, RZ, RZ, UR48 ;  /* 0x00000030ff0d7e24 */ /* 0x000fe4000f8e00ff */
[----:B------:R-:W-:Y:S03]  /*a1f0*/  STSM.16.M88.4 [R3+0x1000], R8 ;  /* 0x0010000803007844 */ /* 0x000fe60000000200 */
[----:B------:R-:W-:Y:S01]  /*a200*/  ISETP.NE.AND P2, PT, R13, 0x3, PT ;  /* 0x000000030d00780c */ /* 0x000fe20003f45270 */
[----:B------:R-:W0:Y:S02]  /*a210*/  LDSM.16.MT88.4 R4, [R5+0x9000] ;  /* 0x009000000504783b */ /* 0x000e240000004200 */
        /* <DEDUP_REMOVED lines=13> */
.L_x_10576:
[----:B-1----:R1:W-:Y:S01]  /*a2f0*/  SYNCS.ARRIVE.TRANS64.A1T0 RZ, [R2+URZ+0x19c50], RZ ;  /* 0x019c50ff02ff79a7 */ /* 0x0023e2000810003f */
[----:B------:R-:W-:Y:S06]  /*a300*/  BAR.SYNC.DEFER_BLOCKING 0x2, 0x80 ;  /* 0x0082000000007b1d */ /* 0x000fec0000010000 */
[----:B------:R-:W-:Y:S05]  /*a310*/  @!P0 BRA `(.L_x_10577) ;  /* 0x0000000000048947 */ /* 0x000fea0003800000 */
[----:B------:R-:W-:Y:S01]  /*a320*/  BPT.TRAP 0x1 ;  /* 0x000000040000795c */ /* 0x000fe20000300000 */
.L_x_10577:
[----:B-1----:R-:W-:Y:S02]  /*a330*/  VIADD R2, R2, 0x19c80 ;  /* 0x00019c8002027836 */ /* 0x002fe40000000000 */
[----:B0-----:R-:W-:Y:S02]  /*a340*/  IMAD.U32 R3, RZ, RZ, UR47 ;  /* 0x0000002fff037e24 */ /* 0x001fe4000f8e00ff */
[----:B------:R-:W-:Y:S02]  /*a350*/  IMAD.MOV.U32 R4, RZ, RZ, R24 ;  /* 0x000000ffff047224 */ /* 0x000fe400078e0018 */
[----:B------:R-:W-:Y:S01]  /*a360*/  IMAD.MOV.U32 R0, RZ, RZ, R19 ;  /* 0x000000ffff007224 */ /* 0x000fe200078e0013 */
[----:B------:R-:W-:-:S04]  /*a370*/  PRMT R2, R3, 0x654, R2 ;  /* 0x0000065403027816 */ /* 0x000fc80000000002 */
[----:B------:R1:W-:Y:S01]  /*a380*/  SYNCS.ARRIVE.TRANS64.RED.A1T0 RZ, [R2+URZ], RZ ;  /* 0x000000ff02ff79a7 */ /* 0x0003e2000810043f */
[----:B------:R-:W-:Y:S05]  /*a390*/  @P1 BRA `(.L_x_10578) ;  /* 0xffffffec00d41947 */ /* 0x000fea000383ffff */
.L_x_10558:
[----:B------:R-:W-:-:S05]  /*a3a0*/  IMAD.U32 R0, RZ, RZ, UR49 ;  /* 0x00000031ff007e24 */ /* 0x000fca000f8e00ff */
[----:B------:R-:W-:-:S13]  /*a3b0*/  ISETP.NE.AND P0, PT, R0, 0x3, PT ;  /* 0x000000030000780c */ /* 0x000fda0003f05270 */
[----:B------:R-:W-:Y:S05]  /*a3c0*/  @!P0 BRA `(.L_x_10579) ;  /* 0x0000000000048947 */ /* 0x000fea0003800000 */
[----:B------:R-:W-:Y:S01]  /*a3d0*/  BPT.TRAP 0x1 ;  /* 0x000000040000795c */ /* 0x000fe20000300000 */
.L_x_10579:
[----:B0-----:R-:W-:Y:S01]  /*a3e0*/  LOP3.LUT R3, R24, 0x1, RZ, 0x3c, !PT ;  /* 0x0000000118037812 */ /* 0x001fe200078e3cff */
[----:B------:R-:W-:Y:S01]  /*a3f0*/  BSSY B0, `(.L_x_10580) ;  /* 0x0000005000007945 */ /* 0x000fe20003800000 */
[----:B------:R-:W-:Y:S02]  /*a400*/  LEA R0, R19, UR43, 0x3 ;  /* 0x0000002b13007c11 */ /* 0x000fe4000f8e18ff */
[----:B------:R-:W-:-:S04]  /*a410*/  SHF.L.U32 R3, R3, 0x1f, RZ ;  /* 0x0000001f03037819 */ /* 0x000fc800000006ff */
[----:B------:R-:W0:Y:S02]  /*a420*/  SYNCS.PHASECHK.TRANS64.TRYWAIT P1, [R0+URZ+0x19c70], R3 ;  /* 0x019c7003000075a7 */ /* 0x000e24000802017f */
[----:B0-----:R-:W-:Y:S05]  /*a430*/  @!P1 BRA `(.L_x_10581) ;  /* 0x0000001800fc9947 */ /* 0x001fea0003800000 */
.L_x_10642:
[----:B------:R-:W-:Y:S05]  /*a440*/  BSYNC B0 ;  /* 0x0000000000007941 */ /* 0x000fea0003800000 */
.L_x_10580:
[----:B-1----:R-:W-:-:S05]  /*a450*/  IMAD.U32 R2, RZ, RZ, UR48 ;  /* 0x00000030ff027e24 */ /* 0x002fca000f8e00ff */
[----:B------:R-:W-:-:S13]  /*a460*/  ISETP.NE.AND P1, PT, R2, 0x3, PT ;  /* 0x000000030200780c */ /* 0x000fda0003f25270 */
[----:B------:R-:W-:Y:S05]  /*a470*/  @!P1 BRA `(.L_x_10582) ;  /* 0x0000000000049947 */ /* 0x000fea0003800000 */
[----:B------:R-:W-:Y:S01]  /*a480*/  BPT.TRAP 0x1 ;  /* 0x000000040000795c */ /* 0x000fe20000300000 */
.L_x_10582:
[----:B0-----:R-:W-:-:S04]  /*a490*/  SHF.L.U32 R3, R24, 0x1f, RZ ;  /* 0x0000001f18037819 */ /* 0x001fc800000006ff */
[----:B------:R-:W0:Y:S02]  /*a4a0*/  SYNCS.PHASECHK.TRANS64.TRYWAIT P1, [R0+URZ+0x19c60], R3 ;  /* 0x019c6003000075a7 */ /* 0x000e24000802017f */
[----:B0-----:R-:W-:Y:S05]  /*a4b0*/  @!P1 BRA `(.L_x_10583) ;  /* 0x0000001800f09947 */ /* 0x001fea0003800000 */
.L_x_10643:
[----:B------:R-:W2:Y:S01]  /*a4c0*/  LDL R17, [R1+0x8] ;  /* 0x0000080001117983 */ /* 0x000ea20000100800 */
[----:B------:R-:W-:Y:S01]  /*a4d0*/  IMAD R2, R19, 0x3000, RZ ;  /* 0x0000300013027824 */ /* 0x000fe200078e02ff */
[----:B------:R-:W-:Y:S05]  /*a4e0*/  WARPSYNC.ALL ;  /* 0x0000000000007948 */ /* 0x000fea0003800000 */
[C---:B0-----:R-:W-:Y:S01]  /*a4f0*/  LOP3.LUT R3, R2.reuse, R23, RZ, 0xfc, !PT ;  /* 0x0000001702037212 */ /* 0x041fe200078efcff */
[----:B------:R-:W-:Y:S01]  /*a500*/  VIADD R14, R2, 0x1000 ;  /* 0x00001000020e7836 */ /* 0x000fe20000000000 */
[----:B------:R-:W-:-:S03]  /*a510*/  LOP3.LUT R15, R23, 0x1800, RZ, 0xfc, !PT ;  /* 0x00001800170f7812 */ /* 0x000fc600078efcff */
[----:B------:R0:W1:Y:S01]  /*a520*/  LDSM.16.MT88.4 R4, [R3+UR43+0x9000] ;  /* 0x0090002b0304783b */ /* 0x0000620008004200 */
[C---:B------:R-:W-:Y:S02]  /*a530*/  LOP3.LUT R13, R14.reuse, R23, RZ, 0xfc, !PT ;  /* 0x000000170e0d7212 */ /* 0x040fe400078efcff */
[----:B0-----:R-:W-:-:S05]  /*a540*/  LOP3.LUT R3, R14, R25, RZ, 0xfc, !PT ;  /* 0x000000190e037212 */ /* 0x001fca00078efcff */
[----:B------:R-:W-:Y:S01]  /*a550*/  IMAD.IADD R3, R22, 0x1, R3 ;  /* 0x0000000116037824 */ /* 0x000fe200078e0203 */
[C-C-:B-1----:R-:W-:Y:S02]  /*a560*/  PRMT R8, R4.reuse, 0x6420, R5.reuse ;  /* 0x0000642004087816 */ /* 0x142fe40000000005 */
[----:B------:R-:W-:Y:S02]  /*a570*/  PRMT R9, R4, 0x7531, R5 ;  /* 0x0000753104097816 */ /* 0x000fe40000000005 */
[----:B------:R-:W-:Y:S02]  /*a580*/  LOP3.LUT R5, R2, R25, RZ, 0xfc, !PT ;  /* 0x0000001902057212 */ /* 0x000fe400078efcff */
[C-C-:B------:R-:W-:Y:S02]  /*a590*/  PRMT R10, R6.reuse, 0x6420, R7.reuse ;  /* 0x00006420060a7816 */ /* 0x140fe40000000007 */
[----:B------:R-:W-:Y:S01]  /*a5a0*/  PRMT R11, R6, 0x7531, R7 ;  /* 0x00007531060b7816 */ /* 0x000fe20000000007 */
[----:B------:R-:W-:-:S05]  /*a5b0*/  IMAD.IADD R12, R22, 0x1, R5 ;  /* 0x00000001160c7824 */ /* 0x000fca00078e0205 */
[----:B------:R-:W-:Y:S04]  /*a5c0*/  STSM.16.M88.4 [R12], R8 ;  /* 0x000000080c007844 */ /* 0x000fe80000000200 */
[----:B------:R0:W1:Y:S02]  /*a5d0*/  LDSM.16.MT88.4 R4, [R13+UR43+0x9000] ;  /* 0x0090002b0d04783b */ /* 0x0000640008004200 */
[----:B0-----:R-:W-:Y:S02]  /*a5e0*/  IADD3 R13, R15, UR43, R2 ;  /* 0x0000002b0f0d7c10 */ /* 0x001fe4000fffe002 */
[----:B------:R-:W-:Y:S01]  /*a5f0*/  LOP3.LUT R15, R23, 0x2800, RZ, 0xfc, !PT ;  /* 0x00002800170f7812 */ /* 0x000fe200078efcff */
[----:B------:R-:W-:-:S05]  /*a600*/  VIADD R12, R2, 0x2000 ;  /* 0x00002000020c7836 */ /* 0x000fca0000000000 */
[----:B------:R-:W-:Y:S02]  /*a610*/  LOP3.LUT R14, R12, R23, RZ, 0xfc, !PT ;  /* 0x000000170c0e7212 */ /* 0x000fe400078efcff */
[C-C-:B-1----:R-:W-:Y:S02]  /*a620*/  PRMT R8, R4.reuse, 0x6420, R5.reuse ;  /* 0x0000642004087816 */ /* 0x142fe40000000005 */
[----:B------:R-:W-:Y:S02]  /*a630*/  PRMT R9, R4, 0x7531, R5 ;  /* 0x0000753104097816 */ /* 0x000fe40000000005 */
[C-C-:B------:R-:W-:Y:S02]  /*a640*/  PRMT R10, R6.reuse, 0x6420, R7.reuse ;  /* 0x00006420060a7816 */ /* 0x140fe40000000007 */
[----:B------:R-:W-:-:S05]  /*a650*/  PRMT R11, R6, 0x7531, R7 ;  /* 0x00007531060b7816 */ /* 0x000fca0000000007 */
[----:B------:R0:W-:Y:S04]  /*a660*/  STSM.16.M88.4 [R3], R8 ;  /* 0x0000000803007844 */ /* 0x0001e80000000200 */
[----:B------:R-:W1:Y:S01]  /*a670*/  LDSM.16.MT88.4 R4, [R14+UR43+0x9000] ;  /* 0x0090002b0e04783b */ /* 0x000e620008004200 */
[----:B0-----:R-:W-:Y:S02]  /*a680*/  LOP3.LUT R3, R2, 0x800, R23, 0xfe, !PT ;  /* 0x0000080002037812 */ /* 0x001fe400078efe17 */
[C-C-:B-1----:R-:W-:Y:S02]  /*a690*/  PRMT R8, R4.reuse, 0x6420, R5.reuse ;  /* 0x0000642004087816 */ /* 0x142fe40000000005 */
        /* <DEDUP_REMOVED lines=36> */
.L_x_10584:
[----:B-1----:R1:W-:Y:S01]  /*a8e0*/  SYNCS.ARRIVE.TRANS64.A1T0 RZ, [R0+URZ+0x19c50], RZ ;  /* 0x019c50ff00ff79a7 */ /* 0x0023e2000810003f */
[----:B------:R-:W-:Y:S06]  /*a8f0*/  BAR.SYNC.DEFER_BLOCKING 0x2, 0x80 ;  /* 0x0082000000007b1d */ /* 0x000fec0000010000 */
[----:B------:R-:W-:Y:S05]  /*a900*/  @!P0 BRA `(.L_x_10585) ;  /* 0x0000000000048947 */ /* 0x000fea0003800000 */
[----:B------:R-:W-:Y:S01]  /*a910*/  BPT.TRAP 0x1 ;  /* 0x000000040000795c */ /* 0x000fe20000300000 */
.L_x_10585:
        /* <DEDUP_REMOVED lines=15> */
.L_x_10534:
[----:B------:R-:W1:Y:S01]  /*aa10*/  S2R R3, SR_CgaCtaId ;  /* 0x0000000000037919 */ /* 0x000e620000008800 */
[----:B------:R-:W-:Y:S01]  /*aa20*/  MOV R0, 0x400 ;  /* 0x0000040000007802 */ /* 0x000fe20000000f00 */
[----:B------:R-:W-:-:S03]  /*aa30*/  IMAD.U32 R2, RZ, RZ, UR38 ;  /* 0x00000026ff027e24 */ /* 0x000fc6000f8e00ff */
[----:B-1----:R-:W-:Y:S02]  /*aa40*/  LEA R4, R3, R0, 0x18 ;  /* 0x0000000003047211 */ /* 0x002fe400078ec0ff */
[----:B------:R-:W-:-:S04]  /*aa50*/  SHF.L.U32 R0, R2, 0x1f, RZ ;  /* 0x0000001f02007819 */ /* 0x000fc800000006ff */
[----:B------:R-:W1:Y:S02]  /*aa60*/  SYNCS.PHASECHK.TRANS64.TRYWAIT P0, [R4+URZ+0x19c20], R0 ;  /* 0x019c2000040075a7 */ /* 0x000e64000800017f */
[----:B-1----:R-:W-:Y:S05]  /*aa70*/  @!P0 BRA `(.L_x_10587) ;  /* 0x0000001400948947 */ /* 0x002fea0003800000 */
.L_x_10644:
[----:B------:R-:W2:Y:S02]  /*aa80*/  S2R R2, SR_TID.X ;  /* 0x0000000000027919 */ /* 0x000ea40000002100 */
[----:B--2---:R-:W-:-:S04]  /*aa90*/  SHF.R.U32.HI R2, RZ, 0x5, R2 ;  /* 0x00000005ff027819 */ /* 0x004fc80000011602 */
[----:B------:R-:W-:-:S05]  /*aaa0*/  LOP3.LUT R2, R2, 0x3, RZ, 0xc0, !PT ;  /* 0x0000000302027812 */ /* 0x000fca00078ec0ff */
[----:B-1----:R-:W1:Y:S02]  /*aab0*/  SHFL.IDX PT, R0, R2, RZ, 0x1f ;  /* 0x00001fff02007589 */ /* 0x002e6400000e0000 */
[----:B-1----:R-:W-:-:S13]  /*aac0*/  ISETP.NE.AND P0, PT, R0, RZ, PT ;  /* 0x000000ff0000720c */ /* 0x002fda0003f05270 */
        /* <DEDUP_REMOVED lines=9> */
.L_x_10590:
[C---:B------:R-:W-:Y:S01]  /*ab60*/  IMAD R5, R19.reuse, 0x8, R4 ;  /* 0x0000000813057824 */ /* 0x040fe200078e0204 */
[----:B------:R-:W-:Y:S01]  /*ab70*/  SHF.L.U32 R0, R24, 0x1f, RZ ;  /* 0x0000001f18007819 */ /* 0x000fe200000006ff */
[----:B------:R-:W-:-:S03]  /*ab80*/  VIADD R19, R19, 0x1 ;  /* 0x0000000113137836 */ /* 0x000fc60000000000 */
[----:B------:R-:W1:Y:S02]  /*ab90*/  SYNCS.PHASECHK.TRANS64.TRYWAIT P1, [R5+URZ+0x19c40], R0 ;  /* 0x019c4000050075a7 */ /* 0x000e64000802017f */
[----:B------:R-:W-:-:S04]  /*aba0*/  ISETP.NE.AND P2, PT, R19, 0x2, PT ;  /* 0x000000021300780c */ /* 0x000fc80003f45270 */
[----:B------:R-:W-:Y:S01]  /*abb0*/  SEL R3, RZ, 0x1, P2 ;  /* 0x00000001ff037807 */ /* 0x000fe20001000000 */
[----:B-1----:R-:W-:Y:S08]  /*abc0*/  @!P1 BRA `(.L_x_10591) ;  /* 0x0000001400549947 */ /* 0x002ff00003800000 */
.L_x_10645:
[----:B------:R-:W-:Y:S02]  /*abd0*/  SEL R19, R19, RZ, P2 ;  /* 0x000000ff13137207 */ /* 0x000fe40001000000 */
[----:B------:R-:W-:Y:S01]  /*abe0*/  LOP3.LUT R2, R24, R3, RZ, 0x3c, !PT ;  /* 0x0000000318027212 */ /* 0x000fe200078e3cff */
[----:B------:R-:W-:Y:S06]  /*abf0*/  @!P0 BRA `(.L_x_10592) ;  /* 0x0000000000048947 */ /* 0x000fec0003800000 */
[----:B------:R-:W-:Y:S01]  /*ac00*/  BPT.TRAP 0x1 ;  /* 0x000000040000795c */ /* 0x000fe20000300000 */
.L_x_10592:
[----:B------:R-:W-:Y:S01]  /*ac10*/  IMAD R19, R19, 0x8, R4 ;  /* 0x0000000813137824 */ /* 0x000fe200078e0204 */
[----:B------:R-:W-:-:S04]  /*ac20*/  SHF.L.U32 R2, R2, 0x1f, RZ ;  /* 0x0000001f02027819 */ /* 0x000fc800000006ff */
[----:B------:R-:W2:Y:S02]  /*ac30*/  SYNCS.PHASECHK.TRANS64.TRYWAIT P1, [R19+URZ+0x19c40], R2 ;  /* 0x019c4002130075a7 */ /* 0x000ea4000802017f */
[----:B--2---:R-:W-:Y:S05]  /*ac40*/  @!P1 BRA `(.L_x_10593) ;  /* 0x0000001400489947 */ /* 0x004fea0003800000 */
.L_x_10646:
[----:B------:R-:W-:Y:S05]  /*ac50*/  @!P0 BRA `(.L_x_10594) ;  /* 0x0000000000048947 */ /* 0x000fea0003800000 */
[----:B------:R-:W-:Y:S01]  /*ac60*/  BPT.TRAP 0x1 ;  /* 0x000000040000795c */ /* 0x000fe20000300000 */
.L_x_10594:
[----:B------:R-:W3:Y:S02]  /*ac70*/  SYNCS.PHASECHK.TRANS64.TRYWAIT P1, [R5+URZ+0x19c60], R0 ;  /* 0x019c6000050075a7 */ /* 0x000ee4000802017f */
[----:B---3--:R-:W-:Y:S05]  /*ac80*/  @!P1 BRA `(.L_x_10595) ;  /* 0x00000014004c9947 */ /* 0x008fea0003800000 */
.L_x_10647:
[----:B------:R-:W-:Y:S05]  /*ac90*/  @!P0 BRA `(.L_x_10596) ;  /* 0x0000000000048947 */ /* 0x000fea0003800000 */
[----:B------:R-:W-:Y:S01]  /*aca0*/  BPT.TRAP 0x1 ;  /* 0x000000040000795c */ /* 0x000fe20000300000 */
.L_x_10596:
[----:B------:R-:W4:Y:S02]  /*acb0*/  SYNCS.PHASECHK.TRANS64.TRYWAIT P1, [R19+URZ+0x19c60], R2 ;  /* 0x019c6002130075a7 */ /* 0x000f24000802017f */
[----:B----4-:R-:W-:Y:S05]  /*acc0*/  @!P1 BRA `(.L_x_10597) ;  /* 0x0000001400509947 */ /* 0x010fea0003800000 */
.L_x_10648:
[----:B------:R-:W-:Y:S05]  /*acd0*/  @!P0 BRA `(.L_x_10598) ;  /* 0x0000000000048947 */ /* 0x000fea0003800000 */
[----:B------:R-:W-:Y:S01]  /*ace0*/  BPT.TRAP 0x1 ;  /* 0x000000040000795c */ /* 0x000fe20000300000 */
.L_x_10598:
[----:B------:R-:W5:Y:S02]  /*acf0*/  SYNCS.PHASECHK.TRANS64.TRYWAIT P1, [R5+URZ+0x19c80], R0 ;  /* 0x019c8000050075a7 */ /* 0x000f64000802017f */
[----:B-----5:R-:W-:Y:S05]  /*ad00*/  @!P1 BRA `(.L_x_10599) ;  /* 0x0000001400549947 */ /* 0x020fea0003800000 */
.L_x_10649:
[----:B------:R-:W-:Y:S05]  /*ad10*/  @!P0 BRA `(.L_x_10600) ;  /* 0x0000000000048947 */ /* 0x000fea0003800000 */
[----:B------:R-:W-:Y:S01]  /*ad20*/  BPT.TRAP 0x1 ;  /* 0x000000040000795c */ /* 0x000fe20000300000 */
.L_x_10600:
[----:B------:R0:W0:Y:S02]  /*ad30*/  SYNCS.PHASECHK.TRANS64.TRYWAIT P0, [R19+URZ+0x19c80], R2 ;  /* 0x019c8002130075a7 */ /* 0x000024000800017f */
[----:B0-----:R-:W-:Y:S05]  /*ad40*/  @!P0 NANOSLEEP.SYNCS 0x989680 ;  /* 0x009896800000895d */ /* 0x001fea0003900000 */
[----:B------:R-:W0:Y:S02]  /*ad50*/  @!P0 SYNCS.PHASECHK.TRANS64 P0, [R19+URZ+0x19c80], R2 ;  /* 0x019c8002130085a7 */ /* 0x000e24000800007f */
[----:B0-----:R-:W-:Y:S05]  /*ad60*/  @!P0 BRA `(.L_x_10600) ;  /* 0xfffffffc00f08947 */ /* 0x001fea000383ffff */
.L_x_10589:
[----:B------:R-:W-:Y:S05]  /*ad70*/  BSYNC B0 ;  /* 0x0000000000007941 */ /* 0x000fea0003800000 */
.L_x_10588:
[----:B------:R-:W-:Y:S05]  /*ad80*/  EXIT ;  /* 0x000000000000794d */ /* 0x000fea0003800000 */
.L_x_10506:
[----:B0-----:R-:W-:-:S04]  /*ad90*/  IMAD.U32 R3, RZ, RZ, UR50 ;  /* 0x00000032ff037e24 */ /* 0x001fc8000f8e00ff */
[----:B------:R0:W1:Y:S03]  /*ada0*/  SYNCS.PHASECHK.TRANS64.TRYWAIT P1, [R3+URZ+0x19c00], R0 ;  /* 0x019c0000030075a7 */ /* 0x000066000802017f */
[----:B-1----:R-:W-:Y:S05]  /*adb0*/  @!P1 NANOSLEEP.SYNCS 0x989680 ;  /* 0x009896800000995d */ /* 0x002fea0003900000 */
[----:B------:R-:W1:Y:S02]  /*adc0*/  @!P1 SYNCS.PHASECHK.TRANS64 P1, [R3+URZ+0x19c00], R0 ;  /* 0x019c0000030095a7 */ /* 0x000e64000802007f */
[----:B-1----:R-:W-:Y:S05]  /*add0*/  @!P1 BRA `(.L_x_10506) ;  /* 0xfffffffc00ec9947 */ /* 0x002fea000383ffff */
[----:B------:R-:W-:Y:S05]  /*ade0*/  BRA `(.L_x_10601) ;  /* 0xffffff6400747947 */ /* 0x000fea000383ffff */
.L_x_10510:
[----:B-1----:R1:W2:Y:S02]  /*adf0*/  SYNCS.PHASECHK.TRANS64.TRYWAIT P1, [R3+URZ+0x19c30], R0 ;  /* 0x019c3000030075a7 */ /* 0x0022a4000802017f */
[----:B--2---:R-:W-:Y:S05]  /*ae00*/  @!P1 NANOSLEEP.SYNCS 0x989680 ;  /* 0x009896800000995d */ /* 0x004fea0003900000 */
[----:B------:R-:W2:Y:S02]  /*ae10*/  @!P1 SYNCS.PHASECHK.TRANS64 P1, [R3+URZ+0x19c30], R0 ;  /* 0x019c3000030095a7 */ /* 0x000ea4000802007f */
[----:B--2---:R-:W-:Y:S05]  /*ae20*/  @!P1 BRA `(.L_x_10510) ;  /* 0xfffffffc00f09947 */ /* 0x004fea000383ffff */
[----:B------:R-:W-:Y:S05]  /*ae30*/  BRA `(.L_x_10509) ;  /* 0xffffff6400947947 */ /* 0x000fea000383ffff */
.L_x_10516:
[----:B-1----:R-:W-:-:S04]  /*ae40*/  IMAD.U32 R5, RZ, RZ, UR20 ;  /* 0x00000014ff057e24 */ /* 0x002fc8000f8e00ff */
[----:B------:R1:W2:Y:S03]  /*ae50*/  SYNCS.PHASECHK.TRANS64.TRYWAIT P1, [R5+URZ+0x19c30], R0 ;  /* 0x019c3000050075a7 */ /* 0x0002a6000802017f */
[----:B--2---:R-:W-:Y:S05]  /*ae60*/  @!P1 NANOSLEEP.SYNCS 0x989680 ;  /* 0x009896800000995d */ /* 0x004fea0003900000 */
[----:B------:R-:W2:Y:S02]  /*ae70*/  @!P1 SYNCS.PHASECHK.TRANS64 P1, [R5+URZ+0x19c30], R0 ;  /* 0x019c3000050095a7 */ /* 0x000ea4000802007f */
[----:B--2---:R-:W-:Y:S05]  /*ae80*/  @!P1 BRA `(.L_x_10516) ;  /* 0xfffffffc00ec9947 */ /* 0x004fea000383ffff */
[----:B------:R-:W-:Y:S05]  /*ae90*/  BRA `(.L_x_10515) ;  /* 0xffffff8400f87947 */ /* 0x000fea000383ffff */
.L_x_10520:
[----:B-1----:R-:W-:-:S04]  /*aea0*/  IMAD.U32 R5, RZ, RZ, UR11 ;  /* 0x0000000bff057e24 */ /* 0x002fc8000f8e00ff */
[----:B------:R1:W2:Y:S03]  /*aeb0*/  SYNCS.PHASECHK.TRANS64.TRYWAIT P1, [R5+URZ+0x19c50], R0 ;  /* 0x019c5000050075a7 */ /* 0x0002a6000802017f */
[----:B--2---:R-:W-:Y:S05]  /*aec0*/  @!P1 NANOSLEEP.SYNCS 0x989680 ;  /* 0x009896800000995d */ /* 0x004fea0003900000 */
[----:B------:R-:W2:Y:S02]  /*aed0*/  @!P1 SYNCS.PHASECHK.TRANS64 P1, [R5+URZ+0x19c50], R0 ;  /* 0x019c5000050095a7 */ /* 0x000ea4000802007f */
[----:B--2---:R-:W-:Y:S05]  /*aee0*/  @!P1 BRA `(.L_x_10520) ;  /* 0xfffffffc00ec9947 */ /* 0x004fea000383ffff */
[----:B------:R-:W-:Y:S05]  /*aef0*/  BRA `(.L_x_10519) ;  /* 0xffffff8800487947 */ /* 0x000fea000383ffff */
.L_x_10527:
[----:B-1----:R-:W-:-:S04]  /*af00*/  IMAD.U32 R7, RZ, RZ, UR8 ;  /* 0x00000008ff077e24 */ /* 0x002fc8000f8e00ff */
[----:B------:R1:W2:Y:S03]  /*af10*/  SYNCS.PHASECHK.TRANS64.TRYWAIT P1, [R7+URZ+0x19c50], R6 ;  /* 0x019c5006070075a7 */ /* 0x0002a6000802017f */
[----:B--2---:R-:W-:Y:S05]  /*af20*/  @!P1 NANOSLEEP.SYNCS 0x989680 ;  /* 0x009896800000995d */ /* 0x004fea0003900000 */
[----:B------:R-:W2:Y:S02]  /*af30*/  @!P1 SYNCS.PHASECHK.TRANS64 P1, [R7+URZ+0x19c50], R6 ;  /* 0x019c5006070095a7 */ /* 0x000ea4000802007f */
[----:B--2---:R-:W-:Y:S05]  /*af40*/  @!P1 BRA `(.L_x_10527) ;  /* 0xfffffffc00ec9947 */ /* 0x004fea000383ffff */
[----:B------:R-:W-:Y:S05]  /*af50*/  BRA `(.L_x_10526) ;  /* 0xffffffa000a07947 */ /* 0x000fea000383ffff */
.L_x_10540:
        /* <DEDUP_REMOVED lines=10> */
.L_x_10602:
[----:B------:R-:W-:Y:S05]  /*b000*/  BRA `(.L_x_10603) ;  /* 0xffffffcc00a07947 */ /* 0x000fea000383ffff */
.L_x_10543:
[----:B0-----:R0:W1:Y:S02]  /*b010*/  SYNCS.PHASECHK.TRANS64.TRYWAIT P0, [R4+URZ+0x19c80], R20 ;  /* 0x019c8014040075a7 */ /* 0x001064000800017f */
[----:B-1----:R-:W-:Y:S05]  /*b020*/  @!P0 NANOSLEEP.SYNCS 0x989680 ;  /* 0x009896800000895d */ /* 0x002fea0003900000 */
[----:B------:R-:W1:Y:S02]  /*b030*/  @!P0 SYNCS.PHASECHK.TRANS64 P0, [R4+URZ+0x19c80], R20 ;  /* 0x019c8014040085a7 */ /* 0x000e64000800007f */
[----:B-1----:R-:W-:Y:S05]  /*b040*/  @!P0 BRA `(.L_x_10543) ;  /* 0xfffffffc00f08947 */ /* 0x002fea000383ffff */
[----:B------:R-:W-:Y:S05]  /*b050*/  BRA `(.L_x_10604) ;  /* 0xffffffd000387947 */ /* 0x000fea000383ffff */
.L_x_10544:
        /* <DEDUP_REMOVED lines=8> */
.L_x_10606:
[----:B------:R-:W-:Y:S05]  /*b0e0*/  BSYNC B0 ;  /* 0x0000000000007941 */ /* 0x000fea0003800000 */
.L_x_10605:
[----:B------:R-:W-:Y:S01]  /*b0f0*/  IMAD.MOV.U32 R13, RZ, RZ, R7 ;  /* 0x000000ffff0d7224 */ /* 0x000fe200078e0007 */
[C---:B------:R-:W-:Y:S01]  /*b100*/  LOP3.LUT P3, RZ, R16.reuse, 0x1000, RZ, 0xc0, !PT ;  /* 0x0000100010ff7812 */ /* 0x040fe2000786c0ff */
[----:B------:R-:W-:Y:S01]  /*b110*/  IMAD.MOV.U32 R12, RZ, RZ, RZ ;  /* 0x000000ffff0c7224 */ /* 0x000fe200078e00ff */
[C---:B------:R-:W-:Y:S01]  /*b120*/  LOP3.LUT P2, RZ, R16.reuse, 0x800, RZ, 0xc0, !PT ;  /* 0x0000080010ff7812 */ /* 0x040fe2000784c0ff */
[----:B------:R-:W-:Y:S01]  /*b130*/  IMAD.MOV.U32 R11, RZ, RZ, 0x1e1f ;  /* 0x00001e1fff0b7424 */ /* 0x000fe200078e00ff */
[----:B------:R-:W-:Y:S01]  /*b140*/  LOP3.LUT P1, RZ, R16, 0x400, RZ, 0xc0, !PT ;  /* 0x0000040010ff7812 */ /* 0x000fe2000782c0ff */
[----:B------:R-:W-:Y:S02]  /*b150*/  IMAD.MOV.U32 R15, RZ, RZ, -0x1 ;  /* 0xffffffffff0f7424 */ /* 0x000fe400078e00ff */
[----:B------:R-:W-:-:S10]  /*b160*/  IMAD.MOV.U32 R0, RZ, RZ, R14 ;  /* 0x000000ffff007224 */ /* 0x000fd400078e000e */
[----:B------:R-:W-:Y:S05]  /*b170*/  WARPSYNC.COLLECTIVE R15, `(.L_x_10607) ;  /* 0x000000000f087348 */ /* 0x000fea0003c00000 */
[----:B------:R0:W1:Y:S02]  /*b180*/  SHFL.IDX P6, R14, R13, R12, R11 ;  /* 0x0000000c0d0e7389 */ /* 0x00006400000c000b */
[----:B01----:R-:W-:Y:S01]  /*b190*/  ENDCOLLECTIVE ;  /* 0x000000000000791b */ /* 0x003fe20003800000 */
.L_x_10607:
[----:B------:R-:W-:Y:S02]  /*b1a0*/  IMAD.MOV.U32 R13, RZ, RZ, R8 ;  /* 0x000000ffff0d7224 */ /* 0x000fe400078e0008 */
[----:B------:R-:W-:Y:S02]  /*b1b0*/  IMAD.MOV.U32 R12, RZ, RZ, 0x1 ;  /* 0x00000001ff0c7424 */ /* 0x000fe400078e00ff */
[----:B------:R-:W-:-:S07]  /*b1c0*/  IMAD.MOV.U32 R2, RZ, RZ, R14 ;  /* 0x000000ffff027224 */ /* 0x000fce00078e000e */
[----:B------:R-:W-:Y:S05]  /*b1d0*/  WARPSYNC.COLLECTIVE R15, `(.L_x_10608) ;  /* 0x000000000f087348 */ /* 0x000fea0003c00000 */
[----:B------:R0:W1:Y:S02]  /*b1e0*/  SHFL.IDX P6, R14, R13, R12, R11 ;  /* 0x0000000c0d0e7389 */ /* 0x00006400000c000b */
[----:B01----:R-:W-:Y:S01]  /*b1f0*/  ENDCOLLECTIVE ;  /* 0x000000000000791b */ /* 0x003fe20003800000 */
.L_x_10608:
[----:B------:R-:W-:-:S05]  /*b200*/  IADD3 R2, P0, R21, R2, RZ ;  /* 0x0000000215027210 */ /* 0x000fca0007f1e0ff */
[----:B------:R-:W-:Y:S02]  /*b210*/  IMAD.X R3, RZ, RZ, R0, P0 ;  /* 0x000000ffff037224 */ /* 0x000fe400000e0600 */
[----:B------:R-:W-:Y:S02]  /*b220*/  VIADD R0, R9, UR43 ;  /* 0x0000002b09007c36 */ /* 0x000fe40008000000 */
[----:B------:R-:W-:-:S03]  /*b230*/  IMAD.MOV.U32 R13, RZ, RZ, R7 ;  /* 0x000000ffff0d7224 */ /* 0x000fc600078e0007 */
[----:B------:R-:W-:Y:S01]  /*b240*/  @!PT LDS RZ, [RZ] ;  /* 0x00000000fffff984 */ /* 0x000fe20000000800 */
[----:B------:R-:W-:Y:S01]  /*b250*/  @!PT LDS RZ, [RZ] ;  /* 0x00000000fffff984 */ /* 0x000fe20000000800 */
[----:B------:R-:W-:Y:S01]  /*b260*/  @!PT LDS RZ, [RZ] ;  /* 0x00000000fffff984 */ /* 0x000fe20000000800 */
[----:B------:R0:W-:Y:S04]  /*b270*/  LDGSTS.E.BYPASS.LTC128B.128 [R0+0x9000], desc[UR36][R2.64], !P3 ;  /* 0x0900000002007fae */ /* 0x0001e8000d901d64 */
[----:B------:R0:W-:Y:S04]  /*b280*/  LDGSTS.E.BYPASS.LTC128B.128 [R0+0xa000], desc[UR36][R2.64+0x20], !P2 ;  /* 0x0a00002002007fae */ /* 0x0001e8000d101d64 */
[----:B------:R0:W-:Y:S01]  /*b290*/  LDGSTS.E.BYPASS.LTC128B.128 [R0+0xb000], desc[UR36][R2.64+0x40], !P1 ;  /* 0x0b00004002007fae */ /* 0x0001e2000c901d64 */
[----:B------:R-:W-:-:S07]  /*b2a0*/  IMAD.MOV.U32 R8, RZ, RZ, R14 ;  /* 0x000000ffff087224 */ /* 0x000fce00078e000e */
[----:B0-----:R-:W-:Y:S05]  /*b2b0*/  WARPSYNC.COLLECTIVE R15, `(.L_x_10609) ;  /* 0x000000000f087348 */ /* 0x001fea0003c00000 */
[----:B------:R1:W2:Y:S02]  /*b2c0*/  SHFL.IDX P6, R14, R13, R12, R11 ;  /* 0x0000000c0d0e7389 */ /* 0x0002a400000c000b */
[----:B012---:R-:W-:Y:S01]  /*b2d0*/  ENDCOLLECTIVE ;  /* 0x000000000000791b */ /* 0x007fe20003800000 */
.L_x_10609:
[----:B------:R-:W-:Y:S01]  /*b2e0*/  IMAD.MOV.U32 R2, RZ, RZ, R14 ;  /* 0x000000ffff027224 */ /* 0x000fe200078e000e */
[----:B------:R-:W-:Y:S06]  /*b2f0*/  BRA `(.L_x_10610) ;  /* 0xffffffd0002c7947 */ /* 0x000fec000383ffff */
.L_x_10549:
[----:B---3--:R3:W4:Y:S02]  /*b300*/  SYNCS.PHASECHK.TRANS64.TRYWAIT P0, [R4+URZ+0x19c40], R20 ;  /* 0x019c4014040075a7 */ /* 0x008724000800017f */
[----:B----4-:R-:W-:Y:S05]  /*b310*/  @!P0 NANOSLEEP.SYNCS 0x989680 ;  /* 0x009896800000895d */ /* 0x010fea0003900000 */
[----:B------:R-:W4:Y:S02]  /*b320*/  @!P0 SYNCS.PHASECHK.TRANS64 P0, [R4+URZ+0x19c40], R20 ;  /* 0x019c4014040085a7 */ /* 0x000f24000800007f */
[----:B----4-:R-:W-:Y:S05]  /*b330*/  @!P0 BRA `(.L_x_10549) ;  /* 0xfffffffc00f08947 */ /* 0x010fea000383ffff */
[----:B------:R-:W-:Y:S05]  /*b340*/  BRA `(.L_x_10611) ;  /* 0xffffffd000907947 */ /* 0x000fea000383ffff */
.L_x_10550:
[----:B------:R-:W-:Y:S01]  /*b350*/  BSSY B0, `(.L_x_10612) ;  /* 0x0000008000007945 */ /* 0x000fe20003800000 */
[----:B------:R-:W-:Y:S02]  /*b360*/  IMAD.MOV.U32 R13, RZ, RZ, R6 ;  /* 0x000000ffff0d7224 */ /* 0x000fe400078e0006 */
[----:B------:R-:W-:Y:S02]  /*b370*/  IMAD.MOV.U32 R12, RZ, RZ, RZ ;  /* 0x000000ffff0c7224 */ /* 0x000fe400078e00ff */
[----:B------:R-:W-:Y:S02]  /*b380*/  IMAD.MOV.U32 R11, RZ, RZ, 0x1e1f ;  /* 0x00001e1fff0b7424 */ /* 0x000fe400078e00ff */
[----:B------:R-:W-:-:S07]  /*b390*/  IMAD.MOV.U32 R15, RZ, RZ, -0x1 ;  /* 0xffffffffff0f7424 */ /* 0x000fce00078e00ff */
[----:B0-23-5:R-:W-:Y:S05]  /*b3a0*/  WARPSYNC.COLLECTIVE R15, `(.L_x_10613) ;  /* 0x000000000f087348 */ /* 0x02dfea0003c00000 */
[----:B------:R1:W4:Y:S02]  /*b3b0*/  SHFL.IDX P6, R14, R13, R12, R11 ;  /* 0x0000000c0d0e7389 */ /* 0x00032400000c000b */
[----:B012345:R-:W-:Y:S01]  /*b3c0*/  ENDCOLLECTIVE ;  /* 0x000000000000791b */ /* 0x03ffe20003800000 */
.L_x_10613:
[----:B------:R-:W-:Y:S05]  /*b3d0*/  BSYNC B0 ;  /* 0x0000000000007941 */ /* 0x000fea0003800000 */
.L_x_10612:
        /* <DEDUP_REMOVED lines=9> */
.L_x_10614:
[----:B------:R-:W-:Y:S02]  /*b470*/  IMAD.MOV.U32 R13, RZ, RZ, R6 ;  /* 0x000000ffff0d7224 */ /* 0x000fe400078e0006 */
[----:B------:R-:W-:Y:S02]  /*b480*/  IMAD.MOV.U32 R12, RZ, RZ, 0x1 ;  /* 0x00000001ff0c7424 */ /* 0x000fe400078e00ff */
[----:B------:R-:W-:-:S07]  /*b490*/  IMAD.MOV.U32 R3, RZ, RZ, R14 ;  /* 0x000000ffff037224 */ /* 0x000fce00078e000e */
[----:B------:R-:W-:Y:S05]  /*b4a0*/  WARPSYNC.COLLECTIVE R15, `(.L_x_10615) ;  /* 0x000000000f087348 */ /* 0x000fea0003c00000 */
[----:B------:R0:W1:Y:S02]  /*b4b0*/  SHFL.IDX P6, R14, R13, R12, R11 ;  /* 0x0000000c0d0e7389 */ /* 0x00006400000c000b */
[----:B01----:R-:W-:Y:S01]  /*b4c0*/  ENDCOLLECTIVE ;  /* 0x000000000000791b */ /* 0x003fe20003800000 */
.L_x_10615:
        /* <DEDUP_REMOVED lines=10> */
.L_x_10616:
[----:B------:R-:W-:Y:S01]  /*b570*/  @!PT LDS RZ, [RZ] ;  /* 0x00000000fffff984 */ /* 0x000fe20000000800 */
[----:B------:R-:W-:Y:S01]  /*b580*/  @!PT LDS RZ, [RZ] ;  /* 0x00000000fffff984 */ /* 0x000fe20000000800 */
[----:B------:R-:W-:Y:S01]  /*b590*/  @!PT LDS RZ, [RZ] ;  /* 0x00000000fffff984 */ /* 0x000fe20000000800 */
[----:B------:R-:W-:Y:S04]  /*b5a0*/  @P2 LDGSTS.E.BYPASS.LTC128B.128 [R0+0x13800], desc[UR36][R2.64], !P4 ;  /* 0x1380000002002fae */ /* 0x000fe8000e101d64 */
[----:B------:R-:W-:Y:S04]  /*b5b0*/  @P2 LDGSTS.E.BYPASS.LTC128B.128 [R0+0x14800], desc[UR36][R2.64+0x20], !P3 ;  /* 0x1480002002002fae */ /* 0x000fe8000d901d64 */
[----:B------:R0:W-:Y:S02]  /*b5c0*/  @P2 LDGSTS.E.BYPASS.LTC128B.128 [R0+0x15800], desc[UR36][R2.64+0x40], !P1 ;  /* 0x1580004002002fae */ /* 0x0001e4000c901d64 */
[----:B0-----:R-:W-:Y:S01]  /*b5d0*/  IMAD.MOV.U32 R2, RZ, RZ, R14 ;  /* 0x000000ffff027224 */ /* 0x001fe200078e000e */
[----:B------:R-:W-:Y:S06]  /*b5e0*/  BRA `(.L_x_10617) ;  /* 0xffffffd000887947 */ /* 0x000fec000383ffff */
.L_x_10554:
[----:B------:R-:W-:Y:S02]  /*b5f0*/  IMAD.MOV.U32 R13, RZ, RZ, R4 ;  /* 0x000000ffff0d7224 */ /* 0x000fe400078e0004 */
[----:B------:R-:W-:Y:S02]  /*b600*/  IMAD.MOV.U32 R12, RZ, RZ, RZ ;  /* 0x000000ffff0c7224 */ /* 0x000fe400078e00ff */
[----:B------:R-:W-:Y:S02]  /*b610*/  IMAD.MOV.U32 R11, RZ, RZ, 0x1e1f ;  /* 0x00001e1fff0b7424 */ /* 0x000fe400078e00ff */
[----:B------:R-:W-:Y:S02]  /*b620*/  IMAD.MOV.U32 R15, RZ, RZ, -0x1 ;  /* 0xffffffffff0f7424 */ /* 0x000fe400078e00ff */
[----:B------:R-:W-:-:S07]  /*b630*/  IMAD R0, R0, 0xc0, R20 ;  /* 0x000000c000007824 */ /* 0x000fce00078e0214 */
[----:B-----5:R-:W-:Y:S05]  /*b640*/  WARPSYNC.COLLECTIVE R15, `(.L_x_10618) ;  /* 0x000000000f087348 */ /* 0x020fea0003c00000 */
[----:B------:R0:W1:Y:S02]  /*b650*/  SHFL.IDX P6, R14, R13, R12, R11 ;  /* 0x0000000c0d0e7389 */ /* 0x00006400000c000b */
[----:B01---5:R-:W-:Y:S01]  /*b660*/  ENDCOLLECTIVE ;  /* 0x000000000000791b */ /* 0x023fe20003800000 */
.L_x_10618:
[----:B------:R-:W-:Y:S01]  /*b670*/  ISETP.GE.AND P1, PT, R0, UR42, PT ;  /* 0x0000002a00007c0c */ /* 0x000fe2000bf26270 */
[----:B------:R-:W-:Y:S02]  /*b680*/  IMAD.MOV.U32 R13, RZ, RZ, R5 ;  /* 0x000000ffff0d7224 */ /* 0x000fe400078e0005 */
[----:B------:R-:W-:-:S10]  /*b690*/  IMAD.MOV.U32 R2, RZ, RZ, R14 ;  /* 0x000000ffff027224 */ /* 0x000fd400078e000e */
[----:B------:R-:W-:Y:S05]  /*b6a0*/  WARPSYNC.COLLECTIVE R15, `(.L_x_10619) ;  /* 0x000000000f087348 */ /* 0x000fea0003c00000 */
[----:B------:R0:W1:Y:S02]  /*b6b0*/  SHFL.IDX P6, R14, R13, R12, R11 ;  /* 0x0000000c0d0e7389 */ /* 0x00006400000c000b */
[----:B01----:R-:W-:Y:S01]  /*b6c0*/  ENDCOLLECTIVE ;  /* 0x000000000000791b */ /* 0x003fe20003800000 */
.L_x_10619:
[----:B------:R-:W-:Y:S02]  /*b6d0*/  IMAD.MOV.U32 R13, RZ, RZ, R4 ;  /* 0x000000ffff0d7224 */ /* 0x000fe400078e0004 */
[----:B------:R-:W-:Y:S02]  /*b6e0*/  IMAD.MOV.U32 R12, RZ, RZ, 0x1 ;  /* 0x00000001ff0c7424 */ /* 0x000fe400078e00ff */
[----:B------:R-:W-:-:S07]  /*b6f0*/  IMAD.MOV.U32 R3, RZ, RZ, R14 ;  /* 0x000000ffff037224 */ /* 0x000fce00078e000e */
[----:B------:R-:W-:Y:S05]  /*b700*/  WARPSYNC.COLLECTIVE R15, `(.L_x_10620) ;  /* 0x000000000f087348 */ /* 0x000fea0003c00000 */
[----:B------:R0:W1:Y:S02]  /*b710*/  SHFL.IDX P6, R14, R13, R12, R11 ;  /* 0x0000000c0d0e7389 */ /* 0x00006400000c000b */
[----:B01----:R-:W-:Y:S01]  /*b720*/  ENDCOLLECTIVE ;  /* 0x000000000000791b */ /* 0x003fe20003800000 */
.L_x_10620:
        /* <DEDUP_REMOVED lines=10> */
.L_x_10621:
[----:B------:R-:W-:Y:S01]  /*b7d0*/  @!PT LDS RZ, [RZ] ;  /* 0x00000000fffff984 */ /* 0x000fe20000000800 */
[----:B------:R-:W-:Y:S01]  /*b7e0*/  @!PT LDS RZ, [RZ] ;  /* 0x00000000fffff984 */ /* 0x000fe20000000800 */
[----:B------:R-:W-:Y:S01]  /*b7f0*/  @!PT LDS RZ, [RZ] ;  /* 0x00000000fffff984 */ /* 0x000fe20000000800 */
[----:B------:R-:W-:Y:S04]  /*b800*/  @!P1 LDGSTS.E.BYPASS.LTC128B.128 [R10+0xf000], desc[UR36][R2.64], !P3 ;  /* 0x0f000000020a9fae */ /* 0x000fe8000d901d64 */
[----:B------:R-:W-:Y:S04]  /*b810*/  @!P1 LDGSTS.E.BYPASS.LTC128B.128 [R10+0x10800], desc[UR36][R2.64+0x20], !P4 ;  /* 0x10800020020a9fae */ /* 0x000fe8000e101d64 */
[----:B------:R0:W-:Y:S01]  /*b820*/  @!P1 LDGSTS.E.BYPASS.LTC128B.128 [R10+0x12000], desc[UR36][R2.64+0x40], !P5 ;  /* 0x12000040020a9fae */ /* 0x0001e2000e901d64 */
[----:B------:R-:W-:Y:S02]  /*b830*/  IMAD.MOV.U32 R13, RZ, RZ, R6 ;  /* 0x000000ffff0d7224 */ /* 0x000fe400078e0006 */
[----:B------:R-:W-:-:S02]  /*b840*/  IMAD.MOV.U32 R12, RZ, RZ, RZ ;  /* 0x000000ffff0c7224 */ /* 0x000fc400078e00ff */
[----:B0-----:R-:W-:Y:S02]  /*b850*/  VIADD R2, R0, 0x40 ;  /* 0x0000004000027836 */ /* 0x001fe40000000000 */
[----:B------:R-:W-:-:S07]  /*b860*/  IMAD.MOV.U32 R5, RZ, RZ, R14 ;  /* 0x000000ffff057224 */ /* 0x000fce00078e000e */
[----:B------:R-:W-:Y:S05]  /*b870*/  WARPSYNC.COLLECTIVE R15, `(.L_x_10622) ;  /* 0x000000000f087348 */ /* 0x000fea0003c00000 */
[----:B------:R0:W1:Y:S02]  /*b880*/  SHFL.IDX P6, R14, R13, R12, R11 ;  /* 0x0000000c0d0e7389 */ /* 0x00006400000c000b */
[----:B01----:R-:W-:Y:S01]  /*b890*/  ENDCOLLECTIVE ;  /* 0x000000000000791b */ /* 0x003fe20003800000 */
.L_x_10622:
[----:B------:R-:W-:-:S13]  /*b8a0*/  ISETP.GE.AND P1, PT, R2, UR42, PT ;  /* 0x0000002a02007c0c */ /* 0x000fda000bf26270 */
[----:B------:R-:W-:Y:S01]  /*b8b0*/  @!P1 IADD3 R2, P0, R18, R5, RZ ;  /* 0x0000000512029210 */ /* 0x000fe20007f1e0ff */
[----:B------:R-:W-:-:S04]  /*b8c0*/  IMAD.MOV.U32 R13, RZ, RZ, R7 ;  /* 0x000000ffff0d7224 */ /* 0x000fc800078e0007 */
[----:B------:R-:W-:-:S05]  /*b8d0*/  @!P1 IMAD.X R3, RZ, RZ, R4, P0 ;  /* 0x000000ffff039224 */ /* 0x000fca00000e0604 */
[----:B------:R-:W-:Y:S01]  /*b8e0*/  @!PT LDS RZ, [RZ] ;  /* 0x00000000fffff984 */ /* 0x000fe20000000800 */
[----:B------:R-:W-:Y:S01]  /*b8f0*/  @!PT LDS RZ, [RZ] ;  /* 0x00000000fffff984 */ /* 0x000fe20000000800 */
[----:B------:R-:W-:Y:S01]  /*b900*/  @!PT LDS RZ, [RZ] ;  /* 0x00000000fffff984 */ /* 0x000fe20000000800 */
[----:B------:R0:W-:Y:S01]  /*b910*/  @!P1 LDGSTS.E.BYPASS.LTC128B.128 [R10+0xf800], desc[UR36][R2.64], !P3 ;  /* 0x0f800000020a9fae */ /* 0x0001e2000d901d64 */
[----:B------:R-:W-:-:S03]  /*b920*/  IMAD.MOV.U32 R6, RZ, RZ, R14 ;  /* 0x000000ffff067224 */ /* 0x000fc600078e000e */
[----:B------:R0:W-:Y:S04]  /*b930*/  @!P1 LDGSTS.E.BYPASS.LTC128B.128 [R10+0x11000], desc[UR36][R2.64+0x20], !P4 ;  /* 0x11000020020a9fae */ /* 0x0001e8000e101d64 */
[----:B------:R0:W-:Y:S02]  /*b940*/  @!P1 LDGSTS.E.BYPASS.LTC128B.128 [R10+0x12800], desc[UR36][R2.64+0x40], !P5 ;  /* 0x12800040020a9fae */ /* 0x0001e4000e901d64 */
[----:B0-----:R-:W-:Y:S05]  /*b950*/  WARPSYNC.COLLECTIVE R15, `(.L_x_10623) ;  /* 0x000000000f087348 */ /* 0x001fea0003c00000 */
[----:B------:R1:W2:Y:S02]  /*b960*/  SHFL.IDX P6, R14, R13, R12, R11 ;  /* 0x0000000c0d0e7389 */ /* 0x0002a400000c000b */
[----:B012---:R-:W-:Y:S01]  /*b970*/  ENDCOLLECTIVE ;  /* 0x000000000000791b */ /* 0x007fe20003800000 */
.L_x_10623:
[----:B------:R-:W-:Y:S05]  /*b980*/  BRA `(.L_x_10624) ;  /* 0xffffffd400e47947 */ /* 0x000fea000383ffff */
.L_x_10557:
[----:B0-----:R0:W1:Y:S02]  /*b990*/  SYNCS.PHASECHK.TRANS64.TRYWAIT P0, [R26+URZ+0x19c20], R3 ;  /* 0x019c20031a0075a7 */ /* 0x001064000800017f */
[----:B-1----:R-:W-:Y:S05]  /*b9a0*/  @!P0 NANOSLEEP.SYNCS 0x989680 ;  /* 0x009896800000895d */ /* 0x002fea0003900000 */
[----:B------:R-:W1:Y:S02]  /*b9b0*/  @!P0 SYNCS.PHASECHK.TRANS64 P0, [R26+URZ+0x19c20], R3 ;  /* 0x019c20031a0085a7 */ /* 0x000e64000800007f */
[----:B-1----:R-:W-:Y:S05]  /*b9c0*/  @!P0 BRA `(.L_x_10557) ;  /* 0xfffffffc00f08947 */ /* 0x002fea000383ffff */
[----:B------:R-:W-:Y:S05]  /*b9d0*/  BRA `(.L_x_10625) ;  /* 0xffffffd8002c7947 */ /* 0x000fea000383ffff */
.L_x_10561:
[----:B0-----:R0:W1:Y:S02]  /*b9e0*/  SYNCS.PHASECHK.TRANS64.TRYWAIT P0, [R5+URZ+0x19c80], R10 ;  /* 0x019c800a050075a7 */ /* 0x001064000800017f */
[----:B-1----:R-:W-:Y:S05]  /*b9f0*/  @!P0 NANOSLEEP.SYNCS 0x989680 ;  /* 0x009896800000895d */ /* 0x002fea0003900000 */
[----:B------:R-:W1:Y:S02]  /*ba00*/  @!P0 SYNCS.PHASECHK.TRANS64 P0, [R5+URZ+0x19c80], R10 ;  /* 0x019c800a050085a7 */ /* 0x000e64000800007f */
[----:B-1----:R-:W-:Y:S05]  /*ba10*/  @!P0 BRA `(.L_x_10561) ;  /* 0xfffffffc00f08947 */ /* 0x002fea000383ffff */
[----:B------:R-:W-:Y:S05]  /*ba20*/  BRA `(.L_x_10626) ;  /* 0xffffffd800ec7947 */ /* 0x000fea000383ffff */
.L_x_10562:
        /* <DEDUP_REMOVED lines=8> */
.L_x_10628:
[----:B------:R-:W-:Y:S05]  /*bab0*/  BSYNC B0 ;  /* 0x0000000000007941 */ /* 0x000fea0003800000 */
.L_x_10627:
[----:B------:R-:W0:Y:S01]  /*bac0*/  S2R R2, SR_TID.X ;  /* 0x0000000000027919 */ /* 0x000e220000002100 */
[----:B------:R-:W-:Y:S02]  /*bad0*/  IMAD.MOV.U32 R13, RZ, RZ, R21 ;  /* 0x000000ffff0d7224 */ /* 0x000fe400078e0015 */
[----:B------:R-:W-:Y:S02]  /*bae0*/  IMAD.MOV.U32 R12, RZ, RZ, RZ ;  /* 0x000000ffff0c7224 */ /* 0x000fe400078e00ff */
[----:B------:R-:W-:Y:S02]  /*baf0*/  IMAD.MOV.U32 R11, RZ, RZ, 0x1e1f ;  /* 0x00001e1fff0b7424 */ /* 0x000fe400078e00ff */
[----:B------:R-:W-:Y:S02]  /*bb00*/  IMAD.MOV.U32 R15, RZ, RZ, -0x1 ;  /* 0xffffffffff0f7424 */ /* 0x000fe400078e00ff */
[----:B------:R-:W-:Y:S02]  /*bb10*/  IMAD.MOV.U32 R3, RZ, RZ, R14 ;  /* 0x000000ffff037224 */ /* 0x000fe400078e000e */
[----:B------:R-:W-:-:S07]  /*bb20*/  VIADD R6, R6, UR43 ;  /* 0x0000002b06067c36 */ /* 0x000fce0008000000 */
[----:B0-----:R-:W-:Y:S05]  /*bb30*/  WARPSYNC.COLLECTIVE R15, `(.L_x_10629) ;  /* 0x000000000f087348 */ /* 0x001fea0003c00000 */
[----:B------:R1:W2:Y:S02]  /*bb40*/  SHFL.IDX P6, R14, R13, R12, R11 ;  /* 0x0000000c0d0e7389 */ /* 0x0002a400000c000b */
[----:B012---:R-:W-:Y:S01]  /*bb50*/  ENDCOLLECTIVE ;  /* 0x000000000000791b */ /* 0x007fe20003800000 */
.L_x_10629:
[----:B------:R-:W-:Y:S02]  /*bb60*/  IMAD.MOV.U32 R13, RZ, RZ, R26 ;  /* 0x000000ffff0d7224 */ /* 0x000fe400078e001a */
[----:B------:R-:W-:Y:S02]  /*bb70*/  IMAD.MOV.U32 R12, RZ, RZ, 0x1 ;  /* 0x00000001ff0c7424 */ /* 0x000fe400078e00ff */
[----:B------:R-:W-:Y:S02]  /*bb80*/  IMAD.SHL.U32 R15, R2, 0x10, RZ ;  /* 0x00000010020f7824 */ /* 0x000fe400078e00ff */
[----:B------:R-:W-:-:S03]  /*bb90*/  IMAD.MOV.U32 R2, RZ, RZ, R14 ;  /* 0x000000ffff027224 */ /* 0x000fc600078e000e */
[----:B------:R-:W-:-:S04]  /*bba0*/  LOP3.LUT R15, R15, 0x10, RZ, 0xc0, !PT ;  /* 0x000000100f0f7812 */ /* 0x000fc800078ec0ff */
[----:B------:R-:W-:Y:S01]  /*bbb0*/  IADD3 R2, P0, R15, R2, RZ ;  /* 0x000000020f027210 */ /* 0x000fe20007f1e0ff */
[----:B------:R-:W-:-:S04]  /*bbc0*/  IMAD.MOV.U32 R15, RZ, RZ, -0x1 ;  /* 0xffffffffff0f7424 */ /* 0x000fc800078e00ff */
[----:B------:R-:W-:-:S08]  /*bbd0*/  IMAD.X R3, RZ, RZ, R3, P0 ;  /* 0x000000ffff037224 */ /* 0x000fd000000e0603 */
[----:B------:R-:W-:Y:S05]  /*bbe0*/  WARPSYNC.COLLECTIVE R15, `(.L_x_10630) ;  /* 0x000000000f087348 */ /* 0x000fea0003c00000 */
[----:B------:R0:W1:Y:S02]  /*bbf0*/  SHFL.IDX P6, R14, R13, R12, R11 ;  /* 0x0000000c0d0e7389 */ /* 0x00006400000c000b */
[----:B01----:R-:W-:Y:S01]  /*bc00*/  ENDCOLLECTIVE ;  /* 0x000000000000791b */ /* 0x003fe20003800000 */
.L_x_10630:
[----:B------:R-:W-:Y:S01]  /*bc10*/  @!PT LDS RZ, [RZ] ;  /* 0x00000000fffff984 */ /* 0x000fe20000000800 */
[----:B------:R-:W-:Y:S01]  /*bc20*/  @!PT LDS RZ, [RZ] ;  /* 0x00000000fffff984 */ /* 0x000fe20000000800 */
[----:B------:R-:W-:Y:S01]  /*bc30*/  @!PT LDS RZ, [RZ] ;  /* 0x00000000fffff984 */ /* 0x000fe20000000800 */
[----:B------:R0:W-:Y:S04]  /*bc40*/  LDGSTS.E.BYPASS.LTC128B.128 [R6+0x9000], desc[UR36][R2.64], !P4 ;  /* 0x0900000002067fae */ /* 0x0001e8000e101d64 */
[----:B------:R0:W-:Y:S04]  /*bc50*/  LDGSTS.E.BYPASS.LTC128B.128 [R6+0xa000], desc[UR36][R2.64+0x20], !P3 ;  /* 0x0a00002002067fae */ /* 0x0001e8000d901d64 */
[----:B------:R0:W-:Y:S01]  /*bc60*/  LDGSTS.E.BYPASS.LTC128B.128 [R6+0xb000], desc[UR36][R2.64+0x40], !P2 ;  /* 0x0b00004002067fae */ /* 0x0001e2000d101d64 */
[----:B------:R-:W-:Y:S02]  /*bc70*/  IMAD.MOV.U32 R13, RZ, RZ, R21 ;  /* 0x000000ffff0d7224 */ /* 0x000fe400078e0015 */
[----:B------:R-:W-:-:S07]  /*bc80*/  IMAD.MOV.U32 R26, RZ, RZ, R14 ;  /* 0x000000ffff1a7224 */ /* 0x000fce00078e000e */
[----:B0-----:R-:W-:Y:S05]  /*bc90*/  WARPSYNC.COLLECTIVE R15, `(.L_x_10631) ;  /* 0x000000000f087348 */ /* 0x001fea0003c00000 */
[----:B------:R1:W2:Y:S02]  /*bca0*/  SHFL.IDX P6, R14, R13, R12, R11 ;  /* 0x0000000c0d0e7389 */ /* 0x0002a400000c000b */
[----:B012---:R-:W-:Y:S01]  /*bcb0*/  ENDCOLLECTIVE ;  /* 0x000000000000791b */ /* 0x007fe20003800000 */
.L_x_10631:
[----:B------:R-:W-:Y:S01]  /*bcc0*/  IMAD.MOV.U32 R2, RZ, RZ, R14 ;  /* 0x000000ffff027224 */ /* 0x000fe200078e000e */
[----:B------:R-:W-:Y:S06]  /*bcd0*/  BRA `(.L_x_10632) ;  /* 0xffffffd800d87947 */ /* 0x000fec000383ffff */
.L_x_10567:
[----:B---3--:R3:W4:Y:S02]  /*bce0*/  SYNCS.PHASECHK.TRANS64.TRYWAIT P0, [R5+URZ+0x19c40], R10 ;  /* 0x019c400a050075a7 */ /* 0x008724000800017f */
[----:B----4-:R-:W-:Y:S05]  /*bcf0*/  @!P0 NANOSLEEP.SYNCS 0x989680 ;  /* 0x009896800000895d */ /* 0x010fea0003900000 */
[----:B------:R-:W4:Y:S02]  /*bd00*/  @!P0 SYNCS.PHASECHK.TRANS64 P0, [R5+URZ+0x19c40], R10 ;  /* 0x019c400a050085a7 */ /* 0x000f24000800007f */
[----:B----4-:R-:W-:Y:S05]  /*bd10*/  @!P0 BRA `(.L_x_10567) ;  /* 0xfffffffc00f08947 */ /* 0x010fea000383ffff */
[----:B------:R-:W-:Y:S05]  /*bd20*/  BRA `(.L_x_10633) ;  /* 0xffffffdc003c7947 */ /* 0x000fea000383ffff */
.L_x_10568:
        /* <DEDUP_REMOVED lines=8> */
.L_x_10635:
[----:B------:R-:W-:Y:S05]  /*bdb0*/  BSYNC B0 ;  /* 0x0000000000007941 */ /* 0x000fea0003800000 */
.L_x_10634:
        /* <DEDUP_REMOVED lines=8> */
.L_x_10636:
[----:B------:R-:W-:Y:S02]  /*be40*/  IMAD.MOV.U32 R13, RZ, RZ, R8 ;  /* 0x000000ffff0d7224 */ /* 0x000fe400078e0008 */
[----:B------:R-:W-:Y:S02]  /*be50*/  IMAD.MOV.U32 R12, RZ, RZ, 0x1 ;  /* 0x00000001ff0c7424 */ /* 0x000fe400078e00ff */
[----:B------:R-:W-:-:S07]  /*be60*/  IMAD.MOV.U32 R2, RZ, RZ, R14 ;  /* 0x000000ffff027224 */ /* 0x000fce00078e000e */
[----:B------:R-:W-:Y:S05]  /*be70*/  WARPSYNC.COLLECTIVE R15, `(.L_x_10637) ;  /* 0x000000000f087348 */ /* 0x000fea0003c00000 */
[----:B------:R0:W1:Y:S02]  /*be80*/  SHFL.IDX P6, R14, R13, R12, R11 ;  /* 0x0000000c0d0e7389 */ /* 0x00006400000c000b */
[----:B01----:R-:W-:Y:S01]  /*be90*/  ENDCOLLECTIVE ;  /* 0x000000000000791b */ /* 0x003fe20003800000 */
.L_x_10637:
        /* <DEDUP_REMOVED lines=13> */
.L_x_10638:
[----:B------:R-:W-:Y:S01]  /*bf70*/  IMAD.MOV.U32 R2, RZ, RZ, R14 ;  /* 0x000000ffff027224 */ /* 0x000fe200078e000e */
[----:B------:R-:W-:Y:S06]  /*bf80*/  BRA `(.L_x_10639) ;  /* 0xffffffdc00307947 */ /* 0x000fec000383ffff */
.L_x_10573:
[----:B0-----:R0:W4:Y:S02]  /*bf90*/  SYNCS.PHASECHK.TRANS64.TRYWAIT P2, [R2+URZ+0x19c70], R3 ;  /* 0x019c7003020075a7 */ /* 0x001124000804017f */
[----:B----4-:R-:W-:Y:S05]  /*bfa0*/  @!P2 NANOSLEEP.SYNCS 0x989680 ;  /* 0x009896800000a95d */ /* 0x010fea0003900000 */
[----:B------:R-:W4:Y:S02]  /*bfb0*/  @!P2 SYNCS.PHASECHK.TRANS64 P2, [R2+URZ+0x19c70], R3 ;  /* 0x019c70030200a5a7 */ /* 0x000f24000804007f */
[----:B----4-:R-:W-:Y:S05]  /*bfc0*/  @!P2 BRA `(.L_x_10573) ;  /* 0xfffffffc00f0a947 */ /* 0x010fea000383ffff */
[----:B------:R-:W-:Y:S05]  /*bfd0*/  BRA `(.L_x_10640) ;  /* 0xffffffdc009c7947 */ /* 0x000fea000383ffff */
.L_x_10575:
[----:B0-----:R0:W2:Y:S02]  /*bfe0*/  SYNCS.PHASECHK.TRANS64.TRYWAIT P2, [R2+URZ+0x19c60], R3 ;  /* 0x019c6003020075a7 */ /* 0x0010a4000804017f */
[----:B--2---:R-:W-:Y:S05]  /*bff0*/  @!P2 NANOSLEEP.SYNCS 0x989680 ;  /* 0x009896800000a95d */ /* 0x004fea0003900000 */
[----:B------:R-:W2:Y:S02]  /*c000*/  @!P2 SYNCS.PHASECHK.TRANS64 P2, [R2+URZ+0x19c60], R3 ;  /* 0x019c60030200a5a7 */ /* 0x000ea4000804007f */
[----:B--2---:R-:W-:Y:S05]  /*c010*/  @!P2 BRA `(.L_x_10575) ;  /* 0xfffffffc00f0a947 */ /* 0x004fea000383ffff */
[----:B------:R-:W-:Y:S05]  /*c020*/  BRA `(.L_x_10641) ;  /* 0xffffffdc00ac7947 */ /* 0x000fea000383ffff */
.L_x_10581:
[----:B0-----:R0:W2:Y:S02]  /*c030*/  SYNCS.PHASECHK.TRANS64.TRYWAIT P1, [R0+URZ+0x19c70], R3 ;  /* 0x019c7003000075a7 */ /* 0x0010a4000802017f */
[----:B--2---:R-:W-:Y:S05]  /*c040*/  @!P1 NANOSLEEP.SYNCS 0x989680 ;  /* 0x009896800000995d */ /* 0x004fea0003900000 */
[----:B------:R-:W2:Y:S02]  /*c050*/  @!P1 SYNCS.PHASECHK.TRANS64 P1, [R0+URZ+0x19c70], R3 ;  /* 0x019c7003000095a7 */ /* 0x000ea4000802007f */
[----:B--2---:R-:W-:Y:S05]  /*c060*/  @!P1 BRA `(.L_x_10581) ;  /* 0xfffffffc00f09947 */ /* 0x004fea000383ffff */
[----:B------:R-:W-:Y:S05]  /*c070*/  BRA `(.L_x_10642) ;  /* 0xffffffe000f07947 */ /* 0x000fea000383ffff */
.L_x_10583:
[----:B0-----:R0:W1:Y:S02]  /*c080*/  SYNCS.PHASECHK.TRANS64.TRYWAIT P1, [R0+URZ+0x19c60], R3 ;  /* 0x019c6003000075a7 */ /* 0x001064000802017f */
[----:B-1----:R-:W-:Y:S05]  /*c090*/  @!P1 NANOSLEEP.SYNCS 0x989680 ;  /* 0x009896800000995d */ /* 0x002fea0003900000 */
[----:B------:R-:W1:Y:S02]  /*c0a0*/  @!P1 SYNCS.PHASECHK.TRANS64 P1, [R0+URZ+0x19c60], R3 ;  /* 0x019c6003000095a7 */ /* 0x000e64000802007f */
[----:B-1----:R-:W-:Y:S05]  /*c0b0*/  @!P1 BRA `(.L_x_10583) ;  /* 0xfffffffc00f09947 */ /* 0x002fea000383ffff */
[----:B------:R-:W-:Y:S05]  /*c0c0*/  BRA `(.L_x_10643) ;  /* 0xffffffe000fc7947 */ /* 0x000fea000383ffff */
.L_x_10587:
[----:B-1----:R1:W2:Y:S02]  /*c0d0*/  SYNCS.PHASECHK.TRANS64.TRYWAIT P0, [R4+URZ+0x19c20], R0 ;  /* 0x019c2000040075a7 */ /* 0x0022a4000800017f */
[----:B--2---:R-:W-:Y:S05]  /*c0e0*/  @!P0 NANOSLEEP.SYNCS 0x989680 ;  /* 0x009896800000895d */ /* 0x004fea0003900000 */
[----:B------:R-:W2:Y:S02]  /*c0f0*/  @!P0 SYNCS.PHASECHK.TRANS64 P0, [R4+URZ+0x19c20], R0 ;  /* 0x019c2000040085a7 */ /* 0x000ea4000800007f */
[----:B--2---:R-:W-:Y:S05]  /*c100*/  @!P0 BRA `(.L_x_10587) ;  /* 0xfffffffc00f08947 */ /* 0x004fea000383ffff */
[----:B------:R-:W-:Y:S05]  /*c110*/  BRA `(.L_x_10644) ;  /* 0xffffffe800587947 */ /* 0x000fea000383ffff */
.L_x_10591:
[----:B-1----:R1:W2:Y:S02]  /*c120*/  SYNCS.PHASECHK.TRANS64.TRYWAIT P1, [R5+URZ+0x19c40], R0 ;  /* 0x019c4000050075a7 */ /* 0x0022a4000802017f */
[----:B--2---:R-:W-:Y:S05]  /*c130*/  @!P1 NANOSLEEP.SYNCS 0x989680 ;  /* 0x009896800000995d */ /* 0x004fea0003900000 */
[----:B------:R-:W2:Y:S02]  /*c140*/  @!P1 SYNCS.PHASECHK.TRANS64 P1, [R5+URZ+0x19c40], R0 ;  /* 0x019c4000050095a7 */ /* 0x000ea4000802007f */
[----:B--2---:R-:W-:Y:S05]  /*c150*/  @!P1 BRA `(.L_x_10591) ;  /* 0xfffffffc00f09947 */ /* 0x004fea000383ffff */
[----:B------:R-:W-:Y:S05]  /*c160*/  BRA `(.L_x_10645) ;  /* 0xffffffe800987947 */ /* 0x000fea000383ffff */
.L_x_10593:
[----:B--2---:R2:W3:Y:S02]  /*c170*/  SYNCS.PHASECHK.TRANS64.TRYWAIT P1, [R19+URZ+0x19c40], R2 ;  /* 0x019c4002130075a7 */ /* 0x0044e4000802017f */
[----:B---3--:R-:W-:Y:S05]  /*c180*/  @!P1 NANOSLEEP.SYNCS 0x989680 ;  /* 0x009896800000995d */ /* 0x008fea0003900000 */
[----:B------:R-:W3:Y:S02]  /*c190*/  @!P1 SYNCS.PHASECHK.TRANS64 P1, [R19+URZ+0x19c40], R2 ;  /* 0x019c4002130095a7 */ /* 0x000ee4000802007f */
[----:B---3--:R-:W-:Y:S05]  /*c1a0*/  @!P1 BRA `(.L_x_10593) ;  /* 0xfffffffc00f09947 */ /* 0x008fea000383ffff */
[----:B------:R-:W-:Y:S05]  /*c1b0*/  BRA `(.L_x_10646) ;  /* 0xffffffe800a47947 */ /* 0x000fea000383ffff */
.L_x_10595:
[----:B---3--:R3:W4:Y:S02]  /*c1c0*/  SYNCS.PHASECHK.TRANS64.TRYWAIT P1, [R5+URZ+0x19c60], R0 ;  /* 0x019c6000050075a7 */ /* 0x008724000802017f */
[----:B----4-:R-:W-:Y:S05]  /*c1d0*/  @!P1 NANOSLEEP.SYNCS 0x989680 ;  /* 0x009896800000995d */ /* 0x010fea0003900000 */
[----:B------:R-:W4:Y:S02]  /*c1e0*/  @!P1 SYNCS.PHASECHK.TRANS64 P1, [R5+URZ+0x19c60], R0 ;  /* 0x019c6000050095a7 */ /* 0x000f24000802007f */
[----:B----4-:R-:W-:Y:S05]  /*c1f0*/  @!P1 BRA `(.L_x_10595) ;  /* 0xfffffffc00f09947 */ /* 0x010fea000383ffff */
[----:B------:R-:W-:Y:S05]  /*c200*/  BRA `(.L_x_10647) ;  /* 0xffffffe800a07947 */ /* 0x000fea000383ffff */
.L_x_10597:
[----:B----4-:R4:W0:Y:S02]  /*c210*/  SYNCS.PHASECHK.TRANS64.TRYWAIT P1, [R19+URZ+0x19c60], R2 ;  /* 0x019c6002130075a7 */ /* 0x010824000802017f */
[----:B0-----:R-:W-:Y:S05]  /*c220*/  @!P1 NANOSLEEP.SYNCS 0x989680 ;  /* 0x009896800000995d */ /* 0x001fea0003900000 */
[----:B------:R-:W0:Y:S02]  /*c230*/  @!P1 SYNCS.PHASECHK.TRANS64 P1, [R19+URZ+0x19c60], R2 ;  /* 0x019c6002130095a7 */ /* 0x000e24000802007f */
[----:B0-----:R-:W-:Y:S05]  /*c240*/  @!P1 BRA `(.L_x_10597) ;  /* 0xfffffffc00f09947 */ /* 0x001fea000383ffff */
[----:B------:R-:W-:Y:S05]  /*c250*/  BRA `(.L_x_10648) ;  /* 0xffffffe8009c7947 */ /* 0x000fea000383ffff */
.L_x_10599:
[----:B------:R0:W0:Y:S02]  /*c260*/  SYNCS.PHASECHK.TRANS64.TRYWAIT P1, [R5+URZ+0x19c80], R0 ;  /* 0x019c8000050075a7 */ /* 0x000024000802017f */
[----:B0-----:R-:W-:Y:S05]  /*c270*/  @!P1 NANOSLEEP.SYNCS 0x989680 ;  /* 0x009896800000995d */ /* 0x001fea0003900000 */
[----:B------:R-:W0:Y:S02]  /*c280*/  @!P1 SYNCS.PHASECHK.TRANS64 P1, [R5+URZ+0x19c80], R0 ;  /* 0x019c8000050095a7 */ /* 0x000e24000802007f */
[----:B0-----:R-:W-:Y:S05]  /*c290*/  @!P1 BRA `(.L_x_10599) ;  /* 0xfffffffc00f09947 */ /* 0x001fea000383ffff */
[----:B------:R-:W-:Y:S05]  /*c2a0*/  BRA `(.L_x_10649) ;  /* 0xffffffe800987947 */ /* 0x000fea000383ffff */
.L_x_10650:
        /* <DEDUP_REMOVED lines=13> */
.L_x_15852:


//--------------------- .text._ZN7cutlass13device_kernelIN5flash11enable_sm90INS1_16FlashAttnFwdSm90INS1_25CollectiveMainloopFwdSm90ILi2EN4cute5tupleIJNS5_1CILi1EEES8_S8_EEENS6_IJNS7_ILi192EEENS7_ILi128EEENS7_ILi96EEEEEELi96ENS_12float_e4m3_tEfNS_4arch4Sm90ELb0ELb0ELb0ELb1ELb1ELb0ELb0ELb1ELb1ELb1ELb0ELb0EEENS1_21CollectiveEpilogueFwdINS6_IJSA_SC_SB_EEES9_NS_10bfloat16_tESG_Li384ELb1ELb1ELb0ELb1EEENS1_36VarlenDynamicPersistentTileSchedulerILi192ELi128ELi384ELi128ELb0ELb1ELb1ELb0ELb1ELb1EEEEEEEEEvNT_6ParamsE --------------------------
	.section	.text._ZN7cutlass13device_kernelIN5flash11enable_sm90INS1_16FlashAttnFwdSm90INS1_25CollectiveMainloopFwdSm90ILi2EN4cute5tupleIJNS5_1CILi1EEES8_S8_EEENS6_IJNS7_ILi192EEENS7_ILi128EEENS7_ILi96EEEEEELi96ENS_12float_e4m3_tEfNS_4arch4Sm90ELb0ELb0ELb0ELb1ELb1ELb0ELb0ELb1ELb1ELb1ELb0ELb0EEENS1_21CollectiveEpilogueFwdINS6_IJSA_SC_SB_EEES9_NS_10bfloat16_tESG_Li384ELb1ELb1ELb0ELb1EEENS1_36VarlenDynamicPersistentTileSchedulerILi192ELi128ELi384ELi128ELb0ELb1ELb1ELb0ELb1ELb1EEEEEEEEEvNT_6ParamsE,"ax",@progbits
	.align	128
.text._ZN7cutlass13device_kernelIN5flash11enable_sm90INS1_16FlashAttnFwdSm90INS1_25CollectiveMainloopFwdSm90ILi2EN4cute5tupleIJNS5_1CILi1EEES8_S8_EEENS6_IJNS7_ILi192EEENS7_ILi128EEENS7_ILi96EEEEEELi96ENS_12float_e4m3_tEfNS_4arch4Sm90ELb0ELb0ELb0ELb1ELb1ELb0ELb0ELb1ELb1ELb1ELb0ELb0EEENS1_21CollectiveEpilogueFwdINS6_IJSA_SC_SB_EEES9_NS_10bfloat16_tESG_Li384ELb1ELb1ELb0ELb1EEENS1_36VarlenDynamicPersistentTileSchedulerILi192ELi128ELi384ELi128ELb0ELb1ELb1ELb0ELb1ELb1EEEEEEEEEvNT_6ParamsE:
        .type           _ZN7cutlass13device_kernelIN5flash11enable_sm90INS1_16FlashAttnFwdSm90INS1_25CollectiveMainloopFwdSm90ILi2EN4cute5tupleIJNS5_1CILi1EEES8_S8_EEENS6_IJNS7_ILi192EEENS7_ILi128EEENS7_ILi96EEEEEELi96ENS_12float_e4m3_tEfNS_4arch4Sm90ELb0ELb0ELb0ELb1ELb1ELb0ELb0ELb1ELb1ELb1ELb0ELb0EEENS1_21CollectiveEpilogueFwdINS6_IJSA_SC_SB_EEES9_NS_10bfloat16_tESG_Li384ELb1ELb1ELb0ELb1EEENS1_36VarlenDynamicPersistentTileSchedulerILi192ELi128ELi384ELi128ELb0ELb1ELb1ELb0ELb1ELb1EEEEEEEEEvNT_6ParamsE,@function
        .size           _ZN7cutlass13device_kernelIN5flash11enable_sm90INS1_16FlashAttnFwdSm90INS1_25CollectiveMainloopFwdSm90ILi2EN4cute5tupleIJNS5_1CILi1EEES8_S8_EEENS6_IJNS7_ILi192EEENS7_ILi128EEENS7_ILi96EEEEEELi96ENS_12float_e4m3_tEfNS_4arch4Sm90ELb0ELb0ELb0ELb1ELb1ELb0ELb0ELb1ELb1ELb1ELb0ELb0EEENS1_21CollectiveEpilogueFwdINS6_IJSA_SC_SB_EEES9_NS_10bfloat16_tESG_Li384ELb1ELb1ELb0ELb1EEENS1_36VarlenDynamicPersistentTileSchedulerILi192ELi128ELi384ELi128ELb0ELb1ELb1ELb0ELb1ELb1EEEEEEEEEvNT_6ParamsE,(.L_x_15853 - _ZN7cutlass13device_kernelIN5flash11enable_sm90INS1_16FlashAttnFwdSm90INS1_25CollectiveMainloopFwdSm90ILi2EN4cute5tupleIJNS5_1CILi1EEES8_S8_EEENS6_IJNS7_ILi192EEENS7_ILi128EEENS7_ILi96EEEEEELi96ENS_12float_e4m3_tEfNS_4arch4Sm90ELb0ELb0ELb0ELb1ELb1ELb0ELb0ELb1ELb1ELb1ELb0ELb0EEENS1_21CollectiveEpilogueFwdINS6_IJSA_SC_SB_EEES9_NS_10bfloat16_tESG_Li384ELb1ELb1ELb0ELb1EEENS1_36VarlenDynamicPersistentTileSchedulerILi192ELi128ELi384ELi128ELb0ELb1ELb1ELb0ELb1ELb1EEEEEEEEEvNT_6ParamsE)
        .other          _ZN7cutlass13device_kernelIN5flash11enable_sm90INS1_16FlashAttnFwdSm90INS1_25CollectiveMainloopFwdSm90ILi2EN4cute5tupleIJNS5_1CILi1EEES8_S8_EEENS6_IJNS7_ILi192EEENS7_ILi128EEENS7_ILi96EEEEEELi96ENS_12float_e4m3_tEfNS_4arch4Sm90ELb0ELb0ELb0ELb1ELb1ELb0ELb0ELb1ELb1ELb1ELb0ELb0EEENS1_21CollectiveEpilogueFwdINS6_IJSA_SC_SB_EEES9_NS_10bfloat16_tESG_Li384ELb1ELb1ELb0ELb1EEENS1_36VarlenDynamicPersistentTileSchedulerILi192ELi128ELi384ELi128ELb0ELb1ELb1ELb0ELb1ELb1EEEEEEEEEvNT_6ParamsE,@"STO_CUDA_ENTRY STV_DEFAULT"
_ZN7cutlass13device_kernelIN5flash11enable_sm90INS1_16FlashAttnFwdSm90INS1_25CollectiveMainloopFwdSm90ILi2EN4cute5tupleIJNS5_1CILi1EEES8_S8_EEENS6_IJNS7_ILi192EEENS7_ILi128EEENS7_ILi96EEEEEELi96ENS_12float_e4m3_tEfNS_4arch4Sm90ELb0ELb0ELb0ELb1ELb1ELb0ELb0ELb1ELb1ELb1ELb0ELb0EEENS1_21CollectiveEpilogueFwdINS6_IJSA_SC_SB_EEES9_NS_10bfloat16_tESG_Li384ELb1ELb1ELb0ELb1EEENS1_36VarlenDynamicPersistentTileSchedulerILi192ELi128ELi384ELi128ELb0ELb1ELb1ELb0ELb1ELb1EEEEEEEEEvNT_6ParamsE:
        /* <DEDUP_REMOVED lines=10> */
[----:B------:R-:W-:-:S05]  /*00a0*/  SHF.R.U32.HI R2, RZ, 0x7, R3 ;  /* 0x00000007ff027819 */ /* 0x000fca0000011603 */
[----:B------:R0:W1:Y:S04]  /*00b0*/  SHFL.IDX PT, R3, R2, RZ, 0x1f ;  /* 0x00001fff02037589 */ /* 0x00006800000e0000 */
[----:B------:R-:W-:Y:S01]  /*00c0*/  VOTEU.ALL UP0, P0 ;  /* 0x00000000003f7886 */ /* 0x000fe20000000000 */
[----:B------:R-:W-:-:S04]  /*00d0*/  VOTEU.ALL UP1, P0 ;  /* 0x00000000003f7886 */ /* 0x000fc80000020000 */
[----:B------:R-:W2:Y:S01]  /*00e0*/  @!UP0 S2UR UR8, SR_CgaCtaId ;  /* 0x00000000000889c3 */ /* 0x000ea20000008800 */
[----:B------:R-:W-:Y:S01]  /*00f0*/  @!UP0 UMOV UR6, 0x400 ;  /* 0x0000040000068882 */ /* 0x000fe20000000000 */
[----:B------:R-:W-:-:S04]  /*0100*/  @!UP0 UIADD3 UR4, -UR4, 0x100000, URZ ;  /* 0x0010000004048890 */ /* 0x000fc8000fffe13f */
[----:B------:R-:W-:Y:S02]  /*0110*/  @!UP0 USHF.L.U32 UR5, UR4, 0xb, URZ ;  /* 0x0000000b04058899 */ /* 0x000fe4000800063f */
[----:B------:R-:W-:Y:S02]  /*0120*/  @!UP0 USHF.L.U32 UR4, UR4, 0x1, URZ ;  /* 0x0000000104048899 */ /* 0x000fe4000800063f */
[----:B--2---:R-:W-:Y:S02]  /*0130*/  @!UP0 ULEA UR8, UR8, UR6, 0x18 ;  /* 0x0000000608088291 */ /* 0x004fe4000f8ec03f */
        /* <DEDUP_REMOVED lines=25> */
.L_x_10651:
        /* <DEDUP_REMOVED lines=22> */
.L_x_10652:
        /* <DEDUP_REMOVED lines=18> */
.L_x_10653:
        /* <DEDUP_REMOVED lines=22> */
.L_x_10654:
[----:B------:R-:W5:Y:S01]  /*06b0*/  SHFL.IDX PT, R4, R0, RZ, 0x1f ;  /* 0x00001fff00047589 */ /* 0x000f6200000e0000 */
[----:B------:R-:W-:Y:S01]  /*06c0*/  R2UR UR9, R3 ;  /* 0x00000000030972ca */ /* 0x000fe200000e0000 */
        /* <DEDUP_REMOVED lines=22> */
.L_x_10655:
        /* <DEDUP_REMOVED lines=8> */
.L_x_10657:
[----:B------:R-:W-:-:S08]  /*08b0*/  NOP ;  /* 0x0000000000007918 */ /* 0x000fd00000000000 */
[----:B------:R-:W0:Y:S02]  /*08c0*/  USETMAXREG.TRY_ALLOC.CTAPOOL UP0, 0xa0 ;  /* 0x000000a0000079c8 */ /* 0x000e240008000600 */
[----:B0-----:R-:W-:-:S13]  /*08d0*/  PLOP3.LUT P0, PT, PT, PT, UP0, 0x80, 0x0 ;  /* 0x000000000000781c */ /* 0x001fda0003f0f008 */
[----:B------:R-:W-:Y:S05]  /*08e0*/  @!P0 BRA `(.L_x_10657) ;  /* 0xfffffffc00f08947 */ /* 0x000fea000383ffff */
[----:B------:R-:W0:Y:S08]  /*08f0*/  S2UR UR5, SR_CgaCtaId ;  /* 0x00000000000579c3 */ /* 0x000e300000008800 */
[----:B------:R-:W-:Y:S06]  /*0900*/  BAR.ARV 0x8, 0x200 ;  /* 0x0208000000007b1d */ /* 0x000fec0000002000 */
[----:B------:R-:W-:-:S02]  /*0910*/  UMOV UR4, 0x400 ;  /* 0x0000040000047882 */ /* 0x000fc40000000000 */
[----:B------:R-:W-:Y:S01]  /*0920*/  BAR.SYNC.DEFER_BLOCKING 0x5, 0x200 ;  /* 0x0148000000007b1d */ /* 0x000fe20000010000 */
[----:B0-----:R-:W-:-:S09]  /*0930*/  ULEA UR4, UR5, UR4, 0x18 ;  /* 0x0000000405047291 */ /* 0x001fd2000f8ec03f */
        /* <DEDUP_REMOVED lines=17> */
[-C--:B------:R-:W-:Y:S02]  /*0a50*/  LEA.HI R3, R0, R10.reuse, RZ, 0x5 ;  /* 0x0000000a00037211 */ /* 0x080fe400078f28ff */
[----:B------:R-:W-:Y:S01]  /*0a60*/  SHF.R.S32.HI R5, RZ, 0x4, R2 ;  /* 0x00000004ff057819 */ /* 0x000fe20000011402 */
[----:B------:R-:W-:Y:S01]  /*0a70*/  IMAD.IADD R22, R10, 0x1, -R22 ;  /* 0x000000010a167824 */ /* 0x000fe200078e0a16 */
[----:B------:R-:W-:Y:S01]  /*0a80*/  LEA.HI R0, R0, R10, RZ, 0x2 ;  /* 0x0000000a00007211 */ /* 0x000fe200078f10ff */
[----:B------:R-:W-:Y:S01]  /*0a90*/  IMAD.SHL.U32 R4, R3, 0x10, RZ ;  /* 0x0000001003047824 */ /* 0x000fe200078e00ff */
[----:B------:R-:W-:-:S02]  /*0aa0*/  LOP3.LUT R3, R2, 0x7fffff0, RZ, 0xc0, !PT ;  /* 0x07fffff002037812 */ /* 0x000fc400078ec0ff */
[----:B------:R-:W-:Y:S02]  /*0ab0*/  SHF.R.S32.HI R7, RZ, 0x1f, R22 ;  /* 0x0000001fff077819 */ /* 0x000fe40000011416 */
[----:B------:R-:W-:Y:S01]  /*0ac0*/  LEA.HI R2, R2, R5, RZ, 0x1 ;  /* 0x0000000502027211 */ /* 0x000fe200078f08ff */
[----:B------:R-:W-:Y:S01]  /*0ad0*/  IMAD.IADD R3, R10, 0x1, -R3 ;  /* 0x000000010a037824 */ /* 0x000fe200078e0a03 */
[----:B------:R-:W-:Y:S02]  /*0ae0*/  LEA.HI R6, R7, R22, RZ, 0x2 ;  /* 0x0000001607067211 */ /* 0x000fe400078f10ff */
[----:B------:R-:W-:Y:S02]  /*0af0*/  LOP3.LUT R4, R4, 0xfffffe00, RZ, 0xc0, !PT ;  /* 0xfffffe0004047812 */ /* 0x000fe400078ec0ff */
[--C-:B------:R-:W-:Y:S02]  /*0b00*/  SHF.R.S32.HI R8, RZ, 0x2, R6.reuse ;  /* 0x00000002ff087819 */ /* 0x100fe40000011406 */
[----:B------:R-:W-:Y:S01]  /*0b10*/  SHF.R.S32.HI R9, RZ, 0x1f, R6 ;  /* 0x0000001fff097819 */ /* 0x000fe20000011406 */
[----:B------:R-:W-:Y:S01]  /*0b20*/  IMAD R3, R3, 0x20, R4 ;  /* 0x0000002003037824 */ /* 0x000fe200078e0204 */
[----:B------:R-:W-:-:S02]  /*0b30*/  SHF.R.S32.HI R23, RZ, 0x7, R23 ;  /* 0x00000007ff177819 */ /* 0x000fc40000011417 */
[----:B------:R-:W-:Y:S02]  /*0b40*/  LOP3.LUT R2, R2, 0x1ffffffe, RZ, 0xc0, !PT ;  /* 0x1ffffffe02027812 */ /* 0x000fe400078ec0ff */
[----:B------:R-:W-:Y:S01]  /*0b50*/  LOP3.LUT R18, R0, 0xfffffffc, RZ, 0xc0, !PT ;  /* 0xfffffffc00127812 */ /* 0x000fe200078ec0ff */
[----:B------:R-:W-:Y:S01]  /*0b60*/  IMAD.HI R4, R23, 0x55555556, RZ ;  /* 0x5555555617047827 */ /* 0x000fe200078e02ff */
[----:B------:R-:W-:Y:S02]  /*0b70*/  LEA.HI R9, R9, R8, RZ, 0x3 ;  /* 0x0000000809097211 */ /* 0x000fe400078f18ff */
[----:B------:R-:W-:Y:S01]  /*0b80*/  LEA.HI R7, R7, R22, RZ, 0x5 ;  /* 0x0000001607077211 */ /* 0x000fe200078f28ff */
[----:B------:R-:W-:Y:S01]  /*0b90*/  IMAD.IADD R2, R5, 0x1, -R2 ;  /* 0x0000000105027824 */ /* 0x000fe200078e0a02 */
[----:B------:R-:W-:Y:S01]  /*0ba0*/  LOP3.LUT R9, R9, 0xfffffff8, RZ, 0xc0, !PT ;  /* 0xfffffff809097812 */ /* 0x000fe200078ec0ff */
[----:B------:R-:W-:Y:S01]  /*0bb0*/  IMAD.IADD R18, R10, 0x1, -R18 ;  /* 0x000000010a127824 */ /* 0x000fe200078e0a12 */
[----:B------:R-:W-:Y:S01]  /*0bc0*/  LEA.HI R4, R4, R4, RZ, 0x1 ;  /* 0x0000000404047211 */ /* 0x000fe200078f08ff */
[----:B------:R-:W-:Y:S01]  /*0bd0*/  IMAD R155, R2, 0x8, R3 ;  /* 0x00000008029b7824 */ /* 0x000fe200078e0203 */
[----:B------:R-:W-:Y:S01]  /*0be0*/  SHF.R.S32.HI R7, RZ, 0x5, R7 ;  /* 0x00000005ff077819 */ /* 0x000fe20000011407 */
[----:B------:R-:W-:Y:S01]  /*0bf0*/  IMAD.IADD R8, R8, 0x1, -R9 ;  /* 0x0000000108087824 */ /* 0x000fe200078e0a09 */
[C---:B------:R-:W-:Y:S01]  /*0c00*/  LEA.HI R3, R18.reuse, R18, RZ, 0x1 ;  /* 0x0000001212037211 */ /* 0x040fe200078f08ff */
[----:B------:R-:W-:Y:S01]  /*0c10*/  IMAD.SHL.U32 R2, R18, 0x8, RZ ;  /* 0x0000000812027824 */ /* 0x000fe200078e00ff */
[----:B------:R-:W-:Y:S01]  /*0c20*/  LOP3.LUT R5, R6, 0x7ffffffc, RZ, 0xc0, !PT ;  /* 0x7ffffffc06057812 */ /* 0x000fe200078ec0ff */
[----:B------:R-:W-:Y:S01]  /*0c30*/  IMAD R4, R4, -0x3, R23 ;  /* 0xfffffffd04047824 */ /* 0x000fe200078e0217 */
[----:B------:R-:W-:Y:S01]  /*0c40*/  LOP3.LUT R3, R3, 0x1ffffffe, RZ, 0xc0, !PT ;  /* 0x1ffffffe03037812 */ /* 0x000fe200078ec0ff */
[----:B------:R-:W-:Y:S01]  /*0c50*/  IMAD R7, R7, 0x10, R8 ;  /* 0x0000001007077824 */ /* 0x000fe200078e0208 */
[----:B------:R-:W-:Y:S01]  /*0c60*/  SHF.R.S32.HI R19, RZ, 0x2, R0 ;  /* 0x00000002ff137819 */ /* 0x000fe20000011400 */
[----:B------:R-:W-:-:S02]  /*0c70*/  VIADD R16, R2, 0x20 ;  /* 0x0000002002107836 */ /* 0x000fc40000000000 */
[----:B------:R-:W-:Y:S02]  /*0c80*/  VIADD R17, R2, 0x40 ;  /* 0x0000004002117836 */ /* 0x000fe40000000000 */
[----:B------:R-:W-:Y:S01]  /*0c90*/  IMAD.MOV.U32 R6, RZ, RZ, -0x2 ;  /* 0xfffffffeff067424 */ /* 0x000fe200078e00ff */
[----:B------:R-:W-:Y:S01]  /*0ca0*/  SHF.R.S32.HI R157, RZ, 0x1f, R16 ;  /* 0x0000001fff9d7819 */ /* 0x000fe20000011410 */
[----:B------:R-:W-:Y:S01]  /*0cb0*/  IMAD.IADD R5, R22, 0x1, -R5 ;  /* 0x0000000116057824 */ /* 0x000fe200078e0a05 */
[----:B------:R-:W-:Y:S01]  /*0cc0*/  SHF.R.S32.HI R156, RZ, 0x1f, R17 ;  /* 0x0000001fff9c7819 */ /* 0x000fe20000011411 */
[----:B------:R-:W-:Y:S02]  /*0cd0*/  IMAD R152, R4, 0x40, R7 ;  /* 0x0000004004987824 */ /* 0x000fe400078e0207 */
[----:B------:R-:W-:Y:S02]  /*0ce0*/  IMAD.IADD R3, R18, 0x1, -R3 ;  /* 0x0000000112037824 */ /* 0x000fe400078e0a03 */
[----:B------:R-:W-:-:S02]  /*0cf0*/  IMAD R153, R5, R6, 0x80 ;  /* 0x0000008005997424 */ /* 0x000fc400078e0206 */
[----:B------:R-:W-:-:S07]  /*0d00*/  IMAD R154, R3, 0x8, R152 ;  /* 0x00000008039a7824 */ /* 0x000fce00078e0298 */
.L_x_10695:
[----:B01--45:R-:W0:Y:S01]  /*0d10*/  LDC.64 R4, c[0x0][0xc88] ;  /* 0x00032200ff047b82 */ /* 0x033e220000000a00 */
[----:B------:R-:W-:Y:S01]  /*0d20*/  ULDC.64 UR6, c[0x0][0x990] ;  /* 0x0002640000067ab9 */ /* 0x000fe20000000a00 */
[----:B------:R-:W-:Y:S01]  /*0d30*/  ULDC.64 UR8, c[0x0][0x998] ;  /* 0x0002660000087ab9 */ /* 0x000fe20000000a00 */
[----:B0-----:R-:W-:-:S06]  /*0d40*/  IMAD.WIDE R4, R47, 0x4, R4 ;  /* 0x000000042f047825 */ /* 0x001fcc00078e0204 */
[----:B--2---:R-:W2:Y:S01]  /*0d50*/  LDG.E R4, desc[UR50][R4.64] ;  /* 0x0000003204047981 */ /* 0x004ea2000c1e1900 */
        /* <DEDUP_REMOVED lines=43> */
[----:B---3--:R-:W-:Y:S01]  /*1010*/  IMAD.U32 R8, RZ, RZ, UR6 ;  /* 0x00000006ff087e24 */ /* 0x008fe2000f8e00ff */
        /* <DEDUP_REMOVED lines=19> */
[----:B0-----:R-:W-:Y:S01]  /*1150*/  IMAD.MOV.U32 R8, RZ, RZ, RZ ;  /* 0x000000ffff087224 */ /* 0x001fe200078e00ff */
[----:B------:R-:W-:Y:S01]  /*1160*/  UMOV UR47, URZ ;  /* 0x0000003f002f7c82 */ /* 0x000fe20008000000 */
[----:B------:R-:W-:Y:S01]  /*1170*/  ULDC UR6, c[0x0][0x2f0] ;  /* 0x0000bc0000067ab9 */ /* 0x000fe20000000800 */
[----:B------:R-:W-:Y:S01]  /*1180*/  UISETP.NE.AND.EX UP0, UPT, UR7, URZ, UPT, UP0 ;  /* 0x0000003f0700728c */ /* 0x000fe2000bf05300 */
[----:B------:R-:W-:Y:S01]  /*1190*/  IMAD.MOV.U32 R135, RZ, RZ, RZ ;  /* 0x000000ffff877224 */ /* 0x000fe200078e00ff */
        /* <DEDUP_REMOVED lines=20> */
[----:B--2---:R-:W-:Y:S01]  /*12e0*/  FMUL.FTZ R0, R3, R0 ;  /* 0x0000000003007220 */ /* 0x004fe20000410000 */
[----:B------:R-:W-:-:S03]  /*12f0*/  IMAD.MOV.U32 R3, RZ, RZ, RZ ;  /* 0x000000ffff037224 */ /* 0x000fc600078e00ff */
[----:B------:R-:W-:Y:S01]  /*1300*/  FMUL.FTZ R0, R0, UR7 ;  /* 0x0000000700007c20 */ /* 0x000fe20008410000 */
[----:B---3--:R-:W-:-:S04]  /*1310*/  @P0 R2UR UR47, R4 ;  /* 0x00000000042f02ca */ /* 0x008fc800000e0000 */
[----:B------:R-:W-:Y:S02]  /*1320*/  R2UR UR44, R0 ;  /* 0x00000000002c72ca */ /* 0x000fe400000e0000 */
[----:B----4-:R-:W-:Y:S02]  /*1330*/  @P1 R2UR UR4, R6 ;  /* 0x00000000060412ca */ /* 0x010fe400000e0000 */
[----:B------:R-:W-:Y:S02]  /*1340*/  CS2R R6, SRZ ;  /* 0x0000000000067805 */ /* 0x000fe4000001ff00 */
        /* <DEDUP_REMOVED lines=15> */
.L_x_10658:
[----:B------:R-:W-:Y:S01]  /*1440*/  UIADD3 UR47, -UR47, UR4, URZ ;  /* 0x000000042f2f7290 */ /* 0x000fe2000fffe13f */
[----:B------:R-:W-:Y:S01]  /*1450*/  CS2R R52, SRZ ;  /* 0x0000000000347805 */ /* 0x000fe2000001ff00 */
[----:B------:R-:W-:Y:S01]  /*1460*/  UMOV UR46, UR40 ;  /* 0x00000028002e7c82 */ /* 0x000fe20008000000 */
[----:B------:R-:W-:Y:S01]  /*1470*/  CS2R R54, SRZ ;  /* 0x0000000000367805 */ /* 0x000fe2000001ff00 */
[----:B------:R-:W-:Y:S01]  /*1480*/  UISETP.GE.AND UP0, UPT, UR47, 0x1, UPT ;  /* 0x000000012f00788c */ /* 0x000fe2000bf06270 */
[----:B------:R-:W-:Y:S01]  /*1490*/  CS2R R56, SRZ ;  /* 0x0000000000387805 */ /* 0x000fe2000001ff00 */
[----:B------:R-:W-:Y:S01]  /*14a0*/  UIADD3 UR4, UR47, 0x7f, URZ ;  /* 0x0000007f2f047890 */ /* 0x000fe2000fffe03f */
[----:B------:R-:W-:Y:S02]  /*14b0*/  CS2R R58, SRZ ;  /* 0x00000000003a7805 */ /* 0x000fe4000001ff00 */
[----:B------:R-:W-:Y:S02]  /*14c0*/  CS2R R60, SRZ ;  /* 0x00000000003c7805 */ /* 0x000fe4000001ff00 */
[----:B------:R-:W-:-:S02]  /*14d0*/  CS2R R62, SRZ ;  /* 0x00000000003e7805 */ /* 0x000fc4000001ff00 */
[----:B------:R-:W-:Y:S01]  /*14e0*/  PLOP3.LUT P1, PT, PT, PT, UP0, 0x80, 0x0 ;  /* 0x000000000000781c */ /* 0x000fe20003f2f008 */
[----:B------:R-:W-:Y:S01]  /*14f0*/  USHF.R.S32.HI UR5, URZ, 0x1f, UR4 ;  /* 0x0000001f3f057899 */ /* 0x000fe20008011404 */
[----:B------:R-:W-:-:S03]  /*1500*/  IMAD.MOV.U32 R64, RZ, RZ, RZ ;  /* 0x000000ffff407224 */ /* 0x000fc600078e00ff */
[----:B------:R-:W-:-:S08]  /*1510*/  ULEA.HI UR49, UR5, UR4, URZ, 0x7 ;  /* 0x0000000405317291 */ /* 0x000fd0000f8f383f */
[----:B------:R-:W-:Y:S05]  /*1520*/  @!P1 BRA `(.L_x_10659) ;  /* 0x0000004800589947 */ /* 0x000fea0003800000 */
[----:B------:R-:W0:Y:S01]  /*1530*/  SHFL.IDX PT, R0, R23, RZ, 0x1f ;  /* 0x00001fff17007589 */ /* 0x000e2200000e0000 */
[----:B------:R-:W1:Y:S01]  /*1540*/  S2UR UR48, SR_CgaCtaId ;  /* 0x00000000003079c3 */ /* 0x000e620000008800 */
[----:B------:R-:W-:Y:S01]  /*1550*/  UMOV UR52, 0x400 ;  /* 0x0000040000347882 */ /* 0x000fe20000000000 */
[----:B------:R-:W-:Y:S01]  /*1560*/  USHF.R.S32.HI UR49, URZ, 0x7, UR49 ;  /* 0x000000073f317899 */ /* 0x000fe20008011431 */
[----:B0-----:R-:W-:Y:S01]  /*1570*/  R2UR UR6, R0 ;  /* 0x00000000000672ca */ /* 0x001fe200000e0000 */
[----:B-1----:R-:W-:-:S12]  /*1580*/  ULEA UR52, UR48, UR52, 0x18 ;  /* 0x0000003430347291 */ /* 0x002fd8000f8ec03f */
[----:B------:R-:W-:Y:S02]  /*1590*/  UIMAD.WIDE UR4, UR6, 0x55555556, URZ ;  /* 0x55555556060478a5 */ /* 0x000fe4000f8e023f */
[----:B------:R-:W-:Y:S02]  /*15a0*/  UIADD3 UR4, UR52, 0xf000, URZ ;  /* 0x0000f00034047890 */ /* 0x000fe4000fffe03f */
[----:B------:R-:W-:Y:S02]  /*15b0*/  ULEA.HI UR5, UR5, UR5, URZ, 0x1 ;  /* 0x0000000505057291 */ /* 0x000fe4000f8f083f */
[----:B------:R-:W-:Y:S02]  /*15c0*/  ULOP3.LUT UP0, URZ, UR4, 0x3ff, URZ, 0xc0, !UPT ;  /* 0x000003ff043f7892 */ /* 0x000fe4000f80c03f */
[----:B------:R-:W-:-:S04]  /*15d0*/  UIMAD UR5, UR5, -0x3, UR6 ;  /* 0xfffffffd050578a4 */ /* 0x000fc8000f8e0206 */
[----:B------:R-:W-:Y:S01]  /*15e0*/  PLOP3.LUT P0, PT, PT, PT, UP0, 0x80, 0x0 ;  /* 0x000000000000781c */ /* 0x000fe20003f0f008 */
[----:B------:R-:W-:-:S04]  /*15f0*/  ULEA UR5, UR5, UR4, 0xb ;  /* 0x0000000405057291 */ /* 0x000fc8000f8e583f */
[----:B------:R-:W-:-:S04]  /*1600*/  USHF.R.U32.HI UR5, URZ, 0x4, UR5 ;  /* 0x000000043f057899 */ /* 0x000fc80008011605 */
[----:B------:R-:W-:-:S04]  /*1610*/  ULOP3.LUT UR53, UR5, 0x3fff, URZ, 0xc0, !UPT ;  /* 0x00003fff05357892 */ /* 0x000fc8000f8ec03f */
[----:B------:R-:W-:Y:S08]  /*1620*/  @!P0 BRA `(.L_x_10660) ;  /* 0x0000000000408947 */ /* 0x000ff00003800000 */
        /* <DEDUP_REMOVED lines=16> */
.L_x_10660:
        /* <DEDUP_REMOVED lines=9> */
.L_x_10797:
[----:B------:R-:W-:Y:S05]  /*17c0*/  @!P0 BRA `(.L_x_10662) ;  /* 0x0000000000048947 */ /* 0x000fea0003800000 */
[----:B------:R-:W-:Y:S01]  /*17d0*/  BPT.TRAP 0x1 ;  /* 0x000000040000795c */ /* 0x000fe20000300000 */
.L_x_10662:
[----:B0-----:R-:W-:Y:S02]  /*17e0*/  IMAD.U32 R3, RZ, RZ, UR38 ;  /* 0x00000026ff037e24 */ /* 0x001fe4000f8e00ff */
[----:B------:R-:W-:-:S03]  /*17f0*/  IMAD.U32 R0, RZ, RZ, UR37 ;  /* 0x00000025ff007e24 */ /* 0x000fc6000f8e00ff */
[----:B------:R-:W-:Y:S02]  /*1800*/  LEA R3, R3, UR52, 0x3 ;  /* 0x0000003403037c11 */ /* 0x000fe4000f8e18ff */
[----:B------:R-:W-:-:S04]  /*1810*/  SHF.L.U32 R0, R0, 0x1f, RZ ;  /* 0x0000001f00007819 */ /* 0x000fc800000006ff */
[----:B------:R0:W1:Y:S01]  /*1820*/  SYNCS.PHASECHK.TRANS64.TRYWAIT P1, [R3+URZ+0x19c30], R0 ;  /* 0x019c3000030075a7 */ /* 0x000062000802017f */
[----:B------:R-:W-:Y:S05]  /*1830*/  @!P0 BRA `(.L_x_10663) ;  /* 0x0000000000048947 */ /* 0x000fea0003800000 */
[----:B------:R-:W-:Y:S01]  /*1840*/  BPT.TRAP 0x1 ;  /* 0x000000040000795c */ /* 0x000fe20000300000 */
.L_x_10663:
[----:B------:R-:W-:Y:S01]  /*1850*/  IMAD.MOV.U32 R135, RZ, RZ, RZ ;  /* 0x000000ffff877224 */ /* 0x000fe200078e00ff */
[----:B-1----:R-:W-:Y:S06]  /*1860*/  @P1 BRA `(.L_x_10664) ;  /* 0x0000000000081947 */ /* 0x002fec0003800000 */
[----:B------:R-:W1:Y:S02]  /*1870*/  SYNCS.PHASECHK.TRANS64.TRYWAIT P1, [R3+URZ+0x19c30], R0 ;  /* 0x019c3000030075a7 */ /* 0x000e64000802017f */
[----:B-1----:R-:W-:Y:S05]  /*1880*/  @!P1 BRA `(.L_x_10665) ;  /* 0x000000c000589947 */ /* 0x002fea0003800000 */
.L_x_10664:
        /* <DEDUP_REMOVED lines=28> */
.L_x_10666:
        /* <DEDUP_REMOVED lines=288> */
[----:B------:R-:W0:Y:S01]  /*2c50*/  MUFU.EX2 R29, R29 ;  /* 0x0000001d001d7308 */ /* 0x000e220000000800 */
[----:B------:R-:W1:Y:S07]  /*2c60*/  SHFL.BFLY PT, R60, R57, 0x1, 0x1f ;  /* 0x0c201f00393c7f89 */ /* 0x000e6e00000e0000 */
[----:B------:R-:W-:Y:S08]  /*2c70*/  MUFU.EX2 R32, R32 ;  /* 0x0000002000207308 */ /* 0x000ff00000000800 */
[----:B------:R-:W-:Y:S01]  /*2c80*/  MUFU.EX2 R33, R33 ;  /* 0x0000002100217308 */ /* 0x000fe20000000800 */
[----:B0-----:R-:W-:-:S04]  /*2c90*/  F2FP.SATFINITE.E4M3.F32.PACK_AB_MERGE_C R142, R29, R28, RZ ;  /* 0x0000001c1d8e723e */ /* 0x001fc800048070ff */
[----:B------:R-:W-:-:S03]  /*2ca0*/  F2FP.SATFINITE.E4M3.F32.PACK_AB_MERGE_C R142, R25, R24, R142 ;  /* 0x00000018198e723e */ /* 0x000fc6000480708e */
[----:B------:R-:W-:Y:S01]  /*2cb0*/  MUFU.EX2 R36, R36 ;  /* 0x0000002400247308 */ /* 0x000fe20000000800 */
[----:B-1----:R-:W-:Y:S01]  /*2cc0*/  FMNMX.FTZ R5, R57, R60, !PT ;  /* 0x0000003c39057209 */ /* 0x002fe20007810000 */
[--C-:B------:R-:W-:Y:S01]  /*2cd0*/  FFMA.FTZ R57, R81, UR44, -R12.reuse ;  /* 0x0000002c51397c23 */ /* 0x100fe2000801080c */
[----:B------:R-:W-:-:S02]  /*2ce0*/  FFMA.FTZ R60, R84, UR44, -R12 ;  /* 0x0000002c543c7c23 */ /* 0x000fc4000801080c */
[C---:B------:R-:W-:Y:S01]  /*2cf0*/  FSETP.NEU.FTZ.AND P1, PT, R5.reuse, -INF , PT ;  /* 0xff8000000500780b */ /* 0x040fe20003f3d000 */
[----:B------:R-:W-:-:S02]  /*2d00*/  FFMA.FTZ R64, R5, R64, -8 ;  /* 0xc100000005407423 */ /* 0x000fc40000010040 */
[----:B------:R-:W-:Y:S03]  /*2d10*/  MUFU.EX2 R41, R41 ;  /* 0x0000002900297308 */ /* 0x000fe60000000800 */
[----:B------:R-:W-:-:S02]  /*2d20*/  FSEL R64, R64, RZ, P1 ;  /* 0x000000ff40407208 */ /* 0x000fc40000800000 */
        /* <DEDUP_REMOVED lines=13> */
[----:B------:R-:W-:Y:S01]  /*2e00*/  FADD.FTZ R51, R4, R7 ;  /* 0x0000000704337221 */ /* 0x000fe20000010000 */
[----:B------:R-:W-:-:S01]  /*2e10*/  FFMA.FTZ R39, R39, UR44, -R64 ;  /* 0x0000002c27277c23 */ /* 0x000fc20008010840 */
[--C-:B------:R-:W-:Y:S01]  /*2e20*/  FFMA.FTZ R68, R46, UR44, -R64.reuse ;  /* 0x0000002c2e447c23 */ /* 0x100fe20008010840 */
[----:B------:R-:W-:-:S01]  /*2e30*/  FFMA.FTZ R46, R58, UR44, -R64 ;  /* 0x0000002c3a2e7c23 */ /* 0x000fc20008010840 */
[----:B------:R-:W0:Y:S01]  /*2e40*/  MUFU.EX2 R27, R27 ;  /* 0x0000001b001b7308 */ /* 0x000e220000000800 */
[----:B------:R-:W-:-:S01]  /*2e50*/  FADD.FTZ R58, R6, R51 ;  /* 0x00000033063a7221 */ /* 0x000fc20000010000 */
[--C-:B------:R-:W-:Y:S01]  /*2e60*/  FFMA.FTZ R34, R42, UR44, -R64.reuse ;  /* 0x0000002c2a227c23 */ /* 0x100fe20008010840 */
[----:B------:R-:W-:-:S01]  /*2e70*/  FFMA.FTZ R42, R50, UR44, -R64 ;  /* 0x0000002c322a7c23 */ /* 0x000fc20008010840 */
[----:B------:R-:W-:Y:S01]  /*2e80*/  FFMA.FTZ R50, R66, UR44, -R64 ;  /* 0x0000002c42327c23 */ /* 0x000fe20008010840 */
[----:B------:R-:W-:-:S01]  /*2e90*/  FADD.FTZ R51, R9, R58 ;  /* 0x0000003a09337221 */ /* 0x000fc20000010000 */
        /* <DEDUP_REMOVED lines=11> */
[----:B------:R-:W-:-:S01]  /*2f50*/  FADD.FTZ R58, R10, R51 ;  /* 0x000000330a3a7221 */ /* 0x000fc20000010000 */
[--C-:B------:R-:W-:Y:S01]  /*2f60*/  FFMA.FTZ R51, R74, UR44, -R64.reuse ;  /* 0x0000002c4a337c23 */ /* 0x100fe20008010840 */
[----:B------:R-:W-:-:S01]  /*2f70*/  FFMA.FTZ R75, R75, UR44, -R64 ;  /* 0x0000002c4b4b7c23 */ /* 0x000fc20008010840 */
[--C-:B------:R-:W-:Y:S01]  /*2f80*/  FFMA.FTZ R78, R78, UR44, -R64.reuse ;  /* 0x0000002c4e4e7c23 */ /* 0x100fe20008010840 */
[----:B------:R-:W-:-:S01]  /*2f90*/  FFMA.FTZ R79, R79, UR44, -R64 ;  /* 0x0000002c4f4f7c23 */ /* 0x000fc20008010840 */
[--C-:B------:R-:W-:Y:S01]  /*2fa0*/  FFMA.FTZ R82, R82, UR44, -R64.reuse ;  /* 0x0000002c52527c23 */ /* 0x100fe20008010840 */
[----:B------:R-:W-:-:S01]  /*2fb0*/  FFMA.FTZ R83, R83, UR44, -R64 ;  /* 0x0000002c53537c23 */ /* 0x000fc20008010840 */
[----:B------:R-:W3:Y:S01]  /*2fc0*/  MUFU.EX2 R26, R26 ;  /* 0x0000001a001a7308 */ /* 0x000ee20000000800 */
[----:B------:R-:W-:-:S07]  /*2fd0*/  FFMA.FTZ R86, R86, UR44, -R64 ;  /* 0x0000002c56567c23 */ /* 0x000fce0008010840 */
[----:B------:R4:W-:Y:S08]  /*2fe0*/  MUFU.EX2 R69, R47 ;  /* 0x0000002f00457308 */ /* 0x0009f00000000800 */
[----:B------:R-:W5:Y:S01]  /*2ff0*/  MUFU.EX2 R31, R31 ;  /* 0x0000001f001f7308 */ /* 0x000f620000000800 */
[----:B----4-:R-:W-:-:S01]  /*3000*/  FFMA.FTZ R47, R59, UR44, -R64 ;  /* 0x0000002c3b2f7c23 */ /* 0x010fc20008010840 */
[----:B0-----:R-:W-:Y:S01]  /*3010*/  FADD.FTZ R59, R12, R27 ;  /* 0x0000001b0c3b7221 */ /* 0x001fe20000010000 */
[----:B------:R-:W-:-:S03]  /*3020*/  FFMA.FTZ R64, R87, UR44, -R64 ;  /* 0x0000002c57407c23 */ /* 0x000fc60008010840 */
[----:B-1----:R-:W-:Y:S01]  /*3030*/  FADD.FTZ R72, R30, R59 ;  /* 0x0000003b1e487221 */ /* 0x002fe20000010000 */
[C---:B--2---:R-:W-:Y:S01]  /*3040*/  F2FP.SATFINITE.E4M3.F32.PACK_AB_MERGE_C R30, R65.reuse, R30, RZ ;  /* 0x0000001e411e723e */ /* 0x044fe200048070ff */
[----:B------:R-:W0:Y:S02]  /*3050*/  MUFU.EX2 R38, R38 ;  /* 0x0000002600267308 */ /* 0x000e240000000800 */
[----:B------:R-:W-:-:S01]  /*3060*/  FADD.FTZ R59, R65, R72 ;  /* 0x00000048413b7221 */ /* 0x000fc20000010000 */
[----:B------:R-:W-:-:S03]  /*3070*/  F2FP.SATFINITE.E4M3.F32.PACK_AB_MERGE_C R137, R27, R12, R30 ;  /* 0x0000000c1b89723e */ /* 0x000fc6000480701e */
[----:B---3--:R-:W-:Y:S02]  /*3080*/  FADD.FTZ R66, R26, R59 ;  /* 0x0000003b1a427221 */ /* 0x008fe40000010000 */
[----:B------:R-:W1:Y:S02]  /*3090*/  MUFU.EX2 R39, R39 ;  /* 0x0000002700277308 */ /* 0x000e640000000800 */
[----:B-----5:R-:W-:-:S06]  /*30a0*/  FADD.FTZ R59, R31, R66 ;  /* 0x000000421f3b7221 */ /* 0x020fcc0000010000 */
        /* <DEDUP_REMOVED lines=14> */
[----:B------:R-:W2:Y:S02]  /*3190*/  MUFU.EX2 R42, R42 ;  /* 0x0000002a002a7308 */ /* 0x000ea40000000800 */
[----:B------:R-:W-:-:S04]  /*31a0*/  FADD.FTZ R9, R25, R58 ;  /* 0x0000003a19097221 */ /* 0x000fc80000010000 */
[----:B------:R-:W-:Y:S02]  /*31b0*/  FADD.FTZ R10, R28, R9 ;  /* 0x000000091c0a7221 */ /* 0x000fe40000010000 */
[----:B------:R-:W3:Y:S02]  /*31c0*/  MUFU.EX2 R43, R43 ;  /* 0x0000002b002b7308 */ /* 0x000ee40000000800 */
[----:B------:R-:W-:-:S04]  /*31d0*/  FADD.FTZ R29, R29, R10 ;  /* 0x0000000a1d1d7221 */ /* 0x000fc80000010000 */
[----:B------:R-:W-:Y:S02]  /*31e0*/  FADD.FTZ R10, R32, R29 ;  /* 0x0000001d200a7221 */ /* 0x000fe40000010000 */
[----:B------:R0:W-:Y:S08]  /*31f0*/  MUFU.EX2 R3, R67 ;  /* 0x0000004300037308 */ /* 0x0001f00000000800 */
[----:B------:R-:W4:Y:S01]  /*3200*/  MUFU.EX2 R54, R54 ;  /* 0x0000003600367308 */ /* 0x000f220000000800 */
[----:B0-----:R-:W-:-:S04]  /*3210*/  FADD.FTZ R67, R35, R66 ;  /* 0x0000004223437221 */ /* 0x001fc80000010000 */
[----:B-1----:R-:W-:Y:S01]  /*3220*/  FADD.FTZ R66, R68, R67 ;  /* 0x0000004344427221 */ /* 0x002fe20000010000 */
[C---:B------:R-:W-:Y:S02]  /*3230*/  F2FP.SATFINITE.E4M3.F32.PACK_AB_MERGE_C R68, R69.reuse, R68, RZ ;  /* 0x000000444544723e */ /* 0x040fe400048070ff */
[----:B------:R-:W0:Y:S01]  /*3240*/  MUFU.EX2 R55, R55 ;  /* 0x0000003700377308 */ /* 0x000e220000000800 */
[----:B------:R-:W-:-:S01]  /*3250*/  FADD.FTZ R67, R69, R66 ;  /* 0x0000004245437221 */ /* 0x000fc20000010000 */
[----:B------:R-:W-:-:S03]  /*3260*/  F2FP.SATFINITE.E4M3.F32.PACK_AB_MERGE_C R141, R35, R34, R68 ;  /* 0x00000022238d723e */ /* 0x000fc60004807044 */
[----:B--2---:R-:W-:-:S03]  /*3270*/  FADD.FTZ R66, R42, R67 ;  /* 0x000000432a427221 */ /* 0x004fc60000010000 */
[----:B------:R-:W1:Y:S01]  /*3280*/  MUFU.EX2 R46, R46 ;  /* 0x0000002e002e7308 */ /* 0x000e620000000800 */
[----:B---3--:R-:W-:-:S04]  /*3290*/  FADD.FTZ R13, R43, R66 ;  /* 0x000000422b0d7221 */ /* 0x008fc80000010000 */
[----:B----4-:R-:W-:-:S03]  /*32a0*/  FADD.FTZ R20, R54, R13 ;  /* 0x0000000d36147221 */ /* 0x010fc60000010000 */
[----:B------:R-:W2:Y:S01]  /*32b0*/  MUFU.EX2 R47, R47 ;  /* 0x0000002f002f7308 */ /* 0x000ea20000000800 */
[----:B0-----:R-:W-:-:S01]  /*32c0*/  FADD.FTZ R9, R55, R20 ;  /* 0x0000001437097221 */ /* 0x001fc20000010000 */
[----:B------:R-:W-:-:S04]  /*32d0*/  F2FP.SATFINITE.E4M3.F32.PACK_AB_MERGE_C R54, R55, R54, RZ ;  /* 0x000000363736723e */ /* 0x000fc800048070ff */
[----:B------:R-:W-:Y:S02]  /*32e0*/  F2FP.SATFINITE.E4M3.F32.PACK_AB_MERGE_C R143, R43, R42, R54 ;  /* 0x0000002a2b8f723e */ /* 0x000fe40004807036 */
        /* <DEDUP_REMOVED lines=11> */
[----:B0-----:R-:W-:-:S07]  /*33a0*/  FADD.FTZ R4, R62, R13 ;  /* 0x0000000d3e047221 */ /* 0x001fce0000010000 */
[----:B------:R-:W0:Y:S01]  /*33b0*/  MUFU.EX2 R40, R40 ;  /* 0x0000002800287308 */ /* 0x000e220000000800 */
[C---:B-1----:R-:W-:Y:S01]  /*33c0*/  F2FP.SATFINITE.E4M3.F32.PACK_AB_MERGE_C R62, R63.reuse, R62, RZ ;  /* 0x0000003e3f3e723e */ /* 0x042fe200048070ff */
[----:B------:R-:W-:-:S03]  /*33d0*/  FADD.FTZ R63, R63, R4 ;  /* 0x000000043f3f7221 */ /* 0x000fc60000010000 */
[----:B------:R-:W-:-:S03]  /*33e0*/  F2FP.SATFINITE.E4M3.F32.PACK_AB_MERGE_C R145, R47, R46, R62 ;  /* 0x0000002e2f91723e */ /* 0x000fc6000480703e */
        /* <DEDUP_REMOVED lines=85> */
.L_x_10678:
[----:B------:R-:W-:-:S04]  /*3940*/  UISETP.NE.AND UP0, UPT, UR19, 0x1, UPT ;  /* 0x000000011300788c */ /* 0x000fc8000bf05270 */
[----:B------:R-:W-:-:S04]  /*3950*/  USEL UR37, URZ, 0x1, UP0 ;  /* 0x000000013f257887 */ /* 0x000fc80008000000 */
[----:B------:R-:W-:Y:S01]  /*3960*/  ULOP3.LUT UR37, UR18, UR37, URZ, 0x3c, !UPT ;  /* 0x0000002512257292 */ /* 0x000fe2000f8e3c3f */
[----:B------:R-:W-:Y:S11]  /*3970*/  @!P0 BRA `(.L_x_10668) ;  /* 0x0000000000048947 */ /* 0x000ff60003800000 */
[----:B------:R-:W-:Y:S01]  /*3980*/  BPT.TRAP 0x1 ;  /* 0x000000040000795c */ /* 0x000fe20000300000 */
.L_x_10668:
        /* <DEDUP_REMOVED lines=12> */
.L_x_10669:
[----:B-1----:R-:W-:Y:S05]  /*3a50*/  @P1 BRA `(.L_x_10670) ;  /* 0x0000000000081947 */ /* 0x002fea0003800000 */
[----:B------:R-:W1:Y:S02]  /*3a60*/  SYNCS.PHASECHK.TRANS64.TRYWAIT P1, [UR20+0x19c30], R0 ;  /* 0x019c3000ff0075a7 */ /* 0x000e640008020154 */
[----:B-1----:R-:W-:Y:S05]  /*3a70*/  @!P1 BRA `(.L_x_10671) ;  /* 0x0000009c00f09947 */ /* 0x002fea0003800000 */
.L_x_10670:
        /* <DEDUP_REMOVED lines=17> */
.L_x_10672:
[----:B------:R-:W-:Y:S01]  /*3b90*/  ULEA UR11, UR19, UR21, 0x3 ;  /* 0x00000015130b7291 */ /* 0x000fe2000f8e183f */
[----:B01----:R-:W-:-:S05]  /*3ba0*/  IMAD.U32 R0, RZ, RZ, UR18 ;  /* 0x00000012ff007e24 */ /* 0x003fca000f8e00ff */
[----:B------:R-:W-:-:S04]  /*3bb0*/  SHF.L.U32 R0, R0, 0x1f, RZ ;  /* 0x0000001f00007819 */ /* 0x000fc800000006ff */
[----:B------:R0:W1:Y:S01]  /*3bc0*/  SYNCS.PHASECHK.TRANS64.TRYWAIT P1, [UR11+0x19c50], R0 ;  /* 0x019c5000ff0075a7 */ /* 0x000062000802014b */
[----:B------:R-:W-:Y:S05]  /*3bd0*/  @!P0 BRA `(.L_x_10673) ;  /* 0x0000000000048947 */ /* 0x000fea0003800000 */
[----:B------:R-:W-:Y:S01]  /*3be0*/  BPT.TRAP 0x1 ;  /* 0x000000040000795c */ /* 0x000fe20000300000 */
.L_x_10673:
[----:B-1----:R-:W-:Y:S05]  /*3bf0*/  @P1 BRA `(.L_x_10674) ;  /* 0x0000000000081947 */ /* 0x002fea0003800000 */
[----:B------:R-:W1:Y:S02]  /*3c00*/  SYNCS.PHASECHK.TRANS64.TRYWAIT P1, [UR11+0x19c50], R0 ;  /* 0x019c5000ff0075a7 */ /* 0x000e64000802014b */
[----:B-1----:R-:W-:Y:S05]  /*3c10*/  @!P1 BRA `(.L_x_10675) ;  /* 0x0000009c00a09947 */ /* 0x002fea0003800000 */
.L_x_10674:
        /* <DEDUP_REMOVED lines=27> */
.L_x_10676:
        /* <DEDUP_REMOVED lines=279> */
.L_x_10677:
        /* <DEDUP_REMOVED lines=91> */
.L_x_10667:
[----:B------:R-:W-:Y:S06]  /*54f0*/  BAR.ARV 0x8, 0x200 ;  /* 0x0208000000007b1d */ /* 0x000fec0000002000 */
[----:B------:R-:W-:Y:S05]  /*5500*/  @!P0 BRA `(.L_x_10679) ;  /* 0x0000000000048947 */ /* 0x000fea0003800000 */
[----:B------:R-:W-:Y:S01]  /*5510*/  BPT.TRAP 0x1 ;  /* 0x000000040000795c */ /* 0x000fe20000300000 */
.L_x_10679:
        /* <DEDUP_REMOVED lines=9> */
.L_x_10680:
[----:B-1----:R-:W-:Y:S05]  /*55b0*/  @P1 BRA `(.L_x_10681) ;  /* 0x0000000000081947 */ /* 0x002fea0003800000 */
[----:B------:R-:W1:Y:S02]  /*55c0*/  SYNCS.PHASECHK.TRANS64.TRYWAIT P1, [UR14+0x19c50], R6 ;  /* 0x019c5006ff0075a7 */ /* 0x000e64000802014e */
[----:B-1----:R-:W-:Y:S05]  /*55d0*/  @!P1 BRA `(.L_x_10682) ;  /* 0x0000008400489947 */ /* 0x002fea0003800000 */
.L_x_10681:
        /* <DEDUP_REMOVED lines=9> */
[----:B------:R-:W-:-:S04]  /*5670*/  PLOP3.LUT P1, PT, PT, PT, UP0, 0x80, 0x0 ;  /* 0x000000000000781c */ /* 0x000fc80003f2f008 */
[----:B------:R-:W-:Y:S01]  /*5680*/  @UP0 ULDC.64 UR10, c[0x0][0x9c8] ;  /* 0x00027200000a0ab9 */ /* 0x000fe20000000a00 */
[----:B------:R-:W-:Y:S02]  /*5690*/  @UP0 USHF.R.S32.HI UR17, URZ, 0x1f, UR40 ;  /* 0x0000001f3f110899 */ /* 0x000fe40008011428 */
[----:B------:R-:W-:Y:S02]  /*56a0*/  @UP0 UIMAD UR6, UR43, UR10, URZ ;  /* 0x0000000a2b0602a4 */ /* 0x000fe4000f8e023f */
[----:B------:R-:W-:Y:S02]  /*56b0*/  @UP0 UIMAD.WIDE.U32 UR8, UR42, UR10, URZ ;  /* 0x0000000a2a0802a5 */ /* 0x000fe4000f8e003f */
[----:B------:R-:W-:Y:S02]  /*56c0*/  @UP0 UIMAD UR7, UR42, UR11, UR6 ;  /* 0x0000000b2a0702a4 */ /* 0x000fe4000f8e0206 */
[----:B------:R-:W-:Y:S02]  /*56d0*/  UIMAD UR6, UR38, 0x300, UR16 ;  /* 0x00000300260678a4 */ /* 0x000fe4000f8e0210 */
[----:B------:R-:W-:Y:S01]  /*56e0*/  @UP0 UIADD3 UR9, UR9, UR7, URZ ;  /* 0x0000000709090290 */ /* 0x000fe2000fffe03f */
[----:B------:R-:W-:-:S02]  /*56f0*/  @UP0 ULDC.64 UR12, c[0x0][0x9d0] ;  /* 0x00027400000c0ab9 */ /* 0x000fc40000000a00 */
[----:B------:R-:W-:Y:S01]  /*5700*/  UMOV UR7, 0x40000040 ;  /* 0x4000004000077882 */ /* 0x000fe20000000000 */
[----:B------:R-:W-:Y:S02]  /*5710*/  @UP0 UIMAD UR10, UR17, UR12, URZ ;  /* 0x0000000c110a02a4 */ /* 0x000fe4000f8e023f */
[----:B------:R-:W-:Y:S01]  /*5720*/  @UP0 UIMAD.WIDE.U32 UR8, UR40, UR12, UR8 ;  /* 0x0000000c280802a5 */ /* 0x000fe2000f8e0008 */
[----:B------:R-:W-:Y:S01]  /*5730*/  QGMMA.64x96x32.F32.E4M3.E4M3 R88, R136, gdesc[UR4], R88, gsb0 ;  /* 0x0160000488587df3 */ /* 0x000fe20008000858 */
        /* <DEDUP_REMOVED lines=8> */
[----:B------:R-:W-:-:S06]  /*57c0*/  UMOV UR11, 0x40000040 ;  /* 0x40000040000b7882 */ /* 0x000fcc0000000000 */
[----:B------:R-:W-:Y:S01]  /*57d0*/  UMOV UR10, UR4 ;  /* 0x00000004000a7c82 */ /* 0x000fe20008000000 */
[----:B------:R-:W-:Y:S02]  /*57e0*/  WARPGROUP.DEPBAR.LE gsb0, 0x0 ;  /* 0x00008000000079c5 */ /* 0x000fe40000010000 */
[----:B------:R-:W-:-:S06]  /*57f0*/  WARPGROUP.ARRIVE ;  /* 0x00000000000079c5 */ /* 0x000fcc0000000000 */
[----:B------:R-:W-:Y:S01]  /*5800*/  QGMMA.64x96x32.F32.E4M3.E4M3 R88, R140, gdesc[UR8], R88, gsb0 ;  /* 0x016000088c587df3 */ /* 0x000fe20008000858 */
[----:B------:R-:W-:Y:S01]  /*5810*/  UIADD3 UR4, UR6, 0x4, URZ ;  /* 0x0000000406047890 */ /* 0x000fe2000fffe03f */
[----:B------:R-:W-:-:S06]  /*5820*/  UMOV UR11, 0x40000040 ;  /* 0x40000040000b7882 */ /* 0x000fcc0000000000 */
[----:B------:R-:W-:Y:S01]  /*5830*/  UMOV UR10, UR4 ;  /* 0x00000004000a7c82 */ /* 0x000fe20008000000 */
[----:B------:R-:W1:Y:S01]  /*5840*/  SHFL.BFLY PT, R11, R4, 0x2, 0x1f ;  /* 0x0c401f00040b7f89 */ /* 0x000e6200000e0000 */
[----:B------:R-:W-:-:S03]  /*5850*/  UIADD3 UR6, UR6, 0x6, URZ ;  /* 0x0000000606067890 */ /* 0x000fc6000fffe03f */
[----:B------:R-:W3:Y:S01]  /*5860*/  SHFL.BFLY PT, R8, R3, 0x2, 0x1f ;  /* 0x0c401f0003087f89 */ /* 0x000ee200000e0000 */
[----:B------:R-:W-:Y:S01]  /*5870*/  UMOV UR7, 0x40000040 ;  /* 0x4000004000077882 */ /* 0x000fe20000000000 */
[----:B------:R-:W-:Y:S02]  /*5880*/  WARPGROUP.DEPBAR.LE gsb0, 0x0 ;  /* 0x00008000000079c5 */ /* 0x000fe40000010000 */
[----:B------:R-:W-:-:S06]  /*5890*/  WARPGROUP.ARRIVE ;  /* 0x00000000000079c5 */ /* 0x000fcc0000000000 */
[----:B------:R-:W-:Y:S01]  /*58a0*/  QGMMA.64x96x32.F32.E4M3.E4M3 R88, R144, gdesc[UR8], R88, gsb0 ;  /* 0x0160000890587df3 */ /* 0x000fe20008000858 */
        /* <DEDUP_REMOVED lines=13> */
[----:B------:R-:W-:Y:S02]  /*5980*/  WARPGROUP.DEPBAR.LE gsb0, 0x0 ;  /* 0x00008000000079c5 */ /* 0x000fe40000010000 */
[----:B------:R-:W-:-:S06]  /*5990*/  WARPGROUP.ARRIVE ;  /* 0x00000000000079c5 */ /* 0x000fcc0000000000 */
[----:B------:R-:W-:Y:S01]  /*59a0*/  QGMMA.64x96x32.F32.E4M3.E4M3 R88, R148, gdesc[UR4], R88, gsb0 ;  /* 0x0160000494587df3 */ /* 0x000fe20008000858 */
[----:B------:R-:W-:Y:S01]  /*59b0*/  FSETP.NE.FTZ.AND P1, PT, R13, RZ, PT ;  /* 0x000000ff0d00720b */ /* 0x000fe20003f35000 */
[----:B------:R-:W-:Y:S01]  /*59c0*/  IMAD.MOV.U32 R10, RZ, RZ, RZ ;  /* 0x000000ffff0a7224 */ /* 0x000fe200078e00ff */
        /* <DEDUP_REMOVED lines=18> */
.L_x_10683:
        /* <DEDUP_REMOVED lines=58> */
.L_x_10659:
        /* <DEDUP_REMOVED lines=40> */
[----:B------:R-:W-:Y:S02]  /*6110*/  SEL R28, R55, R52, P0 ;  /* 0x00000034371c7207 */ /* 0x000fe40000000000 */
[----:B------:R-:W-:Y:S02]  /*6120*/  F2FP.BF16.F32.PACK_AB R38, R37, R38 ;  /* 0x000000262526723e */ /* 0x000fe400000010ff */
[----:B------:R-:W-:-:S02]  /*6130*/  MOV R4, R0 ;  /* 0x0000000000047202 */ /* 0x000fc40000000f00 */
[----:B-1----:R-:W-:Y:S02]  /*6140*/  MOV R5, R39 ;  /* 0x0000002700057202 */ /* 0x002fe40000000f00 */
[----:B------:R-:W-:Y:S02]  /*6150*/  SEL R55, R52, R55, P0 ;  /* 0x0000003734377207 */ /* 0x000fe40000000000 */
[----:B------:R-:W-:Y:S01]  /*6160*/  SEL R52, R11, R6, P0 ;  /* 0x000000060b347207 */ /* 0x000fe20000000000 */
[----:B------:R-:W-:Y:S01]  /*6170*/  IMAD.WIDE R12, R155, 0x2, R4 ;  /* 0x000000029b0c7825 */ /* 0x000fe200078e0204 */
[----:B------:R-:W-:Y:S02]  /*6180*/  SEL R37, R6, R11, P0 ;  /* 0x0000000b06257207 */ /* 0x000fe40000000000 */
[----:B------:R-:W-:Y:S02]  /*6190*/  F2FP.BF16.F32.PACK_AB R35, R35, R36 ;  /* 0x000000242323723e */ /* 0x000fe400000010ff */
[----:B------:R-:W-:-:S02]  /*61a0*/  IADD3 R39, P5, R12, 0x20, RZ ;  /* 0x000000200c277810 */ /* 0x000fc40007fbe0ff */
[----:B------:R-:W-:Y:S02]  /*61b0*/  F2FP.BF16.F32.PACK_AB R32, R31, R32 ;  /* 0x000000201f20723e */ /* 0x000fe400000010ff */
[----:B------:R-:W-:Y:S02]  /*61c0*/  LOP3.LUT R6, R39, 0x180, RZ, 0xc0, !PT ;  /* 0x0000018027067812 */ /* 0x000fe400078ec0ff */
[----:B------:R-:W-:Y:S02]  /*61d0*/  F2FP.BF16.F32.PACK_AB R24, R21, R24 ;  /* 0x000000181518723e */ /* 0x000fe400000010ff */
[----:B------:R-:W-:Y:S02]  /*61e0*/  SEL R36, R35, R32, P0 ;  /* 0x0000002023247207 */ /* 0x000fe40000000000 */
[----:B------:R-:W-:Y:S02]  /*61f0*/  SHF.R.U64 R6, R6, 0x3, RZ ;  /* 0x0000000306067819 */ /* 0x000fe400000012ff */
[----:B------:R-:W-:-:S02]  /*6200*/  SEL R35, R32, R35, P0 ;  /* 0x0000002320237207 */ /* 0x000fc40000000000 */
[----:B------:R-:W-:Y:S02]  /*6210*/  IADD3 R45, P4, R12, 0x3000, RZ ;  /* 0x000030000c2d7810 */ /* 0x000fe40007f9e0ff */
[----:B------:R-:W-:Y:S02]  /*6220*/  SEL R32, R27, R24, P0 ;  /* 0x000000181b207207 */ /* 0x000fe40000000000 */
[----:B------:R-:W-:Y:S01]  /*6230*/  SEL R27, R24, R27, P0 ;  /* 0x0000001b181b7207 */ /* 0x000fe20000000000 */
[----:B------:R-:W-:Y:S01]  /*6240*/  IMAD.X R21, RZ, RZ, R13, P4 ;  /* 0x000000ffff157224 */ /* 0x000fe200020e060d */
[----:B------:R-:W-:Y:S02]  /*6250*/  F2FP.BF16.F32.PACK_AB R53, R53, R54 ;  /* 0x000000363535723e */ /* 0x000fe400000010ff */
[----:B------:R-:W-:Y:S02]  /*6260*/  F2FP.BF16.F32.PACK_AB R50, R49, R50 ;  /* 0x000000323132723e */ /* 0x000fe400000010ff */
[----:B------:R-:W-:-:S02]  /*6270*/  LOP3.LUT R24, R6, R39, RZ, 0x3c, !PT ;  /* 0x0000002706187212 */ /* 0x000fc400078e3cff */
[----:B------:R-:W-:Y:S02]  /*6280*/  LOP3.LUT R6, R45, 0x180, RZ, 0xc0, !PT ;  /* 0x000001802d067812 */ /* 0x000fe400078ec0ff */
[----:B------:R-:W-:Y:S02]  /*6290*/  F2FP.BF16.F32.PACK_AB R41, R41, R42 ;  /* 0x0000002a2929723e */ /* 0x000fe400000010ff */
[----:B------:R-:W-:Y:S02]  /*62a0*/  F2FP.BF16.F32.PACK_AB R25, R25, R26 ;  /* 0x0000001a1919723e */ /* 0x000fe400000010ff */
[----:B------:R-:W-:Y:S02]  /*62b0*/  F2FP.BF16.F32.PACK_AB R20, R15, R20 ;  /* 0x000000140f14723e */ /* 0x000fe400000010ff */
[----:B------:R-:W-:Y:S02]  /*62c0*/  SEL R46, R53, R50, P0 ;  /* 0x00000032352e7207 */ /* 0x000fe40000000000 */
[----:B------:R-:W-:-:S02]  /*62d0*/  IADD3 R49, P3, R12, 0x3020, RZ ;  /* 0x000030200c317810 */ /* 0x000fc40007f7e0ff */
[----:B------:R-:W-:Y:S02]  /*62e0*/  SEL R53, R50, R53, P0 ;  /* 0x0000003532357207 */ /* 0x000fe40000000000 */
[----:B------:R-:W-:Y:S01]  /*62f0*/  IADD3 R51, P2, R12, 0x6000, RZ ;  /* 0x000060000c337810 */ /* 0x000fe20007f5e0ff */
[--C-:B------:R-:W-:Y:S01]  /*6300*/  IMAD.X R15, RZ, RZ, R13.reuse, P3 ;  /* 0x000000ffff0f7224 */ /* 0x100fe200018e060d */
[----:B------:R-:W-:Y:S02]  /*6310*/  SHF.R.U64 R6, R6, 0x3, RZ ;  /* 0x0000000306067819 */ /* 0x000fe400000012ff */
[----:B------:R-:W-:Y:S01]  /*6320*/  SEL R50, R33, R30, P0 ;  /* 0x0000001e21327207 */ /* 0x000fe20000000000 */
[----:B------:R-:W-:Y:S01]  /*6330*/  IMAD.X R11, RZ, RZ, R13, P2 ;  /* 0x000000ffff0b7224 */ /* 0x000fe200010e060d */
[----:B------:R-:W-:Y:S02]  /*6340*/  SEL R48, R41, R38, P0 ;  /* 0x0000002629307207 */ /* 0x000fe40000000000 */
[----:B------:R-:W-:-:S02]  /*6350*/  SEL R33, R30, R33, P0 ;  /* 0x000000211e217207 */ /* 0x000fc40000000000 */
[----:B------:R-:W-:Y:S02]  /*6360*/  IADD3 R42, P1, R12, 0x6020, RZ ;  /* 0x000060200c2a7810 */ /* 0x000fe40007f3e0ff */
[----:B------:R-:W-:Y:S02]  /*6370*/  F2FP.BF16.F32.PACK_AB R63, R63, R64 ;  /* 0x000000403f3f723e */ /* 0x000fe400000010ff */
[----:B------:R-:W-:Y:S02]  /*6380*/  F2FP.BF16.F32.PACK_AB R60, R59, R60 ;  /* 0x0000003c3b3c723e */ /* 0x000fe400000010ff */
[----:B------:R-:W-:Y:S02]  /*6390*/  SEL R41, R38, R41, P0 ;  /* 0x0000002926297207 */ /* 0x000fe40000000000 */
[----:B------:R-:W-:Y:S02]  /*63a0*/  SEL R30, R25, R20, P0 ;  /* 0x00000014191e7207 */ /* 0x000fe40000000000 */
[----:B------:R-:W-:Y:S01]  /*63b0*/  SEL R31, R20, R25, P0 ;  /* 0x00000019141f7207 */ /* 0x000fe20000000000 */
[----:B------:R-:W-:Y:S01]  /*63c0*/  IMAD.X R25, RZ, RZ, R13, P5 ;  /* 0x000000ffff197224 */ /* 0x000fe200028e060d */
[----:B------:R-:W-:-:S02]  /*63d0*/  LOP3.LUT R10, R49, 0x180, RZ, 0xc0, !PT ;  /* 0x00000180310a7812 */ /* 0x000fc400078ec0ff */
[----:B------:R-:W-:Y:S02]  /*63e0*/  F2FP.BF16.F32.PACK_AB R61, R61, R62 ;  /* 0x0000003e3d3d723e */ /* 0x000fe400000010ff */
[----:B------:R-:W-:Y:S02]  /*63f0*/  F2FP.BF16.F32.PACK_AB R58, R57, R58 ;  /* 0x0000003a393a723e */ /* 0x000fe400000010ff */
[----:B------:R-:W-:Y:S02]  /*6400*/  LOP3.LUT R38, R51, 0x180, RZ, 0xc0, !PT ;  /* 0x0000018033267812 */ /* 0x000fe400078ec0ff */
[----:B------:R-:W-:Y:S02]  /*6410*/  LOP3.LUT R20, R6, R45, RZ, 0x3c, !PT ;  /* 0x0000002d06147212 */ /* 0x000fe400078e3cff */
[----:B------:R-:W-:Y:S02]  /*6420*/  LOP3.LUT R39, R42, 0x180, RZ, 0xc0, !PT ;  /* 0x000001802a277812 */ /* 0x000fe400078ec0ff */
[----:B------:R-:W-:-:S02]  /*6430*/  SEL R26, R63, R60, P0 ;  /* 0x0000003c3f1a7207 */ /* 0x000fc40000000000 */
[----:B------:R-:W-:Y:S02]  /*6440*/  SHF.R.U64 R10, R10, 0x3, RZ ;  /* 0x000000030a0a7819 */ /* 0x000fe400000012ff */
[----:B------:R-:W-:Y:S02]  /*6450*/  SEL R63, R60, R63, P0 ;  /* 0x0000003f3c3f7207 */ /* 0x000fe40000000000 */
[----:B------:R-:W-:Y:S02]  /*6460*/  SEL R44, R61, R58, P0 ;  /* 0x0000003a3d2c7207 */ /* 0x000fe40000000000 */
[----:B------:R-:W-:Y:S02]  /*6470*/  SHF.R.U64 R38, R38, 0x3, RZ ;  /* 0x0000000326267819 */ /* 0x000fe400000012ff */
[----:B------:R-:W-:Y:S02]  /*6480*/  MOV R54, R20 ;  /* 0x0000001400367202 */ /* 0x000fe40000000f00 */
[----:B------:R-:W-:-:S02]  /*6490*/  SEL R61, R58, R61, P0 ;  /* 0x0000003d3a3d7207 */ /* 0x000fc40000000000 */
[----:B------:R-:W-:Y:S02]  /*64a0*/  SHF.R.U64 R39, R39, 0x3, RZ ;  /* 0x0000000327277819 */ /* 0x000fe400000012ff */
[----:B------:R-:W-:Y:S02]  /*64b0*/  LOP3.LUT R14, R10, R49, RZ, 0x3c, !PT ;  /* 0x000000310a0e7212 */ /* 0x000fe400078e3cff */
[----:B------:R-:W-:Y:S02]  /*64c0*/  LOP3.LUT R10, R38, R51, RZ, 0x3c, !PT ;  /* 0x00000033260a7212 */ /* 0x000fe400078e3cff */
[----:B------:R-:W-:Y:S02]  /*64d0*/  LOP3.LUT R6, R39, R42, RZ, 0x3c, !PT ;  /* 0x0000002a27067212 */ /* 0x000fe400078e3cff */
[----:B------:R-:W-:Y:S02]  /*64e0*/  MOV R49, R10 ;  /* 0x0000000a00317202 */ /* 0x000fe40000000f00 */
[----:B------:R-:W-:-:S02]  /*64f0*/  LOP3.LUT R7, R12, 0x180, RZ, 0xc0, !PT ;  /* 0x000001800c077812 */ /* 0x000fc400078ec0ff */
[----:B------:R-:W-:Y:S02]  /*6500*/  MOV R51, R14 ;  /* 0x0000000e00337202 */ /* 0x000fe40000000f00 */
[----:B------:R-:W-:Y:S02]  /*6510*/  SHF.R.U64 R7, R7, 0x3, RZ ;  /* 0x0000000307077819 */ /* 0x000fe400000012ff */
[----:B------:R-:W-:Y:S02]  /*6520*/  MOV R56, R24 ;  /* 0x0000001800387202 */ /* 0x000fe40000000f00 */
[----:B------:R-:W-:Y:S01]  /*6530*/  LOP3.LUT R12, R7, R12, RZ, 0x3c, !PT ;  /* 0x0000000c070c7212 */ /* 0x000fe200078e3cff */
[----:B------:R-:W-:Y:S01]  /*6540*/  IMAD.X R7, RZ, RZ, R13, P1 ;  /* 0x000000ffff077224 */ /* 0x000fe200008e060d */
[----:B------:R-:W-:Y:S02]  /*6550*/  PLOP3.LUT P2, PT, PT, PT, UP0, 0x80, 0x0 ;  /* 0x000000000000781c */ /* 0x000fe40003f4f008 */
[----:B------:R-:W-:-:S02]  /*6560*/  MOV R57, R12 ;  /* 0x0000000c00397202 */ /* 0x000fc40000000f00 */
        /* <DEDUP_REMOVED lines=8> */
[----:B------:R-:W3:Y:S01]  /*65f0*/  SHFL.IDX PT, R29, R29, R20, 0x1c1f ;  /* 0x001c1f141d1d7589 */ /* 0x000ee200000e0000 */
[----:B0-----:R-:W-:-:S02]  /*6600*/  SEL R12, R26, R63, P0 ;  /* 0x0000003f1a0c7207 */ /* 0x001fc40000000000 */
[----:B------:R-:W-:Y:S01]  /*6610*/  SEL R14, R63, R26, P0 ;  /* 0x0000001a3f0e7207 */ /* 0x000fe20000000000 */
[----:B------:R-:W-:Y:S04]  /*6620*/  SHFL.IDX PT, R46, R46, R9, 0x1c1f ;  /* 0x001c1f092e2e7589 */ /* 0x000fe800000e0000 */
[----:B------:R-:W0:Y:S04]  /*6630*/  SHFL.IDX PT, R53, R53, R20, 0x1c1f ;  /* 0x001c1f1435357589 */ /* 0x000e2800000e0000 */
[----:B------:R-:W-:Y:S01]  /*6640*/  SHFL.IDX PT, R34, R34, R9, 0x1c1f ;  /* 0x001c1f0922227589 */ /* 0x000fe200000e0000 */
[----:B-1----:R-:W-:-:S02]  /*6650*/  SEL R24, R28, R55, P0 ;  /* 0x000000371c187207 */ /* 0x002fc40000000000 */
[----:B------:R-:W-:Y:S01]  /*6660*/  SEL R26, R55, R28, P0 ;  /* 0x0000001c371a7207 */ /* 0x000fe20000000000 */
[----:B------:R-:W1:Y:S01]  /*6670*/  SHFL.IDX PT, R43, R43, R20, 0x1c1f ;  /* 0x001c1f142b2b7589 */ /* 0x000e6200000e0000 */
[----:B--2---:R-:W-:Y:S02]  /*6680*/  SEL R13, R44, R61, P0 ;  /* 0x0000003d2c0d7207 */ /* 0x004fe40000000000 */
[----:B------:R-:W-:Y:S01]  /*6690*/  SEL R15, R61, R44, P0 ;  /* 0x0000002c3d0f7207 */ /* 0x000fe20000000000 */
[----:B------:R-:W-:Y:S01]  /*66a0*/  SHFL.IDX PT, R36, R36, R9, 0x1c1f ;  /* 0x001c1f0924247589 */ /* 0x000fe200000e0000 */
[----:B------:R-:W-:Y:S01]  /*66b0*/  MOV R44, R6 ;  /* 0x00000006002c7202 */ /* 0x000fe20000000f00 */
[----:B------:R-:W-:Y:S02]  /*66c0*/  IMAD.U32 R6, RZ, RZ, UR6 ;  /* 0x00000006ff067e24 */ /* 0x000fe4000f8e00ff */
[----:B------:R-:W-:Y:S01]  /*66d0*/  SHFL.IDX PT, R48, R48, R9, 0x1c1f ;  /* 0x001c1f0930307589 */ /* 0x000fe200000e0000 */
[----:B---3--:R-:W-:Y:S01]  /*66e0*/  SEL R40, R42, R29, P0 ;  /* 0x0000001d2a287207 */ /* 0x008fe20000000000 */
[----:B------:R-:W-:Y:S01]  /*66f0*/  IMAD.U32 R7, RZ, RZ, UR7 ;  /* 0x00000007ff077e24 */ /* 0x000fe2000f8e00ff */
[----:B------:R-:W-:Y:S01]  /*6700*/  SEL R42, R29, R42, P0 ;  /* 0x0000002a1d2a7207 */ /* 0x000fe20000000000 */
[----:B------:R-:W2:Y:S01]  /*6710*/  SHFL.IDX PT, R35, R35, R20, 0x1c1f ;  /* 0x001c1f1423237589 */ /* 0x000ea200000e0000 */
[----:B------:R-:W-:-:S03]  /*6720*/  ULDC.64 UR6, c[0x0][0xc08] ;  /* 0x0003020000067ab9 */ /* 0x000fc60000000a00 */
[----:B------:R-:W3:Y:S01]  /*6730*/  SHFL.IDX PT, R41, R41, R20, 0x1c1f ;  /* 0x001c1f1429297589 */ /* 0x000ee200000e0000 */
[----:B0-----:R-:W-:-:S03]  /*6740*/  SEL R25, R46, R53, P0 ;  /* 0x000000352e197207 */ /* 0x001fc60000000000 */
[----:B------:R2:W-:Y:S04]  /*6750*/  SHFL.IDX PT, R38, R32, R9, 0x1c1f ;  /* 0x001c1f0920267589 */ /* 0x0005e800000e0000 */
[----:B------:R-:W-:Y:S01]  /*6760*/  SHFL.IDX PT, R50, R50, R9, 0x1c1f ;  /* 0x001c1f0932327589 */ /* 0x000fe200000e0000 */
[----:B-1----:R-:W-:-:S03]  /*6770*/  SEL R28, R34, R43, P0 ;  /* 0x0000002b221c7207 */ /* 0x002fc60000000000 */
[----:B------:R0:W-:Y:S04]  /*6780*/  SHFL.IDX PT, R39, R30, R9, 0x1c1f ;  /* 0x001c1f091e277589 */ /* 0x0001e800000e0000 */
[----:B------:R1:W4:Y:S04]  /*6790*/  SHFL.IDX PT, R11, R27, R20, 0x1c1f ;  /* 0x001c1f141b0b7589 */ /* 0x00032800000e0000 */
[----:B------:R-:W4:Y:S01]  /*67a0*/  SHFL.IDX PT, R21, R33, R20, 0x1c1f ;  /* 0x001c1f1421157589 */ /* 0x000f2200000e0000 */
[----:B--2---:R-:W-:Y:S02]  /*67b0*/  SEL R32, R36, R35, P0 ;  /* 0x0000002324207207 */ /* 0x004fe40000000000 */
[----:B0-----:R-:W-:Y:S01]  /*67c0*/  SEL R30, R43, R34, P0 ;  /* 0x000000222b1e7207 */ /* 0x001fe20000000000 */
[----:B------:R0:W2:Y:S01]  /*67d0*/  SHFL.IDX PT, R10, R31, R20, 0x1c1f ;  /* 0x001c1f141f0a7589 */ /* 0x0000a200000e0000 */
[----:B------:R-:W-:-:S02]  /*67e0*/  SEL R34, R35, R36, P0 ;  /* 0x0000002423227207 */ /* 0x000fc40000000000 */
[----:B-1----:R-:W-:Y:S01]  /*67f0*/  SEL R27, R53, R46, P0 ;  /* 0x0000002e351b7207 */ /* 0x002fe20000000000 */
[----:B------:R-:W-:Y:S01]  /*6800*/  SHFL.IDX PT, R52, R52, R9, 0x1c1f ;  /* 0x001c1f0934347589 */ /* 0x000fe200000e0000 */
[----:B---3--:R-:W-:-:S03]  /*6810*/  SEL R29, R48, R41, P0 ;  /* 0x00000029301d7207 */ /* 0x008fc60000000000 */
[----:B------:R2:W1:Y:S01]  /*6820*/  SHFL.IDX PT, R45, R37, R20, 0x1c1f ;  /* 0x001c1f14252d7589 */ /* 0x00046200000e0000 */
[----:B------:R-:W-:Y:S01]  /*6830*/  BAR.SYNC.DEFER_BLOCKING 0x1, 0x180 ;  /* 0x0046000000007b1d */ /* 0x000fe20000010000 */
[----:B0-----:R-:W-:Y:S02]  /*6840*/  SEL R31, R41, R48, P0 ;  /* 0x00000030291f7207 */ /* 0x001fe40000000000 */
[----:B----4-:R-:W-:Y:S02]  /*6850*/  SEL R36, R38, R11, P0 ;  /* 0x0000000b26247207 */ /* 0x010fe40000000000 */
[----:B------:R-:W-:Y:S01]  /*6860*/  SEL R38, R11, R38, P0 ;  /* 0x000000260b267207 */ /* 0x000fe20000000000 */
[----:B------:R-:W-:Y:S01]  /*6870*/  UISETP.NE.U32.AND UP1, UPT, UR6, URZ, UPT ;  /* 0x0000003f0600728c */ /* 0x000fe2000bf25070 */
[----:B------:R-:W-:Y:S01]  /*6880*/  SEL R33, R50, R21, P0 ;  /* 0x0000001532217207 */ /* 0x000fe20000000000 */
[----:B------:R-:W-:Y:S01]  /*6890*/  UMOV UR4, URZ ;  /* 0x0000003f00047c82 */ /* 0x000fe20008000000 */
[----:B------:R-:W-:Y:S01]  /*68a0*/  SEL R35, R21, R50, P0 ;  /* 0x0000003215237207 */ /* 0x000fe20000000000 */
[----:B------:R-:W-:Y:S01]  /*68b0*/  ULDC UR8, c[0x0][0xa88] ;  /* 0x0002a20000087ab9 */ /* 0x000fe20000000800 */
[----:B--2---:R-:W-:Y:S01]  /*68c0*/  SEL R37, R39, R10, P0 ;  /* 0x0000000a27257207 */ /* 0x004fe20000000000 */
[----:B------:R-:W0:Y:S01]  /*68d0*/  LDC R46, c[0x0][0xbe8] ;  /* 0x0002fa00ff2e7b82 */ /* 0x000e220000000800 */
[----:B------:R-:W-:-:S02]  /*68e0*/  SEL R39, R10, R39, P0 ;  /* 0x000000270a277207 */ /* 0x000fc40000000000 */
[----:B-1----:R-:W-:Y:S02]  /*68f0*/  SEL R41, R52, R45, P0 ;  /* 0x0000002d34297207 */ /* 0x002fe40000000000 */
[----:B------:R-:W-:Y:S01]  /*6900*/  SEL R43, R45, R52, P0 ;  /* 0x000000342d2b7207 */ /* 0x000fe20000000000 */
[----:B------:R1:W-:Y:S04]  /*6910*/  STSM.16.M88.4 [R57], R12 ;  /* 0x0000000c39007844 */ /* 0x0003e80000000200 */
[----:B------:R2:W-:Y:S04]  /*6920*/  STSM.16.M88.4 [R56], R24 ;  /* 0x0000001838007844 */ /* 0x0005e80000000200 */
[----:B------:R2:W-:Y:S04]  /*6930*/  STSM.16.M88.4 [R54], R28 ;  /* 0x0000001c36007844 */ /* 0x0005e80000000200 */
[----:B------:R2:W-:Y:S04]  /*6940*/  STSM.16.M88.4 [R51], R32 ;  /* 0x0000002033007844 */ /* 0x0005e80000000200 */
[----:B------:R2:W-:Y:S04]  /*6950*/  STSM.16.M88.4 [R49], R36 ;  /* 0x0000002431007844 */ /* 0x0005e80000000200 */
[----:B------:R2:W-:Y:S01]  /*6960*/  STSM.16.M88.4 [R44], R40 ;  /* 0x000000282c007844 */ /* 0x0005e20000000200 */
[----:B------:R-:W-:Y:S06]  /*6970*/  BAR.SYNC.DEFER_BLOCKING 0x1, 0x180 ;  /* 0x0046000000007b1d */ /* 0x000fec0000010000 */
[----:B------:R-:W3:Y:S01]  /*6980*/  @P2 LDG.E R9, desc[UR50][R6.64] ;  /* 0x0000003206092981 */ /* 0x000ee2000c1e1900 */
[----:B------:R-:W-:Y:S01]  /*6990*/  UISETP.NE.AND.EX UP1, UPT, UR7, URZ, UPT, UP1 ;  /* 0x0000003f0700728c */ /* 0x000fe2000bf25310 */
[----:B0-----:R-:W-:-:S05]  /*69a0*/  ISETP.NE.AND P1, PT, R46, 0x1, PT ;  /* 0x000000012e00780c */ /* 0x001fca0003f25270 */
[----:B------:R-:W-:-:S05]  /*69b0*/  PLOP3.LUT P0, PT, PT, PT, UP1, 0x80, 0x0 ;  /* 0x000000000000781c */ /* 0x000fca0003f0f018 */
[----:B------:R-:W-:-:S03]  /*69c0*/  @UP1 ULEA UR6, UP2, UR42, UR6, 0x2 ;  /* 0x000000062a061291 */ /* 0x000fc6000f84103f */
[----:B------:R-:W0:Y:S01]  /*69d0*/  @P1 LDC R10, c[0x0][0xbec] ;  /* 0x0002fb00ff0a1b82 */ /* 0x000e220000000800 */
[----:B------:R-:W-:Y:S02]  /*69e0*/  @UP1 ULEA.HI.X UR7, UR42, UR7, UR43, 0x2, UP2 ;  /* 0x000000072a071291 */ /* 0x000fe400090f142b */
[----:B-1----:R-:W-:-:S04]  /*69f0*/  IMAD.U32 R14, RZ, RZ, UR6 ;  /* 0x00000006ff0e7e24 */ /* 0x002fc8000f8e00ff */
[----:B------:R-:W-:Y:S01]  /*6a00*/  IMAD.U32 R15, RZ, RZ, UR7 ;  /* 0x00000007ff0f7e24 */ /* 0x000fe2000f8e00ff */
[----:B------:R-:W1:Y:S01]  /*6a10*/  @P1 LDC R12, c[0x0][0xbf0] ;  /* 0x0002fc00ff0c1b82 */ /* 0x000e620000000800 */
        /* <DEDUP_REMOVED lines=8> */
.L_x_10686:
[----:B--2---:R-:W-:Y:S01]  /*6aa0*/  IMAD.U32 R15, RZ, RZ, UR45 ;  /* 0x0000002dff0f7e24 */ /* 0x004fe2000f8e00ff */
[----:B------:R-:W-:Y:S01]  /*6ab0*/  USHF.R.S32.HI UR14, URZ, 0x1f, UR46 ;  /* 0x0000001f3f0e7899 */ /* 0x000fe2000801142e */
[----:B------:R-:W-:Y:S01]  /*6ac0*/  IMAD R11, R19, 0x20, R2 ;  /* 0x00000020130b7824 */ /* 0x000fe200078e0202 */
[----:B------:R-:W-:Y:S01]  /*6ad0*/  ULDC.64 UR12, c[0x0][0xb90] ;  /* 0x0002e400000c7ab9 */ /* 0x000fe20000000a00 */
[----:B------:R-:W-:Y:S01]  /*6ae0*/  IMAD R15, R15, 0xc0, R154 ;  /* 0x000000c00f0f7824 */ /* 0x000fe200078e029a */
[----:B------:R-:W-:Y:S01]  /*6af0*/  USHF.R.S32.HI UR9, URZ, 0x1f, UR4 ;  /* 0x0000001f3f097899 */ /* 0x000fe20008011404 */
[----:B------:R-:W-:Y:S01]  /*6b00*/  IMAD.WIDE R4, R11, 0x2, R4 ;  /* 0x000000020b047825 */ /* 0x000fe200078e0204 */
[----:B------:R-:W-:Y:S01]  /*6b10*/  UIMAD UR10, UR14, UR12, URZ ;  /* 0x0000000c0e0a72a4 */ /* 0x000fe2000f8e023f */
[----:B------:R-:W-:Y:S02]  /*6b20*/  UMOV UR8, UR4 ;  /* 0x0000000400087c82 */ /* 0x000fe40008000000 */
[----:B------:R-:W-:Y:S01]  /*6b30*/  @P1 IMAD.HI.U32 R7, R15, R10, RZ ;  /* 0x0000000a0f071227 */ /* 0x000fe200078e00ff */
[----:B------:R-:W-:Y:S01]  /*6b40*/  USEL UR43, UR43, URZ, !UP0 ;  /* 0x0000003f2b2b7287 */ /* 0x000fe2000c000000 */
[----:B------:R-:W-:Y:S01]  /*6b50*/  IADD3 R13, P2, R4, 0x1800, RZ ;  /* 0x00001800040d7810 */ /* 0x000fe20007f5e0ff */
[----:B------:R-:W-:Y:S01]  /*6b60*/  UIMAD.WIDE.U32 UR6, UR46, UR12, UR8 ;  /* 0x0000000c2e0672a5 */ /* 0x000fe2000f8e0008 */
[----:B------:R-:W-:Y:S01]  /*6b70*/  IMAD.MOV.U32 R6, RZ, RZ, R15 ;  /* 0x000000ffff067224 */ /* 0x000fe200078e000f */
[----:B------:R-:W-:Y:S01]  /*6b80*/  UIMAD UR10, UR46, UR13, UR10 ;  /* 0x0000000d2e0a72a4 */ /* 0x000fe2000f8e020a */
[----:B------:R-:W-:Y:S01]  /*6b90*/  @P1 SHF.R.U32.HI R6, RZ, R12, R7 ;  /* 0x0000000cff061219 */ /* 0x000fe20000011607 */
[----:B------:R-:W-:Y:S01]  /*6ba0*/  USEL UR42, UR42, URZ, !UP0 ;  /* 0x0000003f2a2a7287 */ /* 0x000fe2000c000000 */
[----:B------:R-:W-:Y:S01]  /*6bb0*/  LOP3.LUT R12, R13, 0x180, RZ, 0xc0, !PT ;  /* 0x000001800d0c7812 */ /* 0x000fe200078ec0ff */
[----:B------:R-:W-:Y:S01]  /*6bc0*/  ULDC.64 UR12, c[0x0][0xb98] ;  /* 0x0002e600000c7ab9 */ /* 0x000fe20000000a00 */
[----:B------:R-:W-:Y:S01]  /*6bd0*/  UIADD3 UR7, UR7, UR10, URZ ;  /* 0x0000000a07077290 */ /* 0x000fe2000fffe03f */
[--C-:B------:R-:W-:Y:S01]  /*6be0*/  IMAD.MOV R11, RZ, RZ, -R6.reuse ;  /* 0x000000ffff0b7224 */ /* 0x100fe200078e0a06 */
[----:B------:R-:W-:Y:S01]  /*6bf0*/  UIMAD UR8, UR43, UR12, URZ ;  /* 0x0000000c2b0872a4 */ /* 0x000fe2000f8e023f */
[----:B------:R-:W-:Y:S01]  /*6c00*/  SHF.R.S32.HI R7, RZ, 0x1f, R6 ;  /* 0x0000001fff077819 */ /* 0x000fe20000011406 */
[----:B------:R-:W-:Y:S01]  /*6c10*/  UIMAD.WIDE.U32 UR6, UR42, UR12, UR6 ;  /* 0x0000000c2a0672a5 */ /* 0x000fe2000f8e0006 */
[----:B------:R-:W-:Y:S01]  /*6c20*/  IMAD R11, R46, R11, R15 ;  /* 0x0000000b2e0b7224 */ /* 0x000fe200078e020f */
[----:B------:R-:W-:Y:S01]  /*6c30*/  UIMAD UR8, UR42, UR13, UR8 ;  /* 0x0000000d2a0872a4 */ /* 0x000fe2000f8e0208 */
[----:B------:R-:W-:Y:S01]  /*6c40*/  SHF.R.U64 R12, R12, 0x3, RZ ;  /* 0x000000030c0c7819 */ /* 0x000fe200000012ff */
[----:B-----5:R-:W-:Y:S01]  /*6c50*/  IMAD R43, R9, R46, RZ ;  /* 0x0000002e092b7224 */ /* 0x020fe200078e02ff */
[----:B------:R-:W-:Y:S01]  /*6c60*/  ULDC.64 UR10, c[0x0][0xaa0] ;  /* 0x0002a800000a7ab9 */ /* 0x000fe20000000a00 */
[----:B------:R-:W-:Y:S01]  /*6c70*/  IADD3 R6, P0, R6, UR6, RZ ;  /* 0x0000000606067c10 */ /* 0x000fe2000ff1e0ff */
[----:B------:R-:W0:Y:S01]  /*6c80*/  @P1 LDC R9, c[0x0][0xbec] ;  /* 0x0002fb00ff091b82 */ /* 0x000e220000000800 */
[----:B------:R-:W-:Y:S01]  /*6c90*/  IMAD.U32 R14, RZ, RZ, UR8 ;  /* 0x00000008ff0e7e24 */ /* 0x000fe2000f8e00ff */
[----:B------:R-:W-:-:S02]  /*6ca0*/  SHF.R.S32.HI R10, RZ, 0x1f, R11 ;  /* 0x0000001fff0a7819 */ /* 0x000fc4000001140b */
[----:B------:R-:W-:Y:S02]  /*6cb0*/  IADD3 R33, P6, R4, 0x3000, RZ ;  /* 0x0000300004217810 */ /* 0x000fe40007fde0ff */
[----:B------:R-:W-:Y:S01]  /*6cc0*/  IADD3.X R7, R7, UR7, R14, P0, !PT ;  /* 0x0000000707077c10 */ /* 0x000fe200087fe40e */
[----:B------:R-:W-:Y:S01]  /*6cd0*/  ULDC.64 UR6, c[0x0][0xb88] ;  /* 0x0002e20000067ab9 */ /* 0x000fe20000000a00 */
[----:B------:R-:W-:Y:S01]  /*6ce0*/  UIMAD UR8, UR9, UR10, URZ ;  /* 0x0000000a090872a4 */ /* 0x000fe2000f8e023f */
[----:B------:R-:W-:Y:S01]  /*6cf0*/  IMAD R14, R10, UR6, RZ ;  /* 0x000000060a0e7c24 */ /* 0x000fe2000f8e02ff */
[----:B------:R-:W-:Y:S01]  /*6d00*/  LOP3.LUT R10, R12, R13, RZ, 0x3c, !PT ;  /* 0x0000000d0c0a7212 */ /* 0x000fe200078e3cff */
[C---:B------:R-:W-:Y:S01]  /*6d10*/  IMAD.WIDE.U32 R6, R11.reuse, UR6, R6 ;  /* 0x000000060b067c25 */ /* 0x040fe2000f8e0006 */
[C---:B------:R-:W-:Y:S02]  /*6d20*/  IADD3 R25, P5, R4.reuse, 0x4800, RZ ;  /* 0x0000480004197810 */ /* 0x040fe40007fbe0ff */
[----:B------:R-:W-:Y:S01]  /*6d30*/  IADD3 R37, P4, R4, 0x6000, RZ ;  /* 0x0000600004257810 */ /* 0x000fe20007f9e0ff */
[----:B------:R-:W-:Y:S01]  /*6d40*/  IMAD R13, R11, UR7, R14 ;  /* 0x000000070b0d7c24 */ /* 0x000fe2000f8e020e */
[----:B------:R-:W-:Y:S01]  /*6d50*/  ULDC.64 UR6, c[0x0][0xb50] ;  /* 0x0002d40000067ab9 */ /* 0x000fe20000000a00 */
[----:B------:R-:W-:Y:S01]  /*6d60*/  IMAD.X R11, RZ, RZ, R5, P2 ;  /* 0x000000ffff0b7224 */ /* 0x000fe200010e0605 */
[----:B------:R-:W-:Y:S01]  /*6d70*/  LEA R12, P0, R6, UR6, 0x2 ;  /* 0x00000006060c7c11 */ /* 0x000fe2000f8010ff */
[----:B------:R-:W-:Y:S01]  /*6d80*/  IMAD.IADD R7, R7, 0x1, R13 ;  /* 0x0000000107077824 */ /* 0x000fe200078e020d */
[----:B------:R-:W-:Y:S01]  /*6d90*/  UIMAD UR8, UR4, UR11, UR8 ;  /* 0x0000000b040872a4 */ /* 0x000fe2000f8e0208 */
[----:B------:R-:W-:-:S02]  /*6da0*/  LOP3.LUT R13, R4, 0x180, RZ, 0xc0, !PT ;  /* 0x00000180040d7812 */ /* 0x000fc400078ec0ff */
[----:B------:R-:W-:Y:S01]  /*6db0*/  SHFL.IDX PT, R20, R12, RZ, 0x1c1f ;  /* 0x001c1fff0c147589 */ /* 0x000fe200000e0000 */
[----:B------:R-:W-:Y:S01]  /*6dc0*/  LEA.HI.X R14, R6, UR7, R7, 0x2, P0 ;  /* 0x00000007060e7c11 */ /* 0x000fe200080f1407 */
[----:B------:R-:W-:Y:S01]  /*6dd0*/  IMAD.U32 R7, RZ, RZ, UR45 ;  /* 0x0000002dff077e24 */ /* 0x000fe2000f8e00ff */
[----:B------:R-:W-:Y:S01]  /*6de0*/  LOP3.LUT P0, RZ, R22, 0x3, RZ, 0xc0, !PT ;  /* 0x0000000316ff7812 */ /* 0x000fe2000780c0ff */
[----:B------:R1:W-:Y:S01]  /*6df0*/  SHFL.IDX PT, R40, R12, 0x1, 0x1c1f ;  /* 0x003c1f000c287f89 */ /* 0x0003e200000e0000 */
[----:B------:R-:W-:Y:S01]  /*6e00*/  SHF.R.U64 R13, R13, 0x3, RZ ;  /* 0x000000030d0d7819 */ /* 0x000fe200000012ff */
[----:B------:R-:W-:Y:S01]  /*6e10*/  IMAD R26, R7, 0xc0, R152 ;  /* 0x000000c0071a7824 */ /* 0x000fe200078e0298 */
[----:B------:R-:W-:Y:S01]  /*6e20*/  UIMAD.WIDE.U32 UR6, UR4, UR10, URZ ;  /* 0x0000000a040672a5 */ /* 0x000fe2000f8e003f */
[----:B------:R-:W2:Y:S01]  /*6e30*/  SHFL.IDX PT, R21, R14, RZ, 0x1c1f ;  /* 0x001c1fff0e157589 */ /* 0x000ea200000e0000 */
[----:B------:R-:W-:Y:S01]  /*6e40*/  IADD3 R7, P3, R4, 0x7800, RZ ;  /* 0x0000780004077810 */ /* 0x000fe20007f7e0ff */
[C---:B------:R-:W-:Y:S01]  /*6e50*/  VIADD R6, R26.reuse, 0x8 ;  /* 0x000000081a067836 */ /* 0x040fe20000000000 */
[-C--:B------:R-:W-:Y:S01]  /*6e60*/  ISETP.GE.OR P2, PT, R26, R43.reuse, P0 ;  /* 0x0000002b1a00720c */ /* 0x080fe20000746670 */
[----:B------:R-:W3:Y:S01]  /*6e70*/  SHFL.IDX PT, R41, R14, 0x1, 0x1c1f ;  /* 0x003c1f000e297f89 */ /* 0x000ee200000e0000 */
[----:B------:R-:W-:Y:S01]  /*6e80*/  ULDC.64 UR10, c[0x0][0xae8] ;  /* 0x0002ba00000a7ab9 */ /* 0x000fe20000000a00 */
[----:B------:R-:W-:Y:S01]  /*6e90*/  UIADD3 UR7, UR7, UR8, URZ ;  /* 0x0000000807077290 */ /* 0x000fe2000fffe03f */
[----:B------:R-:W-:Y:S01]  /*6ea0*/  ISETP.GE.OR P0, PT, R6, R43, P0 ;  /* 0x0000002b0600720c */ /* 0x000fe20000706670 */
[----:B------:R-:W-:Y:S01]  /*6eb0*/  UIMAD UR4, UR14, UR10, URZ ;  /* 0x0000000a0e0472a4 */ /* 0x000fe2000f8e023f */
[----:B------:R-:W-:Y:S01]  /*6ec0*/  LOP3.LUT R32, R33, 0x180, RZ, 0xc0, !PT ;  /* 0x0000018021207812 */ /* 0x000fe200078ec0ff */
[----:B------:R-:W-:Y:S01]  /*6ed0*/  IMAD.X R29, RZ, RZ, R5, P3 ;  /* 0x000000ffff1d7224 */ /* 0x000fe200018e0605 */
[----:B------:R-:W-:-:S02]  /*6ee0*/  LOP3.LUT R24, R25, 0x180, RZ, 0xc0, !PT ;  /* 0x0000018019187812 */ /* 0x000fc400078ec0ff */
[----:B------:R-:W-:Y:S02]  /*6ef0*/  LOP3.LUT R36, R37, 0x180, RZ, 0xc0, !PT ;  /* 0x0000018025247812 */ /* 0x000fe400078ec0ff */
[----:B-1----:R-:W-:Y:S01]  /*6f00*/  LOP3.LUT R12, R13, R4, RZ, 0x3c, !PT ;  /* 0x000000040d0c7212 */ /* 0x002fe200078e3cff */
[----:B--2---:R1:W-:Y:S01]  /*6f10*/  @!P2 ST.E desc[UR50][R20.64], R3 ;  /* 0x000000031400a985 */ /* 0x0043e2000c101932 */
[----:B------:R-:W-:Y:S01]  /*6f20*/  UIMAD UR4, UR46, UR11, UR4 ;  /* 0x0000000b2e0472a4 */ /* 0x000fe2000f8e0204 */
[----:B------:R-:W-:Y:S01]  /*6f30*/  LOP3.LUT R6, R7, 0x180, RZ, 0xc0, !PT ;  /* 0x0000018007067812 */ /* 0x000fe200078ec0ff */
[----:B------:R-:W-:Y:S01]  /*6f40*/  UIMAD.WIDE.U32 UR6, UR46, UR10, UR6 ;  /* 0x0000000a2e0672a5 */ /* 0x000fe2000f8e0006 */
[----:B---3--:R0:W-:Y:S01]  /*6f50*/  @!P0 ST.E desc[UR50][R40.64], R8 ;  /* 0x0000000828008985 */ /* 0x0081e2000c101932 */
[----:B------:R-:W-:Y:S01]  /*6f60*/  ULDC.64 UR8, c[0x0][0xaf0] ;  /* 0x0002bc0000087ab9 */ /* 0x000fe20000000a00 */
[----:B------:R-:W-:Y:S01]  /*6f70*/  SHF.R.U64 R32, R32, 0x3, RZ ;  /* 0x0000000320207819 */ /* 0x000fe200000012ff */
[----:B------:R-:W-:Y:S01]  /*6f80*/  IMAD.MOV.U32 R13, RZ, RZ, R5 ;  /* 0x000000ffff0d7224 */ /* 0x000fe200078e0005 */
[----:B------:R-:W-:-:S02]  /*6f90*/  SHF.R.U64 R24, R24, 0x3, RZ ;  /* 0x0000000318187819 */ /* 0x000fc400000012ff */
[----:B------:R-:W-:Y:S01]  /*6fa0*/  SHF.R.U64 R36, R36, 0x3, RZ ;  /* 0x0000000324247819 */ /* 0x000fe200000012ff */
[----:B-1----:R-:W1:Y:S01]  /*6fb0*/  @P1 LDC R21, c[0x0][0xbf0] ;  /* 0x0002fc00ff151b82 */ /* 0x002e620000000800 */
[----:B------:R-:W-:Y:S02]  /*6fc0*/  IMAD R3, R18, 0x60, R19 ;  /* 0x0000006012037824 */ /* 0x000fe400078e0213 */
[----:B------:R-:W-:Y:S01]  /*6fd0*/  IMAD.U32 R20, RZ, RZ, UR45 ;  /* 0x0000002dff147e24 */ /* 0x000fe2000f8e00ff */
[----:B------:R-:W-:Y:S01]  /*6fe0*/  UIADD3 UR7, UR7, UR4, URZ ;  /* 0x0000000407077290 */ /* 0x000fe2000fffe03f */
[----:B------:R-:W-:Y:S01]  /*6ff0*/  SHF.R.U64 R4, R6, 0x3, RZ ;  /* 0x0000000306047819 */ /* 0x000fe200000012ff */
[----:B------:R-:W5:Y:S01]  /*7000*/  LD.E.128 R12, desc[UR50][R12.64] ;  /* 0x000000320c0c7980 */ /* 0x000f62000c101d00 */
[----:B------:R-:W-:Y:S01]  /*7010*/  IMAD R20, R20, 0xc0, R3 ;  /* 0x000000c014147824 */ /* 0x000fe200078e0203 */
[----:B------:R-:W-:Y:S01]  /*7020*/  UIMAD UR4, UR43, UR8, URZ ;  /* 0x000000082b0472a4 */ /* 0x000fe2000f8e023f */
[----:B------:R-:W-:Y:S01]  /*7030*/  LOP3.LUT R32, R32, R33, RZ, 0x3c, !PT ;  /* 0x0000002120207212 */ /* 0x000fe200078e3cff */
[----:B------:R-:W-:Y:S01]  /*7040*/  UIMAD.WIDE.U32 UR6, UR42, UR8, UR6 ;  /* 0x000000082a0672a5 */ /* 0x000fe2000f8e0006 */
[----:B0-----:R-:W-:Y:S01]  /*7050*/  @P1 IMAD.HI.U32 R8, R20, R9, RZ ;  /* 0x0000000914081227 */ /* 0x001fe200078e00ff */
[----:B------:R-:W-:Y:S01]  /*7060*/  UIMAD UR4, UR42, UR9, UR4 ;  /* 0x000000092a0472a4 */ /* 0x000fe2000f8e0204 */
[----:B------:R-:W-:-:S02]  /*7070*/  LOP3.LUT R24, R24, R25, RZ, 0x3c, !PT ;  /* 0x0000001918187212 */ /* 0x000fc400078e3cff */
[----:B------:R-:W-:Y:S01]  /*7080*/  IMAD.MOV.U32 R3, RZ, RZ, R20 ;  /* 0x000000ffff037224 */ /* 0x000fe200078e0014 */
[----:B------:R-:W-:Y:S01]  /*7090*/  LOP3.LUT R36, R36, R37, RZ, 0x3c, !PT ;  /* 0x0000002524247212 */ /* 0x000fe200078e3cff */
[--C-:B------:R-:W-:Y:S01]  /*70a0*/  IMAD.X R33, RZ, RZ, R5.reuse, P6 ;  /* 0x000000ffff217224 */ /* 0x100fe200030e0605 */
[----:B------:R-:W-:Y:S01]  /*70b0*/  LOP3.LUT R28, R4, R7, RZ, 0x3c, !PT ;  /* 0x00000007041c7212 */ /* 0x000fe200078e3cff */
[--C-:B------:R-:W-:Y:S01]  /*70c0*/  IMAD.X R25, RZ, RZ, R5.reuse, P5 ;  /* 0x000000ffff197224 */ /* 0x100fe200028e0605 */
[----:B------:R-:W-:Y:S01]  /*70d0*/  UIADD3 UR4, UR7, UR4, URZ ;  /* 0x0000000407047290 */ /* 0x000fe2000fffe03f */
[----:B------:R-:W-:Y:S01]  /*70e0*/  IMAD.X R37, RZ, RZ, R5, P4 ;  /* 0x000000ffff257224 */ /* 0x000fe200020e0605 */
[----:B------:R-:W-:Y:S01]  /*70f0*/  ULDC.64 UR8, c[0x0][0xae0] ;  /* 0x0002b80000087ab9 */ /* 0x000fe20000000a00 */
[----:B------:R0:W5:Y:S01]  /*7100*/  LD.E.128 R4, desc[UR50][R10.64] ;  /* 0x000000320a047980 */ /* 0x000162000c101d00 */
[----:B-1----:R-:W-:Y:S01]  /*7110*/  @P1 SHF.R.U32.HI R3, RZ, R21, R8 ;  /* 0x00000015ff031219 */ /* 0x002fe20000011608 */
[----:B------:R-:W-:-:S02]  /*7120*/  IMAD.U32 R9, RZ, RZ, UR7 ;  /* 0x00000007ff097e24 */ /* 0x000fc4000f8e00ff */
[----:B------:R-:W-:Y:S01]  /*7130*/  IMAD.U32 R8, RZ, RZ, UR6 ;  /* 0x00000006ff087e24 */ /* 0x000fe2000f8e00ff */
[----:B------:R-:W5:Y:S04]  /*7140*/  LD.E.128 R32, desc[UR50][R32.64] ;  /* 0x0000003220207980 */ /* 0x000f68000c101d00 */
[----:B------:R-:W5:Y:S01]  /*7150*/  LD.E.128 R24, desc[UR50][R24.64] ;  /* 0x0000003218187980 */ /* 0x000f62000c101d00 */
[--C-:B0-----:R-:W-:Y:S01]  /*7160*/  SHF.R.S32.HI R10, RZ, 0x1f, R3.reuse ;  /* 0x0000001fff0a7819 */ /* 0x101fe20000011403 */
[----:B------:R-:W-:Y:S01]  /*7170*/  IMAD.MOV R11, RZ, RZ, -R3 ;  /* 0x000000ffff0b7224 */ /* 0x000fe200078e0a03 */
[----:B------:R-:W-:Y:S01]  /*7180*/  ULDC.64 UR6, c[0x0][0xad8] ;  /* 0x0002b60000067ab9 */ /* 0x000fe20000000a00 */
[----:B------:R-:W-:Y:S01]  /*7190*/  IMAD.U32 R9, RZ, RZ, UR4 ;  /* 0x00000004ff097e24 */ /* 0x000fe2000f8e00ff */
[----:B------:R-:W5:Y:S01]  /*71a0*/  LD.E.128 R36, desc[UR50][R36.64] ;  /* 0x0000003224247980 */ /* 0x000f62000c101d00 */
[----:B------:R-:W-:-:S02]  /*71b0*/  IMAD R10, R10, UR8, RZ ;  /* 0x000000080a0a7c24 */ /* 0x000fc4000f8e02ff */
[----:B------:R-:W-:Y:S01]  /*71c0*/  IMAD R11, R46, R11, R20 ;  /* 0x0000000b2e0b7224 */ /* 0x000fe200078e0214 */
[----:B------:R-:W5:Y:S01]  /*71d0*/  LD.E.128 R28, desc[UR50][R28.64] ;  /* 0x000000321c1c7980 */ /* 0x000f62000c101d00 */
[C---:B------:R-:W-:Y:S02]  /*71e0*/  IMAD R21, R3.reuse, UR9, R10 ;  /* 0x0000000903157c24 */ /* 0x040fe4000f8e020a */
[----:B------:R-:W-:Y:S01]  /*71f0*/  IMAD.WIDE.U32 R8, R3, UR8, R8 ;  /* 0x0000000803087c25 */ /* 0x000fe2000f8e0008 */
[----:B------:R-:W-:Y:S01]  /*7200*/  @!PT LDS RZ, [RZ] ;  /* 0x00000000fffff984 */ /* 0x000fe20000000800 */
[----:B------:R-:W-:Y:S01]  /*7210*/  @!PT LDS RZ, [RZ] ;  /* 0x00000000fffff984 */ /* 0x000fe20000000800 */
[----:B------:R-:W-:Y:S01]  /*7220*/  @!PT LDS RZ, [RZ] ;  /* 0x00000000fffff984 */ /* 0x000fe20000000800 */
[----:B------:R-:W-:Y:S01]  /*7230*/  @!PT LDS RZ, [RZ] ;  /* 0x00000000fffff984 */ /* 0x000fe20000000800 */
[----:B------:R0:W-:Y:S06]  /*7240*/  MEMBAR.ALL.CTA ;  /* 0x0000000000007992 */ /* 0x0001ec0000008000 */
[----:B0-----:R-:W0:Y:S01]  /*7250*/  FENCE.VIEW.ASYNC.S ;  /* 0x00000000000073c6 */ /* 0x001e220000000000 */
[----:B------:R-:W-:Y:S01]  /*7260*/  SHF.R.S32.HI R3, RZ, 0x1f, R11 ;  /* 0x0000001fff037819 */ /* 0x000fe2000001140b */
        /* <DEDUP_REMOVED lines=8> */
[----:B------:R-:W-:Y:S01]  /*72f0*/  IMAD.IADD R3, R9, 0x1, R3 ;  /* 0x0000000109037824 */ /* 0x000fe200078e0203 */
[----:B------:R-:W-:Y:S01]  /*7300*/  LEA R42, P1, R8, UR6, 0x1 ;  /* 0x00000006082a7c11 */ /* 0x000fe2000f8208ff */
[----:B------:R-:W-:-:S03]  /*7310*/  VIADD R0, R0, 0x19c20 ;  /* 0x00019c2000007836 */ /* 0x000fc60000000000 */
[----:B------:R-:W-:Y:S02]  /*7320*/  LEA.HI.X R3, R8, UR7, R3, 0x1, P1 ;  /* 0x0000000708037c11 */ /* 0x000fe400088f0c03 */
[----:B------:R-:W-:Y:S01]  /*7330*/  PRMT R0, RZ, 0x654, R0 ;  /* 0x00000654ff007816 */ /* 0x000fe20000000000 */
[----:B0-----:R0:W1:Y:S01]  /*7340*/  SHFL.IDX PT, R10, R42, RZ, 0x1c1f ;  /* 0x001c1fff2a0a7589 */ /* 0x00106200000e0000 */
[----:B------:R-:W-:Y:S02]  /*7350*/  BSSY B1, `(.L_x_10687) ;  /* 0x0000010000017945 */ /* 0x000fe40003800000 */
[----:B------:R0:W-:Y:S01]  /*7360*/  SYNCS.ARRIVE.TRANS64.RED.A1T0 RZ, [R0+URZ], RZ ;  /* 0x000000ff00ff79a7 */ /* 0x0001e2000810043f */
[----:B------:R0:W2:Y:S01]  /*7370*/  SHFL.IDX PT, R11, R3, RZ, 0x1c1f ;  /* 0x001c1fff030b7589 */ /* 0x0000a200000e0000 */
[----:B------:R-:W-:Y:S05]  /*7380*/  @P0 BRA `(.L_x_10688) ;  /* 0x0000000000300947 */ /* 0x000fea0003800000 */
[----:B------:R-:W-:Y:S02]  /*7390*/  ULDC UR4, c[0x0][0xac8] ;  /* 0x0002b20000047ab9 */ /* 0x000fe40000000800 */
[----:B------:R-:W-:Y:S02]  /*73a0*/  ISETP.GE.AND P1, PT, R16, UR4, PT ;  /* 0x0000000410007c0c */ /* 0x000fe4000bf26270 */
[----:B------:R-:W-:Y:S02]  /*73b0*/  ISETP.GE.AND P2, PT, R17, UR4, PT ;  /* 0x0000000411007c0c */ /* 0x000fe4000bf46270 */
[----:B------:R-:W-:-:S09]  /*73c0*/  ISETP.GE.AND P0, PT, R2, UR4, PT ;  /* 0x0000000402007c0c */ /* 0x000fd2000bf06270 */
[-C--:B-1----:R-:W-:Y:S02]  /*73d0*/  @!P1 LEA R20, P3, R16, R10.reuse, 0x1 ;  /* 0x0000000a10149211 */ /* 0x082fe400078608ff */
[C---:B------:R-:W-:Y:S02]  /*73e0*/  @!P2 LEA R40, P4, R17.reuse, R10, 0x1 ;  /* 0x0000000a1128a211 */ /* 0x040fe400078808ff */
[----:B--2---:R-:W-:Y:S01]  /*73f0*/  @!P0 IMAD.WIDE R8, R2, 0x2, R10 ;  /* 0x0000000202088825 */ /* 0x004fe200078e020a */
[-C--:B------:R-:W-:Y:S02]  /*7400*/  @!P1 LEA.HI.X R21, R16, R11.reuse, R157, 0x1, P3 ;  /* 0x0000000b10159211 */ /* 0x080fe400018f0c9d */
[----:B------:R-:W-:Y:S02]  /*7410*/  @!P2 LEA.HI.X R41, R17, R11, R156, 0x1, P4 ;  /* 0x0000000b1129a211 */ /* 0x000fe400020f0c9c */
[----:B-----5:R3:W-:Y:S04]  /*7420*/  @!P0 ST.E.128 desc[UR50][R8.64], R12 ;  /* 0x0000000c08008985 */ /* 0x0207e8000c101d32 */
[----:B------:R3:W-:Y:S04]  /*7430*/  @!P1 ST.E.128 desc[UR50][R20.64], R32 ;  /* 0x0000002014009985 */ /* 0x0007e8000c101d32 */
[----:B------:R3:W-:Y:S02]  /*7440*/  @!P2 ST.E.128 desc[UR50][R40.64], R36 ;  /* 0x000000242800a985 */ /* 0x0007e4000c101d32 */
.L_x_10688:
[----:B------:R-:W-:Y:S05]  /*7450*/  BSYNC B1 ;  /* 0x0000000000017941 */ /* 0x000fea0003800000 */
.L_x_10687:
[----:B0-----:R-:W-:Y:S01]  /*7460*/  VIADD R0, R44, 0x60 ;  /* 0x000000602c007836 */ /* 0x001fe20000000000 */
[----:B--2---:R0:W2:Y:S04]  /*7470*/  SHFL.IDX PT, R11, R3, 0x1, 0x1c1f ;  /* 0x003c1f00030b7f89 */ /* 0x0040a800000e0000 */
[----:B------:R-:W-:Y:S01]  /*7480*/  ISETP.GE.AND P0, PT, R0, R43, PT ;  /* 0x0000002b0000720c */ /* 0x000fe20003f06270 */
[----:B-1----:R0:W1:-:S12]  /*7490*/  SHFL.IDX PT, R10, R42, 0x1, 0x1c1f ;  /* 0x003c1f002a0a7f89 */ /* 0x00205800000e0000 */
[----:B0-----:R-:W-:Y:S05]  /*74a0*/  @P0 BRA `(.L_x_10689) ;  /* 0x0000000800c80947 */ /* 0x001fea0003800000 */
[----:B------:R-:W-:Y:S02]  /*74b0*/  ULDC UR4, c[0x0][0xac8] ;  /* 0x0002b20000047ab9 */ /* 0x000fe40000000800 */
[----:B------:R-:W-:Y:S02]  /*74c0*/  ISETP.GE.AND P2, PT, R16, UR4, PT ;  /* 0x0000000410007c0c */ /* 0x000fe4000bf46270 */
[----:B------:R-:W-:-:S11]  /*74d0*/  ISETP.GE.AND P1, PT, R2, UR4, PT ;  /* 0x0000000402007c0c */ /* 0x000fd6000bf26270 */
[----:B-1-3-5:R-:W-:Y:S02]  /*74e0*/  @!P2 LEA R12, P0, R16, R10, 0x1 ;  /* 0x0000000a100ca211 */ /* 0x02afe400078008ff */
[----:B--2---:R-:W-:Y:S02]  /*74f0*/  @!P1 IMAD.WIDE R8, R2, 0x2, R10 ;  /* 0x0000000202089825 */ /* 0x004fe400078e020a */
        /* <DEDUP_REMOVED lines=9> */
.L_x_10685:
        /* <DEDUP_REMOVED lines=26> */
[----:B------:R-:W0:Y:S10]  /*7730*/  S2R R8, SR_TID.X ;  /* 0x0000000000087919 */ /* 0x000e340000002100 */
[----:B------:R-:W3:Y:S01]  /*7740*/  @P0 LDC R9, c[0x0][0xbec] ;  /* 0x0002fb00ff090b82 */ /* 0x000ee20000000800 */
[----:B0-----:R-:W-:-:S05]  /*7750*/  VIADD R8, R8, 0xffffff80 ;  /* 0xffffff8008087836 */ /* 0x001fca0000000000 */
[----:B------:R-:W-:Y:S02]  /*7760*/  ISETP.GE.AND P1, PT, R8, 0xc0, PT ;  /* 0x000000c00800780c */ /* 0x000fe40003f26270 */
[----:B--2---:R-:W-:-:S13]  /*7770*/  @P2 R2UR UR4, R3 ;  /* 0x00000000030422ca */ /* 0x004fda00000e0000 */
[----:B------:R-:W-:Y:S01]  /*7780*/  USHF.R.S32.HI UR9, URZ, 0x1f, UR4 ;  /* 0x0000001f3f097899 */ /* 0x000fe20008011404 */
[----:B-1-3--:R-:W-:Y:S11]  /*7790*/  @P3 BRA `(.L_x_10690) ;  /* 0x0000000000103947 */ /* 0x00aff60003800000 */
[----:B------:R-:W-:Y:S05]  /*77a0*/  @!P2 BRA `(.L_x_10690) ;  /* 0x00000000000ca947 */ /* 0x000fea0003800000 */
[----:B------:R-:W2:Y:S04]  /*77b0*/  LDG.E R3, desc[UR50][R4.64] ;  /* 0x0000003204037981 */ /* 0x000ea8000c1e1900 */
[----:B-----5:R-:W2:Y:S02]  /*77c0*/  LDG.E R0, desc[UR50][R4.64+0x4] ;  /* 0x0000043204007981 */ /* 0x020ea4000c1e1900 */
[----:B--2---:R-:W-:-:S07]  /*77d0*/  IMAD.IADD R0, R0, 0x1, -R3 ;  /* 0x0000000100007824 */ /* 0x004fce00078e0a03 */
.L_x_10690:
        /* <DEDUP_REMOVED lines=46> */
.L_x_10692:
[----:B------:R-:W-:Y:S05]  /*7ac0*/  BSYNC B1 ;  /* 0x0000000000017941 */ /* 0x000fea0003800000 */
.L_x_10691:
[----:B------:R-:W1:Y:S01]  /*7ad0*/  @P0 LDC R5, c[0x0][0xbf0] ;  /* 0x0002fc00ff050b82 */ /* 0x000e620000000800 */
[----:B------:R-:W-:Y:S01]  /*7ae0*/  ULDC.64 UR12, c[0x0][0xaa0] ;  /* 0x0002a800000c7ab9 */ /* 0x000fe20000000a00 */
[----:B0-----:R-:W-:Y:S01]  /*7af0*/  IMAD.U32 R6, RZ, RZ, UR45 ;  /* 0x0000002dff067e24 */ /* 0x001fe2000f8e00ff */
[----:B------:R-:W-:Y:S01]  /*7b00*/  UIMAD UR8, UR9, UR12, URZ ;  /* 0x0000000c090872a4 */ /* 0x000fe2000f8e023f */
[----:B------:R-:W-:Y:S01]  /*7b10*/  IMAD R3, R18, 0x60, R19 ;  /* 0x0000006012037824 */ /* 0x000fe200078e0213 */
        /* <DEDUP_REMOVED lines=22> */
[----:B------:R-:W-:Y:S02]  /*7c80*/  IMAD R7, R11, R7, R6 ;  /* 0x000000070b077224 */ /* 0x000fe400078e0206 */
[----:B------:R-:W-:Y:S02]  /*7c90*/  IMAD R8, R4, UR8, RZ ;  /* 0x0000000804087c24 */ /* 0x000fe4000f8e02ff */
[----:B------:R-:W-:Y:S01]  /*7ca0*/  IMAD.U32 R4, RZ, RZ, UR6 ;  /* 0x00000006ff047e24 */ /* 0x000fe2000f8e00ff */
[----:B------:R-:W-:Y:S01]  /*7cb0*/  SHF.R.S32.HI R6, RZ, 0x1f, R7 ;  /* 0x0000001fff067819 */ /* 0x000fe20000011407 */
[----:B------:R-:W-:Y:S01]  /*7cc0*/  IMAD.U32 R5, RZ, RZ, UR4 ;  /* 0x00000004ff057e24 */ /* 0x000fe2000f8e00ff */
[----:B------:R-:W-:Y:S01]  /*7cd0*/  ULDC.64 UR6, c[0x0][0xad8] ;  /* 0x0002b60000067ab9 */ /* 0x000fe20000000a00 */
[----:B------:R-:W-:-:S02]  /*7ce0*/  IMAD R9, R3, UR9, R8 ;  /* 0x0000000903097c24 */ /* 0x000fc4000f8e0208 */
[----:B------:R-:W-:-:S04]  /*7cf0*/  IMAD.WIDE.U32 R4, R3, UR8, R4 ;  /* 0x0000000803047c25 */ /* 0x000fc8000f8e0004 */
[----:B------:R-:W-:Y:S02]  /*7d00*/  IMAD.U32 R8, RZ, RZ, UR45 ;  /* 0x0000002dff087e24 */ /* 0x000fe4000f8e00ff */
[----:B------:R-:W-:Y:S02]  /*7d10*/  IMAD R6, R6, UR6, RZ ;  /* 0x0000000606067c24 */ /* 0x000fe4000f8e02ff */
[----:B------:R-:W-:Y:S02]  /*7d20*/  IMAD.IADD R5, R5, 0x1, R9 ;  /* 0x0000000105057824 */ /* 0x000fe400078e0209 */
[----:B-----5:R-:W-:Y:S02]  /*7d30*/  IMAD R11, R0, R11, RZ ;  /* 0x0000000b000b7224 */ /* 0x020fe400078e02ff */
[----:B------:R-:W-:Y:S02]  /*7d40*/  IMAD R0, R8, 0xc0, R19 ;  /* 0x000000c008007824 */ /* 0x000fe400078e0213 */
[----:B------:R-:W-:-:S02]  /*7d50*/  IMAD R3, R7, UR7, R6 ;  /* 0x0000000707037c24 */ /* 0x000fc4000f8e0206 */
[----:B------:R-:W-:Y:S01]  /*7d60*/  IMAD.WIDE.U32 R4, R7, UR6, R4 ;  /* 0x0000000607047c25 */ /* 0x000fe2000f8e0004 */
[----:B------:R-:W-:Y:S01]  /*7d70*/  ISETP.GE.AND P0, PT, R0, R11, PT ;  /* 0x0000000b0000720c */ /* 0x000fe20003f06270 */
[----:B------:R-:W-:Y:S02]  /*7d80*/  ULDC.64 UR6, c[0x0][0xa80] ;  /* 0x0002a00000067ab9 */ /* 0x000fe40000000a00 */
[----:B------:R-:W-:Y:S01]  /*7d90*/  IMAD.IADD R3, R5, 0x1, R3 ;  /* 0x0000000105037824 */ /* 0x000fe200078e0203 */
[----:B------:R-:W-:-:S04]  /*7da0*/  LEA R6, P1, R4, UR6, 0x1 ;  /* 0x0000000604067c11 */ /* 0x000fc8000f8208ff */
[----:B------:R-:W-:Y:S02]  /*7db0*/  LEA.HI.X R3, R4, UR7, R3, 0x1, P1 ;  /* 0x0000000704037c11 */ /* 0x000fe400088f0c03 */
[----:B------:R0:W1:Y:S04]  /*7dc0*/  SHFL.IDX PT, R4, R6, RZ, 0x1c1f ;  /* 0x001c1fff06047589 */ /* 0x00006800000e0000 */
        /* <DEDUP_REMOVED lines=11> */
[----:B------:R3:W-:Y:S04]  /*7e80*/  @!P2 ST.E.128 desc[UR50][R8.64], RZ ;  /* 0x000000ff0800a985 */ /* 0x0007e8000c101d32 */
[----:B------:R3:W-:Y:S04]  /*7e90*/  @!P3 ST.E.128 desc[UR50][R12.64], RZ ;  /* 0x000000ff0c00b985 */ /* 0x0007e8000c101d32 */
[----:B------:R3:W-:Y:S02]  /*7ea0*/  @!P4 ST.E.128 desc[UR50][R14.64], RZ ;  /* 0x000000ff0e00c985 */ /* 0x0007e4000c101d32 */
.L_x_10694:
[----:B------:R-:W-:Y:S05]  /*7eb0*/  BSYNC B1 ;  /* 0x0000000000017941 */ /* 0x000fea0003800000 */
.L_x_10693:
[----:B------:R-:W-:Y:S01]  /*7ec0*/  VIADD R0, R0, 0x60 ;  /* 0x0000006000007836 */ /* 0x000fe20000000000 */
[----:B--2---:R2:W4:Y:S04]  /*7ed0*/  SHFL.IDX PT, R5, R3, 0x1, 0x1c1f ;  /* 0x003c1f0003057f89 */ /* 0x00452800000e0000 */
[----:B------:R-:W-:Y:S01]  /*7ee0*/  ISETP.GE.AND P0, PT, R0, R11, PT ;  /* 0x0000000b0000720c */ /* 0x000fe20003f06270 */
[----:B-1----:R2:W1:-:S12]  /*7ef0*/  SHFL.IDX PT, R4, R6, 0x1, 0x1c1f ;  /* 0x003c1f0006047f89 */ /* 0x00245800000e0000 */
[----:B--2---:R-:W-:Y:S05]  /*7f00*/  @P0 BRA `(.L_x_10689) ;  /* 0x0000000000300947 */ /* 0x004fea0003800000 */
[----:B------:R-:W-:Y:S02]  /*7f10*/  ULDC UR4, c[0x0][0xac8] ;  /* 0x0002b20000047ab9 */ /* 0x000fe40000000800 */
[----:B------:R-:W-:Y:S02]  /*7f20*/  ISETP.GE.AND P3, PT, R16, UR4, PT ;  /* 0x0000000410007c0c */ /* 0x000fe4000bf66270 */
[----:B------:R-:W-:Y:S02]  /*7f30*/  ISETP.GE.AND P4, PT, R17, UR4, PT ;  /* 0x0000000411007c0c */ /* 0x000fe4000bf86270 */
[----:B------:R-:W-:-:S09]  /*7f40*/  ISETP.GE.AND P2, PT, R2, UR4, PT ;  /* 0x0000000402007c0c */ /* 0x000fd2000bf46270 */
[-C--:B-1-3--:R-:W-:Y:S02]  /*7f50*/  @!P3 LEA R8, P0, R16, R4.reuse, 0x1 ;  /* 0x000000041008b211 */ /* 0x08afe400078008ff */
[C---:B------:R-:W-:Y:S02]  /*7f60*/  @!P4 LEA R10, P1, R17.reuse, R4, 0x1 ;  /* 0x00000004110ac211 */ /* 0x040fe400078208ff */
[----:B0---4-:R-:W-:Y:S01]  /*7f70*/  @!P2 IMAD.WIDE R6, R2, 0x2, R4 ;  /* 0x000000020206a825 */ /* 0x011fe200078e0204 */
[-C--:B------:R-:W-:Y:S02]  /*7f80*/  @!P3 LEA.HI.X R9, R16, R5.reuse, R157, 0x1, P0 ;  /* 0x000000051009b211 */ /* 0x080fe400000f0c9d */
[----:B------:R-:W-:Y:S02]  /*7f90*/  @!P4 LEA.HI.X R11, R17, R5, R156, 0x1, P1 ;  /* 0x00000005110bc211 */ /* 0x000fe400008f0c9c */
[----:B------:R0:W-:Y:S04]  /*7fa0*/  @!P2 ST.E.128 desc[UR50][R6.64], RZ ;  /* 0x000000ff0600a985 */ /* 0x0001e8000c101d32 */
[----:B------:R0:W-:Y:S04]  /*7fb0*/  @!P3 ST.E.128 desc[UR50][R8.64], RZ ;  /* 0x000000ff0800b985 */ /* 0x0001e8000c101d32 */
[----:B------:R0:W-:Y:S02]  /*7fc0*/  @!P4 ST.E.128 desc[UR50][R10.64], RZ ;  /* 0x000000ff0a00c985 */ /* 0x0001e4000c101d32 */
.L_x_10689:
[----:B------:R-:W-:Y:S05]  /*7fd0*/  BSYNC B0 ;  /* 0x0000000000007941 */ /* 0x000fea0003800000 */
.L_x_10684:
[----:B------:R-:W-:Y:S02]  /*7fe0*/  ULDC UR4, c[0x0][0xc3c] ;  /* 0x00030f0000047ab9 */ /* 0x000fe40000000800 */
[----:B------:R-:W-:-:S13]  /*7ff0*/  ISETP.GE.AND P0, PT, R47, UR4, PT ;  /* 0x000000042f007c0c */ /* 0x000fda000bf06270 */
[----:B------:R-:W-:Y:S05]  /*8000*/  @!P0 BRA `(.L_x_10695) ;  /* 0xffffff8c00408947 */ /* 0x000fea000383ffff */
[----:B------:R-:W-:Y:S05]  /*8010*/  EXIT ;  /* 0x000000000000794d */ /* 0x000fea0003800000 */
.L_x_10656:
[----:B------:R-:W-:-:S08]  /*8020*/  NOP ;  /* 0x0000000000007918 */ /* 0x000fd00000000000 */
[----:B------:R-:W0:-:S00]  /*8030*/  USETMAXREG.DEALLOC.CTAPOOL 0x20 ;  /* 0x00000020000079c8 */ /* 0x000e0000080e0500 */
[----:B0-----:R-:W2:Y:S01]  /*8040*/  LDL.LU R4, [R1+0x4] ;  /* 0x0000040001047983 */ /* 0x001ea20000300800 */
[----:B------:R-:W-:-:S06]  /*8050*/  LOP3.LUT R3, R0, 0x3, RZ, 0xc0, !PT ;  /* 0x0000000300037812 */ /* 0x000fcc00078ec0ff */
[----:B------:R-:W0:Y:S02]  /*8060*/  SHFL.IDX PT, R3, R3, RZ, 0x1f ;  /* 0x00001fff03037589 */ /* 0x000e2400000e0000 */
[----:B0-----:R-:W-:-:S13]  /*8070*/  ISETP.NE.AND P0, PT, R3, RZ, PT ;  /* 0x000000ff0300720c */ /* 0x001fda0003f05270 */
[----:B------:R-:W-:-:S04]  /*8080*/  @P0 MOV R3, 0x400 ;  /* 0x0000040000030802 */ /* 0x000fc80000000f00 */
[----:B------:R-:W-:Y:S01]  /*8090*/  @P0 LEA R2, R2, R3, 0x18 ;  /* 0x0000000302020211 */ /* 0x000fe200078ec0ff */
[----:B------:R-:W-:Y:S06]  /*80a0*/  @P0 BAR.SYNC.DEFER_BLOCKING 0x5, 0x200 ;  /* 0x0148000000000b1d */ /* 0x000fec0000010000 */
[----:B------:R-:W0:Y:S02]  /*80b0*/  @P0 LDS.128 R24, [R2+0x19cd0] ;  /* 0x019cd00002180984 */ /* 0x000e240000000c00 */
[----:B0-----:R-:W-:Y:S02]  /*80c0*/  @P0 R2UR UR40, R27 ;  /* 0x000000001b2802ca */ /* 0x001fe400000e0000 */
[----:B--2---:R-:W-:-:S04]  /*80d0*/  LOP3.LUT R4, R4, 0xffffffdf, RZ, 0xc0, !PT ;  /* 0xffffffdf04047812 */ /* 0x004fc800078ec0ff */
[----:B------:R-:W-:-:S05]  /*80e0*/  @P0 LOP3.LUT R4, R4, 0x20, RZ, 0xfc, !PT ;  /* 0x0000002004040812 */ /* 0x000fca00078efcff */
[----:B------:R0:W-:Y:S01]  /*80f0*/  STL [R1+0x4], R4 ;  /* 0x0000040401007387 */ /* 0x0001e20000100800 */
[----:B------:R-:W-:Y:S06]  /*8100*/  @P0 BAR.ARV 0x4, 0x200 ;  /* 0x0108000000000b1d */ /* 0x000fec0000002000 */
[----:B------:R-:W-:Y:S05]  /*8110*/  @P0 BRA `(.L_x_10696) ;  /* 0x0000000800100947 */ /* 0x000fea0003800000 */
[----:B0-----:R-:W0:Y:S01]  /*8120*/  S2R R4, SR_TID.X ;  /* 0x0000000000047919 */ /* 0x001e220000002100 */
[----:B------:R-:W-:Y:S01]  /*8130*/  ULDC UR4, c[0x0][0xc3c] ;  /* 0x00030f0000047ab9 */ /* 0x000fe20000000800 */
[----:B------:R-:W1:Y:S01]  /*8140*/  LDC R11, c[0x0][0xc38] ;  /* 0x00030e00ff0b7b82 */ /* 0x000e620000000800 */
[----:B0-----:R-:W-:Y:S01]  /*8150*/  LOP3.LUT R5, R4, 0x1f, RZ, 0xc0, !PT ;  /* 0x0000001f04057812 */ /* 0x001fe200078ec0ff */
[----:B------:R-:W-:-:S03]  /*8160*/  IMAD.MOV.U32 R4, RZ, RZ, RZ ;  /* 0x000000ffff047224 */ /* 0x000fc600078e00ff */
        /* <DEDUP_REMOVED lines=36> */
.L_x_10701:
        /* <DEDUP_REMOVED lines=12> */
.L_x_10700:
[----:B------:R-:W-:Y:S05]  /*8470*/  BSYNC B0 ;  /* 0x0000000000007941 */ /* 0x000fea0003800000 */
.L_x_10699:
        /* <DEDUP_REMOVED lines=21> */
.L_x_10697:
        /* <DEDUP_REMOVED lines=17> */
.L_x_10702:
[----:B01----:R-:W-:Y:S01]  /*86e0*/  IMAD.MOV R2, RZ, RZ, -R3 ;  /* 0x000000ffff027224 */ /* 0x003fe200078e0a03 */
[----:B------:R-:W-:Y:S01]  /*86f0*/  UIADD3 UR40, UR40, UR4, URZ ;  /* 0x0000000428287290 */ /* 0x000fe2000fffe03f */
[----:B---3--:R-:W-:Y:S02]  /*8700*/  IMAD R24, R24, R11, R10 ;  /* 0x0000000b18187224 */ /* 0x008fe400078e020a */
[----:B------:R-:W-:Y:S01]  /*8710*/  IMAD.MOV.U32 R11, RZ, RZ, R2 ;  /* 0x000000ffff0b7224 */ /* 0x000fe200078e0002 */
[----:B------:R-:W-:Y:S01]  /*8720*/  IABS R2, R4 ;  /* 0x0000000400027213 */ /* 0x000fe20000000000 */
[----:B--2---:R-:W-:Y:S02]  /*8730*/  IMAD.IADD R9, R7, 0x1, -R24 ;  /* 0x0000000107097824 */ /* 0x004fe400078e0a18 */
        /* <DEDUP_REMOVED lines=23> */
.L_x_10698:
[----:B------:R-:W-:Y:S01]  /*88b0*/  IMAD.MOV.U32 R24, RZ, RZ, R7 ;  /* 0x000000ffff187224 */ /* 0x000fe200078e0007 */
[----:B------:R-:W-:Y:S01]  /*88c0*/  ULDC UR40, c[0x0][0xc3c] ;  /* 0x00030f0000287ab9 */ /* 0x000fe20000000800 */
[----:B------:R-:W-:Y:S02]  /*88d0*/  IMAD.MOV.U32 R25, RZ, RZ, RZ ;  /* 0x000000ffff197224 */ /* 0x000fe400078e00ff */
[----:B------:R-:W-:-:S07]  /*88e0*/  IMAD.MOV.U32 R26, RZ, RZ, RZ ;  /* 0x000000ffff1a7224 */ /* 0x000fce00078e00ff */
.L_x_10703:
[----:B------:R-:W-:Y:S01]  /*88f0*/  ISETP.NE.AND P0, PT, R5, RZ, PT ;  /* 0x000000ff0500720c */ /* 0x000fe20003f05270 */
[----:B------:R-:W-:-:S12]  /*8900*/  IMAD.U32 R27, RZ, RZ, UR40 ;  /* 0x00000028ff1b7e24 */ /* 0x000fd8000f8e00ff */
[----:B------:R-:W0:Y:S01]  /*8910*/  @!P0 S2R R3, SR_CgaCtaId ;  /* 0x0000000000038919 */ /* 0x000e220000008800 */
[----:B------:R-:W-:-:S04]  /*8920*/  @!P0 MOV R2, 0x400 ;  /* 0x0000040000028802 */ /* 0x000fc80000000f00 */
[----:B0-----:R-:W-:-:S05]  /*8930*/  @!P0 LEA R2, R3, R2, 0x18 ;  /* 0x0000000203028211 */ /* 0x001fca00078ec0ff */
[----:B------:R1:W-:Y:S01]  /*8940*/  @!P0 STS.128 [R2+0x19cd0], R24 ;  /* 0x019cd01802008388 */ /* 0x0003e20000000c00 */
[----:B------:R-:W-:Y:S06]  /*8950*/  BAR.ARV 0x5, 0x200 ;  /* 0x0148000000007b1d */ /* 0x000fec0000002000 */
.L_x_10696:
[----:B------:R-:W-:Y:S01]  /*8960*/  ULDC UR4, c[0x0][0xc3c] ;  /* 0x00030f0000047ab9 */ /* 0x000fe20000000800 */
[----:B------:R2:W-:Y:S01]  /*8970*/  STL [R1+0x1c], RZ ;  /* 0x00001cff01007387 */ /* 0x0005e20000100800 */
[----:B------:R-:W-:Y:S01]  /*8980*/  UISETP.GE.AND UP0, UPT, UR40, UR4, UPT ;  /* 0x000000042800728c */ /* 0x000fe2000bf06270 */
[----:B------:R-:W-:Y:S02]  /*8990*/  IMAD.MOV.U32 R28, RZ, RZ, 0x1 ;  /* 0x00000001ff1c7424 */ /* 0x000fe400078e00ff */
[----:B------:R-:W-:-:S03]  /*89a0*/  IMAD.MOV.U32 R18, RZ, RZ, RZ ;  /* 0x000000ffff127224 */ /* 0x000fc600078e00ff */
[----:B------:R-:W-:-:S13]  /*89b0*/  PLOP3.LUT P0, PT, PT, PT, UP0, 0x80, 0x0 ;  /* 0x000000000000781c */ /* 0x000fda0003f0f008 */
[----:B--2---:R-:W-:Y:S05]  /*89c0*/  @P0 BRA `(.L_x_10704) ;  /* 0x0000004800e80947 */ /* 0x004fea0003800000 */
[----:B------:R-:W1:Y:S01]  /*89d0*/  S2R R8, SR_TID.X ;  /* 0x0000000000087919 */ /* 0x000e620000002100 */
[----:B------:R-:W2:Y:S01]  /*89e0*/  S2UR UR4, SR_CgaCtaId ;  /* 0x00000000000479c3 */ /* 0x000ea20000008800 */
[----:B------:R-:W-:Y:S01]  /*89f0*/  IMAD.SHL.U32 R7, R0, 0x800, RZ ;  /* 0x0000080000077824 */ /* 0x000fe200078e00ff */
[----:B------:R-:W-:Y:S01]  /*8a00*/  MOV R16, 0x400 ;  /* 0x0000040000107802 */ /* 0x000fe20000000f00 */
[----:B------:R-:W-:Y:S01]  /*8a10*/  IMAD.MOV.U32 R28, RZ, RZ, 0x1 ;  /* 0x00000001ff1c7424 */ /* 0x000fe200078e00ff */
[----:B------:R-:W-:Y:S01]  /*8a20*/  ULOP3.LUT UR46, UR39, 0x2, URZ, 0xfc, !UPT ;  /* 0x00000002272e7892 */ /* 0x000fe2000f8efc3f */
[----:B------:R-:W-:Y:S01]  /*8a30*/  IMAD.MOV.U32 R18, RZ, RZ, RZ ;  /* 0x000000ffff127224 */ /* 0x000fe200078e00ff */
[----:B------:R-:W-:Y:S01]  /*8a40*/  ULOP3.LUT UR48, UR39, 0x1, URZ, 0xfc, !UPT ;  /* 0x0000000127307892 */ /* 0x000fe2000f8efc3f */
[----:B------:R-:W-:Y:S01]  /*8a50*/  ULDC UR49, c[0x0][0xc] ;  /* 0x0000030000317ab9 */ /* 0x000fe20000000800 */
[C---:B-1----:R-:W-:Y:S01]  /*8a60*/  IMAD.SHL.U32 R2, R8.reuse, 0x20, RZ ;  /* 0x0000002008027824 */ /* 0x042fe200078e00ff */
[----:B0-----:R-:W-:Y:S01]  /*8a70*/  SHF.R.U32.HI R4, RZ, 0x1, R8 ;  /* 0x00000001ff047819 */ /* 0x001fe20000011608 */
[C---:B------:R-:W-:Y:S01]  /*8a80*/  IMAD.SHL.U32 R6, R8.reuse, 0x4, RZ ;  /* 0x0000000408067824 */ /* 0x040fe200078e00ff */
[C---:B------:R-:W-:Y:S01]  /*8a90*/  LOP3.LUT P0, RZ, R8.reuse, 0x4, RZ, 0xc0, !PT ;  /* 0x0000000408ff7812 */ /* 0x040fe2000780c0ff */
[----:B------:R-:W-:Y:S01]  /*8aa0*/  IMAD.SHL.U32 R5, R8, 0x80, RZ ;  /* 0x0000008008057824 */ /* 0x000fe200078e00ff */
[----:B------:R-:W-:-:S02]  /*8ab0*/  LOP3.LUT R3, R2, 0x80, RZ, 0xc0, !PT ;  /* 0x0000008002037812 */ /* 0x000fc400078ec0ff */
[----:B------:R-:W-:Y:S02]  /*8ac0*/  LOP3.LUT R2, R2, 0x360, RZ, 0xc0, !PT ;  /* 0x0000036002027812 */ /* 0x000fe400078ec0ff */
[----:B------:R-:W-:Y:S02]  /*8ad0*/  LOP3.LUT R3, R3, 0x10, R4, 0xf8, !PT ;  /* 0x0000001003037812 */ /* 0x000fe400078ef804 */
[----:B------:R-:W-:Y:S02]  /*8ae0*/  LOP3.LUT R4, R4, 0x20, RZ, 0xc0, !PT ;  /* 0x0000002004047812 */ /* 0x000fe400078ec0ff */
[----:B------:R-:W-:Y:S01]  /*8af0*/  LOP3.LUT R23, R3, 0x10, R6, 0x78, !PT ;  /* 0x0000001003177812 */ /* 0x000fe200078e7806 */
[----:B------:R-:W-:Y:S01]  /*8b00*/  IMAD.SHL.U32 R3, R8, 0x10, RZ ;  /* 0x0000001008037824 */ /* 0x000fe200078e00ff */
[----:B------:R-:W-:Y:S01]  /*8b10*/  LOP3.LUT R4, R4, 0x10, R8, 0xf8, !PT ;  /* 0x0000001004047812 */ /* 0x000fe200078ef808 */
[----:B------:R-:W-:Y:S01]  /*8b20*/  IMAD.SHL.U32 R6, R8, 0x2, RZ ;  /* 0x0000000208067824 */ /* 0x000fe200078e00ff */
[----:B------:R-:W-:-:S02]  /*8b30*/  LOP3.LUT R0, R5, 0x400, RZ, 0xc0, !PT ;  /* 0x0000040005007812 */ /* 0x000fc400078ec0ff */
[----:B------:R-:W-:Y:S02]  /*8b40*/  LOP3.LUT R4, R4, 0x380, R5, 0xf8, !PT ;  /* 0x0000038004047812 */ /* 0x000fe400078ef805 */
[----:B------:R-:W-:Y:S01]  /*8b50*/  LOP3.LUT R0, R0, 0x800, R7, 0xf8, !PT ;  /* 0x0000080000007812 */ /* 0x000fe200078ef807 */
[----:B--2---:R-:W-:Y:S01]  /*8b60*/  IMAD.U32 R7, RZ, RZ, UR4 ;  /* 0x00000004ff077e24 */ /* 0x004fe2000f8e00ff */
[--C-:B------:R-:W-:Y:S02]  /*8b70*/  LOP3.LUT R29, R4, 0x70, R3.reuse, 0x78, !PT ;  /* 0x00000070041d7812 */ /* 0x100fe400078e7803 */
[----:B------:R-:W-:Y:S02]  /*8b80*/  LOP3.LUT R5, R3, 0x90, RZ, 0xc0, !PT ;  /* 0x0000009003057812 */ /* 0x000fe400078ec0ff */
[----:B------:R-:W-:Y:S02]  /*8b90*/  LOP3.LUT R2, R2, 0x400, R3, 0xf8, !PT ;  /* 0x0000040002027812 */ /* 0x000fe400078ef803 */
[----:B------:R-:W-:Y:S01]  /*8ba0*/  LOP3.LUT R29, R0, R29, RZ, 0xfc, !PT ;  /* 0x0000001d001d7212 */ /* 0x000fe200078efcff */
[----:B------:R-:W-:Y:S01]  /*8bb0*/  IMAD.SHL.U32 R0, R8, 0x40, RZ ;  /* 0x0000004008007824 */ /* 0x000fe200078e00ff */
[----:B------:R-:W-:-:S02]  /*8bc0*/  LOP3.LUT R6, R5, 0x10, R6, 0x78, !PT ;  /* 0x0000001005067812 */ /* 0x000fc400078e7806 */
[----:B------:R-:W-:Y:S01]  /*8bd0*/  LOP3.LUT R8, R8, 0x7f, RZ, 0xc0, !PT ;  /* 0x0000007f08087812 */ /* 0x000fe200078ec0ff */
[C---:B------:R-:W-:Y:S01]  /*8be0*/  VIADD R5, R29.reuse, 0x40 ;  /* 0x000000401d057836 */ /* 0x040fe20000000000 */
[----:B------:R-:W-:Y:S01]  /*8bf0*/  LOP3.LUT R23, R2, R23, RZ, 0xfc, !PT ;  /* 0x0000001702177212 */ /* 0x000fe200078efcff */
[----:B------:R-:W-:Y:S01]  /*8c00*/  @P0 VIADD R5, R29, 0xffffffc0 ;  /* 0xffffffc01d050836 */ /* 0x000fe20000000000 */
[----:B------:R-:W-:Y:S02]  /*8c10*/  LOP3.LUT R2, R6, 0x760, R3, 0xf8, !PT ;  /* 0x0000076006027812 */ /* 0x000fe400078ef803 */
[----:B------:R-:W-:Y:S02]  /*8c20*/  LOP3.LUT R4, R3, 0x10, RZ, 0xc0, !PT ;  /* 0x0000001003047812 */ /* 0x000fe400078ec0ff */
[----:B------:R-:W-:Y:S01]  /*8c30*/  LOP3.LUT R0, R0, 0x40, RZ, 0xc0, !PT ;  /* 0x0000004000007812 */ /* 0x000fe200078ec0ff */
[----:B------:R0:W-:Y:S01]  /*8c40*/  STL [R1+0x14], R2 ;  /* 0x0000140201007387 */ /* 0x0001e20000100800 */
[----:B------:R-:W-:-:S02]  /*8c50*/  SHF.R.U32.HI R3, RZ, 0x1, R8 ;  /* 0x00000001ff037819 */ /* 0x000fc40000011608 */
[----:B------:R-:W-:Y:S01]  /*8c60*/  LEA R16, R7, R16, 0x18 ;  /* 0x0000001007107211 */ /* 0x000fe200078ec0ff */
[----:B------:R-:W-:Y:S01]  /*8c70*/  STL [R1+0xc], R7 ;  /* 0x00000c0701007387 */ /* 0x000fe20000100800 */
[----:B------:R-:W-:Y:S02]  /*8c80*/  LOP3.LUT R3, R3, R0, RZ, 0xfc, !PT ;  /* 0x0000000003037212 */ /* 0x000fe400078efcff */
[----:B------:R-:W-:Y:S01]  /*8c90*/  LOP3.LUT R0, R4, 0x40, RZ, 0xfc, !PT ;  /* 0x0000004004007812 */ /* 0x000fe200078efcff */
[----:B------:R-:W-:Y:S01]  /*8ca0*/  IMAD.IADD R3, R16, 0x1, R2 ;  /* 0x0000000110037824 */ /* 0x000fe200078e0202 */
[----:B------:R-:W-:Y:S01]  /*8cb0*/  STL [R1+0x1c], RZ ;  /* 0x00001cff01007387 */ /* 0x000fe20000100800 */
[C---:B0-----:R-:W-:Y:S02]  /*8cc0*/  LOP3.LUT R2, R23.reuse, 0x1800, RZ, 0xfc, !PT ;  /* 0x0000180017027812 */ /* 0x041fe400078efcff */
[----:B------:R-:W-:Y:S01]  /*8cd0*/  LOP3.LUT R0, R23, 0x2800, RZ, 0xfc, !PT ;  /* 0x0000280017007812 */ /* 0x000fe200078efcff */
[----:B------:R0:W-:Y:S04]  /*8ce0*/  STL [R1+0x10], R5 ;  /* 0x0000100501007387 */ /* 0x0001e80000100800 */
[----:B------:R1:W-:Y:S01]  /*8cf0*/  STL [R1+0x18], R3 ;  /* 0x0000180301007387 */ /* 0x0003e20000100800 */
[----:B0-----:R-:W-:-:S07]  /*8d00*/  LOP3.LUT R5, R4, 0x20, RZ, 0xfc, !PT ;  /* 0x0000002004057812 */ /* 0x001fce00078efcff */
.L_x_10779:
[----:B------:R-:W-:Y:S01]  /*8d10*/  ULDC.64 UR4, c[0x0][0xc88] ;  /* 0x0003220000047ab9 */ /* 0x000fe20000000a00 */
[----:B------:R-:W-:Y:S01]  /*8d20*/  ULDC.64 UR6, c[0x0][0xa18] ;  /* 0x0002860000067ab9 */ /* 0x000fe20000000a00 */
[----:B------:R-:W-:Y:S01]  /*8d30*/  UIMAD.WIDE UR4, UR40, 0x4, UR4 ;  /* 0x00000004280478a5 */ /* 0x000fe2000f8e0204 */
[----:B------:R-:W-:-:S05]  /*8d40*/  ULDC.64 UR8, c[0x0][0xa00] ;  /* 0x0002800000087ab9 */ /* 0x000fca0000000a00 */
[----:B-1----:R-:W-:Y:S02]  /*8d50*/  IMAD.U32 R2, RZ, RZ, UR4 ;  /* 0x00000004ff027e24 */ /* 0x002fe4000f8e00ff */
[----:B-1----:R-:W-:Y:S01]  /*8d60*/  IMAD.U32 R3, RZ, RZ, UR5 ;  /* 0x00000005ff037e24 */ /* 0x002fe2000f8e00ff */
        /* <DEDUP_REMOVED lines=10> */
[----:B-----5:R-:W-:Y:S01]  /*8e10*/  IMAD.MOV.U32 R17, RZ, RZ, RZ ;  /* 0x000000ffff117224 */ /* 0x020fe200078e00ff */
[----:B------:R-:W-:Y:S02]  /*8e20*/  UMOV UR38, URZ ;  /* 0x0000003f00267c82 */ /* 0x000fe40008000000 */
        /* <DEDUP_REMOVED lines=13> */
[----:B0-----:R0:W2:Y:S03]  /*8f00*/  @P0 LDG.E R0, desc[UR50][R2.64] ;  /* 0x0000003202000981 */ /* 0x0010a6000c1e1900 */
[----:B------:R-:W-:Y:S01]  /*8f10*/  UIADD3.X UR4, UR37, UR9, URZ, UP0, !UPT ;  /* 0x0000000925047290 */ /* 0x000fe200087fe43f */
[----:B0-----:R-:W-:Y:S02]  /*8f20*/  IMAD.U32 R2, RZ, RZ, UR6 ;  /* 0x00000006ff027e24 */ /* 0x001fe4000f8e00ff */
[----:B------:R-:W-:-:S05]  /*8f30*/  IMAD.U32 R3, RZ, RZ, UR7 ;  /* 0x00000007ff037e24 */ /* 0x000fca000f8e00ff */
[----:B------:R0:W3:Y:S02]  /*8f40*/  @P1 LDG.E R4, desc[UR50][R2.64] ;  /* 0x0000003202041981 */ /* 0x0000e4000c1e1900 */
[----:B0-----:R-:W-:Y:S02]  /*8f50*/  IMAD.U32 R2, RZ, RZ, UR8 ;  /* 0x00000008ff027e24 */ /* 0x001fe4000f8e00ff */
[----:B------:R-:W-:-:S05]  /*8f60*/  IMAD.U32 R3, RZ, RZ, UR4 ;  /* 0x00000004ff037e24 */ /* 0x000fca000f8e00ff */
[----:B------:R0:W5:Y:S01]  /*8f70*/  @P2 LDG.E R17, desc[UR50][R2.64] ;  /* 0x0000003202112981 */ /* 0x000162000c1e1900 */
[----:B--2---:R-:W-:Y:S02]  /*8f80*/  @P0 R2UR UR38, R0 ;  /* 0x00000000002602ca */ /* 0x004fe400000e0000 */
[----:B---3--:R-:W-:Y:S01]  /*8f90*/  @P1 R2UR UR41, R4 ;  /* 0x00000000042912ca */ /* 0x008fe200000e0000 */
        /* <DEDUP_REMOVED lines=10> */
.L_x_10705:
[----:B------:R-:W-:Y:S01]  /*9040*/  ULDC.64 UR6, c[0x0][0xa20] ;  /* 0x0002880000067ab9 */ /* 0x000fe20000000a00 */
        /* <DEDUP_REMOVED lines=18> */
.L_x_10706:
        /* <DEDUP_REMOVED lines=11> */
.L_x_10707:
        /* <DEDUP_REMOVED lines=25> */
.L_x_10709:
        /* <DEDUP_REMOVED lines=20> */
.L_x_10712:
[----:B------:R-:W-:Y:S05]  /*94f0*/  BSYNC B6 ;  /* 0x0000000000067941 */ /* 0x000fea0003800000 */
.L_x_10711:
[----:B------:R-:W2:Y:S01]  /*9500*/  LDL.LU R19, [R1+0x4] ;  /* 0x0000040001137983 */ /* 0x000ea20000300800 */
[----:B------:R-:W-:Y:S01]  /*9510*/  VIADD R0, R16, 0x9000 ;  /* 0x0000900010007836 */ /* 0x000fe20000000000 */
[----:B------:R-:W-:Y:S04]  /*9520*/  BSSY B6, `(.L_x_10713) ;  /* 0x0000016000067945 */ /* 0x000fe80003800000 */
[----:B------:R-:W-:Y:S02]  /*9530*/  LOP3.LUT P0, RZ, R0, 0x9f, RZ, 0xc0, !PT ;  /* 0x0000009f00ff7812 */ /* 0x000fe4000780c0ff */
[----:B--2---:R-:W-:-:S11]  /*9540*/  LOP3.LUT R19, R19, 0xfffffffe, RZ, 0xc0, !PT ;  /* 0xfffffffe13137812 */ /* 0x004fd600078ec0ff */
[----:B------:R-:W-:-:S05]  /*9550*/  @P0 LOP3.LUT R19, R19, 0x1, RZ, 0xfc, !PT ;  /* 0x0000000113130812 */ /* 0x000fca00078efcff */
[----:B------:R0:W-:Y:S01]  /*9560*/  STL [R1+0x4], R19 ;  /* 0x0000041301007387 */ /* 0x0001e20000100800 */
        /* <DEDUP_REMOVED lines=16> */
[----:B01---5:R-:W-:Y:S05]  /*9670*/  CALL.ABS.NOINC R2 ;  /* 0x0000000002007343 */ /* 0x023fea0003c00000 */
.L_x_10714:
[----:B------:R-:W-:Y:S05]  /*9680*/  BSYNC B6 ;  /* 0x0000000000067941 */ /* 0x000fea0003800000 */
.L_x_10713:
        /* <DEDUP_REMOVED lines=20> */
.L_x_10716:
[----:B------:R-:W-:Y:S05]  /*97d0*/  BSYNC B6 ;  /* 0x0000000000067941 */ /* 0x000fea0003800000 */
.L_x_10715:
        /* <DEDUP_REMOVED lines=19> */
.L_x_10718:
[----:B------:R-:W-:Y:S05]  /*9910*/  BSYNC B6 ;  /* 0x0000000000067941 */ /* 0x000fea0003800000 */
.L_x_10717:
[----:B------:R-:W-:Y:S01]  /*9920*/  ULDC.64 UR4, c[0x0][0x9f8] ;  /* 0x00027e0000047ab9 */ /* 0x000fe20000000a00 */
[----:B------:R-:W1:Y:S01]  /*9930*/  LDC R5, c[0x0][0x430] ;  /* 0x00010c00ff057b82 */ /* 0x000e620000000800 */
[----:B------:R-:W-:-:S04]  /*9940*/  UISETP.NE.U32.AND UP0, UPT, UR4, URZ, UPT ;  /* 0x0000003f0400728c */ /* 0x000fc8000bf05070 */
[----:B------:R-:W-:Y:S01]  /*9950*/  UISETP.NE.AND.EX UP0, UPT, UR5, URZ, UPT, UP0 ;  /* 0x0000003f0500728c */ /* 0x000fe2000bf05300 */
[----:B------:R-:W2:Y:S01]  /*9960*/  S2R R21, SR_TID.X ;  /* 0x0000000000157919 */ /* 0x000ea20000002100 */
[----:B------:R-:W3:Y:S04]  /*9970*/  S2R R20, SR_TID.X ;  /* 0x0000000000147919 */ /* 0x000ee80000002100 */
[----:B------:R-:W-:Y:S01]  /*9980*/  PLOP3.LUT P0, PT, PT, PT, UP0, 0x80, 0x0 ;  /* 0x000000000000781c */ /* 0x000fe20003f0f008 */
[----:B------:R-:W-:Y:S01]  /*9990*/  IMAD.U32 R10, RZ, RZ, UR43 ;  /* 0x0000002bff0a7e24 */ /* 0x000fe2000f8e00ff */
[----:B------:R-:W4:Y:S03]  /*99a0*/  LDC R9, c[0x0][0x2f4] ;  /* 0x0000bd00ff097b82 */ /* 0x000f260000000800 */
[----:B------:R-:W-:-:S04]  /*99b0*/  @UP0 UIADD3 UR4, UP1, UR36, UR4, URZ ;  /* 0x0000000424040290 */ /* 0x000fc8000ff3e03f */
[----:B------:R-:W-:Y:S02]  /*99c0*/  @UP0 UIADD3.X UR5, UR37, UR5, URZ, UP1, !UPT ;  /* 0x0000000525050290 */ /* 0x000fe40008ffe43f */
[----:B------:R-:W-:-:S04]  /*99d0*/  IMAD.U32 R2, RZ, RZ, UR4 ;  /* 0x00000004ff027e24 */ /* 0x000fc8000f8e00ff */
[----:B------:R-:W-:-:S05]  /*99e0*/  IMAD.U32 R3, RZ, RZ, UR5 ;  /* 0x00000005ff037e24 */ /* 0x000fca000f8e00ff */
[----:B------:R3:W4:Y:S01]  /*99f0*/  @P0 LDG.E R27, desc[UR50][R2.64] ;  /* 0x00000032021b0981 */ /* 0x000722000c1e1900 */
[----:B-1----:R-:W-:Y:S02]  /*9a00*/  ISETP.NE.AND P1, PT, R5, 0x1, PT ;  /* 0x000000010500780c */ /* 0x002fe40003f25270 */
[----:B------:R-:W-:Y:S02]  /*9a10*/  LEA R10, R10, 0xffffff80, 0x7 ;  /* 0xffffff800a0a7811 */ /* 0x000fe400078e38ff */
[----:B0-----:R-:W-:Y:S01]  /*9a20*/  LOP3.LUT R19, R19, 0xffffffef, RZ, 0xc0, !PT ;  /* 0xffffffef13137812 */ /* 0x001fe200078ec0ff */
[----:B--2---:R-:W-:Y:S01]  /*9a30*/  IMAD.SHL.U32 R21, R21, 0x40, RZ ;  /* 0x0000004015157824 */ /* 0x004fe200078e00ff */
[----:B---3--:R-:W-:-:S04]  /*9a40*/  LOP3.LUT R20, R20, 0x7f, RZ, 0xc0, !PT ;  /* 0x0000007f14147812 */ /* 0x008fc800078ec0ff */
[----:B------:R-:W-:-:S03]  /*9a50*/  LOP3.LUT R21, R21, 0x40, RZ, 0xc0, !PT ;  /* 0x0000004015157812 */ /* 0x000fc600078ec0ff */
[----:B------:R-:W0:Y:S01]  /*9a60*/  @P1 LDC R3, c[0x0][0x434] ;  /* 0x00010d00ff031b82 */ /* 0x000e220000000800 */
[----:B------:R-:W-:Y:S02]  /*9a70*/  SHF.R.U32.HI R20, RZ, 0x1, R20 ;  /* 0x00000001ff147819 */ /* 0x000fe40000011614 */
[----:B------:R-:W-:Y:S02]  /*9a80*/  @P1 LOP3.LUT R19, R19, 0x10, RZ, 0xfc, !PT ;  /* 0x0000001013131812 */ /* 0x000fe400078efcff */
[----:B------:R-:W-:Y:S02]  /*9a90*/  LOP3.LUT R4, R10, R20, R21, 0xfe, !PT ;  /* 0x000000140a047212 */ /* 0x000fe400078efe15 */
[----:B------:R-:W1:Y:S01]  /*9aa0*/  S2R R20, SR_TID.X ;  /* 0x0000000000147919 */ /* 0x000e620000002100 */
[----:B------:R-:W2:Y:S01]  /*9ab0*/  @P1 LDC R0, c[0x0][0x438] ;  /* 0x00010e00ff001b82 */ /* 0x000ea20000000800 */
[C---:B------:R-:W-:Y:S01]  /*9ac0*/  ISETP.GE.AND P0, PT, R4.reuse, UR42, PT ;  /* 0x0000002a04007c0c */ /* 0x040fe2000bf06270 */
[----:B------:R-:W-:-:S04]  /*9ad0*/  VIADD R2, R4, UR38 ;  /* 0x0000002604027c36 */ /* 0x000fc80008000000 */
[----:B------:R-:W-:Y:S02]  /*9ae0*/  IMAD.MOV.U32 R6, RZ, RZ, R2 ;  /* 0x000000ffff067224 */ /* 0x000fe400078e0002 */
[----:B0-----:R-:W-:-:S05]  /*9af0*/  @P1 IMAD.HI.U32 R3, R2, R3, RZ ;  /* 0x0000000302031227 */ /* 0x001fca00078e00ff */
[----:B--2---:R-:W-:-:S04]  /*9b00*/  @P1 SHF.R.U32.HI R6, RZ, R0, R3 ;  /* 0x00000000ff061219 */ /* 0x004fc80000011603 */
[--C-:B------:R-:W-:Y:S01]  /*9b10*/  @!P0 SHF.R.S32.HI R7, RZ, 0x1f, R6.reuse ;  /* 0x0000001fff078819 */ /* 0x100fe20000011406 */
[----:B------:R-:W-:Y:S02]  /*9b20*/  IMAD.MOV R0, RZ, RZ, -R6 ;  /* 0x000000ffff007224 */ /* 0x000fe400078e0a06 */
[----:B-1----:R-:W-:Y:S02]  /*9b30*/  IMAD.SHL.U32 R20, R20, 0x10, RZ ;  /* 0x0000001014147824 */ /* 0x002fe400078e00ff */
[----:B------:R-:W-:Y:S02]  /*9b40*/  IMAD R0, R5, R0, R2 ;  /* 0x0000000005007224 */ /* 0x000fe400078e0202 */
[----:B------:R-:W0:Y:S01]  /*9b50*/  @!P0 LDC.64 R2, c[0x0][0x428] ;  /* 0x00010a00ff028b82 */ /* 0x000e220000000a00 */
[----:B------:R-:W-:-:S07]  /*9b60*/  LOP3.LUT R20, R20, 0x10, RZ, 0xc0, !PT ;  /* 0x0000001014147812 */ /* 0x000fce00078ec0ff */
[----:B------:R-:W1:Y:S01]  /*9b70*/  @!P0 LDC.64 R4, c[0x0][0x418] ;  /* 0x00010600ff048b82 */ /* 0x000e620000000a00 */
[C---:B----4-:R-:W-:Y:S02]  /*9b80*/  ISETP.GE.AND P3, PT, R20.reuse, R9, PT ;  /* 0x000000091400720c */ /* 0x050fe40003f66270 */
[----:B------:R-:W-:Y:S02]  /*9b90*/  LOP3.LUT R11, R20, 0x20, RZ, 0xfc, !PT ;  /* 0x00000020140b7812 */ /* 0x000fe400078efcff */
[----:B------:R-:W-:-:S09]  /*9ba0*/  LOP3.LUT R19, R19, 0xfffffff7, RZ, 0xc0, !PT ;  /* 0xfffffff713137812 */ /* 0x000fd200078ec0ff */
[----:B------:R-:W-:-:S04]  /*9bb0*/  @P3 LOP3.LUT R19, R19, 0x8, RZ, 0xfc, !PT ;  /* 0x0000000813133812 */ /* 0x000fc800078efcff */
[----:B------:R-:W-:-:S04]  /*9bc0*/  LOP3.LUT R19, R19, 0xfffffffe, RZ, 0xc0, !PT ;  /* 0xfffffffe13137812 */ /* 0x000fc800078ec0ff */
[----:B------:R-:W-:Y:S01]  /*9bd0*/  LOP3.LUT R19, R19, 0xfffffffb, RZ, 0xc0, !PT ;  /* 0xfffffffb13137812 */ /* 0x000fe200078ec0ff */
[----:B------:R-:W-:Y:S01]  /*9be0*/  UMOV UR4, 0xffffffff ;  /* 0xffffffff00047882 */ /* 0x000fe20000000000 */
[----:B------:R-:W-:Y:S01]  /*9bf0*/  SHF.R.S32.HI R8, RZ, 0x1f, R27 ;  /* 0x0000001fff087819 */ /* 0x000fe2000001141b */
[----:B0-----:R-:W-:-:S04]  /*9c00*/  @!P0 IMAD.WIDE.U32 R6, R27, R2, R6 ;  /* 0x000000021b068225 */ /* 0x001fc800078e0006 */
[----:B------:R-:W-:Y:S01]  /*9c10*/  @!P0 IMAD R2, R8, R2, RZ ;  /* 0x0000000208028224 */ /* 0x000fe200078e02ff */
[----:B-1----:R-:W-:Y:S01]  /*9c20*/  @!P0 LEA R4, P1, R6, R4, 0x2 ;  /* 0x0000000406048211 */ /* 0x002fe200078210ff */
[----:B------:R0:W-:Y:S02]  /*9c30*/  STL [R1+0x8], R8 ;  /* 0x0000080801007387 */ /* 0x0001e40000100800 */
[----:B------:R-:W-:Y:S02]  /*9c40*/  @!P0 IMAD R3, R27, R3, R2 ;  /* 0x000000031b038224 */ /* 0x000fe400078e0202 */
[----:B------:R-:W-:Y:S02]  /*9c50*/  IMAD.MOV.U32 R2, RZ, RZ, RZ ;  /* 0x000000ffff027224 */ /* 0x000fe400078e00ff */
[----:B------:R-:W-:-:S05]  /*9c60*/  @!P0 IMAD.IADD R3, R7, 0x1, R3 ;  /* 0x0000000107038824 */ /* 0x000fca00078e0203 */
[----:B------:R-:W-:Y:S01]  /*9c70*/  @!P0 LEA.HI.X R5, R6, R5, R3, 0x2, P1 ;  /* 0x0000000506058211 */ /* 0x000fe200008f1403 */
[----:B------:R-:W-:Y:S01]  /*9c80*/  IMAD.U32 R3, RZ, RZ, UR46 ;  /* 0x0000002eff037e24 */ /* 0x000fe2000f8e00ff */
[-C--:B------:R-:W-:Y:S02]  /*9c90*/  ISETP.GE.AND P1, PT, R11, R9.reuse, PT ;  /* 0x000000090b00720c */ /* 0x080fe40003f26270 */
[----:B0-----:R-:W-:Y:S01]  /*9ca0*/  LOP3.LUT R8, R20, 0x40, RZ, 0xfc, !PT ;  /* 0x0000004014087812 */ /* 0x001fe200078efcff */
[----:B------:R0:W5:Y:S01]  /*9cb0*/  @!P0 LDG.E R2, desc[UR50][R4.64] ;  /* 0x0000003204028981 */ /* 0x000162000c1e1900 */
[----:B------:R-:W-:Y:S02]  /*9cc0*/  ISETP.NE.AND P2, PT, R3, 0x3, PT ;  /* 0x000000030300780c */ /* 0x000fe40003f45270 */
[----:B------:R-:W-:-:S07]  /*9cd0*/  ISETP.GE.AND P0, PT, R8, R9, PT ;  /* 0x000000090800720c */ /* 0x000fce0003f06270 */
[----:B------:R-:W-:-:S04]  /*9ce0*/  @P1 LOP3.LUT R19, R19, 0x4, RZ, 0xfc, !PT ;  /* 0x0000000413131812 */ /* 0x000fc800078efcff */
[----:B------:R-:W-:-:S04]  /*9cf0*/  @P2 LOP3.LUT R19, R19, 0x1, RZ, 0xfc, !PT ;  /* 0x0000000113132812 */ /* 0x000fc800078efcff */
[----:B------:R-:W-:-:S04]  /*9d00*/  LOP3.LUT R19, R19, 0xfffffffd, RZ, 0xc0, !PT ;  /* 0xfffffffd13137812 */ /* 0x000fc800078ec0ff */
[----:B------:R-:W-:-:S05]  /*9d10*/  @P0 LOP3.LUT R19, R19, 0x2, RZ, 0xfc, !PT ;  /* 0x0000000213130812 */ /* 0x000fca00078efcff */
[----:B------:R0:W-:Y:S01]  /*9d20*/  STL [R1+0x4], R19 ;  /* 0x0000041301007387 */ /* 0x0001e20000100800 */
[----:B------:R-:W-:Y:S05]  /*9d30*/  BRA.DIV UR4, `(.L_x_10719) ;  /* 0x0000003e04887947 */ /* 0x000fea000b800000 */
.L_x_10799:
[----:B------:R-:W-:-:S05]  /*9d40*/  SHF.R.S32.HI R3, RZ, 0x1f, R26 ;  /* 0x0000001fff037819 */ /* 0x000fca000001141a */
[----:B------:R1:W-:Y:S01]  /*9d50*/  STL [R1], R3 ;  /* 0x0000000301007387 */ /* 0x0003e20000100800 */
[----:B------:R-:W-:Y:S05]  /*9d60*/  @!P2 BRA `(.L_x_10720) ;  /* 0x000000000004a947 */ /* 0x000fea0003800000 */
[----:B------:R-:W-:Y:S01]  /*9d70*/  BPT.TRAP 0x1 ;  /* 0x000000040000795c */ /* 0x000fe20000300000 */
.L_x_10720:
[----:B0-----:R-:W-:Y:S01]  /*9d80*/  IMAD R5, R18, 0x8, R16 ;  /* 0x0000000812057824 */ /* 0x001fe200078e0210 */
[----:B------:R-:W-:Y:S01]  /*9d90*/  SHF.L.U32 R21, R28, 0x1f, RZ ;  /* 0x0000001f1c157819 */ /* 0x000fe200000006ff */
[----:B------:R-:W-:Y:S01]  /*9da0*/  BSSY B0, `(.L_x_10721) ;  /* 0x0000004000007945 */ /* 0x000fe20003800000 */
[----:B------:R-:W-:Y:S02]  /*9db0*/  SHF.R.S32.HI R19, RZ, 0x1f, R0 ;  /* 0x0000001fff137819 */ /* 0x000fe40000011400 */
[----:B------:R-:W0:Y:S02]  /*9dc0*/  SYNCS.PHASECHK.TRANS64.TRYWAIT P0, [R5+URZ+0x19c80], R21 ;  /* 0x019c8015050075a7 */ /* 0x000e24000800017f */
[----:B0-----:R-:W-:Y:S05]  /*9dd0*/  @!P0 BRA `(.L_x_10722) ;  /* 0x0000003c008c8947 */ /* 0x001fea0003800000 */
.L_x_10800:
[----:B------:R-:W-:Y:S05]  /*9de0*/  BSYNC B0 ;  /* 0x0000000000007941 */ /* 0x000fea0003800000 */
.L_x_10721:
[----:B------:R-:W2:Y:S01]  /*9df0*/  LDL R9, [R1] ;  /* 0x0000000001097983 */ /* 0x000ea20000100800 */
[----:B------:R-:W-:-:S03]  /*9e00*/  ULDC.64 UR4, c[0x0][0x328] ;  /* 0x0000ca0000047ab9 */ /* 0x000fc60000000a00 */
[----:B------:R-:W3:Y:S01]  /*9e10*/  LDL R4, [R1+0x14] ;  /* 0x0000140001047983 */ /* 0x000ee20000100800 */
[----:B-1----:R-:W-:Y:S01]  /*9e20*/  IMAD R3, R19, UR4, RZ ;  /* 0x0000000413037c24 */ /* 0x002fe2000f8e02ff */
[----:B-----5:R-:W-:Y:S01]  /*9e30*/  SHF.R.S32.HI R20, RZ, 0x1f, R2 ;  /* 0x0000001fff147819 */ /* 0x020fe20000011402 */
[C---:B------:R-:W-:Y:S01]  /*9e40*/  IMAD.WIDE.U32 R6, R0.reuse, UR4, RZ ;  /* 0x0000000400067c25 */ /* 0x040fe2000f8e00ff */
[----:B------:R-:W1:Y:S01]  /*9e50*/  S2R R8, SR_TID.X ;  /* 0x0000000000087919 */ /* 0x000e620000002100 */
[----:B------:R-:W-:Y:S02]  /*9e60*/  ULDC.64 UR6, c[0x0][0x318] ;  /* 0x0000c60000067ab9 */ /* 0x000fe40000000a00 */
        /* <DEDUP_REMOVED lines=8> */
[----:B------:R-:W-:Y:S01]  /*9ef0*/  IMAD.WIDE.U32 R6, R26, UR4, R6 ;  /* 0x000000041a067c25 */ /* 0x000fe2000f8e0006 */
[----:B-1----:R-:W-:-:S04]  /*9f00*/  LOP3.LUT R8, R8, 0x7f, RZ, 0xc0, !PT ;  /* 0x0000007f08087812 */ /* 0x002fc800078ec0ff */
[----:B------:R-:W-:Y:S02]  /*9f10*/  SHF.R.U32.HI R11, RZ, 0x1, R8 ;  /* 0x00000001ff0b7819 */ /* 0x000fe40000011608 */
[----:B------:R-:W-:Y:S01]  /*9f20*/  IADD3 R8, P0, R6, UR6, RZ ;  /* 0x0000000606087c10 */ /* 0x000fe2000ff1e0ff */
[----:B--2---:R-:W-:Y:S01]  /*9f30*/  IMAD R3, R9, UR4, RZ ;  /* 0x0000000409037c24 */ /* 0x004fe2000f8e02ff */
[----:B------:R-:W-:-:S03]  /*9f40*/  UMOV UR4, 0xffffffff ;  /* 0xffffffff00047882 */ /* 0x000fc60000000000 */
[----:B------:R-:W-:-:S05]  /*9f50*/  IMAD R3, R26, UR5, R3 ;  /* 0x000000051a037c24 */ /* 0x000fca000f8e0203 */
[----:B------:R-:W-:Y:S02]  /*9f60*/  IADD3.X R9, R7, UR7, R3, P0, !PT ;  /* 0x0000000707097c10 */ /* 0x000fe400087fe403 */
[----:B------:R-:W-:Y:S01]  /*9f70*/  IADD3 R3, -R11, UR42, -R10 ;  /* 0x0000002a0b037c10 */ /* 0x000fe2000fffe90a */
[----:B---3--:R-:W-:-:S03]  /*9f80*/  IMAD R10, R18, 0x3000, R4 ;  /* 0x00003000120a7824 */ /* 0x008fc600078e0204 */
[----:B------:R-:W-:Y:S01]  /*9f90*/  ISETP.GE.AND P0, PT, R3, 0x1, PT ;  /* 0x000000010300780c */ /* 0x000fe20003f06270 */
[----:B------:R-:W-:-:S12]  /*9fa0*/  BRA.DIV UR4, `(.L_x_10723) ;  /* 0x0000003e042c7947 */ /* 0x000fd8000b800000 */
[----:B------:R-:W1:Y:S01]  /*9fb0*/  S2R R7, SR_TID.X ;  /* 0x0000000000077919 */ /* 0x000e620000002100 */
[----:B------:R-:W2:Y:S01]  /*9fc0*/  LDC R12, c[0x0][0x2f4] ;  /* 0x0000bd00ff0c7b82 */ /* 0x000ea20000000800 */
[----:B------:R-:W3:Y:S04]  /*9fd0*/  SHFL.IDX PT, R6, R8, RZ, 0x1e1f ;  /* 0x001e1fff08067589 */ /* 0x000ee800000e0000 */
[----:B------:R-:W4:Y:S04]  /*9fe0*/  SHFL.IDX PT, R4, R9, RZ, 0x1e1f ;  /* 0x001e1fff09047589 */ /* 0x000f2800000e0000 */
[----:B------:R-:W0:Y:S01]  /*9ff0*/  SHFL.IDX PT, R9, R9, 0x1, 0x1e1f ;  /* 0x003e1f0009097f89 */ /* 0x000e2200000e0000 */
[----:B-1----:R-:W-:-:S05]  /*a000*/  IMAD.SHL.U32 R11, R7, 0x10, RZ ;  /* 0x00000010070b7824 */ /* 0x002fca00078e00ff */
[----:B------:R-:W-:-:S04]  /*a010*/  LOP3.LUT R11, R11, 0x10, RZ, 0xc0, !PT ;  /* 0x000000100b0b7812 */ /* 0x000fc800078ec0ff */
[C---:B---3--:R-:W-:Y:S02]  /*a020*/  IADD3 R6, P1, R11.reuse, R6, RZ ;  /* 0x000000060b067210 */ /* 0x048fe40007f3e0ff */
[CC--:B--2---:R-:W-:Y:S02]  /*a030*/  ISETP.GE.AND P3, PT, R11.reuse, R12.reuse, PT ;  /* 0x0000000c0b00720c */ /* 0x0c4fe40003f66270 */
[----:B------:R-:W-:Y:S01]  /*a040*/  LOP3.LUT R13, R11, 0x20, RZ, 0xfc, !PT ;  /* 0x000000200b0d7812 */ /* 0x000fe200078efcff */
[----:B----4-:R-:W-:Y:S01]  /*a050*/  IMAD.X R7, RZ, RZ, R4, P1 ;  /* 0x000000ffff077224 */ /* 0x010fe200008e0604 */
[----:B------:R-:W-:Y:S01]  /*a060*/  ISETP.LT.OR P1, PT, R3, 0x1, P3 ;  /* 0x000000010300780c */ /* 0x000fe20001f21670 */
[----:B------:R-:W-:Y:S01]  /*a070*/  IMAD.IADD R4, R16, 0x1, R10 ;  /* 0x0000000110047824 */ /* 0x000fe200078e020a */
[----:B------:R-:W-:Y:S02]  /*a080*/  ISETP.GE.AND P2, PT, R13, R12, PT ;  /* 0x0000000c0d00720c */ /* 0x000fe40003f46270 */
[----:B------:R-:W-:-:S09]  /*a090*/  LOP3.LUT R11, R11, 0x40, RZ, 0xfc, !PT ;  /* 0x000000400b0b7812 */ /* 0x000fd200078efcff */
[----:B------:R-:W-:Y:S01]  /*a0a0*/  LDGSTS.E.BYPASS.LTC128B.128 [R4+0x9000], desc[UR50][R6.64], !P1 ;  /* 0x0900000006047fae */ /* 0x000fe2000c901d72 */
[----:B------:R-:W-:-:S13]  /*a0b0*/  ISETP.LT.OR P1, PT, R3, 0x1, P2 ;  /* 0x000000010300780c */ /* 0x000fda0001721670 */
[----:B------:R-:W-:Y:S01]  /*a0c0*/  LDGSTS.E.BYPASS.LTC128B.128 [R4+0xa000], desc[UR50][R6.64+0x20], !P1 ;  /* 0x0a00002006047fae */ /* 0x000fe2000c901d72 */
[----:B------:R-:W-:-:S04]  /*a0d0*/  ISETP.GE.AND P1, PT, R11, R12, PT ;  /* 0x0000000c0b00720c */ /* 0x000fc80003f26270 */
[----:B------:R-:W-:-:S13]  /*a0e0*/  ISETP.LT.OR P4, PT, R3, 0x1, P1 ;  /* 0x000000010300780c */ /* 0x000fda0000f81670 */
[----:B------:R1:W-:Y:S01]  /*a0f0*/  LDGSTS.E.BYPASS.LTC128B.128 [R4+0xb000], desc[UR50][R6.64+0x40], !P4 ;  /* 0x0b00004006047fae */ /* 0x0003e2000e101d72 */
[----:B------:R-:W-:-:S03]  /*a100*/  ISETP.GE.AND P4, PT, R3, 0x41, PT ;  /* 0x000000410300780c */ /* 0x000fc60003f86270 */
[----:B01----:R1:W2:Y:S10]  /*a110*/  SHFL.IDX PT, R6, R8, 0x1, 0x1e1f ;  /* 0x003e1f0008067f89 */ /* 0x0032b400000e0000 */
.L_x_10806:
[----:B------:R-:W0:Y:S01]  /*a120*/  S2R R7, SR_TID.X ;  /* 0x0000000000077919 */ /* 0x000e220000002100 */
[C---:B------:R-:W-:Y:S02]  /*a130*/  ISETP.LT.OR P3, PT, R3.reuse, 0x41, P3 ;  /* 0x000000410300780c */ /* 0x040fe40001f61670 */
[C---:B------:R-:W-:Y:S02]  /*a140*/  ISETP.LT.OR P2, PT, R3.reuse, 0x41, P2 ;  /* 0x000000410300780c */ /* 0x040fe40001741670 */
[----:B------:R-:W-:Y:S01]  /*a150*/  ISETP.LT.OR P1, PT, R3, 0x41, P1 ;  /* 0x000000410300780c */ /* 0x000fe20000f21670 */
[----:B0-----:R-:W-:-:S05]  /*a160*/  IMAD.SHL.U32 R7, R7, 0x10, RZ ;  /* 0x0000001007077824 */ /* 0x001fca00078e00ff */
[----:B------:R-:W-:-:S04]  /*a170*/  LOP3.LUT R7, R7, 0x10, RZ, 0xc0, !PT ;  /* 0x0000001007077812 */ /* 0x000fc800078ec0ff */
        /* <DEDUP_REMOVED lines=10> */
.L_x_10724:
        /* <DEDUP_REMOVED lines=11> */
.L_x_10725:
[----:B------:R2:W-:Y:S01]  /*a2d0*/  SYNCS.ARRIVE.TRANS64.A1T0 RZ, [R5+URZ+0x19c70], RZ ;  /* 0x019c70ff05ff79a7 */ /* 0x0005e2000810003f */
[----:B------:R-:W-:Y:S05]  /*a2e0*/  @!P3 BRA `(.L_x_10726) ;  /* 0x000000000004b947 */ /* 0x000fea0003800000 */
[----:B------:R-:W-:Y:S01]  /*a2f0*/  BPT.TRAP 0x1 ;  /* 0x000000040000795c */ /* 0x000fe20000300000 */
.L_x_10726:
[----:B------:R-:W3:Y:S01]  /*a300*/  SYNCS.PHASECHK.TRANS64.TRYWAIT P1, [R5+URZ+0x19c40], R21 ;  /* 0x019c4015050075a7 */ /* 0x000ee2000802017f */
[----:B------:R-:W-:Y:S04]  /*a310*/  BSSY B0, `(.L_x_10727) ;  /* 0x0000002000007945 */ /* 0x000fe80003800000 */
[----:B---3--:R-:W-:Y:S05]  /*a320*/  @!P1 BRA `(.L_x_10728) ;  /* 0x0000003c00309947 */ /* 0x008fea0003800000 */
.L_x_10807:
[----:B------:R-:W-:Y:S05]  /*a330*/  BSYNC B0 ;  /* 0x0000000000007941 */ /* 0x000fea0003800000 */
.L_x_10727:
[----:B-1----:R-:W4:Y:S01]  /*a340*/  LDL R8, [R1] ;  /* 0x0000000001087983 */ /* 0x002f220000100800 */
[----:B------:R-:W-:Y:S01]  /*a350*/  ULDC.64 UR4, c[0x0][0x300] ;  /* 0x0000c00000047ab9 */ /* 0x000fe20000000a00 */
[----:B------:R-:W1:Y:S01]  /*a360*/  LDC R9, c[0x0][0x2f4] ;  /* 0x0000bd00ff097b82 */ /* 0x000e620000000800 */
[----:B------:R-:W-:Y:S01]  /*a370*/  IMAD R3, R19, UR4, RZ ;  /* 0x0000000413037c24 */ /* 0x000fe2000f8e02ff */
[----:B------:R-:W-:Y:S01]  /*a380*/  ULDC.64 UR6, c[0x0][0x2e8] ;  /* 0x0000ba0000067ab9 */ /* 0x000fe20000000a00 */
[----:B0-----:R-:W-:-:S04]  /*a390*/  IMAD.WIDE.U32 R6, R0, UR4, RZ ;  /* 0x0000000400067c25 */ /* 0x001fc8000f8e00ff */
[----:B------:R-:W-:Y:S01]  /*a3a0*/  IMAD R3, R0, UR5, R3 ;  /* 0x0000000500037c24 */ /* 0x000fe2000f8e0203 */
[----:B------:R-:W-:Y:S02]  /*a3b0*/  ULDC.64 UR4, c[0x0][0x310] ;  /* 0x0000c40000047ab9 */ /* 0x000fe40000000a00 */
[----:B------:R-:W-:Y:S02]  /*a3c0*/  IMAD R20, R20, UR4, RZ ;  /* 0x0000000414147c24 */ /* 0x000fe4000f8e02ff */
[----:B------:R-:W-:Y:S02]  /*a3d0*/  IMAD.IADD R7, R7, 0x1, R3 ;  /* 0x0000000107077824 */ /* 0x000fe400078e0203 */
[----:B------:R-:W-:-:S04]  /*a3e0*/  IMAD.WIDE.U32 R6, R2, UR4, R6 ;  /* 0x0000000402067c25 */ /* 0x000fc8000f8e0006 */
[----:B------:R-:W-:Y:S01]  /*a3f0*/  IMAD R2, R2, UR5, R20 ;  /* 0x0000000502027c24 */ /* 0x000fe2000f8e0214 */
[----:B------:R-:W-:-:S03]  /*a400*/  ULDC.64 UR4, c[0x0][0x308] ;  /* 0x0000c20000047ab9 */ /* 0x000fc60000000a00 */
[----:B------:R-:W-:Y:S02]  /*a410*/  IMAD.IADD R3, R7, 0x1, R2 ;  /* 0x0000000107037824 */ /* 0x000fe400078e0202 */
[----:B------:R-:W-:-:S04]  /*a420*/  IMAD.MOV.U32 R2, RZ, RZ, R6 ;  /* 0x000000ffff027224 */ /* 0x000fc800078e0006 */
[----:B------:R-:W-:-:S03]  /*a430*/  IMAD.WIDE.U32 R2, R26, UR4, R2 ;  /* 0x000000041a027c25 */ /* 0x000fc6000f8e0002 */
[----:B------:R-:W-:Y:S01]  /*a440*/  IADD3 R0, P1, R2, UR6, RZ ;  /* 0x0000000602007c10 */ /* 0x000fe2000ff3e0ff */
[----:B----4-:R-:W-:Y:S01]  /*a450*/  IMAD R6, R8, UR4, RZ ;  /* 0x0000000408067c24 */ /* 0x010fe2000f8e02ff */
[----:B------:R-:W-:Y:S01]  /*a460*/  UMOV UR4, 0xffffffff ;  /* 0xffffffff00047882 */ /* 0x000fe20000000000 */
[----:B------:R-:W0:Y:S02]  /*a470*/  S2R R8, SR_TID.X ;  /* 0x0000000000087919 */ /* 0x000e240000002100 */
[----:B------:R-:W-:-:S05]  /*a480*/  IMAD R6, R26, UR5, R6 ;  /* 0x000000051a067c24 */ /* 0x000fca000f8e0206 */
[----:B------:R-:W-:Y:S01]  /*a490*/  IADD3.X R6, R3, UR7, R6, P1, !PT ;  /* 0x0000000703067c10 */ /* 0x000fe20008ffe406 */
[C---:B0-----:R-:W-:Y:S02]  /*a4a0*/  IMAD.SHL.U32 R10, R8.reuse, 0x10, RZ ;  /* 0x00000010080a7824 */ /* 0x041fe400078e00ff */
[----:B------:R-:W-:-:S03]  /*a4b0*/  IMAD.SHL.U32 R8, R8, 0x10, RZ ;  /* 0x0000001008087824 */ /* 0x000fc600078e00ff */
[----:B------:R-:W-:Y:S02]  /*a4c0*/  LOP3.LUT R10, R10, 0x10, RZ, 0xc0, !PT ;  /* 0x000000100a0a7812 */ /* 0x000fe400078ec0ff */
[----:B------:R-:W-:Y:S02]  /*a4d0*/  LOP3.LUT R8, R8, 0x10, RZ, 0xc0, !PT ;  /* 0x0000001008087812 */ /* 0x000fe400078ec0ff */
[C---:B------:R-:W-:Y:S02]  /*a4e0*/  LOP3.LUT R11, R10.reuse, 0x40, RZ, 0xfc, !PT ;  /* 0x000000400a0b7812 */ /* 0x040fe400078efcff */
[----:B------:R-:W-:Y:S02]  /*a4f0*/  LOP3.LUT R10, R10, 0x20, RZ, 0xfc, !PT ;  /* 0x000000200a0a7812 */ /* 0x000fe400078efcff */
[-C--:B-1----:R-:W-:Y:S02]  /*a500*/  ISETP.GE.AND P2, PT, R11, R9.reuse, PT ;  /* 0x000000090b00720c */ /* 0x082fe40003f46270 */
[----:B------:R-:W-:-:S02]  /*a510*/  ISETP.GE.AND P3, PT, R10, R9, PT ;  /* 0x000000090a00720c */ /* 0x000fc40003f66270 */
[----:B------:R-:W-:Y:S01]  /*a520*/  ISETP.GE.AND P5, PT, R8, R9, PT ;  /* 0x000000090800720c */ /* 0x000fe20003fa6270 */
[----:B------:R-:W-:-:S12]  /*a530*/  BRA.DIV UR4, `(.L_x_10729) ;  /* 0x0000003a04c07947 */ /* 0x000fd8000b800000 */
[----:B------:R-:W0:Y:S04]  /*a540*/  SHFL.IDX PT, R3, R0, RZ, 0x1e1f ;  /* 0x001e1fff00037589 */ /* 0x000e2800000e0000 */
[----:B------:R-:W1:Y:S04]  /*a550*/  SHFL.IDX PT, R2, R6, RZ, 0x1e1f ;  /* 0x001e1fff06027589 */ /* 0x000e6800000e0000 */
        /* <DEDUP_REMOVED lines=8> */
[----:B------:R1:W-:Y:S04]  /*a5e0*/  @P0 LDGSTS.E.BYPASS.LTC128B.128 [R4+0x14800], desc[UR50][R2.64+0x20], !P3 ;  /* 0x1480002002040fae */ /* 0x0003e8000d901d72 */
[----:B--2-4-:R1:W-:Y:S02]  /*a5f0*/  @P0 LDGSTS.E.BYPASS.LTC128B.128 [R4+0x15800], desc[UR50][R2.64+0x40], !P2 ;  /* 0x1580004002040fae */ /* 0x0143e4000d101d72 */
.L_x_10813:
[----:B------:R-:W-:-:S05]  /*a600*/  @P4 IADD3 R0, P0, R8, R0, RZ ;  /* 0x0000000008004210 */ /* 0x000fca0007f1e0ff */
[----:B01----:R-:W-:Y:S01]  /*a610*/  @P4 IMAD.X R2, RZ, RZ, R6, P0 ;  /* 0x000000ffff024224 */ /* 0x003fe200000e0606 */
[----:B------:R-:W-:-:S03]  /*a620*/  PLOP3.LUT P0, PT, PT, PT, PT, 0x80, 0x0 ;  /* 0x000000000000781c */ /* 0x000fc60003f0f070 */
[----:B------:R-:W-:Y:S02]  /*a630*/  @P4 IMAD.MOV.U32 R3, RZ, RZ, R2 ;  /* 0x000000ffff034224 */ /* 0x000fe400078e0002 */
[----:B------:R-:W-:-:S05]  /*a640*/  @P4 IMAD.MOV.U32 R2, RZ, RZ, R0 ;  /* 0x000000ffff024224 */ /* 0x000fca00078e0000 */
[----:B------:R-:W-:Y:S01]  /*a650*/  @!PT LDS RZ, [RZ] ;  /* 0x00000000fffff984 */ /* 0x000fe20000000800 */
[----:B------:R-:W-:Y:S01]  /*a660*/  @!PT LDS RZ, [RZ] ;  /* 0x00000000fffff984 */ /* 0x000fe20000000800 */
[----:B------:R-:W-:Y:S01]  /*a670*/  @!PT LDS RZ, [RZ] ;  /* 0x00000000fffff984 */ /* 0x000fe20000000800 */
[----:B------:R0:W-:Y:S04]  /*a680*/  @P4 LDGSTS.E.BYPASS.LTC128B.128 [R4+0x14000], desc[UR50][R2.64], !P5 ;  /* 0x1400000002044fae */ /* 0x0001e8000e901d72 */
[----:B------:R0:W-:Y:S04]  /*a690*/  @P4 LDGSTS.E.BYPASS.LTC128B.128 [R4+0x15000], desc[UR50][R2.64+0x20], !P3 ;  /* 0x1500002002044fae */ /* 0x0001e8000d901d72 */
[----:B------:R0:W-:Y:S01]  /*a6a0*/  @P4 LDGSTS.E.BYPASS.LTC128B.128 [R4+0x16000], desc[UR50][R2.64+0x40], !P2 ;  /* 0x1600004002044fae */ /* 0x0001e2000d101d72 */
[----:B------:R-:W-:Y:S01]  /*a6b0*/  NOP ;  /* 0x0000000000007918 */ /* 0x000fe20000000000 */
.L_x_10730:
        /* <DEDUP_REMOVED lines=11> */
.L_x_10731:
        /* <DEDUP_REMOVED lines=18> */
[----:B0-----:R-:W-:Y:S01]  /*a890*/  MOV R2, 0x0 ;  /* 0x0000000000027802 */ /* 0x001fe20000000f00 */
[----:B------:R-:W-:Y:S01]  /*a8a0*/  ULDC.64 UR6, c[0x4][0x1b0] ;  /* 0x01006c0000067ab9 */ /* 0x000fe20000000a00 */
[----:B------:R-:W-:Y:S01]  /*a8b0*/  ULDC.64 UR8, c[0x4][0x1b8] ;  /* 0x01006e0000087ab9 */ /* 0x000fe20000000a00 */
[----:B------:R-:W-:Y:S01]  /*a8c0*/  ULDC.64 UR4, c[0x4][0x60] ;  /* 0x0100180000047ab9 */ /* 0x000fe20000000a00 */
[----:B------:R-:W-:Y:S02]  /*a8d0*/  IMAD.U32 R4, RZ, RZ, UR6 ;  /* 0x00000006ff047e24 */ /* 0x000fe4000f8e00ff */
[----:B------:R-:W0:Y:S01]  /*a8e0*/  LDC.64 R2, c[0x4][R2] ;  /* 0x0100000002027b82 */ /* 0x000e220000000a00 */
[----:B-1-3--:R-:W-:Y:S02]  /*a8f0*/  IMAD.U32 R5, RZ, RZ, UR7 ;  /* 0x00000007ff057e24 */ /* 0x00afe4000f8e00ff */
        /* <DEDUP_REMOVED lines=9> */
.L_x_10733:
[----:B------:R-:W-:Y:S05]  /*a990*/  BSYNC B6 ;  /* 0x0000000000067941 */ /* 0x000fea0003800000 */
.L_x_10732:
[----:B------:R-:W2:Y:S01]  /*a9a0*/  S2R R17, SR_TID.X ;  /* 0x0000000000117919 */ /* 0x000ea20000002100 */
[----:B------:R-:W4:Y:S01]  /*a9b0*/  LDC R8, c[0x0][0x448] ;  /* 0x00011200ff087b82 */ /* 0x000f220000000800 */
[----:B------:R1:W5:Y:S01]  /*a9c0*/  LDL R9, [R1+0x18] ;  /* 0x0000180001097983 */ /* 0x0003620000100800 */
[----:B0-----:R-:W0:Y:S01]  /*a9d0*/  S2R R2, SR_TID.X ;  /* 0x0000000000027919 */ /* 0x001e220000002100 */
[----:B------:R-:W-:Y:S01]  /*a9e0*/  R2UR UR7, R26 ;  /* 0x000000001a0772ca */ /* 0x000fe200000e0000 */
[----:B------:R-:W-:Y:S01]  /*a9f0*/  ULDC.64 UR8, c[0x0][0x2d8] ;  /* 0x0000b60000087ab9 */ /* 0x000fe20000000a00 */
[----:B--2---:R-:W-:Y:S02]  /*aa00*/  IMAD.SHL.U32 R19, R17, 0x40, RZ ;  /* 0x0000004011137824 */ /* 0x004fe400078e00ff */
[----:B------:R-:W2:Y:S01]  /*aa10*/  LDL R17, [R1] ;  /* 0x0000000001117983 */ /* 0x000ea20000100800 */
[----:B----4-:R-:W-:Y:S02]  /*aa20*/  ISETP.NE.AND P0, PT, R8, 0x1, PT ;  /* 0x000000010800780c */ /* 0x010fe40003f05270 */
[----:B------:R-:W-:-:S02]  /*aa30*/  R2UR UR10, R26 ;  /* 0x000000001a0a72ca */ /* 0x000fc400000e0000 */
[----:B------:R-:W-:Y:S02]  /*aa40*/  LOP3.LUT R19, R19, 0x40, RZ, 0xc0, !PT ;  /* 0x0000004013137812 */ /* 0x000fe400078ec0ff */
[----:B0-----:R-:W-:-:S04]  /*aa50*/  LOP3.LUT R2, R2, 0x7f, RZ, 0xc0, !PT ;  /* 0x0000007f02027812 */ /* 0x001fc800078ec0ff */
[----:B------:R-:W-:-:S03]  /*aa60*/  SHF.R.U32.HI R2, RZ, 0x1, R2 ;  /* 0x00000001ff027819 */ /* 0x000fc60000011602 */
[----:B------:R-:W0:Y:S08]  /*aa70*/  @P0 LDC R4, c[0x0][0x44c] ;  /* 0x00011300ff040b82 */ /* 0x000e300000000800 */
[----:B------:R-:W4:Y:S01]  /*aa80*/  @P0 LDC R3, c[0x0][0x450] ;  /* 0x00011400ff030b82 */ /* 0x000f220000000800 */
[----:B------:R-:W-:Y:S01]  /*aa90*/  LOP3.LUT R2, R2, R19, RZ, 0xfc, !PT ;  /* 0x0000001302027212 */ /* 0x000fe200078efcff */
[----:B------:R-:W-:Y:S01]  /*aaa0*/  UMOV UR4, UR36 ;  /* 0x0000002400047c82 */ /* 0x000fe20008000000 */
[----:B------:R-:W-:-:S02]  /*aab0*/  UMOV UR5, UR47 ;  /* 0x0000002f00057c82 */ /* 0x000fc40008000000 */
[----:B------:R-:W-:Y:S01]  /*aac0*/  UIMAD.WIDE.U32 UR4, UR7, UR8, UR4 ;  /* 0x00000008070472a5 */ /* 0x000fe2000f8e0004 */
[----:B------:R-:W-:Y:S02]  /*aad0*/  IMAD R0, R25, 0xc0, R2 ;  /* 0x000000c019007824 */ /* 0x000fe400078e0202 */
[----:B------:R-:W2:Y:S02]  /*aae0*/  @P0 LDC R7, c[0x0][0x450] ;  /* 0x00011400ff070b82 */ /* 0x000ea40000000800 */
[----:B------:R-:W-:Y:S02]  /*aaf0*/  IMAD.MOV.U32 R2, RZ, RZ, R0 ;  /* 0x000000ffff027224 */ /* 0x000fe400078e0000 */
[----:B0-----:R-:W-:-:S05]  /*ab00*/  @P0 IMAD.HI.U32 R4, R0, R4, RZ ;  /* 0x0000000400040227 */ /* 0x001fca00078e00ff */
[----:B----4-:R-:W-:-:S04]  /*ab10*/  @P0 SHF.R.U32.HI R2, RZ, R3, R4 ;  /* 0x00000003ff020219 */ /* 0x010fc80000011604 */
[--C-:B-1-3--:R-:W-:Y:S01]  /*ab20*/  SHF.R.S32.HI R5, RZ, 0x1f, R2.reuse ;  /* 0x0000001fff057819 */ /* 0x10afe20000011402 */
[----:B------:R-:W-:-:S04]  /*ab30*/  IMAD.MOV R4, RZ, RZ, -R2 ;  /* 0x000000ffff047224 */ /* 0x000fc800078e0a02 */
[----:B------:R-:W-:Y:S02]  /*ab40*/  IMAD R4, R8, R4, R0 ;  /* 0x0000000408047224 */ /* 0x000fe400078e0200 */
[----:B------:R-:W-:Y:S01]  /*ab50*/  VIADD R0, R0, 0x80 ;  /* 0x0000008000007836 */ /* 0x000fe20000000000 */
[----:B--2---:R-:W-:-:S13]  /*ab60*/  R2UR UR6, R17 ;  /* 0x00000000110672ca */ /* 0x004fda00000e0000 */
[----:B------:R-:W-:-:S04]  /*ab70*/  UIMAD UR6, UR6, UR8, URZ ;  /* 0x00000008060672a4 */ /* 0x000fc8000f8e023f */
[----:B------:R-:W-:-:S03]  /*ab80*/  UIMAD UR6, UR10, UR9, UR6 ;  /* 0x000000090a0672a4 */ /* 0x000fc6000f8e0206 */
[----:B------:R-:W-:Y:S01]  /*ab90*/  ULDC.64 UR8, c[0x0][0x2e0] ;  /* 0x0000b80000087ab9 */ /* 0x000fe20000000a00 */
[----:B------:R-:W-:Y:S02]  /*aba0*/  UIADD3 UR5, UR5, UR6, URZ ;  /* 0x0000000605057290 */ /* 0x000fe4000fffe03f */
[----:B------:R-:W-:Y:S02]  /*abb0*/  UIMAD UR6, UR45, UR8, URZ ;  /* 0x000000082d0672a4 */ /* 0x000fe4000f8e023f */
[----:B------:R-:W-:Y:S02]  /*abc0*/  UIMAD.WIDE.U32 UR4, UR44, UR8, UR4 ;  /* 0x000000082c0472a5 */ /* 0x000fe4000f8e0004 */
[----:B------:R-:W-:Y:S01]  /*abd0*/  UIMAD UR6, UR44, UR9, UR6 ;  /* 0x000000092c0672a4 */ /* 0x000fe2000f8e0206 */
[----:B------:R-:W-:Y:S02]  /*abe0*/  ULDC.64 UR10, c[0x0][0x280] ;  /* 0x0000a000000a7ab9 */ /* 0x000fe40000000a00 */
[----:B------:R-:W-:Y:S01]  /*abf0*/  ULDC.64 UR8, c[0x0][0x2c8] ;  /* 0x0000b20000087ab9 */ /* 0x000fe20000000a00 */
[----:B------:R-:W-:-:S03]  /*ac00*/  UIADD3 UR5, UR5, UR6, URZ ;  /* 0x0000000605057290 */ /* 0x000fc6000fffe03f */
[----:B------:R-:W-:Y:S02]  /*ac10*/  ULDC.64 UR6, c[0x0][0x2d0] ;  /* 0x0000b40000067ab9 */ /* 0x000fe40000000a00 */
[----:B------:R-:W-:Y:S02]  /*ac20*/  IMAD R5, R5, UR6, RZ ;  /* 0x0000000605057c24 */ /* 0x000fe4000f8e02ff */
[----:B------:R-:W-:Y:S02]  /*ac30*/  IMAD.U32 R6, RZ, RZ, UR6 ;  /* 0x00000006ff067e24 */ /* 0x000fe4000f8e00ff */
[C---:B------:R-:W-:Y:S02]  /*ac40*/  IMAD R5, R2.reuse, UR7, R5 ;  /* 0x0000000702057c24 */ /* 0x040fe4000f8e0205 */
[----:B------:R-:W-:-:S04]  /*ac50*/  IMAD.WIDE.U32 R2, R2, R6, UR4 ;  /* 0x0000000402027e25 */ /* 0x000fc8000f8e0006 */
[----:B------:R-:W-:Y:S01]  /*ac60*/  IMAD.IADD R3, R3, 0x1, R5 ;  /* 0x0000000103037824 */ /* 0x000fe200078e0205 */
[----:B------:R-:W-:Y:S01]  /*ac70*/  SHF.R.S32.HI R5, RZ, 0x1f, R4 ;  /* 0x0000001fff057819 */ /* 0x000fe20000011404 */
[----:B------:R-:W-:-:S04]  /*ac80*/  IMAD.WIDE.U32 R2, R4, UR8, R2 ;  /* 0x0000000804027c25 */ /* 0x000fc8000f8e0002 */
[----:B------:R-:W-:-:S04]  /*ac90*/  IMAD R5, R5, UR8, RZ ;  /* 0x0000000805057c24 */ /* 0x000fc8000f8e02ff */
[----:B------:R-:W-:Y:S01]  /*aca0*/  IMAD R4, R4, UR9, R5 ;  /* 0x0000000904047c24 */ /* 0x000fe2000f8e0205 */
[----:B------:R-:W-:Y:S02]  /*acb0*/  IADD3 R5, P1, R2, UR10, RZ ;  /* 0x0000000a02057c10 */ /* 0x000fe4000ff3e0ff */
[----:B------:R-:W0:Y:S01]  /*acc0*/  @P0 LDC R2, c[0x0][0x44c] ;  /* 0x00011300ff020b82 */ /* 0x000e220000000800 */
[----:B------:R-:W1:Y:S01]  /*acd0*/  S2R R17, SR_TID.X ;  /* 0x0000000000117919 */ /* 0x000e620000002100 */
[----:B------:R-:W-:Y:S01]  /*ace0*/  IADD3.X R4, R3, UR11, R4, P1, !PT ;  /* 0x0000000b03047c10 */ /* 0x000fe20008ffe404 */
[----:B0-----:R-:W-:-:S04]  /*acf0*/  @P0 IMAD.HI.U32 R3, R0, R2, RZ ;  /* 0x0000000200030227 */ /* 0x001fc800078e00ff */
[----:B------:R-:W-:Y:S01]  /*ad00*/  IMAD.MOV.U32 R2, RZ, RZ, R0 ;  /* 0x000000ffff027224 */ /* 0x000fe200078e0000 */
[----:B------:R-:W-:-:S05]  /*ad10*/  @P0 SHF.R.U32.HI R2, RZ, R7, R3 ;  /* 0x00000007ff020219 */ /* 0x000fca0000011603 */
[----:B------:R-:W-:-:S04]  /*ad20*/  IMAD.MOV R3, RZ, RZ, -R2 ;  /* 0x000000ffff037224 */ /* 0x000fc800078e0a02 */
[----:B------:R-:W-:Y:S01]  /*ad30*/  IMAD R0, R8, R3, R0 ;  /* 0x0000000308007224 */ /* 0x000fe200078e0200 */
[----:B------:R-:W-:-:S05]  /*ad40*/  SHF.R.S32.HI R3, RZ, 0x1f, R2 ;  /* 0x0000001fff037819 */ /* 0x000fca0000011402 */
[----:B------:R-:W-:-:S04]  /*ad50*/  IMAD R3, R3, UR6, RZ ;  /* 0x0000000603037c24 */ /* 0x000fc8000f8e02ff */
[C---:B------:R-:W-:Y:S02]  /*ad60*/  IMAD R7, R2.reuse, UR7, R3 ;  /* 0x0000000702077c24 */ /* 0x040fe4000f8e0203 */
[----:B------:R-:W-:Y:S01]  /*ad70*/  IMAD.WIDE.U32 R2, R2, R6, UR4 ;  /* 0x0000000402027e25 */ /* 0x000fe2000f8e0006 */
[----:B------:R-:W-:Y:S01]  /*ad80*/  SHF.R.S32.HI R6, RZ, 0x1f, R0 ;  /* 0x0000001fff067819 */ /* 0x000fe20000011400 */
[----:B------:R-:W-:Y:S02]  /*ad90*/  ULDC UR4, c[0x0][0x2b8] ;  /* 0x0000ae0000047ab9 */ /* 0x000fe40000000800 */
[----:B------:R-:W-:Y:S02]  /*ada0*/  IMAD.IADD R3, R3, 0x1, R7 ;  /* 0x0000000103037824 */ /* 0x000fe400078e0207 */
[----:B-1----:R-:W-:Y:S02]  /*adb0*/  IMAD.SHL.U32 R19, R17, 0x10, RZ ;  /* 0x0000001011137824 */ /* 0x002fe400078e00ff */
[----:B------:R-:W-:-:S02]  /*adc0*/  IMAD R6, R6, UR8, RZ ;  /* 0x0000000806067c24 */ /* 0x000fc4000f8e02ff */
[----:B------:R-:W-:Y:S01]  /*add0*/  IMAD.WIDE.U32 R2, R0, UR8, R2 ;  /* 0x0000000800027c25 */ /* 0x000fe2000f8e0002 */
[----:B------:R-:W-:-:S03]  /*ade0*/  LOP3.LUT R19, R19, 0x10, RZ, 0xc0, !PT ;  /* 0x0000001013137812 */ /* 0x000fc600078ec0ff */
[----:B------:R-:W-:Y:S01]  /*adf0*/  IMAD.SHL.U32 R10, R17, 0x10, RZ ;  /* 0x00000010110a7824 */ /* 0x000fe200078e00ff */
[----:B------:R-:W-:Y:S01]  /*ae00*/  IADD3 R7, P0, R2, UR10, RZ ;  /* 0x0000000a02077c10 */ /* 0x000fe2000ff1e0ff */
[----:B------:R-:W-:Y:S01]  /*ae10*/  IMAD R6, R0, UR9, R6 ;  /* 0x0000000900067c24 */ /* 0x000fe2000f8e0206 */
[C---:B------:R-:W-:Y:S02]  /*ae20*/  LOP3.LUT R12, R19.reuse, 0x20, RZ, 0xfc, !PT ;  /* 0x00000020130c7812 */ /* 0x040fe400078efcff */
[----:B------:R-:W-:Y:S02]  /*ae30*/  LOP3.LUT R10, R10, 0x10, RZ, 0xc0, !PT ;  /* 0x000000100a0a7812 */ /* 0x000fe400078ec0ff */
[----:B------:R-:W-:Y:S01]  /*ae40*/  LOP3.LUT R11, R19, 0x40, RZ, 0xfc, !PT ;  /* 0x00000040130b7812 */ /* 0x000fe200078efcff */
[----:B------:R-:W-:Y:S01]  /*ae50*/  UMOV UR5, 0xffffffff ;  /* 0xffffffff00057882 */ /* 0x000fe20000000000 */
[----:B------:R-:W-:Y:S02]  /*ae60*/  IADD3.X R6, R3, UR11, R6, P0, !PT ;  /* 0x0000000b03067c10 */ /* 0x000fe400087fe406 */
[----:B------:R-:W-:-:S02]  /*ae70*/  LOP3.LUT R17, R17, 0x7f, RZ, 0xc0, !PT ;  /* 0x0000007f11117812 */ /* 0x000fc400078ec0ff */
[----:B------:R-:W-:Y:S02]  /*ae80*/  ISETP.GE.AND P3, PT, R10, UR4, PT ;  /* 0x000000040a007c0c */ /* 0x000fe4000bf66270 */
[----:B------:R-:W-:Y:S02]  /*ae90*/  ISETP.GE.AND P2, PT, R12, UR4, PT ;  /* 0x000000040c007c0c */ /* 0x000fe4000bf46270 */
[----:B------:R-:W-:Y:S02]  /*aea0*/  ISETP.GE.AND P0, PT, R11, UR4, PT ;  /* 0x000000040b007c0c */ /* 0x000fe4000bf06270 */
[----:B------:R-:W-:Y:S01]  /*aeb0*/  SHF.R.U32.HI R17, RZ, 0x1, R17 ;  /* 0x00000001ff117819 */ /* 0x000fe20000011611 */
[----:B------:R-:W-:Y:S10]  /*aec0*/  BRA.DIV UR5, `(.L_x_10734) ;  /* 0x0000003605007947 */ /* 0x000ff4000b800000 */
[----:B------:R-:W0:Y:S01]  /*aed0*/  SHFL.IDX PT, R3, R5, RZ, 0x1e1f ;  /* 0x001e1fff05037589 */ /* 0x000e2200000e0000 */
[----:B------:R-:W-:Y:S02]  /*aee0*/  IMAD R25, R25, 0xc0, R17 ;  /* 0x000000c019197824 */ /* 0x000fe400078e0211 */
[----:B------:R-:W-:Y:S01]  /*aef0*/  IMAD R0, R8, UR41, RZ ;  /* 0x0000002908007c24 */ /* 0x000fe2000f8e02ff */
[----:B------:R-:W1:Y:S04]  /*af00*/  SHFL.IDX PT, R2, R4, RZ, 0x1e1f ;  /* 0x001e1fff04027589 */ /* 0x000e6800000e0000 */
[----:B------:R-:W-:Y:S01]  /*af10*/  ISETP.GE.AND P1, PT, R25, R0, PT ;  /* 0x000000001900720c */ /* 0x000fe20003f26270 */
[----:B------:R-:W2:Y:S04]  /*af20*/  SHFL.IDX PT, R5, R5, 0x1, 0x1e1f ;  /* 0x003e1f0005057f89 */ /* 0x000ea800000e0000 */
[----:B------:R-:W3:Y:S04]  /*af30*/  SHFL.IDX PT, R4, R4, 0x1, 0x1e1f ;  /* 0x003e1f0004047f89 */ /* 0x000ee800000e0000 */
[----:B------:R-:W4:Y:S04]  /*af40*/  SHFL.IDX PT, R6, R6, RZ, 0x1e1f ;  /* 0x001e1fff06067589 */ /* 0x000f2800000e0000 */
        /* <DEDUP_REMOVED lines=9> */
[----:B------:R-:W-:-:S13]  /*afe0*/  ISETP.GE.AND P1, PT, R2, R0, PT ;  /* 0x000000000200720c */ /* 0x000fda0003f26270 */
[----:B--2---:R-:W-:-:S05]  /*aff0*/  @!P1 IADD3 R2, P4, R10, R5, RZ ;  /* 0x000000050a029210 */ /* 0x004fca0007f9e0ff */
[----:B---3--:R-:W-:-:S05]  /*b000*/  @!P1 IMAD.X R3, RZ, RZ, R4, P4 ;  /* 0x000000ffff039224 */ /* 0x008fca00020e0604 */
[----:B------:R-:W-:Y:S04]  /*b010*/  @!P1 LDGSTS.E.BYPASS.LTC128B.128 [R9+0xf800], desc[UR50][R2.64], !P3 ;  /* 0x0f80000002099fae */ /* 0x000fe8000d901d72 */
[----:B------:R-:W-:Y:S04]  /*b020*/  @!P1 LDGSTS.E.BYPASS.LTC128B.128 [R9+0x11000], desc[UR50][R2.64+0x20], !P2 ;  /* 0x1100002002099fae */ /* 0x000fe8000d101d72 */
[----:B------:R0:W-:Y:S04]  /*b030*/  @!P1 LDGSTS.E.BYPASS.LTC128B.128 [R9+0x12800], desc[UR50][R2.64+0x40], !P0 ;  /* 0x1280004002099fae */ /* 0x0001e8000c101d72 */
[----:B0---4-:R0:W1:Y:S02]  /*b040*/  SHFL.IDX PT, R2, R7, RZ, 0x1e1f ;  /* 0x001e1fff07027589 */ /* 0x01106400000e0000 */
.L_x_10820:
        /* <DEDUP_REMOVED lines=12> */
.L_x_10736:
[----:B------:R-:W-:Y:S05]  /*b110*/  BSYNC B0 ;  /* 0x0000000000007941 */ /* 0x000fea0003800000 */
.L_x_10735:
[----:B------:R-:W-:Y:S01]  /*b120*/  NOP ;  /* 0x0000000000007918 */ /* 0x000fe20000000000 */
[----:B------:R-:W-:-:S13]  /*b130*/  PLOP3.LUT P0, PT, PT, PT, PT, 0x80, 0x0 ;  /* 0x000000000000781c */ /* 0x000fda0003f0f070 */
.L_x_10737:
        /* <DEDUP_REMOVED lines=18> */
.L_x_10821:
[----:B------:R-:W-:Y:S05]  /*b260*/  BSYNC B0 ;  /* 0x0000000000007941 */ /* 0x000fea0003800000 */
.L_x_10738:
[----:B------:R-:W-:-:S06]  /*b270*/  UISETP.GE.AND UP0, UPT, UR42, 0x81, UPT ;  /* 0x000000812a00788c */ /* 0x000fcc000bf06270 */
[----:B------:R-:W-:-:S13]  /*b280*/  PLOP3.LUT P0, PT, PT, PT, UP0, 0x80, 0x0 ;  /* 0x000000000000781c */ /* 0x000fda0003f0f008 */
[----:B------:R-:W-:Y:S05]  /*b290*/  @!P0 BRA `(.L_x_10740) ;  /* 0x0000001000748947 */ /* 0x000fea0003800000 */
[----:B------:R-:W-:Y:S01]  /*b2a0*/  UIADD3 UR4, UR43, -0x2, URZ ;  /* 0xfffffffe2b047890 */ /* 0x000fe2000fffe03f */
[----:B------:R-:W-:Y:S02]  /*b2b0*/  IMAD.MOV.U32 R5, RZ, RZ, R28 ;  /* 0x000000ffff057224 */ /* 0x000fe400078e001c */
[----:B------:R-:W-:-:S03]  /*b2c0*/  IMAD.MOV.U32 R4, RZ, RZ, R18 ;  /* 0x000000ffff047224 */ /* 0x000fc600078e0012 */
[----:B------:R-:W-:-:S07]  /*b2d0*/  IMAD.U32 R19, RZ, RZ, UR4 ;  /* 0x00000004ff137e24 */ /* 0x000fce000f8e00ff */
.L_x_10760:
[----:B0-2---:R-:W2:Y:S01]  /*b2e0*/  LDL R7, [R1+0x8] ;  /* 0x0000080001077983 */ /* 0x005ea20000100800 */
[----:B------:R-:W0:Y:S01]  /*b2f0*/  LDC R3, c[0x0][0x430] ;  /* 0x00010c00ff037b82 */ /* 0x000e220000000800 */
[----:B------:R-:W1:Y:S01]  /*b300*/  S2R R2, SR_TID.X ;  /* 0x0000000000027919 */ /* 0x000e620000002100 */
[----:B0-----:R-:W-:Y:S02]  /*b310*/  ISETP.NE.AND P0, PT, R3, 0x1, PT ;  /* 0x000000010300780c */ /* 0x001fe40003f05270 */
[----:B-1----:R-:W-:-:S11]  /*b320*/  LOP3.LUT R0, R2, 0x7f, RZ, 0xc0, !PT ;  /* 0x0000007f02007812 */ /* 0x002fd600078ec0ff */
[----:B------:R-:W0:Y:S01]  /*b330*/  @P0 LDC R6, c[0x0][0x434] ;  /* 0x00010d00ff060b82 */ /* 0x000e220000000800 */
[----:B------:R-:W-:Y:S01]  /*b340*/  SHF.R.U32.HI R3, RZ, 0x1, R0 ;  /* 0x00000001ff037819 */ /* 0x000fe20000011600 */
[----:B------:R-:W-:-:S06]  /*b350*/  IMAD.SHL.U32 R2, R2, 0x40, RZ ;  /* 0x0000004002027824 */ /* 0x000fcc00078e00ff */
[----:B------:R-:W1:Y:S01]  /*b360*/  @P0 LDC R0, c[0x0][0x438] ;  /* 0x00010e00ff000b82 */ /* 0x000e620000000800 */
[----:B------:R-:W-:Y:S01]  /*b370*/  IMAD R3, R19, 0x80, R3 ;  /* 0x0000008013037824 */ /* 0x000fe200078e0203 */
[----:B------:R-:W-:-:S04]  /*b380*/  LOP3.LUT R2, R2, 0x40, RZ, 0xc0, !PT ;  /* 0x0000004002027812 */ /* 0x000fc800078ec0ff */
[----:B------:R-:W-:-:S05]  /*b390*/  IADD3 R3, R2, UR38, R3 ;  /* 0x0000002602037c10 */ /* 0x000fca000fffe003 */
[----:B------:R-:W-:Y:S02]  /*b3a0*/  IMAD.MOV.U32 R2, RZ, RZ, R3 ;  /* 0x000000ffff027224 */ /* 0x000fe400078e0003 */
[----:B0-----:R-:W-:Y:S01]  /*b3b0*/  @P0 IMAD.HI.U32 R6, R3, R6, RZ ;  /* 0x0000000603060227 */ /* 0x001fe200078e00ff */
[----:B------:R-:W-:Y:S05]  /*b3c0*/  YIELD ;  /* 0x0000000000007946 */ /* 0x000fea0003800000 */
[----:B------:R-:W-:Y:S01]  /*b3d0*/  ULDC UR4, c[0x0][0x430] ;  /* 0x00010c0000047ab9 */ /* 0x000fe20000000800 */
[----:B-1----:R-:W-:-:S05]  /*b3e0*/  @P0 SHF.R.U32.HI R2, RZ, R0, R6 ;  /* 0x00000000ff020219 */ /* 0x002fca0000011606 */
[----:B------:R-:W-:-:S04]  /*b3f0*/  IMAD.MOV R8, RZ, RZ, -R2 ;  /* 0x000000ffff087224 */ /* 0x000fc800078e0a02 */
[----:B------:R-:W-:Y:S01]  /*b400*/  IMAD R8, R8, UR4, R3 ;  /* 0x0000000408087c24 */ /* 0x000fe2000f8e0203 */
[----:B------:R-:W-:Y:S01]  /*b410*/  ULDC.64 UR4, c[0x0][0x428] ;  /* 0x00010a0000047ab9 */ /* 0x000fe20000000a00 */
[----:B------:R-:W-:-:S03]  /*b420*/  SHF.R.S32.HI R3, RZ, 0x1f, R2 ;  /* 0x0000001fff037819 */ /* 0x000fc60000011402 */
[----:B------:R-:W-:-:S04]  /*b430*/  IMAD.WIDE.U32 R2, R27, UR4, R2 ;  /* 0x000000041b027c25 */ /* 0x000fc8000f8e0002 */
[----:B--2---:R-:W-:-:S04]  /*b440*/  IMAD R0, R7, UR4, RZ ;  /* 0x0000000407007c24 */ /* 0x004fc8000f8e02ff */
[----:B------:R-:W-:Y:S01]  /*b450*/  IMAD R0, R27, UR5, R0 ;  /* 0x000000051b007c24 */ /* 0x000fe2000f8e0200 */
[----:B------:R-:W-:Y:S02]  /*b460*/  ULDC.64 UR4, c[0x0][0x418] ;  /* 0x0001060000047ab9 */ /* 0x000fe40000000a00 */
[----:B------:R-:W-:Y:S01]  /*b470*/  LEA R6, P0, R2, UR4, 0x2 ;  /* 0x0000000402067c11 */ /* 0x000fe2000f8010ff */
[----:B------:R-:W-:-:S05]  /*b480*/  IMAD.IADD R0, R0, 0x1, R3 ;  /* 0x0000000100007824 */ /* 0x000fca00078e0203 */
[----:B------:R-:W-:-:S06]  /*b490*/  LEA.HI.X R7, R2, UR5, R0, 0x2, P0 ;  /* 0x0000000502077c11 */ /* 0x000fcc00080f1400 */
[----:B------:R-:W2:Y:S01]  /*b4a0*/  LDG.E R7, desc[UR50][R6.64] ;  /* 0x0000003206077981 */ /* 0x000ea2000c1e1900 */
[----:B------:R-:W-:Y:S02]  /*b4b0*/  IMAD.U32 R9, RZ, RZ, UR46 ;  /* 0x0000002eff097e24 */ /* 0x000fe4000f8e00ff */
[----:B------:R-:W-:-:S03]  /*b4c0*/  VIADD R18, R4, 0x1 ;  /* 0x0000000104127836 */ /* 0x000fc60000000000 */
[----:B------:R-:W-:Y:S02]  /*b4d0*/  ISETP.NE.AND P2, PT, R9, 0x3, PT ;  /* 0x000000030900780c */ /* 0x000fe40003f45270 */
[----:B------:R-:W-:Y:S01]  /*b4e0*/  ISETP.NE.AND P0, PT, R18, 0x2, PT ;  /* 0x000000021200780c */ /* 0x000fe20003f05270 */
[----:B------:R-:W-:-:S03]  /*b4f0*/  IMAD.MOV.U32 R0, RZ, RZ, R19 ;  /* 0x000000ffff007224 */ /* 0x000fc600078e0013 */
[----:B------:R-:W-:Y:S01]  /*b500*/  SEL R28, RZ, 0x1, P0 ;  /* 0x00000001ff1c7807 */ /* 0x000fe20000000000 */
[----:B------:R-:W-:Y:S01]  /*b510*/  VIADD R19, R19, 0xffffffff ;  /* 0xffffffff13137836 */ /* 0x000fe20000000000 */
[----:B------:R-:W-:Y:S02]  /*b520*/  ISETP.GT.AND P1, PT, R0, RZ, PT ;  /* 0x000000ff0000720c */ /* 0x000fe40003f24270 */
[----:B------:R-:W-:Y:S02]  /*b530*/  SEL R18, R18, RZ, P0 ;  /* 0x000000ff12127207 */ /* 0x000fe40000000000 */
[----:B------:R-:W-:Y:S02]  /*b540*/  LOP3.LUT R28, R5, R28, RZ, 0x3c, !PT ;  /* 0x0000001c051c7212 */ /* 0x000fe400078e3cff */
[----:B--2---:R-:W-:Y:S01]  /*b550*/  SHF.R.S32.HI R17, RZ, 0x1f, R7 ;  /* 0x0000001fff117819 */ /* 0x004fe20000011407 */
[----:B------:R-:W-:Y:S06]  /*b560*/  @!P2 BRA `(.L_x_10741) ;  /* 0x000000000004a947 */ /* 0x000fec0003800000 */
[----:B------:R-:W-:Y:S01]  /*b570*/  BPT.TRAP 0x1 ;  /* 0x000000040000795c */ /* 0x000fe20000300000 */
.L_x_10741:
[----:B------:R-:W-:Y:S01]  /*b580*/  IMAD R0, R18, 0x8, R16 ;  /* 0x0000000812007824 */ /* 0x000fe200078e0210 */
[----:B------:R-:W-:Y:S01]  /*b590*/  SHF.L.U32 R10, R28, 0x1f, RZ ;  /* 0x0000001f1c0a7819 */ /* 0x000fe200000006ff */
[----:B------:R-:W-:Y:S01]  /*b5a0*/  BSSY B0, `(.L_x_10742) ;  /* 0x0000004000007945 */ /* 0x000fe20003800000 */
[----:B------:R-:W-:Y:S02]  /*b5b0*/  SHF.R.S32.HI R9, RZ, 0x1f, R8 ;  /* 0x0000001fff097819 */ /* 0x000fe40000011408 */
[----:B------:R-:W0:Y:S02]  /*b5c0*/  SYNCS.PHASECHK.TRANS64.TRYWAIT P0, [R0+URZ+0x19c80], R10 ;  /* 0x019c800a000075a7 */ /* 0x000e24000800017f */
[----:B0-----:R-:W-:Y:S05]  /*b5d0*/  @!P0 BRA `(.L_x_10743) ;  /* 0x0000003000408947 */ /* 0x001fea0003800000 */
.L_x_10822:
[----:B------:R-:W-:Y:S05]  /*b5e0*/  BSYNC B0 ;  /* 0x0000000000007941 */ /* 0x000fea0003800000 */
.L_x_10742:
[----:B------:R-:W2:Y:S01]  /*b5f0*/  LDL R11, [R1] ;  /* 0x00000000010b7983 */ /* 0x000ea20000100800 */
[----:B------:R-:W-:Y:S01]  /*b600*/  ULDC.64 UR4, c[0x0][0x328] ;  /* 0x0000ca0000047ab9 */ /* 0x000fe20000000a00 */
[----:B------:R-:W-:Y:S01]  /*b610*/  ULDC.64 UR6, c[0x0][0x318] ;  /* 0x0000c60000067ab9 */ /* 0x000fe20000000a00 */
[----:B------:R-:W-:Y:S02]  /*b620*/  IMAD R6, R9, UR4, RZ ;  /* 0x0000000409067c24 */ /* 0x000fe4000f8e02ff */
[----:B------:R-:W-:-:S04]  /*b630*/  IMAD.WIDE.U32 R2, R8, UR4, RZ ;  /* 0x0000000408027c25 */ /* 0x000fc8000f8e00ff */
[----:B------:R-:W-:Y:S01]  /*b640*/  IMAD R6, R8, UR5, R6 ;  /* 0x0000000508067c24 */ /* 0x000fe2000f8e0206 */
[----:B------:R-:W-:-:S03]  /*b650*/  ULDC.64 UR4, c[0x0][0x338] ;  /* 0x0000ce0000047ab9 */ /* 0x000fc60000000a00 */
[----:B------:R-:W-:Y:S02]  /*b660*/  IMAD.IADD R3, R3, 0x1, R6 ;  /* 0x0000000103037824 */ /* 0x000fe400078e0206 */
[----:B------:R-:W-:Y:S02]  /*b670*/  IMAD R6, R17, UR4, RZ ;  /* 0x0000000411067c24 */ /* 0x000fe4000f8e02ff */
[----:B------:R-:W-:-:S04]  /*b680*/  IMAD.WIDE.U32 R2, R7, UR4, R2 ;  /* 0x0000000407027c25 */ /* 0x000fc8000f8e0002 */
[----:B------:R-:W-:Y:S01]  /*b690*/  IMAD R6, R7, UR5, R6 ;  /* 0x0000000507067c24 */ /* 0x000fe2000f8e0206 */
[----:B------:R-:W1:Y:S01]  /*b6a0*/  S2R R13, SR_TID.X ;  /* 0x00000000000d7919 */ /* 0x000e620000002100 */
[----:B------:R-:W-:Y:S02]  /*b6b0*/  ULDC.64 UR4, c[0x0][0x330] ;  /* 0x0000cc0000047ab9 */ /* 0x000fe40000000a00 */
[----:B------:R-:W-:Y:S02]  /*b6c0*/  IMAD.IADD R3, R3, 0x1, R6 ;  /* 0x0000000103037824 */ /* 0x000fe400078e0206 */
[----:B------:R-:W3:Y:S01]  /*b6d0*/  LDL R6, [R1+0x14] ;  /* 0x0000140001067983 */ /* 0x000ee20000100800 */
[----:B------:R-:W-:-:S03]  /*b6e0*/  IMAD.WIDE.U32 R2, R26, UR4, R2 ;  /* 0x000000041a027c25 */ /* 0x000fc6000f8e0002 */
[----:B------:R-:W-:Y:S01]  /*b6f0*/  IADD3 R20, P0, R2, UR6, RZ ;  /* 0x0000000602147c10 */ /* 0x000fe2000ff1e0ff */
[C---:B-1----:R-:W-:Y:S02]  /*b700*/  IMAD.SHL.U32 R12, R13.reuse, 0x10, RZ ;  /* 0x000000100d0c7824 */ /* 0x042fe400078e00ff */
[----:B------:R-:W-:-:S03]  /*b710*/  IMAD.SHL.U32 R25, R13, 0x10, RZ ;  /* 0x000000100d197824 */ /* 0x000fc600078e00ff */
[----:B------:R-:W-:Y:S02]  /*b720*/  LOP3.LUT R12, R12, 0x10, RZ, 0xc0, !PT ;  /* 0x000000100c0c7812 */ /* 0x000fe400078ec0ff */
[----:B------:R-:W-:Y:S02]  /*b730*/  LOP3.LUT R25, R25, 0x10, RZ, 0xc0, !PT ;  /* 0x0000001019197812 */ /* 0x000fe400078ec0ff */
[C---:B------:R-:W-:Y:S02]  /*b740*/  LOP3.LUT R13, R12.reuse, 0x40, RZ, 0xfc, !PT ;  /* 0x000000400c0d7812 */ /* 0x040fe400078efcff */
[----:B------:R-:W-:Y:S01]  /*b750*/  LOP3.LUT R12, R12, 0x20, RZ, 0xfc, !PT ;  /* 0x000000200c0c7812 */ /* 0x000fe200078efcff */
[----:B--2---:R-:W-:Y:S02]  /*b760*/  IMAD R21, R11, UR4, RZ ;  /* 0x000000040b157c24 */ /* 0x004fe4000f8e02ff */
[----:B------:R-:W1:Y:S02]  /*b770*/  LDC R11, c[0x0][0x2f4] ;  /* 0x0000bd00ff0b7b82 */ /* 0x000e640000000800 */
[----:B------:R-:W-:Y:S01]  /*b780*/  IMAD R21, R26, UR5, R21 ;  /* 0x000000051a157c24 */ /* 0x000fe2000f8e0215 */
[----:B------:R-:W-:-:S04]  /*b790*/  UMOV UR4, 0xffffffff ;  /* 0xffffffff00047882 */ /* 0x000fc80000000000 */
[----:B------:R-:W-:Y:S02]  /*b7a0*/  IADD3.X R21, R21, UR7, R3, P0, !PT ;  /* 0x0000000715157c10 */ /* 0x000fe400087fe403 */
[-C--:B-1----:R-:W-:Y:S01]  /*b7b0*/  ISETP.GE.AND P2, PT, R13, R11.reuse, PT ;  /* 0x0000000b0d00720c */ /* 0x082fe20003f46270 */
[----:B---3--:R-:W-:Y:S01]  /*b7c0*/  IMAD R6, R18, 0x3000, R6 ;  /* 0x0000300012067824 */ /* 0x008fe200078e0206 */
[-C--:B------:R-:W-:Y:S02]  /*b7d0*/  ISETP.GE.AND P3, PT, R12, R11.reuse, PT ;  /* 0x0000000b0c00720c */ /* 0x080fe40003f66270 */
[----:B------:R-:W-:Y:S01]  /*b7e0*/  ISETP.GE.AND P4, PT, R25, R11, PT ;  /* 0x0000000b1900720c */ /* 0x000fe20003f86270 */
[----:B------:R-:W-:-:S12]  /*b7f0*/  BRA.DIV UR4, `(.L_x_10744) ;  /* 0x0000002e04cc7947 */ /* 0x000fd8000b800000 */
[----:B------:R-:W1:Y:S01]  /*b800*/  SHFL.IDX PT, R2, R20, RZ, 0x1e1f ;  /* 0x001e1fff14027589 */ /* 0x000e6200000e0000 */
[----:B------:R-:W-:-:S03]  /*b810*/  IMAD.IADD R6, R16, 0x1, R6 ;  /* 0x0000000110067824 */ /* 0x000fc600078e0206 */
[----:B------:R-:W2:Y:S04]  /*b820*/  SHFL.IDX PT, R3, R21, RZ, 0x1e1f ;  /* 0x001e1fff15037589 */ /* 0x000ea800000e0000 */
[----:B------:R-:W3:Y:S01]  /*b830*/  SHFL.IDX PT, R21, R21, 0x1, 0x1e1f ;  /* 0x003e1f0015157f89 */ /* 0x000ee200000e0000 */
[----:B-1----:R-:W-:-:S05]  /*b840*/  IADD3 R2, P0, R25, R2, RZ ;  /* 0x0000000219027210 */ /* 0x002fca0007f1e0ff */
[----:B--2---:R-:W-:-:S05]  /*b850*/  IMAD.X R3, RZ, RZ, R3, P0 ;  /* 0x000000ffff037224 */ /* 0x004fca00000e0603 */
[----:B------:R-:W-:Y:S04]  /*b860*/  LDGSTS.E.BYPASS.LTC128B.128 [R6+0x9000], desc[UR50][R2.64], !P4 ;  /* 0x0900000002067fae */ /* 0x000fe8000e101d72 */
[----:B------:R-:W-:Y:S04]  /*b870*/  LDGSTS.E.BYPASS.LTC128B.128 [R6+0xa000], desc[UR50][R2.64+0x20], !P3 ;  /* 0x0a00002002067fae */ /* 0x000fe8000d901d72 */
[----:B------:R1:W-:Y:S04]  /*b880*/  LDGSTS.E.BYPASS.LTC128B.128 [R6+0xb000], desc[UR50][R2.64+0x40], !P2 ;  /* 0x0b00004002067fae */ /* 0x0003e8000d101d72 */
[----:B-1-3--:R1:W2:Y:S02]  /*b890*/  SHFL.IDX PT, R2, R20, 0x1, 0x1e1f ;  /* 0x003e1f0014027f89 */ /* 0x00a2a400000e0000 */
.L_x_10828:
        /* <DEDUP_REMOVED lines=10> */
.L_x_10745:
        /* <DEDUP_REMOVED lines=11> */
.L_x_10746:
[----:B------:R2:W-:Y:S01]  /*b9f0*/  SYNCS.ARRIVE.TRANS64.A1T0 RZ, [R0+URZ+0x19c70], RZ ;  /* 0x019c70ff00ff79a7 */ /* 0x0005e2000810003f */
[----:B------:R-:W-:Y:S05]  /*ba00*/  @!P3 BRA `(.L_x_10747) ;  /* 0x000000000004b947 */ /* 0x000fea0003800000 */
[----:B------:R-:W-:Y:S01]  /*ba10*/  BPT.TRAP 0x1 ;  /* 0x000000040000795c */ /* 0x000fe20000300000 */
.L_x_10747:
[----:B------:R-:W3:Y:S01]  /*ba20*/  SYNCS.PHASECHK.TRANS64.TRYWAIT P0, [R0+URZ+0x19c40], R10 ;  /* 0x019c400a000075a7 */ /* 0x000ee2000800017f */
[----:B------:R-:W-:Y:S04]  /*ba30*/  BSSY B0, `(.L_x_10748) ;  /* 0x0000002000007945 */ /* 0x000fe80003800000 */
[----:B---3--:R-:W-:Y:S05]  /*ba40*/  @!P0 BRA `(.L_x_10749) ;  /* 0x0000002c00d48947 */ /* 0x008fea0003800000 */
.L_x_10829:
[----:B------:R-:W-:Y:S05]  /*ba50*/  BSYNC B0 ;  /* 0x0000000000007941 */ /* 0x000fea0003800000 */
.L_x_10748:
[----:B------:R-:W4:Y:S01]  /*ba60*/  LDL R11, [R1] ;  /* 0x00000000010b7983 */ /* 0x000f220000100800 */
[----:B------:R-:W-:Y:S01]  /*ba70*/  ULDC.64 UR4, c[0x0][0x300] ;  /* 0x0000c00000047ab9 */ /* 0x000fe20000000a00 */
[----:B------:R-:W-:Y:S01]  /*ba80*/  ULDC.64 UR6, c[0x0][0x2e8] ;  /* 0x0000ba0000067ab9 */ /* 0x000fe20000000a00 */
[----:B------:R-:W-:Y:S01]  /*ba90*/  IMAD R9, R9, UR4, RZ ;  /* 0x0000000409097c24 */ /* 0x000fe2000f8e02ff */
[----:B------:R-:W5:Y:S01]  /*baa0*/  S2R R13, SR_TID.X ;  /* 0x00000000000d7919 */ /* 0x000f620000002100 */
        /* <DEDUP_REMOVED lines=11> */
[C---:B-----5:R-:W-:Y:S02]  /*bb60*/  IMAD.SHL.U32 R12, R13.reuse, 0x10, RZ ;  /* 0x000000100d0c7824 */ /* 0x060fe400078e00ff */
[----:B-1----:R-:W-:-:S03]  /*bb70*/  IMAD.SHL.U32 R20, R13, 0x10, RZ ;  /* 0x000000100d147824 */ /* 0x002fc600078e00ff */
[----:B------:R-:W-:Y:S02]  /*bb80*/  LOP3.LUT R12, R12, 0x10, RZ, 0xc0, !PT ;  /* 0x000000100c0c7812 */ /* 0x000fe400078ec0ff */
[----:B------:R-:W-:Y:S02]  /*bb90*/  LOP3.LUT R20, R20, 0x10, RZ, 0xc0, !PT ;  /* 0x0000001014147812 */ /* 0x000fe400078ec0ff */
[C---:B------:R-:W-:Y:S02]  /*bba0*/  LOP3.LUT R13, R12.reuse, 0x40, RZ, 0xfc, !PT ;  /* 0x000000400c0d7812 */ /* 0x040fe400078efcff */
[----:B------:R-:W-:Y:S01]  /*bbb0*/  LOP3.LUT R12, R12, 0x20, RZ, 0xfc, !PT ;  /* 0x000000200c0c7812 */ /* 0x000fe200078efcff */
[----:B----4-:R-:W-:Y:S01]  /*bbc0*/  IMAD R8, R11, UR4, RZ ;  /* 0x000000040b087c24 */ /* 0x010fe2000f8e02ff */
[----:B------:R-:W-:Y:S01]  /*bbd0*/  UMOV UR4, 0xffffffff ;  /* 0xffffffff00047882 */ /* 0x000fe20000000000 */
[----:B------:R-:W1:Y:S02]  /*bbe0*/  LDC R11, c[0x0][0x2f4] ;  /* 0x0000bd00ff0b7b82 */ /* 0x000e640000000800 */
[----:B------:R-:W-:-:S05]  /*bbf0*/  IMAD R8, R26, UR5, R8 ;  /* 0x000000051a087c24 */ /* 0x000fca000f8e0208 */
[----:B------:R-:W-:Y:S02]  /*bc00*/  IADD3.X R8, R8, UR7, R3, P0, !PT ;  /* 0x0000000708087c10 */ /* 0x000fe400087fe403 */
[-C--:B-1----:R-:W-:Y:S02]  /*bc10*/  ISETP.GE.AND P2, PT, R13, R11.reuse, PT ;  /* 0x0000000b0d00720c */ /* 0x082fe40003f46270 */
[-C--:B------:R-:W-:Y:S02]  /*bc20*/  ISETP.GE.AND P3, PT, R12, R11.reuse, PT ;  /* 0x0000000b0c00720c */ /* 0x080fe40003f66270 */
[----:B------:R-:W-:Y:S01]  /*bc30*/  ISETP.GE.AND P4, PT, R20, R11, PT ;  /* 0x0000000b1400720c */ /* 0x000fe20003f86270 */
[----:B------:R-:W-:-:S12]  /*bc40*/  BRA.DIV UR4, `(.L_x_10750) ;  /* 0x0000002e04687947 */ /* 0x000fd8000b800000 */
        /* <DEDUP_REMOVED lines=9> */
.L_x_10835:
        /* <DEDUP_REMOVED lines=10> */
.L_x_10751:
        /* <DEDUP_REMOVED lines=11> */
.L_x_10752:
[----:B------:R2:W-:Y:S02]  /*be30*/  SYNCS.ARRIVE.TRANS64.A1T0 RZ, [R0+URZ+0x19c30], RZ ;  /* 0x019c30ff00ff79a7 */ /* 0x0005e4000810003f */
[----:B--23--:R-:W-:-:S05]  /*be40*/  IMAD.U32 R0, RZ, RZ, UR48 ;  /* 0x00000030ff007e24 */ /* 0x00cfca000f8e00ff */
[----:B------:R-:W-:-:S13]  /*be50*/  ISETP.NE.AND P0, PT, R0, 0x3, PT ;  /* 0x000000030000780c */ /* 0x000fda0003f05270 */
[----:B------:R-:W-:Y:S05]  /*be60*/  @!P0 BRA `(.L_x_10753) ;  /* 0x0000000000048947 */ /* 0x000fea0003800000 */
[----:B------:R-:W-:Y:S01]  /*be70*/  BPT.TRAP 0x1 ;  /* 0x000000040000795c */ /* 0x000fe20000300000 */
.L_x_10753:
[----:B------:R-:W-:Y:S01]  /*be80*/  LOP3.LUT R0, R5, 0x1, RZ, 0x3c, !PT ;  /* 0x0000000105007812 */ /* 0x000fe200078e3cff */
[----:B------:R-:W-:Y:S01]  /*be90*/  IMAD R2, R4, 0x8, R16 ;  /* 0x0000000804027824 */ /* 0x000fe200078e0210 */
[----:B------:R-:W-:Y:S02]  /*bea0*/  BSSY B0, `(.L_x_10754) ;  /* 0x0000004000007945 */ /* 0x000fe40003800000 */
[----:B------:R-:W-:-:S04]  /*beb0*/  SHF.L.U32 R0, R0, 0x1f, RZ ;  /* 0x0000001f00007819 */ /* 0x000fc800000006ff */
[----:B------:R-:W0:Y:S02]  /*bec0*/  SYNCS.PHASECHK.TRANS64.TRYWAIT P2, [R2+URZ+0x19c70], R0 ;  /* 0x019c7000020075a7 */ /* 0x000e24000804017f */
[----:B0-----:R-:W-:Y:S05]  /*bed0*/  @!P2 BRA `(.L_x_10755) ;  /* 0x0000002c005ca947 */ /* 0x001fea0003800000 */
.L_x_10836:
[----:B------:R-:W-:Y:S05]  /*bee0*/  BSYNC B0 ;  /* 0x0000000000007941 */ /* 0x000fea0003800000 */
.L_x_10754:
[----:B------:R-:W-:-:S05]  /*bef0*/  IMAD.U32 R3, RZ, RZ, UR46 ;  /* 0x0000002eff037e24 */ /* 0x000fca000f8e00ff */
[----:B------:R-:W-:-:S13]  /*bf00*/  ISETP.NE.AND P2, PT, R3, 0x3, PT ;  /* 0x000000030300780c */ /* 0x000fda0003f45270 */
[----:B------:R-:W-:Y:S05]  /*bf10*/  @!P2 BRA `(.L_x_10756) ;  /* 0x000000000004a947 */ /* 0x000fea0003800000 */
[----:B------:R-:W-:Y:S01]  /*bf20*/  BPT.TRAP 0x1 ;  /* 0x000000040000795c */ /* 0x000fe20000300000 */
.L_x_10756:
[----:B------:R-:W-:Y:S01]  /*bf30*/  SHF.L.U32 R3, R5, 0x1f, RZ ;  /* 0x0000001f05037819 */ /* 0x000fe200000006ff */
[----:B0-----:R-:W-:-:S03]  /*bf40*/  IMAD R0, R4, 0x3000, RZ ;  /* 0x0000300004007824 */ /* 0x001fc600078e02ff */
[----:B------:R-:W0:Y:S02]  /*bf50*/  SYNCS.PHASECHK.TRANS64.TRYWAIT P2, [R2+URZ+0x19c60], R3 ;  /* 0x019c6003020075a7 */ /* 0x000e24000804017f */
[----:B0-----:R-:W-:Y:S05]  /*bf60*/  @!P2 BRA `(.L_x_10757) ;  /* 0x0000002c004ca947 */ /* 0x001fea0003800000 */
.L_x_10837:
[----:B------:R-:W2:Y:S01]  /*bf70*/  LDL R13, [R1+0x10] ;  /* 0x00001000010d7983 */ /* 0x000ea20000100800 */
[----:B0-----:R-:W-:Y:S01]  /*bf80*/  LOP3.LUT R3, R0, R23, RZ, 0xfc, !PT ;  /* 0x0000001700037212 */ /* 0x001fe200078efcff */
[----:B------:R-:W-:Y:S05]  /*bf90*/  WARPSYNC.ALL ;  /* 0x0000000000007948 */ /* 0x000fea0003800000 */
[----:B------:R-:W-:Y:S01]  /*bfa0*/  IMAD.IADD R3, R16, 0x1, R3 ;  /* 0x0000000110037824 */ /* 0x000fe200078e0203 */
[----:B------:R-:W-:-:S04]  /*bfb0*/  LOP3.LUT R12, R23, 0x1800, RZ, 0xfc, !PT ;  /* 0x00001800170c7812 */ /* 0x000fc800078efcff */
[----:B-1----:R0:W1:Y:S02]  /*bfc0*/  LDSM.16.MT88.4 R4, [R3+0x9000] ;  /* 0x009000000304783b */ /* 0x0020640000004200 */
[----:B0-----:R-:W-:-:S05]  /*bfd0*/  LOP3.LUT R3, R0, R29, RZ, 0xfc, !PT ;  /* 0x0000001d00037212 */ /* 0x001fca00078efcff */
[----:B------:R-:W-:Y:S01]  /*bfe0*/  IMAD.IADD R3, R22, 0x1, R3 ;  /* 0x0000000116037824 */ /* 0x000fe200078e0203 */
[C-C-:B-1----:R-:W-:Y:S02]  /*bff0*/  PRMT R8, R4.reuse, 0x6420, R5.reuse ;  /* 0x0000642004087816 */ /* 0x142fe40000000005 */
        /* <DEDUP_REMOVED lines=26> */
[----:B0-----:R-:W-:-:S05]  /*c1a0*/  LOP3.LUT R3, R0, 0x800, R23, 0xfe, !PT ;  /* 0x0000080000037812 */ /* 0x001fca00078efe17 */
[----:B------:R-:W-:-:S05]  /*c1b0*/  IMAD.IADD R3, R16, 0x1, R3 ;  /* 0x0000000110037824 */ /* 0x000fca00078e0203 */
[----:B------:R-:W0:Y:S02]  /*c1c0*/  LDSM.16.MT88.4 R4, [R3+0x9000] ;  /* 0x009000000304783b */ /* 0x000e240000004200 */
[C-C-:B0-----:R-:W-:Y:S02]  /*c1d0*/  PRMT R8, R4.reuse, 0x6420, R5.reuse ;  /* 0x0000642004087816 */ /* 0x141fe40000000005 */
[----:B------:R-:W-:Y:S02]  /*c1e0*/  PRMT R9, R4, 0x7531, R5 ;  /* 0x0000753104097816 */ /* 0x000fe40000000005 */
[C-C-:B------:R-:W-:Y:S02]  /*c1f0*/  PRMT R10, R6.reuse, 0x6420, R7.reuse ;  /* 0x00006420060a7816 */ /* 0x140fe40000000007 */
[----:B------:R-:W-:Y:S02]  /*c200*/  PRMT R11, R6, 0x7531, R7 ;  /* 0x00007531060b7816 */ /* 0x000fe40000000007 */
[----:B--2---:R-:W-:-:S02]  /*c210*/  IADD3 R3, R22, R13, R0 ;  /* 0x0000000d16037210 */ /* 0x004fc40007ffe000 */
        /* <DEDUP_REMOVED lines=8> */
[----:B------:R-:W-:Y:S01]  /*c2a0*/  IADD3 R4, R16, R12, R0 ;  /* 0x0000000c10047210 */ /* 0x000fe20007ffe000 */
        /* <DEDUP_REMOVED lines=17> */
.L_x_10758:
[----:B-1----:R1:W-:Y:S01]  /*c3c0*/  SYNCS.ARRIVE.TRANS64.A1T0 RZ, [R2+URZ+0x19c50], RZ ;  /* 0x019c50ff02ff79a7 */ /* 0x0023e2000810003f */
[----:B------:R-:W-:Y:S06]  /*c3d0*/  BAR.SYNC.DEFER_BLOCKING 0x2, 0x80 ;  /* 0x0082000000007b1d */ /* 0x000fec0000010000 */
[----:B------:R-:W-:Y:S05]  /*c3e0*/  @!P0 BRA `(.L_x_10759) ;  /* 0x0000000000048947 */ /* 0x000fea0003800000 */
[----:B------:R-:W-:Y:S01]  /*c3f0*/  BPT.TRAP 0x1 ;  /* 0x000000040000795c */ /* 0x000fe20000300000 */
.L_x_10759:
[----:B------:R-:W2:Y:S01]  /*c400*/  LDL R0, [R1+0xc] ;  /* 0x00000c0001007983 */ /* 0x000ea20000100800 */
[----:B-1----:R-:W-:Y:S02]  /*c410*/  VIADD R2, R2, 0x19c80 ;  /* 0x00019c8002027836 */ /* 0x002fe40000000000 */
[----:B------:R-:W-:Y:S02]  /*c420*/  IMAD.MOV.U32 R5, RZ, RZ, R28 ;  /* 0x000000ffff057224 */ /* 0x000fe400078e001c */
[----:B------:R-:W-:Y:S01]  /*c430*/  IMAD.MOV.U32 R4, RZ, RZ, R18 ;  /* 0x000000ffff047224 */ /* 0x000fe200078e0012 */
[----:B--2---:R-:W-:-:S04]  /*c440*/  PRMT R2, R0, 0x654, R2 ;  /* 0x0000065400027816 */ /* 0x004fc80000000002 */
[----:B------:R2:W-:Y:S01]  /*c450*/  SYNCS.ARRIVE.TRANS64.RED.A1T0 RZ, [R2+URZ], RZ ;  /* 0x000000ff02ff79a7 */ /* 0x0005e2000810043f */
[----:B------:R-:W-:Y:S05]  /*c460*/  @P1 BRA `(.L_x_10760) ;  /* 0xffffffec009c1947 */ /* 0x000fea000383ffff */
.L_x_10740:
[----:B-1----:R-:W2:Y:S01]  /*c470*/  S2R R0, SR_TID.X ;  /* 0x0000000000007919 */ /* 0x002ea20000002100 */
[----:B------:R-:W-:Y:S01]  /*c480*/  BSSY B0, `(.L_x_10761) ;  /* 0x0000012000007945 */ /* 0x000fe20003800000 */
[----:B--2---:R-:W-:Y:S01]  /*c490*/  LOP3.LUT R2, R0, 0x7f, RZ, 0xc0, !PT ;  /* 0x0000007f00027812 */ /* 0x004fe200078ec0ff */
[----:B------:R-:W-:-:S03]  /*c4a0*/  IMAD.U32 R0, RZ, RZ, UR48 ;  /* 0x00000030ff007e24 */ /* 0x000fc6000f8e00ff */
[----:B------:R-:W-:Y:S02]  /*c4b0*/  ISETP.NE.AND P1, PT, R2, RZ, PT ;  /* 0x000000ff0200720c */ /* 0x000fe40003f25270 */
[----:B------:R-:W-:-:S11]  /*c4c0*/  ISETP.NE.AND P0, PT, R0, 0x3, PT ;  /* 0x000000030000780c */ /* 0x000fd60003f05270 */
[----:B------:R-:W-:Y:S05]  /*c4d0*/  @P1 BRA `(.L_x_10762) ;  /* 0x0000000000301947 */ /* 0x000fea0003800000 */
[----:B------:R-:W1:Y:S01]  /*c4e0*/  S2R R5, SR_LANEID ;  /* 0x0000000000057919 */ /* 0x000e620000000000 */
[----:B------:R-:W-:Y:S01]  /*c4f0*/  VOTEU.ANY UR4, UPT, PT ;  /* 0x0000000000047886 */ /* 0x000fe200038e0100 */
[----:B0-----:R-:W0:Y:S01]  /*c500*/  LDC.64 R2, c[0x0][0xc60] ;  /* 0x00031800ff027b82 */ /* 0x001e220000000a00 */
        /* <DEDUP_REMOVED lines=9> */
.L_x_10762:
[----:B------:R-:W-:Y:S05]  /*c5a0*/  BSYNC B0 ;  /* 0x0000000000007941 */ /* 0x000fea0003800000 */
.L_x_10761:
[----:B------:R-:W-:Y:S05]  /*c5b0*/  @!P0 BRA `(.L_x_10763) ;  /* 0x0000000000048947 */ /* 0x000fea0003800000 */
[----:B------:R-:W-:Y:S01]  /*c5c0*/  BPT.TRAP 0x1 ;  /* 0x000000040000795c */ /* 0x000fe20000300000 */
.L_x_10763:
[----:B0-----:R-:W-:Y:S01]  /*c5d0*/  LOP3.LUT R3, R28, 0x1, RZ, 0x3c, !PT ;  /* 0x000000011c037812 */ /* 0x001fe200078e3cff */
[----:B------:R-:W-:Y:S01]  /*c5e0*/  IMAD R0, R18, 0x8, R16 ;  /* 0x0000000812007824 */ /* 0x000fe200078e0210 */
[----:B------:R-:W-:Y:S02]  /*c5f0*/  BSSY B0, `(.L_x_10764) ;  /* 0x0000004000007945 */ /* 0x000fe40003800000 */
[----:B------:R-:W-:-:S04]  /*c600*/  SHF.L.U32 R3, R3, 0x1f, RZ ;  /* 0x0000001f03037819 */ /* 0x000fc800000006ff */
[----:B------:R-:W0:Y:S02]  /*c610*/  SYNCS.PHASECHK.TRANS64.TRYWAIT P1, [R0+URZ+0x19c70], R3 ;  /* 0x019c7003000075a7 */ /* 0x000e24000802017f */
[----:B0-----:R-:W-:Y:S05]  /*c620*/  @!P1 BRA `(.L_x_10765) ;  /* 0x0000002400b09947 */ /* 0x001fea0003800000 */
.L_x_10838:
[----:B------:R-:W-:Y:S05]  /*c630*/  BSYNC B0 ;  /* 0x0000000000007941 */ /* 0x000fea0003800000 */
.L_x_10764:
[----:B------:R-:W-:-:S05]  /*c640*/  IMAD.U32 R2, RZ, RZ, UR46 ;  /* 0x0000002eff027e24 */ /* 0x000fca000f8e00ff */
[----:B------:R-:W-:-:S13]  /*c650*/  ISETP.NE.AND P1, PT, R2, 0x3, PT ;  /* 0x000000030200780c */ /* 0x000fda0003f25270 */
[----:B------:R-:W-:Y:S05]  /*c660*/  @!P1 BRA `(.L_x_10766) ;  /* 0x0000000000049947 */ /* 0x000fea0003800000 */
[----:B------:R-:W-:Y:S01]  /*c670*/  BPT.TRAP 0x1 ;  /* 0x000000040000795c */ /* 0x000fe20000300000 */
.L_x_10766:
[----:B0-----:R-:W-:-:S04]  /*c680*/  SHF.L.U32 R3, R28, 0x1f, RZ ;  /* 0x0000001f1c037819 */ /* 0x001fc800000006ff */
[----:B------:R-:W0:Y:S02]  /*c690*/  SYNCS.PHASECHK.TRANS64.TRYWAIT P1, [R0+URZ+0x19c60], R3 ;  /* 0x019c6003000075a7 */ /* 0x000e24000802017f */
[----:B0-----:R-:W-:Y:S05]  /*c6a0*/  @!P1 BRA `(.L_x_10767) ;  /* 0x0000002400a49947 */ /* 0x001fea0003800000 */
.L_x_10839:
[----:B------:R-:W2:Y:S01]  /*c6b0*/  LDL R15, [R1+0x10] ;  /* 0x00001000010f7983 */ /* 0x000ea20000100800 */
[----:B------:R-:W-:Y:S01]  /*c6c0*/  IMAD R2, R18, 0x3000, RZ ;  /* 0x0000300012027824 */ /* 0x000fe200078e02ff */
[----:B------:R-:W-:Y:S05]  /*c6d0*/  WARPSYNC.ALL ;  /* 0x0000000000007948 */ /* 0x000fea0003800000 */
[----:B0-----:R-:W-:Y:S02]  /*c6e0*/  LOP3.LUT R3, R2, R23, RZ, 0xfc, !PT ;  /* 0x0000001702037212 */ /* 0x001fe400078efcff */
[----:B------:R-:W-:-:S03]  /*c6f0*/  LOP3.LUT R14, R23, 0x1800, RZ, 0xfc, !PT ;  /* 0x00001800170e7812 */ /* 0x000fc600078efcff */
[----:B------:R-:W-:Y:S01]  /*c700*/  IMAD.IADD R4, R16, 0x1, R3 ;  /* 0x0000000110047824 */ /* 0x000fe200078e0203 */
[----:B------:R-:W-:-:S05]  /*c710*/  LOP3.LUT R3, R2, R29, RZ, 0xfc, !PT ;  /* 0x0000001d02037212 */ /* 0x000fca00078efcff */
[----:B------:R-:W0:Y:S01]  /*c720*/  LDSM.16.MT88.4 R4, [R4+0x9000] ;  /* 0x009000000404783b */ /* 0x000e220000004200 */
        /* <DEDUP_REMOVED lines=22> */
[----:B------:R0:W1:Y:S02]  /*c890*/  LDSM.16.MT88.4 R4, [R12+0x9000] ;  /* 0x009000000c04783b */ /* 0x0000640000004200 */
[----:B0-----:R-:W-:Y:S02]  /*c8a0*/  IADD3 R12, R16, R14, R2 ;  /* 0x0000000e100c7210 */ /* 0x001fe40007ffe002 */
[----:B------:R-:W-:Y:S02]  /*c8b0*/  LOP3.LUT R14, R23, 0x2800, RZ, 0xfc, !PT ;  /* 0x00002800170e7812 */ /* 0x000fe400078efcff */
[C-C-:B-1----:R-:W-:Y:S02]  /*c8c0*/  PRMT R8, R4.reuse, 0x6420, R5.reuse ;  /* 0x0000642004087816 */ /* 0x142fe40000000005 */
[----:B------:R-:W-:Y:S02]  /*c8d0*/  PRMT R9, R4, 0x7531, R5 ;  /* 0x0000753104097816 */ /* 0x000fe40000000005 */
[----:B------:R-:W-:-:S02]  /*c8e0*/  LOP3.LUT R5, R2, 0x800, R23, 0xfe, !PT ;  /* 0x0000080002057812 */ /* 0x000fc400078efe17 */
        /* <DEDUP_REMOVED lines=34> */
.L_x_10768:
[----:B-1----:R1:W-:Y:S01]  /*cb10*/  SYNCS.ARRIVE.TRANS64.A1T0 RZ, [R0+URZ+0x19c50], RZ ;  /* 0x019c50ff00ff79a7 */ /* 0x0023e2000810003f */
[----:B------:R-:W-:Y:S06]  /*cb20*/  BAR.SYNC.DEFER_BLOCKING 0x2, 0x80 ;  /* 0x0082000000007b1d */ /* 0x000fec0000010000 */
[----:B------:R-:W-:Y:S05]  /*cb30*/  @!P0 BRA `(.L_x_10769) ;  /* 0x0000000000048947 */ /* 0x000fea0003800000 */
[----:B------:R-:W-:Y:S01]  /*cb40*/  BPT.TRAP 0x1 ;  /* 0x000000040000795c */ /* 0x000fe20000300000 */
.L_x_10769:
[----:B------:R-:W2:Y:S01]  /*cb50*/  LDL R2, [R1+0xc] ;  /* 0x00000c0001027983 */ /* 0x000ea20000100800 */
        /* <DEDUP_REMOVED lines=8> */
.L_x_10710:
[----:B------:R-:W-:Y:S05]  /*cbe0*/  BSYNC B7 ;  /* 0x0000000000077941 */ /* 0x000fea0003800000 */
.L_x_10708:
[----:B-1----:R-:W2:Y:S02]  /*cbf0*/  LDL R0, [R1+0x4] ;  /* 0x0000040001007983 */ /* 0x002ea40000100800 */
[----:B--2---:R-:W-:-:S13]  /*cc00*/  LOP3.LUT P0, RZ, R0, 0x20, RZ, 0xc0, !PT ;  /* 0x0000002000ff7812 */ /* 0x004fda000780c0ff */
        /* <DEDUP_REMOVED lines=11> */
.L_x_10770:
[----:B------:R-:W1:Y:S01]  /*ccc0*/  S2R R0, SR_TID.X ;  /* 0x0000000000007919 */ /* 0x000e620000002100 */
[----:B------:R-:W-:Y:S01]  /*ccd0*/  ULDC UR4, c[0x0][0xc3c] ;  /* 0x00030f0000047ab9 */ /* 0x000fe20000000800 */
[----:B------:R-:W-:Y:S01]  /*cce0*/  IMAD.MOV.U32 R25, RZ, RZ, RZ ;  /* 0x000000ffff197224 */ /* 0x000fe200078e00ff */
[----:B-1----:R-:W-:-:S04]  /*ccf0*/  LOP3.LUT R7, R0, 0x1f, RZ, 0xc0, !PT ;  /* 0x0000001f00077812 */ /* 0x002fc800078ec0ff */
[C---:B------:R-:W-:Y:S01]  /*cd00*/  ISETP.NE.AND P0, PT, R7.reuse, 0x1f, PT ;  /* 0x0000001f0700780c */ /* 0x040fe20003f05270 */
[----:B------:R-:W-:-:S05]  /*cd10*/  VIADD R5, R7, UR40 ;  /* 0x0000002807057c36 */ /* 0x000fca0008000000 */
[----:B------:R-:W-:Y:S01]  /*cd20*/  ISETP.GE.OR P1, PT, R5, UR4, !P0 ;  /* 0x0000000405007c0c */ /* 0x000fe2000c726670 */
[----:B------:R-:W-:-:S12]  /*cd30*/  ULDC UR4, c[0x0][0xc3c] ;  /* 0x00030f0000047ab9 */ /* 0x000fd80000000800 */
[----:B------:R-:W1:Y:S02]  /*cd40*/  @!P1 LDC.64 R2, c[0x0][0xc80] ;  /* 0x00032000ff029b82 */ /* 0x000e640000000a00 */
        /* <DEDUP_REMOVED lines=16> */
[----:B------:R-:W-:Y:S04]  /*ce50*/  SHFL.IDX PT, R5, R24, 0x1, 0x1f ;  /* 0x00201f0018057f89 */ /* 0x000fe800000e0000 */
[----:B------:R-:W1:Y:S02]  /*ce60*/  SHFL.UP PT, R2, R4, 0x8, RZ ;  /* 0x0500000004027989 */ /* 0x000e6400000e00ff */
[----:B-1----:R-:W-:-:S05]  /*ce70*/  SEL R3, R2, RZ, P4 ;  /* 0x000000ff02037207 */ /* 0x002fca0002000000 */
[----:B------:R-:W-:-:S05]  /*ce80*/  IMAD.IADD R6, R4, 0x1, R3 ;  /* 0x0000000104067824 */ /* 0x000fca00078e0203 */
[----:B------:R-:W1:Y:S02]  /*ce90*/  SHFL.UP PT, R0, R6, 0x10, RZ ;  /* 0x0600000006007989 */ /* 0x000e6400000e00ff */
[----:B-1----:R-:W-:Y:S02]  /*cea0*/  SEL R3, R0, RZ, P5 ;  /* 0x000000ff00037207 */ /* 0x002fe40002800000 */
[----:B------:R-:W-:Y:S03]  /*ceb0*/  SHFL.IDX PT, R0, R24, RZ, 0x1f ;  /* 0x00001fff18007589 */ /* 0x000fe600000e0000 */
[----:B------:R-:W-:Y:S02]  /*cec0*/  IMAD.IADD R2, R6, 0x1, R3 ;  /* 0x0000000106027824 */ /* 0x000fe400078e0203 */
[----:B------:R-:W1:Y:S03]  /*ced0*/  LDC R3, c[0x0][0xc38] ;  /* 0x00030e00ff037b82 */ /* 0x000e660000000800 */
[----:B0-----:R-:W1:Y:S02]  /*cee0*/  SHFL.IDX PT, R8, R2, 0x1f, 0x1f ;  /* 0x03e01f0002087f89 */ /* 0x001e6400000e0000 */
[----:B-1----:R-:W-:-:S04]  /*cef0*/  IMAD R8, R8, R3, RZ ;  /* 0x0000000308087224 */ /* 0x002fc800078e02ff */
[----:B------:R-:W-:-:S05]  /*cf00*/  IMAD.IADD R5, R5, 0x1, R8 ;  /* 0x0000000105057824 */ /* 0x000fca00078e0208 */
[----:B------:R-:W-:-:S13]  /*cf10*/  ISETP.GT.AND P6, PT, R5, R0, PT ;  /* 0x000000000500720c */ /* 0x000fda0003fc4270 */
[----:B------:R-:W-:Y:S05]  /*cf20*/  @P6 BRA `(.L_x_10772) ;  /* 0x0000000000906947 */ /* 0x000fea0003800000 */
.L_x_10776:
        /* <DEDUP_REMOVED lines=14> */
.L_x_10775:
[----:B------:R-:W-:Y:S05]  /*d010*/  BSYNC B0 ;  /* 0x0000000000007941 */ /* 0x000fea0003800000 */
.L_x_10774:
        /* <DEDUP_REMOVED lines=21> */
.L_x_10772:
[----:B------:R-:W-:Y:S02]  /*d170*/  IMAD.IADD R24, R5, 0x1, -R8 ;  /* 0x0000000105187824 */ /* 0x000fe400078e0a08 */
[----:B------:R-:W-:Y:S02]  /*d180*/  IMAD.MOV.U32 R4, RZ, RZ, RZ ;  /* 0x000000ffff047224 */ /* 0x000fe400078e00ff */
[----:B------:R-:W-:-:S05]  /*d190*/  IMAD R5, R2, R3, R24 ;  /* 0x0000000302057224 */ /* 0x000fca00078e0218 */
[----:B------:R-:W-:-:S13]  /*d1a0*/  ISETP.GT.AND P0, PT, R5, R0, PT ;  /* 0x000000000500720c */ /* 0x000fda0003f04270 */
[----:B------:R-:W-:Y:S02]  /*d1b0*/  VOTEU.ANY UR5, UPT, !P0 ;  /* 0x0000000000057886 */ /* 0x000fe400040e0100 */
[----:B------:R-:W-:Y:S01]  /*d1c0*/  ISETP.NE.AND P0, PT, RZ, UR5, PT ;  /* 0x00000005ff007c0c */ /* 0x000fe2000bf05270 */
[----:B------:R-:W-:-:S06]  /*d1d0*/  UPOPC UR4, UR5 ;  /* 0x00000005000472bf */ /* 0x000fcc0008000000 */
[----:B------:R-:W-:-:S05]  /*d1e0*/  IMAD.U32 R6, RZ, RZ, UR4 ;  /* 0x00000004ff067e24 */ /* 0x000fca000f8e00ff */
[----:B------:R0:W1:Y:S01]  /*d1f0*/  SHFL.IDX PT, R25, R25, R6, 0x1f ;  /* 0x00001f0619197589 */ /* 0x00006200000e0000 */
[----:B------:R-:W-:Y:S05]  /*d200*/  @!P0 BRA `(.L_x_10777) ;  /* 0x00000000000c8947 */ /* 0x000fea0003800000 */
[----:B------:R-:W-:-:S06]  /*d210*/  UIADD3 UR5, UR4, -0x1, URZ ;  /* 0xffffffff04057890 */ /* 0x000fcc000fffe03f */
[----:B------:R-:W-:-:S05]  /*d220*/  IMAD.U32 R5, RZ, RZ, UR5 ;  /* 0x00000005ff057e24 */ /* 0x000fca000f8e00ff */
[----:B------:R2:W3:Y:S02]  /*d230*/  SHFL.IDX PT, R4, R2, R5, 0x1f ;  /* 0x00001f0502047589 */ /* 0x0004e400000e0000 */
.L_x_10777:
[----:B---3--:R-:W-:Y:S01]  /*d240*/  IMAD R24, R4, R3, R24 ;  /* 0x0000000304187224 */ /* 0x008fe200078e0218 */
[-C--:B-1----:R-:W-:Y:S01]  /*d250*/  IABS R4, R25.reuse ;  /* 0x0000001900047213 */ /* 0x082fe20000000000 */
[----:B--2---:R-:W-:Y:S01]  /*d260*/  IMAD.MOV.U32 R2, RZ, RZ, RZ ;  /* 0x000000ffff027224 */ /* 0x004fe200078e00ff */
[----:B0-----:R-:W-:Y:S01]  /*d270*/  IABS R6, R25 ;  /* 0x0000001900067213 */ /* 0x001fe20000000000 */
[----:B------:R-:W-:Y:S01]  /*d280*/  IMAD.IADD R0, R0, 0x1, -R24 ;  /* 0x0000000100007824 */ /* 0x000fe200078e0a18 */
[----:B------:R-:W0:Y:S01]  /*d290*/  I2F.RP R5, R4 ;  /* 0x0000000400057306 */ /* 0x000e220000209400 */
[----:B------:R-:W-:Y:S02]  /*d2a0*/  UIADD3 UR40, UR4, UR40, URZ ;  /* 0x0000002804287290 */ /* 0x000fe4000fffe03f */
[----:B------:R-:W-:-:S05]  /*d2b0*/  IMAD.MOV R6, RZ, RZ, -R6 ;  /* 0x000000ffff067224 */ /* 0x000fca00078e0a06 */
[----:B0-----:R-:W0:Y:S02]  /*d2c0*/  MUFU.RCP R5, R5 ;  /* 0x0000000500057308 */ /* 0x001e240000001000 */
[----:B0-----:R-:W-:-:S06]  /*d2d0*/  VIADD R7, R5, 0xffffffe ;  /* 0x0ffffffe05077836 */ /* 0x001fcc0000000000 */
[----:B------:R-:W0:Y:S02]  /*d2e0*/  F2I.FTZ.U32.TRUNC.NTZ R3, R7 ;  /* 0x0000000700037305 */ /* 0x000e24000021f000 */
        /* <DEDUP_REMOVED lines=20> */
.L_x_10773:
[----:B------:R-:W-:Y:S01]  /*d430*/  IMAD.MOV.U32 R24, RZ, RZ, R0 ;  /* 0x000000ffff187224 */ /* 0x000fe200078e0000 */
[----:B------:R-:W-:Y:S01]  /*d440*/  ULDC UR40, c[0x0][0xc3c] ;  /* 0x00030f0000287ab9 */ /* 0x000fe20000000800 */
[----:B------:R-:W-:Y:S02]  /*d450*/  IMAD.MOV.U32 R25, RZ, RZ, RZ ;  /* 0x000000ffff197224 */ /* 0x000fe400078e00ff */
[----:B------:R-:W-:-:S07]  /*d460*/  IMAD.MOV.U32 R26, RZ, RZ, RZ ;  /* 0x000000ffff1a7224 */ /* 0x000fce00078e00ff */
.L_x_10778:
        /* <DEDUP_REMOVED lines=12> */
.L_x_10771:
[----:B------:R-:W-:Y:S02]  /*d530*/  ULDC UR4, c[0x0][0xc3c] ;  /* 0x00030f0000047ab9 */ /* 0x000fe40000000800 */
[----:B------:R-:W-:-:S06]  /*d540*/  UISETP.GE.AND UP0, UPT, UR40, UR4, UPT ;  /* 0x000000042800728c */ /* 0x000fcc000bf06270 */
[----:B------:R-:W-:-:S13]  /*d550*/  PLOP3.LUT P0, PT, PT, PT, UP0, 0x80, 0x0 ;  /* 0x000000000000781c */ /* 0x000fda0003f0f008 */
[----:B------:R-:W-:Y:S05]  /*d560*/  @!P0 BRA `(.L_x_10779) ;  /* 0xffffffb400e88947 */ /* 0x000fea000383ffff */
.L_x_10704:
        /* <DEDUP_REMOVED lines=12> */
.L_x_10840:
[----:B------:R-:W-:Y:S05]  /*d630*/  BSYNC B0 ;  /* 0x0000000000007941 */ /* 0x000fea0003800000 */
.L_x_10780:
[----:B------:R-:W-:-:S03]  /*d640*/  UMOV UR4, 0xffffffff ;  /* 0xffffffff00047882 */ /* 0x000fc60000000000 */
[----:B------:R-:W-:Y:S05]  /*d650*/  BRA.DIV UR4, `(.L_x_10782) ;  /* 0x0000001604e07947 */ /* 0x000fea000b800000 */
[----:B-1----:R-:W1:Y:S02]  /*d660*/  S2R R0, SR_TID.X ;  /* 0x0000000000007919 */ /* 0x002e640000002100 */
[----:B-1----:R-:W-:-:S04]  /*d670*/  SHF.R.U32.HI R0, RZ, 0x5, R0 ;  /* 0x00000005ff007819 */ /* 0x002fc80000011600 */
[----:B------:R-:W-:-:S05]  /*d680*/  LOP3.LUT R0, R0, 0x3, RZ, 0xc0, !PT ;  /* 0x0000000300007812 */ /* 0x000fca00078ec0ff */
[----:B------:R1:W2:Y:S02]  /*d690*/  SHFL.IDX PT, R14, R0, RZ, 0x1f ;  /* 0x00001fff000e7589 */ /* 0x0002a400000e0000 */
.L_x_10843:
[----:B--2---:R-:W-:Y:S01]  /*d6a0*/  ISETP.NE.AND P0, PT, R14, RZ, PT ;  /* 0x000000ff0e00720c */ /* 0x004fe20003f05270 */
[----:B------:R-:W-:-:S12]  /*d6b0*/  BSSY B0, `(.L_x_10783) ;  /* 0x000002c000007945 */ /* 0x000fd80003800000 */
[----:B------:R-:W-:Y:S05]  /*d6c0*/  @P0 BRA `(.L_x_10784) ;  /* 0x0000000000a80947 */ /* 0x000fea0003800000 */
[----:B------:R-:W-:-:S03]  /*d6d0*/  UMOV UR4, 0xffffffff ;  /* 0xffffffff00047882 */ /* 0x000fc60000000000 */
[----:B------:R-:W-:Y:S05]  /*d6e0*/  BRA.DIV UR4, `(.L_x_10785) ;  /* 0x0000001604f07947 */ /* 0x000fea000b800000 */
[----:B------:R-:W-:-:S13]  /*d6f0*/  ELECT P6, URZ, PT ;  /* 0x00000000003f782f */ /* 0x000fda00038c0000 */
.L_x_10846:
[----:B------:R-:W-:Y:S05]  /*d700*/  @!P6 BRA `(.L_x_10784) ;  /* 0x000000000098e947 */ /* 0x000fea0003800000 */
[----:B------:R-:W-:-:S06]  /*d710*/  ULOP3.LUT UR4, UR39, 0x2, URZ, 0xfc, !UPT ;  /* 0x0000000227047892 */ /* 0x000fcc000f8efc3f */
[----:B-1----:R-:W-:-:S05]  /*d720*/  IMAD.U32 R0, RZ, RZ, UR4 ;  /* 0x00000004ff007e24 */ /* 0x002fca000f8e00ff */
[----:B------:R-:W-:-:S13]  /*d730*/  ISETP.NE.AND P0, PT, R0, 0x3, PT ;  /* 0x000000030000780c */ /* 0x000fda0003f05270 */
[----:B------:R-:W-:Y:S05]  /*d740*/  @!P0 BRA `(.L_x_10786) ;  /* 0x0000000000048947 */ /* 0x000fea0003800000 */
[----:B------:R-:W-:Y:S01]  /*d750*/  BPT.TRAP 0x1 ;  /* 0x000000040000795c */ /* 0x000fe20000300000 */
.L_x_10786:
[----:B------:R-:W-:Y:S01]  /*d760*/  IMAD R5, R18, 0x8, R7 ;  /* 0x0000000812057824 */ /* 0x000fe200078e0207 */
[----:B------:R-:W-:Y:S01]  /*d770*/  SHF.L.U32 R0, R28, 0x1f, RZ ;  /* 0x0000001f1c007819 */ /* 0x000fe200000006ff */
[----:B------:R-:W-:-:S03]  /*d780*/  VIADD R18, R18, 0x1 ;  /* 0x0000000112127836 */ /* 0x000fc60000000000 */
[----:B------:R-:W1:Y:S02]  /*d790*/  SYNCS.PHASECHK.TRANS64.TRYWAIT P1, [R5+URZ+0x19c40], R0 ;  /* 0x019c4000050075a7 */ /* 0x000e64000802017f */
[----:B------:R-:W-:-:S04]  /*d7a0*/  ISETP.NE.AND P2, PT, R18, 0x2, PT ;  /* 0x000000021200780c */ /* 0x000fc80003f45270 */
[----:B------:R-:W-:Y:S01]  /*d7b0*/  SEL R3, RZ, 0x1, P2 ;  /* 0x00000001ff037807 */ /* 0x000fe20001000000 */
[----:B-1----:R-:W-:Y:S08]  /*d7c0*/  @!P1 BRA `(.L_x_10787) ;  /* 0x0000001400d89947 */ /* 0x002ff00003800000 */
.L_x_10847:
[----:B------:R-:W-:Y:S02]  /*d7d0*/  SEL R18, R18, RZ, P2 ;  /* 0x000000ff12127207 */ /* 0x000fe40001000000 */
[----:B------:R-:W-:Y:S01]  /*d7e0*/  LOP3.LUT R2, R28, R3, RZ, 0x3c, !PT ;  /* 0x000000031c027212 */ /* 0x000fe200078e3cff */
[----:B------:R-:W-:Y:S06]  /*d7f0*/  @!P0 BRA `(.L_x_10788) ;  /* 0x0000000000048947 */ /* 0x000fec0003800000 */
[----:B------:R-:W-:Y:S01]  /*d800*/  BPT.TRAP 0x1 ;  /* 0x000000040000795c */ /* 0x000fe20000300000 */
.L_x_10788:
[----:B------:R-:W-:Y:S01]  /*d810*/  IMAD R3, R18, 0x8, R7 ;  /* 0x0000000812037824 */ /* 0x000fe200078e0207 */
[----:B------:R-:W-:-:S04]  /*d820*/  SHF.L.U32 R2, R2, 0x1f, RZ ;  /* 0x0000001f02027819 */ /* 0x000fc800000006ff */
[----:B------:R-:W2:Y:S02]  /*d830*/  SYNCS.PHASECHK.TRANS64.TRYWAIT P1, [R3+URZ+0x19c40], R2 ;  /* 0x019c4002030075a7 */ /* 0x000ea4000802017f */
[----:B--2---:R-:W-:Y:S05]  /*d840*/  @!P1 BRA `(.L_x_10789) ;  /* 0x0000001400cc9947 */ /* 0x004fea0003800000 */
.L_x_10848:
[----:B------:R-:W-:Y:S05]  /*d850*/  @!P0 BRA `(.L_x_10790) ;  /* 0x0000000000048947 */ /* 0x000fea0003800000 */
[----:B------:R-:W-:Y:S01]  /*d860*/  BPT.TRAP 0x1 ;  /* 0x000000040000795c */ /* 0x000fe20000300000 */
.L_x_10790:
[----:B------:R-:W3:Y:S02]  /*d870*/  SYNCS.PHASECHK.TRANS64.TRYWAIT P1, [R5+URZ+0x19c60], R0 ;  /* 0x019c6000050075a7 */ /* 0x000ee4000802017f */
[----:B---3--:R-:W-:Y:S05]  /*d880*/  @!P1 BRA `(.L_x_10791) ;  /* 0x0000001400d09947 */ /* 0x008fea0003800000 */
.L_x_10849:
[----:B------:R-:W-:Y:S05]  /*d890*/  @!P0 BRA `(.L_x_10792) ;  /* 0x0000000000048947 */ /* 0x000fea0003800000 */
[----:B------:R-:W-:Y:S01]  /*d8a0*/  BPT.TRAP 0x1 ;  /* 0x000000040000795c */ /* 0x000fe20000300000 */
.L_x_10792:
[----:B------:R-:W4:Y:S02]  /*d8b0*/  SYNCS.PHASECHK.TRANS64.TRYWAIT P1, [R3+URZ+0x19c60], R2 ;  /* 0x019c6002030075a7 */ /* 0x000f24000802017f */
[----:B----4-:R-:W-:Y:S05]  /*d8c0*/  @!P1 BRA `(.L_x_10793) ;  /* 0x0000001400d49947 */ /* 0x010fea0003800000 */
.L_x_10850:
[----:B------:R-:W-:Y:S05]  /*d8d0*/  @!P0 BRA `(.L_x_10794) ;  /* 0x0000000000048947 */ /* 0x000fea0003800000 */
[----:B------:R-:W-:Y:S01]  /*d8e0*/  BPT.TRAP 0x1 ;  /* 0x000000040000795c */ /* 0x000fe20000300000 */
.L_x_10794:
[----:B------:R-:W0:Y:S02]  /*d8f0*/  SYNCS.PHASECHK.TRANS64.TRYWAIT P1, [R5+URZ+0x19c80], R0 ;  /* 0x019c8000050075a7 */ /* 0x000e24000802017f */
[----:B0-----:R-:W-:Y:S05]  /*d900*/  @!P1 BRA `(.L_x_10795) ;  /* 0x0000001400d89947 */ /* 0x001fea0003800000 */
.L_x_10851:
[----:B------:R-:W-:Y:S05]  /*d910*/  @!P0 BRA `(.L_x_10796) ;  /* 0x0000000000048947 */ /* 0x000fea0003800000 */
[----:B------:R-:W-:Y:S01]  /*d920*/  BPT.TRAP 0x1 ;  /* 0x000000040000795c */ /* 0x000fe20000300000 */
.L_x_10796:
[----:B------:R0:W0:Y:S02]  /*d930*/  SYNCS.PHASECHK.TRANS64.TRYWAIT P0, [R3+URZ+0x19c80], R2 ;  /* 0x019c8002030075a7 */ /* 0x000024000800017f */
[----:B0-----:R-:W-:Y:S05]  /*d940*/  @!P0 NANOSLEEP.SYNCS 0x989680 ;  /* 0x009896800000895d */ /* 0x001fea0003900000 */
[----:B------:R-:W0:Y:S02]  /*d950*/  @!P0 SYNCS.PHASECHK.TRANS64 P0, [R3+URZ+0x19c80], R2 ;  /* 0x019c8002030085a7 */ /* 0x000e24000800007f */
[----:B0-----:R-:W-:Y:S05]  /*d960*/  @!P0 BRA `(.L_x_10796) ;  /* 0xfffffffc00f08947 */ /* 0x001fea000383ffff */
.L_x_10784:
[----:B------:R-:W-:Y:S05]  /*d970*/  BSYNC B0 ;  /* 0x0000000000007941 */ /* 0x000fea0003800000 */
.L_x_10783:
[----:B------:R-:W-:Y:S05]  /*d980*/  EXIT ;  /* 0x000000000000794d */ /* 0x000fea0003800000 */
.L_x_10661:
[----:B0-----:R-:W-:-:S04]  /*d990*/  IMAD.U32 R3, RZ, RZ, UR52 ;  /* 0x00000034ff037e24 */ /* 0x001fc8000f8e00ff */
[----:B------:R0:W1:Y:S03]  /*d9a0*/  SYNCS.PHASECHK.TRANS64.TRYWAIT P1, [R3+URZ+0x19c00], R0 ;  /* 0x019c0000030075a7 */ /* 0x000066000802017f */
[----:B-1----:R-:W-:Y:S05]  /*d9b0*/  @!P1 NANOSLEEP.SYNCS 0x989680 ;  /* 0x009896800000995d */ /* 0x002fea0003900000 */
[----:B------:R-:W1:Y:S02]  /*d9c0*/  @!P1 SYNCS.PHASECHK.TRANS64 P1, [R3+URZ+0x19c00], R0 ;  /* 0x019c0000030095a7 */ /* 0x000e64000802007f */
[----:B-1----:R-:W-:Y:S05]  /*d9d0*/  @!P1 BRA `(.L_x_10661) ;  /* 0xfffffffc00ec9947 */ /* 0x002fea000383ffff */
[----:B------:R-:W-:Y:S05]  /*d9e0*/  BRA `(.L_x_10797) ;  /* 0xffffff3c00747947 */ /* 0x000fea000383ffff */
.L_x_10665:
[----:B-1----:R1:W2:Y:S02]  /*d9f0*/  SYNCS.PHASECHK.TRANS64.TRYWAIT P1, [R3+URZ+0x19c30], R0 ;  /* 0x019c3000030075a7 */ /* 0x0022a4000802017f */
[----:B--2---:R-:W-:Y:S05]  /*da00*/  @!P1 NANOSLEEP.SYNCS 0x989680 ;  /* 0x009896800000995d */ /* 0x004fea0003900000 */
[----:B------:R-:W2:Y:S02]  /*da10*/  @!P1 SYNCS.PHASECHK.TRANS64 P1, [R3+URZ+0x19c30], R0 ;  /* 0x019c3000030095a7 */ /* 0x000ea4000802007f */
[----:B--2---:R-:W-:Y:S05]  /*da20*/  @!P1 BRA `(.L_x_10665) ;  /* 0xfffffffc00f09947 */ /* 0x004fea000383ffff */
[----:B------:R-:W-:Y:S05]  /*da30*/  BRA `(.L_x_10664) ;  /* 0xffffff3c00947947 */ /* 0x000fea000383ffff */
.L_x_10671:
[----:B-1----:R-:W-:-:S04]  /*da40*/  IMAD.U32 R5, RZ, RZ, UR20 ;  /* 0x00000014ff057e24 */ /* 0x002fc8000f8e00ff */
[----:B------:R1:W2:Y:S03]  /*da50*/  SYNCS.PHASECHK.TRANS64.TRYWAIT P1, [R5+URZ+0x19c30], R0 ;  /* 0x019c3000050075a7 */ /* 0x0002a6000802017f */
[----:B--2---:R-:W-:Y:S05]  /*da60*/  @!P1 NANOSLEEP.SYNCS 0x989680 ;  /* 0x009896800000995d */ /* 0x004fea0003900000 */
[----:B------:R-:W2:Y:S02]  /*da70*/  @!P1 SYNCS.PHASECHK.TRANS64 P1, [R5+URZ+0x19c30], R0 ;  /* 0x019c3000050095a7 */ /* 0x000ea4000802007f */
[----:B--2---:R-:W-:Y:S05]  /*da80*/  @!P1 BRA `(.L_x_10671) ;  /* 0xfffffffc00ec9947 */ /* 0x004fea000383ffff */
[----:B------:R-:W-:Y:S05]  /*da90*/  BRA `(.L_x_10670) ;  /* 0xffffff5c00f87947 */ /* 0x000fea000383ffff */
.L_x_10675:
[----:B-1----:R-:W-:-:S04]  /*daa0*/  IMAD.U32 R5, RZ, RZ, UR11 ;  /* 0x0000000bff057e24 */ /* 0x002fc8000f8e00ff */
[----:B------:R1:W2:Y:S03]  /*dab0*/  SYNCS.PHASECHK.TRANS64.TRYWAIT P1, [R5+URZ+0x19c50], R0 ;  /* 0x019c5000050075a7 */ /* 0x0002a6000802017f */
[----:B--2---:R-:W-:Y:S05]  /*dac0*/  @!P1 NANOSLEEP.SYNCS 0x989680 ;  /* 0x009896800000995d */ /* 0x004fea0003900000 */
[----:B------:R-:W2:Y:S02]  /*dad0*/  @!P1 SYNCS.PHASECHK.TRANS64 P1, [R5+URZ+0x19c50], R0 ;  /* 0x019c5000050095a7 */ /* 0x000ea4000802007f */
[----:B--2---:R-:W-:Y:S05]  /*dae0*/  @!P1 BRA `(.L_x_10675) ;  /* 0xfffffffc00ec9947 */ /* 0x004fea000383ffff */
[----:B------:R-:W-:Y:S05]  /*daf0*/  BRA `(.L_x_10674) ;  /* 0xffffff6000487947 */ /* 0x000fea000383ffff */
.L_x_10682:
[----:B-1----:R-:W-:-:S04]  /*db00*/  IMAD.U32 R7, RZ, RZ, UR14 ;  /* 0x0000000eff077e24 */ /* 0x002fc8000f8e00ff */
[----:B------:R1:W2:Y:S03]  /*db10*/  SYNCS.PHASECHK.TRANS64.TRYWAIT P1, [R7+URZ+0x19c50], R6 ;  /* 0x019c5006070075a7 */ /* 0x0002a6000802017f */
[----:B--2---:R-:W-:Y:S05]  /*db20*/  @!P1 NANOSLEEP.SYNCS 0x989680 ;  /* 0x009896800000995d */ /* 0x004fea0003900000 */
[----:B------:R-:W2:Y:S02]  /*db30*/  @!P1 SYNCS.PHASECHK.TRANS64 P1, [R7+URZ+0x19c50], R6 ;  /* 0x019c5006070095a7 */ /* 0x000ea4000802007f */
[----:B--2---:R-:W-:Y:S05]  /*db40*/  @!P1 BRA `(.L_x_10682) ;  /* 0xfffffffc00ec9947 */ /* 0x004fea000383ffff */
[----:B------:R-:W-:Y:S05]  /*db50*/  BRA `(.L_x_10681) ;  /* 0xffffff7800a07947 */ /* 0x000fea000383ffff */
.L_x_10719:
[----:B0-----:R-:W0:Y:S01]  /*db60*/  S2R R19, SR_TID.X ;  /* 0x0000000000137919 */ /* 0x001e220000002100 */
        /* <DEDUP_REMOVED lines=9> */
.L_x_10798:
[----:B------:R-:W-:Y:S05]  /*dc00*/  BRA `(.L_x_10799) ;  /* 0xffffffc0004c7947 */ /* 0x000fea000383ffff */
.L_x_10722:
[----:B0-----:R0:W2:Y:S02]  /*dc10*/  SYNCS.PHASECHK.TRANS64.TRYWAIT P0, [R5+URZ+0x19c80], R21 ;  /* 0x019c8015050075a7 */ /* 0x0010a4000800017f */
[----:B--2---:R-:W-:Y:S05]  /*dc20*/  @!P0 NANOSLEEP.SYNCS 0x989680 ;  /* 0x009896800000895d */ /* 0x004fea0003900000 */
[----:B------:R-:W2:Y:S02]  /*dc30*/  @!P0 SYNCS.PHASECHK.TRANS64 P0, [R5+URZ+0x19c80], R21 ;  /* 0x019c8015050085a7 */ /* 0x000ea4000800007f */
[----:B--2---:R-:W-:Y:S05]  /*dc40*/  @!P0 BRA `(.L_x_10722) ;  /* 0xfffffffc00f08947 */ /* 0x004fea000383ffff */
[----:B------:R-:W-:Y:S05]  /*dc50*/  BRA `(.L_x_10800) ;  /* 0xffffffc000607947 */ /* 0x000fea000383ffff */
.L_x_10723:
        /* <DEDUP_REMOVED lines=8> */
.L_x_10802:
[----:B------:R-:W-:Y:S05]  /*dce0*/  BSYNC B0 ;  /* 0x0000000000007941 */ /* 0x000fea0003800000 */
.L_x_10801:
        /* <DEDUP_REMOVED lines=9> */
.L_x_10803:
[----:B------:R-:W0:Y:S01]  /*dd80*/  LDC R11, c[0x0][0x2f4] ;  /* 0x0000bd00ff0b7b82 */ /* 0x000e220000000800 */
[----:B------:R-:W-:Y:S02]  /*dd90*/  IMAD.MOV.U32 R13, RZ, RZ, R9 ;  /* 0x000000ffff0d7224 */ /* 0x000fe400078e0009 */
[----:B------:R-:W-:Y:S02]  /*dda0*/  IMAD.SHL.U32 R15, R7, 0x10, RZ ;  /* 0x00000010070f7824 */ /* 0x000fe400078e00ff */
[----:B------:R-:W-:-:S03]  /*ddb0*/  IMAD.MOV.U32 R6, RZ, RZ, R14 ;  /* 0x000000ffff067224 */ /* 0x000fc600078e000e */
[----:B------:R-:W-:-:S04]  /*ddc0*/  LOP3.LUT R15, R15, 0x10, RZ, 0xc0, !PT ;  /* 0x000000100f0f7812 */ /* 0x000fc800078ec0ff */
[C---:B------:R-:W-:Y:S02]  /*ddd0*/  IADD3 R6, P1, R15.reuse, R6, RZ ;  /* 0x000000060f067210 */ /* 0x040fe40007f3e0ff */
[----:B------:R-:W-:-:S03]  /*dde0*/  LOP3.LUT R12, R15, 0x20, RZ, 0xfc, !PT ;  /* 0x000000200f0c7812 */ /* 0x000fc600078efcff */
[----:B------:R-:W-:Y:S02]  /*ddf0*/  IMAD.X R7, RZ, RZ, R4, P1 ;  /* 0x000000ffff077224 */ /* 0x000fe400008e0604 */
[----:B------:R-:W-:Y:S01]  /*de00*/  IMAD.IADD R4, R16, 0x1, R10 ;  /* 0x0000000110047824 */ /* 0x000fe200078e020a */
[-C--:B0-----:R-:W-:Y:S02]  /*de10*/  ISETP.GE.AND P3, PT, R15, R11.reuse, PT ;  /* 0x0000000b0f00720c */ /* 0x081fe40003f66270 */
[----:B------:R-:W-:Y:S01]  /*de20*/  ISETP.GE.AND P2, PT, R12, R11, PT ;  /* 0x0000000b0c00720c */ /* 0x000fe20003f46270 */
[----:B------:R-:W-:Y:S01]  /*de30*/  IMAD.MOV.U32 R12, RZ, RZ, 0x1 ;  /* 0x00000001ff0c7424 */ /* 0x000fe200078e00ff */
[----:B------:R-:W-:Y:S02]  /*de40*/  ISETP.LT.OR P1, PT, R3, 0x1, P3 ;  /* 0x000000010300780c */ /* 0x000fe40001f21670 */
[----:B------:R-:W-:-:S11]  /*de50*/  LOP3.LUT R15, R15, 0x40, RZ, 0xfc, !PT ;  /* 0x000000400f0f7812 */ /* 0x000fd600078efcff */
[----:B------:R-:W-:Y:S01]  /*de60*/  @!PT LDS RZ, [RZ] ;  /* 0x00000000fffff984 */ /* 0x000fe20000000800 */
[----:B------:R-:W-:Y:S01]  /*de70*/  @!PT LDS RZ, [RZ] ;  /* 0x00000000fffff984 */ /* 0x000fe20000000800 */
[----:B------:R-:W-:Y:S01]  /*de80*/  @!PT LDS RZ, [RZ] ;  /* 0x00000000fffff984 */ /* 0x000fe20000000800 */
[----:B------:R0:W-:Y:S01]  /*de90*/  LDGSTS.E.BYPASS.LTC128B.128 [R4+0x9000], desc[UR50][R6.64], !P1 ;  /* 0x0900000006047fae */ /* 0x0001e2000c901d72 */
[----:B------:R-:W-:-:S13]  /*dea0*/  ISETP.LT.OR P1, PT, R3, 0x1, P2 ;  /* 0x000000010300780c */ /* 0x000fda0001721670 */
[----:B------:R0:W-:Y:S01]  /*deb0*/  LDGSTS.E.BYPASS.LTC128B.128 [R4+0xa000], desc[UR50][R6.64+0x20], !P1 ;  /* 0x0a00002006047fae */ /* 0x0001e2000c901d72 */
[----:B------:R-:W-:Y:S01]  /*dec0*/  ISETP.GE.AND P1, PT, R15, R11, PT ;  /* 0x0000000b0f00720c */ /* 0x000fe20003f26270 */
[----:B------:R-:W-:Y:S02]  /*ded0*/  IMAD.MOV.U32 R11, RZ, RZ, 0x1e1f ;  /* 0x00001e1fff0b7424 */ /* 0x000fe400078e00ff */
[----:B------:R-:W-:Y:S01]  /*dee0*/  IMAD.MOV.U32 R15, RZ, RZ, -0x1 ;  /* 0xffffffffff0f7424 */ /* 0x000fe200078e00ff */
[----:B------:R-:W-:-:S13]  /*def0*/  ISETP.LT.OR P4, PT, R3, 0x1, P1 ;  /* 0x000000010300780c */ /* 0x000fda0000f81670 */
[----:B0-----:R-:W-:Y:S05]  /*df00*/  WARPSYNC.COLLECTIVE R15, `(.L_x_10804) ;  /* 0x000000000f087348 */ /* 0x001fea0003c00000 */
[----:B------:R1:W2:Y:S02]  /*df10*/  SHFL.IDX P6, R14, R13, R12, R11 ;  /* 0x0000000c0d0e7389 */ /* 0x0002a400000c000b */
[----:B012---:R-:W-:Y:S01]  /*df20*/  ENDCOLLECTIVE ;  /* 0x000000000000791b */ /* 0x007fe20003800000 */
.L_x_10804:
[----:B------:R-:W-:Y:S01]  /*df30*/  @!PT LDS RZ, [RZ] ;  /* 0x00000000fffff984 */ /* 0x000fe20000000800 */
[----:B------:R-:W-:Y:S01]  /*df40*/  @!PT LDS RZ, [RZ] ;  /* 0x00000000fffff984 */ /* 0x000fe20000000800 */
[----:B------:R-:W-:Y:S01]  /*df50*/  @!PT LDS RZ, [RZ] ;  /* 0x00000000fffff984 */ /* 0x000fe20000000800 */
[----:B------:R0:W-:Y:S01]  /*df60*/  LDGSTS.E.BYPASS.LTC128B.128 [R4+0xb000], desc[UR50][R6.64+0x40], !P4 ;  /* 0x0b00004006047fae */ /* 0x0001e2000e101d72 */
[----:B------:R-:W-:Y:S01]  /*df70*/  ISETP.GE.AND P4, PT, R3, 0x41, PT ;  /* 0x000000410300780c */ /* 0x000fe20003f86270 */
[----:B------:R-:W-:Y:S02]  /*df80*/  IMAD.MOV.U32 R13, RZ, RZ, R8 ;  /* 0x000000ffff0d7224 */ /* 0x000fe400078e0008 */
[----:B------:R-:W-:-:S10]  /*df90*/  IMAD.MOV.U32 R9, RZ, RZ, R14 ;  /* 0x000000ffff097224 */ /* 0x000fd400078e000e */
[----:B0-----:R-:W-:Y:S05]  /*dfa0*/  WARPSYNC.COLLECTIVE R15, `(.L_x_10805) ;  /* 0x000000000f087348 */ /* 0x001fea0003c00000 */
[----:B------:R1:W2:Y:S02]  /*dfb0*/  SHFL.IDX P6, R14, R13, R12, R11 ;  /* 0x0000000c0d0e7389 */ /* 0x0002a400000c000b */
[----:B012---:R-:W-:Y:S01]  /*dfc0*/  ENDCOLLECTIVE ;  /* 0x000000000000791b */ /* 0x007fe20003800000 */
.L_x_10805:
[----:B------:R-:W-:Y:S01]  /*dfd0*/  IMAD.MOV.U32 R6, RZ, RZ, R14 ;  /* 0x000000ffff067224 */ /* 0x000fe200078e000e */
[----:B------:R-:W-:Y:S06]  /*dfe0*/  BRA `(.L_x_10806) ;  /* 0xffffffc0004c7947 */ /* 0x000fec000383ffff */
.L_x_10728:
[----:B---3--:R3:W4:Y:S02]  /*dff0*/  SYNCS.PHASECHK.TRANS64.TRYWAIT P1, [R5+URZ+0x19c40], R21 ;  /* 0x019c4015050075a7 */ /* 0x008724000802017f */
[----:B----4-:R-:W-:Y:S05]  /*e000*/  @!P1 NANOSLEEP.SYNCS 0x989680 ;  /* 0x009896800000995d */ /* 0x010fea0003900000 */
[----:B------:R-:W4:Y:S02]  /*e010*/  @!P1 SYNCS.PHASECHK.TRANS64 P1, [R5+URZ+0x19c40], R21 ;  /* 0x019c4015050095a7 */ /* 0x000f24000802007f */
[----:B----4-:R-:W-:Y:S05]  /*e020*/  @!P1 BRA `(.L_x_10728) ;  /* 0xfffffffc00f09947 */ /* 0x010fea000383ffff */
[----:B------:R-:W-:Y:S05]  /*e030*/  BRA `(.L_x_10807) ;  /* 0xffffffc000bc7947 */ /* 0x000fea000383ffff */
.L_x_10729:
[----:B------:R-:W-:Y:S01]  /*e040*/  BSSY B0, `(.L_x_10808) ;  /* 0x0000008000007945 */ /* 0x000fe20003800000 */
[----:B------:R-:W-:Y:S02]  /*e050*/  IMAD.MOV.U32 R13, RZ, RZ, R6 ;  /* 0x000000ffff0d7224 */ /* 0x000fe400078e0006 */
[----:B------:R-:W-:Y:S02]  /*e060*/  IMAD.MOV.U32 R12, RZ, RZ, RZ ;  /* 0x000000ffff0c7224 */ /* 0x000fe400078e00ff */
[----:B------:R-:W-:Y:S02]  /*e070*/  IMAD.MOV.U32 R11, RZ, RZ, 0x1e1f ;  /* 0x00001e1fff0b7424 */ /* 0x000fe400078e00ff */
[----:B------:R-:W-:-:S07]  /*e080*/  IMAD.MOV.U32 R15, RZ, RZ, -0x1 ;  /* 0xffffffffff0f7424 */ /* 0x000fce00078e00ff */
[----:B--23--:R-:W-:Y:S05]  /*e090*/  WARPSYNC.COLLECTIVE R15, `(.L_x_10809) ;  /* 0x000000000f087348 */ /* 0x00cfea0003c00000 */
[----:B------:R0:W1:Y:S02]  /*e0a0*/  SHFL.IDX P6, R14, R13, R12, R11 ;  /* 0x0000000c0d0e7389 */ /* 0x00006400000c000b */
[----:B0123--:R-:W-:Y:S01]  /*e0b0*/  ENDCOLLECTIVE ;  /* 0x000000000000791b */ /* 0x00ffe20003800000 */
.L_x_10809:
[----:B------:R-:W-:Y:S05]  /*e0c0*/  BSYNC B0 ;  /* 0x0000000000007941 */ /* 0x000fea0003800000 */
.L_x_10808:
        /* <DEDUP_REMOVED lines=8> */
.L_x_10810:
[----:B------:R-:W-:Y:S02]  /*e150*/  IMAD.MOV.U32 R13, RZ, RZ, R6 ;  /* 0x000000ffff0d7224 */ /* 0x000fe400078e0006 */
[----:B------:R-:W-:Y:S02]  /*e160*/  IMAD.MOV.U32 R12, RZ, RZ, 0x1 ;  /* 0x00000001ff0c7424 */ /* 0x000fe400078e00ff */
[----:B------:R-:W-:-:S07]  /*e170*/  IMAD.MOV.U32 R3, RZ, RZ, R14 ;  /* 0x000000ffff037224 */ /* 0x000fce00078e000e */
[----:B------:R-:W-:Y:S05]  /*e180*/  WARPSYNC.COLLECTIVE R15, `(.L_x_10811) ;  /* 0x000000000f087348 */ /* 0x000fea0003c00000 */
[----:B------:R0:W1:Y:S02]  /*e190*/  SHFL.IDX P6, R14, R13, R12, R11 ;  /* 0x0000000c0d0e7389 */ /* 0x00006400000c000b */
[----:B01----:R-:W-:Y:S01]  /*e1a0*/  ENDCOLLECTIVE ;  /* 0x000000000000791b */ /* 0x003fe20003800000 */
.L_x_10811:
        /* <DEDUP_REMOVED lines=10> */
.L_x_10812:
        /* <DEDUP_REMOVED lines=8> */
.L_x_10734:
[----:B------:R-:W-:Y:S02]  /*e2d0*/  IMAD.MOV.U32 R13, RZ, RZ, R4 ;  /* 0x000000ffff0d7224 */ /* 0x000fe400078e0004 */
[----:B------:R-:W-:Y:S02]  /*e2e0*/  IMAD.MOV.U32 R12, RZ, RZ, RZ ;  /* 0x000000ffff0c7224 */ /* 0x000fe400078e00ff */
[----:B------:R-:W-:Y:S02]  /*e2f0*/  IMAD.MOV.U32 R11, RZ, RZ, 0x1e1f ;  /* 0x00001e1fff0b7424 */ /* 0x000fe400078e00ff */
[----:B------:R-:W-:Y:S02]  /*e300*/  IMAD.MOV.U32 R15, RZ, RZ, -0x1 ;  /* 0xffffffffff0f7424 */ /* 0x000fe400078e00ff */
[----:B------:R-:W-:Y:S02]  /*e310*/  IMAD R25, R25, 0xc0, R17 ;  /* 0x000000c019197824 */ /* 0x000fe400078e0211 */
[----:B------:R-:W-:-:S07]  /*e320*/  IMAD R0, R8, UR41, RZ ;  /* 0x0000002908007c24 */ /* 0x000fce000f8e02ff */
[----:B-----5:R-:W-:Y:S05]  /*e330*/  WARPSYNC.COLLECTIVE R15, `(.L_x_10814) ;  /* 0x000000000f087348 */ /* 0x020fea0003c00000 */
[----:B------:R0:W1:Y:S02]  /*e340*/  SHFL.IDX P6, R14, R13, R12, R11 ;  /* 0x0000000c0d0e7389 */ /* 0x00006400000c000b */
[----:B01---5:R-:W-:Y:S01]  /*e350*/  ENDCOLLECTIVE ;  /* 0x000000000000791b */ /* 0x023fe20003800000 */
.L_x_10814:
[----:B------:R-:W-:Y:S01]  /*e360*/  ISETP.GE.AND P1, PT, R25, R0, PT ;  /* 0x000000001900720c */ /* 0x000fe20003f26270 */
[----:B------:R-:W-:Y:S02]  /*e370*/  IMAD.MOV.U32 R13, RZ, RZ, R5 ;  /* 0x000000ffff0d7224 */ /* 0x000fe400078e0005 */
[----:B------:R-:W-:-:S10]  /*e380*/  IMAD.MOV.U32 R2, RZ, RZ, R14 ;  /* 0x000000ffff027224 */ /* 0x000fd400078e000e */
[----:B------:R-:W-:Y:S05]  /*e390*/  WARPSYNC.COLLECTIVE R15, `(.L_x_10815) ;  /* 0x000000000f087348 */ /* 0x000fea0003c00000 */
[----:B------:R0:W1:Y:S02]  /*e3a0*/  SHFL.IDX P6, R14, R13, R12, R11 ;  /* 0x0000000c0d0e7389 */ /* 0x00006400000c000b */
[----:B01----:R-:W-:Y:S01]  /*e3b0*/  ENDCOLLECTIVE ;  /* 0x000000000000791b */ /* 0x003fe20003800000 */
.L_x_10815:
[----:B------:R-:W-:Y:S02]  /*e3c0*/  IMAD.MOV.U32 R13, RZ, RZ, R4 ;  /* 0x000000ffff0d7224 */ /* 0x000fe400078e0004 */
[----:B------:R-:W-:Y:S02]  /*e3d0*/  IMAD.MOV.U32 R12, RZ, RZ, 0x1 ;  /* 0x00000001ff0c7424 */ /* 0x000fe400078e00ff */
[----:B------:R-:W-:-:S07]  /*e3e0*/  IMAD.MOV.U32 R3, RZ, RZ, R14 ;  /* 0x000000ffff037224 */ /* 0x000fce00078e000e */
[----:B------:R-:W-:Y:S05]  /*e3f0*/  WARPSYNC.COLLECTIVE R15, `(.L_x_10816) ;  /* 0x000000000f087348 */ /* 0x000fea0003c00000 */
[----:B------:R0:W1:Y:S02]  /*e400*/  SHFL.IDX P6, R14, R13, R12, R11 ;  /* 0x0000000c0d0e7389 */ /* 0x00006400000c000b */
[----:B01----:R-:W-:Y:S01]  /*e410*/  ENDCOLLECTIVE ;  /* 0x000000000000791b */ /* 0x003fe20003800000 */
.L_x_10816:
        /* <DEDUP_REMOVED lines=10> */
.L_x_10817:
[----:B------:R-:W-:Y:S01]  /*e4c0*/  @!PT LDS RZ, [RZ] ;  /* 0x00000000fffff984 */ /* 0x000fe20000000800 */
[----:B------:R-:W-:Y:S01]  /*e4d0*/  @!PT LDS RZ, [RZ] ;  /* 0x00000000fffff984 */ /* 0x000fe20000000800 */
[----:B------:R-:W-:Y:S01]  /*e4e0*/  @!PT LDS RZ, [RZ] ;  /* 0x00000000fffff984 */ /* 0x000fe20000000800 */
[----:B------:R0:W-:Y:S04]  /*e4f0*/  @!P1 LDGSTS.E.BYPASS.LTC128B.128 [R9+0xf000], desc[UR50][R2.64], !P3 ;  /* 0x0f00000002099fae */ /* 0x0001e8000d901d72 */
[----:B------:R0:W-:Y:S04]  /*e500*/  @!P1 LDGSTS.E.BYPASS.LTC128B.128 [R9+0x10800], desc[UR50][R2.64+0x20], !P2 ;  /* 0x1080002002099fae */ /* 0x0001e8000d101d72 */
[----:B------:R0:W-:Y:S01]  /*e510*/  @!P1 LDGSTS.E.BYPASS.LTC128B.128 [R9+0x12000], desc[UR50][R2.64+0x40], !P0 ;  /* 0x1200004002099fae */ /* 0x0001e2000c101d72 */
[----:B------:R-:W-:Y:S02]  /*e520*/  IMAD.MOV.U32 R13, RZ, RZ, R6 ;  /* 0x000000ffff0d7224 */ /* 0x000fe400078e0006 */
[----:B------:R-:W-:-:S02]  /*e530*/  IMAD.MOV.U32 R12, RZ, RZ, RZ ;  /* 0x000000ffff0c7224 */ /* 0x000fc400078e00ff */
[----:B------:R-:W-:-:S07]  /*e540*/  IMAD.MOV.U32 R5, RZ, RZ, R14 ;  /* 0x000000ffff057224 */ /* 0x000fce00078e000e */
[----:B0-----:R-:W-:Y:S05]  /*e550*/  WARPSYNC.COLLECTIVE R15, `(.L_x_10818) ;  /* 0x000000000f087348 */ /* 0x001fea0003c00000 */
[----:B------:R1:W2:Y:S02]  /*e560*/  SHFL.IDX P6, R14, R13, R12, R11 ;  /* 0x0000000c0d0e7389 */ /* 0x0002a400000c000b */
[----:B012---:R-:W-:Y:S01]  /*e570*/  ENDCOLLECTIVE ;  /* 0x000000000000791b */ /* 0x007fe20003800000 */
.L_x_10818:
[----:B------:R-:W-:-:S05]  /*e580*/  VIADD R3, R25, 0x40 ;  /* 0x0000004019037836 */ /* 0x000fca0000000000 */
[----:B------:R-:W-:Y:S01]  /*e590*/  ISETP.GE.AND P1, PT, R3, R0, PT ;  /* 0x000000000300720c */ /* 0x000fe20003f26270 */
[----:B------:R-:W-:-:S12]  /*e5a0*/  IMAD.MOV.U32 R13, RZ, RZ, R7 ;  /* 0x000000ffff0d7224 */ /* 0x000fd800078e0007 */
[----:B------:R-:W-:Y:S01]  /*e5b0*/  @!P1 IADD3 R2, P4, R10, R5, RZ ;  /* 0x000000050a029210 */ /* 0x000fe20007f9e0ff */
[----:B------:R-:W-:-:S12]  /*e5c0*/  IMAD.MOV.U32 R6, RZ, RZ, R14 ;  /* 0x000000ffff067224 */ /* 0x000fd800078e000e */
[----:B------:R-:W-:Y:S05]  /*e5d0*/  WARPSYNC.COLLECTIVE R15, `(.L_x_10819) ;  /* 0x000000000f087348 */ /* 0x000fea0003c00000 */
[----:B------:R0:W1:Y:S02]  /*e5e0*/  SHFL.IDX P6, R14, R13, R12, R11 ;  /* 0x0000000c0d0e7389 */ /* 0x00006400000c000b */
[----:B01----:R-:W-:Y:S01]  /*e5f0*/  ENDCOLLECTIVE ;  /* 0x000000000000791b */ /* 0x003fe20003800000 */
.L_x_10819:
[----:B------:R-:W-:-:S05]  /*e600*/  @!P1 IMAD.X R3, RZ, RZ, R4, P4 ;  /* 0x000000ffff039224 */ /* 0x000fca00020e0604 */
        /* <DEDUP_REMOVED lines=8> */
.L_x_10739:
[----:B-1----:R1:W2:Y:S02]  /*e690*/  SYNCS.PHASECHK.TRANS64.TRYWAIT P0, [R16+URZ+0x19c20], R0 ;  /* 0x019c2000100075a7 */ /* 0x0022a4000800017f */
[----:B--2---:R-:W-:Y:S05]  /*e6a0*/  @!P0 NANOSLEEP.SYNCS 0x989680 ;  /* 0x009896800000895d */ /* 0x004fea0003900000 */
[----:B------:R-:W2:Y:S02]  /*e6b0*/  @!P0 SYNCS.PHASECHK.TRANS64 P0, [R16+URZ+0x19c20], R0 ;  /* 0x019c2000100085a7 */ /* 0x000ea4000800007f */
[----:B--2---:R-:W-:Y:S05]  /*e6c0*/  @!P0 BRA `(.L_x_10739) ;  /* 0xfffffffc00f08947 */ /* 0x004fea000383ffff */
[----:B------:R-:W-:Y:S05]  /*e6d0*/  BRA `(.L_x_10821) ;  /* 0xffffffc800e07947 */ /* 0x000fea000383ffff */
.L_x_10743:
[----:B0-----:R0:W1:Y:S02]  /*e6e0*/  SYNCS.PHASECHK.TRANS64.TRYWAIT P0, [R0+URZ+0x19c80], R10 ;  /* 0x019c800a000075a7 */ /* 0x001064000800017f */
[----:B-1----:R-:W-:Y:S05]  /*e6f0*/  @!P0 NANOSLEEP.SYNCS 0x989680 ;  /* 0x009896800000895d */ /* 0x002fea0003900000 */
[----:B------:R-:W1:Y:S02]  /*e700*/  @!P0 SYNCS.PHASECHK.TRANS64 P0, [R0+URZ+0x19c80], R10 ;  /* 0x019c800a000085a7 */ /* 0x000e64000800007f */
[----:B-1----:R-:W-:Y:S05]  /*e710*/  @!P0 BRA `(.L_x_10743) ;  /* 0xfffffffc00f08947 */ /* 0x002fea000383ffff */
[----:B------:R-:W-:Y:S05]  /*e720*/  BRA `(.L_x_10822) ;  /* 0xffffffcc00ac7947 */ /* 0x000fea000383ffff */
.L_x_10744:
        /* <DEDUP_REMOVED lines=8> */
.L_x_10824:
[----:B------:R-:W-:Y:S05]  /*e7b0*/  BSYNC B0 ;  /* 0x0000000000007941 */ /* 0x000fea0003800000 */
.L_x_10823:
        /* <DEDUP_REMOVED lines=9> */
.L_x_10825:
[----:B------:R-:W-:Y:S02]  /*e850*/  IMAD.MOV.U32 R13, RZ, RZ, R21 ;  /* 0x000000ffff0d7224 */ /* 0x000fe400078e0015 */
[----:B------:R-:W-:Y:S02]  /*e860*/  IMAD.MOV.U32 R12, RZ, RZ, 0x1 ;  /* 0x00000001ff0c7424 */ /* 0x000fe400078e00ff */
[----:B------:R-:W-:-:S07]  /*e870*/  IMAD.MOV.U32 R2, RZ, RZ, R14 ;  /* 0x000000ffff027224 */ /* 0x000fce00078e000e */
[----:B------:R-:W-:Y:S05]  /*e880*/  WARPSYNC.COLLECTIVE R15, `(.L_x_10826) ;  /* 0x000000000f087348 */ /* 0x000fea0003c00000 */
[----:B------:R0:W1:Y:S02]  /*e890*/  SHFL.IDX P6, R14, R13, R12, R11 ;  /* 0x0000000c0d0e7389 */ /* 0x00006400000c000b */
[----:B01----:R-:W-:Y:S01]  /*e8a0*/  ENDCOLLECTIVE ;  /* 0x000000000000791b */ /* 0x003fe20003800000 */
.L_x_10826:
        /* <DEDUP_REMOVED lines=13> */
.L_x_10827:
[----:B------:R-:W-:Y:S01]  /*e980*/  IMAD.MOV.U32 R2, RZ, RZ, R14 ;  /* 0x000000ffff027224 */ /* 0x000fe200078e000e */
[----:B------:R-:W-:Y:S06]  /*e990*/  BRA `(.L_x_10828) ;  /* 0xffffffcc00c07947 */ /* 0x000fec000383ffff */
.L_x_10749:
[----:B---3--:R3:W4:Y:S02]  /*e9a0*/  SYNCS.PHASECHK.TRANS64.TRYWAIT P0, [R0+URZ+0x19c40], R10 ;  /* 0x019c400a000075a7 */ /* 0x008724000800017f */
[----:B----4-:R-:W-:Y:S05]  /*e9b0*/  @!P0 NANOSLEEP.SYNCS 0x989680 ;  /* 0x009896800000895d */ /* 0x010fea0003900000 */
[----:B------:R-:W4:Y:S02]  /*e9c0*/  @!P0 SYNCS.PHASECHK.TRANS64 P0, [R0+URZ+0x19c40], R10 ;  /* 0x019c400a000085a7 */ /* 0x000f24000800007f */
[----:B----4-:R-:W-:Y:S05]  /*e9d0*/  @!P0 BRA `(.L_x_10749) ;  /* 0xfffffffc00f08947 */ /* 0x010fea000383ffff */
[----:B------:R-:W-:Y:S05]  /*e9e0*/  BRA `(.L_x_10829) ;  /* 0xffffffd000187947 */ /* 0x000fea000383ffff */
.L_x_10750:
        /* <DEDUP_REMOVED lines=8> */
.L_x_10831:
[----:B------:R-:W-:Y:S05]  /*ea70*/  BSYNC B0 ;  /* 0x0000000000007941 */ /* 0x000fea0003800000 */
.L_x_10830:
        /* <DEDUP_REMOVED lines=8> */
.L_x_10832:
[----:B------:R-:W-:Y:S02]  /*eb00*/  IMAD.MOV.U32 R13, RZ, RZ, R8 ;  /* 0x000000ffff0d7224 */ /* 0x000fe400078e0008 */
[----:B------:R-:W-:Y:S02]  /*eb10*/  IMAD.MOV.U32 R12, RZ, RZ, 0x1 ;  /* 0x00000001ff0c7424 */ /* 0x000fe400078e00ff */
[----:B------:R-:W-:-:S07]  /*eb20*/  IMAD.MOV.U32 R2, RZ, RZ, R14 ;  /* 0x000000ffff027224 */ /* 0x000fce00078e000e */
[----:B------:R-:W-:Y:S05]  /*eb30*/  WARPSYNC.COLLECTIVE R15, `(.L_x_10833) ;  /* 0x000000000f087348 */ /* 0x000fea0003c00000 */
[----:B------:R0:W1:Y:S02]  /*eb40*/  SHFL.IDX P6, R14, R13, R12, R11 ;  /* 0x0000000c0d0e7389 */ /* 0x00006400000c000b */
[----:B01----:R-:W-:Y:S01]  /*eb50*/  ENDCOLLECTIVE ;  /* 0x000000000000791b */ /* 0x003fe20003800000 */
.L_x_10833:
        /* <DEDUP_REMOVED lines=13> */
.L_x_10834:
[----:B------:R-:W-:Y:S01]  /*ec30*/  IMAD.MOV.U32 R2, RZ, RZ, R14 ;  /* 0x000000ffff027224 */ /* 0x000fe200078e000e */
[----:B------:R-:W-:Y:S06]  /*ec40*/  BRA `(.L_x_10835) ;  /* 0xffffffd000247947 */ /* 0x000fec000383ffff */
.L_x_10755:
[----:B0-----:R0:W2:Y:S02]  /*ec50*/  SYNCS.PHASECHK.TRANS64.TRYWAIT P2, [R2+URZ+0x19c70], R0 ;  /* 0x019c7000020075a7 */ /* 0x0010a4000804017f */
[----:B--2---:R-:W-:Y:S05]  /*ec60*/  @!P2 NANOSLEEP.SYNCS 0x989680 ;  /* 0x009896800000a95d */ /* 0x004fea0003900000 */
[----:B------:R-:W2:Y:S02]  /*ec70*/  @!P2 SYNCS.PHASECHK.TRANS64 P2, [R2+URZ+0x19c70], R0 ;  /* 0x019c70000200a5a7 */ /* 0x000ea4000804007f */
[----:B--2---:R-:W-:Y:S05]  /*ec80*/  @!P2 BRA `(.L_x_10755) ;  /* 0xfffffffc00f0a947 */ /* 0x004fea000383ffff */
[----:B------:R-:W-:Y:S05]  /*ec90*/  BRA `(.L_x_10836) ;  /* 0xffffffd000907947 */ /* 0x000fea000383ffff */
.L_x_10757:
[----:B0-----:R0:W2:Y:S02]  /*eca0*/  SYNCS.PHASECHK.TRANS64.TRYWAIT P2, [R2+URZ+0x19c60], R3 ;  /* 0x019c6003020075a7 */ /* 0x0010a4000804017f */
[----:B--2---:R-:W-:Y:S05]  /*ecb0*/  @!P2 NANOSLEEP.SYNCS 0x989680 ;  /* 0x009896800000a95d */ /* 0x004fea0003900000 */
[----:B------:R-:W2:Y:S02]  /*ecc0*/  @!P2 SYNCS.PHASECHK.TRANS64 P2, [R2+URZ+0x19c60], R3 ;  /* 0x019c60030200a5a7 */ /* 0x000ea4000804007f */
[----:B--2---:R-:W-:Y:S05]  /*ecd0*/  @!P2 BRA `(.L_x_10757) ;  /* 0xfffffffc00f0a947 */ /* 0x004fea000383ffff */
[----:B------:R-:W-:Y:S05]  /*ece0*/  BRA `(.L_x_10837) ;  /* 0xffffffd000a07947 */ /* 0x000fea000383ffff */
.L_x_10765:
[----:B0-----:R0:W1:Y:S02]  /*ecf0*/  SYNCS.PHASECHK.TRANS64.TRYWAIT P1, [R0+URZ+0x19c70], R3 ;  /* 0x019c7003000075a7 */ /* 0x001064000802017f */
[----:B-1----:R-:W-:Y:S05]  /*ed00*/  @!P1 NANOSLEEP.SYNCS 0x989680 ;  /* 0x009896800000995d */ /* 0x002fea0003900000 */
[----:B------:R-:W1:Y:S02]  /*ed10*/  @!P1 SYNCS.PHASECHK.TRANS64 P1, [R0+URZ+0x19c70], R3 ;  /* 0x019c7003000095a7 */ /* 0x000e64000802007f */
[----:B-1----:R-:W-:Y:S05]  /*ed20*/  @!P1 BRA `(.L_x_10765) ;  /* 0xfffffffc00f09947 */ /* 0x002fea000383ffff */
[----:B------:R-:W-:Y:S05]  /*ed30*/  BRA `(.L_x_10838) ;  /* 0xffffffd8003c7947 */ /* 0x000fea000383ffff */
.L_x_10767:
[----:B0-----:R0:W1:Y:S02]  /*ed40*/  SYNCS.PHASECHK.TRANS64.TRYWAIT P1, [R0+URZ+0x19c60], R3 ;  /* 0x019c6003000075a7 */ /* 0x001064000802017f */
[----:B-1----:R-:W-:Y:S05]  /*ed50*/  @!P1 NANOSLEEP.SYNCS 0x989680 ;  /* 0x009896800000995d */ /* 0x002fea0003900000 */
[----:B------:R-:W1:Y:S02]  /*ed60*/  @!P1 SYNCS.PHASECHK.TRANS64 P1, [R0+URZ+0x19c60], R3 ;  /* 0x019c6003000095a7 */ /* 0x000e64000802007f */
[----:B-1----:R-:W-:Y:S05]  /*ed70*/  @!P1 BRA `(.L_x_10767) ;  /* 0xfffffffc00f09947 */ /* 0x002fea000383ffff */
[----:B------:R-:W-:Y:S05]  /*ed80*/  BRA `(.L_x_10839) ;  /* 0xffffffd800487947 */ /* 0x000fea000383ffff */
.L_x_10781:
[----:B-1----:R1:W2:Y:S02]  /*ed90*/  SYNCS.PHASECHK.TRANS64.TRYWAIT P0, [R7+URZ+0x19c20], R0 ;  /* 0x019c2000070075a7 */ /* 0x0022a4000800017f */
[----:B--2---:R-:W-:Y:S05]  /*eda0*/  @!P0 NANOSLEEP.SYNCS 0x989680 ;  /* 0x009896800000895d */ /* 0x004fea0003900000 */
[----:B------:R-:W2:Y:S02]  /*edb0*/  @!P0 SYNCS.PHASECHK.TRANS64 P0, [R7+URZ+0x19c20], R0 ;  /* 0x019c2000070085a7 */ /* 0x000ea4000800007f */
[----:B--2---:R-:W-:Y:S05]  /*edc0*/  @!P0 BRA `(.L_x_10781) ;  /* 0xfffffffc00f08947 */ /* 0x004fea000383ffff */
[----:B------:R-:W-:Y:S05]  /*edd0*/  BRA `(.L_x_10840) ;  /* 0xffffffe800147947 */ /* 0x000fea000383ffff */
.L_x_10782:
[----:B------:R-:W2:Y:S01]  /*ede0*/  S2R R2, SR_TID.X ;  /* 0x0000000000027919 */ /* 0x000ea20000002100 */
[----:B------:R-:W-:Y:S01]  /*edf0*/  BSSY B0, `(.L_x_10841) ;  /* 0x000000a000007945 */ /* 0x000fe20003800000 */
[----:B------:R-:W-:Y:S02]  /*ee00*/  IMAD.MOV.U32 R12, RZ, RZ, RZ ;  /* 0x000000ffff0c7224 */ /* 0x000fe400078e00ff */
[----:B0-----:R-:W-:Y:S02]  /*ee10*/  IMAD.MOV.U32 R11, RZ, RZ, 0x1f ;  /* 0x0000001fff0b7424 */ /* 0x001fe400078e00ff */
[----:B------:R-:W-:Y:S01]  /*ee20*/  IMAD.MOV.U32 R15, RZ, RZ, -0x1 ;  /* 0xffffffffff0f7424 */ /* 0x000fe200078e00ff */
[----:B--2---:R-:W-:-:S04]  /*ee30*/  SHF.R.U32.HI R2, RZ, 0x5, R2 ;  /* 0x00000005ff027819 */ /* 0x004fc80000011602 */
[----:B------:R-:W-:-:S05]  /*ee40*/  LOP3.LUT R2, R2, 0x3, RZ, 0xc0, !PT ;  /* 0x0000000302027812 */ /* 0x000fca00078ec0ff */
[----:B------:R-:W-:-:S07]  /*ee50*/  IMAD.MOV.U32 R13, RZ, RZ, R2 ;  /* 0x000000ffff0d7224 */ /* 0x000fce00078e0002 */
[----:B-1---5:R-:W-:Y:S05]  /*ee60*/  WARPSYNC.COLLECTIVE R15, `(.L_x_10842) ;  /* 0x000000000f087348 */ /* 0x022fea0003c00000 */
[----:B------:R0:W2:Y:S02]  /*ee70*/  SHFL.IDX P6, R14, R13, R12, R11 ;  /* 0x0000000c0d0e7389 */ /* 0x0000a400000c000b */
[----:B012--5:R-:W-:Y:S01]  /*ee80*/  ENDCOLLECTIVE ;  /* 0x000000000000791b */ /* 0x027fe20003800000 */
.L_x_10842:
[----:B------:R-:W-:Y:S05]  /*ee90*/  BSYNC B0 ;  /* 0x0000000000007941 */ /* 0x000fea0003800000 */
.L_x_10841:
[----:B------:R-:W-:Y:S05]  /*eea0*/  BRA `(.L_x_10843) ;  /* 0xffffffe400fc7947 */ /* 0x000fea000383ffff */
.L_x_10785:
[----:B------:R-:W-:Y:S01]  /*eeb0*/  BSSY B1, `(.L_x_10844) ;  /* 0x0000006000017945 */ /* 0x000fe20003800000 */
[----:B------:R-:W-:-:S07]  /*eec0*/  IMAD.MOV.U32 R15, RZ, RZ, -0x1 ;  /* 0xffffffffff0f7424 */ /* 0x000fce00078e00ff */
[----:B01---5:R-:W-:Y:S05]  /*eed0*/  WARPSYNC.COLLECTIVE R15, `(.L_x_10845) ;  /* 0x000000000f0c7348 */ /* 0x023fea0003c00000 */
[----:B------:R-:W-:Y:S02]  /*eee0*/  ELECT P6, UR62, PT ;  /* 0x00000000003e782f */ /* 0x000fe400038c0000 */
[----:B------:R-:W-:Y:S01]  /*eef0*/  MOV R14, UR62 ;  /* 0x0000003e000e7c02 */ /* 0x000fe20008000f00 */
[----:B01---5:R-:W-:Y:S10]  /*ef00*/  ENDCOLLECTIVE ;  /* 0x000000000000791b */ /* 0x023ff40003800000 */
.L_x_10845:
[----:B------:R-:W-:Y:S05]  /*ef10*/  BSYNC B1 ;  /* 0x0000000000017941 */ /* 0x000fea0003800000 */
.L_x_10844:
[----:B------:R-:W-:Y:S05]  /*ef20*/  BRA `(.L_x_10846) ;  /* 0xffffffe400f47947 */ /* 0x000fea000383ffff */
.L_x_10787:
[----:B-1----:R1:W2:Y:S02]  /*ef30*/  SYNCS.PHASECHK.TRANS64.TRYWAIT P1, [R5+URZ+0x19c40], R0 ;  /* 0x019c4000050075a7 */ /* 0x0022a4000802017f */
[----:B--2---:R-:W-:Y:S05]  /*ef40*/  @!P1 NANOSLEEP.SYNCS 0x989680 ;  /* 0x009896800000995d */ /* 0x004fea0003900000 */
[----:B------:R-:W2:Y:S02]  /*ef50*/  @!P1 SYNCS.PHASECHK.TRANS64 P1, [R5+URZ+0x19c40], R0 ;  /* 0x019c4000050095a7 */ /* 0x000ea4000802007f */
[----:B--2---:R-:W-:Y:S05]  /*ef60*/  @!P1 BRA `(.L_x_10787) ;  /* 0xfffffffc00f09947 */ /* 0x004fea000383ffff */
[----:B------:R-:W-:Y:S05]  /*ef70*/  BRA `(.L_x_10847) ;  /* 0xffffffe800147947 */ /* 0x000fea000383ffff */
.L_x_10789:
[----:B--2---:R2:W3:Y:S02]  /*ef80*/  SYNCS.PHASECHK.TRANS64.TRYWAIT P1, [R3+URZ+0x19c40], R2 ;  /* 0x019c4002030075a7 */ /* 0x0044e4000802017f */
[----:B---3--:R-:W-:Y:S05]  /*ef90*/  @!P1 NANOSLEEP.SYNCS 0x989680 ;  /* 0x009896800000995d */ /* 0x008fea0003900000 */
[----:B------:R-:W3:Y:S02]  /*efa0*/  @!P1 SYNCS.PHASECHK.TRANS64 P1, [R3+URZ+0x19c40], R2 ;  /* 0x019c4002030095a7 */ /* 0x000ee4000802007f */
[----:B---3--:R-:W-:Y:S05]  /*efb0*/  @!P1 BRA `(.L_x_10789) ;  /* 0xfffffffc00f09947 */ /* 0x008fea000383ffff */
[----:B------:R-:W-:Y:S05]  /*efc0*/  BRA `(.L_x_10848) ;  /* 0xffffffe800207947 */ /* 0x000fea000383ffff */
.L_x_10791:
[----:B---3--:R3:W4:Y:S02]  /*efd0*/  SYNCS.PHASECHK.TRANS64.TRYWAIT P1, [R5+URZ+0x19c60], R0 ;  /* 0x019c6000050075a7 */ /* 0x008724000802017f */
[----:B----4-:R-:W-:Y:S05]  /*efe0*/  @!P1 NANOSLEEP.SYNCS 0x989680 ;  /* 0x009896800000995d */ /* 0x010fea0003900000 */
[----:B------:R-:W4:Y:S02]  /*eff0*/  @!P1 SYNCS.PHASECHK.TRANS64 P1, [R5+URZ+0x19c60], R0 ;  /* 0x019c6000050095a7 */ /* 0x000f24000802007f */
[----:B----4-:R-:W-:Y:S05]  /*f000*/  @!P1 BRA `(.L_x_10791) ;  /* 0xfffffffc00f09947 */ /* 0x010fea000383ffff */
[----:B------:R-:W-:Y:S05]  /*f010*/  BRA `(.L_x_10849) ;  /* 0xffffffe8001c7947 */ /* 0x000fea000383ffff */
.L_x_10793:
[----:B----4-:R4:W0:Y:S02]  /*f020*/  SYNCS.PHASECHK.TRANS64.TRYWAIT P1, [R3+URZ+0x19c60], R2 ;  /* 0x019c6002030075a7 */ /* 0x010824000802017f */
[----:B0-----:R-:W-:Y:S05]  /*f030*/  @!P1 NANOSLEEP.SYNCS 0x989680 ;  /* 0x009896800000995d */ /* 0x001fea0003900000 */
[----:B------:R-:W0:Y:S02]  /*f040*/  @!P1 SYNCS.PHASECHK.TRANS64 P1, [R3+URZ+0x19c60], R2 ;  /* 0x019c6002030095a7 */ /* 0x000e24000802007f */
[----:B0-----:R-:W-:Y:S05]  /*f050*/  @!P1 BRA `(.L_x_10793) ;  /* 0xfffffffc00f09947 */ /* 0x001fea000383ffff */
[----:B------:R-:W-:Y:S05]  /*f060*/  BRA `(.L_x_10850) ;  /* 0xffffffe800187947 */ /* 0x000fea000383ffff */
.L_x_10795:
[----:B------:R0:W0:Y:S02]  /*f070*/  SYNCS.PHASECHK.TRANS64.TRYWAIT P1, [R5+URZ+0x19c80], R0 ;  /* 0x019c8000050075a7 */ /* 0x000024000802017f */
[----:B0-----:R-:W-:Y:S05]  /*f080*/  @!P1 NANOSLEEP.SYNCS 0x989680 ;  /* 0x009896800000995d */ /* 0x001fea0003900000 */
[----:B------:R-:W0:Y:S02]  /*f090*/  @!P1 SYNCS.PHASECHK.TRANS64 P1, [R5+URZ+0x19c80], R0 ;  /* 0x019c8000050095a7 */ /* 0x000e24000802007f */
[----:B0-----:R-:W-:Y:S05]  /*f0a0*/  @!P1 BRA `(.L_x_10795) ;  /* 0xfffffffc00f09947 */ /* 0x001fea000383ffff */
[----:B------:R-:W-:Y:S05]  /*f0b0*/  BRA `(.L_x_10851) ;  /* 0xffffffe800147947 */ /* 0x000fea000383ffff */
.L_x_10852:
        /* <DEDUP_REMOVED lines=12> */
.L_x_15853:


//--------------------- .text._ZN7cutlass13device_kernelIN5flash11enable_sm90INS1_16FlashAttnFwdSm90INS1_25CollectiveMainloopFwdSm90ILi2EN4cute5tupleIJNS5_1CILi1EEES8_S8_EEENS6_IJNS7_ILi192EEENS7_ILi128EEENS7_ILi96EEEEEELi96ENS_12float_e4m3_tEfNS_4arch4Sm90ELb0ELb0ELb0ELb1ELb1ELb1ELb0ELb1ELb1ELb1ELb0ELb0EEENS1_21CollectiveEpilogueFwdINS6_IJSA_SC_SB_EEES9_NS_10bfloat16_tESG_Li384ELb1ELb1ELb0ELb1EEENS1_36VarlenDynamicPersistentTileSchedulerILi192ELi128ELi384ELi128ELb0ELb1ELb1ELb0ELb1ELb1EEEEEEEEEvNT_6ParamsE --------------------------
	.section	.text._ZN7cutlass13device_kernelIN5flash11enable_sm90INS1_16FlashAttnFwdSm90INS1_25CollectiveMainloopFwdSm90ILi2EN4cute5tupleIJNS5_1CILi1EEES8_S8_EEENS6_IJNS7_ILi192EEENS7_ILi128EEENS7_ILi96EEEEEELi96ENS_12float_e4m3_tEfNS_4arch4Sm90ELb0ELb0ELb0ELb1ELb1ELb1ELb0ELb1ELb1ELb1ELb0ELb0EEENS1_21CollectiveEpilogueFwdINS6_IJSA_SC_SB_EEES9_NS_10bfloat16_tESG_Li384ELb1ELb1ELb0ELb1EEENS1_36VarlenDynamicPersistentTileSchedulerILi192ELi128ELi384ELi128ELb0ELb1ELb1ELb0ELb1ELb1EEEEEEEEEvNT_6ParamsE,"ax",@progbits
	.align	128
.text._ZN7cutlass13device_kernelIN5flash11enable_sm90INS1_16FlashAttnFwdSm90INS1_25CollectiveMainloopFwdSm90ILi2EN4cute5tupleIJNS5_1CILi1EEES8_S8_EEENS6_IJNS7_ILi192EEENS7_ILi128EEENS7_ILi96EEEEEELi96ENS_12float_e4m3_tEfNS_4arch4Sm90ELb0ELb0ELb0ELb1ELb1ELb1ELb0ELb1ELb1ELb1ELb0ELb0EEENS1_21CollectiveEpilogueFwdINS6_IJSA_SC_SB_EEES9_NS_10bfloat16_tESG_Li384ELb1ELb1ELb0ELb1EEENS1_36VarlenDynamicPersistentTileSchedulerILi192ELi128ELi384ELi128ELb0ELb1ELb1ELb0ELb1ELb1EEEEEEEEEvNT_6ParamsE:
        .type           _ZN7cutlass13device_kernelIN5flash11enable_sm90INS1_16FlashAttnFwdSm90INS1_25CollectiveMainloopFwdSm90ILi2EN4cute5tupleIJNS5_1CILi1EEES8_S8_EEENS6_IJNS7_ILi192EEENS7_ILi128EEENS7_ILi96EEEEEELi96ENS_12float_e4m3_tEfNS_4arch4Sm90ELb0ELb0ELb0ELb1ELb1ELb1ELb0ELb1ELb1ELb1ELb0ELb0EEENS1_21CollectiveEpilogueFwdINS6_IJSA_SC_SB_EEES9_NS_10bfloat16_tESG_Li384ELb1ELb1ELb0ELb1EEENS1_36VarlenDynamicPersistentTileSchedulerILi192ELi128ELi384ELi128ELb0ELb1ELb1ELb0ELb1ELb1EEEEEEEEEvNT_6ParamsE,@function
        .size           _ZN7cutlass13device_kernelIN5flash11enable_sm90INS1_16FlashAttnFwdSm90INS1_25CollectiveMainloopFwdSm90ILi2EN4cute5tupleIJNS5_1CILi1EEES8_S8_EEENS6_IJNS7_ILi192EEENS7_ILi128EEENS7_ILi96EEEEEELi96ENS_12float_e4m3_tEfNS_4arch4Sm90ELb0ELb0ELb0ELb1ELb1ELb1ELb0ELb1ELb1ELb1ELb0ELb0EEENS1_21CollectiveEpilogueFwdINS6_IJSA_SC_SB_EEES9_NS_10bfloat16_tESG_Li384ELb1ELb1ELb0ELb1EEENS1_36VarlenDynamicPersistentTileSchedulerILi192ELi128ELi384ELi128ELb0ELb1ELb1ELb0ELb1ELb1EEEEEEEEEvNT_6ParamsE,(.L_x_15854 - _ZN7cutlass13device_kernelIN5flash11enable_sm90INS1_16FlashAttnFwdSm90INS1_25CollectiveMainloopFwdSm90ILi2EN4cute5tupleIJNS5_1CILi1EEES8_S8_EEENS6_IJNS7_ILi192EEENS7_ILi128EEENS7_ILi96EEEEEELi96ENS_12float_e4m3_tEfNS_4arch4Sm90ELb0ELb0ELb0ELb1ELb1ELb1ELb0ELb1ELb1ELb1ELb0ELb0EEENS1_21CollectiveEpilogueFwdINS6_IJSA_SC_SB_EEES9_NS_10bfloat16_tESG_Li384ELb1ELb1ELb0ELb1EEENS1_36VarlenDynamicPersistentTileSchedulerILi192ELi128ELi384ELi128ELb0ELb1ELb1ELb0ELb1ELb1EEEEEEEEEvNT_6ParamsE)
        .other          _ZN7cutlass13device_kernelIN5flash11enable_sm90INS1_16FlashAttnFwdSm90INS1_25CollectiveMainloopFwdSm90ILi2EN4cute5tupleIJNS5_1CILi1EEES8_S8_EEENS6_IJNS7_ILi192EEENS7_ILi128EEENS7_ILi96EEEEEELi96ENS_12float_e4m3_tEfNS_4arch4Sm90ELb0ELb0ELb0ELb1ELb1ELb1ELb0ELb1ELb1ELb1ELb0ELb0EEENS1_21CollectiveEpilogueFwdINS6_IJSA_SC_SB_EEES9_NS_10bfloat16_tESG_Li384ELb1ELb1ELb0ELb1EEENS1_36VarlenDynamicPersistentTileSchedulerILi192ELi128ELi384ELi128ELb0ELb1ELb1ELb0ELb1ELb1EEEEEEEEEvNT_6ParamsE,@"STO_CUDA_ENTRY STV_DEFAULT"
_ZN7cutlass13device_kernelIN5flash11enable_sm90INS1_16FlashAttnFwdSm90INS1_25CollectiveMainloopFwdSm90ILi2EN4cute5tupleIJNS5_1CILi1EEES8_S8_EEENS6_IJNS7_ILi192EEENS7_ILi128EEENS7_ILi96EEEEEELi96ENS_12float_e4m3_tEfNS_4arch4Sm90ELb0ELb0ELb0ELb1ELb1ELb1ELb0ELb1ELb1ELb1ELb0ELb0EEENS1_21CollectiveEpilogueFwdINS6_IJSA_SC_SB_EEES9_NS_10bfloat16_tESG_Li384ELb1ELb1ELb0ELb1EEENS1_36VarlenDynamicPersistentTileSchedulerILi192ELi128ELi384ELi128ELb0ELb1ELb1ELb0ELb1ELb1EEEEEEEEEvNT_6ParamsE:
        /* <DEDUP_REMOVED lines=18> */
.L_x_10854:
[----:B------:R-:W-:Y:S05]  /*0120*/  BSYNC B0 ;  /* 0x0000000000007941 */ /* 0x000fea0003800000 */
.L_x_10853:
        /* <DEDUP_REMOVED lines=41> */
.L_x_10855:
        /* <DEDUP_REMOVED lines=22> */
.L_x_10856:
        /* <DEDUP_REMOVED lines=18> */
.L_x_10857:
        /* <DEDUP_REMOVED lines=22> */
.L_x_10858:
        /* <DEDUP_REMOVED lines=23> */
.L_x_10859:
        /* <DEDUP_REMOVED lines=8> */
.L_x_10862:
[----:B------:R-:W-:-:S08]  /*0990*/  NOP ;  /* 0x0000000000007918 */ /* 0x000fd00000000000 */
[----:B------:R-:W0:Y:S02]  /*09a0*/  USETMAXREG.TRY_ALLOC.CTAPOOL UP0, 0xa0 ;  /* 0x000000a0000079c8 */ /* 0x000e240008000600 */
[----:B0-----:R-:W-:-:S13]  /*09b0*/  PLOP3.LUT P0, PT, PT, PT, UP0, 0x80, 0x0 ;  /* 0x000000000000781c */ /* 0x001fda0003f0f008 */
[----:B------:R-:W-:Y:S05]  /*09c0*/  @!P0 BRA `(.L_x_10862) ;  /* 0xfffffffc00f08947 */ /* 0x000fea000383ffff */
[----:B------:R-:W0:Y:S08]  /*09d0*/  S2UR UR4, SR_CgaCtaId ;  /* 0x00000000000479c3 */ /* 0x000e300000008800 */
[----:B------:R-:W-:Y:S06]  /*09e0*/  BAR.ARV 0x8, 0x200 ;  /* 0x0208000000007b1d */ /* 0x000fec0000002000 */
[----:B------:R-:W-:-:S02]  /*09f0*/  MOV R18, 0x400 ;  /* 0x0000040000127802 */ /* 0x000fc40000000f00 */
[----:B------:R-:W-:Y:S01]  /*0a00*/  BAR.SYNC.DEFER_BLOCKING 0x5, 0x200 ;  /* 0x0148000000007b1d */ /* 0x000fe20000010000 */
[----:B0-----:R-:W-:-:S05]  /*0a10*/  IMAD.U32 R0, RZ, RZ, UR4 ;  /* 0x00000004ff007e24 */ /* 0x001fca000f8e00ff */
[----:B------:R-:W-:Y:S01]  /*0a20*/  ULDC UR4, c[0x0][0xc3c] ;  /* 0x00030f0000047ab9 */ /* 0x000fe20000000800 */
[----:B------:R-:W-:Y:S01]  /*0a30*/  LEA R18, R0, R18, 0x18 ;  /* 0x0000001200127211 */ /* 0x000fe200078ec0ff */
[----:B------:R-:W-:Y:S04]  /*0a40*/  STL [R1+0x24], R0 ;  /* 0x0000240001007387 */ /* 0x000fe80000100800 */
[----:B------:R-:W0:Y:S01]  /*0a50*/  LDS.128 R152, [R18+0x19cd0] ;  /* 0x019cd00012987984 */ /* 0x000e220000000c00 */
[----:B------:R-:W-:Y:S06]  /*0a60*/  BAR.ARV 0x4, 0x200 ;  /* 0x0108000000007b1d */ /* 0x000fec0000002000 */
[----:B0-----:R-:W-:-:S13]  /*0a70*/  ISETP.GE.AND P0, PT, R155, UR4, PT ;  /* 0x000000049b007c0c */ /* 0x001fda000bf06270 */
[----:B------:R-:W-:Y:S05]  /*0a80*/  @P0 BRA `(.L_x_10863) ;  /* 0x0000018800080947 */ /* 0x000fea0003800000 */
[----:B------:R-:W0:Y:S01]  /*0a90*/  S2R R0, SR_TID.X ;  /* 0x0000000000007919 */ /* 0x000e220000002100 */
[----:B------:R-:W-:Y:S01]  /*0aa0*/  IMAD.MOV.U32 R157, RZ, RZ, RZ ;  /* 0x000000ffff9d7224 */ /* 0x000fe200078e00ff */
[----:B------:R-:W-:Y:S01]  /*0ab0*/  ULOP3.LUT UR36, UR37, 0x1, URZ, 0xfc, !UPT ;  /* 0x0000000125247892 */ /* 0x000fe2000f8efc3f */
[----:B0-----:R-:W-:-:S05]  /*0ac0*/  VIADD R21, R0, 0xffffff80 ;  /* 0xffffff8000157836 */ /* 0x001fca0000000000 */
[----:B------:R-:W-:Y:S02]  /*0ad0*/  SHF.R.S32.HI R0, RZ, 0x1f, R21 ;  /* 0x0000001fff007819 */ /* 0x000fe40000011415 */
[-C--:B------:R-:W-:Y:S02]  /*0ae0*/  LEA.HI R3, R21, R21.reuse, RZ, 0x1 ;  /* 0x0000001515037211 */ /* 0x080fe400078f08ff */
[CC--:B------:R-:W-:Y:S02]  /*0af0*/  LEA.HI R2, R0.reuse, R21.reuse, RZ, 0x5 ;  /* 0x0000001500027211 */ /* 0x0c0fe400078f28ff */
[----:B------:R-:W-:Y:S02]  /*0b00*/  LEA.HI R6, R0, R21, RZ, 0x4 ;  /* 0x0000001500067211 */ /* 0x000fe400078f20ff */
[----:B------:R-:W-:Y:S01]  /*0b10*/  SHF.R.S32.HI R10, RZ, 0x1, R3 ;  /* 0x00000001ff0a7819 */ /* 0x000fe20000011403 */
[----:B------:R-:W-:Y:S01]  /*0b20*/  IMAD.SHL.U32 R4, R2, 0x10, RZ ;  /* 0x0000001002047824 */ /* 0x000fe200078e00ff */
[----:B------:R-:W-:-:S04]  /*0b30*/  LOP3.LUT R2, R6, 0x7fffff0, RZ, 0xc0, !PT ;  /* 0x07fffff006027812 */ /* 0x000fc800078ec0ff */
[----:B------:R-:W-:Y:S01]  /*0b40*/  LOP3.LUT R5, R4, 0xfffffe00, RZ, 0xc0, !PT ;  /* 0xfffffe0004057812 */ /* 0x000fe200078ec0ff */
[----:B------:R-:W-:Y:S01]  /*0b50*/  IMAD.IADD R4, R21, 0x1, -R2 ;  /* 0x0000000115047824 */ /* 0x000fe200078e0a02 */
[----:B------:R-:W-:-:S03]  /*0b60*/  LEA.HI R2, R0, R21, RZ, 0x7 ;  /* 0x0000001500027211 */ /* 0x000fc600078f38ff */
[----:B------:R-:W-:Y:S01]  /*0b70*/  IMAD R7, R4, 0x20, R5 ;  /* 0x0000002004077824 */ /* 0x000fe200078e0205 */
[----:B------:R-:W-:Y:S02]  /*0b80*/  SHF.R.S32.HI R5, RZ, 0x1f, R3 ;  /* 0x0000001fff057819 */ /* 0x000fe40000011403 */
[----:B------:R-:W-:Y:S02]  /*0b90*/  LOP3.LUT R3, R3, 0xfffffffe, RZ, 0xc0, !PT ;  /* 0xfffffffe03037812 */ /* 0x000fe400078ec0ff */
[----:B------:R-:W-:Y:S02]  /*0ba0*/  LOP3.LUT R8, R2, 0xffffff80, RZ, 0xc0, !PT ;  /* 0xffffff8002087812 */ /* 0x000fe400078ec0ff */
[----:B------:R-:W-:Y:S01]  /*0bb0*/  LEA.HI R5, R5, R10, RZ, 0x2 ;  /* 0x0000000a05057211 */ /* 0x000fe200078f10ff */
[C---:B------:R-:W-:Y:S01]  /*0bc0*/  IMAD.IADD R16, R21.reuse, 0x1, -R3 ;  /* 0x0000000115107824 */ /* 0x040fe200078e0a03 */
[----:B------:R-:W-:Y:S01]  /*0bd0*/  SHF.R.S32.HI R3, RZ, 0x4, R6 ;  /* 0x00000004ff037819 */ /* 0x000fe20000011406 */
[----:B------:R-:W-:Y:S01]  /*0be0*/  IMAD.IADD R19, R21, 0x1, -R8 ;  /* 0x0000000115137824 */ /* 0x000fe200078e0a08 */
[----:B------:R-:W-:Y:S01]  /*0bf0*/  LOP3.LUT R5, R5, 0x7fffffc, RZ, 0xc0, !PT ;  /* 0x07fffffc05057812 */ /* 0x000fe200078ec0ff */
[----:B------:R-:W-:Y:S01]  /*0c00*/  IMAD.SHL.U32 R22, R16, 0x8, RZ ;  /* 0x0000000810167824 */ /* 0x000fe200078e00ff */
[----:B------:R-:W-:Y:S01]  /*0c10*/  LEA.HI R6, R6, R3, RZ, 0x1 ;  /* 0x0000000306067211 */ /* 0x000fe200078f08ff */
[----:B------:R-:W-:Y:S01]  /*0c20*/  IMAD.SHL.U32 R16, R16, 0x10, RZ ;  /* 0x0000001010107824 */ /* 0x000fe200078e00ff */
[----:B------:R-:W-:Y:S01]  /*0c30*/  SHF.R.S32.HI R8, RZ, 0x1f, R19 ;  /* 0x0000001fff087819 */ /* 0x000fe20000011413 */
[----:B------:R-:W-:Y:S01]  /*0c40*/  VIADD R15, R22, 0x20 ;  /* 0x00000020160f7836 */ /* 0x000fe20000000000 */
[----:B------:R-:W-:Y:S01]  /*0c50*/  LOP3.LUT R6, R6, 0x1ffffffe, RZ, 0xc0, !PT ;  /* 0x1ffffffe06067812 */ /* 0x000fe200078ec0ff */
[----:B------:R-:W-:Y:S01]  /*0c60*/  IMAD.IADD R5, R10, 0x1, -R5 ;  /* 0x000000010a057824 */ /* 0x000fe200078e0a05 */
[----:B------:R-:W-:Y:S01]  /*0c70*/  LEA.HI R4, R0, R21, RZ, 0x3 ;  /* 0x0000001500047211 */ /* 0x000fe200078f18ff */
[----:B------:R-:W-:Y:S01]  /*0c80*/  IMAD.IADD R12, R22, 0x1, R15 ;  /* 0x00000001160c7824 */ /* 0x000fe200078e020f */
[----:B------:R-:W-:Y:S01]  /*0c90*/  LEA.HI R9, R8, R19, RZ, 0x2 ;  /* 0x0000001308097211 */ /* 0x000fe200078f10ff */
[C---:B------:R-:W-:Y:S01]  /*0ca0*/  IMAD R13, R3.reuse, 0x8, R5 ;  /* 0x00000008030d7824 */ /* 0x040fe200078e0205 */
[----:B------:R-:W-:Y:S01]  /*0cb0*/  SHF.R.S32.HI R14, RZ, 0x7, R2 ;  /* 0x00000007ff0e7819 */ /* 0x000fe20000011402 */
[----:B------:R-:W-:Y:S01]  /*0cc0*/  IMAD.IADD R6, R3, 0x1, -R6 ;  /* 0x0000000103067824 */ /* 0x000fe200078e0a06 */
[--C-:B------:R-:W-:Y:S01]  /*0cd0*/  SHF.R.S32.HI R10, RZ, 0x2, R9.reuse ;  /* 0x00000002ff0a7819 */ /* 0x100fe20000011409 */
[----:B------:R-:W-:Y:S01]  /*0ce0*/  STL [R1+0x1c], R15 ;  /* 0x00001c0f01007387 */ /* 0x000fe20000100800 */
[----:B------:R-:W-:Y:S01]  /*0cf0*/  SHF.R.S32.HI R11, RZ, 0x1f, R9 ;  /* 0x0000001fff0b7819 */ /* 0x000fe20000011409 */
[----:B------:R-:W-:Y:S01]  /*0d00*/  IMAD.HI R2, R14, 0x55555556, RZ ;  /* 0x555555560e027827 */ /* 0x000fe200078e02ff */
[----:B------:R-:W-:-:S02]  /*0d10*/  SHF.R.S32.HI R3, RZ, 0x1f, R12 ;  /* 0x0000001fff037819 */ /* 0x000fc4000001140c */
[----:B------:R-:W-:Y:S01]  /*0d20*/  SHF.R.S32.HI R4, RZ, 0x3, R4 ;  /* 0x00000003ff047819 */ /* 0x000fe20000011404 */
[----:B------:R-:W-:Y:S01]  /*0d30*/  VIADD R156, R16, 0x40 ;  /* 0x00000040109c7836 */ /* 0x000fe20000000000 */
[----:B------:R-:W-:Y:S02]  /*0d40*/  LEA.HI R11, R11, R10, RZ, 0x3 ;  /* 0x0000000a0b0b7211 */ /* 0x000fe400078f18ff */
[CC--:B------:R-:W-:Y:S02]  /*0d50*/  LEA.HI R5, R3.reuse, R12.reuse, RZ, 0x4 ;  /* 0x0000000c03057211 */ /* 0x0c0fe400078f20ff */
[----:B------:R-:W-:Y:S02]  /*0d60*/  SHF.L.U32 R4, R4, 0x7, RZ ;  /* 0x0000000704047819 */ /* 0x000fe400000006ff */
[----:B------:R-:W-:Y:S01]  /*0d70*/  LEA.HI R3, R3, R12, RZ, 0x5 ;  /* 0x0000000c03037211 */ /* 0x000fe200078f28ff */
[----:B------:R-:W-:Y:S01]  /*0d80*/  IMAD.SHL.U32 R12, R13, 0x20, RZ ;  /* 0x000000200d0c7824 */ /* 0x000fe200078e00ff */
[----:B------:R-:W-:-:S02]  /*0d90*/  LOP3.LUT R11, R11, 0xfffffff8, RZ, 0xc0, !PT ;  /* 0xfffffff80b0b7812 */ /* 0x000fc400078ec0ff */
[----:B------:R-:W-:Y:S02]  /*0da0*/  LEA.HI R2, R2, R2, RZ, 0x1 ;  /* 0x0000000202027211 */ /* 0x000fe400078f08ff */
[----:B------:R-:W-:Y:S01]  /*0db0*/  LOP3.LUT R20, R4, 0x80, RZ, 0xc0, !PT ;  /* 0x0000008004147812 */ /* 0x000fe200078ec0ff */
[----:B------:R-:W-:Y:S01]  /*0dc0*/  IMAD.IADD R11, R10, 0x1, -R11 ;  /* 0x000000010a0b7824 */ /* 0x000fe200078e0a0b */
[----:B------:R-:W-:Y:S01]  /*0dd0*/  LEA.HI R8, R8, R19, RZ, 0x5 ;  /* 0x0000001308087211 */ /* 0x000fe200078f28ff */
[----:B------:R-:W-:Y:S01]  /*0de0*/  IMAD R2, R2, -0x3, R14 ;  /* 0xfffffffd02027824 */ /* 0x000fe200078e020e */
[----:B------:R-:W-:Y:S01]  /*0df0*/  SHF.R.S32.HI R4, RZ, 0x5, R3 ;  /* 0x00000005ff047819 */ /* 0x000fe20000011403 */
[----:B------:R-:W-:Y:S01]  /*0e00*/  STL [R1+0x10], R20 ;  /* 0x0000101401007387 */ /* 0x000fe20000100800 */
[----:B------:R-:W-:Y:S01]  /*0e10*/  SHF.R.S32.HI R8, RZ, 0x5, R8 ;  /* 0x00000005ff087819 */ /* 0x000fe20000011408 */
[----:B------:R-:W-:Y:S01]  /*0e20*/  IMAD.MOV.U32 R10, RZ, RZ, -0x2 ;  /* 0xfffffffeff0a7424 */ /* 0x000fe200078e00ff */
[----:B------:R-:W-:Y:S01]  /*0e30*/  SHF.R.U32.HI R14, RZ, 0x3, R20 ;  /* 0x00000003ff0e7819 */ /* 0x000fe20000011614 */
[----:B------:R-:W-:Y:S01]  /*0e40*/  IMAD R13, R4, 0x1800, R12 ;  /* 0x00001800040d7824 */ /* 0x000fe200078e020c */
[----:B------:R-:W-:Y:S01]  /*0e50*/  LOP3.LUT R9, R9, 0x7ffffffc, RZ, 0xc0, !PT ;  /* 0x7ffffffc09097812 */ /* 0x000fe200078ec0ff */
[----:B------:R-:W-:Y:S01]  /*0e60*/  IMAD R4, R6, 0x8, R7 ;  /* 0x0000000806047824 */ /* 0x000fe200078e0207 */
[----:B------:R-:W-:Y:S01]  /*0e70*/  LOP3.LUT R3, R20, 0x10, R5, 0xf8, !PT ;  /* 0x0000001014037812 */ /* 0x000fe200078ef805 */
[----:B------:R-:W-:Y:S01]  /*0e80*/  IMAD R11, R8, 0x10, R11 ;  /* 0x00000010080b7824 */ /* 0x000fe200078e020b */
[----:B------:R-:W-:Y:S01]  /*0e90*/  STL [R1+0x20], R12 ;  /* 0x0000200c01007387 */ /* 0x000fe20000100800 */
[----:B------:R-:W-:Y:S01]  /*0ea0*/  LEA.HI R0, R0, R21, RZ, 0x2 ;  /* 0x0000001500007211 */ /* 0x000fe200078f10ff */
[----:B------:R-:W-:Y:S01]  /*0eb0*/  IMAD.IADD R9, R19, 0x1, -R9 ;  /* 0x0000000113097824 */ /* 0x000fe200078e0a09 */
[----:B------:R-:W-:Y:S01]  /*0ec0*/  LOP3.LUT R3, R3, R14, RZ, 0x3c, !PT ;  /* 0x0000000e03037212 */ /* 0x000fe200078e3cff */
[----:B------:R-:W-:Y:S01]  /*0ed0*/  STL [R1+0x64], R14 ;  /* 0x0000640e01007387 */ /* 0x000fe20000100800 */
[----:B------:R-:W-:Y:S01]  /*0ee0*/  SHF.R.S32.HI R8, RZ, 0x1f, R15 ;  /* 0x0000001fff087819 */ /* 0x000fe2000001140f */
[----:B------:R-:W-:Y:S01]  /*0ef0*/  IMAD R6, R9, R10, 0x80 ;  /* 0x0000008009067424 */ /* 0x000fe200078e020a */
[----:B------:R-:W-:Y:S01]  /*0f00*/  IADD3 R3, R18, R13, R3 ;  /* 0x0000000d12037210 */ /* 0x000fe20007ffe003 */
[----:B------:R0:W-:Y:S01]  /*0f10*/  STL [R1+0x74], R4 ;  /* 0x0000740401007387 */ /* 0x0001e20000100800 */
[----:B------:R-:W-:Y:S01]  /*0f20*/  SHF.R.S32.HI R10, RZ, 0x1f, R156 ;  /* 0x0000001fff0a7819 */ /* 0x000fe2000001149c */
[----:B------:R-:W-:-:S02]  /*0f30*/  IMAD.MOV.U32 R19, RZ, RZ, RZ ;  /* 0x000000ffff137224 */ /* 0x000fc400078e00ff */
[----:B------:R1:W-:Y:S04]  /*0f40*/  STL [R1+0x6c], R6 ;  /* 0x00006c0601007387 */ /* 0x0003e80000100800 */
[----:B------:R2:W-:Y:S01]  /*0f50*/  STL [R1+0x60], R3 ;  /* 0x0000600301007387 */ /* 0x0005e20000100800 */
[----:B0-----:R-:W-:Y:S01]  /*0f60*/  IMAD R4, R2, 0x40, R11 ;  /* 0x0000004002047824 */ /* 0x001fe200078e020b */
[----:B------:R-:W-:Y:S01]  /*0f70*/  LOP3.LUT R2, R0, 0xfffffffc, RZ, 0xc0, !PT ;  /* 0xfffffffc00027812 */ /* 0x000fe200078ec0ff */
[----:B-1----:R-:W-:-:S03]  /*0f80*/  VIADD R6, R22, 0x10 ;  /* 0x0000001016067836 */ /* 0x002fc60000000000 */
[----:B------:R-:W-:Y:S01]  /*0f90*/  STL [R1+0x68], R4 ;  /* 0x0000680401007387 */ /* 0x000fe20000100800 */
[----:B------:R-:W-:Y:S01]  /*0fa0*/  IMAD.IADD R7, R21, 0x1, -R2 ;  /* 0x0000000115077824 */ /* 0x000fe200078e0a02 */
[----:B------:R-:W-:Y:S02]  /*0fb0*/  SHF.R.S32.HI R2, RZ, 0x2, R0 ;  /* 0x00000002ff027819 */ /* 0x000fe40000011400 */
[----:B------:R-:W-:Y:S01]  /*0fc0*/  STL [R1+0x40], RZ ;  /* 0x000040ff01007387 */ /* 0x000fe20000100800 */
[C---:B--2---:R-:W-:Y:S01]  /*0fd0*/  IMAD.SHL.U32 R3, R7.reuse, 0x8, RZ ;  /* 0x0000000807037824 */ /* 0x044fe200078e00ff */
[----:B------:R-:W-:Y:S02]  /*0fe0*/  LEA.HI R0, R7, R7, RZ, 0x1 ;  /* 0x0000000707007211 */ /* 0x000fe400078f08ff */
[----:B------:R-:W-:Y:S01]  /*0ff0*/  STL [R1+0xc], RZ ;  /* 0x00000cff01007387 */ /* 0x000fe20000100800 */
[----:B------:R-:W-:Y:S02]  /*1000*/  SHF.R.S32.HI R9, RZ, 0x1f, R6 ;  /* 0x0000001fff097819 */ /* 0x000fe40000011406 */
[----:B------:R-:W-:Y:S01]  /*1010*/  LOP3.LUT R2, R0, 0x1ffffffe, RZ, 0xc0, !PT ;  /* 0x1ffffffe00027812 */ /* 0x000fe200078ec0ff */
[----:B------:R-:W-:Y:S01]  /*1020*/  STL [R1+0x4], RZ ;  /* 0x000004ff01007387 */ /* 0x000fe20000100800 */
[----:B------:R-:W-:-:S03]  /*1030*/  LOP3.LUT R0, R20, 0x10, R16, 0xf8, !PT ;  /* 0x0000001014007812 */ /* 0x000fc600078ef810 */
[----:B------:R-:W-:Y:S01]  /*1040*/  STL [R1+0x30], R3 ;  /* 0x0000300301007387 */ /* 0x000fe20000100800 */
[----:B------:R-:W-:Y:S01]  /*1050*/  LOP3.LUT R0, R0, R14, RZ, 0x3c, !PT ;  /* 0x0000000e00007212 */ /* 0x000fe200078e3cff */
[----:B------:R-:W-:Y:S02]  /*1060*/  IMAD.IADD R2, R7, 0x1, -R2 ;  /* 0x0000000107027824 */ /* 0x000fe400078e0a02 */
[----:B------:R0:W-:Y:S04]  /*1070*/  STL [R1+0x18], R6 ;  /* 0x0000180601007387 */ /* 0x0001e80000100800 */
[----:B------:R-:W-:Y:S04]  /*1080*/  STL [R1+0x14], R10 ;  /* 0x0000140a01007387 */ /* 0x000fe80000100800 */
[----:B------:R-:W-:Y:S01]  /*1090*/  STL [R1+0x5c], R9 ;  /* 0x00005c0901007387 */ /* 0x000fe20000100800 */
[C---:B0-----:R-:W-:Y:S01]  /*10a0*/  IADD3 R6, R3.reuse, 0x20, RZ ;  /* 0x0000002003067810 */ /* 0x041fe20007ffe0ff */
[----:B------:R-:W-:-:S02]  /*10b0*/  VIADD R3, R3, 0x40 ;  /* 0x0000004003037836 */ /* 0x000fc40000000000 */
[----:B------:R-:W-:Y:S04]  /*10c0*/  STL [R1+0x58], R8 ;  /* 0x0000580801007387 */ /* 0x000fe80000100800 */
[----:B------:R0:W-:Y:S01]  /*10d0*/  STL [R1+0x4c], R6 ;  /* 0x00004c0601007387 */ /* 0x0001e20000100800 */
[----:B------:R-:W-:-:S03]  /*10e0*/  SHF.R.S32.HI R7, RZ, 0x1f, R3 ;  /* 0x0000001fff077819 */ /* 0x000fc60000011403 */
[----:B------:R1:W-:Y:S01]  /*10f0*/  STL [R1+0x50], R3 ;  /* 0x0000500301007387 */ /* 0x0003e20000100800 */
[----:B0-----:R-:W-:Y:S02]  /*1100*/  SHF.R.S32.HI R6, RZ, 0x1f, R6 ;  /* 0x0000001fff067819 */ /* 0x001fe40000011406 */
[----:B-1----:R-:W-:-:S03]  /*1110*/  SHF.R.S32.HI R3, RZ, 0x4, R5 ;  /* 0x00000004ff037819 */ /* 0x002fc60000011405 */
[----:B------:R0:W-:Y:S04]  /*1120*/  STL [R1+0x7c], R6 ;  /* 0x00007c0601007387 */ /* 0x0001e80000100800 */
[----:B------:R1:W-:Y:S01]  /*1130*/  STL [R1+0x78], R7 ;  /* 0x0000780701007387 */ /* 0x0003e20000100800 */
[----:B0-----:R-:W-:Y:S02]  /*1140*/  IMAD.IADD R6, R12, 0x1, R0 ;  /* 0x000000010c067824 */ /* 0x001fe400078e0200 */
[----:B------:R-:W-:-:S03]  /*1150*/  IMAD R0, R2, 0x8, R4 ;  /* 0x0000000802007824 */ /* 0x000fc600078e0204 */
[----:B------:R1:W-:Y:S04]  /*1160*/  STL [R1+0x28], R6 ;  /* 0x0000280601007387 */ /* 0x0003e80000100800 */
[----:B------:R1:W-:Y:S04]  /*1170*/  STL [R1+0x70], R0 ;  /* 0x0000700001007387 */ /* 0x0003e80000100800 */
[----:B------:R1:W-:Y:S02]  /*1180*/  STL [R1+0x8], R3 ;  /* 0x0000080301007387 */ /* 0x0003e40000100800 */
.L_x_10983:
[----:B01----:R-:W0:Y:S01]  /*1190*/  LDC.64 R2, c[0x0][0xc88] ;  /* 0x00032200ff027b82 */ /* 0x003e220000000a00 */
[----:B------:R-:W-:Y:S01]  /*11a0*/  ULDC.64 UR4, c[0x0][0xa28] ;  /* 0x00028a0000047ab9 */ /* 0x000fe20000000a00 */
[----:B------:R-:W-:Y:S01]  /*11b0*/  ULDC.64 UR8, c[0x0][0xa18] ;  /* 0x0002860000087ab9 */ /* 0x000fe20000000a00 */
[----:B------:R-:W-:Y:S01]  /*11c0*/  ULDC.64 UR6, c[0x0][0xa08] ;  /* 0x0002820000067ab9 */ /* 0x000fe20000000a00 */
[----:B0-----:R-:W-:-:S05]  /*11d0*/  IMAD.WIDE R2, R155, 0x4, R2 ;  /* 0x000000049b027825 */ /* 0x001fca00078e0202 */
[----:B--2---:R-:W2:Y:S01]  /*11e0*/  LDG.E R0, desc[UR42][R2.64] ;  /* 0x0000002a02007981 */ /* 0x004ea2000c1e1900 */
[----:B------:R-:W-:Y:S01]  /*11f0*/  ISETP.NE.U32.AND P2, PT, RZ, UR4, PT ;  /* 0x00000004ff007c0c */ /* 0x000fe2000bf45070 */
[----:B---34-:R-:W-:Y:S01]  /*1200*/  IMAD.MOV.U32 R9, RZ, RZ, RZ ;  /* 0x000000ffff097224 */ /* 0x018fe200078e00ff */
[----:B------:R-:W-:Y:S01]  /*1210*/  ISETP.NE.U32.AND P1, PT, RZ, UR8, PT ;  /* 0x00000008ff007c0c */ /* 0x000fe2000bf25070 */
[----:B------:R-:W-:Y:S01]  /*1220*/  IMAD.MOV.U32 R29, RZ, RZ, RZ ;  /* 0x000000ffff1d7224 */ /* 0x000fe200078e00ff */
[----:B------:R-:W-:Y:S02]  /*1230*/  ISETP.NE.AND.EX P2, PT, RZ, UR5, PT, P2 ;  /* 0x00000005ff007c0c */ /* 0x000fe4000bf45320 */
[----:B------:R-:W-:Y:S02]  /*1240*/  ISETP.NE.AND.EX P1, PT, RZ, UR9, PT, P1 ;  /* 0x00000009ff007c0c */ /* 0x000fe4000bf25310 */
[----:B------:R-:W-:-:S04]  /*1250*/  ISETP.NE.U32.AND P0, PT, RZ, UR6, PT ;  /* 0x00000006ff007c0c */ /* 0x000fc8000bf05070 */
[----:B------:R-:W-:Y:S02]  /*1260*/  ISETP.NE.AND.EX P0, PT, RZ, UR7, PT, P0 ;  /* 0x00000007ff007c0c */ /* 0x000fe4000bf05300 */
[----:B--2---:R-:W-:Y:S01]  /*1270*/  SHF.R.S32.HI R4, RZ, 0x1f, R0 ;  /* 0x0000001fff047819 */ /* 0x004fe20000011400 */
[C---:B------:R-:W-:Y:S02]  /*1280*/  IMAD.SHL.U32 R31, R0.reuse, 0x4, RZ ;  /* 0x00000004001f7824 */ /* 0x040fe400078e00ff */
[C---:B------:R-:W-:Y:S01]  /*1290*/  @P2 LEA R2, P3, R0.reuse, UR4, 0x2 ;  /* 0x0000000400022c11 */ /* 0x040fe2000f8610ff */
[----:B------:R-:W-:Y:S01]  /*12a0*/  STL [R1+0x2c], R0 ;  /* 0x00002c0001007387 */ /* 0x000fe20000100800 */
[C-C-:B------:R-:W-:Y:S02]  /*12b0*/  SHF.L.U64.HI R30, R0.reuse, 0x2, R4.reuse ;  /* 0x00000002001e7819 */ /* 0x140fe40000010204 */
[----:B------:R-:W-:Y:S01]  /*12c0*/  @P2 LEA.HI.X R3, R0, UR5, R4, 0x2, P3 ;  /* 0x0000000500032c11 */ /* 0x000fe200098f1404 */
[----:B------:R0:W-:Y:S01]  /*12d0*/  STL [R1+0x44], R4 ;  /* 0x0000440401007387 */ /* 0x0001e20000100800 */
[----:B------:R-:W-:Y:S01]  /*12e0*/  IADD3 R6, P4, R31, UR6, RZ ;  /* 0x000000061f067c10 */ /* 0x000fe2000ff9e0ff */
[----:B------:R-:W-:-:S02]  /*12f0*/  ULDC UR4, c[0x0][0x288] ;  /* 0x0000a20000047ab9 */ /* 0x000fc40000000800 */
[----:B-----5:R1:W5:Y:S01]  /*1300*/  @P2 LDG.E R9, desc[UR42][R2.64] ;  /* 0x0000002a02092981 */ /* 0x020362000c1e1900 */
[----:B------:R-:W-:Y:S01]  /*1310*/  IMAD.U32 R25, RZ, RZ, UR4 ;  /* 0x00000004ff197e24 */ /* 0x000fe2000f8e00ff */
[----:B------:R-:W-:Y:S01]  /*1320*/  IADD3.X R7, R30, UR7, RZ, P4, !PT ;  /* 0x000000071e077c10 */ /* 0x000fe2000a7fe4ff */
[----:B------:R-:W-:Y:S01]  /*1330*/  ULDC.64 UR4, c[0x0][0x418] ;  /* 0x0001060000047ab9 */ /* 0x000fe20000000a00 */
[----:B------:R1:W-:Y:S01]  /*1340*/  STL [R1+0x38], R31 ;  /* 0x0000381f01007387 */ /* 0x0003e20000100800 */
[----:B0-----:R-:W-:-:S03]  /*1350*/  @P1 IADD3 R4, P2, R31, UR8, RZ ;  /* 0x000000081f041c10 */ /* 0x001fc6000ff5e0ff */
[----:B------:R1:W5:Y:S01]  /*1360*/  @P0 LDG.E R29, desc[UR42][R6.64] ;  /* 0x0000002a061d0981 */ /* 0x000362000c1e1900 */
[----:B------:R-:W-:Y:S01]  /*1370*/  @P1 IADD3.X R5, R30, UR9, RZ, P2, !PT ;  /* 0x000000091e051c10 */ /* 0x000fe200097fe4ff */
[----:B------:R-:W-:Y:S02]  /*1380*/  UISETP.NE.U32.AND UP0, UPT, UR4, URZ, UPT ;  /* 0x0000003f0400728c */ /* 0x000fe4000bf05070 */
[----:B------:R1:W-:Y:S01]  /*1390*/  STL [R1+0x3c], R30 ;  /* 0x00003c1e01007387 */ /* 0x0003e20000100800 */
[----:B------:R-:W-:Y:S01]  /*13a0*/  ULDC.64 UR8, c[0x0][0xa20] ;  /* 0x0002880000087ab9 */ /* 0x000fe20000000a00 */
[----:B------:R-:W-:Y:S02]  /*13b0*/  ULDC UR4, c[0x0][0x424] ;  /* 0x0001090000047ab9 */ /* 0x000fe40000000800 */
[----:B------:R1:W5:Y:S04]  /*13c0*/  @P1 LDG.E R25, desc[UR42][R4.64] ;  /* 0x0000002a04191981 */ /* 0x000368000c1e1900 */
[----:B------:R1:W-:Y:S04]  /*13d0*/  STL [R1+0x48], R153 ;  /* 0x0000489901007387 */ /* 0x0003e80000100800 */
[----:B------:R1:W-:Y:S01]  /*13e0*/  STL [R1+0x34], R154 ;  /* 0x0000349a01007387 */ /* 0x0003e20000100800 */
[----:B------:R-:W-:Y:S01]  /*13f0*/  UISETP.NE.AND.EX UP0, UPT, UR5, URZ, UPT, UP0 ;  /* 0x0000003f0500728c */ /* 0x000fe2000bf05300 */
[----:B------:R-:W-:-:S02]  /*1400*/  ISETP.NE.U32.AND P2, PT, RZ, UR8, PT ;  /* 0x00000008ff007c0c */ /* 0x000fc4000bf45070 */
[----:B------:R-:W-:Y:S01]  /*1410*/  ULDC UR5, c[0x0][0x2f0] ;  /* 0x0000bc0000057ab9 */ /* 0x000fe20000000800 */
[----:B------:R-:W-:Y:S01]  /*1420*/  USEL UR4, UR4, 0x1, UP0 ;  /* 0x0000000104047887 */ /* 0x000fe20008000000 */
[----:B------:R-:W-:-:S03]  /*1430*/  ISETP.NE.AND.EX P2, PT, RZ, UR9, PT, P2 ;  /* 0x00000009ff007c0c */ /* 0x000fc6000bf45320 */
[----:B------:R-:W-:-:S03]  /*1440*/  UIMAD UR4, UR4, UR5, URZ ;  /* 0x00000005040472a4 */ /* 0x000fc6000f8e023f */
[----:B------:R-:W-:Y:S01]  /*1450*/  ULDC UR5, c[0x0][0x348] ;  /* 0x0000d20000057ab9 */ /* 0x000fe20000000800 */
[----:B------:R-:W-:Y:S01]  /*1460*/  IMAD.MOV.U32 R40, RZ, RZ, R0 ;  /* 0x000000ffff287224 */ /* 0x000fe200078e0000 */
[----:B-1----:R-:W-:Y:S07]  /*1470*/  @P1 BRA `(.L_x_10864) ;  /* 0x0000000000241947 */ /* 0x002fee0003800000 */
        /* <DEDUP_REMOVED lines=9> */
.L_x_10864:
[----:B------:R-:W-:Y:S02]  /*1510*/  IMAD.U32 R27, RZ, RZ, UR5 ;  /* 0x00000005ff1b7e24 */ /* 0x000fe4000f8e00ff */
[----:B------:R-:W-:Y:S01]  /*1520*/  IMAD.U32 R28, RZ, RZ, UR4 ;  /* 0x00000004ff1c7e24 */ /* 0x000fe2000f8e00ff */
[----:B------:R-:W-:Y:S06]  /*1530*/  @!P2 BRA `(.L_x_10865) ;  /* 0x000000000010a947 */ /* 0x000fec0003800000 */
[----:B------:R-:W-:-:S04]  /*1540*/  IADD3 R2, P0, R31, UR8, RZ ;  /* 0x000000081f027c10 */ /* 0x000fc8000ff1e0ff */
[----:B------:R-:W-:-:S05]  /*1550*/  IADD3.X R3, R30, UR9, RZ, P0, !PT ;  /* 0x000000091e037c10 */ /* 0x000fca00087fe4ff */
[----:B------:R0:W5:Y:S01]  /*1560*/  LDG.E R28, desc[UR42][R2.64] ;  /* 0x0000002a021c7981 */ /* 0x000162000c1e1900 */
[----:B------:R-:W-:Y:S05]  /*1570*/  BRA `(.L_x_10866) ;  /* 0x0000000000107947 */ /* 0x000fea0003800000 */
.L_x_10865:
[----:B------:R-:W-:Y:S05]  /*1580*/  @!P0 BRA `(.L_x_10866) ;  /* 0x00000000000c8947 */ /* 0x000fea0003800000 */
[----:B------:R-:W2:Y:S04]  /*1590*/  LDG.E R3, desc[UR42][R6.64] ;  /* 0x0000002a06037981 */ /* 0x000ea8000c1e1900 */
[----:B------:R-:W2:Y:S02]  /*15a0*/  LDG.E R28, desc[UR42][R6.64+0x4] ;  /* 0x0000042a061c7981 */ /* 0x000ea4000c1e1900 */
[----:B--2---:R-:W-:-:S07]  /*15b0*/  IMAD.IADD R28, R28, 0x1, -R3 ;  /* 0x000000011c1c7824 */ /* 0x004fce00078e0a03 */
.L_x_10866:
[----:B------:R-:W-:Y:S02]  /*15c0*/  ULDC.64 UR4, c[0x0][0xa10] ;  /* 0x0002840000047ab9 */ /* 0x000fe40000000a00 */
[----:B------:R-:W-:-:S04]  /*15d0*/  ISETP.NE.U32.AND P0, PT, RZ, UR4, PT ;  /* 0x00000004ff007c0c */ /* 0x000fc8000bf05070 */
[----:B------:R-:W-:Y:S01]  /*15e0*/  ISETP.NE.AND.EX P0, PT, RZ, UR5, PT, P0 ;  /* 0x00000005ff007c0c */ /* 0x000fe2000bf05300 */
[----:B------:R-:W-:-:S12]  /*15f0*/  ULDC.64 UR4, c[0x0][0xa30] ;  /* 0x00028c0000047ab9 */ /* 0x000fd80000000a00 */
[----:B0-----:R-:W0:Y:S02]  /*1600*/  @P0 LDC.64 R2, c[0x0][0xa10] ;  /* 0x00028400ff020b82 */ /* 0x001e240000000a00 */
[----:B0-----:R-:W-:-:S05]  /*1610*/  @P0 IMAD.WIDE R2, R40, 0x4, R2 ;  /* 0x0000000428020825 */ /* 0x001fca00078e0202 */
[----:B------:R-:W2:Y:S04]  /*1620*/  @P0 LDG.E R0, desc[UR42][R2.64] ;  /* 0x0000002a02000981 */ /* 0x000ea8000c1e1900 */
[----:B------:R-:W2:Y:S01]  /*1630*/  @P0 LDG.E R7, desc[UR42][R2.64+0x4] ;  /* 0x0000042a02070981 */ /* 0x000ea2000c1e1900 */
[----:B-----5:R-:W-:Y:S01]  /*1640*/  IADD3 R6, -R9, R28, RZ ;  /* 0x0000001c09067210 */ /* 0x020fe20007ffe1ff */
[----:B------:R-:W-:Y:S01]  /*1650*/  IMAD.MOV.U32 R24, RZ, RZ, R28 ;  /* 0x000000ffff187224 */ /* 0x000fe200078e001c */
[----:B------:R-:W-:-:S03]  /*1660*/  ISETP.NE.U32.AND P1, PT, RZ, UR4, PT ;  /* 0x00000004ff007c0c */ /* 0x000fc6000bf25070 */
[----:B------:R-:W-:Y:S01]  /*1670*/  IMAD.MOV R26, RZ, RZ, -R6 ;  /* 0x000000ffff1a7224 */ /* 0x000fe200078e0a06 */
[----:B------:R-:W-:-:S04]  /*1680*/  ISETP.NE.AND.EX P1, PT, RZ, UR5, PT, P1 ;  /* 0x00000005ff007c0c */ /* 0x000fc8000bf25310 */
[----:B------:R-:W-:-:S09]  /*1690*/  VIMNMX R26, RZ, R26, !PT ;  /* 0x0000001aff1a7248 */ /* 0x000fd20007fe0100 */
[----:B------:R-:W-:-:S04]  /*16a0*/  @P1 IADD3 R4, P2, R31, UR4, RZ ;  /* 0x000000041f041c10 */ /* 0x000fc8000ff5e0ff */
[----:B------:R-:W-:-:S05]  /*16b0*/  @P1 IADD3.X R5, R30, UR5, RZ, P2, !PT ;  /* 0x000000051e051c10 */ /* 0x000fca00097fe4ff */
[----:B------:R0:W5:Y:S01]  /*16c0*/  @P1 LDG.E R24, desc[UR42][R4.64] ;  /* 0x0000002a04181981 */ /* 0x000162000c1e1900 */
[----:B--2---:R-:W-:-:S04]  /*16d0*/  @P0 IMAD.IADD R27, R7, 0x1, -R0 ;  /* 0x00000001071b0824 */ /* 0x004fc800078e0a00 */
[----:B------:R-:W-:-:S04]  /*16e0*/  IMAD.IADD R88, R6, 0x1, R27 ;  /* 0x0000000106587824 */ /* 0x000fc800078e021b */
        /* <DEDUP_REMOVED lines=10> */
[----:B0-----:R-:W-:-:S04]  /*1790*/  @P0 SHF.R.S32.HI R5, RZ, 0x1f, R0 ;  /* 0x0000001fff050819 */ /* 0x001fc80000011400 */
        /* <DEDUP_REMOVED lines=25> */
.L_x_10869:
[----:B------:R-:W-:Y:S05]  /*1930*/  BSYNC B6 ;  /* 0x0000000000067941 */ /* 0x000fea0003800000 */
.L_x_10868:
        /* <DEDUP_REMOVED lines=20> */
.L_x_10871:
[----:B------:R-:W-:Y:S05]  /*1a80*/  BSYNC B6 ;  /* 0x0000000000067941 */ /* 0x000fea0003800000 */
.L_x_10870:
[----:B------:R-:W-:Y:S01]  /*1a90*/  ULDC.64 UR4, c[0x0][0x9f8] ;  /* 0x00027e0000047ab9 */ /* 0x000fe20000000a00 */
[----:B------:R-:W2:Y:S01]  /*1aa0*/  LDL R11, [R1+0x10] ;  /* 0x00001000010b7983 */ /* 0x000ea20000100800 */
[----:B------:R-:W-:Y:S01]  /*1ab0*/  ISETP.NE.U32.AND P0, PT, RZ, UR4, PT ;  /* 0x00000004ff007c0c */ /* 0x000fe2000bf05070 */
[----:B------:R-:W0:Y:S02]  /*1ac0*/  LDC.64 R60, c[0x0][0x3f8] ;  /* 0x0000fe00ff3c7b82 */ /* 0x000e240000000a00 */
[----:B------:R-:W3:Y:S01]  /*1ad0*/  LDL R8, [R1+0x64] ;  /* 0x0000640001087983 */ /* 0x000ee20000100800 */
[----:B------:R-:W-:-:S03]  /*1ae0*/  ISETP.NE.AND.EX P0, PT, RZ, UR5, PT, P0 ;  /* 0x00000005ff007c0c */ /* 0x000fc6000bf05300 */
[----:B------:R-:W4:Y:S02]  /*1af0*/  LDL R10, [R1+0x20] ;  /* 0x00002000010a7983 */ /* 0x000f240000100800 */
[----:B------:R-:W1:Y:S08]  /*1b00*/  LDC R54, c[0x0][0x3f4] ;  /* 0x0000fd00ff367b82 */ /* 0x000e700000000800 */
[----:B------:R-:W-:Y:S01]  /*1b10*/  @P0 IADD3 R4, P1, R31, UR4, RZ ;  /* 0x000000041f040c10 */ /* 0x000fe2000ff3e0ff */
[----:B------:R-:W0:Y:S01]  /*1b20*/  S2R R20, SR_TID.X ;  /* 0x0000000000147919 */ /* 0x000e220000002100 */
[----:B------:R-:W1:Y:S01]  /*1b30*/  LDC.64 R58, c[0x0][0x408] ;  /* 0x00010200ff3a7b82 */ /* 0x000e620000000a00 */
[----:B------:R-:W-:Y:S01]  /*1b40*/  VIADD R67, R16, 0x20 ;  /* 0x0000002010437836 */ /* 0x000fe20000000000 */
[----:B------:R-:W-:Y:S01]  /*1b50*/  @P0 IADD3.X R5, R30, UR5, RZ, P1, !PT ;  /* 0x000000051e050c10 */ /* 0x000fe20008ffe4ff */
[----:B------:R-:W-:-:S04]  /*1b60*/  ULDC UR4, c[0x0][0x2f4] ;  /* 0x0000bd0000047ab9 */ /* 0x000fc80000000800 */
[----:B------:R0:W4:Y:S01]  /*1b70*/  @P0 LDG.E R40, desc[UR42][R4.64] ;  /* 0x0000002a04280981 */ /* 0x000122000c1e1900 */
[----:B------:R-:W-:-:S04]  /*1b80*/  ISETP.GE.AND P1, PT, R67, UR4, PT ;  /* 0x0000000443007c0c */ /* 0x000fc8000bf26270 */
[----:B------:R-:W-:Y:S02]  /*1b90*/  SEL R3, RZ, 0xffffffff, P1 ;  /* 0xffffffffff037807 */ /* 0x000fe40000800000 */
[----:B------:R-:W-:-:S03]  /*1ba0*/  ISETP.GE.AND P0, PT, R16, UR4, PT ;  /* 0x0000000410007c0c */ /* 0x000fc6000bf06270 */
[----:B0-----:R-:W-:Y:S02]  /*1bb0*/  IMAD.SHL.U32 R5, R3, 0x2, RZ ;  /* 0x0000000203057824 */ /* 0x001fe400078e00ff */
[----:B------:R-:W-:-:S05]  /*1bc0*/  VIADD R32, R20, 0xffffff80 ;  /* 0xffffff8014207836 */ /* 0x000fca0000000000 */
[----:B------:R-:W-:-:S04]  /*1bd0*/  LEA.HI R30, R32, R32, RZ, 0x1 ;  /* 0x00000020201e7211 */ /* 0x000fc800078f08ff */
[----:B------:R-:W-:-:S04]  /*1be0*/  SHF.R.S32.HI R30, RZ, 0x1, R30 ;  /* 0x00000001ff1e7819 */ /* 0x000fc8000001141e */
[----:B------:R-:W-:Y:S02]  /*1bf0*/  SHF.R.S32.HI R3, RZ, 0x1f, R30 ;  /* 0x0000001fff037819 */ /* 0x000fe4000001141e */
[----:B------:R-:W-:Y:S02]  /*1c00*/  SEL R0, RZ, 0x1, P0 ;  /* 0x00000001ff007807 */ /* 0x000fe40000000000 */
[----:B------:R-:W-:Y:S01]  /*1c10*/  SHF.R.S32.HI R23, RZ, 0x1f, R22 ;  /* 0x0000001fff177819 */ /* 0x000fe20000011416 */
[----:B------:R-:W-:Y:S01]  /*1c20*/  IMAD R4, R3, R60, RZ ;  /* 0x0000003c03047224 */ /* 0x000fe200078e02ff */
[----:B------:R-:W-:Y:S02]  /*1c30*/  SHF.R.S32.HI R17, RZ, 0x1f, R16 ;  /* 0x0000001fff117819 */ /* 0x000fe40000011410 */
[-C--:B-1----:R-:W-:Y:S02]  /*1c40*/  ISETP.GE.AND P3, PT, R16, R54.reuse, PT ;  /* 0x000000361000720c */ /* 0x082fe40003f66270 */
[----:B------:R-:W-:Y:S01]  /*1c50*/  ISETP.GE.AND P2, PT, R67, R54, PT ;  /* 0x000000364300720c */ /* 0x000fe20003f46270 */
[----:B------:R-:W-:Y:S01]  /*1c60*/  IMAD R6, R3, R58, RZ ;  /* 0x0000003a03067224 */ /* 0x000fe200078e02ff */
[----:B------:R-:W-:Y:S01]  /*1c70*/  LOP3.LUT R0, R5, 0x2, R0, 0xe2, !PT ;  /* 0x0000000205007812 */ /* 0x000fe200078ee200 */
[C---:B------:R-:W-:Y:S01]  /*1c80*/  IMAD R5, R30.reuse, R61, R4 ;  /* 0x0000003d1e057224 */ /* 0x040fe200078e0204 */
[----:B------:R-:W0:Y:S01]  /*1c90*/  S2R R31, SR_TID.X ;  /* 0x00000000001f7919 */ /* 0x000e220000002100 */
[----:B------:R-:W-:Y:S01]  /*1ca0*/  IMAD.WIDE.U32 R46, R30, R60, R22 ;  /* 0x0000003c1e2e7225 */ /* 0x000fe200078e0016 */
[----:B------:R-:W-:-:S02]  /*1cb0*/  SEL R3, R54, RZ, P3 ;  /* 0x000000ff36037207 */ /* 0x000fc40001800000 */
[----:B------:R-:W-:Y:S01]  /*1cc0*/  SEL R4, R54, RZ, P2 ;  /* 0x000000ff36047207 */ /* 0x000fe20001000000 */
[----:B------:R-:W-:-:S04]  /*1cd0*/  IMAD.WIDE.U32 R44, R30, R60, R16 ;  /* 0x0000003c1e2c7225 */ /* 0x000fc800078e0010 */
[----:B------:R-:W-:Y:S02]  /*1ce0*/  IMAD.IADD R47, R47, 0x1, R5 ;  /* 0x000000012f2f7824 */ /* 0x000fe400078e0205 */
[----:B------:R-:W-:Y:S02]  /*1cf0*/  IMAD.IADD R45, R5, 0x1, R45 ;  /* 0x00000001052d7824 */ /* 0x000fe400078e022d */
[----:B------:R-:W-:Y:S02]  /*1d00*/  IMAD.IADD R3, R16, 0x1, R3 ;  /* 0x0000000110037824 */ /* 0x000fe400078e0203 */
[----:B------:R-:W-:Y:S02]  /*1d10*/  IMAD.IADD R5, R67, 0x1, R4 ;  /* 0x0000000143057824 */ /* 0x000fe400078e0204 */
[----:B------:R-:W-:Y:S01]  /*1d20*/  IMAD R9, R30, R59, R6 ;  /* 0x0000003b1e097224 */ /* 0x000fe200078e0206 */
[----:B------:R-:W-:Y:S02]  /*1d30*/  SHF.R.S32.HI R4, RZ, 0x1f, R3 ;  /* 0x0000001fff047819 */ /* 0x000fe40000011403 */
[----:B------:R-:W-:-:S02]  /*1d40*/  SHF.R.S32.HI R6, RZ, 0x1f, R5 ;  /* 0x0000001fff067819 */ /* 0x000fc40000011405 */
[----:B------:R-:W-:Y:S02]  /*1d50*/  LEA.HI R65, R4, R3, RZ, 0x4 ;  /* 0x0000000304417211 */ /* 0x000fe400078f20ff */
[----:B------:R-:W-:Y:S02]  /*1d60*/  LEA.HI R64, R6, R5, RZ, 0x4 ;  /* 0x0000000506407211 */ /* 0x000fe400078f20ff */
[----:B------:R-:W-:Y:S02]  /*1d70*/  LEA.HI R3, R4, R3, RZ, 0x5 ;  /* 0x0000000304037211 */ /* 0x000fe400078f28ff */
[----:B------:R-:W-:Y:S02]  /*1d80*/  LEA.HI R5, R6, R5, RZ, 0x5 ;  /* 0x0000000506057211 */ /* 0x000fe400078f28ff */
[----:B-----5:R-:W-:Y:S01]  /*1d90*/  SHF.R.S32.HI R7, RZ, 0x1f, R24 ;  /* 0x0000001fff077819 */ /* 0x020fe20000011418 */
[----:B------:R-:W-:Y:S02]  /*1da0*/  IMAD.SHL.U32 R4, R3, 0x80, RZ ;  /* 0x0000008003047824 */ /* 0x000fe400078e00ff */
[----:B------:R-:W-:-:S02]  /*1db0*/  IMAD.SHL.U32 R6, R5, 0x80, RZ ;  /* 0x0000008005067824 */ /* 0x000fc400078e00ff */
[----:B------:R-:W-:Y:S01]  /*1dc0*/  IMAD.WIDE.U32 R42, R30, R58, R22 ;  /* 0x0000003a1e2a7225 */ /* 0x000fe200078e0016 */
[----:B------:R-:W-:-:S03]  /*1dd0*/  LOP3.LUT R4, R4, 0xfffff000, RZ, 0xc0, !PT ;  /* 0xfffff00004047812 */ /* 0x000fc600078ec0ff */
[----:B------:R-:W-:Y:S01]  /*1de0*/  IMAD.WIDE.U32 R20, R30, R58, R16 ;  /* 0x0000003a1e147225 */ /* 0x000fe200078e0010 */
[----:B------:R-:W-:-:S03]  /*1df0*/  LOP3.LUT R6, R6, 0xfffff000, RZ, 0xc0, !PT ;  /* 0xfffff00006067812 */ /* 0x000fc600078ec0ff */
[----:B------:R-:W-:Y:S02]  /*1e00*/  IMAD.IADD R43, R43, 0x1, R9 ;  /* 0x000000012b2b7824 */ /* 0x000fe400078e0209 */
[----:B------:R-:W-:Y:S02]  /*1e10*/  IMAD.IADD R21, R9, 0x1, R21 ;  /* 0x0000000109157824 */ /* 0x000fe400078e0215 */
[----:B------:R-:W-:-:S04]  /*1e20*/  IMAD.WIDE.U32 R44, R24, R60, R44 ;  /* 0x0000003c182c7225 */ /* 0x000fc800078e002c */
[----:B------:R-:W-:Y:S01]  /*1e30*/  IMAD.WIDE.U32 R46, R24, R60, R46 ;  /* 0x0000003c182e7225 */ /* 0x000fe200078e002e */
[----:B------:R-:W-:-:S03]  /*1e40*/  LOP3.LUT R53, R0, 0x1, RZ, 0xc0, !PT ;  /* 0x0000000100357812 */ /* 0x000fc600078ec0ff */
[----:B------:R-:W-:Y:S01]  /*1e50*/  IMAD.WIDE.U32 R42, R24, R58, R42 ;  /* 0x0000003a182a7225 */ /* 0x000fe200078e002a */
[----:B------:R-:W-:-:S03]  /*1e60*/  LOP3.LUT R52, R0, 0x2, RZ, 0xc0, !PT ;  /* 0x0000000200347812 */ /* 0x000fc600078ec0ff */
[----:B------:R-:W-:Y:S01]  /*1e70*/  IMAD.WIDE.U32 R20, R24, R58, R20 ;  /* 0x0000003a18147225 */ /* 0x000fe200078e0014 */
[----:B------:R-:W-:Y:S02]  /*1e80*/  IADD3 R66, R29, R28, RZ ;  /* 0x0000001c1d427210 */ /* 0x000fe40007ffe0ff */
[----:B------:R-:W-:Y:S01]  /*1e90*/  SHF.R.S32.HI R57, RZ, 0x1f, R154 ;  /* 0x0000001fff397819 */ /* 0x000fe2000001149a */
[----:B------:R-:W-:Y:S01]  /*1ea0*/  IMAD.SHL.U32 R54, R54, 0x2, RZ ;  /* 0x0000000236367824 */ /* 0x000fe200078e00ff */
[----:B------:R-:W-:Y:S02]  /*1eb0*/  ISETP.GE.AND P1, PT, R156, UR4, PT ;  /* 0x000000049c007c0c */ /* 0x000fe4000bf26270 */
[----:B------:R-:W-:Y:S02]  /*1ec0*/  LOP3.LUT R41, R65, 0xfffffff0, RZ, 0xc0, !PT ;  /* 0xfffffff041297812 */ /* 0x000fe400078ec0ff */
[C---:B--2---:R-:W-:Y:S02]  /*1ed0*/  LOP3.LUT R3, R11.reuse, 0x10, R65, 0xf8, !PT ;  /* 0x000000100b037812 */ /* 0x044fe400078ef841 */
[----:B------:R-:W-:-:S02]  /*1ee0*/  LOP3.LUT R5, R11, 0x10, R64, 0xf8, !PT ;  /* 0x000000100b057812 */ /* 0x000fc400078ef840 */
[----:B------:R-:W-:Y:S02]  /*1ef0*/  LEA.HI R11, R32, R32, RZ, 0x1 ;  /* 0x00000020200b7211 */ /* 0x000fe400078f08ff */
[-C--:B---3--:R-:W-:Y:S02]  /*1f00*/  LOP3.LUT R3, R3, R8.reuse, RZ, 0x3c, !PT ;  /* 0x0000000803037212 */ /* 0x088fe400078e3cff */
[----:B------:R-:W-:Y:S01]  /*1f10*/  LOP3.LUT R5, R5, R8, RZ, 0x3c, !PT ;  /* 0x0000000805057212 */ /* 0x000fe200078e3cff */
[----:B------:R-:W-:Y:S01]  /*1f20*/  IMAD R8, R7, R60, RZ ;  /* 0x0000003c07087224 */ /* 0x000fe200078e02ff */
[----:B------:R-:W-:Y:S01]  /*1f30*/  LOP3.LUT R11, R11, 0xfffffffe, RZ, 0xc0, !PT ;  /* 0xfffffffe0b0b7812 */ /* 0x000fe200078ec0ff */
[----:B------:R-:W-:Y:S01]  /*1f40*/  IMAD R7, R7, R58, RZ ;  /* 0x0000003a07077224 */ /* 0x000fe200078e02ff */
[----:B----4-:R-:W-:Y:S01]  /*1f50*/  IADD3 R63, R3, R4, R10 ;  /* 0x00000004033f7210 */ /* 0x010fe20007ffe00a */
[C---:B------:R-:W-:Y:S01]  /*1f60*/  IMAD R3, R24.reuse, R61, R8 ;  /* 0x0000003d18037224 */ /* 0x040fe200078e0208 */
[----:B------:R-:W-:Y:S01]  /*1f70*/  IADD3 R62, R5, R6, R10 ;  /* 0x00000006053e7210 */ /* 0x000fe20007ffe00a */
[----:B------:R-:W-:Y:S01]  /*1f80*/  IMAD R7, R24, R59, R7 ;  /* 0x0000003b18077224 */ /* 0x000fe200078e0207 */
[----:B0-----:R-:W-:Y:S01]  /*1f90*/  SHF.R.U32.HI R10, RZ, 0x7, R31 ;  /* 0x00000007ff0a7819 */ /* 0x001fe2000001161f */
[----:B------:R-:W-:Y:S01]  /*1fa0*/  IMAD.IADD R11, R32, 0x1, -R11 ;  /* 0x00000001200b7824 */ /* 0x000fe200078e0a0b */
[----:B------:R-:W-:Y:S01]  /*1fb0*/  SHF.L.U64.HI R61, R60, 0x7, R61 ;  /* 0x000000073c3d7819 */ /* 0x000fe2000001023d */
[----:B------:R-:W-:Y:S01]  /*1fc0*/  IMAD.IADD R51, R47, 0x1, R3 ;  /* 0x000000012f337824 */ /* 0x000fe200078e0203 */
[----:B------:R-:W-:Y:S01]  /*1fd0*/  SHF.L.U64.HI R59, R58, 0x7, R59 ;  /* 0x000000073a3b7819 */ /* 0x000fe2000001023b */
[----:B------:R-:W-:Y:S01]  /*1fe0*/  IMAD.SHL.U32 R60, R60, 0x80, RZ ;  /* 0x000000803c3c7824 */ /* 0x000fe200078e00ff */
[----:B------:R-:W-:Y:S01]  /*1ff0*/  IADD3 R50, R3, R45, RZ ;  /* 0x0000002d03327210 */ /* 0x000fe20007ffe0ff */
[----:B------:R-:W-:Y:S01]  /*2000*/  IMAD.SHL.U32 R58, R58, 0x80, RZ ;  /* 0x000000803a3a7824 */ /* 0x000fe200078e00ff */
[----:B------:R-:W-:Y:S01]  /*2010*/  LOP3.LUT R3, R64, 0xfffffff0, RZ, 0xc0, !PT ;  /* 0xfffffff040037812 */ /* 0x000fe200078ec0ff */
[----:B------:R-:W-:-:S02]  /*2020*/  IMAD R56, R11, 0xc0, R30 ;  /* 0x000000c00b387824 */ /* 0x000fc400078e021e */
[----:B------:R-:W-:Y:S01]  /*2030*/  VIADD R55, R10, 0x8 ;  /* 0x000000080a377836 */ /* 0x000fe20000000000 */
[----:B------:R-:W-:Y:S01]  /*2040*/  SHF.R.S32.HI R0, RZ, 0x1f, R40 ;  /* 0x0000001fff007819 */ /* 0x000fe20000011428 */
[----:B------:R-:W-:Y:S02]  /*2050*/  IMAD.IADD R49, R43, 0x1, R7 ;  /* 0x000000012b317824 */ /* 0x000fe400078e0207 */
[----:B------:R-:W-:-:S07]  /*2060*/  IMAD.IADD R48, R7, 0x1, R21 ;  /* 0x0000000107307824 */ /* 0x000fce00078e0215 */
.L_x_10914:
[----:B--2---:R-:W2:Y:S01]  /*2070*/  LDL R12, [R1+0x28] ;  /* 0x00002800010c7983 */ /* 0x004ea20000100800 */
[----:B------:R-:W0:Y:S01]  /*2080*/  LDC R77, c[0x0][0x430] ;  /* 0x00010c00ff4d7b82 */ /* 0x000e220000000800 */
        /* <DEDUP_REMOVED lines=9> */
[----:B------:R-:W0:Y:S08]  /*2120*/  @!P0 LDC.64 R6, c[0x0][0x428] ;  /* 0x00010a00ff068b82 */ /* 0x000e300000000a00 */
[----:B---3--:R-:W3:Y:S08]  /*2130*/  @!P0 LDC.64 R4, c[0x0][0x418] ;  /* 0x00010600ff048b82 */ /* 0x008ef00000000a00 */
[----:B----4-:R-:W4:Y:S08]  /*2140*/  @P4 LDC R2, c[0x0][0x434] ;  /* 0x00010d00ff024b82 */ /* 0x010f300000000800 */
[----:B------:R-:W1:Y:S01]  /*2150*/  @P4 LDC R9, c[0x0][0x438] ;  /* 0x00010e00ff094b82 */ /* 0x000e620000000800 */
[----:B----4-:R-:W-:-:S05]  /*2160*/  @P4 IMAD.HI.U32 R2, R13, R2, RZ ;  /* 0x000000020d024227 */ /* 0x010fca00078e00ff */
[----:B-1----:R-:W-:Y:S01]  /*2170*/  @P4 SHF.R.U32.HI R8, RZ, R9, R2 ;  /* 0x00000009ff084219 */ /* 0x002fe20000011602 */
[----:B0-----:R-:W-:-:S03]  /*2180*/  @!P0 IMAD R2, R0, R6, RZ ;  /* 0x0000000600028224 */ /* 0x001fc600078e02ff */
[----:B------:R-:W-:Y:S01]  /*2190*/  @!P0 SHF.R.S32.HI R9, RZ, 0x1f, R8 ;  /* 0x0000001fff098819 */ /* 0x000fe20000011408 */
[C---:B------:R-:W-:Y:S02]  /*21a0*/  @!P0 IMAD R11, R40.reuse, R7, R2 ;  /* 0x00000007280b8224 */ /* 0x040fe400078e0202 */
[----:B------:R-:W-:-:S04]  /*21b0*/  @!P0 IMAD.WIDE.U32 R6, R40, R6, R8 ;  /* 0x0000000628068225 */ /* 0x000fc800078e0008 */
[----:B------:R-:W-:Y:S01]  /*21c0*/  @!P0 IMAD.IADD R2, R7, 0x1, R11 ;  /* 0x0000000107028824 */ /* 0x000fe200078e020b */
[----:B---3--:R-:W-:-:S04]  /*21d0*/  @!P0 LEA R4, P4, R6, R4, 0x2 ;  /* 0x0000000406048211 */ /* 0x008fc800078810ff */
[----:B------:R-:W-:-:S05]  /*21e0*/  @!P0 LEA.HI.X R5, R6, R5, R2, 0x2, P4 ;  /* 0x0000000506058211 */ /* 0x000fca00020f1402 */
[----:B------:R0:W5:Y:S01]  /*21f0*/  @!P0 LDG.E R78, desc[UR42][R4.64] ;  /* 0x0000002a044e8981 */ /* 0x000162000c1e1900 */
[----:B------:R-:W-:Y:S01]  /*2200*/  ISETP.GE.AND P0, PT, R80, 0x1, PT ;  /* 0x000000015000780c */ /* 0x000fe20003f06270 */
[----:B------:R-:W-:Y:S01]  /*2210*/  IMAD.MOV R2, RZ, RZ, -R8 ;  /* 0x000000ffff027224 */ /* 0x000fe200078e0a08 */
[----:B------:R-:W-:Y:S05]  /*2220*/  YIELD ;  /* 0x0000000000007946 */ /* 0x000fea0003800000 */
[----:B------:R-:W-:Y:S01]  /*2230*/  BSSY B0, `(.L_x_10872) ;  /* 0x0000433000007945 */ /* 0x000fe20003800000 */
[----:B------:R-:W-:Y:S01]  /*2240*/  IMAD R77, R77, R2, R13 ;  /* 0x000000024d4d7224 */ /* 0x000fe200078e020d */
[----:B------:R-:W-:Y:S01]  /*2250*/  ISETP.GT.AND P4, PT, R10, R26, PT ;  /* 0x0000001a0a00720c */ /* 0x000fe20003f84270 */
[----:B------:R-:W-:-:S02]  /*2260*/  IMAD.MOV.U32 R2, RZ, RZ, R10 ;  /* 0x000000ffff027224 */ /* 0x000fc400078e000a */
[----:B--2---:R-:W-:-:S04]  /*2270*/  IMAD R69, R19, 0x3000, R12 ;  /* 0x0000300013457824 */ /* 0x004fc800078e020c */
        /* <DEDUP_REMOVED lines=26> */
[----:B------:R-:W-:Y:S02]  /*2420*/  IMAD R7, R7, R58, R8 ;  /* 0x0000003a07077224 */ /* 0x000fe400078e0208 */
[----:B------:R-:W-:Y:S01]  /*2430*/  IMAD R74, R10, -0x80, R27 ;  /* 0xffffff800a4a7824 */ /* 0x000fe200078e021b */
[----:B------:R-:W-:Y:S01]  /*2440*/  IADD3.X R82, R5, UR5, R9, P5, !PT ;  /* 0x0000000505527c10 */ /* 0x000fe2000affe409 */
[----:B------:R-:W-:-:S03]  /*2450*/  IMAD.WIDE.U32 R12, R58, R2, RZ ;  /* 0x000000023a0c7225 */ /* 0x000fc600078e00ff */
[----:B------:R-:W-:Y:S01]  /*2460*/  VIMNMX R74, R74, 0x80, PT ;  /* 0x000000804a4a7848 */ /* 0x000fe20003fe0100 */
[----:B------:R-:W-:Y:S01]  /*2470*/  IMAD.WIDE.U32 R10, R60, R2, RZ ;  /* 0x000000023c0a7225 */ /* 0x000fe200078e00ff */
[----:B------:R-:W-:-:S03]  /*2480*/  IADD3 R14, R13, R7, RZ ;  /* 0x000000070d0e7210 */ /* 0x000fc60007ffe0ff */
[----:B------:R-:W-:Y:S01]  /*2490*/  IMAD.IADD R15, R11, 0x1, R15 ;  /* 0x000000010b0f7824 */ /* 0x000fe200078e020f */
[----:B------:R-:W-:Y:S06]  /*24a0*/  @!P0 BRA `(.L_x_10874) ;  /* 0x0000001800808947 */ /* 0x000fec0003800000 */
[----:B------:R-:W0:Y:S01]  /*24b0*/  S2R R28, SR_TID.X ;  /* 0x00000000001c7919 */ /* 0x000e220000002100 */
[----:B------:R-:W-:Y:S01]  /*24c0*/  BSSY B1, `(.L_x_10875) ;  /* 0x0000023000017945 */ /* 0x000fe20003800000 */
[----:B------:R-:W-:Y:S02]  /*24d0*/  CS2R R8, SRZ ;  /* 0x0000000000087805 */ /* 0x000fe4000001ff00 */
[----:B------:R-:W-:Y:S02]  /*24e0*/  CS2R R30, SRZ ;  /* 0x00000000001e7805 */ /* 0x000fe4000001ff00 */
[----:B------:R-:W-:Y:S02]  /*24f0*/  CS2R R34, SRZ ;  /* 0x0000000000227805 */ /* 0x000fe4000001ff00 */
[----:B------:R-:W-:Y:S02]  /*2500*/  CS2R R32, SRZ ;  /* 0x0000000000207805 */ /* 0x000fe4000001ff00 */
[----:B------:R-:W-:Y:S01]  /*2510*/  CS2R R36, SRZ ;  /* 0x0000000000247805 */ /* 0x000fe2000001ff00 */
[----:B0-----:R-:W-:-:S05]  /*2520*/  VIADD R28, R28, 0xffffff80 ;  /* 0xffffff801c1c7836 */ /* 0x001fca0000000000 */
[----:B------:R-:W-:-:S04]  /*2530*/  LEA.HI R28, R28, R28, RZ, 0x1 ;  /* 0x0000001c1c1c7211 */ /* 0x000fc800078f08ff */
[----:B------:R-:W-:-:S04]  /*2540*/  SHF.R.S32.HI R28, RZ, 0x1, R28 ;  /* 0x00000001ff1c7819 */ /* 0x000fc8000001141c */
[----:B------:R-:W-:Y:S02]  /*2550*/  ISETP.GE.AND P5, PT, R28, R74, PT ;  /* 0x0000004a1c00720c */ /* 0x000fe40003fa6270 */
[----:B------:R-:W-:-:S11]  /*2560*/  CS2R R28, SRZ ;  /* 0x00000000001c7805 */ /* 0x000fd6000001ff00 */
[----:B------:R-:W-:Y:S05]  /*2570*/  @P5 BRA `(.L_x_10876) ;  /* 0x00000000005c5947 */ /* 0x000fea0003800000 */
[----:B------:R-:W2:Y:S01]  /*2580*/  LDL R39, [R1+0x18] ;  /* 0x0000180001277983 */ /* 0x000ea20000100800 */
[----:B------:R-:W-:Y:S01]  /*2590*/  ULDC.64 UR4, c[0x0][0x3e8] ;  /* 0x0000fa0000047ab9 */ /* 0x000fe20000000a00 */
[----:B------:R-:W-:Y:S02]  /*25a0*/  ULDC.64 UR6, c[0x0][0x400] ;  /* 0x0001000000067ab9 */ /* 0x000fe40000000a00 */
[----:B------:R-:W3:Y:S01]  /*25b0*/  LDL R38, [R1+0x1c] ;  /* 0x00001c0001267983 */ /* 0x000ee20000100800 */
[----:B------:R-:W-:Y:S02]  /*25c0*/  IADD3 R10, P0, P6, R46, UR4, R10 ;  /* 0x000000042e0a7c10 */ /* 0x000fe4000fe1e00a */
[----:B------:R-:W-:Y:S02]  /*25d0*/  CS2R R34, SRZ ;  /* 0x0000000000227805 */ /* 0x000fe4000001ff00 */
[----:B------:R-:W-:Y:S02]  /*25e0*/  CS2R R36, SRZ ;  /* 0x0000000000247805 */ /* 0x000fe4000001ff00 */
[----:B------:R-:W-:-:S02]  /*25f0*/  IADD3.X R11, R51, UR5, R15, P0, P6 ;  /* 0x00000005330b7c10 */ /* 0x000fc400087ec40f */
[----:B------:R-:W-:-:S04]  /*2600*/  IADD3 R12, P0, P6, R42, UR6, R12 ;  /* 0x000000062a0c7c10 */ /* 0x000fc8000fe1e00c */
[----:B------:R-:W-:Y:S02]  /*2610*/  IADD3.X R13, R49, UR7, R14, P0, P6 ;  /* 0x00000007310d7c10 */ /* 0x000fe400087ec40e */
[----:B------:R-:W-:Y:S02]  /*2620*/  ISETP.GE.AND P6, PT, R22, R80, PT ;  /* 0x000000501600720c */ /* 0x000fe40003fc6270 */
[----:B------:R-:W-:Y:S02]  /*2630*/  CS2R R30, SRZ ;  /* 0x00000000001e7805 */ /* 0x000fe4000001ff00 */
[----:B------:R-:W-:Y:S02]  /*2640*/  CS2R R8, SRZ ;  /* 0x0000000000087805 */ /* 0x000fe4000001ff00 */
[----:B------:R-:W-:Y:S02]  /*2650*/  CS2R R32, SRZ ;  /* 0x0000000000207805 */ /* 0x000fe4000001ff00 */
[----:B------:R-:W-:-:S05]  /*2660*/  CS2R R28, SRZ ;  /* 0x00000000001c7805 */ /* 0x000fca000001ff00 */
[----:B------:R0:W5:Y:S04]  /*2670*/  @!P6 LDG.E.64 R34, desc[UR42][R10.64] ;  /* 0x0000002a0a22e981 */ /* 0x000168000c1e1b00 */
[----:B------:R0:W5:Y:S01]  /*2680*/  @!P6 LDG.E.64 R36, desc[UR42][R12.64] ;  /* 0x0000002a0c24e981 */ /* 0x000162000c1e1b00 */
[-C--:B--2---:R-:W-:Y:S02]  /*2690*/  ISETP.GE.AND P0, PT, R39, R80.reuse, PT ;  /* 0x000000502700720c */ /* 0x084fe40003f06270 */
[----:B---3--:R-:W-:-:S11]  /*26a0*/  ISETP.GE.AND P6, PT, R38, R80, PT ;  /* 0x000000502600720c */ /* 0x008fd60003fc6270 */
[----:B------:R0:W5:Y:S04]  /*26b0*/  @!P0 LDG.E.64 R30, desc[UR42][R10.64+0x10] ;  /* 0x0000102a0a1e8981 */ /* 0x000168000c1e1b00 */
[----:B------:R0:W5:Y:S04]  /*26c0*/  @!P6 LDG.E.64 R8, desc[UR42][R10.64+0x20] ;  /* 0x0000202a0a08e981 */ /* 0x000168000c1e1b00 */
[----:B------:R0:W5:Y:S04]  /*26d0*/  @!P0 LDG.E.64 R32, desc[UR42][R12.64+0x10] ;  /* 0x0000102a0c208981 */ /* 0x000168000c1e1b00 */
[----:B------:R0:W5:Y:S02]  /*26e0*/  @!P6 LDG.E.64 R28, desc[UR42][R12.64+0x20] ;  /* 0x0000202a0c1ce981 */ /* 0x000164000c1e1b00 */
.L_x_10876:
[----:B------:R-:W-:Y:S05]  /*26f0*/  BSYNC B1 ;  /* 0x0000000000017941 */ /* 0x000fea0003800000 */
.L_x_10875:
[----:B------:R-:W-:Y:S01]  /*2700*/  UISETP.NE.AND UP0, UPT, UR36, 0x3, UPT ;  /* 0x000000032400788c */ /* 0x000fe2000bf05270 */
[----:B-----5:R-:W-:Y:S02]  /*2710*/  IMAD.MOV.U32 R38, RZ, RZ, R8 ;  /* 0x000000ffff267224 */ /* 0x020fe400078e0008 */
[----:B------:R-:W-:Y:S02]  /*2720*/  IMAD.MOV.U32 R71, RZ, RZ, R30 ;  /* 0x000000ffff477224 */ /* 0x000fe400078e001e */
[----:B------:R-:W-:Y:S01]  /*2730*/  IMAD.MOV.U32 R73, RZ, RZ, R34 ;  /* 0x000000ffff497224 */ /* 0x000fe200078e0022 */
[----:B------:R-:W-:Y:S01]  /*2740*/  PLOP3.LUT P0, PT, PT, PT, UP0, 0x80, 0x0 ;  /* 0x000000000000781c */ /* 0x000fe20003f0f008 */
[----:B------:R-:W-:Y:S02]  /*2750*/  IMAD.MOV.U32 R70, RZ, RZ, R28 ;  /* 0x000000ffff467224 */ /* 0x000fe400078e001c */
[----:B------:R-:W-:Y:S02]  /*2760*/  IMAD.MOV.U32 R72, RZ, RZ, R32 ;  /* 0x000000ffff487224 */ /* 0x000fe400078e0020 */
[----:B------:R-:W-:-:S08]  /*2770*/  IMAD.MOV.U32 R81, RZ, RZ, R36 ;  /* 0x000000ffff517224 */ /* 0x000fd000078e0024 */
[----:B------:R-:W-:Y:S05]  /*2780*/  @!P0 BRA `(.L_x_10877) ;  /* 0x0000000000048947 */ /* 0x000fea0003800000 */
[----:B------:R-:W-:Y:S01]  /*2790*/  BPT.TRAP 0x1 ;  /* 0x000000040000795c */ /* 0x000fe20000300000 */
.L_x_10877:
[----:B------:R-:W-:Y:S01]  /*27a0*/  IMAD R68, R19, 0x8, R18 ;  /* 0x0000000813447824 */ /* 0x000fe200078e0212 */
[----:B------:R-:W-:Y:S01]  /*27b0*/  SHF.L.U32 R79, R157, 0x1f, RZ ;  /* 0x0000001f9d4f7819 */ /* 0x000fe200000006ff */
[----:B------:R-:W-:Y:S03]  /*27c0*/  BSSY B1, `(.L_x_10878) ;  /* 0x0000003000017945 */ /* 0x000fe60003800000 */
[----:B------:R-:W1:Y:S02]  /*27d0*/  SYNCS.PHASECHK.TRANS64.TRYWAIT P6, [R68+URZ+0x19c90], R79 ;  /* 0x019c904f440075a7 */ /* 0x000e6400080c017f */
[----:B-1----:R-:W-:Y:S05]  /*27e0*/  @!P6 BRA `(.L_x_10879) ;  /* 0x0000016800b8e947 */ /* 0x002fea0003800000 */
.L_x_11126:
[----:B------:R-:W-:Y:S05]  /*27f0*/  BSYNC B1 ;  /* 0x0000000000017941 */ /* 0x000fea0003800000 */
.L_x_10878:
[----:B------:R-:W-:-:S03]  /*2800*/  UMOV UR4, 0xffffffff ;  /* 0xffffffff00047882 */ /* 0x000fc60000000000 */
[----:B------:R-:W-:Y:S05]  /*2810*/  BRA.DIV UR4, `(.L_x_10880) ;  /* 0x0000016a04c07947 */ /* 0x000fea000b800000 */
[----:B------:R2:W3:Y:S04]  /*2820*/  SHFL.IDX PT, R39, R82, RZ, 0x1e1f ;  /* 0x001e1fff52277589 */ /* 0x0004e800000e0000 */
[----:B------:R2:W4:Y:S02]  /*2830*/  SHFL.IDX PT, R14, R84, RZ, 0x1e1f ;  /* 0x001e1fff540e7589 */ /* 0x00052400000e0000 */
.L_x_11130:
[----:B------:R-:W-:Y:S05]  /*2840*/  @P5 BRA `(.L_x_10881) ;  /* 0x0000003c00445947 */ /* 0x000fea0003800000 */
[----:B------:R-:W-:Y:S01]  /*2850*/  ISETP.NE.AND P5, PT, R53, RZ, PT ;  /* 0x000000ff3500720c */ /* 0x000fe20003fa5270 */
[----:B------:R-:W-:-:S12]  /*2860*/  BSSY B1, `(.L_x_10882) ;  /* 0x0000075000017945 */ /* 0x000fd80003800000 */
[----:B------:R-:W-:Y:S05]  /*2870*/  @!P5 BRA `(.L_x_10883) ;  /* 0x0000000400ccd947 */ /* 0x000fea0003800000 */
[----:B------:R1:W1:Y:S01]  /*2880*/  LDS.128 R4, [R69+0x13800] ;  /* 0x0138000045047984 */ /* 0x0002620000000c00 */
[----:B------:R-:W-:Y:S01]  /*2890*/  ISETP.GE.AND P6, PT, R22, R80, PT ;  /* 0x000000501600720c */ /* 0x000fe20003fc6270 */
[----:B------:R-:W-:Y:S01]  /*28a0*/  BSSY B2, `(.L_x_10884) ;  /* 0x000006f000027945 */ /* 0x000fe20003800000 */
[----:B0---4-:R-:W-:-:S05]  /*28b0*/  IADD3 R10, P5, R16, R14, RZ ;  /* 0x0000000e100a7210 */ /* 0x011fca0007fbe0ff */
[----:B---3--:R-:W-:-:S06]  /*28c0*/  IMAD.X R11, R39, 0x1, R17, P5 ;  /* 0x00000001270b7824 */ /* 0x008fcc00028e0611 */
[----:B------:R-:W-:Y:S05]  /*28d0*/  @P6 BRA `(.L_x_10885) ;  /* 0x0000000400ac6947 */ /* 0x000fea0003800000 */
[--C-:B------:R-:W-:Y:S02]  /*28e0*/  SHF.R.U32.HI R83, RZ, 0x8, R35.reuse ;  /* 0x00000008ff537819 */ /* 0x100fe40000011623 */
[----:B------:R-:W-:Y:S02]  /*28f0*/  LOP3.LUT R12, R35, 0xff, RZ, 0xc0, !PT ;  /* 0x000000ff230c7812 */ /* 0x000fe400078ec0ff */
[----:B------:R-:W-:Y:S02]  /*2900*/  SHF.R.U32.HI R13, RZ, 0x18, R35 ;  /* 0x00000018ff0d7819 */ /* 0x000fe40000011623 */
[--C-:B------:R-:W-:Y:S02]  /*2910*/  SHF.R.U32.HI R36, RZ, 0x8, R37.reuse ;  /* 0x00000008ff247819 */ /* 0x100fe40000011625 */
[----:B------:R-:W-:Y:S02]  /*2920*/  LOP3.LUT R15, R37, 0xff, RZ, 0xc0, !PT ;  /* 0x000000ff250f7812 */ /* 0x000fe400078ec0ff */
[----:B------:R-:W-:-:S02]  /*2930*/  SHF.R.U32.HI R34, RZ, 0x18, R37 ;  /* 0x00000018ff227819 */ /* 0x000fc40000011625 */
[----:B--2---:R-:W-:Y:S02]  /*2940*/  SHF.R.U32.HI R84, RZ, 0x10, R35 ;  /* 0x00000010ff547819 */ /* 0x004fe40000011623 */
[----:B------:R-:W-:Y:S01]  /*2950*/  PRMT R13, R13, 0x654, R12 ;  /* 0x000006540d0d7816 */ /* 0x000fe2000000000c */
[----:B------:R-:W-:Y:S01]  /*2960*/  IMAD.SHL.U32 R12, R83, 0x100, RZ ;  /* 0x00000100530c7824 */ /* 0x000fe200078e00ff */
[----:B------:R-:W-:Y:S01]  /*2970*/  PRMT R35, R34, 0x654, R15 ;  /* 0x0000065422237816 */ /* 0x000fe2000000000f */
[----:B------:R-:W-:Y:S01]  /*2980*/  IMAD.SHL.U32 R34, R36, 0x100, RZ ;  /* 0x0000010024227824 */ /* 0x000fe200078e00ff */
[----:B------:R-:W-:Y:S01]  /*2990*/  SHF.R.U32.HI R82, RZ, 0x10, R37 ;  /* 0x00000010ff527819 */ /* 0x000fe20000011625 */
[----:B-1----:R-:W-:Y:S01]  /*29a0*/  IMAD.MOV.U32 R15, RZ, RZ, R4 ;  /* 0x000000ffff0f7224 */ /* 0x002fe200078e0004 */
[----:B------:R-:W-:Y:S01]  /*29b0*/  LOP3.LUT R13, R13, 0xff00, R12, 0xf8, !PT ;  /* 0x0000ff000d0d7812 */ /* 0x000fe200078ef80c */
[----:B------:R-:W-:Y:S01]  /*29c0*/  IMAD.U32 R12, R84, 0x10000, RZ ;  /* 0x00010000540c7824 */ /* 0x000fe200078e00ff */
[----:B------:R-:W-:Y:S01]  /*29d0*/  LOP3.LUT R37, R35, 0xff00, R34, 0xf8, !PT ;  /* 0x0000ff0023257812 */ /* 0x000fe200078ef822 */
[----:B------:R-:W-:Y:S01]  /*29e0*/  IMAD.U32 R34, R82, 0x10000, RZ ;  /* 0x0001000052227824 */ /* 0x000fe200078e00ff */
[----:B------:R-:W-:-:S02]  /*29f0*/  F2FP.F16.E4M3.UNPACK_B R4, R5 ;  /* 0x00000005ff04723e */ /* 0x000fc400020006ff */
[----:B------:R-:W-:Y:S02]  /*2a00*/  F2FP.F16.E4M3.UNPACK_B R35, R81.H1 ;  /* 0x00000051ff23723e */ /* 0x000fe400030006ff */
[----:B------:R-:W-:Y:S02]  /*2a10*/  LOP3.LUT R12, R13, 0xff0000, R12, 0xf8, !PT ;  /* 0x00ff00000d0c7812 */ /* 0x000fe400078ef80c */
[----:B------:R-:W-:Y:S01]  /*2a20*/  LOP3.LUT R13, R37, 0xff0000, R34, 0xf8, !PT ;  /* 0x00ff0000250d7812 */ /* 0x000fe200078ef822 */
[--C-:B------:R-:W-:Y:S01]  /*2a30*/  HADD2.F32 R34, -RZ, R4.reuse.H1_H1 ;  /* 0x30000004ff227230 */ /* 0x100fe20000004100 */
[----:B------:R-:W-:Y:S01]  /*2a40*/  F2FP.F16.E4M3.UNPACK_B R37, R73.H1 ;  /* 0x00000049ff25723e */ /* 0x000fe200030006ff */
[--C-:B------:R-:W-:Y:S01]  /*2a50*/  HADD2.F32 R85, -RZ, R35.reuse.H0_H0 ;  /* 0x20000023ff557230 */ /* 0x100fe20000004100 */
[----:B------:R-:W-:Y:S01]  /*2a60*/  F2FP.F16.E4M3.UNPACK_B R5, R5.H1 ;  /* 0x00000005ff05723e */ /* 0x000fe200030006ff */
[----:B------:R-:W-:Y:S01]  /*2a70*/  HADD2.F32 R4, -RZ, R4.H0_H0 ;  /* 0x20000004ff047230 */ /* 0x000fe20000004100 */
[----:B------:R-:W-:Y:S01]  /*2a80*/  F2FP.F16.E4M3.UNPACK_B R81, R81 ;  /* 0x00000051ff51723e */ /* 0x000fe200020006ff */
[----:B------:R-:W-:-:S02]  /*2a90*/  HADD2.F32 R82, -RZ, R35.H1_H1 ;  /* 0x30000023ff527230 */ /* 0x000fc40000004100 */
[----:B------:R-:W-:Y:S01]  /*2aa0*/  FMUL.FTZ R87, R34, R85 ;  /* 0x0000005522577220 */ /* 0x000fe20000410000 */
[----:B------:R-:W-:Y:S01]  /*2ab0*/  HADD2.F32 R83, -RZ, R37.H0_H0 ;  /* 0x20000025ff537230 */ /* 0x000fe20000004100 */
[----:B------:R-:W-:Y:S01]  /*2ac0*/  F2FP.F16.E4M3.UNPACK_B R73, R73 ;  /* 0x00000049ff49723e */ /* 0x000fe200020006ff */
[--C-:B------:R-:W-:Y:S02]  /*2ad0*/  HADD2.F32 R36, -RZ, R5.reuse.H1_H1 ;  /* 0x30000005ff247230 */ /* 0x100fe40000004100 */
[----:B------:R-:W-:Y:S02]  /*2ae0*/  HADD2.F32 R35, -RZ, R5.H0_H0 ;  /* 0x20000005ff237230 */ /* 0x000fe40000004100 */
[----:B------:R-:W-:Y:S01]  /*2af0*/  FMUL.FTZ R5, R4, R85 ;  /* 0x0000005504057220 */ /* 0x000fe20000410000 */
[----:B------:R-:W-:Y:S02]  /*2b00*/  HADD2.F32 R37, -RZ, R37.H1_H1 ;  /* 0x30000025ff257230 */ /* 0x000fe40000004100 */
[-C--:B------:R-:W-:Y:S01]  /*2b10*/  FMUL.FTZ R84, R36, R82.reuse ;  /* 0x0000005224547220 */ /* 0x080fe20000410000 */
[-C--:B------:R-:W-:Y:S01]  /*2b20*/  FFMA.FTZ R4, R4, R83.reuse, -R87 ;  /* 0x0000005304047223 */ /* 0x080fe20000010857 */
[----:B------:R-:W-:Y:S01]  /*2b30*/  FFMA.FTZ R5, R34, R83, R5 ;  /* 0x0000005322057223 */ /* 0x000fe20000010005 */
[C---:B------:R-:W-:Y:S01]  /*2b40*/  FMUL.FTZ R85, R35.reuse, R82 ;  /* 0x0000005223557220 */ /* 0x040fe20000410000 */
[----:B------:R-:W-:Y:S01]  /*2b50*/  F2FP.F16.E4M3.UNPACK_B R34, R15.H1 ;  /* 0x0000000fff22723e */ /* 0x000fe200030006ff */
[----:B------:R-:W-:Y:S01]  /*2b60*/  FFMA.FTZ R86, R35, R37, -R84 ;  /* 0x0000002523567223 */ /* 0x000fe20000010854 */
[----:B------:R-:W-:Y:S01]  /*2b70*/  F2FP.F16.E4M3.UNPACK_B R15, R15 ;  /* 0x0000000fff0f723e */ /* 0x000fe200020006ff */
[----:B------:R-:W-:Y:S01]  /*2b80*/  FFMA.FTZ R87, R36, R37, R85 ;  /* 0x0000002524577223 */ /* 0x000fe20000010055 */
[----:B------:R-:W-:-:S02]  /*2b90*/  HADD2.F32 R82, -RZ, R81.H1_H1 ;  /* 0x30000051ff527230 */ /* 0x000fc40000004100 */
[--C-:B------:R-:W-:Y:S02]  /*2ba0*/  HADD2.F32 R36, -RZ, R34.reuse.H0_H0 ;  /* 0x20000022ff247230 */ /* 0x100fe40000004100 */
[----:B------:R-:W-:Y:S02]  /*2bb0*/  HADD2.F32 R37, -RZ, R34.H1_H1 ;  /* 0x30000022ff257230 */ /* 0x000fe40000004100 */
[----:B------:R-:W-:Y:S02]  /*2bc0*/  HADD2.F32 R81, -RZ, R81.H0_H0 ;  /* 0x20000051ff517230 */ /* 0x000fe40000004100 */
[-C--:B------:R-:W-:Y:S01]  /*2bd0*/  FMUL.FTZ R84, R36, R82.reuse ;  /* 0x0000005224547220 */ /* 0x080fe20000410000 */
[--C-:B------:R-:W-:Y:S02]  /*2be0*/  HADD2.F32 R35, -RZ, R15.reuse.H1_H1 ;  /* 0x3000000fff237230 */ /* 0x100fe40000004100 */
[----:B------:R-:W-:Y:S01]  /*2bf0*/  FMUL.FTZ R85, R37, R82 ;  /* 0x0000005225557220 */ /* 0x000fe20000410000 */
[----:B------:R-:W-:-:S02]  /*2c00*/  HADD2.F32 R34, -RZ, R15.H0_H0 ;  /* 0x2000000fff227230 */ /* 0x000fc40000004100 */
[--C-:B------:R-:W-:Y:S02]  /*2c10*/  HADD2.F32 R15, -RZ, R73.reuse.H1_H1 ;  /* 0x30000049ff0f7230 */ /* 0x100fe40000004100 */
[-C--:B------:R-:W-:Y:S01]  /*2c20*/  FMUL.FTZ R83, R35, R81.reuse ;  /* 0x0000005123537220 */ /* 0x080fe20000410000 */
[----:B------:R-:W-:Y:S02]  /*2c30*/  HADD2.F32 R73, -RZ, R73.H0_H0 ;  /* 0x20000049ff497230 */ /* 0x000fe40000004100 */
[----:B------:R-:W-:Y:S01]  /*2c40*/  FMUL.FTZ R82, R34, R81 ;  /* 0x0000005122527220 */ /* 0x000fe20000410000 */
[-C--:B------:R-:W-:Y:S01]  /*2c50*/  FFMA.FTZ R36, R36, R15.reuse, -R85 ;  /* 0x0000000f24247223 */ /* 0x080fe20000010855 */
[----:B------:R-:W-:Y:S01]  /*2c60*/  FFMA.FTZ R37, R37, R15, R84 ;  /* 0x0000000f25257223 */ /* 0x000fe20000010054 */
[-C--:B------:R-:W-:Y:S01]  /*2c70*/  FFMA.FTZ R15, R34, R73.reuse, -R83 ;  /* 0x00000049220f7223 */ /* 0x080fe20000010853 */
[----:B------:R-:W-:Y:S01]  /*2c80*/  FFMA.FTZ R34, R35, R73, R82 ;  /* 0x0000004923227223 */ /* 0x000fe20000010052 */
[----:B------:R-:W-:-:S02]  /*2c90*/  F2FP.F16.E4M3.UNPACK_B R73, R7.H1 ;  /* 0x00000007ff49723e */ /* 0x000fc400030006ff */
[----:B------:R-:W-:Y:S02]  /*2ca0*/  F2FP.SATFINITE.E4M3.F32.PACK_AB_MERGE_C R35, R87, R86, RZ ;  /* 0x000000565723723e */ /* 0x000fe400048070ff */
[-C--:B------:R-:W-:Y:S01]  /*2cb0*/  F2FP.F16.E4M3.UNPACK_B R86, R13.reuse.H1 ;  /* 0x0000000dff56723e */ /* 0x080fe200030006ff */
[--C-:B------:R-:W-:Y:S01]  /*2cc0*/  HADD2.F32 R81, -RZ, R73.reuse.H0_H0 ;  /* 0x20000049ff517230 */ /* 0x100fe20000004100 */
[----:B------:R-:W-:Y:S01]  /*2cd0*/  F2FP.F16.E4M3.UNPACK_B R83, R12.H1 ;  /* 0x0000000cff53723e */ /* 0x000fe200030006ff */
        /* <DEDUP_REMOVED lines=20> */
[----:B------:R-:W-:Y:S01]  /*2e20*/  FFMA.FTZ R92, R37, R12, -R92 ;  /* 0x0000000c255c7223 */ /* 0x000fe2000001085c */
[----:B------:R-:W-:Y:S01]  /*2e30*/  FFMA.FTZ R94, R73, R84, R94 ;  /* 0x00000054495e7223 */ /* 0x000fe2000001005e */
[----:B------:R-:W-:Y:S01]  /*2e40*/  FFMA.FTZ R37, R13, R12, R90 ;  /* 0x0000000c0d257223 */ /* 0x000fe2000001005a */
[--C-:B------:R-:W-:Y:S01]  /*2e50*/  HADD2.F32 R12, -RZ, R7.reuse.H0_H0 ;  /* 0x20000007ff0c7230 */ /* 0x100fe20000004100 */
[----:B------:R-:W-:Y:S01]  /*2e60*/  F2FP.SATFINITE.E4M3.F32.PACK_AB_MERGE_C R5, R5, R4, R35 ;  /* 0x000000040505723e */ /* 0x000fe20004807023 */
[----:B------:R-:W-:Y:S01]  /*2e70*/  HADD2.F32 R13, -RZ, R7.H1_H1 ;  /* 0x30000007ff0d7230 */ /* 0x000fe20000004100 */
[----:B------:R-:W-:Y:S01]  /*2e80*/  F2FP.SATFINITE.E4M3.F32.PACK_AB_MERGE_C R81, R94, R81, RZ ;  /* 0x000000515e51723e */ /* 0x000fe200048070ff */
[--C-:B------:R-:W-:Y:S01]  /*2e90*/  HADD2.F32 R7, -RZ, R6.reuse.H0_H0 ;  /* 0x20000006ff077230 */ /* 0x100fe20000004100 */
[----:B------:R-:W-:Y:S01]  /*2ea0*/  F2FP.SATFINITE.E4M3.F32.PACK_AB_MERGE_C R37, R37, R92, RZ ;  /* 0x0000005c2525723e */ /* 0x000fe200048070ff */
[----:B------:R-:W-:Y:S02]  /*2eb0*/  HADD2.F32 R6, -RZ, R6.H1_H1 ;  /* 0x30000006ff067230 */ /* 0x000fe40000004100 */
        /* <DEDUP_REMOVED lines=13> */
.L_x_10885:
[----:B------:R-:W-:Y:S05]  /*2f90*/  BSYNC B2 ;  /* 0x0000000000027941 */ /* 0x000fea0003800000 */
.L_x_10884:
[----:B-1----:R0:W-:Y:S02]  /*2fa0*/  ST.E.128 desc[UR42][R10.64], R4 ;  /* 0x000000040a007985 */ /* 0x0021e4000c101d2a */
.L_x_10883:
[----:B------:R-:W-:Y:S05]  /*2fb0*/  BSYNC B1 ;  /* 0x0000000000017941 */ /* 0x000fea0003800000 */
.L_x_10882:
[----:B------:R-:W-:Y:S01]  /*2fc0*/  ISETP.NE.AND P5, PT, R52, RZ, PT ;  /* 0x000000ff3400720c */ /* 0x000fe20003fa5270 */
[----:B------:R-:W-:-:S12]  /*2fd0*/  BSSY B1, `(.L_x_10886) ;  /* 0x0000078000017945 */ /* 0x000fd80003800000 */
[----:B------:R-:W-:Y:S05]  /*2fe0*/  @!P5 BRA `(.L_x_10887) ;  /* 0x0000000400d8d947 */ /* 0x000fea0003800000 */
[----:B0-----:R-:W5:Y:S04]  /*2ff0*/  LDL R5, [R1+0x18] ;  /* 0x0000180001057983 */ /* 0x001f680000100800 */
[----:B------:R-:W2:Y:S01]  /*3000*/  LDL R4, [R1+0x8] ;  /* 0x0000080001047983 */ /* 0x000ea20000100800 */
[----:B------:R-:W-:Y:S01]  /*3010*/  BSSY B2, `(.L_x_10888) ;  /* 0x0000072000027945 */ /* 0x000fe20003800000 */
[----:B-----5:R-:W-:Y:S02]  /*3020*/  ISETP.GE.AND P6, PT, R5, R80, PT ;  /* 0x000000500500720c */ /* 0x020fe40003fc6270 */
[----:B--2---:R-:W-:Y:S02]  /*3030*/  SHF.L.U32 R11, R4, 0x4, RZ ;  /* 0x00000004040b7819 */ /* 0x004fe400000006ff */
[----:B------:R0:W2:Y:S02]  /*3040*/  LDS.128 R4, [R69+0x14800] ;  /* 0x0148000045047984 */ /* 0x0000a40000000c00 */
[----:B----4-:R-:W-:-:S04]  /*3050*/  IADD3 R10, P5, R14, R11, RZ ;  /* 0x0000000b0e0a7210 */ /* 0x010fc80007fbe0ff */
[----:B---3--:R-:W-:-:S03]  /*3060*/  LEA.HI.X.SX32 R11, R11, R39, 0x1, P5 ;  /* 0x000000270b0b7211 */ /* 0x008fc600028f0eff */
[----:B------:R-:W-:Y:S06]  /*3070*/  @P6 BRA `(.L_x_10889) ;  /* 0x0000000400ac6947 */ /* 0x000fec0003800000 */
[----:B------:R-:W-:Y:S02]  /*3080*/  SHF.R.U32.HI R15, RZ, 0x8, R31 ;  /* 0x00000008ff0f7819 */ /* 0x000fe4000001161f */
        /* <DEDUP_REMOVED lines=11> */
[----:B--2---:R-:W-:Y:S01]  /*3140*/  IMAD.MOV.U32 R15, RZ, RZ, R4 ;  /* 0x000000ffff0f7224 */ /* 0x004fe200078e0004 */
[----:B------:R-:W-:Y:S01]  /*3150*/  LOP3.LUT R12, R12, 0xff00, R13, 0xf8, !PT ;  /* 0x0000ff000c0c7812 */ /* 0x000fe200078ef80d */
[----:B------:R-:W-:Y:S01]  /*3160*/  IMAD.U32 R13, R32, 0x10000, RZ ;  /* 0x00010000200d7824 */ /* 0x000fe200078e00ff */
[----:B------:R-:W-:Y:S01]  /*3170*/  LOP3.LUT R30, R30, 0xff00, R31, 0xf8, !PT ;  /* 0x0000ff001e1e7812 */ /* 0x000fe200078ef81f */
[----:B------:R-:W-:Y:S01]  /*3180*/  IMAD.U32 R33, R33, 0x10000, RZ ;  /* 0x0001000021217824 */ /* 0x000fe200078e00ff */
[----:B------:R-:W-:-:S02]  /*3190*/  F2FP.F16.E4M3.UNPACK_B R4, R5 ;  /* 0x00000005ff04723e */ /* 0x000fc400020006ff */
[-C--:B------:R-:W-:Y:S02]  /*31a0*/  F2FP.F16.E4M3.UNPACK_B R31, R72.reuse.H1 ;  /* 0x00000048ff1f723e */ /* 0x080fe400030006ff */
        /* <DEDUP_REMOVED lines=25> */
[--C-:B------:R-:W-:Y:S02]  /*3340*/  HADD2.F32 R33, -RZ, R30.reuse.H1_H1 ;  /* 0x3000001eff217230 */ /* 0x100fe40000004100 */
[----:B------:R-:W-:Y:S02]  /*3350*/  HADD2.F32 R32, -RZ, R30.H0_H0 ;  /* 0x2000001eff207230 */ /* 0x000fe40000004100 */
        /* <DEDUP_REMOVED lines=48> */
[----:B------:R-:W-:-:S02]  /*3660*/  HADD2.F32 R37, -RZ, R37.H0_H0 ;  /* 0x20000025ff257230 */ /* 0x000fc40000004100 */
        /* <DEDUP_REMOVED lines=11> */
[----:B------:R-:W-:-:S07]  /*3720*/  F2FP.SATFINITE.E4M3.F32.PACK_AB_MERGE_C R7, R82, R71, R81 ;  /* 0x000000475207723e */ /* 0x000fce0004807051 */
.L_x_10889:
[----:B------:R-:W-:Y:S05]  /*3730*/  BSYNC B2 ;  /* 0x0000000000027941 */ /* 0x000fea0003800000 */
.L_x_10888:
[----:B--2---:R2:W-:Y:S02]  /*3740*/  ST.E.128 desc[UR42][R10.64], R4 ;  /* 0x000000040a007985 */ /* 0x0045e4000c101d2a */
.L_x_10887:
[----:B------:R-:W-:Y:S05]  /*3750*/  BSYNC B1 ;  /* 0x0000000000017941 */ /* 0x000fea0003800000 */
.L_x_10886:
[----:B------:R-:W-:Y:S05]  /*3760*/  @P1 BRA `(.L_x_10881) ;  /* 0x0000002c007c1947 */ /* 0x000fea0003800000 */
[----:B0-----:R-:W5:Y:S04]  /*3770*/  LDL R13, [R1+0x1c] ;  /* 0x00001c00010d7983 */ /* 0x001f680000100800 */
[----:B------:R-:W3:Y:S01]  /*3780*/  LDL R12, [R1+0x14] ;  /* 0x00001400010c7983 */ /* 0x000ee20000100800 */
[----:B--2-4-:R-:W-:Y:S01]  /*3790*/  IADD3 R10, P5, R156, R14, RZ ;  /* 0x0000000e9c0a7210 */ /* 0x014fe20007fbe0ff */
[----:B------:R-:W-:Y:S02]  /*37a0*/  BSSY B1, `(.L_x_10890) ;  /* 0x000006e000017945 */ /* 0x000fe40003800000 */
[----:B------:R0:W2:Y:S01]  /*37b0*/  LDS.128 R4, [R69+0x15800] ;  /* 0x0158000045047984 */ /* 0x0000a20000000c00 */
[----:B-----5:R-:W-:Y:S01]  /*37c0*/  ISETP.GE.AND P6, PT, R13, R80, PT ;  /* 0x000000500d00720c */ /* 0x020fe20003fc6270 */
[----:B---3--:R-:W-:-:S12]  /*37d0*/  IMAD.X R11, R39, 0x1, R12, P5 ;  /* 0x00000001270b7824 */ /* 0x008fd800028e060c */
[----:B0-2---:R-:W-:Y:S05]  /*37e0*/  @P6 BRA `(.L_x_10891) ;  /* 0x0000000400a46947 */ /* 0x005fea0003800000 */
[----:B------:R-:W-:Y:S02]  /*37f0*/  SHF.R.U32.HI R12, RZ, 0x8, R29 ;  /* 0x00000008ff0c7819 */ /* 0x000fe4000001161d */
        /* <DEDUP_REMOVED lines=12> */
[-C--:B------:R-:W-:Y:S02]  /*38c0*/  F2FP.F16.E4M3.UNPACK_B R4, R5.reuse ;  /* 0x00000005ff04723e */ /* 0x080fe400020006ff */
[----:B------:R-:W-:Y:S02]  /*38d0*/  F2FP.F16.E4M3.UNPACK_B R14, R70.H1 ;  /* 0x00000046ff0e723e */ /* 0x000fe400030006ff */
[----:B------:R-:W-:Y:S01]  /*38e0*/  LOP3.LUT R13, R13, 0xff00, R8, 0xf8, !PT ;  /* 0x0000ff000d0d7812 */ /* 0x000fe200078ef808 */
[----:B------:R-:W-:Y:S01]  /*38f0*/  IMAD.U32 R8, R30, 0x10000, RZ ;  /* 0x000100001e087824 */ /* 0x000fe200078e00ff */
[----:B------:R-:W-:Y:S01]  /*3900*/  LOP3.LUT R30, R15, 0xff0000, R12, 0xf8, !PT ;  /* 0x00ff00000f1e7812 */ /* 0x000fe200078ef80c */
[----:B------:R-:W-:Y:S01]  /*3910*/  HADD2.F32 R12, -RZ, R4.H1_H1 ;  /* 0x30000004ff0c7230 */ /* 0x000fe20000004100 */
[----:B------:R-:W-:Y:S01]  /*3920*/  F2FP.F16.E4M3.UNPACK_B R15, R38.H1 ;  /* 0x00000026ff0f723e */ /* 0x000fe200030006ff */
[----:B------:R-:W-:Y:S01]  /*3930*/  HADD2.F32 R31, -RZ, R14.H0_H0 ;  /* 0x2000000eff1f7230 */ /* 0x000fe20000004100 */
[----:B------:R-:W-:Y:S01]  /*3940*/  F2FP.F16.E4M3.UNPACK_B R5, R5.H1 ;  /* 0x00000005ff05723e */ /* 0x000fe200030006ff */
[----:B------:R-:W-:Y:S01]  /*3950*/  HADD2.F32 R4, -RZ, R4.H0_H0 ;  /* 0x20000004ff047230 */ /* 0x000fe20000004100 */
[----:B------:R-:W-:Y:S01]  /*3960*/  LOP3.LUT R8, R13, 0xff0000, R8, 0xf8, !PT ;  /* 0x00ff00000d087812 */ /* 0x000fe200078ef808 */
[----:B------:R-:W-:-:S02]  /*3970*/  HADD2.F32 R28, -RZ, R14.H1_H1 ;  /* 0x3000000eff1c7230 */ /* 0x000fc40000004100 */
[-C--:B------:R-:W-:Y:S01]  /*3980*/  FMUL.FTZ R33, R12, R31.reuse ;  /* 0x0000001f0c217220 */ /* 0x080fe20000410000 */
[----:B------:R-:W-:Y:S01]  /*3990*/  HADD2.F32 R29, -RZ, R15.H0_H0 ;  /* 0x2000000fff1d7230 */ /* 0x000fe20000004100 */
[----:B------:R-:W-:Y:S01]  /*39a0*/  F2FP.F16.E4M3.UNPACK_B R70, R70 ;  /* 0x00000046ff46723e */ /* 0x000fe200020006ff */
[--C-:B------:R-:W-:Y:S01]  /*39b0*/  HADD2.F32 R14, -RZ, R5.reuse.H1_H1 ;  /* 0x30000005ff0e7230 */ /* 0x100fe20000004100 */
[----:B------:R-:W-:Y:S01]  /*39c0*/  F2FP.F16.E4M3.UNPACK_B R38, R38 ;  /* 0x00000026ff26723e */ /* 0x000fe200020006ff */
        /* <DEDUP_REMOVED lines=12> */
[----:B------:R-:W-:Y:S02]  /*3a90*/  HADD2.F32 R15, -RZ, R12.H1_H1 ;  /* 0x3000000cff0f7230 */ /* 0x000fe40000004100 */
[----:B------:R-:W-:Y:S02]  /*3aa0*/  HADD2.F32 R70, -RZ, R70.H0_H0 ;  /* 0x20000046ff467230 */ /* 0x000fe40000004100 */
[----:B------:R-:W-:Y:S02]  /*3ab0*/  HADD2.F32 R14, -RZ, R12.H0_H0 ;  /* 0x2000000cff0e7230 */ /* 0x000fe40000004100 */
[-C--:B------:R-:W-:Y:S01]  /*3ac0*/  FMUL.FTZ R31, R15, R28.reuse ;  /* 0x0000001c0f1f7220 */ /* 0x080fe20000410000 */
[--C-:B------:R-:W-:Y:S02]  /*3ad0*/  HADD2.F32 R13, -RZ, R9.reuse.H1_H1 ;  /* 0x30000009ff0d7230 */ /* 0x100fe40000004100 */
[----:B------:R-:W-:Y:S02]  /*3ae0*/  HADD2.F32 R12, -RZ, R9.H0_H0 ;  /* 0x20000009ff0c7230 */ /* 0x000fe40000004100 */
[----:B------:R-:W-:Y:S01]  /*3af0*/  FMUL.FTZ R28, R14, R28 ;  /* 0x0000001c0e1c7220 */ /* 0x000fe20000410000 */
        /* <DEDUP_REMOVED lines=8> */
[----:B------:R-:W-:Y:S02]  /*3b80*/  F2FP.SATFINITE.E4M3.F32.PACK_AB_MERGE_C R38, R33, R32, RZ ;  /* 0x000000202126723e */ /* 0x000fe400048070ff */
[----:B------:R-:W-:-:S02]  /*3b90*/  F2FP.F16.E4M3.UNPACK_B R13, R7.H1 ;  /* 0x00000007ff0d723e */ /* 0x000fc400030006ff */
[----:B------:R-:W-:Y:S02]  /*3ba0*/  F2FP.F16.E4M3.UNPACK_B R32, R30.H1 ;  /* 0x0000001eff20723e */ /* 0x000fe400030006ff */
        /* <DEDUP_REMOVED lines=20> */
[----:B------:R-:W-:Y:S01]  /*3cf0*/  FFMA.FTZ R33, R15, R30, R36 ;  /* 0x0000001e0f217223 */ /* 0x000fe20000010024 */
[-C--:B------:R-:W-:Y:S01]  /*3d00*/  FFMA.FTZ R35, R12, R8.reuse, -R35 ;  /* 0x000000080c237223 */ /* 0x080fe20000010823 */
        /* <DEDUP_REMOVED lines=10> */
[----:B------:R-:W-:Y:S02]  /*3db0*/  HADD2.F32 R31, -RZ, R31.H0_H0 ;  /* 0x2000001fff1f7230 */ /* 0x000fe40000004100 */
[-C--:B------:R-:W-:Y:S01]  /*3dc0*/  FMUL.FTZ R15, R12, R13.reuse ;  /* 0x0000000d0c0f7220 */ /* 0x080fe20000410000 */
[----:B------:R-:W-:Y:S02]  /*3dd0*/  HADD2.F32 R29, -RZ, R29.H0_H0 ;  /* 0x2000001dff1d7230 */ /* 0x000fe40000004100 */
        /* <DEDUP_REMOVED lines=10> */
.L_x_10891:
[----:B------:R-:W-:Y:S05]  /*3e80*/  BSYNC B1 ;  /* 0x0000000000017941 */ /* 0x000fea0003800000 */
.L_x_10890:
[----:B------:R0:W-:Y:S01]  /*3e90*/  ST.E.128 desc[UR42][R10.64], R4 ;  /* 0x000000040a007985 */ /* 0x0001e2000c101d2a */
[----:B------:R-:W-:Y:S05]  /*3ea0*/  BRA `(.L_x_10881) ;  /* 0x0000002400ac7947 */ /* 0x000fea0003800000 */
.L_x_10874:
        /* <DEDUP_REMOVED lines=15> */
[----:B------:R-:W-:Y:S01]  /*3fa0*/  ULDC.64 UR4, c[0x0][0x3e8] ;  /* 0x0000fa0000047ab9 */ /* 0x000fe20000000a00 */
[----:B------:R-:W-:Y:S01]  /*3fb0*/  ULDC.64 UR6, c[0x0][0x400] ;  /* 0x0001000000067ab9 */ /* 0x000fe20000000a00 */
[----:B------:R-:W-:Y:S02]  /*3fc0*/  IADD3 R10, P0, P6, R44, UR4, R10 ;  /* 0x000000042c0a7c10 */ /* 0x000fe4000fe1e00a */
[----:B------:R-:W-:Y:S02]  /*3fd0*/  CS2R R6, SRZ ;  /* 0x0000000000067805 */ /* 0x000fe4000001ff00 */
[----:B------:R-:W-:Y:S02]  /*3fe0*/  CS2R R4, SRZ ;  /* 0x0000000000047805 */ /* 0x000fe4000001ff00 */
[----:B------:R-:W-:Y:S02]  /*3ff0*/  CS2R R34, SRZ ;  /* 0x0000000000227805 */ /* 0x000fe4000001ff00 */
[----:B------:R-:W-:-:S02]  /*4000*/  IADD3.X R11, R50, UR5, R15, P0, P6 ;  /* 0x00000005320b7c10 */ /* 0x000fc400087ec40f */
[----:B------:R-:W-:Y:S02]  /*4010*/  CS2R R32, SRZ ;  /* 0x0000000000207805 */ /* 0x000fe4000001ff00 */
[----:B------:R-:W-:-:S04]  /*4020*/  IADD3 R12, P0, P6, R20, UR6, R12 ;  /* 0x00000006140c7c10 */ /* 0x000fc8000fe1e00c */
[----:B------:R-:W-:Y:S02]  /*4030*/  IADD3.X R13, R48, UR7, R14, P0, P6 ;  /* 0x00000007300d7c10 */ /* 0x000fe400087ec40e */
[-C--:B------:R-:W-:Y:S02]  /*4040*/  ISETP.GE.AND P0, PT, R16, R80.reuse, PT ;  /* 0x000000501000720c */ /* 0x080fe40003f06270 */
[----:B------:R-:W-:-:S11]  /*4050*/  ISETP.GE.AND P6, PT, R67, R80, PT ;  /* 0x000000504300720c */ /* 0x000fd60003fc6270 */
[----:B------:R0:W5:Y:S04]  /*4060*/  @!P0 LDG.E.128 R28, desc[UR42][R10.64] ;  /* 0x0000002a0a1c8981 */ /* 0x000168000c1e1d00 */
[----:B------:R0:W5:Y:S04]  /*4070*/  @!P6 LDG.E.128 R4, desc[UR42][R10.64+0x20] ;  /* 0x0000202a0a04e981 */ /* 0x000168000c1e1d00 */
[----:B------:R0:W5:Y:S04]  /*4080*/  @!P0 LDG.E.128 R36, desc[UR42][R12.64] ;  /* 0x0000002a0c248981 */ /* 0x000168000c1e1d00 */
[----:B------:R0:W5:Y:S02]  /*4090*/  @!P6 LDG.E.128 R32, desc[UR42][R12.64+0x20] ;  /* 0x0000202a0c20e981 */ /* 0x000164000c1e1d00 */
.L_x_10893:
[----:B------:R-:W-:Y:S05]  /*40a0*/  BSYNC B1 ;  /* 0x0000000000017941 */ /* 0x000fea0003800000 */
.L_x_10892:
[----:B------:R-:W-:Y:S01]  /*40b0*/  UISETP.NE.AND UP0, UPT, UR36, 0x3, UPT ;  /* 0x000000032400788c */ /* 0x000fe2000bf05270 */
[----:B-----5:R-:W-:Y:S01]  /*40c0*/  IMAD.MOV.U32 R81, RZ, RZ, R6 ;  /* 0x000000ffff517224 */ /* 0x020fe200078e0006 */
[----:B------:R-:W-:Y:S01]  /*40d0*/  MOV R89, R30 ;  /* 0x0000001e00597202 */ /* 0x000fe20000000f00 */
[----:B------:R-:W-:Y:S02]  /*40e0*/  IMAD.MOV.U32 R83, RZ, RZ, R4 ;  /* 0x000000ffff537224 */ /* 0x000fe400078e0004 */
[----:B------:R-:W-:Y:S01]  /*40f0*/  IMAD.MOV.U32 R92, RZ, RZ, R28 ;  /* 0x000000ffff5c7224 */ /* 0x000fe200078e001c */
[----:B------:R-:W-:Y:S01]  /*4100*/  PLOP3.LUT P0, PT, PT, PT, UP0, 0x80, 0x0 ;  /* 0x000000000000781c */ /* 0x000fe20003f0f008 */
[----:B------:R-:W-:Y:S02]  /*4110*/  IMAD.MOV.U32 R85, RZ, RZ, R34 ;  /* 0x000000ffff557224 */ /* 0x000fe400078e0022 */
[----:B------:R-:W-:Y:S02]  /*4120*/  IMAD.MOV.U32 R86, RZ, RZ, R32 ;  /* 0x000000ffff567224 */ /* 0x000fe400078e0020 */
[----:B------:R-:W-:-:S02]  /*4130*/  IMAD.MOV.U32 R90, RZ, RZ, R38 ;  /* 0x000000ffff5a7224 */ /* 0x000fc400078e0026 */
[----:B------:R-:W-:-:S06]  /*4140*/  IMAD.MOV.U32 R93, RZ, RZ, R36 ;  /* 0x000000ffff5d7224 */ /* 0x000fcc00078e0024 */
[----:B------:R-:W-:Y:S05]  /*4150*/  @!P0 BRA `(.L_x_10894) ;  /* 0x0000000000048947 */ /* 0x000fea0003800000 */
[----:B------:R-:W-:Y:S01]  /*4160*/  BPT.TRAP 0x1 ;  /* 0x000000040000795c */ /* 0x000fe20000300000 */
.L_x_10894:
[----:B------:R-:W-:Y:S01]  /*4170*/  IMAD R68, R19, 0x8, R18 ;  /* 0x0000000813447824 */ /* 0x000fe200078e0212 */
[----:B------:R-:W-:Y:S01]  /*4180*/  SHF.L.U32 R79, R157, 0x1f, RZ ;  /* 0x0000001f9d4f7819 */ /* 0x000fe200000006ff */
[----:B------:R-:W-:Y:S03]  /*4190*/  BSSY B1, `(.L_x_10895) ;  /* 0x0000003000017945 */ /* 0x000fe60003800000 */
[----:B------:R-:W1:Y:S02]  /*41a0*/  SYNCS.PHASECHK.TRANS64.TRYWAIT P6, [R68+URZ+0x19c90], R79 ;  /* 0x019c904f440075a7 */ /* 0x000e6400080c017f */
[----:B-1----:R-:W-:Y:S05]  /*41b0*/  @!P6 BRA `(.L_x_10896) ;  /* 0x0000015000a0e947 */ /* 0x002fea0003800000 */
.L_x_11131:
[----:B------:R-:W-:Y:S05]  /*41c0*/  BSYNC B1 ;  /* 0x0000000000017941 */ /* 0x000fea0003800000 */
.L_x_10895:
[----:B------:R-:W-:-:S03]  /*41d0*/  UMOV UR4, 0xffffffff ;  /* 0xffffffff00047882 */ /* 0x000fc60000000000 */
[----:B------:R-:W-:Y:S05]  /*41e0*/  BRA.DIV UR4, `(.L_x_10897) ;  /* 0x0000015204a87947 */ /* 0x000fea000b800000 */
[----:B------:R-:W2:Y:S04]  /*41f0*/  SHFL.IDX PT, R82, R82, RZ, 0x1e1f ;  /* 0x001e1fff52527589 */ /* 0x000ea800000e0000 */
[----:B------:R-:W3:Y:S02]  /*4200*/  SHFL.IDX PT, R84, R84, RZ, 0x1e1f ;  /* 0x001e1fff54547589 */ /* 0x000ee400000e0000 */
.L_x_11135:
[----:B------:R-:W-:Y:S05]  /*4210*/  @P5 BRA `(.L_x_10881) ;  /* 0x0000002000d05947 */ /* 0x000fea0003800000 */
[----:B------:R-:W4:Y:S01]  /*4220*/  LDC R87, c[0x0][0x2f4] ;  /* 0x0000bd00ff577b82 */ /* 0x000f220000000800 */
[----:B------:R-:W-:Y:S01]  /*4230*/  ISETP.NE.AND P5, PT, R53, RZ, PT ;  /* 0x000000ff3500720c */ /* 0x000fe20003fa5270 */
[----:B------:R-:W-:Y:S01]  /*4240*/  BSSY B1, `(.L_x_10898) ;  /* 0x00000fd000017945 */ /* 0x000fe20003800000 */
[----:B----4-:R-:W-:-:S11]  /*4250*/  IMAD.IADD R91, R87, 0x1, -R54 ;  /* 0x00000001575b7824 */ /* 0x010fd600078e0a36 */
[----:B------:R-:W-:Y:S05]  /*4260*/  @!P5 BRA `(.L_x_10899) ;  /* 0x0000000c00e8d947 */ /* 0x000fea0003800000 */
[----:B0-----:R-:W4:Y:S04]  /*4270*/  LDL R13, [R1+0x10] ;  /* 0x00001000010d7983 */ /* 0x001f280000100800 */
[----:B------:R-:W5:Y:S04]  /*4280*/  LDL R12, [R1+0x64] ;  /* 0x00006400010c7983 */ /* 0x000f680000100800 */
[----:B------:R-:W5:Y:S01]  /*4290*/  LDL R10, [R1+0x20] ;  /* 0x00002000010a7983 */ /* 0x000f620000100800 */
[----:B------:R-:W-:Y:S01]  /*42a0*/  SEL R8, R54, R91, !P3 ;  /* 0x0000005b36087207 */ /* 0x000fe20005800000 */
[----:B------:R-:W-:Y:S01]  /*42b0*/  BSSY B2, `(.L_x_10900) ;  /* 0x00000f3000027945 */ /* 0x000fe20003800000 */
[----:B---3--:R-:W-:-:S02]  /*42c0*/  IADD3 R70, P6, R41, R84, RZ ;  /* 0x0000005429467210 */ /* 0x008fc40007fde0ff */
[----:B------:R-:W-:Y:S02]  /*42d0*/  SHF.R.S32.HI R9, RZ, 0x1f, R8 ;  /* 0x0000001fff097819 */ /* 0x000fe40000011408 */
[----:B--2---:R-:W-:Y:S02]  /*42e0*/  LEA.HI.X.SX32 R71, R41, R82, 0x1, P6 ;  /* 0x0000005229477211 */ /* 0x004fe400030f0eff */
[----:B------:R-:W-:-:S04]  /*42f0*/  LEA.HI R9, R9, R8, RZ, 0x5 ;  /* 0x0000000809097211 */ /* 0x000fc800078f28ff */
[----:B------:R-:W-:-:S04]  /*4300*/  SHF.R.S32.HI R8, RZ, 0x5, R9 ;  /* 0x00000005ff087819 */ /* 0x000fc80000011409 */
[----:B------:R-:W-:-:S04]  /*4310*/  LEA.HI.SX32 R8, R65, R8, 0x1c ;  /* 0x0000000841087211 */ /* 0x000fc800078fe2ff */
[C---:B------:R-:W-:Y:S01]  /*4320*/  LEA.HI R9, R8.reuse, R8, RZ, 0x1 ;  /* 0x0000000808097211 */ /* 0x040fe200078f08ff */
[----:B------:R-:W-:-:S04]  /*4330*/  IMAD.SHL.U32 R11, R8, 0x10, RZ ;  /* 0x00000010080b7824 */ /* 0x000fc800078e00ff */
[----:B------:R-:W-:Y:S01]  /*4340*/  IMAD.SHL.U32 R9, R9, 0x800, RZ ;  /* 0x0000080009097824 */ /* 0x000fe200078e00ff */
[----:B------:R-:W-:-:S04]  /*4350*/  ISETP.GE.AND P5, PT, R11, R87, PT ;  /* 0x000000570b00720c */ /* 0x000fc80003fa6270 */
[----:B------:R-:W-:-:S09]  /*4360*/  LOP3.LUT R9, R9, 0xfffff000, RZ, 0xc0, !PT ;  /* 0xfffff00009097812 */ /* 0x000fd200078ec0ff */
[----:B------:R-:W-:-:S04]  /*4370*/  @!P5 IADD3 R72, P6, R84, R11, RZ ;  /* 0x0000000b5448d210 */ /* 0x000fc80007fde0ff */
[----:B------:R-:W-:Y:S02]  /*4380*/  @!P5 LEA.HI.X.SX32 R73, R11, R82, 0x1, P6 ;  /* 0x000000520b49d211 */ /* 0x000fe400030f0eff */
[----:B------:R-:W-:Y:S02]  /*4390*/  ISETP.GE.AND P6, PT, R16, R80, PT ;  /* 0x000000501000720c */ /* 0x000fe40003fc6270 */
[----:B----4-:R-:W-:-:S04]  /*43a0*/  LOP3.LUT R8, R13, 0x10, R11, 0xf8, !PT ;  /* 0x000000100d087812 */ /* 0x010fc800078ef80b */
[----:B-----5:R-:W-:-:S04]  /*43b0*/  LOP3.LUT R8, R8, R12, RZ, 0x3c, !PT ;  /* 0x0000000c08087212 */ /* 0x020fc800078e3cff */
        /* <DEDUP_REMOVED lines=8> */
[----:B--2---:R-:W-:Y:S01]  /*4440*/  IMAD.MOV.U32 R28, RZ, RZ, R12 ;  /* 0x000000ffff1c7224 */ /* 0x004fe200078e000c */
[-C--:B------:R-:W-:Y:S01]  /*4450*/  F2FP.F16.E4M3.UNPACK_B R96, R93.reuse.H1 ;  /* 0x0000005dff60723e */ /* 0x080fe200030006ff */
[----:B0-----:R-:W-:Y:S01]  /*4460*/  IMAD.MOV.U32 R12, RZ, RZ, R8 ;  /* 0x000000ffff0c7224 */ /* 0x001fe200078e0008 */
[----:B------:R-:W-:Y:S02]  /*4470*/  F2FP.F16.E4M3.UNPACK_B R94, R92.H1 ;  /* 0x0000005cff5e723e */ /* 0x000fe400030006ff */
[----:B------:R-:W-:Y:S01]  /*4480*/  F2FP.F16.E4M3.UNPACK_B R36, R28.H1 ;  /* 0x0000001cff24723e */ /* 0x000fe200030006ff */
[----:B------:R-:W-:Y:S01]  /*4490*/  HADD2.F32 R97, -RZ, R96.H0_H0 ;  /* 0x20000060ff617230 */ /* 0x000fe20000004100 */
[----:B------:R-:W-:Y:S01]  /*44a0*/  F2FP.F16.E4M3.UNPACK_B R30, R12.H1 ;  /* 0x0000000cff1e723e */ /* 0x000fe200030006ff */
[----:B------:R-:W-:Y:S01]  /*44b0*/  HADD2.F32 R95, -RZ, R94.H0_H0 ;  /* 0x2000005eff5f7230 */ /* 0x000fe20000004100 */
[----:B------:R-:W-:Y:S01]  /*44c0*/  F2FP.F16.E4M3.UNPACK_B R93, R93 ;  /* 0x0000005dff5d723e */ /* 0x000fe200020006ff */
[----:B------:R-:W-:Y:S01]  /*44d0*/  HADD2.F32 R38, -RZ, R36.H0_H0 ;  /* 0x20000024ff267230 */ /* 0x000fe20000004100 */
[----:B------:R-:W-:Y:S01]  /*44e0*/  SHF.R.U32.HI R100, RZ, 0x18, R31 ;  /* 0x00000018ff647819 */ /* 0x000fe2000001161f */
[----:B------:R-:W-:Y:S01]  /*44f0*/  HADD2.F32 R8, -RZ, R30.H0_H0 ;  /* 0x2000001eff087230 */ /* 0x000fe20000004100 */
[----:B------:R-:W-:Y:S01]  /*4500*/  SHF.R.U32.HI R98, RZ, 0x10, R37 ;  /* 0x00000010ff627819 */ /* 0x000fe20000011625 */
[----:B------:R-:W-:-:S02]  /*4510*/  HADD2.F32 R36, -RZ, R36.H1_H1 ;  /* 0x30000024ff247230 */ /* 0x000fc40000004100 */
[-C--:B------:R-:W-:Y:S01]  /*4520*/  FMUL.FTZ R99, R38, R97.reuse ;  /* 0x0000006126637220 */ /* 0x080fe20000410000 */
[----:B------:R-:W-:Y:S02]  /*4530*/  HADD2.F32 R30, -RZ, R30.H1_H1 ;  /* 0x3000001eff1e7230 */ /* 0x000fe40000004100 */
[C---:B------:R-:W-:Y:S01]  /*4540*/  FMUL.FTZ R97, R8.reuse, R97 ;  /* 0x0000006108617220 */ /* 0x040fe20000410000 */
[----:B------:R-:W-:Y:S01]  /*4550*/  LOP3.LUT R102, R37, 0xff, RZ, 0xc0, !PT ;  /* 0x000000ff25667812 */ /* 0x000fe200078ec0ff */
[-C--:B------:R-:W-:Y:S01]  /*4560*/  FFMA.FTZ R8, R8, R95.reuse, -R99 ;  /* 0x0000005f08087223 */ /* 0x080fe20000010863 */
[----:B------:R-:W-:Y:S02]  /*4570*/  HADD2.F32 R99, -RZ, R96.H1_H1 ;  /* 0x30000060ff637230 */ /* 0x000fe40000004100 */
[----:B------:R-:W-:Y:S01]  /*4580*/  FFMA.FTZ R38, R38, R95, R97 ;  /* 0x0000005f26267223 */ /* 0x000fe20000010061 */
[----:B------:R-:W-:Y:S01]  /*4590*/  HADD2.F32 R97, -RZ, R94.H1_H1 ;  /* 0x3000005eff617230 */ /* 0x000fe20000004100 */
[----:B------:R-:W-:Y:S01]  /*45a0*/  SHF.R.U32.HI R96, RZ, 0x8, R31 ;  /* 0x00000008ff607819 */ /* 0x000fe2000001161f */
[----:B------:R-:W-:-:S02]  /*45b0*/  HADD2.F32 R94, -RZ, R93.H0_H0 ;  /* 0x2000005dff5e7230 */ /* 0x000fc40000004100 */
[-C--:B------:R-:W-:Y:S01]  /*45c0*/  FMUL.FTZ R95, R36, R99.reuse ;  /* 0x00000063245f7220 */ /* 0x080fe20000410000 */
[C---:B------:R-:W-:Y:S01]  /*45d0*/  FMUL.FTZ R101, R30.reuse, R99 ;  /* 0x000000631e657220 */ /* 0x040fe20000410000 */
[----:B------:R-:W-:Y:S01]  /*45e0*/  HADD2.F32 R93, -RZ, R93.H1_H1 ;  /* 0x3000005dff5d7230 */ /* 0x000fe20000004100 */
[----:B------:R-:W-:Y:S01]  /*45f0*/  SHF.R.U32.HI R104, RZ, 0x8, R39 ;  /* 0x00000008ff687819 */ /* 0x000fe20000011627 */
[-C--:B------:R-:W-:Y:S01]  /*4600*/  FFMA.FTZ R99, R30, R97.reuse, -R95 ;  /* 0x000000611e637223 */ /* 0x080fe2000001085f */
[----:B------:R-:W-:Y:S01]  /*4610*/  F2FP.F16.E4M3.UNPACK_B R30, R28 ;  /* 0x0000001cff1e723e */ /* 0x000fe200020006ff */
[----:B------:R-:W-:Y:S01]  /*4620*/  FFMA.FTZ R97, R36, R97, R101 ;  /* 0x0000006124617223 */ /* 0x000fe20000010065 */
[----:B------:R-:W-:Y:S01]  /*4630*/  F2FP.F16.E4M3.UNPACK_B R28, R12 ;  /* 0x0000000cff1c723e */ /* 0x000fe200020006ff */
[----:B------:R-:W-:Y:S01]  /*4640*/  IMAD.SHL.U32 R104, R104, 0x100, RZ ;  /* 0x0000010068687824 */ /* 0x000fe200078e00ff */
[----:B------:R-:W-:Y:S01]  /*4650*/  F2FP.F16.E4M3.UNPACK_B R36, R92 ;  /* 0x0000005cff24723e */ /* 0x000fe200020006ff */
[----:B------:R-:W-:Y:S01]  /*4660*/  HADD2.F32 R95, -RZ, R30.H0_H0 ;  /* 0x2000001eff5f7230 */ /* 0x000fe20000004100 */
[----:B------:R-:W-:Y:S01]  /*4670*/  SHF.R.U32.HI R106, RZ, 0x18, R39 ;  /* 0x00000018ff6a7819 */ /* 0x000fe20000011627 */
[----:B------:R-:W-:Y:S01]  /*4680*/  HADD2.F32 R12, -RZ, R28.H0_H0 ;  /* 0x2000001cff0c7230 */ /* 0x000fe20000004100 */
[----:B------:R-:W-:Y:S01]  /*4690*/  F2FP.F16.E4M3.UNPACK_B R107, R90.H1 ;  /* 0x0000005aff6b723e */ /* 0x000fe200030006ff */
[----:B------:R-:W-:-:S02]  /*46a0*/  HADD2.F32 R92, -RZ, R36.H0_H0 ;  /* 0x20000024ff5c7230 */ /* 0x000fc40000004100 */
[CC--:B------:R-:W-:Y:S01]  /*46b0*/  FMUL.FTZ R101, R95.reuse, R94.reuse ;  /* 0x0000005e5f657220 */ /* 0x0c0fe20000410000 */
[----:B------:R-:W-:Y:S02]  /*46c0*/  HADD2.F32 R30, -RZ, R30.H1_H1 ;  /* 0x3000001eff1e7230 */ /* 0x000fe40000004100 */
[C---:B------:R-:W-:Y:S01]  /*46d0*/  FMUL.FTZ R94, R12.reuse, R94 ;  /* 0x0000005e0c5e7220 */ /* 0x040fe20000410000 */
[----:B------:R-:W-:Y:S02]  /*46e0*/  HADD2.F32 R28, -RZ, R28.H1_H1 ;  /* 0x3000001cff1c7230 */ /* 0x000fe40000004100 */
[-C--:B------:R-:W-:Y:S01]  /*46f0*/  FFMA.FTZ R12, R12, R92.reuse, -R101 ;  /* 0x0000005c0c0c7223 */ /* 0x080fe20000010865 */
[----:B------:R-:W-:Y:S02]  /*4700*/  HADD2.F32 R101, -RZ, R36.H1_H1 ;  /* 0x30000024ff657230 */ /* 0x000fe40000004100 */
[-C--:B------:R-:W-:Y:S01]  /*4710*/  FMUL.FTZ R103, R30, R93.reuse ;  /* 0x0000005d1e677220 */ /* 0x080fe20000410000 */
[----:B------:R-:W-:Y:S01]  /*4720*/  FFMA.FTZ R95, R95, R92, R94 ;  /* 0x0000005c5f5f7223 */ /* 0x000fe2000001005e */
[C---:B------:R-:W-:Y:S01]  /*4730*/  FMUL.FTZ R105, R28.reuse, R93 ;  /* 0x0000005d1c697220 */ /* 0x040fe20000410000 */
[----:B------:R-:W-:Y:S01]  /*4740*/  SHF.R.U32.HI R36, RZ, 0x10, R29 ;  /* 0x00000010ff247819 */ /* 0x000fe2000001161d */
[-C--:B------:R-:W-:Y:S01]  /*4750*/  FFMA.FTZ R93, R28, R101.reuse, -R103 ;  /* 0x000000651c5d7223 */ /* 0x080fe20000010867 */
[----:B------:R-:W-:Y:S01]  /*4760*/  SHF.R.U32.HI R92, RZ, 0x8, R29 ;  /* 0x00000008ff5c7819 */ /* 0x000fe2000001161d */
[----:B------:R-:W-:Y:S01]  /*4770*/  FFMA.FTZ R28, R30, R101, R105 ;  /* 0x000000651e1c7223 */ /* 0x000fe20000010069 */
[----:B------:R-:W-:Y:S01]  /*4780*/  LOP3.LUT R30, R29, 0xff, RZ, 0xc0, !PT ;  /* 0x000000ff1d1e7812 */ /* 0x000fe200078ec0ff */
[--C-:B------:R-:W-:Y:S01]  /*4790*/  HADD2.F32 R113, -RZ, R107.reuse.H0_H0 ;  /* 0x2000006bff717230 */ /* 0x100fe20000004100 */
[----:B------:R-:W-:Y:S01]  /*47a0*/  SHF.R.U32.HI R101, RZ, 0x18, R29 ;  /* 0x00000018ff657819 */ /* 0x000fe2000001161d */
[----:B------:R-:W-:Y:S01]  /*47b0*/  HADD2.F32 R107, -RZ, R107.H1_H1 ;  /* 0x3000006bff6b7230 */ /* 0x000fe20000004100 */
[----:B------:R-:W-:Y:S01]  /*47c0*/  SHF.R.U32.HI R94, RZ, 0x10, R31 ;  /* 0x00000010ff5e7819 */ /* 0x000fe2000001161f */
[----:B------:R-:W-:Y:S01]  /*47d0*/  IMAD.U32 R98, R98, 0x10000, RZ ;  /* 0x0001000062627824 */ /* 0x000fe200078e00ff */
[----:B------:R-:W-:-:S02]  /*47e0*/  LOP3.LUT R29, R31, 0xff, RZ, 0xc0, !PT ;  /* 0x000000ff1f1d7812 */ /* 0x000fc400078ec0ff */
[--C-:B------:R-:W-:Y:S02]  /*47f0*/  SHF.R.U32.HI R31, RZ, 0x8, R37.reuse ;  /* 0x00000008ff1f7819 */ /* 0x100fe40000011625 */
[----:B------:R-:W-:Y:S02]  /*4800*/  SHF.R.U32.HI R37, RZ, 0x18, R37 ;  /* 0x00000018ff257819 */ /* 0x000fe40000011625 */
[----:B------:R-:W-:Y:S01]  /*4810*/  PRMT R101, R101, 0x654, R30 ;  /* 0x0000065465657816 */ /* 0x000fe2000000001e */
[----:B------:R-:W-:Y:S01]  /*4820*/  IMAD.SHL.U32 R31, R31, 0x100, RZ ;  /* 0x000001001f1f7824 */ /* 0x000fe200078e00ff */
[----:B------:R-:W-:Y:S02]  /*4830*/  PRMT R102, R37, 0x654, R102 ;  /* 0x0000065425667816 */ /* 0x000fe40000000066 */
[----:B------:R-:W-:Y:S02]  /*4840*/  SHF.L.U32 R92, R92, 0x8, RZ ;  /* 0x000000085c5c7819 */ /* 0x000fe400000006ff */
[----:B------:R-:W-:Y:S01]  /*4850*/  PRMT R100, R100, 0x654, R29 ;  /* 0x0000065464647816 */ /* 0x000fe2000000001d */
[----:B------:R-:W-:Y:S01]  /*4860*/  IMAD.SHL.U32 R29, R96, 0x100, RZ ;  /* 0x00000100601d7824 */ /* 0x000fe200078e00ff */
[----:B------:R-:W-:Y:S01]  /*4870*/  LOP3.LUT R37, R102, 0xff00, R31, 0xf8, !PT ;  /* 0x0000ff0066257812 */ /* 0x000fe200078ef81f */
[----:B------:R-:W-:Y:S01]  /*4880*/  IMAD.U32 R31, R36, 0x10000, RZ ;  /* 0x00010000241f7824 */ /* 0x000fe200078e00ff */
[----:B------:R-:W-:-:S02]  /*4890*/  SHF.R.U32.HI R103, RZ, 0x10, R39 ;  /* 0x00000010ff677819 */ /* 0x000fc40000011627 */
[----:B------:R-:W-:Y:S01]  /*48a0*/  LOP3.LUT R105, R39, 0xff, RZ, 0xc0, !PT ;  /* 0x000000ff27697812 */ /* 0x000fe200078ec0ff */
[----:B------:R-:W-:Y:S01]  /*48b0*/  IMAD.MOV.U32 R39, RZ, RZ, R10 ;  /* 0x000000ffff277224 */ /* 0x000fe200078e000a */
[----:B------:R-:W-:Y:S02]  /*48c0*/  LOP3.LUT R92, R101, 0xff00, R92, 0xf8, !PT ;  /* 0x0000ff00655c7812 */ /* 0x000fe400078ef85c */
[----:B------:R-:W-:Y:S02]  /*48d0*/  F2FP.F16.E4M3.UNPACK_B R108, R14.H1 ;  /* 0x0000000eff6c723e */ /* 0x000fe400030006ff */
[----:B------:R-:W-:Y:S02]  /*48e0*/  LOP3.LUT R29, R100, 0xff00, R29, 0xf8, !PT ;  /* 0x0000ff00641d7812 */ /* 0x000fe400078ef81d */
[----:B------:R-:W-:Y:S01]  /*48f0*/  LOP3.LUT R31, R92, 0xff0000, R31, 0xf8, !PT ;  /* 0x00ff00005c1f7812 */ /* 0x000fe200078ef81f */
[--C-:B------:R-:W-:Y:S01]  /*4900*/  HADD2.F32 R30, -RZ, R108.reuse.H0_H0 ;  /* 0x2000006cff1e7230 */ /* 0x100fe20000004100 */
[----:B------:R-:W-:Y:S01]  /*4910*/  F2FP.F16.E4M3.UNPACK_B R109, R39.H1 ;  /* 0x00000027ff6d723e */ /* 0x000fe200030006ff */
[----:B------:R-:W-:Y:S01]  /*4920*/  HADD2.F32 R108, -RZ, R108.H1_H1 ;  /* 0x3000006cff6c7230 */ /* 0x000fe20000004100 */
[----:B------:R-:W-:-:S02]  /*4930*/  F2FP.F16.E4M3.UNPACK_B R100, R90 ;  /* 0x0000005aff64723e */ /* 0x000fc400020006ff */
[----:B------:R-:W-:Y:S01]  /*4940*/  F2FP.F16.E4M3.UNPACK_B R92, R14 ;  /* 0x0000000eff5c723e */ /* 0x000fe200020006ff */
[----:B------:R-:W-:Y:S01]  /*4950*/  HADD2.F32 R10, -RZ, R109.H0_H0 ;  /* 0x2000006dff0a7230 */ /* 0x000fe20000004100 */
[----:B------:R-:W-:Y:S01]  /*4960*/  F2FP.F16.E4M3.UNPACK_B R96, R39 ;  /* 0x00000027ff60723e */ /* 0x000fe200020006ff */
[----:B------:R-:W-:Y:S01]  /*4970*/  HADD2.F32 R102, -RZ, R100.H0_H0 ;  /* 0x20000064ff667230 */ /* 0x000fe20000004100 */
[----:B------:R-:W-:Y:S01]  /*4980*/  F2FP.F16.E4M3.UNPACK_B R110, R89.H1 ;  /* 0x00000059ff6e723e */ /* 0x000fe200030006ff */
[----:B------:R-:W-:Y:S01]  /*4990*/  FMUL.FTZ R115, R30, R113 ;  /* 0x000000711e737220 */ /* 0x000fe20000410000 */
[----:B------:R-:W-:Y:S01]  /*49a0*/  F2FP.F16.E4M3.UNPACK_B R90, R89 ;  /* 0x00000059ff5a723e */ /* 0x000fe200020006ff */
[----:B------:R-:W-:Y:S01]  /*49b0*/  HADD2.F32 R89, -RZ, R92.H0_H0 ;  /* 0x2000005cff597230 */ /* 0x000fe20000004100 */
[----:B------:R-:W-:Y:S01]  /*49c0*/  PRMT R105, R106, 0x654, R105 ;  /* 0x000006546a697816 */ /* 0x000fe20000000069 */
[----:B------:R-:W-:Y:S02]  /*49d0*/  HADD2.F32 R39, -RZ, R96.H0_H0 ;  /* 0x20000060ff277230 */ /* 0x000fe40000004100 */
[----:B------:R-:W-:Y:S01]  /*49e0*/  FMUL.FTZ R113, R10, R113 ;  /* 0x000000710a717220 */ /* 0x000fe20000410000 */
[----:B------:R-:W-:Y:S01]  /*49f0*/  HADD2.F32 R111, -RZ, R110.H0_H0 ;  /* 0x2000006eff6f7230 */ /* 0x000fe20000004100 */
[----:B------:R-:W-:Y:S01]  /*4a00*/  LOP3.LUT R36, R105, 0xff00, R104, 0xf8, !PT ;  /* 0x0000ff0069247812 */ /* 0x000fe200078ef868 */
[----:B------:R-:W-:-:S02]  /*4a10*/  IMAD.U32 R14, R94, 0x10000, RZ ;  /* 0x000100005e0e7824 */ /* 0x000fc400078e00ff */
[-C--:B------:R-:W-:Y:S01]  /*4a20*/  FMUL.FTZ R104, R89, R102.reuse ;  /* 0x0000006659687220 */ /* 0x080fe20000410000 */
[----:B------:R-:W-:Y:S02]  /*4a30*/  HADD2.F32 R94, -RZ, R90.H0_H0 ;  /* 0x2000005aff5e7230 */ /* 0x000fe40000004100 */
[----:B------:R-:W-:Y:S01]  /*4a40*/  FMUL.FTZ R102, R39, R102 ;  /* 0x0000006627667220 */ /* 0x000fe20000410000 */
[-C--:B------:R-:W-:Y:S01]  /*4a50*/  FFMA.FTZ R10, R10, R111.reuse, -R115 ;  /* 0x0000006f0a0a7223 */ /* 0x080fe20000010873 */
[----:B------:R-:W-:Y:S01]  /*4a60*/  FFMA.FTZ R30, R30, R111, R113 ;  /* 0x0000006f1e1e7223 */ /* 0x000fe20000010071 */
[----:B------:R-:W-:Y:S01]  /*4a70*/  LOP3.LUT R14, R29, 0xff0000, R14, 0xf8, !PT ;  /* 0x00ff00001d0e7812 */ /* 0x000fe200078ef80e */
[----:B------:R-:W-:Y:S02]  /*4a80*/  HADD2.F32 R112, -RZ, R109.H1_H1 ;  /* 0x3000006dff707230 */ /* 0x000fe40000004100 */
[----:B------:R-:W-:Y:S01]  /*4a90*/  FFMA.FTZ R29, R89, R94, R102 ;  /* 0x0000005e591d7223 */ /* 0x000fe20000010066 */
[----:B------:R-:W-:-:S02]  /*4aa0*/  HADD2.F32 R111, -RZ, R110.H1_H1 ;  /* 0x3000006eff6f7230 */ /* 0x000fc40000004100 */
[----:B------:R-:W-:Y:S01]  /*4ab0*/  FMUL.FTZ R109, R108, R107 ;  /* 0x0000006b6c6d7220 */ /* 0x000fe20000410000 */
[----:B------:R-:W-:Y:S01]  /*4ac0*/  HADD2.F32 R105, -RZ, R100.H1_H1 ;  /* 0x30000064ff697230 */ /* 0x000fe20000004100 */
[----:B------:R-:W-:Y:S01]  /*4ad0*/  LOP3.LUT R89, R37, 0xff0000, R98, 0xf8, !PT ;  /* 0x00ff000025597812 */ /* 0x000fe200078ef862 */
[----:B------:R-:W-:Y:S01]  /*4ae0*/  HADD2.F32 R92, -RZ, R92.H1_H1 ;  /* 0x3000005cff5c7230 */ /* 0x000fe20000004100 */
[----:B------:R-:W-:Y:S01]  /*4af0*/  F2FP.SATFINITE.E4M3.F32.PACK_AB_MERGE_C R8, R99, R8, RZ ;  /* 0x000000086308723e */ /* 0x000fe200048070ff */
[----:B------:R-:W-:Y:S01]  /*4b00*/  HADD2.F32 R96, -RZ, R96.H1_H1 ;  /* 0x30000060ff607230 */ /* 0x000fe20000004100 */
[----:B------:R-:W-:Y:S01]  /*4b10*/  F2FP.SATFINITE.E4M3.F32.PACK_AB_MERGE_C R97, R97, R38, RZ ;  /* 0x000000266161723e */ /* 0x000fe200048070ff */
[----:B------:R-:W-:Y:S01]  /*4b20*/  FFMA.FTZ R39, R39, R94, -R104 ;  /* 0x0000005e27277223 */ /* 0x000fe20000010868 */
[----:B------:R-:W-:Y:S02]  /*4b30*/  HADD2.F32 R101, -RZ, R90.H1_H1 ;  /* 0x3000005aff657230 */ /* 0x000fe40000004100 */
[----:B------:R-:W-:Y:S01]  /*4b40*/  FFMA.FTZ R109, R112, R111, -R109 ;  /* 0x0000006f706d7223 */ /* 0x000fe2000001086d */
[----:B------:R-:W-:-:S02]  /*4b50*/  IMAD.U32 R37, R103, 0x10000, RZ ;  /* 0x0001000067257824 */ /* 0x000fc400078e00ff */
[----:B------:R-:W-:Y:S01]  /*4b60*/  FMUL.FTZ R103, R92, R105 ;  /* 0x000000695c677220 */ /* 0x000fe20000410000 */
[----:B------:R-:W-:Y:S01]  /*4b70*/  F2FP.F16.E4M3.UNPACK_B R38, R13 ;  /* 0x0000000dff26723e */ /* 0x000fe200020006ff */
[C---:B------:R-:W-:Y:S01]  /*4b80*/  FMUL.FTZ R105, R96.reuse, R105 ;  /* 0x0000006960697220 */ /* 0x040fe20000410000 */
[----:B------:R-:W-:Y:S01]  /*4b90*/  F2FP.F16.E4M3.UNPACK_B R94, R89 ;  /* 0x00000059ff5e723e */ /* 0x000fe200020006ff */
[----:B------:R-:W-:Y:S01]  /*4ba0*/  FFMA.FTZ R96, R96, R101, -R103 ;  /* 0x0000006560607223 */ /* 0x000fe20000010867 */
[----:B------:R-:W-:Y:S01]  /*4bb0*/  F2FP.SATFINITE.E4M3.F32.PACK_AB_MERGE_C R8, R93, R12, R8 ;  /* 0x0000000c5d08723e */ /* 0x000fe20004807008 */
[----:B------:R-:W-:Y:S01]  /*4bc0*/  HADD2.F32 R90, -RZ, R38.H0_H0 ;  /* 0x20000026ff5a7230 */ /* 0x000fe20000004100 */
[----:B------:R-:W-:Y:S01]  /*4bd0*/  F2FP.SATFINITE.E4M3.F32.PACK_AB_MERGE_C R12, R28, R95, R97 ;  /* 0x0000005f1c0c723e */ /* 0x000fe20004807061 */
[--C-:B------:R-:W-:Y:S01]  /*4be0*/  HADD2.F32 R97, -RZ, R94.reuse.H0_H0 ;  /* 0x2000005eff617230 */ /* 0x100fe20000004100 */
[----:B------:R-:W-:Y:S01]  /*4bf0*/  F2FP.F16.E4M3.UNPACK_B R28, R9 ;  /* 0x00000009ff1c723e */ /* 0x000fe200020006ff */
[----:B------:R-:W-:Y:S01]  /*4c00*/  HADD2.F32 R94, -RZ, R94.H1_H1 ;  /* 0x3000005eff5e7230 */ /* 0x000fe20000004100 */
[----:B------:R-:W-:Y:S01]  /*4c10*/  F2FP.F16.E4M3.UNPACK_B R93, R31 ;  /* 0x0000001fff5d723e */ /* 0x000fe200020006ff */
[----:B------:R-:W-:Y:S01]  /*4c20*/  FMUL.FTZ R107, R112, R107 ;  /* 0x0000006b706b7220 */ /* 0x000fe20000410000 */
[----:B------:R-:W-:Y:S01]  /*4c30*/  LOP3.LUT R37, R36, 0xff0000, R37, 0xf8, !PT ;  /* 0x00ff000024257812 */ /* 0x000fe200078ef825 */
[----:B------:R-:W-:Y:S01]  /*4c40*/  FFMA.FTZ R36, R92, R101, R105 ;  /* 0x000000655c247223 */ /* 0x000fe20000010069 */
[----:B------:R-:W-:Y:S01]  /*4c50*/  F2FP.SATFINITE.E4M3.F32.PACK_AB_MERGE_C R10, R109, R10, RZ ;  /* 0x0000000a6d0a723e */ /* 0x000fe200048070ff */
[----:B------:R-:W-:-:S02]  /*4c60*/  HADD2.F32 R92, -RZ, R38.H1_H1 ;  /* 0x30000026ff5c7230 */ /* 0x000fc40000004100 */
[----:B------:R-:W-:Y:S01]  /*4c70*/  FMUL.FTZ R99, R90, R97 ;  /* 0x000000615a637220 */ /* 0x000fe20000410000 */
[--C-:B------:R-:W-:Y:S01]  /*4c80*/  HADD2.F32 R38, -RZ, R28.reuse.H0_H0 ;  /* 0x2000001cff267230 */ /* 0x100fe20000004100 */
[----:B------:R-:W-:Y:S01]  /*4c90*/  F2FP.SATFINITE.E4M3.F32.PACK_AB_MERGE_C R10, R96, R39, R10 ;  /* 0x00000027600a723e */ /* 0x000fe2000480700a */
[--C-:B------:R-:W-:Y:S02]  /*4ca0*/  HADD2.F32 R95, -RZ, R93.reuse.H0_H0 ;  /* 0x2000005dff5f7230 */ /* 0x100fe40000004100 */
[-C--:B------:R-:W-:Y:S01]  /*4cb0*/  FMUL.FTZ R96, R92, R94.reuse ;  /* 0x0000005e5c607220 */ /* 0x080fe20000410000 */
[----:B------:R-:W-:Y:S02]  /*4cc0*/  HADD2.F32 R39, -RZ, R28.H1_H1 ;  /* 0x3000001cff277230 */ /* 0x000fe40000004100 */
[C---:B------:R-:W-:Y:S01]  /*4cd0*/  FMUL.FTZ R97, R38.reuse, R97 ;  /* 0x0000006126617220 */ /* 0x040fe20000410000 */
[----:B------:R-:W-:Y:S02]  /*4ce0*/  HADD2.F32 R93, -RZ, R93.H1_H1 ;  /* 0x3000005dff5d7230 */ /* 0x000fe40000004100 */
[----:B------:R-:W-:Y:S01]  /*4cf0*/  FFMA.FTZ R28, R38, R95, -R99 ;  /* 0x0000005f261c7223 */ /* 0x000fe20000010863 */
[----:B------:R-:W-:Y:S01]  /*4d00*/  FFMA.FTZ R107, R108, R111, R107 ;  /* 0x0000006f6c6b7223 */ /* 0x000fe2000001006b */
[C---:B------:R-:W-:Y:S01]  /*4d10*/  FMUL.FTZ R99, R39.reuse, R94 ;  /* 0x0000005e27637220 */ /* 0x040fe20000410000 */
[----:B------:R-:W-:Y:S01]  /*4d20*/  FFMA.FTZ R38, R90, R95, R97 ;  /* 0x0000005f5a267223 */ /* 0x000fe20000010061 */
[----:B------:R-:W-:Y:S01]  /*4d30*/  F2FP.F16.E4M3.UNPACK_B R90, R9.H1 ;  /* 0x00000009ff5a723e */ /* 0x000fe200030006ff */
[-C--:B------:R-:W-:Y:S01]  /*4d40*/  FFMA.FTZ R39, R39, R93.reuse, -R96 ;  /* 0x0000005d27277223 */ /* 0x080fe20000010860 */
[----:B------:R-:W-:Y:S01]  /*4d50*/  FFMA.FTZ R9, R92, R93, R99 ;  /* 0x0000005d5c097223 */ /* 0x000fe20000010063 */
[----:B------:R-:W-:-:S02]  /*4d60*/  F2FP.F16.E4M3.UNPACK_B R92, R13.H1 ;  /* 0x0000000dff5c723e */ /* 0x000fc400030006ff */
[----:B------:R-:W-:Y:S01]  /*4d70*/  F2FP.F16.E4M3.UNPACK_B R93, R89.H1 ;  /* 0x00000059ff5d723e */ /* 0x000fe200030006ff */
[----:B------:R-:W-:Y:S01]  /*4d80*/  HADD2.F32 R13, -RZ, R90.H0_H0 ;  /* 0x2000005aff0d7230 */ /* 0x000fe20000004100 */
[----:B------:R-:W-:Y:S01]  /*4d90*/  F2FP.F16.E4M3.UNPACK_B R89, R31.H1 ;  /* 0x0000001fff59723e */ /* 0x000fe200030006ff */
[--C-:B------:R-:W-:Y:S01]  /*4da0*/  HADD2.F32 R31, -RZ, R92.reuse.H0_H0 ;  /* 0x2000005cff1f7230 */ /* 0x100fe20000004100 */
[----:B------:R-:W-:Y:S01]  /*4db0*/  F2FP.F16.E4M3.UNPACK_B R99, R37.H1 ;  /* 0x00000025ff63723e */ /* 0x000fe200030006ff */
[--C-:B------:R-:W-:Y:S01]  /*4dc0*/  HADD2.F32 R96, -RZ, R93.reuse.H0_H0 ;  /* 0x2000005dff607230 */ /* 0x100fe20000004100 */
[----:B------:R-:W-:Y:S01]  /*4dd0*/  F2FP.SATFINITE.E4M3.F32.PACK_AB_MERGE_C R30, R107, R30, RZ ;  /* 0x0000001e6b1e723e */ /* 0x000fe200048070ff */
[----:B------:R-:W-:Y:S02]  /*4de0*/  HADD2.F32 R92, -RZ, R92.H1_H1 ;  /* 0x3000005cff5c7230 */ /* 0x000fe40000004100 */
[----:B------:R-:W-:Y:S02]  /*4df0*/  HADD2.F32 R93, -RZ, R93.H1_H1 ;  /* 0x3000005dff5d7230 */ /* 0x000fe40000004100 */
[----:B------:R-:W-:Y:S01]  /*4e00*/  FMUL.FTZ R98, R31, R96 ;  /* 0x000000601f627220 */ /* 0x000fe20000410000 */
[----:B------:R-:W-:-:S02]  /*4e10*/  HADD2.F32 R90, -RZ, R90.H1_H1 ;  /* 0x3000005aff5a7230 */ /* 0x000fc40000004100 */
[C---:B------:R-:W-:Y:S01]  /*4e20*/  FMUL.FTZ R96, R13.reuse, R96 ;  /* 0x000000600d607220 */ /* 0x040fe20000410000 */
[--C-:B------:R-:W-:Y:S02]  /*4e30*/  HADD2.F32 R94, -RZ, R89.reuse.H0_H0 ;  /* 0x20000059ff5e7230 */ /* 0x100fe40000004100 */
[-C--:B------:R-:W-:Y:S01]  /*4e40*/  FMUL.FTZ R95, R92, R93.reuse ;  /* 0x0000005d5c5f7220 */ /* 0x080fe20000410000 */
[----:B------:R-:W-:Y:S02]  /*4e50*/  HADD2.F32 R89, -RZ, R89.H1_H1 ;  /* 0x30000059ff597230 */ /* 0x000fe40000004100 */
[C---:B------:R-:W-:Y:S01]  /*4e60*/  FMUL.FTZ R93, R90.reuse, R93 ;  /* 0x0000005d5a5d7220 */ /* 0x040fe20000410000 */
[--C-:B------:R-:W-:Y:S02]  /*4e70*/  HADD2.F32 R102, -RZ, R99.reuse.H0_H0 ;  /* 0x20000063ff667230 */ /* 0x100fe40000004100 */
[-C--:B------:R-:W-:Y:S01]  /*4e80*/  FFMA.FTZ R13, R13, R94.reuse, -R98 ;  /* 0x0000005e0d0d7223 */ /* 0x080fe20000010862 */
[----:B------:R-:W-:Y:S01]  /*4e90*/  FFMA.FTZ R31, R31, R94, R96 ;  /* 0x0000005e1f1f7223 */ /* 0x000fe20000010060 */
[-C--:B------:R-:W-:Y:S01]  /*4ea0*/  FFMA.FTZ R90, R90, R89.reuse, -R95 ;  /* 0x000000595a5a7223 */ /* 0x080fe2000001085f */
[----:B------:R-:W-:Y:S01]  /*4eb0*/  FFMA.FTZ R92, R92, R89, R93 ;  /* 0x000000595c5c7223 */ /* 0x000fe2000001005d */
[----:B------:R-:W-:Y:S01]  /*4ec0*/  F2FP.F16.E4M3.UNPACK_B R94, R15 ;  /* 0x0000000fff5e723e */ /* 0x000fe200020006ff */
[----:B------:R-:W-:Y:S01]  /*4ed0*/  HADD2.F32 R99, -RZ, R99.H1_H1 ;  /* 0x30000063ff637230 */ /* 0x000fe20000004100 */
[----:B------:R-:W-:-:S02]  /*4ee0*/  F2FP.F16.E4M3.UNPACK_B R89, R37 ;  /* 0x00000025ff59723e */ /* 0x000fc400020006ff */
[-C--:B------:R-:W-:Y:S01]  /*4ef0*/  F2FP.F16.E4M3.UNPACK_B R93, R11.reuse ;  /* 0x0000000bff5d723e */ /* 0x080fe200020006ff */
[--C-:B------:R-:W-:Y:S01]  /*4f00*/  HADD2.F32 R100, -RZ, R94.reuse.H0_H0 ;  /* 0x2000005eff647230 */ /* 0x100fe20000004100 */
[----:B------:R-:W-:Y:S01]  /*4f10*/  F2FP.F16.E4M3.UNPACK_B R95, R11.H1 ;  /* 0x0000000bff5f723e */ /* 0x000fe200030006ff */
[----:B------:R-:W-:Y:S01]  /*4f20*/  HADD2.F32 R101, -RZ, R89.H0_H0 ;  /* 0x20000059ff657230 */ /* 0x000fe20000004100 */
[-C--:B------:R-:W-:Y:S01]  /*4f30*/  F2FP.F16.E4M3.UNPACK_B R11, R14.reuse ;  /* 0x0000000eff0b723e */ /* 0x080fe200020006ff */
[----:B------:R-:W-:Y:S01]  /*4f40*/  HADD2.F32 R96, -RZ, R93.H0_H0 ;  /* 0x2000005dff607230 */ /* 0x000fe20000004100 */
[----:B------:R-:W-:Y:S01]  /*4f50*/  F2FP.F16.E4M3.UNPACK_B R98, R15.H1 ;  /* 0x0000000fff62723e */ /* 0x000fe200030006ff */
[----:B------:R-:W-:Y:S02]  /*4f60*/  HADD2.F32 R94, -RZ, R94.H1_H1 ;  /* 0x3000005eff5e7230 */ /* 0x000fe40000004100 */
[----:B------:R-:W-:Y:S01]  /*4f70*/  FMUL.FTZ R103, R100, R101 ;  /* 0x0000006564677220 */ /* 0x000fe20000410000 */
[----:B------:R-:W-:Y:S01]  /*4f80*/  HADD2.F32 R37, -RZ, R11.H0_H0 ;  /* 0x2000000bff257230 */ /* 0x000fe20000004100 */
[----:B------:R-:W-:Y:S01]  /*4f90*/  F2FP.F16.E4M3.UNPACK_B R15, R14.H1 ;  /* 0x0000000eff0f723e */ /* 0x000fe200030006ff */
[----:B------:R-:W-:-:S02]  /*4fa0*/  HADD2.F32 R97, -RZ, R98.H0_H0 ;  /* 0x20000062ff617230 */ /* 0x000fc40000004100 */
[C---:B------:R-:W-:Y:S01]  /*4fb0*/  FMUL.FTZ R105, R96.reuse, R101 ;  /* 0x0000006560697220 */ /* 0x040fe20000410000 */
[----:B------:R-:W-:Y:S02]  /*4fc0*/  HADD2.F32 R98, -RZ, R98.H1_H1 ;  /* 0x30000062ff627230 */ /* 0x000fe40000004100 */
[-C--:B------:R-:W-:Y:S01]  /*4fd0*/  FFMA.FTZ R14, R96, R37.reuse, -R103 ;  /* 0x00000025600e7223 */ /* 0x080fe20000010867 */
[--C-:B------:R-:W-:Y:S02]  /*4fe0*/  HADD2.F32 R96, -RZ, R95.reuse.H0_H0 ;  /* 0x2000005fff607230 */ /* 0x100fe40000004100 */
[----:B------:R-:W-:Y:S01]  /*4ff0*/  FFMA.FTZ R37, R100, R37, R105 ;  /* 0x0000002564257223 */ /* 0x000fe20000010069 */
[----:B------:R-:W-:Y:S02]  /*5000*/  HADD2.F32 R95, -RZ, R95.H1_H1 ;  /* 0x3000005fff5f7230 */ /* 0x000fe40000004100 */
[----:B------:R-:W-:Y:S01]  /*5010*/  FMUL.FTZ R100, R98, R99 ;  /* 0x0000006362647220 */ /* 0x000fe20000410000 */
[----:B------:R-:W-:-:S02]  /*5020*/  HADD2.F32 R101, -RZ, R15.H0_H0 ;  /* 0x2000000fff657230 */ /* 0x000fc40000004100 */
[-C--:B------:R-:W-:Y:S01]  /*5030*/  FMUL.FTZ R103, R97, R102.reuse ;  /* 0x0000006661677220 */ /* 0x080fe20000410000 */
[----:B------:R-:W-:Y:S02]  /*5040*/  HADD2.F32 R15, -RZ, R15.H1_H1 ;  /* 0x3000000fff0f7230 */ /* 0x000fe40000004100 */
[----:B------:R-:W-:Y:S01]  /*5050*/  FMUL.FTZ R102, R96, R102 ;  /* 0x0000006660667220 */ /* 0x000fe20000410000 */
[----:B------:R-:W-:Y:S02]  /*5060*/  HADD2.F32 R89, -RZ, R89.H1_H1 ;  /* 0x30000059ff597230 */ /* 0x000fe40000004100 */
[C---:B------:R-:W-:Y:S01]  /*5070*/  FMUL.FTZ R99, R95.reuse, R99 ;  /* 0x000000635f637220 */ /* 0x040fe20000410000 */
[----:B------:R-:W-:Y:S02]  /*5080*/  HADD2.F32 R93, -RZ, R93.H1_H1 ;  /* 0x3000005dff5d7230 */ /* 0x000fe40000004100 */
[----:B------:R-:W-:Y:S01]  /*5090*/  FFMA.FTZ R95, R95, R15, -R100 ;  /* 0x0000000f5f5f7223 */ /* 0x000fe20000010864 */
[----:B------:R-:W-:-:S02]  /*50a0*/  HADD2.F32 R11, -RZ, R11.H1_H1 ;  /* 0x3000000bff0b7230 */ /* 0x000fc40000004100 */
[----:B------:R-:W-:Y:S01]  /*50b0*/  FFMA.FTZ R96, R96, R101, -R103 ;  /* 0x0000006560607223 */ /* 0x000fe20000010867 */
[----:B------:R-:W-:Y:S01]  /*50c0*/  FMUL.FTZ R100, R94, R89 ;  /* 0x000000595e647220 */ /* 0x000fe20000410000 */
[----:B------:R-:W-:Y:S01]  /*50d0*/  F2FP.SATFINITE.E4M3.F32.PACK_AB_MERGE_C R13, R90, R13, RZ ;  /* 0x0000000d5a0d723e */ /* 0x000fe200048070ff */
[----:B------:R-:W-:Y:S01]  /*50e0*/  FFMA.FTZ R97, R97, R101, R102 ;  /* 0x0000006561617223 */ /* 0x000fe20000010066 */
[C---:B------:R-:W-:Y:S01]  /*50f0*/  FMUL.FTZ R89, R93.reuse, R89 ;  /* 0x000000595d597220 */ /* 0x040fe20000410000 */
[----:B------:R-:W-:Y:S01]  /*5100*/  FFMA.FTZ R98, R98, R15, R99 ;  /* 0x0000000f62627223 */ /* 0x000fe20000010063 */
[----:B------:R-:W-:Y:S01]  /*5110*/  F2FP.SATFINITE.E4M3.F32.PACK_AB_MERGE_C R31, R92, R31, RZ ;  /* 0x0000001f5c1f723e */ /* 0x000fe200048070ff */
[-C--:B------:R-:W-:Y:S01]  /*5120*/  FFMA.FTZ R93, R93, R11.reuse, -R100 ;  /* 0x0000000b5d5d7223 */ /* 0x080fe20000010864 */
[----:B------:R-:W-:Y:S01]  /*5130*/  F2FP.SATFINITE.E4M3.F32.PACK_AB_MERGE_C R13, R39, R28, R13 ;  /* 0x0000001c270d723e */ /* 0x000fe2000480700d */
[----:B------:R-:W-:Y:S01]  /*5140*/  FFMA.FTZ R94, R94, R11, R89 ;  /* 0x0000000b5e5e7223 */ /* 0x000fe20000010059 */
[----:B------:R-:W-:-:S02]  /*5150*/  F2FP.SATFINITE.E4M3.F32.PACK_AB_MERGE_C R29, R36, R29, R30 ;  /* 0x0000001d241d723e */ /* 0x000fc4000480701e */
[----:B------:R-:W-:Y:S02]  /*5160*/  F2FP.SATFINITE.E4M3.F32.PACK_AB_MERGE_C R95, R95, R96, RZ ;  /* 0x000000605f5f723e */ /* 0x000fe400048070ff */
[----:B------:R-:W-:Y:S01]  /*5170*/  F2FP.SATFINITE.E4M3.F32.PACK_AB_MERGE_C R31, R9, R38, R31 ;  /* 0x00000026091f723e */ /* 0x000fe2000480701f */
[----:B------:R-:W-:Y:S01]  /*5180*/  IMAD.MOV.U32 R9, RZ, RZ, R13 ;  /* 0x000000ffff097224 */ /* 0x000fe200078e000d */
[----:B------:R-:W-:Y:S02]  /*5190*/  F2FP.SATFINITE.E4M3.F32.PACK_AB_MERGE_C R97, R98, R97, RZ ;  /* 0x000000616261723e */ /* 0x000fe400048070ff */
[----:B------:R-:W-:Y:S01]  /*51a0*/  F2FP.SATFINITE.E4M3.F32.PACK_AB_MERGE_C R11, R93, R14, R95 ;  /* 0x0000000e5d0b723e */ /* 0x000fe2000480705f */
[----:B------:R-:W-:Y:S01]  /*51b0*/  IMAD.MOV.U32 R13, RZ, RZ, R31 ;  /* 0x000000ffff0d7224 */ /* 0x000fe200078e001f */
[----:B------:R-:W-:Y:S01]  /*51c0*/  F2FP.SATFINITE.E4M3.F32.PACK_AB_MERGE_C R15, R94, R37, R97 ;  /* 0x000000255e0f723e */ /* 0x000fe20004807061 */
[----:B------:R-:W-:-:S07]  /*51d0*/  IMAD.MOV.U32 R14, RZ, RZ, R29 ;  /* 0x000000ffff0e7224 */ /* 0x000fce00078e001d */
.L_x_10901:
[----:B------:R-:W-:Y:S05]  /*51e0*/  BSYNC B2 ;  /* 0x0000000000027941 */ /* 0x000fea0003800000 */
.L_x_10900:
[----:B0-----:R4:W-:Y:S04]  /*51f0*/  ST.E.128 desc[UR42][R70.64], R8 ;  /* 0x0000000846007985 */ /* 0x0019e8000c101d2a */
[----:B--2---:R4:W-:Y:S02]  /*5200*/  @!P5 ST.E.128 desc[UR42][R72.64], R12 ;  /* 0x0000000c4800d985 */ /* 0x0049e4000c101d2a */
.L_x_10899:
[----:B------:R-:W-:Y:S05]  /*5210*/  BSYNC B1 ;  /* 0x0000000000017941 */ /* 0x000fea0003800000 */
.L_x_10898:
[----:B------:R-:W-:-:S13]  /*5220*/  ISETP.NE.AND P5, PT, R52, RZ, PT ;  /* 0x000000ff3400720c */ /* 0x000fda0003fa5270 */
[----:B------:R-:W-:Y:S05]  /*5230*/  @!P5 BRA `(.L_x_10881) ;  /* 0x0000001000c8d947 */ /* 0x000fea0003800000 */
[----:B0---4-:R-:W4:Y:S04]  /*5240*/  LDL R12, [R1+0x10] ;  /* 0x00001000010c7983 */ /* 0x011f280000100800 */
[----:B------:R-:W5:Y:S04]  /*5250*/  LDL R11, [R1+0x64] ;  /* 0x00006400010b7983 */ /* 0x000f680000100800 */
[----:B------:R-:W5:Y:S01]  /*5260*/  LDL R10, [R1+0x20] ;  /* 0x00002000010a7983 */ /* 0x000f620000100800 */
[----:B------:R-:W-:Y:S01]  /*5270*/  SEL R91, R54, R91, !P2 ;  /* 0x0000005b365b7207 */ /* 0x000fe20005000000 */
[----:B------:R-:W-:Y:S01]  /*5280*/  BSSY B1, `(.L_x_10902) ;  /* 0x00000ea000017945 */ /* 0x000fe20003800000 */
[----:B------:R-:W-:-:S02]  /*5290*/  ISETP.GE.AND P6, PT, R67, R80, PT ;  /* 0x000000504300720c */ /* 0x000fc40003fc6270 */
[----:B------:R-:W-:Y:S02]  /*52a0*/  SHF.R.S32.HI R8, RZ, 0x1f, R91 ;  /* 0x0000001fff087819 */ /* 0x000fe4000001145b */
[C---:B---3--:R-:W-:Y:S02]  /*52b0*/  IADD3 R28, P5, R3.reuse, R84, RZ ;  /* 0x00000054031c7210 */ /* 0x048fe40007fbe0ff */
[----:B------:R-:W-:Y:S02]  /*52c0*/  LEA.HI R8, R8, R91, RZ, 0x5 ;  /* 0x0000005b08087211 */ /* 0x000fe400078f28ff */
[----:B--2---:R-:W-:Y:S02]  /*52d0*/  LEA.HI.X.SX32 R29, R3, R82, 0x1, P5 ;  /* 0x00000052031d7211 */ /* 0x004fe400028f0eff */
[----:B------:R-:W-:-:S04]  /*52e0*/  SHF.R.S32.HI R9, RZ, 0x5, R8 ;  /* 0x00000005ff097819 */ /* 0x000fc80000011408 */
[----:B------:R-:W-:-:S04]  /*52f0*/  LEA.HI.SX32 R9, R64, R9, 0x1c ;  /* 0x0000000940097211 */ /* 0x000fc800078fe2ff */
[C---:B------:R-:W-:Y:S01]  /*5300*/  LEA.HI R8, R9.reuse, R9, RZ, 0x1 ;  /* 0x0000000909087211 */ /* 0x040fe200078f08ff */
[----:B------:R-:W-:-:S04]  /*5310*/  IMAD.SHL.U32 R31, R9, 0x10, RZ ;  /* 0x00000010091f7824 */ /* 0x000fc800078e00ff */
[----:B------:R-:W-:-:S05]  /*5320*/  IMAD.SHL.U32 R9, R8, 0x800, RZ ;  /* 0x0000080008097824 */ /* 0x000fca00078e00ff */
[----:B------:R-:W-:Y:S02]  /*5330*/  LOP3.LUT R9, R9, 0xfffff000, RZ, 0xc0, !PT ;  /* 0xfffff00009097812 */ /* 0x000fe400078ec0ff */
        /* <DEDUP_REMOVED lines=15> */
[----:B------:R-:W-:Y:S02]  /*5430*/  SHF.R.U32.HI R71, RZ, 0x18, R33 ;  /* 0x00000018ff477819 */ /* 0x000fe40000011621 */
[----:B------:R-:W-:-:S02]  /*5440*/  LOP3.LUT R34, R33, 0xff, RZ, 0xc0, !PT ;  /* 0x000000ff21227812 */ /* 0x000fc400078ec0ff */
[--C-:B------:R-:W-:Y:S02]  /*5450*/  SHF.R.U32.HI R37, RZ, 0x8, R33.reuse ;  /* 0x00000008ff257819 */ /* 0x100fe40000011621 */
[----:B------:R-:W-:Y:S01]  /*5460*/  SHF.R.U32.HI R5, RZ, 0x10, R33 ;  /* 0x00000010ff057819 */ /* 0x000fe20000011621 */
[----:B------:R-:W-:Y:S01]  /*5470*/  IMAD.SHL.U32 R33, R80, 0x100, RZ ;  /* 0x0000010050217824 */ /* 0x000fe200078e00ff */
[--C-:B------:R-:W-:Y:S01]  /*5480*/  SHF.R.U32.HI R38, RZ, 0x8, R7.reuse ;  /* 0x00000008ff267819 */ /* 0x100fe20000011607 */
[----:B------:R-:W-:Y:S01]  /*5490*/  IMAD.SHL.U32 R37, R37, 0x100, RZ ;  /* 0x0000010025257824 */ /* 0x000fe200078e00ff */
[----:B------:R-:W-:Y:S01]  /*54a0*/  PRMT R4, R89, 0x654, R4 ;  /* 0x0000065459047816 */ /* 0x000fe20000000004 */
[----:B------:R-:W-:Y:S01]  /*54b0*/  IMAD.U32 R5, R5, 0x10000, RZ ;  /* 0x0001000005057824 */ /* 0x000fe200078e00ff */
[----:B------:R-:W-:Y:S02]  /*54c0*/  SHF.R.U32.HI R73, RZ, 0x18, R7 ;  /* 0x00000018ff497819 */ /* 0x000fe40000011607 */
[----:B------:R-:W-:-:S02]  /*54d0*/  LOP3.LUT R6, R7, 0xff, RZ, 0xc0, !PT ;  /* 0x000000ff07067812 */ /* 0x000fc400078ec0ff */
[----:B------:R-:W-:Y:S02]  /*54e0*/  SHF.R.U32.HI R72, RZ, 0x10, R7 ;  /* 0x00000010ff487819 */ /* 0x000fe40000011607 */
[--C-:B------:R-:W-:Y:S02]  /*54f0*/  SHF.R.U32.HI R39, RZ, 0x8, R35.reuse ;  /* 0x00000008ff277819 */ /* 0x100fe40000011623 */
[----:B------:R-:W-:Y:S02]  /*5500*/  LOP3.LUT R36, R35, 0xff0000ff, RZ, 0xc0, !PT ;  /* 0xff0000ff23247812 */ /* 0x000fe400078ec0ff */
[----:B------:R-:W-:Y:S01]  /*5510*/  SHF.R.U32.HI R7, RZ, 0x10, R35 ;  /* 0x00000010ff077819 */ /* 0x000fe20000011623 */
[----:B------:R-:W-:Y:S01]  /*5520*/  IMAD.SHL.U32 R35, R38, 0x100, RZ ;  /* 0x0000010026237824 */ /* 0x000fe200078e00ff */
[----:B------:R-:W-:Y:S01]  /*5530*/  LOP3.LUT R4, R4, 0xff00, R33, 0xf8, !PT ;  /* 0x0000ff0004047812 */ /* 0x000fe200078ef821 */
[----:B------:R-:W-:Y:S01]  /*5540*/  IMAD.U32 R33, R70, 0x10000, RZ ;  /* 0x0001000046217824 */ /* 0x000fe200078e00ff */
[----:B------:R-:W-:Y:S01]  /*5550*/  PRMT R6, R73, 0x654, R6 ;  /* 0x0000065449067816 */ /* 0x000fe20000000006 */
[----:B------:R-:W-:Y:S01]  /*5560*/  IMAD.SHL.U32 R39, R39, 0x100, RZ ;  /* 0x0000010027277824 */ /* 0x000fe200078e00ff */
[----:B------:R-:W-:Y:S01]  /*5570*/  PRMT R34, R71, 0x654, R34 ;  /* 0x0000065447227816 */ /* 0x000fe20000000022 */
[----:B------:R-:W-:Y:S01]  /*5580*/  IMAD.U32 R71, R7, 0x10000, RZ ;  /* 0x0001000007477824 */ /* 0x000fe200078e00ff */
[----:B------:R-:W-:-:S02]  /*5590*/  LOP3.LUT R35, R6, 0xff00, R35, 0xf8, !PT ;  /* 0x0000ff0006237812 */ /* 0x000fc400078ef823 */
[----:B0-----:R-:W-:Y:S02]  /*55a0*/  MOV R30, R8 ;  /* 0x00000008001e7202 */ /* 0x001fe40000000f00 */
[----:B------:R-:W-:Y:S01]  /*55b0*/  LOP3.LUT R6, R4, 0xff0000, R33, 0xf8, !PT ;  /* 0x00ff000004067812 */ /* 0x000fe200078ef821 */
[----:B------:R-:W-:Y:S01]  /*55c0*/  IMAD.U32 R4, R72, 0x10000, RZ ;  /* 0x0001000048047824 */ /* 0x000fe200078e00ff */
[----:B------:R-:W-:Y:S02]  /*55d0*/  LOP3.LUT R38, R34, 0xff00, R37, 0xf8, !PT ;  /* 0x0000ff0022267812 */ /* 0x000fe400078ef825 */
[----:B------:R-:W-:Y:S02]  /*55e0*/  LOP3.LUT R70, R36, 0xff00, R39, 0xf8, !PT ;  /* 0x0000ff0024467812 */ /* 0x000fe400078ef827 */
[----:B------:R-:W-:Y:S02]  /*55f0*/  F2FP.F16.E4M3.UNPACK_B R36, R86.H1 ;  /* 0x00000056ff24723e */ /* 0x000fe400030006ff */
[----:B------:R-:W-:-:S02]  /*5600*/  F2FP.F16.E4M3.UNPACK_B R34, R32.H1 ;  /* 0x00000020ff22723e */ /* 0x000fc400030006ff */
[----:B------:R-:W-:Y:S01]  /*5610*/  F2FP.F16.E4M3.UNPACK_B R33, R30.H1 ;  /* 0x0000001eff21723e */ /* 0x000fe200030006ff */
[----:B------:R-:W-:Y:S01]  /*5620*/  HADD2.F32 R39, -RZ, R36.H0_H0 ;  /* 0x20000024ff277230 */ /* 0x000fe20000004100 */
[----:B------:R-:W-:Y:S01]  /*5630*/  LOP3.LUT R4, R35, 0xff0000, R4, 0xf8, !PT ;  /* 0x00ff000023047812 */ /* 0x000fe200078ef804 */
[----:B------:R-:W-:Y:S01]  /*5640*/  HADD2.F32 R12, -RZ, R34.H0_H0 ;  /* 0x20000022ff0c7230 */ /* 0x000fe20000004100 */
[----:B------:R-:W-:Y:S01]  /*5650*/  F2FP.F16.E4M3.UNPACK_B R35, R83.H1 ;  /* 0x00000053ff23723e */ /* 0x000fe200030006ff */
[----:B------:R-:W-:Y:S01]  /*5660*/  HADD2.F32 R8, -RZ, R33.H0_H0 ;  /* 0x20000021ff087230 */ /* 0x000fe20000004100 */
[----:B------:R-:W-:Y:S01]  /*5670*/  LOP3.LUT R7, R38, 0xff0000, R5, 0xf8, !PT ;  /* 0x00ff000026077812 */ /* 0x000fe200078ef805 */
[----:B------:R-:W-:Y:S02]  /*5680*/  HADD2.F32 R36, -RZ, R36.H1_H1 ;  /* 0x30000024ff247230 */ /* 0x000fe40000004100 */
[----:B------:R-:W-:Y:S01]  /*5690*/  FMUL.FTZ R73, R12, R39 ;  /* 0x000000270c497220 */ /* 0x000fe20000410000 */
[----:B------:R-:W-:-:S02]  /*56a0*/  HADD2.F32 R37, -RZ, R35.H0_H0 ;  /* 0x20000023ff257230 */ /* 0x000fc40000004100 */
[----:B------:R-:W-:Y:S01]  /*56b0*/  FMUL.FTZ R39, R8, R39 ;  /* 0x0000002708277220 */ /* 0x000fe20000410000 */
[----:B------:R-:W-:Y:S01]  /*56c0*/  HADD2.F32 R38, -RZ, R35.H1_H1 ;  /* 0x30000023ff267230 */ /* 0x000fe20000004100 */
[----:B------:R-:W-:Y:S01]  /*56d0*/  F2FP.F16.E4M3.UNPACK_B R86, R86 ;  /* 0x00000056ff56723e */ /* 0x000fe200020006ff */
[----:B------:R-:W-:Y:S01]  /*56e0*/  HADD2.F32 R33, -RZ, R33.H1_H1 ;  /* 0x30000021ff217230 */ /* 0x000fe20000004100 */
[----:B------:R-:W-:Y:S01]  /*56f0*/  F2FP.F16.E4M3.UNPACK_B R32, R32 ;  /* 0x00000020ff20723e */ /* 0x000fe200020006ff */
[----:B------:R-:W-:Y:S01]  /*5700*/  HADD2.F32 R35, -RZ, R34.H1_H1 ;  /* 0x30000022ff237230 */ /* 0x000fe20000004100 */
[----:B------:R-:W-:Y:S01]  /*5710*/  F2FP.F16.E4M3.UNPACK_B R34, R30 ;  /* 0x0000001eff22723e */ /* 0x000fe200020006ff */
[----:B------:R-:W-:Y:S01]  /*5720*/  FFMA.FTZ R12, R12, R37, R39 ;  /* 0x000000250c0c7223 */ /* 0x000fe20000010027 */
[----:B------:R-:W-:Y:S01]  /*5730*/  LOP3.LUT R5, R70, 0xff0000, R71, 0xf8, !PT ;  /* 0x00ff000046057812 */ /* 0x000fe200078ef847 */
[-C--:B------:R-:W-:Y:S01]  /*5740*/  FMUL.FTZ R72, R33, R36.reuse ;  /* 0x0000002421487220 */ /* 0x080fe20000410000 */
[----:B------:R-:W-:Y:S01]  /*5750*/  FMUL.FTZ R70, R35, R36 ;  /* 0x0000002423467220 */ /* 0x000fe20000410000 */
[----:B------:R-:W-:Y:S01]  /*5760*/  F2FP.F16.E4M3.UNPACK_B R83, R83 ;  /* 0x00000053ff53723e */ /* 0x000fe200020006ff */
[----:B------:R-:W-:-:S02]  /*5770*/  HADD2.F32 R39, -RZ, R86.H0_H0 ;  /* 0x20000056ff277230 */ /* 0x000fc40000004100 */
[----:B------:R-:W-:Y:S01]  /*5780*/  FFMA.FTZ R8, R8, R37, -R73 ;  /* 0x0000002508087223 */ /* 0x000fe20000010849 */
        /* <DEDUP_REMOVED lines=36> */
[----:B------:R-:W-:Y:S01]  /*59d0*/  FMUL.FTZ R80, R38, R80 ;  /* 0x0000005026507220 */ /* 0x000fe20000410000 */
[----:B------:R-:W-:Y:S01]  /*59e0*/  FFMA.FTZ R70, R70, R73, R89 ;  /* 0x0000004946467223 */ /* 0x000fe20000010059 */
[----:B------:R-:W-:Y:S01]  /*59f0*/  FFMA.FTZ R91, R38, R72, -R83 ;  /* 0x00000048265b7223 */ /* 0x000fe20000010853 */
[--C-:B------:R-:W-:Y:S01]  /*5a00*/  HADD2.F32 R73, -RZ, R85.reuse.H0_H0 ;  /* 0x20000055ff497230 */ /* 0x100fe20000004100 */
[----:B------:R-:W-:Y:S01]  /*5a10*/  F2FP.F16.E4M3.UNPACK_B R81, R81 ;  /* 0x00000051ff51723e */ /* 0x000fe200020006ff */
[----:B------:R-:W-:Y:S01]  /*5a20*/  HADD2.F32 R38, -RZ, R36.H0_H0 ;  /* 0x20000024ff267230 */ /* 0x000fe20000004100 */
[----:B------:R-:W-:Y:S01]  /*5a30*/  F2FP.SATFINITE.E4M3.F32.PACK_AB_MERGE_C R12, R35, R12, RZ ;  /* 0x0000000c230c723e */ /* 0x000fe200048070ff */
[----:B------:R-:W-:-:S02]  /*5a40*/  HADD2.F32 R85, -RZ, R85.H1_H1 ;  /* 0x30000055ff557230 */ /* 0x000fc40000004100 */
[----:B------:R-:W-:Y:S01]  /*5a50*/  FFMA.FTZ R93, R71, R72, R80 ;  /* 0x00000048475d7223 */ /* 0x000fe20000010050 */
[----:B------:R-:W-:Y:S02]  /*5a60*/  HADD2.F32 R14, -RZ, R10.H0_H0 ;  /* 0x2000000aff0e7230 */ /* 0x000fe40000004100 */
[----:B------:R-:W-:Y:S01]  /*5a70*/  FMUL.FTZ R83, R38, R73 ;  /* 0x0000004926537220 */ /* 0x000fe20000410000 */
[----:B------:R-:W-:Y:S01]  /*5a80*/  HADD2.F32 R36, -RZ, R36.H1_H1 ;  /* 0x30000024ff247230 */ /* 0x000fe20000004100 */
[----:B------:R-:W-:Y:S01]  /*5a90*/  F2FP.SATFINITE.E4M3.F32.PACK_AB_MERGE_C R8, R33, R8, RZ ;  /* 0x000000082108723e */ /* 0x000fe200048070ff */
[----:B------:R-:W-:Y:S01]  /*5aa0*/  HADD2.F32 R10, -RZ, R10.H1_H1 ;  /* 0x3000000aff0a7230 */ /* 0x000fe20000004100 */
[----:B------:R-:W-:Y:S01]  /*5ab0*/  F2FP.SATFINITE.E4M3.F32.PACK_AB_MERGE_C R91, R91, R34, RZ ;  /* 0x000000225b5b723e */ /* 0x000fe200048070ff */
[--C-:B------:R-:W-:Y:S02]  /*5ac0*/  HADD2.F32 R71, -RZ, R81.reuse.H0_H0 ;  /* 0x20000051ff477230 */ /* 0x100fe40000004100 */
[----:B------:R-:W-:Y:S01]  /*5ad0*/  FMUL.FTZ R89, R36, R85 ;  /* 0x0000005524597220 */ /* 0x000fe20000410000 */
[----:B------:R-:W-:Y:S01]  /*5ae0*/  HADD2.F32 R81, -RZ, R81.H1_H1 ;  /* 0x30000051ff517230 */ /* 0x000fe20000004100 */
[----:B------:R-:W-:Y:S01]  /*5af0*/  F2FP.SATFINITE.E4M3.F32.PACK_AB_MERGE_C R12, R39, R32, R12 ;  /* 0x00000020270c723e */ /* 0x000fe2000480700c */
[----:B------:R-:W-:Y:S01]  /*5b00*/  FMUL.FTZ R73, R14, R73 ;  /* 0x000000490e497220 */ /* 0x000fe20000410000 */
[----:B------:R-:W-:Y:S01]  /*5b10*/  FMUL.FTZ R85, R10, R85 ;  /* 0x000000550a557220 */ /* 0x000fe20000410000 */
[----:B------:R-:W-:Y:S01]  /*5b20*/  F2FP.F16.E4M3.UNPACK_B R33, R13 ;  /* 0x0000000dff21723e */ /* 0x000fe200020006ff */
[----:B------:R-:W-:Y:S01]  /*5b30*/  FFMA.FTZ R83, R14, R71, -R83 ;  /* 0x000000470e537223 */ /* 0x000fe20000010853 */
[----:B------:R-:W-:Y:S01]  /*5b40*/  F2FP.F16.E4M3.UNPACK_B R34, R7 ;  /* 0x00000007ff22723e */ /* 0x000fe200020006ff */
[----:B------:R-:W-:Y:S01]  /*5b50*/  FFMA.FTZ R14, R38, R71, R73 ;  /* 0x00000047260e7223 */ /* 0x000fe20000010049 */
[----:B------:R-:W-:Y:S01]  /*5b60*/  F2FP.F16.E4M3.UNPACK_B R32, R9 ;  /* 0x00000009ff20723e */ /* 0x000fe200020006ff */
        /* <DEDUP_REMOVED lines=10> */
[--C-:B------:R-:W-:Y:S02]  /*5c10*/  HADD2.F32 R38, -RZ, R37.reuse.H0_H0 ;  /* 0x20000025ff267230 */ /* 0x100fe40000004100 */
        /* <DEDUP_REMOVED lines=9> */
[----:B------:R-:W-:Y:S01]  /*5cb0*/  F2FP.F16.E4M3.UNPACK_B R35, R13.H1 ;  /* 0x0000000dff23723e */ /* 0x000fe200030006ff */
[----:B------:R-:W-:Y:S01]  /*5cc0*/  HADD2.F32 R13, -RZ, R33.H0_H0 ;  /* 0x20000021ff0d7230 */ /* 0x000fe20000004100 */
[----:B------:R-:W-:Y:S01]  /*5cd0*/  F2FP.F16.E4M3.UNPACK_B R38, R7.H1 ;  /* 0x00000007ff26723e */ /* 0x000fe200030006ff */
[-C--:B------:R-:W-:Y:S01]  /*5ce0*/  FFMA.FTZ R9, R34, R37.reuse, -R71 ;  /* 0x0000002522097223 */ /* 0x080fe20000010847 */
[----:B------:R-:W-:Y:S01]  /*5cf0*/  FFMA.FTZ R7, R36, R37, R39 ;  /* 0x0000002524077223 */ /* 0x000fe20000010027 */
[----:B------:R-:W-:Y:S01]  /*5d00*/  F2FP.F16.E4M3.UNPACK_B R6, R6.H1 ;  /* 0x00000006ff06723e */ /* 0x000fe200030006ff */
[--C-:B------:R-:W-:Y:S01]  /*5d10*/  HADD2.F32 R34, -RZ, R35.reuse.H0_H0 ;  /* 0x20000023ff227230 */ /* 0x100fe20000004100 */
[-C--:B------:R-:W-:Y:S01]  /*5d20*/  F2FP.F16.E4M3.UNPACK_B R80, R5.reuse.H1 ;  /* 0x00000005ff50723e */ /* 0x080fe200030006ff */
[----:B------:R-:W-:Y:S01]  /*5d30*/  HADD2.F32 R37, -RZ, R38.H0_H0 ;  /* 0x20000026ff257230 */ /* 0x000fe20000004100 */
[----:B------:R-:W-:Y:S01]  /*5d40*/  F2FP.F16.E4M3.UNPACK_B R73, R5 ;  /* 0x00000005ff49723e */ /* 0x000fe200020006ff */
[----:B------:R-:W-:-:S02]  /*5d50*/  HADD2.F32 R36, -RZ, R35.H1_H1 ;  /* 0x30000023ff247230 */ /* 0x000fc40000004100 */
[----:B------:R-:W-:Y:S01]  /*5d60*/  FFMA.FTZ R10, R10, R81, -R89 ;  /* 0x000000510a0a7223 */ /* 0x000fe20000010859 */
        /* <DEDUP_REMOVED lines=9> */
[-C--:B------:R-:W-:Y:S01]  /*5e00*/  FFMA.FTZ R6, R13, R35.reuse, -R70 ;  /* 0x000000230d067223 */ /* 0x080fe20000010846 */
[----:B------:R-:W-:Y:S01]  /*5e10*/  FFMA.FTZ R13, R34, R35, R37 ;  /* 0x00000023220d7223 */ /* 0x000fe20000010025 */
[-C--:B------:R-:W-:Y:S01]  /*5e20*/  FFMA.FTZ R33, R33, R38.reuse, -R72 ;  /* 0x0000002621217223 */ /* 0x080fe20000010848 */
[----:B------:R-:W-:Y:S01]  /*5e30*/  FFMA.FTZ R34, R36, R38, R39 ;  /* 0x0000002624227223 */ /* 0x000fe20000010027 */
[----:B------:R-:W-:Y:S01]  /*5e40*/  F2FP.F16.E4M3.UNPACK_B R35, R11 ;  /* 0x0000000bff23723e */ /* 0x000fe200020006ff */
[--C-:B------:R-:W-:Y:S01]  /*5e50*/  HADD2.F32 R81, -RZ, R80.reuse.H0_H0 ;  /* 0x20000050ff517230 */ /* 0x100fe20000004100 */
[----:B------:R-:W-:Y:S01]  /*5e60*/  F2FP.F16.E4M3.UNPACK_B R38, R15.H1 ;  /* 0x0000000fff26723e */ /* 0x000fe200030006ff */
[----:B------:R-:W-:Y:S01]  /*5e70*/  HADD2.F32 R86, -RZ, R73.H0_H0 ;  /* 0x20000049ff567230 */ /* 0x000fe20000004100 */
[----:B------:R-:W-:Y:S01]  /*5e80*/  F2FP.F16.E4M3.UNPACK_B R11, R11.H1 ;  /* 0x0000000bff0b723e */ /* 0x000fe200030006ff */
[----:B------:R-:W-:Y:S01]  /*5e90*/  HADD2.F32 R80, -RZ, R80.H1_H1 ;  /* 0x30000050ff507230 */ /* 0x000fe20000004100 */
[----:B------:R-:W-:Y:S01]  /*5ea0*/  F2FP.F16.E4M3.UNPACK_B R37, R15 ;  /* 0x0000000fff25723e */ /* 0x000fe200020006ff */
[----:B------:R-:W-:Y:S01]  /*5eb0*/  HADD2.F32 R15, -RZ, R35.H0_H0 ;  /* 0x20000023ff0f7230 */ /* 0x000fe20000004100 */
[----:B------:R-:W-:Y:S01]  /*5ec0*/  F2FP.F16.E4M3.UNPACK_B R70, R4.H1 ;  /* 0x00000004ff46723e */ /* 0x000fe200030006ff */
[----:B------:R-:W-:Y:S01]  /*5ed0*/  HADD2.F32 R4, -RZ, R38.H0_H0 ;  /* 0x20000026ff047230 */ /* 0x000fe20000004100 */
[----:B------:R-:W-:Y:S01]  /*5ee0*/  F2FP.SATFINITE.E4M3.F32.PACK_AB_MERGE_C R10, R10, R83, R91 ;  /* 0x000000530a0a723e */ /* 0x000fe2000480705b */
[----:B------:R-:W-:Y:S01]  /*5ef0*/  HADD2.F32 R36, -RZ, R11.H0_H0 ;  /* 0x2000000bff247230 */ /* 0x000fe20000004100 */
[----:B------:R-:W-:Y:S01]  /*5f00*/  F2FP.SATFINITE.E4M3.F32.PACK_AB_MERGE_C R6, R33, R6, RZ ;  /* 0x000000062106723e */ /* 0x000fe200048070ff */
[----:B------:R-:W-:-:S02]  /*5f10*/  HADD2.F32 R39, -RZ, R37.H0_H0 ;  /* 0x20000025ff277230 */ /* 0x000fc40000004100 */
[-C--:B------:R-:W-:Y:S01]  /*5f20*/  FMUL.FTZ R83, R4, R81.reuse ;  /* 0x0000005104537220 */ /* 0x080fe20000410000 */
[----:B------:R-:W-:Y:S02]  /*5f30*/  HADD2.F32 R71, -RZ, R70.H0_H0 ;  /* 0x20000046ff477230 */ /* 0x000fe40000004100 */
[C---:B------:R-:W-:Y:S01]  /*5f40*/  FMUL.FTZ R81, R36.reuse, R81 ;  /* 0x0000005124517220 */ /* 0x040fe20000410000 */
[----:B------:R-:W-:Y:S02]  /*5f50*/  HADD2.F32 R38, -RZ, R38.H1_H1 ;  /* 0x30000026ff267230 */ /* 0x000fe40000004100 */
[----:B------:R-:W-:Y:S01]  /*5f60*/  FMUL.FTZ R90, R39, R86 ;  /* 0x00000056275a7220 */ /* 0x000fe20000410000 */
[----:B------:R-:W-:Y:S02]  /*5f70*/  HADD2.F32 R11, -RZ, R11.H1_H1 ;  /* 0x3000000bff0b7230 */ /* 0x000fe40000004100 */
[----:B------:R-:W-:Y:S01]  /*5f80*/  FFMA.FTZ R83, R36, R71, -R83 ;  /* 0x0000004724537223 */ /* 0x000fe20000010853 */
[----:B------:R-:W-:-:S02]  /*5f90*/  HADD2.F32 R72, -RZ, R5.H0_H0 ;  /* 0x20000005ff487230 */ /* 0x000fc40000004100 */
[C---:B------:R-:W-:Y:S01]  /*5fa0*/  FMUL.FTZ R86, R15.reuse, R86 ;  /* 0x000000560f567220 */ /* 0x040fe20000410000 */
[----:B------:R-:W-:Y:S01]  /*5fb0*/  FFMA.FTZ R81, R4, R71, R81 ;  /* 0x0000004704517223 */ /* 0x000fe20000010051 */
[----:B------:R-:W-:Y:S02]  /*5fc0*/  HADD2.F32 R37, -RZ, R37.H1_H1 ;  /* 0x30000025ff257230 */ /* 0x000fe40000004100 */
[----:B------:R-:W-:Y:S01]  /*5fd0*/  FMUL.FTZ R92, R38, R80 ;  /* 0x00000050265c7220 */ /* 0x000fe20000410000 */
[----:B------:R-:W-:Y:S02]  /*5fe0*/  HADD2.F32 R36, -RZ, R73.H1_H1 ;  /* 0x30000049ff247230 */ /* 0x000fe40000004100 */
[-C--:B------:R-:W-:Y:S01]  /*5ff0*/  FFMA.FTZ R90, R15, R72.reuse, -R90 ;  /* 0x000000480f5a7223 */ /* 0x080fe2000001085a */
[----:B------:R-:W-:Y:S02]  /*6000*/  HADD2.F32 R35, -RZ, R35.H1_H1 ;  /* 0x30000023ff237230 */ /* 0x000fe40000004100 */
[----:B------:R-:W-:Y:S01]  /*6010*/  FFMA.FTZ R86, R39, R72, R86 ;  /* 0x0000004827567223 */ /* 0x000fe20000010056 */
[----:B------:R-:W-:-:S02]  /*6020*/  HADD2.F32 R4, -RZ, R5.H1_H1 ;  /* 0x30000005ff047230 */ /* 0x000fc40000004100 */
[----:B------:R-:W-:Y:S01]  /*6030*/  FMUL.FTZ R5, R11, R80 ;  /* 0x000000500b057220 */ /* 0x000fe20000410000 */
[----:B------:R-:W-:Y:S02]  /*6040*/  HADD2.F32 R70, -RZ, R70.H1_H1 ;  /* 0x30000046ff467230 */ /* 0x000fe40000004100 */
[-C--:B------:R-:W-:Y:S01]  /*6050*/  FMUL.FTZ R72, R37, R36.reuse ;  /* 0x0000002425487220 */ /* 0x080fe20000410000 */
[----:B------:R-:W-:Y:S01]  /*6060*/  FMUL.FTZ R36, R35, R36 ;  /* 0x0000002423247220 */ /* 0x000fe20000410000 */
[----:B------:R-:W-:Y:S01]  /*6070*/  F2FP.SATFINITE.E4M3.F32.PACK_AB_MERGE_C R13, R34, R13, RZ ;  /* 0x0000000d220d723e */ /* 0x000fe200048070ff */
[-C--:B------:R-:W-:Y:S01]  /*6080*/  FFMA.FTZ R92, R11, R70.reuse, -R92 ;  /* 0x000000460b5c7223 */ /* 0x080fe2000001085c */
[----:B------:R-:W-:Y:S01]  /*6090*/  FFMA.FTZ R38, R38, R70, R5 ;  /* 0x0000004626267223 */ /* 0x000fe20000010005 */
[-C--:B------:R-:W-:Y:S01]  /*60a0*/  FFMA.FTZ R35, R35, R4.reuse, -R72 ;  /* 0x0000000423237223 */ /* 0x080fe20000010848 */
[----:B------:R-:W-:Y:S01]  /*60b0*/  FFMA.FTZ R37, R37, R4, R36 ;  /* 0x0000000425257223 */ /* 0x000fe20000010024 */
[----:B------:R-:W-:-:S02]  /*60c0*/  F2FP.SATFINITE.E4M3.F32.PACK_AB_MERGE_C R9, R9, R30, R6 ;  /* 0x0000001e0909723e */ /* 0x000fc40004807006 */
[----:B------:R-:W-:Y:S02]  /*60d0*/  F2FP.SATFINITE.E4M3.F32.PACK_AB_MERGE_C R83, R92, R83, RZ ;  /* 0x000000535c53723e */ /* 0x000fe400048070ff */
[----:B------:R-:W-:Y:S02]  /*60e0*/  F2FP.SATFINITE.E4M3.F32.PACK_AB_MERGE_C R38, R38, R81, RZ ;  /* 0x000000512626723e */ /* 0x000fe400048070ff */
[----:B------:R-:W-:Y:S02]  /*60f0*/  F2FP.SATFINITE.E4M3.F32.PACK_AB_MERGE_C R11, R35, R90, R83 ;  /* 0x0000005a230b723e */ /* 0x000fe40004807053 */
[----:B------:R-:W-:Y:S02]  /*6100*/  F2FP.SATFINITE.E4M3.F32.PACK_AB_MERGE_C R13, R7, R32, R13 ;  /* 0x00000020070d723e */ /* 0x000fe4000480700d */
[----:B------:R-:W-:-:S07]  /*6110*/  F2FP.SATFINITE.E4M3.F32.PACK_AB_MERGE_C R15, R37, R86, R38 ;  /* 0x00000056250f723e */ /* 0x000fce0004807026 */
.L_x_10903:
[----:B------:R-:W-:Y:S05]  /*6120*/  BSYNC B1 ;  /* 0x0000000000017941 */ /* 0x000fea0003800000 */
.L_x_10902:
[----:B0-----:R0:W-:Y:S01]  /*6130*/  ST.E.128 desc[UR42][R28.64], R8 ;  /* 0x000000081c007985 */ /* 0x0011e2000c101d2a */
[----:B------:R-:W-:-:S13]  /*6140*/  ISETP.GE.AND P5, PT, R31, R87, PT ;  /* 0x000000571f00720c */ /* 0x000fda0003fa6270 */
[----:B------:R-:W-:Y:S05]  /*6150*/  @P5 BRA `(.L_x_10881) ;  /* 0x0000000400005947 */ /* 0x000fea0003800000 */
[----:B------:R-:W-:-:S04]  /*6160*/  IADD3 R4, P5, R84, R31, RZ ;  /* 0x0000001f54047210 */ /* 0x000fc80007fbe0ff */
[----:B------:R-:W-:-:S05]  /*6170*/  LEA.HI.X.SX32 R5, R31, R82, 0x1, P5 ;  /* 0x000000521f057211 */ /* 0x000fca00028f0eff */
[----:B--2---:R2:W-:Y:S01]  /*6180*/  ST.E.128 desc[UR42][R4.64], R12 ;  /* 0x0000000c04007985 */ /* 0x0045e2000c101d2a */
[----:B------:R-:W-:Y:S05]  /*6190*/  BRA `(.L_x_10881) ;  /* 0x0000000000f07947 */ /* 0x000fea0003800000 */
.L_x_10873:
[----:B------:R-:W-:-:S06]  /*61a0*/  UISETP.NE.AND UP0, UPT, UR36, 0x3, UPT ;  /* 0x000000032400788c */ /* 0x000fcc000bf05270 */
[----:B------:R-:W-:-:S13]  /*61b0*/  PLOP3.LUT P0, PT, PT, PT, UP0, 0x80, 0x0 ;  /* 0x000000000000781c */ /* 0x000fda0003f0f008 */
[----:B------:R-:W-:Y:S05]  /*61c0*/  @!P0 BRA `(.L_x_10904) ;  /* 0x0000000000048947 */ /* 0x000fea0003800000 */
[----:B------:R-:W-:Y:S01]  /*61d0*/  BPT.TRAP 0x1 ;  /* 0x000000040000795c */ /* 0x000fe20000300000 */
.L_x_10904:
[----:B------:R-:W-:Y:S01]  /*61e0*/  IMAD R68, R19, 0x8, R18 ;  /* 0x0000000813447824 */ /* 0x000fe200078e0212 */
[----:B------:R-:W-:Y:S01]  /*61f0*/  SHF.L.U32 R79, R157, 0x1f, RZ ;  /* 0x0000001f9d4f7819 */ /* 0x000fe200000006ff */
[----:B------:R-:W-:Y:S01]  /*6200*/  BSSY B1, `(.L_x_10905) ;  /* 0x0000004000017945 */ /* 0x000fe20003800000 */
[----:B------:R-:W-:Y:S02]  /*6210*/  SHF.R.S32.HI R76, RZ, 0x1f, R77 ;  /* 0x0000001fff4c7819 */ /* 0x000fe4000001144d */
[----:B------:R-:W0:Y:S02]  /*6220*/  SYNCS.PHASECHK.TRANS64.TRYWAIT P5, [R68+URZ+0x19c90], R79 ;  /* 0x019c904f440075a7 */ /* 0x000e2400080a017f */
[----:B0-----:R-:W-:Y:S05]  /*6230*/  @!P5 BRA `(.L_x_10906) ;  /* 0x0000013000e0d947 */ /* 0x001fea0003800000 */
.L_x_11136:
[----:B------:R-:W-:Y:S05]  /*6240*/  BSYNC B1 ;  /* 0x0000000000017941 */ /* 0x000fea0003800000 */
.L_x_10905:
        /* <DEDUP_REMOVED lines=21> */
[----:B-1----:R-:W-:-:S03]  /*63a0*/  VIADD R8, R8, 0xffffff80 ;  /* 0xffffff8008087836 */ /* 0x002fc60000000000 */
[----:B------:R-:W-:Y:S02]  /*63b0*/  IADD3.X R13, R5, UR7, R7, P6, !PT ;  /* 0x00000007050d7c10 */ /* 0x000fe4000b7fe407 */
[----:B------:R-:W-:-:S04]  /*63c0*/  LEA.HI R8, R8, R8, RZ, 0x1 ;  /* 0x0000000808087211 */ /* 0x000fc800078f08ff */
[----:B------:R-:W-:-:S04]  /*63d0*/  SHF.R.S32.HI R8, RZ, 0x1, R8 ;  /* 0x00000001ff087819 */ /* 0x000fc80000011408 */
[----:B------:R-:W-:Y:S01]  /*63e0*/  ISETP.GT.AND P5, PT, R74, R8, PT ;  /* 0x000000084a00720c */ /* 0x000fe20003fa4270 */
[----:B------:R-:W-:-:S12]  /*63f0*/  BRA.DIV UR4, `(.L_x_10907) ;  /* 0x0000013204847947 */ /* 0x000fd8000b800000 */
[----:B------:R1:W2:Y:S04]  /*6400*/  SHFL.IDX PT, R29, R13, RZ, 0x1e1f ;  /* 0x001e1fff0d1d7589 */ /* 0x0002a800000e0000 */
[----:B------:R1:W3:Y:S02]  /*6410*/  SHFL.IDX PT, R14, R4, RZ, 0x1e1f ;  /* 0x001e1fff040e7589 */ /* 0x0002e400000e0000 */
.L_x_11140:
[----:B------:R-:W-:Y:S05]  /*6420*/  @!P5 BRA `(.L_x_10881) ;  /* 0x00000000004cd947 */ /* 0x000fea0003800000 */
[----:B------:R-:W4:Y:S01]  /*6430*/  LDL R10, [R1+0x8] ;  /* 0x00000800010a7983 */ /* 0x000f220000100800 */
[----:B------:R-:W-:-:S03]  /*6440*/  ULDC UR4, c[0x0][0x2f4] ;  /* 0x0000bd0000047ab9 */ /* 0x000fc60000000800 */
[----:B------:R-:W5:Y:S01]  /*6450*/  LDL R11, [R1+0x14] ;  /* 0x00001400010b7983 */ /* 0x000f620000100800 */
[----:B------:R-:W-:-:S13]  /*6460*/  ISETP.GE.AND P6, PT, R16, UR4, PT ;  /* 0x0000000410007c0c */ /* 0x000fda000bfc6270 */
[----:B-1----:R-:W1:Y:S01]  /*6470*/  @!P6 LDS.128 R4, [R69+0x13800] ;  /* 0x013800004504e984 */ /* 0x002e620000000c00 */
[----:B---3--:R-:W-:-:S05]  /*6480*/  @!P6 IADD3 R8, P5, R16, R14, RZ ;  /* 0x0000000e1008e210 */ /* 0x008fca0007fbe0ff */
[----:B--2---:R-:W-:Y:S01]  /*6490*/  @!P6 IMAD.X R9, R29, 0x1, R17, P5 ;  /* 0x000000011d09e824 */ /* 0x004fe200028e0611 */
[----:B------:R-:W-:-:S04]  /*64a0*/  ISETP.GE.AND P5, PT, R67, UR4, PT ;  /* 0x0000000443007c0c */ /* 0x000fc8000bfa6270 */
[----:B-1----:R1:W-:Y:S09]  /*64b0*/  @!P6 ST.E.128 desc[UR42][R8.64], R4 ;  /* 0x000000040800e985 */ /* 0x0023f2000c101d2a */
[----:B------:R-:W2:Y:S01]  /*64c0*/  @!P5 LDS.128 R4, [R69+0x14800] ;  /* 0x014800004504d984 */ /* 0x000ea20000000c00 */
[----:B----4-:R-:W-:-:S04]  /*64d0*/  @!P5 SHF.L.U32 R10, R10, 0x4, RZ ;  /* 0x000000040a0ad819 */ /* 0x010fc800000006ff */
[----:B-1----:R-:W-:-:S04]  /*64e0*/  @!P5 IADD3 R8, P6, R10, R14, RZ ;  /* 0x0000000e0a08d210 */ /* 0x002fc80007fde0ff */
[----:B------:R-:W-:Y:S02]  /*64f0*/  @!P5 LEA.HI.X.SX32 R9, R10, R29, 0x1, P6 ;  /* 0x0000001d0a09d211 */ /* 0x000fe400030f0eff */
[----:B------:R-:W-:-:S03]  /*6500*/  ISETP.GE.AND P6, PT, R156, UR4, PT ;  /* 0x000000049c007c0c */ /* 0x000fc6000bfc6270 */
[----:B--2---:R1:W-:Y:S10]  /*6510*/  @!P5 ST.E.128 desc[UR42][R8.64], R4 ;  /* 0x000000040800d985 */ /* 0x0043f4000c101d2a */
[----:B------:R-:W2:Y:S01]  /*6520*/  @!P6 LDS.128 R4, [R69+0x15800] ;  /* 0x015800004504e984 */ /* 0x000ea20000000c00 */
[----:B-1----:R-:W-:-:S05]  /*6530*/  @!P6 IADD3 R8, P5, R156, R14, RZ ;  /* 0x0000000e9c08e210 */ /* 0x002fca0007fbe0ff */
[----:B-----5:R-:W-:-:S05]  /*6540*/  @!P6 IMAD.X R9, R29, 0x1, R11, P5 ;  /* 0x000000011d09e824 */ /* 0x020fca00028e060b */
[----:B--2---:R4:W-:Y:S03]  /*6550*/  @!P6 ST.E.128 desc[UR42][R8.64], R4 ;  /* 0x000000040800e985 */ /* 0x0049e6000c101d2a */
.L_x_10881:
[----:B------:R-:W-:Y:S05]  /*6560*/  BSYNC B0 ;  /* 0x0000000000007941 */ /* 0x000fea0003800000 */
.L_x_10872:
        /* <DEDUP_REMOVED lines=16> */
.L_x_10909:
[----:B------:R-:W-:Y:S05]  /*6670*/  BSYNC B0 ;  /* 0x0000000000007941 */ /* 0x000fea0003800000 */
.L_x_10908:
[----:B------:R-:W0:Y:S01]  /*6680*/  SYNCS.PHASECHK.TRANS64.TRYWAIT P0, [R68+URZ+0x19cb0], R79 ;  /* 0x019cb04f440075a7 */ /* 0x000e22000800017f */
[----:B------:R-:W-:Y:S04]  /*6690*/  BSSY B0, `(.L_x_10910) ;  /* 0x0000002000007945 */ /* 0x000fe80003800000 */
[----:B0-----:R-:W-:Y:S05]  /*66a0*/  @!P0 BRA `(.L_x_10911) ;  /* 0x00000130001c8947 */ /* 0x001fea0003800000 */
.L_x_11141:
[----:B------:R-:W-:Y:S05]  /*66b0*/  BSYNC B0 ;  /* 0x0000000000007941 */ /* 0x000fea0003800000 */
.L_x_10910:
[----:B------:R-:W2:Y:S01]  /*66c0*/  S2R R6, SR_TID.X ;  /* 0x0000000000067919 */ /* 0x000ea20000002100 */
        /* <DEDUP_REMOVED lines=16> */
[----:B------:R-:W-:Y:S01]  /*67d0*/  IADD3 R4, P0, R4, UR6, RZ ;  /* 0x0000000604047c10 */ /* 0x000fe2000ff1e0ff */
[----:B--2---:R-:W-:-:S03]  /*67e0*/  VIADD R6, R6, 0xffffff80 ;  /* 0xffffff8006067836 */ /* 0x004fc60000000000 */
[----:B------:R-:W-:Y:S01]  /*67f0*/  IADD3.X R5, R5, UR7, R7, P0, !PT ;  /* 0x0000000705057c10 */ /* 0x000fe200087fe407 */
[----:B------:R1:W2:Y:S01]  /*6800*/  SHFL.IDX PT, R13, R4, RZ, 0x1e1f ;  /* 0x001e1fff040d7589 */ /* 0x0002a200000e0000 */
[----:B------:R-:W-:-:S03]  /*6810*/  LEA.HI R6, R6, R6, RZ, 0x1 ;  /* 0x0000000606067211 */ /* 0x000fc600078f08ff */
[----:B------:R1:W4:Y:S01]  /*6820*/  SHFL.IDX PT, R11, R5, RZ, 0x1e1f ;  /* 0x001e1fff050b7589 */ /* 0x00032200000e0000 */
[----:B------:R-:W-:-:S04]  /*6830*/  SHF.R.S32.HI R6, RZ, 0x1, R6 ;  /* 0x00000001ff067819 */ /* 0x000fc80000011406 */
[----:B------:R-:W-:-:S13]  /*6840*/  ISETP.GT.AND P0, PT, R74, R6, PT ;  /* 0x000000064a00720c */ /* 0x000fda0003f04270 */
[----:B-1----:R-:W-:Y:S05]  /*6850*/  @!P0 BRA `(.L_x_10913) ;  /* 0x00000000004c8947 */ /* 0x002fea0003800000 */
[----:B------:R-:W5:Y:S01]  /*6860*/  LDL R10, [R1+0x8] ;  /* 0x00000800010a7983 */ /* 0x000f620000100800 */
[----:B------:R-:W-:-:S03]  /*6870*/  ULDC UR4, c[0x0][0x2f4] ;  /* 0x0000bd0000047ab9 */ /* 0x000fc60000000800 */
[----:B------:R-:W3:Y:S01]  /*6880*/  LDL R12, [R1+0x14] ;  /* 0x00001400010c7983 */ /* 0x000ee20000100800 */
[----:B------:R-:W-:-:S13]  /*6890*/  ISETP.GE.AND P6, PT, R16, UR4, PT ;  /* 0x0000000410007c0c */ /* 0x000fda000bfc6270 */
[----:B------:R-:W1:Y:S01]  /*68a0*/  @!P6 LDS.128 R4, [R69+0x9000] ;  /* 0x009000004504e984 */ /* 0x000e620000000c00 */
[----:B--2---:R-:W-:-:S05]  /*68b0*/  @!P6 IADD3 R8, P0, R16, R13, RZ ;  /* 0x0000000d1008e210 */ /* 0x004fca0007f1e0ff */
[----:B----4-:R-:W-:Y:S01]  /*68c0*/  @!P6 IMAD.X R9, R11, 0x1, R17, P0 ;  /* 0x000000010b09e824 */ /* 0x010fe200000e0611 */
[----:B------:R-:W-:-:S04]  /*68d0*/  ISETP.GE.AND P0, PT, R67, UR4, PT ;  /* 0x0000000443007c0c */ /* 0x000fc8000bf06270 */
[----:B-1----:R1:W-:Y:S09]  /*68e0*/  @!P6 ST.E.128 desc[UR42][R8.64], R4 ;  /* 0x000000040800e985 */ /* 0x0023f2000c101d2a */
[----:B------:R-:W2:Y:S01]  /*68f0*/  @!P0 LDS.128 R4, [R69+0xa000] ;  /* 0x00a0000045048984 */ /* 0x000ea20000000c00 */
[----:B-----5:R-:W-:-:S05]  /*6900*/  @!P0 IMAD.SHL.U32 R10, R10, 0x10, RZ ;  /* 0x000000100a0a8824 */ /* 0x020fca00078e00ff */
[----:B-1----:R-:W-:-:S04]  /*6910*/  @!P0 IADD3 R8, P6, R10, R13, RZ ;  /* 0x0000000d0a088210 */ /* 0x002fc80007fde0ff */
[----:B------:R-:W-:Y:S02]  /*6920*/  @!P0 LEA.HI.X.SX32 R9, R10, R11, 0x1, P6 ;  /* 0x0000000b0a098211 */ /* 0x000fe400030f0eff */
[----:B------:R-:W-:-:S03]  /*6930*/  ISETP.GE.AND P6, PT, R156, UR4, PT ;  /* 0x000000049c007c0c */ /* 0x000fc6000bfc6270 */
[----:B--2---:R1:W-:Y:S10]  /*6940*/  @!P0 ST.E.128 desc[UR42][R8.64], R4 ;  /* 0x0000000408008985 */ /* 0x0043f4000c101d2a */
[----:B------:R-:W2:Y:S01]  /*6950*/  @!P6 LDS.128 R4, [R69+0xb000] ;  /* 0x00b000004504e984 */ /* 0x000ea20000000c00 */
[----:B-1----:R-:W-:-:S05]  /*6960*/  @!P6 IADD3 R8, P0, R156, R13, RZ ;  /* 0x0000000d9c08e210 */ /* 0x002fca0007f1e0ff */
[----:B---3--:R-:W-:-:S05]  /*6970*/  @!P6 IMAD.X R9, R11, 0x1, R12, P0 ;  /* 0x000000010b09e824 */ /* 0x008fca00000e060c */
[----:B--2---:R1:W-:Y:S03]  /*6980*/  @!P6 ST.E.128 desc[UR42][R8.64], R4 ;  /* 0x000000040800e985 */ /* 0x0043e6000c101d2a */
.L_x_10913:
[----:B------:R-:W-:Y:S05]  /*6990*/  BSYNC B0 ;  /* 0x0000000000007941 */ /* 0x000fea0003800000 */
.L_x_10912:
[----:B------:R-:W-:Y:S01]  /*69a0*/  @!PT LDS RZ, [RZ] ;  /* 0x00000000fffff984 */ /* 0x000fe20000000800 */
[----:B------:R-:W-:Y:S01]  /*69b0*/  @!PT LDS RZ, [RZ] ;  /* 0x00000000fffff984 */ /* 0x000fe20000000800 */
[----:B------:R-:W-:Y:S01]  /*69c0*/  @!PT LDS RZ, [RZ] ;  /* 0x00000000fffff984 */ /* 0x000fe20000000800 */
[----:B------:R-:W-:Y:S01]  /*69d0*/  @!PT LDS RZ, [RZ] ;  /* 0x00000000fffff984 */ /* 0x000fe20000000800 */
[----:B------:R5:W-:Y:S06]  /*69e0*/  MEMBAR.ALL.CTA ;  /* 0x0000000000007992 */ /* 0x000bec0000008000 */
[----:B-----5:R-:W5:Y:S01]  /*69f0*/  FENCE.VIEW.ASYNC.S ;  /* 0x00000000000073c6 */ /* 0x020f620000000000 */
[----:B0-----:R-:W-:Y:S01]  /*6a00*/  @!P5 VIADD R68, R68, 0x19cc0 ;  /* 0x00019cc04444d836 */ /* 0x001fe20000000000 */
[----:B-----5:R0:W-:Y:S04]  /*6a10*/  BAR.SYNC.DEFER_BLOCKING R55, 0x80 ;  /* 0x000200370000751d */ /* 0x0201e80000010000 */
[----:B------:R-:W-:Y:S01]  /*6a20*/  @!P5 PRMT R68, RZ, 0x654, R68 ;  /* 0x00000654ff44d816 */ /* 0x000fe20000000044 */
[----:B------:R-:W-:Y:S01]  /*6a30*/  VIADD R19, R19, 0x1 ;  /* 0x0000000113137836 */ /* 0x000fe20000000000 */
[----:B------:R-:W-:-:S02]  /*6a40*/  PLOP3.LUT P0, PT, PT, PT, PT, 0x8, 0x0 ;  /* 0x000000000000781c */ /* 0x000fc40003f0e170 */
[----:B------:R0:W-:Y:S02]  /*6a50*/  @!P5 SYNCS.ARRIVE.TRANS64.RED.A1T0 RZ, [R68+URZ], RZ ;  /* 0x000000ff44ffd9a7 */ /* 0x0001e4000810043f */
[----:B------:R-:W-:-:S04]  /*6a60*/  ISETP.NE.AND P5, PT, R19, 0x2, PT ;  /* 0x000000021300780c */ /* 0x000fc80003fa5270 */
[----:B-1----:R-:W-:Y:S02]  /*6a70*/  SEL R4, RZ, 0x1, P5 ;  /* 0x00000001ff047807 */ /* 0x002fe40002800000 */
[----:B------:R-:W-:Y:S02]  /*6a80*/  SEL R19, R19, RZ, P5 ;  /* 0x000000ff13137207 */ /* 0x000fe40002800000 */
[----:B------:R-:W-:Y:S01]  /*6a90*/  LOP3.LUT R157, R157, R4, RZ, 0x3c, !PT ;  /* 0x000000049d9d7212 */ /* 0x000fe200078e3cff */
[----:B0-----:R-:W-:Y:S06]  /*6aa0*/  @P4 BRA `(.L_x_10914) ;  /* 0xffffffb400704947 */ /* 0x001fec000383ffff */
.L_x_10867:
[----:B------:R-:W-:Y:S04]  /*6ab0*/  BSSY B0, `(.L_x_10915) ;  /* 0x0000004000007945 */ /* 0x000fe80003800000 */
[----:B------:R-:W-:Y:S05]  /*6ac0*/  @P0 BRA `(.L_x_10916) ;  /* 0x0000000000080947 */ /* 0x000fea0003800000 */
[----:B------:R-:W0:Y:S02]  /*6ad0*/  FENCE.VIEW.ASYNC.G ;  /* 0x00000000000073c6 */ /* 0x000e240000000100 */
[----:B0-----:R-:W-:Y:S06]  /*6ae0*/  BAR.ARV 0xc, 0x200 ;  /* 0x0308000000007b1d */ /* 0x001fec0000002000 */
.L_x_10916:
[----:B------:R-:W-:Y:S05]  /*6af0*/  BSYNC B0 ;  /* 0x0000000000007941 */ /* 0x000fea0003800000 */
.L_x_10915:
[----:B------:R-:W3:Y:S01]  /*6b00*/  LDL R2, [R1+0x44] ;  /* 0x0000440001027983 */ /* 0x000ee20000100800 */
[----:B------:R-:W-:Y:S01]  /*6b10*/  ULDC.64 UR4, c[0x0][0x990] ;  /* 0x0002640000047ab9 */ /* 0x000fe20000000a00 */
[----:B------:R-:W-:Y:S02]  /*6b20*/  ULDC.64 UR6, c[0x0][0x998] ;  /* 0x0002660000067ab9 */ /* 0x000fe40000000a00 */
[----:B------:R-:W3:Y:S01]  /*6b30*/  LDL R5, [R1+0x2c] ;  /* 0x00002c0001057983 */ /* 0x000ee20000100800 */
[----:B------:R-:W-:Y:S02]  /*6b40*/  ISETP.NE.U32.AND P0, PT, RZ, UR4, PT ;  /* 0x00000004ff007c0c */ /* 0x000fe4000bf05070 */
[----:B------:R-:W-:Y:S02]  /*6b50*/  ISETP.NE.U32.AND P1, PT, RZ, UR6, PT ;  /* 0x00000006ff007c0c */ /* 0x000fe4000bf25070 */
[----:B------:R-:W-:Y:S02]  /*6b60*/  ISETP.NE.AND.EX P0, PT, RZ, UR5, PT, P0 ;  /* 0x00000005ff007c0c */ /* 0x000fe4000bf05300 */
[----:B------:R-:W-:-:S11]  /*6b70*/  ISETP.NE.AND.EX P1, PT, RZ, UR7, PT, P1 ;  /* 0x00000007ff007c0c */ /* 0x000fd6000bf25310 */
[----:B------:R-:W3:Y:S01]  /*6b80*/  @P0 LDC.64 R6, c[0x0][0x9a8] ;  /* 0x00026a00ff060b82 */ /* 0x000ee20000000a00 */
[----:B------:R-:W-:-:S07]  /*6b90*/  @P0 SHF.R.S32.HI R15, RZ, 0x1f, R154 ;  /* 0x0000001fff0f0819 */ /* 0x000fce000001149a */
[----:B------:R-:W0:Y:S08]  /*6ba0*/  @P1 LDC.64 R8, c[0x0][0x9b8] ;  /* 0x00026e00ff081b82 */ /* 0x000e300000000a00 */
[----:B----4-:R-:W1:Y:S08]  /*6bb0*/  @P0 LDC.64 R10, c[0x0][0x9b0] ;  /* 0x00026c00ff0a0b82 */ /* 0x010e700000000a00 */
[----:B--2---:R-:W2:Y:S01]  /*6bc0*/  @P1 LDC.64 R12, c[0x0][0x9c0] ;  /* 0x00027000ff0c1b82 */ /* 0x004ea20000000a00 */
[----:B---3--:R-:W-:-:S02]  /*6bd0*/  @P0 IMAD R0, R2, R6, RZ ;  /* 0x0000000602000224 */ /* 0x008fc400078e02ff */
[----:B0-----:R-:W-:Y:S02]  /*6be0*/  @P1 IMAD R4, R2, R8, RZ ;  /* 0x0000000802041224 */ /* 0x001fe400078e02ff */
[C---:B------:R-:W-:Y:S02]  /*6bf0*/  @P0 IMAD R7, R5.reuse, R7, R0 ;  /* 0x0000000705070224 */ /* 0x040fe400078e0200 */
[----:B------:R-:W-:-:S04]  /*6c00*/  @P0 IMAD.WIDE.U32 R2, R5, R6, RZ ;  /* 0x0000000605020225 */ /* 0x000fc800078e00ff */
[----:B------:R-:W-:Y:S01]  /*6c10*/  @P0 IMAD.IADD R3, R3, 0x1, R7 ;  /* 0x0000000103030824 */ /* 0x000fe200078e0207 */
[----:B------:R-:W-:Y:S01]  /*6c20*/  @P1 SHF.R.S32.HI R7, RZ, 0x1f, R154 ;  /* 0x0000001fff071819 */ /* 0x000fe2000001149a */
[C---:B------:R-:W-:Y:S02]  /*6c30*/  @P1 IMAD R9, R5.reuse, R9, R4 ;  /* 0x0000000905091224 */ /* 0x040fe400078e0204 */
[----:B------:R-:W-:-:S04]  /*6c40*/  @P1 IMAD.WIDE.U32 R4, R5, R8, RZ ;  /* 0x0000000805041225 */ /* 0x000fc800078e00ff */
[----:B-1----:R-:W-:Y:S02]  /*6c50*/  @P0 IMAD R0, R15, R10, RZ ;  /* 0x0000000a0f000224 */ /* 0x002fe400078e02ff */
[----:B--2---:R-:W-:Y:S02]  /*6c60*/  @P1 IMAD R6, R7, R12, RZ ;  /* 0x0000000c07061224 */ /* 0x004fe400078e02ff */
[----:B------:R-:W-:Y:S02]  /*6c70*/  @P1 IMAD.IADD R5, R5, 0x1, R9 ;  /* 0x0000000105051824 */ /* 0x000fe400078e0209 */
[C---:B------:R-:W-:Y:S02]  /*6c80*/  @P0 IMAD R9, R154.reuse, R11, R0 ;  /* 0x0000000b9a090224 */ /* 0x040fe400078e0200 */
[----:B------:R-:W-:-:S04]  /*6c90*/  @P0 IMAD.WIDE.U32 R2, R154, R10, R2 ;  /* 0x0000000a9a020225 */ /* 0x000fc800078e0002 */
[C---:B------:R-:W-:Y:S02]  /*6ca0*/  @P1 IMAD R11, R154.reuse, R13, R6 ;  /* 0x0000000d9a0b1224 */ /* 0x040fe400078e0206 */
[----:B------:R-:W-:Y:S01]  /*6cb0*/  @P1 IMAD.WIDE.U32 R6, R154, R12, R4 ;  /* 0x0000000c9a061225 */ /* 0x000fe200078e0004 */
[----:B------:R-:W-:Y:S01]  /*6cc0*/  @P0 LEA R4, P2, R2, UR4, 0x2 ;  /* 0x0000000402040c11 */ /* 0x000fe2000f8410ff */
[----:B------:R-:W-:Y:S02]  /*6cd0*/  ULDC UR4, c[0x0][0x988] ;  /* 0x0002620000047ab9 */ /* 0x000fe40000000800 */
[----:B------:R-:W-:Y:S01]  /*6ce0*/  @P0 IMAD.IADD R5, R3, 0x1, R9 ;  /* 0x0000000103050824 */ /* 0x000fe200078e0209 */
[----:B------:R-:W-:Y:S01]  /*6cf0*/  @P1 LEA R8, P3, R6, UR6, 0x2 ;  /* 0x0000000606081c11 */ /* 0x000fe2000f8610ff */
[----:B------:R-:W-:Y:S02]  /*6d00*/  @P1 IMAD.IADD R3, R7, 0x1, R11 ;  /* 0x0000000107031824 */ /* 0x000fe400078e020b */
[----:B------:R-:W-:Y:S01]  /*6d10*/  IMAD.MOV.U32 R0, RZ, RZ, 0x3f800000 ;  /* 0x3f800000ff007424 */ /* 0x000fe200078e00ff */
[----:B------:R-:W-:-:S02]  /*6d20*/  @P0 LEA.HI.X R5, R2, UR5, R5, 0x2, P2 ;  /* 0x0000000502050c11 */ /* 0x000fc400090f1405 */
[----:B------:R-:W-:Y:S02]  /*6d30*/  @P1 LEA.HI.X R9, R6, UR7, R3, 0x2, P3 ;  /* 0x0000000706091c11 */ /* 0x000fe400098f1403 */
[----:B------:R-:W-:-:S03]  /*6d40*/  MOV R3, 0x3f800000 ;  /* 0x3f80000000037802 */ /* 0x000fc60000000f00 */
[----:B------:R0:W2:Y:S04]  /*6d50*/  @P1 LDG.E R0, desc[UR42][R8.64] ;  /* 0x0000002a08001981 */ /* 0x0000a8000c1e1900 */
[----:B------:R-:W2:Y:S01]  /*6d60*/  @P0 LDG.E R3, desc[UR42][R4.64] ;  /* 0x0000002a04030981 */ /* 0x000ea2000c1e1900 */
[----:B------:R-:W-:Y:S02]  /*6d70*/  ISETP.GE.AND P1, PT, R88, 0x1, PT ;  /* 0x000000015800780c */ /* 0x000fe40003f26270 */
[----:B------:R-:W-:Y:S02]  /*6d80*/  CS2R R20, SRZ ;  /* 0x0000000000147805 */ /* 0x000fe4000001ff00 */
[----:B------:R-:W-:Y:S01]  /*6d90*/  PLOP3.LUT P0, PT, PT, PT, PT, 0x80, 0x0 ;  /* 0x000000000000781c */ /* 0x000fe20003f0f070 */
        /* <DEDUP_REMOVED lines=20> */
[----:B0-----:R-:W-:Y:S02]  /*6ee0*/  CS2R R8, SRZ ;  /* 0x0000000000087805 */ /* 0x001fe4000001ff00 */
[----:B------:R-:W-:Y:S02]  /*6ef0*/  CS2R R58, SRZ ;  /* 0x00000000003a7805 */ /* 0x000fe4000001ff00 */
[----:B------:R-:W-:Y:S01]  /*6f00*/  CS2R R6, SRZ ;  /* 0x0000000000067805 */ /* 0x000fe2000001ff00 */
[----:B------:R-:W-:Y:S02]  /*6f10*/  IMAD.MOV.U32 R60, RZ, RZ, RZ ;  /* 0x000000ffff3c7224 */ /* 0x000fe400078e00ff */
[----:B--2---:R-:W-:Y:S01]  /*6f20*/  FMUL.FTZ R2, R3, R0 ;  /* 0x0000000003027220 */ /* 0x004fe20000410000 */
[----:B------:R-:W-:-:S03]  /*6f30*/  IMAD.MOV.U32 R3, RZ, RZ, RZ ;  /* 0x000000ffff037224 */ /* 0x000fc600078e00ff */
[----:B------:R-:W-:Y:S01]  /*6f40*/  FMUL.FTZ R2, R2, UR4 ;  /* 0x0000000402027c20 */ /* 0x000fe20008410000 */
[----:B------:R-:W-:Y:S01]  /*6f50*/  IMAD.MOV.U32 R0, RZ, RZ, RZ ;  /* 0x000000ffff007224 */ /* 0x000fe200078e00ff */
[----:B------:R-:W-:Y:S06]  /*6f60*/  @!P1 BRA `(.L_x_10917) ;  /* 0x0000008c00f09947 */ /* 0x000fec0003800000 */
[----:B------:R-:W0:Y:S01]  /*6f70*/  S2R R61, SR_TID.X ;  /* 0x00000000003d7919 */ /* 0x000e220000002100 */
[----:B------:R-:W-:Y:S01]  /*6f80*/  VIADD R30, R18, 0xf000 ;  /* 0x0000f000121e7836 */ /* 0x000fe20000000000 */
[----:B------:R-:W-:Y:S04]  /*6f90*/  BSSY B6, `(.L_x_10918) ;  /* 0x000001e000067945 */ /* 0x000fe80003800000 */
[----:B------:R-:W-:Y:S01]  /*6fa0*/  LOP3.LUT P0, RZ, R30, 0x3ff, RZ, 0xc0, !PT ;  /* 0x000003ff1eff7812 */ /* 0x000fe2000780c0ff */
[----:B0-----:R-:W-:-:S05]  /*6fb0*/  VIADD R62, R61, 0xffffff80 ;  /* 0xffffff803d3e7836 */ /* 0x001fca0000000000 */
[----:B------:R-:W-:-:S04]  /*6fc0*/  SHF.R.S32.HI R61, RZ, 0x1f, R62 ;  /* 0x0000001fff3d7819 */ /* 0x000fc8000001143e */
[----:B------:R-:W-:-:S04]  /*6fd0*/  LEA.HI R61, R61, R62, RZ, 0x7 ;  /* 0x0000003e3d3d7211 */ /* 0x000fc800078f38ff */
[----:B------:R-:W-:-:S05]  /*6fe0*/  SHF.R.S32.HI R61, RZ, 0x7, R61 ;  /* 0x00000007ff3d7819 */ /* 0x000fca000001143d */
[----:B------:R-:W0:Y:S02]  /*6ff0*/  SHFL.IDX PT, R0, R61, RZ, 0x1f ;  /* 0x00001fff3d007589 */ /* 0x000e2400000e0000 */
[----:B0-----:R-:W-:-:S05]  /*7000*/  IMAD.HI R3, R0, 0x55555556, RZ ;  /* 0x5555555600037827 */ /* 0x001fca00078e02ff */
[----:B------:R-:W-:-:S05]  /*7010*/  LEA.HI R3, R3, R3, RZ, 0x1 ;  /* 0x0000000303037211 */ /* 0x000fca00078f08ff */
[----:B------:R-:W-:-:S04]  /*7020*/  IMAD R3, R3, -0x3, R0 ;  /* 0xfffffffd03037824 */ /* 0x000fc800078e0200 */
        /* <DEDUP_REMOVED lines=20> */
.L_x_10919:
[----:B------:R-:W-:Y:S05]  /*7170*/  BSYNC B6 ;  /* 0x0000000000067941 */ /* 0x000fea0003800000 */
.L_x_10918:
        /* <DEDUP_REMOVED lines=13> */
.L_x_10923:
[----:B-1----:R1:W2:Y:S02]  /*7250*/  SYNCS.PHASECHK.TRANS64.TRYWAIT P0, [R18+URZ+0x19c00], R3 ;  /* 0x019c0003120075a7 */ /* 0x0022a4000800017f */
[----:B--2---:R-:W-:Y:S05]  /*7260*/  @!P0 NANOSLEEP.SYNCS 0x989680 ;  /* 0x009896800000895d */ /* 0x004fea0003900000 */
[----:B------:R-:W2:Y:S02]  /*7270*/  @!P0 SYNCS.PHASECHK.TRANS64 P0, [R18+URZ+0x19c00], R3 ;  /* 0x019c0003120085a7 */ /* 0x000ea4000800007f */
[----:B--2---:R-:W-:Y:S05]  /*7280*/  @!P0 BRA `(.L_x_10923) ;  /* 0xfffffffc00f08947 */ /* 0x004fea000383ffff */
.L_x_10922:
[----:B------:R-:W-:Y:S05]  /*7290*/  BSYNC B0 ;  /* 0x0000000000007941 */ /* 0x000fea0003800000 */
.L_x_10921:
[----:B------:R-:W-:Y:S05]  /*72a0*/  BRA `(.L_x_10924) ;  /* 0x0000004000b07947 */ /* 0x000fea0003800000 */
.L_x_10920:
[----:B------:R-:W0:Y:S01]  /*72b0*/  LDC.64 R28, c[0x0][0x3e8] ;  /* 0x0000fa00ff1c7b82 */ /* 0x000e220000000a00 */
[----:B------:R-:W-:Y:S01]  /*72c0*/  LOP3.LUT P0, RZ, R30, 0x9f, RZ, 0xc0, !PT ;  /* 0x0000009f1eff7812 */ /* 0x000fe2000780c0ff */
[----:B------:R-:W-:Y:S01]  /*72d0*/  ULDC.64 UR4, c[0x0][0x3f8] ;  /* 0x0000fe0000047ab9 */ /* 0x000fe20000000a00 */
[----:B-----5:R-:W-:Y:S01]  /*72e0*/  SHF.R.S32.HI R0, RZ, 0x1f, R24 ;  /* 0x0000001fff007819 */ /* 0x020fe20000011418 */
[----:B------:R-:W-:Y:S01]  /*72f0*/  ULDC.64 UR6, c[0x0][0x408] ;  /* 0x0001020000067ab9 */ /* 0x000fe20000000a00 */
[----:B------:R-:W-:Y:S03]  /*7300*/  BSSY B6, `(.L_x_10925) ;  /* 0x000001b000067945 */ /* 0x000fe60003800000 */
[----:B------:R-:W1:Y:S01]  /*7310*/  LDC.64 R26, c[0x0][0x400] ;  /* 0x00010000ff1a7b82 */ /* 0x000e620000000a00 */
[C---:B------:R-:W-:Y:S02]  /*7320*/  IMAD R3, R0.reuse, UR4, RZ ;  /* 0x0000000400037c24 */ /* 0x040fe4000f8e02ff */
[----:B------:R-:W-:-:S02]  /*7330*/  IMAD R5, R0, UR6, RZ ;  /* 0x0000000600057c24 */ /* 0x000fc4000f8e02ff */
[C---:B------:R-:W-:Y:S02]  /*7340*/  IMAD R3, R24.reuse, UR5, R3 ;  /* 0x0000000518037c24 */ /* 0x040fe4000f8e0203 */
[C---:B------:R-:W-:Y:S02]  /*7350*/  IMAD R5, R24.reuse, UR7, R5 ;  /* 0x0000000718057c24 */ /* 0x040fe4000f8e0205 */
[----:B0-----:R-:W-:-:S04]  /*7360*/  IMAD.WIDE.U32 R28, R24, UR4, R28 ;  /* 0x00000004181c7c25 */ /* 0x001fc8000f8e001c */
[----:B-1----:R-:W-:-:S04]  /*7370*/  IMAD.WIDE.U32 R26, R24, UR6, R26 ;  /* 0x00000006181a7c25 */ /* 0x002fc8000f8e001a */
        /* <DEDUP_REMOVED lines=19> */
.L_x_10926:
[----:B------:R-:W-:Y:S05]  /*74b0*/  BSYNC B6 ;  /* 0x0000000000067941 */ /* 0x000fea0003800000 */
.L_x_10925:
[----:B------:R-:W0:Y:S01]  /*74c0*/  S2R R20, SR_TID.X ;  /* 0x0000000000147919 */ /* 0x000e220000002100 */
[----:B------:R-:W-:Y:S01]  /*74d0*/  ULDC.U8 UR4, c[0x0][0x410] ;  /* 0x0001040000047ab9 */ /* 0x000fe20000000000 */
[----:B0-----:R-:W-:Y:S02]  /*74e0*/  IADD3 R21, R20, -0x80, RZ ;  /* 0xffffff8014157810 */ /* 0x001fe40007ffe0ff */
[----:B------:R-:W2:Y:S01]  /*74f0*/  LDL R20, [R1+0x28] ;  /* 0x0000280001147983 */ /* 0x000ea20000100800 */
[----:B------:R-:W-:Y:S01]  /*7500*/  ISETP.NE.AND P0, PT, RZ, UR4, PT ;  /* 0x00000004ff007c0c */ /* 0x000fe2000bf05270 */
[----:B------:R-:W-:Y:S01]  /*7510*/  BSSY B0, `(.L_x_10927) ;  /* 0x00003fd000007945 */ /* 0x000fe20003800000 */
[----:B------:R-:W-:-:S04]  /*7520*/  LEA.HI R38, R21, R21, RZ, 0x1 ;  /* 0x0000001515267211 */ /* 0x000fc800078f08ff */
[----:B------:R-:W-:-:S05]  /*7530*/  SHF.R.S32.HI R38, RZ, 0x1, R38 ;  /* 0x00000001ff267819 */ /* 0x000fca0000011426 */
[----:B------:R-:W-:Y:S02]  /*7540*/  IMAD R6, R153, 0xc0, R38 ;  /* 0x000000c099067824 */ /* 0x000fe400078e0226 */
[----:B--2---:R-:W-:Y:S01]  /*7550*/  IMAD.IADD R20, R18, 0x1, R20 ;  /* 0x0000000112147824 */ /* 0x004fe200078e0214 */
[----:B------:R-:W-:Y:S06]  /*7560*/  @!P0 BRA `(.L_x_10928) ;  /* 0x0000001800d08947 */ /* 0x000fec0003800000 */
[----:B------:R-:W-:-:S03]  /*7570*/  UMOV UR4, 0xffffffff ;  /* 0xffffffff00047882 */ /* 0x000fc60000000000 */
[----:B------:R-:W-:Y:S05]  /*7580*/  BRA.DIV UR4, `(.L_x_10929) ;  /* 0x0000012204787947 */ /* 0x000fea000b800000 */
[----:B------:R0:W1:Y:S04]  /*7590*/  SHFL.IDX PT, R29, R28, RZ, 0x1e1f ;  /* 0x001e1fff1c1d7589 */ /* 0x00006800000e0000 */
[----:B------:R0:W2:Y:S04]  /*75a0*/  SHFL.IDX PT, R14, R26, RZ, 0x1e1f ;  /* 0x001e1fff1a0e7589 */ /* 0x0000a800000e0000 */
[----:B------:R0:W3:Y:S04]  /*75b0*/  SHFL.IDX PT, R0, R24, RZ, 0x1e1f ;  /* 0x001e1fff18007589 */ /* 0x0000e800000e0000 */
[----:B------:R0:W4:Y:S02]  /*75c0*/  SHFL.IDX PT, R3, R30, RZ, 0x1e1f ;  /* 0x001e1fff1e037589 */ /* 0x00012400000e0000 */
.L_x_11147:
[----:B------:R-:W5:Y:S01]  /*75d0*/  LDL R5, [R1+0x40] ;  /* 0x0000400001057983 */ /* 0x000f620000100800 */
[----:B------:R-:W-:Y:S01]  /*75e0*/  ULDC UR4, c[0x0][0x448] ;  /* 0x0001120000047ab9 */ /* 0x000fe20000000800 */
[----:B------:R-:W-:Y:S01]  /*75f0*/  BSSY B1, `(.L_x_10930) ;  /* 0x000002f000017945 */ /* 0x000fe20003800000 */
[----:B------:R-:W-:Y:S01]  /*7600*/  IMAD R37, R25, UR4, RZ ;  /* 0x0000000419257c24 */ /* 0x000fe2000f8e02ff */
[----:B------:R-:W-:Y:S02]  /*7610*/  CS2R R8, SRZ ;  /* 0x0000000000087805 */ /* 0x000fe4000001ff00 */
[----:B------:R-:W-:Y:S02]  /*7620*/  CS2R R12, SRZ ;  /* 0x00000000000c7805 */ /* 0x000fe4000001ff00 */
[----:B0-----:R-:W-:Y:S02]  /*7630*/  CS2R R26, SRZ ;  /* 0x00000000001a7805 */ /* 0x001fe4000001ff00 */
[----:B------:R-:W-:-:S02]  /*7640*/  CS2R R10, SRZ ;  /* 0x00000000000a7805 */ /* 0x000fc4000001ff00 */
[----:B------:R-:W-:Y:S02]  /*7650*/  ISETP.GE.AND P0, PT, R6, R37, PT ;  /* 0x000000250600720c */ /* 0x000fe40003f06270 */
[----:B------:R-:W-:Y:S02]  /*7660*/  CS2R R24, SRZ ;  /* 0x0000000000187805 */ /* 0x000fe4000001ff00 */
[----:B------:R-:W-:Y:S02]  /*7670*/  CS2R R30, SRZ ;  /* 0x00000000001e7805 */ /* 0x000fe4000001ff00 */
[----:B-----5:R-:W-:-:S04]  /*7680*/  LEA.HI R4, R5, R5, RZ, 0x1 ;  /* 0x0000000505047211 */ /* 0x020fc800078f08ff */
[----:B------:R-:W-:-:S05]  /*7690*/  LOP3.LUT R4, R4, 0xfffffffe, RZ, 0xc0, !PT ;  /* 0xfffffffe04047812 */ /* 0x000fca00078ec0ff */
[----:B------:R-:W-:-:S05]  /*76a0*/  IMAD.IADD R4, R5, 0x1, -R4 ;  /* 0x0000000105047824 */ /* 0x000fca00078e0a04 */
[----:B------:R-:W-:Y:S01]  /*76b0*/  SHF.L.U32 R21, R4, 0x1f, RZ ;  /* 0x0000001f04157819 */ /* 0x000fe200000006ff */
[----:B------:R-:W-:Y:S06]  /*76c0*/  @P0 BRA `(.L_x_10931) ;  /* 0x0000000000840947 */ /* 0x000fec0003800000 */
[----:B------:R-:W4:Y:S01]  /*76d0*/  LDL R28, [R1+0x18] ;  /* 0x00001800011c7983 */ /* 0x000f220000100800 */
[----:B------:R-:W-:-:S03]  /*76e0*/  ULDC UR4, c[0x0][0x3f4] ;  /* 0x0000fd0000047ab9 */ /* 0x000fc60000000800 */
[----:B------:R-:W4:Y:S04]  /*76f0*/  LDL R15, [R1+0x1c] ;  /* 0x00001c00010f7983 */ /* 0x000f280000100800 */
[----:B------:R-:W4:Y:S04]  /*7700*/  LDL R40, [R1+0x5c] ;  /* 0x00005c0001287983 */ /* 0x000f280000100800 */
[----:B------:R-:W4:Y:S01]  /*7710*/  LDL R39, [R1+0x58] ;  /* 0x0000580001277983 */ /* 0x000f220000100800 */
[----:B------:R-:W-:Y:S02]  /*7720*/  ISETP.GE.AND P5, PT, R22, UR4, PT ;  /* 0x0000000416007c0c */ /* 0x000fe4000bfa6270 */
[----:B------:R-:W-:-:S02]  /*7730*/  CS2R R26, SRZ ;  /* 0x00000000001a7805 */ /* 0x000fc4000001ff00 */
[----:B------:R-:W-:Y:S02]  /*7740*/  CS2R R30, SRZ ;  /* 0x00000000001e7805 */ /* 0x000fe4000001ff00 */
[----:B------:R-:W-:-:S07]  /*7750*/  CS2R R12, SRZ ;  /* 0x00000000000c7805 */ /* 0x000fce000001ff00 */
[----:B------:R-:W-:Y:S02]  /*7760*/  @!P5 SHF.R.S32.HI R7, RZ, 0x1f, R22 ;  /* 0x0000001fff07d819 */ /* 0x000fe40000011416 */
[C---:B-1----:R-:W-:Y:S02]  /*7770*/  @!P5 IADD3 R4, P2, R22.reuse, R29, RZ ;  /* 0x0000001d1604d210 */ /* 0x042fe40007f5e0ff */
[----:B--2---:R-:W-:-:S03]  /*7780*/  @!P5 IADD3 R6, P3, R22, R14, RZ ;  /* 0x0000000e1606d210 */ /* 0x004fc60007f7e0ff */
[--C-:B---3--:R-:W-:Y:S02]  /*7790*/  @!P5 IMAD.X R5, R0, 0x1, R7.reuse, P2 ;  /* 0x000000010005d824 */ /* 0x108fe400010e0607 */
[----:B----4-:R-:W-:Y:S01]  /*77a0*/  @!P5 IMAD.X R7, R3, 0x1, R7, P3 ;  /* 0x000000010307d824 */ /* 0x010fe200018e0607 */
[----:B------:R-:W-:Y:S02]  /*77b0*/  CS2R R24, SRZ ;  /* 0x0000000000187805 */ /* 0x000fe4000001ff00 */
[----:B------:R-:W-:Y:S02]  /*77c0*/  CS2R R8, SRZ ;  /* 0x0000000000087805 */ /* 0x000fe4000001ff00 */
[----:B------:R-:W-:Y:S01]  /*77d0*/  CS2R R10, SRZ ;  /* 0x00000000000a7805 */ /* 0x000fe2000001ff00 */
[----:B------:R0:W5:Y:S04]  /*77e0*/  @!P5 LD.E.64 R26, desc[UR42][R4.64] ;  /* 0x0000002a041ad980 */ /* 0x000168000c101b00 */
[----:B------:R0:W5:Y:S01]  /*77f0*/  @!P5 LD.E.64 R30, desc[UR42][R6.64] ;  /* 0x0000002a061ed980 */ /* 0x000162000c101b00 */
[----:B------:R-:W-:-:S02]  /*7800*/  ISETP.GE.AND P1, PT, R28, UR4, PT ;  /* 0x000000041c007c0c */ /* 0x000fc4000bf26270 */
[----:B------:R-:W-:-:S11]  /*7810*/  ISETP.GE.AND P0, PT, R15, UR4, PT ;  /* 0x000000040f007c0c */ /* 0x000fd6000bf06270 */
[CC--:B------:R-:W-:Y:S02]  /*7820*/  @!P1 IADD3 R32, P4, R28.reuse, R29.reuse, RZ ;  /* 0x0000001d1c209210 */ /* 0x0c0fe40007f9e0ff */
[-C--:B------:R-:W-:Y:S02]  /*7830*/  @!P1 IADD3 R28, P2, R28, R14.reuse, RZ ;  /* 0x0000000e1c1c9210 */ /* 0x080fe40007f5e0ff */
[C---:B------:R-:W-:Y:S01]  /*7840*/  @!P0 IADD3 R34, P3, R15.reuse, R29, RZ ;  /* 0x0000001d0f228210 */ /* 0x040fe20007f7e0ff */
[C-C-:B------:R-:W-:Y:S01]  /*7850*/  @!P1 IMAD.X R33, R0.reuse, 0x1, R40.reuse, P4 ;  /* 0x0000000100219824 */ /* 0x140fe200020e0628 */
[----:B------:R-:W-:Y:S01]  /*7860*/  @!P0 IADD3 R14, P4, R15, R14, RZ ;  /* 0x0000000e0f0e8210 */ /* 0x000fe20007f9e0ff */
[C---:B------:R-:W-:Y:S02]  /*7870*/  @!P1 IMAD.X R29, R3.reuse, 0x1, R40, P2 ;  /* 0x00000001031d9824 */ /* 0x040fe400010e0628 */
[--C-:B------:R-:W-:Y:S01]  /*7880*/  @!P0 IMAD.X R35, R0, 0x1, R39.reuse, P3 ;  /* 0x0000000100238824 */ /* 0x100fe200018e0627 */
[----:B------:R0:W5:Y:S01]  /*7890*/  @!P1 LD.E.64 R12, desc[UR42][R32.64] ;  /* 0x0000002a200c9980 */ /* 0x000162000c101b00 */
[----:B------:R-:W-:-:S03]  /*78a0*/  @!P0 IMAD.X R15, R3, 0x1, R39, P4 ;  /* 0x00000001030f8824 */ /* 0x000fc600020e0627 */
[----:B------:R0:W5:Y:S04]  /*78b0*/  @!P1 LD.E.64 R24, desc[UR42][R28.64] ;  /* 0x0000002a1c189980 */ /* 0x000168000c101b00 */
[----:B------:R0:W5:Y:S04]  /*78c0*/  @!P0 LD.E.64 R8, desc[UR42][R34.64] ;  /* 0x0000002a22088980 */ /* 0x000168000c101b00 */
[----:B------:R0:W5:Y:S02]  /*78d0*/  @!P0 LD.E.64 R10, desc[UR42][R14.64] ;  /* 0x0000002a0e0a8980 */ /* 0x000164000c101b00 */
.L_x_10931:
[----:B------:R-:W-:Y:S05]  /*78e0*/  BSYNC B1 ;  /* 0x0000000000017941 */ /* 0x000fea0003800000 */
.L_x_10930:
[----:B------:R-:W1:Y:S01]  /*78f0*/  SYNCS.PHASECHK.TRANS64.TRYWAIT P0, [R18+URZ+0x19c00], R21 ;  /* 0x019c0015120075a7 */ /* 0x000e62000800017f */
[----:B---3--:R-:W-:Y:S01]  /*7900*/  IMAD R0, R153, -0xc0, R37 ;  /* 0xffffff4099007824 */ /* 0x008fe200078e0225 */
[----:B------:R-:W-:Y:S04]  /*7910*/  BSSY B1, `(.L_x_10932) ;  /* 0x0000004000017945 */ /* 0x000fe80003800000 */
[----:B------:R-:W-:-:S04]  /*7920*/  VIMNMX R0, R0, 0xc0, PT ;  /* 0x000000c000007848 */ /* 0x000fc80003fe0100 */
[----:B------:R-:W-:Y:S01]  /*7930*/  ISETP.GE.AND P1, PT, R38, R0, PT ;  /* 0x000000002600720c */ /* 0x000fe20003f26270 */
[----:B-1----:R-:W-:-:S12]  /*7940*/  @!P0 BRA `(.L_x_10933) ;  /* 0x0000011c00f88947 */ /* 0x002fd80003800000 */
.L_x_11148:
[----:B------:R-:W-:Y:S05]  /*7950*/  BSYNC B1 ;  /* 0x0000000000017941 */ /* 0x000fea0003800000 */
.L_x_10932:
[----:B------:R-:W-:Y:S05]  /*7960*/  @P1 BRA `(.L_x_10934) ;  /* 0x0000003800dc1947 */ /* 0x000fea0003800000 */
[----:B0-----:R-:W3:Y:S01]  /*7970*/  LDL R4, [R1+0x18] ;  /* 0x0000180001047983 */ /* 0x001ee20000100800 */
[----:B----4-:R-:W0:Y:S03]  /*7980*/  LDC R3, c[0x0][0x3f4] ;  /* 0x0000fd00ff037b82 */ /* 0x010e260000000800 */
[----:B------:R-:W4:Y:S01]  /*7990*/  LDL R0, [R1+0x1c] ;  /* 0x00001c0001007983 */ /* 0x000f220000100800 */
[----:B------:R-:W-:Y:S01]  /*79a0*/  BSSY B1, `(.L_x_10935) ;  /* 0x000007b000017945 */ /* 0x000fe20003800000 */
[-C--:B0-----:R-:W-:Y:S02]  /*79b0*/  ISETP.GE.AND P0, PT, R22, R3.reuse, PT ;  /* 0x000000031600720c */ /* 0x081fe40003f06270 */
[-C--:B---3--:R-:W-:Y:S02]  /*79c0*/  ISETP.GE.AND P1, PT, R4, R3.reuse, PT ;  /* 0x000000030400720c */ /* 0x088fe40003f26270 */
[----:B----4-:R-:W-:-:S09]  /*79d0*/  ISETP.GE.AND P2, PT, R0, R3, PT ;  /* 0x000000030000720c */ /* 0x010fd20003f46270 */
[----:B------:R-:W-:Y:S05]  /*79e0*/  @P0 BRA `(.L_x_10936) ;  /* 0x0000000400d80947 */ /* 0x000fea0003800000 */
[----:B------:R-:W0:Y:S01]  /*79f0*/  LDS.128 R4, [R20+0xf000] ;  /* 0x00f0000014047984 */ /* 0x000e220000000c00 */
[----:B-----5:R-:W-:Y:S02]  /*7a00*/  SHF.R.U32.HI R15, RZ, 0x8, R27 ;  /* 0x00000008ff0f7819 */ /* 0x020fe4000001161b */
[----:B--2---:R-:W-:Y:S02]  /*7a10*/  LOP3.LUT R14, R27, 0xff, RZ, 0xc0, !PT ;  /* 0x000000ff1b0e7812 */ /* 0x004fe400078ec0ff */
        /* <DEDUP_REMOVED lines=11> */
[----:B-1----:R-:W-:Y:S01]  /*7ad0*/  LOP3.LUT R21, R15, 0xff, RZ, 0xc0, !PT ;  /* 0x000000ff0f157812 */ /* 0x002fe200078ec0ff */
[----:B------:R-:W-:Y:S01]  /*7ae0*/  IMAD.U32 R15, R33, 0x10000, RZ ;  /* 0x00010000210f7824 */ /* 0x000fe200078e00ff */
[----:B------:R-:W-:-:S02]  /*7af0*/  LOP3.LUT R0, R26, 0xff, RZ, 0xc0, !PT ;  /* 0x000000ff1a007812 */ /* 0x000fc400078ec0ff */
[----:B------:R-:W-:Y:S02]  /*7b00*/  LOP3.LUT R3, R3, 0xff, RZ, 0xc0, !PT ;  /* 0x000000ff03037812 */ /* 0x000fe400078ec0ff */
[----:B------:R-:W-:Y:S02]  /*7b10*/  LOP3.LUT R29, R28, 0xff0000, R29, 0xf8, !PT ;  /* 0x00ff00001c1d7812 */ /* 0x000fe400078ef81d */
[----:B------:R-:W-:Y:S02]  /*7b20*/  PRMT R3, R3, 0x7604, R0 ;  /* 0x0000760403037816 */ /* 0x000fe40000000000 */
[----:B------:R-:W-:Y:S02]  /*7b30*/  LOP3.LUT R0, R30, 0xff, RZ, 0xc0, !PT ;  /* 0x000000ff1e007812 */ /* 0x000fe400078ec0ff */
[----:B------:R-:W-:Y:S02]  /*7b40*/  LOP3.LUT R15, R14, 0xff0000, R15, 0xf8, !PT ;  /* 0x00ff00000e0f7812 */ /* 0x000fe400078ef80f */
[----:B------:R-:W-:-:S02]  /*7b50*/  LOP3.LUT R32, R29, 0xff000000, R31, 0xf8, !PT ;  /* 0xff0000001d207812 */ /* 0x000fc400078ef81f */
[----:B------:R-:W-:Y:S02]  /*7b60*/  PRMT R21, R21, 0x7604, R0 ;  /* 0x0000760415157816 */ /* 0x000fe40000000000 */
[----:B------:R-:W-:Y:S02]  /*7b70*/  LOP3.LUT R27, R15, 0xff000000, R27, 0xf8, !PT ;  /* 0xff0000000f1b7812 */ /* 0x000fe400078ef81b */
[----:B0-----:R-:W-:Y:S02]  /*7b80*/  F2FP.F16.E4M3.UNPACK_B R0, R6.H1 ;  /* 0x00000006ff00723e */ /* 0x001fe400030006ff */
[----:B------:R-:W-:Y:S02]  /*7b90*/  F2FP.F16.E4M3.UNPACK_B R33, R32 ;  /* 0x00000020ff21723e */ /* 0x000fe400020006ff */
[----:B------:R-:W-:Y:S01]  /*7ba0*/  LOP3.LUT R21, R21, 0xff0000, R30, 0xf8, !PT ;  /* 0x00ff000015157812 */ /* 0x000fe200078ef81e */
[--C-:B------:R-:W-:Y:S01]  /*7bb0*/  HADD2.F32 R15, -RZ, R0.reuse.H1_H1 ;  /* 0x30000000ff0f7230 */ /* 0x100fe20000004100 */
[----:B------:R-:W-:Y:S01]  /*7bc0*/  F2FP.F16.E4M3.UNPACK_B R29, R27 ;  /* 0x0000001bff1d723e */ /* 0x000fe200020006ff */
[----:B------:R-:W-:Y:S01]  /*7bd0*/  HADD2.F32 R34, -RZ, R33.H1_H1 ;  /* 0x30000021ff227230 */ /* 0x000fe20000004100 */
[----:B------:R-:W-:Y:S01]  /*7be0*/  LOP3.LUT R3, R3, 0xff0000, R26, 0xf8, !PT ;  /* 0x00ff000003037812 */ /* 0x000fe200078ef81a */
[----:B------:R-:W-:Y:S01]  /*7bf0*/  HADD2.F32 R14, -RZ, R0.H0_H0 ;  /* 0x20000000ff0e7230 */ /* 0x000fe20000004100 */
[----:B------:R-:W-:Y:S01]  /*7c00*/  LOP3.LUT R31, R21, 0xff000000, R30, 0xf8, !PT ;  /* 0xff000000151f7812 */ /* 0x000fe200078ef81e */
[----:B------:R-:W-:Y:S01]  /*7c10*/  HADD2.F32 R30, -RZ, R29.H1_H1 ;  /* 0x3000001dff1e7230 */ /* 0x000fe20000004100 */
[----:B------:R-:W-:Y:S01]  /*7c20*/  LOP3.LUT R28, R3, 0xff000000, R26, 0xf8, !PT ;  /* 0xff000000031c7812 */ /* 0x000fe200078ef81a */
[----:B------:R-:W-:Y:S01]  /*7c30*/  FMUL.FTZ R35, R15, R34 ;  /* 0x000000220f237220 */ /* 0x000fe20000410000 */
[----:B------:R-:W-:-:S02]  /*7c40*/  F2FP.F16.E4M3.UNPACK_B R3, R6 ;  /* 0x00000006ff03723e */ /* 0x000fc400020006ff */
[-C--:B------:R-:W-:Y:S01]  /*7c50*/  FMUL.FTZ R15, R15, R30.reuse ;  /* 0x0000001e0f0f7220 */ /* 0x080fe20000410000 */
[-C--:B------:R-:W-:Y:S01]  /*7c60*/  F2FP.F16.E4M3.UNPACK_B R21, R7.reuse ;  /* 0x00000007ff15723e */ /* 0x080fe200020006ff */
[C---:B------:R-:W-:Y:S01]  /*7c70*/  FFMA.FTZ R37, R14.reuse, R30, -R35 ;  /* 0x0000001e0e257223 */ /* 0x040fe20000010823 */
[----:B------:R-:W-:Y:S01]  /*7c80*/  F2FP.F16.E4M3.UNPACK_B R26, R7.H1 ;  /* 0x00000007ff1a723e */ /* 0x000fe200030006ff */
[----:B------:R-:W-:Y:S01]  /*7c90*/  FFMA.FTZ R40, R14, R34, R15 ;  /* 0x000000220e287223 */ /* 0x000fe2000001000f */
[-C--:B------:R-:W-:Y:S01]  /*7ca0*/  F2FP.F16.E4M3.UNPACK_B R6, R5.reuse ;  /* 0x00000005ff06723e */ /* 0x080fe200020006ff */
[----:B------:R-:W-:Y:S01]  /*7cb0*/  HADD2.F32 R30, -RZ, R33.H0_H0 ;  /* 0x20000021ff1e7230 */ /* 0x000fe20000004100 */
[----:B------:R-:W-:Y:S01]  /*7cc0*/  F2FP.F16.E4M3.UNPACK_B R7, R5.H1 ;  /* 0x00000005ff07723e */ /* 0x000fe200030006ff */
        /* <DEDUP_REMOVED lines=15> */
[----:B------:R-:W-:Y:S01]  /*7dc0*/  FMUL.FTZ R42, R5, R14 ;  /* 0x0000000e052a7220 */ /* 0x000fe20000410000 */
[--C-:B------:R-:W-:Y:S01]  /*7dd0*/  HADD2.F32 R3, -RZ, R26.reuse.H1_H1 ;  /* 0x3000001aff037230 */ /* 0x100fe20000004100 */
[----:B------:R-:W-:Y:S01]  /*7de0*/  F2FP.F16.E4M3.UNPACK_B R0, R4 ;  /* 0x00000004ff00723e */ /* 0x000fe200020006ff */
[----:B------:R-:W-:Y:S02]  /*7df0*/  HADD2.F32 R27, -RZ, R27.H1_H1 ;  /* 0x3000001bff1b7230 */ /* 0x000fe40000004100 */
[----:B------:R-:W-:Y:S01]  /*7e00*/  FFMA.FTZ R39, R21, R14, -R30 ;  /* 0x0000000e15277223 */ /* 0x000fe2000001081e */
[----:B------:R-:W-:Y:S02]  /*7e10*/  HADD2.F32 R26, -RZ, R26.H0_H0 ;  /* 0x2000001aff1a7230 */ /* 0x000fe40000004100 */
[C---:B------:R-:W-:Y:S01]  /*7e20*/  FMUL.FTZ R5, R3.reuse, R32 ;  /* 0x0000002003057220 */ /* 0x040fe20000410000 */
[----:B------:R-:W-:Y:S01]  /*7e30*/  F2FP.F16.E4M3.UNPACK_B R15, R31 ;  /* 0x0000001fff0f723e */ /* 0x000fe200020006ff */
[-C--:B------:R-:W-:Y:S01]  /*7e40*/  FMUL.FTZ R3, R3, R27.reuse ;  /* 0x0000001b03037220 */ /* 0x080fe20000410000 */
[----:B------:R-:W-:Y:S01]  /*7e50*/  F2FP.F16.E4M3.UNPACK_B R4, R4.H1 ;  /* 0x00000004ff04723e */ /* 0x000fe200030006ff */
[----:B------:R-:W-:Y:S01]  /*7e60*/  FFMA.FTZ R42, R21, R34, R42 ;  /* 0x00000022152a7223 */ /* 0x000fe2000001002a */
[----:B------:R-:W-:Y:S01]  /*7e70*/  F2FP.F16.E4M3.UNPACK_B R14, R28 ;  /* 0x0000001cff0e723e */ /* 0x000fe200020006ff */
[----:B------:R-:W-:Y:S01]  /*7e80*/  FFMA.FTZ R34, R26, R27, -R5 ;  /* 0x0000001b1a227223 */ /* 0x000fe20000010805 */
[----:B------:R-:W-:-:S02]  /*7e90*/  HADD2.F32 R27, -RZ, R15.H1_H1 ;  /* 0x3000000fff1b7230 */ /* 0x000fc40000004100 */
[----:B------:R-:W-:Y:S01]  /*7ea0*/  FFMA.FTZ R41, R26, R32, R3 ;  /* 0x000000201a297223 */ /* 0x000fe20000010003 */
[----:B------:R-:W-:Y:S01]  /*7eb0*/  HADD2.F32 R21, -RZ, R15.H0_H0 ;  /* 0x2000000fff157230 */ /* 0x000fe20000004100 */
[----:B------:R-:W-:Y:S01]  /*7ec0*/  F2FP.F16.E4M3.UNPACK_B R28, R28.H1 ;  /* 0x0000001cff1c723e */ /* 0x000fe200030006ff */
[----:B------:R-:W-:Y:S01]  /*7ed0*/  HADD2.F32 R5, -RZ, R4.H1_H1 ;  /* 0x30000004ff057230 */ /* 0x000fe20000004100 */
[----:B------:R-:W-:Y:S01]  /*7ee0*/  F2FP.F16.E4M3.UNPACK_B R31, R31.H1 ;  /* 0x0000001fff1f723e */ /* 0x000fe200030006ff */
[----:B------:R-:W-:Y:S02]  /*7ef0*/  HADD2.F32 R15, -RZ, R14.H1_H1 ;  /* 0x3000000eff0f7230 */ /* 0x000fe40000004100 */
[----:B------:R-:W-:Y:S02]  /*7f00*/  HADD2.F32 R3, -RZ, R0.H1_H1 ;  /* 0x30000000ff037230 */ /* 0x000fe40000004100 */
[----:B------:R-:W-:Y:S01]  /*7f10*/  FMUL.FTZ R29, R5, R27 ;  /* 0x0000001b051d7220 */ /* 0x000fe20000410000 */
[----:B------:R-:W-:-:S02]  /*7f20*/  HADD2.F32 R4, -RZ, R4.H0_H0 ;  /* 0x20000004ff047230 */ /* 0x000fc40000004100 */
[----:B------:R-:W-:Y:S01]  /*7f30*/  FMUL.FTZ R33, R5, R15 ;  /* 0x0000000f05217220 */ /* 0x000fe20000410000 */
[----:B------:R-:W-:Y:S02]  /*7f40*/  HADD2.F32 R14, -RZ, R14.H0_H0 ;  /* 0x2000000eff0e7230 */ /* 0x000fe40000004100 */
[C---:B------:R-:W-:Y:S01]  /*7f50*/  FMUL.FTZ R5, R3.reuse, R21 ;  /* 0x0000001503057220 */ /* 0x040fe20000410000 */
[----:B------:R-:W-:Y:S02]  /*7f60*/  HADD2.F32 R0, -RZ, R0.H0_H0 ;  /* 0x20000000ff007230 */ /* 0x000fe40000004100 */
[C---:B------:R-:W-:Y:S01]  /*7f70*/  FFMA.FTZ R29, R4.reuse, R15, -R29 ;  /* 0x0000000f041d7223 */ /* 0x040fe2000001081d */
[----:B------:R-:W-:Y:S01]  /*7f80*/  FFMA.FTZ R30, R4, R27, R33 ;  /* 0x0000001b041e7223 */ /* 0x000fe20000010021 */
[-C--:B------:R-:W-:Y:S01]  /*7f90*/  FMUL.FTZ R26, R3, R14.reuse ;  /* 0x0000000e031a7220 */ /* 0x080fe20000410000 */
[----:B------:R-:W-:Y:S02]  /*7fa0*/  HADD2.F32 R4, -RZ, R28.H1_H1 ;  /* 0x3000001cff047230 */ /* 0x000fe40000004100 */
[----:B------:R-:W-:Y:S01]  /*7fb0*/  FFMA.FTZ R15, R0, R14, -R5 ;  /* 0x0000000e000f7223 */ /* 0x000fe20000010805 */
[----:B------:R-:W-:-:S02]  /*7fc0*/  HADD2.F32 R3, -RZ, R7.H1_H1 ;  /* 0x30000007ff037230 */ /* 0x000fc40000004100 */
[----:B------:R-:W-:Y:S01]  /*7fd0*/  FFMA.FTZ R26, R0, R21, R26 ;  /* 0x00000015001a7223 */ /* 0x000fe2000001001a */
        /* <DEDUP_REMOVED lines=23> */
.L_x_10936:
[----:B------:R-:W-:Y:S05]  /*8150*/  BSYNC B1 ;  /* 0x0000000000017941 */ /* 0x000fea0003800000 */
.L_x_10935:
[----:B------:R-:W-:Y:S04]  /*8160*/  BSSY B1, `(.L_x_10937) ;  /* 0x000007c000017945 */ /* 0x000fe80003800000 */
[----:B------:R-:W-:Y:S05]  /*8170*/  @P1 BRA `(.L_x_10938) ;  /* 0x0000000400e81947 */ /* 0x000fea0003800000 */
[----:B0-----:R-:W0:Y:S01]  /*8180*/  LDS.128 R4, [R20+0x10800] ;  /* 0x0108000014047984 */ /* 0x001e220000000c00 */
[----:B-----5:R-:W-:Y:S02]  /*8190*/  SHF.R.U32.HI R27, RZ, 0x8, R25 ;  /* 0x00000008ff1b7819 */ /* 0x020fe40000011619 */
[----:B--2---:R-:W-:Y:S02]  /*81a0*/  SHF.R.U32.HI R14, RZ, 0x8, R13 ;  /* 0x00000008ff0e7819 */ /* 0x004fe4000001160d */
[----:B-1----:R-:W-:Y:S02]  /*81b0*/  SHF.R.U32.HI R21, RZ, 0x8, R24 ;  /* 0x00000008ff157819 */ /* 0x002fe40000011618 */
        /* <DEDUP_REMOVED lines=27> */
[-C--:B0-----:R-:W-:Y:S02]  /*8370*/  F2FP.F16.E4M3.UNPACK_B R0, R6.reuse.H1 ;  /* 0x00000006ff00723e */ /* 0x081fe400030006ff */
[----:B------:R-:W-:Y:S02]  /*8380*/  LOP3.LUT R27, R27, 0xff000000, R24, 0xf8, !PT ;  /* 0xff0000001b1b7812 */ /* 0x000fe400078ef818 */
[----:B------:R-:W-:Y:S01]  /*8390*/  F2FP.F16.E4M3.UNPACK_B R28, R29 ;  /* 0x0000001dff1c723e */ /* 0x000fe200020006ff */
[----:B------:R-:W-:Y:S01]  /*83a0*/  HADD2.F32 R13, -RZ, R0.H1_H1 ;  /* 0x30000000ff0d7230 */ /* 0x000fe20000004100 */
[----:B------:R-:W-:Y:S02]  /*83b0*/  F2FP.F16.E4M3.UNPACK_B R24, R25 ;  /* 0x00000019ff18723e */ /* 0x000fe400020006ff */
[----:B------:R-:W-:Y:S01]  /*83c0*/  LOP3.LUT R21, R3, 0xff000000, R12, 0xf8, !PT ;  /* 0xff00000003157812 */ /* 0x000fe200078ef80c */
[----:B------:R-:W-:Y:S01]  /*83d0*/  HADD2.F32 R30, -RZ, R28.H1_H1 ;  /* 0x3000001cff1e7230 */ /* 0x000fe20000004100 */
[----:B------:R-:W-:Y:S01]  /*83e0*/  F2FP.F16.E4M3.UNPACK_B R3, R6 ;  /* 0x00000006ff03723e */ /* 0x000fe200020006ff */
[----:B------:R-:W-:Y:S01]  /*83f0*/  HADD2.F32 R26, -RZ, R24.H1_H1 ;  /* 0x30000018ff1a7230 */ /* 0x000fe20000004100 */
[-C--:B------:R-:W-:Y:S01]  /*8400*/  F2FP.F16.E4M3.UNPACK_B R14, R7.reuse ;  /* 0x00000007ff0e723e */ /* 0x080fe200020006ff */
[----:B------:R-:W-:Y:S01]  /*8410*/  HADD2.F32 R12, -RZ, R0.H0_H0 ;  /* 0x20000000ff0c7230 */ /* 0x000fe20000004100 */
[----:B------:R-:W-:Y:S01]  /*8420*/  F2FP.F16.E4M3.UNPACK_B R15, R7.H1 ;  /* 0x00000007ff0f723e */ /* 0x000fe200030006ff */
[C---:B------:R-:W-:Y:S01]  /*8430*/  FMUL.FTZ R31, R13.reuse, R30 ;  /* 0x0000001e0d1f7220 */ /* 0x040fe20000410000 */
[-C--:B------:R-:W-:Y:S01]  /*8440*/  F2FP.F16.E4M3.UNPACK_B R6, R5.reuse ;  /* 0x00000005ff06723e */ /* 0x080fe200020006ff */
[----:B------:R-:W-:Y:S01]  /*8450*/  FMUL.FTZ R13, R13, R26 ;  /* 0x0000001a0d0d7220 */ /* 0x000fe20000410000 */
[----:B------:R-:W-:Y:S01]  /*8460*/  F2FP.F16.E4M3.UNPACK_B R7, R5.H1 ;  /* 0x00000005ff07723e */ /* 0x000fe200030006ff */
        /* <DEDUP_REMOVED lines=45> */
[----:B------:R-:W-:Y:S01]  /*8740*/  FMUL.FTZ R3, R3, R12 ;  /* 0x0000000c03037220 */ /* 0x000fe20000410000 */
        /* <DEDUP_REMOVED lines=29> */
.L_x_10938:
[----:B------:R-:W-:Y:S05]  /*8920*/  BSYNC B1 ;  /* 0x0000000000017941 */ /* 0x000fea0003800000 */
.L_x_10937:
[----:B------:R-:W-:Y:S05]  /*8930*/  @P2 BRA `(.L_x_10934) ;  /* 0x0000002800e82947 */ /* 0x000fea0003800000 */
[----:B0--3--:R-:W0:Y:S01]  /*8940*/  LDS.128 R4, [R20+0x12000] ;  /* 0x0120000014047984 */ /* 0x009e220000000c00 */
[----:B-----5:R-:W-:Y:S02]  /*8950*/  SHF.R.U32.HI R13, RZ, 0x8, R9 ;  /* 0x00000008ff0d7819 */ /* 0x020fe40000011609 */
[----:B------:R-:W-:Y:S02]  /*8960*/  LOP3.LUT R12, R9, 0xff, RZ, 0xc0, !PT ;  /* 0x000000ff090c7812 */ /* 0x000fe400078ec0ff */
[----:B------:R-:W-:Y:S02]  /*8970*/  LOP3.LUT R13, R13, 0xff, RZ, 0xc0, !PT ;  /* 0x000000ff0d0d7812 */ /* 0x000fe400078ec0ff */
[----:B-1----:R-:W-:Y:S02]  /*8980*/  SHF.R.U32.HI R21, RZ, 0x8, R11 ;  /* 0x00000008ff157819 */ /* 0x002fe4000001160b */
[----:B------:R-:W-:Y:S02]  /*8990*/  PRMT R12, R13, 0x7604, R12 ;  /* 0x000076040d0c7816 */ /* 0x000fe4000000000c */
[----:B--2---:R-:W-:-:S02]  /*89a0*/  LOP3.LUT R14, R11, 0xff, RZ, 0xc0, !PT ;  /* 0x000000ff0b0e7812 */ /* 0x004fc400078ec0ff */
[----:B------:R-:W-:Y:S02]  /*89b0*/  LOP3.LUT R21, R21, 0xff, RZ, 0xc0, !PT ;  /* 0x000000ff15157812 */ /* 0x000fe400078ec0ff */
[----:B------:R-:W-:Y:S02]  /*89c0*/  SHF.R.U32.HI R24, RZ, 0x10, R11 ;  /* 0x00000010ff187819 */ /* 0x000fe4000001160b */
[----:B------:R-:W-:Y:S02]  /*89d0*/  SHF.R.U32.HI R25, RZ, 0x10, R9 ;  /* 0x00000010ff197819 */ /* 0x000fe40000011609 */
[----:B------:R-:W-:Y:S02]  /*89e0*/  SHF.R.U32.HI R13, RZ, 0x8, R10 ;  /* 0x00000008ff0d7819 */ /* 0x000fe4000001160a */
[----:B------:R-:W-:Y:S02]  /*89f0*/  SHF.R.U32.HI R3, RZ, 0x8, R8 ;  /* 0x00000008ff037819 */ /* 0x000fe40000011608 */
[----:B------:R-:W-:Y:S01]  /*8a00*/  PRMT R14, R21, 0x7604, R14 ;  /* 0x00007604150e7816 */ /* 0x000fe2000000000e */
[----:B------:R-:W-:Y:S01]  /*8a10*/  IMAD.U32 R21, R24, 0x10000, RZ ;  /* 0x0001000018157824 */ /* 0x000fe200078e00ff */
[----:B------:R-:W-:Y:S01]  /*8a20*/  LOP3.LUT R15, R13, 0xff, RZ, 0xc0, !PT ;  /* 0x000000ff0d0f7812 */ /* 0x000fe200078ec0ff */
        /* <DEDUP_REMOVED lines=13> */
[----:B------:R-:W-:Y:S01]  /*8b00*/  HADD2.F32 R9, -RZ, R0.H1_H1 ;  /* 0x30000000ff097230 */ /* 0x000fe20000004100 */
[----:B------:R-:W-:Y:S01]  /*8b10*/  F2FP.F16.E4M3.UNPACK_B R14, R13 ;  /* 0x0000000dff0e723e */ /* 0x000fe200020006ff */
[----:B------:R-:W-:Y:S01]  /*8b20*/  HADD2.F32 R26, -RZ, R25.H1_H1 ;  /* 0x30000019ff1a7230 */ /* 0x000fe20000004100 */
[----:B------:R-:W-:-:S02]  /*8b30*/  LOP3.LUT R3, R3, 0xff0000, R8, 0xf8, !PT ;  /* 0x00ff000003037812 */ /* 0x000fc400078ef808 */
[----:B------:R-:W-:Y:S01]  /*8b40*/  LOP3.LUT R21, R15, 0xff000000, R10, 0xf8, !PT ;  /* 0xff0000000f157812 */ /* 0x000fe200078ef80a */
[----:B------:R-:W-:Y:S01]  /*8b50*/  HADD2.F32 R15, -RZ, R14.H1_H1 ;  /* 0x3000000eff0f7230 */ /* 0x000fe20000004100 */
[----:B------:R-:W-:Y:S01]  /*8b60*/  LOP3.LUT R12, R3, 0xff000000, R8, 0xf8, !PT ;  /* 0xff000000030c7812 */ /* 0x000fe200078ef808 */
[----:B------:R-:W-:Y:S02]  /*8b70*/  HADD2.F32 R8, -RZ, R0.H0_H0 ;  /* 0x20000000ff087230 */ /* 0x000fe40000004100 */
[C---:B------:R-:W-:Y:S01]  /*8b80*/  FMUL.FTZ R27, R9.reuse, R26 ;  /* 0x0000001a091b7220 */ /* 0x040fe20000410000 */
[----:B------:R-:W-:Y:S01]  /*8b90*/  F2FP.F16.E4M3.UNPACK_B R3, R6 ;  /* 0x00000006ff03723e */ /* 0x000fe200020006ff */
[----:B------:R-:W-:Y:S01]  /*8ba0*/  FMUL.FTZ R9, R9, R15 ;  /* 0x0000000f09097220 */ /* 0x000fe20000410000 */
[----:B------:R-:W-:Y:S01]  /*8bb0*/  F2FP.F16.E4M3.UNPACK_B R10, R7 ;  /* 0x00000007ff0a723e */ /* 0x000fe200020006ff */
[C---:B------:R-:W-:Y:S01]  /*8bc0*/  FFMA.FTZ R27, R8.reuse, R15, -R27 ;  /* 0x0000000f081b7223 */ /* 0x040fe2000001081b */
[----:B------:R-:W-:Y:S01]  /*8bd0*/  F2FP.F16.E4M3.UNPACK_B R11, R7.H1 ;  /* 0x00000007ff0b723e */ /* 0x000fe200030006ff */
[----:B------:R-:W-:Y:S01]  /*8be0*/  FFMA.FTZ R28, R8, R26, R9 ;  /* 0x0000001a081c7223 */ /* 0x000fe20000010009 */
[-C--:B------:R-:W-:Y:S01]  /*8bf0*/  F2FP.F16.E4M3.UNPACK_B R6, R5.reuse ;  /* 0x00000005ff06723e */ /* 0x080fe200020006ff */
[----:B------:R-:W-:Y:S01]  /*8c00*/  HADD2.F32 R8, -RZ, R25.H0_H0 ;  /* 0x20000019ff087230 */ /* 0x000fe20000004100 */
[----:B------:R-:W-:Y:S01]  /*8c10*/  F2FP.F16.E4M3.UNPACK_B R7, R5.H1 ;  /* 0x00000005ff07723e */ /* 0x000fe200030006ff */
[--C-:B------:R-:W-:Y:S01]  /*8c20*/  HADD2.F32 R5, -RZ, R3.reuse.H1_H1 ;  /* 0x30000003ff057230 */ /* 0x100fe20000004100 */
[----:B------:R-:W-:Y:S01]  /*8c30*/  F2FP.F16.E4M3.UNPACK_B R24, R24.H1 ;  /* 0x00000018ff18723e */ /* 0x000fe200030006ff */
[----:B------:R-:W-:Y:S01]  /*8c40*/  HADD2.F32 R14, -RZ, R14.H0_H0 ;  /* 0x2000000eff0e7230 */ /* 0x000fe20000004100 */
[----:B------:R-:W-:Y:S01]  /*8c50*/  F2FP.F16.E4M3.UNPACK_B R13, R13.H1 ;  /* 0x0000000dff0d723e */ /* 0x000fe200030006ff */
[----:B------:R-:W-:-:S02]  /*8c60*/  HADD2.F32 R3, -RZ, R3.H0_H0 ;  /* 0x20000003ff037230 */ /* 0x000fc40000004100 */
        /* <DEDUP_REMOVED lines=8> */
[CC--:B------:R-:W-:Y:S01]  /*8cf0*/  FMUL.FTZ R15, R5.reuse, R9.reuse ;  /* 0x00000009050f7220 */ /* 0x0c0fe20000410000 */
[----:B------:R-:W-:Y:S01]  /*8d00*/  HADD2.F32 R24, -RZ, R24.H1_H1 ;  /* 0x30000018ff187230 */ /* 0x000fe20000004100 */
[----:B------:R-:W-:Y:S01]  /*8d10*/  F2FP.F16.E4M3.UNPACK_B R0, R4 ;  /* 0x00000004ff00723e */ /* 0x000fe200020006ff */
[----:B------:R-:W-:Y:S02]  /*8d20*/  HADD2.F32 R3, -RZ, R11.H1_H1 ;  /* 0x3000000bff037230 */ /* 0x000fe40000004100 */
[-C--:B------:R-:W-:Y:S01]  /*8d30*/  FMUL.FTZ R5, R5, R8.reuse ;  /* 0x0000000805057220 */ /* 0x080fe20000410000 */
[C---:B------:R-:W-:Y:S01]  /*8d40*/  FFMA.FTZ R29, R10.reuse, R8, -R15 ;  /* 0x000000080a1d7223 */ /* 0x040fe2000001080f */
[----:B------:R-:W-:Y:S01]  /*8d50*/  HADD2.F32 R8, -RZ, R13.H1_H1 ;  /* 0x3000000dff087230 */ /* 0x000fe20000004100 */
[----:B------:R-:W-:Y:S01]  /*8d60*/  F2FP.F16.E4M3.UNPACK_B R4, R4.H1 ;  /* 0x00000004ff04723e */ /* 0x000fe200030006ff */
[----:B------:R-:W-:Y:S02]  /*8d70*/  HADD2.F32 R11, -RZ, R11.H0_H0 ;  /* 0x2000000bff0b7230 */ /* 0x000fe40000004100 */
[C---:B------:R-:W-:Y:S01]  /*8d80*/  FMUL.FTZ R14, R3.reuse, R24 ;  /* 0x00000018030e7220 */ /* 0x040fe20000410000 */
[----:B------:R-:W-:Y:S01]  /*8d90*/  FFMA.FTZ R30, R10, R9, R5 ;  /* 0x000000090a1e7223 */ /* 0x000fe20000010005 */
[----:B------:R-:W-:Y:S01]  /*8da0*/  F2FP.F16.E4M3.UNPACK_B R9, R21 ;  /* 0x00000015ff09723e */ /* 0x000fe200020006ff */
[-C--:B------:R-:W-:Y:S01]  /*8db0*/  FMUL.FTZ R10, R3, R8.reuse ;  /* 0x00000008030a7220 */ /* 0x080fe20000410000 */
[----:B------:R-:W-:Y:S01]  /*8dc0*/  FFMA.FTZ R31, R11, R8, -R14 ;  /* 0x000000080b1f7223 */ /* 0x000fe2000001080e */
[----:B------:R-:W-:Y:S01]  /*8dd0*/  F2FP.F16.E4M3.UNPACK_B R8, R12 ;  /* 0x0000000cff08723e */ /* 0x000fe200020006ff */
[----:B------:R-:W-:-:S02]  /*8de0*/  HADD2.F32 R5, -RZ, R4.H1_H1 ;  /* 0x30000004ff057230 */ /* 0x000fc40000004100 */
[----:B------:R-:W-:Y:S01]  /*8df0*/  FFMA.FTZ R24, R11, R24, R10 ;  /* 0x000000180b187223 */ /* 0x000fe2000001000a */
[--C-:B------:R-:W-:Y:S01]  /*8e00*/  HADD2.F32 R13, -RZ, R9.reuse.H1_H1 ;  /* 0x30000009ff0d7230 */ /* 0x100fe20000004100 */
[----:B------:R-:W-:Y:S01]  /*8e10*/  F2FP.F16.E4M3.UNPACK_B R12, R12.H1 ;  /* 0x0000000cff0c723e */ /* 0x000fe200030006ff */
[----:B------:R-:W-:Y:S01]  /*8e20*/  HADD2.F32 R10, -RZ, R9.H0_H0 ;  /* 0x20000009ff0a7230 */ /* 0x000fe20000004100 */
[----:B------:R-:W-:Y:S01]  /*8e30*/  F2FP.F16.E4M3.UNPACK_B R21, R21.H1 ;  /* 0x00000015ff15723e */ /* 0x000fe200030006ff */
[----:B------:R-:W-:Y:S02]  /*8e40*/  HADD2.F32 R9, -RZ, R8.H1_H1 ;  /* 0x30000008ff097230 */ /* 0x000fe40000004100 */
[----:B------:R-:W-:Y:S01]  /*8e50*/  FMUL.FTZ R11, R5, R13 ;  /* 0x0000000d050b7220 */ /* 0x000fe20000410000 */
[----:B------:R-:W-:Y:S02]  /*8e60*/  HADD2.F32 R3, -RZ, R0.H1_H1 ;  /* 0x30000000ff037230 */ /* 0x000fe40000004100 */
        /* <DEDUP_REMOVED lines=11> */
[----:B------:R-:W-:Y:S02]  /*8f20*/  HADD2.F32 R3, -RZ, R7.H1_H1 ;  /* 0x30000007ff037230 */ /* 0x000fe40000004100 */
        /* <DEDUP_REMOVED lines=24> */
.L_x_10928:
[----:B------:R-:W-:-:S03]  /*90b0*/  UMOV UR4, 0xffffffff ;  /* 0xffffffff00047882 */ /* 0x000fc60000000000 */
[----:B------:R-:W-:Y:S05]  /*90c0*/  BRA.DIV UR4, `(.L_x_10939) ;  /* 0x0000010a042c7947 */ /* 0x000fea000b800000 */
[----:B------:R0:W1:Y:S04]  /*90d0*/  SHFL.IDX PT, R29, R28, RZ, 0x1e1f ;  /* 0x001e1fff1c1d7589 */ /* 0x00006800000e0000 */
[----:B------:R0:W2:Y:S04]  /*90e0*/  SHFL.IDX PT, R21, R26, RZ, 0x1e1f ;  /* 0x001e1fff1a157589 */ /* 0x0000a800000e0000 */
[----:B------:R0:W3:Y:S04]  /*90f0*/  SHFL.IDX PT, R0, R24, RZ, 0x1e1f ;  /* 0x001e1fff18007589 */ /* 0x0000e800000e0000 */
[----:B------:R0:W4:Y:S02]  /*9100*/  SHFL.IDX PT, R3, R30, RZ, 0x1e1f ;  /* 0x001e1fff1e037589 */ /* 0x00012400000e0000 */
.L_x_11154:
[----:B------:R-:W5:Y:S01]  /*9110*/  LDL R13, [R1+0x40] ;  /* 0x00004000010d7983 */ /* 0x000f620000100800 */
[----:B------:R-:W-:Y:S01]  /*9120*/  ULDC UR4, c[0x0][0x448] ;  /* 0x0001120000047ab9 */ /* 0x000fe20000000800 */
[----:B------:R-:W-:Y:S01]  /*9130*/  BSSY B1, `(.L_x_10940) ;  /* 0x000002c000017945 */ /* 0x000fe20003800000 */
[----:B------:R-:W-:Y:S01]  /*9140*/  IMAD R38, R25, UR4, RZ ;  /* 0x0000000419267c24 */ /* 0x000fe2000f8e02ff */
[----:B------:R-:W-:Y:S02]  /*9150*/  CS2R R4, SRZ ;  /* 0x0000000000047805 */ /* 0x000fe4000001ff00 */
[----:B------:R-:W-:Y:S02]  /*9160*/  CS2R R8, SRZ ;  /* 0x0000000000087805 */ /* 0x000fe4000001ff00 */
[----:B------:R-:W-:Y:S02]  /*9170*/  CS2R R10, SRZ ;  /* 0x00000000000a7805 */ /* 0x000fe4000001ff00 */
[----:B------:R-:W-:-:S02]  /*9180*/  CS2R R14, SRZ ;  /* 0x00000000000e7805 */ /* 0x000fc4000001ff00 */
[----:B------:R-:W-:Y:S02]  /*9190*/  ISETP.GE.AND P0, PT, R6, R38, PT ;  /* 0x000000260600720c */ /* 0x000fe40003f06270 */
[----:B0-----:R-:W-:Y:S02]  /*91a0*/  CS2R R24, SRZ ;  /* 0x0000000000187805 */ /* 0x001fe4000001ff00 */
[----:B------:R-:W-:Y:S02]  /*91b0*/  CS2R R26, SRZ ;  /* 0x00000000001a7805 */ /* 0x000fe4000001ff00 */
[----:B-----5:R-:W-:-:S04]  /*91c0*/  LEA.HI R7, R13, R13, RZ, 0x1 ;  /* 0x0000000d0d077211 */ /* 0x020fc800078f08ff */
[----:B------:R-:W-:Y:S02]  /*91d0*/  LOP3.LUT R12, R7, 0xfffffffe, RZ, 0xc0, !PT ;  /* 0xfffffffe070c7812 */ /* 0x000fe400078ec0ff */
[----:B------:R-:W-:-:S03]  /*91e0*/  CS2R R6, SRZ ;  /* 0x0000000000067805 */ /* 0x000fc6000001ff00 */
[----:B------:R-:W-:Y:S01]  /*91f0*/  IMAD.IADD R37, R13, 0x1, -R12 ;  /* 0x000000010d257824 */ /* 0x000fe200078e0a0c */
[----:B------:R-:W-:-:S04]  /*9200*/  CS2R R12, SRZ ;  /* 0x00000000000c7805 */ /* 0x000fc8000001ff00 */
[----:B------:R-:W-:Y:S01]  /*9210*/  SHF.L.U32 R37, R37, 0x1f, RZ ;  /* 0x0000001f25257819 */ /* 0x000fe200000006ff */
[----:B------:R-:W-:Y:S06]  /*9220*/  @P0 BRA `(.L_x_10941) ;  /* 0x0000000000700947 */ /* 0x000fec0003800000 */
[----:B------:R-:W3:Y:S01]  /*9230*/  LDL R28, [R1+0x8] ;  /* 0x00000800011c7983 */ /* 0x000ee20000100800 */
[C---:B------:R-:W-:Y:S01]  /*9240*/  VIADD R4, R16.reuse, 0x20 ;  /* 0x0000002010047836 */ /* 0x040fe20000000000 */
[----:B------:R-:W-:Y:S01]  /*9250*/  ULDC UR4, c[0x0][0x3f4] ;  /* 0x0000fd0000047ab9 */ /* 0x000fe20000000800 */
[----:B------:R-:W-:Y:S02]  /*9260*/  CS2R R12, SRZ ;  /* 0x00000000000c7805 */ /* 0x000fe4000001ff00 */
[----:B------:R-:W-:Y:S02]  /*9270*/  ISETP.GE.AND P4, PT, R16, UR4, PT ;  /* 0x0000000410007c0c */ /* 0x000fe4000bf86270 */
[----:B------:R-:W-:Y:S02]  /*9280*/  CS2R R14, SRZ ;  /* 0x00000000000e7805 */ /* 0x000fe4000001ff00 */
[----:B------:R-:W-:Y:S02]  /*9290*/  ISETP.GE.AND P5, PT, R4, UR4, PT ;  /* 0x0000000404007c0c */ /* 0x000fe4000bfa6270 */
[----:B------:R-:W-:-:S02]  /*92a0*/  CS2R R24, SRZ ;  /* 0x0000000000187805 */ /* 0x000fc4000001ff00 */
[----:B------:R-:W-:Y:S02]  /*92b0*/  CS2R R26, SRZ ;  /* 0x00000000001a7805 */ /* 0x000fe4000001ff00 */
[----:B------:R-:W-:Y:S02]  /*92c0*/  CS2R R8, SRZ ;  /* 0x0000000000087805 */ /* 0x000fe4000001ff00 */
[----:B------:R-:W-:Y:S02]  /*92d0*/  CS2R R10, SRZ ;  /* 0x00000000000a7805 */ /* 0x000fe4000001ff00 */
[----:B------:R-:W-:Y:S02]  /*92e0*/  @!P4 SHF.R.S32.HI R4, RZ, 0x1f, R16 ;  /* 0x0000001fff04c819 */ /* 0x000fe40000011410 */
[----:B--2---:R-:W-:-:S05]  /*92f0*/  @!P4 IADD3 R30, P1, R16, R21, RZ ;  /* 0x00000015101ec210 */ /* 0x004fca0007f3e0ff */
[--C-:B----4-:R-:W-:Y:S01]  /*9300*/  @!P4 IMAD.X R31, R3, 0x1, R4.reuse, P1 ;  /* 0x00000001031fc824 */ /* 0x110fe200008e0604 */
[----:B---3--:R-:W-:Y:S02]  /*9310*/  @!P5 SHF.L.U32 R6, R28, 0x4, RZ ;  /* 0x000000041c06d819 */ /* 0x008fe400000006ff */
[-C--:B-1----:R-:W-:Y:S02]  /*9320*/  @!P4 IADD3 R28, P0, R16, R29.reuse, RZ ;  /* 0x0000001d101cc210 */ /* 0x082fe40007f1e0ff */
[C---:B------:R-:W-:Y:S02]  /*9330*/  @!P5 IADD3 R32, P2, R6.reuse, R29, RZ ;  /* 0x0000001d0620d210 */ /* 0x040fe40007f5e0ff */
[----:B------:R-:W-:Y:S01]  /*9340*/  @!P5 IADD3 R34, P3, R6, R21, RZ ;  /* 0x000000150622d210 */ /* 0x000fe20007f7e0ff */
[----:B------:R-:W-:Y:S01]  /*9350*/  @!P4 IMAD.X R29, R0, 0x1, R4, P0 ;  /* 0x00000001001dc824 */ /* 0x000fe200000e0604 */
[----:B------:R-:W-:Y:S02]  /*9360*/  @!P5 SHF.R.S32.HI R6, RZ, 0x1f, R6 ;  /* 0x0000001fff06d819 */ /* 0x000fe40000011406 */
[----:B------:R-:W-:-:S02]  /*9370*/  CS2R R4, SRZ ;  /* 0x0000000000047805 */ /* 0x000fc4000001ff00 */
[----:B------:R0:W5:Y:S01]  /*9380*/  @!P4 LD.E.128 R12, desc[UR42][R28.64] ;  /* 0x0000002a1c0cc980 */ /* 0x000162000c101d00 */
[--C-:B------:R-:W-:Y:S02]  /*9390*/  @!P5 IMAD.X R33, R0, 0x1, R6.reuse, P2 ;  /* 0x000000010021d824 */ /* 0x100fe400010e0606 */
[----:B------:R-:W-:Y:S01]  /*93a0*/  @!P5 IMAD.X R35, R3, 0x1, R6, P3 ;  /* 0x000000010323d824 */ /* 0x000fe200018e0606 */
[----:B------:R-:W-:Y:S02]  /*93b0*/  CS2R R6, SRZ ;  /* 0x0000000000067805 */ /* 0x000fe4000001ff00 */
[----:B------:R0:W5:Y:S04]  /*93c0*/  @!P5 LD.E.128 R24, desc[UR42][R32.64] ;  /* 0x0000002a2018d980 */ /* 0x000168000c101d00 */
[----:B------:R0:W5:Y:S04]  /*93d0*/  @!P4 LD.E.128 R4, desc[UR42][R30.64] ;  /* 0x0000002a1e04c980 */ /* 0x000168000c101d00 */
[----:B------:R0:W5:Y:S02]  /*93e0*/  @!P5 LD.E.128 R8, desc[UR42][R34.64] ;  /* 0x0000002a2208d980 */ /* 0x000164000c101d00 */
.L_x_10941:
[----:B------:R-:W-:Y:S05]  /*93f0*/  BSYNC B1 ;  /* 0x0000000000017941 */ /* 0x000fea0003800000 */
.L_x_10940:
[----:B---3--:R-:W3:Y:S01]  /*9400*/  S2R R0, SR_TID.X ;  /* 0x0000000000007919 */ /* 0x008ee20000002100 */
[----:B------:R-:W1:Y:S01]  /*9410*/  SYNCS.PHASECHK.TRANS64.TRYWAIT P0, [R18+URZ+0x19c00], R37 ;  /* 0x019c0025120075a7 */ /* 0x000e62000800017f */
[----:B------:R-:W-:Y:S01]  /*9420*/  BSSY B1, `(.L_x_10942) ;  /* 0x0000008000017945 */ /* 0x000fe20003800000 */
[----:B---3--:R-:W-:-:S05]  /*9430*/  VIADD R0, R0, 0xffffff80 ;  /* 0xffffff8000007836 */ /* 0x008fca0000000000 */
[----:B----4-:R-:W-:Y:S01]  /*9440*/  LEA.HI R3, R0, R0, RZ, 0x1 ;  /* 0x0000000000037211 */ /* 0x010fe200078f08ff */
[----:B------:R-:W-:-:S03]  /*9450*/  IMAD R0, R153, -0xc0, R38 ;  /* 0xffffff4099007824 */ /* 0x000fc600078e0226 */
[----:B------:R-:W-:Y:S02]  /*9460*/  SHF.R.S32.HI R3, RZ, 0x1, R3 ;  /* 0x00000001ff037819 */ /* 0x000fe40000011403 */
[----:B------:R-:W-:-:S04]  /*9470*/  VIMNMX R0, R0, 0xc0, PT ;  /* 0x000000c000007848 */ /* 0x000fc80003fe0100 */
[----:B------:R-:W-:Y:S01]  /*9480*/  ISETP.GE.AND P1, PT, R3, R0, PT ;  /* 0x000000000300720c */ /* 0x000fe20003f26270 */
[----:B-1----:R-:W-:-:S12]  /*9490*/  @!P0 BRA `(.L_x_10943) ;  /* 0x0000010400ac8947 */ /* 0x002fd80003800000 */
.L_x_11155:
[----:B------:R-:W-:Y:S05]  /*94a0*/  BSYNC B1 ;  /* 0x0000000000017941 */ /* 0x000fea0003800000 */
.L_x_10942:
[----:B------:R-:W-:Y:S05]  /*94b0*/  @P1 BRA `(.L_x_10934) ;  /* 0x0000002000081947 */ /* 0x000fea0003800000 */
[----:B------:R3:W5:Y:S01]  /*94c0*/  LDL R63, [R1+0x10] ;  /* 0x00001000013f7983 */ /* 0x0007620000100800 */
[----:B------:R-:W4:Y:S03]  /*94d0*/  LDC R3, c[0x0][0x3f4] ;  /* 0x0000fd00ff037b82 */ /* 0x000f260000000800 */
[----:B------:R3:W5:Y:S04]  /*94e0*/  LDL R62, [R1+0x20] ;  /* 0x00002000013e7983 */ /* 0x0007680000100800 */
[----:B------:R3:W5:Y:S01]  /*94f0*/  LDL R61, [R1+0x64] ;  /* 0x00006400013d7983 */ /* 0x0007620000100800 */
[C---:B------:R-:W-:Y:S01]  /*9500*/  VIADD R0, R16.reuse, 0x20 ;  /* 0x0000002010007836 */ /* 0x040fe20000000000 */
[----:B------:R-:W-:Y:S01]  /*9510*/  BSSY B1, `(.L_x_10944) ;  /* 0x00000fd000017945 */ /* 0x000fe20003800000 */
[----:B----4-:R-:W-:-:S03]  /*9520*/  ISETP.GE.AND P0, PT, R16, R3, PT ;  /* 0x000000031000720c */ /* 0x010fc60003f06270 */
[----:B------:R-:W-:-:S10]  /*9530*/  ISETP.GE.AND P1, PT, R0, R3, PT ;  /* 0x000000030000720c */ /* 0x000fd40003f26270 */
[----:B---3--:R-:W-:Y:S05]  /*9540*/  @P0 BRA `(.L_x_10945) ;  /* 0x0000000c00e40947 */ /* 0x008fea0003800000 */
[----:B0-----:R-:W0:Y:S01]  /*9550*/  S2R R30, SR_TID.X ;  /* 0x00000000001e7919 */ /* 0x001e220000002100 */
[----:B--2--5:R-:W-:Y:S02]  /*9560*/  SHF.R.U32.HI R21, RZ, 0x8, R12 ;  /* 0x00000008ff157819 */ /* 0x024fe4000001160c */
[----:B------:R-:W-:Y:S02]  /*9570*/  LOP3.LUT R0, R12, 0xff, RZ, 0xc0, !PT ;  /* 0x000000ff0c007812 */ /* 0x000fe400078ec0ff */
[----:B------:R-:W-:Y:S02]  /*9580*/  LOP3.LUT R21, R21, 0xff, RZ, 0xc0, !PT ;  /* 0x000000ff15157812 */ /* 0x000fe400078ec0ff */
[----:B------:R-:W-:Y:S02]  /*9590*/  SHF.R.U32.HI R29, RZ, 0x8, R13 ;  /* 0x00000008ff1d7819 */ /* 0x000fe4000001160d */
[----:B-1----:R-:W-:Y:S02]  /*95a0*/  PRMT R37, R21, 0x7604, R0 ;  /* 0x0000760415257816 */ /* 0x002fe40000000000 */
[----:B------:R-:W-:-:S02]  /*95b0*/  SHF.R.U32.HI R31, RZ, 0x8, R14 ;  /* 0x00000008ff1f7819 */ /* 0x000fc4000001160e */
[----:B------:R-:W-:Y:S02]  /*95c0*/  LOP3.LUT R28, R13, 0xff, RZ, 0xc0, !PT ;  /* 0x000000ff0d1c7812 */ /* 0x000fe400078ec0ff */
[----:B------:R-:W-:Y:S02]  /*95d0*/  LOP3.LUT R29, R29, 0xff, RZ, 0xc0, !PT ;  /* 0x000000ff1d1d7812 */ /* 0x000fe400078ec0ff */
[----:B------:R-:W-:Y:S02]  /*95e0*/  LOP3.LUT R31, R31, 0xff, RZ, 0xc0, !PT ;  /* 0x000000ff1f1f7812 */ /* 0x000fe400078ec0ff */
[----:B------:R-:W-:Y:S02]  /*95f0*/  PRMT R38, R29, 0x7604, R28 ;  /* 0x000076041d267816 */ /* 0x000fe4000000001c */
[----:B------:R-:W-:Y:S02]  /*9600*/  SHF.R.U32.HI R29, RZ, 0x8, R15 ;  /* 0x00000008ff1d7819 */ /* 0x000fe4000001160f */
[----:B------:R-:W-:-:S02]  /*9610*/  LOP3.LUT R28, R15, 0xff, RZ, 0xc0, !PT ;  /* 0x000000ff0f1c7812 */ /* 0x000fc400078ec0ff */
[----:B------:R-:W-:Y:S02]  /*9620*/  LOP3.LUT R29, R29, 0xff, RZ, 0xc0, !PT ;  /* 0x000000ff1d1d7812 */ /* 0x000fe400078ec0ff */
[----:B------:R-:W-:Y:S02]  /*9630*/  SHF.R.U32.HI R42, RZ, 0x8, R5 ;  /* 0x00000008ff2a7819 */ /* 0x000fe40000011605 */
[----:B------:R-:W-:Y:S02]  /*9640*/  PRMT R40, R29, 0x7604, R28 ;  /* 0x000076041d287816 */ /* 0x000fe4000000001c */
[----:B------:R-:W-:Y:S01]  /*9650*/  SHF.R.U32.HI R43, RZ, 0x8, R6 ;  /* 0x00000008ff2b7819 */ /* 0x000fe20000011606 */
[----:B0-----:R-:W-:Y:S01]  /*9660*/  VIADD R33, R30, 0xffffff80 ;  /* 0xffffff801e217836 */ /* 0x001fe20000000000 */
[----:B------:R-:W-:Y:S02]  /*9670*/  LOP3.LUT R30, R14, 0xff, RZ, 0xc0, !PT ;  /* 0x000000ff0e1e7812 */ /* 0x000fe400078ec0ff */
[----:B------:R-:W-:-:S02]  /*9680*/  SHF.R.U32.HI R47, RZ, 0x8, R7 ;  /* 0x00000008ff2f7819 */ /* 0x000fc40000011607 */
[----:B------:R-:W-:Y:S02]  /*9690*/  LEA.HI R32, R33, R33, RZ, 0x1 ;  /* 0x0000002121207211 */ /* 0x000fe400078f08ff */
[----:B------:R-:W-:Y:S02]  /*96a0*/  PRMT R41, R31, 0x7604, R30 ;  /* 0x000076041f297816 */ /* 0x000fe4000000001e */
[----:B------:R-:W-:Y:S02]  /*96b0*/  LOP3.LUT R32, R32, 0xfffffffe, RZ, 0xc0, !PT ;  /* 0xfffffffe20207812 */ /* 0x000fe400078ec0ff */
[----:B------:R-:W-:Y:S02]  /*96c0*/  SHF.R.U32.HI R30, RZ, 0x8, R4 ;  /* 0x00000008ff1e7819 */ /* 0x000fe40000011604 */
[----:B------:R-:W-:Y:S01]  /*96d0*/  LOP3.LUT R42, R42, 0xff, RZ, 0xc0, !PT ;  /* 0x000000ff2a2a7812 */ /* 0x000fe200078ec0ff */
[----:B------:R-:W-:Y:S01]  /*96e0*/  IMAD.IADD R32, R33, 0x1, -R32 ;  /* 0x0000000121207824 */ /* 0x000fe200078e0a20 */
[----:B------:R-:W-:-:S02]  /*96f0*/  LOP3.LUT R33, R30, 0xff, RZ, 0xc0, !PT ;  /* 0x000000ff1e217812 */ /* 0x000fc400078ec0ff */
[----:B------:R-:W0:Y:S01]  /*9700*/  LDS.128 R28, [R20+0xf000] ;  /* 0x00f00000141c7984 */ /* 0x000e220000000c00 */
[----:B------:R-:W-:Y:S02]  /*9710*/  LOP3.LUT R44, R43, 0xff, RZ, 0xc0, !PT ;  /* 0x000000ff2b2c7812 */ /* 0x000fe400078ec0ff */
[----:B------:R-:W-:Y:S02]  /*9720*/  LEA.HI R0, R3, R32, RZ, 0x1c ;  /* 0x0000002003007211 */ /* 0x000fe400078fe0ff */
[----:B------:R-:W-:Y:S02]  /*9730*/  LOP3.LUT R32, R4, 0xff, RZ, 0xc0, !PT ;  /* 0x000000ff04207812 */ /* 0x000fe400078ec0ff */
[C---:B------:R-:W-:Y:S01]  /*9740*/  LEA.HI R21, R0.reuse, R0, RZ, 0x1 ;  /* 0x0000000000157211 */ /* 0x040fe200078f08ff */
[----:B------:R-:W-:Y:S01]  /*9750*/  IMAD.SHL.U32 R0, R0, 0x10, RZ ;  /* 0x0000001000007824 */ /* 0x000fe200078e00ff */
[----:B------:R-:W-:Y:S02]  /*9760*/  PRMT R45, R33, 0x7604, R32 ;  /* 0x00007604212d7816 */ /* 0x000fe40000000020 */
[----:B------:R-:W-:-:S02]  /*9770*/  SHF.R.S32.HI R21, RZ, 0x1, R21 ;  /* 0x00000001ff157819 */ /* 0x000fc40000011415 */
[----:B------:R-:W-:Y:S02]  /*9780*/  LOP3.LUT R0, R63, 0x10, R0, 0xf8, !PT ;  /* 0x000000103f007812 */ /* 0x000fe400078ef800 */
[----:B------:R-:W-:Y:S01]  /*9790*/  LOP3.LUT R46, R7, 0xff, RZ, 0xc0, !PT ;  /* 0x000000ff072e7812 */ /* 0x000fe200078ec0ff */
[----:B------:R-:W-:Y:S01]  /*97a0*/  IMAD R21, R21, 0x1800, R62 ;  /* 0x0000180015157824 */ /* 0x000fe200078e023e */
[----:B------:R-:W-:Y:S02]  /*97b0*/  LOP3.LUT R0, R0, R61, RZ, 0x3c, !PT ;  /* 0x0000003d00007212 */ /* 0x000fe400078e3cff */
[----:B------:R-:W-:Y:S02]  /*97c0*/  LOP3.LUT R43, R47, 0xff, RZ, 0xc0, !PT ;  /* 0x000000ff2f2b7812 */ /* 0x000fe400078ec0ff */
[----:B------:R-:W-:Y:S02]  /*97d0*/  IADD3 R0, R18, R21, R0 ;  /* 0x0000001512007210 */ /* 0x000fe40007ffe000 */
[----:B------:R-:W-:-:S02]  /*97e0*/  LOP3.LUT R21, R5, 0xff, RZ, 0xc0, !PT ;  /* 0x000000ff05157812 */ /* 0x000fc400078ec0ff */
[----:B------:R-:W-:Y:S01]  /*97f0*/  PRMT R46, R43, 0x7604, R46 ;  /* 0x000076042b2e7816 */ /* 0x000fe2000000002e */
[----:B------:R-:W1:Y:S01]  /*9800*/  LDS.128 R32, [R0+0xf000] ;  /* 0x00f0000000207984 */ /* 0x000e620000000c00 */
[----:B------:R-:W-:Y:S02]  /*9810*/  PRMT R42, R42, 0x7604, R21 ;  /* 0x000076042a2a7816 */ /* 0x000fe40000000015 */
[----:B------:R-:W-:Y:S02]  /*9820*/  SHF.R.U32.HI R21, RZ, 0x10, R13 ;  /* 0x00000010ff157819 */ /* 0x000fe4000001160d */
[----:B------:R-:W-:Y:S02]  /*9830*/  SHF.R.U32.HI R47, RZ, 0x10, R5 ;  /* 0x00000010ff2f7819 */ /* 0x000fe40000011605 */
[----:B------:R-:W-:Y:S01]  /*9840*/  SHF.R.U32.HI R43, RZ, 0x10, R15 ;  /* 0x00000010ff2b7819 */ /* 0x000fe2000001160f */
[----:B------:R-:W-:Y:S01]  /*9850*/  IMAD.U32 R21, R21, 0x10000, RZ ;  /* 0x0001000015157824 */ /* 0x000fe200078e00ff */
[----:B------:R-:W-:Y:S01]  /*9860*/  LOP3.LUT R39, R6, 0xff, RZ, 0xc0, !PT ;  /* 0x000000ff06277812 */ /* 0x000fe200078ec0ff */
[----:B------:R-:W-:Y:S01]  /*9870*/  IMAD.U32 R47, R47, 0x10000, RZ ;  /* 0x000100002f2f7824 */ /* 0x000fe200078e00ff */
[----:B------:R-:W-:Y:S01]  /*9880*/  SHF.R.U32.HI R51, RZ, 0x10, R7 ;  /* 0x00000010ff337819 */ /* 0x000fe20000011607 */
[----:B------:R-:W-:Y:S01]  /*9890*/  IMAD.U32 R43, R43, 0x10000, RZ ;  /* 0x000100002b2b7824 */ /* 0x000fe200078e00ff */
[----:B------:R-:W-:-:S02]  /*98a0*/  PRMT R49, R44, 0x7604, R39 ;  /* 0x000076042c317816 */ /* 0x000fc40000000027 */
        /* <DEDUP_REMOVED lines=15> */
[-C--:B0-----:R-:W-:Y:S02]  /*99a0*/  F2FP.F16.E4M3.UNPACK_B R14, R28.reuse ;  /* 0x0000001cff0e723e */ /* 0x081fe400020006ff */
[----:B------:R-:W-:Y:S02]  /*99b0*/  F2FP.F16.E4M3.UNPACK_B R37, R28.H1 ;  /* 0x0000001cff25723e */ /* 0x000fe400030006ff */
[-C--:B------:R-:W-:Y:S02]  /*99c0*/  F2FP.F16.E4M3.UNPACK_B R38, R29.reuse ;  /* 0x0000001dff26723e */ /* 0x080fe400020006ff */
[----:B------:R-:W-:-:S02]  /*99d0*/  F2FP.F16.E4M3.UNPACK_B R39, R29.H1 ;  /* 0x0000001dff27723e */ /* 0x000fc400030006ff */
[----:B------:R-:W-:Y:S01]  /*99e0*/  F2FP.F16.E4M3.UNPACK_B R49, R48 ;  /* 0x00000030ff31723e */ /* 0x000fe200020006ff */
[--C-:B------:R-:W-:Y:S01]  /*99f0*/  HADD2.F32 R13, -RZ, R38.reuse.H0_H0 ;  /* 0x20000026ff0d7230 */ /* 0x100fe20000004100 */
[----:B-1----:R-:W-:Y:S01]  /*9a00*/  F2FP.F16.E4M3.UNPACK_B R28, R33 ;  /* 0x00000021ff1c723e */ /* 0x002fe200020006ff */
[----:B------:R-:W-:Y:S01]  /*9a10*/  HADD2.F32 R38, -RZ, R38.H1_H1 ;  /* 0x30000026ff267230 */ /* 0x000fe20000004100 */
[----:B------:R-:W-:Y:S01]  /*9a20*/  F2FP.F16.E4M3.UNPACK_B R29, R44 ;  /* 0x0000002cff1d723e */ /* 0x000fe200020006ff */
[--C-:B------:R-:W-:Y:S01]  /*9a30*/  HADD2.F32 R50, -RZ, R49.reuse.H0_H0 ;  /* 0x20000031ff327230 */ /* 0x100fe20000004100 */
[----:B------:R-:W-:Y:S01]  /*9a40*/  LOP3.LUT R51, R46, 0xff0000, R51, 0xf8, !PT ;  /* 0x00ff00002e337812 */ /* 0x000fe200078ef833 */
[--C-:B------:R-:W-:Y:S01]  /*9a50*/  HADD2.F32 R6, -RZ, R28.reuse.H0_H0 ;  /* 0x2000001cff067230 */ /* 0x100fe20000004100 */
[-C--:B------:R-:W-:Y:S01]  /*9a60*/  F2FP.F16.E4M3.UNPACK_B R40, R31.reuse ;  /* 0x0000001fff28723e */ /* 0x080fe200020006ff */
[----:B------:R-:W-:Y:S01]  /*9a70*/  HADD2.F32 R49, -RZ, R49.H1_H1 ;  /* 0x30000031ff317230 */ /* 0x000fe20000004100 */
[----:B------:R-:W-:Y:S01]  /*9a80*/  F2FP.F16.E4M3.UNPACK_B R46, R31.H1 ;  /* 0x0000001fff2e723e */ /* 0x000fe200030006ff */
[----:B------:R-:W-:Y:S01]  /*9a90*/  HADD2.F32 R31, -RZ, R29.H0_H0 ;  /* 0x2000001dff1f7230 */ /* 0x000fe20000004100 */
[----:B------:R-:W-:Y:S01]  /*9aa0*/  F2FP.F16.E4M3.UNPACK_B R41, R33.H1 ;  /* 0x00000021ff29723e */ /* 0x000fe200030006ff */
[----:B------:R-:W-:Y:S01]  /*9ab0*/  HADD2.F32 R28, -RZ, R28.H1_H1 ;  /* 0x3000001cff1c7230 */ /* 0x000fe20000004100 */
[----:B------:R-:W-:-:S02]  /*9ac0*/  F2FP.F16.E4M3.UNPACK_B R33, R32 ;  /* 0x00000020ff21723e */ /* 0x000fc400020006ff */
[----:B------:R-:W-:Y:S01]  /*9ad0*/  F2FP.F16.E4M3.UNPACK_B R43, R32.H1 ;  /* 0x00000020ff2b723e */ /* 0x000fe200030006ff */
[----:B------:R-:W-:Y:S01]  /*9ae0*/  FMUL.FTZ R32, R6, R50 ;  /* 0x0000003206207220 */ /* 0x000fe20000410000 */
[----:B------:R-:W-:Y:S01]  /*9af0*/  F2FP.F16.E4M3.UNPACK_B R42, R35 ;  /* 0x00000023ff2a723e */ /* 0x000fe200020006ff */
[----:B------:R-:W-:Y:S01]  /*9b00*/  FMUL.FTZ R53, R28, R49 ;  /* 0x000000311c357220 */ /* 0x000fe20000410000 */
[----:B------:R-:W-:Y:S01]  /*9b10*/  F2FP.F16.E4M3.UNPACK_B R47, R35.H1 ;  /* 0x00000023ff2f723e */ /* 0x000fe200030006ff */
[-C--:B------:R-:W-:Y:S01]  /*9b20*/  FMUL.FTZ R35, R6, R31.reuse ;  /* 0x0000001f06237220 */ /* 0x080fe20000410000 */
[----:B------:R-:W-:Y:S01]  /*9b30*/  F2FP.F16.E4M3.UNPACK_B R48, R48.H1 ;  /* 0x00000030ff30723e */ /* 0x000fe200030006ff */
[C---:B------:R-:W-:Y:S01]  /*9b40*/  FFMA.FTZ R6, R13.reuse, R31, -R32 ;  /* 0x0000001f0d067223 */ /* 0x040fe20000010820 */
[----:B------:R-:W-:Y:S01]  /*9b50*/  F2FP.F16.E4M3.UNPACK_B R44, R44.H1 ;  /* 0x0000002cff2c723e */ /* 0x000fe200030006ff */
[----:B------:R-:W-:Y:S01]  /*9b60*/  FFMA.FTZ R13, R13, R50, R35 ;  /* 0x000000320d0d7223 */ /* 0x000fe20000010023 */
[----:B------:R-:W-:Y:S01]  /*9b70*/  HADD2.F32 R31, -RZ, R29.H1_H1 ;  /* 0x3000001dff1f7230 */ /* 0x000fe20000004100 */
[----:B------:R-:W-:Y:S01]  /*9b80*/  LOP3.LUT R51, R51, 0xff000000, R7, 0xf8, !PT ;  /* 0xff00000033337812 */ /* 0x000fe200078ef807 */
[----:B------:R-:W-:Y:S01]  /*9b90*/  HADD2.F32 R50, -RZ, R48.H0_H0 ;  /* 0x20000030ff327230 */ /* 0x000fe20000004100 */
[----:B------:R-:W-:Y:S01]  /*9ba0*/  F2FP.F16.E4M3.UNPACK_B R7, R34 ;  /* 0x00000022ff07723e */ /* 0x000fe200020006ff */
[----:B------:R-:W-:-:S02]  /*9bb0*/  HADD2.F32 R29, -RZ, R41.H0_H0 ;  /* 0x20000029ff1d7230 */ /* 0x000fc40000004100 */
[----:B------:R-:W-:Y:S01]  /*9bc0*/  FMUL.FTZ R28, R28, R31 ;  /* 0x0000001f1c1c7220 */ /* 0x000fe20000410000 */
[----:B------:R-:W-:Y:S01]  /*9bd0*/  HADD2.F32 R35, -RZ, R44.H0_H0 ;  /* 0x2000002cff237230 */ /* 0x000fe20000004100 */
[----:B------:R-:W-:Y:S01]  /*9be0*/  F2FP.F16.E4M3.UNPACK_B R52, R51 ;  /* 0x00000033ff34723e */ /* 0x000fe200020006ff */
[----:B------:R-:W-:Y:S02]  /*9bf0*/  HADD2.F32 R32, -RZ, R39.H0_H0 ;  /* 0x20000027ff207230 */ /* 0x000fe40000004100 */
[CC--:B------:R-:W-:Y:S01]  /*9c00*/  FMUL.FTZ R55, R29.reuse, R50.reuse ;  /* 0x000000321d377220 */ /* 0x0c0fe20000410000 */
[----:B------:R-:W-:Y:S02]  /*9c10*/  HADD2.F32 R41, -RZ, R41.H1_H1 ;  /* 0x30000029ff297230 */ /* 0x000fe40000004100 */
[----:B------:R-:W-:Y:S01]  /*9c20*/  FMUL.FTZ R57, R29, R35 ;  /* 0x000000231d397220 */ /* 0x000fe20000410000 */
[----:B------:R-:W-:Y:S01]  /*9c30*/  FFMA.FTZ R29, R38, R31, -R53 ;  /* 0x0000001f261d7223 */ /* 0x000fe20000010835 */
[----:B------:R-:W-:Y:S01]  /*9c40*/  FFMA.FTZ R31, R32, R35, -R55 ;  /* 0x00000023201f7223 */ /* 0x000fe20000010837 */
[----:B------:R-:W-:Y:S01]  /*9c50*/  FFMA.FTZ R28, R38, R49, R28 ;  /* 0x00000031261c7223 */ /* 0x000fe2000001001c */
[----:B------:R-:W-:Y:S01]  /*9c60*/  FFMA.FTZ R32, R32, R50, R57 ;  /* 0x0000003220207223 */ /* 0x000fe20000010039 */
[----:B------:R-:W-:Y:S01]  /*9c70*/  HADD2.F32 R50, -RZ, R48.H1_H1 ;  /* 0x30000030ff327230 */ /* 0x000fe20000004100 */
[----:B------:R-:W-:Y:S01]  /*9c80*/  F2FP.F16.E4M3.UNPACK_B R48, R45 ;  /* 0x0000002dff30723e */ /* 0x000fe200020006ff */
        /* <DEDUP_REMOVED lines=16> */
[----:B------:R-:W-:Y:S01]  /*9d90*/  F2FP.F16.E4M3.UNPACK_B R54, R51.H1 ;  /* 0x00000033ff36723e */ /* 0x000fe200030006ff */
[----:B------:R-:W-:Y:S01]  /*9da0*/  HADD2.F32 R49, -RZ, R48.H1_H1 ;  /* 0x30000030ff317230 */ /* 0x000fe20000004100 */
[----:B------:R-:W-:Y:S01]  /*9db0*/  F2FP.F16.E4M3.UNPACK_B R48, R45.H1 ;  /* 0x0000002dff30723e */ /* 0x000fe200030006ff */
[----:B------:R-:W-:Y:S02]  /*9dc0*/  HADD2.F32 R51, -RZ, R52.H1_H1 ;  /* 0x30000034ff337230 */ /* 0x000fe40000004100 */
[----:B------:R-:W-:Y:S01]  /*9dd0*/  FFMA.FTZ R35, R35, R53, R58 ;  /* 0x0000003523237223 */ /* 0x000fe2000001003a */
[----:B------:R-:W-:Y:S02]  /*9de0*/  HADD2.F32 R52, -RZ, R54.H0_H0 ;  /* 0x20000036ff347230 */ /* 0x000fe40000004100 */
[----:B------:R-:W-:Y:S01]  /*9df0*/  FMUL.FTZ R56, R42, R49 ;  /* 0x000000312a387220 */ /* 0x000fe20000410000 */
[----:B------:R-:W-:-:S02]  /*9e00*/  HADD2.F32 R44, -RZ, R47.H0_H0 ;  /* 0x2000002fff2c7230 */ /* 0x000fc40000004100 */
[----:B------:R-:W-:Y:S01]  /*9e10*/  FMUL.FTZ R53, R42, R51 ;  /* 0x000000332a357220 */ /* 0x000fe20000410000 */
[----:B------:R-:W-:Y:S01]  /*9e20*/  HADD2.F32 R50, -RZ, R48.H0_H0 ;  /* 0x20000030ff327230 */ /* 0x000fe20000004100 */
[----:B------:R-:W-:Y:S01]  /*9e30*/  F2FP.F16.E4M3.UNPACK_B R30, R30.H1 ;  /* 0x0000001eff1e723e */ /* 0x000fe200030006ff */
[----:B------:R-:W-:Y:S02]  /*9e40*/  HADD2.F32 R40, -RZ, R40.H1_H1 ;  /* 0x30000028ff287230 */ /* 0x000fe40000004100 */
[C---:B------:R-:W-:Y:S01]  /*9e50*/  FMUL.FTZ R58, R44.reuse, R52 ;  /* 0x000000342c3a7220 */ /* 0x040fe20000410000 */
[--C-:B------:R-:W-:Y:S02]  /*9e60*/  HADD2.F32 R45, -RZ, R46.reuse.H0_H0 ;  /* 0x2000002eff2d7230 */ /* 0x100fe40000004100 */
[-C--:B------:R-:W-:Y:S01]  /*9e70*/  FMUL.FTZ R55, R44, R50.reuse ;  /* 0x000000322c377220 */ /* 0x080fe20000410000 */
[----:B------:R-:W-:Y:S02]  /*9e80*/  HADD2.F32 R46, -RZ, R46.H1_H1 ;  /* 0x3000002eff2e7230 */ /* 0x000fe40000004100 */
[C---:B------:R-:W-:Y:S01]  /*9e90*/  FFMA.FTZ R42, R40.reuse, R49, -R53 ;  /* 0x00000031282a7223 */ /* 0x040fe20000010835 */
[----:B------:R-:W-:Y:S01]  /*9ea0*/  FFMA.FTZ R40, R40, R51, R56 ;  /* 0x0000003328287223 */ /* 0x000fe20000010038 */
[C---:B------:R-:W-:Y:S01]  /*9eb0*/  FFMA.FTZ R44, R45.reuse, R50, -R58 ;  /* 0x000000322d2c7223 */ /* 0x040fe2000001083a */
[----:B------:R-:W-:Y:S01]  /*9ec0*/  F2FP.F16.E4M3.UNPACK_B R53, R15.H1 ;  /* 0x0000000fff35723e */ /* 0x000fe200030006ff */
[----:B------:R-:W-:Y:S01]  /*9ed0*/  FFMA.FTZ R45, R45, R52, R55 ;  /* 0x000000342d2d7223 */ /* 0x000fe20000010037 */
[----:B------:R-:W-:Y:S01]  /*9ee0*/  F2FP.F16.E4M3.UNPACK_B R50, R21.H1 ;  /* 0x00000015ff32723e */ /* 0x000fe200030006ff */
[----:B------:R-:W-:Y:S01]  /*9ef0*/  HADD2.F32 R51, -RZ, R48.H1_H1 ;  /* 0x30000030ff337230 */ /* 0x000fe20000004100 */
[----:B------:R-:W-:Y:S01]  /*9f00*/  F2FP.SATFINITE.E4M3.F32.PACK_AB_MERGE_C R32, R41, R32, RZ ;  /* 0x000000202920723e */ /* 0x000fe200048070ff */
[----:B------:R-:W-:-:S02]  /*9f10*/  HADD2.F32 R55, -RZ, R54.H1_H1 ;  /* 0x30000036ff377230 */ /* 0x000fc40000004100 */
[----:B------:R-:W-:Y:S01]  /*9f20*/  HADD2.F32 R48, -RZ, R47.H1_H1 ;  /* 0x3000002fff307230 */ /* 0x000fe20000004100 */
[----:B------:R-:W-:Y:S01]  /*9f30*/  F2FP.SATFINITE.E4M3.F32.PACK_AB_MERGE_C R13, R28, R13, R32 ;  /* 0x0000000d1c0d723e */ /* 0x000fe20004807020 */
[----:B------:R-:W-:Y:S02]  /*9f40*/  HADD2.F32 R54, -RZ, R53.H0_H0 ;  /* 0x20000035ff367230 */ /* 0x000fe40000004100 */
        /* <DEDUP_REMOVED lines=8> */
[C---:B------:R-:W-:Y:S01]  /*9fd0*/  FFMA.FTZ R47, R46.reuse, R51, -R59 ;  /* 0x000000332e2f7223 */ /* 0x040fe2000001083b */
[----:B------:R-:W-:Y:S01]  /*9fe0*/  FFMA.FTZ R46, R46, R55, R56 ;  /* 0x000000372e2e7223 */ /* 0x000fe20000010038 */
[----:B------:R-:W-:Y:S02]  /*9ff0*/  HADD2.F32 R56, -RZ, R53.H1_H1 ;  /* 0x30000035ff387230 */ /* 0x000fe40000004100 */
[----:B------:R-:W-:Y:S01]  /*a000*/  FFMA.FTZ R48, R49, R52, -R48 ;  /* 0x0000003431307223 */ /* 0x000fe20000010830 */
[----:B------:R-:W-:Y:S01]  /*a010*/  HADD2.F32 R52, -RZ, R50.H1_H1 ;  /* 0x30000032ff347230 */ /* 0x000fe20000004100 */
[----:B------:R-:W-:Y:S01]  /*a020*/  F2FP.F16.E4M3.UNPACK_B R51, R15 ;  /* 0x0000000fff33723e */ /* 0x000fe200020006ff */
[----:B------:R-:W-:Y:S01]  /*a030*/  HADD2.F32 R37, -RZ, R37.H1_H1 ;  /* 0x30000025ff257230 */ /* 0x000fe20000004100 */
[----:B------:R-:W-:Y:S01]  /*a040*/  F2FP.F16.E4M3.UNPACK_B R50, R21 ;  /* 0x00000015ff32723e */ /* 0x000fe200020006ff */
[----:B------:R-:W-:Y:S01]  /*a050*/  FMUL.FTZ R58, R43, R56 ;  /* 0x000000382b3a7220 */ /* 0x000fe20000410000 */
[----:B------:R-:W-:Y:S01]  /*a060*/  FFMA.FTZ R49, R49, R54, R57 ;  /* 0x0000003631317223 */ /* 0x000fe20000010039 */
[----:B------:R-:W-:Y:S01]  /*a070*/  FMUL.FTZ R43, R43, R52 ;  /* 0x000000342b2b7220 */ /* 0x000fe20000410000 */
[----:B------:R-:W-:-:S02]  /*a080*/  HADD2.F32 R54, -RZ, R51.H0_H0 ;  /* 0x20000033ff367230 */ /* 0x000fc40000004100 */
[C---:B------:R-:W-:Y:S01]  /*a090*/  FFMA.FTZ R55, R37.reuse, R52, -R58 ;  /* 0x0000003425377223 */ /* 0x040fe2000001083a */
[----:B------:R-:W-:Y:S02]  /*a0a0*/  HADD2.F32 R21, -RZ, R33.H0_H0 ;  /* 0x20000021ff157230 */ /* 0x000fe40000004100 */
[----:B------:R-:W-:Y:S01]  /*a0b0*/  FFMA.FTZ R60, R37, R56, R43 ;  /* 0x00000038253c7223 */ /* 0x000fe2000001002b */
[----:B------:R-:W-:Y:S01]  /*a0c0*/  HADD2.F32 R52, -RZ, R50.H0_H0 ;  /* 0x20000032ff347230 */ /* 0x000fe20000004100 */
        /* <DEDUP_REMOVED lines=8> */
[-C--:B------:R-:W-:Y:S01]  /*a150*/  FMUL.FTZ R43, R33, R51.reuse ;  /* 0x00000033212b7220 */ /* 0x080fe20000410000 */
        /* <DEDUP_REMOVED lines=18> */
[----:B------:R-:W-:Y:S02]  /*a280*/  HADD2.F32 R30, -RZ, R30.H1_H1 ;  /* 0x3000001eff1e7230 */ /* 0x000fe40000004100 */
[----:B------:R-:W-:Y:S01]  /*a290*/  FMUL.FTZ R33, R34, R37 ;  /* 0x0000002522217220 */ /* 0x000fe20000410000 */
[----:B------:R-:W-:Y:S01]  /*a2a0*/  FFMA.FTZ R43, R14, R43, R15 ;  /* 0x0000002b0e2b7223 */ /* 0x000fe2000001000f */
[----:B------:R-:W-:Y:S01]  /*a2b0*/  FMUL.FTZ R34, R34, R21 ;  /* 0x0000001522227220 */ /* 0x000fe20000410000 */
[----:B------:R-:W-:-:S02]  /*a2c0*/  HADD2.F32 R15, -RZ, R12.H0_H0 ;  /* 0x2000000cff0f7230 */ /* 0x000fc40000004100 */
[C---:B------:R-:W-:Y:S01]  /*a2d0*/  FFMA.FTZ R50, R30.reuse, R21, -R33 ;  /* 0x000000151e327223 */ /* 0x040fe20000010821 */
[----:B------:R-:W-:Y:S02]  /*a2e0*/  HADD2.F32 R14, -RZ, R12.H1_H1 ;  /* 0x3000000cff0e7230 */ /* 0x000fe40000004100 */
[----:B------:R-:W-:Y:S01]  /*a2f0*/  FFMA.FTZ R52, R30, R37, R34 ;  /* 0x000000251e347223 */ /* 0x000fe20000010022 */
[--C-:B------:R-:W-:Y:S02]  /*a300*/  HADD2.F32 R12, -RZ, R7.reuse.H0_H0 ;  /* 0x20000007ff0c7230 */ /* 0x100fe40000004100 */
[--C-:B------:R-:W-:Y:S01]  /*a310*/  HADD2.F32 R30, -RZ, R4.reuse.H1_H1 ;  /* 0x30000004ff1e7230 */ /* 0x100fe20000004100 */
[----:B------:R-:W-:Y:S01]  /*a320*/  F2FP.SATFINITE.E4M3.F32.PACK_AB_MERGE_C R50, R50, R57, RZ ;  /* 0x000000393232723e */ /* 0x000fe200048070ff */
[----:B------:R-:W-:Y:S01]  /*a330*/  HADD2.F32 R7, -RZ, R7.H1_H1 ;  /* 0x30000007ff077230 */ /* 0x000fe20000004100 */
[----:B------:R-:W-:Y:S01]  /*a340*/  F2FP.SATFINITE.E4M3.F32.PACK_AB_MERGE_C R43, R52, R43, RZ ;  /* 0x0000002b342b723e */ /* 0x000fe200048070ff */
[----:B------:R-:W-:-:S02]  /*a350*/  HADD2.F32 R21, -RZ, R4.H0_H0 ;  /* 0x20000004ff157230 */ /* 0x000fc40000004100 */
[--C-:B------:R-:W-:Y:S02]  /*a360*/  HADD2.F32 R4, -RZ, R5.reuse.H0_H0 ;  /* 0x20000005ff047230 */ /* 0x100fe40000004100 */
[C---:B------:R-:W-:Y:S01]  /*a370*/  FMUL.FTZ R34, R7.reuse, R30 ;  /* 0x0000001e07227220 */ /* 0x040fe20000410000 */
[----:B------:R-:W-:Y:S02]  /*a380*/  HADD2.F32 R5, -RZ, R5.H1_H1 ;  /* 0x30000005ff057230 */ /* 0x000fe40000004100 */
[C---:B------:R-:W-:Y:S01]  /*a390*/  FMUL.FTZ R33, R12.reuse, R21 ;  /* 0x000000150c217220 */ /* 0x040fe20000410000 */
[-C--:B------:R-:W-:Y:S01]  /*a3a0*/  FMUL.FTZ R7, R7, R14.reuse ;  /* 0x0000000e07077220 */ /* 0x080fe20000410000 */
[-C--:B------:R-:W-:Y:S01]  /*a3b0*/  FMUL.FTZ R12, R12, R15.reuse ;  /* 0x0000000f0c0c7220 */ /* 0x080fe20000410000 */
[C---:B------:R-:W-:Y:S02]  /*a3c0*/  FFMA.FTZ R34, R5.reuse, R14, -R34 ;  /* 0x0000000e05227223 */ /* 0x040fe40000010822 */
        /* <DEDUP_REMOVED lines=17> */
.L_x_10945:
[----:B------:R-:W-:Y:S05]  /*a4e0*/  BSYNC B1 ;  /* 0x0000000000017941 */ /* 0x000fea0003800000 */
.L_x_10944:
[----:B------:R-:W-:Y:S05]  /*a4f0*/  @P1 BRA `(.L_x_10934) ;  /* 0x0000000c00f81947 */ /* 0x000fea0003800000 */
[----:B--2---:R-:W2:Y:S04]  /*a500*/  LDL R21, [R1+0x8] ;  /* 0x0000080001157983 */ /* 0x004ea80000100800 */
[----:B------:R-:W4:Y:S01]  /*a510*/  LDL R49, [R1+0x60] ;  /* 0x0000600001317983 */ /* 0x000f220000100800 */
[----:B---3-5:R-:W-:Y:S02]  /*a520*/  SHF.R.U32.HI R0, RZ, 0x8, R24 ;  /* 0x00000008ff007819 */ /* 0x028fe40000011618 */
[----:B------:R-:W-:Y:S02]  /*a530*/  LOP3.LUT R5, R24, 0xff, RZ, 0xc0, !PT ;  /* 0x000000ff18057812 */ /* 0x000fe400078ec0ff */
[----:B------:R-:W-:Y:S02]  /*a540*/  LOP3.LUT R0, R0, 0xff, RZ, 0xc0, !PT ;  /* 0x000000ff00007812 */ /* 0x000fe400078ec0ff */
[----:B------:R-:W-:-:S02]  /*a550*/  SHF.R.U32.HI R14, RZ, 0x8, R25 ;  /* 0x00000008ff0e7819 */ /* 0x000fc40000011619 */
[----:B------:R-:W-:Y:S02]  /*a560*/  PRMT R20, R0, 0x7604, R5 ;  /* 0x0000760400147816 */ /* 0x000fe40000000005 */
[----:B------:R-:W-:Y:S02]  /*a570*/  LOP3.LUT R7, R25, 0xff, RZ, 0xc0, !PT ;  /* 0x000000ff19077812 */ /* 0x000fe400078ec0ff */
[----:B------:R-:W-:Y:S02]  /*a580*/  SHF.R.U32.HI R6, RZ, 0x8, R27 ;  /* 0x00000008ff067819 */ /* 0x000fe4000001161b */
[----:B------:R-:W-:Y:S02]  /*a590*/  LOP3.LUT R0, R14, 0xff, RZ, 0xc0, !PT ;  /* 0x000000ff0e007812 */ /* 0x000fe400078ec0ff */
[----:B------:R-:W-:Y:S02]  /*a5a0*/  LOP3.LUT R13, R27, 0xff, RZ, 0xc0, !PT ;  /* 0x000000ff1b0d7812 */ /* 0x000fe400078ec0ff */
[----:B------:R-:W-:-:S02]  /*a5b0*/  LOP3.LUT R6, R6, 0xff, RZ, 0xc0, !PT ;  /* 0x000000ff06067812 */ /* 0x000fc400078ec0ff */
[----:B0-----:R-:W-:Y:S02]  /*a5c0*/  PRMT R28, R0, 0x7604, R7 ;  /* 0x00007604001c7816 */ /* 0x001fe40000000007 */
[----:B------:R-:W-:Y:S02]  /*a5d0*/  SHF.R.U32.HI R12, RZ, 0x8, R8 ;  /* 0x00000008ff0c7819 */ /* 0x000fe40000011608 */
[----:B------:R-:W-:Y:S02]  /*a5e0*/  PRMT R32, R6, 0x7604, R13 ;  /* 0x0000760406207816 */ /* 0x000fe4000000000d */
[----:B------:R-:W-:Y:S02]  /*a5f0*/  LOP3.LUT R15, R8, 0xff, RZ, 0xc0, !PT ;  /* 0x000000ff080f7812 */ /* 0x000fe400078ec0ff */
[----:B------:R-:W-:Y:S02]  /*a600*/  LOP3.LUT R12, R12, 0xff, RZ, 0xc0, !PT ;  /* 0x000000ff0c0c7812 */ /* 0x000fe400078ec0ff */
[----:B------:R-:W-:-:S02]  /*a610*/  SHF.R.U32.HI R13, RZ, 0x8, R10 ;  /* 0x00000008ff0d7819 */ /* 0x000fc4000001160a */
[----:B------:R-:W-:Y:S02]  /*a620*/  PRMT R33, R12, 0x7604, R15 ;  /* 0x000076040c217816 */ /* 0x000fe4000000000f */
[----:B------:R-:W-:Y:S02]  /*a630*/  LOP3.LUT R14, R13, 0xff, RZ, 0xc0, !PT ;  /* 0x000000ff0d0e7812 */ /* 0x000fe400078ec0ff */
[----:B------:R-:W-:Y:S02]  /*a640*/  SHF.R.U32.HI R12, RZ, 0x8, R9 ;  /* 0x00000008ff0c7819 */ /* 0x000fe40000011609 */
[----:B------:R-:W-:Y:S02]  /*a650*/  SHF.R.U32.HI R4, RZ, 0x8, R26 ;  /* 0x00000008ff047819 */ /* 0x000fe4000001161a */
[----:B------:R-:W-:Y:S02]  /*a660*/  LOP3.LUT R15, R9, 0xff, RZ, 0xc0, !PT ;  /* 0x000000ff090f7812 */ /* 0x000fe400078ec0ff */
[----:B------:R-:W-:-:S02]  /*a670*/  LOP3.LUT R12, R12, 0xff, RZ, 0xc0, !PT ;  /* 0x000000ff0c0c7812 */ /* 0x000fc400078ec0ff */
[----:B------:R-:W-:Y:S02]  /*a680*/  LOP3.LUT R5, R26, 0xff, RZ, 0xc0, !PT ;  /* 0x000000ff1a057812 */ /* 0x000fe400078ec0ff */
[----:B------:R-:W-:Y:S02]  /*a690*/  LOP3.LUT R4, R4, 0xff, RZ, 0xc0, !PT ;  /* 0x000000ff04047812 */ /* 0x000fe400078ec0ff */
[----:B------:R-:W-:Y:S02]  /*a6a0*/  PRMT R35, R12, 0x7604, R15 ;  /* 0x000076040c237816 */ /* 0x000fe4000000000f */
[----:B------:R-:W-:Y:S02]  /*a6b0*/  PRMT R30, R4, 0x7604, R5 ;  /* 0x00007604041e7816 */ /* 0x000fe40000000005 */
[----:B------:R-:W-:Y:S02]  /*a6c0*/  SHF.R.U32.HI R29, RZ, 0x8, R11 ;  /* 0x00000008ff1d7819 */ /* 0x000fe4000001160b */
[----:B------:R-:W-:-:S02]  /*a6d0*/  LOP3.LUT R34, R11, 0xff, RZ, 0xc0, !PT ;  /* 0x000000ff0b227812 */ /* 0x000fc400078ec0ff */
[----:B------:R-:W-:-:S04]  /*a6e0*/  SHF.R.U32.HI R31, RZ, 0x10, R27 ;  /* 0x00000010ff1f7819 */ /* 0x000fc8000001161b */
[----:B------:R-:W-:-:S04]  /*a6f0*/  LOP3.LUT R31, R31, 0xff, RZ, 0xc0, !PT ;  /* 0x000000ff1f1f7812 */ /* 0x000fc800078ec0ff */
[----:B------:R-:W-:Y:S02]  /*a700*/  PRMT R31, R31, 0x7054, R32 ;  /* 0x000070541f1f7816 */ /* 0x000fe40000000020 */
[----:B------:R-:W-:-:S04]  /*a710*/  SHF.R.U32.HI R32, RZ, 0x10, R11 ;  /* 0x00000010ff207819 */ /* 0x000fc8000001160b */
[----:B------:R-:W-:Y:S02]  /*a720*/  LOP3.LUT R32, R32, 0xff, RZ, 0xc0, !PT ;  /* 0x000000ff20207812 */ /* 0x000fe400078ec0ff */
[----:B--2---:R-:W-:Y:S02]  /*a730*/  LEA.HI R3, R3, R21, RZ, 0x1c ;  /* 0x0000001503037211 */ /* 0x004fe400078fe0ff */
[----:B------:R-:W-:Y:S02]  /*a740*/  LOP3.LUT R21, R10, 0xff, RZ, 0xc0, !PT ;  /* 0x000000ff0a157812 */ /* 0x000fe400078ec0ff */
[C---:B------:R-:W-:Y:S01]  /*a750*/  LEA.HI R0, R3.reuse, R3, RZ, 0x1 ;  /* 0x0000000303007211 */ /* 0x040fe200078f08ff */
[----:B------:R-:W-:Y:S01]  /*a760*/  IMAD.SHL.U32 R3, R3, 0x10, RZ ;  /* 0x0000001003037824 */ /* 0x000fe200078e00ff */
[----:B-1----:R-:W-:Y:S01]  /*a770*/  PRMT R37, R14, 0x7604, R21 ;  /* 0x000076040e257816 */ /* 0x002fe20000000015 */
[----:B----4-:R-:W-:Y:S01]  /*a780*/  LDS.128 R4, [R49+0xf000] ;  /* 0x00f0000031047984 */ /* 0x010fe20000000c00 */
[----:B------:R-:W-:-:S02]  /*a790*/  SHF.R.S32.HI R0, RZ, 0x1, R0 ;  /* 0x00000001ff007819 */ /* 0x000fc40000011400 */
[----:B------:R-:W-:Y:S02]  /*a7a0*/  LOP3.LUT R3, R63, 0x10, R3, 0xf8, !PT ;  /* 0x000000103f037812 */ /* 0x000fe400078ef803 */
[----:B------:R-:W-:Y:S01]  /*a7b0*/  SHF.R.U32.HI R21, RZ, 0x10, R25 ;  /* 0x00000010ff157819 */ /* 0x000fe20000011619 */
[----:B------:R-:W-:Y:S01]  /*a7c0*/  IMAD R13, R0, 0x1800, R62 ;  /* 0x00001800000d7824 */ /* 0x000fe200078e023e */
[----:B------:R-:W-:Y:S02]  /*a7d0*/  LOP3.LUT R0, R3, R61, RZ, 0x3c, !PT ;  /* 0x0000003d03007212 */ /* 0x000fe400078e3cff */
[----:B------:R-:W-:Y:S02]  /*a7e0*/  LOP3.LUT R3, R29, 0xff, RZ, 0xc0, !PT ;  /* 0x000000ff1d037812 */ /* 0x000fe400078ec0ff */
        /* <DEDUP_REMOVED lines=9> */
[----:B------:R-:W-:Y:S02]  /*a880*/  PRMT R21, R21, 0x7054, R28 ;  /* 0x0000705415157816 */ /* 0x000fe4000000001c */
[----:B------:R-:W-:Y:S02]  /*a890*/  SHF.R.U32.HI R20, RZ, 0x10, R8 ;  /* 0x00000010ff147819 */ /* 0x000fe40000011608 */
[----:B------:R-:W-:Y:S02]  /*a8a0*/  SHF.R.U32.HI R28, RZ, 0x10, R9 ;  /* 0x00000010ff1c7819 */ /* 0x000fe40000011609 */
[----:B------:R-:W-:Y:S02]  /*a8b0*/  PRMT R29, R29, 0x7054, R30 ;  /* 0x000070541d1d7816 */ /* 0x000fe4000000001e */
[----:B------:R-:W-:Y:S02]  /*a8c0*/  SHF.R.U32.HI R30, RZ, 0x10, R10 ;  /* 0x00000010ff1e7819 */ /* 0x000fe4000001160a */
[----:B------:R-:W-:-:S02]  /*a8d0*/  LOP3.LUT R20, R20, 0xff, RZ, 0xc0, !PT ;  /* 0x000000ff14147812 */ /* 0x000fc400078ec0ff */
[----:B------:R-:W-:Y:S02]  /*a8e0*/  LOP3.LUT R28, R28, 0xff, RZ, 0xc0, !PT ;  /* 0x000000ff1c1c7812 */ /* 0x000fe400078ec0ff */
[----:B------:R-:W-:Y:S02]  /*a8f0*/  LOP3.LUT R30, R30, 0xff, RZ, 0xc0, !PT ;  /* 0x000000ff1e1e7812 */ /* 0x000fe400078ec0ff */
[----:B------:R-:W-:Y:S02]  /*a900*/  PRMT R33, R20, 0x7054, R33 ;  /* 0x0000705414217816 */ /* 0x000fe40000000021 */
[----:B------:R-:W-:Y:S02]  /*a910*/  PRMT R35, R28, 0x7054, R35 ;  /* 0x000070541c237816 */ /* 0x000fe40000000023 */
[----:B------:R-:W-:Y:S02]  /*a920*/  LOP3.LUT R28, R21, 0xff000000, R25, 0xf8, !PT ;  /* 0xff000000151c7812 */ /* 0x000fe400078ef819 */
[----:B------:R-:W-:-:S02]  /*a930*/  PRMT R39, R30, 0x7054, R37 ;  /* 0x000070541e277816 */ /* 0x000fc40000000025 */
[----:B------:R-:W-:Y:S02]  /*a940*/  LOP3.LUT R21, R33, 0xff000000, R8, 0xf8, !PT ;  /* 0xff00000021157812 */ /* 0x000fe400078ef808 */
[----:B------:R-:W-:Y:S02]  /*a950*/  LOP3.LUT R33, R35, 0xff000000, R9, 0xf8, !PT ;  /* 0xff00000023217812 */ /* 0x000fe400078ef809 */
[----:B------:R-:W-:Y:S02]  /*a960*/  LOP3.LUT R8, R39, 0xff000000, R10, 0xf8, !PT ;  /* 0xff00000027087812 */ /* 0x000fe400078ef80a */
[----:B------:R-:W-:Y:S02]  /*a970*/  F2FP.F16.E4M3.UNPACK_B R39, R33 ;  /* 0x00000021ff27723e */ /* 0x000fe400020006ff */
[----:B0-----:R-:W-:Y:S02]  /*a980*/  F2FP.F16.E4M3.UNPACK_B R25, R13 ;  /* 0x0000000dff19723e */ /* 0x001fe400020006ff */
[----:B------:R-:W-:Y:S01]  /*a990*/  PRMT R41, R32, 0x7054, R41 ;  /* 0x0000705420297816 */ /* 0x000fe20000000029 */
[--C-:B------:R-:W-:Y:S01]  /*a9a0*/  HADD2.F32 R42, -RZ, R39.reuse.H0_H0 ;  /* 0x20000027ff2a7230 */ /* 0x100fe20000004100 */
[----:B------:R-:W-:Y:S01]  /*a9b0*/  LOP3.LUT R20, R3, 0xff000000, R24, 0xf8, !PT ;  /* 0xff00000003147812 */ /* 0x000fe200078ef818 */
[----:B------:R-:W-:Y:S01]  /*a9c0*/  HADD2.F32 R39, -RZ, R39.H1_H1 ;  /* 0x30000027ff277230 */ /* 0x000fe20000004100 */
[----:B------:R-:W-:-:S02]  /*a9d0*/  F2FP.F16.E4M3.UNPACK_B R32, R28 ;  /* 0x0000001cff20723e */ /* 0x000fc400020006ff */
[-C--:B------:R-:W-:Y:S02]  /*a9e0*/  F2FP.F16.E4M3.UNPACK_B R10, R5.reuse ;  /* 0x00000005ff0a723e */ /* 0x080fe400020006ff */
[----:B------:R-:W-:Y:S01]  /*a9f0*/  F2FP.F16.E4M3.UNPACK_B R24, R5.H1 ;  /* 0x00000005ff18723e */ /* 0x000fe200030006ff */
[--C-:B------:R-:W-:Y:S01]  /*aa00*/  HADD2.F32 R5, -RZ, R25.reuse.H0_H0 ;  /* 0x20000019ff057230 */ /* 0x100fe20000004100 */
[----:B------:R-:W-:Y:S01]  /*aa10*/  LOP3.LUT R37, R31, 0xff000000, R27, 0xf8, !PT ;  /* 0xff0000001f257812 */ /* 0x000fe200078ef81b */
[----:B------:R-:W-:Y:S01]  /*aa20*/  HADD2.F32 R40, -RZ, R32.H0_H0 ;  /* 0x20000020ff287230 */ /* 0x000fe20000004100 */
[-C--:B------:R-:W-:Y:S01]  /*aa30*/  F2FP.F16.E4M3.UNPACK_B R27, R12.reuse ;  /* 0x0000000cff1b723e */ /* 0x080fe200020006ff */
[----:B------:R-:W-:Y:S01]  /*aa40*/  HADD2.F32 R9, -RZ, R10.H0_H0 ;  /* 0x2000000aff097230 */ /* 0x000fe20000004100 */
[----:B------:R-:W-:Y:S01]  /*aa50*/  F2FP.F16.E4M3.UNPACK_B R34, R12.H1 ;  /* 0x0000000cff22723e */ /* 0x000fe200030006ff */
[----:B------:R-:W-:Y:S01]  /*aa60*/  FMUL.FTZ R12, R5, R42 ;  /* 0x0000002a050c7220 */ /* 0x000fe20000410000 */
[----:B------:R-:W-:Y:S01]  /*aa70*/  LOP3.LUT R3, R29, 0xff000000, R26, 0xf8, !PT ;  /* 0xff0000001d037812 */ /* 0x000fe200078ef81a */
[----:B------:R-:W-:Y:S01]  /*aa80*/  HADD2.F32 R25, -RZ, R25.H1_H1 ;  /* 0x30000019ff197230 */ /* 0x000fe20000004100 */
[----:B------:R-:W-:Y:S01]  /*aa90*/  F2FP.F16.E4M3.UNPACK_B R26, R13.H1 ;  /* 0x0000000dff1a723e */ /* 0x000fe200030006ff */
[-C--:B------:R-:W-:Y:S01]  /*aaa0*/  FMUL.FTZ R13, R5, R40.reuse ;  /* 0x00000028050d7220 */ /* 0x080fe20000410000 */
[C---:B------:R-:W-:Y:S01]  /*aab0*/  FFMA.FTZ R5, R9.reuse, R40, -R12 ;  /* 0x0000002809057223 */ /* 0x040fe2000001080c */
[----:B------:R-:W-:Y:S01]  /*aac0*/  F2FP.F16.E4M3.UNPACK_B R40, R33.H1 ;  /* 0x00000021ff28723e */ /* 0x000fe200030006ff */
[----:B------:R-:W-:Y:S01]  /*aad0*/  HADD2.F32 R32, -RZ, R32.H1_H1 ;  /* 0x30000020ff207230 */ /* 0x000fe20000004100 */
[----:B------:R-:W-:Y:S01]  /*aae0*/  F2FP.F16.E4M3.UNPACK_B R28, R28.H1 ;  /* 0x0000001cff1c723e */ /* 0x000fe200030006ff */
[----:B------:R-:W-:Y:S01]  /*aaf0*/  FFMA.FTZ R9, R9, R42, R13 ;  /* 0x0000002a09097223 */ /* 0x000fe2000001000d */
[----:B------:R-:W-:Y:S01]  /*ab00*/  HADD2.F32 R12, -RZ, R26.H0_H0 ;  /* 0x2000001aff0c7230 */ /* 0x000fe20000004100 */
[----:B------:R-:W-:Y:S01]  /*ab10*/  LOP3.LUT R43, R41, 0xff000000, R11, 0xf8, !PT ;  /* 0xff000000292b7812 */ /* 0x000fe200078ef80b */
[----:B------:R-:W-:-:S02]  /*ab20*/  HADD2.F32 R33, -RZ, R40.H0_H0 ;  /* 0x20000028ff217230 */ /* 0x000fc40000004100 */
[C---:B------:R-:W-:Y:S01]  /*ab30*/  FMUL.FTZ R41, R25.reuse, R39 ;  /* 0x0000002719297220 */ /* 0x040fe20000410000 */
[----:B------:R-:W-:Y:S01]  /*ab40*/  HADD2.F32 R13, -RZ, R28.H0_H0 ;  /* 0x2000001cff0d7230 */ /* 0x000fe20000004100 */
[-C--:B------:R-:W-:Y:S01]  /*ab50*/  F2FP.F16.E4M3.UNPACK_B R31, R15.reuse ;  /* 0x0000000fff1f723e */ /* 0x080fe200020006ff */
[----:B------:R-:W-:Y:S01]  /*ab60*/  HADD2.F32 R10, -RZ, R10.H1_H1 ;  /* 0x3000000aff0a7230 */ /* 0x000fe20000004100 */
[----:B------:R-:W-:Y:S01]  /*ab70*/  F2FP.F16.E4M3.UNPACK_B R38, R15.H1 ;  /* 0x0000000fff26723e */ /* 0x000fe200030006ff */
[-C--:B------:R-:W-:Y:S01]  /*ab80*/  FMUL.FTZ R42, R25, R32.reuse ;  /* 0x00000020192a7220 */ /* 0x080fe20000410000 */
[----:B------:R-:W-:Y:S02]  /*ab90*/  HADD2.F32 R15, -RZ, R24.H0_H0 ;  /* 0x20000018ff0f7230 */ /* 0x000fe40000004100 */
[C---:B------:R-:W-:Y:S01]  /*aba0*/  FMUL.FTZ R44, R12.reuse, R33 ;  /* 0x000000210c2c7220 */ /* 0x040fe20000410000 */
[----:B------:R-:W-:Y:S01]  /*abb0*/  FMUL.FTZ R46, R12, R13 ;  /* 0x0000000d0c2e7220 */ /* 0x000fe20000410000 */
[C---:B------:R-:W-:Y:S01]  /*abc0*/  FFMA.FTZ R12, R10.reuse, R32, -R41 ;  /* 0x000000200a0c7223 */ /* 0x040fe20000010829 */
[----:B------:R-:W-:Y:S01]  /*abd0*/  FFMA.FTZ R10, R10, R39, R42 ;  /* 0x000000270a0a7223 */ /* 0x000fe2000001002a */
[----:B------:R-:W-:Y:S01]  /*abe0*/  F2FP.F16.E4M3.UNPACK_B R42, R43 ;  /* 0x0000002bff2a723e */ /* 0x000fe200020006ff */
[C---:B------:R-:W-:Y:S01]  /*abf0*/  FFMA.FTZ R13, R15.reuse, R13, -R44 ;  /* 0x0000000d0f0d7223 */ /* 0x040fe2000001082c */
[----:B------:R-:W-:Y:S01]  /*ac00*/  F2FP.F16.E4M3.UNPACK_B R32, R37 ;  /* 0x00000025ff20723e */ /* 0x000fe200020006ff */
[----:B------:R-:W-:Y:S01]  /*ac10*/  FFMA.FTZ R15, R15, R33, R46 ;  /* 0x000000210f0f7223 */ /* 0x000fe2000001002e */
[----:B------:R-:W-:Y:S01]  /*ac20*/  HADD2.F32 R41, -RZ, R40.H1_H1 ;  /* 0x30000028ff297230 */ /* 0x000fe20000004100 */
[----:B------:R-:W-:Y:S01]  /*ac30*/  F2FP.F16.E4M3.UNPACK_B R30, R7 ;  /* 0x00000007ff1e723e */ /* 0x000fe200020006ff */
[----:B------:R-:W-:Y:S01]  /*ac40*/  HADD2.F32 R26, -RZ, R26.H1_H1 ;  /* 0x3000001aff1a7230 */ /* 0x000fe20000004100 */
[----:B------:R-:W-:Y:S01]  /*ac50*/  F2FP.F16.E4M3.UNPACK_B R37, R37.H1 ;  /* 0x00000025ff25723e */ /* 0x000fe200030006ff */
[----:B------:R-:W-:Y:S01]  /*ac60*/  HADD2.F32 R33, -RZ, R28.H1_H1 ;  /* 0x3000001cff217230 */ /* 0x000fe20000004100 */
[----:B------:R-:W-:Y:S01]  /*ac70*/  F2FP.F16.E4M3.UNPACK_B R35, R7.H1 ;  /* 0x00000007ff23723e */ /* 0x000fe200030006ff */
[----:B------:R-:W-:-:S02]  /*ac80*/  HADD2.F32 R28, -RZ, R24.H1_H1 ;  /* 0x30000018ff1c7230 */ /* 0x000fc40000004100 */
[C---:B------:R-:W-:Y:S01]  /*ac90*/  FMUL.FTZ R45, R26.reuse, R41 ;  /* 0x000000291a2d7220 */ /* 0x040fe20000410000 */
[----:B------:R-:W-:Y:S02]  /*aca0*/  HADD2.F32 R40, -RZ, R42.H0_H0 ;  /* 0x2000002aff287230 */ /* 0x000fe40000004100 */
[----:B------:R-:W-:Y:S01]  /*acb0*/  FMUL.FTZ R26, R26, R33 ;  /* 0x000000211a1a7220 */ /* 0x000fe20000410000 */
[----:B------:R-:W-:Y:S01]  /*acc0*/  HADD2.F32 R24, -RZ, R31.H0_H0 ;  /* 0x2000001fff187230 */ /* 0x000fe20000004100 */
[-C--:B------:R-:W-:Y:S01]  /*acd0*/  F2FP.F16.E4M3.UNPACK_B R29, R4.reuse.H1 ;  /* 0x00000004ff1d723e */ /* 0x080fe200030006ff */
[----:B------:R-:W-:Y:S01]  /*ace0*/  HADD2.F32 R39, -RZ, R32.H0_H0 ;  /* 0x20000020ff277230 */ /* 0x000fe20000004100 */
[----:B------:R-:W-:Y:S01]  /*acf0*/  F2FP.F16.E4M3.UNPACK_B R11, R4 ;  /* 0x00000004ff0b723e */ /* 0x000fe200020006ff */
[----:B------:R-:W-:Y:S02]  /*ad00*/  HADD2.F32 R25, -RZ, R30.H0_H0 ;  /* 0x2000001eff197230 */ /* 0x000fe40000004100 */
[----:B------:R-:W-:Y:S01]  /*ad10*/  FMUL.FTZ R44, R24, R40 ;  /* 0x00000028182c7220 */ /* 0x000fe20000410000 */
[----:B------:R-:W-:-:S02]  /*ad20*/  HADD2.F32 R42, -RZ, R42.H1_H1 ;  /* 0x3000002aff2a7230 */ /* 0x000fc40000004100 */
[----:B------:R-:W-:Y:S01]  /*ad30*/  FMUL.FTZ R47, R24, R39 ;  /* 0x00000027182f7220 */ /* 0x000fe20000410000 */
[C---:B------:R-:W-:Y:S01]  /*ad40*/  FFMA.FTZ R24, R28.reuse, R33, -R45 ;  /* 0x000000211c187223 */ /* 0x040fe2000001082d */
[----:B------:R-:W-:Y:S01]  /*ad50*/  FFMA.FTZ R28, R28, R41, R26 ;  /* 0x000000291c1c7223 */ /* 0x000fe2000001001a */
[----:B------:R-:W-:Y:S01]  /*ad60*/  F2FP.F16.E4M3.UNPACK_B R41, R43.H1 ;  /* 0x0000002bff29723e */ /* 0x000fe200030006ff */
[C---:B------:R-:W-:Y:S01]  /*ad70*/  FFMA.FTZ R26, R25.reuse, R39, -R44 ;  /* 0x00000027191a7223 */ /* 0x040fe2000001082c */
[----:B------:R-:W-:Y:S02]  /*ad80*/  HADD2.F32 R39, -RZ, R32.H1_H1 ;  /* 0x30000020ff277230 */ /* 0x000fe40000004100 */
[----:B------:R-:W-:Y:S01]  /*ad90*/  FFMA.FTZ R25, R25, R40, R47 ;  /* 0x0000002819197223 */ /* 0x000fe2000001002f */
[----:B------:R-:W-:Y:S01]  /*ada0*/  HADD2.F32 R32, -RZ, R38.H0_H0 ;  /* 0x20000026ff207230 */ /* 0x000fe20000004100 */
[-C--:B------:R-:W-:Y:S01]  /*adb0*/  F2FP.F16.E4M3.UNPACK_B R4, R6.reuse ;  /* 0x00000006ff04723e */ /* 0x080fe200020006ff */
[----:B------:R-:W-:Y:S01]  /*adc0*/  HADD2.F32 R43, -RZ, R41.H0_H0 ;  /* 0x20000029ff2b7230 */ /* 0x000fe20000004100 */
[----:B------:R-:W-:Y:S01]  /*add0*/  F2FP.F16.E4M3.UNPACK_B R7, R6.H1 ;  /* 0x00000006ff07723e */ /* 0x000fe200030006ff */
[----:B------:R-:W-:Y:S01]  /*ade0*/  HADD2.F32 R40, -RZ, R37.H0_H0 ;  /* 0x20000025ff287230 */ /* 0x000fe20000004100 */
[----:B------:R-:W-:Y:S01]  /*adf0*/  F2FP.F16.E4M3.UNPACK_B R6, R14 ;  /* 0x0000000eff06723e */ /* 0x000fe200020006ff */
[----:B------:R-:W-:-:S02]  /*ae00*/  HADD2.F32 R31, -RZ, R31.H1_H1 ;  /* 0x3000001fff1f7230 */ /* 0x000fc40000004100 */
        /* <DEDUP_REMOVED lines=8> */
[----:B------:R-:W-:Y:S01]  /*ae90*/  F2FP.F16.E4M3.UNPACK_B R43, R21.H1 ;  /* 0x00000015ff2b723e */ /* 0x000fe200030006ff */
[C---:B------:R-:W-:Y:S01]  /*aea0*/  FFMA.FTZ R31, R30.reuse, R39, -R45 ;  /* 0x000000271e1f7223 */ /* 0x040fe2000001082d */
[----:B------:R-:W-:Y:S01]  /*aeb0*/  F2FP.F16.E4M3.UNPACK_B R40, R20.H1 ;  /* 0x00000014ff28723e */ /* 0x000fe200030006ff */
[----:B------:R-:W-:Y:S01]  /*aec0*/  FFMA.FTZ R30, R30, R42, R47 ;  /* 0x0000002a1e1e7223 */ /* 0x000fe2000001002f */
[----:B------:R-:W-:Y:S01]  /*aed0*/  HADD2.F32 R42, -RZ, R37.H1_H1 ;  /* 0x30000025ff2a7230 */ /* 0x000fe20000004100 */
[----:B------:R-:W-:Y:S01]  /*aee0*/  F2FP.F16.E4M3.UNPACK_B R14, R14.H1 ;  /* 0x0000000eff0e723e */ /* 0x000fe200030006ff */
[----:B------:R-:W-:Y:S01]  /*aef0*/  HADD2.F32 R46, -RZ, R41.H1_H1 ;  /* 0x30000029ff2e7230 */ /* 0x000fe20000004100 */
[----:B------:R-:W-:Y:S01]  /*af00*/  F2FP.SATFINITE.E4M3.F32.PACK_AB_MERGE_C R13, R24, R13, RZ ;  /* 0x0000000d180d723e */ /* 0x000fe200048070ff */
[----:B------:R-:W-:Y:S01]  /*af10*/  HADD2.F32 R39, -RZ, R38.H1_H1 ;  /* 0x30000026ff277230 */ /* 0x000fe20000004100 */
[----:B------:R-:W-:Y:S01]  /*af20*/  F2FP.SATFINITE.E4M3.F32.PACK_AB_MERGE_C R15, R28, R15, RZ ;  /* 0x0000000f1c0f723e */ /* 0x000fe200048070ff */
[----:B------:R-:W-:Y:S01]  /*af30*/  HADD2.F32 R44, -RZ, R43.H0_H0 ;  /* 0x2000002bff2c7230 */ /* 0x000fe20000004100 */
[----:B------:R-:W-:Y:S01]  /*af40*/  F2FP.SATFINITE.E4M3.F32.PACK_AB_MERGE_C R5, R12, R5, R13 ;  /* 0x000000050c05723e */ /* 0x000fe2000480700d */
        /* <DEDUP_REMOVED lines=15> */
[----:B------:R-:W-:Y:S01]  /*b040*/  F2FP.F16.E4M3.UNPACK_B R35, R20 ;  /* 0x00000014ff23723e */ /* 0x000fe200020006ff */
[----:B------:R-:W-:Y:S01]  /*b050*/  HADD2.F32 R29, -RZ, R29.H1_H1 ;  /* 0x3000001dff1d7230 */ /* 0x000fe20000004100 */
[----:B------:R-:W-:Y:S01]  /*b060*/  F2FP.F16.E4M3.UNPACK_B R37, R21 ;  /* 0x00000015ff25723e */ /* 0x000fe200020006ff */
[C---:B------:R-:W-:Y:S01]  /*b070*/  FMUL.FTZ R20, R34.reuse, R43 ;  /* 0x0000002b22147220 */ /* 0x040fe20000410000 */
[----:B------:R-:W-:Y:S01]  /*b080*/  FMUL.FTZ R34, R34, R40 ;  /* 0x0000002822227220 */ /* 0x000fe20000410000 */
[----:B------:R-:W-:Y:S01]  /*b090*/  HADD2.F32 R21, -RZ, R27.H0_H0 ;  /* 0x2000001bff157230 */ /* 0x000fe20000004100 */
[----:B------:R-:W-:Y:S01]  /*b0a0*/  F2FP.SATFINITE.E4M3.F32.PACK_AB_MERGE_C R9, R10, R9, R15 ;  /* 0x000000090a09723e */ /* 0x000fe2000480700f */
[----:B------:R-:W-:-:S02]  /*b0b0*/  HADD2.F32 R38, -RZ, R37.H0_H0 ;  /* 0x20000025ff267230 */ /* 0x000fc40000004100 */
        /* <DEDUP_REMOVED lines=11> */
[----:B------:R-:W-:Y:S02]  /*b170*/  HADD2.F32 R11, -RZ, R11.H1_H1 ;  /* 0x3000000bff0b7230 */ /* 0x000fe40000004100 */
[C---:B------:R-:W-:Y:S01]  /*b180*/  FMUL.FTZ R42, R27.reuse, R40 ;  /* 0x000000281b2a7220 */ /* 0x040fe20000410000 */
[----:B------:R-:W-:Y:S01]  /*b190*/  F2FP.F16.E4M3.UNPACK_B R29, R8.H1 ;  /* 0x00000008ff1d723e */ /* 0x000fe200030006ff */
[-C--:B------:R-:W-:Y:S01]  /*b1a0*/  FMUL.FTZ R27, R27, R34.reuse ;  /* 0x000000221b1b7220 */ /* 0x080fe20000410000 */
[----:B------:R-:W-:Y:S01]  /*b1b0*/  F2FP.F16.E4M3.UNPACK_B R21, R3.H1 ;  /* 0x00000003ff15723e */ /* 0x000fe200030006ff */
[----:B------:R-:W-:Y:S01]  /*b1c0*/  FFMA.FTZ R42, R11, R34, -R42 ;  /* 0x000000220b2a7223 */ /* 0x000fe2000001082a */
[----:B------:R-:W-:-:S02]  /*b1d0*/  HADD2.F32 R20, -RZ, R14.H0_H0 ;  /* 0x2000000eff147230 */ /* 0x000fc40000004100 */
[----:B------:R-:W-:Y:S01]  /*b1e0*/  FFMA.FTZ R35, R11, R40, R27 ;  /* 0x000000280b237223 */ /* 0x000fe2000001001b */
[----:B------:R-:W-:Y:S01]  /*b1f0*/  HADD2.F32 R34, -RZ, R29.H0_H0 ;  /* 0x2000001dff227230 */ /* 0x000fe20000004100 */
[----:B------:R-:W-:Y:S01]  /*b200*/  F2FP.F16.E4M3.UNPACK_B R3, R3 ;  /* 0x00000003ff03723e */ /* 0x000fe200020006ff */
[--C-:B------:R-:W-:Y:S02]  /*b210*/  HADD2.F32 R27, -RZ, R21.reuse.H0_H0 ;  /* 0x20000015ff1b7230 */ /* 0x100fe40000004100 */
[----:B------:R-:W-:Y:S02]  /*b220*/  HADD2.F32 R21, -RZ, R21.H1_H1 ;  /* 0x30000015ff157230 */ /* 0x000fe40000004100 */
[C---:B------:R-:W-:Y:S01]  /*b230*/  FMUL.FTZ R40, R20.reuse, R34 ;  /* 0x0000002214287220 */ /* 0x040fe20000410000 */
[----:B------:R-:W-:Y:S02]  /*b240*/  HADD2.F32 R29, -RZ, R29.H1_H1 ;  /* 0x3000001dff1d7230 */ /* 0x000fe40000004100 */
[----:B------:R-:W-:Y:S01]  /*b250*/  FMUL.FTZ R20, R20, R27 ;  /* 0x0000001b14147220 */ /* 0x000fe20000410000 */
[----:B------:R-:W-:-:S02]  /*b260*/  HADD2.F32 R14, -RZ, R14.H1_H1 ;  /* 0x3000000eff0e7230 */ /* 0x000fc40000004100 */
[--C-:B------:R-:W-:Y:S02]  /*b270*/  HADD2.F32 R11, -RZ, R7.reuse.H0_H0 ;  /* 0x20000007ff0b7230 */ /* 0x100fe40000004100 */
[----:B------:R-:W-:Y:S02]  /*b280*/  HADD2.F32 R7, -RZ, R7.H1_H1 ;  /* 0x30000007ff077230 */ /* 0x000fe40000004100 */
[C---:B------:R-:W-:Y:S01]  /*b290*/  FMUL.FTZ R46, R14.reuse, R29 ;  /* 0x0000001d0e2e7220 */ /* 0x040fe20000410000 */
[-C--:B------:R-:W-:Y:S01]  /*b2a0*/  FMUL.FTZ R50, R14, R21.reuse ;  /* 0x000000150e327220 */ /* 0x080fe20000410000 */
[----:B------:R-:W-:Y:S01]  /*b2b0*/  F2FP.F16.E4M3.UNPACK_B R14, R8 ;  /* 0x00000008ff0e723e */ /* 0x000fe200020006ff */
[----:B------:R-:W-:Y:S01]  /*b2c0*/  FFMA.FTZ R37, R11, R34, R20 ;  /* 0x000000220b257223 */ /* 0x000fe20000010014 */
[C---:B------:R-:W-:Y:S01]  /*b2d0*/  FFMA.FTZ R45, R7.reuse, R21, -R46 ;  /* 0x00000015072d7223 */ /* 0x040fe2000001082e */
[----:B------:R-:W-:Y:S01]  /*b2e0*/  FFMA.FTZ R50, R7, R29, R50 ;  /* 0x0000001d07327223 */ /* 0x000fe20000010032 */
[----:B------:R-:W-:Y:S01]  /*b2f0*/  FFMA.FTZ R40, R11, R27, -R40 ;  /* 0x0000001b0b287223 */ /* 0x000fe20000010828 */
[----:B------:R-:W-:-:S02]  /*b300*/  HADD2.F32 R20, -RZ, R14.H0_H0 ;  /* 0x2000000eff147230 */ /* 0x000fc40000004100 */
[----:B------:R-:W-:Y:S01]  /*b310*/  HADD2.F32 R7, -RZ, R6.H0_H0 ;  /* 0x20000006ff077230 */ /* 0x000fe20000004100 */
[----:B------:R-:W-:Y:S01]  /*b320*/  F2FP.SATFINITE.E4M3.F32.PACK_AB_MERGE_C R37, R50, R37, RZ ;  /* 0x000000253225723e */ /* 0x000fe200048070ff */
[--C-:B------:R-:W-:Y:S01]  /*b330*/  HADD2.F32 R8, -RZ, R3.reuse.H0_H0 ;  /* 0x20000003ff087230 */ /* 0x100fe20000004100 */
[----:B------:R-:W-:Y:S01]  /*b340*/  F2FP.SATFINITE.E4M3.F32.PACK_AB_MERGE_C R40, R45, R40, RZ ;  /* 0x000000282d28723e */ /* 0x000fe200048070ff */
[----:B------:R-:W-:Y:S02]  /*b350*/  HADD2.F32 R11, -RZ, R3.H1_H1 ;  /* 0x30000003ff0b7230 */ /* 0x000fe40000004100 */
[----:B------:R-:W-:Y:S02]  /*b360*/  HADD2.F32 R21, -RZ, R14.H1_H1 ;  /* 0x3000000eff157230 */ /* 0x000fe40000004100 */
[C---:B------:R-:W-:Y:S01]  /*b370*/  FMUL.FTZ R14, R7.reuse, R20 ;  /* 0x00000014070e7220 */ /* 0x040fe20000410000 */
[----:B------:R-:W-:Y:S02]  /*b380*/  HADD2.F32 R6, -RZ, R6.H1_H1 ;  /* 0x30000006ff067230 */ /* 0x000fe40000004100 */
[----:B------:R-:W-:Y:S01]  /*b390*/  FMUL.FTZ R7, R7, R8 ;  /* 0x0000000807077220 */ /* 0x000fe20000410000 */
[----:B------:R-:W-:-:S02]  /*b3a0*/  HADD2.F32 R3, -RZ, R4.H0_H0 ;  /* 0x20000004ff037230 */ /* 0x000fc40000004100 */
        /* <DEDUP_REMOVED lines=14> */
[----:B------:R-:W-:-:S02]  /*b490*/  F2FP.SATFINITE.E4M3.F32.PACK_AB_MERGE_C R11, R30, R25, R11 ;  /* 0x000000191e0b723e */ /* 0x000fc4000480700b */
[----:B------:R-:W-:Y:S01]  /*b4a0*/  F2FP.SATFINITE.E4M3.F32.PACK_AB_MERGE_C R8, R35, R38, R8 ;  /* 0x000000262308723e */ /* 0x000fe20004807008 */
[----:B------:R4:W-:Y:S01]  /*b4b0*/  STS.128 [R49+0xf000], R4 ;  /* 0x00f0000431007388 */ /* 0x0009e20000000c00 */
[----:B------:R-:W-:-:S05]  /*b4c0*/  F2FP.SATFINITE.E4M3.F32.PACK_AB_MERGE_C R10, R34, R3, R37 ;  /* 0x00000003220a723e */ /* 0x000fca0004807025 */
[----:B------:R4:W-:Y:S02]  /*b4d0*/  STS.128 [R0+0xf000], R8 ;  /* 0x00f0000800007388 */ /* 0x0009e40000000c00 */
.L_x_10934:
[----:B------:R-:W-:Y:S05]  /*b4e0*/  BSYNC B0 ;  /* 0x0000000000007941 */ /* 0x000fea0003800000 */
.L_x_10927:
        /* <DEDUP_REMOVED lines=8> */
.L_x_10924:
[----:B---34-:R-:W-:-:S04]  /*b570*/  MOV R0, UR36 ;  /* 0x0000002400007c02 */ /* 0x018fc80008000f00 */
[----:B------:R-:W-:-:S13]  /*b580*/  ISETP.NE.AND P0, PT, R0, 0x3, PT ;  /* 0x000000030000780c */ /* 0x000fda0003f05270 */
[----:B------:R-:W-:Y:S05]  /*b590*/  @!P0 BRA `(.L_x_10946) ;  /* 0x0000000000048947 */ /* 0x000fea0003800000 */
[----:B------:R-:W-:Y:S01]  /*b5a0*/  BPT.TRAP 0x1 ;  /* 0x000000040000795c */ /* 0x000fe20000300000 */
.L_x_10946:
[----:B01----:R-:W3:Y:S04]  /*b5b0*/  LDL R3, [R1+0x4] ;  /* 0x0000040001037983 */ /* 0x003ee80000100800 */
[----:B------:R-:W4:Y:S01]  /*b5c0*/  LDL R0, [R1+0xc] ;  /* 0x00000c0001007983 */ /* 0x000f220000100800 */
[----:B---3--:R-:W-:Y:S01]  /*b5d0*/  IMAD R3, R3, 0x8, R18 ;  /* 0x0000000803037824 */ /* 0x008fe200078e0212 */
[----:B----45:R-:W-:-:S04]  /*b5e0*/  SHF.L.U32 R4, R0, 0x1f, RZ ;  /* 0x0000001f00047819 */ /* 0x030fc800000006ff */
[----:B------:R0:W1:Y:S01]  /*b5f0*/  SYNCS.PHASECHK.TRANS64.TRYWAIT P1, [R3+URZ+0x19c30], R4 ;  /* 0x019c3004030075a7 */ /* 0x000062000802017f */
[----:B------:R-:W-:Y:S05]  /*b600*/  @!P0 BRA `(.L_x_10947) ;  /* 0x0000000000048947 */ /* 0x000fea0003800000 */
[----:B------:R-:W-:Y:S01]  /*b610*/  BPT.TRAP 0x1 ;  /* 0x000000040000795c */ /* 0x000fe20000300000 */
.L_x_10947:
[----:B------:R-:W-:Y:S01]  /*b620*/  VIADD R0, R18, 0x13800 ;  /* 0x0001380012007836 */ /* 0x000fe20000000000 */
[----:B--2---:R-:W-:Y:S01]  /*b630*/  LOP3.LUT R14, R36, 0x10000, RZ, 0xfc, !PT ;  /* 0x00010000240e7812 */ /* 0x004fe200078efcff */
[----:B------:R-:W-:-:S03]  /*b640*/  IMAD.MOV.U32 R15, RZ, RZ, -0x3ffffff0 ;  /* 0xc0000010ff0f7424 */ /* 0x000fc600078e00ff */
[----:B------:R-:W-:-:S04]  /*b650*/  SHF.R.U32.HI R0, RZ, 0x4, R0 ;  /* 0x00000004ff007819 */ /* 0x000fc80000011600 */
[----:B------:R-:W-:-:S04]  /*b660*/  LOP3.LUT R0, R0, 0x3fff, RZ, 0xc0, !PT ;  /* 0x00003fff00007812 */ /* 0x000fc800078ec0ff */
[----:B------:R-:W-:Y:S01]  /*b670*/  LOP3.LUT R13, R0, 0x10000, RZ, 0xfc, !PT ;  /* 0x00010000000d7812 */ /* 0x000fe200078efcff */
[----:B-1----:R-:W-:Y:S06]  /*b680*/  @P1 BRA `(.L_x_10948) ;  /* 0x0000000000081947 */ /* 0x002fec0003800000 */
[----:B------:R-:W1:Y:S02]  /*b690*/  SYNCS.PHASECHK.TRANS64.TRYWAIT P1, [R3+URZ+0x19c30], R4 ;  /* 0x019c3004030075a7 */ /* 0x000e64000802017f */
[----:B-1----:R-:W-:Y:S05]  /*b6a0*/  @!P1 BRA `(.L_x_10949) ;  /* 0x000000e4003c9947 */ /* 0x002fea0003800000 */
.L_x_10948:
[----:B------:R-:W0:Y:S01]  /*b6b0*/  LDL R0, [R1+0x4] ;  /* 0x0000040001007983 */ /* 0x000e220000100800 */
[----:B------:R-:W-:Y:S01]  /*b6c0*/  IMAD.MOV.U32 R5, RZ, RZ, -0x3ffffff0 ;  /* 0xc0000010ff057424 */ /* 0x000fe200078e00ff */
[----:B------:R-:W-:Y:S05]  /*b6d0*/  WARPSYNC.ALL ;  /* 0x0000000000007948 */ /* 0x000fea0003800000 */
[C---:B------:R-:W-:Y:S01]  /*b6e0*/  R2UR UR4, R14.reuse ;  /* 0x000000000e0472ca */ /* 0x040fe200000e0000 */
[----:B------:R-:W-:Y:S01]  /*b6f0*/  WARPGROUP.ARRIVE ;  /* 0x00000000000079c5 */ /* 0x000fe20000000000 */
[----:B------:R-:W-:Y:S01]  /*b700*/  R2UR UR5, R15 ;  /* 0x000000000f0572ca */ /* 0x000fe200000e0000 */
[----:B------:R-:W-:Y:S01]  /*b710*/  VIADD R152, R14, 0x180 ;  /* 0x000001800e987836 */ /* 0x000fe20000000000 */
[----:B------:R-:W-:Y:S01]  /*b720*/  R2UR UR7, R5 ;  /* 0x00000000050772ca */ /* 0x000fe200000e0000 */
[----:B------:R-:W-:-:S02]  /*b730*/  IMAD.MOV.U32 R153, RZ, RZ, -0x3ffffff0 ;  /* 0xc0000010ff997424 */ /* 0x000fc400078e00ff */
[----:B------:R-:W-:Y:S02]  /*b740*/  IMAD.MOV.U32 R7, RZ, RZ, -0x3ffffff0 ;  /* 0xc0000010ff077424 */ /* 0x000fe400078e00ff */
[----:B------:R-:W-:Y:S02]  /*b750*/  VIADD R20, R14, 0x300 ;  /* 0x000003000e147836 */ /* 0x000fe40000000000 */
[----:B------:R-:W-:Y:S02]  /*b760*/  IMAD.MOV.U32 R21, RZ, RZ, -0x3ffffff0 ;  /* 0xc0000010ff157424 */ /* 0x000fe400078e00ff */
[----:B------:R-:W-:Y:S02]  /*b770*/  IMAD.MOV.U32 R5, RZ, RZ, -0x3ffffff0 ;  /* 0xc0000010ff057424 */ /* 0x000fe400078e00ff */
[----:B------:R-:W-:Y:S02]  /*b780*/  IMAD.MOV.U32 R135, RZ, RZ, RZ ;  /* 0x000000ffff877224 */ /* 0x000fe400078e00ff */
[----:B01----:R-:W-:-:S04]  /*b790*/  IMAD R4, R0, 0x300, R13 ;  /* 0x0000030000047824 */ /* 0x003fc800078e020d */
[C---:B------:R-:W-:Y:S01]  /*b7a0*/  VIADD R6, R4.reuse, 0x100 ;  /* 0x0000010004067836 */ /* 0x040fe20000000000 */
[C---:B------:R-:W-:Y:S01]  /*b7b0*/  R2UR UR6, R4.reuse ;  /* 0x00000000040672ca */ /* 0x040fe200000e0000 */
[----:B------:R-:W-:-:S12]  /*b7c0*/  VIADD R4, R4, 0x200 ;  /* 0x0000020004047836 */ /* 0x000fd80000000000 */
[----:B------:R-:W-:Y:S01]  /*b7d0*/  QGMMA.64x128x32.F32.E4M3.E4M3 R24, gdesc[UR4], RZ, !UPT, gsb0 ;  /* 0x01e00000041879f3 */ /* 0x000fe2000c0008ff */
[----:B------:R-:W-:Y:S02]  /*b7e0*/  R2UR UR4, R152 ;  /* 0x00000000980472ca */ /* 0x000fe400000e0000 */
[----:B------:R-:W-:Y:S02]  /*b7f0*/  R2UR UR5, R153 ;  /* 0x00000000990572ca */ /* 0x000fe400000e0000 */
[----:B------:R-:W-:Y:S02]  /*b800*/  R2UR UR6, R6 ;  /* 0x00000000060672ca */ /* 0x000fe400000e0000 */
[----:B------:R-:W-:Y:S01]  /*b810*/  R2UR UR7, R7 ;  /* 0x00000000070772ca */ /* 0x000fe200000e0000 */
[----:B------:R-:W-:Y:S02]  /*b820*/  WARPGROUP.DEPBAR.LE gsb0, 0x0 ;  /* 0x00008000000079c5 */ /* 0x000fe40000010000 */
[----:B------:R-:W-:-:S10]  /*b830*/  WARPGROUP.ARRIVE ;  /* 0x00000000000079c5 */ /* 0x000fd40000000000 */
[----:B------:R-:W-:Y:S01]  /*b840*/  QGMMA.64x128x32.F32.E4M3.E4M3 R24, gdesc[UR4], R24, gsb0 ;  /* 0x01e00000041879f3 */ /* 0x000fe20008000818 */
[----:B------:R-:W-:Y:S02]  /*b850*/  R2UR UR4, R20 ;  /* 0x00000000140472ca */ /* 0x000fe400000e0000 */
[----:B------:R-:W-:Y:S02]  /*b860*/  R2UR UR5, R21 ;  /* 0x00000000150572ca */ /* 0x000fe400000e0000 */
[----:B------:R-:W-:Y:S02]  /*b870*/  R2UR UR6, R4 ;  /* 0x00000000040672ca */ /* 0x000fe400000e0000 */
[----:B------:R-:W-:Y:S01]  /*b880*/  R2UR UR7, R5 ;  /* 0x00000000050772ca */ /* 0x000fe200000e0000 */
[----:B------:R-:W-:Y:S02]  /*b890*/  WARPGROUP.DEPBAR.LE gsb0, 0x0 ;  /* 0x00008000000079c5 */ /* 0x000fe40000010000 */
[----:B------:R-:W-:-:S10]  /*b8a0*/  WARPGROUP.ARRIVE ;  /* 0x00000000000079c5 */ /* 0x000fd40000000000 */
[----:B------:R-:W-:Y:S03]  /*b8b0*/  QGMMA.64x128x32.F32.E4M3.E4M3 R24, gdesc[UR4], R24, gsb0 ;  /* 0x01e00000041879f3 */ /* 0x000fe60008000818 */
[----:B------:R-:W-:Y:S02]  /*b8c0*/  WARPGROUP.DEPBAR.LE gsb0, 0x0 ;  /* 0x00008000000079c5 */ /* 0x000fe40000010000 */
[----:B------:R-:W-:Y:S05]  /*b8d0*/  @!P0 BRA `(.L_x_10950) ;  /* 0x0000000000048947 */ /* 0x000fea0003800000 */
[----:B------:R-:W-:Y:S01]  /*b8e0*/  BPT.TRAP 0x1 ;  /* 0x000000040000795c */ /* 0x000fe20000300000 */
.L_x_10950:
[----:B------:R-:W2:Y:S01]  /*b8f0*/  LDL R0, [R1+0x6c] ;  /* 0x00006c0001007983 */ /* 0x000ea20000100800 */
[----:B------:R-:W-:-:S03]  /*b900*/  P2R R6, PR, RZ, 0x1 ;  /* 0x00000001ff067803 */ /* 0x000fc60000000000 */
[----:B------:R-:W3:Y:S01]  /*b910*/  LDL R90, [R1+0x24] ;  /* 0x00002400015a7983 */ /* 0x000ee20000100800 */
        /* <DEDUP_REMOVED lines=117> */
[----:B------:R-:W-:-:S04]  /*c070*/  FSEL R85, R85, -INF , P6 ;  /* 0xff80000055557808 */ /* 0x000fc80003000000 */
[----:B------:R-:W-:-:S05]  /*c080*/  FMNMX.FTZ R8, R85, R0, !PT ;  /* 0x0000000055087209 */ /* 0x000fca0007810000 */
[----:B------:R-:W0:Y:S02]  /*c090*/  SHFL.BFLY PT, R137, R8, 0x2, 0x1f ;  /* 0x0c401f0008897f89 */ /* 0x000e2400000e0000 */
[----:B0-----:R-:W-:-:S05]  /*c0a0*/  FMNMX.FTZ R10, R8, R137, !PT ;  /* 0x00000089080a7209 */ /* 0x001fca0007810000 */
[----:B------:R-:W0:Y:S01]  /*c0b0*/  SHFL.BFLY PT, R137, R10, 0x1, 0x1f ;  /* 0x0c201f000a897f89 */ /* 0x000e2200000e0000 */
[----:B------:R-:W-:Y:S02]  /*c0c0*/  P2R R24, PR, RZ, 0x8 ;  /* 0x00000008ff187803 */ /* 0x000fe40000000000 */
[----:B------:R-:W-:Y:S02]  /*c0d0*/  P2R R30, PR, RZ, 0x1 ;  /* 0x00000001ff1e7803 */ /* 0x000fe40000000000 */
[----:B------:R-:W-:Y:S02]  /*c0e0*/  P2R R28, PR, RZ, 0x2 ;  /* 0x00000002ff1c7803 */ /* 0x000fe40000000000 */
[----:B------:R-:W-:Y:S02]  /*c0f0*/  P2R R26, PR, RZ, 0x4 ;  /* 0x00000004ff1a7803 */ /* 0x000fe40000000000 */
[C---:B------:R-:W-:Y:S02]  /*c100*/  ISETP.GT.AND P2, PT, R4.reuse, 0x58, PT ;  /* 0x000000580400780c */ /* 0x040fe40003f44270 */
[----:B------:R-:W-:-:S02]  /*c110*/  ISETP.GT.AND P1, PT, R4, 0x59, PT ;  /* 0x000000590400780c */ /* 0x000fc40003f24270 */
[----:B------:R-:W-:Y:S02]  /*c120*/  ISETP.GT.AND P0, PT, R4, 0x60, PT ;  /* 0x000000600400780c */ /* 0x000fe40003f04270 */
[----:B0-----:R-:W-:Y:S02]  /*c130*/  FMNMX.FTZ R0, R10, R137, !PT ;  /* 0x000000890a007209 */ /* 0x001fe40007810000 */
[----:B------:R-:W-:Y:S02]  /*c140*/  FMNMX.FTZ R10, R9, R27, !PT ;  /* 0x0000001b090a7209 */ /* 0x000fe40007810000 */
[----:B------:R-:W-:Y:S01]  /*c150*/  FSETP.NEU.FTZ.AND P3, PT, R0, -INF , PT ;  /* 0xff8000000000780b */ /* 0x000fe20003f7d000 */
[----:B------:R-:W-:-:S01]  /*c160*/  FFMA.FTZ R12, R2, R0, -8 ;  /* 0xc1000000020c7423 */ /* 0x000fc20000010000 */
[----:B------:R-:W-:-:S04]  /*c170*/  FMNMX.FTZ R10, R91, R10, !PT ;  /* 0x0000000a5b0a7209 */ /* 0x000fc80007810000 */
[----:B------:R-:W-:Y:S02]  /*c180*/  FSEL R4, R12, RZ, P3 ;  /* 0x000000ff0c047208 */ /* 0x000fe40001800000 */
[----:B------:R-:W-:-:S04]  /*c190*/  FMNMX.FTZ R12, R31, R10, !PT ;  /* 0x0000000a1f0c7209 */ /* 0x000fc80007810000 */
[----:B------:R-:W-:-:S04]  /*c1a0*/  FMNMX.FTZ R12, R95, R12, !PT ;  /* 0x0000000c5f0c7209 */ /* 0x000fc80007810000 */
[----:B------:R-:W-:-:S04]  /*c1b0*/  FMNMX.FTZ R12, R35, R12, !PT ;  /* 0x0000000c230c7209 */ /* 0x000fc80007810000 */
[----:B------:R-:W-:Y:S02]  /*c1c0*/  FMNMX.FTZ R12, R99, R12, !PT ;  /* 0x0000000c630c7209 */ /* 0x000fe40007810000 */
[----:B------:R-:W-:Y:S02]  /*c1d0*/  ISETP.NE.AND P3, PT, R24, RZ, PT ;  /* 0x000000ff1800720c */ /* 0x000fe40003f65270 */
[----:B------:R-:W-:-:S04]  /*c1e0*/  FMNMX.FTZ R24, R39, R12, !PT ;  /* 0x0000000c27187209 */ /* 0x000fc80007810000 */
[----:B------:R-:W-:-:S04]  /*c1f0*/  FMNMX.FTZ R24, R103, R24, !PT ;  /* 0x0000001867187209 */ /* 0x000fc80007810000 */
[----:B------:R-:W-:Y:S02]  /*c200*/  FMNMX.FTZ R24, R43, R24, !PT ;  /* 0x000000182b187209 */ /* 0x000fe40007810000 */
[----:B------:R-:W-:Y:S02]  /*c210*/  FSEL R137, R70, -INF , P2 ;  /* 0xff80000046897808 */ /* 0x000fe40001000000 */
        /* <DEDUP_REMOVED lines=16> */
[----:B------:R-:W-:-:S04]  /*c320*/  FMNMX.FTZ R30, R67, R30, !PT ;  /* 0x0000001e431e7209 */ /* 0x000fc80007810000 */
[----:B------:R-:W-:-:S04]  /*c330*/  FMNMX.FTZ R30, R137, R30, !PT ;  /* 0x0000001e891e7209 */ /* 0x000fc80007810000 */
[----:B------:R-:W-:Y:S01]  /*c340*/  FMNMX.FTZ R32, R71, R30, !PT ;  /* 0x0000001e47207209 */ /* 0x000fe20007810000 */
[----:B------:R-:W-:-:S01]  /*c350*/  FFMA.FTZ R8, R2, R29, -R4 ;  /* 0x0000001d02087223 */ /* 0x000fc20000010804 */
[----:B------:R-:W-:Y:S02]  /*c360*/  FSEL R75, R75, -INF , P0 ;  /* 0xff8000004b4b7808 */ /* 0x000fe40000000000 */
[----:B------:R-:W-:Y:S01]  /*c370*/  FMNMX.FTZ R32, R139, R32, !PT ;  /* 0x000000208b207209 */ /* 0x000fe20007810000 */
[C-C-:B------:R-:W-:Y:S01]  /*c380*/  FFMA.FTZ R29, R2.reuse, R37, -R4.reuse ;  /* 0x00000025021d7223 */ /* 0x140fe20000010804 */
[----:B------:R-:W-:-:S01]  /*c390*/  FFMA.FTZ R37, R2, R45, -R4 ;  /* 0x0000002d02257223 */ /* 0x000fc20000010804 */
[----:B------:R-:W-:Y:S02]  /*c3a0*/  FSEL R45, R78, -INF , P1 ;  /* 0xff8000004e2d7808 */ /* 0x000fe40000800000 */
[----:B------:R-:W-:Y:S02]  /*c3b0*/  FMNMX.FTZ R32, R75, R32, !PT ;  /* 0x000000204b207209 */ /* 0x000fe40007810000 */
[----:B------:R-:W-:Y:S01]  /*c3c0*/  ISETP.NE.AND P0, PT, R6, RZ, PT ;  /* 0x000000ff0600720c */ /* 0x000fe20003f05270 */
[----:B------:R-:W-:-:S01]  /*c3d0*/  FFMA.FTZ R6, R2, R5, -R4 ;  /* 0x0000000502067223 */ /* 0x000fc20000010804 */
[C-C-:B------:R-:W-:Y:S01]  /*c3e0*/  FFMA.FTZ R5, R2.reuse, R11, -R4.reuse ;  /* 0x0000000b02057223 */ /* 0x140fe20000010804 */
[----:B------:R-:W-:-:S01]  /*c3f0*/  FFMA.FTZ R11, R2, R33, -R4 ;  /* 0x00000021020b7223 */ /* 0x000fc20000010804 */
[----:B------:R-:W-:Y:S01]  /*c400*/  FSEL R79, R79, -INF , P2 ;  /* 0xff8000004f4f7808 */ /* 0x000fe20001000000 */
[----:B------:R-:W-:-:S01]  /*c410*/  FFMA.FTZ R33, R2, R41, -R4 ;  /* 0x0000002902217223 */ /* 0x000fc20000010804 */
[----:B------:R-:W-:Y:S01]  /*c420*/  FMNMX.FTZ R32, R45, R32, !PT ;  /* 0x000000202d207209 */ /* 0x000fe20007810000 */
[----:B------:R-:W-:-:S01]  /*c430*/  FFMA.FTZ R41, R2, R49, -R4 ;  /* 0x0000003102297223 */ /* 0x000fc20000010804 */
[----:B------:R-:W-:Y:S01]  /*c440*/  FFMA.FTZ R49, R2, R53, -R4 ;  /* 0x0000003502317223 */ /* 0x000fe20000010804 */
[----:B------:R-:W-:-:S02]  /*c450*/  FSEL R53, R82, -INF , P3 ;  /* 0xff80000052357808 */ /* 0x000fc40001800000 */
[----:B------:R-:W-:Y:S01]  /*c460*/  FMNMX.FTZ R34, R79, R32, !PT ;  /* 0x000000204f227209 */ /* 0x000fe20007810000 */
[----:B------:R-:W-:-:S01]  /*c470*/  FFMA.FTZ R89, R2, R89, -R4 ;  /* 0x0000005902597223 */ /* 0x000fc20000010804 */
[----:B------:R-:W-:Y:S02]  /*c480*/  FSEL R83, R83, -INF , P4 ;  /* 0xff80000053537808 */ /* 0x000fe40002000000 */
[----:B------:R-:W-:Y:S01]  /*c490*/  FMNMX.FTZ R34, R53, R34, !PT ;  /* 0x0000002235227209 */ /* 0x000fe20007810000 */
[----:B------:R0:W-:Y:S03]  /*c4a0*/  MUFU.EX2 R12, R89 ;  /* 0x00000059000c7308 */ /* 0x0001e60000000800 */
[----:B------:R-:W-:Y:S02]  /*c4b0*/  FMNMX.FTZ R34, R83, R34, !PT ;  /* 0x0000002253227209 */ /* 0x000fe40007810000 */
[----:B------:R-:W-:-:S02]  /*c4c0*/  FSEL R87, R87, -INF , P6 ;  /* 0xff80000057577808 */ /* 0x000fc40003000000 */
[----:B0-----:R-:W-:Y:S01]  /*c4d0*/  FSEL R89, R86, -INF , P5 ;  /* 0xff80000056597808 */ /* 0x001fe20002800000 */
[----:B------:R0:W-:Y:S03]  /*c4e0*/  MUFU.EX2 R10, R5 ;  /* 0x00000005000a7308 */ /* 0x0001e60000000800 */
[----:B------:R-:W-:-:S04]  /*c4f0*/  FMNMX.FTZ R34, R89, R34, !PT ;  /* 0x0000002259227209 */ /* 0x000fc80007810000 */
[----:B0-----:R-:W-:-:S05]  /*c500*/  FMNMX.FTZ R5, R87, R34, !PT ;  /* 0x0000002257057209 */ /* 0x001fca0007810000 */
[----:B------:R-:W0:Y:S02]  /*c510*/  SHFL.BFLY PT, R40, R5, 0x2, 0x1f ;  /* 0x0c401f0005287f89 */ /* 0x000e2400000e0000 */
[----:B0-----:R-:W-:-:S05]  /*c520*/  FMNMX.FTZ R46, R5, R40, !PT ;  /* 0x00000028052e7209 */ /* 0x001fca0007810000 */
[----:B------:R-:W0:Y:S01]  /*c530*/  SHFL.BFLY PT, R5, R46, 0x1, 0x1f ;  /* 0x0c201f002e057f89 */ /* 0x000e2200000e0000 */
[----:B------:R-:W-:-:S04]  /*c540*/  FFMA.FTZ R93, R2, R93, -R4 ;  /* 0x0000005d025d7223 */ /* 0x000fc80000010804 */
[----:B------:R1:W-:Y:S01]  /*c550*/  MUFU.EX2 R24, R93 ;  /* 0x0000005d00187308 */ /* 0x0003e20000000800 */
[----:B------:R-:W-:-:S01]  /*c560*/  FFMA.FTZ R25, R2, R25, -R4 ;  /* 0x0000001902197223 */ /* 0x000fc20000010804 */
[C-C-:B------:R-:W-:Y:S01]  /*c570*/  FFMA.FTZ R7, R2.reuse, R7, -R4.reuse ;  /* 0x0000000702077223 */ /* 0x140fe20000010804 */
[----:B------:R-:W-:-:S01]  /*c580*/  FFMA.FTZ R97, R2, R97, -R4 ;  /* 0x0000006102617223 */ /* 0x000fc20000010804 */
[C-C-:B------:R-:W-:Y:S01]  /*c590*/  FFMA.FTZ R101, R2.reuse, R101, -R4.reuse ;  /* 0x0000006502657223 */ /* 0x140fe20000010804 */
[----:B-1----:R-:W-:-:S01]  /*c5a0*/  FFMA.FTZ R93, R2, R61, -R4 ;  /* 0x0000003d025d7223 */ /* 0x002fc20000010804 */
[----:B0-----:R-:W-:-:S04]  /*c5b0*/  FMNMX.FTZ R5, R46, R5, !PT ;  /* 0x000000052e057209 */ /* 0x001fc80007810000 */
[----:B------:R-:W-:Y:S01]  /*c5c0*/  FSETP.NEU.FTZ.AND P1, PT, R5, -INF , PT ;  /* 0xff8000000500780b */ /* 0x000fe20003f3d000 */
[----:B------:R-:W-:-:S01]  /*c5d0*/  FFMA.FTZ R56, R2, R5, -8 ;  /* 0xc100000002387423 */ /* 0x000fc20000010005 */
[C-C-:B------:R-:W-:Y:S01]  /*c5e0*/  FFMA.FTZ R61, R2.reuse, R65, -R4.reuse ;  /* 0x00000041023d7223 */ /* 0x140fe20000010804 */
[----:B------:R-:W-:-:S01]  /*c5f0*/  FFMA.FTZ R65, R2, R69, -R4 ;  /* 0x0000004502417223 */ /* 0x000fc20000010804 */
[--C-:B------:R-:W-:Y:S02]  /*c600*/  FFMA.FTZ R69, R2, R73, -R4.reuse ;  /* 0x0000004902457223 */ /* 0x100fe40000010804 */
[----:B------:R-:W-:Y:S01]  /*c610*/  FSEL R56, R56, RZ, P1 ;  /* 0x000000ff38387208 */ /* 0x000fe20000800000 */
        /* <DEDUP_REMOVED lines=13> */
[----:B------:R-:W-:-:S01]  /*c6f0*/  FFMA.FTZ R4, R2, R9, -R56 ;  /* 0x0000000902047223 */ /* 0x000fc20000010838 */
[C-C-:B------:R-:W-:Y:S01]  /*c700*/  FFMA.FTZ R9, R2.reuse, R27, -R56.reuse ;  /* 0x0000001b02097223 */ /* 0x140fe20000010838 */
[----:B------:R-:W-:-:S01]  /*c710*/  FFMA.FTZ R58, R2, R91, -R56 ;  /* 0x0000005b023a7223 */ /* 0x000fc20000010838 */
[----:B------:R-:W-:Y:S01]  /*c720*/  MUFU.EX2 R6, R6 ;  /* 0x0000000600067308 */ /* 0x000fe20000000800 */
[----:B------:R-:W-:-:S07]  /*c730*/  FFMA.FTZ R85, R2, R31, -R56 ;  /* 0x0000001f02557223 */ /* 0x000fce0000010838 */
[----:B------:R-:W0:Y:S01]  /*c740*/  MUFU.EX2 R25, R25 ;  /* 0x0000001900197308 */ /* 0x000e220000000800 */
[----:B------:R-:W-:-:S07]  /*c750*/  FFMA.FTZ R27, R2, R95, -R56 ;  /* 0x0000005f021b7223 */ /* 0x000fce0000010838 */
[----:B------:R-:W-:Y:S08]  /*c760*/  MUFU.EX2 R4, R4 ;  /* 0x0000000400047308 */ /* 0x000ff00000000800 */
[----:B------:R-:W1:Y:S01]  /*c770*/  MUFU.EX2 R9, R9 ;  /* 0x0000000900097308 */ /* 0x000e620000000800 */
[----:B------:R-:W-:-:S07]  /*c780*/  FFMA.FTZ R48, R2, R35, -R56 ;  /* 0x0000002302307223 */ /* 0x000fce0000010838 */
[----:B------:R-:W2:Y:S08]  /*c790*/  MUFU.EX2 R7, R7 ;  /* 0x0000000700077308 */ /* 0x000eb00000000800 */
[----:B------:R-:W4:Y:S01]  /*c7a0*/  MUFU.EX2 R58, R58 ;  /* 0x0000003a003a7308 */ /* 0x000f220000000800 */
[----:B------:R-:W-:-:S07]  /*c7b0*/  FFMA.FTZ R60, R2, R99, -R56 ;  /* 0x00000063023c7223 */ /* 0x000fce0000010838 */
[----:B------:R-:W5:Y:S08]  /*c7c0*/  MUFU.EX2 R8, R8 ;  /* 0x0000000800087308 */ /* 0x000f700000000800 */
[----:B------:R-:W3:Y:S01]  /*c7d0*/  MUFU.EX2 R85, R85 ;  /* 0x0000005500557308 */ /* 0x000ee20000000800 */
[----:B------:R-:W-:-:S01]  /*c7e0*/  FFMA.FTZ R64, R2, R55, -R56 ;  /* 0x0000003702407223 */ /* 0x000fc20000010838 */
[----:B0-----:R-:W-:Y:S01]  /*c7f0*/  FADD.FTZ R66, R6, R25 ;  /* 0x0000001906427221 */ /* 0x001fe20000010000 */
[----:B-1----:R-:W-:-:S05]  /*c800*/  FADD.FTZ R55, R4, R9 ;  /* 0x0000000904377221 */ /* 0x002fca0000010000 */
[----:B------:R-:W0:Y:S01]  /*c810*/  MUFU.EX2 R27, R27 ;  /* 0x0000001b001b7308 */ /* 0x000e220000000800 */
[----:B------:R-:W-:-:S01]  /*c820*/  FFMA.FTZ R91, R2, R39, -R56 ;  /* 0x00000027025b7223 */ /* 0x000fc20000010838 */
[----:B------:R-:W-:Y:S01]  /*c830*/  FFMA.FTZ R54, R2, R59, -R56 ;  /* 0x0000003b02367223 */ /* 0x000fe20000010838 */
[----:B--2---:R-:W-:-:S05]  /*c840*/  FADD.FTZ R59, R7, R66 ;  /* 0x00000042073b7221 */ /* 0x004fca0000010000 */
[----:B------:R-:W1:Y:S01]  /*c850*/  MUFU.EX2 R11, R11 ;  /* 0x0000000b000b7308 */ /* 0x000e620000000800 */
[----:B----4-:R-:W-:-:S01]  /*c860*/  FADD.FTZ R66, R58, R55 ;  /* 0x000000373a427221 */ /* 0x010fc20000010000 */
[----:B------:R-:W-:-:S06]  /*c870*/  FFMA.FTZ R31, R2, R103, -R56 ;  /* 0x00000067021f7223 */ /* 0x000fcc0000010838 */
[----:B------:R-:W2:Y:S01]  /*c880*/  MUFU.EX2 R48, R48 ;  /* 0x0000003000307308 */ /* 0x000ea20000000800 */
[----:B-----5:R-:W-:-:S01]  /*c890*/  FADD.FTZ R59, R8, R59 ;  /* 0x0000003b083b7221 */ /* 0x020fc20000010000 */
[----:B---3--:R-:W-:-:S06]  /*c8a0*/  FADD.FTZ R66, R85, R66 ;  /* 0x0000004255427221 */ /* 0x008fcc0000010000 */
[----:B------:R-:W3:Y:S01]  /*c8b0*/  MUFU.EX2 R60, R60 ;  /* 0x0000003c003c7308 */ /* 0x000ee20000000800 */
[----:B------:R-:W-:-:S01]  /*c8c0*/  FFMA.FTZ R50, R2, R43, -R56 ;  /* 0x0000002b02327223 */ /* 0x000fc20000010838 */
[----:B------:R-:W-:-:S06]  /*c8d0*/  FADD.FTZ R70, R10, R59 ;  /* 0x0000003b0a467221 */ /* 0x000fcc0000010000 */
[----:B------:R-:W4:Y:S01]  /*c8e0*/  MUFU.EX2 R29, R29 ;  /* 0x0000001d001d7308 */ /* 0x000f220000000800 */
[----:B0-----:R-:W-:-:S01]  /*c8f0*/  FADD.FTZ R59, R27, R66 ;  /* 0x000000421b3b7221 */ /* 0x001fc20000010000 */
[----:B------:R-:W-:-:S06]  /*c900*/  FFMA.FTZ R43, R2, R107, -R56 ;  /* 0x0000006b022b7223 */ /* 0x000fcc0000010838 */
[----:B------:R-:W0:Y:S01]  /*c910*/  MUFU.EX2 R91, R91 ;  /* 0x0000005b005b7308 */ /* 0x000e220000000800 */
[----:B------:R-:W-:-:S01]  /*c920*/  FFMA.FTZ R68, R2, R63, -R56 ;  /* 0x0000003f02447223 */ /* 0x000fc20000010838 */
[----:B-1----:R-:W-:Y:S01]  /*c930*/  FADD.FTZ R63, R11, R70 ;  /* 0x000000460b3f7221 */ /* 0x002fe20000010000 */
[----:B--2---:R-:W-:-:S05]  /*c940*/  FADD.FTZ R59, R48, R59 ;  /* 0x0000003b303b7221 */ /* 0x004fca0000010000 */
[----:B------:R-:W1:Y:S01]  /*c950*/  MUFU.EX2 R31, R31 ;  /* 0x0000001f001f7308 */ /* 0x000e620000000800 */
[----:B------:R-:W-:-:S01]  /*c960*/  FFMA.FTZ R62, R2, R47, -R56 ;  /* 0x0000002f023e7223 */ /* 0x000fc20000010838 */
[----:B------:R-:W-:-:S06]  /*c970*/  FADD.FTZ R72, R12, R63 ;  /* 0x0000003f0c487221 */ /* 0x000fcc0000010000 */
[----:B------:R-:W2:Y:S01]  /*c980*/  MUFU.EX2 R33, R33 ;  /* 0x0000002100217308 */ /* 0x000ea20000000800 */
[----:B---3--:R-:W-:-:S01]  /*c990*/  FADD.FTZ R74, R60, R59 ;  /* 0x0000003b3c4a7221 */ /* 0x008fc20000010000 */
[----:B------:R-:W-:-:S06]  /*c9a0*/  FFMA.FTZ R35, R2, R111, -R56 ;  /* 0x0000006f02237223 */ /* 0x000fcc0000010838 */
[----:B------:R-:W3:Y:S01]  /*c9b0*/  MUFU.EX2 R50, R50 ;  /* 0x0000003200327308 */ /* 0x000ee20000000800 */
[----:B----4-:R-:W-:-:S01]  /*c9c0*/  FADD.FTZ R59, R29, R72 ;  /* 0x000000481d3b7221 */ /* 0x010fc20000010000 */
[----:B0-----:R-:W-:-:S06]  /*c9d0*/  FADD.FTZ R74, R91, R74 ;  /* 0x0000004a5b4a7221 */ /* 0x001fcc0000010000 */
[----:B------:R-:W0:Y:S01]  /*c9e0*/  MUFU.EX2 R26, R97 ;  /* 0x00000061001a7308 */ /* 0x000e220000000800 */
[----:B------:R-:W-:-:S07]  /*c9f0*/  FFMA.FTZ R52, R2, R51, -R56 ;  /* 0x0000003302347223 */ /* 0x000fce0000010838 */
[----:B------:R-:W4:Y:S01]  /*ca00*/  MUFU.EX2 R43, R43 ;  /* 0x0000002b002b7308 */ /* 0x000f220000000800 */
[----:B------:R-:W-:-:S01]  /*ca10*/  FADD.FTZ R72, R24, R59 ;  /* 0x0000003b18487221 */ /* 0x000fc20000010000 */
[----:B-1----:R-:W-:-:S06]  /*ca20*/  FADD.FTZ R63, R31, R74 ;  /* 0x0000004a1f3f7221 */ /* 0x002fcc0000010000 */
[----:B------:R-:W1:Y:S01]  /*ca30*/  MUFU.EX2 R37, R37 ;  /* 0x0000002500257308 */ /* 0x000e620000000800 */
[----:B------:R-:W-:-:S07]  /*ca40*/  FFMA.FTZ R47, R2, R113, -R56 ;  /* 0x00000071022f7223 */ /* 0x000fce0000010838 */
[----:B------:R-:W5:Y:S01]  /*ca50*/  MUFU.EX2 R62, R62 ;  /* 0x0000003e003e7308 */ /* 0x000f620000000800 */
[----:B------:R-:W-:-:S01]  /*ca60*/  FFMA.FTZ R59, R2, R45, -R56 ;  /* 0x0000002d023b7223 */ /* 0x000fc20000010838 */
[----:B--2---:R-:W-:-:S06]  /*ca70*/  FADD.FTZ R45, R33, R72 ;  /* 0x00000048212d7221 */ /* 0x004fcc0000010000 */
[----:B------:R-:W2:Y:S01]  /*ca80*/  MUFU.EX2 R28, R101 ;  /* 0x00000065001c7308 */ /* 0x000ea20000000800 */
[----:B---3--:R-:W-:-:S07]  /*ca90*/  FADD.FTZ R72, R50, R63 ;  /* 0x0000003f32487221 */ /* 0x008fce0000010000 */
[----:B------:R-:W3:Y:S01]  /*caa0*/  MUFU.EX2 R35, R35 ;  /* 0x0000002300237308 */ /* 0x000ee20000000800 */
[----:B0-----:R-:W-:-:S01]  /*cab0*/  FADD.FTZ R74, R26, R45 ;  /* 0x0000002d1a4a7221 */ /* 0x001fc20000010000 */
[----:B----4-:R-:W-:-:S06]  /*cac0*/  FADD.FTZ R45, R43, R72 ;  /* 0x000000482b2d7221 */ /* 0x010fcc0000010000 */
[----:B------:R-:W0:Y:S01]  /*cad0*/  MUFU.EX2 R41, R41 ;  /* 0x0000002900297308 */ /* 0x000e220000000800 */
[----:B------:R-:W-:-:S07]  /*cae0*/  FFMA.FTZ R39, R2, R119, -R56 ;  /* 0x0000007702277223 */ /* 0x000fce0000010838 */
[----:B------:R-:W4:Y:S01]  /*caf0*/  MUFU.EX2 R52, R52 ;  /* 0x0000003400347308 */ /* 0x000f220000000800 */
[----:B-1----:R-:W-:-:S01]  /*cb00*/  FADD.FTZ R63, R37, R74 ;  /* 0x0000004a253f7221 */ /* 0x002fc20000010000 */
[----:B-----5:R-:W-:-:S06]  /*cb10*/  FADD.FTZ R72, R62, R45 ;  /* 0x0000002d3e487221 */ /* 0x020fcc0000010000 */
[----:B------:R-:W1:Y:S08]  /*cb20*/  MUFU.EX2 R30, R105 ;  /* 0x00000069001e7308 */ /* 0x000e700000000800 */
[----:B------:R-:W5:Y:S01]  /*cb30*/  MUFU.EX2 R47, R47 ;  /* 0x0000002f002f7308 */ /* 0x000f620000000800 */
[----:B--2---:R-:W-:-:S07]  /*cb40*/  FADD.FTZ R74, R28, R63 ;  /* 0x0000003f1c4a7221 */ /* 0x004fce0000010000 */
[----:B------:R-:W2:Y:S01]  /*cb50*/  MUFU.EX2 R49, R49 ;  /* 0x0000003100317308 */ /* 0x000ea20000000800 */
[----:B---3--:R-:W-:-:S01]  /*cb60*/  FADD.FTZ R63, R35, R72 ;  /* 0x00000048233f7221 */ /* 0x008fc20000010000 */
[----:B------:R-:W-:-:S06]  /*cb70*/  FFMA.FTZ R51, R2, R121, -R56 ;  /* 0x0000007902337223 */ /* 0x000fcc0000010838 */
[----:B------:R-:W3:Y:S01]  /*cb80*/  MUFU.EX2 R64, R64 ;  /* 0x0000004000407308 */ /* 0x000ee20000000800 */
[----:B------:R-:W-:Y:S01]  /*cb90*/  F2FP.SATFINITE.E4M3.F32.PACK_AB_MERGE_C R148, R8, R7, RZ ;  /* 0x000000070894723e */ /* 0x000fe200048070ff */
[----:B0-----:R-:W-:Y:S01]  /*cba0*/  FADD.FTZ R7, R41, R74 ;  /* 0x0000004a29077221 */ /* 0x001fe20000010000 */
[----:B------:R-:W-:-:S05]  /*cbb0*/  F2FP.SATFINITE.E4M3.F32.PACK_AB_MERGE_C R150, R29, R12, RZ ;  /* 0x0000000c1d96723e */ /* 0x000fca00048070ff */
[----:B------:R-:W0:Y:S01]  /*cbc0*/  MUFU.EX2 R32, R109 ;  /* 0x0000006d00207308 */ /* 0x000e220000000800 */
[----:B----4-:R-:W-:-:S07]  /*cbd0*/  FADD.FTZ R12, R52, R63 ;  /* 0x0000003f340c7221 */ /* 0x010fce0000010000 */
[----:B------:R-:W4:Y:S01]  /*cbe0*/  MUFU.EX2 R39, R39 ;  /* 0x0000002700277308 */ /* 0x000f220000000800 */
[----:B-1----:R-:W-:-:S01]  /*cbf0*/  FADD.FTZ R72, R30, R7 ;  /* 0x000000071e487221 */ /* 0x002fc20000010000 */
[----:B------:R-:W-:-:S06]  /*cc00*/  IADD3 R55, R3, 0x19c40, RZ ;  /* 0x00019c4003377810 */ /* 0x000fcc0007ffe0ff */
[----:B------:R-:W1:Y:S01]  /*cc10*/  MUFU.EX2 R57, R57 ;  /* 0x0000003900397308 */ /* 0x000e620000000800 */
[----:B-----5:R-:W-:-:S07]  /*cc20*/  FADD.FTZ R7, R47, R12 ;  /* 0x0000000c2f077221 */ /* 0x020fce0000010000 */
[----:B------:R-:W5:Y:S01]  /*cc30*/  MUFU.EX2 R54, R54 ;  /* 0x0000003600367308 */ /* 0x000f620000000800 */
[C---:B--2---:R-:W-:Y:S01]  /*cc40*/  F2FP.SATFINITE.E4M3.F32.PACK_AB_MERGE_C R138, R49.reuse, R30, RZ ;  /* 0x0000001e318a723e */ /* 0x044fe200048070ff */
[----:B------:R-:W-:Y:S01]  /*cc50*/  FFMA.FTZ R125, R2, R125, -R56 ;  /* 0x0000007d027d7223 */ /* 0x000fe20000010838 */
[----:B------:R-:W-:-:S05]  /*cc60*/  FADD.FTZ R49, R49, R72 ;  /* 0x0000004831317221 */ /* 0x000fca0000010000 */
[----:B------:R-:W2:Y:S01]  /*cc70*/  MUFU.EX2 R36, R36 ;  /* 0x0000002400247308 */ /* 0x000ea20000000800 */
[----:B------:R-:W-:Y:S01]  /*cc80*/  PRMT R55, R90, 0x654, R55 ;  /* 0x000006545a377816 */ /* 0x000fe20000000037 */
[----:B---3--:R-:W-:Y:S01]  /*cc90*/  FADD.FTZ R12, R64, R7 ;  /* 0x00000007400c7221 */ /* 0x008fe20000010000 */
[----:B------:R-:W-:-:S05]  /*cca0*/  FFMA.FTZ R66, R2, R67, -R56 ;  /* 0x0000004302427223 */ /* 0x000fca0000010838 */
[----:B------:R-:W-:Y:S01]  /*ccb0*/  MUFU.EX2 R93, R93 ;  /* 0x0000005d005d7308 */ /* 0x000fe20000000800 */
[----:B------:R-:W-:-:S07]  /*ccc0*/  F2FP.SATFINITE.E4M3.F32.PACK_AB_MERGE_C R136, R37, R26, RZ ;  /* 0x0000001a2588723e */ /* 0x000fce00048070ff */
[----:B------:R-:W3:Y:S01]  /*ccd0*/  MUFU.EX2 R51, R51 ;  /* 0x0000003300337308 */ /* 0x000ee20000000800 */
[----:B0-----:R-:W-:-:S01]  /*cce0*/  FADD.FTZ R26, R32, R49 ;  /* 0x00000031201a7221 */ /* 0x001fc20000010000 */
[----:B------:R0:W-:Y:S06]  /*ccf0*/  SYNCS.ARRIVE.TRANS64.RED.A1T0 RZ, [R55+URZ], RZ ;  /* 0x000000ff37ff79a7 */ /* 0x0001ec000810043f */
[----:B------:R-:W3:Y:S01]  /*cd00*/  MUFU.EX2 R68, R68 ;  /* 0x0000004400447308 */ /* 0x000ee20000000800 */
[----:B----4-:R-:W-:-:S01]  /*cd10*/  FADD.FTZ R29, R39, R12 ;  /* 0x0000000c271d7221 */ /* 0x010fc20000010000 */
[----:B0-----:R-:W-:Y:S01]  /*cd20*/  FFMA.FTZ R55, R2, R137, -R56 ;  /* 0x0000008902377223 */ /* 0x001fe20000010838 */
[----:B-1----:R-:W-:-:S05]  /*cd30*/  FADD.FTZ R37, R57, R26 ;  /* 0x0000001a39257221 */ /* 0x002fca0000010000 */
[----:B------:R-:W0:Y:S01]  /*cd40*/  MUFU.EX2 R34, R34 ;  /* 0x0000002200227308 */ /* 0x000e220000000800 */
[----:B------:R-:W-:-:S01]  /*cd50*/  FFMA.FTZ R70, R2, R71, -R56 ;  /* 0x0000004702467223 */ /* 0x000fc20000010838 */
[----:B-----5:R-:W-:-:S06]  /*cd60*/  FADD.FTZ R26, R54, R29 ;  /* 0x0000001d361a7221 */ /* 0x020fcc0000010000 */
[----:B------:R-:W1:Y:S01]  /*cd70*/  MUFU.EX2 R3, R125 ;  /* 0x0000007d00037308 */ /* 0x000e620000000800 */
[----:B--2---:R-:W-:-:S01]  /*cd80*/  FADD.FTZ R30, R36, R37 ;  /* 0x00000025241e7221 */ /* 0x004fc20000010000 */
[----:B------:R-:W-:-:S06]  /*cd90*/  F2FP.SATFINITE.E4M3.F32.PACK_AB_MERGE_C R148, R25, R6, R148 ;  /* 0x000000061994723e */ /* 0x000fcc0004807094 */
[----:B------:R-:W2:Y:S01]  /*cda0*/  MUFU.EX2 R61, R61 ;  /* 0x0000003d003d7308 */ /* 0x000ea20000000800 */
[----:B---3--:R-:W-:-:S07]  /*cdb0*/  FADD.FTZ R25, R51, R26 ;  /* 0x0000001a33197221 */ /* 0x008fce0000010000 */
[----:B------:R-:W3:Y:S01]  /*cdc0*/  MUFU.EX2 R66, R66 ;  /* 0x0000004200427308 */ /* 0x000ee20000000800 */
[C---:B------:R-:W-:Y:S01]  /*cdd0*/  F2FP.SATFINITE.E4M3.F32.PACK_AB_MERGE_C R140, R93.reuse, R36, RZ ;  /* 0x000000245d8c723e */ /* 0x040fe200048070ff */
[----:B------:R-:W-:Y:S01]  /*cde0*/  FFMA.FTZ R139, R2, R139, -R56 ;  /* 0x0000008b028b7223 */ /* 0x000fe20000010838 */
[----:B------:R-:W-:-:S05]  /*cdf0*/  FADD.FTZ R93, R93, R30 ;  /* 0x0000001e5d5d7221 */ /* 0x000fca0000010000 */
[----:B------:R-:W4:Y:S01]  /*ce00*/  MUFU.EX2 R38, R38 ;  /* 0x0000002600267308 */ /* 0x000f220000000800 */
[C---:B------:R-:W-:Y:S01]  /*ce10*/  F2FP.SATFINITE.E4M3.F32.PACK_AB_MERGE_C R141, R68.reuse, R51, RZ ;  /* 0x00000033448d723e */ /* 0x040fe200048070ff */
[----:B------:R-:W-:-:S06]  /*ce20*/  FADD.FTZ R68, R68, R25 ;  /* 0x0000001944447221 */ /* 0x000fcc0000010000 */
[----:B------:R-:W5:Y:S01]  /*ce30*/  MUFU.EX2 R55, R55 ;  /* 0x0000003700377308 */ /* 0x000f620000000800 */
[----:B------:R-:W-:-:S01]  /*ce40*/  FFMA.FTZ R75, R2, R75, -R56 ;  /* 0x0000004b024b7223 */ /* 0x000fc20000010838 */
[----:B0-----:R-:W-:-:S06]  /*ce50*/  FADD.FTZ R6, R34, R93 ;  /* 0x0000005d22067221 */ /* 0x001fcc0000010000 */
[----:B------:R-:W0:Y:S01]  /*ce60*/  MUFU.EX2 R65, R65 ;  /* 0x0000004100417308 */ /* 0x000e220000000800 */
[----:B------:R-:W-:Y:S01]  /*ce70*/  F2FP.SATFINITE.E4M3.F32.PACK_AB_MERGE_C R150, R11, R10, R150 ;  /* 0x0000000a0b96723e */ /* 0x000fe20004807096 */
[----:B-1----:R-:W-:-:S06]  /*ce80*/  FADD.FTZ R11, R3, R68 ;  /* 0x00000044030b7221 */ /* 0x002fcc0000010000 */
[----:B------:R-:W1:Y:S01]  /*ce90*/  MUFU.EX2 R70, R70 ;  /* 0x0000004600467308 */ /* 0x000e620000000800 */
[----:B--2---:R-:W-:-:S07]  /*cea0*/  FADD.FTZ R25, R61, R6 ;  /* 0x000000063d197221 */ /* 0x004fce0000010000 */
[----:B------:R-:W-:Y:S01]  /*ceb0*/  MUFU.EX2 R42, R42 ;  /* 0x0000002a002a7308 */ /* 0x000fe20000000800 */
[----:B---3--:R-:W-:-:S07]  /*cec0*/  FADD.FTZ R10, R66, R11 ;  /* 0x0000000b420a7221 */ /* 0x008fce0000010000 */
[----:B------:R-:W2:Y:S08]  /*ced0*/  MUFU.EX2 R73, R73 ;  /* 0x0000004900497308 */ /* 0x000eb00000000800 */
[----:B------:R-:W3:Y:S01]  /*cee0*/  MUFU.EX2 R40, R40 ;  /* 0x0000002800287308 */ /* 0x000ee20000000800 */
[----:B------:R-:W-:-:S07]  /*cef0*/  FFMA.FTZ R79, R2, R79, -R56 ;  /* 0x0000004f024f7223 */ /* 0x000fce0000010838 */
[----:B------:R-:W3:Y:S01]  /*cf00*/  MUFU.EX2 R45, R139 ;  /* 0x0000008b002d7308 */ /* 0x000ee20000000800 */
[----:B------:R-:W-:Y:S01]  /*cf10*/  F2FP.SATFINITE.E4M3.F32.PACK_AB_MERGE_C R136, R33, R24, R136 ;  /* 0x000000182188723e */ /* 0x000fe20004807088 */
[----:B----4-:R-:W-:-:S06]  /*cf20*/  FADD.FTZ R24, R38, R25 ;  /* 0x0000001926187221 */ /* 0x010fcc0000010000 */
[----:B------:R-:W4:Y:S01]  /*cf30*/  MUFU.EX2 R69, R69 ;  /* 0x0000004500457308 */ /* 0x000f220000000800 */
[----:B-----5:R-:W-:-:S01]  /*cf40*/  FADD.FTZ R11, R55, R10 ;  /* 0x0000000a370b7221 */ /* 0x020fc20000010000 */
[----:B------:R-:W-:-:S06]  /*cf50*/  FFMA.FTZ R53, R2, R53, -R56 ;  /* 0x0000003502357223 */ /* 0x000fcc0000010838 */
[----:B------:R-:W5:Y:S01]  /*cf60*/  MUFU.EX2 R8, R75 ;  /* 0x0000004b00087308 */ /* 0x000f620000000800 */
[C---:B0-----:R-:W-:Y:S01]  /*cf70*/  F2FP.SATFINITE.E4M3.F32.PACK_AB_MERGE_C R142, R65.reuse, R38, RZ ;  /* 0x00000026418e723e */ /* 0x041fe200048070ff */
[----:B------:R-:W-:Y:S01]  /*cf80*/  FADD.FTZ R65, R65, R24 ;  /* 0x0000001841417221 */ /* 0x000fe20000010000 */
[----:B-1----:R-:W-:-:S05]  /*cf90*/  F2FP.SATFINITE.E4M3.F32.PACK_AB_MERGE_C R55, R70, R55, RZ ;  /* 0x000000374637723e */ /* 0x002fca00048070ff */
[----:B------:R-:W0:Y:S01]  /*cfa0*/  MUFU.EX2 R7, R59 ;  /* 0x0000003b00077308 */ /* 0x000e220000000800 */
[----:B------:R-:W-:-:S01]  /*cfb0*/  FADD.FTZ R70, R70, R11 ;  /* 0x0000000b46467221 */ /* 0x000fc20000010000 */
[----:B--2---:R-:W-:Y:S01]  /*cfc0*/  F2FP.SATFINITE.E4M3.F32.PACK_AB_MERGE_C R144, R73, R42, RZ ;  /* 0x0000002a4990723e */ /* 0x004fe200048070ff */
[----:B------:R-:W-:-:S05]  /*cfd0*/  FFMA.FTZ R83, R2, R83, -R56 ;  /* 0x0000005302537223 */ /* 0x000fca0000010838 */
[----:B------:R-:W1:Y:S01]  /*cfe0*/  MUFU.EX2 R12, R79 ;  /* 0x0000004f000c7308 */ /* 0x000e620000000800 */
[----:B------:R-:W-:-:S01]  /*cff0*/  FFMA.FTZ R89, R2, R89, -R56 ;  /* 0x0000005902597223 */ /* 0x000fc20000010838 */
[----:B------:R-:W-:Y:S01]  /*d000*/  F2FP.SATFINITE.E4M3.F32.PACK_AB_MERGE_C R149, R85, R58, RZ ;  /* 0x0000003a5595723e */ /* 0x000fe200048070ff */
[----:B---3--:R-:W-:-:S01]  /*d010*/  FADD.FTZ R10, R40, R65 ;  /* 0x00000041280a7221 */ /* 0x008fc20000010000 */
[----:B------:R-:W-:Y:S01]  /*d020*/  FFMA.FTZ R56, R2, R87, -R56 ;  /* 0x0000005702387223 */ /* 0x000fe20000010838 */
[----:B------:R-:W-:-:S03]  /*d030*/  FADD.FTZ R11, R45, R70 ;  /* 0x000000462d0b7221 */ /* 0x000fc60000010000 */
[----:B------:R-:W-:Y:S01]  /*d040*/  MUFU.EX2 R46, R46 ;  /* 0x0000002e002e7308 */ /* 0x000fe20000000800 */
[C---:B----4-:R-:W-:Y:S01]  /*d050*/  F2FP.SATFINITE.E4M3.F32.PACK_AB_MERGE_C R144, R69.reuse, R40, R144 ;  /* 0x000000284590723e */ /* 0x050fe20004807090 */
[----:B------:R-:W-:-:S06]  /*d060*/  FADD.FTZ R69, R69, R10 ;  /* 0x0000000a45457221 */ /* 0x000fcc0000010000 */
[----:B------:R-:W-:Y:S01]  /*d070*/  MUFU.EX2 R81, R81 ;  /* 0x0000005100517308 */ /* 0x000fe20000000800 */
[----:B------:R-:W-:Y:S01]  /*d080*/  F2FP.SATFINITE.E4M3.F32.PACK_AB_MERGE_C R149, R9, R4, R149 ;  /* 0x000000040995723e */ /* 0x000fe20004807095 */
[----:B-----5:R-:W-:-:S06]  /*d090*/  FADD.FTZ R4, R8, R11 ;  /* 0x0000000b08047221 */ /* 0x020fcc0000010000 */
[----:B------:R-:W2:Y:S08]  /*d0a0*/  MUFU.EX2 R44, R44 ;  /* 0x0000002c002c7308 */ /* 0x000eb00000000800 */
[----:B------:R-:W3:Y:S01]  /*d0b0*/  MUFU.EX2 R53, R53 ;  /* 0x0000003500357308 */ /* 0x000ee20000000800 */
[----:B------:R-:W-:-:S07]  /*d0c0*/  FADD.FTZ R42, R42, R69 ;  /* 0x000000452a2a7221 */ /* 0x000fce0000010000 */
[----:B------:R-:W4:Y:S01]  /*d0d0*/  MUFU.EX2 R77, R77 ;  /* 0x0000004d004d7308 */ /* 0x000f220000000800 */
[----:B0-----:R-:W-:-:S07]  /*d0e0*/  FADD.FTZ R9, R7, R4 ;  /* 0x0000000407097221 */ /* 0x001fce0000010000 */
[----:B------:R-:W0:Y:S01]  /*d0f0*/  MUFU.EX2 R6, R83 ;  /* 0x0000005300067308 */ /* 0x000e220000000800 */
[----:B------:R-:W-:-:S01]  /*d100*/  FADD.FTZ R73, R73, R42 ;  /* 0x0000002a49497221 */ /* 0x000fc20000010000 */
[----:B-1----:R-:W-:-:S06]  /*d110*/  F2FP.SATFINITE.E4M3.F32.PACK_AB_MERGE_C R10, R12, R7, RZ ;  /* 0x000000070c0a723e */ /* 0x002fcc00048070ff */
[----:B------:R-:W-:Y:S01]  /*d120*/  MUFU.EX2 R89, R89 ;  /* 0x0000005900597308 */ /* 0x000fe20000000800 */
[----:B------:R-:W-:-:S07]  /*d130*/  FADD.FTZ R12, R12, R9 ;  /* 0x000000090c0c7221 */ /* 0x000fce0000010000 */
[----:B------:R-:W1:Y:S01]  /*d140*/  MUFU.EX2 R56, R56 ;  /* 0x0000003800387308 */ /* 0x000e620000000800 */
[----:B------:R-:W-:Y:S01]  /*d150*/  ISETP.GE.AND P1, PT, R88, 0x81, PT ;  /* 0x000000815800780c */ /* 0x000fe20003f26270 */
[----:B--2---:R-:W-:Y:S01]  /*d160*/  FADD.FTZ R4, R44, R73 ;  /* 0x000000492c047221 */ /* 0x004fe20000010000 */
[----:B------:R-:W-:Y:S01]  /*d170*/  F2FP.SATFINITE.E4M3.F32.PACK_AB_MERGE_C R9, R81, R46, RZ ;  /* 0x0000002e5109723e */ /* 0x000fe200048070ff */
[----:B---3--:R-:W-:-:S03]  /*d180*/  FADD.FTZ R7, R53, R12 ;  /* 0x0000000c35077221 */ /* 0x008fc60000010000 */
[C---:B----4-:R-:W-:Y:S01]  /*d190*/  F2FP.SATFINITE.E4M3.F32.PACK_AB_MERGE_C R146, R77.reuse, R44, R9 ;  /* 0x0000002c4d92723e */ /* 0x050fe20004807009 */
[----:B------:R-:W-:-:S01]  /*d1a0*/  FADD.FTZ R77, R77, R4 ;  /* 0x000000044d4d7221 */ /* 0x000fc20000010000 */
[----:B0-----:R-:W-:Y:S01]  /*d1b0*/  FADD.FTZ R4, R6, R7 ;  /* 0x0000000706047221 */ /* 0x001fe20000010000 */
[----:B------:R-:W-:Y:S01]  /*d1c0*/  F2FP.SATFINITE.E4M3.F32.PACK_AB_MERGE_C R143, R66, R3, R55 ;  /* 0x00000003428f723e */ /* 0x000fe20004807037 */
[----:B------:R-:W-:Y:S01]  /*d1d0*/  BSSY B0, `(.L_x_10951) ;  /* 0x0000231000007945 */ /* 0x000fe20003800000 */
[----:B------:R-:W-:Y:S01]  /*d1e0*/  F2FP.SATFINITE.E4M3.F32.PACK_AB_MERGE_C R151, R91, R60, RZ ;  /* 0x0000003c5b97723e */ /* 0x000fe200048070ff */
[----:B------:R-:W-:Y:S01]  /*d1f0*/  FADD.FTZ R46, R46, R77 ;  /* 0x0000004d2e2e7221 */ /* 0x000fe20000010000 */
[----:B------:R-:W-:Y:S02]  /*d200*/  F2FP.SATFINITE.E4M3.F32.PACK_AB_MERGE_C R137, R62, R43, RZ ;  /* 0x0000002b3e89723e */ /* 0x000fe400048070ff */
[----:B-1----:R-:W-:Y:S01]  /*d210*/  F2FP.SATFINITE.E4M3.F32.PACK_AB_MERGE_C R3, R56, R89, RZ ;  /* 0x000000593803723e */ /* 0x002fe200048070ff */
[----:B------:R-:W-:-:S01]  /*d220*/  FADD.FTZ R89, R89, R4 ;  /* 0x0000000459597221 */ /* 0x000fc20000010000 */
[----:B------:R-:W-:-:S02]  /*d230*/  F2FP.SATFINITE.E4M3.F32.PACK_AB_MERGE_C R47, R64, R47, RZ ;  /* 0x0000002f402f723e */ /* 0x000fc400048070ff */
[----:B------:R-:W-:Y:S01]  /*d240*/  F2FP.SATFINITE.E4M3.F32.PACK_AB_MERGE_C R147, R6, R53, R3 ;  /* 0x000000350693723e */ /* 0x000fe20004807003 */
[----:B------:R-:W-:Y:S01]  /*d250*/  FADD.FTZ R6, R56, R89 ;  /* 0x0000005938067221 */ /* 0x000fe20000010000 */
[----:B------:R-:W-:Y:S01]  /*d260*/  F2FP.SATFINITE.E4M3.F32.PACK_AB_MERGE_C R138, R41, R28, R138 ;  /* 0x0000001c298a723e */ /* 0x000fe2000480708a */
[----:B------:R-:W-:Y:S01]  /*d270*/  FADD.FTZ R3, R81, R46 ;  /* 0x0000002e51037221 */ /* 0x000fe20000010000 */
[----:B------:R-:W-:Y:S01]  /*d280*/  F2FP.SATFINITE.E4M3.F32.PACK_AB_MERGE_C R140, R57, R32, R140 ;  /* 0x00000020398c723e */ /* 0x000fe2000480708c */
[--C-:B------:R-:W-:Y:S01]  /*d290*/  IMAD.MOV.U32 R134, RZ, RZ, R135.reuse ;  /* 0x000000ffff867224 */ /* 0x100fe200078e0087 */
        /* <DEDUP_REMOVED lines=9> */
[--C-:B------:R-:W-:Y:S01]  /*d330*/  IMAD.MOV.U32 R129, RZ, RZ, R135.reuse ;  /* 0x000000ffff817224 */ /* 0x100fe200078e0087 */
[----:B------:R-:W-:Y:S01]  /*d340*/  F2FP.SATFINITE.E4M3.F32.PACK_AB_MERGE_C R145, R8, R45, R10 ;  /* 0x0000002d0891723e */ /* 0x000fe2000480700a */
[--C-:B------:R-:W-:Y:S01]  /*d350*/  IMAD.MOV.U32 R128, RZ, RZ, R135.reuse ;  /* 0x000000ffff807224 */ /* 0x100fe200078e0087 */
[-C--:B------:R-:W-:Y:S01]  /*d360*/  MOV R120, R135.reuse ;  /* 0x0000008700787202 */ /* 0x080fe20000000f00 */
[--C-:B------:R-:W-:Y:S01]  /*d370*/  IMAD.MOV.U32 R127, RZ, RZ, R135.reuse ;  /* 0x000000ffff7f7224 */ /* 0x100fe200078e0087 */
[-C--:B------:R-:W-:Y:S01]  /*d380*/  MOV R105, R135.reuse ;  /* 0x0000008700697202 */ /* 0x080fe20000000f00 */
[--C-:B------:R-:W-:Y:S01]  /*d390*/  IMAD.MOV.U32 R126, RZ, RZ, R135.reuse ;  /* 0x000000ffff7e7224 */ /* 0x100fe200078e0087 */
[----:B------:R-:W-:Y:S01]  /*d3a0*/  MOV R90, R135 ;  /* 0x00000087005a7202 */ /* 0x000fe20000000f00 */
[----:B------:R-:W-:-:S02]  /*d3b0*/  IMAD.MOV.U32 R125, RZ, RZ, R135 ;  /* 0x000000ffff7d7224 */ /* 0x000fc400078e0087 */
[--C-:B------:R-:W-:Y:S02]  /*d3c0*/  IMAD.MOV.U32 R124, RZ, RZ, R135.reuse ;  /* 0x000000ffff7c7224 */ /* 0x100fe400078e0087 */
[--C-:B------:R-:W-:Y:S02]  /*d3d0*/  IMAD.MOV.U32 R123, RZ, RZ, R135.reuse ;  /* 0x000000ffff7b7224 */ /* 0x100fe400078e0087 */
[--C-:B------:R-:W-:Y:S02]  /*d3e0*/  IMAD.MOV.U32 R122, RZ, RZ, R135.reuse ;  /* 0x000000ffff7a7224 */ /* 0x100fe400078e0087 */
[--C-:B------:R-:W-:Y:S02]  /*d3f0*/  IMAD.MOV.U32 R121, RZ, RZ, R135.reuse ;  /* 0x000000ffff797224 */ /* 0x100fe400078e0087 */
[--C-:B------:R-:W-:Y:S02]  /*d400*/  IMAD.MOV.U32 R119, RZ, RZ, R135.reuse ;  /* 0x000000ffff777224 */ /* 0x100fe400078e0087 */
        /* <DEDUP_REMOVED lines=28> */
[----:B------:R-:W-:Y:S01]  /*d5d0*/  IMAD.MOV.U32 R88, RZ, RZ, R135 ;  /* 0x000000ffff587224 */ /* 0x000fe200078e0087 */
[----:B------:R-:W-:Y:S06]  /*d5e0*/  @!P1 BRA `(.L_x_10952) ;  /* 0x0000001c00bc9947 */ /* 0x000fec0003800000 */
[----:B------:R-:W2:Y:S01]  /*d5f0*/  LDL.LU R76, [R1+0x4] ;  /* 0x00000400014c7983 */ /* 0x000ea20000300800 */
[----:B------:R-:W-:Y:S02]  /*d600*/  VIADD R10, R155, 0xfffffffe ;  /* 0xfffffffe9b0a7836 */ /* 0x000fe40000000000 */
[----:B------:R-:W-:Y:S01]  /*d610*/  IMAD.MOV.U32 R11, RZ, RZ, R5 ;  /* 0x000000ffff0b7224 */ /* 0x000fe200078e0005 */
[----:B------:R0:W5:Y:S01]  /*d620*/  LDL.LU R7, [R1+0xc] ;  /* 0x00000c0001077983 */ /* 0x0001620000300800 */
        /* <DEDUP_REMOVED lines=25> */
[----:B0-2---:R-:W-:-:S07]  /*d7c0*/  IMAD.MOV.U32 R4, RZ, RZ, R76 ;  /* 0x000000ffff047224 */ /* 0x005fce00078e004c */
.L_x_10965:
[----:B-----5:R-:W-:-:S04]  /*d7d0*/  ISETP.NE.AND P1, PT, R4, 0x1, PT ;  /* 0x000000010400780c */ /* 0x020fc80003f25270 */
[----:B------:R-:W-:-:S04]  /*d7e0*/  SEL R0, RZ, 0x1, P1 ;  /* 0x00000001ff007807 */ /* 0x000fc80000800000 */
[----:B-----5:R-:W-:-:S05]  /*d7f0*/  LOP3.LUT R5, R7, R0, RZ, 0x3c, !PT ;  /* 0x0000000007057212 */ /* 0x020fca00078e3cff */
[----:B------:R0:W-:Y:S01]  /*d800*/  STL [R1+0xc], R5 ;  /* 0x00000c0501007387 */ /* 0x0001e20000100800 */
[----:B------:R-:W-:Y:S05]  /*d810*/  @!P0 BRA `(.L_x_10953) ;  /* 0x0000000000048947 */ /* 0x000fea0003800000 */
[----:B------:R-:W-:Y:S01]  /*d820*/  BPT.TRAP 0x1 ;  /* 0x000000040000795c */ /* 0x000fe20000300000 */
.L_x_10953:
[----:B------:R-:W-:Y:S01]  /*d830*/  VIADD R0, R4, 0x1 ;  /* 0x0000000104007836 */ /* 0x000fe20000000000 */
[----:B0-----:R-:W-:-:S04]  /*d840*/  SHF.L.U32 R5, R5, 0x1f, RZ ;  /* 0x0000001f05057819 */ /* 0x001fc800000006ff */
[----:B------:R-:W-:-:S04]  /*d850*/  ISETP.NE.AND P1, PT, R0, 0x2, PT ;  /* 0x000000020000780c */ /* 0x000fc80003f25270 */
[----:B------:R-:W-:-:S05]  /*d860*/  SEL R8, R0, RZ, P1 ;  /* 0x000000ff00087207 */ /* 0x000fca0000800000 */
[----:B------:R0:W-:Y:S01]  /*d870*/  STL [R1+0x4], R8 ;  /* 0x0000040801007387 */ /* 0x0001e20000100800 */
[----:B------:R-:W-:-:S04]  /*d880*/  IMAD R0, R8, 0x8, R18 ;  /* 0x0000000808007824 */ /* 0x000fc800078e0212 */
[----:B------:R0:W1:Y:S01]  /*d890*/  SYNCS.PHASECHK.TRANS64.TRYWAIT P1, [R0+URZ+0x19c30], R5 ;  /* 0x019c3005000075a7 */ /* 0x000062000802017f */
[----:B------:R-:W-:Y:S05]  /*d8a0*/  @!P0 BRA `(.L_x_10954) ;  /* 0x0000000000048947 */ /* 0x000fea0003800000 */
[----:B------:R-:W-:Y:S01]  /*d8b0*/  BPT.TRAP 0x1 ;  /* 0x000000040000795c */ /* 0x000fe20000300000 */
.L_x_10954:
[----:B------:R-:W-:Y:S01]  /*d8c0*/  BSSY B1, `(.L_x_10955) ;  /* 0x0000006000017945 */ /* 0x000fe20003800000 */
[----:B------:R-:W-:Y:S02]  /*d8d0*/  IMAD R24, R8, 0x300, R13 ;  /* 0x0000030008187824 */ /* 0x000fe400078e020d */
[----:B------:R-:W-:Y:S01]  /*d8e0*/  IMAD.MOV.U32 R25, RZ, RZ, -0x3ffffff0 ;  /* 0xc0000010ff197424 */ /* 0x000fe200078e00ff */
[----:B-1----:R-:W-:Y:S06]  /*d8f0*/  @P1 BRA `(.L_x_10956) ;  /* 0x0000000000081947 */ /* 0x002fec0003800000 */
[----:B------:R-:W1:Y:S02]  /*d900*/  SYNCS.PHASECHK.TRANS64.TRYWAIT P1, [R0+URZ+0x19c30], R5 ;  /* 0x019c3005000075a7 */ /* 0x000e64000802017f */
[----:B-1----:R-:W-:Y:S05]  /*d910*/  @!P1 BRA `(.L_x_10957) ;  /* 0x000000c000b49947 */ /* 0x002fea0003800000 */
.L_x_10956:
[----:B------:R-:W-:Y:S05]  /*d920*/  BSYNC B1 ;  /* 0x0000000000017941 */ /* 0x000fea0003800000 */
.L_x_10955:
[C---:B------:R-:W-:Y:S01]  /*d930*/  R2UR UR6, R24.reuse ;  /* 0x00000000180672ca */ /* 0x040fe200000e0000 */
[C---:B0-----:R-:W-:Y:S01]  /*d940*/  VIADD R8, R24.reuse, 0x100 ;  /* 0x0000010018087836 */ /* 0x041fe20000000000 */
[----:B------:R-:W-:Y:S01]  /*d950*/  R2UR UR7, R25 ;  /* 0x00000000190772ca */ /* 0x000fe200000e0000 */
[----:B------:R-:W-:Y:S01]  /*d960*/  VIADD R24, R24, 0x200 ;  /* 0x0000020018187836 */ /* 0x000fe20000000000 */
[----:B------:R-:W-:Y:S01]  /*d970*/  R2UR UR4, R14 ;  /* 0x000000000e0472ca */ /* 0x000fe200000e0000 */
[----:B------:R-:W-:Y:S01]  /*d980*/  IMAD.MOV.U32 R25, RZ, RZ, -0x3ffffff0 ;  /* 0xc0000010ff197424 */ /* 0x000fe200078e00ff */
[----:B------:R-:W-:Y:S01]  /*d990*/  R2UR UR5, R15 ;  /* 0x000000000f0572ca */ /* 0x000fe200000e0000 */
[----:B------:R-:W-:Y:S01]  /*d9a0*/  IMAD.MOV.U32 R9, RZ, RZ, -0x3ffffff0 ;  /* 0xc0000010ff097424 */ /* 0x000fe200078e00ff */
[----:B------:R-:W-:Y:S02]  /*d9b0*/  R2UR UR14, R24 ;  /* 0x00000000180e72ca */ /* 0x000fe400000e0000 */
[----:B------:R-:W-:-:S02]  /*d9c0*/  R2UR UR15, R25 ;  /* 0x00000000190f72ca */ /* 0x000fc400000e0000 */
[----:B------:R-:W-:Y:S01]  /*d9d0*/  WARPGROUP.ARRIVE ;  /* 0x00000000000079c5 */ /* 0x000fe20000000000 */
[----:B------:R-:W-:Y:S02]  /*d9e0*/  R2UR UR10, R8 ;  /* 0x00000000080a72ca */ /* 0x000fe400000e0000 */
[----:B------:R-:W-:Y:S02]  /*d9f0*/  R2UR UR11, R9 ;  /* 0x00000000090b72ca */ /* 0x000fe400000e0000 */
[----:B------:R-:W-:Y:S02]  /*da00*/  R2UR UR8, R152 ;  /* 0x00000000980872ca */ /* 0x000fe400000e0000 */
[----:B------:R-:W-:Y:S01]  /*da10*/  QGMMA.64x128x32.F32.E4M3.E4M3 R24, gdesc[UR4], RZ, !UPT, gsb0 ;  /* 0x01e00000041879f3 */ /* 0x000fe2000c0008ff */
[----:B------:R-:W-:Y:S02]  /*da20*/  R2UR UR9, R153 ;  /* 0x00000000990972ca */ /* 0x000fe400000e0000 */
[----:B------:R-:W-:-:S02]  /*da30*/  R2UR UR12, R20 ;  /* 0x00000000140c72ca */ /* 0x000fc400000e0000 */
        /* <DEDUP_REMOVED lines=8> */
[----:B------:R-:W-:Y:S05]  /*dac0*/  @!P0 BRA `(.L_x_10958) ;  /* 0x0000000000048947 */ /* 0x000fea0003800000 */
[----:B------:R-:W-:Y:S01]  /*dad0*/  BPT.TRAP 0x1 ;  /* 0x000000040000795c */ /* 0x000fe20000300000 */
.L_x_10958:
[----:B-1----:R-:W-:Y:S01]  /*dae0*/  SHF.L.U32 R5, R7, 0x1f, RZ ;  /* 0x0000001f07057819 */ /* 0x002fe200000006ff */
[----:B------:R-:W-:-:S04]  /*daf0*/  IMAD R7, R4, 0x8, R18 ;  /* 0x0000000804077824 */ /* 0x000fc800078e0212 */
[----:B------:R0:W1:Y:S01]  /*db00*/  SYNCS.PHASECHK.TRANS64.TRYWAIT P1, [R7+URZ+0x19c50], R5 ;  /* 0x019c5005070075a7 */ /* 0x000062000802017f */
[----:B------:R-:W-:Y:S05]  /*db10*/  @!P0 BRA `(.L_x_10959) ;  /* 0x0000000000048947 */ /* 0x000fea0003800000 */
[----:B------:R-:W-:Y:S01]  /*db20*/  BPT.TRAP 0x1 ;  /* 0x000000040000795c */ /* 0x000fe20000300000 */
.L_x_10959:
[----:B------:R-:W-:Y:S04]  /*db30*/  BSSY B1, `(.L_x_10960) ;  /* 0x0000004000017945 */ /* 0x000fe80003800000 */
[----:B-1----:R-:W-:Y:S05]  /*db40*/  @P1 BRA `(.L_x_10961) ;  /* 0x0000000000081947 */ /* 0x002fea0003800000 */
[----:B------:R-:W1:Y:S02]  /*db50*/  SYNCS.PHASECHK.TRANS64.TRYWAIT P1, [R7+URZ+0x19c50], R5 ;  /* 0x019c5005070075a7 */ /* 0x000e64000802017f */
[----:B-1----:R-:W-:Y:S05]  /*db60*/  @!P1 BRA `(.L_x_10962) ;  /* 0x000000c000349947 */ /* 0x002fea0003800000 */
.L_x_10961:
[----:B------:R-:W-:Y:S05]  /*db70*/  BSYNC B1 ;  /* 0x0000000000017941 */ /* 0x000fea0003800000 */
.L_x_10960:
[----:B01----:R-:W-:Y:S01]  /*db80*/  IADD3 R5, R18, 0x3000, RZ ;  /* 0x0000300012057810 */ /* 0x003fe20007ffe0ff */
[----:B------:R-:W-:Y:S01]  /*db90*/  WARPGROUP.ARRIVE ;  /* 0x00000000000079c5 */ /* 0x000fe20000000000 */
[----:B------:R-:W-:Y:S02]  /*dba0*/  IMAD.MOV.U32 R9, RZ, RZ, 0x40000040 ;  /* 0x40000040ff097424 */ /* 0x000fe400078e00ff */
[----:B------:R-:W-:-:S04]  /*dbb0*/  SHF.R.U32.HI R5, RZ, 0x4, R5 ;  /* 0x00000004ff057819 */ /* 0x000fc80000011605 */
[----:B------:R-:W-:-:S04]  /*dbc0*/  LOP3.LUT R5, R5, 0x3fff, RZ, 0xc0, !PT ;  /* 0x00003fff05057812 */ /* 0x000fc800078ec0ff */
[----:B------:R-:W-:-:S05]  /*dbd0*/  LOP3.LUT R5, R5, 0x10000, RZ, 0xfc, !PT ;  /* 0x0001000005057812 */ /* 0x000fca00078efcff */
[----:B------:R-:W-:Y:S02]  /*dbe0*/  IMAD R4, R4, 0x300, R5 ;  /* 0x0000030004047824 */ /* 0x000fe400078e0205 */
[----:B------:R-:W-:Y:S02]  /*dbf0*/  IMAD.MOV.U32 R5, RZ, RZ, 0x40000040 ;  /* 0x40000040ff057424 */ /* 0x000fe400078e00ff */
[C---:B------:R-:W-:Y:S01]  /*dc00*/  VIADD R8, R4.reuse, 0x2 ;  /* 0x0000000204087836 */ /* 0x040fe20000000000 */
[----:B------:R-:W-:Y:S02]  /*dc10*/  R2UR UR6, R4 ;  /* 0x00000000040672ca */ /* 0x000fe400000e0000 */
[----:B------:R-:W-:Y:S01]  /*dc20*/  R2UR UR7, R5 ;  /* 0x00000000050772ca */ /* 0x000fe200000e0000 */
[----:B------:R-:W-:-:S12]  /*dc30*/  IMAD.MOV.U32 R5, RZ, RZ, 0x40000040 ;  /* 0x40000040ff057424 */ /* 0x000fd800078e00ff */
[----:B------:R-:W-:Y:S01]  /*dc40*/  QGMMA.64x96x32.F32.E4M3.E4M3 R88, R148, gdesc[UR4], R88, gsb0 ;  /* 0x0160000494587df3 */ /* 0x000fe20008000858 */
[----:B------:R-:W-:Y:S01]  /*dc50*/  R2UR UR6, R8 ;  /* 0x00000000080672ca */ /* 0x000fe200000e0000 */
[C---:B------:R-:W-:Y:S01]  /*dc60*/  VIADD R8, R4.reuse, 0x4 ;  /* 0x0000000404087836 */ /* 0x040fe20000000000 */
[----:B------:R-:W-:Y:S01]  /*dc70*/  R2UR UR7, R9 ;  /* 0x00000000090772ca */ /* 0x000fe200000e0000 */
[----:B------:R-:W-:Y:S02]  /*dc80*/  IMAD.MOV.U32 R9, RZ, RZ, 0x40000040 ;  /* 0x40000040ff097424 */ /* 0x000fe400078e00ff */
[----:B------:R-:W-:Y:S01]  /*dc90*/  VIADD R4, R4, 0x6 ;  /* 0x0000000604047836 */ /* 0x000fe20000000000 */
[----:B------:R-:W-:Y:S02]  /*dca0*/  WARPGROUP.DEPBAR.LE gsb0, 0x0 ;  /* 0x00008000000079c5 */ /* 0x000fe40000010000 */
[----:B------:R-:W-:-:S07]  /*dcb0*/  WARPGROUP.ARRIVE ;  /* 0x00000000000079c5 */ /* 0x000fce0000000000 */
[----:B------:R-:W-:Y:S01]  /*dcc0*/  QGMMA.64x96x32.F32.E4M3.E4M3 R88, R136, gdesc[UR4], R88, gsb0 ;  /* 0x0160000488587df3 */ /* 0x000fe20008000858 */
[----:B------:R-:W-:Y:S02]  /*dcd0*/  R2UR UR6, R8 ;  /* 0x00000000080672ca */ /* 0x000fe400000e0000 */
[----:B------:R-:W-:Y:S01]  /*dce0*/  R2UR UR7, R9 ;  /* 0x00000000090772ca */ /* 0x000fe200000e0000 */
[----:B------:R-:W-:Y:S02]  /*dcf0*/  WARPGROUP.DEPBAR.LE gsb0, 0x0 ;  /* 0x00008000000079c5 */ /* 0x000fe40000010000 */
[----:B------:R-:W-:-:S10]  /*dd00*/  WARPGROUP.ARRIVE ;  /* 0x00000000000079c5 */ /* 0x000fd40000000000 */
[----:B------:R-:W-:Y:S01]  /*dd10*/  QGMMA.64x96x32.F32.E4M3.E4M3 R88, R140, gdesc[UR4], R88, gsb0 ;  /* 0x016000048c587df3 */ /* 0x000fe20008000858 */
[----:B------:R-:W-:Y:S02]  /*dd20*/  R2UR UR6, R4 ;  /* 0x00000000040672ca */ /* 0x000fe400000e0000 */
[----:B------:R-:W-:Y:S01]  /*dd30*/  R2UR UR7, R5 ;  /* 0x00000000050772ca */ /* 0x000fe200000e0000 */
[----:B------:R-:W-:Y:S02]  /*dd40*/  WARPGROUP.DEPBAR.LE gsb0, 0x0 ;  /* 0x00008000000079c5 */ /* 0x000fe40000010000 */
[----:B------:R-:W-:-:S10]  /*dd50*/  WARPGROUP.ARRIVE ;  /* 0x00000000000079c5 */ /* 0x000fd40000000000 */
[----:B------:R-:W-:Y:S03]  /*dd60*/  QGMMA.64x96x32.F32.E4M3.E4M3 R88, R144, gdesc[UR4], R88, gsb0 ;  /* 0x0160000490587df3 */ /* 0x000fe60008000858 */
[----:B------:R-:W-:Y:S02]  /*dd70*/  WARPGROUP.DEPBAR.LE gsb0, 0x0 ;  /* 0x00008000000079c5 */ /* 0x000fe40000010000 */
[----:B------:R-:W-:Y:S05]  /*dd80*/  @!P0 BRA `(.L_x_10963) ;  /* 0x0000000000048947 */ /* 0x000fea0003800000 */
[----:B------:R-:W-:Y:S01]  /*dd90*/  BPT.TRAP 0x1 ;  /* 0x000000040000795c */ /* 0x000fe20000300000 */
.L_x_10963:
[----:B------:R-:W2:Y:S01]  /*dda0*/  LDL R136, [R1+0x24] ;  /* 0x0000240001887983 */ /* 0x000ea20000100800 */
[----:B------:R-:W-:-:S05]  /*ddb0*/  VIADD R0, R0, 0x19c40 ;  /* 0x00019c4000007836 */ /* 0x000fca0000000000 */
[----:B--2---:R-:W-:-:S04]  /*ddc0*/  PRMT R0, R136, 0x654, R0 ;  /* 0x0000065488007816 */ /* 0x004fc80000000000 */
        /* <DEDUP_REMOVED lines=173> */
[----:B-1----:R-:W-:-:S01]  /*e8a0*/  FFMA.FTZ R6, R8, R6, R26 ;  /* 0x0000000608067223 */ /* 0x002fc2000001001a */
[----:B------:R-:W-:Y:S01]  /*e8b0*/  FADD.FTZ R3, R32, R3 ;  /* 0x0000000320037221 */ /* 0x000fe20000010000 */
[----:B------:R-:W-:-:S01]  /*e8c0*/  FFMA.FTZ R86, R2, R86, -R11 ;  /* 0x0000005602567223 */ /* 0x000fc2000001080b */
[----:B------:R-:W-:-:S02]  /*e8d0*/  FFMA.FTZ R11, R2, R87, -R11 ;  /* 0x00000057020b7223 */ /* 0x000fc4000001080b */
        /* <DEDUP_REMOVED lines=98> */
.L_x_10964:
[----:B------:R-:W-:Y:S02]  /*ef00*/  VIADD R7, R7, 0x19c60 ;  /* 0x00019c6007077836 */ /* 0x000fe40000000000 */
        /* <DEDUP_REMOVED lines=26> */
[----:B0-----:R0:W5:Y:S01]  /*f0b0*/  LDL R7, [R1+0xc] ;  /* 0x00000c0001077983 */ /* 0x0011620000100800 */
[----:B------:R-:W-:Y:S01]  /*f0c0*/  ISETP.GT.AND P1, PT, R10, RZ, PT ;  /* 0x000000ff0a00720c */ /* 0x000fe20003f24270 */
[----:B------:R-:W-:Y:S01]  /*f0d0*/  FMUL.FTZ R90, R90, R8 ;  /* 0x000000085a5a7220 */ /* 0x000fe20000410000 */
[----:B------:R-:W-:Y:S01]  /*f0e0*/  F2FP.SATFINITE.E4M3.F32.PACK_AB_MERGE_C R28, R29, R28, RZ ;  /* 0x0000001c1d1c723e */ /* 0x000fe200048070ff */
[----:B------:R0:W5:Y:S01]  /*f0f0*/  LDL R4, [R1+0x4] ;  /* 0x0000040001047983 */ /* 0x0001620000100800 */
        /* <DEDUP_REMOVED lines=60> */
[----:B------:R-:W-:Y:S01]  /*f4c0*/  MOV R150, R36 ;  /* 0x0000002400967202 */ /* 0x000fe20000000f00 */
[----:B0-----:R-:W-:Y:S06]  /*f4d0*/  @P1 BRA `(.L_x_10965) ;  /* 0xffffffe000bc1947 */ /* 0x001fec000383ffff */
.L_x_10952:
[----:B------:R-:W-:Y:S05]  /*f4e0*/  BSYNC B0 ;  /* 0x0000000000007941 */ /* 0x000fea0003800000 */
.L_x_10951:
[----:B------:R-:W-:Y:S06]  /*f4f0*/  BAR.ARV 0x8, 0x200 ;  /* 0x0208000000007b1d */ /* 0x000fec0000002000 */
[----:B------:R-:W-:Y:S05]  /*f500*/  @!P0 BRA `(.L_x_10966) ;  /* 0x0000000000048947 */ /* 0x000fea0003800000 */
[----:B------:R-:W-:Y:S01]  /*f510*/  BPT.TRAP 0x1 ;  /* 0x000000040000795c */ /* 0x000fe20000300000 */
.L_x_10966:
[----:B-----5:R-:W2:Y:S04]  /*f520*/  LDL R7, [R1+0xc] ;  /* 0x00000c0001077983 */ /* 0x020ea80000100800 */
[----:B------:R-:W3:Y:S01]  /*f530*/  LDL R4, [R1+0x4] ;  /* 0x0000040001047983 */ /* 0x000ee20000100800 */
[----:B--2---:R-:W-:Y:S01]  /*f540*/  SHF.L.U32 R7, R7, 0x1f, RZ ;  /* 0x0000001f07077819 */ /* 0x004fe200000006ff */
[----:B---3--:R-:W-:-:S04]  /*f550*/  IMAD R4, R4, 0x8, R18 ;  /* 0x0000000804047824 */ /* 0x008fc800078e0212 */
[----:B------:R0:W1:Y:S01]  /*f560*/  SYNCS.PHASECHK.TRANS64.TRYWAIT P1, [R4+URZ+0x19c50], R7 ;  /* 0x019c5007040075a7 */ /* 0x000062000802017f */
[----:B------:R-:W-:Y:S05]  /*f570*/  @!P0 BRA `(.L_x_10967) ;  /* 0x0000000000048947 */ /* 0x000fea0003800000 */
[----:B------:R-:W-:Y:S01]  /*f580*/  BPT.TRAP 0x1 ;  /* 0x000000040000795c */ /* 0x000fe20000300000 */
.L_x_10967:
[----:B------:R-:W-:Y:S04]  /*f590*/  BSSY B0, `(.L_x_10968) ;  /* 0x0000004000007945 */ /* 0x000fe80003800000 */
[----:B-1----:R-:W-:Y:S05]  /*f5a0*/  @P1 BRA `(.L_x_10969) ;  /* 0x0000000000081947 */ /* 0x002fea0003800000 */
[----:B------:R-:W1:Y:S02]  /*f5b0*/  SYNCS.PHASECHK.TRANS64.TRYWAIT P1, [R4+URZ+0x19c50], R7 ;  /* 0x019c5007040075a7 */ /* 0x000e64000802017f */
[----:B-1----:R-:W-:Y:S05]  /*f5c0*/  @!P1 BRA `(.L_x_10970) ;  /* 0x000000a400b09947 */ /* 0x002fea0003800000 */
.L_x_10969:
[----:B------:R-:W-:Y:S05]  /*f5d0*/  BSYNC B0 ;  /* 0x0000000000007941 */ /* 0x000fea0003800000 */
.L_x_10968:
[----:B------:R-:W2:Y:S04]  /*f5e0*/  LDL R25, [R1+0x4] ;  /* 0x0000040001197983 */ /* 0x000ea80000100800 */
[----:B------:R-:W3:Y:S04]  /*f5f0*/  LDL R14, [R1+0x44] ;  /* 0x00004400010e7983 */ /* 0x000ee80000100800 */
[----:B------:R-:W0:Y:S01]  /*f600*/  LDL R15, [R1+0x2c] ;  /* 0x00002c00010f7983 */ /* 0x000e220000100800 */
[----:B------:R-:W-:Y:S01]  /*f610*/  VIADD R18, R18, 0x3000 ;  /* 0x0000300012127836 */ /* 0x000fe20000000000 */
[----:B------:R-:W-:-:S04]  /*f620*/  ULDC.64 UR4, c[0x0][0x9a0] ;  /* 0x0002680000047ab9 */ /* 0x000fc80000000a00 */
[----:B------:R-:W-:-:S04]  /*f630*/  SHF.R.U32.HI R18, RZ, 0x4, R18 ;  /* 0x00000004ff127819 */ /* 0x000fc80000011612 */
[----:B------:R-:W-:-:S04]  /*f640*/  LOP3.LUT R18, R18, 0x3fff, RZ, 0xc0, !PT ;  /* 0x00003fff12127812 */ /* 0x000fc800078ec0ff */
[----:B------:R-:W-:Y:S01]  /*f650*/  LOP3.LUT R18, R18, 0x10000, RZ, 0xfc, !PT ;  /* 0x0001000012127812 */ /* 0x000fe200078efcff */
[----:B------:R-:W-:Y:S01]  /*f660*/  IMAD.MOV.U32 R9, RZ, RZ, 0x40000040 ;  /* 0x40000040ff097424 */ /* 0x000fe200078e00ff */
[----:B------:R-:W-:-:S04]  /*f670*/  ISETP.NE.U32.AND P1, PT, RZ, UR4, PT ;  /* 0x00000004ff007c0c */ /* 0x000fc8000bf25070 */
[----:B------:R-:W-:Y:S02]  /*f680*/  ISETP.NE.AND.EX P1, PT, RZ, UR5, PT, P1 ;  /* 0x00000005ff007c0c */ /* 0x000fe4000bf25310 */
[----:B------:R-:W-:Y:S01]  /*f690*/  R2UR UR7, R9 ;  /* 0x00000000090772ca */ /* 0x000fe200000e0000 */
[----:B------:R-:W-:-:S10]  /*f6a0*/  WARPGROUP.ARRIVE ;  /* 0x00000000000079c5 */ /* 0x000fd40000000000 */
[----:B------:R-:W3:Y:S08]  /*f6b0*/  @P1 LDC.64 R12, c[0x0][0x9c8] ;  /* 0x00027200ff0c1b82 */ /* 0x000ef00000000a00 */
[----:B------:R-:W4:Y:S01]  /*f6c0*/  @P1 LDC.64 R10, c[0x0][0x9d0] ;  /* 0x00027400ff0a1b82 */ /* 0x000f220000000a00 */
[----:B------:R-:W-:-:S05]  /*f6d0*/  @P1 SHF.R.S32.HI R9, RZ, 0x1f, R154 ;  /* 0x0000001fff091819 */ /* 0x000fca000001149a */
[----:B----4-:R-:W-:Y:S02]  /*f6e0*/  @P1 IMAD R9, R9, R10, RZ ;  /* 0x0000000a09091224 */ /* 0x010fe400078e02ff */
[----:B--2---:R-:W-:-:S05]  /*f6f0*/  IMAD R8, R25, 0x300, R18 ;  /* 0x0000030019087824 */ /* 0x004fca00078e0212 */
[----:B------:R-:W-:-:S13]  /*f700*/  R2UR UR6, R8 ;  /* 0x00000000080672ca */ /* 0x000fda00000e0000 */
[----:B------:R-:W-:Y:S01]  /*f710*/  QGMMA.64x96x32.F32.E4M3.E4M3 R88, R148, gdesc[UR4], R88, gsb0 ;  /* 0x0160000494587df3 */ /* 0x000fe20008000858 */
[----:B---3--:R-:W-:-:S04]  /*f720*/  @P1 IMAD R14, R14, R12, RZ ;  /* 0x0000000c0e0e1224 */ /* 0x008fc800078e02ff */
[C---:B01----:R-:W-:Y:S02]  /*f730*/  @P1 IMAD R7, R15.reuse, R13, R14 ;  /* 0x0000000d0f071224 */ /* 0x043fe400078e020e */
[----:B------:R-:W-:-:S04]  /*f740*/  @P1 IMAD.WIDE.U32 R12, R15, R12, RZ ;  /* 0x0000000c0f0c1225 */ /* 0x000fc800078e00ff */
        /* <DEDUP_REMOVED lines=9> */
[----:B------:R-:W-:-:S03]  /*f7e0*/  IMAD.MOV.U32 R11, RZ, RZ, 0x40000040 ;  /* 0x40000040ff0b7424 */ /* 0x000fc600078e00ff */
[----:B------:R-:W-:Y:S02]  /*f7f0*/  R2UR UR6, R10 ;  /* 0x000000000a0672ca */ /* 0x000fe400000e0000 */
[----:B------:R-:W-:Y:S01]  /*f800*/  R2UR UR7, R11 ;  /* 0x000000000b0772ca */ /* 0x000fe200000e0000 */
[----:B------:R-:W-:Y:S02]  /*f810*/  WARPGROUP.DEPBAR.LE gsb0, 0x0 ;  /* 0x00008000000079c5 */ /* 0x000fe40000010000 */
[----:B------:R-:W-:-:S10]  /*f820*/  WARPGROUP.ARRIVE ;  /* 0x00000000000079c5 */ /* 0x000fd40000000000 */
[----:B------:R-:W-:Y:S01]  /*f830*/  QGMMA.64x96x32.F32.E4M3.E4M3 R88, R136, gdesc[UR4], R88, gsb0 ;  /* 0x0160000488587df3 */ /* 0x000fe20008000858 */
[----:B------:R-:W-:Y:S02]  /*f840*/  VIADD R10, R8, 0x4 ;  /* 0x00000004080a7836 */ /* 0x000fe40000000000 */
[----:B------:R-:W-:-:S03]  /*f850*/  IMAD.MOV.U32 R11, RZ, RZ, 0x40000040 ;  /* 0x40000040ff0b7424 */ /* 0x000fc600078e00ff */
[----:B------:R-:W-:Y:S02]  /*f860*/  R2UR UR6, R10 ;  /* 0x000000000a0672ca */ /* 0x000fe400000e0000 */
[----:B------:R-:W-:Y:S01]  /*f870*/  R2UR UR7, R11 ;  /* 0x000000000b0772ca */ /* 0x000fe200000e0000 */
[----:B------:R-:W-:Y:S01]  /*f880*/  VIADD R8, R8, 0x6 ;  /* 0x0000000608087836 */ /* 0x000fe20000000000 */
[----:B------:R-:W1:Y:S01]  /*f890*/  SHFL.BFLY PT, R10, R3, 0x2, 0x1f ;  /* 0x0c401f00030a7f89 */ /* 0x000e6200000e0000 */
[----:B------:R-:W-:-:S03]  /*f8a0*/  IMAD.MOV.U32 R9, RZ, RZ, 0x40000040 ;  /* 0x40000040ff097424 */ /* 0x000fc600078e00ff */
[----:B------:R-:W3:Y:S01]  /*f8b0*/  SHFL.BFLY PT, R11, R6, 0x2, 0x1f ;  /* 0x0c401f00060b7f89 */ /* 0x000ee200000e0000 */
[----:B------:R-:W-:Y:S02]  /*f8c0*/  WARPGROUP.DEPBAR.LE gsb0, 0x0 ;  /* 0x00008000000079c5 */ /* 0x000fe40000010000 */
[----:B------:R-:W-:-:S06]  /*f8d0*/  WARPGROUP.ARRIVE ;  /* 0x00000000000079c5 */ /* 0x000fcc0000000000 */
[----:B------:R-:W-:Y:S01]  /*f8e0*/  QGMMA.64x96x32.F32.E4M3.E4M3 R88, R140, gdesc[UR4], R88, gsb0 ;  /* 0x016000048c587df3 */ /* 0x000fe20008000858 */
[----:B------:R-:W-:Y:S02]  /*f8f0*/  R2UR UR6, R8 ;  /* 0x00000000080672ca */ /* 0x000fe400000e0000 */
[----:B------:R-:W-:Y:S01]  /*f900*/  R2UR UR7, R9 ;  /* 0x00000000090772ca */ /* 0x000fe200000e0000 */
[----:B-1----:R-:W-:-:S01]  /*f910*/  FADD.FTZ R10, R10, R3 ;  /* 0x000000030a0a7221 */ /* 0x002fc20000010000 */
[----:B---3--:R-:W-:-:S04]  /*f920*/  FADD.FTZ R11, R11, R6 ;  /* 0x000000060b0b7221 */ /* 0x008fc80000010000 */
[----:B------:R-:W0:Y:S04]  /*f930*/  SHFL.BFLY PT, R9, R10, 0x1, 0x1f ;  /* 0x0c201f000a097f89 */ /* 0x000e2800000e0000 */
        /* <DEDUP_REMOVED lines=13> */
[----:B------:R-:W-:Y:S02]  /*fa10*/  FSETP.NE.FTZ.AND P1, PT, R13, RZ, PT ;  /* 0x000000ff0d00720b */ /* 0x000fe40003f35000 */
[----:B------:R-:W-:-:S05]  /*fa20*/  MOV R10, RZ ;  /* 0x000000ff000a7202 */ /* 0x000fca0000000f00 */
        /* <DEDUP_REMOVED lines=16> */
.L_x_10971:
[----:B------:R-:W2:Y:S01]  /*fb30*/  LDL.LU R2, [R1+0x24] ;  /* 0x0000240001027983 */ /* 0x000ea20000300800 */
[----:B------:R-:W-:Y:S02]  /*fb40*/  VIADD R4, R4, 0x19c60 ;  /* 0x00019c6004047836 */ /* 0x000fe40000000000 */
[-C--:B------:R-:W-:Y:S01]  /*fb50*/  FMUL.FTZ R0, R88, R36.reuse ;  /* 0x0000002458007220 */ /* 0x080fe20000410000 */
[-C--:B------:R-:W-:Y:S01]  /*fb60*/  FMUL.FTZ R6, R89, R36.reuse ;  /* 0x0000002459067220 */ /* 0x080fe20000410000 */
[----:B------:R-:W3:Y:S04]  /*fb70*/  LDL.LU R24, [R1+0xc] ;  /* 0x00000c0001187983 */ /* 0x000ee80000300800 */
[----:B------:R-:W4:Y:S01]  /*fb80*/  LDL.LU R18, [R1+0x40] ;  /* 0x0000400001127983 */ /* 0x000f220000300800 */
        /* <DEDUP_REMOVED lines=47> */
[----:B--2---:R-:W-:Y:S01]  /*fe80*/  PRMT R4, R2, 0x654, R4 ;  /* 0x0000065402047816 */ /* 0x004fe20000000004 */
[----:B------:R-:W-:-:S03]  /*fe90*/  VIADD R2, R25, 0x1 ;  /* 0x0000000119027836 */ /* 0x000fc60000000000 */
[----:B------:R0:W-:Y:S02]  /*fea0*/  SYNCS.ARRIVE.TRANS64.RED.A1T0 RZ, [R4+URZ], RZ ;  /* 0x000000ff04ff79a7 */ /* 0x0001e4000810043f */
[----:B------:R-:W-:-:S04]  /*feb0*/  ISETP.NE.AND P1, PT, R2, 0x2, PT ;  /* 0x000000020200780c */ /* 0x000fc80003f25270 */
[----:B0-----:R-:W-:Y:S02]  /*fec0*/  SEL R4, RZ, 0x1, P1 ;  /* 0x00000001ff047807 */ /* 0x001fe40000800000 */
[----:B------:R-:W-:Y:S01]  /*fed0*/  SEL R2, R2, RZ, P1 ;  /* 0x000000ff02027207 */ /* 0x000fe20000800000 */
[----:B----4-:R-:W-:Y:S01]  /*fee0*/  VIADD R18, R18, 0x1 ;  /* 0x0000000112127836 */ /* 0x010fe20000000000 */
[----:B---3--:R-:W-:-:S03]  /*fef0*/  LOP3.LUT R24, R24, R4, RZ, 0x3c, !PT ;  /* 0x0000000418187212 */ /* 0x008fc600078e3cff */
[----:B------:R0:W-:Y:S04]  /*ff00*/  STL [R1+0x4], R2 ;  /* 0x0000040201007387 */ /* 0x0001e80000100800 */
[----:B------:R0:W-:Y:S04]  /*ff10*/  STL [R1+0xc], R24 ;  /* 0x00000c1801007387 */ /* 0x0001e80000100800 */
[----:B------:R0:W-:Y:S02]  /*ff20*/  STL [R1+0x40], R18 ;  /* 0x0000401201007387 */ /* 0x0001e40000100800 */
.L_x_10917:
[----:B------:R-:W1:Y:S08]  /*ff30*/  S2UR UR4, SR_CgaCtaId ;  /* 0x00000000000479c3 */ /* 0x000e700000008800 */
[----:B------:R-:W-:Y:S01]  /*ff40*/  BAR.SYNC.DEFER_BLOCKING 0x5, 0x200 ;  /* 0x0148000000007b1d */ /* 0x000fe20000010000 */
[----:B0-----:R-:W-:-:S05]  /*ff50*/  MOV R18, 0x400 ;  /* 0x0000040000127802 */ /* 0x001fca0000000f00 */
[----:B------:R-:W-:Y:S01]  /*ff60*/  BSSY B0, `(.L_x_10972) ;  /* 0x0000220000007945 */ /* 0x000fe20003800000 */
[----:B-1----:R-:W-:-:S05]  /*ff70*/  IMAD.U32 R2, RZ, RZ, UR4 ;  /* 0x00000004ff027e24 */ /* 0x002fca000f8e00ff */
[----:B------:R0:W-:Y:S01]  /*ff80*/  STL [R1+0x24], R2 ;  /* 0x0000240201007387 */ /* 0x0001e20000100800 */
[----:B------:R-:W-:-:S05]  /*ff90*/  LEA R18, R2, R18, 0x18 ;  /* 0x0000001202127211 */ /* 0x000fca00078ec0ff */
[----:B------:R0:W1:Y:S01]  /*ffa0*/  LDS.128 R152, [R18+0x19cd0] ;  /* 0x019cd00012987984 */ /* 0x0000620000000c00 */
[----:B------:R-:W-:Y:S06]  /*ffb0*/  BAR.ARV 0x4, 0x200 ;  /* 0x0108000000007b1d */ /* 0x000fec0000002000 */
[----:B------:R-:W-:Y:S05]  /*ffc0*/  @P0 BRA `(.L_x_10973) ;  /* 0x0000001400d00947 */ /* 0x000fea0003800000 */
[----:B-----5:R-:W0:Y:S01]  /*ffd0*/  S2R R24, SR_TID.X ;  /* 0x0000000000187919 */ /* 0x020e220000002100 */
[----:B------:R-:W-:Y:S01]  /*ffe0*/  ULDC.64 UR4, c[0x4][0x70] ;  /* 0x01001c0000047ab9 */ /* 0x000fe20000000a00 */
[----:B------:R-:W2:Y:S01]  /*fff0*/  LDL R61, [R1+0x74] ;  /* 0x00007400013d7983 */ /* 0x000ea20000100800 */
[----:B0-----:R-:W-:-:S05]  /*10000*/  IMAD.SHL.U32 R2, R24, 0x4, RZ ;  /* 0x0000000418027824 */ /* 0x001fca00078e00ff */
[----:B------:R-:W-:-:S04]  /*10010*/  LOP3.LUT R2, R2, 0xc, RZ, 0xc0, !PT ;  /* 0x0000000c02027812 */ /* 0x000fc800078ec0ff */
[----:B------:R-:W-:-:S05]  /*10020*/  IADD3 R4, P0, R2, UR4, RZ ;  /* 0x0000000402047c10 */ /* 0x000fca000ff1e0ff */
[----:B------:R-:W-:Y:S01]  /*10030*/  IMAD.X R5, RZ, RZ, UR5, P0 ;  /* 0x00000005ff057e24 */ /* 0x000fe200080e06ff */
[----:B------:R-:W-:Y:S01]  /*10040*/  F2FP.BF16.F32.PACK_AB R30, R33, R30 ;  /* 0x0000001e211e723e */ /* 0x000fe200000010ff */
[----:B------:R-:W-:-:S04]  /*10050*/  ULDC.64 UR4, c[0x0][0xc00] ;  /* 0x0003000000047ab9 */ /* 0x000fc80000000a00 */
[----:B------:R0:W3:Y:S01]  /*10060*/  LDG.E.CONSTANT R5, desc[UR42][R4.64] ;  /* 0x0000002a04057981 */ /* 0x0000e2000c1e9900 */
[----:B------:R-:W-:Y:S02]  /*10070*/  LOP3.LUT P0, R2, R24, 0x3, RZ, 0xc0, !PT ;  /* 0x0000000318027812 */ /* 0x000fe4000780c0ff */
[----:B------:R-:W-:Y:S02]  /*10080*/  F2FP.BF16.F32.PACK_AB R31, R32, R31 ;  /* 0x0000001f201f723e */ /* 0x000fe400000010ff */
[----:B------:R-:W-:Y:S02]  /*10090*/  ISETP.EQ.OR P0, PT, R2, 0x3, !P0 ;  /* 0x000000030200780c */ /* 0x000fe40004702670 */
        /* <DEDUP_REMOVED lines=8> */
[----:B------:R-:W-:-:S02]  /*10120*/  SEL R34, R59, R58, P0 ;  /* 0x0000003a3b227207 */ /* 0x000fc40000000000 */
[----:B------:R-:W-:Y:S02]  /*10130*/  SEL R59, R58, R59, P0 ;  /* 0x0000003b3a3b7207 */ /* 0x000fe40000000000 */
[----:B------:R-:W4:Y:S01]  /*10140*/  LDL.LU R58, [R1+0x38] ;  /* 0x00003800013a7983 */ /* 0x000f220000300800 */
[----:B------:R-:W-:Y:S02]  /*10150*/  F2FP.BF16.F32.PACK_AB R55, R55, R56 ;  /* 0x000000383737723e */ /* 0x000fe400000010ff */
[----:B------:R-:W-:Y:S01]  /*10160*/  F2FP.BF16.F32.PACK_AB R0, R7, R0 ;  /* 0x000000000700723e */ /* 0x000fe200000010ff */
[----:B------:R-:W4:Y:S01]  /*10170*/  LDL.LU R56, [R1+0x3c] ;  /* 0x00003c0001387983 */ /* 0x000f220000300800 */
[----:B------:R-:W-:Y:S02]  /*10180*/  F2FP.BF16.F32.PACK_AB R9, R9, R6 ;  /* 0x000000060909723e */ /* 0x000fe400000010ff */
[----:B------:R-:W-:Y:S01]  /*10190*/  F2FP.BF16.F32.PACK_AB R8, R11, R8 ;  /* 0x000000080b08723e */ /* 0x000fe200000010ff */
[----:B------:R-:W1:Y:S01]  /*101a0*/  S2R R7, SR_SWINHI ;  /* 0x0000000000077919 */ /* 0x000e620000002f00 */
[----:B------:R-:W-:-:S02]  /*101b0*/  F2FP.BF16.F32.PACK_AB R13, R13, R10 ;  /* 0x0000000a0d0d723e */ /* 0x000fc400000010ff */
[----:B------:R-:W-:Y:S02]  /*101c0*/  F2FP.BF16.F32.PACK_AB R26, R29, R26 ;  /* 0x0000001a1d1a723e */ /* 0x000fe400000010ff */
[----:B------:R-:W-:Y:S02]  /*101d0*/  SEL R2, R0, R9, P0 ;  /* 0x0000000900027207 */ /* 0x000fe40000000000 */
[----:B------:R-:W-:Y:S02]  /*101e0*/  SEL R29, R9, R0, P0 ;  /* 0x00000000091d7207 */ /* 0x000fe40000000000 */
[----:B0-----:R-:W-:Y:S02]  /*101f0*/  SEL R4, R8, R13, P0 ;  /* 0x0000000d08047207 */ /* 0x001fe40000000000 */
        /* <DEDUP_REMOVED lines=11> */
[----:B------:R-:W-:Y:S02]  /*102b0*/  MOV R24, R18 ;  /* 0x0000001200187202 */ /* 0x000fe40000000f00 */
[----:B-1----:R-:W-:Y:S01]  /*102c0*/  MOV R25, R7 ;  /* 0x0000000700197202 */ /* 0x002fe20000000f00 */
[----:B------:R-:W4:Y:S01]  /*102d0*/  LDL R52, [R1+0x48] ;  /* 0x0000480001347983 */ /* 0x000f220000100800 */
[----:B------:R-:W-:-:S02]  /*102e0*/  F2FP.BF16.F32.PACK_AB R47, R47, R48 ;  /* 0x000000302f2f723e */ /* 0x000fc400000010ff */
[----:B------:R-:W-:Y:S02]  /*102f0*/  F2FP.BF16.F32.PACK_AB R39, R39, R40 ;  /* 0x000000282727723e */ /* 0x000fe400000010ff */
[----:B------:R-:W-:Y:S02]  /*10300*/  F2FP.BF16.F32.PACK_AB R43, R43, R44 ;  /* 0x0000002c2b2b723e */ /* 0x000fe400000010ff */
[----:B------:R-:W-:Y:S02]  /*10310*/  SEL R40, R55, R54, P0 ;  /* 0x0000003637287207 */ /* 0x000fe40000000000 */
[----:B------:R-:W-:Y:S02]  /*10320*/  SEL R55, R54, R55, P0 ;  /* 0x0000003736377207 */ /* 0x000fe40000000000 */
[----:B------:R-:W-:Y:S01]  /*10330*/  SEL R44, R51, R50, P0 ;  /* 0x00000032332c7207 */ /* 0x000fe20000000000 */
[----:B------:R-:W4:Y:S01]  /*10340*/  LDL R54, [R1+0x70] ;  /* 0x0000700001367983 */ /* 0x000f220000100800 */
[----:B------:R-:W-:-:S02]  /*10350*/  SEL R51, R50, R51, P0 ;  /* 0x0000003332337207 */ /* 0x000fc40000000000 */
[----:B------:R-:W-:Y:S02]  /*10360*/  F2FP.BF16.F32.PACK_AB R38, R135, R38 ;  /* 0x000000268726723e */ /* 0x000fe400000010ff */
        /* <DEDUP_REMOVED lines=8> */
[----:B--2---:R-:W-:-:S03]  /*103f0*/  IMAD.WIDE R8, R61, 0x2, R24 ;  /* 0x000000023d087825 */ /* 0x004fc600078e0218 */
[----:B------:R-:W-:-:S04]  /*10400*/  IADD3 R41, P5, R8, 0x20, RZ ;  /* 0x0000002008297810 */ /* 0x000fc80007fbe0ff */
[----:B------:R-:W-:Y:S02]  /*10410*/  LOP3.LUT R0, R41, 0x180, RZ, 0xc0, !PT ;  /* 0x0000018029007812 */ /* 0x000fe400078ec0ff */
[----:B------:R-:W-:Y:S02]  /*10420*/  IADD3 R45, P4, R8, 0x3000, RZ ;  /* 0x00003000082d7810 */ /* 0x000fe40007f9e0ff */
[----:B------:R-:W-:Y:S02]  /*10430*/  SHF.R.U64 R0, R0, 0x3, RZ ;  /* 0x0000000300007819 */ /* 0x000fe400000012ff */
[----:B------:R-:W-:Y:S02]  /*10440*/  IADD3 R49, P3, R8, 0x3020, RZ ;  /* 0x0000302008317810 */ /* 0x000fe40007f7e0ff */
[----:B------:R-:W-:Y:S02]  /*10450*/  LOP3.LUT R12, R0, R41, RZ, 0x3c, !PT ;  /* 0x00000029000c7212 */ /* 0x000fe400078e3cff */
[----:B------:R-:W-:-:S02]  /*10460*/  LOP3.LUT R0, R45, 0x180, RZ, 0xc0, !PT ;  /* 0x000001802d007812 */ /* 0x000fc400078ec0ff */
[----:B------:R-:W-:Y:S02]  /*10470*/  LOP3.LUT R6, R49, 0x180, RZ, 0xc0, !PT ;  /* 0x0000018031067812 */ /* 0x000fe400078ec0ff */
[----:B------:R-:W-:Y:S02]  /*10480*/  SHF.R.U64 R0, R0, 0x3, RZ ;  /* 0x0000000300007819 */ /* 0x000fe400000012ff */
[----:B------:R-:W-:Y:S01]  /*10490*/  SHF.R.U64 R6, R6, 0x3, RZ ;  /* 0x0000000306067819 */ /* 0x000fe200000012ff */
[----:B------:R-:W-:Y:S01]  /*104a0*/  IMAD.X R11, RZ, RZ, R9, P3 ;  /* 0x000000ffff0b7224 */ /* 0x000fe200018e0609 */
[----:B------:R-:W-:Y:S02]  /*104b0*/  LOP3.LUT R14, R0, R45, RZ, 0x3c, !PT ;  /* 0x0000002d000e7212 */ /* 0x000fe400078e3cff */
[----:B------:R-:W-:-:S04]  /*104c0*/  LOP3.LUT R10, R6, R49, RZ, 0x3c, !PT ;  /* 0x00000031060a7212 */ /* 0x000fc800078e3cff */
[----:B------:R-:W-:Y:S02]  /*104d0*/  MOV R41, R10 ;  /* 0x0000000a00297202 */ /* 0x000fe40000000f00 */
[C---:B------:R-:W-:Y:S02]  /*104e0*/  IADD3 R53, P2, R8.reuse, 0x6000, RZ ;  /* 0x0000600008357810 */ /* 0x040fe40007f5e0ff */
[----:B---3--:R-:W-:Y:S01]  /*104f0*/  LOP3.LUT R0, R5, 0x2, RZ, 0x3c, !PT ;  /* 0x0000000205007812 */ /* 0x008fe200078e3cff */
[----:B------:R-:W-:Y:S04]  /*10500*/  SHFL.IDX PT, R2, R2, R5, 0x1c1f ;  /* 0x001c1f0502027589 */ /* 0x000fe800000e0000 */
[----:B------:R-:W-:Y:S04]  /*10510*/  SHFL.IDX PT, R10, R4, R5, 0x1c1f ;  /* 0x001c1f05040a7589 */ /* 0x000fe800000e0000 */
[----:B------:R-:W0:Y:S04]  /*10520*/  SHFL.IDX PT, R29, R29, R0, 0x1c1f ;  /* 0x001c1f001d1d7589 */ /* 0x000e2800000e0000 */
[----:B------:R-:W1:Y:S04]  /*10530*/  SHFL.IDX PT, R33, R33, R0, 0x1c1f ;  /* 0x001c1f0021217589 */ /* 0x000e6800000e0000 */
[----:B------:R-:W-:Y:S04]  /*10540*/  SHFL.IDX PT, R34, R34, R5, 0x1c1f ;  /* 0x001c1f0522227589 */ /* 0x000fe800000e0000 */
[----:B------:R-:W2:Y:S04]  /*10550*/  SHFL.IDX PT, R59, R59, R0, 0x1c1f ;  /* 0x001c1f003b3b7589 */ /* 0x000ea800000e0000 */
[----:B------:R-:W-:Y:S04]  /*10560*/  SHFL.IDX PT, R40, R40, R5, 0x1c1f ;  /* 0x001c1f0528287589 */ /* 0x000fe800000e0000 */
[----:B------:R-:W3:Y:S04]  /*10570*/  SHFL.IDX PT, R55, R55, R0, 0x1c1f ;  /* 0x001c1f0037377589 */ /* 0x000ee800000e0000 */
[----:B------:R-:W-:Y:S04]  /*10580*/  SHFL.IDX PT, R28, R28, R5, 0x1c1f ;  /* 0x001c1f051c1c7589 */ /* 0x000fe800000e0000 */
[----:B------:R-:W3:Y:S04]  /*10590*/  SHFL.IDX PT, R21, R21, R0, 0x1c1f ;  /* 0x001c1f0015157589 */ /* 0x000ee800000e0000 */
[----:B------:R-:W-:Y:S04]  /*105a0*/  SHFL.IDX PT, R44, R44, R5, 0x1c1f ;  /* 0x001c1f052c2c7589 */ /* 0x000fe800000e0000 */
[----:B------:R-:W3:Y:S01]  /*105b0*/  SHFL.IDX PT, R51, R51, R0, 0x1c1f ;  /* 0x001c1f0033337589 */ /* 0x000ee200000e0000 */
[----:B------:R-:W-:-:S03]  /*105c0*/  LOP3.LUT R7, R8, 0x180, RZ, 0xc0, !PT ;  /* 0x0000018008077812 */ /* 0x000fc600078ec0ff */
[----:B------:R-:W-:Y:S04]  /*105d0*/  SHFL.IDX PT, R32, R32, R5, 0x1c1f ;  /* 0x001c1f0520207589 */ /* 0x000fe800000e0000 */
[----:B------:R-:W-:Y:S04]  /*105e0*/  SHFL.IDX PT, R48, R48, R5, 0x1c1f ;  /* 0x001c1f0530307589 */ /* 0x000fe800000e0000 */
[----:B------:R-:W4:Y:S04]  /*105f0*/  SHFL.IDX PT, R37, R37, R0, 0x1c1f ;  /* 0x001c1f0025257589 */ /* 0x000f2800000e0000 */
[----:B------:R-:W4:Y:S01]  /*10600*/  SHFL.IDX PT, R47, R47, R0, 0x1c1f ;  /* 0x001c1f002f2f7589 */ /* 0x000f2200000e0000 */
[----:B------:R-:W-:-:S03]  /*10610*/  IADD3 R57, P1, R8, 0x6020, RZ ;  /* 0x0000602008397810 */ /* 0x000fc60007f3e0ff */
[----:B------:R-:W-:Y:S04]  /*10620*/  SHFL.IDX PT, R36, R36, R5, 0x1c1f ;  /* 0x001c1f0524247589 */ /* 0x000fe800000e0000 */
[----:B------:R-:W-:Y:S04]  /*10630*/  SHFL.IDX PT, R46, R46, R5, 0x1c1f ;  /* 0x001c1f052e2e7589 */ /* 0x000fe800000e0000 */
[----:B------:R-:W4:Y:S04]  /*10640*/  SHFL.IDX PT, R31, R31, R0, 0x1c1f ;  /* 0x001c1f001f1f7589 */ /* 0x000f2800000e0000 */
[----:B------:R-:W4:Y:S01]  /*10650*/  SHFL.IDX PT, R43, R43, R0, 0x1c1f ;  /* 0x001c1f002b2b7589 */ /* 0x000f2200000e0000 */
[----:B------:R-:W-:-:S03]  /*10660*/  LOP3.LUT R26, R53, 0x180, RZ, 0xc0, !PT ;  /* 0x00000180351a7812 */ /* 0x000fc600078ec0ff */
[----:B------:R-:W-:Y:S04]  /*10670*/  SHFL.IDX PT, R30, R30, R5, 0x1c1f ;  /* 0x001c1f051e1e7589 */ /* 0x000fe800000e0000 */
[----:B------:R-:W-:Y:S04]  /*10680*/  SHFL.IDX PT, R42, R42, R5, 0x1c1f ;  /* 0x001c1f052a2a7589 */ /* 0x000fe800000e0000 */
[----:B------:R-:W4:Y:S04]  /*10690*/  SHFL.IDX PT, R35, R35, R0, 0x1c1f ;  /* 0x001c1f0023237589 */ /* 0x000f2800000e0000 */
[----:B------:R0:W4:Y:S01]  /*106a0*/  SHFL.IDX PT, R39, R39, R0, 0x1c1f ;  /* 0x001c1f0027277589 */ /* 0x00012200000e0000 */
[----:B------:R-:W-:-:S02]  /*106b0*/  SHF.R.U64 R7, R7, 0x3, RZ ;  /* 0x0000000307077819 */ /* 0x000fc400000012ff */
[----:B------:R-:W-:Y:S02]  /*106c0*/  LOP3.LUT R38, R57, 0x180, RZ, 0xc0, !PT ;  /* 0x0000018039267812 */ /* 0x000fe400078ec0ff */
        /* <DEDUP_REMOVED lines=8> */
[----:B------:R-:W-:Y:S01]  /*10750*/  IMAD.X R27, RZ, RZ, R9, P1 ;  /* 0x000000ffff1b7224 */ /* 0x000fe200008e0609 */
[----:B------:R-:W-:Y:S01]  /*10760*/  MOV R50, R8 ;  /* 0x0000000800327202 */ /* 0x000fe20000000f00 */
[----:B0-----:R-:W0:Y:S01]  /*10770*/  LDC R0, c[0x0][0xbe8] ;  /* 0x0002fa00ff007b82 */ /* 0x001e220000000800 */
[----:B------:R-:W-:-:S02]  /*10780*/  MOV R38, R6 ;  /* 0x0000000600267202 */ /* 0x000fc40000000f00 */
[----:B------:R-:W-:Y:S02]  /*10790*/  SEL R4, R2, R29, P0 ;  /* 0x0000001d02047207 */ /* 0x000fe40000000000 */
[----:B------:R-:W-:Y:S02]  /*107a0*/  SEL R6, R29, R2, P0 ;  /* 0x000000021d067207 */ /* 0x000fe40000000000 */
[----:B-1----:R-:W-:Y:S02]  /*107b0*/  SEL R8, R10, R33, P0 ;  /* 0x000000210a087207 */ /* 0x002fe40000000000 */
[----:B--2---:R-:W-:Y:S02]  /*107c0*/  SEL R5, R34, R59, P0 ;  /* 0x0000003b22057207 */ /* 0x004fe40000000000 */
[----:B------:R-:W-:Y:S01]  /*107d0*/  SEL R7, R59, R34, P0 ;  /* 0x000000223b077207 */ /* 0x000fe20000000000 */
[----:B------:R-:W-:Y:S01]  /*107e0*/  BAR.SYNC.DEFER_BLOCKING 0x1, 0x180 ;  /* 0x0046000000007b1d */ /* 0x000fe20000010000 */
[----:B------:R-:W-:-:S02]  /*107f0*/  MOV R49, R12 ;  /* 0x0000000c00317202 */ /* 0x000fc40000000f00 */
[----:B------:R-:W-:Y:S02]  /*10800*/  MOV R45, R14 ;  /* 0x0000000e002d7202 */ /* 0x000fe40000000f00 */
[----:B------:R-:W-:Y:S02]  /*10810*/  SEL R10, R33, R10, P0 ;  /* 0x0000000a210a7207 */ /* 0x000fe40000000000 */
[----:B---3--:R-:W-:Y:S02]  /*10820*/  SEL R9, R40, R55, P0 ;  /* 0x0000003728097207 */ /* 0x008fe40000000000 */
[----:B------:R-:W-:Y:S02]  /*10830*/  SEL R11, R55, R40, P0 ;  /* 0x00000028370b7207 */ /* 0x000fe40000000000 */
[----:B------:R-:W-:Y:S02]  /*10840*/  SEL R12, R28, R21, P0 ;  /* 0x000000151c0c7207 */ /* 0x000fe40000000000 */
[----:B------:R-:W-:-:S02]  /*10850*/  SEL R14, R21, R28, P0 ;  /* 0x0000001c150e7207 */ /* 0x000fc40000000000 */
[----:B------:R-:W-:Y:S02]  /*10860*/  SEL R13, R44, R51, P0 ;  /* 0x000000332c0d7207 */ /* 0x000fe40000000000 */
[----:B------:R-:W-:Y:S02]  /*10870*/  SEL R15, R51, R44, P0 ;  /* 0x0000002c330f7207 */ /* 0x000fe40000000000 */
[----:B------:R-:W-:Y:S02]  /*10880*/  MOV R2, R26 ;  /* 0x0000001a00027202 */ /* 0x000fe40000000f00 */
[----:B------:R-:W-:Y:S02]  /*10890*/  ISETP.NE.U32.AND P2, PT, RZ, UR4, PT ;  /* 0x00000004ff007c0c */ /* 0x000fe4000bf45070 */
[----:B----4-:R-:W-:Y:S01]  /*108a0*/  IADD3 R26, P1, R58, UR4, RZ ;  /* 0x000000043a1a7c10 */ /* 0x010fe2000ff3e0ff */
[----:B------:R1:W-:Y:S01]  /*108b0*/  STSM.16.M88.4 [R50], R4 ;  /* 0x0000000432007844 */ /* 0x0003e20000000200 */
[----:B------:R-:W-:-:S03]  /*108c0*/  ISETP.NE.AND.EX P2, PT, RZ, UR5, PT, P2 ;  /* 0x00000005ff007c0c */ /* 0x000fc6000bf45320 */
[----:B------:R2:W-:Y:S01]  /*108d0*/  STSM.16.M88.4 [R49], R8 ;  /* 0x0000000831007844 */ /* 0x0005e20000000200 */
[----:B------:R-:W-:Y:S01]  /*108e0*/  IADD3.X R27, R56, UR5, RZ, P1, !PT ;  /* 0x00000005381b7c10 */ /* 0x000fe20008ffe4ff */
[----:B------:R-:W-:Y:S02]  /*108f0*/  ULDC.64 UR4, c[0x0][0xc08] ;  /* 0x0003020000047ab9 */ /* 0x000fe40000000a00 */
[----:B------:R3:W-:Y:S01]  /*10900*/  STSM.16.M88.4 [R45], R12 ;  /* 0x0000000c2d007844 */ /* 0x0007e20000000200 */
[----:B-1----:R-:W-:Y:S02]  /*10910*/  SEL R4, R32, R37, P0 ;  /* 0x0000002520047207 */ /* 0x002fe40000000000 */
[----:B------:R-:W-:Y:S02]  /*10920*/  SEL R6, R37, R32, P0 ;  /* 0x0000002025067207 */ /* 0x000fe40000000000 */
[----:B------:R-:W-:Y:S02]  /*10930*/  SEL R5, R48, R47, P0 ;  /* 0x0000002f30057207 */ /* 0x000fe40000000000 */
[----:B------:R-:W-:-:S02]  /*10940*/  SEL R7, R47, R48, P0 ;  /* 0x000000302f077207 */ /* 0x000fc40000000000 */
[----:B--2---:R-:W-:Y:S02]  /*10950*/  SEL R8, R36, R31, P0 ;  /* 0x0000001f24087207 */ /* 0x004fe40000000000 */
[----:B------:R-:W-:Y:S02]  /*10960*/  SEL R10, R31, R36, P0 ;  /* 0x000000241f0a7207 */ /* 0x000fe40000000000 */
[----:B------:R-:W-:Y:S02]  /*10970*/  SEL R9, R46, R43, P0 ;  /* 0x0000002b2e097207 */ /* 0x000fe40000000000 */
[----:B------:R-:W-:Y:S02]  /*10980*/  SEL R11, R43, R46, P0 ;  /* 0x0000002e2b0b7207 */ /* 0x000fe40000000000 */
[----:B---3--:R-:W-:Y:S02]  /*10990*/  SEL R12, R30, R35, P0 ;  /* 0x000000231e0c7207 */ /* 0x008fe40000000000 */
[----:B------:R-:W-:-:S02]  /*109a0*/  SEL R14, R35, R30, P0 ;  /* 0x0000001e230e7207 */ /* 0x000fc40000000000 */
[----:B------:R-:W-:Y:S02]  /*109b0*/  SEL R13, R42, R39, P0 ;  /* 0x000000272a0d7207 */ /* 0x000fe40000000000 */
[----:B------:R-:W-:Y:S01]  /*109c0*/  SEL R15, R39, R42, P0 ;  /* 0x0000002a270f7207 */ /* 0x000fe20000000000 */
[----:B------:R1:W-:Y:S01]  /*109d0*/  STSM.16.M88.4 [R41], R4 ;  /* 0x0000000429007844 */ /* 0x0003e20000000200 */
[----:B------:R-:W-:-:S03]  /*109e0*/  ISETP.NE.U32.AND P0, PT, RZ, UR4, PT ;  /* 0x00000004ff007c0c */ /* 0x000fc6000bf05070 */
[----:B------:R-:W-:Y:S01]  /*109f0*/  STSM.16.M88.4 [R38], R8 ;  /* 0x0000000826007844 */ /* 0x000fe20000000200 */
[----:B------:R-:W-:-:S03]  /*10a00*/  ISETP.NE.AND.EX P0, PT, RZ, UR5, PT, P0 ;  /* 0x00000005ff007c0c */ /* 0x000fc6000bf05300 */
[----:B------:R2:W-:Y:S01]  /*10a10*/  STSM.16.M88.4 [R2], R12 ;  /* 0x0000000c02007844 */ /* 0x0005e20000000200 */
[----:B------:R-:W-:Y:S01]  /*10a20*/  IMAD.MOV.U32 R36, RZ, RZ, RZ ;  /* 0x000000ffff247224 */ /* 0x000fe200078e00ff */
[----:B------:R-:W-:Y:S08]  /*10a30*/  BAR.SYNC.DEFER_BLOCKING 0x1, 0x180 ;  /* 0x0046000000007b1d */ /* 0x000ff00000010000 */
[----:B-1----:R-:W-:Y:S01]  /*10a40*/  @P0 IADD3 R4, P3, R58, UR4, RZ ;  /* 0x000000043a040c10 */ /* 0x002fe2000ff7e0ff */
[----:B------:R-:W-:-:S02]  /*10a50*/  ULDC UR4, c[0x0][0xa88] ;  /* 0x0002a20000047ab9 */ /* 0x000fc40000000800 */
[----:B------:R-:W-:Y:S02]  /*10a60*/  MOV R7, UR4 ;  /* 0x0000000400077c02 */ /* 0x000fe40008000f00 */
[----:B------:R-:W-:Y:S01]  /*10a70*/  @P0 IADD3.X R5, R56, UR5, RZ, P3, !PT ;  /* 0x0000000538050c10 */ /* 0x000fe20009ffe4ff */
[----:B------:R1:W5:Y:S04]  /*10a80*/  @P2 LDG.E R36, desc[UR42][R26.64] ;  /* 0x0000002a1a242981 */ /* 0x000368000c1e1900 */
[----:B------:R1:W5:Y:S01]  /*10a90*/  @P0 LDG.E R7, desc[UR42][R4.64] ;  /* 0x0000002a04070981 */ /* 0x000362000c1e1900 */
[----:B0-----:R-:W-:-:S13]  /*10aa0*/  ISETP.NE.AND P1, PT, R0, 0x1, PT ;  /* 0x000000010000780c */ /* 0x001fda0003f25270 */
[----:B------:R-:W0:Y:S08]  /*10ab0*/  @P1 LDC R6, c[0x0][0xbec] ;  /* 0x0002fb00ff061b82 */ /* 0x000e300000000800 */
[----:B------:R-:W3:Y:S01]  /*10ac0*/  @P1 LDC R21, c[0x0][0xbf0] ;  /* 0x0002fc00ff151b82 */ /* 0x000ee20000000800 */
[----:B--2---:R-:W-:Y:S01]  /*10ad0*/  IMAD R15, R52, 0xc0, R54 ;  /* 0x000000c0340f7824 */ /* 0x004fe200078e0236 */
[----:B-1----:R-:W-:Y:S06]  /*10ae0*/  @P0 BRA `(.L_x_10974) ;  /* 0x0000000000100947 */ /* 0x002fec0003800000 */
[----:B------:R-:W-:Y:S05]  /*10af0*/  @!P2 BRA `(.L_x_10974) ;  /* 0x00000000000ca947 */ /* 0x000fea0003800000 */
[----:B------:R-:W2:Y:S04]  /*10b00*/  LDG.E R2, desc[UR42][R26.64] ;  /* 0x0000002a1a027981 */ /* 0x000ea8000c1e1900 */
[----:B-----5:R-:W2:Y:S02]  /*10b10*/  LDG.E R7, desc[UR42][R26.64+0x4] ;  /* 0x0000042a1a077981 */ /* 0x020ea4000c1e1900 */
[----:B--2---:R-:W-:-:S07]  /*10b20*/  IMAD.IADD R7, R7, 0x1, -R2 ;  /* 0x0000000107077824 */ /* 0x004fce00078e0a02 */
.L_x_10974:
[----:B------:R-:W2:Y:S01]  /*10b30*/  LDL.LU R4, [R1+0x2c] ;  /* 0x00002c0001047983 */ /* 0x000ea20000300800 */
[----:B------:R-:W-:Y:S01]  /*10b40*/  ULDC.64 UR4, c[0x0][0xb90] ;  /* 0x0002e40000047ab9 */ /* 0x000fe20000000a00 */
[----:B------:R-:W1:Y:S01]  /*10b50*/  S2R R2, SR_TID.X ;  /* 0x0000000000027919 */ /* 0x000e620000002100 */
[----:B------:R-:W4:Y:S01]  /*10b60*/  S2R R14, SR_TID.X ;  /* 0x00000000000e7919 */ /* 0x000f220000002100 */
[----:B-----5:R-:W-:Y:S01]  /*10b70*/  SHF.R.S32.HI R37, RZ, 0x1f, R36 ;  /* 0x0000001fff257819 */ /* 0x020fe20000011424 */
[----:B------:R-:W-:Y:S01]  /*10b80*/  IMAD.MOV.U32 R9, RZ, RZ, R15 ;  /* 0x000000ffff097224 */ /* 0x000fe200078e000f */
[----:B------:R-:W2:Y:S01]  /*10b90*/  @P1 LDC R45, c[0x0][0xbec] ;  /* 0x0002fb00ff2d1b82 */ /* 0x000ea20000000800 */
[----:B------:R-:W2:Y:S04]  /*10ba0*/  LDL.LU R10, [R1+0x44] ;  /* 0x00004400010a7983 */ /* 0x000ea80000300800 */
[----:B------:R-:W2:Y:S04]  /*10bb0*/  LDL.LU R44, [R1+0x34] ;  /* 0x00003400012c7983 */ /* 0x000ea80000300800 */
[----:B------:R-:W2:Y:S04]  /*10bc0*/  LDL R49, [R1+0x30] ;  /* 0x0000300001317983 */ /* 0x000ea80000100800 */
[----:B------:R-:W2:Y:S01]  /*10bd0*/  LDL R30, [R1+0x68] ;  /* 0x00006800011e7983 */ /* 0x000ea20000100800 */
[----:B------:R-:W-:-:S03]  /*10be0*/  IMAD R38, R7, R0, RZ ;  /* 0x0000000007267224 */ /* 0x000fc600078e02ff */
[----:B------:R0:W5:Y:S01]  /*10bf0*/  LDL R48, [R1+0x7c] ;  /* 0x00007c0001307983 */ /* 0x0001620000100800 */
[----:B-1----:R-:W-:-:S05]  /*10c00*/  VIADD R47, R2, 0xffffff80 ;  /* 0xffffff80022f7836 */ /* 0x002fca0000000000 */
[----:B------:R-:W-:-:S04]  /*10c10*/  SHF.R.S32.HI R50, RZ, 0x1f, R47 ;  /* 0x0000001fff327819 */ /* 0x000fc8000001142f */
[----:B------:R-:W-:Y:S01]  /*10c20*/  LEA.HI R50, R50, R47, RZ, 0x2 ;  /* 0x0000002f32327211 */ /* 0x000fe200078f10ff */
[----:B0-----:R-:W-:-:S03]  /*10c30*/  @P1 IMAD.HI.U32 R2, R15, R6, RZ ;  /* 0x000000060f021227 */ /* 0x001fc600078e00ff */
[----:B------:R-:W-:Y:S02]  /*10c40*/  SHF.R.S32.HI R50, RZ, 0x2, R50 ;  /* 0x00000002ff327819 */ /* 0x000fe40000011432 */
[----:B---3--:R-:W-:Y:S01]  /*10c50*/  @P1 SHF.R.U32.HI R9, RZ, R21, R2 ;  /* 0x00000015ff091219 */ /* 0x008fe20000011602 */
[----:B----4-:R-:W-:-:S05]  /*10c60*/  VIADD R31, R14, 0xffffff80 ;  /* 0xffffff800e1f7836 */ /* 0x010fca0000000000 */
[----:B------:R-:W-:-:S04]  /*10c70*/  SHF.R.S32.HI R14, RZ, 0x1f, R31 ;  /* 0x0000001fff0e7819 */ /* 0x000fc8000001141f */
[----:B------:R-:W-:-:S04]  /*10c80*/  LEA.HI R14, R14, R31, RZ, 0x7 ;  /* 0x0000001f0e0e7211 */ /* 0x000fc800078f38ff */
[----:B------:R-:W-:-:S05]  /*10c90*/  LOP3.LUT R14, R14, 0xffffff80, RZ, 0xc0, !PT ;  /* 0xffffff800e0e7812 */ /* 0x000fca00078ec0ff */
[----:B------:R-:W-:Y:S01]  /*10ca0*/  IMAD.IADD R14, R31, 0x1, -R14 ;  /* 0x000000011f0e7824 */ /* 0x000fe200078e0a0e */
[----:B------:R-:W-:-:S04]  /*10cb0*/  SHF.R.S32.HI R46, RZ, 0x1f, R47 ;  /* 0x0000001fff2e7819 */ /* 0x000fc8000001142f */
[----:B------:R-:W-:-:S04]  /*10cc0*/  LEA.HI R46, R46, R47, RZ, 0x2 ;  /* 0x0000002f2e2e7211 */ /* 0x000fc800078f10ff */
[----:B------:R-:W-:-:S05]  /*10cd0*/  LOP3.LUT R46, R46, 0xfffffffc, RZ, 0xc0, !PT ;  /* 0xfffffffc2e2e7812 */ /* 0x000fca00078ec0ff */
[----:B------:R-:W-:Y:S02]  /*10ce0*/  IMAD.IADD R46, R47, 0x1, -R46 ;  /* 0x000000012f2e7824 */ /* 0x000fe400078e0a2e */
[----:B------:R0:W5:Y:S01]  /*10cf0*/  LDL R47, [R1+0x4c] ;  /* 0x00004c00012f7983 */ /* 0x0001620000100800 */
[----:B--2---:R-:W-:Y:S01]  /*10d00*/  IMAD.MOV.U32 R8, RZ, RZ, R4 ;  /* 0x000000ffff087224 */ /* 0x004fe200078e0004 */
[----:B------:R-:W-:-:S05]  /*10d10*/  SHF.R.S32.HI R39, RZ, 0x1f, R44 ;  /* 0x0000001fff277819 */ /* 0x000fca000001142c */
[----:B------:R-:W-:Y:S02]  /*10d20*/  IMAD R4, R39, UR4, RZ ;  /* 0x0000000427047c24 */ /* 0x000fe4000f8e02ff */
[----:B------:R-:W-:Y:S02]  /*10d30*/  IMAD R11, R50, 0x20, R49 ;  /* 0x00000020320b7824 */ /* 0x000fe400078e0231 */
[C---:B------:R-:W-:Y:S02]  /*10d40*/  IMAD R13, R44.reuse, UR5, R4 ;  /* 0x000000052c0d7c24 */ /* 0x040fe4000f8e0204 */
[----:B------:R-:W-:Y:S01]  /*10d50*/  IMAD.WIDE.U32 R4, R44, UR4, R36 ;  /* 0x000000042c047c25 */ /* 0x000fe2000f8e0024 */
[----:B------:R-:W-:Y:S01]  /*10d60*/  SEL R21, R10, RZ, !P2 ;  /* 0x000000ff0a157207 */ /* 0x000fe20005000000 */
[----:B------:R-:W-:Y:S01]  /*10d70*/  ULDC.64 UR4, c[0x0][0xb98] ;  /* 0x0002e60000047ab9 */ /* 0x000fe20000000a00 */
[----:B------:R-:W-:Y:S01]  /*10d80*/  SEL R2, R8, RZ, !P2 ;  /* 0x000000ff08027207 */ /* 0x000fe20005000000 */
[----:B------:R-:W-:-:S04]  /*10d90*/  IMAD.WIDE R24, R11, 0x2, R24 ;  /* 0x000000020b187825 */ /* 0x000fc800078e0218 */
[----:B------:R-:W-:Y:S02]  /*10da0*/  IMAD.MOV R11, RZ, RZ, -R9 ;  /* 0x000000ffff0b7224 */ /* 0x000fe400078e0a09 */
[----:B------:R-:W-:Y:S02]  /*10db0*/  IMAD.IADD R5, R5, 0x1, R13 ;  /* 0x0000000105057824 */ /* 0x000fe400078e020d */
[----:B------:R-:W-:Y:S02]  /*10dc0*/  IMAD R11, R0, R11, R15 ;  /* 0x0000000b000b7224 */ /* 0x000fe400078e020f */
[----:B------:R-:W-:Y:S02]  /*10dd0*/  IMAD R13, R21, UR4, RZ ;  /* 0x00000004150d7c24 */ /* 0x000fe4000f8e02ff */
[----:B------:R-:W-:Y:S01]  /*10de0*/  IMAD.WIDE.U32 R4, R2, UR4, R4 ;  /* 0x0000000402047c25 */ /* 0x000fe2000f8e0004 */
[----:B------:R-:W-:-:S03]  /*10df0*/  SHF.R.S32.HI R6, RZ, 0x1f, R11 ;  /* 0x0000001fff067819 */ /* 0x000fc6000001140b */
[----:B------:R-:W-:Y:S01]  /*10e00*/  IMAD R10, R2, UR5, R13 ;  /* 0x00000005020a7c24 */ /* 0x000fe2000f8e020d */
[----:B------:R-:W-:Y:S01]  /*10e10*/  SHF.R.S32.HI R13, RZ, 0x1f, R9 ;  /* 0x0000001fff0d7819 */ /* 0x000fe20000011409 */
[----:B------:R-:W-:Y:S01]  /*10e20*/  ULDC.64 UR4, c[0x0][0xb88] ;  /* 0x0002e20000047ab9 */ /* 0x000fe20000000a00 */
[----:B------:R-:W-:Y:S01]  /*10e30*/  IADD3 R4, P0, R9, R4, RZ ;  /* 0x0000000409047210 */ /* 0x000fe20007f1e0ff */
[----:B------:R-:W-:-:S03]  /*10e40*/  IMAD R6, R6, UR4, RZ ;  /* 0x0000000406067c24 */ /* 0x000fc6000f8e02ff */
[----:B------:R-:W-:Y:S01]  /*10e50*/  IADD3.X R5, R13, R5, R10, P0, !PT ;  /* 0x000000050d057210 */ /* 0x000fe200007fe40a */
[C---:B------:R-:W-:Y:S02]  /*10e60*/  IMAD R9, R11.reuse, UR5, R6 ;  /* 0x000000050b097c24 */ /* 0x040fe4000f8e0206 */
[----:B------:R-:W-:Y:S01]  /*10e70*/  IMAD.WIDE.U32 R4, R11, UR4, R4 ;  /* 0x000000040b047c25 */ /* 0x000fe2000f8e0004 */
[----:B------:R-:W-:-:S03]  /*10e80*/  ULDC.64 UR4, c[0x0][0xb50] ;  /* 0x0002d40000047ab9 */ /* 0x000fc60000000a00 */
[----:B------:R-:W-:Y:S01]  /*10e90*/  IMAD.IADD R5, R5, 0x1, R9 ;  /* 0x0000000105057824 */ /* 0x000fe200078e0209 */
[----:B------:R-:W-:Y:S02]  /*10ea0*/  LEA R6, P0, R4, UR4, 0x2 ;  /* 0x0000000404067c11 */ /* 0x000fe4000f8010ff */
[----:B------:R-:W-:Y:S02]  /*10eb0*/  IADD3 R13, P6, R24, 0x3000, RZ ;  /* 0x00003000180d7810 */ /* 0x000fe40007fde0ff */
[----:B------:R-:W-:Y:S01]  /*10ec0*/  LEA.HI.X R4, R4, UR5, R5, 0x2, P0 ;  /* 0x0000000504047c11 */ /* 0x000fe200080f1405 */
[----:B------:R-:W-:Y:S01]  /*10ed0*/  SHFL.IDX PT, R40, R6, RZ, 0x1c1f ;  /* 0x001c1fff06287589 */ /* 0x000fe200000e0000 */
[----:B------:R-:W-:Y:S01]  /*10ee0*/  LOP3.LUT R12, R13, 0x180, RZ, 0xc0, !PT ;  /* 0x000001800d0c7812 */ /* 0x000fe200078ec0ff */
[----:B------:R-:W-:Y:S02]  /*10ef0*/  ULDC.64 UR4, c[0x0][0xaa0] ;  /* 0x0002a80000047ab9 */ /* 0x000fe40000000a00 */
[----:B------:R-:W1:Y:S01]  /*10f00*/  SHFL.IDX PT, R41, R4, RZ, 0x1c1f ;  /* 0x001c1fff04297589 */ /* 0x000e6200000e0000 */
[----:B------:R-:W-:-:S02]  /*10f10*/  SHF.R.U64 R12, R12, 0x3, RZ ;  /* 0x000000030c0c7819 */ /* 0x000fc400000012ff */
[----:B------:R-:W-:Y:S02]  /*10f20*/  IADD3 R15, P2, R24, 0x1800, RZ ;  /* 0x00001800180f7810 */ /* 0x000fe40007f5e0ff */
[----:B------:R-:W-:Y:S01]  /*10f30*/  LOP3.LUT R12, R12, R13, RZ, 0x3c, !PT ;  /* 0x0000000d0c0c7212 */ /* 0x000fe200078e3cff */
[----:B------:R-:W-:Y:S01]  /*10f40*/  IMAD R13, R52, 0xc0, R30 ;  /* 0x000000c0340d7824 */ /* 0x000fe200078e021e */
[----:B------:R-:W-:Y:S01]  /*10f50*/  LOP3.LUT P0, RZ, R14, 0x3, RZ, 0xc0, !PT ;  /* 0x000000030eff7812 */ /* 0x000fe2000780c0ff */
[----:B------:R-:W-:-:S03]  /*10f60*/  IMAD.X R9, RZ, RZ, R25, P2 ;  /* 0x000000ffff097224 */ /* 0x000fc600010e0619 */
[----:B------:R-:W-:Y:S01]  /*10f70*/  ISETP.GE.OR P2, PT, R13, R38, P0 ;  /* 0x000000260d00720c */ /* 0x000fe20000746670 */
[----:B------:R-:W-:-:S12]  /*10f80*/  IMAD R37, R37, UR4, RZ ;  /* 0x0000000425257c24 */ /* 0x000fd8000f8e02ff */
[----:B-1----:R1:W-:Y:S02]  /*10f90*/  @!P2 ST.E desc[UR42][R40.64], R3 ;  /* 0x000000032800a985 */ /* 0x0023e4000c10192a */
[C---:B-1----:R-:W-:Y:S02]  /*10fa0*/  IMAD R3, R36.reuse, UR5, R37 ;  /* 0x0000000524037c24 */ /* 0x042fe4000f8e0225 */
[----:B------:R-:W-:Y:S01]  /*10fb0*/  IMAD.WIDE.U32 R36, R36, UR4, RZ ;  /* 0x0000000424247c25 */ /* 0x000fe2000f8e00ff */
[----:B------:R-:W-:-:S03]  /*10fc0*/  ULDC.64 UR4, c[0x0][0xae8] ;  /* 0x0002ba0000047ab9 */ /* 0x000fc60000000a00 */
[----:B------:R-:W-:Y:S02]  /*10fd0*/  IMAD.IADD R37, R37, 0x1, R3 ;  /* 0x0000000125257824 */ /* 0x000fe400078e0203 */
[----:B------:R-:W-:Y:S02]  /*10fe0*/  IMAD R39, R39, UR4, RZ ;  /* 0x0000000427277c24 */ /* 0x000fe4000f8e02ff */
[----:B------:R-:W-:Y:S02]  /*10ff0*/  IMAD R3, R46, 0x60, R50 ;  /* 0x000000602e037824 */ /* 0x000fe400078e0232 */
[C---:B------:R-:W-:Y:S01]  /*11000*/  IMAD R39, R44.reuse, UR5, R39 ;  /* 0x000000052c277c24 */ /* 0x040fe2000f8e0227 */
[----:B------:R0:W5:Y:S01]  /*11010*/  LDL R46, [R1+0x78] ;  /* 0x00007800012e7983 */ /* 0x0001620000100800 */
[----:B------:R-:W-:Y:S01]  /*11020*/  IMAD.WIDE.U32 R36, R44, UR4, R36 ;  /* 0x000000042c247c25 */ /* 0x000fe2000f8e0024 */
[----:B------:R-:W-:Y:S01]  /*11030*/  IADD3 R27, P5, R24, 0x4800, RZ ;  /* 0x00004800181b7810 */ /* 0x000fe20007fbe0ff */
[----:B------:R-:W-:Y:S01]  /*11040*/  ULDC.64 UR4, c[0x0][0xaf0] ;  /* 0x0002bc0000047ab9 */ /* 0x000fe20000000a00 */
[----:B------:R0:W5:Y:S04]  /*11050*/  LDL R44, [R1+0x50] ;  /* 0x00005000012c7983 */ /* 0x0001680000100800 */
[----:B------:R-:W-:Y:S04]  /*11060*/  SHFL.IDX PT, R42, R6, 0x1, 0x1c1f ;  /* 0x003c1f00062a7f89 */ /* 0x000fe800000e0000 */
[----:B------:R-:W1:Y:S01]  /*11070*/  SHFL.IDX PT, R43, R4, 0x1, 0x1c1f ;  /* 0x003c1f00042b7f89 */ /* 0x000e6200000e0000 */
[----:B------:R-:W-:-:S05]  /*11080*/  VIADD R5, R13, 0x8 ;  /* 0x000000080d057836 */ /* 0x000fca0000000000 */
[----:B------:R-:W-:Y:S01]  /*11090*/  ISETP.GE.OR P0, PT, R5, R38, P0 ;  /* 0x000000260500720c */ /* 0x000fe20000706670 */
[----:B------:R-:W-:-:S12]  /*110a0*/  IMAD R40, R52, 0xc0, R3 ;  /* 0x000000c034287824 */ /* 0x000fd800078e0203 */
[----:B-1----:R1:W-:Y:S02]  /*110b0*/  @!P0 ST.E desc[UR42][R42.64], R20 ;  /* 0x000000142a008985 */ /* 0x0023e4000c10192a */
[----:B-1----:R-:W1:Y:S01]  /*110c0*/  @P1 LDC R20, c[0x0][0xbf0] ;  /* 0x0002fc00ff141b82 */ /* 0x002e620000000800 */
[----:B------:R-:W-:Y:S01]  /*110d0*/  IADD3 R29, P4, R24, 0x6000, RZ ;  /* 0x00006000181d7810 */ /* 0x000fe20007f9e0ff */
[----:B------:R-:W-:Y:S01]  /*110e0*/  @P1 IMAD.HI.U32 R3, R40, R45, RZ ;  /* 0x0000002d28031227 */ /* 0x000fe200078e00ff */
[C---:B------:R-:W-:Y:S02]  /*110f0*/  IADD3 R7, P3, R24.reuse, 0x7800, RZ ;  /* 0x0000780018077810 */ /* 0x040fe40007f7e0ff */
[----:B------:R-:W-:Y:S01]  /*11100*/  LOP3.LUT R26, R27, 0x180, RZ, 0xc0, !PT ;  /* 0x000001801b1a7812 */ /* 0x000fe200078ec0ff */
[----:B------:R-:W-:Y:S01]  /*11110*/  IMAD.IADD R37, R37, 0x1, R39 ;  /* 0x0000000125257824 */ /* 0x000fe200078e0227 */
[----:B------:R-:W-:Y:S01]  /*11120*/  LOP3.LUT R28, R29, 0x180, RZ, 0xc0, !PT ;  /* 0x000001801d1c7812 */ /* 0x000fe200078ec0ff */
[----:B------:R-:W-:Y:S01]  /*11130*/  IMAD.MOV.U32 R39, RZ, RZ, R40 ;  /* 0x000000ffff277224 */ /* 0x000fe200078e0028 */
[----:B------:R-:W-:Y:S01]  /*11140*/  LOP3.LUT R8, R15, 0x180, RZ, 0xc0, !PT ;  /* 0x000001800f087812 */ /* 0x000fe200078ec0ff */
[----:B------:R-:W-:Y:S01]  /*11150*/  IMAD R21, R21, UR4, RZ ;  /* 0x0000000415157c24 */ /* 0x000fe2000f8e02ff */
[----:B------:R-:W-:-:S02]  /*11160*/  LOP3.LUT R11, R24, 0x180, RZ, 0xc0, !PT ;  /* 0x00000180180b7812 */ /* 0x000fc400078ec0ff */
[----:B------:R-:W-:Y:S02]  /*11170*/  LOP3.LUT R6, R7, 0x180, RZ, 0xc0, !PT ;  /* 0x0000018007067812 */ /* 0x000fe400078ec0ff */
[----:B------:R-:W-:Y:S02]  /*11180*/  SHF.R.U64 R26, R26, 0x3, RZ ;  /* 0x000000031a1a7819 */ /* 0x000fe400000012ff */
[----:B------:R-:W-:Y:S01]  /*11190*/  SHF.R.U64 R28, R28, 0x3, RZ ;  /* 0x000000031c1c7819 */ /* 0x000fe200000012ff */
[----:B------:R-:W-:Y:S01]  /*111a0*/  IMAD R21, R2, UR5, R21 ;  /* 0x0000000502157c24 */ /* 0x000fe2000f8e0215 */
[----:B------:R-:W-:Y:S02]  /*111b0*/  SHF.R.U64 R8, R8, 0x3, RZ ;  /* 0x0000000308087819 */ /* 0x000fe400000012ff */
[----:B------:R-:W-:Y:S02]  /*111c0*/  SHF.R.U64 R11, R11, 0x3, RZ ;  /* 0x000000030b0b7819 */ /* 0x000fe400000012ff */
[----:B-1----:R-:W-:-:S02]  /*111d0*/  @P1 SHF.R.U32.HI R39, RZ, R20, R3 ;  /* 0x00000014ff271219 */ /* 0x002fc40000011603 */
[----:B------:R-:W-:Y:S01]  /*111e0*/  SHF.R.U64 R6, R6, 0x3, RZ ;  /* 0x0000000306067819 */ /* 0x000fe200000012ff */
[----:B------:R-:W-:Y:S01]  /*111f0*/  IMAD.WIDE.U32 R2, R2, UR4, R36 ;  /* 0x0000000402027c25 */ /* 0x000fe2000f8e0024 */
[----:B------:R-:W-:Y:S01]  /*11200*/  LOP3.LUT R26, R26, R27, RZ, 0x3c, !PT ;  /* 0x0000001b1a1a7212 */ /* 0x000fe200078e3cff */
[----:B------:R-:W-:Y:S01]  /*11210*/  ULDC.64 UR4, c[0x0][0xae0] ;  /* 0x0002b80000047ab9 */ /* 0x000fe20000000a00 */
[----:B------:R-:W-:Y:S01]  /*11220*/  LOP3.LUT R28, R28, R29, RZ, 0x3c, !PT ;  /* 0x0000001d1c1c7212 */ /* 0x000fe200078e3cff */
[----:B------:R-:W-:Y:S01]  /*11230*/  IMAD.MOV R37, RZ, RZ, -R39 ;  /* 0x000000ffff257224 */ /* 0x000fe200078e0a27 */
[----:B------:R-:W-:Y:S01]  /*11240*/  LOP3.LUT R8, R8, R15, RZ, 0x3c, !PT ;  /* 0x0000000f08087212 */ /* 0x000fe200078e3cff */
[--C-:B------:R-:W-:Y:S01]  /*11250*/  IMAD.X R13, RZ, RZ, R25.reuse, P6 ;  /* 0x000000ffff0d7224 */ /* 0x100fe200030e0619 */
[----:B------:R-:W-:Y:S01]  /*11260*/  LOP3.LUT R4, R11, R24, RZ, 0x3c, !PT ;  /* 0x000000180b047212 */ /* 0x000fe200078e3cff */
[--C-:B------:R-:W-:Y:S01]  /*11270*/  IMAD.X R27, RZ, RZ, R25.reuse, P5 ;  /* 0x000000ffff1b7224 */ /* 0x100fe200028e0619 */
[----:B------:R-:W-:Y:S01]  /*11280*/  IADD3.X R29, RZ, R25, RZ, P4, !PT ;  /* 0x00000019ff1d7210 */ /* 0x000fe200027fe4ff */
[--C-:B------:R-:W-:Y:S01]  /*11290*/  IMAD.X R33, RZ, RZ, R25.reuse, P3 ;  /* 0x000000ffff217224 */ /* 0x100fe200018e0619 */
[----:B------:R-:W-:Y:S01]  /*112a0*/  LOP3.LUT R32, R6, R7, RZ, 0x3c, !PT ;  /* 0x0000000706207212 */ /* 0x000fe200078e3cff */
[----:B------:R-:W-:Y:S01]  /*112b0*/  IMAD.MOV.U32 R5, RZ, RZ, R25 ;  /* 0x000000ffff057224 */ /* 0x000fe200078e0019 */
[----:B------:R-:W-:Y:S01]  /*112c0*/  SHF.R.S32.HI R20, RZ, 0x1f, R39 ;  /* 0x0000001fff147819 */ /* 0x000fe20000011427 */
[----:B------:R-:W-:Y:S01]  /*112d0*/  IMAD.IADD R3, R3, 0x1, R21 ;  /* 0x0000000103037824 */ /* 0x000fe200078e0215 */
[----:B------:R-:W5:Y:S01]  /*112e0*/  LD.E.128 R8, desc[UR42][R8.64] ;  /* 0x0000002a08087980 */ /* 0x000f62000c101d00 */
[----:B------:R-:W-:-:S02]  /*112f0*/  IMAD R21, R0, R37, R40 ;  /* 0x0000002500157224 */ /* 0x000fc400078e0228 */
[----:B------:R-:W-:Y:S01]  /*11300*/  IMAD R20, R20, UR4, RZ ;  /* 0x0000000414147c24 */ /* 0x000fe2000f8e02ff */
[----:B------:R-:W5:Y:S01]  /*11310*/  LD.E.128 R4, desc[UR42][R4.64] ;  /* 0x0000002a04047980 */ /* 0x000f62000c101d00 */
[C---:B------:R-:W-:Y:S01]  /*11320*/  IMAD.WIDE.U32 R2, R39.reuse, UR4, R2 ;  /* 0x0000000427027c25 */ /* 0x040fe2000f8e0002 */
[----:B------:R-:W-:Y:S02]  /*11330*/  SHF.R.S32.HI R0, RZ, 0x1f, R21 ;  /* 0x0000001fff007819 */ /* 0x000fe40000011415 */
[----:B------:R-:W5:Y:S01]  /*11340*/  LD.E.128 R12, desc[UR42][R12.64] ;  /* 0x0000002a0c0c7980 */ /* 0x000f62000c101d00 */
[----:B------:R-:W-:Y:S01]  /*11350*/  IMAD R37, R39, UR5, R20 ;  /* 0x0000000527257c24 */ /* 0x000fe2000f8e0214 */
[----:B------:R-:W-:Y:S02]  /*11360*/  ULDC.64 UR4, c[0x0][0xad8] ;  /* 0x0002b60000047ab9 */ /* 0x000fe40000000a00 */
        /* <DEDUP_REMOVED lines=11> */
[----:B------:R-:W-:Y:S02]  /*11420*/  IMAD R43, R52, 0xc0, R50 ;  /* 0x000000c0342b7824 */ /* 0x000fe400078e0232 */
[C---:B------:R-:W-:Y:S02]  /*11430*/  IMAD R37, R21.reuse, UR5, R0 ;  /* 0x0000000515257c24 */ /* 0x040fe4000f8e0200 */
[----:B------:R-:W-:Y:S01]  /*11440*/  IMAD.WIDE.U32 R2, R21, UR4, R2 ;  /* 0x0000000415027c25 */ /* 0x000fe2000f8e0002 */
[----:B------:R-:W-:Y:S01]  /*11450*/  ISETP.GE.AND P0, PT, R43, R38, PT ;  /* 0x000000262b00720c */ /* 0x000fe20003f06270 */
[----:B------:R-:W-:Y:S02]  /*11460*/  ULDC.64 UR4, c[0x0][0xa80] ;  /* 0x0002a00000047ab9 */ /* 0x000fe40000000a00 */
[----:B------:R-:W-:Y:S01]  /*11470*/  IMAD.IADD R3, R3, 0x1, R37 ;  /* 0x0000000103037824 */ /* 0x000fe200078e0225 */
[----:B------:R-:W-:Y:S01]  /*11480*/  LEA R39, P1, R2, UR4, 0x1 ;  /* 0x0000000402277c11 */ /* 0x000fe2000f8208ff */
[----:B------:R-:W-:-:S03]  /*11490*/  VIADD R0, R18, 0x19c20 ;  /* 0x00019c2012007836 */ /* 0x000fc60000000000 */
[----:B------:R-:W-:Y:S02]  /*114a0*/  LEA.HI.X R42, R2, UR5, R3, 0x1, P1 ;  /* 0x00000005022a7c11 */ /* 0x000fe400088f0c03 */
[----:B------:R-:W-:Y:S01]  /*114b0*/  PRMT R0, RZ, 0x654, R0 ;  /* 0x00000654ff007816 */ /* 0x000fe20000000000 */
[----:B-1----:R0:W1:Y:S01]  /*114c0*/  SHFL.IDX PT, R20, R39, RZ, 0x1c1f ;  /* 0x001c1fff27147589 */ /* 0x00206200000e0000 */
[----:B------:R-:W-:Y:S02]  /*114d0*/  BSSY B1, `(.L_x_10975) ;  /* 0x0000010000017945 */ /* 0x000fe40003800000 */
[----:B------:R0:W-:Y:S01]  /*114e0*/  SYNCS.ARRIVE.TRANS64.RED.A1T0 RZ, [R0+URZ], RZ ;  /* 0x000000ff00ff79a7 */ /* 0x0001e2000810043f */
[----:B------:R0:W2:Y:S01]  /*114f0*/  SHFL.IDX PT, R21, R42, RZ, 0x1c1f ;  /* 0x001c1fff2a157589 */ /* 0x0000a200000e0000 */
[----:B------:R-:W-:Y:S05]  /*11500*/  @P0 BRA `(.L_x_10976) ;  /* 0x0000000000300947 */ /* 0x000fea0003800000 */
[----:B------:R-:W-:Y:S02]  /*11510*/  ULDC UR4, c[0x0][0xac8] ;  /* 0x0002b20000047ab9 */ /* 0x000fe40000000800 */
[----:B-----5:R-:W-:Y:S02]  /*11520*/  ISETP.GE.AND P1, PT, R47, UR4, PT ;  /* 0x000000042f007c0c */ /* 0x020fe4000bf26270 */
[----:B------:R-:W-:Y:S02]  /*11530*/  ISETP.GE.AND P2, PT, R44, UR4, PT ;  /* 0x000000042c007c0c */ /* 0x000fe4000bf46270 */
[----:B------:R-:W-:-:S09]  /*11540*/  ISETP.GE.AND P0, PT, R49, UR4, PT ;  /* 0x0000000431007c0c */ /* 0x000fd2000bf06270 */
[-C--:B-1----:R-:W-:Y:S02]  /*11550*/  @!P1 LEA R36, P3, R47, R20.reuse, 0x1 ;  /* 0x000000142f249211 */ /* 0x082fe400078608ff */
[C---:B------:R-:W-:Y:S02]  /*11560*/  @!P2 LEA R40, P4, R44.reuse, R20, 0x1 ;  /* 0x000000142c28a211 */ /* 0x040fe400078808ff */
[----:B--2---:R-:W-:Y:S01]  /*11570*/  @!P0 IMAD.WIDE R2, R49, 0x2, R20 ;  /* 0x0000000231028825 */ /* 0x004fe200078e0214 */
[-C--:B------:R-:W-:Y:S02]  /*11580*/  @!P1 LEA.HI.X R37, R47, R21.reuse, R48, 0x1, P3 ;  /* 0x000000152f259211 */ /* 0x080fe400018f0c30 */
[----:B------:R-:W-:Y:S02]  /*11590*/  @!P2 LEA.HI.X R41, R44, R21, R46, 0x1, P4 ;  /* 0x000000152c29a211 */ /* 0x000fe400020f0c2e */
[----:B------:R3:W-:Y:S04]  /*115a0*/  @!P0 ST.E.128 desc[UR42][R2.64], R4 ;  /* 0x0000000402008985 */ /* 0x0007e8000c101d2a */
[----:B------:R3:W-:Y:S04]  /*115b0*/  @!P1 ST.E.128 desc[UR42][R36.64], R12 ;  /* 0x0000000c24009985 */ /* 0x0007e8000c101d2a */
[----:B------:R3:W-:Y:S02]  /*115c0*/  @!P2 ST.E.128 desc[UR42][R40.64], R28 ;  /* 0x0000001c2800a985 */ /* 0x0007e4000c101d2a */
.L_x_10976:
[----:B------:R-:W-:Y:S05]  /*115d0*/  BSYNC B1 ;  /* 0x0000000000017941 */ /* 0x000fea0003800000 */
.L_x_10975:
[----:B---3--:R-:W-:Y:S01]  /*115e0*/  VIADD R3, R43, 0x60 ;  /* 0x000000602b037836 */ /* 0x008fe20000000000 */
[----:B-----5:R3:W4:Y:S04]  /*115f0*/  SHFL.IDX PT, R5, R42, 0x1, 0x1c1f ;  /* 0x003c1f002a057f89 */ /* 0x02072800000e0000 */
[----:B------:R-:W-:Y:S01]  /*11600*/  ISETP.GE.AND P0, PT, R3, R38, PT ;  /* 0x000000260300720c */ /* 0x000fe20003f06270 */
[----:B------:R3:W0:-:S12]  /*11610*/  SHFL.IDX PT, R4, R39, 0x1, 0x1c1f ;  /* 0x003c1f0027047f89 */ /* 0x00061800000e0000 */
[----:B---3--:R-:W-:Y:S05]  /*11620*/  @P0 BRA `(.L_x_10977) ;  /* 0x0000000800cc0947 */ /* 0x008fea0003800000 */
[----:B------:R-:W-:Y:S02]  /*11630*/  ULDC UR4, c[0x0][0xac8] ;  /* 0x0002b20000047ab9 */ /* 0x000fe40000000800 */
[----:B------:R-:W-:Y:S02]  /*11640*/  ISETP.GE.AND P2, PT, R47, UR4, PT ;  /* 0x000000042f007c0c */ /* 0x000fe4000bf46270 */
[----:B------:R-:W-:-:S11]  /*11650*/  ISETP.GE.AND P1, PT, R49, UR4, PT ;  /* 0x0000000431007c0c */ /* 0x000fd6000bf26270 */
[----:B0-----:R-:W-:Y:S02]  /*11660*/  @!P2 LEA R6, P0, R47, R4, 0x1 ;  /* 0x000000042f06a211 */ /* 0x001fe400078008ff */
[----:B----4-:R-:W-:Y:S02]  /*11670*/  @!P1 IMAD.WIDE R2, R49, 0x2, R4 ;  /* 0x0000000231029825 */ /* 0x010fe400078e0204 */
        /* <DEDUP_REMOVED lines=9> */
.L_x_10973:
[----:B------:R-:W0:Y:S01]  /*11710*/  LDL.LU R4, [R1+0x38] ;  /* 0x0000380001047983 */ /* 0x000e220000300800 */
[----:B------:R-:W-:Y:S01]  /*11720*/  ULDC.64 UR4, c[0x0][0xc00] ;  /* 0x0003000000047ab9 */ /* 0x000fe20000000a00 */
[----:B------:R-:W-:Y:S01]  /*11730*/  IMAD.MOV.U32 R6, RZ, RZ, RZ ;  /* 0x000000ffff067224 */ /* 0x000fe200078e00ff */
[----:B------:R-:W2:Y:S01]  /*11740*/  LDC R25, c[0x0][0xbe8] ;  /* 0x0002fa00ff197b82 */ /* 0x000ea20000000800 */
[----:B------:R-:W3:Y:S01]  /*11750*/  LDL.LU R0, [R1+0x3c] ;  /* 0x00003c0001007983 */ /* 0x000ee20000300800 */
[----:B------:R-:W-:-:S04]  /*11760*/  ISETP.NE.U32.AND P0, PT, RZ, UR4, PT ;  /* 0x00000004ff007c0c */ /* 0x000fc8000bf05070 */
[----:B------:R-:W-:Y:S02]  /*11770*/  ISETP.NE.AND.EX P0, PT, RZ, UR5, PT, P0 ;  /* 0x00000005ff007c0c */ /* 0x000fe4000bf05300 */
[----:B0-----:R-:W-:-:S04]  /*11780*/  IADD3 R2, P1, R4, UR4, RZ ;  /* 0x0000000404027c10 */ /* 0x001fc8000ff3e0ff */
[----:B---3--:R-:W-:Y:S01]  /*11790*/  IADD3.X R3, R0, UR5, RZ, P1, !PT ;  /* 0x0000000500037c10 */ /* 0x008fe20008ffe4ff */
[----:B------:R-:W-:Y:S02]  /*117a0*/  ULDC.64 UR4, c[0x0][0xc08] ;  /* 0x0003020000047ab9 */ /* 0x000fe40000000a00 */
[----:B------:R-:W-:-:S04]  /*117b0*/  ISETP.NE.U32.AND P1, PT, RZ, UR4, PT ;  /* 0x00000004ff007c0c */ /* 0x000fc8000bf25070 */
[----:B------:R0:W5:Y:S01]  /*117c0*/  @P0 LDG.E R6, desc[UR42][R2.64] ;  /* 0x0000002a02060981 */ /* 0x000162000c1e1900 */
[----:B------:R-:W-:Y:S01]  /*117d0*/  ISETP.NE.AND.EX P1, PT, RZ, UR5, PT, P1 ;  /* 0x00000005ff007c0c */ /* 0x000fe2000bf25310 */
[----:B------:R-:W3:-:S12]  /*117e0*/  S2R R7, SR_TID.X ;  /* 0x0000000000077919 */ /* 0x000ed80000002100 */
[----:B------:R-:W-:Y:S01]  /*117f0*/  @P1 IADD3 R4, P2, R4, UR4, RZ ;  /* 0x0000000404041c10 */ /* 0x000fe2000ff5e0ff */
[----:B------:R-:W-:-:S03]  /*11800*/  ULDC UR4, c[0x0][0xa88] ;  /* 0x0002a20000047ab9 */ /* 0x000fc60000000800 */
[----:B------:R-:W-:Y:S01]  /*11810*/  @P1 IADD3.X R5, R0, UR5, RZ, P2, !PT ;  /* 0x0000000500051c10 */ /* 0x000fe200097fe4ff */
[----:B------:R-:W-:-:S06]  /*11820*/  IMAD.U32 R0, RZ, RZ, UR4 ;  /* 0x00000004ff007e24 */ /* 0x000fcc000f8e00ff */
[----:B------:R0:W5:Y:S01]  /*11830*/  @P1 LDG.E R0, desc[UR42][R4.64] ;  /* 0x0000002a04001981 */ /* 0x000162000c1e1900 */
[----:B--2---:R-:W-:Y:S02]  /*11840*/  ISETP.NE.AND P2, PT, R25, 0x1, PT ;  /* 0x000000011900780c */ /* 0x004fe40003f45270 */
[----:B---3--:R-:W-:-:S11]  /*11850*/  IADD3 R30, R7, -0x80, RZ ;  /* 0xffffff80071e7810 */ /* 0x008fd60007ffe0ff */
[----:B------:R-:W2:Y:S01]  /*11860*/  @P2 LDC R27, c[0x0][0xbec] ;  /* 0x0002fb00ff1b2b82 */ /* 0x000ea20000000800 */
[----:B------:R-:W-:Y:S01]  /*11870*/  ISETP.GE.AND P3, PT, R30, 0xc0, PT ;  /* 0x000000c01e00780c */ /* 0x000fe20003f66270 */
[----:B0-----:R-:W-:-:S12]  /*11880*/  @P1 BRA `(.L_x_10978) ;  /* 0x0000000000101947 */ /* 0x001fd80003800000 */
[----:B------:R-:W-:Y:S05]  /*11890*/  @!P0 BRA `(.L_x_10978) ;  /* 0x00000000000c8947 */ /* 0x000fea0003800000 */
[----:B------:R-:W3:Y:S04]  /*118a0*/  LDG.E R5, desc[UR42][R2.64] ;  /* 0x0000002a02057981 */ /* 0x000ee8000c1e1900 */
[----:B-----5:R-:W3:Y:S02]  /*118b0*/  LDG.E R0, desc[UR42][R2.64+0x4] ;  /* 0x0000042a02007981 */ /* 0x020ee4000c1e1900 */
[----:B---3--:R-:W-:-:S07]  /*118c0*/  IMAD.IADD R0, R0, 0x1, -R5 ;  /* 0x0000000100007824 */ /* 0x008fce00078e0a05 */
.L_x_10978:
[----:B------:R-:W3:Y:S04]  /*118d0*/  LDL.LU R3, [R1+0x2c] ;  /* 0x00002c0001037983 */ /* 0x000ee80000300800 */
[----:B------:R-:W4:Y:S04]  /*118e0*/  LDL.LU R2, [R1+0x44] ;  /* 0x0000440001027983 */ /* 0x000f280000300800 */
[----:B------:R-:W2:Y:S04]  /*118f0*/  LDL R29, [R1+0x34] ;  /* 0x00003400011d7983 */ /* 0x000ea80000100800 */
[----:B------:R0:W5:Y:S01]  /*11900*/  LDL R26, [R1+0x48] ;  /* 0x00004800011a7983 */ /* 0x0001620000100800 */
[----:B------:R-:W-:Y:S01]  /*11910*/  BSSY B1, `(.L_x_10979) ;  /* 0x000002d000017945 */ /* 0x000fe20003800000 */
[----:B-----5:R-:W-:-:S02]  /*11920*/  SHF.R.S32.HI R11, RZ, 0x1f, R6 ;  /* 0x0000001fff0b7819 */ /* 0x020fc40000011406 */
[----:B---3--:R-:W-:Y:S02]  /*11930*/  SEL R13, R3, RZ, !P0 ;  /* 0x000000ff030d7207 */ /* 0x008fe40004000000 */
[----:B----4-:R-:W-:Y:S02]  /*11940*/  SEL R12, R2, RZ, !P0 ;  /* 0x000000ff020c7207 */ /* 0x010fe40004000000 */
[----:B--2---:R-:W-:Y:S01]  /*11950*/  SHF.R.S32.HI R10, RZ, 0x1f, R29 ;  /* 0x0000001fff0a7819 */ /* 0x004fe2000001141d */
[----:B0-----:R-:W-:Y:S06]  /*11960*/  @P3 BRA `(.L_x_10980) ;  /* 0x00000000009c3947 */ /* 0x001fec0003800000 */
[----:B------:R-:W0:Y:S01]  /*11970*/  LDC R9, c[0x0][0xbe8] ;  /* 0x0002fa00ff097b82 */ /* 0x000e220000000800 */
[----:B------:R-:W-:-:S04]  /*11980*/  IMAD R2, R26, 0xc0, R7 ;  /* 0x000000c01a027824 */ /* 0x000fc800078e0207 */
[----:B------:R-:W-:Y:S02]  /*11990*/  VIADD R8, R2, 0xffffff80 ;  /* 0xffffff8002087836 */ /* 0x000fe40000000000 */
[----:B0-----:R-:W-:-:S05]  /*119a0*/  IMAD R3, R0, R9, RZ ;  /* 0x0000000900037224 */ /* 0x001fca00078e02ff */
        /* <DEDUP_REMOVED lines=9> */
[----:B------:R-:W0:Y:S01]  /*11a40*/  @P0 LDC R15, c[0x0][0xbec] ;  /* 0x0002fb00ff0f0b82 */ /* 0x000e220000000800 */
[----:B------:R-:W-:Y:S01]  /*11a50*/  IMAD R7, R29, UR5, R7 ;  /* 0x000000051d077c24 */ /* 0x000fe2000f8e0207 */
[----:B------:R-:W-:-:S03]  /*11a60*/  ULDC.64 UR4, c[0x0][0xb98] ;  /* 0x0002e60000047ab9 */ /* 0x000fc60000000a00 */
[----:B------:R-:W-:-:S03]  /*11a70*/  IMAD.IADD R3, R3, 0x1, R7 ;  /* 0x0000000103037824 */ /* 0x000fc600078e0207 */
[----:B------:R-:W2:Y:S01]  /*11a80*/  @P0 LDC R21, c[0x0][0xbf0] ;  /* 0x0002fc00ff150b82 */ /* 0x000ea20000000800 */
[----:B------:R-:W-:-:S04]  /*11a90*/  IMAD.WIDE.U32 R2, R13, UR4, R2 ;  /* 0x000000040d027c25 */ /* 0x000fc8000f8e0002 */
[----:B0-----:R-:W-:-:S05]  /*11aa0*/  @P0 IMAD.HI.U32 R4, R8, R15, RZ ;  /* 0x0000000f08040227 */ /* 0x001fca00078e00ff */
        /* <DEDUP_REMOVED lines=19> */
.L_x_10980:
[----:B------:R-:W-:Y:S05]  /*11be0*/  BSYNC B1 ;  /* 0x0000000000017941 */ /* 0x000fea0003800000 */
.L_x_10979:
[----:B------:R2:W5:Y:S04]  /*11bf0*/  LDL R14, [R1+0x50] ;  /* 0x00005000010e7983 */ /* 0x0005680000100800 */
[----:B------:R2:W5:Y:S04]  /*11c00*/  LDL R15, [R1+0x78] ;  /* 0x00007800010f7983 */ /* 0x0005680000100800 */
[----:B------:R2:W5:Y:S04]  /*11c10*/  LDL R20, [R1+0x4c] ;  /* 0x00004c0001147983 */ /* 0x0005680000100800 */
[----:B------:R2:W5:Y:S04]  /*11c20*/  LDL R21, [R1+0x7c] ;  /* 0x00007c0001157983 */ /* 0x0005680000100800 */
[----:B------:R2:W5:Y:S01]  /*11c30*/  LDL R24, [R1+0x30] ;  /* 0x0000300001187983 */ /* 0x0005620000100800 */
[--C-:B0-----:R-:W-:Y:S01]  /*11c40*/  SHF.R.S32.HI R4, RZ, 0x1f, R30.reuse ;  /* 0x0000001fff047819 */ /* 0x101fe2000001141e */
[----:B------:R-:W0:Y:S01]  /*11c50*/  @P2 LDC R9, c[0x0][0xbf0] ;  /* 0x0002fc00ff092b82 */ /* 0x000e220000000800 */
[----:B------:R-:W-:Y:S01]  /*11c60*/  SHF.R.S32.HI R28, RZ, 0x1f, R30 ;  /* 0x0000001fff1c7819 */ /* 0x000fe2000001141e */
[----:B------:R-:W-:Y:S01]  /*11c70*/  ULDC.64 UR4, c[0x0][0xaa0] ;  /* 0x0002a80000047ab9 */ /* 0x000fe20000000a00 */
[-C--:B------:R-:W-:Y:S01]  /*11c80*/  LEA.HI R4, R4, R30.reuse, RZ, 0x2 ;  /* 0x0000001e04047211 */ /* 0x080fe200078f10ff */
[----:B------:R-:W-:Y:S01]  /*11c90*/  IMAD R3, R11, UR4, RZ ;  /* 0x000000040b037c24 */ /* 0x000fe2000f8e02ff */
[----:B------:R-:W-:Y:S01]  /*11ca0*/  LEA.HI R28, R28, R30, RZ, 0x2 ;  /* 0x0000001e1c1c7211 */ /* 0x000fe200078f10ff */
[----:B------:R-:W-:Y:S01]  /*11cb0*/  BSSY B1, `(.L_x_10981) ;  /* 0x0000039000017945 */ /* 0x000fe20003800000 */
[----:B------:R-:W-:Y:S01]  /*11cc0*/  LOP3.LUT R4, R4, 0xfffffffc, RZ, 0xc0, !PT ;  /* 0xfffffffc04047812 */ /* 0x000fe200078ec0ff */
[C---:B------:R-:W-:Y:S01]  /*11cd0*/  IMAD R5, R6.reuse, UR5, R3 ;  /* 0x0000000506057c24 */ /* 0x040fe2000f8e0203 */
[----:B------:R-:W-:Y:S01]  /*11ce0*/  SHF.R.S32.HI R28, RZ, 0x2, R28 ;  /* 0x00000002ff1c7819 */ /* 0x000fe2000001141c */
[----:B------:R-:W-:Y:S01]  /*11cf0*/  IMAD.WIDE.U32 R2, R6, UR4, RZ ;  /* 0x0000000406027c25 */ /* 0x000fe2000f8e00ff */
[----:B------:R-:W-:-:S03]  /*11d00*/  ULDC.64 UR4, c[0x0][0xae8] ;  /* 0x0002ba0000047ab9 */ /* 0x000fc60000000a00 */
[----:B------:R-:W-:Y:S02]  /*11d10*/  IMAD.IADD R4, R30, 0x1, -R4 ;  /* 0x000000011e047824 */ /* 0x000fe400078e0a04 */
[----:B------:R-:W-:Y:S02]  /*11d20*/  IMAD.IADD R3, R3, 0x1, R5 ;  /* 0x0000000103037824 */ /* 0x000fe400078e0205 */
[----:B------:R-:W-:Y:S02]  /*11d30*/  IMAD R6, R4, 0x60, R28 ;  /* 0x0000006004067824 */ /* 0x000fe400078e021c */
[----:B------:R-:W-:Y:S02]  /*11d40*/  IMAD R4, R10, UR4, RZ ;  /* 0x000000040a047c24 */ /* 0x000fe4000f8e02ff */
[----:B------:R-:W-:Y:S02]  /*11d50*/  IMAD R8, R26, 0xc0, R6 ;  /* 0x000000c01a087824 */ /* 0x000fe400078e0206 */
[----:B------:R-:W-:-:S02]  /*11d60*/  IMAD R7, R29, UR5, R4 ;  /* 0x000000051d077c24 */ /* 0x000fc4000f8e0204 */
[----:B------:R-:W-:-:S04]  /*11d70*/  @P2 IMAD.HI.U32 R4, R8, R27, RZ ;  /* 0x0000001b08042227 */ /* 0x000fc800078e00ff */
[----:B------:R-:W-:Y:S01]  /*11d80*/  IMAD.WIDE.U32 R2, R29, UR4, R2 ;  /* 0x000000041d027c25 */ /* 0x000fe2000f8e0002 */
[----:B------:R-:W-:-:S03]  /*11d90*/  ULDC.64 UR4, c[0x0][0xaf0] ;  /* 0x0002bc0000047ab9 */ /* 0x000fc60000000a00 */
[----:B------:R-:W-:Y:S01]  /*11da0*/  IMAD.MOV.U32 R5, RZ, RZ, R8 ;  /* 0x000000ffff057224 */ /* 0x000fe200078e0008 */
[----:B0-----:R-:W-:Y:S01]  /*11db0*/  @P2 SHF.R.U32.HI R5, RZ, R9, R4 ;  /* 0x00000009ff052219 */ /* 0x001fe20000011604 */
[----:B------:R-:W-:Y:S02]  /*11dc0*/  IMAD.IADD R3, R3, 0x1, R7 ;  /* 0x0000000103037824 */ /* 0x000fe400078e0207 */
[----:B------:R-:W-:Y:S01]  /*11dd0*/  IMAD R6, R12, UR4, RZ ;  /* 0x000000040c067c24 */ /* 0x000fe2000f8e02ff */
[--C-:B------:R-:W-:Y:S01]  /*11de0*/  SHF.R.S32.HI R4, RZ, 0x1f, R5.reuse ;  /* 0x0000001fff047819 */ /* 0x100fe20000011405 */
[----:B------:R-:W-:Y:S02]  /*11df0*/  IMAD.MOV R7, RZ, RZ, -R5 ;  /* 0x000000ffff077224 */ /* 0x000fe400078e0a05 */
[C---:B------:R-:W-:Y:S02]  /*11e00*/  IMAD R9, R13.reuse, UR5, R6 ;  /* 0x000000050d097c24 */ /* 0x040fe4000f8e0206 */
[----:B------:R-:W-:Y:S01]  /*11e10*/  IMAD.WIDE.U32 R2, R13, UR4, R2 ;  /* 0x000000040d027c25 */ /* 0x000fe2000f8e0002 */
[----:B------:R-:W-:-:S03]  /*11e20*/  ULDC.64 UR4, c[0x0][0xae0] ;  /* 0x0002b80000047ab9 */ /* 0x000fc60000000a00 */
[----:B------:R-:W-:Y:S01]  /*11e30*/  IMAD R7, R25, R7, R8 ;  /* 0x0000000719077224 */ /* 0x000fe200078e0208 */
[----:B------:R-:W-:Y:S01]  /*11e40*/  IADD3 R3, R3, R9, RZ ;  /* 0x0000000903037210 */ /* 0x000fe20007ffe0ff */
[----:B------:R-:W-:Y:S02]  /*11e50*/  IMAD R6, R4, UR4, RZ ;  /* 0x0000000404067c24 */ /* 0x000fe4000f8e02ff */
[----:B------:R-:W-:Y:S01]  /*11e60*/  IMAD R25, R0, R25, RZ ;  /* 0x0000001900197224 */ /* 0x000fe200078e02ff */
[----:B------:R-:W-:Y:S01]  /*11e70*/  SHF.R.S32.HI R4, RZ, 0x1f, R7 ;  /* 0x0000001fff047819 */ /* 0x000fe20000011407 */
[C---:B------:R-:W-:Y:S02]  /*11e80*/  IMAD R9, R5.reuse, UR5, R6 ;  /* 0x0000000505097c24 */ /* 0x040fe4000f8e0206 */
[----:B------:R-:W-:Y:S01]  /*11e90*/  IMAD.WIDE.U32 R2, R5, UR4, R2 ;  /* 0x0000000405027c25 */ /* 0x000fe2000f8e0002 */
[----:B------:R-:W-:-:S03]  /*11ea0*/  ULDC.64 UR4, c[0x0][0xad8] ;  /* 0x0002b60000047ab9 */ /* 0x000fc60000000a00 */
[----:B------:R-:W-:Y:S02]  /*11eb0*/  IMAD R4, R4, UR4, RZ ;  /* 0x0000000404047c24 */ /* 0x000fe4000f8e02ff */
[----:B------:R-:W-:Y:S02]  /*11ec0*/  IMAD.IADD R3, R3, 0x1, R9 ;  /* 0x0000000103037824 */ /* 0x000fe400078e0209 */
[----:B------:R-:W-:Y:S02]  /*11ed0*/  IMAD R0, R26, 0xc0, R28 ;  /* 0x000000c01a007824 */ /* 0x000fe400078e021c */
[C---:B------:R-:W-:Y:S02]  /*11ee0*/  IMAD R5, R7.reuse, UR5, R4 ;  /* 0x0000000507057c24 */ /* 0x040fe4000f8e0204 */
[----:B------:R-:W-:Y:S01]  /*11ef0*/  IMAD.WIDE.U32 R2, R7, UR4, R2 ;  /* 0x0000000407027c25 */ /* 0x000fe2000f8e0002 */
[----:B------:R-:W-:Y:S01]  /*11f00*/  ISETP.GE.AND P0, PT, R0, R25, PT ;  /* 0x000000190000720c */ /* 0x000fe20003f06270 */
[----:B------:R-:W-:-:S02]  /*11f10*/  ULDC.64 UR4, c[0x0][0xa80] ;  /* 0x0002a00000047ab9 */ /* 0x000fc40000000a00 */
[----:B------:R-:W-:Y:S01]  /*11f20*/  IMAD.IADD R3, R3, 0x1, R5 ;  /* 0x0000000103037824 */ /* 0x000fe200078e0205 */
[----:B------:R-:W-:-:S04]  /*11f30*/  LEA R4, P1, R2, UR4, 0x1 ;  /* 0x0000000402047c11 */ /* 0x000fc8000f8208ff */
[----:B------:R-:W-:Y:S02]  /*11f40*/  LEA.HI.X R5, R2, UR5, R3, 0x1, P1 ;  /* 0x0000000502057c11 */ /* 0x000fe400088f0c03 */
[----:B------:R2:W0:Y:S04]  /*11f50*/  SHFL.IDX PT, R2, R4, RZ, 0x1c1f ;  /* 0x001c1fff04027589 */ /* 0x00042800000e0000 */
[----:B------:R2:W3:Y:S01]  /*11f60*/  SHFL.IDX PT, R3, R5, RZ, 0x1c1f ;  /* 0x001c1fff05037589 */ /* 0x0004e200000e0000 */
[----:B------:R-:W-:Y:S05]  /*11f70*/  @P0 BRA `(.L_x_10982) ;  /* 0x0000000000300947 */ /* 0x000fea0003800000 */
[----:B------:R-:W-:Y:S02]  /*11f80*/  ULDC UR4, c[0x0][0xac8] ;  /* 0x0002b20000047ab9 */ /* 0x000fe40000000800 */
[----:B-----5:R-:W-:Y:S02]  /*11f90*/  ISETP.GE.AND P3, PT, R20, UR4, PT ;  /* 0x0000000414007c0c */ /* 0x020fe4000bf66270 */
[----:B------:R-:W-:Y:S02]  /*11fa0*/  ISETP.GE.AND P4, PT, R14, UR4, PT ;  /* 0x000000040e007c0c */ /* 0x000fe4000bf86270 */
[----:B------:R-:W-:-:S09]  /*11fb0*/  ISETP.GE.AND P2, PT, R24, UR4, PT ;  /* 0x0000000418007c0c */ /* 0x000fd2000bf46270 */
[-C--:B0-----:R-:W-:Y:S02]  /*11fc0*/  @!P3 LEA R8, P0, R20, R2.reuse, 0x1 ;  /* 0x000000021408b211 */ /* 0x081fe400078008ff */
[----:B------:R-:W-:Y:S02]  /*11fd0*/  @!P4 LEA R10, P1, R14, R2, 0x1 ;  /* 0x000000020e0ac211 */ /* 0x000fe400078208ff */
[----:B---3--:R-:W-:Y:S01]  /*11fe0*/  @!P2 IMAD.WIDE R6, R24, 0x2, R2 ;  /* 0x000000021806a825 */ /* 0x008fe200078e0202 */
[-C--:B------:R-:W-:Y:S02]  /*11ff0*/  @!P3 LEA.HI.X R9, R20, R3.reuse, R21, 0x1, P0 ;  /* 0x000000031409b211 */ /* 0x080fe400000f0c15 */
[----:B------:R-:W-:Y:S02]  /*12000*/  @!P4 LEA.HI.X R11, R14, R3, R15, 0x1, P1 ;  /* 0x000000030e0bc211 */ /* 0x000fe400008f0c0f */
[----:B------:R4:W-:Y:S04]  /*12010*/  @!P2 ST.E.128 desc[UR42][R6.64], RZ ;  /* 0x000000ff0600a985 */ /* 0x0009e8000c101d2a */
[----:B------:R4:W-:Y:S04]  /*12020*/  @!P3 ST.E.128 desc[UR42][R8.64], RZ ;  /* 0x000000ff0800b985 */ /* 0x0009e8000c101d2a */
[----:B------:R4:W-:Y:S02]  /*12030*/  @!P4 ST.E.128 desc[UR42][R10.64], RZ ;  /* 0x000000ff0a00c985 */ /* 0x0009e4000c101d2a */
.L_x_10982:
[----:B------:R-:W-:Y:S05]  /*12040*/  BSYNC B1 ;  /* 0x0000000000017941 */ /* 0x000fea0003800000 */
.L_x_10981:
[----:B------:R-:W-:Y:S01]  /*12050*/  VIADD R0, R0, 0x60 ;  /* 0x0000006000007836 */ /* 0x000fe20000000000 */
[----:B---3--:R3:W1:Y:S04]  /*12060*/  SHFL.IDX PT, R3, R5, 0x1, 0x1c1f ;  /* 0x003c1f0005037f89 */ /* 0x00866800000e0000 */
[----:B------:R-:W-:Y:S01]  /*12070*/  ISETP.GE.AND P0, PT, R0, R25, PT ;  /* 0x000000190000720c */ /* 0x000fe20003f06270 */
[----:B0-----:R3:W0:-:S12]  /*12080*/  SHFL.IDX PT, R2, R4, 0x1, 0x1c1f ;  /* 0x003c1f0004027f89 */ /* 0x00161800000e0000 */
[----:B---3--:R-:W-:Y:S05]  /*12090*/  @P0 BRA `(.L_x_10977) ;  /* 0x0000000000300947 */ /* 0x008fea0003800000 */
[----:B------:R-:W-:Y:S02]  /*120a0*/  ULDC UR4, c[0x0][0xac8] ;  /* 0x0002b20000047ab9 */ /* 0x000fe40000000800 */
[----:B-----5:R-:W-:Y:S02]  /*120b0*/  ISETP.GE.AND P3, PT, R20, UR4, PT ;  /* 0x0000000414007c0c */ /* 0x020fe4000bf66270 */
[----:B------:R-:W-:Y:S02]  /*120c0*/  ISETP.GE.AND P4, PT, R14, UR4, PT ;  /* 0x000000040e007c0c */ /* 0x000fe4000bf86270 */
[----:B------:R-:W-:-:S09]  /*120d0*/  ISETP.GE.AND P2, PT, R24, UR4, PT ;  /* 0x0000000418007c0c */ /* 0x000fd2000bf46270 */
[-C--:B0---4-:R-:W-:Y:S02]  /*120e0*/  @!P3 LEA R6, P0, R20, R2.reuse, 0x1 ;  /* 0x000000021406b211 */ /* 0x091fe400078008ff */
[----:B------:R-:W-:Y:S02]  /*120f0*/  @!P4 LEA R8, P1, R14, R2, 0x1 ;  /* 0x000000020e08c211 */ /* 0x000fe400078208ff */
[----:B-12---:R-:W-:Y:S01]  /*12100*/  @!P2 IMAD.WIDE R4, R24, 0x2, R2 ;  /* 0x000000021804a825 */ /* 0x006fe200078e0202 */
[-C--:B------:R-:W-:Y:S02]  /*12110*/  @!P3 LEA.HI.X R7, R20, R3.reuse, R21, 0x1, P0 ;  /* 0x000000031407b211 */ /* 0x080fe400000f0c15 */
[----:B------:R-:W-:Y:S02]  /*12120*/  @!P4 LEA.HI.X R9, R14, R3, R15, 0x1, P1 ;  /* 0x000000030e09c211 */ /* 0x000fe400008f0c0f */
[----:B------:R3:W-:Y:S04]  /*12130*/  @!P2 ST.E.128 desc[UR42][R4.64], RZ ;  /* 0x000000ff0400a985 */ /* 0x0007e8000c101d2a */
[----:B------:R3:W-:Y:S04]  /*12140*/  @!P3 ST.E.128 desc[UR42][R6.64], RZ ;  /* 0x000000ff0600b985 */ /* 0x0007e8000c101d2a */
[----:B------:R3:W-:Y:S02]  /*12150*/  @!P4 ST.E.128 desc[UR42][R8.64], RZ ;  /* 0x000000ff0800c985 */ /* 0x0007e4000c101d2a */
.L_x_10977:
[----:B------:R-:W-:Y:S05]  /*12160*/  BSYNC B0 ;  /* 0x0000000000007941 */ /* 0x000fea0003800000 */
.L_x_10972:
[----:B------:R-:W-:Y:S02]  /*12170*/  ULDC UR4, c[0x0][0xc3c] ;  /* 0x00030f0000047ab9 */ /* 0x000fe40000000800 */
[----:B-1----:R-:W-:-:S13]  /*12180*/  ISETP.GE.AND P0, PT, R155, UR4, PT ;  /* 0x000000049b007c0c */ /* 0x002fda000bf06270 */
[----:B------:R-:W-:Y:S05]  /*12190*/  @!P0 BRA `(.L_x_10983) ;  /* 0xfffffeec00fc8947 */ /* 0x000fea000383ffff */
[----:B------:R-:W-:Y:S05]  /*121a0*/  BRA `(.L_x_10863) ;  /* 0x0000007000407947 */ /* 0x000fea0003800000 */
.L_x_10861:
        /* <DEDUP_REMOVED lines=9> */
[----:B------:R0:W1:Y:S02]  /*12240*/  @P0 LDS.128 R16, [R2+0x19cd0] ;  /* 0x019cd00002100984 */ /* 0x0000640000000c00 */
[----:B------:R-:W-:Y:S06]  /*12250*/  @P0 BAR.ARV 0x4, 0x200 ;  /* 0x0108000000000b1d */ /* 0x000fec0000002000 */
[----:B--2---:R-:W-:-:S04]  /*12260*/  LOP3.LUT R4, R4, 0xffffffef, RZ, 0xc0, !PT ;  /* 0xffffffef04047812 */ /* 0x004fc800078ec0ff */
[----:B------:R-:W-:-:S05]  /*12270*/  @P0 LOP3.LUT R4, R4, 0x10, RZ, 0xfc, !PT ;  /* 0x0000001004040812 */ /* 0x000fca00078efcff */
[----:B------:R0:W-:Y:S01]  /*12280*/  STL [R1+0x18], R4 ;  /* 0x0000180401007387 */ /* 0x0001e20000100800 */
[----:B-1----:R-:W-:Y:S05]  /*12290*/  @P0 BRA `(.L_x_10984) ;  /* 0x0000000800040947 */ /* 0x002fea0003800000 */
[----:B0-----:R-:W0:Y:S01]  /*122a0*/  S2R R4, SR_TID.X ;  /* 0x0000000000047919 */ /* 0x001e220000002100 */
[----:B------:R-:W-:Y:S01]  /*122b0*/  ULDC UR4, c[0x0][0xc3c] ;  /* 0x00030f0000047ab9 */ /* 0x000fe20000000800 */
[----:B------:R-:W1:Y:S01]  /*122c0*/  S2UR UR6, SR_CTAID.X ;  /* 0x00000000000679c3 */ /* 0x000e620000002500 */
[----:B------:R-:W-:Y:S01]  /*122d0*/  ULDC UR5, c[0x0][0xc38] ;  /* 0x00030e0000057ab9 */ /* 0x000fe20000000800 */
        /* <DEDUP_REMOVED lines=32> */
[----:B-1----:R-:W-:-:S13]  /*124e0*/  ISETP.GT.AND P6, PT, R6, UR6, PT ;  /* 0x0000000606007c0c */ /* 0x002fda000bfc4270 */
[----:B------:R-:W-:Y:S05]  /*124f0*/  @P6 BRA `(.L_x_10985) ;  /* 0x00000000009c6947 */ /* 0x000fea0003800000 */
[----:B------:R-:W0:Y:S01]  /*12500*/  LDC R7, c[0x0][0xc3c] ;  /* 0x00030f00ff077b82 */ /* 0x000e220000000800 */
[----:B------:R-:W-:Y:S01]  /*12510*/  IMAD.MOV.U32 R6, RZ, RZ, R3 ;  /* 0x000000ffff067224 */ /* 0x000fe200078e0003 */
[----:B------:R-:W-:Y:S01]  /*12520*/  UMOV UR4, URZ ;  /* 0x0000003f00047c82 */ /* 0x000fe20008000000 */
[----:B------:R-:W-:Y:S01]  /*12530*/  ULDC UR7, c[0x0][0xc3c] ;  /* 0x00030f0000077ab9 */ /* 0x000fe20000000800 */
[----:B------:R-:W-:-:S05]  /*12540*/  ULDC UR5, c[0x0][0xc38] ;  /* 0x00030e0000057ab9 */ /* 0x000fca0000000800 */
.L_x_10989:
        /* <DEDUP_REMOVED lines=12> */
.L_x_10988:
[----:B------:R-:W-:Y:S05]  /*12610*/  BSYNC B0 ;  /* 0x0000000000007941 */ /* 0x000fea0003800000 */
.L_x_10987:
        /* <DEDUP_REMOVED lines=21> */
.L_x_10985:
        /* <DEDUP_REMOVED lines=15> */
.L_x_10990:
        /* <DEDUP_REMOVED lines=11> */
[----:B------:R-:W-:-:S04]  /*12910*/  IMAD.MOV.U32 R3, RZ, RZ, R8 ;  /* 0x000000ffff037224 */ /* 0x000fc800078e0008 */
        /* <DEDUP_REMOVED lines=16> */
.L_x_10986:
[----:B------:R-:W-:Y:S02]  /*12a20*/  IMAD.MOV.U32 R17, RZ, RZ, RZ ;  /* 0x000000ffff117224 */ /* 0x000fe400078e00ff */
[----:B------:R-:W-:Y:S02]  /*12a30*/  IMAD.U32 R16, RZ, RZ, UR6 ;  /* 0x00000006ff107e24 */ /* 0x000fe4000f8e00ff */
[----:B------:R-:W-:-:S07]  /*12a40*/  IMAD.MOV.U32 R18, RZ, RZ, RZ ;  /* 0x000000ffff127224 */ /* 0x000fce00078e00ff */
.L_x_10991:
[----:B------:R-:W-:-:S13]  /*12a50*/  ISETP.NE.AND P0, PT, R5, RZ, PT ;  /* 0x000000ff0500720c */ /* 0x000fda0003f05270 */
[----:B------:R-:W0:Y:S01]  /*12a60*/  @!P0 S2R R3, SR_CgaCtaId ;  /* 0x0000000000038919 */ /* 0x000e220000008800 */
[----:B------:R-:W-:-:S04]  /*12a70*/  @!P0 MOV R2, 0x400 ;  /* 0x0000040000028802 */ /* 0x000fc80000000f00 */
[----:B0-----:R-:W-:-:S05]  /*12a80*/  @!P0 LEA R2, R3, R2, 0x18 ;  /* 0x0000000203028211 */ /* 0x001fca00078ec0ff */
[----:B------:R1:W-:Y:S01]  /*12a90*/  @!P0 STS.128 [R2+0x19cd0], R16 ;  /* 0x019cd01002008388 */ /* 0x0003e20000000c00 */
[----:B------:R-:W-:Y:S06]  /*12aa0*/  BAR.ARV 0x5, 0x200 ;  /* 0x0148000000007b1d */ /* 0x000fec0000002000 */
.L_x_10984:
[----:B------:R2:W-:Y:S01]  /*12ab0*/  STL [R1+0x4c], RZ ;  /* 0x00004cff01007387 */ /* 0x0005e20000100800 */
[----:B------:R-:W-:Y:S01]  /*12ac0*/  ULDC UR4, c[0x0][0xc3c] ;  /* 0x00030f0000047ab9 */ /* 0x000fe20000000800 */
[----:B------:R-:W-:Y:S01]  /*12ad0*/  IMAD.MOV.U32 R28, RZ, RZ, 0x1 ;  /* 0x00000001ff1c7424 */ /* 0x000fe200078e00ff */
[----:B------:R-:W-:Y:S01]  /*12ae0*/  ISETP.GE.AND P0, PT, R19, UR4, PT ;  /* 0x0000000413007c0c */ /* 0x000fe2000bf06270 */
[----:B------:R-:W-:-:S12]  /*12af0*/  IMAD.MOV.U32 R23, RZ, RZ, RZ ;  /* 0x000000ffff177224 */ /* 0x000fd800078e00ff */
[----:B--2---:R-:W-:Y:S05]  /*12b00*/  @P0 BRA `(.L_x_10992) ;  /* 0x0000006000ec0947 */ /* 0x004fea0003800000 */
[----:B------:R-:W0:Y:S01]  /*12b10*/  S2R R12, SR_TID.X ;  /* 0x00000000000c7919 */ /* 0x000e220000002100 */
[----:B------:R-:W2:Y:S01]  /*12b20*/  S2UR UR4, SR_CgaCtaId ;  /* 0x00000000000479c3 */ /* 0x000ea20000008800 */
        /* <DEDUP_REMOVED lines=9> */
[C---:B01----:R-:W-:Y:S01]  /*12bc0*/  IMAD.SHL.U32 R2, R12.reuse, 0x10, RZ ;  /* 0x000000100c027824 */ /* 0x043fe200078e00ff */
[----:B------:R-:W-:Y:S01]  /*12bd0*/  SHF.R.U32.HI R4, RZ, 0x1, R12 ;  /* 0x00000001ff047819 */ /* 0x000fe2000001160c */
[C---:B------:R-:W-:Y:S01]  /*12be0*/  IMAD.SHL.U32 R3, R12.reuse, 0x20, RZ ;  /* 0x000000200c037824 */ /* 0x040fe200078e00ff */
[C---:B------:R-:W-:Y:S01]  /*12bf0*/  LOP3.LUT R11, R12.reuse, 0x7f, RZ, 0xc0, !PT ;  /* 0x0000007f0c0b7812 */ /* 0x040fe200078ec0ff */
[----:B------:R-:W-:Y:S01]  /*12c00*/  IMAD.SHL.U32 R8, R12, 0x2, RZ ;  /* 0x000000020c087824 */ /* 0x000fe200078e00ff */
[----:B------:R-:W-:-:S02]  /*12c10*/  LOP3.LUT R5, R2, 0x90, RZ, 0xc0, !PT ;  /* 0x0000009002057812 */ /* 0x000fc400078ec0ff */
[C---:B------:R-:W-:Y:S02]  /*12c20*/  LOP3.LUT R25, R3.reuse, 0x360, RZ, 0xc0, !PT ;  /* 0x0000036003197812 */ /* 0x040fe400078ec0ff */
[----:B------:R-:W-:Y:S02]  /*12c30*/  LOP3.LUT R3, R3, 0x80, RZ, 0xc0, !PT ;  /* 0x0000008003037812 */ /* 0x000fe400078ec0ff */
[----:B------:R-:W-:Y:S02]  /*12c40*/  LOP3.LUT R8, R5, 0x10, R8, 0x78, !PT ;  /* 0x0000001005087812 */ /* 0x000fe400078e7808 */
[----:B------:R-:W-:Y:S02]  /*12c50*/  LOP3.LUT R5, R4, 0x20, RZ, 0xc0, !PT ;  /* 0x0000002004057812 */ /* 0x000fe400078ec0ff */
[----:B------:R-:W-:Y:S02]  /*12c60*/  SHF.L.U32 R6, R11, 0x4, RZ ;  /* 0x000000040b067819 */ /* 0x000fe400000006ff */
[----:B------:R-:W-:-:S02]  /*12c70*/  LOP3.LUT R7, R2, 0x60, RZ, 0xc0, !PT ;  /* 0x0000006002077812 */ /* 0x000fc400078ec0ff */
[----:B------:R-:W-:Y:S01]  /*12c80*/  LOP3.LUT R3, R3, 0x10, R4, 0xf8, !PT ;  /* 0x0000001003037812 */ /* 0x000fe200078ef804 */
[----:B------:R-:W-:Y:S01]  /*12c90*/  IMAD.SHL.U32 R4, R12, 0x80, RZ ;  /* 0x000000800c047824 */ /* 0x000fe200078e00ff */
[----:B------:R-:W-:Y:S02]  /*12ca0*/  LOP3.LUT R5, R5, 0x10, R12, 0xf8, !PT ;  /* 0x0000001005057812 */ /* 0x000fe400078ef80c */
[--C-:B------:R-:W-:Y:S01]  /*12cb0*/  LOP3.LUT R9, R7, 0x700, R6.reuse, 0xf8, !PT ;  /* 0x0000070007097812 */ /* 0x100fe200078ef806 */
[----:B------:R-:W-:Y:S01]  /*12cc0*/  IMAD.SHL.U32 R7, R0, 0x800, RZ ;  /* 0x0000080000077824 */ /* 0x000fe200078e00ff */
[----:B------:R-:W-:Y:S01]  /*12cd0*/  LOP3.LUT R25, R25, 0x400, R6, 0xf8, !PT ;  /* 0x0000040019197812 */ /* 0x000fe200078ef806 */
[----:B------:R-:W-:Y:S01]  /*12ce0*/  IMAD.SHL.U32 R0, R12, 0x4, RZ ;  /* 0x000000040c007824 */ /* 0x000fe200078e00ff */
[----:B------:R-:W-:Y:S02]  /*12cf0*/  LOP3.LUT R6, R4, 0x400, RZ, 0xc0, !PT ;  /* 0x0000040004067812 */ /* 0x000fe400078ec0ff */
[----:B------:R-:W-:-:S02]  /*12d00*/  LOP3.LUT R5, R5, 0x380, R4, 0xf8, !PT ;  /* 0x0000038005057812 */ /* 0x000fc400078ef804 */
[----:B------:R-:W-:Y:S02]  /*12d10*/  LOP3.LUT P0, RZ, R12, 0x4, RZ, 0xc0, !PT ;  /* 0x000000040cff7812 */ /* 0x000fe4000780c0ff */
[----:B------:R-:W-:Y:S02]  /*12d20*/  LOP3.LUT R6, R6, 0x800, R7, 0xf8, !PT ;  /* 0x0000080006067812 */ /* 0x000fe400078ef807 */
[----:B------:R-:W-:Y:S02]  /*12d30*/  LOP3.LUT R5, R5, 0x70, R2, 0x78, !PT ;  /* 0x0000007005057812 */ /* 0x000fe400078e7802 */
[----:B------:R-:W-:Y:S02]  /*12d40*/  LOP3.LUT R0, R3, 0x10, R0, 0x78, !PT ;  /* 0x0000001003007812 */ /* 0x000fe400078e7800 */
[----:B------:R-:W-:Y:S01]  /*12d50*/  LOP3.LUT R29, R6, R5, RZ, 0xfc, !PT ;  /* 0x00000005061d7212 */ /* 0x000fe200078efcff */
[----:B--2---:R-:W-:Y:S01]  /*12d60*/  IMAD.U32 R5, RZ, RZ, UR4 ;  /* 0x00000004ff057e24 */ /* 0x004fe2000f8e00ff */
[----:B------:R-:W-:Y:S01]  /*12d70*/  LOP3.LUT R25, R25, R0, RZ, 0xfc, !PT ;  /* 0x0000000019197212 */ /* 0x000fe200078efcff */
[----:B------:R-:W-:Y:S01]  /*12d80*/  IMAD.SHL.U32 R0, R12, 0x40, RZ ;  /* 0x000000400c007824 */ /* 0x000fe200078e00ff */
[----:B------:R-:W-:Y:S01]  /*12d90*/  LOP3.LUT R10, R9, R8, RZ, 0xfc, !PT ;  /* 0x00000008090a7212 */ /* 0x000fe200078efcff */
[C---:B------:R-:W-:Y:S01]  /*12da0*/  VIADD R4, R29.reuse, 0x40 ;  /* 0x000000401d047836 */ /* 0x040fe20000000000 */
[----:B------:R-:W-:Y:S01]  /*12db0*/  SHF.R.U32.HI R3, RZ, 0x1, R11 ;  /* 0x00000001ff037819 */ /* 0x000fe2000001160b */
[----:B------:R-:W-:Y:S01]  /*12dc0*/  @P0 VIADD R4, R29, 0xffffffc0 ;  /* 0xffffffc01d040836 */ /* 0x000fe20000000000 */
[----:B------:R-:W-:Y:S01]  /*12dd0*/  LOP3.LUT R0, R0, 0x40, RZ, 0xc0, !PT ;  /* 0x0000004000007812 */ /* 0x000fe200078ec0ff */
[----:B------:R-:W-:Y:S01]  /*12de0*/  STL [R1+0x24], R10 ;  /* 0x0000240a01007387 */ /* 0x000fe20000100800 */
[----:B------:R-:W-:-:S02]  /*12df0*/  LEA R22, R5, R22, 0x18 ;  /* 0x0000001605167211 */ /* 0x000fc400078ec0ff */
[----:B------:R-:W-:Y:S01]  /*12e00*/  LOP3.LUT R3, R3, R0, RZ, 0xfc, !PT ;  /* 0x0000000003037212 */ /* 0x000fe200078efcff */
[----:B------:R-:W-:Y:S01]  /*12e10*/  STL [R1+0x1c], R5 ;  /* 0x00001c0501007387 */ /* 0x000fe20000100800 */
[----:B------:R-:W-:Y:S01]  /*12e20*/  LOP3.LUT R2, R2, 0x10, RZ, 0xc0, !PT ;  /* 0x0000001002027812 */ /* 0x000fe200078ec0ff */
[----:B------:R-:W-:Y:S02]  /*12e30*/  IMAD.IADD R3, R22, 0x1, R10 ;  /* 0x0000000116037824 */ /* 0x000fe400078e020a */
[----:B------:R0:W-:Y:S01]  /*12e40*/  STL [R1+0x20], R4 ;  /* 0x0000200401007387 */ /* 0x0001e20000100800 */
[----:B------:R-:W-:Y:S02]  /*12e50*/  LOP3.LUT R0, R2, 0x40, RZ, 0xfc, !PT ;  /* 0x0000004002007812 */ /* 0x000fe400078efcff */
[----:B------:R-:W-:Y:S01]  /*12e60*/  LOP3.LUT R0, R25, 0x2800, RZ, 0xfc, !PT ;  /* 0x0000280019007812 */ /* 0x000fe200078efcff */
[----:B------:R-:W-:Y:S01]  /*12e70*/  STL [R1+0x4c], RZ ;  /* 0x00004cff01007387 */ /* 0x000fe20000100800 */
[----:B0-----:R-:W-:-:S05]  /*12e80*/  IMAD.MOV.U32 R4, RZ, RZ, 0x1 ;  /* 0x00000001ff047424 */ /* 0x001fca00078e00ff */
[----:B------:R0:W-:Y:S04]  /*12e90*/  STL [R1], R4 ;  /* 0x0000000401007387 */ /* 0x0001e80000100800 */
[----:B------:R1:W-:Y:S01]  /*12ea0*/  STL [R1+0x40], R3 ;  /* 0x0000400301007387 */ /* 0x0003e20000100800 */
[----:B0-----:R-:W-:Y:S02]  /*12eb0*/  LOP3.LUT R4, R2, 0x20, RZ, 0xfc, !PT ;  /* 0x0000002002047812 */ /* 0x001fe400078efcff */
[----:B------:R-:W-:-:S07]  /*12ec0*/  LOP3.LUT R2, R25, 0x1800, RZ, 0xfc, !PT ;  /* 0x0000180019027812 */ /* 0x000fce00078efcff */
.L_x_11110:
[----:B01-3--:R-:W0:Y:S02]  /*12ed0*/  LDC.64 R2, c[0x0][0xc88] ;  /* 0x00032200ff027b82 */ /* 0x00be240000000a00 */
[----:B0-----:R-:W-:-:S05]  /*12ee0*/  IMAD.WIDE R2, R19, 0x4, R2 ;  /* 0x0000000413027825 */ /* 0x001fca00078e0202 */
[----:B------:R-:W2:Y:S01]  /*12ef0*/  LDG.E R26, desc[UR42][R2.64] ;  /* 0x0000002a021a7981 */ /* 0x000ea2000c1e1900 */
[----:B------:R-:W-:Y:S05]  /*12f00*/  YIELD ;  /* 0x0000000000007946 */ /* 0x000fea0003800000 */
[----:B------:R-:W-:Y:S01]  /*12f10*/  ULDC.64 UR4, c[0x0][0xa28] ;  /* 0x00028a0000047ab9 */ /* 0x000fe20000000a00 */
[----:B------:R-:W-:Y:S01]  /*12f20*/  IMAD.MOV.U32 R11, RZ, RZ, RZ ;  /* 0x000000ffff0b7224 */ /* 0x000fe200078e00ff */
[----:B------:R-:W-:Y:S01]  /*12f30*/  ISETP.NE.U32.AND P0, PT, RZ, UR4, PT ;  /* 0x00000004ff007c0c */ /* 0x000fe2000bf05070 */
[----:B------:R-:W-:Y:S01]  /*12f40*/  ULDC.64 UR8, c[0x0][0xa18] ;  /* 0x0002860000087ab9 */ /* 0x000fe20000000a00 */
[----:B------:R-:W-:-:S02]  /*12f50*/  ULDC.64 UR6, c[0x0][0xa10] ;  /* 0x0002840000067ab9 */ /* 0x000fc40000000a00 */
[----:B------:R-:W-:Y:S02]  /*12f60*/  ISETP.NE.AND.EX P0, PT, RZ, UR5, PT, P0 ;  /* 0x00000005ff007c0c */ /* 0x000fe4000bf05300 */
[----:B--2---:R-:W-:-:S11]  /*12f70*/  SHF.R.S32.HI R0, RZ, 0x1f, R26 ;  /* 0x0000001fff007819 */ /* 0x004fd6000001141a */
[C---:B------:R-:W-:Y:S02]  /*12f80*/  @P0 LEA R2, P1, R26.reuse, UR4, 0x2 ;  /* 0x000000041a020c11 */ /* 0x040fe4000f8210ff */
[C---:B------:R-:W-:Y:S01]  /*12f90*/  SHF.L.U32 R13, R26.reuse, 0x2, RZ ;  /* 0x000000021a0d7819 */ /* 0x040fe200000006ff */
[----:B------:R0:W-:Y:S01]  /*12fa0*/  STL [R1+0x44], R0 ;  /* 0x0000440001007387 */ /* 0x0001e20000100800 */
[----:B------:R-:W-:Y:S01]  /*12fb0*/  @P0 LEA.HI.X R3, R26, UR5, R0, 0x2, P1 ;  /* 0x000000051a030c11 */ /* 0x000fe200088f1400 */
[----:B------:R-:W-:-:S04]  /*12fc0*/  ULDC.64 UR4, c[0x0][0xa00] ;  /* 0x0002800000047ab9 */ /* 0x000fc80000000a00 */
[----:B------:R1:W2:Y:S01]  /*12fd0*/  @P0 LDG.E R11, desc[UR42][R2.64] ;  /* 0x0000002a020b0981 */ /* 0x0002a2000c1e1900 */
[----:B------:R-:W-:Y:S02]  /*12fe0*/  ISETP.NE.U32.AND P0, PT, RZ, UR4, PT ;  /* 0x00000004ff007c0c */ /* 0x000fe4000bf05070 */
[----:B------:R-:W-:Y:S01]  /*12ff0*/  SHF.L.U64.HI R12, R26, 0x2, R0 ;  /* 0x000000021a0c7819 */ /* 0x000fe20000010200 */
[----:B0-----:R-:W-:Y:S01]  /*13000*/  IMAD.MOV.U32 R0, RZ, RZ, RZ ;  /* 0x000000ffff007224 */ /* 0x001fe200078e00ff */
[----:B------:R-:W-:Y:S01]  /*13010*/  ISETP.NE.AND.EX P0, PT, RZ, UR5, PT, P0 ;  /* 0x00000005ff007c0c */ /* 0x000fe2000bf05300 */
[----:B------:R-:W-:Y:S01]  /*13020*/  STL [R1+0x8], R13 ;  /* 0x0000080d01007387 */ /* 0x000fe20000100800 */
[----:B------:R-:W-:Y:S02]  /*13030*/  IADD3 R4, P3, R13, UR4, RZ ;  /* 0x000000040d047c10 */ /* 0x000fe4000ff7e0ff */
[----:B------:R-:W-:Y:S01]  /*13040*/  ISETP.NE.U32.AND P2, PT, RZ, UR8, PT ;  /* 0x00000008ff007c0c */ /* 0x000fe2000bf45070 */
[----:B------:R-:W-:Y:S01]  /*13050*/  STL [R1+0x14], R12 ;  /* 0x0000140c01007387 */ /* 0x000fe20000100800 */
[----:B------:R-:W-:Y:S01]  /*13060*/  IADD3.X R5, R12, UR5, RZ, P3, !PT ;  /* 0x000000050c057c10 */ /* 0x000fe20009ffe4ff */
[----:B-1----:R-:W-:Y:S01]  /*13070*/  IMAD.MOV.U32 R3, RZ, RZ, RZ ;  /* 0x000000ffff037224 */ /* 0x002fe200078e00ff */
[----:B------:R-:W-:-:S02]  /*13080*/  ISETP.NE.AND.EX P2, PT, RZ, UR9, PT, P2 ;  /* 0x00000009ff007c0c */ /* 0x000fc4000bf45320 */
[----:B------:R-:W-:Y:S02]  /*13090*/  ISETP.NE.U32.AND P1, PT, RZ, UR6, PT ;  /* 0x00000006ff007c0c */ /* 0x000fe4000bf25070 */
[----:B------:R-:W-:Y:S01]  /*130a0*/  IADD3 R6, P4, R13, UR6, RZ ;  /* 0x000000060d067c10 */ /* 0x000fe2000ff9e0ff */
[----:B------:R-:W3:Y:S01]  /*130b0*/  @P0 LDG.E R0, desc[UR42][R4.64] ;  /* 0x0000002a04000981 */ /* 0x000ee2000c1e1900 */
[----:B------:R-:W-:Y:S01]  /*130c0*/  ULDC UR4, c[0x0][0x288] ;  /* 0x0000a20000047ab9 */ /* 0x000fe20000000800 */
[----:B------:R-:W-:Y:S02]  /*130d0*/  ISETP.NE.AND.EX P1, PT, RZ, UR7, PT, P1 ;  /* 0x00000007ff007c0c */ /* 0x000fe4000bf25310 */
[----:B------:R-:W-:-:S04]  /*130e0*/  IADD3.X R7, R12, UR7, RZ, P4, !PT ;  /* 0x000000070c077c10 */ /* 0x000fc8000a7fe4ff */
[----:B------:R-:W-:-:S04]  /*130f0*/  @P2 IADD3 R8, P3, R13, UR8, RZ ;  /* 0x000000080d082c10 */ /* 0x000fc8000ff7e0ff */
[----:B------:R-:W-:-:S03]  /*13100*/  @P2 IADD3.X R9, R12, UR9, RZ, P3, !PT ;  /* 0x000000090c092c10 */ /* 0x000fc60009ffe4ff */
[----:B------:R0:W5:Y:S04]  /*13110*/  @P1 LDG.E R3, desc[UR42][R6.64] ;  /* 0x0000002a06031981 */ /* 0x000168000c1e1900 */
[----:B---3--:R1:W-:Y:S02]  /*13120*/  STL [R1+0x34], R0 ;  /* 0x0000340001007387 */ /* 0x0083e40000100800 */
[----:B-1----:R-:W-:Y:S01]  /*13130*/  IMAD.U32 R0, RZ, RZ, UR4 ;  /* 0x00000004ff007e24 */ /* 0x002fe2000f8e00ff */
[----:B------:R-:W-:-:S05]  /*13140*/  ULDC.64 UR4, c[0x0][0x418] ;  /* 0x0001060000047ab9 */ /* 0x000fca0000000a00 */
[----:B------:R-:W3:Y:S01]  /*13150*/  @P2 LDG.E R0, desc[UR42][R8.64] ;  /* 0x0000002a08002981 */ /* 0x000ee2000c1e1900 */
[----:B------:R-:W-:-:S03]  /*13160*/  UISETP.NE.U32.AND UP0, UPT, UR4, URZ, UPT ;  /* 0x0000003f0400728c */ /* 0x000fc6000bf05070 */
[----:B------:R-:W-:Y:S01]  /*13170*/  ULDC UR4, c[0x0][0x424] ;  /* 0x0001090000047ab9 */ /* 0x000fe20000000800 */
[----:B------:R-:W-:-:S03]  /*13180*/  UISETP.NE.AND.EX UP0, UPT, UR5, URZ, UPT, UP0 ;  /* 0x0000003f0500728c */ /* 0x000fc6000bf05300 */
[----:B------:R-:W-:Y:S01]  /*13190*/  ULDC UR5, c[0x0][0x2f0] ;  /* 0x0000bc0000057ab9 */ /* 0x000fe20000000800 */
[----:B------:R-:W-:-:S04]  /*131a0*/  USEL UR4, UR4, 0x1, UP0 ;  /* 0x0000000104047887 */ /* 0x000fc80008000000 */
[----:B------:R-:W-:-:S03]  /*131b0*/  UIMAD UR4, UR4, UR5, URZ ;  /* 0x00000005040472a4 */ /* 0x000fc6000f8e023f */
[----:B------:R-:W-:-:S03]  /*131c0*/  ULDC UR5, c[0x0][0x348] ;  /* 0x0000d20000057ab9 */ /* 0x000fc60000000800 */
[----:B------:R-:W-:Y:S01]  /*131d0*/  IMAD.U32 R2, RZ, RZ, UR4 ;  /* 0x00000004ff027e24 */ /* 0x000fe2000f8e00ff */
[----:B---3--:R1:W-:Y:S04]  /*131e0*/  STL [R1+0x48], R0 ;  /* 0x0000480001007387 */ /* 0x0083e80000100800 */
[----:B--2---:R0:W-:Y:S01]  /*131f0*/  STL [R1+0x10], R11 ;  /* 0x0000100b01007387 */ /* 0x0041e20000100800 */
[----:B-1----:R-:W-:Y:S01]  /*13200*/  IMAD.U32 R0, RZ, RZ, UR5 ;  /* 0x00000005ff007e24 */ /* 0x002fe2000f8e00ff */
[----:B------:R-:W-:Y:S06]  /*13210*/  @P2 BRA `(.L_x_10993) ;  /* 0x0000000000142947 */ /* 0x000fec0003800000 */
[----:B------:R-:W-:Y:S05]  /*13220*/  @!P0 BRA `(.L_x_10993) ;  /* 0x0000000000108947 */ /* 0x000fea0003800000 */
[----:B------:R-:W2:Y:S04]  /*13230*/  LDG.E R8, desc[UR42][R4.64] ;  /* 0x0000002a04087981 */ /* 0x000ea8000c1e1900 */
[----:B------:R-:W2:Y:S02]  /*13240*/  LDG.E R4, desc[UR42][R4.64+0x4] ;  /* 0x0000042a04047981 */ /* 0x000ea4000c1e1900 */
[----:B--2---:R-:W-:-:S05]  /*13250*/  IMAD.IADD R4, R4, 0x1, -R8 ;  /* 0x0000000104047824 */ /* 0x004fca00078e0a08 */
[----:B------:R1:W-:Y:S02]  /*13260*/  STL [R1+0x48], R4 ;  /* 0x0000480401007387 */ /* 0x0003e40000100800 */
.L_x_10993:
[----:B------:R-:W-:Y:S01]  /*13270*/  IMAD.MOV.U32 R10, RZ, RZ, R26 ;  /* 0x000000ffff0a7224 */ /* 0x000fe200078e001a */
[----:B------:R-:W-:Y:S02]  /*13280*/  ULDC.64 UR4, c[0x0][0xa20] ;  /* 0x0002880000047ab9 */ /* 0x000fe40000000a00 */
[----:B------:R-:W-:Y:S02]  /*13290*/  ISETP.NE.U32.AND P0, PT, RZ, UR4, PT ;  /* 0x00000004ff007c0c */ /* 0x000fe4000bf05070 */
[----:B------:R2:W-:Y:S02]  /*132a0*/  STL [R1+0x4], R10 ;  /* 0x0000040a01007387 */ /* 0x0005e40000100800 */
[----:B------:R-:W-:-:S13]  /*132b0*/  ISETP.NE.AND.EX P0, PT, RZ, UR5, PT, P0 ;  /* 0x00000005ff007c0c */ /* 0x000fda000bf05300 */
[----:B--2---:R-:W-:Y:S05]  /*132c0*/  @!P0 BRA `(.L_x_10994) ;  /* 0x0000000000108947 */ /* 0x004fea0003800000 */
[----:B-1----:R-:W-:-:S04]  /*132d0*/  IADD3 R4, P0, R13, UR4, RZ ;  /* 0x000000040d047c10 */ /* 0x002fc8000ff1e0ff */
[----:B------:R-:W-:-:S05]  /*132e0*/  IADD3.X R5, R12, UR5, RZ, P0, !PT ;  /* 0x000000050c057c10 */ /* 0x000fca00087fe4ff */
[----:B------:R1:W5:Y:S01]  /*132f0*/  LDG.E R2, desc[UR42][R4.64] ;  /* 0x0000002a04027981 */ /* 0x000362000c1e1900 */
[----:B------:R-:W-:Y:S05]  /*13300*/  BRA `(.L_x_10995) ;  /* 0x0000000000247947 */ /* 0x000fea0003800000 */
.L_x_10994:
        /* <DEDUP_REMOVED lines=9> */
.L_x_10995:
[----:B-1----:R-:W2:Y:S04]  /*133a0*/  @P1 LDG.E R4, desc[UR42][R6.64] ;  /* 0x0000002a06041981 */ /* 0x002ea8000c1e1900 */
[----:B0-----:R-:W2:Y:S01]  /*133b0*/  @P1 LDG.E R6, desc[UR42][R6.64+0x4] ;  /* 0x0000042a06061981 */ /* 0x001ea2000c1e1900 */
[----:B-----5:R-:W-:Y:S01]  /*133c0*/  IMAD.IADD R2, R2, 0x1, -R11 ;  /* 0x0000000102027824 */ /* 0x020fe200078e0a0b */
[----:B------:R-:W-:Y:S01]  /*133d0*/  BSSY B0, `(.L_x_10996) ;  /* 0x000015d000007945 */ /* 0x000fe20003800000 */
[----:B--2---:R-:W-:-:S04]  /*133e0*/  @P1 IMAD.IADD R0, R6, 0x1, -R4 ;  /* 0x0000000106001824 */ /* 0x004fc800078e0a04 */
[----:B------:R-:W-:-:S05]  /*133f0*/  IMAD.IADD R4, R2, 0x1, R0 ;  /* 0x0000000102047824 */ /* 0x000fca00078e0200 */
[----:B------:R0:W-:Y:S02]  /*13400*/  STL [R1+0x30], R4 ;  /* 0x0000300401007387 */ /* 0x0001e40000100800 */
[----:B0-----:R-:W-:-:S05]  /*13410*/  VIADD R4, R4, 0x7f ;  /* 0x0000007f04047836 */ /* 0x001fca0000000000 */
[----:B------:R-:W-:-:S04]  /*13420*/  SHF.R.S32.HI R5, RZ, 0x1f, R4 ;  /* 0x0000001fff057819 */ /* 0x000fc80000011404 */
[----:B------:R-:W-:Y:S01]  /*13430*/  LEA.HI R6, R5, R4, RZ, 0x7 ;  /* 0x0000000405067211 */ /* 0x000fe200078f38ff */
[----:B------:R-:W-:-:S04]  /*13440*/  IMAD.MOV R4, RZ, RZ, -R2 ;  /* 0x000000ffff047224 */ /* 0x000fc800078e0a02 */
[----:B------:R0:W-:Y:S02]  /*13450*/  STL [R1+0x54], R6 ;  /* 0x0000540601007387 */ /* 0x0001e40000100800 */
[----:B0-----:R-:W-:-:S04]  /*13460*/  LOP3.LUT R6, R6, 0xffffff80, RZ, 0xc0, !PT ;  /* 0xffffff8006067812 */ /* 0x001fc800078ec0ff */
[----:B------:R-:W-:Y:S01]  /*13470*/  VIADDMNMX R0, R6, -R2, R0, PT ;  /* 0x8000000206007246 */ /* 0x000fe20003800100 */
[----:B------:R0:W-:Y:S01]  /*13480*/  STL [R1+0x38], R6 ;  /* 0x0000380601007387 */ /* 0x0001e20000100800 */
[----:B------:R-:W-:-:S04]  /*13490*/  VIMNMX R2, RZ, R4, !PT ;  /* 0x00000004ff027248 */ /* 0x000fc80007fe0100 */
[----:B------:R-:W-:Y:S02]  /*134a0*/  ISETP.GT.AND P0, PT, R0, R2, PT ;  /* 0x000000020000720c */ /* 0x000fe40003f04270 */
[----:B------:R-:W-:-:S04]  /*134b0*/  SHF.R.U32.HI R2, RZ, 0x7, R2 ;  /* 0x00000007ff027819 */ /* 0x000fc80000011602 */
[----:B------:R-:W-:-:S07]  /*134c0*/  MOV R9, R2 ;  /* 0x0000000200097202 */ /* 0x000fce0000000f00 */
[----:B------:R-:W-:-:S05]  /*134d0*/  @P0 VIADD R0, R0, 0x7f ;  /* 0x0000007f00000836 */ /* 0x000fca0000000000 */
[----:B------:R-:W-:-:S04]  /*134e0*/  @P0 SHF.R.S32.HI R4, RZ, 0x1f, R0 ;  /* 0x0000001fff040819 */ /* 0x000fc80000011400 */
[----:B------:R-:W-:-:S04]  /*134f0*/  @P0 LEA.HI R0, R4, R0, RZ, 0x7 ;  /* 0x0000000004000211 */ /* 0x000fc800078f38ff */
[----:B------:R-:W-:Y:S02]  /*13500*/  @P0 SHF.R.S32.HI R9, RZ, 0x7, R0 ;  /* 0x00000007ff090819 */ /* 0x000fe40000011400 */
[----:B------:R-:W-:Y:S02]  /*13510*/  PLOP3.LUT P0, PT, PT, PT, PT, 0x80, 0x0 ;  /* 0x000000000000781c */ /* 0x000fe40003f0f070 */
[----:B------:R-:W-:-:S13]  /*13520*/  ISETP.GT.AND P2, PT, R9, R2, PT ;  /* 0x000000020900720c */ /* 0x000fda0003f44270 */
[----:B0-----:R-:W-:Y:S05]  /*13530*/  @!P2 BRA `(.L_x_10997) ;  /* 0x000000140018a947 */ /* 0x001fea0003800000 */
[----:B------:R-:W-:Y:S01]  /*13540*/  UMOV UR4, 0xffffffff ;  /* 0xffffffff00047882 */ /* 0x000fe20000000000 */
[----:B------:R-:W-:Y:S02]  /*13550*/  SEL R0, R10, RZ, !P1 ;  /* 0x000000ff0a007207 */ /* 0x000fe40004800000 */
[----:B------:R-:W-:Y:S05]  /*13560*/  BRA.DIV UR4, `(.L_x_10998) ;  /* 0x0000006604dc7947 */ /* 0x000fea000b800000 */
[----:B------:R-:W0:Y:S02]  /*13570*/  S2R R4, SR_TID.X ;  /* 0x0000000000047919 */ /* 0x000e240000002100 */
[----:B0-----:R-:W-:-:S04]  /*13580*/  SHF.R.U32.HI R4, RZ, 0x5, R4 ;  /* 0x00000005ff047819 */ /* 0x001fc80000011604 */
[----:B------:R-:W-:-:S05]  /*13590*/  LOP3.LUT R4, R4, 0x3, RZ, 0xc0, !PT ;  /* 0x0000000304047812 */ /* 0x000fca00078ec0ff */
[----:B------:R0:W1:Y:S02]  /*135a0*/  SHFL.IDX PT, R14, R4, RZ, 0x1f ;  /* 0x00001fff040e7589 */ /* 0x00006400000e0000 */
.L_x_11158:
[----:B-1----:R-:W-:Y:S02]  /*135b0*/  ISETP.NE.AND P0, PT, R14, RZ, PT ;  /* 0x000000ff0e00720c */ /* 0x002fe40003f05270 */
[----:B------:R-:W-:-:S11]  /*135c0*/  PLOP3.LUT P6, PT, PT, PT, PT, 0x8, 0x0 ;  /* 0x000000000000781c */ /* 0x000fd60003fce170 */
[----:B------:R-:W-:Y:S05]  /*135d0*/  @P0 BRA `(.L_x_10999) ;  /* 0x00000000000c0947 */ /* 0x000fea0003800000 */
[----:B------:R-:W-:-:S03]  /*135e0*/  UMOV UR4, 0xffffffff ;  /* 0xffffffff00047882 */ /* 0x000fc60000000000 */
[----:B------:R-:W-:Y:S05]  /*135f0*/  BRA.DIV UR4, `(.L_x_11000) ;  /* 0x0000006604ec7947 */ /* 0x000fea000b800000 */
[----:B------:R-:W-:-:S13]  /*13600*/  ELECT P6, URZ, PT ;  /* 0x00000000003f782f */ /* 0x000fda00038c0000 */
.L_x_10999:
        /* <DEDUP_REMOVED lines=9> */
.L_x_11161:
[----:B------:R-:W-:Y:S05]  /*136a0*/  BSYNC B1 ;  /* 0x0000000000017941 */ /* 0x000fea0003800000 */
.L_x_11001:
[----:B------:R-:W-:Y:S04]  /*136b0*/  BSSY B1, `(.L_x_11003) ;  /* 0x000008c000017945 */ /* 0x000fe80003800000 */
[----:B------:R-:W-:Y:S05]  /*136c0*/  @!P6 BRA `(.L_x_11004) ;  /* 0x000000080028e947 */ /* 0x000fea0003800000 */
[----:B------:R-:W2:Y:S01]  /*136d0*/  LDL R6, [R1] ;  /* 0x0000000001067983 */ /* 0x000ea20000100800 */
        /* <DEDUP_REMOVED lines=8> */
.L_x_11162:
[----:B------:R-:W-:Y:S05]  /*13760*/  BSYNC B2 ;  /* 0x0000000000027941 */ /* 0x000fea0003800000 */
.L_x_11005:
        /* <DEDUP_REMOVED lines=9> */
.L_x_11008:
[----:B------:R-:W-:Y:S05]  /*13800*/  BSYNC B2 ;  /* 0x0000000000027941 */ /* 0x000fea0003800000 */
.L_x_11007:
        /* <DEDUP_REMOVED lines=12> */
.L_x_11009:
        /* <DEDUP_REMOVED lines=16> */
.L_x_11010:
        /* <DEDUP_REMOVED lines=16> */
.L_x_11011:
        /* <DEDUP_REMOVED lines=13> */
.L_x_11163:
[----:B------:R-:W-:Y:S05]  /*13ba0*/  BSYNC B2 ;  /* 0x0000000000027941 */ /* 0x000fea0003800000 */
.L_x_11012:
[----:B------:R-:W-:Y:S01]  /*13bb0*/  BSSY B2, `(.L_x_11014) ;  /* 0x000000b000027945 */ /* 0x000fe20003800000 */
[----:B01----:R-:W-:Y:S01]  /*13bc0*/  IMAD.MOV.U32 R10, RZ, RZ, 0x0 ;  /* 0x00000000ff0a7424 */ /* 0x003fe200078e00ff */
[----:B------:R-:W-:Y:S02]  /*13bd0*/  MOV R11, 0x12f00000 ;  /* 0x12f00000000b7802 */ /* 0x000fe40000000f00 */
        /* <DEDUP_REMOVED lines=8> */
.L_x_11015:
[----:B------:R-:W-:Y:S05]  /*13c60*/  BSYNC B2 ;  /* 0x0000000000027941 */ /* 0x000fea0003800000 */
.L_x_11014:
        /* <DEDUP_REMOVED lines=8> */
.L_x_11016:
        /* <DEDUP_REMOVED lines=15> */
.L_x_11017:
        /* <DEDUP_REMOVED lines=15> */
.L_x_11018:
        /* <DEDUP_REMOVED lines=10> */
.L_x_11004:
[----:B------:R-:W-:Y:S05]  /*13f70*/  BSYNC B1 ;  /* 0x0000000000017941 */ /* 0x000fea0003800000 */
.L_x_11003:
[----:B------:R-:W2:Y:S01]  /*13f80*/  LDL.LU R8, [R1] ;  /* 0x0000000001087983 */ /* 0x000ea20000300800 */
        /* <DEDUP_REMOVED lines=8> */
[----:B------:R0:W-:Y:S02]  /*14010*/  STL [R1], R8 ;  /* 0x0000000801007387 */ /* 0x0001e40000100800 */
[----:B------:R-:W-:Y:S05]  /*14020*/  @!P2 BRA `(.L_x_10997) ;  /* 0x00000008005ca947 */ /* 0x000fea0003800000 */
.L_x_11035:
[----:B------:R-:W-:Y:S05]  /*14030*/  YIELD ;  /* 0x0000000000007946 */ /* 0x000fea0003800000 */
[----:B------:R-:W-:Y:S04]  /*14040*/  BSSY B1, `(.L_x_11019) ;  /* 0x000008b000017945 */ /* 0x000fe80003800000 */
[----:B-1----:R-:W-:Y:S05]  /*14050*/  @!P6 BRA `(.L_x_11020) ;  /* 0x000000080024e947 */ /* 0x002fea0003800000 */
        /* <DEDUP_REMOVED lines=9> */
.L_x_11164:
[----:B------:R-:W-:Y:S05]  /*140f0*/  BSYNC B2 ;  /* 0x0000000000027941 */ /* 0x000fea0003800000 */
.L_x_11021:
        /* <DEDUP_REMOVED lines=9> */
.L_x_11024:
[----:B------:R-:W-:Y:S05]  /*14190*/  BSYNC B2 ;  /* 0x0000000000027941 */ /* 0x000fea0003800000 */
.L_x_11023:
        /* <DEDUP_REMOVED lines=11> */
.L_x_11025:
        /* <DEDUP_REMOVED lines=16> */
.L_x_11026:
        /* <DEDUP_REMOVED lines=16> */
.L_x_11027:
        /* <DEDUP_REMOVED lines=13> */
.L_x_11165:
[----:B------:R-:W-:Y:S05]  /*14520*/  BSYNC B2 ;  /* 0x0000000000027941 */ /* 0x000fea0003800000 */
.L_x_11028:
        /* <DEDUP_REMOVED lines=11> */
.L_x_11031:
[----:B------:R-:W-:Y:S05]  /*145e0*/  BSYNC B2 ;  /* 0x0000000000027941 */ /* 0x000fea0003800000 */
.L_x_11030:
        /* <DEDUP_REMOVED lines=8> */
.L_x_11032:
        /* <DEDUP_REMOVED lines=15> */
.L_x_11033:
        /* <DEDUP_REMOVED lines=15> */
.L_x_11034:
        /* <DEDUP_REMOVED lines=10> */
.L_x_11020:
[----:B------:R-:W-:Y:S05]  /*148f0*/  BSYNC B1 ;  /* 0x0000000000017941 */ /* 0x000fea0003800000 */
.L_x_11019:
[----:B------:R-:W2:Y:S01]  /*14900*/  LDL.LU R7, [R1] ;  /* 0x0000000001077983 */ /* 0x000ea20000300800 */
        /* <DEDUP_REMOVED lines=9> */
.L_x_10997:
[----:B------:R-:W-:Y:S05]  /*149a0*/  BSYNC B0 ;  /* 0x0000000000007941 */ /* 0x000fea0003800000 */
.L_x_10996:
[----:B------:R-:W2:Y:S01]  /*149b0*/  LDL R4, [R1+0x30] ;  /* 0x0000300001047983 */ /* 0x000ea20000100800 */
[----:B------:R-:W-:Y:S05]  /*149c0*/  @!P0 WARPSYNC.ALL ;  /* 0x0000000000008948 */ /* 0x000fea0003800000 */
[----:B------:R-:W-:Y:S01]  /*149d0*/  @!P0 BAR.SYNC.DEFER_BLOCKING 0xc, 0x200 ;  /* 0x0308000000008b1d */ /* 0x000fe20000010000 */
[----:B--2---:R-:W-:-:S13]  /*149e0*/  ISETP.GT.AND P0, PT, R4, RZ, PT ;  /* 0x000000ff0400720c */ /* 0x004fda0003f04270 */
[----:B------:R-:W-:Y:S05]  /*149f0*/  @P0 BRA `(.L_x_11036) ;  /* 0x0000000000440947 */ /* 0x000fea0003800000 */
[----:B------:R-:W2:Y:S02]  /*14a00*/  S2R R4, SR_TID.X ;  /* 0x0000000000047919 */ /* 0x000ea40000002100 */
[----:B--2---:R-:W-:-:S04]  /*14a10*/  LOP3.LUT R4, R4, 0x7f, RZ, 0xc0, !PT ;  /* 0x0000007f04047812 */ /* 0x004fc800078ec0ff */
[----:B------:R-:W-:-:S13]  /*14a20*/  ISETP.NE.AND P0, PT, R4, RZ, PT ;  /* 0x000000ff0400720c */ /* 0x000fda0003f05270 */
[----:B------:R-:W-:Y:S05]  /*14a30*/  @P0 BRA `(.L_x_11037) ;  /* 0x0000003800940947 */ /* 0x000fea0003800000 */
[----:B------:R-:W2:Y:S01]  /*14a40*/  S2R R3, SR_LANEID ;  /* 0x0000000000037919 */ /* 0x000ea20000000000 */
[----:B------:R-:W-:Y:S02]  /*14a50*/  VOTEU.ANY UR4, UPT, PT ;  /* 0x0000000000047886 */ /* 0x000fe400038e0100 */
[----:B------:R-:W2:Y:S08]  /*14a60*/  FLO.U32 R0, UR4 ;  /* 0x0000000400007d00 */ /* 0x000eb000080e0000 */
[----:B------:R-:W3:Y:S01]  /*14a70*/  POPC R5, UR4 ;  /* 0x0000000400057d09 */ /* 0x000ee20008000000 */
[----:B--2---:R-:W-:-:S02]  /*14a80*/  ISETP.EQ.U32.AND P0, PT, R0, R3, PT ;  /* 0x000000030000720c */ /* 0x004fc40003f02070 */
[----:B------:R-:W3:Y:S11]  /*14a90*/  LDC.64 R2, c[0x0][0xc60] ;  /* 0x00031800ff027b82 */ /* 0x000ef60000000a00 */
[----:B---3--:R-:W2:Y:S01]  /*14aa0*/  @P0 ATOMG.E.ADD.STRONG.GPU PT, R3, desc[UR42][R2.64], R5 ;  /* 0x00000005020309a8 */ /* 0x008ea200081ee1ea */
[----:B------:R-:W3:Y:S02]  /*14ab0*/  S2R R4, SR_LTMASK ;  /* 0x0000000000047919 */ /* 0x000ee40000003900 */
[----:B---3--:R-:W-:-:S04]  /*14ac0*/  LOP3.LUT R4, R4, UR4, RZ, 0xc0, !PT ;  /* 0x0000000404047c12 */ /* 0x008fc8000f8ec0ff */
[----:B-1----:R-:W1:Y:S01]  /*14ad0*/  POPC R7, R4 ;  /* 0x0000000400077309 */ /* 0x002e620000000000 */
[----:B--2---:R-:W1:Y:S02]  /*14ae0*/  SHFL.IDX PT, R0, R3, R0, 0x1f ;  /* 0x00001f0003007589 */ /* 0x004e6400000e0000 */
[----:B-1----:R-:W-:Y:S01]  /*14af0*/  IADD3 R16, R0, UR38, R7 ;  /* 0x0000002600107c10 */ /* 0x002fe2000fffe007 */
[----:B------:R-:W-:Y:S06]  /*14b00*/  BRA `(.L_x_11037) ;  /* 0x0000003800607947 */ /* 0x000fec0003800000 */
.L_x_11036:
        /* <DEDUP_REMOVED lines=12> */
[----:B-1----:R-:W-:Y:S02]  /*14bd0*/  IMAD.U32 R7, RZ, RZ, UR9 ;  /* 0x00000009ff077e24 */ /* 0x002fe4000f8e00ff */
[----:B------:R-:W-:-:S02]  /*14be0*/  IMAD.U32 R10, RZ, RZ, UR4 ;  /* 0x00000004ff0a7e24 */ /* 0x000fc4000f8e00ff */
[----:B------:R-:W-:Y:S02]  /*14bf0*/  IMAD.U32 R11, RZ, RZ, UR5 ;  /* 0x00000005ff0b7e24 */ /* 0x000fe4000f8e00ff */
[----:B0-----:R-:W-:Y:S02]  /*14c00*/  IMAD.MOV.U32 R8, RZ, RZ, 0x70 ;  /* 0x00000070ff087424 */ /* 0x001fe400078e00ff */
[----:B------:R-:W-:Y:S02]  /*14c10*/  IMAD.MOV.U32 R12, RZ, RZ, 0x1 ;  /* 0x00000001ff0c7424 */ /* 0x000fe400078e00ff */
[----:B------:R-:W-:-:S07]  /*14c20*/  IMAD.MOV.U32 R13, RZ, RZ, RZ ;  /* 0x000000ffff0d7224 */ /* 0x000fce00078e00ff */
[----:B------:R-:W-:-:S07]  /*14c30*/  LEPC R20, `(.L_x_11039) ;  /* 0x000000001014794e */ /* 0x000fce0000000000 */
[----:B--2---:R-:W-:Y:S05]  /*14c40*/  CALL.ABS.NOINC R2 ;  /* 0x0000000002007343 */ /* 0x004fea0003c00000 */
.L_x_11039:
[----:B------:R-:W-:Y:S05]  /*14c50*/  BSYNC B6 ;  /* 0x0000000000067941 */ /* 0x000fea0003800000 */
.L_x_11038:
        /* <DEDUP_REMOVED lines=8> */
[----:B--2---:R-:W-:Y:S01]  /*14ce0*/  MOV R2, 0x0 ;  /* 0x0000000000027802 */ /* 0x004fe20000000f00 */
[----:B------:R-:W-:Y:S01]  /*14cf0*/  ULDC.64 UR6, c[0x4][0x1b0] ;  /* 0x01006c0000067ab9 */ /* 0x000fe20000000a00 */
[----:B------:R-:W-:Y:S01]  /*14d00*/  ULDC.64 UR8, c[0x4][0x1b8] ;  /* 0x01006e0000087ab9 */ /* 0x000fe20000000a00 */
[----:B------:R-:W-:Y:S01]  /*14d10*/  ULDC.64 UR4, c[0x4][0x48] ;  /* 0x0100120000047ab9 */ /* 0x000fe20000000a00 */
[----:B------:R-:W-:Y:S01]  /*14d20*/  IMAD.U32 R4, RZ, RZ, UR6 ;  /* 0x00000006ff047e24 */ /* 0x000fe2000f8e00ff */
[----:B------:R-:W-:Y:S01]  /*14d30*/  MOV R12, 0x1 ;  /* 0x00000001000c7802 */ /* 0x000fe20000000f00 */
[----:B------:R-:W2:Y:S01]  /*14d40*/  LDC.64 R2, c[0x4][R2] ;  /* 0x0100000002027b82 */ /* 0x000ea20000000a00 */
[----:B------:R-:W-:Y:S02]  /*14d50*/  IMAD.U32 R5, RZ, RZ, UR7 ;  /* 0x00000007ff057e24 */ /* 0x000fe4000f8e00ff */
[----:B------:R-:W-:Y:S02]  /*14d60*/  IMAD.U32 R6, RZ, RZ, UR8 ;  /* 0x00000008ff067e24 */ /* 0x000fe4000f8e00ff */
[----:B-1----:R-:W-:-:S02]  /*14d70*/  IMAD.U32 R7, RZ, RZ, UR9 ;  /* 0x00000009ff077e24 */ /* 0x002fc4000f8e00ff */
[----:B------:R-:W-:Y:S02]  /*14d80*/  IMAD.U32 R10, RZ, RZ, UR4 ;  /* 0x00000004ff0a7e24 */ /* 0x000fe4000f8e00ff */
[----:B------:R-:W-:Y:S02]  /*14d90*/  IMAD.U32 R11, RZ, RZ, UR5 ;  /* 0x00000005ff0b7e24 */ /* 0x000fe4000f8e00ff */
[----:B0-----:R-:W-:Y:S02]  /*14da0*/  IMAD.MOV.U32 R8, RZ, RZ, 0x70 ;  /* 0x00000070ff087424 */ /* 0x001fe400078e00ff */
[----:B------:R-:W-:-:S07]  /*14db0*/  IMAD.MOV.U32 R13, RZ, RZ, RZ ;  /* 0x000000ffff0d7224 */ /* 0x000fce00078e00ff */
[----:B------:R-:W-:-:S07]  /*14dc0*/  LEPC R20, `(.L_x_11041) ;  /* 0x000000001014794e */ /* 0x000fce0000000000 */
[----:B--2---:R-:W-:Y:S05]  /*14dd0*/  CALL.ABS.NOINC R2 ;  /* 0x0000000002007343 */ /* 0x004fea0003c00000 */
.L_x_11041:
[----:B------:R-:W-:Y:S05]  /*14de0*/  BSYNC B6 ;  /* 0x0000000000067941 */ /* 0x000fea0003800000 */
.L_x_11040:
[----:B------:R-:W-:Y:S01]  /*14df0*/  VIADD R24, R22, 0x3000 ;  /* 0x0000300016187836 */ /* 0x000fe20000000000 */
[----:B------:R-:W-:Y:S04]  /*14e00*/  BSSY B6, `(.L_x_11042) ;  /* 0x0000013000067945 */ /* 0x000fe80003800000 */
[----:B------:R-:W-:-:S13]  /*14e10*/  LOP3.LUT P0, RZ, R24, 0x3ff, RZ, 0xc0, !PT ;  /* 0x000003ff18ff7812 */ /* 0x000fda000780c0ff */
[----:B------:R-:W-:Y:S05]  /*14e20*/  @!P0 BRA `(.L_x_11043) ;  /* 0x0000000000408947 */ /* 0x000fea0003800000 */
[----:B--2---:R-:W-:Y:S01]  /*14e30*/  MOV R2, 0x0 ;  /* 0x0000000000027802 */ /* 0x004fe20000000f00 */
[----:B------:R-:W-:Y:S01]  /*14e40*/  ULDC.64 UR6, c[0x4][0x1b0] ;  /* 0x01006c0000067ab9 */ /* 0x000fe20000000a00 */
[----:B------:R-:W-:Y:S01]  /*14e50*/  ULDC.64 UR8, c[0x4][0x1b8] ;  /* 0x01006e0000087ab9 */ /* 0x000fe20000000a00 */
[----:B------:R-:W-:Y:S01]  /*14e60*/  ULDC.64 UR4, c[0x4][0x50] ;  /* 0x0100140000047ab9 */ /* 0x000fe20000000a00 */
[----:B------:R-:W-:Y:S02]  /*14e70*/  IMAD.U32 R4, RZ, RZ, UR6 ;  /* 0x00000006ff047e24 */ /* 0x000fe4000f8e00ff */
[----:B------:R-:W2:Y:S01]  /*14e80*/  LDC.64 R2, c[0x4][R2] ;  /* 0x0100000002027b82 */ /* 0x000ea20000000a00 */
[----:B------:R-:W-:Y:S02]  /*14e90*/  IMAD.U32 R5, RZ, RZ, UR7 ;  /* 0x00000007ff057e24 */ /* 0x000fe4000f8e00ff */
[----:B------:R-:W-:Y:S02]  /*14ea0*/  IMAD.U32 R6, RZ, RZ, UR8 ;  /* 0x00000008ff067e24 */ /* 0x000fe4000f8e00ff */
[----:B-1----:R-:W-:-:S02]  /*14eb0*/  IMAD.U32 R7, RZ, RZ, UR9 ;  /* 0x00000009ff077e24 */ /* 0x002fc4000f8e00ff */
[----:B------:R-:W-:Y:S02]  /*14ec0*/  IMAD.U32 R10, RZ, RZ, UR4 ;  /* 0x00000004ff0a7e24 */ /* 0x000fe4000f8e00ff */
[----:B------:R-:W-:Y:S02]  /*14ed0*/  IMAD.U32 R11, RZ, RZ, UR5 ;  /* 0x00000005ff0b7e24 */ /* 0x000fe4000f8e00ff */
[----:B0-----:R-:W-:Y:S02]  /*14ee0*/  IMAD.MOV.U32 R8, RZ, RZ, 0x70 ;  /* 0x00000070ff087424 */ /* 0x001fe400078e00ff */
[----:B------:R-:W-:Y:S02]  /*14ef0*/  IMAD.MOV.U32 R12, RZ, RZ, 0x1 ;  /* 0x00000001ff0c7424 */ /* 0x000fe400078e00ff */
[----:B------:R-:W-:-:S07]  /*14f00*/  IMAD.MOV.U32 R13, RZ, RZ, RZ ;  /* 0x000000ffff0d7224 */ /* 0x000fce00078e00ff */
[----:B------:R-:W-:-:S07]  /*14f10*/  LEPC R20, `(.L_x_11043) ;  /* 0x000000001014794e */ /* 0x000fce0000000000 */
[----:B--2---:R-:W-:Y:S05]  /*14f20*/  CALL.ABS.NOINC R2 ;  /* 0x0000000002007343 */ /* 0x004fea0003c00000 */
.L_x_11043:
[----:B------:R-:W-:Y:S05]  /*14f30*/  BSYNC B6 ;  /* 0x0000000000067941 */ /* 0x000fea0003800000 */
.L_x_11042:
[----:B--2---:R-:W2:Y:S01]  /*14f40*/  LDL R2, [R1+0x18] ;  /* 0x0000180001027983 */ /* 0x004ea20000100800 */
[----:B------:R-:W-:Y:S01]  /*14f50*/  BSSY B6, `(.L_x_11044) ;  /* 0x0000013000067945 */ /* 0x000fe20003800000 */
[----:B--2---:R-:W-:-:S13]  /*14f60*/  LOP3.LUT P6, RZ, R2, 0x1, RZ, 0xc0, !PT ;  /* 0x0000000102ff7812 */ /* 0x004fda00078cc0ff */
        /* <DEDUP_REMOVED lines=16> */
[----:B-1----:R-:W-:Y:S05]  /*15070*/  CALL.ABS.NOINC R2 ;  /* 0x0000000002007343 */ /* 0x002fea0003c00000 */
.L_x_11045:
[----:B------:R-:W-:Y:S05]  /*15080*/  BSYNC B6 ;  /* 0x0000000000067941 */ /* 0x000fea0003800000 */
.L_x_11044:
[----:B------:R-:W2:Y:S01]  /*15090*/  LDL.LU R2, [R1+0x8] ;  /* 0x0000080001027983 */ /* 0x000ea20000300800 */
[----:B------:R-:W-:Y:S01]  /*150a0*/  ULDC.64 UR4, c[0x0][0x9f8] ;  /* 0x00027e0000047ab9 */ /* 0x000fe20000000a00 */
[----:B------:R-:W3:Y:S02]  /*150b0*/  LDC R6, c[0x0][0x430] ;  /* 0x00010c00ff067b82 */ /* 0x000ee40000000800 */
[----:B------:R-:W4:Y:S04]  /*150c0*/  LDL.LU R20, [R1+0x14] ;  /* 0x0000140001147983 */ /* 0x000f280000300800 */
[----:B------:R-:W3:Y:S04]  /*150d0*/  LDL.LU R9, [R1+0x38] ;  /* 0x0000380001097983 */ /* 0x000ee80000300800 */
[----:B------:R-:W3:Y:S01]  /*150e0*/  LDL R21, [R1+0x4] ;  /* 0x0000040001157983 */ /* 0x000ee20000100800 */
[----:B------:R-:W-:-:S03]  /*150f0*/  ISETP.NE.U32.AND P0, PT, RZ, UR4, PT ;  /* 0x00000004ff007c0c */ /* 0x000fc6000bf05070 */
[----:B-1----:R-:W3:Y:S01]  /*15100*/  LDL R7, [R1+0x10] ;  /* 0x0000100001077983 */ /* 0x002ee20000100800 */
[----:B------:R-:W-:-:S03]  /*15110*/  ISETP.NE.AND.EX P0, PT, RZ, UR5, PT, P0 ;  /* 0x00000005ff007c0c */ /* 0x000fc6000bf05300 */
[----:B------:R-:W3:Y:S01]  /*15120*/  LDL R5, [R1+0x30] ;  /* 0x0000300001057983 */ /* 0x000ee20000100800 */
[----:B------:R-:W1:Y:S01]  /*15130*/  S2R R4, SR_TID.X ;  /* 0x0000000000047919 */ /* 0x000e620000002100 */
[----:B------:R-:W0:Y:S08]  /*15140*/  S2R R0, SR_TID.X ;  /* 0x0000000000007919 */ /* 0x000e300000002100 */
[----:B--2---:R-:W-:-:S04]  /*15150*/  @P0 IADD3 R2, P1, R2, UR4, RZ ;  /* 0x0000000402020c10 */ /* 0x004fc8000ff3e0ff */
[----:B----4-:R-:W-:Y:S02]  /*15160*/  @P0 IADD3.X R3, R20, UR5, RZ, P1, !PT ;  /* 0x0000000514030c10 */ /* 0x010fe40008ffe4ff */
[----:B------:R-:W2:Y:S04]  /*15170*/  LDL.LU R20, [R1+0x18] ;  /* 0x0000180001147983 */ /* 0x000ea80000300800 */
[----:B---3--:R3:W4:Y:S01]  /*15180*/  @P0 LDG.E R21, desc[UR42][R2.64] ;  /* 0x0000002a02150981 */ /* 0x008722000c1e1900 */
[----:B------:R-:W-:Y:S01]  /*15190*/  ISETP.NE.AND P1, PT, R6, 0x1, PT ;  /* 0x000000010600780c */ /* 0x000fe20003f25270 */
[----:B-1----:R-:W-:Y:S01]  /*151a0*/  IMAD.SHL.U32 R4, R4, 0x40, RZ ;  /* 0x0000004004047824 */ /* 0x002fe200078e00ff */
[----:B0-----:R-:W-:-:S04]  /*151b0*/  LOP3.LUT R0, R0, 0x7f, RZ, 0xc0, !PT ;  /* 0x0000007f00007812 */ /* 0x001fc800078ec0ff */
[----:B------:R-:W-:Y:S02]  /*151c0*/  LOP3.LUT R4, R4, 0x40, RZ, 0xc0, !PT ;  /* 0x0000004004047812 */ /* 0x000fe400078ec0ff */
[----:B------:R-:W-:-:S05]  /*151d0*/  SHF.R.U32.HI R0, RZ, 0x1, R0 ;  /* 0x00000001ff007819 */ /* 0x000fca0000011600 */
[----:B---3--:R-:W0:Y:S01]  /*151e0*/  @P1 LDC R3, c[0x0][0x434] ;  /* 0x00010d00ff031b82 */ /* 0x008e220000000800 */
[----:B------:R-:W-:-:S07]  /*151f0*/  LOP3.LUT R0, R0, R4, RZ, 0xfc, !PT ;  /* 0x0000000400007212 */ /* 0x000fce00078efcff */
[----:B------:R-:W1:Y:S01]  /*15200*/  @P1 LDC R4, c[0x0][0x438] ;  /* 0x00010e00ff041b82 */ /* 0x000e620000000800 */
[----:B------:R-:W-:-:S04]  /*15210*/  VIADD R10, R9, 0xffffff80 ;  /* 0xffffff80090a7836 */ /* 0x000fc80000000000 */
[----:B------:R-:W-:-:S04]  /*15220*/  IMAD.IADD R0, R0, 0x1, R10 ;  /* 0x0000000100007824 */ /* 0x000fc800078e020a */
[----:B------:R-:W-:-:S04]  /*15230*/  IMAD.IADD R2, R0, 0x1, R7 ;  /* 0x0000000100027824 */ /* 0x000fc800078e0207 */
[----:B0-----:R-:W-:Y:S01]  /*15240*/  @P1 IMAD.HI.U32 R3, R2, R3, RZ ;  /* 0x0000000302031227 */ /* 0x001fe200078e00ff */
[----:B------:R-:W-:Y:S01]  /*15250*/  UMOV UR4, 0xffffffff ;  /* 0xffffffff00047882 */ /* 0x000fe20000000000 */
[----:B----4-:R0:W-:Y:S01]  /*15260*/  @P0 STL [R1+0x4], R21 ;  /* 0x0000041501000387 */ /* 0x0101e20000100800 */
[----:B------:R-:W-:Y:S01]  /*15270*/  ISETP.GE.AND P0, PT, R0, R5, PT ;  /* 0x000000050000720c */ /* 0x000fe20003f06270 */
[----:B------:R-:W-:Y:S01]  /*15280*/  IMAD.MOV.U32 R0, RZ, RZ, R2 ;  /* 0x000000ffff007224 */ /* 0x000fe200078e0002 */
[----:B-1----:R-:W-:Y:S02]  /*15290*/  @P1 SHF.R.U32.HI R0, RZ, R4, R3 ;  /* 0x00000004ff001219 */ /* 0x002fe40000011603 */
[----:B------:R-:W-:Y:S01]  /*152a0*/  SHF.R.S32.HI R11, RZ, 0x1f, R21 ;  /* 0x0000001fff0b7819 */ /* 0x000fe20000011415 */
[----:B------:R-:W1:Y:S02]  /*152b0*/  LDC R4, c[0x0][0x2f4] ;  /* 0x0000bd00ff047b82 */ /* 0x000e640000000800 */
[----:B------:R-:W-:-:S04]  /*152c0*/  IMAD.MOV R5, RZ, RZ, -R0 ;  /* 0x000000ffff057224 */ /* 0x000fc800078e0a00 */
[----:B------:R-:W-:Y:S02]  /*152d0*/  IMAD R5, R6, R5, R2 ;  /* 0x0000000506057224 */ /* 0x000fe400078e0202 */
[----:B------:R-:W3:Y:S01]  /*152e0*/  @!P0 LDC.64 R2, c[0x0][0x428] ;  /* 0x00010a00ff028b82 */ /* 0x000ee20000000a00 */
[--C-:B------:R-:W-:Y:S01]  /*152f0*/  @!P0 SHF.R.S32.HI R9, RZ, 0x1f, R0.reuse ;  /* 0x0000001fff098819 */ /* 0x100fe20000011400 */
[----:B------:R-:W-:-:S06]  /*15300*/  @!P0 IMAD.MOV.U32 R8, RZ, RZ, R0 ;  /* 0x000000ffff088224 */ /* 0x000fcc00078e0000 */
[----:B------:R-:W4:Y:S01]  /*15310*/  @!P0 LDC.64 R6, c[0x0][0x418] ;  /* 0x00010600ff068b82 */ /* 0x000f220000000a00 */
[----:B---3--:R-:W-:-:S04]  /*15320*/  @!P0 IMAD.WIDE.U32 R8, R21, R2, R8 ;  /* 0x0000000215088225 */ /* 0x008fc800078e0008 */
[----:B------:R-:W-:-:S04]  /*15330*/  @!P0 IMAD R2, R11, R2, RZ ;  /* 0x000000020b028224 */ /* 0x000fc800078e02ff */
[----:B------:R-:W-:Y:S02]  /*15340*/  @!P0 IMAD R0, R21, R3, R2 ;  /* 0x0000000315008224 */ /* 0x000fe400078e0202 */
[----:B0-----:R-:W0:Y:S01]  /*15350*/  S2R R21, SR_TID.X ;  /* 0x0000000000157919 */ /* 0x001e220000002100 */
[----:B----4-:R-:W-:Y:S01]  /*15360*/  @!P0 LEA R6, P1, R8, R6, 0x2 ;  /* 0x0000000608068211 */ /* 0x010fe200078210ff */
[----:B------:R-:W-:Y:S01]  /*15370*/  @!P0 IMAD.IADD R0, R9, 0x1, R0 ;  /* 0x0000000109008824 */ /* 0x000fe200078e0200 */
[----:B--2---:R-:W-:-:S04]  /*15380*/  LOP3.LUT R20, R20, 0xfffffffb, RZ, 0xc0, !PT ;  /* 0xfffffffb14147812 */ /* 0x004fc800078ec0ff */
[----:B------:R-:W-:Y:S01]  /*15390*/  @!P0 LEA.HI.X R7, R8, R7, R0, 0x2, P1 ;  /* 0x0000000708078211 */ /* 0x000fe200008f1400 */
[----:B------:R-:W-:Y:S01]  /*153a0*/  IMAD.U32 R0, RZ, RZ, UR39 ;  /* 0x00000027ff007e24 */ /* 0x000fe2000f8e00ff */
[----:B0-----:R-:W-:-:S04]  /*153b0*/  SHF.L.U32 R21, R21, 0x4, RZ ;  /* 0x0000000415157819 */ /* 0x001fc800000006ff */
[----:B------:R-:W-:-:S04]  /*153c0*/  LOP3.LUT R21, R21, 0x10, RZ, 0xc0, !PT ;  /* 0x0000001015157812 */ /* 0x000fc800078ec0ff */
[C---:B-1----:R-:W-:Y:S02]  /*153d0*/  ISETP.GE.AND P3, PT, R21.reuse, R4, PT ;  /* 0x000000041500720c */ /* 0x042fe40003f66270 */
[----:B------:R-:W-:-:S04]  /*153e0*/  LOP3.LUT R12, R21, 0x20, RZ, 0xfc, !PT ;  /* 0x00000020150c7812 */ /* 0x000fc800078efcff */
[----:B------:R-:W-:Y:S01]  /*153f0*/  ISETP.GE.AND P1, PT, R12, R4, PT ;  /* 0x000000040c00720c */ /* 0x000fe20003f26270 */
[----:B------:R-:W-:Y:S01]  /*15400*/  IMAD.MOV.U32 R3, RZ, RZ, RZ ;  /* 0x000000ffff037224 */ /* 0x000fe200078e00ff */
[----:B------:R-:W-:-:S05]  /*15410*/  ISETP.NE.AND P2, PT, R0, 0x3, PT ;  /* 0x000000030000780c */ /* 0x000fca0003f45270 */
[----:B------:R-:W-:Y:S01]  /*15420*/  @P3 LOP3.LUT R20, R20, 0x4, RZ, 0xfc, !PT ;  /* 0x0000000414143812 */ /* 0x000fe200078efcff */
[----:B------:R0:W-:Y:S03]  /*15430*/  STL [R1+0x14], R11 ;  /* 0x0000140b01007387 */ /* 0x0001e60000100800 */
[----:B------:R-:W-:Y:S01]  /*15440*/  LOP3.LUT R20, R20, 0xfffffff7, RZ, 0xc0, !PT ;  /* 0xfffffff714147812 */ /* 0x000fe200078ec0ff */
[----:B------:R1:W5:Y:S03]  /*15450*/  @!P0 LDG.E R3, desc[UR42][R6.64] ;  /* 0x0000002a06038981 */ /* 0x000366000c1e1900 */
[----:B------:R-:W-:Y:S02]  /*15460*/  LOP3.LUT R20, R20, 0xfffffffd, RZ, 0xc0, !PT ;  /* 0xfffffffd14147812 */ /* 0x000fe400078ec0ff */
[----:B0-----:R-:W-:-:S02]  /*15470*/  LOP3.LUT R11, R21, 0x40, RZ, 0xfc, !PT ;  /* 0x00000040150b7812 */ /* 0x001fc400078efcff */
[----:B------:R-:W-:Y:S02]  /*15480*/  @P1 LOP3.LUT R20, R20, 0x2, RZ, 0xfc, !PT ;  /* 0x0000000214141812 */ /* 0x000fe400078efcff */
[----:B------:R-:W-:Y:S02]  /*15490*/  ISETP.GE.AND P0, PT, R11, R4, PT ;  /* 0x000000040b00720c */ /* 0x000fe40003f06270 */
[----:B------:R-:W-:-:S04]  /*154a0*/  @P2 LOP3.LUT R20, R20, 0x8, RZ, 0xfc, !PT ;  /* 0x0000000814142812 */ /* 0x000fc800078efcff */
[----:B------:R-:W-:-:S07]  /*154b0*/  LOP3.LUT R20, R20, 0xfffffffe, RZ, 0xc0, !PT ;  /* 0xfffffffe14147812 */ /* 0x000fce00078ec0ff */
[----:B------:R-:W-:-:S05]  /*154c0*/  @P0 LOP3.LUT R20, R20, 0x1, RZ, 0xfc, !PT ;  /* 0x0000000114140812 */ /* 0x000fca00078efcff */
[----:B------:R1:W-:Y:S01]  /*154d0*/  STL [R1+0x18], R20 ;  /* 0x0000181401007387 */ /* 0x0003e20000100800 */
[----:B------:R-:W-:Y:S05]  /*154e0*/  BRA.DIV UR4, `(.L_x_11046) ;  /* 0x0000004a04b47947 */ /* 0x000fea000b800000 */
.L_x_11168:
[----:B------:R-:W-:-:S05]  /*154f0*/  SHF.R.S32.HI R0, RZ, 0x1f, R18 ;  /* 0x0000001fff007819 */ /* 0x000fca0000011412 */
[----:B------:R0:W-:Y:S01]  /*15500*/  STL [R1+0x8], R0 ;  /* 0x0000080001007387 */ /* 0x0001e20000100800 */
[----:B------:R-:W-:Y:S05]  /*15510*/  @!P2 BRA `(.L_x_11047) ;  /* 0x000000000004a947 */ /* 0x000fea0003800000 */
[----:B------:R-:W-:Y:S01]  /*15520*/  BPT.TRAP 0x1 ;  /* 0x000000040000795c */ /* 0x000fe20000300000 */
.L_x_11047:
[----:B------:R-:W-:Y:S01]  /*15530*/  IMAD R4, R23, 0x8, R22 ;  /* 0x0000000817047824 */ /* 0x000fe200078e0216 */
[----:B0-----:R-:W-:Y:S01]  /*15540*/  SHF.L.U32 R0, R28, 0x1f, RZ ;  /* 0x0000001f1c007819 */ /* 0x001fe200000006ff */
[----:B------:R-:W-:Y:S01]  /*15550*/  BSSY B0, `(.L_x_11048) ;  /* 0x0000005000007945 */ /* 0x000fe20003800000 */
[----:B-1----:R-:W-:Y:S02]  /*15560*/  SHF.R.S32.HI R20, RZ, 0x1f, R5 ;  /* 0x0000001fff147819 */ /* 0x002fe40000011405 */
[----:B------:R-:W0:Y:S01]  /*15570*/  SYNCS.PHASECHK.TRANS64.TRYWAIT P0, [R4+URZ+0x19c80], R0 ;  /* 0x019c8000040075a7 */ /* 0x000e22000800017f */
[----:B------:R1:W-:Y:S02]  /*15580*/  STL [R1+0x38], R0 ;  /* 0x0000380001007387 */ /* 0x0003e40000100800 */
[----:B01----:R-:W-:Y:S05]  /*15590*/  @!P0 BRA `(.L_x_11049) ;  /* 0x0000004800bc8947 */ /* 0x003fea0003800000 */
.L_x_11169:
[----:B------:R-:W-:Y:S05]  /*155a0*/  BSYNC B0 ;  /* 0x0000000000007941 */ /* 0x000fea0003800000 */
.L_x_11048:
[----:B------:R-:W2:Y:S01]  /*155b0*/  LDL R9, [R1+0x30] ;  /* 0x0000300001097983 */ /* 0x000ea20000100800 */
[----:B------:R-:W-:-:S03]  /*155c0*/  ULDC.64 UR4, c[0x0][0x328] ;  /* 0x0000ca0000047ab9 */ /* 0x000fc60000000a00 */
[----:B------:R-:W3:Y:S04]  /*155d0*/  LDL R8, [R1+0x8] ;  /* 0x0000080001087983 */ /* 0x000ee80000100800 */
[----:B------:R-:W4:Y:S01]  /*155e0*/  LDL R11, [R1+0x24] ;  /* 0x00002400010b7983 */ /* 0x000f220000100800 */
[----:B0-----:R-:W-:Y:S01]  /*155f0*/  IMAD R0, R20, UR4, RZ ;  /* 0x0000000414007c24 */ /* 0x001fe2000f8e02ff */
[----:B-----5:R-:W-:Y:S01]  /*15600*/  SHF.R.S32.HI R21, RZ, 0x1f, R3 ;  /* 0x0000001fff157819 */ /* 0x020fe20000011403 */
[C---:B------:R-:W-:Y:S01]  /*15610*/  IMAD.WIDE.U32 R6, R5.reuse, UR4, RZ ;  /* 0x0000000405067c25 */ /* 0x040fe2000f8e00ff */
[----:B------:R-:W0:Y:S03]  /*15620*/  S2R R2, SR_TID.X ;  /* 0x0000000000027919 */ /* 0x000e260000002100 */
        /* <DEDUP_REMOVED lines=9> */
[----:B0-----:R-:W-:-:S04]  /*156c0*/  LOP3.LUT R2, R2, 0x7f, RZ, 0xc0, !PT ;  /* 0x0000007f02027812 */ /* 0x001fc800078ec0ff */
[----:B------:R-:W-:-:S04]  /*156d0*/  SHF.R.U32.HI R2, RZ, 0x1, R2 ;  /* 0x00000001ff027819 */ /* 0x000fc80000011602 */
[----:B--2---:R-:W-:Y:S01]  /*156e0*/  IADD3 R2, -R2, R9, -R10 ;  /* 0x0000000902027210 */ /* 0x004fe20007ffe90a */
[----:B---3--:R-:W-:-:S03]  /*156f0*/  IMAD R9, R8, UR4, RZ ;  /* 0x0000000408097c24 */ /* 0x008fc6000f8e02ff */
[----:B------:R-:W-:Y:S01]  /*15700*/  ISETP.GE.AND P1, PT, R2, 0x1, PT ;  /* 0x000000010200780c */ /* 0x000fe20003f26270 */
[----:B------:R-:W-:Y:S01]  /*15710*/  IMAD R9, R18, UR5, R9 ;  /* 0x0000000512097c24 */ /* 0x000fe2000f8e0209 */
[----:B------:R-:W-:Y:S01]  /*15720*/  ULDC.64 UR4, c[0x0][0x318] ;  /* 0x0000c60000047ab9 */ /* 0x000fe20000000a00 */
[----:B----4-:R-:W-:Y:S01]  /*15730*/  IMAD R10, R23, 0x3000, R11 ;  /* 0x00003000170a7824 */ /* 0x010fe200078e020b */
[----:B------:R-:W-:Y:S01]  /*15740*/  IADD3 R8, P0, R6, UR4, RZ ;  /* 0x0000000406087c10 */ /* 0x000fe2000ff1e0ff */
[----:B------:R-:W-:-:S03]  /*15750*/  UMOV UR4, 0xffffffff ;  /* 0xffffffff00047882 */ /* 0x000fc60000000000 */
[----:B------:R-:W-:Y:S01]  /*15760*/  IADD3.X R9, R7, UR5, R9, P0, !PT ;  /* 0x0000000507097c10 */ /* 0x000fe200087fe409 */
[----:B------:R-:W-:Y:S08]  /*15770*/  BRA.DIV UR4, `(.L_x_11050) ;  /* 0x0000004a045c7947 */ /* 0x000ff0000b800000 */
[----:B------:R-:W0:Y:S01]  /*15780*/  S2R R7, SR_TID.X ;  /* 0x0000000000077919 */ /* 0x000e220000002100 */
[----:B------:R-:W1:Y:S01]  /*15790*/  LDC R12, c[0x0][0x2f4] ;  /* 0x0000bd00ff0c7b82 */ /* 0x000e620000000800 */
[----:B------:R-:W2:Y:S04]  /*157a0*/  SHFL.IDX PT, R6, R8, RZ, 0x1e1f ;  /* 0x001e1fff08067589 */ /* 0x000ea800000e0000 */
[----:B------:R-:W3:Y:S04]  /*157b0*/  SHFL.IDX PT, R0, R9, RZ, 0x1e1f ;  /* 0x001e1fff09007589 */ /* 0x000ee800000e0000 */
[----:B------:R-:W4:Y:S01]  /*157c0*/  SHFL.IDX PT, R9, R9, 0x1, 0x1e1f ;  /* 0x003e1f0009097f89 */ /* 0x000f2200000e0000 */
[----:B0-----:R-:W-:-:S05]  /*157d0*/  IMAD.SHL.U32 R11, R7, 0x10, RZ ;  /* 0x00000010070b7824 */ /* 0x001fca00078e00ff */
[----:B------:R-:W-:-:S04]  /*157e0*/  LOP3.LUT R11, R11, 0x10, RZ, 0xc0, !PT ;  /* 0x000000100b0b7812 */ /* 0x000fc800078ec0ff */
[C---:B--2---:R-:W-:Y:S02]  /*157f0*/  IADD3 R6, P0, R11.reuse, R6, RZ ;  /* 0x000000060b067210 */ /* 0x044fe40007f1e0ff */
[CC--:B-1----:R-:W-:Y:S02]  /*15800*/  ISETP.GE.AND P4, PT, R11.reuse, R12.reuse, PT ;  /* 0x0000000c0b00720c */ /* 0x0c2fe40003f86270 */
[----:B------:R-:W-:Y:S01]  /*15810*/  LOP3.LUT R13, R11, 0x20, RZ, 0xfc, !PT ;  /* 0x000000200b0d7812 */ /* 0x000fe200078efcff */
[----:B---3--:R-:W-:Y:S01]  /*15820*/  IMAD.X R7, RZ, RZ, R0, P0 ;  /* 0x000000ffff077224 */ /* 0x008fe200000e0600 */
        /* <DEDUP_REMOVED lines=11> */
[----:B0---4-:R0:W1:Y:S10]  /*158e0*/  SHFL.IDX PT, R6, R8, 0x1, 0x1e1f ;  /* 0x003e1f0008067f89 */ /* 0x01107400000e0000 */
.L_x_11175:
[----:B------:R-:W2:Y:S01]  /*158f0*/  S2R R7, SR_TID.X ;  /* 0x0000000000077919 */ /* 0x000ea20000002100 */
[C---:B------:R-:W-:Y:S02]  /*15900*/  ISETP.LT.OR P4, PT, R2.reuse, 0x41, P4 ;  /* 0x000000410200780c */ /* 0x040fe40002781670 */
[C---:B------:R-:W-:Y:S02]  /*15910*/  ISETP.LT.OR P2, PT, R2.reuse, 0x41, P2 ;  /* 0x000000410200780c */ /* 0x040fe40001741670 */
[----:B------:R-:W-:Y:S01]  /*15920*/  ISETP.LT.OR P0, PT, R2, 0x41, P0 ;  /* 0x000000410200780c */ /* 0x000fe20000701670 */
[----:B--2---:R-:W-:-:S05]  /*15930*/  IMAD.SHL.U32 R7, R7, 0x10, RZ ;  /* 0x0000001007077824 */ /* 0x004fca00078e00ff */
[----:B------:R-:W-:-:S04]  /*15940*/  LOP3.LUT R7, R7, 0x10, RZ, 0xc0, !PT ;  /* 0x0000001007077812 */ /* 0x000fc800078ec0ff */
        /* <DEDUP_REMOVED lines=10> */
.L_x_11051:
        /* <DEDUP_REMOVED lines=11> */
.L_x_11052:
[----:B------:R2:W-:Y:S01]  /*15aa0*/  SYNCS.ARRIVE.TRANS64.A1T0 RZ, [R4+URZ+0x19c70], RZ ;  /* 0x019c70ff04ff79a7 */ /* 0x0005e2000810003f */
[----:B------:R-:W-:Y:S05]  /*15ab0*/  @!P4 BRA `(.L_x_11053) ;  /* 0x000000000004c947 */ /* 0x000fea0003800000 */
[----:B------:R-:W-:Y:S01]  /*15ac0*/  BPT.TRAP 0x1 ;  /* 0x000000040000795c */ /* 0x000fe20000300000 */
.L_x_11053:
[----:B------:R-:W3:Y:S01]  /*15ad0*/  LDL R2, [R1+0x38] ;  /* 0x0000380001027983 */ /* 0x000ee20000100800 */
[----:B------:R-:W-:Y:S01]  /*15ae0*/  BSSY B0, `(.L_x_11054) ;  /* 0x0000003000007945 */ /* 0x000fe20003800000 */
[----:B---3--:R-:W3:Y:S03]  /*15af0*/  SYNCS.PHASECHK.TRANS64.TRYWAIT P0, [R4+URZ+0x19c40], R2 ;  /* 0x019c4002040075a7 */ /* 0x008ee6000800017f */
[----:B---3--:R-:W-:Y:S05]  /*15b00*/  @!P0 BRA `(.L_x_11055) ;  /* 0x00000048005c8947 */ /* 0x008fea0003800000 */
.L_x_11176:
[----:B------:R-:W-:Y:S05]  /*15b10*/  BSYNC B0 ;  /* 0x0000000000007941 */ /* 0x000fea0003800000 */
.L_x_11054:
[----:B------:R-:W4:Y:S01]  /*15b20*/  LDL R9, [R1+0x8] ;  /* 0x0000080001097983 */ /* 0x000f220000100800 */
[----:B------:R-:W-:Y:S01]  /*15b30*/  ULDC.64 UR4, c[0x0][0x300] ;  /* 0x0000c00000047ab9 */ /* 0x000fe20000000a00 */
[----:B------:R-:W-:Y:S01]  /*15b40*/  ULDC.64 UR6, c[0x0][0x2e8] ;  /* 0x0000ba0000067ab9 */ /* 0x000fe20000000a00 */
[----:B------:R-:W-:Y:S01]  /*15b50*/  IMAD R20, R20, UR4, RZ ;  /* 0x0000000414147c24 */ /* 0x000fe2000f8e02ff */
[----:B0-----:R-:W0:Y:S01]  /*15b60*/  S2R R8, SR_TID.X ;  /* 0x0000000000087919 */ /* 0x001e220000002100 */
        /* <DEDUP_REMOVED lines=8> */
[----:B---3--:R-:W-:Y:S02]  /*15bf0*/  IMAD.MOV.U32 R2, RZ, RZ, R6 ;  /* 0x000000ffff027224 */ /* 0x008fe400078e0006 */
[----:B------:R-:W-:Y:S02]  /*15c00*/  IMAD.IADD R3, R7, 0x1, R3 ;  /* 0x0000000107037824 */ /* 0x000fe400078e0203 */
[----:B------:R-:W-:Y:S01]  /*15c10*/  IMAD.WIDE.U32 R2, R18, UR4, R2 ;  /* 0x0000000412027c25 */ /* 0x000fe2000f8e0002 */
[----:B0-----:R-:W-:-:S03]  /*15c20*/  SHF.L.U32 R10, R8, 0x4, RZ ;  /* 0x00000004080a7819 */ /* 0x001fc600000006ff */
[----:B------:R-:W-:Y:S01]  /*15c30*/  IMAD.SHL.U32 R8, R8, 0x10, RZ ;  /* 0x0000001008087824 */ /* 0x000fe200078e00ff */
[----:B------:R-:W-:-:S04]  /*15c40*/  LOP3.LUT R10, R10, 0x10, RZ, 0xc0, !PT ;  /* 0x000000100a0a7812 */ /* 0x000fc800078ec0ff */
[----:B------:R-:W-:Y:S02]  /*15c50*/  LOP3.LUT R8, R8, 0x10, RZ, 0xc0, !PT ;  /* 0x0000001008087812 */ /* 0x000fe400078ec0ff */
[C---:B------:R-:W-:Y:S02]  /*15c60*/  LOP3.LUT R11, R10.reuse, 0x40, RZ, 0xfc, !PT ;  /* 0x000000400a0b7812 */ /* 0x040fe400078efcff */
[----:B------:R-:W-:Y:S01]  /*15c70*/  LOP3.LUT R10, R10, 0x20, RZ, 0xfc, !PT ;  /* 0x000000200a0a7812 */ /* 0x000fe200078efcff */
[----:B----4-:R-:W-:Y:S01]  /*15c80*/  IMAD R5, R9, UR4, RZ ;  /* 0x0000000409057c24 */ /* 0x010fe2000f8e02ff */
[----:B------:R-:W-:Y:S01]  /*15c90*/  UMOV UR4, 0xffffffff ;  /* 0xffffffff00047882 */ /* 0x000fe20000000000 */
[----:B------:R-:W0:Y:S02]  /*15ca0*/  LDC R9, c[0x0][0x2f4] ;  /* 0x0000bd00ff097b82 */ /* 0x000e240000000800 */
[----:B------:R-:W-:Y:S01]  /*15cb0*/  IMAD R6, R18, UR5, R5 ;  /* 0x0000000512067c24 */ /* 0x000fe2000f8e0205 */
[----:B------:R-:W-:-:S04]  /*15cc0*/  IADD3 R5, P0, R2, UR6, RZ ;  /* 0x0000000602057c10 */ /* 0x000fc8000ff1e0ff */
[----:B------:R-:W-:Y:S02]  /*15cd0*/  IADD3.X R6, R3, UR7, R6, P0, !PT ;  /* 0x0000000703067c10 */ /* 0x000fe400087fe406 */
[-C--:B0-----:R-:W-:Y:S02]  /*15ce0*/  ISETP.GE.AND P2, PT, R11, R9.reuse, PT ;  /* 0x000000090b00720c */ /* 0x081fe40003f46270 */
[-C--:B------:R-:W-:Y:S02]  /*15cf0*/  ISETP.GE.AND P4, PT, R10, R9.reuse, PT ;  /* 0x000000090a00720c */ /* 0x080fe40003f86270 */
[----:B------:R-:W-:Y:S01]  /*15d00*/  ISETP.GE.AND P5, PT, R8, R9, PT ;  /* 0x000000090800720c */ /* 0x000fe20003fa6270 */
[----:B------:R-:W-:-:S12]  /*15d10*/  BRA.DIV UR4, `(.L_x_11056) ;  /* 0x0000004604f07947 */ /* 0x000fd8000b800000 */
[----:B------:R-:W0:Y:S04]  /*15d20*/  SHFL.IDX PT, R3, R5, RZ, 0x1e1f ;  /* 0x001e1fff05037589 */ /* 0x000e2800000e0000 */
[----:B------:R-:W1:Y:S04]  /*15d30*/  SHFL.IDX PT, R2, R6, RZ, 0x1e1f ;  /* 0x001e1fff06027589 */ /* 0x000e6800000e0000 */
[----:B------:R-:W3:Y:S04]  /*15d40*/  SHFL.IDX PT, R5, R5, 0x1, 0x1e1f ;  /* 0x003e1f0005057f89 */ /* 0x000ee800000e0000 */
[----:B------:R-:W4:Y:S01]  /*15d50*/  SHFL.IDX PT, R6, R6, 0x1, 0x1e1f ;  /* 0x003e1f0006067f89 */ /* 0x000f2200000e0000 */
[----:B0-----:R-:W-:-:S05]  /*15d60*/  @P1 IADD3 R3, P0, R8, R3, RZ ;  /* 0x0000000308031210 */ /* 0x001fca0007f1e0ff */
[----:B-1----:R-:W-:-:S05]  /*15d70*/  @P1 IMAD.X R2, RZ, RZ, R2, P0 ;  /* 0x000000ffff021224 */ /* 0x002fca00000e0602 */
[----:B------:R-:W-:-:S04]  /*15d80*/  @P1 LOP3.LUT R3, R3, R2, RZ, 0x3c, !PT ;  /* 0x0000000203031212 */ /* 0x000fc800078e3cff */
[----:B------:R-:W-:-:S04]  /*15d90*/  @P1 LOP3.LUT R2, R3, R2, RZ, 0x3c, !PT ;  /* 0x0000000203021212 */ /* 0x000fc800078e3cff */
[----:B------:R-:W-:-:S05]  /*15da0*/  @P1 LOP3.LUT R3, R3, R2, RZ, 0x3c, !PT ;  /* 0x0000000203031212 */ /* 0x000fca00078e3cff */
[----:B------:R0:W-:Y:S04]  /*15db0*/  @P1 LDGSTS.E.BYPASS.LTC128B.128 [R0+0x13800], desc[UR42][R2.64], !P5 ;  /* 0x1380000002001fae */ /* 0x0001e8000e901d6a */
[----:B------:R0:W-:Y:S04]  /*15dc0*/  @P1 LDGSTS.E.BYPASS.LTC128B.128 [R0+0x14800], desc[UR42][R2.64+0x20], !P4 ;  /* 0x1480002002001fae */ /* 0x0001e8000e101d6a */
[----:B---34-:R0:W-:Y:S02]  /*15dd0*/  @P1 LDGSTS.E.BYPASS.LTC128B.128 [R0+0x15800], desc[UR42][R2.64+0x40], !P2 ;  /* 0x1580004002001fae */ /* 0x0181e4000d101d6a */
.L_x_11182:
[----:B01----:R-:W-:-:S05]  /*15de0*/  @P3 IADD3 R3, P0, R8, R5, RZ ;  /* 0x0000000508033210 */ /* 0x003fca0007f1e0ff */
        /* <DEDUP_REMOVED lines=10> */
[----:B------:R0:W-:Y:S01]  /*15e90*/  @P3 LDGSTS.E.BYPASS.LTC128B.128 [R0+0x16000], desc[UR42][R2.64+0x40], !P2 ;  /* 0x1600004002003fae */ /* 0x0001e2000d101d6a */
[----:B------:R-:W-:Y:S01]  /*15ea0*/  NOP ;  /* 0x0000000000007918 */ /* 0x000fe20000000000 */
.L_x_11057:
        /* <DEDUP_REMOVED lines=11> */
.L_x_11058:
[----:B------:R0:W5:Y:S01]  /*15f60*/  LDL.LU R5, [R1+0x34] ;  /* 0x0000340001057983 */ /* 0x0001620000300800 */
[----:B------:R0:W-:Y:S03]  /*15f70*/  SYNCS.ARRIVE.TRANS64.A1T0 RZ, [R4+URZ+0x19c30], RZ ;  /* 0x019c30ff04ff79a7 */ /* 0x0001e6000810003f */
[----:B------:R0:W5:Y:S02]  /*15f80*/  LDL.LU R3, [R1+0x44] ;  /* 0x0000440001037983 */ /* 0x0001640000300800 */
[----:B------:R-:W-:Y:S05]  /*15f90*/  WARPSYNC.ALL ;  /* 0x0000000000007948 */ /* 0x000fea0003800000 */
[----:B------:R-:W-:Y:S01]  /*15fa0*/  ULDC.64 UR4, c[0x0][0x298] ;  /* 0x0000a60000047ab9 */ /* 0x000fe20000000a00 */
[----:B------:R-:W-:Y:S01]  /*15fb0*/  ULDC.64 UR6, c[0x0][0xa00] ;  /* 0x0002800000067ab9 */ /* 0x000fe20000000a00 */
[----:B------:R-:W-:Y:S01]  /*15fc0*/  VIADD R0, R22, 0xf000 ;  /* 0x0000f00016007836 */ /* 0x000fe20000000000 */
[----:B------:R-:W-:Y:S01]  /*15fd0*/  BAR.SYNC.DEFER_BLOCKING 0x8, 0x200 ;  /* 0x0208000000007b1d */ /* 0x000fe20000010000 */
[----:B------:R-:W-:-:S03]  /*15fe0*/  ISETP.NE.U32.AND P0, PT, RZ, UR6, PT ;  /* 0x00000006ff007c0c */ /* 0x000fc6000bf05070 */
[----:B------:R-:W-:Y:S02]  /*15ff0*/  LOP3.LUT P1, RZ, R0, 0x9f, RZ, 0xc0, !PT ;  /* 0x0000009f00ff7812 */ /* 0x000fe4000782c0ff */
[----:B------:R-:W-:Y:S01]  /*16000*/  ISETP.NE.AND.EX P0, PT, RZ, UR7, PT, P0 ;  /* 0x00000007ff007c0c */ /* 0x000fe2000bf05300 */
[----:B------:R-:W-:Y:S03]  /*16010*/  BSSY B6, `(.L_x_11059) ;  /* 0x000001c000067945 */ /* 0x000fe60003800000 */
[----:B------:R-:W-:Y:S02]  /*16020*/  SEL R26, R26, RZ, !P0 ;  /* 0x000000ff1a1a7207 */ /* 0x000fe40004000000 */
[----:B-----5:R-:W-:-:S05]  /*16030*/  SHF.R.S32.HI R2, RZ, 0x1f, R5 ;  /* 0x0000001fff027819 */ /* 0x020fca0000011405 */
[----:B------:R-:W-:-:S04]  /*16040*/  IMAD R2, R2, UR4, RZ ;  /* 0x0000000402027c24 */ /* 0x000fc8000f8e02ff */
[----:B------:R-:W-:Y:S01]  /*16050*/  IMAD R0, R5, UR5, R2 ;  /* 0x0000000505007c24 */ /* 0x000fe2000f8e0202 */
[----:B------:R-:W-:Y:S01]  /*16060*/  SEL R2, R3, RZ, !P0 ;  /* 0x000000ff03027207 */ /* 0x000fe20004000000 */
[----:B0-2---:R-:W-:-:S04]  /*16070*/  IMAD.WIDE.U32 R4, R5, UR4, RZ ;  /* 0x0000000405047c25 */ /* 0x005fc8000f8e00ff */
[----:B------:R-:W-:Y:S01]  /*16080*/  IMAD.IADD R0, R5, 0x1, R0 ;  /* 0x0000000105007824 */ /* 0x000fe200078e0200 */
[----:B------:R0:W-:Y:S04]  /*16090*/  STL.64 [R1+0x38], R4 ;  /* 0x0000380401007387 */ /* 0x0001e80000100a00 */
[----:B------:R0:W-:Y:S04]  /*160a0*/  STL [R1+0x44], R2 ;  /* 0x0000440201007387 */ /* 0x0001e80000100800 */
[----:B------:R0:W-:Y:S01]  /*160b0*/  STL [R1+0x34], R0 ;  /* 0x0000340001007387 */ /* 0x0001e20000100800 */
[----:B------:R-:W-:Y:S05]  /*160c0*/  @!P1 BRA `(.L_x_11060) ;  /* 0x0000000000409947 */ /* 0x000fea0003800000 */
[----:B0-----:R-:W-:Y:S01]  /*160d0*/  MOV R2, 0x0 ;  /* 0x0000000000027802 */ /* 0x001fe20000000f00 */
        /* <DEDUP_REMOVED lines=15> */
.L_x_11060:
[----:B------:R-:W-:Y:S05]  /*161d0*/  BSYNC B6 ;  /* 0x0000000000067941 */ /* 0x000fea0003800000 */
.L_x_11059:
[----:B0-----:R-:W2:Y:S01]  /*161e0*/  LDL.LU R0, [R1+0x44] ;  /* 0x0000440001007983 */ /* 0x001ea20000300800 */
[----:B------:R-:W0:Y:S01]  /*161f0*/  LDC R9, c[0x0][0x448] ;  /* 0x00011200ff097b82 */ /* 0x000e220000000800 */
[----:B------:R-:W-:Y:S01]  /*16200*/  ULDC.64 UR4, c[0x0][0x2d8] ;  /* 0x0000b60000047ab9 */ /* 0x000fe20000000a00 */
[----:B------:R-:W-:Y:S01]  /*16210*/  ULDC.64 UR6, c[0x0][0x2c8] ;  /* 0x0000b20000067ab9 */ /* 0x000fe20000000a00 */
[----:B------:R-:W3:Y:S01]  /*16220*/  LDL.LU R21, [R1+0x34] ;  /* 0x0000340001157983 */ /* 0x000ee20000300800 */
[----:B------:R-:W-:-:S03]  /*16230*/  ULDC.64 UR8, c[0x0][0x280] ;  /* 0x0000a00000087ab9 */ /* 0x000fc60000000a00 */
[----:B------:R-:W3:Y:S04]  /*16240*/  LDL.LU.64 R2, [R1+0x38] ;  /* 0x0000380001027983 */ /* 0x000ee80000300a00 */
[----:B------:R-:W4:Y:S01]  /*16250*/  LDL R20, [R1+0x8] ;  /* 0x0000080001147983 */ /* 0x000f220000100800 */
[----:B0-----:R-:W-:-:S13]  /*16260*/  ISETP.NE.AND P0, PT, R9, 0x1, PT ;  /* 0x000000010900780c */ /* 0x001fda0003f05270 */
[----:B------:R-:W0:Y:S08]  /*16270*/  @P0 LDC R5, c[0x0][0x44c] ;  /* 0x00011300ff050b82 */ /* 0x000e300000000800 */
[----:B------:R-:W1:Y:S08]  /*16280*/  @P0 LDC R6, c[0x0][0x450] ;  /* 0x00011400ff060b82 */ /* 0x000e700000000800 */
[----:B------:R-:W1:Y:S01]  /*16290*/  @P0 LDC R8, c[0x0][0x450] ;  /* 0x00011400ff080b82 */ /* 0x000e620000000800 */
[----:B--2---:R-:W-:-:S02]  /*162a0*/  IMAD.MOV.U32 R4, RZ, RZ, R0 ;  /* 0x000000ffff047224 */ /* 0x004fc400078e0000 */
[----:B---3--:R-:W-:Y:S02]  /*162b0*/  IMAD.MOV.U32 R3, RZ, RZ, R21 ;  /* 0x000000ffff037224 */ /* 0x008fe400078e0015 */
[----:B------:R-:W2:Y:S01]  /*162c0*/  S2R R21, SR_TID.X ;  /* 0x0000000000157919 */ /* 0x000ea20000002100 */
[----:B----4-:R-:W-:Y:S02]  /*162d0*/  IMAD R0, R20, UR4, RZ ;  /* 0x0000000414007c24 */ /* 0x010fe4000f8e02ff */
[----:B------:R-:W3:Y:S01]  /*162e0*/  S2R R20, SR_TID.X ;  /* 0x0000000000147919 */ /* 0x000ee20000002100 */
[----:B------:R-:W-:-:S04]  /*162f0*/  IMAD.WIDE.U32 R2, R18, UR4, R2 ;  /* 0x0000000412027c25 */ /* 0x000fc8000f8e0002 */
        /* <DEDUP_REMOVED lines=8> */
[----:B--2---:R-:W-:Y:S01]  /*16380*/  IMAD.SHL.U32 R21, R21, 0x40, RZ ;  /* 0x0000004015157824 */ /* 0x004fe200078e00ff */
[----:B---3--:R-:W-:-:S04]  /*16390*/  LOP3.LUT R20, R20, 0x7f, RZ, 0xc0, !PT ;  /* 0x0000007f14147812 */ /* 0x008fc800078ec0ff */
[----:B------:R-:W-:Y:S02]  /*163a0*/  LOP3.LUT R21, R21, 0x40, RZ, 0xc0, !PT ;  /* 0x0000004015157812 */ /* 0x000fe400078ec0ff */
[----:B------:R-:W-:-:S04]  /*163b0*/  SHF.R.U32.HI R20, RZ, 0x1, R20 ;  /* 0x00000001ff147819 */ /* 0x000fc80000011614 */
[----:B------:R-:W-:Y:S02]  /*163c0*/  LOP3.LUT R20, R20, R21, RZ, 0xfc, !PT ;  /* 0x0000001514147212 */ /* 0x000fe400078efcff */
[----:B------:R2:W5:Y:S03]  /*163d0*/  LDL R21, [R1+0x48] ;  /* 0x0000480001157983 */ /* 0x0005660000100800 */
[----:B------:R-:W-:-:S04]  /*163e0*/  IMAD R0, R17, 0xc0, R20 ;  /* 0x000000c011007824 */ /* 0x000fc800078e0214 */
[----:B0-----:R-:W-:-:S04]  /*163f0*/  @P0 IMAD.HI.U32 R5, R0, R5, RZ ;  /* 0x0000000500050227 */ /* 0x001fc800078e00ff */
[----:B------:R-:W-:Y:S01]  /*16400*/  IMAD.MOV.U32 R4, RZ, RZ, R0 ;  /* 0x000000ffff047224 */ /* 0x000fe200078e0000 */
[----:B-1----:R-:W-:-:S04]  /*16410*/  @P0 SHF.R.U32.HI R4, RZ, R6, R5 ;  /* 0x00000006ff040219 */ /* 0x002fc80000011605 */
[--C-:B------:R-:W-:Y:S01]  /*16420*/  SHF.R.S32.HI R5, RZ, 0x1f, R4.reuse ;  /* 0x0000001fff057819 */ /* 0x100fe20000011404 */
[----:B------:R-:W-:-:S04]  /*16430*/  IMAD.MOV R7, RZ, RZ, -R4 ;  /* 0x000000ffff077224 */ /* 0x000fc800078e0a04 */
[----:B------:R-:W-:-:S04]  /*16440*/  IMAD R5, R5, UR4, RZ ;  /* 0x0000000405057c24 */ /* 0x000fc8000f8e02ff */
[C---:B------:R-:W-:Y:S02]  /*16450*/  IMAD R6, R4.reuse, UR5, R5 ;  /* 0x0000000504067c24 */ /* 0x040fe4000f8e0205 */
[----:B------:R-:W-:-:S04]  /*16460*/  IMAD.WIDE.U32 R4, R4, UR4, R2 ;  /* 0x0000000404047c25 */ /* 0x000fc8000f8e0002 */
[----:B------:R-:W-:Y:S02]  /*16470*/  IMAD.IADD R5, R5, 0x1, R6 ;  /* 0x0000000105057824 */ /* 0x000fe400078e0206 */
[----:B------:R-:W-:-:S05]  /*16480*/  IMAD R6, R9, R7, R0 ;  /* 0x0000000709067224 */ /* 0x000fca00078e0200 */
[----:B------:R-:W-:Y:S01]  /*16490*/  SHF.R.S32.HI R7, RZ, 0x1f, R6 ;  /* 0x0000001fff077819 */ /* 0x000fe20000011406 */
[----:B------:R-:W-:-:S04]  /*164a0*/  IMAD.WIDE.U32 R4, R6, UR6, R4 ;  /* 0x0000000606047c25 */ /* 0x000fc8000f8e0004 */
[----:B------:R-:W-:-:S04]  /*164b0*/  IMAD R7, R7, UR6, RZ ;  /* 0x0000000607077c24 */ /* 0x000fc8000f8e02ff */
[----:B------:R-:W-:Y:S01]  /*164c0*/  IMAD R7, R6, UR7, R7 ;  /* 0x0000000706077c24 */ /* 0x000fe2000f8e0207 */
[----:B------:R-:W-:-:S04]  /*164d0*/  IADD3 R6, P1, R4, UR8, RZ ;  /* 0x0000000804067c10 */ /* 0x000fc8000ff3e0ff */
[----:B------:R-:W-:Y:S02]  /*164e0*/  IADD3.X R5, R5, UR9, R7, P1, !PT ;  /* 0x0000000905057c10 */ /* 0x000fe40008ffe407 */
[----:B------:R-:W0:Y:S01]  /*164f0*/  @P0 LDC R7, c[0x0][0x44c] ;  /* 0x00011300ff070b82 */ /* 0x000e220000000800 */
[----:B------:R-:W-:-:S04]  /*16500*/  VIADD R0, R0, 0x80 ;  /* 0x0000008000007836 */ /* 0x000fc80000000000 */
[----:B------:R-:W-:Y:S02]  /*16510*/  IMAD.MOV.U32 R4, RZ, RZ, R0 ;  /* 0x000000ffff047224 */ /* 0x000fe400078e0000 */
[----:B0-----:R-:W-:-:S05]  /*16520*/  @P0 IMAD.HI.U32 R7, R0, R7, RZ ;  /* 0x0000000700070227 */ /* 0x001fca00078e00ff */
[----:B------:R-:W-:Y:S02]  /*16530*/  @P0 SHF.R.U32.HI R4, RZ, R8, R7 ;  /* 0x00000008ff040219 */ /* 0x000fe40000011607 */
[----:B------:R2:W5:Y:S01]  /*16540*/  LDL R8, [R1+0x40] ;  /* 0x0000400001087983 */ /* 0x0005620000100800 */
[----:B------:R-:W0:Y:S02]  /*16550*/  S2R R20, SR_TID.X ;  /* 0x0000000000147919 */ /* 0x000e240000002100 */
[----:B------:R-:W-:-:S04]  /*16560*/  IMAD.MOV R7, RZ, RZ, -R4 ;  /* 0x000000ffff077224 */ /* 0x000fc800078e0a04 */
[----:B------:R-:W-:Y:S01]  /*16570*/  IMAD R0, R9, R7, R0 ;  /* 0x0000000709007224 */ /* 0x000fe200078e0200 */
[----:B------:R-:W-:Y:S01]  /*16580*/  SHF.R.S32.HI R7, RZ, 0x1f, R4 ;  /* 0x0000001fff077819 */ /* 0x000fe20000011404 */
[----:B------:R-:W-:-:S04]  /*16590*/  IMAD.WIDE.U32 R2, R4, UR4, R2 ;  /* 0x0000000404027c25 */ /* 0x000fc8000f8e0002 */
[----:B------:R-:W-:Y:S01]  /*165a0*/  IMAD R7, R7, UR4, RZ ;  /* 0x0000000407077c24 */ /* 0x000fe2000f8e02ff */
[----:B------:R-:W-:-:S03]  /*165b0*/  ULDC UR4, c[0x0][0x2b8] ;  /* 0x0000ae0000047ab9 */ /* 0x000fc60000000800 */
[----:B------:R-:W-:-:S04]  /*165c0*/  IMAD R4, R4, UR5, R7 ;  /* 0x0000000504047c24 */ /* 0x000fc8000f8e0207 */
[----:B------:R-:W-:Y:S01]  /*165d0*/  IMAD.IADD R3, R3, 0x1, R4 ;  /* 0x0000000103037824 */ /* 0x000fe200078e0204 */
[----:B------:R-:W-:Y:S01]  /*165e0*/  SHF.R.S32.HI R4, RZ, 0x1f, R0 ;  /* 0x0000001fff047819 */ /* 0x000fe20000011400 */
[----:B------:R-:W-:-:S04]  /*165f0*/  IMAD.WIDE.U32 R2, R0, UR6, R2 ;  /* 0x0000000600027c25 */ /* 0x000fc8000f8e0002 */
[----:B------:R-:W-:Y:S02]  /*16600*/  IMAD R4, R4, UR6, RZ ;  /* 0x0000000604047c24 */ /* 0x000fe4000f8e02ff */
[C---:B0-----:R-:W-:Y:S01]  /*16610*/  IMAD.SHL.U32 R11, R20.reuse, 0x10, RZ ;  /* 0x00000010140b7824 */ /* 0x041fe200078e00ff */
[----:B------:R-:W-:Y:S01]  /*16620*/  SHF.L.U32 R10, R20, 0x4, RZ ;  /* 0x00000004140a7819 */ /* 0x000fe200000006ff */
[----:B------:R-:W-:-:S03]  /*16630*/  IMAD R0, R0, UR7, R4 ;  /* 0x0000000700007c24 */ /* 0x000fc6000f8e0204 */
[----:B------:R-:W-:Y:S02]  /*16640*/  LOP3.LUT R11, R11, 0x10, RZ, 0xc0, !PT ;  /* 0x000000100b0b7812 */ /* 0x000fe400078ec0ff */
[----:B------:R-:W-:Y:S02]  /*16650*/  IADD3 R7, P0, R2, UR8, RZ ;  /* 0x0000000802077c10 */ /* 0x000fe4000ff1e0ff */
[C---:B------:R-:W-:Y:S02]  /*16660*/  LOP3.LUT R12, R11.reuse, 0x20, RZ, 0xfc, !PT ;  /* 0x000000200b0c7812 */ /* 0x040fe400078efcff */
[----:B------:R-:W-:Y:S02]  /*16670*/  LOP3.LUT R10, R10, 0x10, RZ, 0xc0, !PT ;  /* 0x000000100a0a7812 */ /* 0x000fe400078ec0ff */
[----:B------:R-:W-:Y:S01]  /*16680*/  LOP3.LUT R11, R11, 0x40, RZ, 0xfc, !PT ;  /* 0x000000400b0b7812 */ /* 0x000fe200078efcff */
[----:B------:R-:W-:Y:S01]  /*16690*/  UMOV UR5, 0xffffffff ;  /* 0xffffffff00057882 */ /* 0x000fe20000000000 */
[----:B------:R-:W-:-:S02]  /*166a0*/  IADD3.X R4, R3, UR9, R0, P0, !PT ;  /* 0x0000000903047c10 */ /* 0x000fc400087fe400 */
[----:B------:R-:W-:Y:S02]  /*166b0*/  LOP3.LUT R20, R20, 0x7f, RZ, 0xc0, !PT ;  /* 0x0000007f14147812 */ /* 0x000fe400078ec0ff */
[----:B------:R-:W-:Y:S02]  /*166c0*/  ISETP.GE.AND P3, PT, R10, UR4, PT ;  /* 0x000000040a007c0c */ /* 0x000fe4000bf66270 */
[----:B------:R-:W-:Y:S02]  /*166d0*/  ISETP.GE.AND P0, PT, R12, UR4, PT ;  /* 0x000000040c007c0c */ /* 0x000fe4000bf06270 */
[----:B------:R-:W-:Y:S02]  /*166e0*/  ISETP.GE.AND P1, PT, R11, UR4, PT ;  /* 0x000000040b007c0c */ /* 0x000fe4000bf26270 */
[----:B------:R-:W-:Y:S01]  /*166f0*/  SHF.R.U32.HI R20, RZ, 0x1, R20 ;  /* 0x00000001ff147819 */ /* 0x000fe20000011614 */
[----:B--2---:R-:W-:Y:S10]  /*16700*/  BRA.DIV UR5, `(.L_x_11061) ;  /* 0x0000004205187947 */ /* 0x004ff4000b800000 */
[----:B------:R-:W0:Y:S01]  /*16710*/  SHFL.IDX PT, R3, R6, RZ, 0x1e1f ;  /* 0x001e1fff06037589 */ /* 0x000e2200000e0000 */
[----:B-----5:R-:W-:Y:S02]  /*16720*/  IMAD R0, R21, R9, RZ ;  /* 0x0000000915007224 */ /* 0x020fe400078e02ff */
[----:B------:R-:W-:Y:S01]  /*16730*/  IMAD R17, R17, 0xc0, R20 ;  /* 0x000000c011117824 */ /* 0x000fe200078e0214 */
[----:B------:R-:W1:Y:S04]  /*16740*/  SHFL.IDX PT, R2, R5, RZ, 0x1e1f ;  /* 0x001e1fff05027589 */ /* 0x000e6800000e0000 */
[----:B------:R-:W-:Y:S01]  /*16750*/  ISETP.GE.AND P2, PT, R17, R0, PT ;  /* 0x000000001100720c */ /* 0x000fe20003f46270 */
[----:B------:R-:W2:Y:S04]  /*16760*/  SHFL.IDX PT, R6, R6, 0x1, 0x1e1f ;  /* 0x003e1f0006067f89 */ /* 0x000ea800000e0000 */
[----:B------:R-:W3:Y:S08]  /*16770*/  SHFL.IDX PT, R5, R5, 0x1, 0x1e1f ;  /* 0x003e1f0005057f89 */ /* 0x000ef000000e0000 */
        /* <DEDUP_REMOVED lines=15> */
[----:B0-----:R0:W1:Y:S04]  /*16870*/  SHFL.IDX PT, R3, R4, RZ, 0x1e1f ;  /* 0x001e1fff04037589 */ /* 0x00106800000e0000 */
[----:B------:R0:W2:Y:S02]  /*16880*/  SHFL.IDX PT, R2, R7, RZ, 0x1e1f ;  /* 0x001e1fff07027589 */ /* 0x0000a400000e0000 */
.L_x_11189:
[----:B------:R-:W-:Y:S01]  /*16890*/  VIADD R17, R17, 0x80 ;  /* 0x0000008011117836 */ /* 0x000fe20000000000 */
[----:B------:R-:W-:Y:S04]  /*168a0*/  BSSY B0, `(.L_x_11062) ;  /* 0x000000b000007945 */ /* 0x000fe80003800000 */
[----:B------:R-:W-:-:S13]  /*168b0*/  ISETP.GE.AND P2, PT, R17, R0, PT ;  /* 0x000000001100720c */ /* 0x000fda0003f46270 */
[----:B------:R-:W-:Y:S05]  /*168c0*/  @P2 BRA `(.L_x_11063) ;  /* 0x0000000000202947 */ /* 0x000fea0003800000 */
[----:B--2---:R-:W-:-:S05]  /*168d0*/  IADD3 R2, P2, R10, R2, RZ ;  /* 0x000000020a027210 */ /* 0x004fca0007f5e0ff */
[----:B-1----:R-:W-:-:S05]  /*168e0*/  IMAD.X R3, RZ, RZ, R3, P2 ;  /* 0x000000ffff037224 */ /* 0x002fca00010e0603 */
[----:B------:R-:W-:Y:S01]  /*168f0*/  @!PT LDS RZ, [RZ] ;  /* 0x00000000fffff984 */ /* 0x000fe20000000800 */
[----:B------:R-:W-:Y:S01]  /*16900*/  @!PT LDS RZ, [RZ] ;  /* 0x00000000fffff984 */ /* 0x000fe20000000800 */
[----:B------:R-:W-:Y:S01]  /*16910*/  @!PT LDS RZ, [RZ] ;  /* 0x00000000fffff984 */ /* 0x000fe20000000800 */
[----:B------:R3:W-:Y:S04]  /*16920*/  LDGSTS.E.BYPASS.LTC128B.128 [R8+0x10000], desc[UR42][R2.64], !P3 ;  /* 0x1000000002087fae */ /* 0x0007e8000d901d6a */
[----:B------:R3:W-:Y:S04]  /*16930*/  LDGSTS.E.BYPASS.LTC128B.128 [R8+0x11800], desc[UR42][R2.64+0x20], !P0 ;  /* 0x1180002002087fae */ /* 0x0007e8000c101d6a */
[----:B------:R3:W-:Y:S02]  /*16940*/  LDGSTS.E.BYPASS.LTC128B.128 [R8+0x13000], desc[UR42][R2.64+0x40], !P1 ;  /* 0x1300004002087fae */ /* 0x0007e4000c901d6a */
.L_x_11063:
[----:B------:R-:W-:Y:S05]  /*16950*/  BSYNC B0 ;  /* 0x0000000000007941 */ /* 0x000fea0003800000 */
.L_x_11062:
[----:B------:R-:W-:Y:S01]  /*16960*/  NOP ;  /* 0x0000000000007918 */ /* 0x000fe20000000000 */
[----:B------:R-:W-:-:S13]  /*16970*/  PLOP3.LUT P0, PT, PT, PT, PT, 0x80, 0x0 ;  /* 0x000000000000781c */ /* 0x000fda0003f0f070 */
.L_x_11064:
[----:B------:R-:W-:Y:S02]  /*16980*/  PLOP3.LUT P1, PT, P1, P0, PT, 0xa2, 0x0 ;  /* 0x000000000000781c */ /* 0x000fe40000f21472 */
[----:B------:R-:W-:-:S08]  /*16990*/  @P0 R2UR P1, UR4, R22 ;  /* 0x00000000160402ca */ /* 0x000fd00000020000 */
[----:B------:R-:W-:-:S05]  /*169a0*/  @P0 PLOP3.LUT P0, PT, P1, PT, PT, 0x80, 0x0 ;  /* 0x000000000000081c */ /* 0x000fca0000f0f070 */
[----:B------:R-:W-:Y:S01]  /*169b0*/  @!P1 SYNCS.ARRIVE.TRANS64.RED.A0T1 RZ, [UR4+0x19c00], RZ ;  /* 0x019c00ffffff99a7 */ /* 0x000fe20008200404 */
[----:B------:R-:W-:Y:S07]  /*169c0*/  @!P1 ARRIVES.LDGSTSBAR.64.TRANSCNT [UR4+0x19c00] ;  /* 0x019c0000ff0099b0 */ /* 0x000fee0008000a84 */
[----:B------:R-:W-:Y:S05]  /*169d0*/  @P0 BRA.U.ANY `(.L_x_11064) ;  /* 0xfffffffd00e80947 */ /* 0x000fea000393ffff */
[----:B--23--:R-:W2:Y:S02]  /*169e0*/  LDL.LU R2, [R1+0x4c] ;  /* 0x00004c0001027983 */ /* 0x00cea40000300800 */
        /* <DEDUP_REMOVED lines=9> */
[----:B------:R-:W3:Y:S03]  /*16a80*/  SYNCS.PHASECHK.TRANS64.TRYWAIT P0, [R22+URZ+0x19c20], R0 ;  /* 0x019c2000160075a7 */ /* 0x000ee6000800017f */
[----:B--23--:R-:W-:Y:S05]  /*16a90*/  @!P0 BRA `(.L_x_11066) ;  /* 0x0000004000248947 */ /* 0x00cfea0003800000 */
.L_x_11190:
[----:B------:R-:W-:Y:S05]  /*16aa0*/  BSYNC B0 ;  /* 0x0000000000007941 */ /* 0x000fea0003800000 */
.L_x_11065:
[----:B------:R-:W3:Y:S02]  /*16ab0*/  LDL.LU R2, [R1+0x30] ;  /* 0x0000300001027983 */ /* 0x000ee40000300800 */
[----:B---3--:R-:W-:-:S13]  /*16ac0*/  ISETP.GE.AND P0, PT, R2, 0x81, PT ;  /* 0x000000810200780c */ /* 0x008fda0003f06270 */
[----:B------:R-:W-:Y:S05]  /*16ad0*/  @!P0 BRA `(.L_x_11067) ;  /* 0x0000001000908947 */ /* 0x000fea0003800000 */
[----:B------:R-:W3:Y:S01]  /*16ae0*/  LDL.LU R2, [R1+0x54] ;  /* 0x0000540001027983 */ /* 0x000ee20000300800 */
[----:B------:R-:W-:Y:S02]  /*16af0*/  IMAD.MOV.U32 R5, RZ, RZ, R28 ;  /* 0x000000ffff057224 */ /* 0x000fe400078e001c */
[----:B0-----:R-:W-:Y:S01]  /*16b00*/  IMAD.MOV.U32 R4, RZ, RZ, R23 ;  /* 0x000000ffff047224 */ /* 0x001fe200078e0017 */
[----:B---3--:R-:W-:-:S07]  /*16b10*/  LEA.HI.SX32 R20, R2, 0xfffffffe, 0x19 ;  /* 0xfffffffe02147811 */ /* 0x008fce00078fcaff */
.L_x_11087:
[----:B---3--:R-:W3:Y:S01]  /*16b20*/  LDL R7, [R1+0x10] ;  /* 0x0000100001077983 */ /* 0x008ee20000100800 */
[----:B0-----:R-:W0:Y:S03]  /*16b30*/  LDC R8, c[0x0][0x430] ;  /* 0x00010c00ff087b82 */ /* 0x001e260000000800 */
[----:B------:R-:W4:Y:S04]  /*16b40*/  LDL R10, [R1+0x14] ;  /* 0x00001400010a7983 */ /* 0x000f280000100800 */
[----:B------:R-:W5:Y:S01]  /*16b50*/  LDL R9, [R1+0x4] ;  /* 0x0000040001097983 */ /* 0x000f620000100800 */
[----:B------:R-:W2:Y:S01]  /*16b60*/  S2R R2, SR_TID.X ;  /* 0x0000000000027919 */ /* 0x000ea20000002100 */
[----:B0-----:R-:W-:-:S13]  /*16b70*/  ISETP.NE.AND P0, PT, R8, 0x1, PT ;  /* 0x000000010800780c */ /* 0x001fda0003f05270 */
[----:B------:R-:W0:Y:S01]  /*16b80*/  @P0 LDC R6, c[0x0][0x434] ;  /* 0x00010d00ff060b82 */ /* 0x000e220000000800 */
[----:B--2---:R-:W-:-:S04]  /*16b90*/  LOP3.LUT R0, R2, 0x7f, RZ, 0xc0, !PT ;  /* 0x0000007f02007812 */ /* 0x004fc800078ec0ff */
[----:B-1----:R-:W-:-:S03]  /*16ba0*/  SHF.R.U32.HI R3, RZ, 0x1, R0 ;  /* 0x00000001ff037819 */ /* 0x002fc60000011600 */
[----:B------:R-:W1:Y:S01]  /*16bb0*/  @P0 LDC R0, c[0x0][0x438] ;  /* 0x00010e00ff000b82 */ /* 0x000e620000000800 */
[----:B------:R-:W-:Y:S02]  /*16bc0*/  IMAD.SHL.U32 R2, R2, 0x40, RZ ;  /* 0x0000004002027824 */ /* 0x000fe400078e00ff */
[----:B------:R-:W-:-:S03]  /*16bd0*/  IMAD R3, R20, 0x80, R3 ;  /* 0x0000008014037824 */ /* 0x000fc600078e0203 */
[----:B------:R-:W-:Y:S01]  /*16be0*/  LOP3.LUT R2, R2, 0x40, RZ, 0xc0, !PT ;  /* 0x0000004002027812 */ /* 0x000fe200078ec0ff */
[----:B------:R-:W-:Y:S05]  /*16bf0*/  YIELD ;  /* 0x0000000000007946 */ /* 0x000fea0003800000 */
[----:B------:R-:W-:Y:S01]  /*16c00*/  ULDC.64 UR4, c[0x0][0x428] ;  /* 0x00010a0000047ab9 */ /* 0x000fe20000000a00 */
[----:B---3--:R-:W-:-:S05]  /*16c10*/  IADD3 R3, R2, R3, R7 ;  /* 0x0000000302037210 */ /* 0x008fca0007ffe007 */
[----:B0-----:R-:W-:-:S04]  /*16c20*/  @P0 IMAD.HI.U32 R6, R3, R6, RZ ;  /* 0x0000000603060227 */ /* 0x001fc800078e00ff */
[----:B------:R-:W-:Y:S01]  /*16c30*/  IMAD.MOV.U32 R2, RZ, RZ, R3 ;  /* 0x000000ffff027224 */ /* 0x000fe200078e0003 */
[----:B-1----:R-:W-:-:S04]  /*16c40*/  @P0 SHF.R.U32.HI R2, RZ, R0, R6 ;  /* 0x00000000ff020219 */ /* 0x002fc80000011606 */
[----:B------:R-:W-:Y:S01]  /*16c50*/  IADD3 R7, -R2, RZ, RZ ;  /* 0x000000ff02077210 */ /* 0x000fe20007ffe1ff */
[----:B----4-:R-:W-:-:S04]  /*16c60*/  IMAD R0, R10, UR4, RZ ;  /* 0x000000040a007c24 */ /* 0x010fc8000f8e02ff */
[----:B------:R-:W-:Y:S01]  /*16c70*/  IMAD R7, R8, R7, R3 ;  /* 0x0000000708077224 */ /* 0x000fe200078e0203 */
[----:B------:R-:W-:Y:S01]  /*16c80*/  SHF.R.S32.HI R3, RZ, 0x1f, R2 ;  /* 0x0000001fff037819 */ /* 0x000fe20000011402 */
[C---:B-----5:R-:W-:Y:S02]  /*16c90*/  IMAD R0, R9.reuse, UR5, R0 ;  /* 0x0000000509007c24 */ /* 0x060fe4000f8e0200 */
[----:B------:R-:W-:Y:S01]  /*16ca0*/  IMAD.WIDE.U32 R2, R9, UR4, R2 ;  /* 0x0000000409027c25 */ /* 0x000fe2000f8e0002 */
[----:B------:R-:W-:-:S03]  /*16cb0*/  ULDC.64 UR4, c[0x0][0x418] ;  /* 0x0001060000047ab9 */ /* 0x000fc60000000a00 */
[----:B------:R-:W-:Y:S01]  /*16cc0*/  IMAD.IADD R0, R0, 0x1, R3 ;  /* 0x0000000100007824 */ /* 0x000fe200078e0203 */
[----:B------:R-:W-:-:S04]  /*16cd0*/  LEA R8, P0, R2, UR4, 0x2 ;  /* 0x0000000402087c11 */ /* 0x000fc8000f8010ff */
[----:B------:R-:W-:-:S05]  /*16ce0*/  LEA.HI.X R9, R2, UR5, R0, 0x2, P0 ;  /* 0x0000000502097c11 */ /* 0x000fca00080f1400 */
        /* <DEDUP_REMOVED lines=14> */
.L_x_11068:
[----:B------:R-:W-:Y:S01]  /*16dd0*/  IMAD R0, R23, 0x8, R22 ;  /* 0x0000000817007824 */ /* 0x000fe200078e0216 */
[----:B------:R-:W-:Y:S01]  /*16de0*/  SHF.L.U32 R10, R28, 0x1f, RZ ;  /* 0x0000001f1c0a7819 */ /* 0x000fe200000006ff */
[----:B------:R-:W-:Y:S01]  /*16df0*/  BSSY B0, `(.L_x_11069) ;  /* 0x0000004000007945 */ /* 0x000fe20003800000 */
[----:B------:R-:W-:Y:S02]  /*16e00*/  SHF.R.S32.HI R9, RZ, 0x1f, R7 ;  /* 0x0000001fff097819 */ /* 0x000fe40000011407 */
[----:B------:R-:W0:Y:S02]  /*16e10*/  SYNCS.PHASECHK.TRANS64.TRYWAIT P0, [R0+URZ+0x19c80], R10 ;  /* 0x019c800a000075a7 */ /* 0x000e24000800017f */
[----:B0-----:R-:W-:Y:S05]  /*16e20*/  @!P0 BRA `(.L_x_11070) ;  /* 0x0000003c00548947 */ /* 0x001fea0003800000 */
.L_x_11191:
[----:B------:R-:W-:Y:S05]  /*16e30*/  BSYNC B0 ;  /* 0x0000000000007941 */ /* 0x000fea0003800000 */
.L_x_11069:
[----:B------:R-:W2:Y:S01]  /*16e40*/  LDL R11, [R1+0x8] ;  /* 0x00000800010b7983 */ /* 0x000ea20000100800 */
[----:B------:R-:W-:Y:S01]  /*16e50*/  ULDC.64 UR4, c[0x0][0x328] ;  /* 0x0000ca0000047ab9 */ /* 0x000fe20000000a00 */
[----:B------:R-:W1:Y:S02]  /*16e60*/  LDC R12, c[0x0][0x2f4] ;  /* 0x0000bd00ff0c7b82 */ /* 0x000e640000000800 */
[----:B------:R-:W3:Y:S01]  /*16e70*/  LDL R15, [R1+0x24] ;  /* 0x00002400010f7983 */ /* 0x000ee20000100800 */
[----:B------:R-:W-:Y:S01]  /*16e80*/  IMAD R6, R9, UR4, RZ ;  /* 0x0000000409067c24 */ /* 0x000fe2000f8e02ff */
[----:B------:R-:W-:Y:S01]  /*16e90*/  ULDC.64 UR6, c[0x0][0x318] ;  /* 0x0000c60000067ab9 */ /* 0x000fe20000000a00 */
        /* <DEDUP_REMOVED lines=9> */
[----:B------:R-:W-:-:S03]  /*16f30*/  IMAD.WIDE.U32 R2, R18, UR4, R2 ;  /* 0x0000000412027c25 */ /* 0x000fc6000f8e0002 */
[----:B------:R-:W-:Y:S01]  /*16f40*/  IADD3 R21, P0, R2, UR6, RZ ;  /* 0x0000000602157c10 */ /* 0x000fe2000ff1e0ff */
[----:B--2---:R-:W-:Y:S01]  /*16f50*/  IMAD R26, R11, UR4, RZ ;  /* 0x000000040b1a7c24 */ /* 0x004fe2000f8e02ff */
[----:B------:R-:W-:Y:S01]  /*16f60*/  UMOV UR4, 0xffffffff ;  /* 0xffffffff00047882 */ /* 0x000fe20000000000 */
[----:B------:R-:W2:Y:S02]  /*16f70*/  S2R R11, SR_TID.X ;  /* 0x00000000000b7919 */ /* 0x000ea40000002100 */
[----:B------:R-:W-:Y:S02]  /*16f80*/  IMAD R26, R18, UR5, R26 ;  /* 0x00000005121a7c24 */ /* 0x000fe4000f8e021a */
[----:B---3--:R-:W-:-:S03]  /*16f90*/  IMAD R6, R23, 0x3000, R15 ;  /* 0x0000300017067824 */ /* 0x008fc600078e020f */
[----:B------:R-:W-:Y:S01]  /*16fa0*/  IADD3.X R26, R26, UR7, R3, P0, !PT ;  /* 0x000000071a1a7c10 */ /* 0x000fe200087fe403 */
[C---:B--2---:R-:W-:Y:S02]  /*16fb0*/  IMAD.SHL.U32 R13, R11.reuse, 0x10, RZ ;  /* 0x000000100b0d7824 */ /* 0x044fe400078e00ff */
        /* <DEDUP_REMOVED lines=9> */
[----:B------:R-:W1:Y:S01]  /*17050*/  S2R R3, SR_TID.X ;  /* 0x0000000000037919 */ /* 0x000e620000002100 */
[----:B------:R-:W-:Y:S01]  /*17060*/  IMAD.IADD R6, R22, 0x1, R6 ;  /* 0x0000000116067824 */ /* 0x000fe200078e0206 */
        /* <DEDUP_REMOVED lines=11> */
.L_x_11197:
[----:B------:R-:W3:Y:S02]  /*17120*/  S2R R3, SR_TID.X ;  /* 0x0000000000037919 */ /* 0x000ee40000002100 */
[----:B---3--:R-:W-:-:S04]  /*17130*/  SHF.L.U32 R3, R3, 0x4, RZ ;  /* 0x0000000403037819 */ /* 0x008fc800000006ff */
        /* <DEDUP_REMOVED lines=11> */
.L_x_11072:
        /* <DEDUP_REMOVED lines=11> */
.L_x_11073:
[----:B------:R2:W-:Y:S01]  /*172a0*/  SYNCS.ARRIVE.TRANS64.A1T0 RZ, [R0+URZ+0x19c70], RZ ;  /* 0x019c70ff00ff79a7 */ /* 0x0005e2000810003f */
[----:B------:R-:W-:Y:S05]  /*172b0*/  @!P3 BRA `(.L_x_11074) ;  /* 0x000000000004b947 */ /* 0x000fea0003800000 */
[----:B------:R-:W-:Y:S01]  /*172c0*/  BPT.TRAP 0x1 ;  /* 0x000000040000795c */ /* 0x000fe20000300000 */
.L_x_11074:
[----:B------:R-:W3:Y:S01]  /*172d0*/  SYNCS.PHASECHK.TRANS64.TRYWAIT P0, [R0+URZ+0x19c40], R10 ;  /* 0x019c400a000075a7 */ /* 0x000ee2000800017f */
[----:B------:R-:W-:Y:S04]  /*172e0*/  BSSY B0, `(.L_x_11075) ;  /* 0x0000002000007945 */ /* 0x000fe80003800000 */
[----:B---3--:R-:W-:Y:S05]  /*172f0*/  @!P0 BRA `(.L_x_11076) ;  /* 0x0000003800e08947 */ /* 0x008fea0003800000 */
.L_x_11198:
[----:B------:R-:W-:Y:S05]  /*17300*/  BSYNC B0 ;  /* 0x0000000000007941 */ /* 0x000fea0003800000 */
.L_x_11075:
[----:B------:R-:W4:Y:S01]  /*17310*/  LDL R11, [R1+0x8] ;  /* 0x00000800010b7983 */ /* 0x000f220000100800 */
        /* <DEDUP_REMOVED lines=39> */
.L_x_11204:
        /* <DEDUP_REMOVED lines=10> */
.L_x_11078:
        /* <DEDUP_REMOVED lines=11> */
.L_x_11079:
[----:B------:R2:W-:Y:S02]  /*176e0*/  SYNCS.ARRIVE.TRANS64.A1T0 RZ, [R0+URZ+0x19c30], RZ ;  /* 0x019c30ff00ff79a7 */ /* 0x0005e4000810003f */
[----:B--23--:R-:W-:-:S05]  /*176f0*/  IMAD.U32 R0, RZ, RZ, UR36 ;  /* 0x00000024ff007e24 */ /* 0x00cfca000f8e00ff */
[----:B------:R-:W-:-:S13]  /*17700*/  ISETP.NE.AND P0, PT, R0, 0x3, PT ;  /* 0x000000030000780c */ /* 0x000fda0003f05270 */
[----:B------:R-:W-:Y:S05]  /*17710*/  @!P0 BRA `(.L_x_11080) ;  /* 0x0000000000048947 */ /* 0x000fea0003800000 */
[----:B------:R-:W-:Y:S01]  /*17720*/  BPT.TRAP 0x1 ;  /* 0x000000040000795c */ /* 0x000fe20000300000 */
.L_x_11080:
[----:B------:R-:W-:Y:S01]  /*17730*/  LOP3.LUT R0, R5, 0x1, RZ, 0x3c, !PT ;  /* 0x0000000105007812 */ /* 0x000fe200078e3cff */
[----:B------:R-:W-:Y:S01]  /*17740*/  IMAD R2, R4, 0x8, R22 ;  /* 0x0000000804027824 */ /* 0x000fe200078e0216 */
[----:B------:R-:W-:Y:S02]  /*17750*/  BSSY B0, `(.L_x_11081) ;  /* 0x0000004000007945 */ /* 0x000fe40003800000 */
[----:B------:R-:W-:-:S04]  /*17760*/  SHF.L.U32 R0, R0, 0x1f, RZ ;  /* 0x0000001f00007819 */ /* 0x000fc800000006ff */
[----:B------:R-:W0:Y:S02]  /*17770*/  SYNCS.PHASECHK.TRANS64.TRYWAIT P2, [R2+URZ+0x19c70], R0 ;  /* 0x019c7000020075a7 */ /* 0x000e24000804017f */
[----:B0-----:R-:W-:Y:S05]  /*17780*/  @!P2 BRA `(.L_x_11082) ;  /* 0x000000380068a947 */ /* 0x001fea0003800000 */
.L_x_11205:
[----:B------:R-:W-:Y:S05]  /*17790*/  BSYNC B0 ;  /* 0x0000000000007941 */ /* 0x000fea0003800000 */
.L_x_11081:
[----:B------:R-:W-:-:S05]  /*177a0*/  IMAD.U32 R3, RZ, RZ, UR39 ;  /* 0x00000027ff037e24 */ /* 0x000fca000f8e00ff */
[----:B------:R-:W-:-:S13]  /*177b0*/  ISETP.NE.AND P2, PT, R3, 0x3, PT ;  /* 0x000000030300780c */ /* 0x000fda0003f45270 */
[----:B------:R-:W-:Y:S05]  /*177c0*/  @!P2 BRA `(.L_x_11083) ;  /* 0x000000000004a947 */ /* 0x000fea0003800000 */
[----:B------:R-:W-:Y:S01]  /*177d0*/  BPT.TRAP 0x1 ;  /* 0x000000040000795c */ /* 0x000fe20000300000 */
.L_x_11083:
[----:B------:R-:W-:Y:S01]  /*177e0*/  SHF.L.U32 R3, R5, 0x1f, RZ ;  /* 0x0000001f05037819 */ /* 0x000fe200000006ff */
[----:B0-----:R-:W-:-:S03]  /*177f0*/  IMAD R0, R4, 0x3000, RZ ;  /* 0x0000300004007824 */ /* 0x001fc600078e02ff */
[----:B------:R-:W0:Y:S02]  /*17800*/  SYNCS.PHASECHK.TRANS64.TRYWAIT P2, [R2+URZ+0x19c60], R3 ;  /* 0x019c6003020075a7 */ /* 0x000e24000804017f */
[----:B0-----:R-:W-:Y:S05]  /*17810*/  @!P2 BRA `(.L_x_11084) ;  /* 0x000000380058a947 */ /* 0x001fea0003800000 */
.L_x_11206:
[----:B------:R-:W2:Y:S01]  /*17820*/  LDL R13, [R1+0x20] ;  /* 0x00002000010d7983 */ /* 0x000ea20000100800 */
[----:B0-----:R-:W-:Y:S01]  /*17830*/  LOP3.LUT R3, R0, R25, RZ, 0xfc, !PT ;  /* 0x0000001900037212 */ /* 0x001fe200078efcff */
[----:B------:R-:W-:Y:S05]  /*17840*/  WARPSYNC.ALL ;  /* 0x0000000000007948 */ /* 0x000fea0003800000 */
[----:B------:R-:W-:Y:S01]  /*17850*/  IMAD.IADD R3, R22, 0x1, R3 ;  /* 0x0000000116037824 */ /* 0x000fe200078e0203 */
[----:B------:R-:W-:-:S04]  /*17860*/  LOP3.LUT R12, R25, 0x1800, RZ, 0xfc, !PT ;  /* 0x00001800190c7812 */ /* 0x000fc800078efcff */
[----:B-1----:R0:W1:Y:S02]  /*17870*/  LDSM.16.MT88.4 R4, [R3+0x9000] ;  /* 0x009000000304783b */ /* 0x0020640000004200 */
[----:B0-----:R-:W-:-:S04]  /*17880*/  LOP3.LUT R3, R0, R29, RZ, 0xfc, !PT ;  /* 0x0000001d00037212 */ /* 0x001fc800078efcff */
[----:B------:R-:W-:Y:S02]  /*17890*/  IADD3 R3, R24, R3, RZ ;  /* 0x0000000318037210 */ /* 0x000fe40007ffe0ff */
        /* <DEDUP_REMOVED lines=61> */
.L_x_11085:
[----:B-1----:R1:W-:Y:S01]  /*17c70*/  SYNCS.ARRIVE.TRANS64.A1T0 RZ, [R2+URZ+0x19c50], RZ ;  /* 0x019c50ff02ff79a7 */ /* 0x0023e2000810003f */
[----:B------:R-:W-:Y:S06]  /*17c80*/  BAR.SYNC.DEFER_BLOCKING 0x2, 0x80 ;  /* 0x0082000000007b1d */ /* 0x000fec0000010000 */
[----:B------:R-:W-:Y:S05]  /*17c90*/  @!P0 BRA `(.L_x_11086) ;  /* 0x0000000000048947 */ /* 0x000fea0003800000 */
[----:B------:R-:W-:Y:S01]  /*17ca0*/  BPT.TRAP 0x1 ;  /* 0x000000040000795c */ /* 0x000fe20000300000 */
.L_x_11086:
[----:B------:R-:W2:Y:S01]  /*17cb0*/  LDL R0, [R1+0x1c] ;  /* 0x00001c0001007983 */ /* 0x000ea20000100800 */
[----:B-1----:R-:W-:Y:S02]  /*17cc0*/  VIADD R2, R2, 0x19c80 ;  /* 0x00019c8002027836 */ /* 0x002fe40000000000 */
[----:B------:R-:W-:Y:S02]  /*17cd0*/  IMAD.MOV.U32 R5, RZ, RZ, R28 ;  /* 0x000000ffff057224 */ /* 0x000fe400078e001c */
[----:B------:R-:W-:Y:S01]  /*17ce0*/  IMAD.MOV.U32 R4, RZ, RZ, R23 ;  /* 0x000000ffff047224 */ /* 0x000fe200078e0017 */
[----:B--2---:R-:W-:-:S04]  /*17cf0*/  PRMT R2, R0, 0x654, R2 ;  /* 0x0000065400027816 */ /* 0x004fc80000000002 */
[----:B------:R3:W-:Y:S01]  /*17d00*/  SYNCS.ARRIVE.TRANS64.RED.A1T0 RZ, [R2+URZ], RZ ;  /* 0x000000ff02ff79a7 */ /* 0x0007e2000810043f */
[----:B------:R-:W-:Y:S05]  /*17d10*/  @P1 BRA `(.L_x_11087) ;  /* 0xffffffec00801947 */ /* 0x000fea000383ffff */
.L_x_11067:
[----:B--2---:R-:W3:Y:S01]  /*17d20*/  S2R R0, SR_TID.X ;  /* 0x0000000000007919 */ /* 0x004ee20000002100 */
[----:B------:R-:W-:Y:S01]  /*17d30*/  BSSY B0, `(.L_x_11088) ;  /* 0x0000012000007945 */ /* 0x000fe20003800000 */
[----:B---3--:R-:W-:Y:S01]  /*17d40*/  LOP3.LUT R2, R0, 0x7f, RZ, 0xc0, !PT ;  /* 0x0000007f00027812 */ /* 0x008fe200078ec0ff */
[----:B------:R-:W-:-:S03]  /*17d50*/  IMAD.U32 R0, RZ, RZ, UR36 ;  /* 0x00000024ff007e24 */ /* 0x000fc6000f8e00ff */
[----:B------:R-:W-:Y:S02]  /*17d60*/  ISETP.NE.AND P1, PT, R2, RZ, PT ;  /* 0x000000ff0200720c */ /* 0x000fe40003f25270 */
[----:B------:R-:W-:-:S11]  /*17d70*/  ISETP.NE.AND P0, PT, R0, 0x3, PT ;  /* 0x000000030000780c */ /* 0x000fd60003f05270 */
[----:B------:R-:W-:Y:S05]  /*17d80*/  @P1 BRA `(.L_x_11089) ;  /* 0x0000000000301947 */ /* 0x000fea0003800000 */
[----:B01----:R-:W0:Y:S01]  /*17d90*/  S2R R3, SR_LANEID ;  /* 0x0000000000037919 */ /* 0x003e220000000000 */
[----:B------:R-:W-:Y:S02]  /*17da0*/  VOTEU.ANY UR4, UPT, PT ;  /* 0x0000000000047886 */ /* 0x000fe400038e0100 */
[----:B------:R-:W0:Y:S08]  /*17db0*/  FLO.U32 R0, UR4 ;  /* 0x0000000400007d00 */ /* 0x000e3000080e0000 */
[----:B------:R-:W1:Y:S01]  /*17dc0*/  POPC R4, UR4 ;  /* 0x0000000400047d09 */ /* 0x000e620008000000 */
[----:B0-----:R-:W-:-:S02]  /*17dd0*/  ISETP.EQ.U32.AND P1, PT, R0, R3, PT ;  /* 0x000000030000720c */ /* 0x001fc40003f22070 */
[----:B------:R-:W1:Y:S11]  /*17de0*/  LDC.64 R2, c[0x0][0xc60] ;  /* 0x00031800ff027b82 */ /* 0x000e760000000a00 */
[----:B-1----:R-:W2:Y:S01]  /*17df0*/  @P1 ATOMG.E.ADD.STRONG.GPU PT, R3, desc[UR42][R2.64], R4 ;  /* 0x00000004020319a8 */ /* 0x002ea200081ee1ea */
[----:B------:R-:W0:Y:S02]  /*17e00*/  S2R R5, SR_LTMASK ;  /* 0x0000000000057919 */ /* 0x000e240000003900 */
[----:B0-----:R-:W-:-:S06]  /*17e10*/  LOP3.LUT R5, R5, UR4, RZ, 0xc0, !PT ;  /* 0x0000000405057c12 */ /* 0x001fcc000f8ec0ff */
[----:B------:R-:W0:Y:S01]  /*17e20*/  POPC R5, R5 ;  /* 0x0000000500057309 */ /* 0x000e220000000000 */
[----:B--2---:R-:W0:Y:S02]  /*17e30*/  SHFL.IDX PT, R0, R3, R0, 0x1f ;  /* 0x00001f0003007589 */ /* 0x004e2400000e0000 */
[----:B0-----:R-:W-:-:S07]  /*17e40*/  IADD3 R16, R0, UR38, R5 ;  /* 0x0000002600107c10 */ /* 0x001fce000fffe005 */
.L_x_11089:
[----:B------:R-:W-:Y:S05]  /*17e50*/  BSYNC B0 ;  /* 0x0000000000007941 */ /* 0x000fea0003800000 */
.L_x_11088:
[----:B------:R-:W-:Y:S05]  /*17e60*/  @!P0 BRA `(.L_x_11090) ;  /* 0x0000000000048947 */ /* 0x000fea0003800000 */
[----:B------:R-:W-:Y:S01]  /*17e70*/  BPT.TRAP 0x1 ;  /* 0x000000040000795c */ /* 0x000fe20000300000 */
.L_x_11090:
[----:B------:R-:W-:Y:S01]  /*17e80*/  LOP3.LUT R2, R28, 0x1, RZ, 0x3c, !PT ;  /* 0x000000011c027812 */ /* 0x000fe200078e3cff */
[----:B------:R-:W-:Y:S01]  /*17e90*/  IMAD R0, R23, 0x8, R22 ;  /* 0x0000000817007824 */ /* 0x000fe200078e0216 */
[----:B------:R-:W-:Y:S02]  /*17ea0*/  BSSY B0, `(.L_x_11091) ;  /* 0x0000004000007945 */ /* 0x000fe40003800000 */
[----:B------:R-:W-:-:S04]  /*17eb0*/  SHF.L.U32 R2, R2, 0x1f, RZ ;  /* 0x0000001f02027819 */ /* 0x000fc800000006ff */
[----:B------:R-:W2:Y:S02]  /*17ec0*/  SYNCS.PHASECHK.TRANS64.TRYWAIT P1, [R0+URZ+0x19c70], R2 ;  /* 0x019c7002000075a7 */ /* 0x000ea4000802017f */
[----:B--2---:R-:W-:Y:S05]  /*17ed0*/  @!P1 BRA `(.L_x_11092) ;  /* 0x0000003000bc9947 */ /* 0x004fea0003800000 */
.L_x_11207:
[----:B------:R-:W-:Y:S05]  /*17ee0*/  BSYNC B0 ;  /* 0x0000000000007941 */ /* 0x000fea0003800000 */
.L_x_11091:
[----:B01----:R-:W-:-:S04]  /*17ef0*/  MOV R3, UR39 ;  /* 0x0000002700037c02 */ /* 0x003fc80008000f00 */
[----:B------:R-:W-:-:S13]  /*17f00*/  ISETP.NE.AND P1, PT, R3, 0x3, PT ;  /* 0x000000030300780c */ /* 0x000fda0003f25270 */
[----:B------:R-:W-:Y:S05]  /*17f10*/  @!P1 BRA `(.L_x_11093) ;  /* 0x0000000000049947 */ /* 0x000fea0003800000 */
[----:B------:R-:W-:Y:S01]  /*17f20*/  BPT.TRAP 0x1 ;  /* 0x000000040000795c */ /* 0x000fe20000300000 */
.L_x_11093:
[----:B--2---:R-:W-:-:S04]  /*17f30*/  SHF.L.U32 R2, R28, 0x1f, RZ ;  /* 0x0000001f1c027819 */ /* 0x004fc800000006ff */
[----:B------:R-:W0:Y:S02]  /*17f40*/  SYNCS.PHASECHK.TRANS64.TRYWAIT P1, [R0+URZ+0x19c60], R2 ;  /* 0x019c6002000075a7 */ /* 0x000e24000802017f */
[----:B0-----:R-:W-:Y:S05]  /*17f50*/  @!P1 BRA `(.L_x_11094) ;  /* 0x0000003000b09947 */ /* 0x001fea0003800000 */
.L_x_11208:
[----:B------:R-:W2:Y:S01]  /*17f60*/  LDL R13, [R1+0x20] ;  /* 0x00002000010d7983 */ /* 0x000ea20000100800 */
[----:B0-----:R-:W-:Y:S01]  /*17f70*/  IMAD R2, R23, 0x3000, RZ ;  /* 0x0000300017027824 */ /* 0x001fe200078e02ff */
[----:B------:R-:W-:Y:S05]  /*17f80*/  WARPSYNC.ALL ;  /* 0x0000000000007948 */ /* 0x000fea0003800000 */
[----:B------:R-:W-:Y:S02]  /*17f90*/  LOP3.LUT R3, R2, R25, RZ, 0xfc, !PT ;  /* 0x0000001902037212 */ /* 0x000fe400078efcff */
[----:B------:R-:W-:-:S03]  /*17fa0*/  LOP3.LUT R12, R25, 0x1800, RZ, 0xfc, !PT ;  /* 0x00001800190c7812 */ /* 0x000fc600078efcff */
[----:B------:R-:W-:-:S05]  /*17fb0*/  IMAD.IADD R3, R22, 0x1, R3 ;  /* 0x0000000116037824 */ /* 0x000fca00078e0203 */
[----:B------:R0:W1:Y:S02]  /*17fc0*/  LDSM.16.MT88.4 R4, [R3+0x9000] ;  /* 0x009000000304783b */ /* 0x0000640000004200 */
        /* <DEDUP_REMOVED lines=63> */
.L_x_11095:
[----:B-1----:R1:W-:Y:S01]  /*183c0*/  SYNCS.ARRIVE.TRANS64.A1T0 RZ, [R0+URZ+0x19c50], RZ ;  /* 0x019c50ff00ff79a7 */ /* 0x0023e2000810003f */
[----:B------:R-:W-:Y:S06]  /*183d0*/  BAR.SYNC.DEFER_BLOCKING 0x2, 0x80 ;  /* 0x0082000000007b1d */ /* 0x000fec0000010000 */
[----:B------:R-:W-:Y:S05]  /*183e0*/  @!P0 BRA `(.L_x_11096) ;  /* 0x0000000000048947 */ /* 0x000fea0003800000 */
[----:B------:R-:W-:Y:S01]  /*183f0*/  BPT.TRAP 0x1 ;  /* 0x000000040000795c */ /* 0x000fe20000300000 */
.L_x_11096:
        /* <DEDUP_REMOVED lines=9> */
.L_x_11037:
[----:B-1----:R-:W2:Y:S02]  /*18490*/  LDL R0, [R1+0x18] ;  /* 0x0000180001007983 */ /* 0x002ea40000100800 */
[----:B--2---:R-:W-:-:S13]  /*184a0*/  LOP3.LUT P0, RZ, R0, 0x10, RZ, 0xc0, !PT ;  /* 0x0000001000ff7812 */ /* 0x004fda000780c0ff */
[----:B------:R-:W-:Y:S05]  /*184b0*/  @!P0 BRA `(.L_x_11097) ;  /* 0x0000000000288947 */ /* 0x000fea0003800000 */
[----:B------:R-:W-:Y:S05]  /*184c0*/  WARPSYNC.ALL ;  /* 0x0000000000007948 */ /* 0x000fea0003800000 */
[----:B------:R-:W1:Y:S08]  /*184d0*/  S2UR UR4, SR_CgaCtaId ;  /* 0x00000000000479c3 */ /* 0x000e700000008800 */
[----:B------:R-:W-:Y:S01]  /*184e0*/  BAR.SYNC.DEFER_BLOCKING 0x5, 0x200 ;  /* 0x0148000000007b1d */ /* 0x000fe20000010000 */
[----:B------:R-:W-:Y:S01]  /*184f0*/  MOV R22, 0x400 ;  /* 0x0000040000167802 */ /* 0x000fe20000000f00 */
[----:B-1----:R-:W-:-:S05]  /*18500*/  IMAD.U32 R0, RZ, RZ, UR4 ;  /* 0x00000004ff007e24 */ /* 0x002fca000f8e00ff */
[----:B------:R-:W-:Y:S01]  /*18510*/  LEA R22, R0, R22, 0x18 ;  /* 0x0000001600167211 */ /* 0x000fe200078ec0ff */
[----:B------:R1:W-:Y:S04]  /*18520*/  STL [R1+0x1c], R0 ;  /* 0x00001c0001007387 */ /* 0x0003e80000100800 */
[----:B------:R1:W2:Y:S01]  /*18530*/  LDS.128 R16, [R22+0x19cd0] ;  /* 0x019cd00016107984 */ /* 0x0002a20000000c00 */
[----:B------:R-:W-:Y:S06]  /*18540*/  BAR.ARV 0x4, 0x200 ;  /* 0x0108000000007b1d */ /* 0x000fec0000002000 */
[----:B------:R-:W-:Y:S05]  /*18550*/  BRA `(.L_x_11098) ;  /* 0x0000000800487947 */ /* 0x000fea0003800000 */
.L_x_11097:
[----:B------:R-:W1:Y:S01]  /*18560*/  S2R R0, SR_TID.X ;  /* 0x0000000000007919 */ /* 0x000e620000002100 */
[----:B------:R-:W-:Y:S01]  /*18570*/  UMOV UR4, 0xffffffff ;  /* 0xffffffff00047882 */ /* 0x000fe20000000000 */
[----:B-1----:R-:W-:-:S04]  /*18580*/  LOP3.LUT R7, R0, 0x1f, RZ, 0xc0, !PT ;  /* 0x0000001f00077812 */ /* 0x002fc800078ec0ff */
[----:B------:R-:W-:Y:S01]  /*18590*/  ISETP.NE.AND P0, PT, R7, 0x1f, PT ;  /* 0x0000001f0700780c */ /* 0x000fe20003f05270 */
[----:B------:R-:W-:-:S12]  /*185a0*/  BRA.DIV UR4, `(.L_x_11099) ;  /* 0x0000002e04307947 */ /* 0x000fd8000b800000 */
[----:B------:R-:W-:Y:S01]  /*185b0*/  IADD3 R5, R19, R7, RZ ;  /* 0x0000000713057210 */ /* 0x000fe20007ffe0ff */
[----:B------:R-:W-:-:S03]  /*185c0*/  ULDC UR4, c[0x0][0xc3c] ;  /* 0x00030f0000047ab9 */ /* 0x000fc60000000800 */
[----:B------:R-:W-:-:S13]  /*185d0*/  ISETP.GE.OR P1, PT, R5, UR4, !P0 ;  /* 0x0000000405007c0c */ /* 0x000fda000c726670 */
[----:B------:R-:W1:Y:S02]  /*185e0*/  @!P1 LDC.64 R2, c[0x0][0xc80] ;  /* 0x00032000ff029b82 */ /* 0x000e640000000a00 */
[----:B-1----:R-:W-:-:S06]  /*185f0*/  @!P1 IMAD.WIDE R2, R5, 0x4, R2 ;  /* 0x0000000405029825 */ /* 0x002fcc00078e0202 */
[----:B------:R1:W2:Y:S01]  /*18600*/  @!P1 LDG.E R3, desc[UR42][R2.64] ;  /* 0x0000002a02039981 */ /* 0x0002a2000c1e1900 */
[C---:B------:R-:W-:Y:S02]  /*18610*/  ISETP.GE.U32.AND P2, PT, R7.reuse, 0x2, PT ;  /* 0x000000020700780c */ /* 0x040fe40003f46070 */
[C---:B------:R-:W-:Y:S01]  /*18620*/  ISETP.GE.U32.AND P3, PT, R7.reuse, 0x4, PT ;  /* 0x000000040700780c */ /* 0x040fe20003f66070 */
[----:B------:R-:W-:Y:S01]  /*18630*/  SHFL.IDX PT, R4, R16, 0x1, 0x1f ;  /* 0x00201f0010047f89 */ /* 0x000fe200000e0000 */
[C---:B------:R-:W-:Y:S02]  /*18640*/  ISETP.GE.U32.AND P4, PT, R7.reuse, 0x8, PT ;  /* 0x000000080700780c */ /* 0x040fe40003f86070 */
[C---:B------:R-:W-:Y:S01]  /*18650*/  ISETP.GE.U32.AND P5, PT, R7.reuse, 0x10, PT ;  /* 0x000000100700780c */ /* 0x040fe20003fa6070 */
        /* <DEDUP_REMOVED lines=18> */
[----:B------:R1:W2:Y:S04]  /*18780*/  SHFL.IDX PT, R0, R16, RZ, 0x1f ;  /* 0x00001fff10007589 */ /* 0x0002a800000e0000 */
[----:B------:R1:W3:Y:S02]  /*18790*/  SHFL.IDX PT, R6, R3, 0x1f, 0x1f ;  /* 0x03e01f0003067f89 */ /* 0x0002e400000e0000 */
.L_x_11218:
[----:B------:R-:W-:Y:S02]  /*187a0*/  ULDC UR4, c[0x0][0xc38] ;  /* 0x00030e0000047ab9 */ /* 0x000fe40000000800 */
[----:B-1----:R-:W-:-:S04]  /*187b0*/  IMAD.U32 R16, RZ, RZ, UR4 ;  /* 0x00000004ff107e24 */ /* 0x002fc8000f8e00ff */
[----:B---3--:R-:W-:-:S04]  /*187c0*/  IMAD R6, R6, R16, RZ ;  /* 0x0000001006067224 */ /* 0x008fc800078e02ff */
[----:B------:R-:W-:-:S05]  /*187d0*/  IMAD.IADD R4, R4, 0x1, R6 ;  /* 0x0000000104047824 */ /* 0x000fca00078e0206 */
[----:B--2---:R-:W-:-:S13]  /*187e0*/  ISETP.GT.AND P6, PT, R4, R0, PT ;  /* 0x000000000400720c */ /* 0x004fda0003fc4270 */
[----:B------:R-:W-:Y:S05]  /*187f0*/  @P6 BRA `(.L_x_11100) ;  /* 0x00000000009c6947 */ /* 0x000fea0003800000 */
.L_x_11105:
[----:B-1----:R-:W1:Y:S01]  /*18800*/  LDC R2, c[0x0][0xc3c] ;  /* 0x00030f00ff027b82 */ /* 0x002e620000000800 */
[----:B------:R-:W-:-:S05]  /*18810*/  VIADD R19, R19, 0x1f ;  /* 0x0000001f13137836 */ /* 0x000fca0000000000 */
[----:B-1----:R-:W-:-:S13]  /*18820*/  ISETP.GE.AND P6, PT, R19, R2, PT ;  /* 0x000000021300720c */ /* 0x002fda0003fc6270 */
[----:B------:R-:W-:Y:S05]  /*18830*/  @P6 BRA `(.L_x_11101) ;  /* 0x0000000400446947 */ /* 0x000fea0003800000 */
[----:B------:R-:W1:Y:S01]  /*18840*/  S2R R3, SR_TID.X ;  /* 0x0000000000037919 */ /* 0x000e620000002100 */
        /* <DEDUP_REMOVED lines=9> */
.L_x_11103:
[----:B------:R-:W-:Y:S05]  /*188e0*/  BSYNC B0 ;  /* 0x0000000000007941 */ /* 0x000fea0003800000 */
.L_x_11102:
[----:B------:R-:W-:-:S03]  /*188f0*/  UMOV UR4, 0xffffffff ;  /* 0xffffffff00047882 */ /* 0x000fc60000000000 */
[----:B------:R-:W-:Y:S05]  /*18900*/  BRA.DIV UR4, `(.L_x_11104) ;  /* 0x0000002e04947947 */ /* 0x000fea000b800000 */
[----:B-----5:R-:W1:Y:S02]  /*18910*/  SHFL.UP PT, R14, R2, 0x1, RZ ;  /* 0x04200000020e7989 */ /* 0x020e6400000e00ff */
[----:B-1----:R-:W-:-:S05]  /*18920*/  SEL R3, R14, RZ, P1 ;  /* 0x000000ff0e037207 */ /* 0x002fca0000800000 */
[----:B------:R-:W-:-:S05]  /*18930*/  IMAD.IADD R3, R2, 0x1, R3 ;  /* 0x0000000102037824 */ /* 0x000fca00078e0203 */
[----:B------:R-:W1:Y:S02]  /*18940*/  SHFL.UP PT, R5, R3, 0x2, RZ ;  /* 0x0440000003057989 */ /* 0x000e6400000e00ff */
[----:B-1----:R-:W-:-:S04]  /*18950*/  SEL R5, R5, RZ, P2 ;  /* 0x000000ff05057207 */ /* 0x002fc80001000000 */
[----:B------:R-:W-:-:S05]  /*18960*/  IADD3 R3, R3, R5, RZ ;  /* 0x0000000503037210 */ /* 0x000fca0007ffe0ff */
        /* <DEDUP_REMOVED lines=10> */
.L_x_11226:
[----:B------:R-:W-:Y:S02]  /*18a10*/  ULDC UR4, c[0x0][0xc38] ;  /* 0x00030e0000047ab9 */ /* 0x000fe40000000800 */
[----:B------:R-:W-:-:S04]  /*18a20*/  IMAD.U32 R16, RZ, RZ, UR4 ;  /* 0x00000004ff107e24 */ /* 0x000fc8000f8e00ff */
[----:B--2---:R-:W-:-:S04]  /*18a30*/  IMAD R6, R6, R16, RZ ;  /* 0x0000001006067224 */ /* 0x004fc800078e02ff */
[----:B------:R-:W-:-:S05]  /*18a40*/  IMAD.IADD R4, R6, 0x1, R4 ;  /* 0x0000000106047824 */ /* 0x000fca00078e0204 */
[----:B------:R-:W-:-:S13]  /*18a50*/  ISETP.GT.AND P6, PT, R4, R0, PT ;  /* 0x000000000400720c */ /* 0x000fda0003fc4270 */
[----:B------:R-:W-:Y:S05]  /*18a60*/  @!P6 BRA `(.L_x_11105) ;  /* 0xfffffffc0064e947 */ /* 0x000fea000383ffff */
.L_x_11100:
        /* <DEDUP_REMOVED lines=8> */
.L_x_11230:
[----:B------:R-:W-:Y:S01]  /*18af0*/  ISETP.NE.AND P0, PT, R5, RZ, PT ;  /* 0x000000ff0500720c */ /* 0x000fe20003f05270 */
[----:B--2---:R-:W-:-:S12]  /*18b00*/  IMAD.MOV.U32 R2, RZ, RZ, RZ ;  /* 0x000000ffff027224 */ /* 0x004fd800078e00ff */
[----:B------:R-:W-:Y:S05]  /*18b10*/  @!P0 BRA `(.L_x_11107) ;  /* 0x0000000000108947 */ /* 0x000fea0003800000 */
[----:B------:R-:W-:Y:S01]  /*18b20*/  UMOV UR4, 0xffffffff ;  /* 0xffffffff00047882 */ /* 0x000fe20000000000 */
[----:B------:R-:W-:Y:S02]  /*18b30*/  VIADD R12, R4, 0xffffffff ;  /* 0xffffffff040c7836 */ /* 0x000fe40000000000 */
[----:B------:R-:W-:Y:S05]  /*18b40*/  BRA.DIV UR4, `(.L_x_11108) ;  /* 0x0000003204207947 */ /* 0x000fea000b800000 */
[----:B------:R2:W4:Y:S02]  /*18b50*/  SHFL.IDX PT, R2, R3, R12, 0x1f ;  /* 0x00001f0c03027589 */ /* 0x00052400000e0000 */
.L_x_11107:
[----:B---3--:R-:W-:Y:S01]  /*18b60*/  IABS R5, R17 ;  /* 0x0000001100057213 */ /* 0x008fe20000000000 */
[----:B----4-:R-:W-:Y:S02]  /*18b70*/  IMAD R16, R2, R16, R6 ;  /* 0x0000001002107224 */ /* 0x010fe400078e0206 */
[----:B------:R-:W-:Y:S01]  /*18b80*/  IMAD.IADD R19, R4, 0x1, R19 ;  /* 0x0000000104137824 */ /* 0x000fe200078e0213 */
[----:B------:R-:W3:Y:S01]  /*18b90*/  I2F.RP R2, R5 ;  /* 0x0000000500027306 */ /* 0x000ee20000209400 */
[----:B------:R-:W-:-:S07]  /*18ba0*/  IMAD.IADD R0, R0, 0x1, -R16 ;  /* 0x0000000100007824 */ /* 0x000fce00078e0a10 */
[----:B---3--:R-:W3:Y:S02]  /*18bb0*/  MUFU.RCP R2, R2 ;  /* 0x0000000200027308 */ /* 0x008ee40000001000 */
[----:B---3--:R-:W-:-:S06]  /*18bc0*/  VIADD R2, R2, 0xffffffe ;  /* 0x0ffffffe02027836 */ /* 0x008fcc0000000000 */
[----:B-12---:R-:W1:Y:S02]  /*18bd0*/  F2I.FTZ.U32.TRUNC.NTZ R3, R2 ;  /* 0x0000000200037305 */ /* 0x006e64000021f000 */
[----:B-1----:R-:W-:-:S04]  /*18be0*/  IMAD.MOV R2, RZ, RZ, -R3 ;  /* 0x000000ffff027224 */ /* 0x002fc800078e0a03 */
        /* <DEDUP_REMOVED lines=22> */
.L_x_11101:
[----:B------:R-:W-:Y:S01]  /*18d50*/  UMOV UR4, URZ ;  /* 0x0000003f00047c82 */ /* 0x000fe20008000000 */
[----:B------:R-:W-:Y:S01]  /*18d60*/  UMOV UR5, URZ ;  /* 0x0000003f00057c82 */ /* 0x000fe20008000000 */
[----:B------:R-:W-:Y:S01]  /*18d70*/  ULDC UR6, c[0x0][0xc3c] ;  /* 0x00030f0000067ab9 */ /* 0x000fe20000000800 */
[----:B------:R-:W-:Y:S02]  /*18d80*/  IMAD.MOV.U32 R16, RZ, RZ, R0 ;  /* 0x000000ffff107224 */ /* 0x000fe400078e0000 */
[----:B------:R-:W-:Y:S02]  /*18d90*/  IMAD.U32 R17, RZ, RZ, UR4 ;  /* 0x00000004ff117e24 */ /* 0x000fe4000f8e00ff */
[----:B------:R-:W-:Y:S02]  /*18da0*/  IMAD.U32 R18, RZ, RZ, UR5 ;  /* 0x00000005ff127e24 */ /* 0x000fe4000f8e00ff */
[----:B------:R-:W-:-:S07]  /*18db0*/  IMAD.U32 R19, RZ, RZ, UR6 ;  /* 0x00000006ff137e24 */ /* 0x000fce000f8e00ff */
.L_x_11109:
[----:B------:R3:W2:Y:S01]  /*18dc0*/  LDL R2, [R1+0x1c] ;  /* 0x00001c0001027983 */ /* 0x0006a20000100800 */
[----:B------:R-:W1:Y:S01]  /*18dd0*/  S2R R0, SR_TID.X ;  /* 0x0000000000007919 */ /* 0x000e620000002100 */
[----:B------:R-:W-:Y:S05]  /*18de0*/  WARPSYNC.ALL ;  /* 0x0000000000007948 */ /* 0x000fea0003800000 */
[----:B-1----:R-:W-:Y:S01]  /*18df0*/  LOP3.LUT R0, R0, 0x1f, RZ, 0xc0, !PT ;  /* 0x0000001f00007812 */ /* 0x002fe200078ec0ff */
[----:B------:R-:W-:Y:S03]  /*18e00*/  BAR.SYNC.DEFER_BLOCKING 0x4, 0x200 ;  /* 0x0108000000007b1d */ /* 0x000fe60000010000 */
[----:B------:R-:W-:-:S13]  /*18e10*/  ISETP.NE.AND P0, PT, R0, RZ, PT ;  /* 0x000000ff0000720c */ /* 0x000fda0003f05270 */
[----:B------:R-:W-:Y:S01]  /*18e20*/  @!P0 MOV R0, 0x400 ;  /* 0x0000040000008802 */ /* 0x000fe20000000f00 */
[----:B--2---:R-:W1:Y:S03]  /*18e30*/  @!P0 S2R R2, SR_CgaCtaId ;  /* 0x0000000000028919 */ /* 0x004e660000008800 */
[----:B-1----:R-:W-:Y:S01]  /*18e40*/  @!P0 LEA R22, R2, R0, 0x18 ;  /* 0x0000000002168211 */ /* 0x002fe200078ec0ff */
[----:B------:R3:W-:Y:S04]  /*18e50*/  @!P0 STL [R1+0x1c], R2 ;  /* 0x00001c0201008387 */ /* 0x0007e80000100800 */
[----:B------:R3:W-:Y:S01]  /*18e60*/  @!P0 STS.128 [R22+0x19cd0], R16 ;  /* 0x019cd01016008388 */ /* 0x0007e20000000c00 */
[----:B------:R-:W-:Y:S06]  /*18e70*/  BAR.ARV 0x5, 0x200 ;  /* 0x0148000000007b1d */ /* 0x000fec0000002000 */
.L_x_11098:
[----:B------:R-:W-:Y:S02]  /*18e80*/  ULDC UR4, c[0x0][0xc3c] ;  /* 0x00030f0000047ab9 */ /* 0x000fe40000000800 */
[----:B--2---:R-:W-:-:S13]  /*18e90*/  ISETP.GE.AND P0, PT, R19, UR4, PT ;  /* 0x0000000413007c0c */ /* 0x004fda000bf06270 */
[----:B------:R-:W-:Y:S05]  /*18ea0*/  @!P0 BRA `(.L_x_11110) ;  /* 0xffffffa000088947 */ /* 0x000fea000383ffff */
[----:B------:R-:W-:Y:S05]  /*18eb0*/  BSYNC B7 ;  /* 0x0000000000077941 */ /* 0x000fea0003800000 */
.L_x_10992:
[----:B-1----:R-:W2:Y:S01]  /*18ec0*/  LDL.LU R0, [R1+0x4c] ;  /* 0x00004c0001007983 */ /* 0x002ea20000300800 */
[----:B------:R-:W-:Y:S01]  /*18ed0*/  BSSY B0, `(.L_x_11111) ;  /* 0x000000b000007945 */ /* 0x000fe20003800000 */
[----:B------:R-:W1:Y:S01]  /*18ee0*/  S2R R5, SR_CgaCtaId ;  /* 0x0000000000057919 */ /* 0x000e620000008800 */
[----:B--2---:R-:W-:-:S05]  /*18ef0*/  VIADD R0, R0, 0x1 ;  /* 0x0000000100007836 */ /* 0x004fca0000000000 */
[----:B0--3--:R-:W-:-:S04]  /*18f00*/  LEA.HI R2, R0, R0, RZ, 0x1 ;  /* 0x0000000000027211 */ /* 0x009fc800078f08ff */
[----:B------:R-:W-:Y:S02]  /*18f10*/  LOP3.LUT R3, R2, 0xfffffffe, RZ, 0xc0, !PT ;  /* 0xfffffffe02037812 */ /* 0x000fe400078ec0ff */
[----:B------:R-:W-:-:S03]  /*18f20*/  MOV R2, 0x400 ;  /* 0x0000040000027802 */ /* 0x000fc60000000f00 */
[----:B------:R-:W-:Y:S01]  /*18f30*/  IMAD.IADD R0, R0, 0x1, -R3 ;  /* 0x0000000100007824 */ /* 0x000fe200078e0a03 */
[----:B-1----:R-:W-:-:S04]  /*18f40*/  LEA R4, R5, R2, 0x18 ;  /* 0x0000000205047211 */ /* 0x002fc800078ec0ff */
[----:B------:R-:W-:-:S04]  /*18f50*/  SHF.L.U32 R0, R0, 0x1f, RZ ;  /* 0x0000001f00007819 */ /* 0x000fc800000006ff */
[----:B------:R-:W0:Y:S02]  /*18f60*/  SYNCS.PHASECHK.TRANS64.TRYWAIT P0, [R4+URZ+0x19c20], R0 ;  /* 0x019c2000040075a7 */ /* 0x000e24000800017f */
[----:B0-----:R-:W-:Y:S05]  /*18f70*/  @!P0 BRA `(.L_x_11112) ;  /* 0x0000002c003c8947 */ /* 0x001fea0003800000 */
.L_x_11233:
[----:B------:R-:W-:Y:S05]  /*18f80*/  BSYNC B0 ;  /* 0x0000000000007941 */ /* 0x000fea0003800000 */
.L_x_11111:
[----:B------:R-:W-:-:S03]  /*18f90*/  UMOV UR4, 0xffffffff ;  /* 0xffffffff00047882 */ /* 0x000fc60000000000 */
[----:B------:R-:W-:Y:S05]  /*18fa0*/  BRA.DIV UR4, `(.L_x_11113) ;  /* 0x0000002e04447947 */ /* 0x000fea000b800000 */
[----:B0-----:R-:W0:Y:S02]  /*18fb0*/  S2R R0, SR_TID.X ;  /* 0x0000000000007919 */ /* 0x001e240000002100 */
[----:B0-----:R-:W-:-:S04]  /*18fc0*/  SHF.R.U32.HI R0, RZ, 0x5, R0 ;  /* 0x00000005ff007819 */ /* 0x001fc80000011600 */
[----:B------:R-:W-:-:S05]  /*18fd0*/  LOP3.LUT R0, R0, 0x3, RZ, 0xc0, !PT ;  /* 0x0000000300007812 */ /* 0x000fca00078ec0ff */
[----:B------:R0:W1:Y:S02]  /*18fe0*/  SHFL.IDX PT, R14, R0, RZ, 0x1f ;  /* 0x00001fff000e7589 */ /* 0x00006400000e0000 */
.L_x_11236:
[----:B-1----:R-:W-:-:S13]  /*18ff0*/  ISETP.NE.AND P0, PT, R14, RZ, PT ;  /* 0x000000ff0e00720c */ /* 0x002fda0003f05270 */
[----:B------:R-:W-:Y:S05]  /*19000*/  @P0 BRA `(.L_x_10863) ;  /* 0x0000000000a80947 */ /* 0x000fea0003800000 */
[----:B------:R-:W-:-:S03]  /*19010*/  UMOV UR4, 0xffffffff ;  /* 0xffffffff00047882 */ /* 0x000fc60000000000 */
[----:B------:R-:W-:Y:S05]  /*19020*/  BRA.DIV UR4, `(.L_x_11114) ;  /* 0x0000002e04587947 */ /* 0x000fea000b800000 */
[----:B------:R-:W-:-:S13]  /*19030*/  ELECT P6, URZ, PT ;  /* 0x00000000003f782f */ /* 0x000fda00038c0000 */
.L_x_11239:
[----:B------:R-:W-:Y:S05]  /*19040*/  @!P6 BRA `(.L_x_10863) ;  /* 0x000000000098e947 */ /* 0x000fea0003800000 */
[----:B------:R-:W-:-:S06]  /*19050*/  ULOP3.LUT UR4, UR37, 0x2, URZ, 0xfc, !UPT ;  /* 0x0000000225047892 */ /* 0x000fcc000f8efc3f */
[----:B0-----:R-:W-:-:S05]  /*19060*/  IMAD.U32 R0, RZ, RZ, UR4 ;  /* 0x00000004ff007e24 */ /* 0x001fca000f8e00ff */
[----:B------:R-:W-:-:S13]  /*19070*/  ISETP.NE.AND P0, PT, R0, 0x3, PT ;  /* 0x000000030000780c */ /* 0x000fda0003f05270 */
[----:B------:R-:W-:Y:S05]  /*19080*/  @!P0 BRA `(.L_x_11115) ;  /* 0x0000000000048947 */ /* 0x000fea0003800000 */
[----:B------:R-:W-:Y:S01]  /*19090*/  BPT.TRAP 0x1 ;  /* 0x000000040000795c */ /* 0x000fe20000300000 */
.L_x_11115:
[C---:B------:R-:W-:Y:S01]  /*190a0*/  LEA R5, R23.reuse, R4, 0x3 ;  /* 0x0000000417057211 */ /* 0x040fe200078e18ff */
[----:B------:R-:W-:Y:S01]  /*190b0*/  VIADD R23, R23, 0x1 ;  /* 0x0000000117177836 */ /* 0x000fe20000000000 */
[----:B------:R-:W-:-:S04]  /*190c0*/  SHF.L.U32 R0, R28, 0x1f, RZ ;  /* 0x0000001f1c007819 */ /* 0x000fc800000006ff */
[----:B------:R-:W0:Y:S01]  /*190d0*/  SYNCS.PHASECHK.TRANS64.TRYWAIT P1, [R5+URZ+0x19c40], R0 ;  /* 0x019c4000050075a7 */ /* 0x000e22000802017f */
[----:B------:R-:W-:-:S04]  /*190e0*/  ISETP.NE.AND P2, PT, R23, 0x2, PT ;  /* 0x000000021700780c */ /* 0x000fc80003f45270 */
[----:B------:R-:W-:Y:S01]  /*190f0*/  SEL R3, RZ, 0x1, P2 ;  /* 0x00000001ff037807 */ /* 0x000fe20001000000 */
[----:B0-----:R-:W-:Y:S08]  /*19100*/  @!P1 BRA `(.L_x_11116) ;  /* 0x0000002c00409947 */ /* 0x001ff00003800000 */
.L_x_11240:
[----:B------:R-:W-:Y:S02]  /*19110*/  SEL R23, R23, RZ, P2 ;  /* 0x000000ff17177207 */ /* 0x000fe40001000000 */
[----:B------:R-:W-:Y:S01]  /*19120*/  LOP3.LUT R2, R28, R3, RZ, 0x3c, !PT ;  /* 0x000000031c027212 */ /* 0x000fe200078e3cff */
[----:B------:R-:W-:Y:S06]  /*19130*/  @!P0 BRA `(.L_x_11117) ;  /* 0x0000000000048947 */ /* 0x000fec0003800000 */
[----:B------:R-:W-:Y:S01]  /*19140*/  BPT.TRAP 0x1 ;  /* 0x000000040000795c */ /* 0x000fe20000300000 */
.L_x_11117:
[----:B------:R-:W-:Y:S01]  /*19150*/  IMAD R23, R23, 0x8, R4 ;  /* 0x0000000817177824 */ /* 0x000fe200078e0204 */
[----:B------:R-:W-:-:S04]  /*19160*/  SHF.L.U32 R2, R2, 0x1f, RZ ;  /* 0x0000001f02027819 */ /* 0x000fc800000006ff */
[----:B------:R-:W1:Y:S02]  /*19170*/  SYNCS.PHASECHK.TRANS64.TRYWAIT P1, [R23+URZ+0x19c40], R2 ;  /* 0x019c4002170075a7 */ /* 0x000e64000802017f */
[----:B-1----:R-:W-:Y:S05]  /*19180*/  @!P1 BRA `(.L_x_11118) ;  /* 0x0000002c00349947 */ /* 0x002fea0003800000 */
.L_x_11241:
[----:B------:R-:W-:Y:S05]  /*19190*/  @!P0 BRA `(.L_x_11119) ;  /* 0x0000000000048947 */ /* 0x000fea0003800000 */
[----:B------:R-:W-:Y:S01]  /*191a0*/  BPT.TRAP 0x1 ;  /* 0x000000040000795c */ /* 0x000fe20000300000 */
.L_x_11119:
[----:B------:R-:W2:Y:S02]  /*191b0*/  SYNCS.PHASECHK.TRANS64.TRYWAIT P1, [R5+URZ+0x19c60], R0 ;  /* 0x019c6000050075a7 */ /* 0x000ea4000802017f */
[----:B--2---:R-:W-:Y:S05]  /*191c0*/  @!P1 BRA `(.L_x_11120) ;  /* 0x0000002c00389947 */ /* 0x004fea0003800000 */
.L_x_11242:
[----:B------:R-:W-:Y:S05]  /*191d0*/  @!P0 BRA `(.L_x_11121) ;  /* 0x0000000000048947 */ /* 0x000fea0003800000 */
[----:B------:R-:W-:Y:S01]  /*191e0*/  BPT.TRAP 0x1 ;  /* 0x000000040000795c */ /* 0x000fe20000300000 */
.L_x_11121:
[----:B------:R-:W3:Y:S02]  /*191f0*/  SYNCS.PHASECHK.TRANS64.TRYWAIT P1, [R23+URZ+0x19c60], R2 ;  /* 0x019c6002170075a7 */ /* 0x000ee4000802017f */
[----:B---3--:R-:W-:Y:S05]  /*19200*/  @!P1 BRA `(.L_x_11122) ;  /* 0x0000002c003c9947 */ /* 0x008fea0003800000 */
.L_x_11243:
[----:B------:R-:W-:Y:S05]  /*19210*/  @!P0 BRA `(.L_x_11123) ;  /* 0x0000000000048947 */ /* 0x000fea0003800000 */
[----:B------:R-:W-:Y:S01]  /*19220*/  BPT.TRAP 0x1 ;  /* 0x000000040000795c */ /* 0x000fe20000300000 */
.L_x_11123:
[----:B------:R-:W4:Y:S02]  /*19230*/  SYNCS.PHASECHK.TRANS64.TRYWAIT P1, [R5+URZ+0x19c80], R0 ;  /* 0x019c8000050075a7 */ /* 0x000f24000802017f */
[----:B----4-:R-:W-:Y:S05]  /*19240*/  @!P1 BRA `(.L_x_11124) ;  /* 0x0000002c00409947 */ /* 0x010fea0003800000 */
.L_x_11244:
[----:B------:R-:W-:Y:S05]  /*19250*/  @!P0 BRA `(.L_x_11125) ;  /* 0x0000000000048947 */ /* 0x000fea0003800000 */
[----:B------:R-:W-:Y:S01]  /*19260*/  BPT.TRAP 0x1 ;  /* 0x000000040000795c */ /* 0x000fe20000300000 */
.L_x_11125:
[----:B------:R0:W0:Y:S02]  /*19270*/  SYNCS.PHASECHK.TRANS64.TRYWAIT P0, [R23+URZ+0x19c80], R2 ;  /* 0x019c8002170075a7 */ /* 0x000024000800017f */
[----:B0-----:R-:W-:Y:S05]  /*19280*/  @!P0 NANOSLEEP.SYNCS 0x989680 ;  /* 0x009896800000895d */ /* 0x001fea0003900000 */
[----:B------:R-:W0:Y:S02]  /*19290*/  @!P0 SYNCS.PHASECHK.TRANS64 P0, [R23+URZ+0x19c80], R2 ;  /* 0x019c8002170085a7 */ /* 0x000e24000800007f */
[----:B0-----:R-:W-:Y:S05]  /*192a0*/  @!P0 BRA `(.L_x_11125) ;  /* 0xfffffffc00f08947 */ /* 0x001fea000383ffff */
.L_x_10863:
[----:B------:R-:W-:Y:S05]  /*192b0*/  BSYNC B8 ;  /* 0x0000000000087941 */ /* 0x000fea0003800000 */
.L_x_10860:
[----:B------:R-:W-:Y:S05]  /*192c0*/  EXIT ;  /* 0x000000000000794d */ /* 0x000fea0003800000 */
.L_x_10879:
[----:B-1----:R1:W2:Y:S02]  /*192d0*/  SYNCS.PHASECHK.TRANS64.TRYWAIT P6, [R68+URZ+0x19c90], R79 ;  /* 0x019c904f440075a7 */ /* 0x0022a400080c017f */
[----:B--2---:R-:W-:Y:S05]  /*192e0*/  @!P6 NANOSLEEP.SYNCS 0x989680 ;  /* 0x009896800000e95d */ /* 0x004fea0003900000 */
[----:B------:R-:W2:Y:S02]  /*192f0*/  @!P6 SYNCS.PHASECHK.TRANS64 P6, [R68+URZ+0x19c90], R79 ;  /* 0x019c904f4400e5a7 */ /* 0x000ea400080c007f */
[----:B--2---:R-:W-:Y:S05]  /*19300*/  @!P6 BRA `(.L_x_10879) ;  /* 0xfffffffc00f0e947 */ /* 0x004fea000383ffff */
[----:B------:R-:W-:Y:S05]  /*19310*/  BRA `(.L_x_11126) ;  /* 0xfffffe9400347947 */ /* 0x000fea000383ffff */
.L_x_10880:
        /* <DEDUP_REMOVED lines=8> */
.L_x_11128:
[----:B------:R-:W-:Y:S05]  /*193a0*/  BSYNC B1 ;  /* 0x0000000000017941 */ /* 0x000fea0003800000 */
.L_x_11127:
        /* <DEDUP_REMOVED lines=8> */
.L_x_11129:
[----:B------:R-:W-:Y:S05]  /*19430*/  BRA `(.L_x_11130) ;  /* 0xfffffe9400007947 */ /* 0x000fea000383ffff */
.L_x_10896:
[----:B-1----:R1:W2:Y:S02]  /*19440*/  SYNCS.PHASECHK.TRANS64.TRYWAIT P6, [R68+URZ+0x19c90], R79 ;  /* 0x019c904f440075a7 */ /* 0x0022a400080c017f */
[----:B--2---:R-:W-:Y:S05]  /*19450*/  @!P6 NANOSLEEP.SYNCS 0x989680 ;  /* 0x009896800000e95d */ /* 0x004fea0003900000 */
[----:B------:R-:W2:Y:S02]  /*19460*/  @!P6 SYNCS.PHASECHK.TRANS64 P6, [R68+URZ+0x19c90], R79 ;  /* 0x019c904f4400e5a7 */ /* 0x000ea400080c007f */
[----:B--2---:R-:W-:Y:S05]  /*19470*/  @!P6 BRA `(.L_x_10896) ;  /* 0xfffffffc00f0e947 */ /* 0x004fea000383ffff */
[----:B------:R-:W-:Y:S05]  /*19480*/  BRA `(.L_x_11131) ;  /* 0xfffffeac004c7947 */ /* 0x000fea000383ffff */
.L_x_10897:
[----:B------:R-:W-:Y:S01]  /*19490*/  BSSY B1, `(.L_x_11132) ;  /* 0x0000008000017945 */ /* 0x000fe20003800000 */
[----:B0-----:R-:W-:Y:S01]  /*194a0*/  IMAD.MOV.U32 R13, RZ, RZ, R82 ;  /* 0x000000ffff0d7224 */ /* 0x001fe200078e0052 */
[----:B------:R-:W-:Y:S01]  /*194b0*/  MOV R11, 0x1e1f ;  /* 0x00001e1f000b7802 */ /* 0x000fe20000000f00 */
[----:B------:R-:W-:Y:S02]  /*194c0*/  IMAD.MOV.U32 R12, RZ, RZ, RZ ;  /* 0x000000ffff0c7224 */ /* 0x000fe400078e00ff */
[----:B------:R-:W-:-:S07]  /*194d0*/  IMAD.MOV.U32 R15, RZ, RZ, -0x1 ;  /* 0xffffffffff0f7424 */ /* 0x000fce00078e00ff */
[----:B-1----:R-:W-:Y:S05]  /*194e0*/  WARPSYNC.COLLECTIVE R15, `(.L_x_11133) ;  /* 0x000000000f087348 */ /* 0x002fea0003c00000 */
[----:B------:R0:W2:Y:S02]  /*194f0*/  SHFL.IDX P6, R14, R13, R12, R11 ;  /* 0x0000000c0d0e7389 */ /* 0x0000a400000c000b */
[----:B012---:R-:W-:Y:S01]  /*19500*/  ENDCOLLECTIVE ;  /* 0x000000000000791b */ /* 0x007fe20003800000 */
.L_x_11133:
[----:B------:R-:W-:Y:S05]  /*19510*/  BSYNC B1 ;  /* 0x0000000000017941 */ /* 0x000fea0003800000 */
.L_x_11132:
        /* <DEDUP_REMOVED lines=8> */
.L_x_11134:
[----:B------:R-:W-:Y:S01]  /*195a0*/  IMAD.MOV.U32 R84, RZ, RZ, R14 ;  /* 0x000000ffff547224 */ /* 0x000fe200078e000e */
[----:B------:R-:W-:Y:S06]  /*195b0*/  BRA `(.L_x_11135) ;  /* 0xfffffeac00147947 */ /* 0x000fec000383ffff */
.L_x_10906:
[----:B0-----:R0:W1:Y:S02]  /*195c0*/  SYNCS.PHASECHK.TRANS64.TRYWAIT P5, [R68+URZ+0x19c90], R79 ;  /* 0x019c904f440075a7 */ /* 0x00106400080a017f */
[----:B-1----:R-:W-:Y:S05]  /*195d0*/  @!P5 NANOSLEEP.SYNCS 0x989680 ;  /* 0x009896800000d95d */ /* 0x002fea0003900000 */
[----:B------:R-:W1:Y:S02]  /*195e0*/  @!P5 SYNCS.PHASECHK.TRANS64 P5, [R68+URZ+0x19c90], R79 ;  /* 0x019c904f4400d5a7 */ /* 0x000e6400080a007f */
[----:B-1----:R-:W-:Y:S05]  /*195f0*/  @!P5 BRA `(.L_x_10906) ;  /* 0xfffffffc00f0d947 */ /* 0x002fea000383ffff */
[----:B------:R-:W-:Y:S05]  /*19600*/  BRA `(.L_x_11136) ;  /* 0xfffffecc000c7947 */ /* 0x000fea000383ffff */
.L_x_10907:
[----:B------:R-:W-:Y:S01]  /*19610*/  BSSY B1, `(.L_x_11137) ;  /* 0x0000007000017945 */ /* 0x000fe20003800000 */
[----:B------:R-:W-:Y:S02]  /*19620*/  IMAD.MOV.U32 R12, RZ, RZ, RZ ;  /* 0x000000ffff0c7224 */ /* 0x000fe400078e00ff */
[----:B------:R-:W-:Y:S02]  /*19630*/  IMAD.MOV.U32 R11, RZ, RZ, 0x1e1f ;  /* 0x00001e1fff0b7424 */ /* 0x000fe400078e00ff */
[----:B------:R-:W-:-:S07]  /*19640*/  IMAD.MOV.U32 R15, RZ, RZ, -0x1 ;  /* 0xffffffffff0f7424 */ /* 0x000fce00078e00ff */
[----:B0-----:R-:W-:Y:S05]  /*19650*/  WARPSYNC.COLLECTIVE R15, `(.L_x_11138) ;  /* 0x000000000f087348 */ /* 0x001fea0003c00000 */
[----:B------:R1:W2:Y:S02]  /*19660*/  SHFL.IDX P6, R14, R13, R12, R11 ;  /* 0x0000000c0d0e7389 */ /* 0x0002a400000c000b */
[----:B012---:R-:W-:Y:S01]  /*19670*/  ENDCOLLECTIVE ;  /* 0x000000000000791b */ /* 0x007fe20003800000 */
.L_x_11138:
[----:B------:R-:W-:Y:S05]  /*19680*/  BSYNC B1 ;  /* 0x0000000000017941 */ /* 0x000fea0003800000 */
.L_x_11137:
        /* <DEDUP_REMOVED lines=8> */
.L_x_11139:
[----:B------:R-:W-:Y:S05]  /*19710*/  BRA `(.L_x_11140) ;  /* 0xfffffecc00407947 */ /* 0x000fea000383ffff */
.L_x_10911:
[----:B0-----:R0:W2:Y:S02]  /*19720*/  SYNCS.PHASECHK.TRANS64.TRYWAIT P0, [R68+URZ+0x19cb0], R79 ;  /* 0x019cb04f440075a7 */ /* 0x0010a4000800017f */
[----:B--2---:R-:W-:Y:S05]  /*19730*/  @!P0 NANOSLEEP.SYNCS 0x989680 ;  /* 0x009896800000895d */ /* 0x004fea0003900000 */
[----:B------:R-:W2:Y:S02]  /*19740*/  @!P0 SYNCS.PHASECHK.TRANS64 P0, [R68+URZ+0x19cb0], R79 ;  /* 0x019cb04f440085a7 */ /* 0x000ea4000800007f */
[----:B--2---:R-:W-:Y:S05]  /*19750*/  @!P0 BRA `(.L_x_10911) ;  /* 0xfffffffc00f08947 */ /* 0x004fea000383ffff */
[----:B------:R-:W-:Y:S05]  /*19760*/  BRA `(.L_x_11141) ;  /* 0xfffffecc00d07947 */ /* 0x000fea000383ffff */
.L_x_10929:
        /* <DEDUP_REMOVED lines=8> */
.L_x_11143:
[----:B------:R-:W-:Y:S05]  /*197f0*/  BSYNC B1 ;  /* 0x0000000000017941 */ /* 0x000fea0003800000 */
.L_x_11142:
        /* <DEDUP_REMOVED lines=8> */
.L_x_11144:
[----:B------:R-:W-:Y:S02]  /*19880*/  IMAD.MOV.U32 R13, RZ, RZ, R30 ;  /* 0x000000ffff0d7224 */ /* 0x000fe400078e001e */
[----:B------:R-:W-:-:S07]  /*19890*/  IMAD.MOV.U32 R29, RZ, RZ, R14 ;  /* 0x000000ffff1d7224 */ /* 0x000fce00078e000e */
[----:B------:R-:W-:Y:S05]  /*198a0*/  WARPSYNC.COLLECTIVE R15, `(.L_x_11145) ;  /* 0x000000000f087348 */ /* 0x000fea0003c00000 */
[----:B------:R0:W1:Y:S02]  /*198b0*/  SHFL.IDX P6, R14, R13, R12, R11 ;  /* 0x0000000c0d0e7389 */ /* 0x00006400000c000b */
[----:B01----:R-:W-:Y:S01]  /*198c0*/  ENDCOLLECTIVE ;  /* 0x000000000000791b */ /* 0x003fe20003800000 */
.L_x_11145:
[----:B------:R-:W-:Y:S01]  /*198d0*/  MOV R13, R26 ;  /* 0x0000001a000d7202 */ /* 0x000fe20000000f00 */
[----:B------:R-:W-:-:S07]  /*198e0*/  IMAD.MOV.U32 R3, RZ, RZ, R14 ;  /* 0x000000ffff037224 */ /* 0x000fce00078e000e */
[----:B------:R-:W-:Y:S05]  /*198f0*/  WARPSYNC.COLLECTIVE R15, `(.L_x_11146) ;  /* 0x000000000f087348 */ /* 0x000fea0003c00000 */
[----:B------:R0:W1:Y:S02]  /*19900*/  SHFL.IDX P6, R14, R13, R12, R11 ;  /* 0x0000000c0d0e7389 */ /* 0x00006400000c000b */
[----:B01----:R-:W-:Y:S01]  /*19910*/  ENDCOLLECTIVE ;  /* 0x000000000000791b */ /* 0x003fe20003800000 */
.L_x_11146:
[----:B------:R-:W-:Y:S05]  /*19920*/  BRA `(.L_x_11147) ;  /* 0xfffffedc00287947 */ /* 0x000fea000383ffff */
.L_x_10933:
[----:B-1----:R1:W3:Y:S02]  /*19930*/  SYNCS.PHASECHK.TRANS64.TRYWAIT P0, [R18+URZ+0x19c00], R21 ;  /* 0x019c0015120075a7 */ /* 0x0022e4000800017f */
[----:B---3--:R-:W-:Y:S05]  /*19940*/  @!P0 NANOSLEEP.SYNCS 0x989680 ;  /* 0x009896800000895d */ /* 0x008fea0003900000 */
[----:B------:R-:W3:Y:S02]  /*19950*/  @!P0 SYNCS.PHASECHK.TRANS64 P0, [R18+URZ+0x19c00], R21 ;  /* 0x019c0015120085a7 */ /* 0x000ee4000800007f */
[----:B---3--:R-:W-:Y:S05]  /*19960*/  @!P0 BRA `(.L_x_10933) ;  /* 0xfffffffc00f08947 */ /* 0x008fea000383ffff */
[----:B------:R-:W-:Y:S05]  /*19970*/  BRA `(.L_x_11148) ;  /* 0xfffffedc00f47947 */ /* 0x000fea000383ffff */
.L_x_10939:
        /* <DEDUP_REMOVED lines=8> */
.L_x_11150:
[----:B------:R-:W-:Y:S05]  /*19a00*/  BSYNC B1 ;  /* 0x0000000000017941 */ /* 0x000fea0003800000 */
.L_x_11149:
        /* <DEDUP_REMOVED lines=8> */
.L_x_11151:
[----:B------:R-:W-:Y:S02]  /*19a90*/  IMAD.MOV.U32 R13, RZ, RZ, R30 ;  /* 0x000000ffff0d7224 */ /* 0x000fe400078e001e */
[----:B------:R-:W-:-:S07]  /*19aa0*/  IMAD.MOV.U32 R29, RZ, RZ, R14 ;  /* 0x000000ffff1d7224 */ /* 0x000fce00078e000e */
[----:B------:R-:W-:Y:S05]  /*19ab0*/  WARPSYNC.COLLECTIVE R15, `(.L_x_11152) ;  /* 0x000000000f087348 */ /* 0x000fea0003c00000 */
[----:B------:R0:W1:Y:S02]  /*19ac0*/  SHFL.IDX P6, R14, R13, R12, R11 ;  /* 0x0000000c0d0e7389 */ /* 0x00006400000c000b */
[----:B01----:R-:W-:Y:S01]  /*19ad0*/  ENDCOLLECTIVE ;  /* 0x000000000000791b */ /* 0x003fe20003800000 */
.L_x_11152:
[----:B------:R-:W-:Y:S02]  /*19ae0*/  IMAD.MOV.U32 R13, RZ, RZ, R26 ;  /* 0x000000ffff0d7224 */ /* 0x000fe400078e001a */
[----:B------:R-:W-:-:S07]  /*19af0*/  IMAD.MOV.U32 R3, RZ, RZ, R14 ;  /* 0x000000ffff037224 */ /* 0x000fce00078e000e */
[----:B------:R-:W-:Y:S05]  /*19b00*/  WARPSYNC.COLLECTIVE R15, `(.L_x_11153) ;  /* 0x000000000f087348 */ /* 0x000fea0003c00000 */
[----:B------:R0:W1:Y:S02]  /*19b10*/  SHFL.IDX P6, R14, R13, R12, R11 ;  /* 0x0000000c0d0e7389 */ /* 0x00006400000c000b */
[----:B01----:R-:W-:Y:S01]  /*19b20*/  ENDCOLLECTIVE ;  /* 0x000000000000791b */ /* 0x003fe20003800000 */
.L_x_11153:
[----:B------:R-:W-:Y:S01]  /*19b30*/  MOV R21, R14 ;  /* 0x0000000e00157202 */ /* 0x000fe20000000f00 */
[----:B------:R-:W-:Y:S06]  /*19b40*/  BRA `(.L_x_11154) ;  /* 0xfffffef400707947 */ /* 0x000fec000383ffff */
.L_x_10943:
[----:B-1----:R1:W3:Y:S02]  /*19b50*/  SYNCS.PHASECHK.TRANS64.TRYWAIT P0, [R18+URZ+0x19c00], R37 ;  /* 0x019c0025120075a7 */ /* 0x0022e4000800017f */
[----:B---3--:R-:W-:Y:S05]  /*19b60*/  @!P0 NANOSLEEP.SYNCS 0x989680 ;  /* 0x009896800000895d */ /* 0x008fea0003900000 */
[----:B------:R-:W3:Y:S02]  /*19b70*/  @!P0 SYNCS.PHASECHK.TRANS64 P0, [R18+URZ+0x19c00], R37 ;  /* 0x019c0025120085a7 */ /* 0x000ee4000800007f */
[----:B---3--:R-:W-:Y:S05]  /*19b80*/  @!P0 BRA `(.L_x_10943) ;  /* 0xfffffffc00f08947 */ /* 0x008fea000383ffff */
[----:B------:R-:W-:Y:S05]  /*19b90*/  BRA `(.L_x_11155) ;  /* 0xfffffef800407947 */ /* 0x000fea000383ffff */
.L_x_10949:
[----:B-1----:R1:W2:Y:S02]  /*19ba0*/  SYNCS.PHASECHK.TRANS64.TRYWAIT P1, [R3+URZ+0x19c30], R4 ;  /* 0x019c3004030075a7 */ /* 0x0022a4000802017f */
[----:B--2---:R-:W-:Y:S05]  /*19bb0*/  @!P1 NANOSLEEP.SYNCS 0x989680 ;  /* 0x009896800000995d */ /* 0x004fea0003900000 */
[----:B------:R-:W2:Y:S02]  /*19bc0*/  @!P1 SYNCS.PHASECHK.TRANS64 P1, [R3+URZ+0x19c30], R4 ;  /* 0x019c3004030095a7 */ /* 0x000ea4000802007f */
[----:B--2---:R-:W-:Y:S05]  /*19bd0*/  @!P1 BRA `(.L_x_10949) ;  /* 0xfffffffc00f09947 */ /* 0x004fea000383ffff */
[----:B------:R-:W-:Y:S05]  /*19be0*/  BRA `(.L_x_10948) ;  /* 0xffffff1800b07947 */ /* 0x000fea000383ffff */
.L_x_10957:
[----:B-1----:R1:W2:Y:S02]  /*19bf0*/  SYNCS.PHASECHK.TRANS64.TRYWAIT P1, [R0+URZ+0x19c30], R5 ;  /* 0x019c3005000075a7 */ /* 0x0022a4000802017f */
[----:B--2---:R-:W-:Y:S05]  /*19c00*/  @!P1 NANOSLEEP.SYNCS 0x989680 ;  /* 0x009896800000995d */ /* 0x004fea0003900000 */
[----:B------:R-:W2:Y:S02]  /*19c10*/  @!P1 SYNCS.PHASECHK.TRANS64 P1, [R0+URZ+0x19c30], R5 ;  /* 0x019c3005000095a7 */ /* 0x000ea4000802007f */
[----:B--2---:R-:W-:Y:S05]  /*19c20*/  @!P1 BRA `(.L_x_10957) ;  /* 0xfffffffc00f09947 */ /* 0x004fea000383ffff */
[----:B------:R-:W-:Y:S05]  /*19c30*/  BRA `(.L_x_10956) ;  /* 0xffffff3c00387947 */ /* 0x000fea000383ffff */
.L_x_10962:
[----:B-1----:R1:W2:Y:S02]  /*19c40*/  SYNCS.PHASECHK.TRANS64.TRYWAIT P1, [R7+URZ+0x19c50], R5 ;  /* 0x019c5005070075a7 */ /* 0x0022a4000802017f */
[----:B--2---:R-:W-:Y:S05]  /*19c50*/  @!P1 NANOSLEEP.SYNCS 0x989680 ;  /* 0x009896800000995d */ /* 0x004fea0003900000 */
[----:B------:R-:W2:Y:S02]  /*19c60*/  @!P1 SYNCS.PHASECHK.TRANS64 P1, [R7+URZ+0x19c50], R5 ;  /* 0x019c5005070095a7 */ /* 0x000ea4000802007f */
[----:B--2---:R-:W-:Y:S05]  /*19c70*/  @!P1 BRA `(.L_x_10962) ;  /* 0xfffffffc00f09947 */ /* 0x004fea000383ffff */
[----:B------:R-:W-:Y:S05]  /*19c80*/  BRA `(.L_x_10961) ;  /* 0xffffff3c00b87947 */ /* 0x000fea000383ffff */
.L_x_10970:
[----:B-1----:R1:W2:Y:S02]  /*19c90*/  SYNCS.PHASECHK.TRANS64.TRYWAIT P1, [R4+URZ+0x19c50], R7 ;  /* 0x019c5007040075a7 */ /* 0x0022a4000802017f */
[----:B--2---:R-:W-:Y:S05]  /*19ca0*/  @!P1 NANOSLEEP.SYNCS 0x989680 ;  /* 0x009896800000995d */ /* 0x004fea0003900000 */
[----:B------:R-:W2:Y:S02]  /*19cb0*/  @!P1 SYNCS.PHASECHK.TRANS64 P1, [R4+URZ+0x19c50], R7 ;  /* 0x019c5007040095a7 */ /* 0x000ea4000802007f */
[----:B--2---:R-:W-:Y:S05]  /*19cc0*/  @!P1 BRA `(.L_x_10970) ;  /* 0xfffffffc00f09947 */ /* 0x004fea000383ffff */
[----:B------:R-:W-:Y:S05]  /*19cd0*/  BRA `(.L_x_10969) ;  /* 0xffffff58003c7947 */ /* 0x000fea000383ffff */
.L_x_10998:
        /* <DEDUP_REMOVED lines=11> */
.L_x_11157:
[----:B------:R-:W-:Y:S05]  /*19d90*/  BSYNC B1 ;  /* 0x0000000000017941 */ /* 0x000fea0003800000 */
.L_x_11156:
[----:B------:R-:W-:Y:S05]  /*19da0*/  BRA `(.L_x_11158) ;  /* 0xffffff9800007947 */ /* 0x000fea000383ffff */
.L_x_11000:
[----:B------:R-:W-:Y:S01]  /*19db0*/  BSSY B1, `(.L_x_11159) ;  /* 0x0000006000017945 */ /* 0x000fe20003800000 */
[----:B------:R-:W-:-:S07]  /*19dc0*/  IMAD.MOV.U32 R15, RZ, RZ, -0x1 ;  /* 0xffffffffff0f7424 */ /* 0x000fce00078e00ff */
[----:B0-----:R-:W-:Y:S05]  /*19dd0*/  WARPSYNC.COLLECTIVE R15, `(.L_x_11160) ;  /* 0x000000000f0c7348 */ /* 0x001fea0003c00000 */
[----:B------:R-:W-:Y:S02]  /*19de0*/  ELECT P6, UR62, PT ;  /* 0x00000000003e782f */ /* 0x000fe400038c0000 */
[----:B------:R-:W-:Y:S01]  /*19df0*/  MOV R14, UR62 ;  /* 0x0000003e000e7c02 */ /* 0x000fe20008000f00 */
[----:B0-----:R-:W-:Y:S10]  /*19e00*/  ENDCOLLECTIVE ;  /* 0x000000000000791b */ /* 0x001ff40003800000 */
.L_x_11160:
[----:B------:R-:W-:Y:S05]  /*19e10*/  BSYNC B1 ;  /* 0x0000000000017941 */ /* 0x000fea0003800000 */
.L_x_11159:
[----:B------:R-:W-:Y:S05]  /*19e20*/  BRA `(.L_x_10999) ;  /* 0xffffff9400f87947 */ /* 0x000fea000383ffff */
.L_x_11002:
[----:B0-----:R0:W1:Y:S02]  /*19e30*/  SYNCS.PHASECHK.TRANS64.TRYWAIT P0, [R22+URZ+0x19c20], R4 ;  /* 0x019c2004160075a7 */ /* 0x001064000800017f */
[----:B-1----:R-:W-:Y:S05]  /*19e40*/  @!P0 NANOSLEEP.SYNCS 0x989680 ;  /* 0x009896800000895d */ /* 0x002fea0003900000 */
[----:B------:R-:W1:Y:S02]  /*19e50*/  @!P0 SYNCS.PHASECHK.TRANS64 P0, [R22+URZ+0x19c20], R4 ;  /* 0x019c2004160085a7 */ /* 0x000e64000800007f */
[----:B-1----:R-:W-:Y:S05]  /*19e60*/  @!P0 BRA `(.L_x_11002) ;  /* 0xfffffffc00f08947 */ /* 0x002fea000383ffff */
[----:B------:R-:W-:Y:S05]  /*19e70*/  BRA `(.L_x_11161) ;  /* 0xffffff9800087947 */ /* 0x000fea000383ffff */
.L_x_11006:
[----:B-1----:R1:W2:Y:S02]  /*19e80*/  SYNCS.PHASECHK.TRANS64.TRYWAIT P0, [R7+URZ+0x19ca0], R10 ;  /* 0x019ca00a070075a7 */ /* 0x0022a4000800017f */
[----:B--2---:R-:W-:Y:S05]  /*19e90*/  @!P0 NANOSLEEP.SYNCS 0x989680 ;  /* 0x009896800000895d */ /* 0x004fea0003900000 */
[----:B------:R-:W2:Y:S02]  /*19ea0*/  @!P0 SYNCS.PHASECHK.TRANS64 P0, [R7+URZ+0x19ca0], R10 ;  /* 0x019ca00a070085a7 */ /* 0x000ea4000800007f */
[----:B--2---:R-:W-:Y:S05]  /*19eb0*/  @!P0 BRA `(.L_x_11006) ;  /* 0xfffffffc00f08947 */ /* 0x004fea000383ffff */
[----:B------:R-:W-:Y:S05]  /*19ec0*/  BRA `(.L_x_11162) ;  /* 0xffffff9800247947 */ /* 0x000fea000383ffff */
.L_x_11013:
[----:B0-----:R0:W2:Y:S02]  /*19ed0*/  SYNCS.PHASECHK.TRANS64.TRYWAIT P0, [R7+URZ+0x19cc0], R10 ;  /* 0x019cc00a070075a7 */ /* 0x0010a4000800017f */
[----:B--2---:R-:W-:Y:S05]  /*19ee0*/  @!P0 NANOSLEEP.SYNCS 0x989680 ;  /* 0x009896800000895d */ /* 0x004fea0003900000 */
[----:B------:R-:W2:Y:S02]  /*19ef0*/  @!P0 SYNCS.PHASECHK.TRANS64 P0, [R7+URZ+0x19cc0], R10 ;  /* 0x019cc00a070085a7 */ /* 0x000ea4000800007f */
[----:B--2---:R-:W-:Y:S05]  /*19f00*/  @!P0 BRA `(.L_x_11013) ;  /* 0xfffffffc00f08947 */ /* 0x004fea000383ffff */
[----:B------:R-:W-:Y:S05]  /*19f10*/  BRA `(.L_x_11163) ;  /* 0xffffff9c00207947 */ /* 0x000fea000383ffff */
.L_x_11022:
[----:B0-----:R0:W1:Y:S02]  /*19f20*/  SYNCS.PHASECHK.TRANS64.TRYWAIT P1, [R8+URZ+0x19ca0], R7 ;  /* 0x019ca007080075a7 */ /* 0x001064000802017f */
[----:B-1----:R-:W-:Y:S05]  /*19f30*/  @!P1 NANOSLEEP.SYNCS 0x989680 ;  /* 0x009896800000995d */ /* 0x002fea0003900000 */
[----:B------:R-:W1:Y:S02]  /*19f40*/  @!P1 SYNCS.PHASECHK.TRANS64 P1, [R8+URZ+0x19ca0], R7 ;  /* 0x019ca007080095a7 */ /* 0x000e64000802007f */
[----:B-1----:R-:W-:Y:S05]  /*19f50*/  @!P1 BRA `(.L_x_11022) ;  /* 0xfffffffc00f09947 */ /* 0x002fea000383ffff */
[----:B------:R-:W-:Y:S05]  /*19f60*/  BRA `(.L_x_11164) ;  /* 0xffffffa000607947 */ /* 0x000fea000383ffff */
.L_x_11029:
[----:B-1----:R1:W2:Y:S02]  /*19f70*/  SYNCS.PHASECHK.TRANS64.TRYWAIT P1, [R8+URZ+0x19cc0], R7 ;  /* 0x019cc007080075a7 */ /* 0x0022a4000802017f */
[----:B--2---:R-:W-:Y:S05]  /*19f80*/  @!P1 NANOSLEEP.SYNCS 0x989680 ;  /* 0x009896800000995d */ /* 0x004fea0003900000 */
[----:B------:R-:W2:Y:S02]  /*19f90*/  @!P1 SYNCS.PHASECHK.TRANS64 P1, [R8+URZ+0x19cc0], R7 ;  /* 0x019cc007080095a7 */ /* 0x000ea4000802007f */
[----:B--2---:R-:W-:Y:S05]  /*19fa0*/  @!P1 BRA `(.L_x_11029) ;  /* 0xfffffffc00f09947 */ /* 0x004fea000383ffff */
[----:B------:R-:W-:Y:S05]  /*19fb0*/  BRA `(.L_x_11165) ;  /* 0xffffffa400587947 */ /* 0x000fea000383ffff */
.L_x_11046:
[----:B-1----:R-:W0:Y:S01]  /*19fc0*/  S2R R20, SR_TID.X ;  /* 0x0000000000147919 */ /* 0x002e220000002100 */
        /* <DEDUP_REMOVED lines=10> */
.L_x_11167:
[----:B------:R-:W-:Y:S05]  /*1a070*/  BSYNC B0 ;  /* 0x0000000000007941 */ /* 0x000fea0003800000 */
.L_x_11166:
[----:B------:R-:W-:Y:S05]  /*1a080*/  BRA `(.L_x_11168) ;  /* 0xffffffb400187947 */ /* 0x000fea000383ffff */
.L_x_11049:
[----:B0-----:R-:W2:Y:S02]  /*1a090*/  LDL R0, [R1+0x38] ;  /* 0x0000380001007983 */ /* 0x001ea40000100800 */
[----:B--2---:R0:W1:Y:S02]  /*1a0a0*/  SYNCS.PHASECHK.TRANS64.TRYWAIT P0, [R4+URZ+0x19c80], R0 ;  /* 0x019c8000040075a7 */ /* 0x004064000800017f */
[----:B-1----:R-:W-:Y:S05]  /*1a0b0*/  @!P0 NANOSLEEP.SYNCS 0x989680 ;  /* 0x009896800000895d */ /* 0x002fea0003900000 */
[----:B------:R-:W1:Y:S02]  /*1a0c0*/  @!P0 SYNCS.PHASECHK.TRANS64 P0, [R4+URZ+0x19c80], R0 ;  /* 0x019c8000040085a7 */ /* 0x000e64000800007f */
[----:B-1----:R-:W-:Y:S05]  /*1a0d0*/  @!P0 BRA `(.L_x_11049) ;  /* 0xfffffffc00ec8947 */ /* 0x002fea000383ffff */
[----:B------:R-:W-:Y:S05]  /*1a0e0*/  BRA `(.L_x_11169) ;  /* 0xffffffb4002c7947 */ /* 0x000fea000383ffff */
.L_x_11050:
        /* <DEDUP_REMOVED lines=8> */
.L_x_11171:
[----:B------:R-:W-:Y:S05]  /*1a170*/  BSYNC B0 ;  /* 0x0000000000007941 */ /* 0x000fea0003800000 */
.L_x_11170:
        /* <DEDUP_REMOVED lines=9> */
.L_x_11172:
        /* <DEDUP_REMOVED lines=9> */
[CC--:B0-----:R-:W-:Y:S02]  /*1a2a0*/  ISETP.GE.AND P4, PT, R15.reuse, R11.reuse, PT ;  /* 0x0000000b0f00720c */ /* 0x0c1fe40003f86270 */
        /* <DEDUP_REMOVED lines=17> */
.L_x_11173:
[----:B------:R-:W-:Y:S01]  /*1a3c0*/  @!PT LDS RZ, [RZ] ;  /* 0x00000000fffff984 */ /* 0x000fe20000000800 */
[----:B------:R-:W-:Y:S01]  /*1a3d0*/  @!PT LDS RZ, [RZ] ;  /* 0x00000000fffff984 */ /* 0x000fe20000000800 */
[----:B------:R-:W-:Y:S01]  /*1a3e0*/  @!PT LDS RZ, [RZ] ;  /* 0x00000000fffff984 */ /* 0x000fe20000000800 */
[----:B------:R0:W-:Y:S01]  /*1a3f0*/  LDGSTS.E.BYPASS.LTC128B.128 [R0+0xb000], desc[UR42][R6.64+0x40], !P3 ;  /* 0x0b00004006007fae */ /* 0x0001e2000d901d6a */
[----:B------:R-:W-:Y:S02]  /*1a400*/  ISETP.GE.AND P3, PT, R2, 0x41, PT ;  /* 0x000000410200780c */ /* 0x000fe40003f66270 */
[----:B------:R-:W-:Y:S01]  /*1a410*/  MOV R13, R8 ;  /* 0x00000008000d7202 */ /* 0x000fe20000000f00 */
[----:B------:R-:W-:-:S10]  /*1a420*/  IMAD.MOV.U32 R9, RZ, RZ, R14 ;  /* 0x000000ffff097224 */ /* 0x000fd400078e000e */
[----:B0-----:R-:W-:Y:S05]  /*1a430*/  WARPSYNC.COLLECTIVE R15, `(.L_x_11174) ;  /* 0x000000000f087348 */ /* 0x001fea0003c00000 */
[----:B------:R1:W2:Y:S02]  /*1a440*/  SHFL.IDX P6, R14, R13, R12, R11 ;  /* 0x0000000c0d0e7389 */ /* 0x0002a400000c000b */
[----:B012---:R-:W-:Y:S01]  /*1a450*/  ENDCOLLECTIVE ;  /* 0x000000000000791b */ /* 0x007fe20003800000 */
.L_x_11174:
[----:B------:R-:W-:Y:S01]  /*1a460*/  IMAD.MOV.U32 R6, RZ, RZ, R14 ;  /* 0x000000ffff067224 */ /* 0x000fe200078e000e */
[----:B------:R-:W-:Y:S06]  /*1a470*/  BRA `(.L_x_11175) ;  /* 0xffffffb4001c7947 */ /* 0x000fec000383ffff */
.L_x_11055:
[----:B---3--:R-:W3:Y:S02]  /*1a480*/  LDL R2, [R1+0x38] ;  /* 0x0000380001027983 */ /* 0x008ee40000100800 */
[----:B---3--:R3:W4:Y:S02]  /*1a490*/  SYNCS.PHASECHK.TRANS64.TRYWAIT P0, [R4+URZ+0x19c40], R2 ;  /* 0x019c4002040075a7 */ /* 0x008724000800017f */
[----:B----4-:R-:W-:Y:S05]  /*1a4a0*/  @!P0 NANOSLEEP.SYNCS 0x989680 ;  /* 0x009896800000895d */ /* 0x010fea0003900000 */
[----:B------:R-:W4:Y:S02]  /*1a4b0*/  @!P0 SYNCS.PHASECHK.TRANS64 P0, [R4+URZ+0x19c40], R2 ;  /* 0x019c4002040085a7 */ /* 0x000f24000800007f */
[----:B----4-:R-:W-:Y:S05]  /*1a4c0*/  @!P0 BRA `(.L_x_11055) ;  /* 0xfffffffc00ec8947 */ /* 0x010fea000383ffff */
[----:B------:R-:W-:Y:S05]  /*1a4d0*/  BRA `(.L_x_11176) ;  /* 0xffffffb4008c7947 */ /* 0x000fea000383ffff */
.L_x_11056:
[----:B------:R-:W-:Y:S01]  /*1a4e0*/  BSSY B0, `(.L_x_11177) ;  /* 0x0000008000007945 */ /* 0x000fe20003800000 */
[----:B------:R-:W-:Y:S02]  /*1a4f0*/  IMAD.MOV.U32 R13, RZ, RZ, R6 ;  /* 0x000000ffff0d7224 */ /* 0x000fe400078e0006 */
[----:B------:R-:W-:Y:S02]  /*1a500*/  IMAD.MOV.U32 R12, RZ, RZ, RZ ;  /* 0x000000ffff0c7224 */ /* 0x000fe400078e00ff */
[----:B------:R-:W-:Y:S02]  /*1a510*/  IMAD.MOV.U32 R11, RZ, RZ, 0x1e1f ;  /* 0x00001e1fff0b7424 */ /* 0x000fe400078e00ff */
[----:B------:R-:W-:-:S07]  /*1a520*/  IMAD.MOV.U32 R15, RZ, RZ, -0x1 ;  /* 0xffffffffff0f7424 */ /* 0x000fce00078e00ff */
[----:B--2---:R-:W-:Y:S05]  /*1a530*/  WARPSYNC.COLLECTIVE R15, `(.L_x_11178) ;  /* 0x000000000f087348 */ /* 0x004fea0003c00000 */
[----:B------:R0:W1:Y:S02]  /*1a540*/  SHFL.IDX P6, R14, R13, R12, R11 ;  /* 0x0000000c0d0e7389 */ /* 0x00006400000c000b */
[----:B012---:R-:W-:Y:S01]  /*1a550*/  ENDCOLLECTIVE ;  /* 0x000000000000791b */ /* 0x007fe20003800000 */
.L_x_11178:
[----:B------:R-:W-:Y:S05]  /*1a560*/  BSYNC B0 ;  /* 0x0000000000007941 */ /* 0x000fea0003800000 */
.L_x_11177:
        /* <DEDUP_REMOVED lines=8> */
.L_x_11179:
[----:B------:R-:W-:Y:S01]  /*1a5f0*/  IMAD.MOV.U32 R13, RZ, RZ, R6 ;  /* 0x000000ffff0d7224 */ /* 0x000fe200078e0006 */
[----:B------:R-:W-:Y:S01]  /*1a600*/  MOV R12, 0x1 ;  /* 0x00000001000c7802 */ /* 0x000fe20000000f00 */
[----:B------:R-:W-:-:S07]  /*1a610*/  IMAD.MOV.U32 R3, RZ, RZ, R14 ;  /* 0x000000ffff037224 */ /* 0x000fce00078e000e */
[----:B------:R-:W-:Y:S05]  /*1a620*/  WARPSYNC.COLLECTIVE R15, `(.L_x_11180) ;  /* 0x000000000f087348 */ /* 0x000fea0003c00000 */
[----:B------:R0:W1:Y:S02]  /*1a630*/  SHFL.IDX P6, R14, R13, R12, R11 ;  /* 0x0000000c0d0e7389 */ /* 0x00006400000c000b */
[----:B01----:R-:W-:Y:S01]  /*1a640*/  ENDCOLLECTIVE ;  /* 0x000000000000791b */ /* 0x003fe20003800000 */
.L_x_11180:
        /* <DEDUP_REMOVED lines=10> */
.L_x_11181:
        /* <DEDUP_REMOVED lines=8> */
.L_x_11061:
        /* <DEDUP_REMOVED lines=9> */
.L_x_11183:
[----:B------:R-:W-:Y:S01]  /*1a800*/  ISETP.GE.AND P2, PT, R17, R0, PT ;  /* 0x000000001100720c */ /* 0x000fe20003f46270 */
[----:B------:R-:W-:Y:S02]  /*1a810*/  IMAD.MOV.U32 R13, RZ, RZ, R6 ;  /* 0x000000ffff0d7224 */ /* 0x000fe400078e0006 */
[----:B------:R-:W-:-:S10]  /*1a820*/  IMAD.MOV.U32 R2, RZ, RZ, R14 ;  /* 0x000000ffff027224 */ /* 0x000fd400078e000e */
[----:B------:R-:W-:Y:S05]  /*1a830*/  WARPSYNC.COLLECTIVE R15, `(.L_x_11184) ;  /* 0x000000000f087348 */ /* 0x000fea0003c00000 */
[----:B------:R0:W1:Y:S02]  /*1a840*/  SHFL.IDX P6, R14, R13, R12, R11 ;  /* 0x0000000c0d0e7389 */ /* 0x00006400000c000b */
[----:B01----:R-:W-:Y:S01]  /*1a850*/  ENDCOLLECTIVE ;  /* 0x000000000000791b */ /* 0x003fe20003800000 */
.L_x_11184:
[----:B------:R-:W-:Y:S02]  /*1a860*/  IMAD.MOV.U32 R13, RZ, RZ, R5 ;  /* 0x000000ffff0d7224 */ /* 0x000fe400078e0005 */
[----:B------:R-:W-:Y:S02]  /*1a870*/  IMAD.MOV.U32 R12, RZ, RZ, 0x1 ;  /* 0x00000001ff0c7424 */ /* 0x000fe400078e00ff */
[----:B------:R-:W-:-:S07]  /*1a880*/  IMAD.MOV.U32 R3, RZ, RZ, R14 ;  /* 0x000000ffff037224 */ /* 0x000fce00078e000e */
[----:B------:R-:W-:Y:S05]  /*1a890*/  WARPSYNC.COLLECTIVE R15, `(.L_x_11185) ;  /* 0x000000000f087348 */ /* 0x000fea0003c00000 */
[----:B------:R0:W1:Y:S02]  /*1a8a0*/  SHFL.IDX P6, R14, R13, R12, R11 ;  /* 0x0000000c0d0e7389 */ /* 0x00006400000c000b */
[----:B01----:R-:W-:Y:S01]  /*1a8b0*/  ENDCOLLECTIVE ;  /* 0x000000000000791b */ /* 0x003fe20003800000 */
.L_x_11185:
        /* <DEDUP_REMOVED lines=10> */
.L_x_11186:
        /* <DEDUP_REMOVED lines=13> */
.L_x_11187:
[----:B------:R-:W-:-:S13]  /*1aa30*/  ISETP.GE.AND P2, PT, R3, R0, PT ;  /* 0x000000000300720c */ /* 0x000fda0003f46270 */
[----:B------:R-:W-:Y:S01]  /*1aa40*/  @!P2 IADD3 R2, P4, R10, R6, RZ ;  /* 0x000000060a02a210 */ /* 0x000fe20007f9e0ff */
[----:B------:R-:W-:-:S04]  /*1aa50*/  IMAD.MOV.U32 R13, RZ, RZ, R7 ;  /* 0x000000ffff0d7224 */ /* 0x000fc800078e0007 */
[----:B------:R-:W-:-:S05]  /*1aa60*/  @!P2 IMAD.X R3, RZ, RZ, R5, P4 ;  /* 0x000000ffff03a224 */ /* 0x000fca00020e0605 */
[----:B------:R-:W-:Y:S01]  /*1aa70*/  @!PT LDS RZ, [RZ] ;  /* 0x00000000fffff984 */ /* 0x000fe20000000800 */
[----:B------:R-:W-:Y:S01]  /*1aa80*/  @!PT LDS RZ, [RZ] ;  /* 0x00000000fffff984 */ /* 0x000fe20000000800 */
[----:B------:R-:W-:Y:S01]  /*1aa90*/  @!PT LDS RZ, [RZ] ;  /* 0x00000000fffff984 */ /* 0x000fe20000000800 */
[----:B------:R-:W-:Y:S04]  /*1aaa0*/  @!P2 LDGSTS.E.BYPASS.LTC128B.128 [R8+0xf800], desc[UR42][R2.64], !P3 ;  /* 0x0f8000000208afae */ /* 0x000fe8000d901d6a */
[----:B------:R-:W-:Y:S04]  /*1aab0*/  @!P2 LDGSTS.E.BYPASS.LTC128B.128 [R8+0x11000], desc[UR42][R2.64+0x20], !P0 ;  /* 0x110000200208afae */ /* 0x000fe8000c101d6a */
[----:B------:R0:W-:Y:S02]  /*1aac0*/  @!P2 LDGSTS.E.BYPASS.LTC128B.128 [R8+0x12800], desc[UR42][R2.64+0x40], !P1 ;  /* 0x128000400208afae */ /* 0x0001e4000c901d6a */
[----:B0-----:R-:W-:-:S07]  /*1aad0*/  IMAD.MOV.U32 R3, RZ, RZ, R14 ;  /* 0x000000ffff037224 */ /* 0x001fce00078e000e */
[----:B------:R-:W-:Y:S05]  /*1aae0*/  WARPSYNC.COLLECTIVE R15, `(.L_x_11188) ;  /* 0x000000000f087348 */ /* 0x000fea0003c00000 */
[----:B------:R0:W1:Y:S02]  /*1aaf0*/  SHFL.IDX P6, R14, R13, R12, R11 ;  /* 0x0000000c0d0e7389 */ /* 0x00006400000c000b */
[----:B01----:R-:W-:Y:S01]  /*1ab00*/  ENDCOLLECTIVE ;  /* 0x000000000000791b */ /* 0x003fe20003800000 */
.L_x_11188:
[----:B------:R-:W-:Y:S01]  /*1ab10*/  IMAD.MOV.U32 R2, RZ, RZ, R14 ;  /* 0x000000ffff027224 */ /* 0x000fe200078e000e */
[----:B------:R-:W-:Y:S06]  /*1ab20*/  BRA `(.L_x_11189) ;  /* 0xffffffbc00587947 */ /* 0x000fec000383ffff */
.L_x_11066:
[----:B--2---:R2:W3:Y:S02]  /*1ab30*/  SYNCS.PHASECHK.TRANS64.TRYWAIT P0, [R22+URZ+0x19c20], R0 ;  /* 0x019c2000160075a7 */ /* 0x0044e4000800017f */
[----:B---3--:R-:W-:Y:S05]  /*1ab40*/  @!P0 NANOSLEEP.SYNCS 0x989680 ;  /* 0x009896800000895d */ /* 0x008fea0003900000 */
[----:B------:R-:W3:Y:S02]  /*1ab50*/  @!P0 SYNCS.PHASECHK.TRANS64 P0, [R22+URZ+0x19c20], R0 ;  /* 0x019c2000160085a7 */ /* 0x000ee4000800007f */
[----:B---3--:R-:W-:Y:S05]  /*1ab60*/  @!P0 BRA `(.L_x_11066) ;  /* 0xfffffffc00f08947 */ /* 0x008fea000383ffff */
[----:B------:R-:W-:Y:S05]  /*1ab70*/  BRA `(.L_x_11190) ;  /* 0xffffffbc00c87947 */ /* 0x000fea000383ffff */
.L_x_11070:
[----:B0-----:R0:W1:Y:S02]  /*1ab80*/  SYNCS.PHASECHK.TRANS64.TRYWAIT P0, [R0+URZ+0x19c80], R10 ;  /* 0x019c800a000075a7 */ /* 0x001064000800017f */
[----:B-1----:R-:W-:Y:S05]  /*1ab90*/  @!P0 NANOSLEEP.SYNCS 0x989680 ;  /* 0x009896800000895d */ /* 0x002fea0003900000 */
[----:B------:R-:W1:Y:S02]  /*1aba0*/  @!P0 SYNCS.PHASECHK.TRANS64 P0, [R0+URZ+0x19c80], R10 ;  /* 0x019c800a000085a7 */ /* 0x000e64000800007f */
[----:B-1----:R-:W-:Y:S05]  /*1abb0*/  @!P0 BRA `(.L_x_11070) ;  /* 0xfffffffc00f08947 */ /* 0x002fea000383ffff */
[----:B------:R-:W-:Y:S05]  /*1abc0*/  BRA `(.L_x_11191) ;  /* 0xffffffc000987947 */ /* 0x000fea000383ffff */
.L_x_11071:
        /* <DEDUP_REMOVED lines=8> */
.L_x_11193:
[----:B------:R-:W-:Y:S05]  /*1ac50*/  BSYNC B0 ;  /* 0x0000000000007941 */ /* 0x000fea0003800000 */
.L_x_11192:
[----:B------:R-:W0:Y:S01]  /*1ac60*/  S2R R2, SR_TID.X ;  /* 0x0000000000027919 */ /* 0x000e220000002100 */
[----:B------:R-:W-:Y:S01]  /*1ac70*/  IMAD.MOV.U32 R13, RZ, RZ, R21 ;  /* 0x000000ffff0d7224 */ /* 0x000fe200078e0015 */
[----:B------:R-:W-:Y:S01]  /*1ac80*/  MOV R3, R14 ;  /* 0x0000000e00037202 */ /* 0x000fe20000000f00 */
[----:B------:R-:W-:Y:S02]  /*1ac90*/  IMAD.MOV.U32 R12, RZ, RZ, RZ ;  /* 0x000000ffff0c7224 */ /* 0x000fe400078e00ff */
[----:B------:R-:W-:Y:S02]  /*1aca0*/  IMAD.MOV.U32 R11, RZ, RZ, 0x1e1f ;  /* 0x00001e1fff0b7424 */ /* 0x000fe400078e00ff */
[----:B------:R-:W-:Y:S02]  /*1acb0*/  IMAD.MOV.U32 R15, RZ, RZ, -0x1 ;  /* 0xffffffffff0f7424 */ /* 0x000fe400078e00ff */
[----:B------:R-:W-:-:S07]  /*1acc0*/  IMAD.IADD R6, R22, 0x1, R6 ;  /* 0x0000000116067824 */ /* 0x000fce00078e0206 */
[----:B0-----:R-:W-:Y:S05]  /*1acd0*/  WARPSYNC.COLLECTIVE R15, `(.L_x_11194) ;  /* 0x000000000f087348 */ /* 0x001fea0003c00000 */
[----:B------:R1:W2:Y:S02]  /*1ace0*/  SHFL.IDX P6, R14, R13, R12, R11 ;  /* 0x0000000c0d0e7389 */ /* 0x0002a400000c000b */
[----:B012---:R-:W-:Y:S01]  /*1acf0*/  ENDCOLLECTIVE ;  /* 0x000000000000791b */ /* 0x007fe20003800000 */
.L_x_11194:
        /* <DEDUP_REMOVED lines=11> */
.L_x_11195:
        /* <DEDUP_REMOVED lines=11> */
.L_x_11196:
[----:B------:R-:W-:Y:S01]  /*1ae60*/  MOV R2, R14 ;  /* 0x0000000e00027202 */ /* 0x000fe20000000f00 */
[----:B------:R-:W-:Y:S06]  /*1ae70*/  BRA `(.L_x_11197) ;  /* 0xffffffc000a87947 */ /* 0x000fec000383ffff */
.L_x_11076:
[----:B---3--:R3:W4:Y:S02]  /*1ae80*/  SYNCS.PHASECHK.TRANS64.TRYWAIT P0, [R0+URZ+0x19c40], R10 ;  /* 0x019c400a000075a7 */ /* 0x008724000800017f */
[----:B----4-:R-:W-:Y:S05]  /*1ae90*/  @!P0 NANOSLEEP.SYNCS 0x989680 ;  /* 0x009896800000895d */ /* 0x010fea0003900000 */
[----:B------:R-:W4:Y:S02]  /*1aea0*/  @!P0 SYNCS.PHASECHK.TRANS64 P0, [R0+URZ+0x19c40], R10 ;  /* 0x019c400a000085a7 */ /* 0x000f24000800007f */
[----:B----4-:R-:W-:Y:S05]  /*1aeb0*/  @!P0 BRA `(.L_x_11076) ;  /* 0xfffffffc00f08947 */ /* 0x010fea000383ffff */
[----:B------:R-:W-:Y:S05]  /*1aec0*/  BRA `(.L_x_11198) ;  /* 0xffffffc4000c7947 */ /* 0x000fea000383ffff */
.L_x_11077:
        /* <DEDUP_REMOVED lines=8> */
.L_x_11200:
[----:B------:R-:W-:Y:S05]  /*1af50*/  BSYNC B0 ;  /* 0x0000000000007941 */ /* 0x000fea0003800000 */
.L_x_11199:
        /* <DEDUP_REMOVED lines=8> */
.L_x_11201:
[----:B------:R-:W-:Y:S02]  /*1afe0*/  IMAD.MOV.U32 R13, RZ, RZ, R8 ;  /* 0x000000ffff0d7224 */ /* 0x000fe400078e0008 */
[----:B------:R-:W-:Y:S02]  /*1aff0*/  IMAD.MOV.U32 R12, RZ, RZ, 0x1 ;  /* 0x00000001ff0c7424 */ /* 0x000fe400078e00ff */
[----:B------:R-:W-:-:S07]  /*1b000*/  IMAD.MOV.U32 R2, RZ, RZ, R14 ;  /* 0x000000ffff027224 */ /* 0x000fce00078e000e */
[----:B------:R-:W-:Y:S05]  /*1b010*/  WARPSYNC.COLLECTIVE R15, `(.L_x_11202) ;  /* 0x000000000f087348 */ /* 0x000fea0003c00000 */
[----:B------:R0:W1:Y:S02]  /*1b020*/  SHFL.IDX P6, R14, R13, R12, R11 ;  /* 0x0000000c0d0e7389 */ /* 0x00006400000c000b */
[----:B01----:R-:W-:Y:S01]  /*1b030*/  ENDCOLLECTIVE ;  /* 0x000000000000791b */ /* 0x003fe20003800000 */
.L_x_11202:
        /* <DEDUP_REMOVED lines=9> */
[----:B------:R-:W-:-:S07]  /*1b0d0*/  MOV R8, R14 ;  /* 0x0000000e00087202 */ /* 0x000fce0000000f00 */
[----:B0-----:R-:W-:Y:S05]  /*1b0e0*/  WARPSYNC.COLLECTIVE R15, `(.L_x_11203) ;  /* 0x000000000f087348 */ /* 0x001fea0003c00000 */
[----:B------:R1:W2:Y:S02]  /*1b0f0*/  SHFL.IDX P6, R14, R13, R12, R11 ;  /* 0x0000000c0d0e7389 */ /* 0x0002a400000c000b */
[----:B012---:R-:W-:Y:S01]  /*1b100*/  ENDCOLLECTIVE ;  /* 0x000000000000791b */ /* 0x007fe20003800000 */
.L_x_11203:
[----:B------:R-:W-:Y:S01]  /*1b110*/  IMAD.MOV.U32 R2, RZ, RZ, R14 ;  /* 0x000000ffff027224 */ /* 0x000fe200078e000e */
[----:B------:R-:W-:Y:S06]  /*1b120*/  BRA `(.L_x_11204) ;  /* 0xffffffc400187947 */ /* 0x000fec000383ffff */
.L_x_11082:
[----:B0-----:R0:W2:Y:S02]  /*1b130*/  SYNCS.PHASECHK.TRANS64.TRYWAIT P2, [R2+URZ+0x19c70], R0 ;  /* 0x019c7000020075a7 */ /* 0x0010a4000804017f */
[----:B--2---:R-:W-:Y:S05]  /*1b140*/  @!P2 NANOSLEEP.SYNCS 0x989680 ;  /* 0x009896800000a95d */ /* 0x004fea0003900000 */
[----:B------:R-:W2:Y:S02]  /*1b150*/  @!P2 SYNCS.PHASECHK.TRANS64 P2, [R2+URZ+0x19c70], R0 ;  /* 0x019c70000200a5a7 */ /* 0x000ea4000804007f */
[----:B--2---:R-:W-:Y:S05]  /*1b160*/  @!P2 BRA `(.L_x_11082) ;  /* 0xfffffffc00f0a947 */ /* 0x004fea000383ffff */
[----:B------:R-:W-:Y:S05]  /*1b170*/  BRA `(.L_x_11205) ;  /* 0xffffffc400847947 */ /* 0x000fea000383ffff */
.L_x_11084:
[----:B0-----:R0:W2:Y:S02]  /*1b180*/  SYNCS.PHASECHK.TRANS64.TRYWAIT P2, [R2+URZ+0x19c60], R3 ;  /* 0x019c6003020075a7 */ /* 0x0010a4000804017f */
[----:B--2---:R-:W-:Y:S05]  /*1b190*/  @!P2 NANOSLEEP.SYNCS 0x989680 ;  /* 0x009896800000a95d */ /* 0x004fea0003900000 */
[----:B------:R-:W2:Y:S02]  /*1b1a0*/  @!P2 SYNCS.PHASECHK.TRANS64 P2, [R2+URZ+0x19c60], R3 ;  /* 0x019c60030200a5a7 */ /* 0x000ea4000804007f */
[----:B--2---:R-:W-:Y:S05]  /*1b1b0*/  @!P2 BRA `(.L_x_11084) ;  /* 0xfffffffc00f0a947 */ /* 0x004fea000383ffff */
[----:B------:R-:W-:Y:S05]  /*1b1c0*/  BRA `(.L_x_11206) ;  /* 0xffffffc400947947 */ /* 0x000fea000383ffff */
.L_x_11092:
[----:B--2---:R2:W3:Y:S02]  /*1b1d0*/  SYNCS.PHASECHK.TRANS64.TRYWAIT P1, [R0+URZ+0x19c70], R2 ;  /* 0x019c7002000075a7 */ /* 0x0044e4000802017f */
[----:B---3--:R-:W-:Y:S05]  /*1b1e0*/  @!P1 NANOSLEEP.SYNCS 0x989680 ;  /* 0x009896800000995d */ /* 0x008fea0003900000 */
[----:B------:R-:W3:Y:S02]  /*1b1f0*/  @!P1 SYNCS.PHASECHK.TRANS64 P1, [R0+URZ+0x19c70], R2 ;  /* 0x019c7002000095a7 */ /* 0x000ee4000802007f */
[----:B---3--:R-:W-:Y:S05]  /*1b200*/  @!P1 BRA `(.L_x_11092) ;  /* 0xfffffffc00f09947 */ /* 0x008fea000383ffff */
[----:B------:R-:W-:Y:S05]  /*1b210*/  BRA `(.L_x_11207) ;  /* 0xffffffcc00307947 */ /* 0x000fea000383ffff */
.L_x_11094:
[----:B0-----:R0:W1:Y:S02]  /*1b220*/  SYNCS.PHASECHK.TRANS64.TRYWAIT P1, [R0+URZ+0x19c60], R2 ;  /* 0x019c6002000075a7 */ /* 0x001064000802017f */
[----:B-1----:R-:W-:Y:S05]  /*1b230*/  @!P1 NANOSLEEP.SYNCS 0x989680 ;  /* 0x009896800000995d */ /* 0x002fea0003900000 */
[----:B------:R-:W1:Y:S02]  /*1b240*/  @!P1 SYNCS.PHASECHK.TRANS64 P1, [R0+URZ+0x19c60], R2 ;  /* 0x019c6002000095a7 */ /* 0x000e64000802007f */
[----:B-1----:R-:W-:Y:S05]  /*1b250*/  @!P1 BRA `(.L_x_11094) ;  /* 0xfffffffc00f09947 */ /* 0x002fea000383ffff */
[----:B------:R-:W-:Y:S05]  /*1b260*/  BRA `(.L_x_11208) ;  /* 0xffffffcc003c7947 */ /* 0x000fea000383ffff */
.L_x_11099:
[----:B------:R-:W-:Y:S01]  /*1b270*/  BSSY B0, `(.L_x_11209) ;  /* 0x0000008000007945 */ /* 0x000fe20003800000 */
[----:B------:R-:W-:Y:S02]  /*1b280*/  IMAD.MOV.U32 R13, RZ, RZ, R16 ;  /* 0x000000ffff0d7224 */ /* 0x000fe400078e0010 */
[----:B------:R-:W-:Y:S02]  /*1b290*/  IMAD.MOV.U32 R12, RZ, RZ, RZ ;  /* 0x000000ffff0c7224 */ /* 0x000fe400078e00ff */
[----:B0-----:R-:W-:Y:S02]  /*1b2a0*/  IMAD.MOV.U32 R11, RZ, RZ, 0x1f ;  /* 0x0000001fff0b7424 */ /* 0x001fe400078e00ff */
[----:B------:R-:W-:-:S07]  /*1b2b0*/  IMAD.MOV.U32 R15, RZ, RZ, -0x1 ;  /* 0xffffffffff0f7424 */ /* 0x000fce00078e00ff */
[----:B------:R-:W-:Y:S05]  /*1b2c0*/  WARPSYNC.COLLECTIVE R15, `(.L_x_11210) ;  /* 0x000000000f087348 */ /* 0x000fea0003c00000 */
[----:B------:R0:W1:Y:S02]  /*1b2d0*/  SHFL.IDX P6, R14, R13, R12, R11 ;  /* 0x0000000c0d0e7389 */ /* 0x00006400000c000b */
[----:B01----:R-:W-:Y:S01]  /*1b2e0*/  ENDCOLLECTIVE ;  /* 0x000000000000791b */ /* 0x003fe20003800000 */
.L_x_11210:
[----:B------:R-:W-:Y:S05]  /*1b2f0*/  BSYNC B0 ;  /* 0x0000000000007941 */ /* 0x000fea0003800000 */
.L_x_11209:
        /* <DEDUP_REMOVED lines=9> */
.L_x_11211:
        /* <DEDUP_REMOVED lines=10> */
[C---:B------:R-:W-:Y:S02]  /*1b430*/  ISETP.GE.U32.AND P5, PT, R7.reuse, 0x10, PT ;  /* 0x000000100700780c */ /* 0x040fe40003fa6070 */
[----:B0-----:R-:W-:Y:S01]  /*1b440*/  MOV R2, RZ ;  /* 0x000000ff00027202 */ /* 0x001fe20000000f00 */
[----:B--2---:R-:W-:Y:S01]  /*1b450*/  @!P1 IMAD.MOV.U32 R2, RZ, RZ, R3 ;  /* 0x000000ffff029224 */ /* 0x004fe200078e0003 */
[----:B------:R-:W-:-:S03]  /*1b460*/  ISETP.NE.AND P1, PT, R7, RZ, PT ;  /* 0x000000ff0700720c */ /* 0x000fc60003f25270 */
[----:B------:R-:W-:-:S10]  /*1b470*/  IMAD.MOV.U32 R13, RZ, RZ, R2 ;  /* 0x000000ffff0d7224 */ /* 0x000fd400078e0002 */
[----:B------:R-:W-:Y:S05]  /*1b480*/  WARPSYNC.COLLECTIVE R15, `(.L_x_11212) ;  /* 0x000000000f087348 */ /* 0x000fea0003c00000 */
[----:B------:R0:W1:Y:S02]  /*1b490*/  SHFL.UP P6, R14, R13, R12, R11 ;  /* 0x0400000c0d0e7389 */ /* 0x00006400000c000b */
[----:B01----:R-:W-:Y:S01]  /*1b4a0*/  ENDCOLLECTIVE ;  /* 0x000000000000791b */ /* 0x003fe20003800000 */
.L_x_11212:
[----:B------:R-:W-:Y:S02]  /*1b4b0*/  IMAD.MOV.U32 R12, RZ, RZ, 0x2 ;  /* 0x00000002ff0c7424 */ /* 0x000fe400078e00ff */
[----:B------:R-:W-:-:S05]  /*1b4c0*/  IMAD.MOV.U32 R3, RZ, RZ, R14 ;  /* 0x000000ffff037224 */ /* 0x000fca00078e000e */
[----:B------:R-:W-:-:S05]  /*1b4d0*/  SEL R5, R3, RZ, P1 ;  /* 0x000000ff03057207 */ /* 0x000fca0000800000 */
[----:B------:R-:W-:-:S04]  /*1b4e0*/  IMAD.IADD R3, R2, 0x1, R5 ;  /* 0x0000000102037824 */ /* 0x000fc800078e0205 */
[----:B------:R-:W-:-:S07]  /*1b4f0*/  IMAD.MOV.U32 R13, RZ, RZ, R3 ;  /* 0x000000ffff0d7224 */ /* 0x000fce00078e0003 */
[----:B------:R-:W-:Y:S05]  /*1b500*/  WARPSYNC.COLLECTIVE R15, `(.L_x_11213) ;  /* 0x000000000f087348 */ /* 0x000fea0003c00000 */
[----:B------:R0:W1:Y:S02]  /*1b510*/  SHFL.UP P6, R14, R13, R12, R11 ;  /* 0x0400000c0d0e7389 */ /* 0x00006400000c000b */
[----:B01----:R-:W-:Y:S01]  /*1b520*/  ENDCOLLECTIVE ;  /* 0x000000000000791b */ /* 0x003fe20003800000 */
.L_x_11213:
        /* <DEDUP_REMOVED lines=8> */
.L_x_11214:
[----:B------:R-:W-:Y:S02]  /*1b5b0*/  IMAD.MOV.U32 R12, RZ, RZ, 0x8 ;  /* 0x00000008ff0c7424 */ /* 0x000fe400078e00ff */
[----:B------:R-:W-:-:S05]  /*1b5c0*/  IMAD.MOV.U32 R5, RZ, RZ, R14 ;  /* 0x000000ffff057224 */ /* 0x000fca00078e000e */
[----:B------:R-:W-:-:S05]  /*1b5d0*/  SEL R5, R5, RZ, P3 ;  /* 0x000000ff05057207 */ /* 0x000fca0001800000 */
[----:B------:R-:W-:-:S05]  /*1b5e0*/  IMAD.IADD R3, R3, 0x1, R5 ;  /* 0x0000000103037824 */ /* 0x000fca00078e0205 */
[----:B------:R-:W-:-:S07]  /*1b5f0*/  MOV R13, R3 ;  /* 0x00000003000d7202 */ /* 0x000fce0000000f00 */
[----:B------:R-:W-:Y:S05]  /*1b600*/  WARPSYNC.COLLECTIVE R15, `(.L_x_11215) ;  /* 0x000000000f087348 */ /* 0x000fea0003c00000 */
[----:B------:R0:W1:Y:S02]  /*1b610*/  SHFL.UP P6, R14, R13, R12, R11 ;  /* 0x0400000c0d0e7389 */ /* 0x00006400000c000b */
[----:B01----:R-:W-:Y:S01]  /*1b620*/  ENDCOLLECTIVE ;  /* 0x000000000000791b */ /* 0x003fe20003800000 */
.L_x_11215:
        /* <DEDUP_REMOVED lines=8> */
.L_x_11216:
[----:B------:R-:W-:Y:S02]  /*1b6b0*/  IMAD.MOV.U32 R12, RZ, RZ, 0x1f ;  /* 0x0000001fff0c7424 */ /* 0x000fe400078e00ff */
[----:B------:R-:W-:Y:S02]  /*1b6c0*/  IMAD.MOV.U32 R11, RZ, RZ, 0x1f ;  /* 0x0000001fff0b7424 */ /* 0x000fe400078e00ff */
[----:B------:R-:W-:-:S05]  /*1b6d0*/  IMAD.MOV.U32 R5, RZ, RZ, R14 ;  /* 0x000000ffff057224 */ /* 0x000fca00078e000e */
[----:B------:R-:W-:-:S05]  /*1b6e0*/  SEL R5, R5, RZ, P5 ;  /* 0x000000ff05057207 */ /* 0x000fca0002800000 */
[----:B------:R-:W-:-:S04]  /*1b6f0*/  IMAD.IADD R3, R3, 0x1, R5 ;  /* 0x0000000103037824 */ /* 0x000fc800078e0205 */
[----:B------:R-:W-:-:S07]  /*1b700*/  IMAD.MOV.U32 R13, RZ, RZ, R3 ;  /* 0x000000ffff0d7224 */ /* 0x000fce00078e0003 */
[----:B------:R-:W-:Y:S05]  /*1b710*/  WARPSYNC.COLLECTIVE R15, `(.L_x_11217) ;  /* 0x000000000f087348 */ /* 0x000fea0003c00000 */
[----:B------:R0:W1:Y:S02]  /*1b720*/  SHFL.IDX P6, R14, R13, R12, R11 ;  /* 0x0000000c0d0e7389 */ /* 0x00006400000c000b */
[----:B01----:R-:W-:Y:S01]  /*1b730*/  ENDCOLLECTIVE ;  /* 0x000000000000791b */ /* 0x003fe20003800000 */
.L_x_11217:
[----:B------:R-:W-:Y:S01]  /*1b740*/  IMAD.MOV.U32 R6, RZ, RZ, R14 ;  /* 0x000000ffff067224 */ /* 0x000fe200078e000e */
[----:B------:R-:W-:Y:S06]  /*1b750*/  BRA `(.L_x_11218) ;  /* 0xffffffd000107947 */ /* 0x000fec000383ffff */
.L_x_11104:
[----:B------:R-:W-:Y:S01]  /*1b760*/  BSSY B0, `(.L_x_11219) ;  /* 0x0000008000007945 */ /* 0x000fe20003800000 */
[----:B-----5:R-:W-:Y:S01]  /*1b770*/  IMAD.MOV.U32 R13, RZ, RZ, R2 ;  /* 0x000000ffff0d7224 */ /* 0x020fe200078e0002 */
[----:B0-----:R-:W-:Y:S01]  /*1b780*/  MOV R11, RZ ;  /* 0x000000ff000b7202 */ /* 0x001fe20000000f00 */
[----:B------:R-:W-:Y:S02]  /*1b790*/  IMAD.MOV.U32 R12, RZ, RZ, 0x1 ;  /* 0x00000001ff0c7424 */ /* 0x000fe400078e00ff */
[----:B------:R-:W-:-:S07]  /*1b7a0*/  IMAD.MOV.U32 R15, RZ, RZ, -0x1 ;  /* 0xffffffffff0f7424 */ /* 0x000fce00078e00ff */
[----:B-1----:R-:W-:Y:S05]  /*1b7b0*/  WARPSYNC.COLLECTIVE R15, `(.L_x_11220) ;  /* 0x000000000f087348 */ /* 0x002fea0003c00000 */
[----:B------:R0:W2:Y:S02]  /*1b7c0*/  SHFL.UP P6, R14, R13, R12, R11 ;  /* 0x0400000c0d0e7389 */ /* 0x0000a400000c000b */
[----:B012---:R-:W-:Y:S01]  /*1b7d0*/  ENDCOLLECTIVE ;  /* 0x000000000000791b */ /* 0x007fe20003800000 */
.L_x_11220:
[----:B------:R-:W-:Y:S05]  /*1b7e0*/  BSYNC B0 ;  /* 0x0000000000007941 */ /* 0x000fea0003800000 */
.L_x_11219:
        /* <DEDUP_REMOVED lines=9> */
.L_x_11221:
        /* <DEDUP_REMOVED lines=8> */
.L_x_11222:
[----:B------:R-:W-:Y:S01]  /*1b900*/  MOV R12, 0x8 ;  /* 0x00000008000c7802 */ /* 0x000fe20000000f00 */
[----:B------:R-:W-:-:S05]  /*1b910*/  IMAD.MOV.U32 R5, RZ, RZ, R14 ;  /* 0x000000ffff057224 */ /* 0x000fca00078e000e */
[----:B------:R-:W-:-:S05]  /*1b920*/  SEL R5, R5, RZ, P3 ;  /* 0x000000ff05057207 */ /* 0x000fca0001800000 */
[----:B------:R-:W-:-:S04]  /*1b930*/  IMAD.IADD R3, R3, 0x1, R5 ;  /* 0x0000000103037824 */ /* 0x000fc800078e0205 */
[----:B------:R-:W-:-:S07]  /*1b940*/  IMAD.MOV.U32 R13, RZ, RZ, R3 ;  /* 0x000000ffff0d7224 */ /* 0x000fce00078e0003 */
[----:B------:R-:W-:Y:S05]  /*1b950*/  WARPSYNC.COLLECTIVE R15, `(.L_x_11223) ;  /* 0x000000000f087348 */ /* 0x000fea0003c00000 */
[----:B------:R0:W1:Y:S02]  /*1b960*/  SHFL.UP P6, R14, R13, R12, R11 ;  /* 0x0400000c0d0e7389 */ /* 0x00006400000c000b */
[----:B01----:R-:W-:Y:S01]  /*1b970*/  ENDCOLLECTIVE ;  /* 0x000000000000791b */ /* 0x003fe20003800000 */
.L_x_11223:
        /* <DEDUP_REMOVED lines=8> */
.L_x_11224:
        /* <DEDUP_REMOVED lines=9> */
.L_x_11225:
[----:B------:R-:W-:Y:S01]  /*1ba90*/  IMAD.MOV.U32 R6, RZ, RZ, R14 ;  /* 0x000000ffff067224 */ /* 0x000fe200078e000e */
[----:B------:R-:W-:Y:S06]  /*1baa0*/  BRA `(.L_x_11226) ;  /* 0xffffffcc00d87947 */ /* 0x000fec000383ffff */
.L_x_11106:
[----:B------:R-:W-:Y:S01]  /*1bab0*/  BSSY B0, `(.L_x_11227) ;  /* 0x0000006000007945 */ /* 0x000fe20003800000 */
[----:B------:R-:W-:Y:S01]  /*1bac0*/  PLOP3.LUT P6, PT, P6, PT, PT, 0x8, 0x0 ;  /* 0x000000000000781c */ /* 0x000fe200037ce170 */
[----:B------:R-:W-:-:S12]  /*1bad0*/  IMAD.MOV.U32 R15, RZ, RZ, -0x1 ;  /* 0xffffffffff0f7424 */ /* 0x000fd800078e00ff */
[----:B01----:R-:W-:Y:S05]  /*1bae0*/  WARPSYNC.COLLECTIVE R15, `(.L_x_11228) ;  /* 0x000000000f087348 */ /* 0x003fea0003c00000 */
[----:B------:R-:W-:Y:S01]  /*1baf0*/  VOTE.ANY R14, PT, P6 ;  /* 0x00000000000e7806 */ /* 0x000fe200030e0100 */
[----:B01----:R-:W-:Y:S06]  /*1bb00*/  ENDCOLLECTIVE ;  /* 0x000000000000791b */ /* 0x003fec0003800000 */
.L_x_11228:
[----:B------:R-:W-:Y:S05]  /*1bb10*/  BSYNC B0 ;  /* 0x0000000000007941 */ /* 0x000fea0003800000 */
.L_x_11227:
        /* <DEDUP_REMOVED lines=9> */
.L_x_11229:
[----:B------:R-:W-:Y:S01]  /*1bbb0*/  IMAD.MOV.U32 R17, RZ, RZ, R14 ;  /* 0x000000ffff117224 */ /* 0x000fe200078e000e */
[----:B------:R-:W-:Y:S06]  /*1bbc0*/  BRA `(.L_x_11230) ;  /* 0xffffffcc00c87947 */ /* 0x000fec000383ffff */
.L_x_11108:
[----:B------:R-:W-:Y:S01]  /*1bbd0*/  BSSY B0, `(.L_x_11231) ;  /* 0x0000007000007945 */ /* 0x000fe20003800000 */
[----:B------:R-:W-:Y:S02]  /*1bbe0*/  IMAD.MOV.U32 R13, RZ, RZ, R3 ;  /* 0x000000ffff0d7224 */ /* 0x000fe400078e0003 */
[----:B0-----:R-:W-:Y:S02]  /*1bbf0*/  IMAD.MOV.U32 R11, RZ, RZ, 0x1f ;  /* 0x0000001fff0b7424 */ /* 0x001fe400078e00ff */
[----:B------:R-:W-:-:S07]  /*1bc00*/  IMAD.MOV.U32 R15, RZ, RZ, -0x1 ;  /* 0xffffffffff0f7424 */ /* 0x000fce00078e00ff */
[----:B-1-3--:R-:W-:Y:S05]  /*1bc10*/  WARPSYNC.COLLECTIVE R15, `(.L_x_11232) ;  /* 0x000000000f087348 */ /* 0x00afea0003c00000 */
[----:B------:R0:W2:Y:S02]  /*1bc20*/  SHFL.IDX P6, R14, R13, R12, R11 ;  /* 0x0000000c0d0e7389 */ /* 0x0000a400000c000b */
[----:B0123--:R-:W-:Y:S01]  /*1bc30*/  ENDCOLLECTIVE ;  /* 0x000000000000791b */ /* 0x00ffe20003800000 */
.L_x_11232:
[----:B------:R-:W-:Y:S05]  /*1bc40*/  BSYNC B0 ;  /* 0x0000000000007941 */ /* 0x000fea0003800000 */
.L_x_11231:
[----:B------:R-:W-:Y:S01]  /*1bc50*/  IMAD.MOV.U32 R2, RZ, RZ, R14 ;  /* 0x000000ffff027224 */ /* 0x000fe200078e000e */
[----:B------:R-:W-:Y:S06]  /*1bc60*/  BRA `(.L_x_11107) ;  /* 0xffffffcc00bc7947 */ /* 0x000fec000383ffff */
.L_x_11112:
[----:B0-----:R0:W1:Y:S02]  /*1bc70*/  SYNCS.PHASECHK.TRANS64.TRYWAIT P0, [R4+URZ+0x19c20], R0 ;  /* 0x019c2000040075a7 */ /* 0x001064000800017f */
[----:B-1----:R-:W-:Y:S05]  /*1bc80*/  @!P0 NANOSLEEP.SYNCS 0x989680 ;  /* 0x009896800000895d */ /* 0x002fea0003900000 */
[----:B------:R-:W1:Y:S02]  /*1bc90*/  @!P0 SYNCS.PHASECHK.TRANS64 P0, [R4+URZ+0x19c20], R0 ;  /* 0x019c2000040085a7 */ /* 0x000e64000800007f */
[----:B-1----:R-:W-:Y:S05]  /*1bca0*/  @!P0 BRA `(.L_x_11112) ;  /* 0xfffffffc00f08947 */ /* 0x002fea000383ffff */
[----:B------:R-:W-:Y:S05]  /*1bcb0*/  BRA `(.L_x_11233) ;  /* 0xffffffd000b07947 */ /* 0x000fea000383ffff */
.L_x_11113:
        /* <DEDUP_REMOVED lines=11> */
.L_x_11235:
[----:B------:R-:W-:Y:S05]  /*1bd70*/  BSYNC B0 ;  /* 0x0000000000007941 */ /* 0x000fea0003800000 */
.L_x_11234:
[----:B------:R-:W-:Y:S05]  /*1bd80*/  BRA `(.L_x_11236) ;  /* 0xffffffd000987947 */ /* 0x000fea000383ffff */
.L_x_11114:
[----:B------:R-:W-:Y:S01]  /*1bd90*/  BSSY B0, `(.L_x_11237) ;  /* 0x0000006000007945 */ /* 0x000fe20003800000 */
[----:B------:R-:W-:-:S07]  /*1bda0*/  IMAD.MOV.U32 R15, RZ, RZ, -0x1 ;  /* 0xffffffffff0f7424 */ /* 0x000fce00078e00ff */
[----:B0-----:R-:W-:Y:S05]  /*1bdb0*/  WARPSYNC.COLLECTIVE R15, `(.L_x_11238) ;  /* 0x000000000f0c7348 */ /* 0x001fea0003c00000 */
[----:B------:R-:W-:Y:S02]  /*1bdc0*/  ELECT P6, UR62, PT ;  /* 0x00000000003e782f */ /* 0x000fe400038c0000 */
[----:B------:R-:W-:Y:S01]  /*1bdd0*/  MOV R14, UR62 ;  /* 0x0000003e000e7c02 */ /* 0x000fe20008000f00 */
[----:B0-----:R-:W-:Y:S10]  /*1bde0*/  ENDCOLLECTIVE ;  /* 0x000000000000791b */ /* 0x001ff40003800000 */
.L_x_11238:
[----:B------:R-:W-:Y:S05]  /*1bdf0*/  BSYNC B0 ;  /* 0x0000000000007941 */ /* 0x000fea0003800000 */
.L_x_11237:
[----:B------:R-:W-:Y:S05]  /*1be00*/  BRA `(.L_x_11239) ;  /* 0xffffffd0008c7947 */ /* 0x000fea000383ffff */
.L_x_11116:
[----:B0-----:R0:W1:Y:S02]  /*1be10*/  SYNCS.PHASECHK.TRANS64.TRYWAIT P1, [R5+URZ+0x19c40], R0 ;  /* 0x019c4000050075a7 */ /* 0x001064000802017f */
[----:B-1----:R-:W-:Y:S05]  /*1be20*/  @!P1 NANOSLEEP.SYNCS 0x989680 ;  /* 0x009896800000995d */ /* 0x002fea0003900000 */
[----:B------:R-:W1:Y:S02]  /*1be30*/  @!P1 SYNCS.PHASECHK.TRANS64 P1, [R5+URZ+0x19c40], R0 ;  /* 0x019c4000050095a7 */ /* 0x000e64000802007f */
[----:B-1----:R-:W-:Y:S05]  /*1be40*/  @!P1 BRA `(.L_x_11116) ;  /* 0xfffffffc00f09947 */ /* 0x002fea000383ffff */
[----:B------:R-:W-:Y:S05]  /*1be50*/  BRA `(.L_x_11240) ;  /* 0xffffffd000ac7947 */ /* 0x000fea000383ffff */
.L_x_11118:
[----:B-1----:R1:W2:Y:S02]  /*1be60*/  SYNCS.PHASECHK.TRANS64.TRYWAIT P1, [R23+URZ+0x19c40], R2 ;  /* 0x019c4002170075a7 */ /* 0x0022a4000802017f */
[----:B--2---:R-:W-:Y:S05]  /*1be70*/  @!P1 NANOSLEEP.SYNCS 0x989680 ;  /* 0x009896800000995d */ /* 0x004fea0003900000 */
[----:B------:R-:W2:Y:S02]  /*1be80*/  @!P1 SYNCS.PHASECHK.TRANS64 P1, [R23+URZ+0x19c40], R2 ;  /* 0x019c4002170095a7 */ /* 0x000ea4000802007f */
[----:B--2---:R-:W-:Y:S05]  /*1be90*/  @!P1 BRA `(.L_x_11118) ;  /* 0xfffffffc00f09947 */ /* 0x004fea000383ffff */
[----:B------:R-:W-:Y:S05]  /*1bea0*/  BRA `(.L_x_11241) ;  /* 0xffffffd000b87947 */ /* 0x000fea000383ffff */
.L_x_11120:
[----:B--2---:R2:W3:Y:S02]  /*1beb0*/  SYNCS.PHASECHK.TRANS64.TRYWAIT P1, [R5+URZ+0x19c60], R0 ;  /* 0x019c6000050075a7 */ /* 0x0044e4000802017f */
[----:B---3--:R-:W-:Y:S05]  /*1bec0*/  @!P1 NANOSLEEP.SYNCS 0x989680 ;  /* 0x009896800000995d */ /* 0x008fea0003900000 */
[----:B------:R-:W3:Y:S02]  /*1bed0*/  @!P1 SYNCS.PHASECHK.TRANS64 P1, [R5+URZ+0x19c60], R0 ;  /* 0x019c6000050095a7 */ /* 0x000ee4000802007f */
[----:B---3--:R-:W-:Y:S05]  /*1bee0*/  @!P1 BRA `(.L_x_11120) ;  /* 0xfffffffc00f09947 */ /* 0x008fea000383ffff */
[----:B------:R-:W-:Y:S05]  /*1bef0*/  BRA `(.L_x_11242) ;  /* 0xffffffd000b47947 */ /* 0x000fea000383ffff */
.L_x_11122:
[----:B---3--:R3:W4:Y:S02]  /*1bf00*/  SYNCS.PHASECHK.TRANS64.TRYWAIT P1, [R23+URZ+0x19c60], R2 ;  /* 0x019c6002170075a7 */ /* 0x008724000802017f */
[----:B----4-:R-:W-:Y:S05]  /*1bf10*/  @!P1 NANOSLEEP.SYNCS 0x989680 ;  /* 0x009896800000995d */ /* 0x010fea0003900000 */
[----:B------:R-:W4:Y:S02]  /*1bf20*/  @!P1 SYNCS.PHASECHK.TRANS64 P1, [R23+URZ+0x19c60], R2 ;  /* 0x019c6002170095a7 */ /* 0x000f24000802007f */
[----:B----4-:R-:W-:Y:S05]  /*1bf30*/  @!P1 BRA `(.L_x_11122) ;  /* 0xfffffffc00f09947 */ /* 0x010fea000383ffff */
[----:B------:R-:W-:Y:S05]  /*1bf40*/  BRA `(.L_x_11243) ;  /* 0xffffffd000b07947 */ /* 0x000fea000383ffff */
.L_x_11124:
[----:B----4-:R4:W0:Y:S02]  /*1bf50*/  SYNCS.PHASECHK.TRANS64.TRYWAIT P1, [R5+URZ+0x19c80], R0 ;  /* 0x019c8000050075a7 */ /* 0x010824000802017f */
[----:B0-----:R-:W-:Y:S05]  /*1bf60*/  @!P1 NANOSLEEP.SYNCS 0x989680 ;  /* 0x009896800000995d */ /* 0x001fea0003900000 */
[----:B------:R-:W0:Y:S02]  /*1bf70*/  @!P1 SYNCS.PHASECHK.TRANS64 P1, [R5+URZ+0x19c80], R0 ;  /* 0x019c8000050095a7 */ /* 0x000e24000802007f */
[----:B0-----:R-:W-:Y:S05]  /*1bf80*/  @!P1 BRA `(.L_x_11124) ;  /* 0xfffffffc00f09947 */ /* 0x001fea000383ffff */
[----:B------:R-:W-:Y:S05]  /*1bf90*/  BRA `(.L_x_11244) ;  /* 0xffffffd000ac7947 */ /* 0x000fea000383ffff */
.L_x_11245:
        /* <DEDUP_REMOVED lines=14> */
.L_x_15854:


//--------------------- .text._ZN7cutlass13device_kernelIN5flash11enable_sm90INS1_16FlashAttnFwdSm90INS1_25CollectiveMainloopFwdSm90ILi2EN4cute5tupleIJNS5_1CILi1EEES8_S8_EEENS6_IJNS7_ILi192EEENS7_ILi128EEENS7_ILi96EEEEEELi96ENS_12float_e4m3_tEfNS_4arch4Sm90ELb0ELb1ELb0ELb0ELb1ELb0ELb0ELb1ELb1ELb1ELb0ELb0EEENS1_21CollectiveEpilogueFwdINS6_IJSA_SC_SB_EEES9_NS_10bfloat16_tESG_Li384ELb0ELb1ELb0ELb1EEENS1_30DynamicPersistentTileSchedulerILi384ELi128ELb0ELb1ELb1EEEEEEEEEvNT_6ParamsE --------------------------
	.section	.text._ZN7cutlass13device_kernelIN5flash11enable_sm90INS1_16FlashAttnFwdSm90INS1_25CollectiveMainloopFwdSm90ILi2EN4cute5tupleIJNS5_1CILi1EEES8_S8_EEENS6_IJNS7_ILi192EEENS7_ILi128EEENS7_ILi96EEEEEELi96ENS_12float_e4m3_tEfNS_4arch4Sm90ELb0ELb1ELb0ELb0ELb1ELb0ELb0ELb1ELb1ELb1ELb0ELb0EEENS1_21CollectiveEpilogueFwdINS6_IJSA_SC_SB_EEES9_NS_10bfloat16_tESG_Li384ELb0ELb1ELb0ELb1EEENS1_30DynamicPersistentTileSchedulerILi384ELi128ELb0ELb1ELb1EEEEEEEEEvNT_6ParamsE,"ax",@progbits
	.align	128
.text._ZN7cutlass13device_kernelIN5flash11enable_sm90INS1_16FlashAttnFwdSm90INS1_25CollectiveMainloopFwdSm90ILi2EN4cute5tupleIJNS5_1CILi1EEES8_S8_EEENS6_IJNS7_ILi192EEENS7_ILi128EEENS7_ILi96EEEEEELi96ENS_12float_e4m3_tEfNS_4arch4Sm90ELb0ELb1ELb0ELb0ELb1ELb0ELb0ELb1ELb1ELb1ELb0ELb0EEENS1_21CollectiveEpilogueFwdINS6_IJSA_SC_SB_EEES9_NS_10bfloat16_tESG_Li384ELb0ELb1ELb0ELb1EEENS1_30DynamicPersistentTileSchedulerILi384ELi128ELb0ELb1ELb1EEEEEEEEEvNT_6ParamsE:
        .type           _ZN7cutlass13device_kernelIN5flash11enable_sm90INS1_16FlashAttnFwdSm90INS1_25CollectiveMainloopFwdSm90ILi2EN4cute5tupleIJNS5_1CILi1EEES8_S8_EEENS6_IJNS7_ILi192EEENS7_ILi128EEENS7_ILi96EEEEEELi96ENS_12float_e4m3_tEfNS_4arch4Sm90ELb0ELb1ELb0ELb0ELb1ELb0ELb0ELb1ELb1ELb1ELb0ELb0EEENS1_21CollectiveEpilogueFwdINS6_IJSA_SC_SB_EEES9_NS_10bfloat16_tESG_Li384ELb0ELb1ELb0ELb1EEENS1_30DynamicPersistentTileSchedulerILi384ELi128ELb0ELb1ELb1EEEEEEEEEvNT_6ParamsE,@function
        .size           _ZN7cutlass13device_kernelIN5flash11enable_sm90INS1_16FlashAttnFwdSm90INS1_25CollectiveMainloopFwdSm90ILi2EN4cute5tupleIJNS5_1CILi1EEES8_S8_EEENS6_IJNS7_ILi192EEENS7_ILi128EEENS7_ILi96EEEEEELi96ENS_12float_e4m3_tEfNS_4arch4Sm90ELb0ELb1ELb0ELb0ELb1ELb0ELb0ELb1ELb1ELb1ELb0ELb0EEENS1_21CollectiveEpilogueFwdINS6_IJSA_SC_SB_EEES9_NS_10bfloat16_tESG_Li384ELb0ELb1ELb0ELb1EEENS1_30DynamicPersistentTileSchedulerILi384ELi128ELb0ELb1ELb1EEEEEEEEEvNT_6ParamsE,(.L_x_15855 - _ZN7cutlass13device_kernelIN5flash11enable_sm90INS1_16FlashAttnFwdSm90INS1_25CollectiveMainloopFwdSm90ILi2EN4cute5tupleIJNS5_1CILi1EEES8_S8_EEENS6_IJNS7_ILi192EEENS7_ILi128EEENS7_ILi96EEEEEELi96ENS_12float_e4m3_tEfNS_4arch4Sm90ELb0ELb1ELb0ELb0ELb1ELb0ELb0ELb1ELb1ELb1ELb0ELb0EEENS1_21CollectiveEpilogueFwdINS6_IJSA_SC_SB_EEES9_NS_10bfloat16_tESG_Li384ELb0ELb1ELb0ELb1EEENS1_30DynamicPersistentTileSchedulerILi384ELi128ELb0ELb1ELb1EEEEEEEEEvNT_6ParamsE)
        .other          _ZN7cutlass13device_kernelIN5flash11enable_sm90INS1_16FlashAttnFwdSm90INS1_25CollectiveMainloopFwdSm90ILi2EN4cute5tupleIJNS5_1CILi1EEES8_S8_EEENS6_IJNS7_ILi192EEENS7_ILi128EEENS7_ILi96EEEEEELi96ENS_12float_e4m3_tEfNS_4arch4Sm90ELb0ELb1ELb0ELb0ELb1ELb0ELb0ELb1ELb1ELb1ELb0ELb0EEENS1_21CollectiveEpilogueFwdINS6_IJSA_SC_SB_EEES9_NS_10bfloat16_tESG_Li384ELb0ELb1ELb0ELb1EEENS1_30DynamicPersistentTileSchedulerILi384ELi128ELb0ELb1ELb1EEEEEEEEEvNT_6ParamsE,@"STO_CUDA_ENTRY STV_DEFAULT"
_ZN7cutlass13device_kernelIN5flash11enable_sm90INS1_16FlashAttnFwdSm90INS1_25CollectiveMainloopFwdSm90ILi2EN4cute5tupleIJNS5_1CILi1EEES8_S8_EEENS6_IJNS7_ILi192EEENS7_ILi128EEENS7_ILi96EEEEEELi96ENS_12float_e4m3_tEfNS_4arch4Sm90ELb0ELb1ELb0ELb0ELb1ELb0ELb0ELb1ELb1ELb1ELb0ELb0EEENS1_21CollectiveEpilogueFwdINS6_IJSA_SC_SB_EEES9_NS_10bfloat16_tESG_Li384ELb0ELb1ELb0ELb1EEENS1_30DynamicPersistentTileSchedulerILi384ELi128ELb0ELb1ELb1EEEEEEEEEvNT_6ParamsE:
        /* <DEDUP_REMOVED lines=45> */
.L_x_11246:
        /* <DEDUP_REMOVED lines=22> */
.L_x_11247:
        /* <DEDUP_REMOVED lines=18> */
.L_x_11248:
        /* <DEDUP_REMOVED lines=22> */
.L_x_11249:
        /* <DEDUP_REMOVED lines=24> */
.L_x_11250:
        /* <DEDUP_REMOVED lines=10> */
.L_x_11252:
[----:B------:R-:W-:-:S08]  /*08d0*/  NOP ;  /* 0x0000000000007918 */ /* 0x000fd00000000000 */
[----:B------:R-:W0:Y:S02]  /*08e0*/  USETMAXREG.TRY_ALLOC.CTAPOOL UP0, 0xa0 ;  /* 0x000000a0000079c8 */ /* 0x000e240008000600 */
[----:B0-----:R-:W-:-:S13]  /*08f0*/  PLOP3.LUT P0, PT, PT, PT, UP0, 0x80, 0x0 ;  /* 0x000000000000781c */ /* 0x001fda0003f0f008 */
[----:B------:R-:W-:Y:S05]  /*0900*/  @!P0 BRA `(.L_x_11252) ;  /* 0xfffffffc00f08947 */ /* 0x000fea000383ffff */
[----:B------:R-:W0:Y:S08]  /*0910*/  S2UR UR4, SR_CTAID.X ;  /* 0x00000000000479c3 */ /* 0x000e300000002500 */
[----:B------:R-:W-:Y:S08]  /*0920*/  BAR.ARV 0x4, 0x200 ;  /* 0x0108000000007b1d */ /* 0x000ff00000002000 */
[----:B------:R-:W0:Y:S08]  /*0930*/  LDC R0, c[0x0][0xc38] ;  /* 0x00030e00ff007b82 */ /* 0x000e300000000800 */
[----:B------:R-:W-:Y:S06]  /*0940*/  BAR.ARV 0x8, 0x200 ;  /* 0x0208000000007b1d */ /* 0x000fec0000002000 */
        /* <DEDUP_REMOVED lines=48> */
[----:B------:R-:W-:Y:S01]  /*0c50*/  IMAD R156, R4, 0x40, R7 ;  /* 0x00000040049c7824 */ /* 0x000fe200078e0207 */
[----:B------:R-:W-:Y:S01]  /*0c60*/  SHF.R.S32.HI R2, RZ, 0x1f, R22 ;  /* 0x0000001fff027819 */ /* 0x000fe20000011416 */
[----:B------:R-:W-:Y:S01]  /*0c70*/  IMAD.IADD R3, R152, 0x1, -R3 ;  /* 0x0000000198037824 */ /* 0x000fe200078e0a03 */
[----:B------:R-:W-:Y:S01]  /*0c80*/  SHF.R.S32.HI R0, RZ, 0x1f, R23 ;  /* 0x0000001fff007819 */ /* 0x000fe20000011417 */
[----:B------:R-:W-:Y:S02]  /*0c90*/  IMAD.IADD R16, R154, 0x1, -R5 ;  /* 0x000000019a107824 */ /* 0x000fe400078e0a05 */
[----:B------:R-:W-:-:S07]  /*0ca0*/  IMAD R18, R3, 0x8, R156 ;  /* 0x0000000803127824 */ /* 0x000fce00078e029c */
.L_x_11349:
        /* <DEDUP_REMOVED lines=12> */
[----:B01234-:R-:W-:Y:S05]  /*0d70*/  @!P0 BRA `(.L_x_11253) ;  /* 0x0000000000208947 */ /* 0x01ffea0003800000 */
        /* <DEDUP_REMOVED lines=8> */
.L_x_11253:
[----:B------:R-:W-:Y:S01]  /*0e00*/  ULDC UR6, c[0x0][0xc54] ;  /* 0x0003150000067ab9 */ /* 0x000fe20000000800 */
[----:B------:R-:W-:Y:S01]  /*0e10*/  UMOV UR8, UR7 ;  /* 0x0000000700087c82 */ /* 0x000fe20008000000 */
[----:B------:R-:W-:-:S11]  /*0e20*/  UISETP.NE.AND UP0, UPT, UR6, 0x1, UPT ;  /* 0x000000010600788c */ /* 0x000fd6000bf05270 */
[----:B------:R-:W-:Y:S02]  /*0e30*/  @UP0 ULDC.64 UR10, c[0x0][0xc58] ;  /* 0x00031600000a0ab9 */ /* 0x000fe40000000a00 */
[----:B------:R-:W-:-:S04]  /*0e40*/  UIMAD.WIDE.U32 UR4, UR7, UR10, URZ ;  /* 0x0000000a070472a5 */ /* 0x000fc8000f8e003f */
[----:B------:R-:W-:-:S04]  /*0e50*/  @UP0 USHF.R.U32.HI UR8, URZ, UR11, UR5 ;  /* 0x0000000b3f080299 */ /* 0x000fc80008011605 */
[----:B------:R-:W-:-:S12]  /*0e60*/  UIMAD UR4, UR8, UR6, URZ ;  /* 0x00000006080472a4 */ /* 0x000fd8000f8e023f */
.L_x_11254:
        /* <DEDUP_REMOVED lines=19> */
[----:B------:R-:W-:-:S02]  /*0fa0*/  ULOP3.LUT UR8, URZ, UR8, URZ, 0x33, !UPT ;  /* 0x000000083f087292 */ /* 0x000fc4000f8e333f */
        /* <DEDUP_REMOVED lines=49> */
[----:B------:R-:W-:Y:S02]  /*12c0*/  UIMAD UR41, UR4, 0xc0, URZ ;  /* 0x000000c0042978a4 */ /* 0x000fe4000f8e023f */
        /* <DEDUP_REMOVED lines=29> */
.L_x_11256:
[----:B------:R-:W-:-:S11]  /*14a0*/  UISETP.NE.AND UP0, UPT, UR5, 0x1, UPT ;  /* 0x000000010500788c */ /* 0x000fd6000bf05270 */
[----:B------:R-:W-:Y:S02]  /*14b0*/  @UP0 ULDC.64 UR8, c[0x0][0x9e8] ;  /* 0x00027a0000080ab9 */ /* 0x000fe40000000a00 */
[----:B------:R-:W-:-:S04]  /*14c0*/  UIMAD.WIDE.U32 UR6, UR4, UR8, URZ ;  /* 0x00000008040672a5 */ /* 0x000fc8000f8e003f */
[----:B------:R-:W-:-:S12]  /*14d0*/  @UP0 USHF.R.U32.HI UR4, URZ, UR9, UR7 ;  /* 0x000000093f040299 */ /* 0x000fd80008011607 */
.L_x_11257:
[----:B------:R-:W-:-:S06]  /*14e0*/  UIMAD UR4, UR4, UR5, UR5 ;  /* 0x00000005040472a4 */ /* 0x000fcc000f8e0205 */
[----:B------:R-:W-:-:S07]  /*14f0*/  VIMNMX R0, R0, UR4, PT ;  /* 0x0000000400007c48 */ /* 0x000fce000bfe0100 */
.L_x_11255:
        /* <DEDUP_REMOVED lines=32> */
.L_x_11259:
[----:B------:R-:W-:-:S11]  /*1700*/  UISETP.NE.AND UP0, UPT, UR5, 0x1, UPT ;  /* 0x000000010500788c */ /* 0x000fd6000bf05270 */
[----:B------:R-:W-:Y:S02]  /*1710*/  @UP0 ULDC.64 UR10, c[0x0][0x9e8] ;  /* 0x00027a00000a0ab9 */ /* 0x000fe40000000a00 */
[----:B------:R-:W-:-:S04]  /*1720*/  UIMAD.WIDE.U32 UR6, UR4, UR10, URZ ;  /* 0x0000000a040672a5 */ /* 0x000fc8000f8e003f */
[----:B------:R-:W-:-:S12]  /*1730*/  @UP0 USHF.R.U32.HI UR4, URZ, UR11, UR7 ;  /* 0x0000000b3f040299 */ /* 0x000fd80008011607 */
.L_x_11260:
[----:B------:R-:W-:-:S04]  /*1740*/  UIMAD UR4, UR4, UR5, URZ ;  /* 0x00000005040472a4 */ /* 0x000fc8000f8e023f */
[----:B------:R-:W-:-:S04]  /*1750*/  UISETP.LT.AND UP0, UPT, UR9, UR4, UPT ;  /* 0x000000040900728c */ /* 0x000fc8000bf01270 */
[----:B------:R-:W-:-:S12]  /*1760*/  USEL UR9, UR9, UR4, !UP0 ;  /* 0x0000000409097287 */ /* 0x000fd8000c000000 */
.L_x_11258:
        /* <DEDUP_REMOVED lines=64> */
.L_x_11262:
        /* <DEDUP_REMOVED lines=9> */
.L_x_11441:
[----:B------:R-:W-:Y:S05]  /*1c00*/  @!P0 BRA `(.L_x_11264) ;  /* 0x0000000000048947 */ /* 0x000fea0003800000 */
[----:B------:R-:W-:Y:S01]  /*1c10*/  BPT.TRAP 0x1 ;  /* 0x000000040000795c */ /* 0x000fe20000300000 */
.L_x_11264:
[----:B0-----:R-:W-:Y:S02]  /*1c20*/  IMAD.U32 R3, RZ, RZ, UR37 ;  /* 0x00000025ff037e24 */ /* 0x001fe4000f8e00ff */
[----:B------:R-:W-:-:S03]  /*1c30*/  IMAD.U32 R0, RZ, RZ, UR36 ;  /* 0x00000024ff007e24 */ /* 0x000fc6000f8e00ff */
[----:B------:R-:W-:Y:S02]  /*1c40*/  LEA R3, R3, UR46, 0x3 ;  /* 0x0000002e03037c11 */ /* 0x000fe4000f8e18ff */
[----:B------:R-:W-:-:S04]  /*1c50*/  SHF.L.U32 R0, R0, 0x1f, RZ ;  /* 0x0000001f00007819 */ /* 0x000fc800000006ff */
[----:B------:R0:W1:Y:S01]  /*1c60*/  SYNCS.PHASECHK.TRANS64.TRYWAIT P1, [R3+URZ+0x19c30], R0 ;  /* 0x019c3000030075a7 */ /* 0x000062000802017f */
[----:B------:R-:W-:Y:S05]  /*1c70*/  @!P0 BRA `(.L_x_11265) ;  /* 0x0000000000048947 */ /* 0x000fea0003800000 */
[----:B------:R-:W-:Y:S01]  /*1c80*/  BPT.TRAP 0x1 ;  /* 0x000000040000795c */ /* 0x000fe20000300000 */
.L_x_11265:
[----:B-1----:R-:W-:Y:S05]  /*1c90*/  @P1 BRA `(.L_x_11266) ;  /* 0x0000000000081947 */ /* 0x002fea0003800000 */
[----:B------:R-:W1:Y:S02]  /*1ca0*/  SYNCS.PHASECHK.TRANS64.TRYWAIT P1, [R3+URZ+0x19c30], R0 ;  /* 0x019c3000030075a7 */ /* 0x000e64000802017f */
[----:B-1----:R-:W-:Y:S05]  /*1cb0*/  @!P1 BRA `(.L_x_11267) ;  /* 0x0000011800c89947 */ /* 0x002fea0003800000 */
.L_x_11266:
        /* <DEDUP_REMOVED lines=28> */
.L_x_11268:
        /* <DEDUP_REMOVED lines=48> */
.L_x_11271:
[----:B------:R-:W-:Y:S02]  /*2180*/  ULDC UR6, c[0x0][0x9e4] ;  /* 0x0002790000067ab9 */ /* 0x000fe40000000800 */
[----:B------:R-:W-:-:S05]  /*2190*/  IMAD.U32 R13, RZ, RZ, UR6 ;  /* 0x00000006ff0d7e24 */ /* 0x000fca000f8e00ff */
[----:B------:R-:W-:-:S13]  /*21a0*/  ISETP.NE.AND P1, PT, R13, 0x1, PT ;  /* 0x000000010d00780c */ /* 0x000fda0003f25270 */
[----:B------:R-:W0:Y:S02]  /*21b0*/  @P1 LDC.64 R14, c[0x0][0x9e8] ;  /* 0x00027a00ff0e1b82 */ /* 0x000e240000000a00 */
[----:B0-----:R-:W-:-:S05]  /*21c0*/  @P1 IMAD.HI.U32 R6, R7, R14, RZ ;  /* 0x0000000e07061227 */ /* 0x001fca00078e00ff */
[----:B------:R-:W-:-:S07]  /*21d0*/  @P1 SHF.R.U32.HI R7, RZ, R15, R6 ;  /* 0x0000000fff071219 */ /* 0x000fce0000011606 */
.L_x_11272:
[----:B------:R-:W-:Y:S05]  /*21e0*/  BSYNC B0 ;  /* 0x0000000000007941 */ /* 0x000fea0003800000 */
.L_x_11270:
[----:B------:R-:W-:-:S04]  /*21f0*/  IMAD R7, R7, R13, -R8 ;  /* 0x0000000d07077224 */ /* 0x000fc800078e0a08 */
[----:B------:R-:W-:-:S05]  /*2200*/  IMAD R7, R16, -0x2, R7 ;  /* 0xfffffffe10077824 */ /* 0x000fca00078e0207 */
[----:B------:R-:W-:Y:S02]  /*2210*/  VIADDMNMX R2, R7, R13, R2, PT ;  /* 0x0000000d07027246 */ /* 0x000fe40003800102 */
[----:B------:R-:W-:-:S07]  /*2220*/  VIMNMX R3, R3, R7, !PT ;  /* 0x0000000703037248 */ /* 0x000fce0007fe0100 */
.L_x_11269:
[C---:B------:R-:W-:Y:S01]  /*2230*/  ISETP.GE.AND P6, PT, R9.reuse, 0xa, PT ;  /* 0x0000000a0900780c */ /* 0x040fe20003fc6270 */
[----:B------:R-:W-:Y:S01]  /*2240*/  UISETP.NE.AND UP0, UPT, UR49, URZ, UPT ;  /* 0x0000003f3100728c */ /* 0x000fe2000bf05270 */
[C---:B------:R-:W-:Y:S02]  /*2250*/  ISETP.GE.AND P1, PT, R9.reuse, 0x2, PT ;  /* 0x000000020900780c */ /* 0x040fe40003f26270 */
[C---:B------:R-:W-:Y:S02]  /*2260*/  ISETP.GE.AND P2, PT, R9.reuse, 0x9, PT ;  /* 0x000000090900780c */ /* 0x040fe40003f46270 */
[----:B------:R-:W-:Y:S02]  /*2270*/  ISETP.GE.AND P5, PT, R9, 0x11, PT ;  /* 0x000000110900780c */ /* 0x000fe40003fa6270 */
[----:B------:R-:W-:Y:S02]  /*2280*/  LOP3.LUT R17, R17, 0xfffffffb, RZ, 0xc0, !PT ;  /* 0xfffffffb11117812 */ /* 0x000fe400078ec0ff */
[----:B------:R-:W-:-:S02]  /*2290*/  ISETP.GT.AND P4, PT, R3, 0x1, !P1 ;  /* 0x000000010300780c */ /* 0x000fc40004f84270 */
[----:B------:R-:W-:Y:S02]  /*22a0*/  ISETP.GT.AND P3, PT, R3, 0x8, !P2 ;  /* 0x000000080300780c */ /* 0x000fe40005764270 */
[----:B------:R-:W-:Y:S02]  /*22b0*/  @P6 LOP3.LUT R17, R17, 0x4, RZ, 0xfc, !PT ;  /* 0x0000000411116812 */ /* 0x000fe400078efcff */
[C---:B------:R-:W-:Y:S02]  /*22c0*/  ISETP.LT.OR P4, PT, R2.reuse, 0x2, P4 ;  /* 0x000000020200780c */ /* 0x040fe40002781670 */
[----:B------:R-:W-:Y:S02]  /*22d0*/  ISETP.LT.OR P3, PT, R2, 0x9, P3 ;  /* 0x000000090200780c */ /* 0x000fe40001f61670 */
[----:B------:R-:W-:Y:S02]  /*22e0*/  LOP3.LUT R17, R17, 0xfffffff7, RZ, 0xc0, !PT ;  /* 0xfffffff711117812 */ /* 0x000fe400078ec0ff */
[----:B------:R-:W-:-:S02]  /*22f0*/  FSEL R25, R25, -INF , !P4 ;  /* 0xff80000019197808 */ /* 0x000fc40006000000 */
[----:B------:R-:W-:Y:S02]  /*2300*/  FSEL R28, R28, -INF , !P3 ;  /* 0xff8000001c1c7808 */ /* 0x000fe40005800000 */
[----:B------:R-:W-:Y:S02]  /*2310*/  ISETP.GT.AND P4, PT, R3, 0x9, !P6 ;  /* 0x000000090300780c */ /* 0x000fe40007784270 */
[----:B------:R-:W-:Y:S02]  /*2320*/  @P5 LOP3.LUT R17, R17, 0x8, RZ, 0xfc, !PT ;  /* 0x0000000811115812 */ /* 0x000fe400078efcff */
[----:B------:R-:W-:Y:S02]  /*2330*/  ISETP.GT.AND P3, PT, R3, 0x10, !P5 ;  /* 0x000000100300780c */ /* 0x000fe40006f64270 */
[----:B------:R-:W-:Y:S02]  /*2340*/  ISETP.GE.AND P5, PT, R9, 0x12, PT ;  /* 0x000000120900780c */ /* 0x000fe40003fa6270 */
[----:B------:R-:W-:-:S02]  /*2350*/  ISETP.LT.OR P4, PT, R2, 0xa, P4 ;  /* 0x0000000a0200780c */ /* 0x000fc40002781670 */
[----:B------:R-:W-:Y:S02]  /*2360*/  ISETP.LT.OR P3, PT, R2, 0x11, P3 ;  /* 0x000000110200780c */ /* 0x000fe40001f61670 */
[----:B------:R-:W-:Y:S02]  /*2370*/  FSEL R29, R29, -INF , !P4 ;  /* 0xff8000001d1d7808 */ /* 0x000fe40006000000 */
        /* <DEDUP_REMOVED lines=10> */
[----:B------:R-:W-:Y:S02]  /*2420*/  ISETP.GE.AND P4, PT, R9, 0x1a, PT ;  /* 0x0000001a0900780c */ /* 0x000fe40003f86270 */
        /* <DEDUP_REMOVED lines=170> */
.L_x_11275:
[----:B------:R-:W-:Y:S02]  /*2ed0*/  ULDC UR6, c[0x0][0x9e4] ;  /* 0x0002790000067ab9 */ /* 0x000fe40000000800 */
[----:B------:R-:W-:-:S05]  /*2ee0*/  IMAD.U32 R6, RZ, RZ, UR6 ;  /* 0x00000006ff067e24 */ /* 0x000fca000f8e00ff */
[----:B------:R-:W-:-:S13]  /*2ef0*/  ISETP.NE.AND P6, PT, R6, 0x1, PT ;  /* 0x000000010600780c */ /* 0x000fda0003fc5270 */
[----:B------:R-:W0:Y:S02]  /*2f00*/  @P6 LDC.64 R10, c[0x0][0x9e8] ;  /* 0x00027a00ff0a6b82 */ /* 0x000e240000000a00 */
[----:B0-----:R-:W-:-:S05]  /*2f10*/  @P6 IMAD.HI.U32 R0, R3, R10, RZ ;  /* 0x0000000a03006227 */ /* 0x001fca00078e00ff */
[----:B------:R-:W-:-:S07]  /*2f20*/  @P6 SHF.R.U32.HI R3, RZ, R11, R0 ;  /* 0x0000000bff036219 */ /* 0x000fce0000011600 */
.L_x_11276:
[----:B------:R-:W-:Y:S05]  /*2f30*/  BSYNC B0 ;  /* 0x0000000000007941 */ /* 0x000fea0003800000 */
.L_x_11274:
[----:B------:R-:W-:-:S04]  /*2f40*/  IMAD R3, R3, R6, -R8 ;  /* 0x0000000603037224 */ /* 0x000fc800078e0a08 */
[----:B------:R-:W-:-:S05]  /*2f50*/  IMAD R3, R16, -0x2, R3 ;  /* 0xfffffffe10037824 */ /* 0x000fca00078e0203 */
[----:B------:R-:W-:Y:S02]  /*2f60*/  VIADDMNMX R2, R3, R6, R2, PT ;  /* 0x0000000603027246 */ /* 0x000fe40003800102 */
[----:B------:R-:W-:-:S07]  /*2f70*/  VIMNMX R7, R7, R3, !PT ;  /* 0x0000000307077248 */ /* 0x000fce0007fe0100 */
.L_x_11273:
[----:B------:R-:W-:Y:S01]  /*2f80*/  ISETP.GT.AND P1, PT, R7, 0x1, !P1 ;  /* 0x000000010700780c */ /* 0x000fe20004f24270 */
[----:B------:R-:W-:Y:S01]  /*2f90*/  IMAD.U32 R89, RZ, RZ, UR43 ;  /* 0x0000002bff597e24 */ /* 0x000fe2000f8e00ff */
[----:B------:R-:W-:Y:S01]  /*2fa0*/  LOP3.LUT P6, RZ, R17, 0x4, RZ, 0xc0, !PT ;  /* 0x0000000411ff7812 */ /* 0x000fe200078cc0ff */
        /* <DEDUP_REMOVED lines=14> */
[----:B------:R-:W-:Y:S01]  /*3090*/  LOP3.LUT P1, RZ, R17, 0x8, RZ, 0xc0, !PT ;  /* 0x0000000811ff7812 */ /* 0x000fe2000782c0ff */
        /* <DEDUP_REMOVED lines=9> */
[----:B------:R-:W-:-:S02]  /*3130*/  LOP3.LUT P1, RZ, R17, 0x10, RZ, 0xc0, !PT ;  /* 0x0000001011ff7812 */ /* 0x000fc4000782c0ff */
[----:B------:R-:W-:Y:S02]  /*3140*/  FMNMX.FTZ R0, R36, R3, !PT ;  /* 0x0000000324007209 */ /* 0x000fe40007810000 */
[----:B------:R-:W-:Y:S02]  /*3150*/  ISETP.GT.AND P1, PT, R7, 0x11, !P1 ;  /* 0x000000110700780c */ /* 0x000fe40004f24270 */
[C---:B------:R-:W-:Y:S02]  /*3160*/  ISETP.LT.OR P2, PT, R2.reuse, 0x9, P2 ;  /* 0x000000090200780c */ /* 0x040fe40001741670 */
[----:B------:R-:W-:Y:S02]  /*3170*/  ISETP.LT.OR P1, PT, R2, 0x12, P1 ;  /* 0x000000120200780c */ /* 0x000fe40000f21670 */
[----:B------:R-:W-:Y:S02]  /*3180*/  FMNMX.FTZ R3, R37, R0, !PT ;  /* 0x0000000025037209 */ /* 0x000fe40007810000 */
[----:B------:R-:W-:-:S02]  /*3190*/  FSEL R35, R35, -INF , !P1 ;  /* 0xff80000023237808 */ /* 0x000fc40004800000 */
[----:B------:R-:W-:Y:S02]  /*31a0*/  LOP3.LUT P1, RZ, R17, 0x2000000, RZ, 0xc0, !PT ;  /* 0x0200000011ff7812 */ /* 0x000fe4000782c0ff */
[----:B------:R-:W-:Y:S02]  /*31b0*/  FSEL R30, R30, -INF , !P2 ;  /* 0xff8000001e1e7808 */ /* 0x000fe40005000000 */
[----:B------:R-:W-:Y:S02]  /*31c0*/  ISETP.GT.AND P1, PT, R7, 0x18, !P1 ;  /* 0x000000180700780c */ /* 0x000fe40004f24270 */
[----:B------:R-:W-:Y:S02]  /*31d0*/  LOP3.LUT P2, RZ, R17, 0x40000, RZ, 0xc0, !PT ;  /* 0x0004000011ff7812 */ /* 0x000fe4000784c0ff */
[----:B------:R-:W-:Y:S02]  /*31e0*/  ISETP.LT.OR P1, PT, R2, 0x19, P1 ;  /* 0x000000190200780c */ /* 0x000fe40000f21670 */
[----:B------:R-:W-:-:S02]  /*31f0*/  FMNMX.FTZ R0, R40, R3, !PT ;  /* 0x0000000328007209 */ /* 0x000fc40007810000 */
[----:B------:R-:W-:Y:S02]  /*3200*/  FSEL R38, R38, -INF , !P1 ;  /* 0xff80000026267808 */ /* 0x000fe40004800000 */
[----:B------:R-:W-:Y:S02]  /*3210*/  LOP3.LUT P1, RZ, R17, 0x1000000, RZ, 0xc0, !PT ;  /* 0x0100000011ff7812 */ /* 0x000fe4000782c0ff */
[----:B------:R-:W-:Y:S02]  /*3220*/  FMNMX.FTZ R3, R41, R0, !PT ;  /* 0x0000000029037209 */ /* 0x000fe40007810000 */
        /* <DEDUP_REMOVED lines=55> */
[----:B------:R-:W-:Y:S01]  /*35a0*/  LOP3.LUT P2, RZ, R17, 0x80, RZ, 0xc0, !PT ;  /* 0x0000008011ff7812 */ /* 0x000fe2000784c0ff */
[----:B------:R-:W0:Y:S01]  /*35b0*/  SHFL.BFLY PT, R0, R3, 0x2, 0x1f ;  /* 0x0c401f0003007f89 */ /* 0x000e2200000e0000 */
[----:B------:R-:W-:-:S02]  /*35c0*/  FSEL R55, R55, -INF , !P1 ;  /* 0xff80000037377808 */ /* 0x000fc40004800000 */
[C---:B------:R-:W-:Y:S02]  /*35d0*/  LOP3.LUT P1, RZ, R17.reuse, 0x8000, RZ, 0xc0, !PT ;  /* 0x0000800011ff7812 */ /* 0x040fe4000782c0ff */
[----:B------:R-:W-:Y:S02]  /*35e0*/  LOP3.LUT P6, RZ, R17, 0x40, RZ, 0xc0, !PT ;  /* 0x0000004011ff7812 */ /* 0x000fe400078cc0ff */
[C---:B------:R-:W-:Y:S02]  /*35f0*/  ISETP.GT.AND P1, PT, R7.reuse, 0x40, !P1 ;  /* 0x000000400700780c */ /* 0x040fe40004f24270 */
[C---:B------:R-:W-:Y:S02]  /*3600*/  ISETP.GT.AND P3, PT, R7.reuse, 0x70, !P3 ;  /* 0x000000700700780c */ /* 0x040fe40005f64270 */
[----:B------:R-:W-:Y:S02]  /*3610*/  ISETP.LT.OR P1, PT, R2, 0x41, P1 ;  /* 0x000000410200780c */ /* 0x000fe40000f21670 */
[----:B------:R-:W-:-:S02]  /*3620*/  ISETP.GT.AND P4, PT, R7, 0x71, !P4 ;  /* 0x000000710700780c */ /* 0x000fc40006784270 */
[----:B------:R-:W-:Y:S02]  /*3630*/  FSEL R58, R58, -INF , !P1 ;  /* 0xff8000003a3a7808 */ /* 0x000fe40004800000 */
[----:B------:R-:W-:Y:S02]  /*3640*/  LOP3.LUT P1, RZ, R17, 0x4000, RZ, 0xc0, !PT ;  /* 0x0000400011ff7812 */ /* 0x000fe4000782c0ff */
[C---:B------:R-:W-:Y:S02]  /*3650*/  ISETP.LT.OR P3, PT, R2.reuse, 0x71, P3 ;  /* 0x000000710200780c */ /* 0x040fe40001f61670 */
[C---:B------:R-:W-:Y:S02]  /*3660*/  ISETP.GT.AND P1, PT, R7.reuse, 0x41, !P1 ;  /* 0x000000410700780c */ /* 0x040fe40004f24270 */
[----:B------:R-:W-:Y:S02]  /*3670*/  ISETP.GT.AND P5, PT, R7, 0x78, !P5 ;  /* 0x000000780700780c */ /* 0x000fe40006fa4270 */
[----:B------:R-:W-:-:S02]  /*3680*/  ISETP.LT.OR P1, PT, R2, 0x42, P1 ;  /* 0x000000420200780c */ /* 0x000fc40000f21670 */
[----:B0-----:R-:W-:Y:S02]  /*3690*/  FMNMX.FTZ R6, R3, R0, !PT ;  /* 0x0000000003067209 */ /* 0x001fe40007810000 */
[----:B------:R-:W-:Y:S02]  /*36a0*/  FSEL R59, R59, -INF , !P1 ;  /* 0xff8000003b3b7808 */ /* 0x000fe40004800000 */
[----:B------:R-:W-:Y:S01]  /*36b0*/  LOP3.LUT P1, RZ, R17, 0x2000, RZ, 0xc0, !PT ;  /* 0x0000200011ff7812 */ /* 0x000fe2000782c0ff */
[----:B------:R-:W0:Y:S01]  /*36c0*/  SHFL.BFLY PT, R9, R6, 0x1, 0x1f ;  /* 0x0c201f0006097f89 */ /* 0x000e2200000e0000 */
[----:B------:R-:W-:Y:S02]  /*36d0*/  ISETP.LT.OR P4, PT, R2, 0x72, P4 ;  /* 0x000000720200780c */ /* 0x000fe40002781670 */
[----:B------:R-:W-:Y:S02]  /*36e0*/  ISETP.GT.AND P1, PT, R7, 0x48, !P1 ;  /* 0x000000480700780c */ /* 0x000fe40004f24270 */
[----:B------:R-:W-:-:S02]  /*36f0*/  FSEL R82, R82, -INF , !P3 ;  /* 0xff80000052527808 */ /* 0x000fc40005800000 */
[C---:B------:R-:W-:Y:S02]  /*3700*/  ISETP.LT.OR P1, PT, R2.reuse, 0x49, P1 ;  /* 0x000000490200780c */ /* 0x040fe40000f21670 */
[----:B------:R-:W-:Y:S02]  /*3710*/  ISETP.LT.OR P5, PT, R2, 0x79, P5 ;  /* 0x000000790200780c */ /* 0x000fe40002fa1670 */
[----:B------:R-:W-:Y:S02]  /*3720*/  FSEL R62, R62, -INF , !P1 ;  /* 0xff8000003e3e7808 */ /* 0x000fe40004800000 */
[----:B------:R-:W-:Y:S02]  /*3730*/  LOP3.LUT P1, RZ, R17, 0x1000, RZ, 0xc0, !PT ;  /* 0x0000100011ff7812 */ /* 0x000fe4000782c0ff */
[----:B------:R-:W-:Y:S02]  /*3740*/  FSEL R83, R83, -INF , !P4 ;  /* 0xff80000053537808 */ /* 0x000fe40006000000 */
[----:B------:R-:W-:-:S02]  /*3750*/  ISETP.GT.AND P1, PT, R7, 0x49, !P1 ;  /* 0x000000490700780c */ /* 0x000fc40004f24270 */
[----:B------:R-:W-:Y:S02]  /*3760*/  FSEL R86, R86, -INF , !P5 ;  /* 0xff80000056567808 */ /* 0x000fe40006800000 */
        /* <DEDUP_REMOVED lines=25> */
[----:B------:R-:W-:Y:S02]  /*3900*/  ISETP.GT.AND P1, PT, R7, 0x61, !P6 ;  /* 0x000000610700780c */ /* 0x000fe40007724270 */
[----:B------:R-:W-:Y:S02]  /*3910*/  LOP3.LUT P6, RZ, R17, 0x2, RZ, 0xc0, !PT ;  /* 0x0000000211ff7812 */ /* 0x000fe400078cc0ff */
[C---:B------:R-:W-:Y:S02]  /*3920*/  ISETP.LT.OR P1, PT, R2.reuse, 0x62, P1 ;  /* 0x000000620200780c */ /* 0x040fe40000f21670 */
[----:B------:R-:W-:Y:S02]  /*3930*/  ISETP.LT.OR P2, PT, R2, 0x6a, P2 ;  /* 0x0000006a0200780c */ /* 0x000fe40001741670 */
[----:B------:R-:W-:Y:S02]  /*3940*/  FSEL R75, R75, -INF , !P1 ;  /* 0xff8000004b4b7808 */ /* 0x000fe40004800000 */
[----:B------:R-:W-:-:S02]  /*3950*/  FSETP.NEU.FTZ.AND P1, PT, R0, -INF , PT ;  /* 0xff8000000000780b */ /* 0x000fc40003f3d000 */
[----:B------:R-:W-:Y:S02]  /*3960*/  FSEL R79, R79, -INF , !P2 ;  /* 0xff8000004f4f7808 */ /* 0x000fe40005000000 */
[----:B------:R-:W-:Y:S02]  /*3970*/  FSEL R89, R89, RZ, P1 ;  /* 0x000000ff59597208 */ /* 0x000fe40000800000 */
[----:B------:R-:W-:Y:S02]  /*3980*/  ISETP.GT.AND P1, PT, R7, RZ, !P6 ;  /* 0x000000ff0700720c */ /* 0x000fe40007724270 */
[----:B------:R-:W-:Y:S01]  /*3990*/  LOP3.LUT P6, RZ, R17, 0x1, RZ, 0xc0, !PT ;  /* 0x0000000111ff7812 */ /* 0x000fe200078cc0ff */
[--C-:B------:R-:W-:Y:S01]  /*39a0*/  FFMA.FTZ R3, R24, UR43, -R89.reuse ;  /* 0x0000002b18037c23 */ /* 0x100fe20008010859 */
[----:B------:R-:W-:Y:S01]  /*39b0*/  ISETP.LT.OR P1, PT, R2, 0x1, P1 ;  /* 0x000000010200780c */ /* 0x000fe20000f21670 */
[--C-:B------:R-:W-:Y:S01]  /*39c0*/  FFMA.FTZ R8, R28, UR43, -R89.reuse ;  /* 0x0000002b1c087c23 */ /* 0x100fe20008010859 */
[----:B------:R-:W-:-:S01]  /*39d0*/  FFMA.FTZ R10, R32, UR43, -R89 ;  /* 0x0000002b200a7c23 */ /* 0x000fc20008010859 */
[----:B------:R-:W-:Y:S01]  /*39e0*/  ISETP.GT.AND P6, PT, R7, 0x79, !P6 ;  /* 0x000000790700780c */ /* 0x000fe200077c4270 */
[----:B------:R-:W-:-:S01]  /*39f0*/  FFMA.FTZ R6, R25, UR43, -R89 ;  /* 0x0000002b19067c23 */ /* 0x000fc20008010859 */
[----:B------:R-:W-:Y:S01]  /*3a00*/  FSEL R26, R26, -INF , !P1 ;  /* 0xff8000001a1a7808 */ /* 0x000fe20004800000 */
[----:B------:R-:W-:Y:S01]  /*3a10*/  MUFU.EX2 R3, R3 ;  /* 0x0000000300037308 */ /* 0x000fe20000000800 */
[----:B------:R-:W-:Y:S01]  /*3a20*/  LOP3.LUT P1, RZ, R17, 0x4000000, RZ, 0xc0, !PT ;  /* 0x0400000011ff7812 */ /* 0x000fe2000782c0ff */
        /* <DEDUP_REMOVED lines=8> */
[--C-:B------:R-:W-:Y:S01]  /*3ab0*/  FFMA.FTZ R41, R65, UR43, -R89.reuse ;  /* 0x0000002b41297c23 */ /* 0x100fe20008010859 */
[----:B------:R-:W-:Y:S01]  /*3ac0*/  FMNMX.FTZ R11, R31, R12, !PT ;  /* 0x0000000c1f0b7209 */ /* 0x000fe20007810000 */
[--C-:B------:R-:W-:Y:S01]  /*3ad0*/  FFMA.FTZ R15, R37, UR43, -R89.reuse ;  /* 0x0000002b250f7c23 */ /* 0x100fe20008010859 */
[----:B------:R-:W-:Y:S01]  /*3ae0*/  FSEL R78, R78, -INF , !P1 ;  /* 0xff8000004e4e7808 */ /* 0x000fe20004800000 */
        /* <DEDUP_REMOVED lines=8> */
[----:B------:R-:W-:Y:S01]  /*3b70*/  IMAD.U32 R60, RZ, RZ, UR43 ;  /* 0x0000002bff3c7e24 */ /* 0x000fe2000f8e00ff */
        /* <DEDUP_REMOVED lines=18> */
[----:B0-----:R-:W-:Y:S01]  /*3ca0*/  F2FP.SATFINITE.E4M3.F32.PACK_AB_MERGE_C R148, R9, R8, RZ ;  /* 0x000000080994723e */ /* 0x001fe200048070ff */
[--C-:B------:R-:W-:Y:S01]  /*3cb0*/  FFMA.FTZ R61, R85, UR43, -R89.reuse ;  /* 0x0000002b553d7c23 */ /* 0x100fe20008010859 */
[----:B------:R-:W-:Y:S01]  /*3cc0*/  FMNMX.FTZ R11, R47, R20, !PT ;  /* 0x000000142f0b7209 */ /* 0x000fe20007810000 */
[----:B------:R-:W-:Y:S01]  /*3cd0*/  FFMA.FTZ R57, R81, UR43, -R89 ;  /* 0x0000002b51397c23 */ /* 0x000fe20008010859 */
[----:B------:R-:W-:-:S02]  /*3ce0*/  F2FP.SATFINITE.E4M3.F32.PACK_AB_MERGE_C R148, R6, R3, R148 ;  /* 0x000000030694723e */ /* 0x000fc40004807094 */
[----:B------:R-:W-:Y:S01]  /*3cf0*/  FMNMX.FTZ R20, R50, R11, !PT ;  /* 0x0000000b32147209 */ /* 0x000fe20007810000 */
[----:B------:R-:W-:Y:S03]  /*3d00*/  MUFU.EX2 R12, R12 ;  /* 0x0000000c000c7308 */ /* 0x000fe60000000800 */
[----:B------:R-:W-:Y:S01]  /*3d10*/  FMNMX.FTZ R11, R51, R20, !PT ;  /* 0x00000014330b7209 */ /* 0x000fe20007810000 */
[----:B------:R-:W-:-:S03]  /*3d20*/  FFMA.FTZ R20, R44, UR43, -R89 ;  /* 0x0000002b2c147c23 */ /* 0x000fc60008010859 */
[----:B------:R-:W-:Y:S01]  /*3d30*/  FMNMX.FTZ R24, R54, R11, !PT ;  /* 0x0000000b36187209 */ /* 0x000fe20007810000 */
[----:B------:R-:W0:Y:S03]  /*3d40*/  MUFU.EX2 R15, R15 ;  /* 0x0000000f000f7308 */ /* 0x000e260000000800 */
[----:B------:R-:W-:-:S04]  /*3d50*/  FMNMX.FTZ R11, R55, R24, !PT ;  /* 0x00000018370b7209 */ /* 0x000fc80007810000 */
[----:B------:R-:W-:Y:S01]  /*3d60*/  FMNMX.FTZ R24, R58, R11, !PT ;  /* 0x0000000b3a187209 */ /* 0x000fe20007810000 */
[----:B------:R-:W-:Y:S03]  /*3d70*/  MUFU.EX2 R14, R14 ;  /* 0x0000000e000e7308 */ /* 0x000fe60000000800 */
[----:B------:R-:W-:Y:S01]  /*3d80*/  FMNMX.FTZ R11, R59, R24, !PT ;  /* 0x000000183b0b7209 */ /* 0x000fe20007810000 */
[--C-:B------:R-:W-:Y:S01]  /*3d90*/  FFMA.FTZ R24, R48, UR43, -R89.reuse ;  /* 0x0000002b30187c23 */ /* 0x100fe20008010859 */
[----:B------:R-:W-:-:S02]  /*3da0*/  FFMA.FTZ R48, R76, UR43, -R89 ;  /* 0x0000002b4c307c23 */ /* 0x000fc40008010859 */
[----:B------:R-:W-:Y:S01]  /*3db0*/  FMNMX.FTZ R28, R62, R11, !PT ;  /* 0x0000000b3e1c7209 */ /* 0x000fe20007810000 */
[----:B------:R-:W-:Y:S01]  /*3dc0*/  MUFU.EX2 R21, R21 ;  /* 0x0000001500157308 */ /* 0x000fe20000000800 */
[----:B0-----:R-:W-:-:S02]  /*3dd0*/  F2FP.SATFINITE.E4M3.F32.PACK_AB_MERGE_C R150, R15, R12, RZ ;  /* 0x0000000c0f96723e */ /* 0x001fc400048070ff */
[----:B------:R-:W-:Y:S02]  /*3de0*/  FMNMX.FTZ R11, R63, R28, !PT ;  /* 0x0000001c3f0b7209 */ /* 0x000fe40007810000 */
[----:B------:R-:W-:Y:S02]  /*3df0*/  F2FP.SATFINITE.E4M3.F32.PACK_AB_MERGE_C R150, R13, R10, R150 ;  /* 0x0000000a0d96723e */ /* 0x000fe40004807096 */
[----:B------:R-:W-:Y:S01]  /*3e00*/  FMNMX.FTZ R28, R66, R11, !PT ;  /* 0x0000000b421c7209 */ /* 0x000fe20007810000 */
[----:B------:R-:W-:Y:S03]  /*3e10*/  MUFU.EX2 R20, R20 ;  /* 0x0000001400147308 */ /* 0x000fe60000000800 */
[----:B------:R-:W-:Y:S01]  /*3e20*/  FMNMX.FTZ R11, R67, R28, !PT ;  /* 0x0000001c430b7209 */ /* 0x000fe20007810000 */
[--C-:B------:R-:W-:Y:S01]  /*3e30*/  FFMA.FTZ R28, R52, UR43, -R89.reuse ;  /* 0x0000002b341c7c23 */ /* 0x100fe20008010859 */
[----:B------:R-:W-:-:S02]  /*3e40*/  FFMA.FTZ R52, R80, UR43, -R89 ;  /* 0x0000002b50347c23 */ /* 0x000fc40008010859 */
[----:B------:R-:W-:Y:S01]  /*3e50*/  FMNMX.FTZ R32, R70, R11, !PT ;  /* 0x0000000b46207209 */ /* 0x000fe20007810000 */
[----:B------:R-:W0:Y:S03]  /*3e60*/  MUFU.EX2 R25, R25 ;  /* 0x0000001900197308 */ /* 0x000e260000000800 */
[----:B------:R-:W-:-:S04]  /*3e70*/  FMNMX.FTZ R11, R71, R32, !PT ;  /* 0x00000020470b7209 */ /* 0x000fc80007810000 */
[----:B------:R-:W-:Y:S01]  /*3e80*/  FMNMX.FTZ R32, R74, R11, !PT ;  /* 0x0000000b4a207209 */ /* 0x000fe20007810000 */
[----:B------:R-:W-:Y:S03]  /*3e90*/  MUFU.EX2 R24, R24 ;  /* 0x0000001800187308 */ /* 0x000fe60000000800 */
[----:B------:R-:W-:Y:S01]  /*3ea0*/  FMNMX.FTZ R11, R75, R32, !PT ;  /* 0x000000204b0b7209 */ /* 0x000fe20007810000 */
[----:B------:R-:W-:-:S03]  /*3eb0*/  FFMA.FTZ R32, R56, UR43, -R89 ;  /* 0x0000002b38207c23 */ /* 0x000fc60008010859 */
        /* <DEDUP_REMOVED lines=10> */
[----:B------:R-:W-:Y:S01]  /*3f60*/  FMNMX.FTZ R11, R87, R36, !PT ;  /* 0x00000024570b7209 */ /* 0x000fe20007810000 */
[----:B------:R-:W-:-:S04]  /*3f70*/  FFMA.FTZ R36, R64, UR43, -R89 ;  /* 0x0000002b40247c23 */ /* 0x000fc80008010859 */
[----:B------:R-:W0:Y:S01]  /*3f80*/  SHFL.BFLY PT, R44, R11, 0x2, 0x1f ;  /* 0x0c401f000b2c7f89 */ /* 0x000e2200000e0000 */
[----:B------:R-:W-:Y:S08]  /*3f90*/  MUFU.EX2 R28, R28 ;  /* 0x0000001c001c7308 */ /* 0x000ff00000000800 */
[----:B------:R-:W1:Y:S08]  /*3fa0*/  MUFU.EX2 R7, R7 ;  /* 0x0000000700077308 */ /* 0x000e700000000800 */
[----:B------:R-:W-:Y:S01]  /*3fb0*/  MUFU.EX2 R32, R32 ;  /* 0x0000002000207308 */ /* 0x000fe20000000800 */
[----:B0-----:R-:W-:-:S07]  /*3fc0*/  FMNMX.FTZ R56, R11, R44, !PT ;  /* 0x0000002c0b387209 */ /* 0x001fce0007810000 */
        /* <DEDUP_REMOVED lines=29> */
[----:B------:R-:W-:-:S01]  /*41a0*/  FADD.FTZ R59, R3, R6 ;  /* 0x00000006033b7221 */ /* 0x000fc20000010000 */
        /* <DEDUP_REMOVED lines=35> */
[----:B------:R-:W-:Y:S01]  /*43e0*/  F2FP.SATFINITE.E4M3.F32.PACK_AB_MERGE_C R30, R65, R30, RZ ;  /* 0x0000001e411e723e */ /* 0x000fe200048070ff */
[----:B------:R-:W-:-:S02]  /*43f0*/  VIADD R10, R88, 0xfffffffe ;  /* 0xfffffffe580a7836 */ /* 0x000fc40000000000 */
[----:B------:R-:W-:-:S01]  /*4400*/  FADD.FTZ R8, R20, R63 ;  /* 0x0000003f14087221 */ /* 0x000fc20000010000 */
[----:B------:R-:W-:Y:S01]  /*4410*/  F2FP.SATFINITE.E4M3.F32.PACK_AB_MERGE_C R149, R27, R26, R30 ;  /* 0x0000001a1b95723e */ /* 0x000fe2000480701e */
        /* <DEDUP_REMOVED lines=11> */
[----:B------:R-:W-:Y:S01]  /*44d0*/  FADD.FTZ R8, R32, R7 ;  /* 0x0000000720087221 */ /* 0x000fe20000010000 */
[----:B------:R-:W-:Y:S01]  /*44e0*/  F2FP.SATFINITE.E4M3.F32.PACK_AB_MERGE_C R7, R45, R40, RZ ;  /* 0x000000282d07723e */ /* 0x000fe200048070ff */
[----:B------:R-:W2:Y:S01]  /*44f0*/  MUFU.EX2 R39, R39 ;  /* 0x0000002700277308 */ /* 0x000ea20000000800 */
[----:B0-----:R-:W-:-:S01]  /*4500*/  FADD.FTZ R3, R64, R3 ;  /* 0x0000000340037221 */ /* 0x001fc20000010000 */
[----:B------:R-:W-:Y:S02]  /*4510*/  F2FP.SATFINITE.E4M3.F32.PACK_AB_MERGE_C R35, R64, R35, RZ ;  /* 0x000000234023723e */ /* 0x000fe400048070ff */
[----:B------:R-:W-:Y:S02]  /*4520*/  F2FP.SATFINITE.E4M3.F32.PACK_AB_MERGE_C R142, R41, R36, R7 ;  /* 0x00000024298e723e */ /* 0x000fe40004807007 */
[----:B------:R-:W-:Y:S02]  /*4530*/  F2FP.SATFINITE.E4M3.F32.PACK_AB_MERGE_C R151, R34, R31, R35 ;  /* 0x0000001f2297723e */ /* 0x000fe40004807023 */
[----:B------:R-:W0:Y:S01]  /*4540*/  MUFU.EX2 R42, R42 ;  /* 0x0000002a002a7308 */ /* 0x000e220000000800 */
[----:B-1----:R-:W-:-:S07]  /*4550*/  FADD.FTZ R6, R38, R3 ;  /* 0x0000000326067221 */ /* 0x002fce0000010000 */
[----:B------:R-:W1:Y:S01]  /*4560*/  MUFU.EX2 R47, R47 ;  /* 0x0000002f002f7308 */ /* 0x000e620000000800 */
[----:B--2---:R-:W-:-:S07]  /*4570*/  FADD.FTZ R3, R39, R6 ;  /* 0x0000000627037221 */ /* 0x004fce0000010000 */
[----:B------:R-:W2:Y:S01]  /*4580*/  MUFU.EX2 R43, R43 ;  /* 0x0000002b002b7308 */ /* 0x000ea20000000800 */
[----:B0-----:R-:W-:-:S01]  /*4590*/  FADD.FTZ R6, R42, R3 ;  /* 0x000000032a067221 */ /* 0x001fc20000010000 */
[----:B------:R-:W-:-:S04]  /*45a0*/  F2FP.SATFINITE.E4M3.F32.PACK_AB_MERGE_C R3, R37, R2, RZ ;  /* 0x000000022503723e */ /* 0x000fc800048070ff */
[C---:B------:R-:W-:Y:S01]  /*45b0*/  F2FP.SATFINITE.E4M3.F32.PACK_AB_MERGE_C R140, R33.reuse, R32, R3 ;  /* 0x00000020218c723e */ /* 0x040fe20004807003 */
[----:B------:R-:W-:-:S01]  /*45c0*/  FADD.FTZ R33, R33, R8 ;  /* 0x0000000821217221 */ /* 0x000fc20000010000 */
[----:B------:R-:W0:Y:S01]  /*45d0*/  MUFU.EX2 R46, R46 ;  /* 0x0000002e002e7308 */ /* 0x000e220000000800 */
[----:B-1----:R-:W-:-:S01]  /*45e0*/  FADD.FTZ R6, R47, R6 ;  /* 0x000000062f067221 */ /* 0x002fc20000010000 */
[----:B------:R-:W-:Y:S01]  /*45f0*/  F2FP.SATFINITE.E4M3.F32.PACK_AB_MERGE_C R42, R47, R42, RZ ;  /* 0x0000002a2f2a723e */ /* 0x000fe200048070ff */
[----:B------:R-:W-:-:S03]  /*4600*/  FADD.FTZ R2, R2, R33 ;  /* 0x0000002102027221 */ /* 0x000fc60000010000 */
[----:B------:R-:W-:Y:S01]  /*4610*/  F2FP.SATFINITE.E4M3.F32.PACK_AB_MERGE_C R145, R39, R38, R42 ;  /* 0x000000262791723e */ /* 0x000fe2000480702a */
[----:B------:R-:W-:-:S01]  /*4620*/  FADD.FTZ R37, R37, R2 ;  /* 0x0000000225257221 */ /* 0x000fc20000010000 */
[----:B------:R-:W1:Y:S01]  /*4630*/  MUFU.EX2 R50, R50 ;  /* 0x0000003200327308 */ /* 0x000e620000000800 */
[----:B--2---:R-:W-:-:S02]  /*4640*/  FADD.FTZ R3, R43, R6 ;  /* 0x000000062b037221 */ /* 0x004fc40000010000 */
[----:B------:R-:W-:-:S04]  /*4650*/  FADD.FTZ R36, R36, R37 ;  /* 0x0000002524247221 */ /* 0x000fc80000010000 */
[----:B------:R-:W-:Y:S01]  /*4660*/  FADD.FTZ R41, R41, R36 ;  /* 0x0000002429297221 */ /* 0x000fe20000010000 */
[----:B------:R-:W2:Y:S01]  /*4670*/  MUFU.EX2 R55, R55 ;  /* 0x0000003700377308 */ /* 0x000ea20000000800 */
[----:B0-----:R-:W-:-:S02]  /*4680*/  FADD.FTZ R3, R46, R3 ;  /* 0x000000032e037221 */ /* 0x001fc40000010000 */
[----:B------:R-:W-:-:S04]  /*4690*/  FADD.FTZ R40, R40, R41 ;  /* 0x0000002928287221 */ /* 0x000fc80000010000 */
[----:B------:R-:W-:Y:S01]  /*46a0*/  FADD.FTZ R45, R45, R40 ;  /* 0x000000282d2d7221 */ /* 0x000fe20000010000 */
        /* <DEDUP_REMOVED lines=75> */
.L_x_11278:
[----:B------:R-:W-:Y:S02]  /*4b60*/  ULDC UR14, c[0x0][0x9e4] ;  /* 0x00027900000e7ab9 */ /* 0x000fe40000000800 */
[----:B------:R-:W-:-:S11]  /*4b70*/  UISETP.NE.AND UP0, UPT, UR14, 0x1, UPT ;  /* 0x000000010e00788c */ /* 0x000fd6000bf05270 */
[----:B------:R-:W-:Y:S02]  /*4b80*/  @UP0 ULDC.64 UR20, c[0x0][0x9e8] ;  /* 0x00027a0000140ab9 */ /* 0x000fe40000000a00 */
[----:B------:R-:W-:-:S04]  /*4b90*/  UIMAD.WIDE.U32 UR6, UR11, UR20, URZ ;  /* 0x000000140b0672a5 */ /* 0x000fc8000f8e003f */
[----:B------:R-:W-:-:S12]  /*4ba0*/  @UP0 USHF.R.U32.HI UR11, URZ, UR21, UR7 ;  /* 0x000000153f0b0299 */ /* 0x000fd80008011607 */
.L_x_11279:
[----:B------:R-:W-:-:S04]  /*4bb0*/  UIMAD UR11, UR11, UR14, UR14 ;  /* 0x0000000e0b0b72a4 */ /* 0x000fc8000f8e020e */
[----:B------:R-:W-:-:S04]  /*4bc0*/  UISETP.LT.AND UP0, UPT, UR10, UR11, UPT ;  /* 0x0000000b0a00728c */ /* 0x000fc8000bf01270 */
[----:B------:R-:W-:-:S12]  /*4bd0*/  USEL UR10, UR10, UR11, UP0 ;  /* 0x0000000b0a0a7287 */ /* 0x000fd80008000000 */
.L_x_11277:
        /* <DEDUP_REMOVED lines=39> */
.L_x_11299:
[----:B------:R-:W-:-:S04]  /*4e50*/  UISETP.NE.AND UP0, UPT, UR21, 0x1, UPT ;  /* 0x000000011500788c */ /* 0x000fc8000bf05270 */
[----:B------:R-:W-:-:S04]  /*4e60*/  USEL UR36, URZ, 0x1, UP0 ;  /* 0x000000013f247887 */ /* 0x000fc80008000000 */
[----:B------:R-:W-:Y:S01]  /*4e70*/  ULOP3.LUT UR36, UR20, UR36, URZ, 0x3c, !UPT ;  /* 0x0000002414247292 */ /* 0x000fe2000f8e3c3f */
[----:B------:R-:W-:Y:S11]  /*4e80*/  @!P0 BRA `(.L_x_11281) ;  /* 0x0000000000048947 */ /* 0x000ff60003800000 */
[----:B------:R-:W-:Y:S01]  /*4e90*/  BPT.TRAP 0x1 ;  /* 0x000000040000795c */ /* 0x000fe20000300000 */
.L_x_11281:
        /* <DEDUP_REMOVED lines=9> */
.L_x_11282:
[----:B-1----:R-:W-:Y:S05]  /*4f30*/  @P1 BRA `(.L_x_11283) ;  /* 0x0000000000081947 */ /* 0x002fea0003800000 */
[----:B------:R-:W1:Y:S02]  /*4f40*/  SYNCS.PHASECHK.TRANS64.TRYWAIT P1, [UR19+0x19c30], R0 ;  /* 0x019c3000ff0075a7 */ /* 0x000e640008020153 */
[----:B-1----:R-:W-:Y:S05]  /*4f50*/  @!P1 BRA `(.L_x_11284) ;  /* 0x000000e800349947 */ /* 0x002fea0003800000 */
.L_x_11283:
        /* <DEDUP_REMOVED lines=17> */
.L_x_11285:
[----:B------:R-:W-:Y:S01]  /*5070*/  ULEA UR11, UR21, UR46, 0x3 ;  /* 0x0000002e150b7291 */ /* 0x000fe2000f8e183f */
[----:B01----:R-:W-:-:S05]  /*5080*/  IMAD.U32 R0, RZ, RZ, UR20 ;  /* 0x00000014ff007e24 */ /* 0x003fca000f8e00ff */
[----:B------:R-:W-:-:S04]  /*5090*/  SHF.L.U32 R0, R0, 0x1f, RZ ;  /* 0x0000001f00007819 */ /* 0x000fc800000006ff */
[----:B------:R0:W1:Y:S01]  /*50a0*/  SYNCS.PHASECHK.TRANS64.TRYWAIT P1, [UR11+0x19c50], R0 ;  /* 0x019c5000ff0075a7 */ /* 0x000062000802014b */
[----:B------:R-:W-:Y:S05]  /*50b0*/  @!P0 BRA `(.L_x_11286) ;  /* 0x0000000000048947 */ /* 0x000fea0003800000 */
[----:B------:R-:W-:Y:S01]  /*50c0*/  BPT.TRAP 0x1 ;  /* 0x000000040000795c */ /* 0x000fe20000300000 */
.L_x_11286:
[----:B-1----:R-:W-:Y:S05]  /*50d0*/  @P1 BRA `(.L_x_11287) ;  /* 0x0000000000081947 */ /* 0x002fea0003800000 */
[----:B------:R-:W1:Y:S02]  /*50e0*/  SYNCS.PHASECHK.TRANS64.TRYWAIT P1, [UR11+0x19c50], R0 ;  /* 0x019c5000ff0075a7 */ /* 0x000e64000802014b */
[----:B-1----:R-:W-:Y:S05]  /*50f0*/  @!P1 BRA `(.L_x_11288) ;  /* 0x000000e400e49947 */ /* 0x002fea0003800000 */
.L_x_11287:
        /* <DEDUP_REMOVED lines=27> */
.L_x_11289:
[----:B------:R-:W-:Y:S01]  /*52b0*/  UISETP.NE.AND UP1, UPT, UR50, URZ, UPT ;  /* 0x0000003f3200728c */ /* 0x000fe2000bf25270 */
[----:B------:R-:W-:Y:S01]  /*52c0*/  VIADD R15, R18, UR41 ;  /* 0x00000029120f7c36 */ /* 0x000fe20008000000 */
[----:B------:R-:W2:Y:S01]  /*52d0*/  LDC R4, c[0x0][0x2f0] ;  /* 0x0000bc00ff047b82 */ /* 0x000ea20000000800 */
[----:B------:R-:W-:Y:S02]  /*52e0*/  UISETP.NE.AND UP0, UPT, UR49, URZ, UPT ;  /* 0x0000003f3100728c */ /* 0x000fe4000bf05270 */
[----:B------:R-:W-:Y:S01]  /*52f0*/  UIADD3 UR19, UR19, 0x19c40, URZ ;  /* 0x00019c4013137890 */ /* 0x000fe2000fffe03f */
[----:B------:R-:W-:Y:S02]  /*5300*/  PLOP3.LUT P1, PT, PT, PT, UP1, 0x80, 0x0 ;  /* 0x000000000000781c */ /* 0x000fe40003f2f018 */
[----:B------:R-:W-:Y:S01]  /*5310*/  PLOP3.LUT P2, PT, PT, PT, UP1, 0x80, 0x0 ;  /* 0x000000000000781c */ /* 0x000fe20003f4f018 */
[----:B------:R-:W-:Y:S01]  /*5320*/  UPRMT UR19, UR45, 0x654, UR19 ;  /* 0x000006542d137896 */ /* 0x000fe20008000013 */
[----:B-1----:R-:W1:Y:S01]  /*5330*/  LDC R5, c[0x0][0x288] ;  /* 0x0000a200ff057b82 */ /* 0x002e620000000800 */
[----:B------:R-:W-:-:S07]  /*5340*/  @UP1 ULDC UR6, c[0x0][0x44c] ;  /* 0x0001130000061ab9 */ /* 0x000fce0000000800 */
[----:B------:R-:W-:Y:S01]  /*5350*/  SYNCS.ARRIVE.TRANS64.RED.A1T0 RZ, [UR19], RZ ;  /* 0x000000ffffff79a7 */ /* 0x000fe20008100413 */
[----:B0-----:R-:W-:Y:S01]  /*5360*/  @P1 IMAD.HI.U32 R0, R15, UR6, RZ ;  /* 0x000000060f001c27 */ /* 0x001fe2000f8e00ff */
[----:B------:R-:W-:Y:S01]  /*5370*/  @UP1 ULDC UR6, c[0x0][0x450] ;  /* 0x0001140000061ab9 */ /* 0x000fe20000000800 */
[----:B------:R-:W-:-:S03]  /*5380*/  PLOP3.LUT P1, PT, PT, PT, UP0, 0x40, 0x0 ;  /* 0x000000000000781c */ /* 0x000fc60003f2e808 */
[----:B------:R-:W-:Y:S01]  /*5390*/  @P2 SHF.R.U32.HI R15, RZ, UR6, R0 ;  /* 0x00000006ff0f2c19 */ /* 0x000fe20008011600 */
[----:B------:R-:W-:Y:S01]  /*53a0*/  IMAD.SHL.U32 R0, R10, 0x80, RZ ;  /* 0x000000800a007824 */ /* 0x000fe200078e00ff */
[----:B------:R-:W-:-:S03]  /*53b0*/  ULOP3.LUT UR6, URZ, UR18, URZ, 0x33, !UPT ;  /* 0x000000123f067292 */ /* 0x000fc6000f8e333f */
[----:B------:R-:W0:Y:S01]  /*53c0*/  SHFL.IDX PT, R21, R15, RZ, 0x1c1f ;  /* 0x001c1fff0f157589 */ /* 0x000e2200000e0000 */
[----:B------:R-:W-:-:S05]  /*53d0*/  IADD3 R7, -R0, 0x1, RZ ;  /* 0x0000000100077810 */ /* 0x000fca0007ffe1ff */
[----:B------:R-:W-:-:S04]  /*53e0*/  IMAD R7, R16, -0x2, R7 ;  /* 0xfffffffe10077824 */ /* 0x000fc800078e0207 */
[----:B--2---:R-:W-:-:S04]  /*53f0*/  IMAD R6, R4, UR42, R7 ;  /* 0x0000002a04067c24 */ /* 0x004fc8000f8e0207 */
[----:B-1----:R-:W-:-:S04]  /*5400*/  IMAD.IADD R6, R6, 0x1, -R5 ;  /* 0x0000000106067824 */ /* 0x002fc800078e0a05 */
        /* <DEDUP_REMOVED lines=18> */
.L_x_11292:
[----:B------:R-:W-:-:S05]  /*5530*/  IMAD.U32 R20, RZ, RZ, UR22 ;  /* 0x00000016ff147e24 */ /* 0x000fca000f8e00ff */
[----:B------:R-:W-:-:S13]  /*5540*/  ISETP.NE.AND P1, PT, R20, 0x1, PT ;  /* 0x000000011400780c */ /* 0x000fda0003f25270 */
[----:B------:R-:W0:Y:S02]  /*5550*/  @P1 LDC.64 R6, c[0x0][0x9e8] ;  /* 0x00027a00ff061b82 */ /* 0x000e240000000a00 */
[----:B0-----:R-:W-:-:S05]  /*5560*/  @P1 IMAD.HI.U32 R6, R21, R6, RZ ;  /* 0x0000000615061227 */ /* 0x001fca00078e00ff */
[----:B------:R-:W-:-:S07]  /*5570*/  @P1 SHF.R.U32.HI R21, RZ, R7, R6 ;  /* 0x00000007ff151219 */ /* 0x000fce0000011606 */
.L_x_11293:
[----:B------:R-:W-:Y:S05]  /*5580*/  BSYNC B0 ;  /* 0x0000000000007941 */ /* 0x000fea0003800000 */
.L_x_11291:
[----:B------:R-:W-:-:S04]  /*5590*/  IMAD R21, R21, R20, -R0 ;  /* 0x0000001415157224 */ /* 0x000fc800078e0a00 */
[----:B------:R-:W-:-:S05]  /*55a0*/  IMAD R21, R16, -0x2, R21 ;  /* 0xfffffffe10157824 */ /* 0x000fca00078e0215 */
[----:B------:R-:W-:Y:S02]  /*55b0*/  VIADDMNMX R12, R21, R20, R12, PT ;  /* 0x00000014150c7246 */ /* 0x000fe4000380010c */
[----:B------:R-:W-:-:S07]  /*55c0*/  VIMNMX R11, R11, R21, !PT ;  /* 0x000000150b0b7248 */ /* 0x000fce0007fe0100 */
.L_x_11290:
        /* <DEDUP_REMOVED lines=15> */
[----:B------:R-:W-:Y:S01]  /*56c0*/  ISETP.GT.AND P5, PT, R11, 0x9, P1 ;  /* 0x000000090b00780c */ /* 0x000fe20000fa4270 */
        /* <DEDUP_REMOVED lines=100> */
.L_x_11296:
[----:B------:R-:W-:-:S05]  /*5d10*/  IMAD.U32 R15, RZ, RZ, UR22 ;  /* 0x00000016ff0f7e24 */ /* 0x000fca000f8e00ff */
[----:B------:R-:W-:-:S13]  /*5d20*/  ISETP.NE.AND P2, PT, R15, 0x1, PT ;  /* 0x000000010f00780c */ /* 0x000fda0003f45270 */
[----:B------:R-:W0:Y:S02]  /*5d30*/  @P2 LDC.64 R12, c[0x0][0x9e8] ;  /* 0x00027a00ff0c2b82 */ /* 0x000e240000000a00 */
[----:B0-----:R-:W-:-:S05]  /*5d40*/  @P2 IMAD.HI.U32 R12, R11, R12, RZ ;  /* 0x0000000c0b0c2227 */ /* 0x001fca00078e00ff */
[----:B------:R-:W-:-:S07]  /*5d50*/  @P2 SHF.R.U32.HI R11, RZ, R13, R12 ;  /* 0x0000000dff0b2219 */ /* 0x000fce000001160c */
.L_x_11297:
[----:B------:R-:W-:Y:S05]  /*5d60*/  BSYNC B0 ;  /* 0x0000000000007941 */ /* 0x000fea0003800000 */
.L_x_11295:
[----:B------:R-:W-:-:S04]  /*5d70*/  IMAD R11, R11, R15, -R0 ;  /* 0x0000000f0b0b7224 */ /* 0x000fc800078e0a00 */
[----:B------:R-:W-:-:S05]  /*5d80*/  IMAD R11, R16, -0x2, R11 ;  /* 0xfffffffe100b7824 */ /* 0x000fca00078e020b */
[----:B------:R-:W-:Y:S02]  /*5d90*/  VIADDMNMX R14, R11, R15, R14, PT ;  /* 0x0000000f0b0e7246 */ /* 0x000fe4000380010e */
[----:B------:R-:W-:-:S07]  /*5da0*/  VIMNMX R6, R6, R11, !PT ;  /* 0x0000000b06067248 */ /* 0x000fce0007fe0100 */
.L_x_11294:
        /* <DEDUP_REMOVED lines=65> */
[----:B------:R-:W-:Y:S01]  /*61c0*/  FSEL R43, R43, -INF , !P2 ;  /* 0xff8000002b2b7808 */ /* 0x000fe20005000000 */
[----:B------:R-:W0:Y:S01]  /*61d0*/  SHFL.BFLY PT, R0, R11, 0x2, 0x1f ;  /* 0x0c401f000b007f89 */ /* 0x000e2200000e0000 */
[----:B------:R-:W-:-:S02]  /*61e0*/  ISETP.GT.AND P2, PT, R6, 0x30, P1 ;  /* 0x000000300600780c */ /* 0x000fc40000f44270 */
[----:B------:R-:W-:Y:S02]  /*61f0*/  FSEL R46, R46, -INF , !P3 ;  /* 0xff8000002e2e7808 */ /* 0x000fe40005800000 */
[----:B------:R-:W-:Y:S02]  /*6200*/  ISETP.LT.OR P4, PT, R14, 0x2a, P4 ;  /* 0x0000002a0e00780c */ /* 0x000fe40002781670 */
[----:B------:R-:W-:Y:S02]  /*6210*/  ISETP.GT.AND P3, PT, R6, 0x31, P1 ;  /* 0x000000310600780c */ /* 0x000fe40000f64270 */
[----:B------:R-:W-:Y:S02]  /*6220*/  ISETP.LT.OR P2, PT, R14, 0x31, P2 ;  /* 0x000000310e00780c */ /* 0x000fe40001741670 */
[----:B------:R-:W-:Y:S02]  /*6230*/  FSEL R47, R47, -INF , !P4 ;  /* 0xff8000002f2f7808 */ /* 0x000fe40006000000 */
[----:B------:R-:W-:-:S02]  /*6240*/  ISETP.GT.AND P5, PT, R6, 0x38, P1 ;  /* 0x000000380600780c */ /* 0x000fc40000fa4270 */
[----:B------:R-:W-:Y:S02]  /*6250*/  FSEL R50, R50, -INF , !P2 ;  /* 0xff80000032327808 */ /* 0x000fe40005000000 */
[----:B------:R-:W-:Y:S02]  /*6260*/  ISETP.LT.OR P3, PT, R14, 0x32, P3 ;  /* 0x000000320e00780c */ /* 0x000fe40001f61670 */
[----:B------:R-:W-:Y:S02]  /*6270*/  ISETP.GT.AND P4, PT, R6, 0x39, P1 ;  /* 0x000000390600780c */ /* 0x000fe40000f84270 */
[----:B------:R-:W-:Y:S02]  /*6280*/  ISETP.LT.OR P5, PT, R14, 0x39, P5 ;  /* 0x000000390e00780c */ /* 0x000fe40002fa1670 */
[----:B------:R-:W-:Y:S02]  /*6290*/  FSEL R51, R51, -INF , !P3 ;  /* 0xff80000033337808 */ /* 0x000fe40005800000 */
[----:B0-----:R-:W-:-:S02]  /*62a0*/  FMNMX.FTZ R12, R11, R0, !PT ;  /* 0x000000000b0c7209 */ /* 0x001fc40007810000 */
[----:B------:R-:W-:Y:S02]  /*62b0*/  ISETP.GT.AND P2, PT, R6, 0x40, P1 ;  /* 0x000000400600780c */ /* 0x000fe40000f44270 */
[----:B------:R-:W-:Y:S01]  /*62c0*/  FSEL R54, R54, -INF , !P5 ;  /* 0xff80000036367808 */ /* 0x000fe20006800000 */
[----:B------:R-:W0:Y:S01]  /*62d0*/  SHFL.BFLY PT, R13, R12, 0x1, 0x1f ;  /* 0x0c201f000c0d7f89 */ /* 0x000e2200000e0000 */
[----:B------:R-:W-:Y:S02]  /*62e0*/  ISETP.LT.OR P4, PT, R14, 0x3a, P4 ;  /* 0x0000003a0e00780c */ /* 0x000fe40002781670 */
[----:B------:R-:W-:Y:S02]  /*62f0*/  ISETP.GT.AND P3, PT, R6, 0x41, P1 ;  /* 0x000000410600780c */ /* 0x000fe40000f64270 */
[----:B------:R-:W-:Y:S02]  /*6300*/  ISETP.LT.OR P2, PT, R14, 0x41, P2 ;  /* 0x000000410e00780c */ /* 0x000fe40001741670 */
[----:B------:R-:W-:-:S02]  /*6310*/  FSEL R55, R55, -INF , !P4 ;  /* 0xff80000037377808 */ /* 0x000fc40006000000 */
[----:B------:R-:W-:Y:S02]  /*6320*/  ISETP.GT.AND P5, PT, R6, 0x48, P1 ;  /* 0x000000480600780c */ /* 0x000fe40000fa4270 */
[----:B------:R-:W-:Y:S02]  /*6330*/  FSEL R58, R58, -INF , !P2 ;  /* 0xff8000003a3a7808 */ /* 0x000fe40005000000 */
[----:B------:R-:W-:Y:S02]  /*6340*/  ISETP.LT.OR P3, PT, R14, 0x42, P3 ;  /* 0x000000420e00780c */ /* 0x000fe40001f61670 */
[----:B------:R-:W-:Y:S02]  /*6350*/  ISETP.GT.AND P4, PT, R6, 0x49, P1 ;  /* 0x000000490600780c */ /* 0x000fe40000f84270 */
[----:B------:R-:W-:Y:S02]  /*6360*/  ISETP.LT.OR P5, PT, R14, 0x49, P5 ;  /* 0x000000490e00780c */ /* 0x000fe40002fa1670 */
[----:B------:R-:W-:-:S02]  /*6370*/  FSEL R59, R59, -INF , !P3 ;  /* 0xff8000003b3b7808 */ /* 0x000fc40005800000 */
[----:B------:R-:W-:Y:S02]  /*6380*/  ISETP.GT.AND P2, PT, R6, 0x50, P1 ;  /* 0x000000500600780c */ /* 0x000fe40000f44270 */
[----:B------:R-:W-:Y:S02]  /*6390*/  FSEL R62, R62, -INF , !P5 ;  /* 0xff8000003e3e7808 */ /* 0x000fe40006800000 */
[----:B0-----:R-:W-:Y:S02]  /*63a0*/  FMNMX.FTZ R0, R12, R13, !PT ;  /* 0x0000000d0c007209 */ /* 0x001fe40007810000 */
[----:B------:R-:W-:Y:S02]  /*63b0*/  ISETP.LT.OR P4, PT, R14, 0x4a, P4 ;  /* 0x0000004a0e00780c */ /* 0x000fe40002781670 */
[C---:B------:R-:W-:Y:S01]  /*63c0*/  FSETP.NEU.FTZ.AND P6, PT, R0.reuse, -INF , PT ;  /* 0xff8000000000780b */ /* 0x040fe20003fdd000 */
[----:B------:R-:W-:-:S01]  /*63d0*/  FFMA.FTZ R13, R0, R15, -8 ;  /* 0xc1000000000d7423 */ /* 0x000fc2000001000f */
[----:B------:R-:W-:-:S02]  /*63e0*/  ISETP.GT.AND P3, PT, R6, 0x51, P1 ;  /* 0x000000510600780c */ /* 0x000fc40000f64270 */
[----:B------:R-:W-:Y:S02]  /*63f0*/  ISETP.LT.OR P2, PT, R14, 0x51, P2 ;  /* 0x000000510e00780c */ /* 0x000fe40001741670 */
[----:B------:R-:W-:Y:S02]  /*6400*/  FSEL R12, R13, RZ, P6 ;  /* 0x000000ff0d0c7208 */ /* 0x000fe40003000000 */
[----:B------:R-:W-:Y:S02]  /*6410*/  FSEL R63, R63, -INF , !P4 ;  /* 0xff8000003f3f7808 */ /* 0x000fe40006000000 */
        /* <DEDUP_REMOVED lines=13> */
[----:B------:R-:W-:Y:S01]  /*64f0*/  FSEL R66, R66, -INF , !P2 ;  /* 0xff80000042427808 */ /* 0x000fe20005000000 */
[--C-:B------:R-:W-:Y:S01]  /*6500*/  FFMA.FTZ R37, R37, UR43, -R12.reuse ;  /* 0x0000002b25257c23 */ /* 0x100fe2000801080c */
[----:B------:R-:W-:Y:S01]  /*6510*/  FMNMX.FTZ R11, R31, R32, !PT ;  /* 0x000000201f0b7209 */ /* 0x000fe20007810000 */
[----:B------:R0:W-:Y:S01]  /*6520*/  MUFU.EX2 R28, R33 ;  /* 0x00000021001c7308 */ /* 0x0001e20000000800 */
[----:B------:R-:W-:Y:S01]  /*6530*/  ISETP.LT.OR P3, PT, R14, 0x52, P3 ;  /* 0x000000520e00780c */ /* 0x000fe20001f61670 */
[--C-:B------:R-:W-:Y:S01]  /*6540*/  FFMA.FTZ R49, R49, UR43, -R12.reuse ;  /* 0x0000002b31317c23 */ /* 0x100fe2000801080c */
[----:B------:R-:W-:Y:S01]  /*6550*/  FMNMX.FTZ R32, R34, R11, !PT ;  /* 0x0000000b22207209 */ /* 0x000fe20007810000 */
[--C-:B------:R-:W-:Y:S01]  /*6560*/  FFMA.FTZ R41, R41, UR43, -R12.reuse ;  /* 0x0000002b29297c23 */ /* 0x100fe2000801080c */
[----:B------:R-:W-:Y:S01]  /*6570*/  ISETP.GT.AND P4, PT, R6, 0x59, P1 ;  /* 0x000000590600780c */ /* 0x000fe20000f84270 */
[--C-:B------:R-:W-:Y:S01]  /*6580*/  FFMA.FTZ R45, R45, UR43, -R12.reuse ;  /* 0x0000002b2d2d7c23 */ /* 0x100fe2000801080c */
[----:B------:R-:W-:Y:S01]  /*6590*/  FMNMX.FTZ R11, R35, R32, !PT ;  /* 0x00000020230b7209 */ /* 0x000fe20007810000 */
[--C-:B------:R-:W-:Y:S01]  /*65a0*/  FFMA.FTZ R53, R53, UR43, -R12.reuse ;  /* 0x0000002b35357c23 */ /* 0x100fe2000801080c */
[----:B0-----:R-:W-:-:S01]  /*65b0*/  FFMA.FTZ R33, R48, UR43, -R12 ;  /* 0x0000002b30217c23 */ /* 0x001fc2000801080c */
[----:B------:R-:W-:Y:S01]  /*65c0*/  ISETP.LT.OR P5, PT, R14, 0x59, P5 ;  /* 0x000000590e00780c */ /* 0x000fe20002fa1670 */
[----:B------:R0:W-:Y:S01]  /*65d0*/  MUFU.EX2 R32, R37 ;  /* 0x0000002500207308 */ /* 0x0001e20000000800 */
[----:B------:R-:W-:Y:S01]  /*65e0*/  FMNMX.FTZ R36, R38, R11, !PT ;  /* 0x0000000b26247209 */ /* 0x000fe20007810000 */
[----:B------:R-:W-:Y:S01]  /*65f0*/  FFMA.FTZ R85, R85, UR43, -R12 ;  /* 0x0000002b55557c23 */ /* 0x000fe2000801080c */
[----:B------:R-:W-:-:S02]  /*6600*/  FSEL R67, R67, -INF , !P3 ;  /* 0xff80000043437808 */ /* 0x000fc40005800000 */
[----:B------:R-:W-:Y:S02]  /*6610*/  FMNMX.FTZ R11, R39, R36, !PT ;  /* 0x00000024270b7209 */ /* 0x000fe40007810000 */
[----:B------:R-:W-:Y:S01]  /*6620*/  ISETP.GT.AND P2, PT, R6, 0x60, P1 ;  /* 0x000000600600780c */ /* 0x000fe20000f44270 */
[----:B------:R-:W-:Y:S01]  /*6630*/  MUFU.EX2 R20, R20 ;  /* 0x0000001400147308 */ /* 0x000fe20000000800 */
[----:B------:R-:W-:Y:S01]  /*6640*/  FMNMX.FTZ R36, R42, R11, !PT ;  /* 0x0000000b2a247209 */ /* 0x000fe20007810000 */
[----:B0-----:R-:W-:Y:S01]  /*6650*/  FFMA.FTZ R37, R52, UR43, -R12 ;  /* 0x0000002b34257c23 */ /* 0x001fe2000801080c */
[----:B------:R-:W-:Y:S02]  /*6660*/  FSEL R70, R70, -INF , !P5 ;  /* 0xff80000046467808 */ /* 0x000fe40006800000 */
[----:B------:R-:W-:Y:S02]  /*6670*/  FMNMX.FTZ R11, R43, R36, !PT ;  /* 0x000000242b0b7209 */ /* 0x000fe40007810000 */
[----:B------:R-:W-:Y:S01]  /*6680*/  ISETP.LT.OR P4, PT, R14, 0x5a, P4 ;  /* 0x0000005a0e00780c */ /* 0x000fe20002781670 */
[----:B------:R0:W-:Y:S01]  /*6690*/  MUFU.EX2 R36, R41 ;  /* 0x0000002900247308 */ /* 0x0001e20000000800 */
[----:B------:R-:W-:-:S02]  /*66a0*/  FMNMX.FTZ R40, R46, R11, !PT ;  /* 0x0000000b2e287209 */ /* 0x000fc40007810000 */
[----:B------:R-:W-:Y:S02]  /*66b0*/  ISETP.GT.AND P3, PT, R6, 0x61, P1 ;  /* 0x000000610600780c */ /* 0x000fe40000f64270 */
[----:B------:R-:W-:Y:S02]  /*66c0*/  FMNMX.FTZ R11, R47, R40, !PT ;  /* 0x000000282f0b7209 */ /* 0x000fe40007810000 */
[----:B------:R-:W-:Y:S01]  /*66d0*/  ISETP.LT.OR P2, PT, R14, 0x61, P2 ;  /* 0x000000610e00780c */ /* 0x000fe20001741670 */
[----:B------:R-:W-:Y:S01]  /*66e0*/  MUFU.EX2 R7, R7 ;  /* 0x0000000700077308 */ /* 0x000fe20000000800 */
[----:B------:R-:W-:Y:S01]  /*66f0*/  FMNMX.FTZ R40, R50, R11, !PT ;  /* 0x0000000b32287209 */ /* 0x000fe20007810000 */
[--C-:B0-----:R-:W-:Y:S01]  /*6700*/  FFMA.FTZ R41, R56, UR43, -R12.reuse ;  /* 0x0000002b38297c23 */ /* 0x101fe2000801080c */
[----:B------:R-:W-:Y:S01]  /*6710*/  FSEL R71, R71, -INF , !P4 ;  /* 0xff80000047477808 */ /* 0x000fe20006000000 */
[--C-:B------:R-:W-:Y:S01]  /*6720*/  FFMA.FTZ R56, R69, UR43, -R12.reuse ;  /* 0x0000002b45387c23 */ /* 0x100fe2000801080c */
[----:B------:R-:W-:Y:S01]  /*6730*/  FMNMX.FTZ R11, R51, R40, !PT ;  /* 0x00000028330b7209 */ /* 0x000fe20007810000 */
[----:B------:R-:W-:Y:S01]  /*6740*/  FFMA.FTZ R69, R84, UR43, -R12 ;  /* 0x0000002b54457c23 */ /* 0x000fe2000801080c */
[----:B------:R-:W-:Y:S01]  /*6750*/  ISETP.GT.AND P5, PT, R6, 0x68, P1 ;  /* 0x000000680600780c */ /* 0x000fe20000fa4270 */
[----:B------:R0:W-:Y:S01]  /*6760*/  MUFU.EX2 R40, R45 ;  /* 0x0000002d00287308 */ /* 0x0001e20000000800 */
[----:B------:R-:W-:-:S02]  /*6770*/  FMNMX.FTZ R44, R54, R11, !PT ;  /* 0x0000000b362c7209 */ /* 0x000fc40007810000 */
[----:B------:R-:W-:Y:S02]  /*6780*/  FSEL R74, R74, -INF , !P2 ;  /* 0xff8000004a4a7808 */ /* 0x000fe40005000000 */
[----:B------:R-:W-:Y:S02]  /*6790*/  FMNMX.FTZ R11, R55, R44, !PT ;  /* 0x0000002c370b7209 */ /* 0x000fe40007810000 */
[----:B------:R-:W-:Y:S01]  /*67a0*/  ISETP.LT.OR P3, PT, R14, 0x62, P3 ;  /* 0x000000620e00780c */ /* 0x000fe20001f61670 */
[----:B------:R-:W-:Y:S01]  /*67b0*/  MUFU.EX2 R13, R13 ;  /* 0x0000000d000d7308 */ /* 0x000fe20000000800 */
[----:B------:R-:W-:Y:S01]  /*67c0*/  FMNMX.FTZ R44, R58, R11, !PT ;  /* 0x0000000b3a2c7209 */ /* 0x000fe20007810000 */
[--C-:B0-----:R-:W-:Y:S01]  /*67d0*/  FFMA.FTZ R45, R60, UR43, -R12.reuse ;  /* 0x0000002b3c2d7c23 */ /* 0x101fe2000801080c */
[----:B------:R-:W-:Y:S01]  /*67e0*/  ISETP.GT.AND P4, PT, R6, 0x69, P1 ;  /* 0x000000690600780c */ /* 0x000fe20000f84270 */
[----:B------:R-:W-:Y:S01]  /*67f0*/  FFMA.FTZ R60, R73, UR43, -R12 ;  /* 0x0000002b493c7c23 */ /* 0x000fe2000801080c */
[----:B------:R-:W-:-:S02]  /*6800*/  FMNMX.FTZ R11, R59, R44, !PT ;  /* 0x0000002c3b0b7209 */ /* 0x000fc40007810000 */
[----:B------:R-:W-:Y:S01]  /*6810*/  ISETP.LT.OR P5, PT, R14, 0x69, P5 ;  /* 0x000000690e00780c */ /* 0x000fe20002fa1670 */
[----:B------:R0:W-:Y:S01]  /*6820*/  MUFU.EX2 R44, R49 ;  /* 0x00000031002c7308 */ /* 0x0001e20000000800 */
[----:B------:R-:W-:Y:S02]  /*6830*/  FMNMX.FTZ R48, R62, R11, !PT ;  /* 0x0000000b3e307209 */ /* 0x000fe40007810000 */
[----:B------:R-:W-:Y:S02]  /*6840*/  FSEL R75, R75, -INF , !P3 ;  /* 0xff8000004b4b7808 */ /* 0x000fe40005800000 */
[----:B------:R-:W-:Y:S02]  /*6850*/  FMNMX.FTZ R11, R63, R48, !PT ;  /* 0x000000303f0b7209 */ /* 0x000fe40007810000 */
[----:B------:R-:W-:Y:S01]  /*6860*/  ISETP.GT.AND P2, PT, R6, 0x70, P1 ;  /* 0x000000700600780c */ /* 0x000fe20000f44270 */
[----:B------:R-:W-:Y:S01]  /*6870*/  MUFU.EX2 R24, R24 ;  /* 0x0000001800187308 */ /* 0x000fe20000000800 */
[----:B------:R-:W-:Y:S01]  /*6880*/  FMNMX.FTZ R48, R66, R11, !PT ;  /* 0x0000000b42307209 */ /* 0x000fe20007810000 */
[----:B0-----:R-:W-:Y:S01]  /*6890*/  FFMA.FTZ R49, R64, UR43, -R12 ;  /* 0x0000002b40317c23 */ /* 0x001fe2000801080c */
[----:B------:R-:W-:-:S02]  /*68a0*/  FSEL R78, R78, -INF , !P5 ;  /* 0xff8000004e4e7808 */ /* 0x000fc40006800000 */
[----:B------:R-:W-:Y:S02]  /*68b0*/  FMNMX.FTZ R11, R67, R48, !PT ;  /* 0x00000030430b7209 */ /* 0x000fe40007810000 */
[----:B------:R-:W-:Y:S01]  /*68c0*/  ISETP.LT.OR P4, PT, R14, 0x6a, P4 ;  /* 0x0000006a0e00780c */ /* 0x000fe20002781670 */
[----:B------:R0:W-:Y:S01]  /*68d0*/  MUFU.EX2 R48, R53 ;  /* 0x0000003500307308 */ /* 0x0001e20000000800 */
[----:B------:R-:W-:Y:S02]  /*68e0*/  FMNMX.FTZ R52, R70, R11, !PT ;  /* 0x0000000b46347209 */ /* 0x000fe40007810000 */
[----:B------:R-:W-:Y:S02]  /*68f0*/  ISETP.GT.AND P3, PT, R6, 0x71, P1 ;  /* 0x000000710600780c */ /* 0x000fe40000f64270 */
[----:B------:R-:W-:Y:S02]  /*6900*/  FMNMX.FTZ R11, R71, R52, !PT ;  /* 0x00000034470b7209 */ /* 0x000fe40007810000 */
[----:B------:R-:W-:Y:S01]  /*6910*/  ISETP.LT.OR P2, PT, R14, 0x71, P2 ;  /* 0x000000710e00780c */ /* 0x000fe20001741670 */
[----:B------:R-:W-:Y:S01]  /*6920*/  MUFU.EX2 R15, R15 ;  /* 0x0000000f000f7308 */ /* 0x000fe20000000800 */
[----:B------:R-:W-:Y:S01]  /*6930*/  FMNMX.FTZ R52, R74, R11, !PT ;  /* 0x0000000b4a347209 */ /* 0x000fe20007810000 */
[--C-:B0-----:R-:W-:Y:S01]  /*6940*/  FFMA.FTZ R53, R68, UR43, -R12.reuse ;  /* 0x0000002b44357c23 */ /* 0x101fe2000801080c */
[----:B------:R-:W-:Y:S01]  /*6950*/  FSEL R79, R79, -INF , !P4 ;  /* 0xff8000004f4f7808 */ /* 0x000fe20006000000 */
[----:B------:R-:W-:Y:S01]  /*6960*/  FFMA.FTZ R68, R81, UR43, -R12 ;  /* 0x0000002b51447c23 */ /* 0x000fe2000801080c */
[----:B------:R-:W-:-:S02]  /*6970*/  FMNMX.FTZ R11, R75, R52, !PT ;  /* 0x000000344b0b7209 */ /* 0x000fc40007810000 */
[----:B------:R-:W-:Y:S01]  /*6980*/  ISETP.GT.AND P5, PT, R6, 0x78, P1 ;  /* 0x000000780600780c */ /* 0x000fe20000fa4270 */
[----:B------:R-:W-:Y:S01]  /*6990*/  MUFU.EX2 R21, R21 ;  /* 0x0000001500157308 */ /* 0x000fe20000000800 */
[----:B------:R-:W-:Y:S02]  /*69a0*/  FMNMX.FTZ R52, R78, R11, !PT ;  /* 0x0000000b4e347209 */ /* 0x000fe40007810000 */
[----:B------:R-:W-:Y:S02]  /*69b0*/  ISETP.LT.OR P3, PT, R14, 0x72, P3 ;  /* 0x000000720e00780c */ /* 0x000fe40001f61670 */
[----:B------:R-:W-:Y:S02]  /*69c0*/  FSEL R82, R82, -INF , !P2 ;  /* 0xff80000052527808 */ /* 0x000fe40005000000 */
[----:B------:R-:W-:Y:S01]  /*69d0*/  FMNMX.FTZ R11, R79, R52, !PT ;  /* 0x000000344f0b7209 */ /* 0x000fe20007810000 */
[----:B------:R-:W-:Y:S01]  /*69e0*/  MUFU.EX2 R25, R25 ;  /* 0x0000001900197308 */ /* 0x000fe20000000800 */
[----:B------:R-:W-:Y:S01]  /*69f0*/  ISETP.GT.AND P1, PT, R6, 0x79, P1 ;  /* 0x000000790600780c */ /* 0x000fe20000f24270 */
[--C-:B------:R-:W-:Y:S01]  /*6a00*/  FFMA.FTZ R6, R57, UR43, -R12.reuse ;  /* 0x0000002b39067c23 */ /* 0x100fe2000801080c */
[----:B------:R-:W-:Y:S01]  /*6a10*/  ISETP.LT.OR P5, PT, R14, 0x79, P5 ;  /* 0x000000790e00780c */ /* 0x000fe20002fa1670 */
[----:B------:R-:W-:Y:S01]  /*6a20*/  FFMA.FTZ R57, R72, UR43, -R12 ;  /* 0x0000002b48397c23 */ /* 0x000fe2000801080c */
[----:B------:R-:W-:-:S02]  /*6a30*/  FSEL R83, R83, -INF , !P3 ;  /* 0xff80000053537808 */ /* 0x000fc40005800000 */
[----:B------:R-:W-:Y:S01]  /*6a40*/  FMNMX.FTZ R52, R82, R11, !PT ;  /* 0x0000000b52347209 */ /* 0x000fe20007810000 */
[----:B------:R-:W-:Y:S01]  /*6a50*/  MUFU.EX2 R29, R29 ;  /* 0x0000001d001d7308 */ /* 0x000fe20000000800 */
[----:B------:R-:W-:Y:S01]  /*6a60*/  ISETP.LT.OR P1, PT, R14, 0x7a, P1 ;  /* 0x0000007a0e00780c */ /* 0x000fe20000f21670 */
[--C-:B------:R-:W-:Y:S01]  /*6a70*/  FFMA.FTZ R14, R61, UR43, -R12.reuse ;  /* 0x0000002b3d0e7c23 */ /* 0x100fe2000801080c */
[----:B------:R-:W-:Y:S01]  /*6a80*/  FSEL R86, R86, -INF , !P5 ;  /* 0xff80000056567808 */ /* 0x000fe20006800000 */
[----:B------:R-:W-:Y:S01]  /*6a90*/  FFMA.FTZ R61, R76, UR43, -R12 ;  /* 0x0000002b4c3d7c23 */ /* 0x000fe2000801080c */
[----:B------:R-:W-:Y:S02]  /*6aa0*/  FMNMX.FTZ R11, R83, R52, !PT ;  /* 0x00000034530b7209 */ /* 0x000fe40007810000 */
[----:B------:R-:W-:Y:S01]  /*6ab0*/  FSEL R87, R87, -INF , !P1 ;  /* 0xff80000057577808 */ /* 0x000fe20004800000 */
[----:B------:R-:W-:Y:S01]  /*6ac0*/  MUFU.EX2 R33, R33 ;  /* 0x0000002100217308 */ /* 0x000fe20000000800 */
[----:B------:R-:W-:-:S02]  /*6ad0*/  FMNMX.FTZ R52, R86, R11, !PT ;  /* 0x0000000b56347209 */ /* 0x000fc40007810000 */
        /* <DEDUP_REMOVED lines=49> */
[----:B------:R-:W1:Y:S08]  /*6df0*/  MUFU.EX2 R26, R26 ;  /* 0x0000001a001a7308 */ /* 0x000e700000000800 */
        /* <DEDUP_REMOVED lines=117> */
.L_x_11298:
[----:B------:R-:W-:Y:S01]  /*7550*/  UIADD3 UR6, UR11, 0x19c60, URZ ;  /* 0x00019c600b067890 */ /* 0x000fe2000fffe03f */
[----:B------:R-:W-:Y:S01]  /*7560*/  ISETP.GT.AND P1, PT, R10, UR17, PT ;  /* 0x000000110a007c0c */ /* 0x000fe2000bf24270 */
        /* <DEDUP_REMOVED lines=88> */
.L_x_11280:
        /* <DEDUP_REMOVED lines=23> */
.L_x_11301:
[----:B------:R-:W0:Y:S02]  /*7c60*/  LDC R9, c[0x0][0x9e4] ;  /* 0x00027900ff097b82 */ /* 0x000e240000000800 */
[----:B0-----:R-:W-:-:S13]  /*7c70*/  ISETP.NE.AND P1, PT, R9, 0x1, PT ;  /* 0x000000010900780c */ /* 0x001fda0003f25270 */
[----:B------:R-:W0:Y:S02]  /*7c80*/  @P1 LDC.64 R6, c[0x0][0x9e8] ;  /* 0x00027a00ff061b82 */ /* 0x000e240000000a00 */
[----:B0-----:R-:W-:-:S05]  /*7c90*/  @P1 IMAD.HI.U32 R6, R4, R6, RZ ;  /* 0x0000000604061227 */ /* 0x001fca00078e00ff */
[----:B------:R-:W-:-:S07]  /*7ca0*/  @P1 SHF.R.U32.HI R4, RZ, R7, R6 ;  /* 0x00000007ff041219 */ /* 0x000fce0000011606 */
.L_x_11302:
[----:B------:R-:W-:-:S05]  /*7cb0*/  IMAD R4, R4, R9, RZ ;  /* 0x0000000904047224 */ /* 0x000fca00078e02ff */
[----:B------:R-:W-:-:S07]  /*7cc0*/  VIMNMX R5, R5, R4, !PT ;  /* 0x0000000405057248 */ /* 0x000fce0007fe0100 */
.L_x_11300:
        /* <DEDUP_REMOVED lines=11> */
.L_x_11314:
[----:B------:R-:W-:-:S04]  /*7d80*/  UIADD3 UR37, UR18, 0x1, URZ ;  /* 0x0000000112257890 */ /* 0x000fc8000fffe03f */
[----:B------:R-:W-:-:S04]  /*7d90*/  UISETP.NE.AND UP0, UPT, UR37, 0x2, UPT ;  /* 0x000000022500788c */ /* 0x000fc8000bf05270 */
[----:B------:R-:W-:Y:S02]  /*7da0*/  USEL UR36, URZ, 0x1, UP0 ;  /* 0x000000013f247887 */ /* 0x000fe40008000000 */
[----:B------:R-:W-:Y:S02]  /*7db0*/  USEL UR37, UR37, URZ, UP0 ;  /* 0x0000003f25257287 */ /* 0x000fe40008000000 */
[----:B------:R-:W-:Y:S01]  /*7dc0*/  ULOP3.LUT UR36, UR17, UR36, URZ, 0x3c, !UPT ;  /* 0x0000002411247292 */ /* 0x000fe2000f8e3c3f */
[----:B------:R-:W-:Y:S11]  /*7dd0*/  @!P0 BRA `(.L_x_11304) ;  /* 0x0000000000048947 */ /* 0x000ff60003800000 */
[----:B------:R-:W-:Y:S01]  /*7de0*/  BPT.TRAP 0x1 ;  /* 0x000000040000795c */ /* 0x000fe20000300000 */
.L_x_11304:
[----:B------:R-:W-:Y:S01]  /*7df0*/  ULEA UR6, UR37, UR46, 0x3 ;  /* 0x0000002e25067291 */ /* 0x000fe2000f8e183f */
[----:B------:R-:W-:-:S05]  /*7e00*/  IMAD.U32 R0, RZ, RZ, UR36 ;  /* 0x00000024ff007e24 */ /* 0x000fca000f8e00ff */
[----:B------:R-:W-:-:S04]  /*7e10*/  SHF.L.U32 R0, R0, 0x1f, RZ ;  /* 0x0000001f00007819 */ /* 0x000fc800000006ff */
[----:B------:R0:W1:Y:S01]  /*7e20*/  SYNCS.PHASECHK.TRANS64.TRYWAIT P1, [UR6+0x19c30], R0 ;  /* 0x019c3000ff0075a7 */ /* 0x0000620008020146 */
[----:B------:R-:W-:Y:S05]  /*7e30*/  @!P0 BRA `(.L_x_11305) ;  /* 0x0000000000048947 */ /* 0x000fea0003800000 */
[----:B------:R-:W-:Y:S01]  /*7e40*/  BPT.TRAP 0x1 ;  /* 0x000000040000795c */ /* 0x000fe20000300000 */
.L_x_11305:
[----:B-1----:R-:W-:Y:S05]  /*7e50*/  @P1 BRA `(.L_x_11306) ;  /* 0x0000000000081947 */ /* 0x002fea0003800000 */
[----:B------:R-:W1:Y:S02]  /*7e60*/  SYNCS.PHASECHK.TRANS64.TRYWAIT P1, [UR6+0x19c30], R0 ;  /* 0x019c3000ff0075a7 */ /* 0x000e640008020146 */
[----:B-1----:R-:W-:Y:S05]  /*7e70*/  @!P1 BRA `(.L_x_11307) ;  /* 0x000000b8009c9947 */ /* 0x002fea0003800000 */
.L_x_11306:
        /* <DEDUP_REMOVED lines=17> */
.L_x_11308:
[----:B------:R-:W-:Y:S01]  /*7f90*/  ULEA UR11, UR18, UR46, 0x3 ;  /* 0x0000002e120b7291 */ /* 0x000fe2000f8e183f */
[----:B01----:R-:W-:-:S05]  /*7fa0*/  IMAD.U32 R0, RZ, RZ, UR17 ;  /* 0x00000011ff007e24 */ /* 0x003fca000f8e00ff */
[----:B------:R-:W-:-:S04]  /*7fb0*/  SHF.L.U32 R0, R0, 0x1f, RZ ;  /* 0x0000001f00007819 */ /* 0x000fc800000006ff */
[----:B------:R0:W1:Y:S01]  /*7fc0*/  SYNCS.PHASECHK.TRANS64.TRYWAIT P1, [UR11+0x19c50], R0 ;  /* 0x019c5000ff0075a7 */ /* 0x000062000802014b */
[----:B------:R-:W-:Y:S05]  /*7fd0*/  @!P0 BRA `(.L_x_11309) ;  /* 0x0000000000048947 */ /* 0x000fea0003800000 */
[----:B------:R-:W-:Y:S01]  /*7fe0*/  BPT.TRAP 0x1 ;  /* 0x000000040000795c */ /* 0x000fe20000300000 */
.L_x_11309:
[----:B-1----:R-:W-:Y:S05]  /*7ff0*/  @P1 BRA `(.L_x_11310) ;  /* 0x0000000000081947 */ /* 0x002fea0003800000 */
[----:B------:R-:W1:Y:S02]  /*8000*/  SYNCS.PHASECHK.TRANS64.TRYWAIT P1, [UR11+0x19c50], R0 ;  /* 0x019c5000ff0075a7 */ /* 0x000e64000802014b */
[----:B-1----:R-:W-:Y:S05]  /*8010*/  @!P1 BRA `(.L_x_11311) ;  /* 0x000000b8004c9947 */ /* 0x002fea0003800000 */
.L_x_11310:
        /* <DEDUP_REMOVED lines=27> */
.L_x_11312:
[----:B01----:R-:W-:Y:S01]  /*81d0*/  FMNMX.FTZ R0, R24, R7, !PT ;  /* 0x0000000718007209 */ /* 0x003fe20007810000 */
        /* <DEDUP_REMOVED lines=76> */
[C---:B------:R-:W-:Y:S01]  /*86a0*/  FADD.FTZ R7, -R0.reuse, R7 ;  /* 0x0000000700077221 */ /* 0x040fe20000010100 */
[----:B------:R-:W-:-:S03]  /*86b0*/  FFMA.FTZ R6, R0, R15, -8 ;  /* 0xc100000000067423 */ /* 0x000fc6000001000f */
[----:B------:R-:W-:Y:S01]  /*86c0*/  FMUL.FTZ R13, R7, UR43 ;  /* 0x0000002b070d7c20 */ /* 0x000fe20008410000 */
[----:B------:R-:W-:-:S01]  /*86d0*/  FFMA.FTZ R9, R24, UR43, -R6 ;  /* 0x0000002b18097c23 */ /* 0x000fc20008010806 */
[--C-:B------:R-:W-:Y:S01]  /*86e0*/  FFMA.FTZ R29, R29, UR43, -R6.reuse ;  /* 0x0000002b1d1d7c23 */ /* 0x100fe20008010806 */
[----:B------:R-:W-:-:S01]  /*86f0*/  FFMA.FTZ R24, R40, UR43, -R6 ;  /* 0x0000002b28187c23 */ /* 0x000fc20008010806 */
[----:B------:R-:W-:Y:S01]  /*8700*/  FADD.FTZ R7, -R11, R4 ;  /* 0x000000040b077221 */ /* 0x000fe20000010100 */
        /* <DEDUP_REMOVED lines=9> */
[----:B------:R0:W-:Y:S01]  /*87a0*/  MUFU.EX2 R13, R29 ;  /* 0x0000001d000d7308 */ /* 0x0001e20000000800 */
[----:B------:R-:W-:-:S02]  /*87b0*/  IMAD.U32 R72, RZ, RZ, UR43 ;  /* 0x0000002bff487e24 */ /* 0x000fc4000f8e00ff */
[--C-:B------:R-:W-:Y:S01]  /*87c0*/  FFMA.FTZ R25, R41, UR43, -R6.reuse ;  /* 0x0000002b29197c23 */ /* 0x100fe20008010806 */
[----:B------:R-:W-:-:S01]  /*87d0*/  FFMA.FTZ R28, R44, UR43, -R6 ;  /* 0x0000002b2c1c7c23 */ /* 0x000fc20008010806 */
[--C-:B------:R-:W-:Y:S01]  /*87e0*/  FFMA.FTZ R32, R48, UR43, -R6.reuse ;  /* 0x0000002b30207c23 */ /* 0x100fe20008010806 */
[----:B------:R-:W-:-:S01]  /*87f0*/  FFMA.FTZ R33, R49, UR43, -R6 ;  /* 0x0000002b31217c23 */ /* 0x000fc20008010806 */
[--C-:B------:R-:W-:Y:S01]  /*8800*/  FFMA.FTZ R36, R52, UR43, -R6.reuse ;  /* 0x0000002b34247c23 */ /* 0x100fe20008010806 */
[----:B------:R-:W-:-:S01]  /*8810*/  FFMA.FTZ R37, R53, UR43, -R6 ;  /* 0x0000002b35257c23 */ /* 0x000fc20008010806 */
[--C-:B------:R-:W-:Y:S01]  /*8820*/  FFMA.FTZ R41, R57, UR43, -R6.reuse ;  /* 0x0000002b39297c23 */ /* 0x100fe20008010806 */
[----:B0-----:R-:W-:-:S01]  /*8830*/  FFMA.FTZ R29, R45, UR43, -R6 ;  /* 0x0000002b2d1d7c23 */ /* 0x001fc20008010806 */
        /* <DEDUP_REMOVED lines=15> */
[----:B------:R-:W0:Y:S02]  /*8930*/  MUFU.EX2 R9, R9 ;  /* 0x0000000900097308 */ /* 0x000e240000000800 */
        /* <DEDUP_REMOVED lines=29> */
[----:B-1----:R-:W-:-:S07]  /*8b10*/  FFMA.FTZ R2, R7, R2, R26 ;  /* 0x0000000207027223 */ /* 0x002fce000001001a */
        /* <DEDUP_REMOVED lines=131> */
.L_x_11313:
[----:B------:R-:W-:Y:S01]  /*9350*/  UIADD3 UR6, UR11, 0x19c60, URZ ;  /* 0x00019c600b067890 */ /* 0x000fe2000fffe03f */
[----:B------:R-:W-:Y:S01]  /*9360*/  ISETP.GT.AND P1, PT, R10, R5, PT ;  /* 0x000000050a00720c */ /* 0x000fe20003f24270 */
        /* <DEDUP_REMOVED lines=88> */
.L_x_11303:
        /* <DEDUP_REMOVED lines=10> */
.L_x_11334:
[----:B------:R-:W-:-:S04]  /*9990*/  UIADD3 UR37, UR18, 0x1, URZ ;  /* 0x0000000112257890 */ /* 0x000fc8000fffe03f */
[----:B------:R-:W-:-:S04]  /*99a0*/  UISETP.NE.AND UP0, UPT, UR37, 0x2, UPT ;  /* 0x000000022500788c */ /* 0x000fc8000bf05270 */
[----:B------:R-:W-:Y:S02]  /*99b0*/  USEL UR36, URZ, 0x1, UP0 ;  /* 0x000000013f247887 */ /* 0x000fe40008000000 */
[----:B------:R-:W-:Y:S02]  /*99c0*/  USEL UR37, UR37, URZ, UP0 ;  /* 0x0000003f25257287 */ /* 0x000fe40008000000 */
[----:B------:R-:W-:Y:S01]  /*99d0*/  ULOP3.LUT UR36, UR17, UR36, URZ, 0x3c, !UPT ;  /* 0x0000002411247292 */ /* 0x000fe2000f8e3c3f */
[----:B------:R-:W-:Y:S11]  /*99e0*/  @!P0 BRA `(.L_x_11316) ;  /* 0x0000000000048947 */ /* 0x000ff60003800000 */
[----:B------:R-:W-:Y:S01]  /*99f0*/  BPT.TRAP 0x1 ;  /* 0x000000040000795c */ /* 0x000fe20000300000 */
.L_x_11316:
[----:B------:R-:W-:Y:S01]  /*9a00*/  ULEA UR6, UR37, UR46, 0x3 ;  /* 0x0000002e25067291 */ /* 0x000fe2000f8e183f */
[----:B------:R-:W-:-:S05]  /*9a10*/  IMAD.U32 R0, RZ, RZ, UR36 ;  /* 0x00000024ff007e24 */ /* 0x000fca000f8e00ff */
[----:B------:R-:W-:-:S04]  /*9a20*/  SHF.L.U32 R0, R0, 0x1f, RZ ;  /* 0x0000001f00007819 */ /* 0x000fc800000006ff */
[----:B------:R0:W1:Y:S01]  /*9a30*/  SYNCS.PHASECHK.TRANS64.TRYWAIT P1, [UR6+0x19c30], R0 ;  /* 0x019c3000ff0075a7 */ /* 0x0000620008020146 */
[----:B------:R-:W-:Y:S05]  /*9a40*/  @!P0 BRA `(.L_x_11317) ;  /* 0x0000000000048947 */ /* 0x000fea0003800000 */
[----:B------:R-:W-:Y:S01]  /*9a50*/  BPT.TRAP 0x1 ;  /* 0x000000040000795c */ /* 0x000fe20000300000 */
.L_x_11317:
[----:B-1----:R-:W-:Y:S05]  /*9a60*/  @P1 BRA `(.L_x_11318) ;  /* 0x0000000000081947 */ /* 0x002fea0003800000 */
[----:B------:R-:W1:Y:S02]  /*9a70*/  SYNCS.PHASECHK.TRANS64.TRYWAIT P1, [UR6+0x19c30], R0 ;  /* 0x019c3000ff0075a7 */ /* 0x000e640008020146 */
[----:B-1----:R-:W-:Y:S05]  /*9a80*/  @!P1 BRA `(.L_x_11319) ;  /* 0x0000009c00c89947 */ /* 0x002fea0003800000 */
.L_x_11318:
        /* <DEDUP_REMOVED lines=17> */
.L_x_11320:
[----:B------:R-:W-:Y:S01]  /*9ba0*/  ULEA UR11, UR18, UR46, 0x3 ;  /* 0x0000002e120b7291 */ /* 0x000fe2000f8e183f */
[----:B01----:R-:W-:-:S05]  /*9bb0*/  IMAD.U32 R0, RZ, RZ, UR17 ;  /* 0x00000011ff007e24 */ /* 0x003fca000f8e00ff */
[----:B------:R-:W-:-:S04]  /*9bc0*/  SHF.L.U32 R0, R0, 0x1f, RZ ;  /* 0x0000001f00007819 */ /* 0x000fc800000006ff */
[----:B------:R0:W1:Y:S01]  /*9bd0*/  SYNCS.PHASECHK.TRANS64.TRYWAIT P1, [UR11+0x19c50], R0 ;  /* 0x019c5000ff0075a7 */ /* 0x000062000802014b */
[----:B------:R-:W-:Y:S05]  /*9be0*/  @!P0 BRA `(.L_x_11321) ;  /* 0x0000000000048947 */ /* 0x000fea0003800000 */
[----:B------:R-:W-:Y:S01]  /*9bf0*/  BPT.TRAP 0x1 ;  /* 0x000000040000795c */ /* 0x000fe20000300000 */
.L_x_11321:
[----:B-1----:R-:W-:Y:S05]  /*9c00*/  @P1 BRA `(.L_x_11322) ;  /* 0x0000000000081947 */ /* 0x002fea0003800000 */
[----:B------:R-:W1:Y:S02]  /*9c10*/  SYNCS.PHASECHK.TRANS64.TRYWAIT P1, [UR11+0x19c50], R0 ;  /* 0x019c5000ff0075a7 */ /* 0x000e64000802014b */
[----:B-1----:R-:W-:Y:S05]  /*9c20*/  @!P1 BRA `(.L_x_11323) ;  /* 0x0000009c00789947 */ /* 0x002fea0003800000 */
.L_x_11322:
        /* <DEDUP_REMOVED lines=27> */
.L_x_11324:
[----:B------:R-:W-:Y:S01]  /*9de0*/  UISETP.NE.AND UP1, UPT, UR50, URZ, UPT ;  /* 0x0000003f3200728c */ /* 0x000fe2000bf25270 */
[----:B------:R-:W-:Y:S01]  /*9df0*/  VIADD R14, R18, UR41 ;  /* 0x00000029120e7c36 */ /* 0x000fe20008000000 */
[----:B------:R-:W2:Y:S01]  /*9e00*/  LDC R13, c[0x0][0x2f0] ;  /* 0x0000bc00ff0d7b82 */ /* 0x000ea20000000800 */
[----:B------:R-:W-:Y:S02]  /*9e10*/  ULEA UR6, UR37, UR46, 0x3 ;  /* 0x0000002e25067291 */ /* 0x000fe4000f8e183f */
[----:B------:R-:W-:Y:S01]  /*9e20*/  UISETP.NE.AND UP0, UPT, UR49, URZ, UPT ;  /* 0x0000003f3100728c */ /* 0x000fe2000bf05270 */
[----:B------:R-:W-:Y:S01]  /*9e30*/  PLOP3.LUT P1, PT, PT, PT, UP1, 0x80, 0x0 ;  /* 0x000000000000781c */ /* 0x000fe20003f2f018 */
[----:B------:R-:W-:Y:S01]  /*9e40*/  UIADD3 UR6, UR6, 0x19c40, URZ ;  /* 0x00019c4006067890 */ /* 0x000fe2000fffe03f */
[----:B------:R-:W-:-:S03]  /*9e50*/  PLOP3.LUT P2, PT, PT, PT, UP1, 0x80, 0x0 ;  /* 0x000000000000781c */ /* 0x000fc60003f4f018 */
[----:B------:R-:W-:Y:S01]  /*9e60*/  @UP1 ULDC UR7, c[0x0][0x44c] ;  /* 0x0001130000071ab9 */ /* 0x000fe20000000800 */
[----:B------:R-:W-:-:S07]  /*9e70*/  UPRMT UR6, UR45, 0x654, UR6 ;  /* 0x000006542d067896 */ /* 0x000fce0008000006 */
[----:B01----:R-:W-:Y:S01]  /*9e80*/  @P1 IMAD.HI.U32 R0, R14, UR7, RZ ;  /* 0x000000070e001c27 */ /* 0x003fe2000f8e00ff */
        /* <DEDUP_REMOVED lines=9> */
[----:B--2---:R-:W-:-:S04]  /*9f20*/  IMAD R4, R13, UR42, R4 ;  /* 0x0000002a0d047c24 */ /* 0x004fc8000f8e0204 */
        /* <DEDUP_REMOVED lines=19> */
.L_x_11327:
[----:B------:R-:W-:-:S05]  /*a060*/  IMAD.U32 R20, RZ, RZ, UR19 ;  /* 0x00000013ff147e24 */ /* 0x000fca000f8e00ff */
[----:B------:R-:W-:-:S13]  /*a070*/  ISETP.NE.AND P1, PT, R20, 0x1, PT ;  /* 0x000000011400780c */ /* 0x000fda0003f25270 */
[----:B------:R-:W0:Y:S02]  /*a080*/  @P1 LDC.64 R4, c[0x0][0x9e8] ;  /* 0x00027a00ff041b82 */ /* 0x000e240000000a00 */
[----:B0-----:R-:W-:-:S05]  /*a090*/  @P1 IMAD.HI.U32 R4, R15, R4, RZ ;  /* 0x000000040f041227 */ /* 0x001fca00078e00ff */
[----:B------:R-:W-:-:S07]  /*a0a0*/  @P1 SHF.R.U32.HI R15, RZ, R5, R4 ;  /* 0x00000005ff0f1219 */ /* 0x000fce0000011604 */
.L_x_11328:
[----:B------:R-:W-:Y:S05]  /*a0b0*/  BSYNC B0 ;  /* 0x0000000000007941 */ /* 0x000fea0003800000 */
.L_x_11326:
[----:B------:R-:W-:-:S04]  /*a0c0*/  IMAD R15, R15, R20, -R0 ;  /* 0x000000140f0f7224 */ /* 0x000fc800078e0a00 */
[----:B------:R-:W-:-:S05]  /*a0d0*/  IMAD R15, R16, -0x2, R15 ;  /* 0xfffffffe100f7824 */ /* 0x000fca00078e020f */
[----:B------:R-:W-:Y:S02]  /*a0e0*/  VIADDMNMX R9, R15, R20, R9, PT ;  /* 0x000000140f097246 */ /* 0x000fe40003800109 */
[----:B------:R-:W-:-:S07]  /*a0f0*/  VIMNMX R8, R8, R15, !PT ;  /* 0x0000000f08087248 */ /* 0x000fce0007fe0100 */
.L_x_11325:
        /* <DEDUP_REMOVED lines=116> */
.L_x_11331:
[----:B------:R-:W-:-:S05]  /*a840*/  IMAD.U32 R4, RZ, RZ, UR19 ;  /* 0x00000013ff047e24 */ /* 0x000fca000f8e00ff */
[----:B------:R-:W-:-:S13]  /*a850*/  ISETP.NE.AND P2, PT, R4, 0x1, PT ;  /* 0x000000010400780c */ /* 0x000fda0003f45270 */
[----:B------:R-:W0:Y:S02]  /*a860*/  @P2 LDC.64 R8, c[0x0][0x9e8] ;  /* 0x00027a00ff082b82 */ /* 0x000e240000000a00 */
[----:B0-----:R-:W-:-:S05]  /*a870*/  @P2 IMAD.HI.U32 R8, R13, R8, RZ ;  /* 0x000000080d082227 */ /* 0x001fca00078e00ff */
[----:B------:R-:W-:-:S07]  /*a880*/  @P2 SHF.R.U32.HI R13, RZ, R9, R8 ;  /* 0x00000009ff0d2219 */ /* 0x000fce0000011608 */
.L_x_11332:
[----:B------:R-:W-:Y:S05]  /*a890*/  BSYNC B0 ;  /* 0x0000000000007941 */ /* 0x000fea0003800000 */
.L_x_11330:
[----:B------:R-:W-:-:S04]  /*a8a0*/  IMAD R13, R13, R4, -R0 ;  /* 0x000000040d0d7224 */ /* 0x000fc800078e0a00 */
[----:B------:R-:W-:-:S05]  /*a8b0*/  IMAD R13, R16, -0x2, R13 ;  /* 0xfffffffe100d7824 */ /* 0x000fca00078e020d */
[----:B------:R-:W-:Y:S02]  /*a8c0*/  VIADDMNMX R12, R13, R4, R12, PT ;  /* 0x000000040d0c7246 */ /* 0x000fe4000380010c */
[----:B------:R-:W-:-:S07]  /*a8d0*/  VIMNMX R11, R11, R13, !PT ;  /* 0x0000000d0b0b7248 */ /* 0x000fce0007fe0100 */
.L_x_11329:
        /* <DEDUP_REMOVED lines=38> */
[----:B------:R-:W-:Y:S02]  /*ab40*/  FMNMX.FTZ R15, R27, R20, !PT ;  /* 0x000000141b0f7209 */ /* 0x000fe40007810000 */
[----:B------:R-:W-:Y:S02]  /*ab50*/  FMNMX.FTZ R9, R61, R0, !PT ;  /* 0x000000003d097209 */ /* 0x000fe40007810000 */
[----:B------:R-:W-:Y:S02]  /*ab60*/  ISETP.GT.AND P2, PT, R11, 0x11, P1 ;  /* 0x000000110b00780c */ /* 0x000fe40000f44270 */
[----:B------:R-:W-:Y:S02]  /*ab70*/  FMNMX.FTZ R0, R64, R9, !PT ;  /* 0x0000000940007209 */ /* 0x000fe40007810000 */
[----:B------:R-:W-:-:S02]  /*ab80*/  FSEL R31, R31, -INF , !P4 ;  /* 0xff8000001f1f7808 */ /* 0x000fc40006000000 */
[----:B------:R-:W-:Y:S02]  /*ab90*/  FMNMX.FTZ R9, R65, R0, !PT ;  /* 0x0000000041097209 */ /* 0x000fe40007810000 */
[----:B------:R-:W-:Y:S02]  /*aba0*/  FMNMX.FTZ R24, R30, R15, !PT ;  /* 0x0000000f1e187209 */ /* 0x000fe40007810000 */
[----:B------:R-:W-:Y:S02]  /*abb0*/  FMNMX.FTZ R0, R68, R9, !PT ;  /* 0x0000000944007209 */ /* 0x000fe40007810000 */
[----:B------:R-:W-:Y:S02]  /*abc0*/  ISETP.GT.AND P3, PT, R11, 0x18, P1 ;  /* 0x000000180b00780c */ /* 0x000fe40000f64270 */
[----:B------:R-:W-:Y:S02]  /*abd0*/  FMNMX.FTZ R9, R69, R0, !PT ;  /* 0x0000000045097209 */ /* 0x000fe40007810000 */
[----:B------:R-:W-:-:S02]  /*abe0*/  ISETP.LT.OR P2, PT, R12, 0x12, P2 ;  /* 0x000000120c00780c */ /* 0x000fc40001741670 */
[----:B------:R-:W-:Y:S02]  /*abf0*/  FMNMX.FTZ R0, R72, R9, !PT ;  /* 0x0000000948007209 */ /* 0x000fe40007810000 */
[----:B------:R-:W-:Y:S02]  /*ac00*/  FMNMX.FTZ R21, R31, R24, !PT ;  /* 0x000000181f157209 */ /* 0x000fe40007810000 */
[----:B------:R-:W-:Y:S02]  /*ac10*/  FMNMX.FTZ R9, R73, R0, !PT ;  /* 0x0000000049097209 */ /* 0x000fe40007810000 */
[----:B------:R-:W-:Y:S02]  /*ac20*/  ISETP.GT.AND P4, PT, R11, 0x19, P1 ;  /* 0x000000190b00780c */ /* 0x000fe40000f84270 */
[----:B------:R-:W-:Y:S02]  /*ac30*/  FMNMX.FTZ R0, R76, R9, !PT ;  /* 0x000000094c007209 */ /* 0x000fe40007810000 */
[----:B------:R-:W-:-:S02]  /*ac40*/  ISETP.LT.OR P3, PT, R12, 0x19, P3 ;  /* 0x000000190c00780c */ /* 0x000fc40001f61670 */
[----:B------:R-:W-:Y:S02]  /*ac50*/  FMNMX.FTZ R9, R77, R0, !PT ;  /* 0x000000004d097209 */ /* 0x000fe40007810000 */
[----:B------:R-:W-:Y:S02]  /*ac60*/  FSEL R35, R35, -INF , !P2 ;  /* 0xff80000023237808 */ /* 0x000fe40005000000 */
[----:B------:R-:W-:Y:S02]  /*ac70*/  FMNMX.FTZ R0, R80, R9, !PT ;  /* 0x0000000950007209 */ /* 0x000fe40007810000 */
[----:B------:R-:W-:Y:S02]  /*ac80*/  FMNMX.FTZ R24, R34, R21, !PT ;  /* 0x0000001522187209 */ /* 0x000fe40007810000 */
[----:B------:R-:W-:Y:S02]  /*ac90*/  FMNMX.FTZ R9, R81, R0, !PT ;  /* 0x0000000051097209 */ /* 0x000fe40007810000 */
[----:B------:R-:W-:-:S02]  /*aca0*/  ISETP.LT.OR P4, PT, R12, 0x1a, P4 ;  /* 0x0000001a0c00780c */ /* 0x000fc40002781670 */
[----:B------:R-:W-:Y:S02]  /*acb0*/  FMNMX.FTZ R0, R84, R9, !PT ;  /* 0x0000000954007209 */ /* 0x000fe40007810000 */
[----:B------:R-:W-:Y:S02]  /*acc0*/  FSEL R38, R38, -INF , !P3 ;  /* 0xff80000026267808 */ /* 0x000fe40005800000 */
[----:B------:R-:W-:Y:S02]  /*acd0*/  FMNMX.FTZ R4, R85, R0, !PT ;  /* 0x0000000055047209 */ /* 0x000fe40007810000 */
[----:B------:R-:W-:Y:S02]  /*ace0*/  FMNMX.FTZ R21, R35, R24, !PT ;  /* 0x0000001823157209 */ /* 0x000fe40007810000 */
[----:B------:R-:W-:Y:S01]  /*acf0*/  ISETP.GT.AND P2, PT, R11, 0x21, P1 ;  /* 0x000000210b00780c */ /* 0x000fe20000f44270 */
[----:B------:R-:W0:Y:S01]  /*ad00*/  SHFL.BFLY PT, R9, R4, 0x2, 0x1f ;  /* 0x0c401f0004097f89 */ /* 0x000e2200000e0000 */
[----:B------:R-:W-:-:S02]  /*ad10*/  FSEL R39, R39, -INF , !P4 ;  /* 0xff80000027277808 */ /* 0x000fc40006000000 */
[C---:B------:R-:W-:Y:S02]  /*ad20*/  ISETP.GT.AND P3, PT, R11.reuse, 0x28, P1 ;  /* 0x000000280b00780c */ /* 0x040fe40000f64270 */
[C---:B------:R-:W-:Y:S02]  /*ad30*/  ISETP.LT.OR P2, PT, R12.reuse, 0x22, P2 ;  /* 0x000000220c00780c */ /* 0x040fe40001741670 */
[----:B------:R-:W-:Y:S02]  /*ad40*/  ISETP.GT.AND P4, PT, R11, 0x29, P1 ;  /* 0x000000290b00780c */ /* 0x000fe40000f84270 */
[----:B------:R-:W-:Y:S02]  /*ad50*/  ISETP.LT.OR P3, PT, R12, 0x29, P3 ;  /* 0x000000290c00780c */ /* 0x000fe40001f61670 */
[----:B------:R-:W-:Y:S02]  /*ad60*/  FSEL R43, R43, -INF , !P2 ;  /* 0xff8000002b2b7808 */ /* 0x000fe40005000000 */
[----:B------:R-:W-:-:S02]  /*ad70*/  ISETP.GT.AND P2, PT, R11, 0x30, P1 ;  /* 0x000000300b00780c */ /* 0x000fc40000f44270 */
[----:B------:R-:W-:Y:S02]  /*ad80*/  FSEL R46, R46, -INF , !P3 ;  /* 0xff8000002e2e7808 */ /* 0x000fe40005800000 */
[C---:B------:R-:W-:Y:S02]  /*ad90*/  ISETP.LT.OR P4, PT, R12.reuse, 0x2a, P4 ;  /* 0x0000002a0c00780c */ /* 0x040fe40002781670 */
[----:B------:R-:W-:Y:S02]  /*ada0*/  ISETP.GT.AND P3, PT, R11, 0x31, P1 ;  /* 0x000000310b00780c */ /* 0x000fe40000f64270 */
[----:B------:R-:W-:Y:S02]  /*adb0*/  ISETP.LT.OR P2, PT, R12, 0x31, P2 ;  /* 0x000000310c00780c */ /* 0x000fe40001741670 */
[----:B------:R-:W-:Y:S02]  /*adc0*/  FSEL R47, R47, -INF , !P4 ;  /* 0xff8000002f2f7808 */ /* 0x000fe40006000000 */
[----:B0-----:R-:W-:-:S02]  /*add0*/  FMNMX.FTZ R9, R4, R9, !PT ;  /* 0x0000000904097209 */ /* 0x001fc40007810000 */
[C---:B------:R-:W-:Y:S02]  /*ade0*/  ISETP.GT.AND P5, PT, R11.reuse, 0x38, P1 ;  /* 0x000000380b00780c */ /* 0x040fe40000fa4270 */
[----:B------:R-:W-:Y:S01]  /*adf0*/  FSEL R50, R50, -INF , !P2 ;  /* 0xff80000032327808 */ /* 0x000fe20005000000 */
[----:B------:R-:W0:Y:S01]  /*ae00*/  SHFL.BFLY PT, R0, R9, 0x1, 0x1f ;  /* 0x0c201f0009007f89 */ /* 0x000e2200000e0000 */
        /* <DEDUP_REMOVED lines=32> */
[----:B------:R0:W-:Y:S01]  /*b010*/  MUFU.EX2 R20, R33 ;  /* 0x0000002100147308 */ /* 0x0001e20000000800 */
[----:B------:R-:W-:Y:S01]  /*b020*/  FSEL R62, R62, -INF , !P5 ;  /* 0xff8000003e3e7808 */ /* 0x000fe20006800000 */
[--C-:B------:R-:W-:Y:S01]  /*b030*/  FFMA.FTZ R21, R40, UR43, -R4.reuse ;  /* 0x0000002b28157c23 */ /* 0x100fe20008010804 */
[----:B------:R-:W-:Y:S01]  /*b040*/  FMNMX.FTZ R25, R43, R28, !PT ;  /* 0x0000001c2b197209 */ /* 0x000fe20007810000 */
[--C-:B------:R-:W-:Y:S01]  /*b050*/  FFMA.FTZ R41, R41, UR43, -R4.reuse ;  /* 0x0000002b29297c23 */ /* 0x100fe20008010804 */
[----:B------:R-:W-:Y:S01]  /*b060*/  ISETP.LT.OR P4, PT, R12, 0x4a, P4 ;  /* 0x0000004a0c00780c */ /* 0x000fe20002781670 */
[--C-:B------:R-:W-:Y:S01]  /*b070*/  FFMA.FTZ R49, R49, UR43, -R4.reuse ;  /* 0x0000002b31317c23 */ /* 0x100fe20008010804 */
[----:B------:R-:W-:Y:S01]  /*b080*/  FMNMX.FTZ R32, R46, R25, !PT ;  /* 0x000000192e207209 */ /* 0x000fe20007810000 */
[----:B------:R1:W-:Y:S01]  /*b090*/  MUFU.EX2 R24, R37 ;  /* 0x0000002500187308 */ /* 0x0003e20000000800 */
[----:B------:R-:W-:Y:S01]  /*b0a0*/  ISETP.GT.AND P3, PT, R11, 0x51, P1 ;  /* 0x000000510b00780c */ /* 0x000fe20000f64270 */
        /* <DEDUP_REMOVED lines=8> */
[----:B------:R-:W-:Y:S01]  /*b130*/  FFMA.FTZ R57, R57, UR43, -R4 ;  /* 0x0000002b39397c23 */ /* 0x000fe20008010804 */
[----:B------:R-:W-:-:S02]  /*b140*/  FMNMX.FTZ R29, R51, R32, !PT ;  /* 0x00000020331d7209 */ /* 0x000fc40007810000 */
[----:B------:R-:W-:Y:S02]  /*b150*/  ISETP.GT.AND P5, PT, R11, 0x58, P1 ;  /* 0x000000580b00780c */ /* 0x000fe40000fa4270 */
[----:B------:R-:W-:Y:S01]  /*b160*/  FMNMX.FTZ R36, R54, R29, !PT ;  /* 0x0000001d36247209 */ /* 0x000fe20007810000 */
[----:B------:R-:W-:Y:S01]  /*b170*/  FFMA.FTZ R29, R48, UR43, -R4 ;  /* 0x0000002b301d7c23 */ /* 0x000fe20008010804 */
[----:B------:R-:W-:Y:S01]  /*b180*/  FSEL R66, R66, -INF , !P2 ;  /* 0xff80000042427808 */ /* 0x000fe20005000000 */
[----:B------:R-:W-:Y:S01]  /*b190*/  MUFU.EX2 R8, R8 ;  /* 0x0000000800087308 */ /* 0x000fe20000000800 */
[----:B0-----:R-:W-:Y:S02]  /*b1a0*/  FMNMX.FTZ R33, R55, R36, !PT ;  /* 0x0000002437217209 */ /* 0x001fe40007810000 */
[----:B------:R-:W-:Y:S02]  /*b1b0*/  ISETP.LT.OR P3, PT, R12, 0x52, P3 ;  /* 0x000000520c00780c */ /* 0x000fe40001f61670 */
[----:B------:R-:W-:-:S02]  /*b1c0*/  FMNMX.FTZ R36, R58, R33, !PT ;  /* 0x000000213a247209 */ /* 0x000fc40007810000 */
[----:B------:R-:W-:Y:S01]  /*b1d0*/  ISETP.GT.AND P4, PT, R11, 0x59, P1 ;  /* 0x000000590b00780c */ /* 0x000fe20000f84270 */
[----:B------:R-:W-:Y:S01]  /*b1e0*/  MUFU.EX2 R5, R5 ;  /* 0x0000000500057308 */ /* 0x000fe20000000800 */
[----:B------:R-:W-:Y:S02]  /*b1f0*/  FMNMX.FTZ R33, R59, R36, !PT ;  /* 0x000000243b217209 */ /* 0x000fe40007810000 */
[----:B------:R-:W-:Y:S02]  /*b200*/  ISETP.LT.OR P5, PT, R12, 0x59, P5 ;  /* 0x000000590c00780c */ /* 0x000fe40002fa1670 */
[----:B------:R-:W-:Y:S01]  /*b210*/  FMNMX.FTZ R40, R62, R33, !PT ;  /* 0x000000213e287209 */ /* 0x000fe20007810000 */
[--C-:B------:R-:W-:Y:S01]  /*b220*/  FFMA.FTZ R33, R52, UR43, -R4.reuse ;  /* 0x0000002b34217c23 */ /* 0x100fe20008010804 */
[----:B------:R-:W-:Y:S01]  /*b230*/  FSEL R67, R67, -INF , !P3 ;  /* 0xff80000043437808 */ /* 0x000fe20005800000 */
[----:B------:R0:W-:Y:S01]  /*b240*/  MUFU.EX2 R36, R49 ;  /* 0x0000003100247308 */ /* 0x0001e20000000800 */
[----:B-1----:R-:W-:Y:S01]  /*b250*/  FMNMX.FTZ R37, R63, R40, !PT ;  /* 0x000000283f257209 */ /* 0x002fe20007810000 */
[----:B------:R-:W-:Y:S01]  /*b260*/  FFMA.FTZ R52, R69, UR43, -R4 ;  /* 0x0000002b45347c23 */ /* 0x000fe20008010804 */
[----:B------:R-:W-:-:S02]  /*b270*/  ISETP.GT.AND P2, PT, R11, 0x60, P1 ;  /* 0x000000600b00780c */ /* 0x000fc40000f44270 */
[----:B------:R-:W-:Y:S02]  /*b280*/  FMNMX.FTZ R40, R66, R37, !PT ;  /* 0x0000002542287209 */ /* 0x000fe40007810000 */
[----:B------:R-:W-:Y:S01]  /*b290*/  FSEL R70, R70, -INF , !P5 ;  /* 0xff80000046467808 */ /* 0x000fe20006800000 */
[----:B------:R-:W-:Y:S01]  /*b2a0*/  MUFU.EX2 R9, R9 ;  /* 0x0000000900097308 */ /* 0x000fe20000000800 */
[----:B------:R-:W-:Y:S01]  /*b2b0*/  ISETP.LT.OR P4, PT, R12, 0x5a, P4 ;  /* 0x0000005a0c00780c */ /* 0x000fe20002781670 */
[----:B0-----:R-:W-:Y:S01]  /*b2c0*/  FFMA.FTZ R49, R68, UR43, -R4 ;  /* 0x0000002b44317c23 */ /* 0x001fe20008010804 */
[----:B------:R-:W-:Y:S02]  /*b2d0*/  FMNMX.FTZ R37, R67, R40, !PT ;  /* 0x0000002843257209 */ /* 0x000fe40007810000 */
[----:B------:R-:W-:Y:S02]  /*b2e0*/  ISETP.GT.AND P3, PT, R11, 0x61, P1 ;  /* 0x000000610b00780c */ /* 0x000fe40000f64270 */
[----:B------:R-:W-:Y:S01]  /*b2f0*/  ISETP.LT.OR P2, PT, R12, 0x61, P2 ;  /* 0x000000610c00780c */ /* 0x000fe20001741670 */
[----:B------:R0:W-:Y:S01]  /*b300*/  MUFU.EX2 R40, R53 ;  /* 0x0000003500287308 */ /* 0x0001e20000000800 */
[----:B------:R-:W-:-:S02]  /*b310*/  FSEL R71, R71, -INF , !P4 ;  /* 0xff80000047477808 */ /* 0x000fc40006000000 */
[----:B------:R-:W-:Y:S01]  /*b320*/  FMNMX.FTZ R44, R70, R37, !PT ;  /* 0x00000025462c7209 */ /* 0x000fe20007810000 */
[----:B------:R-:W-:-:S01]  /*b330*/  FFMA.FTZ R37, R56, UR43, -R4 ;  /* 0x0000002b38257c23 */ /* 0x000fc20008010804 */
[----:B------:R-:W-:Y:S01]  /*b340*/  ISETP.GT.AND P5, PT, R11, 0x68, P1 ;  /* 0x000000680b00780c */ /* 0x000fe20000fa4270 */
[----:B------:R-:W-:-:S01]  /*b350*/  FFMA.FTZ R56, R73, UR43, -R4 ;  /* 0x0000002b49387c23 */ /* 0x000fc20008010804 */
[----:B------:R-:W-:Y:S01]  /*b360*/  FSEL R74, R74, -INF , !P2 ;  /* 0xff8000004a4a7808 */ /* 0x000fe20005000000 */
[----:B------:R-:W-:Y:S01]  /*b370*/  MUFU.EX2 R14, R14 ;  /* 0x0000000e000e7308 */ /* 0x000fe20000000800 */
[----:B------:R-:W-:Y:S01]  /*b380*/  ISETP.LT.OR P3, PT, R12, 0x62, P3 ;  /* 0x000000620c00780c */ /* 0x000fe20001f61670 */
[----:B0-----:R-:W-:Y:S01]  /*b390*/  FFMA.FTZ R53, R72, UR43, -R4 ;  /* 0x0000002b48357c23 */ /* 0x001fe20008010804 */
[----:B------:R-:W-:Y:S02]  /*b3a0*/  FMNMX.FTZ R41, R71, R44, !PT ;  /* 0x0000002c47297209 */ /* 0x000fe40007810000 */
[----:B------:R-:W-:-:S02]  /*b3b0*/  ISETP.LT.OR P5, PT, R12, 0x69, P5 ;  /* 0x000000690c00780c */ /* 0x000fc40002fa1670 */
[----:B------:R-:W-:Y:S01]  /*b3c0*/  ISETP.GT.AND P4, PT, R11, 0x69, P1 ;  /* 0x000000690b00780c */ /* 0x000fe20000f84270 */
[----:B------:R-:W-:Y:S01]  /*b3d0*/  MUFU.EX2 R13, R13 ;  /* 0x0000000d000d7308 */ /* 0x000fe20000000800 */
[----:B------:R-:W-:Y:S02]  /*b3e0*/  FSEL R75, R75, -INF , !P3 ;  /* 0xff8000004b4b7808 */ /* 0x000fe40005800000 */
[----:B------:R-:W-:Y:S01]  /*b3f0*/  FMNMX.FTZ R44, R74, R41, !PT ;  /* 0x000000294a2c7209 */ /* 0x000fe20007810000 */
[----:B------:R-:W-:-:S01]  /*b400*/  FFMA.FTZ R41, R60, UR43, -R4 ;  /* 0x0000002b3c297c23 */ /* 0x000fc20008010804 */
[----:B------:R-:W-:Y:S02]  /*b410*/  FSEL R78, R78, -INF , !P5 ;  /* 0xff8000004e4e7808 */ /* 0x000fe40006800000 */
[C---:B------:R-:W-:Y:S01]  /*b420*/  ISETP.GT.AND P2, PT, R11.reuse, 0x70, P1 ;  /* 0x000000700b00780c */ /* 0x040fe20000f44270 */
[----:B------:R-:W-:Y:S01]  /*b430*/  MUFU.EX2 R15, R15 ;  /* 0x0000000f000f7308 */ /* 0x000fe20000000800 */
[----:B------:R-:W-:-:S02]  /*b440*/  ISETP.GT.AND P3, PT, R11, 0x71, P1 ;  /* 0x000000710b00780c */ /* 0x000fc40000f64270 */
[C---:B------:R-:W-:Y:S02]  /*b450*/  ISETP.GT.AND P5, PT, R11.reuse, 0x78, P1 ;  /* 0x000000780b00780c */ /* 0x040fe40000fa4270 */
[----:B------:R-:W-:Y:S02]  /*b460*/  ISETP.GT.AND P1, PT, R11, 0x79, P1 ;  /* 0x000000790b00780c */ /* 0x000fe40000f24270 */
[C---:B------:R-:W-:Y:S01]  /*b470*/  ISETP.LT.OR P4, PT, R12.reuse, 0x6a, P4 ;  /* 0x0000006a0c00780c */ /* 0x040fe20002781670 */
[----:B------:R-:W-:Y:S01]  /*b480*/  MUFU.EX2 R21, R21 ;  /* 0x0000001500157308 */ /* 0x000fe20000000800 */
[----:B------:R-:W-:Y:S02]  /*b490*/  FMNMX.FTZ R11, R75, R44, !PT ;  /* 0x0000002c4b0b7209 */ /* 0x000fe40007810000 */
[----:B------:R-:W-:Y:S02]  /*b4a0*/  ISETP.LT.OR P2, PT, R12, 0x71, P2 ;  /* 0x000000710c00780c */ /* 0x000fe40001741670 */
[----:B------:R-:W-:-:S02]  /*b4b0*/  FSEL R79, R79, -INF , !P4 ;  /* 0xff8000004f4f7808 */ /* 0x000fc40006000000 */
[----:B------:R-:W-:Y:S01]  /*b4c0*/  FMNMX.FTZ R48, R78, R11, !PT ;  /* 0x0000000b4e307209 */ /* 0x000fe20007810000 */
[----:B------:R-:W-:Y:S01]  /*b4d0*/  MUFU.EX2 R25, R25 ;  /* 0x0000001900197308 */ /* 0x000fe20000000800 */
[----:B------:R-:W-:Y:S02]  /*b4e0*/  ISETP.LT.OR P3, PT, R12, 0x72, P3 ;  /* 0x000000720c00780c */ /* 0x000fe40001f61670 */
[----:B------:R-:W-:Y:S02]  /*b4f0*/  FSEL R82, R82, -INF , !P2 ;  /* 0xff80000052527808 */ /* 0x000fe40005000000 */
[----:B------:R-:W-:Y:S02]  /*b500*/  FMNMX.FTZ R11, R79, R48, !PT ;  /* 0x000000304f0b7209 */ /* 0x000fe40007810000 */
[----:B------:R-:W-:Y:S01]  /*b510*/  ISETP.LT.OR P5, PT, R12, 0x79, P5 ;  /* 0x000000790c00780c */ /* 0x000fe20002fa1670 */
[----:B------:R0:W-:Y:S01]  /*b520*/  MUFU.EX2 R32, R45 ;  /* 0x0000002d00207308 */ /* 0x0001e20000000800 */
[----:B------:R-:W-:-:S02]  /*b530*/  FSEL R83, R83, -INF , !P3 ;  /* 0xff80000053537808 */ /* 0x000fc40005800000 */
[----:B------:R-:W-:Y:S02]  /*b540*/  FMNMX.FTZ R48, R82, R11, !PT ;  /* 0x0000000b52307209 */ /* 0x000fe40007810000 */
[----:B------:R-:W-:Y:S01]  /*b550*/  ISETP.LT.OR P1, PT, R12, 0x7a, P1 ;  /* 0x0000007a0c00780c */ /* 0x000fe20000f21670 */
[--C-:B------:R-:W-:Y:S01]  /*b560*/  FFMA.FTZ R12, R61, UR43, -R4.reuse ;  /* 0x0000002b3d0c7c23 */ /* 0x100fe20008010804 */
[----:B------:R-:W-:Y:S01]  /*b570*/  FSEL R86, R86, -INF , !P5 ;  /* 0xff80000056567808 */ /* 0x000fe20006800000 */
[----:B------:R-:W-:Y:S01]  /*b580*/  MUFU.EX2 R29, R29 ;  /* 0x0000001d001d7308 */ /* 0x000fe20000000800 */
[----:B------:R-:W-:Y:S01]  /*b590*/  FMNMX.FTZ R11, R83, R48, !PT ;  /* 0x00000030530b7209 */ /* 0x000fe20007810000 */
[--C-:B0-----:R-:W-:Y:S01]  /*b5a0*/  FFMA.FTZ R45, R64, UR43, -R4.reuse ;  /* 0x0000002b402d7c23 */ /* 0x101fe20008010804 */
[----:B------:R-:W-:Y:S01]  /*b5b0*/  FSEL R87, R87, -INF , !P1 ;  /* 0xff80000057577808 */ /* 0x000fe20004800000 */
[--C-:B------:R-:W-:Y:S01]  /*b5c0*/  FFMA.FTZ R61, R80, UR43, -R4.reuse ;  /* 0x0000002b503d7c23 */ /* 0x100fe20008010804 */
[----:B------:R-:W-:Y:S01]  /*b5d0*/  FMNMX.FTZ R48, R86, R11, !PT ;  /* 0x0000000b56307209 */ /* 0x000fe20007810000 */
[--C-:B------:R-:W-:Y:S01]  /*b5e0*/  FFMA.FTZ R64, R81, UR43, -R4.reuse ;  /* 0x0000002b51407c23 */ /* 0x100fe20008010804 */
[----:B------:R-:W-:Y:S01]  /*b5f0*/  FSEL R69, R0, RZ, P6 ;  /* 0x000000ff00457208 */ /* 0x000fe20003000000 */
[----:B------:R-:W-:Y:S01]  /*b600*/  MUFU.EX2 R33, R33 ;  /* 0x0000002100217308 */ /* 0x000fe20000000800 */
[----:B------:R-:W-:Y:S01]  /*b610*/  FMNMX.FTZ R11, R87, R48, !PT ;  /* 0x00000030570b7209 */ /* 0x000fe20007810000 */
[--C-:B------:R-:W-:Y:S01]  /*b620*/  FFMA.FTZ R48, R65, UR43, -R4.reuse ;  /* 0x0000002b41307c23 */ /* 0x100fe20008010804 */
[----:B------:R-:W-:-:S01]  /*b630*/  FFMA.FTZ R65, R84, UR43, -R4 ;  /* 0x0000002b54417c23 */ /* 0x000fc20008010804 */
[----:B------:R-:W-:-:S02]  /*b640*/  FADD.FTZ R69, -R69, R6 ;  /* 0x0000000645457221 */ /* 0x000fc40000010100 */
[----:B------:R-:W0:Y:S02]  /*b650*/  SHFL.BFLY PT, R60, R11, 0x2, 0x1f ;  /* 0x0c401f000b3c7f89 */ /* 0x000e2400000e0000 */
[----:B------:R-:W-:Y:S01]  /*b660*/  FMUL.FTZ R69, R69, UR43 ;  /* 0x0000002b45457c20 */ /* 0x000fe20008410000 */
[----:B------:R-:W-:Y:S08]  /*b670*/  MUFU.EX2 R37, R37 ;  /* 0x0000002500257308 */ /* 0x000ff00000000800 */
[----:B------:R-:W1:Y:S08]  /*b680*/  MUFU.EX2 R69, R69 ;  /* 0x0000004500457308 */ /* 0x000e700000000800 */
[----:B------:R2:W-:Y:S01]  /*b690*/  MUFU.EX2 R44, R57 ;  /* 0x00000039002c7308 */ /* 0x0005e20000000800 */
[----:B0-----:R-:W-:Y:S01]  /*b6a0*/  FMNMX.FTZ R68, R11, R60, !PT ;  /* 0x0000003c0b447209 */ /* 0x001fe20007810000 */
[----:B------:R-:W-:-:S06]  /*b6b0*/  FFMA.FTZ R60, R77, UR43, -R4 ;  /* 0x0000002b4d3c7c23 */ /* 0x000fcc0008010804 */
[----:B------:R-:W-:Y:S01]  /*b6c0*/  MUFU.EX2 R41, R41 ;  /* 0x0000002900297308 */ /* 0x000fe20000000800 */
[----:B--2---:R-:W-:-:S01]  /*b6d0*/  FFMA.FTZ R57, R76, UR43, -R4 ;  /* 0x0000002b4c397c23 */ /* 0x004fc20008010804 */
[----:B------:R-:W0:Y:S01]  /*b6e0*/  SHFL.BFLY PT, R11, R68, 0x1, 0x1f ;  /* 0x0c201f00440b7f89 */ /* 0x000e2200000e0000 */
[----:B------:R-:W-:-:S05]  /*b6f0*/  FFMA.FTZ R4, R85, UR43, -R4 ;  /* 0x0000002b55047c23 */ /* 0x000fca0008010804 */
[----:B------:R-:W-:Y:S08]  /*b700*/  MUFU.EX2 R12, R12 ;  /* 0x0000000c000c7308 */ /* 0x000ff00000000800 */
[----:B------:R-:W-:Y:S08]  /*b710*/  MUFU.EX2 R45, R45 ;  /* 0x0000002d002d7308 */ /* 0x000ff00000000800 */
[----:B------:R-:W-:Y:S01]  /*b720*/  MUFU.EX2 R48, R48 ;  /* 0x0000003000307308 */ /* 0x000fe20000000800 */
[----:B0-----:R-:W-:Y:S01]  /*b730*/  FMNMX.FTZ R11, R68, R11, !PT ;  /* 0x0000000b440b7209 */ /* 0x001fe20007810000 */
[----:B------:R-:W-:-:S03]  /*b740*/  IMAD.U32 R68, RZ, RZ, UR43 ;  /* 0x0000002bff447e24 */ /* 0x000fc6000f8e00ff */
        /* <DEDUP_REMOVED lines=8> */
[--C-:B------:R-:W-:Y:S01]  /*b7d0*/  FFMA.FTZ R73, R26, UR43, -R6.reuse ;  /* 0x0000002b1a497c23 */ /* 0x100fe20008010806 */
[----:B------:R-:W-:Y:S01]  /*b7e0*/  FMUL.FTZ R54, R68, UR43 ;  /* 0x0000002b44367c20 */ /* 0x000fe20008410000 */
        /* <DEDUP_REMOVED lines=137> */
.L_x_11333:
        /* <DEDUP_REMOVED lines=90> */
.L_x_11315:
[----:B------:R-:W-:Y:S06]  /*c620*/  BAR.ARV 0x8, 0x200 ;  /* 0x0208000000007b1d */ /* 0x000fec0000002000 */
[----:B------:R-:W-:Y:S05]  /*c630*/  @!P0 BRA `(.L_x_11335) ;  /* 0x0000000000048947 */ /* 0x000fea0003800000 */
[----:B------:R-:W-:Y:S01]  /*c640*/  BPT.TRAP 0x1 ;  /* 0x000000040000795c */ /* 0x000fe20000300000 */
.L_x_11335:
[----:B------:R-:W-:Y:S01]  /*c650*/  ULEA UR14, UR37, UR46, 0x3 ;  /* 0x0000002e250e7291 */ /* 0x000fe2000f8e183f */
[----:B------:R-:W-:-:S05]  /*c660*/  IMAD.U32 R4, RZ, RZ, UR36 ;  /* 0x00000024ff047e24 */ /* 0x000fca000f8e00ff */
[----:B------:R-:W-:-:S04]  /*c670*/  SHF.L.U32 R4, R4, 0x1f, RZ ;  /* 0x0000001f04047819 */ /* 0x000fc800000006ff */
[----:B------:R0:W1:Y:S01]  /*c680*/  SYNCS.PHASECHK.TRANS64.TRYWAIT P1, [UR14+0x19c50], R4 ;  /* 0x019c5004ff0075a7 */ /* 0x000062000802014e */
[----:B------:R-:W-:Y:S05]  /*c690*/  @!P0 BRA `(.L_x_11336) ;  /* 0x0000000000048947 */ /* 0x000fea0003800000 */
[----:B------:R-:W-:Y:S01]  /*c6a0*/  BPT.TRAP 0x1 ;  /* 0x000000040000795c */ /* 0x000fe20000300000 */
.L_x_11336:
[----:B-1----:R-:W-:Y:S05]  /*c6b0*/  @P1 BRA `(.L_x_11337) ;  /* 0x0000000000081947 */ /* 0x002fea0003800000 */
[----:B------:R-:W1:Y:S02]  /*c6c0*/  SYNCS.PHASECHK.TRANS64.TRYWAIT P1, [UR14+0x19c50], R4 ;  /* 0x019c5004ff0075a7 */ /* 0x000e64000802014e */
[----:B-1----:R-:W-:Y:S05]  /*c6d0*/  @!P1 BRA `(.L_x_11338) ;  /* 0x0000007000e49947 */ /* 0x002fea0003800000 */
.L_x_11337:
        /* <DEDUP_REMOVED lines=10> */
[----:B------:R-:W-:Y:S01]  /*c780*/  @UP0 USHF.R.S32.HI UR8, URZ, 0x1f, UR39 ;  /* 0x0000001f3f080899 */ /* 0x000fe20008011427 */
[----:B------:R-:W-:Y:S01]  /*c790*/  @UP0 ULDC.64 UR10, c[0x0][0x9c8] ;  /* 0x00027200000a0ab9 */ /* 0x000fe20000000a00 */
[----:B------:R-:W-:Y:S02]  /*c7a0*/  @UP0 USHF.R.S32.HI UR9, URZ, 0x1f, UR40 ;  /* 0x0000001f3f090899 */ /* 0x000fe40008011428 */
[----:B------:R-:W-:Y:S02]  /*c7b0*/  @UP0 UIMAD UR8, UR8, UR10, URZ ;  /* 0x0000000a080802a4 */ /* 0x000fe4000f8e023f */
[----:B------:R-:W-:Y:S02]  /*c7c0*/  @UP0 UIMAD.WIDE.U32 UR6, UR39, UR10, URZ ;  /* 0x0000000a270602a5 */ /* 0x000fe4000f8e003f */
[----:B------:R-:W-:Y:S02]  /*c7d0*/  UIMAD UR10, UR37, 0x300, UR46 ;  /* 0x00000300250a78a4 */ /* 0x000fe4000f8e022e */
[----:B------:R-:W-:Y:S01]  /*c7e0*/  @UP0 UIMAD UR8, UR39, UR11, UR8 ;  /* 0x0000000b270802a4 */ /* 0x000fe2000f8e0208 */
[----:B------:R-:W-:-:S02]  /*c7f0*/  @UP0 ULDC.64 UR12, c[0x0][0x9d0] ;  /* 0x00027400000c0ab9 */ /* 0x000fc40000000a00 */
[----:B------:R-:W-:Y:S01]  /*c800*/  UMOV UR11, 0x40000040 ;  /* 0x40000040000b7882 */ /* 0x000fe20000000000 */
[----:B------:R-:W-:Y:S02]  /*c810*/  @UP0 UIMAD UR9, UR9, UR12, URZ ;  /* 0x0000000c090902a4 */ /* 0x000fe4000f8e023f */
[----:B------:R-:W-:-:S07]  /*c820*/  @UP0 UIADD3 UR7, UR7, UR8, URZ ;  /* 0x0000000807070290 */ /* 0x000fce000fffe03f */
[----:B------:R-:W-:Y:S01]  /*c830*/  QGMMA.64x96x32.F32.E4M3.E4M3 R88, R148, gdesc[UR8], R88, gsb0 ;  /* 0x0160000894587df3 */ /* 0x000fe20008000858 */
[----:B------:R-:W-:Y:S02]  /*c840*/  @UP0 UIMAD UR9, UR40, UR13, UR9 ;  /* 0x0000000d280902a4 */ /* 0x000fe4000f8e0209 */
[----:B------:R-:W-:-:S04]  /*c850*/  @UP0 UIMAD.WIDE.U32 UR6, UR40, UR12, UR6 ;  /* 0x0000000c280602a5 */ /* 0x000fc8000f8e0006 */
        /* <DEDUP_REMOVED lines=58> */
.L_x_11339:
        /* <DEDUP_REMOVED lines=58> */
.L_x_11261:
        /* <DEDUP_REMOVED lines=11> */
[----:B------:R-:W1:Y:S01]  /*d050*/  LDC R48, c[0x0][0xbe8] ;  /* 0x0002fa00ff307b82 */ /* 0x000e620000000800 */
[----:B------:R-:W2:Y:S01]  /*d060*/  S2R R39, SR_SWINHI ;  /* 0x0000000000277919 */ /* 0x000ea20000002f00 */
        /* <DEDUP_REMOVED lines=14> */
[----:B0-----:R-:W-:Y:S01]  /*d150*/  IMAD.SHL.U32 R4, R36, 0x4, RZ ;  /* 0x0000000424047824 */ /* 0x001fe200078e00ff */
        /* <DEDUP_REMOVED lines=17> */
[----:B------:R-:W-:-:S04]  /*d270*/  ULDC.64 UR10, c[0x0][0xb98] ;  /* 0x0002e600000a7ab9 */ /* 0x000fc80000000a00 */
[----:B------:R0:W3:Y:S01]  /*d280*/  LDG.E.CONSTANT R4, desc[UR52][R4.64] ;  /* 0x0000003404047981 */ /* 0x0000e2000c1e9900 */
[----:B------:R-:W-:Y:S02]  /*d290*/  MOV R8, R0 ;  /* 0x0000000000087202 */ /* 0x000fe40000000f00 */
[----:B--2---:R-:W-:Y:S01]  /*d2a0*/  MOV R9, R39 ;  /* 0x0000002700097202 */ /* 0x004fe20000000f00 */
[----:B------:R-:W-:Y:S02]  /*d2b0*/  UIMAD UR5, UR12, UR8, URZ ;  /* 0x000000080c0572a4 */ /* 0x000fe4000f8e023f */
[----:B------:R-:W-:Y:S02]  /*d2c0*/  UIMAD.WIDE.U32 UR6, UR40, UR8, URZ ;  /* 0x00000008280672a5 */ /* 0x000fe4000f8e003f */
[----:B------:R-:W-:Y:S02]  /*d2d0*/  UIMAD UR5, UR40, UR9, UR5 ;  /* 0x00000009280572a4 */ /* 0x000fe4000f8e0205 */
[----:B------:R-:W-:Y:S01]  /*d2e0*/  UIMAD UR8, UR13, UR10, URZ ;  /* 0x0000000a0d0872a4 */ /* 0x000fe2000f8e023f */
[----:B0-----:R-:W-:Y:S01]  /*d2f0*/  LOP3.LUT P0, R5, R36, 0x3, RZ, 0xc0, !PT ;  /* 0x0000000324057812 */ /* 0x001fe2000780c0ff */
[----:B------:R-:W-:-:S02]  /*d300*/  UIADD3 UR7, UR7, UR5, URZ ;  /* 0x0000000507077290 */ /* 0x000fc4000fffe03f */
[----:B------:R-:W-:Y:S01]  /*d310*/  UIMAD UR8, UR39, UR11, UR8 ;  /* 0x0000000b270872a4 */ /* 0x000fe2000f8e0208 */
[----:B------:R-:W-:Y:S01]  /*d320*/  ISETP.EQ.OR P0, PT, R5, 0x3, !P0 ;  /* 0x000000030500780c */ /* 0x000fe20004702670 */
[----:B------:R-:W-:Y:S01]  /*d330*/  UIMAD.WIDE.U32 UR6, UR39, UR10, UR6 ;  /* 0x0000000a270672a5 */ /* 0x000fe2000f8e0006 */
[----:B------:R-:W-:Y:S02]  /*d340*/  ULDC UR5, c[0x0][0xa88] ;  /* 0x0002a20000057ab9 */ /* 0x000fe40000000800 */
[----:B------:R-:W-:Y:S01]  /*d350*/  SEL R45, R31, R30, P0 ;  /* 0x0000001e1f2d7207 */ /* 0x000fe20000000000 */
[----:B------:R-:W-:Y:S01]  /*d360*/  ULDC.64 UR10, c[0x0][0xaf0] ;  /* 0x0002bc00000a7ab9 */ /* 0x000fe20000000a00 */
[----:B------:R-:W-:Y:S01]  /*d370*/  SEL R5, R30, R31, P0 ;  /* 0x0000001f1e057207 */ /* 0x000fe20000000000 */
[----:B------:R-:W-:Y:S01]  /*d380*/  IMAD.WIDE R30, R157, 0x2, R8 ;  /* 0x000000029d1e7825 */ /* 0x000fe200078e0208 */
[----:B------:R-:W-:Y:S02]  /*d390*/  SEL R55, R33, R32, P0 ;  /* 0x0000002021377207 */ /* 0x000fe40000000000 */
[----:B------:R-:W-:-:S02]  /*d3a0*/  SEL R57, R32, R33, P0 ;  /* 0x0000002120397207 */ /* 0x000fc40000000000 */
[----:B------:R-:W-:Y:S02]  /*d3b0*/  IADD3 R33, P2, R30, 0x6000, RZ ;  /* 0x000060001e217810 */ /* 0x000fe40007f5e0ff */
[----:B------:R-:W-:Y:S02]  /*d3c0*/  SEL R59, R29, R28, P0 ;  /* 0x0000001c1d3b7207 */ /* 0x000fe40000000000 */
[----:B------:R-:W-:Y:S01]  /*d3d0*/  SEL R61, R28, R29, P0 ;  /* 0x0000001d1c3d7207 */ /* 0x000fe20000000000 */
[----:B------:R-:W-:Y:S01]  /*d3e0*/  IMAD.X R29, RZ, RZ, R31, P2 ;  /* 0x000000ffff1d7224 */ /* 0x000fe200010e061f */
[----:B-1----:R-:W-:Y:S02]  /*d3f0*/  ISETP.NE.AND P2, PT, R48, 0x1, PT ;  /* 0x000000013000780c */ /* 0x002fe40003f45270 */
[----:B------:R-:W-:Y:S02]  /*d400*/  SEL R49, R21, R20, P0 ;  /* 0x0000001415317207 */ /* 0x000fe40000000000 */
[----:B------:R-:W-:-:S02]  /*d410*/  SEL R37, R20, R21, P0 ;  /* 0x0000001514257207 */ /* 0x000fc40000000000 */
[----:B------:R-:W-:Y:S02]  /*d420*/  IADD3 R21, P1, R30, 0x6020, RZ ;  /* 0x000060201e157810 */ /* 0x000fe40007f3e0ff */
[----:B------:R-:W-:Y:S02]  /*d430*/  SEL R47, R27, R26, P0 ;  /* 0x0000001a1b2f7207 */ /* 0x000fe40000000000 */
[----:B------:R-:W-:Y:S02]  /*d440*/  SEL R36, R26, R27, P0 ;  /* 0x0000001b1a247207 */ /* 0x000fe40000000000 */
[----:B------:R-:W-:Y:S01]  /*d450*/  SEL R63, R25, R24, P0 ;  /* 0x00000018193f7207 */ /* 0x000fe20000000000 */
[----:B------:R-:W0:Y:S01]  /*d460*/  @P2 LDC R40, c[0x0][0xbec] ;  /* 0x0002fb00ff282b82 */ /* 0x000e220000000800 */
[----:B------:R-:W-:Y:S02]  /*d470*/  SEL R65, R24, R25, P0 ;  /* 0x0000001918417207 */ /* 0x000fe40000000000 */
[----:B------:R-:W-:-:S02]  /*d480*/  SEL R67, R15, R14, P0 ;  /* 0x0000000e0f437207 */ /* 0x000fc40000000000 */
[----:B------:R-:W-:Y:S01]  /*d490*/  SEL R69, R14, R15, P0 ;  /* 0x0000000f0e457207 */ /* 0x000fe20000000000 */
[----:B------:R-:W-:Y:S01]  /*d4a0*/  IMAD.X R15, RZ, RZ, R31, P1 ;  /* 0x000000ffff0f7224 */ /* 0x000fe200008e061f */
[----:B------:R-:W-:Y:S01]  /*d4b0*/  LOP3.LUT R14, R21, 0x180, RZ, 0xc0, !PT ;  /* 0x00000180150e7812 */ /* 0x000fe200078ec0ff */
[----:B------:R-:W1:Y:S01]  /*d4c0*/  @P2 LDC R42, c[0x0][0xbf0] ;  /* 0x0002fc00ff2a2b82 */ /* 0x000e620000000800 */
[C---:B------:R-:W-:Y:S02]  /*d4d0*/  IADD3 R27, P3, R30.reuse, 0x3020, RZ ;  /* 0x000030201e1b7810 */ /* 0x040fe40007f7e0ff */
[----:B------:R-:W-:Y:S02]  /*d4e0*/  IADD3 R25, P4, R30, 0x3000, RZ ;  /* 0x000030001e197810 */ /* 0x000fe40007f9e0ff */
[----:B------:R-:W-:Y:S02]  /*d4f0*/  SEL R51, R13, R12, P0 ;  /* 0x0000000c0d337207 */ /* 0x000fe40000000000 */
[----:B------:R-:W-:Y:S01]  /*d500*/  SEL R38, R12, R13, P0 ;  /* 0x0000000d0c267207 */ /* 0x000fe20000000000 */
[----:B------:R-:W-:Y:S01]  /*d510*/  IMAD R13, R153, 0x20, R19 ;  /* 0x00000020990d7824 */ /* 0x000fe200078e0213 */
[----:B------:R-:W-:-:S02]  /*d520*/  SEL R71, R11, R10, P0 ;  /* 0x0000000a0b477207 */ /* 0x000fc40000000000 */
[----:B------:R-:W-:Y:S01]  /*d530*/  SEL R73, R10, R11, P0 ;  /* 0x0000000b0a497207 */ /* 0x000fe20000000000 */
[----:B------:R-:W-:Y:S01]  /*d540*/  IMAD.WIDE R8, R13, 0x2, R8 ;  /* 0x000000020d087825 */ /* 0x000fe200078e0208 */
[----:B------:R-:W-:Y:S02]  /*d550*/  SHF.R.U64 R14, R14, 0x3, RZ ;  /* 0x000000030e0e7819 */ /* 0x000fe400000012ff */
[----:B------:R-:W-:Y:S01]  /*d560*/  LOP3.LUT R12, R27, 0x180, RZ, 0xc0, !PT ;  /* 0x000001801b0c7812 */ /* 0x000fe200078ec0ff */
[--C-:B------:R-:W-:Y:S01]  /*d570*/  IMAD.X R13, RZ, RZ, R31.reuse, P3 ;  /* 0x000000ffff0d7224 */ /* 0x100fe200018e061f */
[----:B------:R-:W-:Y:S01]  /*d580*/  LOP3.LUT R10, R25, 0x180, RZ, 0xc0, !PT ;  /* 0x00000180190a7812 */ /* 0x000fe200078ec0ff */
[----:B------:R-:W-:Y:S01]  /*d590*/  IMAD.X R11, RZ, RZ, R31, P4 ;  /* 0x000000ffff0b7224 */ /* 0x000fe200020e061f */
[----:B------:R-:W-:Y:S02]  /*d5a0*/  LOP3.LUT R14, R14, R21, RZ, 0x3c, !PT ;  /* 0x000000150e0e7212 */ /* 0x000fe400078e3cff */
[----:B------:R-:W-:-:S02]  /*d5b0*/  LOP3.LUT R20, R33, 0x180, RZ, 0xc0, !PT ;  /* 0x0000018021147812 */ /* 0x000fc400078ec0ff */
[----:B------:R-:W-:Y:S02]  /*d5c0*/  SHF.R.U64 R12, R12, 0x3, RZ ;  /* 0x000000030c0c7819 */ /* 0x000fe400000012ff */
[----:B------:R-:W-:Y:S02]  /*d5d0*/  SHF.R.U64 R10, R10, 0x3, RZ ;  /* 0x000000030a0a7819 */ /* 0x000fe400000012ff */
[----:B------:R-:W-:Y:S02]  /*d5e0*/  IADD3 R21, P5, R30, 0x20, RZ ;  /* 0x000000201e157810 */ /* 0x000fe40007fbe0ff */
[----:B------:R-:W-:Y:S02]  /*d5f0*/  SEL R75, R7, R6, P0 ;  /* 0x00000006074b7207 */ /* 0x000fe40000000000 */
[----:B------:R-:W-:Y:S02]  /*d600*/  SEL R77, R6, R7, P0 ;  /* 0x00000007064d7207 */ /* 0x000fe40000000000 */
[----:B------:R-:W-:-:S02]  /*d610*/  LOP3.LUT R7, R30, 0x180, RZ, 0xc0, !PT ;  /* 0x000001801e077812 */ /* 0x000fc400078ec0ff */
[----:B------:R-:W-:Y:S02]  /*d620*/  SHF.R.U64 R20, R20, 0x3, RZ ;  /* 0x0000000314147819 */ /* 0x000fe400000012ff */
[----:B------:R-:W-:Y:S02]  /*d630*/  LOP3.LUT R12, R12, R27, RZ, 0x3c, !PT ;  /* 0x0000001b0c0c7212 */ /* 0x000fe400078e3cff */
[----:B------:R-:W-:Y:S02]  /*d640*/  LOP3.LUT R10, R10, R25, RZ, 0x3c, !PT ;  /* 0x000000190a0a7212 */ /* 0x000fe400078e3cff */
[----:B------:R-:W-:Y:S01]  /*d650*/  MOV R64, R14 ;  /* 0x0000000e00407202 */ /* 0x000fe20000000f00 */
[----:B------:R-:W-:Y:S01]  /*d660*/  VIADD R15, R18, UR41 ;  /* 0x00000029120f7c36 */ /* 0x000fe20008000000 */
[----:B------:R-:W-:Y:S01]  /*d670*/  SEL R41, R35, R34, P0 ;  /* 0x0000002223297207 */ /* 0x000fe20000000000 */
[----:B------:R-:W-:Y:S01]  /*d680*/  IMAD.U32 R14, RZ, RZ, UR8 ;  /* 0x00000008ff0e7e24 */ /* 0x000fe2000f8e00ff */
[----:B------:R-:W-:Y:S01]  /*d690*/  SEL R43, R34, R35, P0 ;  /* 0x00000023222b7207 */ /* 0x000fe20000000000 */
[----:B------:R-:W-:Y:S01]  /*d6a0*/  ULDC.64 UR8, c[0x0][0xae8] ;  /* 0x0002ba0000087ab9 */ /* 0x000fe20000000a00 */
[----:B------:R-:W-:-:S02]  /*d6b0*/  LOP3.LUT R6, R21, 0x180, RZ, 0xc0, !PT ;  /* 0x0000018015067812 */ /* 0x000fc400078ec0ff */
[----:B------:R-:W-:Y:S02]  /*d6c0*/  IADD3 R35, P1, R8, 0x1800, RZ ;  /* 0x0000180008237810 */ /* 0x000fe40007f3e0ff */
[----:B------:R-:W-:Y:S02]  /*d6d0*/  SHF.R.U64 R7, R7, 0x3, RZ ;  /* 0x0000000307077819 */ /* 0x000fe400000012ff */
[----:B------:R-:W-:Y:S02]  /*d6e0*/  LOP3.LUT R28, R20, R33, RZ, 0x3c, !PT ;  /* 0x00000021141c7212 */ /* 0x000fe400078e3cff */
[----:B------:R-:W-:Y:S02]  /*d6f0*/  MOV R68, R12 ;  /* 0x0000000c00447202 */ /* 0x000fe40000000f00 */
[----:B------:R-:W-:Y:S01]  /*d700*/  MOV R70, R10 ;  /* 0x0000000a00467202 */ /* 0x000fe20000000f00 */
[----:B0-----:R-:W-:Y:S01]  /*d710*/  @P2 IMAD.HI.U32 R11, R15, R40, RZ ;  /* 0x000000280f0b2227 */ /* 0x001fe200078e00ff */
[----:B------:R-:W-:-:S02]  /*d720*/  SHF.R.U64 R6, R6, 0x3, RZ ;  /* 0x0000000306067819 */ /* 0x000fc400000012ff */
[----:B------:R-:W-:Y:S01]  /*d730*/  LOP3.LUT R34, R35, 0x180, RZ, 0xc0, !PT ;  /* 0x0000018023227812 */ /* 0x000fe200078ec0ff */
[----:B------:R-:W-:Y:S01]  /*d740*/  IMAD.MOV.U32 R10, RZ, RZ, R15 ;  /* 0x000000ffff0a7224 */ /* 0x000fe200078e000f */
[----:B------:R-:W-:Y:S01]  /*d750*/  LOP3.LUT R30, R7, R30, RZ, 0x3c, !PT ;  /* 0x0000001e071e7212 */ /* 0x000fe200078e3cff */
[----:B------:R-:W-:Y:S01]  /*d760*/  IMAD.X R7, RZ, RZ, R31, P5 ;  /* 0x000000ffff077224 */ /* 0x000fe200028e061f */
[----:B------:R-:W-:Y:S02]  /*d770*/  MOV R66, R28 ;  /* 0x0000001c00427202 */ /* 0x000fe40000000f00 */
[----:B------:R-:W-:Y:S02]  /*d780*/  LOP3.LUT R6, R6, R21, RZ, 0x3c, !PT ;  /* 0x0000001506067212 */ /* 0x000fe400078e3cff */
[----:B------:R-:W-:Y:S02]  /*d790*/  SHF.R.U64 R34, R34, 0x3, RZ ;  /* 0x0000000322227819 */ /* 0x000fe400000012ff */
[----:B-1----:R-:W-:-:S02]  /*d7a0*/  @P2 SHF.R.U32.HI R10, RZ, R42, R11 ;  /* 0x0000002aff0a2219 */ /* 0x002fc4000001160b */
[----:B------:R-:W-:Y:S01]  /*d7b0*/  LOP3.LUT R34, R34, R35, RZ, 0x3c, !PT ;  /* 0x0000002322227212 */ /* 0x000fe200078e3cff */
[----:B------:R-:W-:Y:S01]  /*d7c0*/  IMAD.X R35, RZ, RZ, R9, P1 ;  /* 0x000000ffff237224 */ /* 0x000fe200008e0609 */
[----:B------:R-:W-:Y:S01]  /*d7d0*/  MOV R72, R6 ;  /* 0x0000000600487202 */ /* 0x000fe20000000f00 */
[--C-:B------:R-:W-:Y:S01]  /*d7e0*/  IMAD.MOV R7, RZ, RZ, -R10.reuse ;  /* 0x000000ffff077224 */ /* 0x100fe200078e0a0a */
[----:B------:R-:W-:Y:S02]  /*d7f0*/  SHF.R.S32.HI R11, RZ, 0x1f, R10 ;  /* 0x0000001fff0b7819 */ /* 0x000fe4000001140a */
[----:B------:R-:W-:Y:S01]  /*d800*/  IADD3 R10, P1, R10, UR6, RZ ;  /* 0x000000060a0a7c10 */ /* 0x000fe2000ff3e0ff */
[----:B------:R-:W-:Y:S01]  /*d810*/  IMAD R7, R48, R7, R15 ;  /* 0x0000000730077224 */ /* 0x000fe200078e020f */
[----:B------:R-:W-:Y:S02]  /*d820*/  SEL R53, R132, R133, P0 ;  /* 0x0000008584357207 */ /* 0x000fe40000000000 */
[----:B------:R-:W-:-:S02]  /*d830*/  SEL R39, R133, R132, P0 ;  /* 0x0000008485277207 */ /* 0x000fc40000000000 */
[----:B------:R-:W-:Y:S01]  /*d840*/  IADD3.X R11, R11, UR7, R14, P1, !PT ;  /* 0x000000070b0b7c10 */ /* 0x000fe20008ffe40e */
[----:B------:R-:W-:Y:S01]  /*d850*/  ULDC.64 UR6, c[0x0][0xb88] ;  /* 0x0002e20000067ab9 */ /* 0x000fe20000000a00 */
[----:B------:R-:W-:Y:S02]  /*d860*/  SHF.R.S32.HI R29, RZ, 0x1f, R7 ;  /* 0x0000001fff1d7819 */ /* 0x000fe40000011407 */
[C---:B------:R-:W-:Y:S01]  /*d870*/  IADD3 R33, P3, R8.reuse, 0x3000, RZ ;  /* 0x0000300008217810 */ /* 0x040fe20007f7e0ff */
[----:B------:R-:W-:Y:S01]  /*d880*/  IMAD.WIDE.U32 R10, R7, UR6, R10 ;  /* 0x00000006070a7c25 */ /* 0x000fe2000f8e000a */
[----:B------:R-:W-:Y:S02]  /*d890*/  IADD3 R27, P4, R8, 0x4800, RZ ;  /* 0x00004800081b7810 */ /* 0x000fe40007f9e0ff */
[----:B------:R-:W-:Y:S02]  /*d8a0*/  LOP3.LUT R32, R33, 0x180, RZ, 0xc0, !PT ;  /* 0x0000018021207812 */ /* 0x000fe400078ec0ff */
[----:B------:R-:W-:-:S02]  /*d8b0*/  LOP3.LUT R26, R27, 0x180, RZ, 0xc0, !PT ;  /* 0x000001801b1a7812 */ /* 0x000fc400078ec0ff */
[----:B------:R-:W-:Y:S02]  /*d8c0*/  SHF.R.U64 R32, R32, 0x3, RZ ;  /* 0x0000000320207819 */ /* 0x000fe400000012ff */
[----:B------:R-:W-:Y:S02]  /*d8d0*/  SHF.R.U64 R26, R26, 0x3, RZ ;  /* 0x000000031a1a7819 */ /* 0x000fe400000012ff */
[----:B------:R-:W-:Y:S02]  /*d8e0*/  LOP3.LUT P1, RZ, R154, 0x3, RZ, 0xc0, !PT ;  /* 0x000000039aff7812 */ /* 0x000fe4000782c0ff */
[----:B------:R-:W-:Y:S01]  /*d8f0*/  LOP3.LUT R32, R32, R33, RZ, 0x3c, !PT ;  /* 0x0000002120207212 */ /* 0x000fe200078e3cff */
[--C-:B------:R-:W-:Y:S01]  /*d900*/  IMAD.X R33, RZ, RZ, R9.reuse, P3 ;  /* 0x000000ffff217224 */ /* 0x100fe200018e0609 */
[----:B------:R-:W-:Y:S01]  /*d910*/  LOP3.LUT R26, R26, R27, RZ, 0x3c, !PT ;  /* 0x0000001b1a1a7212 */ /* 0x000fe200078e3cff */
[----:B------:R-:W-:Y:S01]  /*d920*/  IMAD.X R27, RZ, RZ, R9, P4 ;  /* 0x000000ffff1b7224 */ /* 0x000fe200020e0609 */
[----:B------:R-:W-:-:S02]  /*d930*/  MOV R31, R30 ;  /* 0x0000001e001f7202 */ /* 0x000fc40000000f00 */
[C---:B------:R-:W-:Y:S02]  /*d940*/  IADD3 R25, P5, R8.reuse, 0x6000, RZ ;  /* 0x0000600008197810 */ /* 0x040fe40007fbe0ff */
[C---:B------:R-:W-:Y:S02]  /*d950*/  IADD3 R79, P6, R8.reuse, 0x7800, RZ ;  /* 0x00007800084f7810 */ /* 0x040fe40007fde0ff */
[----:B------:R-:W-:Y:S02]  /*d960*/  LOP3.LUT R24, R25, 0x180, RZ, 0xc0, !PT ;  /* 0x0000018019187812 */ /* 0x000fe400078ec0ff */
[----:B------:R-:W-:Y:S02]  /*d970*/  LOP3.LUT R21, R8, 0x180, RZ, 0xc0, !PT ;  /* 0x0000018008157812 */ /* 0x000fe400078ec0ff */
[----:B------:R-:W-:Y:S02]  /*d980*/  SHF.R.U64 R24, R24, 0x3, RZ ;  /* 0x0000000318187819 */ /* 0x000fe400000012ff */
[----:B------:R-:W-:-:S02]  /*d990*/  LOP3.LUT R20, R79, 0x180, RZ, 0xc0, !PT ;  /* 0x000001804f147812 */ /* 0x000fc400078ec0ff */
[----:B------:R-:W-:Y:S01]  /*d9a0*/  LOP3.LUT R24, R24, R25, RZ, 0x3c, !PT ;  /* 0x0000001918187212 */ /* 0x000fe200078e3cff */
[--C-:B------:R-:W-:Y:S01]  /*d9b0*/  IMAD.X R25, RZ, RZ, R9.reuse, P5 ;  /* 0x000000ffff197224 */ /* 0x100fe200028e0609 */
[----:B------:R-:W-:Y:S02]  /*d9c0*/  SHF.R.U64 R21, R21, 0x3, RZ ;  /* 0x0000000315157819 */ /* 0x000fe400000012ff */
[----:B------:R-:W-:Y:S02]  /*d9d0*/  SHF.R.U64 R20, R20, 0x3, RZ ;  /* 0x0000000314147819 */ /* 0x000fe400000012ff */
[----:B------:R-:W-:Y:S01]  /*d9e0*/  LOP3.LUT R8, R21, R8, RZ, 0x3c, !PT ;  /* 0x0000000815087212 */ /* 0x000fe200078e3cff */
[----:B------:R-:W-:Y:S01]  /*d9f0*/  IMAD.X R21, RZ, RZ, R9, P6 ;  /* 0x000000ffff157224 */ /* 0x000fe200030e0609 */
[----:B------:R-:W-:Y:S01]  /*da00*/  LOP3.LUT R20, R20, R79, RZ, 0x3c, !PT ;  /* 0x0000004f14147212 */ /* 0x000fe200078e3cff */
[----:B------:R-:W-:Y:S01]  /*da10*/  VIADD R0, R0, 0x19c20 ;  /* 0x00019c2000007836 */ /* 0x000fe20000000000 */
[----:B---3--:R-:W-:Y:S01]  /*da20*/  LOP3.LUT R12, R4, 0x2, RZ, 0x3c, !PT ;  /* 0x00000002040c7812 */ /* 0x008fe200078e3cff */
[----:B------:R-:W-:Y:S04]  /*da30*/  SHFL.IDX PT, R55, R55, R4, 0x1c1f ;  /* 0x001c1f0437377589 */ /* 0x000fe800000e0000 */
[----:B------:R-:W-:Y:S04]  /*da40*/  SHFL.IDX PT, R28, R57, R12, 0x1c1f ;  /* 0x001c1f0c391c7589 */ /* 0x000fe800000e0000 */
[----:B------:R-:W-:Y:S04]  /*da50*/  SHFL.IDX PT, R41, R41, R4, 0x1c1f ;  /* 0x001c1f0429297589 */ /* 0x000fe800000e0000 */
[----:B------:R-:W-:Y:S04]  /*da60*/  SHFL.IDX PT, R6, R43, R12, 0x1c1f ;  /* 0x001c1f0c2b067589 */ /* 0x000fe800000e0000 */
[----:B------:R-:W-:Y:S04]  /*da70*/  SHFL.IDX PT, R47, R47, R4, 0x1c1f ;  /* 0x001c1f042f2f7589 */ /* 0x000fe800000e0000 */
[----:B------:R-:W0:Y:S04]  /*da80*/  SHFL.IDX PT, R36, R36, R12, 0x1c1f ;  /* 0x001c1f0c24247589 */ /* 0x000e2800000e0000 */
[----:B------:R1:W-:Y:S04]  /*da90*/  SHFL.IDX PT, R13, R49, R4, 0x1c1f ;  /* 0x001c1f04310d7589 */ /* 0x0003e800000e0000 */
[----:B------:R-:W2:Y:S04]  /*daa0*/  SHFL.IDX PT, R40, R37, R12, 0x1c1f ;  /* 0x001c1f0c25287589 */ /* 0x000ea800000e0000 */
[----:B------:R-:W-:Y:S01]  /*dab0*/  SHFL.IDX PT, R42, R51, R4, 0x1c1f ;  /* 0x001c1f04332a7589 */ /* 0x000fe200000e0000 */
[----:B-1----:R-:W-:-:S03]  /*dac0*/  IMAD R49, R48, UR5, RZ ;  /* 0x0000000530317c24 */ /* 0x002fc6000f8e02ff */
[----:B------:R2:W-:Y:S04]  /*dad0*/  SHFL.IDX PT, R15, R38, R12, 0x1c1f ;  /* 0x001c1f0c260f7589 */ /* 0x0005e800000e0000 */
[----:B------:R-:W-:Y:S04]  /*dae0*/  SHFL.IDX PT, R45, R45, R4, 0x1c1f ;  /* 0x001c1f042d2d7589 */ /* 0x000fe800000e0000 */
[----:B------:R1:W-:Y:S01]  /*daf0*/  SHFL.IDX PT, R14, R5, R12, 0x1c1f ;  /* 0x001c1f0c050e7589 */ /* 0x0003e200000e0000 */
[----:B0-----:R-:W-:-:S03]  /*db00*/  SEL R30, R36, R47, P0 ;  /* 0x0000002f241e7207 */ /* 0x001fc60000000000 */
[----:B------:R-:W-:Y:S04]  /*db10*/  SHFL.IDX PT, R59, R59, R4, 0x1c1f ;  /* 0x001c1f043b3b7589 */ /* 0x000fe800000e0000 */
[----:B------:R-:W-:Y:S01]  /*db20*/  SHFL.IDX PT, R52, R61, R12, 0x1c1f ;  /* 0x001c1f0c3d347589 */ /* 0x000fe200000e0000 */
[----:B--2---:R-:W-:Y:S02]  /*db30*/  SEL R38, R40, R13, P0 ;  /* 0x0000000d28267207 */ /* 0x004fe40000000000 */
[----:B-1----:R-:W-:Y:S01]  /*db40*/  SEL R5, R55, R28, P0 ;  /* 0x0000001c37057207 */ /* 0x002fe20000000000 */
[----:B------:R-:W-:Y:S04]  /*db50*/  SHFL.IDX PT, R63, R63, R4, 0x1c1f ;  /* 0x001c1f043f3f7589 */ /* 0x000fe800000e0000 */
[----:B------:R-:W-:Y:S04]  /*db60*/  SHFL.IDX PT, R54, R65, R12, 0x1c1f ;  /* 0x001c1f0c41367589 */ /* 0x000fe800000e0000 */
[----:B------:R-:W-:Y:S04]  /*db70*/  SHFL.IDX PT, R67, R67, R4, 0x1c1f ;  /* 0x001c1f0443437589 */ /* 0x000fe800000e0000 */
[----:B------:R-:W0:Y:S04]  /*db80*/  SHFL.IDX PT, R56, R69, R12, 0x1c1f ;  /* 0x001c1f0c45387589 */ /* 0x000e2800000e0000 */
[----:B------:R-:W-:Y:S04]  /*db90*/  SHFL.IDX PT, R53, R53, R4, 0x1c1f ;  /* 0x001c1f0435357589 */ /* 0x000fe800000e0000 */
[----:B------:R-:W-:Y:S04]  /*dba0*/  SHFL.IDX PT, R71, R71, R4, 0x1c1f ;  /* 0x001c1f0447477589 */ /* 0x000fe800000e0000 */
[----:B------:R0:W1:Y:S04]  /*dbb0*/  SHFL.IDX PT, R46, R39, R12, 0x1c1f ;  /* 0x001c1f0c272e7589 */ /* 0x00006800000e0000 */
[----:B------:R-:W2:Y:S04]  /*dbc0*/  SHFL.IDX PT, R58, R73, R12, 0x1c1f ;  /* 0x001c1f0c493a7589 */ /* 0x000ea800000e0000 */
[----:B------:R3:W-:Y:S04]  /*dbd0*/  SHFL.IDX PT, R75, R75, R4, 0x1c1f ;  /* 0x001c1f044b4b7589 */ /* 0x0007e800000e0000 */
[----:B------:R4:W2:Y:S01]  /*dbe0*/  SHFL.IDX PT, R62, R77, R12, 0x1c1f ;  /* 0x001c1f0c4d3e7589 */ /* 0x0008a200000e0000 */
[----:B0-----:R-:W-:Y:S01]  /*dbf0*/  SEL R39, R56, R67, P0 ;  /* 0x0000004338277207 */ /* 0x001fe20000000000 */
[----:B---3--:R-:W-:-:S04]  /*dc00*/  IMAD R4, R29, UR6, RZ ;  /* 0x000000061d047c24 */ /* 0x008fc8000f8e02ff */
[----:B------:R-:W-:Y:S01]  /*dc10*/  IMAD R29, R7, UR7, R4 ;  /* 0x00000007071d7c24 */ /* 0x000fe2000f8e0204 */
[----:B------:R-:W-:Y:S01]  /*dc20*/  SEL R7, R28, R55, P0 ;  /* 0x000000371c077207 */ /* 0x000fe20000000000 */
[----:B------:R-:W-:Y:S01]  /*dc30*/  VIADD R28, R156, UR41 ;  /* 0x000000299c1c7c36 */ /* 0x000fe20008000000 */
[----:B------:R-:W-:Y:S01]  /*dc40*/  SEL R4, R41, R6, P0 ;  /* 0x0000000629047207 */ /* 0x000fe20000000000 */
[----:B------:R-:W-:Y:S01]  /*dc50*/  ULDC.64 UR6, c[0x0][0xb50] ;  /* 0x0002d40000067ab9 */ /* 0x000fe20000000a00 */
[----:B------:R-:W-:Y:S01]  /*dc60*/  SEL R6, R6, R41, P0 ;  /* 0x0000002906067207 */ /* 0x000fe20000000000 */
[C---:B----4-:R-:W-:Y:S01]  /*dc70*/  VIADD R12, R28.reuse, 0x8 ;  /* 0x000000081c0c7836 */ /* 0x050fe20000000000 */
[----:B------:R-:W-:Y:S01]  /*dc80*/  ISETP.GE.OR P3, PT, R28, R49, P1 ;  /* 0x000000311c00720c */ /* 0x000fe20000f66670 */
[----:B------:R-:W-:Y:S01]  /*dc90*/  IMAD.IADD R11, R11, 0x1, R29 ;  /* 0x000000010b0b7824 */ /* 0x000fe200078e021d */
[----:B------:R-:W-:Y:S01]  /*dca0*/  LEA R37, P4, R10, UR6, 0x2 ;  /* 0x000000060a257c11 */ /* 0x000fe2000f8810ff */
[----:B------:R0:W-:Y:S01]  /*dcb0*/  STSM.16.M88.4 [R31], R4 ;  /* 0x000000041f007844 */ /* 0x0001e20000000200 */
[----:B------:R-:W-:-:S02]  /*dcc0*/  SEL R28, R47, R36, P0 ;  /* 0x000000242f1c7207 */ /* 0x000fc40000000000 */
[----:B------:R-:W-:Y:S01]  /*dcd0*/  SEL R36, R13, R40, P0 ;  /* 0x000000280d247207 */ /* 0x000fe20000000000 */
[----:B------:R-:W-:Y:S01]  /*dce0*/  SHFL.IDX PT, R50, R37, RZ, 0x1c1f ;  /* 0x001c1fff25327589 */ /* 0x000fe200000e0000 */
[----:B------:R-:W-:Y:S02]  /*dcf0*/  ISETP.GE.OR P1, PT, R12, R49, P1 ;  /* 0x000000310c00720c */ /* 0x000fe40000f26670 */
[----:B------:R-:W-:Y:S01]  /*dd00*/  SEL R40, R42, R15, P0 ;  /* 0x0000000f2a287207 */ /* 0x000fe20000000000 */
[----:B------:R3:W-:Y:S01]  /*dd10*/  SHFL.IDX PT, R60, R37, 0x1, 0x1c1f ;  /* 0x003c1f00253c7f89 */ /* 0x0007e200000e0000 */
[----:B------:R-:W-:Y:S02]  /*dd20*/  SEL R12, R45, R14, P0 ;  /* 0x0000000e2d0c7207 */ /* 0x000fe40000000000 */
[----:B------:R-:W-:Y:S02]  /*dd30*/  SEL R42, R15, R42, P0 ;  /* 0x0000002a0f2a7207 */ /* 0x000fe40000000000 */
[----:B------:R-:W-:-:S02]  /*dd40*/  SEL R14, R14, R45, P0 ;  /* 0x0000002d0e0e7207 */ /* 0x000fc40000000000 */
[----:B------:R-:W-:Y:S02]  /*dd50*/  SEL R13, R59, R52, P0 ;  /* 0x000000343b0d7207 */ /* 0x000fe40000000000 */
[----:B------:R-:W-:Y:S02]  /*dd60*/  SEL R15, R52, R59, P0 ;  /* 0x0000003b340f7207 */ /* 0x000fe40000000000 */
[----:B------:R-:W-:Y:S02]  /*dd70*/  SEL R29, R63, R54, P0 ;  /* 0x000000363f1d7207 */ /* 0x000fe40000000000 */
[----:B0-----:R-:W-:Y:S01]  /*dd80*/  SEL R31, R54, R63, P0 ;  /* 0x0000003f361f7207 */ /* 0x001fe20000000000 */
[----:B------:R-:W-:Y:S01]  /*dd90*/  STSM.16.M88.4 [R72], R12 ;  /* 0x0000000c48007844 */ /* 0x000fe20000000200 */
[----:B---3--:R-:W-:Y:S02]  /*dda0*/  SEL R37, R67, R56, P0 ;  /* 0x0000003843257207 */ /* 0x008fe40000000000 */
[----:B-1----:R-:W-:Y:S01]  /*ddb0*/  SEL R44, R53, R46, P0 ;  /* 0x0000002e352c7207 */ /* 0x002fe20000000000 */
[----:B------:R-:W-:Y:S01]  /*ddc0*/  STSM.16.M88.4 [R70], R28 ;  /* 0x0000001c46007844 */ /* 0x000fe20000000200 */
[----:B--2---:R-:W-:-:S02]  /*ddd0*/  SEL R41, R71, R58, P0 ;  /* 0x0000003a47297207 */ /* 0x004fc40000000000 */
[----:B------:R-:W-:Y:S01]  /*dde0*/  SEL R43, R58, R71, P0 ;  /* 0x000000473a2b7207 */ /* 0x000fe20000000000 */
[----:B------:R0:W-:Y:S01]  /*ddf0*/  STSM.16.M88.4 [R68], R36 ;  /* 0x0000002444007844 */ /* 0x0001e20000000200 */
[----:B------:R-:W-:Y:S02]  /*de00*/  SEL R46, R46, R53, P0 ;  /* 0x000000352e2e7207 */ /* 0x000fe40000000000 */
[----:B------:R-:W-:Y:S01]  /*de10*/  SEL R45, R75, R62, P0 ;  /* 0x0000003e4b2d7207 */ /* 0x000fe20000000000 */
[----:B------:R-:W-:Y:S01]  /*de20*/  STSM.16.M88.4 [R66], R40 ;  /* 0x0000002842007844 */ /* 0x000fe20000000200 */
[----:B------:R-:W-:Y:S02]  /*de30*/  SEL R47, R62, R75, P0 ;  /* 0x0000004b3e2f7207 */ /* 0x000fe40000000000 */
[----:B------:R-:W-:-:S03]  /*de40*/  LEA.HI.X R11, R10, UR7, R11, 0x2, P4 ;  /* 0x000000070a0b7c11 */ /* 0x000fc6000a0f140b */
[----:B------:R-:W-:Y:S04]  /*de50*/  STSM.16.M88.4 [R64], R44 ;  /* 0x0000002c40007844 */ /* 0x000fe80000000200 */
[----:B------:R-:W1:Y:S01]  /*de60*/  SHFL.IDX PT, R51, R11, RZ, 0x1c1f ;  /* 0x001c1fff0b337589 */ /* 0x000e6200000e0000 */
[----:B0-----:R-:W0:Y:S08]  /*de70*/  @P2 LDC R37, c[0x0][0xbec] ;  /* 0x0002fb00ff252b82 */ /* 0x001e300000000800 */
[----:B------:R-:W-:Y:S08]  /*de80*/  BAR.SYNC.DEFER_BLOCKING 0x1, 0x180 ;  /* 0x0046000000007b1d */ /* 0x000ff00000010000 */
[----:B------:R-:W2:Y:S01]  /*de90*/  @P2 LDC R39, c[0x0][0xbf0] ;  /* 0x0002fc00ff272b82 */ /* 0x000ea20000000800 */
[----:B------:R-:W3:Y:S01]  /*dea0*/  SHFL.IDX PT, R61, R11, 0x1, 0x1c1f ;  /* 0x003c1f000b3d7f89 */ /* 0x000ee200000e0000 */
[----:B------:R-:W-:-:S02]  /*deb0*/  UIMAD UR5, UR12, UR8, URZ ;  /* 0x000000080c0572a4 */ /* 0x000fc4000f8e023f */
[----:B------:R-:W-:Y:S02]  /*dec0*/  UIMAD.WIDE.U32 UR6, UR40, UR8, URZ ;  /* 0x00000008280672a5 */ /* 0x000fe4000f8e003f */
[----:B------:R-:W-:Y:S01]  /*ded0*/  UIMAD UR5, UR40, UR9, UR5 ;  /* 0x00000009280572a4 */ /* 0x000fe2000f8e0205 */
[----:B-1----:R1:W-:Y:S04]  /*dee0*/  @!P3 ST.E desc[UR52][R50.64], R2 ;  /* 0x000000023200b985 */ /* 0x0023e8000c101934 */
[----:B---3--:R3:W-:Y:S01]  /*def0*/  @!P1 ST.E desc[UR52][R60.64], R3 ;  /* 0x000000033c009985 */ /* 0x0087e2000c101934 */
[----:B-1----:R-:W-:-:S03]  /*df00*/  IMAD R2, R152, 0x60, R153 ;  /* 0x0000006098027824 */ /* 0x002fc600078e0299 */
[----:B------:R1:W5:Y:S01]  /*df10*/  LD.E.128 R56, desc[UR52][R24.64] ;  /* 0x0000003418387980 */ /* 0x000362000c101d00 */
[----:B------:R-:W-:Y:S02]  /*df20*/  UIMAD UR8, UR13, UR10, URZ ;  /* 0x0000000a0d0872a4 */ /* 0x000fe4000f8e023f */
[----:B------:R-:W-:Y:S01]  /*df30*/  UIADD3 UR7, UR7, UR5, URZ ;  /* 0x0000000507077290 */ /* 0x000fe2000fffe03f */
[----:B------:R4:W5:Y:S04]  /*df40*/  LD.E.128 R28, desc[UR52][R20.64] ;  /* 0x00000034141c7980 */ /* 0x000968000c101d00 */
[----:B------:R-:W5:Y:S01]  /*df50*/  LD.E.128 R8, desc[UR52][R8.64] ;  /* 0x0000003408087980 */ /* 0x000f62000c101d00 */
[----:B-1----:R-:W-:-:S03]  /*df60*/  VIADD R24, R2, UR41 ;  /* 0x0000002902187c36 */ /* 0x002fc60008000000 */
[----:B------:R-:W5:Y:S01]  /*df70*/  LD.E.128 R4, desc[UR52][R34.64] ;  /* 0x0000003422047980 */ /* 0x000f62000c101d00 */
[----:B0-----:R-:W-:Y:S01]  /*df80*/  @P2 IMAD.HI.U32 R2, R24, R37, RZ ;  /* 0x0000002518022227 */ /* 0x001fe200078e00ff */
[----:B------:R-:W-:Y:S02]  /*df90*/  UIMAD UR5, UR39, UR11, UR8 ;  /* 0x0000000b270572a4 */ /* 0x000fe4000f8e0208 */
[----:B------:R-:W5:Y:S01]  /*dfa0*/  LD.E.128 R52, desc[UR52][R32.64] ;  /* 0x0000003420347980 */ /* 0x000f62000c101d00 */
[----:B----4-:R-:W-:Y:S01]  /*dfb0*/  IMAD.MOV.U32 R21, RZ, RZ, R24 ;  /* 0x000000ffff157224 */ /* 0x010fe200078e0018 */
        /* <DEDUP_REMOVED lines=13> */
[----:B---3--:R-:W-:-:S02]  /*e090*/  IMAD.U32 R3, RZ, RZ, UR7 ;  /* 0x00000007ff037e24 */ /* 0x008fc4000f8e00ff */
        /* <DEDUP_REMOVED lines=15> */
[----:B------:R-:W-:Y:S01]  /*e190*/  IMAD.IADD R3, R3, 0x1, R21 ;  /* 0x0000000103037824 */ /* 0x000fe200078e0215 */
[C---:B------:R-:W-:Y:S02]  /*e1a0*/  LEA R32, P1, R2.reuse, UR6, 0x1 ;  /* 0x0000000602207c11 */ /* 0x040fe4000f8208ff */
[----:B------:R-:W-:Y:S02]  /*e1b0*/  PRMT R0, RZ, 0x654, R0 ;  /* 0x00000654ff007816 */ /* 0x000fe40000000000 */
[----:B------:R-:W-:Y:S01]  /*e1c0*/  LEA.HI.X R33, R2, UR7, R3, 0x1, P1 ;  /* 0x0000000702217c11 */ /* 0x000fe200088f0c03 */
[----:B-1----:R0:W1:Y:S01]  /*e1d0*/  SHFL.IDX PT, R20, R32, RZ, 0x1c1f ;  /* 0x001c1fff20147589 */ /* 0x00206200000e0000 */
[----:B------:R0:W-:Y:S01]  /*e1e0*/  SYNCS.ARRIVE.TRANS64.RED.A1T0 RZ, [R0+URZ], RZ ;  /* 0x000000ff00ff79a7 */ /* 0x0001e2000810043f */
[----:B------:R-:W-:Y:S02]  /*e1f0*/  BSSY B1, `(.L_x_11342) ;  /* 0x0000011000017945 */ /* 0x000fe40003800000 */
[----:B------:R0:W2:Y:S01]  /*e200*/  SHFL.IDX PT, R21, R33, RZ, 0x1c1f ;  /* 0x001c1fff21157589 */ /* 0x0000a200000e0000 */
[----:B------:R-:W-:-:S02]  /*e210*/  SHF.R.S32.HI R74, RZ, 0x1f, R23 ;  /* 0x0000001fff4a7819 */ /* 0x000fc40000011417 */
[----:B------:R-:W-:Y:S01]  /*e220*/  SHF.R.S32.HI R76, RZ, 0x1f, R22 ;  /* 0x0000001fff4c7819 */ /* 0x000fe20000011416 */
        /* <DEDUP_REMOVED lines=13> */
.L_x_11343:
[----:B------:R-:W-:Y:S05]  /*e300*/  BSYNC B1 ;  /* 0x0000000000017941 */ /* 0x000fea0003800000 */
.L_x_11342:
[----:B0-----:R-:W-:Y:S01]  /*e310*/  VIADD R0, R34, 0x60 ;  /* 0x0000006022007836 */ /* 0x001fe20000000000 */
[----:B---3-5:R0:W3:Y:S04]  /*e320*/  SHFL.IDX PT, R9, R33, 0x1, 0x1c1f ;  /* 0x003c1f0021097f89 */ /* 0x0280e800000e0000 */
[----:B------:R-:W-:Y:S01]  /*e330*/  ISETP.GE.AND P0, PT, R0, R49, PT ;  /* 0x000000310000720c */ /* 0x000fe20003f06270 */
[----:B------:R0:W4:-:S12]  /*e340*/  SHFL.IDX PT, R8, R32, 0x1, 0x1c1f ;  /* 0x003c1f0020087f89 */ /* 0x00011800000e0000 */
[----:B0-----:R-:W-:Y:S05]  /*e350*/  @P0 BRA `(.L_x_11344) ;  /* 0x0000000800340947 */ /* 0x001fea0003800000 */
[----:B------:R-:W-:Y:S02]  /*e360*/  ULDC UR5, c[0x0][0xac8] ;  /* 0x0002b20000057ab9 */ /* 0x000fe40000000800 */
[----:B------:R-:W-:Y:S02]  /*e370*/  ISETP.GE.AND P2, PT, R22, UR5, PT ;  /* 0x0000000516007c0c */ /* 0x000fe4000bf46270 */
[----:B------:R-:W-:-:S11]  /*e380*/  ISETP.GE.AND P1, PT, R19, UR5, PT ;  /* 0x0000000513007c0c */ /* 0x000fd6000bf26270 */
[C---:B----4-:R-:W-:Y:S02]  /*e390*/  @!P2 LEA R10, P0, R22.reuse, R8, 0x1 ;  /* 0x00000008160aa211 */ /* 0x050fe400078008ff */
[----:B---3--:R-:W-:Y:S02]  /*e3a0*/  @!P1 IMAD.WIDE R2, R19, 0x2, R8 ;  /* 0x0000000213029825 */ /* 0x008fe400078e0208 */
        /* <DEDUP_REMOVED lines=9> */
.L_x_11341:
[----:B------:R-:W0:Y:S01]  /*e440*/  LDC R8, c[0x0][0xbe8] ;  /* 0x0002fa00ff087b82 */ /* 0x000e220000000800 */
[----:B------:R-:W1:Y:S01]  /*e450*/  S2R R0, SR_TID.X ;  /* 0x0000000000007919 */ /* 0x000e620000002100 */
[----:B------:R-:W-:Y:S01]  /*e460*/  USHF.R.S32.HI UR8, URZ, 0x1f, UR40 ;  /* 0x0000001f3f087899 */ /* 0x000fe20008011428 */
[----:B------:R-:W-:Y:S01]  /*e470*/  BSSY B1, `(.L_x_11345) ;  /* 0x0000031000017945 */ /* 0x000fe20003800000 */
[----:B------:R-:W-:Y:S01]  /*e480*/  USHF.R.S32.HI UR9, URZ, 0x1f, UR39 ;  /* 0x0000001f3f097899 */ /* 0x000fe20008011427 */
[----:B------:R-:W-:Y:S01]  /*e490*/  IMAD R6, R152, 0x60, R153 ;  /* 0x0000006098067824 */ /* 0x000fe200078e0299 */
[----:B0-----:R-:W-:Y:S01]  /*e4a0*/  ISETP.NE.AND P1, PT, R8, 0x1, PT ;  /* 0x000000010800780c */ /* 0x001fe20003f25270 */
[----:B-1----:R-:W-:-:S12]  /*e4b0*/  VIADD R0, R0, 0xffffff80 ;  /* 0xffffff8000007836 */ /* 0x002fd80000000000 */
[----:B------:R-:W0:Y:S01]  /*e4c0*/  @P1 LDC R9, c[0x0][0xbec] ;  /* 0x0002fb00ff091b82 */ /* 0x000e220000000800 */
[----:B------:R-:W-:-:S07]  /*e4d0*/  ISETP.GE.AND P0, PT, R0, 0xc0, PT ;  /* 0x000000c00000780c */ /* 0x000fce0003f06270 */
[----:B------:R-:W1:Y:S06]  /*e4e0*/  @P1 LDC R11, c[0x0][0xbf0] ;  /* 0x0002fc00ff0b1b82 */ /* 0x000e6c0000000800 */
        /* <DEDUP_REMOVED lines=41> */
.L_x_11346:
[----:B------:R-:W-:Y:S05]  /*e780*/  BSYNC B1 ;  /* 0x0000000000017941 */ /* 0x000fea0003800000 */
.L_x_11345:
[----:B------:R-:W-:Y:S01]  /*e790*/  ULDC.64 UR10, c[0x0][0xae8] ;  /* 0x0002ba00000a7ab9 */ /* 0x000fe20000000a00 */
[----:B------:R-:W-:Y:S01]  /*e7a0*/  VIADD R6, R6, UR41 ;  /* 0x0000002906067c36 */ /* 0x000fe20008000000 */
[----:B------:R-:W-:Y:S01]  /*e7b0*/  UIMAD UR5, UR8, UR10, URZ ;  /* 0x0000000a080572a4 */ /* 0x000fe2000f8e023f */
[----:B------:R-:W-:Y:S01]  /*e7c0*/  BSSY B1, `(.L_x_11347) ;  /* 0x0000035000017945 */ /* 0x000fe20003800000 */
[----:B------:R-:W-:Y:S01]  /*e7d0*/  UIMAD.WIDE.U32 UR6, UR40, UR10, URZ ;  /* 0x0000000a280672a5 */ /* 0x000fe2000f8e003f */
[----:B0-----:R-:W-:Y:S01]  /*e7e0*/  @P1 IMAD.HI.U32 R0, R6, R9, RZ ;  /* 0x0000000906001227 */ /* 0x001fe200078e00ff */
[----:B------:R-:W-:Y:S01]  /*e7f0*/  UIMAD UR5, UR40, UR11, UR5 ;  /* 0x0000000b280572a4 */ /* 0x000fe2000f8e0205 */
[----:B------:R-:W-:Y:S02]  /*e800*/  SHF.R.S32.HI R14, RZ, 0x1f, R23 ;  /* 0x0000001fff0e7819 */ /* 0x000fe40000011417 */
[----:B------:R-:W-:Y:S01]  /*e810*/  ULDC.64 UR10, c[0x0][0xaf0] ;  /* 0x0002bc00000a7ab9 */ /* 0x000fe20000000a00 */
[----:B------:R-:W-:Y:S01]  /*e820*/  UIADD3 UR7, UR7, UR5, URZ ;  /* 0x0000000507077290 */ /* 0x000fe2000fffe03f */
[----:B--2---:R-:W-:Y:S01]  /*e830*/  IMAD.MOV.U32 R5, RZ, RZ, R6 ;  /* 0x000000ffff057224 */ /* 0x004fe200078e0006 */
[----:B------:R-:W-:Y:S01]  /*e840*/  UIMAD UR5, UR9, UR10, URZ ;  /* 0x0000000a090572a4 */ /* 0x000fe2000f8e023f */
[----:B-1----:R-:W-:Y:S01]  /*e850*/  @P1 SHF.R.U32.HI R5, RZ, R11, R0 ;  /* 0x0000000bff051219 */ /* 0x002fe20000011600 */
[----:B------:R-:W-:Y:S01]  /*e860*/  UIMAD.WIDE.U32 UR6, UR39, UR10, UR6 ;  /* 0x0000000a270672a5 */ /* 0x000fe2000f8e0006 */
[----:B------:R-:W-:Y:S01]  /*e870*/  SHF.R.S32.HI R15, RZ, 0x1f, R22 ;  /* 0x0000001fff0f7819 */ /* 0x000fe20000011416 */
        /* <DEDUP_REMOVED lines=9> */
[----:B------:R-:W-:Y:S01]  /*e910*/  ULDC.64 UR6, c[0x0][0xad8] ;  /* 0x0002b60000067ab9 */ /* 0x000fe20000000a00 */
[----:B------:R-:W-:Y:S01]  /*e920*/  IMAD.U32 R3, RZ, RZ, UR5 ;  /* 0x00000005ff037e24 */ /* 0x000fe2000f8e00ff */
[----:B------:R-:W-:Y:S01]  /*e930*/  ULDC UR5, c[0x0][0xa88] ;  /* 0x0002a20000057ab9 */ /* 0x000fe20000000800 */
[C---:B------:R-:W-:Y:S01]  /*e940*/  IMAD R9, R5.reuse, UR9, R0 ;  /* 0x0000000905097c24 */ /* 0x040fe2000f8e0200 */
[----:B------:R-:W-:Y:S01]  /*e950*/  SHF.R.S32.HI R0, RZ, 0x1f, R7 ;  /* 0x0000001fff007819 */ /* 0x000fe20000011407 */
[----:B------:R-:W-:-:S04]  /*e960*/  IMAD.WIDE.U32 R2, R5, UR8, R2 ;  /* 0x0000000805027c25 */ /* 0x000fc8000f8e0002 */
[----:B------:R-:W-:Y:S02]  /*e970*/  IMAD R0, R0, UR6, RZ ;  /* 0x0000000600007c24 */ /* 0x000fe4000f8e02ff */
[----:B------:R-:W-:Y:S02]  /*e980*/  IMAD.IADD R3, R3, 0x1, R9 ;  /* 0x0000000103037824 */ /* 0x000fe400078e0209 */
[C---:B------:R-:W-:Y:S02]  /*e990*/  IMAD R5, R7.reuse, UR7, R0 ;  /* 0x0000000707057c24 */ /* 0x040fe4000f8e0200 */
[----:B------:R-:W-:Y:S01]  /*e9a0*/  IMAD.WIDE.U32 R2, R7, UR6, R2 ;  /* 0x0000000607027c25 */ /* 0x000fe2000f8e0002 */
[----:B------:R-:W-:-:S03]  /*e9b0*/  ULDC.64 UR6, c[0x0][0xa80] ;  /* 0x0002a00000067ab9 */ /* 0x000fc60000000a00 */
[----:B------:R-:W-:Y:S01]  /*e9c0*/  IMAD R7, R8, UR5, RZ ;  /* 0x0000000508077c24 */ /* 0x000fe2000f8e02ff */
[----:B------:R-:W-:Y:S01]  /*e9d0*/  LEA R4, P1, R2, UR6, 0x1 ;  /* 0x0000000602047c11 */ /* 0x000fe2000f8208ff */
[----:B------:R-:W-:Y:S02]  /*e9e0*/  VIADD R0, R153, UR41 ;  /* 0x0000002999007c36 */ /* 0x000fe40008000000 */
[----:B------:R-:W-:-:S03]  /*e9f0*/  IMAD.IADD R3, R3, 0x1, R5 ;  /* 0x0000000103037824 */ /* 0x000fc600078e0205 */
[----:B------:R-:W-:Y:S02]  /*ea00*/  ISETP.GE.AND P0, PT, R0, R7, PT ;  /* 0x000000070000720c */ /* 0x000fe40003f06270 */
[----:B------:R-:W-:Y:S02]  /*ea10*/  LEA.HI.X R5, R2, UR7, R3, 0x1, P1 ;  /* 0x0000000702057c11 */ /* 0x000fe400088f0c03 */
[----:B------:R0:W1:Y:S04]  /*ea20*/  SHFL.IDX PT, R2, R4, RZ, 0x1c1f ;  /* 0x001c1fff04027589 */ /* 0x00006800000e0000 */
[----:B------:R0:W2:Y:S05]  /*ea30*/  SHFL.IDX PT, R3, R5, RZ, 0x1c1f ;  /* 0x001c1fff05037589 */ /* 0x0000aa00000e0000 */
[----:B------:R-:W-:Y:S05]  /*ea40*/  @P0 BRA `(.L_x_11348) ;  /* 0x0000000000300947 */ /* 0x000fea0003800000 */
        /* <DEDUP_REMOVED lines=9> */
[----:B------:R3:W-:Y:S04]  /*eae0*/  @!P2 ST.E.128 desc[UR52][R8.64], RZ ;  /* 0x000000ff0800a985 */ /* 0x0007e8000c101d34 */
[----:B------:R3:W-:Y:S04]  /*eaf0*/  @!P3 ST.E.128 desc[UR52][R10.64], RZ ;  /* 0x000000ff0a00b985 */ /* 0x0007e8000c101d34 */
[----:B------:R3:W-:Y:S02]  /*eb00*/  @!P4 ST.E.128 desc[UR52][R12.64], RZ ;  /* 0x000000ff0c00c985 */ /* 0x0007e4000c101d34 */
.L_x_11348:
[----:B------:R-:W-:Y:S05]  /*eb10*/  BSYNC B1 ;  /* 0x0000000000017941 */ /* 0x000fea0003800000 */
.L_x_11347:
        /* <DEDUP_REMOVED lines=9> */
[CC--:B-1----:R-:W-:Y:S02]  /*ebb0*/  @!P3 LEA R6, P0, R22.reuse, R2.reuse, 0x1 ;  /* 0x000000021606b211 */ /* 0x0c2fe400078008ff */
[----:B---3--:R-:W-:Y:S02]  /*ebc0*/  @!P4 LEA R8, P1, R23, R2, 0x1 ;  /* 0x000000021708c211 */ /* 0x008fe400078208ff */
[----:B0---4-:R-:W-:Y:S01]  /*ebd0*/  @!P2 IMAD.WIDE R4, R19, 0x2, R2 ;  /* 0x000000021304a825 */ /* 0x011fe200078e0202 */
[-C--:B------:R-:W-:Y:S02]  /*ebe0*/  @!P3 LEA.HI.X R7, R22, R3.reuse, R15, 0x1, P0 ;  /* 0x000000031607b211 */ /* 0x080fe400000f0c0f */
[----:B------:R-:W-:Y:S02]  /*ebf0*/  @!P4 LEA.HI.X R9, R23, R3, R14, 0x1, P1 ;  /* 0x000000031709c211 */ /* 0x000fe400008f0c0e */
[----:B------:R0:W-:Y:S04]  /*ec00*/  @!P2 ST.E.128 desc[UR52][R4.64], RZ ;  /* 0x000000ff0400a985 */ /* 0x0001e8000c101d34 */
[----:B------:R0:W-:Y:S04]  /*ec10*/  @!P3 ST.E.128 desc[UR52][R6.64], RZ ;  /* 0x000000ff0600b985 */ /* 0x0001e8000c101d34 */
[----:B------:R0:W-:Y:S02]  /*ec20*/  @!P4 ST.E.128 desc[UR52][R8.64], RZ ;  /* 0x000000ff0800c985 */ /* 0x0001e4000c101d34 */
.L_x_11344:
[----:B------:R-:W-:Y:S05]  /*ec30*/  BSYNC B0 ;  /* 0x0000000000007941 */ /* 0x000fea0003800000 */
.L_x_11340:
[----:B------:R-:W-:Y:S02]  /*ec40*/  ULDC UR5, c[0x0][0xc38] ;  /* 0x00030e0000057ab9 */ /* 0x000fe40000000800 */
[----:B------:R-:W-:-:S06]  /*ec50*/  UISETP.GE.AND UP0, UPT, UR4, UR5, UPT ;  /* 0x000000050400728c */ /* 0x000fcc000bf06270 */
[----:B------:R-:W-:-:S13]  /*ec60*/  PLOP3.LUT P0, PT, PT, PT, UP0, 0x80, 0x0 ;  /* 0x000000000000781c */ /* 0x000fda0003f0f008 */
[----:B------:R-:W-:Y:S05]  /*ec70*/  @!P0 BRA `(.L_x_11349) ;  /* 0xffffff20000c8947 */ /* 0x000fea000383ffff */
[----:B------:R-:W-:Y:S05]  /*ec80*/  EXIT ;  /* 0x000000000000794d */ /* 0x000fea0003800000 */
.L_x_11251:
        /* <DEDUP_REMOVED lines=16> */
[----:B------:R-:W0:Y:S01]  /*ed90*/  S2R R14, SR_TID.X ;  /* 0x00000000000e7919 */ /* 0x000e220000002100 */
[----:B------:R-:W-:Y:S01]  /*eda0*/  IMAD.SHL.U32 R7, R0, 0x800, RZ ;  /* 0x0000080000077824 */ /* 0x000fe200078e00ff */
[----:B------:R-:W-:Y:S01]  /*edb0*/  ULDC.64 UR42, c[0x0][0x2f0] ;  /* 0x0000bc00002a7ab9 */ /* 0x000fe20000000a00 */
        /* <DEDUP_REMOVED lines=9> */
[----:B------:R-:W-:Y:S01]  /*ee50*/  LOP3.LUT R0, R2, 0x80, RZ, 0xc0, !PT ;  /* 0x0000008002007812 */ /* 0x000fe200078ec0ff */
[----:B------:R-:W-:Y:S01]  /*ee60*/  IMAD.SHL.U32 R5, R14, 0x10, RZ ;  /* 0x000000100e057824 */ /* 0x000fe200078e00ff */
[----:B------:R-:W-:Y:S01]  /*ee70*/  LOP3.LUT R6, R4, 0x400, RZ, 0xc0, !PT ;  /* 0x0000040004067812 */ /* 0x000fe200078ec0ff */
[----:B------:R-:W-:Y:S01]  /*ee80*/  IMAD.SHL.U32 R11, R14, 0x4, RZ ;  /* 0x000000040e0b7824 */ /* 0x000fe200078e00ff */
[----:B------:R-:W-:Y:S02]  /*ee90*/  LOP3.LUT R0, R0, 0x10, R3, 0xf8, !PT ;  /* 0x0000001000007812 */ /* 0x000fe400078ef803 */
[----:B------:R-:W-:Y:S02]  /*eea0*/  LOP3.LUT R3, R3, 0x20, RZ, 0xc0, !PT ;  /* 0x0000002003037812 */ /* 0x000fe400078ec0ff */
[----:B------:R-:W-:Y:S02]  /*eeb0*/  LOP3.LUT R10, R5, 0x10, RZ, 0xc0, !PT ;  /* 0x00000010050a7812 */ /* 0x000fe400078ec0ff */
[----:B------:R-:W-:-:S02]  /*eec0*/  LOP3.LUT R6, R6, 0x800, R7, 0xf8, !PT ;  /* 0x0000080006067812 */ /* 0x000fc400078ef807 */
[----:B------:R-:W-:Y:S02]  /*eed0*/  LOP3.LUT R7, R3, 0x10, R14, 0xf8, !PT ;  /* 0x0000001003077812 */ /* 0x000fe400078ef80e */
        /* <DEDUP_REMOVED lines=10> */
[----:B------:R-:W-:Y:S02]  /*ef80*/  LOP3.LUT R4, R7, 0x380, R4, 0xf8, !PT ;  /* 0x0000038007047812 */ /* 0x000fe400078ef804 */
[----:B------:R-:W-:Y:S02]  /*ef90*/  LOP3.LUT R17, R17, 0xffffffbf, RZ, 0xc0, !PT ;  /* 0xffffffbf11117812 */ /* 0x000fe400078ec0ff */
[----:B------:R-:W-:Y:S02]  /*efa0*/  LOP3.LUT P0, RZ, R14, 0x4, RZ, 0xc0, !PT ;  /* 0x000000040eff7812 */ /* 0x000fe4000780c0ff */
[----:B------:R-:W-:-:S02]  /*efb0*/  LOP3.LUT R27, R4, 0x70, R5, 0x78, !PT ;  /* 0x00000070041b7812 */ /* 0x000fc400078e7805 */
[----:B------:R-:W-:Y:S02]  /*efc0*/  @P1 LOP3.LUT R17, R17, 0x40, RZ, 0xfc, !PT ;  /* 0x0000004011111812 */ /* 0x000fe400078efcff */
[----:B------:R-:W-:Y:S02]  /*efd0*/  ISETP.GE.AND P1, PT, R0, UR43, PT ;  /* 0x0000002b00007c0c */ /* 0x000fe4000bf26270 */
[----:B------:R-:W-:Y:S02]  /*efe0*/  LOP3.LUT R27, R6, R27, RZ, 0xfc, !PT ;  /* 0x0000001b061b7212 */ /* 0x000fe400078efcff */
[----:B------:R-:W-:Y:S01]  /*eff0*/  LOP3.LUT R17, R17, 0xfffffffd, RZ, 0xc0, !PT ;  /* 0xfffffffd11117812 */ /* 0x000fe200078ec0ff */
[----:B------:R-:W-:Y:S01]  /*f000*/  IMAD.SHL.U32 R9, R14, 0x2, RZ ;  /* 0x000000020e097824 */ /* 0x000fe200078e00ff */
[----:B------:R-:W-:Y:S01]  /*f010*/  LOP3.LUT R8, R5, 0x90, RZ, 0xc0, !PT ;  /* 0x0000009005087812 */ /* 0x000fe200078ec0ff */
[----:B------:R-:W-:Y:S01]  /*f020*/  VIADD R15, R27, 0x40 ;  /* 0x000000401b0f7836 */ /* 0x000fe20000000000 */
[----:B------:R-:W-:Y:S01]  /*f030*/  @P2 LOP3.LUT R17, R17, 0x2, RZ, 0xfc, !PT ;  /* 0x0000000211112812 */ /* 0x000fe200078efcff */
[----:B------:R-:W-:Y:S01]  /*f040*/  @P0 VIADD R15, R27, 0xffffffc0 ;  /* 0xffffffc01b0f0836 */ /* 0x000fe20000000000 */
[----:B------:R-:W-:-:S02]  /*f050*/  ISETP.GE.AND P0, PT, R0, UR6, PT ;  /* 0x0000000600007c0c */ /* 0x000fc4000bf06270 */
[----:B------:R-:W-:Y:S02]  /*f060*/  LOP3.LUT R2, R2, 0x360, RZ, 0xc0, !PT ;  /* 0x0000036002027812 */ /* 0x000fe400078ec0ff */
[----:B------:R-:W-:Y:S02]  /*f070*/  LOP3.LUT R17, R17, 0xfffffeff, RZ, 0xc0, !PT ;  /* 0xfffffeff11117812 */ /* 0x000fe400078ec0ff */
[----:B------:R-:W-:Y:S02]  /*f080*/  LOP3.LUT R8, R8, 0x10, R9, 0x78, !PT ;  /* 0x0000001008087812 */ /* 0x000fe400078e7809 */
[----:B------:R-:W-:Y:S02]  /*f090*/  MOV R16, 0x400 ;  /* 0x0000040000107802 */ /* 0x000fe40000000f00 */
[----:B------:R-:W-:Y:S02]  /*f0a0*/  LOP3.LUT R2, R2, 0x400, R5, 0xf8, !PT ;  /* 0x0000040002027812 */ /* 0x000fe400078ef805 */
[----:B------:R-:W-:-:S02]  /*f0b0*/  @P1 LOP3.LUT R17, R17, 0x100, RZ, 0xfc, !PT ;  /* 0x0000010011111812 */ /* 0x000fc400078efcff */
[----:B------:R-:W-:Y:S02]  /*f0c0*/  LOP3.LUT R12, R8, 0x760, R5, 0xf8, !PT ;  /* 0x00000760080c7812 */ /* 0x000fe400078ef805 */
[----:B------:R-:W-:Y:S02]  /*f0d0*/  ISETP.GE.AND P2, PT, R10, UR43, PT ;  /* 0x0000002b0a007c0c */ /* 0x000fe4000bf46270 */
[----:B------:R-:W-:Y:S02]  /*f0e0*/  LOP3.LUT R17, R17, 0xffffffdf, RZ, 0xc0, !PT ;  /* 0xffffffdf11117812 */ /* 0x000fe400078ec0ff */
[----:B------:R-:W-:Y:S01]  /*f0f0*/  LOP3.LUT R24, R2, R3, RZ, 0xfc, !PT ;  /* 0x0000000302187212 */ /* 0x000fe200078efcff */
[----:B------:R-:W-:Y:S01]  /*f100*/  IMAD.U32 R2, RZ, RZ, UR5 ;  /* 0x00000005ff027e24 */ /* 0x000fe2000f8e00ff */
[----:B------:R-:W-:Y:S01]  /*f110*/  UISETP.NE.U32.AND UP0, UPT, UR8, URZ, UPT ;  /* 0x0000003f0800728c */ /* 0x000fe2000bf05070 */
[----:B------:R-:W-:Y:S01]  /*f120*/  STL [R1+0x10], R12 ;  /* 0x0000100c01007387 */ /* 0x000fe20000100800 */
[----:B------:R-:W-:-:S03]  /*f130*/  @P0 LOP3.LUT R17, R17, 0x20, RZ, 0xfc, !PT ;  /* 0x0000002011110812 */ /* 0x000fc600078efcff */
[----:B------:R-:W-:Y:S01]  /*f140*/  STL [R1+0xc], R15 ;  /* 0x00000c0f01007387 */ /* 0x000fe20000100800 */
[----:B------:R-:W-:Y:S01]  /*f150*/  UISETP.NE.AND.EX UP0, UPT, UR9, URZ, UPT, UP0 ;  /* 0x0000003f0900728c */ /* 0x000fe2000bf05300 */
[----:B------:R-:W-:Y:S02]  /*f160*/  LOP3.LUT R17, R17, 0xfffffff7, RZ, 0xc0, !PT ;  /* 0xfffffff711117812 */ /* 0x000fe400078ec0ff */
[----:B------:R0:W-:Y:S04]  /*f170*/  STL [R1+0x14], R2 ;  /* 0x0000140201007387 */ /* 0x0001e80000100800 */
[----:B------:R1:W-:Y:S01]  /*f180*/  STL [R1+0x1c], RZ ;  /* 0x00001cff01007387 */ /* 0x0003e20000100800 */
[----:B------:R-:W-:Y:S01]  /*f190*/  USEL UR4, UR4, 0x1, UP0 ;  /* 0x0000000104047887 */ /* 0x000fe20008000000 */
[----:B------:R-:W-:-:S02]  /*f1a0*/  ISETP.GE.AND P1, PT, R10, UR43, PT ;  /* 0x0000002b0a007c0c */ /* 0x000fc4000bf26270 */
[----:B------:R-:W-:Y:S01]  /*f1b0*/  @P2 LOP3.LUT R17, R17, 0x8, RZ, 0xfc, !PT ;  /* 0x0000000811112812 */ /* 0x000fe200078efcff */
[----:B------:R-:W-:Y:S01]  /*f1c0*/  UIMAD UR42, UR4, UR42, URZ ;  /* 0x0000002a042a72a4 */ /* 0x000fe2000f8e023f */
[----:B------:R-:W-:Y:S02]  /*f1d0*/  ISETP.GE.AND P0, PT, R10, UR6, PT ;  /* 0x000000060a007c0c */ /* 0x000fe4000bf06270 */
[----:B------:R-:W-:Y:S01]  /*f1e0*/  LOP3.LUT R17, R17, 0xffffff7f, RZ, 0xc0, !PT ;  /* 0xffffff7f11117812 */ /* 0x000fe200078ec0ff */
[C---:B------:R-:W-:Y:S01]  /*f1f0*/  IMAD.SHL.U32 R0, R14.reuse, 0x40, RZ ;  /* 0x000000400e007824 */ /* 0x040fe200078e00ff */
[----:B------:R-:W-:Y:S01]  /*f200*/  LOP3.LUT R4, R14, 0x7f, RZ, 0xc0, !PT ;  /* 0x0000007f0e047812 */ /* 0x000fe200078ec0ff */
[----:B------:R-:W-:Y:S01]  /*f210*/  UIADD3 UR4, UR42, 0x7f, URZ ;  /* 0x0000007f2a047890 */ /* 0x000fe2000fffe03f */
[----:B------:R-:W-:Y:S02]  /*f220*/  LOP3.LUT R17, R17, 0xfffffbff, RZ, 0xc0, !PT ;  /* 0xfffffbff11117812 */ /* 0x000fe400078ec0ff */
[----:B------:R-:W-:Y:S01]  /*f230*/  LOP3.LUT R0, R0, 0x40, RZ, 0xc0, !PT ;  /* 0x0000004000007812 */ /* 0x000fe200078ec0ff */
[----:B------:R-:W-:Y:S01]  /*f240*/  USHF.R.S32.HI UR5, URZ, 0x1f, UR4 ;  /* 0x0000001f3f057899 */ /* 0x000fe20008011404 */
[----:B0-----:R-:W-:-:S02]  /*f250*/  SHF.R.U32.HI R2, RZ, 0x1, R4 ;  /* 0x00000001ff027819 */ /* 0x001fc40000011604 */
[----:B------:R-:W-:Y:S01]  /*f260*/  @P1 LOP3.LUT R17, R17, 0x400, RZ, 0xfc, !PT ;  /* 0x0000040011111812 */ /* 0x000fe200078efcff */
[----:B------:R-:W-:Y:S01]  /*f270*/  ULEA.HI UR5, UR5, UR4, URZ, 0x7 ;  /* 0x0000000405057291 */ /* 0x000fe2000f8f383f */
[----:B------:R-:W-:Y:S01]  /*f280*/  LOP3.LUT R0, R2, R0, RZ, 0xfc, !PT ;  /* 0x0000000002007212 */ /* 0x000fe200078efcff */
[----:B------:R-:W-:Y:S01]  /*f290*/  IMAD.MOV.U32 R25, RZ, RZ, 0x1 ;  /* 0x00000001ff197424 */ /* 0x000fe200078e00ff */
[C---:B------:R-:W-:Y:S01]  /*f2a0*/  LOP3.LUT R2, R24.reuse, 0x1800, RZ, 0xfc, !PT ;  /* 0x0000180018027812 */ /* 0x040fe200078efcff */
[----:B------:R-:W-:Y:S01]  /*f2b0*/  IMAD.MOV.U32 R22, RZ, RZ, RZ ;  /* 0x000000ffff167224 */ /* 0x000fe200078e00ff */
[----:B------:R-:W-:Y:S02]  /*f2c0*/  LOP3.LUT R0, R24, 0x2800, RZ, 0xfc, !PT ;  /* 0x0000280018007812 */ /* 0x000fe400078efcff */
[----:B------:R-:W-:Y:S01]  /*f2d0*/  @P0 LOP3.LUT R17, R17, 0x80, RZ, 0xfc, !PT ;  /* 0x0000008011110812 */ /* 0x000fe200078efcff */
[----:B------:R-:W-:Y:S02]  /*f2e0*/  UIMAD UR41, UR41, UR40, URZ ;  /* 0x00000028292972a4 */ /* 0x000fe4000f8e023f */
[----:B------:R-:W-:Y:S01]  /*f2f0*/  UIADD3 UR46, UR42, 0x1, -UR40 ;  /* 0x000000012a2e7890 */ /* 0x000fe2000fffe828 */
[----:B------:R-:W-:Y:S01]  /*f300*/  ULDC UR49, c[0x0][0xc] ;  /* 0x0000030000317ab9 */ /* 0x000fe20000000800 */
[----:B------:R-:W-:-:S02]  /*f310*/  ULOP3.LUT UR48, UR38, 0x2, URZ, 0xfc, !UPT ;  /* 0x0000000226307892 */ /* 0x000fc4000f8efc3f */
[----:B------:R-:W-:Y:S02]  /*f320*/  ULOP3.LUT UR47, UR38, 0x1, URZ, 0xfc, !UPT ;  /* 0x00000001262f7892 */ /* 0x000fe4000f8efc3f */
[----:B------:R-:W-:Y:S02]  /*f330*/  UIADD3 UR40, UR42, -UR40, URZ ;  /* 0x800000282a287290 */ /* 0x000fe4000fffe03f */
[----:B------:R-:W-:Y:S01]  /*f340*/  USHF.R.S32.HI UR39, URZ, 0x7, UR5 ;  /* 0x000000073f277899 */ /* 0x000fe20008011405 */
[----:B--2---:R-:W-:-:S05]  /*f350*/  LEA R16, R13, R16, 0x18 ;  /* 0x000000100d107211 */ /* 0x004fca00078ec0ff */
[----:B------:R-:W-:-:S05]  /*f360*/  IMAD.IADD R3, R16, 0x1, R12 ;  /* 0x0000000110037824 */ /* 0x000fca00078e020c */
[----:B------:R1:W-:Y:S02]  /*f370*/  STL [R1+0x18], R3 ;  /* 0x0000180301007387 */ /* 0x0003e40000100800 */
.L_x_11423:
        /* <DEDUP_REMOVED lines=23> */
.L_x_11351:
[----:B------:R-:W-:Y:S01]  /*f4f0*/  ULDC UR8, c[0x0][0xc54] ;  /* 0x0003150000087ab9 */ /* 0x000fe20000000800 */
[----:B------:R-:W-:Y:S01]  /*f500*/  UMOV UR6, UR7 ;  /* 0x0000000700067c82 */ /* 0x000fe20008000000 */
[----:B------:R-:W-:-:S11]  /*f510*/  UISETP.NE.AND UP0, UPT, UR8, 0x1, UPT ;  /* 0x000000010800788c */ /* 0x000fd6000bf05270 */
[----:B------:R-:W-:Y:S02]  /*f520*/  @UP0 ULDC.64 UR10, c[0x0][0xc58] ;  /* 0x00031600000a0ab9 */ /* 0x000fe40000000a00 */
[----:B------:R-:W-:-:S04]  /*f530*/  UIMAD.WIDE.U32 UR4, UR7, UR10, URZ ;  /* 0x0000000a070472a5 */ /* 0x000fc8000f8e003f */
[----:B------:R-:W-:-:S04]  /*f540*/  @UP0 USHF.R.U32.HI UR6, URZ, UR11, UR5 ;  /* 0x0000000b3f060299 */ /* 0x000fc80008011605 */
[----:B------:R-:W-:-:S12]  /*f550*/  UIMAD UR4, UR6, UR8, URZ ;  /* 0x00000008060472a4 */ /* 0x000fd8000f8e023f */
.L_x_11352:
        /* <DEDUP_REMOVED lines=18> */
[----:B------:R-:W-:Y:S01]  /*f680*/  ULOP3.LUT UR6, URZ, UR6, URZ, 0x33, !UPT ;  /* 0x000000063f067292 */ /* 0x000fe2000f8e333f */
[----:B-1----:R-:W-:Y:S01]  /*f690*/  IMAD.U32 R3, RZ, RZ, UR5 ;  /* 0x00000005ff037e24 */ /* 0x002fe2000f8e00ff */
[----:B------:R-:W-:Y:S01]  /*f6a0*/  ULDC UR5, c[0x0][0x448] ;  /* 0x0001120000057ab9 */ /* 0x000fe20000000800 */
[----:B------:R-:W-:-:S03]  /*f6b0*/  ULDC UR4, c[0x0][0xc3c] ;  /* 0x00030f0000047ab9 */ /* 0x000fc60000000800 */
[----:B------:R-:W2:Y:S01]  /*f6c0*/  @P0 LDG.E R18, desc[UR52][R2.64] ;  /* 0x0000003402120981 */ /* 0x000ea2000c1e1900 */
[----:B------:R-:W-:Y:S02]  /*f6d0*/  UISETP.NE.AND UP2, UPT, UR5, 0x1, UPT ;  /* 0x000000010500788c */ /* 0x000fe4000bf45270 */
[----:B------:R-:W-:Y:S02]  /*f6e0*/  UIADD3 UR6, UR6, UR4, URZ ;  /* 0x0000000406067290 */ /* 0x000fe4000fffe03f */
[----:B------:R-:W-:Y:S02]  /*f6f0*/  UP2UR UR50, UPR, URZ, 0x4 ;  /* 0x000000043f327883 */ /* 0x000fe40008000000 */
[----:B------:R-:W-:-:S04]  /*f700*/  UIMAD UR43, UR6, 0xc0, URZ ;  /* 0x000000c0062b78a4 */ /* 0x000fc8000f8e023f */
        /* <DEDUP_REMOVED lines=9> */
[----:B------:R-:W-:Y:S01]  /*f7a0*/  PLOP3.LUT P0, PT, PT, PT, UP0, 0x40, 0x0 ;  /* 0x000000000000781c */ /* 0x000fe20003f0e808 */
[----:B--2---:R0:W-:-:S12]  /*f7b0*/  STL [R1+0x4], R18 ;  /* 0x0000041201007387 */ /* 0x0041d80000100800 */
[----:B------:R-:W-:Y:S05]  /*f7c0*/  @P0 BRA `(.L_x_11353) ;  /* 0x0000000000440947 */ /* 0x000fea0003800000 */
        /* <DEDUP_REMOVED lines=10> */
.L_x_11354:
[----:B------:R-:W-:-:S11]  /*f870*/  UISETP.NE.AND UP1, UPT, UR5, 0x1, UPT ;  /* 0x000000010500788c */ /* 0x000fd6000bf25270 */
[----:B------:R-:W-:Y:S02]  /*f880*/  @UP1 ULDC.64 UR10, c[0x0][0x9e8] ;  /* 0x00027a00000a1ab9 */ /* 0x000fe40000000a00 */
[----:B------:R-:W-:-:S04]  /*f890*/  UIMAD.WIDE.U32 UR6, UR8, UR10, URZ ;  /* 0x0000000a080672a5 */ /* 0x000fc8000f8e003f */
[----:B------:R-:W-:-:S12]  /*f8a0*/  @UP1 USHF.R.U32.HI UR8, URZ, UR11, UR7 ;  /* 0x0000000b3f081299 */ /* 0x000fd80008011607 */
.L_x_11355:
[----:B------:R-:W-:-:S04]  /*f8b0*/  UIMAD UR8, UR8, UR5, UR5 ;  /* 0x00000005080872a4 */ /* 0x000fc8000f8e0205 */
[----:B------:R-:W-:-:S04]  /*f8c0*/  UISETP.LT.AND UP1, UPT, UR4, UR8, UPT ;  /* 0x000000080400728c */ /* 0x000fc8000bf21270 */
[----:B------:R-:W-:-:S12]  /*f8d0*/  USEL UR4, UR4, UR8, UP1 ;  /* 0x0000000804047287 */ /* 0x000fd80008800000 */
.L_x_11353:
        /* <DEDUP_REMOVED lines=27> */
.L_x_11357:
[----:B------:R-:W-:-:S11]  /*fa90*/  UISETP.NE.AND UP0, UPT, UR5, 0x1, UPT ;  /* 0x000000010500788c */ /* 0x000fd6000bf05270 */
[----:B------:R-:W-:Y:S02]  /*faa0*/  @UP0 ULDC.64 UR10, c[0x0][0x9e8] ;  /* 0x00027a00000a0ab9 */ /* 0x000fe40000000a00 */
[----:B------:R-:W-:-:S04]  /*fab0*/  UIMAD.WIDE.U32 UR6, UR4, UR10, URZ ;  /* 0x0000000a040672a5 */ /* 0x000fc8000f8e003f */
[----:B------:R-:W-:-:S12]  /*fac0*/  @UP0 USHF.R.U32.HI UR4, URZ, UR11, UR7 ;  /* 0x0000000b3f040299 */ /* 0x000fd80008011607 */
.L_x_11358:
[----:B------:R-:W-:-:S04]  /*fad0*/  UIMAD UR4, UR4, UR5, URZ ;  /* 0x00000005040472a4 */ /* 0x000fc8000f8e023f */
[----:B------:R-:W-:-:S04]  /*fae0*/  UISETP.LT.AND UP0, UPT, UR8, UR4, UPT ;  /* 0x000000040800728c */ /* 0x000fc8000bf01270 */
[----:B------:R-:W-:-:S12]  /*faf0*/  USEL UR8, UR8, UR4, !UP0 ;  /* 0x0000000408087287 */ /* 0x000fd8000c000000 */
.L_x_11356:
        /* <DEDUP_REMOVED lines=27> */
.L_x_11360:
        /* <DEDUP_REMOVED lines=20> */
.L_x_11363:
[----:B------:R-:W-:Y:S05]  /*fdf0*/  BSYNC B6 ;  /* 0x0000000000067941 */ /* 0x000fea0003800000 */
.L_x_11362:
        /* <DEDUP_REMOVED lines=22> */
.L_x_11365:
[----:B------:R-:W-:Y:S05]  /*ff60*/  BSYNC B6 ;  /* 0x0000000000067941 */ /* 0x000fea0003800000 */
.L_x_11364:
        /* <DEDUP_REMOVED lines=20> */
.L_x_11367:
[----:B------:R-:W-:Y:S05]  /*100b0*/  BSYNC B6 ;  /* 0x0000000000067941 */ /* 0x000fea0003800000 */
.L_x_11366:
        /* <DEDUP_REMOVED lines=19> */
.L_x_11369:
[----:B------:R-:W-:Y:S05]  /*101f0*/  BSYNC B6 ;  /* 0x0000000000067941 */ /* 0x000fea0003800000 */
.L_x_11368:
        /* <DEDUP_REMOVED lines=17> */
.L_x_11443:
[----:B--2---:R-:W2:Y:S01]  /*10310*/  S2R R2, SR_TID.X ;  /* 0x0000000000027919 */ /* 0x004ea20000002100 */
[----:B-1----:R-:W-:Y:S02]  /*10320*/  ISETP.NE.AND P1, PT, R9, 0x1, PT ;  /* 0x000000010900780c */ /* 0x002fe40003f25270 */
[----:B-----5:R-:W-:Y:S02]  /*10330*/  SHF.R.S32.HI R8, RZ, 0x1f, R28 ;  /* 0x0000001fff087819 */ /* 0x020fe4000001141c */
[----:B------:R-:W-:-:S03]  /*10340*/  LOP3.LUT R17, R17, 0xffffffef, RZ, 0xc0, !PT ;  /* 0xffffffef11117812 */ /* 0x000fc600078ec0ff */
[----:B------:R1:W-:Y:S06]  /*10350*/  STL [R1], R8 ;  /* 0x0000000801007387 */ /* 0x0003ec0000100800 */
[----:B------:R-:W3:Y:S01]  /*10360*/  @P1 LDC R5, c[0x0][0x434] ;  /* 0x00010d00ff051b82 */ /* 0x000ee20000000800 */
[----:B------:R-:W-:-:S07]  /*10370*/  @P1 LOP3.LUT R17, R17, 0x10, RZ, 0xfc, !PT ;  /* 0x0000001011111812 */ /* 0x000fce00078efcff */
[----:B------:R-:W4:Y:S01]  /*10380*/  @P1 LDC R4, c[0x0][0x438] ;  /* 0x00010e00ff041b82 */ /* 0x000f220000000800 */
[C---:B--2---:R-:W-:Y:S01]  /*10390*/  LOP3.LUT R0, R2.reuse, 0x7f, RZ, 0xc0, !PT ;  /* 0x0000007f02007812 */ /* 0x044fe200078ec0ff */
[----:B------:R-:W-:-:S03]  /*103a0*/  IMAD.SHL.U32 R2, R2, 0x40, RZ ;  /* 0x0000004002027824 */ /* 0x000fc600078e00ff */
[----:B------:R-:W-:Y:S02]  /*103b0*/  SHF.R.U32.HI R0, RZ, 0x1, R0 ;  /* 0x00000001ff007819 */ /* 0x000fe40000011600 */
[----:B------:R-:W-:-:S04]  /*103c0*/  LOP3.LUT R2, R2, 0x40, RZ, 0xc0, !PT ;  /* 0x0000004002027812 */ /* 0x000fc800078ec0ff */
[----:B------:R-:W-:-:S04]  /*103d0*/  LOP3.LUT R6, R7, R0, R2, 0xfe, !PT ;  /* 0x0000000007067212 */ /* 0x000fc800078efe02 */
[C---:B------:R-:W-:Y:S01]  /*103e0*/  ISETP.GE.AND P0, PT, R6.reuse, UR42, PT ;  /* 0x0000002a06007c0c */ /* 0x040fe2000bf06270 */
[----:B------:R-:W-:-:S04]  /*103f0*/  IMAD.IADD R6, R6, 0x1, R18 ;  /* 0x0000000106067824 */ /* 0x000fc800078e0212 */
[----:B---3--:R-:W-:-:S04]  /*10400*/  @P1 IMAD.HI.U32 R5, R6, R5, RZ ;  /* 0x0000000506051227 */ /* 0x008fc800078e00ff */
[----:B------:R-:W-:Y:S01]  /*10410*/  IMAD.MOV.U32 R0, RZ, RZ, R6 ;  /* 0x000000ffff007224 */ /* 0x000fe200078e0006 */
[----:B----4-:R-:W-:-:S03]  /*10420*/  @P1 SHF.R.U32.HI R0, RZ, R4, R5 ;  /* 0x00000004ff001219 */ /* 0x010fc60000011605 */
[----:B------:R-:W1:Y:S01]  /*10430*/  @!P0 LDC.64 R2, c[0x0][0x428] ;  /* 0x00010a00ff028b82 */ /* 0x000e620000000a00 */
[--C-:B------:R-:W-:Y:S01]  /*10440*/  @!P0 SHF.R.S32.HI R5, RZ, 0x1f, R0.reuse ;  /* 0x0000001fff058819 */ /* 0x100fe20000011400 */
[----:B------:R-:W-:Y:S02]  /*10450*/  @!P0 IMAD.MOV.U32 R4, RZ, RZ, R0 ;  /* 0x000000ffff048224 */ /* 0x000fe400078e0000 */
[-C--:B-1----:R-:W-:Y:S02]  /*10460*/  @!P0 IMAD R8, R8, R2.reuse, RZ ;  /* 0x0000000208088224 */ /* 0x082fe400078e02ff */
[----:B------:R-:W-:-:S04]  /*10470*/  @!P0 IMAD.WIDE.U32 R4, R28, R2, R4 ;  /* 0x000000021c048225 */ /* 0x000fc800078e0004 */
[----:B------:R-:W-:Y:S02]  /*10480*/  @!P0 IMAD R8, R28, R3, R8 ;  /* 0x000000031c088224 */ /* 0x000fe400078e0208 */
[----:B------:R-:W1:Y:S02]  /*10490*/  @!P0 LDC.64 R2, c[0x0][0x418] ;  /* 0x00010600ff028b82 */ /* 0x000e640000000a00 */
[----:B------:R-:W-:Y:S02]  /*104a0*/  @!P0 IMAD.IADD R8, R5, 0x1, R8 ;  /* 0x0000000105088824 */ /* 0x000fe400078e0208 */
[----:B------:R-:W-:Y:S01]  /*104b0*/  IMAD.MOV.U32 R5, RZ, RZ, RZ ;  /* 0x000000ffff057224 */ /* 0x000fe200078e00ff */
[----:B-1----:R-:W-:-:S04]  /*104c0*/  @!P0 LEA R2, P1, R4, R2, 0x2 ;  /* 0x0000000204028211 */ /* 0x002fc800078210ff */
[----:B------:R-:W-:-:S05]  /*104d0*/  @!P0 LEA.HI.X R3, R4, R3, R8, 0x2, P1 ;  /* 0x0000000304038211 */ /* 0x000fca00008f1408 */
[----:B------:R1:W5:Y:S01]  /*104e0*/  @!P0 LDG.E R5, desc[UR52][R2.64] ;  /* 0x0000003402058981 */ /* 0x000362000c1e1900 */
[----:B------:R-:W-:Y:S01]  /*104f0*/  IMAD.MOV R0, RZ, RZ, -R0 ;  /* 0x000000ffff007224 */ /* 0x000fe200078e0a00 */
[----:B------:R-:W-:-:S03]  /*10500*/  LOP3.LUT R17, R17, 0xfffffffe, RZ, 0xc0, !PT ;  /* 0xfffffffe11117812 */ /* 0x000fc600078ec0ff */
[----:B------:R-:W-:Y:S02]  /*10510*/  IMAD R6, R9, R0, R6 ;  /* 0x0000000009067224 */ /* 0x000fe400078e0206 */
[----:B-1----:R-:W-:-:S04]  /*10520*/  IMAD R2, RZ, RZ, -UR36 ;  /* 0x80000024ff027e24 */ /* 0x002fc8000f8e02ff */
[----:B------:R-:W-:Y:S02]  /*10530*/  IMAD R19, R19, R2, UR37 ;  /* 0x0000002513137e24 */ /* 0x000fe4000f8e0202 */
[----:B------:R-:W-:-:S03]  /*10540*/  IMAD.U32 R2, RZ, RZ, UR48 ;  /* 0x00000030ff027e24 */ /* 0x000fc6000f8e00ff */
[----:B------:R-:W-:Y:S02]  /*10550*/  SHF.R.S32.HI R29, RZ, 0x1f, R19 ;  /* 0x0000001fff1d7819 */ /* 0x000fe40000011413 */
[----:B------:R-:W-:-:S13]  /*10560*/  ISETP.NE.AND P2, PT, R2, 0x3, PT ;  /* 0x000000030200780c */ /* 0x000fda0003f45270 */
[----:B------:R-:W-:Y:S01]  /*10570*/  @P2 LOP3.LUT R17, R17, 0x1, RZ, 0xfc, !PT ;  /* 0x0000000111112812 */ /* 0x000fe200078efcff */
[----:B------:R-:W-:Y:S06]  /*10580*/  @!P2 BRA `(.L_x_11371) ;  /* 0x000000000004a947 */ /* 0x000fec0003800000 */
[----:B------:R-:W-:Y:S01]  /*10590*/  BPT.TRAP 0x1 ;  /* 0x000000040000795c */ /* 0x000fe20000300000 */
.L_x_11371:
[----:B------:R-:W-:Y:S01]  /*105a0*/  IMAD R4, R22, 0x8, R16 ;  /* 0x0000000816047824 */ /* 0x000fe200078e0210 */
[----:B------:R-:W-:Y:S01]  /*105b0*/  SHF.L.U32 R21, R25, 0x1f, RZ ;  /* 0x0000001f19157819 */ /* 0x000fe200000006ff */
[----:B------:R-:W-:Y:S01]  /*105c0*/  BSSY B0, `(.L_x_11372) ;  /* 0x0000004000007945 */ /* 0x000fe20003800000 */
[----:B0-----:R-:W-:Y:S02]  /*105d0*/  SHF.R.S32.HI R18, RZ, 0x1f, R6 ;  /* 0x0000001fff127819 */ /* 0x001fe40000011406 */
[----:B------:R-:W0:Y:S02]  /*105e0*/  SYNCS.PHASECHK.TRANS64.TRYWAIT P0, [R4+URZ+0x19c80], R21 ;  /* 0x019c8015040075a7 */ /* 0x000e24000800017f */
[----:B0-----:R-:W-:Y:S05]  /*105f0*/  @!P0 BRA `(.L_x_11373) ;  /* 0x0000003400608947 */ /* 0x001fea0003800000 */
.L_x_11444:
[----:B------:R-:W-:Y:S05]  /*10600*/  BSYNC B0 ;  /* 0x0000000000007941 */ /* 0x000fea0003800000 */
.L_x_11372:
[----:B------:R-:W2:Y:S01]  /*10610*/  LDL R10, [R1+0x10] ;  /* 0x00001000010a7983 */ /* 0x000ea20000100800 */
[----:B------:R-:W-:Y:S01]  /*10620*/  ULDC.64 UR4, c[0x0][0x328] ;  /* 0x0000ca0000047ab9 */ /* 0x000fe20000000a00 */
[----:B-----5:R-:W-:Y:S01]  /*10630*/  SHF.R.S32.HI R20, RZ, 0x1f, R5 ;  /* 0x0000001fff147819 */ /* 0x020fe20000011405 */
[----:B------:R-:W-:Y:S01]  /*10640*/  IMAD R0, R18, UR4, RZ ;  /* 0x0000000412007c24 */ /* 0x000fe2000f8e02ff */
[----:B------:R-:W1:Y:S01]  /*10650*/  S2R R8, SR_TID.X ;  /* 0x0000000000087919 */ /* 0x000e620000002100 */
[C---:B------:R-:W-:Y:S01]  /*10660*/  IMAD.WIDE.U32 R2, R6.reuse, UR4, RZ ;  /* 0x0000000406027c25 */ /* 0x040fe2000f8e00ff */
[----:B------:R-:W-:Y:S01]  /*10670*/  ULDC.64 UR6, c[0x0][0x318] ;  /* 0x0000c60000067ab9 */ /* 0x000fe20000000a00 */
[C---:B------:R-:W-:Y:S02]  /*10680*/  LOP3.LUT P5, RZ, R17.reuse, 0x400, RZ, 0xc0, !PT ;  /* 0x0000040011ff7812 */ /* 0x040fe400078ac0ff */
[----:B------:R-:W-:Y:S01]  /*10690*/  IMAD R0, R6, UR5, R0 ;  /* 0x0000000506007c24 */ /* 0x000fe2000f8e0200 */
[----:B------:R-:W-:Y:S01]  /*106a0*/  ULDC.64 UR4, c[0x0][0x338] ;  /* 0x0000ce0000047ab9 */ /* 0x000fe20000000a00 */
[----:B------:R-:W-:-:S02]  /*106b0*/  LOP3.LUT P4, RZ, R17, 0x200, RZ, 0xc0, !PT ;  /* 0x0000020011ff7812 */ /* 0x000fc4000788c0ff */
[----:B------:R-:W-:Y:S01]  /*106c0*/  IMAD.IADD R3, R3, 0x1, R0 ;  /* 0x0000000103037824 */ /* 0x000fe200078e0200 */
[----:B------:R-:W-:Y:S01]  /*106d0*/  LOP3.LUT P2, RZ, R17, 0x100, RZ, 0xc0, !PT ;  /* 0x0000010011ff7812 */ /* 0x000fe2000784c0ff */
        /* <DEDUP_REMOVED lines=9> */
[----:B-1----:R-:W-:-:S04]  /*10770*/  LOP3.LUT R8, R8, 0x7f, RZ, 0xc0, !PT ;  /* 0x0000007f08087812 */ /* 0x002fc800078ec0ff */
[----:B------:R-:W-:Y:S02]  /*10780*/  SHF.R.U32.HI R11, RZ, 0x1, R8 ;  /* 0x00000001ff0b7819 */ /* 0x000fe40000011608 */
[----:B------:R-:W-:Y:S02]  /*10790*/  IADD3 R8, P0, R2, UR6, RZ ;  /* 0x0000000602087c10 */ /* 0x000fe4000ff1e0ff */
[----:B------:R-:W-:Y:S02]  /*107a0*/  IADD3 R7, -R11, UR42, -R7 ;  /* 0x0000002a0b077c10 */ /* 0x000fe4000fffe907 */
[----:B------:R-:W1:Y:S01]  /*107b0*/  S2R R11, SR_TID.X ;  /* 0x00000000000b7919 */ /* 0x000e620000002100 */
[----:B------:R-:W-:Y:S02]  /*107c0*/  IADD3.X R9, R3, UR7, R0, P0, !PT ;  /* 0x0000000703097c10 */ /* 0x000fe400087fe400 */
[----:B------:R-:W-:Y:S01]  /*107d0*/  ISETP.GE.AND P1, PT, R7, 0x1, PT ;  /* 0x000000010700780c */ /* 0x000fe20003f26270 */
[----:B-1----:R-:W-:-:S05]  /*107e0*/  IMAD.SHL.U32 R26, R11, 0x10, RZ ;  /* 0x000000100b1a7824 */ /* 0x002fca00078e00ff */
[----:B------:R-:W-:Y:S01]  /*107f0*/  LOP3.LUT R26, R26, 0x10, RZ, 0xc0, !PT ;  /* 0x000000101a1a7812 */ /* 0x000fe200078ec0ff */
[----:B--2---:R-:W-:Y:S01]  /*10800*/  IMAD R10, R22, 0x3000, R10 ;  /* 0x00003000160a7824 */ /* 0x004fe200078e020a */
[----:B------:R-:W-:Y:S06]  /*10810*/  BRA.DIV UR4, `(.L_x_11374) ;  /* 0x0000003204ec7947 */ /* 0x000fec000b800000 */
[----:B------:R-:W1:Y:S01]  /*10820*/  SHFL.IDX PT, R2, R8, RZ, 0x1e1f ;  /* 0x001e1fff08027589 */ /* 0x000e6200000e0000 */
[----:B------:R-:W-:-:S03]  /*10830*/  ISETP.GE.AND P3, PT, R7, 0x41, PT ;  /* 0x000000410700780c */ /* 0x000fc60003f66270 */
[----:B------:R-:W2:Y:S04]  /*10840*/  SHFL.IDX PT, R0, R9, RZ, 0x1e1f ;  /* 0x001e1fff09007589 */ /* 0x000ea800000e0000 */
[----:B------:R-:W3:Y:S01]  /*10850*/  SHFL.IDX PT, R9, R9, 0x1, 0x1e1f ;  /* 0x003e1f0009097f89 */ /* 0x000ee200000e0000 */
        /* <DEDUP_REMOVED lines=9> */
[----:B-1-3--:R1:W2:Y:S02]  /*108f0*/  SHFL.IDX PT, R2, R8, 0x1, 0x1e1f ;  /* 0x003e1f0008027f89 */ /* 0x00a2a400000e0000 */
.L_x_11450:
[----:B--2---:R-:W-:-:S05]  /*10900*/  IADD3 R2, P0, R26, R2, RZ ;  /* 0x000000021a027210 */ /* 0x004fca0007f1e0ff */
        /* <DEDUP_REMOVED lines=12> */
.L_x_11375:
        /* <DEDUP_REMOVED lines=11> */
.L_x_11376:
[----:B------:R2:W-:Y:S01]  /*10a80*/  SYNCS.ARRIVE.TRANS64.A1T0 RZ, [R4+URZ+0x19c70], RZ ;  /* 0x019c70ff04ff79a7 */ /* 0x0005e2000810003f */
[----:B------:R-:W-:Y:S05]  /*10a90*/  @!P4 BRA `(.L_x_11377) ;  /* 0x000000000004c947 */ /* 0x000fea0003800000 */
[----:B------:R-:W-:Y:S01]  /*10aa0*/  BPT.TRAP 0x1 ;  /* 0x000000040000795c */ /* 0x000fe20000300000 */
.L_x_11377:
[----:B------:R-:W3:Y:S01]  /*10ab0*/  SYNCS.PHASECHK.TRANS64.TRYWAIT P0, [R4+URZ+0x19c40], R21 ;  /* 0x019c4015040075a7 */ /* 0x000ee2000800017f */
[----:B------:R-:W-:Y:S04]  /*10ac0*/  BSSY B0, `(.L_x_11378) ;  /* 0x0000002000007945 */ /* 0x000fe80003800000 */
[----:B---3--:R-:W-:Y:S05]  /*10ad0*/  @!P0 BRA `(.L_x_11379) ;  /* 0x0000003000f48947 */ /* 0x008fea0003800000 */
.L_x_11451:
[----:B------:R-:W-:Y:S05]  /*10ae0*/  BSYNC B0 ;  /* 0x0000000000007941 */ /* 0x000fea0003800000 */
.L_x_11378:
[----:B-1----:R-:W1:Y:S01]  /*10af0*/  S2R R8, SR_TID.X ;  /* 0x0000000000087919 */ /* 0x002e620000002100 */
        /* <DEDUP_REMOVED lines=36> */
.L_x_11457:
        /* <DEDUP_REMOVED lines=10> */
.L_x_11381:
        /* <DEDUP_REMOVED lines=11> */
.L_x_11382:
        /* <DEDUP_REMOVED lines=23> */
.L_x_11384:
[----:B------:R-:W-:Y:S05]  /*11000*/  BSYNC B6 ;  /* 0x0000000000067941 */ /* 0x000fea0003800000 */
.L_x_11383:
[----:B------:R1:W5:Y:S01]  /*11010*/  LDL R8, [R1+0x18] ;  /* 0x0000180001087983 */ /* 0x0003620000100800 */
[----:B------:R-:W-:Y:S01]  /*11020*/  UISETP.NE.AND UP0, UPT, UR50, URZ, UPT ;  /* 0x0000003f3200728c */ /* 0x000fe2000bf05270 */
[----:B------:R-:W4:Y:S01]  /*11030*/  S2R R18, SR_TID.X ;  /* 0x0000000000127919 */ /* 0x000f220000002100 */
[----:B------:R-:W-:Y:S01]  /*11040*/  R2UR UR6, R29 ;  /* 0x000000001d0672ca */ /* 0x000fe200000e0000 */
[----:B------:R-:W-:-:S03]  /*11050*/  ULDC.64 UR8, c[0x0][0x2d8] ;  /* 0x0000b60000087ab9 */ /* 0x000fc60000000a00 */
[----:B------:R-:W-:Y:S01]  /*11060*/  PLOP3.LUT P0, PT, PT, PT, UP0, 0x80, 0x0 ;  /* 0x000000000000781c */ /* 0x000fe20003f0f008 */
[----:B------:R-:W-:Y:S01]  /*11070*/  ULDC UR12, c[0x0][0x448] ;  /* 0x00011200000c7ab9 */ /* 0x000fe20000000800 */
[----:B------:R-:W-:Y:S01]  /*11080*/  R2UR UR7, R19 ;  /* 0x00000000130772ca */ /* 0x000fe200000e0000 */
[----:B------:R-:W-:Y:S01]  /*11090*/  ULDC.64 UR10, c[0x0][0x280] ;  /* 0x0000a000000a7ab9 */ /* 0x000fe20000000a00 */
[C---:B------:R-:W-:Y:S01]  /*110a0*/  LOP3.LUT P3, RZ, R17.reuse, 0x80, RZ, 0xc0, !PT ;  /* 0x0000008011ff7812 */ /* 0x040fe2000786c0ff */
[----:B------:R-:W-:Y:S01]  /*110b0*/  @UP0 ULDC UR4, c[0x0][0x44c] ;  /* 0x0001130000040ab9 */ /* 0x000fe20000000800 */
[----:B------:R-:W-:Y:S01]  /*110c0*/  @UP0 ULDC UR13, c[0x0][0x44c] ;  /* 0x00011300000d0ab9 */ /* 0x000fe20000000800 */
[C---:B------:R-:W-:Y:S02]  /*110d0*/  LOP3.LUT P4, RZ, R17.reuse, 0x40, RZ, 0xc0, !PT ;  /* 0x0000004011ff7812 */ /* 0x040fe4000788c0ff */
        /* <DEDUP_REMOVED lines=9> */
[----:B------:R-:W-:Y:S02]  /*11170*/  @UP0 ULDC UR4, c[0x0][0x450] ;  /* 0x0001140000040ab9 */ /* 0x000fe40000000800 */
        /* <DEDUP_REMOVED lines=16> */
[----:B------:R-:W-:Y:S01]  /*11280*/  IMAD.U32 R6, RZ, RZ, UR8 ;  /* 0x00000008ff067e24 */ /* 0x000fe2000f8e00ff */
[----:B------:R-:W-:Y:S01]  /*11290*/  ULDC.64 UR6, c[0x0][0x2c8] ;  /* 0x0000b20000067ab9 */ /* 0x000fe20000000a00 */
[----:B0-23--:R-:W-:Y:S02]  /*112a0*/  IMAD.MOV R4, RZ, RZ, -R2 ;  /* 0x000000ffff047224 */ /* 0x00dfe400078e0a02 */
[C---:B------:R-:W-:Y:S02]  /*112b0*/  IMAD R5, R2.reuse, UR9, R5 ;  /* 0x0000000902057c24 */ /* 0x040fe4000f8e0205 */
[----:B------:R-:W-:-:S04]  /*112c0*/  IMAD.WIDE.U32 R2, R2, R6, UR4 ;  /* 0x0000000402027e25 */ /* 0x000fc8000f8e0006 */
[----:B------:R-:W-:Y:S02]  /*112d0*/  IMAD R4, R4, UR12, R0 ;  /* 0x0000000c04047c24 */ /* 0x000fe4000f8e0200 */
[----:B------:R-:W-:-:S03]  /*112e0*/  IMAD.IADD R3, R3, 0x1, R5 ;  /* 0x0000000103037824 */ /* 0x000fc600078e0205 */
[----:B------:R-:W-:Y:S01]  /*112f0*/  SHF.R.S32.HI R5, RZ, 0x1f, R4 ;  /* 0x0000001fff057819 */ /* 0x000fe20000011404 */
[----:B------:R-:W-:-:S04]  /*11300*/  IMAD.WIDE.U32 R2, R4, UR6, R2 ;  /* 0x0000000604027c25 */ /* 0x000fc8000f8e0002 */
[----:B------:R-:W-:-:S04]  /*11310*/  IMAD R5, R5, UR6, RZ ;  /* 0x0000000605057c24 */ /* 0x000fc8000f8e02ff */
[----:B------:R-:W-:Y:S01]  /*11320*/  IMAD R4, R4, UR7, R5 ;  /* 0x0000000704047c24 */ /* 0x000fe2000f8e0205 */
[----:B------:R-:W-:-:S04]  /*11330*/  IADD3 R5, P0, R2, UR10, RZ ;  /* 0x0000000a02057c10 */ /* 0x000fc8000ff1e0ff */
[----:B------:R-:W-:Y:S02]  /*11340*/  IADD3.X R4, R3, UR11, R4, P0, !PT ;  /* 0x0000000b03047c10 */ /* 0x000fe400087fe404 */
[----:B------:R-:W-:Y:S01]  /*11350*/  PLOP3.LUT P0, PT, PT, PT, UP0, 0x80, 0x0 ;  /* 0x000000000000781c */ /* 0x000fe20003f0f008 */
[----:B------:R-:W-:-:S12]  /*11360*/  VIADD R0, R0, 0x80 ;  /* 0x0000008000007836 */ /* 0x000fd80000000000 */
[----:B------:R-:W-:Y:S01]  /*11370*/  @P0 IMAD.HI.U32 R3, R0, UR13, RZ ;  /* 0x0000000d00030c27 */ /* 0x000fe2000f8e00ff */
[----:B------:R-:W-:Y:S01]  /*11380*/  PLOP3.LUT P0, PT, PT, PT, UP0, 0x80, 0x0 ;  /* 0x000000000000781c */ /* 0x000fe20003f0f008 */
[----:B------:R-:W-:Y:S02]  /*11390*/  @UP0 ULDC UR13, c[0x0][0x450] ;  /* 0x00011400000d0ab9 */ /* 0x000fe40000000800 */
[----:B------:R-:W-:Y:S01]  /*113a0*/  IMAD.MOV.U32 R2, RZ, RZ, R0 ;  /* 0x000000ffff027224 */ /* 0x000fe200078e0000 */
[----:B------:R-:W0:Y:S09]  /*113b0*/  S2R R20, SR_TID.X ;  /* 0x0000000000147919 */ /* 0x000e320000002100 */
[----:B------:R-:W-:-:S05]  /*113c0*/  @P0 SHF.R.U32.HI R2, RZ, UR13, R3 ;  /* 0x0000000dff020c19 */ /* 0x000fca0008011603 */
[----:B------:R-:W-:-:S04]  /*113d0*/  IMAD.MOV R3, RZ, RZ, -R2 ;  /* 0x000000ffff037224 */ /* 0x000fc800078e0a02 */
[----:B------:R-:W-:Y:S01]  /*113e0*/  IMAD R0, R3, UR12, R0 ;  /* 0x0000000c03007c24 */ /* 0x000fe2000f8e0200 */
        /* <DEDUP_REMOVED lines=11> */
[C---:B0-----:R-:W-:Y:S01]  /*114a0*/  IMAD.SHL.U32 R9, R20.reuse, 0x10, RZ ;  /* 0x0000001014097824 */ /* 0x041fe200078e00ff */
[----:B------:R-:W-:Y:S02]  /*114b0*/  LOP3.LUT R18, R20, 0x7f, RZ, 0xc0, !PT ;  /* 0x0000007f14127812 */ /* 0x000fe400078ec0ff */
[----:B------:R-:W-:Y:S02]  /*114c0*/  IADD3.X R6, R3, UR11, R6, P0, !PT ;  /* 0x0000000b03067c10 */ /* 0x000fe400087fe406 */
[----:B------:R-:W-:Y:S02]  /*114d0*/  LOP3.LUT R9, R9, 0x10, RZ, 0xc0, !PT ;  /* 0x0000001009097812 */ /* 0x000fe400078ec0ff */
[----:B------:R-:W-:Y:S01]  /*114e0*/  SHF.R.U32.HI R10, RZ, 0x1, R18 ;  /* 0x00000001ff0a7819 */ /* 0x000fe20000011612 */
[----:B-1----:R-:W-:Y:S06]  /*114f0*/  BRA.DIV UR4, `(.L_x_11385) ;  /* 0x0000002e04247947 */ /* 0x002fec000b800000 */
[----:B------:R-:W0:Y:S01]  /*11500*/  SHFL.IDX PT, R3, R5, RZ, 0x1e1f ;  /* 0x001e1fff05037589 */ /* 0x000e2200000e0000 */
[----:B------:R-:W-:-:S03]  /*11510*/  VIADD R0, R10, UR43 ;  /* 0x0000002b0a007c36 */ /* 0x000fc60008000000 */
[----:B------:R-:W1:Y:S02]  /*11520*/  SHFL.IDX PT, R2, R4, RZ, 0x1e1f ;  /* 0x001e1fff04027589 */ /* 0x000e6400000e0000 */
[----:B------:R-:W-:Y:S02]  /*11530*/  ISETP.GE.AND P1, PT, R0, UR41, PT ;  /* 0x0000002900007c0c */ /* 0x000fe4000bf26270 */
[----:B------:R-:W2:Y:S04]  /*11540*/  SHFL.IDX PT, R5, R5, 0x1, 0x1e1f ;  /* 0x003e1f0005057f89 */ /* 0x000ea800000e0000 */
[----:B------:R-:W3:Y:S04]  /*11550*/  SHFL.IDX PT, R4, R4, 0x1, 0x1e1f ;  /* 0x003e1f0004047f89 */ /* 0x000ee800000e0000 */
[----:B------:R-:W4:Y:S03]  /*11560*/  SHFL.IDX PT, R6, R6, RZ, 0x1e1f ;  /* 0x001e1fff06067589 */ /* 0x000f2600000e0000 */
        /* <DEDUP_REMOVED lines=12> */
[----:B------:R-:W-:Y:S04]  /*11630*/  @!P1 LDGSTS.E.BYPASS.LTC128B.128 [R8+0xf800], desc[UR52][R2.64], !P3 ;  /* 0x0f80000002089fae */ /* 0x000fe8000d901d74 */
[----:B------:R-:W-:Y:S04]  /*11640*/  @!P1 LDGSTS.E.BYPASS.LTC128B.128 [R8+0x11000], desc[UR52][R2.64+0x20], !P4 ;  /* 0x1100002002089fae */ /* 0x000fe8000e101d74 */
[----:B------:R0:W-:Y:S04]  /*11650*/  @!P1 LDGSTS.E.BYPASS.LTC128B.128 [R8+0x12800], desc[UR52][R2.64+0x40], !P5 ;  /* 0x1280004002089fae */ /* 0x0001e8000e901d74 */
[----:B0---4-:R0:W1:Y:S02]  /*11660*/  SHFL.IDX PT, R2, R7, RZ, 0x1e1f ;  /* 0x001e1fff07027589 */ /* 0x01106400000e0000 */
.L_x_11464:
[----:B------:R-:W-:Y:S01]  /*11670*/  VIADD R0, R0, 0x80 ;  /* 0x0000008000007836 */ /* 0x000fe20000000000 */
[----:B------:R-:W-:Y:S04]  /*11680*/  BSSY B0, `(.L_x_11386) ;  /* 0x000000b000007945 */ /* 0x000fe80003800000 */
[----:B------:R-:W-:-:S13]  /*11690*/  ISETP.GE.AND P0, PT, R0, UR41, PT ;  /* 0x0000002900007c0c */ /* 0x000fda000bf06270 */
        /* <DEDUP_REMOVED lines=9> */
.L_x_11387:
[----:B------:R-:W-:Y:S05]  /*11730*/  BSYNC B0 ;  /* 0x0000000000007941 */ /* 0x000fea0003800000 */
.L_x_11386:
[----:B------:R-:W-:Y:S01]  /*11740*/  NOP ;  /* 0x0000000000007918 */ /* 0x000fe20000000000 */
[----:B------:R-:W-:-:S13]  /*11750*/  PLOP3.LUT P0, PT, PT, PT, PT, 0x80, 0x0 ;  /* 0x000000000000781c */ /* 0x000fda0003f0f070 */
.L_x_11388:
        /* <DEDUP_REMOVED lines=18> */
.L_x_11465:
[----:B------:R-:W-:Y:S05]  /*11880*/  BSYNC B0 ;  /* 0x0000000000007941 */ /* 0x000fea0003800000 */
.L_x_11389:
[----:B------:R-:W-:-:S04]  /*11890*/  UIADD3 UR4, UR44, -0x2, URZ ;  /* 0xfffffffe2c047890 */ /* 0x000fc8000fffe03f */
[----:B------:R-:W-:-:S06]  /*118a0*/  UISETP.GE.AND UP0, UPT, UR4, UR45, UPT ;  /* 0x0000002d0400728c */ /* 0x000fcc000bf06270 */
[----:B------:R-:W-:-:S13]  /*118b0*/  PLOP3.LUT P0, PT, PT, PT, UP0, 0x40, 0x0 ;  /* 0x000000000000781c */ /* 0x000fda0003f0e808 */
[----:B------:R-:W-:Y:S05]  /*118c0*/  @P0 BRA `(.L_x_11391) ;  /* 0x0000001000500947 */ /* 0x000fea0003800000 */
[----:B------:R-:W-:Y:S02]  /*118d0*/  IMAD.MOV.U32 R0, RZ, RZ, R22 ;  /* 0x000000ffff007224 */ /* 0x000fe400078e0016 */
[----:B------:R-:W-:Y:S02]  /*118e0*/  IMAD.MOV.U32 R5, RZ, RZ, R25 ;  /* 0x000000ffff057224 */ /* 0x000fe400078e0019 */
[----:B------:R-:W-:-:S07]  /*118f0*/  IMAD.U32 R20, RZ, RZ, UR4 ;  /* 0x00000004ff147e24 */ /* 0x000fce000f8e00ff */
.L_x_11411:
[----:B0-2---:R-:W2:Y:S01]  /*11900*/  LDL R8, [R1+0x4] ;  /* 0x0000040001087983 */ /* 0x005ea20000100800 */
[----:B------:R-:W3:Y:S03]  /*11910*/  LDC R4, c[0x0][0x430] ;  /* 0x00010c00ff047b82 */ /* 0x000ee60000000800 */
[----:B0-----:R-:W4:Y:S01]  /*11920*/  LDL R7, [R1] ;  /* 0x0000000001077983 */ /* 0x001f220000100800 */
[----:B------:R-:W1:Y:S01]  /*11930*/  S2R R2, SR_TID.X ;  /* 0x0000000000027919 */ /* 0x000e620000002100 */
[----:B---3--:R-:W-:-:S13]  /*11940*/  ISETP.NE.AND P0, PT, R4, 0x1, PT ;  /* 0x000000010400780c */ /* 0x008fda0003f05270 */
[----:B------:R-:W0:Y:S01]  /*11950*/  @P0 LDC R6, c[0x0][0x434] ;  /* 0x00010d00ff060b82 */ /* 0x000e220000000800 */
[----:B-1----:R-:W-:-:S04]  /*11960*/  LOP3.LUT R3, R2, 0x7f, RZ, 0xc0, !PT ;  /* 0x0000007f02037812 */ /* 0x002fc800078ec0ff */
[----:B------:R-:W-:-:S03]  /*11970*/  SHF.R.U32.HI R4, RZ, 0x1, R3 ;  /* 0x00000001ff047819 */ /* 0x000fc60000011603 */
[----:B------:R-:W1:Y:S01]  /*11980*/  @P0 LDC R3, c[0x0][0x438] ;  /* 0x00010e00ff030b82 */ /* 0x000e620000000800 */
[----:B------:R-:W-:Y:S02]  /*11990*/  IMAD.SHL.U32 R2, R2, 0x40, RZ ;  /* 0x0000004002027824 */ /* 0x000fe400078e00ff */
[----:B------:R-:W-:-:S03]  /*119a0*/  IMAD R4, R20, 0x80, R4 ;  /* 0x0000008014047824 */ /* 0x000fc600078e0204 */
[----:B------:R-:W-:Y:S01]  /*119b0*/  LOP3.LUT R2, R2, 0x40, RZ, 0xc0, !PT ;  /* 0x0000004002027812 */ /* 0x000fe200078ec0ff */
[----:B------:R-:W-:Y:S05]  /*119c0*/  YIELD ;  /* 0x0000000000007946 */ /* 0x000fea0003800000 */
[----:B------:R-:W-:Y:S01]  /*119d0*/  ULDC UR4, c[0x0][0x430] ;  /* 0x00010c0000047ab9 */ /* 0x000fe20000000800 */
[----:B--2---:R-:W-:-:S05]  /*119e0*/  IADD3 R4, R2, R4, R8 ;  /* 0x0000000402047210 */ /* 0x004fca0007ffe008 */
[----:B0-----:R-:W-:-:S04]  /*119f0*/  @P0 IMAD.HI.U32 R6, R4, R6, RZ ;  /* 0x0000000604060227 */ /* 0x001fc800078e00ff */
[----:B------:R-:W-:Y:S01]  /*11a00*/  IMAD.MOV.U32 R2, RZ, RZ, R4 ;  /* 0x000000ffff027224 */ /* 0x000fe200078e0004 */
[----:B-1----:R-:W-:-:S05]  /*11a10*/  @P0 SHF.R.U32.HI R2, RZ, R3, R6 ;  /* 0x00000003ff020219 */ /* 0x002fca0000011606 */
[--C-:B------:R-:W-:Y:S01]  /*11a20*/  IMAD.MOV R8, RZ, RZ, -R2.reuse ;  /* 0x000000ffff087224 */ /* 0x100fe200078e0a02 */
[----:B------:R-:W-:-:S03]  /*11a30*/  SHF.R.S32.HI R3, RZ, 0x1f, R2 ;  /* 0x0000001fff037819 */ /* 0x000fc60000011402 */
[----:B------:R-:W-:Y:S01]  /*11a40*/  IMAD R8, R8, UR4, R4 ;  /* 0x0000000408087c24 */ /* 0x000fe2000f8e0204 */
[----:B------:R-:W-:Y:S02]  /*11a50*/  ULDC.64 UR4, c[0x0][0x428] ;  /* 0x00010a0000047ab9 */ /* 0x000fe40000000a00 */
[----:B----4-:R-:W-:Y:S02]  /*11a60*/  IMAD R4, R7, UR4, RZ ;  /* 0x0000000407047c24 */ /* 0x010fe4000f8e02ff */
[----:B------:R-:W-:-:S04]  /*11a70*/  IMAD.WIDE.U32 R2, R28, UR4, R2 ;  /* 0x000000041c027c25 */ /* 0x000fc8000f8e0002 */
        /* <DEDUP_REMOVED lines=13> */
[----:B------:R-:W-:Y:S02]  /*11b50*/  ISETP.GT.AND P1, PT, R2, UR45, PT ;  /* 0x0000002d02007c0c */ /* 0x000fe4000bf24270 */
[----:B------:R-:W-:Y:S02]  /*11b60*/  SEL R22, R22, RZ, P0 ;  /* 0x000000ff16167207 */ /* 0x000fe40000000000 */
[----:B------:R-:W-:Y:S02]  /*11b70*/  LOP3.LUT R25, R5, R25, RZ, 0x3c, !PT ;  /* 0x0000001905197212 */ /* 0x000fe400078e3cff */
[----:B--2---:R-:W-:Y:S01]  /*11b80*/  SHF.R.S32.HI R18, RZ, 0x1f, R7 ;  /* 0x0000001fff127819 */ /* 0x004fe20000011407 */
[----:B------:R-:W-:Y:S06]  /*11b90*/  @!P2 BRA `(.L_x_11392) ;  /* 0x000000000004a947 */ /* 0x000fec0003800000 */
[----:B------:R-:W-:Y:S01]  /*11ba0*/  BPT.TRAP 0x1 ;  /* 0x000000040000795c */ /* 0x000fe20000300000 */
.L_x_11392:
[----:B------:R-:W-:Y:S01]  /*11bb0*/  IMAD R4, R22, 0x8, R16 ;  /* 0x0000000816047824 */ /* 0x000fe200078e0210 */
[----:B------:R-:W-:Y:S01]  /*11bc0*/  SHF.L.U32 R10, R25, 0x1f, RZ ;  /* 0x0000001f190a7819 */ /* 0x000fe200000006ff */
[----:B------:R-:W-:Y:S01]  /*11bd0*/  BSSY B0, `(.L_x_11393) ;  /* 0x0000004000007945 */ /* 0x000fe20003800000 */
[----:B------:R-:W-:Y:S02]  /*11be0*/  SHF.R.S32.HI R9, RZ, 0x1f, R8 ;  /* 0x0000001fff097819 */ /* 0x000fe40000011408 */
[----:B------:R-:W0:Y:S02]  /*11bf0*/  SYNCS.PHASECHK.TRANS64.TRYWAIT P0, [R4+URZ+0x19c80], R10 ;  /* 0x019c800a040075a7 */ /* 0x000e24000800017f */
[----:B0-----:R-:W-:Y:S05]  /*11c00*/  @!P0 BRA `(.L_x_11394) ;  /* 0x0000002800608947 */ /* 0x001fea0003800000 */
.L_x_11466:
[----:B------:R-:W-:Y:S05]  /*11c10*/  BSYNC B0 ;  /* 0x0000000000007941 */ /* 0x000fea0003800000 */
.L_x_11393:
[----:B------:R-:W2:Y:S01]  /*11c20*/  LDL R11, [R1+0x10] ;  /* 0x00001000010b7983 */ /* 0x000ea20000100800 */
        /* <DEDUP_REMOVED lines=36> */
.L_x_11472:
        /* <DEDUP_REMOVED lines=13> */
.L_x_11396:
        /* <DEDUP_REMOVED lines=11> */
.L_x_11397:
[----:B------:R2:W-:Y:S01]  /*11ff0*/  SYNCS.ARRIVE.TRANS64.A1T0 RZ, [R4+URZ+0x19c70], RZ ;  /* 0x019c70ff04ff79a7 */ /* 0x0005e2000810003f */
[----:B------:R-:W-:Y:S05]  /*12000*/  @!P3 BRA `(.L_x_11398) ;  /* 0x000000000004b947 */ /* 0x000fea0003800000 */
[----:B------:R-:W-:Y:S01]  /*12010*/  BPT.TRAP 0x1 ;  /* 0x000000040000795c */ /* 0x000fe20000300000 */
.L_x_11398:
[----:B------:R-:W3:Y:S01]  /*12020*/  SYNCS.PHASECHK.TRANS64.TRYWAIT P0, [R4+URZ+0x19c40], R10 ;  /* 0x019c400a040075a7 */ /* 0x000ee2000800017f */
[----:B------:R-:W-:Y:S04]  /*12030*/  BSSY B0, `(.L_x_11399) ;  /* 0x0000002000007945 */ /* 0x000fe80003800000 */
[----:B---3--:R-:W-:Y:S05]  /*12040*/  @!P0 BRA `(.L_x_11400) ;  /* 0x0000002800108947 */ /* 0x008fea0003800000 */
.L_x_11473:
[----:B------:R-:W-:Y:S05]  /*12050*/  BSYNC B0 ;  /* 0x0000000000007941 */ /* 0x000fea0003800000 */
.L_x_11399:
[----:B------:R-:W1:Y:S01]  /*12060*/  S2R R11, SR_TID.X ;  /* 0x00000000000b7919 */ /* 0x000e620000002100 */
        /* <DEDUP_REMOVED lines=33> */
.L_x_11479:
        /* <DEDUP_REMOVED lines=10> */
.L_x_11402:
        /* <DEDUP_REMOVED lines=11> */
.L_x_11403:
[----:B------:R-:W-:Y:S01]  /*123d0*/  IMAD.U32 R2, RZ, RZ, UR47 ;  /* 0x0000002fff027e24 */ /* 0x000fe2000f8e00ff */
[----:B------:R0:W-:Y:S04]  /*123e0*/  SYNCS.ARRIVE.TRANS64.A1T0 RZ, [R4+URZ+0x19c30], RZ ;  /* 0x019c30ff04ff79a7 */ /* 0x0001e8000810003f */
[----:B------:R-:W-:-:S13]  /*123f0*/  ISETP.NE.AND P0, PT, R2, 0x3, PT ;  /* 0x000000030200780c */ /* 0x000fda0003f05270 */
[----:B0-----:R-:W-:Y:S05]  /*12400*/  @!P0 BRA `(.L_x_11404) ;  /* 0x0000000000048947 */ /* 0x001fea0003800000 */
[----:B------:R-:W-:Y:S01]  /*12410*/  BPT.TRAP 0x1 ;  /* 0x000000040000795c */ /* 0x000fe20000300000 */
.L_x_11404:
[----:B------:R-:W-:Y:S01]  /*12420*/  LOP3.LUT R3, R5, 0x1, RZ, 0x3c, !PT ;  /* 0x0000000105037812 */ /* 0x000fe200078e3cff */
[----:B------:R-:W-:Y:S01]  /*12430*/  IMAD R2, R0, 0x8, R16 ;  /* 0x0000000800027824 */ /* 0x000fe200078e0210 */
[----:B------:R-:W-:Y:S02]  /*12440*/  BSSY B0, `(.L_x_11405) ;  /* 0x0000004000007945 */ /* 0x000fe40003800000 */
[----:B------:R-:W-:-:S04]  /*12450*/  SHF.L.U32 R3, R3, 0x1f, RZ ;  /* 0x0000001f03037819 */ /* 0x000fc800000006ff */
[----:B------:R-:W0:Y:S02]  /*12460*/  SYNCS.PHASECHK.TRANS64.TRYWAIT P2, [R2+URZ+0x19c70], R3 ;  /* 0x019c7003020075a7 */ /* 0x000e24000804017f */
[----:B0-----:R-:W-:Y:S05]  /*12470*/  @!P2 BRA `(.L_x_11406) ;  /* 0x0000002400b0a947 */ /* 0x001fea0003800000 */
.L_x_11480:
[----:B------:R-:W-:Y:S05]  /*12480*/  BSYNC B0 ;  /* 0x0000000000007941 */ /* 0x000fea0003800000 */
.L_x_11405:
[----:B--23--:R-:W-:-:S05]  /*12490*/  IMAD.U32 R4, RZ, RZ, UR48 ;  /* 0x00000030ff047e24 */ /* 0x00cfca000f8e00ff */
[----:B------:R-:W-:-:S13]  /*124a0*/  ISETP.NE.AND P2, PT, R4, 0x3, PT ;  /* 0x000000030400780c */ /* 0x000fda0003f45270 */
[----:B------:R-:W-:Y:S05]  /*124b0*/  @!P2 BRA `(.L_x_11407) ;  /* 0x000000000004a947 */ /* 0x000fea0003800000 */
[----:B------:R-:W-:Y:S01]  /*124c0*/  BPT.TRAP 0x1 ;  /* 0x000000040000795c */ /* 0x000fe20000300000 */
.L_x_11407:
[----:B0-----:R-:W-:Y:S01]  /*124d0*/  SHF.L.U32 R3, R5, 0x1f, RZ ;  /* 0x0000001f05037819 */ /* 0x001fe200000006ff */
[----:B------:R-:W-:-:S03]  /*124e0*/  IMAD R0, R0, 0x3000, RZ ;  /* 0x0000300000007824 */ /* 0x000fc600078e02ff */
[----:B------:R-:W0:Y:S02]  /*124f0*/  SYNCS.PHASECHK.TRANS64.TRYWAIT P2, [R2+URZ+0x19c60], R3 ;  /* 0x019c6003020075a7 */ /* 0x000e24000804017f */
[----:B0-----:R-:W-:Y:S05]  /*12500*/  @!P2 BRA `(.L_x_11408) ;  /* 0x0000002400a0a947 */ /* 0x001fea0003800000 */
.L_x_11481:
        /* <DEDUP_REMOVED lines=69> */
.L_x_11409:
[----:B-1----:R1:W-:Y:S01]  /*12960*/  SYNCS.ARRIVE.TRANS64.A1T0 RZ, [R2+URZ+0x19c50], RZ ;  /* 0x019c50ff02ff79a7 */ /* 0x0023e2000810003f */
[----:B------:R-:W-:Y:S06]  /*12970*/  BAR.SYNC.DEFER_BLOCKING 0x2, 0x80 ;  /* 0x0082000000007b1d */ /* 0x000fec0000010000 */
[----:B------:R-:W-:Y:S05]  /*12980*/  @!P0 BRA `(.L_x_11410) ;  /* 0x0000000000048947 */ /* 0x000fea0003800000 */
[----:B------:R-:W-:Y:S01]  /*12990*/  BPT.TRAP 0x1 ;  /* 0x000000040000795c */ /* 0x000fe20000300000 */
.L_x_11410:
[----:B------:R-:W2:Y:S01]  /*129a0*/  LDL R0, [R1+0x8] ;  /* 0x0000080001007983 */ /* 0x000ea20000100800 */
[----:B-1----:R-:W-:Y:S02]  /*129b0*/  VIADD R2, R2, 0x19c80 ;  /* 0x00019c8002027836 */ /* 0x002fe40000000000 */
[----:B------:R-:W-:-:S03]  /*129c0*/  IMAD.MOV.U32 R5, RZ, RZ, R25 ;  /* 0x000000ffff057224 */ /* 0x000fc600078e0019 */
[----:B--2---:R-:W-:Y:S01]  /*129d0*/  PRMT R2, R0, 0x654, R2 ;  /* 0x0000065400027816 */ /* 0x004fe20000000002 */
[----:B------:R-:W-:-:S03]  /*129e0*/  IMAD.MOV.U32 R0, RZ, RZ, R22 ;  /* 0x000000ffff007224 */ /* 0x000fc600078e0016 */
[----:B------:R2:W-:Y:S01]  /*129f0*/  SYNCS.ARRIVE.TRANS64.RED.A1T0 RZ, [R2+URZ], RZ ;  /* 0x000000ff02ff79a7 */ /* 0x0005e2000810043f */
[----:B------:R-:W-:Y:S05]  /*12a00*/  @P1 BRA `(.L_x_11411) ;  /* 0xffffffec00bc1947 */ /* 0x000fea000383ffff */
.L_x_11391:
[----:B--2---:R-:W2:Y:S01]  /*12a10*/  S2R R2, SR_TID.X ;  /* 0x0000000000027919 */ /* 0x004ea20000002100 */
[----:B------:R-:W-:Y:S01]  /*12a20*/  BSSY B0, `(.L_x_11412) ;  /* 0x0000012000007945 */ /* 0x000fe20003800000 */
[----:B------:R-:W-:Y:S01]  /*12a30*/  IMAD.U32 R4, RZ, RZ, UR47 ;  /* 0x0000002fff047e24 */ /* 0x000fe2000f8e00ff */
[----:B--2---:R-:W-:-:S04]  /*12a40*/  LOP3.LUT R2, R2, 0x7f, RZ, 0xc0, !PT ;  /* 0x0000007f02027812 */ /* 0x004fc800078ec0ff */
[----:B------:R-:W-:-:S13]  /*12a50*/  ISETP.NE.AND P0, PT, R2, RZ, PT ;  /* 0x000000ff0200720c */ /* 0x000fda0003f05270 */
[----:B------:R-:W-:Y:S05]  /*12a60*/  @P0 BRA `(.L_x_11413) ;  /* 0x0000000000340947 */ /* 0x000fea0003800000 */
[----:B0-----:R-:W0:Y:S01]  /*12a70*/  S2R R7, SR_LANEID ;  /* 0x0000000000077919 */ /* 0x001e220000000000 */
[----:B------:R-:W-:Y:S01]  /*12a80*/  VOTEU.ANY UR4, UPT, PT ;  /* 0x0000000000047886 */ /* 0x000fe200038e0100 */
[----:B-1----:R-:W1:Y:S01]  /*12a90*/  LDC.64 R2, c[0x0][0xc80] ;  /* 0x00032000ff027b82 */ /* 0x002e620000000a00 */
        /* <DEDUP_REMOVED lines=10> */
.L_x_11413:
[----:B------:R-:W-:Y:S05]  /*12b40*/  BSYNC B0 ;  /* 0x0000000000007941 */ /* 0x000fea0003800000 */
.L_x_11412:
[----:B------:R-:W-:-:S13]  /*12b50*/  ISETP.NE.AND P1, PT, R4, 0x3, PT ;  /* 0x000000030400780c */ /* 0x000fda0003f25270 */
[----:B------:R-:W-:Y:S05]  /*12b60*/  @!P1 BRA `(.L_x_11414) ;  /* 0x0000000000049947 */ /* 0x000fea0003800000 */
[----:B------:R-:W-:Y:S01]  /*12b70*/  BPT.TRAP 0x1 ;  /* 0x000000040000795c */ /* 0x000fe20000300000 */
.L_x_11414:
[----:B01----:R-:W-:Y:S01]  /*12b80*/  LOP3.LUT R3, R25, 0x1, RZ, 0x3c, !PT ;  /* 0x0000000119037812 */ /* 0x003fe200078e3cff */
[----:B--2---:R-:W-:Y:S01]  /*12b90*/  IMAD R0, R22, 0x8, R16 ;  /* 0x0000000816007824 */ /* 0x004fe200078e0210 */
[----:B------:R-:W-:Y:S02]  /*12ba0*/  BSSY B0, `(.L_x_11415) ;  /* 0x0000004000007945 */ /* 0x000fe40003800000 */
[----:B------:R-:W-:-:S04]  /*12bb0*/  SHF.L.U32 R3, R3, 0x1f, RZ ;  /* 0x0000001f03037819 */ /* 0x000fc800000006ff */
[----:B------:R-:W0:Y:S02]  /*12bc0*/  SYNCS.PHASECHK.TRANS64.TRYWAIT P2, [R0+URZ+0x19c70], R3 ;  /* 0x019c7003000075a7 */ /* 0x000e24000804017f */
[----:B0-----:R-:W-:Y:S05]  /*12bd0*/  @!P2 BRA `(.L_x_11416) ;  /* 0x000000200000a947 */ /* 0x001fea0003800000 */
.L_x_11482:
[----:B------:R-:W-:Y:S05]  /*12be0*/  BSYNC B0 ;  /* 0x0000000000007941 */ /* 0x000fea0003800000 */
.L_x_11415:
[----:B------:R-:W-:-:S05]  /*12bf0*/  IMAD.U32 R2, RZ, RZ, UR48 ;  /* 0x00000030ff027e24 */ /* 0x000fca000f8e00ff */
[----:B------:R-:W-:-:S13]  /*12c00*/  ISETP.NE.AND P2, PT, R2, 0x3, PT ;  /* 0x000000030200780c */ /* 0x000fda0003f45270 */
[----:B------:R-:W-:Y:S05]  /*12c10*/  @!P2 BRA `(.L_x_11417) ;  /* 0x000000000004a947 */ /* 0x000fea0003800000 */
[----:B------:R-:W-:Y:S01]  /*12c20*/  BPT.TRAP 0x1 ;  /* 0x000000040000795c */ /* 0x000fe20000300000 */
.L_x_11417:
[----:B0-----:R-:W-:-:S04]  /*12c30*/  SHF.L.U32 R3, R25, 0x1f, RZ ;  /* 0x0000001f19037819 */ /* 0x001fc800000006ff */
[----:B------:R-:W0:Y:S02]  /*12c40*/  SYNCS.PHASECHK.TRANS64.TRYWAIT P2, [R0+URZ+0x19c60], R3 ;  /* 0x019c6003000075a7 */ /* 0x000e24000804017f */
[----:B0-----:R-:W-:Y:S05]  /*12c50*/  @!P2 BRA `(.L_x_11418) ;  /* 0x0000001c00f4a947 */ /* 0x001fea0003800000 */
.L_x_11483:
[----:B------:R-:W2:Y:S01]  /*12c60*/  LDL R15, [R1+0xc] ;  /* 0x00000c00010f7983 */ /* 0x000ea20000100800 */
[----:B------:R-:W-:Y:S01]  /*12c70*/  IMAD R2, R22, 0x3000, RZ ;  /* 0x0000300016027824 */ /* 0x000fe200078e02ff */
[----:B------:R-:W-:Y:S05]  /*12c80*/  WARPSYNC.ALL ;  /* 0x0000000000007948 */ /* 0x000fea0003800000 */
[----:B0-----:R-:W-:Y:S02]  /*12c90*/  LOP3.LUT R3, R2, R24, RZ, 0xfc, !PT ;  /* 0x0000001802037212 */ /* 0x001fe400078efcff */
[----:B------:R-:W-:-:S03]  /*12ca0*/  LOP3.LUT R14, R24, 0x1800, RZ, 0xfc, !PT ;  /* 0x00001800180e7812 */ /* 0x000fc600078efcff */
[----:B------:R-:W-:Y:S02]  /*12cb0*/  IMAD.IADD R6, R16, 0x1, R3 ;  /* 0x0000000110067824 */ /* 0x000fe400078e0203 */
[----:B------:R-:W-:-:S04]  /*12cc0*/  VIADD R3, R2, 0x1000 ;  /* 0x0000100002037836 */ /* 0x000fc80000000000 */
[----:B------:R-:W0:Y:S02]  /*12cd0*/  LDSM.16.MT88.4 R4, [R6+0x9000] ;  /* 0x009000000604783b */ /* 0x000e240000004200 */
        /* <DEDUP_REMOVED lines=11> */
[----:B------:R-:W0:Y:S01]  /*12d90*/  LDSM.16.MT88.4 R4, [R4+0x9000] ;  /* 0x009000000404783b */ /* 0x000e220000004200 */
[----:B------:R-:W-:Y:S01]  /*12da0*/  VIADD R3, R2, 0x2000 ;  /* 0x0000200002037836 */ /* 0x000fe20000000000 */
        /* <DEDUP_REMOVED lines=9> */
[----:B------:R0:W1:Y:S02]  /*12e40*/  LDSM.16.MT88.4 R4, [R12+0x9000] ;  /* 0x009000000c04783b */ /* 0x0000640000004200 */
[----:B0-----:R-:W-:Y:S02]  /*12e50*/  IADD3 R12, R16, R14, R2 ;  /* 0x0000000e100c7210 */ /* 0x001fe40007ffe002 */
[----:B------:R-:W-:Y:S02]  /*12e60*/  LOP3.LUT R14, R24, 0x2800, RZ, 0xfc, !PT ;  /* 0x00002800180e7812 */ /* 0x000fe400078efcff */
[----:B-1----:R-:W-:-:S02]  /*12e70*/  PRMT R8, R4, 0x6420, R5 ;  /* 0x0000642004087816 */ /* 0x002fc40000000005 */
[----:B------:R-:W-:Y:S02]  /*12e80*/  PRMT R9, R4, 0x7531, R5 ;  /* 0x0000753104097816 */ /* 0x000fe40000000005 */
[----:B------:R-:W-:Y:S02]  /*12e90*/  LOP3.LUT R5, R2, 0x800, R24, 0xfe, !PT ;  /* 0x0000080002057812 */ /* 0x000fe400078efe18 */
        /* <DEDUP_REMOVED lines=34> */
.L_x_11419:
[----:B-1----:R1:W-:Y:S01]  /*130c0*/  SYNCS.ARRIVE.TRANS64.A1T0 RZ, [R0+URZ+0x19c50], RZ ;  /* 0x019c50ff00ff79a7 */ /* 0x0023e2000810003f */
[----:B------:R-:W-:Y:S06]  /*130d0*/  BAR.SYNC.DEFER_BLOCKING 0x2, 0x80 ;  /* 0x0082000000007b1d */ /* 0x000fec0000010000 */
[----:B------:R-:W-:Y:S05]  /*130e0*/  @!P1 BRA `(.L_x_11420) ;  /* 0x0000000000049947 */ /* 0x000fea0003800000 */
[----:B------:R-:W-:Y:S01]  /*130f0*/  BPT.TRAP 0x1 ;  /* 0x000000040000795c */ /* 0x000fe20000300000 */
.L_x_11420:
        /* <DEDUP_REMOVED lines=9> */
.L_x_11361:
[----:B------:R-:W-:Y:S05]  /*13190*/  BSYNC B7 ;  /* 0x0000000000077941 */ /* 0x000fea0003800000 */
.L_x_11359:
[----:B-12---:R1:W5:Y:S04]  /*131a0*/  LDL R0, [R1+0x8] ;  /* 0x0000080001007983 */ /* 0x0063680000100800 */
        /* <DEDUP_REMOVED lines=13> */
.L_x_11421:
        /* <DEDUP_REMOVED lines=10> */
.L_x_11422:
[----:B--2---:R-:W2:Y:S01]  /*13320*/  LDL R0, [R1+0x14] ;  /* 0x0000140001007983 */ /* 0x004ea20000100800 */
[----:B------:R-:W-:Y:S02]  /*13330*/  ULDC UR4, c[0x0][0xc38] ;  /* 0x00030e0000047ab9 */ /* 0x000fe40000000800 */
[----:B--2---:R-:W-:-:S13]  /*13340*/  ISETP.GE.AND P0, PT, R0, UR4, PT ;  /* 0x0000000400007c0c */ /* 0x004fda000bf06270 */
[----:B------:R-:W-:Y:S05]  /*13350*/  @!P0 BRA `(.L_x_11423) ;  /* 0xffffffc000088947 */ /* 0x000fea000383ffff */
.L_x_11350:
        /* <DEDUP_REMOVED lines=12> */
.L_x_11484:
[----:B------:R-:W-:Y:S05]  /*13420*/  BSYNC B0 ;  /* 0x0000000000007941 */ /* 0x000fea0003800000 */
.L_x_11424:
[----:B------:R-:W-:-:S03]  /*13430*/  UMOV UR4, 0xffffffff ;  /* 0xffffffff00047882 */ /* 0x000fc60000000000 */
[----:B------:R-:W-:Y:S05]  /*13440*/  BRA.DIV UR4, `(.L_x_11426) ;  /* 0x0000001a04207947 */ /* 0x000fea000b800000 */
[----:B-1----:R-:W1:Y:S02]  /*13450*/  S2R R0, SR_TID.X ;  /* 0x0000000000007919 */ /* 0x002e640000002100 */
[----:B-1----:R-:W-:-:S04]  /*13460*/  SHF.R.U32.HI R0, RZ, 0x5, R0 ;  /* 0x00000005ff007819 */ /* 0x002fc80000011600 */
[----:B------:R-:W-:-:S05]  /*13470*/  LOP3.LUT R0, R0, 0x3, RZ, 0xc0, !PT ;  /* 0x0000000300007812 */ /* 0x000fca00078ec0ff */
[----:B------:R1:W2:Y:S02]  /*13480*/  SHFL.IDX PT, R14, R0, RZ, 0x1f ;  /* 0x00001fff000e7589 */ /* 0x0002a400000e0000 */
.L_x_11487:
[----:B--2---:R-:W-:Y:S01]  /*13490*/  ISETP.NE.AND P0, PT, R14, RZ, PT ;  /* 0x000000ff0e00720c */ /* 0x004fe20003f05270 */
[----:B------:R-:W-:-:S12]  /*134a0*/  BSSY B0, `(.L_x_11427) ;  /* 0x000002c000007945 */ /* 0x000fd80003800000 */
[----:B------:R-:W-:Y:S05]  /*134b0*/  @P0 BRA `(.L_x_11428) ;  /* 0x0000000000a80947 */ /* 0x000fea0003800000 */
[----:B------:R-:W-:-:S03]  /*134c0*/  UMOV UR4, 0xffffffff ;  /* 0xffffffff00047882 */ /* 0x000fc60000000000 */
[----:B------:R-:W-:Y:S05]  /*134d0*/  BRA.DIV UR4, `(.L_x_11429) ;  /* 0x0000001a04307947 */ /* 0x000fea000b800000 */
[----:B------:R-:W-:-:S13]  /*134e0*/  ELECT P6, URZ, PT ;  /* 0x00000000003f782f */ /* 0x000fda00038c0000 */
.L_x_11490:
[----:B------:R-:W-:Y:S05]  /*134f0*/  @!P6 BRA `(.L_x_11428) ;  /* 0x000000000098e947 */ /* 0x000fea0003800000 */
[----:B------:R-:W-:-:S06]  /*13500*/  ULOP3.LUT UR4, UR38, 0x2, URZ, 0xfc, !UPT ;  /* 0x0000000226047892 */ /* 0x000fcc000f8efc3f */
[----:B-1----:R-:W-:-:S05]  /*13510*/  IMAD.U32 R0, RZ, RZ, UR4 ;  /* 0x00000004ff007e24 */ /* 0x002fca000f8e00ff */
[----:B------:R-:W-:-:S13]  /*13520*/  ISETP.NE.AND P0, PT, R0, 0x3, PT ;  /* 0x000000030000780c */ /* 0x000fda0003f05270 */
[----:B------:R-:W-:Y:S05]  /*13530*/  @!P0 BRA `(.L_x_11430) ;  /* 0x0000000000048947 */ /* 0x000fea0003800000 */
[----:B------:R-:W-:Y:S01]  /*13540*/  BPT.TRAP 0x1 ;  /* 0x000000040000795c */ /* 0x000fe20000300000 */
.L_x_11430:
[C---:B------:R-:W-:Y:S01]  /*13550*/  IMAD R3, R22.reuse, 0x8, R5 ;  /* 0x0000000816037824 */ /* 0x040fe200078e0205 */
[----:B------:R-:W-:Y:S01]  /*13560*/  SHF.L.U32 R2, R25, 0x1f, RZ ;  /* 0x0000001f19027819 */ /* 0x000fe200000006ff */
[----:B------:R-:W-:-:S03]  /*13570*/  VIADD R22, R22, 0x1 ;  /* 0x0000000116167836 */ /* 0x000fc60000000000 */
[----:B------:R-:W1:Y:S02]  /*13580*/  SYNCS.PHASECHK.TRANS64.TRYWAIT P1, [R3+URZ+0x19c40], R2 ;  /* 0x019c4002030075a7 */ /* 0x000e64000802017f */
[----:B------:R-:W-:-:S04]  /*13590*/  ISETP.NE.AND P2, PT, R22, 0x2, PT ;  /* 0x000000021600780c */ /* 0x000fc80003f45270 */
[----:B------:R-:W-:Y:S01]  /*135a0*/  SEL R0, RZ, 0x1, P2 ;  /* 0x00000001ff007807 */ /* 0x000fe20001000000 */
[----:B-1----:R-:W-:Y:S08]  /*135b0*/  @!P1 BRA `(.L_x_11431) ;  /* 0x0000001800189947 */ /* 0x002ff00003800000 */
.L_x_11491:
[----:B------:R-:W-:Y:S02]  /*135c0*/  SEL R22, R22, RZ, P2 ;  /* 0x000000ff16167207 */ /* 0x000fe40001000000 */
[----:B------:R-:W-:Y:S01]  /*135d0*/  LOP3.LUT R0, R25, R0, RZ, 0x3c, !PT ;  /* 0x0000000019007212 */ /* 0x000fe200078e3cff */
[----:B------:R-:W-:Y:S06]  /*135e0*/  @!P0 BRA `(.L_x_11432) ;  /* 0x0000000000048947 */ /* 0x000fec0003800000 */
[----:B------:R-:W-:Y:S01]  /*135f0*/  BPT.TRAP 0x1 ;  /* 0x000000040000795c */ /* 0x000fe20000300000 */
.L_x_11432:
[----:B------:R-:W-:Y:S01]  /*13600*/  IMAD R5, R22, 0x8, R5 ;  /* 0x0000000816057824 */ /* 0x000fe200078e0205 */
[----:B------:R-:W-:-:S04]  /*13610*/  SHF.L.U32 R0, R0, 0x1f, RZ ;  /* 0x0000001f00007819 */ /* 0x000fc800000006ff */
[----:B------:R-:W2:Y:S02]  /*13620*/  SYNCS.PHASECHK.TRANS64.TRYWAIT P1, [R5+URZ+0x19c40], R0 ;  /* 0x019c4000050075a7 */ /* 0x000ea4000802017f */
[----:B--2---:R-:W-:Y:S05]  /*13630*/  @!P1 BRA `(.L_x_11433) ;  /* 0x00000018000c9947 */ /* 0x004fea0003800000 */
.L_x_11492:
[----:B------:R-:W-:Y:S05]  /*13640*/  @!P0 BRA `(.L_x_11434) ;  /* 0x0000000000048947 */ /* 0x000fea0003800000 */
[----:B------:R-:W-:Y:S01]  /*13650*/  BPT.TRAP 0x1 ;  /* 0x000000040000795c */ /* 0x000fe20000300000 */
.L_x_11434:
[----:B------:R-:W3:Y:S02]  /*13660*/  SYNCS.PHASECHK.TRANS64.TRYWAIT P1, [R3+URZ+0x19c60], R2 ;  /* 0x019c6002030075a7 */ /* 0x000ee4000802017f */
[----:B---3--:R-:W-:Y:S05]  /*13670*/  @!P1 BRA `(.L_x_11435) ;  /* 0x0000001800109947 */ /* 0x008fea0003800000 */
.L_x_11493:
[----:B------:R-:W-:Y:S05]  /*13680*/  @!P0 BRA `(.L_x_11436) ;  /* 0x0000000000048947 */ /* 0x000fea0003800000 */
[----:B------:R-:W-:Y:S01]  /*13690*/  BPT.TRAP 0x1 ;  /* 0x000000040000795c */ /* 0x000fe20000300000 */
.L_x_11436:
[----:B------:R-:W4:Y:S02]  /*136a0*/  SYNCS.PHASECHK.TRANS64.TRYWAIT P1, [R5+URZ+0x19c60], R0 ;  /* 0x019c6000050075a7 */ /* 0x000f24000802017f */
[----:B----4-:R-:W-:Y:S05]  /*136b0*/  @!P1 BRA `(.L_x_11437) ;  /* 0x0000001800149947 */ /* 0x010fea0003800000 */
.L_x_11494:
[----:B------:R-:W-:Y:S05]  /*136c0*/  @!P0 BRA `(.L_x_11438) ;  /* 0x0000000000048947 */ /* 0x000fea0003800000 */
[----:B------:R-:W-:Y:S01]  /*136d0*/  BPT.TRAP 0x1 ;  /* 0x000000040000795c */ /* 0x000fe20000300000 */
.L_x_11438:
[----:B------:R-:W5:Y:S02]  /*136e0*/  SYNCS.PHASECHK.TRANS64.TRYWAIT P1, [R3+URZ+0x19c80], R2 ;  /* 0x019c8002030075a7 */ /* 0x000f64000802017f */
[----:B-----5:R-:W-:Y:S05]  /*136f0*/  @!P1 BRA `(.L_x_11439) ;  /* 0x0000001800189947 */ /* 0x020fea0003800000 */
.L_x_11495:
[----:B------:R-:W-:Y:S05]  /*13700*/  @!P0 BRA `(.L_x_11440) ;  /* 0x0000000000048947 */ /* 0x000fea0003800000 */
[----:B------:R-:W-:Y:S01]  /*13710*/  BPT.TRAP 0x1 ;  /* 0x000000040000795c */ /* 0x000fe20000300000 */
.L_x_11440:
[----:B------:R0:W0:Y:S02]  /*13720*/  SYNCS.PHASECHK.TRANS64.TRYWAIT P0, [R5+URZ+0x19c80], R0 ;  /* 0x019c8000050075a7 */ /* 0x000024000800017f */
[----:B0-----:R-:W-:Y:S05]  /*13730*/  @!P0 NANOSLEEP.SYNCS 0x989680 ;  /* 0x009896800000895d */ /* 0x001fea0003900000 */
[----:B------:R-:W0:Y:S02]  /*13740*/  @!P0 SYNCS.PHASECHK.TRANS64 P0, [R5+URZ+0x19c80], R0 ;  /* 0x019c8000050085a7 */ /* 0x000e24000800007f */
[----:B0-----:R-:W-:Y:S05]  /*13750*/  @!P0 BRA `(.L_x_11440) ;  /* 0xfffffffc00f08947 */ /* 0x001fea000383ffff */
.L_x_11428:
[----:B------:R-:W-:Y:S05]  /*13760*/  BSYNC B0 ;  /* 0x0000000000007941 */ /* 0x000fea0003800000 */
.L_x_11427:
[----:B------:R-:W-:Y:S05]  /*13770*/  EXIT ;  /* 0x000000000000794d */ /* 0x000fea0003800000 */
.L_x_11263:
[----:B0-----:R-:W-:-:S04]  /*13780*/  IMAD.U32 R3, RZ, RZ, UR46 ;  /* 0x0000002eff037e24 */ /* 0x001fc8000f8e00ff */
[----:B------:R0:W1:Y:S03]  /*13790*/  SYNCS.PHASECHK.TRANS64.TRYWAIT P1, [R3+URZ+0x19c00], R0 ;  /* 0x019c0000030075a7 */ /* 0x000066000802017f */
[----:B-1----:R-:W-:Y:S05]  /*137a0*/  @!P1 NANOSLEEP.SYNCS 0x989680 ;  /* 0x009896800000995d */ /* 0x002fea0003900000 */
[----:B------:R-:W1:Y:S02]  /*137b0*/  @!P1 SYNCS.PHASECHK.TRANS64 P1, [R3+URZ+0x19c00], R0 ;  /* 0x019c0000030095a7 */ /* 0x000e64000802007f */
[----:B-1----:R-:W-:Y:S05]  /*137c0*/  @!P1 BRA `(.L_x_11263) ;  /* 0xfffffffc00ec9947 */ /* 0x002fea000383ffff */
[----:B------:R-:W-:Y:S05]  /*137d0*/  BRA `(.L_x_11441) ;  /* 0xfffffee400087947 */ /* 0x000fea000383ffff */
.L_x_11267:
[----:B-1----:R1:W2:Y:S02]  /*137e0*/  SYNCS.PHASECHK.TRANS64.TRYWAIT P1, [R3+URZ+0x19c30], R0 ;  /* 0x019c3000030075a7 */ /* 0x0022a4000802017f */
[----:B--2---:R-:W-:Y:S05]  /*137f0*/  @!P1 NANOSLEEP.SYNCS 0x989680 ;  /* 0x009896800000995d */ /* 0x004fea0003900000 */
[----:B------:R-:W2:Y:S02]  /*13800*/  @!P1 SYNCS.PHASECHK.TRANS64 P1, [R3+URZ+0x19c30], R0 ;  /* 0x019c3000030095a7 */ /* 0x000ea4000802007f */
[----:B--2---:R-:W-:Y:S05]  /*13810*/  @!P1 BRA `(.L_x_11267) ;  /* 0xfffffffc00f09947 */ /* 0x004fea000383ffff */
[----:B------:R-:W-:Y:S05]  /*13820*/  BRA `(.L_x_11266) ;  /* 0xfffffee400247947 */ /* 0x000fea000383ffff */
.L_x_11284:
[----:B-1----:R-:W-:-:S04]  /*13830*/  IMAD.U32 R5, RZ, RZ, UR19 ;  /* 0x00000013ff057e24 */ /* 0x002fc8000f8e00ff */
[----:B------:R1:W2:Y:S03]  /*13840*/  SYNCS.PHASECHK.TRANS64.TRYWAIT P1, [R5+URZ+0x19c30], R0 ;  /* 0x019c3000050075a7 */ /* 0x0002a6000802017f */
[----:B--2---:R-:W-:Y:S05]  /*13850*/  @!P1 NANOSLEEP.SYNCS 0x989680 ;  /* 0x009896800000995d */ /* 0x004fea0003900000 */
[----:B------:R-:W2:Y:S02]  /*13860*/  @!P1 SYNCS.PHASECHK.TRANS64 P1, [R5+URZ+0x19c30], R0 ;  /* 0x019c3000050095a7 */ /* 0x000ea4000802007f */
[----:B--2---:R-:W-:Y:S05]  /*13870*/  @!P1 BRA `(.L_x_11284) ;  /* 0xfffffffc00ec9947 */ /* 0x004fea000383ffff */
[----:B------:R-:W-:Y:S05]  /*13880*/  BRA `(.L_x_11283) ;  /* 0xffffff1400b47947 */ /* 0x000fea000383ffff */
.L_x_11288:
[----:B-1----:R-:W-:-:S04]  /*13890*/  IMAD.U32 R5, RZ, RZ, UR11 ;  /* 0x0000000bff057e24 */ /* 0x002fc8000f8e00ff */
[----:B------:R1:W2:Y:S03]  /*138a0*/  SYNCS.PHASECHK.TRANS64.TRYWAIT P1, [R5+URZ+0x19c50], R0 ;  /* 0x019c5000050075a7 */ /* 0x0002a6000802017f */
[----:B--2---:R-:W-:Y:S05]  /*138b0*/  @!P1 NANOSLEEP.SYNCS 0x989680 ;  /* 0x009896800000995d */ /* 0x004fea0003900000 */
[----:B------:R-:W2:Y:S02]  /*138c0*/  @!P1 SYNCS.PHASECHK.TRANS64 P1, [R5+URZ+0x19c50], R0 ;  /* 0x019c5000050095a7 */ /* 0x000ea4000802007f */
[----:B--2---:R-:W-:Y:S05]  /*138d0*/  @!P1 BRA `(.L_x_11288) ;  /* 0xfffffffc00ec9947 */ /* 0x004fea000383ffff */
[----:B------:R-:W-:Y:S05]  /*138e0*/  BRA `(.L_x_11287) ;  /* 0xffffff1800047947 */ /* 0x000fea000383ffff */
.L_x_11307:
[----:B-1----:R-:W-:-:S04]  /*138f0*/  IMAD.U32 R9, RZ, RZ, UR6 ;  /* 0x00000006ff097e24 */ /* 0x002fc8000f8e00ff */
[----:B------:R1:W2:Y:S03]  /*13900*/  SYNCS.PHASECHK.TRANS64.TRYWAIT P1, [R9+URZ+0x19c30], R0 ;  /* 0x019c3000090075a7 */ /* 0x0002a6000802017f */
[----:B--2---:R-:W-:Y:S05]  /*13910*/  @!P1 NANOSLEEP.SYNCS 0x989680 ;  /* 0x009896800000995d */ /* 0x004fea0003900000 */
[----:B------:R-:W2:Y:S02]  /*13920*/  @!P1 SYNCS.PHASECHK.TRANS64 P1, [R9+URZ+0x19c30], R0 ;  /* 0x019c3000090095a7 */ /* 0x000ea4000802007f */
[----:B--2---:R-:W-:Y:S05]  /*13930*/  @!P1 BRA `(.L_x_11307) ;  /* 0xfffffffc00ec9947 */ /* 0x004fea000383ffff */
[----:B------:R-:W-:Y:S05]  /*13940*/  BRA `(.L_x_11306) ;  /* 0xffffff44004c7947 */ /* 0x000fea000383ffff */
.L_x_11311:
[----:B-1----:R-:W-:-:S04]  /*13950*/  IMAD.U32 R9, RZ, RZ, UR11 ;  /* 0x0000000bff097e24 */ /* 0x002fc8000f8e00ff */
[----:B------:R1:W2:Y:S03]  /*13960*/  SYNCS.PHASECHK.TRANS64.TRYWAIT P1, [R9+URZ+0x19c50], R0 ;  /* 0x019c5000090075a7 */ /* 0x0002a6000802017f */
[----:B--2---:R-:W-:Y:S05]  /*13970*/  @!P1 NANOSLEEP.SYNCS 0x989680 ;  /* 0x009896800000995d */ /* 0x004fea0003900000 */
[----:B------:R-:W2:Y:S02]  /*13980*/  @!P1 SYNCS.PHASECHK.TRANS64 P1, [R9+URZ+0x19c50], R0 ;  /* 0x019c5000090095a7 */ /* 0x000ea4000802007f */
[----:B--2---:R-:W-:Y:S05]  /*13990*/  @!P1 BRA `(.L_x_11311) ;  /* 0xfffffffc00ec9947 */ /* 0x004fea000383ffff */
[----:B------:R-:W-:Y:S05]  /*139a0*/  BRA `(.L_x_11310) ;  /* 0xffffff44009c7947 */ /* 0x000fea000383ffff */
.L_x_11319:
[----:B-1----:R-:W-:-:S04]  /*139b0*/  IMAD.U32 R5, RZ, RZ, UR6 ;  /* 0x00000006ff057e24 */ /* 0x002fc8000f8e00ff */
[----:B------:R1:W2:Y:S03]  /*139c0*/  SYNCS.PHASECHK.TRANS64.TRYWAIT P1, [R5+URZ+0x19c30], R0 ;  /* 0x019c3000050075a7 */ /* 0x0002a6000802017f */
[----:B--2---:R-:W-:Y:S05]  /*139d0*/  @!P1 NANOSLEEP.SYNCS 0x989680 ;  /* 0x009896800000995d */ /* 0x004fea0003900000 */
[----:B------:R-:W2:Y:S02]  /*139e0*/  @!P1 SYNCS.PHASECHK.TRANS64 P1, [R5+URZ+0x19c30], R0 ;  /* 0x019c3000050095a7 */ /* 0x000ea4000802007f */
[----:B--2---:R-:W-:Y:S05]  /*139f0*/  @!P1 BRA `(.L_x_11319) ;  /* 0xfffffffc00ec9947 */ /* 0x004fea000383ffff */
[----:B------:R-:W-:Y:S05]  /*13a00*/  BRA `(.L_x_11318) ;  /* 0xffffff6000207947 */ /* 0x000fea000383ffff */
.L_x_11323:
[----:B-1----:R-:W-:-:S04]  /*13a10*/  IMAD.U32 R5, RZ, RZ, UR11 ;  /* 0x0000000bff057e24 */ /* 0x002fc8000f8e00ff */
[----:B------:R1:W2:Y:S03]  /*13a20*/  SYNCS.PHASECHK.TRANS64.TRYWAIT P1, [R5+URZ+0x19c50], R0 ;  /* 0x019c5000050075a7 */ /* 0x0002a6000802017f */
[----:B--2---:R-:W-:Y:S05]  /*13a30*/  @!P1 NANOSLEEP.SYNCS 0x989680 ;  /* 0x009896800000995d */ /* 0x004fea0003900000 */
[----:B------:R-:W2:Y:S02]  /*13a40*/  @!P1 SYNCS.PHASECHK.TRANS64 P1, [R5+URZ+0x19c50], R0 ;  /* 0x019c5000050095a7 */ /* 0x000ea4000802007f */
[----:B--2---:R-:W-:Y:S05]  /*13a50*/  @!P1 BRA `(.L_x_11323) ;  /* 0xfffffffc00ec9947 */ /* 0x004fea000383ffff */
[----:B------:R-:W-:Y:S05]  /*13a60*/  BRA `(.L_x_11322) ;  /* 0xffffff6000707947 */ /* 0x000fea000383ffff */
.L_x_11338:
[----:B-1----:R-:W-:-:S04]  /*13a70*/  IMAD.U32 R5, RZ, RZ, UR14 ;  /* 0x0000000eff057e24 */ /* 0x002fc8000f8e00ff */
[----:B------:R1:W2:Y:S03]  /*13a80*/  SYNCS.PHASECHK.TRANS64.TRYWAIT P1, [R5+URZ+0x19c50], R4 ;  /* 0x019c5004050075a7 */ /* 0x0002a6000802017f */
[----:B--2---:R-:W-:Y:S05]  /*13a90*/  @!P1 NANOSLEEP.SYNCS 0x989680 ;  /* 0x009896800000995d */ /* 0x004fea0003900000 */
[----:B------:R-:W2:Y:S02]  /*13aa0*/  @!P1 SYNCS.PHASECHK.TRANS64 P1, [R5+URZ+0x19c50], R4 ;  /* 0x019c5004050095a7 */ /* 0x000ea4000802007f */
[----:B--2---:R-:W-:Y:S05]  /*13ab0*/  @!P1 BRA `(.L_x_11338) ;  /* 0xfffffffc00ec9947 */ /* 0x004fea000383ffff */
[----:B------:R-:W-:Y:S05]  /*13ac0*/  BRA `(.L_x_11337) ;  /* 0xffffff8c00047947 */ /* 0x000fea000383ffff */
.L_x_11370:
        /* <DEDUP_REMOVED lines=10> */
.L_x_11442:
[----:B------:R-:W-:Y:S05]  /*13b70*/  BRA `(.L_x_11443) ;  /* 0xffffffc400e47947 */ /* 0x000fea000383ffff */
.L_x_11373:
[----:B0-----:R0:W1:Y:S02]  /*13b80*/  SYNCS.PHASECHK.TRANS64.TRYWAIT P0, [R4+URZ+0x19c80], R21 ;  /* 0x019c8015040075a7 */ /* 0x001064000800017f */
[----:B-1----:R-:W-:Y:S05]  /*13b90*/  @!P0 NANOSLEEP.SYNCS 0x989680 ;  /* 0x009896800000895d */ /* 0x002fea0003900000 */
[----:B------:R-:W1:Y:S02]  /*13ba0*/  @!P0 SYNCS.PHASECHK.TRANS64 P0, [R4+URZ+0x19c80], R21 ;  /* 0x019c8015040085a7 */ /* 0x000e64000800007f */
[----:B-1----:R-:W-:Y:S05]  /*13bb0*/  @!P0 BRA `(.L_x_11373) ;  /* 0xfffffffc00f08947 */ /* 0x002fea000383ffff */
[----:B------:R-:W-:Y:S05]  /*13bc0*/  BRA `(.L_x_11444) ;  /* 0xffffffc8008c7947 */ /* 0x000fea000383ffff */
.L_x_11374:
        /* <DEDUP_REMOVED lines=8> */
.L_x_11446:
[----:B------:R-:W-:Y:S05]  /*13c50*/  BSYNC B0 ;  /* 0x0000000000007941 */ /* 0x000fea0003800000 */
.L_x_11445:
        /* <DEDUP_REMOVED lines=9> */
.L_x_11447:
[----:B------:R-:W-:Y:S02]  /*13cf0*/  IMAD.MOV.U32 R13, RZ, RZ, R9 ;  /* 0x000000ffff0d7224 */ /* 0x000fe400078e0009 */
[----:B------:R-:W-:Y:S02]  /*13d00*/  IMAD.MOV.U32 R12, RZ, RZ, 0x1 ;  /* 0x00000001ff0c7424 */ /* 0x000fe400078e00ff */
[----:B------:R-:W-:-:S07]  /*13d10*/  IMAD.MOV.U32 R2, RZ, RZ, R14 ;  /* 0x000000ffff027224 */ /* 0x000fce00078e000e */
[----:B------:R-:W-:Y:S05]  /*13d20*/  WARPSYNC.COLLECTIVE R15, `(.L_x_11448) ;  /* 0x000000000f087348 */ /* 0x000fea0003c00000 */
[----:B------:R0:W1:Y:S02]  /*13d30*/  SHFL.IDX P6, R14, R13, R12, R11 ;  /* 0x0000000c0d0e7389 */ /* 0x00006400000c000b */
[----:B01----:R-:W-:Y:S01]  /*13d40*/  ENDCOLLECTIVE ;  /* 0x000000000000791b */ /* 0x003fe20003800000 */
.L_x_11448:
        /* <DEDUP_REMOVED lines=14> */
.L_x_11449:
        /* <DEDUP_REMOVED lines=8> */
.L_x_11379:
[----:B---3--:R3:W4:Y:S02]  /*13eb0*/  SYNCS.PHASECHK.TRANS64.TRYWAIT P0, [R4+URZ+0x19c40], R21 ;  /* 0x019c4015040075a7 */ /* 0x008724000800017f */
[----:B----4-:R-:W-:Y:S05]  /*13ec0*/  @!P0 NANOSLEEP.SYNCS 0x989680 ;  /* 0x009896800000895d */ /* 0x010fea0003900000 */
[----:B------:R-:W4:Y:S02]  /*13ed0*/  @!P0 SYNCS.PHASECHK.TRANS64 P0, [R4+URZ+0x19c40], R21 ;  /* 0x019c4015040085a7 */ /* 0x000f24000800007f */
[----:B----4-:R-:W-:Y:S05]  /*13ee0*/  @!P0 BRA `(.L_x_11379) ;  /* 0xfffffffc00f08947 */ /* 0x010fea000383ffff */
[----:B------:R-:W-:Y:S05]  /*13ef0*/  BRA `(.L_x_11451) ;  /* 0xffffffc800f87947 */ /* 0x000fea000383ffff */
.L_x_11380:
        /* <DEDUP_REMOVED lines=8> */
.L_x_11453:
[----:B------:R-:W-:Y:S05]  /*13f80*/  BSYNC B0 ;  /* 0x0000000000007941 */ /* 0x000fea0003800000 */
.L_x_11452:
        /* <DEDUP_REMOVED lines=8> */
.L_x_11454:
[----:B------:R-:W-:Y:S02]  /*14010*/  IMAD.MOV.U32 R13, RZ, RZ, R6 ;  /* 0x000000ffff0d7224 */ /* 0x000fe400078e0006 */
[----:B------:R-:W-:Y:S02]  /*14020*/  IMAD.MOV.U32 R12, RZ, RZ, 0x1 ;  /* 0x00000001ff0c7424 */ /* 0x000fe400078e00ff */
[----:B------:R-:W-:-:S07]  /*14030*/  IMAD.MOV.U32 R3, RZ, RZ, R14 ;  /* 0x000000ffff037224 */ /* 0x000fce00078e000e */
[----:B------:R-:W-:Y:S05]  /*14040*/  WARPSYNC.COLLECTIVE R15, `(.L_x_11455) ;  /* 0x000000000f087348 */ /* 0x000fea0003c00000 */
[----:B------:R0:W1:Y:S02]  /*14050*/  SHFL.IDX P6, R14, R13, R12, R11 ;  /* 0x0000000c0d0e7389 */ /* 0x00006400000c000b */
[----:B01----:R-:W-:Y:S01]  /*14060*/  ENDCOLLECTIVE ;  /* 0x000000000000791b */ /* 0x003fe20003800000 */
.L_x_11455:
        /* <DEDUP_REMOVED lines=10> */
.L_x_11456:
        /* <DEDUP_REMOVED lines=8> */
.L_x_11385:
        /* <DEDUP_REMOVED lines=8> */
.L_x_11458:
[----:B------:R-:W-:Y:S01]  /*14210*/  ISETP.GE.AND P1, PT, R0, UR41, PT ;  /* 0x0000002900007c0c */ /* 0x000fe2000bf26270 */
[----:B------:R-:W-:Y:S02]  /*14220*/  IMAD.MOV.U32 R13, RZ, RZ, R5 ;  /* 0x000000ffff0d7224 */ /* 0x000fe400078e0005 */
[----:B------:R-:W-:-:S10]  /*14230*/  IMAD.MOV.U32 R2, RZ, RZ, R14 ;  /* 0x000000ffff027224 */ /* 0x000fd400078e000e */
[----:B------:R-:W-:Y:S05]  /*14240*/  WARPSYNC.COLLECTIVE R15, `(.L_x_11459) ;  /* 0x000000000f087348 */ /* 0x000fea0003c00000 */
[----:B------:R0:W1:Y:S02]  /*14250*/  SHFL.IDX P6, R14, R13, R12, R11 ;  /* 0x0000000c0d0e7389 */ /* 0x00006400000c000b */
[----:B01----:R-:W-:Y:S01]  /*14260*/  ENDCOLLECTIVE ;  /* 0x000000000000791b */ /* 0x003fe20003800000 */
.L_x_11459:
[----:B------:R-:W-:Y:S02]  /*14270*/  IMAD.MOV.U32 R13, RZ, RZ, R4 ;  /* 0x000000ffff0d7224 */ /* 0x000fe400078e0004 */
[----:B------:R-:W-:Y:S02]  /*14280*/  IMAD.MOV.U32 R12, RZ, RZ, 0x1 ;  /* 0x00000001ff0c7424 */ /* 0x000fe400078e00ff */
[----:B------:R-:W-:-:S07]  /*14290*/  IMAD.MOV.U32 R3, RZ, RZ, R14 ;  /* 0x000000ffff037224 */ /* 0x000fce00078e000e */
[----:B------:R-:W-:Y:S05]  /*142a0*/  WARPSYNC.COLLECTIVE R15, `(.L_x_11460) ;  /* 0x000000000f087348 */ /* 0x000fea0003c00000 */
[----:B------:R0:W1:Y:S02]  /*142b0*/  SHFL.IDX P6, R14, R13, R12, R11 ;  /* 0x0000000c0d0e7389 */ /* 0x00006400000c000b */
[----:B01----:R-:W-:Y:S01]  /*142c0*/  ENDCOLLECTIVE ;  /* 0x000000000000791b */ /* 0x003fe20003800000 */
.L_x_11460:
        /* <DEDUP_REMOVED lines=10> */
.L_x_11461:
        /* <DEDUP_REMOVED lines=12> */
.L_x_11462:
[----:B------:R-:W-:-:S05]  /*14430*/  VIADD R2, R0, 0x40 ;  /* 0x0000004000027836 */ /* 0x000fca0000000000 */
[----:B------:R-:W-:Y:S01]  /*14440*/  ISETP.GE.AND P1, PT, R2, UR41, PT ;  /* 0x0000002902007c0c */ /* 0x000fe2000bf26270 */
[----:B------:R-:W-:-:S12]  /*14450*/  IMAD.MOV.U32 R13, RZ, RZ, R7 ;  /* 0x000000ffff0d7224 */ /* 0x000fd800078e0007 */
[----:B------:R-:W-:Y:S01]  /*14460*/  @!P1 IADD3 R2, P0, R9, R5, RZ ;  /* 0x0000000509029210 */ /* 0x000fe20007f1e0ff */
[----:B------:R-:W-:-:S12]  /*14470*/  IMAD.MOV.U32 R6, RZ, RZ, R14 ;  /* 0x000000ffff067224 */ /* 0x000fd800078e000e */
[----:B------:R-:W-:Y:S05]  /*14480*/  WARPSYNC.COLLECTIVE R15, `(.L_x_11463) ;  /* 0x000000000f087348 */ /* 0x000fea0003c00000 */
[----:B------:R0:W1:Y:S02]  /*14490*/  SHFL.IDX P6, R14, R13, R12, R11 ;  /* 0x0000000c0d0e7389 */ /* 0x00006400000c000b */
[----:B01----:R-:W-:Y:S01]  /*144a0*/  ENDCOLLECTIVE ;  /* 0x000000000000791b */ /* 0x003fe20003800000 */
.L_x_11463:
        /* <DEDUP_REMOVED lines=9> */
.L_x_11390:
[----:B-1----:R1:W2:Y:S02]  /*14540*/  SYNCS.PHASECHK.TRANS64.TRYWAIT P0, [R16+URZ+0x19c20], R3 ;  /* 0x019c2003100075a7 */ /* 0x0022a4000800017f */
[----:B--2---:R-:W-:Y:S05]  /*14550*/  @!P0 NANOSLEEP.SYNCS 0x989680 ;  /* 0x009896800000895d */ /* 0x004fea0003900000 */
[----:B------:R-:W2:Y:S02]  /*14560*/  @!P0 SYNCS.PHASECHK.TRANS64 P0, [R16+URZ+0x19c20], R3 ;  /* 0x019c2003100085a7 */ /* 0x000ea4000800007f */
[----:B--2---:R-:W-:Y:S05]  /*14570*/  @!P0 BRA `(.L_x_11390) ;  /* 0xfffffffc00f08947 */ /* 0x004fea000383ffff */
[----:B------:R-:W-:Y:S05]  /*14580*/  BRA `(.L_x_11465) ;  /* 0xffffffd000bc7947 */ /* 0x000fea000383ffff */
.L_x_11394:
[----:B0-----:R0:W1:Y:S02]  /*14590*/  SYNCS.PHASECHK.TRANS64.TRYWAIT P0, [R4+URZ+0x19c80], R10 ;  /* 0x019c800a040075a7 */ /* 0x001064000800017f */
[----:B-1----:R-:W-:Y:S05]  /*145a0*/  @!P0 NANOSLEEP.SYNCS 0x989680 ;  /* 0x009896800000895d */ /* 0x002fea0003900000 */
[----:B------:R-:W1:Y:S02]  /*145b0*/  @!P0 SYNCS.PHASECHK.TRANS64 P0, [R4+URZ+0x19c80], R10 ;  /* 0x019c800a040085a7 */ /* 0x000e64000800007f */
[----:B-1----:R-:W-:Y:S05]  /*145c0*/  @!P0 BRA `(.L_x_11394) ;  /* 0xfffffffc00f08947 */ /* 0x002fea000383ffff */
[----:B------:R-:W-:Y:S05]  /*145d0*/  BRA `(.L_x_11466) ;  /* 0xffffffd4008c7947 */ /* 0x000fea000383ffff */
.L_x_11395:
        /* <DEDUP_REMOVED lines=8> */
.L_x_11468:
[----:B------:R-:W-:Y:S05]  /*14660*/  BSYNC B0 ;  /* 0x0000000000007941 */ /* 0x000fea0003800000 */
.L_x_11467:
[----:B------:R-:W0:Y:S01]  /*14670*/  S2R R2, SR_TID.X ;  /* 0x0000000000027919 */ /* 0x000e220000002100 */
[----:B------:R-:W-:Y:S02]  /*14680*/  IMAD.MOV.U32 R13, RZ, RZ, R21 ;  /* 0x000000ffff0d7224 */ /* 0x000fe400078e0015 */
[----:B------:R-:W-:Y:S02]  /*14690*/  IMAD.MOV.U32 R12, RZ, RZ, RZ ;  /* 0x000000ffff0c7224 */ /* 0x000fe400078e00ff */
[----:B------:R-:W-:Y:S02]  /*146a0*/  IMAD.MOV.U32 R11, RZ, RZ, 0x1e1f ;  /* 0x00001e1fff0b7424 */ /* 0x000fe400078e00ff */
[----:B------:R-:W-:Y:S02]  /*146b0*/  IMAD.MOV.U32 R15, RZ, RZ, -0x1 ;  /* 0xffffffffff0f7424 */ /* 0x000fe400078e00ff */
[----:B------:R-:W-:Y:S02]  /*146c0*/  IMAD.MOV.U32 R3, RZ, RZ, R14 ;  /* 0x000000ffff037224 */ /* 0x000fe400078e000e */
[----:B------:R-:W-:-:S07]  /*146d0*/  IMAD.IADD R6, R16, 0x1, R6 ;  /* 0x0000000110067824 */ /* 0x000fce00078e0206 */
[----:B0-----:R-:W-:Y:S05]  /*146e0*/  WARPSYNC.COLLECTIVE R15, `(.L_x_11469) ;  /* 0x000000000f087348 */ /* 0x001fea0003c00000 */
[----:B------:R1:W2:Y:S02]  /*146f0*/  SHFL.IDX P6, R14, R13, R12, R11 ;  /* 0x0000000c0d0e7389 */ /* 0x0002a400000c000b */
[----:B012---:R-:W-:Y:S01]  /*14700*/  ENDCOLLECTIVE ;  /* 0x000000000000791b */ /* 0x007fe20003800000 */
.L_x_11469:
        /* <DEDUP_REMOVED lines=11> */
.L_x_11470:
        /* <DEDUP_REMOVED lines=11> */
.L_x_11471:
[----:B------:R-:W-:Y:S01]  /*14870*/  IMAD.MOV.U32 R2, RZ, RZ, R14 ;  /* 0x000000ffff027224 */ /* 0x000fe200078e000e */
[----:B------:R-:W-:Y:S06]  /*14880*/  BRA `(.L_x_11472) ;  /* 0xffffffd400787947 */ /* 0x000fec000383ffff */
.L_x_11400:
[----:B---3--:R3:W4:Y:S02]  /*14890*/  SYNCS.PHASECHK.TRANS64.TRYWAIT P0, [R4+URZ+0x19c40], R10 ;  /* 0x019c400a040075a7 */ /* 0x008724000800017f */
[----:B----4-:R-:W-:Y:S05]  /*148a0*/  @!P0 NANOSLEEP.SYNCS 0x989680 ;  /* 0x009896800000895d */ /* 0x010fea0003900000 */
[----:B------:R-:W4:Y:S02]  /*148b0*/  @!P0 SYNCS.PHASECHK.TRANS64 P0, [R4+URZ+0x19c40], R10 ;  /* 0x019c400a040085a7 */ /* 0x000f24000800007f */
[----:B----4-:R-:W-:Y:S05]  /*148c0*/  @!P0 BRA `(.L_x_11400) ;  /* 0xfffffffc00f08947 */ /* 0x010fea000383ffff */
[----:B------:R-:W-:Y:S05]  /*148d0*/  BRA `(.L_x_11473) ;  /* 0xffffffd400dc7947 */ /* 0x000fea000383ffff */
.L_x_11401:
        /* <DEDUP_REMOVED lines=8> */
.L_x_11475:
[----:B------:R-:W-:Y:S05]  /*14960*/  BSYNC B0 ;  /* 0x0000000000007941 */ /* 0x000fea0003800000 */
.L_x_11474:
        /* <DEDUP_REMOVED lines=8> */
.L_x_11476:
[----:B------:R-:W-:Y:S02]  /*149f0*/  IMAD.MOV.U32 R13, RZ, RZ, R8 ;  /* 0x000000ffff0d7224 */ /* 0x000fe400078e0008 */
[----:B------:R-:W-:Y:S02]  /*14a00*/  IMAD.MOV.U32 R12, RZ, RZ, 0x1 ;  /* 0x00000001ff0c7424 */ /* 0x000fe400078e00ff */
[----:B------:R-:W-:-:S07]  /*14a10*/  IMAD.MOV.U32 R2, RZ, RZ, R14 ;  /* 0x000000ffff027224 */ /* 0x000fce00078e000e */
[----:B------:R-:W-:Y:S05]  /*14a20*/  WARPSYNC.COLLECTIVE R15, `(.L_x_11477) ;  /* 0x000000000f087348 */ /* 0x000fea0003c00000 */
[----:B------:R0:W1:Y:S02]  /*14a30*/  SHFL.IDX P6, R14, R13, R12, R11 ;  /* 0x0000000c0d0e7389 */ /* 0x00006400000c000b */
[----:B01----:R-:W-:Y:S01]  /*14a40*/  ENDCOLLECTIVE ;  /* 0x000000000000791b */ /* 0x003fe20003800000 */
.L_x_11477:
        /* <DEDUP_REMOVED lines=13> */
.L_x_11478:
[----:B------:R-:W-:Y:S01]  /*14b20*/  IMAD.MOV.U32 R2, RZ, RZ, R14 ;  /* 0x000000ffff027224 */ /* 0x000fe200078e000e */
[----:B------:R-:W-:Y:S06]  /*14b30*/  BRA `(.L_x_11479) ;  /* 0xffffffd400d07947 */ /* 0x000fec000383ffff */
.L_x_11406:
[----:B0-----:R0:W4:Y:S02]  /*14b40*/  SYNCS.PHASECHK.TRANS64.TRYWAIT P2, [R2+URZ+0x19c70], R3 ;  /* 0x019c7003020075a7 */ /* 0x001124000804017f */
[----:B----4-:R-:W-:Y:S05]  /*14b50*/  @!P2 NANOSLEEP.SYNCS 0x989680 ;  /* 0x009896800000a95d */ /* 0x010fea0003900000 */
[----:B------:R-:W4:Y:S02]  /*14b60*/  @!P2 SYNCS.PHASECHK.TRANS64 P2, [R2+URZ+0x19c70], R3 ;  /* 0x019c70030200a5a7 */ /* 0x000f24000804007f */
[----:B----4-:R-:W-:Y:S05]  /*14b70*/  @!P2 BRA `(.L_x_11406) ;  /* 0xfffffffc00f0a947 */ /* 0x010fea000383ffff */
[----:B------:R-:W-:Y:S05]  /*14b80*/  BRA `(.L_x_11480) ;  /* 0xffffffd8003c7947 */ /* 0x000fea000383ffff */
.L_x_11408:
[----:B0-----:R0:W2:Y:S02]  /*14b90*/  SYNCS.PHASECHK.TRANS64.TRYWAIT P2, [R2+URZ+0x19c60], R3 ;  /* 0x019c6003020075a7 */ /* 0x0010a4000804017f */
[----:B--2---:R-:W-:Y:S05]  /*14ba0*/  @!P2 NANOSLEEP.SYNCS 0x989680 ;  /* 0x009896800000a95d */ /* 0x004fea0003900000 */
[----:B------:R-:W2:Y:S02]  /*14bb0*/  @!P2 SYNCS.PHASECHK.TRANS64 P2, [R2+URZ+0x19c60], R3 ;  /* 0x019c60030200a5a7 */ /* 0x000ea4000804007f */
[----:B--2---:R-:W-:Y:S05]  /*14bc0*/  @!P2 BRA `(.L_x_11408) ;  /* 0xfffffffc00f0a947 */ /* 0x004fea000383ffff */
[----:B------:R-:W-:Y:S05]  /*14bd0*/  BRA `(.L_x_11481) ;  /* 0xffffffd8004c7947 */ /* 0x000fea000383ffff */
.L_x_11416:
[----:B0-----:R0:W1:Y:S02]  /*14be0*/  SYNCS.PHASECHK.TRANS64.TRYWAIT P2, [R0+URZ+0x19c70], R3 ;  /* 0x019c7003000075a7 */ /* 0x001064000804017f */
[----:B-1----:R-:W-:Y:S05]  /*14bf0*/  @!P2 NANOSLEEP.SYNCS 0x989680 ;  /* 0x009896800000a95d */ /* 0x002fea0003900000 */
[----:B------:R-:W1:Y:S02]  /*14c00*/  @!P2 SYNCS.PHASECHK.TRANS64 P2, [R0+URZ+0x19c70], R3 ;  /* 0x019c70030000a5a7 */ /* 0x000e64000804007f */
[----:B-1----:R-:W-:Y:S05]  /*14c10*/  @!P2 BRA `(.L_x_11416) ;  /* 0xfffffffc00f0a947 */ /* 0x002fea000383ffff */
[----:B------:R-:W-:Y:S05]  /*14c20*/  BRA `(.L_x_11482) ;  /* 0xffffffdc00ec7947 */ /* 0x000fea000383ffff */
.L_x_11418:
[----:B0-----:R0:W1:Y:S02]  /*14c30*/  SYNCS.PHASECHK.TRANS64.TRYWAIT P2, [R0+URZ+0x19c60], R3 ;  /* 0x019c6003000075a7 */ /* 0x001064000804017f */
[----:B-1----:R-:W-:Y:S05]  /*14c40*/  @!P2 NANOSLEEP.SYNCS 0x989680 ;  /* 0x009896800000a95d */ /* 0x002fea0003900000 */
[----:B------:R-:W1:Y:S02]  /*14c50*/  @!P2 SYNCS.PHASECHK.TRANS64 P2, [R0+URZ+0x19c60], R3 ;  /* 0x019c60030000a5a7 */ /* 0x000e64000804007f */
[----:B-1----:R-:W-:Y:S05]  /*14c60*/  @!P2 BRA `(.L_x_11418) ;  /* 0xfffffffc00f0a947 */ /* 0x002fea000383ffff */
[----:B------:R-:W-:Y:S05]  /*14c70*/  BRA `(.L_x_11483) ;  /* 0xffffffdc00f87947 */ /* 0x000fea000383ffff */
.L_x_11425:
[----:B-1----:R1:W2:Y:S02]  /*14c80*/  SYNCS.PHASECHK.TRANS64.TRYWAIT P0, [R5+URZ+0x19c20], R0 ;  /* 0x019c2000050075a7 */ /* 0x0022a4000800017f */
[----:B--2---:R-:W-:Y:S05]  /*14c90*/  @!P0 NANOSLEEP.SYNCS 0x989680 ;  /* 0x009896800000895d */ /* 0x004fea0003900000 */
[----:B------:R-:W2:Y:S02]  /*14ca0*/  @!P0 SYNCS.PHASECHK.TRANS64 P0, [R5+URZ+0x19c20], R0 ;  /* 0x019c2000050085a7 */ /* 0x000ea4000800007f */
[----:B--2---:R-:W-:Y:S05]  /*14cb0*/  @!P0 BRA `(.L_x_11425) ;  /* 0xfffffffc00f08947 */ /* 0x004fea000383ffff */
[----:B------:R-:W-:Y:S05]  /*14cc0*/  BRA `(.L_x_11484) ;  /* 0xffffffe400d47947 */ /* 0x000fea000383ffff */
.L_x_11426:
        /* <DEDUP_REMOVED lines=8> */
[----:B-1----:R-:W-:Y:S05]  /*14d50*/  WARPSYNC.COLLECTIVE R15, `(.L_x_11486) ;  /* 0x000000000f087348 */ /* 0x002fea0003c00000 */
[----:B------:R0:W2:Y:S02]  /*14d60*/  SHFL.IDX P6, R14, R13, R12, R11 ;  /* 0x0000000c0d0e7389 */ /* 0x0000a400000c000b */
[----:B012---:R-:W-:Y:S01]  /*14d70*/  ENDCOLLECTIVE ;  /* 0x000000000000791b */ /* 0x007fe20003800000 */
.L_x_11486:
[----:B------:R-:W-:Y:S05]  /*14d80*/  BSYNC B0 ;  /* 0x0000000000007941 */ /* 0x000fea0003800000 */
.L_x_11485:
[----:B------:R-:W-:Y:S05]  /*14d90*/  BRA `(.L_x_11487) ;  /* 0xffffffe400bc7947 */ /* 0x000fea000383ffff */
.L_x_11429:
[----:B------:R-:W-:Y:S01]  /*14da0*/  BSSY B1, `(.L_x_11488) ;  /* 0x0000006000017945 */ /* 0x000fe20003800000 */
[----:B------:R-:W-:-:S07]  /*14db0*/  IMAD.MOV.U32 R15, RZ, RZ, -0x1 ;  /* 0xffffffffff0f7424 */ /* 0x000fce00078e00ff */
[----:B01----:R-:W-:Y:S05]  /*14dc0*/  WARPSYNC.COLLECTIVE R15, `(.L_x_11489) ;  /* 0x000000000f0c7348 */ /* 0x003fea0003c00000 */
[----:B------:R-:W-:Y:S02]  /*14dd0*/  ELECT P6, UR62, PT ;  /* 0x00000000003e782f */ /* 0x000fe400038c0000 */
[----:B------:R-:W-:Y:S01]  /*14de0*/  MOV R14, UR62 ;  /* 0x0000003e000e7c02 */ /* 0x000fe20008000f00 */
[----:B01----:R-:W-:Y:S10]  /*14df0*/  ENDCOLLECTIVE ;  /* 0x000000000000791b */ /* 0x003ff40003800000 */
.L_x_11489:
[----:B------:R-:W-:Y:S05]  /*14e00*/  BSYNC B1 ;  /* 0x0000000000017941 */ /* 0x000fea0003800000 */
.L_x_11488:
[----:B------:R-:W-:Y:S05]  /*14e10*/  BRA `(.L_x_11490) ;  /* 0xffffffe400b47947 */ /* 0x000fea000383ffff */
.L_x_11431:
[----:B-1----:R1:W2:Y:S02]  /*14e20*/  SYNCS.PHASECHK.TRANS64.TRYWAIT P1, [R3+URZ+0x19c40], R2 ;  /* 0x019c4002030075a7 */ /* 0x0022a4000802017f */
[----:B--2---:R-:W-:Y:S05]  /*14e30*/  @!P1 NANOSLEEP.SYNCS 0x989680 ;  /* 0x009896800000995d */ /* 0x004fea0003900000 */
[----:B------:R-:W2:Y:S02]  /*14e40*/  @!P1 SYNCS.PHASECHK.TRANS64 P1, [R3+URZ+0x19c40], R2 ;  /* 0x019c4002030095a7 */ /* 0x000ea4000802007f */
[----:B--2---:R-:W-:Y:S05]  /*14e50*/  @!P1 BRA `(.L_x_11431) ;  /* 0xfffffffc00f09947 */ /* 0x004fea000383ffff */
[----:B------:R-:W-:Y:S05]  /*14e60*/  BRA `(.L_x_11491) ;  /* 0xffffffe400d47947 */ /* 0x000fea000383ffff */
.L_x_11433:
[----:B--2---:R2:W3:Y:S02]  /*14e70*/  SYNCS.PHASECHK.TRANS64.TRYWAIT P1, [R5+URZ+0x19c40], R0 ;  /* 0x019c4000050075a7 */ /* 0x0044e4000802017f */
[----:B---3--:R-:W-:Y:S05]  /*14e80*/  @!P1 NANOSLEEP.SYNCS 0x989680 ;  /* 0x009896800000995d */ /* 0x008fea0003900000 */
[----:B------:R-:W3:Y:S02]  /*14e90*/  @!P1 SYNCS.PHASECHK.TRANS64 P1, [R5+URZ+0x19c40], R0 ;  /* 0x019c4000050095a7 */ /* 0x000ee4000802007f */
[----:B---3--:R-:W-:Y:S05]  /*14ea0*/  @!P1 BRA `(.L_x_11433) ;  /* 0xfffffffc00f09947 */ /* 0x008fea000383ffff */
[----:B------:R-:W-:Y:S05]  /*14eb0*/  BRA `(.L_x_11492) ;  /* 0xffffffe400e07947 */ /* 0x000fea000383ffff */
.L_x_11435:
[----:B---3--:R3:W4:Y:S02]  /*14ec0*/  SYNCS.PHASECHK.TRANS64.TRYWAIT P1, [R3+URZ+0x19c60], R2 ;  /* 0x019c6002030075a7 */ /* 0x008724000802017f */
[----:B----4-:R-:W-:Y:S05]  /*14ed0*/  @!P1 NANOSLEEP.SYNCS 0x989680 ;  /* 0x009896800000995d */ /* 0x010fea0003900000 */
[----:B------:R-:W4:Y:S02]  /*14ee0*/  @!P1 SYNCS.PHASECHK.TRANS64 P1, [R3+URZ+0x19c60], R2 ;  /* 0x019c6002030095a7 */ /* 0x000f24000802007f */
[----:B----4-:R-:W-:Y:S05]  /*14ef0*/  @!P1 BRA `(.L_x_11435) ;  /* 0xfffffffc00f09947 */ /* 0x010fea000383ffff */
[----:B------:R-:W-:Y:S05]  /*14f00*/  BRA `(.L_x_11493) ;  /* 0xffffffe400dc7947 */ /* 0x000fea000383ffff */
.L_x_11437:
[----:B----4-:R4:W0:Y:S02]  /*14f10*/  SYNCS.PHASECHK.TRANS64.TRYWAIT P1, [R5+URZ+0x19c60], R0 ;  /* 0x019c6000050075a7 */ /* 0x010824000802017f */
[----:B0-----:R-:W-:Y:S05]  /*14f20*/  @!P1 NANOSLEEP.SYNCS 0x989680 ;  /* 0x009896800000995d */ /* 0x001fea0003900000 */
[----:B------:R-:W0:Y:S02]  /*14f30*/  @!P1 SYNCS.PHASECHK.TRANS64 P1, [R5+URZ+0x19c60], R0 ;  /* 0x019c6000050095a7 */ /* 0x000e24000802007f */
[----:B0-----:R-:W-:Y:S05]  /*14f40*/  @!P1 BRA `(.L_x_11437) ;  /* 0xfffffffc00f09947 */ /* 0x001fea000383ffff */
[----:B------:R-:W-:Y:S05]  /*14f50*/  BRA `(.L_x_11494) ;  /* 0xffffffe400d87947 */ /* 0x000fea000383ffff */
.L_x_11439:
[----:B------:R0:W0:Y:S02]  /*14f60*/  SYNCS.PHASECHK.TRANS64.TRYWAIT P1, [R3+URZ+0x19c80], R2 ;  /* 0x019c8002030075a7 */ /* 0x000024000802017f */
[----:B0-----:R-:W-:Y:S05]  /*14f70*/  @!P1 NANOSLEEP.SYNCS 0x989680 ;  /* 0x009896800000995d */ /* 0x001fea0003900000 */
[----:B------:R-:W0:Y:S02]  /*14f80*/  @!P1 SYNCS.PHASECHK.TRANS64 P1, [R3+URZ+0x19c80], R2 ;  /* 0x019c8002030095a7 */ /* 0x000e24000802007f */
[----:B0-----:R-:W-:Y:S05]  /*14f90*/  @!P1 BRA `(.L_x_11439) ;  /* 0xfffffffc00f09947 */ /* 0x001fea000383ffff */
[----:B------:R-:W-:Y:S05]  /*14fa0*/  BRA `(.L_x_11495) ;  /* 0xffffffe400d47947 */ /* 0x000fea000383ffff */
.L_x_11496:
        /* <DEDUP_REMOVED lines=13> */
.L_x_15855:


//--------------------- .text._ZN7cutlass13device_kernelIN5flash11enable_sm90INS1_16FlashAttnFwdSm90INS1_25CollectiveMainloopFwdSm90ILi2EN4cute5tupleIJNS5_1CILi1EEES8_S8_EEENS6_IJNS7_ILi192EEENS7_ILi128EEENS7_ILi96EEEEEELi96ENS_12float_e4m3_tEfNS_4arch4Sm90ELb0ELb1ELb0ELb1ELb1ELb0ELb0ELb1ELb1ELb1ELb0ELb0EEENS1_21CollectiveEpilogueFwdINS6_IJSA_SC_SB_EEES9_NS_10bfloat16_tESG_Li384ELb1ELb1ELb0ELb1EEENS1_36VarlenDynamicPersistentTileSchedulerILi192ELi128ELi384ELi128ELb0ELb1ELb1ELb1ELb0ELb1EEEEEEEEEvNT_6ParamsE --------------------------
	.section	.text._ZN7cutlass13device_kernelIN5flash11enable_sm90INS1_16FlashAttnFwdSm90INS1_25CollectiveMainloopFwdSm90ILi2EN4cute5tupleIJNS5_1CILi1EEES8_S8_EEENS6_IJNS7_ILi192EEENS7_ILi128EEENS7_ILi96EEEEEELi96ENS_12float_e4m3_tEfNS_4arch4Sm90ELb0ELb1ELb0ELb1ELb1ELb0ELb0ELb1ELb1ELb1ELb0ELb0EEENS1_21CollectiveEpilogueFwdINS6_IJSA_SC_SB_EEES9_NS_10bfloat16_tESG_Li384ELb1ELb1ELb0ELb1EEENS1_36VarlenDynamicPersistentTileSchedulerILi192ELi128ELi384ELi128ELb0ELb1ELb1ELb1ELb0ELb1EEEEEEEEEvNT_6ParamsE,"ax",@progbits
	.align	128
.text._ZN7cutlass13device_kernelIN5flash11enable_sm90INS1_16FlashAttnFwdSm90INS1_25CollectiveMainloopFwdSm90ILi2EN4cute5tupleIJNS5_1CILi1EEES8_S8_EEENS6_IJNS7_ILi192EEENS7_ILi128EEENS7_ILi96EEEEEELi96ENS_12float_e4m3_tEfNS_4arch4Sm90ELb0ELb1ELb0ELb1ELb1ELb0ELb0ELb1ELb1ELb1ELb0ELb0EEENS1_21CollectiveEpilogueFwdINS6_IJSA_SC_SB_EEES9_NS_10bfloat16_tESG_Li384ELb1ELb1ELb0ELb1EEENS1_36VarlenDynamicPersistentTileSchedulerILi192ELi128ELi384ELi128ELb0ELb1ELb1ELb1ELb0ELb1EEEEEEEEEvNT_6ParamsE:
        .type           _ZN7cutlass13device_kernelIN5flash11enable_sm90INS1_16FlashAttnFwdSm90INS1_25CollectiveMainloopFwdSm90ILi2EN4cute5tupleIJNS5_1CILi1EEES8_S8_EEENS6_IJNS7_ILi192EEENS7_ILi128EEENS7_ILi96EEEEEELi96ENS_12float_e4m3_tEfNS_4arch4Sm90ELb0ELb1ELb0ELb1ELb1ELb0ELb0ELb1ELb1ELb1ELb0ELb0EEENS1_21CollectiveEpilogueFwdINS6_IJSA_SC_SB_EEES9_NS_10bfloat16_tESG_Li384ELb1ELb1ELb0ELb1EEENS1_36VarlenDynamicPersistentTileSchedulerILi192ELi128ELi384ELi128ELb0ELb1ELb1ELb1ELb0ELb1EEEEEEEEEvNT_6ParamsE,@function
        .size           _ZN7cutlass13device_kernelIN5flash11enable_sm90INS1_16FlashAttnFwdSm90INS1_25CollectiveMainloopFwdSm90ILi2EN4cute5tupleIJNS5_1CILi1EEES8_S8_EEENS6_IJNS7_ILi192EEENS7_ILi128EEENS7_ILi96EEEEEELi96ENS_12float_e4m3_tEfNS_4arch4Sm90ELb0ELb1ELb0ELb1ELb1ELb0ELb0ELb1ELb1ELb1ELb0ELb0EEENS1_21CollectiveEpilogueFwdINS6_IJSA_SC_SB_EEES9_NS_10bfloat16_tESG_Li384ELb1ELb1ELb0ELb1EEENS1_36VarlenDynamicPersistentTileSchedulerILi192ELi128ELi384ELi128ELb0ELb1ELb1ELb1ELb0ELb1EEEEEEEEEvNT_6ParamsE,(.L_x_15856 - _ZN7cutlass13device_kernelIN5flash11enable_sm90INS1_16FlashAttnFwdSm90INS1_25CollectiveMainloopFwdSm90ILi2EN4cute5tupleIJNS5_1CILi1EEES8_S8_EEENS6_IJNS7_ILi192EEENS7_ILi128EEENS7_ILi96EEEEEELi96ENS_12float_e4m3_tEfNS_4arch4Sm90ELb0ELb1ELb0ELb1ELb1ELb0ELb0ELb1ELb1ELb1ELb0ELb0EEENS1_21CollectiveEpilogueFwdINS6_IJSA_SC_SB_EEES9_NS_10bfloat16_tESG_Li384ELb1ELb1ELb0ELb1EEENS1_36VarlenDynamicPersistentTileSchedulerILi192ELi128ELi384ELi128ELb0ELb1ELb1ELb1ELb0ELb1EEEEEEEEEvNT_6ParamsE)
        .other          _ZN7cutlass13device_kernelIN5flash11enable_sm90INS1_16FlashAttnFwdSm90INS1_25CollectiveMainloopFwdSm90ILi2EN4cute5tupleIJNS5_1CILi1EEES8_S8_EEENS6_IJNS7_ILi192EEENS7_ILi128EEENS7_ILi96EEEEEELi96ENS_12float_e4m3_tEfNS_4arch4Sm90ELb0ELb1ELb0ELb1ELb1ELb0ELb0ELb1ELb1ELb1ELb0ELb0EEENS1_21CollectiveEpilogueFwdINS6_IJSA_SC_SB_EEES9_NS_10bfloat16_tESG_Li384ELb1ELb1ELb0ELb1EEENS1_36VarlenDynamicPersistentTileSchedulerILi192ELi128ELi384ELi128ELb0ELb1ELb1ELb1ELb0ELb1EEEEEEEEEvNT_6ParamsE,@"STO_CUDA_ENTRY STV_DEFAULT"
_ZN7cutlass13device_kernelIN5flash11enable_sm90INS1_16FlashAttnFwdSm90INS1_25CollectiveMainloopFwdSm90ILi2EN4cute5tupleIJNS5_1CILi1EEES8_S8_EEENS6_IJNS7_ILi192EEENS7_ILi128EEENS7_ILi96EEEEEELi96ENS_12float_e4m3_tEfNS_4arch4Sm90ELb0ELb1ELb0ELb1ELb1ELb0ELb0ELb1ELb1ELb1ELb0ELb0EEENS1_21CollectiveEpilogueFwdINS6_IJSA_SC_SB_EEES9_NS_10bfloat16_tESG_Li384ELb1ELb1ELb0ELb1EEENS1_36VarlenDynamicPersistentTileSchedulerILi192ELi128ELi384ELi128ELb0ELb1ELb1ELb1ELb0ELb1EEEEEEEEEvNT_6ParamsE:
        /* <DEDUP_REMOVED lines=45> */
.L_x_11497:
        /* <DEDUP_REMOVED lines=22> */
.L_x_11498:
        /* <DEDUP_REMOVED lines=18> */
.L_x_11499:
        /* <DEDUP_REMOVED lines=22> */
.L_x_11500:
        /* <DEDUP_REMOVED lines=24> */
.L_x_11501:
        /* <DEDUP_REMOVED lines=8> */
.L_x_11503:
        /* <DEDUP_REMOVED lines=69> */
.L_x_11603:
        /* <DEDUP_REMOVED lines=13> */
[----:B----4-:R-:W-:Y:S01]  /*0dd0*/  IMAD.U32 R3, RZ, RZ, UR7 ;  /* 0x00000007ff037e24 */ /* 0x010fe2000f8e00ff */
[----:B------:R-:W-:-:S04]  /*0de0*/  @UP1 UIMAD.WIDE UR6, UR50, 0x4, UR8 ;  /* 0x00000004320618a5 */ /* 0x000fc8000f8e0208 */
[----:B--2---:R-:W2:Y:S02]  /*0df0*/  @P0 LDG.E R2, desc[UR54][R2.64] ;  /* 0x0000003602020981 */ /* 0x004ea4000c1e1900 */
        /* <DEDUP_REMOVED lines=15> */
[----:B------:R-:W-:-:S14]  /*0ef0*/  @P2 BRA `(.L_x_11504) ;  /* 0x0000000000382947 */ /* 0x000fdc0003800000 */
        /* <DEDUP_REMOVED lines=14> */
.L_x_11504:
        /* <DEDUP_REMOVED lines=10> */
.L_x_11505:
        /* <DEDUP_REMOVED lines=13> */
.L_x_11506:
        /* <DEDUP_REMOVED lines=42> */
[----:B------:R-:W-:Y:S01]  /*13f0*/  UIMAD UR41, UR5, 0xc0, URZ ;  /* 0x000000c0052978a4 */ /* 0x000fe2000f8e023f */
        /* <DEDUP_REMOVED lines=34> */
.L_x_11508:
[----:B------:R-:W-:-:S11]  /*1620*/  UISETP.NE.AND UP0, UPT, UR5, 0x1, UPT ;  /* 0x000000010500788c */ /* 0x000fd6000bf05270 */
[----:B------:R-:W-:Y:S02]  /*1630*/  @UP0 ULDC.64 UR8, c[0x0][0x9e8] ;  /* 0x00027a0000080ab9 */ /* 0x000fe40000000a00 */
[----:B------:R-:W-:-:S04]  /*1640*/  UIMAD.WIDE.U32 UR6, UR4, UR8, URZ ;  /* 0x00000008040672a5 */ /* 0x000fc8000f8e003f */
[----:B------:R-:W-:-:S12]  /*1650*/  @UP0 USHF.R.U32.HI UR4, URZ, UR9, UR7 ;  /* 0x000000093f040299 */ /* 0x000fd80008011607 */
.L_x_11509:
[----:B------:R-:W-:-:S06]  /*1660*/  UIMAD UR4, UR4, UR5, UR5 ;  /* 0x00000005040472a4 */ /* 0x000fcc000f8e0205 */
[----:B------:R-:W-:-:S07]  /*1670*/  VIMNMX R0, R0, UR4, PT ;  /* 0x0000000400007c48 */ /* 0x000fce000bfe0100 */
.L_x_11507:
        /* <DEDUP_REMOVED lines=32> */
.L_x_11511:
[----:B------:R-:W-:-:S11]  /*1880*/  UISETP.NE.AND UP0, UPT, UR5, 0x1, UPT ;  /* 0x000000010500788c */ /* 0x000fd6000bf05270 */
[----:B------:R-:W-:Y:S02]  /*1890*/  @UP0 ULDC.64 UR10, c[0x0][0x9e8] ;  /* 0x00027a00000a0ab9 */ /* 0x000fe40000000a00 */
[----:B------:R-:W-:-:S04]  /*18a0*/  UIMAD.WIDE.U32 UR6, UR4, UR10, URZ ;  /* 0x0000000a040672a5 */ /* 0x000fc8000f8e003f */
[----:B------:R-:W-:-:S12]  /*18b0*/  @UP0 USHF.R.U32.HI UR4, URZ, UR11, UR7 ;  /* 0x0000000b3f040299 */ /* 0x000fd80008011607 */
.L_x_11512:
[----:B------:R-:W-:-:S04]  /*18c0*/  UIMAD UR4, UR4, UR5, URZ ;  /* 0x00000005040472a4 */ /* 0x000fc8000f8e023f */
[----:B------:R-:W-:-:S04]  /*18d0*/  UISETP.LT.AND UP0, UPT, UR9, UR4, UPT ;  /* 0x000000040900728c */ /* 0x000fc8000bf01270 */
[----:B------:R-:W-:-:S12]  /*18e0*/  USEL UR9, UR9, UR4, !UP0 ;  /* 0x0000000409097287 */ /* 0x000fd8000c000000 */
.L_x_11510:
[----:B------:R-:W-:Y:S01]  /*18f0*/  USHF.R.S32.HI UR4, URZ, 0x1f, UR9 ;  /* 0x0000001f3f047899 */ /* 0x000fe20008011409 */
[----:B------:R-:W-:Y:S02]  /*1900*/  PLOP3.LUT P0, PT, PT, PT, PT, 0x80, 0x0 ;  /* 0x000000000000781c */ /* 0x000fe40003f0f070 */
[----:B------:R-:W-:Y:S02]  /*1910*/  CS2R R2, SRZ ;  /* 0x0000000000027805 */ /* 0x000fe4000001ff00 */
[----:B------:R-:W-:Y:S01]  /*1920*/  CS2R R134, SRZ ;  /* 0x0000000000867805 */ /* 0x000fe2000001ff00 */
[----:B------:R-:W-:Y:S01]  /*1930*/  ULEA.HI UR4, UR4, UR9, URZ, 0x7 ;  /* 0x0000000904047291 */ /* 0x000fe2000f8f383f */
[----:B------:R-:W-:Y:S02]  /*1940*/  CS2R R6, SRZ ;  /* 0x0000000000067805 */ /* 0x000fe4000001ff00 */
[----:B------:R-:W-:Y:S01]  /*1950*/  CS2R R132, SRZ ;  /* 0x0000000000847805 */ /* 0x000fe2000001ff00 */
[----:B------:R-:W-:Y:S01]  /*1960*/  IMAD.MOV.U32 R8, RZ, RZ, RZ ;  /* 0x000000ffff087224 */ /* 0x000fe200078e00ff */
        /* <DEDUP_REMOVED lines=57> */
.L_x_11514:
        /* <DEDUP_REMOVED lines=9> */
.L_x_11711:
[----:B------:R-:W-:Y:S05]  /*1d90*/  @!P0 BRA `(.L_x_11516) ;  /* 0x0000000000048947 */ /* 0x000fea0003800000 */
[----:B------:R-:W-:Y:S01]  /*1da0*/  BPT.TRAP 0x1 ;  /* 0x000000040000795c */ /* 0x000fe20000300000 */
.L_x_11516:
[----:B0-----:R-:W-:Y:S02]  /*1db0*/  IMAD.U32 R3, RZ, RZ, UR36 ;  /* 0x00000024ff037e24 */ /* 0x001fe4000f8e00ff */
[----:B------:R-:W-:-:S03]  /*1dc0*/  IMAD.U32 R0, RZ, RZ, UR47 ;  /* 0x0000002fff007e24 */ /* 0x000fc6000f8e00ff */
[----:B------:R-:W-:Y:S02]  /*1dd0*/  LEA R3, R3, UR46, 0x3 ;  /* 0x0000002e03037c11 */ /* 0x000fe4000f8e18ff */
[----:B------:R-:W-:-:S04]  /*1de0*/  SHF.L.U32 R0, R0, 0x1f, RZ ;  /* 0x0000001f00007819 */ /* 0x000fc800000006ff */
[----:B------:R0:W1:Y:S01]  /*1df0*/  SYNCS.PHASECHK.TRANS64.TRYWAIT P1, [R3+URZ+0x19c30], R0 ;  /* 0x019c3000030075a7 */ /* 0x000062000802017f */
[----:B------:R-:W-:Y:S05]  /*1e00*/  @!P0 BRA `(.L_x_11517) ;  /* 0x0000000000048947 */ /* 0x000fea0003800000 */
[----:B------:R-:W-:Y:S01]  /*1e10*/  BPT.TRAP 0x1 ;  /* 0x000000040000795c */ /* 0x000fe20000300000 */
.L_x_11517:
[----:B-1----:R-:W-:Y:S05]  /*1e20*/  @P1 BRA `(.L_x_11518) ;  /* 0x0000000000081947 */ /* 0x002fea0003800000 */
[----:B------:R-:W1:Y:S02]  /*1e30*/  SYNCS.PHASECHK.TRANS64.TRYWAIT P1, [R3+URZ+0x19c30], R0 ;  /* 0x019c3000030075a7 */ /* 0x000e64000802017f */
[----:B-1----:R-:W-:Y:S05]  /*1e40*/  @!P1 BRA `(.L_x_11519) ;  /* 0x0000013400989947 */ /* 0x002fea0003800000 */
.L_x_11518:
        /* <DEDUP_REMOVED lines=28> */
.L_x_11520:
        /* <DEDUP_REMOVED lines=46> */
.L_x_11523:
[----:B------:R-:W-:Y:S02]  /*22f0*/  ULDC UR6, c[0x0][0x9e4] ;  /* 0x0002790000067ab9 */ /* 0x000fe40000000800 */
[----:B------:R-:W-:-:S05]  /*2300*/  IMAD.U32 R11, RZ, RZ, UR6 ;  /* 0x00000006ff0b7e24 */ /* 0x000fca000f8e00ff */
[----:B------:R-:W-:-:S13]  /*2310*/  ISETP.NE.AND P1, PT, R11, 0x1, PT ;  /* 0x000000010b00780c */ /* 0x000fda0003f25270 */
[----:B------:R-:W0:Y:S02]  /*2320*/  @P1 LDC.64 R12, c[0x0][0x9e8] ;  /* 0x00027a00ff0c1b82 */ /* 0x000e240000000a00 */
[----:B0-----:R-:W-:-:S05]  /*2330*/  @P1 IMAD.HI.U32 R6, R3, R12, RZ ;  /* 0x0000000c03061227 */ /* 0x001fca00078e00ff */
[----:B------:R-:W-:-:S07]  /*2340*/  @P1 SHF.R.U32.HI R3, RZ, R13, R6 ;  /* 0x0000000dff031219 */ /* 0x000fce0000011606 */
.L_x_11524:
[----:B------:R-:W-:Y:S05]  /*2350*/  BSYNC B0 ;  /* 0x0000000000007941 */ /* 0x000fea0003800000 */
.L_x_11522:
[----:B------:R-:W-:-:S04]  /*2360*/  IMAD R3, R3, R11, -R8 ;  /* 0x0000000b03037224 */ /* 0x000fc800078e0a08 */
[----:B------:R-:W-:-:S05]  /*2370*/  IMAD R3, R16, -0x2, R3 ;  /* 0xfffffffe10037824 */ /* 0x000fca00078e0203 */
[----:B------:R-:W-:Y:S02]  /*2380*/  VIADDMNMX R2, R3, R11, R2, PT ;  /* 0x0000000b03027246 */ /* 0x000fe40003800102 */
[----:B------:R-:W-:-:S07]  /*2390*/  VIMNMX R4, R4, R3, !PT ;  /* 0x0000000304047248 */ /* 0x000fce0007fe0100 */
.L_x_11521:
[C---:B------:R-:W-:Y:S01]  /*23a0*/  ISETP.GE.AND P6, PT, R5.reuse, 0xa, PT ;  /* 0x0000000a0500780c */ /* 0x040fe20003fc6270 */
[----:B------:R-:W0:Y:S01]  /*23b0*/  SHFL.IDX PT, R0, R0, 0x1, 0x1c1f ;  /* 0x003c1f0000007f89 */ /* 0x000e2200000e0000 */
[C---:B------:R-:W-:Y:S01]  /*23c0*/  ISETP.GE.AND P1, PT, R5.reuse, 0x2, PT ;  /* 0x000000020500780c */ /* 0x040fe20003f26270 */
[----:B------:R-:W-:Y:S01]  /*23d0*/  UISETP.NE.AND UP0, UPT, UR52, URZ, UPT ;  /* 0x0000003f3400728c */ /* 0x000fe2000bf05270 */
        /* <DEDUP_REMOVED lines=11> */
[C---:B------:R-:W-:Y:S02]  /*2490*/  ISETP.GT.AND P4, PT, R4.reuse, 0x9, !P6 ;  /* 0x000000090400780c */ /* 0x040fe40007784270 */
        /* <DEDUP_REMOVED lines=165> */
[----:B------:R-:W-:Y:S01]  /*2ef0*/  ISETP.GT.AND P6, PT, R4, 0x79, !P6 ;  /* 0x000000790400780c */ /* 0x000fe200077c4270 */
[----:B0-----:R-:W-:-:S03]  /*2f00*/  IMAD.IADD R4, R9, 0x1, R0 ;  /* 0x0000000109047824 */ /* 0x001fc600078e0200 */
        /* <DEDUP_REMOVED lines=19> */
.L_x_11527:
[----:B------:R-:W-:Y:S02]  /*3040*/  ULDC UR6, c[0x0][0x9e4] ;  /* 0x0002790000067ab9 */ /* 0x000fe40000000800 */
[----:B------:R-:W-:-:S05]  /*3050*/  IMAD.U32 R6, RZ, RZ, UR6 ;  /* 0x00000006ff067e24 */ /* 0x000fca000f8e00ff */
[----:B------:R-:W-:-:S13]  /*3060*/  ISETP.NE.AND P6, PT, R6, 0x1, PT ;  /* 0x000000010600780c */ /* 0x000fda0003fc5270 */
[----:B------:R-:W0:Y:S02]  /*3070*/  @P6 LDC.64 R10, c[0x0][0x9e8] ;  /* 0x00027a00ff0a6b82 */ /* 0x000e240000000a00 */
[----:B0-----:R-:W-:-:S05]  /*3080*/  @P6 IMAD.HI.U32 R0, R5, R10, RZ ;  /* 0x0000000a05006227 */ /* 0x001fca00078e00ff */
[----:B------:R-:W-:-:S07]  /*3090*/  @P6 SHF.R.U32.HI R5, RZ, R11, R0 ;  /* 0x0000000bff056219 */ /* 0x000fce0000011600 */
.L_x_11528:
[----:B------:R-:W-:Y:S05]  /*30a0*/  BSYNC B0 ;  /* 0x0000000000007941 */ /* 0x000fea0003800000 */
.L_x_11526:
[----:B------:R-:W-:-:S04]  /*30b0*/  IMAD R5, R5, R6, -R8 ;  /* 0x0000000605057224 */ /* 0x000fc800078e0a08 */
[----:B------:R-:W-:-:S05]  /*30c0*/  IMAD R5, R16, -0x2, R5 ;  /* 0xfffffffe10057824 */ /* 0x000fca00078e0205 */
[----:B------:R-:W-:Y:S02]  /*30d0*/  VIADDMNMX R2, R5, R6, R2, PT ;  /* 0x0000000605027246 */ /* 0x000fe40003800102 */
[----:B------:R-:W-:-:S07]  /*30e0*/  VIMNMX R4, R4, R5, !PT ;  /* 0x0000000504047248 */ /* 0x000fce0007fe0100 */
.L_x_11525:
[----:B------:R-:W-:Y:S01]  /*30f0*/  ISETP.GT.AND P1, PT, R4, 0x1, !P1 ;  /* 0x000000010400780c */ /* 0x000fe20004f24270 */
[----:B------:R-:W-:Y:S01]  /*3100*/  UISETP.NE.AND UP1, UPT, UR53, URZ, UPT ;  /* 0x0000003f3500728c */ /* 0x000fe2000bf25270 */
[----:B------:R-:W-:Y:S01]  /*3110*/  LOP3.LUT P6, RZ, R23, 0x4, RZ, 0xc0, !PT ;  /* 0x0000000417ff7812 */ /* 0x000fe200078cc0ff */
[----:B------:R-:W-:Y:S01]  /*3120*/  UISETP.NE.AND UP0, UPT, UR52, URZ, UPT ;  /* 0x0000003f3400728c */ /* 0x000fe2000bf05270 */
[----:B------:R-:W-:Y:S01]  /*3130*/  ISETP.LT.OR P1, PT, R2, 0x2, P1 ;  /* 0x000000020200780c */ /* 0x000fe20000f21670 */
[----:B------:R-:W-:Y:S01]  /*3140*/  UMOV UR10, UR41 ;  /* 0x00000029000a7c82 */ /* 0x000fe20008000000 */
[----:B------:R-:W-:Y:S02]  /*3150*/  FMNMX.FTZ R5, R3, R25, !PT ;  /* 0x0000001903057209 */ /* 0x000fe40007810000 */
[----:B------:R-:W-:Y:S02]  /*3160*/  FSEL R27, R27, -INF , !P1 ;  /* 0xff8000001b1b7808 */ /* 0x000fe40004800000 */
[----:B------:R-:W-:-:S02]  /*3170*/  ISETP.GT.AND P1, PT, R4, 0x9, !P6 ;  /* 0x000000090400780c */ /* 0x000fc40007724270 */
[----:B------:R-:W-:Y:S01]  /*3180*/  FMNMX.FTZ R0, R28, R5, !PT ;  /* 0x000000051c007209 */ /* 0x000fe20007810000 */
[----:B------:R-:W-:Y:S01]  /*3190*/  @UP1 ULDC UR6, c[0x0][0x44c] ;  /* 0x0001130000061ab9 */ /* 0x000fe20000000800 */
[----:B------:R-:W-:Y:S01]  /*31a0*/  ISETP.LT.OR P1, PT, R2, 0xa, P1 ;  /* 0x0000000a0200780c */ /* 0x000fe20000f21670 */
[----:B------:R-:W-:Y:S01]  /*31b0*/  UIMAD.WIDE.U32 UR6, UR41, UR6, URZ ;  /* 0x00000006290672a5 */ /* 0x000fe2000f8e003f */
[----:B------:R-:W-:Y:S01]  /*31c0*/  FMNMX.FTZ R5, R29, R0, !PT ;  /* 0x000000001d057209 */ /* 0x000fe20007810000 */
[----:B------:R-:W-:Y:S01]  /*31d0*/  @UP1 ULDC UR11, c[0x0][0x450] ;  /* 0x00011400000b1ab9 */ /* 0x000fe20000000800 */
[----:B------:R-:W-:Y:S01]  /*31e0*/  FSEL R31, R31, -INF , !P1 ;  /* 0xff8000001f1f7808 */ /* 0x000fe20004800000 */
[----:B------:R-:W-:Y:S01]  /*31f0*/  @UP1 USHF.R.U32.HI UR10, URZ, UR11, UR7 ;  /* 0x0000000b3f0a1299 */ /* 0x000fe20008011607 */
[----:B------:R-:W-:Y:S02]  /*3200*/  LOP3.LUT P1, RZ, R23, 0x8, RZ, 0xc0, !PT ;  /* 0x0000000817ff7812 */ /* 0x000fe4000782c0ff */
[----:B------:R-:W-:Y:S01]  /*3210*/  FMNMX.FTZ R0, R32, R5, !PT ;  /* 0x0000000520007209 */ /* 0x000fe20007810000 */
[----:B------:R-:W-:Y:S01]  /*3220*/  UIADD3 UR56, UR56, UR10, URZ ;  /* 0x0000000a38387290 */ /* 0x000fe2000fffe03f */
[----:B------:R-:W-:-:S02]  /*3230*/  ISETP.GT.AND P1, PT, R4, 0x10, !P1 ;  /* 0x000000100400780c */ /* 0x000fc40004f24270 */
[----:B------:R-:W-:Y:S01]  /*3240*/  FMNMX.FTZ R5, R33, R0, !PT ;  /* 0x0000000021057209 */ /* 0x000fe20007810000 */
[----:B------:R-:W-:Y:S01]  /*3250*/  UIADD3 UR14, UR56, UR14, URZ ;  /* 0x0000000e380e7290 */ /* 0x000fe2000fffe03f */
[----:B------:R-:W-:Y:S02]  /*3260*/  ISETP.LT.OR P1, PT, R2, 0x11, P1 ;  /* 0x000000110200780c */ /* 0x000fe40000f21670 */
[----:B------:R-:W-:Y:S02]  /*3270*/  ISETP.GT.AND P2, PT, R4, 0x8, !P2 ;  /* 0x000000080400780c */ /* 0x000fe40005744270 */
[----:B------:R-:W-:Y:S02]  /*3280*/  FSEL R34, R34, -INF , !P1 ;  /* 0xff80000022227808 */ /* 0x000fe40004800000 */
[----:B------:R-:W-:Y:S02]  /*3290*/  LOP3.LUT P1, RZ, R23, 0x10, RZ, 0xc0, !PT ;  /* 0x0000001017ff7812 */ /* 0x000fe4000782c0ff */
[----:B------:R-:W-:-:S02]  /*32a0*/  FMNMX.FTZ R0, R36, R5, !PT ;  /* 0x0000000524007209 */ /* 0x000fc40007810000 */
[----:B------:R-:W-:Y:S02]  /*32b0*/  ISETP.GT.AND P1, PT, R4, 0x11, !P1 ;  /* 0x000000110400780c */ /* 0x000fe40004f24270 */
[C---:B------:R-:W-:Y:S02]  /*32c0*/  ISETP.LT.OR P2, PT, R2.reuse, 0x9, P2 ;  /* 0x000000090200780c */ /* 0x040fe40001741670 */
[----:B------:R-:W-:Y:S02]  /*32d0*/  ISETP.LT.OR P1, PT, R2, 0x12, P1 ;  /* 0x000000120200780c */ /* 0x000fe40000f21670 */
[----:B------:R-:W-:Y:S02]  /*32e0*/  FMNMX.FTZ R5, R37, R0, !PT ;  /* 0x0000000025057209 */ /* 0x000fe40007810000 */
[----:B------:R-:W-:Y:S02]  /*32f0*/  FSEL R35, R35, -INF , !P1 ;  /* 0xff80000023237808 */ /* 0x000fe40004800000 */
[----:B------:R-:W-:-:S02]  /*3300*/  LOP3.LUT P1, RZ, R23, 0x2000000, RZ, 0xc0, !PT ;  /* 0x0200000017ff7812 */ /* 0x000fc4000782c0ff */
[----:B------:R-:W-:Y:S02]  /*3310*/  FSEL R30, R30, -INF , !P2 ;  /* 0xff8000001e1e7808 */ /* 0x000fe40005000000 */
[----:B------:R-:W-:Y:S02]  /*3320*/  ISETP.GT.AND P1, PT, R4, 0x18, !P1 ;  /* 0x000000180400780c */ /* 0x000fe40004f24270 */
[----:B------:R-:W-:Y:S02]  /*3330*/  LOP3.LUT P2, RZ, R23, 0x40000, RZ, 0xc0, !PT ;  /* 0x0004000017ff7812 */ /* 0x000fe4000784c0ff */
[----:B------:R-:W-:Y:S02]  /*3340*/  ISETP.LT.OR P1, PT, R2, 0x19, P1 ;  /* 0x000000190200780c */ /* 0x000fe40000f21670 */
[----:B------:R-:W-:Y:S02]  /*3350*/  FMNMX.FTZ R0, R40, R5, !PT ;  /* 0x0000000528007209 */ /* 0x000fe40007810000 */
[----:B------:R-:W-:-:S02]  /*3360*/  FSEL R38, R38, -INF , !P1 ;  /* 0xff80000026267808 */ /* 0x000fc40004800000 */
[----:B------:R-:W-:Y:S02]  /*3370*/  LOP3.LUT P1, RZ, R23, 0x1000000, RZ, 0xc0, !PT ;  /* 0x0100000017ff7812 */ /* 0x000fe4000782c0ff */
[----:B------:R-:W-:Y:S02]  /*3380*/  FMNMX.FTZ R5, R41, R0, !PT ;  /* 0x0000000029057209 */ /* 0x000fe40007810000 */
        /* <DEDUP_REMOVED lines=55> */
[----:B------:R-:W-:Y:S01]  /*3700*/  LOP3.LUT P2, RZ, R23, 0x80, RZ, 0xc0, !PT ;  /* 0x0000008017ff7812 */ /* 0x000fe2000784c0ff */
[----:B------:R-:W0:Y:S01]  /*3710*/  SHFL.BFLY PT, R0, R5, 0x2, 0x1f ;  /* 0x0c401f0005007f89 */ /* 0x000e2200000e0000 */
[----:B------:R-:W-:Y:S02]  /*3720*/  FSEL R55, R55, -INF , !P1 ;  /* 0xff80000037377808 */ /* 0x000fe40004800000 */
[----:B------:R-:W-:-:S02]  /*3730*/  LOP3.LUT P1, RZ, R23, 0x8000, RZ, 0xc0, !PT ;  /* 0x0000800017ff7812 */ /* 0x000fc4000782c0ff */
[----:B------:R-:W-:Y:S02]  /*3740*/  LOP3.LUT P6, RZ, R23, 0x40, RZ, 0xc0, !PT ;  /* 0x0000004017ff7812 */ /* 0x000fe400078cc0ff */
[C---:B------:R-:W-:Y:S02]  /*3750*/  ISETP.GT.AND P1, PT, R4.reuse, 0x40, !P1 ;  /* 0x000000400400780c */ /* 0x040fe40004f24270 */
[----:B------:R-:W-:Y:S02]  /*3760*/  ISETP.GT.AND P3, PT, R4, 0x70, !P3 ;  /* 0x000000700400780c */ /* 0x000fe40005f64270 */
[----:B------:R-:W-:Y:S02]  /*3770*/  ISETP.LT.OR P1, PT, R2, 0x41, P1 ;  /* 0x000000410200780c */ /* 0x000fe40000f21670 */
[----:B------:R-:W-:Y:S02]  /*3780*/  ISETP.GT.AND P4, PT, R4, 0x71, !P4 ;  /* 0x000000710400780c */ /* 0x000fe40006784270 */
[----:B------:R-:W-:-:S02]  /*3790*/  FSEL R58, R58, -INF , !P1 ;  /* 0xff8000003a3a7808 */ /* 0x000fc40004800000 */
[----:B------:R-:W-:Y:S02]  /*37a0*/  LOP3.LUT P1, RZ, R23, 0x4000, RZ, 0xc0, !PT ;  /* 0x0000400017ff7812 */ /* 0x000fe4000782c0ff */
[C---:B------:R-:W-:Y:S02]  /*37b0*/  ISETP.GT.AND P5, PT, R4.reuse, 0x78, !P5 ;  /* 0x000000780400780c */ /* 0x040fe40006fa4270 */
[----:B------:R-:W-:Y:S02]  /*37c0*/  ISETP.GT.AND P1, PT, R4, 0x41, !P1 ;  /* 0x000000410400780c */ /* 0x000fe40004f24270 */
[C---:B------:R-:W-:Y:S02]  /*37d0*/  ISETP.LT.OR P3, PT, R2.reuse, 0x71, P3 ;  /* 0x000000710200780c */ /* 0x040fe40001f61670 */
[----:B------:R-:W-:Y:S02]  /*37e0*/  ISETP.LT.OR P1, PT, R2, 0x42, P1 ;  /* 0x000000420200780c */ /* 0x000fe40000f21670 */
[----:B0-----:R-:W-:-:S02]  /*37f0*/  FMNMX.FTZ R6, R5, R0, !PT ;  /* 0x0000000005067209 */ /* 0x001fc40007810000 */
[----:B------:R-:W-:Y:S02]  /*3800*/  FSEL R59, R59, -INF , !P1 ;  /* 0xff8000003b3b7808 */ /* 0x000fe40004800000 */
[----:B------:R-:W-:Y:S01]  /*3810*/  LOP3.LUT P1, RZ, R23, 0x2000, RZ, 0xc0, !PT ;  /* 0x0000200017ff7812 */ /* 0x000fe2000782c0ff */
[----:B------:R-:W0:Y:S01]  /*3820*/  SHFL.BFLY PT, R7, R6, 0x1, 0x1f ;  /* 0x0c201f0006077f89 */ /* 0x000e2200000e0000 */
[----:B------:R-:W-:Y:S02]  /*3830*/  ISETP.LT.OR P4, PT, R2, 0x72, P4 ;  /* 0x000000720200780c */ /* 0x000fe40002781670 */
[----:B------:R-:W-:Y:S02]  /*3840*/  ISETP.GT.AND P1, PT, R4, 0x48, !P1 ;  /* 0x000000480400780c */ /* 0x000fe40004f24270 */
[----:B------:R-:W-:Y:S02]  /*3850*/  FSEL R82, R82, -INF , !P3 ;  /* 0xff80000052527808 */ /* 0x000fe40005800000 */
[----:B------:R-:W-:-:S02]  /*3860*/  ISETP.LT.OR P1, PT, R2, 0x49, P1 ;  /* 0x000000490200780c */ /* 0x000fc40000f21670 */
[----:B------:R-:W-:Y:S02]  /*3870*/  ISETP.LT.OR P5, PT, R2, 0x79, P5 ;  /* 0x000000790200780c */ /* 0x000fe40002fa1670 */
[----:B------:R-:W-:Y:S02]  /*3880*/  FSEL R62, R62, -INF , !P1 ;  /* 0xff8000003e3e7808 */ /* 0x000fe40004800000 */
[----:B------:R-:W-:Y:S02]  /*3890*/  LOP3.LUT P1, RZ, R23, 0x1000, RZ, 0xc0, !PT ;  /* 0x0000100017ff7812 */ /* 0x000fe4000782c0ff */
[----:B------:R-:W-:Y:S02]  /*38a0*/  FSEL R83, R83, -INF , !P4 ;  /* 0xff80000053537808 */ /* 0x000fe40006000000 */
[----:B------:R-:W-:Y:S02]  /*38b0*/  ISETP.GT.AND P1, PT, R4, 0x49, !P1 ;  /* 0x000000490400780c */ /* 0x000fe40004f24270 */
[----:B------:R-:W-:-:S02]  /*38c0*/  FSEL R86, R86, -INF , !P5 ;  /* 0xff80000056567808 */ /* 0x000fc40006800000 */
[----:B------:R-:W-:Y:S02]  /*38d0*/  ISETP.LT.OR P1, PT, R2, 0x4a, P1 ;  /* 0x0000004a0200780c */ /* 0x000fe40000f21670 */
[----:B0-----:R-:W-:Y:S01]  /*38e0*/  FMNMX.FTZ R0, R6, R7, !PT ;  /* 0x0000000706007209 */ /* 0x001fe20007810000 */
[----:B------:R-:W-:Y:S01]  /*38f0*/  IMAD.U32 R7, RZ, RZ, UR43 ;  /* 0x0000002bff077e24 */ /* 0x000fe2000f8e00ff */
        /* <DEDUP_REMOVED lines=40> */
[----:B------:R-:W-:-:S01]  /*3b80*/  FFMA.FTZ R57, R57, UR43, -R20 ;  /* 0x0000002b39397c23 */ /* 0x000fc20008010814 */
[----:B------:R-:W-:Y:S01]  /*3b90*/  LOP3.LUT P1, RZ, R23, 0x4000000, RZ, 0xc0, !PT ;  /* 0x0400000017ff7812 */ /* 0x000fe2000782c0ff */
[----:B------:R-:W-:-:S01]  /*3ba0*/  FFMA.FTZ R3, R3, UR43, -R20 ;  /* 0x0000002b03037c23 */ /* 0x000fc20008010814 */
        /* <DEDUP_REMOVED lines=18> */
[----:B------:R-:W-:Y:S01]  /*3cd0*/  FSEL R87, R87, -INF , !P6 ;  /* 0xff80000057577808 */ /* 0x000fe20007000000 */
[--C-:B------:R-:W-:Y:S01]  /*3ce0*/  FFMA.FTZ R33, R64, UR43, -R20.reuse ;  /* 0x0000002b40217c23 */ /* 0x100fe20008010814 */
[----:B------:R-:W-:Y:S01]  /*3cf0*/  FMNMX.FTZ R12, R38, R9, !PT ;  /* 0x00000009260c7209 */ /* 0x000fe20007810000 */
[--C-:B------:R-:W-:Y:S01]  /*3d00*/  FFMA.FTZ R52, R52, UR43, -R20.reuse ;  /* 0x0000002b34347c23 */ /* 0x100fe20008010814 */
[----:B------:R-:W-:-:S01]  /*3d10*/  FFMA.FTZ R56, R56, UR43, -R20 ;  /* 0x0000002b38387c23 */ /* 0x000fc20008010814 */
[----:B------:R-:W-:Y:S01]  /*3d20*/  FFMA.FTZ R72, R72, UR43, -R20 ;  /* 0x0000002b48487c23 */ /* 0x000fe20008010814 */
[----:B------:R-:W-:Y:S01]  /*3d30*/  FMNMX.FTZ R11, R39, R12, !PT ;  /* 0x0000000c270b7209 */ /* 0x000fe20007810000 */
[----:B------:R-:W-:Y:S01]  /*3d40*/  MUFU.EX2 R3, R3 ;  /* 0x0000000300037308 */ /* 0x000fe20000000800 */
[----:B0-----:R-:W-:-:S02]  /*3d50*/  IMAD.U32 R57, RZ, RZ, UR43 ;  /* 0x0000002bff397e24 */ /* 0x001fc4000f8e00ff */
[--C-:B------:R-:W-:Y:S01]  /*3d60*/  FFMA.FTZ R12, R37, UR43, -R20.reuse ;  /* 0x0000002b250c7c23 */ /* 0x100fe20008010814 */
[----:B------:R-:W-:Y:S01]  /*3d70*/  FMNMX.FTZ R14, R42, R11, !PT ;  /* 0x0000000b2a0e7209 */ /* 0x000fe20007810000 */
[----:B------:R-:W-:-:S03]  /*3d80*/  FFMA.FTZ R37, R68, UR43, -R20 ;  /* 0x0000002b44257c23 */ /* 0x000fc60008010814 */
[----:B------:R-:W-:Y:S01]  /*3d90*/  FMNMX.FTZ R11, R43, R14, !PT ;  /* 0x0000000e2b0b7209 */ /* 0x000fe20007810000 */
[----:B------:R-:W-:Y:S03]  /*3da0*/  MUFU.EX2 R5, R5 ;  /* 0x0000000500057308 */ /* 0x000fe60000000800 */
[----:B------:R-:W-:-:S04]  /*3db0*/  FMNMX.FTZ R14, R46, R11, !PT ;  /* 0x0000000b2e0e7209 */ /* 0x000fc80007810000 */
[----:B------:R-:W-:Y:S01]  /*3dc0*/  FMNMX.FTZ R13, R47, R14, !PT ;  /* 0x0000000e2f0d7209 */ /* 0x000fe20007810000 */
[----:B------:R-:W-:-:S01]  /*3dd0*/  FFMA.FTZ R14, R41, UR43, -R20 ;  /* 0x0000002b290e7c23 */ /* 0x000fc20008010814 */
[----:B------:R-:W0:Y:S02]  /*3de0*/  MUFU.EX2 R8, R8 ;  /* 0x0000000800087308 */ /* 0x000e240000000800 */
[----:B------:R-:W-:-:S04]  /*3df0*/  FMNMX.FTZ R24, R50, R13, !PT ;  /* 0x0000000d32187209 */ /* 0x000fc80007810000 */
[----:B------:R-:W-:Y:S02]  /*3e00*/  FMNMX.FTZ R13, R51, R24, !PT ;  /* 0x00000018330d7209 */ /* 0x000fe40007810000 */
[----:B------:R-:W-:Y:S02]  /*3e10*/  MUFU.EX2 R10, R10 ;  /* 0x0000000a000a7308 */ /* 0x000fe40000000800 */
[----:B------:R-:W-:-:S04]  /*3e20*/  FMNMX.FTZ R24, R54, R13, !PT ;  /* 0x0000000d36187209 */ /* 0x000fc80007810000 */
[----:B------:R-:W-:Y:S01]  /*3e30*/  FMNMX.FTZ R15, R55, R24, !PT ;  /* 0x00000018370f7209 */ /* 0x000fe20007810000 */
[----:B------:R-:W-:-:S01]  /*3e40*/  FFMA.FTZ R24, R45, UR43, -R20 ;  /* 0x0000002b2d187c23 */ /* 0x000fc20008010814 */
[----:B------:R1:W-:Y:S01]  /*3e50*/  MUFU.EX2 R9, R36 ;  /* 0x0000002400097308 */ /* 0x0003e20000000800 */
[----:B0-----:R-:W-:Y:S01]  /*3e60*/  F2FP.SATFINITE.E4M3.F32.PACK_AB_MERGE_C R148, R8, R5, RZ ;  /* 0x000000050894723e */ /* 0x001fe200048070ff */
[----:B------:R-:W-:Y:S01]  /*3e70*/  FFMA.FTZ R45, R76, UR43, -R20 ;  /* 0x0000002b4c2d7c23 */ /* 0x000fe20008010814 */
[----:B------:R-:W-:Y:S02]  /*3e80*/  FMNMX.FTZ R28, R58, R15, !PT ;  /* 0x0000000f3a1c7209 */ /* 0x000fe40007810000 */
[----:B------:R-:W-:Y:S02]  /*3e90*/  F2FP.SATFINITE.E4M3.F32.PACK_AB_MERGE_C R148, R6, R3, R148 ;  /* 0x000000030694723e */ /* 0x000fe40004807094 */
[----:B------:R-:W-:Y:S01]  /*3ea0*/  FMNMX.FTZ R15, R59, R28, !PT ;  /* 0x0000001c3b0f7209 */ /* 0x000fe20007810000 */
[----:B------:R0:W-:Y:S01]  /*3eb0*/  MUFU.EX2 R11, R40 ;  /* 0x00000028000b7308 */ /* 0x0001e20000000800 */
[----:B-1----:R-:W-:-:S02]  /*3ec0*/  FFMA.FTZ R36, R61, UR43, -R20 ;  /* 0x0000002b3d247c23 */ /* 0x002fc40008010814 */
[----:B------:R-:W-:-:S04]  /*3ed0*/  FMNMX.FTZ R28, R62, R15, !PT ;  /* 0x0000000f3e1c7209 */ /* 0x000fc80007810000 */
[----:B------:R-:W-:Y:S01]  /*3ee0*/  FMNMX.FTZ R21, R63, R28, !PT ;  /* 0x0000001c3f157209 */ /* 0x000fe20007810000 */
[----:B------:R-:W1:Y:S01]  /*3ef0*/  MUFU.EX2 R12, R12 ;  /* 0x0000000c000c7308 */ /* 0x000e620000000800 */
[----:B0-----:R-:W-:-:S01]  /*3f00*/  FFMA.FTZ R40, R65, UR43, -R20 ;  /* 0x0000002b41287c23 */ /* 0x001fc20008010814 */
[--C-:B------:R-:W-:Y:S01]  /*3f10*/  FFMA.FTZ R28, R49, UR43, -R20.reuse ;  /* 0x0000002b311c7c23 */ /* 0x100fe20008010814 */
[----:B------:R-:W-:Y:S01]  /*3f20*/  FMNMX.FTZ R32, R66, R21, !PT ;  /* 0x0000001542207209 */ /* 0x000fe20007810000 */
[----:B------:R-:W-:-:S03]  /*3f30*/  FFMA.FTZ R49, R80, UR43, -R20 ;  /* 0x0000002b50317c23 */ /* 0x000fc60008010814 */
[----:B------:R-:W-:Y:S01]  /*3f40*/  FMNMX.FTZ R21, R67, R32, !PT ;  /* 0x0000002043157209 */ /* 0x000fe20007810000 */
[----:B------:R0:W-:Y:S03]  /*3f50*/  MUFU.EX2 R13, R44 ;  /* 0x0000002c000d7308 */ /* 0x0001e60000000800 */
[----:B------:R-:W-:-:S04]  /*3f60*/  FMNMX.FTZ R32, R70, R21, !PT ;  /* 0x0000001546207209 */ /* 0x000fc80007810000 */
[----:B------:R-:W-:Y:S01]  /*3f70*/  FMNMX.FTZ R25, R71, R32, !PT ;  /* 0x0000002047197209 */ /* 0x000fe20007810000 */
[----:B------:R-:W-:-:S01]  /*3f80*/  FFMA.FTZ R32, R53, UR43, -R20 ;  /* 0x0000002b35207c23 */ /* 0x000fc20008010814 */
[----:B------:R-:W-:Y:S01]  /*3f90*/  MUFU.EX2 R14, R14 ;  /* 0x0000000e000e7308 */ /* 0x000fe20000000800 */
[----:B0-----:R-:W-:-:S01]  /*3fa0*/  FFMA.FTZ R44, R69, UR43, -R20 ;  /* 0x0000002b452c7c23 */ /* 0x001fc20008010814 */
[----:B------:R-:W-:Y:S02]  /*3fb0*/  FMNMX.FTZ R4, R74, R25, !PT ;  /* 0x000000194a047209 */ /* 0x000fe40007810000 */
[----:B-1----:R-:W-:Y:S02]  /*3fc0*/  F2FP.SATFINITE.E4M3.F32.PACK_AB_MERGE_C R150, R12, R9, RZ ;  /* 0x000000090c96723e */ /* 0x002fe400048070ff */
[----:B------:R-:W-:Y:S02]  /*3fd0*/  FMNMX.FTZ R25, R75, R4, !PT ;  /* 0x000000044b197209 */ /* 0x000fe40007810000 */
[----:B------:R-:W0:Y:S01]  /*3fe0*/  MUFU.EX2 R24, R24 ;  /* 0x0000001800187308 */ /* 0x000e220000000800 */
[----:B------:R-:W-:-:S02]  /*3ff0*/  F2FP.SATFINITE.E4M3.F32.PACK_AB_MERGE_C R150, R10, R7, R150 ;  /* 0x000000070a96723e */ /* 0x000fc40004807096 */
[----:B------:R-:W-:-:S04]  /*4000*/  FMNMX.FTZ R4, R78, R25, !PT ;  /* 0x000000194e047209 */ /* 0x000fc80007810000 */
[----:B------:R-:W-:Y:S01]  /*4010*/  FMNMX.FTZ R29, R79, R4, !PT ;  /* 0x000000044f1d7209 */ /* 0x000fe20007810000 */
[----:B------:R1:W-:Y:S03]  /*4020*/  MUFU.EX2 R15, R48 ;  /* 0x00000030000f7308 */ /* 0x0003e60000000800 */
[----:B------:R-:W-:-:S04]  /*4030*/  FMNMX.FTZ R4, R82, R29, !PT ;  /* 0x0000001d52047209 */ /* 0x000fc80007810000 */
[----:B------:R-:W-:Y:S01]  /*4040*/  FMNMX.FTZ R29, R83, R4, !PT ;  /* 0x00000004531d7209 */ /* 0x000fe20007810000 */
[----:B------:R-:W-:Y:S01]  /*4050*/  MUFU.EX2 R28, R28 ;  /* 0x0000001c001c7308 */ /* 0x000fe20000000800 */
[----:B0-----:R-:W-:Y:S01]  /*4060*/  F2FP.SATFINITE.E4M3.F32.PACK_AB_MERGE_C R144, R24, R13, RZ ;  /* 0x0000000d1890723e */ /* 0x001fe200048070ff */
[----:B-1----:R-:W-:Y:S01]  /*4070*/  FFMA.FTZ R48, R73, UR43, -R20 ;  /* 0x0000002b49307c23 */ /* 0x002fe20008010814 */
[----:B------:R-:W-:Y:S02]  /*4080*/  FMNMX.FTZ R4, R86, R29, !PT ;  /* 0x0000001d56047209 */ /* 0x000fe40007810000 */
[----:B------:R-:W-:Y:S02]  /*4090*/  F2FP.SATFINITE.E4M3.F32.PACK_AB_MERGE_C R144, R14, R11, R144 ;  /* 0x0000000b0e90723e */ /* 0x000fe40004807090 */
[----:B------:R-:W-:Y:S01]  /*40a0*/  FMNMX.FTZ R4, R87, R4, !PT ;  /* 0x0000000457047209 */ /* 0x000fe20007810000 */
[----:B------:R-:W-:Y:S04]  /*40b0*/  MUFU.EX2 R29, R60 ;  /* 0x0000003c001d7308 */ /* 0x000fe80000000800 */
[----:B------:R-:W0:Y:S04]  /*40c0*/  SHFL.BFLY PT, R41, R4, 0x2, 0x1f ;  /* 0x0c401f0004297f89 */ /* 0x000e2800000e0000 */
[----:B------:R1:W-:Y:S08]  /*40d0*/  MUFU.EX2 R21, R52 ;  /* 0x0000003400157308 */ /* 0x0003f00000000800 */
[----:B------:R-:W-:Y:S01]  /*40e0*/  MUFU.EX2 R32, R32 ;  /* 0x0000002000207308 */ /* 0x000fe20000000800 */
[----:B-1----:R-:W-:-:S07]  /*40f0*/  FFMA.FTZ R52, R77, UR43, -R20 ;  /* 0x0000002b4d347c23 */ /* 0x002fce0008010814 */
        /* <DEDUP_REMOVED lines=8> */
[----:B-1----:R-:W-:Y:S01]  /*4180*/  FMNMX.FTZ R4, R53, R4, !PT ;  /* 0x0000000435047209 */ /* 0x002fe20007810000 */
[--C-:B------:R-:W-:Y:S01]  /*4190*/  FFMA.FTZ R53, R84, UR43, -R20.reuse ;  /* 0x0000002b54357c23 */ /* 0x100fe20008010814 */
[----:B------:R-:W-:-:S02]  /*41a0*/  FFMA.FTZ R20, R85, UR43, -R20 ;  /* 0x0000002b55147c23 */ /* 0x000fc40008010814 */
        /* <DEDUP_REMOVED lines=11> */
[----:B------:R-:W-:Y:S01]  /*4260*/  FFMA.FTZ R50, R58, UR43, -R57 ;  /* 0x0000002b3a327c23 */ /* 0x000fe20008010839 */
[----:B------:R-:W-:Y:S01]  /*4270*/  MUFU.EX2 R26, R26 ;  /* 0x0000001a001a7308 */ /* 0x000fe20000000800 */
[----:B------:R-:W-:-:S01]  /*4280*/  FADD.FTZ R58, R3, R6 ;  /* 0x00000006033a7221 */ /* 0x000fc20000010000 */
[--C-:B------:R-:W-:Y:S01]  /*4290*/  FFMA.FTZ R61, R31, UR43, -R57.reuse ;  /* 0x0000002b1f3d7c23 */ /* 0x100fe20008010839 */
[----:B------:R-:W-:-:S01]  /*42a0*/  FFMA.FTZ R65, R55, UR43, -R57 ;  /* 0x0000002b37417c23 */ /* 0x000fc20008010839 */
[----:B------:R-:W-:Y:S01]  /*42b0*/  FFMA.FTZ R31, R34, UR43, -R57 ;  /* 0x0000002b221f7c23 */ /* 0x000fe20008010839 */
[----:B------:R-:W-:-:S01]  /*42c0*/  FADD.FTZ R55, R5, R58 ;  /* 0x0000003a05377221 */ /* 0x000fc20000010000 */
        /* <DEDUP_REMOVED lines=11> */
[----:B------:R-:W-:-:S01]  /*4380*/  FFMA.FTZ R59, R63, UR43, -R57 ;  /* 0x0000002b3f3b7c23 */ /* 0x000fc20008010839 */
        /* <DEDUP_REMOVED lines=24> */
[----:B------:R-:W-:Y:S01]  /*4510*/  FFMA.FTZ R57, R87, UR43, -R57 ;  /* 0x0000002b57397c23 */ /* 0x000fe20008010839 */
[----:B------:R-:W-:-:S04]  /*4520*/  F2FP.SATFINITE.E4M3.F32.PACK_AB_MERGE_C R30, R61, R30, RZ ;  /* 0x0000001e3d1e723e */ /* 0x000fc800048070ff */
[----:B------:R-:W-:Y:S01]  /*4530*/  F2FP.SATFINITE.E4M3.F32.PACK_AB_MERGE_C R149, R27, R26, R30 ;  /* 0x0000001a1b95723e */ /* 0x000fe2000480701e */
        /* <DEDUP_REMOVED lines=16> */
[----:B------:R-:W-:-:S02]  /*4640*/  FADD.FTZ R32, R32, R21 ;  /* 0x0000001520207221 */ /* 0x000fc40000010000 */
[----:B------:R-:W0:Y:S01]  /*4650*/  MUFU.EX2 R42, R42 ;  /* 0x0000002a002a7308 */ /* 0x000e220000000800 */
[----:B-1----:R-:W-:-:S01]  /*4660*/  FADD.FTZ R6, R38, R3 ;  /* 0x0000000326067221 */ /* 0x002fc20000010000 */
[----:B------:R-:W-:Y:S01]  /*4670*/  FADD.FTZ R5, R25, R32 ;  /* 0x0000002019057221 */ /* 0x000fe20000010000 */
[----:B------:R-:W-:-:S05]  /*4680*/  F2FP.SATFINITE.E4M3.F32.PACK_AB_MERGE_C R151, R34, R31, R35 ;  /* 0x0000001f2297723e */ /* 0x000fca0004807023 */
[----:B------:R-:W1:Y:S01]  /*4690*/  MUFU.EX2 R47, R47 ;  /* 0x0000002f002f7308 */ /* 0x000e620000000800 */
[----:B--2---:R-:W-:-:S07]  /*46a0*/  FADD.FTZ R3, R39, R6 ;  /* 0x0000000627037221 */ /* 0x004fce0000010000 */
[----:B------:R-:W2:Y:S01]  /*46b0*/  MUFU.EX2 R43, R43 ;  /* 0x0000002b002b7308 */ /* 0x000ea20000000800 */
[----:B0-----:R-:W-:-:S01]  /*46c0*/  FADD.FTZ R6, R42, R3 ;  /* 0x000000032a067221 */ /* 0x001fc20000010000 */
[----:B------:R-:W-:-:S04]  /*46d0*/  F2FP.SATFINITE.E4M3.F32.PACK_AB_MERGE_C R3, R36, R29, RZ ;  /* 0x0000001d2403723e */ /* 0x000fc800048070ff */
[----:B------:R-:W-:Y:S02]  /*46e0*/  F2FP.SATFINITE.E4M3.F32.PACK_AB_MERGE_C R140, R2, R25, R3 ;  /* 0x00000019028c723e */ /* 0x000fe40004807003 */
[----:B------:R-:W0:Y:S01]  /*46f0*/  MUFU.EX2 R46, R46 ;  /* 0x0000002e002e7308 */ /* 0x000e220000000800 */
[----:B-1----:R-:W-:-:S01]  /*4700*/  FADD.FTZ R6, R47, R6 ;  /* 0x000000062f067221 */ /* 0x002fc20000010000 */
[----:B------:R-:W-:-:S04]  /*4710*/  F2FP.SATFINITE.E4M3.F32.PACK_AB_MERGE_C R42, R47, R42, RZ ;  /* 0x0000002a2f2a723e */ /* 0x000fc800048070ff */
[----:B------:R-:W-:Y:S02]  /*4720*/  F2FP.SATFINITE.E4M3.F32.PACK_AB_MERGE_C R145, R39, R38, R42 ;  /* 0x000000262791723e */ /* 0x000fe4000480702a */
[----:B------:R-:W1:Y:S01]  /*4730*/  MUFU.EX2 R54, R54 ;  /* 0x0000003600367308 */ /* 0x000e620000000800 */
[----:B--2---:R-:W-:-:S01]  /*4740*/  FADD.FTZ R3, R43, R6 ;  /* 0x000000062b037221 */ /* 0x004fc20000010000 */
[----:B------:R-:W-:Y:S01]  /*4750*/  FADD.FTZ R6, R2, R5 ;  /* 0x0000000502067221 */ /* 0x000fe20000010000 */
[----:B------:R-:W-:-:S03]  /*4760*/  F2FP.SATFINITE.E4M3.F32.PACK_AB_MERGE_C R5, R44, R37, RZ ;  /* 0x000000252c05723e */ /* 0x000fc600048070ff */
[----:B------:R-:W-:Y:S01]  /*4770*/  FADD.FTZ R29, R29, R6 ;  /* 0x000000061d1d7221 */ /* 0x000fe20000010000 */
        /* <DEDUP_REMOVED lines=36> */
[----:B------:R-:W-:Y:S01]  /*49c0*/  F2FP.SATFINITE.E4M3.F32.PACK_AB_MERGE_C R143, R8, R55, R70 ;  /* 0x00000037088f723e */ /* 0x000fe20004807046 */
[----:B------:R-:W-:Y:S02]  /*49d0*/  VIADD R8, R88, 0xfffffffe ;  /* 0xfffffffe58087836 */ /* 0x000fe40000000000 */
        /* <DEDUP_REMOVED lines=31> */
[----:B------:R-:W-:-:S01]  /*4bd0*/  FADD.FTZ R3, R20, R53 ;  /* 0x0000003514037221 */ /* 0x000fc20000010000 */
[C---:B-1----:R-:W-:Y:S02]  /*4be0*/  F2FP.SATFINITE.E4M3.F32.PACK_AB_MERGE_C R5, R57.reuse, R86, RZ ;  /* 0x000000563905723e */ /* 0x042fe400048070ff */
        /* <DEDUP_REMOVED lines=14> */
.L_x_11530:
[----:B------:R-:W-:Y:S02]  /*4cd0*/  ULDC UR17, c[0x0][0x9e4] ;  /* 0x0002790000117ab9 */ /* 0x000fe40000000800 */
[----:B------:R-:W-:-:S11]  /*4ce0*/  UISETP.NE.AND UP0, UPT, UR17, 0x1, UPT ;  /* 0x000000011100788c */ /* 0x000fd6000bf05270 */
[----:B------:R-:W-:Y:S02]  /*4cf0*/  @UP0 ULDC.64 UR6, c[0x0][0x9e8] ;  /* 0x00027a0000060ab9 */ /* 0x000fe40000000a00 */
[----:B------:R-:W-:-:S04]  /*4d00*/  UIMAD.WIDE.U32 UR10, UR15, UR6, URZ ;  /* 0x000000060f0a72a5 */ /* 0x000fc8000f8e003f */
[----:B------:R-:W-:-:S12]  /*4d10*/  @UP0 USHF.R.U32.HI UR15, URZ, UR7, UR11 ;  /* 0x000000073f0f0299 */ /* 0x000fd8000801160b */
.L_x_11531:
[----:B------:R-:W-:-:S04]  /*4d20*/  UIMAD UR15, UR15, UR17, UR17 ;  /* 0x000000110f0f72a4 */ /* 0x000fc8000f8e0211 */
[----:B------:R-:W-:-:S04]  /*4d30*/  UISETP.LT.AND UP0, UPT, UR14, UR15, UPT ;  /* 0x0000000f0e00728c */ /* 0x000fc8000bf01270 */
[----:B------:R-:W-:-:S12]  /*4d40*/  USEL UR14, UR14, UR15, UP0 ;  /* 0x0000000f0e0e7287 */ /* 0x000fd80008000000 */
.L_x_11529:
        /* <DEDUP_REMOVED lines=39> */
.L_x_11551:
[----:B------:R-:W-:-:S04]  /*4fc0*/  UISETP.NE.AND UP0, UPT, UR21, 0x1, UPT ;  /* 0x000000011500788c */ /* 0x000fc8000bf05270 */
[----:B------:R-:W-:-:S04]  /*4fd0*/  USEL UR47, URZ, 0x1, UP0 ;  /* 0x000000013f2f7887 */ /* 0x000fc80008000000 */
[----:B------:R-:W-:Y:S01]  /*4fe0*/  ULOP3.LUT UR47, UR20, UR47, URZ, 0x3c, !UPT ;  /* 0x0000002f142f7292 */ /* 0x000fe2000f8e3c3f */
[----:B------:R-:W-:Y:S11]  /*4ff0*/  @!P0 BRA `(.L_x_11533) ;  /* 0x0000000000048947 */ /* 0x000ff60003800000 */
[----:B------:R-:W-:Y:S01]  /*5000*/  BPT.TRAP 0x1 ;  /* 0x000000040000795c */ /* 0x000fe20000300000 */
.L_x_11533:
        /* <DEDUP_REMOVED lines=9> */
.L_x_11534:
[----:B-1----:R-:W-:Y:S05]  /*50a0*/  @P1 BRA `(.L_x_11535) ;  /* 0x0000000000081947 */ /* 0x002fea0003800000 */
[----:B------:R-:W1:Y:S02]  /*50b0*/  SYNCS.PHASECHK.TRANS64.TRYWAIT P1, [UR19+0x19c30], R0 ;  /* 0x019c3000ff0075a7 */ /* 0x000e640008020153 */
[----:B-1----:R-:W-:Y:S05]  /*50c0*/  @!P1 BRA `(.L_x_11536) ;  /* 0x00000104000c9947 */ /* 0x002fea0003800000 */
.L_x_11535:
        /* <DEDUP_REMOVED lines=17> */
.L_x_11537:
[----:B------:R-:W-:Y:S01]  /*51e0*/  ULEA UR11, UR21, UR46, 0x3 ;  /* 0x0000002e150b7291 */ /* 0x000fe2000f8e183f */
[----:B01----:R-:W-:-:S05]  /*51f0*/  IMAD.U32 R0, RZ, RZ, UR20 ;  /* 0x00000014ff007e24 */ /* 0x003fca000f8e00ff */
[----:B------:R-:W-:-:S04]  /*5200*/  SHF.L.U32 R0, R0, 0x1f, RZ ;  /* 0x0000001f00007819 */ /* 0x000fc800000006ff */
[----:B------:R0:W1:Y:S01]  /*5210*/  SYNCS.PHASECHK.TRANS64.TRYWAIT P1, [UR11+0x19c50], R0 ;  /* 0x019c5000ff0075a7 */ /* 0x000062000802014b */
[----:B------:R-:W-:Y:S05]  /*5220*/  @!P0 BRA `(.L_x_11538) ;  /* 0x0000000000048947 */ /* 0x000fea0003800000 */
[----:B------:R-:W-:Y:S01]  /*5230*/  BPT.TRAP 0x1 ;  /* 0x000000040000795c */ /* 0x000fe20000300000 */
.L_x_11538:
[----:B-1----:R-:W-:Y:S05]  /*5240*/  @P1 BRA `(.L_x_11539) ;  /* 0x0000000000081947 */ /* 0x002fea0003800000 */
[----:B------:R-:W1:Y:S02]  /*5250*/  SYNCS.PHASECHK.TRANS64.TRYWAIT P1, [UR11+0x19c50], R0 ;  /* 0x019c5000ff0075a7 */ /* 0x000e64000802014b */
[----:B-1----:R-:W-:Y:S05]  /*5260*/  @!P1 BRA `(.L_x_11540) ;  /* 0x0000010000bc9947 */ /* 0x002fea0003800000 */
.L_x_11539:
        /* <DEDUP_REMOVED lines=27> */
.L_x_11541:
[----:B------:R-:W-:Y:S01]  /*5420*/  UISETP.NE.AND UP1, UPT, UR53, URZ, UPT ;  /* 0x0000003f3500728c */ /* 0x000fe2000bf25270 */
[----:B------:R-:W-:Y:S01]  /*5430*/  VIADD R13, R17, UR41 ;  /* 0x00000029110d7c36 */ /* 0x000fe20008000000 */
[----:B------:R-:W-:Y:S01]  /*5440*/  UISETP.NE.AND UP0, UPT, UR52, URZ, UPT ;  /* 0x0000003f3400728c */ /* 0x000fe2000bf05270 */
[----:B------:R-:W-:Y:S01]  /*5450*/  IMAD.U32 R4, RZ, RZ, UR38 ;  /* 0x00000026ff047e24 */ /* 0x000fe2000f8e00ff */
[----:B------:R-:W-:Y:S02]  /*5460*/  UIADD3 UR19, UR19, 0x19c40, URZ ;  /* 0x00019c4013137890 */ /* 0x000fe4000fffe03f */
[----:B------:R-:W-:Y:S02]  /*5470*/  PLOP3.LUT P1, PT, PT, PT, UP1, 0x80, 0x0 ;  /* 0x000000000000781c */ /* 0x000fe40003f2f018 */
[----:B------:R-:W-:Y:S01]  /*5480*/  PLOP3.LUT P2, PT, PT, PT, UP1, 0x80, 0x0 ;  /* 0x000000000000781c */ /* 0x000fe20003f4f018 */
[----:B------:R-:W-:Y:S02]  /*5490*/  UPRMT UR19, UR45, 0x654, UR19 ;  /* 0x000006542d137896 */ /* 0x000fe40008000013 */
[----:B------:R-:W-:-:S07]  /*54a0*/  @UP1 ULDC UR6, c[0x0][0x44c] ;  /* 0x0001130000061ab9 */ /* 0x000fce0000000800 */
[----:B------:R-:W-:Y:S01]  /*54b0*/  SYNCS.ARRIVE.TRANS64.RED.A1T0 RZ, [UR19], RZ ;  /* 0x000000ffffff79a7 */ /* 0x000fe20008100413 */
[----:B01----:R-:W-:Y:S01]  /*54c0*/  @P1 IMAD.HI.U32 R0, R13, UR6, RZ ;  /* 0x000000060d001c27 */ /* 0x003fe2000f8e00ff */
[----:B------:R-:W-:Y:S01]  /*54d0*/  @UP1 ULDC UR6, c[0x0][0x450] ;  /* 0x0001140000061ab9 */ /* 0x000fe20000000800 */
[----:B------:R-:W-:-:S03]  /*54e0*/  PLOP3.LUT P1, PT, PT, PT, UP0, 0x40, 0x0 ;  /* 0x000000000000781c */ /* 0x000fc60003f2e808 */
[----:B------:R-:W-:Y:S01]  /*54f0*/  @P2 SHF.R.U32.HI R13, RZ, UR6, R0 ;  /* 0x00000006ff0d2c19 */ /* 0x000fe20008011600 */
[----:B------:R-:W-:Y:S01]  /*5500*/  IMAD.SHL.U32 R0, R8, 0x80, RZ ;  /* 0x0000008008007824 */ /* 0x000fe200078e00ff */
[----:B------:R-:W-:-:S03]  /*5510*/  ULOP3.LUT UR6, URZ, UR18, URZ, 0x33, !UPT ;  /* 0x000000123f067292 */ /* 0x000fc6000f8e333f */
        /* <DEDUP_REMOVED lines=22> */
.L_x_11544:
[----:B------:R-:W-:-:S05]  /*5680*/  IMAD.U32 R14, RZ, RZ, UR22 ;  /* 0x00000016ff0e7e24 */ /* 0x000fca000f8e00ff */
[----:B------:R-:W-:-:S13]  /*5690*/  ISETP.NE.AND P1, PT, R14, 0x1, PT ;  /* 0x000000010e00780c */ /* 0x000fda0003f25270 */
[----:B------:R-:W0:Y:S02]  /*56a0*/  @P1 LDC.64 R4, c[0x0][0x9e8] ;  /* 0x00027a00ff041b82 */ /* 0x000e240000000a00 */
[----:B0-----:R-:W-:-:S05]  /*56b0*/  @P1 IMAD.HI.U32 R4, R15, R4, RZ ;  /* 0x000000040f041227 */ /* 0x001fca00078e00ff */
[----:B------:R-:W-:-:S07]  /*56c0*/  @P1 SHF.R.U32.HI R15, RZ, R5, R4 ;  /* 0x00000005ff0f1219 */ /* 0x000fce0000011604 */
.L_x_11545:
[----:B------:R-:W-:Y:S05]  /*56d0*/  BSYNC B0 ;  /* 0x0000000000007941 */ /* 0x000fea0003800000 */
.L_x_11543:
[----:B------:R-:W-:-:S04]  /*56e0*/  IMAD R15, R15, R14, -R0 ;  /* 0x0000000e0f0f7224 */ /* 0x000fc800078e0a00 */
[----:B------:R-:W-:-:S05]  /*56f0*/  IMAD R15, R16, -0x2, R15 ;  /* 0xfffffffe100f7824 */ /* 0x000fca00078e020f */
[----:B------:R-:W-:Y:S02]  /*5700*/  VIADDMNMX R10, R15, R14, R10, PT ;  /* 0x0000000e0f0a7246 */ /* 0x000fe4000380010a */
[----:B------:R-:W-:-:S07]  /*5710*/  VIMNMX R9, R9, R15, !PT ;  /* 0x0000000f09097248 */ /* 0x000fce0007fe0100 */
.L_x_11542:
        /* <DEDUP_REMOVED lines=14> */
[----:B0-----:R-:W-:Y:S01]  /*5800*/  IMAD.IADD R12, R12, 0x1, R4 ;  /* 0x000000010c0c7824 */ /* 0x001fe200078e0204 */
        /* <DEDUP_REMOVED lines=77> */
[----:B------:R-:W-:Y:S01]  /*5ce0*/  ISETP.GT.AND P2, PT, R9, 0x79, P1 ;  /* 0x000000790900780c */ /* 0x000fe20000f44270 */
[----:B------:R-:W-:Y:S01]  /*5cf0*/  IMAD.IADD R9, R11, 0x1, R4 ;  /* 0x000000010b097824 */ /* 0x000fe200078e0204 */
        /* <DEDUP_REMOVED lines=22> */
.L_x_11548:
[----:B------:R-:W-:-:S05]  /*5e60*/  IMAD.U32 R4, RZ, RZ, UR22 ;  /* 0x00000016ff047e24 */ /* 0x000fca000f8e00ff */
[----:B------:R-:W-:-:S13]  /*5e70*/  ISETP.NE.AND P2, PT, R4, 0x1, PT ;  /* 0x000000010400780c */ /* 0x000fda0003f45270 */
[----:B------:R-:W0:Y:S02]  /*5e80*/  @P2 LDC.64 R10, c[0x0][0x9e8] ;  /* 0x00027a00ff0a2b82 */ /* 0x000e240000000a00 */
[----:B0-----:R-:W-:-:S05]  /*5e90*/  @P2 IMAD.HI.U32 R10, R13, R10, RZ ;  /* 0x0000000a0d0a2227 */ /* 0x001fca00078e00ff */
[----:B------:R-:W-:-:S07]  /*5ea0*/  @P2 SHF.R.U32.HI R13, RZ, R11, R10 ;  /* 0x0000000bff0d2219 */ /* 0x000fce000001160a */
.L_x_11549:
[----:B------:R-:W-:Y:S05]  /*5eb0*/  BSYNC B0 ;  /* 0x0000000000007941 */ /* 0x000fea0003800000 */
.L_x_11547:
[----:B------:R-:W-:-:S04]  /*5ec0*/  IMAD R13, R13, R4, -R0 ;  /* 0x000000040d0d7224 */ /* 0x000fc800078e0a00 */
[----:B------:R-:W-:-:S05]  /*5ed0*/  IMAD R13, R16, -0x2, R13 ;  /* 0xfffffffe100d7824 */ /* 0x000fca00078e020d */
[----:B------:R-:W-:Y:S02]  /*5ee0*/  VIADDMNMX R12, R13, R4, R12, PT ;  /* 0x000000040d0c7246 */ /* 0x000fe4000380010c */
[----:B------:R-:W-:-:S07]  /*5ef0*/  VIMNMX R9, R9, R13, !PT ;  /* 0x0000000d09097248 */ /* 0x000fce0007fe0100 */
.L_x_11546:
        /* <DEDUP_REMOVED lines=123> */
[----:B------:R-:W-:Y:S01]  /*66b0*/  MUFU.EX2 R24, R37 ;  /* 0x0000002500187308 */ /* 0x000fe20000000800 */
        /* <DEDUP_REMOVED lines=11> */
[----:B------:R-:W-:Y:S01]  /*6770*/  FFMA.FTZ R85, R85, UR43, -R4 ;  /* 0x0000002b55557c23 */ /* 0x000fe20008010804 */
[----:B------:R-:W-:-:S02]  /*6780*/  ISETP.GT.AND P5, PT, R9, 0x58, P1 ;  /* 0x000000580900780c */ /* 0x000fc40000fa4270 */
[----:B------:R-:W-:Y:S01]  /*6790*/  FMNMX.FTZ R36, R54, R29, !PT ;  /* 0x0000001d36247209 */ /* 0x000fe20007810000 */
[----:B------:R-:W-:-:S01]  /*67a0*/  FFMA.FTZ R29, R48, UR43, -R4 ;  /* 0x0000002b301d7c23 */ /* 0x000fc20008010804 */
[----:B------:R-:W-:Y:S01]  /*67b0*/  FSEL R66, R66, -INF , !P2 ;  /* 0xff80000042427808 */ /* 0x000fe20005000000 */
[----:B------:R1:W-:Y:S01]  /*67c0*/  MUFU.EX2 R32, R45 ;  /* 0x0000002d00207308 */ /* 0x0003e20000000800 */
[----:B0-----:R-:W-:Y:S02]  /*67d0*/  FMNMX.FTZ R33, R55, R36, !PT ;  /* 0x0000002437217209 */ /* 0x001fe40007810000 */
[----:B------:R-:W-:Y:S02]  /*67e0*/  ISETP.LT.OR P3, PT, R12, 0x52, P3 ;  /* 0x000000520c00780c */ /* 0x000fe40001f61670 */
[----:B------:R-:W-:Y:S02]  /*67f0*/  FMNMX.FTZ R36, R58, R33, !PT ;  /* 0x000000213a247209 */ /* 0x000fe40007810000 */
[----:B------:R-:W-:Y:S01]  /*6800*/  ISETP.GT.AND P4, PT, R9, 0x59, P1 ;  /* 0x000000590900780c */ /* 0x000fe20000f84270 */
[----:B------:R-:W-:Y:S01]  /*6810*/  MUFU.EX2 R10, R10 ;  /* 0x0000000a000a7308 */ /* 0x000fe20000000800 */
[----:B------:R-:W-:Y:S01]  /*6820*/  FMNMX.FTZ R33, R59, R36, !PT ;  /* 0x000000243b217209 */ /* 0x000fe20007810000 */
[----:B-1----:R-:W-:Y:S01]  /*6830*/  FFMA.FTZ R45, R68, UR43, -R4 ;  /* 0x0000002b442d7c23 */ /* 0x002fe20008010804 */
[----:B------:R-:W-:-:S02]  /*6840*/  ISETP.LT.OR P5, PT, R12, 0x59, P5 ;  /* 0x000000590c00780c */ /* 0x000fc40002fa1670 */
[----:B------:R-:W-:Y:S01]  /*6850*/  FMNMX.FTZ R40, R62, R33, !PT ;  /* 0x000000213e287209 */ /* 0x000fe20007810000 */
[----:B------:R-:W-:-:S01]  /*6860*/  FFMA.FTZ R33, R52, UR43, -R4 ;  /* 0x0000002b34217c23 */ /* 0x000fc20008010804 */
[----:B------:R-:W-:Y:S01]  /*6870*/  FSEL R67, R67, -INF , !P3 ;  /* 0xff80000043437808 */ /* 0x000fe20005800000 */
[----:B------:R0:W-:Y:S01]  /*6880*/  MUFU.EX2 R36, R49 ;  /* 0x0000003100247308 */ /* 0x0001e20000000800 */
[----:B------:R-:W-:Y:S01]  /*6890*/  FMNMX.FTZ R37, R63, R40, !PT ;  /* 0x000000283f257209 */ /* 0x000fe20007810000 */
[--C-:B------:R-:W-:Y:S01]  /*68a0*/  FFMA.FTZ R52, R69, UR43, -R4.reuse ;  /* 0x0000002b45347c23 */ /* 0x100fe20008010804 */
[----:B------:R-:W-:Y:S02]  /*68b0*/  ISETP.GT.AND P2, PT, R9, 0x60, P1 ;  /* 0x000000600900780c */ /* 0x000fe40000f44270 */
[----:B------:R-:W-:Y:S02]  /*68c0*/  FMNMX.FTZ R40, R66, R37, !PT ;  /* 0x0000002542287209 */ /* 0x000fe40007810000 */
[----:B------:R-:W-:Y:S01]  /*68d0*/  FSEL R70, R70, -INF , !P5 ;  /* 0xff80000046467808 */ /* 0x000fe20006800000 */
[----:B------:R-:W-:Y:S01]  /*68e0*/  MUFU.EX2 R5, R5 ;  /* 0x0000000500057308 */ /* 0x000fe20000000800 */
[----:B------:R-:W-:Y:S01]  /*68f0*/  ISETP.LT.OR P4, PT, R12, 0x5a, P4 ;  /* 0x0000005a0c00780c */ /* 0x000fe20002781670 */
[----:B0-----:R-:W-:Y:S01]  /*6900*/  FFMA.FTZ R49, R72, UR43, -R4 ;  /* 0x0000002b48317c23 */ /* 0x001fe20008010804 */
[----:B------:R-:W-:-:S02]  /*6910*/  FMNMX.FTZ R37, R67, R40, !PT ;  /* 0x0000002843257209 */ /* 0x000fc40007810000 */
[----:B------:R-:W-:Y:S02]  /*6920*/  ISETP.GT.AND P3, PT, R9, 0x61, P1 ;  /* 0x000000610900780c */ /* 0x000fe40000f64270 */
[----:B------:R-:W-:Y:S01]  /*6930*/  ISETP.LT.OR P2, PT, R12, 0x61, P2 ;  /* 0x000000610c00780c */ /* 0x000fe20001741670 */
[----:B------:R-:W-:Y:S01]  /*6940*/  MUFU.EX2 R40, R53 ;  /* 0x0000003500287308 */ /* 0x000fe20000000800 */
[----:B------:R-:W-:Y:S02]  /*6950*/  FSEL R71, R71, -INF , !P4 ;  /* 0xff80000047477808 */ /* 0x000fe40006000000 */
[----:B------:R-:W-:Y:S01]  /*6960*/  FMNMX.FTZ R44, R70, R37, !PT ;  /* 0x00000025462c7209 */ /* 0x000fe20007810000 */
[----:B------:R-:W-:-:S01]  /*6970*/  FFMA.FTZ R37, R56, UR43, -R4 ;  /* 0x0000002b38257c23 */ /* 0x000fc20008010804 */
[----:B------:R-:W-:Y:S01]  /*6980*/  ISETP.GT.AND P5, PT, R9, 0x68, P1 ;  /* 0x000000680900780c */ /* 0x000fe20000fa4270 */
[----:B------:R-:W-:-:S01]  /*6990*/  FFMA.FTZ R56, R73, UR43, -R4 ;  /* 0x0000002b49387c23 */ /* 0x000fc20008010804 */
[----:B------:R-:W-:Y:S01]  /*69a0*/  FSEL R74, R74, -INF , !P2 ;  /* 0xff8000004a4a7808 */ /* 0x000fe20005000000 */
[----:B------:R-:W-:Y:S01]  /*69b0*/  MUFU.EX2 R11, R11 ;  /* 0x0000000b000b7308 */ /* 0x000fe20000000800 */
[----:B------:R-:W-:-:S02]  /*69c0*/  ISETP.LT.OR P3, PT, R12, 0x62, P3 ;  /* 0x000000620c00780c */ /* 0x000fc40001f61670 */
[----:B------:R-:W-:Y:S02]  /*69d0*/  FMNMX.FTZ R41, R71, R44, !PT ;  /* 0x0000002c47297209 */ /* 0x000fe40007810000 */
[----:B------:R-:W-:Y:S02]  /*69e0*/  ISETP.LT.OR P5, PT, R12, 0x69, P5 ;  /* 0x000000690c00780c */ /* 0x000fe40002fa1670 */
[----:B------:R-:W-:Y:S01]  /*69f0*/  ISETP.GT.AND P4, PT, R9, 0x69, P1 ;  /* 0x000000690900780c */ /* 0x000fe20000f84270 */
[----:B------:R-:W-:Y:S01]  /*6a00*/  MUFU.EX2 R14, R14 ;  /* 0x0000000e000e7308 */ /* 0x000fe20000000800 */
[----:B------:R-:W-:Y:S02]  /*6a10*/  FSEL R75, R75, -INF , !P3 ;  /* 0xff8000004b4b7808 */ /* 0x000fe40005800000 */
[----:B------:R-:W-:Y:S02]  /*6a20*/  FMNMX.FTZ R44, R74, R41, !PT ;  /* 0x000000294a2c7209 */ /* 0x000fe40007810000 */
[----:B------:R-:W-:-:S02]  /*6a30*/  FSEL R78, R78, -INF , !P5 ;  /* 0xff8000004e4e7808 */ /* 0x000fc40006800000 */
[C---:B------:R-:W-:Y:S01]  /*6a40*/  ISETP.GT.AND P2, PT, R9.reuse, 0x70, P1 ;  /* 0x000000700900780c */ /* 0x040fe20000f44270 */
[----:B------:R-:W-:Y:S01]  /*6a50*/  MUFU.EX2 R13, R13 ;  /* 0x0000000d000d7308 */ /* 0x000fe20000000800 */
[C---:B------:R-:W-:Y:S02]  /*6a60*/  ISETP.GT.AND P3, PT, R9.reuse, 0x71, P1 ;  /* 0x000000710900780c */ /* 0x040fe40000f64270 */
[C---:B------:R-:W-:Y:S02]  /*6a70*/  ISETP.GT.AND P5, PT, R9.reuse, 0x78, P1 ;  /* 0x000000780900780c */ /* 0x040fe40000fa4270 */
[----:B------:R-:W-:Y:S02]  /*6a80*/  ISETP.GT.AND P1, PT, R9, 0x79, P1 ;  /* 0x000000790900780c */ /* 0x000fe40000f24270 */
[----:B------:R-:W-:Y:S01]  /*6a90*/  ISETP.LT.OR P4, PT, R12, 0x6a, P4 ;  /* 0x0000006a0c00780c */ /* 0x000fe20002781670 */
[----:B------:R-:W-:Y:S01]  /*6aa0*/  MUFU.EX2 R15, R15 ;  /* 0x0000000f000f7308 */ /* 0x000fe20000000800 */
[----:B------:R-:W-:-:S02]  /*6ab0*/  FMNMX.FTZ R9, R75, R44, !PT ;  /* 0x0000002c4b097209 */ /* 0x000fc40007810000 */
[----:B------:R-:W-:Y:S02]  /*6ac0*/  ISETP.LT.OR P2, PT, R12, 0x71, P2 ;  /* 0x000000710c00780c */ /* 0x000fe40001741670 */
[----:B------:R-:W-:Y:S02]  /*6ad0*/  FSEL R79, R79, -INF , !P4 ;  /* 0xff8000004f4f7808 */ /* 0x000fe40006000000 */
[----:B------:R-:W-:Y:S01]  /*6ae0*/  FMNMX.FTZ R48, R78, R9, !PT ;  /* 0x000000094e307209 */ /* 0x000fe20007810000 */
[----:B------:R-:W-:-:S01]  /*6af0*/  FFMA.FTZ R9, R60, UR43, -R4 ;  /* 0x0000002b3c097c23 */ /* 0x000fc20008010804 */
[----:B------:R-:W-:Y:S01]  /*6b00*/  ISETP.LT.OR P3, PT, R12, 0x72, P3 ;  /* 0x000000720c00780c */ /* 0x000fe20001f61670 */
[----:B------:R0:W-:Y:S01]  /*6b10*/  MUFU.EX2 R44, R57 ;  /* 0x00000039002c7308 */ /* 0x0001e20000000800 */
[----:B------:R-:W-:Y:S02]  /*6b20*/  FSEL R82, R82, -INF , !P2 ;  /* 0xff80000052527808 */ /* 0x000fe40005000000 */
[----:B------:R-:W-:-:S02]  /*6b30*/  FMNMX.FTZ R41, R79, R48, !PT ;  /* 0x000000304f297209 */ /* 0x000fc40007810000 */
[----:B------:R-:W-:Y:S02]  /*6b40*/  ISETP.LT.OR P5, PT, R12, 0x79, P5 ;  /* 0x000000790c00780c */ /* 0x000fe40002fa1670 */
[----:B------:R-:W-:Y:S01]  /*6b50*/  FSEL R83, R83, -INF , !P3 ;  /* 0xff80000053537808 */ /* 0x000fe20005800000 */
[----:B------:R-:W-:Y:S01]  /*6b60*/  MUFU.EX2 R21, R21 ;  /* 0x0000001500157308 */ /* 0x000fe20000000800 */
[----:B------:R-:W-:Y:S01]  /*6b70*/  FMNMX.FTZ R48, R82, R41, !PT ;  /* 0x0000002952307209 */ /* 0x000fe20007810000 */
[--C-:B0-----:R-:W-:Y:S01]  /*6b80*/  FFMA.FTZ R57, R80, UR43, -R4.reuse ;  /* 0x0000002b50397c23 */ /* 0x101fe20008010804 */
[----:B------:R-:W-:Y:S01]  /*6b90*/  ISETP.LT.OR P1, PT, R12, 0x7a, P1 ;  /* 0x0000007a0c00780c */ /* 0x000fe20000f21670 */
[--C-:B------:R-:W-:Y:S01]  /*6ba0*/  FFMA.FTZ R12, R61, UR43, -R4.reuse ;  /* 0x0000002b3d0c7c23 */ /* 0x100fe20008010804 */
[----:B------:R-:W-:Y:S01]  /*6bb0*/  FSEL R86, R86, -INF , !P5 ;  /* 0xff80000056567808 */ /* 0x000fe20006800000 */
[----:B------:R-:W-:Y:S01]  /*6bc0*/  FFMA.FTZ R61, R84, UR43, -R4 ;  /* 0x0000002b543d7c23 */ /* 0x000fe20008010804 */
[----:B------:R-:W-:Y:S01]  /*6bd0*/  FMNMX.FTZ R41, R83, R48, !PT ;  /* 0x0000003053297209 */ /* 0x000fe20007810000 */
[----:B------:R-:W-:Y:S01]  /*6be0*/  MUFU.EX2 R25, R25 ;  /* 0x0000001900197308 */ /* 0x000fe20000000800 */
[----:B------:R-:W-:-:S02]  /*6bf0*/  FSEL R87, R87, -INF , !P1 ;  /* 0xff80000057577808 */ /* 0x000fc40004800000 */
[----:B------:R-:W-:Y:S01]  /*6c00*/  FMNMX.FTZ R48, R86, R41, !PT ;  /* 0x0000002956307209 */ /* 0x000fe20007810000 */
[----:B------:R-:W-:-:S01]  /*6c10*/  FFMA.FTZ R41, R64, UR43, -R4 ;  /* 0x0000002b40297c23 */ /* 0x000fc20008010804 */
[--C-:B------:R-:W-:Y:S01]  /*6c20*/  FFMA.FTZ R64, R81, UR43, -R4.reuse ;  /* 0x0000002b51407c23 */ /* 0x100fe20008010804 */
[----:B------:R-:W-:Y:S02]  /*6c30*/  FSEL R69, R0, RZ, P6 ;  /* 0x000000ff00457208 */ /* 0x000fe40003000000 */
[----:B------:R-:W-:Y:S01]  /*6c40*/  FMNMX.FTZ R53, R87, R48, !PT ;  /* 0x0000003057357209 */ /* 0x000fe20007810000 */
[----:B------:R-:W-:-:S01]  /*6c50*/  FFMA.FTZ R48, R65, UR43, -R4 ;  /* 0x0000002b41307c23 */ /* 0x000fc20008010804 */
[----:B------:R-:W-:Y:S01]  /*6c60*/  MUFU.EX2 R29, R29 ;  /* 0x0000001d001d7308 */ /* 0x000fe20000000800 */
[----:B------:R-:W-:-:S02]  /*6c70*/  FADD.FTZ R69, -R69, R6 ;  /* 0x0000000645457221 */ /* 0x000fc40000010100 */
[----:B------:R-:W0:Y:S05]  /*6c80*/  SHFL.BFLY PT, R60, R53, 0x2, 0x1f ;  /* 0x0c401f00353c7f89 */ /* 0x000e2a00000e0000 */
[----:B------:R-:W-:Y:S08]  /*6c90*/  MUFU.EX2 R33, R33 ;  /* 0x0000002100217308 */ /* 0x000ff00000000800 */
[----:B------:R-:W-:Y:S08]  /*6ca0*/  MUFU.EX2 R37, R37 ;  /* 0x0000002500257308 */ /* 0x000ff00000000800 */
[----:B------:R-:W-:Y:S01]  /*6cb0*/  MUFU.EX2 R9, R9 ;  /* 0x0000000900097308 */ /* 0x000fe20000000800 */
[----:B0-----:R-:W-:Y:S01]  /*6cc0*/  FMNMX.FTZ R65, R53, R60, !PT ;  /* 0x0000003c35417209 */ /* 0x001fe20007810000 */
[--C-:B------:R-:W-:Y:S01]  /*6cd0*/  FFMA.FTZ R53, R76, UR43, -R4.reuse ;  /* 0x0000002b4c357c23 */ /* 0x100fe20008010804 */
[----:B------:R-:W-:-:S03]  /*6ce0*/  FFMA.FTZ R60, R77, UR43, -R4 ;  /* 0x0000002b4d3c7c23 */ /* 0x000fc60008010804 */
[----:B------:R-:W0:Y:S02]  /*6cf0*/  SHFL.BFLY PT, R68, R65, 0x1, 0x1f ;  /* 0x0c201f0041447f89 */ /* 0x000e2400000e0000 */
[----:B------:R-:W-:Y:S08]  /*6d00*/  MUFU.EX2 R12, R12 ;  /* 0x0000000c000c7308 */ /* 0x000ff00000000800 */
[----:B------:R-:W-:Y:S08]  /*6d10*/  MUFU.EX2 R41, R41 ;  /* 0x0000002900297308 */ /* 0x000ff00000000800 */
[----:B------:R-:W-:Y:S01]  /*6d20*/  MUFU.EX2 R48, R48 ;  /* 0x0000003000307308 */ /* 0x000fe20000000800 */
[----:B0-----:R-:W-:Y:S01]  /*6d30*/  FMNMX.FTZ R4, R65, R68, !PT ;  /* 0x0000004441047209 */ /* 0x001fe20007810000 */
[----:B------:R-:W-:-:S06]  /*6d40*/  IMAD.U32 R65, RZ, RZ, UR43 ;  /* 0x0000002bff417e24 */ /* 0x000fcc000f8e00ff */
[----:B------:R-:W-:Y:S01]  /*6d50*/  MUFU.EX2 R45, R45 ;  /* 0x0000002d002d7308 */ /* 0x000fe20000000800 */
[C---:B------:R-:W-:Y:S01]  /*6d60*/  FSETP.NEU.FTZ.AND P1, PT, R4.reuse, -INF , PT ;  /* 0xff8000000400780b */ /* 0x040fe20003f3d000 */
[C---:B------:R-:W-:Y:S01]  /*6d70*/  FFMA.FTZ R68, R4.reuse, R65, -8 ;  /* 0xc100000004447423 */ /* 0x040fe20000010041 */
[----:B------:R-:W-:Y:S02]  /*6d80*/  FMUL.FTZ R65, R69, UR43 ;  /* 0x0000002b45417c20 */ /* 0x000fe40008410000 */
        /* <DEDUP_REMOVED lines=27> */
[----:B------:R-:W-:-:S05]  /*6f40*/  FFMA.FTZ R58, R59, UR43, -R68 ;  /* 0x0000002b3b3a7c23 */ /* 0x000fca0008010844 */
[----:B------:R-:W0:Y:S08]  /*6f50*/  MUFU.EX2 R26, R26 ;  /* 0x0000001a001a7308 */ /* 0x000e300000000800 */
[----:B------:R-:W2:Y:S01]  /*6f60*/  MUFU.EX2 R27, R27 ;  /* 0x0000001b001b7308 */ /* 0x000ea20000000800 */
[----:B-1----:R-:W-:-:S01]  /*6f70*/  FFMA.FTZ R3, R54, R2, R69 ;  /* 0x0000000236037223 */ /* 0x002fc20000010045 */
[----:B------:R-:W-:Y:S01]  /*6f80*/  FADD.FTZ R2, R5, R62 ;  /* 0x0000003e05027221 */ /* 0x000fe20000010000 */
[----:B------:R-:W-:-:S05]  /*6f90*/  FFMA.FTZ R62, R63, UR43, -R68 ;  /* 0x0000002b3f3e7c23 */ /* 0x000fca0008010844 */
        /* <DEDUP_REMOVED lines=45> */
[--C-:B------:R-:W-:Y:S01]  /*7270*/  FFMA.FTZ R67, R74, UR43, -R68.reuse ;  /* 0x0000002b4a437c23 */ /* 0x100fe20008010844 */
[----:B------:R-:W-:-:S01]  /*7280*/  FFMA.FTZ R74, R75, UR43, -R68 ;  /* 0x0000002b4b4a7c23 */ /* 0x000fc20008010844 */
[----:B------:R-:W-:-:S04]  /*7290*/  FADD.FTZ R2, R48, R3 ;  /* 0x0000000330027221 */ /* 0x000fc80000010000 */
        /* <DEDUP_REMOVED lines=64> */
.L_x_11550:
        /* <DEDUP_REMOVED lines=90> */
.L_x_11532:
        /* <DEDUP_REMOVED lines=23> */
.L_x_11553:
[----:B------:R-:W-:Y:S02]  /*7db0*/  ULDC UR11, c[0x0][0x9e4] ;  /* 0x00027900000b7ab9 */ /* 0x000fe40000000800 */
[----:B------:R-:W-:-:S11]  /*7dc0*/  UISETP.NE.AND UP0, UPT, UR11, 0x1, UPT ;  /* 0x000000010b00788c */ /* 0x000fd6000bf05270 */
[----:B------:R-:W-:Y:S02]  /*7dd0*/  @UP0 ULDC.64 UR14, c[0x0][0x9e8] ;  /* 0x00027a00000e0ab9 */ /* 0x000fe40000000a00 */
[----:B------:R-:W-:-:S04]  /*7de0*/  UIMAD.WIDE.U32 UR6, UR10, UR14, URZ ;  /* 0x0000000e0a0672a5 */ /* 0x000fc8000f8e003f */
[----:B------:R-:W-:-:S12]  /*7df0*/  @UP0 USHF.R.U32.HI UR10, URZ, UR15, UR7 ;  /* 0x0000000f3f0a0299 */ /* 0x000fd80008011607 */
.L_x_11554:
[----:B------:R-:W-:-:S04]  /*7e00*/  UIMAD UR10, UR10, UR11, URZ ;  /* 0x0000000b0a0a72a4 */ /* 0x000fc8000f8e023f */
[----:B------:R-:W-:-:S04]  /*7e10*/  UISETP.LT.AND UP0, UPT, UR18, UR10, UPT ;  /* 0x0000000a1200728c */ /* 0x000fc8000bf01270 */
[----:B------:R-:W-:-:S12]  /*7e20*/  USEL UR18, UR18, UR10, !UP0 ;  /* 0x0000000a12127287 */ /* 0x000fd8000c000000 */
.L_x_11552:
        /* <DEDUP_REMOVED lines=12> */
.L_x_11566:
[----:B------:R-:W-:-:S04]  /*7ef0*/  UIADD3 UR36, UR19, 0x1, URZ ;  /* 0x0000000113247890 */ /* 0x000fc8000fffe03f */
[----:B------:R-:W-:-:S04]  /*7f00*/  UISETP.NE.AND UP0, UPT, UR36, 0x2, UPT ;  /* 0x000000022400788c */ /* 0x000fc8000bf05270 */
[----:B------:R-:W-:Y:S02]  /*7f10*/  USEL UR47, URZ, 0x1, UP0 ;  /* 0x000000013f2f7887 */ /* 0x000fe40008000000 */
[----:B------:R-:W-:Y:S02]  /*7f20*/  USEL UR36, UR36, URZ, UP0 ;  /* 0x0000003f24247287 */ /* 0x000fe40008000000 */
[----:B------:R-:W-:Y:S01]  /*7f30*/  ULOP3.LUT UR47, UR18, UR47, URZ, 0x3c, !UPT ;  /* 0x0000002f122f7292 */ /* 0x000fe2000f8e3c3f */
[----:B------:R-:W-:Y:S11]  /*7f40*/  @!P0 BRA `(.L_x_11556) ;  /* 0x0000000000048947 */ /* 0x000ff60003800000 */
[----:B------:R-:W-:Y:S01]  /*7f50*/  BPT.TRAP 0x1 ;  /* 0x000000040000795c */ /* 0x000fe20000300000 */
.L_x_11556:
[----:B------:R-:W-:Y:S01]  /*7f60*/  ULEA UR6, UR36, UR46, 0x3 ;  /* 0x0000002e24067291 */ /* 0x000fe2000f8e183f */
[----:B------:R-:W-:-:S05]  /*7f70*/  IMAD.U32 R0, RZ, RZ, UR47 ;  /* 0x0000002fff007e24 */ /* 0x000fca000f8e00ff */
[----:B------:R-:W-:-:S04]  /*7f80*/  SHF.L.U32 R0, R0, 0x1f, RZ ;  /* 0x0000001f00007819 */ /* 0x000fc800000006ff */
[----:B------:R0:W1:Y:S01]  /*7f90*/  SYNCS.PHASECHK.TRANS64.TRYWAIT P1, [UR6+0x19c30], R0 ;  /* 0x019c3000ff0075a7 */ /* 0x0000620008020146 */
[----:B------:R-:W-:Y:S05]  /*7fa0*/  @!P0 BRA `(.L_x_11557) ;  /* 0x0000000000048947 */ /* 0x000fea0003800000 */
[----:B------:R-:W-:Y:S01]  /*7fb0*/  BPT.TRAP 0x1 ;  /* 0x000000040000795c */ /* 0x000fe20000300000 */
.L_x_11557:
[----:B-1----:R-:W-:Y:S05]  /*7fc0*/  @P1 BRA `(.L_x_11558) ;  /* 0x0000000000081947 */ /* 0x002fea0003800000 */
[----:B------:R-:W1:Y:S02]  /*7fd0*/  SYNCS.PHASECHK.TRANS64.TRYWAIT P1, [UR6+0x19c30], R0 ;  /* 0x019c3000ff0075a7 */ /* 0x000e640008020146 */
[----:B-1----:R-:W-:Y:S05]  /*7fe0*/  @!P1 BRA `(.L_x_11559) ;  /* 0x000000d400749947 */ /* 0x002fea0003800000 */
.L_x_11558:
        /* <DEDUP_REMOVED lines=17> */
.L_x_11560:
[----:B------:R-:W-:Y:S01]  /*8100*/  ULEA UR11, UR19, UR46, 0x3 ;  /* 0x0000002e130b7291 */ /* 0x000fe2000f8e183f */
[----:B01----:R-:W-:-:S05]  /*8110*/  IMAD.U32 R0, RZ, RZ, UR18 ;  /* 0x00000012ff007e24 */ /* 0x003fca000f8e00ff */
[----:B------:R-:W-:-:S04]  /*8120*/  SHF.L.U32 R0, R0, 0x1f, RZ ;  /* 0x0000001f00007819 */ /* 0x000fc800000006ff */
[----:B------:R0:W1:Y:S01]  /*8130*/  SYNCS.PHASECHK.TRANS64.TRYWAIT P1, [UR11+0x19c50], R0 ;  /* 0x019c5000ff0075a7 */ /* 0x000062000802014b */
[----:B------:R-:W-:Y:S05]  /*8140*/  @!P0 BRA `(.L_x_11561) ;  /* 0x0000000000048947 */ /* 0x000fea0003800000 */
[----:B------:R-:W-:Y:S01]  /*8150*/  BPT.TRAP 0x1 ;  /* 0x000000040000795c */ /* 0x000fe20000300000 */
.L_x_11561:
[----:B-1----:R-:W-:Y:S05]  /*8160*/  @P1 BRA `(.L_x_11562) ;  /* 0x0000000000081947 */ /* 0x002fea0003800000 */
[----:B------:R-:W1:Y:S02]  /*8170*/  SYNCS.PHASECHK.TRANS64.TRYWAIT P1, [UR11+0x19c50], R0 ;  /* 0x019c5000ff0075a7 */ /* 0x000e64000802014b */
[----:B-1----:R-:W-:Y:S05]  /*8180*/  @!P1 BRA `(.L_x_11563) ;  /* 0x000000d400249947 */ /* 0x002fea0003800000 */
.L_x_11562:
        /* <DEDUP_REMOVED lines=27> */
.L_x_11564:
[----:B01----:R-:W-:Y:S01]  /*8340*/  FMNMX.FTZ R0, R24, R5, !PT ;  /* 0x0000000518007209 */ /* 0x003fe20007810000 */
        /* <DEDUP_REMOVED lines=75> */
[----:B------:R-:W-:Y:S01]  /*8800*/  FADD.FTZ R5, -R0, R5 ;  /* 0x0000000500057221 */ /* 0x000fe20000010100 */
[----:B------:R-:W-:-:S03]  /*8810*/  IMAD.U32 R13, RZ, RZ, UR43 ;  /* 0x0000002bff0d7e24 */ /* 0x000fc6000f8e00ff */
[----:B------:R-:W-:Y:S01]  /*8820*/  FMUL.FTZ R12, R5, UR43 ;  /* 0x0000002b050c7c20 */ /* 0x000fe20008410000 */
[----:B------:R-:W-:-:S01]  /*8830*/  FADD.FTZ R5, -R4, R7 ;  /* 0x0000000704057221 */ /* 0x000fc20000010100 */
[----:B------:R-:W-:Y:S02]  /*8840*/  FFMA.FTZ R7, R0, R13, -8 ;  /* 0xc100000000077423 */ /* 0x000fe4000001000d */
        /* <DEDUP_REMOVED lines=8> */
[--C-:B------:R-:W-:Y:S01]  /*88d0*/  FFMA.FTZ R11, R28, UR43, -R7.reuse ;  /* 0x0000002b1c0b7c23 */ /* 0x100fe20008010807 */
[----:B------:R0:W-:Y:S01]  /*88e0*/  MUFU.EX2 R12, R29 ;  /* 0x0000001d000c7308 */ /* 0x0001e20000000800 */
        /* <DEDUP_REMOVED lines=27> */
[----:B------:R-:W0:Y:S03]  /*8aa0*/  MUFU.EX2 R9, R9 ;  /* 0x0000000900097308 */ /* 0x000e260000000800 */
        /* <DEDUP_REMOVED lines=25> */
[----:B------:R-:W-:-:S04]  /*8c40*/  FFMA.FTZ R67, R67, UR43, -R7 ;  /* 0x0000002b43437c23 */ /* 0x000fc80008010807 */
        /* <DEDUP_REMOVED lines=135> */
.L_x_11565:
        /* <DEDUP_REMOVED lines=90> */
.L_x_11555:
        /* <DEDUP_REMOVED lines=9> */
.L_x_11586:
[----:B------:R-:W-:-:S04]  /*9af0*/  UIADD3 UR36, UR18, 0x1, URZ ;  /* 0x0000000112247890 */ /* 0x000fc8000fffe03f */
[----:B------:R-:W-:-:S04]  /*9b00*/  UISETP.NE.AND UP0, UPT, UR36, 0x2, UPT ;  /* 0x000000022400788c */ /* 0x000fc8000bf05270 */
[----:B------:R-:W-:Y:S02]  /*9b10*/  USEL UR47, URZ, 0x1, UP0 ;  /* 0x000000013f2f7887 */ /* 0x000fe40008000000 */
[----:B------:R-:W-:Y:S02]  /*9b20*/  USEL UR36, UR36, URZ, UP0 ;  /* 0x0000003f24247287 */ /* 0x000fe40008000000 */
[----:B------:R-:W-:Y:S01]  /*9b30*/  ULOP3.LUT UR47, UR17, UR47, URZ, 0x3c, !UPT ;  /* 0x0000002f112f7292 */ /* 0x000fe2000f8e3c3f */
[----:B------:R-:W-:Y:S11]  /*9b40*/  @!P0 BRA `(.L_x_11568) ;  /* 0x0000000000048947 */ /* 0x000ff60003800000 */
[----:B------:R-:W-:Y:S01]  /*9b50*/  BPT.TRAP 0x1 ;  /* 0x000000040000795c */ /* 0x000fe20000300000 */
.L_x_11568:
[----:B------:R-:W-:Y:S01]  /*9b60*/  ULEA UR6, UR36, UR46, 0x3 ;  /* 0x0000002e24067291 */ /* 0x000fe2000f8e183f */
[----:B------:R-:W-:-:S05]  /*9b70*/  IMAD.U32 R0, RZ, RZ, UR47 ;  /* 0x0000002fff007e24 */ /* 0x000fca000f8e00ff */
[----:B------:R-:W-:-:S04]  /*9b80*/  SHF.L.U32 R0, R0, 0x1f, RZ ;  /* 0x0000001f00007819 */ /* 0x000fc800000006ff */
[----:B------:R0:W1:Y:S01]  /*9b90*/  SYNCS.PHASECHK.TRANS64.TRYWAIT P1, [UR6+0x19c30], R0 ;  /* 0x019c3000ff0075a7 */ /* 0x0000620008020146 */
[----:B------:R-:W-:Y:S05]  /*9ba0*/  @!P0 BRA `(.L_x_11569) ;  /* 0x0000000000048947 */ /* 0x000fea0003800000 */
[----:B------:R-:W-:Y:S01]  /*9bb0*/  BPT.TRAP 0x1 ;  /* 0x000000040000795c */ /* 0x000fe20000300000 */
.L_x_11569:
[----:B-1----:R-:W-:Y:S05]  /*9bc0*/  @P1 BRA `(.L_x_11570) ;  /* 0x0000000000081947 */ /* 0x002fea0003800000 */
[----:B------:R-:W1:Y:S02]  /*9bd0*/  SYNCS.PHASECHK.TRANS64.TRYWAIT P1, [UR6+0x19c30], R0 ;  /* 0x019c3000ff0075a7 */ /* 0x000e640008020146 */
[----:B-1----:R-:W-:Y:S05]  /*9be0*/  @!P1 BRA `(.L_x_11571) ;  /* 0x000000b800a49947 */ /* 0x002fea0003800000 */
.L_x_11570:
        /* <DEDUP_REMOVED lines=17> */
.L_x_11572:
[----:B------:R-:W-:Y:S01]  /*9d00*/  ULEA UR11, UR18, UR46, 0x3 ;  /* 0x0000002e120b7291 */ /* 0x000fe2000f8e183f */
[----:B01----:R-:W-:-:S05]  /*9d10*/  IMAD.U32 R0, RZ, RZ, UR17 ;  /* 0x00000011ff007e24 */ /* 0x003fca000f8e00ff */
[----:B------:R-:W-:-:S04]  /*9d20*/  SHF.L.U32 R0, R0, 0x1f, RZ ;  /* 0x0000001f00007819 */ /* 0x000fc800000006ff */
[----:B------:R0:W1:Y:S01]  /*9d30*/  SYNCS.PHASECHK.TRANS64.TRYWAIT P1, [UR11+0x19c50], R0 ;  /* 0x019c5000ff0075a7 */ /* 0x000062000802014b */
[----:B------:R-:W-:Y:S05]  /*9d40*/  @!P0 BRA `(.L_x_11573) ;  /* 0x0000000000048947 */ /* 0x000fea0003800000 */
[----:B------:R-:W-:Y:S01]  /*9d50*/  BPT.TRAP 0x1 ;  /* 0x000000040000795c */ /* 0x000fe20000300000 */
.L_x_11573:
[----:B-1----:R-:W-:Y:S05]  /*9d60*/  @P1 BRA `(.L_x_11574) ;  /* 0x0000000000081947 */ /* 0x002fea0003800000 */
[----:B------:R-:W1:Y:S02]  /*9d70*/  SYNCS.PHASECHK.TRANS64.TRYWAIT P1, [UR11+0x19c50], R0 ;  /* 0x019c5000ff0075a7 */ /* 0x000e64000802014b */
[----:B-1----:R-:W-:Y:S05]  /*9d80*/  @!P1 BRA `(.L_x_11575) ;  /* 0x000000b800549947 */ /* 0x002fea0003800000 */
.L_x_11574:
        /* <DEDUP_REMOVED lines=27> */
.L_x_11576:
        /* <DEDUP_REMOVED lines=39> */
.L_x_11579:
[----:B------:R-:W-:-:S05]  /*a1b0*/  IMAD.U32 R14, RZ, RZ, UR19 ;  /* 0x00000013ff0e7e24 */ /* 0x000fca000f8e00ff */
[----:B------:R-:W-:-:S13]  /*a1c0*/  ISETP.NE.AND P1, PT, R14, 0x1, PT ;  /* 0x000000010e00780c */ /* 0x000fda0003f25270 */
[----:B------:R-:W0:Y:S02]  /*a1d0*/  @P1 LDC.64 R4, c[0x0][0x9e8] ;  /* 0x00027a00ff041b82 */ /* 0x000e240000000a00 */
[----:B0-----:R-:W-:-:S05]  /*a1e0*/  @P1 IMAD.HI.U32 R4, R15, R4, RZ ;  /* 0x000000040f041227 */ /* 0x001fca00078e00ff */
[----:B------:R-:W-:-:S07]  /*a1f0*/  @P1 SHF.R.U32.HI R15, RZ, R5, R4 ;  /* 0x00000005ff0f1219 */ /* 0x000fce0000011604 */
.L_x_11580:
[----:B------:R-:W-:Y:S05]  /*a200*/  BSYNC B0 ;  /* 0x0000000000007941 */ /* 0x000fea0003800000 */
.L_x_11578:
[----:B------:R-:W-:-:S04]  /*a210*/  IMAD R15, R15, R14, -R0 ;  /* 0x0000000e0f0f7224 */ /* 0x000fc800078e0a00 */
[----:B------:R-:W-:-:S05]  /*a220*/  IMAD R15, R16, -0x2, R15 ;  /* 0xfffffffe100f7824 */ /* 0x000fca00078e020f */
[----:B------:R-:W-:Y:S02]  /*a230*/  VIADDMNMX R10, R15, R14, R10, PT ;  /* 0x0000000e0f0a7246 */ /* 0x000fe4000380010a */
[----:B------:R-:W-:-:S07]  /*a240*/  VIMNMX R9, R9, R15, !PT ;  /* 0x0000000f09097248 */ /* 0x000fce0007fe0100 */
.L_x_11577:
        /* <DEDUP_REMOVED lines=116> */
.L_x_11583:
[----:B------:R-:W-:-:S05]  /*a990*/  IMAD.U32 R4, RZ, RZ, UR19 ;  /* 0x00000013ff047e24 */ /* 0x000fca000f8e00ff */
[----:B------:R-:W-:-:S13]  /*a9a0*/  ISETP.NE.AND P2, PT, R4, 0x1, PT ;  /* 0x000000010400780c */ /* 0x000fda0003f45270 */
[----:B------:R-:W0:Y:S02]  /*a9b0*/  @P2 LDC.64 R10, c[0x0][0x9e8] ;  /* 0x00027a00ff0a2b82 */ /* 0x000e240000000a00 */
[----:B0-----:R-:W-:-:S05]  /*a9c0*/  @P2 IMAD.HI.U32 R10, R13, R10, RZ ;  /* 0x0000000a0d0a2227 */ /* 0x001fca00078e00ff */
[----:B------:R-:W-:-:S07]  /*a9d0*/  @P2 SHF.R.U32.HI R13, RZ, R11, R10 ;  /* 0x0000000bff0d2219 */ /* 0x000fce000001160a */
.L_x_11584:
[----:B------:R-:W-:Y:S05]  /*a9e0*/  BSYNC B0 ;  /* 0x0000000000007941 */ /* 0x000fea0003800000 */
.L_x_11582:
[----:B------:R-:W-:-:S04]  /*a9f0*/  IMAD R13, R13, R4, -R0 ;  /* 0x000000040d0d7224 */ /* 0x000fc800078e0a00 */
[----:B------:R-:W-:-:S05]  /*aa00*/  IMAD R13, R16, -0x2, R13 ;  /* 0xfffffffe100d7824 */ /* 0x000fca00078e020d */
[----:B------:R-:W-:Y:S02]  /*aa10*/  VIADDMNMX R12, R13, R4, R12, PT ;  /* 0x000000040d0c7246 */ /* 0x000fe4000380010c */
[----:B------:R-:W-:-:S07]  /*aa20*/  VIMNMX R9, R9, R13, !PT ;  /* 0x0000000d09097248 */ /* 0x000fce0007fe0100 */
.L_x_11581:
        /* <DEDUP_REMOVED lines=378> */
.L_x_11585:
        /* <DEDUP_REMOVED lines=90> */
.L_x_11567:
[----:B------:R-:W-:Y:S06]  /*c770*/  BAR.ARV 0x8, 0x200 ;  /* 0x0208000000007b1d */ /* 0x000fec0000002000 */
[----:B------:R-:W-:Y:S05]  /*c780*/  @!P0 BRA `(.L_x_11587) ;  /* 0x0000000000048947 */ /* 0x000fea0003800000 */
[----:B------:R-:W-:Y:S01]  /*c790*/  BPT.TRAP 0x1 ;  /* 0x000000040000795c */ /* 0x000fe20000300000 */
.L_x_11587:
[----:B------:R-:W-:Y:S01]  /*c7a0*/  ULEA UR14, UR36, UR46, 0x3 ;  /* 0x0000002e240e7291 */ /* 0x000fe2000f8e183f */
[----:B------:R-:W-:-:S05]  /*c7b0*/  IMAD.U32 R5, RZ, RZ, UR47 ;  /* 0x0000002fff057e24 */ /* 0x000fca000f8e00ff */
[----:B------:R-:W-:-:S04]  /*c7c0*/  SHF.L.U32 R5, R5, 0x1f, RZ ;  /* 0x0000001f05057819 */ /* 0x000fc800000006ff */
[----:B------:R0:W1:Y:S01]  /*c7d0*/  SYNCS.PHASECHK.TRANS64.TRYWAIT P1, [UR14+0x19c50], R5 ;  /* 0x019c5005ff0075a7 */ /* 0x000062000802014e */
[----:B------:R-:W-:Y:S05]  /*c7e0*/  @!P0 BRA `(.L_x_11588) ;  /* 0x0000000000048947 */ /* 0x000fea0003800000 */
[----:B------:R-:W-:Y:S01]  /*c7f0*/  BPT.TRAP 0x1 ;  /* 0x000000040000795c */ /* 0x000fe20000300000 */
.L_x_11588:
[----:B-1----:R-:W-:Y:S05]  /*c800*/  @P1 BRA `(.L_x_11589) ;  /* 0x0000000000081947 */ /* 0x002fea0003800000 */
[----:B------:R-:W1:Y:S02]  /*c810*/  SYNCS.PHASECHK.TRANS64.TRYWAIT P1, [UR14+0x19c50], R5 ;  /* 0x019c5005ff0075a7 */ /* 0x000e64000802014e */
[----:B-1----:R-:W-:Y:S05]  /*c820*/  @!P1 BRA `(.L_x_11590) ;  /* 0x0000008c00c49947 */ /* 0x002fea0003800000 */
.L_x_11589:
[----:B------:R-:W-:Y:S01]  /*c830*/  ULDC.64 UR4, c[0x0][0x9a0] ;  /* 0x0002680000047ab9 */ /* 0x000fe20000000a00 */
[----:B------:R-:W-:Y:S01]  /*c840*/  UIADD3 UR46, UR46, 0x3000, URZ ;  /* 0x000030002e2e7890 */ /* 0x000fe2000fffe03f */
[----:B------:R-:W-:Y:S01]  /*c850*/  WARPGROUP.ARRIVE ;  /* 0x00000000000079c5 */ /* 0x000fe20000000000 */
[----:B------:R-:W-:Y:S01]  /*c860*/  UISETP.NE.U32.AND UP0, UPT, UR4, URZ, UPT ;  /* 0x0000003f0400728c */ /* 0x000fe2000bf05070 */
[----:B01----:R-:W-:Y:S01]  /*c870*/  IMAD.MOV.U32 R5, RZ, RZ, 0x3f800000 ;  /* 0x3f800000ff057424 */ /* 0x003fe200078e00ff */
        /* <DEDUP_REMOVED lines=10> */
[----:B------:R-:W-:Y:S02]  /*c920*/  @UP0 UIMAD UR7, UR50, UR11, UR6 ;  /* 0x0000000b320702a4 */ /* 0x000fe4000f8e0206 */
[----:B------:R-:W-:-:S02]  /*c930*/  UIMAD UR6, UR36, 0x300, UR46 ;  /* 0x00000300240678a4 */ /* 0x000fc4000f8e022e */
[----:B------:R-:W-:Y:S01]  /*c940*/  @UP0 UIADD3 UR9, UR9, UR7, URZ ;  /* 0x0000000709090290 */ /* 0x000fe2000fffe03f */
[----:B------:R-:W-:Y:S02]  /*c950*/  @UP0 ULDC.64 UR12, c[0x0][0x9d0] ;  /* 0x00027400000c0ab9 */ /* 0x000fe40000000a00 */
[----:B------:R-:W-:Y:S01]  /*c960*/  UMOV UR7, 0x40000040 ;  /* 0x4000004000077882 */ /* 0x000fe20000000000 */
[----:B------:R-:W-:Y:S02]  /*c970*/  @UP0 UIMAD UR10, UR15, UR12, URZ ;  /* 0x0000000c0f0a02a4 */ /* 0x000fe4000f8e023f */
[----:B------:R-:W-:Y:S01]  /*c980*/  @UP0 UIMAD.WIDE.U32 UR8, UR51, UR12, UR8 ;  /* 0x0000000c330802a5 */ /* 0x000fe2000f8e0008 */
[----:B------:R-:W-:Y:S01]  /*c990*/  QGMMA.64x96x32.F32.E4M3.E4M3 R88, R148, gdesc[UR4], R88, gsb0 ;  /* 0x0160000494587df3 */ /* 0x000fe20008000858 */
[----:B------:R-:W-:Y:S02]  /*c9a0*/  @UP0 UIMAD UR10, UR51, UR13, UR10 ;  /* 0x0000000d330a02a4 */ /* 0x000fe4000f8e020a */
[----:B------:R-:W-:-:S02]  /*c9b0*/  @UP0 ULEA UR4, UP1, UR8, UR4, 0x2 ;  /* 0x0000000408040291 */ /* 0x000fc4000f82103f */
[----:B------:R-:W-:-:S04]  /*c9c0*/  @UP0 UIADD3 UR7, UR9, UR10, URZ ;  /* 0x0000000a09070290 */ /* 0x000fc8000fffe03f */
[----:B------:R-:W-:Y:S01]  /*c9d0*/  @UP0 ULEA.HI.X UR5, UR8, UR5, UR7, 0x2, UP1 ;  /* 0x0000000508050291 */ /* 0x000fe200088f1407 */
[----:B------:R-:W-:-:S05]  /*c9e0*/  IMAD.U32 R6, RZ, RZ, UR4 ;  /* 0x00000004ff067e24 */ /* 0x000fca000f8e00ff */
        /* <DEDUP_REMOVED lines=54> */
.L_x_11591:
        /* <DEDUP_REMOVED lines=58> */
.L_x_11513:
        /* <DEDUP_REMOVED lines=48> */
[----:B------:R-:W-:Y:S01]  /*d3f0*/  LOP3.LUT R6, R49, 0x180, RZ, 0xc0, !PT ;  /* 0x0000018031067812 */ /* 0x000fe200078ec0ff */
[----:B------:R-:W-:Y:S01]  /*d400*/  IMAD.X R25, RZ, RZ, R13, P5 ;  /* 0x000000ffff197224 */ /* 0x000fe200028e060d */
[----:B------:R-:W-:Y:S02]  /*d410*/  F2FP.BF16.F32.PACK_AB R34, R101, R34 ;  /* 0x000000226522723e */ /* 0x000fe400000010ff */
[----:B------:R-:W-:Y:S02]  /*d420*/  SHF.R.U64 R6, R6, 0x3, RZ ;  /* 0x0000000306067819 */ /* 0x000fe400000012ff */
[----:B------:R-:W-:Y:S02]  /*d430*/  F2FP.BF16.F32.PACK_AB R32, R103, R32 ;  /* 0x000000206720723e */ /* 0x000fe400000010ff */
[----:B------:R-:W-:Y:S02]  /*d440*/  SEL R42, R11, R8, P0 ;  /* 0x000000080b2a7207 */ /* 0x000fe40000000000 */
[----:B------:R-:W-:-:S02]  /*d450*/  SEL R43, R8, R11, P0 ;  /* 0x0000000b082b7207 */ /* 0x000fc40000000000 */
[----:B------:R-:W-:Y:S02]  /*d460*/  LOP3.LUT R24, R6, R49, RZ, 0x3c, !PT ;  /* 0x0000003106187212 */ /* 0x000fe400078e3cff */
[----:B------:R-:W-:Y:S02]  /*d470*/  F2FP.BF16.F32.PACK_AB R33, R108, R33 ;  /* 0x000000216c21723e */ /* 0x000fe400000010ff */
[----:B------:R-:W-:Y:S02]  /*d480*/  F2FP.BF16.F32.PACK_AB R31, R110, R31 ;  /* 0x0000001f6e1f723e */ /* 0x000fe400000010ff */
[----:B------:R-:W-:Y:S02]  /*d490*/  F2FP.BF16.F32.PACK_AB R30, R109, R30 ;  /* 0x0000001e6d1e723e */ /* 0x000fe400000010ff */
[----:B------:R-:W-:Y:S02]  /*d4a0*/  F2FP.BF16.F32.PACK_AB R28, R111, R28 ;  /* 0x0000001c6f1c723e */ /* 0x000fe400000010ff */
[----:B------:R-:W-:-:S02]  /*d4b0*/  SEL R26, R41, R38, P0 ;  /* 0x00000026291a7207 */ /* 0x000fc40000000000 */
[----:B------:R-:W-:Y:S02]  /*d4c0*/  SEL R8, R39, R36, P0 ;  /* 0x0000002427087207 */ /* 0x000fe40000000000 */
[----:B------:R-:W-:Y:S02]  /*d4d0*/  LOP3.LUT R6, R51, 0x180, RZ, 0xc0, !PT ;  /* 0x0000018033067812 */ /* 0x000fe400078ec0ff */
[----:B------:R-:W-:Y:S02]  /*d4e0*/  SEL R41, R38, R41, P0 ;  /* 0x0000002926297207 */ /* 0x000fe40000000000 */
[----:B------:R-:W-:Y:S02]  /*d4f0*/  SEL R39, R36, R39, P0 ;  /* 0x0000002724277207 */ /* 0x000fe40000000000 */
        /* <DEDUP_REMOVED lines=8> */
[----:B------:R-:W-:Y:S02]  /*d580*/  SEL R34, R33, R30, P0 ;  /* 0x0000001e21227207 */ /* 0x000fe40000000000 */
[----:B------:R-:W-:Y:S02]  /*d590*/  SEL R32, R31, R28, P0 ;  /* 0x0000001c1f207207 */ /* 0x000fe40000000000 */
[----:B------:R-:W-:Y:S02]  /*d5a0*/  IADD3 R53, P3, R12, 0x3020, RZ ;  /* 0x000030200c357810 */ /* 0x000fe40007f7e0ff */
[----:B------:R-:W-:Y:S02]  /*d5b0*/  SHF.R.U64 R6, R6, 0x3, RZ ;  /* 0x0000000306067819 */ /* 0x000fe400000012ff */
[----:B------:R-:W-:Y:S01]  /*d5c0*/  SEL R33, R30, R33, P0 ;  /* 0x000000211e217207 */ /* 0x000fe20000000000 */
[----:B------:R-:W-:Y:S01]  /*d5d0*/  IMAD.X R15, RZ, RZ, R13, P3 ;  /* 0x000000ffff0f7224 */ /* 0x000fe200018e060d */
[----:B------:R-:W-:-:S02]  /*d5e0*/  SEL R31, R28, R31, P0 ;  /* 0x0000001f1c1f7207 */ /* 0x000fc40000000000 */
[----:B------:R-:W-:Y:S02]  /*d5f0*/  LOP3.LUT R7, R12, 0x180, RZ, 0xc0, !PT ;  /* 0x000001800c077812 */ /* 0x000fe400078ec0ff */
[----:B------:R-:W-:Y:S02]  /*d600*/  SEL R30, R29, R20, P0 ;  /* 0x000000141d1e7207 */ /* 0x000fe40000000000 */
[----:B------:R-:W-:Y:S02]  /*d610*/  SEL R28, R21, R14, P0 ;  /* 0x0000000e151c7207 */ /* 0x000fe40000000000 */
[----:B------:R-:W-:Y:S01]  /*d620*/  SEL R45, R14, R21, P0 ;  /* 0x000000150e2d7207 */ /* 0x000fe20000000000 */
[----:B------:R-:W-:Y:S01]  /*d630*/  IMAD.X R21, RZ, RZ, R13, P4 ;  /* 0x000000ffff157224 */ /* 0x000fe200020e060d */
[----:B------:R-:W-:Y:S02]  /*d640*/  F2FP.BF16.F32.PACK_AB R127, R127, R10 ;  /* 0x0000000a7f7f723e */ /* 0x000fe400000010ff */
[----:B------:R-:W-:-:S02]  /*d650*/  SEL R29, R20, R29, P0 ;  /* 0x0000001d141d7207 */ /* 0x000fc40000000000 */
[C---:B------:R-:W-:Y:S02]  /*d660*/  IADD3 R55, P2, R12.reuse, 0x6000, RZ ;  /* 0x000060000c377810 */ /* 0x040fe40007f5e0ff */
[----:B------:R-:W-:Y:S02]  /*d670*/  IADD3 R57, P1, R12, 0x6020, RZ ;  /* 0x000060200c397810 */ /* 0x000fe40007f3e0ff */
[----:B------:R-:W-:Y:S01]  /*d680*/  LOP3.LUT R10, R53, 0x180, RZ, 0xc0, !PT ;  /* 0x00000180350a7812 */ /* 0x000fe200078ec0ff */
[----:B------:R-:W-:Y:S01]  /*d690*/  IMAD.X R11, RZ, RZ, R13, P2 ;  /* 0x000000ffff0b7224 */ /* 0x000fe200010e060d */
[----:B------:R-:W-:Y:S02]  /*d6a0*/  LOP3.LUT R20, R6, R51, RZ, 0x3c, !PT ;  /* 0x0000003306147212 */ /* 0x000fe400078e3cff */
[----:B------:R-:W-:Y:S02]  /*d6b0*/  SHF.R.U64 R7, R7, 0x3, RZ ;  /* 0x0000000307077819 */ /* 0x000fe400000012ff */
[----:B------:R-:W-:-:S02]  /*d6c0*/  LOP3.LUT R44, R55, 0x180, RZ, 0xc0, !PT ;  /* 0x00000180372c7812 */ /* 0x000fc400078ec0ff */
[----:B------:R-:W-:Y:S02]  /*d6d0*/  LOP3.LUT R46, R57, 0x180, RZ, 0xc0, !PT ;  /* 0x00000180392e7812 */ /* 0x000fe400078ec0ff */
[----:B------:R-:W-:Y:S02]  /*d6e0*/  SHF.R.U64 R10, R10, 0x3, RZ ;  /* 0x000000030a0a7819 */ /* 0x000fe400000012ff */
[----:B------:R-:W-:Y:S02]  /*d6f0*/  MOV R52, R20 ;  /* 0x0000001400347202 */ /* 0x000fe40000000f00 */
[----:B------:R-:W-:Y:S01]  /*d700*/  LOP3.LUT R12, R7, R12, RZ, 0x3c, !PT ;  /* 0x0000000c070c7212 */ /* 0x000fe200078e3cff */
[----:B------:R-:W-:Y:S01]  /*d710*/  IMAD.X R7, RZ, RZ, R13, P1 ;  /* 0x000000ffff077224 */ /* 0x000fe200008e060d */
[----:B------:R-:W-:Y:S02]  /*d720*/  SHF.R.U64 R44, R44, 0x3, RZ ;  /* 0x000000032c2c7819 */ /* 0x000fe400000012ff */
[----:B------:R-:W-:-:S02]  /*d730*/  SEL R48, R126, R127, P0 ;  /* 0x0000007f7e307207 */ /* 0x000fc40000000000 */
[----:B------:R-:W-:Y:S02]  /*d740*/  SHF.R.U64 R46, R46, 0x3, RZ ;  /* 0x000000032e2e7819 */ /* 0x000fe400000012ff */
[----:B------:R-:W-:Y:S02]  /*d750*/  LOP3.LUT R14, R10, R53, RZ, 0x3c, !PT ;  /* 0x000000350a0e7212 */ /* 0x000fe400078e3cff */
[----:B------:R-:W-:Y:S02]  /*d760*/  SEL R127, R127, R126, P0 ;  /* 0x0000007e7f7f7207 */ /* 0x000fe40000000000 */
[----:B------:R-:W-:Y:S02]  /*d770*/  MOV R54, R12 ;  /* 0x0000000c00367202 */ /* 0x000fe40000000f00 */
[----:B------:R-:W-:Y:S02]  /*d780*/  MOV R53, R24 ;  /* 0x0000001800357202 */ /* 0x000fe40000000f00 */
[----:B------:R-:W-:-:S02]  /*d790*/  LOP3.LUT R10, R44, R55, RZ, 0x3c, !PT ;  /* 0x000000372c0a7212 */ /* 0x000fc400078e3cff */
[----:B------:R-:W-:Y:S02]  /*d7a0*/  LOP3.LUT R6, R46, R57, RZ, 0x3c, !PT ;  /* 0x000000392e067212 */ /* 0x000fe400078e3cff */
[----:B------:R-:W-:Y:S02]  /*d7b0*/  MOV R49, R10 ;  /* 0x0000000a00317202 */ /* 0x000fe40000000f00 */
[----:B------:R-:W-:Y:S02]  /*d7c0*/  MOV R51, R14 ;  /* 0x0000000e00337202 */ /* 0x000fe40000000f00 */
[----:B------:R-:W-:Y:S02]  /*d7d0*/  PLOP3.LUT P2, PT, PT, PT, UP0, 0x80, 0x0 ;  /* 0x000000000000781c */ /* 0x000fe40003f4f008 */
[----:B--2---:R-:W-:Y:S01]  /*d7e0*/  LOP3.LUT R20, R9, 0x2, RZ, 0x3c, !PT ;  /* 0x0000000209147812 */ /* 0x004fe200078e3cff */
[----:B------:R-:W-:Y:S04]  /*d7f0*/  SHFL.IDX PT, R26, R26, R9, 0x1c1f ;  /* 0x001c1f091a1a7589 */ /* 0x000fe800000e0000 */
[----:B------:R-:W0:Y:S04]  /*d800*/  SHFL.IDX PT, R41, R41, R20, 0x1c1f ;  /* 0x001c1f1429297589 */ /* 0x000e2800000e0000 */
[----:B------:R0:W-:Y:S04]  /*d810*/  SHFL.IDX PT, R13, R8, R9, 0x1c1f ;  /* 0x001c1f09080d7589 */ /* 0x0001e800000e0000 */
[----:B------:R-:W1:Y:S04]  /*d820*/  SHFL.IDX PT, R24, R39, R20, 0x1c1f ;  /* 0x001c1f1427187589 */ /* 0x000e6800000e0000 */
[----:B------:R-:W-:Y:S04]  /*d830*/  SHFL.IDX PT, R34, R34, R9, 0x1c1f ;  /* 0x001c1f0922227589 */ /* 0x000fe800000e0000 */
[----:B------:R-:W2:Y:S04]  /*d840*/  SHFL.IDX PT, R33, R33, R20, 0x1c1f ;  /* 0x001c1f1421217589 */ /* 0x000ea800000e0000 */
[----:B------:R-:W-:Y:S04]  /*d850*/  SHFL.IDX PT, R38, R38, R9, 0x1c1f ;  /* 0x001c1f0926267589 */ /* 0x000fe800000e0000 */
[----:B------:R-:W3:Y:S01]  /*d860*/  SHFL.IDX PT, R37, R37, R20, 0x1c1f ;  /* 0x001c1f1425257589 */ /* 0x000ee200000e0000 */
[----:B0-----:R-:W-:-:S02]  /*d870*/  SEL R8, R26, R41, P0 ;  /* 0x000000291a087207 */ /* 0x001fc40000000000 */
[----:B------:R-:W-:Y:S01]  /*d880*/  SEL R10, R41, R26, P0 ;  /* 0x0000001a290a7207 */ /* 0x000fe20000000000 */
[----:B------:R-:W-:Y:S01]  /*d890*/  SHFL.IDX PT, R36, R36, R9, 0x1c1f ;  /* 0x001c1f0924247589 */ /* 0x000fe200000e0000 */
[----:B------:R-:W-:Y:S01]  /*d8a0*/  MOV R41, R6 ;  /* 0x0000000600297202 */ /* 0x000fe20000000f00 */
[----:B------:R-:W-:Y:S02]  /*d8b0*/  IMAD.U32 R6, RZ, RZ, UR6 ;  /* 0x00000006ff067e24 */ /* 0x000fe4000f8e00ff */
[----:B------:R-:W0:Y:S01]  /*d8c0*/  SHFL.IDX PT, R35, R35, R20, 0x1c1f ;  /* 0x001c1f1423237589 */ /* 0x000e2200000e0000 */
[----:B-1----:R-:W-:Y:S01]  /*d8d0*/  SEL R11, R24, R13, P0 ;  /* 0x0000000d180b7207 */ /* 0x002fe20000000000 */
[----:B------:R-:W-:Y:S01]  /*d8e0*/  IMAD.U32 R7, RZ, RZ, UR7 ;  /* 0x00000007ff077e24 */ /* 0x000fe2000f8e00ff */
[----:B------:R-:W-:Y:S01]  /*d8f0*/  ULDC.64 UR6, c[0x0][0xc08] ;  /* 0x0003020000067ab9 */ /* 0x000fe20000000a00 */
[----:B------:R-:W-:Y:S04]  /*d900*/  SHFL.IDX PT, R30, R30, R9, 0x1c1f ;  /* 0x001c1f091e1e7589 */ /* 0x000fe800000e0000 */
[----:B------:R-:W-:Y:S01]  /*d910*/  SHFL.IDX PT, R40, R40, R9, 0x1c1f ;  /* 0x001c1f0928287589 */ /* 0x000fe200000e0000 */
[----:B--2---:R-:W-:-:S03]  /*d920*/  SEL R26, R33, R34, P0 ;  /* 0x00000022211a7207 */ /* 0x004fc60000000000 */
[----:B------:R-:W1:Y:S04]  /*d930*/  SHFL.IDX PT, R29, R29, R20, 0x1c1f ;  /* 0x001c1f141d1d7589 */ /* 0x000e6800000e0000 */
[----:B------:R-:W2:Y:S01]  /*d940*/  SHFL.IDX PT, R27, R27, R20, 0x1c1f ;  /* 0x001c1f141b1b7589 */ /* 0x000ea200000e0000 */
[----:B---3--:R-:W-:Y:S02]  /*d950*/  SEL R12, R38, R37, P0 ;  /* 0x00000025260c7207 */ /* 0x008fe40000000000 */
[----:B------:R-:W-:Y:S01]  /*d960*/  SEL R14, R37, R38, P0 ;  /* 0x00000026250e7207 */ /* 0x000fe20000000000 */
[----:B------:R-:W-:Y:S04]  /*d970*/  SHFL.IDX PT, R21, R32, R9, 0x1c1f ;  /* 0x001c1f0920157589 */ /* 0x000fe800000e0000 */
[----:B------:R-:W3:Y:S01]  /*d980*/  SHFL.IDX PT, R44, R31, R20, 0x1c1f ;  /* 0x001c1f141f2c7589 */ /* 0x000ee200000e0000 */
[----:B0-----:R-:W-:-:S03]  /*d990*/  SEL R15, R35, R36, P0 ;  /* 0x00000024230f7207 */ /* 0x001fc60000000000 */
[----:B------:R1:W-:Y:S04]  /*d9a0*/  SHFL.IDX PT, R46, R28, R9, 0x1c1f ;  /* 0x001c1f091c2e7589 */ /* 0x0003e800000e0000 */
[----:B------:R-:W0:Y:S04]  /*d9b0*/  SHFL.IDX PT, R45, R45, R20, 0x1c1f ;  /* 0x001c1f142d2d7589 */ /* 0x000e2800000e0000 */
[----:B------:R-:W-:Y:S01]  /*d9c0*/  SHFL.IDX PT, R48, R48, R9, 0x1c1f ;  /* 0x001c1f0930307589 */ /* 0x000fe200000e0000 */
[----:B-1----:R-:W-:-:S03]  /*d9d0*/  SEL R28, R30, R29, P0 ;  /* 0x0000001d1e1c7207 */ /* 0x002fc60000000000 */
[----:B------:R-:W1:Y:S01]  /*d9e0*/  SHFL.IDX PT, R127, R127, R20, 0x1c1f ;  /* 0x001c1f147f7f7589 */ /* 0x000e6200000e0000 */
[----:B--2---:R-:W-:Y:S02]  /*d9f0*/  SEL R32, R40, R27, P0 ;  /* 0x0000001b28207207 */ /* 0x004fe40000000000 */
[----:B------:R-:W-:Y:S01]  /*da00*/  SEL R30, R29, R30, P0 ;  /* 0x0000001e1d1e7207 */ /* 0x000fe20000000000 */
[----:B------:R-:W-:Y:S04]  /*da10*/  SHFL.IDX PT, R42, R42, R9, 0x1c1f ;  /* 0x001c1f092a2a7589 */ /* 0x000fe800000e0000 */
[----:B------:R2:W-:Y:S01]  /*da20*/  SHFL.IDX PT, R50, R50, R9, 0x1c1f ;  /* 0x001c1f0932327589 */ /* 0x0005e200000e0000 */
[----:B---3--:R-:W-:-:S03]  /*da30*/  SEL R25, R21, R44, P0 ;  /* 0x0000002c15197207 */ /* 0x008fc60000000000 */
[----:B------:R-:W3:Y:S04]  /*da40*/  SHFL.IDX PT, R43, R43, R20, 0x1c1f ;  /* 0x001c1f142b2b7589 */ /* 0x000ee800000e0000 */
[----:B------:R-:W4:Y:S01]  /*da50*/  SHFL.IDX PT, R47, R47, R20, 0x1c1f ;  /* 0x001c1f142f2f7589 */ /* 0x000f2200000e0000 */
[----:B0-----:R-:W-:Y:S02]  /*da60*/  SEL R29, R46, R45, P0 ;  /* 0x0000002d2e1d7207 */ /* 0x001fe40000000000 */
[----:B--2---:R-:W-:Y:S01]  /*da70*/  SEL R9, R13, R24, P0 ;  /* 0x000000180d097207 */ /* 0x004fe20000000000 */
[----:B------:R-:W-:Y:S01]  /*da80*/  BAR.SYNC.DEFER_BLOCKING 0x1, 0x180 ;  /* 0x0046000000007b1d */ /* 0x000fe20000010000 */
[----:B------:R-:W-:Y:S02]  /*da90*/  SEL R24, R34, R33, P0 ;  /* 0x0000002122187207 */ /* 0x000fe40000000000 */
[----:B------:R-:W-:-:S02]  /*daa0*/  SEL R13, R36, R35, P0 ;  /* 0x00000023240d7207 */ /* 0x000fc40000000000 */
[----:B------:R-:W-:Y:S02]  /*dab0*/  SEL R34, R27, R40, P0 ;  /* 0x000000281b227207 */ /* 0x000fe40000000000 */
[----:B------:R-:W-:Y:S02]  /*dac0*/  SEL R27, R44, R21, P0 ;  /* 0x000000152c1b7207 */ /* 0x000fe40000000000 */
[----:B------:R-:W-:Y:S02]  /*dad0*/  SEL R31, R45, R46, P0 ;  /* 0x0000002e2d1f7207 */ /* 0x000fe40000000000 */
[----:B-1----:R-:W-:Y:S02]  /*dae0*/  SEL R33, R48, R127, P0 ;  /* 0x0000007f30217207 */ /* 0x002fe40000000000 */
[----:B------:R-:W-:Y:S02]  /*daf0*/  SEL R35, R127, R48, P0 ;  /* 0x000000307f237207 */ /* 0x000fe40000000000 */
[----:B---3--:R-:W-:-:S02]  /*db00*/  SEL R36, R42, R43, P0 ;  /* 0x0000002b2a247207 */ /* 0x008fc40000000000 */
[----:B------:R-:W-:Y:S02]  /*db10*/  SEL R38, R43, R42, P0 ;  /* 0x0000002a2b267207 */ /* 0x000fe40000000000 */
[----:B----4-:R-:W-:Y:S01]  /*db20*/  SEL R37, R50, R47, P0 ;  /* 0x0000002f32257207 */ /* 0x010fe20000000000 */
[----:B------:R-:W-:Y:S01]  /*db30*/  UISETP.NE.U32.AND UP1, UPT, UR6, URZ, UPT ;  /* 0x0000003f0600728c */ /* 0x000fe2000bf25070 */
[----:B------:R-:W-:Y:S01]  /*db40*/  SEL R39, R47, R50, P0 ;  /* 0x000000322f277207 */ /* 0x000fe20000000000 */
[----:B------:R-:W-:Y:S01]  /*db50*/  UMOV UR4, URZ ;  /* 0x0000003f00047c82 */ /* 0x000fe20008000000 */
[----:B------:R0:W-:Y:S01]  /*db60*/  STSM.16.M88.4 [R54], R8 ;  /* 0x0000000836007844 */ /* 0x0001e20000000200 */
[----:B------:R-:W-:Y:S01]  /*db70*/  ULDC UR8, c[0x0][0xa88] ;  /* 0x0002a20000087ab9 */ /* 0x000fe20000000800 */
[----:B------:R-:W1:Y:S02]  /*db80*/  LDC R43, c[0x0][0xbe8] ;  /* 0x0002fa00ff2b7b82 */ /* 0x000e640000000800 */
[----:B------:R2:W-:Y:S04]  /*db90*/  STSM.16.M88.4 [R53], R12 ;  /* 0x0000000c35007844 */ /* 0x0005e80000000200 */
[----:B------:R3:W-:Y:S04]  /*dba0*/  STSM.16.M88.4 [R52], R24 ;  /* 0x0000001834007844 */ /* 0x0007e80000000200 */
[----:B------:R3:W-:Y:S04]  /*dbb0*/  STSM.16.M88.4 [R51], R28 ;  /* 0x0000001c33007844 */ /* 0x0007e80000000200 */
[----:B------:R3:W-:Y:S04]  /*dbc0*/  STSM.16.M88.4 [R49], R32 ;  /* 0x0000002031007844 */ /* 0x0007e80000000200 */
[----:B------:R3:W-:Y:S01]  /*dbd0*/  STSM.16.M88.4 [R41], R36 ;  /* 0x0000002429007844 */ /* 0x0007e20000000200 */
[----:B------:R-:W-:Y:S06]  /*dbe0*/  BAR.SYNC.DEFER_BLOCKING 0x1, 0x180 ;  /* 0x0046000000007b1d */ /* 0x000fec0000010000 */
[----:B0-----:R-:W4:Y:S01]  /*dbf0*/  @P2 LDG.E R8, desc[UR54][R6.64] ;  /* 0x0000003606082981 */ /* 0x001f22000c1e1900 */
[----:B------:R-:W-:Y:S01]  /*dc00*/  UISETP.NE.AND.EX UP1, UPT, UR7, URZ, UPT, UP1 ;  /* 0x0000003f0700728c */ /* 0x000fe2000bf25310 */
[----:B-1----:R-:W-:-:S05]  /*dc10*/  ISETP.NE.AND P1, PT, R43, 0x1, PT ;  /* 0x000000012b00780c */ /* 0x002fca0003f25270 */
[----:B------:R-:W-:-:S05]  /*dc20*/  PLOP3.LUT P0, PT, PT, PT, UP1, 0x80, 0x0 ;  /* 0x000000000000781c */ /* 0x000fca0003f0f018 */
[----:B------:R-:W-:Y:S02]  /*dc30*/  @UP1 ULDC.64 UR6, c[0x0][0xc08] ;  /* 0x0003020000061ab9 */ /* 0x000fe40000000a00 */
[----:B------:R-:W-:Y:S01]  /*dc40*/  @UP1 UIMAD.WIDE UR6, UR40, 0x4, UR6 ;  /* 0x00000004280618a5 */ /* 0x000fe2000f8e0206 */
[----:B------:R-:W0:Y:S05]  /*dc50*/  @P1 LDC R9, c[0x0][0xbec] ;  /* 0x0002fb00ff091b82 */ /* 0x000e2a0000000800 */
[----:B--2---:R-:W-:Y:S02]  /*dc60*/  IMAD.U32 R12, RZ, RZ, UR6 ;  /* 0x00000006ff0c7e24 */ /* 0x004fe4000f8e00ff */
[----:B------:R-:W-:Y:S01]  /*dc70*/  IMAD.U32 R13, RZ, RZ, UR7 ;  /* 0x00000007ff0d7e24 */ /* 0x000fe2000f8e00ff */
[----:B------:R-:W1:Y:S01]  /*dc80*/  @P1 LDC R10, c[0x0][0xbf0] ;  /* 0x0002fc00ff0a1b82 */ /* 0x000e620000000800 */
[----:B----4-:R-:W-:Y:S01]  /*dc90*/  @P2 R2UR UR4, R8 ;  /* 0x00000000080422ca */ /* 0x010fe200000e0000 */
[----:B------:R-:W-:-:S06]  /*dca0*/  IMAD.U32 R8, RZ, RZ, UR8 ;  /* 0x00000008ff087e24 */ /* 0x000fcc000f8e00ff */
[----:B------:R3:W5:Y:S01]  /*dcb0*/  @P0 LDG.E R8, desc[UR54][R12.64] ;  /* 0x000000360c080981 */ /* 0x000762000c1e1900 */
[----:B01----:R-:W-:Y:S07]  /*dcc0*/  @P0 BRA `(.L_x_11594) ;  /* 0x0000000000100947 */ /* 0x003fee0003800000 */
[----:B------:R-:W-:Y:S05]  /*dcd0*/  @!P2 BRA `(.L_x_11594) ;  /* 0x00000000000ca947 */ /* 0x000fea0003800000 */
[----:B------:R-:W2:Y:S04]  /*dce0*/  LDG.E R11, desc[UR54][R6.64] ;  /* 0x00000036060b7981 */ /* 0x000ea8000c1e1900 */
[----:B-----5:R-:W2:Y:S02]  /*dcf0*/  LDG.E R8, desc[UR54][R6.64+0x4] ;  /* 0x0000043606087981 */ /* 0x020ea4000c1e1900 */
[----:B--2---:R-:W-:-:S07]  /*dd00*/  IMAD.IADD R8, R8, 0x1, -R11 ;  /* 0x0000000108087824 */ /* 0x004fce00078e0a0b */
.L_x_11594:
[----:B---3--:R-:W-:Y:S01]  /*dd10*/  VIADD R12, R17, UR41 ;  /* 0x00000029110c7c36 */ /* 0x008fe20008000000 */
[----:B------:R-:W-:Y:S01]  /*dd20*/  USHF.R.S32.HI UR16, URZ, 0x1f, UR39 ;  /* 0x0000001f3f107899 */ /* 0x000fe20008011427 */
[----:B------:R-:W-:Y:S01]  /*dd30*/  VIADD R14, R156, UR41 ;  /* 0x000000299c0e7c36 */ /* 0x000fe20008000000 */
[----:B------:R-:W-:Y:S01]  /*dd40*/  ULDC.64 UR12, c[0x0][0xb90] ;  /* 0x0002e400000c7ab9 */ /* 0x000fe20000000a00 */
[----:B------:R-:W-:Y:S01]  /*dd50*/  @P1 IMAD.HI.U32 R7, R12, R9, RZ ;  /* 0x000000090c071227 */ /* 0x000fe200078e00ff */
[----:B------:R-:W-:Y:S01]  /*dd60*/  USHF.R.S32.HI UR15, URZ, 0x1f, UR40 ;  /* 0x0000001f3f0f7899 */ /* 0x000fe20008011428 */
[----:B------:R-:W0:Y:S01]  /*dd70*/  @P1 LDC R40, c[0x0][0xbec] ;  /* 0x0002fb00ff281b82 */ /* 0x000e220000000800 */
[----:B------:R-:W-:Y:S01]  /*dd80*/  USHF.R.S32.HI UR7, URZ, 0x1f, UR4 ;  /* 0x0000001f3f077899 */ /* 0x000fe20008011404 */
[----:B------:R-:W-:Y:S01]  /*dd90*/  IMAD.MOV.U32 R6, RZ, RZ, R12 ;  /* 0x000000ffff067224 */ /* 0x000fe200078e000c */
[----:B------:R-:W-:Y:S01]  /*dda0*/  UIMAD UR10, UR16, UR12, URZ ;  /* 0x0000000c100a72a4 */ /* 0x000fe2000f8e023f */
[----:B------:R-:W-:Y:S01]  /*ddb0*/  @P1 SHF.R.U32.HI R6, RZ, R10, R7 ;  /* 0x0000000aff061219 */ /* 0x000fe20000011607 */
[----:B------:R-:W-:Y:S01]  /*ddc0*/  UMOV UR6, UR4 ;  /* 0x0000000400067c82 */ /* 0x000fe20008000000 */
[----:B------:R-:W-:Y:S01]  /*ddd0*/  USEL UR15, UR15, URZ, !UP0 ;  /* 0x0000003f0f0f7287 */ /* 0x000fe2000c000000 */
[----:B------:R-:W-:Y:S01]  /*dde0*/  IMAD R7, R153, 0x20, R18 ;  /* 0x0000002099077824 */ /* 0x000fe200078e0212 */
[----:B------:R-:W-:Y:S01]  /*ddf0*/  UIMAD.WIDE.U32 UR8, UR39, UR12, UR6 ;  /* 0x0000000c270872a5 */ /* 0x000fe2000f8e0006 */
[----:B------:R-:W-:Y:S01]  /*de00*/  IMAD.MOV R10, RZ, RZ, -R6 ;  /* 0x000000ffff0a7224 */ /* 0x000fe200078e0a06 */
[----:B------:R-:W-:Y:S01]  /*de10*/  UIMAD UR10, UR39, UR13, UR10 ;  /* 0x0000000d270a72a4 */ /* 0x000fe2000f8e020a */
[----:B------:R-:W-:Y:S01]  /*de20*/  IMAD.WIDE R4, R7, 0x2, R4 ;  /* 0x0000000207047825 */ /* 0x000fe200078e0204 */
[----:B------:R-:W-:Y:S01]  /*de30*/  USEL UR14, UR40, URZ, !UP0 ;  /* 0x0000003f280e7287 */ /* 0x000fe2000c000000 */
[----:B------:R-:W-:Y:S01]  /*de40*/  ULDC.64 UR12, c[0x0][0xb98] ;  /* 0x0002e600000c7ab9 */ /* 0x000fe20000000a00 */
[----:B------:R-:W-:Y:S01]  /*de50*/  UIADD3 UR9, UR9, UR10, URZ ;  /* 0x0000000a09097290 */ /* 0x000fe2000fffe03f */
[----:B------:R-:W-:Y:S01]  /*de60*/  IMAD R9, R43, R10, R12 ;  /* 0x0000000a2b097224 */ /* 0x000fe200078e020c */
[----:B------:R-:W-:Y:S01]  /*de70*/  UIMAD UR6, UR15, UR12, URZ ;  /* 0x0000000c0f0672a4 */ /* 0x000fe2000f8e023f */
[----:B------:R-:W-:Y:S01]  /*de80*/  SHF.R.S32.HI R10, RZ, 0x1f, R6 ;  /* 0x0000001fff0a7819 */ /* 0x000fe20000011406 */
[----:B------:R-:W-:Y:S01]  /*de90*/  UIMAD.WIDE.U32 UR8, UR14, UR12, UR8 ;  /* 0x0000000c0e0872a5 */ /* 0x000fe2000f8e0008 */
[----:B------:R-:W-:Y:S01]  /*dea0*/  IADD3 R21, P2, R4, 0x1800, RZ ;  /* 0x0000180004157810 */ /* 0x000fe20007f5e0ff */
[----:B------:R-:W-:Y:S01]  /*deb0*/  UIMAD UR6, UR14, UR13, UR6 ;  /* 0x0000000d0e0672a4 */ /* 0x000fe2000f8e0206 */
[----:B------:R-:W-:Y:S01]  /*dec0*/  SHF.R.S32.HI R7, RZ, 0x1f, R9 ;  /* 0x0000001fff077819 */ /* 0x000fe20000011409 */
[----:B------:R-:W-:Y:S01]  /*ded0*/  ULDC.64 UR10, c[0x0][0xb88] ;  /* 0x0002e200000a7ab9 */ /* 0x000fe20000000a00 */
[----:B------:R-:W-:Y:S01]  /*dee0*/  LOP3.LUT R20, R21, 0x180, RZ, 0xc0, !PT ;  /* 0x0000018015147812 */ /* 0x000fe200078ec0ff */
[----:B-----5:R-:W-:Y:S01]  /*def0*/  IMAD R41, R8, R43, RZ ;  /* 0x0000002b08297224 */ /* 0x020fe200078e02ff */
[----:B------:R-:W-:Y:S01]  /*df00*/  IADD3 R6, P0, R6, UR8, RZ ;  /* 0x0000000806067c10 */ /* 0x000fe2000ff1e0ff */
[----:B------:R-:W-:Y:S01]  /*df10*/  IMAD.U32 R11, RZ, RZ, UR6 ;  /* 0x00000006ff0b7e24 */ /* 0x000fe2000f8e00ff */
[----:B------:R-:W-:Y:S01]  /*df20*/  SHF.R.U64 R20, R20, 0x3, RZ ;  /* 0x0000000314147819 */ /* 0x000fe200000012ff */
[----:B------:R-:W-:Y:S01]  /*df30*/  IMAD R12, R7, UR10, RZ ;  /* 0x0000000a070c7c24 */ /* 0x000fe2000f8e02ff */
[----:B------:R-:W-:-:S02]  /*df40*/  IADD3 R29, P6, R4, 0x3000, RZ ;  /* 0x00003000041d7810 */ /* 0x000fc40007fde0ff */
[----:B------:R-:W-:Y:S01]  /*df50*/  IADD3.X R7, R10, UR9, R11, P0, !PT ;  /* 0x000000090a077c10 */ /* 0x000fe200087fe40b */
[C---:B------:R-:W-:Y:S01]  /*df60*/  IMAD R11, R9.reuse, UR11, R12 ;  /* 0x0000000b090b7c24 */ /* 0x040fe2000f8e020c */
[----:B------:R-:W-:Y:S01]  /*df70*/  ULDC.64 UR8, c[0x0][0xb50] ;  /* 0x0002d40000087ab9 */ /* 0x000fe20000000a00 */
[----:B------:R-:W-:Y:S01]  /*df80*/  LOP3.LUT R20, R20, R21, RZ, 0x3c, !PT ;  /* 0x0000001514147212 */ /* 0x000fe200078e3cff */
[----:B------:R-:W-:Y:S01]  /*df90*/  IMAD.X R21, RZ, RZ, R5, P2 ;  /* 0x000000ffff157224 */ /* 0x000fe200010e0605 */
[C---:B------:R-:W-:Y:S01]  /*dfa0*/  IADD3 R13, P5, R4.reuse, 0x4800, RZ ;  /* 0x00004800040d7810 */ /* 0x040fe20007fbe0ff */
[----:B------:R-:W-:Y:S01]  /*dfb0*/  IMAD.WIDE.U32 R6, R9, UR10, R6 ;  /* 0x0000000a09067c25 */ /* 0x000fe2000f8e0006 */
[----:B------:R-:W-:Y:S01]  /*dfc0*/  ULDC.64 UR10, c[0x0][0xaa0] ;  /* 0x0002a800000a7ab9 */ /* 0x000fe20000000a00 */
[----:B------:R-:W-:Y:S02]  /*dfd0*/  LOP3.LUT R9, R4, 0x180, RZ, 0xc0, !PT ;  /* 0x0000018004097812 */ /* 0x000fe400078ec0ff */
[----:B------:R-:W-:Y:S01]  /*dfe0*/  IMAD.IADD R7, R7, 0x1, R11 ;  /* 0x0000000107077824 */ /* 0x000fe200078e020b */
[----:B------:R-:W-:-:S02]  /*dff0*/  LEA R10, P0, R6, UR8, 0x2 ;  /* 0x00000008060a7c11 */ /* 0x000fc4000f8010ff */
[----:B------:R-:W-:Y:S02]  /*e000*/  IADD3 R33, P4, R4, 0x6000, RZ ;  /* 0x0000600004217810 */ /* 0x000fe40007f9e0ff */
[----:B------:R-:W-:Y:S01]  /*e010*/  LEA.HI.X R11, R6, UR9, R7, 0x2, P0 ;  /* 0x00000009060b7c11 */ /* 0x000fe200080f1407 */
[----:B------:R-:W-:Y:S01]  /*e020*/  SHFL.IDX PT, R36, R10, RZ, 0x1c1f ;  /* 0x001c1fff0a247589 */ /* 0x000fe200000e0000 */
[----:B------:R-:W-:Y:S01]  /*e030*/  LOP3.LUT P0, RZ, R154, 0x3, RZ, 0xc0, !PT ;  /* 0x000000039aff7812 */ /* 0x000fe2000780c0ff */
[C---:B------:R-:W-:Y:S01]  /*e040*/  VIADD R6, R14.reuse, 0x8 ;  /* 0x000000080e067836 */ /* 0x040fe20000000000 */
[----:B------:R-:W-:Y:S01]  /*e050*/  UIMAD UR8, UR7, UR10, URZ ;  /* 0x0000000a070872a4 */ /* 0x000fe2000f8e023f */
[----:B------:R-:W1:Y:S01]  /*e060*/  SHFL.IDX PT, R37, R11, RZ, 0x1c1f ;  /* 0x001c1fff0b257589 */ /* 0x000e6200000e0000 */
[-C--:B------:R-:W-:Y:S02]  /*e070*/  ISETP.GE.OR P2, PT, R14, R41.reuse, P0 ;  /* 0x000000290e00720c */ /* 0x080fe40000746670 */
[----:B------:R-:W-:Y:S01]  /*e080*/  ISETP.GE.OR P0, PT, R6, R41, P0 ;  /* 0x000000290600720c */ /* 0x000fe20000706670 */
[----:B------:R-:W-:Y:S01]  /*e090*/  SHFL.IDX PT, R38, R10, 0x1, 0x1c1f ;  /* 0x003c1f000a267f89 */ /* 0x000fe200000e0000 */
[----:B------:R-:W-:-:S02]  /*e0a0*/  IADD3 R7, P3, R4, 0x7800, RZ ;  /* 0x0000780004077810 */ /* 0x000fc40007f7e0ff */
[----:B------:R-:W-:Y:S01]  /*e0b0*/  SHF.R.U64 R9, R9, 0x3, RZ ;  /* 0x0000000309097819 */ /* 0x000fe200000012ff */
[----:B------:R-:W2:Y:S01]  /*e0c0*/  SHFL.IDX PT, R39, R11, 0x1, 0x1c1f ;  /* 0x003c1f000b277f89 */ /* 0x000ea200000e0000 */
[----:B------:R-:W-:Y:S01]  /*e0d0*/  UIMAD.WIDE.U32 UR6, UR4, UR10, URZ ;  /* 0x0000000a040672a5 */ /* 0x000fe2000f8e003f */
[----:B------:R-:W-:Y:S01]  /*e0e0*/  LOP3.LUT R28, R29, 0x180, RZ, 0xc0, !PT ;  /* 0x000001801d1c7812 */ /* 0x000fe200078ec0ff */
[----:B------:R-:W-:Y:S01]  /*e0f0*/  UIMAD UR8, UR4, UR11, UR8 ;  /* 0x0000000b040872a4 */ /* 0x000fe2000f8e0208 */
[----:B------:R-:W-:Y:S01]  /*e100*/  LOP3.LUT R12, R13, 0x180, RZ, 0xc0, !PT ;  /* 0x000001800d0c7812 */ /* 0x000fe200078ec0ff */
[----:B------:R-:W-:Y:S01]  /*e110*/  IMAD.X R25, RZ, RZ, R5, P3 ;  /* 0x000000ffff197224 */ /* 0x000fe200018e0605 */
[----:B------:R-:W-:Y:S01]  /*e120*/  ULDC.64 UR10, c[0x0][0xae8] ;  /* 0x0002ba00000a7ab9 */ /* 0x000fe20000000a00 */
[----:B------:R-:W-:Y:S01]  /*e130*/  LOP3.LUT R32, R33, 0x180, RZ, 0xc0, !PT ;  /* 0x0000018021207812 */ /* 0x000fe200078ec0ff */
[----:B-1----:R1:W-:Y:S01]  /*e140*/  @!P2 ST.E desc[UR54][R36.64], R3 ;  /* 0x000000032400a985 */ /* 0x0023e2000c101936 */
[----:B------:R-:W-:Y:S01]  /*e150*/  LOP3.LUT R6, R7, 0x180, RZ, 0xc0, !PT ;  /* 0x0000018007067812 */ /* 0x000fe200078ec0ff */
[----:B------:R-:W-:Y:S01]  /*e160*/  UIADD3 UR7, UR7, UR8, URZ ;  /* 0x0000000807077290 */ /* 0x000fe2000fffe03f */
[----:B------:R-:W-:Y:S01]  /*e170*/  LOP3.LUT R8, R9, R4, RZ, 0x3c, !PT ;  /* 0x0000000409087212 */ /* 0x000fe200078e3cff */
[----:B------:R-:W-:Y:S01]  /*e180*/  UIMAD UR4, UR16, UR10, URZ ;  /* 0x0000000a100472a4 */ /* 0x000fe2000f8e023f */
[----:B------:R-:W-:-:S02]  /*e190*/  SHF.R.U64 R28, R28, 0x3, RZ ;  /* 0x000000031c1c7819 */ /* 0x000fc400000012ff */
[----:B------:R-:W-:Y:S01]  /*e1a0*/  SHF.R.U64 R12, R12, 0x3, RZ ;  /* 0x000000030c0c7819 */ /* 0x000fe200000012ff */
[----:B--2---:R2:W-:Y:S01]  /*e1b0*/  @!P0 ST.E desc[UR54][R38.64], R2 ;  /* 0x0000000226008985 */ /* 0x0045e2000c101936 */
[----:B------:R-:W-:Y:S01]  /*e1c0*/  SHF.R.U64 R32, R32, 0x3, RZ ;  /* 0x0000000320207819 */ /* 0x000fe200000012ff */
[----:B-1----:R-:W1:Y:S01]  /*e1d0*/  @P1 LDC R3, c[0x0][0xbf0] ;  /* 0x0002fc00ff031b82 */ /* 0x002e620000000800 */
[----:B------:R-:W-:Y:S01]  /*e1e0*/  SHF.R.U64 R4, R6, 0x3, RZ ;  /* 0x0000000306047819 */ /* 0x000fe200000012ff */
[----:B------:R-:W-:Y:S01]  /*e1f0*/  UIMAD UR4, UR39, UR11, UR4 ;  /* 0x0000000b270472a4 */ /* 0x000fe2000f8e0204 */
[----:B------:R-:W-:Y:S01]  /*e200*/  LOP3.LUT R28, R28, R29, RZ, 0x3c, !PT ;  /* 0x0000001d1c1c7212 */ /* 0x000fe200078e3cff */
[----:B------:R-:W-:Y:S01]  /*e210*/  UIMAD.WIDE.U32 UR6, UR39, UR10, UR6 ;  /* 0x0000000a270672a5 */ /* 0x000fe2000f8e0006 */
[----:B------:R-:W-:Y:S01]  /*e220*/  LOP3.LUT R12, R12, R13, RZ, 0x3c, !PT ;  /* 0x0000000d0c0c7212 */ /* 0x000fe200078e3cff */
[----:B------:R-:W-:Y:S01]  /*e230*/  ULDC.64 UR8, c[0x0][0xaf0] ;  /* 0x0002bc0000087ab9 */ /* 0x000fe20000000a00 */
[----:B------:R-:W-:Y:S01]  /*e240*/  LOP3.LUT R32, R32, R33, RZ, 0x3c, !PT ;  /* 0x0000002120207212 */ /* 0x000fe200078e3cff */
[----:B--2---:R-:W-:Y:S01]  /*e250*/  IMAD R2, R152, 0x60, R153 ;  /* 0x0000006098027824 */ /* 0x004fe200078e0299 */
[----:B------:R-:W-:Y:S01]  /*e260*/  UIADD3 UR7, UR7, UR4, URZ ;  /* 0x0000000407077290 */ /* 0x000fe2000fffe03f */
[--C-:B------:R-:W-:Y:S01]  /*e270*/  IMAD.X R29, RZ, RZ, R5.reuse, P6 ;  /* 0x000000ffff1d7224 */ /* 0x100fe200030e0605 */
[----:B------:R-:W-:Y:S01]  /*e280*/  LOP3.LUT R24, R4, R7, RZ, 0x3c, !PT ;  /* 0x0000000704187212 */ /* 0x000fe200078e3cff */
[----:B------:R-:W-:Y:S01]  /*e290*/  VIADD R37, R2, UR41 ;  /* 0x0000002902257c36 */ /* 0x000fe20008000000 */
[----:B------:R-:W-:Y:S01]  /*e2a0*/  UIMAD UR4, UR15, UR8, URZ ;  /* 0x000000080f0472a4 */ /* 0x000fe2000f8e023f */
[----:B------:R-:W-:-:S02]  /*e2b0*/  IMAD.X R13, RZ, RZ, R5, P5 ;  /* 0x000000ffff0d7224 */ /* 0x000fc400028e0605 */
[----:B0-----:R-:W-:-:S04]  /*e2c0*/  @P1 IMAD.HI.U32 R2, R37, R40, RZ ;  /* 0x0000002825021227 */ /* 0x001fc800078e00ff */
[--C-:B------:R-:W-:Y:S02]  /*e2d0*/  IMAD.X R33, RZ, RZ, R5.reuse, P4 ;  /* 0x000000ffff217224 */ /* 0x100fe400020e0605 */
[----:B------:R-:W-:Y:S01]  /*e2e0*/  IMAD.MOV.U32 R9, RZ, RZ, R5 ;  /* 0x000000ffff097224 */ /* 0x000fe200078e0005 */
[----:B------:R-:W-:Y:S01]  /*e2f0*/  UIMAD UR4, UR14, UR9, UR4 ;  /* 0x000000090e0472a4 */ /* 0x000fe2000f8e0204 */
[----:B------:R0:W5:Y:S01]  /*e300*/  LD.E.128 R4, desc[UR54][R20.64] ;  /* 0x0000003614047980 */ /* 0x000162000c101d00 */
[----:B------:R-:W-:-:S03]  /*e310*/  UIMAD.WIDE.U32 UR6, UR14, UR8, UR6 ;  /* 0x000000080e0672a5 */ /* 0x000fc6000f8e0006 */
[----:B------:R-:W-:Y:S01]  /*e320*/  ULDC.64 UR8, c[0x0][0xae0] ;  /* 0x0002b80000087ab9 */ /* 0x000fe20000000a00 */
[----:B------:R-:W5:Y:S04]  /*e330*/  LD.E.128 R8, desc[UR54][R8.64] ;  /* 0x0000003608087980 */ /* 0x000f68000c101d00 */
[----:B------:R-:W5:Y:S01]  /*e340*/  LD.E.128 R28, desc[UR54][R28.64] ;  /* 0x000000361c1c7980 */ /* 0x000f62000c101d00 */
[----:B0-----:R-:W-:Y:S01]  /*e350*/  IMAD.MOV.U32 R21, RZ, RZ, R37 ;  /* 0x000000ffff157224 */ /* 0x001fe200078e0025 */
[----:B-1----:R-:W-:Y:S01]  /*e360*/  @P1 SHF.R.U32.HI R21, RZ, R3, R2 ;  /* 0x00000003ff151219 */ /* 0x002fe20000011602 */
[----:B------:R-:W-:Y:S01]  /*e370*/  UIADD3 UR4, UR7, UR4, URZ ;  /* 0x0000000407047290 */ /* 0x000fe2000fffe03f */
[----:B------:R-:W5:Y:S02]  /*e380*/  LD.E.128 R12, desc[UR54][R12.64] ;  /* 0x000000360c0c7980 */ /* 0x000f64000c101d00 */
[--C-:B------:R-:W-:Y:S01]  /*e390*/  SHF.R.S32.HI R20, RZ, 0x1f, R21.reuse ;  /* 0x0000001fff147819 */ /* 0x100fe20000011415 */
[----:B------:R-:W-:Y:S01]  /*e3a0*/  IMAD.MOV R36, RZ, RZ, -R21 ;  /* 0x000000ffff247224 */ /* 0x000fe200078e0a15 */
[----:B------:R-:W5:Y:S01]  /*e3b0*/  LD.E.128 R32, desc[UR54][R32.64] ;  /* 0x0000003620207980 */ /* 0x000f62000c101d00 */
[----:B------:R-:W-:-:S02]  /*e3c0*/  IMAD.U32 R3, RZ, RZ, UR7 ;  /* 0x00000007ff037e24 */ /* 0x000fc4000f8e00ff */
[----:B------:R-:W-:Y:S01]  /*e3d0*/  IMAD R20, R20, UR8, RZ ;  /* 0x0000000814147c24 */ /* 0x000fe2000f8e02ff */
[----:B------:R-:W5:Y:S01]  /*e3e0*/  LD.E.128 R24, desc[UR54][R24.64] ;  /* 0x0000003618187980 */ /* 0x000f62000c101d00 */
[----:B------:R-:W-:Y:S02]  /*e3f0*/  IMAD R37, R43, R36, R37 ;  /* 0x000000242b257224 */ /* 0x000fe400078e0225 */
[----:B------:R-:W-:Y:S01]  /*e400*/  IMAD.U32 R2, RZ, RZ, UR6 ;  /* 0x00000006ff027e24 */ /* 0x000fe2000f8e00ff */
[----:B------:R-:W-:Y:S01]  /*e410*/  @!PT LDS RZ, [RZ] ;  /* 0x00000000fffff984 */ /* 0x000fe20000000800 */
[----:B------:R-:W-:Y:S01]  /*e420*/  @!PT LDS RZ, [RZ] ;  /* 0x00000000fffff984 */ /* 0x000fe20000000800 */
[----:B------:R-:W-:Y:S01]  /*e430*/  @!PT LDS RZ, [RZ] ;  /* 0x00000000fffff984 */ /* 0x000fe20000000800 */
[----:B------:R-:W-:Y:S01]  /*e440*/  @!PT LDS RZ, [RZ] ;  /* 0x00000000fffff984 */ /* 0x000fe20000000800 */
[----:B------:R0:W-:Y:S06]  /*e450*/  MEMBAR.ALL.CTA ;  /* 0x0000000000007992 */ /* 0x0001ec0000008000 */
[----:B0-----:R-:W0:Y:S01]  /*e460*/  FENCE.VIEW.ASYNC.S ;  /* 0x00000000000073c6 */ /* 0x001e220000000000 */
[----:B------:R-:W-:Y:S01]  /*e470*/  IMAD.U32 R3, RZ, RZ, UR4 ;  /* 0x00000004ff037e24 */ /* 0x000fe2000f8e00ff */
[----:B------:R-:W-:Y:S01]  /*e480*/  ULDC.64 UR6, c[0x0][0xad8] ;  /* 0x0002b60000067ab9 */ /* 0x000fe20000000a00 */
[C---:B------:R-:W-:Y:S01]  /*e490*/  IMAD R39, R21.reuse, UR9, R20 ;  /* 0x0000000915277c24 */ /* 0x040fe2000f8e0214 */
        /* <DEDUP_REMOVED lines=33> */
.L_x_11596:
[----:B------:R-:W-:Y:S05]  /*e6b0*/  BSYNC B1 ;  /* 0x0000000000017941 */ /* 0x000fea0003800000 */
.L_x_11595:
        /* <DEDUP_REMOVED lines=19> */
.L_x_11593:
        /* <DEDUP_REMOVED lines=14> */
[----:B------:R-:W-:Y:S01]  /*e8d0*/  UISETP.NE.AND.EX UP1, UPT, UR7, URZ, UPT, UP1 ;  /* 0x0000003f0700728c */ /* 0x000fe2000bf25310 */
[----:B------:R-:W1:Y:S05]  /*e8e0*/  S2R R7, SR_TID.X ;  /* 0x0000000000077919 */ /* 0x000e6a0000002100 */
        /* <DEDUP_REMOVED lines=9> */
[----:B-1----:R-:W-:-:S10]  /*e980*/  VIADD R7, R7, 0xffffff80 ;  /* 0xffffff8007077836 */ /* 0x002fd40000000000 */
[----:B------:R-:W0:Y:S01]  /*e990*/  @P0 LDC R9, c[0x0][0xbec] ;  /* 0x0002fb00ff090b82 */ /* 0x000e220000000800 */
[----:B------:R-:W-:Y:S02]  /*e9a0*/  ISETP.GE.AND P1, PT, R7, 0xc0, PT ;  /* 0x000000c00700780c */ /* 0x000fe40003f26270 */
[----:B--2---:R-:W-:Y:S01]  /*e9b0*/  @P2 R2UR UR4, R6 ;  /* 0x00000000060422ca */ /* 0x004fe200000e0000 */
[----:B0--3--:R-:W-:-:S14]  /*e9c0*/  @P3 BRA `(.L_x_11598) ;  /* 0x0000000000103947 */ /* 0x009fdc0003800000 */
[----:B------:R-:W-:Y:S05]  /*e9d0*/  @!P2 BRA `(.L_x_11598) ;  /* 0x00000000000ca947 */ /* 0x000fea0003800000 */
[----:B------:R-:W2:Y:S04]  /*e9e0*/  LDG.E R5, desc[UR54][R2.64] ;  /* 0x0000003602057981 */ /* 0x000ea8000c1e1900 */
[----:B-----5:R-:W2:Y:S02]  /*e9f0*/  LDG.E R0, desc[UR54][R2.64+0x4] ;  /* 0x0000043602007981 */ /* 0x020ea4000c1e1900 */
[----:B--2---:R-:W-:-:S07]  /*ea00*/  IMAD.IADD R0, R0, 0x1, -R5 ;  /* 0x0000000100007824 */ /* 0x004fce00078e0a05 */
.L_x_11598:
        /* <DEDUP_REMOVED lines=47> */
.L_x_11600:
[----:B------:R-:W-:Y:S05]  /*ed00*/  BSYNC B1 ;  /* 0x0000000000017941 */ /* 0x000fea0003800000 */
.L_x_11599:
[----:B0-----:R-:W0:Y:S01]  /*ed10*/  @P0 LDC R3, c[0x0][0xbf0] ;  /* 0x0002fc00ff030b82 */ /* 0x001e220000000800 */
[----:B------:R-:W-:Y:S01]  /*ed20*/  ULDC.64 UR14, c[0x0][0xaa0] ;  /* 0x0002a800000e7ab9 */ /* 0x000fe20000000a00 */
[----:B------:R-:W-:Y:S01]  /*ed30*/  IMAD R2, R152, 0x60, R153 ;  /* 0x0000006098027824 */ /* 0x000fe200078e0299 */
[----:B------:R-:W-:Y:S01]  /*ed40*/  UIMAD UR8, UR9, UR14, URZ ;  /* 0x0000000e090872a4 */ /* 0x000fe2000f8e023f */
[----:B------:R-:W-:Y:S01]  /*ed50*/  BSSY B1, `(.L_x_11601) ;  /* 0x000003a000017945 */ /* 0x000fe20003800000 */
[----:B------:R-:W-:Y:S01]  /*ed60*/  UIMAD.WIDE.U32 UR6, UR4, UR14, URZ ;  /* 0x0000000e040672a5 */ /* 0x000fe2000f8e003f */
[----:B------:R-:W-:Y:S01]  /*ed70*/  VIADD R4, R2, UR41 ;  /* 0x0000002902047c36 */ /* 0x000fe20008000000 */
[----:B------:R-:W-:Y:S01]  /*ed80*/  UIMAD UR8, UR4, UR15, UR8 ;  /* 0x0000000f040872a4 */ /* 0x000fe2000f8e0208 */
[----:B------:R-:W-:Y:S02]  /*ed90*/  SHF.R.S32.HI R10, RZ, 0x1f, R22 ;  /* 0x0000001fff0a7819 */ /* 0x000fe40000011416 */
[----:B------:R-:W-:Y:S01]  /*eda0*/  ULDC.64 UR14, c[0x0][0xae8] ;  /* 0x0002ba00000e7ab9 */ /* 0x000fe20000000a00 */
[----:B------:R-:W-:Y:S01]  /*edb0*/  UIADD3 UR7, UR7, UR8, URZ ;  /* 0x0000000807077290 */ /* 0x000fe2000fffe03f */
[----:B------:R-:W-:Y:S01]  /*edc0*/  @P0 IMAD.HI.U32 R2, R4, R9, RZ ;  /* 0x0000000904020227 */ /* 0x000fe200078e00ff */
[----:B------:R-:W-:Y:S01]  /*edd0*/  UIMAD UR4, UR10, UR14, URZ ;  /* 0x0000000e0a0472a4 */ /* 0x000fe2000f8e023f */
[----:B------:R-:W-:Y:S01]  /*ede0*/  SHF.R.S32.HI R14, RZ, 0x1f, R19 ;  /* 0x0000001fff0e7819 */ /* 0x000fe20000011413 */
        /* <DEDUP_REMOVED lines=22> */
[----:B------:R-:W-:Y:S02]  /*ef50*/  IMAD R4, R4, UR6, RZ ;  /* 0x0000000604047c24 */ /* 0x000fe4000f8e02ff */
[----:B------:R-:W-:Y:S02]  /*ef60*/  IMAD.IADD R3, R3, 0x1, R9 ;  /* 0x0000000103037824 */ /* 0x000fe400078e0209 */
[----:B-----5:R-:W-:Y:S02]  /*ef70*/  IMAD R11, R0, R11, RZ ;  /* 0x0000000b000b7224 */ /* 0x020fe400078e02ff */
[----:B------:R-:W-:Y:S02]  /*ef80*/  VIADD R0, R153, UR41 ;  /* 0x0000002999007c36 */ /* 0x000fe40008000000 */
[C---:B------:R-:W-:Y:S02]  /*ef90*/  IMAD R5, R7.reuse, UR7, R4 ;  /* 0x0000000707057c24 */ /* 0x040fe4000f8e0204 */
[----:B------:R-:W-:Y:S01]  /*efa0*/  IMAD.WIDE.U32 R2, R7, UR6, R2 ;  /* 0x0000000607027c25 */ /* 0x000fe2000f8e0002 */
[----:B------:R-:W-:Y:S01]  /*efb0*/  ISETP.GE.AND P0, PT, R0, R11, PT ;  /* 0x0000000b0000720c */ /* 0x000fe20003f06270 */
[----:B------:R-:W-:-:S02]  /*efc0*/  ULDC.64 UR6, c[0x0][0xa80] ;  /* 0x0002a00000067ab9 */ /* 0x000fc40000000a00 */
        /* <DEDUP_REMOVED lines=18> */
.L_x_11602:
[----:B------:R-:W-:Y:S05]  /*f0f0*/  BSYNC B1 ;  /* 0x0000000000017941 */ /* 0x000fea0003800000 */
.L_x_11601:
        /* <DEDUP_REMOVED lines=11> */
[----:B0---4-:R-:W-:Y:S01]  /*f1b0*/  @!P2 IMAD.WIDE R4, R18, 0x2, R2 ;  /* 0x000000021204a825 */ /* 0x011fe200078e0202 */
[-C--:B------:R-:W-:Y:S02]  /*f1c0*/  @!P3 LEA.HI.X R7, R19, R3.reuse, R14, 0x1, P0 ;  /* 0x000000031307b211 */ /* 0x080fe400000f0c0e */
[----:B------:R-:W-:Y:S02]  /*f1d0*/  @!P4 LEA.HI.X R9, R22, R3, R10, 0x1, P1 ;  /* 0x000000031609c211 */ /* 0x000fe400008f0c0a */
[----:B------:R0:W-:Y:S04]  /*f1e0*/  @!P2 ST.E.128 desc[UR54][R4.64], RZ ;  /* 0x000000ff0400a985 */ /* 0x0001e8000c101d36 */
[----:B------:R0:W-:Y:S04]  /*f1f0*/  @!P3 ST.E.128 desc[UR54][R6.64], RZ ;  /* 0x000000ff0600b985 */ /* 0x0001e8000c101d36 */
[----:B------:R0:W-:Y:S02]  /*f200*/  @!P4 ST.E.128 desc[UR54][R8.64], RZ ;  /* 0x000000ff0800c985 */ /* 0x0001e4000c101d36 */
.L_x_11597:
[----:B------:R-:W-:Y:S05]  /*f210*/  BSYNC B0 ;  /* 0x0000000000007941 */ /* 0x000fea0003800000 */
.L_x_11592:
[----:B------:R-:W-:Y:S02]  /*f220*/  ULDC UR4, c[0x0][0xc3c] ;  /* 0x00030f0000047ab9 */ /* 0x000fe40000000800 */
[----:B------:R-:W-:-:S06]  /*f230*/  UISETP.GE.AND UP0, UPT, UR50, UR4, UPT ;  /* 0x000000043200728c */ /* 0x000fcc000bf06270 */
[----:B------:R-:W-:-:S13]  /*f240*/  PLOP3.LUT P0, PT, PT, PT, UP0, 0x80, 0x0 ;  /* 0x000000000000781c */ /* 0x000fda0003f0f008 */
[----:B------:R-:W-:Y:S05]  /*f250*/  @!P0 BRA `(.L_x_11603) ;  /* 0xffffff1800a88947 */ /* 0x000fea000383ffff */
[----:B------:R-:W-:Y:S05]  /*f260*/  EXIT ;  /* 0x000000000000794d */ /* 0x000fea0003800000 */
.L_x_11502:
        /* <DEDUP_REMOVED lines=39> */
[----:B------:R-:W-:-:S03]  /*f4e0*/  IMAD.MOV.U32 R6, RZ, RZ, RZ ;  /* 0x000000ffff067224 */ /* 0x000fc600078e00ff */
        /* <DEDUP_REMOVED lines=13> */
[----:B------:R-:W-:Y:S01]  /*f5c0*/  ULDC UR4, c[0x0][0xc3c] ;  /* 0x00030f0000047ab9 */ /* 0x000fe20000000800 */
[----:B------:R-:W-:-:S07]  /*f5d0*/  IMAD.MOV.U32 R6, RZ, RZ, RZ ;  /* 0x000000ffff067224 */ /* 0x000fce00078e00ff */
.L_x_11609:
        /* <DEDUP_REMOVED lines=11> */
.L_x_11608:
[----:B------:R-:W-:Y:S05]  /*f690*/  BSYNC B0 ;  /* 0x0000000000007941 */ /* 0x000fea0003800000 */
.L_x_11607:
        /* <DEDUP_REMOVED lines=21> */
[----:B------:R-:W-:-:S07]  /*f7f0*/  IMAD.MOV.U32 R10, RZ, RZ, R12 ;  /* 0x000000ffff0a7224 */ /* 0x000fce00078e000c */
.L_x_11605:
        /* <DEDUP_REMOVED lines=17> */
[----:B------:R-:W0:Y:S02]  /*f910*/  F2I.FTZ.U32.TRUNC.NTZ R3, R17 ;  /* 0x0000001100037305 */ /* 0x000e24000021f000 */
[----:B0-----:R-:W-:Y:S01]  /*f920*/  IMAD.MOV R14, RZ, RZ, -R3 ;  /* 0x000000ffff0e7224 */ /* 0x001fe200078e0a03 */
[----:B------:R-:W-:Y:S06]  /*f930*/  @!P0 BRA `(.L_x_11610) ;  /* 0x0000000000088947 */ /* 0x000fec0003800000 */
[----:B------:R-:W-:-:S05]  /*f940*/  VIADD R13, R13, 0xffffffff ;  /* 0xffffffff0d0d7836 */ /* 0x000fca0000000000 */
[----:B------:R0:W1:Y:S02]  /*f950*/  SHFL.IDX PT, R16, R10, R13, 0x1f ;  /* 0x00001f0d0a107589 */ /* 0x00006400000e0000 */
.L_x_11610:
[----:B-1----:R-:W-:Y:S01]  /*f960*/  IMAD R16, R16, R9, R12 ;  /* 0x0000000910107224 */ /* 0x002fe200078e020c */
[----:B0-----:R-:W-:Y:S01]  /*f970*/  IABS R10, R8 ;  /* 0x00000008000a7213 */ /* 0x001fe20000000000 */
[----:B------:R-:W-:Y:S02]  /*f980*/  IMAD.MOV.U32 R2, RZ, RZ, R14 ;  /* 0x000000ffff027224 */ /* 0x000fe400078e000e */
[----:B------:R-:W-:Y:S02]  /*f990*/  IMAD.IADD R7, R7, 0x1, -R16 ;  /* 0x0000000107077824 */ /* 0x000fe400078e0a10 */
[----:B------:R-:W-:Y:S02]  /*f9a0*/  IMAD R13, R2, R11, RZ ;  /* 0x0000000b020d7224 */ /* 0x000fe400078e02ff */
[----:B------:R-:W-:Y:S01]  /*f9b0*/  IMAD.MOV.U32 R2, RZ, RZ, RZ ;  /* 0x000000ffff027224 */ /* 0x000fe200078e00ff */
[----:B------:R-:W-:Y:S01]  /*f9c0*/  IABS R4, R7 ;  /* 0x0000000700047213 */ /* 0x000fe20000000000 */
[----:B------:R-:W-:-:S02]  /*f9d0*/  IMAD.MOV R10, RZ, RZ, -R10 ;  /* 0x000000ffff0a7224 */ /* 0x000fc400078e0a0a */
[----:B------:R-:W-:-:S04]  /*f9e0*/  IMAD.HI.U32 R2, R3, R13, R2 ;  /* 0x0000000d03027227 */ /* 0x000fc800078e0002 */
[----:B------:R-:W-:Y:S02]  /*f9f0*/  IMAD.MOV.U32 R3, RZ, RZ, R4 ;  /* 0x000000ffff037224 */ /* 0x000fe400078e0004 */
[----:B------:R-:W-:Y:S02]  /*fa00*/  IMAD.MOV.U32 R4, RZ, RZ, R10 ;  /* 0x000000ffff047224 */ /* 0x000fe400078e000a */
        /* <DEDUP_REMOVED lines=24> */
[----:B------:R-:W0:Y:S01]  /*fb90*/  I2F.RP R4, R10 ;  /* 0x0000000a00047306 */ /* 0x000e220000209400 */
[----:B------:R-:W-:Y:S02]  /*fba0*/  R2UR UR6, R10 ;  /* 0x000000000a0672ca */ /* 0x000fe400000e0000 */
[----:B------:R-:W-:-:S05]  /*fbb0*/  IMAD.MOV R3, RZ, RZ, -R3 ;  /* 0x000000ffff037224 */ /* 0x000fca00078e0a03 */
[----:B0-----:R-:W0:Y:S02]  /*fbc0*/  MUFU.RCP R4, R4 ;  /* 0x0000000400047308 */ /* 0x001e240000001000 */
[----:B0-----:R-:W-:-:S06]  /*fbd0*/  VIADD R6, R4, 0xffffffe ;  /* 0x0ffffffe04067836 */ /* 0x001fcc0000000000 */
[----:B------:R-:W0:Y:S02]  /*fbe0*/  F2I.FTZ.U32.TRUNC.NTZ R6, R6 ;  /* 0x0000000600067305 */ /* 0x000e24000021f000 */
[----:B0-----:R-:W-:-:S13]  /*fbf0*/  R2UR UR5, R6 ;  /* 0x00000000060572ca */ /* 0x001fda00000e0000 */
        /* <DEDUP_REMOVED lines=26> */
.L_x_11606:
[----:B------:R-:W0:Y:S01]  /*fda0*/  LDC R19, c[0x0][0xc3c] ;  /* 0x00030f00ff137b82 */ /* 0x000e220000000800 */
[----:B------:R-:W-:Y:S01]  /*fdb0*/  IMAD.MOV.U32 R16, RZ, RZ, R7 ;  /* 0x000000ffff107224 */ /* 0x000fe200078e0007 */
[----:B------:R-:W-:Y:S01]  /*fdc0*/  UMOV UR4, URZ ;  /* 0x0000003f00047c82 */ /* 0x000fe20008000000 */
[----:B------:R-:W-:-:S07]  /*fdd0*/  IMAD.MOV.U32 R18, RZ, RZ, RZ ;  /* 0x000000ffff127224 */ /* 0x000fce00078e00ff */
.L_x_11611:
[----:B------:R-:W-:Y:S01]  /*fde0*/  ISETP.NE.AND P0, PT, R5, RZ, PT ;  /* 0x000000ff0500720c */ /* 0x000fe20003f05270 */
[----:B------:R-:W-:-:S12]  /*fdf0*/  IMAD.U32 R17, RZ, RZ, UR4 ;  /* 0x00000004ff117e24 */ /* 0x000fd8000f8e00ff */
[----:B------:R-:W1:Y:S01]  /*fe00*/  @!P0 S2R R3, SR_CgaCtaId ;  /* 0x0000000000038919 */ /* 0x000e620000008800 */
[----:B------:R-:W-:-:S04]  /*fe10*/  @!P0 MOV R2, 0x400 ;  /* 0x0000040000028802 */ /* 0x000fc80000000f00 */
[----:B-1----:R-:W-:-:S05]  /*fe20*/  @!P0 LEA R2, R3, R2, 0x18 ;  /* 0x0000000203028211 */ /* 0x002fca00078ec0ff */
[----:B0-----:R0:W-:Y:S01]  /*fe30*/  @!P0 STS.128 [R2+0x19cd0], R16 ;  /* 0x019cd01002008388 */ /* 0x0011e20000000c00 */
[----:B------:R-:W-:Y:S06]  /*fe40*/  BAR.ARV 0x5, 0x200 ;  /* 0x0148000000007b1d */ /* 0x000fec0000002000 */
.L_x_11604:
[----:B------:R1:W-:Y:S01]  /*fe50*/  STL [R1+0x28], RZ ;  /* 0x000028ff01007387 */ /* 0x0003e20000100800 */
[----:B------:R-:W-:Y:S01]  /*fe60*/  ULDC UR5, c[0x0][0xc3c] ;  /* 0x00030f0000057ab9 */ /* 0x000fe20000000800 */
[----:B------:R-:W-:Y:S01]  /*fe70*/  IMAD.MOV.U32 R28, RZ, RZ, 0x1 ;  /* 0x00000001ff1c7424 */ /* 0x000fe200078e00ff */
[----:B------:R-:W-:Y:S01]  /*fe80*/  ISETP.GE.AND P0, PT, R19, UR5, PT ;  /* 0x0000000513007c0c */ /* 0x000fe2000bf06270 */
[----:B------:R-:W-:-:S12]  /*fe90*/  IMAD.MOV.U32 R24, RZ, RZ, RZ ;  /* 0x000000ffff187224 */ /* 0x000fd800078e00ff */
[----:B-1----:R-:W-:Y:S05]  /*fea0*/  @P0 BRA `(.L_x_11612) ;  /* 0x0000005000600947 */ /* 0x002fea0003800000 */
[----:B------:R-:W0:Y:S01]  /*feb0*/  S2R R8, SR_TID.X ;  /* 0x0000000000087919 */ /* 0x000e220000002100 */
[----:B------:R-:W1:Y:S01]  /*fec0*/  S2UR UR5, SR_CgaCtaId ;  /* 0x00000000000579c3 */ /* 0x000e620000008800 */
[----:B------:R-:W-:Y:S01]  /*fed0*/  IMAD.SHL.U32 R7, R0, 0x800, RZ ;  /* 0x0000080000077824 */ /* 0x000fe200078e00ff */
[----:B------:R-:W-:Y:S01]  /*fee0*/  MOV R22, 0x400 ;  /* 0x0000040000167802 */ /* 0x000fe20000000f00 */
[----:B------:R-:W-:Y:S01]  /*fef0*/  IMAD.MOV.U32 R28, RZ, RZ, 0x1 ;  /* 0x00000001ff1c7424 */ /* 0x000fe200078e00ff */
[----:B------:R-:W-:Y:S01]  /*ff00*/  ULOP3.LUT UR43, UR37, 0x2, URZ, 0xfc, !UPT ;  /* 0x00000002252b7892 */ /* 0x000fe2000f8efc3f */
[----:B------:R-:W-:Y:S01]  /*ff10*/  IMAD.MOV.U32 R24, RZ, RZ, RZ ;  /* 0x000000ffff187224 */ /* 0x000fe200078e00ff */
[----:B------:R-:W-:Y:S01]  /*ff20*/  ULOP3.LUT UR44, UR37, 0x1, URZ, 0xfc, !UPT ;  /* 0x00000001252c7892 */ /* 0x000fe2000f8efc3f */
[----:B------:R-:W-:Y:S01]  /*ff30*/  ULDC UR45, c[0x0][0xc] ;  /* 0x00000300002d7ab9 */ /* 0x000fe20000000800 */
[C---:B0-----:R-:W-:Y:S01]  /*ff40*/  IMAD.SHL.U32 R2, R8.reuse, 0x20, RZ ;  /* 0x0000002008027824 */ /* 0x041fe200078e00ff */
[----:B------:R-:W-:Y:S01]  /*ff50*/  SHF.R.U32.HI R4, RZ, 0x1, R8 ;  /* 0x00000001ff047819 */ /* 0x000fe20000011608 */
        /* <DEDUP_REMOVED lines=14> */
[----:B-1----:R-:W-:Y:S01]  /*10040*/  IMAD.U32 R7, RZ, RZ, UR5 ;  /* 0x00000005ff077e24 */ /* 0x002fe2000f8e00ff */
        /* <DEDUP_REMOVED lines=26> */
.L_x_11693:
[----:B01----:R-:W0:Y:S02]  /*101f0*/  LDC.64 R2, c[0x0][0xa28] ;  /* 0x00028a00ff027b82 */ /* 0x003e240000000a00 */
        /* <DEDUP_REMOVED lines=10> */
[----:B------:R-:W-:Y:S01]  /*102a0*/  IMAD.MOV.U32 R17, RZ, RZ, RZ ;  /* 0x000000ffff117224 */ /* 0x000fe200078e00ff */
[----:B------:R-:W-:-:S09]  /*102b0*/  UMOV UR36, URZ ;  /* 0x0000003f00247c82 */ /* 0x000fd20008000000 */
[----:B------:R-:W-:Y:S02]  /*102c0*/  @P2 LOP3.LUT R23, R23, 0x20, RZ, 0xfc, !PT ;  /* 0x0000002017172812 */ /* 0x000fe400078efcff */
[----:B0-----:R-:W-:-:S04]  /*102d0*/  ISETP.NE.U32.AND P1, PT, R2, RZ, PT ;  /* 0x000000ff0200720c */ /* 0x001fc80003f25070 */
[----:B------:R-:W-:-:S13]  /*102e0*/  ISETP.NE.AND.EX P1, PT, R3, RZ, PT, P1 ;  /* 0x000000ff0300720c */ /* 0x000fda0003f25310 */
[----:B------:R-:W0:Y:S02]  /*102f0*/  @P1 LDC.64 R2, c[0x0][0xa18] ;  /* 0x00028600ff021b82 */ /* 0x000e240000000a00 */
[----:B0-----:R-:W-:-:S05]  /*10300*/  @P1 IMAD.WIDE R2, R19, 0x4, R2 ;  /* 0x0000000413021825 */ /* 0x001fca00078e0202 */
[----:B------:R0:W3:Y:S02]  /*10310*/  @P1 LDG.E R4, desc[UR54][R2.64] ;  /* 0x0000003602041981 */ /* 0x0000e4000c1e1900 */
        /* <DEDUP_REMOVED lines=13> */
.L_x_11613:
[----:B------:R-:W-:Y:S01]  /*103f0*/  ULDC.64 UR6, c[0x0][0x418] ;  /* 0x0001060000067ab9 */ /* 0x000fe20000000a00 */
[----:B------:R-:W-:Y:S01]  /*10400*/  ULDC UR5, c[0x0][0x424] ;  /* 0x0001090000057ab9 */ /* 0x000fe20000000800 */
[----:B------:R-:W-:Y:S01]  /*10410*/  UISETP.NE.U32.AND UP0, UPT, UR6, URZ, UPT ;  /* 0x0000003f0600728c */ /* 0x000fe2000bf05070 */
[----:B------:R-:W-:-:S03]  /*10420*/  ULDC UR40, c[0x0][0x2f0] ;  /* 0x0000bc0000287ab9 */ /* 0x000fc60000000800 */
        /* <DEDUP_REMOVED lines=12> */
.L_x_11614:
        /* <DEDUP_REMOVED lines=11> */
.L_x_11615:
[----:B------:R-:W-:Y:S01]  /*105a0*/  ULDC UR5, c[0x0][0x448] ;  /* 0x0001120000057ab9 */ /* 0x000fe20000000800 */
[----:B------:R-:W-:Y:S02]  /*105b0*/  UIMAD UR39, UR4, 0xc0, URZ ;  /* 0x000000c0042778a4 */ /* 0x000fe4000f8e023f */
        /* <DEDUP_REMOVED lines=25> */
.L_x_11617:
[----:B------:R-:W-:-:S11]  /*10750*/  UISETP.NE.AND UP0, UPT, UR5, 0x1, UPT ;  /* 0x000000010500788c */ /* 0x000fd6000bf05270 */
[----:B------:R-:W-:Y:S02]  /*10760*/  @UP0 ULDC.64 UR10, c[0x0][0x9e8] ;  /* 0x00027a00000a0ab9 */ /* 0x000fe40000000a00 */
[----:B------:R-:W-:-:S04]  /*10770*/  UIMAD.WIDE.U32 UR6, UR8, UR10, URZ ;  /* 0x0000000a080672a5 */ /* 0x000fc8000f8e003f */
[----:B------:R-:W-:-:S12]  /*10780*/  @UP0 USHF.R.U32.HI UR8, URZ, UR11, UR7 ;  /* 0x0000000b3f080299 */ /* 0x000fd80008011607 */
.L_x_11618:
[----:B------:R-:W-:-:S04]  /*10790*/  UIMAD UR8, UR8, UR5, UR5 ;  /* 0x00000005080872a4 */ /* 0x000fc8000f8e0205 */
[----:B------:R-:W-:-:S04]  /*107a0*/  UISETP.LT.AND UP0, UPT, UR4, UR8, UPT ;  /* 0x000000080400728c */ /* 0x000fc8000bf01270 */
[----:B------:R-:W-:-:S12]  /*107b0*/  USEL UR4, UR4, UR8, UP0 ;  /* 0x0000000804047287 */ /* 0x000fd80008000000 */
.L_x_11616:
        /* <DEDUP_REMOVED lines=31> */
.L_x_11620:
[----:B------:R-:W-:-:S11]  /*109b0*/  UISETP.NE.AND UP0, UPT, UR5, 0x1, UPT ;  /* 0x000000010500788c */ /* 0x000fd6000bf05270 */
[----:B------:R-:W-:Y:S02]  /*109c0*/  @UP0 ULDC.64 UR10, c[0x0][0x9e8] ;  /* 0x00027a00000a0ab9 */ /* 0x000fe40000000a00 */
[----:B------:R-:W-:-:S04]  /*109d0*/  UIMAD.WIDE.U32 UR6, UR4, UR10, URZ ;  /* 0x0000000a040672a5 */ /* 0x000fc8000f8e003f */
[----:B------:R-:W-:-:S12]  /*109e0*/  @UP0 USHF.R.U32.HI UR4, URZ, UR11, UR7 ;  /* 0x0000000b3f040299 */ /* 0x000fd80008011607 */
.L_x_11621:
[----:B------:R-:W-:-:S04]  /*109f0*/  UIMAD UR4, UR4, UR5, URZ ;  /* 0x00000005040472a4 */ /* 0x000fc8000f8e023f */
[----:B------:R-:W-:-:S04]  /*10a00*/  UISETP.LT.AND UP0, UPT, UR8, UR4, UPT ;  /* 0x000000040800728c */ /* 0x000fc8000bf01270 */
[----:B------:R-:W-:-:S12]  /*10a10*/  USEL UR8, UR8, UR4, !UP0 ;  /* 0x0000000408087287 */ /* 0x000fd8000c000000 */
.L_x_11619:
        /* <DEDUP_REMOVED lines=26> */
.L_x_11623:
        /* <DEDUP_REMOVED lines=20> */
.L_x_11626:
[----:B------:R-:W-:Y:S05]  /*10d00*/  BSYNC B6 ;  /* 0x0000000000067941 */ /* 0x000fea0003800000 */
.L_x_11625:
        /* <DEDUP_REMOVED lines=22> */
.L_x_11628:
[----:B------:R-:W-:Y:S05]  /*10e70*/  BSYNC B6 ;  /* 0x0000000000067941 */ /* 0x000fea0003800000 */
.L_x_11627:
        /* <DEDUP_REMOVED lines=20> */
.L_x_11630:
[----:B------:R-:W-:Y:S05]  /*10fc0*/  BSYNC B6 ;  /* 0x0000000000067941 */ /* 0x000fea0003800000 */
.L_x_11629:
        /* <DEDUP_REMOVED lines=19> */
.L_x_11632:
[----:B------:R-:W-:Y:S05]  /*11100*/  BSYNC B6 ;  /* 0x0000000000067941 */ /* 0x000fea0003800000 */
.L_x_11631:
[----:B------:R-:W0:Y:S01]  /*11110*/  LDC.64 R2, c[0x0][0x9f8] ;  /* 0x00027e00ff027b82 */ /* 0x000e220000000a00 */
[----:B------:R-:W-:-:S07]  /*11120*/  IMAD.MOV.U32 R8, RZ, RZ, R19 ;  /* 0x000000ffff087224 */ /* 0x000fce00078e0013 */
[----:B------:R-:W1:Y:S01]  /*11130*/  LDC R5, c[0x0][0x430] ;  /* 0x00010c00ff057b82 */ /* 0x000e620000000800 */
[----:B0-----:R-:W-:-:S04]  /*11140*/  ISETP.NE.U32.AND P0, PT, R2, RZ, PT ;  /* 0x000000ff0200720c */ /* 0x001fc80003f05070 */
[----:B------:R-:W-:-:S13]  /*11150*/  ISETP.NE.AND.EX P0, PT, R3, RZ, PT, P0 ;  /* 0x000000ff0300720c */ /* 0x000fda0003f05300 */
[----:B------:R-:W0:Y:S02]  /*11160*/  @P0 LDC.64 R2, c[0x0][0x9f8] ;  /* 0x00027e00ff020b82 */ /* 0x000e240000000a00 */
[----:B0-----:R-:W-:-:S05]  /*11170*/  @P0 IMAD.WIDE R2, R19, 0x4, R2 ;  /* 0x0000000413020825 */ /* 0x001fca00078e0202 */
[----:B------:R0:W2:Y:S01]  /*11180*/  @P0 LDG.E R8, desc[UR54][R2.64] ;  /* 0x0000003602080981 */ /* 0x0000a2000c1e1900 */
[----:B-1----:R-:W-:Y:S01]  /*11190*/  ISETP.NE.AND P1, PT, R5, 0x1, PT ;  /* 0x000000010500780c */ /* 0x002fe20003f25270 */
[----:B------:R-:W-:Y:S01]  /*111a0*/  IMAD.U32 R10, RZ, RZ, UR41 ;  /* 0x00000029ff0a7e24 */ /* 0x000fe2000f8e00ff */
[----:B------:R-:W-:Y:S01]  /*111b0*/  LOP3.LUT R23, R23, 0xffffffef, RZ, 0xc0, !PT ;  /* 0xffffffef17177812 */ /* 0x000fe200078ec0ff */
[----:B------:R-:W1:Y:S03]  /*111c0*/  S2R R21, SR_TID.X ;  /* 0x0000000000157919 */ /* 0x000e660000002100 */
[----:B------:R-:W-:Y:S01]  /*111d0*/  LEA R10, R10, 0xffffff80, 0x7 ;  /* 0xffffff800a0a7811 */ /* 0x000fe200078e38ff */
[----:B------:R-:W3:Y:S06]  /*111e0*/  S2R R20, SR_TID.X ;  /* 0x0000000000147919 */ /* 0x000eec0000002100 */
[----:B0-----:R-:W0:Y:S01]  /*111f0*/  @P1 LDC R3, c[0x0][0x434] ;  /* 0x00010d00ff031b82 */ /* 0x001e220000000800 */
[----:B------:R-:W-:-:S07]  /*11200*/  @P1 LOP3.LUT R23, R23, 0x10, RZ, 0xfc, !PT ;  /* 0x0000001017171812 */ /* 0x000fce00078efcff */
[----:B------:R-:W4:Y:S01]  /*11210*/  @P1 LDC R2, c[0x0][0x438] ;  /* 0x00010e00ff021b82 */ /* 0x000f220000000800 */
[----:B-1----:R-:W-:Y:S01]  /*11220*/  IMAD.SHL.U32 R21, R21, 0x40, RZ ;  /* 0x0000004015157824 */ /* 0x002fe200078e00ff */
[----:B---3--:R-:W-:-:S04]  /*11230*/  LOP3.LUT R20, R20, 0x7f, RZ, 0xc0, !PT ;  /* 0x0000007f14147812 */ /* 0x008fc800078ec0ff */
[----:B------:R-:W-:Y:S02]  /*11240*/  LOP3.LUT R21, R21, 0x40, RZ, 0xc0, !PT ;  /* 0x0000004015157812 */ /* 0x000fe400078ec0ff */
[----:B------:R-:W-:-:S04]  /*11250*/  SHF.R.U32.HI R20, RZ, 0x1, R20 ;  /* 0x00000001ff147819 */ /* 0x000fc80000011614 */
[----:B------:R-:W-:Y:S02]  /*11260*/  LOP3.LUT R0, R10, R20, R21, 0xfe, !PT ;  /* 0x000000140a007212 */ /* 0x000fe400078efe15 */
[----:B------:R-:W1:Y:S02]  /*11270*/  S2R R20, SR_TID.X ;  /* 0x0000000000147919 */ /* 0x000e640000002100 */
[C---:B------:R-:W-:Y:S01]  /*11280*/  ISETP.GE.AND P0, PT, R0.reuse, UR40, PT ;  /* 0x0000002800007c0c */ /* 0x040fe2000bf06270 */
[----:B------:R-:W-:-:S04]  /*11290*/  VIADD R0, R0, UR36 ;  /* 0x0000002400007c36 */ /* 0x000fc80008000000 */
[----:B0-----:R-:W-:-:S04]  /*112a0*/  @P1 IMAD.HI.U32 R3, R0, R3, RZ ;  /* 0x0000000300031227 */ /* 0x001fc800078e00ff */
[----:B------:R-:W-:Y:S01]  /*112b0*/  IMAD.MOV.U32 R6, RZ, RZ, R0 ;  /* 0x000000ffff067224 */ /* 0x000fe200078e0000 */
[----:B----4-:R-:W-:-:S03]  /*112c0*/  @P1 SHF.R.U32.HI R6, RZ, R2, R3 ;  /* 0x00000002ff061219 */ /* 0x010fc60000011603 */
[----:B------:R-:W0:Y:S01]  /*112d0*/  @!P0 LDC.64 R2, c[0x0][0x428] ;  /* 0x00010a00ff028b82 */ /* 0x000e220000000a00 */
[--C-:B------:R-:W-:Y:S01]  /*112e0*/  @!P0 SHF.R.S32.HI R7, RZ, 0x1f, R6.reuse ;  /* 0x0000001fff078819 */ /* 0x100fe20000011406 */
[----:B------:R-:W-:-:S04]  /*112f0*/  IMAD.MOV R4, RZ, RZ, -R6 ;  /* 0x000000ffff047224 */ /* 0x000fc800078e0a06 */
[----:B------:R-:W-:Y:S02]  /*11300*/  IMAD R0, R5, R4, R0 ;  /* 0x0000000405007224 */ /* 0x000fe400078e0200 */
[----:B------:R-:W3:Y:S01]  /*11310*/  @!P0 LDC.64 R4, c[0x0][0x418] ;  /* 0x00010600ff048b82 */ /* 0x000ee20000000a00 */
[----:B-1----:R-:W-:-:S05]  /*11320*/  IMAD.SHL.U32 R20, R20, 0x10, RZ ;  /* 0x0000001014147824 */ /* 0x002fca00078e00ff */
[----:B------:R-:W-:Y:S02]  /*11330*/  LOP3.LUT R20, R20, 0x10, RZ, 0xc0, !PT ;  /* 0x0000001014147812 */ /* 0x000fe400078ec0ff */
[----:B------:R-:W-:Y:S02]  /*11340*/  LOP3.LUT R23, R23, 0xfffffff7, RZ, 0xc0, !PT ;  /* 0xfffffff717177812 */ /* 0x000fe400078ec0ff */
[----:B------:R-:W-:Y:S01]  /*11350*/  LOP3.LUT R11, R20, 0x20, RZ, 0xfc, !PT ;  /* 0x00000020140b7812 */ /* 0x000fe200078efcff */
[----:B------:R-:W-:Y:S01]  /*11360*/  UMOV UR4, 0xffffffff ;  /* 0xffffffff00047882 */ /* 0x000fe20000000000 */
[----:B--2---:R-:W-:Y:S01]  /*11370*/  SHF.R.S32.HI R9, RZ, 0x1f, R8 ;  /* 0x0000001fff097819 */ /* 0x004fe20000011408 */
[----:B------:R-:W-:Y:S01]  /*11380*/  STL [R1], R8 ;  /* 0x0000000801007387 */ /* 0x000fe20000100800 */
[----:B0-----:R-:W-:-:S03]  /*11390*/  @!P0 IMAD.WIDE.U32 R6, R8, R2, R6 ;  /* 0x0000000208068225 */ /* 0x001fc600078e0006 */
[----:B------:R0:W-:Y:S01]  /*113a0*/  STL [R1+0x8], R9 ;  /* 0x0000080901007387 */ /* 0x0001e20000100800 */
[----:B------:R-:W-:Y:S01]  /*113b0*/  @!P0 IMAD R2, R9, R2, RZ ;  /* 0x0000000209028224 */ /* 0x000fe200078e02ff */
[----:B---3--:R-:W-:-:S03]  /*113c0*/  @!P0 LEA R4, P1, R6, R4, 0x2 ;  /* 0x0000000406048211 */ /* 0x008fc600078210ff */
[----:B------:R-:W-:-:S04]  /*113d0*/  @!P0 IMAD R2, R8, R3, R2 ;  /* 0x0000000308028224 */ /* 0x000fc800078e0202 */
[----:B------:R-:W-:Y:S01]  /*113e0*/  @!P0 IMAD.IADD R2, R7, 0x1, R2 ;  /* 0x0000000107028824 */ /* 0x000fe200078e0202 */
[----:B0-----:R-:W0:Y:S01]  /*113f0*/  LDC R9, c[0x0][0x2f4] ;  /* 0x0000bd00ff097b82 */ /* 0x001e220000000800 */
[----:B------:R-:W-:-:S03]  /*11400*/  IMAD.U32 R3, RZ, RZ, UR43 ;  /* 0x0000002bff037e24 */ /* 0x000fc6000f8e00ff */
[----:B------:R-:W-:Y:S01]  /*11410*/  @!P0 LEA.HI.X R5, R6, R5, R2, 0x2, P1 ;  /* 0x0000000506058211 */ /* 0x000fe200008f1402 */
[----:B------:R-:W-:Y:S01]  /*11420*/  IMAD.MOV.U32 R2, RZ, RZ, RZ ;  /* 0x000000ffff027224 */ /* 0x000fe200078e00ff */
[----:B------:R-:W-:Y:S02]  /*11430*/  ISETP.NE.AND P2, PT, R3, 0x3, PT ;  /* 0x000000030300780c */ /* 0x000fe40003f45270 */
[----:B------:R-:W-:-:S03]  /*11440*/  LOP3.LUT R8, R20, 0x40, RZ, 0xfc, !PT ;  /* 0x0000004014087812 */ /* 0x000fc600078efcff */
[----:B------:R1:W5:Y:S01]  /*11450*/  @!P0 LDG.E R2, desc[UR54][R4.64] ;  /* 0x0000003604028981 */ /* 0x000362000c1e1900 */
[-C--:B0-----:R-:W-:Y:S02]  /*11460*/  ISETP.GE.AND P3, PT, R20, R9.reuse, PT ;  /* 0x000000091400720c */ /* 0x081fe40003f66270 */
[-C--:B------:R-:W-:Y:S02]  /*11470*/  ISETP.GE.AND P1, PT, R11, R9.reuse, PT ;  /* 0x000000090b00720c */ /* 0x080fe40003f26270 */
[----:B------:R-:W-:-:S09]  /*11480*/  ISETP.GE.AND P0, PT, R8, R9, PT ;  /* 0x000000090800720c */ /* 0x000fd20003f06270 */
[----:B------:R-:W-:-:S04]  /*11490*/  @P3 LOP3.LUT R23, R23, 0x8, RZ, 0xfc, !PT ;  /* 0x0000000817173812 */ /* 0x000fc800078efcff */
[----:B------:R-:W-:-:S04]  /*114a0*/  LOP3.LUT R23, R23, 0xfffffffe, RZ, 0xc0, !PT ;  /* 0xfffffffe17177812 */ /* 0x000fc800078ec0ff */
[----:B------:R-:W-:-:S04]  /*114b0*/  LOP3.LUT R23, R23, 0xfffffffb, RZ, 0xc0, !PT ;  /* 0xfffffffb17177812 */ /* 0x000fc800078ec0ff */
[----:B------:R-:W-:-:S04]  /*114c0*/  @P1 LOP3.LUT R23, R23, 0x4, RZ, 0xfc, !PT ;  /* 0x0000000417171812 */ /* 0x000fc800078efcff */
[----:B------:R-:W-:-:S04]  /*114d0*/  @P2 LOP3.LUT R23, R23, 0x1, RZ, 0xfc, !PT ;  /* 0x0000000117172812 */ /* 0x000fc800078efcff */
[----:B------:R-:W-:-:S04]  /*114e0*/  LOP3.LUT R23, R23, 0xfffffffd, RZ, 0xc0, !PT ;  /* 0xfffffffd17177812 */ /* 0x000fc800078ec0ff */
[----:B------:R-:W-:Y:S01]  /*114f0*/  @P0 LOP3.LUT R23, R23, 0x2, RZ, 0xfc, !PT ;  /* 0x0000000217170812 */ /* 0x000fe200078efcff */
[----:B-1----:R-:W-:Y:S06]  /*11500*/  BRA.DIV UR4, `(.L_x_11633) ;  /* 0x0000004204a47947 */ /* 0x002fec000b800000 */
.L_x_11713:
[----:B------:R-:W-:-:S05]  /*11510*/  SHF.R.S32.HI R3, RZ, 0x1f, R18 ;  /* 0x0000001fff037819 */ /* 0x000fca0000011412 */
[----:B------:R0:W-:Y:S01]  /*11520*/  STL [R1+0x4], R3 ;  /* 0x0000040301007387 */ /* 0x0001e20000100800 */
[----:B------:R-:W-:Y:S05]  /*11530*/  @!P2 BRA `(.L_x_11634) ;  /* 0x000000000004a947 */ /* 0x000fea0003800000 */
[----:B------:R-:W-:Y:S01]  /*11540*/  BPT.TRAP 0x1 ;  /* 0x000000040000795c */ /* 0x000fe20000300000 */
.L_x_11634:
[----:B------:R-:W-:Y:S01]  /*11550*/  IMAD R5, R24, 0x8, R22 ;  /* 0x0000000818057824 */ /* 0x000fe200078e0216 */
[----:B------:R-:W-:Y:S01]  /*11560*/  SHF.L.U32 R26, R28, 0x1f, RZ ;  /* 0x0000001f1c1a7819 */ /* 0x000fe200000006ff */
[----:B------:R-:W-:Y:S01]  /*11570*/  BSSY B0, `(.L_x_11635) ;  /* 0x0000004000007945 */ /* 0x000fe20003800000 */
[----:B------:R-:W-:Y:S02]  /*11580*/  SHF.R.S32.HI R20, RZ, 0x1f, R0 ;  /* 0x0000001fff147819 */ /* 0x000fe40000011400 */
[----:B------:R-:W1:Y:S02]  /*11590*/  SYNCS.PHASECHK.TRANS64.TRYWAIT P0, [R5+URZ+0x19c80], R26 ;  /* 0x019c801a050075a7 */ /* 0x000e64000800017f */
[----:B-1----:R-:W-:Y:S05]  /*115a0*/  @!P0 BRA `(.L_x_11636) ;  /* 0x0000004000a88947 */ /* 0x002fea0003800000 */
.L_x_11714:
[----:B------:R-:W-:Y:S05]  /*115b0*/  BSYNC B0 ;  /* 0x0000000000007941 */ /* 0x000fea0003800000 */
.L_x_11635:
[----:B------:R-:W2:Y:S01]  /*115c0*/  LDL R9, [R1+0x4] ;  /* 0x0000040001097983 */ /* 0x000ea20000100800 */
[----:B------:R-:W-:-:S03]  /*115d0*/  ULDC.64 UR4, c[0x0][0x328] ;  /* 0x0000ca0000047ab9 */ /* 0x000fc60000000a00 */
[----:B------:R-:W3:Y:S01]  /*115e0*/  LDL R4, [R1+0x14] ;  /* 0x0000140001047983 */ /* 0x000ee20000100800 */
[----:B0-----:R-:W-:Y:S01]  /*115f0*/  IMAD R3, R20, UR4, RZ ;  /* 0x0000000414037c24 */ /* 0x001fe2000f8e02ff */
[----:B-----5:R-:W-:Y:S01]  /*11600*/  SHF.R.S32.HI R21, RZ, 0x1f, R2 ;  /* 0x0000001fff157819 */ /* 0x020fe20000011402 */
[C---:B------:R-:W-:Y:S01]  /*11610*/  IMAD.WIDE.U32 R6, R0.reuse, UR4, RZ ;  /* 0x0000000400067c25 */ /* 0x040fe2000f8e00ff */
[----:B------:R-:W0:Y:S01]  /*11620*/  S2R R8, SR_TID.X ;  /* 0x0000000000087919 */ /* 0x000e220000002100 */
        /* <DEDUP_REMOVED lines=21> */
[----:B------:R-:W0:Y:S01]  /*11780*/  S2R R7, SR_TID.X ;  /* 0x0000000000077919 */ /* 0x000e220000002100 */
[----:B------:R-:W2:Y:S01]  /*11790*/  LDC R12, c[0x0][0x2f4] ;  /* 0x0000bd00ff0c7b82 */ /* 0x000ea20000000800 */
[----:B------:R-:W3:Y:S04]  /*117a0*/  SHFL.IDX PT, R6, R8, RZ, 0x1e1f ;  /* 0x001e1fff08067589 */ /* 0x000ee800000e0000 */
[----:B------:R-:W4:Y:S04]  /*117b0*/  SHFL.IDX PT, R4, R9, RZ, 0x1e1f ;  /* 0x001e1fff09047589 */ /* 0x000f2800000e0000 */
[----:B------:R-:W1:Y:S01]  /*117c0*/  SHFL.IDX PT, R9, R9, 0x1, 0x1e1f ;  /* 0x003e1f0009097f89 */ /* 0x000e6200000e0000 */
[----:B0-----:R-:W-:-:S05]  /*117d0*/  IMAD.SHL.U32 R11, R7, 0x10, RZ ;  /* 0x00000010070b7824 */ /* 0x001fca00078e00ff */
        /* <DEDUP_REMOVED lines=17> */
.L_x_11720:
[----:B------:R-:W1:Y:S01]  /*118f0*/  S2R R7, SR_TID.X ;  /* 0x0000000000077919 */ /* 0x000e620000002100 */
[C---:B------:R-:W-:Y:S02]  /*11900*/  ISETP.LT.OR P3, PT, R3.reuse, 0x41, P3 ;  /* 0x000000410300780c */ /* 0x040fe40001f61670 */
[C---:B------:R-:W-:Y:S02]  /*11910*/  ISETP.LT.OR P2, PT, R3.reuse, 0x41, P2 ;  /* 0x000000410300780c */ /* 0x040fe40001741670 */
[----:B------:R-:W-:Y:S01]  /*11920*/  ISETP.LT.OR P1, PT, R3, 0x41, P1 ;  /* 0x000000410300780c */ /* 0x000fe20000f21670 */
[----:B-1----:R-:W-:-:S05]  /*11930*/  IMAD.SHL.U32 R7, R7, 0x10, RZ ;  /* 0x0000001007077824 */ /* 0x002fca00078e00ff */
        /* <DEDUP_REMOVED lines=11> */
.L_x_11638:
        /* <DEDUP_REMOVED lines=11> */
.L_x_11639:
[----:B------:R2:W-:Y:S01]  /*11aa0*/  SYNCS.ARRIVE.TRANS64.A1T0 RZ, [R5+URZ+0x19c70], RZ ;  /* 0x019c70ff05ff79a7 */ /* 0x0005e2000810003f */
[----:B------:R-:W-:Y:S05]  /*11ab0*/  @!P3 BRA `(.L_x_11640) ;  /* 0x000000000004b947 */ /* 0x000fea0003800000 */
[----:B------:R-:W-:Y:S01]  /*11ac0*/  BPT.TRAP 0x1 ;  /* 0x000000040000795c */ /* 0x000fe20000300000 */
.L_x_11640:
[----:B------:R-:W3:Y:S01]  /*11ad0*/  SYNCS.PHASECHK.TRANS64.TRYWAIT P1, [R5+URZ+0x19c40], R26 ;  /* 0x019c401a050075a7 */ /* 0x000ee2000802017f */
[----:B------:R-:W-:Y:S04]  /*11ae0*/  BSSY B0, `(.L_x_11641) ;  /* 0x0000002000007945 */ /* 0x000fe80003800000 */
[----:B---3--:R-:W-:Y:S05]  /*11af0*/  @!P1 BRA `(.L_x_11642) ;  /* 0x00000040004c9947 */ /* 0x008fea0003800000 */
.L_x_11721:
[----:B------:R-:W-:Y:S05]  /*11b00*/  BSYNC B0 ;  /* 0x0000000000007941 */ /* 0x000fea0003800000 */
.L_x_11641:
[----:B0-----:R-:W4:Y:S01]  /*11b10*/  LDL R8, [R1+0x4] ;  /* 0x0000040001087983 */ /* 0x001f220000100800 */
[----:B------:R-:W-:Y:S01]  /*11b20*/  ULDC.64 UR4, c[0x0][0x300] ;  /* 0x0000c00000047ab9 */ /* 0x000fe20000000a00 */
[----:B------:R-:W0:Y:S01]  /*11b30*/  LDC R9, c[0x0][0x2f4] ;  /* 0x0000bd00ff097b82 */ /* 0x000e220000000800 */
[----:B------:R-:W-:Y:S01]  /*11b40*/  IMAD R3, R20, UR4, RZ ;  /* 0x0000000414037c24 */ /* 0x000fe2000f8e02ff */
[----:B------:R-:W-:Y:S01]  /*11b50*/  ULDC.64 UR6, c[0x0][0x2e8] ;  /* 0x0000ba0000067ab9 */ /* 0x000fe20000000a00 */
[----:B-1----:R-:W-:-:S04]  /*11b60*/  IMAD.WIDE.U32 R6, R0, UR4, RZ ;  /* 0x0000000400067c25 */ /* 0x002fc8000f8e00ff */
        /* <DEDUP_REMOVED lines=13> */
[----:B------:R-:W1:Y:S02]  /*11c40*/  S2R R8, SR_TID.X ;  /* 0x0000000000087919 */ /* 0x000e640000002100 */
[----:B------:R-:W-:-:S05]  /*11c50*/  IMAD R6, R18, UR5, R6 ;  /* 0x0000000512067c24 */ /* 0x000fca000f8e0206 */
[----:B------:R-:W-:Y:S01]  /*11c60*/  IADD3.X R6, R3, UR7, R6, P1, !PT ;  /* 0x0000000703067c10 */ /* 0x000fe20008ffe406 */
[C---:B-1----:R-:W-:Y:S02]  /*11c70*/  IMAD.SHL.U32 R10, R8.reuse, 0x10, RZ ;  /* 0x00000010080a7824 */ /* 0x042fe400078e00ff */
[----:B------:R-:W-:-:S03]  /*11c80*/  IMAD.SHL.U32 R8, R8, 0x10, RZ ;  /* 0x0000001008087824 */ /* 0x000fc600078e00ff */
[----:B------:R-:W-:Y:S02]  /*11c90*/  LOP3.LUT R10, R10, 0x10, RZ, 0xc0, !PT ;  /* 0x000000100a0a7812 */ /* 0x000fe400078ec0ff */
[----:B------:R-:W-:Y:S02]  /*11ca0*/  LOP3.LUT R8, R8, 0x10, RZ, 0xc0, !PT ;  /* 0x0000001008087812 */ /* 0x000fe400078ec0ff */
[C---:B------:R-:W-:Y:S02]  /*11cb0*/  LOP3.LUT R11, R10.reuse, 0x40, RZ, 0xfc, !PT ;  /* 0x000000400a0b7812 */ /* 0x040fe400078efcff */
[----:B------:R-:W-:Y:S02]  /*11cc0*/  LOP3.LUT R10, R10, 0x20, RZ, 0xfc, !PT ;  /* 0x000000200a0a7812 */ /* 0x000fe400078efcff */
[-C--:B0-----:R-:W-:Y:S02]  /*11cd0*/  ISETP.GE.AND P2, PT, R11, R9.reuse, PT ;  /* 0x000000090b00720c */ /* 0x081fe40003f46270 */
        /* <DEDUP_REMOVED lines=15> */
.L_x_11727:
        /* <DEDUP_REMOVED lines=12> */
.L_x_11644:
        /* <DEDUP_REMOVED lines=11> */
.L_x_11645:
[----:B------:R1:W-:Y:S02]  /*11f40*/  SYNCS.ARRIVE.TRANS64.A1T0 RZ, [R5+URZ+0x19c30], RZ ;  /* 0x019c30ff05ff79a7 */ /* 0x0003e4000810003f */
[----:B------:R-:W-:Y:S05]  /*11f50*/  WARPSYNC.ALL ;  /* 0x0000000000007948 */ /* 0x000fea0003800000 */
[----:B------:R-:W-:Y:S01]  /*11f60*/  ULDC.64 UR4, c[0x0][0x298] ;  /* 0x0000a60000047ab9 */ /* 0x000fe20000000a00 */
[----:B0-----:R-:W-:Y:S01]  /*11f70*/  VIADD R2, R22, 0xf000 ;  /* 0x0000f00016027836 */ /* 0x001fe20000000000 */
[----:B------:R-:W-:Y:S01]  /*11f80*/  SHF.R.S32.HI R0, RZ, 0x1f, R17 ;  /* 0x0000001fff007819 */ /* 0x000fe20000011411 */
[----:B-1-3--:R-:W-:Y:S01]  /*11f90*/  IMAD.WIDE.U32 R4, R17, UR4, RZ ;  /* 0x0000000411047c25 */ /* 0x00afe2000f8e00ff */
        /* <DEDUP_REMOVED lines=24> */
.L_x_11647:
[----:B------:R-:W-:Y:S05]  /*12120*/  BSYNC B6 ;  /* 0x0000000000067941 */ /* 0x000fea0003800000 */
.L_x_11646:
[----:B------:R-:W2:Y:S01]  /*12130*/  LDL.LU.64 R2, [R1+0x20] ;  /* 0x0000200001027983 */ /* 0x000ea20000300a00 */
[----:B------:R-:W-:Y:S01]  /*12140*/  ULDC.64 UR4, c[0x0][0x2d8] ;  /* 0x0000b60000047ab9 */ /* 0x000fe20000000a00 */
[----:B------:R-:W-:Y:S01]  /*12150*/  UISETP.NE.AND UP0, UPT, UR46, URZ, UPT ;  /* 0x0000003f2e00728c */ /* 0x000fe2000bf05270 */
[----:B------:R-:W-:Y:S01]  /*12160*/  LOP3.LUT P6, RZ, R23, 0x20, RZ, 0xc0, !PT ;  /* 0x0000002017ff7812 */ /* 0x000fe200078cc0ff */
[----:B------:R-:W3:Y:S01]  /*12170*/  LDL R20, [R1+0x4] ;  /* 0x0000040001147983 */ /* 0x000ee20000100800 */
[----:B0-----:R-:W-:Y:S01]  /*12180*/  SHF.R.S32.HI R4, RZ, 0x1f, R19 ;  /* 0x0000001fff047819 */ /* 0x001fe20000011413 */
[----:B------:R-:W0:Y:S01]  /*12190*/  LDC R9, c[0x0][0x448] ;  /* 0x00011200ff097b82 */ /* 0x000e220000000800 */
[----:B------:R-:W-:Y:S01]  /*121a0*/  SEL R0, R19, RZ, !P6 ;  /* 0x000000ff13007207 */ /* 0x000fe20007000000 */
[----:B------:R1:W5:Y:S01]  /*121b0*/  LDL R10, [R1+0x18] ;  /* 0x00001800010a7983 */ /* 0x0003620000100800 */
[----:B------:R-:W-:Y:S01]  /*121c0*/  SEL R4, R4, RZ, !P6 ;  /* 0x000000ff04047207 */ /* 0x000fe20007000000 */
[----:B------:R-:W-:Y:S01]  /*121d0*/  ULDC.64 UR6, c[0x0][0x2c8] ;  /* 0x0000b20000067ab9 */ /* 0x000fe20000000a00 */
[----:B------:R-:W-:Y:S01]  /*121e0*/  PLOP3.LUT P0, PT, PT, PT, UP0, 0x80, 0x0 ;  /* 0x000000000000781c */ /* 0x000fe20003f0f008 */
[----:B------:R-:W4:Y:S01]  /*121f0*/  S2R R21, SR_TID.X ;  /* 0x0000000000157919 */ /* 0x000f220000002100 */
[----:B------:R-:W-:Y:S01]  /*12200*/  ULDC.64 UR8, c[0x0][0x280] ;  /* 0x0000a00000087ab9 */ /* 0x000fe20000000a00 */
[----:B------:R-:W-:Y:S01]  /*12210*/  @UP0 ULDC UR10, c[0x0][0x44c] ;  /* 0x00011300000a0ab9 */ /* 0x000fe20000000800 */
[----:B----4-:R-:W-:-:S05]  /*12220*/  IMAD.SHL.U32 R21, R21, 0x40, RZ ;  /* 0x0000004015157824 */ /* 0x010fca00078e00ff */
[----:B------:R-:W-:Y:S01]  /*12230*/  LOP3.LUT R21, R21, 0x40, RZ, 0xc0, !PT ;  /* 0x0000004015157812 */ /* 0x000fe200078ec0ff */
[----:B--2---:R-:W-:Y:S02]  /*12240*/  IMAD.MOV.U32 R3, RZ, RZ, R17 ;  /* 0x000000ffff037224 */ /* 0x004fe400078e0011 */
[----:B---3--:R-:W-:Y:S02]  /*12250*/  IMAD R5, R20, UR4, RZ ;  /* 0x0000000414057c24 */ /* 0x008fe4000f8e02ff */
[----:B------:R-:W2:Y:S01]  /*12260*/  S2R R20, SR_TID.X ;  /* 0x0000000000147919 */ /* 0x000ea20000002100 */
[----:B------:R-:W-:-:S04]  /*12270*/  IMAD.WIDE.U32 R2, R18, UR4, R2 ;  /* 0x0000000412027c25 */ /* 0x000fc8000f8e0002 */
[----:B------:R-:W-:Y:S01]  /*12280*/  IMAD R5, R18, UR5, R5 ;  /* 0x0000000512057c24 */ /* 0x000fe2000f8e0205 */
[----:B------:R-:W-:Y:S02]  /*12290*/  ULDC.64 UR4, c[0x0][0x2e0] ;  /* 0x0000b80000047ab9 */ /* 0x000fe40000000a00 */
[----:B------:R-:W-:Y:S02]  /*122a0*/  IMAD R4, R4, UR4, RZ ;  /* 0x0000000404047c24 */ /* 0x000fe4000f8e02ff */
[----:B------:R-:W-:Y:S02]  /*122b0*/  IMAD.IADD R3, R3, 0x1, R5 ;  /* 0x0000000103037824 */ /* 0x000fe400078e0205 */
[C---:B------:R-:W-:Y:S02]  /*122c0*/  IMAD R5, R0.reuse, UR5, R4 ;  /* 0x0000000500057c24 */ /* 0x040fe4000f8e0204 */
[----:B------:R-:W-:Y:S01]  /*122d0*/  IMAD.WIDE.U32 R2, R0, UR4, R2 ;  /* 0x0000000400027c25 */ /* 0x000fe2000f8e0002 */
[----:B------:R-:W-:Y:S01]  /*122e0*/  @UP0 ULDC UR4, c[0x0][0x44c] ;  /* 0x0001130000040ab9 */ /* 0x000fe20000000800 */
[----:B--2---:R-:W-:-:S04]  /*122f0*/  LOP3.LUT R20, R20, 0x7f, RZ, 0xc0, !PT ;  /* 0x0000007f14147812 */ /* 0x004fc800078ec0ff */
[----:B------:R-:W-:-:S04]  /*12300*/  SHF.R.U32.HI R20, RZ, 0x1, R20 ;  /* 0x00000001ff147819 */ /* 0x000fc80000011614 */
[----:B------:R-:W-:-:S05]  /*12310*/  LOP3.LUT R20, R20, R21, RZ, 0xfc, !PT ;  /* 0x0000001514147212 */ /* 0x000fca00078efcff */
[----:B------:R-:W-:-:S04]  /*12320*/  VIADD R0, R20, UR39 ;  /* 0x0000002714007c36 */ /* 0x000fc80008000000 */
[----:B------:R-:W-:Y:S01]  /*12330*/  @P0 IMAD.HI.U32 R4, R0, UR4, RZ ;  /* 0x0000000400040c27 */ /* 0x000fe2000f8e00ff */
[----:B------:R-:W-:Y:S01]  /*12340*/  PLOP3.LUT P0, PT, PT, PT, UP0, 0x80, 0x0 ;  /* 0x000000000000781c */ /* 0x000fe20003f0f008 */
[----:B------:R-:W-:Y:S02]  /*12350*/  @UP0 ULDC UR4, c[0x0][0x450] ;  /* 0x0001140000040ab9 */ /* 0x000fe40000000800 */
[----:B------:R-:W-:Y:S02]  /*12360*/  IMAD.IADD R3, R3, 0x1, R5 ;  /* 0x0000000103037824 */ /* 0x000fe400078e0205 */
[----:B------:R-:W-:-:S08]  /*12370*/  IMAD.MOV.U32 R5, RZ, RZ, R0 ;  /* 0x000000ffff057224 */ /* 0x000fd000078e0000 */
[----:B------:R-:W-:Y:S01]  /*12380*/  @P0 SHF.R.U32.HI R5, RZ, UR4, R4 ;  /* 0x00000004ff050c19 */ /* 0x000fe20008011604 */
[----:B------:R-:W-:-:S03]  /*12390*/  ULDC.64 UR4, c[0x0][0x2d0] ;  /* 0x0000b40000047ab9 */ /* 0x000fc60000000a00 */
[--C-:B------:R-:W-:Y:S01]  /*123a0*/  SHF.R.S32.HI R4, RZ, 0x1f, R5.reuse ;  /* 0x0000001fff047819 */ /* 0x100fe20000011405 */
[----:B------:R-:W-:-:S04]  /*123b0*/  IMAD.MOV R6, RZ, RZ, -R5 ;  /* 0x000000ffff067224 */ /* 0x000fc800078e0a05 */
[----:B------:R-:W-:Y:S02]  /*123c0*/  IMAD R4, R4, UR4, RZ ;  /* 0x0000000404047c24 */ /* 0x000fe4000f8e02ff */
[----:B0-----:R-:W-:Y:S02]  /*123d0*/  IMAD R6, R9, R6, R0 ;  /* 0x0000000609067224 */ /* 0x001fe400078e0200 */
[C---:B------:R-:W-:Y:S02]  /*123e0*/  IMAD R7, R5.reuse, UR5, R4 ;  /* 0x0000000505077c24 */ /* 0x040fe4000f8e0204 */
[----:B------:R-:W-:-:S04]  /*123f0*/  IMAD.WIDE.U32 R4, R5, UR4, R2 ;  /* 0x0000000405047c25 */ /* 0x000fc8000f8e0002 */
[----:B------:R-:W-:Y:S01]  /*12400*/  IMAD.IADD R5, R5, 0x1, R7 ;  /* 0x0000000105057824 */ /* 0x000fe200078e0207 */
[----:B------:R-:W-:Y:S01]  /*12410*/  SHF.R.S32.HI R7, RZ, 0x1f, R6 ;  /* 0x0000001fff077819 */ /* 0x000fe20000011406 */
[----:B------:R-:W-:-:S04]  /*12420*/  IMAD.WIDE.U32 R4, R6, UR6, R4 ;  /* 0x0000000606047c25 */ /* 0x000fc8000f8e0004 */
[----:B------:R-:W-:-:S04]  /*12430*/  IMAD R7, R7, UR6, RZ ;  /* 0x0000000607077c24 */ /* 0x000fc8000f8e02ff */
[----:B------:R-:W-:Y:S01]  /*12440*/  IMAD R7, R6, UR7, R7 ;  /* 0x0000000706077c24 */ /* 0x000fe2000f8e0207 */
[----:B------:R-:W-:-:S04]  /*12450*/  IADD3 R6, P0, R4, UR8, RZ ;  /* 0x0000000804067c10 */ /* 0x000fc8000ff1e0ff */
[----:B------:R-:W-:Y:S02]  /*12460*/  IADD3.X R5, R5, UR9, R7, P0, !PT ;  /* 0x0000000905057c10 */ /* 0x000fe400087fe407 */
[----:B------:R-:W-:Y:S01]  /*12470*/  PLOP3.LUT P0, PT, PT, PT, UP0, 0x80, 0x0 ;  /* 0x000000000000781c */ /* 0x000fe20003f0f008 */
[----:B------:R-:W-:Y:S01]  /*12480*/  VIADD R0, R0, 0x80 ;  /* 0x0000008000007836 */ /* 0x000fe20000000000 */
[----:B------:R-:W0:Y:S11]  /*12490*/  S2R R20, SR_TID.X ;  /* 0x0000000000147919 */ /* 0x000e360000002100 */
[----:B------:R-:W-:Y:S01]  /*124a0*/  @P0 IMAD.HI.U32 R7, R0, UR10, RZ ;  /* 0x0000000a00070c27 */ /* 0x000fe2000f8e00ff */
[----:B------:R-:W-:Y:S01]  /*124b0*/  PLOP3.LUT P0, PT, PT, PT, UP0, 0x80, 0x0 ;  /* 0x000000000000781c */ /* 0x000fe20003f0f008 */
[----:B------:R-:W-:-:S02]  /*124c0*/  @UP0 ULDC UR10, c[0x0][0x450] ;  /* 0x00011400000a0ab9 */ /* 0x000fc40000000800 */
[----:B------:R-:W-:-:S10]  /*124d0*/  IMAD.MOV.U32 R4, RZ, RZ, R0 ;  /* 0x000000ffff047224 */ /* 0x000fd400078e0000 */
[----:B------:R-:W-:-:S05]  /*124e0*/  @P0 SHF.R.U32.HI R4, RZ, UR10, R7 ;  /* 0x0000000aff040c19 */ /* 0x000fca0008011607 */
[----:B------:R-:W-:-:S04]  /*124f0*/  IMAD.MOV R7, RZ, RZ, -R4 ;  /* 0x000000ffff077224 */ /* 0x000fc800078e0a04 */
[----:B------:R-:W-:Y:S01]  /*12500*/  IMAD R0, R9, R7, R0 ;  /* 0x0000000709007224 */ /* 0x000fe200078e0200 */
[----:B------:R-:W-:Y:S01]  /*12510*/  SHF.R.S32.HI R7, RZ, 0x1f, R4 ;  /* 0x0000001fff077819 */ /* 0x000fe20000011404 */
[----:B------:R-:W-:-:S04]  /*12520*/  IMAD.WIDE.U32 R2, R4, UR4, R2 ;  /* 0x0000000404027c25 */ /* 0x000fc8000f8e0002 */
[----:B------:R-:W-:Y:S01]  /*12530*/  IMAD R7, R7, UR4, RZ ;  /* 0x0000000407077c24 */ /* 0x000fe2000f8e02ff */
[----:B------:R-:W-:-:S03]  /*12540*/  ULDC UR4, c[0x0][0x2b8] ;  /* 0x0000ae0000047ab9 */ /* 0x000fc60000000800 */
[----:B------:R-:W-:Y:S01]  /*12550*/  IMAD R7, R4, UR5, R7 ;  /* 0x0000000504077c24 */ /* 0x000fe2000f8e0207 */
[----:B------:R-:W-:Y:S01]  /*12560*/  SHF.R.S32.HI R4, RZ, 0x1f, R0 ;  /* 0x0000001fff047819 */ /* 0x000fe20000011400 */
[----:B0-----:R-:W-:Y:S02]  /*12570*/  IMAD.SHL.U32 R21, R20, 0x10, RZ ;  /* 0x0000001014157824 */ /* 0x001fe400078e00ff */
[----:B------:R-:W-:Y:S02]  /*12580*/  IMAD.IADD R3, R3, 0x1, R7 ;  /* 0x0000000103037824 */ /* 0x000fe400078e0207 */
[----:B------:R-:W-:Y:S02]  /*12590*/  IMAD R4, R4, UR6, RZ ;  /* 0x0000000604047c24 */ /* 0x000fe4000f8e02ff */
[----:B------:R-:W-:Y:S01]  /*125a0*/  IMAD.WIDE.U32 R2, R0, UR6, R2 ;  /* 0x0000000600027c25 */ /* 0x000fe2000f8e0002 */
[----:B------:R-:W-:-:S03]  /*125b0*/  LOP3.LUT R21, R21, 0x10, RZ, 0xc0, !PT ;  /* 0x0000001015157812 */ /* 0x000fc600078ec0ff */
[----:B------:R-:W-:Y:S01]  /*125c0*/  IMAD.SHL.U32 R17, R20, 0x10, RZ ;  /* 0x0000001014117824 */ /* 0x000fe200078e00ff */
[----:B------:R-:W-:Y:S01]  /*125d0*/  IADD3 R8, P0, R2, UR8, RZ ;  /* 0x0000000802087c10 */ /* 0x000fe2000ff1e0ff */
[----:B------:R-:W-:Y:S01]  /*125e0*/  IMAD R4, R0, UR7, R4 ;  /* 0x0000000700047c24 */ /* 0x000fe2000f8e0204 */
[----:B------:R-:W-:Y:S02]  /*125f0*/  LOP3.LUT R12, R21, 0x20, RZ, 0xfc, !PT ;  /* 0x00000020150c7812 */ /* 0x000fe400078efcff */
        /* <DEDUP_REMOVED lines=9> */
[----:B-1----:R-:W-:Y:S10]  /*12690*/  BRA.DIV UR5, `(.L_x_11648) ;  /* 0x0000003a051c7947 */ /* 0x002ff4000b800000 */
[----:B------:R-:W0:Y:S01]  /*126a0*/  SHFL.IDX PT, R3, R6, RZ, 0x1e1f ;  /* 0x001e1fff06037589 */ /* 0x000e2200000e0000 */
[----:B------:R-:W-:Y:S02]  /*126b0*/  IMAD R4, R9, UR38, RZ ;  /* 0x0000002609047c24 */ /* 0x000fe4000f8e02ff */
[----:B------:R-:W-:Y:S01]  /*126c0*/  VIADD R0, R20, UR39 ;  /* 0x0000002714007c36 */ /* 0x000fe20008000000 */
        /* <DEDUP_REMOVED lines=21> */
.L_x_11734:
        /* <DEDUP_REMOVED lines=12> */
.L_x_11650:
[----:B------:R-:W-:Y:S05]  /*128e0*/  BSYNC B0 ;  /* 0x0000000000007941 */ /* 0x000fea0003800000 */
.L_x_11649:
[----:B------:R-:W-:Y:S01]  /*128f0*/  NOP ;  /* 0x0000000000007918 */ /* 0x000fe20000000000 */
[----:B------:R-:W-:-:S13]  /*12900*/  PLOP3.LUT P0, PT, PT, PT, PT, 0x80, 0x0 ;  /* 0x000000000000781c */ /* 0x000fda0003f0f070 */
.L_x_11651:
        /* <DEDUP_REMOVED lines=18> */
.L_x_11735:
[----:B------:R-:W-:Y:S05]  /*12a30*/  BSYNC B0 ;  /* 0x0000000000007941 */ /* 0x000fea0003800000 */
.L_x_11652:
[----:B------:R-:W-:-:S04]  /*12a40*/  UIADD3 UR4, UR41, -0x2, URZ ;  /* 0xfffffffe29047890 */ /* 0x000fc8000fffe03f */
[----:B------:R-:W-:-:S06]  /*12a50*/  UISETP.GE.AND UP0, UPT, UR4, UR42, UPT ;  /* 0x0000002a0400728c */ /* 0x000fcc000bf06270 */
[----:B------:R-:W-:-:S13]  /*12a60*/  PLOP3.LUT P0, PT, PT, PT, UP0, 0x80, 0x0 ;  /* 0x000000000000781c */ /* 0x000fda0003f0f008 */
[----:B------:R-:W-:Y:S05]  /*12a70*/  @!P0 BRA `(.L_x_11654) ;  /* 0x00000010008c8947 */ /* 0x000fea0003800000 */
[----:B------:R-:W-:Y:S02]  /*12a80*/  IMAD.MOV.U32 R4, RZ, RZ, R24 ;  /* 0x000000ffff047224 */ /* 0x000fe400078e0018 */
[----:B------:R-:W-:Y:S02]  /*12a90*/  IMAD.MOV.U32 R5, RZ, RZ, R28 ;  /* 0x000000ffff057224 */ /* 0x000fe400078e001c */
[----:B------:R-:W-:-:S07]  /*12aa0*/  IMAD.U32 R20, RZ, RZ, UR4 ;  /* 0x00000004ff147e24 */ /* 0x000fce000f8e00ff */
.L_x_11674:
[----:B0--3--:R-:W3:Y:S01]  /*12ab0*/  LDL R9, [R1+0x8] ;  /* 0x0000080001097983 */ /* 0x009ee20000100800 */
[----:B-1----:R-:W1:Y:S03]  /*12ac0*/  LDC R3, c[0x0][0x430] ;  /* 0x00010c00ff037b82 */ /* 0x002e660000000800 */
[----:B0-----:R-:W4:Y:S01]  /*12ad0*/  LDL R8, [R1] ;  /* 0x0000000001087983 */ /* 0x001f220000100800 */
[----:B------:R-:W2:Y:S01]  /*12ae0*/  S2R R2, SR_TID.X ;  /* 0x0000000000027919 */ /* 0x000ea20000002100 */
[----:B-1----:R-:W-:-:S13]  /*12af0*/  ISETP.NE.AND P0, PT, R3, 0x1, PT ;  /* 0x000000010300780c */ /* 0x002fda0003f05270 */
[----:B------:R-:W0:Y:S01]  /*12b00*/  @P0 LDC R6, c[0x0][0x434] ;  /* 0x00010d00ff060b82 */ /* 0x000e220000000800 */
[----:B--2---:R-:W-:-:S04]  /*12b10*/  LOP3.LUT R0, R2, 0x7f, RZ, 0xc0, !PT ;  /* 0x0000007f02007812 */ /* 0x004fc800078ec0ff */
[----:B------:R-:W-:-:S03]  /*12b20*/  SHF.R.U32.HI R3, RZ, 0x1, R0 ;  /* 0x00000001ff037819 */ /* 0x000fc60000011600 */
[----:B------:R-:W1:Y:S01]  /*12b30*/  @P0 LDC R0, c[0x0][0x438] ;  /* 0x00010e00ff000b82 */ /* 0x000e620000000800 */
[----:B------:R-:W-:Y:S02]  /*12b40*/  IMAD.SHL.U32 R2, R2, 0x40, RZ ;  /* 0x0000004002027824 */ /* 0x000fe400078e00ff */
[----:B------:R-:W-:-:S03]  /*12b50*/  IMAD R3, R20, 0x80, R3 ;  /* 0x0000008014037824 */ /* 0x000fc600078e0203 */
[----:B------:R-:W-:-:S04]  /*12b60*/  LOP3.LUT R2, R2, 0x40, RZ, 0xc0, !PT ;  /* 0x0000004002027812 */ /* 0x000fc800078ec0ff */
[----:B------:R-:W-:-:S05]  /*12b70*/  IADD3 R3, R2, UR36, R3 ;  /* 0x0000002402037c10 */ /* 0x000fca000fffe003 */
[----:B0-----:R-:W-:-:S04]  /*12b80*/  @P0 IMAD.HI.U32 R6, R3, R6, RZ ;  /* 0x0000000603060227 */ /* 0x001fc800078e00ff */
[----:B------:R-:W-:Y:S01]  /*12b90*/  IMAD.MOV.U32 R2, RZ, RZ, R3 ;  /* 0x000000ffff027224 */ /* 0x000fe200078e0003 */
[----:B-1----:R-:W-:Y:S01]  /*12ba0*/  @P0 SHF.R.U32.HI R2, RZ, R0, R6 ;  /* 0x00000000ff020219 */ /* 0x002fe20000011606 */
[----:B------:R-:W-:Y:S05]  /*12bb0*/  YIELD ;  /* 0x0000000000007946 */ /* 0x000fea0003800000 */
[----:B------:R-:W-:Y:S01]  /*12bc0*/  IMAD.MOV R7, RZ, RZ, -R2 ;  /* 0x000000ffff077224 */ /* 0x000fe200078e0a02 */
[----:B------:R-:W-:-:S03]  /*12bd0*/  ULDC UR4, c[0x0][0x430] ;  /* 0x00010c0000047ab9 */ /* 0x000fc60000000800 */
[----:B------:R-:W-:Y:S01]  /*12be0*/  IMAD R7, R7, UR4, R3 ;  /* 0x0000000407077c24 */ /* 0x000fe2000f8e0203 */
[----:B------:R-:W-:Y:S01]  /*12bf0*/  ULDC.64 UR4, c[0x0][0x428] ;  /* 0x00010a0000047ab9 */ /* 0x000fe20000000a00 */
        /* <DEDUP_REMOVED lines=22> */
.L_x_11655:
[----:B------:R-:W-:Y:S01]  /*12d60*/  IMAD R0, R24, 0x8, R22 ;  /* 0x0000000818007824 */ /* 0x000fe200078e0216 */
[----:B------:R-:W-:Y:S01]  /*12d70*/  SHF.L.U32 R10, R28, 0x1f, RZ ;  /* 0x0000001f1c0a7819 */ /* 0x000fe200000006ff */
[----:B------:R-:W-:Y:S01]  /*12d80*/  BSSY B0, `(.L_x_11656) ;  /* 0x0000004000007945 */ /* 0x000fe20003800000 */
[----:B------:R-:W-:Y:S02]  /*12d90*/  SHF.R.S32.HI R9, RZ, 0x1f, R7 ;  /* 0x0000001fff097819 */ /* 0x000fe40000011407 */
[----:B------:R-:W0:Y:S02]  /*12da0*/  SYNCS.PHASECHK.TRANS64.TRYWAIT P0, [R0+URZ+0x19c80], R10 ;  /* 0x019c800a000075a7 */ /* 0x000e24000800017f */
[----:B0-----:R-:W-:Y:S05]  /*12db0*/  @!P0 BRA `(.L_x_11657) ;  /* 0x0000003400588947 */ /* 0x001fea0003800000 */
.L_x_11736:
[----:B------:R-:W-:Y:S05]  /*12dc0*/  BSYNC B0 ;  /* 0x0000000000007941 */ /* 0x000fea0003800000 */
.L_x_11656:
        /* <DEDUP_REMOVED lines=46> */
.L_x_11742:
        /* <DEDUP_REMOVED lines=13> */
.L_x_11659:
        /* <DEDUP_REMOVED lines=11> */
.L_x_11660:
[----:B------:R2:W-:Y:S01]  /*13230*/  SYNCS.ARRIVE.TRANS64.A1T0 RZ, [R0+URZ+0x19c70], RZ ;  /* 0x019c70ff00ff79a7 */ /* 0x0005e2000810003f */
[----:B------:R-:W-:Y:S05]  /*13240*/  @!P3 BRA `(.L_x_11661) ;  /* 0x000000000004b947 */ /* 0x000fea0003800000 */
[----:B------:R-:W-:Y:S01]  /*13250*/  BPT.TRAP 0x1 ;  /* 0x000000040000795c */ /* 0x000fe20000300000 */
.L_x_11661:
[----:B------:R-:W3:Y:S01]  /*13260*/  SYNCS.PHASECHK.TRANS64.TRYWAIT P0, [R0+URZ+0x19c40], R10 ;  /* 0x019c400a000075a7 */ /* 0x000ee2000800017f */
[----:B------:R-:W-:Y:S04]  /*13270*/  BSSY B0, `(.L_x_11662) ;  /* 0x0000002000007945 */ /* 0x000fe80003800000 */
[----:B---3--:R-:W-:Y:S05]  /*13280*/  @!P0 BRA `(.L_x_11663) ;  /* 0x0000003000e48947 */ /* 0x008fea0003800000 */
.L_x_11743:
[----:B------:R-:W-:Y:S05]  /*13290*/  BSYNC B0 ;  /* 0x0000000000007941 */ /* 0x000fea0003800000 */
.L_x_11662:
        /* <DEDUP_REMOVED lines=40> */
.L_x_11749:
        /* <DEDUP_REMOVED lines=10> */
.L_x_11665:
        /* <DEDUP_REMOVED lines=11> */
.L_x_11666:
[----:B------:R2:W-:Y:S02]  /*13670*/  SYNCS.ARRIVE.TRANS64.A1T0 RZ, [R0+URZ+0x19c30], RZ ;  /* 0x019c30ff00ff79a7 */ /* 0x0005e4000810003f */
[----:B--23--:R-:W-:-:S05]  /*13680*/  IMAD.U32 R0, RZ, RZ, UR44 ;  /* 0x0000002cff007e24 */ /* 0x00cfca000f8e00ff */
[----:B------:R-:W-:-:S13]  /*13690*/  ISETP.NE.AND P0, PT, R0, 0x3, PT ;  /* 0x000000030000780c */ /* 0x000fda0003f05270 */
[----:B------:R-:W-:Y:S05]  /*136a0*/  @!P0 BRA `(.L_x_11667) ;  /* 0x0000000000048947 */ /* 0x000fea0003800000 */
[----:B------:R-:W-:Y:S01]  /*136b0*/  BPT.TRAP 0x1 ;  /* 0x000000040000795c */ /* 0x000fe20000300000 */
.L_x_11667:
[----:B------:R-:W-:Y:S01]  /*136c0*/  LOP3.LUT R0, R5, 0x1, RZ, 0x3c, !PT ;  /* 0x0000000105007812 */ /* 0x000fe200078e3cff */
[----:B------:R-:W-:Y:S01]  /*136d0*/  IMAD R2, R4, 0x8, R22 ;  /* 0x0000000804027824 */ /* 0x000fe200078e0216 */
[----:B------:R-:W-:Y:S02]  /*136e0*/  BSSY B0, `(.L_x_11668) ;  /* 0x0000004000007945 */ /* 0x000fe40003800000 */
[----:B------:R-:W-:-:S04]  /*136f0*/  SHF.L.U32 R0, R0, 0x1f, RZ ;  /* 0x0000001f00007819 */ /* 0x000fc800000006ff */
[----:B------:R-:W0:Y:S02]  /*13700*/  SYNCS.PHASECHK.TRANS64.TRYWAIT P2, [R2+URZ+0x19c70], R0 ;  /* 0x019c7000020075a7 */ /* 0x000e24000804017f */
[----:B0-----:R-:W-:Y:S05]  /*13710*/  @!P2 BRA `(.L_x_11669) ;  /* 0x00000030006ca947 */ /* 0x001fea0003800000 */
.L_x_11750:
[----:B------:R-:W-:Y:S05]  /*13720*/  BSYNC B0 ;  /* 0x0000000000007941 */ /* 0x000fea0003800000 */
.L_x_11668:
[----:B------:R-:W-:-:S05]  /*13730*/  IMAD.U32 R3, RZ, RZ, UR43 ;  /* 0x0000002bff037e24 */ /* 0x000fca000f8e00ff */
[----:B------:R-:W-:-:S13]  /*13740*/  ISETP.NE.AND P2, PT, R3, 0x3, PT ;  /* 0x000000030300780c */ /* 0x000fda0003f45270 */
[----:B------:R-:W-:Y:S05]  /*13750*/  @!P2 BRA `(.L_x_11670) ;  /* 0x000000000004a947 */ /* 0x000fea0003800000 */
[----:B------:R-:W-:Y:S01]  /*13760*/  BPT.TRAP 0x1 ;  /* 0x000000040000795c */ /* 0x000fe20000300000 */
.L_x_11670:
[----:B------:R-:W-:Y:S01]  /*13770*/  SHF.L.U32 R3, R5, 0x1f, RZ ;  /* 0x0000001f05037819 */ /* 0x000fe200000006ff */
[----:B0-----:R-:W-:-:S03]  /*13780*/  IMAD R0, R4, 0x3000, RZ ;  /* 0x0000300004007824 */ /* 0x001fc600078e02ff */
[----:B------:R-:W0:Y:S02]  /*13790*/  SYNCS.PHASECHK.TRANS64.TRYWAIT P2, [R2+URZ+0x19c60], R3 ;  /* 0x019c6003020075a7 */ /* 0x000e24000804017f */
[----:B0-----:R-:W-:Y:S05]  /*137a0*/  @!P2 BRA `(.L_x_11671) ;  /* 0x00000030005ca947 */ /* 0x001fea0003800000 */
.L_x_11751:
        /* <DEDUP_REMOVED lines=69> */
.L_x_11672:
[----:B-1----:R1:W-:Y:S01]  /*13c00*/  SYNCS.ARRIVE.TRANS64.A1T0 RZ, [R2+URZ+0x19c50], RZ ;  /* 0x019c50ff02ff79a7 */ /* 0x0023e2000810003f */
[----:B------:R-:W-:Y:S06]  /*13c10*/  BAR.SYNC.DEFER_BLOCKING 0x2, 0x80 ;  /* 0x0082000000007b1d */ /* 0x000fec0000010000 */
[----:B------:R-:W-:Y:S05]  /*13c20*/  @!P0 BRA `(.L_x_11673) ;  /* 0x0000000000048947 */ /* 0x000fea0003800000 */
[----:B------:R-:W-:Y:S01]  /*13c30*/  BPT.TRAP 0x1 ;  /* 0x000000040000795c */ /* 0x000fe20000300000 */
.L_x_11673:
[----:B------:R-:W2:Y:S01]  /*13c40*/  LDL R0, [R1+0xc] ;  /* 0x00000c0001007983 */ /* 0x000ea20000100800 */
[----:B-1----:R-:W-:Y:S02]  /*13c50*/  VIADD R2, R2, 0x19c80 ;  /* 0x00019c8002027836 */ /* 0x002fe40000000000 */
[----:B------:R-:W-:Y:S02]  /*13c60*/  IMAD.MOV.U32 R4, RZ, RZ, R24 ;  /* 0x000000ffff047224 */ /* 0x000fe400078e0018 */
[----:B------:R-:W-:Y:S01]  /*13c70*/  IMAD.MOV.U32 R5, RZ, RZ, R28 ;  /* 0x000000ffff057224 */ /* 0x000fe200078e001c */
[----:B--2---:R-:W-:-:S04]  /*13c80*/  PRMT R2, R0, 0x654, R2 ;  /* 0x0000065400027816 */ /* 0x004fc80000000002 */
[----:B------:R3:W-:Y:S01]  /*13c90*/  SYNCS.ARRIVE.TRANS64.RED.A1T0 RZ, [R2+URZ], RZ ;  /* 0x000000ff02ff79a7 */ /* 0x0007e2000810043f */
[----:B------:R-:W-:Y:S05]  /*13ca0*/  @P1 BRA `(.L_x_11674) ;  /* 0xffffffec00801947 */ /* 0x000fea000383ffff */
.L_x_11654:
        /* <DEDUP_REMOVED lines=19> */
.L_x_11676:
[----:B------:R-:W-:Y:S05]  /*13de0*/  BSYNC B0 ;  /* 0x0000000000007941 */ /* 0x000fea0003800000 */
.L_x_11675:
[----:B------:R-:W-:Y:S05]  /*13df0*/  @!P0 BRA `(.L_x_11677) ;  /* 0x0000000000048947 */ /* 0x000fea0003800000 */
[----:B------:R-:W-:Y:S01]  /*13e00*/  BPT.TRAP 0x1 ;  /* 0x000000040000795c */ /* 0x000fe20000300000 */
.L_x_11677:
[----:B01----:R-:W-:Y:S01]  /*13e10*/  LOP3.LUT R3, R28, 0x1, RZ, 0x3c, !PT ;  /* 0x000000011c037812 */ /* 0x003fe200078e3cff */
[----:B------:R-:W-:Y:S01]  /*13e20*/  IMAD R0, R24, 0x8, R22 ;  /* 0x0000000818007824 */ /* 0x000fe200078e0216 */
[----:B------:R-:W-:Y:S02]  /*13e30*/  BSSY B0, `(.L_x_11678) ;  /* 0x0000004000007945 */ /* 0x000fe40003800000 */
[----:B------:R-:W-:-:S04]  /*13e40*/  SHF.L.U32 R3, R3, 0x1f, RZ ;  /* 0x0000001f03037819 */ /* 0x000fc800000006ff */
[----:B------:R-:W0:Y:S02]  /*13e50*/  SYNCS.PHASECHK.TRANS64.TRYWAIT P1, [R0+URZ+0x19c70], R3 ;  /* 0x019c7003000075a7 */ /* 0x000e24000802017f */
[----:B0-----:R-:W-:Y:S05]  /*13e60*/  @!P1 BRA `(.L_x_11679) ;  /* 0x0000002800c09947 */ /* 0x001fea0003800000 */
.L_x_11752:
[----:B------:R-:W-:Y:S05]  /*13e70*/  BSYNC B0 ;  /* 0x0000000000007941 */ /* 0x000fea0003800000 */
.L_x_11678:
[----:B------:R-:W-:-:S05]  /*13e80*/  IMAD.U32 R2, RZ, RZ, UR43 ;  /* 0x0000002bff027e24 */ /* 0x000fca000f8e00ff */
[----:B------:R-:W-:-:S13]  /*13e90*/  ISETP.NE.AND P1, PT, R2, 0x3, PT ;  /* 0x000000030200780c */ /* 0x000fda0003f25270 */
[----:B------:R-:W-:Y:S05]  /*13ea0*/  @!P1 BRA `(.L_x_11680) ;  /* 0x0000000000049947 */ /* 0x000fea0003800000 */
[----:B------:R-:W-:Y:S01]  /*13eb0*/  BPT.TRAP 0x1 ;  /* 0x000000040000795c */ /* 0x000fe20000300000 */
.L_x_11680:
[----:B0-----:R-:W-:-:S04]  /*13ec0*/  SHF.L.U32 R3, R28, 0x1f, RZ ;  /* 0x0000001f1c037819 */ /* 0x001fc800000006ff */
[----:B------:R-:W0:Y:S02]  /*13ed0*/  SYNCS.PHASECHK.TRANS64.TRYWAIT P1, [R0+URZ+0x19c60], R3 ;  /* 0x019c6003000075a7 */ /* 0x000e24000802017f */
[----:B0-----:R-:W-:Y:S05]  /*13ee0*/  @!P1 BRA `(.L_x_11681) ;  /* 0x0000002800b49947 */ /* 0x001fea0003800000 */
.L_x_11753:
[----:B------:R-:W2:Y:S01]  /*13ef0*/  LDL R14, [R1+0x10] ;  /* 0x00001000010e7983 */ /* 0x000ea20000100800 */
[----:B------:R-:W-:Y:S01]  /*13f00*/  IMAD R2, R24, 0x3000, RZ ;  /* 0x0000300018027824 */ /* 0x000fe200078e02ff */
[----:B------:R-:W-:Y:S05]  /*13f10*/  WARPSYNC.ALL ;  /* 0x0000000000007948 */ /* 0x000fea0003800000 */
[----:B0-----:R-:W-:Y:S02]  /*13f20*/  LOP3.LUT R3, R2, R27, RZ, 0xfc, !PT ;  /* 0x0000001b02037212 */ /* 0x001fe400078efcff */
[----:B------:R-:W-:-:S03]  /*13f30*/  LOP3.LUT R13, R27, 0x1800, RZ, 0xfc, !PT ;  /* 0x000018001b0d7812 */ /* 0x000fc600078efcff */
[----:B------:R-:W-:Y:S01]  /*13f40*/  IMAD.IADD R5, R22, 0x1, R3 ;  /* 0x0000000116057824 */ /* 0x000fe200078e0203 */
[----:B------:R-:W-:Y:S02]  /*13f50*/  LOP3.LUT R3, R2, R29, RZ, 0xfc, !PT ;  /* 0x0000001d02037212 */ /* 0x000fe400078efcff */
[----:B------:R-:W-:-:S03]  /*13f60*/  IADD3 R13, R22, R13, R2 ;  /* 0x0000000d160d7210 */ /* 0x000fc60007ffe002 */
        /* <DEDUP_REMOVED lines=36> */
[----:B--2---:R-:W-:Y:S02]  /*141b0*/  IADD3 R25, R25, R14, R2 ;  /* 0x0000000e19197210 */ /* 0x004fe40007ffe002 */
[----:B------:R-:W-:-:S03]  /*141c0*/  LOP3.LUT R14, R27, 0x2800, RZ, 0xfc, !PT ;  /* 0x000028001b0e7812 */ /* 0x000fc600078efcff */
        /* <DEDUP_REMOVED lines=24> */
.L_x_11682:
[----:B-1----:R1:W-:Y:S01]  /*14350*/  SYNCS.ARRIVE.TRANS64.A1T0 RZ, [R0+URZ+0x19c50], RZ ;  /* 0x019c50ff00ff79a7 */ /* 0x0023e2000810003f */
[----:B------:R-:W-:Y:S06]  /*14360*/  BAR.SYNC.DEFER_BLOCKING 0x2, 0x80 ;  /* 0x0082000000007b1d */ /* 0x000fec0000010000 */
[----:B------:R-:W-:Y:S05]  /*14370*/  @!P0 BRA `(.L_x_11683) ;  /* 0x0000000000048947 */ /* 0x000fea0003800000 */
[----:B------:R-:W-:Y:S01]  /*14380*/  BPT.TRAP 0x1 ;  /* 0x000000040000795c */ /* 0x000fe20000300000 */
.L_x_11683:
        /* <DEDUP_REMOVED lines=9> */
.L_x_11624:
[----:B------:R-:W-:Y:S05]  /*14420*/  BSYNC B7 ;  /* 0x0000000000077941 */ /* 0x000fea0003800000 */
.L_x_11622:
        /* <DEDUP_REMOVED lines=8> */
[----:B-----5:R-:W1:Y:S02]  /*144b0*/  LDS.128 R16, [R22+0x19cd0] ;  /* 0x019cd00016107984 */ /* 0x020e640000000c00 */
[----:B-1----:R-:W-:Y:S01]  /*144c0*/  R2UR UR4, R17 ;  /* 0x00000000110472ca */ /* 0x002fe200000e0000 */
[----:B------:R-:W-:Y:S06]  /*144d0*/  BAR.ARV 0x4, 0x200 ;  /* 0x0108000000007b1d */ /* 0x000fec0000002000 */
[----:B------:R-:W-:Y:S08]  /*144e0*/  BRA `(.L_x_11685) ;  /* 0x0000000800c47947 */ /* 0x000ff00003800000 */
.L_x_11684:
[----:B-1----:R-:W1:Y:S01]  /*144f0*/  S2R R0, SR_TID.X ;  /* 0x0000000000007919 */ /* 0x002e620000002100 */
[----:B------:R-:W-:Y:S01]  /*14500*/  ULDC UR4, c[0x0][0xc3c] ;  /* 0x00030f0000047ab9 */ /* 0x000fe20000000800 */
[----:B------:R-:W-:Y:S01]  /*14510*/  IMAD.MOV.U32 R4, RZ, RZ, RZ ;  /* 0x000000ffff047224 */ /* 0x000fe200078e00ff */
[----:B-1----:R-:W-:-:S04]  /*14520*/  LOP3.LUT R7, R0, 0x1f, RZ, 0xc0, !PT ;  /* 0x0000001f00077812 */ /* 0x002fc800078ec0ff */
[----:B------:R-:W-:Y:S01]  /*14530*/  ISETP.NE.AND P0, PT, R7, 0x1f, PT ;  /* 0x0000001f0700780c */ /* 0x000fe20003f05270 */
[----:B------:R-:W-:-:S05]  /*14540*/  IMAD.IADD R5, R19, 0x1, R7 ;  /* 0x0000000113057824 */ /* 0x000fca00078e0207 */
        /* <DEDUP_REMOVED lines=15> */
[----:B------:R-:W-:Y:S02]  /*14640*/  IMAD.IADD R0, R5, 0x1, R0 ;  /* 0x0000000105007824 */ /* 0x000fe400078e0200 */
[----:B------:R-:W1:Y:S03]  /*14650*/  LDC R5, c[0x0][0xc38] ;  /* 0x00030e00ff057b82 */ /* 0x000e660000000800 */
[----:B------:R-:W2:Y:S02]  /*14660*/  SHFL.UP PT, R6, R0, 0x4, RZ ;  /* 0x0480000000067989 */ /* 0x000ea400000e00ff */
[----:B--2---:R-:W-:-:S05]  /*14670*/  SEL R3, R6, RZ, P3 ;  /* 0x000000ff06037207 */ /* 0x004fca0001800000 */
[----:B------:R-:W-:Y:S02]  /*14680*/  IMAD.IADD R6, R0, 0x1, R3 ;  /* 0x0000000100067824 */ /* 0x000fe400078e0203 */
[----:B------:R-:W-:Y:S04]  /*14690*/  SHFL.IDX PT, R0, R16, RZ, 0x1f ;  /* 0x00001fff10007589 */ /* 0x000fe800000e0000 */
[----:B------:R-:W2:Y:S02]  /*146a0*/  SHFL.UP PT, R2, R6, 0x8, RZ ;  /* 0x0500000006027989 */ /* 0x000ea400000e00ff */
[----:B--2---:R-:W-:-:S05]  /*146b0*/  SEL R3, R2, RZ, P4 ;  /* 0x000000ff02037207 */ /* 0x004fca0002000000 */
[----:B0-----:R-:W-:-:S05]  /*146c0*/  IMAD.IADD R8, R6, 0x1, R3 ;  /* 0x0000000106087824 */ /* 0x001fca00078e0203 */
[----:B------:R-:W0:Y:S02]  /*146d0*/  SHFL.UP PT, R2, R8, 0x10, RZ ;  /* 0x0600000008027989 */ /* 0x000e2400000e00ff */
[----:B0-----:R-:W-:Y:S02]  /*146e0*/  SEL R7, R2, RZ, P5 ;  /* 0x000000ff02077207 */ /* 0x001fe40002800000 */
[----:B------:R-:W-:Y:S03]  /*146f0*/  SHFL.IDX PT, R2, R16, 0x1, 0x1f ;  /* 0x00201f0010027f89 */ /* 0x000fe600000e0000 */
[----:B------:R-:W-:-:S05]  /*14700*/  IMAD.IADD R7, R8, 0x1, R7 ;  /* 0x0000000108077824 */ /* 0x000fca00078e0207 */
[----:B------:R-:W1:Y:S02]  /*14710*/  SHFL.IDX PT, R3, R7, 0x1f, 0x1f ;  /* 0x03e01f0007037f89 */ /* 0x000e6400000e0000 */
[----:B-1----:R-:W-:-:S04]  /*14720*/  IMAD R3, R3, R5, RZ ;  /* 0x0000000503037224 */ /* 0x002fc800078e02ff */
[----:B------:R-:W-:-:S05]  /*14730*/  IMAD.IADD R16, R2, 0x1, R3 ;  /* 0x0000000102107824 */ /* 0x000fca00078e0203 */
[----:B------:R-:W-:-:S13]  /*14740*/  ISETP.GT.AND P6, PT, R16, R0, PT ;  /* 0x000000001000720c */ /* 0x000fda0003fc4270 */
[----:B------:R-:W-:Y:S05]  /*14750*/  @P6 BRA `(.L_x_11686) ;  /* 0x00000000008c6947 */ /* 0x000fea0003800000 */
.L_x_11690:
        /* <DEDUP_REMOVED lines=13> */
.L_x_11689:
[----:B------:R-:W-:Y:S05]  /*14830*/  BSYNC B0 ;  /* 0x0000000000007941 */ /* 0x000fea0003800000 */
.L_x_11688:
        /* <DEDUP_REMOVED lines=21> */
.L_x_11686:
[----:B------:R-:W-:-:S04]  /*14990*/  IMAD.IADD R16, R16, 0x1, -R3 ;  /* 0x0000000110107824 */ /* 0x000fc800078e0a03 */
[----:B------:R-:W-:-:S05]  /*149a0*/  IMAD R3, R7, R5, R16 ;  /* 0x0000000507037224 */ /* 0x000fca00078e0210 */
[----:B------:R-:W-:Y:S02]  /*149b0*/  ISETP.GT.AND P0, PT, R3, R0, PT ;  /* 0x000000000300720c */ /* 0x000fe40003f04270 */
[----:B------:R-:W0:Y:S11]  /*149c0*/  LDC.64 R2, c[0x0][0xc90] ;  /* 0x00032400ff027b82 */ /* 0x000e360000000a00 */
[----:B------:R-:W-:-:S04]  /*149d0*/  VOTE.ANY R9, PT, !P0 ;  /* 0x0000000000097806 */ /* 0x000fc800040e0100 */
[----:B------:R-:W1:Y:S01]  /*149e0*/  POPC R8, R9 ;  /* 0x0000000900087309 */ /* 0x000e620000000000 */
[----:B------:R-:W-:Y:S01]  /*149f0*/  ISETP.NE.AND P0, PT, R9, RZ, PT ;  /* 0x000000ff0900720c */ /* 0x000fe20003f05270 */
[----:B-1----:R-:W1:Y:S01]  /*14a00*/  SHFL.IDX PT, R4, R4, R8, 0x1f ;  /* 0x00001f0804047589 */ /* 0x002e6200000e0000 */
[----:B------:R-:W-:-:S04]  /*14a10*/  IMAD.IADD R19, R8, 0x1, R19 ;  /* 0x0000000108137824 */ /* 0x000fc800078e0213 */
[----:B0-----:R-:W-:-:S05]  /*14a20*/  IMAD.WIDE R2, R19, 0x4, R2 ;  /* 0x0000000413027825 */ /* 0x001fca00078e0202 */
[----:B------:R0:W5:Y:S02]  /*14a30*/  LDG.E R6, desc[UR54][R2.64] ;  /* 0x0000003602067981 */ /* 0x000164000c1e1900 */
[----:B0-----:R-:W-:Y:S01]  /*14a40*/  IMAD.MOV.U32 R2, RZ, RZ, RZ ;  /* 0x000000ffff027224 */ /* 0x001fe200078e00ff */
[----:B-1----:R-:W-:Y:S01]  /*14a50*/  R2UR UR7, R4 ;  /* 0x00000000040772ca */ /* 0x002fe200000e0000 */
[----:B------:R-:W-:-:S14]  /*14a60*/  @!P0 BRA `(.L_x_11691) ;  /* 0x0000000000088947 */ /* 0x000fdc0003800000 */
[----:B------:R-:W-:-:S06]  /*14a70*/  VIADD R2, R8, 0xffffffff ;  /* 0xffffffff08027836 */ /* 0x000fcc0000000000 */
[----:B------:R0:W1:Y:S02]  /*14a80*/  SHFL.IDX PT, R2, R7, R2, 0x1f ;  /* 0x00001f0207027589 */ /* 0x00006400000e0000 */
.L_x_11691:
[----:B-----5:R-:W-:Y:S02]  /*14a90*/  IMAD R4, R6, UR7, RZ ;  /* 0x0000000706047c24 */ /* 0x020fe4000f8e02ff */
[----:B-1----:R-:W-:-:S03]  /*14aa0*/  IMAD R16, R2, R5, R16 ;  /* 0x0000000502107224 */ /* 0x002fc600078e0210 */
[----:B0-----:R-:W-:Y:S01]  /*14ab0*/  IABS R7, R4 ;  /* 0x0000000400077213 */ /* 0x001fe20000000000 */
        /* <DEDUP_REMOVED lines=24> */
[----:B------:R-:W-:-:S04]  /*14c40*/  IMAD R3, R6, R2, RZ ;  /* 0x0000000206037224 */ /* 0x000fc800078e02ff */
[----:B------:R-:W-:-:S05]  /*14c50*/  IMAD.MOV R7, RZ, RZ, -R3 ;  /* 0x000000ffff077224 */ /* 0x000fca00078e0a03 */
[----:B------:R-:W-:-:S04]  /*14c60*/  VIADDMNMX R7, R7, R5, R6, PT ;  /* 0x0000000507077246 */ /* 0x000fc80003800106 */
[----:B------:R-:W-:Y:S01]  /*14c70*/  R2UR UR9, R7 ;  /* 0x00000000070972ca */ /* 0x000fe200000e0000 */
[----:B------:R-:W-:-:S04]  /*14c80*/  IMAD.MOV R7, RZ, RZ, -R2 ;  /* 0x000000ffff077224 */ /* 0x000fc800078e0a02 */
[----:B------:R-:W-:-:S05]  /*14c90*/  IMAD R0, R4, R7, R0 ;  /* 0x0000000704007224 */ /* 0x000fca00078e0200 */
[----:B------:R-:W-:-:S03]  /*14ca0*/  IABS R2, R0 ;  /* 0x0000000000027213 */ /* 0x000fc60000000000 */
[----:B------:R-:W-:Y:S02]  /*14cb0*/  IABS R5, UR9 ;  /* 0x0000000900057c13 */ /* 0x000fe40008000000 */
[----:B------:R-:W-:Y:S02]  /*14cc0*/  R2UR UR8, R2 ;  /* 0x00000000020872ca */ /* 0x000fe400000e0000 */
[----:B------:R-:W0:Y:S01]  /*14cd0*/  I2F.RP R6, R5 ;  /* 0x0000000500067306 */ /* 0x000e220000209400 */
[----:B------:R-:W-:Y:S02]  /*14ce0*/  R2UR UR6, R5 ;  /* 0x00000000050672ca */ /* 0x000fe400000e0000 */
[----:B------:R-:W-:-:S05]  /*14cf0*/  IABS R2, UR9 ;  /* 0x0000000900027c13 */ /* 0x000fca0008000000 */
[----:B------:R-:W-:Y:S01]  /*14d00*/  IMAD.MOV R2, RZ, RZ, -R2 ;  /* 0x000000ffff027224 */ /* 0x000fe200078e0a02 */
        /* <DEDUP_REMOVED lines=10> */
[C---:B------:R-:W-:Y:S01]  /*14db0*/  R2UR UR4, R0.reuse ;  /* 0x00000000000472ca */ /* 0x040fe200000e0000 */
[----:B------:R-:W-:Y:S02]  /*14dc0*/  IMAD.IADD R0, R0, 0x1, R3 ;  /* 0x0000000100007824 */ /* 0x000fe400078e0203 */
        /* <DEDUP_REMOVED lines=19> */
.L_x_11687:
[----:B------:R-:W0:Y:S01]  /*14f00*/  LDC R19, c[0x0][0xc3c] ;  /* 0x00030f00ff137b82 */ /* 0x000e220000000800 */
[----:B------:R-:W-:Y:S01]  /*14f10*/  IMAD.MOV.U32 R16, RZ, RZ, R0 ;  /* 0x000000ffff107224 */ /* 0x000fe200078e0000 */
[----:B------:R-:W-:Y:S01]  /*14f20*/  UMOV UR4, URZ ;  /* 0x0000003f00047c82 */ /* 0x000fe20008000000 */
[----:B------:R-:W-:-:S07]  /*14f30*/  IMAD.MOV.U32 R18, RZ, RZ, RZ ;  /* 0x000000ffff127224 */ /* 0x000fce00078e00ff */
.L_x_11692:
[----:B------:R1:W2:Y:S01]  /*14f40*/  LDL R2, [R1+0xc] ;  /* 0x00000c0001027983 */ /* 0x0002a20000100800 */
[----:B------:R-:W3:Y:S02]  /*14f50*/  S2R R0, SR_TID.X ;  /* 0x0000000000007919 */ /* 0x000ee40000002100 */
[----:B---3--:R-:W-:Y:S01]  /*14f60*/  LOP3.LUT R0, R0, 0x1f, RZ, 0xc0, !PT ;  /* 0x0000001f00007812 */ /* 0x008fe200078ec0ff */
[----:B------:R-:W-:Y:S03]  /*14f70*/  BAR.SYNC.DEFER_BLOCKING 0x4, 0x200 ;  /* 0x0108000000007b1d */ /* 0x000fe60000010000 */
[----:B------:R-:W-:Y:S01]  /*14f80*/  ISETP.NE.AND P0, PT, R0, RZ, PT ;  /* 0x000000ff0000720c */ /* 0x000fe20003f05270 */
[----:B-----5:R-:W-:-:S12]  /*14f90*/  IMAD.U32 R17, RZ, RZ, UR4 ;  /* 0x00000004ff117e24 */ /* 0x020fd8000f8e00ff */
[----:B------:R-:W-:Y:S01]  /*14fa0*/  @!P0 MOV R0, 0x400 ;  /* 0x0000040000008802 */ /* 0x000fe20000000f00 */
[----:B--2---:R-:W2:Y:S03]  /*14fb0*/  @!P0 S2R R2, SR_CgaCtaId ;  /* 0x0000000000028919 */ /* 0x004ea60000008800 */
[----:B--2---:R-:W-:Y:S01]  /*14fc0*/  @!P0 LEA R22, R2, R0, 0x18 ;  /* 0x0000000002168211 */ /* 0x004fe200078ec0ff */
[----:B------:R1:W-:Y:S04]  /*14fd0*/  @!P0 STL [R1+0xc], R2 ;  /* 0x00000c0201008387 */ /* 0x0003e80000100800 */
[----:B0-----:R1:W-:Y:S01]  /*14fe0*/  @!P0 STS.128 [R22+0x19cd0], R16 ;  /* 0x019cd01016008388 */ /* 0x0013e20000000c00 */
[----:B------:R-:W-:Y:S06]  /*14ff0*/  BAR.ARV 0x5, 0x200 ;  /* 0x0148000000007b1d */ /* 0x000fec0000002000 */
.L_x_11685:
[----:B------:R-:W-:Y:S02]  /*15000*/  ULDC UR5, c[0x0][0xc3c] ;  /* 0x00030f0000057ab9 */ /* 0x000fe40000000800 */
[----:B------:R-:W-:-:S13]  /*15010*/  ISETP.GE.AND P0, PT, R19, UR5, PT ;  /* 0x0000000513007c0c */ /* 0x000fda000bf06270 */
[----:B------:R-:W-:Y:S05]  /*15020*/  @!P0 BRA `(.L_x_11693) ;  /* 0xffffffb000708947 */ /* 0x000fea000383ffff */
.L_x_11612:
[----:B------:R-:W2:Y:S01]  /*15030*/  LDL.LU R0, [R1+0x28] ;  /* 0x0000280001007983 */ /* 0x000ea20000300800 */
        /* <DEDUP_REMOVED lines=11> */
.L_x_11754:
[----:B------:R-:W-:Y:S05]  /*150f0*/  BSYNC B0 ;  /* 0x0000000000007941 */ /* 0x000fea0003800000 */
.L_x_11694:
[----:B------:R-:W-:-:S03]  /*15100*/  UMOV UR4, 0xffffffff ;  /* 0xffffffff00047882 */ /* 0x000fc60000000000 */
[----:B------:R-:W-:Y:S05]  /*15110*/  BRA.DIV UR4, `(.L_x_11696) ;  /* 0x0000001a04507947 */ /* 0x000fea000b800000 */
[----:B0-----:R-:W0:Y:S02]  /*15120*/  S2R R0, SR_TID.X ;  /* 0x0000000000007919 */ /* 0x001e240000002100 */
[----:B0-----:R-:W-:-:S04]  /*15130*/  SHF.R.U32.HI R0, RZ, 0x5, R0 ;  /* 0x00000005ff007819 */ /* 0x001fc80000011600 */
[----:B------:R-:W-:-:S05]  /*15140*/  LOP3.LUT R0, R0, 0x3, RZ, 0xc0, !PT ;  /* 0x0000000300007812 */ /* 0x000fca00078ec0ff */
[----:B------:R0:W1:Y:S02]  /*15150*/  SHFL.IDX PT, R14, R0, RZ, 0x1f ;  /* 0x00001fff000e7589 */ /* 0x00006400000e0000 */
.L_x_11757:
[----:B-1----:R-:W-:Y:S01]  /*15160*/  ISETP.NE.AND P0, PT, R14, RZ, PT ;  /* 0x000000ff0e00720c */ /* 0x002fe20003f05270 */
[----:B------:R-:W-:-:S12]  /*15170*/  BSSY B0, `(.L_x_11697) ;  /* 0x000002c000007945 */ /* 0x000fd80003800000 */
[----:B------:R-:W-:Y:S05]  /*15180*/  @P0 BRA `(.L_x_11698) ;  /* 0x0000000000a80947 */ /* 0x000fea0003800000 */
[----:B------:R-:W-:-:S03]  /*15190*/  UMOV UR4, 0xffffffff ;  /* 0xffffffff00047882 */ /* 0x000fc60000000000 */
[----:B------:R-:W-:Y:S05]  /*151a0*/  BRA.DIV UR4, `(.L_x_11699) ;  /* 0x0000001a04607947 */ /* 0x000fea000b800000 */
[----:B------:R-:W-:-:S13]  /*151b0*/  ELECT P6, URZ, PT ;  /* 0x00000000003f782f */ /* 0x000fda00038c0000 */
.L_x_11760:
[----:B------:R-:W-:Y:S05]  /*151c0*/  @!P6 BRA `(.L_x_11698) ;  /* 0x000000000098e947 */ /* 0x000fea0003800000 */
[----:B------:R-:W-:-:S06]  /*151d0*/  ULOP3.LUT UR4, UR37, 0x2, URZ, 0xfc, !UPT ;  /* 0x0000000225047892 */ /* 0x000fcc000f8efc3f */
[----:B0-----:R-:W-:-:S05]  /*151e0*/  IMAD.U32 R0, RZ, RZ, UR4 ;  /* 0x00000004ff007e24 */ /* 0x001fca000f8e00ff */
[----:B------:R-:W-:-:S13]  /*151f0*/  ISETP.NE.AND P0, PT, R0, 0x3, PT ;  /* 0x000000030000780c */ /* 0x000fda0003f05270 */
[----:B------:R-:W-:Y:S05]  /*15200*/  @!P0 BRA `(.L_x_11700) ;  /* 0x0000000000048947 */ /* 0x000fea0003800000 */
[----:B------:R-:W-:Y:S01]  /*15210*/  BPT.TRAP 0x1 ;  /* 0x000000040000795c */ /* 0x000fe20000300000 */
.L_x_11700:
[----:B------:R-:W-:Y:S01]  /*15220*/  IMAD R5, R24, 0x8, R7 ;  /* 0x0000000818057824 */ /* 0x000fe200078e0207 */
[----:B------:R-:W-:Y:S01]  /*15230*/  SHF.L.U32 R0, R28, 0x1f, RZ ;  /* 0x0000001f1c007819 */ /* 0x000fe200000006ff */
[----:B------:R-:W-:-:S03]  /*15240*/  VIADD R24, R24, 0x1 ;  /* 0x0000000118187836 */ /* 0x000fc60000000000 */
[----:B------:R-:W0:Y:S02]  /*15250*/  SYNCS.PHASECHK.TRANS64.TRYWAIT P1, [R5+URZ+0x19c40], R0 ;  /* 0x019c4000050075a7 */ /* 0x000e24000802017f */
[----:B------:R-:W-:-:S04]  /*15260*/  ISETP.NE.AND P2, PT, R24, 0x2, PT ;  /* 0x000000021800780c */ /* 0x000fc80003f45270 */
[----:B------:R-:W-:Y:S01]  /*15270*/  SEL R3, RZ, 0x1, P2 ;  /* 0x00000001ff037807 */ /* 0x000fe20001000000 */
[----:B0-----:R-:W-:Y:S08]  /*15280*/  @!P1 BRA `(.L_x_11701) ;  /* 0x0000001800489947 */ /* 0x001ff00003800000 */
.L_x_11761:
[----:B------:R-:W-:Y:S02]  /*15290*/  SEL R24, R24, RZ, P2 ;  /* 0x000000ff18187207 */ /* 0x000fe40001000000 */
[----:B------:R-:W-:Y:S01]  /*152a0*/  LOP3.LUT R2, R28, R3, RZ, 0x3c, !PT ;  /* 0x000000031c027212 */ /* 0x000fe200078e3cff */
[----:B------:R-:W-:Y:S06]  /*152b0*/  @!P0 BRA `(.L_x_11702) ;  /* 0x0000000000048947 */ /* 0x000fec0003800000 */
[----:B------:R-:W-:Y:S01]  /*152c0*/  BPT.TRAP 0x1 ;  /* 0x000000040000795c */ /* 0x000fe20000300000 */
.L_x_11702:
[----:B------:R-:W-:Y:S01]  /*152d0*/  IMAD R3, R24, 0x8, R7 ;  /* 0x0000000818037824 */ /* 0x000fe200078e0207 */
[----:B------:R-:W-:-:S04]  /*152e0*/  SHF.L.U32 R2, R2, 0x1f, RZ ;  /* 0x0000001f02027819 */ /* 0x000fc800000006ff */
[----:B------:R-:W1:Y:S02]  /*152f0*/  SYNCS.PHASECHK.TRANS64.TRYWAIT P1, [R3+URZ+0x19c40], R2 ;  /* 0x019c4002030075a7 */ /* 0x000e64000802017f */
[----:B-1----:R-:W-:Y:S05]  /*15300*/  @!P1 BRA `(.L_x_11703) ;  /* 0x00000018003c9947 */ /* 0x002fea0003800000 */
.L_x_11762:
[----:B------:R-:W-:Y:S05]  /*15310*/  @!P0 BRA `(.L_x_11704) ;  /* 0x0000000000048947 */ /* 0x000fea0003800000 */
[----:B------:R-:W-:Y:S01]  /*15320*/  BPT.TRAP 0x1 ;  /* 0x000000040000795c */ /* 0x000fe20000300000 */
.L_x_11704:
[----:B------:R-:W2:Y:S02]  /*15330*/  SYNCS.PHASECHK.TRANS64.TRYWAIT P1, [R5+URZ+0x19c60], R0 ;  /* 0x019c6000050075a7 */ /* 0x000ea4000802017f */
[----:B--2---:R-:W-:Y:S05]  /*15340*/  @!P1 BRA `(.L_x_11705) ;  /* 0x0000001800409947 */ /* 0x004fea0003800000 */
.L_x_11763:
[----:B------:R-:W-:Y:S05]  /*15350*/  @!P0 BRA `(.L_x_11706) ;  /* 0x0000000000048947 */ /* 0x000fea0003800000 */
[----:B------:R-:W-:Y:S01]  /*15360*/  BPT.TRAP 0x1 ;  /* 0x000000040000795c */ /* 0x000fe20000300000 */
.L_x_11706:
[----:B------:R-:W3:Y:S02]  /*15370*/  SYNCS.PHASECHK.TRANS64.TRYWAIT P1, [R3+URZ+0x19c60], R2 ;  /* 0x019c6002030075a7 */ /* 0x000ee4000802017f */
[----:B---3--:R-:W-:Y:S05]  /*15380*/  @!P1 BRA `(.L_x_11707) ;  /* 0x0000001800449947 */ /* 0x008fea0003800000 */
.L_x_11764:
[----:B------:R-:W-:Y:S05]  /*15390*/  @!P0 BRA `(.L_x_11708) ;  /* 0x0000000000048947 */ /* 0x000fea0003800000 */
[----:B------:R-:W-:Y:S01]  /*153a0*/  BPT.TRAP 0x1 ;  /* 0x000000040000795c */ /* 0x000fe20000300000 */
.L_x_11708:
[----:B------:R-:W4:Y:S02]  /*153b0*/  SYNCS.PHASECHK.TRANS64.TRYWAIT P1, [R5+URZ+0x19c80], R0 ;  /* 0x019c8000050075a7 */ /* 0x000f24000802017f */
[----:B----4-:R-:W-:Y:S05]  /*153c0*/  @!P1 BRA `(.L_x_11709) ;  /* 0x0000001800489947 */ /* 0x010fea0003800000 */
.L_x_11765:
[----:B------:R-:W-:Y:S05]  /*153d0*/  @!P0 BRA `(.L_x_11710) ;  /* 0x0000000000048947 */ /* 0x000fea0003800000 */
[----:B------:R-:W-:Y:S01]  /*153e0*/  BPT.TRAP 0x1 ;  /* 0x000000040000795c */ /* 0x000fe20000300000 */
.L_x_11710:
[----:B------:R0:W0:Y:S02]  /*153f0*/  SYNCS.PHASECHK.TRANS64.TRYWAIT P0, [R3+URZ+0x19c80], R2 ;  /* 0x019c8002030075a7 */ /* 0x000024000800017f */
[----:B0-----:R-:W-:Y:S05]  /*15400*/  @!P0 NANOSLEEP.SYNCS 0x989680 ;  /* 0x009896800000895d */ /* 0x001fea0003900000 */
[----:B------:R-:W0:Y:S02]  /*15410*/  @!P0 SYNCS.PHASECHK.TRANS64 P0, [R3+URZ+0x19c80], R2 ;  /* 0x019c8002030085a7 */ /* 0x000e24000800007f */
[----:B0-----:R-:W-:Y:S05]  /*15420*/  @!P0 BRA `(.L_x_11710) ;  /* 0xfffffffc00f08947 */ /* 0x001fea000383ffff */
.L_x_11698:
[----:B------:R-:W-:Y:S05]  /*15430*/  BSYNC B0 ;  /* 0x0000000000007941 */ /* 0x000fea0003800000 */
.L_x_11697:
[----:B------:R-:W-:Y:S05]  /*15440*/  EXIT ;  /* 0x000000000000794d */ /* 0x000fea0003800000 */
.L_x_11515:
[----:B0-----:R-:W-:-:S04]  /*15450*/  IMAD.U32 R3, RZ, RZ, UR46 ;  /* 0x0000002eff037e24 */ /* 0x001fc8000f8e00ff */
[----:B------:R0:W1:Y:S03]  /*15460*/  SYNCS.PHASECHK.TRANS64.TRYWAIT P1, [R3+URZ+0x19c00], R0 ;  /* 0x019c0000030075a7 */ /* 0x000066000802017f */
[----:B-1----:R-:W-:Y:S05]  /*15470*/  @!P1 NANOSLEEP.SYNCS 0x989680 ;  /* 0x009896800000995d */ /* 0x002fea0003900000 */
[----:B------:R-:W1:Y:S02]  /*15480*/  @!P1 SYNCS.PHASECHK.TRANS64 P1, [R3+URZ+0x19c00], R0 ;  /* 0x019c0000030095a7 */ /* 0x000e64000802007f */
[----:B-1----:R-:W-:Y:S05]  /*15490*/  @!P1 BRA `(.L_x_11515) ;  /* 0xfffffffc00ec9947 */ /* 0x002fea000383ffff */
[----:B------:R-:W-:Y:S05]  /*154a0*/  BRA `(.L_x_11711) ;  /* 0xfffffec800387947 */ /* 0x000fea000383ffff */
.L_x_11519:
[----:B-1----:R1:W2:Y:S02]  /*154b0*/  SYNCS.PHASECHK.TRANS64.TRYWAIT P1, [R3+URZ+0x19c30], R0 ;  /* 0x019c3000030075a7 */ /* 0x0022a4000802017f */
[----:B--2---:R-:W-:Y:S05]  /*154c0*/  @!P1 NANOSLEEP.SYNCS 0x989680 ;  /* 0x009896800000995d */ /* 0x004fea0003900000 */
[----:B------:R-:W2:Y:S02]  /*154d0*/  @!P1 SYNCS.PHASECHK.TRANS64 P1, [R3+URZ+0x19c30], R0 ;  /* 0x019c3000030095a7 */ /* 0x000ea4000802007f */
[----:B--2---:R-:W-:Y:S05]  /*154e0*/  @!P1 BRA `(.L_x_11519) ;  /* 0xfffffffc00f09947 */ /* 0x004fea000383ffff */
[----:B------:R-:W-:Y:S05]  /*154f0*/  BRA `(.L_x_11518) ;  /* 0xfffffec800547947 */ /* 0x000fea000383ffff */
.L_x_11536:
[----:B-1----:R-:W-:-:S04]  /*15500*/  IMAD.U32 R5, RZ, RZ, UR19 ;  /* 0x00000013ff057e24 */ /* 0x002fc8000f8e00ff */
[----:B------:R1:W2:Y:S03]  /*15510*/  SYNCS.PHASECHK.TRANS64.TRYWAIT P1, [R5+URZ+0x19c30], R0 ;  /* 0x019c3000050075a7 */ /* 0x0002a6000802017f */
[----:B--2---:R-:W-:Y:S05]  /*15520*/  @!P1 NANOSLEEP.SYNCS 0x989680 ;  /* 0x009896800000995d */ /* 0x004fea0003900000 */
[----:B------:R-:W2:Y:S02]  /*15530*/  @!P1 SYNCS.PHASECHK.TRANS64 P1, [R5+URZ+0x19c30], R0 ;  /* 0x019c3000050095a7 */ /* 0x000ea4000802007f */
[----:B--2---:R-:W-:Y:S05]  /*15540*/  @!P1 BRA `(.L_x_11536) ;  /* 0xfffffffc00ec9947 */ /* 0x004fea000383ffff */
[----:B------:R-:W-:Y:S05]  /*15550*/  BRA `(.L_x_11535) ;  /* 0xfffffef800dc7947 */ /* 0x000fea000383ffff */
.L_x_11540:
[----:B-1----:R-:W-:-:S04]  /*15560*/  IMAD.U32 R5, RZ, RZ, UR11 ;  /* 0x0000000bff057e24 */ /* 0x002fc8000f8e00ff */
[----:B------:R1:W2:Y:S03]  /*15570*/  SYNCS.PHASECHK.TRANS64.TRYWAIT P1, [R5+URZ+0x19c50], R0 ;  /* 0x019c5000050075a7 */ /* 0x0002a6000802017f */
[----:B--2---:R-:W-:Y:S05]  /*15580*/  @!P1 NANOSLEEP.SYNCS 0x989680 ;  /* 0x009896800000995d */ /* 0x004fea0003900000 */
[----:B------:R-:W2:Y:S02]  /*15590*/  @!P1 SYNCS.PHASECHK.TRANS64 P1, [R5+URZ+0x19c50], R0 ;  /* 0x019c5000050095a7 */ /* 0x000ea4000802007f */
[----:B--2---:R-:W-:Y:S05]  /*155a0*/  @!P1 BRA `(.L_x_11540) ;  /* 0xfffffffc00ec9947 */ /* 0x004fea000383ffff */
[----:B------:R-:W-:Y:S05]  /*155b0*/  BRA `(.L_x_11539) ;  /* 0xfffffefc002c7947 */ /* 0x000fea000383ffff */
.L_x_11559:
[----:B-1----:R-:W-:-:S04]  /*155c0*/  IMAD.U32 R9, RZ, RZ, UR6 ;  /* 0x00000006ff097e24 */ /* 0x002fc8000f8e00ff */
[----:B------:R1:W2:Y:S03]  /*155d0*/  SYNCS.PHASECHK.TRANS64.TRYWAIT P1, [R9+URZ+0x19c30], R0 ;  /* 0x019c3000090075a7 */ /* 0x0002a6000802017f */
[----:B--2---:R-:W-:Y:S05]  /*155e0*/  @!P1 NANOSLEEP.SYNCS 0x989680 ;  /* 0x009896800000995d */ /* 0x004fea0003900000 */
[----:B------:R-:W2:Y:S02]  /*155f0*/  @!P1 SYNCS.PHASECHK.TRANS64 P1, [R9+URZ+0x19c30], R0 ;  /* 0x019c3000090095a7 */ /* 0x000ea4000802007f */
[----:B--2---:R-:W-:Y:S05]  /*15600*/  @!P1 BRA `(.L_x_11559) ;  /* 0xfffffffc00ec9947 */ /* 0x004fea000383ffff */
[----:B------:R-:W-:Y:S05]  /*15610*/  BRA `(.L_x_11558) ;  /* 0xffffff2800747947 */ /* 0x000fea000383ffff */
.L_x_11563:
[----:B-1----:R-:W-:-:S04]  /*15620*/  IMAD.U32 R9, RZ, RZ, UR11 ;  /* 0x0000000bff097e24 */ /* 0x002fc8000f8e00ff */
[----:B------:R1:W2:Y:S03]  /*15630*/  SYNCS.PHASECHK.TRANS64.TRYWAIT P1, [R9+URZ+0x19c50], R0 ;  /* 0x019c5000090075a7 */ /* 0x0002a6000802017f */
[----:B--2---:R-:W-:Y:S05]  /*15640*/  @!P1 NANOSLEEP.SYNCS 0x989680 ;  /* 0x009896800000995d */ /* 0x004fea0003900000 */
[----:B------:R-:W2:Y:S02]  /*15650*/  @!P1 SYNCS.PHASECHK.TRANS64 P1, [R9+URZ+0x19c50], R0 ;  /* 0x019c5000090095a7 */ /* 0x000ea4000802007f */
[----:B--2---:R-:W-:Y:S05]  /*15660*/  @!P1 BRA `(.L_x_11563) ;  /* 0xfffffffc00ec9947 */ /* 0x004fea000383ffff */
[----:B------:R-:W-:Y:S05]  /*15670*/  BRA `(.L_x_11562) ;  /* 0xffffff2800c47947 */ /* 0x000fea000383ffff */
.L_x_11571:
[----:B-1----:R-:W-:-:S04]  /*15680*/  IMAD.U32 R5, RZ, RZ, UR6 ;  /* 0x00000006ff057e24 */ /* 0x002fc8000f8e00ff */
[----:B------:R1:W2:Y:S03]  /*15690*/  SYNCS.PHASECHK.TRANS64.TRYWAIT P1, [R5+URZ+0x19c30], R0 ;  /* 0x019c3000050075a7 */ /* 0x0002a6000802017f */
[----:B--2---:R-:W-:Y:S05]  /*156a0*/  @!P1 NANOSLEEP.SYNCS 0x989680 ;  /* 0x009896800000995d */ /* 0x004fea0003900000 */
[----:B------:R-:W2:Y:S02]  /*156b0*/  @!P1 SYNCS.PHASECHK.TRANS64 P1, [R5+URZ+0x19c30], R0 ;  /* 0x019c3000050095a7 */ /* 0x000ea4000802007f */
[----:B--2---:R-:W-:Y:S05]  /*156c0*/  @!P1 BRA `(.L_x_11571) ;  /* 0xfffffffc00ec9947 */ /* 0x004fea000383ffff */
[----:B------:R-:W-:Y:S05]  /*156d0*/  BRA `(.L_x_11570) ;  /* 0xffffff4400447947 */ /* 0x000fea000383ffff */
.L_x_11575:
[----:B-1----:R-:W-:-:S04]  /*156e0*/  IMAD.U32 R5, RZ, RZ, UR11 ;  /* 0x0000000bff057e24 */ /* 0x002fc8000f8e00ff */
[----:B------:R1:W2:Y:S03]  /*156f0*/  SYNCS.PHASECHK.TRANS64.TRYWAIT P1, [R5+URZ+0x19c50], R0 ;  /* 0x019c5000050075a7 */ /* 0x0002a6000802017f */
[----:B--2---:R-:W-:Y:S05]  /*15700*/  @!P1 NANOSLEEP.SYNCS 0x989680 ;  /* 0x009896800000995d */ /* 0x004fea0003900000 */
[----:B------:R-:W2:Y:S02]  /*15710*/  @!P1 SYNCS.PHASECHK.TRANS64 P1, [R5+URZ+0x19c50], R0 ;  /* 0x019c5000050095a7 */ /* 0x000ea4000802007f */
[----:B--2---:R-:W-:Y:S05]  /*15720*/  @!P1 BRA `(.L_x_11575) ;  /* 0xfffffffc00ec9947 */ /* 0x004fea000383ffff */
[----:B------:R-:W-:Y:S05]  /*15730*/  BRA `(.L_x_11574) ;  /* 0xffffff4400947947 */ /* 0x000fea000383ffff */
.L_x_11590:
[----:B-1----:R-:W-:-:S04]  /*15740*/  IMAD.U32 R6, RZ, RZ, UR14 ;  /* 0x0000000eff067e24 */ /* 0x002fc8000f8e00ff */
[----:B------:R1:W2:Y:S03]  /*15750*/  SYNCS.PHASECHK.TRANS64.TRYWAIT P1, [R6+URZ+0x19c50], R5 ;  /* 0x019c5005060075a7 */ /* 0x0002a6000802017f */
[----:B--2---:R-:W-:Y:S05]  /*15760*/  @!P1 NANOSLEEP.SYNCS 0x989680 ;  /* 0x009896800000995d */ /* 0x004fea0003900000 */
[----:B------:R-:W2:Y:S02]  /*15770*/  @!P1 SYNCS.PHASECHK.TRANS64 P1, [R6+URZ+0x19c50], R5 ;  /* 0x019c5005060095a7 */ /* 0x000ea4000802007f */
[----:B--2---:R-:W-:Y:S05]  /*15780*/  @!P1 BRA `(.L_x_11590) ;  /* 0xfffffffc00ec9947 */ /* 0x004fea000383ffff */
[----:B------:R-:W-:Y:S05]  /*15790*/  BRA `(.L_x_11589) ;  /* 0xffffff7000247947 */ /* 0x000fea000383ffff */
.L_x_11633:
        /* <DEDUP_REMOVED lines=10> */
.L_x_11712:
[----:B------:R-:W-:Y:S05]  /*15840*/  BRA `(.L_x_11713) ;  /* 0xffffffbc00307947 */ /* 0x000fea000383ffff */
.L_x_11636:
[----:B-1----:R1:W2:Y:S02]  /*15850*/  SYNCS.PHASECHK.TRANS64.TRYWAIT P0, [R5+URZ+0x19c80], R26 ;  /* 0x019c801a050075a7 */ /* 0x0022a4000800017f */
[----:B--2---:R-:W-:Y:S05]  /*15860*/  @!P0 NANOSLEEP.SYNCS 0x989680 ;  /* 0x009896800000895d */ /* 0x004fea0003900000 */
[----:B------:R-:W2:Y:S02]  /*15870*/  @!P0 SYNCS.PHASECHK.TRANS64 P0, [R5+URZ+0x19c80], R26 ;  /* 0x019c801a050085a7 */ /* 0x000ea4000800007f */
[----:B--2---:R-:W-:Y:S05]  /*15880*/  @!P0 BRA `(.L_x_11636) ;  /* 0xfffffffc00f08947 */ /* 0x004fea000383ffff */
[----:B------:R-:W-:Y:S05]  /*15890*/  BRA `(.L_x_11714) ;  /* 0xffffffbc00447947 */ /* 0x000fea000383ffff */
.L_x_11637:
        /* <DEDUP_REMOVED lines=8> */
.L_x_11716:
[----:B------:R-:W-:Y:S05]  /*15920*/  BSYNC B0 ;  /* 0x0000000000007941 */ /* 0x000fea0003800000 */
.L_x_11715:
        /* <DEDUP_REMOVED lines=9> */
.L_x_11717:
        /* <DEDUP_REMOVED lines=27> */
.L_x_11718:
        /* <DEDUP_REMOVED lines=10> */
.L_x_11719:
[----:B------:R-:W-:Y:S01]  /*15c10*/  IMAD.MOV.U32 R6, RZ, RZ, R14 ;  /* 0x000000ffff067224 */ /* 0x000fe200078e000e */
[----:B------:R-:W-:Y:S06]  /*15c20*/  BRA `(.L_x_11720) ;  /* 0xffffffbc00307947 */ /* 0x000fec000383ffff */
.L_x_11642:
[----:B---3--:R3:W4:Y:S02]  /*15c30*/  SYNCS.PHASECHK.TRANS64.TRYWAIT P1, [R5+URZ+0x19c40], R26 ;  /* 0x019c401a050075a7 */ /* 0x008724000802017f */
[----:B----4-:R-:W-:Y:S05]  /*15c40*/  @!P1 NANOSLEEP.SYNCS 0x989680 ;  /* 0x009896800000995d */ /* 0x010fea0003900000 */
[----:B------:R-:W4:Y:S02]  /*15c50*/  @!P1 SYNCS.PHASECHK.TRANS64 P1, [R5+URZ+0x19c40], R26 ;  /* 0x019c401a050095a7 */ /* 0x000f24000802007f */
[----:B----4-:R-:W-:Y:S05]  /*15c60*/  @!P1 BRA `(.L_x_11642) ;  /* 0xfffffffc00f09947 */ /* 0x010fea000383ffff */
[----:B------:R-:W-:Y:S05]  /*15c70*/  BRA `(.L_x_11721) ;  /* 0xffffffbc00a07947 */ /* 0x000fea000383ffff */
.L_x_11643:
        /* <DEDUP_REMOVED lines=8> */
.L_x_11723:
[----:B------:R-:W-:Y:S05]  /*15d00*/  BSYNC B0 ;  /* 0x0000000000007941 */ /* 0x000fea0003800000 */
.L_x_11722:
        /* <DEDUP_REMOVED lines=8> */
.L_x_11724:
[----:B------:R-:W-:Y:S02]  /*15d90*/  IMAD.MOV.U32 R13, RZ, RZ, R6 ;  /* 0x000000ffff0d7224 */ /* 0x000fe400078e0006 */
[----:B------:R-:W-:Y:S02]  /*15da0*/  IMAD.MOV.U32 R12, RZ, RZ, 0x1 ;  /* 0x00000001ff0c7424 */ /* 0x000fe400078e00ff */
[----:B------:R-:W-:-:S07]  /*15db0*/  IMAD.MOV.U32 R3, RZ, RZ, R14 ;  /* 0x000000ffff037224 */ /* 0x000fce00078e000e */
[----:B------:R-:W-:Y:S05]  /*15dc0*/  WARPSYNC.COLLECTIVE R15, `(.L_x_11725) ;  /* 0x000000000f087348 */ /* 0x000fea0003c00000 */
[----:B------:R0:W1:Y:S02]  /*15dd0*/  SHFL.IDX P6, R14, R13, R12, R11 ;  /* 0x0000000c0d0e7389 */ /* 0x00006400000c000b */
[----:B01----:R-:W-:Y:S01]  /*15de0*/  ENDCOLLECTIVE ;  /* 0x000000000000791b */ /* 0x003fe20003800000 */
.L_x_11725:
        /* <DEDUP_REMOVED lines=10> */
.L_x_11726:
        /* <DEDUP_REMOVED lines=8> */
.L_x_11648:
        /* <DEDUP_REMOVED lines=9> */
.L_x_11728:
[----:B------:R-:W-:Y:S01]  /*15fa0*/  ISETP.GE.AND P1, PT, R0, R4, PT ;  /* 0x000000040000720c */ /* 0x000fe20003f26270 */
[----:B------:R-:W-:Y:S02]  /*15fb0*/  IMAD.MOV.U32 R13, RZ, RZ, R6 ;  /* 0x000000ffff0d7224 */ /* 0x000fe400078e0006 */
[----:B------:R-:W-:-:S10]  /*15fc0*/  IMAD.MOV.U32 R2, RZ, RZ, R14 ;  /* 0x000000ffff027224 */ /* 0x000fd400078e000e */
[----:B------:R-:W-:Y:S05]  /*15fd0*/  WARPSYNC.COLLECTIVE R15, `(.L_x_11729) ;  /* 0x000000000f087348 */ /* 0x000fea0003c00000 */
[----:B------:R0:W1:Y:S02]  /*15fe0*/  SHFL.IDX P6, R14, R13, R12, R11 ;  /* 0x0000000c0d0e7389 */ /* 0x00006400000c000b */
[----:B01----:R-:W-:Y:S01]  /*15ff0*/  ENDCOLLECTIVE ;  /* 0x000000000000791b */ /* 0x003fe20003800000 */
.L_x_11729:
[----:B------:R-:W-:Y:S02]  /*16000*/  IMAD.MOV.U32 R13, RZ, RZ, R5 ;  /* 0x000000ffff0d7224 */ /* 0x000fe400078e0005 */
[----:B------:R-:W-:Y:S02]  /*16010*/  IMAD.MOV.U32 R12, RZ, RZ, 0x1 ;  /* 0x00000001ff0c7424 */ /* 0x000fe400078e00ff */
[----:B------:R-:W-:-:S07]  /*16020*/  IMAD.MOV.U32 R3, RZ, RZ, R14 ;  /* 0x000000ffff037224 */ /* 0x000fce00078e000e */
[----:B------:R-:W-:Y:S05]  /*16030*/  WARPSYNC.COLLECTIVE R15, `(.L_x_11730) ;  /* 0x000000000f087348 */ /* 0x000fea0003c00000 */
[----:B------:R0:W1:Y:S02]  /*16040*/  SHFL.IDX P6, R14, R13, R12, R11 ;  /* 0x0000000c0d0e7389 */ /* 0x00006400000c000b */
[----:B01----:R-:W-:Y:S01]  /*16050*/  ENDCOLLECTIVE ;  /* 0x000000000000791b */ /* 0x003fe20003800000 */
.L_x_11730:
        /* <DEDUP_REMOVED lines=10> */
.L_x_11731:
        /* <DEDUP_REMOVED lines=13> */
.L_x_11732:
        /* <DEDUP_REMOVED lines=14> */
.L_x_11733:
[----:B------:R-:W-:Y:S01]  /*162b0*/  IMAD.MOV.U32 R2, RZ, RZ, R14 ;  /* 0x000000ffff027224 */ /* 0x000fe200078e000e */
[----:B------:R-:W-:Y:S06]  /*162c0*/  BRA `(.L_x_11734) ;  /* 0xffffffc400547947 */ /* 0x000fec000383ffff */
.L_x_11653:
[----:B--2---:R2:W3:Y:S02]  /*162d0*/  SYNCS.PHASECHK.TRANS64.TRYWAIT P0, [R22+URZ+0x19c20], R0 ;  /* 0x019c2000160075a7 */ /* 0x0044e4000800017f */
[----:B---3--:R-:W-:Y:S05]  /*162e0*/  @!P0 NANOSLEEP.SYNCS 0x989680 ;  /* 0x009896800000895d */ /* 0x008fea0003900000 */
[----:B------:R-:W3:Y:S02]  /*162f0*/  @!P0 SYNCS.PHASECHK.TRANS64 P0, [R22+URZ+0x19c20], R0 ;  /* 0x019c2000160085a7 */ /* 0x000ee4000800007f */
[----:B---3--:R-:W-:Y:S05]  /*16300*/  @!P0 BRA `(.L_x_11653) ;  /* 0xfffffffc00f08947 */ /* 0x008fea000383ffff */
[----:B------:R-:W-:Y:S05]  /*16310*/  BRA `(.L_x_11735) ;  /* 0xffffffc400c47947 */ /* 0x000fea000383ffff */
.L_x_11657:
[----:B0-----:R0:W1:Y:S02]  /*16320*/  SYNCS.PHASECHK.TRANS64.TRYWAIT P0, [R0+URZ+0x19c80], R10 ;  /* 0x019c800a000075a7 */ /* 0x001064000800017f */
[----:B-1----:R-:W-:Y:S05]  /*16330*/  @!P0 NANOSLEEP.SYNCS 0x989680 ;  /* 0x009896800000895d */ /* 0x002fea0003900000 */
[----:B------:R-:W1:Y:S02]  /*16340*/  @!P0 SYNCS.PHASECHK.TRANS64 P0, [R0+URZ+0x19c80], R10 ;  /* 0x019c800a000085a7 */ /* 0x000e64000800007f */
[----:B-1----:R-:W-:Y:S05]  /*16350*/  @!P0 BRA `(.L_x_11657) ;  /* 0xfffffffc00f08947 */ /* 0x002fea000383ffff */
[----:B------:R-:W-:Y:S05]  /*16360*/  BRA `(.L_x_11736) ;  /* 0xffffffc800947947 */ /* 0x000fea000383ffff */
.L_x_11658:
        /* <DEDUP_REMOVED lines=8> */
.L_x_11738:
[----:B------:R-:W-:Y:S05]  /*163f0*/  BSYNC B0 ;  /* 0x0000000000007941 */ /* 0x000fea0003800000 */
.L_x_11737:
        /* <DEDUP_REMOVED lines=10> */
.L_x_11739:
        /* <DEDUP_REMOVED lines=11> */
.L_x_11740:
        /* <DEDUP_REMOVED lines=11> */
.L_x_11741:
[----:B------:R-:W-:Y:S01]  /*16600*/  IMAD.MOV.U32 R2, RZ, RZ, R14 ;  /* 0x000000ffff027224 */ /* 0x000fe200078e000e */
[----:B------:R-:W-:Y:S06]  /*16610*/  BRA `(.L_x_11742) ;  /* 0xffffffc800a47947 */ /* 0x000fec000383ffff */
.L_x_11663:
[----:B---3--:R3:W4:Y:S02]  /*16620*/  SYNCS.PHASECHK.TRANS64.TRYWAIT P0, [R0+URZ+0x19c40], R10 ;  /* 0x019c400a000075a7 */ /* 0x008724000800017f */
[----:B----4-:R-:W-:Y:S05]  /*16630*/  @!P0 NANOSLEEP.SYNCS 0x989680 ;  /* 0x009896800000895d */ /* 0x010fea0003900000 */
[----:B------:R-:W4:Y:S02]  /*16640*/  @!P0 SYNCS.PHASECHK.TRANS64 P0, [R0+URZ+0x19c40], R10 ;  /* 0x019c400a000085a7 */ /* 0x000f24000800007f */
[----:B----4-:R-:W-:Y:S05]  /*16650*/  @!P0 BRA `(.L_x_11663) ;  /* 0xfffffffc00f08947 */ /* 0x010fea000383ffff */
[----:B------:R-:W-:Y:S05]  /*16660*/  BRA `(.L_x_11743) ;  /* 0xffffffcc00087947 */ /* 0x000fea000383ffff */
.L_x_11664:
        /* <DEDUP_REMOVED lines=8> */
.L_x_11745:
[----:B------:R-:W-:Y:S05]  /*166f0*/  BSYNC B0 ;  /* 0x0000000000007941 */ /* 0x000fea0003800000 */
.L_x_11744:
        /* <DEDUP_REMOVED lines=8> */
.L_x_11746:
[----:B------:R-:W-:Y:S02]  /*16780*/  IMAD.MOV.U32 R13, RZ, RZ, R8 ;  /* 0x000000ffff0d7224 */ /* 0x000fe400078e0008 */
[----:B------:R-:W-:Y:S02]  /*16790*/  IMAD.MOV.U32 R12, RZ, RZ, 0x1 ;  /* 0x00000001ff0c7424 */ /* 0x000fe400078e00ff */
[----:B------:R-:W-:-:S07]  /*167a0*/  IMAD.MOV.U32 R2, RZ, RZ, R14 ;  /* 0x000000ffff027224 */ /* 0x000fce00078e000e */
[----:B------:R-:W-:Y:S05]  /*167b0*/  WARPSYNC.COLLECTIVE R15, `(.L_x_11747) ;  /* 0x000000000f087348 */ /* 0x000fea0003c00000 */
[----:B------:R0:W1:Y:S02]  /*167c0*/  SHFL.IDX P6, R14, R13, R12, R11 ;  /* 0x0000000c0d0e7389 */ /* 0x00006400000c000b */
[----:B01----:R-:W-:Y:S01]  /*167d0*/  ENDCOLLECTIVE ;  /* 0x000000000000791b */ /* 0x003fe20003800000 */
.L_x_11747:
        /* <DEDUP_REMOVED lines=13> */
.L_x_11748:
[----:B------:R-:W-:Y:S01]  /*168b0*/  IMAD.MOV.U32 R2, RZ, RZ, R14 ;  /* 0x000000ffff027224 */ /* 0x000fe200078e000e */
[----:B------:R-:W-:Y:S06]  /*168c0*/  BRA `(.L_x_11749) ;  /* 0xffffffcc00147947 */ /* 0x000fec000383ffff */
.L_x_11669:
[----:B0-----:R0:W2:Y:S02]  /*168d0*/  SYNCS.PHASECHK.TRANS64.TRYWAIT P2, [R2+URZ+0x19c70], R0 ;  /* 0x019c7000020075a7 */ /* 0x0010a4000804017f */
[----:B--2---:R-:W-:Y:S05]  /*168e0*/  @!P2 NANOSLEEP.SYNCS 0x989680 ;  /* 0x009896800000a95d */ /* 0x004fea0003900000 */
[----:B------:R-:W2:Y:S02]  /*168f0*/  @!P2 SYNCS.PHASECHK.TRANS64 P2, [R2+URZ+0x19c70], R0 ;  /* 0x019c70000200a5a7 */ /* 0x000ea4000804007f */
[----:B--2---:R-:W-:Y:S05]  /*16900*/  @!P2 BRA `(.L_x_11669) ;  /* 0xfffffffc00f0a947 */ /* 0x004fea000383ffff */
[----:B------:R-:W-:Y:S05]  /*16910*/  BRA `(.L_x_11750) ;  /* 0xffffffcc00807947 */ /* 0x000fea000383ffff */
.L_x_11671:
[----:B0-----:R0:W2:Y:S02]  /*16920*/  SYNCS.PHASECHK.TRANS64.TRYWAIT P2, [R2+URZ+0x19c60], R3 ;  /* 0x019c6003020075a7 */ /* 0x0010a4000804017f */
[----:B--2---:R-:W-:Y:S05]  /*16930*/  @!P2 NANOSLEEP.SYNCS 0x989680 ;  /* 0x009896800000a95d */ /* 0x004fea0003900000 */
[----:B------:R-:W2:Y:S02]  /*16940*/  @!P2 SYNCS.PHASECHK.TRANS64 P2, [R2+URZ+0x19c60], R3 ;  /* 0x019c60030200a5a7 */ /* 0x000ea4000804007f */
[----:B--2---:R-:W-:Y:S05]  /*16950*/  @!P2 BRA `(.L_x_11671) ;  /* 0xfffffffc00f0a947 */ /* 0x004fea000383ffff */
[----:B------:R-:W-:Y:S05]  /*16960*/  BRA `(.L_x_11751) ;  /* 0xffffffcc00907947 */ /* 0x000fea000383ffff */
.L_x_11679:
[----:B0-----:R0:W1:Y:S02]  /*16970*/  SYNCS.PHASECHK.TRANS64.TRYWAIT P1, [R0+URZ+0x19c70], R3 ;  /* 0x019c7003000075a7 */ /* 0x001064000802017f */
[----:B-1----:R-:W-:Y:S05]  /*16980*/  @!P1 NANOSLEEP.SYNCS 0x989680 ;  /* 0x009896800000995d */ /* 0x002fea0003900000 */
[----:B------:R-:W1:Y:S02]  /*16990*/  @!P1 SYNCS.PHASECHK.TRANS64 P1, [R0+URZ+0x19c70], R3 ;  /* 0x019c7003000095a7 */ /* 0x000e64000802007f */
[----:B-1----:R-:W-:Y:S05]  /*169a0*/  @!P1 BRA `(.L_x_11679) ;  /* 0xfffffffc00f09947 */ /* 0x002fea000383ffff */
[----:B------:R-:W-:Y:S05]  /*169b0*/  BRA `(.L_x_11752) ;  /* 0xffffffd4002c7947 */ /* 0x000fea000383ffff */
.L_x_11681:
[----:B0-----:R0:W1:Y:S02]  /*169c0*/  SYNCS.PHASECHK.TRANS64.TRYWAIT P1, [R0+URZ+0x19c60], R3 ;  /* 0x019c6003000075a7 */ /* 0x001064000802017f */
[----:B-1----:R-:W-:Y:S05]  /*169d0*/  @!P1 NANOSLEEP.SYNCS 0x989680 ;  /* 0x009896800000995d */ /* 0x002fea0003900000 */
[----:B------:R-:W1:Y:S02]  /*169e0*/  @!P1 SYNCS.PHASECHK.TRANS64 P1, [R0+URZ+0x19c60], R3 ;  /* 0x019c6003000095a7 */ /* 0x000e64000802007f */
[----:B-1----:R-:W-:Y:S05]  /*169f0*/  @!P1 BRA `(.L_x_11681) ;  /* 0xfffffffc00f09947 */ /* 0x002fea000383ffff */
[----:B------:R-:W-:Y:S05]  /*16a00*/  BRA `(.L_x_11753) ;  /* 0xffffffd400387947 */ /* 0x000fea000383ffff */
.L_x_11695:
[----:B0-----:R0:W1:Y:S02]  /*16a10*/  SYNCS.PHASECHK.TRANS64.TRYWAIT P0, [R7+URZ+0x19c20], R0 ;  /* 0x019c2000070075a7 */ /* 0x001064000800017f */
[----:B-1----:R-:W-:Y:S05]  /*16a20*/  @!P0 NANOSLEEP.SYNCS 0x989680 ;  /* 0x009896800000895d */ /* 0x002fea0003900000 */
[----:B------:R-:W1:Y:S02]  /*16a30*/  @!P0 SYNCS.PHASECHK.TRANS64 P0, [R7+URZ+0x19c20], R0 ;  /* 0x019c2000070085a7 */ /* 0x000e64000800007f */
[----:B-1----:R-:W-:Y:S05]  /*16a40*/  @!P0 BRA `(.L_x_11695) ;  /* 0xfffffffc00f08947 */ /* 0x002fea000383ffff */
[----:B------:R-:W-:Y:S05]  /*16a50*/  BRA `(.L_x_11754) ;  /* 0xffffffe400a47947 */ /* 0x000fea000383ffff */
.L_x_11696:
        /* <DEDUP_REMOVED lines=11> */
.L_x_11756:
[----:B------:R-:W-:Y:S05]  /*16b10*/  BSYNC B0 ;  /* 0x0000000000007941 */ /* 0x000fea0003800000 */
.L_x_11755:
[----:B------:R-:W-:Y:S05]  /*16b20*/  BRA `(.L_x_11757) ;  /* 0xffffffe4008c7947 */ /* 0x000fea000383ffff */
.L_x_11699:
[----:B------:R-:W-:Y:S01]  /*16b30*/  BSSY B1, `(.L_x_11758) ;  /* 0x0000006000017945 */ /* 0x000fe20003800000 */
[----:B------:R-:W-:-:S07]  /*16b40*/  IMAD.MOV.U32 R15, RZ, RZ, -0x1 ;  /* 0xffffffffff0f7424 */ /* 0x000fce00078e00ff */
[----:B0-----:R-:W-:Y:S05]  /*16b50*/  WARPSYNC.COLLECTIVE R15, `(.L_x_11759) ;  /* 0x000000000f0c7348 */ /* 0x001fea0003c00000 */
[----:B------:R-:W-:Y:S02]  /*16b60*/  ELECT P6, UR62, PT ;  /* 0x00000000003e782f */ /* 0x000fe400038c0000 */
[----:B------:R-:W-:Y:S01]  /*16b70*/  MOV R14, UR62 ;  /* 0x0000003e000e7c02 */ /* 0x000fe20008000f00 */
[----:B0-----:R-:W-:Y:S10]  /*16b80*/  ENDCOLLECTIVE ;  /* 0x000000000000791b */ /* 0x001ff40003800000 */
.L_x_11759:
[----:B------:R-:W-:Y:S05]  /*16b90*/  BSYNC B1 ;  /* 0x0000000000017941 */ /* 0x000fea0003800000 */
.L_x_11758:
[----:B------:R-:W-:Y:S05]  /*16ba0*/  BRA `(.L_x_11760) ;  /* 0xffffffe400847947 */ /* 0x000fea000383ffff */
.L_x_11701:
[----:B0-----:R0:W1:Y:S02]  /*16bb0*/  SYNCS.PHASECHK.TRANS64.TRYWAIT P1, [R5+URZ+0x19c40], R0 ;  /* 0x019c4000050075a7 */ /* 0x001064000802017f */
[----:B-1----:R-:W-:Y:S05]  /*16bc0*/  @!P1 NANOSLEEP.SYNCS 0x989680 ;  /* 0x009896800000995d */ /* 0x002fea0003900000 */
[----:B------:R-:W1:Y:S02]  /*16bd0*/  @!P1 SYNCS.PHASECHK.TRANS64 P1, [R5+URZ+0x19c40], R0 ;  /* 0x019c4000050095a7 */ /* 0x000e64000802007f */
[----:B-1----:R-:W-:Y:S05]  /*16be0*/  @!P1 BRA `(.L_x_11701) ;  /* 0xfffffffc00f09947 */ /* 0x002fea000383ffff */
[----:B------:R-:W-:Y:S05]  /*16bf0*/  BRA `(.L_x_11761) ;  /* 0xffffffe400a47947 */ /* 0x000fea000383ffff */
.L_x_11703:
[----:B-1----:R1:W2:Y:S02]  /*16c00*/  SYNCS.PHASECHK.TRANS64.TRYWAIT P1, [R3+URZ+0x19c40], R2 ;  /* 0x019c4002030075a7 */ /* 0x0022a4000802017f */
[----:B--2---:R-:W-:Y:S05]  /*16c10*/  @!P1 NANOSLEEP.SYNCS 0x989680 ;  /* 0x009896800000995d */ /* 0x004fea0003900000 */
[----:B------:R-:W2:Y:S02]  /*16c20*/  @!P1 SYNCS.PHASECHK.TRANS64 P1, [R3+URZ+0x19c40], R2 ;  /* 0x019c4002030095a7 */ /* 0x000ea4000802007f */
[----:B--2---:R-:W-:Y:S05]  /*16c30*/  @!P1 BRA `(.L_x_11703) ;  /* 0xfffffffc00f09947 */ /* 0x004fea000383ffff */
[----:B------:R-:W-:Y:S05]  /*16c40*/  BRA `(.L_x_11762) ;  /* 0xffffffe400b07947 */ /* 0x000fea000383ffff */
.L_x_11705:
[----:B--2---:R2:W3:Y:S02]  /*16c50*/  SYNCS.PHASECHK.TRANS64.TRYWAIT P1, [R5+URZ+0x19c60], R0 ;  /* 0x019c6000050075a7 */ /* 0x0044e4000802017f */
[----:B---3--:R-:W-:Y:S05]  /*16c60*/  @!P1 NANOSLEEP.SYNCS 0x989680 ;  /* 0x009896800000995d */ /* 0x008fea0003900000 */
[----:B------:R-:W3:Y:S02]  /*16c70*/  @!P1 SYNCS.PHASECHK.TRANS64 P1, [R5+URZ+0x19c60], R0 ;  /* 0x019c6000050095a7 */ /* 0x000ee4000802007f */
[----:B---3--:R-:W-:Y:S05]  /*16c80*/  @!P1 BRA `(.L_x_11705) ;  /* 0xfffffffc00f09947 */ /* 0x008fea000383ffff */
[----:B------:R-:W-:Y:S05]  /*16c90*/  BRA `(.L_x_11763) ;  /* 0xffffffe400ac7947 */ /* 0x000fea000383ffff */
.L_x_11707:
[----:B---3--:R3:W4:Y:S02]  /*16ca0*/  SYNCS.PHASECHK.TRANS64.TRYWAIT P1, [R3+URZ+0x19c60], R2 ;  /* 0x019c6002030075a7 */ /* 0x008724000802017f */
[----:B----4-:R-:W-:Y:S05]  /*16cb0*/  @!P1 NANOSLEEP.SYNCS 0x989680 ;  /* 0x009896800000995d */ /* 0x010fea0003900000 */
[----:B------:R-:W4:Y:S02]  /*16cc0*/  @!P1 SYNCS.PHASECHK.TRANS64 P1, [R3+URZ+0x19c60], R2 ;  /* 0x019c6002030095a7 */ /* 0x000f24000802007f */
[----:B----4-:R-:W-:Y:S05]  /*16cd0*/  @!P1 BRA `(.L_x_11707) ;  /* 0xfffffffc00f09947 */ /* 0x010fea000383ffff */
[----:B------:R-:W-:Y:S05]  /*16ce0*/  BRA `(.L_x_11764) ;  /* 0xffffffe400a87947 */ /* 0x000fea000383ffff */
.L_x_11709:
[----:B----4-:R4:W0:Y:S02]  /*16cf0*/  SYNCS.PHASECHK.TRANS64.TRYWAIT P1, [R5+URZ+0x19c80], R0 ;  /* 0x019c8000050075a7 */ /* 0x010824000802017f */
[----:B0-----:R-:W-:Y:S05]  /*16d00*/  @!P1 NANOSLEEP.SYNCS 0x989680 ;  /* 0x009896800000995d */ /* 0x001fea0003900000 */
[----:B------:R-:W0:Y:S02]  /*16d10*/  @!P1 SYNCS.PHASECHK.TRANS64 P1, [R5+URZ+0x19c80], R0 ;  /* 0x019c8000050095a7 */ /* 0x000e24000802007f */
[----:B0-----:R-:W-:Y:S05]  /*16d20*/  @!P1 BRA `(.L_x_11709) ;  /* 0xfffffffc00f09947 */ /* 0x001fea000383ffff */
[----:B------:R-:W-:Y:S05]  /*16d30*/  BRA `(.L_x_11765) ;  /* 0xffffffe400a47947 */ /* 0x000fea000383ffff */
.L_x_11766:
        /* <DEDUP_REMOVED lines=12> */
.L_x_15856:


//--------------------- .text._ZN7cutlass13device_kernelIN5flash11enable_sm90INS1_16FlashAttnFwdSm90INS1_25CollectiveMainloopFwdSm90ILi2EN4cute5tupleIJNS5_1CILi1EEES8_S8_EEENS6_IJNS7_ILi192EEENS7_ILi128EEENS7_ILi96EEEEEELi96ENS_12float_e4m3_tEfNS_4arch4Sm90ELb0ELb1ELb0ELb1ELb1ELb1ELb0ELb1ELb1ELb1ELb0ELb0EEENS1_21CollectiveEpilogueFwdINS6_IJSA_SC_SB_EEES9_NS_10bfloat16_tESG_Li384ELb1ELb1ELb0ELb1EEENS1_36VarlenDynamicPersistentTileSchedulerILi192ELi128ELi384ELi128ELb0ELb1ELb1ELb1ELb0ELb1EEEEEEEEEvNT_6ParamsE --------------------------
	.section	.text._ZN7cutlass13device_kernelIN5flash11enable_sm90INS1_16FlashAttnFwdSm90INS1_25CollectiveMainloopFwdSm90ILi2EN4cute5tupleIJNS5_1CILi1EEES8_S8_EEENS6_IJNS7_ILi192EEENS7_ILi128EEENS7_ILi96EEEEEELi96ENS_12float_e4m3_tEfNS_4arch4Sm90ELb0ELb1ELb0ELb1ELb1ELb1ELb0ELb1ELb1ELb1ELb0ELb0EEENS1_21CollectiveEpilogueFwdINS6_IJSA_SC_SB_EEES9_NS_10bfloat16_tESG_Li384ELb1ELb1ELb0ELb1EEENS1_36VarlenDynamicPersistentTileSchedulerILi192ELi128ELi384ELi128ELb0ELb1ELb1ELb1ELb0ELb1EEEEEEEEEvNT_6ParamsE,"ax",@progbits
	.align	128
.text._ZN7cutlass13device_kernelIN5flash11enable_sm90INS1_16FlashAttnFwdSm90INS1_25CollectiveMainloopFwdSm90ILi2EN4cute5tupleIJNS5_1CILi1EEES8_S8_EEENS6_IJNS7_ILi192EEENS7_ILi128EEENS7_ILi96EEEEEELi96ENS_12float_e4m3_tEfNS_4arch4Sm90ELb0ELb1ELb0ELb1ELb1ELb1ELb0ELb1ELb1ELb1ELb0ELb0EEENS1_21CollectiveEpilogueFwdINS6_IJSA_SC_SB_EEES9_NS_10bfloat16_tESG_Li384ELb1ELb1ELb0ELb1EEENS1_36VarlenDynamicPersistentTileSchedulerILi192ELi128ELi384ELi128ELb0ELb1ELb1ELb1ELb0ELb1EEEEEEEEEvNT_6ParamsE:
        .type           _ZN7cutlass13device_kernelIN5flash11enable_sm90INS1_16FlashAttnFwdSm90INS1_25CollectiveMainloopFwdSm90ILi2EN4cute5tupleIJNS5_1CILi1EEES8_S8_EEENS6_IJNS7_ILi192EEENS7_ILi128EEENS7_ILi96EEEEEELi96ENS_12float_e4m3_tEfNS_4arch4Sm90ELb0ELb1ELb0ELb1ELb1ELb1ELb0ELb1ELb1ELb1ELb0ELb0EEENS1_21CollectiveEpilogueFwdINS6_IJSA_SC_SB_EEES9_NS_10bfloat16_tESG_Li384ELb1ELb1ELb0ELb1EEENS1_36VarlenDynamicPersistentTileSchedulerILi192ELi128ELi384ELi128ELb0ELb1ELb1ELb1ELb0ELb1EEEEEEEEEvNT_6ParamsE,@function
        .size           _ZN7cutlass13device_kernelIN5flash11enable_sm90INS1_16FlashAttnFwdSm90INS1_25CollectiveMainloopFwdSm90ILi2EN4cute5tupleIJNS5_1CILi1EEES8_S8_EEENS6_IJNS7_ILi192EEENS7_ILi128EEENS7_ILi96EEEEEELi96ENS_12float_e4m3_tEfNS_4arch4Sm90ELb0ELb1ELb0ELb1ELb1ELb1ELb0ELb1ELb1ELb1ELb0ELb0EEENS1_21CollectiveEpilogueFwdINS6_IJSA_SC_SB_EEES9_NS_10bfloat16_tESG_Li384ELb1ELb1ELb0ELb1EEENS1_36VarlenDynamicPersistentTileSchedulerILi192ELi128ELi384ELi128ELb0ELb1ELb1ELb1ELb0ELb1EEEEEEEEEvNT_6ParamsE,(.L_x_15857 - _ZN7cutlass13device_kernelIN5flash11enable_sm90INS1_16FlashAttnFwdSm90INS1_25CollectiveMainloopFwdSm90ILi2EN4cute5tupleIJNS5_1CILi1EEES8_S8_EEENS6_IJNS7_ILi192EEENS7_ILi128EEENS7_ILi96EEEEEELi96ENS_12float_e4m3_tEfNS_4arch4Sm90ELb0ELb1ELb0ELb1ELb1ELb1ELb0ELb1ELb1ELb1ELb0ELb0EEENS1_21CollectiveEpilogueFwdINS6_IJSA_SC_SB_EEES9_NS_10bfloat16_tESG_Li384ELb1ELb1ELb0ELb1EEENS1_36VarlenDynamicPersistentTileSchedulerILi192ELi128ELi384ELi128ELb0ELb1ELb1ELb1ELb0ELb1EEEEEEEEEvNT_6ParamsE)
        .other          _ZN7cutlass13device_kernelIN5flash11enable_sm90INS1_16FlashAttnFwdSm90INS1_25CollectiveMainloopFwdSm90ILi2EN4cute5tupleIJNS5_1CILi1EEES8_S8_EEENS6_IJNS7_ILi192EEENS7_ILi128EEENS7_ILi96EEEEEELi96ENS_12float_e4m3_tEfNS_4arch4Sm90ELb0ELb1ELb0ELb1ELb1ELb1ELb0ELb1ELb1ELb1ELb0ELb0EEENS1_21CollectiveEpilogueFwdINS6_IJSA_SC_SB_EEES9_NS_10bfloat16_tESG_Li384ELb1ELb1ELb0ELb1EEENS1_36VarlenDynamicPersistentTileSchedulerILi192ELi128ELi384ELi128ELb0ELb1ELb1ELb1ELb0ELb1EEEEEEEEEvNT_6ParamsE,@"STO_CUDA_ENTRY STV_DEFAULT"
_ZN7cutlass13device_kernelIN5flash11enable_sm90INS1_16FlashAttnFwdSm90INS1_25CollectiveMainloopFwdSm90ILi2EN4cute5tupleIJNS5_1CILi1EEES8_S8_EEENS6_IJNS7_ILi192EEENS7_ILi128EEENS7_ILi96EEEEEELi96ENS_12float_e4m3_tEfNS_4arch4Sm90ELb0ELb1ELb0ELb1ELb1ELb1ELb0ELb1ELb1ELb1ELb0ELb0EEENS1_21CollectiveEpilogueFwdINS6_IJSA_SC_SB_EEES9_NS_10bfloat16_tESG_Li384ELb1ELb1ELb0ELb1EEENS1_36VarlenDynamicPersistentTileSchedulerILi192ELi128ELi384ELi128ELb0ELb1ELb1ELb1ELb0ELb1EEEEEEEEEvNT_6ParamsE:
        /* <DEDUP_REMOVED lines=18> */
.L_x_11768:
[----:B------:R-:W-:Y:S05]  /*0120*/  BSYNC B0 ;  /* 0x0000000000007941 */ /* 0x000fea0003800000 */
.L_x_11767:
        /* <DEDUP_REMOVED lines=41> */
.L_x_11769:
        /* <DEDUP_REMOVED lines=22> */
.L_x_11770:
        /* <DEDUP_REMOVED lines=18> */
.L_x_11771:
        /* <DEDUP_REMOVED lines=22> */
.L_x_11772:
        /* <DEDUP_REMOVED lines=23> */
.L_x_11773:
        /* <DEDUP_REMOVED lines=8> */
.L_x_11776:
        /* <DEDUP_REMOVED lines=20> */
[----:B------:R-:W-:-:S04]  /*0ad0*/  SHF.R.S32.HI R0, RZ, 0x1f, R19 ;  /* 0x0000001fff007819 */ /* 0x000fc80000011413 */
[CC--:B------:R-:W-:Y:S02]  /*0ae0*/  LEA.HI R2, R0.reuse, R19.reuse, RZ, 0x5 ;  /* 0x0000001300027211 */ /* 0x0c0fe400078f28ff */
[----:B------:R-:W-:-:S03]  /*0af0*/  LEA.HI R6, R0, R19, RZ, 0x4 ;  /* 0x0000001300067211 */ /* 0x000fc600078f20ff */
[----:B------:R-:W-:Y:S01]  /*0b00*/  IMAD.SHL.U32 R3, R2, 0x10, RZ ;  /* 0x0000001002037824 */ /* 0x000fe200078e00ff */
[----:B------:R-:W-:-:S04]  /*0b10*/  LOP3.LUT R2, R6, 0x7fffff0, RZ, 0xc0, !PT ;  /* 0x07fffff006027812 */ /* 0x000fc800078ec0ff */
[----:B------:R-:W-:Y:S01]  /*0b20*/  LOP3.LUT R5, R3, 0xfffffe00, RZ, 0xc0, !PT ;  /* 0xfffffe0003057812 */ /* 0x000fe200078ec0ff */
[C---:B------:R-:W-:Y:S01]  /*0b30*/  IMAD.IADD R4, R19.reuse, 0x1, -R2 ;  /* 0x0000000113047824 */ /* 0x040fe200078e0a02 */
[-C--:B------:R-:W-:Y:S02]  /*0b40*/  LEA.HI R2, R0, R19.reuse, RZ, 0x7 ;  /* 0x0000001300027211 */ /* 0x080fe400078f38ff */
[C---:B------:R-:W-:Y:S01]  /*0b50*/  LEA.HI R3, R19.reuse, R19, RZ, 0x1 ;  /* 0x0000001313037211 */ /* 0x040fe200078f08ff */
[----:B------:R-:W-:Y:S01]  /*0b60*/  IMAD R8, R4, 0x20, R5 ;  /* 0x0000002004087824 */ /* 0x000fe200078e0205 */
[----:B------:R-:W-:Y:S02]  /*0b70*/  LOP3.LUT R7, R2, 0xffffff80, RZ, 0xc0, !PT ;  /* 0xffffff8002077812 */ /* 0x000fe400078ec0ff */
[--C-:B------:R-:W-:Y:S02]  /*0b80*/  SHF.R.S32.HI R10, RZ, 0x1, R3.reuse ;  /* 0x00000001ff0a7819 */ /* 0x100fe40000011403 */
[----:B------:R-:W-:Y:S01]  /*0b90*/  SHF.R.S32.HI R5, RZ, 0x1f, R3 ;  /* 0x0000001fff057819 */ /* 0x000fe20000011403 */
[----:B------:R-:W-:Y:S01]  /*0ba0*/  IMAD.IADD R15, R19, 0x1, -R7 ;  /* 0x00000001130f7824 */ /* 0x000fe200078e0a07 */
[----:B------:R-:W-:-:S02]  /*0bb0*/  LOP3.LUT R3, R3, 0xfffffffe, RZ, 0xc0, !PT ;  /* 0xfffffffe03037812 */ /* 0x000fc400078ec0ff */
[----:B------:R-:W-:Y:S02]  /*0bc0*/  LEA.HI R5, R5, R10, RZ, 0x2 ;  /* 0x0000000a05057211 */ /* 0x000fe400078f10ff */
[----:B------:R-:W-:Y:S01]  /*0bd0*/  SHF.R.S32.HI R23, RZ, 0x7, R2 ;  /* 0x00000007ff177819 */ /* 0x000fe20000011402 */
[----:B------:R-:W-:Y:S01]  /*0be0*/  IMAD.IADD R16, R19, 0x1, -R3 ;  /* 0x0000000113107824 */ /* 0x000fe200078e0a03 */
[----:B------:R-:W-:Y:S02]  /*0bf0*/  SHF.R.S32.HI R7, RZ, 0x1f, R15 ;  /* 0x0000001fff077819 */ /* 0x000fe4000001140f */
[----:B------:R-:W-:Y:S01]  /*0c00*/  SHF.R.S32.HI R2, RZ, 0x4, R6 ;  /* 0x00000004ff027819 */ /* 0x000fe20000011406 */
[C---:B------:R-:W-:Y:S01]  /*0c10*/  IMAD.SHL.U32 R24, R16.reuse, 0x8, RZ ;  /* 0x0000000810187824 */ /* 0x040fe200078e00ff */
[----:B------:R-:W-:Y:S01]  /*0c20*/  LOP3.LUT R5, R5, 0x7fffffc, RZ, 0xc0, !PT ;  /* 0x07fffffc05057812 */ /* 0x000fe200078ec0ff */
[----:B------:R-:W-:Y:S01]  /*0c30*/  IMAD.SHL.U32 R16, R16, 0x10, RZ ;  /* 0x0000001010107824 */ /* 0x000fe200078e00ff */
[----:B------:R-:W-:Y:S01]  /*0c40*/  LEA.HI R9, R7, R15, RZ, 0x2 ;  /* 0x0000000f07097211 */ /* 0x000fe200078f10ff */
[----:B------:R-:W-:Y:S01]  /*0c50*/  VIADD R21, R24, 0x20 ;  /* 0x0000002018157836 */ /* 0x000fe20000000000 */
[----:B------:R-:W-:Y:S01]  /*0c60*/  LEA.HI R6, R6, R2, RZ, 0x1 ;  /* 0x0000000206067211 */ /* 0x000fe200078f08ff */
[----:B------:R-:W-:Y:S01]  /*0c70*/  IMAD.IADD R5, R10, 0x1, -R5 ;  /* 0x000000010a057824 */ /* 0x000fe200078e0a05 */
[----:B------:R-:W-:Y:S01]  /*0c80*/  LEA.HI R4, R0, R19, RZ, 0x3 ;  /* 0x0000001300047211 */ /* 0x000fe200078f18ff */
[----:B------:R-:W-:Y:S01]  /*0c90*/  STL [R1+0x20], R24 ;  /* 0x0000201801007387 */ /* 0x000fe20000100800 */
[----:B------:R-:W-:Y:S01]  /*0ca0*/  SHF.R.S32.HI R10, RZ, 0x2, R9 ;  /* 0x00000002ff0a7819 */ /* 0x000fe20000011409 */
[----:B------:R-:W-:Y:S01]  /*0cb0*/  IMAD R13, R2, 0x8, R5 ;  /* 0x00000008020d7824 */ /* 0x000fe200078e0205 */
[----:B------:R-:W-:Y:S01]  /*0cc0*/  SHF.R.S32.HI R11, RZ, 0x1f, R9 ;  /* 0x0000001fff0b7819 */ /* 0x000fe20000011409 */
[----:B------:R-:W-:Y:S01]  /*0cd0*/  STL [R1+0x40], R21 ;  /* 0x0000401501007387 */ /* 0x000fe20000100800 */
[----:B------:R-:W-:Y:S01]  /*0ce0*/  LOP3.LUT R3, R6, 0x1ffffffe, RZ, 0xc0, !PT ;  /* 0x1ffffffe06037812 */ /* 0x000fe200078ec0ff */
[----:B------:R-:W-:Y:S01]  /*0cf0*/  IMAD.IADD R6, R24, 0x1, R21 ;  /* 0x0000000118067824 */ /* 0x000fe200078e0215 */
[----:B------:R-:W-:Y:S01]  /*0d00*/  SHF.R.S32.HI R4, RZ, 0x3, R4 ;  /* 0x00000003ff047819 */ /* 0x000fe20000011404 */
[----:B------:R-:W-:Y:S01]  /*0d10*/  IMAD.SHL.U32 R14, R13, 0x20, RZ ;  /* 0x000000200d0e7824 */ /* 0x000fe200078e00ff */
[----:B------:R-:W-:Y:S01]  /*0d20*/  LEA.HI R11, R11, R10, RZ, 0x3 ;  /* 0x0000000a0b0b7211 */ /* 0x000fe200078f18ff */
[----:B------:R-:W-:Y:S01]  /*0d30*/  IMAD.IADD R3, R2, 0x1, -R3 ;  /* 0x0000000102037824 */ /* 0x000fe200078e0a03 */
[----:B------:R-:W-:Y:S01]  /*0d40*/  SHF.R.S32.HI R5, RZ, 0x1f, R6 ;  /* 0x0000001fff057819 */ /* 0x000fe20000011406 */
[----:B------:R-:W-:Y:S01]  /*0d50*/  IMAD.HI R2, R23, 0x55555556, RZ ;  /* 0x5555555617027827 */ /* 0x000fe200078e02ff */
[----:B------:R-:W-:-:S02]  /*0d60*/  LOP3.LUT R11, R11, 0xfffffff8, RZ, 0xc0, !PT ;  /* 0xfffffff80b0b7812 */ /* 0x000fc400078ec0ff */
[----:B------:R-:W-:Y:S01]  /*0d70*/  LEA.HI R7, R7, R15, RZ, 0x5 ;  /* 0x0000000f07077211 */ /* 0x000fe200078f28ff */
[----:B------:R-:W-:Y:S01]  /*0d80*/  IMAD.SHL.U32 R4, R4, 0x80, RZ ;  /* 0x0000008004047824 */ /* 0x000fe200078e00ff */
[CC--:B------:R-:W-:Y:S01]  /*0d90*/  LEA.HI R12, R5.reuse, R6.reuse, RZ, 0x4 ;  /* 0x00000006050c7211 */ /* 0x0c0fe200078f20ff */
[----:B------:R-:W-:Y:S01]  /*0da0*/  IMAD.IADD R10, R10, 0x1, -R11 ;  /* 0x000000010a0a7824 */ /* 0x000fe200078e0a0b */
[----:B------:R-:W-:Y:S01]  /*0db0*/  LEA.HI R5, R5, R6, RZ, 0x5 ;  /* 0x0000000605057211 */ /* 0x000fe200078f28ff */
[----:B------:R-:W-:Y:S01]  /*0dc0*/  IMAD R6, R3, 0x8, R8 ;  /* 0x0000000803067824 */ /* 0x000fe200078e0208 */
[----:B------:R-:W-:Y:S02]  /*0dd0*/  LEA.HI R2, R2, R2, RZ, 0x1 ;  /* 0x0000000202027211 */ /* 0x000fe400078f08ff */
[----:B------:R-:W-:Y:S02]  /*0de0*/  SHF.R.S32.HI R7, RZ, 0x5, R7 ;  /* 0x00000005ff077819 */ /* 0x000fe40000011407 */
[----:B------:R-:W-:Y:S01]  /*0df0*/  LOP3.LUT R22, R4, 0x80, RZ, 0xc0, !PT ;  /* 0x0000008004167812 */ /* 0x000fe200078ec0ff */
[----:B------:R-:W-:Y:S01]  /*0e00*/  IMAD R2, R2, -0x3, R23 ;  /* 0xfffffffd02027824 */ /* 0x000fe200078e0217 */
[----:B------:R-:W-:Y:S01]  /*0e10*/  SHF.R.S32.HI R5, RZ, 0x5, R5 ;  /* 0x00000005ff057819 */ /* 0x000fe20000011405 */
[----:B------:R-:W-:Y:S01]  /*0e20*/  IMAD R7, R7, 0x10, R10 ;  /* 0x0000001007077824 */ /* 0x000fe200078e020a */
[----:B------:R-:W-:Y:S01]  /*0e30*/  SHF.R.U32.HI R20, RZ, 0x3, R22 ;  /* 0x00000003ff147819 */ /* 0x000fe20000011616 */
[----:B------:R-:W-:Y:S01]  /*0e40*/  STL [R1+0x30], R22 ;  /* 0x0000301601007387 */ /* 0x000fe20000100800 */
[----:B------:R-:W-:Y:S01]  /*0e50*/  LOP3.LUT R4, R22, 0x10, R12, 0xf8, !PT ;  /* 0x0000001016047812 */ /* 0x000fe200078ef80c */
[----:B------:R-:W-:Y:S01]  /*0e60*/  IMAD R5, R5, 0x1800, R14 ;  /* 0x0000180005057824 */ /* 0x000fe200078e020e */
[----:B------:R-:W-:Y:S01]  /*0e70*/  LEA.HI R0, R0, R19, RZ, 0x2 ;  /* 0x0000001300007211 */ /* 0x000fe200078f10ff */
[----:B------:R-:W-:Y:S01]  /*0e80*/  IMAD R3, R2, 0x40, R7 ;  /* 0x0000004002037824 */ /* 0x000fe200078e0207 */
[----:B------:R-:W-:Y:S01]  /*0e90*/  LOP3.LUT R4, R4, R20, RZ, 0x3c, !PT ;  /* 0x0000001404047212 */ /* 0x000fe200078e3cff */
[----:B------:R-:W-:Y:S01]  /*0ea0*/  STL [R1+0x44], R14 ;  /* 0x0000440e01007387 */ /* 0x000fe20000100800 */
[----:B------:R-:W-:Y:S01]  /*0eb0*/  LOP3.LUT R2, R0, 0xfffffffc, RZ, 0xc0, !PT ;  /* 0xfffffffc00027812 */ /* 0x000fe200078ec0ff */
[----:B------:R-:W-:Y:S01]  /*0ec0*/  VIADD R7, R16, 0x40 ;  /* 0x0000004010077836 */ /* 0x000fe20000000000 */
[----:B------:R-:W-:Y:S01]  /*0ed0*/  IADD3 R4, R18, R5, R4 ;  /* 0x0000000512047210 */ /* 0x000fe20007ffe004 */
[----:B------:R-:W-:Y:S01]  /*0ee0*/  STL [R1+0x78], R20 ;  /* 0x0000781401007387 */ /* 0x000fe20000100800 */
[----:B------:R-:W-:Y:S01]  /*0ef0*/  VIADD R5, R24, 0x10 ;  /* 0x0000001018057836 */ /* 0x000fe20000000000 */
[----:B------:R-:W-:Y:S01]  /*0f00*/  LOP3.LUT R9, R9, 0x7ffffffc, RZ, 0xc0, !PT ;  /* 0x7ffffffc09097812 */ /* 0x000fe200078ec0ff */
[----:B------:R-:W-:Y:S01]  /*0f10*/  IMAD.MOV.U32 R23, RZ, RZ, RZ ;  /* 0x000000ffff177224 */ /* 0x000fe200078e00ff */
[----:B------:R0:W-:Y:S02]  /*0f20*/  STL [R1+0x80], R6 ;  /* 0x0000800601007387 */ /* 0x0001e40000100800 */
[----:B------:R-:W-:-:S02]  /*0f30*/  SHF.R.S32.HI R8, RZ, 0x1f, R5 ;  /* 0x0000001fff087819 */ /* 0x000fc40000011405 */
[----:B------:R1:W-:Y:S04]  /*0f40*/  STL [R1+0x74], R4 ;  /* 0x0000740401007387 */ /* 0x0003e80000100800 */
[----:B------:R-:W-:Y:S01]  /*0f50*/  STL [R1+0x7c], R3 ;  /* 0x00007c0301007387 */ /* 0x000fe20000100800 */
[----:B0-----:R-:W-:Y:S01]  /*0f60*/  IMAD.IADD R6, R19, 0x1, -R2 ;  /* 0x0000000113067824 */ /* 0x001fe200078e0a02 */
[----:B------:R-:W-:Y:S02]  /*0f70*/  SHF.R.S32.HI R2, RZ, 0x2, R0 ;  /* 0x00000002ff027819 */ /* 0x000fe40000011400 */
[----:B------:R-:W-:Y:S01]  /*0f80*/  STL [R1+0x60], RZ ;  /* 0x000060ff01007387 */ /* 0x000fe20000100800 */
[----:B------:R-:W-:Y:S02]  /*0f90*/  IMAD.MOV.U32 R19, RZ, RZ, RZ ;  /* 0x000000ffff137224 */ /* 0x000fe400078e00ff */
[C---:B-1----:R-:W-:Y:S01]  /*0fa0*/  IMAD.SHL.U32 R4, R6.reuse, 0x8, RZ ;  /* 0x0000000806047824 */ /* 0x042fe200078e00ff */
[----:B------:R-:W-:Y:S01]  /*0fb0*/  STL [R1+0x18], RZ ;  /* 0x000018ff01007387 */ /* 0x000fe20000100800 */
[----:B------:R-:W-:-:S03]  /*0fc0*/  LEA.HI R0, R6, R6, RZ, 0x1 ;  /* 0x0000000606007211 */ /* 0x000fc600078f08ff */
[----:B------:R-:W-:Y:S01]  /*0fd0*/  STL [R1+0x54], R4 ;  /* 0x0000540401007387 */ /* 0x000fe20000100800 */
[----:B------:R-:W-:Y:S02]  /*0fe0*/  LOP3.LUT R2, R0, 0x1ffffffe, RZ, 0xc0, !PT ;  /* 0x1ffffffe00027812 */ /* 0x000fe400078ec0ff */
[----:B------:R-:W-:Y:S01]  /*0ff0*/  LOP3.LUT R0, R22, 0x10, R16, 0xf8, !PT ;  /* 0x0000001016007812 */ /* 0x000fe200078ef810 */
[----:B------:R0:W-:Y:S02]  /*1000*/  STL [R1+0x14], R7 ;  /* 0x0000140701007387 */ /* 0x0001e40000100800 */
[----:B------:R-:W-:Y:S01]  /*1010*/  IMAD.IADD R2, R6, 0x1, -R2 ;  /* 0x0000000106027824 */ /* 0x000fe200078e0a02 */
[----:B------:R-:W-:Y:S01]  /*1020*/  LOP3.LUT R0, R0, R20, RZ, 0x3c, !PT ;  /* 0x0000001400007212 */ /* 0x000fe200078e3cff */
[----:B------:R1:W-:Y:S01]  /*1030*/  STL [R1+0x3c], R5 ;  /* 0x00003c0501007387 */ /* 0x0003e20000100800 */
[----:B------:R-:W-:Y:S01]  /*1040*/  IMAD.IADD R6, R15, 0x1, -R9 ;  /* 0x000000010f067824 */ /* 0x000fe200078e0a09 */
[----:B0-----:R-:W-:Y:S01]  /*1050*/  SHF.R.S32.HI R7, RZ, 0x1f, R7 ;  /* 0x0000001fff077819 */ /* 0x001fe20000011407 */
[----:B-1----:R-:W-:-:S04]  /*1060*/  VIADD R5, R4, 0x20 ;  /* 0x0000002004057836 */ /* 0x002fc80000000000 */
[----:B------:R0:W-:Y:S01]  /*1070*/  STL [R1+0x34], R7 ;  /* 0x0000340701007387 */ /* 0x0001e20000100800 */
[----:B------:R-:W-:-:S03]  /*1080*/  VIADD R4, R4, 0x40 ;  /* 0x0000004004047836 */ /* 0x000fc60000000000 */
[----:B------:R-:W-:Y:S01]  /*1090*/  STL [R1+0x70], R8 ;  /* 0x0000700801007387 */ /* 0x000fe20000100800 */
[----:B0-----:R-:W-:-:S05]  /*10a0*/  SHF.R.S32.HI R7, RZ, 0x1f, R21 ;  /* 0x0000001fff077819 */ /* 0x001fca0000011415 */
[----:B------:R-:W-:Y:S04]  /*10b0*/  STL [R1+0x6c], R7 ;  /* 0x00006c0701007387 */ /* 0x000fe80000100800 */
[----:B------:R0:W-:Y:S04]  /*10c0*/  STL [R1+0x64], R5 ;  /* 0x0000640501007387 */ /* 0x0001e80000100800 */
[----:B------:R1:W-:Y:S01]  /*10d0*/  STL [R1+0x68], R4 ;  /* 0x0000680401007387 */ /* 0x0003e20000100800 */
[----:B0-----:R-:W-:Y:S02]  /*10e0*/  SHF.R.S32.HI R5, RZ, 0x1f, R5 ;  /* 0x0000001fff057819 */ /* 0x001fe40000011405 */
[----:B-1----:R-:W-:-:S03]  /*10f0*/  SHF.R.S32.HI R4, RZ, 0x1f, R4 ;  /* 0x0000001fff047819 */ /* 0x002fc60000011404 */
[----:B------:R0:W-:Y:S04]  /*1100*/  STL [R1+0x88], R5 ;  /* 0x0000880501007387 */ /* 0x0001e80000100800 */
[----:B------:R1:W-:Y:S04]  /*1110*/  STL [R1+0x84], R4 ;  /* 0x0000840401007387 */ /* 0x0003e80000100800 */
[----:B------:R2:W-:Y:S01]  /*1120*/  STL [R1+0x10], R6 ;  /* 0x0000100601007387 */ /* 0x0005e20000100800 */
[----:B0-----:R-:W-:Y:S02]  /*1130*/  IMAD.IADD R5, R14, 0x1, R0 ;  /* 0x000000010e057824 */ /* 0x001fe400078e0200 */
[----:B------:R-:W-:Y:S01]  /*1140*/  IMAD R0, R2, 0x8, R3 ;  /* 0x0000000802007824 */ /* 0x000fe200078e0203 */
[----:B-1----:R-:W-:-:S02]  /*1150*/  SHF.R.S32.HI R4, RZ, 0x4, R12 ;  /* 0x00000004ff047819 */ /* 0x002fc4000001140c */
[----:B------:R2:W-:Y:S04]  /*1160*/  STL [R1+0x50], R5 ;  /* 0x0000500501007387 */ /* 0x0005e80000100800 */
[----:B------:R2:W-:Y:S04]  /*1170*/  STL [R1+0x48], R0 ;  /* 0x0000480001007387 */ /* 0x0005e80000100800 */
[----:B------:R2:W-:Y:S02]  /*1180*/  STL [R1+0x28], R4 ;  /* 0x0000280401007387 */ /* 0x0005e40000100800 */
.L_x_11976:
[----:B------:R-:W-:Y:S01]  /*1190*/  ULDC.64 UR4, c[0x0][0xa28] ;  /* 0x00028a0000047ab9 */ /* 0x000fe20000000a00 */
[----:B0-234-:R-:W0:Y:S01]  /*11a0*/  LDC.64 R4, c[0x0][0xa08] ;  /* 0x00028200ff047b82 */ /* 0x01de220000000a00 */
[----:B------:R-:W-:Y:S01]  /*11b0*/  ISETP.NE.U32.AND P0, PT, RZ, UR4, PT ;  /* 0x00000004ff007c0c */ /* 0x000fe2000bf05070 */
[----:B------:R-:W-:Y:S01]  /*11c0*/  IMAD.MOV.U32 R11, RZ, RZ, RZ ;  /* 0x000000ffff0b7224 */ /* 0x000fe200078e00ff */
[----:B------:R-:W-:Y:S01]  /*11d0*/  ULDC.64 UR6, c[0x0][0xa20] ;  /* 0x0002880000067ab9 */ /* 0x000fe20000000a00 */
[----:B------:R-:W-:Y:S01]  /*11e0*/  IMAD.MOV.U32 R65, RZ, RZ, RZ ;  /* 0x000000ffff417224 */ /* 0x000fe200078e00ff */
[----:B------:R-:W-:Y:S01]  /*11f0*/  ISETP.NE.AND.EX P0, PT, RZ, UR5, PT, P0 ;  /* 0x00000005ff007c0c */ /* 0x000fe2000bf05300 */
[----:B------:R-:W-:Y:S02]  /*1200*/  ULDC.64 UR4, c[0x0][0xa18] ;  /* 0x0002860000047ab9 */ /* 0x000fe40000000a00 */
[----:B------:R-:W-:-:S04]  /*1210*/  ISETP.NE.U32.AND P1, PT, RZ, UR4, PT ;  /* 0x00000004ff007c0c */ /* 0x000fc8000bf25070 */
[----:B------:R-:W-:Y:S01]  /*1220*/  ISETP.NE.AND.EX P1, PT, RZ, UR5, PT, P1 ;  /* 0x00000005ff007c0c */ /* 0x000fe2000bf25310 */
[----:B------:R-:W-:Y:S02]  /*1230*/  ULDC.64 UR4, c[0x0][0xa08] ;  /* 0x0002820000047ab9 */ /* 0x000fe40000000a00 */
[----:B------:R-:W-:-:S03]  /*1240*/  ISETP.NE.U32.AND P3, PT, RZ, UR4, PT ;  /* 0x00000004ff007c0c */ /* 0x000fc6000bf65070 */
[----:B------:R-:W1:Y:S01]  /*1250*/  @P0 LDC.64 R2, c[0x0][0xa28] ;  /* 0x00028a00ff020b82 */ /* 0x000e620000000a00 */
[----:B------:R-:W-:Y:S01]  /*1260*/  ISETP.NE.AND.EX P3, PT, RZ, UR5, PT, P3 ;  /* 0x00000005ff007c0c */ /* 0x000fe2000bf65330 */
[----:B0-----:R-:W-:-:S06]  /*1270*/  IMAD.WIDE R8, R155, 0x4, R4 ;  /* 0x000000049b087825 */ /* 0x001fcc00078e0204 */
[----:B------:R-:W0:Y:S01]  /*1280*/  @P1 LDC.64 R6, c[0x0][0xa18] ;  /* 0x00028600ff061b82 */ /* 0x000e220000000a00 */
[----:B------:R-:W-:Y:S02]  /*1290*/  ULDC UR4, c[0x0][0x288] ;  /* 0x0000a20000047ab9 */ /* 0x000fe40000000800 */
[----:B------:R-:W-:Y:S01]  /*12a0*/  IMAD.U32 R157, RZ, RZ, UR4 ;  /* 0x00000004ff9d7e24 */ /* 0x000fe2000f8e00ff */
[----:B------:R2:W-:Y:S01]  /*12b0*/  STL [R1+0x58], R154 ;  /* 0x0000589a01007387 */ /* 0x0005e20000100800 */
[----:B------:R-:W-:-:S03]  /*12c0*/  ULDC.64 UR4, c[0x0][0x418] ;  /* 0x0001060000047ab9 */ /* 0x000fc60000000a00 */
[----:B-----5:R2:W5:Y:S01]  /*12d0*/  @P3 LDG.E R65, desc[UR42][R8.64] ;  /* 0x0000002a08413981 */ /* 0x020562000c1e1900 */
[----:B-1----:R-:W-:-:S05]  /*12e0*/  @P0 IMAD.WIDE R2, R155, 0x4, R2 ;  /* 0x000000049b020825 */ /* 0x002fca00078e0202 */
[----:B------:R2:W5:Y:S01]  /*12f0*/  @P0 LDG.E R11, desc[UR42][R2.64] ;  /* 0x0000002a020b0981 */ /* 0x000562000c1e1900 */
[----:B0-----:R-:W-:-:S05]  /*1300*/  @P1 IMAD.WIDE R4, R155, 0x4, R6 ;  /* 0x000000049b041825 */ /* 0x001fca00078e0206 */
[----:B------:R2:W5:Y:S04]  /*1310*/  @P1 LDG.E R157, desc[UR42][R4.64] ;  /* 0x0000002a049d1981 */ /* 0x000568000c1e1900 */
[----:B------:R2:W-:Y:S01]  /*1320*/  STL [R1+0x5c], R155 ;  /* 0x00005c9b01007387 */ /* 0x0005e20000100800 */
[----:B------:R-:W-:-:S03]  /*1330*/  UISETP.NE.U32.AND UP0, UPT, UR4, URZ, UPT ;  /* 0x0000003f0400728c */ /* 0x000fc6000bf05070 */
[----:B------:R-:W-:Y:S01]  /*1340*/  ULDC UR4, c[0x0][0x424] ;  /* 0x0001090000047ab9 */ /* 0x000fe20000000800 */
[----:B------:R-:W-:Y:S01]  /*1350*/  UISETP.NE.AND.EX UP0, UPT, UR5, URZ, UPT, UP0 ;  /* 0x0000003f0500728c */ /* 0x000fe2000bf05300 */
[----:B------:R-:W-:Y:S02]  /*1360*/  ISETP.NE.U32.AND P2, PT, RZ, UR6, PT ;  /* 0x00000006ff007c0c */ /* 0x000fe4000bf45070 */
[----:B------:R-:W-:Y:S01]  /*1370*/  ULDC UR5, c[0x0][0x2f0] ;  /* 0x0000bc0000057ab9 */ /* 0x000fe20000000800 */
[----:B------:R-:W-:Y:S01]  /*1380*/  USEL UR4, UR4, 0x1, UP0 ;  /* 0x0000000104047887 */ /* 0x000fe20008000000 */
[----:B------:R-:W-:-:S03]  /*1390*/  ISETP.NE.AND.EX P2, PT, RZ, UR7, PT, P2 ;  /* 0x00000007ff007c0c */ /* 0x000fc6000bf45320 */
[----:B------:R-:W-:-:S03]  /*13a0*/  UIMAD UR4, UR4, UR5, URZ ;  /* 0x00000005040472a4 */ /* 0x000fc6000f8e023f */
[----:B------:R-:W-:Y:S01]  /*13b0*/  ULDC UR5, c[0x0][0x348] ;  /* 0x0000d20000057ab9 */ /* 0x000fe20000000800 */
[----:B--2---:R-:W-:Y:S08]  /*13c0*/  @P1 BRA `(.L_x_11778) ;  /* 0x0000000000241947 */ /* 0x004ff00003800000 */
        /* <DEDUP_REMOVED lines=9> */
.L_x_11778:
[----:B------:R-:W-:Y:S02]  /*1460*/  IMAD.U32 R27, RZ, RZ, UR5 ;  /* 0x00000005ff1b7e24 */ /* 0x000fe4000f8e00ff */
[----:B------:R-:W-:Y:S01]  /*1470*/  IMAD.U32 R28, RZ, RZ, UR4 ;  /* 0x00000004ff1c7e24 */ /* 0x000fe2000f8e00ff */
[----:B------:R-:W-:Y:S06]  /*1480*/  @!P2 BRA `(.L_x_11779) ;  /* 0x000000000010a947 */ /* 0x000fec0003800000 */
[----:B------:R-:W0:Y:S02]  /*1490*/  LDC.64 R28, c[0x0][0xa20] ;  /* 0x00028800ff1c7b82 */ /* 0x000e240000000a00 */
[----:B0-----:R-:W-:-:S06]  /*14a0*/  IMAD.WIDE R28, R155, 0x4, R28 ;  /* 0x000000049b1c7825 */ /* 0x001fcc00078e021c */
[----:B------:R0:W5:Y:S01]  /*14b0*/  LDG.E R28, desc[UR42][R28.64] ;  /* 0x0000002a1c1c7981 */ /* 0x000162000c1e1900 */
[----:B------:R-:W-:Y:S05]  /*14c0*/  BRA `(.L_x_11780) ;  /* 0x0000000000107947 */ /* 0x000fea0003800000 */
.L_x_11779:
[----:B------:R-:W-:Y:S05]  /*14d0*/  @!P3 BRA `(.L_x_11780) ;  /* 0x00000000000cb947 */ /* 0x000fea0003800000 */
[----:B------:R-:W2:Y:S04]  /*14e0*/  LDG.E R3, desc[UR42][R8.64] ;  /* 0x0000002a08037981 */ /* 0x000ea8000c1e1900 */
[----:B------:R-:W2:Y:S02]  /*14f0*/  LDG.E R28, desc[UR42][R8.64+0x4] ;  /* 0x0000042a081c7981 */ /* 0x000ea4000c1e1900 */
[----:B--2---:R-:W-:-:S07]  /*1500*/  IMAD.IADD R28, R28, 0x1, -R3 ;  /* 0x000000011c1c7824 */ /* 0x004fce00078e0a03 */
.L_x_11780:
[----:B------:R-:W-:Y:S01]  /*1510*/  ULDC.64 UR4, c[0x0][0xa10] ;  /* 0x0002840000047ab9 */ /* 0x000fe20000000a00 */
[----:B------:R-:W1:Y:S01]  /*1520*/  LDC R2, c[0x0][0x448] ;  /* 0x00011200ff027b82 */ /* 0x000e620000000800 */
[----:B------:R-:W-:-:S04]  /*1530*/  ISETP.NE.U32.AND P0, PT, RZ, UR4, PT ;  /* 0x00000004ff007c0c */ /* 0x000fc8000bf05070 */
[----:B------:R-:W-:Y:S01]  /*1540*/  ISETP.NE.AND.EX P0, PT, RZ, UR5, PT, P0 ;  /* 0x00000005ff007c0c */ /* 0x000fe2000bf05300 */
[----:B------:R-:W-:Y:S02]  /*1550*/  ULDC.64 UR4, c[0x0][0xa30] ;  /* 0x00028c0000047ab9 */ /* 0x000fe40000000a00 */
[----:B------:R-:W-:-:S04]  /*1560*/  ISETP.NE.U32.AND P1, PT, RZ, UR4, PT ;  /* 0x00000004ff007c0c */ /* 0x000fc8000bf25070 */
[----:B------:R-:W-:-:S06]  /*1570*/  ISETP.NE.AND.EX P1, PT, RZ, UR5, PT, P1 ;  /* 0x00000005ff007c0c */ /* 0x000fcc000bf25310 */
[----:B------:R-:W2:Y:S08]  /*1580*/  @P0 LDC.64 R4, c[0x0][0xa10] ;  /* 0x00028400ff040b82 */ /* 0x000eb00000000a00 */
[----:B------:R-:W3:Y:S01]  /*1590*/  @P1 LDC.64 R6, c[0x0][0xa30] ;  /* 0x00028c00ff061b82 */ /* 0x000ee20000000a00 */
[----:B--2---:R-:W-:-:S05]  /*15a0*/  @P0 IMAD.WIDE R4, R155, 0x4, R4 ;  /* 0x000000049b040825 */ /* 0x004fca00078e0204 */
[----:B------:R-:W2:Y:S04]  /*15b0*/  @P0 LDG.E R0, desc[UR42][R4.64] ;  /* 0x0000002a04000981 */ /* 0x000ea8000c1e1900 */
[----:B------:R-:W2:Y:S01]  /*15c0*/  @P0 LDG.E R9, desc[UR42][R4.64+0x4] ;  /* 0x0000042a04090981 */ /* 0x000ea2000c1e1900 */
[----:B-----5:R-:W-:Y:S02]  /*15d0*/  IMAD.MOV.U32 R24, RZ, RZ, R28 ;  /* 0x000000ffff187224 */ /* 0x020fe400078e001c */
[----:B---3--:R-:W-:-:S05]  /*15e0*/  @P1 IMAD.WIDE R6, R155, 0x4, R6 ;  /* 0x000000049b061825 */ /* 0x008fca00078e0206 */
[----:B------:R3:W5:Y:S01]  /*15f0*/  @P1 LDG.E R24, desc[UR42][R6.64] ;  /* 0x0000002a06181981 */ /* 0x000762000c1e1900 */
[----:B-1----:R-:W-:Y:S01]  /*1600*/  ISETP.NE.AND P1, PT, R2, 0x1, PT ;  /* 0x000000010200780c */ /* 0x002fe20003f25270 */
[----:B------:R-:W-:Y:S01]  /*1610*/  IMAD.IADD R10, R28, 0x1, -R11 ;  /* 0x000000011c0a7824 */ /* 0x000fe200078e0a0b */
[----:B------:R-:W1:Y:S01]  /*1620*/  LDC.64 R2, c[0x0][0x9e0] ;  /* 0x00027800ff027b82 */ /* 0x000e620000000a00 */
[----:B------:R-:W-:-:S05]  /*1630*/  IMAD R14, R153, 0xc0, RZ ;  /* 0x000000c0990e7824 */ /* 0x000fca00078e02ff */
[----:B------:R4:W-:Y:S05]  /*1640*/  STL [R1+0x2c], R14 ;  /* 0x00002c0e01007387 */ /* 0x0009ea0000100800 */
[----:B------:R-:W0:Y:S08]  /*1650*/  @P1 LDC R13, c[0x0][0x44c] ;  /* 0x00011300ff0d1b82 */ /* 0x000e300000000800 */
[----:B------:R-:W3:Y:S01]  /*1660*/  @P1 LDC R8, c[0x0][0x450] ;  /* 0x00011400ff081b82 */ /* 0x000ee20000000800 */
[----:B-1----:R-:W-:Y:S01]  /*1670*/  ISETP.GE.AND P2, PT, R3, 0x1, PT ;  /* 0x000000010300780c */ /* 0x002fe20003f46270 */
[----:B--2---:R-:W-:-:S02]  /*1680*/  @P0 IMAD.IADD R27, R9, 0x1, -R0 ;  /* 0x00000001091b0824 */ /* 0x004fc400078e0a00 */
[----:B------:R-:W-:Y:S02]  /*1690*/  VIADD R0, R14, 0xbf ;  /* 0x000000bf0e007836 */ /* 0x000fe40000000000 */
[----:B------:R-:W-:Y:S02]  /*16a0*/  IMAD.IADD R12, R10, 0x1, R27 ;  /* 0x000000010a0c7824 */ /* 0x000fe400078e021b */
[----:B0-----:R-:W-:-:S03]  /*16b0*/  @P1 IMAD.HI.U32 R5, R0, R13, RZ ;  /* 0x0000000d00051227 */ /* 0x001fc600078e00ff */
[----:B------:R4:W-:Y:S01]  /*16c0*/  STL [R1+0x8], R12 ;  /* 0x0000080c01007387 */ /* 0x0009e20000100800 */
[----:B------:R-:W-:Y:S01]  /*16d0*/  IMAD.MOV.U32 R4, RZ, RZ, R0 ;  /* 0x000000ffff047224 */ /* 0x000fe200078e0000 */
[----:B---3--:R-:W-:Y:S01]  /*16e0*/  @P1 SHF.R.U32.HI R4, RZ, R8, R5 ;  /* 0x00000008ff041219 */ /* 0x008fe20000011605 */
[C---:B------:R-:W-:Y:S01]  /*16f0*/  VIADD R0, R12.reuse, 0x7f ;  /* 0x0000007f0c007836 */ /* 0x040fe20000000000 */
[----:B------:R-:W-:-:S04]  /*1700*/  IADD3 R7, R12, 0x1, -R157 ;  /* 0x000000010c077810 */ /* 0x000fc80007ffe89d */
[----:B------:R-:W-:Y:S01]  /*1710*/  SHF.R.S32.HI R5, RZ, 0x1f, R0 ;  /* 0x0000001fff057819 */ /* 0x000fe20000011400 */
[----:B------:R-:W-:-:S03]  /*1720*/  IMAD.IADD R9, R7, 0x1, R4 ;  /* 0x0000000107097824 */ /* 0x000fc600078e0204 */
[----:B------:R-:W-:Y:S01]  /*1730*/  LEA.HI R5, R5, R0, RZ, 0x7 ;  /* 0x0000000005057211 */ /* 0x000fe200078f38ff */
[----:B------:R-:W-:-:S03]  /*1740*/  IMAD.IADD R2, R9, 0x1, R2 ;  /* 0x0000000109027824 */ /* 0x000fc600078e0202 */
[----:B------:R-:W-:Y:S01]  /*1750*/  SHF.R.S32.HI R25, RZ, 0x7, R5 ;  /* 0x00000007ff197819 */ /* 0x000fe20000011405 */
[----:B----4-:R-:W-:Y:S06]  /*1760*/  @!P2 BRA `(.L_x_11781) ;  /* 0x000000000048a947 */ /* 0x010fec0003800000 */
        /* <DEDUP_REMOVED lines=11> */
.L_x_11783:
[----:B------:R-:W-:-:S13]  /*1820*/  ISETP.NE.AND P0, PT, R3, 0x1, PT ;  /* 0x000000010300780c */ /* 0x000fda0003f05270 */
[----:B------:R-:W0:Y:S02]  /*1830*/  @P0 LDC.64 R4, c[0x0][0x9e8] ;  /* 0x00027a00ff040b82 */ /* 0x000e240000000a00 */
[----:B0-----:R-:W-:-:S05]  /*1840*/  @P0 IMAD.HI.U32 R4, R0, R4, RZ ;  /* 0x0000000400040227 */ /* 0x001fca00078e00ff */
[----:B------:R-:W-:-:S07]  /*1850*/  @P0 SHF.R.U32.HI R0, RZ, R5, R4 ;  /* 0x00000005ff000219 */ /* 0x000fce0000011604 */
.L_x_11784:
[----:B------:R-:W-:Y:S05]  /*1860*/  BSYNC B0 ;  /* 0x0000000000007941 */ /* 0x000fea0003800000 */
.L_x_11782:
[----:B------:R-:W-:-:S05]  /*1870*/  IMAD R5, R0, R3, R3 ;  /* 0x0000000300057224 */ /* 0x000fca00078e0203 */
[----:B------:R-:W-:-:S07]  /*1880*/  VIMNMX R2, R2, R5, PT ;  /* 0x0000000502027248 */ /* 0x000fce0003fe0100 */
.L_x_11781:
        /* <DEDUP_REMOVED lines=20> */
.L_x_11787:
[----:B------:R-:W-:-:S13]  /*19d0*/  ISETP.NE.AND P0, PT, R3, 0x1, PT ;  /* 0x000000010300780c */ /* 0x000fda0003f05270 */
[----:B------:R-:W0:Y:S02]  /*19e0*/  @P0 LDC.64 R6, c[0x0][0x9e8] ;  /* 0x00027a00ff060b82 */ /* 0x000e240000000a00 */
[----:B0-----:R-:W-:-:S05]  /*19f0*/  @P0 IMAD.HI.U32 R6, R0, R6, RZ ;  /* 0x0000000600060227 */ /* 0x001fca00078e00ff */
[----:B------:R-:W-:-:S07]  /*1a00*/  @P0 SHF.R.U32.HI R0, RZ, R7, R6 ;  /* 0x00000007ff000219 */ /* 0x000fce0000011606 */
.L_x_11788:
[----:B------:R-:W-:Y:S05]  /*1a10*/  BSYNC B0 ;  /* 0x0000000000007941 */ /* 0x000fea0003800000 */
.L_x_11786:
[----:B------:R-:W-:-:S05]  /*1a20*/  IMAD R3, R0, R3, RZ ;  /* 0x0000000300037224 */ /* 0x000fca00078e02ff */
[----:B------:R-:W-:-:S07]  /*1a30*/  VIMNMX R4, R4, R3, !PT ;  /* 0x0000000304047248 */ /* 0x000fce0007fe0100 */
.L_x_11785:
        /* <DEDUP_REMOVED lines=43> */
.L_x_11791:
[----:B------:R-:W-:Y:S05]  /*1cf0*/  BSYNC B6 ;  /* 0x0000000000067941 */ /* 0x000fea0003800000 */
.L_x_11790:
        /* <DEDUP_REMOVED lines=20> */
.L_x_11793:
[----:B------:R-:W-:Y:S05]  /*1e40*/  BSYNC B6 ;  /* 0x0000000000067941 */ /* 0x000fea0003800000 */
.L_x_11792:
[----:B------:R-:W2:Y:S01]  /*1e50*/  LDL.64 R32, [R1+0x20] ;  /* 0x0000200001207983 */ /* 0x000ea20000100a00 */
[----:B------:R-:W-:-:S03]  /*1e60*/  ULDC.64 UR4, c[0x0][0x9f8] ;  /* 0x00027e0000047ab9 */ /* 0x000fc60000000a00 */
[----:B------:R-:W2:Y:S01]  /*1e70*/  LDL.64 R20, [R1+0x20] ;  /* 0x0000200001147983 */ /* 0x000ea20000100a00 */
[----:B------:R-:W-:Y:S01]  /*1e80*/  ISETP.NE.U32.AND P0, PT, RZ, UR4, PT ;  /* 0x00000004ff007c0c */ /* 0x000fe2000bf05070 */
[----:B------:R-:W-:Y:S01]  /*1e90*/  IMAD.MOV.U32 R67, RZ, RZ, R155 ;  /* 0x000000ffff437224 */ /* 0x000fe200078e009b */
[----:B------:R-:W0:Y:S01]  /*1ea0*/  LDC R53, c[0x0][0x3f4] ;  /* 0x0000fd00ff357b82 */ /* 0x000e220000000800 */
[----:B------:R-:W3:Y:S01]  /*1eb0*/  LDL R30, [R1+0x30] ;  /* 0x00003000011e7983 */ /* 0x000ee20000100800 */
[----:B------:R-:W-:Y:S01]  /*1ec0*/  ISETP.NE.AND.EX P0, PT, RZ, UR5, PT, P0 ;  /* 0x00000005ff007c0c */ /* 0x000fe2000bf05300 */
[----:B------:R-:W1:Y:S05]  /*1ed0*/  S2R R29, SR_TID.X ;  /* 0x00000000001d7919 */ /* 0x000e6a0000002100 */
[----:B------:R-:W4:Y:S01]  /*1ee0*/  LDC.64 R6, c[0x0][0x3f8] ;  /* 0x0000fe00ff067b82 */ /* 0x000f220000000a00 */
[----:B------:R-:W3:Y:S01]  /*1ef0*/  LDL R12, [R1+0x78] ;  /* 0x00007800010c7983 */ /* 0x000ee20000100800 */
[----:B------:R-:W-:Y:S01]  /*1f00*/  VIADD R66, R16, 0x20 ;  /* 0x0000002010427836 */ /* 0x000fe20000000000 */
[----:B------:R-:W-:-:S05]  /*1f10*/  ULDC UR4, c[0x0][0x2f4] ;  /* 0x0000bd0000047ab9 */ /* 0x000fca0000000800 */
[----:B------:R-:W1:Y:S08]  /*1f20*/  @P0 LDC.64 R8, c[0x0][0x9f8] ;  /* 0x00027e00ff080b82 */ /* 0x000e700000000a00 */
[----:B------:R-:W4:Y:S01]  /*1f30*/  LDC.64 R4, c[0x0][0x408] ;  /* 0x00010200ff047b82 */ /* 0x000f220000000a00 */
[----:B-1----:R-:W-:-:S05]  /*1f40*/  @P0 IMAD.WIDE R8, R155, 0x4, R8 ;  /* 0x000000049b080825 */ /* 0x002fca00078e0208 */
[----:B------:R1:W3:Y:S01]  /*1f50*/  @P0 LDG.E R67, desc[UR42][R8.64] ;  /* 0x0000002a08430981 */ /* 0x0002e2000c1e1900 */
[----:B------:R-:W-:Y:S01]  /*1f60*/  VIADD R31, R29, 0xffffff80 ;  /* 0xffffff801d1f7836 */ /* 0x000fe20000000000 */
[----:B------:R-:W-:-:S04]  /*1f70*/  ISETP.GE.AND P1, PT, R66, UR4, PT ;  /* 0x0000000442007c0c */ /* 0x000fc8000bf26270 */
[----:B------:R-:W-:Y:S01]  /*1f80*/  LEA.HI R29, R31, R31, RZ, 0x1 ;  /* 0x0000001f1f1d7211 */ /* 0x000fe200078f08ff */
[----:B--2---:R-:W-:-:S05]  /*1f90*/  IMAD.MOV.U32 R20, RZ, RZ, R32 ;  /* 0x000000ffff147224 */ /* 0x004fca00078e0020 */
[----:B------:R-:W-:-:S05]  /*1fa0*/  SHF.R.S32.HI R21, RZ, 0x1f, R20 ;  /* 0x0000001fff157819 */ /* 0x000fca0000011414 */
[----:B------:R2:W-:Y:S04]  /*1fb0*/  STL [R1+0x24], R21 ;  /* 0x0000241501007387 */ /* 0x0005e80000100800 */
[----:B------:R-:W2:Y:S04]  /*1fc0*/  LDL R15, [R1+0x44] ;  /* 0x00004400010f7983 */ /* 0x000ea80000100800 */
[----:B------:R-:W2:Y:S01]  /*1fd0*/  LDL R14, [R1+0x14] ;  /* 0x00001400010e7983 */ /* 0x000ea20000100800 */
[----:B------:R-:W-:Y:S02]  /*1fe0*/  SEL R3, RZ, 0xffffffff, P1 ;  /* 0xffffffffff037807 */ /* 0x000fe40000800000 */
[----:B------:R-:W-:-:S02]  /*1ff0*/  SHF.R.S32.HI R29, RZ, 0x1, R29 ;  /* 0x00000001ff1d7819 */ /* 0x000fc4000001141d */
[C---:B------:R-:W-:Y:S01]  /*2000*/  ISETP.GE.AND P0, PT, R16.reuse, UR4, PT ;  /* 0x0000000410007c0c */ /* 0x040fe2000bf06270 */
[----:B-1----:R-:W-:Y:S01]  /*2010*/  IMAD.SHL.U32 R9, R3, 0x2, RZ ;  /* 0x0000000203097824 */ /* 0x002fe200078e00ff */
[----:B------:R-:W-:Y:S02]  /*2020*/  SHF.R.S32.HI R3, RZ, 0x1f, R29 ;  /* 0x0000001fff037819 */ /* 0x000fe4000001141d */
[----:B------:R-:W-:Y:S02]  /*2030*/  SEL R0, RZ, 0x1, P0 ;  /* 0x00000001ff007807 */ /* 0x000fe40000000000 */
[-C--:B0-----:R-:W-:Y:S02]  /*2040*/  ISETP.GE.AND P3, PT, R16, R53.reuse, PT ;  /* 0x000000351000720c */ /* 0x081fe40003f66270 */
[----:B------:R-:W-:Y:S01]  /*2050*/  ISETP.GE.AND P2, PT, R66, R53, PT ;  /* 0x000000354200720c */ /* 0x000fe20003f46270 */
[----:B----4-:R-:W-:Y:S01]  /*2060*/  IMAD R8, R3, R6, RZ ;  /* 0x0000000603087224 */ /* 0x010fe200078e02ff */
[----:B------:R-:W-:Y:S01]  /*2070*/  LOP3.LUT R0, R9, 0x2, R0, 0xe2, !PT ;  /* 0x0000000209007812 */ /* 0x000fe200078ee200 */
[----:B------:R-:W-:Y:S01]  /*2080*/  IMAD R10, R3, R4, RZ ;  /* 0x00000004030a7224 */ /* 0x000fe200078e02ff */
[----:B------:R-:W-:-:S02]  /*2090*/  SEL R3, R53, RZ, P3 ;  /* 0x000000ff35037207 */ /* 0x000fc40001800000 */
[----:B------:R-:W-:-:S03]  /*20a0*/  SEL R9, R53, RZ, P2 ;  /* 0x000000ff35097207 */ /* 0x000fc60001000000 */
[----:B------:R-:W-:Y:S02]  /*20b0*/  IMAD.IADD R3, R16, 0x1, R3 ;  /* 0x0000000110037824 */ /* 0x000fe400078e0203 */
[----:B------:R-:W-:Y:S02]  /*20c0*/  IMAD.IADD R9, R66, 0x1, R9 ;  /* 0x0000000142097824 */ /* 0x000fe400078e0209 */
[C---:B------:R-:W-:Y:S01]  /*20d0*/  IMAD R11, R29.reuse, R7, R8 ;  /* 0x000000071d0b7224 */ /* 0x040fe200078e0208 */
[----:B------:R-:W-:Y:S01]  /*20e0*/  SHF.R.S32.HI R8, RZ, 0x1f, R3 ;  /* 0x0000001fff087819 */ /* 0x000fe20000011403 */
[----:B------:R-:W-:Y:S01]  /*20f0*/  IMAD R13, R29, R5, R10 ;  /* 0x000000051d0d7224 */ /* 0x000fe200078e020a */
[----:B------:R-:W-:Y:S02]  /*2100*/  SHF.R.S32.HI R10, RZ, 0x1f, R9 ;  /* 0x0000001fff0a7819 */ /* 0x000fe40000011409 */
[----:B------:R-:W-:Y:S02]  /*2110*/  LEA.HI R64, R8, R3, RZ, 0x4 ;  /* 0x0000000308407211 */ /* 0x000fe400078f20ff */
[----:B------:R-:W-:-:S02]  /*2120*/  LEA.HI R63, R10, R9, RZ, 0x4 ;  /* 0x000000090a3f7211 */ /* 0x000fc400078f20ff */
[----:B------:R-:W-:Y:S02]  /*2130*/  LEA.HI R3, R8, R3, RZ, 0x5 ;  /* 0x0000000308037211 */ /* 0x000fe400078f28ff */
[----:B------:R-:W-:-:S03]  /*2140*/  LEA.HI R9, R10, R9, RZ, 0x5 ;  /* 0x000000090a097211 */ /* 0x000fc600078f28ff */
[----:B------:R-:W-:Y:S01]  /*2150*/  IMAD.SHL.U32 R8, R3, 0x80, RZ ;  /* 0x0000008003087824 */ /* 0x000fe200078e00ff */
[C---:B---3--:R-:W-:Y:S01]  /*2160*/  LOP3.LUT R3, R30.reuse, 0x10, R64, 0xf8, !PT ;  /* 0x000000101e037812 */ /* 0x048fe200078ef840 */
[----:B------:R-:W-:Y:S01]  /*2170*/  IMAD.SHL.U32 R10, R9, 0x80, RZ ;  /* 0x00000080090a7824 */ /* 0x000fe200078e00ff */
[----:B------:R-:W-:Y:S02]  /*2180*/  LOP3.LUT R9, R30, 0x10, R63, 0xf8, !PT ;  /* 0x000000101e097812 */ /* 0x000fe400078ef83f */
[----:B------:R-:W0:Y:S01]  /*2190*/  S2R R30, SR_TID.X ;  /* 0x00000000001e7919 */ /* 0x000e220000002100 */
[----:B------:R-:W-:Y:S01]  /*21a0*/  SHF.R.S32.HI R17, RZ, 0x1f, R16 ;  /* 0x0000001fff117819 */ /* 0x000fe20000011410 */
[----:B------:R-:W-:-:S04]  /*21b0*/  IMAD.WIDE.U32 R44, R29, R6, R20 ;  /* 0x000000061d2c7225 */ /* 0x000fc800078e0014 */
[----:B------:R-:W-:-:S04]  /*21c0*/  IMAD.WIDE.U32 R42, R29, R6, R16 ;  /* 0x000000061d2a7225 */ /* 0x000fc800078e0010 */
[----:B------:R-:W-:Y:S02]  /*21d0*/  IMAD.IADD R45, R45, 0x1, R11 ;  /* 0x000000012d2d7824 */ /* 0x000fe400078e020b */
[----:B------:R-:W-:Y:S01]  /*21e0*/  IMAD.IADD R43, R11, 0x1, R43 ;  /* 0x000000010b2b7824 */ /* 0x000fe200078e022b */
[----:B-----5:R-:W-:Y:S01]  /*21f0*/  SHF.R.S32.HI R11, RZ, 0x1f, R24 ;  /* 0x0000001fff0b7819 */ /* 0x020fe20000011418 */
[----:B------:R-:W-:Y:S01]  /*2200*/  IMAD.IADD R65, R65, 0x1, R28 ;  /* 0x0000000141417824 */ /* 0x000fe200078e021c */
[----:B------:R-:W-:Y:S01]  /*2210*/  LEA.HI R28, R31, R31, RZ, 0x1 ;  /* 0x0000001f1f1c7211 */ /* 0x000fe200078f08ff */
[----:B------:R-:W-:Y:S01]  /*2220*/  IMAD.WIDE.U32 R40, R29, R4, R20 ;  /* 0x000000041d287225 */ /* 0x000fe200078e0014 */
[----:B------:R-:W-:-:S03]  /*2230*/  LOP3.LUT R8, R8, 0xfffff000, RZ, 0xc0, !PT ;  /* 0xfffff00008087812 */ /* 0x000fc600078ec0ff */
[----:B--2---:R-:W-:Y:S01]  /*2240*/  IMAD.WIDE.U32 R20, R29, R4, R16 ;  /* 0x000000041d147225 */ /* 0x004fe200078e0010 */
[-C--:B------:R-:W-:Y:S02]  /*2250*/  LOP3.LUT R3, R3, R12.reuse, RZ, 0x3c, !PT ;  /* 0x0000000c03037212 */ /* 0x080fe400078e3cff */
[----:B------:R-:W-:Y:S02]  /*2260*/  LOP3.LUT R10, R10, 0xfffff000, RZ, 0xc0, !PT ;  /* 0xfffff0000a0a7812 */ /* 0x000fe400078ec0ff */
[----:B------:R-:W-:Y:S01]  /*2270*/  LOP3.LUT R9, R9, R12, RZ, 0x3c, !PT ;  /* 0x0000000c09097212 */ /* 0x000fe200078e3cff */
[----:B------:R-:W-:Y:S01]  /*2280*/  IMAD R12, R11, R6, RZ ;  /* 0x000000060b0c7224 */ /* 0x000fe200078e02ff */
[----:B------:R-:W-:Y:S01]  /*2290*/  LOP3.LUT R28, R28, 0xfffffffe, RZ, 0xc0, !PT ;  /* 0xfffffffe1c1c7812 */ /* 0x000fe200078ec0ff */
[----:B------:R-:W-:Y:S02]  /*22a0*/  IMAD.IADD R41, R41, 0x1, R13 ;  /* 0x0000000129297824 */ /* 0x000fe400078e020d */
[----:B------:R-:W-:-:S02]  /*22b0*/  IMAD.IADD R21, R13, 0x1, R21 ;  /* 0x000000010d157824 */ /* 0x000fc400078e0215 */
[----:B------:R-:W-:Y:S02]  /*22c0*/  IMAD R11, R11, R4, RZ ;  /* 0x000000040b0b7224 */ /* 0x000fe400078e02ff */
[----:B------:R-:W-:-:S04]  /*22d0*/  IMAD.WIDE.U32 R44, R24, R6, R44 ;  /* 0x00000006182c7225 */ /* 0x000fc800078e002c */
[----:B------:R-:W-:Y:S01]  /*22e0*/  IMAD.WIDE.U32 R42, R24, R6, R42 ;  /* 0x00000006182a7225 */ /* 0x000fe200078e002a */
[----:B------:R-:W-:-:S03]  /*22f0*/  LOP3.LUT R52, R0, 0x1, RZ, 0xc0, !PT ;  /* 0x0000000100347812 */ /* 0x000fc600078ec0ff */
[C---:B------:R-:W-:Y:S02]  /*2300*/  IMAD R11, R24.reuse, R5, R11 ;  /* 0x00000005180b7224 */ /* 0x040fe400078e020b */
[----:B------:R-:W-:Y:S01]  /*2310*/  IMAD.WIDE.U32 R40, R24, R4, R40 ;  /* 0x0000000418287225 */ /* 0x000fe200078e0028 */
[----:B------:R-:W-:-:S03]  /*2320*/  LOP3.LUT R51, R0, 0x2, RZ, 0xc0, !PT ;  /* 0x0000000200337812 */ /* 0x000fc600078ec0ff */
[----:B------:R-:W-:-:S04]  /*2330*/  IMAD.WIDE.U32 R20, R24, R4, R20 ;  /* 0x0000000418147225 */ /* 0x000fc800078e0014 */
[----:B------:R-:W-:Y:S01]  /*2340*/  IMAD.IADD R28, R31, 0x1, -R28 ;  /* 0x000000011f1c7824 */ /* 0x000fe200078e0a1c */
[C---:B------:R-:W-:Y:S01]  /*2350*/  SHF.L.U64.HI R60, R6.reuse, 0x7, R7 ;  /* 0x00000007063c7819 */ /* 0x040fe20000010207 */
[----:B------:R-:W-:Y:S01]  /*2360*/  IMAD.SHL.U32 R59, R6, 0x80, RZ ;  /* 0x00000080063b7824 */ /* 0x000fe200078e00ff */
[C---:B------:R-:W-:Y:S01]  /*2370*/  SHF.L.U64.HI R58, R4.reuse, 0x7, R5 ;  /* 0x00000007043a7819 */ /* 0x040fe20000010205 */
[----:B------:R-:W-:Y:S01]  /*2380*/  IMAD.SHL.U32 R57, R4, 0x80, RZ ;  /* 0x0000008004397824 */ /* 0x000fe200078e00ff */
[----:B------:R-:W-:Y:S01]  /*2390*/  SHF.R.S32.HI R56, RZ, 0x1f, R154 ;  /* 0x0000001fff387819 */ /* 0x000fe2000001149a */
[----:B------:R-:W-:Y:S01]  /*23a0*/  IMAD R55, R28, 0xc0, R29 ;  /* 0x000000c01c377824 */ /* 0x000fe200078e021d */
[----:B------:R-:W-:Y:S01]  /*23b0*/  SHF.R.S32.HI R50, RZ, 0x1f, R67 ;  /* 0x0000001fff327819 */ /* 0x000fe20000011443 */
[----:B------:R-:W-:Y:S01]  /*23c0*/  IMAD.SHL.U32 R53, R53, 0x2, RZ ;  /* 0x0000000235357824 */ /* 0x000fe200078e00ff */
[----:B------:R-:W-:Y:S01]  /*23d0*/  LOP3.LUT R0, R63, 0xfffffff0, RZ, 0xc0, !PT ;  /* 0xfffffff03f007812 */ /* 0x000fe200078ec0ff */
[----:B------:R-:W-:-:S02]  /*23e0*/  IMAD.IADD R47, R41, 0x1, R11 ;  /* 0x00000001292f7824 */ /* 0x000fc400078e020b */
[----:B------:R-:W-:Y:S01]  /*23f0*/  IMAD.IADD R46, R11, 0x1, R21 ;  /* 0x000000010b2e7824 */ /* 0x000fe200078e0215 */
[--C-:B------:R-:W-:Y:S01]  /*2400*/  IADD3 R62, R3, R8, R15.reuse ;  /* 0x00000008033e7210 */ /* 0x100fe20007ffe00f */
[----:B------:R-:W-:Y:S01]  /*2410*/  IMAD R3, R24, R7, R12 ;  /* 0x0000000718037224 */ /* 0x000fe200078e020c */
[----:B------:R-:W-:Y:S02]  /*2420*/  IADD3 R61, R9, R10, R15 ;  /* 0x0000000a093d7210 */ /* 0x000fe40007ffe00f */
[----:B0-----:R-:W-:Y:S01]  /*2430*/  SHF.R.U32.HI R15, RZ, 0x7, R30 ;  /* 0x00000007ff0f7819 */ /* 0x001fe2000001161e */
[----:B------:R-:W-:Y:S01]  /*2440*/  IMAD.IADD R49, R45, 0x1, R3 ;  /* 0x000000012d317824 */ /* 0x000fe200078e0203 */
[----:B------:R-:W-:Y:S01]  /*2450*/  ISETP.GE.AND P1, PT, R14, UR4, PT ;  /* 0x000000040e007c0c */ /* 0x000fe2000bf26270 */
[----:B------:R-:W-:Y:S01]  /*2460*/  IMAD.IADD R48, R3, 0x1, R43 ;  /* 0x0000000103307824 */ /* 0x000fe200078e022b */
[----:B------:R-:W-:Y:S01]  /*2470*/  LOP3.LUT R3, R64, 0xfffffff0, RZ, 0xc0, !PT ;  /* 0xfffffff040037812 */ /* 0x000fe200078ec0ff */
[----:B------:R-:W-:-:S10]  /*2480*/  VIADD R54, R15, 0x8 ;  /* 0x000000080f367836 */ /* 0x000fd40000000000 */
.L_x_11836:
[----:B--2---:R-:W2:Y:S01]  /*2490*/  LDL R10, [R1+0x50] ;  /* 0x00005000010a7983 */ /* 0x004ea20000100800 */
        /* <DEDUP_REMOVED lines=37> */
[C---:B------:R-:W-:Y:S01]  /*26f0*/  IMAD.WIDE.U32 R4, R77.reuse, UR4, RZ ;  /* 0x000000044d047c25 */ /* 0x040fe2000f8e00ff */
[----:B------:R-:W-:Y:S02]  /*2700*/  ULDC.U8 UR6, c[0x0][0x410] ;  /* 0x0001040000067ab9 */ /* 0x000fe40000000000 */
[----:B------:R-:W-:Y:S01]  /*2710*/  ISETP.NE.AND P0, PT, RZ, UR6, PT ;  /* 0x00000006ff007c0c */ /* 0x000fe2000bf05270 */
[----:B------:R-:W-:Y:S02]  /*2720*/  IMAD R6, R76, UR4, RZ ;  /* 0x000000044c067c24 */ /* 0x000fe4000f8e02ff */
[----:B------:R-:W-:Y:S02]  /*2730*/  IMAD R10, R58, R2, RZ ;  /* 0x000000023a0a7224 */ /* 0x000fe400078e02ff */
[----:B------:R-:W-:Y:S01]  /*2740*/  IMAD R7, R77, UR5, R6 ;  /* 0x000000054d077c24 */ /* 0x000fe2000f8e0206 */
[----:B------:R-:W-:Y:S01]  /*2750*/  ULDC.64 UR4, c[0x0][0x310] ;  /* 0x0000c40000047ab9 */ /* 0x000fe20000000a00 */
[----:B------:R-:W-:Y:S01]  /*2760*/  SHF.R.S32.HI R6, RZ, 0x1f, R2 ;  /* 0x0000001fff067819 */ /* 0x000fe20000011402 */
[----:B------:R-:W-:-:S02]  /*2770*/  IMAD R9, R71, UR4, RZ ;  /* 0x0000000447097c24 */ /* 0x000fc4000f8e02ff */
        /* <DEDUP_REMOVED lines=9> */
[-C--:B------:R-:W-:Y:S01]  /*2810*/  IMAD R8, R60, R2.reuse, RZ ;  /* 0x000000023c087224 */ /* 0x080fe200078e02ff */
[----:B------:R-:W-:Y:S01]  /*2820*/  IADD3 R72, P5, R4, UR4, RZ ;  /* 0x0000000404487c10 */ /* 0x000fe2000ffbe0ff */
[----:B------:R-:W-:Y:S02]  /*2830*/  IMAD R15, R6, R57, R10 ;  /* 0x00000039060f7224 */ /* 0x000fe400078e020a */
[----:B------:R-:W-:Y:S01]  /*2840*/  IMAD R70, R12, -0x80, R27 ;  /* 0xffffff800c467824 */ /* 0x000fe200078e021b */
[----:B------:R-:W-:Y:S01]  /*2850*/  IADD3.X R81, R5, UR5, R7, P5, !PT ;  /* 0x0000000505517c10 */ /* 0x000fe2000affe407 */
[----:B------:R-:W-:Y:S02]  /*2860*/  IMAD R9, R6, R59, R8 ;  /* 0x0000003b06097224 */ /* 0x000fe400078e0208 */
[----:B------:R-:W-:Y:S01]  /*2870*/  IMAD.WIDE.U32 R12, R59, R2, RZ ;  /* 0x000000023b0c7225 */ /* 0x000fe200078e00ff */
[----:B------:R-:W-:-:S03]  /*2880*/  VIMNMX R70, R70, 0x80, PT ;  /* 0x0000008046467848 */ /* 0x000fc60003fe0100 */
[----:B------:R-:W-:-:S04]  /*2890*/  IMAD.WIDE.U32 R10, R57, R2, RZ ;  /* 0x00000002390a7225 */ /* 0x000fc800078e00ff */
[----:B------:R-:W-:Y:S02]  /*28a0*/  IMAD.IADD R14, R13, 0x1, R9 ;  /* 0x000000010d0e7824 */ /* 0x000fe400078e0209 */
        /* <DEDUP_REMOVED lines=15> */
[----:B------:R-:W2:Y:S01]  /*29a0*/  LDL.64 R74, [R1+0x20] ;  /* 0x00002000014a7983 */ /* 0x000ea20000100a00 */
[----:B------:R-:W-:Y:S01]  /*29b0*/  ULDC.64 UR4, c[0x0][0x3e8] ;  /* 0x0000fa0000047ab9 */ /* 0x000fe20000000a00 */
[----:B------:R-:W-:Y:S02]  /*29c0*/  ULDC.64 UR6, c[0x0][0x400] ;  /* 0x0001000000067ab9 */ /* 0x000fe40000000a00 */
[----:B------:R-:W3:Y:S04]  /*29d0*/  LDL R39, [R1+0x3c] ;  /* 0x00003c0001277983 */ /* 0x000ee80000100800 */
[----:B------:R-:W4:Y:S01]  /*29e0*/  LDL R38, [R1+0x40] ;  /* 0x0000400001267983 */ /* 0x000f220000100800 */
[----:B------:R-:W-:Y:S02]  /*29f0*/  IADD3 R12, P0, P6, R44, UR4, R12 ;  /* 0x000000042c0c7c10 */ /* 0x000fe4000fe1e00c */
[----:B------:R-:W-:-:S02]  /*2a00*/  CS2R R34, SRZ ;  /* 0x0000000000227805 */ /* 0x000fc4000001ff00 */
[----:B------:R-:W-:Y:S02]  /*2a10*/  CS2R R36, SRZ ;  /* 0x0000000000247805 */ /* 0x000fe4000001ff00 */
[----:B------:R-:W-:Y:S02]  /*2a20*/  IADD3.X R13, R49, UR5, R14, P0, P6 ;  /* 0x00000005310d7c10 */ /* 0x000fe400087ec40e */
[----:B------:R-:W-:-:S04]  /*2a30*/  IADD3 R10, P0, P6, R40, UR6, R10 ;  /* 0x00000006280a7c10 */ /* 0x000fc8000fe1e00a */
[----:B------:R-:W-:Y:S02]  /*2a40*/  IADD3.X R11, R47, UR7, R15, P0, P6 ;  /* 0x000000072f0b7c10 */ /* 0x000fe400087ec40f */
[----:B------:R-:W-:Y:S02]  /*2a50*/  CS2R R30, SRZ ;  /* 0x00000000001e7805 */ /* 0x000fe4000001ff00 */
[----:B------:R-:W-:Y:S02]  /*2a60*/  CS2R R8, SRZ ;  /* 0x0000000000087805 */ /* 0x000fe4000001ff00 */
[----:B------:R-:W-:Y:S02]  /*2a70*/  CS2R R32, SRZ ;  /* 0x0000000000207805 */ /* 0x000fe4000001ff00 */
[----:B------:R-:W-:Y:S02]  /*2a80*/  CS2R R28, SRZ ;  /* 0x00000000001c7805 */ /* 0x000fe4000001ff00 */
[----:B--2---:R-:W-:-:S02]  /*2a90*/  ISETP.GE.AND P6, PT, R74, R80, PT ;  /* 0x000000504a00720c */ /* 0x004fc40003fc6270 */
[----:B---3--:R-:W-:-:S11]  /*2aa0*/  ISETP.GE.AND P0, PT, R39, R80, PT ;  /* 0x000000502700720c */ /* 0x008fd60003f06270 */
[----:B------:R0:W5:Y:S04]  /*2ab0*/  @!P6 LDG.E.64 R34, desc[UR42][R12.64] ;  /* 0x0000002a0c22e981 */ /* 0x000168000c1e1b00 */
[----:B------:R0:W5:Y:S01]  /*2ac0*/  @!P6 LDG.E.64 R36, desc[UR42][R10.64] ;  /* 0x0000002a0a24e981 */ /* 0x000162000c1e1b00 */
[----:B----4-:R-:W-:-:S03]  /*2ad0*/  ISETP.GE.AND P6, PT, R38, R80, PT ;  /* 0x000000502600720c */ /* 0x010fc60003fc6270 */
[----:B------:R0:W5:Y:S04]  /*2ae0*/  @!P0 LDG.E.64 R30, desc[UR42][R12.64+0x10] ;  /* 0x0000102a0c1e8981 */ /* 0x000168000c1e1b00 */
[----:B------:R0:W5:Y:S06]  /*2af0*/  @!P0 LDG.E.64 R32, desc[UR42][R10.64+0x10] ;  /* 0x0000102a0a208981 */ /* 0x00016c000c1e1b00 */
[----:B------:R0:W5:Y:S04]  /*2b00*/  @!P6 LDG.E.64 R8, desc[UR42][R12.64+0x20] ;  /* 0x0000202a0c08e981 */ /* 0x000168000c1e1b00 */
[----:B------:R0:W5:Y:S02]  /*2b10*/  @!P6 LDG.E.64 R28, desc[UR42][R10.64+0x20] ;  /* 0x0000202a0a1ce981 */ /* 0x000164000c1e1b00 */
.L_x_11798:
[----:B------:R-:W-:Y:S05]  /*2b20*/  BSYNC B1 ;  /* 0x0000000000017941 */ /* 0x000fea0003800000 */
.L_x_11797:
        /* <DEDUP_REMOVED lines=10> */
.L_x_11799:
[----:B------:R-:W2:Y:S01]  /*2bd0*/  LDL R4, [R1+0x18] ;  /* 0x0000180001047983 */ /* 0x000ea20000100800 */
[----:B------:R-:W-:Y:S01]  /*2be0*/  IMAD R68, R23, 0x8, R18 ;  /* 0x0000000817447824 */ /* 0x000fe200078e0212 */
[----:B------:R-:W-:Y:S01]  /*2bf0*/  BSSY B1, `(.L_x_11800) ;  /* 0x0000004000017945 */ /* 0x000fe20003800000 */
[----:B--2---:R-:W-:-:S04]  /*2c00*/  SHF.L.U32 R79, R4, 0x1f, RZ ;  /* 0x0000001f044f7819 */ /* 0x004fc800000006ff */
[----:B------:R-:W1:Y:S02]  /*2c10*/  SYNCS.PHASECHK.TRANS64.TRYWAIT P6, [R68+URZ+0x19c90], R79 ;  /* 0x019c904f440075a7 */ /* 0x000e6400080c017f */
[----:B-1----:R-:W-:Y:S05]  /*2c20*/  @!P6 BRA `(.L_x_11801) ;  /* 0x000001f00040e947 */ /* 0x002fea0003800000 */
.L_x_12135:
[----:B------:R-:W-:Y:S05]  /*2c30*/  BSYNC B1 ;  /* 0x0000000000017941 */ /* 0x000fea0003800000 */
.L_x_11800:
[----:B------:R-:W-:-:S03]  /*2c40*/  UMOV UR4, 0xffffffff ;  /* 0xffffffff00047882 */ /* 0x000fc60000000000 */
[----:B------:R-:W-:Y:S05]  /*2c50*/  BRA.DIV UR4, `(.L_x_11802) ;  /* 0x000001f204487947 */ /* 0x000fea000b800000 */
[----:B------:R2:W3:Y:S04]  /*2c60*/  SHFL.IDX PT, R39, R81, RZ, 0x1e1f ;  /* 0x001e1fff51277589 */ /* 0x0004e800000e0000 */
[----:B------:R2:W4:Y:S02]  /*2c70*/  SHFL.IDX PT, R14, R72, RZ, 0x1e1f ;  /* 0x001e1fff480e7589 */ /* 0x00052400000e0000 */
.L_x_12139:
[----:B------:R-:W-:Y:S05]  /*2c80*/  @P5 BRA `(.L_x_11803) ;  /* 0x0000003c00505947 */ /* 0x000fea0003800000 */
[----:B------:R-:W-:Y:S01]  /*2c90*/  ISETP.NE.AND P5, PT, R52, RZ, PT ;  /* 0x000000ff3400720c */ /* 0x000fe20003fa5270 */
[----:B------:R-:W-:-:S12]  /*2ca0*/  BSSY B1, `(.L_x_11804) ;  /* 0x0000076000017945 */ /* 0x000fd80003800000 */
[----:B------:R-:W-:Y:S05]  /*2cb0*/  @!P5 BRA `(.L_x_11805) ;  /* 0x0000000400d0d947 */ /* 0x000fea0003800000 */
[----:B0-----:R-:W5:Y:S01]  /*2cc0*/  LDL.64 R12, [R1+0x20] ;  /* 0x00002000010c7983 */ /* 0x001f620000100a00 */
[----:B----4-:R-:W-:Y:S01]  /*2cd0*/  IADD3 R10, P5, R16, R14, RZ ;  /* 0x0000000e100a7210 */ /* 0x010fe20007fbe0ff */
[----:B------:R-:W-:Y:S02]  /*2ce0*/  BSSY B2, `(.L_x_11806) ;  /* 0x0000070000027945 */ /* 0x000fe40003800000 */
[----:B------:R0:W4:Y:S02]  /*2cf0*/  LDS.128 R4, [R69+0x13800] ;  /* 0x0138000045047984 */ /* 0x0001240000000c00 */
[----:B---3--:R-:W-:Y:S01]  /*2d00*/  IMAD.X R11, R39, 0x1, R17, P5 ;  /* 0x00000001270b7824 */ /* 0x008fe200028e0611 */
[----:B-----5:R-:W-:-:S13]  /*2d10*/  ISETP.GE.AND P6, PT, R12, R80, PT ;  /* 0x000000500c00720c */ /* 0x020fda0003fc6270 */
[----:B0---4-:R-:W-:Y:S05]  /*2d20*/  @P6 BRA `(.L_x_11807) ;  /* 0x0000000400ac6947 */ /* 0x011fea0003800000 */
[--C-:B--2---:R-:W-:Y:S02]  /*2d30*/  SHF.R.U32.HI R81, RZ, 0x8, R35.reuse ;  /* 0x00000008ff517819 */ /* 0x104fe40000011623 */
[----:B------:R-:W-:Y:S02]  /*2d40*/  LOP3.LUT R12, R35, 0xff, RZ, 0xc0, !PT ;  /* 0x000000ff230c7812 */ /* 0x000fe400078ec0ff */
[----:B------:R-:W-:Y:S02]  /*2d50*/  SHF.R.U32.HI R13, RZ, 0x18, R35 ;  /* 0x00000018ff0d7819 */ /* 0x000fe40000011623 */
        /* <DEDUP_REMOVED lines=25> */
[-C--:B------:R-:W-:Y:S01]  /*2ef0*/  FMUL.FTZ R87, R34, R85.reuse ;  /* 0x0000005522577220 */ /* 0x080fe20000410000 */
        /* <DEDUP_REMOVED lines=26> */
[----:B------:R-:W-:Y:S01]  /*30a0*/  F2FP.F16.E4M3.UNPACK_B R83, R12.H1 ;  /* 0x0000000cff53723e */ /* 0x000fe200030006ff */
[-C--:B------:R-:W-:Y:S01]  /*30b0*/  FFMA.FTZ R36, R36, R15.reuse, -R85 ;  /* 0x0000000f24247223 */ /* 0x080fe20000010855 */
[----:B------:R-:W-:Y:S01]  /*30c0*/  FFMA.FTZ R37, R37, R15, R84 ;  /* 0x0000000f25257223 */ /* 0x000fe20000010054 */
[-C--:B------:R-:W-:Y:S01]  /*30d0*/  FFMA.FTZ R15, R34, R82.reuse, -R81 ;  /* 0x00000052220f7223 */ /* 0x080fe20000010851 */
[----:B------:R-:W-:Y:S01]  /*30e0*/  FFMA.FTZ R34, R35, R82, R72 ;  /* 0x0000005223227223 */ /* 0x000fe20000010048 */
[----:B------:R-:W-:Y:S01]  /*30f0*/  F2FP.F16.E4M3.UNPACK_B R72, R7.H1 ;  /* 0x00000007ff48723e */ /* 0x000fe200030006ff */
[--C-:B------:R-:W-:Y:S01]  /*3100*/  HADD2.F32 R84, -RZ, R83.reuse.H1_H1 ;  /* 0x30000053ff547230 */ /* 0x100fe20000004100 */
[----:B------:R-:W-:Y:S01]  /*3110*/  F2FP.SATFINITE.E4M3.F32.PACK_AB_MERGE_C R35, R87, R86, RZ ;  /* 0x000000565723723e */ /* 0x000fe200048070ff */
[----:B------:R-:W-:Y:S01]  /*3120*/  HADD2.F32 R83, -RZ, R83.H0_H0 ;  /* 0x20000053ff537230 */ /* 0x000fe20000004100 */
[-C--:B------:R-:W-:Y:S01]  /*3130*/  F2FP.F16.E4M3.UNPACK_B R86, R13.reuse.H1 ;  /* 0x0000000dff56723e */ /* 0x080fe200030006ff */
[--C-:B------:R-:W-:Y:S01]  /*3140*/  HADD2.F32 R81, -RZ, R72.reuse.H0_H0 ;  /* 0x20000048ff517230 */ /* 0x100fe20000004100 */
        /* <DEDUP_REMOVED lines=25> */
[--C-:B------:R-:W-:Y:S01]  /*32e0*/  HADD2.F32 R7, -RZ, R6.reuse.H0_H0 ;  /* 0x20000006ff077230 */ /* 0x100fe20000004100 */
[----:B------:R-:W-:Y:S01]  /*32f0*/  F2FP.SATFINITE.E4M3.F32.PACK_AB_MERGE_C R37, R37, R92, RZ ;  /* 0x0000005c2525723e */ /* 0x000fe200048070ff */
[----:B------:R-:W-:Y:S02]  /*3300*/  HADD2.F32 R6, -RZ, R6.H1_H1 ;  /* 0x30000006ff067230 */ /* 0x000fe40000004100 */
[----:B------:R-:W-:Y:S01]  /*3310*/  FMUL.FTZ R81, R13, R86 ;  /* 0x000000560d517220 */ /* 0x000fe20000410000 */
[----:B------:R-:W-:-:S02]  /*3320*/  HADD2.F32 R82, -RZ, R82.H0_H0 ;  /* 0x20000052ff527230 */ /* 0x000fc40000004100 */
        /* <DEDUP_REMOVED lines=11> */
.L_x_11807:
[----:B------:R-:W-:Y:S05]  /*33e0*/  BSYNC B2 ;  /* 0x0000000000027941 */ /* 0x000fea0003800000 */
.L_x_11806:
[----:B------:R0:W-:Y:S02]  /*33f0*/  ST.E.128 desc[UR42][R10.64], R4 ;  /* 0x000000040a007985 */ /* 0x0001e4000c101d2a */
.L_x_11805:
[----:B------:R-:W-:Y:S05]  /*3400*/  BSYNC B1 ;  /* 0x0000000000017941 */ /* 0x000fea0003800000 */
.L_x_11804:
[----:B------:R-:W-:Y:S01]  /*3410*/  ISETP.NE.AND P5, PT, R51, RZ, PT ;  /* 0x000000ff3300720c */ /* 0x000fe20003fa5270 */
[----:B------:R-:W-:-:S12]  /*3420*/  BSSY B1, `(.L_x_11808) ;  /* 0x0000078000017945 */ /* 0x000fd80003800000 */
[----:B------:R-:W-:Y:S05]  /*3430*/  @!P5 BRA `(.L_x_11809) ;  /* 0x0000000400d8d947 */ /* 0x000fea0003800000 */
[----:B0-----:R-:W5:Y:S04]  /*3440*/  LDL R5, [R1+0x3c] ;  /* 0x00003c0001057983 */ /* 0x001f680000100800 */
[----:B------:R-:W2:Y:S01]  /*3450*/  LDL R4, [R1+0x28] ;  /* 0x0000280001047983 */ /* 0x000ea20000100800 */
[----:B------:R-:W-:Y:S01]  /*3460*/  BSSY B2, `(.L_x_11810) ;  /* 0x0000072000027945 */ /* 0x000fe20003800000 */
[----:B-----5:R-:W-:Y:S01]  /*3470*/  ISETP.GE.AND P6, PT, R5, R80, PT ;  /* 0x000000500500720c */ /* 0x020fe20003fc6270 */
[----:B--2---:R-:W-:Y:S02]  /*3480*/  IMAD.SHL.U32 R11, R4, 0x10, RZ ;  /* 0x00000010040b7824 */ /* 0x004fe400078e00ff */
[----:B------:R0:W2:Y:S03]  /*3490*/  LDS.128 R4, [R69+0x14800] ;  /* 0x0148000045047984 */ /* 0x0000a60000000c00 */
[----:B----4-:R-:W-:-:S04]  /*34a0*/  IADD3 R10, P5, R14, R11, RZ ;  /* 0x0000000b0e0a7210 */ /* 0x010fc80007fbe0ff */
[----:B---3--:R-:W-:-:S03]  /*34b0*/  LEA.HI.X.SX32 R11, R11, R39, 0x1, P5 ;  /* 0x000000270b0b7211 */ /* 0x008fc600028f0eff */
[----:B0-----:R-:W-:Y:S06]  /*34c0*/  @P6 BRA `(.L_x_11811) ;  /* 0x0000000400ac6947 */ /* 0x001fec0003800000 */
        /* <DEDUP_REMOVED lines=60> */
[----:B------:R-:W-:-:S02]  /*3890*/  F2FP.F16.E4M3.UNPACK_B R34, R7.H1 ;  /* 0x00000007ff22723e */ /* 0x000fc400030006ff */
[----:B------:R-:W-:Y:S01]  /*38a0*/  F2FP.SATFINITE.E4M3.F32.PACK_AB_MERGE_C R31, R81, R72, RZ ;  /* 0x00000048511f723e */ /* 0x000fe200048070ff */
[--C-:B------:R-:W-:Y:S01]  /*38b0*/  HADD2.F32 R81, -RZ, R75.reuse.H1_H1 ;  /* 0x3000004bff517230 */ /* 0x100fe20000004100 */
[----:B------:R-:W-:Y:S01]  /*38c0*/  F2FP.SATFINITE.E4M3.F32.PACK_AB_MERGE_C R32, R33, R32, RZ ;  /* 0x000000202120723e */ /* 0x000fe200048070ff */
[--C-:B------:R-:W-:Y:S01]  /*38d0*/  HADD2.F32 R35, -RZ, R34.reuse.H0_H0 ;  /* 0x20000022ff237230 */ /* 0x100fe20000004100 */
        /* <DEDUP_REMOVED lines=8> */
[----:B------:R-:W-:Y:S01]  /*3960*/  FMUL.FTZ R12, R34, R81 ;  /* 0x00000051220c7220 */ /* 0x000fe20000410000 */
[----:B------:R-:W-:Y:S01]  /*3970*/  HADD2.F32 R82, -RZ, R74.H1_H1 ;  /* 0x3000004aff527230 */ /* 0x000fe20000004100 */
[----:B------:R-:W-:Y:S01]  /*3980*/  F2FP.F16.E4M3.UNPACK_B R7, R7 ;  /* 0x00000007ff07723e */ /* 0x000fe200020006ff */
[----:B------:R-:W-:Y:S02]  /*3990*/  HADD2.F32 R33, -RZ, R33.H0_H0 ;  /* 0x20000021ff217230 */ /* 0x000fe40000004100 */
[----:B------:R-:W-:Y:S01]  /*39a0*/  FFMA.FTZ R83, R35, R72, -R12 ;  /* 0x0000004823537223 */ /* 0x000fe2000001080c */
[----:B------:R-:W-:Y:S02]  /*39b0*/  HADD2.F32 R12, -RZ, R36.H1_H1 ;  /* 0x30000024ff0c7230 */ /* 0x000fe40000004100 */
[----:B------:R-:W-:Y:S01]  /*39c0*/  FMUL.FTZ R84, R13, R82 ;  /* 0x000000520d547220 */ /* 0x000fe20000410000 */
[----:B------:R-:W-:Y:S01]  /*39d0*/  F2FP.F16.E4M3.UNPACK_B R6, R6 ;  /* 0x00000006ff06723e */ /* 0x000fe200020006ff */
[----:B------:R-:W-:Y:S01]  /*39e0*/  FMUL.FTZ R82, R33, R82 ;  /* 0x0000005221527220 */ /* 0x000fe20000410000 */
[----:B------:R-:W-:Y:S01]  /*39f0*/  FMUL.FTZ R81, R35, R81 ;  /* 0x0000005123517220 */ /* 0x000fe20000410000 */
        /* <DEDUP_REMOVED lines=24> */
.L_x_11811:
[----:B------:R-:W-:Y:S05]  /*3b80*/  BSYNC B2 ;  /* 0x0000000000027941 */ /* 0x000fea0003800000 */
.L_x_11810:
[----:B--2---:R0:W-:Y:S02]  /*3b90*/  ST.E.128 desc[UR42][R10.64], R4 ;  /* 0x000000040a007985 */ /* 0x0041e4000c101d2a */
.L_x_11809:
[----:B------:R-:W-:Y:S05]  /*3ba0*/  BSYNC B1 ;  /* 0x0000000000017941 */ /* 0x000fea0003800000 */
.L_x_11808:
[----:B------:R-:W-:Y:S05]  /*3bb0*/  @P1 BRA `(.L_x_11803) ;  /* 0x0000002c00841947 */ /* 0x000fea0003800000 */
[----:B0-----:R-:W4:Y:S04]  /*3bc0*/  LDL R4, [R1+0x14] ;  /* 0x0000140001047983 */ /* 0x001f280000100800 */
[----:B------:R-:W5:Y:S04]  /*3bd0*/  LDL R13, [R1+0x40] ;  /* 0x00004000010d7983 */ /* 0x000f680000100800 */
[----:B------:R-:W3:Y:S01]  /*3be0*/  LDL R12, [R1+0x34] ;  /* 0x00003400010c7983 */ /* 0x000ee20000100800 */
[----:B------:R-:W-:Y:S01]  /*3bf0*/  BSSY B1, `(.L_x_11812) ;  /* 0x000006f000017945 */ /* 0x000fe20003800000 */
[----:B----4-:R-:W-:-:S02]  /*3c00*/  IADD3 R10, P5, R4, R14, RZ ;  /* 0x0000000e040a7210 */ /* 0x010fc40007fbe0ff */
[----:B------:R0:W4:Y:S01]  /*3c10*/  LDS.128 R4, [R69+0x15800] ;  /* 0x0158000045047984 */ /* 0x0001220000000c00 */
[----:B-----5:R-:W-:Y:S02]  /*3c20*/  ISETP.GE.AND P6, PT, R13, R80, PT ;  /* 0x000000500d00720c */ /* 0x020fe40003fc6270 */
[----:B---3--:R-:W-:-:S11]  /*3c30*/  IMAD.X R11, R39, 0x1, R12, P5 ;  /* 0x00000001270b7824 */ /* 0x008fd600028e060c */
[----:B0-----:R-:W-:Y:S05]  /*3c40*/  @P6 BRA `(.L_x_11813) ;  /* 0x0000000400a46947 */ /* 0x001fea0003800000 */
        /* <DEDUP_REMOVED lines=10> */
[----:B----4-:R-:W-:Y:S01]  /*3cf0*/  IMAD.MOV.U32 R9, RZ, RZ, R4 ;  /* 0x000000ffff097224 */ /* 0x010fe200078e0004 */
[----:B------:R-:W-:Y:S01]  /*3d00*/  LOP3.LUT R15, R15, 0xff00, R12, 0xf8, !PT ;  /* 0x0000ff000f0f7812 */ /* 0x000fe200078ef80c */
[----:B------:R-:W-:Y:S01]  /*3d10*/  IMAD.U32 R12, R14, 0x10000, RZ ;  /* 0x000100000e0c7824 */ /* 0x000fe200078e00ff */
[----:B------:R-:W-:Y:S02]  /*3d20*/  F2FP.F16.E4M3.UNPACK_B R4, R5 ;  /* 0x00000005ff04723e */ /* 0x000fe400020006ff */
        /* <DEDUP_REMOVED lines=11> */
[----:B------:R-:W-:Y:S01]  /*3de0*/  FMUL.FTZ R33, R12, R31 ;  /* 0x0000001f0c217220 */ /* 0x000fe20000410000 */
        /* <DEDUP_REMOVED lines=17> */
[----:B------:R-:W-:Y:S01]  /*3f00*/  HADD2.F32 R15, -RZ, R12.H1_H1 ;  /* 0x3000000cff0f7230 */ /* 0x000fe20000004100 */
[----:B------:R-:W-:Y:S01]  /*3f10*/  F2FP.SATFINITE.E4M3.F32.PACK_AB_MERGE_C R39, R34, R33, RZ ;  /* 0x000000212227723e */ /* 0x000fe200048070ff */
[--C-:B------:R-:W-:Y:S02]  /*3f20*/  HADD2.F32 R12, -RZ, R9.reuse.H0_H0 ;  /* 0x20000009ff0c7230 */ /* 0x100fe40000004100 */
[-C--:B------:R-:W-:Y:S01]  /*3f30*/  FMUL.FTZ R32, R14, R28.reuse ;  /* 0x0000001c0e207220 */ /* 0x080fe20000410000 */
[----:B------:R-:W-:Y:S02]  /*3f40*/  HADD2.F32 R13, -RZ, R9.H1_H1 ;  /* 0x30000009ff0d7230 */ /* 0x000fe40000004100 */
[----:B------:R-:W-:Y:S01]  /*3f50*/  FMUL.FTZ R31, R15, R28 ;  /* 0x0000001c0f1f7220 */ /* 0x000fe20000410000 */
[----:B------:R-:W-:Y:S01]  /*3f60*/  HADD2.F32 R73, -RZ, R73.H0_H0 ;  /* 0x20000049ff497230 */ /* 0x000fe20000004100 */
        /* <DEDUP_REMOVED lines=40> */
[----:B------:R-:W-:-:S02]  /*41f0*/  HADD2.F32 R13, -RZ, R32.H0_H0 ;  /* 0x20000020ff0d7230 */ /* 0x000fc40000004100 */
[----:B------:R-:W-:Y:S02]  /*4200*/  HADD2.F32 R6, -RZ, R6.H1_H1 ;  /* 0x30000006ff067230 */ /* 0x000fe40000004100 */
        /* <DEDUP_REMOVED lines=13> */
.L_x_11813:
[----:B------:R-:W-:Y:S05]  /*42e0*/  BSYNC B1 ;  /* 0x0000000000017941 */ /* 0x000fea0003800000 */
.L_x_11812:
[----:B----4-:R0:W-:Y:S01]  /*42f0*/  ST.E.128 desc[UR42][R10.64], R4 ;  /* 0x000000040a007985 */ /* 0x0101e2000c101d2a */
[----:B------:R-:W-:Y:S05]  /*4300*/  BRA `(.L_x_11803) ;  /* 0x0000002400b07947 */ /* 0x000fea0003800000 */
.L_x_11796:
        /* <DEDUP_REMOVED lines=31> */
.L_x_11815:
[----:B------:R-:W-:Y:S05]  /*4500*/  BSYNC B1 ;  /* 0x0000000000017941 */ /* 0x000fea0003800000 */
.L_x_11814:
        /* <DEDUP_REMOVED lines=9> */
[----:B------:R-:W-:-:S04]  /*45a0*/  IMAD.MOV.U32 R87, RZ, RZ, R36 ;  /* 0x000000ffff577224 */ /* 0x000fc800078e0024 */
[----:B------:R-:W-:Y:S05]  /*45b0*/  @!P0 BRA `(.L_x_11816) ;  /* 0x0000000000048947 */ /* 0x000fea0003800000 */
[----:B------:R-:W-:Y:S01]  /*45c0*/  BPT.TRAP 0x1 ;  /* 0x000000040000795c */ /* 0x000fe20000300000 */
.L_x_11816:
[----:B------:R-:W2:Y:S01]  /*45d0*/  LDL R8, [R1+0x18] ;  /* 0x0000180001087983 */ /* 0x000ea20000100800 */
[----:B------:R-:W-:Y:S01]  /*45e0*/  IMAD R68, R23, 0x8, R18 ;  /* 0x0000000817447824 */ /* 0x000fe200078e0212 */
[----:B------:R-:W-:Y:S01]  /*45f0*/  BSSY B1, `(.L_x_11817) ;  /* 0x0000004000017945 */ /* 0x000fe20003800000 */
[----:B--2---:R-:W-:-:S04]  /*4600*/  SHF.L.U32 R79, R8, 0x1f, RZ ;  /* 0x0000001f084f7819 */ /* 0x004fc800000006ff */
[----:B------:R-:W1:Y:S02]  /*4610*/  SYNCS.PHASECHK.TRANS64.TRYWAIT P6, [R68+URZ+0x19c90], R79 ;  /* 0x019c904f440075a7 */ /* 0x000e6400080c017f */
[----:B-1----:R-:W-:Y:S05]  /*4620*/  @!P6 BRA `(.L_x_11818) ;  /* 0x000001d8001ce947 */ /* 0x002fea0003800000 */
.L_x_12140:
[----:B------:R-:W-:Y:S05]  /*4630*/  BSYNC B1 ;  /* 0x0000000000017941 */ /* 0x000fea0003800000 */
.L_x_11817:
[----:B------:R-:W-:-:S03]  /*4640*/  UMOV UR4, 0xffffffff ;  /* 0xffffffff00047882 */ /* 0x000fc60000000000 */
[----:B------:R-:W-:Y:S05]  /*4650*/  BRA.DIV UR4, `(.L_x_11819) ;  /* 0x000001da04247947 */ /* 0x000fea000b800000 */
[----:B------:R-:W2:Y:S04]  /*4660*/  SHFL.IDX PT, R81, R81, RZ, 0x1e1f ;  /* 0x001e1fff51517589 */ /* 0x000ea800000e0000 */
[----:B------:R3:W4:Y:S02]  /*4670*/  SHFL.IDX PT, R82, R72, RZ, 0x1e1f ;  /* 0x001e1fff48527589 */ /* 0x00072400000e0000 */
.L_x_12144:
[----:B------:R-:W-:Y:S05]  /*4680*/  @P5 BRA `(.L_x_11803) ;  /* 0x0000002000d05947 */ /* 0x000fea0003800000 */
[----:B------:R-:W5:Y:S01]  /*4690*/  LDC R90, c[0x0][0x2f4] ;  /* 0x0000bd00ff5a7b82 */ /* 0x000f620000000800 */
[----:B------:R-:W-:Y:S01]  /*46a0*/  ISETP.NE.AND P5, PT, R52, RZ, PT ;  /* 0x000000ff3400720c */ /* 0x000fe20003fa5270 */
[----:B------:R-:W-:Y:S01]  /*46b0*/  BSSY B1, `(.L_x_11820) ;  /* 0x00000fb000017945 */ /* 0x000fe20003800000 */
[----:B-----5:R-:W-:-:S11]  /*46c0*/  IMAD.IADD R94, R90, 0x1, -R53 ;  /* 0x000000015a5e7824 */ /* 0x020fd600078e0a35 */
[----:B------:R-:W-:Y:S05]  /*46d0*/  @!P5 BRA `(.L_x_11821) ;  /* 0x0000000c00e0d947 */ /* 0x000fea0003800000 */
[----:B0-----:R-:W5:Y:S04]  /*46e0*/  LDL R13, [R1+0x30] ;  /* 0x00003000010d7983 */ /* 0x001f680000100800 */
[----:B------:R-:W5:Y:S04]  /*46f0*/  LDL R12, [R1+0x78] ;  /* 0x00007800010c7983 */ /* 0x000f680000100800 */
[----:B------:R-:W5:Y:S01]  /*4700*/  LDL R10, [R1+0x44] ;  /* 0x00004400010a7983 */ /* 0x000f620000100800 */
[----:B------:R-:W-:Y:S01]  /*4710*/  SEL R8, R53, R94, !P3 ;  /* 0x0000005e35087207 */ /* 0x000fe20005800000 */
[----:B------:R-:W-:Y:S01]  /*4720*/  BSSY B2, `(.L_x_11822) ;  /* 0x00000f1000027945 */ /* 0x000fe20003800000 */
[----:B---34-:R-:W-:-:S02]  /*4730*/  IADD3 R72, P6, R3, R82, RZ ;  /* 0x0000005203487210 */ /* 0x018fc40007fde0ff */
        /* <DEDUP_REMOVED lines=13> */
[----:B-----5:R-:W-:-:S04]  /*4810*/  LOP3.LUT R8, R13, 0x10, R11, 0xf8, !PT ;  /* 0x000000100d087812 */ /* 0x020fc800078ef80b */
[----:B------:R-:W-:-:S04]  /*4820*/  LOP3.LUT R8, R8, R12, RZ, 0x3c, !PT ;  /* 0x0000000c08087212 */ /* 0x000fc800078e3cff */
        /* <DEDUP_REMOVED lines=8> */
[----:B------:R-:W-:Y:S02]  /*48b0*/  SHF.R.U32.HI R99, RZ, 0x8, R39 ;  /* 0x00000008ff637819 */ /* 0x000fe40000011627 */
[--C-:B------:R-:W-:Y:S02]  /*48c0*/  SHF.R.U32.HI R30, RZ, 0x10, R29.reuse ;  /* 0x00000010ff1e7819 */ /* 0x100fe4000001161d */
[--C-:B------:R-:W-:Y:S01]  /*48d0*/  SHF.R.U32.HI R36, RZ, 0x8, R29.reuse ;  /* 0x00000008ff247819 */ /* 0x100fe2000001161d */
[----:B------:R-:W-:Y:S01]  /*48e0*/  IMAD.SHL.U32 R99, R99, 0x100, RZ ;  /* 0x0000010063637824 */ /* 0x000fe200078e00ff */
[----:B------:R-:W-:Y:S02]  /*48f0*/  LOP3.LUT R28, R29, 0xff, RZ, 0xc0, !PT ;  /* 0x000000ff1d1c7812 */ /* 0x000fe400078ec0ff */
[----:B------:R-:W-:Y:S01]  /*4900*/  SHF.R.U32.HI R93, RZ, 0x18, R29 ;  /* 0x00000018ff5d7819 */ /* 0x000fe2000001161d */
[----:B------:R-:W-:Y:S01]  /*4910*/  IMAD.SHL.U32 R36, R36, 0x100, RZ ;  /* 0x0000010024247824 */ /* 0x000fe200078e00ff */
[----:B------:R-:W-:-:S02]  /*4920*/  SHF.R.U32.HI R38, RZ, 0x8, R31 ;  /* 0x00000008ff267819 */ /* 0x000fc4000001161f */
[----:B------:R-:W-:Y:S02]  /*4930*/  SHF.R.U32.HI R97, RZ, 0x8, R37 ;  /* 0x00000008ff617819 */ /* 0x000fe40000011625 */
[----:B------:R-:W-:Y:S01]  /*4940*/  LOP3.LUT R101, R39, 0xff, RZ, 0xc0, !PT ;  /* 0x000000ff27657812 */ /* 0x000fe200078ec0ff */
[----:B------:R-:W-:Y:S01]  /*4950*/  IMAD.SHL.U32 R38, R38, 0x100, RZ ;  /* 0x0000010026267824 */ /* 0x000fe200078e00ff */
[----:B------:R-:W-:Y:S01]  /*4960*/  SHF.R.U32.HI R102, RZ, 0x18, R39 ;  /* 0x00000018ff667819 */ /* 0x000fe20000011627 */
[----:B------:R-:W-:Y:S01]  /*4970*/  IMAD.SHL.U32 R97, R97, 0x100, RZ ;  /* 0x0000010061617824 */ /* 0x000fe200078e00ff */
[--C-:B------:R-:W-:Y:S02]  /*4980*/  SHF.R.U32.HI R29, RZ, 0x10, R31.reuse ;  /* 0x00000010ff1d7819 */ /* 0x100fe4000001161f */
[----:B------:R-:W-:Y:S02]  /*4990*/  LOP3.LUT R95, R31, 0xff, RZ, 0xc0, !PT ;  /* 0x000000ff1f5f7812 */ /* 0x000fe400078ec0ff */
[----:B------:R-:W-:-:S02]  /*49a0*/  SHF.R.U32.HI R100, RZ, 0x18, R31 ;  /* 0x00000018ff647819 */ /* 0x000fc4000001161f */
[--C-:B------:R-:W-:Y:S02]  /*49b0*/  SHF.R.U32.HI R31, RZ, 0x10, R37.reuse ;  /* 0x00000010ff1f7819 */ /* 0x100fe40000011625 */
[----:B------:R-:W-:Y:S02]  /*49c0*/  LOP3.LUT R98, R37, 0xff, RZ, 0xc0, !PT ;  /* 0x000000ff25627812 */ /* 0x000fe400078ec0ff */
[----:B------:R-:W-:Y:S01]  /*49d0*/  SHF.R.U32.HI R103, RZ, 0x18, R37 ;  /* 0x00000018ff677819 */ /* 0x000fe20000011625 */
[----:B0-----:R-:W-:Y:S01]  /*49e0*/  IMAD.MOV.U32 R37, RZ, RZ, R8 ;  /* 0x000000ffff257224 */ /* 0x001fe200078e0008 */
[----:B------:R-:W-:Y:S02]  /*49f0*/  PRMT R8, R102, 0x654, R101 ;  /* 0x0000065466087816 */ /* 0x000fe40000000065 */
[----:B------:R-:W-:Y:S01]  /*4a00*/  SHF.R.U32.HI R96, RZ, 0x10, R39 ;  /* 0x00000010ff607819 */ /* 0x000fe20000011627 */
[----:B--2---:R-:W-:Y:S01]  /*4a10*/  IMAD.MOV.U32 R39, RZ, RZ, R12 ;  /* 0x000000ffff277224 */ /* 0x004fe200078e000c */
[----:B------:R-:W-:Y:S01]  /*4a20*/  PRMT R93, R93, 0x654, R28 ;  /* 0x000006545d5d7816 */ /* 0x000fe2000000001c */
[----:B------:R-:W-:Y:S01]  /*4a30*/  IMAD.U32 R28, R30, 0x10000, RZ ;  /* 0x000100001e1c7824 */ /* 0x000fe200078e00ff */
[----:B------:R-:W-:-:S02]  /*4a40*/  PRMT R95, R100, 0x654, R95 ;  /* 0x00000654645f7816 */ /* 0x000fc4000000005f */
[----:B------:R-:W-:Y:S02]  /*4a50*/  PRMT R98, R103, 0x654, R98 ;  /* 0x0000065467627816 */ /* 0x000fe40000000062 */
[----:B------:R-:W-:Y:S01]  /*4a60*/  LOP3.LUT R100, R8, 0xff00, R99, 0xf8, !PT ;  /* 0x0000ff0008647812 */ /* 0x000fe200078ef863 */
[----:B------:R-:W-:Y:S01]  /*4a70*/  IMAD.U32 R8, R29, 0x10000, RZ ;  /* 0x000100001d087824 */ /* 0x000fe200078e00ff */
[----:B------:R-:W-:Y:S01]  /*4a80*/  LOP3.LUT R93, R93, 0xff00, R36, 0xf8, !PT ;  /* 0x0000ff005d5d7812 */ /* 0x000fe200078ef824 */
[----:B------:R-:W-:Y:S01]  /*4a90*/  IMAD.U32 R29, R31, 0x10000, RZ ;  /* 0x000100001f1d7824 */ /* 0x000fe200078e00ff */
[----:B------:R-:W-:Y:S01]  /*4aa0*/  LOP3.LUT R95, R95, 0xff00, R38, 0xf8, !PT ;  /* 0x0000ff005f5f7812 */ /* 0x000fe200078ef826 */
[----:B------:R-:W-:Y:S01]  /*4ab0*/  IMAD.U32 R31, R96, 0x10000, RZ ;  /* 0x00010000601f7824 */ /* 0x000fe200078e00ff */
[----:B------:R-:W-:Y:S02]  /*4ac0*/  LOP3.LUT R98, R98, 0xff00, R97, 0xf8, !PT ;  /* 0x0000ff0062627812 */ /* 0x000fe400078ef861 */
[----:B------:R-:W-:-:S02]  /*4ad0*/  F2FP.F16.E4M3.UNPACK_B R97, R87.H1 ;  /* 0x00000057ff61723e */ /* 0x000fc400030006ff */
[----:B------:R-:W-:Y:S02]  /*4ae0*/  F2FP.F16.E4M3.UNPACK_B R36, R39.H1 ;  /* 0x00000027ff24723e */ /* 0x000fe400030006ff */
[----:B------:R-:W-:Y:S01]  /*4af0*/  F2FP.F16.E4M3.UNPACK_B R38, R37.H1 ;  /* 0x00000025ff26723e */ /* 0x000fe200030006ff */
[----:B------:R-:W-:Y:S01]  /*4b00*/  HADD2.F32 R12, -RZ, R97.H0_H0 ;  /* 0x20000061ff0c7230 */ /* 0x000fe20000004100 */
[----:B------:R-:W-:Y:S02]  /*4b10*/  LOP3.LUT R8, R95, 0xff0000, R8, 0xf8, !PT ;  /* 0x00ff00005f087812 */ /* 0x000fe400078ef808 */
[----:B------:R-:W-:Y:S01]  /*4b20*/  LOP3.LUT R28, R93, 0xff0000, R28, 0xf8, !PT ;  /* 0x00ff00005d1c7812 */ /* 0x000fe200078ef81c */
[----:B------:R-:W-:Y:S01]  /*4b30*/  HADD2.F32 R93, -RZ, R36.H0_H0 ;  /* 0x20000024ff5d7230 */ /* 0x000fe20000004100 */
[----:B------:R-:W-:Y:S01]  /*4b40*/  F2FP.F16.E4M3.UNPACK_B R95, R91.H1 ;  /* 0x0000005bff5f723e */ /* 0x000fe200030006ff */
[----:B------:R-:W-:Y:S01]  /*4b50*/  HADD2.F32 R30, -RZ, R38.H0_H0 ;  /* 0x20000026ff1e7230 */ /* 0x000fe20000004100 */
[----:B------:R-:W-:-:S02]  /*4b60*/  LOP3.LUT R29, R98, 0xff0000, R29, 0xf8, !PT ;  /* 0x00ff0000621d7812 */ /* 0x000fc400078ef81d */
[CC--:B------:R-:W-:Y:S01]  /*4b70*/  FMUL.FTZ R99, R93.reuse, R12.reuse ;  /* 0x0000000c5d637220 */ /* 0x0c0fe20000410000 */
[----:B------:R-:W-:Y:S02]  /*4b80*/  HADD2.F32 R96, -RZ, R95.H0_H0 ;  /* 0x2000005fff607230 */ /* 0x000fe40000004100 */
[----:B------:R-:W-:Y:S01]  /*4b90*/  FMUL.FTZ R102, R30, R12 ;  /* 0x0000000c1e667220 */ /* 0x000fe20000410000 */
[----:B------:R-:W-:Y:S01]  /*4ba0*/  LOP3.LUT R12, R100, 0xff0000, R31, 0xf8, !PT ;  /* 0x00ff0000640c7812 */ /* 0x000fe200078ef81f */
[----:B------:R-:W-:Y:S01]  /*4bb0*/  HADD2.F32 R100, -RZ, R97.H1_H1 ;  /* 0x30000061ff647230 */ /* 0x000fe20000004100 */
[----:B------:R-:W-:Y:S01]  /*4bc0*/  F2FP.F16.E4M3.UNPACK_B R97, R87 ;  /* 0x00000057ff61723e */ /* 0x000fe200020006ff */
[-C--:B------:R-:W-:Y:S01]  /*4bd0*/  FFMA.FTZ R31, R30, R96.reuse, -R99 ;  /* 0x000000601e1f7223 */ /* 0x080fe20000010863 */
[----:B------:R-:W-:Y:S01]  /*4be0*/  FFMA.FTZ R30, R93, R96, R102 ;  /* 0x000000605d1e7223 */ /* 0x000fe20000010066 */
[----:B------:R-:W-:Y:S01]  /*4bf0*/  F2FP.F16.E4M3.UNPACK_B R93, R37 ;  /* 0x00000025ff5d723e */ /* 0x000fe200020006ff */
[----:B------:R-:W-:Y:S01]  /*4c00*/  HADD2.F32 R98, -RZ, R95.H1_H1 ;  /* 0x3000005fff627230 */ /* 0x000fe20000004100 */
[----:B------:R-:W-:Y:S01]  /*4c10*/  F2FP.F16.E4M3.UNPACK_B R87, R39 ;  /* 0x00000027ff57723e */ /* 0x000fe200020006ff */
[----:B------:R-:W-:Y:S01]  /*4c20*/  HADD2.F32 R95, -RZ, R38.H1_H1 ;  /* 0x30000026ff5f7230 */ /* 0x000fe20000004100 */
[----:B------:R-:W-:Y:S01]  /*4c30*/  F2FP.F16.E4M3.UNPACK_B R91, R91 ;  /* 0x0000005bff5b723e */ /* 0x000fe200020006ff */
[----:B------:R-:W-:Y:S01]  /*4c40*/  HADD2.F32 R39, -RZ, R36.H1_H1 ;  /* 0x30000024ff277230 */ /* 0x000fe20000004100 */
[----:B------:R-:W-:Y:S01]  /*4c50*/  F2FP.F16.E4M3.UNPACK_B R101, R89.H1 ;  /* 0x00000059ff65723e */ /* 0x000fe200030006ff */
[----:B------:R-:W-:-:S02]  /*4c60*/  HADD2.F32 R36, -RZ, R97.H0_H0 ;  /* 0x20000061ff247230 */ /* 0x000fc40000004100 */
[-C--:B------:R-:W-:Y:S01]  /*4c70*/  FMUL.FTZ R104, R95, R100.reuse ;  /* 0x000000645f687220 */ /* 0x080fe20000410000 */
[----:B------:R-:W-:Y:S02]  /*4c80*/  HADD2.F32 R38, -RZ, R93.H0_H0 ;  /* 0x2000005dff267230 */ /* 0x000fe40000004100 */
[C---:B------:R-:W-:Y:S01]  /*4c90*/  FMUL.FTZ R102, R39.reuse, R100 ;  /* 0x0000006427667220 */ /* 0x040fe20000410000 */
[----:B------:R-:W-:Y:S02]  /*4ca0*/  HADD2.F32 R37, -RZ, R87.H0_H0 ;  /* 0x20000057ff257230 */ /* 0x000fe40000004100 */
[----:B------:R-:W-:Y:S01]  /*4cb0*/  FFMA.FTZ R39, R39, R98, R104 ;  /* 0x0000006227277223 */ /* 0x000fe20000010068 */
[----:B------:R-:W-:Y:S02]  /*4cc0*/  HADD2.F32 R96, -RZ, R91.H0_H0 ;  /* 0x2000005bff607230 */ /* 0x000fe40000004100 */
[----:B------:R-:W-:Y:S01]  /*4cd0*/  FMUL.FTZ R100, R38, R36 ;  /* 0x0000002426647220 */ /* 0x000fe20000410000 */
[----:B------:R-:W-:-:S02]  /*4ce0*/  HADD2.F32 R93, -RZ, R93.H1_H1 ;  /* 0x3000005dff5d7230 */ /* 0x000fc40000004100 */
[----:B------:R-:W-:Y:S01]  /*4cf0*/  FMUL.FTZ R99, R37, R36 ;  /* 0x0000002425637220 */ /* 0x000fe20000410000 */
[----:B------:R-:W-:Y:S01]  /*4d00*/  FFMA.FTZ R36, R95, R98, -R102 ;  /* 0x000000625f247223 */ /* 0x000fe20000010866 */
[-C--:B------:R-:W-:Y:S01]  /*4d10*/  FFMA.FTZ R37, R37, R96.reuse, R100 ;  /* 0x0000006025257223 */ /* 0x080fe20000010064 */
[----:B------:R-:W-:Y:S02]  /*4d20*/  HADD2.F32 R100, -RZ, R91.H1_H1 ;  /* 0x3000005bff647230 */ /* 0x000fe40000004100 */
[----:B------:R-:W-:Y:S01]  /*4d30*/  FFMA.FTZ R38, R38, R96, -R99 ;  /* 0x0000006026267223 */ /* 0x000fe20000010863 */
[----:B------:R-:W-:Y:S01]  /*4d40*/  HADD2.F32 R91, -RZ, R97.H1_H1 ;  /* 0x30000061ff5b7230 */ /* 0x000fe20000004100 */
[----:B------:R-:W-:Y:S01]  /*4d50*/  F2FP.F16.E4M3.UNPACK_B R97, R14.H1 ;  /* 0x0000000eff61723e */ /* 0x000fe200030006ff */
[----:B------:R-:W-:Y:S01]  /*4d60*/  HADD2.F32 R96, -RZ, R87.H1_H1 ;  /* 0x30000057ff607230 */ /* 0x000fe20000004100 */
[----:B------:R-:W-:Y:S01]  /*4d70*/  F2FP.F16.E4M3.UNPACK_B R98, R10.H1 ;  /* 0x0000000aff62723e */ /* 0x000fe200030006ff */
[----:B------:R-:W-:Y:S01]  /*4d80*/  HADD2.F32 R102, -RZ, R101.H0_H0 ;  /* 0x20000065ff667230 */ /* 0x000fe20000004100 */
[----:B------:R-:W-:Y:S01]  /*4d90*/  F2FP.F16.E4M3.UNPACK_B R95, R92.H1 ;  /* 0x0000005cff5f723e */ /* 0x000fe200030006ff */
[-C--:B------:R-:W-:Y:S01]  /*4da0*/  FMUL.FTZ R103, R93, R91.reuse ;  /* 0x0000005b5d677220 */ /* 0x080fe20000410000 */
[----:B------:R-:W-:Y:S01]  /*4db0*/  FMUL.FTZ R104, R96, R91 ;  /* 0x0000005b60687220 */ /* 0x000fe20000410000 */
[----:B------:R-:W-:Y:S01]  /*4dc0*/  HADD2.F32 R99, -RZ, R97.H0_H0 ;  /* 0x20000061ff637230 */ /* 0x000fe20000004100 */
[----:B------:R-:W-:Y:S01]  /*4dd0*/  F2FP.F16.E4M3.UNPACK_B R89, R89 ;  /* 0x00000059ff59723e */ /* 0x000fe200020006ff */
[----:B------:R-:W-:-:S02]  /*4de0*/  HADD2.F32 R91, -RZ, R98.H0_H0 ;  /* 0x20000062ff5b7230 */ /* 0x000fc40000004100 */
[-C--:B------:R-:W-:Y:S01]  /*4df0*/  FFMA.FTZ R87, R93, R100.reuse, -R104 ;  /* 0x000000645d577223 */ /* 0x080fe20000010868 */
[----:B------:R-:W-:Y:S01]  /*4e00*/  FFMA.FTZ R96, R96, R100, R103 ;  /* 0x0000006460607223 */ /* 0x000fe20000010067 */
[----:B------:R-:W-:Y:S02]  /*4e10*/  HADD2.F32 R100, -RZ, R95.H0_H0 ;  /* 0x2000005fff647230 */ /* 0x000fe40000004100 */
[-C--:B------:R-:W-:Y:S01]  /*4e20*/  FMUL.FTZ R104, R99, R102.reuse ;  /* 0x0000006663687220 */ /* 0x080fe20000410000 */
[C---:B------:R-:W-:Y:S01]  /*4e30*/  FMUL.FTZ R102, R91.reuse, R102 ;  /* 0x000000665b667220 */ /* 0x040fe20000410000 */
[----:B------:R-:W-:Y:S01]  /*4e40*/  HADD2.F32 R101, -RZ, R101.H1_H1 ;  /* 0x30000065ff657230 */ /* 0x000fe20000004100 */
[----:B------:R-:W-:Y:S01]  /*4e50*/  F2FP.F16.E4M3.UNPACK_B R10, R10 ;  /* 0x0000000aff0a723e */ /* 0x000fe200020006ff */
[----:B------:R-:W-:Y:S02]  /*4e60*/  HADD2.F32 R97, -RZ, R97.H1_H1 ;  /* 0x30000061ff617230 */ /* 0x000fe40000004100 */
[-C--:B------:R-:W-:Y:S01]  /*4e70*/  FFMA.FTZ R91, R91, R100.reuse, -R104 ;  /* 0x000000645b5b7223 */ /* 0x080fe20000010868 */
[----:B------:R-:W-:Y:S01]  /*4e80*/  FFMA.FTZ R93, R99, R100, R102 ;  /* 0x00000064635d7223 */ /* 0x000fe20000010066 */
[----:B------:R-:W-:Y:S01]  /*4e90*/  HADD2.F32 R98, -RZ, R98.H1_H1 ;  /* 0x30000062ff627230 */ /* 0x000fe20000004100 */
[----:B------:R-:W-:Y:S01]  /*4ea0*/  F2FP.SATFINITE.E4M3.F32.PACK_AB_MERGE_C R31, R36, R31, RZ ;  /* 0x0000001f241f723e */ /* 0x000fe200048070ff */
[----:B------:R-:W-:-:S02]  /*4eb0*/  HADD2.F32 R100, -RZ, R95.H1_H1 ;  /* 0x3000005fff647230 */ /* 0x000fc40000004100 */
[CC--:B------:R-:W-:Y:S01]  /*4ec0*/  FMUL.FTZ R99, R97.reuse, R101.reuse ;  /* 0x0000006561637220 */ /* 0x0c0fe20000410000 */
[----:B------:R-:W-:Y:S01]  /*4ed0*/  F2FP.F16.E4M3.UNPACK_B R95, R14 ;  /* 0x0000000eff5f723e */ /* 0x000fe200020006ff */
[C---:B------:R-:W-:Y:S01]  /*4ee0*/  FMUL.FTZ R102, R98.reuse, R101 ;  /* 0x0000006562667220 */ /* 0x040fe20000410000 */
[----:B------:R-:W-:Y:S02]  /*4ef0*/  HADD2.F32 R101, -RZ, R89.H0_H0 ;  /* 0x20000059ff657230 */ /* 0x000fe40000004100 */
[----:B------:R-:W-:Y:S01]  /*4f00*/  FFMA.FTZ R14, R98, R100, -R99 ;  /* 0x00000064620e7223 */ /* 0x000fe20000010863 */
[----:B------:R-:W-:Y:S01]  /*4f10*/  F2FP.F16.E4M3.UNPACK_B R99, R92 ;  /* 0x0000005cff63723e */ /* 0x000fe200020006ff */
[----:B------:R-:W-:Y:S02]  /*4f20*/  HADD2.F32 R98, -RZ, R95.H0_H0 ;  /* 0x2000005fff627230 */ /* 0x000fe40000004100 */
[----:B------:R-:W-:Y:S01]  /*4f30*/  FFMA.FTZ R92, R97, R100, R102 ;  /* 0x00000064615c7223 */ /* 0x000fe20000010066 */
[----:B------:R-:W-:Y:S01]  /*4f40*/  HADD2.F32 R104, -RZ, R89.H1_H1 ;  /* 0x30000059ff687230 */ /* 0x000fe20000004100 */
[----:B------:R-:W-:Y:S01]  /*4f50*/  F2FP.SATFINITE.E4M3.F32.PACK_AB_MERGE_C R30, R39, R30, RZ ;  /* 0x0000001e271e723e */ /* 0x000fe200048070ff */
[----:B------:R-:W-:-:S02]  /*4f60*/  HADD2.F32 R89, -RZ, R10.H0_H0 ;  /* 0x2000000aff597230 */ /* 0x000fc40000004100 */
[----:B------:R-:W-:Y:S01]  /*4f70*/  FMUL.FTZ R102, R98, R101 ;  /* 0x0000006562667220 */ /* 0x000fe20000410000 */
[----:B------:R-:W-:Y:S01]  /*4f80*/  HADD2.F32 R100, -RZ, R99.H0_H0 ;  /* 0x20000063ff647230 */ /* 0x000fe20000004100 */
[----:B------:R-:W-:Y:S01]  /*4f90*/  F2FP.SATFINITE.E4M3.F32.PACK_AB_MERGE_C R31, R87, R38, R31 ;  /* 0x00000026571f723e */ /* 0x000fe2000480701f */
[----:B------:R-:W-:Y:S01]  /*4fa0*/  HADD2.F32 R97, -RZ, R95.H1_H1 ;  /* 0x3000005fff617230 */ /* 0x000fe20000004100 */
[----:B------:R-:W-:Y:S01]  /*4fb0*/  F2FP.SATFINITE.E4M3.F32.PACK_AB_MERGE_C R30, R96, R37, R30 ;  /* 0x00000025601e723e */ /* 0x000fe2000480701e */
[----:B------:R-:W-:Y:S02]  /*4fc0*/  HADD2.F32 R95, -RZ, R10.H1_H1 ;  /* 0x3000000aff5f7230 */ /* 0x000fe40000004100 */
[----:B------:R-:W-:Y:S01]  /*4fd0*/  FFMA.FTZ R10, R89, R100, -R102 ;  /* 0x00000064590a7223 */ /* 0x000fe20000010866 */
[----:B------:R-:W-:Y:S02]  /*4fe0*/  HADD2.F32 R102, -RZ, R99.H1_H1 ;  /* 0x30000063ff667230 */ /* 0x000fe40000004100 */
[-C--:B------:R-:W-:Y:S01]  /*4ff0*/  FMUL.FTZ R106, R97, R104.reuse ;  /* 0x00000068616a7220 */ /* 0x080fe20000410000 */
[----:B------:R-:W-:Y:S01]  /*5000*/  FMUL.FTZ R101, R89, R101 ;  /* 0x0000006559657220 */ /* 0x000fe20000410000 */
[C---:B------:R-:W-:Y:S01]  /*5010*/  FMUL.FTZ R104, R95.reuse, R104 ;  /* 0x000000685f687220 */ /* 0x040fe20000410000 */
[----:B------:R-:W-:Y:S01]  /*5020*/  F2FP.F16.E4M3.UNPACK_B R39, R13 ;  /* 0x0000000dff27723e */ /* 0x000fe200020006ff */
[----:B------:R-:W-:Y:S01]  /*5030*/  FFMA.FTZ R95, R95, R102, -R106 ;  /* 0x000000665f5f7223 */ /* 0x000fe2000001086a */
[----:B------:R-:W-:Y:S01]  /*5040*/  F2FP.F16.E4M3.UNPACK_B R38, R29 ;  /* 0x0000001dff26723e */ /* 0x000fe200020006ff */
[----:B------:R-:W-:Y:S01]  /*5050*/  FFMA.FTZ R89, R98, R100, R101 ;  /* 0x0000006462597223 */ /* 0x000fe20000010065 */
[----:B------:R-:W-:Y:S01]  /*5060*/  F2FP.F16.E4M3.UNPACK_B R37, R9 ;  /* 0x00000009ff25723e */ /* 0x000fe200020006ff */
[----:B------:R-:W-:Y:S01]  /*5070*/  FFMA.FTZ R104, R97, R102, R104 ;  /* 0x0000006661687223 */ /* 0x000fe20000010068 */
[----:B------:R-:W-:Y:S01]  /*5080*/  F2FP.SATFINITE.E4M3.F32.PACK_AB_MERGE_C R14, R14, R91, RZ ;  /* 0x0000005b0e0e723e */ /* 0x000fe200048070ff */
[----:B------:R-:W-:Y:S01]  /*5090*/  HADD2.F32 R87, -RZ, R39.H0_H0 ;  /* 0x20000027ff577230 */ /* 0x000fe20000004100 */
[----:B------:R-:W-:Y:S01]  /*50a0*/  F2FP.SATFINITE.E4M3.F32.PACK_AB_MERGE_C R92, R92, R93, RZ ;  /* 0x0000005d5c5c723e */ /* 0x000fe200048070ff */
[----:B------:R-:W-:Y:S01]  /*50b0*/  HADD2.F32 R93, -RZ, R38.H0_H0 ;  /* 0x20000026ff5d7230 */ /* 0x000fe20000004100 */
[----:B------:R-:W-:Y:S01]  /*50c0*/  F2FP.F16.E4M3.UNPACK_B R91, R28 ;  /* 0x0000001cff5b723e */ /* 0x000fe200020006ff */
[----:B------:R-:W-:Y:S01]  /*50d0*/  HADD2.F32 R36, -RZ, R37.H0_H0 ;  /* 0x20000025ff247230 */ /* 0x000fe20000004100 */
[----:B------:R-:W-:-:S02]  /*50e0*/  F2FP.SATFINITE.E4M3.F32.PACK_AB_MERGE_C R10, R95, R10, R14 ;  /* 0x0000000a5f0a723e */ /* 0x000fc4000480700e */
[----:B------:R-:W-:Y:S01]  /*50f0*/  F2FP.SATFINITE.E4M3.F32.PACK_AB_MERGE_C R14, R104, R89, R92 ;  /* 0x00000059680e723e */ /* 0x000fe2000480705c */
[----:B------:R-:W-:Y:S02]  /*5100*/  HADD2.F32 R92, -RZ, R91.H0_H0 ;  /* 0x2000005bff5c7230 */ /* 0x000fe40000004100 */
[-C--:B------:R-:W-:Y:S01]  /*5110*/  FMUL.FTZ R95, R87, R93.reuse ;  /* 0x0000005d575f7220 */ /* 0x080fe20000410000 */
[C---:B------:R-:W-:Y:S01]  /*5120*/  FMUL.FTZ R96, R36.reuse, R93 ;  /* 0x0000005d24607220 */ /* 0x040fe20000410000 */
[----:B------:R-:W-:Y:S01]  /*5130*/  HADD2.F32 R89, -RZ, R39.H1_H1 ;  /* 0x30000027ff597230 */ /* 0x000fe20000004100 */
[----:B------:R-:W-:Y:S01]  /*5140*/  F2FP.F16.E4M3.UNPACK_B R39, R9.H1 ;  /* 0x00000009ff27723e */ /* 0x000fe200030006ff */
[----:B------:R-:W-:Y:S02]  /*5150*/  HADD2.F32 R93, -RZ, R38.H1_H1 ;  /* 0x30000026ff5d7230 */ /* 0x000fe40000004100 */
[----:B------:R-:W-:Y:S01]  /*5160*/  FFMA.FTZ R36, R36, R92, -R95 ;  /* 0x0000005c24247223 */ /* 0x000fe2000001085f */
[----:B------:R-:W-:-:S02]  /*5170*/  HADD2.F32 R38, -RZ, R37.H1_H1 ;  /* 0x30000025ff267230 */ /* 0x000fc40000004100 */
[----:B------:R-:W-:Y:S01]  /*5180*/  FFMA.FTZ R37, R87, R92, R96 ;  /* 0x0000005c57257223 */ /* 0x000fe20000010060 */
[----:B------:R-:W-:Y:S02]  /*5190*/  HADD2.F32 R91, -RZ, R91.H1_H1 ;  /* 0x3000005bff5b7230 */ /* 0x000fe40000004100 */
[C---:B------:R-:W-:Y:S01]  /*51a0*/  FMUL.FTZ R95, R89.reuse, R93 ;  /* 0x0000005d595f7220 */ /* 0x040fe20000410000 */
[----:B------:R-:W-:Y:S01]  /*51b0*/  F2FP.F16.E4M3.UNPACK_B R87, R13.H1 ;  /* 0x0000000dff57723e */ /* 0x000fe200030006ff */
[C---:B------:R-:W-:Y:S01]  /*51c0*/  FMUL.FTZ R96, R38.reuse, R93 ;  /* 0x0000005d26607220 */ /* 0x040fe20000410000 */
[----:B------:R-:W-:Y:S01]  /*51d0*/  F2FP.F16.E4M3.UNPACK_B R92, R29.H1 ;  /* 0x0000001dff5c723e */ /* 0x000fe200030006ff */
[-C--:B------:R-:W-:Y:S01]  /*51e0*/  FFMA.FTZ R9, R38, R91.reuse, -R95 ;  /* 0x0000005b26097223 */ /* 0x080fe2000001085f */
[----:B------:R-:W-:Y:S02]  /*51f0*/  HADD2.F32 R13, -RZ, R39.H0_H0 ;  /* 0x20000027ff0d7230 */ /* 0x000fe40000004100 */
[----:B------:R-:W-:Y:S01]  /*5200*/  FFMA.FTZ R38, R89, R91, R96 ;  /* 0x0000005b59267223 */ /* 0x000fe20000010060 */
[--C-:B------:R-:W-:Y:S01]  /*5210*/  HADD2.F32 R29, -RZ, R87.reuse.H0_H0 ;  /* 0x20000057ff1d7230 */ /* 0x100fe20000004100 */
[----:B------:R-:W-:Y:S01]  /*5220*/  F2FP.F16.E4M3.UNPACK_B R28, R28.H1 ;  /* 0x0000001cff1c723e */ /* 0x000fe200030006ff */
[--C-:B------:R-:W-:Y:S01]  /*5230*/  HADD2.F32 R96, -RZ, R92.reuse.H0_H0 ;  /* 0x2000005cff607230 */ /* 0x100fe20000004100 */
[----:B------:R-:W-:Y:S01]  /*5240*/  F2FP.F16.E4M3.UNPACK_B R97, R12.H1 ;  /* 0x0000000cff61723e */ /* 0x000fe200030006ff */
[----:B------:R-:W-:Y:S01]  /*5250*/  HADD2.F32 R89, -RZ, R87.H1_H1 ;  /* 0x30000057ff597230 */ /* 0x000fe20000004100 */
[----:B------:R-:W-:Y:S01]  /*5260*/  F2FP.F16.E4M3.UNPACK_B R87, R11 ;  /* 0x0000000bff57723e */ /* 0x000fe200020006ff */
        /* <DEDUP_REMOVED lines=8> */
[----:B------:R-:W-:Y:S01]  /*52f0*/  F2FP.F16.E4M3.UNPACK_B R11, R11.H1 ;  /* 0x0000000bff0b723e */ /* 0x000fe200030006ff */
[-C--:B------:R-:W-:Y:S01]  /*5300*/  FFMA.FTZ R13, R13, R92.reuse, -R100 ;  /* 0x0000005c0d0d7223 */ /* 0x080fe20000010864 */
[----:B------:R-:W-:Y:S01]  /*5310*/  FFMA.FTZ R28, R29, R92, R102 ;  /* 0x0000005c1d1c7223 */ /* 0x000fe20000010066 */
[-C--:B------:R-:W-:Y:S01]  /*5320*/  FFMA.FTZ R92, R39, R96.reuse, -R104 ;  /* 0x00000060275c7223 */ /* 0x080fe20000010868 */
[----:B------:R-:W-:Y:S01]  /*5330*/  FFMA.FTZ R29, R89, R96, R98 ;  /* 0x00000060591d7223 */ /* 0x000fe20000010062 */
[-C--:B------:R-:W-:Y:S01]  /*5340*/  F2FP.F16.E4M3.UNPACK_B R39, R15.reuse ;  /* 0x0000000fff27723e */ /* 0x080fe200020006ff */
[----:B------:R-:W-:Y:S01]  /*5350*/  HADD2.F32 R89, -RZ, R87.H0_H0 ;  /* 0x20000057ff597230 */ /* 0x000fe20000004100 */
[----:B------:R-:W-:Y:S01]  /*5360*/  F2FP.F16.E4M3.UNPACK_B R96, R15.H1 ;  /* 0x0000000fff60723e */ /* 0x000fe200030006ff */
[----:B------:R-:W-:Y:S01]  /*5370*/  HADD2.F32 R104, -RZ, R97.H0_H0 ;  /* 0x20000061ff687230 */ /* 0x000fe20000004100 */
[----:B------:R-:W-:Y:S01]  /*5380*/  F2FP.F16.E4M3.UNPACK_B R15, R12 ;  /* 0x0000000cff0f723e */ /* 0x000fe200020006ff */
[----:B------:R-:W-:Y:S01]  /*5390*/  HADD2.F32 R91, -RZ, R39.H0_H0 ;  /* 0x20000027ff5b7230 */ /* 0x000fe20000004100 */
[-C--:B------:R-:W-:Y:S01]  /*53a0*/  F2FP.F16.E4M3.UNPACK_B R12, R8.reuse ;  /* 0x00000008ff0c723e */ /* 0x080fe200020006ff */
[----:B------:R-:W-:Y:S01]  /*53b0*/  HADD2.F32 R95, -RZ, R96.H0_H0 ;  /* 0x20000060ff5f7230 */ /* 0x000fe20000004100 */
[----:B------:R-:W-:Y:S01]  /*53c0*/  F2FP.F16.E4M3.UNPACK_B R8, R8.H1 ;  /* 0x00000008ff08723e */ /* 0x000fe200030006ff */
[----:B------:R-:W-:Y:S01]  /*53d0*/  HADD2.F32 R102, -RZ, R15.H0_H0 ;  /* 0x2000000fff667230 */ /* 0x000fe20000004100 */
[----:B------:R-:W-:Y:S01]  /*53e0*/  F2FP.SATFINITE.E4M3.F32.PACK_AB_MERGE_C R13, R92, R13, RZ ;  /* 0x0000000d5c0d723e */ /* 0x000fe200048070ff */
[----:B------:R-:W-:-:S02]  /*53f0*/  HADD2.F32 R98, -RZ, R12.H0_H0 ;  /* 0x2000000cff627230 */ /* 0x000fc40000004100 */
[----:B------:R-:W-:Y:S01]  /*5400*/  FMUL.FTZ R108, R95, R104 ;  /* 0x000000685f6c7220 */ /* 0x000fe20000410000 */
[----:B------:R-:W-:Y:S02]  /*5410*/  HADD2.F32 R93, -RZ, R11.H0_H0 ;  /* 0x2000000bff5d7230 */ /* 0x000fe40000004100 */
[-C--:B------:R-:W-:Y:S01]  /*5420*/  FMUL.FTZ R106, R91, R102.reuse ;  /* 0x000000665b6a7220 */ /* 0x080fe20000410000 */
[----:B------:R-:W-:Y:S01]  /*5430*/  FMUL.FTZ R102, R89, R102 ;  /* 0x0000006659667220 */ /* 0x000fe20000410000 */
[----:B------:R-:W-:Y:S01]  /*5440*/  HADD2.F32 R96, -RZ, R96.H1_H1 ;  /* 0x30000060ff607230 */ /* 0x000fe20000004100 */
[----:B------:R-:W-:Y:S01]  /*5450*/  F2FP.SATFINITE.E4M3.F32.PACK_AB_MERGE_C R28, R29, R28, RZ ;  /* 0x0000001c1d1c723e */ /* 0x000fe200048070ff */
[----:B------:R-:W-:Y:S02]  /*5460*/  HADD2.F32 R97, -RZ, R97.H1_H1 ;  /* 0x30000061ff617230 */ /* 0x000fe40000004100 */
[----:B------:R-:W-:Y:S01]  /*5470*/  FFMA.FTZ R89, R89, R98, -R106 ;  /* 0x0000006259597223 */ /* 0x000fe2000001086a */
[----:B------:R-:W-:-:S02]  /*5480*/  HADD2.F32 R11, -RZ, R11.H1_H1 ;  /* 0x3000000bff0b7230 */ /* 0x000fc40000004100 */
[----:B------:R-:W-:Y:S01]  /*5490*/  FFMA.FTZ R91, R91, R98, R102 ;  /* 0x000000625b5b7223 */ /* 0x000fe20000010066 */
[--C-:B------:R-:W-:Y:S02]  /*54a0*/  HADD2.F32 R100, -RZ, R8.reuse.H0_H0 ;  /* 0x20000008ff647230 */ /* 0x100fe40000004100 */
[----:B------:R-:W-:Y:S01]  /*54b0*/  FMUL.FTZ R104, R93, R104 ;  /* 0x000000685d687220 */ /* 0x000fe20000410000 */
[----:B------:R-:W-:Y:S02]  /*54c0*/  HADD2.F32 R39, -RZ, R39.H1_H1 ;  /* 0x30000027ff277230 */ /* 0x000fe40000004100 */
        /* <DEDUP_REMOVED lines=9> */
[----:B------:R-:W-:Y:S01]  /*5560*/  FFMA.FTZ R102, R11, R8, -R102 ;  /* 0x000000080b667223 */ /* 0x000fe20000010866 */
        /* <DEDUP_REMOVED lines=8> */
[----:B------:R-:W-:Y:S02]  /*55f0*/  F2FP.SATFINITE.E4M3.F32.PACK_AB_MERGE_C R11, R100, R89, R93 ;  /* 0x00000059640b723e */ /* 0x000fe4000480705d */
[----:B------:R-:W-:Y:S01]  /*5600*/  F2FP.SATFINITE.E4M3.F32.PACK_AB_MERGE_C R15, R98, R91, R8 ;  /* 0x0000005b620f723e */ /* 0x000fe20004807008 */
[----:B------:R-:W-:Y:S01]  /*5610*/  IMAD.MOV.U32 R8, RZ, RZ, R31 ;  /* 0x000000ffff087224 */ /* 0x000fe200078e001f */
[----:B------:R-:W-:-:S07]  /*5620*/  F2FP.SATFINITE.E4M3.F32.PACK_AB_MERGE_C R13, R38, R37, R28 ;  /* 0x00000025260d723e */ /* 0x000fce000480701c */
.L_x_11823:
[----:B------:R-:W-:Y:S05]  /*5630*/  BSYNC B2 ;  /* 0x0000000000027941 */ /* 0x000fea0003800000 */
.L_x_11822:
[----:B0-----:R0:W-:Y:S04]  /*5640*/  ST.E.128 desc[UR42][R72.64], R8 ;  /* 0x0000000848007985 */ /* 0x0011e8000c101d2a */
[----:B--2---:R0:W-:Y:S02]  /*5650*/  @!P5 ST.E.128 desc[UR42][R74.64], R12 ;  /* 0x0000000c4a00d985 */ /* 0x0041e4000c101d2a */
.L_x_11821:
[----:B------:R-:W-:Y:S05]  /*5660*/  BSYNC B1 ;  /* 0x0000000000017941 */ /* 0x000fea0003800000 */
.L_x_11820:
[----:B------:R-:W-:-:S13]  /*5670*/  ISETP.NE.AND P5, PT, R51, RZ, PT ;  /* 0x000000ff3300720c */ /* 0x000fda0003fa5270 */
[----:B------:R-:W-:Y:S05]  /*5680*/  @!P5 BRA `(.L_x_11803) ;  /* 0x0000001000d0d947 */ /* 0x000fea0003800000 */
[----:B0-----:R-:W5:Y:S04]  /*5690*/  LDL R12, [R1+0x30] ;  /* 0x00003000010c7983 */ /* 0x001f680000100800 */
[----:B------:R-:W3:Y:S04]  /*56a0*/  LDL R11, [R1+0x78] ;  /* 0x00007800010b7983 */ /* 0x000ee80000100800 */
[----:B------:R-:W3:Y:S01]  /*56b0*/  LDL R10, [R1+0x44] ;  /* 0x00004400010a7983 */ /* 0x000ee20000100800 */
[----:B------:R-:W-:Y:S01]  /*56c0*/  SEL R94, R53, R94, !P2 ;  /* 0x0000005e355e7207 */ /* 0x000fe20005000000 */
[----:B------:R-:W-:Y:S01]  /*56d0*/  BSSY B1, `(.L_x_11824) ;  /* 0x00000ea000017945 */ /* 0x000fe20003800000 */
[----:B------:R-:W-:-:S02]  /*56e0*/  ISETP.GE.AND P6, PT, R66, R80, PT ;  /* 0x000000504200720c */ /* 0x000fc40003fc6270 */
[----:B------:R-:W-:Y:S02]  /*56f0*/  SHF.R.S32.HI R9, RZ, 0x1f, R94 ;  /* 0x0000001fff097819 */ /* 0x000fe4000001145e */
[C---:B----4-:R-:W-:Y:S02]  /*5700*/  IADD3 R28, P5, R0.reuse, R82, RZ ;  /* 0x00000052001c7210 */ /* 0x050fe40007fbe0ff */
        /* <DEDUP_REMOVED lines=8> */
[----:B-----5:R-:W-:-:S04]  /*5790*/  LOP3.LUT R8, R12, 0x10, R31, 0xf8, !PT ;  /* 0x000000100c087812 */ /* 0x020fc800078ef81f */
[----:B---3--:R-:W-:-:S04]  /*57a0*/  LOP3.LUT R8, R8, R11, RZ, 0x3c, !PT ;  /* 0x0000000b08087212 */ /* 0x008fc800078e3cff */
        /* <DEDUP_REMOVED lines=10> */
[--C-:B------:R-:W-:Y:S01]  /*5850*/  SHF.R.U32.HI R87, RZ, 0x18, R5.reuse ;  /* 0x00000018ff577819 */ /* 0x100fe20000011605 */
[----:B0-----:R-:W-:Y:S01]  /*5860*/  IMAD.MOV.U32 R30, RZ, RZ, R8 ;  /* 0x000000ffff1e7224 */ /* 0x001fe200078e0008 */
        /* <DEDUP_REMOVED lines=25> */
[----:B------:R-:W-:Y:S01]  /*5a00*/  LOP3.LUT R6, R4, 0xff0000, R33, 0xf8, !PT ;  /* 0x00ff000004067812 */ /* 0x000fe200078ef821 */
[----:B------:R-:W-:Y:S01]  /*5a10*/  IMAD.U32 R4, R74, 0x10000, RZ ;  /* 0x000100004a047824 */ /* 0x000fe200078e00ff */
[----:B------:R-:W-:Y:S02]  /*5a20*/  LOP3.LUT R38, R34, 0xff00, R37, 0xf8, !PT ;  /* 0x0000ff0022267812 */ /* 0x000fe400078ef825 */
[----:B------:R-:W-:Y:S02]  /*5a30*/  LOP3.LUT R72, R36, 0xff00, R39, 0xf8, !PT ;  /* 0x0000ff0024487812 */ /* 0x000fe400078ef827 */
[----:B------:R-:W-:Y:S02]  /*5a40*/  F2FP.F16.E4M3.UNPACK_B R36, R86.H1 ;  /* 0x00000056ff24723e */ /* 0x000fe400030006ff */
[----:B------:R-:W-:Y:S02]  /*5a50*/  F2FP.F16.E4M3.UNPACK_B R34, R32.H1 ;  /* 0x00000020ff22723e */ /* 0x000fe400030006ff */
[----:B------:R-:W-:Y:S01]  /*5a60*/  F2FP.F16.E4M3.UNPACK_B R33, R30.H1 ;  /* 0x0000001eff21723e */ /* 0x000fe200030006ff */
[----:B------:R-:W-:Y:S01]  /*5a70*/  HADD2.F32 R39, -RZ, R36.H0_H0 ;  /* 0x20000024ff277230 */ /* 0x000fe20000004100 */
[----:B------:R-:W-:Y:S01]  /*5a80*/  LOP3.LUT R4, R35, 0xff0000, R4, 0xf8, !PT ;  /* 0x00ff000023047812 */ /* 0x000fe200078ef804 */
[----:B------:R-:W-:Y:S01]  /*5a90*/  HADD2.F32 R12, -RZ, R34.H0_H0 ;  /* 0x20000022ff0c7230 */ /* 0x000fe20000004100 */
[----:B------:R-:W-:Y:S01]  /*5aa0*/  F2FP.F16.E4M3.UNPACK_B R35, R84.H1 ;  /* 0x00000054ff23723e */ /* 0x000fe200030006ff */
[----:B------:R-:W-:Y:S01]  /*5ab0*/  HADD2.F32 R8, -RZ, R33.H0_H0 ;  /* 0x20000021ff087230 */ /* 0x000fe20000004100 */
[----:B------:R-:W-:Y:S01]  /*5ac0*/  LOP3.LUT R7, R38, 0xff0000, R5, 0xf8, !PT ;  /* 0x00ff000026077812 */ /* 0x000fe200078ef805 */
[----:B------:R-:W-:-:S02]  /*5ad0*/  HADD2.F32 R36, -RZ, R36.H1_H1 ;  /* 0x30000024ff247230 */ /* 0x000fc40000004100 */
[-C--:B------:R-:W-:Y:S01]  /*5ae0*/  FMUL.FTZ R75, R12, R39.reuse ;  /* 0x000000270c4b7220 */ /* 0x080fe20000410000 */
[--C-:B------:R-:W-:Y:S02]  /*5af0*/  HADD2.F32 R37, -RZ, R35.reuse.H0_H0 ;  /* 0x20000023ff257230 */ /* 0x100fe40000004100 */
        /* <DEDUP_REMOVED lines=34> */
[-C--:B------:R-:W-:Y:S01]  /*5d20*/  F2FP.F16.E4M3.UNPACK_B R34, R10.reuse.H1 ;  /* 0x0000000aff22723e */ /* 0x080fe200030006ff */
[----:B------:R-:W-:Y:S01]  /*5d30*/  HADD2.F32 R72, -RZ, R38.H0_H0 ;  /* 0x20000026ff487230 */ /* 0x000fe20000004100 */
[----:B------:R-:W-:Y:S01]  /*5d40*/  F2FP.F16.E4M3.UNPACK_B R85, R85 ;  /* 0x00000055ff55723e */ /* 0x000fe200020006ff */
[----:B------:R-:W-:Y:S01]  /*5d50*/  HADD2.F32 R80, -RZ, R36.H1_H1 ;  /* 0x30000024ff507230 */ /* 0x000fe20000004100 */
[----:B------:R-:W-:Y:S01]  /*5d60*/  F2FP.F16.E4M3.UNPACK_B R10, R10 ;  /* 0x0000000aff0a723e */ /* 0x000fe200020006ff */
[----:B------:R-:W-:-:S02]  /*5d70*/  HADD2.F32 R36, -RZ, R34.H0_H0 ;  /* 0x20000022ff247230 */ /* 0x000fc40000004100 */
[----:B------:R-:W-:Y:S01]  /*5d80*/  FMUL.FTZ R89, R72, R87 ;  /* 0x0000005748597220 */ /* 0x000fe20000410000 */
        /* <DEDUP_REMOVED lines=11> */
[----:B------:R-:W-:Y:S01]  /*5e40*/  FFMA.FTZ R91, R38, R74, -R89 ;  /* 0x0000004a265b7223 */ /* 0x000fe20000010859 */
[----:B------:R-:W-:-:S02]  /*5e50*/  HADD2.F32 R75, -RZ, R85.H0_H0 ;  /* 0x20000055ff4b7230 */ /* 0x000fc40000004100 */
[----:B------:R-:W-:Y:S01]  /*5e60*/  FFMA.FTZ R39, R39, R84, R86 ;  /* 0x0000005427277223 */ /* 0x000fe20000010056 */
[----:B------:R-:W-:Y:S01]  /*5e70*/  HADD2.F32 R38, -RZ, R36.H0_H0 ;  /* 0x20000024ff267230 */ /* 0x000fe20000004100 */
[----:B------:R-:W-:Y:S01]  /*5e80*/  F2FP.SATFINITE.E4M3.F32.PACK_AB_MERGE_C R12, R35, R12, RZ ;  /* 0x0000000c230c723e */ /* 0x000fe200048070ff */
[----:B------:R-:W-:Y:S02]  /*5e90*/  HADD2.F32 R85, -RZ, R85.H1_H1 ;  /* 0x30000055ff557230 */ /* 0x000fe40000004100 */
[----:B------:R-:W-:Y:S01]  /*5ea0*/  FFMA.FTZ R93, R73, R74, R80 ;  /* 0x0000004a495d7223 */ /* 0x000fe20000010050 */
[----:B------:R-:W-:Y:S02]  /*5eb0*/  HADD2.F32 R14, -RZ, R10.H0_H0 ;  /* 0x2000000aff0e7230 */ /* 0x000fe40000004100 */
[----:B------:R-:W-:Y:S01]  /*5ec0*/  FMUL.FTZ R87, R38, R75 ;  /* 0x0000004b26577220 */ /* 0x000fe20000410000 */
[----:B------:R-:W-:Y:S01]  /*5ed0*/  HADD2.F32 R36, -RZ, R36.H1_H1 ;  /* 0x30000024ff247230 */ /* 0x000fe20000004100 */
[----:B------:R-:W-:Y:S01]  /*5ee0*/  F2FP.SATFINITE.E4M3.F32.PACK_AB_MERGE_C R8, R33, R8, RZ ;  /* 0x000000082108723e */ /* 0x000fe200048070ff */
[----:B------:R-:W-:Y:S01]  /*5ef0*/  HADD2.F32 R10, -RZ, R10.H1_H1 ;  /* 0x3000000aff0a7230 */ /* 0x000fe20000004100 */
[----:B------:R-:W-:Y:S01]  /*5f00*/  F2FP.SATFINITE.E4M3.F32.PACK_AB_MERGE_C R91, R91, R34, RZ ;  /* 0x000000225b5b723e */ /* 0x000fe200048070ff */
[----:B------:R-:W-:-:S02]  /*5f10*/  HADD2.F32 R73, -RZ, R83.H0_H0 ;  /* 0x20000053ff497230 */ /* 0x000fc40000004100 */
        /* <DEDUP_REMOVED lines=90> */
[----:B------:R-:W-:Y:S01]  /*64c0*/  F2FP.SATFINITE.E4M3.F32.PACK_AB_MERGE_C R10, R10, R87, R91 ;  /* 0x000000570a0a723e */ /* 0x000fe2000480705b */
        /* <DEDUP_REMOVED lines=10> */
.L_x_11825:
[----:B------:R-:W-:Y:S05]  /*6570*/  BSYNC B1 ;  /* 0x0000000000017941 */ /* 0x000fea0003800000 */
.L_x_11824:
[----:B0-----:R0:W-:Y:S01]  /*6580*/  ST.E.128 desc[UR42][R28.64], R8 ;  /* 0x000000081c007985 */ /* 0x0011e2000c101d2a */
[----:B------:R-:W-:-:S13]  /*6590*/  ISETP.GE.AND P5, PT, R31, R90, PT ;  /* 0x0000005a1f00720c */ /* 0x000fda0003fa6270 */
[----:B------:R-:W-:Y:S05]  /*65a0*/  @P5 BRA `(.L_x_11803) ;  /* 0x0000000400085947 */ /* 0x000fea0003800000 */
[----:B------:R-:W-:-:S04]  /*65b0*/  IADD3 R4, P5, R82, R31, RZ ;  /* 0x0000001f52047210 */ /* 0x000fc80007fbe0ff */
[----:B------:R-:W-:-:S05]  /*65c0*/  LEA.HI.X.SX32 R5, R31, R81, 0x1, P5 ;  /* 0x000000511f057211 */ /* 0x000fca00028f0eff */
[----:B--2---:R2:W-:Y:S01]  /*65d0*/  ST.E.128 desc[UR42][R4.64], R12 ;  /* 0x0000000c04007985 */ /* 0x0045e2000c101d2a */
[----:B------:R-:W-:Y:S05]  /*65e0*/  BRA `(.L_x_11803) ;  /* 0x0000000000f87947 */ /* 0x000fea0003800000 */
.L_x_11795:
[----:B------:R-:W-:-:S06]  /*65f0*/  UISETP.NE.AND UP0, UPT, UR36, 0x3, UPT ;  /* 0x000000032400788c */ /* 0x000fcc000bf05270 */
[----:B------:R-:W-:-:S13]  /*6600*/  PLOP3.LUT P0, PT, PT, PT, UP0, 0x80, 0x0 ;  /* 0x000000000000781c */ /* 0x000fda0003f0f008 */
[----:B------:R-:W-:Y:S05]  /*6610*/  @!P0 BRA `(.L_x_11826) ;  /* 0x0000000000048947 */ /* 0x000fea0003800000 */
[----:B------:R-:W-:Y:S01]  /*6620*/  BPT.TRAP 0x1 ;  /* 0x000000040000795c */ /* 0x000fe20000300000 */
.L_x_11826:
[----:B------:R-:W2:Y:S01]  /*6630*/  LDL R4, [R1+0x18] ;  /* 0x0000180001047983 */ /* 0x000ea20000100800 */
[----:B------:R-:W-:Y:S01]  /*6640*/  IMAD R68, R23, 0x8, R18 ;  /* 0x0000000817447824 */ /* 0x000fe200078e0212 */
[----:B------:R-:W-:Y:S01]  /*6650*/  BSSY B1, `(.L_x_11827) ;  /* 0x0000005000017945 */ /* 0x000fe20003800000 */
[----:B------:R-:W-:Y:S02]  /*6660*/  SHF.R.S32.HI R76, RZ, 0x1f, R77 ;  /* 0x0000001fff4c7819 */ /* 0x000fe4000001144d */
[----:B--2---:R-:W-:-:S04]  /*6670*/  SHF.L.U32 R79, R4, 0x1f, RZ ;  /* 0x0000001f044f7819 */ /* 0x004fc800000006ff */
[----:B------:R-:W0:Y:S02]  /*6680*/  SYNCS.PHASECHK.TRANS64.TRYWAIT P5, [R68+URZ+0x19c90], R79 ;  /* 0x019c904f440075a7 */ /* 0x000e2400080a017f */
[----:B0-----:R-:W-:Y:S05]  /*6690*/  @!P5 BRA `(.L_x_11828) ;  /* 0x000001b80060d947 */ /* 0x001fea0003800000 */
.L_x_12145:
[----:B------:R-:W-:Y:S05]  /*66a0*/  BSYNC B1 ;  /* 0x0000000000017941 */ /* 0x000fea0003800000 */
.L_x_11827:
        /* <DEDUP_REMOVED lines=29> */
.L_x_12149:
[----:B------:R-:W-:Y:S05]  /*6880*/  @!P5 BRA `(.L_x_11803) ;  /* 0x000000000050d947 */ /* 0x000fea0003800000 */
[----:B------:R-:W4:Y:S01]  /*6890*/  LDL R10, [R1+0x28] ;  /* 0x00002800010a7983 */ /* 0x000f220000100800 */
[----:B------:R-:W-:-:S03]  /*68a0*/  ULDC UR4, c[0x0][0x2f4] ;  /* 0x0000bd0000047ab9 */ /* 0x000fc60000000800 */
[----:B------:R-:W5:Y:S04]  /*68b0*/  LDL R12, [R1+0x14] ;  /* 0x00001400010c7983 */ /* 0x000f680000100800 */
        /* <DEDUP_REMOVED lines=8> */
[----:B----4-:R-:W-:-:S05]  /*6940*/  @!P5 IMAD.SHL.U32 R10, R10, 0x10, RZ ;  /* 0x000000100a0ad824 */ /* 0x010fca00078e00ff */
[----:B-1----:R-:W-:-:S04]  /*6950*/  @!P5 IADD3 R8, P6, R10, R14, RZ ;  /* 0x0000000e0a08d210 */ /* 0x002fc80007fde0ff */
[----:B------:R-:W-:Y:S02]  /*6960*/  @!P5 LEA.HI.X.SX32 R9, R10, R29, 0x1, P6 ;  /* 0x0000001d0a09d211 */ /* 0x000fe400030f0eff */
[----:B-----5:R-:W-:-:S03]  /*6970*/  ISETP.GE.AND P6, PT, R12, UR4, PT ;  /* 0x000000040c007c0c */ /* 0x020fc6000bfc6270 */
[----:B--2---:R1:W-:Y:S10]  /*6980*/  @!P5 ST.E.128 desc[UR42][R8.64], R4 ;  /* 0x000000040800d985 */ /* 0x0043f4000c101d2a */
[----:B------:R-:W2:Y:S01]  /*6990*/  @!P6 LDS.128 R4, [R69+0x15800] ;  /* 0x015800004504e984 */ /* 0x000ea20000000c00 */
[----:B-1----:R-:W-:-:S05]  /*69a0*/  @!P6 IADD3 R8, P5, R12, R14, RZ ;  /* 0x0000000e0c08e210 */ /* 0x002fca0007fbe0ff */
[----:B------:R-:W-:-:S05]  /*69b0*/  @!P6 IMAD.X R9, R29, 0x1, R11, P5 ;  /* 0x000000011d09e824 */ /* 0x000fca00028e060b */
[----:B--2---:R4:W-:Y:S03]  /*69c0*/  @!P6 ST.E.128 desc[UR42][R8.64], R4 ;  /* 0x000000040800e985 */ /* 0x0049e6000c101d2a */
.L_x_11803:
[----:B------:R-:W-:Y:S05]  /*69d0*/  BSYNC B0 ;  /* 0x0000000000007941 */ /* 0x000fea0003800000 */
.L_x_11794:
        /* <DEDUP_REMOVED lines=16> */
.L_x_11831:
[----:B------:R-:W-:Y:S05]  /*6ae0*/  BSYNC B0 ;  /* 0x0000000000007941 */ /* 0x000fea0003800000 */
.L_x_11830:
[----:B------:R-:W0:Y:S01]  /*6af0*/  SYNCS.PHASECHK.TRANS64.TRYWAIT P0, [R68+URZ+0x19cb0], R79 ;  /* 0x019cb04f440075a7 */ /* 0x000e22000800017f */
[----:B------:R-:W-:Y:S04]  /*6b00*/  BSSY B0, `(.L_x_11832) ;  /* 0x0000002000007945 */ /* 0x000fe80003800000 */
[----:B0-----:R-:W-:Y:S05]  /*6b10*/  @!P0 BRA `(.L_x_11833) ;  /* 0x000001b400988947 */ /* 0x001fea0003800000 */
.L_x_12150:
[----:B------:R-:W-:Y:S05]  /*6b20*/  BSYNC B0 ;  /* 0x0000000000007941 */ /* 0x000fea0003800000 */
.L_x_11832:
        /* <DEDUP_REMOVED lines=28> */
[----:B---3--:R-:W3:Y:S04]  /*6cf0*/  LDL R14, [R1+0x14] ;  /* 0x00001400010e7983 */ /* 0x008ee80000100800 */
        /* <DEDUP_REMOVED lines=11> */
[----:B---3--:R-:W-:-:S03]  /*6db0*/  ISETP.GE.AND P6, PT, R14, UR4, PT ;  /* 0x000000040e007c0c */ /* 0x008fc6000bfc6270 */
[----:B--2---:R1:W-:Y:S10]  /*6dc0*/  @!P0 ST.E.128 desc[UR42][R8.64], R4 ;  /* 0x0000000408008985 */ /* 0x0043f4000c101d2a */
[----:B------:R-:W2:Y:S01]  /*6dd0*/  @!P6 LDS.128 R4, [R69+0xb000] ;  /* 0x00b000004504e984 */ /* 0x000ea20000000c00 */
[----:B-1----:R-:W-:-:S05]  /*6de0*/  @!P6 IADD3 R8, P0, R14, R13, RZ ;  /* 0x0000000d0e08e210 */ /* 0x002fca0007f1e0ff */
[----:B------:R-:W-:-:S05]  /*6df0*/  @!P6 IMAD.X R9, R11, 0x1, R12, P0 ;  /* 0x000000010b09e824 */ /* 0x000fca00000e060c */
[----:B--2---:R1:W-:Y:S03]  /*6e00*/  @!P6 ST.E.128 desc[UR42][R8.64], R4 ;  /* 0x000000040800e985 */ /* 0x0043e6000c101d2a */
.L_x_11835:
[----:B------:R-:W-:Y:S05]  /*6e10*/  BSYNC B0 ;  /* 0x0000000000007941 */ /* 0x000fea0003800000 */
.L_x_11834:
[----:B-1----:R-:W5:Y:S01]  /*6e20*/  LDL.LU R5, [R1+0x18] ;  /* 0x0000180001057983 */ /* 0x002f620000300800 */
[----:B0-----:R-:W-:Y:S01]  /*6e30*/  @!P5 VIADD R68, R68, 0x19cc0 ;  /* 0x00019cc04444d836 */ /* 0x001fe20000000000 */
[----:B------:R-:W-:Y:S01]  /*6e40*/  PLOP3.LUT P0, PT, PT, PT, PT, 0x8, 0x0 ;  /* 0x000000000000781c */ /* 0x000fe20003f0e170 */
[----:B------:R-:W-:Y:S01]  /*6e50*/  VIADD R23, R23, 0x1 ;  /* 0x0000000117177836 */ /* 0x000fe20000000000 */
[----:B------:R-:W-:Y:S01]  /*6e60*/  @!PT LDS RZ, [RZ] ;  /* 0x00000000fffff984 */ /* 0x000fe20000000800 */
[----:B------:R-:W-:Y:S01]  /*6e70*/  @!PT LDS RZ, [RZ] ;  /* 0x00000000fffff984 */ /* 0x000fe20000000800 */
[----:B------:R-:W-:Y:S01]  /*6e80*/  @!PT LDS RZ, [RZ] ;  /* 0x00000000fffff984 */ /* 0x000fe20000000800 */
[----:B------:R-:W-:Y:S01]  /*6e90*/  @!PT LDS RZ, [RZ] ;  /* 0x00000000fffff984 */ /* 0x000fe20000000800 */
[----:B------:R0:W-:Y:S06]  /*6ea0*/  MEMBAR.ALL.CTA ;  /* 0x0000000000007992 */ /* 0x0001ec0000008000 */
[----:B0-----:R-:W0:Y:S01]  /*6eb0*/  FENCE.VIEW.ASYNC.S ;  /* 0x00000000000073c6 */ /* 0x001e220000000000 */
[----:B------:R-:W-:Y:S01]  /*6ec0*/  @!P5 PRMT R68, RZ, 0x654, R68 ;  /* 0x00000654ff44d816 */ /* 0x000fe20000000044 */
[----:B0-----:R0:W-:Y:S06]  /*6ed0*/  BAR.SYNC.DEFER_BLOCKING R54, 0x80 ;  /* 0x000200360000751d */ /* 0x0011ec0000010000 */
[----:B------:R0:W-:Y:S01]  /*6ee0*/  @!P5 SYNCS.ARRIVE.TRANS64.RED.A1T0 RZ, [R68+URZ], RZ ;  /* 0x000000ff44ffd9a7 */ /* 0x0001e2000810043f */
[----:B------:R-:W-:-:S04]  /*6ef0*/  ISETP.NE.AND P5, PT, R23, 0x2, PT ;  /* 0x000000021700780c */ /* 0x000fc80003fa5270 */
[----:B------:R-:W-:Y:S02]  /*6f00*/  SEL R4, RZ, 0x1, P5 ;  /* 0x00000001ff047807 */ /* 0x000fe40002800000 */
[----:B------:R-:W-:Y:S02]  /*6f10*/  SEL R23, R23, RZ, P5 ;  /* 0x000000ff17177207 */ /* 0x000fe40002800000 */
[----:B-----5:R-:W-:-:S05]  /*6f20*/  LOP3.LUT R5, R5, R4, RZ, 0x3c, !PT ;  /* 0x0000000405057212 */ /* 0x020fca00078e3cff */
[----:B------:R0:W-:Y:S01]  /*6f30*/  STL [R1+0x18], R5 ;  /* 0x0000180501007387 */ /* 0x0001e20000100800 */
[----:B------:R-:W-:Y:S05]  /*6f40*/  @P4 BRA `(.L_x_11836) ;  /* 0xffffffb400504947 */ /* 0x000fea000383ffff */
.L_x_11789:
[----:B------:R-:W-:Y:S04]  /*6f50*/  BSSY B0, `(.L_x_11837) ;  /* 0x0000004000007945 */ /* 0x000fe80003800000 */
[----:B------:R-:W-:Y:S05]  /*6f60*/  @P0 BRA `(.L_x_11838) ;  /* 0x0000000000080947 */ /* 0x000fea0003800000 */
[----:B------:R-:W1:Y:S02]  /*6f70*/  FENCE.VIEW.ASYNC.G ;  /* 0x00000000000073c6 */ /* 0x000e640000000100 */
[----:B-1----:R-:W-:Y:S06]  /*6f80*/  BAR.ARV 0xc, 0x200 ;  /* 0x0308000000007b1d */ /* 0x002fec0000002000 */
.L_x_11838:
[----:B------:R-:W-:Y:S05]  /*6f90*/  BSYNC B0 ;  /* 0x0000000000007941 */ /* 0x000fea0003800000 */
.L_x_11837:
[----:B------:R-:W-:Y:S01]  /*6fa0*/  ULDC.64 UR4, c[0x0][0x990] ;  /* 0x0002640000047ab9 */ /* 0x000fe20000000a00 */
[----:B------:R-:W-:Y:S01]  /*6fb0*/  ULDC.64 UR6, c[0x0][0x998] ;  /* 0x0002660000067ab9 */ /* 0x000fe20000000a00 */
[----:B------:R-:W-:Y:S01]  /*6fc0*/  ISETP.NE.U32.AND P0, PT, RZ, UR4, PT ;  /* 0x00000004ff007c0c */ /* 0x000fe2000bf05070 */
[----:B---3--:R-:W3:Y:S01]  /*6fd0*/  LDL R14, [R1+0x2c] ;  /* 0x00002c00010e7983 */ /* 0x008ee20000100800 */
[----:B------:R-:W-:Y:S02]  /*6fe0*/  ISETP.NE.U32.AND P1, PT, RZ, UR6, PT ;  /* 0x00000006ff007c0c */ /* 0x000fe4000bf25070 */
[----:B------:R-:W-:Y:S01]  /*6ff0*/  ISETP.NE.AND.EX P0, PT, RZ, UR5, PT, P0 ;  /* 0x00000005ff007c0c */ /* 0x000fe2000bf05300 */
[----:B------:R-:W3:Y:S01]  /*7000*/  LDL R20, [R1+0x8] ;  /* 0x0000080001147983 */ /* 0x000ee20000100800 */
[----:B------:R-:W-:-:S11]  /*7010*/  ISETP.NE.AND.EX P1, PT, RZ, UR7, PT, P1 ;  /* 0x00000007ff007c0c */ /* 0x000fd6000bf25310 */
[----:B------:R-:W1:Y:S08]  /*7020*/  @P0 LDC.64 R6, c[0x0][0x9a8] ;  /* 0x00026a00ff060b82 */ /* 0x000e700000000a00 */
[----:B------:R-:W0:Y:S01]  /*7030*/  @P1 LDC.64 R8, c[0x0][0x9b8] ;  /* 0x00026e00ff081b82 */ /* 0x000e220000000a00 */
[----:B------:R-:W-:-:S07]  /*7040*/  @P0 SHF.R.S32.HI R3, RZ, 0x1f, R155 ;  /* 0x0000001fff030819 */ /* 0x000fce000001149b */
[----:B----4-:R-:W4:Y:S08]  /*7050*/  @P0 LDC.64 R10, c[0x0][0x9b0] ;  /* 0x00026c00ff0a0b82 */ /* 0x010f300000000a00 */
[----:B--2---:R-:W2:Y:S01]  /*7060*/  @P1 LDC.64 R12, c[0x0][0x9c0] ;  /* 0x00027000ff0c1b82 */ /* 0x004ea20000000a00 */
[-C--:B-1----:R-:W-:Y:S01]  /*7070*/  @P0 IMAD R0, R3, R6.reuse, RZ ;  /* 0x0000000603000224 */ /* 0x082fe200078e02ff */
[----:B0-----:R-:W-:Y:S01]  /*7080*/  @P1 SHF.R.S32.HI R5, RZ, 0x1f, R155 ;  /* 0x0000001fff051819 */ /* 0x001fe2000001149b */
[----:B------:R-:W-:-:S04]  /*7090*/  @P0 IMAD.WIDE.U32 R2, R155, R6, RZ ;  /* 0x000000069b020225 */ /* 0x000fc800078e00ff */
[----:B------:R-:W-:Y:S02]  /*70a0*/  @P0 IMAD R7, R155, R7, R0 ;  /* 0x000000079b070224 */ /* 0x000fe400078e0200 */
[-C--:B------:R-:W-:Y:S01]  /*70b0*/  @P1 IMAD R4, R5, R8.reuse, RZ ;  /* 0x0000000805041224 */ /* 0x080fe200078e02ff */
[--C-:B------:R-:W-:Y:S01]  /*70c0*/  @P0 SHF.R.S32.HI R15, RZ, 0x1f, R154.reuse ;  /* 0x0000001fff0f0819 */ /* 0x100fe2000001149a */
[----:B------:R-:W-:Y:S01]  /*70d0*/  @P0 IMAD.IADD R3, R3, 0x1, R7 ;  /* 0x0000000103030824 */ /* 0x000fe200078e0207 */
[----:B------:R-:W-:Y:S01]  /*70e0*/  @P1 SHF.R.S32.HI R7, RZ, 0x1f, R154 ;  /* 0x0000001fff071819 */ /* 0x000fe2000001149a */
[C---:B------:R-:W-:Y:S02]  /*70f0*/  @P1 IMAD R9, R155.reuse, R9, R4 ;  /* 0x000000099b091224 */ /* 0x040fe400078e0204 */
[----:B------:R-:W-:-:S04]  /*7100*/  @P1 IMAD.WIDE.U32 R4, R155, R8, RZ ;  /* 0x000000089b041225 */ /* 0x000fc800078e00ff */
[----:B----4-:R-:W-:Y:S02]  /*7110*/  @P0 IMAD R0, R15, R10, RZ ;  /* 0x0000000a0f000224 */ /* 0x010fe400078e02ff */
[----:B------:R-:W-:Y:S02]  /*7120*/  @P1 IMAD.IADD R5, R5, 0x1, R9 ;  /* 0x0000000105051824 */ /* 0x000fe400078e0209 */
[----:B--2---:R-:W-:Y:S02]  /*7130*/  @P1 IMAD R6, R7, R12, RZ ;  /* 0x0000000c07061224 */ /* 0x004fe400078e02ff */
        /* <DEDUP_REMOVED lines=10> */
[----:B------:R-:W-:Y:S01]  /*71e0*/  @P0 LEA.HI.X R5, R2, UR5, R5, 0x2, P2 ;  /* 0x0000000502050c11 */ /* 0x000fe200090f1405 */
[----:B------:R-:W-:Y:S01]  /*71f0*/  IMAD.MOV.U32 R0, RZ, RZ, 0x3f800000 ;  /* 0x3f800000ff007424 */ /* 0x000fe200078e00ff */
[----:B------:R-:W-:Y:S01]  /*7200*/  @P1 LEA.HI.X R9, R6, UR7, R3, 0x2, P3 ;  /* 0x0000000706091c11 */ /* 0x000fe200098f1403 */
[----:B------:R-:W0:Y:S02]  /*7210*/  LDC R2, c[0x0][0x448] ;  /* 0x00011200ff027b82 */ /* 0x000e240000000800 */
[----:B------:R1:W2:Y:S04]  /*7220*/  @P0 LDG.E R7, desc[UR42][R4.64] ;  /* 0x0000002a04070981 */ /* 0x0002a8000c1e1900 */
[----:B------:R-:W2:Y:S01]  /*7230*/  @P1 LDG.E R0, desc[UR42][R8.64] ;  /* 0x0000002a08001981 */ /* 0x000ea2000c1e1900 */
[----:B0-----:R-:W-:-:S02]  /*7240*/  ISETP.NE.AND P1, PT, R2, 0x1, PT ;  /* 0x000000010200780c */ /* 0x001fc40003f25270 */
[----:B------:R-:W0:Y:S11]  /*7250*/  LDC.64 R2, c[0x0][0x9e0] ;  /* 0x00027800ff027b82 */ /* 0x000e360000000a00 */
[----:B------:R-:W4:Y:S08]  /*7260*/  @P1 LDC R11, c[0x0][0x44c] ;  /* 0x00011300ff0b1b82 */ /* 0x000f300000000800 */
[----:B------:R-:W1:Y:S01]  /*7270*/  @P1 LDC R10, c[0x0][0x450] ;  /* 0x00011400ff0a1b82 */ /* 0x000e620000000800 */
[----:B0-----:R-:W-:Y:S01]  /*7280*/  ISETP.GE.AND P2, PT, R3, 0x1, PT ;  /* 0x000000010300780c */ /* 0x001fe20003f46270 */
[----:B---3--:R-:W-:-:S04]  /*7290*/  VIADD R6, R14, 0xbf ;  /* 0x000000bf0e067836 */ /* 0x008fc80000000000 */
[----:B----4-:R-:W-:Y:S01]  /*72a0*/  @P1 IMAD.HI.U32 R11, R6, R11, RZ ;  /* 0x0000000b060b1227 */ /* 0x010fe200078e00ff */
[----:B-1----:R-:W-:-:S04]  /*72b0*/  IADD3 R5, R20, 0x1, -R157 ;  /* 0x0000000114057810 */ /* 0x002fc80007ffe89d */
[----:B------:R-:W-:-:S05]  /*72c0*/  @P1 SHF.R.U32.HI R6, RZ, R10, R11 ;  /* 0x0000000aff061219 */ /* 0x000fca000001160b */
[----:B------:R-:W-:-:S04]  /*72d0*/  IMAD.IADD R5, R5, 0x1, R6 ;  /* 0x0000000105057824 */ /* 0x000fc800078e0206 */
[----:B------:R-:W-:Y:S02]  /*72e0*/  IMAD.IADD R4, R5, 0x1, R2 ;  /* 0x0000000105047824 */ /* 0x000fe400078e0202 */
[----:B--2---:R-:W-:-:S04]  /*72f0*/  FMUL.FTZ R0, R7, R0 ;  /* 0x0000000007007220 */ /* 0x004fc80000410000 */
        /* <DEDUP_REMOVED lines=13> */
.L_x_11841:
[----:B------:R-:W-:-:S13]  /*73d0*/  ISETP.NE.AND P0, PT, R3, 0x1, PT ;  /* 0x000000010300780c */ /* 0x000fda0003f05270 */
[----:B------:R-:W0:Y:S02]  /*73e0*/  @P0 LDC.64 R6, c[0x0][0x9e8] ;  /* 0x00027a00ff060b82 */ /* 0x000e240000000a00 */
[----:B0-----:R-:W-:-:S05]  /*73f0*/  @P0 IMAD.HI.U32 R6, R0, R6, RZ ;  /* 0x0000000600060227 */ /* 0x001fca00078e00ff */
[----:B------:R-:W-:-:S07]  /*7400*/  @P0 SHF.R.U32.HI R0, RZ, R7, R6 ;  /* 0x00000007ff000219 */ /* 0x000fce0000011606 */
.L_x_11842:
[----:B------:R-:W-:Y:S05]  /*7410*/  BSYNC B0 ;  /* 0x0000000000007941 */ /* 0x000fea0003800000 */
.L_x_11840:
[----:B------:R-:W-:-:S05]  /*7420*/  IMAD R5, R0, R3, R3 ;  /* 0x0000000300057224 */ /* 0x000fca00078e0203 */
[----:B------:R-:W-:-:S07]  /*7430*/  VIMNMX R4, R4, R5, PT ;  /* 0x0000000504047248 */ /* 0x000fce0003fe0100 */
.L_x_11839:
[----:B------:R-:W0:Y:S01]  /*7440*/  @P1 LDC R0, c[0x0][0x44c] ;  /* 0x00011300ff001b82 */ /* 0x000e220000000800 */
[----:B------:R-:W-:Y:S01]  /*7450*/  VIADD R4, R4, 0x7f ;  /* 0x0000007f04047836 */ /* 0x000fe20000000000 */
[----:B------:R-:W-:Y:S01]  /*7460*/  ULDC UR4, c[0x0][0x9dc] ;  /* 0x0002770000047ab9 */ /* 0x000fe20000000800 */
[----:B------:R-:W-:-:S03]  /*7470*/  IMAD.MOV.U32 R7, RZ, RZ, R14 ;  /* 0x000000ffff077224 */ /* 0x000fc600078e000e */
[----:B------:R-:W-:Y:S02]  /*7480*/  SHF.R.S32.HI R5, RZ, 0x1f, R4 ;  /* 0x0000001fff057819 */ /* 0x000fe40000011404 */
[----:B------:R-:W1:Y:S02]  /*7490*/  @P1 LDC R9, c[0x0][0x450] ;  /* 0x00011400ff091b82 */ /* 0x000e640000000800 */
[----:B------:R-:W-:Y:S01]  /*74a0*/  LEA.HI R5, R5, R4, RZ, 0x7 ;  /* 0x0000000405057211 */ /* 0x000fe200078f38ff */
[----:B0-----:R-:W-:-:S05]  /*74b0*/  @P1 IMAD.HI.U32 R0, R14, R0, RZ ;  /* 0x000000000e001227 */ /* 0x001fca00078e00ff */
[----:B-1----:R-:W-:Y:S02]  /*74c0*/  @P1 SHF.R.U32.HI R7, RZ, R9, R0 ;  /* 0x00000009ff071219 */ /* 0x002fe40000011600 */
[----:B------:R-:W-:-:S03]  /*74d0*/  SHF.R.S32.HI R0, RZ, 0x7, R5 ;  /* 0x00000007ff007819 */ /* 0x000fc60000011405 */
[----:B------:R-:W-:Y:S01]  /*74e0*/  IMAD.IADD R4, R88, 0x1, R7 ;  /* 0x0000000158047824 */ /* 0x000fe200078e0207 */
[----:B------:R-:W-:-:S03]  /*74f0*/  VIMNMX R89, R25, R0, PT ;  /* 0x0000000019597248 */ /* 0x000fc60003fe0100 */
        /* <DEDUP_REMOVED lines=12> */
.L_x_11845:
[----:B------:R-:W-:-:S13]  /*75c0*/  ISETP.NE.AND P0, PT, R3, 0x1, PT ;  /* 0x000000010300780c */ /* 0x000fda0003f05270 */
[----:B------:R-:W0:Y:S02]  /*75d0*/  @P0 LDC.64 R6, c[0x0][0x9e8] ;  /* 0x00027a00ff060b82 */ /* 0x000e240000000a00 */
[----:B0-----:R-:W-:-:S05]  /*75e0*/  @P0 IMAD.HI.U32 R6, R4, R6, RZ ;  /* 0x0000000604060227 */ /* 0x001fca00078e00ff */
[----:B------:R-:W-:-:S07]  /*75f0*/  @P0 SHF.R.U32.HI R4, RZ, R7, R6 ;  /* 0x00000007ff040219 */ /* 0x000fce0000011606 */
.L_x_11846:
[----:B------:R-:W-:Y:S05]  /*7600*/  BSYNC B0 ;  /* 0x0000000000007941 */ /* 0x000fea0003800000 */
.L_x_11844:
[----:B------:R-:W-:-:S05]  /*7610*/  IMAD R3, R4, R3, RZ ;  /* 0x0000000304037224 */ /* 0x000fca00078e02ff */
[----:B------:R-:W-:-:S07]  /*7620*/  VIMNMX R0, R0, R3, !PT ;  /* 0x0000000300007248 */ /* 0x000fce0007fe0100 */
.L_x_11843:
        /* <DEDUP_REMOVED lines=8> */
[----:B------:R-:W-:Y:S01]  /*76b0*/  SHF.R.S32.HI R3, RZ, 0x7, R3 ;  /* 0x00000007ff037819 */ /* 0x000fe20000011403 */
[----:B------:R-:W-:Y:S01]  /*76c0*/  IMAD.MOV.U32 R25, RZ, RZ, RZ ;  /* 0x000000ffff197224 */ /* 0x000fe200078e00ff */
[----:B------:R-:W-:Y:S02]  /*76d0*/  CS2R R12, SRZ ;  /* 0x00000000000c7805 */ /* 0x000fe4000001ff00 */
[----:B------:R-:W-:Y:S02]  /*76e0*/  CS2R R126, SRZ ;  /* 0x00000000007e7805 */ /* 0x000fe4000001ff00 */
[----:B------:R-:W-:-:S02]  /*76f0*/  VIMNMX R4, RZ, R3, !PT ;  /* 0x00000003ff047248 */ /* 0x000fc40007fe0100 */
[----:B------:R-:W-:Y:S02]  /*7700*/  CS2R R28, SRZ ;  /* 0x00000000001c7805 */ /* 0x000fe4000001ff00 */
[----:B------:R-:W-:Y:S02]  /*7710*/  CS2R R120, SRZ ;  /* 0x0000000000787805 */ /* 0x000fe4000001ff00 */
[----:B------:R-:W-:Y:S02]  /*7720*/  CS2R R10, SRZ ;  /* 0x00000000000a7805 */ /* 0x000fe4000001ff00 */
[----:B------:R-:W-:Y:S01]  /*7730*/  ISETP.GT.AND P1, PT, R89, R4, PT ;  /* 0x000000045900720c */ /* 0x000fe20003f24270 */
[----:B------:R0:W-:Y:S01]  /*7740*/  STL [R1+0x4c], R4 ;  /* 0x00004c0401007387 */ /* 0x0001e20000100800 */
        /* <DEDUP_REMOVED lines=13> */
[----:B0-----:R-:W-:Y:S01]  /*7820*/  CS2R R4, SRZ ;  /* 0x0000000000047805 */ /* 0x001fe2000001ff00 */
[----:B------:R-:W-:Y:S02]  /*7830*/  IMAD.MOV.U32 R93, RZ, RZ, RZ ;  /* 0x000000ffff5d7224 */ /* 0x000fe400078e00ff */
        /* <DEDUP_REMOVED lines=34> */
.L_x_11849:
[----:B------:R-:W-:Y:S05]  /*7a60*/  BSYNC B6 ;  /* 0x0000000000067941 */ /* 0x000fea0003800000 */
.L_x_11848:
        /* <DEDUP_REMOVED lines=13> */
.L_x_11853:
[----:B-1----:R1:W2:Y:S02]  /*7b40*/  SYNCS.PHASECHK.TRANS64.TRYWAIT P0, [R18+URZ+0x19c00], R3 ;  /* 0x019c0003120075a7 */ /* 0x0022a4000800017f */
[----:B--2---:R-:W-:Y:S05]  /*7b50*/  @!P0 NANOSLEEP.SYNCS 0x989680 ;  /* 0x009896800000895d */ /* 0x004fea0003900000 */
[----:B------:R-:W2:Y:S02]  /*7b60*/  @!P0 SYNCS.PHASECHK.TRANS64 P0, [R18+URZ+0x19c00], R3 ;  /* 0x019c0003120085a7 */ /* 0x000ea4000800007f */
[----:B--2---:R-:W-:Y:S05]  /*7b70*/  @!P0 BRA `(.L_x_11853) ;  /* 0xfffffffc00f08947 */ /* 0x004fea000383ffff */
.L_x_11852:
[----:B------:R-:W-:Y:S05]  /*7b80*/  BSYNC B0 ;  /* 0x0000000000007941 */ /* 0x000fea0003800000 */
.L_x_11851:
[----:B------:R-:W-:Y:S05]  /*7b90*/  BRA `(.L_x_11854) ;  /* 0x00000044007c7947 */ /* 0x000fea0003800000 */
.L_x_11850:
        /* <DEDUP_REMOVED lines=30> */
.L_x_11856:
[----:B------:R-:W-:Y:S05]  /*7d80*/  BSYNC B6 ;  /* 0x0000000000067941 */ /* 0x000fea0003800000 */
.L_x_11855:
[----:B------:R-:W0:Y:S01]  /*7d90*/  S2R R20, SR_TID.X ;  /* 0x0000000000147919 */ /* 0x000e220000002100 */
[----:B------:R-:W-:Y:S01]  /*7da0*/  ULDC.U8 UR4, c[0x0][0x410] ;  /* 0x0001040000047ab9 */ /* 0x000fe20000000000 */
[----:B------:R-:W2:Y:S01]  /*7db0*/  LDL R21, [R1+0x2c] ;  /* 0x00002c0001157983 */ /* 0x000ea20000100800 */
[----:B0-----:R-:W-:-:S03]  /*7dc0*/  VIADD R28, R20, 0xffffff80 ;  /* 0xffffff80141c7836 */ /* 0x001fc60000000000 */
[----:B------:R-:W3:Y:S01]  /*7dd0*/  LDL R20, [R1+0x50] ;  /* 0x0000500001147983 */ /* 0x000ee20000100800 */
[----:B------:R-:W-:Y:S02]  /*7de0*/  ISETP.NE.AND P0, PT, RZ, UR4, PT ;  /* 0x00000004ff007c0c */ /* 0x000fe4000bf05270 */
[----:B------:R-:W-:Y:S01]  /*7df0*/  LEA.HI R39, R28, R28, RZ, 0x1 ;  /* 0x0000001c1c277211 */ /* 0x000fe200078f08ff */
[----:B------:R-:W-:Y:S03]  /*7e00*/  BSSY B0, `(.L_x_11857) ;  /* 0x0000430000007945 */ /* 0x000fe60003800000 */
[----:B------:R-:W-:-:S05]  /*7e10*/  SHF.R.S32.HI R39, RZ, 0x1, R39 ;  /* 0x00000001ff277819 */ /* 0x000fca0000011427 */
[----:B--2---:R-:W-:Y:S02]  /*7e20*/  IMAD.IADD R10, R39, 0x1, R21 ;  /* 0x00000001270a7824 */ /* 0x004fe400078e0215 */
[----:B---3--:R-:W-:Y:S01]  /*7e30*/  IMAD.IADD R37, R18, 0x1, R20 ;  /* 0x0000000112257824 */ /* 0x008fe200078e0214 */
[----:B------:R-:W-:Y:S06]  /*7e40*/  @!P0 BRA `(.L_x_11858) ;  /* 0x0000001c003c8947 */ /* 0x000fec0003800000 */
[----:B------:R-:W0:Y:S01]  /*7e50*/  LDC R38, c[0x0][0x448] ;  /* 0x00011200ff267b82 */ /* 0x000e220000000800 */
[----:B------:R-:W-:Y:S01]  /*7e60*/  IMAD.MOV.U32 R5, RZ, RZ, R10 ;  /* 0x000000ffff057224 */ /* 0x000fe200078e000a */
        /* <DEDUP_REMOVED lines=19> */
[----:B------:R-:W-:Y:S01]  /*7fa0*/  IMAD R11, R5, UR7, R0 ;  /* 0x00000007050b7c24 */ /* 0x000fe2000f8e0200 */
[----:B------:R-:W-:Y:S01]  /*7fb0*/  IADD3 R3, P0, R6, UR4, RZ ;  /* 0x0000000406037c10 */ /* 0x000fe2000ff1e0ff */
[----:B------:R-:W-:Y:S01]  /*7fc0*/  UMOV UR4, 0xffffffff ;  /* 0xffffffff00047882 */ /* 0x000fe20000000000 */
[----:B------:R-:W-:Y:S02]  /*7fd0*/  IADD3 R5, P1, R8, UR8, RZ ;  /* 0x0000000808057c10 */ /* 0x000fe4000ff3e0ff */
[----:B------:R-:W-:Y:S02]  /*7fe0*/  IADD3.X R13, R7, UR5, R13, P0, !PT ;  /* 0x00000005070d7c10 */ /* 0x000fe400087fe40d */
[----:B------:R-:W-:Y:S01]  /*7ff0*/  IADD3.X R4, R9, UR9, R11, P1, !PT ;  /* 0x0000000909047c10 */ /* 0x000fe20008ffe40b */
[----:B------:R-:W-:Y:S08]  /*8000*/  BRA.DIV UR4, `(.L_x_11859) ;  /* 0x000001a204707947 */ /* 0x000ff0000b800000 */
[----:B------:R0:W1:Y:S04]  /*8010*/  SHFL.IDX PT, R0, R13, RZ, 0x1e1f ;  /* 0x001e1fff0d007589 */ /* 0x00006800000e0000 */
[----:B------:R-:W2:Y:S04]  /*8020*/  SHFL.IDX PT, R3, R3, RZ, 0x1e1f ;  /* 0x001e1fff03037589 */ /* 0x000ea800000e0000 */
[----:B------:R-:W3:Y:S04]  /*8030*/  SHFL.IDX PT, R4, R4, RZ, 0x1e1f ;  /* 0x001e1fff04047589 */ /* 0x000ee800000e0000 */
[----:B------:R0:W4:Y:S02]  /*8040*/  SHFL.IDX PT, R14, R5, RZ, 0x1e1f ;  /* 0x001e1fff050e7589 */ /* 0x00012400000e0000 */
.L_x_12156:
[----:B------:R-:W5:Y:S01]  /*8050*/  LDL R6, [R1+0x60] ;  /* 0x0000600001067983 */ /* 0x000f620000100800 */
[----:B------:R-:W-:Y:S01]  /*8060*/  IMAD R38, R157, R38, RZ ;  /* 0x000000269d267224 */ /* 0x000fe200078e02ff */
[----:B------:R-:W-:Y:S01]  /*8070*/  BSSY B1, `(.L_x_11860) ;  /* 0x000002f000017945 */ /* 0x000fe20003800000 */
[----:B------:R-:W-:Y:S02]  /*8080*/  CS2R R8, SRZ ;  /* 0x0000000000087805 */ /* 0x000fe4000001ff00 */
[----:B0-----:R-:W-:Y:S02]  /*8090*/  CS2R R12, SRZ ;  /* 0x00000000000c7805 */ /* 0x001fe4000001ff00 */
[----:B------:R-:W-:Y:S02]  /*80a0*/  CS2R R24, SRZ ;  /* 0x0000000000187805 */ /* 0x000fe4000001ff00 */
[----:B------:R-:W-:Y:S02]  /*80b0*/  ISETP.GE.AND P0, PT, R10, R38, PT ;  /* 0x000000260a00720c */ /* 0x000fe40003f06270 */
[----:B------:R-:W-:-:S02]  /*80c0*/  CS2R R10, SRZ ;  /* 0x00000000000a7805 */ /* 0x000fc4000001ff00 */
[----:B------:R-:W-:Y:S02]  /*80d0*/  CS2R R20, SRZ ;  /* 0x0000000000147805 */ /* 0x000fe4000001ff00 */
[----:B------:R-:W-:Y:S02]  /*80e0*/  CS2R R26, SRZ ;  /* 0x00000000001a7805 */ /* 0x000fe4000001ff00 */
[----:B-----5:R-:W-:-:S04]  /*80f0*/  LEA.HI R5, R6, R6, RZ, 0x1 ;  /* 0x0000000606057211 */ /* 0x020fc800078f08ff */
[----:B------:R-:W-:-:S05]  /*8100*/  LOP3.LUT R5, R5, 0xfffffffe, RZ, 0xc0, !PT ;  /* 0xfffffffe05057812 */ /* 0x000fca00078ec0ff */
[----:B------:R-:W-:-:S05]  /*8110*/  IMAD.IADD R5, R6, 0x1, -R5 ;  /* 0x0000000106057824 */ /* 0x000fca00078e0a05 */
[----:B------:R-:W-:Y:S01]  /*8120*/  SHF.L.U32 R5, R5, 0x1f, RZ ;  /* 0x0000001f05057819 */ /* 0x000fe200000006ff */
[----:B------:R-:W-:Y:S06]  /*8130*/  @P0 BRA `(.L_x_11861) ;  /* 0x0000000000880947 */ /* 0x000fec0003800000 */
[----:B------:R-:W2:Y:S01]  /*8140*/  LDL.64 R28, [R1+0x20] ;  /* 0x00002000011c7983 */ /* 0x000ea20000100a00 */
        /* <DEDUP_REMOVED lines=10> */
[----:B--2---:R-:W-:Y:S02]  /*81f0*/  ISETP.GE.AND P5, PT, R28, UR4, PT ;  /* 0x000000041c007c0c */ /* 0x004fe4000bfa6270 */
[----:B---3--:R-:W-:-:S02]  /*8200*/  ISETP.GE.AND P1, PT, R32, UR4, PT ;  /* 0x0000000420007c0c */ /* 0x008fc4000bf26270 */
[----:B----4-:R-:W-:-:S09]  /*8210*/  ISETP.GE.AND P0, PT, R15, UR4, PT ;  /* 0x000000040f007c0c */ /* 0x010fd2000bf06270 */
[----:B------:R-:W-:Y:S02]  /*8220*/  @!P5 SHF.R.S32.HI R9, RZ, 0x1f, R28 ;  /* 0x0000001fff09d819 */ /* 0x000fe4000001141c */
[CC--:B------:R-:W-:Y:S02]  /*8230*/  @!P5 IADD3 R6, P2, R28.reuse, R3.reuse, RZ ;  /* 0x000000031c06d210 */ /* 0x0c0fe40007f5e0ff */
[-C--:B------:R-:W-:Y:S02]  /*8240*/  @!P5 IADD3 R28, P3, R28, R14.reuse, RZ ;  /* 0x0000000e1c1cd210 */ /* 0x080fe40007f7e0ff */
[-C--:B------:R-:W-:Y:S01]  /*8250*/  @!P1 IADD3 R30, P4, R32, R3.reuse, RZ ;  /* 0x00000003201e9210 */ /* 0x080fe20007f9e0ff */
[--C-:B-1----:R-:W-:Y:S01]  /*8260*/  @!P5 IMAD.X R7, R0, 0x1, R9.reuse, P2 ;  /* 0x000000010007d824 */ /* 0x102fe200010e0609 */
[-C--:B------:R-:W-:Y:S01]  /*8270*/  @!P1 IADD3 R32, P2, R32, R14.reuse, RZ ;  /* 0x0000000e20209210 */ /* 0x080fe20007f5e0ff */
[----:B------:R-:W-:Y:S01]  /*8280*/  @!P5 IMAD.X R29, R4, 0x1, R9, P3 ;  /* 0x00000001041dd824 */ /* 0x000fe200018e0609 */
[C---:B------:R-:W-:Y:S01]  /*8290*/  @!P0 IADD3 R34, P3, R15.reuse, R3, RZ ;  /* 0x000000030f228210 */ /* 0x040fe20007f7e0ff */
[----:B------:R-:W-:Y:S01]  /*82a0*/  @!P1 IMAD.X R31, R0, 0x1, R41, P4 ;  /* 0x00000001001f9824 */ /* 0x000fe200020e0629 */
[----:B------:R-:W-:-:S02]  /*82b0*/  @!P0 IADD3 R14, P4, R15, R14, RZ ;  /* 0x0000000e0f0e8210 */ /* 0x000fc40007f9e0ff */
[----:B------:R-:W-:Y:S01]  /*82c0*/  CS2R R8, SRZ ;  /* 0x0000000000087805 */ /* 0x000fe2000001ff00 */
[----:B------:R-:W-:Y:S01]  /*82d0*/  @!P1 IMAD.X R33, R4, 0x1, R41, P2 ;  /* 0x0000000104219824 */ /* 0x000fe200010e0629 */
[----:B------:R0:W5:Y:S01]  /*82e0*/  @!P5 LD.E.64 R24, desc[UR42][R6.64] ;  /* 0x0000002a0618d980 */ /* 0x000162000c101b00 */
[--C-:B------:R-:W-:Y:S02]  /*82f0*/  @!P0 IMAD.X R35, R0, 0x1, R40.reuse, P3 ;  /* 0x0000000100238824 */ /* 0x100fe400018e0628 */
[----:B------:R-:W-:Y:S01]  /*8300*/  @!P0 IMAD.X R15, R4, 0x1, R40, P4 ;  /* 0x00000001040f8824 */ /* 0x000fe200020e0628 */
[----:B------:R0:W5:Y:S04]  /*8310*/  @!P5 LD.E.64 R26, desc[UR42][R28.64] ;  /* 0x0000002a1c1ad980 */ /* 0x000168000c101b00 */
[----:B------:R0:W5:Y:S04]  /*8320*/  @!P1 LD.E.64 R12, desc[UR42][R30.64] ;  /* 0x0000002a1e0c9980 */ /* 0x000168000c101b00 */
[----:B------:R0:W5:Y:S04]  /*8330*/  @!P1 LD.E.64 R20, desc[UR42][R32.64] ;  /* 0x0000002a20149980 */ /* 0x000168000c101b00 */
[----:B------:R0:W5:Y:S04]  /*8340*/  @!P0 LD.E.64 R8, desc[UR42][R34.64] ;  /* 0x0000002a22088980 */ /* 0x000168000c101b00 */
[----:B------:R0:W5:Y:S02]  /*8350*/  @!P0 LD.E.64 R10, desc[UR42][R14.64] ;  /* 0x0000002a0e0a8980 */ /* 0x000164000c101b00 */
.L_x_11861:
[----:B------:R-:W-:Y:S05]  /*8360*/  BSYNC B1 ;  /* 0x0000000000017941 */ /* 0x000fea0003800000 */
.L_x_11860:
[----:B------:R-:W1:Y:S01]  /*8370*/  SYNCS.PHASECHK.TRANS64.TRYWAIT P0, [R18+URZ+0x19c00], R5 ;  /* 0x019c0005120075a7 */ /* 0x000e62000800017f */
[----:B------:R-:W-:Y:S01]  /*8380*/  IMAD R153, R153, -0xc0, R38 ;  /* 0xffffff4099997824 */ /* 0x000fe200078e0226 */
[----:B------:R-:W-:Y:S04]  /*8390*/  BSSY B1, `(.L_x_11862) ;  /* 0x0000004000017945 */ /* 0x000fe80003800000 */
[----:B------:R-:W-:-:S04]  /*83a0*/  VIMNMX R153, R153, 0xc0, PT ;  /* 0x000000c099997848 */ /* 0x000fc80003fe0100 */
[----:B------:R-:W-:Y:S01]  /*83b0*/  ISETP.GE.AND P1, PT, R39, R153, PT ;  /* 0x000000992700720c */ /* 0x000fe20003f26270 */
[----:B-1----:R-:W-:-:S12]  /*83c0*/  @!P0 BRA `(.L_x_11863) ;  /* 0x0000019c00ec8947 */ /* 0x002fd80003800000 */
.L_x_12157:
[----:B------:R-:W-:Y:S05]  /*83d0*/  BSYNC B1 ;  /* 0x0000000000017941 */ /* 0x000fea0003800000 */
.L_x_11862:
[----:B------:R-:W-:Y:S05]  /*83e0*/  @P1 BRA `(.L_x_11864) ;  /* 0x0000003c00441947 */ /* 0x000fea0003800000 */
[----:B0-----:R-:W4:Y:S01]  /*83f0*/  LDL.64 R6, [R1+0x20] ;  /* 0x0000200001067983 */ /* 0x001f220000100a00 */
[----:B------:R-:W4:Y:S03]  /*8400*/  LDC R0, c[0x0][0x3f4] ;  /* 0x0000fd00ff007b82 */ /* 0x000f260000000800 */
[----:B---3--:R-:W3:Y:S04]  /*8410*/  LDL R4, [R1+0x3c] ;  /* 0x00003c0001047983 */ /* 0x008ee80000100800 */
[----:B--2---:R-:W2:Y:S01]  /*8420*/  LDL R3, [R1+0x40] ;  /* 0x0000400001037983 */ /* 0x004ea20000100800 */
[----:B------:R-:W-:Y:S01]  /*8430*/  BSSY B1, `(.L_x_11865) ;  /* 0x000007b000017945 */ /* 0x000fe20003800000 */
[----:B----4-:R-:W-:-:S02]  /*8440*/  ISETP.GE.AND P0, PT, R6, R0, PT ;  /* 0x000000000600720c */ /* 0x010fc40003f06270 */
[-C--:B---3--:R-:W-:Y:S02]  /*8450*/  ISETP.GE.AND P1, PT, R4, R0.reuse, PT ;  /* 0x000000000400720c */ /* 0x088fe40003f26270 */
[----:B--2---:R-:W-:-:S09]  /*8460*/  ISETP.GE.AND P2, PT, R3, R0, PT ;  /* 0x000000000300720c */ /* 0x004fd20003f46270 */
[----:B------:R-:W-:Y:S05]  /*8470*/  @P0 BRA `(.L_x_11866) ;  /* 0x0000000400d80947 */ /* 0x000fea0003800000 */
[----:B-1----:R-:W0:Y:S01]  /*8480*/  LDS.128 R4, [R37+0xf000] ;  /* 0x00f0000025047984 */ /* 0x002e220000000c00 */
        /* <DEDUP_REMOVED lines=9> */
[----:B------:R-:W-:Y:S02]  /*8520*/  LOP3.LUT R0, R24, 0xff, RZ, 0xc0, !PT ;  /* 0x000000ff18007812 */ /* 0x000fe400078ec0ff */
[----:B------:R-:W-:Y:S02]  /*8530*/  LOP3.LUT R3, R3, 0xff, RZ, 0xc0, !PT ;  /* 0x000000ff03037812 */ /* 0x000fe400078ec0ff */
[----:B------:R-:W-:-:S02]  /*8540*/  SHF.R.U32.HI R32, RZ, 0x10, R25 ;  /* 0x00000010ff207819 */ /* 0x000fc40000011619 */
[----:B------:R-:W-:Y:S02]  /*8550*/  SHF.R.U32.HI R15, RZ, 0x8, R26 ;  /* 0x00000008ff0f7819 */ /* 0x000fe4000001161a */
[----:B------:R-:W-:Y:S01]  /*8560*/  PRMT R28, R31, 0x7604, R28 ;  /* 0x000076041f1c7816 */ /* 0x000fe2000000001c */
[----:B------:R-:W-:Y:S01]  /*8570*/  IMAD.U32 R31, R30, 0x10000, RZ ;  /* 0x000100001e1f7824 */ /* 0x000fe200078e00ff */
[----:B------:R-:W-:Y:S02]  /*8580*/  PRMT R3, R3, 0x7604, R0 ;  /* 0x0000760403037816 */ /* 0x000fe40000000000 */
[----:B------:R-:W-:Y:S01]  /*8590*/  LOP3.LUT R29, R15, 0xff, RZ, 0xc0, !PT ;  /* 0x000000ff0f1d7812 */ /* 0x000fe200078ec0ff */
[----:B------:R-:W-:Y:S01]  /*85a0*/  IMAD.U32 R15, R32, 0x10000, RZ ;  /* 0x00010000200f7824 */ /* 0x000fe200078e00ff */
[----:B------:R-:W-:Y:S02]  /*85b0*/  LOP3.LUT R0, R26, 0xff, RZ, 0xc0, !PT ;  /* 0x000000ff1a007812 */ /* 0x000fe400078ec0ff */
[----:B------:R-:W-:-:S02]  /*85c0*/  LOP3.LUT R31, R28, 0xff0000, R31, 0xf8, !PT ;  /* 0x00ff00001c1f7812 */ /* 0x000fc400078ef81f */
[----:B------:R-:W-:Y:S02]  /*85d0*/  PRMT R29, R29, 0x7604, R0 ;  /* 0x000076041d1d7816 */ /* 0x000fe40000000000 */
[----:B------:R-:W-:Y:S02]  /*85e0*/  LOP3.LUT R15, R14, 0xff0000, R15, 0xf8, !PT ;  /* 0x00ff00000e0f7812 */ /* 0x000fe400078ef80f */
[--C-:B------:R-:W-:Y:S02]  /*85f0*/  LOP3.LUT R29, R29, 0xff0000, R26.reuse, 0xf8, !PT ;  /* 0x00ff00001d1d7812 */ /* 0x100fe400078ef81a */
[----:B------:R-:W-:Y:S02]  /*8600*/  LOP3.LUT R31, R31, 0xff000000, R27, 0xf8, !PT ;  /* 0xff0000001f1f7812 */ /* 0x000fe400078ef81b */
[----:B------:R-:W-:Y:S02]  /*8610*/  LOP3.LUT R27, R15, 0xff000000, R25, 0xf8, !PT ;  /* 0xff0000000f1b7812 */ /* 0x000fe400078ef819 */
[----:B------:R-:W-:-:S02]  /*8620*/  LOP3.LUT R30, R29, 0xff000000, R26, 0xf8, !PT ;  /* 0xff0000001d1e7812 */ /* 0x000fc400078ef81a */
[--C-:B------:R-:W-:Y:S02]  /*8630*/  LOP3.LUT R3, R3, 0xff0000, R24.reuse, 0xf8, !PT ;  /* 0x00ff000003037812 */ /* 0x100fe400078ef818 */
[-C--:B0-----:R-:W-:Y:S02]  /*8640*/  F2FP.F16.E4M3.UNPACK_B R0, R6.reuse.H1 ;  /* 0x00000006ff00723e */ /* 0x081fe400030006ff */
[----:B------:R-:W-:Y:S02]  /*8650*/  F2FP.F16.E4M3.UNPACK_B R32, R31 ;  /* 0x0000001fff20723e */ /* 0x000fe400020006ff */
[----:B------:R-:W-:Y:S01]  /*8660*/  F2FP.F16.E4M3.UNPACK_B R26, R27 ;  /* 0x0000001bff1a723e */ /* 0x000fe200020006ff */
[----:B------:R-:W-:Y:S01]  /*8670*/  HADD2.F32 R15, -RZ, R0.H1_H1 ;  /* 0x30000000ff0f7230 */ /* 0x000fe20000004100 */
        /* <DEDUP_REMOVED lines=8> */
[----:B------:R-:W-:Y:S01]  /*8700*/  F2FP.F16.E4M3.UNPACK_B R6, R5 ;  /* 0x00000005ff06723e */ /* 0x000fe200020006ff */
        /* <DEDUP_REMOVED lines=16> */
[----:B------:R-:W-:Y:S01]  /*8810*/  FFMA.FTZ R34, R3, R32, R29 ;  /* 0x0000002003227223 */ /* 0x000fe2000001001d */
        /* <DEDUP_REMOVED lines=30> */
[----:B------:R-:W-:Y:S01]  /*8a00*/  FMUL.FTZ R3, R3, R14 ;  /* 0x0000000e03037220 */ /* 0x000fe20000410000 */
        /* <DEDUP_REMOVED lines=29> */
.L_x_11866:
[----:B------:R-:W-:Y:S05]  /*8be0*/  BSYNC B1 ;  /* 0x0000000000017941 */ /* 0x000fea0003800000 */
.L_x_11865:
[----:B------:R-:W-:Y:S04]  /*8bf0*/  BSSY B1, `(.L_x_11867) ;  /* 0x000007c000017945 */ /* 0x000fe80003800000 */
[----:B------:R-:W-:Y:S05]  /*8c00*/  @P1 BRA `(.L_x_11868) ;  /* 0x0000000400e81947 */ /* 0x000fea0003800000 */
[----:B01----:R-:W0:Y:S01]  /*8c10*/  LDS.128 R4, [R37+0x10800] ;  /* 0x0108000025047984 */ /* 0x003e220000000c00 */
        /* <DEDUP_REMOVED lines=121> */
.L_x_11868:
[----:B------:R-:W-:Y:S05]  /*93b0*/  BSYNC B1 ;  /* 0x0000000000017941 */ /* 0x000fea0003800000 */
.L_x_11867:
[----:B------:R-:W-:Y:S05]  /*93c0*/  @P2 BRA `(.L_x_11864) ;  /* 0x0000002c004c2947 */ /* 0x000fea0003800000 */
[----:B012---:R-:W0:Y:S01]  /*93d0*/  LDS.128 R4, [R37+0x12000] ;  /* 0x0120000025047984 */ /* 0x007e220000000c00 */
        /* <DEDUP_REMOVED lines=18> */
[----:B------:R-:W-:Y:S02]  /*9500*/  PRMT R3, R3, 0x7604, R0 ;  /* 0x0000760403037816 */ /* 0x000fe40000000000 */
[----:B------:R-:W-:Y:S02]  /*9510*/  LOP3.LUT R0, R10, 0xff, RZ, 0xc0, !PT ;  /* 0x000000ff0a007812 */ /* 0x000fe400078ec0ff */
[----:B------:R-:W-:Y:S02]  /*9520*/  LOP3.LUT R21, R14, 0xff0000, R21, 0xf8, !PT ;  /* 0x00ff00000e157812 */ /* 0x000fe400078ef815 */
[----:B------:R-:W-:-:S02]  /*9530*/  PRMT R15, R15, 0x7604, R0 ;  /* 0x000076040f0f7816 */ /* 0x000fc40000000000 */
[----:B------:R-:W-:Y:S02]  /*9540*/  LOP3.LUT R21, R21, 0xff000000, R11, 0xf8, !PT ;  /* 0xff00000015157812 */ /* 0x000fe400078ef80b */
[----:B------:R-:W-:Y:S02]  /*9550*/  LOP3.LUT R13, R13, 0xff000000, R9, 0xf8, !PT ;  /* 0xff0000000d0d7812 */ /* 0x000fe400078ef809 */
[----:B------:R-:W-:Y:S02]  /*9560*/  LOP3.LUT R3, R3, 0xff0000, R8, 0xf8, !PT ;  /* 0x00ff000003037812 */ /* 0x000fe400078ef808 */
[----:B0-----:R-:W-:Y:S02]  /*9570*/  F2FP.F16.E4M3.UNPACK_B R0, R6.H1 ;  /* 0x00000006ff00723e */ /* 0x001fe400030006ff */
[----:B------:R-:W-:Y:S02]  /*9580*/  LOP3.LUT R15, R15, 0xff0000, R10, 0xf8, !PT ;  /* 0x00ff00000f0f7812 */ /* 0x000fe400078ef80a */
[----:B------:R-:W-:Y:S01]  /*9590*/  F2FP.F16.E4M3.UNPACK_B R24, R21 ;  /* 0x00000015ff18723e */ /* 0x000fe200020006ff */
[----:B------:R-:W-:Y:S01]  /*95a0*/  HADD2.F32 R9, -RZ, R0.H1_H1 ;  /* 0x30000000ff097230 */ /* 0x000fe20000004100 */
[----:B------:R-:W-:-:S02]  /*95b0*/  F2FP.F16.E4M3.UNPACK_B R14, R13 ;  /* 0x0000000dff0e723e */ /* 0x000fc400020006ff */
        /* <DEDUP_REMOVED lines=88> */
.L_x_11858:
        /* <DEDUP_REMOVED lines=32> */
.L_x_12163:
[----:B------:R-:W5:Y:S01]  /*9d40*/  LDL R13, [R1+0x60] ;  /* 0x00006000010d7983 */ /* 0x000f620000100800 */
        /* <DEDUP_REMOVED lines=27> */
[----:B------:R-:W-:Y:S02]  /*9f00*/  CS2R R10, SRZ ;  /* 0x00000000000a7805 */ /* 0x000fe4000001ff00 */
[----:B------:R-:W-:Y:S02]  /*9f10*/  @!P4 SHF.R.S32.HI R5, RZ, 0x1f, R16 ;  /* 0x0000001fff05c819 */ /* 0x000fe40000011410 */
[----:B--2---:R-:W-:-:S02]  /*9f20*/  @!P4 IADD3 R28, P0, R16, R3, RZ ;  /* 0x00000003101cc210 */ /* 0x004fc40007f1e0ff */
[----:B----4-:R-:W-:-:S05]  /*9f30*/  @!P4 IADD3 R30, P1, R16, R21, RZ ;  /* 0x00000015101ec210 */ /* 0x010fca0007f3e0ff */
[--C-:B---3--:R-:W-:Y:S02]  /*9f40*/  @!P4 IMAD.X R31, R20, 0x1, R5.reuse, P1 ;  /* 0x00000001141fc824 */ /* 0x108fe400008e0605 */
[----:B------:R-:W-:Y:S02]  /*9f50*/  @!P5 IMAD.SHL.U32 R4, R29, 0x10, RZ ;  /* 0x000000101d04d824 */ /* 0x000fe400078e00ff */
[----:B-1----:R-:W-:-:S03]  /*9f60*/  @!P4 IMAD.X R29, R0, 0x1, R5, P0 ;  /* 0x00000001001dc824 */ /* 0x002fc600000e0605 */
[C---:B------:R-:W-:Y:S02]  /*9f70*/  @!P5 IADD3 R32, P2, R4.reuse, R3, RZ ;  /* 0x000000030420d210 */ /* 0x040fe40007f5e0ff */
[----:B------:R-:W-:Y:S01]  /*9f80*/  @!P5 IADD3 R34, P3, R4, R21, RZ ;  /* 0x000000150422d210 */ /* 0x000fe20007f7e0ff */
[----:B------:R0:W5:Y:S01]  /*9f90*/  @!P4 LD.E.128 R12, desc[UR42][R28.64] ;  /* 0x0000002a1c0cc980 */ /* 0x000162000c101d00 */
[----:B------:R-:W-:Y:S02]  /*9fa0*/  @!P5 SHF.R.S32.HI R3, RZ, 0x1f, R4 ;  /* 0x0000001fff03d819 */ /* 0x000fe40000011404 */
[----:B------:R-:W-:-:S03]  /*9fb0*/  CS2R R4, SRZ ;  /* 0x0000000000047805 */ /* 0x000fc6000001ff00 */
[--C-:B------:R-:W-:Y:S02]  /*9fc0*/  @!P5 IMAD.X R33, R0, 0x1, R3.reuse, P2 ;  /* 0x000000010021d824 */ /* 0x100fe400010e0603 */
[----:B------:R-:W-:Y:S01]  /*9fd0*/  @!P5 IMAD.X R35, R20, 0x1, R3, P3 ;  /* 0x000000011423d824 */ /* 0x000fe200018e0603 */
[----:B------:R0:W5:Y:S04]  /*9fe0*/  @!P4 LD.E.128 R4, desc[UR42][R30.64] ;  /* 0x0000002a1e04c980 */ /* 0x000168000c101d00 */
[----:B------:R0:W5:Y:S04]  /*9ff0*/  @!P5 LD.E.128 R24, desc[UR42][R32.64] ;  /* 0x0000002a2018d980 */ /* 0x000168000c101d00 */
[----:B------:R0:W5:Y:S02]  /*a000*/  @!P5 LD.E.128 R8, desc[UR42][R34.64] ;  /* 0x0000002a2208d980 */ /* 0x000164000c101d00 */
.L_x_11871:
[----:B------:R-:W-:Y:S05]  /*a010*/  BSYNC B1 ;  /* 0x0000000000017941 */ /* 0x000fea0003800000 */
.L_x_11870:
[----:B-1----:R-:W1:Y:S01]  /*a020*/  S2R R0, SR_TID.X ;  /* 0x0000000000007919 */ /* 0x002e620000002100 */
[----:B------:R-:W2:Y:S01]  /*a030*/  SYNCS.PHASECHK.TRANS64.TRYWAIT P0, [R18+URZ+0x19c00], R39 ;  /* 0x019c0027120075a7 */ /* 0x000ea2000800017f */
[----:B------:R-:W-:Y:S01]  /*a040*/  IMAD R153, R153, -0xc0, R38 ;  /* 0xffffff4099997824 */ /* 0x000fe200078e0226 */
[----:B------:R-:W-:Y:S04]  /*a050*/  BSSY B1, `(.L_x_11872) ;  /* 0x0000007000017945 */ /* 0x000fe80003800000 */
[----:B------:R-:W-:Y:S01]  /*a060*/  VIMNMX R153, R153, 0xc0, PT ;  /* 0x000000c099997848 */ /* 0x000fe20003fe0100 */
[----:B-1----:R-:W-:-:S05]  /*a070*/  VIADD R0, R0, 0xffffff80 ;  /* 0xffffff8000007836 */ /* 0x002fca0000000000 */
[----:B------:R-:W-:-:S04]  /*a080*/  LEA.HI R0, R0, R0, RZ, 0x1 ;  /* 0x0000000000007211 */ /* 0x000fc800078f08ff */
[----:B------:R-:W-:-:S04]  /*a090*/  SHF.R.S32.HI R0, RZ, 0x1, R0 ;  /* 0x00000001ff007819 */ /* 0x000fc80000011400 */
[----:B------:R-:W-:Y:S01]  /*a0a0*/  ISETP.GE.AND P1, PT, R0, R153, PT ;  /* 0x000000990000720c */ /* 0x000fe20003f26270 */
[----:B--2---:R-:W-:-:S12]  /*a0b0*/  @!P0 BRA `(.L_x_11873) ;  /* 0x0000018400348947 */ /* 0x004fd80003800000 */
.L_x_12164:
[----:B------:R-:W-:Y:S05]  /*a0c0*/  BSYNC B1 ;  /* 0x0000000000017941 */ /* 0x000fea0003800000 */
.L_x_11872:
[----:B------:R-:W-:Y:S05]  /*a0d0*/  @P1 BRA `(.L_x_11864) ;  /* 0x0000002000081947 */ /* 0x000fea0003800000 */
[----:B------:R2:W5:Y:S01]  /*a0e0*/  LDL R62, [R1+0x30] ;  /* 0x00003000013e7983 */ /* 0x0005620000100800 */
[----:B------:R-:W0:Y:S03]  /*a0f0*/  LDC R3, c[0x0][0x3f4] ;  /* 0x0000fd00ff037b82 */ /* 0x000e260000000800 */
[----:B------:R2:W5:Y:S04]  /*a100*/  LDL R61, [R1+0x44] ;  /* 0x00004400013d7983 */ /* 0x0005680000100800 */
[----:B------:R2:W5:Y:S01]  /*a110*/  LDL R60, [R1+0x78] ;  /* 0x00007800013c7983 */ /* 0x0005620000100800 */
[C---:B------:R-:W-:Y:S01]  /*a120*/  VIADD R0, R16.reuse, 0x20 ;  /* 0x0000002010007836 */ /* 0x040fe20000000000 */
[----:B------:R-:W-:Y:S01]  /*a130*/  BSSY B1, `(.L_x_11874) ;  /* 0x00000fd000017945 */ /* 0x000fe20003800000 */
[----:B0-----:R-:W-:-:S03]  /*a140*/  ISETP.GE.AND P0, PT, R16, R3, PT ;  /* 0x000000031000720c */ /* 0x001fc60003f06270 */
[----:B------:R-:W-:-:S10]  /*a150*/  ISETP.GE.AND P1, PT, R0, R3, PT ;  /* 0x000000030000720c */ /* 0x000fd40003f26270 */
[----:B--2---:R-:W-:Y:S05]  /*a160*/  @P0 BRA `(.L_x_11875) ;  /* 0x0000000c00e40947 */ /* 0x004fea0003800000 */
[----:B----4-:R-:W0:Y:S01]  /*a170*/  S2R R21, SR_TID.X ;  /* 0x0000000000157919 */ /* 0x010e220000002100 */
[----:B---3-5:R-:W-:Y:S02]  /*a180*/  SHF.R.U32.HI R20, RZ, 0x8, R12 ;  /* 0x00000008ff147819 */ /* 0x028fe4000001160c */
[----:B------:R-:W-:Y:S02]  /*a190*/  LOP3.LUT R0, R12, 0xff, RZ, 0xc0, !PT ;  /* 0x000000ff0c007812 */ /* 0x000fe400078ec0ff */
[----:B------:R-:W-:Y:S02]  /*a1a0*/  SHF.R.U32.HI R30, RZ, 0x8, R14 ;  /* 0x00000008ff1e7819 */ /* 0x000fe4000001160e */
[----:B------:R-:W-:Y:S02]  /*a1b0*/  SHF.R.U32.HI R29, RZ, 0x8, R13 ;  /* 0x00000008ff1d7819 */ /* 0x000fe4000001160d */
[----:B------:R-:W-:Y:S02]  /*a1c0*/  LOP3.LUT R28, R13, 0xff, RZ, 0xc0, !PT ;  /* 0x000000ff0d1c7812 */ /* 0x000fe400078ec0ff */
[----:B------:R-:W-:-:S02]  /*a1d0*/  LOP3.LUT R29, R29, 0xff, RZ, 0xc0, !PT ;  /* 0x000000ff1d1d7812 */ /* 0x000fc400078ec0ff */
[----:B------:R-:W-:Y:S02]  /*a1e0*/  SHF.R.U32.HI R47, RZ, 0x8, R7 ;  /* 0x00000008ff2f7819 */ /* 0x000fe40000011607 */
[----:B------:R-:W-:Y:S02]  /*a1f0*/  PRMT R38, R29, 0x7604, R28 ;  /* 0x000076041d267816 */ /* 0x000fe4000000001c */
[----:B------:R-:W-:Y:S02]  /*a200*/  SHF.R.U32.HI R29, RZ, 0x8, R15 ;  /* 0x00000008ff1d7819 */ /* 0x000fe4000001160f */
[----:B------:R-:W-:Y:S02]  /*a210*/  LOP3.LUT R28, R15, 0xff, RZ, 0xc0, !PT ;  /* 0x000000ff0f1c7812 */ /* 0x000fe400078ec0ff */
[----:B------:R-:W-:Y:S02]  /*a220*/  LOP3.LUT R29, R29, 0xff, RZ, 0xc0, !PT ;  /* 0x000000ff1d1d7812 */ /* 0x000fe400078ec0ff */
[----:B------:R-:W-:-:S02]  /*a230*/  SHF.R.U32.HI R40, RZ, 0x8, R5 ;  /* 0x00000008ff287819 */ /* 0x000fc40000011605 */
[----:B------:R-:W-:Y:S02]  /*a240*/  LOP3.LUT R44, R7, 0xff, RZ, 0xc0, !PT ;  /* 0x000000ff072c7812 */ /* 0x000fe400078ec0ff */
[----:B------:R-:W-:Y:S02]  /*a250*/  LOP3.LUT R47, R47, 0xff, RZ, 0xc0, !PT ;  /* 0x000000ff2f2f7812 */ /* 0x000fe400078ec0ff */
[----:B------:R-:W-:Y:S02]  /*a260*/  SHF.R.U32.HI R43, RZ, 0x8, R6 ;  /* 0x00000008ff2b7819 */ /* 0x000fe40000011606 */
[----:B------:R-:W-:Y:S01]  /*a270*/  LOP3.LUT R40, R40, 0xff, RZ, 0xc0, !PT ;  /* 0x000000ff28287812 */ /* 0x000fe200078ec0ff */
[----:B0-----:R-:W-:Y:S01]  /*a280*/  VIADD R31, R21, 0xffffff80 ;  /* 0xffffff80151f7836 */ /* 0x001fe20000000000 */
[----:B------:R-:W-:Y:S02]  /*a290*/  LOP3.LUT R21, R20, 0xff, RZ, 0xc0, !PT ;  /* 0x000000ff14157812 */ /* 0x000fe400078ec0ff */
[----:B------:R-:W-:-:S02]  /*a2a0*/  LOP3.LUT R20, R14, 0xff, RZ, 0xc0, !PT ;  /* 0x000000ff0e147812 */ /* 0x000fc400078ec0ff */
[----:B------:R-:W-:Y:S02]  /*a2b0*/  LEA.HI R32, R31, R31, RZ, 0x1 ;  /* 0x0000001f1f207211 */ /* 0x000fe400078f08ff */
[----:B-1----:R-:W-:Y:S02]  /*a2c0*/  PRMT R39, R21, 0x7604, R0 ;  /* 0x0000760415277816 */ /* 0x002fe40000000000 */
[----:B------:R-:W-:Y:S02]  /*a2d0*/  LOP3.LUT R32, R32, 0xfffffffe, RZ, 0xc0, !PT ;  /* 0xfffffffe20207812 */ /* 0x000fe400078ec0ff */
[----:B------:R-:W-:Y:S02]  /*a2e0*/  SHF.R.U32.HI R21, RZ, 0x8, R4 ;  /* 0x00000008ff157819 */ /* 0x000fe40000011604 */
[----:B------:R-:W-:Y:S01]  /*a2f0*/  PRMT R44, R47, 0x7604, R44 ;  /* 0x000076042f2c7816 */ /* 0x000fe2000000002c */
[----:B------:R-:W-:Y:S01]  /*a300*/  IMAD.IADD R32, R31, 0x1, -R32 ;  /* 0x000000011f207824 */ /* 0x000fe200078e0a20 */
[----:B------:R-:W-:-:S02]  /*a310*/  LOP3.LUT R31, R30, 0xff, RZ, 0xc0, !PT ;  /* 0x000000ff1e1f7812 */ /* 0x000fc400078ec0ff */
[----:B------:R-:W-:Y:S02]  /*a320*/  LOP3.LUT R33, R21, 0xff, RZ, 0xc0, !PT ;  /* 0x000000ff15217812 */ /* 0x000fe400078ec0ff */
[----:B------:R-:W-:Y:S02]  /*a330*/  LEA.HI R0, R3, R32, RZ, 0x1c ;  /* 0x0000002003007211 */ /* 0x000fe400078fe0ff */
[----:B------:R-:W-:Y:S02]  /*a340*/  PRMT R41, R31, 0x7604, R20 ;  /* 0x000076041f297816 */ /* 0x000fe40000000014 */
[C---:B------:R-:W-:Y:S01]  /*a350*/  LEA.HI R20, R0.reuse, R0, RZ, 0x1 ;  /* 0x0000000000147211 */ /* 0x040fe200078f08ff */
[----:B------:R-:W-:Y:S01]  /*a360*/  IMAD.SHL.U32 R0, R0, 0x10, RZ ;  /* 0x0000001000007824 */ /* 0x000fe200078e00ff */
[----:B------:R-:W-:Y:S02]  /*a370*/  LOP3.LUT R32, R4, 0xff, RZ, 0xc0, !PT ;  /* 0x000000ff04207812 */ /* 0x000fe400078ec0ff */
[----:B------:R-:W-:-:S02]  /*a380*/  SHF.R.S32.HI R20, RZ, 0x1, R20 ;  /* 0x00000001ff147819 */ /* 0x000fc40000011414 */
[----:B------:R-:W-:Y:S02]  /*a390*/  LOP3.LUT R0, R62, 0x10, R0, 0xf8, !PT ;  /* 0x000000103e007812 */ /* 0x000fe400078ef800 */
[----:B------:R-:W-:Y:S01]  /*a3a0*/  PRMT R45, R33, 0x7604, R32 ;  /* 0x00007604212d7816 */ /* 0x000fe20000000020 */
[----:B------:R-:W-:Y:S01]  /*a3b0*/  IMAD R21, R20, 0x1800, R61 ;  /* 0x0000180014157824 */ /* 0x000fe200078e023d */
[----:B------:R-:W-:Y:S02]  /*a3c0*/  LOP3.LUT R0, R0, R60, RZ, 0x3c, !PT ;  /* 0x0000003c00007212 */ /* 0x000fe400078e3cff */
[----:B------:R-:W-:Y:S02]  /*a3d0*/  PRMT R20, R29, 0x7604, R28 ;  /* 0x000076041d147816 */ /* 0x000fe4000000001c */
[----:B------:R-:W-:Y:S01]  /*a3e0*/  IADD3 R0, R18, R21, R0 ;  /* 0x0000001512007210 */ /* 0x000fe20007ffe000 */
[----:B------:R-:W0:Y:S01]  /*a3f0*/  LDS.128 R28, [R37+0xf000] ;  /* 0x00f00000251c7984 */ /* 0x000e220000000c00 */
[----:B------:R-:W-:-:S02]  /*a400*/  LOP3.LUT R21, R5, 0xff, RZ, 0xc0, !PT ;  /* 0x000000ff05157812 */ /* 0x000fc400078ec0ff */
[----:B------:R-:W-:Y:S01]  /*a410*/  LOP3.LUT R42, R6, 0xff, RZ, 0xc0, !PT ;  /* 0x000000ff062a7812 */ /* 0x000fe200078ec0ff */
[----:B------:R-:W1:Y:S01]  /*a420*/  LDS.128 R32, [R0+0xf000] ;  /* 0x00f0000000207984 */ /* 0x000e620000000c00 */
[----:B------:R-:W-:Y:S02]  /*a430*/  LOP3.LUT R43, R43, 0xff, RZ, 0xc0, !PT ;  /* 0x000000ff2b2b7812 */ /* 0x000fe400078ec0ff */
        /* <DEDUP_REMOVED lines=8> */
[----:B------:R-:W-:Y:S01]  /*a4c0*/  LOP3.LUT R45, R45, 0xff0000, R4, 0xf8, !PT ;  /* 0x00ff00002d2d7812 */ /* 0x000fe200078ef804 */
[----:B------:R-:W-:Y:S01]  /*a4d0*/  IMAD.U32 R51, R51, 0x10000, RZ ;  /* 0x0001000033337824 */ /* 0x000fe200078e00ff */
        /* <DEDUP_REMOVED lines=12> */
[--C-:B------:R-:W-:Y:S02]  /*a5a0*/  LOP3.LUT R13, R49, 0xff0000, R6.reuse, 0xf8, !PT ;  /* 0x00ff0000310d7812 */ /* 0x100fe400078ef806 */
[-C--:B0-----:R-:W-:Y:S02]  /*a5b0*/  F2FP.F16.E4M3.UNPACK_B R14, R29.reuse ;  /* 0x0000001dff0e723e */ /* 0x081fe400020006ff */
[----:B------:R-:W-:Y:S02]  /*a5c0*/  F2FP.F16.E4M3.UNPACK_B R40, R29.H1 ;  /* 0x0000001dff28723e */ /* 0x000fe400030006ff */
[----:B------:R-:W-:Y:S02]  /*a5d0*/  F2FP.F16.E4M3.UNPACK_B R48, R45 ;  /* 0x0000002dff30723e */ /* 0x000fe400020006ff */
[----:B-1----:R-:W-:Y:S02]  /*a5e0*/  F2FP.F16.E4M3.UNPACK_B R21, R33 ;  /* 0x00000021ff15723e */ /* 0x002fe400020006ff */
[----:B------:R-:W-:Y:S01]  /*a5f0*/  F2FP.F16.E4M3.UNPACK_B R29, R44 ;  /* 0x0000002cff1d723e */ /* 0x000fe200020006ff */
[----:B------:R-:W-:Y:S01]  /*a600*/  HADD2.F32 R50, -RZ, R48.H0_H0 ;  /* 0x20000030ff327230 */ /* 0x000fe20000004100 */
[----:B------:R-:W-:Y:S01]  /*a610*/  LOP3.LUT R4, R13, 0xff000000, R6, 0xf8, !PT ;  /* 0xff0000000d047812 */ /* 0x000fe200078ef806 */
[----:B------:R-:W-:Y:S01]  /*a620*/  HADD2.F32 R6, -RZ, R21.H0_H0 ;  /* 0x20000015ff067230 */ /* 0x000fe20000004100 */
[-C--:B------:R-:W-:Y:S01]  /*a630*/  F2FP.F16.E4M3.UNPACK_B R41, R31.reuse ;  /* 0x0000001fff29723e */ /* 0x080fe200020006ff */
[--C-:B------:R-:W-:Y:S01]  /*a640*/  HADD2.F32 R13, -RZ, R14.reuse.H0_H0 ;  /* 0x2000000eff0d7230 */ /* 0x100fe20000004100 */
[----:B------:R-:W-:Y:S01]  /*a650*/  F2FP.F16.E4M3.UNPACK_B R46, R31.H1 ;  /* 0x0000001fff2e723e */ /* 0x000fe200030006ff */
[----:B------:R-:W-:Y:S01]  /*a660*/  HADD2.F32 R31, -RZ, R29.H0_H0 ;  /* 0x2000001dff1f7230 */ /* 0x000fe20000004100 */
[----:B------:R-:W-:Y:S01]  /*a670*/  LOP3.LUT R49, R43, 0xff000000, R15, 0xf8, !PT ;  /* 0xff0000002b317812 */ /* 0x000fe200078ef80f */
[----:B------:R-:W-:Y:S01]  /*a680*/  HADD2.F32 R21, -RZ, R21.H1_H1 ;  /* 0x30000015ff157230 */ /* 0x000fe20000004100 */
[-C--:B------:R-:W-:Y:S01]  /*a690*/  F2FP.F16.E4M3.UNPACK_B R15, R28.reuse ;  /* 0x0000001cff0f723e */ /* 0x080fe200020006ff */
[----:B------:R-:W-:Y:S01]  /*a6a0*/  HADD2.F32 R14, -RZ, R14.H1_H1 ;  /* 0x3000000eff0e7230 */ /* 0x000fe20000004100 */
[----:B------:R-:W-:-:S02]  /*a6b0*/  F2FP.F16.E4M3.UNPACK_B R39, R28.H1 ;  /* 0x0000001cff27723e */ /* 0x000fc400030006ff */
[-C--:B------:R-:W-:Y:S02]  /*a6c0*/  F2FP.F16.E4M3.UNPACK_B R28, R32.reuse ;  /* 0x00000020ff1c723e */ /* 0x080fe400020006ff */
[----:B------:R-:W-:Y:S01]  /*a6d0*/  F2FP.F16.E4M3.UNPACK_B R43, R32.H1 ;  /* 0x00000020ff2b723e */ /* 0x000fe200030006ff */
[C---:B------:R-:W-:Y:S01]  /*a6e0*/  FMUL.FTZ R32, R6.reuse, R50 ;  /* 0x0000003206207220 */ /* 0x040fe20000410000 */
[-C--:B------:R-:W-:Y:S02]  /*a6f0*/  F2FP.F16.E4M3.UNPACK_B R42, R35.reuse ;  /* 0x00000023ff2a723e */ /* 0x080fe400020006ff */
[----:B------:R-:W-:Y:S01]  /*a700*/  F2FP.F16.E4M3.UNPACK_B R47, R35.H1 ;  /* 0x00000023ff2f723e */ /* 0x000fe200030006ff */
[-C--:B------:R-:W-:Y:S01]  /*a710*/  FMUL.FTZ R35, R6, R31.reuse ;  /* 0x0000001f06237220 */ /* 0x080fe20000410000 */
[----:B------:R-:W-:Y:S01]  /*a720*/  FFMA.FTZ R6, R13, R31, -R32 ;  /* 0x0000001f0d067223 */ /* 0x000fe20000010820 */
[----:B------:R-:W-:Y:S01]  /*a730*/  F2FP.F16.E4M3.UNPACK_B R33, R33.H1 ;  /* 0x00000021ff21723e */ /* 0x000fe200030006ff */
[----:B------:R-:W-:-:S02]  /*a740*/  HADD2.F32 R32, -RZ, R29.H1_H1 ;  /* 0x3000001dff207230 */ /* 0x000fc40000004100 */
[----:B------:R-:W-:Y:S01]  /*a750*/  FFMA.FTZ R13, R13, R50, R35 ;  /* 0x000000320d0d7223 */ /* 0x000fe20000010023 */
[----:B------:R-:W-:Y:S01]  /*a760*/  F2FP.F16.E4M3.UNPACK_B R35, R45.H1 ;  /* 0x0000002dff23723e */ /* 0x000fe200030006ff */
[----:B------:R-:W-:Y:S01]  /*a770*/  HADD2.F32 R45, -RZ, R48.H1_H1 ;  /* 0x30000030ff2d7230 */ /* 0x000fe20000004100 */
[----:B------:R-:W-:Y:S01]  /*a780*/  F2FP.F16.E4M3.UNPACK_B R44, R44.H1 ;  /* 0x0000002cff2c723e */ /* 0x000fe200030006ff */
[----:B------:R-:W-:Y:S01]  /*a790*/  HADD2.F32 R29, -RZ, R33.H0_H0 ;  /* 0x20000021ff1d7230 */ /* 0x000fe20000004100 */
[----:B------:R-:W-:Y:S01]  /*a7a0*/  LOP3.LUT R52, R51, 0xff000000, R7, 0xf8, !PT ;  /* 0xff00000033347812 */ /* 0x000fe200078ef807 */
[----:B------:R-:W-:Y:S02]  /*a7b0*/  HADD2.F32 R50, -RZ, R35.H0_H0 ;  /* 0x20000023ff327230 */ /* 0x000fe40000004100 */
[C---:B------:R-:W-:Y:S01]  /*a7c0*/  FMUL.FTZ R51, R21.reuse, R45 ;  /* 0x0000002d15337220 */ /* 0x040fe20000410000 */
[----:B------:R-:W-:Y:S02]  /*a7d0*/  HADD2.F32 R48, -RZ, R44.H0_H0 ;  /* 0x2000002cff307230 */ /* 0x000fe40000004100 */
[----:B------:R-:W-:Y:S01]  /*a7e0*/  FMUL.FTZ R54, R21, R32 ;  /* 0x0000002015367220 */ /* 0x000fe20000410000 */
[----:B------:R-:W-:-:S02]  /*a7f0*/  HADD2.F32 R31, -RZ, R40.H0_H0 ;  /* 0x20000028ff1f7230 */ /* 0x000fc40000004100 */
[C---:B------:R-:W-:Y:S01]  /*a800*/  FMUL.FTZ R56, R29.reuse, R50 ;  /* 0x000000321d387220 */ /* 0x040fe20000410000 */
[C---:B------:R-:W-:Y:S01]  /*a810*/  FFMA.FTZ R21, R14.reuse, R32, -R51 ;  /* 0x000000200e157223 */ /* 0x040fe20000010833 */
[-C--:B------:R-:W-:Y:S01]  /*a820*/  FMUL.FTZ R53, R29, R48.reuse ;  /* 0x000000301d357220 */ /* 0x080fe20000410000 */
[----:B------:R-:W-:Y:S01]  /*a830*/  FFMA.FTZ R14, R14, R45, R54 ;  /* 0x0000002d0e0e7223 */ /* 0x000fe20000010036 */
[C---:B------:R-:W-:Y:S01]  /*a840*/  FFMA.FTZ R29, R31.reuse, R48, -R56 ;  /* 0x000000301f1d7223 */ /* 0x040fe20000010838 */
[----:B------:R-:W-:Y:S02]  /*a850*/  HADD2.F32 R51, -RZ, R35.H1_H1 ;  /* 0x30000023ff337230 */ /* 0x000fe40000004100 */
[----:B------:R-:W-:Y:S01]  /*a860*/  FFMA.FTZ R31, R31, R50, R53 ;  /* 0x000000321f1f7223 */ /* 0x000fe20000010035 */
[----:B------:R-:W-:Y:S01]  /*a870*/  F2FP.F16.E4M3.UNPACK_B R50, R52 ;  /* 0x00000034ff32723e */ /* 0x000fe200020006ff */
[----:B------:R-:W-:Y:S01]  /*a880*/  HADD2.F32 R32, -RZ, R33.H1_H1 ;  /* 0x30000021ff207230 */ /* 0x000fe20000004100 */
[----:B------:R-:W-:Y:S01]  /*a890*/  F2FP.F16.E4M3.UNPACK_B R7, R34 ;  /* 0x00000022ff07723e */ /* 0x000fe200020006ff */
[----:B------:R-:W-:Y:S01]  /*a8a0*/  HADD2.F32 R45, -RZ, R44.H1_H1 ;  /* 0x3000002cff2d7230 */ /* 0x000fe20000004100 */
[----:B------:R-:W-:Y:S01]  /*a8b0*/  F2FP.F16.E4M3.UNPACK_B R44, R49 ;  /* 0x00000031ff2c723e */ /* 0x000fe200020006ff */
        /* <DEDUP_REMOVED lines=12> */
[----:B------:R-:W-:Y:S01]  /*a980*/  F2FP.F16.E4M3.UNPACK_B R49, R49.H1 ;  /* 0x00000031ff31723e */ /* 0x000fe200030006ff */
[C---:B------:R-:W-:Y:S01]  /*a990*/  FFMA.FTZ R35, R33.reuse, R48, -R58 ;  /* 0x0000003021237223 */ /* 0x040fe2000001083a */
[----:B------:R-:W-:Y:S02]  /*a9a0*/  HADD2.F32 R48, -RZ, R44.H1_H1 ;  /* 0x3000002cff307230 */ /* 0x000fe40000004100 */
        /* <DEDUP_REMOVED lines=20> */
[----:B------:R-:W-:Y:S01]  /*aaf0*/  F2FP.F16.E4M3.UNPACK_B R53, R38.H1 ;  /* 0x00000026ff35723e */ /* 0x000fe200030006ff */
[----:B------:R-:W-:Y:S01]  /*ab00*/  HADD2.F32 R48, -RZ, R46.H1_H1 ;  /* 0x3000002eff307230 */ /* 0x000fe20000004100 */
[----:B------:R-:W-:Y:S01]  /*ab10*/  F2FP.F16.E4M3.UNPACK_B R50, R20.H1 ;  /* 0x00000014ff32723e */ /* 0x000fe200030006ff */
[----:B------:R-:W-:Y:S01]  /*ab20*/  HADD2.F32 R55, -RZ, R51.H1_H1 ;  /* 0x30000033ff377230 */ /* 0x000fe20000004100 */
[----:B------:R-:W-:Y:S01]  /*ab30*/  F2FP.SATFINITE.E4M3.F32.PACK_AB_MERGE_C R31, R40, R31, RZ ;  /* 0x0000001f281f723e */ /* 0x000fe200048070ff */
[----:B------:R-:W-:Y:S02]  /*ab40*/  HADD2.F32 R54, -RZ, R53.H0_H0 ;  /* 0x20000035ff367230 */ /* 0x000fe40000004100 */
[----:B------:R-:W-:-:S02]  /*ab50*/  HADD2.F32 R46, -RZ, R43.H0_H0 ;  /* 0x2000002bff2e7230 */ /* 0x000fc40000004100 */
[C---:B------:R-:W-:Y:S01]  /*ab60*/  FMUL.FTZ R59, R47.reuse, R55 ;  /* 0x000000372f3b7220 */ /* 0x040fe20000410000 */
[--C-:B------:R-:W-:Y:S01]  /*ab70*/  HADD2.F32 R51, -RZ, R50.reuse.H0_H0 ;  /* 0x20000032ff337230 */ /* 0x100fe20000004100 */
[----:B------:R-:W-:Y:S01]  /*ab80*/  F2FP.SATFINITE.E4M3.F32.PACK_AB_MERGE_C R13, R14, R13, R31 ;  /* 0x0000000d0e0d723e */ /* 0x000fe2000480701f */
[----:B------:R-:W-:Y:S02]  /*ab90*/  HADD2.F32 R52, -RZ, R49.H1_H1 ;  /* 0x30000031ff347230 */ /* 0x000fe40000004100 */
[C---:B------:R-:W-:Y:S01]  /*aba0*/  FMUL.FTZ R56, R46.reuse, R54 ;  /* 0x000000362e387220 */ /* 0x040fe20000410000 */
[----:B------:R-:W-:Y:S02]  /*abb0*/  HADD2.F32 R49, -RZ, R39.H0_H0 ;  /* 0x20000027ff317230 */ /* 0x000fe40000004100 */
[-C--:B------:R-:W-:Y:S01]  /*abc0*/  FMUL.FTZ R57, R46, R51.reuse ;  /* 0x000000332e397220 */ /* 0x080fe20000410000 */
[----:B------:R-:W-:Y:S02]  /*abd0*/  HADD2.F32 R43, -RZ, R43.H1_H1 ;  /* 0x3000002bff2b7230 */ /* 0x000fe40000004100 */
[-C--:B------:R-:W-:Y:S01]  /*abe0*/  FMUL.FTZ R58, R47, R52.reuse ;  /* 0x000000342f3a7220 */ /* 0x080fe20000410000 */
[----:B------:R-:W-:Y:S01]  /*abf0*/  FFMA.FTZ R46, R48, R52, -R59 ;  /* 0x00000034302e7223 */ /* 0x000fe2000001083b */
[C---:B------:R-:W-:Y:S01]  /*ac00*/  FFMA.FTZ R47, R49.reuse, R51, -R56 ;  /* 0x00000033312f7223 */ /* 0x040fe20000010838 */
[----:B------:R-:W-:Y:S01]  /*ac10*/  FFMA.FTZ R49, R49, R54, R57 ;  /* 0x0000003631317223 */ /* 0x000fe20000010039 */
[----:B------:R-:W-:Y:S01]  /*ac20*/  HADD2.F32 R54, -RZ, R53.H1_H1 ;  /* 0x30000035ff367230 */ /* 0x000fe20000004100 */
[----:B------:R-:W-:Y:S01]  /*ac30*/  F2FP.F16.E4M3.UNPACK_B R51, R38 ;  /* 0x00000026ff33723e */ /* 0x000fe200020006ff */
[----:B------:R-:W-:Y:S01]  /*ac40*/  HADD2.F32 R52, -RZ, R50.H1_H1 ;  /* 0x30000032ff347230 */ /* 0x000fe20000004100 */
[----:B------:R-:W-:Y:S01]  /*ac50*/  F2FP.F16.E4M3.UNPACK_B R50, R20 ;  /* 0x00000014ff32723e */ /* 0x000fe200020006ff */
[----:B------:R-:W-:-:S02]  /*ac60*/  HADD2.F32 R39, -RZ, R39.H1_H1 ;  /* 0x30000027ff277230 */ /* 0x000fc40000004100 */
[C---:B------:R-:W-:Y:S01]  /*ac70*/  FMUL.FTZ R20, R43.reuse, R54 ;  /* 0x000000362b147220 */ /* 0x040fe20000410000 */
[----:B------:R-:W-:Y:S01]  /*ac80*/  FFMA.FTZ R48, R48, R55, R58 ;  /* 0x0000003730307223 */ /* 0x000fe2000001003a */
[-C--:B------:R-:W-:Y:S01]  /*ac90*/  FMUL.FTZ R53, R43, R52.reuse ;  /* 0x000000342b357220 */ /* 0x080fe20000410000 */
[--C-:B------:R-:W-:Y:S02]  /*aca0*/  HADD2.F32 R43, -RZ, R51.reuse.H0_H0 ;  /* 0x20000033ff2b7230 */ /* 0x100fe40000004100 */
[C---:B------:R-:W-:Y:S01]  /*acb0*/  FFMA.FTZ R56, R39.reuse, R52, -R20 ;  /* 0x0000003427387223 */ /* 0x040fe20000010814 */
[----:B------:R-:W-:Y:S02]  /*acc0*/  HADD2.F32 R38, -RZ, R28.H0_H0 ;  /* 0x2000001cff267230 */ /* 0x000fe40000004100 */
[----:B------:R-:W-:Y:S01]  /*acd0*/  FFMA.FTZ R58, R39, R54, R53 ;  /* 0x00000036273a7223 */ /* 0x000fe20000010035 */
[----:B------:R-:W-:Y:S01]  /*ace0*/  HADD2.F32 R39, -RZ, R50.H0_H0 ;  /* 0x20000032ff277230 */ /* 0x000fe20000004100 */
[----:B------:R-:W-:Y:S01]  /*acf0*/  F2FP.F16.E4M3.UNPACK_B R52, R4.H1 ;  /* 0x00000004ff34723e */ /* 0x000fe200030006ff */
[----:B------:R-:W-:-:S02]  /*ad00*/  HADD2.F32 R51, -RZ, R51.H1_H1 ;  /* 0x30000033ff337230 */ /* 0x000fc40000004100 */
[C---:B------:R-:W-:Y:S01]  /*ad10*/  FMUL.FTZ R53, R38.reuse, R43 ;  /* 0x0000002b26357220 */ /* 0x040fe20000410000 */
[----:B------:R-:W-:Y:S02]  /*ad20*/  HADD2.F32 R28, -RZ, R28.H1_H1 ;  /* 0x3000001cff1c7230 */ /* 0x000fe40000004100 */
[----:B------:R-:W-:Y:S01]  /*ad30*/  FMUL.FTZ R55, R38, R39 ;  /* 0x0000002726377220 */ /* 0x000fe20000410000 */
[----:B------:R-:W-:Y:S01]  /*ad40*/  HADD2.F32 R50, -RZ, R50.H1_H1 ;  /* 0x30000032ff327230 */ /* 0x000fe20000004100 */
[----:B------:R-:W-:Y:S01]  /*ad50*/  F2FP.F16.E4M3.UNPACK_B R38, R12.H1 ;  /* 0x0000000cff26723e */ /* 0x000fe200030006ff */
[--C-:B------:R-:W-:Y:S02]  /*ad60*/  HADD2.F32 R20, -RZ, R15.reuse.H0_H0 ;  /* 0x2000000fff147230 */ /* 0x100fe40000004100 */
[C---:B------:R-:W-:Y:S01]  /*ad70*/  FMUL.FTZ R54, R28.reuse, R51 ;  /* 0x000000331c367220 */ /* 0x040fe20000410000 */
[----:B------:R-:W-:Y:S02]  /*ad80*/  HADD2.F32 R15, -RZ, R15.H1_H1 ;  /* 0x3000000fff0f7230 */ /* 0x000fe40000004100 */
[----:B------:R-:W-:Y:S01]  /*ad90*/  FMUL.FTZ R28, R28, R50 ;  /* 0x000000321c1c7220 */ /* 0x000fe20000410000 */
[----:B------:R-:W-:Y:S01]  /*ada0*/  F2FP.F16.E4M3.UNPACK_B R12, R12 ;  /* 0x0000000cff0c723e */ /* 0x000fe200020006ff */
[C---:B------:R-:W-:Y:S01]  /*adb0*/  FFMA.FTZ R53, R20.reuse, R39, -R53 ;  /* 0x0000002714357223 */ /* 0x040fe20000010835 */
[----:B------:R-:W-:Y:S01]  /*adc0*/  FFMA.FTZ R55, R20, R43, R55 ;  /* 0x0000002b14377223 */ /* 0x000fe20000010037 */
[----:B------:R-:W-:-:S02]  /*add0*/  HADD2.F32 R43, -RZ, R52.H0_H0 ;  /* 0x20000034ff2b7230 */ /* 0x000fc40000004100 */
[C---:B------:R-:W-:Y:S01]  /*ade0*/  FFMA.FTZ R54, R15.reuse, R50, -R54 ;  /* 0x000000320f367223 */ /* 0x040fe20000010836 */
[----:B------:R-:W-:Y:S02]  /*adf0*/  HADD2.F32 R20, -RZ, R34.H0_H0 ;  /* 0x20000022ff147230 */ /* 0x000fe40000004100 */
[----:B------:R-:W-:Y:S01]  /*ae00*/  FFMA.FTZ R50, R15, R51, R28 ;  /* 0x000000330f327223 */ /* 0x000fe2000001001c */
[--C-:B------:R-:W-:Y:S01]  /*ae10*/  HADD2.F32 R28, -RZ, R38.reuse.H0_H0 ;  /* 0x20000026ff1c7230 */ /* 0x100fe20000004100 */
[----:B------:R-:W-:Y:S01]  /*ae20*/  F2FP.F16.E4M3.UNPACK_B R4, R4 ;  /* 0x00000004ff04723e */ /* 0x000fe200020006ff */
[----:B------:R-:W-:Y:S02]  /*ae30*/  HADD2.F32 R39, -RZ, R38.H1_H1 ;  /* 0x30000026ff277230 */ /* 0x000fe40000004100 */
[C---:B------:R-:W-:Y:S01]  /*ae40*/  FMUL.FTZ R38, R20.reuse, R43 ;  /* 0x0000002b14267220 */ /* 0x040fe20000410000 */
[----:B------:R-:W-:Y:S02]  /*ae50*/  HADD2.F32 R15, -RZ, R30.H0_H0 ;  /* 0x2000001eff0f7230 */ /* 0x000fe40000004100 */
[----:B------:R-:W-:Y:S01]  /*ae60*/  FMUL.FTZ R20, R20, R28 ;  /* 0x0000001c14147220 */ /* 0x000fe20000410000 */
[----:B------:R-:W-:-:S02]  /*ae70*/  HADD2.F32 R34, -RZ, R34.H1_H1 ;  /* 0x30000022ff227230 */ /* 0x000fc40000004100 */
[----:B------:R-:W-:Y:S02]  /*ae80*/  HADD2.F32 R51, -RZ, R52.H1_H1 ;  /* 0x30000034ff337230 */ /* 0x000fe40000004100 */
[C---:B------:R-:W-:Y:S01]  /*ae90*/  FFMA.FTZ R38, R15.reuse, R28, -R38 ;  /* 0x0000001c0f267223 */ /* 0x040fe20000010826 */
[----:B------:R-:W-:Y:S02]  /*aea0*/  HADD2.F32 R30, -RZ, R30.H1_H1 ;  /* 0x3000001eff1e7230 */ /* 0x000fe40000004100 */
[C---:B------:R-:W-:Y:S01]  /*aeb0*/  FMUL.FTZ R28, R34.reuse, R39 ;  /* 0x00000027221c7220 */ /* 0x040fe20000410000 */
[----:B------:R-:W-:Y:S01]  /*aec0*/  FMUL.FTZ R57, R34, R51 ;  /* 0x0000003322397220 */ /* 0x000fe20000410000 */
[----:B------:R-:W-:Y:S01]  /*aed0*/  FFMA.FTZ R34, R15, R43, R20 ;  /* 0x0000002b0f227223 */ /* 0x000fe20000010014 */
[--C-:B------:R-:W-:Y:S02]  /*aee0*/  HADD2.F32 R15, -RZ, R12.reuse.H0_H0 ;  /* 0x2000000cff0f7230 */ /* 0x100fe40000004100 */
[----:B------:R-:W-:Y:S01]  /*aef0*/  FFMA.FTZ R51, R30, R51, R28 ;  /* 0x000000331e337223 */ /* 0x000fe2000001001c */
[----:B------:R-:W-:-:S02]  /*af00*/  HADD2.F32 R20, -RZ, R12.H1_H1 ;  /* 0x3000000cff147230 */ /* 0x000fc40000004100 */
[----:B------:R-:W-:Y:S01]  /*af10*/  FFMA.FTZ R57, R30, R39, -R57 ;  /* 0x000000271e397223 */ /* 0x000fe20000010839 */
[--C-:B------:R-:W-:Y:S02]  /*af20*/  HADD2.F32 R12, -RZ, R7.reuse.H0_H0 ;  /* 0x20000007ff0c7230 */ /* 0x100fe40000004100 */
[--C-:B------:R-:W-:Y:S01]  /*af30*/  HADD2.F32 R28, -RZ, R4.reuse.H1_H1 ;  /* 0x30000004ff1c7230 */ /* 0x100fe20000004100 */
[----:B------:R-:W-:Y:S01]  /*af40*/  F2FP.SATFINITE.E4M3.F32.PACK_AB_MERGE_C R34, R51, R34, RZ ;  /* 0x000000223322723e */ /* 0x000fe200048070ff */
[----:B------:R-:W-:Y:S01]  /*af50*/  HADD2.F32 R7, -RZ, R7.H1_H1 ;  /* 0x30000007ff077230 */ /* 0x000fe20000004100 */
[----:B------:R-:W-:Y:S01]  /*af60*/  F2FP.SATFINITE.E4M3.F32.PACK_AB_MERGE_C R38, R57, R38, RZ ;  /* 0x000000263926723e */ /* 0x000fe200048070ff */
[----:B------:R-:W-:Y:S02]  /*af70*/  HADD2.F32 R39, -RZ, R4.H0_H0 ;  /* 0x20000004ff277230 */ /* 0x000fe40000004100 */
[--C-:B------:R-:W-:Y:S02]  /*af80*/  HADD2.F32 R4, -RZ, R5.reuse.H0_H0 ;  /* 0x20000005ff047230 */ /* 0x100fe40000004100 */
[----:B------:R-:W-:Y:S01]  /*af90*/  FMUL.FTZ R30, R7, R28 ;  /* 0x0000001c071e7220 */ /* 0x000fe20000410000 */
[----:B------:R-:W-:-:S02]  /*afa0*/  HADD2.F32 R5, -RZ, R5.H1_H1 ;  /* 0x30000005ff057230 */ /* 0x000fc40000004100 */
[C---:B------:R-:W-:Y:S01]  /*afb0*/  FMUL.FTZ R43, R12.reuse, R39 ;  /* 0x000000270c2b7220 */ /* 0x040fe20000410000 */
[-C--:B------:R-:W-:Y:S01]  /*afc0*/  FMUL.FTZ R7, R7, R20.reuse ;  /* 0x0000001407077220 */ /* 0x080fe20000410000 */
[-C--:B------:R-:W-:Y:S01]  /*afd0*/  FMUL.FTZ R12, R12, R15.reuse ;  /* 0x0000000f0c0c7220 */ /* 0x080fe20000410000 */
[C---:B------:R-:W-:Y:S02]  /*afe0*/  FFMA.FTZ R30, R5.reuse, R20, -R30 ;  /* 0x00000014051e7223 */ /* 0x040fe4000001081e */
        /* <DEDUP_REMOVED lines=17> */
.L_x_11875:
[----:B------:R-:W-:Y:S05]  /*b100*/  BSYNC B1 ;  /* 0x0000000000017941 */ /* 0x000fea0003800000 */
.L_x_11874:
[----:B------:R-:W-:Y:S05]  /*b110*/  @P1 BRA `(.L_x_11864) ;  /* 0x0000000c00f81947 */ /* 0x000fea0003800000 */
[----:B----4-:R-:W2:Y:S04]  /*b120*/  LDL R21, [R1+0x28] ;  /* 0x0000280001157983 */ /* 0x010ea80000100800 */
[----:B------:R-:W4:Y:S01]  /*b130*/  LDL R49, [R1+0x74] ;  /* 0x0000740001317983 */ /* 0x000f220000100800 */
[----:B0----5:R-:W-:Y:S02]  /*b140*/  SHF.R.U32.HI R0, RZ, 0x8, R24 ;  /* 0x00000008ff007819 */ /* 0x021fe40000011618 */
[----:B------:R-:W-:Y:S02]  /*b150*/  LOP3.LUT R5, R24, 0xff, RZ, 0xc0, !PT ;  /* 0x000000ff18057812 */ /* 0x000fe400078ec0ff */
[----:B------:R-:W-:Y:S02]  /*b160*/  LOP3.LUT R0, R0, 0xff, RZ, 0xc0, !PT ;  /* 0x000000ff00007812 */ /* 0x000fe400078ec0ff */
[----:B------:R-:W-:-:S02]  /*b170*/  SHF.R.U32.HI R14, RZ, 0x8, R25 ;  /* 0x00000008ff0e7819 */ /* 0x000fc40000011619 */
[----:B---3--:R-:W-:Y:S02]  /*b180*/  PRMT R20, R0, 0x7604, R5 ;  /* 0x0000760400147816 */ /* 0x008fe40000000005 */
[----:B------:R-:W-:Y:S02]  /*b190*/  LOP3.LUT R7, R25, 0xff, RZ, 0xc0, !PT ;  /* 0x000000ff19077812 */ /* 0x000fe400078ec0ff */
[----:B------:R-:W-:Y:S02]  /*b1a0*/  SHF.R.U32.HI R6, RZ, 0x8, R27 ;  /* 0x00000008ff067819 */ /* 0x000fe4000001161b */
[----:B------:R-:W-:Y:S02]  /*b1b0*/  LOP3.LUT R0, R14, 0xff, RZ, 0xc0, !PT ;  /* 0x000000ff0e007812 */ /* 0x000fe400078ec0ff */
[----:B------:R-:W-:Y:S02]  /*b1c0*/  LOP3.LUT R13, R27, 0xff, RZ, 0xc0, !PT ;  /* 0x000000ff1b0d7812 */ /* 0x000fe400078ec0ff */
        /* <DEDUP_REMOVED lines=28> */
[----:B------:R-:W-:Y:S01]  /*b390*/  PRMT R37, R14, 0x7604, R21 ;  /* 0x000076040e257816 */ /* 0x000fe20000000015 */
        /* <DEDUP_REMOVED lines=8> */
[----:B-1----:R-:W-:-:S02]  /*b420*/  PRMT R39, R3, 0x7604, R34 ;  /* 0x0000760403277816 */ /* 0x002fc40000000022 */
[----:B------:R-:W-:Y:S01]  /*b430*/  SHF.R.U32.HI R3, RZ, 0x10, R24 ;  /* 0x00000010ff037819 */ /* 0x000fe20000011618 */
[----:B------:R-:W0:Y:S01]  /*b440*/  LDS.128 R12, [R0+0xf000] ;  /* 0x00f00000000c7984 */ /* 0x000e220000000c00 */
[----:B------:R-:W-:Y:S02]  /*b450*/  LOP3.LUT R21, R21, 0xff, RZ, 0xc0, !PT ;  /* 0x000000ff15157812 */ /* 0x000fe400078ec0ff */
[----:B------:R-:W-:Y:S02]  /*b460*/  LOP3.LUT R3, R3, 0xff, RZ, 0xc0, !PT ;  /* 0x000000ff03037812 */ /* 0x000fe400078ec0ff */
[----:B------:R-:W-:Y:S02]  /*b470*/  SHF.R.U32.HI R29, RZ, 0x10, R26 ;  /* 0x00000010ff1d7819 */ /* 0x000fe4000001161a */
[----:B------:R-:W-:Y:S02]  /*b480*/  PRMT R3, R3, 0x7054, R20 ;  /* 0x0000705403037816 */ /* 0x000fe40000000014 */
[----:B------:R-:W-:-:S02]  /*b490*/  PRMT R21, R21, 0x7054, R28 ;  /* 0x0000705415157816 */ /* 0x000fc4000000001c */
[----:B------:R-:W-:Y:S02]  /*b4a0*/  SHF.R.U32.HI R20, RZ, 0x10, R8 ;  /* 0x00000010ff147819 */ /* 0x000fe40000011608 */
[----:B------:R-:W-:Y:S02]  /*b4b0*/  SHF.R.U32.HI R28, RZ, 0x10, R9 ;  /* 0x00000010ff1c7819 */ /* 0x000fe40000011609 */
[----:B------:R-:W-:Y:S02]  /*b4c0*/  LOP3.LUT R29, R29, 0xff, RZ, 0xc0, !PT ;  /* 0x000000ff1d1d7812 */ /* 0x000fe400078ec0ff */
[----:B------:R-:W-:Y:S02]  /*b4d0*/  LOP3.LUT R20, R20, 0xff, RZ, 0xc0, !PT ;  /* 0x000000ff14147812 */ /* 0x000fe400078ec0ff */
[----:B------:R-:W-:Y:S02]  /*b4e0*/  LOP3.LUT R28, R28, 0xff, RZ, 0xc0, !PT ;  /* 0x000000ff1c1c7812 */ /* 0x000fe400078ec0ff */
[----:B------:R-:W-:-:S02]  /*b4f0*/  PRMT R29, R29, 0x7054, R30 ;  /* 0x000070541d1d7816 */ /* 0x000fc4000000001e */
[----:B------:R-:W-:Y:S02]  /*b500*/  SHF.R.U32.HI R30, RZ, 0x10, R10 ;  /* 0x00000010ff1e7819 */ /* 0x000fe4000001160a */
[----:B------:R-:W-:Y:S02]  /*b510*/  PRMT R33, R20, 0x7054, R33 ;  /* 0x0000705414217816 */ /* 0x000fe40000000021 */
[----:B------:R-:W-:Y:S02]  /*b520*/  PRMT R35, R28, 0x7054, R35 ;  /* 0x000070541c237816 */ /* 0x000fe40000000023 */
[----:B------:R-:W-:Y:S02]  /*b530*/  LOP3.LUT R28, R21, 0xff000000, R25, 0xf8, !PT ;  /* 0xff000000151c7812 */ /* 0x000fe400078ef819 */
[----:B------:R-:W-:Y:S02]  /*b540*/  LOP3.LUT R30, R30, 0xff, RZ, 0xc0, !PT ;  /* 0x000000ff1e1e7812 */ /* 0x000fe400078ec0ff */
[----:B------:R-:W-:-:S02]  /*b550*/  LOP3.LUT R21, R33, 0xff000000, R8, 0xf8, !PT ;  /* 0xff00000021157812 */ /* 0x000fc400078ef808 */
[----:B------:R-:W-:Y:S02]  /*b560*/  LOP3.LUT R33, R35, 0xff000000, R9, 0xf8, !PT ;  /* 0xff00000023217812 */ /* 0x000fe400078ef809 */
[----:B------:R-:W-:Y:S02]  /*b570*/  PRMT R37, R30, 0x7054, R37 ;  /* 0x000070541e257816 */ /* 0x000fe40000000025 */
[----:B------:R-:W-:Y:S02]  /*b580*/  F2FP.F16.E4M3.UNPACK_B R40, R33 ;  /* 0x00000021ff28723e */ /* 0x000fe400020006ff */
[----:B0-----:R-:W-:Y:S02]  /*b590*/  F2FP.F16.E4M3.UNPACK_B R25, R13 ;  /* 0x0000000dff19723e */ /* 0x001fe400020006ff */
[----:B------:R-:W-:Y:S01]  /*b5a0*/  PRMT R41, R32, 0x7054, R39 ;  /* 0x0000705420297816 */ /* 0x000fe20000000027 */
[--C-:B------:R-:W-:Y:S01]  /*b5b0*/  HADD2.F32 R42, -RZ, R40.reuse.H0_H0 ;  /* 0x20000028ff2a7230 */ /* 0x100fe20000004100 */
[----:B------:R-:W-:Y:S01]  /*b5c0*/  LOP3.LUT R20, R3, 0xff000000, R24, 0xf8, !PT ;  /* 0xff00000003147812 */ /* 0x000fe200078ef818 */
[----:B------:R-:W-:Y:S01]  /*b5d0*/  HADD2.F32 R40, -RZ, R40.H1_H1 ;  /* 0x30000028ff287230 */ /* 0x000fe20000004100 */
[----:B------:R-:W-:-:S02]  /*b5e0*/  LOP3.LUT R8, R37, 0xff000000, R10, 0xf8, !PT ;  /* 0xff00000025087812 */ /* 0x000fc400078ef80a */
[----:B------:R-:W-:Y:S02]  /*b5f0*/  F2FP.F16.E4M3.UNPACK_B R32, R28 ;  /* 0x0000001cff20723e */ /* 0x000fe400020006ff */
        /* <DEDUP_REMOVED lines=46> */
[--C-:B------:R-:W-:Y:S02]  /*b8e0*/  HADD2.F32 R24, -RZ, R31.reuse.H0_H0 ;  /* 0x2000001fff187230 */ /* 0x100fe40000004100 */
[-C--:B------:R-:W-:Y:S01]  /*b8f0*/  FMUL.FTZ R26, R26, R33.reuse ;  /* 0x000000211a1a7220 */ /* 0x080fe20000410000 */
[----:B------:R-:W-:Y:S01]  /*b900*/  HADD2.F32 R38, -RZ, R32.H0_H0 ;  /* 0x20000020ff267230 */ /* 0x000fe20000004100 */
[----:B------:R-:W-:Y:S01]  /*b910*/  F2FP.F16.E4M3.UNPACK_B R11, R4 ;  /* 0x00000004ff0b723e */ /* 0x000fe200020006ff */
[----:B------:R-:W-:Y:S02]  /*b920*/  HADD2.F32 R25, -RZ, R30.H0_H0 ;  /* 0x2000001eff197230 */ /* 0x000fe40000004100 */
[C---:B------:R-:W-:Y:S01]  /*b930*/  FMUL.FTZ R44, R24.reuse, R42 ;  /* 0x0000002a182c7220 */ /* 0x040fe20000410000 */
[----:B------:R-:W-:Y:S02]  /*b940*/  HADD2.F32 R31, -RZ, R31.H1_H1 ;  /* 0x3000001fff1f7230 */ /* 0x000fe40000004100 */
[-C--:B------:R-:W-:Y:S01]  /*b950*/  FMUL.FTZ R47, R24, R38.reuse ;  /* 0x00000026182f7220 */ /* 0x080fe20000410000 */
[C---:B------:R-:W-:Y:S01]  /*b960*/  FFMA.FTZ R24, R28.reuse, R33, -R45 ;  /* 0x000000211c187223 */ /* 0x040fe2000001082d */
[----:B------:R-:W-:Y:S01]  /*b970*/  FFMA.FTZ R28, R28, R41, R26 ;  /* 0x000000291c1c7223 */ /* 0x000fe2000001001a */
[C---:B------:R-:W-:Y:S01]  /*b980*/  FFMA.FTZ R26, R25.reuse, R38, -R44 ;  /* 0x00000026191a7223 */ /* 0x040fe2000001082c */
[----:B------:R-:W-:Y:S01]  /*b990*/  FFMA.FTZ R25, R25, R42, R47 ;  /* 0x0000002a19197223 */ /* 0x000fe2000001002f */
[----:B------:R-:W-:Y:S01]  /*b9a0*/  F2FP.F16.E4M3.UNPACK_B R42, R43.H1 ;  /* 0x0000002bff2a723e */ /* 0x000fe200030006ff */
[----:B------:R-:W-:Y:S01]  /*b9b0*/  HADD2.F32 R38, -RZ, R32.H1_H1 ;  /* 0x30000020ff267230 */ /* 0x000fe20000004100 */
[-C--:B------:R-:W-:Y:S01]  /*b9c0*/  F2FP.F16.E4M3.UNPACK_B R4, R6.reuse ;  /* 0x00000006ff04723e */ /* 0x080fe200020006ff */
        /* <DEDUP_REMOVED lines=8> */
[----:B------:R-:W-:Y:S02]  /*ba50*/  HADD2.F32 R33, -RZ, R35.H0_H0 ;  /* 0x20000023ff217230 */ /* 0x000fe40000004100 */
[CC--:B------:R-:W-:Y:S01]  /*ba60*/  FMUL.FTZ R46, R32.reuse, R43.reuse ;  /* 0x0000002b202e7220 */ /* 0x0c0fe20000410000 */
[----:B------:R-:W-:Y:S02]  /*ba70*/  HADD2.F32 R30, -RZ, R30.H1_H1 ;  /* 0x3000001eff1e7230 */ /* 0x000fe40000004100 */
[----:B------:R-:W-:Y:S01]  /*ba80*/  FMUL.FTZ R48, R32, R40 ;  /* 0x0000002820307220 */ /* 0x000fe20000410000 */
[----:B------:R-:W-:Y:S01]  /*ba90*/  F2FP.F16.E4M3.UNPACK_B R14, R14.H1 ;  /* 0x0000000eff0e723e */ /* 0x000fe200030006ff */
[C---:B------:R-:W-:Y:S01]  /*baa0*/  FFMA.FTZ R32, R33.reuse, R40, -R46 ;  /* 0x0000002821207223 */ /* 0x040fe2000001082e */
[----:B------:R-:W-:Y:S01]  /*bab0*/  F2FP.F16.E4M3.UNPACK_B R40, R20.H1 ;  /* 0x00000014ff28723e */ /* 0x000fe200030006ff */
[----:B------:R-:W-:Y:S01]  /*bac0*/  FFMA.FTZ R33, R33, R43, R48 ;  /* 0x0000002b21217223 */ /* 0x000fe20000010030 */
[----:B------:R-:W-:Y:S01]  /*bad0*/  F2FP.F16.E4M3.UNPACK_B R43, R21.H1 ;  /* 0x00000015ff2b723e */ /* 0x000fe200030006ff */
[C---:B------:R-:W-:Y:S01]  /*bae0*/  FFMA.FTZ R31, R30.reuse, R38, -R45 ;  /* 0x000000261e1f7223 */ /* 0x040fe2000001082d */
[----:B------:R-:W-:Y:S01]  /*baf0*/  FFMA.FTZ R30, R30, R41, R44 ;  /* 0x000000291e1e7223 */ /* 0x000fe2000001002c */
[----:B------:R-:W-:Y:S01]  /*bb00*/  HADD2.F32 R41, -RZ, R39.H1_H1 ;  /* 0x30000027ff297230 */ /* 0x000fe20000004100 */
[----:B------:R-:W-:Y:S01]  /*bb10*/  F2FP.SATFINITE.E4M3.F32.PACK_AB_MERGE_C R13, R24, R13, RZ ;  /* 0x0000000d180d723e */ /* 0x000fe200048070ff */
[----:B------:R-:W-:Y:S01]  /*bb20*/  HADD2.F32 R45, -RZ, R42.H1_H1 ;  /* 0x3000002aff2d7230 */ /* 0x000fe20000004100 */
[----:B------:R-:W-:Y:S01]  /*bb30*/  F2FP.SATFINITE.E4M3.F32.PACK_AB_MERGE_C R15, R28, R15, RZ ;  /* 0x0000000f1c0f723e */ /* 0x000fe200048070ff */
[----:B------:R-:W-:Y:S01]  /*bb40*/  HADD2.F32 R38, -RZ, R35.H1_H1 ;  /* 0x30000023ff267230 */ /* 0x000fe20000004100 */
[----:B------:R-:W-:Y:S01]  /*bb50*/  F2FP.SATFINITE.E4M3.F32.PACK_AB_MERGE_C R5, R12, R5, R13 ;  /* 0x000000050c05723e */ /* 0x000fe2000480700d */
[----:B------:R-:W-:Y:S01]  /*bb60*/  HADD2.F32 R39, -RZ, R37.H1_H1 ;  /* 0x30000025ff277230 */ /* 0x000fe20000004100 */
[----:B------:R-:W-:Y:S01]  /*bb70*/  F2FP.SATFINITE.E4M3.F32.PACK_AB_MERGE_C R9, R10, R9, R15 ;  /* 0x000000090a09723e */ /* 0x000fe2000480700f */
[----:B------:R-:W-:-:S02]  /*bb80*/  HADD2.F32 R44, -RZ, R43.H0_H0 ;  /* 0x2000002bff2c7230 */ /* 0x000fc40000004100 */
[----:B------:R-:W-:Y:S02]  /*bb90*/  HADD2.F32 R35, -RZ, R34.H0_H0 ;  /* 0x20000022ff237230 */ /* 0x000fe40000004100 */
        /* <DEDUP_REMOVED lines=11> */
[C---:B------:R-:W-:Y:S01]  /*bc50*/  FFMA.FTZ R35, R38.reuse, R41, -R47 ;  /* 0x0000002926237223 */ /* 0x040fe2000001082f */
[----:B------:R-:W-:Y:S01]  /*bc60*/  FFMA.FTZ R52, R38, R45, R48 ;  /* 0x0000002d26347223 */ /* 0x000fe20000010030 */
[----:B------:R-:W-:Y:S01]  /*bc70*/  F2FP.F16.E4M3.UNPACK_B R37, R20 ;  /* 0x00000014ff25723e */ /* 0x000fe200020006ff */
[----:B------:R-:W-:Y:S01]  /*bc80*/  HADD2.F32 R29, -RZ, R29.H1_H1 ;  /* 0x3000001dff1d7230 */ /* 0x000fe20000004100 */
[----:B------:R-:W-:Y:S01]  /*bc90*/  F2FP.F16.E4M3.UNPACK_B R38, R21 ;  /* 0x00000015ff26723e */ /* 0x000fe200020006ff */
[C---:B------:R-:W-:Y:S01]  /*bca0*/  FMUL.FTZ R20, R34.reuse, R43 ;  /* 0x0000002b22147220 */ /* 0x040fe20000410000 */
[----:B------:R-:W-:Y:S01]  /*bcb0*/  FMUL.FTZ R34, R34, R40 ;  /* 0x0000002822227220 */ /* 0x000fe20000410000 */
[----:B------:R-:W-:-:S02]  /*bcc0*/  HADD2.F32 R21, -RZ, R27.H0_H0 ;  /* 0x2000001bff157230 */ /* 0x000fc40000004100 */
[--C-:B------:R-:W-:Y:S02]  /*bcd0*/  HADD2.F32 R39, -RZ, R38.reuse.H0_H0 ;  /* 0x20000026ff277230 */ /* 0x100fe40000004100 */
        /* <DEDUP_REMOVED lines=66> */
.L_x_11864:
[----:B------:R-:W-:Y:S05]  /*c100*/  BSYNC B0 ;  /* 0x0000000000007941 */ /* 0x000fea0003800000 */
.L_x_11857:
        /* <DEDUP_REMOVED lines=8> */
.L_x_11854:
[----:B0-2---:R-:W-:-:S05]  /*c190*/  IMAD.U32 R0, RZ, RZ, UR36 ;  /* 0x00000024ff007e24 */ /* 0x005fca000f8e00ff */
[----:B------:R-:W-:-:S13]  /*c1a0*/  ISETP.NE.AND P0, PT, R0, 0x3, PT ;  /* 0x000000030000780c */ /* 0x000fda0003f05270 */
[----:B------:R-:W-:Y:S05]  /*c1b0*/  @!P0 BRA `(.L_x_11876) ;  /* 0x0000000000048947 */ /* 0x000fea0003800000 */
[----:B------:R-:W-:Y:S01]  /*c1c0*/  BPT.TRAP 0x1 ;  /* 0x000000040000795c */ /* 0x000fe20000300000 */
.L_x_11876:
[----:B----45:R-:W-:Y:S01]  /*c1d0*/  IMAD R14, R19, 0x8, R18 ;  /* 0x00000008130e7824 */ /* 0x030fe200078e0212 */
[----:B-1----:R-:W-:-:S04]  /*c1e0*/  SHF.L.U32 R3, R156, 0x1f, RZ ;  /* 0x0000001f9c037819 */ /* 0x002fc800000006ff */
[----:B------:R0:W1:Y:S01]  /*c1f0*/  SYNCS.PHASECHK.TRANS64.TRYWAIT P1, [R14+URZ+0x19c30], R3 ;  /* 0x019c30030e0075a7 */ /* 0x000062000802017f */
[----:B------:R-:W-:Y:S05]  /*c200*/  @!P0 BRA `(.L_x_11877) ;  /* 0x0000000000048947 */ /* 0x000fea0003800000 */
[----:B------:R-:W-:Y:S01]  /*c210*/  BPT.TRAP 0x1 ;  /* 0x000000040000795c */ /* 0x000fe20000300000 */
.L_x_11877:
[----:B------:R-:W-:Y:S01]  /*c220*/  VIADD R0, R18, 0x13800 ;  /* 0x0001380012007836 */ /* 0x000fe20000000000 */
[----:B------:R-:W-:Y:S01]  /*c230*/  LOP3.LUT R8, R36, 0x10000, RZ, 0xfc, !PT ;  /* 0x0001000024087812 */ /* 0x000fe200078efcff */
[----:B------:R-:W-:-:S03]  /*c240*/  IMAD.MOV.U32 R9, RZ, RZ, -0x3ffffff0 ;  /* 0xc0000010ff097424 */ /* 0x000fc600078e00ff */
[----:B------:R-:W-:-:S04]  /*c250*/  SHF.R.U32.HI R0, RZ, 0x4, R0 ;  /* 0x00000004ff007819 */ /* 0x000fc80000011600 */
[----:B------:R-:W-:-:S04]  /*c260*/  LOP3.LUT R0, R0, 0x3fff, RZ, 0xc0, !PT ;  /* 0x00003fff00007812 */ /* 0x000fc800078ec0ff */
[----:B------:R-:W-:Y:S01]  /*c270*/  LOP3.LUT R153, R0, 0x10000, RZ, 0xfc, !PT ;  /* 0x0001000000997812 */ /* 0x000fe200078efcff */
[----:B-1----:R-:W-:Y:S06]  /*c280*/  @P1 BRA `(.L_x_11878) ;  /* 0x0000000000081947 */ /* 0x002fec0003800000 */
[----:B------:R-:W1:Y:S02]  /*c290*/  SYNCS.PHASECHK.TRANS64.TRYWAIT P1, [R14+URZ+0x19c30], R3 ;  /* 0x019c30030e0075a7 */ /* 0x000e64000802017f */
[----:B-1----:R-:W-:Y:S05]  /*c2a0*/  @!P1 BRA `(.L_x_11879) ;  /* 0x0000016000cc9947 */ /* 0x002fea0003800000 */
.L_x_11878:
[----:B---3--:R-:W-:Y:S01]  /*c2b0*/  IMAD R4, R19, 0x300, R153 ;  /* 0x0000030013047824 */ /* 0x008fe200078e0299 */
[----:B------:R-:W-:Y:S05]  /*c2c0*/  WARPSYNC.ALL ;  /* 0x0000000000007948 */ /* 0x000fea0003800000 */
[----:B------:R-:W-:Y:S01]  /*c2d0*/  IMAD.MOV.U32 R5, RZ, RZ, -0x3ffffff0 ;  /* 0xc0000010ff057424 */ /* 0x000fe200078e00ff */
[C---:B------:R-:W-:Y:S01]  /*c2e0*/  R2UR UR4, R8.reuse ;  /* 0x00000000080472ca */ /* 0x040fe200000e0000 */
[----:B------:R-:W-:Y:S01]  /*c2f0*/  WARPGROUP.ARRIVE ;  /* 0x00000000000079c5 */ /* 0x000fe20000000000 */
[----:B------:R-:W-:Y:S01]  /*c300*/  R2UR UR5, R9 ;  /* 0x00000000090572ca */ /* 0x000fe200000e0000 */
[----:B------:R-:W-:Y:S01]  /*c310*/  VIADD R12, R8, 0x180 ;  /* 0x00000180080c7836 */ /* 0x000fe20000000000 */
[C---:B------:R-:W-:Y:S01]  /*c320*/  R2UR UR6, R4.reuse ;  /* 0x00000000040672ca */ /* 0x040fe200000e0000 */
[----:B------:R-:W-:Y:S01]  /*c330*/  VIADD R6, R4, 0x100 ;  /* 0x0000010004067836 */ /* 0x000fe20000000000 */
[----:B------:R-:W-:Y:S01]  /*c340*/  R2UR UR7, R5 ;  /* 0x00000000050772ca */ /* 0x000fe200000e0000 */
[----:B------:R-:W-:-:S02]  /*c350*/  IMAD.MOV.U32 R13, RZ, RZ, -0x3ffffff0 ;  /* 0xc0000010ff0d7424 */ /* 0x000fc400078e00ff */
[----:B------:R-:W-:Y:S02]  /*c360*/  IMAD.MOV.U32 R7, RZ, RZ, -0x3ffffff0 ;  /* 0xc0000010ff077424 */ /* 0x000fe400078e00ff */
[----:B------:R-:W-:Y:S01]  /*c370*/  VIADD R10, R8, 0x300 ;  /* 0x00000300080a7836 */ /* 0x000fe20000000000 */
[----:B------:R2:W-:Y:S01]  /*c380*/  STL.64 [R1], R12 ;  /* 0x0000000c01007387 */ /* 0x0005e20000100a00 */
[----:B------:R-:W-:Y:S02]  /*c390*/  VIADD R4, R4, 0x200 ;  /* 0x0000020004047836 */ /* 0x000fe40000000000 */
[----:B------:R-:W-:Y:S02]  /*c3a0*/  IMAD.MOV.U32 R11, RZ, RZ, -0x3ffffff0 ;  /* 0xc0000010ff0b7424 */ /* 0x000fe400078e00ff */
[----:B------:R-:W-:Y:S02]  /*c3b0*/  IMAD.MOV.U32 R5, RZ, RZ, -0x3ffffff0 ;  /* 0xc0000010ff057424 */ /* 0x000fe400078e00ff */
[----:B------:R-:W-:Y:S01]  /*c3c0*/  QGMMA.64x128x32.F32.E4M3.E4M3 R24, gdesc[UR4], RZ, !UPT, gsb0 ;  /* 0x01e00000041879f3 */ /* 0x000fe2000c0008ff */
[----:B------:R-:W-:-:S02]  /*c3d0*/  R2UR UR4, R12 ;  /* 0x000000000c0472ca */ /* 0x000fc400000e0000 */
        /* <DEDUP_REMOVED lines=14> */
[----:B--2---:R-:W-:Y:S05]  /*c4c0*/  @!P0 BRA `(.L_x_11880) ;  /* 0x0000000000048947 */ /* 0x004fea0003800000 */
[----:B------:R-:W-:Y:S01]  /*c4d0*/  BPT.TRAP 0x1 ;  /* 0x000000040000795c */ /* 0x000fe20000300000 */
.L_x_11880:
[----:B------:R-:W2:Y:S01]  /*c4e0*/  LDL R0, [R1+0x48] ;  /* 0x0000480001007983 */ /* 0x000ea20000100800 */
[----:B------:R-:W3:Y:S03]  /*c4f0*/  LDC R96, c[0x0][0x448] ;  /* 0x00011200ff607b82 */ /* 0x000ee60000000800 */
[----:B------:R-:W2:Y:S04]  /*c500*/  LDL R94, [R1+0x2c] ;  /* 0x00002c00015e7983 */ /* 0x000ea80000100800 */
[----:B------:R-:W4:Y:S01]  /*c510*/  LDL R6, [R1+0xc] ;  /* 0x00000c0001067983 */ /* 0x000f220000100800 */
[----:B------:R-:W5:Y:S03]  /*c520*/  LDC.64 R12, c[0x0][0x9e0] ;  /* 0x00027800ff0c7b82 */ /* 0x000f660000000a00 */
[----:B------:R-:W5:Y:S04]  /*c530*/  LDL R98, [R1+0x10] ;  /* 0x0000100001627983 */ /* 0x000f680000100800 */
[----:B------:R-:W5:Y:S01]  /*c540*/  LDL R100, [R1+0x8] ;  /* 0x0000080001647983 */ /* 0x000f620000100800 */
[----:B------:R-:W-:Y:S01]  /*c550*/  IMAD.MOV.U32 R4, RZ, RZ, -0x80 ;  /* 0xffffff80ff047424 */ /* 0x000fe200078e00ff */
[----:B------:R-:W-:Y:S01]  /*c560*/  LOP3.LUT R22, R22, 0xffffffbf, RZ, 0xc0, !PT ;  /* 0xffffffbf16167812 */ /* 0x000fe200078ec0ff */
[----:B------:R-:W-:Y:S01]  /*c570*/  ULDC UR4, c[0x0][0x9dc] ;  /* 0x0002770000047ab9 */ /* 0x000fe20000000800 */
[----:B---3--:R-:W-:-:S13]  /*c580*/  ISETP.NE.AND P1, PT, R96, 0x1, PT ;  /* 0x000000016000780c */ /* 0x008fda0003f25270 */
[----:B01----:R-:W0:Y:S08]  /*c590*/  @P1 LDC R3, c[0x0][0x44c] ;  /* 0x00011300ff031b82 */ /* 0x003e300000000800 */
[----:B------:R-:W1:Y:S01]  /*c5a0*/  @P1 LDC R5, c[0x0][0x450] ;  /* 0x00011400ff051b82 */ /* 0x000e620000000800 */
[----:B------:R-:W-:Y:S01]  /*c5b0*/  IMAD R21, R89, R4, 0x80 ;  /* 0x0000008059157424 */ /* 0x000fe200078e0204 */
[----:B------:R-:W-:-:S04]  /*c5c0*/  @P1 LOP3.LUT R22, R22, 0x40, RZ, 0xfc, !PT ;  /* 0x0000004016161812 */ /* 0x000fc800078efcff */
[----:B------:R-:W-:Y:S01]  /*c5d0*/  LOP3.LUT R22, R22, 0xffffffdf, RZ, 0xc0, !PT ;  /* 0xffffffdf16167812 */ /* 0x000fe200078ec0ff */
[----:B--2---:R-:W-:-:S04]  /*c5e0*/  IMAD.IADD R90, R0, 0x1, R94 ;  /* 0x00000001005a7824 */ /* 0x004fc800078e025e */
[----:B0-----:R-:W-:-:S05]  /*c5f0*/  @P1 IMAD.HI.U32 R0, R90, R3, RZ ;  /* 0x000000035a001227 */ /* 0x001fca00078e00ff */
[----:B-1----:R-:W-:Y:S01]  /*c600*/  @P1 SHF.R.U32.HI R90, RZ, R5, R0 ;  /* 0x00000005ff5a1219 */ /* 0x002fe20000011600 */
[----:B------:R-:W-:-:S04]  /*c610*/  VIADD R0, R14, 0x19c40 ;  /* 0x00019c400e007836 */ /* 0x000fc80000000000 */
[----:B------:R-:W0:Y:S01]  /*c620*/  SHFL.IDX PT, R92, R90, RZ, 0x1c1f ;  /* 0x001c1fff5a5c7589 */ /* 0x000e2200000e0000 */
[----:B----4-:R-:W-:Y:S01]  /*c630*/  PRMT R0, R6, 0x654, R0 ;  /* 0x0000065406007816 */ /* 0x010fe20000000000 */
[----:B------:R-:W-:Y:S01]  /*c640*/  VIADD R3, R21, 0x1 ;  /* 0x0000000115037836 */ /* 0x000fe20000000000 */
[----:B-----5:R-:W-:Y:S01]  /*c650*/  ISETP.GE.AND P1, PT, R13, 0x1, PT ;  /* 0x000000010d00780c */ /* 0x020fe20003f26270 */
[----:B------:R-:W-:Y:S01]  /*c660*/  IMAD.U32 R14, RZ, RZ, UR4 ;  /* 0x00000004ff0e7e24 */ /* 0x000fe2000f8e00ff */
[----:B------:R1:W-:Y:S01]  /*c670*/  SYNCS.ARRIVE.TRANS64.RED.A1T0 RZ, [R0+URZ], RZ ;  /* 0x000000ff00ff79a7 */ /* 0x0003e2000810043f */
[----:B------:R-:W-:Y:S02]  /*c680*/  IMAD.IADD R20, R100, 0x1, R21 ;  /* 0x0000000164147824 */ /* 0x000fe400078e0215 */
[----:B-1----:R-:W-:Y:S01]  /*c690*/  IMAD R0, R98, -0x2, R3 ;  /* 0xfffffffe62007824 */ /* 0x002fe200078e0203 */
[----:B------:R-:W-:-:S04]  /*c6a0*/  LOP3.LUT R4, RZ, R14, RZ, 0x33, !PT ;  /* 0x0000000eff047212 */ /* 0x000fc800078e33ff */
[----:B------:R-:W-:Y:S01]  /*c6b0*/  IADD3 R7, -R157, R0, R100 ;  /* 0x000000009d077210 */ /* 0x000fe20007ffe164 */
[----:B------:R-:W-:-:S04]  /*c6c0*/  IMAD R20, R98, -0x2, R20 ;  /* 0xfffffffe62147824 */ /* 0x000fc800078e0214 */
[C---:B------:R-:W-:Y:S02]  /*c6d0*/  IMAD.IADD R15, R7.reuse, 0x1, R4 ;  /* 0x00000001070f7824 */ /* 0x040fe400078e0204 */
[----:B------:R-:W-:Y:S01]  /*c6e0*/  IMAD.IADD R7, R7, 0x1, R12 ;  /* 0x0000000107077824 */ /* 0x000fe200078e020c */
[----:B------:R-:W-:Y:S01]  /*c6f0*/  @P1 LOP3.LUT R22, R22, 0x20, RZ, 0xfc, !PT ;  /* 0x0000002016161812 */ /* 0x000fe200078efcff */
[----:B0-----:R-:W-:Y:S01]  /*c700*/  IMAD.IADD R3, R15, 0x1, R92 ;  /* 0x000000010f037824 */ /* 0x001fe200078e025c */
[----:B------:R-:W-:Y:S02]  /*c710*/  LEA R0, R89, 0xffffff80, 0x7 ;  /* 0xffffff8059007811 */ /* 0x000fe400078e38ff */
        /* <DEDUP_REMOVED lines=13> */
.L_x_11883:
[----:B------:R-:W-:-:S13]  /*c7f0*/  ISETP.NE.AND P1, PT, R13, 0x1, PT ;  /* 0x000000010d00780c */ /* 0x000fda0003f25270 */
[----:B------:R-:W0:Y:S02]  /*c800*/  @P1 LDC.64 R4, c[0x0][0x9e8] ;  /* 0x00027a00ff041b82 */ /* 0x000e240000000a00 */
[----:B0-----:R-:W-:-:S05]  /*c810*/  @P1 IMAD.HI.U32 R4, R91, R4, RZ ;  /* 0x000000045b041227 */ /* 0x001fca00078e00ff */
[----:B------:R-:W-:-:S07]  /*c820*/  @P1 SHF.R.U32.HI R91, RZ, R5, R4 ;  /* 0x00000005ff5b1219 */ /* 0x000fce0000011604 */
.L_x_11884:
[----:B------:R-:W-:Y:S05]  /*c830*/  BSYNC B0 ;  /* 0x0000000000007941 */ /* 0x000fea0003800000 */
.L_x_11882:
[----:B------:R-:W-:-:S04]  /*c840*/  IMAD R91, R91, R13, -R0 ;  /* 0x0000000d5b5b7224 */ /* 0x000fc800078e0a00 */
[----:B------:R-:W-:-:S05]  /*c850*/  IMAD R4, R98, -0x2, R91 ;  /* 0xfffffffe62047824 */ /* 0x000fca00078e025b */
[----:B------:R-:W-:Y:S02]  /*c860*/  VIMNMX R3, R3, R4, !PT ;  /* 0x0000000403037248 */ /* 0x000fe40007fe0100 */
[----:B------:R-:W-:-:S07]  /*c870*/  VIADDMNMX R6, R4, R13, R6, PT ;  /* 0x0000000d04067246 */ /* 0x000fce0003800106 */
.L_x_11881:
[C---:B------:R-:W-:Y:S01]  /*c880*/  ISETP.GE.AND P1, PT, R21.reuse, 0x2, PT ;  /* 0x000000021500780c */ /* 0x040fe20003f26270 */
[----:B------:R-:W0:Y:S01]  /*c890*/  SHFL.IDX PT, R90, R90, 0x1, 0x1c1f ;  /* 0x003c1f005a5a7f89 */ /* 0x000e2200000e0000 */
[----:B------:R-:W-:Y:S02]  /*c8a0*/  ISETP.GE.AND P6, PT, R21, 0x9, PT ;  /* 0x000000091500780c */ /* 0x000fe40003fc6270 */
[----:B------:R-:W-:Y:S02]  /*c8b0*/  ISETP.GT.AND P3, PT, R3, 0x1, !P1 ;  /* 0x000000010300780c */ /* 0x000fe40004f64270 */
[----:B------:R-:W-:Y:S02]  /*c8c0*/  ISETP.GE.AND P4, PT, R21, 0xa, PT ;  /* 0x0000000a1500780c */ /* 0x000fe40003f86270 */
[----:B------:R-:W-:Y:S02]  /*c8d0*/  ISETP.GT.AND P2, PT, R3, 0x8, !P6 ;  /* 0x000000080300780c */ /* 0x000fe40007744270 */
[----:B------:R-:W-:-:S02]  /*c8e0*/  ISETP.LT.OR P3, PT, R6, 0x2, P3 ;  /* 0x000000020600780c */ /* 0x000fc40001f61670 */
[----:B------:R-:W-:Y:S02]  /*c8f0*/  ISETP.LT.OR P2, PT, R6, 0x9, P2 ;  /* 0x000000090600780c */ /* 0x000fe40001741670 */
[----:B------:R-:W-:Y:S02]  /*c900*/  FSEL R25, R25, -INF , !P3 ;  /* 0xff80000019197808 */ /* 0x000fe40005800000 */
[----:B------:R-:W-:Y:S02]  /*c910*/  ISETP.GE.AND P3, PT, R21, 0x11, PT ;  /* 0x000000111500780c */ /* 0x000fe40003f66270 */
[----:B------:R-:W-:Y:S02]  /*c920*/  LOP3.LUT R22, R22, 0xfffffffe, RZ, 0xc0, !PT ;  /* 0xfffffffe16167812 */ /* 0x000fe400078ec0ff */
[----:B------:R-:W-:Y:S02]  /*c930*/  FSEL R91, R28, -INF , !P2 ;  /* 0xff8000001c5b7808 */ /* 0x000fe40005000000 */
[----:B------:R-:W-:-:S02]  /*c940*/  ISETP.GT.AND P2, PT, R3, 0x9, !P4 ;  /* 0x000000090300780c */ /* 0x000fc40006744270 */
[----:B------:R-:W-:Y:S01]  /*c950*/  @P4 LOP3.LUT R22, R22, 0x1, RZ, 0xfc, !PT ;  /* 0x0000000116164812 */ /* 0x000fe200078efcff */
[----:B0-----:R-:W-:Y:S01]  /*c960*/  IMAD.IADD R15, R15, 0x1, R90 ;  /* 0x000000010f0f7824 */ /* 0x001fe200078e025a */
        /* <DEDUP_REMOVED lines=9> */
[----:B------:R-:W-:Y:S02]  /*ca00*/  ISETP.GT.AND P2, PT, R3, 0x11, !P3 ;  /* 0x000000110300780c */ /* 0x000fe40005f44270 */
[----:B------:R-:W-:-:S02]  /*ca10*/  ISETP.GE.AND P5, PT, R21, 0x1, PT ;  /* 0x000000011500780c */ /* 0x000fc40003fa6270 */
[----:B------:R-:W-:Y:S02]  /*ca20*/  ISETP.LT.OR P2, PT, R6, 0x12, P2 ;  /* 0x000000120600780c */ /* 0x000fe40001741670 */
[----:B------:R-:W-:Y:S02]  /*ca30*/  @P3 LOP3.LUT R22, R22, 0x2000000, RZ, 0xfc, !PT ;  /* 0x0200000016163812 */ /* 0x000fe400078efcff */
[----:B------:R-:W-:Y:S02]  /*ca40*/  ISETP.GE.AND P3, PT, R21, 0x19, PT ;  /* 0x000000191500780c */ /* 0x000fe40003f66270 */
[----:B------:R-:W-:Y:S02]  /*ca50*/  LOP3.LUT R22, R22, 0xfeffffff, RZ, 0xc0, !PT ;  /* 0xfeffffff16167812 */ /* 0x000fe400078ec0ff */
[----:B------:R-:W-:Y:S02]  /*ca60*/  FSEL R33, R33, -INF , !P2 ;  /* 0xff80000021217808 */ /* 0x000fe40005000000 */
[----:B------:R-:W-:-:S02]  /*ca70*/  ISETP.GT.AND P2, PT, R3, 0x18, !P3 ;  /* 0x000000180300780c */ /* 0x000fc40005f44270 */
[----:B------:R-:W-:Y:S02]  /*ca80*/  VIADDMNMX R20, R90, R7, R20, PT ;  /* 0x000000075a147246 */ /* 0x000fe40003800114 */
        /* <DEDUP_REMOVED lines=165> */
.L_x_11887:
[----:B------:R-:W-:-:S13]  /*d4e0*/  ISETP.NE.AND P4, PT, R13, 0x1, PT ;  /* 0x000000010d00780c */ /* 0x000fda0003f85270 */
[----:B------:R-:W0:Y:S02]  /*d4f0*/  @P4 LDC.64 R4, c[0x0][0x9e8] ;  /* 0x00027a00ff044b82 */ /* 0x000e240000000a00 */
[----:B0-----:R-:W-:-:S05]  /*d500*/  @P4 IMAD.HI.U32 R4, R3, R4, RZ ;  /* 0x0000000403044227 */ /* 0x001fca00078e00ff */
[----:B------:R-:W-:-:S07]  /*d510*/  @P4 SHF.R.U32.HI R3, RZ, R5, R4 ;  /* 0x00000005ff034219 */ /* 0x000fce0000011604 */
.L_x_11888:
[----:B------:R-:W-:Y:S05]  /*d520*/  BSYNC B0 ;  /* 0x0000000000007941 */ /* 0x000fea0003800000 */
.L_x_11886:
[----:B------:R-:W-:-:S04]  /*d530*/  IMAD R0, R3, R13, -R0 ;  /* 0x0000000d03007224 */ /* 0x000fc800078e0a00 */
[----:B------:R-:W-:-:S05]  /*d540*/  IMAD R0, R98, -0x2, R0 ;  /* 0xfffffffe62007824 */ /* 0x000fca00078e0200 */
[----:B------:R-:W-:Y:S02]  /*d550*/  VIMNMX R15, R15, R0, !PT ;  /* 0x000000000f0f7248 */ /* 0x000fe40007fe0100 */
[----:B------:R-:W-:-:S07]  /*d560*/  VIADDMNMX R20, R0, R13, R20, PT ;  /* 0x0000000d00147246 */ /* 0x000fce0003800114 */
.L_x_11885:
[C---:B------:R-:W-:Y:S02]  /*d570*/  ISETP.GT.AND P1, PT, R15.reuse, 0x1, !P1 ;  /* 0x000000010f00780c */ /* 0x040fe40004f24270 */
[----:B------:R-:W-:Y:S02]  /*d580*/  ISETP.GT.AND P6, PT, R15, 0x8, !P6 ;  /* 0x000000080f00780c */ /* 0x000fe400077c4270 */
[C---:B------:R-:W-:Y:S02]  /*d590*/  ISETP.LT.OR P1, PT, R20.reuse, 0x2, P1 ;  /* 0x000000021400780c */ /* 0x040fe40000f21670 */
[----:B------:R-:W-:Y:S02]  /*d5a0*/  ISETP.LT.OR P6, PT, R20, 0x9, P6 ;  /* 0x000000091400780c */ /* 0x000fe400037c1670 */
[----:B------:R-:W-:Y:S02]  /*d5b0*/  FSEL R27, R27, -INF , !P1 ;  /* 0xff8000001b1b7808 */ /* 0x000fe40004800000 */
[----:B------:R-:W-:-:S02]  /*d5c0*/  LOP3.LUT P1, RZ, R22, 0x1, RZ, 0xc0, !PT ;  /* 0x0000000116ff7812 */ /* 0x000fc4000782c0ff */
[----:B------:R-:W-:Y:S02]  /*d5d0*/  FSEL R5, R30, -INF , !P6 ;  /* 0xff8000001e057808 */ /* 0x000fe40007000000 */
[----:B------:R-:W-:Y:S02]  /*d5e0*/  ISETP.GT.AND P1, PT, R15, 0x9, !P1 ;  /* 0x000000090f00780c */ /* 0x000fe40004f24270 */
[----:B------:R-:W-:Y:S02]  /*d5f0*/  LOP3.LUT P6, RZ, R22, 0x4000000, RZ, 0xc0, !PT ;  /* 0x0400000016ff7812 */ /* 0x000fe400078cc0ff */
[----:B------:R-:W-:Y:S02]  /*d600*/  ISETP.LT.OR P1, PT, R20, 0xa, P1 ;  /* 0x0000000a1400780c */ /* 0x000fe40000f21670 */
[----:B------:R-:W-:Y:S02]  /*d610*/  LOP3.LUT P4, RZ, R22, 0x2000000, RZ, 0xc0, !PT ;  /* 0x0200000016ff7812 */ /* 0x000fe4000788c0ff */
        /* <DEDUP_REMOVED lines=51> */
[C---:B------:R-:W-:Y:S02]  /*d950*/  LOP3.LUT P6, RZ, R22.reuse, 0x8000, RZ, 0xc0, !PT ;  /* 0x0000800016ff7812 */ /* 0x040fe400078cc0ff */
[----:B------:R-:W-:Y:S02]  /*d960*/  FSEL R47, R47, -INF , !P1 ;  /* 0xff8000002f2f7808 */ /* 0x000fe40004800000 */
[----:B------:R-:W-:Y:S02]  /*d970*/  LOP3.LUT P1, RZ, R22, 0x40000, RZ, 0xc0, !PT ;  /* 0x0004000016ff7812 */ /* 0x000fe4000782c0ff */
[----:B------:R-:W-:-:S02]  /*d980*/  FMNMX.FTZ R0, R111, R0, !PT ;  /* 0x000000006f007209 */ /* 0x000fc40007810000 */
[----:B------:R-:W-:Y:S02]  /*d990*/  ISETP.GT.AND P1, PT, R15, 0x30, !P1 ;  /* 0x000000300f00780c */ /* 0x000fe40004f24270 */
[----:B------:R-:W-:Y:S02]  /*d9a0*/  FMNMX.FTZ R0, R69, R0, !PT ;  /* 0x0000000045007209 */ /* 0x000fe40007810000 */
[----:B------:R-:W-:Y:S02]  /*d9b0*/  ISETP.LT.OR P1, PT, R20, 0x31, P1 ;  /* 0x000000311400780c */ /* 0x000fe40000f21670 */
[----:B------:R-:W-:Y:S02]  /*d9c0*/  LOP3.LUT P4, RZ, R22, 0x4000, RZ, 0xc0, !PT ;  /* 0x0000400016ff7812 */ /* 0x000fe4000788c0ff */
        /* <DEDUP_REMOVED lines=20> */
[C---:B------:R-:W-:Y:S01]  /*db10*/  ISETP.GT.AND P1, PT, R15.reuse, 0x40, !P4 ;  /* 0x000000400f00780c */ /* 0x040fe20006724270 */
[----:B------:R-:W0:Y:S01]  /*db20*/  SHFL.BFLY PT, R3, R0, 0x2, 0x1f ;  /* 0x0c401f0000037f89 */ /* 0x000e2200000e0000 */
[----:B------:R-:W-:Y:S02]  /*db30*/  ISETP.GT.AND P5, PT, R15, RZ, !P5 ;  /* 0x000000ff0f00720c */ /* 0x000fe40006fa4270 */
        /* <DEDUP_REMOVED lines=10> */
[----:B------:R-:W-:Y:S02]  /*dbe0*/  LOP3.LUT P1, RZ, R22, 0x1000, RZ, 0xc0, !PT ;  /* 0x0000100016ff7812 */ /* 0x000fe4000782c0ff */
[----:B0-----:R-:W-:Y:S02]  /*dbf0*/  FMNMX.FTZ R6, R0, R3, !PT ;  /* 0x0000000300067209 */ /* 0x001fe40007810000 */
[----:B------:R-:W-:Y:S02]  /*dc00*/  ISETP.GT.AND P1, PT, R15, 0x48, !P1 ;  /* 0x000000480f00780c */ /* 0x000fe40004f24270 */
[----:B------:R-:W-:Y:S01]  /*dc10*/  FMNMX.FTZ R0, R26, R27, !PT ;  /* 0x0000001b1a007209 */ /* 0x000fe20007810000 */
[----:B------:R-:W0:Y:S01]  /*dc20*/  SHFL.BFLY PT, R3, R6, 0x1, 0x1f ;  /* 0x0c201f0006037f89 */ /* 0x000e2200000e0000 */
        /* <DEDUP_REMOVED lines=50> */
[----:B0-----:R-:W-:Y:S02]  /*df50*/  FMNMX.FTZ R3, R6, R3, !PT ;  /* 0x0000000306037209 */ /* 0x001fe40007810000 */
[----:B------:R-:W-:Y:S02]  /*df60*/  FSEL R75, R75, -INF , !P1 ;  /* 0xff8000004b4b7808 */ /* 0x000fe40004800000 */
[----:B------:R-:W-:Y:S02]  /*df70*/  ISETP.GT.AND P1, PT, R15, 0x68, !P6 ;  /* 0x000000680f00780c */ /* 0x000fe40007724270 */
[----:B------:R-:W-:Y:S02]  /*df80*/  FMNMX.FTZ R0, R71, R0, !PT ;  /* 0x0000000047007209 */ /* 0x000fe40007810000 */
[----:B------:R-:W-:Y:S02]  /*df90*/  ISETP.LT.OR P1, PT, R20, 0x69, P1 ;  /* 0x000000691400780c */ /* 0x000fe40000f21670 */
[----:B------:R-:W-:-:S02]  /*dfa0*/  LOP3.LUT P6, RZ, R22, 0x8000000, RZ, 0xc0, !PT ;  /* 0x0800000016ff7812 */ /* 0x000fc400078cc0ff */
[----:B------:R-:W-:Y:S02]  /*dfb0*/  FSEL R139, R78, -INF , !P1 ;  /* 0xff8000004e8b7808 */ /* 0x000fe40004800000 */
[----:B------:R-:W-:Y:S02]  /*dfc0*/  ISETP.GT.AND P1, PT, R15, 0x69, !P4 ;  /* 0x000000690f00780c */ /* 0x000fe40006724270 */
[----:B------:R-:W-:Y:S02]  /*dfd0*/  FMNMX.FTZ R0, R137, R0, !PT ;  /* 0x0000000089007209 */ /* 0x000fe40007810000 */
[----:B------:R-:W-:Y:S02]  /*dfe0*/  ISETP.LT.OR P1, PT, R20, 0x6a, P1 ;  /* 0x0000006a1400780c */ /* 0x000fe40000f21670 */
[----:B------:R-:W-:Y:S02]  /*dff0*/  FMNMX.FTZ R0, R75, R0, !PT ;  /* 0x000000004b007209 */ /* 0x000fe40007810000 */
[----:B------:R-:W-:Y:S01]  /*e000*/  FSEL R141, R79, -INF , !P1 ;  /* 0xff8000004f8d7808 */ /* 0x000fe20004800000 */
[----:B------:R-:W-:-:S01]  /*e010*/  FFMA.FTZ R79, R2, R3, -8 ;  /* 0xc1000000024f7423 */ /* 0x000fc20000010003 */
[----:B------:R-:W-:-:S02]  /*e020*/  FSETP.NEU.FTZ.AND P1, PT, R3, -INF , PT ;  /* 0xff8000000300780b */ /* 0x000fc40003f3d000 */
[----:B------:R-:W-:Y:S02]  /*e030*/  LOP3.LUT P4, RZ, R22, 0x10000000, RZ, 0xc0, !PT ;  /* 0x1000000016ff7812 */ /* 0x000fe4000788c0ff */
[----:B------:R-:W-:Y:S02]  /*e040*/  FSEL R79, R79, RZ, P1 ;  /* 0x000000ff4f4f7208 */ /* 0x000fe40000800000 */
[C---:B------:R-:W-:Y:S02]  /*e050*/  ISETP.GT.AND P1, PT, R15.reuse, 0x70, !P6 ;  /* 0x000000700f00780c */ /* 0x040fe40007724270 */
[----:B------:R-:W-:Y:S01]  /*e060*/  ISETP.GT.AND P2, PT, R15, 0x71, !P2 ;  /* 0x000000710f00780c */ /* 0x000fe20005744270 */
[----:B------:R-:W-:-:S01]  /*e070*/  FFMA.FTZ R6, R2, R91, -R79 ;  /* 0x0000005b02067223 */ /* 0x000fc2000001084f */
[----:B------:R-:W-:Y:S01]  /*e080*/  ISETP.LT.OR P1, PT, R20, 0x71, P1 ;  /* 0x000000711400780c */ /* 0x000fe20000f21670 */
[----:B------:R-:W-:-:S01]  /*e090*/  FFMA.FTZ R91, R2, R57, -R79 ;  /* 0x00000039025b7223 */ /* 0x000fc2000001084f */
[----:B------:R-:W-:Y:S01]  /*e0a0*/  FMNMX.FTZ R0, R139, R0, !PT ;  /* 0x000000008b007209 */ /* 0x000fe20007810000 */
[----:B------:R-:W-:-:S01]  /*e0b0*/  FFMA.FTZ R4, R2, R24, -R79 ;  /* 0x0000001802047223 */ /* 0x000fc2000001084f */
[----:B------:R-:W-:Y:S01]  /*e0c0*/  ISETP.GT.AND P3, PT, R15, 0x78, !P3 ;  /* 0x000000780f00780c */ /* 0x000fe20005f64270 */
[----:B------:R-:W-:-:S01]  /*e0d0*/  FFMA.FTZ R24, R2, R93, -R79 ;  /* 0x0000005d02187223 */ /* 0x000fc2000001084f */
[----:B------:R-:W-:Y:S01]  /*e0e0*/  ISETP.GT.AND P4, PT, R15, 0x79, !P4 ;  /* 0x000000790f00780c */ /* 0x000fe20006784270 */
[----:B------:R-:W-:-:S01]  /*e0f0*/  FFMA.FTZ R28, R2, R95, -R79 ;  /* 0x0000005f021c7223 */ /* 0x000fc2000001084f */
[----:B------:R-:W-:Y:S01]  /*e100*/  ISETP.LT.OR P2, PT, R20, 0x72, P2 ;  /* 0x000000721400780c */ /* 0x000fe20001741670 */
[----:B------:R-:W-:-:S01]  /*e110*/  FFMA.FTZ R25, R2, R25, -R79 ;  /* 0x0000001902197223 */ /* 0x000fc2000001084f */
[----:B------:R-:W-:Y:S01]  /*e120*/  FSEL R15, R82, -INF , !P1 ;  /* 0xff800000520f7808 */ /* 0x000fe20004800000 */
[----:B------:R-:W-:Y:S01]  /*e130*/  MUFU.EX2 R4, R4 ;  /* 0x0000000400047308 */ /* 0x000fe20000000800 */
[----:B------:R-:W-:Y:S01]  /*e140*/  FMNMX.FTZ R0, R141, R0, !PT ;  /* 0x000000008d007209 */ /* 0x000fe20007810000 */
[--C-:B------:R-:W-:Y:S01]  /*e150*/  FFMA.FTZ R29, R2, R29, -R79.reuse ;  /* 0x0000001d021d7223 */ /* 0x100fe2000001084f */
[----:B------:R-:W-:Y:S01]  /*e160*/  ISETP.LT.OR P3, PT, R20, 0x79, P3 ;  /* 0x000000791400780c */ /* 0x000fe20001f61670 */
[C-C-:B------:R-:W-:Y:S01]  /*e170*/  FFMA.FTZ R33, R2.reuse, R33, -R79.reuse ;  /* 0x0000002102217223 */ /* 0x140fe2000001084f */
[----:B------:R-:W-:Y:S01]  /*e180*/  FSEL R83, R83, -INF , !P2 ;  /* 0xff80000053537808 */ /* 0x000fe20005000000 */
[--C-:B------:R-:W-:Y:S01]  /*e190*/  FFMA.FTZ R37, R2, R37, -R79.reuse ;  /* 0x0000002502257223 */ /* 0x100fe2000001084f */
[----:B------:R-:W-:Y:S01]  /*e1a0*/  FMNMX.FTZ R0, R15, R0, !PT ;  /* 0x000000000f007209 */ /* 0x000fe20007810000 */
[----:B------:R-:W-:Y:S01]  /*e1b0*/  MUFU.EX2 R25, R25 ;  /* 0x0000001900197308 */ /* 0x000fe20000000800 */
[----:B------:R-:W-:Y:S01]  /*e1c0*/  ISETP.LT.OR P4, PT, R20, 0x7a, P4 ;  /* 0x0000007a1400780c */ /* 0x000fe20002781670 */
[--C-:B------:R-:W-:Y:S01]  /*e1d0*/  FFMA.FTZ R30, R2, R97, -R79.reuse ;  /* 0x00000061021e7223 */ /* 0x100fe2000001084f */
[----:B------:R-:W-:Y:S01]  /*e1e0*/  FSEL R57, R86, -INF , !P3 ;  /* 0xff80000056397808 */ /* 0x000fe20005800000 */
[C-C-:B------:R-:W-:Y:S01]  /*e1f0*/  FFMA.FTZ R41, R2.reuse, R41, -R79.reuse ;  /* 0x0000002902297223 */ /* 0x140fe2000001084f */
[----:B------:R-:W-:Y:S01]  /*e200*/  FMNMX.FTZ R0, R83, R0, !PT ;  /* 0x0000000053007209 */ /* 0x000fe20007810000 */
[C-C-:B------:R-:W-:Y:S01]  /*e210*/  FFMA.FTZ R32, R2.reuse, R99, -R79.reuse ;  /* 0x0000006302207223 */ /* 0x140fe2000001084f */
[----:B------:R-:W-:Y:S01]  /*e220*/  FSEL R87, R87, -INF , !P4 ;  /* 0xff80000057577808 */ /* 0x000fe20006000000 */
        /* <DEDUP_REMOVED lines=8> */
[----:B------:R-:W0:Y:S01]  /*e2b0*/  MUFU.EX2 R29, R29 ;  /* 0x0000001d001d7308 */ /* 0x000e220000000800 */
[----:B------:R-:W-:-:S01]  /*e2c0*/  FFMA.FTZ R20, R2, R107, -R79 ;  /* 0x0000006b02147223 */ /* 0x000fc2000001084f */
[----:B------:R-:W1:Y:S01]  /*e2d0*/  SHFL.BFLY PT, R93, R0, 0x2, 0x1f ;  /* 0x0c401f00005d7f89 */ /* 0x000e6200000e0000 */
        /* <DEDUP_REMOVED lines=11> */
[----:B------:R-:W-:Y:S01]  /*e390*/  ISETP.NE.AND P6, PT, R96, 0x1, PT ;  /* 0x000000016000780c */ /* 0x000fe20003fc5270 */
[----:B------:R-:W-:-:S01]  /*e3a0*/  FFMA.FTZ R48, R2, R117, -R79 ;  /* 0x0000007502307223 */ /* 0x000fc2000001084f */
[----:B------:R-:W-:Y:S01]  /*e3b0*/  MUFU.EX2 R33, R33 ;  /* 0x0000002100217308 */ /* 0x000fe20000000800 */
[----:B0-----:R-:W-:-:S04]  /*e3c0*/  F2FP.SATFINITE.E4M3.F32.PACK_AB_MERGE_C R148, R29, R6, RZ ;  /* 0x000000061d94723e */ /* 0x001fc800048070ff */
[----:B------:R-:W-:-:S03]  /*e3d0*/  F2FP.SATFINITE.E4M3.F32.PACK_AB_MERGE_C R148, R25, R4, R148 ;  /* 0x000000041994723e */ /* 0x000fc60004807094 */
[----:B------:R-:W-:Y:S01]  /*e3e0*/  MUFU.EX2 R28, R28 ;  /* 0x0000001c001c7308 */ /* 0x000fe20000000800 */
[----:B-1----:R-:W-:Y:S01]  /*e3f0*/  FMNMX.FTZ R50, R0, R93, !PT ;  /* 0x0000005d00327209 */ /* 0x002fe20007810000 */
[----:B------:R-:W-:-:S04]  /*e400*/  FFMA.FTZ R93, R2, R119, -R79 ;  /* 0x00000077025d7223 */ /* 0x000fc8000001084f */
[----:B------:R-:W0:Y:S02]  /*e410*/  SHFL.BFLY PT, R95, R50, 0x1, 0x1f ;  /* 0x0c201f00325f7f89 */ /* 0x000e2400000e0000 */
[----:B------:R-:W1:Y:S08]  /*e420*/  MUFU.EX2 R37, R37 ;  /* 0x0000002500257308 */ /* 0x000e700000000800 */
[----:B------:R-:W-:Y:S08]  /*e430*/  MUFU.EX2 R30, R30 ;  /* 0x0000001e001e7308 */ /* 0x000ff00000000800 */
[----:B------:R-:W-:Y:S01]  /*e440*/  MUFU.EX2 R41, R41 ;  /* 0x0000002900297308 */ /* 0x000fe20000000800 */
[----:B-1----:R-:W-:-:S04]  /*e450*/  F2FP.SATFINITE.E4M3.F32.PACK_AB_MERGE_C R150, R37, R28, RZ ;  /* 0x0000001c2596723e */ /* 0x002fc800048070ff */
[----:B------:R-:W-:Y:S02]  /*e460*/  F2FP.SATFINITE.E4M3.F32.PACK_AB_MERGE_C R150, R33, R24, R150 ;  /* 0x000000182196723e */ /* 0x000fe40004807096 */
[----:B0-----:R-:W-:Y:S01]  /*e470*/  FMNMX.FTZ R0, R50, R95, !PT ;  /* 0x0000005f32007209 */ /* 0x001fe20007810000 */
[----:B------:R-:W-:Y:S01]  /*e480*/  MUFU.EX2 R32, R32 ;  /* 0x0000002000207308 */ /* 0x000fe20000000800 */
[----:B------:R-:W-:-:S01]  /*e490*/  FFMA.FTZ R50, R2, R81, -R79 ;  /* 0x0000005102327223 */ /* 0x000fc2000001084f */
[----:B------:R-:W-:Y:S01]  /*e4a0*/  FFMA.FTZ R79, R2, R85, -R79 ;  /* 0x00000055024f7223 */ /* 0x000fe2000001084f */
[----:B------:R-:W-:Y:S01]  /*e4b0*/  FSETP.NEU.FTZ.AND P1, PT, R0, -INF , PT ;  /* 0xff8000000000780b */ /* 0x000fe20003f3d000 */
[----:B------:R-:W-:-:S04]  /*e4c0*/  FFMA.FTZ R52, R2, R0, -8 ;  /* 0xc100000002347423 */ /* 0x000fc80000010000 */
[----:B------:R-:W0:Y:S01]  /*e4d0*/  MUFU.EX2 R45, R45 ;  /* 0x0000002d002d7308 */ /* 0x000e220000000800 */
        /* <DEDUP_REMOVED lines=27> */
[----:B0-----:R-:W-:Y:S01]  /*e690*/  F2FP.SATFINITE.E4M3.F32.PACK_AB_MERGE_C R144, R45, R32, RZ ;  /* 0x000000202d90723e */ /* 0x001fe200048070ff */
[----:B------:R-:W-:-:S01]  /*e6a0*/  FADD.FTZ R74, R28, R63 ;  /* 0x0000003f1c4a7221 */ /* 0x000fc20000010000 */
[C-C-:B------:R-:W-:Y:S01]  /*e6b0*/  FFMA.FTZ R47, R2.reuse, R129, -R52.reuse ;  /* 0x00000081022f7223 */ /* 0x140fe20000010834 */
[----:B------:R-:W-:-:S01]  /*e6c0*/  FFMA.FTZ R51, R2, R131, -R52 ;  /* 0x0000008302337223 */ /* 0x000fc20000010834 */
[----:B------:R-:W0:Y:S01]  /*e6d0*/  MUFU.EX2 R54, R54 ;  /* 0x0000003600367308 */ /* 0x000e220000000800 */
[----:B-1----:R-:W-:-:S01]  /*e6e0*/  FADD.FTZ R72, R26, R27 ;  /* 0x0000001b1a487221 */ /* 0x002fc20000010000 */
[C---:B------:R-:W-:Y:S01]  /*e6f0*/  FFMA.FTZ R55, R2.reuse, R133, -R52 ;  /* 0x0000008502377223 */ /* 0x040fe20000010834 */
[----:B------:R-:W-:Y:S01]  /*e700*/  F2FP.SATFINITE.E4M3.F32.PACK_AB_MERGE_C R144, R41, R30, R144 ;  /* 0x0000001e2990723e */ /* 0x000fe20004807090 */
[C-C-:B------:R-:W-:Y:S01]  /*e710*/  FFMA.FTZ R6, R2.reuse, R67, -R52.reuse ;  /* 0x0000004302067223 */ /* 0x140fe20000010834 */
[----:B------:R-:W-:-:S01]  /*e720*/  FFMA.FTZ R4, R2, R135, -R52 ;  /* 0x0000008702047223 */ /* 0x000fc20000010834 */
[C-C-:B------:R-:W-:Y:S01]  /*e730*/  FFMA.FTZ R139, R2.reuse, R139, -R52.reuse ;  /* 0x0000008b028b7223 */ /* 0x140fe20000010834 */
[----:B------:R-:W-:-:S01]  /*e740*/  FFMA.FTZ R141, R2, R141, -R52 ;  /* 0x0000008d028d7223 */ /* 0x000fc20000010834 */
[----:B------:R-:W1:Y:S01]  /*e750*/  MUFU.EX2 R7, R7 ;  /* 0x0000000700077308 */ /* 0x000e620000000800 */
[----:B--2---:R-:W-:-:S01]  /*e760*/  FADD.FTZ R59, R5, R72 ;  /* 0x00000048053b7221 */ /* 0x004fc20000010000 */
[C-C-:B------:R-:W-:Y:S01]  /*e770*/  FFMA.FTZ R83, R2.reuse, R83, -R52.reuse ;  /* 0x0000005302537223 */ /* 0x140fe20000010834 */
[----:B------:R-:W-:-:S05]  /*e780*/  FFMA.FTZ R57, R2, R57, -R52 ;  /* 0x0000003902397223 */ /* 0x000fca0000010834 */
[----:B------:R-:W2:Y:S01]  /*e790*/  MUFU.EX2 R56, R56 ;  /* 0x0000003800387308 */ /* 0x000ea20000000800 */
[----:B0-----:R-:W-:-:S01]  /*e7a0*/  FADD.FTZ R72, R54, R59 ;  /* 0x0000003b36487221 */ /* 0x001fc20000010000 */
[----:B------:R-:W-:Y:S01]  /*e7b0*/  FADD.FTZ R59, R37, R74 ;  /* 0x0000004a253b7221 */ /* 0x000fe20000010000 */
        /* <DEDUP_REMOVED lines=14> */
[----:B------:R-:W-:Y:S01]  /*e8a0*/  FFMA.FTZ R25, R2, R71, -R52 ;  /* 0x0000004702197223 */ /* 0x000fe20000010834 */
[----:B------:R-:W-:-:S04]  /*e8b0*/  F2FP.SATFINITE.E4M3.F32.PACK_AB_MERGE_C R58, R58, R31, RZ ;  /* 0x0000001f3a3a723e */ /* 0x000fc800048070ff */
        /* <DEDUP_REMOVED lines=9> */
[----:B------:R-:W-:-:S06]  /*e950*/  FFMA.FTZ R24, R2, R137, -R52 ;  /* 0x0000008902187223 */ /* 0x000fcc0000010834 */
[----:B------:R-:W-:Y:S01]  /*e960*/  MUFU.EX2 R36, R36 ;  /* 0x0000002400247308 */ /* 0x000fe20000000800 */
[----:B0-----:R-:W-:-:S07]  /*e970*/  FADD.FTZ R33, R49, R28 ;  /* 0x0000001c31217221 */ /* 0x001fce0000010000 */
[----:B------:R-:W0:Y:S01]  /*e980*/  MUFU.EX2 R53, R53 ;  /* 0x0000003500357308 */ /* 0x000e220000000800 */
[----:B-1----:R-:W-:-:S01]  /*e990*/  FADD.FTZ R28, R62, R29 ;  /* 0x0000001d3e1c7221 */ /* 0x002fc20000010000 */
[----:B------:R-:W-:Y:S01]  /*e9a0*/  FFMA.FTZ R29, R2, R75, -R52 ;  /* 0x0000004b021d7223 */ /* 0x000fe20000010834 */
[----:B------:R-:W-:-:S04]  /*e9b0*/  F2FP.SATFINITE.E4M3.F32.PACK_AB_MERGE_C R35, R62, R35, RZ ;  /* 0x000000233e23723e */ /* 0x000fc800048070ff */
[----:B------:R-:W-:Y:S01]  /*e9c0*/  F2FP.SATFINITE.E4M3.F32.PACK_AB_MERGE_C R145, R60, R21, R35 ;  /* 0x000000153c91723e */ /* 0x000fe20004807023 */
[----:B------:R-:W1:Y:S08]  /*e9d0*/  MUFU.EX2 R39, R39 ;  /* 0x0000002700277308 */ /* 0x000e700000000800 */
[----:B------:R-:W2:Y:S01]  /*e9e0*/  MUFU.EX2 R64, R64 ;  /* 0x0000004000407308 */ /* 0x000ea20000000800 */
[----:B0-----:R-:W-:Y:S01]  /*e9f0*/  F2FP.SATFINITE.E4M3.F32.PACK_AB_MERGE_C R146, R53, R36, RZ ;  /* 0x000000243592723e */ /* 0x001fe200048070ff */
[----:B------:R-:W-:-:S03]  /*ea00*/  FADD.FTZ R36, R36, R33 ;  /* 0x0000002124247221 */ /* 0x000fc60000010000 */
[----:B------:R-:W-:Y:S01]  /*ea10*/  F2FP.SATFINITE.E4M3.F32.PACK_AB_MERGE_C R146, R49, R34, R146 ;  /* 0x000000223192723e */ /* 0x000fe20004807092 */
[----:B------:R-:W-:-:S02]  /*ea20*/  FADD.FTZ R53, R53, R36 ;  /* 0x0000002435357221 */ /* 0x000fc40000010000 */
[----:B------:R-:W0:Y:S01]  /*ea30*/  MUFU.EX2 R43, R43 ;  /* 0x0000002b002b7308 */ /* 0x000e220000000800 */
[----:B-1----:R-:W-:-:S07]  /*ea40*/  FADD.FTZ R33, R39, R28 ;  /* 0x0000001c27217221 */ /* 0x002fce0000010000 */
[----:B------:R-:W1:Y:S01]  /*ea50*/  MUFU.EX2 R66, R66 ;  /* 0x0000004200427308 */ /* 0x000e620000000800 */
[----:B--2---:R-:W-:-:S07]  /*ea60*/  FADD.FTZ R28, R64, R33 ;  /* 0x00000021401c7221 */ /* 0x004fce0000010000 */
[----:B------:R-:W-:Y:S01]  /*ea70*/  MUFU.EX2 R20, R20 ;  /* 0x0000001400147308 */ /* 0x000fe20000000800 */
[----:B0-----:R-:W-:-:S01]  /*ea80*/  FADD.FTZ R33, R43, R28 ;  /* 0x0000001c2b217221 */ /* 0x001fc20000010000 */
[C-C-:B------:R-:W-:Y:S01]  /*ea90*/  FFMA.FTZ R28, R2.reuse, R15, -R52.reuse ;  /* 0x0000000f021c7223 */ /* 0x140fe20000010834 */
[----:B------:R-:W-:-:S05]  /*eaa0*/  FFMA.FTZ R52, R2, R87, -R52 ;  /* 0x0000005702347223 */ /* 0x000fca0000010834 */
[----:B------:R-:W0:Y:S01]  /*eab0*/  MUFU.EX2 R61, R61 ;  /* 0x0000003d003d7308 */ /* 0x000e220000000800 */
[----:B-1----:R-:W-:-:S01]  /*eac0*/  FADD.FTZ R30, R66, R33 ;  /* 0x00000021421e7221 */ /* 0x002fc20000010000 */
[----:B------:R-:W-:-:S04]  /*ead0*/  F2FP.SATFINITE.E4M3.F32.PACK_AB_MERGE_C R43, R66, R43, RZ ;  /* 0x0000002b422b723e */ /* 0x000fc800048070ff */
[----:B------:R-:W-:Y:S02]  /*eae0*/  F2FP.SATFINITE.E4M3.F32.PACK_AB_MERGE_C R147, R64, R39, R43 ;  /* 0x000000274093723e */ /* 0x000fe4000480702b */
        /* <DEDUP_REMOVED lines=17> */
[----:B0-----:R-:W-:-:S01]  /*ec00*/  FADD.FTZ R30, R70, R5 ;  /* 0x00000005461e7221 */ /* 0x001fc20000010000 */
[----:B------:R-:W-:-:S06]  /*ec10*/  F2FP.SATFINITE.E4M3.F32.PACK_AB_MERGE_C R51, R70, R51, RZ ;  /* 0x000000334633723e */ /* 0x000fcc00048070ff */
[----:B------:R-:W0:Y:S08]  /*ec20*/  MUFU.EX2 R55, R55 ;  /* 0x0000003700377308 */ /* 0x000e300000000800 */
[----:B------:R-:W-:Y:S01]  /*ec30*/  MUFU.EX2 R46, R46 ;  /* 0x0000002e002e7308 */ /* 0x000fe20000000800 */
[----:B-1----:R-:W-:-:S07]  /*ec40*/  F2FP.SATFINITE.E4M3.F32.PACK_AB_MERGE_C R142, R69, R42, RZ ;  /* 0x0000002a458e723e */ /* 0x002fce00048070ff */
[----:B------:R-:W1:Y:S01]  /*ec50*/  MUFU.EX2 R77, R77 ;  /* 0x0000004d004d7308 */ /* 0x000e620000000800 */
[----:B0-----:R-:W-:-:S02]  /*ec60*/  FADD.FTZ R31, R55, R30 ;  /* 0x0000001e371f7221 */ /* 0x001fc40000010000 */
[----:B------:R-:W0:Y:S05]  /*ec70*/  @P6 LDC R30, c[0x0][0x44c] ;  /* 0x00011300ff1e6b82 */ /* 0x000e2a0000000800 */
[----:B------:R-:W-:Y:S08]  /*ec80*/  MUFU.EX2 R40, R40 ;  /* 0x0000002800287308 */ /* 0x000ff00000000800 */
[----:B------:R-:W2:Y:S01]  /*ec90*/  MUFU.EX2 R65, R65 ;  /* 0x0000004100417308 */ /* 0x000ea20000000800 */
[----:B-1----:R-:W-:-:S07]  /*eca0*/  F2FP.SATFINITE.E4M3.F32.PACK_AB_MERGE_C R27, R77, R46, RZ ;  /* 0x0000002e4d1b723e */ /* 0x002fce00048070ff */
[----:B------:R-:W1:Y:S01]  /*ecb0*/  MUFU.EX2 R6, R6 ;  /* 0x0000000600067308 */ /* 0x000e620000000800 */
[----:B0-----:R-:W-:-:S07]  /*ecc0*/  @P6 IMAD.HI.U32 R30, R94, R30, RZ ;  /* 0x0000001e5e1e6227 */ /* 0x001fce00078e00ff */
[----:B------:R-:W-:Y:S01]  /*ecd0*/  MUFU.EX2 R44, R44 ;  /* 0x0000002c002c7308 */ /* 0x000fe20000000800 */
[----:B--2---:R-:W-:Y:S01]  /*ece0*/  F2FP.SATFINITE.E4M3.F32.PACK_AB_MERGE_C R142, R65, R40, R142 ;  /* 0x00000028418e723e */ /* 0x004fe2000480708e */
[----:B------:R-:W-:-:S04]  /*ecf0*/  FADD.FTZ R40, R40, R61 ;  /* 0x0000003d28287221 */ /* 0x000fc80000010000 */
[----:B------:R-:W-:Y:S02]  /*ed00*/  FADD.FTZ R65, R65, R40 ;  /* 0x0000002841417221 */ /* 0x000fe40000010000 */
[----:B------:R-:W0:Y:S01]  /*ed10*/  MUFU.EX2 R73, R73 ;  /* 0x0000004900497308 */ /* 0x000e220000000800 */
[----:B-1----:R-:W-:-:S01]  /*ed20*/  FADD.FTZ R31, R6, R31 ;  /* 0x0000001f061f7221 */ /* 0x002fc20000010000 */
[----:B------:R-:W-:-:S04]  /*ed30*/  FADD.FTZ R42, R42, R65 ;  /* 0x000000412a2a7221 */ /* 0x000fc80000010000 */
[----:B------:R-:W-:Y:S02]  /*ed40*/  FADD.FTZ R69, R69, R42 ;  /* 0x0000002a45457221 */ /* 0x000fe40000010000 */
[----:B------:R-:W-:Y:S08]  /*ed50*/  MUFU.EX2 R4, R4 ;  /* 0x0000000400047308 */ /* 0x000ff00000000800 */
[----:B------:R-:W1:Y:S01]  /*ed60*/  MUFU.EX2 R25, R25 ;  /* 0x0000001900197308 */ /* 0x000e620000000800 */
[C---:B0-----:R-:W-:Y:S01]  /*ed70*/  F2FP.SATFINITE.E4M3.F32.PACK_AB_MERGE_C R136, R73.reuse, R44, R27 ;  /* 0x0000002c4988723e */ /* 0x041fe2000480701b */
[----:B------:R-:W-:Y:S01]  /*ed80*/  FADD.FTZ R44, R44, R69 ;  /* 0x000000452c2c7221 */ /* 0x000fe20000010000 */
[----:B------:R-:W0:Y:S03]  /*ed90*/  @P6 LDC R27, c[0x0][0x450] ;  /* 0x00011400ff1b6b82 */ /* 0x000e260000000800 */
[----:B------:R-:W-:-:S02]  /*eda0*/  FADD.FTZ R73, R73, R44 ;  /* 0x0000002c49497221 */ /* 0x000fc40000010000 */
[----:B------:R-:W2:Y:S02]  /*edb0*/  MUFU.EX2 R24, R24 ;  /* 0x0000001800187308 */ /* 0x000ea40000000800 */
[----:B------:R-:W-:-:S04]  /*edc0*/  FADD.FTZ R46, R46, R73 ;  /* 0x000000492e2e7221 */ /* 0x000fc80000010000 */
[----:B------:R-:W-:Y:S02]  /*edd0*/  FADD.FTZ R77, R77, R46 ;  /* 0x0000002e4d4d7221 */ /* 0x000fe40000010000 */
[----:B------:R-:W3:Y:S01]  /*ede0*/  MUFU.EX2 R29, R29 ;  /* 0x0000001d001d7308 */ /* 0x000ee20000000800 */
[----:B-1----:R-:W-:-:S04]  /*edf0*/  F2FP.SATFINITE.E4M3.F32.PACK_AB_MERGE_C R7, R25, R4, RZ ;  /* 0x000000041907723e */ /* 0x002fc800048070ff */
[----:B------:R-:W-:-:S03]  /*ee00*/  F2FP.SATFINITE.E4M3.F32.PACK_AB_MERGE_C R143, R6, R55, R7 ;  /* 0x00000037068f723e */ /* 0x000fc60004807007 */
[----:B------:R-:W1:Y:S08]  /*ee10*/  MUFU.EX2 R15, R139 ;  /* 0x0000008b000f7308 */ /* 0x000e700000000800 */
[----:B------:R4:W-:Y:S08]  /*ee20*/  MUFU.EX2 R5, R28 ;  /* 0x0000001c00057308 */ /* 0x0009f00000000800 */
[----:B------:R5:W0:Y:S01]  /*ee30*/  MUFU.EX2 R20, R141 ;  /* 0x0000008d00147308 */ /* 0x000a220000000800 */
[----:B----4-:R-:W-:-:S04]  /*ee40*/  FADD.FTZ R28, R4, R31 ;  /* 0x0000001f041c7221 */ /* 0x010fc80000010000 */
[----:B------:R-:W-:-:S03]  /*ee50*/  FADD.FTZ R25, R25, R28 ;  /* 0x0000001c19197221 */ /* 0x000fc60000010000 */
[----:B------:R-:W-:Y:S01]  /*ee60*/  MUFU.EX2 R50, R50 ;  /* 0x0000003200327308 */ /* 0x000fe20000000800 */
[----:B--2---:R-:W-:-:S01]  /*ee70*/  FADD.FTZ R4, R24, R25 ;  /* 0x0000001918047221 */ /* 0x004fc20000010000 */
[----:B-----5:R-:W-:-:S03]  /*ee80*/  F2FP.SATFINITE.E4M3.F32.PACK_AB_MERGE_C R141, R68, R47, R51 ;  /* 0x0000002f448d723e */ /* 0x020fc60004807033 */
[----:B---3--:R-:W-:-:S03]  /*ee90*/  FADD.FTZ R4, R29, R4 ;  /* 0x000000041d047221 */ /* 0x008fc60000010000 */
[----:B------:R-:W2:Y:S01]  /*eea0*/  MUFU.EX2 R79, R79 ;  /* 0x0000004f004f7308 */ /* 0x000ea20000000800 */
[----:B-1----:R-:W-:-:S01]  /*eeb0*/  FADD.FTZ R7, R15, R4 ;  /* 0x000000040f077221 */ /* 0x002fc20000010000 */
[----:B0-----:R-:W-:-:S03]  /*eec0*/  F2FP.SATFINITE.E4M3.F32.PACK_AB_MERGE_C R15, R20, R15, RZ ;  /* 0x0000000f140f723e */ /* 0x001fc600048070ff */
[----:B------:R-:W-:Y:S01]  /*eed0*/  FADD.FTZ R20, R20, R7 ;  /* 0x0000000714147221 */ /* 0x000fe20000010000 */
[----:B------:R-:W-:Y:S01]  /*eee0*/  F2FP.SATFINITE.E4M3.F32.PACK_AB_MERGE_C R137, R29, R24, R15 ;  /* 0x000000181d89723e */ /* 0x000fe2000480700f */
[----:B------:R-:W-:Y:S01]  /*eef0*/  IMAD.MOV.U32 R15, RZ, RZ, R94 ;  /* 0x000000ffff0f7224 */ /* 0x000fe200078e005e */
[----:B------:R-:W-:Y:S01]  /*ef00*/  MUFU.EX2 R48, R48 ;  /* 0x0000003000307308 */ /* 0x000fe20000000800 */
[----:B------:R-:W-:Y:S01]  /*ef10*/  @P6 SHF.R.U32.HI R15, RZ, R27, R30 ;  /* 0x0000001bff0f6219 */ /* 0x000fe2000001161e */
[----:B------:R-:W-:Y:S01]  /*ef20*/  FADD.FTZ R7, R5, R20 ;  /* 0x0000001405077221 */ /* 0x000fe20000010000 */
[----:B------:R-:W-:-:S03]  /*ef30*/  ISETP.GE.AND P6, PT, R13, 0x1, PT ;  /* 0x000000010d00780c */ /* 0x000fc60003fc6270 */
[----:B------:R-:W-:Y:S02]  /*ef40*/  IMAD.IADD R15, R88, 0x1, R15 ;  /* 0x00000001580f7824 */ /* 0x000fe400078e020f */
[----:B------:R-:W0:Y:S01]  /*ef50*/  MUFU.EX2 R93, R93 ;  /* 0x0000005d005d7308 */ /* 0x000e220000000800 */
[----:B--2---:R-:W-:Y:S01]  /*ef60*/  F2FP.SATFINITE.E4M3.F32.PACK_AB_MERGE_C R4, R79, R50, RZ ;  /* 0x000000324f04723e */ /* 0x004fe200048070ff */
[----:B------:R-:W-:-:S06]  /*ef70*/  IMAD.IADD R12, R15, 0x1, R12 ;  /* 0x000000010f0c7824 */ /* 0x000fcc00078e020c */
[----:B------:R-:W1:Y:S08]  /*ef80*/  MUFU.EX2 R26, R83 ;  /* 0x00000053001a7308 */ /* 0x000e700000000800 */
[----:B------:R-:W-:Y:S01]  /*ef90*/  MUFU.EX2 R57, R57 ;  /* 0x0000003900397308 */ /* 0x000fe20000000800 */
[----:B0-----:R-:W-:Y:S01]  /*efa0*/  F2FP.SATFINITE.E4M3.F32.PACK_AB_MERGE_C R138, R93, R48, R4 ;  /* 0x000000305d8a723e */ /* 0x001fe20004807004 */
[----:B------:R-:W-:-:S04]  /*efb0*/  FADD.FTZ R48, R48, R77 ;  /* 0x0000004d30307221 */ /* 0x000fc80000010000 */
[----:B------:R-:W-:Y:S02]  /*efc0*/  FADD.FTZ R93, R93, R48 ;  /* 0x000000305d5d7221 */ /* 0x000fe40000010000 */
[----:B------:R-:W0:Y:S01]  /*efd0*/  MUFU.EX2 R52, R52 ;  /* 0x0000003400347308 */ /* 0x000e220000000800 */
[----:B-1----:R-:W-:-:S01]  /*efe0*/  FADD.FTZ R4, R26, R7 ;  /* 0x000000071a047221 */ /* 0x002fc20000010000 */
        /* <DEDUP_REMOVED lines=19> */
.L_x_11891:
[----:B------:R-:W-:-:S13]  /*f120*/  ISETP.NE.AND P1, PT, R13, 0x1, PT ;  /* 0x000000010d00780c */ /* 0x000fda0003f25270 */
[----:B------:R-:W0:Y:S02]  /*f130*/  @P1 LDC.64 R20, c[0x0][0x9e8] ;  /* 0x00027a00ff141b82 */ /* 0x000e240000000a00 */
[----:B0-----:R-:W-:-:S05]  /*f140*/  @P1 IMAD.HI.U32 R20, R7, R20, RZ ;  /* 0x0000001407141227 */ /* 0x001fca00078e00ff */
[----:B------:R-:W-:-:S07]  /*f150*/  @P1 SHF.R.U32.HI R7, RZ, R21, R20 ;  /* 0x00000015ff071219 */ /* 0x000fce0000011614 */
.L_x_11892:
[----:B------:R-:W-:Y:S05]  /*f160*/  BSYNC B0 ;  /* 0x0000000000007941 */ /* 0x000fea0003800000 */
.L_x_11890:
[----:B------:R-:W-:-:S05]  /*f170*/  IMAD R7, R7, R13, R13 ;  /* 0x0000000d07077224 */ /* 0x000fca00078e020d */
[----:B------:R-:W-:-:S07]  /*f180*/  VIMNMX R12, R12, R7, PT ;  /* 0x000000070c0c7248 */ /* 0x000fce0003fe0100 */
.L_x_11889:
[----:B------:R-:W2:Y:S01]  /*f190*/  LDL R13, [R1+0x4c] ;  /* 0x00004c00010d7983 */ /* 0x000ea20000100800 */
        /* <DEDUP_REMOVED lines=8> */
[----:B------:R-:W-:Y:S01]  /*f220*/  SHF.R.S32.HI R7, RZ, 0x7, R7 ;  /* 0x00000007ff077819 */ /* 0x000fe20000011407 */
[----:B------:R-:W-:Y:S01]  /*f230*/  BSSY B1, `(.L_x_11893) ;  /* 0x000031d000017945 */ /* 0x000fe20003800000 */
        /* <DEDUP_REMOVED lines=24> */
[----:B--2---:R-:W-:-:S04]  /*f3c0*/  VIMNMX R13, R13, R7, !PT ;  /* 0x000000070d0d7248 */ /* 0x004fc80007fe0100 */
[----:B------:R-:W-:Y:S01]  /*f3d0*/  ISETP.GE.AND P1, PT, R4, R13, PT ;  /* 0x0000000d0400720c */ /* 0x000fe20003f26270 */
[----:B------:R0:W-:-:S12]  /*f3e0*/  STL [R1+0x38], R13 ;  /* 0x0000380d01007387 */ /* 0x0001d80000100800 */
[----:B0-----:R-:W-:Y:S05]  /*f3f0*/  @!P1 BRA `(.L_x_11894) ;  /* 0x0000003000009947 */ /* 0x001fea0003800000 */
[----:B------:R-:W-:Y:S01]  /*f400*/  BSSY B0, `(.L_x_11895) ;  /* 0x00002fb000007945 */ /* 0x000fe20003800000 */
[----:B------:R-:W-:-:S07]  /*f410*/  IMAD.MOV.U32 R135, RZ, RZ, RZ ;  /* 0x000000ffff877224 */ /* 0x000fce00078e00ff */
.L_x_11916:
[----:B------:R-:W-:-:S05]  /*f420*/  VIADD R7, R19, 0x1 ;  /* 0x0000000113077836 */ /* 0x000fca0000000000 */
[----:B------:R-:W-:-:S04]  /*f430*/  ISETP.NE.AND P1, PT, R7, 0x2, PT ;  /* 0x000000020700780c */ /* 0x000fc80003f25270 */
[----:B------:R-:W-:Y:S02]  /*f440*/  SEL R13, RZ, 0x1, P1 ;  /* 0x00000001ff0d7807 */ /* 0x000fe40000800000 */
[----:B------:R-:W-:Y:S02]  /*f450*/  SEL R7, R7, RZ, P1 ;  /* 0x000000ff07077207 */ /* 0x000fe40000800000 */
[----:B------:R-:W-:Y:S01]  /*f460*/  LOP3.LUT R20, R156, R13, RZ, 0x3c, !PT ;  /* 0x0000000d9c147212 */ /* 0x000fe200078e3cff */
[----:B------:R-:W-:Y:S06]  /*f470*/  @!P0 BRA `(.L_x_11896) ;  /* 0x0000000000048947 */ /* 0x000fec0003800000 */
[----:B------:R-:W-:Y:S01]  /*f480*/  BPT.TRAP 0x1 ;  /* 0x000000040000795c */ /* 0x000fe20000300000 */
.L_x_11896:
[----:B------:R-:W-:Y:S01]  /*f490*/  IMAD R21, R7, 0x8, R18 ;  /* 0x0000000807157824 */ /* 0x000fe200078e0212 */
[----:B------:R-:W-:-:S04]  /*f4a0*/  SHF.L.U32 R12, R20, 0x1f, RZ ;  /* 0x0000001f140c7819 */ /* 0x000fc800000006ff */
[----:B------:R0:W1:Y:S01]  /*f4b0*/  SYNCS.PHASECHK.TRANS64.TRYWAIT P1, [R21+URZ+0x19c30], R12 ;  /* 0x019c300c150075a7 */ /* 0x000062000802017f */
[----:B------:R-:W-:Y:S05]  /*f4c0*/  @!P0 BRA `(.L_x_11897) ;  /* 0x0000000000048947 */ /* 0x000fea0003800000 */
[----:B------:R-:W-:Y:S01]  /*f4d0*/  BPT.TRAP 0x1 ;  /* 0x000000040000795c */ /* 0x000fe20000300000 */
.L_x_11897:
[----:B------:R-:W-:Y:S01]  /*f4e0*/  BSSY B2, `(.L_x_11898) ;  /* 0x0000006000027945 */ /* 0x000fe20003800000 */
[----:B------:R-:W-:Y:S02]  /*f4f0*/  IMAD R14, R7, 0x300, R153 ;  /* 0x00000300070e7824 */ /* 0x000fe400078e0299 */
[----:B------:R-:W-:Y:S01]  /*f500*/  IMAD.MOV.U32 R15, RZ, RZ, -0x3ffffff0 ;  /* 0xc0000010ff0f7424 */ /* 0x000fe200078e00ff */
[----:B-1----:R-:W-:Y:S06]  /*f510*/  @P1 BRA `(.L_x_11899) ;  /* 0x0000000000081947 */ /* 0x002fec0003800000 */
[----:B------:R-:W1:Y:S02]  /*f520*/  SYNCS.PHASECHK.TRANS64.TRYWAIT P1, [R21+URZ+0x19c30], R12 ;  /* 0x019c300c150075a7 */ /* 0x000e64000802017f */
[----:B-1----:R-:W-:Y:S05]  /*f530*/  @!P1 BRA `(.L_x_11900) ;  /* 0x00000130003c9947 */ /* 0x002fea0003800000 */
.L_x_11899:
[----:B------:R-:W-:Y:S05]  /*f540*/  BSYNC B2 ;  /* 0x0000000000027941 */ /* 0x000fea0003800000 */
.L_x_11898:
[C---:B01----:R-:W-:Y:S01]  /*f550*/  VIADD R12, R14.reuse, 0x100 ;  /* 0x000001000e0c7836 */ /* 0x043fe20000000000 */
[----:B------:R-:W-:Y:S01]  /*f560*/  R2UR UR6, R14 ;  /* 0x000000000e0672ca */ /* 0x000fe200000e0000 */
[----:B------:R-:W-:Y:S01]  /*f570*/  IMAD.MOV.U32 R13, RZ, RZ, -0x3ffffff0 ;  /* 0xc0000010ff0d7424 */ /* 0x000fe200078e00ff */
[----:B------:R-:W-:Y:S02]  /*f580*/  R2UR UR7, R15 ;  /* 0x000000000f0772ca */ /* 0x000fe400000e0000 */
[----:B------:R-:W-:Y:S02]  /*f590*/  R2UR UR4, R8 ;  /* 0x00000000080472ca */ /* 0x000fe400000e0000 */
[----:B------:R-:W-:Y:S01]  /*f5a0*/  R2UR UR5, R9 ;  /* 0x00000000090572ca */ /* 0x000fe200000e0000 */
[----:B------:R-:W-:Y:S01]  /*f5b0*/  WARPGROUP.ARRIVE ;  /* 0x00000000000079c5 */ /* 0x000fe20000000000 */
[----:B------:R-:W-:Y:S01]  /*f5c0*/  R2UR UR10, R12 ;  /* 0x000000000c0a72ca */ /* 0x000fe200000e0000 */
[----:B------:R-:W-:Y:S01]  /*f5d0*/  VIADD R14, R14, 0x200 ;  /* 0x000002000e0e7836 */ /* 0x000fe20000000000 */
[----:B------:R-:W-:-:S02]  /*f5e0*/  R2UR UR11, R13 ;  /* 0x000000000d0b72ca */ /* 0x000fc400000e0000 */
[----:B------:R-:W2:Y:S01]  /*f5f0*/  LDL.64 R12, [R1] ;  /* 0x00000000010c7983 */ /* 0x000ea20000100a00 */
[----:B------:R-:W-:Y:S01]  /*f600*/  IMAD.MOV.U32 R15, RZ, RZ, -0x3ffffff0 ;  /* 0xc0000010ff0f7424 */ /* 0x000fe200078e00ff */
[----:B------:R-:W-:Y:S02]  /*f610*/  R2UR UR14, R14 ;  /* 0x000000000e0e72ca */ /* 0x000fe400000e0000 */
[----:B------:R-:W-:Y:S02]  /*f620*/  R2UR UR12, R10 ;  /* 0x000000000a0c72ca */ /* 0x000fe400000e0000 */
[----:B------:R-:W-:Y:S01]  /*f630*/  R2UR UR15, R15 ;  /* 0x000000000f0f72ca */ /* 0x000fe200000e0000 */
[----:B------:R-:W-:Y:S01]  /*f640*/  QGMMA.64x128x32.F32.E4M3.E4M3 R24, gdesc[UR4], RZ, !UPT, gsb0 ;  /* 0x01e00000041879f3 */ /* 0x000fe2000c0008ff */
[----:B------:R-:W-:Y:S02]  /*f650*/  R2UR UR13, R11 ;  /* 0x000000000b0d72ca */ /* 0x000fe400000e0000 */
[----:B------:R-:W-:-:S02]  /*f660*/  WARPGROUP.DEPBAR.LE gsb0, 0x0 ;  /* 0x00008000000079c5 */ /* 0x000fc40000010000 */
[----:B------:R-:W-:Y:S01]  /*f670*/  WARPGROUP.ARRIVE ;  /* 0x00000000000079c5 */ /* 0x000fe20000000000 */
[----:B--2---:R-:W-:Y:S02]  /*f680*/  R2UR UR8, R12 ;  /* 0x000000000c0872ca */ /* 0x004fe400000e0000 */
[----:B------:R-:W-:-:S13]  /*f690*/  R2UR UR9, R13 ;  /* 0x000000000d0972ca */ /* 0x000fda00000e0000 */
[----:B------:R-:W-:Y:S03]  /*f6a0*/  QGMMA.64x128x32.F32.E4M3.E4M3 R24, gdesc[UR8], R24, gsb0 ;  /* 0x01e00000081879f3 */ /* 0x000fe60008000818 */
[----:B------:R-:W-:Y:S02]  /*f6b0*/  WARPGROUP.DEPBAR.LE gsb0, 0x0 ;  /* 0x00008000000079c5 */ /* 0x000fe40000010000 */
[----:B------:R-:W-:-:S07]  /*f6c0*/  WARPGROUP.ARRIVE ;  /* 0x00000000000079c5 */ /* 0x000fce0000000000 */
[----:B------:R-:W-:Y:S03]  /*f6d0*/  QGMMA.64x128x32.F32.E4M3.E4M3 R24, gdesc[UR12], R24, gsb0 ;  /* 0x01e000000c1879f3 */ /* 0x000fe60008000818 */
[----:B------:R-:W-:Y:S02]  /*f6e0*/  WARPGROUP.DEPBAR.LE gsb0, 0x0 ;  /* 0x00008000000079c5 */ /* 0x000fe40000010000 */
[----:B------:R-:W-:Y:S05]  /*f6f0*/  @!P0 BRA `(.L_x_11901) ;  /* 0x0000000000048947 */ /* 0x000fea0003800000 */
[----:B------:R-:W-:Y:S01]  /*f700*/  BPT.TRAP 0x1 ;  /* 0x000000040000795c */ /* 0x000fe20000300000 */
.L_x_11901:
[----:B------:R-:W-:Y:S01]  /*f710*/  SHF.L.U32 R12, R156, 0x1f, RZ ;  /* 0x0000001f9c0c7819 */ /* 0x000fe200000006ff */
[----:B------:R-:W-:-:S04]  /*f720*/  IMAD R152, R19, 0x8, R18 ;  /* 0x0000000813987824 */ /* 0x000fc800078e0212 */
[----:B------:R0:W1:Y:S01]  /*f730*/  SYNCS.PHASECHK.TRANS64.TRYWAIT P1, [R152+URZ+0x19c50], R12 ;  /* 0x019c500c980075a7 */ /* 0x000062000802017f */
[----:B------:R-:W-:Y:S05]  /*f740*/  @!P0 BRA `(.L_x_11902) ;  /* 0x0000000000048947 */ /* 0x000fea0003800000 */
[----:B------:R-:W-:Y:S01]  /*f750*/  BPT.TRAP 0x1 ;  /* 0x000000040000795c */ /* 0x000fe20000300000 */
.L_x_11902:
[----:B------:R-:W-:Y:S04]  /*f760*/  BSSY B2, `(.L_x_11903) ;  /* 0x0000004000027945 */ /* 0x000fe80003800000 */
[----:B-1----:R-:W-:Y:S05]  /*f770*/  @P1 BRA `(.L_x_11904) ;  /* 0x0000000000081947 */ /* 0x002fea0003800000 */
[----:B------:R-:W1:Y:S02]  /*f780*/  SYNCS.PHASECHK.TRANS64.TRYWAIT P1, [R152+URZ+0x19c50], R12 ;  /* 0x019c500c980075a7 */ /* 0x000e64000802017f */
[----:B-1----:R-:W-:Y:S05]  /*f790*/  @!P1 BRA `(.L_x_11905) ;  /* 0x0000012c00b89947 */ /* 0x002fea0003800000 */
.L_x_11904:
[----:B------:R-:W-:Y:S05]  /*f7a0*/  BSYNC B2 ;  /* 0x0000000000027941 */ /* 0x000fea0003800000 */
.L_x_11903:
[----:B01----:R-:W-:Y:S01]  /*f7b0*/  VIADD R12, R18, 0x3000 ;  /* 0x00003000120c7836 */ /* 0x003fe20000000000 */
[----:B------:R-:W-:Y:S01]  /*f7c0*/  WARPGROUP.ARRIVE ;  /* 0x00000000000079c5 */ /* 0x000fe20000000000 */
[----:B------:R-:W-:Y:S02]  /*f7d0*/  IMAD.MOV.U32 R13, RZ, RZ, 0x40000040 ;  /* 0x40000040ff0d7424 */ /* 0x000fe400078e00ff */
[----:B------:R-:W-:Y:S01]  /*f7e0*/  IMAD.MOV.U32 R15, RZ, RZ, 0x40000040 ;  /* 0x40000040ff0f7424 */ /* 0x000fe200078e00ff */
[----:B------:R-:W-:Y:S02]  /*f7f0*/  SHF.R.U32.HI R12, RZ, 0x4, R12 ;  /* 0x00000004ff0c7819 */ /* 0x000fe4000001160c */
[----:B------:R-:W-:Y:S01]  /*f800*/  R2UR UR7, R13 ;  /* 0x000000000d0772ca */ /* 0x000fe200000e0000 */
[----:B------:R-:W-:Y:S01]  /*f810*/  IMAD.MOV.U32 R13, RZ, RZ, 0x40000040 ;  /* 0x40000040ff0d7424 */ /* 0x000fe200078e00ff */
[----:B------:R-:W-:-:S04]  /*f820*/  LOP3.LUT R12, R12, 0x3fff, RZ, 0xc0, !PT ;  /* 0x00003fff0c0c7812 */ /* 0x000fc800078ec0ff */
[----:B------:R-:W-:-:S05]  /*f830*/  LOP3.LUT R12, R12, 0x10000, RZ, 0xfc, !PT ;  /* 0x000100000c0c7812 */ /* 0x000fca00078efcff */
[----:B------:R-:W-:-:S04]  /*f840*/  IMAD R12, R19, 0x300, R12 ;  /* 0x00000300130c7824 */ /* 0x000fc800078e020c */
[C---:B------:R-:W-:Y:S01]  /*f850*/  VIADD R14, R12.reuse, 0x2 ;  /* 0x000000020c0e7836 */ /* 0x040fe20000000000 */
[----:B------:R-:W-:-:S13]  /*f860*/  R2UR UR6, R12 ;  /* 0x000000000c0672ca */ /* 0x000fda00000e0000 */
        /* <DEDUP_REMOVED lines=22> */
.L_x_11906:
[----:B------:R-:W2:Y:S01]  /*f9d0*/  LDL R15, [R1+0x2c] ;  /* 0x00002c00010f7983 */ /* 0x000ea20000100800 */
[----:B------:R-:W0:Y:S03]  /*f9e0*/  LDC R12, c[0x0][0x448] ;  /* 0x00011200ff0c7b82 */ /* 0x000e260000000800 */
[----:B------:R-:W2:Y:S04]  /*f9f0*/  LDL R14, [R1+0x48] ;  /* 0x00004800010e7983 */ /* 0x000ea80000100800 */
[----:B------:R-:W3:Y:S04]  /*fa00*/  LDL R142, [R1+0x10] ;  /* 0x00001000018e7983 */ /* 0x000ee80000100800 */
[----:B------:R-:W4:Y:S04]  /*fa10*/  LDL R141, [R1+0xc] ;  /* 0x00000c00018d7983 */ /* 0x000f280000100800 */
[----:B------:R-:W5:Y:S01]  /*fa20*/  LDL R143, [R1+0x8] ;  /* 0x00000800018f7983 */ /* 0x000f620000100800 */
[----:B0-----:R-:W-:-:S13]  /*fa30*/  ISETP.NE.AND P1, PT, R12, 0x1, PT ;  /* 0x000000010c00780c */ /* 0x001fda0003f25270 */
[----:B------:R-:W0:Y:S08]  /*fa40*/  @P1 LDC R13, c[0x0][0x44c] ;  /* 0x00011300ff0d1b82 */ /* 0x000e300000000800 */
[----:B------:R-:W1:Y:S01]  /*fa50*/  @P1 LDC R12, c[0x0][0x450] ;  /* 0x00011400ff0c1b82 */ /* 0x000e620000000800 */
[----:B------:R-:W-:Y:S02]  /*fa60*/  IMAD.SHL.U32 R19, R4, 0x80, RZ ;  /* 0x0000008004137824 */ /* 0x000fe400078e00ff */
[----:B------:R-:W-:-:S03]  /*fa70*/  VIADD R21, R21, 0x19c40 ;  /* 0x00019c4015157836 */ /* 0x000fc60000000000 */
[----:B------:R-:W-:Y:S02]  /*fa80*/  IADD3 R136, -R19, 0x1, RZ ;  /* 0x0000000113887810 */ /* 0x000fe40007ffe1ff */
[----:B------:R-:W-:Y:S01]  /*fa90*/  LOP3.LUT P5, RZ, R22, 0x20, RZ, 0xc0, !PT ;  /* 0x0000002016ff7812 */ /* 0x000fe200078ac0ff */
[----:B--2---:R-:W-:-:S04]  /*faa0*/  IMAD.IADD R15, R14, 0x1, R15 ;  /* 0x000000010e0f7824 */ /* 0x004fc800078e020f */
[----:B0-----:R-:W-:-:S05]  /*fab0*/  @P1 IMAD.HI.U32 R13, R15, R13, RZ ;  /* 0x0000000d0f0d1227 */ /* 0x001fca00078e00ff */
[----:B-1----:R-:W-:-:S05]  /*fac0*/  @P1 SHF.R.U32.HI R15, RZ, R12, R13 ;  /* 0x0000000cff0f1219 */ /* 0x002fca000001160d */
[----:B------:R-:W0:Y:S01]  /*fad0*/  SHFL.IDX PT, R139, R15, RZ, 0x1c1f ;  /* 0x001c1fff0f8b7589 */ /* 0x000e2200000e0000 */
[----:B----4-:R-:W-:Y:S01]  /*fae0*/  PRMT R21, R141, 0x654, R21 ;  /* 0x000006548d157816 */ /* 0x010fe20000000015 */
[----:B---3--:R-:W-:Y:S02]  /*faf0*/  IMAD R136, R142, -0x2, R136 ;  /* 0xfffffffe8e887824 */ /* 0x008fe400078e0288 */
[----:B------:R-:W-:Y:S01]  /*fb00*/  IMAD.U32 R14, RZ, RZ, UR40 ;  /* 0x00000028ff0e7e24 */ /* 0x000fe2000f8e00ff */
[----:B------:R1:W-:Y:S02]  /*fb10*/  SYNCS.ARRIVE.TRANS64.RED.A1T0 RZ, [R21+URZ], RZ ;  /* 0x000000ff15ff79a7 */ /* 0x0003e4000810043f */
[----:B-----5:R-:W-:Y:S02]  /*fb20*/  IADD3 R136, -R157, R136, R143 ;  /* 0x000000889d887210 */ /* 0x020fe40007ffe18f */
[----:B-1----:R-:W-:-:S05]  /*fb30*/  LOP3.LUT R21, RZ, R14, RZ, 0x33, !PT ;  /* 0x0000000eff157212 */ /* 0x002fca00078e33ff */
[----:B------:R-:W-:Y:S02]  /*fb40*/  IMAD.IADD R21, R21, 0x1, R136 ;  /* 0x0000000115157824 */ /* 0x000fe400078e0288 */
[----:B------:R-:W-:-:S04]  /*fb50*/  VIADD R136, R136, UR45 ;  /* 0x0000002d88887c36 */ /* 0x000fc80008000000 */
        /* <DEDUP_REMOVED lines=15> */
.L_x_11909:
[----:B------:R-:W-:-:S05]  /*fc50*/  IMAD.U32 R140, RZ, RZ, UR39 ;  /* 0x00000027ff8c7e24 */ /* 0x000fca000f8e00ff */
[----:B------:R-:W-:-:S13]  /*fc60*/  ISETP.NE.AND P1, PT, R140, 0x1, PT ;  /* 0x000000018c00780c */ /* 0x000fda0003f25270 */
[----:B------:R-:W0:Y:S02]  /*fc70*/  @P1 LDC.64 R12, c[0x0][0x9e8] ;  /* 0x00027a00ff0c1b82 */ /* 0x000e240000000a00 */
[----:B0-----:R-:W-:-:S05]  /*fc80*/  @P1 IMAD.HI.U32 R12, R139, R12, RZ ;  /* 0x0000000c8b0c1227 */ /* 0x001fca00078e00ff */
[----:B------:R-:W-:-:S07]  /*fc90*/  @P1 SHF.R.U32.HI R139, RZ, R13, R12 ;  /* 0x0000000dff8b1219 */ /* 0x000fce000001160c */
.L_x_11910:
[----:B------:R-:W-:Y:S05]  /*fca0*/  BSYNC B2 ;  /* 0x0000000000027941 */ /* 0x000fea0003800000 */
.L_x_11908:
[----:B------:R-:W-:-:S04]  /*fcb0*/  IMAD R139, R139, R140, -R19 ;  /* 0x0000008c8b8b7224 */ /* 0x000fc800078e0a13 */
[----:B------:R-:W-:-:S05]  /*fcc0*/  IMAD R139, R142, -0x2, R139 ;  /* 0xfffffffe8e8b7824 */ /* 0x000fca00078e028b */
[----:B------:R-:W-:Y:S02]  /*fcd0*/  VIMNMX R138, R138, R139, !PT ;  /* 0x0000008b8a8a7248 */ /* 0x000fe40007fe0100 */
[----:B------:R-:W-:-:S07]  /*fce0*/  VIADDMNMX R137, R139, R140, R137, PT ;  /* 0x0000008c8b897246 */ /* 0x000fce0003800189 */
.L_x_11907:
        /* <DEDUP_REMOVED lines=9> */
[C---:B------:R-:W-:Y:S02]  /*fd80*/  ISETP.GT.AND P3, PT, R138.reuse, 0x9, P1 ;  /* 0x000000098a00780c */ /* 0x040fe40000f64270 */
[----:B------:R-:W-:Y:S02]  /*fd90*/  ISETP.GT.AND P4, PT, R138, 0x10, P1 ;  /* 0x000000108a00780c */ /* 0x000fe40000f84270 */
[----:B------:R-:W-:-:S02]  /*fda0*/  ISETP.LT.OR P2, PT, R137, 0x9, P2 ;  /* 0x000000098900780c */ /* 0x000fc40001741670 */
[C---:B------:R-:W-:Y:S01]  /*fdb0*/  ISETP.LT.OR P3, PT, R137.reuse, 0xa, P3 ;  /* 0x0000000a8900780c */ /* 0x040fe20001f61670 */
[--C-:B0-----:R-:W-:Y:S01]  /*fdc0*/  IMAD.IADD R136, R136, 0x1, R15.reuse ;  /* 0x0000000188887824 */ /* 0x101fe200078e020f */
[----:B------:R-:W-:Y:S01]  /*fdd0*/  ISETP.LT.OR P4, PT, R137, 0x11, P4 ;  /* 0x000000118900780c */ /* 0x000fe20002781670 */
[----:B------:R-:W-:Y:S01]  /*fde0*/  IMAD.IADD R21, R21, 0x1, R15 ;  /* 0x0000000115157824 */ /* 0x000fe200078e020f */
[----:B------:R-:W-:Y:S02]  /*fdf0*/  FSEL R28, R28, -INF , !P2 ;  /* 0xff8000001c1c7808 */ /* 0x000fe40005000000 */
[----:B------:R-:W-:Y:S02]  /*fe00*/  FSEL R29, R29, -INF , !P3 ;  /* 0xff8000001d1d7808 */ /* 0x000fe40005800000 */
[----:B------:R-:W-:Y:S02]  /*fe10*/  FSEL R32, R32, -INF , !P4 ;  /* 0xff80000020207808 */ /* 0x000fe40006000000 */
[----:B------:R-:W-:-:S02]  /*fe20*/  ISETP.GT.AND P2, PT, R138, 0x11, P1 ;  /* 0x000000118a00780c */ /* 0x000fc40000f44270 */
[C---:B------:R-:W-:Y:S02]  /*fe30*/  ISETP.GT.AND P3, PT, R138.reuse, 0x18, P1 ;  /* 0x000000188a00780c */ /* 0x040fe40000f64270 */
[----:B------:R-:W-:Y:S02]  /*fe40*/  ISETP.GT.AND P4, PT, R138, 0x19, P1 ;  /* 0x000000198a00780c */ /* 0x000fe40000f84270 */
[C---:B------:R-:W-:Y:S02]  /*fe50*/  ISETP.LT.OR P2, PT, R137.reuse, 0x12, P2 ;  /* 0x000000128900780c */ /* 0x040fe40001741670 */
[C---:B------:R-:W-:Y:S02]  /*fe60*/  ISETP.LT.OR P3, PT, R137.reuse, 0x19, P3 ;  /* 0x000000198900780c */ /* 0x040fe40001f61670 */
[----:B------:R-:W-:Y:S02]  /*fe70*/  ISETP.LT.OR P4, PT, R137, 0x1a, P4 ;  /* 0x0000001a8900780c */ /* 0x000fe40002781670 */
[----:B------:R-:W-:-:S02]  /*fe80*/  FSEL R33, R33, -INF , !P2 ;  /* 0xff80000021217808 */ /* 0x000fc40005000000 */
[----:B------:R-:W-:Y:S02]  /*fe90*/  FSEL R36, R36, -INF , !P3 ;  /* 0xff80000024247808 */ /* 0x000fe40005800000 */
[----:B------:R-:W-:Y:S02]  /*fea0*/  FSEL R37, R37, -INF , !P4 ;  /* 0xff80000025257808 */ /* 0x000fe40006000000 */
[C---:B------:R-:W-:Y:S02]  /*feb0*/  ISETP.GT.AND P2, PT, R138.reuse, 0x20, P1 ;  /* 0x000000208a00780c */ /* 0x040fe40000f44270 */
[C---:B------:R-:W-:Y:S02]  /*fec0*/  ISETP.GT.AND P3, PT, R138.reuse, 0x21, P1 ;  /* 0x000000218a00780c */ /* 0x040fe40000f64270 */
[----:B------:R-:W-:Y:S02]  /*fed0*/  ISETP.GT.AND P4, PT, R138, 0x28, P1 ;  /* 0x000000288a00780c */ /* 0x000fe40000f84270 */
[----:B------:R-:W-:-:S02]  /*fee0*/  ISETP.LT.OR P2, PT, R137, 0x21, P2 ;  /* 0x000000218900780c */ /* 0x000fc40001741670 */
[C---:B------:R-:W-:Y:S02]  /*fef0*/  ISETP.LT.OR P3, PT, R137.reuse, 0x22, P3 ;  /* 0x000000228900780c */ /* 0x040fe40001f61670 */
[----:B------:R-:W-:Y:S02]  /*ff00*/  ISETP.LT.OR P4, PT, R137, 0x29, P4 ;  /* 0x000000298900780c */ /* 0x000fe40002781670 */
        /* <DEDUP_REMOVED lines=65> */
[----:B------:R-:W-:Y:S01]  /*10320*/  FSEL R85, R85, -INF , !P4 ;  /* 0xff80000055557808 */ /* 0x000fe20006000000 */
        /* <DEDUP_REMOVED lines=13> */
.L_x_11913:
[----:B------:R-:W-:-:S05]  /*10400*/  IMAD.U32 R137, RZ, RZ, UR39 ;  /* 0x00000027ff897e24 */ /* 0x000fca000f8e00ff */
[----:B------:R-:W-:-:S13]  /*10410*/  ISETP.NE.AND P2, PT, R137, 0x1, PT ;  /* 0x000000018900780c */ /* 0x000fda0003f45270 */
[----:B------:R-:W0:Y:S02]  /*10420*/  @P2 LDC.64 R12, c[0x0][0x9e8] ;  /* 0x00027a00ff0c2b82 */ /* 0x000e240000000a00 */
[----:B0-----:R-:W-:-:S05]  /*10430*/  @P2 IMAD.HI.U32 R12, R15, R12, RZ ;  /* 0x0000000c0f0c2227 */ /* 0x001fca00078e00ff */
[----:B------:R-:W-:-:S07]  /*10440*/  @P2 SHF.R.U32.HI R15, RZ, R13, R12 ;  /* 0x0000000dff0f2219 */ /* 0x000fce000001160c */
.L_x_11914:
[----:B------:R-:W-:Y:S05]  /*10450*/  BSYNC B2 ;  /* 0x0000000000027941 */ /* 0x000fea0003800000 */
.L_x_11912:
[----:B------:R-:W-:-:S04]  /*10460*/  IMAD R15, R15, R137, -R19 ;  /* 0x000000890f0f7224 */ /* 0x000fc800078e0a13 */
[----:B------:R-:W-:-:S05]  /*10470*/  IMAD R15, R142, -0x2, R15 ;  /* 0xfffffffe8e0f7824 */ /* 0x000fca00078e020f */
[----:B------:R-:W-:Y:S02]  /*10480*/  VIMNMX R21, R21, R15, !PT ;  /* 0x0000000f15157248 */ /* 0x000fe40007fe0100 */
[----:B------:R-:W-:-:S07]  /*10490*/  VIADDMNMX R136, R15, R137, R136, PT ;  /* 0x000000890f887246 */ /* 0x000fce0003800188 */
.L_x_11911:
[----:B------:R-:W-:Y:S02]  /*104a0*/  FMNMX.FTZ R12, R24, R3, !PT ;  /* 0x00000003180c7209 */ /* 0x000fe40007810000 */
[C---:B------:R-:W-:Y:S02]  /*104b0*/  ISETP.GT.AND P4, PT, R21.reuse, 0x1, P1 ;  /* 0x000000011500780c */ /* 0x040fe40000f84270 */
[C---:B------:R-:W-:Y:S02]  /*104c0*/  ISETP.GT.AND P2, PT, R21.reuse, 0x8, P1 ;  /* 0x000000081500780c */ /* 0x040fe40000f44270 */
[----:B------:R-:W-:Y:S02]  /*104d0*/  ISETP.GT.AND P3, PT, R21, 0x9, P1 ;  /* 0x000000091500780c */ /* 0x000fe40000f64270 */
[----:B------:R-:W-:Y:S02]  /*104e0*/  FMNMX.FTZ R12, R25, R12, !PT ;  /* 0x0000000c190c7209 */ /* 0x000fe40007810000 */
[----:B------:R-:W-:-:S02]  /*104f0*/  ISETP.LT.OR P4, PT, R136, 0x2, P4 ;  /* 0x000000028800780c */ /* 0x000fc40002781670 */
[C---:B------:R-:W-:Y:S02]  /*10500*/  ISETP.LT.OR P2, PT, R136.reuse, 0x9, P2 ;  /* 0x000000098800780c */ /* 0x040fe40001741670 */
[----:B------:R-:W-:Y:S02]  /*10510*/  ISETP.LT.OR P3, PT, R136, 0xa, P3 ;  /* 0x0000000a8800780c */ /* 0x000fe40001f61670 */
[----:B------:R-:W-:Y:S02]  /*10520*/  FMNMX.FTZ R12, R28, R12, !PT ;  /* 0x0000000c1c0c7209 */ /* 0x000fe40007810000 */
[----:B------:R-:W-:Y:S02]  /*10530*/  FSEL R27, R27, -INF , !P4 ;  /* 0xff8000001b1b7808 */ /* 0x000fe40006000000 */
[----:B------:R-:W-:Y:S02]  /*10540*/  FSEL R30, R30, -INF , !P2 ;  /* 0xff8000001e1e7808 */ /* 0x000fe40005000000 */
[----:B------:R-:W-:-:S02]  /*10550*/  FSEL R31, R31, -INF , !P3 ;  /* 0xff8000001f1f7808 */ /* 0x000fc40005800000 */
        /* <DEDUP_REMOVED lines=12> */
[C---:B------:R-:W-:Y:S02]  /*10620*/  ISETP.GT.AND P4, PT, R21.reuse, 0x19, P1 ;  /* 0x000000191500780c */ /* 0x040fe40000f84270 */
[C---:B------:R-:W-:Y:S02]  /*10630*/  ISETP.GT.AND P2, PT, R21.reuse, 0x20, P1 ;  /* 0x000000201500780c */ /* 0x040fe40000f44270 */
[----:B------:R-:W-:Y:S02]  /*10640*/  ISETP.GT.AND P3, PT, R21, 0x21, P1 ;  /* 0x000000211500780c */ /* 0x000fe40000f64270 */
[----:B------:R-:W-:Y:S02]  /*10650*/  FMNMX.FTZ R12, R36, R12, !PT ;  /* 0x0000000c240c7209 */ /* 0x000fe40007810000 */
[C---:B------:R-:W-:Y:S02]  /*10660*/  ISETP.LT.OR P4, PT, R136.reuse, 0x1a, P4 ;  /* 0x0000001a8800780c */ /* 0x040fe40002781670 */
[----:B------:R-:W-:-:S02]  /*10670*/  ISETP.LT.OR P2, PT, R136, 0x21, P2 ;  /* 0x000000218800780c */ /* 0x000fc40001741670 */
[----:B------:R-:W-:Y:S02]  /*10680*/  ISETP.LT.OR P3, PT, R136, 0x22, P3 ;  /* 0x000000228800780c */ /* 0x000fe40001f61670 */
[----:B------:R-:W-:Y:S02]  /*10690*/  FMNMX.FTZ R12, R37, R12, !PT ;  /* 0x0000000c250c7209 */ /* 0x000fe40007810000 */
[----:B------:R-:W-:Y:S02]  /*106a0*/  FSEL R39, R39, -INF , !P4 ;  /* 0xff80000027277808 */ /* 0x000fe40006000000 */
[----:B------:R-:W-:Y:S02]  /*106b0*/  FSEL R42, R42, -INF , !P2 ;  /* 0xff8000002a2a7808 */ /* 0x000fe40005000000 */
[----:B------:R-:W-:Y:S02]  /*106c0*/  FSEL R43, R43, -INF , !P3 ;  /* 0xff8000002b2b7808 */ /* 0x000fe40005800000 */
[----:B------:R-:W-:-:S02]  /*106d0*/  ISETP.GT.AND P4, PT, R21, 0x28, P1 ;  /* 0x000000281500780c */ /* 0x000fc40000f84270 */
[C---:B------:R-:W-:Y:S02]  /*106e0*/  ISETP.GT.AND P2, PT, R21.reuse, 0x29, P1 ;  /* 0x000000291500780c */ /* 0x040fe40000f44270 */
[----:B------:R-:W-:Y:S02]  /*106f0*/  ISETP.GT.AND P3, PT, R21, 0x30, P1 ;  /* 0x000000301500780c */ /* 0x000fe40000f64270 */
[----:B------:R-:W-:Y:S02]  /*10700*/  FMNMX.FTZ R12, R40, R12, !PT ;  /* 0x0000000c280c7209 */ /* 0x000fe40007810000 */
[C---:B------:R-:W-:Y:S02]  /*10710*/  ISETP.LT.OR P4, PT, R136.reuse, 0x29, P4 ;  /* 0x000000298800780c */ /* 0x040fe40002781670 */
[C---:B------:R-:W-:Y:S02]  /*10720*/  ISETP.LT.OR P2, PT, R136.reuse, 0x2a, P2 ;  /* 0x0000002a8800780c */ /* 0x040fe40001741670 */
[----:B------:R-:W-:-:S02]  /*10730*/  ISETP.LT.OR P3, PT, R136, 0x31, P3 ;  /* 0x000000318800780c */ /* 0x000fc40001f61670 */
[----:B------:R-:W-:Y:S02]  /*10740*/  FMNMX.FTZ R12, R41, R12, !PT ;  /* 0x0000000c290c7209 */ /* 0x000fe40007810000 */
[----:B------:R-:W-:Y:S02]  /*10750*/  FSEL R46, R46, -INF , !P4 ;  /* 0xff8000002e2e7808 */ /* 0x000fe40006000000 */
[----:B------:R-:W-:Y:S02]  /*10760*/  FSEL R47, R47, -INF , !P2 ;  /* 0xff8000002f2f7808 */ /* 0x000fe40005000000 */
[----:B------:R-:W-:Y:S02]  /*10770*/  FSEL R50, R50, -INF , !P3 ;  /* 0xff80000032327808 */ /* 0x000fe40005800000 */
[C---:B------:R-:W-:Y:S02]  /*10780*/  ISETP.GT.AND P4, PT, R21.reuse, 0x31, P1 ;  /* 0x000000311500780c */ /* 0x040fe40000f84270 */
[----:B------:R-:W-:-:S02]  /*10790*/  ISETP.GT.AND P2, PT, R21, 0x38, P1 ;  /* 0x000000381500780c */ /* 0x000fc40000f44270 */
[----:B------:R-:W-:Y:S02]  /*107a0*/  ISETP.GT.AND P3, PT, R21, 0x39, P1 ;  /* 0x000000391500780c */ /* 0x000fe40000f64270 */
[----:B------:R-:W-:Y:S02]  /*107b0*/  FMNMX.FTZ R12, R44, R12, !PT ;  /* 0x0000000c2c0c7209 */ /* 0x000fe40007810000 */
[C---:B------:R-:W-:Y:S02]  /*107c0*/  ISETP.LT.OR P4, PT, R136.reuse, 0x32, P4 ;  /* 0x000000328800780c */ /* 0x040fe40002781670 */
[C---:B------:R-:W-:Y:S02]  /*107d0*/  ISETP.LT.OR P2, PT, R136.reuse, 0x39, P2 ;  /* 0x000000398800780c */ /* 0x040fe40001741670 */
[----:B------:R-:W-:Y:S02]  /*107e0*/  ISETP.LT.OR P3, PT, R136, 0x3a, P3 ;  /* 0x0000003a8800780c */ /* 0x000fe40001f61670 */
[----:B------:R-:W-:-:S02]  /*107f0*/  FMNMX.FTZ R12, R45, R12, !PT ;  /* 0x0000000c2d0c7209 */ /* 0x000fc40007810000 */
[----:B------:R-:W-:Y:S02]  /*10800*/  FSEL R51, R51, -INF , !P4 ;  /* 0xff80000033337808 */ /* 0x000fe40006000000 */
[----:B------:R-:W-:Y:S02]  /*10810*/  FSEL R54, R54, -INF , !P2 ;  /* 0xff80000036367808 */ /* 0x000fe40005000000 */
[----:B------:R-:W-:Y:S02]  /*10820*/  FSEL R55, R55, -INF , !P3 ;  /* 0xff80000037377808 */ /* 0x000fe40005800000 */
[----:B------:R-:W-:Y:S02]  /*10830*/  FMNMX.FTZ R12, R48, R12, !PT ;  /* 0x0000000c300c7209 */ /* 0x000fe40007810000 */
[----:B------:R-:W-:Y:S02]  /*10840*/  LOP3.LUT R22, R22, 0xdfffffff, RZ, 0xc0, !PT ;  /* 0xdfffffff16167812 */ /* 0x000fe400078ec0ff */
[----:B------:R-:W-:-:S02]  /*10850*/  ISETP.GT.AND P4, PT, R21, 0x40, P1 ;  /* 0x000000401500780c */ /* 0x000fc40000f84270 */
[C---:B------:R-:W-:Y:S02]  /*10860*/  ISETP.GT.AND P2, PT, R21.reuse, 0x41, P1 ;  /* 0x000000411500780c */ /* 0x040fe40000f44270 */
[----:B------:R-:W-:Y:S02]  /*10870*/  ISETP.GT.AND P3, PT, R21, 0x48, P1 ;  /* 0x000000481500780c */ /* 0x000fe40000f64270 */
[----:B------:R-:W-:Y:S02]  /*10880*/  FMNMX.FTZ R12, R49, R12, !PT ;  /* 0x0000000c310c7209 */ /* 0x000fe40007810000 */
[----:B------:R-:W-:Y:S02]  /*10890*/  @P0 LOP3.LUT R22, R22, 0x20000000, RZ, 0xfc, !PT ;  /* 0x2000000016160812 */ /* 0x000fe400078efcff */
[C---:B------:R-:W-:Y:S02]  /*108a0*/  ISETP.LT.OR P4, PT, R136.reuse, 0x41, P4 ;  /* 0x000000418800780c */ /* 0x040fe40002781670 */
[----:B------:R-:W-:-:S02]  /*108b0*/  ISETP.LT.OR P2, PT, R136, 0x42, P2 ;  /* 0x000000428800780c */ /* 0x000fc40001741670 */
[----:B------:R-:W-:Y:S02]  /*108c0*/  ISETP.LT.OR P3, PT, R136, 0x49, P3 ;  /* 0x000000498800780c */ /* 0x000fe40001f61670 */
[----:B------:R-:W-:Y:S02]  /*108d0*/  ISETP.GT.AND P0, PT, R21, 0x61, P1 ;  /* 0x000000611500780c */ /* 0x000fe40000f04270 */
        /* <DEDUP_REMOVED lines=11> */
[----:B------:R-:W-:Y:S02]  /*10990*/  LOP3.LUT R22, R22, 0x7fffffff, RZ, 0xc0, !PT ;  /* 0x7fffffff16167812 */ /* 0x000fe400078ec0ff */
[----:B------:R-:W-:Y:S02]  /*109a0*/  FMNMX.FTZ R12, R56, R12, !PT ;  /* 0x0000000c380c7209 */ /* 0x000fe40007810000 */
[----:B------:R-:W-:Y:S02]  /*109b0*/  FSEL R63, R63, -INF , !P4 ;  /* 0xff8000003f3f7808 */ /* 0x000fe40006000000 */
[----:B------:R-:W-:Y:S02]  /*109c0*/  FSEL R66, R66, -INF , !P2 ;  /* 0xff80000042427808 */ /* 0x000fe40005000000 */
[----:B------:R-:W-:-:S02]  /*109d0*/  FSEL R67, R67, -INF , !P3 ;  /* 0xff80000043437808 */ /* 0x000fc40005800000 */
[C---:B------:R-:W-:Y:S02]  /*109e0*/  ISETP.GT.AND P4, PT, R21.reuse, 0x58, P1 ;  /* 0x000000581500780c */ /* 0x040fe40000f84270 */
[C---:B------:R-:W-:Y:S02]  /*109f0*/  ISETP.GT.AND P2, PT, R21.reuse, 0x59, P1 ;  /* 0x000000591500780c */ /* 0x040fe40000f44270 */
[C---:B------:R-:W-:Y:S02]  /*10a00*/  ISETP.GT.AND P3, PT, R21.reuse, 0x60, P1 ;  /* 0x000000601500780c */ /* 0x040fe40000f64270 */
[----:B------:R-:W-:Y:S02]  /*10a10*/  @P0 LOP3.LUT R22, R22, 0x80000000, RZ, 0xfc, !PT ;  /* 0x8000000016160812 */ /* 0x000fe400078efcff */
[----:B------:R-:W-:Y:S02]  /*10a20*/  ISETP.GT.AND P0, PT, R21, RZ, P1 ;  /* 0x000000ff1500720c */ /* 0x000fe40000f04270 */
[----:B------:R-:W-:-:S02]  /*10a30*/  FMNMX.FTZ R12, R57, R12, !PT ;  /* 0x0000000c390c7209 */ /* 0x000fc40007810000 */
[C---:B------:R-:W-:Y:S02]  /*10a40*/  ISETP.LT.OR P4, PT, R136.reuse, 0x59, P4 ;  /* 0x000000598800780c */ /* 0x040fe40002781670 */
[C---:B------:R-:W-:Y:S02]  /*10a50*/  ISETP.LT.OR P2, PT, R136.reuse, 0x5a, P2 ;  /* 0x0000005a8800780c */ /* 0x040fe40001741670 */
[----:B------:R-:W-:Y:S02]  /*10a60*/  ISETP.LT.OR P3, PT, R136, 0x61, P3 ;  /* 0x000000618800780c */ /* 0x000fe40001f61670 */
[----:B------:R-:W-:Y:S02]  /*10a70*/  FMNMX.FTZ R12, R60, R12, !PT ;  /* 0x0000000c3c0c7209 */ /* 0x000fe40007810000 */
[----:B------:R-:W-:Y:S02]  /*10a80*/  FSEL R70, R70, -INF , !P4 ;  /* 0xff80000046467808 */ /* 0x000fe40006000000 */
[----:B------:R-:W-:-:S02]  /*10a90*/  FSEL R71, R71, -INF , !P2 ;  /* 0xff80000047477808 */ /* 0x000fc40005000000 */
[----:B------:R-:W-:Y:S02]  /*10aa0*/  FSEL R74, R74, -INF , !P3 ;  /* 0xff8000004a4a7808 */ /* 0x000fe40005800000 */
[C---:B------:R-:W-:Y:S02]  /*10ab0*/  ISETP.GT.AND P2, PT, R21.reuse, 0x68, P1 ;  /* 0x000000681500780c */ /* 0x040fe40000f44270 */
[C---:B------:R-:W-:Y:S02]  /*10ac0*/  ISETP.GT.AND P3, PT, R21.reuse, 0x69, P1 ;  /* 0x000000691500780c */ /* 0x040fe40000f64270 */
[C---:B------:R-:W-:Y:S02]  /*10ad0*/  ISETP.GT.AND P4, PT, R21.reuse, 0x70, P1 ;  /* 0x000000701500780c */ /* 0x040fe40000f84270 */
[C---:B------:R-:W-:Y:S02]  /*10ae0*/  ISETP.GT.AND P5, PT, R21.reuse, 0x71, P1 ;  /* 0x000000711500780c */ /* 0x040fe40000fa4270 */
[----:B------:R-:W-:-:S02]  /*10af0*/  ISETP.GT.AND P6, PT, R21, 0x78, P1 ;  /* 0x000000781500780c */ /* 0x000fc40000fc4270 */
[----:B------:R-:W-:Y:S02]  /*10b00*/  FMNMX.FTZ R12, R61, R12, !PT ;  /* 0x0000000c3d0c7209 */ /* 0x000fe40007810000 */
[----:B------:R-:W-:Y:S02]  /*10b10*/  LOP3.LUT R22, R22, 0xfffffff7, RZ, 0xc0, !PT ;  /* 0xfffffff716167812 */ /* 0x000fe400078ec0ff */
[----:B------:R-:W-:Y:S02]  /*10b20*/  ISETP.GT.AND P1, PT, R21, 0x79, P1 ;  /* 0x000000791500780c */ /* 0x000fe40000f24270 */
[----:B------:R-:W-:Y:S02]  /*10b30*/  FMNMX.FTZ R12, R64, R12, !PT ;  /* 0x0000000c400c7209 */ /* 0x000fe40007810000 */
[----:B------:R-:W-:Y:S02]  /*10b40*/  @P0 LOP3.LUT R22, R22, 0x8, RZ, 0xfc, !PT ;  /* 0x0000000816160812 */ /* 0x000fe400078efcff */
[----:B------:R-:W-:-:S02]  /*10b50*/  FMNMX.FTZ R12, R65, R12, !PT ;  /* 0x0000000c410c7209 */ /* 0x000fc40007810000 */
[C---:B------:R-:W-:Y:S02]  /*10b60*/  LOP3.LUT P0, RZ, R22.reuse, 0x80000000, RZ, 0xc0, !PT ;  /* 0x8000000016ff7812 */ /* 0x040fe4000780c0ff */
[----:B------:R-:W-:Y:S02]  /*10b70*/  LOP3.LUT R22, R22, 0xfffffffd, RZ, 0xc0, !PT ;  /* 0xfffffffd16167812 */ /* 0x000fe400078ec0ff */
[----:B------:R-:W-:Y:S02]  /*10b80*/  FMNMX.FTZ R12, R68, R12, !PT ;  /* 0x0000000c440c7209 */ /* 0x000fe40007810000 */
[----:B------:R-:W-:Y:S02]  /*10b90*/  @P1 LOP3.LUT R22, R22, 0x2, RZ, 0xfc, !PT ;  /* 0x0000000216161812 */ /* 0x000fe400078efcff */
[----:B------:R-:W-:Y:S02]  /*10ba0*/  FMNMX.FTZ R12, R69, R12, !PT ;  /* 0x0000000c450c7209 */ /* 0x000fe40007810000 */
[----:B------:R-:W-:-:S02]  /*10bb0*/  LOP3.LUT P1, RZ, R22, 0x8, RZ, 0xc0, !PT ;  /* 0x0000000816ff7812 */ /* 0x000fc4000782c0ff */
[----:B------:R-:W-:Y:S02]  /*10bc0*/  FMNMX.FTZ R12, R72, R12, !PT ;  /* 0x0000000c480c7209 */ /* 0x000fe40007810000 */
[----:B------:R-:W-:Y:S02]  /*10bd0*/  ISETP.LT.OR P1, PT, R136, 0x1, P1 ;  /* 0x000000018800780c */ /* 0x000fe40000f21670 */
[----:B------:R-:W-:Y:S02]  /*10be0*/  FMNMX.FTZ R12, R73, R12, !PT ;  /* 0x0000000c490c7209 */ /* 0x000fe40007810000 */
[----:B------:R-:W-:Y:S02]  /*10bf0*/  FSEL R26, R26, -INF , !P1 ;  /* 0xff8000001a1a7808 */ /* 0x000fe40004800000 */
        /* <DEDUP_REMOVED lines=12> */
[----:B------:R-:W-:Y:S01]  /*10cc0*/  ISETP.LT.OR P0, PT, R136, 0x62, P0 ;  /* 0x000000628800780c */ /* 0x000fe20000701670 */
[----:B------:R-:W0:Y:S01]  /*10cd0*/  SHFL.BFLY PT, R13, R12, 0x2, 0x1f ;  /* 0x0c401f000c0d7f89 */ /* 0x000e2200000e0000 */
[----:B------:R-:W-:-:S02]  /*10ce0*/  FMNMX.FTZ R15, R38, R15, !PT ;  /* 0x0000000f260f7209 */ /* 0x000fc40007810000 */
[----:B------:R-:W-:Y:S02]  /*10cf0*/  LOP3.LUT R22, R22, 0xffffffef, RZ, 0xc0, !PT ;  /* 0xffffffef16167812 */ /* 0x000fe400078ec0ff */
[----:B------:R-:W-:Y:S02]  /*10d00*/  FMNMX.FTZ R15, R39, R15, !PT ;  /* 0x0000000f270f7209 */ /* 0x000fe40007810000 */
[----:B------:R-:W-:Y:S02]  /*10d10*/  ISETP.LT.OR P4, PT, R136, 0x71, P4 ;  /* 0x000000718800780c */ /* 0x000fe40002781670 */
[----:B------:R-:W-:Y:S02]  /*10d20*/  FMNMX.FTZ R15, R42, R15, !PT ;  /* 0x0000000f2a0f7209 */ /* 0x000fe40007810000 */
[----:B------:R-:W-:Y:S02]  /*10d30*/  ISETP.LT.OR P5, PT, R136, 0x72, P5 ;  /* 0x000000728800780c */ /* 0x000fe40002fa1670 */
[----:B------:R-:W-:-:S02]  /*10d40*/  FMNMX.FTZ R15, R43, R15, !PT ;  /* 0x0000000f2b0f7209 */ /* 0x000fc40007810000 */
[----:B------:R-:W-:Y:S02]  /*10d50*/  @P0 LOP3.LUT R22, R22, 0x10, RZ, 0xfc, !PT ;  /* 0x0000001016160812 */ /* 0x000fe400078efcff */
[----:B------:R-:W-:Y:S02]  /*10d60*/  FMNMX.FTZ R15, R46, R15, !PT ;  /* 0x0000000f2e0f7209 */ /* 0x000fe40007810000 */
[----:B------:R-:W-:Y:S02]  /*10d70*/  ISETP.LT.OR P0, PT, R136, 0x69, P2 ;  /* 0x000000698800780c */ /* 0x000fe40001701670 */
[----:B------:R-:W-:Y:S02]  /*10d80*/  FMNMX.FTZ R15, R47, R15, !PT ;  /* 0x0000000f2f0f7209 */ /* 0x000fe40007810000 */
[----:B------:R-:W-:Y:S02]  /*10d90*/  LOP3.LUT P2, RZ, R22, 0x2, RZ, 0xc0, !PT ;  /* 0x0000000216ff7812 */ /* 0x000fe4000784c0ff */
[----:B0-----:R-:W-:-:S02]  /*10da0*/  FMNMX.FTZ R12, R12, R13, !PT ;  /* 0x0000000d0c0c7209 */ /* 0x001fc40007810000 */
[----:B------:R-:W-:Y:S02]  /*10db0*/  FMNMX.FTZ R15, R50, R15, !PT ;  /* 0x0000000f320f7209 */ /* 0x000fe40007810000 */
[----:B------:R-:W-:Y:S01]  /*10dc0*/  LOP3.LUT R22, R22, 0xfffffffb, RZ, 0xc0, !PT ;  /* 0xfffffffb16167812 */ /* 0x000fe200078ec0ff */
[----:B------:R-:W0:Y:S01]  /*10dd0*/  SHFL.BFLY PT, R13, R12, 0x1, 0x1f ;  /* 0x0c201f000c0d7f89 */ /* 0x000e2200000e0000 */
[----:B------:R-:W-:Y:S02]  /*10de0*/  FMNMX.FTZ R15, R51, R15, !PT ;  /* 0x0000000f330f7209 */ /* 0x000fe40007810000 */
[----:B------:R-:W-:Y:S02]  /*10df0*/  @P0 LOP3.LUT R22, R22, 0x4, RZ, 0xfc, !PT ;  /* 0x0000000416160812 */ /* 0x000fe400078efcff */
[----:B------:R-:W-:Y:S02]  /*10e00*/  FMNMX.FTZ R15, R54, R15, !PT ;  /* 0x0000000f360f7209 */ /* 0x000fe40007810000 */
[----:B------:R-:W-:-:S02]  /*10e10*/  ISETP.LT.OR P0, PT, R136, 0x6a, P3 ;  /* 0x0000006a8800780c */ /* 0x000fc40001f01670 */
[----:B------:R-:W-:Y:S02]  /*10e20*/  FMNMX.FTZ R15, R55, R15, !PT ;  /* 0x0000000f370f7209 */ /* 0x000fe40007810000 */
[----:B------:R-:W-:Y:S02]  /*10e30*/  LOP3.LUT R22, R22, 0xbfffffff, RZ, 0xc0, !PT ;  /* 0xbfffffff16167812 */ /* 0x000fe400078ec0ff */
[----:B------:R-:W-:Y:S02]  /*10e40*/  FMNMX.FTZ R15, R58, R15, !PT ;  /* 0x0000000f3a0f7209 */ /* 0x000fe40007810000 */
[----:B------:R-:W-:Y:S02]  /*10e50*/  FSEL R82, R82, -INF , !P4 ;  /* 0xff80000052527808 */ /* 0x000fe40006000000 */
[----:B------:R-:W-:Y:S02]  /*10e60*/  FMNMX.FTZ R15, R59, R15, !PT ;  /* 0x0000000f3b0f7209 */ /* 0x000fe40007810000 */
[----:B------:R-:W-:-:S02]  /*10e70*/  ISETP.LT.OR P6, PT, R136, 0x79, P6 ;  /* 0x000000798800780c */ /* 0x000fc400037c1670 */
[----:B------:R-:W-:Y:S02]  /*10e80*/  FMNMX.FTZ R15, R62, R15, !PT ;  /* 0x0000000f3e0f7209 */ /* 0x000fe40007810000 */
[----:B------:R-:W-:Y:S02]  /*10e90*/  @P0 LOP3.LUT R22, R22, 0x40000000, RZ, 0xfc, !PT ;  /* 0x4000000016160812 */ /* 0x000fe400078efcff */
[----:B0-----:R-:W-:Y:S02]  /*10ea0*/  FMNMX.FTZ R12, R12, R13, !PT ;  /* 0x0000000d0c0c7209 */ /* 0x001fe40007810000 */
[----:B------:R-:W-:Y:S02]  /*10eb0*/  FMNMX.FTZ R15, R63, R15, !PT ;  /* 0x0000000f3f0f7209 */ /* 0x000fe40007810000 */
[----:B------:R-:W-:Y:S02]  /*10ec0*/  FSETP.NEU.FTZ.AND P3, PT, R12, -INF , PT ;  /* 0xff8000000c00780b */ /* 0x000fe40003f7d000 */
[----:B------:R-:W-:-:S02]  /*10ed0*/  FMNMX.FTZ R15, R66, R15, !PT ;  /* 0x0000000f420f7209 */ /* 0x000fc40007810000 */
[----:B------:R-:W-:Y:S02]  /*10ee0*/  FSEL R13, R12, RZ, P3 ;  /* 0x000000ff0c0d7208 */ /* 0x000fe40001800000 */
[----:B------:R-:W-:Y:S02]  /*10ef0*/  FMNMX.FTZ R15, R67, R15, !PT ;  /* 0x0000000f430f7209 */ /* 0x000fe40007810000 */
[----:B------:R-:W-:Y:S01]  /*10f00*/  LOP3.LUT P0, RZ, R22, 0x10, RZ, 0xc0, !PT ;  /* 0x0000001016ff7812 */ /* 0x000fe2000780c0ff */
[----:B------:R-:W-:-:S01]  /*10f10*/  FADD.FTZ R3, -R13, R3 ;  /* 0x000000030d037221 */ /* 0x000fc20000010100 */
[----:B------:R-:W-:Y:S01]  /*10f20*/  FMNMX.FTZ R15, R70, R15, !PT ;  /* 0x0000000f460f7209 */ /* 0x000fe20007810000 */
[----:B------:R-:W-:-:S01]  /*10f30*/  FFMA.FTZ R13, R2, R12, -8 ;  /* 0xc1000000020d7423 */ /* 0x000fc2000001000c */
[----:B------:R-:W-:Y:S01]  /*10f40*/  FSEL R75, R75, -INF , !P0 ;  /* 0xff8000004b4b7808 */ /* 0x000fe20004000000 */
[----:B------:R-:W-:Y:S01]  /*10f50*/  FMUL.FTZ R3, R2, R3 ;  /* 0x0000000302037220 */ /* 0x000fe20000410000 */
[----:B------:R-:W-:-:S02]  /*10f60*/  FMNMX.FTZ R15, R71, R15, !PT ;  /* 0x0000000f470f7209 */ /* 0x000fc40007810000 */
[----:B------:R-:W-:Y:S02]  /*10f70*/  FSEL R13, R13, RZ, P3 ;  /* 0x000000ff0d0d7208 */ /* 0x000fe40001800000 */
[----:B------:R-:W-:Y:S01]  /*10f80*/  LOP3.LUT P3, RZ, R22, 0x4, RZ, 0xc0, !PT ;  /* 0x0000000416ff7812 */ /* 0x000fe2000786c0ff */
[----:B------:R-:W-:Y:S01]  /*10f90*/  MUFU.EX2 R3, R3 ;  /* 0x0000000300037308 */ /* 0x000fe20000000800 */
[----:B------:R-:W-:Y:S01]  /*10fa0*/  FMNMX.FTZ R15, R74, R15, !PT ;  /* 0x0000000f4a0f7209 */ /* 0x000fe20007810000 */
[--C-:B------:R-:W-:Y:S01]  /*10fb0*/  FFMA.FTZ R24, R2, R24, -R13.reuse ;  /* 0x0000001802187223 */ /* 0x100fe2000001080d */
[----:B------:R-:W-:Y:S01]  /*10fc0*/  LOP3.LUT P0, RZ, R22, 0x40000000, RZ, 0xc0, !PT ;  /* 0x4000000016ff7812 */ /* 0x000fe2000780c0ff */
[--C-:B------:R-:W-:Y:S01]  /*10fd0*/  FFMA.FTZ R25, R2, R25, -R13.reuse ;  /* 0x0000001902197223 */ /* 0x100fe2000001080d */
[----:B------:R-:W-:Y:S01]  /*10fe0*/  FSEL R78, R78, -INF , !P3 ;  /* 0xff8000004e4e7808 */ /* 0x000fe20005800000 */
[C-C-:B------:R-:W-:Y:S01]  /*10ff0*/  FFMA.FTZ R28, R2.reuse, R28, -R13.reuse ;  /* 0x0000001c021c7223 */ /* 0x140fe2000001080d */
[----:B------:R-:W-:Y:S01]  /*11000*/  FMNMX.FTZ R15, R75, R15, !PT ;  /* 0x0000000f4b0f7209 */ /* 0x000fe20007810000 */
[----:B------:R-:W0:Y:S01]  /*11010*/  MUFU.EX2 R24, R24 ;  /* 0x0000001800187308 */ /* 0x000e220000000800 */
[----:B------:R-:W-:Y:S01]  /*11020*/  FSEL R79, R79, -INF , !P0 ;  /* 0xff8000004f4f7808 */ /* 0x000fe20004000000 */
[--C-:B------:R-:W-:Y:S01]  /*11030*/  FFMA.FTZ R29, R2, R29, -R13.reuse ;  /* 0x0000001d021d7223 */ /* 0x100fe2000001080d */
[----:B------:R-:W-:Y:S01]  /*11040*/  FMNMX.FTZ R15, R78, R15, !PT ;  /* 0x0000000f4e0f7209 */ /* 0x000fe20007810000 */
[C-C-:B------:R-:W-:Y:S01]  /*11050*/  FFMA.FTZ R32, R2.reuse, R32, -R13.reuse ;  /* 0x0000002002207223 */ /* 0x140fe2000001080d */
[----:B------:R-:W-:Y:S01]  /*11060*/  FSEL R83, R83, -INF , !P5 ;  /* 0xff80000053537808 */ /* 0x000fe20006800000 */
[--C-:B------:R-:W-:Y:S01]  /*11070*/  FFMA.FTZ R33, R2, R33, -R13.reuse ;  /* 0x0000002102217223 */ /* 0x100fe2000001080d */
[----:B------:R-:W-:Y:S01]  /*11080*/  FMNMX.FTZ R15, R79, R15, !PT ;  /* 0x0000000f4f0f7209 */ /* 0x000fe20007810000 */
[----:B------:R-:W1:Y:S01]  /*11090*/  MUFU.EX2 R25, R25 ;  /* 0x0000001900197308 */ /* 0x000e620000000800 */
[----:B------:R-:W-:Y:S01]  /*110a0*/  ISETP.LT.OR P2, PT, R136, 0x7a, P2 ;  /* 0x0000007a8800780c */ /* 0x000fe20001741670 */
[--C-:B------:R-:W-:Y:S01]  /*110b0*/  FFMA.FTZ R36, R2, R36, -R13.reuse ;  /* 0x0000002402247223 */ /* 0x100fe2000001080d */
[----:B------:R-:W-:Y:S01]  /*110c0*/  FMNMX.FTZ R15, R82, R15, !PT ;  /* 0x0000000f520f7209 */ /* 0x000fe20007810000 */
[--C-:B------:R-:W-:Y:S01]  /*110d0*/  FFMA.FTZ R37, R2, R37, -R13.reuse ;  /* 0x0000002502257223 */ /* 0x100fe2000001080d */
[----:B------:R-:W-:Y:S01]  /*110e0*/  FSEL R86, R86, -INF , !P6 ;  /* 0xff80000056567808 */ /* 0x000fe20007000000 */
[--C-:B------:R-:W-:Y:S01]  /*110f0*/  FFMA.FTZ R40, R2, R40, -R13.reuse ;  /* 0x0000002802287223 */ /* 0x100fe2000001080d */
[----:B------:R-:W-:Y:S01]  /*11100*/  FMNMX.FTZ R15, R83, R15, !PT ;  /* 0x0000000f530f7209 */ /* 0x000fe20007810000 */
[----:B------:R-:W-:Y:S01]  /*11110*/  MUFU.EX2 R28, R28 ;  /* 0x0000001c001c7308 */ /* 0x000fe20000000800 */
[----:B------:R-:W-:Y:S01]  /*11120*/  FSEL R87, R87, -INF , !P2 ;  /* 0xff80000057577808 */ /* 0x000fe20005000000 */
[----:B0-----:R-:W-:Y:S01]  /*11130*/  FFMA.FTZ R6, R3, R6, R24 ;  /* 0x0000000603067223 */ /* 0x001fe20000010018 */
[----:B------:R-:W-:Y:S01]  /*11140*/  FMNMX.FTZ R15, R86, R15, !PT ;  /* 0x0000000f560f7209 */ /* 0x000fe20007810000 */
[C-C-:B------:R-:W-:Y:S01]  /*11150*/  FFMA.FTZ R41, R2.reuse, R41, -R13.reuse ;  /* 0x0000002902297223 */ /* 0x140fe2000001080d */
[----:B------:R-:W-:-:S01]  /*11160*/  FFMA.FTZ R44, R2, R44, -R13 ;  /* 0x0000002c022c7223 */ /* 0x000fc2000001080d */
[----:B------:R-:W-:Y:S01]  /*11170*/  FFMA.FTZ R45, R2, R45, -R13 ;  /* 0x0000002d022d7223 */ /* 0x000fe2000001080d */
[----:B------:R-:W-:Y:S01]  /*11180*/  FMNMX.FTZ R15, R87, R15, !PT ;  /* 0x0000000f570f7209 */ /* 0x000fe20007810000 */
[----:B------:R-:W-:Y:S01]  /*11190*/  MUFU.EX2 R29, R29 ;  /* 0x0000001d001d7308 */ /* 0x000fe20000000800 */
[----:B-1----:R-:W-:-:S01]  /*111a0*/  FADD.FTZ R6, R25, R6 ;  /* 0x0000000619067221 */ /* 0x002fc20000010000 */
        /* <DEDUP_REMOVED lines=24> */
[----:B------:R-:W-:-:S02]  /*11330*/  LOP3.LUT P0, RZ, R22, 0x20000000, RZ, 0xc0, !PT ;  /* 0x2000000016ff7812 */ /* 0x000fc4000780c0ff */
[----:B0-----:R-:W-:-:S04]  /*11340*/  FMNMX.FTZ R15, R15, R19, !PT ;  /* 0x000000130f0f7209 */ /* 0x001fc80007810000 */
        /* <DEDUP_REMOVED lines=162> */
.L_x_11915:
[----:B------:R-:W2:Y:S01]  /*11d70*/  LDL R21, [R1+0x38] ;  /* 0x0000380001157983 */ /* 0x000ea20000100800 */
[----:B------:R-:W-:Y:S01]  /*11d80*/  VIADD R152, R152, 0x19c60 ;  /* 0x00019c6098987836 */ /* 0x000fe20000000000 */
[----:B------:R-:W-:Y:S02]  /*11d90*/  F2FP.SATFINITE.E4M3.F32.PACK_AB_MERGE_C R28, R29, R28, RZ ;  /* 0x0000001c1d1c723e */ /* 0x000fe400048070ff */
[----:B------:R-:W-:Y:S02]  /*11da0*/  F2FP.SATFINITE.E4M3.F32.PACK_AB_MERGE_C R30, R31, R30, RZ ;  /* 0x0000001e1f1e723e */ /* 0x000fe400048070ff */
[----:B------:R-:W-:Y:S02]  /*11db0*/  F2FP.SATFINITE.E4M3.F32.PACK_AB_MERGE_C R36, R37, R36, RZ ;  /* 0x000000242524723e */ /* 0x000fe400048070ff */
[----:B------:R-:W-:Y:S02]  /*11dc0*/  F2FP.SATFINITE.E4M3.F32.PACK_AB_MERGE_C R38, R39, R38, RZ ;  /* 0x000000262726723e */ /* 0x000fe400048070ff */
[----:B------:R-:W-:-:S02]  /*11dd0*/  F2FP.SATFINITE.E4M3.F32.PACK_AB_MERGE_C R44, R45, R44, RZ ;  /* 0x0000002c2d2c723e */ /* 0x000fc400048070ff */
[----:B------:R-:W-:Y:S02]  /*11de0*/  F2FP.SATFINITE.E4M3.F32.PACK_AB_MERGE_C R46, R47, R46, RZ ;  /* 0x0000002e2f2e723e */ /* 0x000fe400048070ff */
[----:B------:R-:W-:Y:S02]  /*11df0*/  F2FP.SATFINITE.E4M3.F32.PACK_AB_MERGE_C R52, R53, R52, RZ ;  /* 0x000000343534723e */ /* 0x000fe400048070ff */
[----:B------:R-:W-:Y:S02]  /*11e00*/  F2FP.SATFINITE.E4M3.F32.PACK_AB_MERGE_C R54, R55, R54, RZ ;  /* 0x000000363736723e */ /* 0x000fe400048070ff */
[----:B------:R-:W-:Y:S02]  /*11e10*/  F2FP.SATFINITE.E4M3.F32.PACK_AB_MERGE_C R60, R61, R60, RZ ;  /* 0x0000003c3d3c723e */ /* 0x000fe400048070ff */
[----:B------:R-:W-:Y:S02]  /*11e20*/  PRMT R152, R141, 0x654, R152 ;  /* 0x000006548d987816 */ /* 0x000fe40000000098 */
[----:B------:R-:W-:-:S02]  /*11e30*/  F2FP.SATFINITE.E4M3.F32.PACK_AB_MERGE_C R19, R19, R86, RZ ;  /* 0x000000561313723e */ /* 0x000fc400048070ff */
[----:B------:R-:W-:Y:S01]  /*11e40*/  F2FP.SATFINITE.E4M3.F32.PACK_AB_MERGE_C R28, R25, R24, R28 ;  /* 0x00000018191c723e */ /* 0x000fe2000480701c */
[----:B------:R0:W-:Y:S01]  /*11e50*/  SYNCS.ARRIVE.TRANS64.RED.A1T0 RZ, [R152+URZ], RZ ;  /* 0x000000ff98ff79a7 */ /* 0x0001e2000810043f */
        /* <DEDUP_REMOVED lines=8> */
[----:B------:R-:W-:Y:S02]  /*11ee0*/  F2FP.SATFINITE.E4M3.F32.PACK_AB_MERGE_C R62, R63, R62, RZ ;  /* 0x0000003e3f3e723e */ /* 0x000fe400048070ff */
[----:B------:R-:W-:Y:S02]  /*11ef0*/  F2FP.SATFINITE.E4M3.F32.PACK_AB_MERGE_C R68, R69, R68, RZ ;  /* 0x000000444544723e */ /* 0x000fe400048070ff */
[----:B------:R-:W-:-:S02]  /*11f00*/  F2FP.SATFINITE.E4M3.F32.PACK_AB_MERGE_C R70, R71, R70, RZ ;  /* 0x000000464746723e */ /* 0x000fc400048070ff */
[----:B------:R-:W-:Y:S02]  /*11f10*/  F2FP.SATFINITE.E4M3.F32.PACK_AB_MERGE_C R76, R77, R76, RZ ;  /* 0x0000004c4d4c723e */ /* 0x000fe400048070ff */
[----:B------:R-:W-:Y:S02]  /*11f20*/  F2FP.SATFINITE.E4M3.F32.PACK_AB_MERGE_C R78, R79, R78, RZ ;  /* 0x0000004e4f4e723e */ /* 0x000fe400048070ff */
        /* <DEDUP_REMOVED lines=69> */
[C---:B--2---:R-:W-:Y:S01]  /*12380*/  ISETP.GT.AND P1, PT, R4.reuse, R21, PT ;  /* 0x000000150400720c */ /* 0x044fe20003f24270 */
[----:B------:R-:W-:-:S12]  /*12390*/  VIADD R4, R4, 0xffffffff ;  /* 0xffffffff04047836 */ /* 0x000fd80000000000 */
[----:B0-----:R-:W-:Y:S05]  /*123a0*/  @P1 BRA `(.L_x_11916) ;  /* 0xffffffd0001c1947 */ /* 0x001fea000383ffff */
[----:B------:R-:W-:Y:S05]  /*123b0*/  BSYNC B0 ;  /* 0x0000000000007941 */ /* 0x000fea0003800000 */
.L_x_11895:
[----:B------:R-:W-:Y:S02]  /*123c0*/  IMAD.MOV.U32 R0, RZ, RZ, R15 ;  /* 0x000000ffff007224 */ /* 0x000fe400078e000f */
[----:B------:R-:W-:Y:S02]  /*123d0*/  IMAD.MOV.U32 R3, RZ, RZ, R12 ;  /* 0x000000ffff037224 */ /* 0x000fe400078e000c */
[----:B------:R-:W-:Y:S02]  /*123e0*/  IMAD.MOV.U32 R19, RZ, RZ, R7 ;  /* 0x000000ffff137224 */ /* 0x000fe400078e0007 */
[----:B------:R-:W-:-:S07]  /*123f0*/  IMAD.MOV.U32 R156, RZ, RZ, R20 ;  /* 0x000000ffff9c7224 */ /* 0x000fce00078e0014 */
.L_x_11894:
[----:B------:R-:W-:Y:S05]  /*12400*/  BSYNC B1 ;  /* 0x0000000000017941 */ /* 0x000fea0003800000 */
.L_x_11893:
[----:B------:R-:W2:Y:S01]  /*12410*/  LDL R7, [R1+0x2c] ;  /* 0x00002c0001077983 */ /* 0x000ea20000100800 */
[----:B------:R-:W0:Y:S03]  /*12420*/  LDC R12, c[0x0][0x448] ;  /* 0x00011200ff0c7b82 */ /* 0x000e260000000800 */
[----:B------:R-:W3:Y:S01]  /*12430*/  LDL R20, [R1+0x8] ;  /* 0x0000080001147983 */ /* 0x000ee20000100800 */
[----:B------:R-:W-:-:S04]  /*12440*/  LOP3.LUT R22, R22, 0xffffffdf, RZ, 0xc0, !PT ;  /* 0xffffffdf16167812 */ /* 0x000fc800078ec0ff */
[----:B------:R-:W1:Y:S01]  /*12450*/  LDC R15, c[0x0][0x9e4] ;  /* 0x00027900ff0f7b82 */ /* 0x000e620000000800 */
[----:B0-----:R-:W-:-:S13]  /*12460*/  ISETP.NE.AND P1, PT, R12, 0x1, PT ;  /* 0x000000010c00780c */ /* 0x001fda0003f25270 */
[----:B------:R-:W0:Y:S01]  /*12470*/  @P1 LDC R12, c[0x0][0x44c] ;  /* 0x00011300ff0c1b82 */ /* 0x000e220000000800 */
[----:B------:R-:W-:-:S04]  /*12480*/  @P1 LOP3.LUT R22, R22, 0x20, RZ, 0xfc, !PT ;  /* 0x0000002016161812 */ /* 0x000fc800078efcff */
[----:B------:R-:W-:-:S03]  /*12490*/  LOP3.LUT R22, R22, 0xffffffbf, RZ, 0xc0, !PT ;  /* 0xffffffbf16167812 */ /* 0x000fc600078ec0ff */
[----:B------:R-:W4:Y:S01]  /*124a0*/  @P1 LDC R13, c[0x0][0x450] ;  /* 0x00011400ff0d1b82 */ /* 0x000f220000000800 */
[----:B--2---:R-:W-:-:S04]  /*124b0*/  VIADD R7, R7, 0xbf ;  /* 0x000000bf07077836 */ /* 0x004fc80000000000 */
[----:B0-----:R-:W-:Y:S01]  /*124c0*/  @P1 IMAD.HI.U32 R12, R7, R12, RZ ;  /* 0x0000000c070c1227 */ /* 0x001fe200078e00ff */
[----:B---3--:R-:W-:-:S04]  /*124d0*/  IADD3 R20, R20, 0x1, -R157 ;  /* 0x0000000114147810 */ /* 0x008fc80007ffe89d */
[----:B----4-:R-:W-:Y:S02]  /*124e0*/  @P1 SHF.R.U32.HI R7, RZ, R13, R12 ;  /* 0x0000000dff071219 */ /* 0x010fe4000001160c */
[----:B-1----:R-:W-:-:S03]  /*124f0*/  ISETP.GE.AND P1, PT, R15, 0x1, PT ;  /* 0x000000010f00780c */ /* 0x002fc60003f26270 */
[----:B------:R-:W-:-:S04]  /*12500*/  IMAD.IADD R7, R20, 0x1, R7 ;  /* 0x0000000114077824 */ /* 0x000fc800078e0207 */
[----:B------:R-:W-:-:S06]  /*12510*/  IMAD.IADD R14, R7, 0x1, -R14 ;  /* 0x00000001070e7824 */ /* 0x000fcc00078e0a0e */
        /* <DEDUP_REMOVED lines=12> */
.L_x_11919:
[----:B------:R-:W-:-:S13]  /*125e0*/  ISETP.NE.AND P1, PT, R15, 0x1, PT ;  /* 0x000000010f00780c */ /* 0x000fda0003f25270 */
[----:B------:R-:W0:Y:S02]  /*125f0*/  @P1 LDC.64 R12, c[0x0][0x9e8] ;  /* 0x00027a00ff0c1b82 */ /* 0x000e240000000a00 */
[----:B0-----:R-:W-:-:S05]  /*12600*/  @P1 IMAD.HI.U32 R12, R7, R12, RZ ;  /* 0x0000000c070c1227 */ /* 0x001fca00078e00ff */
[----:B------:R-:W-:-:S07]  /*12610*/  @P1 SHF.R.U32.HI R7, RZ, R13, R12 ;  /* 0x0000000dff071219 */ /* 0x000fce000001160c */
.L_x_11920:
[----:B------:R-:W-:Y:S05]  /*12620*/  BSYNC B0 ;  /* 0x0000000000007941 */ /* 0x000fea0003800000 */
.L_x_11918:
[----:B------:R-:W-:-:S05]  /*12630*/  IMAD R7, R7, R15, RZ ;  /* 0x0000000f07077224 */ /* 0x000fca00078e02ff */
[----:B------:R-:W-:-:S07]  /*12640*/  VIMNMX R14, R14, R7, !PT ;  /* 0x000000070e0e7248 */ /* 0x000fce0007fe0100 */
.L_x_11917:
[----:B------:R-:W2:Y:S01]  /*12650*/  LDL R12, [R1+0x4c] ;  /* 0x00004c00010c7983 */ /* 0x000ea20000100800 */
[----:B------:R-:W-:Y:S01]  /*12660*/  VIADD R14, R14, 0x7f ;  /* 0x0000007f0e0e7836 */ /* 0x000fe20000000000 */
[----:B------:R-:W-:Y:S04]  /*12670*/  BSSY B0, `(.L_x_11921) ;  /* 0x00001e3000007945 */ /* 0x000fe80003800000 */
[----:B------:R-:W-:-:S04]  /*12680*/  SHF.R.S32.HI R7, RZ, 0x1f, R14 ;  /* 0x0000001fff077819 */ /* 0x000fc8000001140e */
[----:B------:R-:W-:-:S04]  /*12690*/  LEA.HI R7, R7, R14, RZ, 0x7 ;  /* 0x0000000e07077211 */ /* 0x000fc800078f38ff */
[----:B------:R-:W-:-:S04]  /*126a0*/  SHF.R.S32.HI R7, RZ, 0x7, R7 ;  /* 0x00000007ff077819 */ /* 0x000fc80000011407 */
[----:B--2---:R-:W-:-:S04]  /*126b0*/  VIMNMX R152, R12, R7, !PT ;  /* 0x000000070c987248 */ /* 0x004fc80007fe0100 */
[----:B------:R-:W-:-:S13]  /*126c0*/  ISETP.GE.AND P1, PT, R4, R152, PT ;  /* 0x000000980400720c */ /* 0x000fda0003f26270 */
[----:B------:R-:W-:Y:S05]  /*126d0*/  @!P1 BRA `(.L_x_11922) ;  /* 0x0000001c00709947 */ /* 0x000fea0003800000 */
[----:B------:R-:W-:Y:S01]  /*126e0*/  BSSY B1, `(.L_x_11922) ;  /* 0x00001db000017945 */ /* 0x000fe20003800000 */
[----:B------:R-:W-:Y:S02]  /*126f0*/  IMAD.MOV.U32 R7, RZ, RZ, R0 ;  /* 0x000000ffff077224 */ /* 0x000fe400078e0000 */
[----:B------:R-:W-:Y:S02]  /*12700*/  IMAD.MOV.U32 R14, RZ, RZ, R3 ;  /* 0x000000ffff0e7224 */ /* 0x000fe400078e0003 */
[----:B------:R-:W-:Y:S02]  /*12710*/  IMAD.MOV.U32 R13, RZ, RZ, R156 ;  /* 0x000000ffff0d7224 */ /* 0x000fe400078e009c */
[----:B------:R-:W-:-:S07]  /*12720*/  IMAD.MOV.U32 R12, RZ, RZ, R19 ;  /* 0x000000ffff0c7224 */ /* 0x000fce00078e0013 */
.L_x_11935:
[----:B------:R-:W-:-:S05]  /*12730*/  VIADD R0, R12, 0x1 ;  /* 0x000000010c007836 */ /* 0x000fca0000000000 */
[----:B------:R-:W-:-:S04]  /*12740*/  ISETP.NE.AND P1, PT, R0, 0x2, PT ;  /* 0x000000020000780c */ /* 0x000fc80003f25270 */
[----:B------:R-:W-:Y:S02]  /*12750*/  SEL R0, R0, RZ, P1 ;  /* 0x000000ff00007207 */ /* 0x000fe40000800000 */
[----:B------:R-:W-:-:S03]  /*12760*/  SEL R156, RZ, 0x1, P1 ;  /* 0x00000001ff9c7807 */ /* 0x000fc60000800000 */
[----:B------:R-:W-:Y:S01]  /*12770*/  IMAD.MOV.U32 R19, RZ, RZ, R0 ;  /* 0x000000ffff137224 */ /* 0x000fe200078e0000 */
[----:B------:R-:W-:Y:S01]  /*12780*/  LOP3.LUT R156, R13, R156, RZ, 0x3c, !PT ;  /* 0x0000009c0d9c7212 */ /* 0x000fe200078e3cff */
[----:B------:R-:W-:Y:S06]  /*12790*/  @!P0 BRA `(.L_x_11923) ;  /* 0x0000000000048947 */ /* 0x000fec0003800000 */
[----:B------:R-:W-:Y:S01]  /*127a0*/  BPT.TRAP 0x1 ;  /* 0x000000040000795c */ /* 0x000fe20000300000 */
.L_x_11923:
[----:B------:R-:W-:Y:S01]  /*127b0*/  IMAD R3, R19, 0x8, R18 ;  /* 0x0000000813037824 */ /* 0x000fe200078e0212 */
[----:B------:R-:W-:-:S04]  /*127c0*/  SHF.L.U32 R20, R156, 0x1f, RZ ;  /* 0x0000001f9c147819 */ /* 0x000fc800000006ff */
[----:B------:R0:W1:Y:S01]  /*127d0*/  SYNCS.PHASECHK.TRANS64.TRYWAIT P1, [R3+URZ+0x19c30], R20 ;  /* 0x019c3014030075a7 */ /* 0x000062000802017f */
[----:B------:R-:W-:Y:S05]  /*127e0*/  @!P0 BRA `(.L_x_11924) ;  /* 0x0000000000048947 */ /* 0x000fea0003800000 */
[----:B------:R-:W-:Y:S01]  /*127f0*/  BPT.TRAP 0x1 ;  /* 0x000000040000795c */ /* 0x000fe20000300000 */
.L_x_11924:
[----:B------:R-:W-:Y:S01]  /*12800*/  BSSY B2, `(.L_x_11925) ;  /* 0x0000006000027945 */ /* 0x000fe20003800000 */
[----:B------:R-:W-:Y:S02]  /*12810*/  IMAD R24, R19, 0x300, R153 ;  /* 0x0000030013187824 */ /* 0x000fe400078e0299 */
[----:B------:R-:W-:Y:S01]  /*12820*/  IMAD.MOV.U32 R25, RZ, RZ, -0x3ffffff0 ;  /* 0xc0000010ff197424 */ /* 0x000fe200078e00ff */
[----:B-1----:R-:W-:Y:S06]  /*12830*/  @P1 BRA `(.L_x_11926) ;  /* 0x0000000000081947 */ /* 0x002fec0003800000 */
[----:B------:R-:W1:Y:S02]  /*12840*/  SYNCS.PHASECHK.TRANS64.TRYWAIT P1, [R3+URZ+0x19c30], R20 ;  /* 0x019c3014030075a7 */ /* 0x000e64000802017f */
[----:B-1----:R-:W-:Y:S05]  /*12850*/  @!P1 BRA `(.L_x_11927) ;  /* 0x000000fc009c9947 */ /* 0x002fea0003800000 */
.L_x_11926:
[----:B------:R-:W-:Y:S05]  /*12860*/  BSYNC B2 ;  /* 0x0000000000027941 */ /* 0x000fea0003800000 */
.L_x_11925:
[C---:B01----:R-:W-:Y:S01]  /*12870*/  VIADD R20, R24.reuse, 0x100 ;  /* 0x0000010018147836 */ /* 0x043fe20000000000 */
[C---:B------:R-:W-:Y:S01]  /*12880*/  R2UR UR6, R24.reuse ;  /* 0x00000000180672ca */ /* 0x040fe200000e0000 */
[----:B------:R-:W-:Y:S01]  /*12890*/  IMAD.MOV.U32 R21, RZ, RZ, -0x3ffffff0 ;  /* 0xc0000010ff157424 */ /* 0x000fe200078e00ff */
[----:B------:R-:W-:Y:S01]  /*128a0*/  R2UR UR7, R25 ;  /* 0x00000000190772ca */ /* 0x000fe200000e0000 */
[----:B------:R-:W-:Y:S01]  /*128b0*/  VIADD R24, R24, 0x200 ;  /* 0x0000020018187836 */ /* 0x000fe20000000000 */
[----:B------:R-:W-:Y:S02]  /*128c0*/  R2UR UR10, R20 ;  /* 0x00000000140a72ca */ /* 0x000fe400000e0000 */
[----:B------:R-:W-:Y:S02]  /*128d0*/  R2UR UR11, R21 ;  /* 0x00000000150b72ca */ /* 0x000fe400000e0000 */
[----:B------:R-:W2:Y:S01]  /*128e0*/  LDL.64 R20, [R1] ;  /* 0x0000000001147983 */ /* 0x000ea20000100a00 */
[----:B------:R-:W-:Y:S01]  /*128f0*/  R2UR UR4, R8 ;  /* 0x00000000080472ca */ /* 0x000fe200000e0000 */
[----:B------:R-:W-:Y:S01]  /*12900*/  IMAD.MOV.U32 R25, RZ, RZ, -0x3ffffff0 ;  /* 0xc0000010ff197424 */ /* 0x000fe200078e00ff */
[----:B------:R-:W-:-:S02]  /*12910*/  R2UR UR5, R9 ;  /* 0x00000000090572ca */ /* 0x000fc400000e0000 */
[----:B------:R-:W-:Y:S02]  /*12920*/  R2UR UR14, R24 ;  /* 0x00000000180e72ca */ /* 0x000fe400000e0000 */
[----:B------:R-:W-:Y:S02]  /*12930*/  R2UR UR15, R25 ;  /* 0x00000000190f72ca */ /* 0x000fe400000e0000 */
[----:B------:R-:W-:-:S07]  /*12940*/  WARPGROUP.ARRIVE ;  /* 0x00000000000079c5 */ /* 0x000fce0000000000 */
[----:B------:R-:W-:Y:S01]  /*12950*/  QGMMA.64x128x32.F32.E4M3.E4M3 R24, gdesc[UR4], RZ, !UPT, gsb0 ;  /* 0x01e00000041879f3 */ /* 0x000fe2000c0008ff */
[----:B------:R-:W-:Y:S02]  /*12960*/  R2UR UR12, R10 ;  /* 0x000000000a0c72ca */ /* 0x000fe400000e0000 */
[----:B------:R-:W-:Y:S01]  /*12970*/  R2UR UR13, R11 ;  /* 0x000000000b0d72ca */ /* 0x000fe200000e0000 */
[----:B------:R-:W-:Y:S02]  /*12980*/  WARPGROUP.DEPBAR.LE gsb0, 0x0 ;  /* 0x00008000000079c5 */ /* 0x000fe40000010000 */
        /* <DEDUP_REMOVED lines=10> */
.L_x_11928:
[----:B------:R-:W-:Y:S01]  /*12a30*/  SHF.L.U32 R3, R13, 0x1f, RZ ;  /* 0x0000001f0d037819 */ /* 0x000fe200000006ff */
[----:B------:R-:W-:-:S04]  /*12a40*/  IMAD R15, R12, 0x8, R18 ;  /* 0x000000080c0f7824 */ /* 0x000fc800078e0212 */
[----:B------:R0:W1:Y:S01]  /*12a50*/  SYNCS.PHASECHK.TRANS64.TRYWAIT P1, [R15+URZ+0x19c50], R3 ;  /* 0x019c50030f0075a7 */ /* 0x000062000802017f */
[----:B------:R-:W-:Y:S05]  /*12a60*/  @!P0 BRA `(.L_x_11929) ;  /* 0x0000000000048947 */ /* 0x000fea0003800000 */
[----:B------:R-:W-:Y:S01]  /*12a70*/  BPT.TRAP 0x1 ;  /* 0x000000040000795c */ /* 0x000fe20000300000 */
.L_x_11929:
[----:B------:R-:W-:Y:S04]  /*12a80*/  BSSY B2, `(.L_x_11930) ;  /* 0x0000004000027945 */ /* 0x000fe80003800000 */
[----:B-1----:R-:W-:Y:S05]  /*12a90*/  @P1 BRA `(.L_x_11931) ;  /* 0x0000000000081947 */ /* 0x002fea0003800000 */
[----:B------:R-:W1:Y:S02]  /*12aa0*/  SYNCS.PHASECHK.TRANS64.TRYWAIT P1, [R15+URZ+0x19c50], R3 ;  /* 0x019c50030f0075a7 */ /* 0x000e64000802017f */
[----:B-1----:R-:W-:Y:S05]  /*12ab0*/  @!P1 BRA `(.L_x_11932) ;  /* 0x000000fc00189947 */ /* 0x002fea0003800000 */
.L_x_11931:
[----:B------:R-:W-:Y:S05]  /*12ac0*/  BSYNC B2 ;  /* 0x0000000000027941 */ /* 0x000fea0003800000 */
.L_x_11930:
        /* <DEDUP_REMOVED lines=34> */
.L_x_11933:
[----:B------:R-:W2:Y:S01]  /*12cf0*/  LDL R20, [R1+0xc] ;  /* 0x00000c0001147983 */ /* 0x000ea20000100800 */
[----:B------:R-:W-:-:S04]  /*12d00*/  IMAD R0, R0, 0x8, R18 ;  /* 0x0000000800007824 */ /* 0x000fc800078e0212 */
        /* <DEDUP_REMOVED lines=277> */
.L_x_11934:
[----:B------:R-:W-:Y:S01]  /*13e60*/  ISETP.GT.AND P1, PT, R4, R152, PT ;  /* 0x000000980400720c */ /* 0x000fe20003f24270 */
[----:B------:R-:W-:Y:S01]  /*13e70*/  VIADD R15, R15, 0x19c60 ;  /* 0x00019c600f0f7836 */ /* 0x000fe20000000000 */
        /* <DEDUP_REMOVED lines=96> */
[----:B0-----:R-:W-:Y:S06]  /*14480*/  @P1 BRA `(.L_x_11935) ;  /* 0xffffffe000a81947 */ /* 0x001fec000383ffff */
[----:B------:R-:W-:Y:S05]  /*14490*/  BSYNC B1 ;  /* 0x0000000000017941 */ /* 0x000fea0003800000 */
.L_x_11922:
[----:B------:R-:W-:Y:S05]  /*144a0*/  BSYNC B0 ;  /* 0x0000000000007941 */ /* 0x000fea0003800000 */
.L_x_11921:
[----:B------:R-:W2:Y:S01]  /*144b0*/  LDL R7, [R1+0x4c] ;  /* 0x00004c0001077983 */ /* 0x000ea20000100800 */
[----:B------:R-:W-:Y:S01]  /*144c0*/  BSSY B0, `(.L_x_11936) ;  /* 0x0000301000007945 */ /* 0x000fe20003800000 */
[----:B--2---:R-:W-:-:S13]  /*144d0*/  ISETP.GE.AND P1, PT, R4, R7, PT ;  /* 0x000000070400720c */ /* 0x004fda0003f26270 */
[----:B------:R-:W-:Y:S05]  /*144e0*/  @!P1 BRA `(.L_x_11937) ;  /* 0x0000002c00f89947 */ /* 0x000fea0003800000 */
[----:B------:R-:W-:Y:S02]  /*144f0*/  IMAD.MOV.U32 R7, RZ, RZ, R0 ;  /* 0x000000ffff077224 */ /* 0x000fe400078e0000 */
[----:B------:R-:W-:Y:S02]  /*14500*/  IMAD.MOV.U32 R20, RZ, RZ, R3 ;  /* 0x000000ffff147224 */ /* 0x000fe400078e0003 */
[----:B------:R-:W-:Y:S02]  /*14510*/  IMAD.MOV.U32 R13, RZ, RZ, R156 ;  /* 0x000000ffff0d7224 */ /* 0x000fe400078e009c */
[----:B------:R-:W-:-:S07]  /*14520*/  IMAD.MOV.U32 R12, RZ, RZ, R19 ;  /* 0x000000ffff0c7224 */ /* 0x000fce00078e0013 */
.L_x_11958:
        /* <DEDUP_REMOVED lines=8> */
.L_x_11938:
[----:B------:R-:W-:Y:S01]  /*145b0*/  IMAD R3, R19, 0x8, R18 ;  /* 0x0000000813037824 */ /* 0x000fe200078e0212 */
[----:B------:R-:W-:-:S04]  /*145c0*/  SHF.L.U32 R14, R156, 0x1f, RZ ;  /* 0x0000001f9c0e7819 */ /* 0x000fc800000006ff */
[----:B------:R0:W1:Y:S01]  /*145d0*/  SYNCS.PHASECHK.TRANS64.TRYWAIT P1, [R3+URZ+0x19c30], R14 ;  /* 0x019c300e030075a7 */ /* 0x000062000802017f */
[----:B------:R-:W-:Y:S05]  /*145e0*/  @!P0 BRA `(.L_x_11939) ;  /* 0x0000000000048947 */ /* 0x000fea0003800000 */
[----:B------:R-:W-:Y:S01]  /*145f0*/  BPT.TRAP 0x1 ;  /* 0x000000040000795c */ /* 0x000fe20000300000 */
.L_x_11939:
[----:B------:R-:W-:Y:S01]  /*14600*/  BSSY B1, `(.L_x_11940) ;  /* 0x0000006000017945 */ /* 0x000fe20003800000 */
[----:B------:R-:W-:Y:S02]  /*14610*/  IMAD R24, R19, 0x300, R153 ;  /* 0x0000030013187824 */ /* 0x000fe400078e0299 */
[----:B------:R-:W-:Y:S01]  /*14620*/  IMAD.MOV.U32 R25, RZ, RZ, -0x3ffffff0 ;  /* 0xc0000010ff197424 */ /* 0x000fe200078e00ff */
[----:B-1----:R-:W-:Y:S06]  /*14630*/  @P1 BRA `(.L_x_11941) ;  /* 0x0000000000081947 */ /* 0x002fec0003800000 */
[----:B------:R-:W1:Y:S02]  /*14640*/  SYNCS.PHASECHK.TRANS64.TRYWAIT P1, [R3+URZ+0x19c30], R14 ;  /* 0x019c300e030075a7 */ /* 0x000e64000802017f */
[----:B-1----:R-:W-:Y:S05]  /*14650*/  @!P1 BRA `(.L_x_11942) ;  /* 0x000000e000449947 */ /* 0x002fea0003800000 */
.L_x_11941:
[----:B------:R-:W-:Y:S05]  /*14660*/  BSYNC B1 ;  /* 0x0000000000017941 */ /* 0x000fea0003800000 */
.L_x_11940:
        /* <DEDUP_REMOVED lines=28> */
.L_x_11943:
[----:B------:R-:W-:Y:S01]  /*14830*/  SHF.L.U32 R3, R13, 0x1f, RZ ;  /* 0x0000001f0d037819 */ /* 0x000fe200000006ff */
[----:B------:R-:W-:-:S04]  /*14840*/  IMAD R21, R12, 0x8, R18 ;  /* 0x000000080c157824 */ /* 0x000fc800078e0212 */
[----:B------:R0:W1:Y:S01]  /*14850*/  SYNCS.PHASECHK.TRANS64.TRYWAIT P1, [R21+URZ+0x19c50], R3 ;  /* 0x019c5003150075a7 */ /* 0x000062000802017f */
[----:B------:R-:W-:Y:S05]  /*14860*/  @!P0 BRA `(.L_x_11944) ;  /* 0x0000000000048947 */ /* 0x000fea0003800000 */
[----:B------:R-:W-:Y:S01]  /*14870*/  BPT.TRAP 0x1 ;  /* 0x000000040000795c */ /* 0x000fe20000300000 */
.L_x_11944:
[----:B------:R-:W-:Y:S04]  /*14880*/  BSSY B1, `(.L_x_11945) ;  /* 0x0000004000017945 */ /* 0x000fe80003800000 */
[----:B-1----:R-:W-:Y:S05]  /*14890*/  @P1 BRA `(.L_x_11946) ;  /* 0x0000000000081947 */ /* 0x002fea0003800000 */
[----:B------:R-:W1:Y:S02]  /*148a0*/  SYNCS.PHASECHK.TRANS64.TRYWAIT P1, [R21+URZ+0x19c50], R3 ;  /* 0x019c5003150075a7 */ /* 0x000e64000802017f */
[----:B-1----:R-:W-:Y:S05]  /*148b0*/  @!P1 BRA `(.L_x_11947) ;  /* 0x000000dc00c09947 */ /* 0x002fea0003800000 */
.L_x_11946:
[----:B------:R-:W-:Y:S05]  /*148c0*/  BSYNC B1 ;  /* 0x0000000000017941 */ /* 0x000fea0003800000 */
.L_x_11945:
        /* <DEDUP_REMOVED lines=34> */
.L_x_11948:
[----:B------:R-:W2:Y:S01]  /*14af0*/  LDL R14, [R1+0x2c] ;  /* 0x00002c00010e7983 */ /* 0x000ea20000100800 */
[----:B------:R-:W0:Y:S03]  /*14b00*/  LDC R12, c[0x0][0x448] ;  /* 0x00011200ff0c7b82 */ /* 0x000e260000000800 */
[----:B------:R-:W2:Y:S04]  /*14b10*/  LDL R3, [R1+0x48] ;  /* 0x0000480001037983 */ /* 0x000ea80000100800 */
[----:B------:R-:W3:Y:S04]  /*14b20*/  LDL R140, [R1+0xc] ;  /* 0x00000c00018c7983 */ /* 0x000ee80000100800 */
[----:B------:R-:W4:Y:S04]  /*14b30*/  LDL R141, [R1+0x10] ;  /* 0x00001000018d7983 */ /* 0x000f280000100800 */
[----:B------:R-:W5:Y:S01]  /*14b40*/  LDL R142, [R1+0x8] ;  /* 0x00000800018e7983 */ /* 0x000f620000100800 */
[----:B------:R-:W-:Y:S01]  /*14b50*/  IMAD R0, R0, 0x8, R18 ;  /* 0x0000000800007824 */ /* 0x000fe200078e0212 */
[----:B------:R-:W1:Y:S01]  /*14b60*/  LDC R136, c[0x0][0x9e4] ;  /* 0x00027900ff887b82 */ /* 0x000e620000000800 */
[----:B0-----:R-:W-:-:S13]  /*14b70*/  ISETP.NE.AND P1, PT, R12, 0x1, PT ;  /* 0x000000010c00780c */ /* 0x001fda0003f25270 */
[----:B------:R-:W0:Y:S08]  /*14b80*/  @P1 LDC R13, c[0x0][0x44c] ;  /* 0x00011300ff0d1b82 */ /* 0x000e300000000800 */
[----:B------:R-:W3:Y:S01]  /*14b90*/  @P1 LDC R12, c[0x0][0x450] ;  /* 0x00011400ff0c1b82 */ /* 0x000ee20000000800 */
[----:B------:R-:W-:Y:S01]  /*14ba0*/  VIADD R0, R0, 0x19c40 ;  /* 0x00019c4000007836 */ /* 0x000fe20000000000 */
[----:B-1----:R-:W-:Y:S01]  /*14bb0*/  ISETP.GE.AND P5, PT, R136, 0x1, PT ;  /* 0x000000018800780c */ /* 0x002fe20003fa6270 */
[----:B------:R-:W-:Y:S01]  /*14bc0*/  ULOP3.LUT UR4, URZ, UR44, URZ, 0x33, !UPT ;  /* 0x0000002c3f047292 */ /* 0x000fe2000f8e333f */
[----:B--2---:R-:W-:-:S04]  /*14bd0*/  IMAD.IADD R3, R3, 0x1, R14 ;  /* 0x0000000103037824 */ /* 0x004fc800078e020e */
[----:B0-----:R-:W-:Y:S01]  /*14be0*/  @P1 IMAD.HI.U32 R13, R3, R13, RZ ;  /* 0x0000000d030d1227 */ /* 0x001fe200078e00ff */
[----:B---3--:R-:W-:-:S04]  /*14bf0*/  PRMT R0, R140, 0x654, R0 ;  /* 0x000006548c007816 */ /* 0x008fc80000000000 */
[----:B------:R-:W-:Y:S01]  /*14c00*/  @P1 SHF.R.U32.HI R3, RZ, R12, R13 ;  /* 0x0000000cff031219 */ /* 0x000fe2000001160d */
[----:B------:R0:W-:Y:S04]  /*14c10*/  SYNCS.ARRIVE.TRANS64.RED.A1T0 RZ, [R0+URZ], RZ ;  /* 0x000000ff00ff79a7 */ /* 0x0001e8000810043f */
[----:B------:R-:W1:Y:S01]  /*14c20*/  SHFL.IDX PT, R138, R3, RZ, 0x1c1f ;  /* 0x001c1fff038a7589 */ /* 0x000e6200000e0000 */
[----:B0-----:R-:W-:-:S05]  /*14c30*/  IMAD.SHL.U32 R0, R4, 0x80, RZ ;  /* 0x0000008004007824 */ /* 0x001fca00078e00ff */
[----:B------:R-:W-:-:S05]  /*14c40*/  IADD3 R12, -R0, 0x1, RZ ;  /* 0x00000001000c7810 */ /* 0x000fca0007ffe1ff */
[----:B----4-:R-:W-:-:S05]  /*14c50*/  IMAD R12, R141, -0x2, R12 ;  /* 0xfffffffe8d0c7824 */ /* 0x010fca00078e020c */
[----:B-----5:R-:W-:-:S05]  /*14c60*/  IADD3 R15, -R157, R12, R142 ;  /* 0x0000000c9d0f7210 */ /* 0x020fca0007ffe18e */
[C---:B------:R-:W-:Y:S02]  /*14c70*/  VIADD R14, R15.reuse, UR41 ;  /* 0x000000290f0e7c36 */ /* 0x040fe40008000000 */
[----:B------:R-:W-:Y:S02]  /*14c80*/  VIADD R15, R15, UR4 ;  /* 0x000000040f0f7c36 */ /* 0x000fe40008000000 */
[--C-:B-1----:R-:W-:Y:S02]  /*14c90*/  IMAD.IADD R136, R14, 0x1, R138.reuse ;  /* 0x000000010e887824 */ /* 0x102fe400078e028a */
        /* <DEDUP_REMOVED lines=14> */
.L_x_11951:
[----:B------:R-:W-:-:S05]  /*14d80*/  IMAD.U32 R139, RZ, RZ, UR38 ;  /* 0x00000026ff8b7e24 */ /* 0x000fca000f8e00ff */
[----:B------:R-:W-:-:S13]  /*14d90*/  ISETP.NE.AND P1, PT, R139, 0x1, PT ;  /* 0x000000018b00780c */ /* 0x000fda0003f25270 */
[----:B------:R-:W0:Y:S02]  /*14da0*/  @P1 LDC.64 R12, c[0x0][0x9e8] ;  /* 0x00027a00ff0c1b82 */ /* 0x000e240000000a00 */
[----:B0-----:R-:W-:-:S05]  /*14db0*/  @P1 IMAD.HI.U32 R12, R138, R12, RZ ;  /* 0x0000000c8a0c1227 */ /* 0x001fca00078e00ff */
[----:B------:R-:W-:-:S07]  /*14dc0*/  @P1 SHF.R.U32.HI R138, RZ, R13, R12 ;  /* 0x0000000dff8a1219 */ /* 0x000fce000001160c */
.L_x_11952:
[----:B------:R-:W-:Y:S05]  /*14dd0*/  BSYNC B1 ;  /* 0x0000000000017941 */ /* 0x000fea0003800000 */
.L_x_11950:
[----:B------:R-:W-:-:S04]  /*14de0*/  IMAD R138, R138, R139, -R0 ;  /* 0x0000008b8a8a7224 */ /* 0x000fc800078e0a00 */
[----:B------:R-:W-:-:S05]  /*14df0*/  IMAD R138, R141, -0x2, R138 ;  /* 0xfffffffe8d8a7824 */ /* 0x000fca00078e028a */
[----:B------:R-:W-:Y:S02]  /*14e00*/  VIMNMX R137, R137, R138, !PT ;  /* 0x0000008a89897248 */ /* 0x000fe40007fe0100 */
[----:B------:R-:W-:-:S07]  /*14e10*/  VIADDMNMX R136, R138, R139, R136, PT ;  /* 0x0000008b8a887246 */ /* 0x000fce0003800188 */
.L_x_11949:
        /* <DEDUP_REMOVED lines=12> */
[----:B------:R-:W-:Y:S01]  /*14ee0*/  ISETP.LT.OR P3, PT, R136, 0xa, P3 ;  /* 0x0000000a8800780c */ /* 0x000fe20001f61670 */
        /* <DEDUP_REMOVED lines=100> */
.L_x_11955:
[----:B------:R-:W-:-:S05]  /*15530*/  IMAD.U32 R136, RZ, RZ, UR38 ;  /* 0x00000026ff887e24 */ /* 0x000fca000f8e00ff */
[----:B------:R-:W-:-:S13]  /*15540*/  ISETP.NE.AND P2, PT, R136, 0x1, PT ;  /* 0x000000018800780c */ /* 0x000fda0003f45270 */
[----:B------:R-:W0:Y:S02]  /*15550*/  @P2 LDC.64 R12, c[0x0][0x9e8] ;  /* 0x00027a00ff0c2b82 */ /* 0x000e240000000a00 */
[----:B0-----:R-:W-:-:S05]  /*15560*/  @P2 IMAD.HI.U32 R12, R3, R12, RZ ;  /* 0x0000000c030c2227 */ /* 0x001fca00078e00ff */
[----:B------:R-:W-:-:S07]  /*15570*/  @P2 SHF.R.U32.HI R3, RZ, R13, R12 ;  /* 0x0000000dff032219 */ /* 0x000fce000001160c */
.L_x_11956:
[----:B------:R-:W-:Y:S05]  /*15580*/  BSYNC B1 ;  /* 0x0000000000017941 */ /* 0x000fea0003800000 */
.L_x_11954:
[----:B------:R-:W-:-:S04]  /*15590*/  IMAD R0, R3, R136, -R0 ;  /* 0x0000008803007224 */ /* 0x000fc800078e0a00 */
[----:B------:R-:W-:-:S05]  /*155a0*/  IMAD R0, R141, -0x2, R0 ;  /* 0xfffffffe8d007824 */ /* 0x000fca00078e0200 */
[----:B------:R-:W-:Y:S02]  /*155b0*/  VIMNMX R15, R15, R0, !PT ;  /* 0x000000000f0f7248 */ /* 0x000fe40007fe0100 */
[----:B------:R-:W-:-:S07]  /*155c0*/  VIADDMNMX R14, R0, R136, R14, PT ;  /* 0x00000088000e7246 */ /* 0x000fce000380010e */
.L_x_11953:
[----:B------:R-:W-:Y:S02]  /*155d0*/  FMNMX.FTZ R0, R24, R20, !PT ;  /* 0x0000001418007209 */ /* 0x000fe40007810000 */
[----:B------:R-:W-:Y:S02]  /*155e0*/  ISETP.GT.AND P4, PT, R15, 0x1, P1 ;  /* 0x000000010f00780c */ /* 0x000fe40000f84270 */
[----:B------:R-:W-:Y:S02]  /*155f0*/  FMNMX.FTZ R0, R25, R0, !PT ;  /* 0x0000000019007209 */ /* 0x000fe40007810000 */
[C---:B------:R-:W-:Y:S02]  /*15600*/  ISETP.GT.AND P2, PT, R15.reuse, 0x8, P1 ;  /* 0x000000080f00780c */ /* 0x040fe40000f44270 */
[----:B------:R-:W-:Y:S02]  /*15610*/  FMNMX.FTZ R0, R28, R0, !PT ;  /* 0x000000001c007209 */ /* 0x000fe40007810000 */
[----:B------:R-:W-:-:S02]  /*15620*/  ISETP.GT.AND P3, PT, R15, 0x9, P1 ;  /* 0x000000090f00780c */ /* 0x000fc40000f64270 */
[----:B------:R-:W-:Y:S02]  /*15630*/  FMNMX.FTZ R0, R29, R0, !PT ;  /* 0x000000001d007209 */ /* 0x000fe40007810000 */
[----:B------:R-:W-:Y:S02]  /*15640*/  ISETP.LT.OR P4, PT, R14, 0x2, P4 ;  /* 0x000000020e00780c */ /* 0x000fe40002781670 */
[----:B------:R-:W-:Y:S02]  /*15650*/  FMNMX.FTZ R0, R32, R0, !PT ;  /* 0x0000000020007209 */ /* 0x000fe40007810000 */
[C---:B------:R-:W-:Y:S02]  /*15660*/  ISETP.LT.OR P2, PT, R14.reuse, 0x9, P2 ;  /* 0x000000090e00780c */ /* 0x040fe40001741670 */
[----:B------:R-:W-:Y:S02]  /*15670*/  FMNMX.FTZ R0, R33, R0, !PT ;  /* 0x0000000021007209 */ /* 0x000fe40007810000 */
[----:B------:R-:W-:-:S02]  /*15680*/  ISETP.LT.OR P3, PT, R14, 0xa, P3 ;  /* 0x0000000a0e00780c */ /* 0x000fc40001f61670 */
[----:B------:R-:W-:Y:S02]  /*15690*/  FMNMX.FTZ R0, R36, R0, !PT ;  /* 0x0000000024007209 */ /* 0x000fe40007810000 */
[----:B------:R-:W-:Y:S02]  /*156a0*/  FSEL R27, R27, -INF , !P4 ;  /* 0xff8000001b1b7808 */ /* 0x000fe40006000000 */
[----:B------:R-:W-:Y:S02]  /*156b0*/  FMNMX.FTZ R0, R37, R0, !PT ;  /* 0x0000000025007209 */ /* 0x000fe40007810000 */
[----:B------:R-:W-:Y:S02]  /*156c0*/  FSEL R30, R30, -INF , !P2 ;  /* 0xff8000001e1e7808 */ /* 0x000fe40005000000 */
[----:B------:R-:W-:Y:S02]  /*156d0*/  FMNMX.FTZ R0, R40, R0, !PT ;  /* 0x0000000028007209 */ /* 0x000fe40007810000 */
[----:B------:R-:W-:-:S02]  /*156e0*/  FSEL R31, R31, -INF , !P3 ;  /* 0xff8000001f1f7808 */ /* 0x000fc40005800000 */
[----:B------:R-:W-:Y:S02]  /*156f0*/  FMNMX.FTZ R0, R41, R0, !PT ;  /* 0x0000000029007209 */ /* 0x000fe40007810000 */
[C---:B------:R-:W-:Y:S02]  /*15700*/  ISETP.GT.AND P4, PT, R15.reuse, 0x10, P1 ;  /* 0x000000100f00780c */ /* 0x040fe40000f84270 */
[----:B------:R-:W-:Y:S02]  /*15710*/  FMNMX.FTZ R0, R44, R0, !PT ;  /* 0x000000002c007209 */ /* 0x000fe40007810000 */
[----:B------:R-:W-:Y:S02]  /*15720*/  ISETP.GT.AND P2, PT, R15, 0x11, P1 ;  /* 0x000000110f00780c */ /* 0x000fe40000f44270 */
[----:B------:R-:W-:Y:S02]  /*15730*/  FMNMX.FTZ R0, R45, R0, !PT ;  /* 0x000000002d007209 */ /* 0x000fe40007810000 */
[----:B------:R-:W-:-:S02]  /*15740*/  ISETP.GT.AND P3, PT, R15, 0x18, P1 ;  /* 0x000000180f00780c */ /* 0x000fc40000f64270 */
[----:B------:R-:W-:Y:S02]  /*15750*/  FMNMX.FTZ R0, R48, R0, !PT ;  /* 0x0000000030007209 */ /* 0x000fe40007810000 */
[C---:B------:R-:W-:Y:S02]  /*15760*/  ISETP.LT.OR P4, PT, R14.reuse, 0x11, P4 ;  /* 0x000000110e00780c */ /* 0x040fe40002781670 */
[----:B------:R-:W-:Y:S02]  /*15770*/  FMNMX.FTZ R0, R49, R0, !PT ;  /* 0x0000000031007209 */ /* 0x000fe40007810000 */
[----:B------:R-:W-:Y:S02]  /*15780*/  ISETP.LT.OR P2, PT, R14, 0x12, P2 ;  /* 0x000000120e00780c */ /* 0x000fe40001741670 */
        /* <DEDUP_REMOVED lines=37> */
[----:B------:R-:W-:-:S02]  /*159e0*/  FMNMX.FTZ R0, R81, R0, !PT ;  /* 0x0000000051007209 */ /* 0x000fc40007810000 */
        /* <DEDUP_REMOVED lines=9> */
[----:B------:R-:W-:Y:S01]  /*15a80*/  FSEL R54, R54, -INF , !P2 ;  /* 0xff80000036367808 */ /* 0x000fe20005000000 */
[----:B------:R-:W0:Y:S01]  /*15a90*/  SHFL.BFLY PT, R3, R0, 0x2, 0x1f ;  /* 0x0c401f0000037f89 */ /* 0x000e2200000e0000 */
[----:B------:R-:W-:Y:S02]  /*15aa0*/  FSEL R55, R55, -INF , !P3 ;  /* 0xff80000037377808 */ /* 0x000fe40005800000 */
[----:B------:R-:W-:-:S02]  /*15ab0*/  LOP3.LUT R22, R22, 0xdfffffff, RZ, 0xc0, !PT ;  /* 0xdfffffff16167812 */ /* 0x000fc400078ec0ff */
[C---:B------:R-:W-:Y:S02]  /*15ac0*/  ISETP.GT.AND P4, PT, R15.reuse, 0x40, P1 ;  /* 0x000000400f00780c */ /* 0x040fe40000f84270 */
[C---:B------:R-:W-:Y:S02]  /*15ad0*/  ISETP.GT.AND P2, PT, R15.reuse, 0x41, P1 ;  /* 0x000000410f00780c */ /* 0x040fe40000f44270 */
[----:B------:R-:W-:Y:S02]  /*15ae0*/  ISETP.GT.AND P3, PT, R15, 0x48, P1 ;  /* 0x000000480f00780c */ /* 0x000fe40000f64270 */
[----:B------:R-:W-:Y:S02]  /*15af0*/  @P0 LOP3.LUT R22, R22, 0x20000000, RZ, 0xfc, !PT ;  /* 0x2000000016160812 */ /* 0x000fe400078efcff */
[C---:B------:R-:W-:Y:S02]  /*15b00*/  ISETP.LT.OR P4, PT, R14.reuse, 0x41, P4 ;  /* 0x000000410e00780c */ /* 0x040fe40002781670 */
[----:B------:R-:W-:-:S02]  /*15b10*/  ISETP.LT.OR P2, PT, R14, 0x42, P2 ;  /* 0x000000420e00780c */ /* 0x000fc40001741670 */
[----:B------:R-:W-:Y:S02]  /*15b20*/  ISETP.LT.OR P3, PT, R14, 0x49, P3 ;  /* 0x000000490e00780c */ /* 0x000fe40001f61670 */
[----:B------:R-:W-:Y:S02]  /*15b30*/  ISETP.GT.AND P0, PT, R15, 0x61, P1 ;  /* 0x000000610f00780c */ /* 0x000fe40000f04270 */
        /* <DEDUP_REMOVED lines=9> */
[----:B------:R-:W-:-:S02]  /*15bd0*/  LOP3.LUT R22, R22, 0x7fffffff, RZ, 0xc0, !PT ;  /* 0x7fffffff16167812 */ /* 0x000fc400078ec0ff */
[----:B------:R-:W-:Y:S02]  /*15be0*/  FSEL R63, R63, -INF , !P4 ;  /* 0xff8000003f3f7808 */ /* 0x000fe40006000000 */
[----:B------:R-:W-:Y:S02]  /*15bf0*/  FSEL R66, R66, -INF , !P2 ;  /* 0xff80000042427808 */ /* 0x000fe40005000000 */
[----:B------:R-:W-:Y:S02]  /*15c00*/  FSEL R67, R67, -INF , !P3 ;  /* 0xff80000043437808 */ /* 0x000fe40005800000 */
[C---:B------:R-:W-:Y:S02]  /*15c10*/  ISETP.GT.AND P4, PT, R15.reuse, 0x58, P1 ;  /* 0x000000580f00780c */ /* 0x040fe40000f84270 */
[C---:B------:R-:W-:Y:S02]  /*15c20*/  ISETP.GT.AND P2, PT, R15.reuse, 0x59, P1 ;  /* 0x000000590f00780c */ /* 0x040fe40000f44270 */
[----:B------:R-:W-:-:S02]  /*15c30*/  ISETP.GT.AND P3, PT, R15, 0x60, P1 ;  /* 0x000000600f00780c */ /* 0x000fc40000f64270 */
[----:B------:R-:W-:Y:S02]  /*15c40*/  @P0 LOP3.LUT R22, R22, 0x80000000, RZ, 0xfc, !PT ;  /* 0x8000000016160812 */ /* 0x000fe400078efcff */
[----:B------:R-:W-:Y:S02]  /*15c50*/  ISETP.GT.AND P0, PT, R15, RZ, P1 ;  /* 0x000000ff0f00720c */ /* 0x000fe40000f04270 */
        /* <DEDUP_REMOVED lines=8> */
[C---:B------:R-:W-:Y:S02]  /*15ce0*/  ISETP.GT.AND P4, PT, R15.reuse, 0x70, P1 ;  /* 0x000000700f00780c */ /* 0x040fe40000f84270 */
[----:B------:R-:W-:-:S02]  /*15cf0*/  ISETP.GT.AND P5, PT, R15, 0x71, P1 ;  /* 0x000000710f00780c */ /* 0x000fc40000fa4270 */
[C---:B------:R-:W-:Y:S02]  /*15d00*/  ISETP.GT.AND P6, PT, R15.reuse, 0x78, P1 ;  /* 0x000000780f00780c */ /* 0x040fe40000fc4270 */
[----:B0-----:R-:W-:Y:S02]  /*15d10*/  FMNMX.FTZ R3, R0, R3, !PT ;  /* 0x0000000300037209 */ /* 0x001fe40007810000 */
[----:B------:R-:W-:Y:S02]  /*15d20*/  LOP3.LUT R22, R22, 0xfffffff7, RZ, 0xc0, !PT ;  /* 0xfffffff716167812 */ /* 0x000fe400078ec0ff */
[----:B------:R-:W-:Y:S01]  /*15d30*/  ISETP.GT.AND P1, PT, R15, 0x79, P1 ;  /* 0x000000790f00780c */ /* 0x000fe20000f24270 */
[----:B------:R-:W0:Y:S01]  /*15d40*/  SHFL.BFLY PT, R0, R3, 0x1, 0x1f ;  /* 0x0c201f0003007f89 */ /* 0x000e2200000e0000 */
[----:B------:R-:W-:Y:S02]  /*15d50*/  @P0 LOP3.LUT R22, R22, 0x8, RZ, 0xfc, !PT ;  /* 0x0000000816160812 */ /* 0x000fe400078efcff */
[----:B------:R-:W-:-:S02]  /*15d60*/  ISETP.LT.OR P4, PT, R14, 0x71, P4 ;  /* 0x000000710e00780c */ /* 0x000fc40002781670 */
[C---:B------:R-:W-:Y:S02]  /*15d70*/  LOP3.LUT P0, RZ, R22.reuse, 0x80000000, RZ, 0xc0, !PT ;  /* 0x8000000016ff7812 */ /* 0x040fe4000780c0ff */
[----:B------:R-:W-:Y:S02]  /*15d80*/  LOP3.LUT R22, R22, 0xfffffffd, RZ, 0xc0, !PT ;  /* 0xfffffffd16167812 */ /* 0x000fe400078ec0ff */
[C---:B------:R-:W-:Y:S02]  /*15d90*/  ISETP.LT.OR P0, PT, R14.reuse, 0x62, P0 ;  /* 0x000000620e00780c */ /* 0x040fe40000701670 */
[----:B------:R-:W-:Y:S02]  /*15da0*/  ISETP.LT.OR P5, PT, R14, 0x72, P5 ;  /* 0x000000720e00780c */ /* 0x000fe40002fa1670 */
[----:B------:R-:W-:Y:S02]  /*15db0*/  @P1 LOP3.LUT R22, R22, 0x2, RZ, 0xfc, !PT ;  /* 0x0000000216161812 */ /* 0x000fe400078efcff */
[----:B------:R-:W-:-:S02]  /*15dc0*/  FSEL R82, R82, -INF , !P4 ;  /* 0xff80000052527808 */ /* 0x000fc40006000000 */
[C---:B------:R-:W-:Y:S02]  /*15dd0*/  LOP3.LUT P1, RZ, R22.reuse, 0x8, RZ, 0xc0, !PT ;  /* 0x0000000816ff7812 */ /* 0x040fe4000782c0ff */
[----:B------:R-:W-:Y:S02]  /*15de0*/  LOP3.LUT R22, R22, 0xffffffef, RZ, 0xc0, !PT ;  /* 0xffffffef16167812 */ /* 0x000fe400078ec0ff */
[----:B------:R-:W-:Y:S02]  /*15df0*/  ISETP.LT.OR P1, PT, R14, 0x1, P1 ;  /* 0x000000010e00780c */ /* 0x000fe40000f21670 */
[----:B------:R-:W-:Y:S02]  /*15e00*/  @P0 LOP3.LUT R22, R22, 0x10, RZ, 0xfc, !PT ;  /* 0x0000001016160812 */ /* 0x000fe400078efcff */
[----:B------:R-:W-:Y:S02]  /*15e10*/  FSEL R26, R26, -INF , !P1 ;  /* 0xff8000001a1a7808 */ /* 0x000fe40004800000 */
[----:B0-----:R-:W-:-:S02]  /*15e20*/  FMNMX.FTZ R3, R3, R0, !PT ;  /* 0x0000000003037209 */ /* 0x001fc40007810000 */
[----:B------:R-:W-:Y:S02]  /*15e30*/  FMNMX.FTZ R0, R26, R7, !PT ;  /* 0x000000071a007209 */ /* 0x000fe40007810000 */
[----:B------:R-:W-:Y:S01]  /*15e40*/  ISETP.LT.OR P0, PT, R14, 0x69, P2 ;  /* 0x000000690e00780c */ /* 0x000fe20001701670 */
[----:B------:R-:W-:-:S01]  /*15e50*/  FFMA.FTZ R13, R2, R3, -8 ;  /* 0xc1000000020d7423 */ /* 0x000fc20000010003 */
[----:B------:R-:W-:Y:S02]  /*15e60*/  FMNMX.FTZ R0, R27, R0, !PT ;  /* 0x000000001b007209 */ /* 0x000fe40007810000 */
[----:B------:R-:W-:Y:S02]  /*15e70*/  LOP3.LUT P2, RZ, R22, 0x2, RZ, 0xc0, !PT ;  /* 0x0000000216ff7812 */ /* 0x000fe4000784c0ff */
[----:B------:R-:W-:Y:S02]  /*15e80*/  FMNMX.FTZ R0, R30, R0, !PT ;  /* 0x000000001e007209 */ /* 0x000fe40007810000 */
[----:B------:R-:W-:-:S02]  /*15e90*/  LOP3.LUT R22, R22, 0xfffffffb, RZ, 0xc0, !PT ;  /* 0xfffffffb16167812 */ /* 0x000fc400078ec0ff */
[----:B------:R-:W-:Y:S02]  /*15ea0*/  FMNMX.FTZ R0, R31, R0, !PT ;  /* 0x000000001f007209 */ /* 0x000fe40007810000 */
[----:B------:R-:W-:Y:S02]  /*15eb0*/  ISETP.LT.OR P6, PT, R14, 0x79, P6 ;  /* 0x000000790e00780c */ /* 0x000fe400037c1670 */
[----:B------:R-:W-:Y:S02]  /*15ec0*/  FMNMX.FTZ R0, R34, R0, !PT ;  /* 0x0000000022007209 */ /* 0x000fe40007810000 */
[----:B------:R-:W-:Y:S02]  /*15ed0*/  @P0 LOP3.LUT R22, R22, 0x4, RZ, 0xfc, !PT ;  /* 0x0000000416160812 */ /* 0x000fe400078efcff */
[----:B------:R-:W-:Y:S02]  /*15ee0*/  FMNMX.FTZ R0, R35, R0, !PT ;  /* 0x0000000023007209 */ /* 0x000fe40007810000 */
[----:B------:R-:W-:-:S02]  /*15ef0*/  ISETP.LT.OR P0, PT, R14, 0x6a, P3 ;  /* 0x0000006a0e00780c */ /* 0x000fc40001f01670 */
[----:B------:R-:W-:Y:S02]  /*15f00*/  FMNMX.FTZ R0, R38, R0, !PT ;  /* 0x0000000026007209 */ /* 0x000fe40007810000 */
[----:B------:R-:W-:Y:S02]  /*15f10*/  LOP3.LUT R22, R22, 0xbfffffff, RZ, 0xc0, !PT ;  /* 0xbfffffff16167812 */ /* 0x000fe400078ec0ff */
[----:B------:R-:W-:Y:S02]  /*15f20*/  FMNMX.FTZ R0, R39, R0, !PT ;  /* 0x0000000027007209 */ /* 0x000fe40007810000 */
[C---:B------:R-:W-:Y:S02]  /*15f30*/  FSETP.NEU.FTZ.AND P3, PT, R3.reuse, -INF , PT ;  /* 0xff8000000300780b */ /* 0x040fe40003f7d000 */
[----:B------:R-:W-:Y:S02]  /*15f40*/  FMNMX.FTZ R0, R42, R0, !PT ;  /* 0x000000002a007209 */ /* 0x000fe40007810000 */
[----:B------:R-:W-:-:S02]  /*15f50*/  FSEL R12, R3, RZ, P3 ;  /* 0x000000ff030c7208 */ /* 0x000fc40001800000 */
[----:B------:R-:W-:Y:S02]  /*15f60*/  FMNMX.FTZ R0, R43, R0, !PT ;  /* 0x000000002b007209 */ /* 0x000fe40007810000 */
[----:B------:R-:W-:Y:S01]  /*15f70*/  @P0 LOP3.LUT R22, R22, 0x40000000, RZ, 0xfc, !PT ;  /* 0x4000000016160812 */ /* 0x000fe200078efcff */
[----:B------:R-:W-:Y:S01]  /*15f80*/  FADD.FTZ R12, -R12, R20 ;  /* 0x000000140c0c7221 */ /* 0x000fe20000010100 */
[----:B------:R-:W-:Y:S02]  /*15f90*/  FMNMX.FTZ R0, R46, R0, !PT ;  /* 0x000000002e007209 */ /* 0x000fe40007810000 */
[----:B------:R-:W-:Y:S01]  /*15fa0*/  LOP3.LUT P0, RZ, R22, 0x10, RZ, 0xc0, !PT ;  /* 0x0000001016ff7812 */ /* 0x000fe2000780c0ff */
[----:B------:R-:W-:Y:S01]  /*15fb0*/  FMUL.FTZ R12, R2, R12 ;  /* 0x0000000c020c7220 */ /* 0x000fe20000410000 */
[----:B------:R-:W-:Y:S02]  /*15fc0*/  FMNMX.FTZ R0, R47, R0, !PT ;  /* 0x000000002f007209 */ /* 0x000fe40007810000 */
[----:B------:R-:W-:-:S02]  /*15fd0*/  FSEL R13, R13, RZ, P3 ;  /* 0x000000ff0d0d7208 */ /* 0x000fc40001800000 */
[----:B------:R-:W-:Y:S01]  /*15fe0*/  FMNMX.FTZ R0, R50, R0, !PT ;  /* 0x0000000032007209 */ /* 0x000fe20007810000 */
[----:B------:R-:W-:Y:S01]  /*15ff0*/  MUFU.EX2 R12, R12 ;  /* 0x0000000c000c7308 */ /* 0x000fe20000000800 */
[----:B------:R-:W-:Y:S01]  /*16000*/  LOP3.LUT P3, RZ, R22, 0x4, RZ, 0xc0, !PT ;  /* 0x0000000416ff7812 */ /* 0x000fe2000786c0ff */
[C-C-:B------:R-:W-:Y:S01]  /*16010*/  FFMA.FTZ R24, R2.reuse, R24, -R13.reuse ;  /* 0x0000001802187223 */ /* 0x140fe2000001080d */
[----:B------:R-:W-:Y:S01]  /*16020*/  FMNMX.FTZ R0, R51, R0, !PT ;  /* 0x0000000033007209 */ /* 0x000fe20007810000 */
[C-C-:B------:R-:W-:Y:S01]  /*16030*/  FFMA.FTZ R25, R2.reuse, R25, -R13.reuse ;  /* 0x0000001902197223 */ /* 0x140fe2000001080d */
[----:B------:R-:W-:Y:S01]  /*16040*/  FSEL R75, R75, -INF , !P0 ;  /* 0xff8000004b4b7808 */ /* 0x000fe20004000000 */
[--C-:B------:R-:W-:Y:S01]  /*16050*/  FFMA.FTZ R28, R2, R28, -R13.reuse ;  /* 0x0000001c021c7223 */ /* 0x100fe2000001080d */
[----:B------:R-:W-:Y:S01]  /*16060*/  FMNMX.FTZ R0, R54, R0, !PT ;  /* 0x0000000036007209 */ /* 0x000fe20007810000 */
[----:B------:R-:W0:Y:S01]  /*16070*/  MUFU.EX2 R24, R24 ;  /* 0x0000001800187308 */ /* 0x000e220000000800 */
[----:B------:R-:W-:Y:S01]  /*16080*/  LOP3.LUT P0, RZ, R22, 0x40000000, RZ, 0xc0, !PT ;  /* 0x4000000016ff7812 */ /* 0x000fe2000780c0ff */
[C-C-:B------:R-:W-:Y:S01]  /*16090*/  FFMA.FTZ R29, R2.reuse, R29, -R13.reuse ;  /* 0x0000001d021d7223 */ /* 0x140fe2000001080d */
[----:B------:R-:W-:Y:S01]  /*160a0*/  FMNMX.FTZ R0, R55, R0, !PT ;  /* 0x0000000037007209 */ /* 0x000fe20007810000 */
[--C-:B------:R-:W-:Y:S01]  /*160b0*/  FFMA.FTZ R32, R2, R32, -R13.reuse ;  /* 0x0000002002207223 */ /* 0x100fe2000001080d */
[----:B------:R-:W-:Y:S01]  /*160c0*/  FSEL R78, R78, -INF , !P3 ;  /* 0xff8000004e4e7808 */ /* 0x000fe20005800000 */
[--C-:B------:R-:W-:Y:S01]  /*160d0*/  FFMA.FTZ R33, R2, R33, -R13.reuse ;  /* 0x0000002102217223 */ /* 0x100fe2000001080d */
[----:B------:R-:W-:Y:S01]  /*160e0*/  FMNMX.FTZ R0, R58, R0, !PT ;  /* 0x000000003a007209 */ /* 0x000fe20007810000 */
[----:B------:R-:W1:Y:S01]  /*160f0*/  MUFU.EX2 R25, R25 ;  /* 0x0000001900197308 */ /* 0x000e620000000800 */
[----:B------:R-:W-:Y:S01]  /*16100*/  FSEL R79, R79, -INF , !P0 ;  /* 0xff8000004f4f7808 */ /* 0x000fe20004000000 */
[C-C-:B------:R-:W-:Y:S01]  /*16110*/  FFMA.FTZ R36, R2.reuse, R36, -R13.reuse ;  /* 0x0000002402247223 */ /* 0x140fe2000001080d */
[----:B------:R-:W-:Y:S01]  /*16120*/  FMNMX.FTZ R0, R59, R0, !PT ;  /* 0x000000003b007209 */ /* 0x000fe20007810000 */
[C-C-:B------:R-:W-:Y:S01]  /*16130*/  FFMA.FTZ R37, R2.reuse, R37, -R13.reuse ;  /* 0x0000002502257223 */ /* 0x140fe2000001080d */
[----:B------:R-:W-:Y:S01]  /*16140*/  FSEL R83, R83, -INF , !P5 ;  /* 0xff80000053537808 */ /* 0x000fe20006800000 */
[--C-:B------:R-:W-:Y:S01]  /*16150*/  FFMA.FTZ R40, R2, R40, -R13.reuse ;  /* 0x0000002802287223 */ /* 0x100fe2000001080d */
[----:B------:R-:W-:Y:S01]  /*16160*/  FMNMX.FTZ R0, R62, R0, !PT ;  /* 0x000000003e007209 */ /* 0x000fe20007810000 */
[----:B------:R-:W-:Y:S01]  /*16170*/  MUFU.EX2 R28, R28 ;  /* 0x0000001c001c7308 */ /* 0x000fe20000000800 */
[----:B------:R-:W-:Y:S01]  /*16180*/  ISETP.LT.OR P2, PT, R14, 0x7a, P2 ;  /* 0x0000007a0e00780c */ /* 0x000fe20001741670 */
[----:B0-----:R-:W-:Y:S01]  /*16190*/  FFMA.FTZ R6, R12, R6, R24 ;  /* 0x000000060c067223 */ /* 0x001fe20000010018 */
[----:B------:R-:W-:Y:S01]  /*161a0*/  FMNMX.FTZ R0, R63, R0, !PT ;  /* 0x000000003f007209 */ /* 0x000fe20007810000 */
[--C-:B------:R-:W-:Y:S01]  /*161b0*/  FFMA.FTZ R41, R2, R41, -R13.reuse ;  /* 0x0000002902297223 */ /* 0x100fe2000001080d */
[----:B------:R-:W-:Y:S01]  /*161c0*/  FSEL R86, R86, -INF , !P6 ;  /* 0xff80000056567808 */ /* 0x000fe20007000000 */
[--C-:B------:R-:W-:Y:S01]  /*161d0*/  FFMA.FTZ R44, R2, R44, -R13.reuse ;  /* 0x0000002c022c7223 */ /* 0x100fe2000001080d */
[----:B------:R-:W-:Y:S01]  /*161e0*/  FMNMX.FTZ R0, R66, R0, !PT ;  /* 0x0000000042007209 */ /* 0x000fe20007810000 */
[----:B------:R-:W-:Y:S01]  /*161f0*/  MUFU.EX2 R29, R29 ;  /* 0x0000001d001d7308 */ /* 0x000fe20000000800 */
[----:B------:R-:W-:Y:S01]  /*16200*/  FSEL R87, R87, -INF , !P2 ;  /* 0xff80000057577808 */ /* 0x000fe20005000000 */
[----:B-1----:R-:W-:Y:S01]  /*16210*/  FADD.FTZ R6, R25, R6 ;  /* 0x0000000619067221 */ /* 0x002fe20000010000 */
        /* <DEDUP_REMOVED lines=33> */
[----:B------:R-:W-:Y:S01]  /*16430*/  FFMA.FTZ R13, R2, R85, -R13 ;  /* 0x00000055020d7223 */ /* 0x000fe2000001080d */
[----:B------:R-:W-:-:S02]  /*16440*/  LOP3.LUT P0, RZ, R22, 0x20000000, RZ, 0xc0, !PT ;  /* 0x2000000016ff7812 */ /* 0x000fc4000780c0ff */
        /* <DEDUP_REMOVED lines=165> */
.L_x_11957:
        /* <DEDUP_REMOVED lines=10> */
[----:B------:R-:W-:Y:S02]  /*16f40*/  PRMT R21, R140, 0x654, R21 ;  /* 0x000006548c157816 */ /* 0x000fe40000000015 */
[----:B------:R-:W-:Y:S02]  /*16f50*/  F2FP.SATFINITE.E4M3.F32.PACK_AB_MERGE_C R13, R13, R84, RZ ;  /* 0x000000540d0d723e */ /* 0x000fe400048070ff */
[----:B------:R-:W-:Y:S01]  /*16f60*/  F2FP.SATFINITE.E4M3.F32.PACK_AB_MERGE_C R28, R25, R24, R28 ;  /* 0x00000018191c723e */ /* 0x000fe2000480701c */
[----:B------:R0:W-:Y:S01]  /*16f70*/  SYNCS.ARRIVE.TRANS64.RED.A1T0 RZ, [R21+URZ], RZ ;  /* 0x000000ff15ff79a7 */ /* 0x0001e2000810043f */
[----:B------:R-:W-:-:S02]  /*16f80*/  F2FP.SATFINITE.E4M3.F32.PACK_AB_MERGE_C R30, R27, R26, R30 ;  /* 0x0000001a1b1e723e */ /* 0x000fc4000480701e */
[----:B------:R-:W-:Y:S02]  /*16f90*/  F2FP.SATFINITE.E4M3.F32.PACK_AB_MERGE_C R36, R33, R32, R36 ;  /* 0x000000202124723e */ /* 0x000fe40004807024 */
[----:B------:R-:W-:Y:S02]  /*16fa0*/  F2FP.SATFINITE.E4M3.F32.PACK_AB_MERGE_C R38, R35, R34, R38 ;  /* 0x000000222326723e */ /* 0x000fe40004807026 */
[----:B------:R-:W-:Y:S02]  /*16fb0*/  F2FP.SATFINITE.E4M3.F32.PACK_AB_MERGE_C R44, R41, R40, R44 ;  /* 0x00000028292c723e */ /* 0x000fe4000480702c */
[----:B------:R-:W-:Y:S02]  /*16fc0*/  F2FP.SATFINITE.E4M3.F32.PACK_AB_MERGE_C R46, R43, R42, R46 ;  /* 0x0000002a2b2e723e */ /* 0x000fe4000480702e */
[----:B------:R-:W-:Y:S02]  /*16fd0*/  F2FP.SATFINITE.E4M3.F32.PACK_AB_MERGE_C R52, R49, R48, R52 ;  /* 0x000000303134723e */ /* 0x000fe40004807034 */
[----:B------:R-:W-:-:S02]  /*16fe0*/  F2FP.SATFINITE.E4M3.F32.PACK_AB_MERGE_C R54, R51, R50, R54 ;  /* 0x000000323336723e */ /* 0x000fc40004807036 */
[----:B------:R-:W-:Y:S02]  /*16ff0*/  F2FP.SATFINITE.E4M3.F32.PACK_AB_MERGE_C R60, R61, R60, RZ ;  /* 0x0000003c3d3c723e */ /* 0x000fe400048070ff */
[----:B------:R-:W-:Y:S02]  /*17000*/  F2FP.SATFINITE.E4M3.F32.PACK_AB_MERGE_C R62, R63, R62, RZ ;  /* 0x0000003e3f3e723e */ /* 0x000fe400048070ff */
[----:B------:R-:W-:Y:S02]  /*17010*/  F2FP.SATFINITE.E4M3.F32.PACK_AB_MERGE_C R68, R69, R68, RZ ;  /* 0x000000444544723e */ /* 0x000fe400048070ff */
[----:B------:R-:W-:Y:S02]  /*17020*/  F2FP.SATFINITE.E4M3.F32.PACK_AB_MERGE_C R70, R71, R70, RZ ;  /* 0x000000464746723e */ /* 0x000fe400048070ff */
[----:B------:R-:W-:Y:S02]  /*17030*/  F2FP.SATFINITE.E4M3.F32.PACK_AB_MERGE_C R76, R77, R76, RZ ;  /* 0x0000004c4d4c723e */ /* 0x000fe400048070ff */
[----:B------:R-:W-:-:S02]  /*17040*/  F2FP.SATFINITE.E4M3.F32.PACK_AB_MERGE_C R78, R79, R78, RZ ;  /* 0x0000004e4f4e723e */ /* 0x000fc400048070ff */
        /* <DEDUP_REMOVED lines=68> */
[----:B------:R-:W-:Y:S01]  /*17490*/  IMAD.MOV.U32 R147, RZ, RZ, R54 ;  /* 0x000000ffff937224 */ /* 0x000fe200078e0036 */
[C---:B--2---:R-:W-:Y:S01]  /*174a0*/  ISETP.GT.AND P1, PT, R4.reuse, R14, PT ;  /* 0x0000000e0400720c */ /* 0x044fe20003f24270 */
[----:B------:R-:W-:-:S12]  /*174b0*/  VIADD R4, R4, 0xffffffff ;  /* 0xffffffff04047836 */ /* 0x000fd80000000000 */
[----:B0-----:R-:W-:Y:S05]  /*174c0*/  @P1 BRA `(.L_x_11958) ;  /* 0xffffffd000181947 */ /* 0x001fea000383ffff */
.L_x_11937:
[----:B------:R-:W-:Y:S05]  /*174d0*/  BSYNC B0 ;  /* 0x0000000000007941 */ /* 0x000fea0003800000 */
.L_x_11936:
[----:B------:R-:W-:Y:S06]  /*174e0*/  BAR.ARV 0x8, 0x200 ;  /* 0x0208000000007b1d */ /* 0x000fec0000002000 */
[----:B------:R-:W-:Y:S05]  /*174f0*/  @!P0 BRA `(.L_x_11959) ;  /* 0x0000000000048947 */ /* 0x000fea0003800000 */
[----:B------:R-:W-:Y:S01]  /*17500*/  BPT.TRAP 0x1 ;  /* 0x000000040000795c */ /* 0x000fe20000300000 */
.L_x_11959:
[----:B------:R-:W-:Y:S01]  /*17510*/  IMAD R4, R19, 0x8, R18 ;  /* 0x0000000813047824 */ /* 0x000fe200078e0212 */
[----:B------:R-:W-:-:S04]  /*17520*/  SHF.L.U32 R7, R156, 0x1f, RZ ;  /* 0x0000001f9c077819 */ /* 0x000fc800000006ff */
[----:B------:R0:W1:Y:S01]  /*17530*/  SYNCS.PHASECHK.TRANS64.TRYWAIT P1, [R4+URZ+0x19c50], R7 ;  /* 0x019c5007040075a7 */ /* 0x000062000802017f */
[----:B------:R-:W-:Y:S05]  /*17540*/  @!P0 BRA `(.L_x_11960) ;  /* 0x0000000000048947 */ /* 0x000fea0003800000 */
[----:B------:R-:W-:Y:S01]  /*17550*/  BPT.TRAP 0x1 ;  /* 0x000000040000795c */ /* 0x000fe20000300000 */
.L_x_11960:
[----:B------:R-:W-:Y:S04]  /*17560*/  BSSY B0, `(.L_x_11961) ;  /* 0x0000004000007945 */ /* 0x000fe80003800000 */
[----:B-1----:R-:W-:Y:S05]  /*17570*/  @P1 BRA `(.L_x_11962) ;  /* 0x0000000000081947 */ /* 0x002fea0003800000 */
[----:B------:R-:W1:Y:S02]  /*17580*/  SYNCS.PHASECHK.TRANS64.TRYWAIT P1, [R4+URZ+0x19c50], R7 ;  /* 0x019c5007040075a7 */ /* 0x000e64000802017f */
[----:B-1----:R-:W-:Y:S05]  /*17590*/  @!P1 BRA `(.L_x_11963) ;  /* 0x000000b0009c9947 */ /* 0x002fea0003800000 */
.L_x_11962:
[----:B------:R-:W-:Y:S05]  /*175a0*/  BSYNC B0 ;  /* 0x0000000000007941 */ /* 0x000fea0003800000 */
.L_x_11961:
[----:B------:R-:W-:Y:S01]  /*175b0*/  VIADD R18, R18, 0x3000 ;  /* 0x0000300012127836 */ /* 0x000fe20000000000 */
[----:B------:R-:W-:Y:S01]  /*175c0*/  ULDC.64 UR4, c[0x0][0x9a0] ;  /* 0x0002680000047ab9 */ /* 0x000fe20000000a00 */
[----:B------:R-:W-:Y:S01]  /*175d0*/  IMAD.MOV.U32 R9, RZ, RZ, 0x40000040 ;  /* 0x40000040ff097424 */ /* 0x000fe200078e00ff */
[----:B------:R-:W-:Y:S01]  /*175e0*/  ISETP.NE.U32.AND P1, PT, RZ, UR4, PT ;  /* 0x00000004ff007c0c */ /* 0x000fe2000bf25070 */
[----:B------:R-:W-:Y:S01]  /*175f0*/  WARPGROUP.ARRIVE ;  /* 0x00000000000079c5 */ /* 0x000fe20000000000 */
[----:B------:R-:W-:Y:S02]  /*17600*/  SHF.R.U32.HI R18, RZ, 0x4, R18 ;  /* 0x00000004ff127819 */ /* 0x000fe40000011612 */
[----:B------:R-:W-:Y:S02]  /*17610*/  ISETP.NE.AND.EX P1, PT, RZ, UR5, PT, P1 ;  /* 0x00000005ff007c0c */ /* 0x000fe4000bf25310 */
[----:B------:R-:W-:Y:S02]  /*17620*/  LOP3.LUT R18, R18, 0x3fff, RZ, 0xc0, !PT ;  /* 0x00003fff12127812 */ /* 0x000fe400078ec0ff */
[----:B------:R-:W-:-:S02]  /*17630*/  R2UR UR7, R9 ;  /* 0x00000000090772ca */ /* 0x000fc400000e0000 */
[----:B------:R-:W-:-:S05]  /*17640*/  LOP3.LUT R18, R18, 0x10000, RZ, 0xfc, !PT ;  /* 0x0001000012127812 */ /* 0x000fca00078efcff */
[----:B------:R-:W-:Y:S02]  /*17650*/  IMAD R8, R19, 0x300, R18 ;  /* 0x0000030013087824 */ /* 0x000fe400078e0212 */
[----:B------:R-:W2:Y:S01]  /*17660*/  @P1 LDC.64 R12, c[0x0][0x9c8] ;  /* 0x00027200ff0c1b82 */ /* 0x000ea20000000a00 */
[----:B01----:R-:W-:Y:S02]  /*17670*/  @P1 SHF.R.S32.HI R7, RZ, 0x1f, R155 ;  /* 0x0000001fff071819 */ /* 0x003fe4000001149b */
[----:B------:R-:W-:Y:S02]  /*17680*/  R2UR UR6, R8 ;  /* 0x00000000080672ca */ /* 0x000fe400000e0000 */
[----:B------:R-:W-:-:S03]  /*17690*/  @P1 SHF.R.S32.HI R9, RZ, 0x1f, R154 ;  /* 0x0000001fff091819 */ /* 0x000fc6000001149a */
[----:B------:R-:W0:Y:S08]  /*176a0*/  @P1 LDC.64 R10, c[0x0][0x9d0] ;  /* 0x00027400ff0a1b82 */ /* 0x000e300000000a00 */
[----:B------:R-:W-:Y:S01]  /*176b0*/  QGMMA.64x96x32.F32.E4M3.E4M3 R88, R148, gdesc[UR4], R88, gsb0 ;  /* 0x0160000494587df3 */ /* 0x000fe20008000858 */
[----:B--2---:R-:W-:-:S04]  /*176c0*/  @P1 IMAD R14, R7, R12, RZ ;  /* 0x0000000c070e1224 */ /* 0x004fc800078e02ff */
[C---:B------:R-:W-:Y:S02]  /*176d0*/  @P1 IMAD R7, R155.reuse, R13, R14 ;  /* 0x0000000d9b071224 */ /* 0x040fe400078e020e */
[----:B------:R-:W-:-:S04]  /*176e0*/  @P1 IMAD.WIDE.U32 R12, R155, R12, RZ ;  /* 0x0000000c9b0c1225 */ /* 0x000fc800078e00ff */
[-C--:B0-----:R-:W-:Y:S02]  /*176f0*/  @P1 IMAD R9, R9, R10.reuse, RZ ;  /* 0x0000000a09091224 */ /* 0x081fe400078e02ff */
        /* <DEDUP_REMOVED lines=62> */
.L_x_11964:
[----:B------:R-:W2:Y:S01]  /*17ae0*/  LDL.LU R3, [R1+0xc] ;  /* 0x00000c0001037983 */ /* 0x000ea20000300800 */
[----:B------:R-:W-:Y:S02]  /*17af0*/  VIADD R2, R4, 0x19c60 ;  /* 0x00019c6004027836 */ /* 0x000fe40000000000 */
[-C--:B------:R-:W-:Y:S01]  /*17b00*/  FMUL.FTZ R0, R88, R14.reuse ;  /* 0x0000000e58007220 */ /* 0x080fe20000410000 */
[----:B------:R-:W-:Y:S01]  /*17b10*/  VIADD R19, R19, 0x1 ;  /* 0x0000000113137836 */ /* 0x000fe20000000000 */
[----:B------:R-:W3:Y:S01]  /*17b20*/  LDL.LU R24, [R1+0x60] ;  /* 0x0000600001187983 */ /* 0x000ee20000300800 */
[----:B------:R-:W-:-:S03]  /*17b30*/  FMUL.FTZ R4, R89, R14 ;  /* 0x0000000e59047220 */ /* 0x000fc60000410000 */
        /* <DEDUP_REMOVED lines=48> */
[----:B------:R-:W-:-:S02]  /*17e40*/  SEL R19, R19, RZ, P1 ;  /* 0x000000ff13137207 */ /* 0x000fc40000800000 */
[----:B--2---:R-:W-:Y:S01]  /*17e50*/  PRMT R2, R3, 0x654, R2 ;  /* 0x0000065403027816 */ /* 0x004fe20000000002 */
[----:B---3--:R-:W-:-:S03]  /*17e60*/  VIADD R24, R24, 0x1 ;  /* 0x0000000118187836 */ /* 0x008fc60000000000 */
[----:B------:R0:W-:Y:S02]  /*17e70*/  SYNCS.ARRIVE.TRANS64.RED.A1T0 RZ, [R2+URZ], RZ ;  /* 0x000000ff02ff79a7 */ /* 0x0001e4000810043f */
[----:B------:R0:W-:Y:S01]  /*17e80*/  STL [R1+0x60], R24 ;  /* 0x0000601801007387 */ /* 0x0001e20000100800 */
[----:B------:R-:W-:-:S04]  /*17e90*/  SEL R3, RZ, 0x1, P1 ;  /* 0x00000001ff037807 */ /* 0x000fc80000800000 */
[----:B------:R-:W-:-:S07]  /*17ea0*/  LOP3.LUT R156, R156, R3, RZ, 0x3c, !PT ;  /* 0x000000039c9c7212 */ /* 0x000fce00078e3cff */
.L_x_11847:
[----:B------:R-:W0:Y:S08]  /*17eb0*/  S2UR UR4, SR_CgaCtaId ;  /* 0x00000000000479c3 */ /* 0x000e300000008800 */
[----:B------:R-:W-:Y:S01]  /*17ec0*/  BAR.SYNC.DEFER_BLOCKING 0x5, 0x200 ;  /* 0x0148000000007b1d */ /* 0x000fe20000010000 */
[----:B------:R-:W-:-:S05]  /*17ed0*/  MOV R18, 0x400 ;  /* 0x0000040000127802 */ /* 0x000fca0000000f00 */
[----:B------:R-:W-:Y:S01]  /*17ee0*/  BSSY B0, `(.L_x_11965) ;  /* 0x000021b000007945 */ /* 0x000fe20003800000 */
[----:B0-----:R-:W-:-:S05]  /*17ef0*/  IMAD.U32 R2, RZ, RZ, UR4 ;  /* 0x00000004ff027e24 */ /* 0x001fca000f8e00ff */
[----:B------:R0:W-:Y:S01]  /*17f00*/  STL [R1+0xc], R2 ;  /* 0x00000c0201007387 */ /* 0x0001e20000100800 */
[----:B------:R-:W-:-:S05]  /*17f10*/  LEA R18, R2, R18, 0x18 ;  /* 0x0000001202127211 */ /* 0x000fca00078ec0ff */
[----:B------:R0:W1:Y:S01]  /*17f20*/  LDS.128 R152, [R18+0x19cd0] ;  /* 0x019cd00012987984 */ /* 0x0000620000000c00 */
[----:B------:R-:W-:Y:S06]  /*17f30*/  BAR.ARV 0x4, 0x200 ;  /* 0x0108000000007b1d */ /* 0x000fec0000002000 */
[----:B------:R-:W-:Y:S05]  /*17f40*/  @P0 BRA `(.L_x_11966) ;  /* 0x0000001400c80947 */ /* 0x000fea0003800000 */
[----:B-----5:R-:W0:Y:S01]  /*17f50*/  S2R R24, SR_TID.X ;  /* 0x0000000000187919 */ /* 0x020e220000002100 */
[----:B------:R-:W-:Y:S01]  /*17f60*/  ULDC.64 UR4, c[0x4][0x70] ;  /* 0x01001c0000047ab9 */ /* 0x000fe20000000a00 */
[----:B------:R-:W2:Y:S04]  /*17f70*/  LDL R38, [R1+0x80] ;  /* 0x0000800001267983 */ /* 0x000ea80000100800 */
[----:B------:R-:W3:Y:S01]  /*17f80*/  LDL R60, [R1+0x5c] ;  /* 0x00005c00013c7983 */ /* 0x000ee20000100800 */
[----:B------:R-:W-:Y:S02]  /*17f90*/  F2FP.BF16.F32.PACK_AB R0, R15, R0 ;  /* 0x000000000f00723e */ /* 0x000fe400000010ff */
[----:B------:R-:W-:Y:S01]  /*17fa0*/  F2FP.BF16.F32.PACK_AB R134, R134, R25 ;  /* 0x000000198686723e */ /* 0x000fe200000010ff */
[----:B------:R-:W4:Y:S01]  /*17fb0*/  LDL R62, [R1+0x48] ;  /* 0x00004800013e7983 */ /* 0x000f220000100800 */
[----:B------:R-:W-:-:S02]  /*17fc0*/  F2FP.BF16.F32.PACK_AB R5, R5, R96 ;  /* 0x000000600505723e */ /* 0x000fc400000010ff */
[----:B------:R-:W-:Y:S01]  /*17fd0*/  F2FP.BF16.F32.PACK_AB R6, R6, R97 ;  /* 0x000000610606723e */ /* 0x000fe200000010ff */
[----:B------:R-:W4:Y:S01]  /*17fe0*/  LDL R56, [R1+0x2c] ;  /* 0x00002c0001387983 */ /* 0x000f220000100800 */
[----:B------:R-:W-:Y:S02]  /*17ff0*/  F2FP.BF16.F32.PACK_AB R7, R7, R104 ;  /* 0x000000680707723e */ /* 0x000fe400000010ff */
[----:B------:R-:W-:Y:S01]  /*18000*/  F2FP.BF16.F32.PACK_AB R8, R8, R105 ;  /* 0x000000690808723e */ /* 0x000fe200000010ff */
[----:B------:R-:W4:Y:S01]  /*18010*/  LDL R58, [R1+0x58] ;  /* 0x00005800013a7983 */ /* 0x000f220000100800 */
[----:B0-----:R-:W-:-:S05]  /*18020*/  IMAD.SHL.U32 R2, R24, 0x4, RZ ;  /* 0x0000000418027824 */ /* 0x001fca00078e00ff */
[----:B------:R-:W-:-:S04]  /*18030*/  LOP3.LUT R2, R2, 0xc, RZ, 0xc0, !PT ;  /* 0x0000000c02027812 */ /* 0x000fc800078ec0ff */
[----:B------:R-:W-:-:S05]  /*18040*/  IADD3 R2, P0, R2, UR4, RZ ;  /* 0x0000000402027c10 */ /* 0x000fca000ff1e0ff */
[----:B------:R-:W-:Y:S01]  /*18050*/  IMAD.X R3, RZ, RZ, UR5, P0 ;  /* 0x00000005ff037e24 */ /* 0x000fe200080e06ff */
[----:B------:R-:W0:Y:S01]  /*18060*/  S2R R15, SR_SWINHI ;  /* 0x00000000000f7919 */ /* 0x000e220000002f00 */
[----:B------:R-:W-:Y:S01]  /*18070*/  F2FP.BF16.F32.PACK_AB R93, R93, R4 ;  /* 0x000000045d5d723e */ /* 0x000fe200000010ff */
[----:B------:R-:W-:Y:S02]  /*18080*/  ULDC.64 UR4, c[0x0][0xc00] ;  /* 0x0003000000047ab9 */ /* 0x000fe40000000a00 */
[----:B------:R1:W3:Y:S01]  /*18090*/  LDG.E.CONSTANT R2, desc[UR42][R2.64] ;  /* 0x0000002a02027981 */ /* 0x0002e2000c1e9900 */
[----:B------:R-:W-:Y:S02]  /*180a0*/  F2FP.BF16.F32.PACK_AB R9, R9, R112 ;  /* 0x000000700909723e */ /* 0x000fe400000010ff */
[----:B------:R-:W-:Y:S02]  /*180b0*/  F2FP.BF16.F32.PACK_AB R10, R10, R113 ;  /* 0x000000710a0a723e */ /* 0x000fe400000010ff */
[----:B------:R-:W-:-:S02]  /*180c0*/  F2FP.BF16.F32.PACK_AB R11, R11, R120 ;  /* 0x000000780b0b723e */ /* 0x000fc400000010ff */
[----:B------:R-:W-:Y:S02]  /*180d0*/  F2FP.BF16.F32.PACK_AB R12, R12, R121 ;  /* 0x000000790c0c723e */ /* 0x000fe400000010ff */
[----:B------:R-:W-:Y:S02]  /*180e0*/  F2FP.BF16.F32.PACK_AB R35, R94, R35 ;  /* 0x000000235e23723e */ /* 0x000fe400000010ff */
[----:B-1----:R-:W-:Y:S02]  /*180f0*/  LOP3.LUT P0, R3, R24, 0x3, RZ, 0xc0, !PT ;  /* 0x0000000318037812 */ /* 0x002fe4000780c0ff */
[----:B------:R-:W-:Y:S02]  /*18100*/  F2FP.BF16.F32.PACK_AB R36, R95, R36 ;  /* 0x000000245f24723e */ /* 0x000fe400000010ff */
[----:B------:R-:W-:Y:S02]  /*18110*/  ISETP.EQ.OR P0, PT, R3, 0x3, !P0 ;  /* 0x000000030300780c */ /* 0x000fe40004702670 */
[----:B------:R-:W-:-:S02]  /*18120*/  F2FP.BF16.F32.PACK_AB R13, R13, R128 ;  /* 0x000000800d0d723e */ /* 0x000fc400000010ff */
        /* <DEDUP_REMOVED lines=8> */
[----:B------:R-:W-:Y:S02]  /*181b0*/  SEL R45, R9, R10, P0 ;  /* 0x0000000a092d7207 */ /* 0x000fe40000000000 */
[----:B------:R-:W-:Y:S02]  /*181c0*/  SEL R47, R10, R9, P0 ;  /* 0x000000090a2f7207 */ /* 0x000fe40000000000 */
        /* <DEDUP_REMOVED lines=14> */
[----:B------:R-:W-:Y:S02]  /*182b0*/  F2FP.BF16.F32.PACK_AB R135, R135, R26 ;  /* 0x0000001a8787723e */ /* 0x000fe400000010ff */
[----:B------:R-:W-:Y:S02]  /*182c0*/  SEL R31, R32, R31, P0 ;  /* 0x0000001f201f7207 */ /* 0x000fe40000000000 */
        /* <DEDUP_REMOVED lines=19> */
[----:B------:R-:W-:Y:S02]  /*18400*/  LOP3.LUT R4, R73, 0x180, RZ, 0xc0, !PT ;  /* 0x0000018049047812 */ /* 0x000fe400078ec0ff */
[----:B------:R-:W-:Y:S02]  /*18410*/  SHF.R.U64 R5, R5, 0x3, RZ ;  /* 0x0000000305057819 */ /* 0x000fe400000012ff */
[----:B------:R-:W-:Y:S02]  /*18420*/  SHF.R.U64 R0, R0, 0x3, RZ ;  /* 0x0000000300007819 */ /* 0x000fe400000012ff */
[----:B------:R-:W-:Y:S02]  /*18430*/  SHF.R.U64 R4, R4, 0x3, RZ ;  /* 0x0000000304047819 */ /* 0x000fe400000012ff */
[----:B------:R-:W-:-:S02]  /*18440*/  IADD3 R75, P2, R6, 0x6000, RZ ;  /* 0x00006000064b7810 */ /* 0x000fc40007f5e0ff */
[----:B------:R-:W-:Y:S01]  /*18450*/  IADD3 R77, P1, R6, 0x6020, RZ ;  /* 0x00006020064d7810 */ /* 0x000fe20007f3e0ff */
[--C-:B------:R-:W-:Y:S01]  /*18460*/  IMAD.X R11, RZ, RZ, R7.reuse, P5 ;  /* 0x000000ffff0b7224 */ /* 0x100fe200028e0607 */
[----:B------:R-:W-:Y:S02]  /*18470*/  LOP3.LUT R6, R5, R6, RZ, 0x3c, !PT ;  /* 0x0000000605067212 */ /* 0x000fe400078e3cff */
[----:B------:R-:W-:Y:S01]  /*18480*/  LOP3.LUT R12, R0, R71, RZ, 0x3c, !PT ;  /* 0x00000047000c7212 */ /* 0x000fe200078e3cff */
[----:B------:R-:W-:Y:S01]  /*18490*/  IMAD.X R15, RZ, RZ, R7, P3 ;  /* 0x000000ffff0f7224 */ /* 0x000fe200018e0607 */
[----:B------:R-:W-:Y:S02]  /*184a0*/  LOP3.LUT R14, R4, R73, RZ, 0x3c, !PT ;  /* 0x00000049040e7212 */ /* 0x000fe400078e3cff */
[----:B------:R-:W-:Y:S02]  /*184b0*/  LOP3.LUT R26, R77, 0x180, RZ, 0xc0, !PT ;  /* 0x000001804d1a7812 */ /* 0x000fe400078ec0ff */
[----:B------:R-:W-:-:S02]  /*184c0*/  MOV R54, R6 ;  /* 0x0000000600367202 */ /* 0x000fc40000000f00 */
[----:B---3--:R-:W-:Y:S01]  /*184d0*/  LOP3.LUT R0, R2, 0x2, RZ, 0x3c, !PT ;  /* 0x0000000202007812 */ /* 0x008fe200078e3cff */
[----:B------:R-:W-:Y:S01]  /*184e0*/  SHFL.IDX PT, R3, R3, R2, 0x1c1f ;  /* 0x001c1f0203037589 */ /* 0x000fe200000e0000 */
[----:B------:R-:W-:Y:S02]  /*184f0*/  MOV R52, R10 ;  /* 0x0000000a00347202 */ /* 0x000fe40000000f00 */
[----:B------:R-:W-:Y:S01]  /*18500*/  MOV R48, R14 ;  /* 0x0000000e00307202 */ /* 0x000fe20000000f00 */
[----:B------:R-:W0:Y:S01]  /*18510*/  SHFL.IDX PT, R6, R93, R0, 0x1c1f ;  /* 0x001c1f005d067589 */ /* 0x000e2200000e0000 */
[----:B------:R-:W-:-:S03]  /*18520*/  SHF.R.U64 R26, R26, 0x3, RZ ;  /* 0x000000031a1a7819 */ /* 0x000fc600000012ff */
[----:B------:R-:W-:Y:S04]  /*18530*/  SHFL.IDX PT, R37, R37, R2, 0x1c1f ;  /* 0x001c1f0225257589 */ /* 0x000fe800000e0000 */
[----:B------:R-:W1:Y:S04]  /*18540*/  SHFL.IDX PT, R10, R39, R0, 0x1c1f ;  /* 0x001c1f00270a7589 */ /* 0x000e6800000e0000 */
[----:B------:R-:W-:Y:S04]  /*18550*/  SHFL.IDX PT, R57, R57, R2, 0x1c1f ;  /* 0x001c1f0239397589 */ /* 0x000fe800000e0000 */
[----:B------:R-:W2:Y:S04]  /*18560*/  SHFL.IDX PT, R32, R35, R0, 0x1c1f ;  /* 0x001c1f0023207589 */ /* 0x000ea800000e0000 */
[----:B------:R-:W-:Y:S04]  /*18570*/  SHFL.IDX PT, R41, R41, R2, 0x1c1f ;  /* 0x001c1f0229297589 */ /* 0x000fe800000e0000 */
[----:B------:R-:W3:Y:S04]  /*18580*/  SHFL.IDX PT, R14, R43, R0, 0x1c1f ;  /* 0x001c1f002b0e7589 */ /* 0x000ee800000e0000 */
[----:B------:R-:W-:Y:S04]  /*18590*/  SHFL.IDX PT, R59, R59, R2, 0x1c1f ;  /* 0x001c1f023b3b7589 */ /* 0x000fe800000e0000 */
[----:B------:R-:W4:Y:S04]  /*185a0*/  SHFL.IDX PT, R34, R33, R0, 0x1c1f ;  /* 0x001c1f0021227589 */ /* 0x000f2800000e0000 */
[----:B------:R-:W-:Y:S04]  /*185b0*/  SHFL.IDX PT, R61, R61, R2, 0x1c1f ;  /* 0x001c1f023d3d7589 */ /* 0x000fe800000e0000 */
[----:B------:R-:W4:Y:S01]  /*185c0*/  SHFL.IDX PT, R36, R31, R0, 0x1c1f ;  /* 0x001c1f001f247589 */ /* 0x000f2200000e0000 */
[----:B------:R-:W-:-:S03]  /*185d0*/  LOP3.LUT R4, R26, R77, RZ, 0x3c, !PT ;  /* 0x0000004d1a047212 */ /* 0x000fc600078e3cff */
[----:B------:R-:W-:Y:S01]  /*185e0*/  SHFL.IDX PT, R45, R45, R2, 0x1c1f ;  /* 0x001c1f022d2d7589 */ /* 0x000fe200000e0000 */
[----:B------:R-:W-:-:S03]  /*185f0*/  LOP3.LUT R8, R75, 0x180, RZ, 0xc0, !PT ;  /* 0x000001804b087812 */ /* 0x000fc600078ec0ff */
[----:B------:R-:W-:Y:S04]  /*18600*/  SHFL.IDX PT, R49, R49, R2, 0x1c1f ;  /* 0x001c1f0231317589 */ /* 0x000fe800000e0000 */
[----:B------:R-:W-:Y:S04]  /*18610*/  SHFL.IDX PT, R53, R53, R2, 0x1c1f ;  /* 0x001c1f0235357589 */ /* 0x000fe800000e0000 */
[----:B------:R-:W-:Y:S04]  /*18620*/  SHFL.IDX PT, R63, R63, R2, 0x1c1f ;  /* 0x001c1f023f3f7589 */ /* 0x000fe800000e0000 */
[----:B------:R-:W-:Y:S04]  /*18630*/  SHFL.IDX PT, R65, R65, R2, 0x1c1f ;  /* 0x001c1f0241417589 */ /* 0x000fe800000e0000 */
[----:B------:R-:W-:Y:S04]  /*18640*/  SHFL.IDX PT, R67, R67, R2, 0x1c1f ;  /* 0x001c1f0243437589 */ /* 0x000fe800000e0000 */
[----:B------:R-:W4:Y:S04]  /*18650*/  SHFL.IDX PT, R26, R47, R0, 0x1c1f ;  /* 0x001c1f002f1a7589 */ /* 0x000f2800000e0000 */
[----:B------:R-:W4:Y:S04]  /*18660*/  SHFL.IDX PT, R28, R51, R0, 0x1c1f ;  /* 0x001c1f00331c7589 */ /* 0x000f2800000e0000 */
[----:B------:R-:W4:Y:S04]  /*18670*/  SHFL.IDX PT, R30, R55, R0, 0x1c1f ;  /* 0x001c1f00371e7589 */ /* 0x000f2800000e0000 */
[----:B------:R-:W4:Y:S04]  /*18680*/  SHFL.IDX PT, R38, R29, R0, 0x1c1f ;  /* 0x001c1f001d267589 */ /* 0x000f2800000e0000 */
[----:B------:R-:W4:Y:S04]  /*18690*/  SHFL.IDX PT, R40, R27, R0, 0x1c1f ;  /* 0x001c1f001b287589 */ /* 0x000f2800000e0000 */
[----:B------:R0:W4:Y:S01]  /*186a0*/  SHFL.IDX PT, R42, R135, R0, 0x1c1f ;  /* 0x001c1f00872a7589 */ /* 0x00012200000e0000 */
[----:B------:R-:W-:Y:S01]  /*186b0*/  SHF.R.U64 R8, R8, 0x3, RZ ;  /* 0x0000000308087819 */ /* 0x000fe200000012ff */
[----:B------:R-:W-:-:S02]  /*186c0*/  IMAD.X R5, RZ, RZ, R7, P1 ;  /* 0x000000ffff057224 */ /* 0x000fc400008e0607 */
[--C-:B------:R-:W-:Y:S01]  /*186d0*/  IMAD.X R9, RZ, RZ, R7.reuse, P2 ;  /* 0x000000ffff097224 */ /* 0x100fe200010e0607 */
[----:B------:R-:W-:Y:S01]  /*186e0*/  LOP3.LUT R8, R8, R75, RZ, 0x3c, !PT ;  /* 0x0000004b08087212 */ /* 0x000fe200078e3cff */
[----:B------:R-:W-:Y:S01]  /*186f0*/  IMAD.X R13, RZ, RZ, R7, P4 ;  /* 0x000000ffff0d7224 */ /* 0x000fe200020e0607 */
[----:B------:R-:W-:Y:S02]  /*18700*/  MOV R44, R4 ;  /* 0x00000004002c7202 */ /* 0x000fe40000000f00 */
[----:B------:R-:W-:Y:S01]  /*18710*/  MOV R46, R8 ;  /* 0x00000008002e7202 */ /* 0x000fe20000000f00 */
[----:B0-----:R-:W0:Y:S01]  /*18720*/  LDC R0, c[0x0][0xbe8] ;  /* 0x0002fa00ff007b82 */ /* 0x001e220000000800 */
[----:B------:R-:W-:Y:S02]  /*18730*/  SEL R4, R3, R6, P0 ;  /* 0x0000000603047207 */ /* 0x000fe40000000000 */
[----:B------:R-:W-:Y:S02]  /*18740*/  MOV R50, R12 ;  /* 0x0000000c00327202 */ /* 0x000fe40000000f00 */
[----:B------:R-:W-:-:S02]  /*18750*/  SEL R6, R6, R3, P0 ;  /* 0x0000000306067207 */ /* 0x000fc40000000000 */
[----:B-1----:R-:W-:Y:S01]  /*18760*/  SEL R8, R37, R10, P0 ;  /* 0x0000000a25087207 */ /* 0x002fe20000000000 */
[----:B------:R-:W1:Y:S01]  /*18770*/  LDC.64 R2, c[0x0][0xc00] ;  /* 0x00030000ff027b82 */ /* 0x000e620000000a00 */
[----:B--2---:R-:W-:Y:S02]  /*18780*/  SEL R5, R57, R32, P0 ;  /* 0x0000002039057207 */ /* 0x004fe40000000000 */
[----:B------:R-:W-:-:S05]  /*18790*/  SEL R7, R32, R57, P0 ;  /* 0x0000003920077207 */ /* 0x000fca0000000000 */
[----:B------:R-:W-:Y:S01]  /*187a0*/  BAR.SYNC.DEFER_BLOCKING 0x1, 0x180 ;  /* 0x0046000000007b1d */ /* 0x000fe20000010000 */
[----:B------:R-:W-:Y:S02]  /*187b0*/  SEL R10, R10, R37, P0 ;  /* 0x000000250a0a7207 */ /* 0x000fe40000000000 */
[----:B---3--:R-:W-:Y:S02]  /*187c0*/  SEL R12, R41, R14, P0 ;  /* 0x0000000e290c7207 */ /* 0x008fe40000000000 */
[----:B----4-:R-:W-:Y:S02]  /*187d0*/  SEL R9, R59, R34, P0 ;  /* 0x000000223b097207 */ /* 0x010fe40000000000 */
[----:B------:R-:W-:Y:S02]  /*187e0*/  SEL R11, R34, R59, P0 ;  /* 0x0000003b220b7207 */ /* 0x000fe40000000000 */
[----:B------:R-:W-:Y:S02]  /*187f0*/  SEL R14, R14, R41, P0 ;  /* 0x000000290e0e7207 */ /* 0x000fe40000000000 */
[----:B------:R-:W-:-:S02]  /*18800*/  SEL R13, R61, R36, P0 ;  /* 0x000000243d0d7207 */ /* 0x000fc40000000000 */
[----:B------:R-:W-:Y:S02]  /*18810*/  SEL R15, R36, R61, P0 ;  /* 0x0000003d240f7207 */ /* 0x000fe40000000000 */
[----:B------:R-:W-:-:S04]  /*18820*/  ISETP.NE.U32.AND P2, PT, RZ, UR4, PT ;  /* 0x00000004ff007c0c */ /* 0x000fc8000bf45070 */
[----:B------:R-:W-:Y:S01]  /*18830*/  ISETP.NE.AND.EX P2, PT, RZ, UR5, PT, P2 ;  /* 0x00000005ff007c0c */ /* 0x000fe2000bf45320 */
[----:B------:R-:W-:Y:S01]  /*18840*/  ULDC.64 UR4, c[0x0][0xc08] ;  /* 0x0003020000047ab9 */ /* 0x000fe20000000a00 */
[----:B------:R2:W-:Y:S04]  /*18850*/  STSM.16.M88.4 [R54], R4 ;  /* 0x0000000436007844 */ /* 0x0005e80000000200 */
[----:B------:R3:W-:Y:S04]  /*18860*/  STSM.16.M88.4 [R52], R8 ;  /* 0x0000000834007844 */ /* 0x0007e80000000200 */
[----:B------:R4:W-:Y:S01]  /*18870*/  STSM.16.M88.4 [R50], R12 ;  /* 0x0000000c32007844 */ /* 0x0009e20000000200 */
[----:B--2---:R-:W-:-:S02]  /*18880*/  SEL R4, R45, R26, P0 ;  /* 0x0000001a2d047207 */ /* 0x004fc40000000000 */
[----:B------:R-:W-:Y:S02]  /*18890*/  SEL R6, R26, R45, P0 ;  /* 0x0000002d1a067207 */ /* 0x000fe40000000000 */
[----:B---3--:R-:W-:Y:S02]  /*188a0*/  SEL R8, R49, R28, P0 ;  /* 0x0000001c31087207 */ /* 0x008fe40000000000 */
[----:B------:R-:W-:Y:S02]  /*188b0*/  SEL R10, R28, R49, P0 ;  /* 0x000000311c0a7207 */ /* 0x000fe40000000000 */
[----:B----4-:R-:W-:Y:S02]  /*188c0*/  SEL R12, R53, R30, P0 ;  /* 0x0000001e350c7207 */ /* 0x010fe40000000000 */
[----:B------:R-:W-:Y:S02]  /*188d0*/  SEL R14, R30, R53, P0 ;  /* 0x000000351e0e7207 */ /* 0x000fe40000000000 */
[----:B------:R-:W-:-:S02]  /*188e0*/  SEL R5, R63, R38, P0 ;  /* 0x000000263f057207 */ /* 0x000fc40000000000 */
[----:B------:R-:W-:Y:S02]  /*188f0*/  SEL R7, R38, R63, P0 ;  /* 0x0000003f26077207 */ /* 0x000fe40000000000 */
[----:B------:R-:W-:Y:S02]  /*18900*/  SEL R9, R65, R40, P0 ;  /* 0x0000002841097207 */ /* 0x000fe40000000000 */
[----:B------:R-:W-:Y:S02]  /*18910*/  SEL R11, R40, R65, P0 ;  /* 0x00000041280b7207 */ /* 0x000fe40000000000 */
[----:B------:R-:W-:Y:S02]  /*18920*/  SEL R13, R67, R42, P0 ;  /* 0x0000002a430d7207 */ /* 0x000fe40000000000 */
[----:B------:R-:W-:Y:S02]  /*18930*/  SEL R15, R42, R67, P0 ;  /* 0x000000432a0f7207 */ /* 0x000fe40000000000 */
[----:B------:R-:W-:-:S04]  /*18940*/  ISETP.NE.U32.AND P0, PT, RZ, UR4, PT ;  /* 0x00000004ff007c0c */ /* 0x000fc8000bf05070 */
[----:B------:R-:W-:Y:S01]  /*18950*/  ISETP.NE.AND.EX P0, PT, RZ, UR5, PT, P0 ;  /* 0x00000005ff007c0c */ /* 0x000fe2000bf05300 */
[----:B-1----:R-:W-:Y:S01]  /*18960*/  IMAD.WIDE R26, R60, 0x4, R2 ;  /* 0x000000043c1a7825 */ /* 0x002fe200078e0202 */
[----:B------:R1:W-:Y:S04]  /*18970*/  STSM.16.M88.4 [R48], R4 ;  /* 0x0000000430007844 */ /* 0x0003e80000000200 */
[----:B------:R-:W-:Y:S07]  /*18980*/  STSM.16.M88.4 [R46], R8 ;  /* 0x000000082e007844 */ /* 0x000fee0000000200 */
[----:B------:R-:W2:Y:S01]  /*18990*/  @P0 LDC.64 R2, c[0x0][0xc08] ;  /* 0x00030200ff020b82 */ /* 0x000ea20000000a00 */
[----:B------:R3:W-:Y:S01]  /*189a0*/  STSM.16.M88.4 [R44], R12 ;  /* 0x0000000c2c007844 */ /* 0x0007e20000000200 */
[----:B------:R-:W-:Y:S01]  /*189b0*/  ULDC UR4, c[0x0][0xa88] ;  /* 0x0002a20000047ab9 */ /* 0x000fe20000000800 */
[----:B------:R-:W-:-:S05]  /*189c0*/  IMAD.MOV.U32 R37, RZ, RZ, RZ ;  /* 0x000000ffff257224 */ /* 0x000fca00078e00ff */
[----:B------:R-:W-:Y:S01]  /*189d0*/  BAR.SYNC.DEFER_BLOCKING 0x1, 0x180 ;  /* 0x0046000000007b1d */ /* 0x000fe20000010000 */
[----:B------:R-:W-:Y:S02]  /*189e0*/  IMAD.U32 R39, RZ, RZ, UR4 ;  /* 0x00000004ff277e24 */ /* 0x000fe4000f8e00ff */
[----:B--2---:R-:W-:-:S03]  /*189f0*/  @P0 IMAD.WIDE R2, R60, 0x4, R2 ;  /* 0x000000043c020825 */ /* 0x004fc600078e0202 */
[----:B------:R2:W5:Y:S04]  /*18a00*/  @P2 LDG.E R37, desc[UR42][R26.64] ;  /* 0x0000002a1a252981 */ /* 0x000568000c1e1900 */
[----:B------:R2:W5:Y:S01]  /*18a10*/  @P0 LDG.E R39, desc[UR42][R2.64] ;  /* 0x0000002a02270981 */ /* 0x000562000c1e1900 */
[----:B0-----:R-:W-:-:S13]  /*18a20*/  ISETP.NE.AND P1, PT, R0, 0x1, PT ;  /* 0x000000010000780c */ /* 0x001fda0003f25270 */
[----:B-1----:R-:W0:Y:S08]  /*18a30*/  @P1 LDC R4, c[0x0][0xbec] ;  /* 0x0002fb00ff041b82 */ /* 0x002e300000000800 */
[----:B------:R-:W1:Y:S01]  /*18a40*/  @P1 LDC R5, c[0x0][0xbf0] ;  /* 0x0002fc00ff051b82 */ /* 0x000e620000000800 */
[----:B---3--:R-:W-:Y:S01]  /*18a50*/  IMAD.IADD R13, R62, 0x1, R56 ;  /* 0x000000013e0d7824 */ /* 0x008fe200078e0238 */
[----:B------:R-:W-:-:S03]  /*18a60*/  SHF.R.S32.HI R36, RZ, 0x1f, R58 ;  /* 0x0000001fff247819 */ /* 0x000fc6000001143a */
[----:B------:R-:W-:Y:S02]  /*18a70*/  IMAD.MOV.U32 R7, RZ, RZ, R13 ;  /* 0x000000ffff077224 */ /* 0x000fe400078e000d */
[----:B0-----:R-:W-:Y:S01]  /*18a80*/  @P1 IMAD.HI.U32 R4, R13, R4, RZ ;  /* 0x000000040d041227 */ /* 0x001fe200078e00ff */
[----:B--2---:R-:W-:Y:S06]  /*18a90*/  @P0 BRA `(.L_x_11967) ;  /* 0x0000000000100947 */ /* 0x004fec0003800000 */
[----:B------:R-:W-:Y:S05]  /*18aa0*/  @!P2 BRA `(.L_x_11967) ;  /* 0x00000000000ca947 */ /* 0x000fea0003800000 */
[----:B------:R-:W2:Y:S04]  /*18ab0*/  LDG.E R2, desc[UR42][R26.64] ;  /* 0x0000002a1a027981 */ /* 0x000ea8000c1e1900 */
[----:B-----5:R-:W2:Y:S02]  /*18ac0*/  LDG.E R39, desc[UR42][R26.64+0x4] ;  /* 0x0000042a1a277981 */ /* 0x020ea4000c1e1900 */
[----:B--2---:R-:W-:-:S07]  /*18ad0*/  IMAD.IADD R39, R39, 0x1, -R2 ;  /* 0x0000000127277824 */ /* 0x004fce00078e0a02 */
.L_x_11967:
[----:B------:R-:W2:Y:S01]  /*18ae0*/  LDL R49, [R1+0x54] ;  /* 0x0000540001317983 */ /* 0x000ea20000100800 */
[----:B------:R-:W-:-:S03]  /*18af0*/  ULDC.64 UR4, c[0x0][0xb90] ;  /* 0x0002e40000047ab9 */ /* 0x000fc60000000a00 */
[----:B------:R-:W3:Y:S01]  /*18b00*/  LDL R14, [R1+0x7c] ;  /* 0x00007c00010e7983 */ /* 0x000ee20000100800 */
[----:B------:R-:W0:Y:S01]  /*18b10*/  S2R R3, SR_TID.X ;  /* 0x0000000000037919 */ /* 0x000e220000002100 */
[----:B------:R-:W4:Y:S01]  /*18b20*/  S2R R15, SR_TID.X ;  /* 0x00000000000f7919 */ /* 0x000f220000002100 */
[----:B-1----:R-:W-:Y:S01]  /*18b30*/  @P1 SHF.R.U32.HI R7, RZ, R5, R4 ;  /* 0x00000005ff071219 */ /* 0x002fe20000011604 */
[----:B------:R-:W-:Y:S01]  /*18b40*/  IMAD R4, R36, UR4, RZ ;  /* 0x0000000424047c24 */ /* 0x000fe2000f8e02ff */
[----:B------:R-:W-:Y:S01]  /*18b50*/  SHF.R.S32.HI R38, RZ, 0x1f, R60 ;  /* 0x0000001fff267819 */ /* 0x000fe2000001143c */
[----:B-----5:R-:W-:Y:S01]  /*18b60*/  IMAD.MOV.U32 R2, RZ, RZ, R37 ;  /* 0x000000ffff027224 */ /* 0x020fe200078e0025 */
[----:B------:R1:W5:Y:S01]  /*18b70*/  LDL R48, [R1+0x88] ;  /* 0x0000880001307983 */ /* 0x0003620000100800 */
[----:B------:R-:W-:Y:S01]  /*18b80*/  IMAD R11, R58, UR5, R4 ;  /* 0x000000053a0b7c24 */ /* 0x000fe2000f8e0204 */
[----:B------:R-:W1:Y:S01]  /*18b90*/  @P1 LDC R45, c[0x0][0xbec] ;  /* 0x0002fb00ff2d1b82 */ /* 0x000e620000000800 */
[----:B0-----:R-:W-:-:S05]  /*18ba0*/  VIADD R47, R3, 0xffffff80 ;  /* 0xffffff80032f7836 */ /* 0x001fca0000000000 */
[----:B------:R-:W-:-:S04]  /*18bb0*/  SHF.R.S32.HI R50, RZ, 0x1f, R47 ;  /* 0x0000001fff327819 */ /* 0x000fc8000001142f */
[----:B------:R-:W-:Y:S02]  /*18bc0*/  LEA.HI R50, R50, R47, RZ, 0x2 ;  /* 0x0000002f32327211 */ /* 0x000fe400078f10ff */
[----:B------:R-:W-:Y:S02]  /*18bd0*/  SHF.R.S32.HI R3, RZ, 0x1f, R37 ;  /* 0x0000001fff037819 */ /* 0x000fe40000011425 */
[----:B------:R-:W-:Y:S01]  /*18be0*/  SHF.R.S32.HI R50, RZ, 0x2, R50 ;  /* 0x00000002ff327819 */ /* 0x000fe20000011432 */
[----:B------:R-:W-:Y:S01]  /*18bf0*/  IMAD.WIDE.U32 R4, R58, UR4, R2 ;  /* 0x000000043a047c25 */ /* 0x000fe2000f8e0002 */
[----:B------:R-:W-:Y:S01]  /*18c00*/  SEL R38, R38, RZ, !P2 ;  /* 0x000000ff26267207 */ /* 0x000fe20005000000 */
[----:B------:R-:W-:Y:S01]  /*18c10*/  ULDC.64 UR4, c[0x0][0xb98] ;  /* 0x0002e60000047ab9 */ /* 0x000fe20000000a00 */
[----:B------:R-:W-:Y:S01]  /*18c20*/  SEL R2, R60, RZ, !P2 ;  /* 0x000000ff3c027207 */ /* 0x000fe20005000000 */
[----:B------:R-:W-:Y:S02]  /*18c30*/  IMAD.IADD R5, R5, 0x1, R11 ;  /* 0x0000000105057824 */ /* 0x000fe400078e020b */
[----:B------:R-:W-:-:S02]  /*18c40*/  IMAD R11, R38, UR4, RZ ;  /* 0x00000004260b7c24 */ /* 0x000fc4000f8e02ff */
[----:B------:R-:W-:-:S04]  /*18c50*/  IMAD.WIDE.U32 R4, R2, UR4, R4 ;  /* 0x0000000402047c25 */ /* 0x000fc8000f8e0004 */
[----:B------:R-:W-:Y:S01]  /*18c60*/  IMAD R10, R2, UR5, R11 ;  /* 0x00000005020a7c24 */ /* 0x000fe2000f8e020b */
[----:B------:R-:W-:Y:S01]  /*18c70*/  SHF.R.S32.HI R11, RZ, 0x1f, R7 ;  /* 0x0000001fff0b7819 */ /* 0x000fe20000011407 */
[----:B------:R-:W-:Y:S01]  /*18c80*/  ULDC.64 UR4, c[0x0][0xb88] ;  /* 0x0002e20000047ab9 */ /* 0x000fe20000000a00 */
[----:B------:R-:W-:Y:S01]  /*18c90*/  IADD3 R4, P0, R7, R4, RZ ;  /* 0x0000000407047210 */ /* 0x000fe20007f1e0ff */
[----:B----4-:R-:W-:-:S03]  /*18ca0*/  VIADD R30, R15, 0xffffff80 ;  /* 0xffffff800f1e7836 */ /* 0x010fc60000000000 */
[----:B------:R-:W-:Y:S02]  /*18cb0*/  IADD3.X R5, R11, R5, R10, P0, !PT ;  /* 0x000000050b057210 */ /* 0x000fe400007fe40a */
[----:B------:R-:W-:-:S04]  /*18cc0*/  SHF.R.S32.HI R15, RZ, 0x1f, R30 ;  /* 0x0000001fff0f7819 */ /* 0x000fc8000001141e */
[----:B------:R-:W-:-:S04]  /*18cd0*/  LEA.HI R15, R15, R30, RZ, 0x7 ;  /* 0x0000001e0f0f7211 */ /* 0x000fc800078f38ff */
[----:B------:R-:W-:Y:S01]  /*18ce0*/  LOP3.LUT R15, R15, 0xffffff80, RZ, 0xc0, !PT ;  /* 0xffffff800f0f7812 */ /* 0x000fe200078ec0ff */
[----:B------:R-:W-:-:S04]  /*18cf0*/  IMAD R39, R39, R0, RZ ;  /* 0x0000000027277224 */ /* 0x000fc800078e02ff */
[----:B------:R-:W-:Y:S01]  /*18d00*/  IMAD.IADD R15, R30, 0x1, -R15 ;  /* 0x000000011e0f7824 */ /* 0x000fe200078e0a0f */
[----:B------:R-:W-:-:S04]  /*18d10*/  SHF.R.S32.HI R46, RZ, 0x1f, R47 ;  /* 0x0000001fff2e7819 */ /* 0x000fc8000001142f */
[----:B------:R-:W-:-:S04]  /*18d20*/  LEA.HI R46, R46, R47, RZ, 0x2 ;  /* 0x0000002f2e2e7211 */ /* 0x000fc800078f10ff */
[----:B------:R-:W-:-:S05]  /*18d30*/  LOP3.LUT R46, R46, 0xfffffffc, RZ, 0xc0, !PT ;  /* 0xfffffffc2e2e7812 */ /* 0x000fca00078ec0ff */
[----:B------:R-:W-:Y:S02]  /*18d40*/  IMAD.IADD R46, R47, 0x1, -R46 ;  /* 0x000000012f2e7824 */ /* 0x000fe400078e0a2e */
[----:B------:R0:W5:Y:S01]  /*18d50*/  LDL R47, [R1+0x64] ;  /* 0x00006400012f7983 */ /* 0x0001620000100800 */
[----:B--2---:R-:W-:-:S04]  /*18d60*/  IMAD R9, R50, 0x20, R49 ;  /* 0x0000002032097824 */ /* 0x004fc800078e0231 */
[----:B------:R-:W-:-:S04]  /*18d70*/  IMAD.WIDE R24, R9, 0x2, R24 ;  /* 0x0000000209187825 */ /* 0x000fc800078e0218 */
[----:B------:R-:W-:-:S04]  /*18d80*/  IMAD.MOV R9, RZ, RZ, -R7 ;  /* 0x000000ffff097224 */ /* 0x000fc800078e0a07 */
[----:B------:R-:W-:-:S05]  /*18d90*/  IMAD R9, R0, R9, R13 ;  /* 0x0000000900097224 */ /* 0x000fca00078e020d */
[----:B------:R-:W-:Y:S01]  /*18da0*/  SHF.R.S32.HI R6, RZ, 0x1f, R9 ;  /* 0x0000001fff067819 */ /* 0x000fe20000011409 */
[----:B------:R-:W-:-:S04]  /*18db0*/  IMAD.WIDE.U32 R4, R9, UR4, R4 ;  /* 0x0000000409047c25 */ /* 0x000fc8000f8e0004 */
[----:B------:R-:W-:-:S04]  /*18dc0*/  IMAD R6, R6, UR4, RZ ;  /* 0x0000000406067c24 */ /* 0x000fc8000f8e02ff */
[----:B------:R-:W-:Y:S01]  /*18dd0*/  IMAD R7, R9, UR5, R6 ;  /* 0x0000000509077c24 */ /* 0x000fe2000f8e0206 */
[----:B------:R-:W-:Y:S02]  /*18de0*/  ULDC.64 UR4, c[0x0][0xb50] ;  /* 0x0002d40000047ab9 */ /* 0x000fe40000000a00 */
[----:B------:R-:W-:Y:S01]  /*18df0*/  LEA R6, P0, R4, UR4, 0x2 ;  /* 0x0000000404067c11 */ /* 0x000fe2000f8010ff */
[----:B------:R-:W-:-:S05]  /*18e00*/  IMAD.IADD R5, R5, 0x1, R7 ;  /* 0x0000000105057824 */ /* 0x000fca00078e0207 */
[----:B------:R-:W-:Y:S01]  /*18e10*/  LEA.HI.X R10, R4, UR5, R5, 0x2, P0 ;  /* 0x00000005040a7c11 */ /* 0x000fe200080f1405 */
[----:B------:R-:W-:Y:S01]  /*18e20*/  SHFL.IDX PT, R40, R6, RZ, 0x1c1f ;  /* 0x001c1fff06287589 */ /* 0x000fe200000e0000 */
[----:B---3--:R-:W-:Y:S01]  /*18e30*/  IMAD.IADD R14, R14, 0x1, R56 ;  /* 0x000000010e0e7824 */ /* 0x008fe200078e0238 */
[----:B------:R-:W-:Y:S01]  /*18e40*/  IADD3 R13, P2, R24, 0x1800, RZ ;  /* 0x00001800180d7810 */ /* 0x000fe20007f5e0ff */
[----:B------:R-:W-:Y:S01]  /*18e50*/  ULDC.64 UR4, c[0x0][0xaa0] ;  /* 0x0002a80000047ab9 */ /* 0x000fe20000000a00 */
[----:B------:R-:W2:Y:S04]  /*18e60*/  SHFL.IDX PT, R41, R10, RZ, 0x1c1f ;  /* 0x001c1fff0a297589 */ /* 0x000ea800000e0000 */
[----:B------:R-:W-:Y:S04]  /*18e70*/  SHFL.IDX PT, R42, R6, 0x1, 0x1c1f ;  /* 0x003c1f00062a7f89 */ /* 0x000fe800000e0000 */
[----:B------:R-:W3:Y:S01]  /*18e80*/  SHFL.IDX PT, R43, R10, 0x1, 0x1c1f ;  /* 0x003c1f000a2b7f89 */ /* 0x000ee200000e0000 */
[----:B------:R-:W-:Y:S01]  /*18e90*/  LOP3.LUT P0, RZ, R15, 0x3, RZ, 0xc0, !PT ;  /* 0x000000030fff7812 */ /* 0x000fe2000780c0ff */
[----:B------:R-:W-:-:S02]  /*18ea0*/  VIADD R4, R14, 0x8 ;  /* 0x000000080e047836 */ /* 0x000fc40000000000 */
[----:B------:R-:W-:Y:S01]  /*18eb0*/  IMAD.X R9, RZ, RZ, R25, P2 ;  /* 0x000000ffff097224 */ /* 0x000fe200010e0619 */
[-C--:B------:R-:W-:Y:S02]  /*18ec0*/  ISETP.GE.OR P2, PT, R14, R39.reuse, P0 ;  /* 0x000000270e00720c */ /* 0x080fe40000746670 */
[----:B------:R-:W-:Y:S01]  /*18ed0*/  ISETP.GE.OR P0, PT, R4, R39, P0 ;  /* 0x000000270400720c */ /* 0x000fe20000706670 */
[----:B------:R-:W-:Y:S02]  /*18ee0*/  IMAD R44, R3, UR4, RZ ;  /* 0x00000004032c7c24 */ /* 0x000fe4000f8e02ff */
[----:B------:R-:W-:Y:S02]  /*18ef0*/  IMAD R3, R46, 0x60, R50 ;  /* 0x000000602e037824 */ /* 0x000fe400078e0232 */
[----:B------:R0:W5:Y:S06]  /*18f00*/  LDL R46, [R1+0x84] ;  /* 0x00008400012e7983 */ /* 0x00016c0000100800 */
[----:B--2---:R-:W-:Y:S04]  /*18f10*/  @!P2 ST.E desc[UR42][R40.64], R20 ;  /* 0x000000142800a985 */ /* 0x004fe8000c10192a */
[----:B---3--:R2:W-:Y:S04]  /*18f20*/  @!P0 ST.E desc[UR42][R42.64], R21 ;  /* 0x000000152a008985 */ /* 0x0085e8000c10192a */
[----:B--2---:R0:W5:Y:S01]  /*18f30*/  LDL R43, [R1+0x68] ;  /* 0x00006800012b7983 */ /* 0x0041620000100800 */
[----:B------:R-:W2:Y:S01]  /*18f40*/  @P1 LDC R42, c[0x0][0xbf0] ;  /* 0x0002fc00ff2a1b82 */ /* 0x000ea20000000800 */
[----:B------:R-:W-:Y:S01]  /*18f50*/  LOP3.LUT R8, R13, 0x180, RZ, 0xc0, !PT ;  /* 0x000001800d087812 */ /* 0x000fe200078ec0ff */
[----:B------:R-:W-:-:S02]  /*18f60*/  IMAD R41, R37, UR5, R44 ;  /* 0x0000000525297c24 */ /* 0x000fc4000f8e022c */
[----:B------:R-:W-:Y:S01]  /*18f70*/  IMAD.WIDE.U32 R20, R37, UR4, RZ ;  /* 0x0000000425147c25 */ /* 0x000fe2000f8e00ff */
[----:B------:R-:W-:Y:S01]  /*18f80*/  SHF.R.U64 R8, R8, 0x3, RZ ;  /* 0x0000000308087819 */ /* 0x000fe200000012ff */
[----:B------:R-:W-:Y:S02]  /*18f90*/  ULDC.64 UR4, c[0x0][0xae8] ;  /* 0x0002ba0000047ab9 */ /* 0x000fe40000000a00 */
[----:B------:R-:W-:Y:S02]  /*18fa0*/  IMAD.IADD R21, R21, 0x1, R41 ;  /* 0x0000000115157824 */ /* 0x000fe400078e0229 */
[----:B------:R-:W-:Y:S01]  /*18fb0*/  IMAD R36, R36, UR4, RZ ;  /* 0x0000000424247c24 */ /* 0x000fe2000f8e02ff */
[----:B------:R-:W-:Y:S01]  /*18fc0*/  LOP3.LUT R8, R8, R13, RZ, 0x3c, !PT ;  /* 0x0000000d08087212 */ /* 0x000fe200078e3cff */
[----:B------:R-:W-:Y:S01]  /*18fd0*/  IMAD.IADD R40, R56, 0x1, R3 ;  /* 0x0000000138287824 */ /* 0x000fe200078e0203 */
[----:B------:R-:W-:Y:S01]  /*18fe0*/  IADD3 R13, P6, R24, 0x3000, RZ ;  /* 0x00003000180d7810 */ /* 0x000fe20007fde0ff */
[----:B------:R-:W-:Y:S01]  /*18ff0*/  IMAD R37, R58, UR5, R36 ;  /* 0x000000053a257c24 */ /* 0x000fe2000f8e0224 */
[----:B------:R-:W-:Y:S01]  /*19000*/  IADD3 R27, P5, R24, 0x4800, RZ ;  /* 0x00004800181b7810 */ /* 0x000fe20007fbe0ff */
[----:B------:R-:W-:Y:S01]  /*19010*/  IMAD.WIDE.U32 R20, R58, UR4, R20 ;  /* 0x000000043a147c25 */ /* 0x000fe2000f8e0014 */
[C---:B------:R-:W-:Y:S01]  /*19020*/  IADD3 R29, P4, R24.reuse, 0x6000, RZ ;  /* 0x00006000181d7810 */ /* 0x040fe20007f9e0ff */
[----:B------:R-:W-:Y:S01]  /*19030*/  ULDC.64 UR4, c[0x0][0xaf0] ;  /* 0x0002bc0000047ab9 */ /* 0x000fe20000000a00 */
[----:B------:R-:W-:Y:S01]  /*19040*/  IADD3 R7, P3, R24, 0x7800, RZ ;  /* 0x0000780018077810 */ /* 0x000fe20007f7e0ff */
[----:B-1----:R-:W-:Y:S01]  /*19050*/  @P1 IMAD.HI.U32 R3, R40, R45, RZ ;  /* 0x0000002d28031227 */ /* 0x002fe200078e00ff */
[----:B------:R-:W-:Y:S01]  /*19060*/  LOP3.LUT R12, R13, 0x180, RZ, 0xc0, !PT ;  /* 0x000001800d0c7812 */ /* 0x000fe200078ec0ff */
[----:B------:R-:W5:Y:S01]  /*19070*/  LD.E.128 R8, desc[UR42][R8.64] ;  /* 0x0000002a08087980 */ /* 0x000f62000c101d00 */
[----:B------:R-:W-:Y:S01]  /*19080*/  LOP3.LUT R26, R27, 0x180, RZ, 0xc0, !PT ;  /* 0x000001801b1a7812 */ /* 0x000fe200078ec0ff */
[----:B------:R-:W-:Y:S01]  /*19090*/  IMAD.IADD R21, R21, 0x1, R37 ;  /* 0x0000000115157824 */ /* 0x000fe200078e0225 */
[----:B------:R-:W-:-:S02]  /*190a0*/  LOP3.LUT R28, R29, 0x180, RZ, 0xc0, !PT ;  /* 0x000001801d1c7812 */ /* 0x000fc400078ec0ff */
[----:B------:R-:W-:Y:S01]  /*190b0*/  LOP3.LUT R5, R24, 0x180, RZ, 0xc0, !PT ;  /* 0x0000018018057812 */ /* 0x000fe200078ec0ff */
[----:B------:R-:W-:Y:S01]  /*190c0*/  IMAD.MOV.U32 R37, RZ, RZ, R40 ;  /* 0x000000ffff257224 */ /* 0x000fe200078e0028 */
[----:B------:R-:W-:Y:S01]  /*190d0*/  LOP3.LUT R6, R7, 0x180, RZ, 0xc0, !PT ;  /* 0x0000018007067812 */ /* 0x000fe200078ec0ff */
[----:B------:R-:W-:Y:S01]  /*190e0*/  IMAD R41, R38, UR4, RZ ;  /* 0x0000000426297c24 */ /* 0x000fe2000f8e02ff */
[----:B--2---:R-:W-:Y:S02]  /*190f0*/  @P1 SHF.R.U32.HI R37, RZ, R42, R3 ;  /* 0x0000002aff251219 */ /* 0x004fe40000011603 */
[----:B------:R-:W-:Y:S02]  /*19100*/  SHF.R.U64 R12, R12, 0x3, RZ ;  /* 0x000000030c0c7819 */ /* 0x000fe400000012ff */
[----:B------:R-:W-:Y:S02]  /*19110*/  SHF.R.U64 R26, R26, 0x3, RZ ;  /* 0x000000031a1a7819 */ /* 0x000fe400000012ff */
[----:B------:R-:W-:-:S02]  /*19120*/  SHF.R.U64 R28, R28, 0x3, RZ ;  /* 0x000000031c1c7819 */ /* 0x000fc400000012ff */
[----:B------:R-:W-:Y:S01]  /*19130*/  SHF.R.U64 R5, R5, 0x3, RZ ;  /* 0x0000000305057819 */ /* 0x000fe200000012ff */
[----:B------:R-:W-:Y:S01]  /*19140*/  IMAD R41, R2, UR5, R41 ;  /* 0x0000000502297c24 */ /* 0x000fe2000f8e0229 */
        /* <DEDUP_REMOVED lines=10> */
[----:B------:R-:W-:Y:S01]  /*191f0*/  LOP3.LUT R32, R6, R7, RZ, 0x3c, !PT ;  /* 0x0000000706207212 */ /* 0x000fe200078e3cff */
[----:B------:R-:W-:Y:S01]  /*19200*/  IMAD.X R29, RZ, RZ, R25, P4 ;  /* 0x000000ffff1d7224 */ /* 0x000fe200020e0619 */
[----:B------:R-:W-:Y:S01]  /*19210*/  SHF.R.S32.HI R20, RZ, 0x1f, R37 ;  /* 0x0000001fff147819 */ /* 0x000fe20000011425 */
[--C-:B------:R-:W-:Y:S01]  /*19220*/  IMAD.X R33, RZ, RZ, R25.reuse, P3 ;  /* 0x000000ffff217224 */ /* 0x100fe200018e0619 */
[----:B------:R-:W5:Y:S01]  /*19230*/  LD.E.128 R12, desc[UR42][R12.64] ;  /* 0x0000002a0c0c7980 */ /* 0x000f62000c101d00 */
[----:B------:R-:W-:-:S02]  /*19240*/  IMAD.MOV.U32 R5, RZ, RZ, R25 ;  /* 0x000000ffff057224 */ /* 0x000fc400078e0019 */
[----:B------:R-:W-:Y:S01]  /*19250*/  IMAD R21, R0, R21, R40 ;  /* 0x0000001500157224 */ /* 0x000fe200078e0228 */
[----:B------:R-:W5:Y:S01]  /*19260*/  LD.E.128 R24, desc[UR42][R26.64] ;  /* 0x0000002a1a187980 */ /* 0x000f62000c101d00 */
[----:B------:R-:W-:Y:S02]  /*19270*/  IMAD.IADD R3, R3, 0x1, R41 ;  /* 0x0000000103037824 */ /* 0x000fe400078e0229 */
[----:B------:R-:W-:Y:S01]  /*19280*/  IMAD R20, R20, UR4, RZ ;  /* 0x0000000414147c24 */ /* 0x000fe2000f8e02ff */
[----:B------:R-:W5:Y:S01]  /*19290*/  LD.E.128 R4, desc[UR42][R4.64] ;  /* 0x0000002a04047980 */ /* 0x000f62000c101d00 */
[----:B------:R-:W-:-:S03]  /*192a0*/  SHF.R.S32.HI R0, RZ, 0x1f, R21 ;  /* 0x0000001fff007819 */ /* 0x000fc60000011415 */
[----:B------:R-:W5:Y:S01]  /*192b0*/  LD.E.128 R28, desc[UR42][R28.64] ;  /* 0x0000002a1c1c7980 */ /* 0x000f62000c101d00 */
[----:B------:R-:W-:-:S03]  /*192c0*/  IMAD R41, R37, UR5, R20 ;  /* 0x0000000525297c24 */ /* 0x000fc6000f8e0214 */
        /* <DEDUP_REMOVED lines=11> */
[----:B------:R-:W-:Y:S02]  /*19380*/  IMAD.IADD R44, R50, 0x1, R56 ;  /* 0x00000001322c7824 */ /* 0x000fe400078e0238 */
        /* <DEDUP_REMOVED lines=19> */
[----:B------:R-:W-:Y:S02]  /*194c0*/  @!P2 LEA R40, P4, R43, R20, 0x1 ;  /* 0x000000142b28a211 */ /* 0x000fe400078808ff */
[----:B--2---:R-:W-:Y:S01]  /*194d0*/  @!P0 IMAD.WIDE R2, R49, 0x2, R20 ;  /* 0x0000000231028825 */ /* 0x004fe200078e0214 */
[-C--:B------:R-:W-:Y:S02]  /*194e0*/  @!P1 LEA.HI.X R37, R47, R21.reuse, R48, 0x1, P3 ;  /* 0x000000152f259211 */ /* 0x080fe400018f0c30 */
[----:B------:R-:W-:Y:S02]  /*194f0*/  @!P2 LEA.HI.X R41, R43, R21, R46, 0x1, P4 ;  /* 0x000000152b29a211 */ /* 0x000fe400020f0c2e */
[----:B------:R3:W-:Y:S04]  /*19500*/  @!P0 ST.E.128 desc[UR42][R2.64], R4 ;  /* 0x0000000402008985 */ /* 0x0007e8000c101d2a */
[----:B------:R3:W-:Y:S04]  /*19510*/  @!P1 ST.E.128 desc[UR42][R36.64], R12 ;  /* 0x0000000c24009985 */ /* 0x0007e8000c101d2a */
[----:B------:R3:W-:Y:S02]  /*19520*/  @!P2 ST.E.128 desc[UR42][R40.64], R28 ;  /* 0x0000001c2800a985 */ /* 0x0007e4000c101d2a */
.L_x_11969:
[----:B------:R-:W-:Y:S05]  /*19530*/  BSYNC B1 ;  /* 0x0000000000017941 */ /* 0x000fea0003800000 */
.L_x_11968:
        /* <DEDUP_REMOVED lines=8> */
[----:B----4-:R-:W-:Y:S02]  /*195c0*/  @!P2 LEA R6, P0, R47, R4, 0x1 ;  /* 0x000000042f06a211 */ /* 0x010fe400078008ff */
        /* <DEDUP_REMOVED lines=10> */
.L_x_11966:
[----:B------:R-:W2:Y:S01]  /*19670*/  LDL R9, [R1+0x5c] ;  /* 0x00005c0001097983 */ /* 0x000ea20000100800 */
[----:B------:R-:W-:Y:S01]  /*19680*/  ULDC.64 UR4, c[0x0][0xc00] ;  /* 0x0003000000047ab9 */ /* 0x000fe20000000a00 */
[----:B0-----:R-:W2:Y:S01]  /*19690*/  LDC.64 R2, c[0x0][0xc00] ;  /* 0x00030000ff027b82 */ /* 0x001ea20000000a00 */
[----:B------:R-:W-:Y:S01]  /*196a0*/  ISETP.NE.U32.AND P0, PT, RZ, UR4, PT ;  /* 0x00000004ff007c0c */ /* 0x000fe2000bf05070 */
[----:B------:R-:W-:-:S03]  /*196b0*/  IMAD.MOV.U32 R6, RZ, RZ, RZ ;  /* 0x000000ffff067224 */ /* 0x000fc600078e00ff */
[----:B------:R-:W-:Y:S01]  /*196c0*/  ISETP.NE.AND.EX P0, PT, RZ, UR5, PT, P0 ;  /* 0x00000005ff007c0c */ /* 0x000fe2000bf05300 */
[----:B------:R-:W-:Y:S02]  /*196d0*/  ULDC.64 UR4, c[0x0][0xc08] ;  /* 0x0003020000047ab9 */ /* 0x000fe40000000a00 */
[----:B------:R-:W-:Y:S01]  /*196e0*/  ISETP.NE.U32.AND P1, PT, RZ, UR4, PT ;  /* 0x00000004ff007c0c */ /* 0x000fe2000bf25070 */
[----:B------:R-:W0:Y:S03]  /*196f0*/  LDC R25, c[0x0][0xbe8] ;  /* 0x0002fa00ff197b82 */ /* 0x000e260000000800 */
[----:B------:R-:W-:-:S13]  /*19700*/  ISETP.NE.AND.EX P1, PT, RZ, UR5, PT, P1 ;  /* 0x00000005ff007c0c */ /* 0x000fda000bf25310 */
[----:B------:R-:W3:Y:S01]  /*19710*/  @P1 LDC.64 R4, c[0x0][0xc08] ;  /* 0x00030200ff041b82 */ /* 0x000ee20000000a00 */
[----:B------:R-:W-:Y:S02]  /*19720*/  ULDC UR4, c[0x0][0xa88] ;  /* 0x0002a20000047ab9 */ /* 0x000fe40000000800 */
[----:B------:R-:W-:Y:S01]  /*19730*/  IMAD.U32 R0, RZ, RZ, UR4 ;  /* 0x00000004ff007e24 */ /* 0x000fe2000f8e00ff */
[----:B------:R-:W4:Y:S01]  /*19740*/  S2R R8, SR_TID.X ;  /* 0x0000000000087919 */ /* 0x000f220000002100 */
[----:B--2---:R-:W-:-:S04]  /*19750*/  IMAD.WIDE R2, R9, 0x4, R2 ;  /* 0x0000000409027825 */ /* 0x004fc800078e0202 */
[----:B---3--:R-:W-:Y:S01]  /*19760*/  @P1 IMAD.WIDE R4, R9, 0x4, R4 ;  /* 0x0000000409041825 */ /* 0x008fe200078e0204 */
[----:B------:R2:W5:Y:S04]  /*19770*/  @P0 LDG.E R6, desc[UR42][R2.64] ;  /* 0x0000002a02060981 */ /* 0x000568000c1e1900 */
[----:B------:R2:W5:Y:S01]  /*19780*/  @P1 LDG.E R0, desc[UR42][R4.64] ;  /* 0x0000002a04001981 */ /* 0x000562000c1e1900 */
[----:B0-----:R-:W-:Y:S01]  /*19790*/  ISETP.NE.AND P2, PT, R25, 0x1, PT ;  /* 0x000000011900780c */ /* 0x001fe20003f45270 */
[----:B----4-:R-:W-:Y:S01]  /*197a0*/  VIADD R30, R8, 0xffffff80 ;  /* 0xffffff80081e7836 */ /* 0x010fe20000000000 */
[----:B------:R-:W-:-:S04]  /*197b0*/  SHF.R.S32.HI R7, RZ, 0x1f, R9 ;  /* 0x0000001fff077819 */ /* 0x000fc80000011409 */
[----:B------:R-:W-:-:S07]  /*197c0*/  ISETP.GE.AND P3, PT, R30, 0xc0, PT ;  /* 0x000000c01e00780c */ /* 0x000fce0003f66270 */
[----:B------:R-:W0:Y:S01]  /*197d0*/  @P2 LDC R27, c[0x0][0xbec] ;  /* 0x0002fb00ff1b2b82 */ /* 0x000e220000000800 */
[----:B--2---:R-:W-:Y:S05]  /*197e0*/  @P1 BRA `(.L_x_11971) ;  /* 0x0000000000101947 */ /* 0x004fea0003800000 */
[----:B------:R-:W-:Y:S05]  /*197f0*/  @!P0 BRA `(.L_x_11971) ;  /* 0x00000000000c8947 */ /* 0x000fea0003800000 */
[----:B------:R-:W2:Y:S04]  /*19800*/  LDG.E R5, desc[UR42][R2.64] ;  /* 0x0000002a02057981 */ /* 0x000ea8000c1e1900 */
[----:B-----5:R-:W2:Y:S02]  /*19810*/  LDG.E R0, desc[UR42][R2.64+0x4] ;  /* 0x0000042a02007981 */ /* 0x020ea4000c1e1900 */
[----:B--2---:R-:W-:-:S07]  /*19820*/  IMAD.IADD R0, R0, 0x1, -R5 ;  /* 0x0000000100007824 */ /* 0x004fce00078e0a05 */
.L_x_11971:
[----:B------:R-:W2:Y:S04]  /*19830*/  LDL R29, [R1+0x58] ;  /* 0x00005800011d7983 */ /* 0x000ea80000100800 */
[----:B------:R3:W5:Y:S01]  /*19840*/  LDL R28, [R1+0x2c] ;  /* 0x00002c00011c7983 */ /* 0x0007620000100800 */
[----:B------:R-:W-:Y:S01]  /*19850*/  BSSY B1, `(.L_x_11972) ;  /* 0x000002c000017945 */ /* 0x000fe20003800000 */
[----:B------:R-:W-:Y:S02]  /*19860*/  SEL R13, R9, RZ, !P0 ;  /* 0x000000ff090d7207 */ /* 0x000fe40004000000 */
[----:B------:R-:W-:Y:S02]  /*19870*/  SEL R12, R7, RZ, !P0 ;  /* 0x000000ff070c7207 */ /* 0x000fe40004000000 */
[----:B-----5:R-:W-:-:S02]  /*19880*/  SHF.R.S32.HI R11, RZ, 0x1f, R6 ;  /* 0x0000001fff0b7819 */ /* 0x020fc40000011406 */
[----:B--2---:R-:W-:Y:S01]  /*19890*/  SHF.R.S32.HI R10, RZ, 0x1f, R29 ;  /* 0x0000001fff0a7819 */ /* 0x004fe2000001141d */
[----:B---3--:R-:W-:Y:S06]  /*198a0*/  @P3 BRA `(.L_x_11973) ;  /* 0x0000000000983947 */ /* 0x008fec0003800000 */
        /* <DEDUP_REMOVED lines=38> */
.L_x_11973:
[----:B------:R-:W-:Y:S05]  /*19b10*/  BSYNC B1 ;  /* 0x0000000000017941 */ /* 0x000fea0003800000 */
.L_x_11972:
[----:B------:R3:W5:Y:S04]  /*19b20*/  LDL R14, [R1+0x68] ;  /* 0x00006800010e7983 */ /* 0x0007680000100800 */
[----:B------:R3:W5:Y:S04]  /*19b30*/  LDL R15, [R1+0x84] ;  /* 0x00008400010f7983 */ /* 0x0007680000100800 */
[----:B------:R3:W5:Y:S04]  /*19b40*/  LDL R20, [R1+0x64] ;  /* 0x0000640001147983 */ /* 0x0007680000100800 */
[----:B------:R3:W5:Y:S04]  /*19b50*/  LDL R21, [R1+0x88] ;  /* 0x0000880001157983 */ /* 0x0007680000100800 */
[----:B------:R3:W5:Y:S01]  /*19b60*/  LDL R24, [R1+0x54] ;  /* 0x0000540001187983 */ /* 0x0007620000100800 */
[--C-:B--2---:R-:W-:Y:S01]  /*19b70*/  SHF.R.S32.HI R4, RZ, 0x1f, R30.reuse ;  /* 0x0000001fff047819 */ /* 0x104fe2000001141e */
[----:B------:R-:W2:Y:S01]  /*19b80*/  @P2 LDC R9, c[0x0][0xbf0] ;  /* 0x0002fc00ff092b82 */ /* 0x000ea20000000800 */
        /* <DEDUP_REMOVED lines=38> */
[----:B------:R-:W-:Y:S02]  /*19df0*/  IMAD R25, R0, R25, RZ ;  /* 0x0000001900197224 */ /* 0x000fe400078e02ff */
[----:B------:R-:W-:Y:S02]  /*19e00*/  IMAD.IADD R0, R26, 0x1, R28 ;  /* 0x000000011a007824 */ /* 0x000fe400078e021c */
        /* <DEDUP_REMOVED lines=8> */
[----:B------:R3:W2:Y:S01]  /*19e90*/  SHFL.IDX PT, R3, R5, RZ, 0x1c1f ;  /* 0x001c1fff05037589 */ /* 0x0006a200000e0000 */
[----:B------:R-:W-:Y:S05]  /*19ea0*/  @P0 BRA `(.L_x_11975) ;  /* 0x0000000000300947 */ /* 0x000fea0003800000 */
[----:B------:R-:W-:Y:S02]  /*19eb0*/  ULDC UR4, c[0x0][0xac8] ;  /* 0x0002b20000047ab9 */ /* 0x000fe40000000800 */
[----:B-----5:R-:W-:Y:S02]  /*19ec0*/  ISETP.GE.AND P3, PT, R20, UR4, PT ;  /* 0x0000000414007c0c */ /* 0x020fe4000bf66270 */
[----:B------:R-:W-:Y:S02]  /*19ed0*/  ISETP.GE.AND P4, PT, R14, UR4, PT ;  /* 0x000000040e007c0c */ /* 0x000fe4000bf86270 */
[----:B------:R-:W-:-:S09]  /*19ee0*/  ISETP.GE.AND P2, PT, R24, UR4, PT ;  /* 0x0000000418007c0c */ /* 0x000fd2000bf46270 */
[-C--:B0-----:R-:W-:Y:S02]  /*19ef0*/  @!P3 LEA R8, P0, R20, R2.reuse, 0x1 ;  /* 0x000000021408b211 */ /* 0x081fe400078008ff */
[----:B------:R-:W-:Y:S02]  /*19f00*/  @!P4 LEA R10, P1, R14, R2, 0x1 ;  /* 0x000000020e0ac211 */ /* 0x000fe400078208ff */
[----:B--2---:R-:W-:Y:S01]  /*19f10*/  @!P2 IMAD.WIDE R6, R24, 0x2, R2 ;  /* 0x000000021806a825 */ /* 0x004fe200078e0202 */
[-C--:B------:R-:W-:Y:S02]  /*19f20*/  @!P3 LEA.HI.X R9, R20, R3.reuse, R21, 0x1, P0 ;  /* 0x000000031409b211 */ /* 0x080fe400000f0c15 */
[----:B------:R-:W-:Y:S02]  /*19f30*/  @!P4 LEA.HI.X R11, R14, R3, R15, 0x1, P1 ;  /* 0x000000030e0bc211 */ /* 0x000fe400008f0c0f */
[----:B------:R4:W-:Y:S04]  /*19f40*/  @!P2 ST.E.128 desc[UR42][R6.64], RZ ;  /* 0x000000ff0600a985 */ /* 0x0009e8000c101d2a */
[----:B------:R4:W-:Y:S04]  /*19f50*/  @!P3 ST.E.128 desc[UR42][R8.64], RZ ;  /* 0x000000ff0800b985 */ /* 0x0009e8000c101d2a */
[----:B------:R4:W-:Y:S02]  /*19f60*/  @!P4 ST.E.128 desc[UR42][R10.64], RZ ;  /* 0x000000ff0a00c985 */ /* 0x0009e4000c101d2a */
.L_x_11975:
[----:B------:R-:W-:Y:S05]  /*19f70*/  BSYNC B1 ;  /* 0x0000000000017941 */ /* 0x000fea0003800000 */
.L_x_11974:
[----:B------:R-:W-:Y:S01]  /*19f80*/  VIADD R0, R0, 0x60 ;  /* 0x0000006000007836 */ /* 0x000fe20000000000 */
[----:B--2---:R2:W1:Y:S04]  /*19f90*/  SHFL.IDX PT, R3, R5, 0x1, 0x1c1f ;  /* 0x003c1f0005037f89 */ /* 0x00446800000e0000 */
[----:B------:R-:W-:Y:S01]  /*19fa0*/  ISETP.GE.AND P0, PT, R0, R25, PT ;  /* 0x000000190000720c */ /* 0x000fe20003f06270 */
[----:B0-----:R2:W0:-:S12]  /*19fb0*/  SHFL.IDX PT, R2, R4, 0x1, 0x1c1f ;  /* 0x003c1f0004027f89 */ /* 0x00141800000e0000 */
[----:B--2---:R-:W-:Y:S05]  /*19fc0*/  @P0 BRA `(.L_x_11970) ;  /* 0x0000000000300947 */ /* 0x004fea0003800000 */
[----:B------:R-:W-:Y:S02]  /*19fd0*/  ULDC UR4, c[0x0][0xac8] ;  /* 0x0002b20000047ab9 */ /* 0x000fe40000000800 */
[----:B-----5:R-:W-:Y:S02]  /*19fe0*/  ISETP.GE.AND P3, PT, R20, UR4, PT ;  /* 0x0000000414007c0c */ /* 0x020fe4000bf66270 */
[----:B------:R-:W-:Y:S02]  /*19ff0*/  ISETP.GE.AND P4, PT, R14, UR4, PT ;  /* 0x000000040e007c0c */ /* 0x000fe4000bf86270 */
[----:B------:R-:W-:-:S09]  /*1a000*/  ISETP.GE.AND P2, PT, R24, UR4, PT ;  /* 0x0000000418007c0c */ /* 0x000fd2000bf46270 */
[-C--:B0---4-:R-:W-:Y:S02]  /*1a010*/  @!P3 LEA R6, P0, R20, R2.reuse, 0x1 ;  /* 0x000000021406b211 */ /* 0x091fe400078008ff */
[----:B------:R-:W-:Y:S02]  /*1a020*/  @!P4 LEA R8, P1, R14, R2, 0x1 ;  /* 0x000000020e08c211 */ /* 0x000fe400078208ff */
[----:B-1-3--:R-:W-:Y:S01]  /*1a030*/  @!P2 IMAD.WIDE R4, R24, 0x2, R2 ;  /* 0x000000021804a825 */ /* 0x00afe200078e0202 */
[-C--:B------:R-:W-:Y:S02]  /*1a040*/  @!P3 LEA.HI.X R7, R20, R3.reuse, R21, 0x1, P0 ;  /* 0x000000031407b211 */ /* 0x080fe400000f0c15 */
[----:B------:R-:W-:Y:S02]  /*1a050*/  @!P4 LEA.HI.X R9, R14, R3, R15, 0x1, P1 ;  /* 0x000000030e09c211 */ /* 0x000fe400008f0c0f */
[----:B------:R2:W-:Y:S04]  /*1a060*/  @!P2 ST.E.128 desc[UR42][R4.64], RZ ;  /* 0x000000ff0400a985 */ /* 0x0005e8000c101d2a */
[----:B------:R2:W-:Y:S04]  /*1a070*/  @!P3 ST.E.128 desc[UR42][R6.64], RZ ;  /* 0x000000ff0600b985 */ /* 0x0005e8000c101d2a */
[----:B------:R2:W-:Y:S02]  /*1a080*/  @!P4 ST.E.128 desc[UR42][R8.64], RZ ;  /* 0x000000ff0800c985 */ /* 0x0005e4000c101d2a */
.L_x_11970:
[----:B------:R-:W-:Y:S05]  /*1a090*/  BSYNC B0 ;  /* 0x0000000000007941 */ /* 0x000fea0003800000 */
.L_x_11965:
[----:B------:R-:W-:Y:S02]  /*1a0a0*/  ULDC UR4, c[0x0][0xc3c] ;  /* 0x00030f0000047ab9 */ /* 0x000fe40000000800 */
[----:B-1----:R-:W-:-:S13]  /*1a0b0*/  ISETP.GE.AND P0, PT, R155, UR4, PT ;  /* 0x000000049b007c0c */ /* 0x002fda000bf06270 */
[----:B------:R-:W-:Y:S05]  /*1a0c0*/  @!P0 BRA `(.L_x_11976) ;  /* 0xfffffe7000308947 */ /* 0x000fea000383ffff */
[----:B------:R-:W-:Y:S05]  /*1a0d0*/  BRA `(.L_x_11777) ;  /* 0x0000007c000c7947 */ /* 0x000fea0003800000 */
.L_x_11775:
        /* <DEDUP_REMOVED lines=15> */
[----:B------:R-:W3:Y:S01]  /*1a1d0*/  S2UR UR6, SR_CTAID.X ;  /* 0x00000000000679c3 */ /* 0x000ee20000002500 */
[----:B------:R-:W-:Y:S01]  /*1a1e0*/  ULDC UR5, c[0x0][0xc38] ;  /* 0x00030e0000057ab9 */ /* 0x000fe20000000800 */
[----:B--2---:R-:W-:Y:S01]  /*1a1f0*/  LOP3.LUT R5, R4, 0x1f, RZ, 0xc0, !PT ;  /* 0x0000001f04057812 */ /* 0x004fe200078ec0ff */
[----:B------:R-:W-:-:S03]  /*1a200*/  IMAD.MOV.U32 R4, RZ, RZ, RZ ;  /* 0x000000ffff047224 */ /* 0x000fc600078e00ff */
        /* <DEDUP_REMOVED lines=37> */
.L_x_11982:
        /* <DEDUP_REMOVED lines=12> */
.L_x_11981:
[----:B------:R-:W-:Y:S05]  /*1a520*/  BSYNC B0 ;  /* 0x0000000000007941 */ /* 0x000fea0003800000 */
.L_x_11980:
        /* <DEDUP_REMOVED lines=21> */
.L_x_11978:
        /* <DEDUP_REMOVED lines=19> */
[----:B------:R-:W-:-:S06]  /*1a7b0*/  VIADD R16, R15, 0xffffffff ;  /* 0xffffffff0f107836 */ /* 0x000fcc0000000000 */
[----:B------:R0:W1:Y:S02]  /*1a7c0*/  SHFL.IDX PT, R16, R7, R16, 0x1f ;  /* 0x00001f1007107589 */ /* 0x00006400000e0000 */
.L_x_11983:
[----:B-1----:R-:W-:Y:S01]  /*1a7d0*/  IMAD R16, R16, UR5, R10 ;  /* 0x0000000510107c24 */ /* 0x002fe2000f8e020a */
[----:B------:R-:W-:Y:S01]  /*1a7e0*/  IABS R10, R6 ;  /* 0x00000006000a7213 */ /* 0x000fe20000000000 */
[----:B------:R-:W-:Y:S02]  /*1a7f0*/  IMAD R11, R11, R8, RZ ;  /* 0x000000080b0b7224 */ /* 0x000fe400078e02ff */
[----:B------:R-:W-:Y:S01]  /*1a800*/  IMAD.MOV.U32 R2, RZ, RZ, RZ ;  /* 0x000000ffff027224 */ /* 0x000fe200078e00ff */
[----:B0-----:R-:W-:Y:S01]  /*1a810*/  IADD3 R7, -R16, UR6, RZ ;  /* 0x0000000610077c10 */ /* 0x001fe2000fffe1ff */
[----:B------:R-:W-:Y:S02]  /*1a820*/  IMAD.MOV R10, RZ, RZ, -R10 ;  /* 0x000000ffff0a7224 */ /* 0x000fe400078e0a0a */
        /* <DEDUP_REMOVED lines=19> */
[----:B------:R-:W-:-:S04]  /*1a960*/  VIADDMNMX R9, R10, UR5, R9, PT ;  /* 0x000000050a097c46 */ /* 0x000fc8000b800109 */
        /* <DEDUP_REMOVED lines=29> */
.L_x_11979:
[----:B------:R-:W-:Y:S02]  /*1ab40*/  IMAD.MOV.U32 R17, RZ, RZ, RZ ;  /* 0x000000ffff117224 */ /* 0x000fe400078e00ff */
[----:B------:R-:W-:Y:S02]  /*1ab50*/  IMAD.U32 R16, RZ, RZ, UR6 ;  /* 0x00000006ff107e24 */ /* 0x000fe4000f8e00ff */
[----:B------:R-:W-:-:S07]  /*1ab60*/  IMAD.MOV.U32 R18, RZ, RZ, RZ ;  /* 0x000000ffff127224 */ /* 0x000fce00078e00ff */
.L_x_11984:
[----:B------:R-:W-:-:S13]  /*1ab70*/  ISETP.NE.AND P0, PT, R5, RZ, PT ;  /* 0x000000ff0500720c */ /* 0x000fda0003f05270 */
[----:B------:R-:W0:Y:S01]  /*1ab80*/  @!P0 S2R R3, SR_CgaCtaId ;  /* 0x0000000000038919 */ /* 0x000e220000008800 */
[----:B------:R-:W-:-:S04]  /*1ab90*/  @!P0 MOV R2, 0x400 ;  /* 0x0000040000028802 */ /* 0x000fc80000000f00 */
[----:B0-----:R-:W-:-:S05]  /*1aba0*/  @!P0 LEA R2, R3, R2, 0x18 ;  /* 0x0000000203028211 */ /* 0x001fca00078ec0ff */
[----:B------:R2:W-:Y:S01]  /*1abb0*/  @!P0 STS.128 [R2+0x19cd0], R16 ;  /* 0x019cd01002008388 */ /* 0x0005e20000000c00 */
[----:B------:R-:W-:Y:S06]  /*1abc0*/  BAR.ARV 0x5, 0x200 ;  /* 0x0148000000007b1d */ /* 0x000fec0000002000 */
.L_x_11977:
        /* <DEDUP_REMOVED lines=17> */
[C---:B0-2---:R-:W-:Y:S01]  /*1ace0*/  IMAD.SHL.U32 R2, R13.reuse, 0x10, RZ ;  /* 0x000000100d027824 */ /* 0x045fe200078e00ff */
[C---:B------:R-:W-:Y:S01]  /*1acf0*/  LOP3.LUT R12, R13.reuse, 0x7f, RZ, 0xc0, !PT ;  /* 0x0000007f0d0c7812 */ /* 0x040fe200078ec0ff */
[C---:B------:R-:W-:Y:S01]  /*1ad00*/  IMAD.SHL.U32 R3, R13.reuse, 0x20, RZ ;  /* 0x000000200d037824 */ /* 0x040fe200078e00ff */
[----:B------:R-:W-:Y:S01]  /*1ad10*/  SHF.R.U32.HI R4, RZ, 0x1, R13 ;  /* 0x00000001ff047819 */ /* 0x000fe2000001160d */
[----:B------:R-:W-:Y:S01]  /*1ad20*/  IMAD.SHL.U32 R8, R13, 0x2, RZ ;  /* 0x000000020d087824 */ /* 0x000fe200078e00ff */
[----:B------:R-:W-:Y:S01]  /*1ad30*/  LOP3.LUT R5, R2, 0x90, RZ, 0xc0, !PT ;  /* 0x0000009002057812 */ /* 0x000fe200078ec0ff */
[----:B------:R-:W-:Y:S01]  /*1ad40*/  IMAD.SHL.U32 R6, R12, 0x10, RZ ;  /* 0x000000100c067824 */ /* 0x000fe200078e00ff */
[----:B------:R-:W-:-:S02]  /*1ad50*/  LOP3.LUT R27, R3, 0x360, RZ, 0xc0, !PT ;  /* 0x00000360031b7812 */ /* 0x000fc400078ec0ff */
[----:B------:R-:W-:Y:S02]  /*1ad60*/  LOP3.LUT R3, R3, 0x80, RZ, 0xc0, !PT ;  /* 0x0000008003037812 */ /* 0x000fe400078ec0ff */
[----:B------:R-:W-:Y:S02]  /*1ad70*/  LOP3.LUT R8, R5, 0x10, R8, 0x78, !PT ;  /* 0x0000001005087812 */ /* 0x000fe400078e7808 */
[----:B------:R-:W-:Y:S02]  /*1ad80*/  LOP3.LUT R5, R4, 0x20, RZ, 0xc0, !PT ;  /* 0x0000002004057812 */ /* 0x000fe400078ec0ff */
[----:B------:R-:W-:Y:S02]  /*1ad90*/  LOP3.LUT R7, R2, 0x60, RZ, 0xc0, !PT ;  /* 0x0000006002077812 */ /* 0x000fe400078ec0ff */
[----:B------:R-:W-:Y:S01]  /*1ada0*/  LOP3.LUT R3, R3, 0x10, R4, 0xf8, !PT ;  /* 0x0000001003037812 */ /* 0x000fe200078ef804 */
[----:B------:R-:W-:Y:S01]  /*1adb0*/  IMAD.SHL.U32 R4, R13, 0x80, RZ ;  /* 0x000000800d047824 */ /* 0x000fe200078e00ff */
[----:B------:R-:W-:-:S02]  /*1adc0*/  LOP3.LUT R5, R5, 0x10, R13, 0xf8, !PT ;  /* 0x0000001005057812 */ /* 0x000fc400078ef80d */
[--C-:B------:R-:W-:Y:S01]  /*1add0*/  LOP3.LUT R9, R7, 0x700, R6.reuse, 0xf8, !PT ;  /* 0x0000070007097812 */ /* 0x100fe200078ef806 */
[----:B------:R-:W-:Y:S01]  /*1ade0*/  IMAD.SHL.U32 R7, R0, 0x800, RZ ;  /* 0x0000080000077824 */ /* 0x000fe200078e00ff */
[----:B------:R-:W-:Y:S01]  /*1adf0*/  LOP3.LUT R27, R27, 0x400, R6, 0xf8, !PT ;  /* 0x000004001b1b7812 */ /* 0x000fe200078ef806 */
[----:B------:R-:W-:Y:S01]  /*1ae00*/  IMAD.SHL.U32 R0, R13, 0x4, RZ ;  /* 0x000000040d007824 */ /* 0x000fe200078e00ff */
[----:B------:R-:W-:Y:S02]  /*1ae10*/  LOP3.LUT R6, R4, 0x400, RZ, 0xc0, !PT ;  /* 0x0000040004067812 */ /* 0x000fe400078ec0ff */
[----:B------:R-:W-:Y:S02]  /*1ae20*/  LOP3.LUT R5, R5, 0x380, R4, 0xf8, !PT ;  /* 0x0000038005057812 */ /* 0x000fe400078ef804 */
[----:B------:R-:W-:Y:S02]  /*1ae30*/  LOP3.LUT P0, RZ, R13, 0x4, RZ, 0xc0, !PT ;  /* 0x000000040dff7812 */ /* 0x000fe4000780c0ff */
[----:B------:R-:W-:-:S02]  /*1ae40*/  LOP3.LUT R6, R6, 0x800, R7, 0xf8, !PT ;  /* 0x0000080006067812 */ /* 0x000fc400078ef807 */
[----:B------:R-:W-:Y:S02]  /*1ae50*/  LOP3.LUT R5, R5, 0x70, R2, 0x78, !PT ;  /* 0x0000007005057812 */ /* 0x000fe400078e7802 */
[----:B------:R-:W-:Y:S02]  /*1ae60*/  LOP3.LUT R0, R3, 0x10, R0, 0x78, !PT ;  /* 0x0000001003007812 */ /* 0x000fe400078e7800 */
[----:B------:R-:W-:Y:S01]  /*1ae70*/  LOP3.LUT R11, R6, R5, RZ, 0xfc, !PT ;  /* 0x00000005060b7212 */ /* 0x000fe200078efcff */
[----:B-1----:R-:W-:Y:S01]  /*1ae80*/  IMAD.U32 R5, RZ, RZ, UR4 ;  /* 0x00000004ff057e24 */ /* 0x002fe2000f8e00ff */
        /* <DEDUP_REMOVED lines=10> */
[----:B------:R-:W-:Y:S01]  /*1af30*/  STL [R1], R11 ;  /* 0x0000000b01007387 */ /* 0x000fe20000100800 */
[----:B------:R-:W-:Y:S01]  /*1af40*/  LOP3.LUT R2, R2, 0x10, RZ, 0xc0, !PT ;  /* 0x0000001002027812 */ /* 0x000fe200078ec0ff */
[----:B------:R-:W-:Y:S02]  /*1af50*/  IMAD.IADD R3, R23, 0x1, R10 ;  /* 0x0000000117037824 */ /* 0x000fe400078e020a */
[----:B------:R-:W-:Y:S01]  /*1af60*/  STL [R1+0x20], R5 ;  /* 0x0000200501007387 */ /* 0x000fe20000100800 */
[----:B------:R-:W-:Y:S02]  /*1af70*/  LOP3.LUT R0, R2, 0x40, RZ, 0xfc, !PT ;  /* 0x0000004002007812 */ /* 0x000fe400078efcff */
[----:B------:R-:W-:Y:S01]  /*1af80*/  LOP3.LUT R0, R27, 0x2800, RZ, 0xfc, !PT ;  /* 0x000028001b007812 */ /* 0x000fe200078efcff */
[----:B------:R0:W-:Y:S04]  /*1af90*/  STL [R1+0x24], R4 ;  /* 0x0000240401007387 */ /* 0x0001e80000100800 */
[----:B------:R-:W-:Y:S01]  /*1afa0*/  STL [R1+0x50], RZ ;  /* 0x000050ff01007387 */ /* 0x000fe20000100800 */
[----:B0-----:R-:W-:-:S05]  /*1afb0*/  IMAD.MOV.U32 R4, RZ, RZ, 0x1 ;  /* 0x00000001ff047424 */ /* 0x001fca00078e00ff */
[----:B------:R0:W-:Y:S04]  /*1afc0*/  STL [R1+0x4], R4 ;  /* 0x0000040401007387 */ /* 0x0001e80000100800 */
[----:B------:R1:W-:Y:S01]  /*1afd0*/  STL [R1+0x40], R3 ;  /* 0x0000400301007387 */ /* 0x0003e20000100800 */
[----:B0-----:R-:W-:Y:S02]  /*1afe0*/  LOP3.LUT R4, R2, 0x20, RZ, 0xfc, !PT ;  /* 0x0000002002047812 */ /* 0x001fe400078efcff */
[----:B------:R-:W-:-:S07]  /*1aff0*/  LOP3.LUT R2, R27, 0x1800, RZ, 0xfc, !PT ;  /* 0x000018001b027812 */ /* 0x000fce00078efcff */
.L_x_12119:
[----:B------:R-:W-:Y:S05]  /*1b000*/  YIELD ;  /* 0x0000000000007946 */ /* 0x000fea0003800000 */
[----:B------:R-:W-:Y:S01]  /*1b010*/  ULDC.64 UR4, c[0x0][0xa28] ;  /* 0x00028a0000047ab9 */ /* 0x000fe20000000a00 */
[----:B0-----:R-:W-:Y:S01]  /*1b020*/  IMAD.MOV.U32 R11, RZ, RZ, RZ ;  /* 0x000000ffff0b7224 */ /* 0x001fe200078e00ff */
[----:B------:R-:W-:Y:S01]  /*1b030*/  ISETP.NE.U32.AND P0, PT, RZ, UR4, PT ;  /* 0x00000004ff007c0c */ /* 0x000fe2000bf05070 */
[----:B------:R-:W0:Y:S01]  /*1b040*/  LDC.64 R4, c[0x0][0xa00] ;  /* 0x00028000ff047b82 */ /* 0x000e220000000a00 */
[----:B------:R-:W-:Y:S01]  /*1b050*/  IMAD.MOV.U32 R8, RZ, RZ, RZ ;  /* 0x000000ffff087224 */ /* 0x000fe200078e00ff */
[----:B------:R-:W-:Y:S01]  /*1b060*/  ULDC.64 UR6, c[0x0][0xa10] ;  /* 0x0002840000067ab9 */ /* 0x000fe20000000a00 */
[----:B------:R-:W-:Y:S01]  /*1b070*/  ISETP.NE.AND.EX P0, PT, RZ, UR5, PT, P0 ;  /* 0x00000005ff007c0c */ /* 0x000fe2000bf05300 */
[----:B------:R-:W-:-:S12]  /*1b080*/  ULDC.64 UR4, c[0x0][0xa18] ;  /* 0x0002860000047ab9 */ /* 0x000fd80000000a00 */
[----:B-1----:R-:W1:Y:S02]  /*1b090*/  @P0 LDC.64 R2, c[0x0][0xa28] ;  /* 0x00028a00ff020b82 */ /* 0x002e640000000a00 */
[----:B-1----:R-:W-:-:S05]  /*1b0a0*/  @P0 IMAD.WIDE R2, R19, 0x4, R2 ;  /* 0x0000000413020825 */ /* 0x002fca00078e0202 */
[----:B--2---:R1:W2:Y:S01]  /*1b0b0*/  @P0 LDG.E R11, desc[UR42][R2.64] ;  /* 0x0000002a020b0981 */ /* 0x0042a2000c1e1900 */
[----:B------:R-:W-:Y:S01]  /*1b0c0*/  ISETP.NE.U32.AND P0, PT, RZ, UR4, PT ;  /* 0x00000004ff007c0c */ /* 0x000fe2000bf05070 */
[----:B0-----:R-:W-:Y:S01]  /*1b0d0*/  IMAD.WIDE R4, R19, 0x4, R4 ;  /* 0x0000000413047825 */ /* 0x001fe200078e0204 */
[----:B------:R-:W-:Y:S02]  /*1b0e0*/  ISETP.NE.U32.AND P1, PT, RZ, UR6, PT ;  /* 0x00000006ff007c0c */ /* 0x000fe4000bf25070 */
[----:B------:R-:W-:Y:S01]  /*1b0f0*/  ISETP.NE.AND.EX P2, PT, RZ, UR5, PT, P0 ;  /* 0x00000005ff007c0c */ /* 0x000fe2000bf45300 */
[----:B------:R-:W-:Y:S01]  /*1b100*/  ULDC.64 UR4, c[0x0][0xa00] ;  /* 0x0002800000047ab9 */ /* 0x000fe20000000a00 */
[----:B------:R-:W-:Y:S01]  /*1b110*/  ISETP.NE.AND.EX P1, PT, RZ, UR7, PT, P1 ;  /* 0x00000007ff007c0c */ /* 0x000fe2000bf25310 */
[----:B----4-:R-:W-:Y:S01]  /*1b120*/  IMAD.MOV.U32 R0, RZ, RZ, RZ ;  /* 0x000000ffff007224 */ /* 0x010fe200078e00ff */
[----:B------:R-:W-:Y:S01]  /*1b130*/  ISETP.NE.U32.AND P0, PT, RZ, UR4, PT ;  /* 0x00000004ff007c0c */ /* 0x000fe2000bf05070 */
[----:B-1----:R-:W0:Y:S03]  /*1b140*/  LDC.64 R2, c[0x0][0xa10] ;  /* 0x00028400ff027b82 */ /* 0x002e260000000a00 */
[----:B------:R-:W-:-:S05]  /*1b150*/  ISETP.NE.AND.EX P0, PT, RZ, UR5, PT, P0 ;  /* 0x00000005ff007c0c */ /* 0x000fca000bf05300 */
[----:B------:R-:W1:Y:S08]  /*1b160*/  @P2 LDC.64 R6, c[0x0][0xa18] ;  /* 0x00028600ff062b82 */ /* 0x000e700000000a00 */
[----:B------:R-:W3:Y:S01]  /*1b170*/  @P0 LDG.E R8, desc[UR42][R4.64] ;  /* 0x0000002a04080981 */ /* 0x000ee2000c1e1900 */
[----:B------:R-:W-:Y:S01]  /*1b180*/  ULDC UR4, c[0x0][0x288] ;  /* 0x0000a20000047ab9 */ /* 0x000fe20000000800 */
[----:B0-----:R-:W-:-:S05]  /*1b190*/  IMAD.WIDE R2, R19, 0x4, R2 ;  /* 0x0000000413027825 */ /* 0x001fca00078e0202 */
[----:B------:R0:W5:Y:S01]  /*1b1a0*/  @P1 LDG.E R0, desc[UR42][R2.64] ;  /* 0x0000002a02001981 */ /* 0x000162000c1e1900 */
[----:B-1----:R-:W-:-:S03]  /*1b1b0*/  @P2 IMAD.WIDE R6, R19, 0x4, R6 ;  /* 0x0000000413062825 */ /* 0x002fc600078e0206 */
        /* <DEDUP_REMOVED lines=10> */
[----:B------:R-:W-:Y:S02]  /*1b260*/  ULDC UR5, c[0x0][0x348] ;  /* 0x0000d20000057ab9 */ /* 0x000fe40000000800 */
[----:B------:R-:W-:Y:S01]  /*1b270*/  IMAD.U32 R9, RZ, RZ, UR5 ;  /* 0x00000005ff097e24 */ /* 0x000fe2000f8e00ff */
[----:B---3--:R1:W-:Y:S04]  /*1b280*/  STL [R1+0x34], R8 ;  /* 0x0000340801007387 */ /* 0x0083e80000100800 */
[----:B--2---:R0:W-:Y:S01]  /*1b290*/  STL [R1+0x14], R11 ;  /* 0x0000140b01007387 */ /* 0x0041e20000100800 */
[----:B------:R-:W-:Y:S02]  /*1b2a0*/  IMAD.MOV.U32 R10, RZ, RZ, R8 ;  /* 0x000000ffff0a7224 */ /* 0x000fe400078e0008 */
[----:B-1----:R-:W-:Y:S01]  /*1b2b0*/  IMAD.U32 R8, RZ, RZ, UR4 ;  /* 0x00000004ff087e24 */ /* 0x002fe2000f8e00ff */
[----:B------:R-:W-:Y:S06]  /*1b2c0*/  @P2 BRA `(.L_x_11986) ;  /* 0x0000000000142947 */ /* 0x000fec0003800000 */
[----:B------:R-:W-:Y:S05]  /*1b2d0*/  @!P0 BRA `(.L_x_11986) ;  /* 0x0000000000108947 */ /* 0x000fea0003800000 */
[----:B------:R-:W2:Y:S04]  /*1b2e0*/  LDG.E R6, desc[UR42][R4.64] ;  /* 0x0000002a04067981 */ /* 0x000ea8000c1e1900 */
[----:B------:R-:W2:Y:S02]  /*1b2f0*/  LDG.E R4, desc[UR42][R4.64+0x4] ;  /* 0x0000042a04047981 */ /* 0x000ea4000c1e1900 */
[----:B--2---:R-:W-:-:S05]  /*1b300*/  IMAD.IADD R10, R4, 0x1, -R6 ;  /* 0x00000001040a7824 */ /* 0x004fca00078e0a06 */
[----:B------:R1:W-:Y:S02]  /*1b310*/  STL [R1+0x34], R10 ;  /* 0x0000340a01007387 */ /* 0x0003e40000100800 */
.L_x_11986:
[----:B------:R-:W-:Y:S02]  /*1b320*/  ULDC.64 UR4, c[0x0][0xa20] ;  /* 0x0002880000047ab9 */ /* 0x000fe40000000a00 */
[----:B------:R-:W-:-:S04]  /*1b330*/  ISETP.NE.U32.AND P0, PT, RZ, UR4, PT ;  /* 0x00000004ff007c0c */ /* 0x000fc8000bf05070 */
[----:B------:R-:W-:-:S13]  /*1b340*/  ISETP.NE.AND.EX P0, PT, RZ, UR5, PT, P0 ;  /* 0x00000005ff007c0c */ /* 0x000fda000bf05300 */
[----:B------:R-:W-:Y:S05]  /*1b350*/  @!P0 BRA `(.L_x_11987) ;  /* 0x0000000000108947 */ /* 0x000fea0003800000 */
[----:B------:R-:W2:Y:S02]  /*1b360*/  LDC.64 R4, c[0x0][0xa20] ;  /* 0x00028800ff047b82 */ /* 0x000ea40000000a00 */
[----:B--2---:R-:W-:-:S05]  /*1b370*/  IMAD.WIDE R4, R19, 0x4, R4 ;  /* 0x0000000413047825 */ /* 0x004fca00078e0204 */
[----:B------:R2:W5:Y:S01]  /*1b380*/  LDG.E R8, desc[UR42][R4.64] ;  /* 0x0000002a04087981 */ /* 0x000562000c1e1900 */
[----:B------:R-:W-:Y:S05]  /*1b390*/  BRA `(.L_x_11988) ;  /* 0x0000000000247947 */ /* 0x000fea0003800000 */
.L_x_11987:
        /* <DEDUP_REMOVED lines=9> */
.L_x_11988:
[----:B--2---:R-:W2:Y:S04]  /*1b430*/  @P1 LDG.E R4, desc[UR42][R2.64] ;  /* 0x0000002a02041981 */ /* 0x004ea8000c1e1900 */
[----:B0-----:R0:W2:Y:S01]  /*1b440*/  @P1 LDG.E R3, desc[UR42][R2.64+0x4] ;  /* 0x0000042a02031981 */ /* 0x0010a2000c1e1900 */
[----:B------:R-:W-:Y:S02]  /*1b450*/  IMAD R17, R17, 0xc0, RZ ;  /* 0x000000c011117824 */ /* 0x000fe400078e02ff */
[----:B-----5:R-:W-:Y:S02]  /*1b460*/  IMAD.IADD R8, R8, 0x1, -R11 ;  /* 0x0000000108087824 */ /* 0x020fe400078e0a0b */
[----:B------:R-:W-:Y:S01]  /*1b470*/  VIADD R6, R17, 0xbf ;  /* 0x000000bf11067836 */ /* 0x000fe20000000000 */
[----:B0-----:R-:W0:Y:S02]  /*1b480*/  LDC R2, c[0x0][0x448] ;  /* 0x00011200ff027b82 */ /* 0x001e240000000800 */
[----:B0-----:R-:W-:-:S13]  /*1b490*/  ISETP.NE.AND P2, PT, R2, 0x1, PT ;  /* 0x000000010200780c */ /* 0x001fda0003f45270 */
[----:B------:R-:W0:Y:S08]  /*1b4a0*/  @P2 LDC R2, c[0x0][0x44c] ;  /* 0x00011300ff022b82 */ /* 0x000e300000000800 */
[----:B------:R-:W3:Y:S01]  /*1b4b0*/  @P2 LDC R5, c[0x0][0x450] ;  /* 0x00011400ff052b82 */ /* 0x000ee20000000800 */
[----:B0-----:R-:W-:-:S05]  /*1b4c0*/  @P2 IMAD.HI.U32 R2, R6, R2, RZ ;  /* 0x0000000206022227 */ /* 0x001fca00078e00ff */
[----:B---3--:R-:W-:Y:S01]  /*1b4d0*/  @P2 SHF.R.U32.HI R6, RZ, R5, R2 ;  /* 0x00000005ff062219 */ /* 0x008fe20000011602 */
        /* <DEDUP_REMOVED lines=23> */
.L_x_11991:
[----:B------:R-:W-:-:S13]  /*1b650*/  ISETP.NE.AND P0, PT, R3, 0x1, PT ;  /* 0x000000010300780c */ /* 0x000fda0003f05270 */
[----:B------:R-:W0:Y:S02]  /*1b660*/  @P0 LDC.64 R4, c[0x0][0x9e8] ;  /* 0x00027a00ff040b82 */ /* 0x000e240000000a00 */
[----:B0-----:R-:W-:-:S05]  /*1b670*/  @P0 IMAD.HI.U32 R4, R7, R4, RZ ;  /* 0x0000000407040227 */ /* 0x001fca00078e00ff */
[----:B------:R-:W-:-:S07]  /*1b680*/  @P0 SHF.R.U32.HI R7, RZ, R5, R4 ;  /* 0x00000005ff070219 */ /* 0x000fce0000011604 */
.L_x_11992:
[----:B------:R-:W-:Y:S05]  /*1b690*/  BSYNC B0 ;  /* 0x0000000000007941 */ /* 0x000fea0003800000 */
.L_x_11990:
[----:B------:R-:W-:-:S05]  /*1b6a0*/  IMAD R7, R7, R3, R3 ;  /* 0x0000000307077224 */ /* 0x000fca00078e0203 */
[----:B------:R-:W-:-:S07]  /*1b6b0*/  VIMNMX R2, R2, R7, PT ;  /* 0x0000000702027248 */ /* 0x000fce0003fe0100 */
.L_x_11989:
[----:B------:R-:W0:Y:S01]  /*1b6c0*/  @P2 LDC R5, c[0x0][0x44c] ;  /* 0x00011300ff052b82 */ /* 0x000e220000000800 */
[----:B------:R-:W-:Y:S01]  /*1b6d0*/  IMAD.MOV.U32 R4, RZ, RZ, R17 ;  /* 0x000000ffff047224 */ /* 0x000fe200078e0011 */
[----:B------:R-:W-:Y:S01]  /*1b6e0*/  ULDC UR4, c[0x0][0x9dc] ;  /* 0x0002770000047ab9 */ /* 0x000fe20000000800 */
[----:B------:R-:W-:-:S05]  /*1b6f0*/  IMAD.IADD R20, R26, 0x1, -R10 ;  /* 0x000000011a147824 */ /* 0x000fca00078e0a0a */
[----:B------:R-:W2:Y:S01]  /*1b700*/  @P2 LDC R6, c[0x0][0x450] ;  /* 0x00011400ff062b82 */ /* 0x000ea20000000800 */
[----:B0-----:R-:W-:-:S05]  /*1b710*/  @P2 IMAD.HI.U32 R5, R17, R5, RZ ;  /* 0x0000000511052227 */ /* 0x001fca00078e00ff */
        /* <DEDUP_REMOVED lines=14> */
.L_x_11995:
[----:B------:R-:W-:-:S13]  /*1b800*/  ISETP.NE.AND P0, PT, R3, 0x1, PT ;  /* 0x000000010300780c */ /* 0x000fda0003f05270 */
[----:B------:R-:W0:Y:S02]  /*1b810*/  @P0 LDC.64 R4, c[0x0][0x9e8] ;  /* 0x00027a00ff040b82 */ /* 0x000e240000000a00 */
[----:B0-----:R-:W-:-:S05]  /*1b820*/  @P0 IMAD.HI.U32 R4, R7, R4, RZ ;  /* 0x0000000407040227 */ /* 0x001fca00078e00ff */
[----:B------:R-:W-:-:S07]  /*1b830*/  @P0 SHF.R.U32.HI R7, RZ, R5, R4 ;  /* 0x00000005ff070219 */ /* 0x000fce0000011604 */
.L_x_11996:
[----:B------:R-:W-:Y:S05]  /*1b840*/  BSYNC B0 ;  /* 0x0000000000007941 */ /* 0x000fea0003800000 */
.L_x_11994:
[----:B------:R-:W-:-:S05]  /*1b850*/  IMAD R3, R7, R3, RZ ;  /* 0x0000000307037224 */ /* 0x000fca00078e02ff */
[----:B------:R-:W-:-:S07]  /*1b860*/  VIMNMX R6, R6, R3, !PT ;  /* 0x0000000306067248 */ /* 0x000fce0007fe0100 */
.L_x_11993:
        /* <DEDUP_REMOVED lines=14> */
[----:B------:R-:W-:-:S13]  /*1b950*/  ISETP.GT.AND P0, PT, R3, R4, PT ;  /* 0x000000040300720c */ /* 0x000fda0003f04270 */
[----:B------:R-:W-:Y:S01]  /*1b960*/  @P0 VIADD R2, R3, 0x7f ;  /* 0x0000007f03020836 */ /* 0x000fe20000000000 */
[----:B------:R-:W-:-:S04]  /*1b970*/  SHF.R.U32.HI R3, RZ, 0x7, R4 ;  /* 0x00000007ff037819 */ /* 0x000fc80000011604 */
        /* <DEDUP_REMOVED lines=13> */
[----:B------:R0:W2:Y:S02]  /*1ba50*/  SHFL.IDX PT, R14, R5, RZ, 0x1f ;  /* 0x00001fff050e7589 */ /* 0x0000a400000e0000 */
.L_x_12167:
[----:B--2---:R-:W-:Y:S02]  /*1ba60*/  ISETP.NE.AND P0, PT, R14, RZ, PT ;  /* 0x000000ff0e00720c */ /* 0x004fe40003f05270 */
[----:B------:R-:W-:-:S11]  /*1ba70*/  PLOP3.LUT P6, PT, PT, PT, PT, 0x8, 0x0 ;  /* 0x000000000000781c */ /* 0x000fd60003fce170 */
[----:B------:R-:W-:Y:S05]  /*1ba80*/  @P0 BRA `(.L_x_12000) ;  /* 0x00000000000c0947 */ /* 0x000fea0003800000 */
[----:B------:R-:W-:-:S03]  /*1ba90*/  UMOV UR4, 0xffffffff ;  /* 0xffffffff00047882 */ /* 0x000fc60000000000 */
[----:B------:R-:W-:Y:S05]  /*1baa0*/  BRA.DIV UR4, `(.L_x_12001) ;  /* 0x0000006e04a07947 */ /* 0x000fea000b800000 */
[----:B------:R-:W-:-:S13]  /*1bab0*/  ELECT P6, URZ, PT ;  /* 0x00000000003f782f */ /* 0x000fda00038c0000 */
.L_x_12000:
        /* <DEDUP_REMOVED lines=9> */
.L_x_12170:
[----:B------:R-:W-:Y:S05]  /*1bb50*/  BSYNC B1 ;  /* 0x0000000000017941 */ /* 0x000fea0003800000 */
.L_x_12002:
[----:B------:R-:W-:Y:S04]  /*1bb60*/  BSSY B1, `(.L_x_12004) ;  /* 0x000008c000017945 */ /* 0x000fe80003800000 */
[----:B------:R-:W-:Y:S05]  /*1bb70*/  @!P6 BRA `(.L_x_12005) ;  /* 0x000000080028e947 */ /* 0x000fea0003800000 */
[----:B------:R-:W1:Y:S01]  /*1bb80*/  LDL R7, [R1+0x4] ;  /* 0x0000040001077983 */ /* 0x000e620000100800 */
[----:B------:R-:W-:Y:S01]  /*1bb90*/  IMAD R8, R28, 0x8, R23 ;  /* 0x000000081c087824 */ /* 0x000fe200078e0217 */
[----:B------:R-:W2:Y:S01]  /*1bba0*/  S2R R6, SR_TID.X ;  /* 0x0000000000067919 */ /* 0x000ea20000002100 */
[----:B------:R-:W-:Y:S01]  /*1bbb0*/  BSSY B2, `(.L_x_12006) ;  /* 0x0000006000027945 */ /* 0x000fe20003800000 */
[----:B--2---:R-:W-:-:S04]  /*1bbc0*/  LOP3.LUT R6, R6, 0x7f, RZ, 0xc0, !PT ;  /* 0x0000007f06067812 */ /* 0x004fc800078ec0ff */
[----:B------:R-:W-:Y:S02]  /*1bbd0*/  ISETP.NE.AND P1, PT, R6, RZ, PT ;  /* 0x000000ff0600720c */ /* 0x000fe40003f25270 */
[----:B-1----:R-:W-:-:S04]  /*1bbe0*/  SHF.L.U32 R10, R7, 0x1f, RZ ;  /* 0x0000001f070a7819 */ /* 0x002fc800000006ff */
[----:B------:R-:W1:Y:S02]  /*1bbf0*/  SYNCS.PHASECHK.TRANS64.TRYWAIT P0, [R8+URZ+0x19ca0], R10 ;  /* 0x019ca00a080075a7 */ /* 0x000e64000800017f */
[----:B-1----:R-:W-:Y:S05]  /*1bc00*/  @!P0 BRA `(.L_x_12007) ;  /* 0x0000006c007c8947 */ /* 0x002fea0003800000 */
.L_x_12171:
[----:B------:R-:W-:Y:S05]  /*1bc10*/  BSYNC B2 ;  /* 0x0000000000027941 */ /* 0x000fea0003800000 */
.L_x_12006:
        /* <DEDUP_REMOVED lines=9> */
.L_x_12009:
[----:B------:R-:W-:Y:S05]  /*1bcb0*/  BSYNC B2 ;  /* 0x0000000000027941 */ /* 0x000fea0003800000 */
.L_x_12008:
        /* <DEDUP_REMOVED lines=12> */
.L_x_12010:
        /* <DEDUP_REMOVED lines=16> */
.L_x_12011:
        /* <DEDUP_REMOVED lines=16> */
.L_x_12012:
        /* <DEDUP_REMOVED lines=13> */
.L_x_12172:
[----:B------:R-:W-:Y:S05]  /*1c050*/  BSYNC B2 ;  /* 0x0000000000027941 */ /* 0x000fea0003800000 */
.L_x_12013:
        /* <DEDUP_REMOVED lines=11> */
.L_x_12016:
[----:B------:R-:W-:Y:S05]  /*1c110*/  BSYNC B2 ;  /* 0x0000000000027941 */ /* 0x000fea0003800000 */
.L_x_12015:
        /* <DEDUP_REMOVED lines=8> */
.L_x_12017:
        /* <DEDUP_REMOVED lines=15> */
.L_x_12018:
        /* <DEDUP_REMOVED lines=15> */
.L_x_12019:
        /* <DEDUP_REMOVED lines=10> */
.L_x_12005:
[----:B------:R-:W-:Y:S05]  /*1c420*/  BSYNC B1 ;  /* 0x0000000000017941 */ /* 0x000fea0003800000 */
.L_x_12004:
[----:B0-----:R-:W2:Y:S01]  /*1c430*/  LDL.LU R5, [R1+0x4] ;  /* 0x0000040001057983 */ /* 0x001ea20000300800 */
        /* <DEDUP_REMOVED lines=8> */
[----:B------:R0:W-:Y:S02]  /*1c4c0*/  STL [R1+0x4], R5 ;  /* 0x0000040501007387 */ /* 0x0001e40000100800 */
[----:B------:R-:W-:Y:S05]  /*1c4d0*/  @!P2 BRA `(.L_x_11998) ;  /* 0x00000008005ca947 */ /* 0x000fea0003800000 */
.L_x_12036:
[----:B------:R-:W-:Y:S05]  /*1c4e0*/  YIELD ;  /* 0x0000000000007946 */ /* 0x000fea0003800000 */
[----:B------:R-:W-:Y:S04]  /*1c4f0*/  BSSY B1, `(.L_x_12020) ;  /* 0x000008b000017945 */ /* 0x000fe80003800000 */
[----:B--2---:R-:W-:Y:S05]  /*1c500*/  @!P6 BRA `(.L_x_12021) ;  /* 0x000000080024e947 */ /* 0x004fea0003800000 */
        /* <DEDUP_REMOVED lines=9> */
.L_x_12173:
[----:B------:R-:W-:Y:S05]  /*1c5a0*/  BSYNC B2 ;  /* 0x0000000000027941 */ /* 0x000fea0003800000 */
.L_x_12022:
        /* <DEDUP_REMOVED lines=9> */
.L_x_12025:
[----:B------:R-:W-:Y:S05]  /*1c640*/  BSYNC B2 ;  /* 0x0000000000027941 */ /* 0x000fea0003800000 */
.L_x_12024:
        /* <DEDUP_REMOVED lines=10> */
[----:B------:R-:W-:-:S10]  /*1c6f0*/  UMOV UR7, 0x12f00000 ;  /* 0x12f0000000077882 */ /* 0x000fd40000000000 */
.L_x_12026:
        /* <DEDUP_REMOVED lines=16> */
.L_x_12027:
        /* <DEDUP_REMOVED lines=16> */
.L_x_12028:
        /* <DEDUP_REMOVED lines=13> */
.L_x_12174:
[----:B------:R-:W-:Y:S05]  /*1c9d0*/  BSYNC B2 ;  /* 0x0000000000027941 */ /* 0x000fea0003800000 */
.L_x_12029:
        /* <DEDUP_REMOVED lines=11> */
.L_x_12032:
[----:B------:R-:W-:Y:S05]  /*1ca90*/  BSYNC B2 ;  /* 0x0000000000027941 */ /* 0x000fea0003800000 */
.L_x_12031:
        /* <DEDUP_REMOVED lines=8> */
.L_x_12033:
        /* <DEDUP_REMOVED lines=15> */
.L_x_12034:
        /* <DEDUP_REMOVED lines=15> */
.L_x_12035:
        /* <DEDUP_REMOVED lines=10> */
.L_x_12021:
[----:B------:R-:W-:Y:S05]  /*1cda0*/  BSYNC B1 ;  /* 0x0000000000017941 */ /* 0x000fea0003800000 */
.L_x_12020:
[----:B------:R-:W2:Y:S01]  /*1cdb0*/  LDL.LU R7, [R1+0x4] ;  /* 0x0000040001077983 */ /* 0x000ea20000300800 */
        /* <DEDUP_REMOVED lines=9> */
.L_x_11998:
[----:B------:R-:W-:Y:S05]  /*1ce50*/  BSYNC B0 ;  /* 0x0000000000007941 */ /* 0x000fea0003800000 */
.L_x_11997:
[----:B------:R-:W3:Y:S01]  /*1ce60*/  LDC R0, c[0x0][0x448] ;  /* 0x00011200ff007b82 */ /* 0x000ee20000000800 */
[----:B------:R-:W-:Y:S07]  /*1ce70*/  @!P0 WARPSYNC.ALL ;  /* 0x0000000000008948 */ /* 0x000fee0003800000 */
[----:B------:R-:W-:Y:S01]  /*1ce80*/  @!P0 BAR.SYNC.DEFER_BLOCKING 0xc, 0x200 ;  /* 0x0308000000008b1d */ /* 0x000fe20000010000 */
[----:B---3--:R-:W-:Y:S01]  /*1ce90*/  ISETP.NE.AND P1, PT, R0, 0x1, PT ;  /* 0x000000010000780c */ /* 0x008fe20003f25270 */
[----:B------:R-:W-:-:S12]  /*1cea0*/  VIADD R0, R17, 0xbf ;  /* 0x000000bf11007836 */ /* 0x000fd80000000000 */
[----:B------:R-:W3:Y:S08]  /*1ceb0*/  @P1 LDC R2, c[0x0][0x44c] ;  /* 0x00011300ff021b82 */ /* 0x000ef00000000800 */
[----:B------:R-:W4:Y:S01]  /*1cec0*/  @P1 LDC R3, c[0x0][0x450] ;  /* 0x00011400ff031b82 */ /* 0x000f220000000800 */
[----:B---3--:R-:W-:-:S05]  /*1ced0*/  @P1 IMAD.HI.U32 R2, R0, R2, RZ ;  /* 0x0000000200021227 */ /* 0x008fca00078e00ff */
[----:B----4-:R-:W-:Y:S02]  /*1cee0*/  @P1 SHF.R.U32.HI R0, RZ, R3, R2 ;  /* 0x00000003ff001219 */ /* 0x010fe40000011602 */
[----:B------:R-:W3:Y:S03]  /*1cef0*/  LDC.64 R2, c[0x0][0x9e0] ;  /* 0x00027800ff027b82 */ /* 0x000ee60000000a00 */
[----:B------:R-:W-:Y:S01]  /*1cf00*/  IMAD.IADD R0, R21, 0x1, R0 ;  /* 0x0000000115007824 */ /* 0x000fe200078e0200 */
[----:B---3--:R-:W-:-:S03]  /*1cf10*/  ISETP.GE.AND P2, PT, R3, 0x1, PT ;  /* 0x000000010300780c */ /* 0x008fc60003f46270 */
[----:B------:R-:W-:-:S10]  /*1cf20*/  IMAD.IADD R2, R0, 0x1, R2 ;  /* 0x0000000100027824 */ /* 0x000fd400078e0202 */
[----:B------:R-:W-:Y:S05]  /*1cf30*/  @!P2 BRA `(.L_x_12037) ;  /* 0x000000000048a947 */ /* 0x000fea0003800000 */
[C---:B------:R-:W-:Y:S01]  /*1cf40*/  ISETP.GT.AND P0, PT, R0.reuse, RZ, PT ;  /* 0x000000ff0000720c */ /* 0x040fe20003f04270 */
[----:B------:R-:W-:Y:S01]  /*1cf50*/  BSSY B0, `(.L_x_12038) ;  /* 0x000000e000007945 */ /* 0x000fe20003800000 */
[----:B------:R-:W-:-:S11]  /*1cf60*/  VIADD R6, R0, 0xffffffff ;  /* 0xffffffff00067836 */ /* 0x000fd60000000000 */
[----:B------:R-:W-:Y:S05]  /*1cf70*/  @P0 BRA `(.L_x_12039) ;  /* 0x00000000001c0947 */ /* 0x000fea0003800000 */
[----:B------:R-:W-:Y:S01]  /*1cf80*/  ISETP.NE.AND P0, PT, R3, 0x1, PT ;  /* 0x000000010300780c */ /* 0x000fe20003f05270 */
[----:B------:R-:W-:-:S12]  /*1cf90*/  IMAD.MOV R0, RZ, RZ, -R0 ;  /* 0x000000ffff007224 */ /* 0x000fd800078e0a00 */
[----:B0-----:R-:W0:Y:S02]  /*1cfa0*/  @P0 LDC.64 R4, c[0x0][0x9e8] ;  /* 0x00027a00ff040b82 */ /* 0x001e240000000a00 */
[----:B0-----:R-:W-:-:S05]  /*1cfb0*/  @P0 IMAD.HI.U32 R4, R0, R4, RZ ;  /* 0x0000000400040227 */ /* 0x001fca00078e00ff */
[----:B------:R-:W-:-:S04]  /*1cfc0*/  @P0 SHF.R.U32.HI R0, RZ, R5, R4 ;  /* 0x00000005ff000219 */ /* 0x000fc80000011604 */
[----:B------:R-:W-:Y:S01]  /*1cfd0*/  LOP3.LUT R6, RZ, R0, RZ, 0x33, !PT ;  /* 0x00000000ff067212 */ /* 0x000fe200078e33ff */
[----:B------:R-:W-:Y:S06]  /*1cfe0*/  BRA `(.L_x_12040) ;  /* 0x0000000000107947 */ /* 0x000fec0003800000 */
.L_x_12039:
[----:B------:R-:W-:-:S13]  /*1cff0*/  ISETP.NE.AND P0, PT, R3, 0x1, PT ;  /* 0x000000010300780c */ /* 0x000fda0003f05270 */
[----:B0-----:R-:W0:Y:S02]  /*1d000*/  @P0 LDC.64 R4, c[0x0][0x9e8] ;  /* 0x00027a00ff040b82 */ /* 0x001e240000000a00 */
[----:B0-----:R-:W-:-:S05]  /*1d010*/  @P0 IMAD.HI.U32 R4, R6, R4, RZ ;  /* 0x0000000406040227 */ /* 0x001fca00078e00ff */
[----:B------:R-:W-:-:S07]  /*1d020*/  @P0 SHF.R.U32.HI R6, RZ, R5, R4 ;  /* 0x00000005ff060219 */ /* 0x000fce0000011604 */
.L_x_12040:
[----:B------:R-:W-:Y:S05]  /*1d030*/  BSYNC B0 ;  /* 0x0000000000007941 */ /* 0x000fea0003800000 */
.L_x_12038:
[----:B------:R-:W-:-:S05]  /*1d040*/  IMAD R6, R6, R3, R3 ;  /* 0x0000000306067224 */ /* 0x000fca00078e0203 */
[----:B------:R-:W-:-:S07]  /*1d050*/  VIMNMX R2, R2, R6, PT ;  /* 0x0000000602027248 */ /* 0x000fce0003fe0100 */
.L_x_12037:
[----:B------:R-:W-:Y:S01]  /*1d060*/  VIADD R2, R2, 0x7f ;  /* 0x0000007f02027836 */ /* 0x000fe20000000000 */
[----:B------:R-:W3:Y:S01]  /*1d070*/  @P1 LDC R4, c[0x0][0x450] ;  /* 0x00011400ff041b82 */ /* 0x000ee20000000800 */
[----:B------:R-:W-:-:S03]  /*1d080*/  ULDC UR4, c[0x0][0x9dc] ;  /* 0x0002770000047ab9 */ /* 0x000fc60000000800 */
[----:B------:R-:W-:-:S04]  /*1d090*/  SHF.R.S32.HI R0, RZ, 0x1f, R2 ;  /* 0x0000001fff007819 */ /* 0x000fc80000011402 */
[----:B------:R-:W-:Y:S01]  /*1d0a0*/  LEA.HI R0, R0, R2, RZ, 0x7 ;  /* 0x0000000200007211 */ /* 0x000fe200078f38ff */
[----:B------:R-:W-:-:S03]  /*1d0b0*/  IMAD.MOV.U32 R2, RZ, RZ, R17 ;  /* 0x000000ffff027224 */ /* 0x000fc600078e0011 */
[----:B------:R-:W-:-:S04]  /*1d0c0*/  SHF.R.S32.HI R0, RZ, 0x7, R0 ;  /* 0x00000007ff007819 */ /* 0x000fc80000011400 */
[----:B------:R-:W-:Y:S02]  /*1d0d0*/  VIMNMX R6, R25, R0, PT ;  /* 0x0000000019067248 */ /* 0x000fe40003fe0100 */
[----:B------:R-:W4:Y:S03]  /*1d0e0*/  @P1 LDC R0, c[0x0][0x44c] ;  /* 0x00011300ff001b82 */ /* 0x000f260000000800 */
[----:B------:R0:W-:Y:S01]  /*1d0f0*/  STL [R1+0x44], R6 ;  /* 0x0000440601007387 */ /* 0x0001e20000100800 */
[----:B----4-:R-:W-:-:S05]  /*1d100*/  @P1 IMAD.HI.U32 R0, R17, R0, RZ ;  /* 0x0000000011001227 */ /* 0x010fca00078e00ff */
[----:B---3--:R-:W-:-:S05]  /*1d110*/  @P1 SHF.R.U32.HI R2, RZ, R4, R0 ;  /* 0x00000004ff021219 */ /* 0x008fca0000011600 */
[----:B------:R-:W-:-:S04]  /*1d120*/  IMAD.IADD R2, R20, 0x1, R2 ;  /* 0x0000000114027824 */ /* 0x000fc800078e0202 */
[----:B------:R-:W-:Y:S01]  /*1d130*/  VIADD R0, R2, -UR4 ;  /* 0x8000000402007c36 */ /* 0x000fe20008000000 */
[----:B0-----:R-:W-:Y:S06]  /*1d140*/  @!P2 BRA `(.L_x_12041) ;  /* 0x000000000044a947 */ /* 0x001fec0003800000 */
        /* <DEDUP_REMOVED lines=10> */
.L_x_12043:
[----:B------:R-:W-:-:S13]  /*1d1f0*/  ISETP.NE.AND P0, PT, R3, 0x1, PT ;  /* 0x000000010300780c */ /* 0x000fda0003f05270 */
[----:B------:R-:W0:Y:S02]  /*1d200*/  @P0 LDC.64 R4, c[0x0][0x9e8] ;  /* 0x00027a00ff040b82 */ /* 0x000e240000000a00 */
[----:B0-----:R-:W-:-:S05]  /*1d210*/  @P0 IMAD.HI.U32 R4, R2, R4, RZ ;  /* 0x0000000402040227 */ /* 0x001fca00078e00ff */
[----:B------:R-:W-:-:S07]  /*1d220*/  @P0 SHF.R.U32.HI R2, RZ, R5, R4 ;  /* 0x00000005ff020219 */ /* 0x000fce0000011604 */
.L_x_12044:
[----:B------:R-:W-:Y:S05]  /*1d230*/  BSYNC B0 ;  /* 0x0000000000007941 */ /* 0x000fea0003800000 */
.L_x_12042:
[----:B------:R-:W-:-:S05]  /*1d240*/  IMAD R2, R2, R3, RZ ;  /* 0x0000000302027224 */ /* 0x000fca00078e02ff */
[----:B------:R-:W-:-:S07]  /*1d250*/  VIMNMX R0, R0, R2, !PT ;  /* 0x0000000200007248 */ /* 0x000fce0007fe0100 */
.L_x_12041:
[----:B------:R-:W-:-:S04]  /*1d260*/  SHF.R.S32.HI R2, RZ, 0x1f, R0 ;  /* 0x0000001fff027819 */ /* 0x000fc80000011400 */
[----:B------:R-:W-:-:S04]  /*1d270*/  LEA.HI R2, R2, R0, RZ, 0x7 ;  /* 0x0000000002027211 */ /* 0x000fc800078f38ff */
[----:B------:R-:W-:-:S04]  /*1d280*/  SHF.R.S32.HI R2, RZ, 0x7, R2 ;  /* 0x00000007ff027819 */ /* 0x000fc80000011402 */
[----:B------:R-:W-:-:S04]  /*1d290*/  VIMNMX R3, RZ, R2, !PT ;  /* 0x00000002ff037248 */ /* 0x000fc80007fe0100 */
[----:B------:R-:W-:Y:S01]  /*1d2a0*/  ISETP.GT.AND P0, PT, R6, R3, PT ;  /* 0x000000030600720c */ /* 0x000fe20003f04270 */
[----:B------:R0:W-:-:S12]  /*1d2b0*/  STL [R1+0x1c], R3 ;  /* 0x00001c0301007387 */ /* 0x0001d80000100800 */
[----:B0-----:R-:W-:Y:S05]  /*1d2c0*/  @P0 BRA `(.L_x_12045) ;  /* 0x0000000000440947 */ /* 0x001fea0003800000 */
[----:B------:R-:W0:Y:S02]  /*1d2d0*/  S2R R3, SR_TID.X ;  /* 0x0000000000037919 */ /* 0x000e240000002100 */
[----:B0-----:R-:W-:-:S04]  /*1d2e0*/  LOP3.LUT R3, R3, 0x7f, RZ, 0xc0, !PT ;  /* 0x0000007f03037812 */ /* 0x001fc800078ec0ff */
[----:B------:R-:W-:-:S13]  /*1d2f0*/  ISETP.NE.AND P0, PT, R3, RZ, PT ;  /* 0x000000ff0300720c */ /* 0x000fda0003f05270 */
[----:B------:R-:W-:Y:S05]  /*1d300*/  @P0 BRA `(.L_x_12046) ;  /* 0x00000038006c0947 */ /* 0x000fea0003800000 */
[----:B------:R-:W0:Y:S01]  /*1d310*/  S2R R3, SR_LANEID ;  /* 0x0000000000037919 */ /* 0x000e220000000000 */
[----:B------:R-:W-:Y:S02]  /*1d320*/  VOTEU.ANY UR4, UPT, PT ;  /* 0x0000000000047886 */ /* 0x000fe400038e0100 */
[----:B------:R-:W0:Y:S08]  /*1d330*/  FLO.U32 R0, UR4 ;  /* 0x0000000400007d00 */ /* 0x000e3000080e0000 */
[----:B------:R-:W3:Y:S01]  /*1d340*/  POPC R5, UR4 ;  /* 0x0000000400057d09 */ /* 0x000ee20008000000 */
[----:B0-----:R-:W-:-:S02]  /*1d350*/  ISETP.EQ.U32.AND P0, PT, R0, R3, PT ;  /* 0x000000030000720c */ /* 0x001fc40003f02070 */
[----:B------:R-:W3:Y:S11]  /*1d360*/  LDC.64 R2, c[0x0][0xc60] ;  /* 0x00031800ff027b82 */ /* 0x000ef60000000a00 */
[----:B---3--:R-:W3:Y:S01]  /*1d370*/  @P0 ATOMG.E.ADD.STRONG.GPU PT, R3, desc[UR42][R2.64], R5 ;  /* 0x00000005020309a8 */ /* 0x008ee200081ee1ea */
[----:B------:R-:W0:Y:S02]  /*1d380*/  S2R R4, SR_LTMASK ;  /* 0x0000000000047919 */ /* 0x000e240000003900 */
[----:B0-----:R-:W-:-:S04]  /*1d390*/  LOP3.LUT R4, R4, UR4, RZ, 0xc0, !PT ;  /* 0x0000000404047c12 */ /* 0x001fc8000f8ec0ff */
[----:B--2---:R-:W0:Y:S01]  /*1d3a0*/  POPC R7, R4 ;  /* 0x0000000400077309 */ /* 0x004e220000000000 */
[----:B---3--:R-:W0:Y:S02]  /*1d3b0*/  SHFL.IDX PT, R0, R3, R0, 0x1f ;  /* 0x00001f0003007589 */ /* 0x008e2400000e0000 */
[----:B0-----:R-:W-:Y:S01]  /*1d3c0*/  IADD3 R16, R0, UR38, R7 ;  /* 0x0000002600107c10 */ /* 0x001fe2000fffe007 */
[----:B------:R-:W-:Y:S06]  /*1d3d0*/  BRA `(.L_x_12046) ;  /* 0x0000003800387947 */ /* 0x000fec0003800000 */
.L_x_12045:
        /* <DEDUP_REMOVED lines=12> */
[----:B--2---:R-:W-:-:S02]  /*1d4a0*/  IMAD.U32 R7, RZ, RZ, UR9 ;  /* 0x00000009ff077e24 */ /* 0x004fc4000f8e00ff */
[----:B-1----:R-:W-:Y:S02]  /*1d4b0*/  IMAD.U32 R10, RZ, RZ, UR4 ;  /* 0x00000004ff0a7e24 */ /* 0x002fe4000f8e00ff */
[----:B------:R-:W-:Y:S02]  /*1d4c0*/  IMAD.U32 R11, RZ, RZ, UR5 ;  /* 0x00000005ff0b7e24 */ /* 0x000fe4000f8e00ff */
[----:B------:R-:W-:Y:S02]  /*1d4d0*/  IMAD.MOV.U32 R8, RZ, RZ, 0x70 ;  /* 0x00000070ff087424 */ /* 0x000fe400078e00ff */
[----:B------:R-:W-:Y:S02]  /*1d4e0*/  IMAD.MOV.U32 R12, RZ, RZ, 0x1 ;  /* 0x00000001ff0c7424 */ /* 0x000fe400078e00ff */
[----:B------:R-:W-:-:S07]  /*1d4f0*/  IMAD.MOV.U32 R13, RZ, RZ, RZ ;  /* 0x000000ffff0d7224 */ /* 0x000fce00078e00ff */
[----:B------:R-:W-:-:S07]  /*1d500*/  LEPC R20, `(.L_x_12048) ;  /* 0x000000001014794e */ /* 0x000fce0000000000 */
[----:B0-----:R-:W-:Y:S05]  /*1d510*/  CALL.ABS.NOINC R2 ;  /* 0x0000000002007343 */ /* 0x001fea0003c00000 */
.L_x_12048:
[----:B------:R-:W-:Y:S05]  /*1d520*/  BSYNC B6 ;  /* 0x0000000000067941 */ /* 0x000fea0003800000 */
.L_x_12047:
        /* <DEDUP_REMOVED lines=22> */
.L_x_12050:
[----:B------:R-:W-:Y:S05]  /*1d690*/  BSYNC B6 ;  /* 0x0000000000067941 */ /* 0x000fea0003800000 */
.L_x_12049:
        /* <DEDUP_REMOVED lines=20> */
.L_x_12052:
[----:B------:R-:W-:Y:S05]  /*1d7e0*/  BSYNC B6 ;  /* 0x0000000000067941 */ /* 0x000fea0003800000 */
.L_x_12051:
        /* <DEDUP_REMOVED lines=19> */
.L_x_12054:
[----:B------:R-:W-:Y:S05]  /*1d920*/  BSYNC B6 ;  /* 0x0000000000067941 */ /* 0x000fea0003800000 */
.L_x_12053:
[----:B------:R-:W1:Y:S01]  /*1d930*/  LDL R5, [R1+0x44] ;  /* 0x0000440001057983 */ /* 0x000e620000100800 */
[----:B------:R-:W-:-:S03]  /*1d940*/  ULDC.64 UR4, c[0x0][0x9f8] ;  /* 0x00027e0000047ab9 */ /* 0x000fc60000000a00 */
[----:B------:R-:W3:Y:S01]  /*1d950*/  LDL R21, [R1+0x14] ;  /* 0x0000140001157983 */ /* 0x000ee20000100800 */
[----:B------:R-:W-:Y:S01]  /*1d960*/  ISETP.NE.U32.AND P0, PT, RZ, UR4, PT ;  /* 0x00000004ff007c0c */ /* 0x000fe2000bf05070 */
[----:B------:R-:W-:Y:S01]  /*1d970*/  IMAD.MOV.U32 R11, RZ, RZ, R19 ;  /* 0x000000ffff0b7224 */ /* 0x000fe200078e0013 */
[----:B------:R-:W0:Y:S01]  /*1d980*/  LDC R6, c[0x0][0x430] ;  /* 0x00010c00ff067b82 */ /* 0x000e220000000800 */
[----:B------:R-:W4:Y:S01]  /*1d990*/  S2R R20, SR_TID.X ;  /* 0x0000000000147919 */ /* 0x000f220000002100 */
[----:B------:R-:W-:-:S13]  /*1d9a0*/  ISETP.NE.AND.EX P0, PT, RZ, UR5, PT, P0 ;  /* 0x00000005ff007c0c */ /* 0x000fda000bf05300 */
[----:B------:R-:W2:Y:S02]  /*1d9b0*/  @P0 LDC.64 R2, c[0x0][0x9f8] ;  /* 0x00027e00ff020b82 */ /* 0x000ea40000000a00 */
[----:B--2---:R-:W-:-:S05]  /*1d9c0*/  @P0 IMAD.WIDE R2, R19, 0x4, R2 ;  /* 0x0000000413020825 */ /* 0x004fca00078e0202 */
[----:B------:R2:W3:Y:S01]  /*1d9d0*/  @P0 LDG.E R11, desc[UR42][R2.64] ;  /* 0x0000002a020b0981 */ /* 0x0004e2000c1e1900 */
[----:B0-----:R-:W-:Y:S02]  /*1d9e0*/  ISETP.NE.AND P1, PT, R6, 0x1, PT ;  /* 0x000000010600780c */ /* 0x001fe40003f25270 */
[----:B----4-:R-:W-:Y:S01]  /*1d9f0*/  LOP3.LUT R20, R20, 0x7f, RZ, 0xc0, !PT ;  /* 0x0000007f14147812 */ /* 0x010fe200078ec0ff */
[----:B------:R-:W0:Y:S03]  /*1da00*/  S2R R0, SR_TID.X ;  /* 0x0000000000007919 */ /* 0x000e260000002100 */
[----:B------:R-:W-:-:S07]  /*1da10*/  SHF.R.U32.HI R20, RZ, 0x1, R20 ;  /* 0x00000001ff147819 */ /* 0x000fce0000011614 */
[----:B--2---:R-:W2:Y:S08]  /*1da20*/  @P1 LDC R3, c[0x0][0x434] ;  /* 0x00010d00ff031b82 */ /* 0x004eb00000000800 */
[----:B------:R-:W4:Y:S01]  /*1da30*/  @P1 LDC R4, c[0x0][0x438] ;  /* 0x00010e00ff041b82 */ /* 0x000f220000000800 */
[----:B0-----:R-:W-:-:S05]  /*1da40*/  IMAD.SHL.U32 R0, R0, 0x40, RZ ;  /* 0x0000004000007824 */ /* 0x001fca00078e00ff */
[----:B------:R-:W-:Y:S02]  /*1da50*/  LOP3.LUT R0, R0, 0x40, RZ, 0xc0, !PT ;  /* 0x0000004000007812 */ /* 0x000fe400078ec0ff */
[----:B------:R-:W-:Y:S01]  /*1da60*/  LOP3.LUT R22, R22, 0xfffffffb, RZ, 0xc0, !PT ;  /* 0xfffffffb16167812 */ /* 0x000fe200078ec0ff */
[----:B------:R-:W-:Y:S01]  /*1da70*/  UMOV UR4, 0xffffffff ;  /* 0xffffffff00047882 */ /* 0x000fe20000000000 */
[----:B-1----:R-:W-:-:S04]  /*1da80*/  LEA R10, R5, 0xffffff80, 0x7 ;  /* 0xffffff80050a7811 */ /* 0x002fc800078e38ff */
[----:B------:R-:W-:-:S04]  /*1da90*/  LOP3.LUT R0, R10, R20, R0, 0xfe, !PT ;  /* 0x000000140a007212 */ /* 0x000fc800078efe00 */
[C---:B------:R-:W-:Y:S01]  /*1daa0*/  ISETP.GE.AND P0, PT, R0.reuse, R26, PT ;  /* 0x0000001a0000720c */ /* 0x040fe20003f06270 */
[----:B---3--:R-:W-:Y:S02]  /*1dab0*/  IMAD.IADD R2, R0, 0x1, R21 ;  /* 0x0000000100027824 */ /* 0x008fe400078e0215 */
[----:B------:R-:W0:Y:S02]  /*1dac0*/  S2R R21, SR_TID.X ;  /* 0x0000000000157919 */ /* 0x000e240000002100 */
[----:B--2---:R-:W-:-:S04]  /*1dad0*/  @P1 IMAD.HI.U32 R3, R2, R3, RZ ;  /* 0x0000000302031227 */ /* 0x004fc800078e00ff */
[----:B------:R-:W-:Y:S01]  /*1dae0*/  IMAD.MOV.U32 R0, RZ, RZ, R2 ;  /* 0x000000ffff007224 */ /* 0x000fe200078e0002 */
[----:B----4-:R-:W-:Y:S02]  /*1daf0*/  @P1 SHF.R.U32.HI R0, RZ, R4, R3 ;  /* 0x00000004ff001219 */ /* 0x010fe40000011603 */
[----:B------:R-:W1:Y:S02]  /*1db00*/  LDC R4, c[0x0][0x2f4] ;  /* 0x0000bd00ff047b82 */ /* 0x000e640000000800 */
[--C-:B------:R-:W-:Y:S01]  /*1db10*/  @!P0 SHF.R.S32.HI R9, RZ, 0x1f, R0.reuse ;  /* 0x0000001fff098819 */ /* 0x100fe20000011400 */
[--C-:B------:R-:W-:Y:S02]  /*1db20*/  IMAD.MOV R5, RZ, RZ, -R0.reuse ;  /* 0x000000ffff057224 */ /* 0x100fe400078e0a00 */
[----:B------:R-:W-:Y:S02]  /*1db30*/  @!P0 IMAD.MOV.U32 R8, RZ, RZ, R0 ;  /* 0x000000ffff088224 */ /* 0x000fe400078e0000 */
[----:B------:R-:W-:-:S02]  /*1db40*/  IMAD R5, R6, R5, R2 ;  /* 0x0000000506057224 */ /* 0x000fc400078e0202 */
[----:B------:R-:W2:Y:S08]  /*1db50*/  @!P0 LDC.64 R2, c[0x0][0x428] ;  /* 0x00010a00ff028b82 */ /* 0x000eb00000000a00 */
[----:B------:R-:W3:Y:S01]  /*1db60*/  @!P0 LDC.64 R6, c[0x0][0x418] ;  /* 0x00010600ff068b82 */ /* 0x000ee20000000a00 */
[----:B0-----:R-:W-:-:S05]  /*1db70*/  IMAD.SHL.U32 R21, R21, 0x10, RZ ;  /* 0x0000001015157824 */ /* 0x001fca00078e00ff */
[----:B------:R-:W-:Y:S02]  /*1db80*/  LOP3.LUT R21, R21, 0x10, RZ, 0xc0, !PT ;  /* 0x0000001015157812 */ /* 0x000fe400078ec0ff */
[----:B------:R-:W-:Y:S01]  /*1db90*/  SHF.R.S32.HI R12, RZ, 0x1f, R11 ;  /* 0x0000001fff0c7819 */ /* 0x000fe2000001140b */
[----:B------:R-:W-:Y:S01]  /*1dba0*/  STL [R1+0x8], R11 ;  /* 0x0000080b01007387 */ /* 0x000fe20000100800 */
[----:B--2---:R-:W-:Y:S01]  /*1dbb0*/  @!P0 IMAD.WIDE.U32 R8, R11, R2, R8 ;  /* 0x000000020b088225 */ /* 0x004fe200078e0008 */
[----:B-1----:R-:W-:Y:S02]  /*1dbc0*/  ISETP.GE.AND P3, PT, R21, R4, PT ;  /* 0x000000041500720c */ /* 0x002fe40003f66270 */
[----:B------:R0:W-:Y:S01]  /*1dbd0*/  STL [R1+0x18], R12 ;  /* 0x0000180c01007387 */ /* 0x0001e20000100800 */
[----:B------:R-:W-:-:S04]  /*1dbe0*/  @!P0 IMAD R2, R12, R2, RZ ;  /* 0x000000020c028224 */ /* 0x000fc800078e02ff */
[----:B------:R-:W-:Y:S01]  /*1dbf0*/  @!P0 IMAD R0, R11, R3, R2 ;  /* 0x000000030b008224 */ /* 0x000fe200078e0202 */
[----:B---3--:R-:W-:Y:S01]  /*1dc00*/  @!P0 LEA R6, P1, R8, R6, 0x2 ;  /* 0x0000000608068211 */ /* 0x008fe200078210ff */
[----:B------:R-:W-:Y:S02]  /*1dc10*/  IMAD.MOV.U32 R3, RZ, RZ, RZ ;  /* 0x000000ffff037224 */ /* 0x000fe400078e00ff */
[----:B------:R-:W-:Y:S01]  /*1dc20*/  @!P0 IMAD.IADD R0, R9, 0x1, R0 ;  /* 0x0000000109008824 */ /* 0x000fe200078e0200 */
[----:B0-----:R-:W-:-:S04]  /*1dc30*/  LOP3.LUT R12, R21, 0x20, RZ, 0xfc, !PT ;  /* 0x00000020150c7812 */ /* 0x001fc800078efcff */
[----:B------:R-:W-:Y:S01]  /*1dc40*/  @!P0 LEA.HI.X R7, R8, R7, R0, 0x2, P1 ;  /* 0x0000000708078211 */ /* 0x000fe200008f1400 */
[----:B------:R-:W-:Y:S01]  /*1dc50*/  IMAD.U32 R0, RZ, RZ, UR39 ;  /* 0x00000027ff007e24 */ /* 0x000fe2000f8e00ff */
[----:B------:R-:W-:Y:S02]  /*1dc60*/  ISETP.GE.AND P1, PT, R12, R4, PT ;  /* 0x000000040c00720c */ /* 0x000fe40003f26270 */
[----:B------:R-:W-:Y:S01]  /*1dc70*/  @P3 LOP3.LUT R22, R22, 0x4, RZ, 0xfc, !PT ;  /* 0x0000000416163812 */ /* 0x000fe200078efcff */
[----:B------:R0:W5:Y:S01]  /*1dc80*/  @!P0 LDG.E R3, desc[UR42][R6.64] ;  /* 0x0000002a06038981 */ /* 0x000162000c1e1900 */
[----:B------:R-:W-:Y:S02]  /*1dc90*/  ISETP.NE.AND P2, PT, R0, 0x3, PT ;  /* 0x000000030000780c */ /* 0x000fe40003f45270 */
[----:B------:R-:W-:Y:S02]  /*1dca0*/  LOP3.LUT R22, R22, 0xfffffff7, RZ, 0xc0, !PT ;  /* 0xfffffff716167812 */ /* 0x000fe400078ec0ff */
[----:B------:R-:W-:-:S02]  /*1dcb0*/  LOP3.LUT R11, R21, 0x40, RZ, 0xfc, !PT ;  /* 0x00000040150b7812 */ /* 0x000fc400078efcff */
[----:B------:R-:W-:Y:S02]  /*1dcc0*/  LOP3.LUT R22, R22, 0xfffffffd, RZ, 0xc0, !PT ;  /* 0xfffffffd16167812 */ /* 0x000fe400078ec0ff */
[----:B------:R-:W-:Y:S02]  /*1dcd0*/  ISETP.GE.AND P0, PT, R11, R4, PT ;  /* 0x000000040b00720c */ /* 0x000fe40003f06270 */
[----:B------:R-:W-:-:S04]  /*1dce0*/  @P1 LOP3.LUT R22, R22, 0x2, RZ, 0xfc, !PT ;  /* 0x0000000216161812 */ /* 0x000fc800078efcff */
[----:B------:R-:W-:-:S04]  /*1dcf0*/  @P2 LOP3.LUT R22, R22, 0x8, RZ, 0xfc, !PT ;  /* 0x0000000816162812 */ /* 0x000fc800078efcff */
[----:B------:R-:W-:-:S04]  /*1dd00*/  LOP3.LUT R22, R22, 0xfffffffe, RZ, 0xc0, !PT ;  /* 0xfffffffe16167812 */ /* 0x000fc800078ec0ff */
[----:B------:R-:W-:Y:S01]  /*1dd10*/  @P0 LOP3.LUT R22, R22, 0x1, RZ, 0xfc, !PT ;  /* 0x0000000116160812 */ /* 0x000fe200078efcff */
[----:B0-----:R-:W-:Y:S06]  /*1dd20*/  BRA.DIV UR4, `(.L_x_12055) ;  /* 0x0000004e04847947 */ /* 0x001fec000b800000 */
.L_x_12177:
[----:B------:R-:W-:-:S05]  /*1dd30*/  SHF.R.S32.HI R0, RZ, 0x1f, R18 ;  /* 0x0000001fff007819 */ /* 0x000fca0000011412 */
[----:B------:R0:W-:Y:S01]  /*1dd40*/  STL [R1+0xc], R0 ;  /* 0x00000c0001007387 */ /* 0x0001e20000100800 */
[----:B------:R-:W-:Y:S05]  /*1dd50*/  @!P2 BRA `(.L_x_12056) ;  /* 0x000000000004a947 */ /* 0x000fea0003800000 */
[----:B------:R-:W-:Y:S01]  /*1dd60*/  BPT.TRAP 0x1 ;  /* 0x000000040000795c */ /* 0x000fe20000300000 */
.L_x_12056:
[----:B------:R-:W-:Y:S01]  /*1dd70*/  IMAD R4, R24, 0x8, R23 ;  /* 0x0000000818047824 */ /* 0x000fe200078e0217 */
[----:B0-----:R-:W-:Y:S01]  /*1dd80*/  SHF.L.U32 R0, R29, 0x1f, RZ ;  /* 0x0000001f1d007819 */ /* 0x001fe200000006ff */
[----:B------:R-:W-:Y:S01]  /*1dd90*/  BSSY B0, `(.L_x_12057) ;  /* 0x0000006000007945 */ /* 0x000fe20003800000 */
[----:B------:R-:W-:Y:S02]  /*1dda0*/  IADD3 R2, -R20, R26, -R10 ;  /* 0x0000001a14027210 */ /* 0x000fe40007ffe90a */
[----:B------:R-:W0:Y:S01]  /*1ddb0*/  SYNCS.PHASECHK.TRANS64.TRYWAIT P0, [R4+URZ+0x19c80], R0 ;  /* 0x019c8000040075a7 */ /* 0x000e22000800017f */
[----:B------:R1:W-:Y:S01]  /*1ddc0*/  STL [R1+0x3c], R0 ;  /* 0x00003c0001007387 */ /* 0x0003e20000100800 */
[----:B------:R-:W-:Y:S01]  /*1ddd0*/  SHF.R.S32.HI R20, RZ, 0x1f, R5 ;  /* 0x0000001fff147819 */ /* 0x000fe20000011405 */
[----:B01----:R-:W-:Y:S06]  /*1dde0*/  @!P0 BRA `(.L_x_12058) ;  /* 0x0000004c00888947 */ /* 0x003fec0003800000 */
.L_x_12178:
[----:B------:R-:W-:Y:S05]  /*1ddf0*/  BSYNC B0 ;  /* 0x0000000000007941 */ /* 0x000fea0003800000 */
.L_x_12057:
[----:B------:R-:W2:Y:S01]  /*1de00*/  LDL R8, [R1+0xc] ;  /* 0x00000c0001087983 */ /* 0x000ea20000100800 */
[----:B------:R-:W-:-:S03]  /*1de10*/  ULDC.64 UR4, c[0x0][0x328] ;  /* 0x0000ca0000047ab9 */ /* 0x000fc60000000a00 */
[----:B------:R-:W3:Y:S01]  /*1de20*/  LDL R10, [R1+0x28] ;  /* 0x00002800010a7983 */ /* 0x000ee20000100800 */
[----:B0-----:R-:W-:Y:S01]  /*1de30*/  IMAD R0, R20, UR4, RZ ;  /* 0x0000000414007c24 */ /* 0x001fe2000f8e02ff */
[----:B-----5:R-:W-:Y:S01]  /*1de40*/  SHF.R.S32.HI R21, RZ, 0x1f, R3 ;  /* 0x0000001fff157819 */ /* 0x020fe20000011403 */
[C---:B------:R-:W-:Y:S01]  /*1de50*/  IMAD.WIDE.U32 R6, R5.reuse, UR4, RZ ;  /* 0x0000000405067c25 */ /* 0x040fe2000f8e00ff */
[----:B------:R-:W0:Y:S01]  /*1de60*/  S2R R11, SR_TID.X ;  /* 0x00000000000b7919 */ /* 0x000e220000002100 */
[----:B------:R-:W-:Y:S02]  /*1de70*/  ISETP.GE.AND P1, PT, R2, 0x1, PT ;  /* 0x000000010200780c */ /* 0x000fe40003f26270 */
        /* <DEDUP_REMOVED lines=9> */
[----:B0-----:R-:W-:-:S05]  /*1df10*/  IMAD.SHL.U32 R26, R11, 0x10, RZ ;  /* 0x000000100b1a7824 */ /* 0x001fca00078e00ff */
[----:B------:R-:W-:Y:S01]  /*1df20*/  LOP3.LUT R26, R26, 0x10, RZ, 0xc0, !PT ;  /* 0x000000101a1a7812 */ /* 0x000fe200078ec0ff */
        /* <DEDUP_REMOVED lines=13> */
[----:B-1----:R-:W-:-:S02]  /*1e000*/  ISETP.GE.AND P4, PT, R26, R12, PT ;  /* 0x0000000c1a00720c */ /* 0x002fc40003f86270 */
[----:B--2---:R-:W-:Y:S01]  /*1e010*/  IADD3 R6, P0, R26, R6, RZ ;  /* 0x000000061a067210 */ /* 0x004fe20007f1e0ff */
[----:B0-----:R-:W-:-:S04]  /*1e020*/  IMAD.SHL.U32 R11, R11, 0x10, RZ ;  /* 0x000000100b0b7824 */ /* 0x001fc800078e00ff */
[----:B---3--:R-:W-:Y:S01]  /*1e030*/  IMAD.X R7, RZ, RZ, R0, P0 ;  /* 0x000000ffff077224 */ /* 0x008fe200000e0600 */
[----:B------:R-:W-:Y:S01]  /*1e040*/  ISETP.LT.OR P0, PT, R2, 0x1, P4 ;  /* 0x000000010200780c */ /* 0x000fe20002701670 */
[----:B------:R-:W-:Y:S01]  /*1e050*/  IMAD.IADD R0, R23, 0x1, R10 ;  /* 0x0000000117007824 */ /* 0x000fe200078e020a */
[----:B------:R-:W-:-:S04]  /*1e060*/  LOP3.LUT R11, R11, 0x10, RZ, 0xc0, !PT ;  /* 0x000000100b0b7812 */ /* 0x000fc800078ec0ff */
[C---:B------:R-:W-:Y:S02]  /*1e070*/  LOP3.LUT R13, R11.reuse, 0x20, RZ, 0xfc, !PT ;  /* 0x000000200b0d7812 */ /* 0x040fe400078efcff */
[----:B------:R-:W-:Y:S02]  /*1e080*/  LOP3.LUT R11, R11, 0x40, RZ, 0xfc, !PT ;  /* 0x000000400b0b7812 */ /* 0x000fe400078efcff */
[----:B------:R-:W-:-:S03]  /*1e090*/  ISETP.GE.AND P2, PT, R13, R12, PT ;  /* 0x0000000c0d00720c */ /* 0x000fc60003f46270 */
        /* <DEDUP_REMOVED lines=8> */
.L_x_12184:
        /* <DEDUP_REMOVED lines=13> */
.L_x_12060:
        /* <DEDUP_REMOVED lines=11> */
.L_x_12061:
[----:B------:R2:W-:Y:S01]  /*1e2a0*/  SYNCS.ARRIVE.TRANS64.A1T0 RZ, [R4+URZ+0x19c70], RZ ;  /* 0x019c70ff04ff79a7 */ /* 0x0005e2000810003f */
[----:B------:R-:W-:Y:S05]  /*1e2b0*/  @!P4 BRA `(.L_x_12062) ;  /* 0x000000000004c947 */ /* 0x000fea0003800000 */
[----:B------:R-:W-:Y:S01]  /*1e2c0*/  BPT.TRAP 0x1 ;  /* 0x000000040000795c */ /* 0x000fe20000300000 */
.L_x_12062:
[----:B------:R-:W3:Y:S01]  /*1e2d0*/  LDL R2, [R1+0x3c] ;  /* 0x00003c0001027983 */ /* 0x000ee20000100800 */
[----:B------:R-:W-:Y:S01]  /*1e2e0*/  BSSY B0, `(.L_x_12063) ;  /* 0x0000003000007945 */ /* 0x000fe20003800000 */
[----:B---3--:R-:W3:Y:S03]  /*1e2f0*/  SYNCS.PHASECHK.TRANS64.TRYWAIT P0, [R4+URZ+0x19c40], R2 ;  /* 0x019c4002040075a7 */ /* 0x008ee6000800017f */
[----:B---3--:R-:W-:Y:S05]  /*1e300*/  @!P0 BRA `(.L_x_12064) ;  /* 0x0000004c003c8947 */ /* 0x008fea0003800000 */
.L_x_12185:
[----:B------:R-:W-:Y:S05]  /*1e310*/  BSYNC B0 ;  /* 0x0000000000007941 */ /* 0x000fea0003800000 */
.L_x_12063:
        /* <DEDUP_REMOVED lines=15> */
[----:B------:R-:W-:-:S04]  /*1e410*/  IMAD.WIDE.U32 R2, R18, UR4, R2 ;  /* 0x0000000412027c25 */ /* 0x000fc8000f8e0002 */
[C---:B0-----:R-:W-:Y:S02]  /*1e420*/  IMAD.SHL.U32 R10, R8.reuse, 0x10, RZ ;  /* 0x00000010080a7824 */ /* 0x041fe400078e00ff */
[----:B------:R-:W-:-:S03]  /*1e430*/  IMAD.SHL.U32 R8, R8, 0x10, RZ ;  /* 0x0000001008087824 */ /* 0x000fc600078e00ff */
[----:B------:R-:W-:Y:S02]  /*1e440*/  LOP3.LUT R10, R10, 0x10, RZ, 0xc0, !PT ;  /* 0x000000100a0a7812 */ /* 0x000fe400078ec0ff */
        /* <DEDUP_REMOVED lines=25> */
.L_x_12191:
        /* <DEDUP_REMOVED lines=13> */
.L_x_12066:
        /* <DEDUP_REMOVED lines=11> */
.L_x_12067:
[----:B------:R0:W5:Y:S01]  /*1e760*/  LDL.LU R3, [R1+0x38] ;  /* 0x0000380001037983 */ /* 0x0001620000300800 */
[----:B------:R0:W-:Y:S02]  /*1e770*/  SYNCS.ARRIVE.TRANS64.A1T0 RZ, [R4+URZ+0x19c30], RZ ;  /* 0x019c30ff04ff79a7 */ /* 0x0001e4000810003f */
        /* <DEDUP_REMOVED lines=8> */
[----:B------:R-:W-:Y:S01]  /*1e800*/  BSSY B6, `(.L_x_12068) ;  /* 0x000001d000067945 */ /* 0x000fe20003800000 */
[----:B------:R-:W-:Y:S02]  /*1e810*/  SHF.R.S32.HI R0, RZ, 0x1f, R19 ;  /* 0x0000001fff007819 */ /* 0x000fe40000011413 */
[----:B------:R-:W-:Y:S02]  /*1e820*/  SEL R26, R19, RZ, !P0 ;  /* 0x000000ff131a7207 */ /* 0x000fe40004000000 */
[----:B------:R-:W-:Y:S02]  /*1e830*/  SEL R0, R0, RZ, !P0 ;  /* 0x000000ff00007207 */ /* 0x000fe40004000000 */
[----:B-----5:R-:W-:Y:S01]  /*1e840*/  SHF.R.S32.HI R2, RZ, 0x1f, R3 ;  /* 0x0000001fff027819 */ /* 0x020fe20000011403 */
[----:B0-2---:R-:W-:-:S04]  /*1e850*/  IMAD.WIDE.U32 R4, R3, UR4, RZ ;  /* 0x0000000403047c25 */ /* 0x005fc8000f8e00ff */
[----:B------:R-:W-:Y:S01]  /*1e860*/  IMAD R2, R2, UR4, RZ ;  /* 0x0000000402027c24 */ /* 0x000fe2000f8e02ff */
[----:B------:R0:W-:Y:S03]  /*1e870*/  STL.64 [R1+0x38], R4 ;  /* 0x0000380401007387 */ /* 0x0001e60000100a00 */
[----:B------:R-:W-:-:S04]  /*1e880*/  IMAD R2, R3, UR5, R2 ;  /* 0x0000000503027c24 */ /* 0x000fc8000f8e0202 */
[----:B------:R-:W-:-:S05]  /*1e890*/  IMAD.IADD R2, R5, 0x1, R2 ;  /* 0x0000000105027824 */ /* 0x000fca00078e0202 */
[----:B------:R0:W-:Y:S04]  /*1e8a0*/  STL [R1+0x48], R2 ;  /* 0x0000480201007387 */ /* 0x0001e80000100800 */
[----:B------:R0:W-:Y:S01]  /*1e8b0*/  STL [R1+0x4c], R0 ;  /* 0x00004c0001007387 */ /* 0x0001e20000100800 */
        /* <DEDUP_REMOVED lines=17> */
.L_x_12069:
[----:B------:R-:W-:Y:S05]  /*1e9d0*/  BSYNC B6 ;  /* 0x0000000000067941 */ /* 0x000fea0003800000 */
.L_x_12068:
        /* <DEDUP_REMOVED lines=32> */
[----:B------:R-:W-:-:S04]  /*1ebe0*/  IMAD.IADD R0, R20, 0x1, R17 ;  /* 0x0000000114007824 */ /* 0x000fc800078e0211 */
        /* <DEDUP_REMOVED lines=34> */
[C---:B0-----:R-:W-:Y:S02]  /*1ee10*/  IMAD.SHL.U32 R11, R20.reuse, 0x10, RZ ;  /* 0x00000010140b7824 */ /* 0x041fe400078e00ff */
[----:B------:R-:W-:-:S03]  /*1ee20*/  IMAD.SHL.U32 R10, R20, 0x10, RZ ;  /* 0x00000010140a7824 */ /* 0x000fc600078e00ff */
[----:B------:R-:W-:Y:S01]  /*1ee30*/  LOP3.LUT R11, R11, 0x10, RZ, 0xc0, !PT ;  /* 0x000000100b0b7812 */ /* 0x000fe200078ec0ff */
[----:B------:R-:W-:Y:S01]  /*1ee40*/  IMAD R0, R0, UR7, R4 ;  /* 0x0000000700007c24 */ /* 0x000fe2000f8e0204 */
        /* <DEDUP_REMOVED lines=14> */
[----:B------:R-:W-:Y:S01]  /*1ef30*/  IMAD.IADD R17, R20, 0x1, R17 ;  /* 0x0000000114117824 */ /* 0x000fe200078e0211 */
        /* <DEDUP_REMOVED lines=21> */
.L_x_12198:
        /* <DEDUP_REMOVED lines=12> */
.L_x_12072:
[----:B------:R-:W-:Y:S05]  /*1f150*/  BSYNC B0 ;  /* 0x0000000000007941 */ /* 0x000fea0003800000 */
.L_x_12071:
[----:B------:R-:W-:Y:S01]  /*1f160*/  NOP ;  /* 0x0000000000007918 */ /* 0x000fe20000000000 */
[----:B------:R-:W-:-:S13]  /*1f170*/  PLOP3.LUT P0, PT, PT, PT, PT, 0x80, 0x0 ;  /* 0x000000000000781c */ /* 0x000fda0003f0f070 */
.L_x_12073:
        /* <DEDUP_REMOVED lines=18> */
.L_x_12199:
[----:B------:R-:W-:Y:S05]  /*1f2a0*/  BSYNC B0 ;  /* 0x0000000000007941 */ /* 0x000fea0003800000 */
.L_x_12074:
[----:B-1----:R-:W3:Y:S04]  /*1f2b0*/  LDL.LU R3, [R1+0x44] ;  /* 0x0000440001037983 */ /* 0x002ee80000300800 */
[----:B------:R-:W4:Y:S01]  /*1f2c0*/  LDL R2, [R1+0x1c] ;  /* 0x00001c0001027983 */ /* 0x000f220000100800 */
[----:B---3--:R-:W-:-:S05]  /*1f2d0*/  VIADD R20, R3, 0xfffffffe ;  /* 0xfffffffe03147836 */ /* 0x008fca0000000000 */
[----:B----4-:R-:W-:-:S13]  /*1f2e0*/  ISETP.GE.AND P0, PT, R20, R2, PT ;  /* 0x000000021400720c */ /* 0x010fda0003f06270 */
[----:B------:R-:W-:Y:S05]  /*1f2f0*/  @!P0 BRA `(.L_x_12076) ;  /* 0x0000001000908947 */ /* 0x000fea0003800000 */
[----:B0-----:R-:W-:Y:S02]  /*1f300*/  IMAD.MOV.U32 R4, RZ, RZ, R24 ;  /* 0x000000ffff047224 */ /* 0x001fe400078e0018 */
[----:B------:R-:W-:-:S07]  /*1f310*/  IMAD.MOV.U32 R6, RZ, RZ, R29 ;  /* 0x000000ffff067224 */ /* 0x000fce00078e001d */
.L_x_12096:
[----:B------:R-:W3:Y:S01]  /*1f320*/  LDL R7, [R1+0x14] ;  /* 0x0000140001077983 */ /* 0x000ee20000100800 */
[----:B0-----:R-:W0:Y:S03]  /*1f330*/  LDC R8, c[0x0][0x430] ;  /* 0x00010c00ff087b82 */ /* 0x001e260000000800 */
[----:B------:R-:W4:Y:S04]  /*1f340*/  LDL R11, [R1+0x18] ;  /* 0x00001800010b7983 */ /* 0x000f280000100800 */
[----:B------:R-:W5:Y:S01]  /*1f350*/  LDL R9, [R1+0x8] ;  /* 0x0000080001097983 */ /* 0x000f620000100800 */
[----:B-1----:R-:W2:Y:S03]  /*1f360*/  S2R R2, SR_TID.X ;  /* 0x0000000000027919 */ /* 0x002ea60000002100 */
[----:B------:R-:W5:Y:S01]  /*1f370*/  LDL R10, [R1+0x1c] ;  /* 0x00001c00010a7983 */ /* 0x000f620000100800 */
[----:B0-----:R-:W-:-:S13]  /*1f380*/  ISETP.NE.AND P0, PT, R8, 0x1, PT ;  /* 0x000000010800780c */ /* 0x001fda0003f05270 */
[----:B------:R-:W0:Y:S01]  /*1f390*/  @P0 LDC R5, c[0x0][0x434] ;  /* 0x00010d00ff050b82 */ /* 0x000e220000000800 */
[----:B--2---:R-:W-:-:S04]  /*1f3a0*/  LOP3.LUT R0, R2, 0x7f, RZ, 0xc0, !PT ;  /* 0x0000007f02007812 */ /* 0x004fc800078ec0ff */
[----:B------:R-:W-:-:S03]  /*1f3b0*/  SHF.R.U32.HI R3, RZ, 0x1, R0 ;  /* 0x00000001ff037819 */ /* 0x000fc60000011600 */
        /* <DEDUP_REMOVED lines=9> */
[----:B-1----:R-:W-:-:S05]  /*1f450*/  @P0 SHF.R.U32.HI R2, RZ, R0, R5 ;  /* 0x00000000ff020219 */ /* 0x002fca0000011605 */
[--C-:B------:R-:W-:Y:S02]  /*1f460*/  IMAD.MOV R7, RZ, RZ, -R2.reuse ;  /* 0x000000ffff077224 */ /* 0x100fe400078e0a02 */
[----:B----4-:R-:W-:Y:S02]  /*1f470*/  IMAD R0, R11, UR4, RZ ;  /* 0x000000040b007c24 */ /* 0x010fe4000f8e02ff */
        /* <DEDUP_REMOVED lines=9> */
[----:B------:R-:W-:-:S05]  /*1f510*/  IMAD.MOV.U32 R0, RZ, RZ, R20 ;  /* 0x000000ffff007224 */ /* 0x000fca00078e0014 */
[----:B------:R-:W-:Y:S01]  /*1f520*/  ISETP.GT.AND P1, PT, R0, R10, PT ;  /* 0x0000000a0000720c */ /* 0x000fe20003f24270 */
[----:B------:R-:W-:Y:S02]  /*1f530*/  IMAD.U32 R10, RZ, RZ, UR39 ;  /* 0x00000027ff0a7e24 */ /* 0x000fe4000f8e00ff */
[----:B------:R-:W-:-:S03]  /*1f540*/  VIADD R24, R4, 0x1 ;  /* 0x0000000104187836 */ /* 0x000fc60000000000 */
[----:B------:R-:W-:Y:S02]  /*1f550*/  ISETP.NE.AND P2, PT, R10, 0x3, PT ;  /* 0x000000030a00780c */ /* 0x000fe40003f45270 */
[----:B------:R-:W-:-:S04]  /*1f560*/  ISETP.NE.AND P0, PT, R24, 0x2, PT ;  /* 0x000000021800780c */ /* 0x000fc80003f05270 */
[----:B------:R-:W-:Y:S01]  /*1f570*/  SEL R29, RZ, 0x1, P0 ;  /* 0x00000001ff1d7807 */ /* 0x000fe20000000000 */
[----:B------:R-:W-:Y:S01]  /*1f580*/  VIADD R20, R20, 0xffffffff ;  /* 0xffffffff14147836 */ /* 0x000fe20000000000 */
[----:B------:R-:W-:Y:S02]  /*1f590*/  SEL R24, R24, RZ, P0 ;  /* 0x000000ff18187207 */ /* 0x000fe40000000000 */
[----:B------:R-:W-:Y:S02]  /*1f5a0*/  LOP3.LUT R29, R6, R29, RZ, 0x3c, !PT ;  /* 0x0000001d061d7212 */ /* 0x000fe400078e3cff */
[----:B--2---:R-:W-:Y:S01]  /*1f5b0*/  SHF.R.S32.HI R17, RZ, 0x1f, R8 ;  /* 0x0000001fff117819 */ /* 0x004fe20000011408 */
[----:B------:R-:W-:Y:S06]  /*1f5c0*/  @!P2 BRA `(.L_x_12077) ;  /* 0x000000000004a947 */ /* 0x000fec0003800000 */
[----:B------:R-:W-:Y:S01]  /*1f5d0*/  BPT.TRAP 0x1 ;  /* 0x000000040000795c */ /* 0x000fe20000300000 */
.L_x_12077:
[----:B------:R-:W-:Y:S01]  /*1f5e0*/  IMAD R0, R24, 0x8, R23 ;  /* 0x0000000818007824 */ /* 0x000fe200078e0217 */
[----:B------:R-:W-:Y:S01]  /*1f5f0*/  SHF.L.U32 R10, R29, 0x1f, RZ ;  /* 0x0000001f1d0a7819 */ /* 0x000fe200000006ff */
[----:B------:R-:W-:Y:S01]  /*1f600*/  BSSY B0, `(.L_x_12078) ;  /* 0x0000004000007945 */ /* 0x000fe20003800000 */
[----:B------:R-:W-:Y:S02]  /*1f610*/  SHF.R.S32.HI R9, RZ, 0x1f, R7 ;  /* 0x0000001fff097819 */ /* 0x000fe40000011407 */
[----:B------:R-:W0:Y:S02]  /*1f620*/  SYNCS.PHASECHK.TRANS64.TRYWAIT P0, [R0+URZ+0x19c80], R10 ;  /* 0x019c800a000075a7 */ /* 0x000e24000800017f */
[----:B0-----:R-:W-:Y:S05]  /*1f630*/  @!P0 BRA `(.L_x_12079) ;  /* 0x0000004000308947 */ /* 0x001fea0003800000 */
.L_x_12200:
[----:B------:R-:W-:Y:S05]  /*1f640*/  BSYNC B0 ;  /* 0x0000000000007941 */ /* 0x000fea0003800000 */
.L_x_12078:
        /* <DEDUP_REMOVED lines=46> */
.L_x_12206:
        /* <DEDUP_REMOVED lines=13> */
.L_x_12081:
        /* <DEDUP_REMOVED lines=11> */
.L_x_12082:
[----:B------:R2:W-:Y:S01]  /*1fab0*/  SYNCS.ARRIVE.TRANS64.A1T0 RZ, [R0+URZ+0x19c70], RZ ;  /* 0x019c70ff00ff79a7 */ /* 0x0005e2000810003f */
[----:B------:R-:W-:Y:S05]  /*1fac0*/  @!P3 BRA `(.L_x_12083) ;  /* 0x000000000004b947 */ /* 0x000fea0003800000 */
[----:B------:R-:W-:Y:S01]  /*1fad0*/  BPT.TRAP 0x1 ;  /* 0x000000040000795c */ /* 0x000fe20000300000 */
.L_x_12083:
[----:B------:R-:W3:Y:S01]  /*1fae0*/  SYNCS.PHASECHK.TRANS64.TRYWAIT P0, [R0+URZ+0x19c40], R10 ;  /* 0x019c400a000075a7 */ /* 0x000ee2000800017f */
[----:B------:R-:W-:Y:S04]  /*1faf0*/  BSSY B0, `(.L_x_12084) ;  /* 0x0000002000007945 */ /* 0x000fe80003800000 */
[----:B---3--:R-:W-:Y:S05]  /*1fb00*/  @!P0 BRA `(.L_x_12085) ;  /* 0x0000003c00bc8947 */ /* 0x008fea0003800000 */
.L_x_12207:
[----:B------:R-:W-:Y:S05]  /*1fb10*/  BSYNC B0 ;  /* 0x0000000000007941 */ /* 0x000fea0003800000 */
.L_x_12084:
        /* <DEDUP_REMOVED lines=40> */
.L_x_12213:
        /* <DEDUP_REMOVED lines=10> */
.L_x_12087:
        /* <DEDUP_REMOVED lines=11> */
.L_x_12088:
[----:B------:R2:W-:Y:S02]  /*1fef0*/  SYNCS.ARRIVE.TRANS64.A1T0 RZ, [R0+URZ+0x19c30], RZ ;  /* 0x019c30ff00ff79a7 */ /* 0x0005e4000810003f */
[----:B--23--:R-:W-:-:S05]  /*1ff00*/  IMAD.U32 R0, RZ, RZ, UR36 ;  /* 0x00000024ff007e24 */ /* 0x00cfca000f8e00ff */
[----:B------:R-:W-:-:S13]  /*1ff10*/  ISETP.NE.AND P0, PT, R0, 0x3, PT ;  /* 0x000000030000780c */ /* 0x000fda0003f05270 */
[----:B------:R-:W-:Y:S05]  /*1ff20*/  @!P0 BRA `(.L_x_12089) ;  /* 0x0000000000048947 */ /* 0x000fea0003800000 */
[----:B------:R-:W-:Y:S01]  /*1ff30*/  BPT.TRAP 0x1 ;  /* 0x000000040000795c */ /* 0x000fe20000300000 */
.L_x_12089:
[----:B------:R-:W-:Y:S01]  /*1ff40*/  LOP3.LUT R0, R6, 0x1, RZ, 0x3c, !PT ;  /* 0x0000000106007812 */ /* 0x000fe200078e3cff */
[----:B------:R-:W-:Y:S01]  /*1ff50*/  IMAD R2, R4, 0x8, R23 ;  /* 0x0000000804027824 */ /* 0x000fe200078e0217 */
[----:B------:R-:W-:Y:S02]  /*1ff60*/  BSSY B0, `(.L_x_12090) ;  /* 0x0000004000007945 */ /* 0x000fe40003800000 */
[----:B------:R-:W-:-:S04]  /*1ff70*/  SHF.L.U32 R0, R0, 0x1f, RZ ;  /* 0x0000001f00007819 */ /* 0x000fc800000006ff */
[----:B------:R-:W0:Y:S02]  /*1ff80*/  SYNCS.PHASECHK.TRANS64.TRYWAIT P2, [R2+URZ+0x19c70], R0 ;  /* 0x019c7000020075a7 */ /* 0x000e24000804017f */
[----:B0-----:R-:W-:Y:S05]  /*1ff90*/  @!P2 BRA `(.L_x_12091) ;  /* 0x0000003c0044a947 */ /* 0x001fea0003800000 */
.L_x_12214:
[----:B------:R-:W-:Y:S05]  /*1ffa0*/  BSYNC B0 ;  /* 0x0000000000007941 */ /* 0x000fea0003800000 */
.L_x_12090:
[----:B------:R-:W-:-:S05]  /*1ffb0*/  IMAD.U32 R3, RZ, RZ, UR39 ;  /* 0x00000027ff037e24 */ /* 0x000fca000f8e00ff */
[----:B------:R-:W-:-:S13]  /*1ffc0*/  ISETP.NE.AND P2, PT, R3, 0x3, PT ;  /* 0x000000030300780c */ /* 0x000fda0003f45270 */
[----:B------:R-:W-:Y:S05]  /*1ffd0*/  @!P2 BRA `(.L_x_12092) ;  /* 0x000000000004a947 */ /* 0x000fea0003800000 */
[----:B------:R-:W-:Y:S01]  /*1ffe0*/  BPT.TRAP 0x1 ;  /* 0x000000040000795c */ /* 0x000fe20000300000 */
.L_x_12092:
[----:B------:R-:W-:Y:S01]  /*1fff0*/  SHF.L.U32 R3, R6, 0x1f, RZ ;  /* 0x0000001f06037819 */ /* 0x000fe200000006ff */
[----:B0-----:R-:W-:-:S03]  /*20000*/  IMAD R0, R4, 0x3000, RZ ;  /* 0x0000300004007824 */ /* 0x001fc600078e02ff */
[----:B------:R-:W0:Y:S02]  /*20010*/  SYNCS.PHASECHK.TRANS64.TRYWAIT P2, [R2+URZ+0x19c60], R3 ;  /* 0x019c6003020075a7 */ /* 0x000e24000804017f */
[----:B0-----:R-:W-:Y:S05]  /*20020*/  @!P2 BRA `(.L_x_12093) ;  /* 0x0000003c0034a947 */ /* 0x001fea0003800000 */
.L_x_12215:
[----:B------:R-:W2:Y:S04]  /*20030*/  LDL R12, [R1] ;  /* 0x00000000010c7983 */ /* 0x000ea80000100800 */
[----:B------:R-:W3:Y:S01]  /*20040*/  LDL R13, [R1+0x24] ;  /* 0x00002400010d7983 */ /* 0x000ee20000100800 */
[----:B0-----:R-:W-:Y:S01]  /*20050*/  LOP3.LUT R3, R0, R27, RZ, 0xfc, !PT ;  /* 0x0000001b00037212 */ /* 0x001fe200078efcff */
[----:B------:R-:W-:Y:S05]  /*20060*/  WARPSYNC.ALL ;  /* 0x0000000000007948 */ /* 0x000fea0003800000 */
[----:B------:R-:W-:-:S05]  /*20070*/  IMAD.IADD R3, R23, 0x1, R3 ;  /* 0x0000000117037824 */ /* 0x000fca00078e0203 */
[----:B-1----:R-:W0:Y:S02]  /*20080*/  LDSM.16.MT88.4 R4, [R3+0x9000] ;  /* 0x009000000304783b */ /* 0x002e240000004200 */
[C-C-:B0-----:R-:W-:Y:S02]  /*20090*/  PRMT R8, R4.reuse, 0x6420, R5.reuse ;  /* 0x0000642004087816 */ /* 0x141fe40000000005 */
[----:B------:R-:W-:Y:S02]  /*200a0*/  PRMT R9, R4, 0x7531, R5 ;  /* 0x0000753104097816 */ /* 0x000fe40000000005 */
[C-C-:B------:R-:W-:Y:S02]  /*200b0*/  PRMT R10, R6.reuse, 0x6420, R7.reuse ;  /* 0x00006420060a7816 */ /* 0x140fe40000000007 */
[----:B------:R-:W-:Y:S02]  /*200c0*/  PRMT R11, R6, 0x7531, R7 ;  /* 0x00007531060b7816 */ /* 0x000fe40000000007 */
[----:B--2---:R-:W-:-:S05]  /*200d0*/  LOP3.LUT R3, R0, R12, RZ, 0xfc, !PT ;  /* 0x0000000c00037212 */ /* 0x004fca00078efcff */
[----:B------:R-:W-:-:S05]  /*200e0*/  IMAD.IADD R3, R25, 0x1, R3 ;  /* 0x0000000119037824 */ /* 0x000fca00078e0203 */
        /* <DEDUP_REMOVED lines=14> */
[----:B------:R-:W-:Y:S02]  /*201d0*/  LOP3.LUT R3, R3, R12, RZ, 0xfc, !PT ;  /* 0x0000000c03037212 */ /* 0x000fe400078efcff */
[----:B------:R-:W-:Y:S01]  /*201e0*/  LOP3.LUT R12, R27, 0x1800, RZ, 0xfc, !PT ;  /* 0x000018001b0c7812 */ /* 0x000fe200078efcff */
        /* <DEDUP_REMOVED lines=10> */
[----:B------:R3:W0:Y:S02]  /*20290*/  LDSM.16.MT88.4 R4, [R3+0x9000] ;  /* 0x009000000304783b */ /* 0x0006240000004200 */
[----:B---3--:R-:W-:Y:S02]  /*202a0*/  IADD3 R3, R25, R13, R0 ;  /* 0x0000000d19037210 */ /* 0x008fe40007ffe000 */
[C-C-:B0-----:R-:W-:Y:S02]  /*202b0*/  PRMT R8, R4.reuse, 0x6420, R5.reuse ;  /* 0x0000642004087816 */ /* 0x141fe40000000005 */
        /* <DEDUP_REMOVED lines=29> */
.L_x_12094:
[----:B-1----:R1:W-:Y:S01]  /*20490*/  SYNCS.ARRIVE.TRANS64.A1T0 RZ, [R2+URZ+0x19c50], RZ ;  /* 0x019c50ff02ff79a7 */ /* 0x0023e2000810003f */
[----:B------:R-:W-:Y:S06]  /*204a0*/  BAR.SYNC.DEFER_BLOCKING 0x2, 0x80 ;  /* 0x0082000000007b1d */ /* 0x000fec0000010000 */
[----:B------:R-:W-:Y:S05]  /*204b0*/  @!P0 BRA `(.L_x_12095) ;  /* 0x0000000000048947 */ /* 0x000fea0003800000 */
[----:B------:R-:W-:Y:S01]  /*204c0*/  BPT.TRAP 0x1 ;  /* 0x000000040000795c */ /* 0x000fe20000300000 */
.L_x_12095:
[----:B------:R-:W2:Y:S01]  /*204d0*/  LDL R0, [R1+0x20] ;  /* 0x0000200001007983 */ /* 0x000ea20000100800 */
[----:B-1----:R-:W-:Y:S02]  /*204e0*/  VIADD R2, R2, 0x19c80 ;  /* 0x00019c8002027836 */ /* 0x002fe40000000000 */
[----:B------:R-:W-:Y:S02]  /*204f0*/  IMAD.MOV.U32 R4, RZ, RZ, R24 ;  /* 0x000000ffff047224 */ /* 0x000fe400078e0018 */
[----:B------:R-:W-:Y:S01]  /*20500*/  IMAD.MOV.U32 R6, RZ, RZ, R29 ;  /* 0x000000ffff067224 */ /* 0x000fe200078e001d */
[----:B--2---:R-:W-:-:S04]  /*20510*/  PRMT R2, R0, 0x654, R2 ;  /* 0x0000065400027816 */ /* 0x004fc80000000002 */
[----:B------:R1:W-:Y:S01]  /*20520*/  SYNCS.ARRIVE.TRANS64.RED.A1T0 RZ, [R2+URZ], RZ ;  /* 0x000000ff02ff79a7 */ /* 0x0003e2000810043f */
[----:B------:R-:W-:Y:S05]  /*20530*/  @P1 BRA `(.L_x_12096) ;  /* 0xffffffec00781947 */ /* 0x000fea000383ffff */
.L_x_12076:
[----:B--2---:R-:W1:Y:S01]  /*20540*/  S2R R0, SR_TID.X ;  /* 0x0000000000007919 */ /* 0x004e620000002100 */
[----:B------:R-:W-:Y:S01]  /*20550*/  BSSY B0, `(.L_x_12097) ;  /* 0x0000012000007945 */ /* 0x000fe20003800000 */
[----:B-1----:R-:W-:Y:S01]  /*20560*/  LOP3.LUT R2, R0, 0x7f, RZ, 0xc0, !PT ;  /* 0x0000007f00027812 */ /* 0x002fe200078ec0ff */
        /* <DEDUP_REMOVED lines=16> */
.L_x_12098:
[----:B------:R-:W-:Y:S05]  /*20670*/  BSYNC B0 ;  /* 0x0000000000007941 */ /* 0x000fea0003800000 */
.L_x_12097:
[----:B------:R-:W-:Y:S05]  /*20680*/  @!P0 BRA `(.L_x_12099) ;  /* 0x0000000000048947 */ /* 0x000fea0003800000 */
[----:B------:R-:W-:Y:S01]  /*20690*/  BPT.TRAP 0x1 ;  /* 0x000000040000795c */ /* 0x000fe20000300000 */
.L_x_12099:
[----:B------:R-:W-:Y:S01]  /*206a0*/  LOP3.LUT R2, R29, 0x1, RZ, 0x3c, !PT ;  /* 0x000000011d027812 */ /* 0x000fe200078e3cff */
[----:B------:R-:W-:Y:S01]  /*206b0*/  IMAD R0, R24, 0x8, R23 ;  /* 0x0000000818007824 */ /* 0x000fe200078e0217 */
[----:B------:R-:W-:Y:S02]  /*206c0*/  BSSY B0, `(.L_x_12100) ;  /* 0x0000004000007945 */ /* 0x000fe40003800000 */
[----:B------:R-:W-:-:S04]  /*206d0*/  SHF.L.U32 R2, R2, 0x1f, RZ ;  /* 0x0000001f02027819 */ /* 0x000fc800000006ff */
[----:B------:R-:W1:Y:S02]  /*206e0*/  SYNCS.PHASECHK.TRANS64.TRYWAIT P1, [R0+URZ+0x19c70], R2 ;  /* 0x019c7002000075a7 */ /* 0x000e64000802017f */
[----:B-1----:R-:W-:Y:S05]  /*206f0*/  @!P1 BRA `(.L_x_12101) ;  /* 0x0000003400949947 */ /* 0x002fea0003800000 */
.L_x_12216:
[----:B------:R-:W-:Y:S05]  /*20700*/  BSYNC B0 ;  /* 0x0000000000007941 */ /* 0x000fea0003800000 */
.L_x_12100:
[----:B0-----:R-:W-:-:S05]  /*20710*/  IMAD.U32 R3, RZ, RZ, UR39 ;  /* 0x00000027ff037e24 */ /* 0x001fca000f8e00ff */
[----:B------:R-:W-:-:S13]  /*20720*/  ISETP.NE.AND P1, PT, R3, 0x3, PT ;  /* 0x000000030300780c */ /* 0x000fda0003f25270 */
[----:B------:R-:W-:Y:S05]  /*20730*/  @!P1 BRA `(.L_x_12102) ;  /* 0x0000000000049947 */ /* 0x000fea0003800000 */
[----:B------:R-:W-:Y:S01]  /*20740*/  BPT.TRAP 0x1 ;  /* 0x000000040000795c */ /* 0x000fe20000300000 */
.L_x_12102:
[----:B-1----:R-:W-:-:S04]  /*20750*/  SHF.L.U32 R2, R29, 0x1f, RZ ;  /* 0x0000001f1d027819 */ /* 0x002fc800000006ff */
[----:B------:R-:W0:Y:S02]  /*20760*/  SYNCS.PHASECHK.TRANS64.TRYWAIT P1, [R0+URZ+0x19c60], R2 ;  /* 0x019c6002000075a7 */ /* 0x000e24000802017f */
[----:B0-----:R-:W-:Y:S05]  /*20770*/  @!P1 BRA `(.L_x_12103) ;  /* 0x0000003400889947 */ /* 0x001fea0003800000 */
.L_x_12217:
[----:B------:R-:W2:Y:S04]  /*20780*/  LDL R12, [R1] ;  /* 0x00000000010c7983 */ /* 0x000ea80000100800 */
[----:B------:R-:W3:Y:S01]  /*20790*/  LDL R13, [R1+0x24] ;  /* 0x00002400010d7983 */ /* 0x000ee20000100800 */
[----:B0-----:R-:W-:Y:S01]  /*207a0*/  IMAD R2, R24, 0x3000, RZ ;  /* 0x0000300018027824 */ /* 0x001fe200078e02ff */
[----:B------:R-:W-:Y:S05]  /*207b0*/  WARPSYNC.ALL ;  /* 0x0000000000007948 */ /* 0x000fea0003800000 */
[----:B------:R-:W-:-:S05]  /*207c0*/  LOP3.LUT R3, R2, R27, RZ, 0xfc, !PT ;  /* 0x0000001b02037212 */ /* 0x000fca00078efcff */
[----:B------:R-:W-:-:S05]  /*207d0*/  IMAD.IADD R3, R23, 0x1, R3 ;  /* 0x0000000117037824 */ /* 0x000fca00078e0203 */
[----:B------:R-:W0:Y:S02]  /*207e0*/  LDSM.16.MT88.4 R4, [R3+0x9000] ;  /* 0x009000000304783b */ /* 0x000e240000004200 */
        /* <DEDUP_REMOVED lines=23> */
[C---:B------:R-:W-:Y:S01]  /*20960*/  IMAD.IADD R3, R25.reuse, 0x1, R3 ;  /* 0x0000000119037824 */ /* 0x040fe200078e0203 */
[----:B---3--:R-:W-:-:S03]  /*20970*/  IADD3 R25, R25, R13, R2 ;  /* 0x0000000d19197210 */ /* 0x008fc60007ffe002 */
        /* <DEDUP_REMOVED lines=13> */
[----:B------:R-:W-:-:S02]  /*20a50*/  IADD3 R4, R23, R12, R2 ;  /* 0x0000000c17047210 */ /* 0x000fc40007ffe002 */
[----:B------:R-:W-:Y:S01]  /*20a60*/  LOP3.LUT R12, R27, 0x2800, RZ, 0xfc, !PT ;  /* 0x000028001b0c7812 */ /* 0x000fe200078efcff */
        /* <DEDUP_REMOVED lines=24> */
.L_x_12104:
[----:B-1----:R1:W-:Y:S01]  /*20bf0*/  SYNCS.ARRIVE.TRANS64.A1T0 RZ, [R0+URZ+0x19c50], RZ ;  /* 0x019c50ff00ff79a7 */ /* 0x0023e2000810003f */
[----:B------:R-:W-:Y:S06]  /*20c00*/  BAR.SYNC.DEFER_BLOCKING 0x2, 0x80 ;  /* 0x0082000000007b1d */ /* 0x000fec0000010000 */
[----:B------:R-:W-:Y:S05]  /*20c10*/  @!P0 BRA `(.L_x_12105) ;  /* 0x0000000000048947 */ /* 0x000fea0003800000 */
[----:B------:R-:W-:Y:S01]  /*20c20*/  BPT.TRAP 0x1 ;  /* 0x000000040000795c */ /* 0x000fe20000300000 */
.L_x_12105:
[----:B------:R-:W2:Y:S01]  /*20c30*/  LDL R2, [R1+0x20] ;  /* 0x0000200001027983 */ /* 0x000ea20000100800 */
[----:B-1----:R-:W-:Y:S02]  /*20c40*/  VIADD R0, R0, 0x19c80 ;  /* 0x00019c8000007836 */ /* 0x002fe40000000000 */
[----:B------:R-:W-:-:S05]  /*20c50*/  VIADD R24, R24, 0x1 ;  /* 0x0000000118187836 */ /* 0x000fca0000000000 */
[----:B------:R-:W-:-:S04]  /*20c60*/  ISETP.NE.AND P0, PT, R24, 0x2, PT ;  /* 0x000000021800780c */ /* 0x000fc80003f05270 */
[----:B------:R-:W-:Y:S02]  /*20c70*/  SEL R24, R24, RZ, P0 ;  /* 0x000000ff18187207 */ /* 0x000fe40000000000 */
[----:B--2---:R-:W-:-:S04]  /*20c80*/  PRMT R0, R2, 0x654, R0 ;  /* 0x0000065402007816 */ /* 0x004fc80000000000 */
[----:B------:R1:W-:Y:S02]  /*20c90*/  SYNCS.ARRIVE.TRANS64.RED.A1T0 RZ, [R0+URZ], RZ ;  /* 0x000000ff00ff79a7 */ /* 0x0003e4000810043f */
[----:B-1----:R-:W-:-:S04]  /*20ca0*/  SEL R0, RZ, 0x1, P0 ;  /* 0x00000001ff007807 */ /* 0x002fc80000000000 */
[----:B------:R-:W-:-:S07]  /*20cb0*/  LOP3.LUT R29, R29, R0, RZ, 0x3c, !PT ;  /* 0x000000001d1d7212 */ /* 0x000fce00078e3cff */
.L_x_12046:
        /* <DEDUP_REMOVED lines=9> */
[----:B------:R4:W3:Y:S01]  /*20d50*/  LDS.128 R16, [R23+0x19cd0] ;  /* 0x019cd00017107984 */ /* 0x0008e20000000c00 */
[----:B------:R-:W-:Y:S06]  /*20d60*/  BAR.ARV 0x4, 0x200 ;  /* 0x0108000000007b1d */ /* 0x000fec0000002000 */
[----:B------:R-:W-:Y:S05]  /*20d70*/  BRA `(.L_x_12107) ;  /* 0x0000000800d87947 */ /* 0x000fea0003800000 */
.L_x_12106:
        /* <DEDUP_REMOVED lines=8> */
[----:B------:R-:W3:Y:S02]  /*20e00*/  @!P1 LDC.64 R2, c[0x0][0xc80] ;  /* 0x00032000ff029b82 */ /* 0x000ee40000000a00 */
[----:B---3--:R-:W-:-:S06]  /*20e10*/  @!P1 IMAD.WIDE R2, R5, 0x4, R2 ;  /* 0x0000000405029825 */ /* 0x008fcc00078e0202 */
[----:B------:R3:W4:Y:S01]  /*20e20*/  @!P1 LDG.E R3, desc[UR42][R2.64] ;  /* 0x0000002a02039981 */ /* 0x000722000c1e1900 */
[C---:B------:R-:W-:Y:S02]  /*20e30*/  ISETP.GE.U32.AND P2, PT, R6.reuse, 0x2, PT ;  /* 0x000000020600780c */ /* 0x040fe40003f46070 */
[C---:B------:R-:W-:Y:S01]  /*20e40*/  ISETP.GE.U32.AND P3, PT, R6.reuse, 0x4, PT ;  /* 0x000000040600780c */ /* 0x040fe20003f66070 */
[----:B------:R-:W-:Y:S01]  /*20e50*/  SHFL.IDX PT, R0, R16, RZ, 0x1f ;  /* 0x00001fff10007589 */ /* 0x000fe200000e0000 */
[C---:B------:R-:W-:Y:S02]  /*20e60*/  ISETP.GE.U32.AND P4, PT, R6.reuse, 0x8, PT ;  /* 0x000000080600780c */ /* 0x040fe40003f86070 */
[C---:B------:R-:W-:Y:S01]  /*20e70*/  ISETP.GE.U32.AND P5, PT, R6.reuse, 0x10, PT ;  /* 0x000000100600780c */ /* 0x040fe20003fa6070 */
[----:B---3--:R-:W-:Y:S02]  /*20e80*/  IMAD.MOV.U32 R2, RZ, RZ, RZ ;  /* 0x000000ffff027224 */ /* 0x008fe400078e00ff */
[----:B----4-:R-:W-:Y:S01]  /*20e90*/  @!P1 IMAD.MOV.U32 R2, RZ, RZ, R3 ;  /* 0x000000ffff029224 */ /* 0x010fe200078e0003 */
[----:B------:R-:W-:-:S04]  /*20ea0*/  ISETP.NE.AND P1, PT, R6, RZ, PT ;  /* 0x000000ff0600720c */ /* 0x000fc80003f25270 */
[----:B------:R-:W3:Y:S02]  /*20eb0*/  SHFL.UP PT, R3, R2, 0x1, RZ ;  /* 0x0420000002037989 */ /* 0x000ee400000e00ff */
[----:B---3--:R-:W-:-:S05]  /*20ec0*/  SEL R5, R3, RZ, P1 ;  /* 0x000000ff03057207 */ /* 0x008fca0000800000 */
[----:B------:R-:W-:Y:S02]  /*20ed0*/  IMAD.IADD R3, R2, 0x1, R5 ;  /* 0x0000000102037824 */ /* 0x000fe400078e0205 */
[----:B------:R-:W-:Y:S04]  /*20ee0*/  SHFL.IDX PT, R5, R16, 0x1, 0x1f ;  /* 0x00201f0010057f89 */ /* 0x000fe800000e0000 */
[----:B------:R-:W3:Y:S02]  /*20ef0*/  SHFL.UP PT, R4, R3, 0x2, RZ ;  /* 0x0440000003047989 */ /* 0x000ee400000e00ff */
[----:B---3--:R-:W-:-:S05]  /*20f00*/  SEL R4, R4, RZ, P2 ;  /* 0x000000ff04047207 */ /* 0x008fca0001000000 */
[----:B------:R-:W-:-:S05]  /*20f10*/  IMAD.IADD R3, R3, 0x1, R4 ;  /* 0x0000000103037824 */ /* 0x000fca00078e0204 */
        /* <DEDUP_REMOVED lines=9> */
[----:B------:R3:W4:Y:S02]  /*20fb0*/  SHFL.IDX PT, R16, R3, 0x1f, 0x1f ;  /* 0x03e01f0003107f89 */ /* 0x00072400000e0000 */
.L_x_12227:
[----:B------:R-:W-:Y:S02]  /*20fc0*/  ULDC UR4, c[0x0][0xc38] ;  /* 0x00030e0000047ab9 */ /* 0x000fe40000000800 */
[----:B------:R-:W-:-:S04]  /*20fd0*/  IMAD.U32 R4, RZ, RZ, UR4 ;  /* 0x00000004ff047e24 */ /* 0x000fc8000f8e00ff */
[----:B----4-:R-:W-:-:S04]  /*20fe0*/  IMAD R16, R16, R4, RZ ;  /* 0x0000000410107224 */ /* 0x010fc800078e02ff */
[----:B------:R-:W-:-:S05]  /*20ff0*/  IMAD.IADD R5, R5, 0x1, R16 ;  /* 0x0000000105057824 */ /* 0x000fca00078e0210 */
[----:B------:R-:W-:-:S13]  /*21000*/  ISETP.GT.AND P6, PT, R5, R0, PT ;  /* 0x000000000500720c */ /* 0x000fda0003fc4270 */
[----:B------:R-:W-:Y:S05]  /*21010*/  @P6 BRA `(.L_x_12109) ;  /* 0x00000000009c6947 */ /* 0x000fea0003800000 */
.L_x_12114:
[----:B---3--:R-:W3:Y:S01]  /*21020*/  LDC R3, c[0x0][0xc3c] ;  /* 0x00030f00ff037b82 */ /* 0x008ee20000000800 */
[----:B------:R-:W-:-:S05]  /*21030*/  VIADD R19, R19, 0x1f ;  /* 0x0000001f13137836 */ /* 0x000fca0000000000 */
[----:B---3--:R-:W-:-:S13]  /*21040*/  ISETP.GE.AND P6, PT, R19, R3, PT ;  /* 0x000000031300720c */ /* 0x008fda0003fc6270 */
[----:B------:R-:W-:Y:S05]  /*21050*/  @P6 BRA `(.L_x_12110) ;  /* 0x0000000400d46947 */ /* 0x000fea0003800000 */
[----:B------:R-:W3:Y:S01]  /*21060*/  S2R R2, SR_TID.X ;  /* 0x0000000000027919 */ /* 0x000ee20000002100 */
[----:B------:R-:W-:Y:S01]  /*21070*/  BSSY B0, `(.L_x_12111) ;  /* 0x0000009000007945 */ /* 0x000fe20003800000 */
[----:B---3--:R-:W-:-:S05]  /*21080*/  LOP3.LUT R2, R2, 0x1f, RZ, 0xc0, !PT ;  /* 0x0000001f02027812 */ /* 0x008fca00078ec0ff */
[----:B------:R-:W-:Y:S02]  /*21090*/  IMAD.IADD R4, R19, 0x1, R2 ;  /* 0x0000000113047824 */ /* 0x000fe400078e0202 */
[----:B------:R-:W-:-:S03]  /*210a0*/  IMAD.MOV.U32 R2, RZ, RZ, RZ ;  /* 0x000000ffff027224 */ /* 0x000fc600078e00ff */
[----:B------:R-:W-:-:S13]  /*210b0*/  ISETP.GE.OR P6, PT, R4, R3, !P0 ;  /* 0x000000030400720c */ /* 0x000fda00047c6670 */
[----:B------:R-:W-:Y:S05]  /*210c0*/  @P6 BRA `(.L_x_12112) ;  /* 0x00000000000c6947 */ /* 0x000fea0003800000 */
[----:B------:R-:W3:Y:S02]  /*210d0*/  LDC.64 R2, c[0x0][0xc80] ;  /* 0x00032000ff027b82 */ /* 0x000ee40000000a00 */
[----:B---3--:R-:W-:-:S06]  /*210e0*/  IMAD.WIDE R2, R4, 0x4, R2 ;  /* 0x0000000404027825 */ /* 0x008fcc00078e0202 */
[----:B------:R3:W5:Y:S02]  /*210f0*/  LDG.E R2, desc[UR42][R2.64] ;  /* 0x0000002a02027981 */ /* 0x000764000c1e1900 */
.L_x_12112:
[----:B------:R-:W-:Y:S05]  /*21100*/  BSYNC B0 ;  /* 0x0000000000007941 */ /* 0x000fea0003800000 */
.L_x_12111:
[----:B------:R-:W-:-:S03]  /*21110*/  UMOV UR4, 0xffffffff ;  /* 0xffffffff00047882 */ /* 0x000fc60000000000 */
[----:B------:R-:W-:Y:S05]  /*21120*/  BRA.DIV UR4, `(.L_x_12113) ;  /* 0x00000032046c7947 */ /* 0x000fea000b800000 */
[----:B-----5:R-:W3:Y:S02]  /*21130*/  SHFL.UP PT, R14, R2, 0x1, RZ ;  /* 0x04200000020e7989 */ /* 0x020ee400000e00ff */
        /* <DEDUP_REMOVED lines=15> */
.L_x_12235:
[----:B------:R-:W-:Y:S02]  /*21230*/  ULDC UR4, c[0x0][0xc38] ;  /* 0x00030e0000047ab9 */ /* 0x000fe40000000800 */
[----:B------:R-:W-:-:S04]  /*21240*/  IMAD.U32 R4, RZ, RZ, UR4 ;  /* 0x00000004ff047e24 */ /* 0x000fc8000f8e00ff */
[----:B----4-:R-:W-:-:S04]  /*21250*/  IMAD R16, R16, R4, RZ ;  /* 0x0000000410107224 */ /* 0x010fc800078e02ff */
[----:B------:R-:W-:-:S05]  /*21260*/  IMAD.IADD R5, R16, 0x1, R5 ;  /* 0x0000000110057824 */ /* 0x000fca00078e0205 */
[----:B------:R-:W-:-:S13]  /*21270*/  ISETP.GT.AND P6, PT, R5, R0, PT ;  /* 0x000000000500720c */ /* 0x000fda0003fc4270 */
[----:B------:R-:W-:Y:S05]  /*21280*/  @!P6 BRA `(.L_x_12114) ;  /* 0xfffffffc0064e947 */ /* 0x000fea000383ffff */
.L_x_12109:
[----:B------:R-:W-:Y:S01]  /*21290*/  IMAD.IADD R16, R5, 0x1, -R16 ;  /* 0x0000000105107824 */ /* 0x000fe200078e0a10 */
[----:B------:R-:W-:-:S03]  /*212a0*/  UMOV UR4, 0xffffffff ;  /* 0xffffffff00047882 */ /* 0x000fc60000000000 */
[----:B------:R-:W-:-:S05]  /*212b0*/  IMAD R5, R3, R4, R16 ;  /* 0x0000000403057224 */ /* 0x000fca00078e0210 */
[----:B------:R-:W-:Y:S01]  /*212c0*/  ISETP.GT.AND P6, PT, R5, R0, PT ;  /* 0x000000000500720c */ /* 0x000fe20003fc4270 */
[----:B------:R-:W-:-:S12]  /*212d0*/  BRA.DIV UR4, `(.L_x_12115) ;  /* 0x0000003204d47947 */ /* 0x000fd8000b800000 */
[----:B------:R-:W-:-:S04]  /*212e0*/  VOTE.ANY R5, PT, !P6 ;  /* 0x0000000000057806 */ /* 0x000fc800070e0100 */
[----:B------:R-:W4:Y:S02]  /*212f0*/  POPC R6, R5 ;  /* 0x0000000500067309 */ /* 0x000f240000000000 */
[----:B----4-:R4:W0:Y:S02]  /*21300*/  SHFL.IDX PT, R17, R2, R6, 0x1f ;  /* 0x00001f0602117589 */ /* 0x01082400000e0000 */
.L_x_12239:
[----:B------:R-:W-:Y:S01]  /*21310*/  ISETP.NE.AND P0, PT, R5, RZ, PT ;  /* 0x000000ff0500720c */ /* 0x000fe20003f05270 */
[----:B------:R-:W-:-:S12]  /*21320*/  IMAD.MOV.U32 R5, RZ, RZ, RZ ;  /* 0x000000ffff057224 */ /* 0x000fd800078e00ff */
[----:B------:R-:W-:Y:S05]  /*21330*/  @!P0 BRA `(.L_x_12116) ;  /* 0x0000000000148947 */ /* 0x000fea0003800000 */
[----:B------:R-:W-:Y:S01]  /*21340*/  UMOV UR4, 0xffffffff ;  /* 0xffffffff00047882 */ /* 0x000fe20000000000 */
[----:B------:R-:W-:Y:S02]  /*21350*/  VIADD R12, R6, 0xffffffff ;  /* 0xffffffff060c7836 */ /* 0x000fe40000000000 */
[----:B------:R-:W-:Y:S05]  /*21360*/  BRA.DIV UR4, `(.L_x_12117) ;  /* 0x0000003204f87947 */ /* 0x000fea000b800000 */
[----:B---3--:R3:W0:Y:S02]  /*21370*/  SHFL.IDX PT, R3, R3, R12, 0x1f ;  /* 0x00001f0c03037589 */ /* 0x00862400000e0000 */
.L_x_12242:
[----:B0-----:R-:W-:-:S07]  /*21380*/  IMAD.MOV.U32 R5, RZ, RZ, R3 ;  /* 0x000000ffff057224 */ /* 0x001fce00078e0003 */
.L_x_12116:
[----:B---34-:R-:W3:Y:S01]  /*21390*/  LDC.64 R2, c[0x0][0xc90] ;  /* 0x00032400ff027b82 */ /* 0x018ee20000000a00 */
[----:B------:R-:W-:-:S04]  /*213a0*/  IMAD.IADD R19, R6, 0x1, R19 ;  /* 0x0000000106137824 */ /* 0x000fc800078e0213 */
[----:B---3--:R-:W-:-:S05]  /*213b0*/  IMAD.WIDE R2, R19, 0x4, R2 ;  /* 0x0000000413027825 */ /* 0x008fca00078e0202 */
[----:B--2---:R-:W0:Y:S01]  /*213c0*/  LDG.E R7, desc[UR42][R2.64] ;  /* 0x0000002a02077981 */ /* 0x004e22000c1e1900 */
[----:B------:R-:W-:-:S04]  /*213d0*/  IMAD R16, R5, R4, R16 ;  /* 0x0000000405107224 */ /* 0x000fc800078e0210 */
[----:B------:R-:W-:Y:S02]  /*213e0*/  IMAD.IADD R0, R0, 0x1, -R16 ;  /* 0x0000000100007824 */ /* 0x000fe400078e0a10 */
[----:B0-----:R-:W-:-:S05]  /*213f0*/  IMAD R6, R17, R7, RZ ;  /* 0x0000000711067224 */ /* 0x001fca00078e02ff */
        /* <DEDUP_REMOVED lines=59> */
.L_x_12110:
[----:B------:R-:W-:Y:S01]  /*217b0*/  UMOV UR4, URZ ;  /* 0x0000003f00047c82 */ /* 0x000fe20008000000 */
[----:B------:R-:W-:Y:S01]  /*217c0*/  UMOV UR5, URZ ;  /* 0x0000003f00057c82 */ /* 0x000fe20008000000 */
[----:B------:R-:W-:Y:S01]  /*217d0*/  ULDC UR6, c[0x0][0xc3c] ;  /* 0x00030f0000067ab9 */ /* 0x000fe20000000800 */
[----:B------:R-:W-:Y:S02]  /*217e0*/  IMAD.MOV.U32 R16, RZ, RZ, R0 ;  /* 0x000000ffff107224 */ /* 0x000fe400078e0000 */
[----:B------:R-:W-:Y:S02]  /*217f0*/  IMAD.U32 R17, RZ, RZ, UR4 ;  /* 0x00000004ff117e24 */ /* 0x000fe4000f8e00ff */
[----:B------:R-:W-:Y:S02]  /*21800*/  IMAD.U32 R18, RZ, RZ, UR5 ;  /* 0x00000005ff127e24 */ /* 0x000fe4000f8e00ff */
[----:B------:R-:W-:-:S07]  /*21810*/  IMAD.U32 R19, RZ, RZ, UR6 ;  /* 0x00000006ff137e24 */ /* 0x000fce000f8e00ff */
.L_x_12118:
[----:B------:R3:W4:Y:S01]  /*21820*/  LDL R2, [R1+0x20] ;  /* 0x0000200001027983 */ /* 0x0007220000100800 */
[----:B------:R-:W5:Y:S01]  /*21830*/  S2R R0, SR_TID.X ;  /* 0x0000000000007919 */ /* 0x000f620000002100 */
[----:B------:R-:W-:Y:S05]  /*21840*/  WARPSYNC.ALL ;  /* 0x0000000000007948 */ /* 0x000fea0003800000 */
[----:B-----5:R-:W-:Y:S01]  /*21850*/  LOP3.LUT R0, R0, 0x1f, RZ, 0xc0, !PT ;  /* 0x0000001f00007812 */ /* 0x020fe200078ec0ff */
[----:B------:R-:W-:Y:S03]  /*21860*/  BAR.SYNC.DEFER_BLOCKING 0x4, 0x200 ;  /* 0x0108000000007b1d */ /* 0x000fe60000010000 */
[----:B------:R-:W-:-:S13]  /*21870*/  ISETP.NE.AND P0, PT, R0, RZ, PT ;  /* 0x000000ff0000720c */ /* 0x000fda0003f05270 */
[----:B------:R-:W-:Y:S01]  /*21880*/  @!P0 MOV R0, 0x400 ;  /* 0x0000040000008802 */ /* 0x000fe20000000f00 */
[----:B----4-:R-:W4:Y:S03]  /*21890*/  @!P0 S2R R2, SR_CgaCtaId ;  /* 0x0000000000028919 */ /* 0x010f260000008800 */
[----:B----4-:R-:W-:Y:S01]  /*218a0*/  @!P0 LEA R23, R2, R0, 0x18 ;  /* 0x0000000002178211 */ /* 0x010fe200078ec0ff */
[----:B------:R3:W-:Y:S04]  /*218b0*/  @!P0 STL [R1+0x20], R2 ;  /* 0x0000200201008387 */ /* 0x0007e80000100800 */
[----:B------:R3:W-:Y:S01]  /*218c0*/  @!P0 STS.128 [R23+0x19cd0], R16 ;  /* 0x019cd01017008388 */ /* 0x0007e20000000c00 */
[----:B------:R-:W-:Y:S06]  /*218d0*/  BAR.ARV 0x5, 0x200 ;  /* 0x0148000000007b1d */ /* 0x000fec0000002000 */
.L_x_12107:
[----:B------:R-:W-:Y:S02]  /*218e0*/  ULDC UR4, c[0x0][0xc3c] ;  /* 0x00030f0000047ab9 */ /* 0x000fe40000000800 */
[----:B---3--:R-:W-:-:S13]  /*218f0*/  ISETP.GE.AND P0, PT, R19, UR4, PT ;  /* 0x0000000413007c0c */ /* 0x008fda000bf06270 */
[----:B------:R-:W-:Y:S05]  /*21900*/  @!P0 BRA `(.L_x_12119) ;  /* 0xffffff9400bc8947 */ /* 0x000fea000383ffff */
[----:B------:R-:W-:Y:S05]  /*21910*/  BSYNC B7 ;  /* 0x0000000000077941 */ /* 0x000fea0003800000 */
.L_x_11985:
[----:B----4-:R-:W3:Y:S01]  /*21920*/  LDL.LU R0, [R1+0x50] ;  /* 0x0000500001007983 */ /* 0x010ee20000300800 */
[----:B------:R-:W-:Y:S01]  /*21930*/  BSSY B0, `(.L_x_12120) ;  /* 0x000000b000007945 */ /* 0x000fe20003800000 */
[----:B------:R-:W4:Y:S01]  /*21940*/  S2R R5, SR_CgaCtaId ;  /* 0x0000000000057919 */ /* 0x000f220000008800 */
[----:B---3--:R-:W-:-:S05]  /*21950*/  VIADD R0, R0, 0x1 ;  /* 0x0000000100007836 */ /* 0x008fca0000000000 */
[----:B0-2---:R-:W-:-:S04]  /*21960*/  LEA.HI R2, R0, R0, RZ, 0x1 ;  /* 0x0000000000027211 */ /* 0x005fc800078f08ff */
[----:B------:R-:W-:Y:S02]  /*21970*/  LOP3.LUT R3, R2, 0xfffffffe, RZ, 0xc0, !PT ;  /* 0xfffffffe02037812 */ /* 0x000fe400078ec0ff */
[----:B------:R-:W-:-:S03]  /*21980*/  MOV R2, 0x400 ;  /* 0x0000040000027802 */ /* 0x000fc60000000f00 */
[----:B------:R-:W-:Y:S01]  /*21990*/  IMAD.IADD R0, R0, 0x1, -R3 ;  /* 0x0000000100007824 */ /* 0x000fe200078e0a03 */
[----:B----4-:R-:W-:-:S04]  /*219a0*/  LEA R5, R5, R2, 0x18 ;  /* 0x0000000205057211 */ /* 0x010fc800078ec0ff */
[----:B------:R-:W-:-:S04]  /*219b0*/  SHF.L.U32 R0, R0, 0x1f, RZ ;  /* 0x0000001f00007819 */ /* 0x000fc800000006ff */
[----:B------:R-:W0:Y:S02]  /*219c0*/  SYNCS.PHASECHK.TRANS64.TRYWAIT P0, [R5+URZ+0x19c20], R0 ;  /* 0x019c2000050075a7 */ /* 0x000e24000800017f */
[----:B0-----:R-:W-:Y:S05]  /*219d0*/  @!P0 BRA `(.L_x_12121) ;  /* 0x0000002c00848947 */ /* 0x001fea0003800000 */
.L_x_12243:
[----:B------:R-:W-:Y:S05]  /*219e0*/  BSYNC B0 ;  /* 0x0000000000007941 */ /* 0x000fea0003800000 */
.L_x_12120:
[----:B------:R-:W-:-:S03]  /*219f0*/  UMOV UR4, 0xffffffff ;  /* 0xffffffff00047882 */ /* 0x000fc60000000000 */
[----:B------:R-:W-:Y:S05]  /*21a00*/  BRA.DIV UR4, `(.L_x_12122) ;  /* 0x0000002e048c7947 */ /* 0x000fea000b800000 */
[----:B0-----:R-:W0:Y:S02]  /*21a10*/  S2R R0, SR_TID.X ;  /* 0x0000000000007919 */ /* 0x001e240000002100 */
[----:B0-----:R-:W-:-:S04]  /*21a20*/  SHF.R.U32.HI R0, RZ, 0x5, R0 ;  /* 0x00000005ff007819 */ /* 0x001fc80000011600 */
[----:B------:R-:W-:-:S05]  /*21a30*/  LOP3.LUT R0, R0, 0x3, RZ, 0xc0, !PT ;  /* 0x0000000300007812 */ /* 0x000fca00078ec0ff */
[----:B------:R0:W2:Y:S02]  /*21a40*/  SHFL.IDX PT, R14, R0, RZ, 0x1f ;  /* 0x00001fff000e7589 */ /* 0x0000a400000e0000 */
.L_x_12246:
[----:B--2---:R-:W-:-:S13]  /*21a50*/  ISETP.NE.AND P0, PT, R14, RZ, PT ;  /* 0x000000ff0e00720c */ /* 0x004fda0003f05270 */
[----:B------:R-:W-:Y:S05]  /*21a60*/  @P0 BRA `(.L_x_11777) ;  /* 0x0000000000a80947 */ /* 0x000fea0003800000 */
[----:B------:R-:W-:-:S03]  /*21a70*/  UMOV UR4, 0xffffffff ;  /* 0xffffffff00047882 */ /* 0x000fc60000000000 */
[----:B------:R-:W-:Y:S05]  /*21a80*/  BRA.DIV UR4, `(.L_x_12123) ;  /* 0x0000002e04a07947 */ /* 0x000fea000b800000 */
[----:B------:R-:W-:-:S13]  /*21a90*/  ELECT P6, URZ, PT ;  /* 0x00000000003f782f */ /* 0x000fda00038c0000 */
.L_x_12249:
[----:B------:R-:W-:Y:S05]  /*21aa0*/  @!P6 BRA `(.L_x_11777) ;  /* 0x000000000098e947 */ /* 0x000fea0003800000 */
[----:B------:R-:W-:-:S06]  /*21ab0*/  ULOP3.LUT UR4, UR37, 0x2, URZ, 0xfc, !UPT ;  /* 0x0000000225047892 */ /* 0x000fcc000f8efc3f */
[----:B0-----:R-:W-:-:S05]  /*21ac0*/  IMAD.U32 R0, RZ, RZ, UR4 ;  /* 0x00000004ff007e24 */ /* 0x001fca000f8e00ff */
[----:B------:R-:W-:-:S13]  /*21ad0*/  ISETP.NE.AND P0, PT, R0, 0x3, PT ;  /* 0x000000030000780c */ /* 0x000fda0003f05270 */
[----:B------:R-:W-:Y:S05]  /*21ae0*/  @!P0 BRA `(.L_x_12124) ;  /* 0x0000000000048947 */ /* 0x000fea0003800000 */
[----:B------:R-:W-:Y:S01]  /*21af0*/  BPT.TRAP 0x1 ;  /* 0x000000040000795c */ /* 0x000fe20000300000 */
.L_x_12124:
[C---:B------:R-:W-:Y:S01]  /*21b00*/  IMAD R3, R24.reuse, 0x8, R5 ;  /* 0x0000000818037824 */ /* 0x040fe200078e0205 */
[----:B------:R-:W-:Y:S01]  /*21b10*/  SHF.L.U32 R2, R29, 0x1f, RZ ;  /* 0x0000001f1d027819 */ /* 0x000fe200000006ff */
[----:B------:R-:W-:-:S03]  /*21b20*/  VIADD R24, R24, 0x1 ;  /* 0x0000000118187836 */ /* 0x000fc60000000000 */
[----:B------:R-:W0:Y:S02]  /*21b30*/  SYNCS.PHASECHK.TRANS64.TRYWAIT P1, [R3+URZ+0x19c40], R2 ;  /* 0x019c4002030075a7 */ /* 0x000e24000802017f */
[----:B------:R-:W-:-:S04]  /*21b40*/  ISETP.NE.AND P2, PT, R24, 0x2, PT ;  /* 0x000000021800780c */ /* 0x000fc80003f45270 */
[----:B------:R-:W-:Y:S01]  /*21b50*/  SEL R0, RZ, 0x1, P2 ;  /* 0x00000001ff007807 */ /* 0x000fe20001000000 */
[----:B0-----:R-:W-:Y:S08]  /*21b60*/  @!P1 BRA `(.L_x_12125) ;  /* 0x0000002c00889947 */ /* 0x001ff00003800000 */
.L_x_12250:
[----:B------:R-:W-:Y:S02]  /*21b70*/  SEL R24, R24, RZ, P2 ;  /* 0x000000ff18187207 */ /* 0x000fe40001000000 */
[----:B------:R-:W-:Y:S01]  /*21b80*/  LOP3.LUT R0, R29, R0, RZ, 0x3c, !PT ;  /* 0x000000001d007212 */ /* 0x000fe200078e3cff */
[----:B------:R-:W-:Y:S06]  /*21b90*/  @!P0 BRA `(.L_x_12126) ;  /* 0x0000000000048947 */ /* 0x000fec0003800000 */
[----:B------:R-:W-:Y:S01]  /*21ba0*/  BPT.TRAP 0x1 ;  /* 0x000000040000795c */ /* 0x000fe20000300000 */
.L_x_12126:
[----:B------:R-:W-:Y:S01]  /*21bb0*/  IMAD R5, R24, 0x8, R5 ;  /* 0x0000000818057824 */ /* 0x000fe200078e0205 */
[----:B------:R-:W-:-:S04]  /*21bc0*/  SHF.L.U32 R0, R0, 0x1f, RZ ;  /* 0x0000001f00007819 */ /* 0x000fc800000006ff */
[----:B------:R-:W2:Y:S02]  /*21bd0*/  SYNCS.PHASECHK.TRANS64.TRYWAIT P1, [R5+URZ+0x19c40], R0 ;  /* 0x019c4000050075a7 */ /* 0x000ea4000802017f */
[----:B--2---:R-:W-:Y:S05]  /*21be0*/  @!P1 BRA `(.L_x_12127) ;  /* 0x0000002c007c9947 */ /* 0x004fea0003800000 */
.L_x_12251:
[----:B------:R-:W-:Y:S05]  /*21bf0*/  @!P0 BRA `(.L_x_12128) ;  /* 0x0000000000048947 */ /* 0x000fea0003800000 */
[----:B------:R-:W-:Y:S01]  /*21c00*/  BPT.TRAP 0x1 ;  /* 0x000000040000795c */ /* 0x000fe20000300000 */
.L_x_12128:
[----:B------:R-:W3:Y:S02]  /*21c10*/  SYNCS.PHASECHK.TRANS64.TRYWAIT P1, [R3+URZ+0x19c60], R2 ;  /* 0x019c6002030075a7 */ /* 0x000ee4000802017f */
[----:B---3--:R-:W-:Y:S05]  /*21c20*/  @!P1 BRA `(.L_x_12129) ;  /* 0x0000002c00809947 */ /* 0x008fea0003800000 */
.L_x_12252:
[----:B------:R-:W-:Y:S05]  /*21c30*/  @!P0 BRA `(.L_x_12130) ;  /* 0x0000000000048947 */ /* 0x000fea0003800000 */
[----:B------:R-:W-:Y:S01]  /*21c40*/  BPT.TRAP 0x1 ;  /* 0x000000040000795c */ /* 0x000fe20000300000 */
.L_x_12130:
[----:B------:R-:W4:Y:S02]  /*21c50*/  SYNCS.PHASECHK.TRANS64.TRYWAIT P1, [R5+URZ+0x19c60], R0 ;  /* 0x019c6000050075a7 */ /* 0x000f24000802017f */
[----:B----4-:R-:W-:Y:S05]  /*21c60*/  @!P1 BRA `(.L_x_12131) ;  /* 0x0000002c00849947 */ /* 0x010fea0003800000 */
.L_x_12253:
[----:B------:R-:W-:Y:S05]  /*21c70*/  @!P0 BRA `(.L_x_12132) ;  /* 0x0000000000048947 */ /* 0x000fea0003800000 */
[----:B------:R-:W-:Y:S01]  /*21c80*/  BPT.TRAP 0x1 ;  /* 0x000000040000795c */ /* 0x000fe20000300000 */
.L_x_12132:
[----:B------:R-:W5:Y:S02]  /*21c90*/  SYNCS.PHASECHK.TRANS64.TRYWAIT P1, [R3+URZ+0x19c80], R2 ;  /* 0x019c8002030075a7 */ /* 0x000f64000802017f */
[----:B-----5:R-:W-:Y:S05]  /*21ca0*/  @!P1 BRA `(.L_x_12133) ;  /* 0x0000002c00889947 */ /* 0x020fea0003800000 */
.L_x_12254:
[----:B------:R-:W-:Y:S05]  /*21cb0*/  @!P0 BRA `(.L_x_12134) ;  /* 0x0000000000048947 */ /* 0x000fea0003800000 */
[----:B------:R-:W-:Y:S01]  /*21cc0*/  BPT.TRAP 0x1 ;  /* 0x000000040000795c */ /* 0x000fe20000300000 */
.L_x_12134:
[----:B------:R0:W0:Y:S02]  /*21cd0*/  SYNCS.PHASECHK.TRANS64.TRYWAIT P0, [R5+URZ+0x19c80], R0 ;  /* 0x019c8000050075a7 */ /* 0x000024000800017f */
[----:B0-----:R-:W-:Y:S05]  /*21ce0*/  @!P0 NANOSLEEP.SYNCS 0x989680 ;  /* 0x009896800000895d */ /* 0x001fea0003900000 */
[----:B------:R-:W0:Y:S02]  /*21cf0*/  @!P0 SYNCS.PHASECHK.TRANS64 P0, [R5+URZ+0x19c80], R0 ;  /* 0x019c8000050085a7 */ /* 0x000e24000800007f */
[----:B0-----:R-:W-:Y:S05]  /*21d00*/  @!P0 BRA `(.L_x_12134) ;  /* 0xfffffffc00f08947 */ /* 0x001fea000383ffff */
.L_x_11777:
[----:B------:R-:W-:Y:S05]  /*21d10*/  BSYNC B8 ;  /* 0x0000000000087941 */ /* 0x000fea0003800000 */
.L_x_11774:
[----:B------:R-:W-:Y:S05]  /*21d20*/  EXIT ;  /* 0x000000000000794d */ /* 0x000fea0003800000 */
.L_x_11801:
[----:B-1----:R1:W2:Y:S02]  /*21d30*/  SYNCS.PHASECHK.TRANS64.TRYWAIT P6, [R68+URZ+0x19c90], R79 ;  /* 0x019c904f440075a7 */ /* 0x0022a400080c017f */
[----:B--2---:R-:W-:Y:S05]  /*21d40*/  @!P6 NANOSLEEP.SYNCS 0x989680 ;  /* 0x009896800000e95d */ /* 0x004fea0003900000 */
[----:B------:R-:W2:Y:S02]  /*21d50*/  @!P6 SYNCS.PHASECHK.TRANS64 P6, [R68+URZ+0x19c90], R79 ;  /* 0x019c904f4400e5a7 */ /* 0x000ea400080c007f */
[----:B--2---:R-:W-:Y:S05]  /*21d60*/  @!P6 BRA `(.L_x_11801) ;  /* 0xfffffffc00f0e947 */ /* 0x004fea000383ffff */
[----:B------:R-:W-:Y:S05]  /*21d70*/  BRA `(.L_x_12135) ;  /* 0xfffffe0c00ac7947 */ /* 0x000fea000383ffff */
.L_x_11802:
        /* <DEDUP_REMOVED lines=8> */
.L_x_12137:
[----:B------:R-:W-:Y:S05]  /*21e00*/  BSYNC B1 ;  /* 0x0000000000017941 */ /* 0x000fea0003800000 */
.L_x_12136:
        /* <DEDUP_REMOVED lines=8> */
.L_x_12138:
[----:B------:R-:W-:Y:S05]  /*21e90*/  BRA `(.L_x_12139) ;  /* 0xfffffe0c00787947 */ /* 0x000fea000383ffff */
.L_x_11818:
[----:B-1----:R1:W2:Y:S02]  /*21ea0*/  SYNCS.PHASECHK.TRANS64.TRYWAIT P6, [R68+URZ+0x19c90], R79 ;  /* 0x019c904f440075a7 */ /* 0x0022a400080c017f */
[----:B--2---:R-:W-:Y:S05]  /*21eb0*/  @!P6 NANOSLEEP.SYNCS 0x989680 ;  /* 0x009896800000e95d */ /* 0x004fea0003900000 */
[----:B------:R-:W2:Y:S02]  /*21ec0*/  @!P6 SYNCS.PHASECHK.TRANS64 P6, [R68+URZ+0x19c90], R79 ;  /* 0x019c904f4400e5a7 */ /* 0x000ea400080c007f */
[----:B--2---:R-:W-:Y:S05]  /*21ed0*/  @!P6 BRA `(.L_x_11818) ;  /* 0xfffffffc00f0e947 */ /* 0x004fea000383ffff */
[----:B------:R-:W-:Y:S05]  /*21ee0*/  BRA `(.L_x_12140) ;  /* 0xfffffe2400d07947 */ /* 0x000fea000383ffff */
.L_x_11819:
        /* <DEDUP_REMOVED lines=8> */
.L_x_12142:
[----:B------:R-:W-:Y:S05]  /*21f70*/  BSYNC B1 ;  /* 0x0000000000017941 */ /* 0x000fea0003800000 */
.L_x_12141:
        /* <DEDUP_REMOVED lines=8> */
.L_x_12143:
[----:B------:R-:W-:Y:S01]  /*22000*/  IMAD.MOV.U32 R82, RZ, RZ, R14 ;  /* 0x000000ffff527224 */ /* 0x000fe200078e000e */
[----:B------:R-:W-:Y:S06]  /*22010*/  BRA `(.L_x_12144) ;  /* 0xfffffe2400987947 */ /* 0x000fec000383ffff */
.L_x_11828:
[----:B0-----:R0:W1:Y:S02]  /*22020*/  SYNCS.PHASECHK.TRANS64.TRYWAIT P5, [R68+URZ+0x19c90], R79 ;  /* 0x019c904f440075a7 */ /* 0x00106400080a017f */
[----:B-1----:R-:W-:Y:S05]  /*22030*/  @!P5 NANOSLEEP.SYNCS 0x989680 ;  /* 0x009896800000d95d */ /* 0x002fea0003900000 */
[----:B------:R-:W1:Y:S02]  /*22040*/  @!P5 SYNCS.PHASECHK.TRANS64 P5, [R68+URZ+0x19c90], R79 ;  /* 0x019c904f4400d5a7 */ /* 0x000e6400080a007f */
[----:B-1----:R-:W-:Y:S05]  /*22050*/  @!P5 BRA `(.L_x_11828) ;  /* 0xfffffffc00f0d947 */ /* 0x002fea000383ffff */
[----:B------:R-:W-:Y:S05]  /*22060*/  BRA `(.L_x_12145) ;  /* 0xfffffe44008c7947 */ /* 0x000fea000383ffff */
.L_x_11829:
[----:B------:R-:W-:Y:S01]  /*22070*/  BSSY B1, `(.L_x_12146) ;  /* 0x0000007000017945 */ /* 0x000fe20003800000 */
[----:B------:R-:W-:Y:S02]  /*22080*/  IMAD.MOV.U32 R12, RZ, RZ, RZ ;  /* 0x000000ffff0c7224 */ /* 0x000fe400078e00ff */
[----:B------:R-:W-:Y:S02]  /*22090*/  IMAD.MOV.U32 R11, RZ, RZ, 0x1e1f ;  /* 0x00001e1fff0b7424 */ /* 0x000fe400078e00ff */
[----:B------:R-:W-:-:S07]  /*220a0*/  IMAD.MOV.U32 R15, RZ, RZ, -0x1 ;  /* 0xffffffffff0f7424 */ /* 0x000fce00078e00ff */
[----:B0-----:R-:W-:Y:S05]  /*220b0*/  WARPSYNC.COLLECTIVE R15, `(.L_x_12147) ;  /* 0x000000000f087348 */ /* 0x001fea0003c00000 */
[----:B------:R1:W2:Y:S02]  /*220c0*/  SHFL.IDX P6, R14, R13, R12, R11 ;  /* 0x0000000c0d0e7389 */ /* 0x0002a400000c000b */
[----:B012---:R-:W-:Y:S01]  /*220d0*/  ENDCOLLECTIVE ;  /* 0x000000000000791b */ /* 0x007fe20003800000 */
.L_x_12147:
[----:B------:R-:W-:Y:S05]  /*220e0*/  BSYNC B1 ;  /* 0x0000000000017941 */ /* 0x000fea0003800000 */
.L_x_12146:
        /* <DEDUP_REMOVED lines=8> */
.L_x_12148:
[----:B------:R-:W-:Y:S05]  /*22170*/  BRA `(.L_x_12149) ;  /* 0xfffffe4400c07947 */ /* 0x000fea000383ffff */
.L_x_11833:
[----:B0-----:R0:W2:Y:S02]  /*22180*/  SYNCS.PHASECHK.TRANS64.TRYWAIT P0, [R68+URZ+0x19cb0], R79 ;  /* 0x019cb04f440075a7 */ /* 0x0010a4000800017f */
[----:B--2---:R-:W-:Y:S05]  /*22190*/  @!P0 NANOSLEEP.SYNCS 0x989680 ;  /* 0x009896800000895d */ /* 0x004fea0003900000 */
[----:B------:R-:W2:Y:S02]  /*221a0*/  @!P0 SYNCS.PHASECHK.TRANS64 P0, [R68+URZ+0x19cb0], R79 ;  /* 0x019cb04f440085a7 */ /* 0x000ea4000800007f */
[----:B--2---:R-:W-:Y:S05]  /*221b0*/  @!P0 BRA `(.L_x_11833) ;  /* 0xfffffffc00f08947 */ /* 0x004fea000383ffff */
[----:B------:R-:W-:Y:S05]  /*221c0*/  BRA `(.L_x_12150) ;  /* 0xfffffe4800547947 */ /* 0x000fea000383ffff */
.L_x_11859:
[----:B------:R-:W-:Y:S01]  /*221d0*/  BSSY B1, `(.L_x_12151) ;  /* 0x0000007000017945 */ /* 0x000fe20003800000 */
[----:B------:R-:W-:Y:S02]  /*221e0*/  IMAD.MOV.U32 R12, RZ, RZ, RZ ;  /* 0x000000ffff0c7224 */ /* 0x000fe400078e00ff */
[----:B------:R-:W-:Y:S02]  /*221f0*/  IMAD.MOV.U32 R11, RZ, RZ, 0x1e1f ;  /* 0x00001e1fff0b7424 */ /* 0x000fe400078e00ff */
[----:B------:R-:W-:-:S07]  /*22200*/  IMAD.MOV.U32 R15, RZ, RZ, -0x1 ;  /* 0xffffffffff0f7424 */ /* 0x000fce00078e00ff */
[----:B------:R-:W-:Y:S05]  /*22210*/  WARPSYNC.COLLECTIVE R15, `(.L_x_12152) ;  /* 0x000000000f087348 */ /* 0x000fea0003c00000 */
[----:B------:R0:W1:Y:S02]  /*22220*/  SHFL.IDX P6, R14, R13, R12, R11 ;  /* 0x0000000c0d0e7389 */ /* 0x00006400000c000b */
[----:B01----:R-:W-:Y:S01]  /*22230*/  ENDCOLLECTIVE ;  /* 0x000000000000791b */ /* 0x003fe20003800000 */
.L_x_12152:
[----:B------:R-:W-:Y:S05]  /*22240*/  BSYNC B1 ;  /* 0x0000000000017941 */ /* 0x000fea0003800000 */
.L_x_12151:
        /* <DEDUP_REMOVED lines=8> */
.L_x_12153:
[----:B------:R-:W-:Y:S02]  /*222d0*/  IMAD.MOV.U32 R13, RZ, RZ, R4 ;  /* 0x000000ffff0d7224 */ /* 0x000fe400078e0004 */
[----:B------:R-:W-:-:S07]  /*222e0*/  IMAD.MOV.U32 R3, RZ, RZ, R14 ;  /* 0x000000ffff037224 */ /* 0x000fce00078e000e */
[----:B------:R-:W-:Y:S05]  /*222f0*/  WARPSYNC.COLLECTIVE R15, `(.L_x_12154) ;  /* 0x000000000f087348 */ /* 0x000fea0003c00000 */
[----:B------:R0:W1:Y:S02]  /*22300*/  SHFL.IDX P6, R14, R13, R12, R11 ;  /* 0x0000000c0d0e7389 */ /* 0x00006400000c000b */
[----:B01----:R-:W-:Y:S01]  /*22310*/  ENDCOLLECTIVE ;  /* 0x000000000000791b */ /* 0x003fe20003800000 */
.L_x_12154:
[----:B------:R-:W-:Y:S02]  /*22320*/  IMAD.MOV.U32 R13, RZ, RZ, R5 ;  /* 0x000000ffff0d7224 */ /* 0x000fe400078e0005 */
[----:B------:R-:W-:-:S07]  /*22330*/  IMAD.MOV.U32 R4, RZ, RZ, R14 ;  /* 0x000000ffff047224 */ /* 0x000fce00078e000e */
[----:B------:R-:W-:Y:S05]  /*22340*/  WARPSYNC.COLLECTIVE R15, `(.L_x_12155) ;  /* 0x000000000f087348 */ /* 0x000fea0003c00000 */
[----:B------:R0:W1:Y:S02]  /*22350*/  SHFL.IDX P6, R14, R13, R12, R11 ;  /* 0x0000000c0d0e7389 */ /* 0x00006400000c000b */
[----:B01----:R-:W-:Y:S01]  /*22360*/  ENDCOLLECTIVE ;  /* 0x000000000000791b */ /* 0x003fe20003800000 */
.L_x_12155:
[----:B------:R-:W-:Y:S05]  /*22370*/  BRA `(.L_x_12156) ;  /* 0xfffffe5c00347947 */ /* 0x000fea000383ffff */
.L_x_11863:
[----:B-1----:R1:W0:Y:S02]  /*22380*/  SYNCS.PHASECHK.TRANS64.TRYWAIT P0, [R18+URZ+0x19c00], R5 ;  /* 0x019c0005120075a7 */ /* 0x002224000800017f */
[----:B0-----:R-:W-:Y:S05]  /*22390*/  @!P0 NANOSLEEP.SYNCS 0x989680 ;  /* 0x009896800000895d */ /* 0x001fea0003900000 */
[----:B------:R-:W0:Y:S02]  /*223a0*/  @!P0 SYNCS.PHASECHK.TRANS64 P0, [R18+URZ+0x19c00], R5 ;  /* 0x019c0005120085a7 */ /* 0x000e24000800007f */
[----:B0-----:R-:W-:Y:S05]  /*223b0*/  @!P0 BRA `(.L_x_11863) ;  /* 0xfffffffc00f08947 */ /* 0x001fea000383ffff */
[----:B------:R-:W-:Y:S05]  /*223c0*/  BRA `(.L_x_12157) ;  /* 0xfffffe6000007947 */ /* 0x000fea000383ffff */
.L_x_11869:
[----:B------:R-:W-:Y:S01]  /*223d0*/  BSSY B1, `(.L_x_12158) ;  /* 0x0000007000017945 */ /* 0x000fe20003800000 */
[----:B------:R-:W-:Y:S02]  /*223e0*/  IMAD.MOV.U32 R12, RZ, RZ, RZ ;  /* 0x000000ffff0c7224 */ /* 0x000fe400078e00ff */
[----:B------:R-:W-:Y:S02]  /*223f0*/  IMAD.MOV.U32 R11, RZ, RZ, 0x1e1f ;  /* 0x00001e1fff0b7424 */ /* 0x000fe400078e00ff */
[----:B------:R-:W-:-:S07]  /*22400*/  IMAD.MOV.U32 R15, RZ, RZ, -0x1 ;  /* 0xffffffffff0f7424 */ /* 0x000fce00078e00ff */
[----:B------:R-:W-:Y:S05]  /*22410*/  WARPSYNC.COLLECTIVE R15, `(.L_x_12159) ;  /* 0x000000000f087348 */ /* 0x000fea0003c00000 */
[----:B------:R0:W1:Y:S02]  /*22420*/  SHFL.IDX P6, R14, R13, R12, R11 ;  /* 0x0000000c0d0e7389 */ /* 0x00006400000c000b */
[----:B01----:R-:W-:Y:S01]  /*22430*/  ENDCOLLECTIVE ;  /* 0x000000000000791b */ /* 0x003fe20003800000 */
.L_x_12159:
[----:B------:R-:W-:Y:S05]  /*22440*/  BSYNC B1 ;  /* 0x0000000000017941 */ /* 0x000fea0003800000 */
.L_x_12158:
        /* <DEDUP_REMOVED lines=8> */
.L_x_12160:
[----:B------:R-:W-:Y:S02]  /*224d0*/  IMAD.MOV.U32 R13, RZ, RZ, R20 ;  /* 0x000000ffff0d7224 */ /* 0x000fe400078e0014 */
[----:B------:R-:W-:-:S07]  /*224e0*/  IMAD.MOV.U32 R3, RZ, RZ, R14 ;  /* 0x000000ffff037224 */ /* 0x000fce00078e000e */
[----:B------:R-:W-:Y:S05]  /*224f0*/  WARPSYNC.COLLECTIVE R15, `(.L_x_12161) ;  /* 0x000000000f087348 */ /* 0x000fea0003c00000 */
[----:B------:R0:W1:Y:S02]  /*22500*/  SHFL.IDX P6, R14, R13, R12, R11 ;  /* 0x0000000c0d0e7389 */ /* 0x00006400000c000b */
[----:B01----:R-:W-:Y:S01]  /*22510*/  ENDCOLLECTIVE ;  /* 0x000000000000791b */ /* 0x003fe20003800000 */
.L_x_12161:
[----:B------:R-:W-:Y:S02]  /*22520*/  IMAD.MOV.U32 R13, RZ, RZ, R21 ;  /* 0x000000ffff0d7224 */ /* 0x000fe400078e0015 */
[----:B------:R-:W-:-:S07]  /*22530*/  IMAD.MOV.U32 R20, RZ, RZ, R14 ;  /* 0x000000ffff147224 */ /* 0x000fce00078e000e */
[----:B------:R-:W-:Y:S05]  /*22540*/  WARPSYNC.COLLECTIVE R15, `(.L_x_12162) ;  /* 0x000000000f087348 */ /* 0x000fea0003c00000 */
[----:B------:R0:W1:Y:S02]  /*22550*/  SHFL.IDX P6, R14, R13, R12, R11 ;  /* 0x0000000c0d0e7389 */ /* 0x00006400000c000b */
[----:B01----:R-:W-:Y:S01]  /*22560*/  ENDCOLLECTIVE ;  /* 0x000000000000791b */ /* 0x003fe20003800000 */
.L_x_12162:
[----:B------:R-:W-:Y:S01]  /*22570*/  IMAD.MOV.U32 R21, RZ, RZ, R14 ;  /* 0x000000ffff157224 */ /* 0x000fe200078e000e */
[----:B------:R-:W-:Y:S06]  /*22580*/  BRA `(.L_x_12163) ;  /* 0xfffffe7400ec7947 */ /* 0x000fec000383ffff */
.L_x_11873:
[----:B-1----:R1:W2:Y:S02]  /*22590*/  SYNCS.PHASECHK.TRANS64.TRYWAIT P0, [R18+URZ+0x19c00], R39 ;  /* 0x019c0027120075a7 */ /* 0x0022a4000800017f */
[----:B--2---:R-:W-:Y:S05]  /*225a0*/  @!P0 NANOSLEEP.SYNCS 0x989680 ;  /* 0x009896800000895d */ /* 0x004fea0003900000 */
[----:B------:R-:W2:Y:S02]  /*225b0*/  @!P0 SYNCS.PHASECHK.TRANS64 P0, [R18+URZ+0x19c00], R39 ;  /* 0x019c0027120085a7 */ /* 0x000ea4000800007f */
[----:B--2---:R-:W-:Y:S05]  /*225c0*/  @!P0 BRA `(.L_x_11873) ;  /* 0xfffffffc00f08947 */ /* 0x004fea000383ffff */
[----:B------:R-:W-:Y:S05]  /*225d0*/  BRA `(.L_x_12164) ;  /* 0xfffffe7800b87947 */ /* 0x000fea000383ffff */
.L_x_11879:
[----:B-1----:R1:W2:Y:S02]  /*225e0*/  SYNCS.PHASECHK.TRANS64.TRYWAIT P1, [R14+URZ+0x19c30], R3 ;  /* 0x019c30030e0075a7 */ /* 0x0022a4000802017f */
[----:B--2---:R-:W-:Y:S05]  /*225f0*/  @!P1 NANOSLEEP.SYNCS 0x989680 ;  /* 0x009896800000995d */ /* 0x004fea0003900000 */
[----:B------:R-:W2:Y:S02]  /*22600*/  @!P1 SYNCS.PHASECHK.TRANS64 P1, [R14+URZ+0x19c30], R3 ;  /* 0x019c30030e0095a7 */ /* 0x000ea4000802007f */
[----:B--2---:R-:W-:Y:S05]  /*22610*/  @!P1 BRA `(.L_x_11879) ;  /* 0xfffffffc00f09947 */ /* 0x004fea000383ffff */
[----:B------:R-:W-:Y:S05]  /*22620*/  BRA `(.L_x_11878) ;  /* 0xfffffe9c00207947 */ /* 0x000fea000383ffff */
.L_x_11900:
[----:B-1----:R1:W2:Y:S02]  /*22630*/  SYNCS.PHASECHK.TRANS64.TRYWAIT P1, [R21+URZ+0x19c30], R12 ;  /* 0x019c300c150075a7 */ /* 0x0022a4000802017f */
[----:B--2---:R-:W-:Y:S05]  /*22640*/  @!P1 NANOSLEEP.SYNCS 0x989680 ;  /* 0x009896800000995d */ /* 0x004fea0003900000 */
[----:B------:R-:W2:Y:S02]  /*22650*/  @!P1 SYNCS.PHASECHK.TRANS64 P1, [R21+URZ+0x19c30], R12 ;  /* 0x019c300c150095a7 */ /* 0x000ea4000802007f */
[----:B--2---:R-:W-:Y:S05]  /*22660*/  @!P1 BRA `(.L_x_11900) ;  /* 0xfffffffc00f09947 */ /* 0x004fea000383ffff */
[----:B------:R-:W-:Y:S05]  /*22670*/  BRA `(.L_x_11899) ;  /* 0xfffffecc00b07947 */ /* 0x000fea000383ffff */
.L_x_11905:
[----:B-1----:R1:W2:Y:S02]  /*22680*/  SYNCS.PHASECHK.TRANS64.TRYWAIT P1, [R152+URZ+0x19c50], R12 ;  /* 0x019c500c980075a7 */ /* 0x0022a4000802017f */
[----:B--2---:R-:W-:Y:S05]  /*22690*/  @!P1 NANOSLEEP.SYNCS 0x989680 ;  /* 0x009896800000995d */ /* 0x004fea0003900000 */
[----:B------:R-:W2:Y:S02]  /*226a0*/  @!P1 SYNCS.PHASECHK.TRANS64 P1, [R152+URZ+0x19c50], R12 ;  /* 0x019c500c980095a7 */ /* 0x000ea4000802007f */
[----:B--2---:R-:W-:Y:S05]  /*226b0*/  @!P1 BRA `(.L_x_11905) ;  /* 0xfffffffc00f09947 */ /* 0x004fea000383ffff */
[----:B------:R-:W-:Y:S05]  /*226c0*/  BRA `(.L_x_11904) ;  /* 0xfffffed000347947 */ /* 0x000fea000383ffff */
.L_x_11927:
[----:B-1----:R1:W2:Y:S02]  /*226d0*/  SYNCS.PHASECHK.TRANS64.TRYWAIT P1, [R3+URZ+0x19c30], R20 ;  /* 0x019c3014030075a7 */ /* 0x0022a4000802017f */
[----:B--2---:R-:W-:Y:S05]  /*226e0*/  @!P1 NANOSLEEP.SYNCS 0x989680 ;  /* 0x009896800000995d */ /* 0x004fea0003900000 */
[----:B------:R-:W2:Y:S02]  /*226f0*/  @!P1 SYNCS.PHASECHK.TRANS64 P1, [R3+URZ+0x19c30], R20 ;  /* 0x019c3014030095a7 */ /* 0x000ea4000802007f */
[----:B--2---:R-:W-:Y:S05]  /*22700*/  @!P1 BRA `(.L_x_11927) ;  /* 0xfffffffc00f09947 */ /* 0x004fea000383ffff */
[----:B------:R-:W-:Y:S05]  /*22710*/  BRA `(.L_x_11926) ;  /* 0xffffff0000507947 */ /* 0x000fea000383ffff */
.L_x_11932:
[----:B-1----:R1:W2:Y:S02]  /*22720*/  SYNCS.PHASECHK.TRANS64.TRYWAIT P1, [R15+URZ+0x19c50], R3 ;  /* 0x019c50030f0075a7 */ /* 0x0022a4000802017f */
[----:B--2---:R-:W-:Y:S05]  /*22730*/  @!P1 NANOSLEEP.SYNCS 0x989680 ;  /* 0x009896800000995d */ /* 0x004fea0003900000 */
[----:B------:R-:W2:Y:S02]  /*22740*/  @!P1 SYNCS.PHASECHK.TRANS64 P1, [R15+URZ+0x19c50], R3 ;  /* 0x019c50030f0095a7 */ /* 0x000ea4000802007f */
[----:B--2---:R-:W-:Y:S05]  /*22750*/  @!P1 BRA `(.L_x_11932) ;  /* 0xfffffffc00f09947 */ /* 0x004fea000383ffff */
[----:B------:R-:W-:Y:S05]  /*22760*/  BRA `(.L_x_11931) ;  /* 0xffffff0000d47947 */ /* 0x000fea000383ffff */
.L_x_11942:
[----:B-1----:R1:W2:Y:S02]  /*22770*/  SYNCS.PHASECHK.TRANS64.TRYWAIT P1, [R3+URZ+0x19c30], R14 ;  /* 0x019c300e030075a7 */ /* 0x0022a4000802017f */
[----:B--2---:R-:W-:Y:S05]  /*22780*/  @!P1 NANOSLEEP.SYNCS 0x989680 ;  /* 0x009896800000995d */ /* 0x004fea0003900000 */
[----:B------:R-:W2:Y:S02]  /*22790*/  @!P1 SYNCS.PHASECHK.TRANS64 P1, [R3+URZ+0x19c30], R14 ;  /* 0x019c300e030095a7 */ /* 0x000ea4000802007f */
[----:B--2---:R-:W-:Y:S05]  /*227a0*/  @!P1 BRA `(.L_x_11942) ;  /* 0xfffffffc00f09947 */ /* 0x004fea000383ffff */
[----:B------:R-:W-:Y:S05]  /*227b0*/  BRA `(.L_x_11941) ;  /* 0xffffff1c00a87947 */ /* 0x000fea000383ffff */
.L_x_11947:
[----:B-1----:R1:W2:Y:S02]  /*227c0*/  SYNCS.PHASECHK.TRANS64.TRYWAIT P1, [R21+URZ+0x19c50], R3 ;  /* 0x019c5003150075a7 */ /* 0x0022a4000802017f */
[----:B--2---:R-:W-:Y:S05]  /*227d0*/  @!P1 NANOSLEEP.SYNCS 0x989680 ;  /* 0x009896800000995d */ /* 0x004fea0003900000 */
[----:B------:R-:W2:Y:S02]  /*227e0*/  @!P1 SYNCS.PHASECHK.TRANS64 P1, [R21+URZ+0x19c50], R3 ;  /* 0x019c5003150095a7 */ /* 0x000ea4000802007f */
[----:B--2---:R-:W-:Y:S05]  /*227f0*/  @!P1 BRA `(.L_x_11947) ;  /* 0xfffffffc00f09947 */ /* 0x004fea000383ffff */
[----:B------:R-:W-:Y:S05]  /*22800*/  BRA `(.L_x_11946) ;  /* 0xffffff20002c7947 */ /* 0x000fea000383ffff */
.L_x_11963:
[----:B-1----:R1:W2:Y:S02]  /*22810*/  SYNCS.PHASECHK.TRANS64.TRYWAIT P1, [R4+URZ+0x19c50], R7 ;  /* 0x019c5007040075a7 */ /* 0x0022a4000802017f */
[----:B--2---:R-:W-:Y:S05]  /*22820*/  @!P1 NANOSLEEP.SYNCS 0x989680 ;  /* 0x009896800000995d */ /* 0x004fea0003900000 */
[----:B------:R-:W2:Y:S02]  /*22830*/  @!P1 SYNCS.PHASECHK.TRANS64 P1, [R4+URZ+0x19c50], R7 ;  /* 0x019c5007040095a7 */ /* 0x000ea4000802007f */
[----:B--2---:R-:W-:Y:S05]  /*22840*/  @!P1 BRA `(.L_x_11963) ;  /* 0xfffffffc00f09947 */ /* 0x004fea000383ffff */
[----:B------:R-:W-:Y:S05]  /*22850*/  BRA `(.L_x_11962) ;  /* 0xffffff4c00507947 */ /* 0x000fea000383ffff */
.L_x_11999:
        /* <DEDUP_REMOVED lines=11> */
.L_x_12166:
[----:B------:R-:W-:Y:S05]  /*22910*/  BSYNC B1 ;  /* 0x0000000000017941 */ /* 0x000fea0003800000 */
.L_x_12165:
[----:B------:R-:W-:Y:S05]  /*22920*/  BRA `(.L_x_12167) ;  /* 0xffffff90004c7947 */ /* 0x000fea000383ffff */
.L_x_12001:
[----:B------:R-:W-:Y:S01]  /*22930*/  BSSY B1, `(.L_x_12168) ;  /* 0x0000006000017945 */ /* 0x000fe20003800000 */
[----:B------:R-:W-:-:S07]  /*22940*/  IMAD.MOV.U32 R15, RZ, RZ, -0x1 ;  /* 0xffffffffff0f7424 */ /* 0x000fce00078e00ff */
[----:B01----:R-:W-:Y:S05]  /*22950*/  WARPSYNC.COLLECTIVE R15, `(.L_x_12169) ;  /* 0x000000000f0c7348 */ /* 0x003fea0003c00000 */
[----:B------:R-:W-:Y:S02]  /*22960*/  ELECT P6, UR62, PT ;  /* 0x00000000003e782f */ /* 0x000fe400038c0000 */
[----:B------:R-:W-:Y:S01]  /*22970*/  MOV R14, UR62 ;  /* 0x0000003e000e7c02 */ /* 0x000fe20008000f00 */
[----:B01----:R-:W-:Y:S10]  /*22980*/  ENDCOLLECTIVE ;  /* 0x000000000000791b */ /* 0x003ff40003800000 */
.L_x_12169:
[----:B------:R-:W-:Y:S05]  /*22990*/  BSYNC B1 ;  /* 0x0000000000017941 */ /* 0x000fea0003800000 */
.L_x_12168:
[----:B------:R-:W-:Y:S05]  /*229a0*/  BRA `(.L_x_12000) ;  /* 0xffffff9000447947 */ /* 0x000fea000383ffff */
.L_x_12003:
[----:B0-----:R0:W2:Y:S02]  /*229b0*/  SYNCS.PHASECHK.TRANS64.TRYWAIT P0, [R23+URZ+0x19c20], R5 ;  /* 0x019c2005170075a7 */ /* 0x0010a4000800017f */
[----:B--2---:R-:W-:Y:S05]  /*229c0*/  @!P0 NANOSLEEP.SYNCS 0x989680 ;  /* 0x009896800000895d */ /* 0x004fea0003900000 */
[----:B------:R-:W2:Y:S02]  /*229d0*/  @!P0 SYNCS.PHASECHK.TRANS64 P0, [R23+URZ+0x19c20], R5 ;  /* 0x019c2005170085a7 */ /* 0x000ea4000800007f */
[----:B--2---:R-:W-:Y:S05]  /*229e0*/  @!P0 BRA `(.L_x_12003) ;  /* 0xfffffffc00f08947 */ /* 0x004fea000383ffff */
[----:B------:R-:W-:Y:S05]  /*229f0*/  BRA `(.L_x_12170) ;  /* 0xffffff9000547947 */ /* 0x000fea000383ffff */
.L_x_12007:
[----:B-1----:R1:W2:Y:S02]  /*22a00*/  SYNCS.PHASECHK.TRANS64.TRYWAIT P0, [R8+URZ+0x19ca0], R10 ;  /* 0x019ca00a080075a7 */ /* 0x0022a4000800017f */
[----:B--2---:R-:W-:Y:S05]  /*22a10*/  @!P0 NANOSLEEP.SYNCS 0x989680 ;  /* 0x009896800000895d */ /* 0x004fea0003900000 */
[----:B------:R-:W2:Y:S02]  /*22a20*/  @!P0 SYNCS.PHASECHK.TRANS64 P0, [R8+URZ+0x19ca0], R10 ;  /* 0x019ca00a080085a7 */ /* 0x000ea4000800007f */
[----:B--2---:R-:W-:Y:S05]  /*22a30*/  @!P0 BRA `(.L_x_12007) ;  /* 0xfffffffc00f08947 */ /* 0x004fea000383ffff */
[----:B------:R-:W-:Y:S05]  /*22a40*/  BRA `(.L_x_12171) ;  /* 0xffffff9000707947 */ /* 0x000fea000383ffff */
.L_x_12014:
[----:B0-----:R0:W2:Y:S02]  /*22a50*/  SYNCS.PHASECHK.TRANS64.TRYWAIT P0, [R8+URZ+0x19cc0], R10 ;  /* 0x019cc00a080075a7 */ /* 0x0010a4000800017f */
[----:B--2---:R-:W-:Y:S05]  /*22a60*/  @!P0 NANOSLEEP.SYNCS 0x989680 ;  /* 0x009896800000895d */ /* 0x004fea0003900000 */
[----:B------:R-:W2:Y:S02]  /*22a70*/  @!P0 SYNCS.PHASECHK.TRANS64 P0, [R8+URZ+0x19cc0], R10 ;  /* 0x019cc00a080085a7 */ /* 0x000ea4000800007f */
[----:B--2---:R-:W-:Y:S05]  /*22a80*/  @!P0 BRA `(.L_x_12014) ;  /* 0xfffffffc00f08947 */ /* 0x004fea000383ffff */
[----:B------:R-:W-:Y:S05]  /*22a90*/  BRA `(.L_x_12172) ;  /* 0xffffff94006c7947 */ /* 0x000fea000383ffff */
.L_x_12023:
[----:B0-----:R0:W2:Y:S02]  /*22aa0*/  SYNCS.PHASECHK.TRANS64.TRYWAIT P1, [R8+URZ+0x19ca0], R7 ;  /* 0x019ca007080075a7 */ /* 0x0010a4000802017f */
[----:B--2---:R-:W-:Y:S05]  /*22ab0*/  @!P1 NANOSLEEP.SYNCS 0x989680 ;  /* 0x009896800000995d */ /* 0x004fea0003900000 */
[----:B------:R-:W2:Y:S02]  /*22ac0*/  @!P1 SYNCS.PHASECHK.TRANS64 P1, [R8+URZ+0x19ca0], R7 ;  /* 0x019ca007080095a7 */ /* 0x000ea4000802007f */
[----:B--2---:R-:W-:Y:S05]  /*22ad0*/  @!P1 BRA `(.L_x_12023) ;  /* 0xfffffffc00f09947 */ /* 0x004fea000383ffff */
[----:B------:R-:W-:Y:S05]  /*22ae0*/  BRA `(.L_x_12173) ;  /* 0xffffff9800ac7947 */ /* 0x000fea000383ffff */
.L_x_12030:
[----:B-1----:R1:W2:Y:S02]  /*22af0*/  SYNCS.PHASECHK.TRANS64.TRYWAIT P1, [R8+URZ+0x19cc0], R7 ;  /* 0x019cc007080075a7 */ /* 0x0022a4000802017f */
[----:B--2---:R-:W-:Y:S05]  /*22b00*/  @!P1 NANOSLEEP.SYNCS 0x989680 ;  /* 0x009896800000995d */ /* 0x004fea0003900000 */
[----:B------:R-:W2:Y:S02]  /*22b10*/  @!P1 SYNCS.PHASECHK.TRANS64 P1, [R8+URZ+0x19cc0], R7 ;  /* 0x019cc007080095a7 */ /* 0x000ea4000802007f */
[----:B--2---:R-:W-:Y:S05]  /*22b20*/  @!P1 BRA `(.L_x_12030) ;  /* 0xfffffffc00f09947 */ /* 0x004fea000383ffff */
[----:B------:R-:W-:Y:S05]  /*22b30*/  BRA `(.L_x_12174) ;  /* 0xffffff9c00a47947 */ /* 0x000fea000383ffff */
.L_x_12055:
        /* <DEDUP_REMOVED lines=11> */
.L_x_12176:
[----:B------:R-:W-:Y:S05]  /*22bf0*/  BSYNC B0 ;  /* 0x0000000000007941 */ /* 0x000fea0003800000 */
.L_x_12175:
[----:B------:R-:W-:Y:S05]  /*22c00*/  BRA `(.L_x_12177) ;  /* 0xffffffb000487947 */ /* 0x000fea000383ffff */
.L_x_12058:
[----:B0-----:R-:W2:Y:S02]  /*22c10*/  LDL R0, [R1+0x3c] ;  /* 0x00003c0001007983 */ /* 0x001ea40000100800 */
[----:B--2---:R0:W1:Y:S02]  /*22c20*/  SYNCS.PHASECHK.TRANS64.TRYWAIT P0, [R4+URZ+0x19c80], R0 ;  /* 0x019c8000040075a7 */ /* 0x004064000800017f */
[----:B-1----:R-:W-:Y:S05]  /*22c30*/  @!P0 NANOSLEEP.SYNCS 0x989680 ;  /* 0x009896800000895d */ /* 0x002fea0003900000 */
[----:B------:R-:W1:Y:S02]  /*22c40*/  @!P0 SYNCS.PHASECHK.TRANS64 P0, [R4+URZ+0x19c80], R0 ;  /* 0x019c8000040085a7 */ /* 0x000e64000800007f */
[----:B-1----:R-:W-:Y:S05]  /*22c50*/  @!P0 BRA `(.L_x_12058) ;  /* 0xfffffffc00ec8947 */ /* 0x002fea000383ffff */
[----:B------:R-:W-:Y:S05]  /*22c60*/  BRA `(.L_x_12178) ;  /* 0xffffffb000607947 */ /* 0x000fea000383ffff */
.L_x_12059:
        /* <DEDUP_REMOVED lines=8> */
.L_x_12180:
[----:B------:R-:W-:Y:S05]  /*22cf0*/  BSYNC B0 ;  /* 0x0000000000007941 */ /* 0x000fea0003800000 */
.L_x_12179:
        /* <DEDUP_REMOVED lines=8> */
.L_x_12181:
[----:B------:R-:W0:Y:S01]  /*22d80*/  S2R R15, SR_TID.X ;  /* 0x00000000000f7919 */ /* 0x000e220000002100 */
[----:B------:R-:W1:Y:S01]  /*22d90*/  LDC R11, c[0x0][0x2f4] ;  /* 0x0000bd00ff0b7b82 */ /* 0x000e620000000800 */
[----:B------:R-:W-:Y:S02]  /*22da0*/  IMAD.MOV.U32 R13, RZ, RZ, R9 ;  /* 0x000000ffff0d7224 */ /* 0x000fe400078e0009 */
[----:B------:R-:W-:-:S05]  /*22db0*/  IMAD.MOV.U32 R6, RZ, RZ, R14 ;  /* 0x000000ffff067224 */ /* 0x000fca00078e000e */
[----:B------:R-:W-:-:S05]  /*22dc0*/  IADD3 R6, P0, R26, R6, RZ ;  /* 0x000000061a067210 */ /* 0x000fca0007f1e0ff */
[----:B------:R-:W-:Y:S02]  /*22dd0*/  IMAD.X R7, RZ, RZ, R0, P0 ;  /* 0x000000ffff077224 */ /* 0x000fe400000e0600 */
[----:B------:R-:W-:Y:S01]  /*22de0*/  IMAD.IADD R0, R23, 0x1, R10 ;  /* 0x0000000117007824 */ /* 0x000fe200078e020a */
[----:B-1----:R-:W-:-:S04]  /*22df0*/  ISETP.GE.AND P4, PT, R26, R11, PT ;  /* 0x0000000b1a00720c */ /* 0x002fc80003f86270 */
[----:B------:R-:W-:Y:S01]  /*22e00*/  ISETP.LT.OR P0, PT, R2, 0x1, P4 ;  /* 0x000000010200780c */ /* 0x000fe20002701670 */
[----:B0-----:R-:W-:-:S05]  /*22e10*/  IMAD.SHL.U32 R15, R15, 0x10, RZ ;  /* 0x000000100f0f7824 */ /* 0x001fca00078e00ff */
[----:B------:R-:W-:-:S04]  /*22e20*/  LOP3.LUT R15, R15, 0x10, RZ, 0xc0, !PT ;  /* 0x000000100f0f7812 */ /* 0x000fc800078ec0ff */
[----:B------:R-:W-:-:S03]  /*22e30*/  LOP3.LUT R12, R15, 0x20, RZ, 0xfc, !PT ;  /* 0x000000200f0c7812 */ /* 0x000fc600078efcff */
[----:B------:R-:W-:Y:S01]  /*22e40*/  @!PT LDS RZ, [RZ] ;  /* 0x00000000fffff984 */ /* 0x000fe20000000800 */
[----:B------:R-:W-:Y:S01]  /*22e50*/  @!PT LDS RZ, [RZ] ;  /* 0x00000000fffff984 */ /* 0x000fe20000000800 */
[----:B------:R-:W-:Y:S01]  /*22e60*/  @!PT LDS RZ, [RZ] ;  /* 0x00000000fffff984 */ /* 0x000fe20000000800 */
[----:B------:R0:W-:Y:S01]  /*22e70*/  LDGSTS.E.BYPASS.LTC128B.128 [R0+0x9000], desc[UR42][R6.64], !P0 ;  /* 0x0900000006007fae */ /* 0x0001e2000c101d6a */
[----:B------:R-:W-:Y:S02]  /*22e80*/  LOP3.LUT R15, R15, 0x40, RZ, 0xfc, !PT ;  /* 0x000000400f0f7812 */ /* 0x000fe400078efcff */
[----:B------:R-:W-:Y:S01]  /*22e90*/  ISETP.GE.AND P2, PT, R12, R11, PT ;  /* 0x0000000b0c00720c */ /* 0x000fe20003f46270 */
[----:B------:R-:W-:-:S03]  /*22ea0*/  IMAD.MOV.U32 R12, RZ, RZ, 0x1 ;  /* 0x00000001ff0c7424 */ /* 0x000fc600078e00ff */
        /* <DEDUP_REMOVED lines=9> */
.L_x_12182:
        /* <DEDUP_REMOVED lines=10> */
.L_x_12183:
[----:B------:R-:W-:Y:S01]  /*22fe0*/  IMAD.MOV.U32 R6, RZ, RZ, R14 ;  /* 0x000000ffff067224 */ /* 0x000fe200078e000e */
[----:B------:R-:W-:Y:S06]  /*22ff0*/  BRA `(.L_x_12184) ;  /* 0xffffffb000487947 */ /* 0x000fec000383ffff */
.L_x_12064:
[----:B---3--:R-:W3:Y:S02]  /*23000*/  LDL R2, [R1+0x3c] ;  /* 0x00003c0001027983 */ /* 0x008ee40000100800 */
[----:B---3--:R3:W4:Y:S02]  /*23010*/  SYNCS.PHASECHK.TRANS64.TRYWAIT P0, [R4+URZ+0x19c40], R2 ;  /* 0x019c4002040075a7 */ /* 0x008724000800017f */
[----:B----4-:R-:W-:Y:S05]  /*23020*/  @!P0 NANOSLEEP.SYNCS 0x989680 ;  /* 0x009896800000895d */ /* 0x010fea0003900000 */
[----:B------:R-:W4:Y:S02]  /*23030*/  @!P0 SYNCS.PHASECHK.TRANS64 P0, [R4+URZ+0x19c40], R2 ;  /* 0x019c4002040085a7 */ /* 0x000f24000800007f */
[----:B----4-:R-:W-:Y:S05]  /*23040*/  @!P0 BRA `(.L_x_12064) ;  /* 0xfffffffc00ec8947 */ /* 0x010fea000383ffff */
[----:B------:R-:W-:Y:S05]  /*23050*/  BRA `(.L_x_12185) ;  /* 0xffffffb000ac7947 */ /* 0x000fea000383ffff */
.L_x_12065:
        /* <DEDUP_REMOVED lines=8> */
.L_x_12187:
[----:B------:R-:W-:Y:S05]  /*230e0*/  BSYNC B0 ;  /* 0x0000000000007941 */ /* 0x000fea0003800000 */
.L_x_12186:
        /* <DEDUP_REMOVED lines=8> */
.L_x_12188:
[----:B------:R-:W-:Y:S02]  /*23170*/  IMAD.MOV.U32 R13, RZ, RZ, R6 ;  /* 0x000000ffff0d7224 */ /* 0x000fe400078e0006 */
[----:B------:R-:W-:Y:S02]  /*23180*/  IMAD.MOV.U32 R12, RZ, RZ, 0x1 ;  /* 0x00000001ff0c7424 */ /* 0x000fe400078e00ff */
[----:B------:R-:W-:-:S07]  /*23190*/  IMAD.MOV.U32 R3, RZ, RZ, R14 ;  /* 0x000000ffff037224 */ /* 0x000fce00078e000e */
[----:B------:R-:W-:Y:S05]  /*231a0*/  WARPSYNC.COLLECTIVE R15, `(.L_x_12189) ;  /* 0x000000000f087348 */ /* 0x000fea0003c00000 */
[----:B------:R0:W1:Y:S02]  /*231b0*/  SHFL.IDX P6, R14, R13, R12, R11 ;  /* 0x0000000c0d0e7389 */ /* 0x00006400000c000b */
[----:B01----:R-:W-:Y:S01]  /*231c0*/  ENDCOLLECTIVE ;  /* 0x000000000000791b */ /* 0x003fe20003800000 */
.L_x_12189:
        /* <DEDUP_REMOVED lines=10> */
.L_x_12190:
        /* <DEDUP_REMOVED lines=8> */
.L_x_12070:
        /* <DEDUP_REMOVED lines=9> */
.L_x_12192:
[----:B------:R-:W-:Y:S01]  /*23380*/  ISETP.GE.AND P2, PT, R17, R0, PT ;  /* 0x000000001100720c */ /* 0x000fe20003f46270 */
[----:B------:R-:W-:Y:S02]  /*23390*/  IMAD.MOV.U32 R13, RZ, RZ, R6 ;  /* 0x000000ffff0d7224 */ /* 0x000fe400078e0006 */
[----:B------:R-:W-:-:S10]  /*233a0*/  IMAD.MOV.U32 R2, RZ, RZ, R14 ;  /* 0x000000ffff027224 */ /* 0x000fd400078e000e */
[----:B------:R-:W-:Y:S05]  /*233b0*/  WARPSYNC.COLLECTIVE R15, `(.L_x_12193) ;  /* 0x000000000f087348 */ /* 0x000fea0003c00000 */
[----:B------:R0:W1:Y:S02]  /*233c0*/  SHFL.IDX P6, R14, R13, R12, R11 ;  /* 0x0000000c0d0e7389 */ /* 0x00006400000c000b */
[----:B01----:R-:W-:Y:S01]  /*233d0*/  ENDCOLLECTIVE ;  /* 0x000000000000791b */ /* 0x003fe20003800000 */
.L_x_12193:
[----:B------:R-:W-:Y:S02]  /*233e0*/  IMAD.MOV.U32 R13, RZ, RZ, R5 ;  /* 0x000000ffff0d7224 */ /* 0x000fe400078e0005 */
[----:B------:R-:W-:Y:S02]  /*233f0*/  IMAD.MOV.U32 R12, RZ, RZ, 0x1 ;  /* 0x00000001ff0c7424 */ /* 0x000fe400078e00ff */
[----:B------:R-:W-:-:S07]  /*23400*/  IMAD.MOV.U32 R3, RZ, RZ, R14 ;  /* 0x000000ffff037224 */ /* 0x000fce00078e000e */
[----:B------:R-:W-:Y:S05]  /*23410*/  WARPSYNC.COLLECTIVE R15, `(.L_x_12194) ;  /* 0x000000000f087348 */ /* 0x000fea0003c00000 */
[----:B------:R0:W1:Y:S02]  /*23420*/  SHFL.IDX P6, R14, R13, R12, R11 ;  /* 0x0000000c0d0e7389 */ /* 0x00006400000c000b */
[----:B01----:R-:W-:Y:S01]  /*23430*/  ENDCOLLECTIVE ;  /* 0x000000000000791b */ /* 0x003fe20003800000 */
.L_x_12194:
        /* <DEDUP_REMOVED lines=10> */
.L_x_12195:
        /* <DEDUP_REMOVED lines=13> */
.L_x_12196:
        /* <DEDUP_REMOVED lines=14> */
.L_x_12197:
[----:B------:R-:W-:Y:S01]  /*23690*/  IMAD.MOV.U32 R2, RZ, RZ, R14 ;  /* 0x000000ffff027224 */ /* 0x000fe200078e000e */
[----:B------:R-:W-:Y:S06]  /*236a0*/  BRA `(.L_x_12198) ;  /* 0xffffffb800787947 */ /* 0x000fec000383ffff */
.L_x_12075:
[----:B--2---:R2:W3:Y:S02]  /*236b0*/  SYNCS.PHASECHK.TRANS64.TRYWAIT P0, [R23+URZ+0x19c20], R0 ;  /* 0x019c2000170075a7 */ /* 0x0044e4000800017f */
[----:B---3--:R-:W-:Y:S05]  /*236c0*/  @!P0 NANOSLEEP.SYNCS 0x989680 ;  /* 0x009896800000895d */ /* 0x008fea0003900000 */
[----:B------:R-:W3:Y:S02]  /*236d0*/  @!P0 SYNCS.PHASECHK.TRANS64 P0, [R23+URZ+0x19c20], R0 ;  /* 0x019c2000170085a7 */ /* 0x000ee4000800007f */
[----:B---3--:R-:W-:Y:S05]  /*236e0*/  @!P0 BRA `(.L_x_12075) ;  /* 0xfffffffc00f08947 */ /* 0x008fea000383ffff */
[----:B------:R-:W-:Y:S05]  /*236f0*/  BRA `(.L_x_12199) ;  /* 0xffffffb800e87947 */ /* 0x000fea000383ffff */
.L_x_12079:
[----:B0-----:R0:W1:Y:S02]  /*23700*/  SYNCS.PHASECHK.TRANS64.TRYWAIT P0, [R0+URZ+0x19c80], R10 ;  /* 0x019c800a000075a7 */ /* 0x001064000800017f */
[----:B-1----:R-:W-:Y:S05]  /*23710*/  @!P0 NANOSLEEP.SYNCS 0x989680 ;  /* 0x009896800000895d */ /* 0x002fea0003900000 */
[----:B------:R-:W1:Y:S02]  /*23720*/  @!P0 SYNCS.PHASECHK.TRANS64 P0, [R0+URZ+0x19c80], R10 ;  /* 0x019c800a000085a7 */ /* 0x000e64000800007f */
[----:B-1----:R-:W-:Y:S05]  /*23730*/  @!P0 BRA `(.L_x_12079) ;  /* 0xfffffffc00f08947 */ /* 0x002fea000383ffff */
[----:B------:R-:W-:Y:S05]  /*23740*/  BRA `(.L_x_12200) ;  /* 0xffffffbc00bc7947 */ /* 0x000fea000383ffff */
.L_x_12080:
        /* <DEDUP_REMOVED lines=8> */
.L_x_12202:
[----:B------:R-:W-:Y:S05]  /*237d0*/  BSYNC B0 ;  /* 0x0000000000007941 */ /* 0x000fea0003800000 */
.L_x_12201:
        /* <DEDUP_REMOVED lines=10> */
.L_x_12203:
        /* <DEDUP_REMOVED lines=11> */
.L_x_12204:
        /* <DEDUP_REMOVED lines=11> */
.L_x_12205:
[----:B------:R-:W-:Y:S01]  /*239e0*/  IMAD.MOV.U32 R2, RZ, RZ, R14 ;  /* 0x000000ffff027224 */ /* 0x000fe200078e000e */
[----:B------:R-:W-:Y:S06]  /*239f0*/  BRA `(.L_x_12206) ;  /* 0xffffffbc00cc7947 */ /* 0x000fec000383ffff */
.L_x_12085:
[----:B---3--:R3:W4:Y:S02]  /*23a00*/  SYNCS.PHASECHK.TRANS64.TRYWAIT P0, [R0+URZ+0x19c40], R10 ;  /* 0x019c400a000075a7 */ /* 0x008724000800017f */
[----:B----4-:R-:W-:Y:S05]  /*23a10*/  @!P0 NANOSLEEP.SYNCS 0x989680 ;  /* 0x009896800000895d */ /* 0x010fea0003900000 */
[----:B------:R-:W4:Y:S02]  /*23a20*/  @!P0 SYNCS.PHASECHK.TRANS64 P0, [R0+URZ+0x19c40], R10 ;  /* 0x019c400a000085a7 */ /* 0x000f24000800007f */
[----:B----4-:R-:W-:Y:S05]  /*23a30*/  @!P0 BRA `(.L_x_12085) ;  /* 0xfffffffc00f08947 */ /* 0x010fea000383ffff */
[----:B------:R-:W-:Y:S05]  /*23a40*/  BRA `(.L_x_12207) ;  /* 0xffffffc000307947 */ /* 0x000fea000383ffff */
.L_x_12086:
        /* <DEDUP_REMOVED lines=8> */
.L_x_12209:
[----:B------:R-:W-:Y:S05]  /*23ad0*/  BSYNC B0 ;  /* 0x0000000000007941 */ /* 0x000fea0003800000 */
.L_x_12208:
        /* <DEDUP_REMOVED lines=8> */
.L_x_12210:
[----:B------:R-:W-:Y:S02]  /*23b60*/  IMAD.MOV.U32 R13, RZ, RZ, R8 ;  /* 0x000000ffff0d7224 */ /* 0x000fe400078e0008 */
[----:B------:R-:W-:Y:S02]  /*23b70*/  IMAD.MOV.U32 R12, RZ, RZ, 0x1 ;  /* 0x00000001ff0c7424 */ /* 0x000fe400078e00ff */
[----:B------:R-:W-:-:S07]  /*23b80*/  IMAD.MOV.U32 R2, RZ, RZ, R14 ;  /* 0x000000ffff027224 */ /* 0x000fce00078e000e */
[----:B------:R-:W-:Y:S05]  /*23b90*/  WARPSYNC.COLLECTIVE R15, `(.L_x_12211) ;  /* 0x000000000f087348 */ /* 0x000fea0003c00000 */
[----:B------:R0:W1:Y:S02]  /*23ba0*/  SHFL.IDX P6, R14, R13, R12, R11 ;  /* 0x0000000c0d0e7389 */ /* 0x00006400000c000b */
[----:B01----:R-:W-:Y:S01]  /*23bb0*/  ENDCOLLECTIVE ;  /* 0x000000000000791b */ /* 0x003fe20003800000 */
.L_x_12211:
        /* <DEDUP_REMOVED lines=13> */
.L_x_12212:
[----:B------:R-:W-:Y:S01]  /*23c90*/  IMAD.MOV.U32 R2, RZ, RZ, R14 ;  /* 0x000000ffff027224 */ /* 0x000fe200078e000e */
[----:B------:R-:W-:Y:S06]  /*23ca0*/  BRA `(.L_x_12213) ;  /* 0xffffffc0003c7947 */ /* 0x000fec000383ffff */
.L_x_12091:
[----:B0-----:R0:W2:Y:S02]  /*23cb0*/  SYNCS.PHASECHK.TRANS64.TRYWAIT P2, [R2+URZ+0x19c70], R0 ;  /* 0x019c7000020075a7 */ /* 0x0010a4000804017f */
[----:B--2---:R-:W-:Y:S05]  /*23cc0*/  @!P2 NANOSLEEP.SYNCS 0x989680 ;  /* 0x009896800000a95d */ /* 0x004fea0003900000 */
[----:B------:R-:W2:Y:S02]  /*23cd0*/  @!P2 SYNCS.PHASECHK.TRANS64 P2, [R2+URZ+0x19c70], R0 ;  /* 0x019c70000200a5a7 */ /* 0x000ea4000804007f */
[----:B--2---:R-:W-:Y:S05]  /*23ce0*/  @!P2 BRA `(.L_x_12091) ;  /* 0xfffffffc00f0a947 */ /* 0x004fea000383ffff */
[----:B------:R-:W-:Y:S05]  /*23cf0*/  BRA `(.L_x_12214) ;  /* 0xffffffc000a87947 */ /* 0x000fea000383ffff */
.L_x_12093:
[----:B0-----:R0:W2:Y:S02]  /*23d00*/  SYNCS.PHASECHK.TRANS64.TRYWAIT P2, [R2+URZ+0x19c60], R3 ;  /* 0x019c6003020075a7 */ /* 0x0010a4000804017f */
[----:B--2---:R-:W-:Y:S05]  /*23d10*/  @!P2 NANOSLEEP.SYNCS 0x989680 ;  /* 0x009896800000a95d */ /* 0x004fea0003900000 */
[----:B------:R-:W2:Y:S02]  /*23d20*/  @!P2 SYNCS.PHASECHK.TRANS64 P2, [R2+URZ+0x19c60], R3 ;  /* 0x019c60030200a5a7 */ /* 0x000ea4000804007f */
[----:B--2---:R-:W-:Y:S05]  /*23d30*/  @!P2 BRA `(.L_x_12093) ;  /* 0xfffffffc00f0a947 */ /* 0x004fea000383ffff */
[----:B------:R-:W-:Y:S05]  /*23d40*/  BRA `(.L_x_12215) ;  /* 0xffffffc000b87947 */ /* 0x000fea000383ffff */
.L_x_12101:
[----:B-1----:R1:W2:Y:S02]  /*23d50*/  SYNCS.PHASECHK.TRANS64.TRYWAIT P1, [R0+URZ+0x19c70], R2 ;  /* 0x019c7002000075a7 */ /* 0x0022a4000802017f */
[----:B--2---:R-:W-:Y:S05]  /*23d60*/  @!P1 NANOSLEEP.SYNCS 0x989680 ;  /* 0x009896800000995d */ /* 0x004fea0003900000 */
[----:B------:R-:W2:Y:S02]  /*23d70*/  @!P1 SYNCS.PHASECHK.TRANS64 P1, [R0+URZ+0x19c70], R2 ;  /* 0x019c7002000095a7 */ /* 0x000ea4000802007f */
[----:B--2---:R-:W-:Y:S05]  /*23d80*/  @!P1 BRA `(.L_x_12101) ;  /* 0xfffffffc00f09947 */ /* 0x004fea000383ffff */
[----:B------:R-:W-:Y:S05]  /*23d90*/  BRA `(.L_x_12216) ;  /* 0xffffffc800587947 */ /* 0x000fea000383ffff */
.L_x_12103:
[----:B0-----:R0:W1:Y:S02]  /*23da0*/  SYNCS.PHASECHK.TRANS64.TRYWAIT P1, [R0+URZ+0x19c60], R2 ;  /* 0x019c6002000075a7 */ /* 0x001064000802017f */
[----:B-1----:R-:W-:Y:S05]  /*23db0*/  @!P1 NANOSLEEP.SYNCS 0x989680 ;  /* 0x009896800000995d */ /* 0x002fea0003900000 */
[----:B------:R-:W1:Y:S02]  /*23dc0*/  @!P1 SYNCS.PHASECHK.TRANS64 P1, [R0+URZ+0x19c60], R2 ;  /* 0x019c6002000095a7 */ /* 0x000e64000802007f */
[----:B-1----:R-:W-:Y:S05]  /*23dd0*/  @!P1 BRA `(.L_x_12103) ;  /* 0xfffffffc00f09947 */ /* 0x002fea000383ffff */
[----:B------:R-:W-:Y:S05]  /*23de0*/  BRA `(.L_x_12217) ;  /* 0xffffffc800647947 */ /* 0x000fea000383ffff */
.L_x_12108:
[----:B------:R-:W-:Y:S01]  /*23df0*/  BSSY B0, `(.L_x_12218) ;  /* 0x0000008000007945 */ /* 0x000fe20003800000 */
[----:B------:R-:W-:Y:S02]  /*23e00*/  IMAD.MOV.U32 R13, RZ, RZ, R16 ;  /* 0x000000ffff0d7224 */ /* 0x000fe400078e0010 */
[----:B------:R-:W-:Y:S02]  /*23e10*/  IMAD.MOV.U32 R12, RZ, RZ, RZ ;  /* 0x000000ffff0c7224 */ /* 0x000fe400078e00ff */
[----:B0-----:R-:W-:Y:S02]  /*23e20*/  IMAD.MOV.U32 R11, RZ, RZ, 0x1f ;  /* 0x0000001fff0b7424 */ /* 0x001fe400078e00ff */
[----:B------:R-:W-:-:S07]  /*23e30*/  IMAD.MOV.U32 R15, RZ, RZ, -0x1 ;  /* 0xffffffffff0f7424 */ /* 0x000fce00078e00ff */
[----:B-12---:R-:W-:Y:S05]  /*23e40*/  WARPSYNC.COLLECTIVE R15, `(.L_x_12219) ;  /* 0x000000000f087348 */ /* 0x006fea0003c00000 */
[----:B------:R0:W3:Y:S02]  /*23e50*/  SHFL.IDX P6, R14, R13, R12, R11 ;  /* 0x0000000c0d0e7389 */ /* 0x0000e400000c000b */
[----:B0123--:R-:W-:Y:S01]  /*23e60*/  ENDCOLLECTIVE ;  /* 0x000000000000791b */ /* 0x00ffe20003800000 */
.L_x_12219:
[----:B------:R-:W-:Y:S05]  /*23e70*/  BSYNC B0 ;  /* 0x0000000000007941 */ /* 0x000fea0003800000 */
.L_x_12218:
        /* <DEDUP_REMOVED lines=9> */
.L_x_12220:
        /* <DEDUP_REMOVED lines=18> */
.L_x_12221:
        /* <DEDUP_REMOVED lines=8> */
.L_x_12222:
        /* <DEDUP_REMOVED lines=8> */
.L_x_12223:
        /* <DEDUP_REMOVED lines=8> */
.L_x_12224:
        /* <DEDUP_REMOVED lines=8> */
.L_x_12225:
        /* <DEDUP_REMOVED lines=9> */
.L_x_12226:
[----:B------:R-:W-:Y:S01]  /*242c0*/  IMAD.MOV.U32 R16, RZ, RZ, R14 ;  /* 0x000000ffff107224 */ /* 0x000fe200078e000e */
[----:B------:R-:W-:Y:S06]  /*242d0*/  BRA `(.L_x_12227) ;  /* 0xffffffcc00387947 */ /* 0x000fec000383ffff */
.L_x_12113:
[----:B------:R-:W-:Y:S01]  /*242e0*/  BSSY B0, `(.L_x_12228) ;  /* 0x0000008000007945 */ /* 0x000fe20003800000 */
[----:B-----5:R-:W-:Y:S02]  /*242f0*/  IMAD.MOV.U32 R13, RZ, RZ, R2 ;  /* 0x000000ffff0d7224 */ /* 0x020fe400078e0002 */
[----:B------:R-:W-:Y:S02]  /*24300*/  IMAD.MOV.U32 R12, RZ, RZ, 0x1 ;  /* 0x00000001ff0c7424 */ /* 0x000fe400078e00ff */
[----:B0-----:R-:W-:Y:S02]  /*24310*/  IMAD.MOV.U32 R11, RZ, RZ, RZ ;  /* 0x000000ffff0b7224 */ /* 0x001fe400078e00ff */
[----:B------:R-:W-:-:S07]  /*24320*/  IMAD.MOV.U32 R15, RZ, RZ, -0x1 ;  /* 0xffffffffff0f7424 */ /* 0x000fce00078e00ff */
[----:B-123--:R-:W-:Y:S05]  /*24330*/  WARPSYNC.COLLECTIVE R15, `(.L_x_12229) ;  /* 0x000000000f087348 */ /* 0x00efea0003c00000 */
[----:B------:R0:W4:Y:S02]  /*24340*/  SHFL.UP P6, R14, R13, R12, R11 ;  /* 0x0400000c0d0e7389 */ /* 0x00012400000c000b */
[----:B01234-:R-:W-:Y:S01]  /*24350*/  ENDCOLLECTIVE ;  /* 0x000000000000791b */ /* 0x01ffe20003800000 */
.L_x_12229:
[----:B------:R-:W-:Y:S05]  /*24360*/  BSYNC B0 ;  /* 0x0000000000007941 */ /* 0x000fea0003800000 */
.L_x_12228:
        /* <DEDUP_REMOVED lines=9> */
.L_x_12230:
        /* <DEDUP_REMOVED lines=8> */
.L_x_12231:
        /* <DEDUP_REMOVED lines=8> */
.L_x_12232:
        /* <DEDUP_REMOVED lines=8> */
.L_x_12233:
        /* <DEDUP_REMOVED lines=9> */
.L_x_12234:
[----:B------:R-:W-:Y:S01]  /*24610*/  IMAD.MOV.U32 R16, RZ, RZ, R14 ;  /* 0x000000ffff107224 */ /* 0x000fe200078e000e */
[----:B------:R-:W-:Y:S06]  /*24620*/  BRA `(.L_x_12235) ;  /* 0xffffffcc00007947 */ /* 0x000fec000383ffff */
.L_x_12115:
[----:B------:R-:W-:Y:S01]  /*24630*/  BSSY B0, `(.L_x_12236) ;  /* 0x0000006000007945 */ /* 0x000fe20003800000 */
[----:B------:R-:W-:Y:S01]  /*24640*/  PLOP3.LUT P6, PT, P6, PT, PT, 0x8, 0x0 ;  /* 0x000000000000781c */ /* 0x000fe200037ce170 */
[----:B------:R-:W-:-:S12]  /*24650*/  IMAD.MOV.U32 R15, RZ, RZ, -0x1 ;  /* 0xffffffffff0f7424 */ /* 0x000fd800078e00ff */
[----:B0123--:R-:W-:Y:S05]  /*24660*/  WARPSYNC.COLLECTIVE R15, `(.L_x_12237) ;  /* 0x000000000f087348 */ /* 0x00ffea0003c00000 */
[----:B------:R-:W-:Y:S01]  /*24670*/  VOTE.ANY R14, PT, P6 ;  /* 0x00000000000e7806 */ /* 0x000fe200030e0100 */
[----:B0123--:R-:W-:Y:S06]  /*24680*/  ENDCOLLECTIVE ;  /* 0x000000000000791b */ /* 0x00ffec0003800000 */
.L_x_12237:
[----:B------:R-:W-:Y:S05]  /*24690*/  BSYNC B0 ;  /* 0x0000000000007941 */ /* 0x000fea0003800000 */
.L_x_12236:
        /* <DEDUP_REMOVED lines=9> */
.L_x_12238:
[----:B------:R-:W-:Y:S01]  /*24730*/  IMAD.MOV.U32 R17, RZ, RZ, R14 ;  /* 0x000000ffff117224 */ /* 0x000fe200078e000e */
[----:B------:R-:W-:Y:S06]  /*24740*/  BRA `(.L_x_12239) ;  /* 0xffffffc800f07947 */ /* 0x000fec000383ffff */
.L_x_12117:
[----:B------:R-:W-:Y:S01]  /*24750*/  BSSY B0, `(.L_x_12240) ;  /* 0x0000007000007945 */ /* 0x000fe20003800000 */
[----:B------:R-:W-:Y:S02]  /*24760*/  IMAD.MOV.U32 R13, RZ, RZ, R3 ;  /* 0x000000ffff0d7224 */ /* 0x000fe400078e0003 */
[----:B0-----:R-:W-:Y:S02]  /*24770*/  IMAD.MOV.U32 R11, RZ, RZ, 0x1f ;  /* 0x0000001fff0b7424 */ /* 0x001fe400078e00ff */
[----:B------:R-:W-:-:S07]  /*24780*/  IMAD.MOV.U32 R15, RZ, RZ, -0x1 ;  /* 0xffffffffff0f7424 */ /* 0x000fce00078e00ff */
[----:B-1234-:R-:W-:Y:S05]  /*24790*/  WARPSYNC.COLLECTIVE R15, `(.L_x_12241) ;  /* 0x000000000f087348 */ /* 0x01efea0003c00000 */
[----:B------:R0:W0:Y:S02]  /*247a0*/  SHFL.IDX P6, R14, R13, R12, R11 ;  /* 0x0000000c0d0e7389 */ /* 0x00002400000c000b */
[----:B01234-:R-:W-:Y:S01]  /*247b0*/  ENDCOLLECTIVE ;  /* 0x000000000000791b */ /* 0x01ffe20003800000 */
.L_x_12241:
[----:B------:R-:W-:Y:S05]  /*247c0*/  BSYNC B0 ;  /* 0x0000000000007941 */ /* 0x000fea0003800000 */
.L_x_12240:
[----:B------:R-:W-:Y:S01]  /*247d0*/  IMAD.MOV.U32 R3, RZ, RZ, R14 ;  /* 0x000000ffff037224 */ /* 0x000fe200078e000e */
[----:B------:R-:W-:Y:S06]  /*247e0*/  BRA `(.L_x_12242) ;  /* 0xffffffc800e47947 */ /* 0x000fec000383ffff */
.L_x_12121:
[----:B0-----:R0:W2:Y:S02]  /*247f0*/  SYNCS.PHASECHK.TRANS64.TRYWAIT P0, [R5+URZ+0x19c20], R0 ;  /* 0x019c2000050075a7 */ /* 0x0010a4000800017f */
[----:B--2---:R-:W-:Y:S05]  /*24800*/  @!P0 NANOSLEEP.SYNCS 0x989680 ;  /* 0x009896800000895d */ /* 0x004fea0003900000 */
[----:B------:R-:W2:Y:S02]  /*24810*/  @!P0 SYNCS.PHASECHK.TRANS64 P0, [R5+URZ+0x19c20], R0 ;  /* 0x019c2000050085a7 */ /* 0x000ea4000800007f */
[----:B--2---:R-:W-:Y:S05]  /*24820*/  @!P0 BRA `(.L_x_12121) ;  /* 0xfffffffc00f08947 */ /* 0x004fea000383ffff */
[----:B------:R-:W-:Y:S05]  /*24830*/  BRA `(.L_x_12243) ;  /* 0xffffffd000687947 */ /* 0x000fea000383ffff */
.L_x_12122:
        /* <DEDUP_REMOVED lines=11> */
.L_x_12245:
[----:B------:R-:W-:Y:S05]  /*248f0*/  BSYNC B0 ;  /* 0x0000000000007941 */ /* 0x000fea0003800000 */
.L_x_12244:
[----:B------:R-:W-:Y:S05]  /*24900*/  BRA `(.L_x_12246) ;  /* 0xffffffd000507947 */ /* 0x000fea000383ffff */
.L_x_12123:
[----:B------:R-:W-:Y:S01]  /*24910*/  BSSY B0, `(.L_x_12247) ;  /* 0x0000006000007945 */ /* 0x000fe20003800000 */
[----:B------:R-:W-:-:S07]  /*24920*/  IMAD.MOV.U32 R15, RZ, RZ, -0x1 ;  /* 0xffffffffff0f7424 */ /* 0x000fce00078e00ff */
[----:B01----:R-:W-:Y:S05]  /*24930*/  WARPSYNC.COLLECTIVE R15, `(.L_x_12248) ;  /* 0x000000000f0c7348 */ /* 0x003fea0003c00000 */
[----:B------:R-:W-:Y:S02]  /*24940*/  ELECT P6, UR62, PT ;  /* 0x00000000003e782f */ /* 0x000fe400038c0000 */
[----:B------:R-:W-:Y:S01]  /*24950*/  MOV R14, UR62 ;  /* 0x0000003e000e7c02 */ /* 0x000fe20008000f00 */
[----:B01----:R-:W-:Y:S10]  /*24960*/  ENDCOLLECTIVE ;  /* 0x000000000000791b */ /* 0x003ff40003800000 */
.L_x_12248:
[----:B------:R-:W-:Y:S05]  /*24970*/  BSYNC B0 ;  /* 0x0000000000007941 */ /* 0x000fea0003800000 */
.L_x_12247:
[----:B------:R-:W-:Y:S05]  /*24980*/  BRA `(.L_x_12249) ;  /* 0xffffffd000447947 */ /* 0x000fea000383ffff */
.L_x_12125:
[----:B0-----:R0:W2:Y:S02]  /*24990*/  SYNCS.PHASECHK.TRANS64.TRYWAIT P1, [R3+URZ+0x19c40], R2 ;  /* 0x019c4002030075a7 */ /* 0x0010a4000802017f */
[----:B--2---:R-:W-:Y:S05]  /*249a0*/  @!P1 NANOSLEEP.SYNCS 0x989680 ;  /* 0x009896800000995d */ /* 0x004fea0003900000 */
[----:B------:R-:W2:Y:S02]  /*249b0*/  @!P1 SYNCS.PHASECHK.TRANS64 P1, [R3+URZ+0x19c40], R2 ;  /* 0x019c4002030095a7 */ /* 0x000ea4000802007f */
[----:B--2---:R-:W-:Y:S05]  /*249c0*/  @!P1 BRA `(.L_x_12125) ;  /* 0xfffffffc00f09947 */ /* 0x004fea000383ffff */
[----:B------:R-:W-:Y:S05]  /*249d0*/  BRA `(.L_x_12250) ;  /* 0xffffffd000647947 */ /* 0x000fea000383ffff */
.L_x_12127:
[----:B--2---:R2:W3:Y:S02]  /*249e0*/  SYNCS.PHASECHK.TRANS64.TRYWAIT P1, [R5+URZ+0x19c40], R0 ;  /* 0x019c4000050075a7 */ /* 0x0044e4000802017f */
[----:B---3--:R-:W-:Y:S05]  /*249f0*/  @!P1 NANOSLEEP.SYNCS 0x989680 ;  /* 0x009896800000995d */ /* 0x008fea0003900000 */
[----:B------:R-:W3:Y:S02]  /*24a00*/  @!P1 SYNCS.PHASECHK.TRANS64 P1, [R5+URZ+0x19c40], R0 ;  /* 0x019c4000050095a7 */ /* 0x000ee4000802007f */
[----:B---3--:R-:W-:Y:S05]  /*24a10*/  @!P1 BRA `(.L_x_12127) ;  /* 0xfffffffc00f09947 */ /* 0x008fea000383ffff */
[----:B------:R-:W-:Y:S05]  /*24a20*/  BRA `(.L_x_12251) ;  /* 0xffffffd000707947 */ /* 0x000fea000383ffff */
.L_x_12129:
[----:B---3--:R3:W4:Y:S02]  /*24a30*/  SYNCS.PHASECHK.TRANS64.TRYWAIT P1, [R3+URZ+0x19c60], R2 ;  /* 0x019c6002030075a7 */ /* 0x008724000802017f */
[----:B----4-:R-:W-:Y:S05]  /*24a40*/  @!P1 NANOSLEEP.SYNCS 0x989680 ;  /* 0x009896800000995d */ /* 0x010fea0003900000 */
[----:B------:R-:W4:Y:S02]  /*24a50*/  @!P1 SYNCS.PHASECHK.TRANS64 P1, [R3+URZ+0x19c60], R2 ;  /* 0x019c6002030095a7 */ /* 0x000f24000802007f */
[----:B----4-:R-:W-:Y:S05]  /*24a60*/  @!P1 BRA `(.L_x_12129) ;  /* 0xfffffffc00f09947 */ /* 0x010fea000383ffff */
[----:B------:R-:W-:Y:S05]  /*24a70*/  BRA `(.L_x_12252) ;  /* 0xffffffd0006c7947 */ /* 0x000fea000383ffff */
.L_x_12131:
[----:B----4-:R4:W0:Y:S02]  /*24a80*/  SYNCS.PHASECHK.TRANS64.TRYWAIT P1, [R5+URZ+0x19c60], R0 ;  /* 0x019c6000050075a7 */ /* 0x010824000802017f */
[----:B0-----:R-:W-:Y:S05]  /*24a90*/  @!P1 NANOSLEEP.SYNCS 0x989680 ;  /* 0x009896800000995d */ /* 0x001fea0003900000 */
[----:B------:R-:W0:Y:S02]  /*24aa0*/  @!P1 SYNCS.PHASECHK.TRANS64 P1, [R5+URZ+0x19c60], R0 ;  /* 0x019c6000050095a7 */ /* 0x000e24000802007f */
[----:B0-----:R-:W-:Y:S05]  /*24ab0*/  @!P1 BRA `(.L_x_12131) ;  /* 0xfffffffc00f09947 */ /* 0x001fea000383ffff */
[----:B------:R-:W-:Y:S05]  /*24ac0*/  BRA `(.L_x_12253) ;  /* 0xffffffd000687947 */ /* 0x000fea000383ffff */
.L_x_12133:
[----:B------:R0:W0:Y:S02]  /*24ad0*/  SYNCS.PHASECHK.TRANS64.TRYWAIT P1, [R3+URZ+0x19c80], R2 ;  /* 0x019c8002030075a7 */ /* 0x000024000802017f */
[----:B0-----:R-:W-:Y:S05]  /*24ae0*/  @!P1 NANOSLEEP.SYNCS 0x989680 ;  /* 0x009896800000995d */ /* 0x001fea0003900000 */
[----:B------:R-:W0:Y:S02]  /*24af0*/  @!P1 SYNCS.PHASECHK.TRANS64 P1, [R3+URZ+0x19c80], R2 ;  /* 0x019c8002030095a7 */ /* 0x000e24000802007f */
[----:B0-----:R-:W-:Y:S05]  /*24b00*/  @!P1 BRA `(.L_x_12133) ;  /* 0xfffffffc00f09947 */ /* 0x001fea000383ffff */
[----:B------:R-:W-:Y:S05]  /*24b10*/  BRA `(.L_x_12254) ;  /* 0xffffffd000647947 */ /* 0x000fea000383ffff */
.L_x_12255:
        /* <DEDUP_REMOVED lines=14> */
.L_x_15857:


//--------------------- .text._ZN7cutlass13device_kernelIN5flash11enable_sm90INS1_16FlashAttnFwdSm90INS1_25CollectiveMainloopFwdSm90ILi2EN4cute5tupleIJNS5_1CILi1EEES8_S8_EEENS6_IJNS7_ILi192EEENS7_ILi128EEENS7_ILi96EEEEEELi96ENS_12float_e4m3_tEfNS_4arch4Sm90ELb1ELb0ELb0ELb0ELb1ELb0ELb0ELb1ELb1ELb1ELb0ELb0EEENS1_21CollectiveEpilogueFwdINS6_IJSA_SC_SB_EEES9_NS_10bfloat16_tESG_Li384ELb0ELb1ELb0ELb1EEENS1_30DynamicPersistentTileSchedulerILi384ELi128ELb0ELb1ELb1EEEEEEEEEvNT_6ParamsE --------------------------
	.section	.text._ZN7cutlass13device_kernelIN5flash11enable_sm90INS1_16FlashAttnFwdSm90INS1_25CollectiveMainloopFwdSm90ILi2EN4cute5tupleIJNS5_1CILi1EEES8_S8_EEENS6_IJNS7_ILi192EEENS7_ILi128EEENS7_ILi96EEEEEELi96ENS_12float_e4m3_tEfNS_4arch4Sm90ELb1ELb0ELb0ELb0ELb1ELb0ELb0ELb1ELb1ELb1ELb0ELb0EEENS1_21CollectiveEpilogueFwdINS6_IJSA_SC_SB_EEES9_NS_10bfloat16_tESG_Li384ELb0ELb1ELb0ELb1EEENS1_30DynamicPersistentTileSchedulerILi384ELi128ELb0ELb1ELb1EEEEEEEEEvNT_6ParamsE,"ax",@progbits
	.align	128
.text._ZN7cutlass13device_kernelIN5flash11enable_sm90INS1_16FlashAttnFwdSm90INS1_25CollectiveMainloopFwdSm90ILi2EN4cute5tupleIJNS5_1CILi1EEES8_S8_EEENS6_IJNS7_ILi192EEENS7_ILi128EEENS7_ILi96EEEEEELi96ENS_12float_e4m3_tEfNS_4arch4Sm90ELb1ELb0ELb0ELb0ELb1ELb0ELb0ELb1ELb1ELb1ELb0ELb0EEENS1_21CollectiveEpilogueFwdINS6_IJSA_SC_SB_EEES9_NS_10bfloat16_tESG_Li384ELb0ELb1ELb0ELb1EEENS1_30DynamicPersistentTileSchedulerILi384ELi128ELb0ELb1ELb1EEEEEEEEEvNT_6ParamsE:
        .type           _ZN7cutlass13device_kernelIN5flash11enable_sm90INS1_16FlashAttnFwdSm90INS1_25CollectiveMainloopFwdSm90ILi2EN4cute5tupleIJNS5_1CILi1EEES8_S8_EEENS6_IJNS7_ILi192EEENS7_ILi128EEENS7_ILi96EEEEEELi96ENS_12float_e4m3_tEfNS_4arch4Sm90ELb1ELb0ELb0ELb0ELb1ELb0ELb0ELb1ELb1ELb1ELb0ELb0EEENS1_21CollectiveEpilogueFwdINS6_IJSA_SC_SB_EEES9_NS_10bfloat16_tESG_Li384ELb0ELb1ELb0ELb1EEENS1_30DynamicPersistentTileSchedulerILi384ELi128ELb0ELb1ELb1EEEEEEEEEvNT_6ParamsE,@function
        .size           _ZN7cutlass13device_kernelIN5flash11enable_sm90INS1_16FlashAttnFwdSm90INS1_25CollectiveMainloopFwdSm90ILi2EN4cute5tupleIJNS5_1CILi1EEES8_S8_EEENS6_IJNS7_ILi192EEENS7_ILi128EEENS7_ILi96EEEEEELi96ENS_12float_e4m3_tEfNS_4arch4Sm90ELb1ELb0ELb0ELb0ELb1ELb0ELb0ELb1ELb1ELb1ELb0ELb0EEENS1_21CollectiveEpilogueFwdINS6_IJSA_SC_SB_EEES9_NS_10bfloat16_tESG_Li384ELb0ELb1ELb0ELb1EEENS1_30DynamicPersistentTileSchedulerILi384ELi128ELb0ELb1ELb1EEEEEEEEEvNT_6ParamsE,(.L_x_15858 - _ZN7cutlass13device_kernelIN5flash11enable_sm90INS1_16FlashAttnFwdSm90INS1_25CollectiveMainloopFwdSm90ILi2EN4cute5tupleIJNS5_1CILi1EEES8_S8_EEENS6_IJNS7_ILi192EEENS7_ILi128EEENS7_ILi96EEEEEELi96ENS_12float_e4m3_tEfNS_4arch4Sm90ELb1ELb0ELb0ELb0ELb1ELb0ELb0ELb1ELb1ELb1ELb0ELb0EEENS1_21CollectiveEpilogueFwdINS6_IJSA_SC_SB_EEES9_NS_10bfloat16_tESG_Li384ELb0ELb1ELb0ELb1EEENS1_30DynamicPersistentTileSchedulerILi384ELi128ELb0ELb1ELb1EEEEEEEEEvNT_6ParamsE)
        .other          _ZN7cutlass13device_kernelIN5flash11enable_sm90INS1_16FlashAttnFwdSm90INS1_25CollectiveMainloopFwdSm90ILi2EN4cute5tupleIJNS5_1CILi1EEES8_S8_EEENS6_IJNS7_ILi192EEENS7_ILi128EEENS7_ILi96EEEEEELi96ENS_12float_e4m3_tEfNS_4arch4Sm90ELb1ELb0ELb0ELb0ELb1ELb0ELb0ELb1ELb1ELb1ELb0ELb0EEENS1_21CollectiveEpilogueFwdINS6_IJSA_SC_SB_EEES9_NS_10bfloat16_tESG_Li384ELb0ELb1ELb0ELb1EEENS1_30DynamicPersistentTileSchedulerILi384ELi128ELb0ELb1ELb1EEEEEEEEEvNT_6ParamsE,@"STO_CUDA_ENTRY STV_DEFAULT"
_ZN7cutlass13device_kernelIN5flash11enable_sm90INS1_16FlashAttnFwdSm90INS1_25CollectiveMainloopFwdSm90ILi2EN4cute5tupleIJNS5_1CILi1EEES8_S8_EEENS6_IJNS7_ILi192EEENS7_ILi128EEENS7_ILi96EEEEEELi96ENS_12float_e4m3_tEfNS_4arch4Sm90ELb1ELb0ELb0ELb0ELb1ELb0ELb0ELb1ELb1ELb1ELb0ELb0EEENS1_21CollectiveEpilogueFwdINS6_IJSA_SC_SB_EEES9_NS_10bfloat16_tESG_Li384ELb0ELb1ELb0ELb1EEENS1_30DynamicPersistentTileSchedulerILi384ELi128ELb0ELb1ELb1EEEEEEEEEvNT_6ParamsE:
        /* <DEDUP_REMOVED lines=45> */
.L_x_12256:
        /* <DEDUP_REMOVED lines=22> */
.L_x_12257:
        /* <DEDUP_REMOVED lines=18> */
.L_x_12258:
        /* <DEDUP_REMOVED lines=22> */
.L_x_12259:
        /* <DEDUP_REMOVED lines=24> */
.L_x_12260:
        /* <DEDUP_REMOVED lines=10> */
.L_x_12262:
        /* <DEDUP_REMOVED lines=20> */
[CC--:B------:R-:W-:Y:S02]  /*0a10*/  LEA.HI R3, R0.reuse, R11.reuse, RZ, 0x5 ;  /* 0x0000000b00037211 */ /* 0x0c0fe400078f28ff */
        /* <DEDUP_REMOVED lines=41> */
.L_x_12311:
        /* <DEDUP_REMOVED lines=21> */
.L_x_12263:
[----:B------:R-:W-:Y:S01]  /*0e00*/  ULDC UR6, c[0x0][0xc54] ;  /* 0x0003150000067ab9 */ /* 0x000fe20000000800 */
[----:B------:R-:W-:Y:S01]  /*0e10*/  UMOV UR8, UR7 ;  /* 0x0000000700087c82 */ /* 0x000fe20008000000 */
[----:B------:R-:W-:-:S11]  /*0e20*/  UISETP.NE.AND UP0, UPT, UR6, 0x1, UPT ;  /* 0x000000010600788c */ /* 0x000fd6000bf05270 */
[----:B------:R-:W-:Y:S02]  /*0e30*/  @UP0 ULDC.64 UR10, c[0x0][0xc58] ;  /* 0x00031600000a0ab9 */ /* 0x000fe40000000a00 */
[----:B------:R-:W-:-:S04]  /*0e40*/  UIMAD.WIDE.U32 UR4, UR7, UR10, URZ ;  /* 0x0000000a070472a5 */ /* 0x000fc8000f8e003f */
[----:B------:R-:W-:-:S04]  /*0e50*/  @UP0 USHF.R.U32.HI UR8, URZ, UR11, UR5 ;  /* 0x0000000b3f080299 */ /* 0x000fc80008011605 */
[----:B------:R-:W-:-:S12]  /*0e60*/  UIMAD UR4, UR8, UR6, URZ ;  /* 0x00000006080472a4 */ /* 0x000fd8000f8e023f */
.L_x_12264:
        /* <DEDUP_REMOVED lines=62> */
[----:B------:R-:W2:Y:S01]  /*1250*/  @P1 LDG.E R0, desc[UR50][R4.64] ;  /* 0x0000003204001981 */ /* 0x000ea2000c1e1900 */
        /* <DEDUP_REMOVED lines=40> */
[----:B------:R-:W-:-:S03]  /*14e0*/  UIMAD UR43, UR4, 0xc0, URZ ;  /* 0x000000c0042b78a4 */ /* 0x000fc6000f8e023f */
        /* <DEDUP_REMOVED lines=48> */
.L_x_12266:
        /* <DEDUP_REMOVED lines=9> */
.L_x_12397:
[----:B------:R-:W-:Y:S05]  /*1880*/  @!P0 BRA `(.L_x_12268) ;  /* 0x0000000000048947 */ /* 0x000fea0003800000 */
[----:B------:R-:W-:Y:S01]  /*1890*/  BPT.TRAP 0x1 ;  /* 0x000000040000795c */ /* 0x000fe20000300000 */
.L_x_12268:
[----:B0-----:R-:W-:Y:S02]  /*18a0*/  IMAD.U32 R3, RZ, RZ, UR38 ;  /* 0x00000026ff037e24 */ /* 0x001fe4000f8e00ff */
[----:B------:R-:W-:-:S03]  /*18b0*/  IMAD.U32 R0, RZ, RZ, UR37 ;  /* 0x00000025ff007e24 */ /* 0x000fc6000f8e00ff */
[----:B------:R-:W-:Y:S02]  /*18c0*/  LEA R3, R3, UR46, 0x3 ;  /* 0x0000002e03037c11 */ /* 0x000fe4000f8e18ff */
[----:B------:R-:W-:-:S04]  /*18d0*/  SHF.L.U32 R0, R0, 0x1f, RZ ;  /* 0x0000001f00007819 */ /* 0x000fc800000006ff */
[----:B------:R0:W1:Y:S01]  /*18e0*/  SYNCS.PHASECHK.TRANS64.TRYWAIT P1, [R3+URZ+0x19c30], R0 ;  /* 0x019c3000030075a7 */ /* 0x000062000802017f */
[----:B------:R-:W-:Y:S05]  /*18f0*/  @!P0 BRA `(.L_x_12269) ;  /* 0x0000000000048947 */ /* 0x000fea0003800000 */
[----:B------:R-:W-:Y:S01]  /*1900*/  BPT.TRAP 0x1 ;  /* 0x000000040000795c */ /* 0x000fe20000300000 */
.L_x_12269:
[----:B-1----:R-:W-:Y:S05]  /*1910*/  @P1 BRA `(.L_x_12270) ;  /* 0x0000000000081947 */ /* 0x002fea0003800000 */
[----:B------:R-:W1:Y:S02]  /*1920*/  SYNCS.PHASECHK.TRANS64.TRYWAIT P1, [R3+URZ+0x19c30], R0 ;  /* 0x019c3000030075a7 */ /* 0x000e64000802017f */
[----:B-1----:R-:W-:Y:S05]  /*1930*/  @!P1 BRA `(.L_x_12271) ;  /* 0x000000d000149947 */ /* 0x002fea0003800000 */
.L_x_12270:
        /* <DEDUP_REMOVED lines=28> */
.L_x_12272:
[----:B------:R-:W-:Y:S01]  /*1b00*/  UISETP.NE.AND UP0, UPT, UR48, URZ, UPT ;  /* 0x0000003f3000728c */ /* 0x000fe2000bf05270 */
[----:B------:R-:W-:Y:S01]  /*1b10*/  VIADD R6, R17, UR43 ;  /* 0x0000002b11067c36 */ /* 0x000fe20008000000 */
[----:B------:R-:W-:Y:S01]  /*1b20*/  ULDC UR11, c[0x0][0x2f0] ;  /* 0x0000bc00000b7ab9 */ /* 0x000fe20000000800 */
[----:B------:R-:W-:Y:S01]  /*1b30*/  ULDC UR14, c[0x0][0x288] ;  /* 0x0000a200000e7ab9 */ /* 0x000fe20000000800 */
[----:B------:R-:W-:Y:S01]  /*1b40*/  IMAD.U32 R9, RZ, RZ, UR11 ;  /* 0x0000000bff097e24 */ /* 0x000fe2000f8e00ff */
[----:B------:R-:W-:Y:S01]  /*1b50*/  R2UR UR15, R3 ;  /* 0x00000000030f72ca */ /* 0x000fe200000e0000 */
[----:B------:R-:W-:Y:S01]  /*1b60*/  IMAD.U32 R109, RZ, RZ, UR42 ;  /* 0x0000002aff6d7e24 */ /* 0x000fe2000f8e00ff */
[----:B------:R-:W-:Y:S01]  /*1b70*/  PLOP3.LUT P1, PT, PT, PT, UP0, 0x80, 0x0 ;  /* 0x000000000000781c */ /* 0x000fe20003f2f008 */
[----:B------:R-:W-:Y:S01]  /*1b80*/  UMOV UR10, UR43 ;  /* 0x0000002b000a7c82 */ /* 0x000fe20008000000 */
[----:B------:R-:W-:Y:S01]  /*1b90*/  PLOP3.LUT P2, PT, PT, PT, UP0, 0x80, 0x0 ;  /* 0x000000000000781c */ /* 0x000fe20003f4f008 */
[----:B------:R-:W-:Y:S01]  /*1ba0*/  UIADD3 UR18, UR49, -0x2, URZ ;  /* 0xfffffffe31127890 */ /* 0x000fe2000fffe03f */
[----:B------:R-:W-:Y:S01]  /*1bb0*/  CS2R R134, SRZ ;  /* 0x0000000000867805 */ /* 0x000fe2000001ff00 */
[----:B------:R-:W-:Y:S01]  /*1bc0*/  @UP0 ULDC UR6, c[0x0][0x44c] ;  /* 0x0001130000060ab9 */ /* 0x000fe20000000800 */
[----:B------:R-:W-:Y:S01]  /*1bd0*/  @UP0 ULDC UR17, c[0x0][0x450] ;  /* 0x0001140000110ab9 */ /* 0x000fe20000000800 */
[----:B------:R-:W-:-:S02]  /*1be0*/  CS2R R132, SRZ ;  /* 0x0000000000847805 */ /* 0x000fc4000001ff00 */
[----:B------:R-:W-:Y:S02]  /*1bf0*/  CS2R R130, SRZ ;  /* 0x0000000000827805 */ /* 0x000fe4000001ff00 */
[----:B------:R-:W-:Y:S02]  /*1c00*/  CS2R R128, SRZ ;  /* 0x0000000000807805 */ /* 0x000fe4000001ff00 */
[----:B------:R-:W-:Y:S02]  /*1c10*/  CS2R R126, SRZ ;  /* 0x00000000007e7805 */ /* 0x000fe4000001ff00 */
[----:B------:R-:W-:Y:S02]  /*1c20*/  CS2R R124, SRZ ;  /* 0x00000000007c7805 */ /* 0x000fe4000001ff00 */
[----:B------:R-:W-:Y:S01]  /*1c30*/  CS2R R122, SRZ ;  /* 0x00000000007a7805 */ /* 0x000fe2000001ff00 */
[----:B01----:R-:W-:Y:S01]  /*1c40*/  @P1 IMAD.HI.U32 R0, R6, UR6, RZ ;  /* 0x0000000606001c27 */ /* 0x003fe2000f8e00ff */
[----:B------:R-:W-:Y:S01]  /*1c50*/  @UP0 ULDC UR6, c[0x0][0x450] ;  /* 0x0001140000060ab9 */ /* 0x000fe20000000800 */
[----:B------:R-:W-:-:S02]  /*1c60*/  CS2R R120, SRZ ;  /* 0x0000000000787805 */ /* 0x000fc4000001ff00 */
[----:B------:R-:W-:Y:S02]  /*1c70*/  CS2R R118, SRZ ;  /* 0x0000000000767805 */ /* 0x000fe4000001ff00 */
[----:B------:R-:W-:Y:S02]  /*1c80*/  CS2R R116, SRZ ;  /* 0x0000000000747805 */ /* 0x000fe4000001ff00 */
[----:B------:R-:W-:Y:S01]  /*1c90*/  @P2 SHF.R.U32.HI R6, RZ, UR6, R0 ;  /* 0x00000006ff062c19 */ /* 0x000fe20008011600 */
[----:B------:R-:W-:Y:S01]  /*1ca0*/  UMOV UR6, 0xffffff80 ;  /* 0xffffff8000067882 */ /* 0x000fe20000000000 */
[----:B------:R-:W-:Y:S01]  /*1cb0*/  CS2R R114, SRZ ;  /* 0x0000000000727805 */ /* 0x000fe2000001ff00 */
[----:B------:R-:W-:Y:S01]  /*1cc0*/  UIMAD UR6, UR49, UR6, 0x80 ;  /* 0x00000080310674a4 */ /* 0x000fe2000f8e0206 */
[----:B------:R-:W-:Y:S01]  /*1cd0*/  CS2R R112, SRZ ;  /* 0x0000000000707805 */ /* 0x000fe2000001ff00 */
[----:B------:R-:W0:Y:S01]  /*1ce0*/  SHFL.IDX PT, R5, R6, 0x1, 0x1c1f ;  /* 0x003c1f0006057f89 */ /* 0x000e2200000e0000 */
[----:B------:R-:W-:Y:S01]  /*1cf0*/  CS2R R110, SRZ ;  /* 0x00000000006e7805 */ /* 0x000fe2000001ff00 */
[----:B------:R-:W-:-:S02]  /*1d00*/  UIADD3 UR7, UR6, 0x1, URZ ;  /* 0x0000000106077890 */ /* 0x000fc4000fffe03f */
[----:B------:R-:W-:Y:S01]  /*1d10*/  UIMAD UR6, UR44, UR11, UR6 ;  /* 0x0000000b2c0672a4 */ /* 0x000fe2000f8e0206 */
[----:B------:R-:W-:Y:S01]  /*1d20*/  SHFL.IDX PT, R6, R6, RZ, 0x1c1f ;  /* 0x001c1fff06067589 */ /* 0x000fe200000e0000 */
[----:B------:R-:W-:Y:S02]  /*1d30*/  UIMAD UR11, UR44, UR11, -UR14 ;  /* 0x0000000b2c0b72a4 */ /* 0x000fe4000f8e0a0e */
[----:B------:R-:W-:-:S04]  /*1d40*/  IMAD.U32 R7, RZ, RZ, UR7 ;  /* 0x00000007ff077e24 */ /* 0x000fc8000f8e00ff */
[C---:B------:R-:W-:Y:S02]  /*1d50*/  IMAD R0, R16.reuse, -0x2, R7 ;  /* 0xfffffffe10007824 */ /* 0x040fe400078e0207 */
        /* <DEDUP_REMOVED lines=9> */
[----:B------:R-:W-:Y:S01]  /*1df0*/  USHF.R.S32.HI UR6, URZ, 0x1f, UR11 ;  /* 0x0000001f3f067899 */ /* 0x000fe2000801140b */
[----:B------:R-:W-:-:S03]  /*1e00*/  ISETP.GT.AND P1, PT, R5, RZ, PT ;  /* 0x000000ff0500720c */ /* 0x000fc60003f24270 */
[----:B------:R-:W-:Y:S01]  /*1e10*/  ULEA.HI UR6, UR6, UR11, URZ, 0x7 ;  /* 0x0000000b06067291 */ /* 0x000fe2000f8f383f */
[C---:B------:R-:W-:Y:S02]  /*1e20*/  ISETP.GT.AND P2, PT, R5.reuse, 0x1, PT ;  /* 0x000000010500780c */ /* 0x040fe40003f44270 */
[----:B------:R-:W-:Y:S01]  /*1e30*/  ISETP.GT.AND P3, PT, R5, 0x8, PT ;  /* 0x000000080500780c */ /* 0x000fe20003f64270 */
[----:B------:R-:W-:Y:S01]  /*1e40*/  USHF.R.S32.HI UR17, URZ, 0x7, UR6 ;  /* 0x000000073f117899 */ /* 0x000fe20008011406 */
        /* <DEDUP_REMOVED lines=101> */
[----:B0-----:R-:W-:Y:S01]  /*24a0*/  FMNMX.FTZ R0, R10, R5, !PT ;  /* 0x000000050a007209 */ /* 0x001fe20007810000 */
[----:B------:R-:W-:-:S03]  /*24b0*/  VIADD R5, R4, -UR14 ;  /* 0x8000000e04057c36 */ /* 0x000fc60008000000 */
[C---:B------:R-:W-:Y:S01]  /*24c0*/  FSETP.NEU.FTZ.AND P1, PT, R0.reuse, -INF , PT ;  /* 0xff8000000000780b */ /* 0x040fe20003f3d000 */
[----:B------:R-:W-:-:S01]  /*24d0*/  FFMA.FTZ R12, R0, R109, -8 ;  /* 0xc1000000000c7423 */ /* 0x000fc2000001006d */
[----:B------:R-:W-:Y:S02]  /*24e0*/  VIADDMNMX R2, R6, R5, R2, PT ;  /* 0x0000000506027246 */ /* 0x000fe40003800102 */
[----:B------:R-:W-:Y:S02]  /*24f0*/  CS2R R108, SRZ ;  /* 0x00000000006c7805 */ /* 0x000fe4000001ff00 */
[----:B------:R-:W-:Y:S02]  /*2500*/  FSEL R4, R12, RZ, P1 ;  /* 0x000000ff0c047208 */ /* 0x000fe40000800000 */
[C---:B------:R-:W-:Y:S02]  /*2510*/  ISETP.GT.AND P1, PT, R2.reuse, RZ, PT ;  /* 0x000000ff0200720c */ /* 0x040fe40003f24270 */
[----:B------:R-:W-:Y:S01]  /*2520*/  ISETP.GT.AND P2, PT, R2, 0x1, PT ;  /* 0x000000010200780c */ /* 0x000fe20003f44270 */
[----:B------:R-:W-:-:S01]  /*2530*/  FFMA.FTZ R6, R105, UR42, -R4 ;  /* 0x0000002a69067c23 */ /* 0x000fc20008010804 */
[----:B------:R-:W-:Y:S01]  /*2540*/  ISETP.GT.AND P3, PT, R2, 0x8, PT ;  /* 0x000000080200780c */ /* 0x000fe20003f64270 */
[----:B------:R-:W-:-:S01]  /*2550*/  FFMA.FTZ R26, R99, UR42, -R4 ;  /* 0x0000002a631a7c23 */ /* 0x000fc20008010804 */
[----:B------:R-:W-:Y:S01]  /*2560*/  FSEL R24, R24, -INF , P1 ;  /* 0xff80000018187808 */ /* 0x000fe20000800000 */
[----:B------:R-:W-:-:S01]  /*2570*/  FFMA.FTZ R46, R51, UR42, -R4 ;  /* 0x0000002a332e7c23 */ /* 0x000fc20008010804 */
[----:B------:R-:W-:Y:S01]  /*2580*/  FSEL R25, R25, -INF , P2 ;  /* 0xff80000019197808 */ /* 0x000fe20001000000 */
[----:B------:R-:W-:-:S01]  /*2590*/  FFMA.FTZ R5, R107, UR42, -R4 ;  /* 0x0000002a6b057c23 */ /* 0x000fc20008010804 */
[----:B------:R-:W-:Y:S01]  /*25a0*/  ISETP.GT.AND P1, PT, R2, 0x9, PT ;  /* 0x000000090200780c */ /* 0x000fe20003f24270 */
[----:B------:R-:W-:-:S01]  /*25b0*/  FFMA.FTZ R7, R7, UR42, -R4 ;  /* 0x0000002a07077c23 */ /* 0x000fc20008010804 */
        /* <DEDUP_REMOVED lines=25> */
[----:B------:R-:W0:Y:S01]  /*2750*/  MUFU.EX2 R8, R8 ;  /* 0x0000000800087308 */ /* 0x000e220000000800 */
        /* <DEDUP_REMOVED lines=23> */
[----:B------:R1:W-:Y:S01]  /*28d0*/  MUFU.EX2 R33, R26 ;  /* 0x0000001a00217308 */ /* 0x0003e20000000800 */
[----:B------:R-:W-:Y:S01]  /*28e0*/  FMNMX.FTZ R99, R41, R14, !PT ;  /* 0x0000000e29637209 */ /* 0x000fe20007810000 */
[----:B------:R-:W-:Y:S01]  /*28f0*/  FFMA.FTZ R14, R97, UR42, -R4 ;  /* 0x0000002a610e7c23 */ /* 0x000fe20008010804 */
[----:B------:R-:W-:-:S02]  /*2900*/  ISETP.GT.AND P2, PT, R2, 0x30, PT ;  /* 0x000000300200780c */ /* 0x000fc40003f44270 */
[----:B------:R-:W-:Y:S02]  /*2910*/  CS2R R106, SRZ ;  /* 0x00000000006a7805 */ /* 0x000fe4000001ff00 */
[----:B------:R-:W-:Y:S02]  /*2920*/  FSEL R45, R45, -INF , P1 ;  /* 0xff8000002d2d7808 */ /* 0x000fe40000800000 */
[----:B------:R-:W-:Y:S02]  /*2930*/  CS2R R104, SRZ ;  /* 0x0000000000687805 */ /* 0x000fe4000001ff00 */
[----:B------:R-:W-:Y:S01]  /*2940*/  FMNMX.FTZ R20, R44, R99, !PT ;  /* 0x000000632c147209 */ /* 0x000fe20007810000 */
[----:B------:R-:W-:Y:S01]  /*2950*/  MUFU.EX2 R14, R14 ;  /* 0x0000000e000e7308 */ /* 0x000fe20000000800 */
[----:B------:R-:W-:Y:S02]  /*2960*/  ISETP.GT.AND P1, PT, R2, 0x31, PT ;  /* 0x000000310200780c */ /* 0x000fe40003f24270 */
[----:B------:R-:W-:-:S02]  /*2970*/  CS2R R102, SRZ ;  /* 0x0000000000667805 */ /* 0x000fc4000001ff00 */
[----:B------:R-:W-:Y:S02]  /*2980*/  FSEL R48, R48, -INF , P2 ;  /* 0xff80000030307808 */ /* 0x000fe40001000000 */
[----:B------:R-:W-:Y:S02]  /*2990*/  CS2R R100, SRZ ;  /* 0x0000000000647805 */ /* 0x000fe4000001ff00 */
[----:B------:R-:W-:Y:S01]  /*29a0*/  FMNMX.FTZ R97, R45, R20, !PT ;  /* 0x000000142d617209 */ /* 0x000fe20007810000 */
[--C-:B------:R-:W-:Y:S01]  /*29b0*/  FFMA.FTZ R20, R93, UR42, -R4.reuse ;  /* 0x0000002a5d147c23 */ /* 0x100fe20008010804 */
[----:B------:R-:W-:Y:S01]  /*29c0*/  ISETP.GT.AND P2, PT, R2, 0x38, PT ;  /* 0x000000380200780c */ /* 0x000fe20003f44270 */
[----:B------:R-:W-:Y:S01]  /*29d0*/  MUFU.EX2 R39, R39 ;  /* 0x0000002700277308 */ /* 0x000fe20000000800 */
[----:B-1----:R-:W-:Y:S01]  /*29e0*/  FSEL R26, R49, -INF , P1 ;  /* 0xff800000311a7808 */ /* 0x002fe20000800000 */
[----:B------:R-:W-:Y:S01]  /*29f0*/  FFMA.FTZ R49, R95, UR42, -R4 ;  /* 0x0000002a5f317c23 */ /* 0x000fe20008010804 */
[----:B------:R-:W-:-:S02]  /*2a00*/  FMNMX.FTZ R97, R48, R97, !PT ;  /* 0x0000006130617209 */ /* 0x000fc40007810000 */
[----:B------:R-:W-:Y:S02]  /*2a10*/  CS2R R98, SRZ ;  /* 0x0000000000627805 */ /* 0x000fe4000001ff00 */
[----:B------:R-:W-:Y:S02]  /*2a20*/  ISETP.GT.AND P1, PT, R2, 0x39, PT ;  /* 0x000000390200780c */ /* 0x000fe40003f24270 */
[----:B------:R-:W-:Y:S02]  /*2a30*/  CS2R R94, SRZ ;  /* 0x00000000005e7805 */ /* 0x000fe4000001ff00 */
[----:B------:R-:W-:Y:S01]  /*2a40*/  FSEL R52, R52, -INF , P2 ;  /* 0xff80000034347808 */ /* 0x000fe20001000000 */
[----:B------:R-:W1:Y:S01]  /*2a50*/  MUFU.EX2 R49, R49 ;  /* 0x0000003100317308 */ /* 0x000e620000000800 */
[----:B------:R-:W-:Y:S02]  /*2a60*/  FMNMX.FTZ R97, R26, R97, !PT ;  /* 0x000000611a617209 */ /* 0x000fe40007810000 */
[----:B------:R-:W-:-:S02]  /*2a70*/  CS2R R92, SRZ ;  /* 0x00000000005c7805 */ /* 0x000fc4000001ff00 */
[----:B------:R-:W-:Y:S02]  /*2a80*/  ISETP.GT.AND P2, PT, R2, 0x40, PT ;  /* 0x000000400200780c */ /* 0x000fe40003f44270 */
[----:B------:R-:W-:Y:S01]  /*2a90*/  FSEL R30, R53, -INF , P1 ;  /* 0xff800000351e7808 */ /* 0x000fe20000800000 */
[----:B------:R-:W-:-:S01]  /*2aa0*/  FFMA.FTZ R53, R91, UR42, -R4 ;  /* 0x0000002a5b357c23 */ /* 0x000fc20008010804 */
[----:B------:R-:W-:Y:S01]  /*2ab0*/  FMNMX.FTZ R97, R52, R97, !PT ;  /* 0x0000006134617209 */ /* 0x000fe20007810000 */
[----:B------:R-:W-:Y:S01]  /*2ac0*/  MUFU.EX2 R20, R20 ;  /* 0x0000001400147308 */ /* 0x000fe20000000800 */
[----:B------:R-:W-:Y:S02]  /*2ad0*/  ISETP.GT.AND P1, PT, R2, 0x41, PT ;  /* 0x000000410200780c */ /* 0x000fe40003f24270 */
[----:B------:R-:W-:Y:S02]  /*2ae0*/  FSEL R56, R56, -INF , P2 ;  /* 0xff80000038387808 */ /* 0x000fe40001000000 */
[----:B------:R-:W-:-:S02]  /*2af0*/  FMNMX.FTZ R97, R30, R97, !PT ;  /* 0x000000611e617209 */ /* 0x000fc40007810000 */
[----:B------:R-:W-:Y:S01]  /*2b00*/  ISETP.GT.AND P2, PT, R2, 0x48, PT ;  /* 0x000000480200780c */ /* 0x000fe20003f44270 */
[----:B------:R-:W-:Y:S01]  /*2b10*/  MUFU.EX2 R53, R53 ;  /* 0x0000003500357308 */ /* 0x000fe20000000800 */
[----:B------:R-:W-:Y:S02]  /*2b20*/  FSEL R57, R57, -INF , P1 ;  /* 0xff80000039397808 */ /* 0x000fe40000800000 */
[----:B------:R-:W-:Y:S02]  /*2b30*/  FMNMX.FTZ R34, R56, R97, !PT ;  /* 0x0000006138227209 */ /* 0x000fe40007810000 */
[----:B------:R-:W-:Y:S02]  /*2b40*/  CS2R R96, SRZ ;  /* 0x0000000000607805 */ /* 0x000fe4000001ff00 */
[----:B------:R-:W-:Y:S02]  /*2b50*/  ISETP.GT.AND P1, PT, R2, 0x49, PT ;  /* 0x000000490200780c */ /* 0x000fe40003f24270 */
[----:B------:R-:W-:Y:S01]  /*2b60*/  FSEL R60, R60, -INF , P2 ;  /* 0xff8000003c3c7808 */ /* 0x000fe20001000000 */
        /* <DEDUP_REMOVED lines=8> */
[----:B------:R-:W-:Y:S02]  /*2bf0*/  CS2R R90, SRZ ;  /* 0x00000000005a7805 */ /* 0x000fe4000001ff00 */
        /* <DEDUP_REMOVED lines=31> */
[----:B------:R-:W-:Y:S02]  /*2df0*/  ISETP.GT.AND P1, PT, R2, 0x71, PT ;  /* 0x000000710200780c */ /* 0x000fe40003f24270 */
[----:B------:R-:W-:Y:S02]  /*2e00*/  FSEL R80, R80, -INF , P2 ;  /* 0xff80000050507808 */ /* 0x000fe40001000000 */
[----:B------:R-:W-:Y:S01]  /*2e10*/  FMNMX.FTZ R51, R77, R42, !PT ;  /* 0x0000002a4d337209 */ /* 0x000fe20007810000 */
[----:B------:R-:W-:Y:S01]  /*2e20*/  FFMA.FTZ R42, R55, UR42, -R4 ;  /* 0x0000002a372a7c23 */ /* 0x000fe20008010804 */
[----:B------:R-:W-:Y:S01]  /*2e30*/  ISETP.GT.AND P2, PT, R2, 0x78, PT ;  /* 0x000000780200780c */ /* 0x000fe20003f44270 */
[----:B------:R-:W-:Y:S01]  /*2e40*/  MUFU.EX2 R21, R21 ;  /* 0x0000001500157308 */ /* 0x000fe20000000800 */
[----:B------:R-:W-:-:S02]  /*2e50*/  FSEL R81, R81, -INF , P1 ;  /* 0xff80000051517808 */ /* 0x000fc40000800000 */
[----:B--2---:R-:W-:Y:S02]  /*2e60*/  FMNMX.FTZ R46, R80, R51, !PT ;  /* 0x00000033502e7209 */ /* 0x004fe40007810000 */
[----:B------:R-:W-:Y:S02]  /*2e70*/  ISETP.GT.AND P1, PT, R2, 0x79, PT ;  /* 0x000000790200780c */ /* 0x000fe40003f24270 */
[----:B------:R-:W-:Y:S01]  /*2e80*/  FSEL R84, R84, -INF , P2 ;  /* 0xff80000054547808 */ /* 0x000fe20001000000 */
[----:B------:R-:W-:Y:S01]  /*2e90*/  MUFU.EX2 R42, R42 ;  /* 0x0000002a002a7308 */ /* 0x000fe20000000800 */
[----:B------:R-:W-:Y:S01]  /*2ea0*/  FMNMX.FTZ R51, R81, R46, !PT ;  /* 0x0000002e51337209 */ /* 0x000fe20007810000 */
[--C-:B------:R-:W-:Y:S01]  /*2eb0*/  FFMA.FTZ R46, R59, UR42, -R4.reuse ;  /* 0x0000002a3b2e7c23 */ /* 0x100fe20008010804 */
[----:B------:R-:W-:Y:S01]  /*2ec0*/  FSEL R85, R85, -INF , P1 ;  /* 0xff80000055557808 */ /* 0x000fe20000800000 */
[----:B------:R-:W-:Y:S01]  /*2ed0*/  FFMA.FTZ R4, R87, UR42, -R4 ;  /* 0x0000002a57047c23 */ /* 0x000fe20008010804 */
[----:B------:R-:W-:-:S02]  /*2ee0*/  FMNMX.FTZ R2, R84, R51, !PT ;  /* 0x0000003354027209 */ /* 0x000fc40007810000 */
[----:B0-----:R-:W-:Y:S01]  /*2ef0*/  F2FP.SATFINITE.E4M3.F32.PACK_AB_MERGE_C R149, R8, R7, RZ ;  /* 0x000000070895723e */ /* 0x001fe200048070ff */
[----:B------:R-:W-:Y:S01]  /*2f00*/  MUFU.EX2 R46, R46 ;  /* 0x0000002e002e7308 */ /* 0x000fe20000000800 */
[----:B------:R-:W-:Y:S02]  /*2f10*/  FMNMX.FTZ R2, R85, R2, !PT ;  /* 0x0000000255027209 */ /* 0x000fe40007810000 */
[----:B-1----:R-:W-:Y:S02]  /*2f20*/  F2FP.SATFINITE.E4M3.F32.PACK_AB_MERGE_C R151, R49, R14, RZ ;  /* 0x0000000e3197723e */ /* 0x002fe400048070ff */
[----:B------:R-:W-:Y:S01]  /*2f30*/  F2FP.SATFINITE.E4M3.F32.PACK_AB_MERGE_C R149, R6, R5, R149 ;  /* 0x000000050695723e */ /* 0x000fe20004807095 */
[----:B------:R-:W0:Y:S01]  /*2f40*/  SHFL.BFLY PT, R51, R2, 0x2, 0x1f ;  /* 0x0c401f0002337f89 */ /* 0x000e2200000e0000 */
[----:B------:R-:W-:Y:S01]  /*2f50*/  F2FP.SATFINITE.E4M3.F32.PACK_AB_MERGE_C R151, R33, R10, R151 ;  /* 0x0000000a2197723e */ /* 0x000fe20004807097 */
        /* <DEDUP_REMOVED lines=66> */
[----:B------:R-:W-:-:S06]  /*3380*/  FFMA.FTZ R3, R72, UR42, -R51 ;  /* 0x0000002a48037c23 */ /* 0x000fcc0008010833 */
[----:B------:R2:W-:Y:S01]  /*3390*/  MUFU.EX2 R63, R45 ;  /* 0x0000002d003f7308 */ /* 0x0005e20000000800 */
[----:B0-----:R-:W-:-:S04]  /*33a0*/  F2FP.SATFINITE.E4M3.F32.PACK_AB_MERGE_C R150, R59, R36, RZ ;  /* 0x000000243b96723e */ /* 0x001fc800048070ff */
[----:B------:R-:W-:-:S03]  /*33b0*/  F2FP.SATFINITE.E4M3.F32.PACK_AB_MERGE_C R150, R29, R28, R150 ;  /* 0x0000001c1d96723e */ /* 0x000fc60004807096 */
[----:B------:R-:W0:Y:S01]  /*33c0*/  MUFU.EX2 R37, R37 ;  /* 0x0000002500257308 */ /* 0x000e220000000800 */
[----:B--2---:R-:W-:-:S01]  /*33d0*/  FFMA.FTZ R45, R57, UR42, -R51 ;  /* 0x0000002a392d7c23 */ /* 0x004fc20008010833 */
[----:B------:R-:W-:Y:S01]  /*33e0*/  FFMA.FTZ R57, R65, UR42, -R51 ;  /* 0x0000002a41397c23 */ /* 0x000fe20008010833 */
[----:B------:R-:W-:-:S01]  /*33f0*/  FADD.FTZ R65, R33, R48 ;  /* 0x0000003021417221 */ /* 0x000fc20000010000 */
[----:B------:R-:W-:-:S03]  /*3400*/  FFMA.FTZ R51, R85, UR42, -R51 ;  /* 0x0000002a55337c23 */ /* 0x000fc60008010833 */
[----:B------:R-:W-:Y:S01]  /*3410*/  FADD.FTZ R48, R14, R65 ;  /* 0x000000410e307221 */ /* 0x000fe20000010000 */
[----:B------:R-:W2:Y:S01]  /*3420*/  MUFU.EX2 R44, R44 ;  /* 0x0000002c002c7308 */ /* 0x000ea20000000800 */
[----:B------:R-:W-:-:S02]  /*3430*/  FADD.FTZ R65, R59, R40 ;  /* 0x000000283b417221 */ /* 0x000fc40000010000 */
[----:B------:R-:W-:Y:S02]  /*3440*/  FADD.FTZ R71, R49, R48 ;  /* 0x0000003031477221 */ /* 0x000fe40000010000 */
[----:B-1----:R-:W-:-:S02]  /*3450*/  FADD.FTZ R40, R12, R65 ;  /* 0x000000410c287221 */ /* 0x002fc40000010000 */
[----:B------:R-:W-:Y:S01]  /*3460*/  FADD.FTZ R48, R20, R71 ;  /* 0x0000004714307221 */ /* 0x000fe20000010000 */
[----:B------:R-:W1:Y:S01]  /*3470*/  MUFU.EX2 R32, R32 ;  /* 0x0000002000207308 */ /* 0x000e620000000800 */
[----:B0-----:R-:W-:-:S02]  /*3480*/  FADD.FTZ R65, R37, R40 ;  /* 0x0000002825417221 */ /* 0x001fc40000010000 */
[----:B------:R-:W-:-:S04]  /*3490*/  FADD.FTZ R71, R53, R48 ;  /* 0x0000003035477221 */ /* 0x000fc80000010000 */
[----:B------:R-:W-:Y:S01]  /*34a0*/  FADD.FTZ R48, R34, R71 ;  /* 0x0000004722307221 */ /* 0x000fe20000010000 */
[----:B------:R-:W0:Y:S01]  /*34b0*/  MUFU.EX2 R41, R41 ;  /* 0x0000002900297308 */ /* 0x000e220000000800 */
[----:B--2---:R-:W-:-:S01]  /*34c0*/  FADD.FTZ R40, R44, R65 ;  /* 0x000000412c287221 */ /* 0x004fc20000010000 */
[C---:B------:R-:W-:Y:S01]  /*34d0*/  F2FP.SATFINITE.E4M3.F32.PACK_AB_MERGE_C R34, R47.reuse, R34, RZ ;  /* 0x000000222f22723e */ /* 0x040fe200048070ff */
[----:B------:R-:W-:-:S01]  /*34e0*/  FADD.FTZ R71, R47, R48 ;  /* 0x000000302f477221 */ /* 0x000fc20000010000 */
[C---:B------:R-:W-:Y:S01]  /*34f0*/  F2FP.SATFINITE.E4M3.F32.PACK_AB_MERGE_C R44, R63.reuse, R44, RZ ;  /* 0x0000002c3f2c723e */ /* 0x040fe200048070ff */
[----:B------:R-:W-:-:S01]  /*3500*/  FADD.FTZ R65, R63, R40 ;  /* 0x000000283f417221 */ /* 0x000fc20000010000 */
[----:B------:R-:W-:Y:S01]  /*3510*/  F2FP.SATFINITE.E4M3.F32.PACK_AB_MERGE_C R145, R53, R20, R34 ;  /* 0x000000143591723e */ /* 0x000fe20004807022 */
[----:B------:R-:W-:-:S01]  /*3520*/  FADD.FTZ R48, R38, R71 ;  /* 0x0000004726307221 */ /* 0x000fc20000010000 */
[----:B------:R-:W2:Y:S01]  /*3530*/  MUFU.EX2 R52, R52 ;  /* 0x0000003400347308 */ /* 0x000ea20000000800 */
[----:B-1----:R-:W-:-:S01]  /*3540*/  FADD.FTZ R8, R32, R65 ;  /* 0x0000004120087221 */ /* 0x002fc20000010000 */
[----:B------:R-:W-:Y:S01]  /*3550*/  F2FP.SATFINITE.E4M3.F32.PACK_AB_MERGE_C R144, R37, R12, R44 ;  /* 0x0000000c2590723e */ /* 0x000fe2000480702c */
[----:B------:R-:W-:-:S04]  /*3560*/  FADD.FTZ R48, R43, R48 ;  /* 0x000000302b307221 */ /* 0x000fc80000010000 */
[----:B------:R-:W-:Y:S01]  /*3570*/  FADD.FTZ R49, R39, R48 ;  /* 0x0000003027317221 */ /* 0x000fe20000010000 */
[----:B------:R-:W1:Y:S01]  /*3580*/  MUFU.EX2 R67, R30 ;  /* 0x0000001e00437308 */ /* 0x000e620000000800 */
[----:B0-----:R-:W-:-:S01]  /*3590*/  FADD.FTZ R7, R41, R8 ;  /* 0x0000000829077221 */ /* 0x001fc20000010000 */
[C---:B------:R-:W-:Y:S01]  /*35a0*/  F2FP.SATFINITE.E4M3.F32.PACK_AB_MERGE_C R39, R42.reuse, R39, RZ ;  /* 0x000000272a27723e */ /* 0x040fe200048070ff */
[----:B------:R-:W-:-:S03]  /*35b0*/  FADD.FTZ R14, R42, R49 ;  /* 0x000000312a0e7221 */ /* 0x000fc60000010000 */
[----:B------:R-:W-:Y:S01]  /*35c0*/  F2FP.SATFINITE.E4M3.F32.PACK_AB_MERGE_C R147, R43, R38, R39 ;  /* 0x000000262b93723e */ /* 0x000fe20004807027 */
[----:B------:R-:W-:-:S01]  /*35d0*/  FADD.FTZ R47, R13, R14 ;  /* 0x0000000e0d2f7221 */ /* 0x000fc20000010000 */
[----:B------:R-:W0:Y:S01]  /*35e0*/  MUFU.EX2 R26, R26 ;  /* 0x0000001a001a7308 */ /* 0x000e220000000800 */
[----:B--2---:R-:W-:-:S02]  /*35f0*/  FADD.FTZ R8, R52, R7 ;  /* 0x0000000734087221 */ /* 0x004fc40000010000 */
[----:B------:R-:W-:-:S05]  /*3600*/  FADD.FTZ R14, R46, R47 ;  /* 0x0000002f2e0e7221 */ /* 0x000fca0000010000 */
[----:B------:R-:W2:Y:S01]  /*3610*/  MUFU.EX2 R45, R45 ;  /* 0x0000002d002d7308 */ /* 0x000ea20000000800 */
[----:B-1----:R-:W-:-:S01]  /*3620*/  FADD.FTZ R7, R67, R8 ;  /* 0x0000000843077221 */ /* 0x002fc20000010000 */
[----:B------:R-:W-:-:S04]  /*3630*/  F2FP.SATFINITE.E4M3.F32.PACK_AB_MERGE_C R52, R67, R52, RZ ;  /* 0x000000344334723e */ /* 0x000fc800048070ff */
[----:B------:R-:W-:Y:S02]  /*3640*/  F2FP.SATFINITE.E4M3.F32.PACK_AB_MERGE_C R146, R41, R32, R52 ;  /* 0x000000202992723e */ /* 0x000fe40004807034 */
        /* <DEDUP_REMOVED lines=8> */
[----:B------:R-:W2:Y:S01]  /*36d0*/  MUFU.EX2 R30, R64 ;  /* 0x00000040001e7308 */ /* 0x000ea20000000800 */
[----:B-1----:R-:W-:-:S01]  /*36e0*/  FADD.FTZ R6, R60, R5 ;  /* 0x000000053c067221 */ /* 0x002fc20000010000 */
[----:B------:R-:W-:-:S04]  /*36f0*/  FADD.FTZ R5, R35, R54 ;  /* 0x0000003623057221 */ /* 0x000fc80000010000 */
[----:B------:R-:W-:Y:S02]  /*3700*/  FADD.FTZ R8, R50, R5 ;  /* 0x0000000532087221 */ /* 0x000fe40000010000 */
[----:B------:R-:W1:Y:S01]  /*3710*/  MUFU.EX2 R57, R57 ;  /* 0x0000003900397308 */ /* 0x000e620000000800 */
[C---:B0-----:R-:W-:Y:S01]  /*3720*/  F2FP.SATFINITE.E4M3.F32.PACK_AB_MERGE_C R60, R61.reuse, R60, RZ ;  /* 0x0000003c3d3c723e */ /* 0x041fe200048070ff */
[----:B------:R-:W-:Y:S01]  /*3730*/  FADD.FTZ R61, R61, R6 ;  /* 0x000000063d3d7221 */ /* 0x000fe20000010000 */
[----:B------:R-:W-:-:S01]  /*3740*/  FADD.FTZ R7, R21, R8 ;  /* 0x0000000815077221 */ /* 0x000fc20000010000 */
[C---:B------:R-:W-:Y:S02]  /*3750*/  F2FP.SATFINITE.E4M3.F32.PACK_AB_MERGE_C R21, R58.reuse, R21, RZ ;  /* 0x000000153a15723e */ /* 0x040fe400048070ff */
[----:B------:R-:W-:Y:S01]  /*3760*/  F2FP.SATFINITE.E4M3.F32.PACK_AB_MERGE_C R140, R45, R26, R60 ;  /* 0x0000001a2d8c723e */ /* 0x000fe2000480703c */
[----:B------:R-:W-:Y:S01]  /*3770*/  FADD.FTZ R58, R58, R7 ;  /* 0x000000073a3a7221 */ /* 0x000fe20000010000 */
[----:B------:R-:W0:Y:S01]  /*3780*/  MUFU.EX2 R68, R68 ;  /* 0x0000004400447308 */ /* 0x000e220000000800 */
[----:B--2---:R-:W-:-:S01]  /*3790*/  FADD.FTZ R6, R30, R61 ;  /* 0x0000003d1e067221 */ /* 0x004fc20000010000 */
[----:B------:R-:W-:Y:S01]  /*37a0*/  F2FP.SATFINITE.E4M3.F32.PACK_AB_MERGE_C R143, R50, R35, R21 ;  /* 0x00000023328f723e */ /* 0x000fe20004807015 */
[----:B------:R-:W-:-:S05]  /*37b0*/  FADD.FTZ R7, R31, R58 ;  /* 0x0000003a1f077221 */ /* 0x000fca0000010000 */
        /* <DEDUP_REMOVED lines=10> */
[----:B------:R-:W-:-:S04]  /*3860*/  FADD.FTZ R6, R62, R7 ;  /* 0x000000073e067221 */ /* 0x000fc80000010000 */
[----:B------:R-:W-:Y:S01]  /*3870*/  FADD.FTZ R7, R15, R6 ;  /* 0x000000060f077221 */ /* 0x000fe20000010000 */
[----:B------:R-:W-:Y:S01]  /*3880*/  F2FP.SATFINITE.E4M3.F32.PACK_AB_MERGE_C R15, R66, R15, RZ ;  /* 0x0000000f420f723e */ /* 0x000fe200048070ff */
[----:B------:R-:W1:Y:S01]  /*3890*/  MUFU.EX2 R77, R77 ;  /* 0x0000004d004d7308 */ /* 0x000e620000000800 */
[----:B0-----:R-:W-:-:S01]  /*38a0*/  FADD.FTZ R5, R40, R5 ;  /* 0x0000000528057221 */ /* 0x001fc20000010000 */
[----:B------:R-:W-:Y:S01]  /*38b0*/  FADD.FTZ R66, R66, R7 ;  /* 0x0000000742427221 */ /* 0x000fe20000010000 */
[----:B------:R-:W-:-:S05]  /*38c0*/  F2FP.SATFINITE.E4M3.F32.PACK_AB_MERGE_C R137, R62, R31, R15 ;  /* 0x0000001f3e89723e */ /* 0x000fca000480700f */
[----:B------:R-:W0:Y:S01]  /*38d0*/  MUFU.EX2 R80, R80 ;  /* 0x0000005000507308 */ /* 0x000e220000000800 */
[----:B--2---:R-:W-:-:S01]  /*38e0*/  FADD.FTZ R6, R76, R5 ;  /* 0x000000054c067221 */ /* 0x004fc20000010000 */
[----:B------:R-:W-:-:S04]  /*38f0*/  FADD.FTZ R5, R9, R66 ;  /* 0x0000004209057221 */ /* 0x000fc80000010000 */
[----:B------:R-:W-:Y:S02]  /*3900*/  FADD.FTZ R8, R70, R5 ;  /* 0x0000000546087221 */ /* 0x000fe40000010000 */
[----:B------:R-:W2:Y:S01]  /*3910*/  MUFU.EX2 R81, R81 ;  /* 0x0000005100517308 */ /* 0x000ea20000000800 */
[C---:B-1----:R-:W-:Y:S01]  /*3920*/  F2FP.SATFINITE.E4M3.F32.PACK_AB_MERGE_C R76, R77.reuse, R76, RZ ;  /* 0x0000004c4d4c723e */ /* 0x042fe200048070ff */
[----:B------:R-:W-:-:S03]  /*3930*/  FADD.FTZ R77, R77, R6 ;  /* 0x000000064d4d7221 */ /* 0x000fc60000010000 */
[----:B------:R-:W-:-:S03]  /*3940*/  F2FP.SATFINITE.E4M3.F32.PACK_AB_MERGE_C R136, R40, R3, R76 ;  /* 0x000000032888723e */ /* 0x000fc6000480704c */
[----:B------:R-:W-:Y:S01]  /*3950*/  MUFU.EX2 R84, R84 ;  /* 0x0000005400547308 */ /* 0x000fe20000000800 */
[----:B0-----:R-:W-:-:S07]  /*3960*/  FADD.FTZ R6, R80, R77 ;  /* 0x0000004d50067221 */ /* 0x001fce0000010000 */
[----:B------:R-:W0:Y:S01]  /*3970*/  MUFU.EX2 R51, R51 ;  /* 0x0000003300337308 */ /* 0x000e220000000800 */
[----:B--2---:R-:W-:-:S01]  /*3980*/  FADD.FTZ R3, R81, R6 ;  /* 0x0000000651037221 */ /* 0x004fc20000010000 */
[----:B------:R-:W-:Y:S01]  /*3990*/  F2FP.SATFINITE.E4M3.F32.PACK_AB_MERGE_C R6, R4, R11, RZ ;  /* 0x0000000b0406723e */ /* 0x000fe200048070ff */
[----:B------:R-:W-:-:S03]  /*39a0*/  FADD.FTZ R11, R11, R8 ;  /* 0x000000080b0b7221 */ /* 0x000fc60000010000 */
[----:B------:R-:W-:Y:S02]  /*39b0*/  F2FP.SATFINITE.E4M3.F32.PACK_AB_MERGE_C R139, R70, R9, R6 ;  /* 0x00000009468b723e */ /* 0x000fe40004807006 */
[----:B0-----:R-:W-:Y:S01]  /*39c0*/  F2FP.SATFINITE.E4M3.F32.PACK_AB_MERGE_C R5, R51, R84, RZ ;  /* 0x000000543305723e */ /* 0x001fe200048070ff */
[----:B------:R-:W-:Y:S01]  /*39d0*/  FADD.FTZ R84, R84, R3 ;  /* 0x0000000354547221 */ /* 0x000fe20000010000 */
[----:B------:R-:W-:-:S02]  /*39e0*/  FADD.FTZ R3, R4, R11 ;  /* 0x0000000b04037221 */ /* 0x000fc40000010000 */
[----:B------:R-:W-:Y:S01]  /*39f0*/  F2FP.SATFINITE.E4M3.F32.PACK_AB_MERGE_C R138, R81, R80, R5 ;  /* 0x00000050518a723e */ /* 0x000fe20004807005 */
[----:B------:R-:W-:-:S01]  /*3a00*/  FADD.FTZ R4, R51, R84 ;  /* 0x0000005433047221 */ /* 0x000fc20000010000 */
[----:B------:R-:W-:Y:S06]  /*3a10*/  @!P1 BRA `(.L_x_12273) ;  /* 0x0000002400589947 */ /* 0x000fec0003800000 */
[----:B------:R-:W-:Y:S01]  /*3a20*/  IMAD.MOV.U32 R6, RZ, RZ, R0 ;  /* 0x000000ffff067224 */ /* 0x000fe200078e0000 */
[----:B------:R-:W-:Y:S01]  /*3a30*/  UMOV UR20, UR37 ;  /* 0x0000002500147c82 */ /* 0x000fe20008000000 */
[----:B------:R-:W-:Y:S01]  /*3a40*/  IMAD.MOV.U32 R5, RZ, RZ, R2 ;  /* 0x000000ffff057224 */ /* 0x000fe200078e0002 */
[----:B------:R-:W-:Y:S01]  /*3a50*/  UMOV UR21, UR38 ;  /* 0x0000002600157c82 */ /* 0x000fe20008000000 */
[----:B------:R-:W-:Y:S01]  /*3a60*/  IMAD.MOV.U32 R135, RZ, RZ, RZ ;  /* 0x000000ffff877224 */ /* 0x000fe200078e00ff */
[----:B------:R-:W-:-:S06]  /*3a70*/  ULDC UR22, c[0x0][0x288] ;  /* 0x0000a20000167ab9 */ /* 0x000fcc0000000800 */
.L_x_12284:
[----:B------:R-:W-:-:S04]  /*3a80*/  UISETP.NE.AND UP0, UPT, UR21, 0x1, UPT ;  /* 0x000000011500788c */ /* 0x000fc8000bf05270 */
[----:B------:R-:W-:-:S04]  /*3a90*/  USEL UR37, URZ, 0x1, UP0 ;  /* 0x000000013f257887 */ /* 0x000fc80008000000 */
[----:B------:R-:W-:Y:S01]  /*3aa0*/  ULOP3.LUT UR37, UR20, UR37, URZ, 0x3c, !UPT ;  /* 0x0000002514257292 */ /* 0x000fe2000f8e3c3f */
[----:B------:R-:W-:Y:S11]  /*3ab0*/  @!P0 BRA `(.L_x_12274) ;  /* 0x0000000000048947 */ /* 0x000ff60003800000 */
[----:B------:R-:W-:Y:S01]  /*3ac0*/  BPT.TRAP 0x1 ;  /* 0x000000040000795c */ /* 0x000fe20000300000 */
.L_x_12274:
        /* <DEDUP_REMOVED lines=9> */
.L_x_12275:
[----:B-1----:R-:W-:Y:S05]  /*3b60*/  @P1 BRA `(.L_x_12276) ;  /* 0x0000000000081947 */ /* 0x002fea0003800000 */
[----:B------:R-:W1:Y:S02]  /*3b70*/  SYNCS.PHASECHK.TRANS64.TRYWAIT P1, [UR19+0x19c30], R0 ;  /* 0x019c3000ff0075a7 */ /* 0x000e640008020153 */
[----:B-1----:R-:W-:Y:S05]  /*3b80*/  @!P1 BRA `(.L_x_12277) ;  /* 0x000000ac00949947 */ /* 0x002fea0003800000 */
.L_x_12276:
        /* <DEDUP_REMOVED lines=17> */
.L_x_12278:
[----:B------:R-:W-:Y:S01]  /*3ca0*/  ULEA UR11, UR21, UR46, 0x3 ;  /* 0x0000002e150b7291 */ /* 0x000fe2000f8e183f */
[----:B01----:R-:W-:-:S05]  /*3cb0*/  IMAD.U32 R0, RZ, RZ, UR20 ;  /* 0x00000014ff007e24 */ /* 0x003fca000f8e00ff */
[----:B------:R-:W-:-:S04]  /*3cc0*/  SHF.L.U32 R0, R0, 0x1f, RZ ;  /* 0x0000001f00007819 */ /* 0x000fc800000006ff */
[----:B------:R0:W1:Y:S01]  /*3cd0*/  SYNCS.PHASECHK.TRANS64.TRYWAIT P1, [UR11+0x19c50], R0 ;  /* 0x019c5000ff0075a7 */ /* 0x000062000802014b */
[----:B------:R-:W-:Y:S05]  /*3ce0*/  @!P0 BRA `(.L_x_12279) ;  /* 0x0000000000048947 */ /* 0x000fea0003800000 */
[----:B------:R-:W-:Y:S01]  /*3cf0*/  BPT.TRAP 0x1 ;  /* 0x000000040000795c */ /* 0x000fe20000300000 */
.L_x_12279:
[----:B-1----:R-:W-:Y:S05]  /*3d00*/  @P1 BRA `(.L_x_12280) ;  /* 0x0000000000081947 */ /* 0x002fea0003800000 */
[----:B------:R-:W1:Y:S02]  /*3d10*/  SYNCS.PHASECHK.TRANS64.TRYWAIT P1, [UR11+0x19c50], R0 ;  /* 0x019c5000ff0075a7 */ /* 0x000e64000802014b */
[----:B-1----:R-:W-:Y:S05]  /*3d20*/  @!P1 BRA `(.L_x_12281) ;  /* 0x000000ac00449947 */ /* 0x002fea0003800000 */
.L_x_12280:
        /* <DEDUP_REMOVED lines=27> */
.L_x_12282:
[----:B------:R-:W-:Y:S01]  /*3ee0*/  UISETP.NE.AND UP0, UPT, UR48, URZ, UPT ;  /* 0x0000003f3000728c */ /* 0x000fe2000bf05270 */
[----:B-1----:R-:W-:Y:S01]  /*3ef0*/  VIADD R7, R17, UR43 ;  /* 0x0000002b11077c36 */ /* 0x002fe20008000000 */
[----:B------:R-:W1:Y:S01]  /*3f00*/  LDC R11, c[0x0][0x2f0] ;  /* 0x0000bc00ff0b7b82 */ /* 0x000e620000000800 */
[----:B------:R-:W-:Y:S01]  /*3f10*/  IMAD.MOV.U32 R13, RZ, RZ, -0x2 ;  /* 0xfffffffeff0d7424 */ /* 0x000fe200078e00ff */
[----:B------:R-:W-:Y:S02]  /*3f20*/  UIADD3 UR19, UR19, 0x19c40, URZ ;  /* 0x00019c4013137890 */ /* 0x000fe4000fffe03f */
[----:B------:R-:W-:Y:S02]  /*3f30*/  PLOP3.LUT P1, PT, PT, PT, UP0, 0x80, 0x0 ;  /* 0x000000000000781c */ /* 0x000fe40003f2f008 */
[----:B------:R-:W-:Y:S01]  /*3f40*/  PLOP3.LUT P2, PT, PT, PT, UP0, 0x80, 0x0 ;  /* 0x000000000000781c */ /* 0x000fe20003f4f008 */
[----:B------:R-:W-:Y:S02]  /*3f50*/  UPRMT UR19, UR45, 0x654, UR19 ;  /* 0x000006542d137896 */ /* 0x000fe40008000013 */
[----:B------:R-:W-:-:S07]  /*3f60*/  @UP0 ULDC UR6, c[0x0][0x44c] ;  /* 0x0001130000060ab9 */ /* 0x000fce0000000800 */
[----:B------:R-:W-:Y:S01]  /*3f70*/  SYNCS.ARRIVE.TRANS64.RED.A1T0 RZ, [UR19], RZ ;  /* 0x000000ffffff79a7 */ /* 0x000fe20008100413 */
[----:B0-----:R-:W-:Y:S01]  /*3f80*/  @P1 IMAD.HI.U32 R0, R7, UR6, RZ ;  /* 0x0000000607001c27 */ /* 0x001fe2000f8e00ff */
[----:B------:R-:W-:-:S04]  /*3f90*/  @UP0 ULDC UR6, c[0x0][0x450] ;  /* 0x0001140000060ab9 */ /* 0x000fc80000000800 */
[----:B------:R-:W-:Y:S01]  /*3fa0*/  @P2 SHF.R.U32.HI R7, RZ, UR6, R0 ;  /* 0x00000006ff072c19 */ /* 0x000fe20008011600 */
[----:B------:R-:W-:Y:S02]  /*3fb0*/  UMOV UR6, 0xffffff80 ;  /* 0xffffff8000067882 */ /* 0x000fe40000000000 */
[----:B------:R-:W-:Y:S02]  /*3fc0*/  UIMAD UR6, UR18, UR6, 0x1 ;  /* 0x00000001120674a4 */ /* 0x000fe4000f8e0206 */
[----:B------:R-:W0:Y:S04]  /*3fd0*/  SHFL.IDX PT, R9, R7, RZ, 0x1c1f ;  /* 0x001c1fff07097589 */ /* 0x000e2800000e0000 */
[----:B------:R-:W-:Y:S01]  /*3fe0*/  IMAD R0, R16, R13, UR6 ;  /* 0x0000000610007e24 */ /* 0x000fe2000f8e020d */
[----:B------:R-:W2:Y:S03]  /*3ff0*/  SHFL.IDX PT, R7, R7, 0x1, 0x1c1f ;  /* 0x003c1f0007077f89 */ /* 0x000ea600000e0000 */
[----:B-1----:R-:W-:-:S05]  /*4000*/  IMAD R0, R11, UR44, R0 ;  /* 0x0000002c0b007c24 */ /* 0x002fca000f8e0200 */
        /* <DEDUP_REMOVED lines=113> */
[----:B0-----:R-:W-:Y:S01]  /*4720*/  FMNMX.FTZ R11, R10, R9, !PT ;  /* 0x000000090a0b7209 */ /* 0x001fe20007810000 */
[----:B------:R-:W-:Y:S01]  /*4730*/  IMAD.U32 R9, RZ, RZ, UR42 ;  /* 0x0000002aff097e24 */ /* 0x000fe2000f8e00ff */
[----:B------:R-:W-:Y:S02]  /*4740*/  FMNMX.FTZ R13, R31, R14, !PT ;  /* 0x0000000e1f0d7209 */ /* 0x000fe40007810000 */
[----:B------:R-:W-:Y:S01]  /*4750*/  ISETP.GT.AND P2, PT, R0, 0x18, PT ;  /* 0x000000180000780c */ /* 0x000fe20003f44270 */
[----:B------:R-:W0:Y:S01]  /*4760*/  SHFL.BFLY PT, R2, R11, 0x1, 0x1f ;  /* 0x0c201f000b027f89 */ /* 0x000e2200000e0000 */
        /* <DEDUP_REMOVED lines=12> */
[----:B0-----:R-:W-:-:S02]  /*4830*/  FMNMX.FTZ R2, R11, R2, !PT ;  /* 0x000000020b027209 */ /* 0x001fc40007810000 */
[----:B------:R-:W-:Y:S02]  /*4840*/  FSEL R43, R43, -INF , P3 ;  /* 0xff8000002b2b7808 */ /* 0x000fe40001800000 */
[C---:B------:R-:W-:Y:S01]  /*4850*/  FSETP.NEU.FTZ.AND P1, PT, R2.reuse, -INF , PT ;  /* 0xff8000000200780b */ /* 0x040fe20003f3d000 */
[----:B------:R-:W-:-:S01]  /*4860*/  FFMA.FTZ R8, R2, R9, -8 ;  /* 0xc100000002087423 */ /* 0x000fc20000010009 */
[----:B------:R-:W-:Y:S02]  /*4870*/  FMNMX.FTZ R20, R42, R15, !PT ;  /* 0x0000000f2a147209 */ /* 0x000fe40007810000 */
[----:B------:R-:W-:Y:S02]  /*4880*/  ISETP.GT.AND P3, PT, R0, 0x29, PT ;  /* 0x000000290000780c */ /* 0x000fe40003f64270 */
[----:B------:R-:W-:Y:S02]  /*4890*/  FSEL R8, R8, RZ, P1 ;  /* 0x000000ff08087208 */ /* 0x000fe40000800000 */
[----:B------:R-:W-:-:S02]  /*48a0*/  FSEL R46, R46, -INF , P2 ;  /* 0xff8000002e2e7808 */ /* 0x000fc40001000000 */
[----:B------:R-:W-:Y:S01]  /*48b0*/  FMNMX.FTZ R21, R43, R20, !PT ;  /* 0x000000142b157209 */ /* 0x000fe20007810000 */
[----:B------:R-:W-:-:S01]  /*48c0*/  FFMA.FTZ R9, R24, UR42, -R8 ;  /* 0x0000002a18097c23 */ /* 0x000fc20008010808 */
[----:B------:R-:W-:Y:S01]  /*48d0*/  ISETP.GT.AND P2, PT, R0, 0x30, PT ;  /* 0x000000300000780c */ /* 0x000fe20003f44270 */
[----:B------:R-:W-:-:S01]  /*48e0*/  FFMA.FTZ R10, R25, UR42, -R8 ;  /* 0x0000002a190a7c23 */ /* 0x000fc20008010808 */
[----:B------:R-:W-:Y:S01]  /*48f0*/  FSEL R47, R47, -INF , P3 ;  /* 0xff8000002f2f7808 */ /* 0x000fe20001800000 */
[----:B------:R-:W-:-:S01]  /*4900*/  FFMA.FTZ R12, R29, UR42, -R8 ;  /* 0x0000002a1d0c7c23 */ /* 0x000fc20008010808 */
[----:B------:R-:W-:Y:S01]  /*4910*/  FMNMX.FTZ R24, R46, R21, !PT ;  /* 0x000000152e187209 */ /* 0x000fe20007810000 */
[----:B------:R-:W-:-:S01]  /*4920*/  FFMA.FTZ R11, R28, UR42, -R8 ;  /* 0x0000002a1c0b7c23 */ /* 0x000fc20008010808 */
[----:B------:R-:W-:Y:S01]  /*4930*/  ISETP.GT.AND P3, PT, R0, 0x31, PT ;  /* 0x000000310000780c */ /* 0x000fe20003f64270 */
[----:B------:R-:W-:-:S01]  /*4940*/  FFMA.FTZ R32, R32, UR42, -R8 ;  /* 0x0000002a20207c23 */ /* 0x000fc20008010808 */
[----:B------:R-:W-:Y:S01]  /*4950*/  FSEL R50, R50, -INF , P2 ;  /* 0xff80000032327808 */ /* 0x000fe20001000000 */
[----:B------:R-:W-:-:S01]  /*4960*/  FFMA.FTZ R14, R33, UR42, -R8 ;  /* 0x0000002a210e7c23 */ /* 0x000fc20008010808 */
        /* <DEDUP_REMOVED lines=25> */
[----:B------:R-:W-:Y:S01]  /*4b00*/  FFMA.FTZ R69, R69, UR42, -R8 ;  /* 0x0000002a45457c23 */ /* 0x000fe20008010808 */
[----:B------:R-:W-:Y:S01]  /*4b10*/  ISETP.GT.AND P2, PT, R0, 0x48, PT ;  /* 0x000000480000780c */ /* 0x000fe20003f44270 */
[----:B------:R-:W-:Y:S01]  /*4b20*/  MUFU.EX2 R9, R9 ;  /* 0x0000000900097308 */ /* 0x000fe20000000800 */
[----:B------:R-:W-:-:S02]  /*4b30*/  FSEL R59, R59, -INF , P3 ;  /* 0xff8000003b3b7808 */ /* 0x000fc40001800000 */
[----:B------:R-:W-:Y:S02]  /*4b40*/  FMNMX.FTZ R26, R58, R25, !PT ;  /* 0x000000193a1a7209 */ /* 0x000fe40007810000 */
[----:B------:R-:W-:Y:S02]  /*4b50*/  ISETP.GT.AND P3, PT, R0, 0x49, PT ;  /* 0x000000490000780c */ /* 0x000fe40003f64270 */
[----:B------:R-:W-:Y:S01]  /*4b60*/  FSEL R62, R62, -INF , P2 ;  /* 0xff8000003e3e7808 */ /* 0x000fe20001000000 */
[----:B------:R0:W-:Y:S01]  /*4b70*/  MUFU.EX2 R25, R44 ;  /* 0x0000002c00197308 */ /* 0x0001e20000000800 */
[----:B------:R-:W-:Y:S01]  /*4b80*/  FMNMX.FTZ R29, R59, R26, !PT ;  /* 0x0000001a3b1d7209 */ /* 0x000fe20007810000 */
[--C-:B------:R-:W-:Y:S01]  /*4b90*/  FFMA.FTZ R26, R45, UR42, -R8.reuse ;  /* 0x0000002a2d1a7c23 */ /* 0x100fe20008010808 */
[----:B------:R-:W-:Y:S01]  /*4ba0*/  ISETP.GT.AND P2, PT, R0, 0x50, PT ;  /* 0x000000500000780c */ /* 0x000fe20003f44270 */
[--C-:B------:R-:W-:Y:S01]  /*4bb0*/  FFMA.FTZ R45, R65, UR42, -R8.reuse ;  /* 0x0000002a412d7c23 */ /* 0x100fe20008010808 */
[----:B------:R-:W-:Y:S01]  /*4bc0*/  FSEL R63, R63, -INF , P3 ;  /* 0xff8000003f3f7808 */ /* 0x000fe20001800000 */
[----:B------:R-:W-:Y:S01]  /*4bd0*/  IMAD.U32 R65, RZ, RZ, UR42 ;  /* 0x0000002aff417e24 */ /* 0x000fe2000f8e00ff */
[----:B------:R-:W-:Y:S01]  /*4be0*/  FMNMX.FTZ R28, R62, R29, !PT ;  /* 0x0000001d3e1c7209 */ /* 0x000fe20007810000 */
[----:B------:R-:W-:Y:S01]  /*4bf0*/  MUFU.EX2 R10, R10 ;  /* 0x0000000a000a7308 */ /* 0x000fe20000000800 */
[----:B------:R-:W-:Y:S01]  /*4c00*/  ISETP.GT.AND P3, PT, R0, 0x51, PT ;  /* 0x000000510000780c */ /* 0x000fe20003f64270 */
[--C-:B0-----:R-:W-:Y:S01]  /*4c10*/  FFMA.FTZ R44, R64, UR42, -R8.reuse ;  /* 0x0000002a402c7c23 */ /* 0x101fe20008010808 */
[----:B------:R-:W-:Y:S01]  /*4c20*/  FSEL R66, R66, -INF , P2 ;  /* 0xff80000042427808 */ /* 0x000fe20001000000 */
[--C-:B------:R-:W-:Y:S01]  /*4c30*/  FFMA.FTZ R64, R84, UR42, -R8.reuse ;  /* 0x0000002a54407c23 */ /* 0x100fe20008010808 */
[----:B------:R-:W-:Y:S01]  /*4c40*/  FMNMX.FTZ R29, R63, R28, !PT ;  /* 0x0000001c3f1d7209 */ /* 0x000fe20007810000 */
[--C-:B------:R-:W-:Y:S01]  /*4c50*/  FFMA.FTZ R28, R48, UR42, -R8.reuse ;  /* 0x0000002a301c7c23 */ /* 0x100fe20008010808 */
[----:B------:R-:W-:Y:S01]  /*4c60*/  ISETP.GT.AND P2, PT, R0, 0x58, PT ;  /* 0x000000580000780c */ /* 0x000fe20003f44270 */
[----:B------:R-:W-:Y:S01]  /*4c70*/  FFMA.FTZ R48, R68, UR42, -R8 ;  /* 0x0000002a44307c23 */ /* 0x000fe20008010808 */
        /* <DEDUP_REMOVED lines=13> */
[----:B------:R-:W-:Y:S01]  /*4d50*/  FMNMX.FTZ R33, R71, R32, !PT ;  /* 0x0000002047217209 */ /* 0x000fe20007810000 */
[----:B------:R-:W-:-:S01]  /*4d60*/  FFMA.FTZ R32, R52, UR42, -R8 ;  /* 0x0000002a34207c23 */ /* 0x000fc20008010808 */
[----:B------:R-:W-:Y:S01]  /*4d70*/  ISETP.GT.AND P2, PT, R0, 0x68, PT ;  /* 0x000000680000780c */ /* 0x000fe20003f44270 */
[----:B------:R-:W-:-:S01]  /*4d80*/  FFMA.FTZ R52, R72, UR42, -R8 ;  /* 0x0000002a48347c23 */ /* 0x000fc20008010808 */
        /* <DEDUP_REMOVED lines=11> */
[----:B------:R0:W-:Y:S01]  /*4e40*/  MUFU.EX2 R33, R53 ;  /* 0x0000003500217308 */ /* 0x0001e20000000800 */
[----:B------:R-:W-:Y:S02]  /*4e50*/  FSEL R82, R82, -INF , P2 ;  /* 0xff80000052527808 */ /* 0x000fe40001000000 */
[----:B------:R-:W-:Y:S01]  /*4e60*/  FMNMX.FTZ R37, R79, R36, !PT ;  /* 0x000000244f257209 */ /* 0x000fe20007810000 */
[----:B------:R-:W-:-:S01]  /*4e70*/  FFMA.FTZ R36, R56, UR42, -R8 ;  /* 0x0000002a38247c23 */ /* 0x000fc20008010808 */
[----:B------:R-:W-:Y:S01]  /*4e80*/  ISETP.GT.AND P2, PT, R0, 0x78, PT ;  /* 0x000000780000780c */ /* 0x000fe20003f44270 */
[----:B------:R-:W-:-:S01]  /*4e90*/  FFMA.FTZ R56, R76, UR42, -R8 ;  /* 0x0000002a4c387c23 */ /* 0x000fc20008010808 */
[----:B------:R-:W-:Y:S01]  /*4ea0*/  FSEL R83, R83, -INF , P3 ;  /* 0xff80000053537808 */ /* 0x000fe20001800000 */
[----:B------:R-:W-:Y:S01]  /*4eb0*/  MUFU.EX2 R24, R24 ;  /* 0x0000001800187308 */ /* 0x000fe20000000800 */
[----:B------:R-:W-:Y:S01]  /*4ec0*/  FMNMX.FTZ R40, R82, R37, !PT ;  /* 0x0000002552287209 */ /* 0x000fe20007810000 */
[----:B0-----:R-:W-:Y:S01]  /*4ed0*/  FFMA.FTZ R53, R73, UR42, -R8 ;  /* 0x0000002a49357c23 */ /* 0x001fe20008010808 */
[----:B------:R-:W-:-:S02]  /*4ee0*/  ISETP.GT.AND P3, PT, R0, 0x79, PT ;  /* 0x000000790000780c */ /* 0x000fc40003f64270 */
[----:B------:R-:W-:Y:S02]  /*4ef0*/  FSEL R86, R86, -INF , P2 ;  /* 0xff80000056567808 */ /* 0x000fe40001000000 */
[----:B------:R-:W-:Y:S01]  /*4f00*/  FMNMX.FTZ R37, R83, R40, !PT ;  /* 0x0000002853257209 */ /* 0x000fe20007810000 */
[--C-:B------:R-:W-:Y:S01]  /*4f10*/  FFMA.FTZ R40, R60, UR42, -R8.reuse ;  /* 0x0000002a3c287c23 */ /* 0x100fe20008010808 */
[----:B------:R-:W-:Y:S01]  /*4f20*/  FSEL R87, R87, -INF , P3 ;  /* 0xff80000057577808 */ /* 0x000fe20001800000 */
[----:B------:R-:W-:Y:S01]  /*4f30*/  FFMA.FTZ R60, R80, UR42, -R8 ;  /* 0x0000002a503c7c23 */ /* 0x000fe20008010808 */
[----:B------:R-:W-:Y:S01]  /*4f40*/  FMNMX.FTZ R0, R86, R37, !PT ;  /* 0x0000002556007209 */ /* 0x000fe20007810000 */
[----:B------:R-:W-:Y:S01]  /*4f50*/  MUFU.EX2 R26, R26 ;  /* 0x0000001a001a7308 */ /* 0x000fe20000000800 */
[----:B------:R-:W-:Y:S02]  /*4f60*/  FSEL R72, R2, RZ, P1 ;  /* 0x000000ff02487208 */ /* 0x000fe40000800000 */
[----:B------:R-:W-:-:S03]  /*4f70*/  FMNMX.FTZ R0, R87, R0, !PT ;  /* 0x0000000057007209 */ /* 0x000fc60007810000 */
[----:B------:R-:W-:Y:S02]  /*4f80*/  FADD.FTZ R72, -R72, R5 ;  /* 0x0000000548487221 */ /* 0x000fe40000010100 */
[----:B------:R-:W0:Y:S01]  /*4f90*/  SHFL.BFLY PT, R49, R0, 0x2, 0x1f ;  /* 0x0c401f0000317f89 */ /* 0x000e2200000e0000 */
[----:B------:R1:W-:Y:S01]  /*4fa0*/  MUFU.EX2 R37, R57 ;  /* 0x0000003900257308 */ /* 0x0003e20000000800 */
[----:B------:R-:W-:-:S07]  /*4fb0*/  FMUL.FTZ R72, R72, UR42 ;  /* 0x0000002a48487c20 */ /* 0x000fce0008410000 */
[----:B------:R-:W-:Y:S01]  /*4fc0*/  MUFU.EX2 R28, R28 ;  /* 0x0000001c001c7308 */ /* 0x000fe20000000800 */
[----:B-1----:R-:W-:-:S07]  /*4fd0*/  FFMA.FTZ R57, R77, UR42, -R8 ;  /* 0x0000002a4d397c23 */ /* 0x002fce0008010808 */
        /* <DEDUP_REMOVED lines=8> */
[----:B------:R-:W-:-:S03]  /*5060*/  FFMA.FTZ R61, R81, UR42, -R8 ;  /* 0x0000002a513d7c23 */ /* 0x000fc60008010808 */
[C---:B------:R-:W-:Y:S01]  /*5070*/  FSETP.NEU.FTZ.AND P2, PT, R0.reuse, -INF , PT ;  /* 0xff8000000000780b */ /* 0x040fe20003f5d000 */
[----:B------:R-:W-:-:S01]  /*5080*/  FFMA.FTZ R68, R0, R65, -8 ;  /* 0xc100000000447423 */ /* 0x000fc20000010041 */
[----:B------:R-:W-:Y:S01]  /*5090*/  FFMA.FTZ R65, R85, UR42, -R8 ;  /* 0x0000002a55417c23 */ /* 0x000fe20008010808 */
[----:B------:R-:W-:Y:S03]  /*50a0*/  MUFU.EX2 R44, R44 ;  /* 0x0000002c002c7308 */ /* 0x000fe60000000800 */
[----:B------:R-:W-:-:S05]  /*50b0*/  FSEL R8, R68, RZ, P2 ;  /* 0x000000ff44087208 */ /* 0x000fca0001000000 */
        /* <DEDUP_REMOVED lines=14> */
[----:B------:R-:W-:Y:S01]  /*51a0*/  FSEL R51, R0, RZ, P2 ;  /* 0x000000ff00337208 */ /* 0x000fe20001000000 */
[----:B------:R-:W-:Y:S01]  /*51b0*/  MUFU.EX2 R68, R68 ;  /* 0x0000004400447308 */ /* 0x000fe20000000800 */
        /* <DEDUP_REMOVED lines=8> */
[----:B------:R-:W0:Y:S08]  /*5240*/  MUFU.EX2 R6, R72 ;  /* 0x0000004800067308 */ /* 0x000e300000000800 */
[----:B------:R-:W1:Y:S08]  /*5250*/  MUFU.EX2 R51, R51 ;  /* 0x0000003300337308 */ /* 0x000e700000000800 */
[----:B------:R-:W2:Y:S01]  /*5260*/  MUFU.EX2 R7, R7 ;  /* 0x0000000700077308 */ /* 0x000ea20000000800 */
[----:B0-----:R-:W-:-:S04]  /*5270*/  FFMA.FTZ R69, R6, R4, R9 ;  /* 0x0000000406457223 */ /* 0x001fc80000010009 */
[----:B------:R-:W-:-:S03]  /*5280*/  FADD.FTZ R72, R10, R69 ;  /* 0x000000450a487221 */ /* 0x000fc60000010000 */
[----:B------:R-:W0:Y:S01]  /*5290*/  MUFU.EX2 R27, R27 ;  /* 0x0000001b001b7308 */ /* 0x000e220000000800 */
[----:B-1----:R-:W-:-:S01]  /*52a0*/  FFMA.FTZ R4, R51, R3, R68 ;  /* 0x0000000333047223 */ /* 0x002fc20000010044 */
[----:B------:R-:W-:-:S06]  /*52b0*/  FADD.FTZ R3, R11, R72 ;  /* 0x000000480b037221 */ /* 0x000fcc0000010000 */
        /* <DEDUP_REMOVED lines=8> */
[----:B------:R-:W-:Y:S01]  /*5340*/  FADD.FTZ R4, R14, R3 ;  /* 0x000000030e047221 */ /* 0x000fe20000010000 */
[----:B------:R-:W-:-:S01]  /*5350*/  FFMA.FTZ R63, R66, UR42, -R8 ;  /* 0x0000002a423f7c23 */ /* 0x000fc20008010808 */
[----:B------:R-:W-:Y:S02]  /*5360*/  FFMA.FTZ R66, R67, UR42, -R8 ;  /* 0x0000002a43427c23 */ /* 0x000fe40008010808 */
[----:B------:R-:W-:-:S02]  /*5370*/  FADD.FTZ R3, R15, R4 ;  /* 0x000000040f037221 */ /* 0x000fc40000010000 */
        /* <DEDUP_REMOVED lines=12> */
[----:B--2---:R-:W-:-:S01]  /*5440*/  FADD.FTZ R72, R38, R67 ;  /* 0x0000004326487221 */ /* 0x004fc20000010000 */
[--C-:B------:R-:W-:Y:S01]  /*5450*/  FFMA.FTZ R67, R70, UR42, -R8.reuse ;  /* 0x0000002a46437c23 */ /* 0x100fe20008010808 */
[----:B------:R-:W-:-:S05]  /*5460*/  FFMA.FTZ R70, R71, UR42, -R8 ;  /* 0x0000002a47467c23 */ /* 0x000fca0008010808 */
[----:B------:R-:W2:Y:S01]  /*5470*/  MUFU.EX2 R43, R43 ;  /* 0x0000002b002b7308 */ /* 0x000ea20000000800 */
[----:B0-----:R-:W-:-:S07]  /*5480*/  FADD.FTZ R69, R39, R72 ;  /* 0x0000004827457221 */ /* 0x001fce0000010000 */
[----:B------:R-:W0:Y:S01]  /*5490*/  MUFU.EX2 R46, R46 ;  /* 0x0000002e002e7308 */ /* 0x000e220000000800 */
[----:B-1----:R-:W-:-:S07]  /*54a0*/  FADD.FTZ R72, R42, R69 ;  /* 0x000000452a487221 */ /* 0x002fce0000010000 */
[----:B------:R-:W1:Y:S01]  /*54b0*/  MUFU.EX2 R47, R47 ;  /* 0x0000002f002f7308 */ /* 0x000e620000000800 */
[----:B--2---:R-:W-:-:S01]  /*54c0*/  FADD.FTZ R69, R43, R72 ;  /* 0x000000482b457221 */ /* 0x004fc20000010000 */
[----:B------:R-:W-:-:S04]  /*54d0*/  FADD.FTZ R72, R28, R3 ;  /* 0x000000031c487221 */ /* 0x000fc80000010000 */
[----:B------:R-:W-:Y:S01]  /*54e0*/  FADD.FTZ R71, R29, R72 ;  /* 0x000000481d477221 */ /* 0x000fe20000010000 */
[----:B------:R-:W-:-:S01]  /*54f0*/  FFMA.FTZ R72, R75, UR42, -R8 ;  /* 0x0000002a4b487c23 */ /* 0x000fc20008010808 */
[----:B------:R-:W2:Y:S01]  /*5500*/  MUFU.EX2 R50, R50 ;  /* 0x0000003200327308 */ /* 0x000ea20000000800 */
[----:B0-----:R-:W-:-:S01]  /*5510*/  FADD.FTZ R4, R46, R69 ;  /* 0x000000452e047221 */ /* 0x001fc20000010000 */
[----:B------:R-:W-:Y:S01]  /*5520*/  FFMA.FTZ R69, R74, UR42, -R8 ;  /* 0x0000002a4a457c23 */ /* 0x000fe20008010808 */
[----:B------:R-:W-:-:S01]  /*5530*/  FADD.FTZ R74, R32, R71 ;  /* 0x00000047204a7221 */ /* 0x000fc20000010000 */
[----:B------:R-:W-:-:S03]  /*5540*/  FFMA.FTZ R71, R78, UR42, -R8 ;  /* 0x0000002a4e477c23 */ /* 0x000fc60008010808 */
[----:B------:R-:W-:Y:S01]  /*5550*/  FADD.FTZ R73, R33, R74 ;  /* 0x0000004a21497221 */ /* 0x000fe20000010000 */
[----:B------:R-:W0:Y:S01]  /*5560*/  MUFU.EX2 R5, R5 ;  /* 0x0000000500057308 */ /* 0x000e220000000800 */
[----:B-1----:R-:W-:-:S02]  /*5570*/  FADD.FTZ R3, R47, R4 ;  /* 0x000000042f037221 */ /* 0x002fc40000010000 */
[----:B------:R-:W-:-:S04]  /*5580*/  FADD.FTZ R74, R36, R73 ;  /* 0x00000049244a7221 */ /* 0x000fc80000010000 */
[----:B------:R-:W-:Y:S01]  /*5590*/  FADD.FTZ R73, R37, R74 ;  /* 0x0000004a25497221 */ /* 0x000fe20000010000 */
[----:B------:R-:W1:Y:S01]  /*55a0*/  MUFU.EX2 R54, R54 ;  /* 0x0000003600367308 */ /* 0x000e620000000800 */
[----:B--2---:R-:W-:-:S01]  /*55b0*/  FADD.FTZ R4, R50, R3 ;  /* 0x0000000332047221 */ /* 0x004fc20000010000 */
[----:B------:R-:W-:Y:S01]  /*55c0*/  FFMA.FTZ R74, R79, UR42, -R8 ;  /* 0x0000002a4f4a7c23 */ /* 0x000fe20008010808 */
[----:B------:R-:W-:-:S01]  /*55d0*/  FADD.FTZ R76, R40, R73 ;  /* 0x00000049284c7221 */ /* 0x000fc20000010000 */
[----:B------:R-:W-:-:S03]  /*55e0*/  FFMA.FTZ R73, R82, UR42, -R8 ;  /* 0x0000002a52497c23 */ /* 0x000fc60008010808 */
[----:B------:R-:W-:Y:S01]  /*55f0*/  FADD.FTZ R75, R41, R76 ;  /* 0x0000004c294b7221 */ /* 0x000fe20000010000 */
[----:B------:R-:W2:Y:S01]  /*5600*/  MUFU.EX2 R55, R55 ;  /* 0x0000003700377308 */ /* 0x000ea20000000800 */
[----:B0-----:R-:W-:-:S02]  /*5610*/  FADD.FTZ R3, R5, R4 ;  /* 0x0000000405037221 */ /* 0x001fc40000010000 */
[----:B------:R-:W-:-:S05]  /*5620*/  FADD.FTZ R76, R44, R75 ;  /* 0x0000004b2c4c7221 */ /* 0x000fca0000010000 */
        /* <DEDUP_REMOVED lines=19> */
[--C-:B------:R-:W-:Y:S01]  /*5760*/  FFMA.FTZ R75, R86, UR42, -R8.reuse ;  /* 0x0000002a564b7c23 */ /* 0x100fe20008010808 */
[----:B------:R-:W-:-:S02]  /*5770*/  FFMA.FTZ R8, R87, UR42, -R8 ;  /* 0x0000002a57087c23 */ /* 0x000fc40008010808 */
        /* <DEDUP_REMOVED lines=37> */
.L_x_12283:
[----:B------:R-:W-:Y:S01]  /*59d0*/  UISETP.GT.AND UP0, UPT, UR18, UR17, UPT ;  /* 0x000000111200728c */ /* 0x000fe2000bf04270 */
[----:B------:R-:W-:Y:S01]  /*59e0*/  F2FP.SATFINITE.E4M3.F32.PACK_AB_MERGE_C R5, R54, R5, RZ ;  /* 0x000000053605723e */ /* 0x000fe200048070ff */
[----:B------:R-:W-:Y:S01]  /*59f0*/  UIADD3 UR6, UR11, 0x19c60, URZ ;  /* 0x00019c600b067890 */ /* 0x000fe2000fffe03f */
[----:B------:R-:W-:Y:S01]  /*5a00*/  F2FP.SATFINITE.E4M3.F32.PACK_AB_MERGE_C R11, R12, R11, RZ ;  /* 0x0000000b0c0b723e */ /* 0x000fe200048070ff */
[----:B------:R-:W-:Y:S01]  /*5a10*/  UIADD3 UR18, UR18, -0x1, URZ ;  /* 0xffffffff12127890 */ /* 0x000fe2000fffe03f */
[----:B------:R-:W-:Y:S01]  /*5a20*/  F2FP.SATFINITE.E4M3.F32.PACK_AB_MERGE_C R27, R30, R27, RZ ;  /* 0x0000001b1e1b723e */ /* 0x000fe200048070ff */
[----:B------:R-:W-:Y:S01]  /*5a30*/  UPRMT UR6, UR45, 0x654, UR6 ;  /* 0x000006542d067896 */ /* 0x000fe20008000006 */
[----:B------:R-:W-:Y:S01]  /*5a40*/  PLOP3.LUT P1, PT, PT, PT, UP0, 0x80, 0x0 ;  /* 0x000000000000781c */ /* 0x000fe20003f2f008 */
        /* <DEDUP_REMOVED lines=83> */
.L_x_12273:
[----:B------:R-:W-:-:S13]  /*5f80*/  ISETP.LE.AND P1, PT, RZ, UR18, PT ;  /* 0x00000012ff007c0c */ /* 0x000fda000bf23270 */
[----:B------:R-:W-:Y:S05]  /*5f90*/  @!P1 BRA `(.L_x_12285) ;  /* 0x0000001800f09947 */ /* 0x000fea0003800000 */
[----:B------:R-:W-:Y:S01]  /*5fa0*/  IMAD.MOV.U32 R7, RZ, RZ, R0 ;  /* 0x000000ffff077224 */ /* 0x000fe200078e0000 */
[----:B------:R-:W-:Y:S01]  /*5fb0*/  UMOV UR17, UR37 ;  /* 0x0000002500117c82 */ /* 0x000fe20008000000 */
[----:B------:R-:W-:Y:S01]  /*5fc0*/  IMAD.MOV.U32 R5, RZ, RZ, R2 ;  /* 0x000000ffff057224 */ /* 0x000fe200078e0002 */
[----:B------:R-:W-:-:S06]  /*5fd0*/  UMOV UR19, UR38 ;  /* 0x0000002600137c82 */ /* 0x000fcc0008000000 */
.L_x_12296:
[----:B------:R-:W-:-:S04]  /*5fe0*/  UIADD3 UR6, UR19, 0x1, URZ ;  /* 0x0000000113067890 */ /* 0x000fc8000fffe03f */
[----:B------:R-:W-:-:S04]  /*5ff0*/  UISETP.NE.AND UP0, UPT, UR6, 0x2, UPT ;  /* 0x000000020600788c */ /* 0x000fc8000bf05270 */
[----:B------:R-:W-:Y:S02]  /*6000*/  USEL UR37, URZ, 0x1, UP0 ;  /* 0x000000013f257887 */ /* 0x000fe40008000000 */
[----:B------:R-:W-:Y:S02]  /*6010*/  USEL UR38, UR6, URZ, UP0 ;  /* 0x0000003f06267287 */ /* 0x000fe40008000000 */
[----:B------:R-:W-:Y:S01]  /*6020*/  ULOP3.LUT UR37, UR17, UR37, URZ, 0x3c, !UPT ;  /* 0x0000002511257292 */ /* 0x000fe2000f8e3c3f */
[----:B------:R-:W-:Y:S11]  /*6030*/  @!P0 BRA `(.L_x_12286) ;  /* 0x0000000000048947 */ /* 0x000ff60003800000 */
[----:B------:R-:W-:Y:S01]  /*6040*/  BPT.TRAP 0x1 ;  /* 0x000000040000795c */ /* 0x000fe20000300000 */
.L_x_12286:
[----:B------:R-:W-:Y:S01]  /*6050*/  ULEA UR6, UR38, UR46, 0x3 ;  /* 0x0000002e26067291 */ /* 0x000fe2000f8e183f */
[----:B------:R-:W-:-:S05]  /*6060*/  IMAD.U32 R0, RZ, RZ, UR37 ;  /* 0x00000025ff007e24 */ /* 0x000fca000f8e00ff */
[----:B------:R-:W-:-:S04]  /*6070*/  SHF.L.U32 R0, R0, 0x1f, RZ ;  /* 0x0000001f00007819 */ /* 0x000fc800000006ff */
[----:B------:R0:W1:Y:S01]  /*6080*/  SYNCS.PHASECHK.TRANS64.TRYWAIT P1, [UR6+0x19c30], R0 ;  /* 0x019c3000ff0075a7 */ /* 0x0000620008020146 */
[----:B------:R-:W-:Y:S05]  /*6090*/  @!P0 BRA `(.L_x_12287) ;  /* 0x0000000000048947 */ /* 0x000fea0003800000 */
[----:B------:R-:W-:Y:S01]  /*60a0*/  BPT.TRAP 0x1 ;  /* 0x000000040000795c */ /* 0x000fe20000300000 */
.L_x_12287:
[----:B-1----:R-:W-:Y:S05]  /*60b0*/  @P1 BRA `(.L_x_12288) ;  /* 0x0000000000081947 */ /* 0x002fea0003800000 */
[----:B------:R-:W1:Y:S02]  /*60c0*/  SYNCS.PHASECHK.TRANS64.TRYWAIT P1, [UR6+0x19c30], R0 ;  /* 0x019c3000ff0075a7 */ /* 0x000e640008020146 */
[----:B-1----:R-:W-:Y:S05]  /*60d0*/  @!P1 BRA `(.L_x_12289) ;  /* 0x0000008800709947 */ /* 0x002fea0003800000 */
.L_x_12288:
        /* <DEDUP_REMOVED lines=17> */
.L_x_12290:
[----:B------:R-:W-:Y:S01]  /*61f0*/  ULEA UR11, UR19, UR46, 0x3 ;  /* 0x0000002e130b7291 */ /* 0x000fe2000f8e183f */
[----:B01----:R-:W-:-:S05]  /*6200*/  IMAD.U32 R0, RZ, RZ, UR17 ;  /* 0x00000011ff007e24 */ /* 0x003fca000f8e00ff */
[----:B------:R-:W-:-:S04]  /*6210*/  SHF.L.U32 R0, R0, 0x1f, RZ ;  /* 0x0000001f00007819 */ /* 0x000fc800000006ff */
[----:B------:R0:W1:Y:S01]  /*6220*/  SYNCS.PHASECHK.TRANS64.TRYWAIT P1, [UR11+0x19c50], R0 ;  /* 0x019c5000ff0075a7 */ /* 0x000062000802014b */
[----:B------:R-:W-:Y:S05]  /*6230*/  @!P0 BRA `(.L_x_12291) ;  /* 0x0000000000048947 */ /* 0x000fea0003800000 */
[----:B------:R-:W-:Y:S01]  /*6240*/  BPT.TRAP 0x1 ;  /* 0x000000040000795c */ /* 0x000fe20000300000 */
.L_x_12291:
[----:B-1----:R-:W-:Y:S05]  /*6250*/  @P1 BRA `(.L_x_12292) ;  /* 0x0000000000081947 */ /* 0x002fea0003800000 */
[----:B------:R-:W1:Y:S02]  /*6260*/  SYNCS.PHASECHK.TRANS64.TRYWAIT P1, [UR11+0x19c50], R0 ;  /* 0x019c5000ff0075a7 */ /* 0x000e64000802014b */
[----:B-1----:R-:W-:Y:S05]  /*6270*/  @!P1 BRA `(.L_x_12293) ;  /* 0x0000008800209947 */ /* 0x002fea0003800000 */
.L_x_12292:
        /* <DEDUP_REMOVED lines=27> */
.L_x_12294:
[----:B------:R-:W-:Y:S01]  /*6430*/  FMNMX.FTZ R2, R26, R7, !PT ;  /* 0x000000071a027209 */ /* 0x000fe20007810000 */
[----:B------:R-:W-:Y:S01]  /*6440*/  IMAD.U32 R13, RZ, RZ, UR42 ;  /* 0x0000002aff0d7e24 */ /* 0x000fe2000f8e00ff */
        /* <DEDUP_REMOVED lines=82> */
[----:B------:R-:W-:Y:S02]  /*6970*/  IMAD.U32 R65, RZ, RZ, UR42 ;  /* 0x0000002aff417e24 */ /* 0x000fe4000f8e00ff */
[--C-:B------:R-:W-:Y:S01]  /*6980*/  FFMA.FTZ R11, R29, UR42, -R7.reuse ;  /* 0x0000002a1d0b7c23 */ /* 0x100fe20008010807 */
[----:B------:R-:W-:-:S01]  /*6990*/  FFMA.FTZ R29, R49, UR42, -R7 ;  /* 0x0000002a311d7c23 */ /* 0x000fc20008010807 */
[----:B------:R-:W-:Y:S01]  /*69a0*/  FMUL.FTZ R5, R5, UR42 ;  /* 0x0000002a05057c20 */ /* 0x000fe20008410000 */
[----:B------:R-:W-:-:S01]  /*69b0*/  FFMA.FTZ R65, R0, R65, -8 ;  /* 0xc100000000417423 */ /* 0x000fc20000010041 */
        /* <DEDUP_REMOVED lines=30> */
[--C-:B------:R-:W-:Y:S01]  /*6ba0*/  FFMA.FTZ R51, R54, UR42, -R65.reuse ;  /* 0x0000002a36337c23 */ /* 0x100fe20008010841 */
        /* <DEDUP_REMOVED lines=160> */
.L_x_12295:
        /* <DEDUP_REMOVED lines=91> */
.L_x_12285:
[----:B------:R-:W-:Y:S06]  /*7b60*/  BAR.ARV 0x8, 0x200 ;  /* 0x0208000000007b1d */ /* 0x000fec0000002000 */
[----:B------:R-:W-:Y:S05]  /*7b70*/  @!P0 BRA `(.L_x_12297) ;  /* 0x0000000000048947 */ /* 0x000fea0003800000 */
[----:B------:R-:W-:Y:S01]  /*7b80*/  BPT.TRAP 0x1 ;  /* 0x000000040000795c */ /* 0x000fe20000300000 */
.L_x_12297:
[----:B------:R-:W-:Y:S01]  /*7b90*/  ULEA UR14, UR38, UR46, 0x3 ;  /* 0x0000002e260e7291 */ /* 0x000fe2000f8e183f */
[----:B------:R-:W-:-:S05]  /*7ba0*/  IMAD.U32 R5, RZ, RZ, UR37 ;  /* 0x00000025ff057e24 */ /* 0x000fca000f8e00ff */
[----:B------:R-:W-:-:S04]  /*7bb0*/  SHF.L.U32 R5, R5, 0x1f, RZ ;  /* 0x0000001f05057819 */ /* 0x000fc800000006ff */
[----:B------:R0:W1:Y:S01]  /*7bc0*/  SYNCS.PHASECHK.TRANS64.TRYWAIT P1, [UR14+0x19c50], R5 ;  /* 0x019c5005ff0075a7 */ /* 0x000062000802014e */
[----:B------:R-:W-:Y:S05]  /*7bd0*/  @!P0 BRA `(.L_x_12298) ;  /* 0x0000000000048947 */ /* 0x000fea0003800000 */
[----:B------:R-:W-:Y:S01]  /*7be0*/  BPT.TRAP 0x1 ;  /* 0x000000040000795c */ /* 0x000fe20000300000 */
.L_x_12298:
[----:B-1----:R-:W-:Y:S05]  /*7bf0*/  @P1 BRA `(.L_x_12299) ;  /* 0x0000000000081947 */ /* 0x002fea0003800000 */
[----:B------:R-:W1:Y:S02]  /*7c00*/  SYNCS.PHASECHK.TRANS64.TRYWAIT P1, [UR14+0x19c50], R5 ;  /* 0x019c5005ff0075a7 */ /* 0x000e64000802014e */
[----:B-1----:R-:W-:Y:S05]  /*7c10*/  @!P1 BRA `(.L_x_12300) ;  /* 0x0000006c00d09947 */ /* 0x002fea0003800000 */
.L_x_12299:
        /* <DEDUP_REMOVED lines=82> */
.L_x_12301:
        /* <DEDUP_REMOVED lines=58> */
.L_x_12265:
        /* <DEDUP_REMOVED lines=11> */
[----:B------:R-:W1:Y:S01]  /*8590*/  S2R R37, SR_SWINHI ;  /* 0x0000000000257919 */ /* 0x000e620000002f00 */
        /* <DEDUP_REMOVED lines=14> */
[----:B0-----:R-:W-:Y:S01]  /*8680*/  IMAD.SHL.U32 R2, R38, 0x4, RZ ;  /* 0x0000000426027824 */ /* 0x001fe200078e00ff */
        /* <DEDUP_REMOVED lines=11> */
[----:B------:R-:W-:Y:S01]  /*8740*/  F2FP.BF16.F32.PACK_AB R20, R119, R20 ;  /* 0x000000147714723e */ /* 0x000fe200000010ff */
[----:B------:R-:W-:Y:S01]  /*8750*/  USHF.R.S32.HI UR13, URZ, 0x1f, UR40 ;  /* 0x0000001f3f0d7899 */ /* 0x000fe20008011428 */
[----:B------:R-:W-:Y:S01]  /*8760*/  BAR.SYNC.DEFER_BLOCKING 0x1, 0x180 ;  /* 0x0046000000007b1d */ /* 0x000fe20000010000 */
[----:B------:R-:W-:-:S05]  /*8770*/  IADD3 R4, P0, R2, UR6, RZ ;  /* 0x0000000602047c10 */ /* 0x000fca000ff1e0ff */
[----:B------:R-:W-:Y:S01]  /*8780*/  IMAD.X R5, RZ, RZ, UR7, P0 ;  /* 0x00000007ff057e24 */ /* 0x000fe200080e06ff */
[----:B------:R-:W-:-:S04]  /*8790*/  ULDC.64 UR10, c[0x0][0xb98] ;  /* 0x0002e600000a7ab9 */ /* 0x000fc80000000a00 */
[----:B------:R0:W2:Y:S01]  /*87a0*/  LDG.E.CONSTANT R2, desc[UR50][R4.64] ;  /* 0x0000003204027981 */ /* 0x0000a2000c1e9900 */
[----:B------:R-:W-:Y:S02]  /*87b0*/  UIMAD UR5, UR12, UR8, URZ ;  /* 0x000000080c0572a4 */ /* 0x000fe4000f8e023f */
[----:B------:R-:W-:Y:S02]  /*87c0*/  UIMAD.WIDE.U32 UR6, UR41, UR8, URZ ;  /* 0x00000008290672a5 */ /* 0x000fe4000f8e003f */
[----:B------:R-:W-:Y:S02]  /*87d0*/  UIMAD UR5, UR41, UR9, UR5 ;  /* 0x00000009290572a4 */ /* 0x000fe4000f8e0205 */
[----:B------:R-:W-:Y:S02]  /*87e0*/  UIMAD UR8, UR13, UR10, URZ ;  /* 0x0000000a0d0872a4 */ /* 0x000fe4000f8e023f */
[----:B------:R-:W-:Y:S01]  /*87f0*/  UIADD3 UR7, UR7, UR5, URZ ;  /* 0x0000000507077290 */ /* 0x000fe2000fffe03f */
[----:B0-----:R-:W-:Y:S01]  /*8800*/  LOP3.LUT P0, R5, R38, 0x3, RZ, 0xc0, !PT ;  /* 0x0000000326057812 */ /* 0x001fe2000780c0ff */
[----:B------:R-:W-:Y:S01]  /*8810*/  UIMAD UR8, UR40, UR11, UR8 ;  /* 0x0000000b280872a4 */ /* 0x000fe2000f8e0208 */
[----:B------:R-:W-:-:S02]  /*8820*/  MOV R38, R0 ;  /* 0x0000000000267202 */ /* 0x000fc40000000f00 */
[----:B-1----:R-:W-:Y:S01]  /*8830*/  MOV R39, R37 ;  /* 0x0000002500277202 */ /* 0x002fe20000000f00 */
[----:B------:R-:W-:Y:S01]  /*8840*/  UIMAD.WIDE.U32 UR6, UR40, UR10, UR6 ;  /* 0x0000000a280672a5 */ /* 0x000fe2000f8e0006 */
[----:B------:R-:W-:Y:S01]  /*8850*/  ISETP.EQ.OR P0, PT, R5, 0x3, !P0 ;  /* 0x000000030500780c */ /* 0x000fe20004702670 */
[----:B------:R-:W-:Y:S01]  /*8860*/  IMAD R5, R152, 0x20, R18 ;  /* 0x0000002098057824 */ /* 0x000fe200078e0212 */
[----:B------:R-:W-:Y:S01]  /*8870*/  F2FP.BF16.F32.PACK_AB R4, R111, R26 ;  /* 0x0000001a6f04723e */ /* 0x000fe200000010ff */
[----:B------:R-:W-:Y:S01]  /*8880*/  ULDC UR5, c[0x0][0xa88] ;  /* 0x0002a20000057ab9 */ /* 0x000fe20000000800 */
[----:B------:R-:W-:Y:S01]  /*8890*/  SEL R47, R27, R28, P0 ;  /* 0x0000001c1b2f7207 */ /* 0x000fe20000000000 */
[----:B------:R-:W-:Y:S01]  /*88a0*/  ULDC.64 UR10, c[0x0][0xaf0] ;  /* 0x0002bc00000a7ab9 */ /* 0x000fe20000000a00 */
[----:B------:R-:W-:Y:S01]  /*88b0*/  SEL R33, R28, R27, P0 ;  /* 0x0000001b1c217207 */ /* 0x000fe20000000000 */
[----:B------:R-:W-:Y:S01]  /*88c0*/  IMAD.WIDE R26, R156, 0x2, R38 ;  /* 0x000000029c1a7825 */ /* 0x000fe200078e0226 */
[----:B------:R-:W-:-:S02]  /*88d0*/  SEL R53, R9, R10, P0 ;  /* 0x0000000a09357207 */ /* 0x000fc40000000000 */
[----:B------:R-:W-:Y:S01]  /*88e0*/  SEL R55, R10, R9, P0 ;  /* 0x000000090a377207 */ /* 0x000fe20000000000 */
[----:B------:R-:W-:Y:S01]  /*88f0*/  IMAD.WIDE R38, R5, 0x2, R38 ;  /* 0x0000000205267825 */ /* 0x000fe200078e0226 */
[----:B------:R-:W-:Y:S02]  /*8900*/  IADD3 R9, P1, R26, 0x6020, RZ ;  /* 0x000060201a097810 */ /* 0x000fe40007f3e0ff */
[----:B------:R-:W-:Y:S02]  /*8910*/  SEL R41, R35, R36, P0 ;  /* 0x0000002423297207 */ /* 0x000fe40000000000 */
[----:B------:R-:W-:Y:S02]  /*8920*/  SEL R43, R36, R35, P0 ;  /* 0x00000023242b7207 */ /* 0x000fe40000000000 */
[----:B------:R-:W-:Y:S02]  /*8930*/  SEL R51, R13, R14, P0 ;  /* 0x0000000e0d337207 */ /* 0x000fe40000000000 */
[----:B------:R-:W-:-:S02]  /*8940*/  SEL R35, R14, R13, P0 ;  /* 0x0000000d0e237207 */ /* 0x000fc40000000000 */
[----:B------:R-:W-:Y:S02]  /*8950*/  LOP3.LUT R14, R9, 0x180, RZ, 0xc0, !PT ;  /* 0x00000180090e7812 */ /* 0x000fe400078ec0ff */
[----:B------:R-:W-:Y:S02]  /*8960*/  SEL R45, R31, R32, P0 ;  /* 0x000000201f2d7207 */ /* 0x000fe40000000000 */
[----:B------:R-:W-:Y:S02]  /*8970*/  SHF.R.U64 R14, R14, 0x3, RZ ;  /* 0x000000030e0e7819 */ /* 0x000fe400000012ff */
[----:B------:R-:W-:Y:S02]  /*8980*/  SEL R32, R32, R31, P0 ;  /* 0x0000001f20207207 */ /* 0x000fe40000000000 */
[----:B------:R-:W-:Y:S02]  /*8990*/  LOP3.LUT R14, R14, R9, RZ, 0x3c, !PT ;  /* 0x000000090e0e7212 */ /* 0x000fe400078e3cff */
[----:B------:R-:W0:Y:S01]  /*89a0*/  LDC R9, c[0x0][0xbe8] ;  /* 0x0002fa00ff097b82 */ /* 0x000e220000000800 */
[----:B------:R-:W-:-:S02]  /*89b0*/  IADD3 R31, P2, R26, 0x6000, RZ ;  /* 0x000060001a1f7810 */ /* 0x000fc40007f5e0ff */
[----:B------:R-:W-:Y:S02]  /*89c0*/  SEL R59, R29, R30, P0 ;  /* 0x0000001e1d3b7207 */ /* 0x000fe40000000000 */
[----:B------:R-:W-:Y:S02]  /*89d0*/  SEL R61, R30, R29, P0 ;  /* 0x0000001d1e3d7207 */ /* 0x000fe40000000000 */
[----:B------:R-:W-:Y:S02]  /*89e0*/  IADD3 R29, P3, R26, 0x3020, RZ ;  /* 0x000030201a1d7810 */ /* 0x000fe40007f7e0ff */
[----:B------:R-:W-:Y:S02]  /*89f0*/  SEL R63, R25, R4, P0 ;  /* 0x00000004193f7207 */ /* 0x000fe40000000000 */
[----:B------:R-:W-:Y:S01]  /*8a00*/  SEL R65, R4, R25, P0 ;  /* 0x0000001904417207 */ /* 0x000fe20000000000 */
[--C-:B------:R-:W-:Y:S01]  /*8a10*/  IMAD.X R25, RZ, RZ, R27.reuse, P2 ;  /* 0x000000ffff197224 */ /* 0x100fe200010e061b */
[----:B------:R-:W-:Y:S01]  /*8a20*/  SEL R71, R11, R12, P0 ;  /* 0x0000000c0b477207 */ /* 0x000fe20000000000 */
[----:B------:R-:W-:Y:S01]  /*8a30*/  IMAD.X R13, RZ, RZ, R27, P3 ;  /* 0x000000ffff0d7224 */ /* 0x000fe200018e061b */
[----:B------:R-:W-:-:S02]  /*8a40*/  SEL R73, R12, R11, P0 ;  /* 0x0000000b0c497207 */ /* 0x000fc40000000000 */
[----:B------:R-:W-:Y:S02]  /*8a50*/  LOP3.LUT R12, R31, 0x180, RZ, 0xc0, !PT ;  /* 0x000001801f0c7812 */ /* 0x000fe400078ec0ff */
[----:B------:R-:W-:Y:S02]  /*8a60*/  LOP3.LUT R10, R29, 0x180, RZ, 0xc0, !PT ;  /* 0x000001801d0a7812 */ /* 0x000fe400078ec0ff */
[----:B------:R-:W-:Y:S02]  /*8a70*/  SHF.R.U64 R12, R12, 0x3, RZ ;  /* 0x000000030c0c7819 */ /* 0x000fe400000012ff */
[----:B------:R-:W-:Y:S02]  /*8a80*/  SHF.R.U64 R10, R10, 0x3, RZ ;  /* 0x000000030a0a7819 */ /* 0x000fe400000012ff */
[----:B0-----:R-:W-:Y:S02]  /*8a90*/  ISETP.NE.AND P2, PT, R9, 0x1, PT ;  /* 0x000000010900780c */ /* 0x001fe40003f45270 */
[----:B------:R-:W-:-:S02]  /*8aa0*/  IADD3 R79, P6, R38, 0x7800, RZ ;  /* 0x00007800264f7810 */ /* 0x000fc40007fde0ff */
[----:B------:R-:W-:Y:S02]  /*8ab0*/  SEL R49, R21, R24, P0 ;  /* 0x0000001815317207 */ /* 0x000fe40000000000 */
[----:B------:R-:W-:Y:S02]  /*8ac0*/  SEL R34, R24, R21, P0 ;  /* 0x0000001518227207 */ /* 0x000fe40000000000 */
[----:B------:R-:W-:Y:S02]  /*8ad0*/  LOP3.LUT R24, R12, R31, RZ, 0x3c, !PT ;  /* 0x0000001f0c187212 */ /* 0x000fe400078e3cff */
[----:B------:R-:W-:Y:S02]  /*8ae0*/  LOP3.LUT R12, R10, R29, RZ, 0x3c, !PT ;  /* 0x0000001d0a0c7212 */ /* 0x000fe400078e3cff */
[----:B------:R-:W-:Y:S01]  /*8af0*/  LOP3.LUT R10, R79, 0x180, RZ, 0xc0, !PT ;  /* 0x000001804f0a7812 */ /* 0x000fe200078ec0ff */
[----:B------:R-:W0:Y:S01]  /*8b00*/  @P2 LDC R42, c[0x0][0xbec] ;  /* 0x0002fb00ff2a2b82 */ /* 0x000e220000000800 */
[----:B------:R-:W-:-:S02]  /*8b10*/  IADD3 R21, P4, R26, 0x3000, RZ ;  /* 0x000030001a157810 */ /* 0x000fc40007f9e0ff */
[----:B------:R-:W-:Y:S02]  /*8b20*/  SHF.R.U64 R10, R10, 0x3, RZ ;  /* 0x000000030a0a7819 */ /* 0x000fe400000012ff */
[----:B------:R-:W-:Y:S02]  /*8b30*/  SEL R75, R7, R6, P0 ;  /* 0x00000006074b7207 */ /* 0x000fe40000000000 */
[----:B------:R-:W-:Y:S02]  /*8b40*/  LOP3.LUT R10, R10, R79, RZ, 0x3c, !PT ;  /* 0x0000004f0a0a7212 */ /* 0x000fe400078e3cff */
[----:B------:R-:W1:Y:S01]  /*8b50*/  @P2 LDC R79, c[0x0][0xbf0] ;  /* 0x0002fc00ff4f2b82 */ /* 0x000e620000000800 */
[----:B------:R-:W-:Y:S01]  /*8b60*/  SEL R77, R6, R7, P0 ;  /* 0x00000007064d7207 */ /* 0x000fe20000000000 */
[----:B------:R-:W-:Y:S01]  /*8b70*/  IMAD.X R7, RZ, RZ, R27, P4 ;  /* 0x000000ffff077224 */ /* 0x000fe200020e061b */
[----:B------:R-:W-:Y:S02]  /*8b80*/  LOP3.LUT R6, R21, 0x180, RZ, 0xc0, !PT ;  /* 0x0000018015067812 */ /* 0x000fe400078ec0ff */
[----:B------:R-:W-:Y:S01]  /*8b90*/  MOV R68, R12 ;  /* 0x0000000c00447202 */ /* 0x000fe20000000f00 */
[----:B------:R-:W-:Y:S01]  /*8ba0*/  VIADD R13, R17, UR43 ;  /* 0x0000002b110d7c36 */ /* 0x000fe20008000000 */
[----:B------:R-:W-:-:S02]  /*8bb0*/  SHF.R.U64 R6, R6, 0x3, RZ ;  /* 0x0000000306067819 */ /* 0x000fc400000012ff */
[----:B------:R-:W-:Y:S02]  /*8bc0*/  LOP3.LUT R5, R26, 0x180, RZ, 0xc0, !PT ;  /* 0x000001801a057812 */ /* 0x000fe400078ec0ff */
[----:B------:R-:W-:Y:S02]  /*8bd0*/  LOP3.LUT R6, R6, R21, RZ, 0x3c, !PT ;  /* 0x0000001506067212 */ /* 0x000fe400078e3cff */
[----:B------:R-:W-:Y:S02]  /*8be0*/  IADD3 R11, P5, R26, 0x20, RZ ;  /* 0x000000201a0b7810 */ /* 0x000fe40007fbe0ff */
[----:B------:R-:W-:Y:S02]  /*8bf0*/  SEL R67, R15, R20, P0 ;  /* 0x000000140f437207 */ /* 0x000fe40000000000 */
[----:B------:R-:W-:Y:S01]  /*8c00*/  SEL R69, R20, R15, P0 ;  /* 0x0000000f14457207 */ /* 0x000fe20000000000 */
[----:B------:R-:W-:Y:S01]  /*8c10*/  IMAD.X R15, RZ, RZ, R27, P1 ;  /* 0x000000ffff0f7224 */ /* 0x000fe200008e061b */
[----:B------:R-:W-:Y:S01]  /*8c20*/  MOV R58, R6 ;  /* 0x00000006003a7202 */ /* 0x000fe20000000f00 */
[----:B0-----:R-:W-:Y:S01]  /*8c30*/  @P2 IMAD.HI.U32 R6, R13, R42, RZ ;  /* 0x0000002a0d062227 */ /* 0x001fe200078e00ff */
[----:B------:R-:W-:-:S02]  /*8c40*/  IADD3 R37, P1, R38, 0x1800, RZ ;  /* 0x0000180026257810 */ /* 0x000fc40007f3e0ff */
[----:B------:R-:W-:Y:S01]  /*8c50*/  SHF.R.U64 R5, R5, 0x3, RZ ;  /* 0x0000000305057819 */ /* 0x000fe200000012ff */
[----:B------:R-:W-:Y:S01]  /*8c60*/  IMAD.MOV.U32 R7, RZ, RZ, R13 ;  /* 0x000000ffff077224 */ /* 0x000fe200078e000d */
[----:B------:R-:W-:Y:S02]  /*8c70*/  LOP3.LUT R4, R11, 0x180, RZ, 0xc0, !PT ;  /* 0x000001800b047812 */ /* 0x000fe400078ec0ff */
[----:B------:R-:W-:Y:S02]  /*8c80*/  LOP3.LUT R36, R37, 0x180, RZ, 0xc0, !PT ;  /* 0x0000018025247812 */ /* 0x000fe400078ec0ff */
[----:B------:R-:W-:Y:S01]  /*8c90*/  LOP3.LUT R26, R5, R26, RZ, 0x3c, !PT ;  /* 0x0000001a051a7212 */ /* 0x000fe200078e3cff */
[----:B------:R-:W-:Y:S01]  /*8ca0*/  IMAD.X R5, RZ, RZ, R27, P5 ;  /* 0x000000ffff057224 */ /* 0x000fe200028e061b */
[----:B------:R-:W-:Y:S02]  /*8cb0*/  SHF.R.U64 R4, R4, 0x3, RZ ;  /* 0x0000000304047819 */ /* 0x000fe400000012ff */
[----:B-1----:R-:W-:-:S02]  /*8cc0*/  @P2 SHF.R.U32.HI R7, RZ, R79, R6 ;  /* 0x0000004fff072219 */ /* 0x002fc40000011606 */
[----:B------:R-:W-:Y:S01]  /*8cd0*/  MOV R64, R14 ;  /* 0x0000000e00407202 */ /* 0x000fe20000000f00 */
[----:B------:R-:W-:Y:S01]  /*8ce0*/  IMAD.U32 R15, RZ, RZ, UR8 ;  /* 0x00000008ff0f7e24 */ /* 0x000fe2000f8e00ff */
[----:B------:R-:W-:Y:S01]  /*8cf0*/  SEL R57, R94, R95, P0 ;  /* 0x0000005f5e397207 */ /* 0x000fe20000000000 */
[----:B------:R-:W-:Y:S01]  /*8d00*/  ULDC.64 UR8, c[0x0][0xae8] ;  /* 0x0002ba0000087ab9 */ /* 0x000fe20000000a00 */
[----:B------:R-:W-:Y:S02]  /*8d10*/  SEL R95, R95, R94, P0 ;  /* 0x0000005e5f5f7207 */ /* 0x000fe40000000000 */
[----:B------:R-:W-:Y:S02]  /*8d20*/  SHF.R.U64 R36, R36, 0x3, RZ ;  /* 0x0000000324247819 */ /* 0x000fe400000012ff */
[----:B------:R-:W-:Y:S02]  /*8d30*/  LOP3.LUT R4, R4, R11, RZ, 0x3c, !PT ;  /* 0x0000000b04047212 */ /* 0x000fe400078e3cff */
[----:B------:R-:W-:Y:S01]  /*8d40*/  MOV R40, R26 ;  /* 0x0000001a00287202 */ /* 0x000fe20000000f00 */
[----:B------:R-:W-:Y:S01]  /*8d50*/  IMAD.MOV R26, RZ, RZ, -R7 ;  /* 0x000000ffff1a7224 */ /* 0x000fe200078e0a07 */
[----:B------:R-:W-:Y:S01]  /*8d60*/  LOP3.LUT R36, R36, R37, RZ, 0x3c, !PT ;  /* 0x0000002524247212 */ /* 0x000fe200078e3cff */
[----:B------:R-:W-:Y:S01]  /*8d70*/  IMAD.X R37, RZ, RZ, R39, P1 ;  /* 0x000000ffff257224 */ /* 0x000fe200008e0627 */
[----:B------:R-:W-:-:S02]  /*8d80*/  MOV R66, R24 ;  /* 0x0000001800427202 */ /* 0x000fc40000000f00 */
[----:B------:R-:W-:Y:S01]  /*8d90*/  MOV R70, R4 ;  /* 0x0000000400467202 */ /* 0x000fe20000000f00 */
[----:B------:R-:W-:Y:S01]  /*8da0*/  IMAD R5, R9, R26, R13 ;  /* 0x0000001a09057224 */ /* 0x000fe200078e020d */
[----:B------:R-:W-:Y:S02]  /*8db0*/  SHF.R.S32.HI R4, RZ, 0x1f, R7 ;  /* 0x0000001fff047819 */ /* 0x000fe40000011407 */
[----:B------:R-:W-:Y:S02]  /*8dc0*/  IADD3 R12, P1, R7, UR6, RZ ;  /* 0x00000006070c7c10 */ /* 0x000fe4000ff3e0ff */
[----:B------:R-:W-:Y:S02]  /*8dd0*/  IADD3 R29, P4, R38, 0x4800, RZ ;  /* 0x00004800261d7810 */ /* 0x000fe40007f9e0ff */
[----:B------:R-:W-:Y:S01]  /*8de0*/  IADD3.X R13, R4, UR7, R15, P1, !PT ;  /* 0x00000007040d7c10 */ /* 0x000fe20008ffe40f */
[----:B------:R-:W-:Y:S01]  /*8df0*/  ULDC.64 UR6, c[0x0][0xb88] ;  /* 0x0002e20000067ab9 */ /* 0x000fe20000000a00 */
[----:B------:R-:W-:-:S02]  /*8e00*/  SHF.R.S32.HI R4, RZ, 0x1f, R5 ;  /* 0x0000001fff047819 */ /* 0x000fc40000011405 */
[----:B------:R-:W-:Y:S01]  /*8e10*/  IADD3 R31, P3, R38, 0x3000, RZ ;  /* 0x00003000261f7810 */ /* 0x000fe20007f7e0ff */
[----:B------:R-:W-:Y:S01]  /*8e20*/  IMAD.WIDE.U32 R12, R5, UR6, R12 ;  /* 0x00000006050c7c25 */ /* 0x000fe2000f8e000c */
[----:B------:R-:W-:Y:S02]  /*8e30*/  LOP3.LUT R28, R29, 0x180, RZ, 0xc0, !PT ;  /* 0x000001801d1c7812 */ /* 0x000fe400078ec0ff */
[----:B------:R-:W-:Y:S01]  /*8e40*/  LOP3.LUT R30, R31, 0x180, RZ, 0xc0, !PT ;  /* 0x000001801f1e7812 */ /* 0x000fe200078ec0ff */
[----:B------:R-:W-:Y:S01]  /*8e50*/  IMAD R4, R4, UR6, RZ ;  /* 0x0000000604047c24 */ /* 0x000fe2000f8e02ff */
[----:B------:R-:W-:Y:S02]  /*8e60*/  SHF.R.U64 R28, R28, 0x3, RZ ;  /* 0x000000031c1c7819 */ /* 0x000fe400000012ff */
[----:B------:R-:W-:Y:S01]  /*8e70*/  SHF.R.U64 R30, R30, 0x3, RZ ;  /* 0x000000031e1e7819 */ /* 0x000fe200000012ff */
[----:B------:R-:W-:Y:S01]  /*8e80*/  IMAD R25, R5, UR7, R4 ;  /* 0x0000000705197c24 */ /* 0x000fe2000f8e0204 */
[----:B------:R-:W-:Y:S01]  /*8e90*/  LOP3.LUT R28, R28, R29, RZ, 0x3c, !PT ;  /* 0x0000001d1c1c7212 */ /* 0x000fe200078e3cff */
[----:B------:R-:W-:Y:S01]  /*8ea0*/  ULDC.64 UR6, c[0x0][0xb50] ;  /* 0x0002d40000067ab9 */ /* 0x000fe20000000a00 */
[----:B------:R-:W-:Y:S01]  /*8eb0*/  IMAD.X R29, RZ, RZ, R39, P4 ;  /* 0x000000ffff1d7224 */ /* 0x000fe200020e0627 */
[----:B------:R-:W-:Y:S01]  /*8ec0*/  LOP3.LUT P1, RZ, R153, 0x3, RZ, 0xc0, !PT ;  /* 0x0000000399ff7812 */ /* 0x000fe2000782c0ff */
[----:B------:R-:W-:Y:S01]  /*8ed0*/  IMAD.IADD R13, R13, 0x1, R25 ;  /* 0x000000010d0d7824 */ /* 0x000fe200078e0219 */
        /* <DEDUP_REMOVED lines=10> */
[----:B------:R-:W-:-:S02]  /*8f80*/  IMAD.X R21, RZ, RZ, R39, P5 ;  /* 0x000000ffff157224 */ /* 0x000fc400028e0627 */
[----:B------:R-:W-:Y:S01]  /*8f90*/  VIADD R0, R0, 0x19c20 ;  /* 0x00019c2000007836 */ /* 0x000fe20000000000 */
        /* <DEDUP_REMOVED lines=12> */
[----:B------:R0:W2:Y:S01]  /*9060*/  SHFL.IDX PT, R26, R33, R14, 0x1c1f ;  /* 0x001c1f0e211a7589 */ /* 0x0000a200000e0000 */
[----:B-1----:R-:W-:Y:S02]  /*9070*/  SEL R5, R57, R24, P0 ;  /* 0x0000001839057207 */ /* 0x002fe40000000000 */
[----:B------:R-:W-:Y:S01]  /*9080*/  SEL R7, R24, R57, P0 ;  /* 0x0000003918077207 */ /* 0x000fe20000000000 */
[----:B------:R-:W-:Y:S04]  /*9090*/  SHFL.IDX PT, R48, R61, R14, 0x1c1f ;  /* 0x001c1f0e3d307589 */ /* 0x000fe800000e0000 */
[----:B------:R-:W1:Y:S01]  /*90a0*/  SHFL.IDX PT, R50, R65, R14, 0x1c1f ;  /* 0x001c1f0e41327589 */ /* 0x000e6200000e0000 */
[----:B0-----:R-:W-:-:S03]  /*90b0*/  LEA R33, P4, R12, UR6, 0x2 ;  /* 0x000000060c217c11 */ /* 0x001fc6000f8810ff */
[----:B------:R-:W-:Y:S04]  /*90c0*/  SHFL.IDX PT, R49, R49, R2, 0x1c1f ;  /* 0x001c1f0231317589 */ /* 0x000fe800000e0000 */
[----:B------:R-:W0:Y:S04]  /*90d0*/  SHFL.IDX PT, R34, R34, R14, 0x1c1f ;  /* 0x001c1f0e22227589 */ /* 0x000e2800000e0000 */
[----:B------:R-:W-:Y:S04]  /*90e0*/  SHFL.IDX PT, R51, R51, R2, 0x1c1f ;  /* 0x001c1f0233337589 */ /* 0x000fe800000e0000 */
[----:B------:R-:W-:Y:S01]  /*90f0*/  SHFL.IDX PT, R67, R67, R2, 0x1c1f ;  /* 0x001c1f0243437589 */ /* 0x000fe200000e0000 */
[----:B--2---:R-:W-:-:S02]  /*9100*/  SEL R24, R47, R26, P0 ;  /* 0x0000001a2f187207 */ /* 0x004fc40000000000 */
[----:B------:R-:W-:Y:S01]  /*9110*/  SEL R26, R26, R47, P0 ;  /* 0x0000002f1a1a7207 */ /* 0x000fe20000000000 */
[----:B------:R2:W3:Y:S04]  /*9120*/  SHFL.IDX PT, R42, R35, R14, 0x1c1f ;  /* 0x001c1f0e232a7589 */ /* 0x0004e800000e0000 */
[----:B------:R-:W4:Y:S01]  /*9130*/  SHFL.IDX PT, R52, R69, R14, 0x1c1f ;  /* 0x001c1f0e45347589 */ /* 0x000f2200000e0000 */
[----:B-1----:R-:W-:Y:S02]  /*9140*/  SEL R25, R27, R50, P0 ;  /* 0x000000321b197207 */ /* 0x002fe40000000000 */
[----:B------:R-:W-:Y:S01]  /*9150*/  SEL R27, R50, R27, P0 ;  /* 0x0000001b321b7207 */ /* 0x000fe20000000000 */
[----:B------:R-:W-:Y:S01]  /*9160*/  SHFL.IDX PT, R53, R53, R2, 0x1c1f ;  /* 0x001c1f0235357589 */ /* 0x000fe200000e0000 */
[----:B--2---:R-:W-:-:S03]  /*9170*/  VIADD R35, R155, UR43 ;  /* 0x0000002b9b237c36 */ /* 0x004fc60008000000 */
[----:B------:R-:W-:Y:S01]  /*9180*/  SHFL.IDX PT, R71, R71, R2, 0x1c1f ;  /* 0x001c1f0247477589 */ /* 0x000fe200000e0000 */
[----:B------:R-:W-:-:S03]  /*9190*/  VIADD R15, R35, 0x8 ;  /* 0x00000008230f7836 */ /* 0x000fc60000000000 */
[----:B------:R-:W1:Y:S04]  /*91a0*/  SHFL.IDX PT, R46, R55, R14, 0x1c1f ;  /* 0x001c1f0e372e7589 */ /* 0x000e6800000e0000 */
[----:B------:R-:W2:Y:S04]  /*91b0*/  SHFL.IDX PT, R54, R73, R14, 0x1c1f ;  /* 0x001c1f0e49367589 */ /* 0x000ea800000e0000 */
[----:B------:R0:W-:Y:S04]  /*91c0*/  SHFL.IDX PT, R75, R75, R2, 0x1c1f ;  /* 0x001c1f024b4b7589 */ /* 0x0001e800000e0000 */
[----:B------:R3:W2:Y:S04]  /*91d0*/  SHFL.IDX PT, R56, R77, R14, 0x1c1f ;  /* 0x001c1f0e4d387589 */ /* 0x0006a800000e0000 */
[----:B------:R4:W-:Y:S01]  /*91e0*/  STSM.16.M88.4 [R40], R4 ;  /* 0x0000000428007844 */ /* 0x0009e20000000200 */
[----:B0-----:R-:W-:-:S03]  /*91f0*/  IMAD R2, R9, UR5, RZ ;  /* 0x0000000509027c24 */ /* 0x001fc6000f8e02ff */
[----:B------:R-:W-:Y:S01]  /*9200*/  SHFL.IDX PT, R60, R33, RZ, 0x1c1f ;  /* 0x001c1fff213c7589 */ /* 0x000fe200000e0000 */
[----:B---3--:R-:W-:Y:S02]  /*9210*/  SEL R14, R32, R45, P0 ;  /* 0x0000002d200e7207 */ /* 0x008fe40000000000 */
[-C--:B------:R-:W-:Y:S01]  /*9220*/  ISETP.GE.OR P3, PT, R35, R2.reuse, P1 ;  /* 0x000000022300720c */ /* 0x080fe20000f66670 */
[----:B------:R0:W-:Y:S01]  /*9230*/  SHFL.IDX PT, R62, R33, 0x1, 0x1c1f ;  /* 0x003c1f00213e7f89 */ /* 0x0001e200000e0000 */
[----:B------:R-:W-:Y:S02]  /*9240*/  LEA.HI.X R35, R12, UR7, R13, 0x2, P4 ;  /* 0x000000070c237c11 */ /* 0x000fe4000a0f140d */
[----:B------:R-:W-:Y:S02]  /*9250*/  ISETP.GE.OR P1, PT, R15, R2, P1 ;  /* 0x000000020f00720c */ /* 0x000fe40000f26670 */
[----:B------:R-:W-:Y:S01]  /*9260*/  SEL R12, R45, R32, P0 ;  /* 0x000000202d0c7207 */ /* 0x000fe20000000000 */
[----:B------:R-:W3:Y:S01]  /*9270*/  SHFL.IDX PT, R61, R35, RZ, 0x1c1f ;  /* 0x001c1fff233d7589 */ /* 0x000ee200000e0000 */
[----:B------:R-:W-:-:S02]  /*9280*/  SEL R13, R59, R48, P0 ;  /* 0x000000303b0d7207 */ /* 0x000fc40000000000 */
[----:B------:R-:W-:Y:S01]  /*9290*/  SEL R15, R48, R59, P0 ;  /* 0x0000003b300f7207 */ /* 0x000fe20000000000 */
[----:B------:R1:W3:Y:S01]  /*92a0*/  SHFL.IDX PT, R63, R35, 0x1, 0x1c1f ;  /* 0x003c1f00233f7f89 */ /* 0x0002e200000e0000 */
[----:B------:R-:W-:Y:S02]  /*92b0*/  SEL R32, R49, R34, P0 ;  /* 0x0000002231207207 */ /* 0x000fe40000000000 */
[----:B------:R-:W-:Y:S01]  /*92c0*/  SEL R34, R34, R49, P0 ;  /* 0x0000003122227207 */ /* 0x000fe20000000000 */
[----:B------:R-:W-:Y:S01]  /*92d0*/  STSM.16.M88.4 [R70], R12 ;  /* 0x0000000c46007844 */ /* 0x000fe20000000200 */
[----:B----4-:R-:W-:Y:S02]  /*92e0*/  SEL R40, R51, R42, P0 ;  /* 0x0000002a33287207 */ /* 0x010fe40000000000 */
[----:B0-----:R-:W-:Y:S01]  /*92f0*/  SEL R33, R67, R52, P0 ;  /* 0x0000003443217207 */ /* 0x001fe20000000000 */
[----:B------:R-:W-:Y:S01]  /*9300*/  STSM.16.M88.4 [R58], R24 ;  /* 0x000000183a007844 */ /* 0x000fe20000000200 */
[----:B-1----:R-:W-:-:S02]  /*9310*/  SEL R35, R52, R67, P0 ;  /* 0x0000004334237207 */ /* 0x002fc40000000000 */
[----:B------:R-:W-:Y:S02]  /*9320*/  SEL R42, R42, R51, P0 ;  /* 0x000000332a2a7207 */ /* 0x000fe40000000000 */
[----:B------:R-:W-:Y:S01]  /*9330*/  SEL R44, R53, R46, P0 ;  /* 0x0000002e352c7207 */ /* 0x000fe20000000000 */
[----:B------:R0:W-:Y:S01]  /*9340*/  STSM.16.M88.4 [R68], R32 ;  /* 0x0000002044007844 */ /* 0x0001e20000000200 */
[----:B--2---:R-:W-:Y:S02]  /*9350*/  SEL R41, R71, R54, P0 ;  /* 0x0000003647297207 */ /* 0x004fe40000000000 */
[----:B------:R-:W-:Y:S02]  /*9360*/  SEL R43, R54, R71, P0 ;  /* 0x00000047362b7207 */ /* 0x000fe40000000000 */
[----:B------:R-:W-:Y:S02]  /*9370*/  SEL R46, R46, R53, P0 ;  /* 0x000000352e2e7207 */ /* 0x000fe40000000000 */
[----:B------:R-:W-:Y:S01]  /*9380*/  SEL R45, R75, R56, P0 ;  /* 0x000000384b2d7207 */ /* 0x000fe20000000000 */
[----:B------:R-:W-:Y:S01]  /*9390*/  STSM.16.M88.4 [R66], R40 ;  /* 0x0000002842007844 */ /* 0x000fe20000000200 */
[----:B------:R-:W-:-:S05]  /*93a0*/  SEL R47, R56, R75, P0 ;  /* 0x0000004b382f7207 */ /* 0x000fca0000000000 */
[----:B------:R-:W-:Y:S01]  /*93b0*/  STSM.16.M88.4 [R64], R44 ;  /* 0x0000002c40007844 */ /* 0x000fe20000000200 */
[----:B0-----:R-:W0:Y:S08]  /*93c0*/  @P2 LDC R32, c[0x0][0xbec] ;  /* 0x0002fb00ff202b82 */ /* 0x001e300000000800 */
[----:B------:R-:W-:Y:S08]  /*93d0*/  BAR.SYNC.DEFER_BLOCKING 0x1, 0x180 ;  /* 0x0046000000007b1d */ /* 0x000ff00000010000 */
[----:B------:R-:W1:Y:S01]  /*93e0*/  @P2 LDC R33, c[0x0][0xbf0] ;  /* 0x0002fc00ff212b82 */ /* 0x000e620000000800 */
[----:B------:R-:W-:-:S02]  /*93f0*/  UIMAD UR5, UR12, UR8, URZ ;  /* 0x000000080c0572a4 */ /* 0x000fc4000f8e023f */
[----:B------:R-:W-:Y:S02]  /*9400*/  UIMAD.WIDE.U32 UR6, UR41, UR8, URZ ;  /* 0x00000008290672a5 */ /* 0x000fe4000f8e003f */
[----:B------:R-:W-:Y:S02]  /*9410*/  UIMAD UR5, UR41, UR9, UR5 ;  /* 0x00000009290572a4 */ /* 0x000fe4000f8e0205 */
[----:B------:R-:W-:Y:S01]  /*9420*/  UIMAD UR8, UR13, UR10, URZ ;  /* 0x0000000a0d0872a4 */ /* 0x000fe2000f8e023f */
[----:B---3--:R2:W-:Y:S04]  /*9430*/  @!P3 ST.E desc[UR50][R60.64], R3 ;  /* 0x000000033c00b985 */ /* 0x0085e8000c101932 */
[----:B------:R0:W-:Y:S04]  /*9440*/  @!P1 ST.E desc[UR50][R62.64], R8 ;  /* 0x000000083e009985 */ /* 0x0001e8000c101932 */
[----:B------:R3:W5:Y:S01]  /*9450*/  LD.E.128 R56, desc[UR50][R20.64] ;  /* 0x0000003214387980 */ /* 0x000762000c101d00 */
[----:B--2---:R-:W-:Y:S01]  /*9460*/  IMAD R3, R23, 0x60, R152 ;  /* 0x0000006017037824 */ /* 0x004fe200078e0298 */
[----:B------:R-:W-:-:S02]  /*9470*/  UIADD3 UR7, UR7, UR5, URZ ;  /* 0x0000000507077290 */ /* 0x000fc4000fffe03f */
[----:B------:R2:W5:Y:S01]  /*9480*/  LD.E.128 R24, desc[UR50][R10.64] ;  /* 0x000000320a187980 */ /* 0x000562000c101d00 */
[----:B---3--:R-:W-:-:S03]  /*9490*/  VIADD R21, R3, UR43 ;  /* 0x0000002b03157c36 */ /* 0x008fc60008000000 */
[----:B------:R3:W5:Y:S01]  /*94a0*/  LD.E.128 R12, desc[UR50][R28.64] ;  /* 0x000000321c0c7980 */ /* 0x000762000c101d00 */
[----:B0-----:R-:W-:Y:S01]  /*94b0*/  @P2 IMAD.HI.U32 R8, R21, R32, RZ ;  /* 0x0000002015082227 */ /* 0x001fe200078e00ff */
[----:B------:R-:W-:Y:S02]  /*94c0*/  UIMAD UR5, UR40, UR11, UR8 ;  /* 0x0000000b280572a4 */ /* 0x000fe4000f8e0208 */
[----:B------:R-:W5:Y:S01]  /*94d0*/  LD.E.128 R48, desc[UR50][R38.64] ;  /* 0x0000003226307980 */ /* 0x000f62000c101d00 */
[----:B------:R-:W-:Y:S01]  /*94e0*/  UIMAD.WIDE.U32 UR40, UR40, UR10, UR6 ;  /* 0x0000000a282872a5 */ /* 0x000fe2000f8e0006 */
[----:B------:R-:W-:Y:S01]  /*94f0*/  IMAD.MOV.U32 R3, RZ, RZ, R21 ;  /* 0x000000ffff037224 */ /* 0x000fe200078e0015 */
[----:B-1----:R-:W-:Y:S01]  /*9500*/  @P2 SHF.R.U32.HI R3, RZ, R33, R8 ;  /* 0x00000021ff032219 */ /* 0x002fe20000011608 */
[----:B------:R-:W-:Y:S01]  /*9510*/  ULDC.64 UR6, c[0x0][0xae0] ;  /* 0x0002b80000067ab9 */ /* 0x000fe20000000a00 */
[----:B------:R-:W-:Y:S01]  /*9520*/  UIADD3 UR5, UR41, UR5, URZ ;  /* 0x0000000529057290 */ /* 0x000fe2000fffe03f */
[----:B------:R-:W5:Y:S01]  /*9530*/  LD.E.128 R4, desc[UR50][R36.64] ;  /* 0x0000003224047980 */ /* 0x000f62000c101d00 */
[--C-:B------:R-:W-:Y:S01]  /*9540*/  SHF.R.S32.HI R8, RZ, 0x1f, R3.reuse ;  /* 0x0000001fff087819 */ /* 0x100fe20000011403 */
[----:B------:R-:W-:-:S02]  /*9550*/  IMAD.MOV R20, RZ, RZ, -R3 ;  /* 0x000000ffff147224 */ /* 0x000fc400078e0a03 */
[----:B--2---:R-:W-:Y:S01]  /*9560*/  IMAD.U32 R11, RZ, RZ, UR41 ;  /* 0x00000029ff0b7e24 */ /* 0x004fe2000f8e00ff */
[----:B------:R0:W5:Y:S01]  /*9570*/  LD.E.128 R52, desc[UR50][R30.64] ;  /* 0x000000321e347980 */ /* 0x000162000c101d00 */
[----:B------:R-:W-:Y:S02]  /*9580*/  IMAD R8, R8, UR6, RZ ;  /* 0x0000000608087c24 */ /* 0x000fe4000f8e02ff */
[----:B------:R-:W-:Y:S01]  /*9590*/  IMAD.U32 R10, RZ, RZ, UR40 ;  /* 0x00000028ff0a7e24 */ /* 0x000fe2000f8e00ff */
[----:B------:R-:W-:Y:S01]  /*95a0*/  @!PT LDS RZ, [RZ] ;  /* 0x00000000fffff984 */ /* 0x000fe20000000800 */
[----:B------:R-:W-:Y:S01]  /*95b0*/  @!PT LDS RZ, [RZ] ;  /* 0x00000000fffff984 */ /* 0x000fe20000000800 */
[----:B------:R-:W-:Y:S01]  /*95c0*/  @!PT LDS RZ, [RZ] ;  /* 0x00000000fffff984 */ /* 0x000fe20000000800 */
[----:B------:R-:W-:Y:S01]  /*95d0*/  @!PT LDS RZ, [RZ] ;  /* 0x00000000fffff984 */ /* 0x000fe20000000800 */
[----:B------:R1:W-:Y:S06]  /*95e0*/  MEMBAR.ALL.CTA ;  /* 0x0000000000007992 */ /* 0x0003ec0000008000 */
[----:B-1----:R-:W1:Y:S01]  /*95f0*/  FENCE.VIEW.ASYNC.S ;  /* 0x00000000000073c6 */ /* 0x002e620000000000 */
[----:B------:R-:W-:-:S02]  /*9600*/  IMAD.U32 R11, RZ, RZ, UR5 ;  /* 0x00000005ff0b7e24 */ /* 0x000fc4000f8e00ff */
[----:B------:R-:W-:Y:S02]  /*9610*/  IMAD R21, R9, R20, R21 ;  /* 0x0000001409157224 */ /* 0x000fe400078e0215 */
[C---:B---3--:R-:W-:Y:S02]  /*9620*/  IMAD R29, R3.reuse, UR7, R8 ;  /* 0x00000007031d7c24 */ /* 0x048fe4000f8e0208 */
[----:B------:R-:W-:Y:S01]  /*9630*/  IMAD.WIDE.U32 R8, R3, UR6, R10 ;  /* 0x0000000603087c25 */ /* 0x000fe2000f8e000a */
[----:B------:R-:W-:Y:S01]  /*9640*/  SHF.R.S32.HI R3, RZ, 0x1f, R21 ;  /* 0x0000001fff037819 */ /* 0x000fe20000011415 */
[----:B------:R-:W-:Y:S02]  /*9650*/  ULDC.64 UR6, c[0x0][0xad8] ;  /* 0x0002b60000067ab9 */ /* 0x000fe40000000a00 */
[----:B------:R-:W-:Y:S02]  /*9660*/  IMAD.IADD R9, R9, 0x1, R29 ;  /* 0x0000000109097824 */ /* 0x000fe400078e021d */
[----:B------:R-:W-:-:S02]  /*9670*/  IMAD R10, R3, UR6, RZ ;  /* 0x00000006030a7c24 */ /* 0x000fc4000f8e02ff */
[----:B------:R-:W-:Y:S02]  /*9680*/  VIADD R33, R152, UR43 ;  /* 0x0000002b98217c36 */ /* 0x000fe40008000000 */
[C---:B------:R-:W-:Y:S02]  /*9690*/  IMAD R3, R21.reuse, UR7, R10 ;  /* 0x0000000715037c24 */ /* 0x040fe4000f8e020a */
[----:B------:R-:W-:Y:S01]  /*96a0*/  IMAD.WIDE.U32 R8, R21, UR6, R8 ;  /* 0x0000000615087c25 */ /* 0x000fe2000f8e0008 */
[----:B------:R-:W-:Y:S01]  /*96b0*/  ISETP.GE.AND P0, PT, R33, R2, PT ;  /* 0x000000022100720c */ /* 0x000fe20003f06270 */
[----:B------:R-:W-:Y:S02]  /*96c0*/  ULDC.64 UR6, c[0x0][0xa80] ;  /* 0x0002a00000067ab9 */ /* 0x000fe40000000a00 */
[----:B------:R-:W-:Y:S01]  /*96d0*/  IMAD.IADD R3, R9, 0x1, R3 ;  /* 0x0000000109037824 */ /* 0x000fe200078e0203 */
[----:B0-----:R-:W-:Y:S02]  /*96e0*/  LEA R30, P1, R8, UR6, 0x1 ;  /* 0x00000006081e7c11 */ /* 0x001fe4000f8208ff */
[----:B------:R-:W-:-:S02]  /*96f0*/  PRMT R0, RZ, 0x654, R0 ;  /* 0x00000654ff007816 */ /* 0x000fc40000000000 */
[----:B------:R-:W-:Y:S01]  /*9700*/  LEA.HI.X R31, R8, UR7, R3, 0x1, P1 ;  /* 0x00000007081f7c11 */ /* 0x000fe200088f0c03 */
[----:B-1----:R0:W1:Y:S01]  /*9710*/  SHFL.IDX PT, R10, R30, RZ, 0x1c1f ;  /* 0x001c1fff1e0a7589 */ /* 0x00206200000e0000 */
[----:B------:R0:W-:Y:S01]  /*9720*/  SYNCS.ARRIVE.TRANS64.RED.A1T0 RZ, [R0+URZ], RZ ;  /* 0x000000ff00ff79a7 */ /* 0x0001e2000810043f */
[----:B------:R-:W-:Y:S02]  /*9730*/  BSSY B1, `(.L_x_12304) ;  /* 0x0000010000017945 */ /* 0x000fe40003800000 */
[----:B------:R0:W2:Y:S01]  /*9740*/  SHFL.IDX PT, R11, R31, RZ, 0x1c1f ;  /* 0x001c1fff1f0b7589 */ /* 0x0000a200000e0000 */
        /* <DEDUP_REMOVED lines=14> */
.L_x_12305:
[----:B------:R-:W-:Y:S05]  /*9830*/  BSYNC B1 ;  /* 0x0000000000017941 */ /* 0x000fea0003800000 */
.L_x_12304:
[----:B------:R-:W-:Y:S01]  /*9840*/  VIADD R3, R33, 0x60 ;  /* 0x0000006021037836 */ /* 0x000fe20000000000 */
[----:B---3--:R3:W4:Y:S04]  /*9850*/  SHFL.IDX PT, R9, R31, 0x1, 0x1c1f ;  /* 0x003c1f001f097f89 */ /* 0x00872800000e0000 */
[----:B------:R-:W-:Y:S01]  /*9860*/  ISETP.GE.AND P0, PT, R3, R2, PT ;  /* 0x000000020300720c */ /* 0x000fe20003f06270 */
[----:B------:R3:W0:-:S12]  /*9870*/  SHFL.IDX PT, R8, R30, 0x1, 0x1c1f ;  /* 0x003c1f001e087f89 */ /* 0x00061800000e0000 */
[----:B---3--:R-:W-:Y:S05]  /*9880*/  @P0 BRA `(.L_x_12306) ;  /* 0x0000000800300947 */ /* 0x008fea0003800000 */
[----:B------:R-:W-:Y:S02]  /*9890*/  ULDC UR5, c[0x0][0xac8] ;  /* 0x0002b20000057ab9 */ /* 0x000fe40000000800 */
[----:B------:R-:W-:Y:S02]  /*98a0*/  ISETP.GE.AND P2, PT, R19, UR5, PT ;  /* 0x0000000513007c0c */ /* 0x000fe4000bf46270 */
[----:B------:R-:W-:-:S11]  /*98b0*/  ISETP.GE.AND P1, PT, R18, UR5, PT ;  /* 0x0000000512007c0c */ /* 0x000fd6000bf26270 */
[C---:B01----:R-:W-:Y:S02]  /*98c0*/  @!P2 LEA R10, P0, R19.reuse, R8, 0x1 ;  /* 0x00000008130aa211 */ /* 0x043fe400078008ff */
[----:B----4-:R-:W-:Y:S02]  /*98d0*/  @!P1 IMAD.WIDE R2, R18, 0x2, R8 ;  /* 0x0000000212029825 */ /* 0x010fe400078e0208 */
[----:B--2---:R-:W-:Y:S02]  /*98e0*/  @!P2 LEA.HI.X R11, R19, R9, R72, 0x1, P0 ;  /* 0x00000009130ba211 */ /* 0x004fe400000f0c48 */
[----:B------:R-:W-:Y:S01]  /*98f0*/  ISETP.GE.AND P0, PT, R22, UR5, PT ;  /* 0x0000000516007c0c */ /* 0x000fe2000bf06270 */
[----:B-----5:R3:W-:Y:S04]  /*9900*/  @!P1 ST.E.128 desc[UR50][R2.64], R4 ;  /* 0x0000000402009985 */ /* 0x0207e8000c101d32 */
[----:B------:R3:W-:Y:S08]  /*9910*/  @!P2 ST.E.128 desc[UR50][R10.64], R12 ;  /* 0x0000000c0a00a985 */ /* 0x0007f0000c101d32 */
[----:B------:R-:W-:Y:S05]  /*9920*/  @P0 BRA `(.L_x_12306) ;  /* 0x0000000800080947 */ /* 0x000fea0003800000 */
[----:B---3--:R-:W-:-:S04]  /*9930*/  LEA R2, P0, R22, R8, 0x1 ;  /* 0x0000000816027211 */ /* 0x008fc800078008ff */
[----:B------:R-:W-:-:S05]  /*9940*/  LEA.HI.X R3, R22, R9, R157, 0x1, P0 ;  /* 0x0000000916037211 */ /* 0x000fca00000f0c9d */
[----:B------:R0:W-:Y:S01]  /*9950*/  ST.E.128 desc[UR50][R2.64], R24 ;  /* 0x0000001802007985 */ /* 0x0001e2000c101d32 */
[----:B------:R-:W-:Y:S05]  /*9960*/  BRA `(.L_x_12306) ;  /* 0x0000000400f87947 */ /* 0x000fea0003800000 */
.L_x_12303:
        /* <DEDUP_REMOVED lines=52> */
.L_x_12308:
[----:B------:R-:W-:Y:S05]  /*9cb0*/  BSYNC B1 ;  /* 0x0000000000017941 */ /* 0x000fea0003800000 */
.L_x_12307:
        /* <DEDUP_REMOVED lines=19> */
[----:B------:R-:W-:Y:S02]  /*9df0*/  IMAD R7, R8, R7, R6 ;  /* 0x0000000708077224 */ /* 0x000fe400078e0206 */
[----:B------:R-:W-:Y:S02]  /*9e00*/  IMAD R0, R0, UR6, RZ ;  /* 0x0000000600007c24 */ /* 0x000fe4000f8e02ff */
        /* <DEDUP_REMOVED lines=34> */
.L_x_12310:
[----:B------:R-:W-:Y:S05]  /*a030*/  BSYNC B1 ;  /* 0x0000000000017941 */ /* 0x000fea0003800000 */
.L_x_12309:
        /* <DEDUP_REMOVED lines=17> */
.L_x_12306:
[----:B------:R-:W-:Y:S05]  /*a150*/  BSYNC B0 ;  /* 0x0000000000007941 */ /* 0x000fea0003800000 */
.L_x_12302:
[----:B------:R-:W-:Y:S02]  /*a160*/  ULDC UR5, c[0x0][0xc38] ;  /* 0x00030e0000057ab9 */ /* 0x000fe40000000800 */
[----:B------:R-:W-:-:S06]  /*a170*/  UISETP.GE.AND UP0, UPT, UR4, UR5, UPT ;  /* 0x000000050400728c */ /* 0x000fcc000bf06270 */
[----:B------:R-:W-:-:S13]  /*a180*/  PLOP3.LUT P0, PT, PT, PT, UP0, 0x80, 0x0 ;  /* 0x000000000000781c */ /* 0x000fda0003f0f008 */
[----:B------:R-:W-:Y:S05]  /*a190*/  @!P0 BRA `(.L_x_12311) ;  /* 0xffffff6800c48947 */ /* 0x000fea000383ffff */
[----:B------:R-:W-:Y:S05]  /*a1a0*/  EXIT ;  /* 0x000000000000794d */ /* 0x000fea0003800000 */
.L_x_12261:
[----:B------:R-:W-:-:S08]  /*a1b0*/  NOP ;  /* 0x0000000000007918 */ /* 0x000fd00000000000 */
[----:B------:R-:W0:-:S00]  /*a1c0*/  USETMAXREG.DEALLOC.CTAPOOL 0x20 ;  /* 0x00000020000079c8 */ /* 0x000e0000080e0500 */
[----:B0-----:R-:W-:-:S06]  /*a1d0*/  LOP3.LUT R2, R0, 0x3, RZ, 0xc0, !PT ;  /* 0x0000000300027812 */ /* 0x001fcc00078ec0ff */
[----:B------:R-:W0:Y:S01]  /*a1e0*/  S2UR UR5, SR_CTAID.X ;  /* 0x00000000000579c3 */ /* 0x000e220000002500 */
[----:B------:R-:W-:Y:S01]  /*a1f0*/  LOP3.LUT R17, R17, 0xfffff7ff, RZ, 0xc0, !PT ;  /* 0xfffff7ff11117812 */ /* 0x000fe200078ec0ff */
[----:B------:R-:W-:Y:S01]  /*a200*/  STL [R1+0x1c], RZ ;  /* 0x00001cff01007387 */ /* 0x000fe20000100800 */
[----:B------:R-:W-:Y:S02]  /*a210*/  IMAD.MOV.U32 R25, RZ, RZ, 0x1 ;  /* 0x00000001ff197424 */ /* 0x000fe400078e00ff */
[----:B------:R-:W-:Y:S01]  /*a220*/  IMAD.MOV.U32 R22, RZ, RZ, RZ ;  /* 0x000000ffff167224 */ /* 0x000fe200078e00ff */
        /* <DEDUP_REMOVED lines=93> */
[----:B------:R-:W-:Y:S01]  /*a800*/  UIMAD UR37, UR37, UR38, URZ ;  /* 0x00000026252572a4 */ /* 0x000fe2000f8e023f */
[----:B------:R-:W-:Y:S01]  /*a810*/  ULDC UR45, c[0x0][0xc] ;  /* 0x00000300002d7ab9 */ /* 0x000fe20000000800 */
[----:B------:R-:W-:-:S02]  /*a820*/  ULOP3.LUT UR46, UR39, 0x2, URZ, 0xfc, !UPT ;  /* 0x00000002272e7892 */ /* 0x000fc4000f8efc3f */
[----:B------:R-:W-:Y:S02]  /*a830*/  ULOP3.LUT UR47, UR39, 0x1, URZ, 0xfc, !UPT ;  /* 0x00000001272f7892 */ /* 0x000fe4000f8efc3f */
[----:B------:R-:W-:Y:S02]  /*a840*/  UIADD3 UR38, UR36, 0x80, -UR38 ;  /* 0x0000008024267890 */ /* 0x000fe4000fffe826 */
[----:B------:R-:W-:Y:S01]  /*a850*/  USHF.R.S32.HI UR40, URZ, 0x7, UR5 ;  /* 0x000000073f287899 */ /* 0x000fe20008011405 */
[----:B--2---:R-:W-:-:S05]  /*a860*/  LEA R16, R13, R16, 0x18 ;  /* 0x000000100d107211 */ /* 0x004fca00078ec0ff */
[----:B------:R-:W-:-:S05]  /*a870*/  IMAD.IADD R3, R16, 0x1, R12 ;  /* 0x0000000110037824 */ /* 0x000fca00078e020c */
[----:B------:R1:W-:Y:S02]  /*a880*/  STL [R1+0x18], R3 ;  /* 0x0000180301007387 */ /* 0x0003e40000100800 */
.L_x_12379:
        /* <DEDUP_REMOVED lines=23> */
.L_x_12313:
[----:B------:R-:W-:Y:S01]  /*aa00*/  ULDC UR8, c[0x0][0xc54] ;  /* 0x0003150000087ab9 */ /* 0x000fe20000000800 */
[----:B------:R-:W-:Y:S01]  /*aa10*/  UMOV UR6, UR7 ;  /* 0x0000000700067c82 */ /* 0x000fe20008000000 */
[----:B------:R-:W-:-:S11]  /*aa20*/  UISETP.NE.AND UP0, UPT, UR8, 0x1, UPT ;  /* 0x000000010800788c */ /* 0x000fd6000bf05270 */
[----:B------:R-:W-:Y:S02]  /*aa30*/  @UP0 ULDC.64 UR10, c[0x0][0xc58] ;  /* 0x00031600000a0ab9 */ /* 0x000fe40000000a00 */
[----:B------:R-:W-:-:S04]  /*aa40*/  UIMAD.WIDE.U32 UR4, UR7, UR10, URZ ;  /* 0x0000000a070472a5 */ /* 0x000fc8000f8e003f */
[----:B------:R-:W-:-:S04]  /*aa50*/  @UP0 USHF.R.U32.HI UR6, URZ, UR11, UR5 ;  /* 0x0000000b3f060299 */ /* 0x000fc80008011605 */
[----:B------:R-:W-:-:S12]  /*aa60*/  UIMAD UR4, UR6, UR8, URZ ;  /* 0x00000008060472a4 */ /* 0x000fd8000f8e023f */
.L_x_12314:
        /* <DEDUP_REMOVED lines=23> */
[----:B------:R-:W-:Y:S01]  /*abe0*/  UISETP.NE.AND UP2, UPT, UR5, 0x1, UPT ;  /* 0x000000010500788c */ /* 0x000fe2000bf45270 */
[----:B------:R-:W-:Y:S01]  /*abf0*/  BSSY B7, `(.L_x_12315) ;  /* 0x0000375000077945 */ /* 0x000fe20003800000 */
[----:B------:R-:W-:Y:S02]  /*ac00*/  UIADD3 UR43, UR43, UR4, URZ ;  /* 0x000000042b2b7290 */ /* 0x000fe4000fffe03f */
[----:B------:R-:W-:Y:S02]  /*ac10*/  UP2UR UR48, UPR, URZ, 0x4 ;  /* 0x000000043f307883 */ /* 0x000fe40008000000 */
[----:B------:R-:W-:-:S04]  /*ac20*/  UIMAD UR6, UR43, 0xc0, URZ ;  /* 0x000000c02b0678a4 */ /* 0x000fc8000f8e023f */
        /* <DEDUP_REMOVED lines=32> */
.L_x_12316:
        /* <DEDUP_REMOVED lines=20> */
.L_x_12319:
[----:B------:R-:W-:Y:S05]  /*af70*/  BSYNC B6 ;  /* 0x0000000000067941 */ /* 0x000fea0003800000 */
.L_x_12318:
        /* <DEDUP_REMOVED lines=22> */
.L_x_12321:
[----:B------:R-:W-:Y:S05]  /*b0e0*/  BSYNC B6 ;  /* 0x0000000000067941 */ /* 0x000fea0003800000 */
.L_x_12320:
        /* <DEDUP_REMOVED lines=20> */
.L_x_12323:
[----:B------:R-:W-:Y:S05]  /*b230*/  BSYNC B6 ;  /* 0x0000000000067941 */ /* 0x000fea0003800000 */
.L_x_12322:
        /* <DEDUP_REMOVED lines=19> */
.L_x_12325:
[----:B------:R-:W-:Y:S05]  /*b370*/  BSYNC B6 ;  /* 0x0000000000067941 */ /* 0x000fea0003800000 */
.L_x_12324:
        /* <DEDUP_REMOVED lines=17> */
.L_x_12399:
        /* <DEDUP_REMOVED lines=41> */
.L_x_12327:
[----:B------:R-:W-:Y:S01]  /*b720*/  IMAD R4, R22, 0x8, R16 ;  /* 0x0000000816047824 */ /* 0x000fe200078e0210 */
[----:B------:R-:W-:Y:S01]  /*b730*/  SHF.L.U32 R21, R25, 0x1f, RZ ;  /* 0x0000001f19157819 */ /* 0x000fe200000006ff */
[----:B------:R-:W-:Y:S01]  /*b740*/  BSSY B0, `(.L_x_12328) ;  /* 0x0000004000007945 */ /* 0x000fe20003800000 */
[----:B0-----:R-:W-:Y:S02]  /*b750*/  SHF.R.S32.HI R18, RZ, 0x1f, R6 ;  /* 0x0000001fff127819 */ /* 0x001fe40000011406 */
[----:B------:R-:W0:Y:S02]  /*b760*/  SYNCS.PHASECHK.TRANS64.TRYWAIT P0, [R4+URZ+0x19c80], R21 ;  /* 0x019c8015040075a7 */ /* 0x000e24000800017f */
[----:B0-----:R-:W-:Y:S05]  /*b770*/  @!P0 BRA `(.L_x_12329) ;  /* 0x00000034003c8947 */ /* 0x001fea0003800000 */
.L_x_12400:
[----:B------:R-:W-:Y:S05]  /*b780*/  BSYNC B0 ;  /* 0x0000000000007941 */ /* 0x000fea0003800000 */
.L_x_12328:
        /* <DEDUP_REMOVED lines=47> */
.L_x_12406:
        /* <DEDUP_REMOVED lines=13> */
.L_x_12331:
        /* <DEDUP_REMOVED lines=11> */
.L_x_12332:
[----:B------:R2:W-:Y:S01]  /*bc00*/  SYNCS.ARRIVE.TRANS64.A1T0 RZ, [R4+URZ+0x19c70], RZ ;  /* 0x019c70ff04ff79a7 */ /* 0x0005e2000810003f */
[----:B------:R-:W-:Y:S05]  /*bc10*/  @!P4 BRA `(.L_x_12333) ;  /* 0x000000000004c947 */ /* 0x000fea0003800000 */
[----:B------:R-:W-:Y:S01]  /*bc20*/  BPT.TRAP 0x1 ;  /* 0x000000040000795c */ /* 0x000fe20000300000 */
.L_x_12333:
[----:B------:R-:W3:Y:S01]  /*bc30*/  SYNCS.PHASECHK.TRANS64.TRYWAIT P0, [R4+URZ+0x19c40], R21 ;  /* 0x019c4015040075a7 */ /* 0x000ee2000800017f */
[----:B------:R-:W-:Y:S04]  /*bc40*/  BSSY B0, `(.L_x_12334) ;  /* 0x0000002000007945 */ /* 0x000fe80003800000 */
[----:B---3--:R-:W-:Y:S05]  /*bc50*/  @!P0 BRA `(.L_x_12335) ;  /* 0x0000003000d08947 */ /* 0x008fea0003800000 */
.L_x_12407:
[----:B------:R-:W-:Y:S05]  /*bc60*/  BSYNC B0 ;  /* 0x0000000000007941 */ /* 0x000fea0003800000 */
.L_x_12334:
        /* <DEDUP_REMOVED lines=37> */
.L_x_12413:
        /* <DEDUP_REMOVED lines=10> */
.L_x_12337:
        /* <DEDUP_REMOVED lines=11> */
.L_x_12338:
        /* <DEDUP_REMOVED lines=23> */
.L_x_12340:
[----:B------:R-:W-:Y:S05]  /*c180*/  BSYNC B6 ;  /* 0x0000000000067941 */ /* 0x000fea0003800000 */
.L_x_12339:
[----:B------:R1:W5:Y:S01]  /*c190*/  LDL R8, [R1+0x18] ;  /* 0x0000180001087983 */ /* 0x0003620000100800 */
[----:B------:R-:W-:Y:S01]  /*c1a0*/  UISETP.NE.AND UP0, UPT, UR48, URZ, UPT ;  /* 0x0000003f3000728c */ /* 0x000fe2000bf05270 */
[----:B------:R-:W-:Y:S01]  /*c1b0*/  IMAD.U32 R0, RZ, RZ, UR43 ;  /* 0x0000002bff007e24 */ /* 0x000fe2000f8e00ff */
[----:B------:R-:W4:Y:S01]  /*c1c0*/  S2R R18, SR_TID.X ;  /* 0x0000000000127919 */ /* 0x000f220000002100 */
[----:B------:R-:W0:Y:S03]  /*c1d0*/  S2R R2, SR_TID.X ;  /* 0x0000000000027919 */ /* 0x000e260000002100 */
[----:B------:R-:W-:Y:S01]  /*c1e0*/  PLOP3.LUT P0, PT, PT, PT, UP0, 0x80, 0x0 ;  /* 0x000000000000781c */ /* 0x000fe20003f0f008 */
[----:B------:R-:W-:Y:S01]  /*c1f0*/  ULDC.64 UR8, c[0x0][0x2d8] ;  /* 0x0000b60000087ab9 */ /* 0x000fe20000000a00 */
[----:B------:R-:W-:-:S03]  /*c200*/  R2UR UR6, R29 ;  /* 0x000000001d0672ca */ /* 0x000fc600000e0000 */
[----:B------:R-:W-:Y:S01]  /*c210*/  @UP0 ULDC UR4, c[0x0][0x44c] ;  /* 0x0001130000040ab9 */ /* 0x000fe20000000800 */
[----:B------:R-:W-:Y:S01]  /*c220*/  R2UR UR7, R19 ;  /* 0x00000000130772ca */ /* 0x000fe200000e0000 */
[----:B------:R-:W-:Y:S01]  /*c230*/  ULDC UR12, c[0x0][0x448] ;  /* 0x00011200000c7ab9 */ /* 0x000fe20000000800 */
[----:B------:R-:W-:Y:S01]  /*c240*/  ULDC.64 UR10, c[0x0][0x280] ;  /* 0x0000a000000a7ab9 */ /* 0x000fe20000000a00 */
[----:B------:R-:W-:Y:S01]  /*c250*/  @UP0 ULDC UR13, c[0x0][0x44c] ;  /* 0x00011300000d0ab9 */ /* 0x000fe20000000800 */
[C---:B------:R-:W-:Y:S02]  /*c260*/  LOP3.LUT P3, RZ, R17.reuse, 0x80, RZ, 0xc0, !PT ;  /* 0x0000008011ff7812 */ /* 0x040fe4000786c0ff */
[C---:B------:R-:W-:Y:S02]  /*c270*/  LOP3.LUT P4, RZ, R17.reuse, 0x40, RZ, 0xc0, !PT ;  /* 0x0000004011ff7812 */ /* 0x040fe4000788c0ff */
[----:B------:R-:W-:Y:S01]  /*c280*/  LOP3.LUT P5, RZ, R17, 0x20, RZ, 0xc0, !PT ;  /* 0x0000002011ff7812 */ /* 0x000fe200078ac0ff */
[----:B----4-:R-:W-:Y:S01]  /*c290*/  IMAD.SHL.U32 R18, R18, 0x40, RZ ;  /* 0x0000004012127824 */ /* 0x010fe200078e00ff */
[----:B0-----:R-:W-:-:S04]  /*c2a0*/  LOP3.LUT R2, R2, 0x7f, RZ, 0xc0, !PT ;  /* 0x0000007f02027812 */ /* 0x001fc800078ec0ff */
[----:B------:R-:W-:Y:S02]  /*c2b0*/  LOP3.LUT R18, R18, 0x40, RZ, 0xc0, !PT ;  /* 0x0000004012127812 */ /* 0x000fe400078ec0ff */
[----:B------:R-:W-:-:S04]  /*c2c0*/  SHF.R.U32.HI R2, RZ, 0x1, R2 ;  /* 0x00000001ff027819 */ /* 0x000fc80000011602 */
[----:B------:R-:W-:-:S05]  /*c2d0*/  LOP3.LUT R2, R2, R18, RZ, 0xfc, !PT ;  /* 0x0000001202027212 */ /* 0x000fca00078efcff */
[----:B------:R-:W-:-:S04]  /*c2e0*/  IMAD R0, R0, 0xc0, R2 ;  /* 0x000000c000007824 */ /* 0x000fc800078e0202 */
        /* <DEDUP_REMOVED lines=21> */
[----:B--23--:R-:W-:Y:S02]  /*c440*/  IMAD.MOV R4, RZ, RZ, -R2 ;  /* 0x000000ffff047224 */ /* 0x00cfe400078e0a02 */
        /* <DEDUP_REMOVED lines=38> */
[----:B------:R-:W-:-:S03]  /*c6b0*/  IMAD.U32 R0, RZ, RZ, UR43 ;  /* 0x0000002bff007e24 */ /* 0x000fc6000f8e00ff */
[----:B------:R-:W1:Y:S01]  /*c6c0*/  SHFL.IDX PT, R2, R4, RZ, 0x1e1f ;  /* 0x001e1fff04027589 */ /* 0x000e6200000e0000 */
[----:B------:R-:W-:-:S03]  /*c6d0*/  IMAD R0, R0, 0xc0, R10 ;  /* 0x000000c000007824 */ /* 0x000fc600078e020a */
[----:B------:R-:W2:Y:S02]  /*c6e0*/  SHFL.IDX PT, R5, R5, 0x1, 0x1e1f ;  /* 0x003e1f0005057f89 */ /* 0x000ea400000e0000 */
[----:B------:R-:W-:Y:S02]  /*c6f0*/  ISETP.GE.AND P1, PT, R0, UR37, PT ;  /* 0x0000002500007c0c */ /* 0x000fe4000bf26270 */
[----:B------:R-:W3:Y:S04]  /*c700*/  SHFL.IDX PT, R4, R4, 0x1, 0x1e1f ;  /* 0x003e1f0004047f89 */ /* 0x000ee800000e0000 */
[----:B------:R-:W4:Y:S07]  /*c710*/  SHFL.IDX PT, R6, R6, RZ, 0x1e1f ;  /* 0x001e1fff06067589 */ /* 0x000f2e00000e0000 */
        /* <DEDUP_REMOVED lines=16> */
.L_x_12420:
        /* <DEDUP_REMOVED lines=12> */
.L_x_12343:
[----:B------:R-:W-:Y:S05]  /*c8e0*/  BSYNC B0 ;  /* 0x0000000000007941 */ /* 0x000fea0003800000 */
.L_x_12342:
[----:B------:R-:W-:Y:S01]  /*c8f0*/  NOP ;  /* 0x0000000000007918 */ /* 0x000fe20000000000 */
[----:B------:R-:W-:-:S13]  /*c900*/  PLOP3.LUT P0, PT, PT, PT, PT, 0x80, 0x0 ;  /* 0x000000000000781c */ /* 0x000fda0003f0f070 */
.L_x_12344:
        /* <DEDUP_REMOVED lines=18> */
.L_x_12421:
[----:B------:R-:W-:Y:S05]  /*ca30*/  BSYNC B0 ;  /* 0x0000000000007941 */ /* 0x000fea0003800000 */
.L_x_12345:
[----:B------:R-:W-:-:S06]  /*ca40*/  UISETP.GE.AND UP0, UPT, UR44, 0x2, UPT ;  /* 0x000000022c00788c */ /* 0x000fcc000bf06270 */
[----:B------:R-:W-:-:S13]  /*ca50*/  PLOP3.LUT P0, PT, PT, PT, UP0, 0x40, 0x0 ;  /* 0x000000000000781c */ /* 0x000fda0003f0e808 */
[----:B------:R-:W-:Y:S05]  /*ca60*/  @P0 BRA `(.L_x_12347) ;  /* 0x0000001000540947 */ /* 0x000fea0003800000 */
[----:B------:R-:W-:Y:S01]  /*ca70*/  UIADD3 UR4, UR44, -0x2, URZ ;  /* 0xfffffffe2c047890 */ /* 0x000fe2000fffe03f */
[----:B------:R-:W-:Y:S02]  /*ca80*/  IMAD.MOV.U32 R5, RZ, RZ, R25 ;  /* 0x000000ffff057224 */ /* 0x000fe400078e0019 */
[----:B------:R-:W-:-:S03]  /*ca90*/  IMAD.MOV.U32 R0, RZ, RZ, R22 ;  /* 0x000000ffff007224 */ /* 0x000fc600078e0016 */
[----:B------:R-:W-:-:S07]  /*caa0*/  IMAD.U32 R20, RZ, RZ, UR4 ;  /* 0x00000004ff147e24 */ /* 0x000fce000f8e00ff */
.L_x_12367:
        /* <DEDUP_REMOVED lines=43> */
.L_x_12348:
[----:B------:R-:W-:Y:S01]  /*cd60*/  IMAD R4, R22, 0x8, R16 ;  /* 0x0000000816047824 */ /* 0x000fe200078e0210 */
[----:B------:R-:W-:Y:S01]  /*cd70*/  SHF.L.U32 R10, R25, 0x1f, RZ ;  /* 0x0000001f190a7819 */ /* 0x000fe200000006ff */
[----:B------:R-:W-:Y:S01]  /*cd80*/  BSSY B0, `(.L_x_12349) ;  /* 0x0000004000007945 */ /* 0x000fe20003800000 */
[----:B------:R-:W-:Y:S02]  /*cd90*/  SHF.R.S32.HI R9, RZ, 0x1f, R8 ;  /* 0x0000001fff097819 */ /* 0x000fe40000011408 */
[----:B------:R-:W0:Y:S02]  /*cda0*/  SYNCS.PHASECHK.TRANS64.TRYWAIT P0, [R4+URZ+0x19c80], R10 ;  /* 0x019c800a040075a7 */ /* 0x000e24000800017f */
[----:B0-----:R-:W-:Y:S05]  /*cdb0*/  @!P0 BRA `(.L_x_12350) ;  /* 0x0000002800348947 */ /* 0x001fea0003800000 */
.L_x_12422:
[----:B------:R-:W-:Y:S05]  /*cdc0*/  BSYNC B0 ;  /* 0x0000000000007941 */ /* 0x000fea0003800000 */
.L_x_12349:
        /* <DEDUP_REMOVED lines=37> */
.L_x_12428:
        /* <DEDUP_REMOVED lines=13> */
.L_x_12352:
        /* <DEDUP_REMOVED lines=11> */
.L_x_12353:
[----:B------:R2:W-:Y:S01]  /*d1a0*/  SYNCS.ARRIVE.TRANS64.A1T0 RZ, [R4+URZ+0x19c70], RZ ;  /* 0x019c70ff04ff79a7 */ /* 0x0005e2000810003f */
[----:B------:R-:W-:Y:S05]  /*d1b0*/  @!P3 BRA `(.L_x_12354) ;  /* 0x000000000004b947 */ /* 0x000fea0003800000 */
[----:B------:R-:W-:Y:S01]  /*d1c0*/  BPT.TRAP 0x1 ;  /* 0x000000040000795c */ /* 0x000fe20000300000 */
.L_x_12354:
[----:B------:R-:W3:Y:S01]  /*d1d0*/  SYNCS.PHASECHK.TRANS64.TRYWAIT P0, [R4+URZ+0x19c40], R10 ;  /* 0x019c400a040075a7 */ /* 0x000ee2000800017f */
[----:B------:R-:W-:Y:S04]  /*d1e0*/  BSSY B0, `(.L_x_12355) ;  /* 0x0000002000007945 */ /* 0x000fe80003800000 */
[----:B---3--:R-:W-:Y:S05]  /*d1f0*/  @!P0 BRA `(.L_x_12356) ;  /* 0x0000002400e48947 */ /* 0x008fea0003800000 */
.L_x_12429:
[----:B------:R-:W-:Y:S05]  /*d200*/  BSYNC B0 ;  /* 0x0000000000007941 */ /* 0x000fea0003800000 */
.L_x_12355:
        /* <DEDUP_REMOVED lines=34> */
.L_x_12435:
        /* <DEDUP_REMOVED lines=10> */
.L_x_12358:
        /* <DEDUP_REMOVED lines=11> */
.L_x_12359:
[----:B------:R-:W-:Y:S01]  /*d580*/  IMAD.U32 R2, RZ, RZ, UR47 ;  /* 0x0000002fff027e24 */ /* 0x000fe2000f8e00ff */
[----:B------:R0:W-:Y:S04]  /*d590*/  SYNCS.ARRIVE.TRANS64.A1T0 RZ, [R4+URZ+0x19c30], RZ ;  /* 0x019c30ff04ff79a7 */ /* 0x0001e8000810003f */
[----:B------:R-:W-:-:S13]  /*d5a0*/  ISETP.NE.AND P0, PT, R2, 0x3, PT ;  /* 0x000000030200780c */ /* 0x000fda0003f05270 */
[----:B0-----:R-:W-:Y:S05]  /*d5b0*/  @!P0 BRA `(.L_x_12360) ;  /* 0x0000000000048947 */ /* 0x001fea0003800000 */
[----:B------:R-:W-:Y:S01]  /*d5c0*/  BPT.TRAP 0x1 ;  /* 0x000000040000795c */ /* 0x000fe20000300000 */
.L_x_12360:
[----:B------:R-:W-:Y:S01]  /*d5d0*/  LOP3.LUT R3, R5, 0x1, RZ, 0x3c, !PT ;  /* 0x0000000105037812 */ /* 0x000fe200078e3cff */
[----:B------:R-:W-:Y:S01]  /*d5e0*/  IMAD R2, R0, 0x8, R16 ;  /* 0x0000000800027824 */ /* 0x000fe200078e0210 */
[----:B------:R-:W-:Y:S02]  /*d5f0*/  BSSY B0, `(.L_x_12361) ;  /* 0x0000004000007945 */ /* 0x000fe40003800000 */
[----:B------:R-:W-:-:S04]  /*d600*/  SHF.L.U32 R3, R3, 0x1f, RZ ;  /* 0x0000001f03037819 */ /* 0x000fc800000006ff */
[----:B------:R-:W0:Y:S02]  /*d610*/  SYNCS.PHASECHK.TRANS64.TRYWAIT P2, [R2+URZ+0x19c70], R3 ;  /* 0x019c7003020075a7 */ /* 0x000e24000804017f */
[----:B0-----:R-:W-:Y:S05]  /*d620*/  @!P2 BRA `(.L_x_12362) ;  /* 0x000000240084a947 */ /* 0x001fea0003800000 */
.L_x_12436:
[----:B------:R-:W-:Y:S05]  /*d630*/  BSYNC B0 ;  /* 0x0000000000007941 */ /* 0x000fea0003800000 */
.L_x_12361:
[----:B--23--:R-:W-:-:S05]  /*d640*/  IMAD.U32 R4, RZ, RZ, UR46 ;  /* 0x0000002eff047e24 */ /* 0x00cfca000f8e00ff */
[----:B------:R-:W-:-:S13]  /*d650*/  ISETP.NE.AND P2, PT, R4, 0x3, PT ;  /* 0x000000030400780c */ /* 0x000fda0003f45270 */
[----:B------:R-:W-:Y:S05]  /*d660*/  @!P2 BRA `(.L_x_12363) ;  /* 0x000000000004a947 */ /* 0x000fea0003800000 */
[----:B------:R-:W-:Y:S01]  /*d670*/  BPT.TRAP 0x1 ;  /* 0x000000040000795c */ /* 0x000fe20000300000 */
.L_x_12363:
[----:B0-----:R-:W-:Y:S01]  /*d680*/  SHF.L.U32 R3, R5, 0x1f, RZ ;  /* 0x0000001f05037819 */ /* 0x001fe200000006ff */
[----:B------:R-:W-:-:S03]  /*d690*/  IMAD R0, R0, 0x3000, RZ ;  /* 0x0000300000007824 */ /* 0x000fc600078e02ff */
[----:B------:R-:W0:Y:S02]  /*d6a0*/  SYNCS.PHASECHK.TRANS64.TRYWAIT P2, [R2+URZ+0x19c60], R3 ;  /* 0x019c6003020075a7 */ /* 0x000e24000804017f */
[----:B0-----:R-:W-:Y:S05]  /*d6b0*/  @!P2 BRA `(.L_x_12364) ;  /* 0x000000240074a947 */ /* 0x001fea0003800000 */
.L_x_12437:
        /* <DEDUP_REMOVED lines=69> */
.L_x_12365:
[----:B-1----:R1:W-:Y:S01]  /*db10*/  SYNCS.ARRIVE.TRANS64.A1T0 RZ, [R2+URZ+0x19c50], RZ ;  /* 0x019c50ff02ff79a7 */ /* 0x0023e2000810003f */
[----:B------:R-:W-:Y:S06]  /*db20*/  BAR.SYNC.DEFER_BLOCKING 0x2, 0x80 ;  /* 0x0082000000007b1d */ /* 0x000fec0000010000 */
[----:B------:R-:W-:Y:S05]  /*db30*/  @!P0 BRA `(.L_x_12366) ;  /* 0x0000000000048947 */ /* 0x000fea0003800000 */
[----:B------:R-:W-:Y:S01]  /*db40*/  BPT.TRAP 0x1 ;  /* 0x000000040000795c */ /* 0x000fe20000300000 */
.L_x_12366:
[----:B------:R-:W2:Y:S01]  /*db50*/  LDL R0, [R1+0x8] ;  /* 0x0000080001007983 */ /* 0x000ea20000100800 */
[----:B-1----:R-:W-:Y:S02]  /*db60*/  VIADD R2, R2, 0x19c80 ;  /* 0x00019c8002027836 */ /* 0x002fe40000000000 */
[----:B------:R-:W-:-:S03]  /*db70*/  IMAD.MOV.U32 R5, RZ, RZ, R25 ;  /* 0x000000ffff057224 */ /* 0x000fc600078e0019 */
[----:B--2---:R-:W-:Y:S01]  /*db80*/  PRMT R2, R0, 0x654, R2 ;  /* 0x0000065400027816 */ /* 0x004fe20000000002 */
[----:B------:R-:W-:-:S03]  /*db90*/  IMAD.MOV.U32 R0, RZ, RZ, R22 ;  /* 0x000000ffff007224 */ /* 0x000fc600078e0016 */
[----:B------:R2:W-:Y:S01]  /*dba0*/  SYNCS.ARRIVE.TRANS64.RED.A1T0 RZ, [R2+URZ], RZ ;  /* 0x000000ff02ff79a7 */ /* 0x0005e2000810043f */
[----:B------:R-:W-:Y:S05]  /*dbb0*/  @P1 BRA `(.L_x_12367) ;  /* 0xffffffec00bc1947 */ /* 0x000fea000383ffff */
.L_x_12347:
        /* <DEDUP_REMOVED lines=19> */
.L_x_12369:
[----:B------:R-:W-:Y:S05]  /*dcf0*/  BSYNC B0 ;  /* 0x0000000000007941 */ /* 0x000fea0003800000 */
.L_x_12368:
[----:B------:R-:W-:-:S13]  /*dd00*/  ISETP.NE.AND P1, PT, R4, 0x3, PT ;  /* 0x000000030400780c */ /* 0x000fda0003f25270 */
[----:B------:R-:W-:Y:S05]  /*dd10*/  @!P1 BRA `(.L_x_12370) ;  /* 0x0000000000049947 */ /* 0x000fea0003800000 */
[----:B------:R-:W-:Y:S01]  /*dd20*/  BPT.TRAP 0x1 ;  /* 0x000000040000795c */ /* 0x000fe20000300000 */
.L_x_12370:
[----:B01----:R-:W-:Y:S01]  /*dd30*/  LOP3.LUT R3, R25, 0x1, RZ, 0x3c, !PT ;  /* 0x0000000119037812 */ /* 0x003fe200078e3cff */
[----:B--2---:R-:W-:Y:S01]  /*dd40*/  IMAD R0, R22, 0x8, R16 ;  /* 0x0000000816007824 */ /* 0x004fe200078e0210 */
[----:B------:R-:W-:Y:S02]  /*dd50*/  BSSY B0, `(.L_x_12371) ;  /* 0x0000004000007945 */ /* 0x000fe40003800000 */
[----:B------:R-:W-:-:S04]  /*dd60*/  SHF.L.U32 R3, R3, 0x1f, RZ ;  /* 0x0000001f03037819 */ /* 0x000fc800000006ff */
[----:B------:R-:W0:Y:S02]  /*dd70*/  SYNCS.PHASECHK.TRANS64.TRYWAIT P2, [R0+URZ+0x19c70], R3 ;  /* 0x019c7003000075a7 */ /* 0x000e24000804017f */
[----:B0-----:R-:W-:Y:S05]  /*dd80*/  @!P2 BRA `(.L_x_12372) ;  /* 0x0000001c00d4a947 */ /* 0x001fea0003800000 */
.L_x_12438:
[----:B------:R-:W-:Y:S05]  /*dd90*/  BSYNC B0 ;  /* 0x0000000000007941 */ /* 0x000fea0003800000 */
.L_x_12371:
[----:B------:R-:W-:-:S05]  /*dda0*/  IMAD.U32 R2, RZ, RZ, UR46 ;  /* 0x0000002eff027e24 */ /* 0x000fca000f8e00ff */
[----:B------:R-:W-:-:S13]  /*ddb0*/  ISETP.NE.AND P2, PT, R2, 0x3, PT ;  /* 0x000000030200780c */ /* 0x000fda0003f45270 */
[----:B------:R-:W-:Y:S05]  /*ddc0*/  @!P2 BRA `(.L_x_12373) ;  /* 0x000000000004a947 */ /* 0x000fea0003800000 */
[----:B------:R-:W-:Y:S01]  /*ddd0*/  BPT.TRAP 0x1 ;  /* 0x000000040000795c */ /* 0x000fe20000300000 */
.L_x_12373:
[----:B0-----:R-:W-:-:S04]  /*dde0*/  SHF.L.U32 R3, R25, 0x1f, RZ ;  /* 0x0000001f19037819 */ /* 0x001fc800000006ff */
[----:B------:R-:W0:Y:S02]  /*ddf0*/  SYNCS.PHASECHK.TRANS64.TRYWAIT P2, [R0+URZ+0x19c60], R3 ;  /* 0x019c6003000075a7 */ /* 0x000e24000804017f */
[----:B0-----:R-:W-:Y:S05]  /*de00*/  @!P2 BRA `(.L_x_12374) ;  /* 0x0000001c00c8a947 */ /* 0x001fea0003800000 */
.L_x_12439:
        /* <DEDUP_REMOVED lines=70> */
.L_x_12375:
[----:B-1----:R1:W-:Y:S01]  /*e270*/  SYNCS.ARRIVE.TRANS64.A1T0 RZ, [R0+URZ+0x19c50], RZ ;  /* 0x019c50ff00ff79a7 */ /* 0x0023e2000810003f */
[----:B------:R-:W-:Y:S06]  /*e280*/  BAR.SYNC.DEFER_BLOCKING 0x2, 0x80 ;  /* 0x0082000000007b1d */ /* 0x000fec0000010000 */
[----:B------:R-:W-:Y:S05]  /*e290*/  @!P1 BRA `(.L_x_12376) ;  /* 0x0000000000049947 */ /* 0x000fea0003800000 */
[----:B------:R-:W-:Y:S01]  /*e2a0*/  BPT.TRAP 0x1 ;  /* 0x000000040000795c */ /* 0x000fe20000300000 */
.L_x_12376:
        /* <DEDUP_REMOVED lines=9> */
.L_x_12317:
[----:B------:R-:W-:Y:S05]  /*e340*/  BSYNC B7 ;  /* 0x0000000000077941 */ /* 0x000fea0003800000 */
.L_x_12315:
        /* <DEDUP_REMOVED lines=14> */
.L_x_12377:
        /* <DEDUP_REMOVED lines=10> */
.L_x_12378:
[----:B--2---:R-:W2:Y:S01]  /*e4d0*/  LDL R0, [R1+0x14] ;  /* 0x0000140001007983 */ /* 0x004ea20000100800 */
[----:B------:R-:W-:Y:S02]  /*e4e0*/  ULDC UR4, c[0x0][0xc38] ;  /* 0x00030e0000047ab9 */ /* 0x000fe40000000800 */
[----:B--2---:R-:W-:-:S13]  /*e4f0*/  ISETP.GE.AND P0, PT, R0, UR4, PT ;  /* 0x0000000400007c0c */ /* 0x004fda000bf06270 */
[----:B------:R-:W-:Y:S05]  /*e500*/  @!P0 BRA `(.L_x_12379) ;  /* 0xffffffc000e08947 */ /* 0x000fea000383ffff */
.L_x_12312:
        /* <DEDUP_REMOVED lines=12> */
.L_x_12440:
[----:B------:R-:W-:Y:S05]  /*e5d0*/  BSYNC B0 ;  /* 0x0000000000007941 */ /* 0x000fea0003800000 */
.L_x_12380:
[----:B------:R-:W-:-:S03]  /*e5e0*/  UMOV UR4, 0xffffffff ;  /* 0xffffffff00047882 */ /* 0x000fc60000000000 */
[----:B------:R-:W-:Y:S05]  /*e5f0*/  BRA.DIV UR4, `(.L_x_12382) ;  /* 0x0000001604f47947 */ /* 0x000fea000b800000 */
[----:B-1----:R-:W1:Y:S02]  /*e600*/  S2R R0, SR_TID.X ;  /* 0x0000000000007919 */ /* 0x002e640000002100 */
[----:B-1----:R-:W-:-:S04]  /*e610*/  SHF.R.U32.HI R0, RZ, 0x5, R0 ;  /* 0x00000005ff007819 */ /* 0x002fc80000011600 */
[----:B------:R-:W-:-:S05]  /*e620*/  LOP3.LUT R0, R0, 0x3, RZ, 0xc0, !PT ;  /* 0x0000000300007812 */ /* 0x000fca00078ec0ff */
[----:B------:R1:W2:Y:S02]  /*e630*/  SHFL.IDX PT, R14, R0, RZ, 0x1f ;  /* 0x00001fff000e7589 */ /* 0x0002a400000e0000 */
.L_x_12443:
[----:B--2---:R-:W-:Y:S01]  /*e640*/  ISETP.NE.AND P0, PT, R14, RZ, PT ;  /* 0x000000ff0e00720c */ /* 0x004fe20003f05270 */
[----:B------:R-:W-:-:S12]  /*e650*/  BSSY B0, `(.L_x_12383) ;  /* 0x000002c000007945 */ /* 0x000fd80003800000 */
[----:B------:R-:W-:Y:S05]  /*e660*/  @P0 BRA `(.L_x_12384) ;  /* 0x0000000000a80947 */ /* 0x000fea0003800000 */
[----:B------:R-:W-:-:S03]  /*e670*/  UMOV UR4, 0xffffffff ;  /* 0xffffffff00047882 */ /* 0x000fc60000000000 */
[----:B------:R-:W-:Y:S05]  /*e680*/  BRA.DIV UR4, `(.L_x_12385) ;  /* 0x0000001a04047947 */ /* 0x000fea000b800000 */
[----:B------:R-:W-:-:S13]  /*e690*/  ELECT P6, URZ, PT ;  /* 0x00000000003f782f */ /* 0x000fda00038c0000 */
.L_x_12446:
[----:B------:R-:W-:Y:S05]  /*e6a0*/  @!P6 BRA `(.L_x_12384) ;  /* 0x000000000098e947 */ /* 0x000fea0003800000 */
[----:B------:R-:W-:-:S06]  /*e6b0*/  ULOP3.LUT UR4, UR39, 0x2, URZ, 0xfc, !UPT ;  /* 0x0000000227047892 */ /* 0x000fcc000f8efc3f */
[----:B-1----:R-:W-:-:S05]  /*e6c0*/  IMAD.U32 R0, RZ, RZ, UR4 ;  /* 0x00000004ff007e24 */ /* 0x002fca000f8e00ff */
[----:B------:R-:W-:-:S13]  /*e6d0*/  ISETP.NE.AND P0, PT, R0, 0x3, PT ;  /* 0x000000030000780c */ /* 0x000fda0003f05270 */
[----:B------:R-:W-:Y:S05]  /*e6e0*/  @!P0 BRA `(.L_x_12386) ;  /* 0x0000000000048947 */ /* 0x000fea0003800000 */
[----:B------:R-:W-:Y:S01]  /*e6f0*/  BPT.TRAP 0x1 ;  /* 0x000000040000795c */ /* 0x000fe20000300000 */
.L_x_12386:
[C---:B------:R-:W-:Y:S01]  /*e700*/  IMAD R3, R22.reuse, 0x8, R5 ;  /* 0x0000000816037824 */ /* 0x040fe200078e0205 */
[----:B------:R-:W-:Y:S01]  /*e710*/  SHF.L.U32 R2, R25, 0x1f, RZ ;  /* 0x0000001f19027819 */ /* 0x000fe200000006ff */
[----:B------:R-:W-:-:S03]  /*e720*/  VIADD R22, R22, 0x1 ;  /* 0x0000000116167836 */ /* 0x000fc60000000000 */
[----:B------:R-:W1:Y:S02]  /*e730*/  SYNCS.PHASECHK.TRANS64.TRYWAIT P1, [R3+URZ+0x19c40], R2 ;  /* 0x019c4002030075a7 */ /* 0x000e64000802017f */
[----:B------:R-:W-:-:S04]  /*e740*/  ISETP.NE.AND P2, PT, R22, 0x2, PT ;  /* 0x000000021600780c */ /* 0x000fc80003f45270 */
[----:B------:R-:W-:Y:S01]  /*e750*/  SEL R0, RZ, 0x1, P2 ;  /* 0x00000001ff007807 */ /* 0x000fe20001000000 */
[----:B-1----:R-:W-:Y:S08]  /*e760*/  @!P1 BRA `(.L_x_12387) ;  /* 0x0000001400ec9947 */ /* 0x002ff00003800000 */
.L_x_12447:
[----:B------:R-:W-:Y:S02]  /*e770*/  SEL R22, R22, RZ, P2 ;  /* 0x000000ff16167207 */ /* 0x000fe40001000000 */
[----:B------:R-:W-:Y:S01]  /*e780*/  LOP3.LUT R0, R25, R0, RZ, 0x3c, !PT ;  /* 0x0000000019007212 */ /* 0x000fe200078e3cff */
[----:B------:R-:W-:Y:S06]  /*e790*/  @!P0 BRA `(.L_x_12388) ;  /* 0x0000000000048947 */ /* 0x000fec0003800000 */
[----:B------:R-:W-:Y:S01]  /*e7a0*/  BPT.TRAP 0x1 ;  /* 0x000000040000795c */ /* 0x000fe20000300000 */
.L_x_12388:
[----:B------:R-:W-:Y:S01]  /*e7b0*/  IMAD R5, R22, 0x8, R5 ;  /* 0x0000000816057824 */ /* 0x000fe200078e0205 */
[----:B------:R-:W-:-:S04]  /*e7c0*/  SHF.L.U32 R0, R0, 0x1f, RZ ;  /* 0x0000001f00007819 */ /* 0x000fc800000006ff */
[----:B------:R-:W2:Y:S02]  /*e7d0*/  SYNCS.PHASECHK.TRANS64.TRYWAIT P1, [R5+URZ+0x19c40], R0 ;  /* 0x019c4000050075a7 */ /* 0x000ea4000802017f */
[----:B--2---:R-:W-:Y:S05]  /*e7e0*/  @!P1 BRA `(.L_x_12389) ;  /* 0x0000001400e09947 */ /* 0x004fea0003800000 */
.L_x_12448:
[----:B------:R-:W-:Y:S05]  /*e7f0*/  @!P0 BRA `(.L_x_12390) ;  /* 0x0000000000048947 */ /* 0x000fea0003800000 */
[----:B------:R-:W-:Y:S01]  /*e800*/  BPT.TRAP 0x1 ;  /* 0x000000040000795c */ /* 0x000fe20000300000 */
.L_x_12390:
[----:B------:R-:W3:Y:S02]  /*e810*/  SYNCS.PHASECHK.TRANS64.TRYWAIT P1, [R3+URZ+0x19c60], R2 ;  /* 0x019c6002030075a7 */ /* 0x000ee4000802017f */
[----:B---3--:R-:W-:Y:S05]  /*e820*/  @!P1 BRA `(.L_x_12391) ;  /* 0x0000001400e49947 */ /* 0x008fea0003800000 */
.L_x_12449:
[----:B------:R-:W-:Y:S05]  /*e830*/  @!P0 BRA `(.L_x_12392) ;  /* 0x0000000000048947 */ /* 0x000fea0003800000 */
[----:B------:R-:W-:Y:S01]  /*e840*/  BPT.TRAP 0x1 ;  /* 0x000000040000795c */ /* 0x000fe20000300000 */
.L_x_12392:
[----:B------:R-:W4:Y:S02]  /*e850*/  SYNCS.PHASECHK.TRANS64.TRYWAIT P1, [R5+URZ+0x19c60], R0 ;  /* 0x019c6000050075a7 */ /* 0x000f24000802017f */
[----:B----4-:R-:W-:Y:S05]  /*e860*/  @!P1 BRA `(.L_x_12393) ;  /* 0x0000001400e89947 */ /* 0x010fea0003800000 */
.L_x_12450:
[----:B------:R-:W-:Y:S05]  /*e870*/  @!P0 BRA `(.L_x_12394) ;  /* 0x0000000000048947 */ /* 0x000fea0003800000 */
[----:B------:R-:W-:Y:S01]  /*e880*/  BPT.TRAP 0x1 ;  /* 0x000000040000795c */ /* 0x000fe20000300000 */
.L_x_12394:
[----:B------:R-:W5:Y:S02]  /*e890*/  SYNCS.PHASECHK.TRANS64.TRYWAIT P1, [R3+URZ+0x19c80], R2 ;  /* 0x019c8002030075a7 */ /* 0x000f64000802017f */
[----:B-----5:R-:W-:Y:S05]  /*e8a0*/  @!P1 BRA `(.L_x_12395) ;  /* 0x0000001400ec9947 */ /* 0x020fea0003800000 */
.L_x_12451:
[----:B------:R-:W-:Y:S05]  /*e8b0*/  @!P0 BRA `(.L_x_12396) ;  /* 0x0000000000048947 */ /* 0x000fea0003800000 */
[----:B------:R-:W-:Y:S01]  /*e8c0*/  BPT.TRAP 0x1 ;  /* 0x000000040000795c */ /* 0x000fe20000300000 */
.L_x_12396:
[----:B------:R0:W0:Y:S02]  /*e8d0*/  SYNCS.PHASECHK.TRANS64.TRYWAIT P0, [R5+URZ+0x19c80], R0 ;  /* 0x019c8000050075a7 */ /* 0x000024000800017f */
[----:B0-----:R-:W-:Y:S05]  /*e8e0*/  @!P0 NANOSLEEP.SYNCS 0x989680 ;  /* 0x009896800000895d */ /* 0x001fea0003900000 */
[----:B------:R-:W0:Y:S02]  /*e8f0*/  @!P0 SYNCS.PHASECHK.TRANS64 P0, [R5+URZ+0x19c80], R0 ;  /* 0x019c8000050085a7 */ /* 0x000e24000800007f */
[----:B0-----:R-:W-:Y:S05]  /*e900*/  @!P0 BRA `(.L_x_12396) ;  /* 0xfffffffc00f08947 */ /* 0x001fea000383ffff */
.L_x_12384:
[----:B------:R-:W-:Y:S05]  /*e910*/  BSYNC B0 ;  /* 0x0000000000007941 */ /* 0x000fea0003800000 */
.L_x_12383:
[----:B------:R-:W-:Y:S05]  /*e920*/  EXIT ;  /* 0x000000000000794d */ /* 0x000fea0003800000 */
.L_x_12267:
[----:B0-----:R-:W-:-:S04]  /*e930*/  IMAD.U32 R3, RZ, RZ, UR46 ;  /* 0x0000002eff037e24 */ /* 0x001fc8000f8e00ff */
[----:B------:R0:W1:Y:S03]  /*e940*/  SYNCS.PHASECHK.TRANS64.TRYWAIT P1, [R3+URZ+0x19c00], R0 ;  /* 0x019c0000030075a7 */ /* 0x000066000802017f */
[----:B-1----:R-:W-:Y:S05]  /*e950*/  @!P1 NANOSLEEP.SYNCS 0x989680 ;  /* 0x009896800000995d */ /* 0x002fea0003900000 */
[----:B------:R-:W1:Y:S02]  /*e960*/  @!P1 SYNCS.PHASECHK.TRANS64 P1, [R3+URZ+0x19c00], R0 ;  /* 0x019c0000030095a7 */ /* 0x000e64000802007f */
[----:B-1----:R-:W-:Y:S05]  /*e970*/  @!P1 BRA `(.L_x_12267) ;  /* 0xfffffffc00ec9947 */ /* 0x002fea000383ffff */
[----:B------:R-:W-:Y:S05]  /*e980*/  BRA `(.L_x_12397) ;  /* 0xffffff2c00bc7947 */ /* 0x000fea000383ffff */
.L_x_12271:
[----:B-1----:R1:W2:Y:S02]  /*e990*/  SYNCS.PHASECHK.TRANS64.TRYWAIT P1, [R3+URZ+0x19c30], R0 ;  /* 0x019c3000030075a7 */ /* 0x0022a4000802017f */
[----:B--2---:R-:W-:Y:S05]  /*e9a0*/  @!P1 NANOSLEEP.SYNCS 0x989680 ;  /* 0x009896800000995d */ /* 0x004fea0003900000 */
[----:B------:R-:W2:Y:S02]  /*e9b0*/  @!P1 SYNCS.PHASECHK.TRANS64 P1, [R3+URZ+0x19c30], R0 ;  /* 0x019c3000030095a7 */ /* 0x000ea4000802007f */
[----:B--2---:R-:W-:Y:S05]  /*e9c0*/  @!P1 BRA `(.L_x_12271) ;  /* 0xfffffffc00f09947 */ /* 0x004fea000383ffff */
[----:B------:R-:W-:Y:S05]  /*e9d0*/  BRA `(.L_x_12270) ;  /* 0xffffff2c00d87947 */ /* 0x000fea000383ffff */
.L_x_12277:
[----:B-1----:R-:W-:-:S04]  /*e9e0*/  IMAD.U32 R7, RZ, RZ, UR19 ;  /* 0x00000013ff077e24 */ /* 0x002fc8000f8e00ff */
[----:B------:R1:W2:Y:S03]  /*e9f0*/  SYNCS.PHASECHK.TRANS64.TRYWAIT P1, [R7+URZ+0x19c30], R0 ;  /* 0x019c3000070075a7 */ /* 0x0002a6000802017f */
[----:B--2---:R-:W-:Y:S05]  /*ea00*/  @!P1 NANOSLEEP.SYNCS 0x989680 ;  /* 0x009896800000995d */ /* 0x004fea0003900000 */
[----:B------:R-:W2:Y:S02]  /*ea10*/  @!P1 SYNCS.PHASECHK.TRANS64 P1, [R7+URZ+0x19c30], R0 ;  /* 0x019c3000070095a7 */ /* 0x000ea4000802007f */
[----:B--2---:R-:W-:Y:S05]  /*ea20*/  @!P1 BRA `(.L_x_12277) ;  /* 0xfffffffc00ec9947 */ /* 0x004fea000383ffff */
[----:B------:R-:W-:Y:S05]  /*ea30*/  BRA `(.L_x_12276) ;  /* 0xffffff5000547947 */ /* 0x000fea000383ffff */
.L_x_12281:
[----:B-1----:R-:W-:-:S04]  /*ea40*/  IMAD.U32 R7, RZ, RZ, UR11 ;  /* 0x0000000bff077e24 */ /* 0x002fc8000f8e00ff */
[----:B------:R1:W2:Y:S03]  /*ea50*/  SYNCS.PHASECHK.TRANS64.TRYWAIT P1, [R7+URZ+0x19c50], R0 ;  /* 0x019c5000070075a7 */ /* 0x0002a6000802017f */
[----:B--2---:R-:W-:Y:S05]  /*ea60*/  @!P1 NANOSLEEP.SYNCS 0x989680 ;  /* 0x009896800000995d */ /* 0x004fea0003900000 */
[----:B------:R-:W2:Y:S02]  /*ea70*/  @!P1 SYNCS.PHASECHK.TRANS64 P1, [R7+URZ+0x19c50], R0 ;  /* 0x019c5000070095a7 */ /* 0x000ea4000802007f */
[----:B--2---:R-:W-:Y:S05]  /*ea80*/  @!P1 BRA `(.L_x_12281) ;  /* 0xfffffffc00ec9947 */ /* 0x004fea000383ffff */
[----:B------:R-:W-:Y:S05]  /*ea90*/  BRA `(.L_x_12280) ;  /* 0xffffff5000a47947 */ /* 0x000fea000383ffff */
.L_x_12289:
[----:B-1----:R-:W-:-:S04]  /*eaa0*/  IMAD.U32 R9, RZ, RZ, UR6 ;  /* 0x00000006ff097e24 */ /* 0x002fc8000f8e00ff */
[----:B------:R1:W2:Y:S03]  /*eab0*/  SYNCS.PHASECHK.TRANS64.TRYWAIT P1, [R9+URZ+0x19c30], R0 ;  /* 0x019c3000090075a7 */ /* 0x0002a6000802017f */
[----:B--2---:R-:W-:Y:S05]  /*eac0*/  @!P1 NANOSLEEP.SYNCS 0x989680 ;  /* 0x009896800000995d */ /* 0x004fea0003900000 */
[----:B------:R-:W2:Y:S02]  /*ead0*/  @!P1 SYNCS.PHASECHK.TRANS64 P1, [R9+URZ+0x19c30], R0 ;  /* 0x019c3000090095a7 */ /* 0x000ea4000802007f */
[----:B--2---:R-:W-:Y:S05]  /*eae0*/  @!P1 BRA `(.L_x_12289) ;  /* 0xfffffffc00ec9947 */ /* 0x004fea000383ffff */
[----:B------:R-:W-:Y:S05]  /*eaf0*/  BRA `(.L_x_12288) ;  /* 0xffffff7400787947 */ /* 0x000fea000383ffff */
.L_x_12293:
[----:B-1----:R-:W-:-:S04]  /*eb00*/  IMAD.U32 R9, RZ, RZ, UR11 ;  /* 0x0000000bff097e24 */ /* 0x002fc8000f8e00ff */
[----:B------:R1:W2:Y:S03]  /*eb10*/  SYNCS.PHASECHK.TRANS64.TRYWAIT P1, [R9+URZ+0x19c50], R0 ;  /* 0x019c5000090075a7 */ /* 0x0002a6000802017f */
[----:B--2---:R-:W-:Y:S05]  /*eb20*/  @!P1 NANOSLEEP.SYNCS 0x989680 ;  /* 0x009896800000995d */ /* 0x004fea0003900000 */
[----:B------:R-:W2:Y:S02]  /*eb30*/  @!P1 SYNCS.PHASECHK.TRANS64 P1, [R9+URZ+0x19c50], R0 ;  /* 0x019c5000090095a7 */ /* 0x000ea4000802007f */
[----:B--2---:R-:W-:Y:S05]  /*eb40*/  @!P1 BRA `(.L_x_12293) ;  /* 0xfffffffc00ec9947 */ /* 0x004fea000383ffff */
[----:B------:R-:W-:Y:S05]  /*eb50*/  BRA `(.L_x_12292) ;  /* 0xffffff7400c87947 */ /* 0x000fea000383ffff */
.L_x_12300:
[----:B-1----:R-:W-:-:S04]  /*eb60*/  IMAD.U32 R6, RZ, RZ, UR14 ;  /* 0x0000000eff067e24 */ /* 0x002fc8000f8e00ff */
[----:B------:R1:W2:Y:S03]  /*eb70*/  SYNCS.PHASECHK.TRANS64.TRYWAIT P1, [R6+URZ+0x19c50], R5 ;  /* 0x019c5005060075a7 */ /* 0x0002a6000802017f */
[----:B--2---:R-:W-:Y:S05]  /*eb80*/  @!P1 NANOSLEEP.SYNCS 0x989680 ;  /* 0x009896800000995d */ /* 0x004fea0003900000 */
[----:B------:R-:W2:Y:S02]  /*eb90*/  @!P1 SYNCS.PHASECHK.TRANS64 P1, [R6+URZ+0x19c50], R5 ;  /* 0x019c5005060095a7 */ /* 0x000ea4000802007f */
[----:B--2---:R-:W-:Y:S05]  /*eba0*/  @!P1 BRA `(.L_x_12300) ;  /* 0xfffffffc00ec9947 */ /* 0x004fea000383ffff */
[----:B------:R-:W-:Y:S05]  /*ebb0*/  BRA `(.L_x_12299) ;  /* 0xffffff9000187947 */ /* 0x000fea000383ffff */
.L_x_12326:
        /* <DEDUP_REMOVED lines=10> */
.L_x_12398:
[----:B------:R-:W-:Y:S05]  /*ec60*/  BRA `(.L_x_12399) ;  /* 0xffffffc800087947 */ /* 0x000fea000383ffff */
.L_x_12329:
[----:B0-----:R0:W1:Y:S02]  /*ec70*/  SYNCS.PHASECHK.TRANS64.TRYWAIT P0, [R4+URZ+0x19c80], R21 ;  /* 0x019c8015040075a7 */ /* 0x001064000800017f */
[----:B-1----:R-:W-:Y:S05]  /*ec80*/  @!P0 NANOSLEEP.SYNCS 0x989680 ;  /* 0x009896800000895d */ /* 0x002fea0003900000 */
[----:B------:R-:W1:Y:S02]  /*ec90*/  @!P0 SYNCS.PHASECHK.TRANS64 P0, [R4+URZ+0x19c80], R21 ;  /* 0x019c8015040085a7 */ /* 0x000e64000800007f */
[----:B-1----:R-:W-:Y:S05]  /*eca0*/  @!P0 BRA `(.L_x_12329) ;  /* 0xfffffffc00f08947 */ /* 0x002fea000383ffff */
[----:B------:R-:W-:Y:S05]  /*ecb0*/  BRA `(.L_x_12400) ;  /* 0xffffffc800b07947 */ /* 0x000fea000383ffff */
.L_x_12330:
        /* <DEDUP_REMOVED lines=8> */
.L_x_12402:
[----:B------:R-:W-:Y:S05]  /*ed40*/  BSYNC B0 ;  /* 0x0000000000007941 */ /* 0x000fea0003800000 */
.L_x_12401:
        /* <DEDUP_REMOVED lines=9> */
.L_x_12403:
[----:B------:R-:W-:Y:S02]  /*ede0*/  IMAD.MOV.U32 R13, RZ, RZ, R9 ;  /* 0x000000ffff0d7224 */ /* 0x000fe400078e0009 */
[----:B------:R-:W-:Y:S02]  /*edf0*/  IMAD.MOV.U32 R12, RZ, RZ, 0x1 ;  /* 0x00000001ff0c7424 */ /* 0x000fe400078e00ff */
[----:B------:R-:W-:-:S07]  /*ee00*/  IMAD.MOV.U32 R2, RZ, RZ, R14 ;  /* 0x000000ffff027224 */ /* 0x000fce00078e000e */
[----:B------:R-:W-:Y:S05]  /*ee10*/  WARPSYNC.COLLECTIVE R15, `(.L_x_12404) ;  /* 0x000000000f087348 */ /* 0x000fea0003c00000 */
[----:B------:R0:W1:Y:S02]  /*ee20*/  SHFL.IDX P6, R14, R13, R12, R11 ;  /* 0x0000000c0d0e7389 */ /* 0x00006400000c000b */
[----:B01----:R-:W-:Y:S01]  /*ee30*/  ENDCOLLECTIVE ;  /* 0x000000000000791b */ /* 0x003fe20003800000 */
.L_x_12404:
        /* <DEDUP_REMOVED lines=14> */
.L_x_12405:
        /* <DEDUP_REMOVED lines=8> */
.L_x_12335:
[----:B---3--:R3:W4:Y:S02]  /*efa0*/  SYNCS.PHASECHK.TRANS64.TRYWAIT P0, [R4+URZ+0x19c40], R21 ;  /* 0x019c4015040075a7 */ /* 0x008724000800017f */
[----:B----4-:R-:W-:Y:S05]  /*efb0*/  @!P0 NANOSLEEP.SYNCS 0x989680 ;  /* 0x009896800000895d */ /* 0x010fea0003900000 */
[----:B------:R-:W4:Y:S02]  /*efc0*/  @!P0 SYNCS.PHASECHK.TRANS64 P0, [R4+URZ+0x19c40], R21 ;  /* 0x019c4015040085a7 */ /* 0x000f24000800007f */
[----:B----4-:R-:W-:Y:S05]  /*efd0*/  @!P0 BRA `(.L_x_12335) ;  /* 0xfffffffc00f08947 */ /* 0x010fea000383ffff */
[----:B------:R-:W-:Y:S05]  /*efe0*/  BRA `(.L_x_12407) ;  /* 0xffffffcc001c7947 */ /* 0x000fea000383ffff */
.L_x_12336:
        /* <DEDUP_REMOVED lines=8> */
.L_x_12409:
[----:B------:R-:W-:Y:S05]  /*f070*/  BSYNC B0 ;  /* 0x0000000000007941 */ /* 0x000fea0003800000 */
.L_x_12408:
        /* <DEDUP_REMOVED lines=8> */
.L_x_12410:
[----:B------:R-:W-:Y:S02]  /*f100*/  IMAD.MOV.U32 R13, RZ, RZ, R6 ;  /* 0x000000ffff0d7224 */ /* 0x000fe400078e0006 */
[----:B------:R-:W-:Y:S02]  /*f110*/  IMAD.MOV.U32 R12, RZ, RZ, 0x1 ;  /* 0x00000001ff0c7424 */ /* 0x000fe400078e00ff */
[----:B------:R-:W-:-:S07]  /*f120*/  IMAD.MOV.U32 R3, RZ, RZ, R14 ;  /* 0x000000ffff037224 */ /* 0x000fce00078e000e */
[----:B------:R-:W-:Y:S05]  /*f130*/  WARPSYNC.COLLECTIVE R15, `(.L_x_12411) ;  /* 0x000000000f087348 */ /* 0x000fea0003c00000 */
[----:B------:R0:W1:Y:S02]  /*f140*/  SHFL.IDX P6, R14, R13, R12, R11 ;  /* 0x0000000c0d0e7389 */ /* 0x00006400000c000b */
[----:B01----:R-:W-:Y:S01]  /*f150*/  ENDCOLLECTIVE ;  /* 0x000000000000791b */ /* 0x003fe20003800000 */
.L_x_12411:
        /* <DEDUP_REMOVED lines=10> */
.L_x_12412:
        /* <DEDUP_REMOVED lines=8> */
.L_x_12341:
        /* <DEDUP_REMOVED lines=8> */
.L_x_12414:
[----:B------:R-:W-:-:S05]  /*f300*/  IMAD R0, R0, 0xc0, R10 ;  /* 0x000000c000007824 */ /* 0x000fca00078e020a */
[----:B------:R-:W-:Y:S01]  /*f310*/  ISETP.GE.AND P1, PT, R0, UR37, PT ;  /* 0x0000002500007c0c */ /* 0x000fe2000bf26270 */
[----:B------:R-:W-:Y:S02]  /*f320*/  IMAD.MOV.U32 R13, RZ, RZ, R5 ;  /* 0x000000ffff0d7224 */ /* 0x000fe400078e0005 */
[----:B------:R-:W-:-:S10]  /*f330*/  IMAD.MOV.U32 R2, RZ, RZ, R14 ;  /* 0x000000ffff027224 */ /* 0x000fd400078e000e */
[----:B------:R-:W-:Y:S05]  /*f340*/  WARPSYNC.COLLECTIVE R15, `(.L_x_12415) ;  /* 0x000000000f087348 */ /* 0x000fea0003c00000 */
[----:B------:R0:W1:Y:S02]  /*f350*/  SHFL.IDX P6, R14, R13, R12, R11 ;  /* 0x0000000c0d0e7389 */ /* 0x00006400000c000b */
[----:B01----:R-:W-:Y:S01]  /*f360*/  ENDCOLLECTIVE ;  /* 0x000000000000791b */ /* 0x003fe20003800000 */
.L_x_12415:
[----:B------:R-:W-:Y:S02]  /*f370*/  IMAD.MOV.U32 R13, RZ, RZ, R4 ;  /* 0x000000ffff0d7224 */ /* 0x000fe400078e0004 */
[----:B------:R-:W-:Y:S02]  /*f380*/  IMAD.MOV.U32 R12, RZ, RZ, 0x1 ;  /* 0x00000001ff0c7424 */ /* 0x000fe400078e00ff */
[----:B------:R-:W-:-:S07]  /*f390*/  IMAD.MOV.U32 R3, RZ, RZ, R14 ;  /* 0x000000ffff037224 */ /* 0x000fce00078e000e */
[----:B------:R-:W-:Y:S05]  /*f3a0*/  WARPSYNC.COLLECTIVE R15, `(.L_x_12416) ;  /* 0x000000000f087348 */ /* 0x000fea0003c00000 */
[----:B------:R0:W1:Y:S02]  /*f3b0*/  SHFL.IDX P6, R14, R13, R12, R11 ;  /* 0x0000000c0d0e7389 */ /* 0x00006400000c000b */
[----:B01----:R-:W-:Y:S01]  /*f3c0*/  ENDCOLLECTIVE ;  /* 0x000000000000791b */ /* 0x003fe20003800000 */
.L_x_12416:
        /* <DEDUP_REMOVED lines=10> */
.L_x_12417:
        /* <DEDUP_REMOVED lines=12> */
.L_x_12418:
        /* <DEDUP_REMOVED lines=8> */
.L_x_12419:
        /* <DEDUP_REMOVED lines=9> */
.L_x_12346:
[----:B-1----:R1:W2:Y:S02]  /*f640*/  SYNCS.PHASECHK.TRANS64.TRYWAIT P0, [R16+URZ+0x19c20], R3 ;  /* 0x019c2003100075a7 */ /* 0x0022a4000800017f */
[----:B--2---:R-:W-:Y:S05]  /*f650*/  @!P0 NANOSLEEP.SYNCS 0x989680 ;  /* 0x009896800000895d */ /* 0x004fea0003900000 */
[----:B------:R-:W2:Y:S02]  /*f660*/  @!P0 SYNCS.PHASECHK.TRANS64 P0, [R16+URZ+0x19c20], R3 ;  /* 0x019c2003100085a7 */ /* 0x000ea4000800007f */
[----:B--2---:R-:W-:Y:S05]  /*f670*/  @!P0 BRA `(.L_x_12346) ;  /* 0xfffffffc00f08947 */ /* 0x004fea000383ffff */
[----:B------:R-:W-:Y:S05]  /*f680*/  BRA `(.L_x_12421) ;  /* 0xffffffd000e87947 */ /* 0x000fea000383ffff */
.L_x_12350:
[----:B0-----:R0:W1:Y:S02]  /*f690*/  SYNCS.PHASECHK.TRANS64.TRYWAIT P0, [R4+URZ+0x19c80], R10 ;  /* 0x019c800a040075a7 */ /* 0x001064000800017f */
[----:B-1----:R-:W-:Y:S05]  /*f6a0*/  @!P0 NANOSLEEP.SYNCS 0x989680 ;  /* 0x009896800000895d */ /* 0x002fea0003900000 */
[----:B------:R-:W1:Y:S02]  /*f6b0*/  @!P0 SYNCS.PHASECHK.TRANS64 P0, [R4+URZ+0x19c80], R10 ;  /* 0x019c800a040085a7 */ /* 0x000e64000800007f */
[----:B-1----:R-:W-:Y:S05]  /*f6c0*/  @!P0 BRA `(.L_x_12350) ;  /* 0xfffffffc00f08947 */ /* 0x002fea000383ffff */
[----:B------:R-:W-:Y:S05]  /*f6d0*/  BRA `(.L_x_12422) ;  /* 0xffffffd400b87947 */ /* 0x000fea000383ffff */
.L_x_12351:
        /* <DEDUP_REMOVED lines=8> */
.L_x_12424:
[----:B------:R-:W-:Y:S05]  /*f760*/  BSYNC B0 ;  /* 0x0000000000007941 */ /* 0x000fea0003800000 */
.L_x_12423:
        /* <DEDUP_REMOVED lines=10> */
.L_x_12425:
        /* <DEDUP_REMOVED lines=11> */
.L_x_12426:
        /* <DEDUP_REMOVED lines=11> */
.L_x_12427:
[----:B------:R-:W-:Y:S01]  /*f970*/  IMAD.MOV.U32 R2, RZ, RZ, R14 ;  /* 0x000000ffff027224 */ /* 0x000fe200078e000e */
[----:B------:R-:W-:Y:S06]  /*f980*/  BRA `(.L_x_12428) ;  /* 0xffffffd400a47947 */ /* 0x000fec000383ffff */
.L_x_12356:
[----:B---3--:R3:W4:Y:S02]  /*f990*/  SYNCS.PHASECHK.TRANS64.TRYWAIT P0, [R4+URZ+0x19c40], R10 ;  /* 0x019c400a040075a7 */ /* 0x008724000800017f */
[----:B----4-:R-:W-:Y:S05]  /*f9a0*/  @!P0 NANOSLEEP.SYNCS 0x989680 ;  /* 0x009896800000895d */ /* 0x010fea0003900000 */
[----:B------:R-:W4:Y:S02]  /*f9b0*/  @!P0 SYNCS.PHASECHK.TRANS64 P0, [R4+URZ+0x19c40], R10 ;  /* 0x019c400a040085a7 */ /* 0x000f24000800007f */
[----:B----4-:R-:W-:Y:S05]  /*f9c0*/  @!P0 BRA `(.L_x_12356) ;  /* 0xfffffffc00f08947 */ /* 0x010fea000383ffff */
[----:B------:R-:W-:Y:S05]  /*f9d0*/  BRA `(.L_x_12429) ;  /* 0xffffffd800087947 */ /* 0x000fea000383ffff */
.L_x_12357:
        /* <DEDUP_REMOVED lines=8> */
.L_x_12431:
[----:B------:R-:W-:Y:S05]  /*fa60*/  BSYNC B0 ;  /* 0x0000000000007941 */ /* 0x000fea0003800000 */
.L_x_12430:
        /* <DEDUP_REMOVED lines=8> */
.L_x_12432:
[----:B------:R-:W-:Y:S02]  /*faf0*/  IMAD.MOV.U32 R13, RZ, RZ, R8 ;  /* 0x000000ffff0d7224 */ /* 0x000fe400078e0008 */
[----:B------:R-:W-:Y:S02]  /*fb00*/  IMAD.MOV.U32 R12, RZ, RZ, 0x1 ;  /* 0x00000001ff0c7424 */ /* 0x000fe400078e00ff */
[----:B------:R-:W-:-:S07]  /*fb10*/  IMAD.MOV.U32 R2, RZ, RZ, R14 ;  /* 0x000000ffff027224 */ /* 0x000fce00078e000e */
[----:B------:R-:W-:Y:S05]  /*fb20*/  WARPSYNC.COLLECTIVE R15, `(.L_x_12433) ;  /* 0x000000000f087348 */ /* 0x000fea0003c00000 */
[----:B------:R0:W1:Y:S02]  /*fb30*/  SHFL.IDX P6, R14, R13, R12, R11 ;  /* 0x0000000c0d0e7389 */ /* 0x00006400000c000b */
[----:B01----:R-:W-:Y:S01]  /*fb40*/  ENDCOLLECTIVE ;  /* 0x000000000000791b */ /* 0x003fe20003800000 */
.L_x_12433:
        /* <DEDUP_REMOVED lines=13> */
.L_x_12434:
[----:B------:R-:W-:Y:S01]  /*fc20*/  IMAD.MOV.U32 R2, RZ, RZ, R14 ;  /* 0x000000ffff027224 */ /* 0x000fe200078e000e */
[----:B------:R-:W-:Y:S06]  /*fc30*/  BRA `(.L_x_12435) ;  /* 0xffffffd400fc7947 */ /* 0x000fec000383ffff */
.L_x_12362:
[----:B0-----:R0:W4:Y:S02]  /*fc40*/  SYNCS.PHASECHK.TRANS64.TRYWAIT P2, [R2+URZ+0x19c70], R3 ;  /* 0x019c7003020075a7 */ /* 0x001124000804017f */
[----:B----4-:R-:W-:Y:S05]  /*fc50*/  @!P2 NANOSLEEP.SYNCS 0x989680 ;  /* 0x009896800000a95d */ /* 0x010fea0003900000 */
[----:B------:R-:W4:Y:S02]  /*fc60*/  @!P2 SYNCS.PHASECHK.TRANS64 P2, [R2+URZ+0x19c70], R3 ;  /* 0x019c70030200a5a7 */ /* 0x000f24000804007f */
[----:B----4-:R-:W-:Y:S05]  /*fc70*/  @!P2 BRA `(.L_x_12362) ;  /* 0xfffffffc00f0a947 */ /* 0x010fea000383ffff */
[----:B------:R-:W-:Y:S05]  /*fc80*/  BRA `(.L_x_12436) ;  /* 0xffffffd800687947 */ /* 0x000fea000383ffff */
.L_x_12364:
[----:B0-----:R0:W2:Y:S02]  /*fc90*/  SYNCS.PHASECHK.TRANS64.TRYWAIT P2, [R2+URZ+0x19c60], R3 ;  /* 0x019c6003020075a7 */ /* 0x0010a4000804017f */
[----:B--2---:R-:W-:Y:S05]  /*fca0*/  @!P2 NANOSLEEP.SYNCS 0x989680 ;  /* 0x009896800000a95d */ /* 0x004fea0003900000 */
[----:B------:R-:W2:Y:S02]  /*fcb0*/  @!P2 SYNCS.PHASECHK.TRANS64 P2, [R2+URZ+0x19c60], R3 ;  /* 0x019c60030200a5a7 */ /* 0x000ea4000804007f */
[----:B--2---:R-:W-:Y:S05]  /*fcc0*/  @!P2 BRA `(.L_x_12364) ;  /* 0xfffffffc00f0a947 */ /* 0x004fea000383ffff */
[----:B------:R-:W-:Y:S05]  /*fcd0*/  BRA `(.L_x_12437) ;  /* 0xffffffd800787947 */ /* 0x000fea000383ffff */
.L_x_12372:
[----:B0-----:R0:W1:Y:S02]  /*fce0*/  SYNCS.PHASECHK.TRANS64.TRYWAIT P2, [R0+URZ+0x19c70], R3 ;  /* 0x019c7003000075a7 */ /* 0x001064000804017f */
[----:B-1----:R-:W-:Y:S05]  /*fcf0*/  @!P2 NANOSLEEP.SYNCS 0x989680 ;  /* 0x009896800000a95d */ /* 0x002fea0003900000 */
[----:B------:R-:W1:Y:S02]  /*fd00*/  @!P2 SYNCS.PHASECHK.TRANS64 P2, [R0+URZ+0x19c70], R3 ;  /* 0x019c70030000a5a7 */ /* 0x000e64000804007f */
[----:B-1----:R-:W-:Y:S05]  /*fd10*/  @!P2 BRA `(.L_x_12372) ;  /* 0xfffffffc00f0a947 */ /* 0x002fea000383ffff */
[----:B------:R-:W-:Y:S05]  /*fd20*/  BRA `(.L_x_12438) ;  /* 0xffffffe000187947 */ /* 0x000fea000383ffff */
.L_x_12374:
[----:B0-----:R0:W1:Y:S02]  /*fd30*/  SYNCS.PHASECHK.TRANS64.TRYWAIT P2, [R0+URZ+0x19c60], R3 ;  /* 0x019c6003000075a7 */ /* 0x001064000804017f */
[----:B-1----:R-:W-:Y:S05]  /*fd40*/  @!P2 NANOSLEEP.SYNCS 0x989680 ;  /* 0x009896800000a95d */ /* 0x002fea0003900000 */
[----:B------:R-:W1:Y:S02]  /*fd50*/  @!P2 SYNCS.PHASECHK.TRANS64 P2, [R0+URZ+0x19c60], R3 ;  /* 0x019c60030000a5a7 */ /* 0x000e64000804007f */
[----:B-1----:R-:W-:Y:S05]  /*fd60*/  @!P2 BRA `(.L_x_12374) ;  /* 0xfffffffc00f0a947 */ /* 0x002fea000383ffff */
[----:B------:R-:W-:Y:S05]  /*fd70*/  BRA `(.L_x_12439) ;  /* 0xffffffe000247947 */ /* 0x000fea000383ffff */
.L_x_12381:
[----:B-1----:R1:W2:Y:S02]  /*fd80*/  SYNCS.PHASECHK.TRANS64.TRYWAIT P0, [R5+URZ+0x19c20], R0 ;  /* 0x019c2000050075a7 */ /* 0x0022a4000800017f */
[----:B--2---:R-:W-:Y:S05]  /*fd90*/  @!P0 NANOSLEEP.SYNCS 0x989680 ;  /* 0x009896800000895d */ /* 0x004fea0003900000 */
[----:B------:R-:W2:Y:S02]  /*fda0*/  @!P0 SYNCS.PHASECHK.TRANS64 P0, [R5+URZ+0x19c20], R0 ;  /* 0x019c2000050085a7 */ /* 0x000ea4000800007f */
[----:B--2---:R-:W-:Y:S05]  /*fdb0*/  @!P0 BRA `(.L_x_12381) ;  /* 0xfffffffc00f08947 */ /* 0x004fea000383ffff */
[----:B------:R-:W-:Y:S05]  /*fdc0*/  BRA `(.L_x_12440) ;  /* 0xffffffe800007947 */ /* 0x000fea000383ffff */
.L_x_12382:
        /* <DEDUP_REMOVED lines=11> */
.L_x_12442:
[----:B------:R-:W-:Y:S05]  /*fe80*/  BSYNC B0 ;  /* 0x0000000000007941 */ /* 0x000fea0003800000 */
.L_x_12441:
[----:B------:R-:W-:Y:S05]  /*fe90*/  BRA `(.L_x_12443) ;  /* 0xffffffe400e87947 */ /* 0x000fea000383ffff */
.L_x_12385:
[----:B------:R-:W-:Y:S01]  /*fea0*/  BSSY B1, `(.L_x_12444) ;  /* 0x0000006000017945 */ /* 0x000fe20003800000 */
[----:B------:R-:W-:-:S07]  /*feb0*/  IMAD.MOV.U32 R15, RZ, RZ, -0x1 ;  /* 0xffffffffff0f7424 */ /* 0x000fce00078e00ff */
[----:B01----:R-:W-:Y:S05]  /*fec0*/  WARPSYNC.COLLECTIVE R15, `(.L_x_12445) ;  /* 0x000000000f0c7348 */ /* 0x003fea0003c00000 */
[----:B------:R-:W-:Y:S02]  /*fed0*/  ELECT P6, UR62, PT ;  /* 0x00000000003e782f */ /* 0x000fe400038c0000 */
[----:B------:R-:W-:Y:S01]  /*fee0*/  MOV R14, UR62 ;  /* 0x0000003e000e7c02 */ /* 0x000fe20008000f00 */
[----:B01----:R-:W-:Y:S10]  /*fef0*/  ENDCOLLECTIVE ;  /* 0x000000000000791b */ /* 0x003ff40003800000 */
.L_x_12445:
[----:B------:R-:W-:Y:S05]  /*ff00*/  BSYNC B1 ;  /* 0x0000000000017941 */ /* 0x000fea0003800000 */
.L_x_12444:
[----:B------:R-:W-:Y:S05]  /*ff10*/  BRA `(.L_x_12446) ;  /* 0xffffffe400e07947 */ /* 0x000fea000383ffff */
.L_x_12387:
[----:B-1----:R1:W2:Y:S02]  /*ff20*/  SYNCS.PHASECHK.TRANS64.TRYWAIT P1, [R3+URZ+0x19c40], R2 ;  /* 0x019c4002030075a7 */ /* 0x0022a4000802017f */
[----:B--2---:R-:W-:Y:S05]  /*ff30*/  @!P1 NANOSLEEP.SYNCS 0x989680 ;  /* 0x009896800000995d */ /* 0x004fea0003900000 */
[----:B------:R-:W2:Y:S02]  /*ff40*/  @!P1 SYNCS.PHASECHK.TRANS64 P1, [R3+URZ+0x19c40], R2 ;  /* 0x019c4002030095a7 */ /* 0x000ea4000802007f */
[----:B--2---:R-:W-:Y:S05]  /*ff50*/  @!P1 BRA `(.L_x_12387) ;  /* 0xfffffffc00f09947 */ /* 0x004fea000383ffff */
[----:B------:R-:W-:Y:S05]  /*ff60*/  BRA `(.L_x_12447) ;  /* 0xffffffe800007947 */ /* 0x000fea000383ffff */
.L_x_12389:
[----:B--2---:R2:W3:Y:S02]  /*ff70*/  SYNCS.PHASECHK.TRANS64.TRYWAIT P1, [R5+URZ+0x19c40], R0 ;  /* 0x019c4000050075a7 */ /* 0x0044e4000802017f */
[----:B---3--:R-:W-:Y:S05]  /*ff80*/  @!P1 NANOSLEEP.SYNCS 0x989680 ;  /* 0x009896800000995d */ /* 0x008fea0003900000 */
[----:B------:R-:W3:Y:S02]  /*ff90*/  @!P1 SYNCS.PHASECHK.TRANS64 P1, [R5+URZ+0x19c40], R0 ;  /* 0x019c4000050095a7 */ /* 0x000ee4000802007f */
[----:B---3--:R-:W-:Y:S05]  /*ffa0*/  @!P1 BRA `(.L_x_12389) ;  /* 0xfffffffc00f09947 */ /* 0x008fea000383ffff */
[----:B------:R-:W-:Y:S05]  /*ffb0*/  BRA `(.L_x_12448) ;  /* 0xffffffe8000c7947 */ /* 0x000fea000383ffff */
.L_x_12391:
[----:B---3--:R3:W4:Y:S02]  /*ffc0*/  SYNCS.PHASECHK.TRANS64.TRYWAIT P1, [R3+URZ+0x19c60], R2 ;  /* 0x019c6002030075a7 */ /* 0x008724000802017f */
[----:B----4-:R-:W-:Y:S05]  /*ffd0*/  @!P1 NANOSLEEP.SYNCS 0x989680 ;  /* 0x009896800000995d */ /* 0x010fea0003900000 */
[----:B------:R-:W4:Y:S02]  /*ffe0*/  @!P1 SYNCS.PHASECHK.TRANS64 P1, [R3+URZ+0x19c60], R2 ;  /* 0x019c6002030095a7 */ /* 0x000f24000802007f */
[----:B----4-:R-:W-:Y:S05]  /*fff0*/  @!P1 BRA `(.L_x_12391) ;  /* 0xfffffffc00f09947 */ /* 0x010fea000383ffff */
[----:B------:R-:W-:Y:S05]  /*10000*/  BRA `(.L_x_12449) ;  /* 0xffffffe800087947 */ /* 0x000fea000383ffff */
.L_x_12393:
[----:B----4-:R4:W0:Y:S02]  /*10010*/  SYNCS.PHASECHK.TRANS64.TRYWAIT P1, [R5+URZ+0x19c60], R0 ;  /* 0x019c6000050075a7 */ /* 0x010824000802017f */
[----:B0-----:R-:W-:Y:S05]  /*10020*/  @!P1 NANOSLEEP.SYNCS 0x989680 ;  /* 0x009896800000995d */ /* 0x001fea0003900000 */
[----:B------:R-:W0:Y:S02]  /*10030*/  @!P1 SYNCS.PHASECHK.TRANS64 P1, [R5+URZ+0x19c60], R0 ;  /* 0x019c6000050095a7 */ /* 0x000e24000802007f */
[----:B0-----:R-:W-:Y:S05]  /*10040*/  @!P1 BRA `(.L_x_12393) ;  /* 0xfffffffc00f09947 */ /* 0x001fea000383ffff */
[----:B------:R-:W-:Y:S05]  /*10050*/  BRA `(.L_x_12450) ;  /* 0xffffffe800047947 */ /* 0x000fea000383ffff */
.L_x_12395:
[----:B------:R0:W0:Y:S02]  /*10060*/  SYNCS.PHASECHK.TRANS64.TRYWAIT P1, [R3+URZ+0x19c80], R2 ;  /* 0x019c8002030075a7 */ /* 0x000024000802017f */
[----:B0-----:R-:W-:Y:S05]  /*10070*/  @!P1 NANOSLEEP.SYNCS 0x989680 ;  /* 0x009896800000995d */ /* 0x001fea0003900000 */
[----:B------:R-:W0:Y:S02]  /*10080*/  @!P1 SYNCS.PHASECHK.TRANS64 P1, [R3+URZ+0x19c80], R2 ;  /* 0x019c8002030095a7 */ /* 0x000e24000802007f */
[----:B0-----:R-:W-:Y:S05]  /*10090*/  @!P1 BRA `(.L_x_12395) ;  /* 0xfffffffc00f09947 */ /* 0x001fea000383ffff */
[----:B------:R-:W-:Y:S05]  /*100a0*/  BRA `(.L_x_12451) ;  /* 0xffffffe800007947 */ /* 0x000fea000383ffff */
.L_x_12452:
        /* <DEDUP_REMOVED lines=13> */
.L_x_15858:


//--------------------- .text._ZN7cutlass13device_kernelIN5flash11enable_sm90INS1_16FlashAttnFwdSm90INS1_25CollectiveMainloopFwdSm90ILi2EN4cute5tupleIJNS5_1CILi1EEES8_S8_EEENS6_IJNS7_ILi192EEENS7_ILi128EEENS7_ILi96EEEEEELi96ENS_12float_e4m3_tEfNS_4arch4Sm90ELb1ELb0ELb0ELb1ELb1ELb0ELb0ELb1ELb1ELb1ELb0ELb0EEENS1_21CollectiveEpilogueFwdINS6_IJSA_SC_SB_EEES9_NS_10bfloat16_tESG_Li384ELb1ELb1ELb0ELb1EEENS1_36VarlenDynamicPersistentTileSchedulerILi192ELi128ELi384ELi128ELb0ELb1ELb1ELb1ELb1ELb1EEEEEEEEEvNT_6ParamsE --------------------------
	.section	.text._ZN7cutlass13device_kernelIN5flash11enable_sm90INS1_16FlashAttnFwdSm90INS1_25CollectiveMainloopFwdSm90ILi2EN4cute5tupleIJNS5_1CILi1EEES8_S8_EEENS6_IJNS7_ILi192EEENS7_ILi128EEENS7_ILi96EEEEEELi96ENS_12float_e4m3_tEfNS_4arch4Sm90ELb1ELb0ELb0ELb1ELb1ELb0ELb0ELb1ELb1ELb1ELb0ELb0EEENS1_21CollectiveEpilogueFwdINS6_IJSA_SC_SB_EEES9_NS_10bfloat16_tESG_Li384ELb1ELb1ELb0ELb1EEENS1_36VarlenDynamicPersistentTileSchedulerILi192ELi128ELi384ELi128ELb0ELb1ELb1ELb1ELb1ELb1EEEEEEEEEvNT_6ParamsE,"ax",@progbits
	.align	128
.text._ZN7cutlass13device_kernelIN5flash11enable_sm90INS1_16FlashAttnFwdSm90INS1_25CollectiveMainloopFwdSm90ILi2EN4cute5tupleIJNS5_1CILi1EEES8_S8_EEENS6_IJNS7_ILi192EEENS7_ILi128EEENS7_ILi96EEEEEELi96ENS_12float_e4m3_tEfNS_4arch4Sm90ELb1ELb0ELb0ELb1ELb1ELb0ELb0ELb1ELb1ELb1ELb0ELb0EEENS1_21CollectiveEpilogueFwdINS6_IJSA_SC_SB_EEES9_NS_10bfloat16_tESG_Li384ELb1ELb1ELb0ELb1EEENS1_36VarlenDynamicPersistentTileSchedulerILi192ELi128ELi384ELi128ELb0ELb1ELb1ELb1ELb1ELb1EEEEEEEEEvNT_6ParamsE:
        .type           _ZN7cutlass13device_kernelIN5flash11enable_sm90INS1_16FlashAttnFwdSm90INS1_25CollectiveMainloopFwdSm90ILi2EN4cute5tupleIJNS5_1CILi1EEES8_S8_EEENS6_IJNS7_ILi192EEENS7_ILi128EEENS7_ILi96EEEEEELi96ENS_12float_e4m3_tEfNS_4arch4Sm90ELb1ELb0ELb0ELb1ELb1ELb0ELb0ELb1ELb1ELb1ELb0ELb0EEENS1_21CollectiveEpilogueFwdINS6_IJSA_SC_SB_EEES9_NS_10bfloat16_tESG_Li384ELb1ELb1ELb0ELb1EEENS1_36VarlenDynamicPersistentTileSchedulerILi192ELi128ELi384ELi128ELb0ELb1ELb1ELb1ELb1ELb1EEEEEEEEEvNT_6ParamsE,@function
        .size           _ZN7cutlass13device_kernelIN5flash11enable_sm90INS1_16FlashAttnFwdSm90INS1_25CollectiveMainloopFwdSm90ILi2EN4cute5tupleIJNS5_1CILi1EEES8_S8_EEENS6_IJNS7_ILi192EEENS7_ILi128EEENS7_ILi96EEEEEELi96ENS_12float_e4m3_tEfNS_4arch4Sm90ELb1ELb0ELb0ELb1ELb1ELb0ELb0ELb1ELb1ELb1ELb0ELb0EEENS1_21CollectiveEpilogueFwdINS6_IJSA_SC_SB_EEES9_NS_10bfloat16_tESG_Li384ELb1ELb1ELb0ELb1EEENS1_36VarlenDynamicPersistentTileSchedulerILi192ELi128ELi384ELi128ELb0ELb1ELb1ELb1ELb1ELb1EEEEEEEEEvNT_6ParamsE,(.L_x_15859 - _ZN7cutlass13device_kernelIN5flash11enable_sm90INS1_16FlashAttnFwdSm90INS1_25CollectiveMainloopFwdSm90ILi2EN4cute5tupleIJNS5_1CILi1EEES8_S8_EEENS6_IJNS7_ILi192EEENS7_ILi128EEENS7_ILi96EEEEEELi96ENS_12float_e4m3_tEfNS_4arch4Sm90ELb1ELb0ELb0ELb1ELb1ELb0ELb0ELb1ELb1ELb1ELb0ELb0EEENS1_21CollectiveEpilogueFwdINS6_IJSA_SC_SB_EEES9_NS_10bfloat16_tESG_Li384ELb1ELb1ELb0ELb1EEENS1_36VarlenDynamicPersistentTileSchedulerILi192ELi128ELi384ELi128ELb0ELb1ELb1ELb1ELb1ELb1EEEEEEEEEvNT_6ParamsE)
        .other          _ZN7cutlass13device_kernelIN5flash11enable_sm90INS1_16FlashAttnFwdSm90INS1_25CollectiveMainloopFwdSm90ILi2EN4cute5tupleIJNS5_1CILi1EEES8_S8_EEENS6_IJNS7_ILi192EEENS7_ILi128EEENS7_ILi96EEEEEELi96ENS_12float_e4m3_tEfNS_4arch4Sm90ELb1ELb0ELb0ELb1ELb1ELb0ELb0ELb1ELb1ELb1ELb0ELb0EEENS1_21CollectiveEpilogueFwdINS6_IJSA_SC_SB_EEES9_NS_10bfloat16_tESG_Li384ELb1ELb1ELb0ELb1EEENS1_36VarlenDynamicPersistentTileSchedulerILi192ELi128ELi384ELi128ELb0ELb1ELb1ELb1ELb1ELb1EEEEEEEEEvNT_6ParamsE,@"STO_CUDA_ENTRY STV_DEFAULT"
_ZN7cutlass13device_kernelIN5flash11enable_sm90INS1_16FlashAttnFwdSm90INS1_25CollectiveMainloopFwdSm90ILi2EN4cute5tupleIJNS5_1CILi1EEES8_S8_EEENS6_IJNS7_ILi192EEENS7_ILi128EEENS7_ILi96EEEEEELi96ENS_12float_e4m3_tEfNS_4arch4Sm90ELb1ELb0ELb0ELb1ELb1ELb0ELb0ELb1ELb1ELb1ELb0ELb0EEENS1_21CollectiveEpilogueFwdINS6_IJSA_SC_SB_EEES9_NS_10bfloat16_tESG_Li384ELb1ELb1ELb0ELb1EEENS1_36VarlenDynamicPersistentTileSchedulerILi192ELi128ELi384ELi128ELb0ELb1ELb1ELb1ELb1ELb1EEEEEEEEEvNT_6ParamsE:
        /* <DEDUP_REMOVED lines=45> */
.L_x_12453:
        /* <DEDUP_REMOVED lines=22> */
.L_x_12454:
        /* <DEDUP_REMOVED lines=18> */
.L_x_12455:
        /* <DEDUP_REMOVED lines=22> */
.L_x_12456:
        /* <DEDUP_REMOVED lines=24> */
.L_x_12457:
        /* <DEDUP_REMOVED lines=8> */
.L_x_12459:
        /* <DEDUP_REMOVED lines=68> */
.L_x_12511:
[----:B01-34-:R-:W0:Y:S01]  /*0cf0*/  LDC.64 R2, c[0x0][0xc88] ;  /* 0x00032200ff027b82 */ /* 0x01be220000000a00 */
[----:B------:R-:W-:Y:S01]  /*0d00*/  ULDC.64 UR6, c[0x0][0xa28] ;  /* 0x00028a0000067ab9 */ /* 0x000fe20000000a00 */
[----:B------:R-:W-:Y:S01]  /*0d10*/  ULDC.64 UR8, c[0x0][0xa18] ;  /* 0x0002860000087ab9 */ /* 0x000fe20000000a00 */
[----:B------:R-:W-:Y:S01]  /*0d20*/  ULDC UR4, c[0x0][0x424] ;  /* 0x0001090000047ab9 */ /* 0x000fe20000000800 */
[----:B0-----:R-:W-:-:S06]  /*0d30*/  IMAD.WIDE R2, R47, 0x4, R2 ;  /* 0x000000042f027825 */ /* 0x001fcc00078e0202 */
[----:B--2---:R-:W2:Y:S01]  /*0d40*/  LDG.E R2, desc[UR52][R2.64] ;  /* 0x0000003402027981 */ /* 0x004ea2000c1e1900 */
        /* <DEDUP_REMOVED lines=15> */
[----:B-----5:R-:W-:-:S03]  /*0e40*/  IMAD.U32 R4, RZ, RZ, UR8 ;  /* 0x00000008ff047e24 */ /* 0x020fc6000f8e00ff */
[----:B------:R-:W-:Y:S01]  /*0e50*/  IMAD.U32 R5, RZ, RZ, UR9 ;  /* 0x00000009ff057e24 */ /* 0x000fe2000f8e00ff */
[----:B------:R-:W2:Y:S01]  /*0e60*/  @P0 LDG.E R2, desc[UR52][R2.64] ;  /* 0x0000003402020981 */ /* 0x000ea2000c1e1900 */
[----:B------:R-:W-:Y:S01]  /*0e70*/  UISETP.NE.U32.AND UP0, UPT, UR6, URZ, UPT ;  /* 0x0000003f0600728c */ /* 0x000fe2000bf05070 */
[----:B------:R-:W-:Y:S02]  /*0e80*/  ULDC.64 UR8, c[0x0][0xa20] ;  /* 0x0002880000087ab9 */ /* 0x000fe40000000a00 */
[----:B------:R-:W3:Y:S01]  /*0e90*/  @P2 LDG.E R4, desc[UR52][R4.64] ;  /* 0x0000003404042981 */ /* 0x000ee2000c1e1900 */
        /* <DEDUP_REMOVED lines=24> */
.L_x_12460:
        /* <DEDUP_REMOVED lines=9> */
.L_x_12461:
        /* <DEDUP_REMOVED lines=13> */
.L_x_12462:
        /* <DEDUP_REMOVED lines=38> */
[----:B------:R-:W-:Y:S01]  /*13e0*/  UIMAD UR43, UR5, 0xc0, URZ ;  /* 0x000000c0052b78a4 */ /* 0x000fe2000f8e023f */
        /* <DEDUP_REMOVED lines=89> */
.L_x_12464:
        /* <DEDUP_REMOVED lines=9> */
.L_x_12613:
[----:B------:R-:W-:Y:S05]  /*1a10*/  @!P0 BRA `(.L_x_12466) ;  /* 0x0000000000048947 */ /* 0x000fea0003800000 */
[----:B------:R-:W-:Y:S01]  /*1a20*/  BPT.TRAP 0x1 ;  /* 0x000000040000795c */ /* 0x000fe20000300000 */
.L_x_12466:
[----:B0-----:R-:W-:Y:S02]  /*1a30*/  IMAD.U32 R3, RZ, RZ, UR38 ;  /* 0x00000026ff037e24 */ /* 0x001fe4000f8e00ff */
[----:B------:R-:W-:-:S03]  /*1a40*/  IMAD.U32 R0, RZ, RZ, UR37 ;  /* 0x00000025ff007e24 */ /* 0x000fc6000f8e00ff */
[----:B------:R-:W-:Y:S02]  /*1a50*/  LEA R3, R3, UR46, 0x3 ;  /* 0x0000002e03037c11 */ /* 0x000fe4000f8e18ff */
[----:B------:R-:W-:-:S04]  /*1a60*/  SHF.L.U32 R0, R0, 0x1f, RZ ;  /* 0x0000001f00007819 */ /* 0x000fc800000006ff */
[----:B------:R0:W1:Y:S01]  /*1a70*/  SYNCS.PHASECHK.TRANS64.TRYWAIT P1, [R3+URZ+0x19c30], R0 ;  /* 0x019c3000030075a7 */ /* 0x000062000802017f */
[----:B------:R-:W-:Y:S05]  /*1a80*/  @!P0 BRA `(.L_x_12467) ;  /* 0x0000000000048947 */ /* 0x000fea0003800000 */
[----:B------:R-:W-:Y:S01]  /*1a90*/  BPT.TRAP 0x1 ;  /* 0x000000040000795c */ /* 0x000fe20000300000 */
.L_x_12467:
[----:B-1----:R-:W-:Y:S05]  /*1aa0*/  @P1 BRA `(.L_x_12468) ;  /* 0x0000000000081947 */ /* 0x002fea0003800000 */
[----:B------:R-:W1:Y:S02]  /*1ab0*/  SYNCS.PHASECHK.TRANS64.TRYWAIT P1, [R3+URZ+0x19c30], R0 ;  /* 0x019c3000030075a7 */ /* 0x000e64000802017f */
[----:B-1----:R-:W-:Y:S05]  /*1ac0*/  @!P1 BRA `(.L_x_12469) ;  /* 0x000000ec00149947 */ /* 0x002fea0003800000 */
.L_x_12468:
        /* <DEDUP_REMOVED lines=28> */
.L_x_12470:
[----:B------:R-:W-:Y:S01]  /*1c90*/  UISETP.NE.AND UP0, UPT, UR51, URZ, UPT ;  /* 0x0000003f3300728c */ /* 0x000fe2000bf05270 */
[----:B------:R-:W-:Y:S01]  /*1ca0*/  VIADD R6, R17, UR43 ;  /* 0x0000002b11067c36 */ /* 0x000fe20008000000 */
[----:B------:R-:W-:Y:S01]  /*1cb0*/  R2UR UR11, R3 ;  /* 0x00000000030b72ca */ /* 0x000fe200000e0000 */
[----:B------:R-:W-:Y:S01]  /*1cc0*/  IMAD.U32 R111, RZ, RZ, UR44 ;  /* 0x0000002cff6f7e24 */ /* 0x000fe2000f8e00ff */
[----:B------:R-:W-:Y:S01]  /*1cd0*/  UMOV UR10, UR43 ;  /* 0x0000002b000a7c82 */ /* 0x000fe20008000000 */
[----:B------:R-:W-:Y:S01]  /*1ce0*/  UIADD3 UR18, UR54, -0x2, URZ ;  /* 0xfffffffe36127890 */ /* 0x000fe2000fffe03f */
[----:B------:R-:W-:Y:S02]  /*1cf0*/  PLOP3.LUT P1, PT, PT, PT, UP0, 0x80, 0x0 ;  /* 0x000000000000781c */ /* 0x000fe40003f2f008 */
[----:B------:R-:W-:Y:S02]  /*1d00*/  CS2R R134, SRZ ;  /* 0x0000000000867805 */ /* 0x000fe4000001ff00 */
[----:B------:R-:W-:-:S02]  /*1d10*/  PLOP3.LUT P2, PT, PT, PT, UP0, 0x80, 0x0 ;  /* 0x000000000000781c */ /* 0x000fc40003f4f008 */
[----:B------:R-:W-:Y:S02]  /*1d20*/  CS2R R132, SRZ ;  /* 0x0000000000847805 */ /* 0x000fe4000001ff00 */
[----:B------:R-:W-:Y:S01]  /*1d30*/  CS2R R130, SRZ ;  /* 0x0000000000827805 */ /* 0x000fe2000001ff00 */
[----:B------:R-:W-:Y:S01]  /*1d40*/  @UP0 ULDC UR6, c[0x0][0x44c] ;  /* 0x0001130000060ab9 */ /* 0x000fe20000000800 */
[----:B------:R-:W-:Y:S01]  /*1d50*/  @UP0 ULDC UR14, c[0x0][0x450] ;  /* 0x00011400000e0ab9 */ /* 0x000fe20000000800 */
[----:B------:R-:W-:Y:S02]  /*1d60*/  CS2R R128, SRZ ;  /* 0x0000000000807805 */ /* 0x000fe4000001ff00 */
[----:B------:R-:W-:Y:S02]  /*1d70*/  CS2R R126, SRZ ;  /* 0x00000000007e7805 */ /* 0x000fe4000001ff00 */
[----:B------:R-:W-:Y:S02]  /*1d80*/  CS2R R124, SRZ ;  /* 0x00000000007c7805 */ /* 0x000fe4000001ff00 */
[----:B------:R-:W-:-:S02]  /*1d90*/  CS2R R122, SRZ ;  /* 0x00000000007a7805 */ /* 0x000fc4000001ff00 */
[----:B------:R-:W-:Y:S02]  /*1da0*/  CS2R R120, SRZ ;  /* 0x0000000000787805 */ /* 0x000fe4000001ff00 */
[----:B------:R-:W-:Y:S01]  /*1db0*/  CS2R R118, SRZ ;  /* 0x0000000000767805 */ /* 0x000fe2000001ff00 */
[----:B01----:R-:W-:Y:S01]  /*1dc0*/  @P1 IMAD.HI.U32 R0, R6, UR6, RZ ;  /* 0x0000000606001c27 */ /* 0x003fe2000f8e00ff */
[----:B------:R-:W-:Y:S01]  /*1dd0*/  @UP0 ULDC UR6, c[0x0][0x450] ;  /* 0x0001140000060ab9 */ /* 0x000fe20000000800 */
[----:B------:R-:W-:Y:S02]  /*1de0*/  CS2R R116, SRZ ;  /* 0x0000000000747805 */ /* 0x000fe4000001ff00 */
[----:B------:R-:W-:Y:S02]  /*1df0*/  CS2R R114, SRZ ;  /* 0x0000000000727805 */ /* 0x000fe4000001ff00 */
[----:B------:R-:W-:Y:S02]  /*1e00*/  CS2R R112, SRZ ;  /* 0x0000000000707805 */ /* 0x000fe4000001ff00 */
[----:B------:R-:W-:Y:S01]  /*1e10*/  @P2 SHF.R.U32.HI R6, RZ, UR6, R0 ;  /* 0x00000006ff062c19 */ /* 0x000fe20008011600 */
[----:B------:R-:W-:-:S02]  /*1e20*/  UMOV UR6, 0xffffff80 ;  /* 0xffffff8000067882 */ /* 0x000fc40000000000 */
[----:B------:R-:W-:Y:S02]  /*1e30*/  UIMAD UR6, UR54, UR6, 0x80 ;  /* 0x00000080360674a4 */ /* 0x000fe4000f8e0206 */
[----:B------:R-:W0:Y:S02]  /*1e40*/  SHFL.IDX PT, R4, R6, 0x1, 0x1c1f ;  /* 0x003c1f0006047f89 */ /* 0x000e2400000e0000 */
[----:B------:R-:W-:Y:S02]  /*1e50*/  UIADD3 UR7, UR6, 0x1, URZ ;  /* 0x0000000106077890 */ /* 0x000fe4000fffe03f */
[----:B------:R-:W-:Y:S01]  /*1e60*/  UIADD3 UR6, UR49, UR6, URZ ;  /* 0x0000000631067290 */ /* 0x000fe2000fffe03f */
[----:B------:R-:W1:Y:S03]  /*1e70*/  SHFL.IDX PT, R6, R6, RZ, 0x1c1f ;  /* 0x001c1fff06067589 */ /* 0x000e6600000e0000 */
[----:B------:R-:W-:-:S02]  /*1e80*/  IMAD.U32 R7, RZ, RZ, UR7 ;  /* 0x00000007ff077e24 */ /* 0x000fc4000f8e00ff */
[----:B------:R-:W-:Y:S01]  /*1e90*/  IMAD.U32 R5, RZ, RZ, UR6 ;  /* 0x00000006ff057e24 */ /* 0x000fe2000f8e00ff */
[----:B------:R-:W-:Y:S01]  /*1ea0*/  @UP0 ULDC UR6, c[0x0][0x44c] ;  /* 0x0001130000060ab9 */ /* 0x000fe20000000800 */
[C---:B------:R-:W-:Y:S01]  /*1eb0*/  IMAD R0, R16.reuse, -0x2, R7 ;  /* 0xfffffffe10007824 */ /* 0x040fe200078e0207 */
[----:B------:R-:W-:Y:S01]  /*1ec0*/  UIMAD.WIDE.U32 UR6, UR43, UR6, URZ ;  /* 0x000000062b0672a5 */ /* 0x000fe2000f8e003f */
[----:B------:R-:W-:Y:S02]  /*1ed0*/  IMAD.U32 R7, RZ, RZ, UR50 ;  /* 0x00000032ff077e24 */ /* 0x000fe4000f8e00ff */
[----:B------:R-:W-:Y:S01]  /*1ee0*/  IMAD R2, R16, -0x2, R5 ;  /* 0xfffffffe10027824 */ /* 0x000fe200078e0205 */
[----:B------:R-:W-:Y:S02]  /*1ef0*/  @UP0 USHF.R.U32.HI UR10, URZ, UR14, UR7 ;  /* 0x0000000e3f0a0299 */ /* 0x000fe40008011607 */
[----:B------:R-:W-:Y:S02]  /*1f00*/  IADD3 R5, -R7, UR49, R0 ;  /* 0x0000003107057c10 */ /* 0x000fe4000fffe100 */
[----:B------:R-:W-:-:S02]  /*1f10*/  UIADD3 UR6, UR10, UR49, -UR50 ;  /* 0x000000310a067290 */ /* 0x000fc4000fffe832 */
[----:B0-----:R-:W-:Y:S02]  /*1f20*/  VIADDMNMX R4, R4, R5, R2, PT ;  /* 0x0000000504047246 */ /* 0x001fe40003800102 */
[----:B------:R-:W-:Y:S02]  /*1f30*/  USHF.R.S32.HI UR7, URZ, 0x1f, UR6 ;  /* 0x0000001f3f077899 */ /* 0x000fe40008011406 */
[C---:B------:R-:W-:Y:S02]  /*1f40*/  ISETP.GT.AND P1, PT, R4.reuse, RZ, PT ;  /* 0x000000ff0400720c */ /* 0x040fe40003f24270 */
[----:B------:R-:W-:Y:S01]  /*1f50*/  ULEA.HI UR7, UR7, UR6, URZ, 0x7 ;  /* 0x0000000607077291 */ /* 0x000fe2000f8f383f */
[C---:B------:R-:W-:Y:S01]  /*1f60*/  ISETP.GT.AND P2, PT, R4.reuse, 0x1, PT ;  /* 0x000000010400780c */ /* 0x040fe20003f44270 */
[----:B------:R-:W-:Y:S01]  /*1f70*/  UIADD3 UR6, UR11, 0x19c40, URZ ;  /* 0x00019c400b067890 */ /* 0x000fe2000fffe03f */
[----:B------:R-:W-:Y:S01]  /*1f80*/  ISETP.GT.AND P3, PT, R4, 0x8, PT ;  /* 0x000000080400780c */ /* 0x000fe20003f64270 */
[----:B------:R-:W-:Y:S01]  /*1f90*/  USHF.R.S32.HI UR7, URZ, 0x7, UR7 ;  /* 0x000000073f077899 */ /* 0x000fe20008011407 */
[----:B------:R-:W-:Y:S01]  /*1fa0*/  FSEL R105, R26, -INF , P1 ;  /* 0xff8000001a697808 */ /* 0x000fe20000800000 */
[----:B------:R-:W-:Y:S01]  /*1fb0*/  UPRMT UR6, UR45, 0x654, UR6 ;  /* 0x000006542d067896 */ /* 0x000fe20008000006 */
[----:B------:R-:W-:Y:S01]  /*1fc0*/  FSEL R107, R27, -INF , P2 ;  /* 0xff8000001b6b7808 */ /* 0x000fe20001000000 */
[----:B------:R-:W-:Y:S01]  /*1fd0*/  UISETP.LT.AND UP0, UPT, URZ, UR7, UPT ;  /* 0x000000073f00728c */ /* 0x000fe2000bf01270 */
[----:B------:R-:W-:-:S02]  /*1fe0*/  ISETP.GT.AND P1, PT, R4, 0x9, PT ;  /* 0x000000090400780c */ /* 0x000fc40003f24270 */
[----:B------:R-:W-:Y:S01]  /*1ff0*/  FSEL R7, R30, -INF , P3 ;  /* 0xff8000001e077808 */ /* 0x000fe20001800000 */
[----:B------:R-:W-:Y:S01]  /*2000*/  USEL UR17, URZ, UR7, !UP0 ;  /* 0x000000073f117287 */ /* 0x000fe2000c000000 */
[----:B------:R-:W-:Y:S02]  /*2010*/  FMNMX.FTZ R0, R105, R107, !PT ;  /* 0x0000006b69007209 */ /* 0x000fe40007810000 */
[C---:B------:R-:W-:Y:S01]  /*2020*/  ISETP.GT.AND P2, PT, R4.reuse, 0x10, PT ;  /* 0x000000100400780c */ /* 0x040fe20003f44270 */
[----:B------:R-:W-:Y:S01]  /*2030*/  UISETP.GE.AND UP0, UPT, UR18, UR17, UPT ;  /* 0x000000111200728c */ /* 0x000fe2000bf06270 */
[----:B------:R-:W-:Y:S01]  /*2040*/  FSEL R103, R31, -INF , P1 ;  /* 0xff8000001f677808 */ /* 0x000fe20000800000 */
[----:B------:R-:W-:Y:S01]  /*2050*/  SYNCS.ARRIVE.TRANS64.RED.A1T0 RZ, [UR6], RZ ;  /* 0x000000ffffff79a7 */ /* 0x000fe20008100406 */
        /* <DEDUP_REMOVED lines=87> */
[----:B------:R-:W-:Y:S01]  /*25d0*/  ISETP.GT.AND P3, PT, R2, 0x8, PT ;  /* 0x000000080200780c */ /* 0x000fe20003f64270 */
[----:B------:R-:W0:Y:S01]  /*25e0*/  SHFL.BFLY PT, R109, R8, 0x2, 0x1f ;  /* 0x0c401f00086d7f89 */ /* 0x000e2200000e0000 */
        /* <DEDUP_REMOVED lines=22> */
[----:B------:R-:W-:Y:S02]  /*2750*/  CS2R R108, SRZ ;  /* 0x00000000006c7805 */ /* 0x000fe4000001ff00 */
        /* <DEDUP_REMOVED lines=50> */
[----:B------:R1:W-:Y:S01]  /*2a80*/  MUFU.EX2 R33, R26 ;  /* 0x0000001a00217308 */ /* 0x0003e20000000800 */
[C---:B------:R-:W-:Y:S01]  /*2a90*/  ISETP.GT.AND P1, PT, R2.reuse, 0x31, PT ;  /* 0x000000310200780c */ /* 0x040fe20003f24270 */
[--C-:B------:R-:W-:Y:S01]  /*2aa0*/  FFMA.FTZ R21, R21, UR44, -R4.reuse ;  /* 0x0000002c15157c23 */ /* 0x100fe20008010804 */
[----:B------:R-:W-:Y:S01]  /*2ab0*/  FMNMX.FTZ R97, R45, R20, !PT ;  /* 0x000000142d617209 */ /* 0x000fe20007810000 */
[--C-:B------:R-:W-:Y:S01]  /*2ac0*/  FFMA.FTZ R20, R93, UR44, -R4.reuse ;  /* 0x0000002c5d147c23 */ /* 0x100fe20008010804 */
[----:B------:R-:W-:Y:S01]  /*2ad0*/  ISETP.GT.AND P2, PT, R2, 0x60, PT ;  /* 0x000000600200780c */ /* 0x000fe20003f44270 */
[--C-:B------:R-:W-:Y:S01]  /*2ae0*/  FFMA.FTZ R31, R31, UR44, -R4.reuse ;  /* 0x0000002c1f1f7c23 */ /* 0x100fe20008010804 */
[----:B------:R-:W-:Y:S01]  /*2af0*/  FMNMX.FTZ R97, R48, R97, !PT ;  /* 0x0000006130617209 */ /* 0x000fe20007810000 */
[----:B------:R-:W-:Y:S01]  /*2b00*/  MUFU.EX2 R10, R10 ;  /* 0x0000000a000a7308 */ /* 0x000fe20000000800 */
[----:B-1----:R-:W-:Y:S01]  /*2b10*/  FSEL R26, R49, -INF , P1 ;  /* 0xff800000311a7808 */ /* 0x002fe20000800000 */
[--C-:B------:R-:W-:Y:S01]  /*2b20*/  FFMA.FTZ R49, R95, UR44, -R4.reuse ;  /* 0x0000002c5f317c23 */ /* 0x100fe20008010804 */
        /* <DEDUP_REMOVED lines=13> */
[----:B------:R-:W-:Y:S01]  /*2c00*/  FFMA.FTZ R11, R11, UR44, -R4 ;  /* 0x0000002c0b0b7c23 */ /* 0x000fe20008010804 */
[----:B------:R-:W-:Y:S01]  /*2c10*/  FMNMX.FTZ R34, R56, R97, !PT ;  /* 0x0000006138227209 */ /* 0x000fe20007810000 */
[----:B------:R-:W1:Y:S01]  /*2c20*/  MUFU.EX2 R49, R49 ;  /* 0x0000003100317308 */ /* 0x000e620000000800 */
[----:B------:R-:W-:-:S02]  /*2c30*/  ISETP.GT.AND P1, PT, R2, 0x49, PT ;  /* 0x000000490200780c */ /* 0x000fc40003f24270 */
[----:B------:R-:W-:Y:S02]  /*2c40*/  CS2R R106, SRZ ;  /* 0x00000000006a7805 */ /* 0x000fe4000001ff00 */
[----:B------:R-:W-:Y:S01]  /*2c50*/  FMNMX.FTZ R91, R57, R34, !PT ;  /* 0x00000022395b7209 */ /* 0x000fe20007810000 */
[----:B------:R-:W-:Y:S01]  /*2c60*/  FFMA.FTZ R34, R89, UR44, -R4 ;  /* 0x0000002c59227c23 */ /* 0x000fe20008010804 */
[----:B------:R-:W-:Y:S02]  /*2c70*/  FSEL R61, R61, -INF , P1 ;  /* 0xff8000003d3d7808 */ /* 0x000fe40000800000 */
[----:B------:R-:W-:Y:S02]  /*2c80*/  CS2R R104, SRZ ;  /* 0x0000000000687805 */ /* 0x000fe4000001ff00 */
[----:B------:R-:W-:Y:S01]  /*2c90*/  FMNMX.FTZ R38, R60, R91, !PT ;  /* 0x0000005b3c267209 */ /* 0x000fe20007810000 */
[----:B------:R-:W-:Y:S01]  /*2ca0*/  MUFU.EX2 R20, R20 ;  /* 0x0000001400147308 */ /* 0x000fe20000000800 */
[----:B------:R-:W-:-:S02]  /*2cb0*/  ISETP.GT.AND P1, PT, R2, 0x51, PT ;  /* 0x000000510200780c */ /* 0x000fc40003f24270 */
[----:B------:R-:W-:Y:S02]  /*2cc0*/  CS2R R102, SRZ ;  /* 0x0000000000667805 */ /* 0x000fe4000001ff00 */
[----:B------:R-:W-:Y:S02]  /*2cd0*/  FMNMX.FTZ R89, R61, R38, !PT ;  /* 0x000000263d597209 */ /* 0x000fe40007810000 */
[----:B------:R-:W-:Y:S02]  /*2ce0*/  CS2R R100, SRZ ;  /* 0x0000000000647805 */ /* 0x000fe4000001ff00 */
[----:B------:R-:W-:Y:S02]  /*2cf0*/  FSEL R65, R65, -INF , P1 ;  /* 0xff80000041417808 */ /* 0x000fe40000800000 */
[----:B------:R-:W-:Y:S02]  /*2d00*/  CS2R R98, SRZ ;  /* 0x0000000000627805 */ /* 0x000fe4000001ff00 */
[----:B------:R-:W-:Y:S01]  /*2d10*/  FMNMX.FTZ R38, R64, R89, !PT ;  /* 0x0000005940267209 */ /* 0x000fe20007810000 */
[----:B------:R-:W-:Y:S01]  /*2d20*/  MUFU.EX2 R53, R53 ;  /* 0x0000003500357308 */ /* 0x000fe20000000800 */
        /* <DEDUP_REMOVED lines=10> */
[----:B------:R-:W-:Y:S02]  /*2dd0*/  FSEL R72, R72, -INF , P2 ;  /* 0xff80000048487808 */ /* 0x000fe40001000000 */
[----:B------:R-:W-:Y:S02]  /*2de0*/  CS2R R90, SRZ ;  /* 0x00000000005a7805 */ /* 0x000fe4000001ff00 */
[----:B------:R-:W-:Y:S02]  /*2df0*/  FMNMX.FTZ R43, R69, R42, !PT ;  /* 0x0000002a452b7209 */ /* 0x000fe40007810000 */
[----:B------:R-:W-:Y:S02]  /*2e00*/  CS2R R88, SRZ ;  /* 0x0000000000587805 */ /* 0x000fe4000001ff00 */
[----:B------:R-:W-:Y:S01]  /*2e10*/  ISETP.GT.AND P2, PT, R2, 0x68, PT ;  /* 0x000000680200780c */ /* 0x000fe20003f44270 */
[----:B------:R-:W-:Y:S01]  /*2e20*/  MUFU.EX2 R47, R47 ;  /* 0x0000002f002f7308 */ /* 0x000fe20000000800 */
[----:B------:R-:W-:-:S02]  /*2e30*/  FSEL R73, R73, -INF , P1 ;  /* 0xff80000049497808 */ /* 0x000fc40000800000 */
[----:B------:R-:W-:Y:S02]  /*2e40*/  FMNMX.FTZ R42, R72, R43, !PT ;  /* 0x0000002b482a7209 */ /* 0x000fe40007810000 */
[----:B------:R-:W-:Y:S02]  /*2e50*/  ISETP.GT.AND P1, PT, R2, 0x69, PT ;  /* 0x000000690200780c */ /* 0x000fe40003f24270 */
[----:B------:R-:W-:Y:S01]  /*2e60*/  FSEL R76, R76, -INF , P2 ;  /* 0xff8000004c4c7808 */ /* 0x000fe20001000000 */
[----:B------:R2:W-:Y:S01]  /*2e70*/  MUFU.EX2 R43, R46 ;  /* 0x0000002e002b7308 */ /* 0x0005e20000000800 */
[----:B------:R-:W-:Y:S02]  /*2e80*/  FMNMX.FTZ R51, R73, R42, !PT ;  /* 0x0000002a49337209 */ /* 0x000fe40007810000 */
[----:B------:R-:W-:Y:S02]  /*2e90*/  ISETP.GT.AND P2, PT, R2, 0x70, PT ;  /* 0x000000700200780c */ /* 0x000fe40003f44270 */
[----:B------:R-:W-:-:S02]  /*2ea0*/  FSEL R77, R77, -INF , P1 ;  /* 0xff8000004d4d7808 */ /* 0x000fc40000800000 */
        /* <DEDUP_REMOVED lines=181> */
[C---:B--2---:R-:W-:Y:S01]  /*3a00*/  F2FP.SATFINITE.E4M3.F32.PACK_AB_MERGE_C R76, R77.reuse, R76, RZ ;  /* 0x0000004c4d4c723e */ /* 0x044fe200048070ff */
[----:B------:R-:W-:-:S03]  /*3a10*/  FADD.FTZ R77, R77, R6 ;  /* 0x000000064d4d7221 */ /* 0x000fc60000010000 */
[----:B------:R-:W-:-:S03]  /*3a20*/  F2FP.SATFINITE.E4M3.F32.PACK_AB_MERGE_C R136, R40, R3, R76 ;  /* 0x000000032888723e */ /* 0x000fc6000480704c */
        /* <DEDUP_REMOVED lines=10> */
[----:B0-----:R-:W-:Y:S01]  /*3ad0*/  F2FP.SATFINITE.E4M3.F32.PACK_AB_MERGE_C R6, R4, R11, RZ ;  /* 0x0000000b0406723e */ /* 0x001fe200048070ff */
[----:B------:R-:W-:-:S03]  /*3ae0*/  FADD.FTZ R11, R11, R8 ;  /* 0x000000080b0b7221 */ /* 0x000fc60000010000 */
[----:B------:R-:W-:Y:S02]  /*3af0*/  F2FP.SATFINITE.E4M3.F32.PACK_AB_MERGE_C R139, R70, R9, R6 ;  /* 0x00000009468b723e */ /* 0x000fe40004807006 */
[----:B-1----:R-:W-:Y:S01]  /*3b00*/  F2FP.SATFINITE.E4M3.F32.PACK_AB_MERGE_C R5, R51, R84, RZ ;  /* 0x000000543305723e */ /* 0x002fe200048070ff */
        /* <DEDUP_REMOVED lines=9> */
[----:B------:R-:W-:-:S07]  /*3ba0*/  IMAD.MOV.U32 R135, RZ, RZ, RZ ;  /* 0x000000ffff877224 */ /* 0x000fce00078e00ff */
.L_x_12482:
[----:B------:R-:W-:-:S04]  /*3bb0*/  UISETP.NE.AND UP0, UPT, UR21, 0x1, UPT ;  /* 0x000000011500788c */ /* 0x000fc8000bf05270 */
[----:B------:R-:W-:-:S04]  /*3bc0*/  USEL UR37, URZ, 0x1, UP0 ;  /* 0x000000013f257887 */ /* 0x000fc80008000000 */
[----:B------:R-:W-:Y:S01]  /*3bd0*/  ULOP3.LUT UR37, UR20, UR37, URZ, 0x3c, !UPT ;  /* 0x0000002514257292 */ /* 0x000fe2000f8e3c3f */
[----:B------:R-:W-:Y:S11]  /*3be0*/  @!P0 BRA `(.L_x_12472) ;  /* 0x0000000000048947 */ /* 0x000ff60003800000 */
[----:B------:R-:W-:Y:S01]  /*3bf0*/  BPT.TRAP 0x1 ;  /* 0x000000040000795c */ /* 0x000fe20000300000 */
.L_x_12472:
        /* <DEDUP_REMOVED lines=9> */
.L_x_12473:
[----:B-1----:R-:W-:Y:S05]  /*3c90*/  @P1 BRA `(.L_x_12474) ;  /* 0x0000000000081947 */ /* 0x002fea0003800000 */
[----:B------:R-:W1:Y:S02]  /*3ca0*/  SYNCS.PHASECHK.TRANS64.TRYWAIT P1, [UR19+0x19c30], R0 ;  /* 0x019c3000ff0075a7 */ /* 0x000e640008020153 */
[----:B-1----:R-:W-:Y:S05]  /*3cb0*/  @!P1 BRA `(.L_x_12475) ;  /* 0x000000c800ac9947 */ /* 0x002fea0003800000 */
.L_x_12474:
        /* <DEDUP_REMOVED lines=17> */
.L_x_12476:
[----:B------:R-:W-:Y:S01]  /*3dd0*/  ULEA UR11, UR21, UR46, 0x3 ;  /* 0x0000002e150b7291 */ /* 0x000fe2000f8e183f */
[----:B01----:R-:W-:-:S05]  /*3de0*/  IMAD.U32 R0, RZ, RZ, UR20 ;  /* 0x00000014ff007e24 */ /* 0x003fca000f8e00ff */
[----:B------:R-:W-:-:S04]  /*3df0*/  SHF.L.U32 R0, R0, 0x1f, RZ ;  /* 0x0000001f00007819 */ /* 0x000fc800000006ff */
[----:B------:R0:W1:Y:S01]  /*3e00*/  SYNCS.PHASECHK.TRANS64.TRYWAIT P1, [UR11+0x19c50], R0 ;  /* 0x019c5000ff0075a7 */ /* 0x000062000802014b */
[----:B------:R-:W-:Y:S05]  /*3e10*/  @!P0 BRA `(.L_x_12477) ;  /* 0x0000000000048947 */ /* 0x000fea0003800000 */
[----:B------:R-:W-:Y:S01]  /*3e20*/  BPT.TRAP 0x1 ;  /* 0x000000040000795c */ /* 0x000fe20000300000 */
.L_x_12477:
[----:B-1----:R-:W-:Y:S05]  /*3e30*/  @P1 BRA `(.L_x_12478) ;  /* 0x0000000000081947 */ /* 0x002fea0003800000 */
[----:B------:R-:W1:Y:S02]  /*3e40*/  SYNCS.PHASECHK.TRANS64.TRYWAIT P1, [UR11+0x19c50], R0 ;  /* 0x019c5000ff0075a7 */ /* 0x000e64000802014b */
[----:B-1----:R-:W-:Y:S05]  /*3e50*/  @!P1 BRA `(.L_x_12479) ;  /* 0x000000c8005c9947 */ /* 0x002fea0003800000 */
.L_x_12478:
        /* <DEDUP_REMOVED lines=27> */
.L_x_12480:
[----:B------:R-:W-:Y:S01]  /*4010*/  UISETP.NE.AND UP0, UPT, UR51, URZ, UPT ;  /* 0x0000003f3300728c */ /* 0x000fe2000bf05270 */
[----:B-1----:R-:W-:Y:S01]  /*4020*/  VIADD R7, R17, UR43 ;  /* 0x0000002b11077c36 */ /* 0x002fe20008000000 */
[----:B------:R-:W-:Y:S01]  /*4030*/  UIADD3 UR19, UR19, 0x19c40, URZ ;  /* 0x00019c4013137890 */ /* 0x000fe2000fffe03f */
[----:B------:R-:W-:-:S03]  /*4040*/  IMAD.MOV.U32 R11, RZ, RZ, -0x2 ;  /* 0xfffffffeff0b7424 */ /* 0x000fc600078e00ff */
[----:B------:R-:W-:Y:S01]  /*4050*/  PLOP3.LUT P1, PT, PT, PT, UP0, 0x80, 0x0 ;  /* 0x000000000000781c */ /* 0x000fe20003f2f008 */
[----:B------:R-:W-:Y:S01]  /*4060*/  UPRMT UR19, UR45, 0x654, UR19 ;  /* 0x000006542d137896 */ /* 0x000fe20008000013 */
[----:B------:R-:W-:-:S03]  /*4070*/  PLOP3.LUT P2, PT, PT, PT, UP0, 0x80, 0x0 ;  /* 0x000000000000781c */ /* 0x000fc60003f4f008 */
[----:B------:R-:W-:-:S05]  /*4080*/  @UP0 ULDC UR6, c[0x0][0x44c] ;  /* 0x0001130000060ab9 */ /* 0x000fca0000000800 */
[----:B------:R-:W-:Y:S03]  /*4090*/  SYNCS.ARRIVE.TRANS64.RED.A1T0 RZ, [UR19], RZ ;  /* 0x000000ffffff79a7 */ /* 0x000fe60008100413 */
[----:B0-----:R-:W-:Y:S01]  /*40a0*/  @P1 IMAD.HI.U32 R0, R7, UR6, RZ ;  /* 0x0000000607001c27 */ /* 0x001fe2000f8e00ff */
[----:B------:R-:W-:-:S04]  /*40b0*/  @UP0 ULDC UR6, c[0x0][0x450] ;  /* 0x0001140000060ab9 */ /* 0x000fc80000000800 */
[----:B------:R-:W-:Y:S01]  /*40c0*/  @P2 SHF.R.U32.HI R7, RZ, UR6, R0 ;  /* 0x00000006ff072c19 */ /* 0x000fe20008011600 */
[----:B------:R-:W-:Y:S02]  /*40d0*/  UMOV UR6, 0xffffff80 ;  /* 0xffffff8000067882 */ /* 0x000fe40000000000 */
[----:B------:R-:W-:Y:S02]  /*40e0*/  UIMAD UR6, UR18, UR6, 0x1 ;  /* 0x00000001120674a4 */ /* 0x000fe4000f8e0206 */
[----:B------:R-:W0:Y:S04]  /*40f0*/  SHFL.IDX PT, R9, R7, RZ, 0x1c1f ;  /* 0x001c1fff07097589 */ /* 0x000e2800000e0000 */
[----:B------:R-:W-:Y:S01]  /*4100*/  IMAD R0, R16, R11, UR6 ;  /* 0x0000000610007e24 */ /* 0x000fe2000f8e020b */
[----:B------:R-:W1:Y:S01]  /*4110*/  SHFL.IDX PT, R7, R7, 0x1, 0x1c1f ;  /* 0x003c1f0007077f89 */ /* 0x000e6200000e0000 */
[----:B------:R-:W-:-:S05]  /*4120*/  IMAD.U32 R11, RZ, RZ, UR50 ;  /* 0x00000032ff0b7e24 */ /* 0x000fca000f8e00ff */
[----:B------:R-:W-:-:S05]  /*4130*/  IADD3 R0, -R11, UR49, R0 ;  /* 0x000000310b007c10 */ /* 0x000fca000fffe100 */
        /* <DEDUP_REMOVED lines=114> */
[----:B0-----:R-:W-:Y:S01]  /*4860*/  FMNMX.FTZ R11, R10, R9, !PT ;  /* 0x000000090a0b7209 */ /* 0x001fe20007810000 */
[----:B------:R-:W-:Y:S01]  /*4870*/  IMAD.U32 R9, RZ, RZ, UR44 ;  /* 0x0000002cff097e24 */ /* 0x000fe2000f8e00ff */
[----:B------:R-:W-:Y:S02]  /*4880*/  ISETP.GT.AND P2, PT, R0, 0x18, PT ;  /* 0x000000180000780c */ /* 0x000fe40003f44270 */
[----:B------:R-:W-:Y:S01]  /*4890*/  FSEL R35, R35, -INF , P3 ;  /* 0xff80000023237808 */ /* 0x000fe20001800000 */
[----:B------:R-:W0:Y:S01]  /*48a0*/  SHFL.BFLY PT, R2, R11, 0x1, 0x1f ;  /* 0x0c201f000b027f89 */ /* 0x000e2200000e0000 */
        /* <DEDUP_REMOVED lines=12> */
[----:B0-----:R-:W-:-:S02]  /*4970*/  FMNMX.FTZ R2, R11, R2, !PT ;  /* 0x000000020b027209 */ /* 0x001fc40007810000 */
[----:B------:R-:W-:Y:S02]  /*4980*/  FMNMX.FTZ R20, R42, R15, !PT ;  /* 0x0000000f2a147209 */ /* 0x000fe40007810000 */
[C---:B------:R-:W-:Y:S01]  /*4990*/  FSETP.NEU.FTZ.AND P1, PT, R2.reuse, -INF , PT ;  /* 0xff8000000200780b */ /* 0x040fe20003f3d000 */
[----:B------:R-:W-:-:S01]  /*49a0*/  FFMA.FTZ R8, R2, R9, -8 ;  /* 0xc100000002087423 */ /* 0x000fc20000010009 */
[----:B------:R-:W-:Y:S02]  /*49b0*/  ISETP.GT.AND P3, PT, R0, 0x29, PT ;  /* 0x000000290000780c */ /* 0x000fe40003f64270 */
[----:B------:R-:W-:Y:S02]  /*49c0*/  FSEL R46, R46, -INF , P2 ;  /* 0xff8000002e2e7808 */ /* 0x000fe40001000000 */
[----:B------:R-:W-:Y:S02]  /*49d0*/  FSEL R8, R8, RZ, P1 ;  /* 0x000000ff08087208 */ /* 0x000fe40000800000 */
[----:B------:R-:W-:-:S02]  /*49e0*/  FMNMX.FTZ R21, R43, R20, !PT ;  /* 0x000000142b157209 */ /* 0x000fc40007810000 */
        /* <DEDUP_REMOVED lines=44> */
[----:B------:R-:W-:-:S01]  /*4cb0*/  FFMA.FTZ R26, R45, UR44, -R8 ;  /* 0x0000002c2d1a7c23 */ /* 0x000fc20008010808 */
[----:B------:R-:W-:Y:S01]  /*4cc0*/  ISETP.GT.AND P2, PT, R0, 0x50, PT ;  /* 0x000000500000780c */ /* 0x000fe20003f44270 */
[----:B------:R-:W-:-:S01]  /*4cd0*/  FFMA.FTZ R45, R65, UR44, -R8 ;  /* 0x0000002c412d7c23 */ /* 0x000fc20008010808 */
[----:B------:R-:W-:Y:S01]  /*4ce0*/  FSEL R63, R63, -INF , P3 ;  /* 0xff8000003f3f7808 */ /* 0x000fe20001800000 */
[----:B------:R-:W-:Y:S01]  /*4cf0*/  IMAD.U32 R65, RZ, RZ, UR44 ;  /* 0x0000002cff417e24 */ /* 0x000fe2000f8e00ff */
        /* <DEDUP_REMOVED lines=9> */
[--C-:B0-----:R-:W-:Y:S01]  /*4d90*/  FFMA.FTZ R44, R64, UR44, -R8.reuse ;  /* 0x0000002c402c7c23 */ /* 0x101fe20008010808 */
        /* <DEDUP_REMOVED lines=13> */
[----:B------:R-:W-:Y:S01]  /*4e70*/  MUFU.EX2 R29, R49 ;  /* 0x00000031001d7308 */ /* 0x000fe20000000800 */
[----:B------:R-:W-:Y:S01]  /*4e80*/  ISETP.GT.AND P2, PT, R0, 0x68, PT ;  /* 0x000000680000780c */ /* 0x000fe20003f44270 */
[--C-:B------:R-:W-:Y:S01]  /*4e90*/  FFMA.FTZ R32, R52, UR44, -R8.reuse ;  /* 0x0000002c34207c23 */ /* 0x100fe20008010808 */
[----:B------:R-:W-:Y:S01]  /*4ea0*/  FSEL R75, R75, -INF , P3 ;  /* 0xff8000004b4b7808 */ /* 0x000fe20001800000 */
[----:B------:R-:W-:Y:S01]  /*4eb0*/  FFMA.FTZ R52, R72, UR44, -R8 ;  /* 0x0000002c48347c23 */ /* 0x000fe20008010808 */
        /* <DEDUP_REMOVED lines=13> */
[----:B------:R-:W-:Y:S01]  /*4f90*/  ISETP.GT.AND P2, PT, R0, 0x78, PT ;  /* 0x000000780000780c */ /* 0x000fe20003f44270 */
[--C-:B------:R-:W-:Y:S01]  /*4fa0*/  FFMA.FTZ R36, R56, UR44, -R8.reuse ;  /* 0x0000002c38247c23 */ /* 0x100fe20008010808 */
[----:B------:R-:W-:Y:S01]  /*4fb0*/  FSEL R83, R83, -INF , P3 ;  /* 0xff80000053537808 */ /* 0x000fe20001800000 */
[--C-:B------:R-:W-:Y:S01]  /*4fc0*/  FFMA.FTZ R56, R76, UR44, -R8.reuse ;  /* 0x0000002c4c387c23 */ /* 0x100fe20008010808 */
[----:B------:R-:W-:Y:S02]  /*4fd0*/  FMNMX.FTZ R40, R82, R37, !PT ;  /* 0x0000002552287209 */ /* 0x000fe40007810000 */
[----:B------:R-:W-:Y:S01]  /*4fe0*/  ISETP.GT.AND P3, PT, R0, 0x79, PT ;  /* 0x000000790000780c */ /* 0x000fe20003f64270 */
[----:B------:R-:W-:Y:S01]  /*4ff0*/  MUFU.EX2 R20, R20 ;  /* 0x0000001400147308 */ /* 0x000fe20000000800 */
[----:B------:R-:W-:Y:S01]  /*5000*/  FSEL R86, R86, -INF , P2 ;  /* 0xff80000056567808 */ /* 0x000fe20001000000 */
[--C-:B0-----:R-:W-:Y:S01]  /*5010*/  FFMA.FTZ R53, R73, UR44, -R8.reuse ;  /* 0x0000002c49357c23 */ /* 0x101fe20008010808 */
[----:B------:R-:W-:Y:S01]  /*5020*/  FMNMX.FTZ R37, R83, R40, !PT ;  /* 0x0000002853257209 */ /* 0x000fe20007810000 */
[--C-:B------:R-:W-:Y:S01]  /*5030*/  FFMA.FTZ R40, R60, UR44, -R8.reuse ;  /* 0x0000002c3c287c23 */ /* 0x100fe20008010808 */
[----:B------:R-:W-:Y:S01]  /*5040*/  FSEL R87, R87, -INF , P3 ;  /* 0xff80000057577808 */ /* 0x000fe20001800000 */
[----:B------:R-:W-:Y:S01]  /*5050*/  FFMA.FTZ R60, R80, UR44, -R8 ;  /* 0x0000002c503c7c23 */ /* 0x000fe20008010808 */
[----:B------:R-:W-:Y:S01]  /*5060*/  FMNMX.FTZ R0, R86, R37, !PT ;  /* 0x0000002556007209 */ /* 0x000fe20007810000 */
[----:B------:R-:W-:Y:S01]  /*5070*/  MUFU.EX2 R24, R24 ;  /* 0x0000001800187308 */ /* 0x000fe20000000800 */
[----:B------:R-:W-:-:S02]  /*5080*/  FSEL R72, R2, RZ, P1 ;  /* 0x000000ff02487208 */ /* 0x000fc40000800000 */
        /* <DEDUP_REMOVED lines=129> */
[----:B------:R-:W-:-:S02]  /*58a0*/  FFMA.FTZ R8, R87, UR44, -R8 ;  /* 0x0000002c57087c23 */ /* 0x000fc40008010808 */
        /* <DEDUP_REMOVED lines=37> */
.L_x_12481:
        /* <DEDUP_REMOVED lines=91> */
.L_x_12471:
[----:B------:R-:W-:-:S13]  /*60b0*/  ISETP.LE.AND P1, PT, RZ, UR18, PT ;  /* 0x00000012ff007c0c */ /* 0x000fda000bf23270 */
[----:B------:R-:W-:Y:S05]  /*60c0*/  @!P1 BRA `(.L_x_12483) ;  /* 0x0000001800f09947 */ /* 0x000fea0003800000 */
[----:B------:R-:W-:Y:S01]  /*60d0*/  IMAD.MOV.U32 R7, RZ, RZ, R0 ;  /* 0x000000ffff077224 */ /* 0x000fe200078e0000 */
[----:B------:R-:W-:Y:S01]  /*60e0*/  UMOV UR17, UR37 ;  /* 0x0000002500117c82 */ /* 0x000fe20008000000 */
[----:B------:R-:W-:Y:S01]  /*60f0*/  IMAD.MOV.U32 R5, RZ, RZ, R2 ;  /* 0x000000ffff057224 */ /* 0x000fe200078e0002 */
[----:B------:R-:W-:-:S06]  /*6100*/  UMOV UR19, UR38 ;  /* 0x0000002600137c82 */ /* 0x000fcc0008000000 */
.L_x_12494:
[----:B------:R-:W-:-:S04]  /*6110*/  UIADD3 UR38, UR19, 0x1, URZ ;  /* 0x0000000113267890 */ /* 0x000fc8000fffe03f */
[----:B------:R-:W-:-:S04]  /*6120*/  UISETP.NE.AND UP0, UPT, UR38, 0x2, UPT ;  /* 0x000000022600788c */ /* 0x000fc8000bf05270 */
[----:B------:R-:W-:Y:S02]  /*6130*/  USEL UR37, URZ, 0x1, UP0 ;  /* 0x000000013f257887 */ /* 0x000fe40008000000 */
[----:B------:R-:W-:Y:S02]  /*6140*/  USEL UR38, UR38, URZ, UP0 ;  /* 0x0000003f26267287 */ /* 0x000fe40008000000 */
[----:B------:R-:W-:Y:S01]  /*6150*/  ULOP3.LUT UR37, UR17, UR37, URZ, 0x3c, !UPT ;  /* 0x0000002511257292 */ /* 0x000fe2000f8e3c3f */
[----:B------:R-:W-:Y:S11]  /*6160*/  @!P0 BRA `(.L_x_12484) ;  /* 0x0000000000048947 */ /* 0x000ff60003800000 */
[----:B------:R-:W-:Y:S01]  /*6170*/  BPT.TRAP 0x1 ;  /* 0x000000040000795c */ /* 0x000fe20000300000 */
.L_x_12484:
[----:B------:R-:W-:Y:S01]  /*6180*/  ULEA UR6, UR38, UR46, 0x3 ;  /* 0x0000002e26067291 */ /* 0x000fe2000f8e183f */
[----:B------:R-:W-:-:S05]  /*6190*/  IMAD.U32 R0, RZ, RZ, UR37 ;  /* 0x00000025ff007e24 */ /* 0x000fca000f8e00ff */
[----:B------:R-:W-:-:S04]  /*61a0*/  SHF.L.U32 R0, R0, 0x1f, RZ ;  /* 0x0000001f00007819 */ /* 0x000fc800000006ff */
[----:B------:R0:W1:Y:S01]  /*61b0*/  SYNCS.PHASECHK.TRANS64.TRYWAIT P1, [UR6+0x19c30], R0 ;  /* 0x019c3000ff0075a7 */ /* 0x0000620008020146 */
[----:B------:R-:W-:Y:S05]  /*61c0*/  @!P0 BRA `(.L_x_12485) ;  /* 0x0000000000048947 */ /* 0x000fea0003800000 */
[----:B------:R-:W-:Y:S01]  /*61d0*/  BPT.TRAP 0x1 ;  /* 0x000000040000795c */ /* 0x000fe20000300000 */
.L_x_12485:
[----:B-1----:R-:W-:Y:S05]  /*61e0*/  @P1 BRA `(.L_x_12486) ;  /* 0x0000000000081947 */ /* 0x002fea0003800000 */
[----:B------:R-:W1:Y:S02]  /*61f0*/  SYNCS.PHASECHK.TRANS64.TRYWAIT P1, [UR6+0x19c30], R0 ;  /* 0x019c3000ff0075a7 */ /* 0x000e640008020146 */
[----:B-1----:R-:W-:Y:S05]  /*6200*/  @!P1 BRA `(.L_x_12487) ;  /* 0x000000a400889947 */ /* 0x002fea0003800000 */
.L_x_12486:
        /* <DEDUP_REMOVED lines=17> */
.L_x_12488:
[----:B------:R-:W-:Y:S01]  /*6320*/  ULEA UR11, UR19, UR46, 0x3 ;  /* 0x0000002e130b7291 */ /* 0x000fe2000f8e183f */
[----:B01----:R-:W-:-:S05]  /*6330*/  IMAD.U32 R0, RZ, RZ, UR17 ;  /* 0x00000011ff007e24 */ /* 0x003fca000f8e00ff */
[----:B------:R-:W-:-:S04]  /*6340*/  SHF.L.U32 R0, R0, 0x1f, RZ ;  /* 0x0000001f00007819 */ /* 0x000fc800000006ff */
[----:B------:R0:W1:Y:S01]  /*6350*/  SYNCS.PHASECHK.TRANS64.TRYWAIT P1, [UR11+0x19c50], R0 ;  /* 0x019c5000ff0075a7 */ /* 0x000062000802014b */
[----:B------:R-:W-:Y:S05]  /*6360*/  @!P0 BRA `(.L_x_12489) ;  /* 0x0000000000048947 */ /* 0x000fea0003800000 */
[----:B------:R-:W-:Y:S01]  /*6370*/  BPT.TRAP 0x1 ;  /* 0x000000040000795c */ /* 0x000fe20000300000 */
.L_x_12489:
[----:B-1----:R-:W-:Y:S05]  /*6380*/  @P1 BRA `(.L_x_12490) ;  /* 0x0000000000081947 */ /* 0x002fea0003800000 */
[----:B------:R-:W1:Y:S02]  /*6390*/  SYNCS.PHASECHK.TRANS64.TRYWAIT P1, [UR11+0x19c50], R0 ;  /* 0x019c5000ff0075a7 */ /* 0x000e64000802014b */
[----:B-1----:R-:W-:Y:S05]  /*63a0*/  @!P1 BRA `(.L_x_12491) ;  /* 0x000000a400389947 */ /* 0x002fea0003800000 */
.L_x_12490:
        /* <DEDUP_REMOVED lines=27> */
.L_x_12492:
        /* <DEDUP_REMOVED lines=280> */
.L_x_12493:
        /* <DEDUP_REMOVED lines=91> */
.L_x_12483:
[----:B------:R-:W-:Y:S06]  /*7c90*/  BAR.ARV 0x8, 0x200 ;  /* 0x0208000000007b1d */ /* 0x000fec0000002000 */
[----:B------:R-:W-:Y:S05]  /*7ca0*/  @!P0 BRA `(.L_x_12495) ;  /* 0x0000000000048947 */ /* 0x000fea0003800000 */
[----:B------:R-:W-:Y:S01]  /*7cb0*/  BPT.TRAP 0x1 ;  /* 0x000000040000795c */ /* 0x000fe20000300000 */
.L_x_12495:
[----:B------:R-:W-:Y:S01]  /*7cc0*/  ULEA UR14, UR38, UR46, 0x3 ;  /* 0x0000002e260e7291 */ /* 0x000fe2000f8e183f */
[----:B------:R-:W-:-:S05]  /*7cd0*/  IMAD.U32 R5, RZ, RZ, UR37 ;  /* 0x00000025ff057e24 */ /* 0x000fca000f8e00ff */
[----:B------:R-:W-:-:S04]  /*7ce0*/  SHF.L.U32 R5, R5, 0x1f, RZ ;  /* 0x0000001f05057819 */ /* 0x000fc800000006ff */
[----:B------:R0:W1:Y:S01]  /*7cf0*/  SYNCS.PHASECHK.TRANS64.TRYWAIT P1, [UR14+0x19c50], R5 ;  /* 0x019c5005ff0075a7 */ /* 0x000062000802014e */
[----:B------:R-:W-:Y:S05]  /*7d00*/  @!P0 BRA `(.L_x_12496) ;  /* 0x0000000000048947 */ /* 0x000fea0003800000 */
[----:B------:R-:W-:Y:S01]  /*7d10*/  BPT.TRAP 0x1 ;  /* 0x000000040000795c */ /* 0x000fe20000300000 */
.L_x_12496:
[----:B-1----:R-:W-:Y:S05]  /*7d20*/  @P1 BRA `(.L_x_12497) ;  /* 0x0000000000081947 */ /* 0x002fea0003800000 */
[----:B------:R-:W1:Y:S02]  /*7d30*/  SYNCS.PHASECHK.TRANS64.TRYWAIT P1, [UR14+0x19c50], R5 ;  /* 0x019c5005ff0075a7 */ /* 0x000e64000802014e */
[----:B-1----:R-:W-:Y:S05]  /*7d40*/  @!P1 BRA `(.L_x_12498) ;  /* 0x0000008800e89947 */ /* 0x002fea0003800000 */
.L_x_12497:
        /* <DEDUP_REMOVED lines=81> */
.L_x_12499:
        /* <DEDUP_REMOVED lines=58> */
.L_x_12463:
        /* <DEDUP_REMOVED lines=43> */
[----:B------:R-:W-:Y:S02]  /*88b0*/  SEL R51, R7, R6, P0 ;  /* 0x0000000607337207 */ /* 0x000fe40000000000 */
[----:B------:R-:W-:Y:S02]  /*88c0*/  SEL R54, R6, R7, P0 ;  /* 0x0000000706367207 */ /* 0x000fe40000000000 */
[----:B------:R-:W-:Y:S02]  /*88d0*/  IADD3 R9, P5, R12, 0x20, RZ ;  /* 0x000000200c097810 */ /* 0x000fe40007fbe0ff */
[----:B------:R-:W-:-:S02]  /*88e0*/  F2FP.BF16.F32.PACK_AB R27, R108, R27 ;  /* 0x0000001b6c1b723e */ /* 0x000fc400000010ff */
[----:B------:R-:W-:Y:S02]  /*88f0*/  LOP3.LUT R6, R9, 0x180, RZ, 0xc0, !PT ;  /* 0x0000018009067812 */ /* 0x000fe400078ec0ff */
[----:B------:R-:W-:Y:S02]  /*8900*/  F2FP.BF16.F32.PACK_AB R28, R109, R28 ;  /* 0x0000001c6d1c723e */ /* 0x000fe400000010ff */
[----:B------:R-:W-:Y:S02]  /*8910*/  SEL R37, R35, R36, P0 ;  /* 0x0000002423257207 */ /* 0x000fe40000000000 */
[----:B------:R-:W-:Y:S02]  /*8920*/  SEL R36, R36, R35, P0 ;  /* 0x0000002324247207 */ /* 0x000fe40000000000 */
[----:B------:R-:W-:Y:S02]  /*8930*/  F2FP.BF16.F32.PACK_AB R21, R116, R21 ;  /* 0x000000157415723e */ /* 0x000fe400000010ff */
[----:B------:R-:W-:-:S02]  /*8940*/  F2FP.BF16.F32.PACK_AB R24, R117, R24 ;  /* 0x000000187518723e */ /* 0x000fc400000010ff */
[----:B------:R-:W-:Y:S02]  /*8950*/  SEL R35, R31, R32, P0 ;  /* 0x000000201f237207 */ /* 0x000fe40000000000 */
[----:B------:R-:W-:Y:S02]  /*8960*/  F2FP.BF16.F32.PACK_AB R33, R94, R33 ;  /* 0x000000215e21723e */ /* 0x000fe400000010ff */
[----:B------:R-:W-:Y:S02]  /*8970*/  F2FP.BF16.F32.PACK_AB R34, R95, R34 ;  /* 0x000000225f22723e */ /* 0x000fe400000010ff */
[----:B------:R-:W-:Y:S02]  /*8980*/  SEL R32, R32, R31, P0 ;  /* 0x0000001f20207207 */ /* 0x000fe40000000000 */
[----:B------:R-:W-:Y:S02]  /*8990*/  SHF.R.U64 R6, R6, 0x3, RZ ;  /* 0x0000000306067819 */ /* 0x000fe400000012ff */
[----:B------:R-:W-:-:S02]  /*89a0*/  F2FP.BF16.F32.PACK_AB R29, R102, R29 ;  /* 0x0000001d661d723e */ /* 0x000fc400000010ff */
[----:B------:R-:W-:Y:S02]  /*89b0*/  F2FP.BF16.F32.PACK_AB R30, R103, R30 ;  /* 0x0000001e671e723e */ /* 0x000fe400000010ff */
[----:B------:R-:W-:Y:S02]  /*89c0*/  SEL R31, R27, R28, P0 ;  /* 0x0000001c1b1f7207 */ /* 0x000fe40000000000 */
[----:B------:R-:W-:Y:S02]  /*89d0*/  IADD3 R10, P3, R12, 0x3020, RZ ;  /* 0x000030200c0a7810 */ /* 0x000fe40007f7e0ff */
[----:B------:R-:W-:Y:S02]  /*89e0*/  F2FP.BF16.F32.PACK_AB R25, R110, R25 ;  /* 0x000000196e19723e */ /* 0x000fe400000010ff */
[----:B------:R-:W-:Y:S02]  /*89f0*/  F2FP.BF16.F32.PACK_AB R26, R111, R26 ;  /* 0x0000001a6f1a723e */ /* 0x000fe400000010ff */
[----:B------:R-:W-:-:S02]  /*8a00*/  SEL R28, R28, R27, P0 ;  /* 0x0000001b1c1c7207 */ /* 0x000fc40000000000 */
[----:B------:R-:W-:Y:S02]  /*8a10*/  SEL R27, R21, R24, P0 ;  /* 0x00000018151b7207 */ /* 0x000fe40000000000 */
[----:B------:R-:W-:Y:S02]  /*8a20*/  SEL R40, R24, R21, P0 ;  /* 0x0000001518287207 */ /* 0x000fe40000000000 */
[----:B------:R-:W-:Y:S02]  /*8a30*/  IADD3 R55, P2, R12, 0x6000, RZ ;  /* 0x000060000c377810 */ /* 0x000fe40007f5e0ff */
[----:B------:R-:W-:Y:S02]  /*8a40*/  SEL R43, R33, R34, P0 ;  /* 0x00000022212b7207 */ /* 0x000fe40000000000 */
[----:B------:R-:W-:Y:S02]  /*8a50*/  SEL R46, R34, R33, P0 ;  /* 0x00000021222e7207 */ /* 0x000fe40000000000 */
[----:B------:R-:W-:-:S02]  /*8a60*/  IADD3 R53, P4, R12, 0x3000, RZ ;  /* 0x000030000c357810 */ /* 0x000fc40007f9e0ff */
[----:B------:R-:W-:Y:S02]  /*8a70*/  LOP3.LUT R24, R6, R9, RZ, 0x3c, !PT ;  /* 0x0000000906187212 */ /* 0x000fe400078e3cff */
[----:B------:R-:W-:Y:S01]  /*8a80*/  SEL R33, R29, R30, P0 ;  /* 0x0000001e1d217207 */ /* 0x000fe20000000000 */
[----:B------:R-:W-:Y:S01]  /*8a90*/  IMAD.X R21, RZ, RZ, R13, P4 ;  /* 0x000000ffff157224 */ /* 0x000fe200020e060d */
[----:B------:R-:W-:Y:S02]  /*8aa0*/  SEL R48, R30, R29, P0 ;  /* 0x0000001d1e307207 */ /* 0x000fe40000000000 */
[----:B------:R-:W-:Y:S02]  /*8ab0*/  IADD3 R57, P1, R12, 0x6020, RZ ;  /* 0x000060200c397810 */ /* 0x000fe40007f3e0ff */
[----:B------:R-:W-:Y:S02]  /*8ac0*/  LOP3.LUT R9, R10, 0x180, RZ, 0xc0, !PT ;  /* 0x000001800a097812 */ /* 0x000fe400078ec0ff */
[----:B------:R-:W-:-:S02]  /*8ad0*/  SEL R29, R25, R26, P0 ;  /* 0x0000001a191d7207 */ /* 0x000fc40000000000 */
[----:B------:R-:W-:Y:S01]  /*8ae0*/  SEL R50, R26, R25, P0 ;  /* 0x000000191a327207 */ /* 0x000fe20000000000 */
[----:B------:R-:W-:Y:S01]  /*8af0*/  IMAD.X R25, RZ, RZ, R13, P5 ;  /* 0x000000ffff197224 */ /* 0x000fe200028e060d */
[----:B------:R-:W-:Y:S02]  /*8b00*/  LOP3.LUT R26, R55, 0x180, RZ, 0xc0, !PT ;  /* 0x00000180371a7812 */ /* 0x000fe400078ec0ff */
[----:B------:R-:W-:Y:S02]  /*8b10*/  LOP3.LUT R6, R53, 0x180, RZ, 0xc0, !PT ;  /* 0x0000018035067812 */ /* 0x000fe400078ec0ff */
[----:B------:R-:W-:Y:S02]  /*8b20*/  F2FP.BF16.F32.PACK_AB R11, R126, R11 ;  /* 0x0000000b7e0b723e */ /* 0x000fe400000010ff */
[----:B------:R-:W-:Y:S02]  /*8b30*/  LOP3.LUT R30, R57, 0x180, RZ, 0xc0, !PT ;  /* 0x00000180391e7812 */ /* 0x000fe400078ec0ff */
[----:B------:R-:W-:-:S02]  /*8b40*/  SHF.R.U64 R9, R9, 0x3, RZ ;  /* 0x0000000309097819 */ /* 0x000fc400000012ff */
[----:B------:R-:W-:Y:S02]  /*8b50*/  F2FP.BF16.F32.PACK_AB R15, R118, R15 ;  /* 0x0000000f760f723e */ /* 0x000fe400000010ff */
[----:B------:R-:W-:Y:S02]  /*8b60*/  F2FP.BF16.F32.PACK_AB R20, R119, R20 ;  /* 0x000000147714723e */ /* 0x000fe400000010ff */
[----:B------:R-:W-:Y:S02]  /*8b70*/  SHF.R.U64 R26, R26, 0x3, RZ ;  /* 0x000000031a1a7819 */ /* 0x000fe400000012ff */
[----:B------:R-:W-:Y:S02]  /*8b80*/  SHF.R.U64 R6, R6, 0x3, RZ ;  /* 0x0000000306067819 */ /* 0x000fe400000012ff */
[----:B------:R-:W-:Y:S02]  /*8b90*/  SEL R49, R11, R38, P0 ;  /* 0x000000260b317207 */ /* 0x000fe40000000000 */
[----:B------:R-:W-:-:S02]  /*8ba0*/  SHF.R.U64 R30, R30, 0x3, RZ ;  /* 0x000000031e1e7819 */ /* 0x000fc400000012ff */
[----:B------:R-:W-:Y:S02]  /*8bb0*/  LOP3.LUT R14, R9, R10, RZ, 0x3c, !PT ;  /* 0x0000000a090e7212 */ /* 0x000fe400078e3cff */
[----:B------:R-:W-:Y:S01]  /*8bc0*/  SEL R38, R38, R11, P0 ;  /* 0x0000000b26267207 */ /* 0x000fe20000000000 */
[--C-:B------:R-:W-:Y:S01]  /*8bd0*/  IMAD.X R11, RZ, RZ, R13.reuse, P2 ;  /* 0x000000ffff0b7224 */ /* 0x100fe200010e060d */
[----:B------:R-:W-:Y:S02]  /*8be0*/  SEL R45, R15, R20, P0 ;  /* 0x000000140f2d7207 */ /* 0x000fe40000000000 */
[----:B------:R-:W-:Y:S01]  /*8bf0*/  SEL R52, R20, R15, P0 ;  /* 0x0000000f14347207 */ /* 0x000fe20000000000 */
[----:B------:R-:W-:Y:S01]  /*8c00*/  IMAD.X R15, RZ, RZ, R13, P3 ;  /* 0x000000ffff0f7224 */ /* 0x000fe200018e060d */
[----:B------:R-:W-:Y:S02]  /*8c10*/  LOP3.LUT R10, R26, R55, RZ, 0x3c, !PT ;  /* 0x000000371a0a7212 */ /* 0x000fe400078e3cff */
[----:B------:R-:W-:-:S02]  /*8c20*/  LOP3.LUT R20, R6, R53, RZ, 0x3c, !PT ;  /* 0x0000003506147212 */ /* 0x000fc400078e3cff */
[----:B------:R-:W-:Y:S02]  /*8c30*/  LOP3.LUT R6, R30, R57, RZ, 0x3c, !PT ;  /* 0x000000391e067212 */ /* 0x000fe400078e3cff */
[----:B------:R-:W-:Y:S02]  /*8c40*/  MOV R56, R20 ;  /* 0x0000001400387202 */ /* 0x000fe40000000f00 */
[----:B------:R-:W-:Y:S02]  /*8c50*/  MOV R53, R10 ;  /* 0x0000000a00357202 */ /* 0x000fe40000000f00 */
[----:B------:R-:W-:Y:S02]  /*8c60*/  LOP3.LUT R7, R12, 0x180, RZ, 0xc0, !PT ;  /* 0x000001800c077812 */ /* 0x000fe400078ec0ff */
[----:B------:R-:W-:Y:S02]  /*8c70*/  MOV R55, R14 ;  /* 0x0000000e00377202 */ /* 0x000fe40000000f00 */
[----:B------:R-:W-:-:S02]  /*8c80*/  SHF.R.U64 R7, R7, 0x3, RZ ;  /* 0x0000000307077819 */ /* 0x000fc400000012ff */
[----:B------:R-:W-:Y:S02]  /*8c90*/  MOV R57, R24 ;  /* 0x0000001800397202 */ /* 0x000fe40000000f00 */
[----:B------:R-:W-:Y:S01]  /*8ca0*/  LOP3.LUT R12, R7, R12, RZ, 0x3c, !PT ;  /* 0x0000000c070c7212 */ /* 0x000fe200078e3cff */
[----:B------:R-:W-:Y:S01]  /*8cb0*/  IMAD.X R7, RZ, RZ, R13, P1 ;  /* 0x000000ffff077224 */ /* 0x000fe200008e060d */
[----:B------:R-:W-:Y:S02]  /*8cc0*/  PLOP3.LUT P2, PT, PT, PT, UP0, 0x80, 0x0 ;  /* 0x000000000000781c */ /* 0x000fe40003f4f008 */
[----:B------:R-:W-:Y:S02]  /*8cd0*/  MOV R58, R12 ;  /* 0x0000000c003a7202 */ /* 0x000fe40000000f00 */
        /* <DEDUP_REMOVED lines=15> */
[----:B------:R1:W-:Y:S01]  /*8dd0*/  SHFL.IDX PT, R34, R27, R2, 0x1c1f ;  /* 0x001c1f021b227589 */ /* 0x0003e200000e0000 */
[----:B------:R-:W-:Y:S01]  /*8de0*/  MOV R46, R6 ;  /* 0x00000006002e7202 */ /* 0x000fe20000000f00 */
[----:B------:R-:W-:-:S02]  /*8df0*/  IMAD.U32 R6, RZ, RZ, UR6 ;  /* 0x00000006ff067e24 */ /* 0x000fc4000f8e00ff */
[----:B------:R-:W-:Y:S01]  /*8e00*/  SHFL.IDX PT, R10, R29, R2, 0x1c1f ;  /* 0x001c1f021d0a7589 */ /* 0x000fe200000e0000 */
[----:B--2---:R-:W-:Y:S01]  /*8e10*/  SEL R28, R31, R30, P0 ;  /* 0x0000001e1f1c7207 */ /* 0x004fe20000000000 */
[----:B------:R-:W-:Y:S01]  /*8e20*/  IMAD.U32 R7, RZ, RZ, UR7 ;  /* 0x00000007ff077e24 */ /* 0x000fe2000f8e00ff */
[----:B------:R-:W-:Y:S01]  /*8e30*/  SEL R30, R30, R31, P0 ;  /* 0x0000001f1e1e7207 */ /* 0x000fe20000000000 */
[----:B------:R-:W2:Y:S01]  /*8e40*/  SHFL.IDX PT, R11, R40, R9, 0x1c1f ;  /* 0x001c1f09280b7589 */ /* 0x000ea200000e0000 */
[----:B------:R-:W-:-:S03]  /*8e50*/  ULDC.64 UR6, c[0x0][0xc08] ;  /* 0x0003020000067ab9 */ /* 0x000fc60000000a00 */
[----:B------:R-:W4:Y:S01]  /*8e60*/  SHFL.IDX PT, R21, R50, R9, 0x1c1f ;  /* 0x001c1f0932157589 */ /* 0x000f2200000e0000 */
[----:B---3--:R-:W-:Y:S02]  /*8e70*/  SEL R24, R35, R32, P0 ;  /* 0x0000002023187207 */ /* 0x008fe40000000000 */
[----:B------:R-:W-:Y:S01]  /*8e80*/  SEL R26, R32, R35, P0 ;  /* 0x00000023201a7207 */ /* 0x000fe20000000000 */
[----:B------:R-:W-:Y:S04]  /*8e90*/  SHFL.IDX PT, R39, R39, R2, 0x1c1f ;  /* 0x001c1f0227277589 */ /* 0x000fe800000e0000 */
[----:B------:R-:W-:Y:S01]  /*8ea0*/  SHFL.IDX PT, R45, R45, R2, 0x1c1f ;  /* 0x001c1f022d2d7589 */ /* 0x000fe200000e0000 */
[----:B0-----:R-:W-:Y:S02]  /*8eb0*/  SEL R25, R33, R48, P0 ;  /* 0x0000003021197207 */ /* 0x001fe40000000000 */
[----:B-1----:R-:W-:Y:S01]  /*8ec0*/  SEL R27, R48, R33, P0 ;  /* 0x00000021301b7207 */ /* 0x002fe20000000000 */
[----:B------:R-:W0:Y:S04]  /*8ed0*/  SHFL.IDX PT, R42, R42, R9, 0x1c1f ;  /* 0x001c1f092a2a7589 */ /* 0x000e2800000e0000 */
[----:B------:R-:W1:Y:S04]  /*8ee0*/  SHFL.IDX PT, R52, R52, R9, 0x1c1f ;  /* 0x001c1f0934347589 */ /* 0x000e6800000e0000 */
[----:B------:R-:W-:Y:S01]  /*8ef0*/  SHFL.IDX PT, R41, R41, R2, 0x1c1f ;  /* 0x001c1f0229297589 */ /* 0x000fe200000e0000 */
[----:B--2---:R-:W-:-:S02]  /*8f00*/  SEL R32, R34, R11, P0 ;  /* 0x0000000b22207207 */ /* 0x004fc40000000000 */
[----:B------:R-:W-:Y:S01]  /*8f10*/  SEL R34, R11, R34, P0 ;  /* 0x000000220b227207 */ /* 0x000fe20000000000 */
[----:B------:R-:W-:Y:S01]  /*8f20*/  SHFL.IDX PT, R49, R49, R2, 0x1c1f ;  /* 0x001c1f0231317589 */ /* 0x000fe200000e0000 */
[----:B----4-:R-:W-:Y:S02]  /*8f30*/  SEL R29, R10, R21, P0 ;  /* 0x000000150a1d7207 */ /* 0x010fe40000000000 */
[----:B------:R-:W-:Y:S01]  /*8f40*/  SEL R31, R21, R10, P0 ;  /* 0x0000000a151f7207 */ /* 0x000fe20000000000 */
[----:B------:R-:W2:Y:S04]  /*8f50*/  SHFL.IDX PT, R44, R44, R9, 0x1c1f ;  /* 0x001c1f092c2c7589 */ /* 0x000ea800000e0000 */
[----:B------:R3:W4:Y:S04]  /*8f60*/  SHFL.IDX PT, R20, R38, R9, 0x1c1f ;  /* 0x001c1f0926147589 */ /* 0x00072800000e0000 */
[----:B------:R-:W-:Y:S01]  /*8f70*/  SHFL.IDX PT, R51, R51, R2, 0x1c1f ;  /* 0x001c1f0233337589 */ /* 0x000fe200000e0000 */
[----:B0-----:R-:W-:-:S03]  /*8f80*/  SEL R36, R39, R42, P0 ;  /* 0x0000002a27247207 */ /* 0x001fc60000000000 */
[----:B------:R-:W0:Y:S01]  /*8f90*/  SHFL.IDX PT, R54, R54, R9, 0x1c1f ;  /* 0x001c1f0936367589 */ /* 0x000e2200000e0000 */
[----:B-1----:R-:W-:Y:S02]  /*8fa0*/  SEL R33, R45, R52, P0 ;  /* 0x000000342d217207 */ /* 0x002fe40000000000 */
[----:B---3--:R-:W-:Y:S01]  /*8fb0*/  SEL R38, R42, R39, P0 ;  /* 0x000000272a267207 */ /* 0x008fe20000000000 */
[----:B------:R-:W-:Y:S01]  /*8fc0*/  BAR.SYNC.DEFER_BLOCKING 0x1, 0x180 ;  /* 0x0046000000007b1d */ /* 0x000fe20000010000 */
[----:B------:R-:W-:Y:S01]  /*8fd0*/  SEL R35, R52, R45, P0 ;  /* 0x0000002d34237207 */ /* 0x000fe20000000000 */
[----:B------:R-:W-:Y:S01]  /*8fe0*/  UISETP.NE.U32.AND UP1, UPT, UR6, URZ, UPT ;  /* 0x0000003f0600728c */ /* 0x000fe2000bf25070 */
[----:B--2---:R-:W-:Y:S02]  /*8ff0*/  SEL R40, R41, R44, P0 ;  /* 0x0000002c29287207 */ /* 0x004fe40000000000 */
[----:B------:R-:W-:Y:S01]  /*9000*/  SEL R42, R44, R41, P0 ;  /* 0x000000292c2a7207 */ /* 0x000fe20000000000 */
[----:B------:R-:W-:Y:S01]  /*9010*/  UMOV UR4, URZ ;  /* 0x0000003f00047c82 */ /* 0x000fe20008000000 */
[----:B----4-:R-:W-:Y:S01]  /*9020*/  SEL R37, R49, R20, P0 ;  /* 0x0000001431257207 */ /* 0x010fe20000000000 */
[----:B------:R-:W-:Y:S01]  /*9030*/  ULDC UR8, c[0x0][0xa88] ;  /* 0x0002a20000087ab9 */ /* 0x000fe20000000800 */
[----:B------:R-:W-:Y:S01]  /*9040*/  SEL R39, R20, R49, P0 ;  /* 0x0000003114277207 */ /* 0x000fe20000000000 */
[----:B------:R-:W1:Y:S01]  /*9050*/  LDC R45, c[0x0][0xbe8] ;  /* 0x0002fa00ff2d7b82 */ /* 0x000e620000000800 */
[----:B0-----:R-:W-:-:S02]  /*9060*/  SEL R41, R51, R54, P0 ;  /* 0x0000003633297207 */ /* 0x001fc40000000000 */
        /* <DEDUP_REMOVED lines=10> */
[----:B-1----:R-:W-:Y:S01]  /*9110*/  ISETP.NE.AND P1, PT, R45, 0x1, PT ;  /* 0x000000012d00780c */ /* 0x002fe20003f25270 */
[----:B0-----:R-:W-:-:S04]  /*9120*/  VIADD R12, R17, UR43 ;  /* 0x0000002b110c7c36 */ /* 0x001fc80008000000 */
[----:B------:R-:W-:-:S05]  /*9130*/  PLOP3.LUT P0, PT, PT, PT, UP1, 0x80, 0x0 ;  /* 0x000000000000781c */ /* 0x000fca0003f0f018 */
[----:B------:R-:W-:Y:S02]  /*9140*/  @UP1 ULDC.64 UR6, c[0x0][0xc08] ;  /* 0x0003020000061ab9 */ /* 0x000fe40000000a00 */
[----:B------:R-:W-:Y:S01]  /*9150*/  @UP1 UIMAD.WIDE UR6, UR40, 0x4, UR6 ;  /* 0x00000004280618a5 */ /* 0x000fe2000f8e0206 */
[----:B------:R-:W0:Y:S05]  /*9160*/  @P1 LDC R9, c[0x0][0xbec] ;  /* 0x0002fb00ff091b82 */ /* 0x000e2a0000000800 */
[----:B------:R-:W-:Y:S02]  /*9170*/  IMAD.U32 R14, RZ, RZ, UR6 ;  /* 0x00000006ff0e7e24 */ /* 0x000fe4000f8e00ff */
[----:B------:R-:W-:Y:S01]  /*9180*/  IMAD.U32 R15, RZ, RZ, UR7 ;  /* 0x00000007ff0f7e24 */ /* 0x000fe2000f8e00ff */
[----:B------:R-:W1:Y:S01]  /*9190*/  @P1 LDC R10, c[0x0][0xbf0] ;  /* 0x0002fc00ff0a1b82 */ /* 0x000e620000000800 */
[----:B---3--:R-:W-:Y:S01]  /*91a0*/  @P2 R2UR UR4, R2 ;  /* 0x00000000020422ca */ /* 0x008fe200000e0000 */
[----:B------:R-:W-:-:S06]  /*91b0*/  IMAD.U32 R2, RZ, RZ, UR8 ;  /* 0x00000008ff027e24 */ /* 0x000fcc000f8e00ff */
[----:B------:R2:W5:Y:S01]  /*91c0*/  @P0 LDG.E R2, desc[UR52][R14.64] ;  /* 0x000000340e020981 */ /* 0x000562000c1e1900 */
[----:B01----:R-:W-:Y:S07]  /*91d0*/  @P0 BRA `(.L_x_12502) ;  /* 0x0000000000100947 */ /* 0x003fee0003800000 */
[----:B------:R-:W-:Y:S05]  /*91e0*/  @!P2 BRA `(.L_x_12502) ;  /* 0x00000000000ca947 */ /* 0x000fea0003800000 */
[----:B------:R-:W3:Y:S04]  /*91f0*/  LDG.E R11, desc[UR52][R6.64] ;  /* 0x00000034060b7981 */ /* 0x000ee8000c1e1900 */
[----:B-----5:R-:W3:Y:S02]  /*9200*/  LDG.E R2, desc[UR52][R6.64+0x4] ;  /* 0x0000043406027981 */ /* 0x020ee4000c1e1900 */
[----:B---3--:R-:W-:-:S07]  /*9210*/  IMAD.IADD R2, R2, 0x1, -R11 ;  /* 0x0000000102027824 */ /* 0x008fce00078e0a0b */
.L_x_12502:
[----:B------:R-:W-:Y:S01]  /*9220*/  USHF.R.S32.HI UR14, URZ, 0x1f, UR42 ;  /* 0x0000001f3f0e7899 */ /* 0x000fe2000801142a */
[----:B------:R-:W-:Y:S01]  /*9230*/  @P1 IMAD.HI.U32 R7, R12, R9, RZ ;  /* 0x000000090c071227 */ /* 0x000fe200078e00ff */
[----:B------:R-:W-:Y:S01]  /*9240*/  ULDC.64 UR12, c[0x0][0xb90] ;  /* 0x0002e400000c7ab9 */ /* 0x000fe20000000a00 */
[----:B------:R-:W-:Y:S01]  /*9250*/  USHF.R.S32.HI UR9, URZ, 0x1f, UR4 ;  /* 0x0000001f3f097899 */ /* 0x000fe20008011404 */
[----:B--2---:R-:W0:Y:S01]  /*9260*/  @P1 LDC R42, c[0x0][0xbec] ;  /* 0x0002fb00ff2a1b82 */ /* 0x004e220000000800 */
[----:B------:R-:W-:Y:S01]  /*9270*/  UIMAD UR10, UR14, UR12, URZ ;  /* 0x0000000c0e0a72a4 */ /* 0x000fe2000f8e023f */
[----:B------:R-:W-:Y:S01]  /*9280*/  IMAD.MOV.U32 R6, RZ, RZ, R12 ;  /* 0x000000ffff067224 */ /* 0x000fe200078e000c */
[----:B------:R-:W-:Y:S01]  /*9290*/  UMOV UR8, UR4 ;  /* 0x0000000400087c82 */ /* 0x000fe20008000000 */
[----:B------:R-:W-:Y:S01]  /*92a0*/  @P1 SHF.R.U32.HI R6, RZ, R10, R7 ;  /* 0x0000000aff061219 */ /* 0x000fe20000011607 */
[----:B------:R-:W-:Y:S01]  /*92b0*/  USEL UR41, UR41, URZ, !UP0 ;  /* 0x0000003f29297287 */ /* 0x000fe2000c000000 */
[----:B------:R-:W-:Y:S01]  /*92c0*/  IMAD R7, R152, 0x20, R18 ;  /* 0x0000002098077824 */ /* 0x000fe200078e0212 */
[----:B------:R-:W-:Y:S01]  /*92d0*/  UIMAD.WIDE.U32 UR6, UR42, UR12, UR8 ;  /* 0x0000000c2a0672a5 */ /* 0x000fe2000f8e0008 */
[----:B-----5:R-:W-:Y:S01]  /*92e0*/  IMAD R43, R2, R45, RZ ;  /* 0x0000002d022b7224 */ /* 0x020fe200078e02ff */
[----:B------:R-:W-:Y:S01]  /*92f0*/  UIMAD UR10, UR42, UR13, UR10 ;  /* 0x0000000d2a0a72a4 */ /* 0x000fe2000f8e020a */
[----:B------:R-:W-:Y:S01]  /*9300*/  IMAD.MOV R10, RZ, RZ, -R6 ;  /* 0x000000ffff0a7224 */ /* 0x000fe200078e0a06 */
[----:B------:R-:W-:Y:S01]  /*9310*/  USEL UR40, UR40, URZ, !UP0 ;  /* 0x0000003f28287287 */ /* 0x000fe2000c000000 */
[----:B------:R-:W-:Y:S01]  /*9320*/  IMAD.WIDE R4, R7, 0x2, R4 ;  /* 0x0000000207047825 */ /* 0x000fe200078e0204 */
[----:B------:R-:W-:Y:S01]  /*9330*/  ULDC.64 UR12, c[0x0][0xb98] ;  /* 0x0002e600000c7ab9 */ /* 0x000fe20000000a00 */
[----:B------:R-:W-:-:S02]  /*9340*/  UIADD3 UR7, UR7, UR10, URZ ;  /* 0x0000000a07077290 */ /* 0x000fc4000fffe03f */
[----:B------:R-:W-:Y:S01]  /*9350*/  UIMAD UR8, UR41, UR12, URZ ;  /* 0x0000000c290872a4 */ /* 0x000fe2000f8e023f */
[----:B------:R-:W-:Y:S01]  /*9360*/  IMAD R9, R45, R10, R12 ;  /* 0x0000000a2d097224 */ /* 0x000fe200078e020c */
[----:B------:R-:W-:Y:S01]  /*9370*/  UIMAD.WIDE.U32 UR6, UR40, UR12, UR6 ;  /* 0x0000000c280672a5 */ /* 0x000fe2000f8e0006 */
[----:B------:R-:W-:Y:S01]  /*9380*/  IADD3 R12, P2, R4, 0x1800, RZ ;  /* 0x00001800040c7810 */ /* 0x000fe20007f5e0ff */
[----:B------:R-:W-:Y:S01]  /*9390*/  UIMAD UR8, UR40, UR13, UR8 ;  /* 0x0000000d280872a4 */ /* 0x000fe2000f8e0208 */
[----:B------:R-:W-:Y:S01]  /*93a0*/  SHF.R.S32.HI R10, RZ, 0x1f, R6 ;  /* 0x0000001fff0a7819 */ /* 0x000fe20000011406 */
[----:B------:R-:W-:Y:S01]  /*93b0*/  ULDC.64 UR10, c[0x0][0xb88] ;  /* 0x0002e200000a7ab9 */ /* 0x000fe20000000a00 */
[----:B------:R-:W-:Y:S02]  /*93c0*/  SHF.R.S32.HI R7, RZ, 0x1f, R9 ;  /* 0x0000001fff077819 */ /* 0x000fe40000011409 */
[----:B------:R-:W-:Y:S01]  /*93d0*/  LOP3.LUT R11, R12, 0x180, RZ, 0xc0, !PT ;  /* 0x000001800c0b7812 */ /* 0x000fe200078ec0ff */
[----:B------:R-:W-:Y:S01]  /*93e0*/  IMAD.U32 R13, RZ, RZ, UR8 ;  /* 0x00000008ff0d7e24 */ /* 0x000fe2000f8e00ff */
[----:B------:R-:W-:Y:S01]  /*93f0*/  IADD3 R6, P0, R6, UR6, RZ ;  /* 0x0000000606067c10 */ /* 0x000fe2000ff1e0ff */
[----:B------:R-:W-:Y:S01]  /*9400*/  IMAD R14, R7, UR10, RZ ;  /* 0x0000000a070e7c24 */ /* 0x000fe2000f8e02ff */
[----:B------:R-:W-:-:S02]  /*9410*/  SHF.R.U64 R11, R11, 0x3, RZ ;  /* 0x000000030b0b7819 */ /* 0x000fc400000012ff */
[----:B------:R-:W-:Y:S01]  /*9420*/  IADD3.X R7, R10, UR7, R13, P0, !PT ;  /* 0x000000070a077c10 */ /* 0x000fe200087fe40d */
[----:B------:R-:W-:Y:S01]  /*9430*/  ULDC.64 UR6, c[0x0][0xb50] ;  /* 0x0002d40000067ab9 */ /* 0x000fe20000000a00 */
[----:B------:R-:W-:Y:S01]  /*9440*/  LOP3.LUT R10, R11, R12, RZ, 0x3c, !PT ;  /* 0x0000000c0b0a7212 */ /* 0x000fe200078e3cff */
[C---:B------:R-:W-:Y:S01]  /*9450*/  IMAD R11, R9.reuse, UR11, R14 ;  /* 0x0000000b090b7c24 */ /* 0x040fe2000f8e020e */
[C---:B------:R-:W-:Y:S01]  /*9460*/  IADD3 R33, P6, R4.reuse, 0x3000, RZ ;  /* 0x0000300004217810 */ /* 0x040fe20007fde0ff */
[----:B------:R-:W-:Y:S01]  /*9470*/  IMAD.WIDE.U32 R6, R9, UR10, R6 ;  /* 0x0000000a09067c25 */ /* 0x000fe2000f8e0006 */
[C---:B------:R-:W-:Y:S01]  /*9480*/  IADD3 R25, P5, R4.reuse, 0x4800, RZ ;  /* 0x0000480004197810 */ /* 0x040fe20007fbe0ff */
[----:B------:R-:W-:Y:S01]  /*9490*/  ULDC.64 UR10, c[0x0][0xaa0] ;  /* 0x0002a800000a7ab9 */ /* 0x000fe20000000a00 */
[----:B------:R-:W-:Y:S01]  /*94a0*/  IADD3 R37, P4, R4, 0x6000, RZ ;  /* 0x0000600004257810 */ /* 0x000fe20007f9e0ff */
[----:B------:R-:W-:Y:S01]  /*94b0*/  IMAD.IADD R7, R7, 0x1, R11 ;  /* 0x0000000107077824 */ /* 0x000fe200078e020b */
[C---:B------:R-:W-:Y:S01]  /*94c0*/  LEA R9, P0, R6.reuse, UR6, 0x2 ;  /* 0x0000000606097c11 */ /* 0x040fe2000f8010ff */
[----:B------:R-:W-:Y:S01]  /*94d0*/  VIADD R12, R155, UR43 ;  /* 0x0000002b9b0c7c36 */ /* 0x000fe20008000000 */
[----:B------:R-:W-:Y:S01]  /*94e0*/  LOP3.LUT R32, R33, 0x180, RZ, 0xc0, !PT ;  /* 0x0000018021207812 */ /* 0x000fe200078ec0ff */
[----:B------:R-:W-:Y:S01]  /*94f0*/  IMAD.X R11, RZ, RZ, R5, P2 ;  /* 0x000000ffff0b7224 */ /* 0x000fe200010e0605 */
[----:B------:R-:W-:Y:S01]  /*9500*/  LEA.HI.X R6, R6, UR7, R7, 0x2, P0 ;  /* 0x0000000706067c11 */ /* 0x000fe200080f1407 */
[----:B------:R-:W-:Y:S01]  /*9510*/  SHFL.IDX PT, R20, R9, RZ, 0x1c1f ;  /* 0x001c1fff09147589 */ /* 0x000fe200000e0000 */
[----:B------:R-:W-:Y:S01]  /*9520*/  LOP3.LUT P0, RZ, R153, 0x3, RZ, 0xc0, !PT ;  /* 0x0000000399ff7812 */ /* 0x000fe2000780c0ff */
[----:B------:R-:W-:Y:S01]  /*9530*/  VIADD R2, R12, 0x8 ;  /* 0x000000080c027836 */ /* 0x000fe20000000000 */
[----:B------:R-:W-:Y:S01]  /*9540*/  IADD3 R7, P3, R4, 0x7800, RZ ;  /* 0x0000780004077810 */ /* 0x000fe20007f7e0ff */
[----:B------:R-:W1:Y:S01]  /*9550*/  SHFL.IDX PT, R21, R6, RZ, 0x1c1f ;  /* 0x001c1fff06157589 */ /* 0x000e6200000e0000 */
[----:B------:R-:W-:-:S02]  /*9560*/  ISETP.GE.OR P2, PT, R12, R43, P0 ;  /* 0x0000002b0c00720c */ /* 0x000fc40000746670 */
[----:B------:R-:W-:Y:S01]  /*9570*/  ISETP.GE.OR P0, PT, R2, R43, P0 ;  /* 0x0000002b0200720c */ /* 0x000fe20000706670 */
[----:B------:R-:W-:Y:S01]  /*9580*/  SHFL.IDX PT, R40, R9, 0x1, 0x1c1f ;  /* 0x003c1f0009287f89 */ /* 0x000fe200000e0000 */
[----:B------:R-:W-:Y:S01]  /*9590*/  LOP3.LUT R2, R7, 0x180, RZ, 0xc0, !PT ;  /* 0x0000018007027812 */ /* 0x000fe200078ec0ff */
[----:B------:R-:W-:Y:S01]  /*95a0*/  UIMAD UR8, UR9, UR10, URZ ;  /* 0x0000000a090872a4 */ /* 0x000fe2000f8e023f */
[----:B------:R-:W-:Y:S01]  /*95b0*/  LOP3.LUT R24, R25, 0x180, RZ, 0xc0, !PT ;  /* 0x0000018019187812 */ /* 0x000fe200078ec0ff */
[----:B------:R-:W2:Y:S01]  /*95c0*/  SHFL.IDX PT, R41, R6, 0x1, 0x1c1f ;  /* 0x003c1f0006297f89 */ /* 0x000ea200000e0000 */
[----:B------:R-:W-:Y:S02]  /*95d0*/  LOP3.LUT R36, R37, 0x180, RZ, 0xc0, !PT ;  /* 0x0000018025247812 */ /* 0x000fe400078ec0ff */
[----:B------:R-:W-:Y:S01]  /*95e0*/  LOP3.LUT R13, R4, 0x180, RZ, 0xc0, !PT ;  /* 0x00000180040d7812 */ /* 0x000fe200078ec0ff */
[----:B------:R-:W-:Y:S01]  /*95f0*/  UIMAD.WIDE.U32 UR6, UR4, UR10, URZ ;  /* 0x0000000a040672a5 */ /* 0x000fe2000f8e003f */
[----:B------:R-:W-:Y:S01]  /*9600*/  SHF.R.U64 R2, R2, 0x3, RZ ;  /* 0x0000000302027819 */ /* 0x000fe200000012ff */
[----:B------:R-:W-:Y:S01]  /*9610*/  UIMAD UR8, UR4, UR11, UR8 ;  /* 0x0000000b040872a4 */ /* 0x000fe2000f8e0208 */
[----:B------:R-:W-:Y:S01]  /*9620*/  SHF.R.U64 R32, R32, 0x3, RZ ;  /* 0x0000000320207819 */ /* 0x000fe200000012ff */
[----:B------:R-:W-:Y:S01]  /*9630*/  IMAD.X R29, RZ, RZ, R5, P3 ;  /* 0x000000ffff1d7224 */ /* 0x000fe200018e0605 */
[----:B------:R-:W-:Y:S01]  /*9640*/  SHF.R.U64 R24, R24, 0x3, RZ ;  /* 0x0000000318187819 */ /* 0x000fe200000012ff */
[----:B------:R-:W-:Y:S01]  /*9650*/  ULDC.64 UR10, c[0x0][0xae8] ;  /* 0x0002ba00000a7ab9 */ /* 0x000fe20000000a00 */
[----:B------:R-:W-:-:S02]  /*9660*/  SHF.R.U64 R36, R36, 0x3, RZ ;  /* 0x0000000324247819 */ /* 0x000fc400000012ff */
[----:B------:R-:W-:Y:S02]  /*9670*/  SHF.R.U64 R13, R13, 0x3, RZ ;  /* 0x000000030d0d7819 */ /* 0x000fe400000012ff */
[----:B------:R-:W-:Y:S01]  /*9680*/  LOP3.LUT R28, R2, R7, RZ, 0x3c, !PT ;  /* 0x00000007021c7212 */ /* 0x000fe200078e3cff */
[----:B-1----:R1:W-:Y:S01]  /*9690*/  @!P2 ST.E desc[UR52][R20.64], R3 ;  /* 0x000000031400a985 */ /* 0x0023e2000c101934 */
[----:B------:R-:W-:Y:S01]  /*96a0*/  IMAD R2, R23, 0x60, R152 ;  /* 0x0000006017027824 */ /* 0x000fe200078e0298 */
[----:B------:R-:W-:Y:S01]  /*96b0*/  LOP3.LUT R32, R32, R33, RZ, 0x3c, !PT ;  /* 0x0000002120207212 */ /* 0x000fe200078e3cff */
[----:B------:R-:W-:Y:S01]  /*96c0*/  UIADD3 UR7, UR7, UR8, URZ ;  /* 0x0000000807077290 */ /* 0x000fe2000fffe03f */
[----:B------:R-:W-:Y:S01]  /*96d0*/  LOP3.LUT R24, R24, R25, RZ, 0x3c, !PT ;  /* 0x0000001918187212 */ /* 0x000fe200078e3cff */
[----:B------:R-:W-:Y:S01]  /*96e0*/  UIMAD UR4, UR14, UR10, URZ ;  /* 0x0000000a0e0472a4 */ /* 0x000fe2000f8e023f */
[----:B------:R-:W-:Y:S01]  /*96f0*/  LOP3.LUT R36, R36, R37, RZ, 0x3c, !PT ;  /* 0x0000002524247212 */ /* 0x000fe200078e3cff */
[--C-:B------:R-:W-:Y:S01]  /*9700*/  IMAD.X R33, RZ, RZ, R5.reuse, P6 ;  /* 0x000000ffff217224 */ /* 0x100fe200030e0605 */
[----:B------:R-:W-:Y:S01]  /*9710*/  LOP3.LUT R12, R13, R4, RZ, 0x3c, !PT ;  /* 0x000000040d0c7212 */ /* 0x000fe200078e3cff */
[--C-:B------:R-:W-:Y:S01]  /*9720*/  IMAD.X R25, RZ, RZ, R5.reuse, P5 ;  /* 0x000000ffff197224 */ /* 0x100fe200028e0605 */
[----:B--2---:R2:W-:Y:S01]  /*9730*/  @!P0 ST.E desc[UR52][R40.64], R8 ;  /* 0x0000000828008985 */ /* 0x0045e2000c101934 */
[--C-:B------:R-:W-:Y:S01]  /*9740*/  IMAD.X R37, RZ, RZ, R5.reuse, P4 ;  /* 0x000000ffff257224 */ /* 0x100fe200020e0605 */
[----:B-1----:R-:W1:Y:S01]  /*9750*/  @P1 LDC R3, c[0x0][0xbf0] ;  /* 0x0002fc00ff031b82 */ /* 0x002e620000000800 */
[----:B------:R-:W-:Y:S01]  /*9760*/  IMAD.MOV.U32 R13, RZ, RZ, R5 ;  /* 0x000000ffff0d7224 */ /* 0x000fe200078e0005 */
[----:B------:R-:W-:Y:S01]  /*9770*/  UIMAD UR4, UR42, UR11, UR4 ;  /* 0x0000000b2a0472a4 */ /* 0x000fe2000f8e0204 */
[----:B------:R3:W5:Y:S01]  /*9780*/  LD.E.128 R4, desc[UR52][R10.64] ;  /* 0x000000340a047980 */ /* 0x000762000c101d00 */
[----:B------:R-:W-:Y:S01]  /*9790*/  UIMAD.WIDE.U32 UR6, UR42, UR10, UR6 ;  /* 0x0000000a2a0672a5 */ /* 0x000fe2000f8e0006 */
[----:B------:R-:W-:-:S02]  /*97a0*/  ULDC.64 UR8, c[0x0][0xaf0] ;  /* 0x0002bc0000087ab9 */ /* 0x000fc40000000a00 */
[----:B------:R-:W5:Y:S01]  /*97b0*/  LD.E.128 R12, desc[UR52][R12.64] ;  /* 0x000000340c0c7980 */ /* 0x000f62000c101d00 */
[----:B------:R-:W-:-:S03]  /*97c0*/  UIADD3 UR7, UR7, UR4, URZ ;  /* 0x0000000407077290 */ /* 0x000fc6000fffe03f */
[----:B------:R-:W5:Y:S01]  /*97d0*/  LD.E.128 R32, desc[UR52][R32.64] ;  /* 0x0000003420207980 */ /* 0x000f62000c101d00 */
[----:B---3--:R-:W-:Y:S01]  /*97e0*/  VIADD R11, R2, UR43 ;  /* 0x0000002b020b7c36 */ /* 0x008fe20008000000 */
[----:B------:R-:W-:Y:S02]  /*97f0*/  UIMAD UR4, UR41, UR8, URZ ;  /* 0x00000008290472a4 */ /* 0x000fe4000f8e023f */
[----:B------:R-:W5:Y:S01]  /*9800*/  LD.E.128 R24, desc[UR52][R24.64] ;  /* 0x0000003418187980 */ /* 0x000f62000c101d00 */
[----:B0-----:R-:W-:Y:S01]  /*9810*/  @P1 IMAD.HI.U32 R2, R11, R42, RZ ;  /* 0x0000002a0b021227 */ /* 0x001fe200078e00ff */
[----:B------:R-:W-:Y:S02]  /*9820*/  UIMAD UR4, UR40, UR9, UR4 ;  /* 0x00000009280472a4 */ /* 0x000fe4000f8e0204 */
[----:B------:R-:W5:Y:S01]  /*9830*/  LD.E.128 R36, desc[UR52][R36.64] ;  /* 0x0000003424247980 */ /* 0x000f62000c101d00 */
[----:B------:R-:W-:Y:S01]  /*9840*/  IMAD.MOV.U32 R9, RZ, RZ, R11 ;  /* 0x000000ffff097224 */ /* 0x000fe200078e000b */
[----:B------:R-:W-:-:S02]  /*9850*/  UIMAD.WIDE.U32 UR6, UR40, UR8, UR6 ;  /* 0x00000008280672a5 */ /* 0x000fc4000f8e0006 */
[----:B------:R-:W5:Y:S01]  /*9860*/  LD.E.128 R28, desc[UR52][R28.64] ;  /* 0x000000341c1c7980 */ /* 0x000f62000c101d00 */
[----:B-1----:R-:W-:Y:S01]  /*9870*/  @P1 SHF.R.U32.HI R9, RZ, R3, R2 ;  /* 0x00000003ff091219 */ /* 0x002fe20000011602 */
[----:B------:R-:W-:Y:S01]  /*9880*/  ULDC.64 UR8, c[0x0][0xae0] ;  /* 0x0002b80000087ab9 */ /* 0x000fe20000000a00 */
[----:B------:R-:W-:Y:S01]  /*9890*/  UIADD3 UR4, UR7, UR4, URZ ;  /* 0x0000000407047290 */ /* 0x000fe2000fffe03f */
[----:B------:R-:W-:Y:S01]  /*98a0*/  @!PT LDS RZ, [RZ] ;  /* 0x00000000fffff984 */ /* 0x000fe20000000800 */
[----:B------:R-:W-:Y:S01]  /*98b0*/  @!PT LDS RZ, [RZ] ;  /* 0x00000000fffff984 */ /* 0x000fe20000000800 */
[----:B------:R-:W-:Y:S01]  /*98c0*/  @!PT LDS RZ, [RZ] ;  /* 0x00000000fffff984 */ /* 0x000fe20000000800 */
[----:B------:R-:W-:Y:S01]  /*98d0*/  @!PT LDS RZ, [RZ] ;  /* 0x00000000fffff984 */ /* 0x000fe20000000800 */
[----:B------:R0:W-:Y:S06]  /*98e0*/  MEMBAR.ALL.CTA ;  /* 0x0000000000007992 */ /* 0x0001ec0000008000 */
[----:B0-----:R-:W0:Y:S01]  /*98f0*/  FENCE.VIEW.ASYNC.S ;  /* 0x00000000000073c6 */ /* 0x001e220000000000 */
[--C-:B--2---:R-:W-:Y:S01]  /*9900*/  SHF.R.S32.HI R8, RZ, 0x1f, R9.reuse ;  /* 0x0000001fff087819 */ /* 0x104fe20000011409 */
[----:B------:R-:W-:-:S02]  /*9910*/  IMAD.MOV R10, RZ, RZ, -R9 ;  /* 0x000000ffff0a7224 */ /* 0x000fc400078e0a09 */
        /* <DEDUP_REMOVED lines=39> */
.L_x_12504:
[----:B------:R-:W-:Y:S05]  /*9b90*/  BSYNC B1 ;  /* 0x0000000000017941 */ /* 0x000fea0003800000 */
.L_x_12503:
        /* <DEDUP_REMOVED lines=8> */
[C---:B-1-3--:R-:W-:Y:S02]  /*9c20*/  @!P2 LEA R10, P0, R19.reuse, R8, 0x1 ;  /* 0x00000008130aa211 */ /* 0x04afe400078008ff */
[----:B--2---:R-:W-:Y:S02]  /*9c30*/  @!P1 IMAD.WIDE R2, R18, 0x2, R8 ;  /* 0x0000000212029825 */ /* 0x004fe400078e0208 */
[----:B------:R-:W-:Y:S02]  /*9c40*/  @!P2 LEA.HI.X R11, R19, R9, R44, 0x1, P0 ;  /* 0x00000009130ba211 */ /* 0x000fe400000f0c2c */
[----:B------:R-:W-:Y:S01]  /*9c50*/  ISETP.GE.AND P0, PT, R22, UR4, PT ;  /* 0x0000000416007c0c */ /* 0x000fe2000bf06270 */
[----:B-----5:R0:W-:Y:S04]  /*9c60*/  @!P1 ST.E.128 desc[UR52][R2.64], R4 ;  /* 0x0000000402009985 */ /* 0x0201e8000c101d34 */
[----:B------:R0:W-:Y:S08]  /*9c70*/  @!P2 ST.E.128 desc[UR52][R10.64], R24 ;  /* 0x000000180a00a985 */ /* 0x0001f0000c101d34 */
[----:B------:R-:W-:Y:S05]  /*9c80*/  @P0 BRA `(.L_x_12505) ;  /* 0x0000000800980947 */ /* 0x000fea0003800000 */
[----:B0-----:R-:W-:-:S04]  /*9c90*/  LEA R2, P0, R22, R8, 0x1 ;  /* 0x0000000816027211 */ /* 0x001fc800078008ff */
[----:B------:R-:W-:-:S05]  /*9ca0*/  LEA.HI.X R3, R22, R9, R157, 0x1, P0 ;  /* 0x0000000916037211 */ /* 0x000fca00000f0c9d */
[----:B------:R4:W-:Y:S01]  /*9cb0*/  ST.E.128 desc[UR52][R2.64], R28 ;  /* 0x0000001c02007985 */ /* 0x0009e2000c101d34 */
[----:B------:R-:W-:Y:S05]  /*9cc0*/  BRA `(.L_x_12505) ;  /* 0x0000000800887947 */ /* 0x000fea0003800000 */
.L_x_12501:
        /* <DEDUP_REMOVED lines=37> */
.L_x_12506:
        /* <DEDUP_REMOVED lines=45> */
.L_x_12508:
[----:B------:R-:W-:Y:S05]  /*a1f0*/  BSYNC B1 ;  /* 0x0000000000017941 */ /* 0x000fea0003800000 */
.L_x_12507:
        /* <DEDUP_REMOVED lines=61> */
.L_x_12510:
[----:B------:R-:W-:Y:S05]  /*a5d0*/  BSYNC B1 ;  /* 0x0000000000017941 */ /* 0x000fea0003800000 */
.L_x_12509:
        /* <DEDUP_REMOVED lines=17> */
.L_x_12505:
[----:B------:R-:W-:Y:S05]  /*a6f0*/  BSYNC B0 ;  /* 0x0000000000007941 */ /* 0x000fea0003800000 */
.L_x_12500:
[----:B------:R-:W-:Y:S02]  /*a700*/  ULDC UR4, c[0x0][0xc3c] ;  /* 0x00030f0000047ab9 */ /* 0x000fe40000000800 */
[----:B------:R-:W-:-:S13]  /*a710*/  ISETP.GE.AND P0, PT, R47, UR4, PT ;  /* 0x000000042f007c0c */ /* 0x000fda000bf06270 */
[----:B------:R-:W-:Y:S05]  /*a720*/  @!P0 BRA `(.L_x_12511) ;  /* 0xffffff6400708947 */ /* 0x000fea000383ffff */
[----:B------:R-:W-:Y:S05]  /*a730*/  EXIT ;  /* 0x000000000000794d */ /* 0x000fea0003800000 */
.L_x_12458:
        /* <DEDUP_REMOVED lines=57> */
.L_x_12517:
        /* <DEDUP_REMOVED lines=12> */
.L_x_12516:
[----:B------:R-:W-:Y:S05]  /*ab90*/  BSYNC B0 ;  /* 0x0000000000007941 */ /* 0x000fea0003800000 */
.L_x_12515:
        /* <DEDUP_REMOVED lines=21> */
.L_x_12513:
        /* <DEDUP_REMOVED lines=23> */
[----:B------:R-:W-:-:S05]  /*ae60*/  IMAD.U32 R13, RZ, RZ, UR4 ;  /* 0x00000004ff0d7e24 */ /* 0x000fca000f8e00ff */
[----:B------:R0:W1:Y:S02]  /*ae70*/  SHFL.IDX PT, R24, R10, R13, 0x1f ;  /* 0x00001f0d0a187589 */ /* 0x00006400000e0000 */
.L_x_12518:
[----:B-1----:R-:W-:Y:S01]  /*ae80*/  IMAD R24, R24, R9, R14 ;  /* 0x0000000918187224 */ /* 0x002fe200078e020e */
[----:B------:R-:W-:Y:S01]  /*ae90*/  IABS R12, R6 ;  /* 0x00000006000c7213 */ /* 0x000fe20000000000 */
[----:B------:R-:W-:Y:S02]  /*aea0*/  IMAD.MOV.U32 R2, RZ, RZ, R16 ;  /* 0x000000ffff027224 */ /* 0x000fe400078e0010 */
[----:B------:R-:W-:Y:S02]  /*aeb0*/  IMAD.IADD R7, R7, 0x1, -R24 ;  /* 0x0000000107077824 */ /* 0x000fe400078e0a18 */
[----:B0-----:R-:W-:Y:S02]  /*aec0*/  IMAD R13, R2, R11, RZ ;  /* 0x0000000b020d7224 */ /* 0x001fe400078e02ff */
        /* <DEDUP_REMOVED lines=32> */
[----:B------:R-:W-:-:S04]  /*b0d0*/  IMAD.MOV.U32 R2, RZ, RZ, R12 ;  /* 0x000000ffff027224 */ /* 0x000fc800078e000c */
[----:B------:R-:W-:Y:S02]  /*b0e0*/  IMAD R7, R2, R9, RZ ;  /* 0x0000000902077224 */ /* 0x000fe400078e02ff */
[----:B------:R-:W-:-:S04]  /*b0f0*/  IMAD.MOV.U32 R2, RZ, RZ, RZ ;  /* 0x000000ffff027224 */ /* 0x000fc800078e00ff */
[----:B------:R-:W-:Y:S01]  /*b100*/  IMAD.HI.U32 R2, R3, R7, R2 ;  /* 0x0000000703027227 */ /* 0x000fe200078e0002 */
[----:B------:R-:W-:-:S04]  /*b110*/  LOP3.LUT R3, R15, R8, RZ, 0x3c, !PT ;  /* 0x000000080f037212 */ /* 0x000fc800078e3cff */
[----:B------:R-:W-:Y:S01]  /*b120*/  ISETP.GE.AND P2, PT, R3, RZ, PT ;  /* 0x000000ff0300720c */ /* 0x000fe20003f46270 */
[----:B------:R-:W-:-:S04]  /*b130*/  IMAD.HI.U32 R2, R2, R13, RZ ;  /* 0x0000000d02027227 */ /* 0x000fc800078e00ff */
[----:B------:R-:W-:Y:S02]  /*b140*/  IMAD R6, R2, R6, R13 ;  /* 0x0000000602067224 */ /* 0x000fe400078e020d */
[----:B------:R-:W-:-:S03]  /*b150*/  IMAD.IADD R3, R15, 0x1, R10 ;  /* 0x000000010f037824 */ /* 0x000fc600078e020a */
        /* <DEDUP_REMOVED lines=8> */
[----:B------:R-:W-:-:S03]  /*b1e0*/  IMAD.MOV R8, RZ, RZ, -R8 ;  /* 0x000000ffff087224 */ /* 0x000fc600078e0a08 */
[----:B------:R-:W-:Y:S01]  /*b1f0*/  LOP3.LUT R25, RZ, R2, RZ, 0x33, !PT ;  /* 0x00000002ff197212 */ /* 0x000fe200078e33ff */
[----:B------:R-:W-:-:S04]  /*b200*/  IMAD R26, R2, R8, R3 ;  /* 0x00000008021a7224 */ /* 0x000fc800078e0203 */
[----:B------:R-:W-:Y:S01]  /*b210*/  IMAD.IADD R25, R4, 0x1, R25 ;  /* 0x0000000104197824 */ /* 0x000fe200078e0219 */
[----:B------:R-:W-:Y:S06]  /*b220*/  BRA `(.L_x_12519) ;  /* 0x0000000000107947 */ /* 0x000fec0003800000 */
.L_x_12514:
[----:B------:R-:W-:Y:S01]  /*b230*/  IMAD.MOV.U32 R24, RZ, RZ, R7 ;  /* 0x000000ffff187224 */ /* 0x000fe200078e0007 */
[----:B------:R-:W-:Y:S01]  /*b240*/  ULDC UR40, c[0x0][0xc3c] ;  /* 0x00030f0000287ab9 */ /* 0x000fe20000000800 */
[----:B------:R-:W-:Y:S02]  /*b250*/  IMAD.MOV.U32 R25, RZ, RZ, RZ ;  /* 0x000000ffff197224 */ /* 0x000fe400078e00ff */
[----:B------:R-:W-:-:S07]  /*b260*/  IMAD.MOV.U32 R26, RZ, RZ, RZ ;  /* 0x000000ffff1a7224 */ /* 0x000fce00078e00ff */
.L_x_12519:
[----:B------:R-:W-:Y:S01]  /*b270*/  ISETP.NE.AND P0, PT, R5, RZ, PT ;  /* 0x000000ff0500720c */ /* 0x000fe20003f05270 */
[----:B------:R-:W-:-:S12]  /*b280*/  IMAD.U32 R27, RZ, RZ, UR40 ;  /* 0x00000028ff1b7e24 */ /* 0x000fd8000f8e00ff */
[----:B------:R-:W0:Y:S01]  /*b290*/  @!P0 S2R R3, SR_CgaCtaId ;  /* 0x0000000000038919 */ /* 0x000e220000008800 */
[----:B------:R-:W-:-:S04]  /*b2a0*/  @!P0 MOV R2, 0x400 ;  /* 0x0000040000028802 */ /* 0x000fc80000000f00 */
[----:B0-----:R-:W-:-:S05]  /*b2b0*/  @!P0 LEA R2, R3, R2, 0x18 ;  /* 0x0000000203028211 */ /* 0x001fca00078ec0ff */
[----:B------:R1:W-:Y:S01]  /*b2c0*/  @!P0 STS.128 [R2+0x19cd0], R24 ;  /* 0x019cd01802008388 */ /* 0x0003e20000000c00 */
[----:B------:R-:W-:Y:S06]  /*b2d0*/  BAR.ARV 0x5, 0x200 ;  /* 0x0148000000007b1d */ /* 0x000fec0000002000 */
.L_x_12512:
        /* <DEDUP_REMOVED lines=59> */
.L_x_12595:
        /* <DEDUP_REMOVED lines=51> */
.L_x_12521:
        /* <DEDUP_REMOVED lines=19> */
.L_x_12522:
        /* <DEDUP_REMOVED lines=11> */
.L_x_12523:
[----:B------:R-:W-:Y:S01]  /*bba0*/  R2UR UR6, R25 ;  /* 0x00000000190672ca */ /* 0x000fe200000e0000 */
[----:B------:R-:W-:Y:S01]  /*bbb0*/  ULDC UR4, c[0x0][0x448] ;  /* 0x0001120000047ab9 */ /* 0x000fe20000000800 */
[----:B------:R-:W-:Y:S01]  /*bbc0*/  UIADD3 UR36, -UR38, UR36, URZ ;  /* 0x0000002426247290 */ /* 0x000fe2000fffe13f */
[----:B------:R-:W-:Y:S01]  /*bbd0*/  BSSY B7, `(.L_x_12524) ;  /* 0x00003ae000077945 */ /* 0x000fe20003800000 */
[----:B------:R-:W-:Y:S02]  /*bbe0*/  UISETP.NE.AND UP0, UPT, UR4, 0x1, UPT ;  /* 0x000000010400788c */ /* 0x000fe4000bf05270 */
[----:B------:R-:W-:Y:S02]  /*bbf0*/  UIADD3 UR7, UR36, 0x80, -UR41 ;  /* 0x0000008024077890 */ /* 0x000fe4000fffe829 */
[----:B------:R-:W-:-:S05]  /*bc00*/  UP2UR UR49, UPR, URZ, 0x1 ;  /* 0x000000013f317883 */ /* 0x000fca0008000000 */
[----:B------:R-:W-:Y:S02]  /*bc10*/  UIMAD UR6, UR6, 0xc0, URZ ;  /* 0x000000c0060678a4 */ /* 0x000fe4000f8e023f */
        /* <DEDUP_REMOVED lines=34> */
.L_x_12525:
        /* <DEDUP_REMOVED lines=20> */
.L_x_12528:
[----:B------:R-:W-:Y:S05]  /*bf80*/  BSYNC B6 ;  /* 0x0000000000067941 */ /* 0x000fea0003800000 */
.L_x_12527:
        /* <DEDUP_REMOVED lines=24> */
.L_x_12530:
[----:B------:R-:W-:Y:S05]  /*c110*/  BSYNC B6 ;  /* 0x0000000000067941 */ /* 0x000fea0003800000 */
.L_x_12529:
        /* <DEDUP_REMOVED lines=20> */
.L_x_12532:
[----:B------:R-:W-:Y:S05]  /*c260*/  BSYNC B6 ;  /* 0x0000000000067941 */ /* 0x000fea0003800000 */
.L_x_12531:
        /* <DEDUP_REMOVED lines=19> */
.L_x_12534:
[----:B------:R-:W-:Y:S05]  /*c3a0*/  BSYNC B6 ;  /* 0x0000000000067941 */ /* 0x000fea0003800000 */
.L_x_12533:
        /* <DEDUP_REMOVED lines=66> */
.L_x_12615:
[----:B------:R-:W-:-:S05]  /*c7d0*/  SHF.R.S32.HI R3, RZ, 0x1f, R26 ;  /* 0x0000001fff037819 */ /* 0x000fca000001141a */
[----:B------:R1:W-:Y:S01]  /*c7e0*/  STL [R1], R3 ;  /* 0x0000000301007387 */ /* 0x0003e20000100800 */
[----:B------:R-:W-:Y:S05]  /*c7f0*/  @!P2 BRA `(.L_x_12536) ;  /* 0x000000000004a947 */ /* 0x000fea0003800000 */
[----:B------:R-:W-:Y:S01]  /*c800*/  BPT.TRAP 0x1 ;  /* 0x000000040000795c */ /* 0x000fe20000300000 */
.L_x_12536:
[----:B0-----:R-:W-:Y:S01]  /*c810*/  IMAD R5, R18, 0x8, R16 ;  /* 0x0000000812057824 */ /* 0x001fe200078e0210 */
[----:B------:R-:W-:Y:S01]  /*c820*/  SHF.L.U32 R21, R28, 0x1f, RZ ;  /* 0x0000001f1c157819 */ /* 0x000fe200000006ff */
[----:B------:R-:W-:Y:S01]  /*c830*/  BSSY B0, `(.L_x_12537) ;  /* 0x0000004000007945 */ /* 0x000fe20003800000 */
[----:B------:R-:W-:Y:S02]  /*c840*/  SHF.R.S32.HI R19, RZ, 0x1f, R0 ;  /* 0x0000001fff137819 */ /* 0x000fe40000011400 */
[----:B------:R-:W0:Y:S02]  /*c850*/  SYNCS.PHASECHK.TRANS64.TRYWAIT P0, [R5+URZ+0x19c80], R21 ;  /* 0x019c8015050075a7 */ /* 0x000e24000800017f */
[----:B0-----:R-:W-:Y:S05]  /*c860*/  @!P0 BRA `(.L_x_12538) ;  /* 0x0000004000648947 */ /* 0x001fea0003800000 */
.L_x_12616:
[----:B------:R-:W-:Y:S05]  /*c870*/  BSYNC B0 ;  /* 0x0000000000007941 */ /* 0x000fea0003800000 */
.L_x_12537:
        /* <DEDUP_REMOVED lines=51> */
.L_x_12622:
        /* <DEDUP_REMOVED lines=16> */
.L_x_12540:
        /* <DEDUP_REMOVED lines=11> */
.L_x_12541:
[----:B------:R2:W-:Y:S01]  /*cd60*/  SYNCS.ARRIVE.TRANS64.A1T0 RZ, [R5+URZ+0x19c70], RZ ;  /* 0x019c70ff05ff79a7 */ /* 0x0005e2000810003f */
[----:B------:R-:W-:Y:S05]  /*cd70*/  @!P3 BRA `(.L_x_12542) ;  /* 0x000000000004b947 */ /* 0x000fea0003800000 */
[----:B------:R-:W-:Y:S01]  /*cd80*/  BPT.TRAP 0x1 ;  /* 0x000000040000795c */ /* 0x000fe20000300000 */
.L_x_12542:
[----:B------:R-:W3:Y:S01]  /*cd90*/  SYNCS.PHASECHK.TRANS64.TRYWAIT P1, [R5+URZ+0x19c40], R21 ;  /* 0x019c4015050075a7 */ /* 0x000ee2000802017f */
[----:B------:R-:W-:Y:S04]  /*cda0*/  BSSY B0, `(.L_x_12543) ;  /* 0x0000002000007945 */ /* 0x000fe80003800000 */
[----:B---3--:R-:W-:Y:S05]  /*cdb0*/  @!P1 BRA `(.L_x_12544) ;  /* 0x0000004000089947 */ /* 0x008fea0003800000 */
.L_x_12623:
[----:B------:R-:W-:Y:S05]  /*cdc0*/  BSYNC B0 ;  /* 0x0000000000007941 */ /* 0x000fea0003800000 */
.L_x_12543:
        /* <DEDUP_REMOVED lines=44> */
.L_x_12629:
        /* <DEDUP_REMOVED lines=12> */
.L_x_12546:
        /* <DEDUP_REMOVED lines=11> */
.L_x_12547:
        /* <DEDUP_REMOVED lines=34> */
.L_x_12549:
[----:B------:R-:W-:Y:S05]  /*d420*/  BSYNC B6 ;  /* 0x0000000000067941 */ /* 0x000fea0003800000 */
.L_x_12548:
[----:B------:R-:W2:Y:S01]  /*d430*/  S2R R17, SR_TID.X ;  /* 0x0000000000117919 */ /* 0x000ea20000002100 */
[----:B0-----:R-:W0:Y:S01]  /*d440*/  S2R R2, SR_TID.X ;  /* 0x0000000000027919 */ /* 0x001e220000002100 */
[----:B------:R-:W-:Y:S01]  /*d450*/  UISETP.NE.AND UP0, UPT, UR49, URZ, UPT ;  /* 0x0000003f3100728c */ /* 0x000fe2000bf05270 */
[C---:B------:R-:W-:Y:S01]  /*d460*/  R2UR UR7, R26.reuse ;  /* 0x000000001a0772ca */ /* 0x040fe200000e0000 */
[----:B------:R-:W-:Y:S01]  /*d470*/  ULDC.64 UR8, c[0x0][0x2d8] ;  /* 0x0000b60000087ab9 */ /* 0x000fe20000000a00 */
[----:B------:R4:W5:Y:S01]  /*d480*/  LDL R9, [R1+0x18] ;  /* 0x0000180001097983 */ /* 0x0009620000100800 */
[----:B------:R-:W-:Y:S01]  /*d490*/  R2UR UR10, R26 ;  /* 0x000000001a0a72ca */ /* 0x000fe200000e0000 */
[----:B------:R-:W4:Y:S01]  /*d4a0*/  LDC R8, c[0x0][0x448] ;  /* 0x00011200ff087b82 */ /* 0x000f220000000800 */
[----:B--2---:R-:W-:-:S05]  /*d4b0*/  IMAD.SHL.U32 R19, R17, 0x40, RZ ;  /* 0x0000004011137824 */ /* 0x004fca00078e00ff */
[----:B------:R-:W-:Y:S01]  /*d4c0*/  @UP0 ULDC UR4, c[0x0][0x44c] ;  /* 0x0001130000040ab9 */ /* 0x000fe20000000800 */
[----:B------:R-:W2:Y:S01]  /*d4d0*/  LDL R17, [R1] ;  /* 0x0000000001117983 */ /* 0x000ea20000100800 */
[----:B0-----:R-:W-:Y:S01]  /*d4e0*/  LOP3.LUT R2, R2, 0x7f, RZ, 0xc0, !PT ;  /* 0x0000007f02027812 */ /* 0x001fe200078ec0ff */
[----:B------:R-:W-:Y:S01]  /*d4f0*/  UMOV UR5, UR45 ;  /* 0x0000002d00057c82 */ /* 0x000fe20008000000 */
[----:B------:R-:W-:Y:S01]  /*d500*/  LOP3.LUT R19, R19, 0x40, RZ, 0xc0, !PT ;  /* 0x0000004013137812 */ /* 0x000fe200078ec0ff */
[----:B------:R-:W-:Y:S01]  /*d510*/  @UP0 ULDC UR12, c[0x0][0x44c] ;  /* 0x00011300000c0ab9 */ /* 0x000fe20000000800 */
[----:B------:R-:W-:Y:S02]  /*d520*/  SHF.R.U32.HI R2, RZ, 0x1, R2 ;  /* 0x00000001ff027819 */ /* 0x000fe40000011602 */
[----:B------:R-:W-:Y:S02]  /*d530*/  PLOP3.LUT P0, PT, PT, PT, UP0, 0x80, 0x0 ;  /* 0x000000000000781c */ /* 0x000fe40003f0f008 */
[----:B------:R-:W-:-:S05]  /*d540*/  LOP3.LUT R2, R2, R19, RZ, 0xfc, !PT ;  /* 0x0000001302027212 */ /* 0x000fca00078efcff */
[----:B------:R-:W-:-:S06]  /*d550*/  IMAD R0, R25, 0xc0, R2 ;  /* 0x000000c019007824 */ /* 0x000fcc00078e0202 */
[----:B------:R-:W-:Y:S01]  /*d560*/  @P0 IMAD.HI.U32 R3, R0, UR4, RZ ;  /* 0x0000000400030c27 */ /* 0x000fe2000f8e00ff */
[----:B------:R-:W-:Y:S01]  /*d570*/  PLOP3.LUT P0, PT, PT, PT, UP0, 0x80, 0x0 ;  /* 0x000000000000781c */ /* 0x000fe20003f0f008 */
[----:B------:R-:W-:Y:S02]  /*d580*/  UMOV UR4, UR36 ;  /* 0x0000002400047c82 */ /* 0x000fe40008000000 */
[----:B------:R-:W-:Y:S01]  /*d590*/  UIMAD.WIDE.U32 UR4, UR7, UR8, UR4 ;  /* 0x00000008070472a5 */ /* 0x000fe2000f8e0004 */
[----:B------:R-:W-:Y:S02]  /*d5a0*/  IMAD.MOV.U32 R2, RZ, RZ, R0 ;  /* 0x000000ffff027224 */ /* 0x000fe400078e0000 */
[----:B------:R-:W-:-:S07]  /*d5b0*/  @UP0 ULDC UR7, c[0x0][0x450] ;  /* 0x0001140000070ab9 */ /* 0x000fce0000000800 */
[----:B------:R-:W-:-:S04]  /*d5c0*/  @P0 SHF.R.U32.HI R2, RZ, UR7, R3 ;  /* 0x00000007ff020c19 */ /* 0x000fc80008011603 */
[--C-:B-1-3--:R-:W-:Y:S01]  /*d5d0*/  SHF.R.S32.HI R5, RZ, 0x1f, R2.reuse ;  /* 0x0000001fff057819 */ /* 0x10afe20000011402 */
[----:B------:R-:W-:-:S04]  /*d5e0*/  IMAD.MOV R4, RZ, RZ, -R2 ;  /* 0x000000ffff047224 */ /* 0x000fc800078e0a02 */
[----:B----4-:R-:W-:Y:S02]  /*d5f0*/  IMAD R4, R8, R4, R0 ;  /* 0x0000000408047224 */ /* 0x010fe400078e0200 */
        /* <DEDUP_REMOVED lines=11> */
[----:B------:R-:W-:Y:S01]  /*d6b0*/  UIADD3 UR5, UR5, UR6, URZ ;  /* 0x0000000605057290 */ /* 0x000fe2000fffe03f */
[----:B------:R-:W-:-:S02]  /*d6c0*/  IMAD R5, R5, UR8, RZ ;  /* 0x0000000805057c24 */ /* 0x000fc4000f8e02ff */
[----:B------:R-:W-:Y:S01]  /*d6d0*/  IMAD.U32 R6, RZ, RZ, UR8 ;  /* 0x00000008ff067e24 */ /* 0x000fe2000f8e00ff */
[----:B------:R-:W-:Y:S01]  /*d6e0*/  ULDC.64 UR6, c[0x0][0x2c8] ;  /* 0x0000b20000067ab9 */ /* 0x000fe20000000a00 */
[C---:B------:R-:W-:Y:S02]  /*d6f0*/  IMAD R5, R2.reuse, UR9, R5 ;  /* 0x0000000902057c24 */ /* 0x040fe4000f8e0205 */
[----:B------:R-:W-:-:S04]  /*d700*/  IMAD.WIDE.U32 R2, R2, R6, UR4 ;  /* 0x0000000402027e25 */ /* 0x000fc8000f8e0006 */
        /* <DEDUP_REMOVED lines=8> */
[----:B------:R-:W0:-:S12]  /*d790*/  S2R R17, SR_TID.X ;  /* 0x0000000000117919 */ /* 0x000e180000002100 */
[----:B------:R-:W-:Y:S01]  /*d7a0*/  @P0 IMAD.HI.U32 R3, R0, UR12, RZ ;  /* 0x0000000c00030c27 */ /* 0x000fe2000f8e00ff */
[----:B------:R-:W-:Y:S01]  /*d7b0*/  PLOP3.LUT P0, PT, PT, PT, UP0, 0x80, 0x0 ;  /* 0x000000000000781c */ /* 0x000fe20003f0f008 */
[----:B------:R-:W-:Y:S02]  /*d7c0*/  @UP0 ULDC UR12, c[0x0][0x450] ;  /* 0x00011400000c0ab9 */ /* 0x000fe40000000800 */
[----:B------:R-:W-:-:S10]  /*d7d0*/  IMAD.MOV.U32 R2, RZ, RZ, R0 ;  /* 0x000000ffff027224 */ /* 0x000fd400078e0000 */
[----:B------:R-:W-:-:S05]  /*d7e0*/  @P0 SHF.R.U32.HI R2, RZ, UR12, R3 ;  /* 0x0000000cff020c19 */ /* 0x000fca0008011603 */
        /* <DEDUP_REMOVED lines=9> */
[----:B0-----:R-:W-:Y:S02]  /*d880*/  IMAD.SHL.U32 R19, R17, 0x10, RZ ;  /* 0x0000001011137824 */ /* 0x001fe400078e00ff */
        /* <DEDUP_REMOVED lines=41> */
.L_x_12636:
        /* <DEDUP_REMOVED lines=12> */
.L_x_12552:
[----:B------:R-:W-:Y:S05]  /*dbe0*/  BSYNC B0 ;  /* 0x0000000000007941 */ /* 0x000fea0003800000 */
.L_x_12551:
[----:B------:R-:W-:Y:S01]  /*dbf0*/  NOP ;  /* 0x0000000000007918 */ /* 0x000fe20000000000 */
[----:B------:R-:W-:-:S13]  /*dc00*/  PLOP3.LUT P0, PT, PT, PT, PT, 0x80, 0x0 ;  /* 0x000000000000781c */ /* 0x000fda0003f0f070 */
.L_x_12553:
        /* <DEDUP_REMOVED lines=18> */
.L_x_12637:
[----:B------:R-:W-:Y:S05]  /*dd30*/  BSYNC B0 ;  /* 0x0000000000007941 */ /* 0x000fea0003800000 */
.L_x_12554:
[----:B------:R-:W-:-:S06]  /*dd40*/  UISETP.GE.AND UP0, UPT, UR42, 0x2, UPT ;  /* 0x000000022a00788c */ /* 0x000fcc000bf06270 */
[----:B------:R-:W-:-:S13]  /*dd50*/  PLOP3.LUT P0, PT, PT, PT, UP0, 0x80, 0x0 ;  /* 0x000000000000781c */ /* 0x000fda0003f0f008 */
[----:B------:R-:W-:Y:S05]  /*dd60*/  @!P0 BRA `(.L_x_12556) ;  /* 0x0000001000748947 */ /* 0x000fea0003800000 */
[----:B------:R-:W-:Y:S01]  /*dd70*/  UIADD3 UR4, UR42, -0x2, URZ ;  /* 0xfffffffe2a047890 */ /* 0x000fe2000fffe03f */
[----:B------:R-:W-:Y:S02]  /*dd80*/  IMAD.MOV.U32 R5, RZ, RZ, R28 ;  /* 0x000000ffff057224 */ /* 0x000fe400078e001c */
[----:B------:R-:W-:-:S03]  /*dd90*/  IMAD.MOV.U32 R4, RZ, RZ, R18 ;  /* 0x000000ffff047224 */ /* 0x000fc600078e0012 */
[----:B------:R-:W-:-:S07]  /*dda0*/  IMAD.U32 R19, RZ, RZ, UR4 ;  /* 0x00000004ff137e24 */ /* 0x000fce000f8e00ff */
.L_x_12576:
        /* <DEDUP_REMOVED lines=42> */
.L_x_12557:
[----:B------:R-:W-:Y:S01]  /*e050*/  IMAD R0, R18, 0x8, R16 ;  /* 0x0000000812007824 */ /* 0x000fe200078e0210 */
[----:B------:R-:W-:Y:S01]  /*e060*/  SHF.L.U32 R10, R28, 0x1f, RZ ;  /* 0x0000001f1c0a7819 */ /* 0x000fe200000006ff */
[----:B------:R-:W-:Y:S01]  /*e070*/  BSSY B0, `(.L_x_12558) ;  /* 0x0000004000007945 */ /* 0x000fe20003800000 */
[----:B------:R-:W-:Y:S02]  /*e080*/  SHF.R.S32.HI R9, RZ, 0x1f, R8 ;  /* 0x0000001fff097819 */ /* 0x000fe40000011408 */
[----:B------:R-:W0:Y:S02]  /*e090*/  SYNCS.PHASECHK.TRANS64.TRYWAIT P0, [R0+URZ+0x19c80], R10 ;  /* 0x019c800a000075a7 */ /* 0x000e24000800017f */
[----:B0-----:R-:W-:Y:S05]  /*e0a0*/  @!P0 BRA `(.L_x_12559) ;  /* 0x0000003400088947 */ /* 0x001fea0003800000 */
.L_x_12638:
[----:B------:R-:W-:Y:S05]  /*e0b0*/  BSYNC B0 ;  /* 0x0000000000007941 */ /* 0x000fea0003800000 */
.L_x_12558:
        /* <DEDUP_REMOVED lines=43> */
.L_x_12644:
        /* <DEDUP_REMOVED lines=10> */
.L_x_12561:
        /* <DEDUP_REMOVED lines=11> */
.L_x_12562:
[----:B------:R2:W-:Y:S01]  /*e4c0*/  SYNCS.ARRIVE.TRANS64.A1T0 RZ, [R0+URZ+0x19c70], RZ ;  /* 0x019c70ff00ff79a7 */ /* 0x0005e2000810003f */
[----:B------:R-:W-:Y:S05]  /*e4d0*/  @!P3 BRA `(.L_x_12563) ;  /* 0x000000000004b947 */ /* 0x000fea0003800000 */
[----:B------:R-:W-:Y:S01]  /*e4e0*/  BPT.TRAP 0x1 ;  /* 0x000000040000795c */ /* 0x000fe20000300000 */
.L_x_12563:
[----:B------:R-:W3:Y:S01]  /*e4f0*/  SYNCS.PHASECHK.TRANS64.TRYWAIT P0, [R0+URZ+0x19c40], R10 ;  /* 0x019c400a000075a7 */ /* 0x000ee2000800017f */
[----:B------:R-:W-:Y:S04]  /*e500*/  BSSY B0, `(.L_x_12564) ;  /* 0x0000002000007945 */ /* 0x000fe80003800000 */
[----:B---3--:R-:W-:Y:S05]  /*e510*/  @!P0 BRA `(.L_x_12565) ;  /* 0x00000030009c8947 */ /* 0x008fea0003800000 */
.L_x_12645:
[----:B------:R-:W-:Y:S05]  /*e520*/  BSYNC B0 ;  /* 0x0000000000007941 */ /* 0x000fea0003800000 */
.L_x_12564:
        /* <DEDUP_REMOVED lines=40> */
.L_x_12651:
        /* <DEDUP_REMOVED lines=10> */
.L_x_12567:
        /* <DEDUP_REMOVED lines=11> */
.L_x_12568:
[----:B------:R2:W-:Y:S02]  /*e900*/  SYNCS.ARRIVE.TRANS64.A1T0 RZ, [R0+URZ+0x19c30], RZ ;  /* 0x019c30ff00ff79a7 */ /* 0x0005e4000810003f */
[----:B--23--:R-:W-:-:S05]  /*e910*/  IMAD.U32 R0, RZ, RZ, UR47 ;  /* 0x0000002fff007e24 */ /* 0x00cfca000f8e00ff */
[----:B------:R-:W-:-:S13]  /*e920*/  ISETP.NE.AND P0, PT, R0, 0x3, PT ;  /* 0x000000030000780c */ /* 0x000fda0003f05270 */
[----:B------:R-:W-:Y:S05]  /*e930*/  @!P0 BRA `(.L_x_12569) ;  /* 0x0000000000048947 */ /* 0x000fea0003800000 */
[----:B------:R-:W-:Y:S01]  /*e940*/  BPT.TRAP 0x1 ;  /* 0x000000040000795c */ /* 0x000fe20000300000 */
.L_x_12569:
[----:B------:R-:W-:Y:S01]  /*e950*/  LOP3.LUT R0, R5, 0x1, RZ, 0x3c, !PT ;  /* 0x0000000105007812 */ /* 0x000fe200078e3cff */
[----:B------:R-:W-:Y:S01]  /*e960*/  IMAD R2, R4, 0x8, R16 ;  /* 0x0000000804027824 */ /* 0x000fe200078e0210 */
[----:B------:R-:W-:Y:S02]  /*e970*/  BSSY B0, `(.L_x_12570) ;  /* 0x0000004000007945 */ /* 0x000fe40003800000 */
[----:B------:R-:W-:-:S04]  /*e980*/  SHF.L.U32 R0, R0, 0x1f, RZ ;  /* 0x0000001f00007819 */ /* 0x000fc800000006ff */
[----:B------:R-:W0:Y:S02]  /*e990*/  SYNCS.PHASECHK.TRANS64.TRYWAIT P2, [R2+URZ+0x19c70], R0 ;  /* 0x019c7000020075a7 */ /* 0x000e24000804017f */
[----:B0-----:R-:W-:Y:S05]  /*e9a0*/  @!P2 BRA `(.L_x_12571) ;  /* 0x000000300024a947 */ /* 0x001fea0003800000 */
.L_x_12652:
[----:B------:R-:W-:Y:S05]  /*e9b0*/  BSYNC B0 ;  /* 0x0000000000007941 */ /* 0x000fea0003800000 */
.L_x_12570:
[----:B------:R-:W-:-:S05]  /*e9c0*/  IMAD.U32 R3, RZ, RZ, UR46 ;  /* 0x0000002eff037e24 */ /* 0x000fca000f8e00ff */
[----:B------:R-:W-:-:S13]  /*e9d0*/  ISETP.NE.AND P2, PT, R3, 0x3, PT ;  /* 0x000000030300780c */ /* 0x000fda0003f45270 */
[----:B------:R-:W-:Y:S05]  /*e9e0*/  @!P2 BRA `(.L_x_12572) ;  /* 0x000000000004a947 */ /* 0x000fea0003800000 */
[----:B------:R-:W-:Y:S01]  /*e9f0*/  BPT.TRAP 0x1 ;  /* 0x000000040000795c */ /* 0x000fe20000300000 */
.L_x_12572:
[----:B------:R-:W-:Y:S01]  /*ea00*/  SHF.L.U32 R3, R5, 0x1f, RZ ;  /* 0x0000001f05037819 */ /* 0x000fe200000006ff */
[----:B0-----:R-:W-:-:S03]  /*ea10*/  IMAD R0, R4, 0x3000, RZ ;  /* 0x0000300004007824 */ /* 0x001fc600078e02ff */
[----:B------:R-:W0:Y:S02]  /*ea20*/  SYNCS.PHASECHK.TRANS64.TRYWAIT P2, [R2+URZ+0x19c60], R3 ;  /* 0x019c6003020075a7 */ /* 0x000e24000804017f */
[----:B0-----:R-:W-:Y:S05]  /*ea30*/  @!P2 BRA `(.L_x_12573) ;  /* 0x000000300014a947 */ /* 0x001fea0003800000 */
.L_x_12653:
        /* <DEDUP_REMOVED lines=69> */
.L_x_12574:
[----:B-1----:R1:W-:Y:S01]  /*ee90*/  SYNCS.ARRIVE.TRANS64.A1T0 RZ, [R2+URZ+0x19c50], RZ ;  /* 0x019c50ff02ff79a7 */ /* 0x0023e2000810003f */
[----:B------:R-:W-:Y:S06]  /*eea0*/  BAR.SYNC.DEFER_BLOCKING 0x2, 0x80 ;  /* 0x0082000000007b1d */ /* 0x000fec0000010000 */
[----:B------:R-:W-:Y:S05]  /*eeb0*/  @!P0 BRA `(.L_x_12575) ;  /* 0x0000000000048947 */ /* 0x000fea0003800000 */
[----:B------:R-:W-:Y:S01]  /*eec0*/  BPT.TRAP 0x1 ;  /* 0x000000040000795c */ /* 0x000fe20000300000 */
.L_x_12575:
[----:B------:R-:W2:Y:S01]  /*eed0*/  LDL R0, [R1+0xc] ;  /* 0x00000c0001007983 */ /* 0x000ea20000100800 */
[----:B-1----:R-:W-:Y:S02]  /*eee0*/  VIADD R2, R2, 0x19c80 ;  /* 0x00019c8002027836 */ /* 0x002fe40000000000 */
[----:B------:R-:W-:Y:S02]  /*eef0*/  IMAD.MOV.U32 R5, RZ, RZ, R28 ;  /* 0x000000ffff057224 */ /* 0x000fe400078e001c */
[----:B------:R-:W-:Y:S01]  /*ef00*/  IMAD.MOV.U32 R4, RZ, RZ, R18 ;  /* 0x000000ffff047224 */ /* 0x000fe200078e0012 */
[----:B--2---:R-:W-:-:S04]  /*ef10*/  PRMT R2, R0, 0x654, R2 ;  /* 0x0000065400027816 */ /* 0x004fc80000000002 */
[----:B------:R2:W-:Y:S01]  /*ef20*/  SYNCS.ARRIVE.TRANS64.RED.A1T0 RZ, [R2+URZ], RZ ;  /* 0x000000ff02ff79a7 */ /* 0x0005e2000810043f */
[----:B------:R-:W-:Y:S05]  /*ef30*/  @P1 BRA `(.L_x_12576) ;  /* 0xffffffec009c1947 */ /* 0x000fea000383ffff */
.L_x_12556:
        /* <DEDUP_REMOVED lines=19> */
.L_x_12578:
[----:B------:R-:W-:Y:S05]  /*f070*/  BSYNC B0 ;  /* 0x0000000000007941 */ /* 0x000fea0003800000 */
.L_x_12577:
[----:B------:R-:W-:Y:S05]  /*f080*/  @!P0 BRA `(.L_x_12579) ;  /* 0x0000000000048947 */ /* 0x000fea0003800000 */
[----:B------:R-:W-:Y:S01]  /*f090*/  BPT.TRAP 0x1 ;  /* 0x000000040000795c */ /* 0x000fe20000300000 */
.L_x_12579:
[----:B0-----:R-:W-:Y:S01]  /*f0a0*/  LOP3.LUT R3, R28, 0x1, RZ, 0x3c, !PT ;  /* 0x000000011c037812 */ /* 0x001fe200078e3cff */
[----:B------:R-:W-:Y:S01]  /*f0b0*/  IMAD R0, R18, 0x8, R16 ;  /* 0x0000000812007824 */ /* 0x000fe200078e0210 */
[----:B------:R-:W-:Y:S02]  /*f0c0*/  BSSY B0, `(.L_x_12580) ;  /* 0x0000004000007945 */ /* 0x000fe40003800000 */
[----:B------:R-:W-:-:S04]  /*f0d0*/  SHF.L.U32 R3, R3, 0x1f, RZ ;  /* 0x0000001f03037819 */ /* 0x000fc800000006ff */
[----:B------:R-:W0:Y:S02]  /*f0e0*/  SYNCS.PHASECHK.TRANS64.TRYWAIT P1, [R0+URZ+0x19c70], R3 ;  /* 0x019c7003000075a7 */ /* 0x000e24000802017f */
[----:B0-----:R-:W-:Y:S05]  /*f0f0*/  @!P1 BRA `(.L_x_12581) ;  /* 0x0000002800789947 */ /* 0x001fea0003800000 */
.L_x_12654:
[----:B------:R-:W-:Y:S05]  /*f100*/  BSYNC B0 ;  /* 0x0000000000007941 */ /* 0x000fea0003800000 */
.L_x_12580:
[----:B------:R-:W-:-:S05]  /*f110*/  IMAD.U32 R2, RZ, RZ, UR46 ;  /* 0x0000002eff027e24 */ /* 0x000fca000f8e00ff */
[----:B------:R-:W-:-:S13]  /*f120*/  ISETP.NE.AND P1, PT, R2, 0x3, PT ;  /* 0x000000030200780c */ /* 0x000fda0003f25270 */
[----:B------:R-:W-:Y:S05]  /*f130*/  @!P1 BRA `(.L_x_12582) ;  /* 0x0000000000049947 */ /* 0x000fea0003800000 */
[----:B------:R-:W-:Y:S01]  /*f140*/  BPT.TRAP 0x1 ;  /* 0x000000040000795c */ /* 0x000fe20000300000 */
.L_x_12582:
[----:B0-----:R-:W-:-:S04]  /*f150*/  SHF.L.U32 R3, R28, 0x1f, RZ ;  /* 0x0000001f1c037819 */ /* 0x001fc800000006ff */
[----:B------:R-:W0:Y:S02]  /*f160*/  SYNCS.PHASECHK.TRANS64.TRYWAIT P1, [R0+URZ+0x19c60], R3 ;  /* 0x019c6003000075a7 */ /* 0x000e24000802017f */
[----:B0-----:R-:W-:Y:S05]  /*f170*/  @!P1 BRA `(.L_x_12583) ;  /* 0x00000028006c9947 */ /* 0x001fea0003800000 */
.L_x_12655:
        /* <DEDUP_REMOVED lines=70> */
.L_x_12584:
[----:B-1----:R1:W-:Y:S01]  /*f5e0*/  SYNCS.ARRIVE.TRANS64.A1T0 RZ, [R0+URZ+0x19c50], RZ ;  /* 0x019c50ff00ff79a7 */ /* 0x0023e2000810003f */
[----:B------:R-:W-:Y:S06]  /*f5f0*/  BAR.SYNC.DEFER_BLOCKING 0x2, 0x80 ;  /* 0x0082000000007b1d */ /* 0x000fec0000010000 */
[----:B------:R-:W-:Y:S05]  /*f600*/  @!P0 BRA `(.L_x_12585) ;  /* 0x0000000000048947 */ /* 0x000fea0003800000 */
[----:B------:R-:W-:Y:S01]  /*f610*/  BPT.TRAP 0x1 ;  /* 0x000000040000795c */ /* 0x000fe20000300000 */
.L_x_12585:
        /* <DEDUP_REMOVED lines=9> */
.L_x_12526:
[----:B------:R-:W-:Y:S05]  /*f6b0*/  BSYNC B7 ;  /* 0x0000000000077941 */ /* 0x000fea0003800000 */
.L_x_12524:
        /* <DEDUP_REMOVED lines=13> */
.L_x_12586:
        /* <DEDUP_REMOVED lines=29> */
[----:B------:R-:W-:Y:S04]  /*f960*/  SHFL.IDX PT, R2, R24, 0x1, 0x1f ;  /* 0x00201f0018027f89 */ /* 0x000fe800000e0000 */
[----:B------:R-:W2:Y:S02]  /*f970*/  SHFL.UP PT, R0, R7, 0x10, RZ ;  /* 0x0600000007007989 */ /* 0x000ea400000e00ff */
[----:B--2---:R-:W-:-:S05]  /*f980*/  SEL R0, R0, RZ, P5 ;  /* 0x000000ff00007207 */ /* 0x004fca0002800000 */
[----:B------:R-:W-:Y:S02]  /*f990*/  IMAD.IADD R6, R7, 0x1, R0 ;  /* 0x0000000107067824 */ /* 0x000fe400078e0200 */
[----:B------:R-:W-:Y:S04]  /*f9a0*/  SHFL.IDX PT, R0, R24, RZ, 0x1f ;  /* 0x00001fff18007589 */ /* 0x000fe800000e0000 */
[----:B------:R-:W1:Y:S02]  /*f9b0*/  SHFL.IDX PT, R5, R6, 0x1f, 0x1f ;  /* 0x03e01f0006057f89 */ /* 0x000e6400000e0000 */
[----:B-1----:R-:W-:-:S04]  /*f9c0*/  IMAD R5, R5, R4, RZ ;  /* 0x0000000405057224 */ /* 0x002fc800078e02ff */
[----:B------:R-:W-:-:S05]  /*f9d0*/  IMAD.IADD R24, R2, 0x1, R5 ;  /* 0x0000000102187824 */ /* 0x000fca00078e0205 */
[----:B------:R-:W-:-:S13]  /*f9e0*/  ISETP.GT.AND P6, PT, R24, R0, PT ;  /* 0x000000001800720c */ /* 0x000fda0003fc4270 */
[----:B------:R-:W-:Y:S05]  /*f9f0*/  @P6 BRA `(.L_x_12588) ;  /* 0x0000000000946947 */ /* 0x000fea0003800000 */
.L_x_12592:
[----:B------:R-:W-:-:S04]  /*fa00*/  UIADD3 UR40, UR40, 0x1f, URZ ;  /* 0x0000001f28287890 */ /* 0x000fc8000fffe03f */
[----:B------:R-:W-:-:S06]  /*fa10*/  UISETP.GE.AND UP0, UPT, UR40, UR4, UPT ;  /* 0x000000042800728c */ /* 0x000fcc000bf06270 */
[----:B------:R-:W-:-:S13]  /*fa20*/  PLOP3.LUT P6, PT, PT, PT, UP0, 0x40, 0x0 ;  /* 0x000000000000781c */ /* 0x000fda0003fce808 */
[----:B------:R-:W-:Y:S05]  /*fa30*/  @!P6 BRA `(.L_x_12589) ;  /* 0x0000000400c8e947 */ /* 0x000fea0003800000 */
[----:B------:R-:W1:Y:S01]  /*fa40*/  S2R R2, SR_TID.X ;  /* 0x0000000000027919 */ /* 0x000e620000002100 */
[----:B------:R-:W-:Y:S01]  /*fa50*/  BSSY B0, `(.L_x_12590) ;  /* 0x0000009000007945 */ /* 0x000fe20003800000 */
[----:B------:R-:W-:Y:S01]  /*fa60*/  IMAD.MOV.U32 R25, RZ, RZ, RZ ;  /* 0x000000ffff197224 */ /* 0x000fe200078e00ff */
[----:B-1----:R-:W-:-:S05]  /*fa70*/  LOP3.LUT R2, R2, 0x1f, RZ, 0xc0, !PT ;  /* 0x0000001f02027812 */ /* 0x002fca00078ec0ff */
[----:B------:R-:W-:-:S05]  /*fa80*/  VIADD R5, R2, UR40 ;  /* 0x0000002802057c36 */ /* 0x000fca0008000000 */
[----:B------:R-:W-:-:S13]  /*fa90*/  ISETP.GE.OR P6, PT, R5, UR4, !P0 ;  /* 0x0000000405007c0c */ /* 0x000fda000c7c6670 */
[----:B------:R-:W-:Y:S05]  /*faa0*/  @P6 BRA `(.L_x_12591) ;  /* 0x00000000000c6947 */ /* 0x000fea0003800000 */
[----:B------:R-:W1:Y:S02]  /*fab0*/  LDC.64 R2, c[0x0][0xc80] ;  /* 0x00032000ff027b82 */ /* 0x000e640000000a00 */
[----:B-1----:R-:W-:-:S05]  /*fac0*/  IMAD.WIDE R2, R5, 0x4, R2 ;  /* 0x0000000405027825 */ /* 0x002fca00078e0202 */
[----:B------:R1:W5:Y:S02]  /*fad0*/  LDG.E R25, desc[UR52][R2.64] ;  /* 0x0000003402197981 */ /* 0x000364000c1e1900 */
.L_x_12591:
[----:B------:R-:W-:Y:S05]  /*fae0*/  BSYNC B0 ;  /* 0x0000000000007941 */ /* 0x000fea0003800000 */
.L_x_12590:
[----:B-1---5:R-:W1:Y:S02]  /*faf0*/  SHFL.UP PT, R2, R25, 0x1, RZ ;  /* 0x0420000019027989 */ /* 0x022e6400000e00ff */
        /* <DEDUP_REMOVED lines=12> */
[----:B-1----:R-:W-:Y:S02]  /*fbc0*/  SEL R7, R4, RZ, P5 ;  /* 0x000000ff04077207 */ /* 0x002fe40002800000 */
[----:B------:R-:W1:Y:S03]  /*fbd0*/  LDC R4, c[0x0][0xc38] ;  /* 0x00030e00ff047b82 */ /* 0x000e660000000800 */
[----:B------:R-:W-:-:S05]  /*fbe0*/  IMAD.IADD R6, R6, 0x1, R7 ;  /* 0x0000000106067824 */ /* 0x000fca00078e0207 */
[----:B------:R-:W1:Y:S02]  /*fbf0*/  SHFL.IDX PT, R7, R6, 0x1f, 0x1f ;  /* 0x03e01f0006077f89 */ /* 0x000e6400000e0000 */
[----:B-1----:R-:W-:-:S04]  /*fc00*/  IMAD R7, R7, R4, RZ ;  /* 0x0000000407077224 */ /* 0x002fc800078e02ff */
[----:B------:R-:W-:-:S05]  /*fc10*/  IMAD.IADD R24, R7, 0x1, R24 ;  /* 0x0000000107187824 */ /* 0x000fca00078e0218 */
[----:B------:R-:W-:-:S13]  /*fc20*/  ISETP.GT.AND P6, PT, R24, R0, PT ;  /* 0x000000001800720c */ /* 0x000fda0003fc4270 */
[----:B------:R-:W-:Y:S05]  /*fc30*/  @!P6 BRA `(.L_x_12592) ;  /* 0xfffffffc0070e947 */ /* 0x000fea000383ffff */
[----:B------:R-:W-:-:S07]  /*fc40*/  IMAD.MOV.U32 R5, RZ, RZ, R7 ;  /* 0x000000ffff057224 */ /* 0x000fce00078e0007 */
.L_x_12588:
        /* <DEDUP_REMOVED lines=10> */
[----:B------:R1:W2:Y:S01]  /*fcf0*/  LDG.E R7, desc[UR52][R2.64] ;  /* 0x0000003402077981 */ /* 0x0002a2000c1e1900 */
[----:B0-----:R-:W-:Y:S01]  /*fd00*/  IMAD.U32 R10, RZ, RZ, UR6 ;  /* 0x00000006ff0a7e24 */ /* 0x001fe2000f8e00ff */
[----:B------:R-:W-:-:S04]  /*fd10*/  ISETP.NE.AND P0, PT, RZ, UR7, PT ;  /* 0x00000007ff007c0c */ /* 0x000fc8000bf05270 */
[----:B------:R-:W2:Y:S01]  /*fd20*/  SHFL.IDX PT, R25, R25, R10, 0x1f ;  /* 0x00001f0a19197589 */ /* 0x000ea200000e0000 */
[----:B-1----:R-:W-:Y:S02]  /*fd30*/  IMAD.MOV.U32 R2, RZ, RZ, RZ ;  /* 0x000000ffff027224 */ /* 0x002fe400078e00ff */
[----:B--2---:R-:W-:-:S05]  /*fd40*/  IMAD R5, R25, R7, RZ ;  /* 0x0000000719057224 */ /* 0x004fca00078e02ff */
[----:B------:R-:W-:Y:S01]  /*fd50*/  IABS R8, R5 ;  /* 0x0000000500087213 */ /* 0x000fe20000000000 */
[----:B------:R-:W-:Y:S06]  /*fd60*/  @!P0 BRA `(.L_x_12593) ;  /* 0x00000000000c8947 */ /* 0x000fec0003800000 */
[----:B------:R-:W-:-:S06]  /*fd70*/  UIADD3 UR4, UR6, -0x1, URZ ;  /* 0xffffffff06047890 */ /* 0x000fcc000fffe03f */
[----:B------:R-:W-:-:S06]  /*fd80*/  IMAD.U32 R2, RZ, RZ, UR4 ;  /* 0x00000004ff027e24 */ /* 0x000fcc000f8e00ff */
[----:B------:R0:W1:Y:S02]  /*fd90*/  SHFL.IDX PT, R2, R6, R2, 0x1f ;  /* 0x00001f0206027589 */ /* 0x00006400000e0000 */
.L_x_12593:
[----:B------:R-:W2:Y:S01]  /*fda0*/  I2F.RP R3, R8 ;  /* 0x0000000800037306 */ /* 0x000ea20000209400 */
[----:B-1----:R-:W-:-:S04]  /*fdb0*/  IMAD R24, R2, R4, R24 ;  /* 0x0000000402187224 */ /* 0x002fc800078e0218 */
[----:B------:R-:W-:-:S03]  /*fdc0*/  IMAD.IADD R0, R0, 0x1, -R24 ;  /* 0x0000000100007824 */ /* 0x000fc600078e0a18 */
[----:B--2---:R-:W1:Y:S02]  /*fdd0*/  MUFU.RCP R3, R3 ;  /* 0x0000000300037308 */ /* 0x004e640000001000 */
[----:B-1----:R-:W-:-:S06]  /*fde0*/  VIADD R3, R3, 0xffffffe ;  /* 0x0ffffffe03037836 */ /* 0x002fcc0000000000 */
[----:B------:R-:W1:Y:S02]  /*fdf0*/  F2I.FTZ.U32.TRUNC.NTZ R3, R3 ;  /* 0x0000000300037305 */ /* 0x000e64000021f000 */
[----:B-1----:R-:W-:-:S04]  /*fe00*/  IMAD.MOV R2, RZ, RZ, -R3 ;  /* 0x000000ffff027224 */ /* 0x002fc800078e0a03 */
[----:B0-----:R-:W-:Y:S02]  /*fe10*/  IMAD R6, R2, R8, RZ ;  /* 0x0000000802067224 */ /* 0x001fe400078e02ff */
        /* <DEDUP_REMOVED lines=52> */
.L_x_12589:
[----:B------:R-:W-:Y:S01]  /*10160*/  IMAD.MOV.U32 R24, RZ, RZ, R0 ;  /* 0x000000ffff187224 */ /* 0x000fe200078e0000 */
[----:B------:R-:W-:Y:S01]  /*10170*/  ULDC UR40, c[0x0][0xc3c] ;  /* 0x00030f0000287ab9 */ /* 0x000fe20000000800 */
[----:B------:R-:W-:Y:S02]  /*10180*/  IMAD.MOV.U32 R25, RZ, RZ, RZ ;  /* 0x000000ffff197224 */ /* 0x000fe400078e00ff */
[----:B------:R-:W-:-:S07]  /*10190*/  IMAD.MOV.U32 R26, RZ, RZ, RZ ;  /* 0x000000ffff1a7224 */ /* 0x000fce00078e00ff */
.L_x_12594:
        /* <DEDUP_REMOVED lines=10> */
[----:B------:R1:W-:Y:S01]  /*10240*/  @!P0 STS.128 [R16+0x19cd0], R24 ;  /* 0x019cd01810008388 */ /* 0x0003e20000000c00 */
[----:B------:R-:W-:Y:S06]  /*10250*/  BAR.ARV 0x5, 0x200 ;  /* 0x0148000000007b1d */ /* 0x000fec0000002000 */
.L_x_12587:
[----:B------:R-:W-:Y:S02]  /*10260*/  ULDC UR4, c[0x0][0xc3c] ;  /* 0x00030f0000047ab9 */ /* 0x000fe40000000800 */
[----:B------:R-:W-:-:S06]  /*10270*/  UISETP.GE.AND UP0, UPT, UR40, UR4, UPT ;  /* 0x000000042800728c */ /* 0x000fcc000bf06270 */
[----:B------:R-:W-:-:S13]  /*10280*/  PLOP3.LUT P0, PT, PT, PT, UP0, 0x80, 0x0 ;  /* 0x000000000000781c */ /* 0x000fda0003f0f008 */
[----:B------:R-:W-:Y:S05]  /*10290*/  @!P0 BRA `(.L_x_12595) ;  /* 0xffffffb000fc8947 */ /* 0x000fea000383ffff */
.L_x_12520:
        /* <DEDUP_REMOVED lines=12> */
.L_x_12656:
[----:B------:R-:W-:Y:S05]  /*10360*/  BSYNC B0 ;  /* 0x0000000000007941 */ /* 0x000fea0003800000 */
.L_x_12596:
[----:B------:R-:W-:-:S03]  /*10370*/  UMOV UR4, 0xffffffff ;  /* 0xffffffff00047882 */ /* 0x000fc60000000000 */
[----:B------:R-:W-:Y:S05]  /*10380*/  BRA.DIV UR4, `(.L_x_12598) ;  /* 0x0000001a04107947 */ /* 0x000fea000b800000 */
[----:B-1----:R-:W1:Y:S02]  /*10390*/  S2R R0, SR_TID.X ;  /* 0x0000000000007919 */ /* 0x002e640000002100 */
[----:B-1----:R-:W-:-:S04]  /*103a0*/  SHF.R.U32.HI R0, RZ, 0x5, R0 ;  /* 0x00000005ff007819 */ /* 0x002fc80000011600 */
[----:B------:R-:W-:-:S05]  /*103b0*/  LOP3.LUT R0, R0, 0x3, RZ, 0xc0, !PT ;  /* 0x0000000300007812 */ /* 0x000fca00078ec0ff */
[----:B------:R1:W2:Y:S02]  /*103c0*/  SHFL.IDX PT, R14, R0, RZ, 0x1f ;  /* 0x00001fff000e7589 */ /* 0x0002a400000e0000 */
.L_x_12659:
[----:B--2---:R-:W-:Y:S01]  /*103d0*/  ISETP.NE.AND P0, PT, R14, RZ, PT ;  /* 0x000000ff0e00720c */ /* 0x004fe20003f05270 */
[----:B------:R-:W-:-:S12]  /*103e0*/  BSSY B0, `(.L_x_12599) ;  /* 0x000002c000007945 */ /* 0x000fd80003800000 */
[----:B------:R-:W-:Y:S05]  /*103f0*/  @P0 BRA `(.L_x_12600) ;  /* 0x0000000000a80947 */ /* 0x000fea0003800000 */
[----:B------:R-:W-:-:S03]  /*10400*/  UMOV UR4, 0xffffffff ;  /* 0xffffffff00047882 */ /* 0x000fc60000000000 */
[----:B------:R-:W-:Y:S05]  /*10410*/  BRA.DIV UR4, `(.L_x_12601) ;  /* 0x0000001a04207947 */ /* 0x000fea000b800000 */
[----:B------:R-:W-:-:S13]  /*10420*/  ELECT P6, URZ, PT ;  /* 0x00000000003f782f */ /* 0x000fda00038c0000 */
.L_x_12662:
[----:B------:R-:W-:Y:S05]  /*10430*/  @!P6 BRA `(.L_x_12600) ;  /* 0x000000000098e947 */ /* 0x000fea0003800000 */
[----:B------:R-:W-:-:S06]  /*10440*/  ULOP3.LUT UR4, UR39, 0x2, URZ, 0xfc, !UPT ;  /* 0x0000000227047892 */ /* 0x000fcc000f8efc3f */
[----:B-1----:R-:W-:-:S05]  /*10450*/  IMAD.U32 R0, RZ, RZ, UR4 ;  /* 0x00000004ff007e24 */ /* 0x002fca000f8e00ff */
[----:B------:R-:W-:-:S13]  /*10460*/  ISETP.NE.AND P0, PT, R0, 0x3, PT ;  /* 0x000000030000780c */ /* 0x000fda0003f05270 */
[----:B------:R-:W-:Y:S05]  /*10470*/  @!P0 BRA `(.L_x_12602) ;  /* 0x0000000000048947 */ /* 0x000fea0003800000 */
[----:B------:R-:W-:Y:S01]  /*10480*/  BPT.TRAP 0x1 ;  /* 0x000000040000795c */ /* 0x000fe20000300000 */
.L_x_12602:
[----:B------:R-:W-:Y:S01]  /*10490*/  IMAD R5, R18, 0x8, R7 ;  /* 0x0000000812057824 */ /* 0x000fe200078e0207 */
[----:B------:R-:W-:Y:S01]  /*104a0*/  SHF.L.U32 R0, R28, 0x1f, RZ ;  /* 0x0000001f1c007819 */ /* 0x000fe200000006ff */
[----:B------:R-:W-:-:S03]  /*104b0*/  VIADD R18, R18, 0x1 ;  /* 0x0000000112127836 */ /* 0x000fc60000000000 */
[----:B------:R-:W1:Y:S02]  /*104c0*/  SYNCS.PHASECHK.TRANS64.TRYWAIT P1, [R5+URZ+0x19c40], R0 ;  /* 0x019c4000050075a7 */ /* 0x000e64000802017f */
[----:B------:R-:W-:-:S04]  /*104d0*/  ISETP.NE.AND P2, PT, R18, 0x2, PT ;  /* 0x000000021200780c */ /* 0x000fc80003f45270 */
[----:B------:R-:W-:Y:S01]  /*104e0*/  SEL R3, RZ, 0x1, P2 ;  /* 0x00000001ff037807 */ /* 0x000fe20001000000 */
[----:B-1----:R-:W-:Y:S08]  /*104f0*/  @!P1 BRA `(.L_x_12603) ;  /* 0x0000001800089947 */ /* 0x002ff00003800000 */
.L_x_12663:
[----:B------:R-:W-:Y:S02]  /*10500*/  SEL R18, R18, RZ, P2 ;  /* 0x000000ff12127207 */ /* 0x000fe40001000000 */
[----:B------:R-:W-:Y:S01]  /*10510*/  LOP3.LUT R2, R28, R3, RZ, 0x3c, !PT ;  /* 0x000000031c027212 */ /* 0x000fe200078e3cff */
[----:B------:R-:W-:Y:S06]  /*10520*/  @!P0 BRA `(.L_x_12604) ;  /* 0x0000000000048947 */ /* 0x000fec0003800000 */
[----:B------:R-:W-:Y:S01]  /*10530*/  BPT.TRAP 0x1 ;  /* 0x000000040000795c */ /* 0x000fe20000300000 */
.L_x_12604:
[----:B------:R-:W-:Y:S01]  /*10540*/  IMAD R3, R18, 0x8, R7 ;  /* 0x0000000812037824 */ /* 0x000fe200078e0207 */
[----:B------:R-:W-:-:S04]  /*10550*/  SHF.L.U32 R2, R2, 0x1f, RZ ;  /* 0x0000001f02027819 */ /* 0x000fc800000006ff */
[----:B------:R-:W2:Y:S02]  /*10560*/  SYNCS.PHASECHK.TRANS64.TRYWAIT P1, [R3+URZ+0x19c40], R2 ;  /* 0x019c4002030075a7 */ /* 0x000ea4000802017f */
[----:B--2---:R-:W-:Y:S05]  /*10570*/  @!P1 BRA `(.L_x_12605) ;  /* 0x0000001400fc9947 */ /* 0x004fea0003800000 */
.L_x_12664:
[----:B------:R-:W-:Y:S05]  /*10580*/  @!P0 BRA `(.L_x_12606) ;  /* 0x0000000000048947 */ /* 0x000fea0003800000 */
[----:B------:R-:W-:Y:S01]  /*10590*/  BPT.TRAP 0x1 ;  /* 0x000000040000795c */ /* 0x000fe20000300000 */
.L_x_12606:
[----:B------:R-:W3:Y:S02]  /*105a0*/  SYNCS.PHASECHK.TRANS64.TRYWAIT P1, [R5+URZ+0x19c60], R0 ;  /* 0x019c6000050075a7 */ /* 0x000ee4000802017f */
[----:B---3--:R-:W-:Y:S05]  /*105b0*/  @!P1 BRA `(.L_x_12607) ;  /* 0x0000001800009947 */ /* 0x008fea0003800000 */
.L_x_12665:
[----:B------:R-:W-:Y:S05]  /*105c0*/  @!P0 BRA `(.L_x_12608) ;  /* 0x0000000000048947 */ /* 0x000fea0003800000 */
[----:B------:R-:W-:Y:S01]  /*105d0*/  BPT.TRAP 0x1 ;  /* 0x000000040000795c */ /* 0x000fe20000300000 */
.L_x_12608:
[----:B------:R-:W4:Y:S02]  /*105e0*/  SYNCS.PHASECHK.TRANS64.TRYWAIT P1, [R3+URZ+0x19c60], R2 ;  /* 0x019c6002030075a7 */ /* 0x000f24000802017f */
[----:B----4-:R-:W-:Y:S05]  /*105f0*/  @!P1 BRA `(.L_x_12609) ;  /* 0x0000001800049947 */ /* 0x010fea0003800000 */
.L_x_12666:
[----:B------:R-:W-:Y:S05]  /*10600*/  @!P0 BRA `(.L_x_12610) ;  /* 0x0000000000048947 */ /* 0x000fea0003800000 */
[----:B------:R-:W-:Y:S01]  /*10610*/  BPT.TRAP 0x1 ;  /* 0x000000040000795c */ /* 0x000fe20000300000 */
.L_x_12610:
[----:B------:R-:W0:Y:S02]  /*10620*/  SYNCS.PHASECHK.TRANS64.TRYWAIT P1, [R5+URZ+0x19c80], R0 ;  /* 0x019c8000050075a7 */ /* 0x000e24000802017f */
[----:B0-----:R-:W-:Y:S05]  /*10630*/  @!P1 BRA `(.L_x_12611) ;  /* 0x0000001800089947 */ /* 0x001fea0003800000 */
.L_x_12667:
[----:B------:R-:W-:Y:S05]  /*10640*/  @!P0 BRA `(.L_x_12612) ;  /* 0x0000000000048947 */ /* 0x000fea0003800000 */
[----:B------:R-:W-:Y:S01]  /*10650*/  BPT.TRAP 0x1 ;  /* 0x000000040000795c */ /* 0x000fe20000300000 */
.L_x_12612:
[----:B------:R0:W0:Y:S02]  /*10660*/  SYNCS.PHASECHK.TRANS64.TRYWAIT P0, [R3+URZ+0x19c80], R2 ;  /* 0x019c8002030075a7 */ /* 0x000024000800017f */
[----:B0-----:R-:W-:Y:S05]  /*10670*/  @!P0 NANOSLEEP.SYNCS 0x989680 ;  /* 0x009896800000895d */ /* 0x001fea0003900000 */
[----:B------:R-:W0:Y:S02]  /*10680*/  @!P0 SYNCS.PHASECHK.TRANS64 P0, [R3+URZ+0x19c80], R2 ;  /* 0x019c8002030085a7 */ /* 0x000e24000800007f */
[----:B0-----:R-:W-:Y:S05]  /*10690*/  @!P0 BRA `(.L_x_12612) ;  /* 0xfffffffc00f08947 */ /* 0x001fea000383ffff */
.L_x_12600:
[----:B------:R-:W-:Y:S05]  /*106a0*/  BSYNC B0 ;  /* 0x0000000000007941 */ /* 0x000fea0003800000 */
.L_x_12599:
[----:B------:R-:W-:Y:S05]  /*106b0*/  EXIT ;  /* 0x000000000000794d */ /* 0x000fea0003800000 */
.L_x_12465:
[----:B0-----:R-:W-:-:S04]  /*106c0*/  IMAD.U32 R3, RZ, RZ, UR46 ;  /* 0x0000002eff037e24 */ /* 0x001fc8000f8e00ff */
[----:B------:R0:W1:Y:S03]  /*106d0*/  SYNCS.PHASECHK.TRANS64.TRYWAIT P1, [R3+URZ+0x19c00], R0 ;  /* 0x019c0000030075a7 */ /* 0x000066000802017f */
[----:B-1----:R-:W-:Y:S05]  /*106e0*/  @!P1 NANOSLEEP.SYNCS 0x989680 ;  /* 0x009896800000995d */ /* 0x002fea0003900000 */
[----:B------:R-:W1:Y:S02]  /*106f0*/  @!P1 SYNCS.PHASECHK.TRANS64 P1, [R3+URZ+0x19c00], R0 ;  /* 0x019c0000030095a7 */ /* 0x000e64000802007f */
[----:B-1----:R-:W-:Y:S05]  /*10700*/  @!P1 BRA `(.L_x_12465) ;  /* 0xfffffffc00ec9947 */ /* 0x002fea000383ffff */
[----:B------:R-:W-:Y:S05]  /*10710*/  BRA `(.L_x_12613) ;  /* 0xffffff1000bc7947 */ /* 0x000fea000383ffff */
.L_x_12469:
[----:B-1----:R1:W2:Y:S02]  /*10720*/  SYNCS.PHASECHK.TRANS64.TRYWAIT P1, [R3+URZ+0x19c30], R0 ;  /* 0x019c3000030075a7 */ /* 0x0022a4000802017f */
[----:B--2---:R-:W-:Y:S05]  /*10730*/  @!P1 NANOSLEEP.SYNCS 0x989680 ;  /* 0x009896800000995d */ /* 0x004fea0003900000 */
[----:B------:R-:W2:Y:S02]  /*10740*/  @!P1 SYNCS.PHASECHK.TRANS64 P1, [R3+URZ+0x19c30], R0 ;  /* 0x019c3000030095a7 */ /* 0x000ea4000802007f */
[----:B--2---:R-:W-:Y:S05]  /*10750*/  @!P1 BRA `(.L_x_12469) ;  /* 0xfffffffc00f09947 */ /* 0x004fea000383ffff */
[----:B------:R-:W-:Y:S05]  /*10760*/  BRA `(.L_x_12468) ;  /* 0xffffff1000d87947 */ /* 0x000fea000383ffff */
.L_x_12475:
[----:B-1----:R-:W-:-:S04]  /*10770*/  IMAD.U32 R7, RZ, RZ, UR19 ;  /* 0x00000013ff077e24 */ /* 0x002fc8000f8e00ff */
[----:B------:R1:W2:Y:S03]  /*10780*/  SYNCS.PHASECHK.TRANS64.TRYWAIT P1, [R7+URZ+0x19c30], R0 ;  /* 0x019c3000070075a7 */ /* 0x0002a6000802017f */
[----:B--2---:R-:W-:Y:S05]  /*10790*/  @!P1 NANOSLEEP.SYNCS 0x989680 ;  /* 0x009896800000995d */ /* 0x004fea0003900000 */
[----:B------:R-:W2:Y:S02]  /*107a0*/  @!P1 SYNCS.PHASECHK.TRANS64 P1, [R7+URZ+0x19c30], R0 ;  /* 0x019c3000070095a7 */ /* 0x000ea4000802007f */
[----:B--2---:R-:W-:Y:S05]  /*107b0*/  @!P1 BRA `(.L_x_12475) ;  /* 0xfffffffc00ec9947 */ /* 0x004fea000383ffff */
[----:B------:R-:W-:Y:S05]  /*107c0*/  BRA `(.L_x_12474) ;  /* 0xffffff34003c7947 */ /* 0x000fea000383ffff */
.L_x_12479:
[----:B-1----:R-:W-:-:S04]  /*107d0*/  IMAD.U32 R7, RZ, RZ, UR11 ;  /* 0x0000000bff077e24 */ /* 0x002fc8000f8e00ff */
[----:B------:R1:W2:Y:S03]  /*107e0*/  SYNCS.PHASECHK.TRANS64.TRYWAIT P1, [R7+URZ+0x19c50], R0 ;  /* 0x019c5000070075a7 */ /* 0x0002a6000802017f */
[----:B--2---:R-:W-:Y:S05]  /*107f0*/  @!P1 NANOSLEEP.SYNCS 0x989680 ;  /* 0x009896800000995d */ /* 0x004fea0003900000 */
[----:B------:R-:W2:Y:S02]  /*10800*/  @!P1 SYNCS.PHASECHK.TRANS64 P1, [R7+URZ+0x19c50], R0 ;  /* 0x019c5000070095a7 */ /* 0x000ea4000802007f */
[----:B--2---:R-:W-:Y:S05]  /*10810*/  @!P1 BRA `(.L_x_12479) ;  /* 0xfffffffc00ec9947 */ /* 0x004fea000383ffff */
[----:B------:R-:W-:Y:S05]  /*10820*/  BRA `(.L_x_12478) ;  /* 0xffffff34008c7947 */ /* 0x000fea000383ffff */
.L_x_12487:
[----:B-1----:R-:W-:-:S04]  /*10830*/  IMAD.U32 R9, RZ, RZ, UR6 ;  /* 0x00000006ff097e24 */ /* 0x002fc8000f8e00ff */
[----:B------:R1:W2:Y:S03]  /*10840*/  SYNCS.PHASECHK.TRANS64.TRYWAIT P1, [R9+URZ+0x19c30], R0 ;  /* 0x019c3000090075a7 */ /* 0x0002a6000802017f */
[----:B--2---:R-:W-:Y:S05]  /*10850*/  @!P1 NANOSLEEP.SYNCS 0x989680 ;  /* 0x009896800000995d */ /* 0x004fea0003900000 */
[----:B------:R-:W2:Y:S02]  /*10860*/  @!P1 SYNCS.PHASECHK.TRANS64 P1, [R9+URZ+0x19c30], R0 ;  /* 0x019c3000090095a7 */ /* 0x000ea4000802007f */
[----:B--2---:R-:W-:Y:S05]  /*10870*/  @!P1 BRA `(.L_x_12487) ;  /* 0xfffffffc00ec9947 */ /* 0x004fea000383ffff */
[----:B------:R-:W-:Y:S05]  /*10880*/  BRA `(.L_x_12486) ;  /* 0xffffff5800607947 */ /* 0x000fea000383ffff */
.L_x_12491:
[----:B-1----:R-:W-:-:S04]  /*10890*/  IMAD.U32 R9, RZ, RZ, UR11 ;  /* 0x0000000bff097e24 */ /* 0x002fc8000f8e00ff */
[----:B------:R1:W2:Y:S03]  /*108a0*/  SYNCS.PHASECHK.TRANS64.TRYWAIT P1, [R9+URZ+0x19c50], R0 ;  /* 0x019c5000090075a7 */ /* 0x0002a6000802017f */
[----:B--2---:R-:W-:Y:S05]  /*108b0*/  @!P1 NANOSLEEP.SYNCS 0x989680 ;  /* 0x009896800000995d */ /* 0x004fea0003900000 */
[----:B------:R-:W2:Y:S02]  /*108c0*/  @!P1 SYNCS.PHASECHK.TRANS64 P1, [R9+URZ+0x19c50], R0 ;  /* 0x019c5000090095a7 */ /* 0x000ea4000802007f */
[----:B--2---:R-:W-:Y:S05]  /*108d0*/  @!P1 BRA `(.L_x_12491) ;  /* 0xfffffffc00ec9947 */ /* 0x004fea000383ffff */
[----:B------:R-:W-:Y:S05]  /*108e0*/  BRA `(.L_x_12490) ;  /* 0xffffff5800b07947 */ /* 0x000fea000383ffff */
.L_x_12498:
[----:B-1----:R-:W-:-:S04]  /*108f0*/  IMAD.U32 R6, RZ, RZ, UR14 ;  /* 0x0000000eff067e24 */ /* 0x002fc8000f8e00ff */
[----:B------:R1:W2:Y:S03]  /*10900*/  SYNCS.PHASECHK.TRANS64.TRYWAIT P1, [R6+URZ+0x19c50], R5 ;  /* 0x019c5005060075a7 */ /* 0x0002a6000802017f */
[----:B--2---:R-:W-:Y:S05]  /*10910*/  @!P1 NANOSLEEP.SYNCS 0x989680 ;  /* 0x009896800000995d */ /* 0x004fea0003900000 */
[----:B------:R-:W2:Y:S02]  /*10920*/  @!P1 SYNCS.PHASECHK.TRANS64 P1, [R6+URZ+0x19c50], R5 ;  /* 0x019c5005060095a7 */ /* 0x000ea4000802007f */
[----:B--2---:R-:W-:Y:S05]  /*10930*/  @!P1 BRA `(.L_x_12498) ;  /* 0xfffffffc00ec9947 */ /* 0x004fea000383ffff */
[----:B------:R-:W-:Y:S05]  /*10940*/  BRA `(.L_x_12497) ;  /* 0xffffff7400007947 */ /* 0x000fea000383ffff */
.L_x_12535:
        /* <DEDUP_REMOVED lines=10> */
.L_x_12614:
[----:B------:R-:W-:Y:S05]  /*109f0*/  BRA `(.L_x_12615) ;  /* 0xffffffbc00747947 */ /* 0x000fea000383ffff */
.L_x_12538:
[----:B0-----:R0:W2:Y:S02]  /*10a00*/  SYNCS.PHASECHK.TRANS64.TRYWAIT P0, [R5+URZ+0x19c80], R21 ;  /* 0x019c8015050075a7 */ /* 0x0010a4000800017f */
[----:B--2---:R-:W-:Y:S05]  /*10a10*/  @!P0 NANOSLEEP.SYNCS 0x989680 ;  /* 0x009896800000895d */ /* 0x004fea0003900000 */
[----:B------:R-:W2:Y:S02]  /*10a20*/  @!P0 SYNCS.PHASECHK.TRANS64 P0, [R5+URZ+0x19c80], R21 ;  /* 0x019c8015050085a7 */ /* 0x000ea4000800007f */
[----:B--2---:R-:W-:Y:S05]  /*10a30*/  @!P0 BRA `(.L_x_12538) ;  /* 0xfffffffc00f08947 */ /* 0x004fea000383ffff */
[----:B------:R-:W-:Y:S05]  /*10a40*/  BRA `(.L_x_12616) ;  /* 0xffffffbc00887947 */ /* 0x000fea000383ffff */
.L_x_12539:
        /* <DEDUP_REMOVED lines=8> */
.L_x_12618:
[----:B------:R-:W-:Y:S05]  /*10ad0*/  BSYNC B0 ;  /* 0x0000000000007941 */ /* 0x000fea0003800000 */
.L_x_12617:
        /* <DEDUP_REMOVED lines=9> */
.L_x_12619:
        /* <DEDUP_REMOVED lines=27> */
.L_x_12620:
        /* <DEDUP_REMOVED lines=10> */
.L_x_12621:
[----:B------:R-:W-:Y:S01]  /*10dc0*/  IMAD.MOV.U32 R6, RZ, RZ, R14 ;  /* 0x000000ffff067224 */ /* 0x000fe200078e000e */
[----:B------:R-:W-:Y:S06]  /*10dd0*/  BRA `(.L_x_12622) ;  /* 0xffffffbc00747947 */ /* 0x000fec000383ffff */
.L_x_12544:
[----:B---3--:R3:W4:Y:S02]  /*10de0*/  SYNCS.PHASECHK.TRANS64.TRYWAIT P1, [R5+URZ+0x19c40], R21 ;  /* 0x019c4015050075a7 */ /* 0x008724000802017f */
[----:B----4-:R-:W-:Y:S05]  /*10df0*/  @!P1 NANOSLEEP.SYNCS 0x989680 ;  /* 0x009896800000995d */ /* 0x010fea0003900000 */
[----:B------:R-:W4:Y:S02]  /*10e00*/  @!P1 SYNCS.PHASECHK.TRANS64 P1, [R5+URZ+0x19c40], R21 ;  /* 0x019c4015050095a7 */ /* 0x000f24000802007f */
[----:B----4-:R-:W-:Y:S05]  /*10e10*/  @!P1 BRA `(.L_x_12544) ;  /* 0xfffffffc00f09947 */ /* 0x010fea000383ffff */
[----:B------:R-:W-:Y:S05]  /*10e20*/  BRA `(.L_x_12623) ;  /* 0xffffffbc00e47947 */ /* 0x000fea000383ffff */
.L_x_12545:
        /* <DEDUP_REMOVED lines=8> */
.L_x_12625:
[----:B------:R-:W-:Y:S05]  /*10eb0*/  BSYNC B0 ;  /* 0x0000000000007941 */ /* 0x000fea0003800000 */
.L_x_12624:
        /* <DEDUP_REMOVED lines=8> */
.L_x_12626:
[----:B------:R-:W-:Y:S02]  /*10f40*/  IMAD.MOV.U32 R13, RZ, RZ, R6 ;  /* 0x000000ffff0d7224 */ /* 0x000fe400078e0006 */
[----:B------:R-:W-:Y:S02]  /*10f50*/  IMAD.MOV.U32 R12, RZ, RZ, 0x1 ;  /* 0x00000001ff0c7424 */ /* 0x000fe400078e00ff */
[----:B------:R-:W-:-:S07]  /*10f60*/  IMAD.MOV.U32 R3, RZ, RZ, R14 ;  /* 0x000000ffff037224 */ /* 0x000fce00078e000e */
[----:B------:R-:W-:Y:S05]  /*10f70*/  WARPSYNC.COLLECTIVE R15, `(.L_x_12627) ;  /* 0x000000000f087348 */ /* 0x000fea0003c00000 */
[----:B------:R0:W1:Y:S02]  /*10f80*/  SHFL.IDX P6, R14, R13, R12, R11 ;  /* 0x0000000c0d0e7389 */ /* 0x00006400000c000b */
[----:B01----:R-:W-:Y:S01]  /*10f90*/  ENDCOLLECTIVE ;  /* 0x000000000000791b */ /* 0x003fe20003800000 */
.L_x_12627:
        /* <DEDUP_REMOVED lines=10> */
.L_x_12628:
        /* <DEDUP_REMOVED lines=8> */
.L_x_12550:
        /* <DEDUP_REMOVED lines=9> */
.L_x_12630:
[----:B------:R-:W-:Y:S01]  /*11150*/  ISETP.GE.AND P1, PT, R25, R0, PT ;  /* 0x000000001900720c */ /* 0x000fe20003f26270 */
[----:B------:R-:W-:Y:S02]  /*11160*/  IMAD.MOV.U32 R13, RZ, RZ, R5 ;  /* 0x000000ffff0d7224 */ /* 0x000fe400078e0005 */
[----:B------:R-:W-:-:S10]  /*11170*/  IMAD.MOV.U32 R2, RZ, RZ, R14 ;  /* 0x000000ffff027224 */ /* 0x000fd400078e000e */
[----:B------:R-:W-:Y:S05]  /*11180*/  WARPSYNC.COLLECTIVE R15, `(.L_x_12631) ;  /* 0x000000000f087348 */ /* 0x000fea0003c00000 */
[----:B------:R0:W1:Y:S02]  /*11190*/  SHFL.IDX P6, R14, R13, R12, R11 ;  /* 0x0000000c0d0e7389 */ /* 0x00006400000c000b */
[----:B01----:R-:W-:Y:S01]  /*111a0*/  ENDCOLLECTIVE ;  /* 0x000000000000791b */ /* 0x003fe20003800000 */
.L_x_12631:
[----:B------:R-:W-:Y:S02]  /*111b0*/  IMAD.MOV.U32 R13, RZ, RZ, R4 ;  /* 0x000000ffff0d7224 */ /* 0x000fe400078e0004 */
[----:B------:R-:W-:Y:S02]  /*111c0*/  IMAD.MOV.U32 R12, RZ, RZ, 0x1 ;  /* 0x00000001ff0c7424 */ /* 0x000fe400078e00ff */
[----:B------:R-:W-:-:S07]  /*111d0*/  IMAD.MOV.U32 R3, RZ, RZ, R14 ;  /* 0x000000ffff037224 */ /* 0x000fce00078e000e */
[----:B------:R-:W-:Y:S05]  /*111e0*/  WARPSYNC.COLLECTIVE R15, `(.L_x_12632) ;  /* 0x000000000f087348 */ /* 0x000fea0003c00000 */
[----:B------:R0:W1:Y:S02]  /*111f0*/  SHFL.IDX P6, R14, R13, R12, R11 ;  /* 0x0000000c0d0e7389 */ /* 0x00006400000c000b */
[----:B01----:R-:W-:Y:S01]  /*11200*/  ENDCOLLECTIVE ;  /* 0x000000000000791b */ /* 0x003fe20003800000 */
.L_x_12632:
        /* <DEDUP_REMOVED lines=10> */
.L_x_12633:
        /* <DEDUP_REMOVED lines=12> */
.L_x_12634:
        /* <DEDUP_REMOVED lines=8> */
.L_x_12635:
        /* <DEDUP_REMOVED lines=9> */
.L_x_12555:
[----:B-1----:R1:W2:Y:S02]  /*11480*/  SYNCS.PHASECHK.TRANS64.TRYWAIT P0, [R16+URZ+0x19c20], R0 ;  /* 0x019c2000100075a7 */ /* 0x0022a4000800017f */
[----:B--2---:R-:W-:Y:S05]  /*11490*/  @!P0 NANOSLEEP.SYNCS 0x989680 ;  /* 0x009896800000895d */ /* 0x004fea0003900000 */
[----:B------:R-:W2:Y:S02]  /*114a0*/  @!P0 SYNCS.PHASECHK.TRANS64 P0, [R16+URZ+0x19c20], R0 ;  /* 0x019c2000100085a7 */ /* 0x000ea4000800007f */
[----:B--2---:R-:W-:Y:S05]  /*114b0*/  @!P0 BRA `(.L_x_12555) ;  /* 0xfffffffc00f08947 */ /* 0x004fea000383ffff */
[----:B------:R-:W-:Y:S05]  /*114c0*/  BRA `(.L_x_12637) ;  /* 0xffffffc800187947 */ /* 0x000fea000383ffff */
.L_x_12559:
[----:B0-----:R0:W1:Y:S02]  /*114d0*/  SYNCS.PHASECHK.TRANS64.TRYWAIT P0, [R0+URZ+0x19c80], R10 ;  /* 0x019c800a000075a7 */ /* 0x001064000800017f */
[----:B-1----:R-:W-:Y:S05]  /*114e0*/  @!P0 NANOSLEEP.SYNCS 0x989680 ;  /* 0x009896800000895d */ /* 0x002fea0003900000 */
[----:B------:R-:W1:Y:S02]  /*114f0*/  @!P0 SYNCS.PHASECHK.TRANS64 P0, [R0+URZ+0x19c80], R10 ;  /* 0x019c800a000085a7 */ /* 0x000e64000800007f */
[----:B-1----:R-:W-:Y:S05]  /*11500*/  @!P0 BRA `(.L_x_12559) ;  /* 0xfffffffc00f08947 */ /* 0x002fea000383ffff */
[----:B------:R-:W-:Y:S05]  /*11510*/  BRA `(.L_x_12638) ;  /* 0xffffffc800e47947 */ /* 0x000fea000383ffff */
.L_x_12560:
        /* <DEDUP_REMOVED lines=8> */
.L_x_12640:
[----:B------:R-:W-:Y:S05]  /*115a0*/  BSYNC B0 ;  /* 0x0000000000007941 */ /* 0x000fea0003800000 */
.L_x_12639:
        /* <DEDUP_REMOVED lines=9> */
.L_x_12641:
[----:B------:R-:W-:Y:S02]  /*11640*/  IMAD.MOV.U32 R13, RZ, RZ, R21 ;  /* 0x000000ffff0d7224 */ /* 0x000fe400078e0015 */
[----:B------:R-:W-:Y:S02]  /*11650*/  IMAD.MOV.U32 R12, RZ, RZ, 0x1 ;  /* 0x00000001ff0c7424 */ /* 0x000fe400078e00ff */
[----:B------:R-:W-:-:S07]  /*11660*/  IMAD.MOV.U32 R2, RZ, RZ, R14 ;  /* 0x000000ffff027224 */ /* 0x000fce00078e000e */
[----:B------:R-:W-:Y:S05]  /*11670*/  WARPSYNC.COLLECTIVE R15, `(.L_x_12642) ;  /* 0x000000000f087348 */ /* 0x000fea0003c00000 */
[----:B------:R0:W1:Y:S02]  /*11680*/  SHFL.IDX P6, R14, R13, R12, R11 ;  /* 0x0000000c0d0e7389 */ /* 0x00006400000c000b */
[----:B01----:R-:W-:Y:S01]  /*11690*/  ENDCOLLECTIVE ;  /* 0x000000000000791b */ /* 0x003fe20003800000 */
.L_x_12642:
        /* <DEDUP_REMOVED lines=13> */
.L_x_12643:
[----:B------:R-:W-:Y:S01]  /*11770*/  IMAD.MOV.U32 R2, RZ, RZ, R14 ;  /* 0x000000ffff027224 */ /* 0x000fe200078e000e */
[----:B------:R-:W-:Y:S06]  /*11780*/  BRA `(.L_x_12644) ;  /* 0xffffffc800f87947 */ /* 0x000fec000383ffff */
.L_x_12565:
[----:B---3--:R3:W4:Y:S02]  /*11790*/  SYNCS.PHASECHK.TRANS64.TRYWAIT P0, [R0+URZ+0x19c40], R10 ;  /* 0x019c400a000075a7 */ /* 0x008724000800017f */
[----:B----4-:R-:W-:Y:S05]  /*117a0*/  @!P0 NANOSLEEP.SYNCS 0x989680 ;  /* 0x009896800000895d */ /* 0x010fea0003900000 */
[----:B------:R-:W4:Y:S02]  /*117b0*/  @!P0 SYNCS.PHASECHK.TRANS64 P0, [R0+URZ+0x19c40], R10 ;  /* 0x019c400a000085a7 */ /* 0x000f24000800007f */
[----:B----4-:R-:W-:Y:S05]  /*117c0*/  @!P0 BRA `(.L_x_12565) ;  /* 0xfffffffc00f08947 */ /* 0x010fea000383ffff */
[----:B------:R-:W-:Y:S05]  /*117d0*/  BRA `(.L_x_12645) ;  /* 0xffffffcc00507947 */ /* 0x000fea000383ffff */
.L_x_12566:
        /* <DEDUP_REMOVED lines=8> */
.L_x_12647:
[----:B------:R-:W-:Y:S05]  /*11860*/  BSYNC B0 ;  /* 0x0000000000007941 */ /* 0x000fea0003800000 */
.L_x_12646:
        /* <DEDUP_REMOVED lines=8> */
.L_x_12648:
[----:B------:R-:W-:Y:S02]  /*118f0*/  IMAD.MOV.U32 R13, RZ, RZ, R8 ;  /* 0x000000ffff0d7224 */ /* 0x000fe400078e0008 */
[----:B------:R-:W-:Y:S02]  /*11900*/  IMAD.MOV.U32 R12, RZ, RZ, 0x1 ;  /* 0x00000001ff0c7424 */ /* 0x000fe400078e00ff */
[----:B------:R-:W-:-:S07]  /*11910*/  IMAD.MOV.U32 R2, RZ, RZ, R14 ;  /* 0x000000ffff027224 */ /* 0x000fce00078e000e */
[----:B------:R-:W-:Y:S05]  /*11920*/  WARPSYNC.COLLECTIVE R15, `(.L_x_12649) ;  /* 0x000000000f087348 */ /* 0x000fea0003c00000 */
[----:B------:R0:W1:Y:S02]  /*11930*/  SHFL.IDX P6, R14, R13, R12, R11 ;  /* 0x0000000c0d0e7389 */ /* 0x00006400000c000b */
[----:B01----:R-:W-:Y:S01]  /*11940*/  ENDCOLLECTIVE ;  /* 0x000000000000791b */ /* 0x003fe20003800000 */
.L_x_12649:
        /* <DEDUP_REMOVED lines=13> */
.L_x_12650:
[----:B------:R-:W-:Y:S01]  /*11a20*/  IMAD.MOV.U32 R2, RZ, RZ, R14 ;  /* 0x000000ffff027224 */ /* 0x000fe200078e000e */
[----:B------:R-:W-:Y:S06]  /*11a30*/  BRA `(.L_x_12651) ;  /* 0xffffffcc005c7947 */ /* 0x000fec000383ffff */
.L_x_12571:
[----:B0-----:R0:W2:Y:S02]  /*11a40*/  SYNCS.PHASECHK.TRANS64.TRYWAIT P2, [R2+URZ+0x19c70], R0 ;  /* 0x019c7000020075a7 */ /* 0x0010a4000804017f */
[----:B--2---:R-:W-:Y:S05]  /*11a50*/  @!P2 NANOSLEEP.SYNCS 0x989680 ;  /* 0x009896800000a95d */ /* 0x004fea0003900000 */
[----:B------:R-:W2:Y:S02]  /*11a60*/  @!P2 SYNCS.PHASECHK.TRANS64 P2, [R2+URZ+0x19c70], R0 ;  /* 0x019c70000200a5a7 */ /* 0x000ea4000804007f */
[----:B--2---:R-:W-:Y:S05]  /*11a70*/  @!P2 BRA `(.L_x_12571) ;  /* 0xfffffffc00f0a947 */ /* 0x004fea000383ffff */
[----:B------:R-:W-:Y:S05]  /*11a80*/  BRA `(.L_x_12652) ;  /* 0xffffffcc00c87947 */ /* 0x000fea000383ffff */
.L_x_12573:
[----:B0-----:R0:W2:Y:S02]  /*11a90*/  SYNCS.PHASECHK.TRANS64.TRYWAIT P2, [R2+URZ+0x19c60], R3 ;  /* 0x019c6003020075a7 */ /* 0x0010a4000804017f */
[----:B--2---:R-:W-:Y:S05]  /*11aa0*/  @!P2 NANOSLEEP.SYNCS 0x989680 ;  /* 0x009896800000a95d */ /* 0x004fea0003900000 */
[----:B------:R-:W2:Y:S02]  /*11ab0*/  @!P2 SYNCS.PHASECHK.TRANS64 P2, [R2+URZ+0x19c60], R3 ;  /* 0x019c60030200a5a7 */ /* 0x000ea4000804007f */
[----:B--2---:R-:W-:Y:S05]  /*11ac0*/  @!P2 BRA `(.L_x_12573) ;  /* 0xfffffffc00f0a947 */ /* 0x004fea000383ffff */
[----:B------:R-:W-:Y:S05]  /*11ad0*/  BRA `(.L_x_12653) ;  /* 0xffffffcc00d87947 */ /* 0x000fea000383ffff */
.L_x_12581:
[----:B0-----:R0:W1:Y:S02]  /*11ae0*/  SYNCS.PHASECHK.TRANS64.TRYWAIT P1, [R0+URZ+0x19c70], R3 ;  /* 0x019c7003000075a7 */ /* 0x001064000802017f */
[----:B-1----:R-:W-:Y:S05]  /*11af0*/  @!P1 NANOSLEEP.SYNCS 0x989680 ;  /* 0x009896800000995d */ /* 0x002fea0003900000 */
[----:B------:R-:W1:Y:S02]  /*11b00*/  @!P1 SYNCS.PHASECHK.TRANS64 P1, [R0+URZ+0x19c70], R3 ;  /* 0x019c7003000095a7 */ /* 0x000e64000802007f */
[----:B-1----:R-:W-:Y:S05]  /*11b10*/  @!P1 BRA `(.L_x_12581) ;  /* 0xfffffffc00f09947 */ /* 0x002fea000383ffff */
[----:B------:R-:W-:Y:S05]  /*11b20*/  BRA `(.L_x_12654) ;  /* 0xffffffd400747947 */ /* 0x000fea000383ffff */
.L_x_12583:
[----:B0-----:R0:W1:Y:S02]  /*11b30*/  SYNCS.PHASECHK.TRANS64.TRYWAIT P1, [R0+URZ+0x19c60], R3 ;  /* 0x019c6003000075a7 */ /* 0x001064000802017f */
[----:B-1----:R-:W-:Y:S05]  /*11b40*/  @!P1 NANOSLEEP.SYNCS 0x989680 ;  /* 0x009896800000995d */ /* 0x002fea0003900000 */
[----:B------:R-:W1:Y:S02]  /*11b50*/  @!P1 SYNCS.PHASECHK.TRANS64 P1, [R0+URZ+0x19c60], R3 ;  /* 0x019c6003000095a7 */ /* 0x000e64000802007f */
[----:B-1----:R-:W-:Y:S05]  /*11b60*/  @!P1 BRA `(.L_x_12583) ;  /* 0xfffffffc00f09947 */ /* 0x002fea000383ffff */
[----:B------:R-:W-:Y:S05]  /*11b70*/  BRA `(.L_x_12655) ;  /* 0xffffffd400807947 */ /* 0x000fea000383ffff */
.L_x_12597:
[----:B-1----:R1:W2:Y:S02]  /*11b80*/  SYNCS.PHASECHK.TRANS64.TRYWAIT P0, [R7+URZ+0x19c20], R0 ;  /* 0x019c2000070075a7 */ /* 0x0022a4000800017f */
[----:B--2---:R-:W-:Y:S05]  /*11b90*/  @!P0 NANOSLEEP.SYNCS 0x989680 ;  /* 0x009896800000895d */ /* 0x004fea0003900000 */
[----:B------:R-:W2:Y:S02]  /*11ba0*/  @!P0 SYNCS.PHASECHK.TRANS64 P0, [R7+URZ+0x19c20], R0 ;  /* 0x019c2000070085a7 */ /* 0x000ea4000800007f */
[----:B--2---:R-:W-:Y:S05]  /*11bb0*/  @!P0 BRA `(.L_x_12597) ;  /* 0xfffffffc00f08947 */ /* 0x004fea000383ffff */
[----:B------:R-:W-:Y:S05]  /*11bc0*/  BRA `(.L_x_12656) ;  /* 0xffffffe400e47947 */ /* 0x000fea000383ffff */
.L_x_12598:
        /* <DEDUP_REMOVED lines=11> */
.L_x_12658:
[----:B------:R-:W-:Y:S05]  /*11c80*/  BSYNC B0 ;  /* 0x0000000000007941 */ /* 0x000fea0003800000 */
.L_x_12657:
[----:B------:R-:W-:Y:S05]  /*11c90*/  BRA `(.L_x_12659) ;  /* 0xffffffe400cc7947 */ /* 0x000fea000383ffff */
.L_x_12601:
[----:B------:R-:W-:Y:S01]  /*11ca0*/  BSSY B1, `(.L_x_12660) ;  /* 0x0000006000017945 */ /* 0x000fe20003800000 */
[----:B------:R-:W-:-:S07]  /*11cb0*/  IMAD.MOV.U32 R15, RZ, RZ, -0x1 ;  /* 0xffffffffff0f7424 */ /* 0x000fce00078e00ff */
[----:B01---5:R-:W-:Y:S05]  /*11cc0*/  WARPSYNC.COLLECTIVE R15, `(.L_x_12661) ;  /* 0x000000000f0c7348 */ /* 0x023fea0003c00000 */
[----:B------:R-:W-:Y:S02]  /*11cd0*/  ELECT P6, UR62, PT ;  /* 0x00000000003e782f */ /* 0x000fe400038c0000 */
[----:B------:R-:W-:Y:S01]  /*11ce0*/  MOV R14, UR62 ;  /* 0x0000003e000e7c02 */ /* 0x000fe20008000f00 */
[----:B01---5:R-:W-:Y:S10]  /*11cf0*/  ENDCOLLECTIVE ;  /* 0x000000000000791b */ /* 0x023ff40003800000 */
.L_x_12661:
[----:B------:R-:W-:Y:S05]  /*11d00*/  BSYNC B1 ;  /* 0x0000000000017941 */ /* 0x000fea0003800000 */
.L_x_12660:
[----:B------:R-:W-:Y:S05]  /*11d10*/  BRA `(.L_x_12662) ;  /* 0xffffffe400c47947 */ /* 0x000fea000383ffff */
.L_x_12603:
[----:B-1----:R1:W2:Y:S02]  /*11d20*/  SYNCS.PHASECHK.TRANS64.TRYWAIT P1, [R5+URZ+0x19c40], R0 ;  /* 0x019c4000050075a7 */ /* 0x0022a4000802017f */
[----:B--2---:R-:W-:Y:S05]  /*11d30*/  @!P1 NANOSLEEP.SYNCS 0x989680 ;  /* 0x009896800000995d */ /* 0x004fea0003900000 */
[----:B------:R-:W2:Y:S02]  /*11d40*/  @!P1 SYNCS.PHASECHK.TRANS64 P1, [R5+URZ+0x19c40], R0 ;  /* 0x019c4000050095a7 */ /* 0x000ea4000802007f */
[----:B--2---:R-:W-:Y:S05]  /*11d50*/  @!P1 BRA `(.L_x_12603) ;  /* 0xfffffffc00f09947 */ /* 0x004fea000383ffff */
[----:B------:R-:W-:Y:S05]  /*11d60*/  BRA `(.L_x_12663) ;  /* 0xffffffe400e47947 */ /* 0x000fea000383ffff */
.L_x_12605:
[----:B--2---:R2:W3:Y:S02]  /*11d70*/  SYNCS.PHASECHK.TRANS64.TRYWAIT P1, [R3+URZ+0x19c40], R2 ;  /* 0x019c4002030075a7 */ /* 0x0044e4000802017f */
[----:B---3--:R-:W-:Y:S05]  /*11d80*/  @!P1 NANOSLEEP.SYNCS 0x989680 ;  /* 0x009896800000995d */ /* 0x008fea0003900000 */
[----:B------:R-:W3:Y:S02]  /*11d90*/  @!P1 SYNCS.PHASECHK.TRANS64 P1, [R3+URZ+0x19c40], R2 ;  /* 0x019c4002030095a7 */ /* 0x000ee4000802007f */
[----:B---3--:R-:W-:Y:S05]  /*11da0*/  @!P1 BRA `(.L_x_12605) ;  /* 0xfffffffc00f09947 */ /* 0x008fea000383ffff */
[----:B------:R-:W-:Y:S05]  /*11db0*/  BRA `(.L_x_12664) ;  /* 0xffffffe400f07947 */ /* 0x000fea000383ffff */
.L_x_12607:
[----:B---3--:R3:W4:Y:S02]  /*11dc0*/  SYNCS.PHASECHK.TRANS64.TRYWAIT P1, [R5+URZ+0x19c60], R0 ;  /* 0x019c6000050075a7 */ /* 0x008724000802017f */
[----:B----4-:R-:W-:Y:S05]  /*11dd0*/  @!P1 NANOSLEEP.SYNCS 0x989680 ;  /* 0x009896800000995d */ /* 0x010fea0003900000 */
[----:B------:R-:W4:Y:S02]  /*11de0*/  @!P1 SYNCS.PHASECHK.TRANS64 P1, [R5+URZ+0x19c60], R0 ;  /* 0x019c6000050095a7 */ /* 0x000f24000802007f */
[----:B----4-:R-:W-:Y:S05]  /*11df0*/  @!P1 BRA `(.L_x_12607) ;  /* 0xfffffffc00f09947 */ /* 0x010fea000383ffff */
[----:B------:R-:W-:Y:S05]  /*11e00*/  BRA `(.L_x_12665) ;  /* 0xffffffe400ec7947 */ /* 0x000fea000383ffff */
.L_x_12609:
[----:B----4-:R4:W0:Y:S02]  /*11e10*/  SYNCS.PHASECHK.TRANS64.TRYWAIT P1, [R3+URZ+0x19c60], R2 ;  /* 0x019c6002030075a7 */ /* 0x010824000802017f */
[----:B0-----:R-:W-:Y:S05]  /*11e20*/  @!P1 NANOSLEEP.SYNCS 0x989680 ;  /* 0x009896800000995d */ /* 0x001fea0003900000 */
[----:B------:R-:W0:Y:S02]  /*11e30*/  @!P1 SYNCS.PHASECHK.TRANS64 P1, [R3+URZ+0x19c60], R2 ;  /* 0x019c6002030095a7 */ /* 0x000e24000802007f */
[----:B0-----:R-:W-:Y:S05]  /*11e40*/  @!P1 BRA `(.L_x_12609) ;  /* 0xfffffffc00f09947 */ /* 0x001fea000383ffff */
[----:B------:R-:W-:Y:S05]  /*11e50*/  BRA `(.L_x_12666) ;  /* 0xffffffe400e87947 */ /* 0x000fea000383ffff */
.L_x_12611:
[----:B------:R0:W0:Y:S02]  /*11e60*/  SYNCS.PHASECHK.TRANS64.TRYWAIT P1, [R5+URZ+0x19c80], R0 ;  /* 0x019c8000050075a7 */ /* 0x000024000802017f */
[----:B0-----:R-:W-:Y:S05]  /*11e70*/  @!P1 NANOSLEEP.SYNCS 0x989680 ;  /* 0x009896800000995d */ /* 0x001fea0003900000 */
[----:B------:R-:W0:Y:S02]  /*11e80*/  @!P1 SYNCS.PHASECHK.TRANS64 P1, [R5+URZ+0x19c80], R0 ;  /* 0x019c8000050095a7 */ /* 0x000e24000802007f */
[----:B0-----:R-:W-:Y:S05]  /*11e90*/  @!P1 BRA `(.L_x_12611) ;  /* 0xfffffffc00f09947 */ /* 0x001fea000383ffff */
[----:B------:R-:W-:Y:S05]  /*11ea0*/  BRA `(.L_x_12667) ;  /* 0xffffffe400e47947 */ /* 0x000fea000383ffff */
.L_x_12668:
        /* <DEDUP_REMOVED lines=13> */
.L_x_15859:


//--------------------- .text._ZN7cutlass13device_kernelIN5flash11enable_sm90INS1_16FlashAttnFwdSm90INS1_25CollectiveMainloopFwdSm90ILi2EN4cute5tupleIJNS5_1CILi1EEES8_S8_EEENS6_IJNS7_ILi192EEENS7_ILi128EEENS7_ILi96EEEEEELi96ENS_12float_e4m3_tEfNS_4arch4Sm90ELb1ELb0ELb0ELb1ELb1ELb1ELb0ELb1ELb1ELb1ELb0ELb0EEENS1_21CollectiveEpilogueFwdINS6_IJSA_SC_SB_EEES9_NS_10bfloat16_tESG_Li384ELb1ELb1ELb0ELb1EEENS1_36VarlenDynamicPersistentTileSchedulerILi192ELi128ELi384ELi128ELb0ELb1ELb1ELb1ELb1ELb1EEEEEEEEEvNT_6ParamsE --------------------------
	.section	.text._ZN7cutlass13device_kernelIN5flash11enable_sm90INS1_16FlashAttnFwdSm90INS1_25CollectiveMainloopFwdSm90ILi2EN4cute5tupleIJNS5_1CILi1EEES8_S8_EEENS6_IJNS7_ILi192EEENS7_ILi128EEENS7_ILi96EEEEEELi96ENS_12float_e4m3_tEfNS_4arch4Sm90ELb1ELb0ELb0ELb1ELb1ELb1ELb0ELb1ELb1ELb1ELb0ELb0EEENS1_21CollectiveEpilogueFwdINS6_IJSA_SC_SB_EEES9_NS_10bfloat16_tESG_Li384ELb1ELb1ELb0ELb1EEENS1_36VarlenDynamicPersistentTileSchedulerILi192ELi128ELi384ELi128ELb0ELb1ELb1ELb1ELb1ELb1EEEEEEEEEvNT_6ParamsE,"ax",@progbits
	.align	128
.text._ZN7cutlass13device_kernelIN5flash11enable_sm90INS1_16FlashAttnFwdSm90INS1_25CollectiveMainloopFwdSm90ILi2EN4cute5tupleIJNS5_1CILi1EEES8_S8_EEENS6_IJNS7_ILi192EEENS7_ILi128EEENS7_ILi96EEEEEELi96ENS_12float_e4m3_tEfNS_4arch4Sm90ELb1ELb0ELb0ELb1ELb1ELb1ELb0ELb1ELb1ELb1ELb0ELb0EEENS1_21CollectiveEpilogueFwdINS6_IJSA_SC_SB_EEES9_NS_10bfloat16_tESG_Li384ELb1ELb1ELb0ELb1EEENS1_36VarlenDynamicPersistentTileSchedulerILi192ELi128ELi384ELi128ELb0ELb1ELb1ELb1ELb1ELb1EEEEEEEEEvNT_6ParamsE:
        .type           _ZN7cutlass13device_kernelIN5flash11enable_sm90INS1_16FlashAttnFwdSm90INS1_25CollectiveMainloopFwdSm90ILi2EN4cute5tupleIJNS5_1CILi1EEES8_S8_EEENS6_IJNS7_ILi192EEENS7_ILi128EEENS7_ILi96EEEEEELi96ENS_12float_e4m3_tEfNS_4arch4Sm90ELb1ELb0ELb0ELb1ELb1ELb1ELb0ELb1ELb1ELb1ELb0ELb0EEENS1_21CollectiveEpilogueFwdINS6_IJSA_SC_SB_EEES9_NS_10bfloat16_tESG_Li384ELb1ELb1ELb0ELb1EEENS1_36VarlenDynamicPersistentTileSchedulerILi192ELi128ELi384ELi128ELb0ELb1ELb1ELb1ELb1ELb1EEEEEEEEEvNT_6ParamsE,@function
        .size           _ZN7cutlass13device_kernelIN5flash11enable_sm90INS1_16FlashAttnFwdSm90INS1_25CollectiveMainloopFwdSm90ILi2EN4cute5tupleIJNS5_1CILi1EEES8_S8_EEENS6_IJNS7_ILi192EEENS7_ILi128EEENS7_ILi96EEEEEELi96ENS_12float_e4m3_tEfNS_4arch4Sm90ELb1ELb0ELb0ELb1ELb1ELb1ELb0ELb1ELb1ELb1ELb0ELb0EEENS1_21CollectiveEpilogueFwdINS6_IJSA_SC_SB_EEES9_NS_10bfloat16_tESG_Li384ELb1ELb1ELb0ELb1EEENS1_36VarlenDynamicPersistentTileSchedulerILi192ELi128ELi384ELi128ELb0ELb1ELb1ELb1ELb1ELb1EEEEEEEEEvNT_6ParamsE,(.L_x_15860 - _ZN7cutlass13device_kernelIN5flash11enable_sm90INS1_16FlashAttnFwdSm90INS1_25CollectiveMainloopFwdSm90ILi2EN4cute5tupleIJNS5_1CILi1EEES8_S8_EEENS6_IJNS7_ILi192EEENS7_ILi128EEENS7_ILi96EEEEEELi96ENS_12float_e4m3_tEfNS_4arch4Sm90ELb1ELb0ELb0ELb1ELb1ELb1ELb0ELb1ELb1ELb1ELb0ELb0EEENS1_21CollectiveEpilogueFwdINS6_IJSA_SC_SB_EEES9_NS_10bfloat16_tESG_Li384ELb1ELb1ELb0ELb1EEENS1_36VarlenDynamicPersistentTileSchedulerILi192ELi128ELi384ELi128ELb0ELb1ELb1ELb1ELb1ELb1EEEEEEEEEvNT_6ParamsE)
        .other          _ZN7cutlass13device_kernelIN5flash11enable_sm90INS1_16FlashAttnFwdSm90INS1_25CollectiveMainloopFwdSm90ILi2EN4cute5tupleIJNS5_1CILi1EEES8_S8_EEENS6_IJNS7_ILi192EEENS7_ILi128EEENS7_ILi96EEEEEELi96ENS_12float_e4m3_tEfNS_4arch4Sm90ELb1ELb0ELb0ELb1ELb1ELb1ELb0ELb1ELb1ELb1ELb0ELb0EEENS1_21CollectiveEpilogueFwdINS6_IJSA_SC_SB_EEES9_NS_10bfloat16_tESG_Li384ELb1ELb1ELb0ELb1EEENS1_36VarlenDynamicPersistentTileSchedulerILi192ELi128ELi384ELi128ELb0ELb1ELb1ELb1ELb1ELb1EEEEEEEEEvNT_6ParamsE,@"STO_CUDA_ENTRY STV_DEFAULT"
_ZN7cutlass13device_kernelIN5flash11enable_sm90INS1_16FlashAttnFwdSm90INS1_25CollectiveMainloopFwdSm90ILi2EN4cute5tupleIJNS5_1CILi1EEES8_S8_EEENS6_IJNS7_ILi192EEENS7_ILi128EEENS7_ILi96EEEEEELi96ENS_12float_e4m3_tEfNS_4arch4Sm90ELb1ELb0ELb0ELb1ELb1ELb1ELb0ELb1ELb1ELb1ELb0ELb0EEENS1_21CollectiveEpilogueFwdINS6_IJSA_SC_SB_EEES9_NS_10bfloat16_tESG_Li384ELb1ELb1ELb0ELb1EEENS1_36VarlenDynamicPersistentTileSchedulerILi192ELi128ELi384ELi128ELb0ELb1ELb1ELb1ELb1ELb1EEEEEEEEEvNT_6ParamsE:
        /* <DEDUP_REMOVED lines=18> */
.L_x_12670:
[----:B------:R-:W-:Y:S05]  /*0120*/  BSYNC B0 ;  /* 0x0000000000007941 */ /* 0x000fea0003800000 */
.L_x_12669:
        /* <DEDUP_REMOVED lines=41> */
.L_x_12671:
        /* <DEDUP_REMOVED lines=22> */
.L_x_12672:
        /* <DEDUP_REMOVED lines=18> */
.L_x_12673:
        /* <DEDUP_REMOVED lines=22> */
.L_x_12674:
        /* <DEDUP_REMOVED lines=23> */
.L_x_12675:
        /* <DEDUP_REMOVED lines=8> */
.L_x_12678:
        /* <DEDUP_REMOVED lines=26> */
[----:B------:R-:W-:Y:S01]  /*0b30*/  IMAD.IADD R4, R22, 0x1, -R2 ;  /* 0x0000000116047824 */ /* 0x000fe200078e0a02 */
[-C--:B------:R-:W-:Y:S02]  /*0b40*/  LEA.HI R2, R0, R22.reuse, RZ, 0x7 ;  /* 0x0000001600027211 */ /* 0x080fe400078f38ff */
[----:B------:R-:W-:Y:S01]  /*0b50*/  LEA.HI R3, R22, R22, RZ, 0x1 ;  /* 0x0000001616037211 */ /* 0x000fe200078f08ff */
        /* <DEDUP_REMOVED lines=19> */
[----:B------:R-:W-:Y:S01]  /*0c90*/  STL [R1], R24 ;  /* 0x0000001801007387 */ /* 0x000fe20000100800 */
        /* <DEDUP_REMOVED lines=19> */
[----:B------:R-:W-:Y:S01]  /*0dd0*/  LEA.HI R2, R2, R2, RZ, 0x1 ;  /* 0x0000000202027211 */ /* 0x000fe200078f08ff */
[----:B------:R-:W-:Y:S01]  /*0de0*/  VIADD R157, R16, 0x40 ;  /* 0x00000040109d7836 */ /* 0x000fe20000000000 */
        /* <DEDUP_REMOVED lines=14> */
[----:B------:R-:W-:Y:S01]  /*0ed0*/  IMAD.MOV.U32 R19, RZ, RZ, RZ ;  /* 0x000000ffff137224 */ /* 0x000fe200078e00ff */
[----:B------:R-:W-:Y:S01]  /*0ee0*/  IADD3 R4, R18, R5, R4 ;  /* 0x0000000512047210 */ /* 0x000fe20007ffe004 */
[----:B------:R-:W-:Y:S01]  /*0ef0*/  STL [R1+0x78], R20 ;  /* 0x0000781401007387 */ /* 0x000fe20000100800 */
[----:B------:R-:W-:Y:S01]  /*0f00*/  VIADD R5, R24, 0x10 ;  /* 0x0000001018057836 */ /* 0x000fe20000000000 */
[----:B------:R-:W-:-:S02]  /*0f10*/  SHF.R.S32.HI R7, RZ, 0x1f, R157 ;  /* 0x0000001fff077819 */ /* 0x000fc4000001149d */
[----:B------:R0:W-:Y:S01]  /*0f20*/  STL [R1+0x80], R6 ;  /* 0x0000800601007387 */ /* 0x0001e20000100800 */
[----:B------:R-:W-:Y:S02]  /*0f30*/  LOP3.LUT R9, R9, 0x7ffffffc, RZ, 0xc0, !PT ;  /* 0x7ffffffc09097812 */ /* 0x000fe400078ec0ff */
[----:B------:R-:W-:Y:S01]  /*0f40*/  SHF.R.S32.HI R8, RZ, 0x1f, R5 ;  /* 0x0000001fff087819 */ /* 0x000fe20000011405 */
[----:B------:R1:W-:Y:S04]  /*0f50*/  STL [R1+0x74], R4 ;  /* 0x0000740401007387 */ /* 0x0003e80000100800 */
[----:B------:R-:W-:Y:S01]  /*0f60*/  STL [R1+0x7c], R3 ;  /* 0x00007c0301007387 */ /* 0x000fe20000100800 */
[----:B0-----:R-:W-:Y:S01]  /*0f70*/  IMAD.IADD R6, R22, 0x1, -R2 ;  /* 0x0000000116067824 */ /* 0x001fe200078e0a02 */
[----:B------:R-:W-:-:S02]  /*0f80*/  SHF.R.S32.HI R2, RZ, 0x2, R0 ;  /* 0x00000002ff027819 */ /* 0x000fc40000011400 */
        /* <DEDUP_REMOVED lines=12> */
[----:B------:R-:W-:-:S03]  /*1050*/  IMAD.IADD R6, R15, 0x1, -R9 ;  /* 0x000000010f067824 */ /* 0x000fc600078e0a09 */
[----:B------:R-:W-:Y:S01]  /*1060*/  STL [R1+0x70], R8 ;  /* 0x0000700801007387 */ /* 0x000fe20000100800 */
[C---:B0-----:R-:W-:Y:S02]  /*1070*/  VIADD R5, R4.reuse, 0x20 ;  /* 0x0000002004057836 */ /* 0x041fe40000000000 */
[----:B------:R-:W-:Y:S01]  /*1080*/  VIADD R4, R4, 0x40 ;  /* 0x0000004004047836 */ /* 0x000fe20000000000 */
[----:B-1----:R-:W-:-:S05]  /*1090*/  SHF.R.S32.HI R7, RZ, 0x1f, R21 ;  /* 0x0000001fff077819 */ /* 0x002fca0000011415 */
        /* <DEDUP_REMOVED lines=14> */
.L_x_12814:
[----:B0-----:R-:W0:Y:S01]  /*1180*/  LDC.64 R2, c[0x0][0xc88] ;  /* 0x00032200ff027b82 */ /* 0x001e220000000a00 */
[----:B------:R-:W-:Y:S01]  /*1190*/  ULDC.64 UR4, c[0x0][0xa28] ;  /* 0x00028a0000047ab9 */ /* 0x000fe20000000a00 */
[----:B------:R-:W-:Y:S01]  /*11a0*/  ULDC.64 UR8, c[0x0][0xa18] ;  /* 0x0002860000087ab9 */ /* 0x000fe20000000a00 */
[----:B------:R-:W-:Y:S01]  /*11b0*/  ULDC.64 UR6, c[0x0][0xa08] ;  /* 0x0002820000067ab9 */ /* 0x000fe20000000a00 */
[----:B0-----:R-:W-:-:S05]  /*11c0*/  IMAD.WIDE R2, R155, 0x4, R2 ;  /* 0x000000049b027825 */ /* 0x001fca00078e0202 */
[----:B--2---:R-:W2:Y:S01]  /*11d0*/  LDG.E R0, desc[UR42][R2.64] ;  /* 0x0000002a02007981 */ /* 0x004ea2000c1e1900 */
[----:B------:R-:W-:Y:S01]  /*11e0*/  ISETP.NE.U32.AND P2, PT, RZ, UR4, PT ;  /* 0x00000004ff007c0c */ /* 0x000fe2000bf45070 */
[----:B----4-:R-:W-:Y:S01]  /*11f0*/  IMAD.MOV.U32 R9, RZ, RZ, RZ ;  /* 0x000000ffff097224 */ /* 0x010fe200078e00ff */
        /* <DEDUP_REMOVED lines=13> */
[----:B------:R-:W-:Y:S01]  /*12d0*/  ULDC UR4, c[0x0][0x288] ;  /* 0x0000a20000047ab9 */ /* 0x000fe20000000800 */
[----:B------:R-:W-:-:S02]  /*12e0*/  IADD3 R6, P4, R30, UR6, RZ ;  /* 0x000000061e067c10 */ /* 0x000fc4000ff9e0ff */
[----:B-----5:R1:W5:Y:S01]  /*12f0*/  @P2 LDG.E R9, desc[UR42][R2.64] ;  /* 0x0000002a02092981 */ /* 0x020362000c1e1900 */
[----:B------:R-:W-:Y:S01]  /*1300*/  IMAD.U32 R8, RZ, RZ, UR4 ;  /* 0x00000004ff087e24 */ /* 0x000fe2000f8e00ff */
[----:B------:R-:W-:Y:S01]  /*1310*/  IADD3.X R7, R29, UR7, RZ, P4, !PT ;  /* 0x000000071d077c10 */ /* 0x000fe2000a7fe4ff */
[----:B------:R-:W-:Y:S01]  /*1320*/  ULDC.64 UR4, c[0x0][0x418] ;  /* 0x0001060000047ab9 */ /* 0x000fe20000000a00 */
[----:B------:R1:W-:Y:S01]  /*1330*/  STL [R1+0x54], R30 ;  /* 0x0000541e01007387 */ /* 0x0003e20000100800 */
[----:B0-----:R-:W-:-:S03]  /*1340*/  @P1 IADD3 R4, P2, R30, UR8, RZ ;  /* 0x000000081e041c10 */ /* 0x001fc6000ff5e0ff */
[----:B------:R1:W5:Y:S01]  /*1350*/  @P0 LDG.E R67, desc[UR42][R6.64] ;  /* 0x0000002a06430981 */ /* 0x000362000c1e1900 */
[----:B---3--:R-:W-:Y:S01]  /*1360*/  @P1 IADD3.X R5, R29, UR9, RZ, P2, !PT ;  /* 0x000000091d051c10 */ /* 0x008fe200097fe4ff */
[----:B------:R-:W-:Y:S02]  /*1370*/  UISETP.NE.U32.AND UP0, UPT, UR4, URZ, UPT ;  /* 0x0000003f0400728c */ /* 0x000fe4000bf05070 */
[----:B------:R1:W-:Y:S01]  /*1380*/  STL [R1+0x58], R29 ;  /* 0x0000581d01007387 */ /* 0x0003e20000100800 */
[----:B------:R-:W-:Y:S01]  /*1390*/  ULDC.64 UR8, c[0x0][0xa20] ;  /* 0x0002880000087ab9 */ /* 0x000fe20000000a00 */
[----:B------:R-:W-:Y:S02]  /*13a0*/  ULDC UR4, c[0x0][0x424] ;  /* 0x0001090000047ab9 */ /* 0x000fe40000000800 */
[----:B------:R-:W2:Y:S01]  /*13b0*/  @P1 LDG.E R8, desc[UR42][R4.64] ;  /* 0x0000002a04081981 */ /* 0x000ea2000c1e1900 */
        /* <DEDUP_REMOVED lines=8> */
[----:B--2---:R1:W-:Y:S04]  /*1440*/  STL [R1+0x34], R8 ;  /* 0x0000340801007387 */ /* 0x0043e80000100800 */
[----:B------:R1:W-:Y:S01]  /*1450*/  STL [R1+0x50], R154 ;  /* 0x0000509a01007387 */ /* 0x0003e20000100800 */
[----:B------:R-:W-:Y:S05]  /*1460*/  @P1 BRA `(.L_x_12680) ;  /* 0x0000000000281947 */ /* 0x000fea0003800000 */
        /* <DEDUP_REMOVED lines=8> */
[----:B--2---:R-:W-:-:S05]  /*14f0*/  IMAD.IADD R8, R5, 0x1, -R0 ;  /* 0x0000000105087824 */ /* 0x004fca00078e0a00 */
[----:B------:R0:W-:Y:S02]  /*1500*/  STL [R1+0x34], R8 ;  /* 0x0000340801007387 */ /* 0x0001e40000100800 */
.L_x_12680:
[----:B------:R-:W-:Y:S02]  /*1510*/  IMAD.U32 R40, RZ, RZ, UR5 ;  /* 0x00000005ff287e24 */ /* 0x000fe4000f8e00ff */
[----:B------:R-:W-:Y:S01]  /*1520*/  IMAD.U32 R28, RZ, RZ, UR4 ;  /* 0x00000004ff1c7e24 */ /* 0x000fe2000f8e00ff */
[----:B------:R-:W-:Y:S06]  /*1530*/  @!P2 BRA `(.L_x_12681) ;  /* 0x000000000010a947 */ /* 0x000fec0003800000 */
[----:B-1----:R-:W-:-:S04]  /*1540*/  IADD3 R2, P0, R30, UR8, RZ ;  /* 0x000000081e027c10 */ /* 0x002fc8000ff1e0ff */
[----:B------:R-:W-:-:S05]  /*1550*/  IADD3.X R3, R29, UR9, RZ, P0, !PT ;  /* 0x000000091d037c10 */ /* 0x000fca00087fe4ff */
[----:B------:R2:W5:Y:S01]  /*1560*/  LDG.E R28, desc[UR42][R2.64] ;  /* 0x0000002a021c7981 */ /* 0x000562000c1e1900 */
[----:B------:R-:W-:Y:S05]  /*1570*/  BRA `(.L_x_12682) ;  /* 0x0000000000107947 */ /* 0x000fea0003800000 */
.L_x_12681:
[----:B------:R-:W-:Y:S05]  /*1580*/  @!P0 BRA `(.L_x_12682) ;  /* 0x00000000000c8947 */ /* 0x000fea0003800000 */
[----:B-1----:R-:W2:Y:S04]  /*1590*/  LDG.E R3, desc[UR42][R6.64] ;  /* 0x0000002a06037981 */ /* 0x002ea8000c1e1900 */
[----:B------:R-:W2:Y:S02]  /*15a0*/  LDG.E R28, desc[UR42][R6.64+0x4] ;  /* 0x0000042a061c7981 */ /* 0x000ea4000c1e1900 */
[----:B--2---:R-:W-:-:S07]  /*15b0*/  IMAD.IADD R28, R28, 0x1, -R3 ;  /* 0x000000011c1c7824 */ /* 0x004fce00078e0a03 */
.L_x_12682:
[----:B------:R-:W-:Y:S01]  /*15c0*/  ULDC.64 UR4, c[0x0][0xa10] ;  /* 0x0002840000047ab9 */ /* 0x000fe20000000a00 */
[----:B-1----:R-:W1:Y:S01]  /*15d0*/  LDC R6, c[0x0][0x448] ;  /* 0x00011200ff067b82 */ /* 0x002e620000000800 */
[----:B------:R-:W-:-:S04]  /*15e0*/  ISETP.NE.U32.AND P0, PT, RZ, UR4, PT ;  /* 0x00000004ff007c0c */ /* 0x000fc8000bf05070 */
[----:B------:R-:W-:Y:S01]  /*15f0*/  ISETP.NE.AND.EX P0, PT, RZ, UR5, PT, P0 ;  /* 0x00000005ff007c0c */ /* 0x000fe2000bf05300 */
[----:B------:R-:W-:-:S12]  /*1600*/  ULDC.64 UR4, c[0x0][0xa30] ;  /* 0x00028c0000047ab9 */ /* 0x000fd80000000a00 */
[----:B--2---:R-:W2:Y:S02]  /*1610*/  @P0 LDC.64 R2, c[0x0][0xa10] ;  /* 0x00028400ff020b82 */ /* 0x004ea40000000a00 */
[----:B--2---:R-:W-:-:S05]  /*1620*/  @P0 IMAD.WIDE R2, R41, 0x4, R2 ;  /* 0x0000000429020825 */ /* 0x004fca00078e0202 */
        /* <DEDUP_REMOVED lines=9> */
[----:B------:R-:W-:Y:S02]  /*16c0*/  IMAD R10, R153, 0xc0, RZ ;  /* 0x000000c0990a7824 */ /* 0x000fe400078e02ff */
[----:B------:R-:W-:Y:S02]  /*16d0*/  IMAD.IADD R9, R28, 0x1, -R9 ;  /* 0x000000011c097824 */ /* 0x000fe400078e0a09 */
[----:B---3--:R-:W-:Y:S01]  /*16e0*/  VIADD R2, R10, 0xbf ;  /* 0x000000bf0a027836 */ /* 0x008fe20000000000 */
[----:B------:R1:W-:Y:S01]  /*16f0*/  STL [R1+0x30], R10 ;  /* 0x0000300a01007387 */ /* 0x0003e20000100800 */
[----:B------:R-:W-:-:S05]  /*1700*/  IMAD.MOV R25, RZ, RZ, -R9 ;  /* 0x000000ffff197224 */ /* 0x000fca00078e0a09 */
[----:B------:R-:W-:Y:S01]  /*1710*/  VIMNMX R25, RZ, R25, !PT ;  /* 0x00000019ff197248 */ /* 0x000fe20007fe0100 */
[----:B------:R-:W3:Y:S08]  /*1720*/  @P1 LDC R11, c[0x0][0x44c] ;  /* 0x00011300ff0b1b82 */ /* 0x000ef00000000800 */
[----:B------:R-:W0:Y:S01]  /*1730*/  @P1 LDC R3, c[0x0][0x450] ;  /* 0x00011400ff031b82 */ /* 0x000e220000000800 */
[----:B--2---:R-:W-:-:S02]  /*1740*/  @P0 IMAD.IADD R40, R7, 0x1, -R0 ;  /* 0x0000000107280824 */ /* 0x004fc400078e0a00 */
[----:B---3--:R-:W-:-:S04]  /*1750*/  @P1 IMAD.HI.U32 R0, R2, R11, RZ ;  /* 0x0000000b02001227 */ /* 0x008fc800078e00ff */
[----:B----4-:R-:W-:Y:S01]  /*1760*/  IMAD.IADD R4, R9, 0x1, R40 ;  /* 0x0000000109047824 */ /* 0x010fe200078e0228 */
[----:B0-----:R-:W-:-:S03]  /*1770*/  @P1 SHF.R.U32.HI R2, RZ, R3, R0 ;  /* 0x00000003ff021219 */ /* 0x001fc60000011600 */
[C---:B------:R-:W-:Y:S01]  /*1780*/  VIADD R0, R4.reuse, 0x7f ;  /* 0x0000007f04007836 */ /* 0x040fe20000000000 */
[----:B------:R-:W-:Y:S01]  /*1790*/  IADD3 R27, R4, 0x80, -R8 ;  /* 0x00000080041b7810 */ /* 0x000fe20007ffe808 */
[----:B------:R1:W-:Y:S03]  /*17a0*/  STL [R1+0x38], R4 ;  /* 0x0000380401007387 */ /* 0x0003e60000100800 */
[----:B------:R-:W-:Y:S01]  /*17b0*/  SHF.R.S32.HI R3, RZ, 0x1f, R0 ;  /* 0x0000001fff037819 */ /* 0x000fe20000011400 */
[----:B------:R-:W-:-:S03]  /*17c0*/  IMAD.IADD R2, R27, 0x1, R2 ;  /* 0x000000011b027824 */ /* 0x000fc600078e0202 */
[----:B------:R-:W-:Y:S02]  /*17d0*/  LEA.HI R3, R3, R0, RZ, 0x7 ;  /* 0x0000000003037211 */ /* 0x000fe400078f38ff */
[----:B------:R-:W-:Y:S02]  /*17e0*/  SHF.R.S32.HI R5, RZ, 0x1f, R2 ;  /* 0x0000001fff057819 */ /* 0x000fe40000011402 */
[----:B------:R-:W-:Y:S02]  /*17f0*/  SHF.R.S32.HI R26, RZ, 0x7, R3 ;  /* 0x00000007ff1a7819 */ /* 0x000fe40000011403 */
[----:B------:R-:W-:-:S04]  /*1800*/  LEA.HI R5, R5, R2, RZ, 0x7 ;  /* 0x0000000205057211 */ /* 0x000fc800078f38ff */
        /* <DEDUP_REMOVED lines=34> */
.L_x_12685:
[----:B------:R-:W-:Y:S05]  /*1a30*/  BSYNC B6 ;  /* 0x0000000000067941 */ /* 0x000fea0003800000 */
.L_x_12684:
        /* <DEDUP_REMOVED lines=20> */
.L_x_12687:
[----:B------:R-:W-:Y:S05]  /*1b80*/  BSYNC B6 ;  /* 0x0000000000067941 */ /* 0x000fea0003800000 */
.L_x_12686:
[----:B------:R-:W2:Y:S01]  /*1b90*/  LDL.64 R32, [R1] ;  /* 0x0000000001207983 */ /* 0x000ea20000100a00 */
[----:B------:R-:W-:Y:S01]  /*1ba0*/  ULDC.64 UR4, c[0x0][0x9f8] ;  /* 0x00027e0000047ab9 */ /* 0x000fe20000000a00 */
[----:B------:R-:W0:Y:S02]  /*1bb0*/  LDC R55, c[0x0][0x3f4] ;  /* 0x0000fd00ff377b82 */ /* 0x000e240000000800 */
[----:B------:R-:W2:Y:S01]  /*1bc0*/  LDL.64 R20, [R1] ;  /* 0x0000000001147983 */ /* 0x000ea20000100a00 */
[----:B------:R-:W-:-:S03]  /*1bd0*/  ISETP.NE.U32.AND P0, PT, RZ, UR4, PT ;  /* 0x00000004ff007c0c */ /* 0x000fc6000bf05070 */
[----:B------:R-:W3:Y:S01]  /*1be0*/  LDL R15, [R1+0x18] ;  /* 0x00001800010f7983 */ /* 0x000ee20000100800 */
[----:B------:R-:W-:Y:S01]  /*1bf0*/  ISETP.NE.AND.EX P0, PT, RZ, UR5, PT, P0 ;  /* 0x00000005ff007c0c */ /* 0x000fe2000bf05300 */
[----:B------:R-:W1:Y:S02]  /*1c00*/  LDC.64 R6, c[0x0][0x3f8] ;  /* 0x0000fe00ff067b82 */ /* 0x000e640000000a00 */
[----:B------:R-:W4:Y:S06]  /*1c10*/  LDL R12, [R1+0x78] ;  /* 0x00007800010c7983 */ /* 0x000f2c0000100800 */
[----:B------:R-:W1:Y:S04]  /*1c20*/  LDC.64 R4, c[0x0][0x408] ;  /* 0x00010200ff047b82 */ /* 0x000e680000000a00 */
[----:B------:R-:W-:Y:S01]  /*1c30*/  @P0 IADD3 R8, P1, R30, UR4, RZ ;  /* 0x000000041e080c10 */ /* 0x000fe2000ff3e0ff */
[----:B------:R-:W-:Y:S01]  /*1c40*/  VIADD R68, R16, 0x20 ;  /* 0x0000002010447836 */ /* 0x000fe20000000000 */
[----:B------:R-:W-:-:S02]  /*1c50*/  ULDC UR4, c[0x0][0x2f4] ;  /* 0x0000bd0000047ab9 */ /* 0x000fc40000000800 */
[----:B------:R-:W-:-:S05]  /*1c60*/  @P0 IADD3.X R9, R29, UR5, RZ, P1, !PT ;  /* 0x000000051d090c10 */ /* 0x000fca0008ffe4ff */
[----:B------:R0:W4:Y:S01]  /*1c70*/  @P0 LDG.E R41, desc[UR42][R8.64] ;  /* 0x0000002a08290981 */ /* 0x000122000c1e1900 */
[----:B------:R-:W-:Y:S01]  /*1c80*/  ISETP.GE.AND P1, PT, R68, UR4, PT ;  /* 0x0000000444007c0c */ /* 0x000fe2000bf26270 */
[----:B------:R-:W0:Y:S01]  /*1c90*/  S2R R29, SR_TID.X ;  /* 0x00000000001d7919 */ /* 0x000e220000002100 */
[----:B--2---:R-:W-:Y:S02]  /*1ca0*/  IMAD.MOV.U32 R20, RZ, RZ, R32 ;  /* 0x000000ffff147224 */ /* 0x004fe400078e0020 */
[----:B0-----:R-:W-:-:S03]  /*1cb0*/  VIADD R31, R29, 0xffffff80 ;  /* 0xffffff801d1f7836 */ /* 0x001fc60000000000 */
[----:B------:R-:W-:-:S05]  /*1cc0*/  SHF.R.S32.HI R21, RZ, 0x1f, R20 ;  /* 0x0000001fff157819 */ /* 0x000fca0000011414 */
[----:B------:R0:W-:Y:S04]  /*1cd0*/  STL [R1+0x4], R21 ;  /* 0x0000041501007387 */ /* 0x0001e80000100800 */
[----:B------:R-:W2:Y:S01]  /*1ce0*/  LDL R14, [R1+0x28] ;  /* 0x00002800010e7983 */ /* 0x000ea20000100800 */
[----:B------:R-:W-:Y:S02]  /*1cf0*/  LEA.HI R29, R31, R31, RZ, 0x1 ;  /* 0x0000001f1f1d7211 */ /* 0x000fe400078f08ff */
[----:B------:R-:W-:Y:S02]  /*1d00*/  SEL R3, RZ, 0xffffffff, P1 ;  /* 0xffffffffff037807 */ /* 0x000fe40000800000 */
[----:B------:R-:W-:Y:S02]  /*1d10*/  SHF.R.S32.HI R29, RZ, 0x1, R29 ;  /* 0x00000001ff1d7819 */ /* 0x000fe4000001141d */
[----:B------:R-:W-:Y:S01]  /*1d20*/  ISETP.GE.AND P0, PT, R16, UR4, PT ;  /* 0x0000000410007c0c */ /* 0x000fe2000bf06270 */
[----:B------:R-:W-:Y:S01]  /*1d30*/  IMAD.SHL.U32 R9, R3, 0x2, RZ ;  /* 0x0000000203097824 */ /* 0x000fe200078e00ff */
[----:B------:R-:W-:-:S02]  /*1d40*/  SHF.R.S32.HI R3, RZ, 0x1f, R29 ;  /* 0x0000001fff037819 */ /* 0x000fc4000001141d */
[----:B------:R-:W-:Y:S02]  /*1d50*/  SEL R0, RZ, 0x1, P0 ;  /* 0x00000001ff007807 */ /* 0x000fe40000000000 */
[-C--:B------:R-:W-:Y:S02]  /*1d60*/  ISETP.GE.AND P3, PT, R16, R55.reuse, PT ;  /* 0x000000371000720c */ /* 0x080fe40003f66270 */
[----:B------:R-:W-:Y:S01]  /*1d70*/  ISETP.GE.AND P2, PT, R68, R55, PT ;  /* 0x000000374400720c */ /* 0x000fe20003f46270 */
[----:B------:R-:W2:Y:S01]  /*1d80*/  S2R R30, SR_TID.X ;  /* 0x00000000001e7919 */ /* 0x000ea20000002100 */
[----:B------:R-:W-:Y:S01]  /*1d90*/  LOP3.LUT R0, R9, 0x2, R0, 0xe2, !PT ;  /* 0x0000000209007812 */ /* 0x000fe200078ee200 */
[----:B-1----:R-:W-:Y:S01]  /*1da0*/  IMAD R8, R3, R6, RZ ;  /* 0x0000000603087224 */ /* 0x002fe200078e02ff */
[----:B------:R-:W-:Y:S01]  /*1db0*/  SEL R9, R55, RZ, P2 ;  /* 0x000000ff37097207 */ /* 0x000fe20001000000 */
[----:B------:R-:W-:Y:S01]  /*1dc0*/  IMAD R10, R3, R4, RZ ;  /* 0x00000004030a7224 */ /* 0x000fe200078e02ff */
[----:B------:R-:W-:-:S03]  /*1dd0*/  SEL R3, R55, RZ, P3 ;  /* 0x000000ff37037207 */ /* 0x000fc60001800000 */
[----:B------:R-:W-:Y:S02]  /*1de0*/  IMAD.IADD R9, R68, 0x1, R9 ;  /* 0x0000000144097824 */ /* 0x000fe400078e0209 */
[----:B------:R-:W-:Y:S02]  /*1df0*/  IMAD.IADD R3, R16, 0x1, R3 ;  /* 0x0000000110037824 */ /* 0x000fe400078e0203 */
[C---:B------:R-:W-:Y:S02]  /*1e00*/  IMAD R11, R29.reuse, R7, R8 ;  /* 0x000000071d0b7224 */ /* 0x040fe400078e0208 */
[----:B------:R-:W-:Y:S01]  /*1e10*/  IMAD R13, R29, R5, R10 ;  /* 0x000000051d0d7224 */ /* 0x000fe200078e020a */
[----:B------:R-:W-:Y:S02]  /*1e20*/  SHF.R.S32.HI R8, RZ, 0x1f, R3 ;  /* 0x0000001fff087819 */ /* 0x000fe40000011403 */
[----:B------:R-:W-:Y:S02]  /*1e30*/  SHF.R.S32.HI R10, RZ, 0x1f, R9 ;  /* 0x0000001fff0a7819 */ /* 0x000fe40000011409 */
[----:B------:R-:W-:-:S02]  /*1e40*/  SHF.R.S32.HI R17, RZ, 0x1f, R16 ;  /* 0x0000001fff117819 */ /* 0x000fc40000011410 */
[----:B------:R-:W-:Y:S02]  /*1e50*/  LEA.HI R66, R8, R3, RZ, 0x4 ;  /* 0x0000000308427211 */ /* 0x000fe400078f20ff */
[----:B------:R-:W-:Y:S01]  /*1e60*/  LEA.HI R65, R10, R9, RZ, 0x4 ;  /* 0x000000090a417211 */ /* 0x000fe200078f20ff */
[CC--:B------:R-:W-:Y:S01]  /*1e70*/  IMAD.WIDE.U32 R46, R29.reuse, R6.reuse, R20 ;  /* 0x000000061d2e7225 */ /* 0x0c0fe200078e0014 */
[----:B------:R-:W-:Y:S02]  /*1e80*/  LEA.HI R3, R8, R3, RZ, 0x5 ;  /* 0x0000000308037211 */ /* 0x000fe400078f28ff */
[----:B------:R-:W-:Y:S01]  /*1e90*/  LEA.HI R9, R10, R9, RZ, 0x5 ;  /* 0x000000090a097211 */ /* 0x000fe200078f28ff */
[----:B------:R-:W-:-:S04]  /*1ea0*/  IMAD.WIDE.U32 R44, R29, R6, R16 ;  /* 0x000000061d2c7225 */ /* 0x000fc800078e0010 */
[----:B------:R-:W-:Y:S02]  /*1eb0*/  IMAD.IADD R47, R47, 0x1, R11 ;  /* 0x000000012f2f7824 */ /* 0x000fe400078e020b */
[----:B------:R-:W-:Y:S01]  /*1ec0*/  IMAD.IADD R45, R11, 0x1, R45 ;  /* 0x000000010b2d7824 */ /* 0x000fe200078e022d */
[----:B-----5:R-:W-:Y:S01]  /*1ed0*/  SHF.R.S32.HI R11, RZ, 0x1f, R24 ;  /* 0x0000001fff0b7819 */ /* 0x020fe20000011418 */
[----:B------:R-:W-:Y:S01]  /*1ee0*/  IMAD.SHL.U32 R8, R3, 0x80, RZ ;  /* 0x0000008003087824 */ /* 0x000fe200078e00ff */
[----:B---3--:R-:W-:Y:S01]  /*1ef0*/  LOP3.LUT R3, R15, 0x10, R66, 0xf8, !PT ;  /* 0x000000100f037812 */ /* 0x008fe200078ef842 */
[----:B------:R-:W-:Y:S01]  /*1f00*/  IMAD.SHL.U32 R10, R9, 0x80, RZ ;  /* 0x00000080090a7824 */ /* 0x000fe200078e00ff */
[----:B------:R-:W-:Y:S01]  /*1f10*/  LOP3.LUT R9, R15, 0x10, R65, 0xf8, !PT ;  /* 0x000000100f097812 */ /* 0x000fe200078ef841 */
[----:B------:R-:W-:Y:S01]  /*1f20*/  IMAD.WIDE.U32 R42, R29, R4, R20 ;  /* 0x000000041d2a7225 */ /* 0x000fe200078e0014 */
[----:B------:R-:W-:-:S03]  /*1f30*/  LEA.HI R15, R31, R31, RZ, 0x1 ;  /* 0x0000001f1f0f7211 */ /* 0x000fc600078f08ff */
[----:B0-----:R-:W-:Y:S01]  /*1f40*/  IMAD.WIDE.U32 R20, R29, R4, R16 ;  /* 0x000000041d147225 */ /* 0x001fe200078e0010 */
[----:B------:R-:W-:Y:S02]  /*1f50*/  LOP3.LUT R8, R8, 0xfffff000, RZ, 0xc0, !PT ;  /* 0xfffff00008087812 */ /* 0x000fe400078ec0ff */
[-C--:B----4-:R-:W-:Y:S02]  /*1f60*/  LOP3.LUT R3, R3, R12.reuse, RZ, 0x3c, !PT ;  /* 0x0000000c03037212 */ /* 0x090fe400078e3cff */
[----:B------:R-:W-:Y:S02]  /*1f70*/  LOP3.LUT R10, R10, 0xfffff000, RZ, 0xc0, !PT ;  /* 0xfffff0000a0a7812 */ /* 0x000fe400078ec0ff */
[----:B------:R-:W-:Y:S01]  /*1f80*/  LOP3.LUT R9, R9, R12, RZ, 0x3c, !PT ;  /* 0x0000000c09097212 */ /* 0x000fe200078e3cff */
[----:B------:R-:W-:Y:S01]  /*1f90*/  IMAD R12, R11, R6, RZ ;  /* 0x000000060b0c7224 */ /* 0x000fe200078e02ff */
[----:B------:R-:W-:Y:S01]  /*1fa0*/  LOP3.LUT R15, R15, 0xfffffffe, RZ, 0xc0, !PT ;  /* 0xfffffffe0f0f7812 */ /* 0x000fe200078ec0ff */
[----:B------:R-:W-:-:S02]  /*1fb0*/  IMAD.IADD R43, R43, 0x1, R13 ;  /* 0x000000012b2b7824 */ /* 0x000fc400078e020d */
[----:B------:R-:W-:Y:S02]  /*1fc0*/  IMAD.IADD R21, R13, 0x1, R21 ;  /* 0x000000010d157824 */ /* 0x000fe400078e0215 */
[----:B------:R-:W-:Y:S02]  /*1fd0*/  IMAD R11, R11, R4, RZ ;  /* 0x000000040b0b7224 */ /* 0x000fe400078e02ff */
[C---:B------:R-:W-:Y:S02]  /*1fe0*/  IMAD R51, R24.reuse, R7, R12 ;  /* 0x0000000718337224 */ /* 0x040fe400078e020c */
[----:B------:R-:W-:Y:S01]  /*1ff0*/  IMAD.WIDE.U32 R46, R24, R6, R46 ;  /* 0x00000006182e7225 */ /* 0x000fe200078e002e */
[----:B------:R-:W-:-:S03]  /*2000*/  LOP3.LUT R54, R0, 0x1, RZ, 0xc0, !PT ;  /* 0x0000000100367812 */ /* 0x000fc600078ec0ff */
[----:B------:R-:W-:Y:S01]  /*2010*/  IMAD.WIDE.U32 R44, R24, R6, R44 ;  /* 0x00000006182c7225 */ /* 0x000fe200078e002c */
[----:B------:R-:W-:-:S03]  /*2020*/  LOP3.LUT R53, R0, 0x2, RZ, 0xc0, !PT ;  /* 0x0000000200357812 */ /* 0x000fc600078ec0ff */
[C---:B------:R-:W-:Y:S02]  /*2030*/  IMAD R11, R24.reuse, R5, R11 ;  /* 0x00000005180b7224 */ /* 0x040fe400078e020b */
[----:B------:R-:W-:-:S04]  /*2040*/  IMAD.WIDE.U32 R42, R24, R4, R42 ;  /* 0x00000004182a7225 */ /* 0x000fc800078e002a */
[----:B------:R-:W-:-:S04]  /*2050*/  IMAD.WIDE.U32 R20, R24, R4, R20 ;  /* 0x0000000418147225 */ /* 0x000fc800078e0014 */
[----:B------:R-:W-:Y:S01]  /*2060*/  IMAD.IADD R15, R31, 0x1, -R15 ;  /* 0x000000011f0f7824 */ /* 0x000fe200078e0a0f */
[----:B------:R-:W-:Y:S01]  /*2070*/  SHF.L.U64.HI R62, R6, 0x7, R7 ;  /* 0x00000007063e7819 */ /* 0x000fe20000010207 */
[----:B------:R-:W-:Y:S01]  /*2080*/  IMAD.IADD R52, R47, 0x1, R51 ;  /* 0x000000012f347824 */ /* 0x000fe200078e0233 */
[----:B------:R-:W-:Y:S01]  /*2090*/  SHF.L.U64.HI R60, R4, 0x7, R5 ;  /* 0x00000007043c7819 */ /* 0x000fe20000010205 */
[----:B------:R-:W-:Y:S01]  /*20a0*/  IMAD.IADD R67, R67, 0x1, R28 ;  /* 0x0000000143437824 */ /* 0x000fe200078e021c */
[----:B------:R-:W-:Y:S01]  /*20b0*/  SHF.R.S32.HI R58, RZ, 0x1f, R154 ;  /* 0x0000001fff3a7819 */ /* 0x000fe2000001149a */
[----:B------:R-:W-:Y:S01]  /*20c0*/  IMAD.SHL.U32 R61, R6, 0x80, RZ ;  /* 0x00000080063d7824 */ /* 0x000fe200078e00ff */
[----:B------:R-:W-:Y:S01]  /*20d0*/  ISETP.GE.AND P1, PT, R157, UR4, PT ;  /* 0x000000049d007c0c */ /* 0x000fe2000bf26270 */
[----:B------:R-:W-:Y:S01]  /*20e0*/  IMAD.SHL.U32 R59, R4, 0x80, RZ ;  /* 0x00000080043b7824 */ /* 0x000fe200078e00ff */
[----:B------:R-:W-:Y:S01]  /*20f0*/  LOP3.LUT R48, R66, 0xfffffff0, RZ, 0xc0, !PT ;  /* 0xfffffff042307812 */ /* 0x000fe200078ec0ff */
[----:B------:R-:W-:Y:S01]  /*2100*/  IMAD R57, R15, 0xc0, R29 ;  /* 0x000000c00f397824 */ /* 0x000fe200078e021d */
[----:B------:R-:W-:Y:S01]  /*2110*/  SHF.R.S32.HI R0, RZ, 0x1f, R41 ;  /* 0x0000001fff007819 */ /* 0x000fe20000011429 */
[----:B------:R-:W-:-:S02]  /*2120*/  IMAD.SHL.U32 R55, R55, 0x2, RZ ;  /* 0x0000000237377824 */ /* 0x000fc400078e00ff */
[----:B------:R-:W-:Y:S02]  /*2130*/  IMAD.IADD R51, R51, 0x1, R45 ;  /* 0x0000000133337824 */ /* 0x000fe400078e022d */
[----:B------:R-:W-:Y:S02]  /*2140*/  IMAD.IADD R50, R43, 0x1, R11 ;  /* 0x000000012b327824 */ /* 0x000fe400078e020b */
[----:B------:R-:W-:Y:S01]  /*2150*/  IMAD.IADD R49, R11, 0x1, R21 ;  /* 0x000000010b317824 */ /* 0x000fe200078e0215 */
[--C-:B--2---:R-:W-:Y:S02]  /*2160*/  IADD3 R64, R3, R8, R14.reuse ;  /* 0x0000000803407210 */ /* 0x104fe40007ffe00e */
[----:B------:R-:W-:Y:S02]  /*2170*/  IADD3 R63, R9, R10, R14 ;  /* 0x0000000a093f7210 */ /* 0x000fe40007ffe00e */
[----:B------:R-:W-:Y:S02]  /*2180*/  SHF.R.U32.HI R14, RZ, 0x7, R30 ;  /* 0x00000007ff0e7819 */ /* 0x000fe4000001161e */
[----:B------:R-:W-:-:S03]  /*2190*/  LOP3.LUT R3, R65, 0xfffffff0, RZ, 0xc0, !PT ;  /* 0xfffffff041037812 */ /* 0x000fc600078ec0ff */
[----:B------:R-:W-:-:S07]  /*21a0*/  VIADD R56, R14, 0x8 ;  /* 0x000000080e387836 */ /* 0x000fce0000000000 */
.L_x_12730:
        /* <DEDUP_REMOVED lines=47> */
[----:B------:R-:W-:Y:S02]  /*24a0*/  IMAD.IADD R5, R5, 0x1, R7 ;  /* 0x0000000105057824 */ /* 0x000fe400078e0207 */
[C---:B------:R-:W-:Y:S01]  /*24b0*/  IMAD R7, R79.reuse, UR5, R6 ;  /* 0x000000054f077c24 */ /* 0x040fe2000f8e0206 */
[----:B------:R-:W-:Y:S01]  /*24c0*/  SHF.R.S32.HI R6, RZ, 0x1f, R2 ;  /* 0x0000001fff067819 */ /* 0x000fe20000011402 */
        /* <DEDUP_REMOVED lines=9> */
[----:B------:R-:W-:Y:S02]  /*2560*/  IMAD R71, R12, -0x80, R40 ;  /* 0xffffff800c477824 */ /* 0x000fe400078e0228 */
[----:B------:R-:W-:Y:S01]  /*2570*/  IMAD R9, R6, R61, R8 ;  /* 0x0000003d06097224 */ /* 0x000fe200078e0208 */
[----:B------:R-:W-:Y:S01]  /*2580*/  IADD3.X R82, R5, UR5, R7, P5, !PT ;  /* 0x0000000505527c10 */ /* 0x000fe2000affe407 */
        /* <DEDUP_REMOVED lines=19> */
[----:B------:R-:W2:Y:S01]  /*26c0*/  LDL.64 R72, [R1] ;  /* 0x0000000001487983 */ /* 0x000ea20000100a00 */
        /* <DEDUP_REMOVED lines=23> */
.L_x_12692:
[----:B------:R-:W-:Y:S05]  /*2840*/  BSYNC B1 ;  /* 0x0000000000017941 */ /* 0x000fea0003800000 */
.L_x_12691:
[----:B------:R-:W-:Y:S01]  /*2850*/  UISETP.NE.AND UP0, UPT, UR36, 0x3, UPT ;  /* 0x000000032400788c */ /* 0x000fe2000bf05270 */
[----:B-----5:R-:W-:Y:S01]  /*2860*/  IMAD.MOV.U32 R38, RZ, RZ, R8 ;  /* 0x000000ffff267224 */ /* 0x020fe200078e0008 */
[----:B------:R-:W-:Y:S01]  /*2870*/  MOV R75, R34 ;  /* 0x00000022004b7202 */ /* 0x000fe20000000f00 */
[----:B------:R-:W-:Y:S02]  /*2880*/  IMAD.MOV.U32 R73, RZ, RZ, R30 ;  /* 0x000000ffff497224 */ /* 0x000fe400078e001e */
[----:B------:R-:W-:Y:S01]  /*2890*/  IMAD.MOV.U32 R72, RZ, RZ, R28 ;  /* 0x000000ffff487224 */ /* 0x000fe200078e001c */
[----:B------:R-:W-:Y:S01]  /*28a0*/  PLOP3.LUT P0, PT, PT, PT, UP0, 0x80, 0x0 ;  /* 0x000000000000781c */ /* 0x000fe20003f0f008 */
[----:B------:R-:W-:Y:S02]  /*28b0*/  IMAD.MOV.U32 R74, RZ, RZ, R32 ;  /* 0x000000ffff4a7224 */ /* 0x000fe400078e0020 */
[----:B------:R-:W-:-:S10]  /*28c0*/  IMAD.MOV.U32 R84, RZ, RZ, R36 ;  /* 0x000000ffff547224 */ /* 0x000fd400078e0024 */
[----:B------:R-:W-:Y:S05]  /*28d0*/  @!P0 BRA `(.L_x_12693) ;  /* 0x0000000000048947 */ /* 0x000fea0003800000 */
[----:B------:R-:W-:Y:S01]  /*28e0*/  BPT.TRAP 0x1 ;  /* 0x000000040000795c */ /* 0x000fe20000300000 */
.L_x_12693:
[----:B------:R-:W2:Y:S01]  /*28f0*/  LDL R4, [R1+0x8] ;  /* 0x0000080001047983 */ /* 0x000ea20000100800 */
[----:B------:R-:W-:Y:S01]  /*2900*/  IMAD R69, R19, 0x8, R18 ;  /* 0x0000000813457824 */ /* 0x000fe200078e0212 */
[----:B------:R-:W-:Y:S01]  /*2910*/  BSSY B1, `(.L_x_12694) ;  /* 0x0000004000017945 */ /* 0x000fe20003800000 */
[----:B--2---:R-:W-:-:S04]  /*2920*/  SHF.L.U32 R80, R4, 0x1f, RZ ;  /* 0x0000001f04507819 */ /* 0x004fc800000006ff */
[----:B------:R-:W1:Y:S02]  /*2930*/  SYNCS.PHASECHK.TRANS64.TRYWAIT P6, [R69+URZ+0x19c90], R80 ;  /* 0x019c9050450075a7 */ /* 0x000e6400080c017f */
[----:B-1----:R-:W-:Y:S05]  /*2940*/  @!P6 BRA `(.L_x_12695) ;  /* 0x0000019c0028e947 */ /* 0x002fea0003800000 */
.L_x_12957:
[----:B------:R-:W-:Y:S05]  /*2950*/  BSYNC B1 ;  /* 0x0000000000017941 */ /* 0x000fea0003800000 */
.L_x_12694:
[----:B------:R-:W-:-:S03]  /*2960*/  UMOV UR4, 0xffffffff ;  /* 0xffffffff00047882 */ /* 0x000fc60000000000 */
[----:B------:R-:W-:Y:S05]  /*2970*/  BRA.DIV UR4, `(.L_x_12696) ;  /* 0x0000019e04307947 */ /* 0x000fea000b800000 */
[----:B------:R2:W3:Y:S04]  /*2980*/  SHFL.IDX PT, R39, R82, RZ, 0x1e1f ;  /* 0x001e1fff52277589 */ /* 0x0004e800000e0000 */
[----:B------:R2:W4:Y:S02]  /*2990*/  SHFL.IDX PT, R14, R83, RZ, 0x1e1f ;  /* 0x001e1fff530e7589 */ /* 0x00052400000e0000 */
.L_x_12961:
[----:B------:R-:W-:Y:S05]  /*29a0*/  @P5 BRA `(.L_x_12697) ;  /* 0x0000003c005c5947 */ /* 0x000fea0003800000 */
[----:B------:R-:W-:Y:S01]  /*29b0*/  ISETP.NE.AND P5, PT, R54, RZ, PT ;  /* 0x000000ff3600720c */ /* 0x000fe20003fa5270 */
[----:B------:R-:W-:-:S12]  /*29c0*/  BSSY B1, `(.L_x_12698) ;  /* 0x0000076000017945 */ /* 0x000fd80003800000 */
[----:B------:R-:W-:Y:S05]  /*29d0*/  @!P5 BRA `(.L_x_12699) ;  /* 0x0000000400d0d947 */ /* 0x000fea0003800000 */
[----:B0-----:R-:W5:Y:S01]  /*29e0*/  LDL.64 R12, [R1] ;  /* 0x00000000010c7983 */ /* 0x001f620000100a00 */
        /* <DEDUP_REMOVED lines=97> */
[--C-:B------:R-:W-:Y:S01]  /*3000*/  HADD2.F32 R7, -RZ, R6.reuse.H0_H0 ;  /* 0x20000006ff077230 */ /* 0x100fe20000004100 */
[----:B------:R-:W-:Y:S01]  /*3010*/  F2FP.SATFINITE.E4M3.F32.PACK_AB_MERGE_C R4, R34, R15, R36 ;  /* 0x0000000f2204723e */ /* 0x000fe20004807024 */
[----:B------:R-:W-:-:S02]  /*3020*/  HADD2.F32 R6, -RZ, R6.H1_H1 ;  /* 0x30000006ff067230 */ /* 0x000fc40000004100 */
[-C--:B------:R-:W-:Y:S01]  /*3030*/  FMUL.FTZ R88, R37, R82.reuse ;  /* 0x0000005225587220 */ /* 0x080fe20000410000 */
[----:B------:R-:W-:Y:S02]  /*3040*/  HADD2.F32 R86, -RZ, R86.H0_H0 ;  /* 0x20000056ff567230 */ /* 0x000fe40000004100 */
[----:B------:R-:W-:Y:S01]  /*3050*/  FMUL.FTZ R92, R13, R82 ;  /* 0x000000520d5c7220 */ /* 0x000fe20000410000 */
[----:B------:R-:W-:Y:S02]  /*3060*/  HADD2.F32 R84, -RZ, R84.H0_H0 ;  /* 0x20000054ff547230 */ /* 0x000fe40000004100 */
[----:B------:R-:W-:Y:S02]  /*3070*/  HADD2.F32 R83, -RZ, R83.H0_H0 ;  /* 0x20000053ff537230 */ /* 0x000fe40000004100 */
[CC--:B------:R-:W-:Y:S01]  /*3080*/  FMUL.FTZ R82, R6.reuse, R86.reuse ;  /* 0x0000005606527220 */ /* 0x0c0fe20000410000 */
[----:B------:R-:W-:Y:S01]  /*3090*/  FMUL.FTZ R75, R7, R86 ;  /* 0x00000056074b7220 */ /* 0x000fe20000410000 */
[-C--:B------:R-:W-:Y:S01]  /*30a0*/  FFMA.FTZ R88, R13, R84.reuse, -R88 ;  /* 0x000000540d587223 */ /* 0x080fe20000010858 */
[----:B------:R-:W-:Y:S01]  /*30b0*/  FFMA.FTZ R37, R37, R84, R92 ;  /* 0x0000005425257223 */ /* 0x000fe2000001005c */
[-C--:B------:R-:W-:Y:S01]  /*30c0*/  FFMA.FTZ R82, R7, R83.reuse, -R82 ;  /* 0x0000005307527223 */ /* 0x080fe20000010852 */
[----:B------:R-:W-:-:S03]  /*30d0*/  FFMA.FTZ R75, R6, R83, R75 ;  /* 0x00000053064b7223 */ /* 0x000fc6000001004b */
[----:B------:R-:W-:Y:S02]  /*30e0*/  F2FP.SATFINITE.E4M3.F32.PACK_AB_MERGE_C R7, R37, R88, R12 ;  /* 0x000000582507723e */ /* 0x000fe4000480700c */
[----:B------:R-:W-:-:S07]  /*30f0*/  F2FP.SATFINITE.E4M3.F32.PACK_AB_MERGE_C R6, R75, R82, R85 ;  /* 0x000000524b06723e */ /* 0x000fce0004807055 */
.L_x_12701:
[----:B------:R-:W-:Y:S05]  /*3100*/  BSYNC B2 ;  /* 0x0000000000027941 */ /* 0x000fea0003800000 */
.L_x_12700:
[----:B------:R0:W-:Y:S02]  /*3110*/  ST.E.128 desc[UR42][R10.64], R4 ;  /* 0x000000040a007985 */ /* 0x0001e4000c101d2a */
.L_x_12699:
[----:B------:R-:W-:Y:S05]  /*3120*/  BSYNC B1 ;  /* 0x0000000000017941 */ /* 0x000fea0003800000 */
.L_x_12698:
        /* <DEDUP_REMOVED lines=119> */
.L_x_12705:
[----:B------:R-:W-:Y:S05]  /*38a0*/  BSYNC B2 ;  /* 0x0000000000027941 */ /* 0x000fea0003800000 */
.L_x_12704:
[----:B--2---:R0:W-:Y:S02]  /*38b0*/  ST.E.128 desc[UR42][R10.64], R4 ;  /* 0x000000040a007985 */ /* 0x0041e4000c101d2a */
.L_x_12703:
[----:B------:R-:W-:Y:S05]  /*38c0*/  BSYNC B1 ;  /* 0x0000000000017941 */ /* 0x000fea0003800000 */
.L_x_12702:
[----:B------:R-:W-:Y:S05]  /*38d0*/  @P1 BRA `(.L_x_12697) ;  /* 0x0000002c00901947 */ /* 0x000fea0003800000 */
[----:B0-----:R-:W5:Y:S04]  /*38e0*/  LDL R13, [R1+0x24] ;  /* 0x00002400010d7983 */ /* 0x001f680000100800 */
[----:B------:R-:W3:Y:S01]  /*38f0*/  LDL R12, [R1+0x1c] ;  /* 0x00001c00010c7983 */ /* 0x000ee20000100800 */
[----:B----4-:R-:W-:Y:S01]  /*3900*/  IADD3 R10, P5, R157, R14, RZ ;  /* 0x0000000e9d0a7210 */ /* 0x010fe20007fbe0ff */
[----:B------:R-:W-:Y:S02]  /*3910*/  BSSY B1, `(.L_x_12706) ;  /* 0x000006f000017945 */ /* 0x000fe40003800000 */
[----:B------:R0:W4:Y:S01]  /*3920*/  LDS.128 R4, [R70+0x15800] ;  /* 0x0158000046047984 */ /* 0x0001220000000c00 */
[----:B-----5:R-:W-:Y:S01]  /*3930*/  ISETP.GE.AND P6, PT, R13, R81, PT ;  /* 0x000000510d00720c */ /* 0x020fe20003fc6270 */
[----:B---3--:R-:W-:-:S12]  /*3940*/  IMAD.X R11, R39, 0x1, R12, P5 ;  /* 0x00000001270b7824 */ /* 0x008fd800028e060c */
[----:B0---4-:R-:W-:Y:S05]  /*3950*/  @P6 BRA `(.L_x_12707) ;  /* 0x0000000400a86947 */ /* 0x011fea0003800000 */
[----:B------:R-:W-:Y:S02]  /*3960*/  SHF.R.U32.HI R14, RZ, 0x8, R29 ;  /* 0x00000008ff0e7819 */ /* 0x000fe4000001161d */
[--C-:B------:R-:W-:Y:S02]  /*3970*/  SHF.R.U32.HI R12, RZ, 0x8, R9.reuse ;  /* 0x00000008ff0c7819 */ /* 0x100fe40000011609 */
[----:B------:R-:W-:Y:S01]  /*3980*/  LOP3.LUT R8, R9, 0xff, RZ, 0xc0, !PT ;  /* 0x000000ff09087812 */ /* 0x000fe200078ec0ff */
[----:B------:R-:W-:Y:S01]  /*3990*/  IMAD.SHL.U32 R14, R14, 0x100, RZ ;  /* 0x000001000e0e7824 */ /* 0x000fe200078e00ff */
[--C-:B------:R-:W-:Y:S01]  /*39a0*/  SHF.R.U32.HI R13, RZ, 0x18, R9.reuse ;  /* 0x00000018ff0d7819 */ /* 0x100fe20000011609 */
[----:B------:R-:W-:Y:S01]  /*39b0*/  IMAD.SHL.U32 R12, R12, 0x100, RZ ;  /* 0x000001000c0c7824 */ /* 0x000fe200078e00ff */
[----:B------:R-:W-:Y:S01]  /*39c0*/  SHF.R.U32.HI R30, RZ, 0x10, R9 ;  /* 0x00000010ff1e7819 */ /* 0x000fe20000011609 */
[----:B------:R-:W-:Y:S01]  /*39d0*/  IMAD.MOV.U32 R9, RZ, RZ, R5 ;  /* 0x000000ffff097224 */ /* 0x000fe200078e0005 */
[----:B------:R-:W-:-:S02]  /*39e0*/  SHF.R.U32.HI R28, RZ, 0x10, R29 ;  /* 0x00000010ff1c7819 */ /* 0x000fc4000001161d */
[----:B------:R-:W-:Y:S01]  /*39f0*/  LOP3.LUT R15, R29, 0xff0000ff, RZ, 0xc0, !PT ;  /* 0xff0000ff1d0f7812 */ /* 0x000fe200078ec0ff */
[----:B------:R-:W-:Y:S01]  /*3a00*/  IMAD.U32 R5, R30, 0x10000, RZ ;  /* 0x000100001e057824 */ /* 0x000fe200078e00ff */
[----:B------:R-:W-:Y:S01]  /*3a10*/  PRMT R13, R13, 0x654, R8 ;  /* 0x000006540d0d7816 */ /* 0x000fe20000000008 */
[----:B------:R-:W-:Y:S01]  /*3a20*/  IMAD.MOV.U32 R8, RZ, RZ, R4 ;  /* 0x000000ffff087224 */ /* 0x000fe200078e0004 */
[----:B------:R-:W-:Y:S01]  /*3a30*/  LOP3.LUT R15, R15, 0xff00, R14, 0xf8, !PT ;  /* 0x0000ff000f0f7812 */ /* 0x000fe200078ef80e */
[----:B------:R-:W-:Y:S01]  /*3a40*/  IMAD.U32 R14, R28, 0x10000, RZ ;  /* 0x000100001c0e7824 */ /* 0x000fe200078e00ff */
[----:B------:R-:W-:Y:S02]  /*3a50*/  LOP3.LUT R12, R13, 0xff00, R12, 0xf8, !PT ;  /* 0x0000ff000d0c7812 */ /* 0x000fe400078ef80c */
[----:B------:R-:W-:Y:S02]  /*3a60*/  F2FP.F16.E4M3.UNPACK_B R4, R9 ;  /* 0x00000009ff04723e */ /* 0x000fe400020006ff */
[----:B------:R-:W-:-:S02]  /*3a70*/  F2FP.F16.E4M3.UNPACK_B R13, R72.H1 ;  /* 0x00000048ff0d723e */ /* 0x000fc400030006ff */
        /* <DEDUP_REMOVED lines=9> */
[----:B------:R-:W-:Y:S01]  /*3b10*/  HADD2.F32 R29, -RZ, R15.H0_H0 ;  /* 0x2000000fff1d7230 */ /* 0x000fe20000004100 */
[----:B------:R-:W-:Y:S01]  /*3b20*/  F2FP.F16.E4M3.UNPACK_B R72, R72 ;  /* 0x00000048ff48723e */ /* 0x000fe200020006ff */
[--C-:B------:R-:W-:Y:S01]  /*3b30*/  HADD2.F32 R14, -RZ, R9.reuse.H1_H1 ;  /* 0x30000009ff0e7230 */ /* 0x100fe20000004100 */
[----:B------:R-:W-:Y:S01]  /*3b40*/  F2FP.F16.E4M3.UNPACK_B R38, R38 ;  /* 0x00000026ff26723e */ /* 0x000fe200020006ff */
[----:B------:R-:W-:-:S02]  /*3b50*/  HADD2.F32 R13, -RZ, R9.H0_H0 ;  /* 0x20000009ff0d7230 */ /* 0x000fc40000004100 */
[----:B------:R-:W-:Y:S01]  /*3b60*/  FMUL.FTZ R9, R4, R31 ;  /* 0x0000001f04097220 */ /* 0x000fe20000410000 */
[----:B------:R-:W-:Y:S02]  /*3b70*/  HADD2.F32 R15, -RZ, R15.H1_H1 ;  /* 0x3000000fff0f7230 */ /* 0x000fe40000004100 */
[----:B------:R-:W-:Y:S01]  /*3b80*/  FMUL.FTZ R32, R14, R28 ;  /* 0x0000001c0e207220 */ /* 0x000fe20000410000 */
[-C--:B------:R-:W-:Y:S01]  /*3b90*/  FFMA.FTZ R4, R4, R29.reuse, -R33 ;  /* 0x0000001d04047223 */ /* 0x080fe20000010821 */
[----:B------:R-:W-:Y:S01]  /*3ba0*/  FFMA.FTZ R9, R12, R29, R9 ;  /* 0x0000001d0c097223 */ /* 0x000fe20000010009 */
[----:B------:R-:W-:Y:S01]  /*3bb0*/  F2FP.F16.E4M3.UNPACK_B R12, R8.H1 ;  /* 0x00000008ff0c723e */ /* 0x000fe200030006ff */
[C---:B------:R-:W-:Y:S01]  /*3bc0*/  FMUL.FTZ R31, R13.reuse, R28 ;  /* 0x0000001c0d1f7220 */ /* 0x040fe20000410000 */
[----:B------:R-:W-:Y:S01]  /*3bd0*/  F2FP.F16.E4M3.UNPACK_B R8, R8 ;  /* 0x00000008ff08723e */ /* 0x000fe200020006ff */
[----:B------:R-:W-:Y:S01]  /*3be0*/  FFMA.FTZ R32, R13, R15, -R32 ;  /* 0x0000000f0d207223 */ /* 0x000fe20000010820 */
[----:B------:R-:W-:-:S02]  /*3bf0*/  HADD2.F32 R28, -RZ, R72.H1_H1 ;  /* 0x30000048ff1c7230 */ /* 0x000fc40000004100 */
[----:B------:R-:W-:Y:S01]  /*3c00*/  FFMA.FTZ R33, R14, R15, R31 ;  /* 0x0000000f0e217223 */ /* 0x000fe2000001001f */
[----:B------:R-:W-:Y:S02]  /*3c10*/  HADD2.F32 R72, -RZ, R72.H0_H0 ;  /* 0x20000048ff487230 */ /* 0x000fe40000004100 */
[--C-:B------:R-:W-:Y:S02]  /*3c20*/  HADD2.F32 R14, -RZ, R12.reuse.H0_H0 ;  /* 0x2000000cff0e7230 */ /* 0x100fe40000004100 */
[----:B------:R-:W-:Y:S01]  /*3c30*/  HADD2.F32 R15, -RZ, R12.H1_H1 ;  /* 0x3000000cff0f7230 */ /* 0x000fe20000004100 */
[----:B------:R-:W-:Y:S01]  /*3c40*/  F2FP.SATFINITE.E4M3.F32.PACK_AB_MERGE_C R39, R33, R32, RZ ;  /* 0x000000202127723e */ /* 0x000fe200048070ff */
[--C-:B------:R-:W-:Y:S01]  /*3c50*/  HADD2.F32 R13, -RZ, R8.reuse.H1_H1 ;  /* 0x30000008ff0d7230 */ /* 0x100fe20000004100 */
[----:B------:R-:W-:Y:S01]  /*3c60*/  F2FP.F16.E4M3.UNPACK_B R32, R30.H1 ;  /* 0x0000001eff20723e */ /* 0x000fe200030006ff */
[----:B------:R-:W-:Y:S02]  /*3c70*/  HADD2.F32 R12, -RZ, R8.H0_H0 ;  /* 0x20000008ff0c7230 */ /* 0x000fe40000004100 */
[----:B------:R-:W-:Y:S01]  /*3c80*/  FMUL.FTZ R31, R15, R28 ;  /* 0x0000001c0f1f7220 */ /* 0x000fe20000410000 */
[----:B------:R-:W-:-:S02]  /*3c90*/  HADD2.F32 R8, -RZ, R38.H1_H1 ;  /* 0x30000026ff087230 */ /* 0x000fc40000004100 */
[CC--:B------:R-:W-:Y:S01]  /*3ca0*/  FMUL.FTZ R29, R13.reuse, R72.reuse ;  /* 0x000000480d1d7220 */ /* 0x0c0fe20000410000 */
[----:B------:R-:W-:Y:S02]  /*3cb0*/  HADD2.F32 R38, -RZ, R38.H0_H0 ;  /* 0x20000026ff267230 */ /* 0x000fe40000004100 */
[----:B------:R-:W-:Y:S01]  /*3cc0*/  FMUL.FTZ R72, R12, R72 ;  /* 0x000000480c487220 */ /* 0x000fe20000410000 */
[C---:B------:R-:W-:Y:S01]  /*3cd0*/  FMUL.FTZ R28, R14.reuse, R28 ;  /* 0x0000001c0e1c7220 */ /* 0x040fe20000410000 */
[----:B------:R-:W-:Y:S01]  /*3ce0*/  FFMA.FTZ R31, R14, R8, -R31 ;  /* 0x000000080e1f7223 */ /* 0x000fe2000001081f */
[--C-:B------:R-:W-:Y:S02]  /*3cf0*/  HADD2.F32 R34, -RZ, R32.reuse.H1_H1 ;  /* 0x30000020ff227230 */ /* 0x100fe40000004100 */
[----:B------:R-:W-:Y:S01]  /*3d00*/  FFMA.FTZ R35, R13, R38, R72 ;  /* 0x000000260d237223 */ /* 0x000fe20000010048 */
[----:B------:R-:W-:Y:S01]  /*3d10*/  FFMA.FTZ R28, R15, R8, R28 ;  /* 0x000000080f1c7223 */ /* 0x000fe2000001001c */
[----:B------:R-:W-:Y:S01]  /*3d20*/  F2FP.F16.E4M3.UNPACK_B R13, R7.H1 ;  /* 0x00000007ff0d723e */ /* 0x000fe200030006ff */
[----:B------:R-:W-:Y:S01]  /*3d30*/  FFMA.FTZ R8, R12, R38, -R29 ;  /* 0x000000260c087223 */ /* 0x000fe2000001081d */
[----:B------:R-:W-:Y:S01]  /*3d40*/  F2FP.F16.E4M3.UNPACK_B R29, R5.H1 ;  /* 0x00000005ff1d723e */ /* 0x000fe200030006ff */
[----:B------:R-:W-:Y:S01]  /*3d50*/  HADD2.F32 R32, -RZ, R32.H0_H0 ;  /* 0x20000020ff207230 */ /* 0x000fe20000004100 */
[----:B------:R-:W-:Y:S01]  /*3d60*/  F2FP.SATFINITE.E4M3.F32.PACK_AB_MERGE_C R38, R28, R31, RZ ;  /* 0x0000001f1c26723e */ /* 0x000fe200048070ff */
        /* <DEDUP_REMOVED lines=25> */
[----:B------:R-:W-:Y:S02]  /*3f00*/  HADD2.F32 R6, -RZ, R6.H1_H1 ;  /* 0x30000006ff067230 */ /* 0x000fe40000004100 */
[----:B------:R-:W-:Y:S02]  /*3f10*/  HADD2.F32 R31, -RZ, R31.H0_H0 ;  /* 0x2000001fff1f7230 */ /* 0x000fe40000004100 */
[-C--:B------:R-:W-:Y:S01]  /*3f20*/  FMUL.FTZ R13, R7, R32.reuse ;  /* 0x00000020070d7220 */ /* 0x080fe20000410000 */
[----:B------:R-:W-:Y:S02]  /*3f30*/  HADD2.F32 R29, -RZ, R29.H0_H0 ;  /* 0x2000001dff1d7230 */ /* 0x000fe40000004100 */
[----:B------:R-:W-:Y:S01]  /*3f40*/  FMUL.FTZ R32, R12, R32 ;  /* 0x000000200c207220 */ /* 0x000fe20000410000 */
[----:B------:R-:W-:-:S02]  /*3f50*/  HADD2.F32 R28, -RZ, R28.H0_H0 ;  /* 0x2000001cff1c7230 */ /* 0x000fc40000004100 */
[-C--:B------:R-:W-:Y:S01]  /*3f60*/  FMUL.FTZ R14, R6, R31.reuse ;  /* 0x0000001f060e7220 */ /* 0x080fe20000410000 */
[----:B------:R-:W-:Y:S01]  /*3f70*/  FMUL.FTZ R31, R5, R31 ;  /* 0x0000001f051f7220 */ /* 0x000fe20000410000 */
[-C--:B------:R-:W-:Y:S01]  /*3f80*/  FFMA.FTZ R13, R12, R29.reuse, -R13 ;  /* 0x0000001d0c0d7223 */ /* 0x080fe2000001080d */
[----:B------:R-:W-:Y:S01]  /*3f90*/  FFMA.FTZ R32, R7, R29, R32 ;  /* 0x0000001d07207223 */ /* 0x000fe20000010020 */
[-C--:B------:R-:W-:Y:S01]  /*3fa0*/  FFMA.FTZ R14, R5, R28.reuse, -R14 ;  /* 0x0000001c050e7223 */ /* 0x080fe2000001080e */
[----:B------:R-:W-:Y:S01]  /*3fb0*/  FFMA.FTZ R31, R6, R28, R31 ;  /* 0x0000001c061f7223 */ /* 0x000fe2000001001f */
[----:B------:R-:W-:Y:S02]  /*3fc0*/  F2FP.SATFINITE.E4M3.F32.PACK_AB_MERGE_C R5, R9, R4, R39 ;  /* 0x000000040905723e */ /* 0x000fe40004807027 */
[----:B------:R-:W-:Y:S02]  /*3fd0*/  F2FP.SATFINITE.E4M3.F32.PACK_AB_MERGE_C R4, R35, R8, R38 ;  /* 0x000000082304723e */ /* 0x000fe40004807026 */
[----:B------:R-:W-:-:S02]  /*3fe0*/  F2FP.SATFINITE.E4M3.F32.PACK_AB_MERGE_C R6, R31, R14, R30 ;  /* 0x0000000e1f06723e */ /* 0x000fc4000480701e */
[----:B------:R-:W-:-:S07]  /*3ff0*/  F2FP.SATFINITE.E4M3.F32.PACK_AB_MERGE_C R7, R32, R13, R15 ;  /* 0x0000000d2007723e */ /* 0x000fce000480700f */
.L_x_12707:
[----:B------:R-:W-:Y:S05]  /*4000*/  BSYNC B1 ;  /* 0x0000000000017941 */ /* 0x000fea0003800000 */
.L_x_12706:
[----:B------:R0:W-:Y:S01]  /*4010*/  ST.E.128 desc[UR42][R10.64], R4 ;  /* 0x000000040a007985 */ /* 0x0001e2000c101d2a */
[----:B------:R-:W-:Y:S05]  /*4020*/  BRA `(.L_x_12697) ;  /* 0x0000002400bc7947 */ /* 0x000fea0003800000 */
.L_x_12690:
        /* <DEDUP_REMOVED lines=31> */
.L_x_12709:
[----:B------:R-:W-:Y:S05]  /*4220*/  BSYNC B1 ;  /* 0x0000000000017941 */ /* 0x000fea0003800000 */
.L_x_12708:
        /* <DEDUP_REMOVED lines=12> */
.L_x_12710:
[----:B------:R-:W2:Y:S01]  /*42f0*/  LDL R8, [R1+0x8] ;  /* 0x0000080001087983 */ /* 0x000ea20000100800 */
[----:B------:R-:W-:Y:S01]  /*4300*/  IMAD R69, R19, 0x8, R18 ;  /* 0x0000000813457824 */ /* 0x000fe200078e0212 */
[----:B------:R-:W-:Y:S01]  /*4310*/  BSSY B1, `(.L_x_12711) ;  /* 0x0000004000017945 */ /* 0x000fe20003800000 */
[----:B--2---:R-:W-:-:S04]  /*4320*/  SHF.L.U32 R80, R8, 0x1f, RZ ;  /* 0x0000001f08507819 */ /* 0x004fc800000006ff */
[----:B------:R-:W1:Y:S02]  /*4330*/  SYNCS.PHASECHK.TRANS64.TRYWAIT P6, [R69+URZ+0x19c90], R80 ;  /* 0x019c9050450075a7 */ /* 0x000e6400080c017f */
[----:B-1----:R-:W-:Y:S05]  /*4340*/  @!P6 BRA `(.L_x_12712) ;  /* 0x000001840004e947 */ /* 0x002fea0003800000 */
.L_x_12962:
[----:B------:R-:W-:Y:S05]  /*4350*/  BSYNC B1 ;  /* 0x0000000000017941 */ /* 0x000fea0003800000 */
.L_x_12711:
[----:B------:R-:W-:-:S03]  /*4360*/  UMOV UR4, 0xffffffff ;  /* 0xffffffff00047882 */ /* 0x000fc60000000000 */
[----:B------:R-:W-:Y:S05]  /*4370*/  BRA.DIV UR4, `(.L_x_12713) ;  /* 0x00000186040c7947 */ /* 0x000fea000b800000 */
[----:B------:R-:W2:Y:S04]  /*4380*/  SHFL.IDX PT, R82, R82, RZ, 0x1e1f ;  /* 0x001e1fff52527589 */ /* 0x000ea800000e0000 */
[----:B------:R-:W3:Y:S02]  /*4390*/  SHFL.IDX PT, R83, R83, RZ, 0x1e1f ;  /* 0x001e1fff53537589 */ /* 0x000ee400000e0000 */
.L_x_12966:
        /* <DEDUP_REMOVED lines=35> */
[--C-:B------:R-:W-:Y:S02]  /*45d0*/  SHF.R.U32.HI R100, RZ, 0x10, R39.reuse ;  /* 0x00000010ff647819 */ /* 0x100fe40000011627 */
[--C-:B------:R-:W-:Y:S02]  /*45e0*/  SHF.R.U32.HI R101, RZ, 0x8, R39.reuse ;  /* 0x00000008ff657819 */ /* 0x100fe40000011627 */
[----:B------:R-:W-:Y:S02]  /*45f0*/  LOP3.LUT R99, R39, 0xff, RZ, 0xc0, !PT ;  /* 0x000000ff27637812 */ /* 0x000fe400078ec0ff */
[----:B------:R-:W-:Y:S01]  /*4600*/  SHF.R.U32.HI R102, RZ, 0x18, R39 ;  /* 0x00000018ff667819 */ /* 0x000fe20000011627 */
[----:B--2---:R-:W-:Y:S01]  /*4610*/  IMAD.MOV.U32 R39, RZ, RZ, R12 ;  /* 0x000000ffff277224 */ /* 0x004fe200078e000c */
[----:B------:R-:W-:Y:S01]  /*4620*/  F2FP.F16.E4M3.UNPACK_B R105, R92.H1 ;  /* 0x0000005cff69723e */ /* 0x000fe200030006ff */
[----:B0-----:R-:W-:Y:S01]  /*4630*/  IMAD.MOV.U32 R12, RZ, RZ, R8 ;  /* 0x000000ffff0c7224 */ /* 0x001fe200078e0008 */
[----:B------:R-:W-:-:S02]  /*4640*/  F2FP.F16.E4M3.UNPACK_B R8, R90.H1 ;  /* 0x0000005aff08723e */ /* 0x000fc400030006ff */
[-C--:B------:R-:W-:Y:S01]  /*4650*/  F2FP.F16.E4M3.UNPACK_B R103, R39.reuse.H1 ;  /* 0x00000027ff67723e */ /* 0x080fe200030006ff */
[----:B------:R-:W-:Y:S01]  /*4660*/  HADD2.F32 R107, -RZ, R105.H0_H0 ;  /* 0x20000069ff6b7230 */ /* 0x000fe20000004100 */
[----:B------:R-:W-:Y:S01]  /*4670*/  F2FP.F16.E4M3.UNPACK_B R104, R12.H1 ;  /* 0x0000000cff68723e */ /* 0x000fe200030006ff */
[----:B------:R-:W-:Y:S01]  /*4680*/  HADD2.F32 R108, -RZ, R8.H0_H0 ;  /* 0x20000008ff6c7230 */ /* 0x000fe20000004100 */
[----:B------:R-:W-:Y:S01]  /*4690*/  F2FP.F16.E4M3.UNPACK_B R90, R90 ;  /* 0x0000005aff5a723e */ /* 0x000fe200020006ff */
[--C-:B------:R-:W-:Y:S01]  /*46a0*/  HADD2.F32 R106, -RZ, R103.reuse.H0_H0 ;  /* 0x20000067ff6a7230 */ /* 0x100fe20000004100 */
[----:B------:R-:W-:Y:S01]  /*46b0*/  F2FP.F16.E4M3.UNPACK_B R39, R39 ;  /* 0x00000027ff27723e */ /* 0x000fe200020006ff */
[----:B------:R-:W-:Y:S01]  /*46c0*/  HADD2.F32 R109, -RZ, R104.H0_H0 ;  /* 0x20000068ff6d7230 */ /* 0x000fe20000004100 */
[----:B------:R-:W-:Y:S01]  /*46d0*/  F2FP.F16.E4M3.UNPACK_B R12, R12 ;  /* 0x0000000cff0c723e */ /* 0x000fe200020006ff */
[----:B------:R-:W-:Y:S02]  /*46e0*/  HADD2.F32 R8, -RZ, R8.H1_H1 ;  /* 0x30000008ff087230 */ /* 0x000fe40000004100 */
[C---:B------:R-:W-:Y:S01]  /*46f0*/  FMUL.FTZ R110, R106.reuse, R108 ;  /* 0x0000006c6a6e7220 */ /* 0x040fe20000410000 */
[----:B------:R-:W-:Y:S01]  /*4700*/  F2FP.F16.E4M3.UNPACK_B R92, R92 ;  /* 0x0000005cff5c723e */ /* 0x000fe200020006ff */
[C---:B------:R-:W-:Y:S01]  /*4710*/  FMUL.FTZ R108, R109.reuse, R108 ;  /* 0x0000006c6d6c7220 */ /* 0x040fe20000410000 */
[--C-:B------:R-:W-:Y:S01]  /*4720*/  SHF.R.U32.HI R36, RZ, 0x10, R29.reuse ;  /* 0x00000010ff247819 */ /* 0x100fe2000001161d */
[-C--:B------:R-:W-:Y:S01]  /*4730*/  FFMA.FTZ R110, R109, R107.reuse, -R110 ;  /* 0x0000006b6d6e7223 */ /* 0x080fe2000001086e */
[--C-:B------:R-:W-:Y:S01]  /*4740*/  SHF.R.U32.HI R28, RZ, 0x8, R29.reuse ;  /* 0x00000008ff1c7819 */ /* 0x100fe2000001161d */
[----:B------:R-:W-:Y:S01]  /*4750*/  FFMA.FTZ R108, R106, R107, R108 ;  /* 0x0000006b6a6c7223 */ /* 0x000fe2000001006c */
[----:B------:R-:W-:Y:S01]  /*4760*/  HADD2.F32 R107, -RZ, R103.H1_H1 ;  /* 0x30000067ff6b7230 */ /* 0x000fe20000004100 */
[----:B------:R-:W-:Y:S01]  /*4770*/  LOP3.LUT R30, R29, 0xff, RZ, 0xc0, !PT ;  /* 0x000000ff1d1e7812 */ /* 0x000fe200078ec0ff */
[----:B------:R-:W-:Y:S01]  /*4780*/  HADD2.F32 R103, -RZ, R104.H1_H1 ;  /* 0x30000068ff677230 */ /* 0x000fe20000004100 */
[----:B------:R-:W-:Y:S01]  /*4790*/  SHF.R.U32.HI R94, RZ, 0x18, R29 ;  /* 0x00000018ff5e7819 */ /* 0x000fe2000001161d */
[----:B------:R-:W-:-:S02]  /*47a0*/  HADD2.F32 R104, -RZ, R105.H1_H1 ;  /* 0x30000069ff687230 */ /* 0x000fc40000004100 */
[-C--:B------:R-:W-:Y:S01]  /*47b0*/  FMUL.FTZ R106, R107, R8.reuse ;  /* 0x000000086b6a7220 */ /* 0x080fe20000410000 */
[--C-:B------:R-:W-:Y:S02]  /*47c0*/  HADD2.F32 R105, -RZ, R92.reuse.H0_H0 ;  /* 0x2000005cff697230 */ /* 0x100fe40000004100 */
[C---:B------:R-:W-:Y:S01]  /*47d0*/  FMUL.FTZ R8, R103.reuse, R8 ;  /* 0x0000000867087220 */ /* 0x040fe20000410000 */
[----:B------:R-:W-:Y:S02]  /*47e0*/  HADD2.F32 R92, -RZ, R92.H1_H1 ;  /* 0x3000005cff5c7230 */ /* 0x000fe40000004100 */
[-C--:B------:R-:W-:Y:S01]  /*47f0*/  FFMA.FTZ R103, R103, R104.reuse, -R106 ;  /* 0x0000006867677223 */ /* 0x080fe2000001086a */
[----:B------:R-:W-:Y:S02]  /*4800*/  HADD2.F32 R106, -RZ, R90.H0_H0 ;  /* 0x2000005aff6a7230 */ /* 0x000fe40000004100 */
[----:B------:R-:W-:Y:S01]  /*4810*/  FFMA.FTZ R8, R107, R104, R8 ;  /* 0x000000686b087223 */ /* 0x000fe20000010008 */
[----:B------:R-:W-:Y:S01]  /*4820*/  HADD2.F32 R104, -RZ, R39.H0_H0 ;  /* 0x20000027ff687230 */ /* 0x000fe20000004100 */
[--C-:B------:R-:W-:Y:S01]  /*4830*/  SHF.R.U32.HI R29, RZ, 0x10, R31.reuse ;  /* 0x00000010ff1d7819 */ /* 0x100fe2000001161f */
[----:B------:R-:W-:Y:S01]  /*4840*/  HADD2.F32 R107, -RZ, R12.H0_H0 ;  /* 0x2000000cff6b7230 */ /* 0x000fe20000004100 */
[----:B------:R-:W-:Y:S01]  /*4850*/  SHF.R.U32.HI R95, RZ, 0x8, R31 ;  /* 0x00000008ff5f7819 */ /* 0x000fe2000001161f */
[----:B------:R-:W-:-:S02]  /*4860*/  HADD2.F32 R90, -RZ, R90.H1_H1 ;  /* 0x3000005aff5a7230 */ /* 0x000fc40000004100 */
[CC--:B------:R-:W-:Y:S01]  /*4870*/  FMUL.FTZ R109, R104.reuse, R106.reuse ;  /* 0x0000006a686d7220 */ /* 0x0c0fe20000410000 */
[----:B------:R-:W-:Y:S02]  /*4880*/  HADD2.F32 R39, -RZ, R39.H1_H1 ;  /* 0x30000027ff277230 */ /* 0x000fe40000004100 */
[----:B------:R-:W-:Y:S01]  /*4890*/  FMUL.FTZ R106, R107, R106 ;  /* 0x0000006a6b6a7220 */ /* 0x000fe20000410000 */
[----:B------:R-:W-:Y:S01]  /*48a0*/  LOP3.LUT R38, R31, 0xff, RZ, 0xc0, !PT ;  /* 0x000000ff1f267812 */ /* 0x000fe200078ec0ff */
[-C--:B------:R-:W-:Y:S01]  /*48b0*/  FFMA.FTZ R109, R107, R105.reuse, -R109 ;  /* 0x000000696b6d7223 */ /* 0x080fe2000001086d */
[----:B------:R-:W-:Y:S01]  /*48c0*/  SHF.R.U32.HI R31, RZ, 0x18, R31 ;  /* 0x00000018ff1f7819 */ /* 0x000fe2000001161f */
[----:B------:R-:W-:Y:S01]  /*48d0*/  FFMA.FTZ R106, R104, R105, R106 ;  /* 0x00000069686a7223 */ /* 0x000fe2000001006a */
[----:B------:R-:W-:Y:S02]  /*48e0*/  HADD2.F32 R105, -RZ, R12.H1_H1 ;  /* 0x3000000cff697230 */ /* 0x000fe40000004100 */
[-C--:B------:R-:W-:Y:S01]  /*48f0*/  FMUL.FTZ R12, R39, R90.reuse ;  /* 0x0000005a270c7220 */ /* 0x080fe20000410000 */
[----:B------:R-:W-:Y:S01]  /*4900*/  PRMT R31, R31, 0x654, R38 ;  /* 0x000006541f1f7816 */ /* 0x000fe20000000026 */
[----:B------:R-:W-:Y:S01]  /*4910*/  IMAD.SHL.U32 R113, R28, 0x100, RZ ;  /* 0x000001001c717824 */ /* 0x000fe200078e00ff */
[----:B------:R-:W-:Y:S01]  /*4920*/  PRMT R30, R94, 0x654, R30 ;  /* 0x000006545e1e7816 */ /* 0x000fe2000000001e */
[C---:B------:R-:W-:Y:S01]  /*4930*/  FMUL.FTZ R90, R105.reuse, R90 ;  /* 0x0000005a695a7220 */ /* 0x040fe20000410000 */
[----:B------:R-:W-:Y:S01]  /*4940*/  FFMA.FTZ R12, R105, R92, -R12 ;  /* 0x0000005c690c7223 */ /* 0x000fe2000001080c */
[----:B------:R-:W-:Y:S01]  /*4950*/  F2FP.F16.E4M3.UNPACK_B R104, R89.H1 ;  /* 0x00000059ff68723e */ /* 0x000fe200030006ff */
[----:B------:R-:W-:-:S02]  /*4960*/  IMAD.SHL.U32 R28, R95, 0x100, RZ ;  /* 0x000001005f1c7824 */ /* 0x000fc400078e00ff */
[----:B------:R-:W-:Y:S01]  /*4970*/  FFMA.FTZ R39, R39, R92, R90 ;  /* 0x0000005c27277223 */ /* 0x000fe2000001005a */
[----:B------:R-:W-:Y:S01]  /*4980*/  IMAD.MOV.U32 R90, RZ, RZ, R10 ;  /* 0x000000ffff5a7224 */ /* 0x000fe200078e000a */
[----:B------:R-:W-:Y:S01]  /*4990*/  F2FP.F16.E4M3.UNPACK_B R92, R14.H1 ;  /* 0x0000000eff5c723e */ /* 0x000fe200030006ff */
[----:B------:R-:W-:Y:S01]  /*49a0*/  IMAD.MOV.U32 R10, RZ, RZ, R15 ;  /* 0x000000ffff0a7224 */ /* 0x000fe200078e000f */
        /* <DEDUP_REMOVED lines=9> */
[----:B------:R-:W-:-:S02]  /*4a40*/  HADD2.F32 R15, -RZ, R15.H1_H1 ;  /* 0x3000000fff0f7230 */ /* 0x000fc40000004100 */
        /* <DEDUP_REMOVED lines=8> */
[C---:B------:R-:W-:Y:S01]  /*4ad0*/  FMUL.FTZ R15, R38.reuse, R15 ;  /* 0x0000000f260f7220 */ /* 0x040fe20000410000 */
[--C-:B------:R-:W-:Y:S01]  /*4ae0*/  SHF.R.U32.HI R98, RZ, 0x8, R37.reuse ;  /* 0x00000008ff627819 */ /* 0x100fe20000011625 */
[----:B------:R-:W-:Y:S01]  /*4af0*/  HADD2.F32 R104, -RZ, R90.H0_H0 ;  /* 0x2000005aff687230 */ /* 0x000fe20000004100 */
[----:B------:R-:W-:Y:S01]  /*4b00*/  SHF.R.U32.HI R97, RZ, 0x10, R37 ;  /* 0x00000010ff617819 */ /* 0x000fe20000011625 */
[-C--:B------:R-:W-:Y:S01]  /*4b10*/  FFMA.FTZ R38, R38, R105.reuse, -R107 ;  /* 0x0000006926267223 */ /* 0x080fe2000001086b */
[----:B------:R-:W-:Y:S01]  /*4b20*/  LOP3.LUT R96, R37, 0xff, RZ, 0xc0, !PT ;  /* 0x000000ff25607812 */ /* 0x000fe200078ec0ff */
[----:B------:R-:W-:Y:S01]  /*4b30*/  FFMA.FTZ R15, R92, R105, R15 ;  /* 0x000000695c0f7223 */ /* 0x000fe2000001000f */
[----:B------:R-:W-:Y:S01]  /*4b40*/  SHF.R.U32.HI R37, RZ, 0x18, R37 ;  /* 0x00000018ff257819 */ /* 0x000fe20000011625 */
[----:B------:R-:W-:Y:S01]  /*4b50*/  HADD2.F32 R107, -RZ, R91.H0_H0 ;  /* 0x2000005bff6b7230 */ /* 0x000fe20000004100 */
[----:B------:R-:W-:Y:S01]  /*4b60*/  F2FP.F16.E4M3.UNPACK_B R89, R89 ;  /* 0x00000059ff59723e */ /* 0x000fe200020006ff */
[----:B------:R-:W-:Y:S01]  /*4b70*/  HADD2.F32 R92, -RZ, R14.H0_H0 ;  /* 0x2000000eff5c7230 */ /* 0x000fe20000004100 */
[----:B------:R-:W-:Y:S01]  /*4b80*/  LOP3.LUT R28, R31, 0xff00, R28, 0xf8, !PT ;  /* 0x0000ff001f1c7812 */ /* 0x000fe200078ef81c */
[----:B------:R-:W-:Y:S01]  /*4b90*/  IMAD.U32 R31, R36, 0x10000, RZ ;  /* 0x00010000241f7824 */ /* 0x000fe200078e00ff */
[----:B------:R-:W-:Y:S01]  /*4ba0*/  LOP3.LUT R30, R30, 0xff00, R113, 0xf8, !PT ;  /* 0x0000ff001e1e7812 */ /* 0x000fe200078ef871 */
[----:B------:R-:W-:Y:S01]  /*4bb0*/  IMAD.SHL.U32 R98, R98, 0x100, RZ ;  /* 0x0000010062627824 */ /* 0x000fe200078e00ff */
[----:B------:R-:W-:Y:S01]  /*4bc0*/  PRMT R37, R37, 0x654, R96 ;  /* 0x0000065425257816 */ /* 0x000fe20000000060 */
[----:B------:R-:W-:-:S02]  /*4bd0*/  HADD2.F32 R94, -RZ, R89.H0_H0 ;  /* 0x20000059ff5e7230 */ /* 0x000fc40000004100 */
[-C--:B------:R-:W-:Y:S01]  /*4be0*/  FMUL.FTZ R105, R92, R107.reuse ;  /* 0x0000006b5c697220 */ /* 0x080fe20000410000 */
[----:B------:R-:W-:Y:S02]  /*4bf0*/  IMAD.U32 R95, R29, 0x10000, RZ ;  /* 0x000100001d5f7824 */ /* 0x000fe400078e00ff */
[----:B------:R-:W-:Y:S01]  /*4c00*/  FMUL.FTZ R107, R104, R107 ;  /* 0x0000006b686b7220 */ /* 0x000fe20000410000 */
[----:B------:R-:W-:Y:S01]  /*4c10*/  HADD2.F32 R91, -RZ, R91.H1_H1 ;  /* 0x3000005bff5b7230 */ /* 0x000fe20000004100 */
[----:B------:R-:W-:Y:S01]  /*4c20*/  LOP3.LUT R29, R30, 0xff0000, R31, 0xf8, !PT ;  /* 0x00ff00001e1d7812 */ /* 0x000fe200078ef81f */
[----:B------:R-:W-:Y:S01]  /*4c30*/  HADD2.F32 R36, -RZ, R14.H1_H1 ;  /* 0x3000000eff247230 */ /* 0x000fe20000004100 */
[----:B------:R-:W-:Y:S01]  /*4c40*/  LOP3.LUT R37, R37, 0xff00, R98, 0xf8, !PT ;  /* 0x0000ff0025257812 */ /* 0x000fe200078ef862 */
[----:B------:R-:W-:Y:S02]  /*4c50*/  HADD2.F32 R90, -RZ, R90.H1_H1 ;  /* 0x3000005aff5a7230 */ /* 0x000fe40000004100 */
[----:B------:R-:W-:Y:S01]  /*4c60*/  FFMA.FTZ R107, R92, R94, R107 ;  /* 0x0000005e5c6b7223 */ /* 0x000fe2000001006b */
[----:B------:R-:W-:-:S02]  /*4c70*/  IMAD.U32 R30, R97, 0x10000, RZ ;  /* 0x00010000611e7824 */ /* 0x000fc400078e00ff */
[-C--:B------:R-:W-:Y:S01]  /*4c80*/  FMUL.FTZ R31, R36, R91.reuse ;  /* 0x0000005b241f7220 */ /* 0x080fe20000410000 */
[----:B------:R-:W-:Y:S02]  /*4c90*/  HADD2.F32 R89, -RZ, R89.H1_H1 ;  /* 0x30000059ff597230 */ /* 0x000fe40000004100 */
[----:B------:R-:W-:Y:S01]  /*4ca0*/  FMUL.FTZ R91, R90, R91 ;  /* 0x0000005b5a5b7220 */ /* 0x000fe20000410000 */
[----:B------:R-:W-:Y:S01]  /*4cb0*/  IMAD.SHL.U32 R92, R101, 0x100, RZ ;  /* 0x00000100655c7824 */ /* 0x000fe200078e00ff */
[----:B------:R-:W-:Y:S01]  /*4cc0*/  PRMT R99, R102, 0x654, R99 ;  /* 0x0000065466637816 */ /* 0x000fe20000000063 */
[----:B------:R-:W-:Y:S01]  /*4cd0*/  FFMA.FTZ R105, R104, R94, -R105 ;  /* 0x0000005e68697223 */ /* 0x000fe20000010869 */
[----:B------:R-:W-:Y:S01]  /*4ce0*/  LOP3.LUT R37, R37, 0xff0000, R30, 0xf8, !PT ;  /* 0x00ff000025257812 */ /* 0x000fe200078ef81e */
[-C--:B------:R-:W-:Y:S01]  /*4cf0*/  FFMA.FTZ R30, R90, R89.reuse, -R31 ;  /* 0x000000595a1e7223 */ /* 0x080fe2000001081f */
[----:B------:R-:W-:Y:S01]  /*4d00*/  FFMA.FTZ R36, R36, R89, R91 ;  /* 0x0000005924247223 */ /* 0x000fe2000001005b */
[----:B------:R-:W-:Y:S01]  /*4d10*/  LOP3.LUT R99, R99, 0xff00, R92, 0xf8, !PT ;  /* 0x0000ff0063637812 */ /* 0x000fe200078ef85c */
[----:B------:R-:W-:Y:S01]  /*4d20*/  IMAD.U32 R14, R100, 0x10000, RZ ;  /* 0x00010000640e7824 */ /* 0x000fe200078e00ff */
[----:B------:R-:W-:-:S02]  /*4d30*/  F2FP.F16.E4M3.UNPACK_B R90, R13 ;  /* 0x0000000dff5a723e */ /* 0x000fc400020006ff */
[----:B------:R-:W-:Y:S02]  /*4d40*/  F2FP.F16.E4M3.UNPACK_B R89, R37 ;  /* 0x00000025ff59723e */ /* 0x000fe400020006ff */
[----:B------:R-:W-:Y:S01]  /*4d50*/  F2FP.F16.E4M3.UNPACK_B R92, R9 ;  /* 0x00000009ff5c723e */ /* 0x000fe200020006ff */
[----:B------:R-:W-:Y:S01]  /*4d60*/  HADD2.F32 R94, -RZ, R90.H0_H0 ;  /* 0x2000005aff5e7230 */ /* 0x000fe20000004100 */
[----:B------:R-:W-:Y:S01]  /*4d70*/  LOP3.LUT R28, R28, 0xff0000, R95, 0xf8, !PT ;  /* 0x00ff00001c1c7812 */ /* 0x000fe200078ef85f */
[----:B------:R-:W-:Y:S01]  /*4d80*/  HADD2.F32 R95, -RZ, R89.H0_H0 ;  /* 0x20000059ff5f7230 */ /* 0x000fe20000004100 */
[----:B------:R-:W-:Y:S01]  /*4d90*/  F2FP.F16.E4M3.UNPACK_B R91, R29 ;  /* 0x0000001dff5b723e */ /* 0x000fe200020006ff */
[--C-:B------:R-:W-:Y:S01]  /*4da0*/  HADD2.F32 R31, -RZ, R92.reuse.H0_H0 ;  /* 0x2000005cff1f7230 */ /* 0x100fe20000004100 */
[----:B------:R-:W-:Y:S01]  /*4db0*/  F2FP.SATFINITE.E4M3.F32.PACK_AB_MERGE_C R108, R8, R108, RZ ;  /* 0x0000006c086c723e */ /* 0x000fe200048070ff */
[----:B------:R-:W-:Y:S02]  /*4dc0*/  HADD2.F32 R92, -RZ, R92.H1_H1 ;  /* 0x3000005cff5c7230 */ /* 0x000fe40000004100 */
[----:B------:R-:W-:Y:S01]  /*4dd0*/  FMUL.FTZ R96, R94, R95 ;  /* 0x0000005f5e607220 */ /* 0x000fe20000410000 */
[----:B------:R-:W-:-:S02]  /*4de0*/  HADD2.F32 R8, -RZ, R91.H0_H0 ;  /* 0x2000005bff087230 */ /* 0x000fc40000004100 */
[C---:B------:R-:W-:Y:S01]  /*4df0*/  FMUL.FTZ R95, R31.reuse, R95 ;  /* 0x0000005f1f5f7220 */ /* 0x040fe20000410000 */
[----:B------:R-:W-:Y:S01]  /*4e00*/  HADD2.F32 R91, -RZ, R91.H1_H1 ;  /* 0x3000005bff5b7230 */ /* 0x000fe20000004100 */
[----:B------:R-:W-:Y:S01]  /*4e10*/  F2FP.F16.E4M3.UNPACK_B R29, R29.H1 ;  /* 0x0000001dff1d723e */ /* 0x000fe200030006ff */
[-C--:B------:R-:W-:Y:S01]  /*4e20*/  FFMA.FTZ R31, R31, R8.reuse, -R96 ;  /* 0x000000081f1f7223 */ /* 0x080fe20000010860 */
[----:B------:R-:W-:Y:S01]  /*4e30*/  FFMA.FTZ R8, R94, R8, R95 ;  /* 0x000000085e087223 */ /* 0x000fe2000001005f */
[----:B------:R-:W-:Y:S01]  /*4e40*/  F2FP.F16.E4M3.UNPACK_B R94, R13.H1 ;  /* 0x0000000dff5e723e */ /* 0x000fe200030006ff */
[----:B------:R-:W-:Y:S01]  /*4e50*/  HADD2.F32 R95, -RZ, R90.H1_H1 ;  /* 0x3000005aff5f7230 */ /* 0x000fe20000004100 */
[----:B------:R-:W-:Y:S01]  /*4e60*/  F2FP.F16.E4M3.UNPACK_B R96, R37.H1 ;  /* 0x00000025ff60723e */ /* 0x000fe200030006ff */
[----:B------:R-:W-:Y:S01]  /*4e70*/  HADD2.F32 R13, -RZ, R89.H1_H1 ;  /* 0x30000059ff0d7230 */ /* 0x000fe20000004100 */
[----:B------:R-:W-:Y:S01]  /*4e80*/  F2FP.F16.E4M3.UNPACK_B R89, R9.H1 ;  /* 0x00000009ff59723e */ /* 0x000fe200030006ff */
[----:B------:R-:W-:Y:S01]  /*4e90*/  HADD2.F32 R37, -RZ, R94.H0_H0 ;  /* 0x2000005eff257230 */ /* 0x000fe20000004100 */
[----:B------:R-:W-:Y:S01]  /*4ea0*/  LOP3.LUT R14, R99, 0xff0000, R14, 0xf8, !PT ;  /* 0x00ff0000630e7812 */ /* 0x000fe200078ef80e */
[----:B------:R-:W-:-:S02]  /*4eb0*/  HADD2.F32 R98, -RZ, R96.H0_H0 ;  /* 0x20000060ff627230 */ /* 0x000fc40000004100 */
[CC--:B------:R-:W-:Y:S01]  /*4ec0*/  FMUL.FTZ R9, R95.reuse, R13.reuse ;  /* 0x0000000d5f097220 */ /* 0x0c0fe20000410000 */
[C---:B------:R-:W-:Y:S01]  /*4ed0*/  FMUL.FTZ R100, R92.reuse, R13 ;  /* 0x0000000d5c647220 */ /* 0x040fe20000410000 */
[----:B------:R-:W-:Y:S01]  /*4ee0*/  HADD2.F32 R94, -RZ, R94.H1_H1 ;  /* 0x3000005eff5e7230 */ /* 0x000fe20000004100 */
[----:B------:R-:W-:Y:S01]  /*4ef0*/  F2FP.F16.E4M3.UNPACK_B R99, R14.H1 ;  /* 0x0000000eff63723e */ /* 0x000fe200030006ff */
        /* <DEDUP_REMOVED lines=11> */
[CC--:B------:R-:W-:Y:S01]  /*4fb0*/  FMUL.FTZ R100, R94.reuse, R96.reuse ;  /* 0x000000605e647220 */ /* 0x0c0fe20000410000 */
[C---:B------:R-:W-:Y:S01]  /*4fc0*/  FMUL.FTZ R37, R89.reuse, R96 ;  /* 0x0000006059257220 */ /* 0x040fe20000410000 */
[----:B------:R-:W-:Y:S01]  /*4fd0*/  F2FP.F16.E4M3.UNPACK_B R91, R10 ;  /* 0x0000000aff5b723e */ /* 0x000fe200020006ff */
[----:B------:R-:W-:Y:S01]  /*4fe0*/  HADD2.F32 R101, -RZ, R99.H0_H0 ;  /* 0x20000063ff657230 */ /* 0x000fe20000004100 */
[----:B------:R-:W-:Y:S01]  /*4ff0*/  F2FP.F16.E4M3.UNPACK_B R96, R14 ;  /* 0x0000000eff60723e */ /* 0x000fe200020006ff */
[----:B------:R-:W-:Y:S01]  /*5000*/  FFMA.FTZ R92, R89, R97, -R100 ;  /* 0x00000061595c7223 */ /* 0x000fe20000010864 */
[----:B------:R-:W-:Y:S01]  /*5010*/  F2FP.F16.E4M3.UNPACK_B R95, R11 ;  /* 0x0000000bff5f723e */ /* 0x000fe200020006ff */
[----:B------:R-:W-:Y:S01]  /*5020*/  FFMA.FTZ R94, R94, R97, R37 ;  /* 0x000000615e5e7223 */ /* 0x000fe20000010025 */
[----:B------:R-:W-:Y:S01]  /*5030*/  HADD2.F32 R37, -RZ, R91.H0_H0 ;  /* 0x2000005bff257230 */ /* 0x000fe20000004100 */
[-C--:B------:R-:W-:Y:S01]  /*5040*/  F2FP.F16.E4M3.UNPACK_B R97, R28.reuse ;  /* 0x0000001cff61723e */ /* 0x080fe200020006ff */
[----:B------:R-:W-:Y:S01]  /*5050*/  HADD2.F32 R100, -RZ, R96.H0_H0 ;  /* 0x20000060ff647230 */ /* 0x000fe20000004100 */
[----:B------:R-:W-:Y:S01]  /*5060*/  F2FP.F16.E4M3.UNPACK_B R14, R11.H1 ;  /* 0x0000000bff0e723e */ /* 0x000fe200030006ff */
[----:B------:R-:W-:Y:S01]  /*5070*/  HADD2.F32 R89, -RZ, R95.H0_H0 ;  /* 0x2000005fff597230 */ /* 0x000fe20000004100 */
[----:B------:R-:W-:Y:S01]  /*5080*/  F2FP.F16.E4M3.UNPACK_B R28, R28.H1 ;  /* 0x0000001cff1c723e */ /* 0x000fe200030006ff */
[----:B------:R-:W-:-:S02]  /*5090*/  HADD2.F32 R98, -RZ, R97.H0_H0 ;  /* 0x20000061ff627230 */ /* 0x000fc40000004100 */
[----:B------:R-:W-:Y:S01]  /*50a0*/  FMUL.FTZ R102, R37, R100 ;  /* 0x0000006425667220 */ /* 0x000fe20000410000 */
[----:B------:R-:W-:Y:S01]  /*50b0*/  F2FP.SATFINITE.E4M3.F32.PACK_AB_MERGE_C R103, R103, R110, RZ ;  /* 0x0000006e6767723e */ /* 0x000fe200048070ff */
[C---:B------:R-:W-:Y:S01]  /*50c0*/  FMUL.FTZ R100, R89.reuse, R100 ;  /* 0x0000006459647220 */ /* 0x040fe20000410000 */
[----:B------:R-:W-:Y:S02]  /*50d0*/  HADD2.F32 R99, -RZ, R99.H1_H1 ;  /* 0x30000063ff637230 */ /* 0x000fe40000004100 */
[-C--:B------:R-:W-:Y:S01]  /*50e0*/  FFMA.FTZ R89, R89, R98.reuse, -R102 ;  /* 0x0000006259597223 */ /* 0x080fe20000010866 */
[----:B------:R-:W-:Y:S01]  /*50f0*/  F2FP.SATFINITE.E4M3.F32.PACK_AB_MERGE_C R12, R12, R109, R103 ;  /* 0x0000006d0c0c723e */ /* 0x000fe20004807067 */
[----:B------:R-:W-:Y:S01]  /*5100*/  FFMA.FTZ R37, R37, R98, R100 ;  /* 0x0000006225257223 */ /* 0x000fe20000010064 */
[----:B------:R-:W-:Y:S01]  /*5110*/  F2FP.F16.E4M3.UNPACK_B R98, R10.H1 ;  /* 0x0000000aff62723e */ /* 0x000fe200030006ff */
[----:B------:R-:W-:Y:S01]  /*5120*/  HADD2.F32 R10, -RZ, R14.H0_H0 ;  /* 0x2000000eff0a7230 */ /* 0x000fe20000004100 */
[----:B------:R-:W-:Y:S01]  /*5130*/  F2FP.SATFINITE.E4M3.F32.PACK_AB_MERGE_C R38, R38, R111, RZ ;  /* 0x0000006f2626723e */ /* 0x000fe200048070ff */
[----:B------:R-:W-:Y:S01]  /*5140*/  HADD2.F32 R100, -RZ, R28.H0_H0 ;  /* 0x2000001cff647230 */ /* 0x000fe20000004100 */
[----:B------:R-:W-:Y:S01]  /*5150*/  F2FP.SATFINITE.E4M3.F32.PACK_AB_MERGE_C R15, R15, R112, RZ ;  /* 0x000000700f0f723e */ /* 0x000fe200048070ff */
[----:B------:R-:W-:-:S02]  /*5160*/  HADD2.F32 R11, -RZ, R98.H0_H0 ;  /* 0x20000062ff0b7230 */ /* 0x000fc40000004100 */
[----:B------:R-:W-:Y:S01]  /*5170*/  FMUL.FTZ R102, R10, R101 ;  /* 0x000000650a667220 */ /* 0x000fe20000410000 */
[----:B------:R-:W-:Y:S01]  /*5180*/  HADD2.F32 R98, -RZ, R98.H1_H1 ;  /* 0x30000062ff627230 */ /* 0x000fe20000004100 */
[----:B------:R-:W-:Y:S01]  /*5190*/  F2FP.SATFINITE.E4M3.F32.PACK_AB_MERGE_C R29, R94, R29, RZ ;  /* 0x0000001d5e1d723e */ /* 0x000fe200048070ff */
[----:B------:R-:W-:Y:S02]  /*51a0*/  HADD2.F32 R14, -RZ, R14.H1_H1 ;  /* 0x3000000eff0e7230 */ /* 0x000fe40000004100 */
[C---:B------:R-:W-:Y:S01]  /*51b0*/  FMUL.FTZ R103, R11.reuse, R101 ;  /* 0x000000650b677220 */ /* 0x040fe20000410000 */
[----:B------:R-:W-:Y:S02]  /*51c0*/  HADD2.F32 R101, -RZ, R28.H1_H1 ;  /* 0x3000001cff657230 */ /* 0x000fe40000004100 */
[-C--:B------:R-:W-:Y:S01]  /*51d0*/  FFMA.FTZ R11, R11, R100.reuse, R102 ;  /* 0x000000640b0b7223 */ /* 0x080fe20000010066 */
[----:B------:R-:W-:Y:S02]  /*51e0*/  HADD2.F32 R91, -RZ, R91.H1_H1 ;  /* 0x3000005bff5b7230 */ /* 0x000fe40000004100 */
[----:B------:R-:W-:Y:S01]  /*51f0*/  FFMA.FTZ R10, R10, R100, -R103 ;  /* 0x000000640a0a7223 */ /* 0x000fe20000010867 */
[-C--:B------:R-:W-:Y:S01]  /*5200*/  FMUL.FTZ R103, R98, R99.reuse ;  /* 0x0000006362677220 */ /* 0x080fe20000410000 */
[----:B------:R-:W-:Y:S01]  /*5210*/  FMUL.FTZ R109, R14, R99 ;  /* 0x000000630e6d7220 */ /* 0x000fe20000410000 */
[----:B------:R-:W-:Y:S01]  /*5220*/  HADD2.F32 R96, -RZ, R96.H1_H1 ;  /* 0x30000060ff607230 */ /* 0x000fe20000004100 */
[----:B------:R-:W-:Y:S01]  /*5230*/  F2FP.SATFINITE.E4M3.F32.PACK_AB_MERGE_C R39, R39, R106, R108 ;  /* 0x0000006a2727723e */ /* 0x000fe2000480706c */
[----:B------:R-:W-:-:S02]  /*5240*/  HADD2.F32 R95, -RZ, R95.H1_H1 ;  /* 0x3000005fff5f7230 */ /* 0x000fc40000004100 */
[-C--:B------:R-:W-:Y:S01]  /*5250*/  FFMA.FTZ R99, R14, R101.reuse, -R103 ;  /* 0x000000650e637223 */ /* 0x080fe20000010867 */
[----:B------:R-:W-:Y:S01]  /*5260*/  FFMA.FTZ R14, R98, R101, R109 ;  /* 0x00000065620e7223 */ /* 0x000fe2000001006d */
[----:B------:R-:W-:Y:S02]  /*5270*/  HADD2.F32 R28, -RZ, R97.H1_H1 ;  /* 0x30000061ff1c7230 */ /* 0x000fe40000004100 */
[-C--:B------:R-:W-:Y:S01]  /*5280*/  FMUL.FTZ R98, R91, R96.reuse ;  /* 0x000000605b627220 */ /* 0x080fe20000410000 */
[C---:B------:R-:W-:Y:S01]  /*5290*/  FMUL.FTZ R96, R95.reuse, R96 ;  /* 0x000000605f607220 */ /* 0x040fe20000410000 */
[----:B------:R-:W-:Y:S02]  /*52a0*/  F2FP.SATFINITE.E4M3.F32.PACK_AB_MERGE_C R30, R30, R105, R38 ;  /* 0x000000691e1e723e */ /* 0x000fe40004807026 */
[-C--:B------:R-:W-:Y:S01]  /*52b0*/  FFMA.FTZ R98, R95, R28.reuse, -R98 ;  /* 0x0000001c5f627223 */ /* 0x080fe20000010862 */
[----:B------:R-:W-:Y:S01]  /*52c0*/  FFMA.FTZ R96, R91, R28, R96 ;  /* 0x0000001c5b607223 */ /* 0x000fe20000010060 */
[----:B------:R-:W-:-:S02]  /*52d0*/  F2FP.SATFINITE.E4M3.F32.PACK_AB_MERGE_C R10, R99, R10, RZ ;  /* 0x0000000a630a723e */ /* 0x000fc400048070ff */
[----:B------:R-:W-:Y:S02]  /*52e0*/  F2FP.SATFINITE.E4M3.F32.PACK_AB_MERGE_C R14, R14, R11, RZ ;  /* 0x0000000b0e0e723e */ /* 0x000fe400048070ff */
[----:B------:R-:W-:Y:S02]  /*52f0*/  F2FP.SATFINITE.E4M3.F32.PACK_AB_MERGE_C R36, R36, R107, R15 ;  /* 0x0000006b2424723e */ /* 0x000fe4000480700f */
[----:B------:R-:W-:Y:S02]  /*5300*/  F2FP.SATFINITE.E4M3.F32.PACK_AB_MERGE_C R9, R92, R9, RZ ;  /* 0x000000095c09723e */ /* 0x000fe400048070ff */
[----:B------:R-:W-:Y:S01]  /*5310*/  F2FP.SATFINITE.E4M3.F32.PACK_AB_MERGE_C R13, R13, R8, R29 ;  /* 0x000000080d0d723e */ /* 0x000fe2000480701d */
[----:B------:R-:W-:Y:S01]  /*5320*/  IMAD.MOV.U32 R8, RZ, RZ, R12 ;  /* 0x000000ffff087224 */ /* 0x000fe200078e000c */
[----:B------:R-:W-:Y:S01]  /*5330*/  F2FP.SATFINITE.E4M3.F32.PACK_AB_MERGE_C R11, R98, R89, R10 ;  /* 0x00000059620b723e */ /* 0x000fe2000480700a */
[----:B------:R-:W-:Y:S01]  /*5340*/  IMAD.MOV.U32 R12, RZ, RZ, R39 ;  /* 0x000000ffff0c7224 */ /* 0x000fe200078e0027 */
[----:B------:R-:W-:Y:S01]  /*5350*/  F2FP.SATFINITE.E4M3.F32.PACK_AB_MERGE_C R15, R96, R37, R14 ;  /* 0x00000025600f723e */ /* 0x000fe2000480700e */
[----:B------:R-:W-:Y:S01]  /*5360*/  IMAD.MOV.U32 R10, RZ, RZ, R30 ;  /* 0x000000ffff0a7224 */ /* 0x000fe200078e001e */
[----:B------:R-:W-:-:S02]  /*5370*/  F2FP.SATFINITE.E4M3.F32.PACK_AB_MERGE_C R9, R90, R31, R9 ;  /* 0x0000001f5a09723e */ /* 0x000fc40004807009 */
[----:B------:R-:W-:-:S07]  /*5380*/  MOV R14, R36 ;  /* 0x00000024000e7202 */ /* 0x000fce0000000f00 */
.L_x_12717:
[----:B------:R-:W-:Y:S05]  /*5390*/  BSYNC B2 ;  /* 0x0000000000027941 */ /* 0x000fea0003800000 */
.L_x_12716:
[----:B0-----:R4:W-:Y:S04]  /*53a0*/  ST.E.128 desc[UR42][R72.64], R8 ;  /* 0x0000000848007985 */ /* 0x0019e8000c101d2a */
[----:B--2---:R4:W-:Y:S02]  /*53b0*/  @!P5 ST.E.128 desc[UR42][R74.64], R12 ;  /* 0x0000000c4a00d985 */ /* 0x0049e4000c101d2a */
.L_x_12715:
[----:B------:R-:W-:Y:S05]  /*53c0*/  BSYNC B1 ;  /* 0x0000000000017941 */ /* 0x000fea0003800000 */
.L_x_12714:
        /* <DEDUP_REMOVED lines=46> */
[----:B------:R-:W-:Y:S02]  /*56b0*/  SHF.R.U32.HI R74, RZ, 0x10, R7 ;  /* 0x00000010ff4a7819 */ /* 0x000fe40000011607 */
[----:B------:R-:W-:Y:S01]  /*56c0*/  LOP3.LUT R36, R35, 0xff0000ff, RZ, 0xc0, !PT ;  /* 0xff0000ff23247812 */ /* 0x000fe200078ec0ff */
[----:B------:R-:W-:Y:S01]  /*56d0*/  IMAD.SHL.U32 R39, R39, 0x100, RZ ;  /* 0x0000010027277824 */ /* 0x000fe200078e00ff */
[----:B------:R-:W-:Y:S01]  /*56e0*/  SHF.R.U32.HI R7, RZ, 0x10, R35 ;  /* 0x00000010ff077819 */ /* 0x000fe20000011623 */
[----:B------:R-:W-:Y:S01]  /*56f0*/  IMAD.SHL.U32 R35, R38, 0x100, RZ ;  /* 0x0000010026237824 */ /* 0x000fe200078e00ff */
[----:B------:R-:W-:Y:S01]  /*5700*/  LOP3.LUT R4, R4, 0xff00, R33, 0xf8, !PT ;  /* 0x0000ff0004047812 */ /* 0x000fe200078ef821 */
[----:B------:R-:W-:Y:S01]  /*5710*/  IMAD.U32 R33, R72, 0x10000, RZ ;  /* 0x0001000048217824 */ /* 0x000fe200078e00ff */
[----:B------:R-:W-:-:S02]  /*5720*/  PRMT R6, R75, 0x654, R6 ;  /* 0x000006544b067816 */ /* 0x000fc40000000006 */
[----:B------:R-:W-:Y:S01]  /*5730*/  PRMT R34, R73, 0x654, R34 ;  /* 0x0000065449227816 */ /* 0x000fe20000000022 */
[----:B------:R-:W-:Y:S01]  /*5740*/  IMAD.U32 R73, R7, 0x10000, RZ ;  /* 0x0001000007497824 */ /* 0x000fe200078e00ff */
[----:B------:R-:W-:Y:S02]  /*5750*/  LOP3.LUT R35, R6, 0xff00, R35, 0xf8, !PT ;  /* 0x0000ff0006237812 */ /* 0x000fe400078ef823 */
[----:B------:R-:W-:Y:S01]  /*5760*/  LOP3.LUT R6, R4, 0xff0000, R33, 0xf8, !PT ;  /* 0x00ff000004067812 */ /* 0x000fe200078ef821 */
[----:B------:R-:W-:Y:S01]  /*5770*/  IMAD.U32 R4, R74, 0x10000, RZ ;  /* 0x000100004a047824 */ /* 0x000fe200078e00ff */
[----:B------:R-:W-:Y:S02]  /*5780*/  LOP3.LUT R38, R34, 0xff00, R37, 0xf8, !PT ;  /* 0x0000ff0022267812 */ /* 0x000fe400078ef825 */
[----:B------:R-:W-:Y:S02]  /*5790*/  LOP3.LUT R72, R36, 0xff00, R39, 0xf8, !PT ;  /* 0x0000ff0024487812 */ /* 0x000fe400078ef827 */
[----:B------:R-:W-:-:S02]  /*57a0*/  F2FP.F16.E4M3.UNPACK_B R36, R87.H1 ;  /* 0x00000057ff24723e */ /* 0x000fc400030006ff */
[----:B------:R-:W-:Y:S02]  /*57b0*/  F2FP.F16.E4M3.UNPACK_B R34, R32.H1 ;  /* 0x00000020ff22723e */ /* 0x000fe400030006ff */
[----:B------:R-:W-:Y:S01]  /*57c0*/  F2FP.F16.E4M3.UNPACK_B R33, R30.H1 ;  /* 0x0000001eff21723e */ /* 0x000fe200030006ff */
[----:B------:R-:W-:Y:S01]  /*57d0*/  HADD2.F32 R39, -RZ, R36.H0_H0 ;  /* 0x20000024ff277230 */ /* 0x000fe20000004100 */
[----:B------:R-:W-:Y:S01]  /*57e0*/  LOP3.LUT R4, R35, 0xff0000, R4, 0xf8, !PT ;  /* 0x00ff000023047812 */ /* 0x000fe200078ef804 */
[----:B------:R-:W-:Y:S01]  /*57f0*/  HADD2.F32 R12, -RZ, R34.H0_H0 ;  /* 0x20000022ff0c7230 */ /* 0x000fe20000004100 */
[----:B------:R-:W-:Y:S01]  /*5800*/  F2FP.F16.E4M3.UNPACK_B R35, R85.H1 ;  /* 0x00000055ff23723e */ /* 0x000fe200030006ff */
[--C-:B------:R-:W-:Y:S01]  /*5810*/  HADD2.F32 R8, -RZ, R33.reuse.H0_H0 ;  /* 0x20000021ff087230 */ /* 0x100fe20000004100 */
[----:B------:R-:W-:Y:S01]  /*5820*/  LOP3.LUT R7, R38, 0xff0000, R5, 0xf8, !PT ;  /* 0x00ff000026077812 */ /* 0x000fe200078ef805 */
[----:B------:R-:W-:Y:S01]  /*5830*/  HADD2.F32 R33, -RZ, R33.H1_H1 ;  /* 0x30000021ff217230 */ /* 0x000fe20000004100 */
[----:B------:R-:W-:Y:S01]  /*5840*/  LOP3.LUT R5, R72, 0xff0000, R73, 0xf8, !PT ;  /* 0x00ff000048057812 */ /* 0x000fe200078ef849 */
[----:B------:R-:W-:-:S02]  /*5850*/  HADD2.F32 R37, -RZ, R35.H0_H0 ;  /* 0x20000023ff257230 */ /* 0x000fc40000004100 */
[-C--:B------:R-:W-:Y:S01]  /*5860*/  FMUL.FTZ R75, R12, R39.reuse ;  /* 0x000000270c4b7220 */ /* 0x080fe20000410000 */
[----:B------:R-:W-:Y:S02]  /*5870*/  HADD2.F32 R38, -RZ, R35.H1_H1 ;  /* 0x30000023ff267230 */ /* 0x000fe40000004100 */
[----:B------:R-:W-:Y:S01]  /*5880*/  FMUL.FTZ R39, R8, R39 ;  /* 0x0000002708277220 */ /* 0x000fe20000410000 */
[----:B------:R-:W-:Y:S01]  /*5890*/  HADD2.F32 R72, -RZ, R36.H1_H1 ;  /* 0x30000024ff487230 */ /* 0x000fe20000004100 */
[----:B------:R-:W-:Y:S01]  /*58a0*/  F2FP.F16.E4M3.UNPACK_B R87, R87 ;  /* 0x00000057ff57723e */ /* 0x000fe200020006ff */
[----:B------:R-:W-:Y:S01]  /*58b0*/  HADD2.F32 R35, -RZ, R34.H1_H1 ;  /* 0x30000022ff237230 */ /* 0x000fe20000004100 */
[----:B------:R-:W-:Y:S01]  /*58c0*/  F2FP.F16.E4M3.UNPACK_B R36, R32 ;  /* 0x00000020ff24723e */ /* 0x000fe200020006ff */
[----:B------:R-:W-:Y:S01]  /*58d0*/  FFMA.FTZ R12, R12, R37, R39 ;  /* 0x000000250c0c7223 */ /* 0x000fe20000010027 */
[----:B------:R-:W-:Y:S01]  /*58e0*/  F2FP.F16.E4M3.UNPACK_B R34, R30 ;  /* 0x0000001eff22723e */ /* 0x000fe200020006ff */
[----:B------:R-:W-:Y:S01]  /*58f0*/  HADD2.F32 R39, -RZ, R87.H0_H0 ;  /* 0x20000057ff277230 */ /* 0x000fe20000004100 */
[----:B------:R-:W-:Y:S01]  /*5900*/  F2FP.F16.E4M3.UNPACK_B R85, R85 ;  /* 0x00000055ff55723e */ /* 0x000fe200020006ff */
[----:B------:R-:W-:-:S02]  /*5910*/  HADD2.F32 R30, -RZ, R36.H0_H0 ;  /* 0x20000024ff1e7230 */ /* 0x000fc40000004100 */
[----:B------:R-:W-:Y:S01]  /*5920*/  FFMA.FTZ R8, R8, R37, -R75 ;  /* 0x0000002508087223 */ /* 0x000fe2000001084b */
[----:B------:R-:W-:Y:S02]  /*5930*/  HADD2.F32 R32, -RZ, R34.H0_H0 ;  /* 0x20000022ff207230 */ /* 0x000fe40000004100 */
[----:B------:R-:W-:Y:S01]  /*5940*/  FMUL.FTZ R74, R35, R72 ;  /* 0x00000048234a7220 */ /* 0x000fe20000410000 */
[----:B------:R-:W-:Y:S02]  /*5950*/  HADD2.F32 R37, -RZ, R85.H0_H0 ;  /* 0x20000055ff257230 */ /* 0x000fe40000004100 */
[-C--:B------:R-:W-:Y:S01]  /*5960*/  FMUL.FTZ R73, R30, R39.reuse ;  /* 0x000000271e497220 */ /* 0x080fe20000410000 */
[----:B------:R-:W-:Y:S02]  /*5970*/  HADD2.F32 R87, -RZ, R87.H1_H1 ;  /* 0x30000057ff577230 */ /* 0x000fe40000004100 */
[----:B------:R-:W-:Y:S01]  /*5980*/  FMUL.FTZ R39, R32, R39 ;  /* 0x0000002720277220 */ /* 0x000fe20000410000 */
[----:B------:R-:W-:-:S02]  /*5990*/  HADD2.F32 R36, -RZ, R36.H1_H1 ;  /* 0x30000024ff247230 */ /* 0x000fc40000004100 */
[C---:B------:R-:W-:Y:S01]  /*59a0*/  FMUL.FTZ R72, R33.reuse, R72 ;  /* 0x0000004821487220 */ /* 0x040fe20000410000 */
[-C--:B------:R-:W-:Y:S01]  /*59b0*/  FFMA.FTZ R32, R32, R37.reuse, -R73 ;  /* 0x0000002520207223 */ /* 0x080fe20000010849 */
[----:B------:R-:W-:Y:S01]  /*59c0*/  FFMA.FTZ R30, R30, R37, R39 ;  /* 0x000000251e1e7223 */ /* 0x000fe20000010027 */
[----:B------:R-:W-:Y:S02]  /*59d0*/  HADD2.F32 R34, -RZ, R34.H1_H1 ;  /* 0x30000022ff227230 */ /* 0x000fe40000004100 */
[-C--:B------:R-:W-:Y:S01]  /*59e0*/  FFMA.FTZ R33, R33, R38.reuse, -R74 ;  /* 0x0000002621217223 */ /* 0x080fe2000001084a */
[----:B------:R-:W-:Y:S02]  /*59f0*/  HADD2.F32 R85, -RZ, R85.H1_H1 ;  /* 0x30000055ff557230 */ /* 0x000fe40000004100 */
[----:B------:R-:W-:Y:S01]  /*5a00*/  FFMA.FTZ R35, R35, R38, R72 ;  /* 0x0000002623237223 */ /* 0x000fe20000010048 */
        /* <DEDUP_REMOVED lines=22> */
[----:B------:R-:W-:Y:S01]  /*5b70*/  FFMA.FTZ R72, R72, R75, R81 ;  /* 0x0000004b48487223 */ /* 0x000fe20000010051 */
[C---:B------:R-:W-:Y:S01]  /*5b80*/  FMUL.FTZ R36, R38.reuse, R85 ;  /* 0x0000005526247220 */ /* 0x040fe20000410000 */
[----:B------:R-:W-:Y:S01]  /*5b90*/  F2FP.F16.E4M3.UNPACK_B R84, R84 ;  /* 0x00000054ff54723e */ /* 0x000fe200020006ff */
[-C--:B------:R-:W-:Y:S01]  /*5ba0*/  FFMA.FTZ R91, R38, R74.reuse, -R87 ;  /* 0x0000004a265b7223 */ /* 0x080fe20000010857 */
[--C-:B------:R-:W-:Y:S02]  /*5bb0*/  HADD2.F32 R81, -RZ, R86.reuse.H0_H0 ;  /* 0x20000056ff517230 */ /* 0x100fe40000004100 */
[----:B------:R-:W-:Y:S01]  /*5bc0*/  FFMA.FTZ R93, R73, R74, R36 ;  /* 0x0000004a495d7223 */ /* 0x000fe20000010024 */
[----:B------:R-:W-:Y:S01]  /*5bd0*/  F2FP.F16.E4M3.UNPACK_B R36, R14 ;  /* 0x0000000eff24723e */ /* 0x000fe200020006ff */
[----:B------:R-:W-:Y:S01]  /*5be0*/  HADD2.F32 R85, -RZ, R86.H1_H1 ;  /* 0x30000056ff557230 */ /* 0x000fe20000004100 */
[----:B------:R-:W-:Y:S01]  /*5bf0*/  F2FP.SATFINITE.E4M3.F32.PACK_AB_MERGE_C R8, R33, R8, RZ ;  /* 0x000000082108723e */ /* 0x000fe200048070ff */
[----:B------:R-:W-:Y:S01]  /*5c00*/  HADD2.F32 R14, -RZ, R10.H0_H0 ;  /* 0x2000000aff0e7230 */ /* 0x000fe20000004100 */
[----:B------:R-:W-:Y:S01]  /*5c10*/  F2FP.SATFINITE.E4M3.F32.PACK_AB_MERGE_C R91, R91, R34, RZ ;  /* 0x000000225b5b723e */ /* 0x000fe200048070ff */
[--C-:B------:R-:W-:Y:S01]  /*5c20*/  HADD2.F32 R38, -RZ, R36.reuse.H0_H0 ;  /* 0x20000024ff267230 */ /* 0x100fe20000004100 */
[----:B------:R-:W-:Y:S01]  /*5c30*/  F2FP.SATFINITE.E4M3.F32.PACK_AB_MERGE_C R8, R37, R32, R8 ;  /* 0x000000202508723e */ /* 0x000fe20004807008 */
[----:B------:R-:W-:Y:S01]  /*5c40*/  HADD2.F32 R36, -RZ, R36.H1_H1 ;  /* 0x30000024ff247230 */ /* 0x000fe20000004100 */
[----:B------:R-:W-:Y:S01]  /*5c50*/  F2FP.SATFINITE.E4M3.F32.PACK_AB_MERGE_C R12, R35, R12, RZ ;  /* 0x0000000c230c723e */ /* 0x000fe200048070ff */
[----:B------:R-:W-:-:S02]  /*5c60*/  HADD2.F32 R10, -RZ, R10.H1_H1 ;  /* 0x3000000aff0a7230 */ /* 0x000fc40000004100 */
[----:B------:R-:W-:Y:S01]  /*5c70*/  FMUL.FTZ R87, R38, R81 ;  /* 0x0000005126577220 */ /* 0x000fe20000410000 */
[--C-:B------:R-:W-:Y:S02]  /*5c80*/  HADD2.F32 R73, -RZ, R84.reuse.H0_H0 ;  /* 0x20000054ff497230 */ /* 0x100fe40000004100 */
[----:B------:R-:W-:Y:S01]  /*5c90*/  FMUL.FTZ R89, R36, R85 ;  /* 0x0000005524597220 */ /* 0x000fe20000410000 */
[----:B------:R-:W-:Y:S02]  /*5ca0*/  HADD2.F32 R75, -RZ, R84.H1_H1 ;  /* 0x30000054ff4b7230 */ /* 0x000fe40000004100 */
        /* <DEDUP_REMOVED lines=33> */
[----:B------:R-:W-:Y:S01]  /*5ec0*/  HADD2.F32 R34, -RZ, R35.H0_H0 ;  /* 0x20000023ff227230 */ /* 0x000fe20000004100 */
[----:B------:R-:W-:Y:S01]  /*5ed0*/  F2FP.F16.E4M3.UNPACK_B R81, R5.H1 ;  /* 0x00000005ff51723e */ /* 0x000fe200030006ff */
[----:B------:R-:W-:-:S02]  /*5ee0*/  HADD2.F32 R37, -RZ, R38.H0_H0 ;  /* 0x20000026ff257230 */ /* 0x000fc40000004100 */
[----:B------:R-:W-:Y:S01]  /*5ef0*/  FFMA.FTZ R10, R10, R75, -R89 ;  /* 0x0000004b0a0a7223 */ /* 0x000fe20000010859 */
[----:B------:R-:W-:Y:S01]  /*5f00*/  HADD2.F32 R36, -RZ, R35.H1_H1 ;  /* 0x30000023ff247230 */ /* 0x000fe20000004100 */
[----:B------:R-:W-:Y:S01]  /*5f10*/  F2FP.F16.E4M3.UNPACK_B R75, R5 ;  /* 0x00000005ff4b723e */ /* 0x000fe200020006ff */
        /* <DEDUP_REMOVED lines=13> */
[----:B------:R-:W-:Y:S01]  /*5ff0*/  F2FP.F16.E4M3.UNPACK_B R38, R15.H1 ;  /* 0x0000000fff26723e */ /* 0x000fe200030006ff */
[----:B------:R-:W-:Y:S01]  /*6000*/  HADD2.F32 R85, -RZ, R81.H0_H0 ;  /* 0x20000051ff557230 */ /* 0x000fe20000004100 */
[----:B------:R-:W-:Y:S01]  /*6010*/  F2FP.F16.E4M3.UNPACK_B R35, R11 ;  /* 0x0000000bff23723e */ /* 0x000fe200020006ff */
[----:B------:R-:W-:Y:S01]  /*6020*/  HADD2.F32 R84, -RZ, R75.H0_H0 ;  /* 0x2000004bff547230 */ /* 0x000fe20000004100 */
[----:B------:R-:W-:Y:S01]  /*6030*/  F2FP.F16.E4M3.UNPACK_B R37, R15 ;  /* 0x0000000fff25723e */ /* 0x000fe200020006ff */
[----:B------:R-:W-:Y:S01]  /*6040*/  HADD2.F32 R81, -RZ, R81.H1_H1 ;  /* 0x30000051ff517230 */ /* 0x000fe20000004100 */
[----:B------:R-:W-:Y:S01]  /*6050*/  F2FP.F16.E4M3.UNPACK_B R11, R11.H1 ;  /* 0x0000000bff0b723e */ /* 0x000fe200030006ff */
        /* <DEDUP_REMOVED lines=9> */
[----:B------:R-:W-:Y:S01]  /*60f0*/  FMUL.FTZ R86, R39, R84 ;  /* 0x0000005427567220 */ /* 0x000fe20000410000 */
[----:B------:R-:W-:Y:S02]  /*6100*/  HADD2.F32 R38, -RZ, R38.H1_H1 ;  /* 0x30000026ff267230 */ /* 0x000fe40000004100 */
[C---:B------:R-:W-:Y:S01]  /*6110*/  FMUL.FTZ R85, R36.reuse, R85 ;  /* 0x0000005524557220 */ /* 0x040fe20000410000 */
[----:B------:R-:W-:Y:S02]  /*6120*/  HADD2.F32 R11, -RZ, R11.H1_H1 ;  /* 0x3000000bff0b7230 */ /* 0x000fe40000004100 */
[----:B------:R-:W-:Y:S01]  /*6130*/  FFMA.FTZ R87, R36, R73, -R87 ;  /* 0x0000004924577223 */ /* 0x000fe20000010857 */
[----:B------:R-:W-:-:S02]  /*6140*/  HADD2.F32 R74, -RZ, R5.H0_H0 ;  /* 0x20000005ff4a7230 */ /* 0x000fc40000004100 */
[----:B------:R-:W-:Y:S01]  /*6150*/  FMUL.FTZ R84, R15, R84 ;  /* 0x000000540f547220 */ /* 0x000fe20000410000 */
[----:B------:R-:W-:Y:S02]  /*6160*/  HADD2.F32 R37, -RZ, R37.H1_H1 ;  /* 0x30000025ff257230 */ /* 0x000fe40000004100 */
[-C--:B------:R-:W-:Y:S01]  /*6170*/  FMUL.FTZ R90, R38, R81.reuse ;  /* 0x00000051265a7220 */ /* 0x080fe20000410000 */
[----:B------:R-:W-:Y:S02]  /*6180*/  HADD2.F32 R36, -RZ, R75.H1_H1 ;  /* 0x3000004bff247230 */ /* 0x000fe40000004100 */
[----:B------:R-:W-:Y:S01]  /*6190*/  FMUL.FTZ R81, R11, R81 ;  /* 0x000000510b517220 */ /* 0x000fe20000410000 */
[----:B------:R-:W-:Y:S02]  /*61a0*/  HADD2.F32 R35, -RZ, R35.H1_H1 ;  /* 0x30000023ff237230 */ /* 0x000fe40000004100 */
[----:B------:R-:W-:Y:S01]  /*61b0*/  FFMA.FTZ R86, R15, R74, -R86 ;  /* 0x0000004a0f567223 */ /* 0x000fe20000010856 */
[----:B------:R-:W-:-:S02]  /*61c0*/  HADD2.F32 R72, -RZ, R72.H1_H1 ;  /* 0x30000048ff487230 */ /* 0x000fc40000004100 */
[----:B------:R-:W-:Y:S01]  /*61d0*/  FFMA.FTZ R84, R39, R74, R84 ;  /* 0x0000004a27547223 */ /* 0x000fe20000010054 */
[----:B------:R-:W-:Y:S01]  /*61e0*/  FFMA.FTZ R85, R4, R73, R85 ;  /* 0x0000004904557223 */ /* 0x000fe20000010055 */
[----:B------:R-:W-:Y:S02]  /*61f0*/  HADD2.F32 R4, -RZ, R5.H1_H1 ;  /* 0x30000005ff047230 */ /* 0x000fe40000004100 */
        /* <DEDUP_REMOVED lines=12> */
[----:B------:R-:W-:-:S07]  /*62c0*/  F2FP.SATFINITE.E4M3.F32.PACK_AB_MERGE_C R15, R37, R84, R38 ;  /* 0x00000054250f723e */ /* 0x000fce0004807026 */
.L_x_12719:
[----:B------:R-:W-:Y:S05]  /*62d0*/  BSYNC B1 ;  /* 0x0000000000017941 */ /* 0x000fea0003800000 */
.L_x_12718:
[----:B0-----:R0:W-:Y:S01]  /*62e0*/  ST.E.128 desc[UR42][R28.64], R8 ;  /* 0x000000081c007985 */ /* 0x0011e2000c101d2a */
[----:B------:R-:W-:-:S13]  /*62f0*/  ISETP.GE.AND P5, PT, R31, R88, PT ;  /* 0x000000581f00720c */ /* 0x000fda0003fa6270 */
[----:B------:R-:W-:Y:S05]  /*6300*/  @P5 BRA `(.L_x_12697) ;  /* 0x0000000400045947 */ /* 0x000fea0003800000 */
[----:B------:R-:W-:-:S04]  /*6310*/  IADD3 R4, P5, R83, R31, RZ ;  /* 0x0000001f53047210 */ /* 0x000fc80007fbe0ff */
[----:B------:R-:W-:-:S05]  /*6320*/  LEA.HI.X.SX32 R5, R31, R82, 0x1, P5 ;  /* 0x000000521f057211 */ /* 0x000fca00028f0eff */
[----:B--2---:R2:W-:Y:S01]  /*6330*/  ST.E.128 desc[UR42][R4.64], R12 ;  /* 0x0000000c04007985 */ /* 0x0045e2000c101d2a */
[----:B------:R-:W-:Y:S05]  /*6340*/  BRA `(.L_x_12697) ;  /* 0x0000000000f47947 */ /* 0x000fea0003800000 */
.L_x_12689:
[----:B------:R-:W-:-:S06]  /*6350*/  UISETP.NE.AND UP0, UPT, UR36, 0x3, UPT ;  /* 0x000000032400788c */ /* 0x000fcc000bf05270 */
[----:B------:R-:W-:-:S13]  /*6360*/  PLOP3.LUT P0, PT, PT, PT, UP0, 0x80, 0x0 ;  /* 0x000000000000781c */ /* 0x000fda0003f0f008 */
[----:B------:R-:W-:Y:S05]  /*6370*/  @!P0 BRA `(.L_x_12720) ;  /* 0x0000000000048947 */ /* 0x000fea0003800000 */
[----:B------:R-:W-:Y:S01]  /*6380*/  BPT.TRAP 0x1 ;  /* 0x000000040000795c */ /* 0x000fe20000300000 */
.L_x_12720:
[----:B------:R-:W2:Y:S01]  /*6390*/  LDL R4, [R1+0x8] ;  /* 0x0000080001047983 */ /* 0x000ea20000100800 */
[----:B------:R-:W-:Y:S01]  /*63a0*/  IMAD R69, R19, 0x8, R18 ;  /* 0x0000000813457824 */ /* 0x000fe200078e0212 */
[----:B------:R-:W-:Y:S01]  /*63b0*/  BSSY B1, `(.L_x_12721) ;  /* 0x0000005000017945 */ /* 0x000fe20003800000 */
[----:B------:R-:W-:Y:S02]  /*63c0*/  SHF.R.S32.HI R77, RZ, 0x1f, R78 ;  /* 0x0000001fff4d7819 */ /* 0x000fe4000001144e */
[----:B--2---:R-:W-:-:S04]  /*63d0*/  SHF.L.U32 R80, R4, 0x1f, RZ ;  /* 0x0000001f04507819 */ /* 0x004fc800000006ff */
[----:B------:R-:W0:Y:S02]  /*63e0*/  SYNCS.PHASECHK.TRANS64.TRYWAIT P5, [R69+URZ+0x19c90], R80 ;  /* 0x019c9050450075a7 */ /* 0x000e2400080a017f */
[----:B0-----:R-:W-:Y:S05]  /*63f0*/  @!P5 BRA `(.L_x_12722) ;  /* 0x000001640038d947 */ /* 0x001fea0003800000 */
.L_x_12967:
[----:B------:R-:W-:Y:S05]  /*6400*/  BSYNC B1 ;  /* 0x0000000000017941 */ /* 0x000fea0003800000 */
.L_x_12721:
        /* <DEDUP_REMOVED lines=29> */
.L_x_12971:
        /* <DEDUP_REMOVED lines=20> */
.L_x_12697:
[----:B------:R-:W-:Y:S05]  /*6720*/  BSYNC B0 ;  /* 0x0000000000007941 */ /* 0x000fea0003800000 */
.L_x_12688:
        /* <DEDUP_REMOVED lines=16> */
.L_x_12725:
[----:B------:R-:W-:Y:S05]  /*6830*/  BSYNC B0 ;  /* 0x0000000000007941 */ /* 0x000fea0003800000 */
.L_x_12724:
[----:B------:R-:W0:Y:S01]  /*6840*/  SYNCS.PHASECHK.TRANS64.TRYWAIT P0, [R69+URZ+0x19cb0], R80 ;  /* 0x019cb050450075a7 */ /* 0x000e22000800017f */
[----:B------:R-:W-:Y:S04]  /*6850*/  BSSY B0, `(.L_x_12726) ;  /* 0x0000002000007945 */ /* 0x000fe80003800000 */
[----:B0-----:R-:W-:Y:S05]  /*6860*/  @!P0 BRA `(.L_x_12727) ;  /* 0x0000016000748947 */ /* 0x001fea0003800000 */
.L_x_12972:
[----:B------:R-:W-:Y:S05]  /*6870*/  BSYNC B0 ;  /* 0x0000000000007941 */ /* 0x000fea0003800000 */
.L_x_12726:
        /* <DEDUP_REMOVED lines=45> */
.L_x_12729:
[----:B------:R-:W-:Y:S05]  /*6b50*/  BSYNC B0 ;  /* 0x0000000000007941 */ /* 0x000fea0003800000 */
.L_x_12728:
        /* <DEDUP_REMOVED lines=19> */
.L_x_12683:
[----:B------:R-:W-:Y:S04]  /*6c90*/  BSSY B0, `(.L_x_12731) ;  /* 0x0000004000007945 */ /* 0x000fe80003800000 */
[----:B------:R-:W-:Y:S05]  /*6ca0*/  @P0 BRA `(.L_x_12732) ;  /* 0x0000000000080947 */ /* 0x000fea0003800000 */
[----:B------:R-:W1:Y:S02]  /*6cb0*/  FENCE.VIEW.ASYNC.G ;  /* 0x00000000000073c6 */ /* 0x000e640000000100 */
[----:B-1----:R-:W-:Y:S06]  /*6cc0*/  BAR.ARV 0xc, 0x200 ;  /* 0x0308000000007b1d */ /* 0x002fec0000002000 */
.L_x_12732:
[----:B------:R-:W-:Y:S05]  /*6cd0*/  BSYNC B0 ;  /* 0x0000000000007941 */ /* 0x000fea0003800000 */
.L_x_12731:
[----:B------:R-:W2:Y:S01]  /*6ce0*/  LDL R2, [R1+0x60] ;  /* 0x0000600001027983 */ /* 0x000ea20000100800 */
[----:B------:R-:W-:Y:S01]  /*6cf0*/  ULDC.64 UR4, c[0x0][0x990] ;  /* 0x0002640000047ab9 */ /* 0x000fe20000000a00 */
[----:B------:R-:W-:Y:S02]  /*6d00*/  ULDC.64 UR6, c[0x0][0x998] ;  /* 0x0002660000067ab9 */ /* 0x000fe40000000a00 */
[----:B0-----:R-:W2:Y:S01]  /*6d10*/  LDL R5, [R1+0x48] ;  /* 0x0000480001057983 */ /* 0x001ea20000100800 */
[----:B------:R-:W-:Y:S02]  /*6d20*/  ISETP.NE.U32.AND P0, PT, RZ, UR4, PT ;  /* 0x00000004ff007c0c */ /* 0x000fe4000bf05070 */
[----:B------:R-:W-:Y:S01]  /*6d30*/  ISETP.NE.U32.AND P1, PT, RZ, UR6, PT ;  /* 0x00000006ff007c0c */ /* 0x000fe2000bf25070 */
[----:B---3--:R-:W3:Y:S01]  /*6d40*/  LDL R14, [R1+0x30] ;  /* 0x00003000010e7983 */ /* 0x008ee20000100800 */
[----:B------:R-:W-:Y:S02]  /*6d50*/  ISETP.NE.AND.EX P0, PT, RZ, UR5, PT, P0 ;  /* 0x00000005ff007c0c */ /* 0x000fe4000bf05300 */
[----:B------:R-:W-:-:S11]  /*6d60*/  ISETP.NE.AND.EX P1, PT, RZ, UR7, PT, P1 ;  /* 0x00000007ff007c0c */ /* 0x000fd6000bf25310 */
[----:B------:R-:W0:Y:S08]  /*6d70*/  @P0 LDC.64 R6, c[0x0][0x9a8] ;  /* 0x00026a00ff060b82 */ /* 0x000e300000000a00 */
[----:B------:R-:W1:Y:S08]  /*6d80*/  @P1 LDC.64 R8, c[0x0][0x9b8] ;  /* 0x00026e00ff081b82 */ /* 0x000e700000000a00 */
[----:B--2-4-:R-:W2:Y:S08]  /*6d90*/  @P0 LDC.64 R10, c[0x0][0x9b0] ;  /* 0x00026c00ff0a0b82 */ /* 0x014eb00000000a00 */
[----:B------:R-:W4:Y:S01]  /*6da0*/  @P1 LDC.64 R12, c[0x0][0x9c0] ;  /* 0x00027000ff0c1b82 */ /* 0x000f220000000a00 */
[----:B------:R-:W-:Y:S01]  /*6db0*/  @P0 SHF.R.S32.HI R15, RZ, 0x1f, R154 ;  /* 0x0000001fff0f0819 */ /* 0x000fe2000001149a */
[----:B0-----:R-:W-:-:S02]  /*6dc0*/  @P0 IMAD R0, R2, R6, RZ ;  /* 0x0000000602000224 */ /* 0x001fc400078e02ff */
[----:B-1----:R-:W-:Y:S02]  /*6dd0*/  @P1 IMAD R4, R2, R8, RZ ;  /* 0x0000000802041224 */ /* 0x002fe400078e02ff */
[C---:B------:R-:W-:Y:S02]  /*6de0*/  @P0 IMAD R7, R5.reuse, R7, R0 ;  /* 0x0000000705070224 */ /* 0x040fe400078e0200 */
[----:B------:R-:W-:-:S04]  /*6df0*/  @P0 IMAD.WIDE.U32 R2, R5, R6, RZ ;  /* 0x0000000605020225 */ /* 0x000fc800078e00ff */
[----:B------:R-:W-:Y:S01]  /*6e00*/  @P0 IMAD.IADD R3, R3, 0x1, R7 ;  /* 0x0000000103030824 */ /* 0x000fe200078e0207 */
[----:B------:R-:W-:Y:S01]  /*6e10*/  @P1 SHF.R.S32.HI R7, RZ, 0x1f, R154 ;  /* 0x0000001fff071819 */ /* 0x000fe2000001149a */
[C---:B------:R-:W-:Y:S02]  /*6e20*/  @P1 IMAD R9, R5.reuse, R9, R4 ;  /* 0x0000000905091224 */ /* 0x040fe400078e0204 */
[----:B------:R-:W-:-:S04]  /*6e30*/  @P1 IMAD.WIDE.U32 R4, R5, R8, RZ ;  /* 0x0000000805041225 */ /* 0x000fc800078e00ff */
[----:B--2---:R-:W-:Y:S02]  /*6e40*/  @P0 IMAD R0, R15, R10, RZ ;  /* 0x0000000a0f000224 */ /* 0x004fe400078e02ff */
[----:B----4-:R-:W-:Y:S02]  /*6e50*/  @P1 IMAD R6, R7, R12, RZ ;  /* 0x0000000c07061224 */ /* 0x010fe400078e02ff */
[----:B------:R-:W-:Y:S02]  /*6e60*/  @P1 IMAD.IADD R5, R5, 0x1, R9 ;  /* 0x0000000105051824 */ /* 0x000fe400078e0209 */
[C---:B------:R-:W-:Y:S02]  /*6e70*/  @P0 IMAD R9, R154.reuse, R11, R0 ;  /* 0x0000000b9a090224 */ /* 0x040fe400078e0200 */
[----:B------:R-:W-:-:S04]  /*6e80*/  @P0 IMAD.WIDE.U32 R2, R154, R10, R2 ;  /* 0x0000000a9a020225 */ /* 0x000fc800078e0002 */
[C---:B------:R-:W-:Y:S02]  /*6e90*/  @P1 IMAD R11, R154.reuse, R13, R6 ;  /* 0x0000000d9a0b1224 */ /* 0x040fe400078e0206 */
[----:B------:R-:W-:-:S04]  /*6ea0*/  @P1 IMAD.WIDE.U32 R6, R154, R12, R4 ;  /* 0x0000000c9a061225 */ /* 0x000fc800078e0004 */
[----:B------:R-:W-:Y:S01]  /*6eb0*/  @P0 IMAD.IADD R5, R3, 0x1, R9 ;  /* 0x0000000103050824 */ /* 0x000fe200078e0209 */
[----:B------:R-:W-:Y:S01]  /*6ec0*/  @P1 LEA R8, P3, R6, UR6, 0x2 ;  /* 0x0000000606081c11 */ /* 0x000fe2000f8610ff */
[----:B------:R-:W-:Y:S01]  /*6ed0*/  @P1 IMAD.IADD R3, R7, 0x1, R11 ;  /* 0x0000000107031824 */ /* 0x000fe200078e020b */
[----:B------:R-:W-:Y:S01]  /*6ee0*/  @P0 LEA R4, P2, R2, UR4, 0x2 ;  /* 0x0000000402040c11 */ /* 0x000fe2000f8410ff */
[----:B------:R-:W-:Y:S01]  /*6ef0*/  IMAD.MOV.U32 R0, RZ, RZ, 0x3f800000 ;  /* 0x3f800000ff007424 */ /* 0x000fe200078e00ff */
[----:B------:R-:W-:Y:S02]  /*6f00*/  ULDC UR4, c[0x0][0x988] ;  /* 0x0002620000047ab9 */ /* 0x000fe40000000800 */
[----:B------:R-:W-:Y:S01]  /*6f10*/  @P1 LEA.HI.X R9, R6, UR7, R3, 0x2, P3 ;  /* 0x0000000706091c11 */ /* 0x000fe200098f1403 */
[----:B------:R-:W-:Y:S01]  /*6f20*/  IMAD.MOV.U32 R3, RZ, RZ, 0x3f800000 ;  /* 0x3f800000ff037424 */ /* 0x000fe200078e00ff */
[----:B------:R-:W-:Y:S02]  /*6f30*/  @P0 LEA.HI.X R5, R2, UR5, R5, 0x2, P2 ;  /* 0x0000000502050c11 */ /* 0x000fe400090f1405 */
[----:B------:R-:W0:Y:S01]  /*6f40*/  LDC R2, c[0x0][0x448] ;  /* 0x00011200ff027b82 */ /* 0x000e220000000800 */
[----:B------:R-:W2:Y:S04]  /*6f50*/  @P1 LDG.E R0, desc[UR42][R8.64] ;  /* 0x0000002a08001981 */ /* 0x000ea8000c1e1900 */
[----:B------:R1:W2:Y:S01]  /*6f60*/  @P0 LDG.E R3, desc[UR42][R4.64] ;  /* 0x0000002a04030981 */ /* 0x0002a2000c1e1900 */
[----:B0-----:R-:W-:-:S13]  /*6f70*/  ISETP.NE.AND P0, PT, R2, 0x1, PT ;  /* 0x000000010200780c */ /* 0x001fda0003f05270 */
[----:B------:R-:W0:Y:S08]  /*6f80*/  @P0 LDC R7, c[0x0][0x44c] ;  /* 0x00011300ff070b82 */ /* 0x000e300000000800 */
[----:B------:R-:W4:Y:S01]  /*6f90*/  @P0 LDC R6, c[0x0][0x450] ;  /* 0x00011400ff060b82 */ /* 0x000f220000000800 */
[----:B---3--:R-:W-:-:S04]  /*6fa0*/  VIADD R2, R14, 0xbf ;  /* 0x000000bf0e027836 */ /* 0x008fc80000000000 */
[----:B0-----:R-:W-:-:S05]  /*6fb0*/  @P0 IMAD.HI.U32 R7, R2, R7, RZ ;  /* 0x0000000702070227 */ /* 0x001fca00078e00ff */
[----:B----4-:R-:W-:-:S05]  /*6fc0*/  @P0 SHF.R.U32.HI R2, RZ, R6, R7 ;  /* 0x00000006ff020219 */ /* 0x010fca0000011607 */
[----:B------:R-:W-:-:S05]  /*6fd0*/  IMAD.IADD R2, R27, 0x1, R2 ;  /* 0x000000011b027824 */ /* 0x000fca00078e0202 */
[----:B-1----:R-:W-:-:S04]  /*6fe0*/  SHF.R.S32.HI R5, RZ, 0x1f, R2 ;  /* 0x0000001fff057819 */ /* 0x002fc80000011402 */
        /* <DEDUP_REMOVED lines=30> */
[----:B------:R-:W-:-:S02]  /*71d0*/  IMAD.MOV.U32 R89, RZ, RZ, RZ ;  /* 0x000000ffff597224 */ /* 0x000fc400078e00ff */
        /* <DEDUP_REMOVED lines=37> */
.L_x_12735:
[----:B------:R-:W-:Y:S05]  /*7430*/  BSYNC B6 ;  /* 0x0000000000067941 */ /* 0x000fea0003800000 */
.L_x_12734:
        /* <DEDUP_REMOVED lines=13> */
.L_x_12739:
[----:B-1----:R1:W2:Y:S02]  /*7510*/  SYNCS.PHASECHK.TRANS64.TRYWAIT P0, [R18+URZ+0x19c00], R3 ;  /* 0x019c0003120075a7 */ /* 0x0022a4000800017f */
[----:B--2---:R-:W-:Y:S05]  /*7520*/  @!P0 NANOSLEEP.SYNCS 0x989680 ;  /* 0x009896800000895d */ /* 0x004fea0003900000 */
[----:B------:R-:W2:Y:S02]  /*7530*/  @!P0 SYNCS.PHASECHK.TRANS64 P0, [R18+URZ+0x19c00], R3 ;  /* 0x019c0003120085a7 */ /* 0x000ea4000800007f */
[----:B--2---:R-:W-:Y:S05]  /*7540*/  @!P0 BRA `(.L_x_12739) ;  /* 0xfffffffc00f08947 */ /* 0x004fea000383ffff */
.L_x_12738:
[----:B------:R-:W-:Y:S05]  /*7550*/  BSYNC B0 ;  /* 0x0000000000007941 */ /* 0x000fea0003800000 */
.L_x_12737:
[----:B------:R-:W-:Y:S05]  /*7560*/  BRA `(.L_x_12740) ;  /* 0x0000004400847947 */ /* 0x000fea0003800000 */
.L_x_12736:
        /* <DEDUP_REMOVED lines=30> */
.L_x_12742:
[----:B------:R-:W-:Y:S05]  /*7750*/  BSYNC B6 ;  /* 0x0000000000067941 */ /* 0x000fea0003800000 */
.L_x_12741:
        /* <DEDUP_REMOVED lines=44> */
.L_x_12978:
[----:B0-----:R-:W5:Y:S04]  /*7a20*/  LDL R5, [R1+0x34] ;  /* 0x0000340001057983 */ /* 0x001f680000100800 */
[----:B------:R-:W2:Y:S01]  /*7a30*/  LDL R6, [R1+0x5c] ;  /* 0x00005c0001067983 */ /* 0x000ea20000100800 */
[----:B------:R-:W-:Y:S01]  /*7a40*/  BSSY B1, `(.L_x_12746) ;  /* 0x0000030000017945 */ /* 0x000fe20003800000 */
[----:B------:R-:W-:Y:S02]  /*7a50*/  CS2R R8, SRZ ;  /* 0x0000000000087805 */ /* 0x000fe4000001ff00 */
[----:B------:R-:W-:Y:S02]  /*7a60*/  CS2R R12, SRZ ;  /* 0x00000000000c7805 */ /* 0x000fe4000001ff00 */
[----:B------:R-:W-:-:S02]  /*7a70*/  CS2R R26, SRZ ;  /* 0x00000000001a7805 */ /* 0x000fc4000001ff00 */
[----:B------:R-:W-:Y:S02]  /*7a80*/  CS2R R20, SRZ ;  /* 0x0000000000147805 */ /* 0x000fe4000001ff00 */
[----:B------:R-:W-:Y:S01]  /*7a90*/  CS2R R24, SRZ ;  /* 0x0000000000187805 */ /* 0x000fe2000001ff00 */
[----:B-----5:R-:W-:Y:S01]  /*7aa0*/  IMAD R38, R5, R38, RZ ;  /* 0x0000002605267224 */ /* 0x020fe200078e02ff */
[----:B--2---:R-:W-:-:S04]  /*7ab0*/  LEA.HI R5, R6, R6, RZ, 0x1 ;  /* 0x0000000606057211 */ /* 0x004fc800078f08ff */
[----:B------:R-:W-:Y:S02]  /*7ac0*/  ISETP.GE.AND P0, PT, R10, R38, PT ;  /* 0x000000260a00720c */ /* 0x000fe40003f06270 */
[----:B------:R-:W-:Y:S02]  /*7ad0*/  CS2R R10, SRZ ;  /* 0x00000000000a7805 */ /* 0x000fe4000001ff00 */
[----:B------:R-:W-:-:S05]  /*7ae0*/  LOP3.LUT R5, R5, 0xfffffffe, RZ, 0xc0, !PT ;  /* 0xfffffffe05057812 */ /* 0x000fca00078ec0ff */
[----:B------:R-:W-:-:S05]  /*7af0*/  IMAD.IADD R5, R6, 0x1, -R5 ;  /* 0x0000000106057824 */ /* 0x000fca00078e0a05 */
[----:B------:R-:W-:Y:S01]  /*7b00*/  SHF.L.U32 R5, R5, 0x1f, RZ ;  /* 0x0000001f05057819 */ /* 0x000fe200000006ff */
[----:B------:R-:W-:Y:S06]  /*7b10*/  @P0 BRA `(.L_x_12747) ;  /* 0x0000000000880947 */ /* 0x000fec0003800000 */
[----:B------:R-:W2:Y:S01]  /*7b20*/  LDL.64 R28, [R1] ;  /* 0x00000000011c7983 */ /* 0x000ea20000100a00 */
        /* <DEDUP_REMOVED lines=33> */
.L_x_12747:
[----:B------:R-:W-:Y:S05]  /*7d40*/  BSYNC B1 ;  /* 0x0000000000017941 */ /* 0x000fea0003800000 */
.L_x_12746:
[----:B------:R-:W2:Y:S01]  /*7d50*/  SYNCS.PHASECHK.TRANS64.TRYWAIT P0, [R18+URZ+0x19c00], R5 ;  /* 0x019c0005120075a7 */ /* 0x000ea2000800017f */
[----:B------:R-:W-:Y:S01]  /*7d60*/  IMAD R153, R153, -0xc0, R38 ;  /* 0xffffff4099997824 */ /* 0x000fe200078e0226 */
[----:B------:R-:W-:Y:S04]  /*7d70*/  BSSY B1, `(.L_x_12748) ;  /* 0x0000004000017945 */ /* 0x000fe80003800000 */
[----:B------:R-:W-:-:S04]  /*7d80*/  VIMNMX R153, R153, 0xc0, PT ;  /* 0x000000c099997848 */ /* 0x000fc80003fe0100 */
[----:B------:R-:W-:Y:S01]  /*7d90*/  ISETP.GE.AND P1, PT, R39, R153, PT ;  /* 0x000000992700720c */ /* 0x000fe20003f26270 */
[----:B--2---:R-:W-:-:S12]  /*7da0*/  @!P0 BRA `(.L_x_12749) ;  /* 0x0000014c00a48947 */ /* 0x004fd80003800000 */
.L_x_12979:
[----:B------:R-:W-:Y:S05]  /*7db0*/  BSYNC B1 ;  /* 0x0000000000017941 */ /* 0x000fea0003800000 */
.L_x_12748:
[----:B------:R-:W-:Y:S05]  /*7dc0*/  @P1 BRA `(.L_x_12750) ;  /* 0x0000003c00481947 */ /* 0x000fea0003800000 */
[----:B0-----:R-:W2:Y:S01]  /*7dd0*/  LDL.64 R6, [R1] ;  /* 0x0000000001067983 */ /* 0x001ea20000100a00 */
[----:B-1----:R-:W2:Y:S03]  /*7de0*/  LDC R0, c[0x0][0x3f4] ;  /* 0x0000fd00ff007b82 */ /* 0x002ea60000000800 */
[----:B---3--:R-:W3:Y:S04]  /*7df0*/  LDL R4, [R1+0x20] ;  /* 0x0000200001047983 */ /* 0x008ee80000100800 */
[----:B------:R-:W4:Y:S01]  /*7e00*/  LDL R3, [R1+0x24] ;  /* 0x0000240001037983 */ /* 0x000f220000100800 */
[----:B------:R-:W-:Y:S01]  /*7e10*/  BSSY B1, `(.L_x_12751) ;  /* 0x000007b000017945 */ /* 0x000fe20003800000 */
[----:B--2---:R-:W-:-:S02]  /*7e20*/  ISETP.GE.AND P0, PT, R6, R0, PT ;  /* 0x000000000600720c */ /* 0x004fc40003f06270 */
[-C--:B---3--:R-:W-:Y:S02]  /*7e30*/  ISETP.GE.AND P1, PT, R4, R0.reuse, PT ;  /* 0x000000000400720c */ /* 0x088fe40003f26270 */
[----:B----4-:R-:W-:-:S09]  /*7e40*/  ISETP.GE.AND P2, PT, R3, R0, PT ;  /* 0x000000000300720c */ /* 0x010fd20003f46270 */
[----:B------:R-:W-:Y:S05]  /*7e50*/  @P0 BRA `(.L_x_12752) ;  /* 0x0000000400d80947 */ /* 0x000fea0003800000 */
        /* <DEDUP_REMOVED lines=26> */
[-C--:B0-----:R-:W-:Y:S02]  /*8000*/  F2FP.F16.E4M3.UNPACK_B R0, R6.reuse.H1 ;  /* 0x00000006ff00723e */ /* 0x081fe400030006ff */
[----:B------:R-:W-:Y:S02]  /*8010*/  LOP3.LUT R29, R29, 0xff0000, R24, 0xf8, !PT ;  /* 0x00ff00001d1d7812 */ /* 0x000fe400078ef818 */
[----:B------:R-:W-:Y:S01]  /*8020*/  F2FP.F16.E4M3.UNPACK_B R32, R31 ;  /* 0x0000001fff20723e */ /* 0x000fe200020006ff */
[--C-:B------:R-:W-:Y:S01]  /*8030*/  HADD2.F32 R15, -RZ, R0.reuse.H1_H1 ;  /* 0x30000000ff0f7230 */ /* 0x100fe20000004100 */
[----:B------:R-:W-:Y:S01]  /*8040*/  F2FP.F16.E4M3.UNPACK_B R28, R27 ;  /* 0x0000001bff1c723e */ /* 0x000fe200020006ff */
[----:B------:R-:W-:Y:S01]  /*8050*/  HADD2.F32 R14, -RZ, R0.H0_H0 ;  /* 0x20000000ff0e7230 */ /* 0x000fe20000004100 */
        /* <DEDUP_REMOVED lines=86> */
.L_x_12752:
[----:B------:R-:W-:Y:S05]  /*85c0*/  BSYNC B1 ;  /* 0x0000000000017941 */ /* 0x000fea0003800000 */
.L_x_12751:
[----:B------:R-:W-:Y:S04]  /*85d0*/  BSSY B1, `(.L_x_12753) ;  /* 0x000007c000017945 */ /* 0x000fe80003800000 */
[----:B------:R-:W-:Y:S05]  /*85e0*/  @P1 BRA `(.L_x_12754) ;  /* 0x0000000400e81947 */ /* 0x000fea0003800000 */
[----:B0-----:R-:W0:Y:S01]  /*85f0*/  LDS.128 R4, [R37+0x10800] ;  /* 0x0108000025047984 */ /* 0x001e220000000c00 */
        /* <DEDUP_REMOVED lines=121> */
.L_x_12754:
[----:B------:R-:W-:Y:S05]  /*8d90*/  BSYNC B1 ;  /* 0x0000000000017941 */ /* 0x000fea0003800000 */
.L_x_12753:
        /* <DEDUP_REMOVED lines=120> */
.L_x_12744:
        /* <DEDUP_REMOVED lines=32> */
.L_x_12985:
[----:B------:R-:W5:Y:S04]  /*9720*/  LDL R4, [R1+0x34] ;  /* 0x0000340001047983 */ /* 0x000f680000100800 */
[----:B------:R-:W2:Y:S01]  /*9730*/  LDL R13, [R1+0x5c] ;  /* 0x00005c00010d7983 */ /* 0x000ea20000100800 */
[----:B------:R-:W-:Y:S01]  /*9740*/  BSSY B1, `(.L_x_12756) ;  /* 0x000002c000017945 */ /* 0x000fe20003800000 */
[----:B------:R-:W-:Y:S02]  /*9750*/  CS2R R8, SRZ ;  /* 0x0000000000087805 */ /* 0x000fe4000001ff00 */
[----:B------:R-:W-:Y:S02]  /*9760*/  CS2R R14, SRZ ;  /* 0x00000000000e7805 */ /* 0x000fe4000001ff00 */
[----:B------:R-:W-:Y:S01]  /*9770*/  CS2R R26, SRZ ;  /* 0x00000000001a7805 */ /* 0x000fe2000001ff00 */
[----:B-----5:R-:W-:Y:S01]  /*9780*/  IMAD R38, R4, R25, RZ ;  /* 0x0000001904267224 */ /* 0x020fe200078e02ff */
[----:B------:R-:W-:-:S02]  /*9790*/  CS2R R4, SRZ ;  /* 0x0000000000047805 */ /* 0x000fc4000001ff00 */
[----:B------:R-:W-:Y:S02]  /*97a0*/  CS2R R24, SRZ ;  /* 0x0000000000187805 */ /* 0x000fe4000001ff00 */
[----:B--2---:R-:W-:Y:S02]  /*97b0*/  LEA.HI R6, R13, R13, RZ, 0x1 ;  /* 0x0000000d0d067211 */ /* 0x004fe400078f08ff */
[----:B------:R-:W-:Y:S02]  /*97c0*/  ISETP.GE.AND P0, PT, R10, R38, PT ;  /* 0x000000260a00720c */ /* 0x000fe40003f06270 */
[----:B------:R-:W-:Y:S02]  /*97d0*/  CS2R R10, SRZ ;  /* 0x00000000000a7805 */ /* 0x000fe4000001ff00 */
[----:B------:R-:W-:Y:S02]  /*97e0*/  LOP3.LUT R12, R6, 0xfffffffe, RZ, 0xc0, !PT ;  /* 0xfffffffe060c7812 */ /* 0x000fe400078ec0ff */
[----:B------:R-:W-:-:S03]  /*97f0*/  CS2R R6, SRZ ;  /* 0x0000000000067805 */ /* 0x000fc6000001ff00 */
[----:B------:R-:W-:Y:S01]  /*9800*/  IMAD.IADD R39, R13, 0x1, -R12 ;  /* 0x000000010d277824 */ /* 0x000fe200078e0a0c */
[----:B------:R-:W-:-:S04]  /*9810*/  CS2R R12, SRZ ;  /* 0x00000000000c7805 */ /* 0x000fc8000001ff00 */
[----:B------:R-:W-:Y:S01]  /*9820*/  SHF.L.U32 R39, R39, 0x1f, RZ ;  /* 0x0000001f27277819 */ /* 0x000fe200000006ff */
[----:B------:R-:W-:Y:S06]  /*9830*/  @P0 BRA `(.L_x_12757) ;  /* 0x0000000000700947 */ /* 0x000fec0003800000 */
[----:B------:R-:W2:Y:S01]  /*9840*/  LDL R28, [R1+0x14] ;  /* 0x00001400011c7983 */ /* 0x000ea20000100800 */
        /* <DEDUP_REMOVED lines=12> */
[----:B----4-:R-:W-:-:S05]  /*9910*/  @!P4 IADD3 R30, P1, R16, R21, RZ ;  /* 0x00000015101ec210 */ /* 0x010fca0007f3e0ff */
[----:B---3--:R-:W-:Y:S02]  /*9920*/  @!P4 IMAD.X R31, R20, 0x1, R5, P1 ;  /* 0x00000001141fc824 */ /* 0x008fe400008e0605 */
[----:B--2---:R-:W-:Y:S01]  /*9930*/  @!P5 IMAD.SHL.U32 R4, R28, 0x10, RZ ;  /* 0x000000101c04d824 */ /* 0x004fe200078e00ff */
[----:B------:R-:W-:-:S04]  /*9940*/  @!P4 IADD3 R28, P0, R16, R3, RZ ;  /* 0x00000003101cc210 */ /* 0x000fc80007f1e0ff */
[----:B------:R-:W-:Y:S01]  /*9950*/  @!P5 IADD3 R32, P2, R4, R3, RZ ;  /* 0x000000030420d210 */ /* 0x000fe20007f5e0ff */
[----:B-1----:R-:W-:Y:S01]  /*9960*/  @!P4 IMAD.X R29, R0, 0x1, R5, P0 ;  /* 0x00000001001dc824 */ /* 0x002fe200000e0605 */
[----:B------:R-:W-:Y:S02]  /*9970*/  @!P5 IADD3 R34, P3, R4, R21, RZ ;  /* 0x000000150422d210 */ /* 0x000fe40007f7e0ff */
[----:B------:R-:W-:Y:S02]  /*9980*/  @!P5 SHF.R.S32.HI R3, RZ, 0x1f, R4 ;  /* 0x0000001fff03d819 */ /* 0x000fe40000011404 */
[----:B------:R-:W-:Y:S01]  /*9990*/  CS2R R4, SRZ ;  /* 0x0000000000047805 */ /* 0x000fe2000001ff00 */
[----:B------:R0:W5:Y:S02]  /*99a0*/  @!P4 LD.E.128 R12, desc[UR42][R28.64] ;  /* 0x0000002a1c0cc980 */ /* 0x000164000c101d00 */
[--C-:B------:R-:W-:Y:S02]  /*99b0*/  @!P5 IMAD.X R33, R0, 0x1, R3.reuse, P2 ;  /* 0x000000010021d824 */ /* 0x100fe400010e0603 */
[----:B------:R-:W-:Y:S01]  /*99c0*/  @!P5 IMAD.X R35, R20, 0x1, R3, P3 ;  /* 0x000000011423d824 */ /* 0x000fe200018e0603 */
[----:B------:R0:W5:Y:S04]  /*99d0*/  @!P4 LD.E.128 R4, desc[UR42][R30.64] ;  /* 0x0000002a1e04c980 */ /* 0x000168000c101d00 */
[----:B------:R0:W5:Y:S04]  /*99e0*/  @!P5 LD.E.128 R24, desc[UR42][R32.64] ;  /* 0x0000002a2018d980 */ /* 0x000168000c101d00 */
[----:B------:R0:W5:Y:S02]  /*99f0*/  @!P5 LD.E.128 R8, desc[UR42][R34.64] ;  /* 0x0000002a2208d980 */ /* 0x000164000c101d00 */
.L_x_12757:
[----:B------:R-:W-:Y:S05]  /*9a00*/  BSYNC B1 ;  /* 0x0000000000017941 */ /* 0x000fea0003800000 */
.L_x_12756:
        /* <DEDUP_REMOVED lines=10> */
.L_x_12986:
[----:B------:R-:W-:Y:S05]  /*9ab0*/  BSYNC B1 ;  /* 0x0000000000017941 */ /* 0x000fea0003800000 */
.L_x_12758:
        /* <DEDUP_REMOVED lines=65> */
[----:B------:R-:W-:Y:S02]  /*9ed0*/  SHF.L.U32 R51, R51, 0x10, RZ ;  /* 0x0000001033337819 */ /* 0x000fe400000006ff */
        /* <DEDUP_REMOVED lines=14> */
[----:B------:R-:W-:Y:S02]  /*9fc0*/  F2FP.F16.E4M3.UNPACK_B R48, R45 ;  /* 0x0000002dff30723e */ /* 0x000fe400020006ff */
[----:B-1----:R-:W-:-:S02]  /*9fd0*/  F2FP.F16.E4M3.UNPACK_B R21, R33 ;  /* 0x00000021ff15723e */ /* 0x002fc400020006ff */
        /* <DEDUP_REMOVED lines=177> */
.L_x_12761:
[----:B------:R-:W-:Y:S05]  /*aaf0*/  BSYNC B1 ;  /* 0x0000000000017941 */ /* 0x000fea0003800000 */
.L_x_12760:
        /* <DEDUP_REMOVED lines=255> */
.L_x_12750:
[----:B------:R-:W-:Y:S05]  /*baf0*/  BSYNC B0 ;  /* 0x0000000000007941 */ /* 0x000fea0003800000 */
.L_x_12743:
        /* <DEDUP_REMOVED lines=8> */
.L_x_12740:
[----:B0-2---:R-:W-:-:S05]  /*bb80*/  IMAD.U32 R0, RZ, RZ, UR36 ;  /* 0x00000024ff007e24 */ /* 0x005fca000f8e00ff */
[----:B------:R-:W-:-:S13]  /*bb90*/  ISETP.NE.AND P0, PT, R0, 0x3, PT ;  /* 0x000000030000780c */ /* 0x000fda0003f05270 */
[----:B------:R-:W-:Y:S05]  /*bba0*/  @!P0 BRA `(.L_x_12762) ;  /* 0x0000000000048947 */ /* 0x000fea0003800000 */
[----:B------:R-:W-:Y:S01]  /*bbb0*/  BPT.TRAP 0x1 ;  /* 0x000000040000795c */ /* 0x000fe20000300000 */
.L_x_12762:
[----:B-1----:R-:W-:Y:S01]  /*bbc0*/  IMAD R3, R22, 0x8, R18 ;  /* 0x0000000816037824 */ /* 0x002fe200078e0212 */
[----:B---3-5:R-:W-:-:S04]  /*bbd0*/  SHF.L.U32 R4, R156, 0x1f, RZ ;  /* 0x0000001f9c047819 */ /* 0x028fc800000006ff */
[----:B------:R0:W1:Y:S01]  /*bbe0*/  SYNCS.PHASECHK.TRANS64.TRYWAIT P1, [R3+URZ+0x19c30], R4 ;  /* 0x019c3004030075a7 */ /* 0x000062000802017f */
[----:B------:R-:W-:Y:S05]  /*bbf0*/  @!P0 BRA `(.L_x_12763) ;  /* 0x0000000000048947 */ /* 0x000fea0003800000 */
[----:B------:R-:W-:Y:S01]  /*bc00*/  BPT.TRAP 0x1 ;  /* 0x000000040000795c */ /* 0x000fe20000300000 */
.L_x_12763:
        /* <DEDUP_REMOVED lines=9> */
.L_x_12764:
[----:B01----:R-:W-:Y:S01]  /*bca0*/  IMAD R4, R22, 0x300, R155 ;  /* 0x0000030016047824 */ /* 0x003fe200078e029b */
        /* <DEDUP_REMOVED lines=11> */
[----:B------:R-:W-:Y:S02]  /*bd60*/  VIADD R20, R6, 0x300 ;  /* 0x0000030006147836 */ /* 0x000fe40000000000 */
[----:B------:R-:W-:Y:S02]  /*bd70*/  VIADD R4, R4, 0x200 ;  /* 0x0000020004047836 */ /* 0x000fe40000000000 */
[----:B----4-:R-:W-:Y:S02]  /*bd80*/  IMAD.MOV.U32 R21, RZ, RZ, -0x3ffffff0 ;  /* 0xc0000010ff157424 */ /* 0x010fe400078e00ff */
        /* <DEDUP_REMOVED lines=19> */
.L_x_12766:
[----:B------:R-:W2:Y:S01]  /*bec0*/  LDL R0, [R1+0x44] ;  /* 0x0000440001007983 */ /* 0x000ea20000100800 */
[----:B------:R-:W0:Y:S03]  /*bed0*/  LDC R4, c[0x0][0x448] ;  /* 0x00011200ff047b82 */ /* 0x000e260000000800 */
[----:B------:R-:W2:Y:S04]  /*bee0*/  LDL R94, [R1+0x30] ;  /* 0x00003000015e7983 */ /* 0x000ea80000100800 */
[----:B------:R-:W3:Y:S04]  /*bef0*/  LDL R10, [R1+0x40] ;  /* 0x00004000010a7983 */ /* 0x000ee80000100800 */
[----:B------:R-:W4:Y:S04]  /*bf00*/  LDL R90, [R1+0x38] ;  /* 0x00003800015a7983 */ /* 0x000f280000100800 */
[----:B------:R-:W5:Y:S04]  /*bf10*/  LDL R92, [R1+0x34] ;  /* 0x00003400015c7983 */ /* 0x000f680000100800 */
[----:B------:R-:W5:Y:S01]  /*bf20*/  LDL R96, [R1+0x10] ;  /* 0x0000100001607983 */ /* 0x000f620000100800 */
[----:B0-----:R-:W-:-:S13]  /*bf30*/  ISETP.NE.AND P4, PT, R4, 0x1, PT ;  /* 0x000000010400780c */ /* 0x001fda0003f85270 */
[----:B------:R-:W0:Y:S08]  /*bf40*/  @P4 LDC R5, c[0x0][0x44c] ;  /* 0x00011300ff054b82 */ /* 0x000e300000000800 */
[----:B------:R-:W1:Y:S01]  /*bf50*/  @P4 LDC R9, c[0x0][0x450] ;  /* 0x00011400ff094b82 */ /* 0x000e620000000800 */
[----:B--2---:R-:W-:-:S04]  /*bf60*/  IMAD.IADD R8, R0, 0x1, R94 ;  /* 0x0000000100087824 */ /* 0x004fc800078e025e */
[----:B0-----:R-:W-:-:S05]  /*bf70*/  @P4 IMAD.HI.U32 R0, R8, R5, RZ ;  /* 0x0000000508004227 */ /* 0x001fca00078e00ff */
[----:B-1----:R-:W-:Y:S01]  /*bf80*/  @P4 SHF.R.U32.HI R8, RZ, R9, R0 ;  /* 0x00000009ff084219 */ /* 0x002fe20000011600 */
[----:B------:R-:W-:-:S04]  /*bf90*/  IMAD.MOV.U32 R5, RZ, RZ, -0x80 ;  /* 0xffffff80ff057424 */ /* 0x000fc800078e00ff */
[----:B------:R-:W0:Y:S01]  /*bfa0*/  SHFL.IDX PT, R9, R8, 0x1, 0x1c1f ;  /* 0x003c1f0008097f89 */ /* 0x000e2200000e0000 */
[----:B------:R-:W-:-:S04]  /*bfb0*/  IMAD R0, R88, R5, 0x80 ;  /* 0x0000008058007424 */ /* 0x000fc800078e0205 */
[----:B------:R-:W-:Y:S02]  /*bfc0*/  VIADD R4, R0, 0x1 ;  /* 0x0000000100047836 */ /* 0x000fe40000000000 */
[----:B----4-:R-:W-:Y:S02]  /*bfd0*/  IMAD.IADD R5, R90, 0x1, R0 ;  /* 0x000000015a057824 */ /* 0x010fe400078e0200 */
[C---:B---3--:R-:W-:Y:S02]  /*bfe0*/  IMAD R4, R10.reuse, -0x2, R4 ;  /* 0xfffffffe0a047824 */ /* 0x048fe400078e0204 */
[----:B------:R-:W-:-:S03]  /*bff0*/  IMAD R5, R10, -0x2, R5 ;  /* 0xfffffffe0a057824 */ /* 0x000fc600078e0205 */
[----:B-----5:R-:W-:-:S04]  /*c000*/  IADD3 R4, -R92, R4, R90 ;  /* 0x000000045c047210 */ /* 0x020fc80007ffe15a */
        /* <DEDUP_REMOVED lines=103> */
[----:B0-----:R-:W-:-:S04]  /*c680*/  FMNMX.FTZ R0, R12, R113, !PT ;  /* 0x000000710c007209 */ /* 0x001fc80007810000 */
[----:B------:R-:W-:Y:S01]  /*c690*/  FSETP.NEU.FTZ.AND P1, PT, R0, -INF , PT ;  /* 0xff8000000000780b */ /* 0x000fe20003f3d000 */
[----:B------:R-:W-:-:S05]  /*c6a0*/  FFMA.FTZ R113, R2, R0, -8 ;  /* 0xc100000002717423 */ /* 0x000fca0000010000 */
[----:B------:R-:W-:Y:S02]  /*c6b0*/  FSEL R113, R113, RZ, P1 ;  /* 0x000000ff71717208 */ /* 0x000fe40000800000 */
[----:B------:R-:W-:Y:S02]  /*c6c0*/  ISETP.GT.AND P1, PT, R5, RZ, PT ;  /* 0x000000ff0500720c */ /* 0x000fe40003f24270 */
[----:B------:R-:W-:Y:S01]  /*c6d0*/  FSEL R25, R25, -INF , P2 ;  /* 0xff80000019197808 */ /* 0x000fe20001000000 */
[----:B------:R-:W-:-:S01]  /*c6e0*/  FFMA.FTZ R8, R2, R11, -R113 ;  /* 0x0000000b02087223 */ /* 0x000fc20000010871 */
[----:B------:R-:W-:Y:S01]  /*c6f0*/  FSEL R11, R24, -INF , P1 ;  /* 0xff800000180b7808 */ /* 0x000fe20000800000 */
        /* <DEDUP_REMOVED lines=12> */
[----:B------:R-:W-:Y:S01]  /*c7c0*/  FMNMX.FTZ R12, R115, R12, !PT ;  /* 0x0000000c730c7209 */ /* 0x000fe20007810000 */
[----:B------:R0:W-:Y:S01]  /*c7d0*/  MUFU.EX2 R4, R14 ;  /* 0x0000000e00047308 */ /* 0x0001e20000000800 */
[----:B------:R-:W-:Y:S02]  /*c7e0*/  ISETP.GT.AND P1, PT, R5, 0x19, PT ;  /* 0x000000190500780c */ /* 0x000fe40003f24270 */
[----:B------:R-:W-:Y:S01]  /*c7f0*/  FMNMX.FTZ R12, R33, R12, !PT ;  /* 0x0000000c210c7209 */ /* 0x000fe20007810000 */
[----:B0-----:R-:W-:-:S01]  /*c800*/  FFMA.FTZ R14, R2, R13, -R113 ;  /* 0x0000000d020e7223 */ /* 0x001fc20000010871 */
[----:B------:R-:W-:-:S02]  /*c810*/  FSEL R13, R36, -INF , P2 ;  /* 0xff800000240d7808 */ /* 0x000fc40001000000 */
[----:B------:R-:W-:Y:S02]  /*c820*/  ISETP.GT.AND P2, PT, R5, 0x20, PT ;  /* 0x000000200500780c */ /* 0x000fe40003f44270 */
[----:B------:R-:W-:Y:S02]  /*c830*/  FSEL R37, R37, -INF , P1 ;  /* 0xff80000025257808 */ /* 0x000fe40000800000 */
[----:B------:R-:W-:Y:S01]  /*c840*/  FMNMX.FTZ R12, R13, R12, !PT ;  /* 0x0000000c0d0c7209 */ /* 0x000fe20007810000 */
[----:B------:R0:W-:Y:S01]  /*c850*/  MUFU.EX2 R10, R14 ;  /* 0x0000000e000a7308 */ /* 0x0001e20000000800 */
[C---:B------:R-:W-:Y:S02]  /*c860*/  ISETP.GT.AND P1, PT, R5.reuse, 0x21, PT ;  /* 0x000000210500780c */ /* 0x040fe40003f24270 */
[----:B------:R-:W-:Y:S02]  /*c870*/  FSEL R117, R40, -INF , P2 ;  /* 0xff80000028757808 */ /* 0x000fe40001000000 */
[----:B------:R-:W-:-:S02]  /*c880*/  ISETP.GT.AND P2, PT, R5, 0x28, PT ;  /* 0x000000280500780c */ /* 0x000fc40003f44270 */
[----:B0-----:R-:W-:Y:S02]  /*c890*/  FMNMX.FTZ R14, R37, R12, !PT ;  /* 0x0000000c250e7209 */ /* 0x001fe40007810000 */
[----:B------:R-:W-:Y:S02]  /*c8a0*/  FSEL R41, R41, -INF , P1 ;  /* 0xff80000029297808 */ /* 0x000fe40000800000 */
[----:B------:R-:W-:Y:S01]  /*c8b0*/  FMNMX.FTZ R14, R117, R14, !PT ;  /* 0x0000000e750e7209 */ /* 0x000fe20007810000 */
[----:B------:R-:W-:-:S01]  /*c8c0*/  FFMA.FTZ R24, R2, R15, -R113 ;  /* 0x0000000f02187223 */ /* 0x000fc20000010871 */
[----:B------:R-:W-:Y:S02]  /*c8d0*/  ISETP.GT.AND P1, PT, R5, 0x29, PT ;  /* 0x000000290500780c */ /* 0x000fe40003f24270 */
[----:B------:R-:W-:Y:S02]  /*c8e0*/  FSEL R15, R44, -INF , P2 ;  /* 0xff8000002c0f7808 */ /* 0x000fe40001000000 */
[----:B------:R-:W-:-:S02]  /*c8f0*/  FMNMX.FTZ R14, R41, R14, !PT ;  /* 0x0000000e290e7209 */ /* 0x000fc40007810000 */
        /* <DEDUP_REMOVED lines=60> */
[----:B------:R-:W-:Y:S02]  /*ccc0*/  ISETP.GT.AND P1, PT, R5, 0x71, PT ;  /* 0x000000710500780c */ /* 0x000fe40003f24270 */
[----:B------:R-:W-:Y:S01]  /*ccd0*/  FSEL R127, R80, -INF , P2 ;  /* 0xff800000507f7808 */ /* 0x000fe20001000000 */
[----:B------:R-:W-:-:S01]  /*cce0*/  FFMA.FTZ R34, R2, R97, -R113 ;  /* 0x0000006102227223 */ /* 0x000fc20000010871 */
[----:B------:R-:W-:-:S02]  /*ccf0*/  ISETP.GT.AND P2, PT, R5, 0x78, PT ;  /* 0x000000780500780c */ /* 0x000fc40003f44270 */
[----:B0-----:R-:W-:Y:S02]  /*cd00*/  FMNMX.FTZ R32, R77, R30, !PT ;  /* 0x0000001e4d207209 */ /* 0x001fe40007810000 */
        /* <DEDUP_REMOVED lines=10> */
[----:B------:R-:W0:Y:S01]  /*cdb0*/  SHFL.BFLY PT, R5, R44, 0x1, 0x1f ;  /* 0x0c201f002c057f89 */ /* 0x000e2200000e0000 */
        /* <DEDUP_REMOVED lines=16> */
[----:B------:R-:W-:-:S07]  /*cec0*/  FFMA.FTZ R25, R2, R33, -R46 ;  /* 0x0000002102197223 */ /* 0x000fce000001082e */
[----:B------:R-:W3:Y:S01]  /*ced0*/  MUFU.EX2 R27, R27 ;  /* 0x0000001b001b7308 */ /* 0x000ee20000000800 */
[----:B------:R-:W-:-:S07]  /*cee0*/  FFMA.FTZ R33, R2, R15, -R46 ;  /* 0x0000000f02217223 */ /* 0x000fce000001082e */
[----:B------:R-:W4:Y:S01]  /*cef0*/  MUFU.EX2 R31, R31 ;  /* 0x0000001f001f7308 */ /* 0x000f220000000800 */
[----:B------:R-:W-:-:S01]  /*cf00*/  FFMA.FTZ R29, R2, R13, -R46 ;  /* 0x0000000d021d7223 */ /* 0x000fc2000001082e */
[----:B------:R-:W-:-:S06]  /*cf10*/  FFMA.FTZ R15, R2, R49, -R46 ;  /* 0x00000031020f7223 */ /* 0x000fcc000001082e */
[----:B------:R-:W5:Y:S01]  /*cf20*/  MUFU.EX2 R48, R48 ;  /* 0x0000003000307308 */ /* 0x000f620000000800 */
[----:B0-----:R-:W-:-:S01]  /*cf30*/  FADD.FTZ R49, R9, R4 ;  /* 0x0000000409317221 */ /* 0x001fc20000010000 */
[----:B------:R-:W-:Y:S01]  /*cf40*/  FFMA.FTZ R39, R2, R39, -R113 ;  /* 0x0000002702277223 */ /* 0x000fe20000010871 */
[----:B-1----:R-:W-:-:S05]  /*cf50*/  FADD.FTZ R58, R148, R11 ;  /* 0x0000000b943a7221 */ /* 0x002fca0000010000 */
[----:B------:R-:W0:Y:S01]  /*cf60*/  MUFU.EX2 R150, R150 ;  /* 0x0000009600967308 */ /* 0x000e220000000800 */
[----:B------:R-:W-:-:S01]  /*cf70*/  FFMA.FTZ R50, R2, R37, -R46 ;  /* 0x0000002502327223 */ /* 0x000fc2000001082e */
[----:B--2---:R-:W-:-:S06]  /*cf80*/  FADD.FTZ R60, R8, R49 ;  /* 0x00000031083c7221 */ /* 0x004fcc0000010000 */
[----:B------:R-:W1:Y:S01]  /*cf90*/  MUFU.EX2 R35, R35 ;  /* 0x0000002300237308 */ /* 0x000e620000000800 */
[----:B------:R-:W-:-:S01]  /*cfa0*/  FFMA.FTZ R54, R2, R53, -R46 ;  /* 0x0000003502367223 */ /* 0x000fc2000001082e */
[----:B------:R-:W-:Y:S01]  /*cfb0*/  FFMA.FTZ R13, R2, R41, -R46 ;  /* 0x00000029020d7223 */ /* 0x000fe2000001082e */
[----:B---3--:R-:W-:-:S05]  /*cfc0*/  FADD.FTZ R53, R27, R58 ;  /* 0x0000003a1b357221 */ /* 0x008fca0000010000 */
[----:B------:R-:W2:Y:S01]  /*cfd0*/  MUFU.EX2 R25, R25 ;  /* 0x0000001900197308 */ /* 0x000ea20000000800 */
[----:B------:R-:W-:-:S01]  /*cfe0*/  FFMA.FTZ R144, R2, R117, -R46 ;  /* 0x0000007502907223 */ /* 0x000fc2000001082e */
[----:B------:R-:W-:Y:S01]  /*cff0*/  FFMA.FTZ R41, R2, R57, -R46 ;  /* 0x0000003902297223 */ /* 0x000fe2000001082e */
[----:B----4-:R-:W-:-:S01]  /*d000*/  FADD.FTZ R57, R31, R60 ;  /* 0x0000003c1f397221 */ /* 0x010fc20000010000 */
[----:B------:R-:W-:-:S04]  /*d010*/  FFMA.FTZ R43, R2, R43, -R113 ;  /* 0x0000002b022b7223 */ /* 0x000fc80000010871 */
[----:B------:R-:W3:Y:S01]  /*d020*/  MUFU.EX2 R29, R29 ;  /* 0x0000001d001d7308 */ /* 0x000ee20000000800 */
[----:B-----5:R-:W-:-:S01]  /*d030*/  FADD.FTZ R53, R48, R53 ;  /* 0x0000003530357221 */ /* 0x020fc20000010000 */
[----:B------:R-:W-:-:S06]  /*d040*/  FADD.FTZ R62, R10, R57 ;  /* 0x000000390a3e7221 */ /* 0x000fcc0000010000 */
[----:B------:R-:W4:Y:S01]  /*d050*/  MUFU.EX2 R39, R39 ;  /* 0x0000002700277308 */ /* 0x000f220000000800 */
[----:B0-----:R-:W-:-:S07]  /*d060*/  FADD.FTZ R60, R150, R53 ;  /* 0x00000035963c7221 */ /* 0x001fce0000010000 */
[----:B------:R-:W0:Y:S01]  /*d070*/  MUFU.EX2 R50, R50 ;  /* 0x0000003200327308 */ /* 0x000e220000000800 */
[----:B-1----:R-:W-:-:S01]  /*d080*/  FADD.FTZ R53, R35, R62 ;  /* 0x0000003e23357221 */ /* 0x002fc20000010000 */
[----:B------:R-:W-:Y:S01]  /*d090*/  FFMA.FTZ R47, R2, R47, -R113 ;  /* 0x0000002f022f7223 */ /* 0x000fe20000010871 */
        /* <DEDUP_REMOVED lines=9> */
[----:B------:R-:W-:Y:S01]  /*d130*/  FFMA.FTZ R51, R2, R51, -R113 ;  /* 0x0000003302337223 */ /* 0x000fe20000010871 */
[----:B0-----:R-:W-:-:S05]  /*d140*/  FADD.FTZ R53, R50, R53 ;  /* 0x0000003532357221 */ /* 0x001fca0000010000 */
[----:B------:R-:W0:Y:S01]  /*d150*/  MUFU.EX2 R33, R33 ;  /* 0x0000002100217308 */ /* 0x000e220000000800 */
[----:B------:R-:W-:-:S07]  /*d160*/  FADD.FTZ R62, R14, R57 ;  /* 0x000000390e3e7221 */ /* 0x000fce0000010000 */
[----:B------:R-:W4:Y:S01]  /*d170*/  MUFU.EX2 R47, R47 ;  /* 0x0000002f002f7308 */ /* 0x000f220000000800 */
[----:B-1----:R-:W-:-:S01]  /*d180*/  FADD.FTZ R60, R144, R53 ;  /* 0x00000035903c7221 */ /* 0x002fc20000010000 */
[----:B------:R-:W-:-:S06]  /*d190*/  FFMA.FTZ R37, R2, R89, -R46 ;  /* 0x0000005902257223 */ /* 0x000fcc000001082e */
[----:B------:R-:W1:Y:S01]  /*d1a0*/  MUFU.EX2 R52, R52 ;  /* 0x0000003400347308 */ /* 0x000e620000000800 */
[----:B------:R-:W-:Y:S01]  /*d1b0*/  F2FP.SATFINITE.E4M3.F32.PACK_AB_MERGE_C R149, R31, R8, RZ ;  /* 0x000000081f95723e */ /* 0x000fe200048070ff */
[----:B------:R-:W-:Y:S01]  /*d1c0*/  FFMA.FTZ R55, R2, R55, -R113 ;  /* 0x0000003702377223 */ /* 0x000fe20000010871 */
[----:B--2---:R-:W-:-:S05]  /*d1d0*/  FADD.FTZ R31, R43, R62 ;  /* 0x0000003e2b1f7221 */ /* 0x004fca0000010000 */
[----:B------:R-:W2:Y:S01]  /*d1e0*/  MUFU.EX2 R146, R146 ;  /* 0x0000009200927308 */ /* 0x000ea20000000800 */
[----:B---3--:R-:W-:-:S01]  /*d1f0*/  FADD.FTZ R60, R13, R60 ;  /* 0x0000003c0d3c7221 */ /* 0x008fc20000010000 */
[----:B------:R-:W-:Y:S01]  /*d200*/  F2FP.SATFINITE.E4M3.F32.PACK_AB_MERGE_C R151, R39, R12, RZ ;  /* 0x0000000c2797723e */ /* 0x000fe200048070ff */
[----:B------:R-:W-:-:S05]  /*d210*/  FADD.FTZ R12, R24, R31 ;  /* 0x0000001f180c7221 */ /* 0x000fca0000010000 */
[----:B------:R-:W3:Y:S01]  /*d220*/  MUFU.EX2 R51, R51 ;  /* 0x0000003300337308 */ /* 0x000ee20000000800 */
[----:B------:R-:W-:Y:S01]  /*d230*/  F2FP.SATFINITE.E4M3.F32.PACK_AB_MERGE_C R39, R48, R27, RZ ;  /* 0x0000001b3027723e */ /* 0x000fe200048070ff */
[----:B0-----:R-:W-:-:S06]  /*d240*/  FADD.FTZ R27, R33, R60 ;  /* 0x0000003c211b7221 */ /* 0x001fcc0000010000 */
[----:B------:R-:W0:Y:S01]  /*d250*/  MUFU.EX2 R15, R15 ;  /* 0x0000000f000f7308 */ /* 0x000e220000000800 */
[----:B------:R-:W-:-:S01]  /*d260*/  FFMA.FTZ R140, R2, R121, -R46 ;  /* 0x00000079028c7223 */ /* 0x000fc2000001082e */
[----:B----4-:R-:W-:Y:S01]  /*d270*/  FADD.FTZ R31, R47, R12 ;  /* 0x0000000c2f1f7221 */ /* 0x010fe20000010000 */
[----:B------:R-:W-:-:S01]  /*d280*/  FFMA.FTZ R59, R2, R59, -R113 ;  /* 0x0000003b023b7223 */ /* 0x000fc20000010871 */
[----:B------:R-:W-:-:S04]  /*d290*/  F2FP.SATFINITE.E4M3.F32.PACK_AB_MERGE_C R50, R50, R29, RZ ;  /* 0x0000001d3232723e */ /* 0x000fc800048070ff */
[----:B------:R-:W4:Y:S01]  /*d2a0*/  MUFU.EX2 R37, R37 ;  /* 0x0000002500257308 */ /* 0x000f220000000800 */
[----:B-1----:R-:W-:-:S01]  /*d2b0*/  FADD.FTZ R29, R52, R27 ;  /* 0x0000001b341d7221 */ /* 0x002fc20000010000 */
[----:B------:R-:W-:-:S06]  /*d2c0*/  FADD.FTZ R48, R26, R31 ;  /* 0x0000001f1a307221 */ /* 0x000fcc0000010000 */
[----:B------:R-:W1:Y:S01]  /*d2d0*/  MUFU.EX2 R55, R55 ;  /* 0x0000003700377308 */ /* 0x000e620000000800 */
[----:B--2---:R-:W-:-:S01]  /*d2e0*/  FADD.FTZ R12, R146, R29 ;  /* 0x0000001d920c7221 */ /* 0x004fc20000010000 */
[----:B------:R-:W-:-:S06]  /*d2f0*/  FFMA.FTZ R99, R2, R99, -R113 ;  /* 0x0000006302637223 */ /* 0x000fcc0000010871 */
[----:B------:R-:W2:Y:S01]  /*d300*/  MUFU.EX2 R54, R54 ;  /* 0x0000003600367308 */ /* 0x000ea20000000800 */
[----:B------:R-:W-:-:S01]  /*d310*/  FFMA.FTZ R45, R2, R91, -R46 ;  /* 0x0000005b022d7223 */ /* 0x000fc2000001082e */
[----:B------:R-:W-:Y:S01]  /*d320*/  F2FP.SATFINITE.E4M3.F32.PACK_AB_MERGE_C R149, R4, R9, R149 ;  /* 0x000000090495723e */ /* 0x000fe20004807095 */
[----:B------:R-:W-:-:S05]  /*d330*/  FFMA.FTZ R81, R2, R63, -R113 ;  /* 0x0000003f02517223 */ /* 0x000fca0000010871 */
[----:B------:R5:W2:Y:S01]  /*d340*/  MUFU.EX2 R30, R34 ;  /* 0x00000022001e7308 */ /* 0x000aa20000000800 */
[----:B---3--:R-:W-:-:S01]  /*d350*/  FADD.FTZ R9, R51, R48 ;  /* 0x0000003033097221 */ /* 0x008fc20000010000 */
[----:B------:R-:W-:Y:S02]  /*d360*/  VIADD R3, R3, 0x19c40 ;  /* 0x00019c4003037836 */ /* 0x000fe40000000000 */
[----:B0-----:R-:W-:-:S04]  /*d370*/  FADD.FTZ R12, R15, R12 ;  /* 0x0000000c0f0c7221 */ /* 0x001fc80000010000 */
[----:B------:R-:W0:Y:S01]  /*d380*/  MUFU.EX2 R140, R140 ;  /* 0x0000008c008c7308 */ /* 0x000e220000000800 */
[----:B------:R-:W-:-:S01]  /*d390*/  FFMA.FTZ R56, R2, R61, -R46 ;  /* 0x0000003d02387223 */ /* 0x000fc2000001082e */
[----:B------:R-:W-:-:S06]  /*d3a0*/  FADD.FTZ R4, R28, R9 ;  /* 0x000000091c047221 */ /* 0x000fcc0000010000 */
[----:B------:R-:W3:Y:S01]  /*d3b0*/  MUFU.EX2 R59, R59 ;  /* 0x0000003b003b7308 */ /* 0x000ee20000000800 */
[----:B-----5:R-:W-:-:S01]  /*d3c0*/  FFMA.FTZ R34, R2, R101, -R113 ;  /* 0x0000006502227223 */ /* 0x020fc20000010871 */
[----:B------:R-:W-:Y:S01]  /*d3d0*/  PRMT R3, R96, 0x654, R3 ;  /* 0x0000065460037816 */ /* 0x000fe20000000003 */
[----:B----4-:R-:W-:-:S05]  /*d3e0*/  FADD.FTZ R9, R37, R12 ;  /* 0x0000000c25097221 */ /* 0x010fca0000010000 */
[----:B------:R-:W4:Y:S01]  /*d3f0*/  MUFU.EX2 R41, R41 ;  /* 0x0000002900297308 */ /* 0x000f220000000800 */
[----:B------:R-:W-:-:S01]  /*d400*/  FFMA.FTZ R142, R2, R123, -R46 ;  /* 0x0000007b028e7223 */ /* 0x000fc2000001082e */
[C---:B-1----:R-:W-:Y:S01]  /*d410*/  F2FP.SATFINITE.E4M3.F32.PACK_AB_MERGE_C R147, R55.reuse, R28, RZ ;  /* 0x0000001c3793723e */ /* 0x042fe200048070ff */
[----:B------:R-:W-:-:S05]  /*d420*/  FADD.FTZ R55, R55, R4 ;  /* 0x0000000437377221 */ /* 0x000fca0000010000 */
[----:B------:R-:W1:Y:S01]  /*d430*/  MUFU.EX2 R32, R99 ;  /* 0x0000006300207308 */ /* 0x000e620000000800 */
[----:B------:R-:W-:-:S01]  /*d440*/  FFMA.FTZ R63, R2, R67, -R113 ;  /* 0x00000043023f7223 */ /* 0x000fc20000010871 */
[----:B------:R5:W-:Y:S01]  /*d450*/  SYNCS.ARRIVE.TRANS64.RED.A1T0 RZ, [R3+URZ], RZ ;  /* 0x000000ff03ff79a7 */ /* 0x000be2000810043f */
[----:B--2---:R-:W-:-:S05]  /*d460*/  FADD.FTZ R9, R54, R9 ;  /* 0x0000000936097221 */ /* 0x004fca0000010000 */
[----:B------:R-:W2:Y:S01]  /*d470*/  MUFU.EX2 R45, R45 ;  /* 0x0000002d002d7308 */ /* 0x000ea20000000800 */
[----:B------:R-:W-:-:S01]  /*d480*/  FADD.FTZ R12, R30, R55 ;  /* 0x000000371e0c7221 */ /* 0x000fc20000010000 */
[----:B-----5:R-:W-:-:S06]  /*d490*/  FFMA.FTZ R3, R2, R65, -R46 ;  /* 0x0000004102037223 */ /* 0x020fcc000001082e */
[----:B------:R-:W5:Y:S01]  /*d4a0*/  MUFU.EX2 R81, R81 ;  /* 0x0000005100517308 */ /* 0x000f620000000800 */
[----:B------:R-:W-:-:S01]  /*d4b0*/  FFMA.FTZ R36, R2, R103, -R113 ;  /* 0x0000006702247223 */ /* 0x000fc20000010871 */
[----:B------:R-:W-:Y:S01]  /*d4c0*/  F2FP.SATFINITE.E4M3.F32.PACK_AB_MERGE_C R151, R35, R10, R151 ;  /* 0x0000000a2397723e */ /* 0x000fe20004807097 */
[----:B0-----:R-:W-:-:S05]  /*d4d0*/  FADD.FTZ R10, R140, R9 ;  /* 0x000000098c0a7221 */ /* 0x001fca0000010000 */
[----:B------:R-:W0:Y:S01]  /*d4e0*/  MUFU.EX2 R56, R56 ;  /* 0x0000003800387308 */ /* 0x000e220000000800 */
[----:B------:R-:W-:-:S01]  /*d4f0*/  FFMA.FTZ R49, R2, R93, -R46 ;  /* 0x0000005d02317223 */ /* 0x000fc2000001082e */
[----:B------:R-:W-:Y:S01]  /*d500*/  FFMA.FTZ R67, R2, R71, -R113 ;  /* 0x0000004702437223 */ /* 0x000fe20000010871 */
[----:B---3--:R-:W-:-:S05]  /*d510*/  FADD.FTZ R9, R59, R12 ;  /* 0x0000000c3b097221 */ /* 0x008fca0000010000 */
[----:B------:R-:W3:Y:S01]  /*d520*/  MUFU.EX2 R34, R34 ;  /* 0x0000002200227308 */ /* 0x000ee20000000800 */
[----:B----4-:R-:W-:-:S01]  /*d530*/  FADD.FTZ R10, R41, R10 ;  /* 0x0000000a290a7221 */ /* 0x010fc20000010000 */
[----:B------:R-:W-:-:S06]  /*d540*/  FFMA.FTZ R58, R2, R69, -R46 ;  /* 0x00000045023a7223 */ /* 0x000fcc000001082e */
[----:B------:R-:W4:Y:S01]  /*d550*/  MUFU.EX2 R142, R142 ;  /* 0x0000008e008e7308 */ /* 0x000f220000000800 */
[----:B-1----:R-:W-:-:S01]  /*d560*/  FADD.FTZ R12, R32, R9 ;  /* 0x00000009200c7221 */ /* 0x002fc20000010000 */
[----:B------:R-:W-:-:S06]  /*d570*/  FFMA.FTZ R38, R2, R105, -R113 ;  /* 0x0000006902267223 */ /* 0x000fcc0000010871 */
[----:B------:R-:W1:Y:S01]  /*d580*/  MUFU.EX2 R63, R63 ;  /* 0x0000003f003f7308 */ /* 0x000e620000000800 */
[----:B--2---:R-:W-:-:S01]  /*d590*/  FADD.FTZ R9, R45, R10 ;  /* 0x0000000a2d097221 */ /* 0x004fc20000010000 */
[----:B-----5:R-:W-:-:S06]  /*d5a0*/  F2FP.SATFINITE.E4M3.F32.PACK_AB_MERGE_C R141, R81, R32, RZ ;  /* 0x00000020518d723e */ /* 0x020fcc00048070ff */
[----:B------:R-:W2:Y:S01]  /*d5b0*/  MUFU.EX2 R3, R3 ;  /* 0x0000000300037308 */ /* 0x000ea20000000800 */
[----:B------:R-:W-:-:S01]  /*d5c0*/  FADD.FTZ R81, R81, R12 ;  /* 0x0000000c51517221 */ /* 0x000fc20000010000 */
[----:B------:R-:W-:-:S06]  /*d5d0*/  FFMA.FTZ R71, R2, R75, -R113 ;  /* 0x0000004b02477223 */ /* 0x000fcc0000010871 */
[----:B------:R-:W5:Y:S01]  /*d5e0*/  MUFU.EX2 R36, R36 ;  /* 0x0000002400247308 */ /* 0x000f620000000800 */
[----:B------:R-:W-:-:S01]  /*d5f0*/  FFMA.FTZ R125, R2, R125, -R46 ;  /* 0x0000007d027d7223 */ /* 0x000fc2000001082e */
[----:B0-----:R-:W-:-:S06]  /*d600*/  FADD.FTZ R9, R56, R9 ;  /* 0x0000000938097221 */ /* 0x001fcc0000010000 */
[----:B------:R-:W0:Y:S01]  /*d610*/  MUFU.EX2 R49, R49 ;  /* 0x0000003100317308 */ /* 0x000e220000000800 */
[----:B------:R-:W-:-:S01]  /*d620*/  FFMA.FTZ R40, R2, R107, -R113 ;  /* 0x0000006b02287223 */ /* 0x000fc20000010871 */
[----:B------:R-:W-:-:S06]  /*d630*/  FFMA.FTZ R75, R2, R79, -R113 ;  /* 0x0000004f024b7223 */ /* 0x000fcc0000010871 */
[----:B------:R-:W0:Y:S01]  /*d640*/  MUFU.EX2 R67, R67 ;  /* 0x0000004300437308 */ /* 0x000e220000000800 */
[----:B---3--:R-:W-:-:S01]  /*d650*/  FADD.FTZ R12, R34, R81 ;  /* 0x00000051220c7221 */ /* 0x008fc20000010000 */
[C-C-:B------:R-:W-:Y:S01]  /*d660*/  FFMA.FTZ R73, R2.reuse, R73, -R46.reuse ;  /* 0x0000004902497223 */ /* 0x140fe2000001082e */
[----:B------:R-:W-:-:S05]  /*d670*/  FFMA.FTZ R95, R2, R95, -R46 ;  /* 0x0000005f025f7223 */ /* 0x000fca000001082e */
[----:B------:R-:W3:Y:S01]  /*d680*/  MUFU.EX2 R58, R58 ;  /* 0x0000003a003a7308 */ /* 0x000ee20000000800 */
[----:B----4-:R-:W-:-:S01]  /*d690*/  FADD.FTZ R10, R142, R9 ;  /* 0x000000098e0a7221 */ /* 0x010fc20000010000 */
[----:B------:R-:W-:Y:S01]  /*d6a0*/  F2FP.SATFINITE.E4M3.F32.PACK_AB_MERGE_C R148, R11, R148, R39 ;  /* 0x000000940b94723e */ /* 0x000fe20004807027 */
[----:B------:R-:W-:-:S01]  /*d6b0*/  FFMA.FTZ R77, R2, R77, -R46 ;  /* 0x0000004d024d7223 */ /* 0x000fc2000001082e */
[----:B------:R-:W4:Y:S04]  /*d6c0*/  @P4 LDC R11, c[0x0][0x44c] ;  /* 0x00011300ff0b4b82 */ /* 0x000f280000000800 */
[----:B------:R-:W3:Y:S01]  /*d6d0*/  MUFU.EX2 R38, R38 ;  /* 0x0000002600267308 */ /* 0x000ee20000000800 */
[----:B-1----:R-:W-:-:S01]  /*d6e0*/  FADD.FTZ R9, R63, R12 ;  /* 0x0000000c3f097221 */ /* 0x002fc20000010000 */
[----:B--2---:R-:W-:-:S06]  /*d6f0*/  FADD.FTZ R10, R3, R10 ;  /* 0x0000000a030a7221 */ /* 0x004fcc0000010000 */
[----:B------:R-:W1:Y:S01]  /*d700*/  MUFU.EX2 R8, R125 ;  /* 0x0000007d00087308 */ /* 0x000e620000000800 */
[----:B------:R-:W-:Y:S01]  /*d710*/  F2FP.SATFINITE.E4M3.F32.PACK_AB_MERGE_C R145, R47, R24, RZ ;  /* 0x000000182f91723e */ /* 0x000fe200048070ff */
[----:B-----5:R-:W-:Y:S01]  /*d720*/  FADD.FTZ R12, R36, R9 ;  /* 0x00000009240c7221 */ /* 0x020fe20000010000 */
[----:B------:R-:W-:-:S01]  /*d730*/  FFMA.FTZ R42, R2, R109, -R113 ;  /* 0x0000006d022a7223 */ /* 0x000fc20000010871 */
[C-C-:B------:R-:W-:Y:S01]  /*d740*/  FFMA.FTZ R127, R2.reuse, R127, -R46.reuse ;  /* 0x0000007f027f7223 */ /* 0x140fe2000001082e */
[----:B------:R-:W-:-:S01]  /*d750*/  FFMA.FTZ R97, R2, R97, -R46 ;  /* 0x0000006102617223 */ /* 0x000fc2000001082e */
[C-C-:B------:R-:W-:Y:S01]  /*d760*/  FFMA.FTZ R129, R2.reuse, R129, -R46.reuse ;  /* 0x0000008102817223 */ /* 0x140fe2000001082e */
[----:B------:R-:W2:Y:S01]  /*d770*/  @P4 LDC R24, c[0x0][0x450] ;  /* 0x00011400ff184b82 */ /* 0x000ea20000000800 */
[----:B------:R-:W5:Y:S01]  /*d780*/  MUFU.EX2 R71, R71 ;  /* 0x0000004700477308 */ /* 0x000f620000000800 */
[----:B------:R-:W-:-:S01]  /*d790*/  FFMA.FTZ R46, R2, R85, -R46 ;  /* 0x00000055022e7223 */ /* 0x000fc2000001082e */
[----:B0-----:R-:W-:-:S06]  /*d7a0*/  FADD.FTZ R9, R49, R10 ;  /* 0x0000000a31097221 */ /* 0x001fcc0000010000 */
[----:B------:R-:W0:Y:S01]  /*d7b0*/  MUFU.EX2 R27, R73 ;  /* 0x00000049001b7308 */ /* 0x000e220000000800 */
[C---:B------:R-:W-:Y:S01]  /*d7c0*/  F2FP.SATFINITE.E4M3.F32.PACK_AB_MERGE_C R143, R67.reuse, R36, RZ ;  /* 0x00000024438f723e */ /* 0x040fe200048070ff */
[----:B------:R-:W-:-:S06]  /*d7d0*/  FADD.FTZ R67, R67, R12 ;  /* 0x0000000c43437221 */ /* 0x000fcc0000010000 */
[----:B------:R-:W-:Y:S01]  /*d7e0*/  MUFU.EX2 R40, R40 ;  /* 0x0000002800287308 */ /* 0x000fe20000000800 */
[----:B------:R-:W-:-:S07]  /*d7f0*/  FFMA.FTZ R79, R2, R83, -R113 ;  /* 0x00000053024f7223 */ /* 0x000fce0000010871 */
[----:B------:R-:W4:Y:S01]  /*d800*/  MUFU.EX2 R75, R75 ;  /* 0x0000004b004b7308 */ /* 0x000f220000000800 */
[----:B---3--:R-:W-:-:S07]  /*d810*/  FADD.FTZ R9, R58, R9 ;  /* 0x000000093a097221 */ /* 0x008fce0000010000 */
[----:B------:R-:W-:Y:S01]  /*d820*/  MUFU.EX2 R95, R95 ;  /* 0x0000005f005f7308 */ /* 0x000fe20000000800 */
[----:B------:R-:W-:-:S07]  /*d830*/  F2FP.SATFINITE.E4M3.F32.PACK_AB_MERGE_C R145, R43, R14, R145 ;  /* 0x0000000e2b91723e */ /* 0x000fce0004807091 */
[----:B------:R-:W3:Y:S01]  /*d840*/  MUFU.EX2 R4, R77 ;  /* 0x0000004d00047308 */ /* 0x000ee20000000800 */
[----:B------:R-:W-:Y:S01]  /*d850*/  F2FP.SATFINITE.E4M3.F32.PACK_AB_MERGE_C R49, R58, R49, RZ ;  /* 0x000000313a31723e */ /* 0x000fe200048070ff */
[C-C-:B------:R-:W-:Y:S01]  /*d860*/  FFMA.FTZ R44, R2.reuse, R111, -R113.reuse ;  /* 0x0000006f022c7223 */ /* 0x140fe20000010871 */
[----:B------:R-:W-:-:S01]  /*d870*/  FFMA.FTZ R83, R2, R87, -R113 ;  /* 0x0000005702537223 */ /* 0x000fc20000010871 */
[----:B------:R-:W-:Y:S01]  /*d880*/  FADD.FTZ R14, R38, R67 ;  /* 0x00000043260e7221 */ /* 0x000fe20000010000 */
[----:B-1----:R-:W-:-:S03]  /*d890*/  FADD.FTZ R12, R8, R9 ;  /* 0x00000009080c7221 */ /* 0x002fc60000010000 */
[----:B------:R-:W1:Y:S01]  /*d8a0*/  MUFU.EX2 R42, R42 ;  /* 0x0000002a002a7308 */ /* 0x000e620000000800 */
[----:B------:R-:W-:Y:S01]  /*d8b0*/  F2FP.SATFINITE.E4M3.F32.PACK_AB_MERGE_C R142, R3, R142, R49 ;  /* 0x0000008e038e723e */ /* 0x000fe20004807031 */
[----:B-----5:R-:W-:-:S06]  /*d8c0*/  FADD.FTZ R3, R71, R14 ;  /* 0x0000000e47037221 */ /* 0x020fcc0000010000 */
[----:B------:R-:W-:Y:S01]  /*d8d0*/  MUFU.EX2 R129, R129 ;  /* 0x0000008100817308 */ /* 0x000fe20000000800 */
[----:B0-----:R-:W-:-:S07]  /*d8e0*/  FADD.FTZ R12, R27, R12 ;  /* 0x0000000c1b0c7221 */ /* 0x001fce0000010000 */
[----:B------:R-:W0:Y:S01]  /*d8f0*/  MUFU.EX2 R46, R46 ;  /* 0x0000002e002e7308 */ /* 0x000e220000000800 */
[----:B----4-:R-:W-:-:S07]  /*d900*/  F2FP.SATFINITE.E4M3.F32.PACK_AB_MERGE_C R137, R75, R40, RZ ;  /* 0x000000284b89723e */ /* 0x010fce00048070ff */
[----:B------:R-:W4:Y:S01]  /*d910*/  MUFU.EX2 R127, R127 ;  /* 0x0000007f007f7308 */ /* 0x000f220000000800 */
[----:B------:R-:W-:-:S01]  /*d920*/  FADD.FTZ R40, R40, R3 ;  /* 0x0000000328287221 */ /* 0x000fc20000010000 */
[----:B---3--:R-:W-:-:S06]  /*d930*/  F2FP.SATFINITE.E4M3.F32.PACK_AB_MERGE_C R136, R4, R95, RZ ;  /* 0x0000005f0488723e */ /* 0x008fcc00048070ff */
[----:B------:R-:W3:Y:S01]  /*d940*/  MUFU.EX2 R79, R79 ;  /* 0x0000004f004f7308 */ /* 0x000ee20000000800 */
[----:B------:R-:W-:-:S07]  /*d950*/  FADD.FTZ R95, R95, R12 ;  /* 0x0000000c5f5f7221 */ /* 0x000fce0000010000 */
[----:B------:R-:W5:Y:S01]  /*d960*/  MUFU.EX2 R10, R97 ;  /* 0x00000061000a7308 */ /* 0x000f620000000800 */
[----:B------:R-:W-:-:S01]  /*d970*/  FADD.FTZ R75, R75, R40 ;  /* 0x000000284b4b7221 */ /* 0x000fc20000010000 */
[----:B------:R-:W-:-:S06]  /*d980*/  @P4 IMAD.HI.U32 R9, R94, R11, RZ ;  /* 0x0000000b5e094227 */ /* 0x000fcc00078e00ff */
[----:B------:R-:W-:Y:S08]  /*d990*/  MUFU.EX2 R44, R44 ;  /* 0x0000002c002c7308 */ /* 0x000ff00000000800 */
[----:B------:R-:W5:Y:S01]  /*d9a0*/  MUFU.EX2 R83, R83 ;  /* 0x0000005300537308 */ /* 0x000f620000000800 */
[----:B------:R-:W-:-:S01]  /*d9b0*/  FADD.FTZ R4, R4, R95 ;  /* 0x0000005f04047221 */ /* 0x000fc20000010000 */
[----:B------:R-:W-:Y:S01]  /*d9c0*/  F2FP.SATFINITE.E4M3.F32.PACK_AB_MERGE_C R136, R27, R8, R136 ;  /* 0x000000081b88723e */ /* 0x000fe20004807088 */
[----:B------:R-:W-:-:S02]  /*d9d0*/  IMAD.MOV.U32 R11, RZ, RZ, R94 ;  /* 0x000000ffff0b7224 */ /* 0x000fc400078e005e */
[----:B-1----:R-:W-:Y:S01]  /*d9e0*/  FADD.FTZ R8, R42, R75 ;  /* 0x0000004b2a087221 */ /* 0x002fe20000010000 */
[----:B0-----:R-:W-:Y:S01]  /*d9f0*/  F2FP.SATFINITE.E4M3.F32.PACK_AB_MERGE_C R138, R46, R129, RZ ;  /* 0x000000812e8a723e */ /* 0x001fe200048070ff */
[----:B----4-:R-:W-:Y:S01]  /*da00*/  FADD.FTZ R3, R127, R4 ;  /* 0x000000047f037221 */ /* 0x010fe20000010000 */
[----:B--2---:R-:W-:Y:S01]  /*da10*/  @P4 SHF.R.U32.HI R11, RZ, R24, R9 ;  /* 0x00000018ff0b4219 */ /* 0x004fe20000011609 */
[----:B---3--:R-:W-:Y:S01]  /*da20*/  FADD.FTZ R9, R79, R8 ;  /* 0x000000084f097221 */ /* 0x008fe20000010000 */
[C---:B-----5:R-:W-:Y:S01]  /*da30*/  F2FP.SATFINITE.E4M3.F32.PACK_AB_MERGE_C R138, R10.reuse, R127, R138 ;  /* 0x0000007f0a8a723e */ /* 0x060fe2000480708a */
[----:B------:R-:W-:Y:S01]  /*da40*/  FADD.FTZ R10, R10, R3 ;  /* 0x000000030a0a7221 */ /* 0x000fe20000010000 */
[----:B------:R-:W-:Y:S02]  /*da50*/  IADD3 R8, R11, R90, -R92 ;  /* 0x0000005a0b087210 */ /* 0x000fe40007ffe85c */
[----:B------:R-:W-:Y:S01]  /*da60*/  F2FP.SATFINITE.E4M3.F32.PACK_AB_MERGE_C R3, R83, R44, RZ ;  /* 0x0000002c5303723e */ /* 0x000fe200048070ff */
[----:B------:R-:W-:-:S01]  /*da70*/  FADD.FTZ R44, R44, R9 ;  /* 0x000000092c2c7221 */ /* 0x000fc20000010000 */
[----:B------:R-:W-:-:S04]  /*da80*/  SHF.R.S32.HI R9, RZ, 0x1f, R8 ;  /* 0x0000001fff097819 */ /* 0x000fc80000011408 */
[----:B------:R-:W-:-:S04]  /*da90*/  LEA.HI R9, R9, R8, RZ, 0x7 ;  /* 0x0000000809097211 */ /* 0x000fc800078f38ff */
[----:B------:R-:W-:-:S04]  /*daa0*/  SHF.R.S32.HI R9, RZ, 0x7, R9 ;  /* 0x00000007ff097819 */ /* 0x000fc80000011409 */
[----:B------:R-:W-:Y:S01]  /*dab0*/  VIMNMX R12, RZ, R9, !PT ;  /* 0x00000009ff0c7248 */ /* 0x000fe20007fe0100 */
[----:B------:R-:W-:-:S04]  /*dac0*/  VIADD R14, R88, 0xfffffffe ;  /* 0xfffffffe580e7836 */ /* 0x000fc80000000000 */
[----:B------:R0:W-:Y:S01]  /*dad0*/  STL [R1+0x2c], R12 ;  /* 0x00002c0c01007387 */ /* 0x0001e20000100800 */
[----:B------:R-:W-:Y:S01]  /*dae0*/  ISETP.GE.AND P1, PT, R14, R12, PT ;  /* 0x0000000c0e00720c */ /* 0x000fe20003f26270 */
[----:B------:R-:W-:Y:S01]  /*daf0*/  FADD.FTZ R129, R129, R10 ;  /* 0x0000000a81817221 */ /* 0x000fe20000010000 */
[----:B------:R-:W-:Y:S01]  /*db00*/  LOP3.LUT R23, R23, 0xffffffef, RZ, 0xc0, !PT ;  /* 0xffffffef17177812 */ /* 0x000fe200078ec0ff */
[----:B------:R-:W-:Y:S01]  /*db10*/  BSSY B0, `(.L_x_12767) ;  /* 0x00002a8000007945 */ /* 0x000fe20003800000 */
[----:B------:R-:W-:Y:S02]  /*db20*/  F2FP.SATFINITE.E4M3.F32.PACK_AB_MERGE_C R33, R52, R33, RZ ;  /* 0x000000213421723e */ /* 0x000fe400048070ff */
[----:B------:R-:W-:Y:S02]  /*db30*/  F2FP.SATFINITE.E4M3.F32.PACK_AB_MERGE_C R37, R54, R37, RZ ;  /* 0x000000253625723e */ /* 0x000fe400048070ff */
[----:B------:R-:W-:Y:S01]  /*db40*/  F2FP.SATFINITE.E4M3.F32.PACK_AB_MERGE_C R45, R56, R45, RZ ;  /* 0x0000002d382d723e */ /* 0x000fe200048070ff */
[----:B------:R-:W-:Y:S01]  /*db50*/  FADD.FTZ R4, R46, R129 ;  /* 0x000000812e047221 */ /* 0x000fe20000010000 */
[----:B------:R-:W-:Y:S01]  /*db60*/  F2FP.SATFINITE.E4M3.F32.PACK_AB_MERGE_C R139, R79, R42, R3 ;  /* 0x0000002a4f8b723e */ /* 0x000fe20004807003 */
[----:B------:R-:W-:Y:S01]  /*db70*/  FADD.FTZ R3, R83, R44 ;  /* 0x0000002c53037221 */ /* 0x000fe20000010000 */
[----:B------:R-:W-:-:S02]  /*db80*/  @P4 LOP3.LUT R23, R23, 0x10, RZ, 0xfc, !PT ;  /* 0x0000001017174812 */ /* 0x000fc400078efcff */
[----:B------:R-:W-:Y:S02]  /*db90*/  CS2R R134, SRZ ;  /* 0x0000000000867805 */ /* 0x000fe4000001ff00 */
[----:B------:R-:W-:Y:S02]  /*dba0*/  F2FP.SATFINITE.E4M3.F32.PACK_AB_MERGE_C R150, R25, R150, R50 ;  /* 0x000000961996723e */ /* 0x000fe40004807032 */
[----:B------:R-:W-:Y:S02]  /*dbb0*/  CS2R R132, SRZ ;  /* 0x0000000000847805 */ /* 0x000fe4000001ff00 */
[----:B------:R-:W-:Y:S02]  /*dbc0*/  F2FP.SATFINITE.E4M3.F32.PACK_AB_MERGE_C R144, R13, R144, R33 ;  /* 0x000000900d90723e */ /* 0x000fe40004807021 */
[----:B------:R-:W-:Y:S02]  /*dbd0*/  CS2R R130, SRZ ;  /* 0x0000000000827805 */ /* 0x000fe4000001ff00 */
[----:B------:R-:W-:-:S02]  /*dbe0*/  F2FP.SATFINITE.E4M3.F32.PACK_AB_MERGE_C R146, R15, R146, R37 ;  /* 0x000000920f92723e */ /* 0x000fc40004807025 */
        /* <DEDUP_REMOVED lines=26> */
[----:B0-----:R-:W-:Y:S06]  /*dd90*/  @!P1 BRA `(.L_x_12768) ;  /* 0x0000002400fc9947 */ /* 0x001fec0003800000 */
[----:B------:R-:W-:Y:S01]  /*dda0*/  BSSY B1, `(.L_x_12768) ;  /* 0x000027e000017945 */ /* 0x000fe20003800000 */
[----:B------:R-:W-:Y:S02]  /*ddb0*/  IMAD.MOV.U32 R12, RZ, RZ, R0 ;  /* 0x000000ffff0c7224 */ /* 0x000fe400078e0000 */
[----:B------:R-:W-:Y:S02]  /*ddc0*/  IMAD.MOV.U32 R13, RZ, RZ, R5 ;  /* 0x000000ffff0d7224 */ /* 0x000fe400078e0005 */
[----:B------:R-:W-:Y:S02]  /*ddd0*/  IMAD.MOV.U32 R9, RZ, RZ, R156 ;  /* 0x000000ffff097224 */ /* 0x000fe400078e009c */
[----:B------:R-:W-:Y:S02]  /*dde0*/  IMAD.MOV.U32 R8, RZ, RZ, R22 ;  /* 0x000000ffff087224 */ /* 0x000fe400078e0016 */
[----:B------:R-:W-:-:S07]  /*ddf0*/  IMAD.MOV.U32 R135, RZ, RZ, RZ ;  /* 0x000000ffff877224 */ /* 0x000fce00078e00ff */
.L_x_12781:
[----:B------:R-:W-:-:S04]  /*de00*/  ISETP.NE.AND P1, PT, R8, 0x1, PT ;  /* 0x000000010800780c */ /* 0x000fc80003f25270 */
[----:B------:R-:W-:-:S04]  /*de10*/  SEL R156, RZ, 0x1, P1 ;  /* 0x00000001ff9c7807 */ /* 0x000fc80000800000 */
[----:B------:R-:W-:Y:S01]  /*de20*/  LOP3.LUT R156, R9, R156, RZ, 0x3c, !PT ;  /* 0x0000009c099c7212 */ /* 0x000fe200078e3cff */
[----:B------:R-:W-:Y:S06]  /*de30*/  @!P0 BRA `(.L_x_12769) ;  /* 0x0000000000048947 */ /* 0x000fec0003800000 */
[----:B------:R-:W-:Y:S01]  /*de40*/  BPT.TRAP 0x1 ;  /* 0x000000040000795c */ /* 0x000fe20000300000 */
.L_x_12769:
        /* <DEDUP_REMOVED lines=8> */
.L_x_12770:
[----:B------:R-:W-:Y:S01]  /*ded0*/  BSSY B2, `(.L_x_12771) ;  /* 0x0000006000027945 */ /* 0x000fe20003800000 */
[----:B------:R-:W-:Y:S02]  /*dee0*/  IMAD R24, R22, 0x300, R155 ;  /* 0x0000030016187824 */ /* 0x000fe400078e029b */
[----:B------:R-:W-:Y:S01]  /*def0*/  IMAD.MOV.U32 R25, RZ, RZ, -0x3ffffff0 ;  /* 0xc0000010ff197424 */ /* 0x000fe200078e00ff */
[----:B-1----:R-:W-:Y:S06]  /*df00*/  @P1 BRA `(.L_x_12772) ;  /* 0x0000000000081947 */ /* 0x002fec0003800000 */
[----:B------:R-:W1:Y:S02]  /*df10*/  SYNCS.PHASECHK.TRANS64.TRYWAIT P1, [R0+URZ+0x19c30], R5 ;  /* 0x019c3005000075a7 */ /* 0x000e64000802017f */
[----:B-1----:R-:W-:Y:S05]  /*df20*/  @!P1 BRA `(.L_x_12773) ;  /* 0x000000ec00f09947 */ /* 0x002fea0003800000 */
.L_x_12772:
[----:B------:R-:W-:Y:S05]  /*df30*/  BSYNC B2 ;  /* 0x0000000000027941 */ /* 0x000fea0003800000 */
.L_x_12771:
[C---:B------:R-:W-:Y:S01]  /*df40*/  R2UR UR6, R24.reuse ;  /* 0x00000000180672ca */ /* 0x040fe200000e0000 */
[C---:B------:R-:W-:Y:S01]  /*df50*/  VIADD R10, R24.reuse, 0x100 ;  /* 0x00000100180a7836 */ /* 0x040fe20000000000 */
        /* <DEDUP_REMOVED lines=25> */
.L_x_12774:
[----:B01----:R-:W-:Y:S01]  /*e0f0*/  SHF.L.U32 R5, R9, 0x1f, RZ ;  /* 0x0000001f09057819 */ /* 0x003fe200000006ff */
[----:B------:R-:W-:-:S04]  /*e100*/  IMAD R15, R8, 0x8, R18 ;  /* 0x00000008080f7824 */ /* 0x000fc800078e0212 */
[----:B------:R0:W1:Y:S01]  /*e110*/  SYNCS.PHASECHK.TRANS64.TRYWAIT P1, [R15+URZ+0x19c50], R5 ;  /* 0x019c50050f0075a7 */ /* 0x000062000802017f */
[----:B------:R-:W-:Y:S05]  /*e120*/  @!P0 BRA `(.L_x_12775) ;  /* 0x0000000000048947 */ /* 0x000fea0003800000 */
[----:B------:R-:W-:Y:S01]  /*e130*/  BPT.TRAP 0x1 ;  /* 0x000000040000795c */ /* 0x000fe20000300000 */
.L_x_12775:
[----:B------:R-:W-:Y:S04]  /*e140*/  BSSY B2, `(.L_x_12776) ;  /* 0x0000004000027945 */ /* 0x000fe80003800000 */
[----:B-1----:R-:W-:Y:S05]  /*e150*/  @P1 BRA `(.L_x_12777) ;  /* 0x0000000000081947 */ /* 0x002fea0003800000 */
[----:B------:R-:W1:Y:S02]  /*e160*/  SYNCS.PHASECHK.TRANS64.TRYWAIT P1, [R15+URZ+0x19c50], R5 ;  /* 0x019c50050f0075a7 */ /* 0x000e64000802017f */
[----:B-1----:R-:W-:Y:S05]  /*e170*/  @!P1 BRA `(.L_x_12778) ;  /* 0x000000ec00709947 */ /* 0x002fea0003800000 */
.L_x_12777:
[----:B------:R-:W-:Y:S05]  /*e180*/  BSYNC B2 ;  /* 0x0000000000027941 */ /* 0x000fea0003800000 */
.L_x_12776:
        /* <DEDUP_REMOVED lines=34> */
.L_x_12779:
[----:B------:R-:W2:Y:S01]  /*e3b0*/  LDL R136, [R1+0x10] ;  /* 0x0000100001887983 */ /* 0x000ea20000100800 */
[----:B------:R-:W0:Y:S03]  /*e3c0*/  LDC R5, c[0x0][0x448] ;  /* 0x00011200ff057b82 */ /* 0x000e260000000800 */
[----:B------:R-:W3:Y:S04]  /*e3d0*/  LDL R138, [R1+0x30] ;  /* 0x00003000018a7983 */ /* 0x000ee80000100800 */
[----:B------:R-:W3:Y:S04]  /*e3e0*/  LDL R137, [R1+0x44] ;  /* 0x0000440001897983 */ /* 0x000ee80000100800 */
[----:B------:R-:W4:Y:S04]  /*e3f0*/  LDL R11, [R1+0x40] ;  /* 0x00004000010b7983 */ /* 0x000f280000100800 */
[----:B------:R-:W5:Y:S04]  /*e400*/  LDL R10, [R1+0x38] ;  /* 0x00003800010a7983 */ /* 0x000f680000100800 */
[----:B------:R-:W5:Y:S01]  /*e410*/  LDL R9, [R1+0x34] ;  /* 0x0000340001097983 */ /* 0x000f620000100800 */
[----:B0-----:R-:W-:Y:S01]  /*e420*/  ISETP.NE.AND P1, PT, R5, 0x1, PT ;  /* 0x000000010500780c */ /* 0x001fe20003f25270 */
[----:B------:R-:W-:-:S12]  /*e430*/  VIADD R0, R0, 0x19c40 ;  /* 0x00019c4000007836 */ /* 0x000fd80000000000 */
[----:B------:R-:W0:Y:S08]  /*e440*/  @P1 LDC R8, c[0x0][0x44c] ;  /* 0x00011300ff081b82 */ /* 0x000e300000000800 */
[----:B------:R-:W1:Y:S01]  /*e450*/  @P1 LDC R5, c[0x0][0x450] ;  /* 0x00011400ff051b82 */ /* 0x000e620000000800 */
[----:B------:R-:W-:-:S04]  /*e460*/  LOP3.LUT R23, R23, 0xffffffdf, RZ, 0xc0, !PT ;  /* 0xffffffdf17177812 */ /* 0x000fc800078ec0ff */
[----:B------:R-:W-:Y:S02]  /*e470*/  @P0 LOP3.LUT R23, R23, 0x20, RZ, 0xfc, !PT ;  /* 0x0000002017170812 */ /* 0x000fe400078efcff */
[----:B--2---:R-:W-:-:S04]  /*e480*/  PRMT R0, R136, 0x654, R0 ;  /* 0x0000065488007816 */ /* 0x004fc80000000000 */
[----:B------:R3:W-:Y:S02]  /*e490*/  SYNCS.ARRIVE.TRANS64.RED.A1T0 RZ, [R0+URZ], RZ ;  /* 0x000000ff00ff79a7 */ /* 0x0007e4000810043f */
[----:B---3--:R-:W-:-:S04]  /*e4a0*/  IMAD.IADD R0, R137, 0x1, R138 ;  /* 0x0000000189007824 */ /* 0x008fc800078e028a */
[----:B0-----:R-:W-:-:S05]  /*e4b0*/  @P1 IMAD.HI.U32 R8, R0, R8, RZ ;  /* 0x0000000800081227 */ /* 0x001fca00078e00ff */
[----:B-1----:R-:W-:-:S05]  /*e4c0*/  @P1 SHF.R.U32.HI R0, RZ, R5, R8 ;  /* 0x00000005ff001219 */ /* 0x002fca0000011608 */
[----:B------:R-:W0:Y:S01]  /*e4d0*/  SHFL.IDX PT, R5, R0, RZ, 0x1c1f ;  /* 0x001c1fff00057589 */ /* 0x000e2200000e0000 */
[----:B------:R-:W-:-:S04]  /*e4e0*/  IMAD.MOV.U32 R8, RZ, RZ, -0x80 ;  /* 0xffffff80ff087424 */ /* 0x000fc800078e00ff */
[----:B------:R-:W-:-:S04]  /*e4f0*/  IMAD R8, R14, R8, 0x1 ;  /* 0x000000010e087424 */ /* 0x000fc800078e0208 */
[----:B----4-:R-:W-:-:S05]  /*e500*/  IMAD R8, R11, -0x2, R8 ;  /* 0xfffffffe0b087824 */ /* 0x010fca00078e0208 */
[----:B-----5:R-:W-:-:S05]  /*e510*/  IADD3 R8, -R9, R8, R10 ;  /* 0x0000000809087210 */ /* 0x020fca0007ffe10a */
[----:B0-----:R-:W-:-:S05]  /*e520*/  IMAD.IADD R5, R8, 0x1, R5 ;  /* 0x0000000108057824 */ /* 0x001fca00078e0205 */
[C---:B------:R-:W-:Y:S02]  /*e530*/  ISETP.GT.AND P5, PT, R5.reuse, RZ, PT ;  /* 0x000000ff0500720c */ /* 0x040fe40003fa4270 */
[----:B------:R-:W-:Y:S02]  /*e540*/  ISETP.GT.AND P4, PT, R5, 0x1, PT ;  /* 0x000000010500780c */ /* 0x000fe40003f84270 */
[----:B------:R-:W-:Y:S02]  /*e550*/  FSEL R24, R24, -INF , P5 ;  /* 0xff80000018187808 */ /* 0x000fe40002800000 */
[----:B------:R-:W-:Y:S02]  /*e560*/  FSEL R25, R25, -INF , P4 ;  /* 0xff80000019197808 */ /* 0x000fe40002000000 */
[C---:B------:R-:W-:Y:S02]  /*e570*/  ISETP.GT.AND P3, PT, R5.reuse, 0x8, PT ;  /* 0x000000080500780c */ /* 0x040fe40003f64270 */
[----:B------:R-:W-:-:S02]  /*e580*/  ISETP.GT.AND P2, PT, R5, 0x9, PT ;  /* 0x000000090500780c */ /* 0x000fc40003f44270 */
[C---:B------:R-:W-:Y:S02]  /*e590*/  ISETP.GT.AND P1, PT, R5.reuse, 0x10, PT ;  /* 0x000000100500780c */ /* 0x040fe40003f24270 */
[C---:B------:R-:W-:Y:S02]  /*e5a0*/  ISETP.GT.AND P5, PT, R5.reuse, 0x11, PT ;  /* 0x000000110500780c */ /* 0x040fe40003fa4270 */
[----:B------:R-:W-:Y:S02]  /*e5b0*/  ISETP.GT.AND P4, PT, R5, 0x18, PT ;  /* 0x000000180500780c */ /* 0x000fe40003f84270 */
[----:B------:R-:W-:Y:S02]  /*e5c0*/  FSEL R28, R28, -INF , P3 ;  /* 0xff8000001c1c7808 */ /* 0x000fe40001800000 */
        /* <DEDUP_REMOVED lines=74> */
[----:B------:R-:W-:Y:S01]  /*ea70*/  FMNMX.FTZ R5, R73, R5, !PT ;  /* 0x0000000549057209 */ /* 0x000fe20007810000 */
[----:B------:R-:W0:Y:S01]  /*ea80*/  SHFL.IDX PT, R0, R0, 0x1, 0x1c1f ;  /* 0x003c1f0000007f89 */ /* 0x000e2200000e0000 */
        /* <DEDUP_REMOVED lines=10> */
[----:B------:R-:W-:Y:S01]  /*eb30*/  FMNMX.FTZ R5, R85, R5, !PT ;  /* 0x0000000555057209 */ /* 0x000fe20007810000 */
[----:B0-----:R-:W-:-:S04]  /*eb40*/  IMAD.IADD R0, R8, 0x1, R0 ;  /* 0x0000000108007824 */ /* 0x001fc800078e0200 */
[----:B------:R-:W0:Y:S01]  /*eb50*/  SHFL.BFLY PT, R8, R5, 0x2, 0x1f ;  /* 0x0c401f0005087f89 */ /* 0x000e2200000e0000 */
[----:B------:R-:W-:-:S04]  /*eb60*/  ISETP.GT.AND P1, PT, R0, 0x8, PT ;  /* 0x000000080000780c */ /* 0x000fc80003f24270 */
[----:B------:R-:W-:Y:S02]  /*eb70*/  FSEL R30, R30, -INF , P1 ;  /* 0xff8000001e1e7808 */ /* 0x000fe40000800000 */
[----:B------:R-:W-:-:S04]  /*eb80*/  ISETP.GT.AND P1, PT, R0, 0x19, PT ;  /* 0x000000190000780c */ /* 0x000fc80003f24270 */
[----:B------:R-:W-:Y:S02]  /*eb90*/  FSEL R39, R39, -INF , P1 ;  /* 0xff80000027277808 */ /* 0x000fe40000800000 */
[----:B------:R-:W-:Y:S02]  /*eba0*/  ISETP.GT.AND P1, PT, R0, 0x30, PT ;  /* 0x000000300000780c */ /* 0x000fe40003f24270 */
[----:B0-----:R-:W-:-:S05]  /*ebb0*/  FMNMX.FTZ R5, R5, R8, !PT ;  /* 0x0000000805057209 */ /* 0x001fca0007810000 */
[----:B------:R-:W0:Y:S01]  /*ebc0*/  SHFL.BFLY PT, R8, R5, 0x1, 0x1f ;  /* 0x0c201f0005087f89 */ /* 0x000e2200000e0000 */
[C---:B------:R-:W-:Y:S02]  /*ebd0*/  ISETP.GT.AND P3, PT, R0.reuse, RZ, PT ;  /* 0x000000ff0000720c */ /* 0x040fe40003f64270 */
[----:B------:R-:W-:Y:S02]  /*ebe0*/  ISETP.GT.AND P2, PT, R0, 0x1, PT ;  /* 0x000000010000780c */ /* 0x000fe40003f44270 */
[----:B------:R-:W-:Y:S02]  /*ebf0*/  FSEL R50, R50, -INF , P1 ;  /* 0xff80000032327808 */ /* 0x000fe40000800000 */
[C---:B------:R-:W-:Y:S02]  /*ec00*/  ISETP.GT.AND P1, PT, R0.reuse, 0x41, PT ;  /* 0x000000410000780c */ /* 0x040fe40003f24270 */
[----:B------:R-:W-:Y:S02]  /*ec10*/  ISETP.GT.AND P0, PT, R0, 0x61, PT ;  /* 0x000000610000780c */ /* 0x000fe40003f04270 */
[----:B------:R-:W-:-:S02]  /*ec20*/  FSEL R26, R26, -INF , P3 ;  /* 0xff8000001a1a7808 */ /* 0x000fc40001800000 */
[----:B------:R-:W-:Y:S02]  /*ec30*/  FSEL R27, R27, -INF , P2 ;  /* 0xff8000001b1b7808 */ /* 0x000fe40001000000 */
[C---:B------:R-:W-:Y:S02]  /*ec40*/  ISETP.GT.AND P5, PT, R0.reuse, 0x9, PT ;  /* 0x000000090000780c */ /* 0x040fe40003fa4270 */
[C---:B------:R-:W-:Y:S02]  /*ec50*/  ISETP.GT.AND P4, PT, R0.reuse, 0x10, PT ;  /* 0x000000100000780c */ /* 0x040fe40003f84270 */
[C---:B------:R-:W-:Y:S02]  /*ec60*/  ISETP.GT.AND P3, PT, R0.reuse, 0x11, PT ;  /* 0x000000110000780c */ /* 0x040fe40003f64270 */
[----:B------:R-:W-:Y:S02]  /*ec70*/  ISETP.GT.AND P2, PT, R0, 0x18, PT ;  /* 0x000000180000780c */ /* 0x000fe40003f44270 */
[----:B------:R-:W-:-:S02]  /*ec80*/  FSEL R59, R59, -INF , P1 ;  /* 0xff8000003b3b7808 */ /* 0x000fc40000800000 */
[----:B------:R-:W-:Y:S02]  /*ec90*/  ISETP.GT.AND P1, PT, R0, 0x58, PT ;  /* 0x000000580000780c */ /* 0x000fe40003f24270 */
[----:B------:R-:W-:Y:S02]  /*eca0*/  FSEL R31, R31, -INF , P5 ;  /* 0xff8000001f1f7808 */ /* 0x000fe40002800000 */
[----:B------:R-:W-:Y:S02]  /*ecb0*/  FSEL R34, R34, -INF , P4 ;  /* 0xff80000022227808 */ /* 0x000fe40002000000 */
[----:B------:R-:W-:Y:S02]  /*ecc0*/  FSEL R35, R35, -INF , P3 ;  /* 0xff80000023237808 */ /* 0x000fe40001800000 */
[----:B------:R-:W-:Y:S02]  /*ecd0*/  FSEL R38, R38, -INF , P2 ;  /* 0xff80000026267808 */ /* 0x000fe40001000000 */
[----:B------:R-:W-:-:S02]  /*ece0*/  ISETP.GT.AND P5, PT, R0, 0x20, PT ;  /* 0x000000200000780c */ /* 0x000fc40003fa4270 */
[C---:B------:R-:W-:Y:S02]  /*ecf0*/  ISETP.GT.AND P4, PT, R0.reuse, 0x21, PT ;  /* 0x000000210000780c */ /* 0x040fe40003f84270 */
[C---:B------:R-:W-:Y:S02]  /*ed00*/  ISETP.GT.AND P3, PT, R0.reuse, 0x28, PT ;  /* 0x000000280000780c */ /* 0x040fe40003f64270 */
[----:B------:R-:W-:Y:S02]  /*ed10*/  ISETP.GT.AND P2, PT, R0, 0x29, PT ;  /* 0x000000290000780c */ /* 0x000fe40003f44270 */
[----:B------:R-:W-:Y:S02]  /*ed20*/  FSEL R70, R70, -INF , P1 ;  /* 0xff80000046467808 */ /* 0x000fe40000800000 */
[----:B------:R-:W-:Y:S02]  /*ed30*/  ISETP.GT.AND P1, PT, R0, 0x69, PT ;  /* 0x000000690000780c */ /* 0x000fe40003f24270 */
[----:B------:R-:W-:-:S02]  /*ed40*/  LOP3.LUT R23, R23, 0xffffffbf, RZ, 0xc0, !PT ;  /* 0xffffffbf17177812 */ /* 0x000fc400078ec0ff */
[----:B------:R-:W-:Y:S02]  /*ed50*/  FSEL R42, R42, -INF , P5 ;  /* 0xff8000002a2a7808 */ /* 0x000fe40002800000 */
[----:B------:R-:W-:Y:S02]  /*ed60*/  FSEL R43, R43, -INF , P4 ;  /* 0xff8000002b2b7808 */ /* 0x000fe40002000000 */
[----:B------:R-:W-:Y:S02]  /*ed70*/  FSEL R46, R46, -INF , P3 ;  /* 0xff8000002e2e7808 */ /* 0x000fe40001800000 */
[----:B------:R-:W-:Y:S02]  /*ed80*/  FSEL R47, R47, -INF , P2 ;  /* 0xff8000002f2f7808 */ /* 0x000fe40001000000 */
[----:B0-----:R-:W-:Y:S02]  /*ed90*/  FMNMX.FTZ R5, R5, R8, !PT ;  /* 0x0000000805057209 */ /* 0x001fe40007810000 */
[----:B------:R-:W-:-:S02]  /*eda0*/  ISETP.GT.AND P5, PT, R0, 0x31, PT ;  /* 0x000000310000780c */ /* 0x000fc40003fa4270 */
[C---:B------:R-:W-:Y:S02]  /*edb0*/  ISETP.GT.AND P4, PT, R0.reuse, 0x38, PT ;  /* 0x000000380000780c */ /* 0x040fe40003f84270 */
[C---:B------:R-:W-:Y:S02]  /*edc0*/  ISETP.GT.AND P3, PT, R0.reuse, 0x39, PT ;  /* 0x000000390000780c */ /* 0x040fe40003f64270 */
[----:B------:R-:W-:Y:S02]  /*edd0*/  ISETP.GT.AND P2, PT, R0, 0x40, PT ;  /* 0x000000400000780c */ /* 0x000fe40003f44270 */
[----:B------:R-:W-:Y:S01]  /*ede0*/  @P0 LOP3.LUT R23, R23, 0x40, RZ, 0xfc, !PT ;  /* 0x0000004017170812 */ /* 0x000fe200078efcff */
[----:B------:R-:W-:-:S01]  /*edf0*/  FFMA.FTZ R9, R2, R5, -8 ;  /* 0xc100000002097423 */ /* 0x000fc20000010005 */
        /* <DEDUP_REMOVED lines=8> */
[----:B------:R-:W-:Y:S02]  /*ee80*/  LOP3.LUT R23, R23, 0xffffff7f, RZ, 0xc0, !PT ;  /* 0xffffff7f17177812 */ /* 0x000fe400078ec0ff */
[----:B------:R-:W-:Y:S02]  /*ee90*/  FSETP.NEU.FTZ.AND P6, PT, R5, -INF , PT ;  /* 0xff8000000500780b */ /* 0x000fe40003fdd000 */
[----:B------:R-:W-:Y:S02]  /*eea0*/  FSEL R62, R62, -INF , P5 ;  /* 0xff8000003e3e7808 */ /* 0x000fe40002800000 */
[----:B------:R-:W-:Y:S02]  /*eeb0*/  FSEL R63, R63, -INF , P4 ;  /* 0xff8000003f3f7808 */ /* 0x000fe40002000000 */
[----:B------:R-:W-:Y:S02]  /*eec0*/  FSEL R66, R66, -INF , P3 ;  /* 0xff80000042427808 */ /* 0x000fe40001800000 */
[----:B------:R-:W-:-:S02]  /*eed0*/  FSEL R67, R67, -INF , P2 ;  /* 0xff80000043437808 */ /* 0x000fc40001000000 */
[----:B------:R-:W-:Y:S02]  /*eee0*/  @P1 LOP3.LUT R23, R23, 0x80, RZ, 0xfc, !PT ;  /* 0x0000008017171812 */ /* 0x000fe400078efcff */
[----:B------:R-:W-:Y:S02]  /*eef0*/  FSEL R8, R5, RZ, P6 ;  /* 0x000000ff05087208 */ /* 0x000fe40003000000 */
[----:B------:R-:W-:Y:S02]  /*ef00*/  FSEL R9, R9, RZ, P6 ;  /* 0x000000ff09097208 */ /* 0x000fe40003000000 */
[C---:B------:R-:W-:Y:S02]  /*ef10*/  ISETP.GT.AND P2, PT, R0.reuse, 0x70, PT ;  /* 0x000000700000780c */ /* 0x040fe40003f44270 */
[C---:B------:R-:W-:Y:S02]  /*ef20*/  ISETP.GT.AND P3, PT, R0.reuse, 0x71, PT ;  /* 0x000000710000780c */ /* 0x040fe40003f64270 */
[----:B------:R-:W-:-:S02]  /*ef30*/  ISETP.GT.AND P4, PT, R0, 0x78, PT ;  /* 0x000000780000780c */ /* 0x000fc40003f84270 */
        /* <DEDUP_REMOVED lines=26> */
[----:B------:R-:W-:Y:S02]  /*f0e0*/  FSEL R71, R71, -INF , P1 ;  /* 0xff80000047477808 */ /* 0x000fe40000800000 */
[----:B------:R-:W-:Y:S02]  /*f0f0*/  FMNMX.FTZ R0, R70, R0, !PT ;  /* 0x0000000046007209 */ /* 0x000fe40007810000 */
[----:B------:R-:W-:Y:S02]  /*f100*/  FSEL R74, R74, -INF , P0 ;  /* 0xff8000004a4a7808 */ /* 0x000fe40000000000 */
[----:B------:R-:W-:Y:S02]  /*f110*/  LOP3.LUT P0, RZ, R23, 0x40, RZ, 0xc0, !PT ;  /* 0x0000004017ff7812 */ /* 0x000fe4000780c0ff */
[----:B------:R-:W-:-:S02]  /*f120*/  FMNMX.FTZ R0, R71, R0, !PT ;  /* 0x0000000047007209 */ /* 0x000fc40007810000 */
[----:B------:R-:W-:Y:S02]  /*f130*/  FSEL R75, R75, -INF , P0 ;  /* 0xff8000004b4b7808 */ /* 0x000fe40000000000 */
[----:B------:R-:W-:Y:S02]  /*f140*/  FMNMX.FTZ R0, R74, R0, !PT ;  /* 0x000000004a007209 */ /* 0x000fe40007810000 */
[----:B------:R-:W-:Y:S02]  /*f150*/  LOP3.LUT P1, RZ, R23, 0x80, RZ, 0xc0, !PT ;  /* 0x0000008017ff7812 */ /* 0x000fe4000782c0ff */
[----:B------:R-:W-:Y:S02]  /*f160*/  FSEL R78, R78, -INF , P6 ;  /* 0xff8000004e4e7808 */ /* 0x000fe40003000000 */
        /* <DEDUP_REMOVED lines=10> */
[----:B------:R-:W-:-:S04]  /*f210*/  FMNMX.FTZ R0, R86, R0, !PT ;  /* 0x0000000056007209 */ /* 0x000fc80007810000 */
[----:B------:R-:W-:-:S05]  /*f220*/  FMNMX.FTZ R0, R87, R0, !PT ;  /* 0x0000000057007209 */ /* 0x000fca0007810000 */
[----:B------:R-:W0:Y:S02]  /*f230*/  SHFL.BFLY PT, R10, R0, 0x2, 0x1f ;  /* 0x0c401f00000a7f89 */ /* 0x000e2400000e0000 */
[----:B0-----:R-:W-:-:S05]  /*f240*/  FMNMX.FTZ R0, R0, R10, !PT ;  /* 0x0000000a00007209 */ /* 0x001fca0007810000 */
[----:B------:R-:W0:Y:S01]  /*f250*/  SHFL.BFLY PT, R10, R0, 0x1, 0x1f ;  /* 0x0c201f00000a7f89 */ /* 0x000e2200000e0000 */
[----:B------:R-:W-:-:S01]  /*f260*/  FADD.FTZ R8, -R8, R13 ;  /* 0x0000000d08087221 */ /* 0x000fc20000010100 */
[----:B------:R-:W-:-:S03]  /*f270*/  FFMA.FTZ R24, R2, R24, -R9 ;  /* 0x0000001802187223 */ /* 0x000fc60000010809 */
[----:B------:R-:W-:Y:S01]  /*f280*/  FMUL.FTZ R8, R2, R8 ;  /* 0x0000000802087220 */ /* 0x000fe20000410000 */
[----:B0-----:R-:W-:-:S04]  /*f290*/  FMNMX.FTZ R0, R0, R10, !PT ;  /* 0x0000000a00007209 */ /* 0x001fc80007810000 */
[----:B------:R-:W-:Y:S01]  /*f2a0*/  FSETP.NEU.FTZ.AND P1, PT, R0, -INF , PT ;  /* 0xff8000000000780b */ /* 0x000fe20003f3d000 */
[----:B------:R-:W-:-:S03]  /*f2b0*/  FFMA.FTZ R11, R2, R0, -8 ;  /* 0xc1000000020b7423 */ /* 0x000fc60000010000 */
[----:B------:R-:W-:Y:S02]  /*f2c0*/  FSEL R10, R0, RZ, P1 ;  /* 0x000000ff000a7208 */ /* 0x000fe40000800000 */
[----:B------:R-:W-:-:S03]  /*f2d0*/  FSEL R11, R11, RZ, P1 ;  /* 0x000000ff0b0b7208 */ /* 0x000fc60000800000 */
[----:B------:R-:W-:Y:S02]  /*f2e0*/  FADD.FTZ R10, -R10, R12 ;  /* 0x0000000c0a0a7221 */ /* 0x000fe40000010100 */
[----:B------:R-:W-:-:S02]  /*f2f0*/  FFMA.FTZ R26, R2, R26, -R11 ;  /* 0x0000001a021a7223 */ /* 0x000fc4000001080b */
[C---:B------:R-:W-:Y:S01]  /*f300*/  FMUL.FTZ R10, R2.reuse, R10 ;  /* 0x0000000a020a7220 */ /* 0x040fe20000410000 */
[----:B------:R-:W-:-:S01]  /*f310*/  FFMA.FTZ R25, R2, R25, -R9 ;  /* 0x0000001902197223 */ /* 0x000fc20000010809 */
[C---:B------:R-:W-:Y:S01]  /*f320*/  FFMA.FTZ R27, R2.reuse, R27, -R11 ;  /* 0x0000001b021b7223 */ /* 0x040fe2000001080b */
[----:B------:R-:W-:Y:S01]  /*f330*/  MUFU.EX2 R24, R24 ;  /* 0x0000001800187308 */ /* 0x000fe20000000800 */
[----:B------:R-:W-:-:S01]  /*f340*/  FFMA.FTZ R28, R2, R28, -R9 ;  /* 0x0000001c021c7223 */ /* 0x000fc20000010809 */
[----:B------:R-:W-:-:S06]  /*f350*/  FFMA.FTZ R30, R2, R30, -R11 ;  /* 0x0000001e021e7223 */ /* 0x000fcc000001080b */
[----:B------:R-:W0:Y:S01]  /*f360*/  MUFU.EX2 R8, R8 ;  /* 0x0000000800087308 */ /* 0x000e220000000800 */
[----:B------:R-:W-:-:S01]  /*f370*/  FFMA.FTZ R29, R2, R29, -R9 ;  /* 0x0000001d021d7223 */ /* 0x000fc20000010809 */
[----:B------:R-:W-:-:S06]  /*f380*/  FFMA.FTZ R31, R2, R31, -R11 ;  /* 0x0000001f021f7223 */ /* 0x000fcc000001080b */
[----:B------:R-:W-:Y:S08]  /*f390*/  MUFU.EX2 R26, R26 ;  /* 0x0000001a001a7308 */ /* 0x000ff00000000800 */
[----:B------:R-:W1:Y:S01]  /*f3a0*/  MUFU.EX2 R10, R10 ;  /* 0x0000000a000a7308 */ /* 0x000e620000000800 */
[----:B------:R-:W-:-:S07]  /*f3b0*/  FFMA.FTZ R32, R2, R32, -R9 ;  /* 0x0000002002207223 */ /* 0x000fce0000010809 */
[----:B------:R-:W2:Y:S01]  /*f3c0*/  MUFU.EX2 R25, R25 ;  /* 0x0000001900197308 */ /* 0x000ea20000000800 */
[----:B------:R-:W-:-:S07]  /*f3d0*/  FFMA.FTZ R34, R2, R34, -R11 ;  /* 0x0000002202227223 */ /* 0x000fce000001080b */
[----:B------:R-:W3:Y:S01]  /*f3e0*/  MUFU.EX2 R27, R27 ;  /* 0x0000001b001b7308 */ /* 0x000ee20000000800 */
[----:B------:R-:W-:-:S07]  /*f3f0*/  FFMA.FTZ R33, R2, R33, -R9 ;  /* 0x0000002102217223 */ /* 0x000fce0000010809 */
[----:B------:R-:W4:Y:S01]  /*f400*/  MUFU.EX2 R28, R28 ;  /* 0x0000001c001c7308 */ /* 0x000f220000000800 */
[----:B------:R-:W-:-:S07]  /*f410*/  FFMA.FTZ R35, R2, R35, -R11 ;  /* 0x0000002302237223 */ /* 0x000fce000001080b */
[----:B------:R-:W5:Y:S01]  /*f420*/  MUFU.EX2 R30, R30 ;  /* 0x0000001e001e7308 */ /* 0x000f620000000800 */
[----:B0-----:R-:W-:-:S01]  /*f430*/  FFMA.FTZ R4, R8, R4, R24 ;  /* 0x0000000408047223 */ /* 0x001fc20000010018 */
[----:B------:R-:W-:-:S06]  /*f440*/  FFMA.FTZ R36, R2, R36, -R9 ;  /* 0x0000002402247223 */ /* 0x000fcc0000010809 */
[----:B------:R-:W0:Y:S01]  /*f450*/  MUFU.EX2 R29, R29 ;  /* 0x0000001d001d7308 */ /* 0x000e220000000800 */
[----:B-1----:R-:W-:-:S01]  /*f460*/  FFMA.FTZ R3, R10, R3, R26 ;  /* 0x000000030a037223 */ /* 0x002fc2000001001a */
[----:B------:R-:W-:-:S06]  /*f470*/  FFMA.FTZ R38, R2, R38, -R11 ;  /* 0x0000002602267223 */ /* 0x000fcc000001080b */
[----:B------:R-:W1:Y:S01]  /*f480*/  MUFU.EX2 R31, R31 ;  /* 0x0000001f001f7308 */ /* 0x000e620000000800 */
[----:B--2---:R-:W-:-:S01]  /*f490*/  FADD.FTZ R4, R25, R4 ;  /* 0x0000000419047221 */ /* 0x004fc20000010000 */
[----:B------:R-:W-:-:S06]  /*f4a0*/  FFMA.FTZ R37, R2, R37, -R9 ;  /* 0x0000002502257223 */ /* 0x000fcc0000010809 */
[----:B------:R-:W2:Y:S01]  /*f4b0*/  MUFU.EX2 R32, R32 ;  /* 0x0000002000207308 */ /* 0x000ea20000000800 */
[----:B---3--:R-:W-:-:S01]  /*f4c0*/  FADD.FTZ R12, R27, R3 ;  /* 0x000000031b0c7221 */ /* 0x008fc20000010000 */
[----:B------:R-:W-:-:S06]  /*f4d0*/  FFMA.FTZ R39, R2, R39, -R11 ;  /* 0x0000002702277223 */ /* 0x000fcc000001080b */
[----:B------:R-:W3:Y:S01]  /*f4e0*/  MUFU.EX2 R34, R34 ;  /* 0x0000002200227308 */ /* 0x000ee20000000800 */
[----:B----4-:R-:W-:-:S01]  /*f4f0*/  FADD.FTZ R3, R28, R4 ;  /* 0x000000041c037221 */ /* 0x010fc20000010000 */
[----:B------:R-:W-:-:S06]  /*f500*/  FFMA.FTZ R40, R2, R40, -R9 ;  /* 0x0000002802287223 */ /* 0x000fcc0000010809 */
[----:B------:R-:W4:Y:S01]  /*f510*/  MUFU.EX2 R33, R33 ;  /* 0x0000002100217308 */ /* 0x000f220000000800 */
[----:B-----5:R-:W-:-:S01]  /*f520*/  FADD.FTZ R4, R30, R12 ;  /* 0x0000000c1e047221 */ /* 0x020fc20000010000 */
[----:B------:R-:W-:-:S06]  /*f530*/  FFMA.FTZ R42, R2, R42, -R11 ;  /* 0x0000002a022a7223 */ /* 0x000fcc000001080b */
[----:B------:R-:W5:Y:S01]  /*f540*/  MUFU.EX2 R35, R35 ;  /* 0x0000002300237308 */ /* 0x000f620000000800 */
[----:B0-----:R-:W-:-:S01]  /*f550*/  FADD.FTZ R3, R29, R3 ;  /* 0x000000031d037221 */ /* 0x001fc20000010000 */
[----:B------:R-:W-:-:S06]  /*f560*/  FFMA.FTZ R41, R2, R41, -R9 ;  /* 0x0000002902297223 */ /* 0x000fcc0000010809 */
[----:B------:R-:W0:Y:S01]  /*f570*/  MUFU.EX2 R36, R36 ;  /* 0x0000002400247308 */ /* 0x000e220000000800 */
[----:B-1----:R-:W-:-:S01]  /*f580*/  FADD.FTZ R4, R31, R4 ;  /* 0x000000041f047221 */ /* 0x002fc20000010000 */
        /* <DEDUP_REMOVED lines=135> */
[----:B-----5:R-:W-:-:S06]  /*fe00*/  FADD.FTZ R4, R78, R4 ;  /* 0x000000044e047221 */ /* 0x020fcc0000010000 */
[----:B------:R-:W4:Y:S08]  /*fe10*/  MUFU.EX2 R81, R81 ;  /* 0x0000005100517308 */ /* 0x000f300000000800 */
[----:B------:R-:W5:Y:S01]  /*fe20*/  MUFU.EX2 R83, R83 ;  /* 0x0000005300537308 */ /* 0x000f620000000800 */
[----:B0-----:R-:W-:-:S01]  /*fe30*/  FADD.FTZ R3, R77, R3 ;  /* 0x000000034d037221 */ /* 0x001fc20000010000 */
[----:B-1----:R-:W-:-:S06]  /*fe40*/  FADD.FTZ R4, R79, R4 ;  /* 0x000000044f047221 */ /* 0x002fcc0000010000 */
[----:B------:R-:W0:Y:S01]  /*fe50*/  MUFU.EX2 R84, R84 ;  /* 0x0000005400547308 */ /* 0x000e220000000800 */
[----:B------:R-:W-:-:S07]  /*fe60*/  LOP3.LUT P0, RZ, R23, 0x20, RZ, 0xc0, !PT ;  /* 0x0000002017ff7812 */ /* 0x000fce000780c0ff */
[----:B------:R-:W1:Y:S01]  /*fe70*/  MUFU.EX2 R86, R86 ;  /* 0x0000005600567308 */ /* 0x000e620000000800 */
[----:B--2---:R-:W-:-:S01]  /*fe80*/  FADD.FTZ R3, R80, R3 ;  /* 0x0000000350037221 */ /* 0x004fc20000010000 */
[----:B---3--:R-:W-:-:S06]  /*fe90*/  FADD.FTZ R4, R82, R4 ;  /* 0x0000000452047221 */ /* 0x008fcc0000010000 */
[----:B------:R-:W2:Y:S08]  /*fea0*/  MUFU.EX2 R9, R9 ;  /* 0x0000000900097308 */ /* 0x000eb00000000800 */
[----:B------:R-:W3:Y:S01]  /*feb0*/  MUFU.EX2 R11, R11 ;  /* 0x0000000b000b7308 */ /* 0x000ee20000000800 */
[----:B----4-:R-:W-:-:S01]  /*fec0*/  FADD.FTZ R3, R81, R3 ;  /* 0x0000000351037221 */ /* 0x010fc20000010000 */
[----:B-----5:R-:W-:-:S03]  /*fed0*/  FADD.FTZ R4, R83, R4 ;  /* 0x0000000453047221 */ /* 0x020fc60000010000 */
[----:B0-----:R-:W-:Y:S01]  /*fee0*/  FADD.FTZ R3, R84, R3 ;  /* 0x0000000354037221 */ /* 0x001fe20000010000 */
[----:B-1----:R-:W-:-:S03]  /*fef0*/  FADD.FTZ R12, R86, R4 ;  /* 0x00000004560c7221 */ /* 0x002fc60000010000 */
[----:B--2---:R-:W-:Y:S01]  /*ff00*/  FADD.FTZ R4, R9, R3 ;  /* 0x0000000309047221 */ /* 0x004fe20000010000 */
[----:B---3--:R-:W-:-:S01]  /*ff10*/  FADD.FTZ R3, R11, R12 ;  /* 0x0000000c0b037221 */ /* 0x008fc20000010000 */
[----:B------:R-:W-:Y:S06]  /*ff20*/  @!P0 BRA `(.L_x_12780) ;  /* 0x0000000000048947 */ /* 0x000fec0003800000 */
[----:B------:R-:W-:Y:S01]  /*ff30*/  BPT.TRAP 0x1 ;  /* 0x000000040000795c */ /* 0x000fe20000300000 */
.L_x_12780:
        /* <DEDUP_REMOVED lines=22> */
[----:B------:R-:W-:Y:S02]  /*100a0*/  F2FP.SATFINITE.E4M3.F32.PACK_AB_MERGE_C R62, R63, R62, RZ ;  /* 0x0000003e3f3e723e */ /* 0x000fe400048070ff */
[----:B------:R-:W-:Y:S02]  /*100b0*/  F2FP.SATFINITE.E4M3.F32.PACK_AB_MERGE_C R68, R69, R68, RZ ;  /* 0x000000444544723e */ /* 0x000fe400048070ff */
[----:B------:R-:W-:Y:S02]  /*100c0*/  F2FP.SATFINITE.E4M3.F32.PACK_AB_MERGE_C R70, R71, R70, RZ ;  /* 0x000000464746723e */ /* 0x000fe400048070ff */
[----:B------:R-:W-:-:S02]  /*100d0*/  F2FP.SATFINITE.E4M3.F32.PACK_AB_MERGE_C R76, R77, R76, RZ ;  /* 0x0000004c4d4c723e */ /* 0x000fc400048070ff */
[----:B------:R-:W-:Y:S02]  /*100e0*/  F2FP.SATFINITE.E4M3.F32.PACK_AB_MERGE_C R78, R79, R78, RZ ;  /* 0x0000004e4f4e723e */ /* 0x000fe400048070ff */
[----:B------:R-:W-:Y:S02]  /*100f0*/  F2FP.SATFINITE.E4M3.F32.PACK_AB_MERGE_C R11, R11, R86, RZ ;  /* 0x000000560b0b723e */ /* 0x000fe400048070ff */
        /* <DEDUP_REMOVED lines=68> */
[C---:B--2---:R-:W-:Y:S01]  /*10540*/  ISETP.GT.AND P1, PT, R14.reuse, R12, PT ;  /* 0x0000000c0e00720c */ /* 0x044fe20003f24270 */
[----:B------:R-:W-:Y:S02]  /*10550*/  VIADD R14, R14, 0xffffffff ;  /* 0xffffffff0e0e7836 */ /* 0x000fe40000000000 */
[----:B------:R-:W-:-:S10]  /*10560*/  IMAD.MOV.U32 R12, RZ, RZ, R0 ;  /* 0x000000ffff0c7224 */ /* 0x000fd400078e0000 */
[----:B0-----:R-:W-:Y:S05]  /*10570*/  @P1 BRA `(.L_x_12781) ;  /* 0xffffffd800201947 */ /* 0x001fea000383ffff */
[----:B------:R-:W-:Y:S05]  /*10580*/  BSYNC B1 ;  /* 0x0000000000017941 */ /* 0x000fea0003800000 */
.L_x_12768:
[----:B------:R-:W-:Y:S05]  /*10590*/  BSYNC B0 ;  /* 0x0000000000007941 */ /* 0x000fea0003800000 */
.L_x_12767:
[----:B------:R-:W-:Y:S01]  /*105a0*/  ISETP.GE.AND P1, PT, R14, RZ, PT ;  /* 0x000000ff0e00720c */ /* 0x000fe20003f26270 */
[----:B------:R-:W-:-:S12]  /*105b0*/  BSSY B0, `(.L_x_12782) ;  /* 0x00001d7000007945 */ /* 0x000fd80003800000 */
[----:B------:R-:W-:Y:S05]  /*105c0*/  @!P1 BRA `(.L_x_12783) ;  /* 0x0000001c00549947 */ /* 0x000fea0003800000 */
[----:B------:R-:W-:Y:S02]  /*105d0*/  IMAD.MOV.U32 R13, RZ, RZ, R0 ;  /* 0x000000ffff0d7224 */ /* 0x000fe400078e0000 */
[----:B------:R-:W-:Y:S02]  /*105e0*/  IMAD.MOV.U32 R12, RZ, RZ, R5 ;  /* 0x000000ffff0c7224 */ /* 0x000fe400078e0005 */
[----:B------:R-:W-:Y:S02]  /*105f0*/  IMAD.MOV.U32 R9, RZ, RZ, R156 ;  /* 0x000000ffff097224 */ /* 0x000fe400078e009c */
[----:B------:R-:W-:-:S07]  /*10600*/  IMAD.MOV.U32 R8, RZ, RZ, R22 ;  /* 0x000000ffff087224 */ /* 0x000fce00078e0016 */
.L_x_12796:
        /* <DEDUP_REMOVED lines=8> */
.L_x_12784:
[----:B------:R-:W-:Y:S01]  /*10690*/  IMAD R5, R22, 0x8, R18 ;  /* 0x0000000816057824 */ /* 0x000fe200078e0212 */
[----:B------:R-:W-:-:S04]  /*106a0*/  SHF.L.U32 R10, R156, 0x1f, RZ ;  /* 0x0000001f9c0a7819 */ /* 0x000fc800000006ff */
[----:B------:R0:W1:Y:S01]  /*106b0*/  SYNCS.PHASECHK.TRANS64.TRYWAIT P1, [R5+URZ+0x19c30], R10 ;  /* 0x019c300a050075a7 */ /* 0x000062000802017f */
[----:B------:R-:W-:Y:S05]  /*106c0*/  @!P0 BRA `(.L_x_12785) ;  /* 0x0000000000048947 */ /* 0x000fea0003800000 */
[----:B------:R-:W-:Y:S01]  /*106d0*/  BPT.TRAP 0x1 ;  /* 0x000000040000795c */ /* 0x000fe20000300000 */
.L_x_12785:
[----:B------:R-:W-:Y:S01]  /*106e0*/  BSSY B1, `(.L_x_12786) ;  /* 0x0000006000017945 */ /* 0x000fe20003800000 */
[----:B------:R-:W-:Y:S02]  /*106f0*/  IMAD R24, R22, 0x300, R155 ;  /* 0x0000030016187824 */ /* 0x000fe400078e029b */
[----:B------:R-:W-:Y:S01]  /*10700*/  IMAD.MOV.U32 R25, RZ, RZ, -0x3ffffff0 ;  /* 0xc0000010ff197424 */ /* 0x000fe200078e00ff */
[----:B-1----:R-:W-:Y:S06]  /*10710*/  @P1 BRA `(.L_x_12787) ;  /* 0x0000000000081947 */ /* 0x002fec0003800000 */
[----:B------:R-:W1:Y:S02]  /*10720*/  SYNCS.PHASECHK.TRANS64.TRYWAIT P1, [R5+URZ+0x19c30], R10 ;  /* 0x019c300a050075a7 */ /* 0x000e64000802017f */
[----:B-1----:R-:W-:Y:S05]  /*10730*/  @!P1 BRA `(.L_x_12788) ;  /* 0x000000c800149947 */ /* 0x002fea0003800000 */
.L_x_12787:
[----:B------:R-:W-:Y:S05]  /*10740*/  BSYNC B1 ;  /* 0x0000000000017941 */ /* 0x000fea0003800000 */
.L_x_12786:
[C---:B------:R-:W-:Y:S01]  /*10750*/  R2UR UR6, R24.reuse ;  /* 0x00000000180672ca */ /* 0x040fe200000e0000 */
[C---:B01----:R-:W-:Y:S01]  /*10760*/  VIADD R10, R24.reuse, 0x100 ;  /* 0x00000100180a7836 */ /* 0x043fe20000000000 */
        /* <DEDUP_REMOVED lines=25> */
.L_x_12789:
[----:B------:R-:W-:Y:S01]  /*10900*/  SHF.L.U32 R5, R9, 0x1f, RZ ;  /* 0x0000001f09057819 */ /* 0x000fe200000006ff */
[----:B------:R-:W-:-:S04]  /*10910*/  IMAD R15, R8, 0x8, R18 ;  /* 0x00000008080f7824 */ /* 0x000fc800078e0212 */
[----:B------:R0:W1:Y:S01]  /*10920*/  SYNCS.PHASECHK.TRANS64.TRYWAIT P1, [R15+URZ+0x19c50], R5 ;  /* 0x019c50050f0075a7 */ /* 0x000062000802017f */
[----:B------:R-:W-:Y:S05]  /*10930*/  @!P0 BRA `(.L_x_12790) ;  /* 0x0000000000048947 */ /* 0x000fea0003800000 */
[----:B------:R-:W-:Y:S01]  /*10940*/  BPT.TRAP 0x1 ;  /* 0x000000040000795c */ /* 0x000fe20000300000 */
.L_x_12790:
[----:B------:R-:W-:Y:S04]  /*10950*/  BSSY B1, `(.L_x_12791) ;  /* 0x0000004000017945 */ /* 0x000fe80003800000 */
[----:B-1----:R-:W-:Y:S05]  /*10960*/  @P1 BRA `(.L_x_12792) ;  /* 0x0000000000081947 */ /* 0x002fea0003800000 */
[----:B------:R-:W1:Y:S02]  /*10970*/  SYNCS.PHASECHK.TRANS64.TRYWAIT P1, [R15+URZ+0x19c50], R5 ;  /* 0x019c50050f0075a7 */ /* 0x000e64000802017f */
[----:B-1----:R-:W-:Y:S05]  /*10980*/  @!P1 BRA `(.L_x_12793) ;  /* 0x000000c400949947 */ /* 0x002fea0003800000 */
.L_x_12792:
[----:B------:R-:W-:Y:S05]  /*10990*/  BSYNC B1 ;  /* 0x0000000000017941 */ /* 0x000fea0003800000 */
.L_x_12791:
        /* <DEDUP_REMOVED lines=34> */
.L_x_12794:
        /* <DEDUP_REMOVED lines=279> */
.L_x_12795:
[----:B------:R-:W-:Y:S01]  /*11d30*/  ISETP.GT.AND P1, PT, R14, RZ, PT ;  /* 0x000000ff0e00720c */ /* 0x000fe20003f24270 */
        /* <DEDUP_REMOVED lines=93> */
[----:B0-----:R-:W-:Y:S06]  /*12310*/  @P1 BRA `(.L_x_12796) ;  /* 0xffffffe000bc1947 */ /* 0x001fec000383ffff */
.L_x_12783:
[----:B------:R-:W-:Y:S05]  /*12320*/  BSYNC B0 ;  /* 0x0000000000007941 */ /* 0x000fea0003800000 */
.L_x_12782:
[----:B------:R-:W-:Y:S06]  /*12330*/  BAR.ARV 0x8, 0x200 ;  /* 0x0208000000007b1d */ /* 0x000fec0000002000 */
[----:B------:R-:W-:Y:S05]  /*12340*/  @!P0 BRA `(.L_x_12797) ;  /* 0x0000000000048947 */ /* 0x000fea0003800000 */
[----:B------:R-:W-:Y:S01]  /*12350*/  BPT.TRAP 0x1 ;  /* 0x000000040000795c */ /* 0x000fe20000300000 */
.L_x_12797:
[----:B------:R-:W-:Y:S01]  /*12360*/  IMAD R12, R22, 0x8, R18 ;  /* 0x00000008160c7824 */ /* 0x000fe200078e0212 */
[----:B------:R-:W-:-:S04]  /*12370*/  SHF.L.U32 R7, R156, 0x1f, RZ ;  /* 0x0000001f9c077819 */ /* 0x000fc800000006ff */
[----:B------:R0:W1:Y:S01]  /*12380*/  SYNCS.PHASECHK.TRANS64.TRYWAIT P1, [R12+URZ+0x19c50], R7 ;  /* 0x019c50070c0075a7 */ /* 0x000062000802017f */
[----:B------:R-:W-:Y:S05]  /*12390*/  @!P0 BRA `(.L_x_12798) ;  /* 0x0000000000048947 */ /* 0x000fea0003800000 */
[----:B------:R-:W-:Y:S01]  /*123a0*/  BPT.TRAP 0x1 ;  /* 0x000000040000795c */ /* 0x000fe20000300000 */
.L_x_12798:
[----:B------:R-:W-:Y:S04]  /*123b0*/  BSSY B0, `(.L_x_12799) ;  /* 0x0000004000007945 */ /* 0x000fe80003800000 */
[----:B-1----:R-:W-:Y:S05]  /*123c0*/  @P1 BRA `(.L_x_12800) ;  /* 0x0000000000081947 */ /* 0x002fea0003800000 */
[----:B------:R-:W1:Y:S02]  /*123d0*/  SYNCS.PHASECHK.TRANS64.TRYWAIT P1, [R12+URZ+0x19c50], R7 ;  /* 0x019c50070c0075a7 */ /* 0x000e64000802017f */
[----:B-1----:R-:W-:Y:S05]  /*123e0*/  @!P1 BRA `(.L_x_12801) ;  /* 0x000000ac00109947 */ /* 0x002fea0003800000 */
.L_x_12800:
[----:B------:R-:W-:Y:S05]  /*123f0*/  BSYNC B0 ;  /* 0x0000000000007941 */ /* 0x000fea0003800000 */
.L_x_12799:
[----:B------:R-:W2:Y:S04]  /*12400*/  LDL R13, [R1+0x60] ;  /* 0x00006000010d7983 */ /* 0x000ea80000100800 */
[----:B------:R-:W3:Y:S01]  /*12410*/  LDL R15, [R1+0x48] ;  /* 0x00004800010f7983 */ /* 0x000ee20000100800 */
[----:B------:R-:W-:Y:S01]  /*12420*/  VIADD R18, R18, 0x3000 ;  /* 0x0000300012127836 */ /* 0x000fe20000000000 */
[----:B------:R-:W-:Y:S01]  /*12430*/  ULDC.64 UR4, c[0x0][0x9a0] ;  /* 0x0002680000047ab9 */ /* 0x000fe20000000a00 */
[----:B------:R-:W-:Y:S01]  /*12440*/  WARPGROUP.ARRIVE ;  /* 0x00000000000079c5 */ /* 0x000fe20000000000 */
[----:B------:R-:W-:Y:S02]  /*12450*/  ISETP.NE.U32.AND P1, PT, RZ, UR4, PT ;  /* 0x00000004ff007c0c */ /* 0x000fe4000bf25070 */
[----:B------:R-:W-:-:S02]  /*12460*/  SHF.R.U32.HI R18, RZ, 0x4, R18 ;  /* 0x00000004ff127819 */ /* 0x000fc40000011612 */
[----:B------:R-:W-:Y:S02]  /*12470*/  ISETP.NE.AND.EX P1, PT, RZ, UR5, PT, P1 ;  /* 0x00000005ff007c0c */ /* 0x000fe4000bf25310 */
[----:B------:R-:W-:-:S04]  /*12480*/  LOP3.LUT R18, R18, 0x3fff, RZ, 0xc0, !PT ;  /* 0x00003fff12127812 */ /* 0x000fc800078ec0ff */
[----:B01----:R-:W-:-:S05]  /*12490*/  LOP3.LUT R7, R18, 0x10000, RZ, 0xfc, !PT ;  /* 0x0001000012077812 */ /* 0x003fca00078efcff */
[----:B------:R-:W-:Y:S02]  /*124a0*/  IMAD R6, R22, 0x300, R7 ;  /* 0x0000030016067824 */ /* 0x000fe400078e0207 */
[----:B------:R-:W-:Y:S01]  /*124b0*/  IMAD.MOV.U32 R7, RZ, RZ, 0x40000040 ;  /* 0x40000040ff077424 */ /* 0x000fe200078e00ff */
[----:B------:R-:W2:Y:S02]  /*124c0*/  @P1 LDC.64 R10, c[0x0][0x9c8] ;  /* 0x00027200ff0a1b82 */ /* 0x000ea40000000a00 */
[----:B------:R-:W-:Y:S02]  /*124d0*/  R2UR UR6, R6 ;  /* 0x00000000060672ca */ /* 0x000fe400000e0000 */
[----:B------:R-:W-:-:S04]  /*124e0*/  R2UR UR7, R7 ;  /* 0x00000000070772ca */ /* 0x000fc800000e0000 */
[----:B------:R-:W0:Y:S09]  /*124f0*/  @P1 LDC.64 R8, c[0x0][0x9d0] ;  /* 0x00027400ff081b82 */ /* 0x000e320000000a00 */
[----:B------:R-:W-:Y:S03]  /*12500*/  QGMMA.64x96x32.F32.E4M3.E4M3 R88, R148, gdesc[UR4], R88, gsb0 ;  /* 0x0160000494587df3 */ /* 0x000fe60008000858 */
[----:B------:R-:W-:-:S02]  /*12510*/  WARPGROUP.DEPBAR.LE gsb0, 0x0 ;  /* 0x00008000000079c5 */ /* 0x000fc40000010000 */
[----:B------:R-:W-:Y:S01]  /*12520*/  WARPGROUP.ARRIVE ;  /* 0x00000000000079c5 */ /* 0x000fe20000000000 */
[----:B--2---:R-:W-:Y:S01]  /*12530*/  @P1 IMAD R14, R13, R10, RZ ;  /* 0x0000000a0d0e1224 */ /* 0x004fe200078e02ff */
[----:B------:R-:W-:-:S03]  /*12540*/  @P1 SHF.R.S32.HI R13, RZ, 0x1f, R154 ;  /* 0x0000001fff0d1819 */ /* 0x000fc6000001149a */
[C---:B---3--:R-:W-:Y:S02]  /*12550*/  @P1 IMAD R7, R15.reuse, R11, R14 ;  /* 0x0000000b0f071224 */ /* 0x048fe400078e020e */
        /* <DEDUP_REMOVED lines=10> */
[----:B------:R-:W-:Y:S01]  /*12600*/  VIADD R8, R6, 0x2 ;  /* 0x0000000206087836 */ /* 0x000fe20000000000 */
[----:B------:R-:W-:Y:S01]  /*12610*/  MOV R7, 0x40000040 ;  /* 0x4000004000077802 */ /* 0x000fe20000000f00 */
[----:B------:R-:W-:Y:S02]  /*12620*/  IMAD.MOV.U32 R9, RZ, RZ, 0x40000040 ;  /* 0x40000040ff097424 */ /* 0x000fe400078e00ff */
[----:B------:R-:W-:Y:S01]  /*12630*/  IMAD.MOV.U32 R20, RZ, RZ, -0x800000 ;  /* 0xff800000ff147424 */ /* 0x000fe200078e00ff */
[----:B------:R-:W-:Y:S01]  /*12640*/  R2UR UR6, R8 ;  /* 0x00000000080672ca */ /* 0x000fe200000e0000 */
[C---:B------:R-:W-:Y:S01]  /*12650*/  VIADD R8, R6.reuse, 0x4 ;  /* 0x0000000406087836 */ /* 0x040fe20000000000 */
[----:B------:R-:W-:Y:S01]  /*12660*/  R2UR UR7, R9 ;  /* 0x00000000090772ca */ /* 0x000fe200000e0000 */
[----:B------:R-:W-:Y:S02]  /*12670*/  IMAD.MOV.U32 R9, RZ, RZ, 0x40000040 ;  /* 0x40000040ff097424 */ /* 0x000fe400078e00ff */
[----:B------:R-:W-:-:S10]  /*12680*/  VIADD R6, R6, 0x6 ;  /* 0x0000000606067836 */ /* 0x000fd40000000000 */
[----:B------:R-:W-:Y:S01]  /*12690*/  QGMMA.64x96x32.F32.E4M3.E4M3 R88, R144, gdesc[UR4], R88, gsb0 ;  /* 0x0160000490587df3 */ /* 0x000fe20008000858 */
[----:B------:R-:W-:Y:S02]  /*126a0*/  R2UR UR6, R8 ;  /* 0x00000000080672ca */ /* 0x000fe400000e0000 */
[----:B------:R-:W-:Y:S01]  /*126b0*/  R2UR UR7, R9 ;  /* 0x00000000090772ca */ /* 0x000fe200000e0000 */
[----:B------:R-:W1:Y:S04]  /*126c0*/  SHFL.BFLY PT, R8, R3, 0x2, 0x1f ;  /* 0x0c401f0003087f89 */ /* 0x000e6800000e0000 */
[----:B------:R-:W3:Y:S01]  /*126d0*/  SHFL.BFLY PT, R9, R4, 0x2, 0x1f ;  /* 0x0c401f0004097f89 */ /* 0x000ee200000e0000 */
[----:B-1----:R-:W-:-:S01]  /*126e0*/  FADD.FTZ R8, R8, R3 ;  /* 0x0000000308087221 */ /* 0x002fc20000010000 */
[----:B------:R-:W-:-:S02]  /*126f0*/  IMAD.MOV.U32 R3, RZ, RZ, -0x800000 ;  /* 0xff800000ff037424 */ /* 0x000fc400078e00ff */
[----:B---3--:R-:W-:-:S01]  /*12700*/  FADD.FTZ R9, R9, R4 ;  /* 0x0000000409097221 */ /* 0x008fc20000010000 */
[----:B------:R-:W-:Y:S01]  /*12710*/  IMAD.MOV.U32 R4, RZ, RZ, RZ ;  /* 0x000000ffff047224 */ /* 0x000fe200078e00ff */
[----:B------:R-:W-:Y:S02]  /*12720*/  WARPGROUP.DEPBAR.LE gsb0, 0x0 ;  /* 0x00008000000079c5 */ /* 0x000fe40000010000 */
[----:B------:R-:W-:-:S06]  /*12730*/  WARPGROUP.ARRIVE ;  /* 0x00000000000079c5 */ /* 0x000fcc0000000000 */
[----:B------:R-:W-:Y:S01]  /*12740*/  QGMMA.64x96x32.F32.E4M3.E4M3 R88, R140, gdesc[UR4], R88, gsb0 ;  /* 0x016000048c587df3 */ /* 0x000fe20008000858 */
[----:B------:R-:W-:Y:S02]  /*12750*/  R2UR UR6, R6 ;  /* 0x00000000060672ca */ /* 0x000fe400000e0000 */
[----:B------:R-:W-:Y:S01]  /*12760*/  R2UR UR7, R7 ;  /* 0x00000000070772ca */ /* 0x000fe200000e0000 */
[----:B------:R-:W0:Y:S04]  /*12770*/  SHFL.BFLY PT, R6, R9, 0x1, 0x1f ;  /* 0x0c201f0009067f89 */ /* 0x000e2800000e0000 */
[----:B------:R-:W1:Y:S01]  /*12780*/  SHFL.BFLY PT, R7, R8, 0x1, 0x1f ;  /* 0x0c201f0008077f89 */ /* 0x000e6200000e0000 */
[----:B0-----:R-:W-:-:S01]  /*12790*/  FADD.FTZ R10, R9, R6 ;  /* 0x00000006090a7221 */ /* 0x001fc20000010000 */
[----:B-1----:R-:W-:-:S04]  /*127a0*/  FADD.FTZ R11, R8, R7 ;  /* 0x00000007080b7221 */ /* 0x002fc80000010000 */
[C---:B------:R-:W-:Y:S01]  /*127b0*/  FSETP.NE.FTZ.AND P1, PT, R10.reuse, RZ, PT ;  /* 0x000000ff0a00720b */ /* 0x040fe20003f35000 */
[----:B------:R-:W-:Y:S01]  /*127c0*/  FMUL.FTZ R14, R10, 0.00390625 ;  /* 0x3b8000000a0e7820 */ /* 0x000fe20000410000 */
[----:B------:R-:W-:Y:S02]  /*127d0*/  IMAD.MOV.U32 R8, RZ, RZ, RZ ;  /* 0x000000ffff087224 */ /* 0x000fe400078e00ff */
[----:B------:R-:W-:Y:S02]  /*127e0*/  FMUL.FTZ R15, R11, 0.00390625 ;  /* 0x3b8000000b0f7820 */ /* 0x000fe40000410000 */
[----:B------:R-:W-:-:S03]  /*127f0*/  FSETP.NE.FTZ.AND P2, PT, R14, RZ, PT ;  /* 0x000000ff0e00720b */ /* 0x000fc60003f55000 */
[----:B------:R-:W-:-:S04]  /*12800*/  FSETP.NE.FTZ.AND P3, PT, R15, RZ, PT ;  /* 0x000000ff0f00720b */ /* 0x000fc80003f75000 */
[----:B------:R-:W-:Y:S01]  /*12810*/  @P1 MUFU.RCP R4, R10 ;  /* 0x0000000a00041308 */ /* 0x000fe20000001000 */
[----:B------:R-:W-:-:S05]  /*12820*/  FSETP.NE.FTZ.AND P1, PT, R11, RZ, PT ;  /* 0x000000ff0b00720b */ /* 0x000fca0003f35000 */
[C---:B------:R-:W-:Y:S02]  /*12830*/  @P2 FMUL.FTZ R6, R2.reuse, 0.69314718246459960938 ;  /* 0x3f31721802062820 */ /* 0x040fe40000410000 */
[----:B------:R-:W0:Y:S01]  /*12840*/  @P2 MUFU.LG2 R7, R14 ;  /* 0x0000000e00072308 */ /* 0x000e220000000c00 */
[----:B------:R-:W-:-:S07]  /*12850*/  @P3 FMUL.FTZ R2, R2, 0.69314718246459960938 ;  /* 0x3f31721802023820 */ /* 0x000fce0000410000 */
[----:B------:R-:W1:Y:S08]  /*12860*/  @P3 MUFU.LG2 R9, R15 ;  /* 0x0000000f00093308 */ /* 0x000e700000000c00 */
[----:B------:R-:W3:Y:S01]  /*12870*/  @P1 MUFU.RCP R8, R11 ;  /* 0x0000000b00081308 */ /* 0x000ee20000001000 */
[----:B0-----:R-:W-:-:S04]  /*12880*/  @P2 FMUL.FTZ R7, R7, 0.69314718246459960938 ;  /* 0x3f31721807072820 */ /* 0x001fc80000410000 */
[----:B------:R-:W-:Y:S01]  /*12890*/  @P2 FFMA.FTZ R3, R6, R5, R7 ;  /* 0x0000000506032223 */ /* 0x000fe20000010007 */
[----:B-1----:R-:W-:-:S04]  /*128a0*/  @P3 FMUL.FTZ R9, R9, 0.69314718246459960938 ;  /* 0x3f31721809093820 */ /* 0x002fc80000410000 */
[----:B------:R-:W-:Y:S01]  /*128b0*/  @P3 FFMA.FTZ R20, R2, R0, R9 ;  /* 0x0000000002143223 */ /* 0x000fe20000010009 */
[----:B------:R-:W-:Y:S02]  /*128c0*/  WARPGROUP.DEPBAR.LE gsb0, 0x0 ;  /* 0x00008000000079c5 */ /* 0x000fe40000010000 */
[----:B------:R-:W-:-:S06]  /*128d0*/  WARPGROUP.ARRIVE ;  /* 0x00000000000079c5 */ /* 0x000fcc0000000000 */
[----:B------:R-:W-:Y:S01]  /*128e0*/  QGMMA.64x96x32.F32.E4M3.E4M3 R88, R136, gdesc[UR4], R88, gsb0 ;  /* 0x0160000488587df3 */ /* 0x000fe20008000858 */
[-C--:B--2---:R-:W-:Y:S01]  /*128f0*/  FMUL.FTZ R4, R4, R13.reuse ;  /* 0x0000000d04047220 */ /* 0x084fe20000410000 */
[----:B---3--:R-:W-:Y:S01]  /*12900*/  FMUL.FTZ R18, R8, R13 ;  /* 0x0000000d08127220 */ /* 0x008fe20000410000 */
[----:B------:R-:W-:Y:S02]  /*12910*/  WARPGROUP.DEPBAR.LE gsb0, 0x0 ;  /* 0x00008000000079c5 */ /* 0x000fe40000010000 */
[----:B------:R-:W-:Y:S05]  /*12920*/  @!P0 BRA `(.L_x_12802) ;  /* 0x0000000000048947 */ /* 0x000fea0003800000 */
[----:B------:R-:W-:Y:S01]  /*12930*/  BPT.TRAP 0x1 ;  /* 0x000000040000795c */ /* 0x000fe20000300000 */
.L_x_12802:
[----:B------:R-:W2:Y:S01]  /*12940*/  LDL.LU R2, [R1+0x10] ;  /* 0x0000100001027983 */ /* 0x000ea20000300800 */
[----:B------:R-:W-:Y:S02]  /*12950*/  VIADD R12, R12, 0x19c60 ;  /* 0x00019c600c0c7836 */ /* 0x000fe40000000000 */
[-C--:B------:R-:W-:Y:S01]  /*12960*/  FMUL.FTZ R0, R88, R4.reuse ;  /* 0x0000000458007220 */ /* 0x080fe20000410000 */
[----:B------:R-:W-:Y:S01]  /*12970*/  FMUL.FTZ R89, R89, R4 ;  /* 0x0000000459597220 */ /* 0x000fe20000410000 */
[----:B------:R-:W3:Y:S01]  /*12980*/  LDL.LU R24, [R1+0x5c] ;  /* 0x00005c0001187983 */ /* 0x000ee20000300800 */
[----:B------:R-:W-:-:S05]  /*12990*/  VIADD R22, R22, 0x1 ;  /* 0x0000000116167836 */ /* 0x000fca0000000000 */
[----:B------:R-:W-:-:S04]  /*129a0*/  ISETP.NE.AND P1, PT, R22, 0x2, PT ;  /* 0x000000021600780c */ /* 0x000fc80003f25270 */
        /* <DEDUP_REMOVED lines=47> */
[----:B------:R-:W-:-:S02]  /*12ca0*/  LOP3.LUT R156, R156, R5, RZ, 0x3c, !PT ;  /* 0x000000059c9c7212 */ /* 0x000fc400078e3cff */
[----:B------:R-:W-:Y:S02]  /*12cb0*/  SEL R22, R22, RZ, P1 ;  /* 0x000000ff16167207 */ /* 0x000fe40000800000 */
[----:B--2---:R-:W-:Y:S01]  /*12cc0*/  PRMT R2, R2, 0x654, R12 ;  /* 0x0000065402027816 */ /* 0x004fe2000000000c */
[----:B---3--:R-:W-:-:S03]  /*12cd0*/  VIADD R24, R24, 0x1 ;  /* 0x0000000118187836 */ /* 0x008fc60000000000 */
[----:B------:R0:W-:Y:S02]  /*12ce0*/  SYNCS.ARRIVE.TRANS64.RED.A1T0 RZ, [R2+URZ], RZ ;  /* 0x000000ff02ff79a7 */ /* 0x0001e4000810043f */
[----:B------:R0:W-:Y:S01]  /*12cf0*/  STL [R1+0x5c], R24 ;  /* 0x00005c1801007387 */ /* 0x0001e20000100800 */
[----:B------:R-:W-:-:S07]  /*12d00*/  FMUL.FTZ R12, R117, R4 ;  /* 0x00000004750c7220 */ /* 0x000fce0000410000 */
.L_x_12733:
        /* <DEDUP_REMOVED lines=13> */
[----:B------:R-:W3:Y:S04]  /*12de0*/  LDL.LU R56, [R1+0x54] ;  /* 0x0000540001387983 */ /* 0x000ee80000300800 */
[----:B------:R-:W4:Y:S01]  /*12df0*/  LDL.LU R55, [R1+0x58] ;  /* 0x0000580001377983 */ /* 0x000f220000300800 */
[----:B------:R-:W-:Y:S01]  /*12e00*/  F2FP.BF16.F32.PACK_AB R0, R7, R0 ;  /* 0x000000000700723e */ /* 0x000fe200000010ff */
[----:B0-----:R-:W-:Y:S01]  /*12e10*/  IMAD.SHL.U32 R2, R24, 0x4, RZ ;  /* 0x0000000418027824 */ /* 0x001fe200078e00ff */
[----:B------:R-:W-:Y:S01]  /*12e20*/  F2FP.BF16.F32.PACK_AB R134, R134, R25 ;  /* 0x000000198686723e */ /* 0x000fe200000010ff */
[----:B------:R-:W4:Y:S03]  /*12e30*/  LDL R54, [R1+0x44] ;  /* 0x0000440001367983 */ /* 0x000f260000100800 */
[----:B------:R-:W-:Y:S01]  /*12e40*/  LOP3.LUT R2, R2, 0xc, RZ, 0xc0, !PT ;  /* 0x0000000c02027812 */ /* 0x000fe200078ec0ff */
[----:B------:R-:W4:Y:S03]  /*12e50*/  LDL R52, [R1+0x30] ;  /* 0x0000300001347983 */ /* 0x000f260000100800 */
[----:B------:R-:W-:-:S05]  /*12e60*/  IADD3 R4, P0, R2, UR4, RZ ;  /* 0x0000000402047c10 */ /* 0x000fca000ff1e0ff */
[----:B------:R-:W-:Y:S01]  /*12e70*/  IMAD.X R5, RZ, RZ, UR5, P0 ;  /* 0x00000005ff057e24 */ /* 0x000fe200080e06ff */
[----:B------:R-:W0:Y:S01]  /*12e80*/  S2R R7, SR_SWINHI ;  /* 0x0000000000077919 */ /* 0x000e220000002f00 */
[----:B------:R-:W-:Y:S01]  /*12e90*/  F2FP.BF16.F32.PACK_AB R9, R9, R96 ;  /* 0x000000600909723e */ /* 0x000fe200000010ff */
[----:B------:R-:W-:-:S03]  /*12ea0*/  ULDC.64 UR4, c[0x0][0xc00] ;  /* 0x0003000000047ab9 */ /* 0x000fc60000000a00 */
[----:B------:R1:W3:Y:S01]  /*12eb0*/  LDG.E.CONSTANT R5, desc[UR42][R4.64] ;  /* 0x0000002a04057981 */ /* 0x0002e2000c1e9900 */
[----:B------:R-:W-:Y:S02]  /*12ec0*/  LOP3.LUT P0, R2, R24, 0x3, RZ, 0xc0, !PT ;  /* 0x0000000318027812 */ /* 0x000fe4000780c0ff */
[----:B------:R-:W-:Y:S02]  /*12ed0*/  F2FP.BF16.F32.PACK_AB R8, R8, R97 ;  /* 0x000000610808723e */ /* 0x000fe400000010ff */
[----:B------:R-:W-:Y:S02]  /*12ee0*/  ISETP.EQ.OR P0, PT, R2, 0x3, !P0 ;  /* 0x000000030200780c */ /* 0x000fe40004702670 */
[----:B------:R-:W-:Y:S02]  /*12ef0*/  F2FP.BF16.F32.PACK_AB R89, R6, R89 ;  /* 0x000000590659723e */ /* 0x000fe400000010ff */
[----:B------:R-:W-:Y:S02]  /*12f00*/  SEL R37, R8, R9, P0 ;  /* 0x0000000908257207 */ /* 0x000fe40000000000 */
[----:B-1----:R-:W-:-:S02]  /*12f10*/  SEL R4, R9, R8, P0 ;  /* 0x0000000809047207 */ /* 0x002fc40000000000 */
[----:B------:R-:W-:Y:S02]  /*12f20*/  SEL R2, R0, R89, P0 ;  /* 0x0000005900027207 */ /* 0x000fe40000000000 */
[----:B------:R-:W-:Y:S02]  /*12f30*/  SEL R89, R89, R0, P0 ;  /* 0x0000000059597207 */ /* 0x000fe40000000000 */
[----:B------:R-:W-:Y:S02]  /*12f40*/  F2FP.BF16.F32.PACK_AB R13, R13, R112 ;  /* 0x000000700d0d723e */ /* 0x000fe400000010ff */
[----:B------:R-:W-:Y:S02]  /*12f50*/  F2FP.BF16.F32.PACK_AB R12, R12, R113 ;  /* 0x000000710c0c723e */ /* 0x000fe400000010ff */
[----:B------:R-:W-:Y:S02]  /*12f60*/  F2FP.BF16.F32.PACK_AB R21, R21, R128 ;  /* 0x000000801515723e */ /* 0x000fe400000010ff */
[----:B------:R-:W-:-:S02]  /*12f70*/  F2FP.BF16.F32.PACK_AB R26, R26, R129 ;  /* 0x000000811a1a723e */ /* 0x000fc400000010ff */
[----:B------:R-:W-:Y:S02]  /*12f80*/  SEL R40, R13, R12, P0 ;  /* 0x0000000c0d287207 */ /* 0x000fe40000000000 */
[----:B------:R-:W-:Y:S02]  /*12f90*/  MOV R24, R18 ;  /* 0x0000001200187202 */ /* 0x000fe40000000f00 */
[----:B0-----:R-:W-:Y:S02]  /*12fa0*/  MOV R25, R7 ;  /* 0x0000000700197202 */ /* 0x001fe40000000f00 */
[----:B------:R-:W-:Y:S02]  /*12fb0*/  SEL R41, R12, R13, P0 ;  /* 0x0000000d0c297207 */ /* 0x000fe40000000000 */
[----:B------:R-:W-:Y:S02]  /*12fc0*/  F2FP.BF16.F32.PACK_AB R35, R94, R35 ;  /* 0x000000235e23723e */ /* 0x000fe400000010ff */
[----:B------:R-:W-:-:S02]  /*12fd0*/  F2FP.BF16.F32.PACK_AB R38, R95, R38 ;  /* 0x000000265f26723e */ /* 0x000fc400000010ff */
[----:B------:R-:W-:Y:S02]  /*12fe0*/  SEL R44, R21, R26, P0 ;  /* 0x0000001a152c7207 */ /* 0x000fe40000000000 */
[----:B------:R-:W-:Y:S02]  /*12ff0*/  SEL R21, R26, R21, P0 ;  /* 0x000000151a157207 */ /* 0x000fe40000000000 */
        /* <DEDUP_REMOVED lines=9> */
[----:B------:R-:W-:-:S02]  /*13090*/  F2FP.BF16.F32.PACK_AB R135, R135, R28 ;  /* 0x0000001c8787723e */ /* 0x000fc400000010ff */
[----:B------:R-:W-:Y:S02]  /*130a0*/  SEL R35, R38, R35, P0 ;  /* 0x0000002326237207 */ /* 0x000fe40000000000 */
[----:B------:R-:W-:Y:S02]  /*130b0*/  SEL R28, R11, R10, P0 ;  /* 0x0000000a0b1c7207 */ /* 0x000fe40000000000 */
[----:B------:R-:W-:Y:S02]  /*130c0*/  SEL R39, R10, R11, P0 ;  /* 0x0000000b0a277207 */ /* 0x000fe40000000000 */
[----:B------:R-:W-:Y:S02]  /*130d0*/  SEL R42, R15, R14, P0 ;  /* 0x0000000e0f2a7207 */ /* 0x000fe40000000000 */
[----:B------:R-:W-:Y:S02]  /*130e0*/  SEL R43, R14, R15, P0 ;  /* 0x0000000f0e2b7207 */ /* 0x000fe40000000000 */
[----:B------:R-:W-:-:S02]  /*130f0*/  SEL R38, R33, R36, P0 ;  /* 0x0000002421267207 */ /* 0x000fc40000000000 */
[----:B------:R-:W-:Y:S02]  /*13100*/  F2FP.BF16.F32.PACK_AB R29, R118, R29 ;  /* 0x0000001d761d723e */ /* 0x000fe400000010ff */
[----:B------:R-:W-:Y:S02]  /*13110*/  F2FP.BF16.F32.PACK_AB R32, R119, R32 ;  /* 0x000000207720723e */ /* 0x000fe400000010ff */
[----:B------:R-:W-:Y:S02]  /*13120*/  SEL R33, R36, R33, P0 ;  /* 0x0000002124217207 */ /* 0x000fe40000000000 */
[----:B------:R-:W-:Y:S02]  /*13130*/  SEL R36, R31, R34, P0 ;  /* 0x000000221f247207 */ /* 0x000fe40000000000 */
[----:B------:R-:W-:Y:S02]  /*13140*/  F2FP.BF16.F32.PACK_AB R27, R126, R27 ;  /* 0x0000001b7e1b723e */ /* 0x000fe400000010ff */
[----:B------:R-:W-:-:S02]  /*13150*/  F2FP.BF16.F32.PACK_AB R30, R127, R30 ;  /* 0x0000001e7f1e723e */ /* 0x000fc400000010ff */
        /* <DEDUP_REMOVED lines=9> */
[C---:B------:R-:W-:Y:S02]  /*131f0*/  IADD3 R51, P3, R8.reuse, 0x3020, RZ ;  /* 0x0000302008337810 */ /* 0x040fe40007f7e0ff */
[----:B------:R-:W-:Y:S02]  /*13200*/  IADD3 R53, P2, R8, 0x6000, RZ ;  /* 0x0000600008357810 */ /* 0x000fe40007f5e0ff */
[----:B------:R-:W-:-:S02]  /*13210*/  LOP3.LUT R12, R0, R47, RZ, 0x3c, !PT ;  /* 0x0000002f000c7212 */ /* 0x000fc400078e3cff */
[----:B------:R-:W-:Y:S02]  /*13220*/  IADD3 R48, P1, R8, 0x6020, RZ ;  /* 0x0000602008307810 */ /* 0x000fe40007f3e0ff */
[----:B------:R-:W-:Y:S02]  /*13230*/  LOP3.LUT R0, R49, 0x180, RZ, 0xc0, !PT ;  /* 0x0000018031007812 */ /* 0x000fe400078ec0ff */
[----:B------:R-:W-:Y:S02]  /*13240*/  LOP3.LUT R6, R51, 0x180, RZ, 0xc0, !PT ;  /* 0x0000018033067812 */ /* 0x000fe400078ec0ff */
[----:B------:R-:W-:Y:S02]  /*13250*/  LOP3.LUT R26, R53, 0x180, RZ, 0xc0, !PT ;  /* 0x00000180351a7812 */ /* 0x000fe400078ec0ff */
[----:B------:R-:W-:Y:S02]  /*13260*/  LOP3.LUT R47, R48, 0x180, RZ, 0xc0, !PT ;  /* 0x00000180302f7812 */ /* 0x000fe400078ec0ff */
[----:B------:R-:W-:-:S02]  /*13270*/  SHF.R.U64 R0, R0, 0x3, RZ ;  /* 0x0000000300007819 */ /* 0x000fc400000012ff */
[----:B------:R-:W-:Y:S01]  /*13280*/  SHF.R.U64 R6, R6, 0x3, RZ ;  /* 0x0000000306067819 */ /* 0x000fe200000012ff */
[----:B------:R-:W-:Y:S01]  /*13290*/  IMAD.X R11, RZ, RZ, R9, P3 ;  /* 0x000000ffff0b7224 */ /* 0x000fe200018e0609 */
[----:B------:R-:W-:Y:S02]  /*132a0*/  SHF.R.U64 R26, R26, 0x3, RZ ;  /* 0x000000031a1a7819 */ /* 0x000fe400000012ff */
[----:B------:R-:W-:Y:S02]  /*132b0*/  SHF.R.U64 R47, R47, 0x3, RZ ;  /* 0x000000032f2f7819 */ /* 0x000fe400000012ff */
[----:B------:R-:W-:Y:S02]  /*132c0*/  LOP3.LUT R14, R0, R49, RZ, 0x3c, !PT ;  /* 0x00000031000e7212 */ /* 0x000fe400078e3cff */
[----:B------:R-:W-:Y:S02]  /*132d0*/  LOP3.LUT R10, R6, R51, RZ, 0x3c, !PT ;  /* 0x00000033060a7212 */ /* 0x000fe400078e3cff */
[----:B------:R-:W-:-:S02]  /*132e0*/  LOP3.LUT R6, R26, R53, RZ, 0x3c, !PT ;  /* 0x000000351a067212 */ /* 0x000fc400078e3cff */
[----:B------:R-:W-:Y:S02]  /*132f0*/  LOP3.LUT R26, R47, R48, RZ, 0x3c, !PT ;  /* 0x000000302f1a7212 */ /* 0x000fe400078e3cff */
[----:B---3--:R-:W-:Y:S01]  /*13300*/  LOP3.LUT R0, R5, 0x2, RZ, 0x3c, !PT ;  /* 0x0000000205007812 */ /* 0x008fe200078e3cff */
[----:B------:R-:W-:Y:S01]  /*13310*/  SHFL.IDX PT, R2, R2, R5, 0x1c1f ;  /* 0x001c1f0502027589 */ /* 0x000fe200000e0000 */
[----:B------:R-:W-:Y:S02]  /*13320*/  MOV R48, R10 ;  /* 0x0000000a00307202 */ /* 0x000fe40000000f00 */
[----:B------:R-:W-:Y:S01]  /*13330*/  SEL R45, R30, R27, P0 ;  /* 0x0000001b1e2d7207 */ /* 0x000fe20000000000 */
[----:B------:R-:W-:Y:S01]  /*13340*/  SHFL.IDX PT, R10, R4, R5, 0x1c1f ;  /* 0x001c1f05040a7589 */ /* 0x000fe200000e0000 */
[----:B------:R-:W-:-:S03]  /*13350*/  SEL R30, R134, R135, P0 ;  /* 0x00000087861e7207 */ /* 0x000fc60000000000 */
[----:B------:R-:W0:Y:S01]  /*13360*/  SHFL.IDX PT, R89, R89, R0, 0x1c1f ;  /* 0x001c1f0059597589 */ /* 0x000e2200000e0000 */
[----:B------:R-:W-:-:S03]  /*13370*/  SEL R135, R135, R134, P0 ;  /* 0x0000008687877207 */ /* 0x000fc60000000000 */
        /* <DEDUP_REMOVED lines=9> */
[----:B------:R-:W-:-:S03]  /*13410*/  LOP3.LUT R7, R8, 0x180, RZ, 0xc0, !PT ;  /* 0x0000018008077812 */ /* 0x000fc600078ec0ff */
[----:B------:R-:W-:Y:S04]  /*13420*/  SHFL.IDX PT, R40, R40, R5, 0x1c1f ;  /* 0x001c1f0528287589 */ /* 0x000fe800000e0000 */
[----:B------:R-:W-:Y:S04]  /*13430*/  SHFL.IDX PT, R34, R34, R5, 0x1c1f ;  /* 0x001c1f0522227589 */ /* 0x000fe800000e0000 */
[----:B------:R-:W4:Y:S04]  /*13440*/  SHFL.IDX PT, R41, R41, R0, 0x1c1f ;  /* 0x001c1f0029297589 */ /* 0x000f2800000e0000 */
[----:B------:R-:W4:Y:S04]  /*13450*/  SHFL.IDX PT, R29, R29, R0, 0x1c1f ;  /* 0x001c1f001d1d7589 */ /* 0x000f2800000e0000 */
[----:B------:R-:W-:Y:S04]  /*13460*/  SHFL.IDX PT, R42, R42, R5, 0x1c1f ;  /* 0x001c1f052a2a7589 */ /* 0x000fe800000e0000 */
[----:B------:R-:W-:Y:S04]  /*13470*/  SHFL.IDX PT, R32, R32, R5, 0x1c1f ;  /* 0x001c1f0520207589 */ /* 0x000fe800000e0000 */
[----:B------:R-:W4:Y:S04]  /*13480*/  SHFL.IDX PT, R43, R43, R0, 0x1c1f ;  /* 0x001c1f002b2b7589 */ /* 0x000f2800000e0000 */
[----:B------:R-:W4:Y:S04]  /*13490*/  SHFL.IDX PT, R45, R45, R0, 0x1c1f ;  /* 0x001c1f002d2d7589 */ /* 0x000f2800000e0000 */
[----:B------:R-:W-:Y:S04]  /*134a0*/  SHFL.IDX PT, R44, R44, R5, 0x1c1f ;  /* 0x001c1f052c2c7589 */ /* 0x000fe800000e0000 */
[----:B------:R-:W-:Y:S04]  /*134b0*/  SHFL.IDX PT, R30, R30, R5, 0x1c1f ;  /* 0x001c1f051e1e7589 */ /* 0x000fe800000e0000 */
[----:B------:R-:W4:Y:S04]  /*134c0*/  SHFL.IDX PT, R21, R21, R0, 0x1c1f ;  /* 0x001c1f0015157589 */ /* 0x000f2800000e0000 */
[----:B------:R0:W4:Y:S01]  /*134d0*/  SHFL.IDX PT, R135, R135, R0, 0x1c1f ;  /* 0x001c1f0087877589 */ /* 0x00012200000e0000 */
[----:B------:R-:W-:Y:S01]  /*134e0*/  SHF.R.U64 R7, R7, 0x3, RZ ;  /* 0x0000000307077819 */ /* 0x000fe200000012ff */
[----:B------:R-:W-:-:S03]  /*134f0*/  IMAD.X R13, RZ, RZ, R9, P5 ;  /* 0x000000ffff0d7224 */ /* 0x000fc600028e0609 */
[----:B------:R-:W-:Y:S01]  /*13500*/  LOP3.LUT R8, R7, R8, RZ, 0x3c, !PT ;  /* 0x0000000807087212 */ /* 0x000fe200078e3cff */
[--C-:B------:R-:W-:Y:S02]  /*13510*/  IMAD.X R7, RZ, RZ, R9.reuse, P2 ;  /* 0x000000ffff077224 */ /* 0x100fe400010e0609 */
[--C-:B------:R-:W-:Y:S01]  /*13520*/  IMAD.X R15, RZ, RZ, R9.reuse, P4 ;  /* 0x000000ffff0f7224 */ /* 0x100fe200020e0609 */
[----:B------:R-:W-:Y:S01]  /*13530*/  MOV R51, R8 ;  /* 0x0000000800337202 */ /* 0x000fe20000000f00 */
[----:B------:R-:W-:Y:S01]  /*13540*/  IMAD.X R27, RZ, RZ, R9, P1 ;  /* 0x000000ffff1b7224 */ /* 0x000fe200008e0609 */
[----:B------:R-:W-:Y:S01]  /*13550*/  MOV R47, R6 ;  /* 0x00000006002f7202 */ /* 0x000fe20000000f00 */
[----:B0-----:R-:W0:Y:S01]  /*13560*/  LDC R0, c[0x0][0xbe8] ;  /* 0x0002fa00ff007b82 */ /* 0x001e220000000800 */
[----:B------:R-:W-:Y:S02]  /*13570*/  SEL R4, R2, R89, P0 ;  /* 0x0000005902047207 */ /* 0x000fe40000000000 */
[----:B------:R-:W-:-:S02]  /*13580*/  SEL R6, R89, R2, P0 ;  /* 0x0000000259067207 */ /* 0x000fc40000000000 */
[----:B-1----:R-:W-:Y:S02]  /*13590*/  SEL R8, R10, R37, P0 ;  /* 0x000000250a087207 */ /* 0x002fe40000000000 */
[----:B--2---:R-:W-:Y:S02]  /*135a0*/  SEL R5, R46, R35, P0 ;  /* 0x000000232e057207 */ /* 0x004fe40000000000 */
[----:B------:R-:W-:Y:S01]  /*135b0*/  SEL R7, R35, R46, P0 ;  /* 0x0000002e23077207 */ /* 0x000fe20000000000 */
[----:B------:R-:W-:Y:S01]  /*135c0*/  BAR.SYNC.DEFER_BLOCKING 0x1, 0x180 ;  /* 0x0046000000007b1d */ /* 0x000fe20000010000 */
[----:B------:R-:W-:Y:S02]  /*135d0*/  MOV R50, R12 ;  /* 0x0000000c00327202 */ /* 0x000fe40000000f00 */
[----:B------:R-:W-:Y:S02]  /*135e0*/  MOV R49, R14 ;  /* 0x0000000e00317202 */ /* 0x000fe40000000f00 */
[----:B------:R-:W-:-:S02]  /*135f0*/  SEL R10, R37, R10, P0 ;  /* 0x0000000a250a7207 */ /* 0x000fc40000000000 */
[----:B---3--:R-:W-:Y:S02]  /*13600*/  SEL R9, R38, R33, P0 ;  /* 0x0000002126097207 */ /* 0x008fe40000000000 */
[----:B------:R-:W-:Y:S02]  /*13610*/  SEL R11, R33, R38, P0 ;  /* 0x00000026210b7207 */ /* 0x000fe40000000000 */
[----:B----4-:R-:W-:Y:S02]  /*13620*/  SEL R12, R28, R39, P0 ;  /* 0x000000271c0c7207 */ /* 0x010fe40000000000 */
[----:B------:R-:W-:Y:S02]  /*13630*/  SEL R14, R39, R28, P0 ;  /* 0x0000001c270e7207 */ /* 0x000fe40000000000 */
[----:B------:R-:W-:Y:S02]  /*13640*/  SEL R13, R36, R31, P0 ;  /* 0x0000001f240d7207 */ /* 0x000fe40000000000 */
[----:B------:R-:W-:-:S02]  /*13650*/  SEL R15, R31, R36, P0 ;  /* 0x000000241f0f7207 */ /* 0x000fc40000000000 */
[----:B------:R-:W-:Y:S02]  /*13660*/  MOV R2, R26 ;  /* 0x0000001a00027202 */ /* 0x000fe40000000f00 */
[----:B------:R-:W-:Y:S02]  /*13670*/  ISETP.NE.U32.AND P2, PT, RZ, UR4, PT ;  /* 0x00000004ff007c0c */ /* 0x000fe4000bf45070 */
[----:B------:R-:W-:Y:S01]  /*13680*/  IADD3 R26, P1, R56, UR4, RZ ;  /* 0x00000004381a7c10 */ /* 0x000fe2000ff3e0ff */
        /* <DEDUP_REMOVED lines=27> */
[----:B------:R-:W-:Y:S01]  /*13840*/  IMAD.U32 R39, RZ, RZ, UR4 ;  /* 0x00000004ff277e24 */ /* 0x000fe2000f8e00ff */
[----:B------:R-:W-:Y:S01]  /*13850*/  @P0 IADD3.X R5, R55, UR5, RZ, P3, !PT ;  /* 0x0000000537050c10 */ /* 0x000fe20009ffe4ff */
[----:B------:R1:W5:Y:S04]  /*13860*/  @P2 LDG.E R36, desc[UR42][R26.64] ;  /* 0x0000002a1a242981 */ /* 0x000368000c1e1900 */
[----:B------:R1:W5:Y:S01]  /*13870*/  @P0 LDG.E R39, desc[UR42][R4.64] ;  /* 0x0000002a04270981 */ /* 0x000362000c1e1900 */
[----:B0-----:R-:W-:-:S13]  /*13880*/  ISETP.NE.AND P1, PT, R0, 0x1, PT ;  /* 0x000000010000780c */ /* 0x001fda0003f25270 */
[----:B------:R-:W0:Y:S08]  /*13890*/  @P1 LDC R6, c[0x0][0xbec] ;  /* 0x0002fb00ff061b82 */ /* 0x000e300000000800 */
[----:B------:R-:W3:Y:S01]  /*138a0*/  @P1 LDC R29, c[0x0][0xbf0] ;  /* 0x0002fc00ff1d1b82 */ /* 0x000ee20000000800 */
[----:B--2---:R-:W-:Y:S01]  /*138b0*/  IMAD.IADD R13, R54, 0x1, R52 ;  /* 0x00000001360d7824 */ /* 0x004fe200078e0234 */
[----:B-1----:R-:W-:Y:S06]  /*138c0*/  @P0 BRA `(.L_x_12805) ;  /* 0x0000000000100947 */ /* 0x002fec0003800000 */
[----:B------:R-:W-:Y:S05]  /*138d0*/  @!P2 BRA `(.L_x_12805) ;  /* 0x00000000000ca947 */ /* 0x000fea0003800000 */
[----:B------:R-:W2:Y:S04]  /*138e0*/  LDG.E R2, desc[UR42][R26.64] ;  /* 0x0000002a1a027981 */ /* 0x000ea8000c1e1900 */
[----:B-----5:R-:W2:Y:S02]  /*138f0*/  LDG.E R39, desc[UR42][R26.64+0x4] ;  /* 0x0000042a1a277981 */ /* 0x020ea4000c1e1900 */
[----:B--2---:R-:W-:-:S07]  /*13900*/  IMAD.IADD R39, R39, 0x1, -R2 ;  /* 0x0000000127277824 */ /* 0x004fce00078e0a02 */
.L_x_12805:
        /* <DEDUP_REMOVED lines=54> */
[----:B------:R-:W-:-:S04]  /*13c70*/  LEA R6, P0, R4, UR4, 0x2 ;  /* 0x0000000404067c11 */ /* 0x000fc8000f8010ff */
[----:B------:R-:W-:Y:S01]  /*13c80*/  LEA.HI.X R10, R4, UR5, R5, 0x2, P0 ;  /* 0x00000005040a7c11 */ /* 0x000fe200080f1405 */
[----:B------:R-:W-:Y:S01]  /*13c90*/  SHFL.IDX PT, R40, R6, RZ, 0x1c1f ;  /* 0x001c1fff06287589 */ /* 0x000fe200000e0000 */
[----:B------:R-:W-:Y:S01]  /*13ca0*/  IADD3 R13, P2, R24, 0x1800, RZ ;  /* 0x00001800180d7810 */ /* 0x000fe20007f5e0ff */
[----:B------:R-:W-:Y:S01]  /*13cb0*/  IMAD.IADD R14, R14, 0x1, R52 ;  /* 0x000000010e0e7824 */ /* 0x000fe200078e0234 */
[----:B------:R-:W-:Y:S01]  /*13cc0*/  ULDC.64 UR4, c[0x0][0xaa0] ;  /* 0x0002a80000047ab9 */ /* 0x000fe20000000a00 */
[----:B------:R-:W1:Y:S01]  /*13cd0*/  SHFL.IDX PT, R41, R10, RZ, 0x1c1f ;  /* 0x001c1fff0a297589 */ /* 0x000e6200000e0000 */
[----:B------:R-:W-:Y:S01]  /*13ce0*/  LOP3.LUT P0, RZ, R15, 0x3, RZ, 0xc0, !PT ;  /* 0x000000030fff7812 */ /* 0x000fe2000780c0ff */
[----:B------:R-:W-:Y:S02]  /*13cf0*/  IMAD.X R9, RZ, RZ, R25, P2 ;  /* 0x000000ffff097224 */ /* 0x000fe400010e0619 */
[----:B------:R-:W-:Y:S01]  /*13d00*/  SHFL.IDX PT, R42, R6, 0x1, 0x1c1f ;  /* 0x003c1f00062a7f89 */ /* 0x000fe200000e0000 */
[----:B------:R-:W-:-:S03]  /*13d10*/  ISETP.GE.OR P2, PT, R14, R39, P0 ;  /* 0x000000270e00720c */ /* 0x000fc60000746670 */
[----:B------:R-:W2:Y:S01]  /*13d20*/  SHFL.IDX PT, R43, R10, 0x1, 0x1c1f ;  /* 0x003c1f000a2b7f89 */ /* 0x000ea200000e0000 */
[----:B------:R-:W-:Y:S02]  /*13d30*/  VIADD R4, R14, 0x8 ;  /* 0x000000080e047836 */ /* 0x000fe40000000000 */
[----:B------:R-:W-:-:S03]  /*13d40*/  IMAD R37, R37, UR4, RZ ;  /* 0x0000000425257c24 */ /* 0x000fc6000f8e02ff */
[----:B------:R-:W-:-:S04]  /*13d50*/  ISETP.GE.OR P0, PT, R4, R39, P0 ;  /* 0x000000270400720c */ /* 0x000fc80000706670 */
[----:B-1----:R1:W-:Y:S02]  /*13d60*/  @!P2 ST.E desc[UR42][R40.64], R3 ;  /* 0x000000032800a985 */ /* 0x0023e4000c10192a */
[C---:B-1----:R-:W-:Y:S02]  /*13d70*/  IMAD R41, R36.reuse, UR5, R37 ;  /* 0x0000000524297c24 */ /* 0x042fe4000f8e0225 */
[----:B------:R-:W-:Y:S01]  /*13d80*/  IMAD.WIDE.U32 R36, R36, UR4, RZ ;  /* 0x0000000424247c25 */ /* 0x000fe2000f8e00ff */
[----:B------:R-:W-:-:S03]  /*13d90*/  ULDC.64 UR4, c[0x0][0xae8] ;  /* 0x0002ba0000047ab9 */ /* 0x000fc60000000a00 */
[----:B------:R-:W-:Y:S02]  /*13da0*/  IMAD R21, R21, UR4, RZ ;  /* 0x0000000415157c24 */ /* 0x000fe4000f8e02ff */
[----:B------:R-:W-:Y:S01]  /*13db0*/  IMAD.IADD R37, R37, 0x1, R41 ;  /* 0x0000000125257824 */ /* 0x000fe200078e0229 */
[----:B--2---:R1:W-:Y:S01]  /*13dc0*/  @!P0 ST.E desc[UR42][R42.64], R20 ;  /* 0x000000142a008985 */ /* 0x0043e2000c10192a */
[C---:B------:R-:W-:Y:S02]  /*13dd0*/  IMAD R41, R46.reuse, UR5, R21 ;  /* 0x000000052e297c24 */ /* 0x040fe4000f8e0215 */
[----:B------:R-:W-:Y:S02]  /*13de0*/  IMAD R3, R47, 0x60, R44 ;  /* 0x000000602f037824 */ /* 0x000fe400078e022c */
[----:B------:R0:W5:Y:S01]  /*13df0*/  LDL R47, [R1+0x64] ;  /* 0x00006400012f7983 */ /* 0x0001620000100800 */
[----:B-1----:R-:W-:-:S03]  /*13e00*/  IMAD.WIDE.U32 R20, R46, UR4, R36 ;  /* 0x000000042e147c25 */ /* 0x002fc6000f8e0024 */
[----:B------:R0:W5:Y:S01]  /*13e10*/  LDL R43, [R1+0x68] ;  /* 0x00006800012b7983 */ /* 0x0001620000100800 */
[----:B------:R-:W1:Y:S01]  /*13e20*/  @P1 LDC R42, c[0x0][0xbf0] ;  /* 0x0002fc00ff2a1b82 */ /* 0x000e620000000800 */
[----:B------:R-:W-:Y:S01]  /*13e30*/  LOP3.LUT R8, R13, 0x180, RZ, 0xc0, !PT ;  /* 0x000001800d087812 */ /* 0x000fe200078ec0ff */
[----:B------:R-:W-:Y:S01]  /*13e40*/  IMAD.IADD R40, R52, 0x1, R3 ;  /* 0x0000000134287824 */ /* 0x000fe200078e0203 */
[----:B------:R0:W5:Y:S01]  /*13e50*/  LDL R46, [R1+0x84] ;  /* 0x00008400012e7983 */ /* 0x0001620000100800 */
[----:B------:R-:W-:Y:S01]  /*13e60*/  IADD3 R27, P5, R24, 0x4800, RZ ;  /* 0x00004800181b7810 */ /* 0x000fe20007fbe0ff */
[----:B------:R-:W-:Y:S01]  /*13e70*/  ULDC.64 UR4, c[0x0][0xaf0] ;  /* 0x0002bc0000047ab9 */ /* 0x000fe20000000a00 */
[----:B------:R-:W-:Y:S02]  /*13e80*/  SHF.R.U64 R8, R8, 0x3, RZ ;  /* 0x0000000308087819 */ /* 0x000fe400000012ff */
[----:B------:R-:W-:Y:S02]  /*13e90*/  IADD3 R29, P4, R24, 0x6000, RZ ;  /* 0x00006000181d7810 */ /* 0x000fe40007f9e0ff */
[----:B------:R-:W-:-:S02]  /*13ea0*/  LOP3.LUT R8, R8, R13, RZ, 0x3c, !PT ;  /* 0x0000000d08087212 */ /* 0x000fc400078e3cff */
[----:B------:R-:W-:Y:S01]  /*13eb0*/  IADD3 R13, P6, R24, 0x3000, RZ ;  /* 0x00003000180d7810 */ /* 0x000fe20007fde0ff */
[----:B------:R-:W-:Y:S01]  /*13ec0*/  @P1 IMAD.HI.U32 R3, R40, R45, RZ ;  /* 0x0000002d28031227 */ /* 0x000fe200078e00ff */
[C---:B------:R-:W-:Y:S02]  /*13ed0*/  IADD3 R7, P3, R24.reuse, 0x7800, RZ ;  /* 0x0000780018077810 */ /* 0x040fe40007f7e0ff */
[----:B------:R-:W-:Y:S01]  /*13ee0*/  LOP3.LUT R12, R13, 0x180, RZ, 0xc0, !PT ;  /* 0x000001800d0c7812 */ /* 0x000fe200078ec0ff */
[----:B------:R-:W-:Y:S01]  /*13ef0*/  IMAD.IADD R21, R21, 0x1, R41 ;  /* 0x0000000115157824 */ /* 0x000fe200078e0229 */
[----:B------:R-:W-:Y:S02]  /*13f00*/  LOP3.LUT R26, R27, 0x180, RZ, 0xc0, !PT ;  /* 0x000001801b1a7812 */ /* 0x000fe400078ec0ff */
[----:B------:R-:W-:Y:S02]  /*13f10*/  LOP3.LUT R28, R29, 0x180, RZ, 0xc0, !PT ;  /* 0x000001801d1c7812 */ /* 0x000fe400078ec0ff */
[----:B------:R-:W-:Y:S01]  /*13f20*/  LOP3.LUT R5, R24, 0x180, RZ, 0xc0, !PT ;  /* 0x0000018018057812 */ /* 0x000fe200078ec0ff */
[----:B------:R-:W-:Y:S01]  /*13f30*/  IMAD.MOV.U32 R37, RZ, RZ, R40 ;  /* 0x000000ffff257224 */ /* 0x000fe200078e0028 */
[----:B------:R-:W-:Y:S01]  /*13f40*/  LOP3.LUT R6, R7, 0x180, RZ, 0xc0, !PT ;  /* 0x0000018007067812 */ /* 0x000fe200078ec0ff */
[----:B------:R-:W-:Y:S01]  /*13f50*/  IMAD R41, R38, UR4, RZ ;  /* 0x0000000426297c24 */ /* 0x000fe2000f8e02ff */
[----:B-1----:R-:W-:Y:S01]  /*13f60*/  @P1 SHF.R.U32.HI R37, RZ, R42, R3 ;  /* 0x0000002aff251219 */ /* 0x002fe20000011603 */
[----:B------:R-:W5:Y:S01]  /*13f70*/  LD.E.128 R8, desc[UR42][R8.64] ;  /* 0x0000002a08087980 */ /* 0x000f62000c101d00 */
[----:B------:R-:W-:-:S02]  /*13f80*/  SHF.R.U64 R12, R12, 0x3, RZ ;  /* 0x000000030c0c7819 */ /* 0x000fc400000012ff */
[----:B------:R-:W-:Y:S02]  /*13f90*/  SHF.R.U64 R26, R26, 0x3, RZ ;  /* 0x000000031a1a7819 */ /* 0x000fe400000012ff */
[----:B------:R-:W-:Y:S02]  /*13fa0*/  SHF.R.U64 R28, R28, 0x3, RZ ;  /* 0x000000031c1c7819 */ /* 0x000fe400000012ff */
        /* <DEDUP_REMOVED lines=64> */
.L_x_12807:
[----:B------:R-:W-:Y:S05]  /*143b0*/  BSYNC B1 ;  /* 0x0000000000017941 */ /* 0x000fea0003800000 */
.L_x_12806:
        /* <DEDUP_REMOVED lines=19> */
.L_x_12804:
        /* <DEDUP_REMOVED lines=19> */
[----:B--2---:R-:W-:Y:S01]  /*14620*/  ISETP.NE.AND P2, PT, R25, 0x1, PT ;  /* 0x000000011900780c */ /* 0x004fe20003f45270 */
[----:B---3--:R-:W-:-:S12]  /*14630*/  VIADD R30, R7, 0xffffff80 ;  /* 0xffffff80071e7836 */ /* 0x008fd80000000000 */
[----:B------:R-:W2:Y:S01]  /*14640*/  @P2 LDC R27, c[0x0][0xbec] ;  /* 0x0002fb00ff1b2b82 */ /* 0x000ea20000000800 */
[----:B------:R-:W-:Y:S01]  /*14650*/  ISETP.GE.AND P3, PT, R30, 0xc0, PT ;  /* 0x000000c01e00780c */ /* 0x000fe20003f66270 */
[----:B0-----:R-:W-:-:S12]  /*14660*/  @P1 BRA `(.L_x_12809) ;  /* 0x0000000000101947 */ /* 0x001fd80003800000 */
[----:B------:R-:W-:Y:S05]  /*14670*/  @!P0 BRA `(.L_x_12809) ;  /* 0x00000000000c8947 */ /* 0x000fea0003800000 */
[----:B------:R-:W3:Y:S04]  /*14680*/  LDG.E R5, desc[UR42][R2.64] ;  /* 0x0000002a02057981 */ /* 0x000ee8000c1e1900 */
[----:B-----5:R-:W3:Y:S02]  /*14690*/  LDG.E R0, desc[UR42][R2.64+0x4] ;  /* 0x0000042a02007981 */ /* 0x020ee4000c1e1900 */
[----:B---3--:R-:W-:-:S07]  /*146a0*/  IMAD.IADD R0, R0, 0x1, -R5 ;  /* 0x0000000100007824 */ /* 0x008fce00078e0a05 */
.L_x_12809:
        /* <DEDUP_REMOVED lines=11> */
[----:B------:R-:W-:Y:S01]  /*14760*/  IADD3 R8, R28, -0x80, R7 ;  /* 0xffffff801c087810 */ /* 0x000fe20007ffe007 */
[----:B0-----:R-:W-:-:S05]  /*14770*/  IMAD R2, R0, R9, RZ ;  /* 0x0000000900027224 */ /* 0x001fca00078e02ff */
        /* <DEDUP_REMOVED lines=35> */
.L_x_12811:
[----:B------:R-:W-:Y:S05]  /*149b0*/  BSYNC B1 ;  /* 0x0000000000017941 */ /* 0x000fea0003800000 */
.L_x_12810:
        /* <DEDUP_REMOVED lines=69> */
.L_x_12813:
[----:B------:R-:W-:Y:S05]  /*14e10*/  BSYNC B1 ;  /* 0x0000000000017941 */ /* 0x000fea0003800000 */
.L_x_12812:
        /* <DEDUP_REMOVED lines=17> */
.L_x_12808:
[----:B------:R-:W-:Y:S05]  /*14f30*/  BSYNC B0 ;  /* 0x0000000000007941 */ /* 0x000fea0003800000 */
.L_x_12803:
[----:B------:R-:W-:Y:S02]  /*14f40*/  ULDC UR4, c[0x0][0xc3c] ;  /* 0x00030f0000047ab9 */ /* 0x000fe40000000800 */
[----:B-1----:R-:W-:-:S13]  /*14f50*/  ISETP.GE.AND P0, PT, R155, UR4, PT ;  /* 0x000000049b007c0c */ /* 0x002fda000bf06270 */
[----:B------:R-:W-:Y:S05]  /*14f60*/  @!P0 BRA `(.L_x_12814) ;  /* 0xfffffec000848947 */ /* 0x000fea000383ffff */
[----:B------:R-:W-:Y:S05]  /*14f70*/  BRA `(.L_x_12679) ;  /* 0x0000007400947947 */ /* 0x000fea0003800000 */
.L_x_12677:
        /* <DEDUP_REMOVED lines=56> */
.L_x_12820:
        /* <DEDUP_REMOVED lines=12> */
.L_x_12819:
[----:B------:R-:W-:Y:S05]  /*153c0*/  BSYNC B0 ;  /* 0x0000000000007941 */ /* 0x000fea0003800000 */
.L_x_12818:
        /* <DEDUP_REMOVED lines=21> */
.L_x_12816:
        /* <DEDUP_REMOVED lines=21> */
.L_x_12821:
        /* <DEDUP_REMOVED lines=55> */
.L_x_12817:
[----:B------:R-:W-:Y:S02]  /*159e0*/  IMAD.MOV.U32 R17, RZ, RZ, RZ ;  /* 0x000000ffff117224 */ /* 0x000fe400078e00ff */
[----:B------:R-:W-:Y:S02]  /*159f0*/  IMAD.U32 R16, RZ, RZ, UR6 ;  /* 0x00000006ff107e24 */ /* 0x000fe4000f8e00ff */
[----:B------:R-:W-:-:S07]  /*15a00*/  IMAD.MOV.U32 R18, RZ, RZ, RZ ;  /* 0x000000ffff127224 */ /* 0x000fce00078e00ff */
.L_x_12822:
[----:B------:R-:W-:-:S13]  /*15a10*/  ISETP.NE.AND P0, PT, R5, RZ, PT ;  /* 0x000000ff0500720c */ /* 0x000fda0003f05270 */
[----:B------:R-:W0:Y:S01]  /*15a20*/  @!P0 S2R R3, SR_CgaCtaId ;  /* 0x0000000000038919 */ /* 0x000e220000008800 */
[----:B------:R-:W-:-:S04]  /*15a30*/  @!P0 MOV R2, 0x400 ;  /* 0x0000040000028802 */ /* 0x000fc80000000f00 */
[----:B0-----:R-:W-:-:S05]  /*15a40*/  @!P0 LEA R2, R3, R2, 0x18 ;  /* 0x0000000203028211 */ /* 0x001fca00078ec0ff */
[----:B------:R2:W-:Y:S01]  /*15a50*/  @!P0 STS.128 [R2+0x19cd0], R16 ;  /* 0x019cd01002008388 */ /* 0x0005e20000000c00 */
[----:B------:R-:W-:Y:S06]  /*15a60*/  BAR.ARV 0x5, 0x200 ;  /* 0x0148000000007b1d */ /* 0x000fec0000002000 */
.L_x_12815:
        /* <DEDUP_REMOVED lines=67> */
.L_x_12941:
[----:B01--4-:R-:W0:Y:S02]  /*15ea0*/  LDC.64 R2, c[0x0][0xc88] ;  /* 0x00032200ff027b82 */ /* 0x013e240000000a00 */
[----:B0-----:R-:W-:-:S05]  /*15eb0*/  IMAD.WIDE R2, R19, 0x4, R2 ;  /* 0x0000000413027825 */ /* 0x001fca00078e0202 */
[----:B--2---:R-:W2:Y:S01]  /*15ec0*/  LDG.E R26, desc[UR42][R2.64] ;  /* 0x0000002a021a7981 */ /* 0x004ea2000c1e1900 */
        /* <DEDUP_REMOVED lines=16> */
[----:B------:R-:W-:Y:S01]  /*15fd0*/  IADD3 R4, P3, R13, UR4, RZ ;  /* 0x000000040d047c10 */ /* 0x000fe2000ff7e0ff */
[----:B0-----:R-:W-:Y:S01]  /*15fe0*/  IMAD.MOV.U32 R0, RZ, RZ, RZ ;  /* 0x000000ffff007224 */ /* 0x001fe200078e00ff */
[----:B------:R-:W-:Y:S01]  /*15ff0*/  ISETP.NE.AND.EX P0, PT, RZ, UR5, PT, P0 ;  /* 0x00000005ff007c0c */ /* 0x000fe2000bf05300 */
[----:B------:R-:W-:Y:S01]  /*16000*/  STL [R1+0xc], R13 ;  /* 0x00000c0d01007387 */ /* 0x000fe20000100800 */
[----:B------:R-:W-:Y:S02]  /*16010*/  IADD3.X R5, R12, UR5, RZ, P3, !PT ;  /* 0x000000050c057c10 */ /* 0x000fe40009ffe4ff */
[----:B------:R-:W-:Y:S01]  /*16020*/  ISETP.NE.U32.AND P2, PT, RZ, UR8, PT ;  /* 0x00000008ff007c0c */ /* 0x000fe2000bf45070 */
[----:B------:R-:W-:Y:S01]  /*16030*/  STL [R1+0x18], R12 ;  /* 0x0000180c01007387 */ /* 0x000fe20000100800 */
[----:B------:R-:W-:Y:S01]  /*16040*/  ISETP.NE.U32.AND P1, PT, RZ, UR6, PT ;  /* 0x00000006ff007c0c */ /* 0x000fe2000bf25070 */
[----:B-1----:R-:W-:Y:S01]  /*16050*/  IMAD.MOV.U32 R3, RZ, RZ, RZ ;  /* 0x000000ffff037224 */ /* 0x002fe200078e00ff */
[----:B------:R-:W-:Y:S01]  /*16060*/  ISETP.NE.AND.EX P2, PT, RZ, UR9, PT, P2 ;  /* 0x00000009ff007c0c */ /* 0x000fe2000bf45320 */
[----:B------:R-:W-:Y:S01]  /*16070*/  ULDC UR4, c[0x0][0x288] ;  /* 0x0000a20000047ab9 */ /* 0x000fe20000000800 */
[----:B------:R-:W-:-:S02]  /*16080*/  ISETP.NE.AND.EX P1, PT, RZ, UR7, PT, P1 ;  /* 0x00000007ff007c0c */ /* 0x000fc4000bf25310 */
[----:B------:R-:W-:Y:S01]  /*16090*/  IADD3 R6, P4, R13, UR6, RZ ;  /* 0x000000060d067c10 */ /* 0x000fe2000ff9e0ff */
[----:B------:R-:W3:Y:S03]  /*160a0*/  @P0 LDG.E R0, desc[UR42][R4.64] ;  /* 0x0000002a04000981 */ /* 0x000ee6000c1e1900 */
[----:B------:R-:W-:-:S05]  /*160b0*/  IADD3.X R7, R12, UR7, RZ, P4, !PT ;  /* 0x000000070c077c10 */ /* 0x000fca000a7fe4ff */
[----:B------:R-:W-:Y:S02]  /*160c0*/  @P2 IADD3 R8, P3, R13, UR8, RZ ;  /* 0x000000080d082c10 */ /* 0x000fe4000ff7e0ff */
[----:B------:R0:W5:Y:S02]  /*160d0*/  @P1 LDG.E R3, desc[UR42][R6.64] ;  /* 0x0000002a06031981 */ /* 0x000164000c1e1900 */
[----:B------:R-:W-:Y:S02]  /*160e0*/  @P2 IADD3.X R9, R12, UR9, RZ, P3, !PT ;  /* 0x000000090c092c10 */ /* 0x000fe40009ffe4ff */
        /* <DEDUP_REMOVED lines=22> */
.L_x_12824:
[----:B------:R-:W-:Y:S01]  /*16250*/  IMAD.MOV.U32 R10, RZ, RZ, R26 ;  /* 0x000000ffff0a7224 */ /* 0x000fe200078e001a */
[----:B------:R-:W-:Y:S02]  /*16260*/  ULDC.64 UR4, c[0x0][0xa20] ;  /* 0x0002880000047ab9 */ /* 0x000fe40000000a00 */
[----:B------:R-:W-:Y:S02]  /*16270*/  ISETP.NE.U32.AND P0, PT, RZ, UR4, PT ;  /* 0x00000004ff007c0c */ /* 0x000fe4000bf05070 */
[----:B------:R2:W-:Y:S02]  /*16280*/  STL [R1+0x8], R10 ;  /* 0x0000080a01007387 */ /* 0x0005e40000100800 */
[----:B------:R-:W-:-:S13]  /*16290*/  ISETP.NE.AND.EX P0, PT, RZ, UR5, PT, P0 ;  /* 0x00000005ff007c0c */ /* 0x000fda000bf05300 */
[----:B--2---:R-:W-:Y:S05]  /*162a0*/  @!P0 BRA `(.L_x_12825) ;  /* 0x0000000000108947 */ /* 0x004fea0003800000 */
[----:B------:R-:W-:-:S04]  /*162b0*/  IADD3 R4, P0, R13, UR4, RZ ;  /* 0x000000040d047c10 */ /* 0x000fc8000ff1e0ff */
[----:B------:R-:W-:-:S05]  /*162c0*/  IADD3.X R5, R12, UR5, RZ, P0, !PT ;  /* 0x000000050c057c10 */ /* 0x000fca00087fe4ff */
[----:B------:R2:W5:Y:S01]  /*162d0*/  LDG.E R2, desc[UR42][R4.64] ;  /* 0x0000002a04027981 */ /* 0x000562000c1e1900 */
[----:B------:R-:W-:Y:S05]  /*162e0*/  BRA `(.L_x_12826) ;  /* 0x0000000000247947 */ /* 0x000fea0003800000 */
.L_x_12825:
        /* <DEDUP_REMOVED lines=9> */
.L_x_12826:
[----:B--2---:R-:W2:Y:S01]  /*16380*/  @P1 LDG.E R4, desc[UR42][R6.64] ;  /* 0x0000002a06041981 */ /* 0x004ea2000c1e1900 */
[----:B------:R-:W3:Y:S03]  /*16390*/  LDC R5, c[0x0][0x448] ;  /* 0x00011200ff057b82 */ /* 0x000ee60000000800 */
[----:B0-----:R0:W2:Y:S01]  /*163a0*/  @P1 LDG.E R6, desc[UR42][R6.64+0x4] ;  /* 0x0000042a06061981 */ /* 0x0010a2000c1e1900 */
[----:B-----5:R-:W-:Y:S01]  /*163b0*/  IMAD.IADD R2, R2, 0x1, -R11 ;  /* 0x0000000102027824 */ /* 0x020fe200078e0a0b */
[----:B------:R-:W-:Y:S01]  /*163c0*/  BSSY B0, `(.L_x_12827) ;  /* 0x0000169000007945 */ /* 0x000fe20003800000 */
[----:B---3--:R-:W-:-:S13]  /*163d0*/  ISETP.NE.AND P0, PT, R5, 0x1, PT ;  /* 0x000000010500780c */ /* 0x008fda0003f05270 */
[----:B------:R-:W3:Y:S08]  /*163e0*/  @P0 LDC R5, c[0x0][0x44c] ;  /* 0x00011300ff050b82 */ /* 0x000ef00000000800 */
[----:B0-----:R-:W0:Y:S01]  /*163f0*/  @P0 LDC R7, c[0x0][0x450] ;  /* 0x00011400ff070b82 */ /* 0x001e220000000800 */
[----:B--2---:R-:W-:Y:S02]  /*16400*/  @P1 IMAD.IADD R0, R6, 0x1, -R4 ;  /* 0x0000000106001824 */ /* 0x004fe400078e0a04 */
[----:B------:R-:W-:-:S04]  /*16410*/  IMAD R4, R17, 0xc0, RZ ;  /* 0x000000c011047824 */ /* 0x000fc800078e02ff */
[----:B------:R-:W-:-:S04]  /*16420*/  VIADD R4, R4, 0xbf ;  /* 0x000000bf04047836 */ /* 0x000fc80000000000 */
[----:B---3--:R-:W-:-:S05]  /*16430*/  @P0 IMAD.HI.U32 R5, R4, R5, RZ ;  /* 0x0000000504050227 */ /* 0x008fca00078e00ff */
[----:B0-----:R-:W-:Y:S01]  /*16440*/  @P0 SHF.R.U32.HI R4, RZ, R7, R5 ;  /* 0x00000007ff040219 */ /* 0x001fe20000011605 */
[----:B------:R-:W-:-:S04]  /*16450*/  IMAD.IADD R7, R2, 0x1, R0 ;  /* 0x0000000102077824 */ /* 0x000fc800078e0200 */
        /* <DEDUP_REMOVED lines=16> */
[----:B------:R-:W-:-:S05]  /*16560*/  SHF.R.U32.HI R2, RZ, 0x7, R2 ;  /* 0x00000007ff027819 */ /* 0x000fca0000011602 */
[----:B-1----:R-:W-:-:S06]  /*16570*/  IMAD.MOV.U32 R9, RZ, RZ, R2 ;  /* 0x000000ffff097224 */ /* 0x002fcc00078e0002 */
        /* <DEDUP_REMOVED lines=14> */
.L_x_12989:
[----:B-1----:R-:W-:Y:S02]  /*16660*/  ISETP.NE.AND P0, PT, R14, RZ, PT ;  /* 0x000000ff0e00720c */ /* 0x002fe40003f05270 */
[----:B------:R-:W-:-:S11]  /*16670*/  PLOP3.LUT P6, PT, PT, PT, PT, 0x8, 0x0 ;  /* 0x000000000000781c */ /* 0x000fd60003fce170 */
[----:B------:R-:W-:Y:S05]  /*16680*/  @P0 BRA `(.L_x_12830) ;  /* 0x00000000000c0947 */ /* 0x000fea0003800000 */
[----:B------:R-:W-:-:S03]  /*16690*/  UMOV UR4, 0xffffffff ;  /* 0xffffffff00047882 */ /* 0x000fc60000000000 */
[----:B------:R-:W-:Y:S05]  /*166a0*/  BRA.DIV UR4, `(.L_x_12831) ;  /* 0x0000006a04a87947 */ /* 0x000fea000b800000 */
[----:B------:R-:W-:-:S13]  /*166b0*/  ELECT P6, URZ, PT ;  /* 0x00000000003f782f */ /* 0x000fda00038c0000 */
.L_x_12830:
        /* <DEDUP_REMOVED lines=9> */
.L_x_12992:
[----:B------:R-:W-:Y:S05]  /*16750*/  BSYNC B1 ;  /* 0x0000000000017941 */ /* 0x000fea0003800000 */
.L_x_12832:
[----:B------:R-:W-:Y:S04]  /*16760*/  BSSY B1, `(.L_x_12834) ;  /* 0x000008c000017945 */ /* 0x000fe80003800000 */
[----:B------:R-:W-:Y:S05]  /*16770*/  @!P6 BRA `(.L_x_12835) ;  /* 0x000000080028e947 */ /* 0x000fea0003800000 */
[----:B------:R-:W2:Y:S01]  /*16780*/  LDL R6, [R1+0x4] ;  /* 0x0000040001067983 */ /* 0x000ea20000100800 */
        /* <DEDUP_REMOVED lines=8> */
.L_x_12993:
[----:B------:R-:W-:Y:S05]  /*16810*/  BSYNC B2 ;  /* 0x0000000000027941 */ /* 0x000fea0003800000 */
.L_x_12836:
        /* <DEDUP_REMOVED lines=9> */
.L_x_12839:
[----:B------:R-:W-:Y:S05]  /*168b0*/  BSYNC B2 ;  /* 0x0000000000027941 */ /* 0x000fea0003800000 */
.L_x_12838:
        /* <DEDUP_REMOVED lines=12> */
.L_x_12840:
        /* <DEDUP_REMOVED lines=16> */
.L_x_12841:
        /* <DEDUP_REMOVED lines=16> */
.L_x_12842:
        /* <DEDUP_REMOVED lines=13> */
.L_x_12994:
[----:B------:R-:W-:Y:S05]  /*16c50*/  BSYNC B2 ;  /* 0x0000000000027941 */ /* 0x000fea0003800000 */
.L_x_12843:
        /* <DEDUP_REMOVED lines=11> */
.L_x_12846:
[----:B------:R-:W-:Y:S05]  /*16d10*/  BSYNC B2 ;  /* 0x0000000000027941 */ /* 0x000fea0003800000 */
.L_x_12845:
        /* <DEDUP_REMOVED lines=8> */
.L_x_12847:
        /* <DEDUP_REMOVED lines=15> */
.L_x_12848:
        /* <DEDUP_REMOVED lines=15> */
.L_x_12849:
        /* <DEDUP_REMOVED lines=10> */
.L_x_12835:
[----:B------:R-:W-:Y:S05]  /*17020*/  BSYNC B1 ;  /* 0x0000000000017941 */ /* 0x000fea0003800000 */
.L_x_12834:
[----:B------:R-:W2:Y:S01]  /*17030*/  LDL.LU R8, [R1+0x4] ;  /* 0x0000040001087983 */ /* 0x000ea20000300800 */
[----:B------:R-:W-:Y:S01]  /*17040*/  VIADD R28, R28, 0x1 ;  /* 0x000000011c1c7836 */ /* 0x000fe20000000000 */
[----:B------:R-:W-:Y:S01]  /*17050*/  PLOP3.LUT P0, PT, PT, PT, PT, 0x8, 0x0 ;  /* 0x000000000000781c */ /* 0x000fe20003f0e170 */
[----:B------:R-:W-:-:S03]  /*17060*/  VIADD R9, R9, 0xfffffffe ;  /* 0xfffffffe09097836 */ /* 0x000fc60000000000 */
[C---:B------:R-:W-:Y:S02]  /*17070*/  ISETP.NE.AND P1, PT, R28.reuse, 0x2, PT ;  /* 0x000000021c00780c */ /* 0x040fe40003f25270 */
[----:B------:R-:W-:Y:S02]  /*17080*/  ISETP.GE.AND P2, PT, R9, R2, PT ;  /* 0x000000020900720c */ /* 0x000fe40003f46270 */
[----:B0-----:R-:W-:Y:S02]  /*17090*/  SEL R4, RZ, 0x1, P1 ;  /* 0x00000001ff047807 */ /* 0x001fe40000800000 */
[----:B------:R-:W-:Y:S02]  /*170a0*/  SEL R28, R28, RZ, P1 ;  /* 0x000000ff1c1c7207 */ /* 0x000fe40000800000 */
[----:B--2---:R-:W-:-:S05]  /*170b0*/  LOP3.LUT R8, R8, R4, RZ, 0x3c, !PT ;  /* 0x0000000408087212 */ /* 0x004fca00078e3cff */
[----:B------:R0:W-:Y:S02]  /*170c0*/  STL [R1+0x4], R8 ;  /* 0x0000040801007387 */ /* 0x0001e40000100800 */
[----:B------:R-:W-:Y:S05]  /*170d0*/  @!P2 BRA `(.L_x_12828) ;  /* 0x00000008005ca947 */ /* 0x000fea0003800000 */
.L_x_12866:
[----:B------:R-:W-:Y:S05]  /*170e0*/  YIELD ;  /* 0x0000000000007946 */ /* 0x000fea0003800000 */
[----:B------:R-:W-:Y:S04]  /*170f0*/  BSSY B1, `(.L_x_12850) ;  /* 0x000008b000017945 */ /* 0x000fe80003800000 */
[----:B-1----:R-:W-:Y:S05]  /*17100*/  @!P6 BRA `(.L_x_12851) ;  /* 0x000000080024e947 */ /* 0x002fea0003800000 */
        /* <DEDUP_REMOVED lines=9> */
.L_x_12995:
[----:B------:R-:W-:Y:S05]  /*171a0*/  BSYNC B2 ;  /* 0x0000000000027941 */ /* 0x000fea0003800000 */
.L_x_12852:
        /* <DEDUP_REMOVED lines=9> */
.L_x_12855:
[----:B------:R-:W-:Y:S05]  /*17240*/  BSYNC B2 ;  /* 0x0000000000027941 */ /* 0x000fea0003800000 */
.L_x_12854:
        /* <DEDUP_REMOVED lines=11> */
.L_x_12856:
        /* <DEDUP_REMOVED lines=16> */
.L_x_12857:
        /* <DEDUP_REMOVED lines=16> */
.L_x_12858:
        /* <DEDUP_REMOVED lines=13> */
.L_x_12996:
[----:B------:R-:W-:Y:S05]  /*175d0*/  BSYNC B2 ;  /* 0x0000000000027941 */ /* 0x000fea0003800000 */
.L_x_12859:
        /* <DEDUP_REMOVED lines=11> */
.L_x_12862:
[----:B------:R-:W-:Y:S05]  /*17690*/  BSYNC B2 ;  /* 0x0000000000027941 */ /* 0x000fea0003800000 */
.L_x_12861:
        /* <DEDUP_REMOVED lines=8> */
.L_x_12863:
        /* <DEDUP_REMOVED lines=15> */
.L_x_12864:
        /* <DEDUP_REMOVED lines=15> */
.L_x_12865:
        /* <DEDUP_REMOVED lines=10> */
.L_x_12851:
[----:B------:R-:W-:Y:S05]  /*179a0*/  BSYNC B1 ;  /* 0x0000000000017941 */ /* 0x000fea0003800000 */
.L_x_12850:
        /* <DEDUP_REMOVED lines=10> */
.L_x_12828:
[----:B------:R-:W-:Y:S05]  /*17a50*/  BSYNC B0 ;  /* 0x0000000000007941 */ /* 0x000fea0003800000 */
.L_x_12827:
[----:B------:R-:W2:Y:S01]  /*17a60*/  LDC R0, c[0x0][0x448] ;  /* 0x00011200ff007b82 */ /* 0x000ea20000000800 */
[----:B------:R-:W-:Y:S07]  /*17a70*/  @!P0 WARPSYNC.ALL ;  /* 0x0000000000008948 */ /* 0x000fee0003800000 */
[----:B------:R-:W-:Y:S01]  /*17a80*/  @!P0 BAR.SYNC.DEFER_BLOCKING 0xc, 0x200 ;  /* 0x0308000000008b1d */ /* 0x000fe20000010000 */
[----:B--2---:R-:W-:Y:S01]  /*17a90*/  ISETP.NE.AND P1, PT, R0, 0x1, PT ;  /* 0x000000010000780c */ /* 0x004fe20003f25270 */
[----:B------:R-:W-:-:S04]  /*17aa0*/  IMAD.MOV.U32 R0, RZ, RZ, 0xc0 ;  /* 0x000000c0ff007424 */ /* 0x000fc800078e00ff */
[----:B------:R-:W-:-:S08]  /*17ab0*/  IMAD R0, R17, R0, 0xbf ;  /* 0x000000bf11007424 */ /* 0x000fd000078e0200 */
[----:B------:R-:W2:Y:S08]  /*17ac0*/  @P1 LDC R2, c[0x0][0x44c] ;  /* 0x00011300ff021b82 */ /* 0x000eb00000000800 */
[----:B------:R-:W3:Y:S01]  /*17ad0*/  @P1 LDC R3, c[0x0][0x450] ;  /* 0x00011400ff031b82 */ /* 0x000ee20000000800 */
[----:B--2---:R-:W-:-:S05]  /*17ae0*/  @P1 IMAD.HI.U32 R2, R0, R2, RZ ;  /* 0x0000000200021227 */ /* 0x004fca00078e00ff */
[----:B---3--:R-:W-:-:S05]  /*17af0*/  @P1 SHF.R.U32.HI R0, RZ, R3, R2 ;  /* 0x00000003ff001219 */ /* 0x008fca0000011602 */
[----:B------:R-:W-:-:S05]  /*17b00*/  IMAD.IADD R0, R21, 0x1, R0 ;  /* 0x0000000115007824 */ /* 0x000fca00078e0200 */
[----:B------:R-:W-:-:S04]  /*17b10*/  SHF.R.S32.HI R2, RZ, 0x1f, R0 ;  /* 0x0000001fff027819 */ /* 0x000fc80000011400 */
[----:B------:R-:W-:-:S04]  /*17b20*/  LEA.HI R2, R2, R0, RZ, 0x7 ;  /* 0x0000000002027211 */ /* 0x000fc800078f38ff */
[----:B------:R-:W-:-:S04]  /*17b30*/  SHF.R.S32.HI R2, RZ, 0x7, R2 ;  /* 0x00000007ff027819 */ /* 0x000fc80000011402 */
[----:B------:R-:W-:-:S04]  /*17b40*/  VIMNMX R4, R20, R2, PT ;  /* 0x0000000214047248 */ /* 0x000fc80003fe0100 */
[----:B------:R-:W-:Y:S01]  /*17b50*/  ISETP.GT.AND P0, PT, R4, RZ, PT ;  /* 0x000000ff0400720c */ /* 0x000fe20003f04270 */
[----:B------:R2:W-:-:S12]  /*17b60*/  STL [R1+0x34], R4 ;  /* 0x0000340401007387 */ /* 0x0005d80000100800 */
[----:B--2---:R-:W-:Y:S05]  /*17b70*/  @P0 BRA `(.L_x_12867) ;  /* 0x0000000000440947 */ /* 0x004fea0003800000 */
        /* <DEDUP_REMOVED lines=17> */
.L_x_12867:
        /* <DEDUP_REMOVED lines=20> */
.L_x_12870:
[----:B------:R-:W-:Y:S05]  /*17dd0*/  BSYNC B6 ;  /* 0x0000000000067941 */ /* 0x000fea0003800000 */
.L_x_12869:
        /* <DEDUP_REMOVED lines=11> */
[----:B0-----:R-:W-:Y:S01]  /*17e90*/  MOV R8, 0x70 ;  /* 0x0000007000087802 */ /* 0x001fe20000000f00 */
[----:B------:R-:W0:Y:S01]  /*17ea0*/  LDC.64 R2, c[0x4][R2] ;  /* 0x0100000002027b82 */ /* 0x000e220000000a00 */
[----:B------:R-:W-:Y:S02]  /*17eb0*/  IMAD.U32 R5, RZ, RZ, UR7 ;  /* 0x00000007ff057e24 */ /* 0x000fe4000f8e00ff */
[----:B------:R-:W-:Y:S02]  /*17ec0*/  IMAD.U32 R6, RZ, RZ, UR8 ;  /* 0x00000008ff067e24 */ /* 0x000fe4000f8e00ff */
[----:B-1----:R-:W-:-:S02]  /*17ed0*/  IMAD.U32 R7, RZ, RZ, UR9 ;  /* 0x00000009ff077e24 */ /* 0x002fc4000f8e00ff */
[----:B------:R-:W-:Y:S02]  /*17ee0*/  IMAD.U32 R10, RZ, RZ, UR4 ;  /* 0x00000004ff0a7e24 */ /* 0x000fe4000f8e00ff */
[----:B------:R-:W-:Y:S02]  /*17ef0*/  IMAD.U32 R11, RZ, RZ, UR5 ;  /* 0x00000005ff0b7e24 */ /* 0x000fe4000f8e00ff */
[----:B------:R-:W-:Y:S02]  /*17f00*/  IMAD.MOV.U32 R12, RZ, RZ, 0x1 ;  /* 0x00000001ff0c7424 */ /* 0x000fe400078e00ff */
[----:B------:R-:W-:-:S07]  /*17f10*/  IMAD.MOV.U32 R13, RZ, RZ, RZ ;  /* 0x000000ffff0d7224 */ /* 0x000fce00078e00ff */
[----:B------:R-:W-:-:S07]  /*17f20*/  LEPC R20, `(.L_x_12872) ;  /* 0x000000001014794e */ /* 0x000fce0000000000 */
[----:B0-----:R-:W-:Y:S05]  /*17f30*/  CALL.ABS.NOINC R2 ;  /* 0x0000000002007343 */ /* 0x001fea0003c00000 */
.L_x_12872:
[----:B------:R-:W-:Y:S05]  /*17f40*/  BSYNC B6 ;  /* 0x0000000000067941 */ /* 0x000fea0003800000 */
.L_x_12871:
        /* <DEDUP_REMOVED lines=20> */
.L_x_12874:
[----:B------:R-:W-:Y:S05]  /*18090*/  BSYNC B6 ;  /* 0x0000000000067941 */ /* 0x000fea0003800000 */
.L_x_12873:
        /* <DEDUP_REMOVED lines=19> */
.L_x_12876:
[----:B------:R-:W-:Y:S05]  /*181d0*/  BSYNC B6 ;  /* 0x0000000000067941 */ /* 0x000fea0003800000 */
.L_x_12875:
[----:B------:R-:W2:Y:S01]  /*181e0*/  LDL.LU R2, [R1+0xc] ;  /* 0x00000c0001027983 */ /* 0x000ea20000300800 */
[----:B------:R-:W-:Y:S01]  /*181f0*/  ULDC.64 UR4, c[0x0][0x9f8] ;  /* 0x00027e0000047ab9 */ /* 0x000fe20000000a00 */
[----:B------:R-:W3:Y:S02]  /*18200*/  LDC R6, c[0x0][0x430] ;  /* 0x00010c00ff067b82 */ /* 0x000ee40000000800 */
[----:B------:R-:W4:Y:S04]  /*18210*/  LDL.LU R0, [R1+0x18] ;  /* 0x0000180001007983 */ /* 0x000f280000300800 */
[----:B------:R-:W3:Y:S01]  /*18220*/  LDL R11, [R1+0x8] ;  /* 0x00000800010b7983 */ /* 0x000ee20000100800 */
[----:B------:R-:W-:-:S03]  /*18230*/  ISETP.NE.U32.AND P0, PT, RZ, UR4, PT ;  /* 0x00000004ff007c0c */ /* 0x000fc6000bf05070 */
[----:B-1----:R-:W3:Y:S01]  /*18240*/  LDL R7, [R1+0x34] ;  /* 0x0000340001077983 */ /* 0x002ee20000100800 */
[----:B------:R-:W-:-:S03]  /*18250*/  ISETP.NE.AND.EX P0, PT, RZ, UR5, PT, P0 ;  /* 0x00000005ff007c0c */ /* 0x000fc6000bf05300 */
[----:B------:R-:W3:Y:S04]  /*18260*/  LDL R5, [R1+0x14] ;  /* 0x0000140001057983 */ /* 0x000ee80000100800 */
[----:B------:R-:W3:Y:S01]  /*18270*/  LDL R21, [R1+0x30] ;  /* 0x0000300001157983 */ /* 0x000ee20000100800 */
[----:B------:R-:W1:Y:S05]  /*18280*/  S2R R20, SR_TID.X ;  /* 0x0000000000147919 */ /* 0x000e6a0000002100 */
[----:B--2---:R-:W-:-:S04]  /*18290*/  @P0 IADD3 R2, P1, R2, UR4, RZ ;  /* 0x0000000402020c10 */ /* 0x004fc8000ff3e0ff */
[----:B----4-:R-:W-:-:S05]  /*182a0*/  @P0 IADD3.X R3, R0, UR5, RZ, P1, !PT ;  /* 0x0000000500030c10 */ /* 0x010fca0008ffe4ff */
[----:B---3--:R2:W3:Y:S01]  /*182b0*/  @P0 LDG.E R11, desc[UR42][R2.64] ;  /* 0x0000002a020b0981 */ /* 0x0084e2000c1e1900 */
[----:B------:R-:W4:Y:S01]  /*182c0*/  S2R R0, SR_TID.X ;  /* 0x0000000000007919 */ /* 0x000f220000002100 */
[----:B------:R-:W-:Y:S02]  /*182d0*/  ISETP.NE.AND P1, PT, R6, 0x1, PT ;  /* 0x000000010600780c */ /* 0x000fe40003f25270 */
[----:B-1----:R-:W-:-:S11]  /*182e0*/  LOP3.LUT R20, R20, 0x7f, RZ, 0xc0, !PT ;  /* 0x0000007f14147812 */ /* 0x002fd600078ec0ff */
[----:B--2---:R-:W1:Y:S01]  /*182f0*/  @P1 LDC R3, c[0x0][0x434] ;  /* 0x00010d00ff031b82 */ /* 0x004e620000000800 */
[----:B------:R-:W-:-:S07]  /*18300*/  SHF.R.U32.HI R20, RZ, 0x1, R20 ;  /* 0x00000001ff147819 */ /* 0x000fce0000011614 */
[----:B------:R-:W2:Y:S01]  /*18310*/  @P1 LDC R4, c[0x0][0x438] ;  /* 0x00010e00ff041b82 */ /* 0x000ea20000000800 */
[----:B------:R-:W-:Y:S01]  /*18320*/  LEA R10, R7, 0xffffff80, 0x7 ;  /* 0xffffff80070a7811 */ /* 0x000fe200078e38ff */
[----:B----4-:R-:W-:-:S05]  /*18330*/  IMAD.SHL.U32 R0, R0, 0x40, RZ ;  /* 0x0000004000007824 */ /* 0x010fca00078e00ff */
[----:B------:R-:W-:-:S04]  /*18340*/  LOP3.LUT R0, R0, 0x40, RZ, 0xc0, !PT ;  /* 0x0000004000007812 */ /* 0x000fc800078ec0ff */
[----:B------:R-:W-:-:S05]  /*18350*/  LOP3.LUT R0, R10, R20, R0, 0xfe, !PT ;  /* 0x000000140a007212 */ /* 0x000fca00078efe00 */
[----:B------:R-:W-:-:S04]  /*18360*/  IMAD.IADD R2, R0, 0x1, R5 ;  /* 0x0000000100027824 */ /* 0x000fc800078e0205 */
[----:B-1----:R-:W-:Y:S01]  /*18370*/  @P1 IMAD.HI.U32 R3, R2, R3, RZ ;  /* 0x0000000302031227 */ /* 0x002fe200078e00ff */
[----:B------:R-:W-:Y:S01]  /*18380*/  LOP3.LUT R23, R23, 0xfffffffb, RZ, 0xc0, !PT ;  /* 0xfffffffb17177812 */ /* 0x000fe200078ec0ff */
[----:B------:R-:W-:Y:S01]  /*18390*/  UMOV UR4, 0xffffffff ;  /* 0xffffffff00047882 */ /* 0x000fe20000000000 */
[----:B---3--:R1:W-:Y:S01]  /*183a0*/  @P0 STL [R1+0x8], R11 ;  /* 0x0000080b01000387 */ /* 0x0083e20000100800 */
[----:B------:R-:W-:Y:S01]  /*183b0*/  ISETP.GE.AND P0, PT, R0, R21, PT ;  /* 0x000000150000720c */ /* 0x000fe20003f06270 */
[----:B------:R-:W-:Y:S01]  /*183c0*/  IMAD.MOV.U32 R0, RZ, RZ, R2 ;  /* 0x000000ffff007224 */ /* 0x000fe200078e0002 */
[----:B--2---:R-:W-:Y:S02]  /*183d0*/  @P1 SHF.R.U32.HI R0, RZ, R4, R3 ;  /* 0x00000004ff001219 */ /* 0x004fe40000011603 */
[----:B------:R-:W-:Y:S01]  /*183e0*/  SHF.R.S32.HI R12, RZ, 0x1f, R11 ;  /* 0x0000001fff0c7819 */ /* 0x000fe2000001140b */
[----:B------:R-:W2:Y:S02]  /*183f0*/  LDC R4, c[0x0][0x2f4] ;  /* 0x0000bd00ff047b82 */ /* 0x000ea40000000800 */
[----:B------:R-:W-:-:S04]  /*18400*/  IMAD.MOV R5, RZ, RZ, -R0 ;  /* 0x000000ffff057224 */ /* 0x000fc800078e0a00 */
[----:B------:R-:W-:Y:S02]  /*18410*/  IMAD R5, R6, R5, R2 ;  /* 0x0000000506057224 */ /* 0x000fe400078e0202 */
[----:B------:R-:W3:Y:S01]  /*18420*/  @!P0 LDC.64 R2, c[0x0][0x428] ;  /* 0x00010a00ff028b82 */ /* 0x000ee20000000a00 */
[--C-:B------:R-:W-:Y:S01]  /*18430*/  @!P0 SHF.R.S32.HI R9, RZ, 0x1f, R0.reuse ;  /* 0x0000001fff098819 */ /* 0x100fe20000011400 */
[----:B0-----:R-:W-:-:S06]  /*18440*/  @!P0 IMAD.MOV.U32 R8, RZ, RZ, R0 ;  /* 0x000000ffff088224 */ /* 0x001fcc00078e0000 */
[----:B------:R-:W0:Y:S01]  /*18450*/  @!P0 LDC.64 R6, c[0x0][0x418] ;  /* 0x00010600ff068b82 */ /* 0x000e220000000a00 */
[----:B---3--:R-:W-:-:S04]  /*18460*/  @!P0 IMAD.WIDE.U32 R8, R11, R2, R8 ;  /* 0x000000020b088225 */ /* 0x008fc800078e0008 */
[----:B------:R-:W-:-:S04]  /*18470*/  @!P0 IMAD R2, R12, R2, RZ ;  /* 0x000000020c028224 */ /* 0x000fc800078e02ff */
[----:B------:R-:W-:Y:S02]  /*18480*/  @!P0 IMAD R0, R11, R3, R2 ;  /* 0x000000030b008224 */ /* 0x000fe400078e0202 */
[----:B-1----:R-:W1:Y:S01]  /*18490*/  S2R R11, SR_TID.X ;  /* 0x00000000000b7919 */ /* 0x002e620000002100 */
[C---:B0-----:R-:W-:Y:S01]  /*184a0*/  @!P0 LEA R6, P1, R8.reuse, R6, 0x2 ;  /* 0x0000000608068211 */ /* 0x041fe200078210ff */
[----:B------:R-:W-:Y:S01]  /*184b0*/  @!P0 IMAD.IADD R0, R9, 0x1, R0 ;  /* 0x0000000109008824 */ /* 0x000fe200078e0200 */
[----:B------:R0:W-:Y:S04]  /*184c0*/  STL [R1+0x18], R12 ;  /* 0x0000180c01007387 */ /* 0x0001e80000100800 */
[----:B------:R-:W-:Y:S01]  /*184d0*/  @!P0 LEA.HI.X R7, R8, R7, R0, 0x2, P1 ;  /* 0x0000000708078211 */ /* 0x000fe200008f1400 */
[----:B------:R-:W-:-:S02]  /*184e0*/  IMAD.U32 R0, RZ, RZ, UR39 ;  /* 0x00000027ff007e24 */ /* 0x000fc4000f8e00ff */
[----:B-1----:R-:W-:-:S05]  /*184f0*/  IMAD.SHL.U32 R13, R11, 0x10, RZ ;  /* 0x000000100b0d7824 */ /* 0x002fca00078e00ff */
[----:B------:R-:W-:-:S04]  /*18500*/  LOP3.LUT R13, R13, 0x10, RZ, 0xc0, !PT ;  /* 0x000000100d0d7812 */ /* 0x000fc800078ec0ff */
[C---:B--2---:R-:W-:Y:S02]  /*18510*/  ISETP.GE.AND P3, PT, R13.reuse, R4, PT ;  /* 0x000000040d00720c */ /* 0x044fe40003f66270 */
[----:B0-----:R-:W-:-:S04]  /*18520*/  LOP3.LUT R12, R13, 0x20, RZ, 0xfc, !PT ;  /* 0x000000200d0c7812 */ /* 0x001fc800078efcff */
[----:B------:R-:W-:Y:S01]  /*18530*/  ISETP.GE.AND P1, PT, R12, R4, PT ;  /* 0x000000040c00720c */ /* 0x000fe20003f26270 */
[----:B------:R-:W-:Y:S01]  /*18540*/  IMAD.MOV.U32 R3, RZ, RZ, RZ ;  /* 0x000000ffff037224 */ /* 0x000fe200078e00ff */
[----:B------:R-:W-:-:S05]  /*18550*/  ISETP.NE.AND P2, PT, R0, 0x3, PT ;  /* 0x000000030000780c */ /* 0x000fca0003f45270 */
[----:B------:R-:W-:Y:S01]  /*18560*/  @P3 LOP3.LUT R23, R23, 0x4, RZ, 0xfc, !PT ;  /* 0x0000000417173812 */ /* 0x000fe200078efcff */
[----:B------:R0:W5:Y:S03]  /*18570*/  @!P0 LDG.E R3, desc[UR42][R6.64] ;  /* 0x0000002a06038981 */ /* 0x000166000c1e1900 */
[----:B------:R-:W-:Y:S02]  /*18580*/  LOP3.LUT R23, R23, 0xfffffff7, RZ, 0xc0, !PT ;  /* 0xfffffff717177812 */ /* 0x000fe400078ec0ff */
[----:B------:R-:W-:Y:S02]  /*18590*/  LOP3.LUT R11, R13, 0x40, RZ, 0xfc, !PT ;  /* 0x000000400d0b7812 */ /* 0x000fe400078efcff */
[----:B------:R-:W-:Y:S02]  /*185a0*/  LOP3.LUT R23, R23, 0xfffffffd, RZ, 0xc0, !PT ;  /* 0xfffffffd17177812 */ /* 0x000fe400078ec0ff */
[----:B------:R-:W-:-:S02]  /*185b0*/  ISETP.GE.AND P0, PT, R11, R4, PT ;  /* 0x000000040b00720c */ /* 0x000fc40003f06270 */
[----:B------:R-:W-:-:S04]  /*185c0*/  @P1 LOP3.LUT R23, R23, 0x2, RZ, 0xfc, !PT ;  /* 0x0000000217171812 */ /* 0x000fc800078efcff */
[----:B------:R-:W-:-:S04]  /*185d0*/  @P2 LOP3.LUT R23, R23, 0x8, RZ, 0xfc, !PT ;  /* 0x0000000817172812 */ /* 0x000fc800078efcff */
[----:B------:R-:W-:-:S04]  /*185e0*/  LOP3.LUT R23, R23, 0xfffffffe, RZ, 0xc0, !PT ;  /* 0xfffffffe17177812 */ /* 0x000fc800078ec0ff */
[----:B------:R-:W-:Y:S01]  /*185f0*/  @P0 LOP3.LUT R23, R23, 0x1, RZ, 0xfc, !PT ;  /* 0x0000000117170812 */ /* 0x000fe200078efcff */
[----:B0-----:R-:W-:Y:S06]  /*18600*/  BRA.DIV UR4, `(.L_x_12877) ;  /* 0x0000004e04547947 */ /* 0x001fec000b800000 */
.L_x_12999:
[----:B------:R-:W-:-:S05]  /*18610*/  SHF.R.S32.HI R0, RZ, 0x1f, R18 ;  /* 0x0000001fff007819 */ /* 0x000fca0000011412 */
[----:B------:R0:W-:Y:S01]  /*18620*/  STL [R1+0xc], R0 ;  /* 0x00000c0001007387 */ /* 0x0001e20000100800 */
[----:B------:R-:W-:Y:S05]  /*18630*/  @!P2 BRA `(.L_x_12878) ;  /* 0x000000000004a947 */ /* 0x000fea0003800000 */
[----:B------:R-:W-:Y:S01]  /*18640*/  BPT.TRAP 0x1 ;  /* 0x000000040000795c */ /* 0x000fe20000300000 */
.L_x_12878:
        /* <DEDUP_REMOVED lines=8> */
.L_x_13000:
[----:B------:R-:W-:Y:S05]  /*186d0*/  BSYNC B0 ;  /* 0x0000000000007941 */ /* 0x000fea0003800000 */
.L_x_12879:
[----:B------:R-:W2:Y:S01]  /*186e0*/  LDL R8, [R1+0xc] ;  /* 0x00000c0001087983 */ /* 0x000ea20000100800 */
[----:B------:R-:W-:-:S03]  /*186f0*/  ULDC.64 UR4, c[0x0][0x328] ;  /* 0x0000ca0000047ab9 */ /* 0x000fc60000000a00 */
[----:B------:R-:W3:Y:S01]  /*18700*/  LDL R10, [R1+0x24] ;  /* 0x00002400010a7983 */ /* 0x000ee20000100800 */
[----:B0-----:R-:W-:Y:S01]  /*18710*/  IMAD R0, R20, UR4, RZ ;  /* 0x0000000414007c24 */ /* 0x001fe2000f8e02ff */
        /* <DEDUP_REMOVED lines=43> */
.L_x_13006:
        /* <DEDUP_REMOVED lines=16> */
.L_x_12882:
        /* <DEDUP_REMOVED lines=11> */
.L_x_12883:
[----:B------:R2:W-:Y:S01]  /*18b80*/  SYNCS.ARRIVE.TRANS64.A1T0 RZ, [R4+URZ+0x19c70], RZ ;  /* 0x019c70ff04ff79a7 */ /* 0x0005e2000810003f */
[----:B------:R-:W-:Y:S05]  /*18b90*/  @!P4 BRA `(.L_x_12884) ;  /* 0x000000000004c947 */ /* 0x000fea0003800000 */
[----:B------:R-:W-:Y:S01]  /*18ba0*/  BPT.TRAP 0x1 ;  /* 0x000000040000795c */ /* 0x000fe20000300000 */
.L_x_12884:
[----:B------:R-:W3:Y:S01]  /*18bb0*/  LDL R2, [R1+0x3c] ;  /* 0x00003c0001027983 */ /* 0x000ee20000100800 */
[----:B------:R-:W-:Y:S01]  /*18bc0*/  BSSY B0, `(.L_x_12885) ;  /* 0x0000003000007945 */ /* 0x000fe20003800000 */
[----:B---3--:R-:W3:Y:S03]  /*18bd0*/  SYNCS.PHASECHK.TRANS64.TRYWAIT P0, [R4+URZ+0x19c40], R2 ;  /* 0x019c4002040075a7 */ /* 0x008ee6000800017f */
[----:B---3--:R-:W-:Y:S05]  /*18be0*/  @!P0 BRA `(.L_x_12886) ;  /* 0x0000004c000c8947 */ /* 0x008fea0003800000 */
.L_x_13007:
[----:B------:R-:W-:Y:S05]  /*18bf0*/  BSYNC B0 ;  /* 0x0000000000007941 */ /* 0x000fea0003800000 */
.L_x_12885:
        /* <DEDUP_REMOVED lines=44> */
.L_x_13013:
        /* <DEDUP_REMOVED lines=13> */
.L_x_12888:
        /* <DEDUP_REMOVED lines=11> */
.L_x_12889:
        /* <DEDUP_REMOVED lines=13> */
[----:B-----5:R-:W-:Y:S02]  /*19110*/  SHF.R.S32.HI R0, RZ, 0x1f, R3 ;  /* 0x0000001fff007819 */ /* 0x020fe40000011403 */
[----:B0-2---:R-:W-:-:S03]  /*19120*/  SEL R4, R5, RZ, !P0 ;  /* 0x000000ff05047207 */ /* 0x005fc60004000000 */
[----:B------:R-:W-:-:S04]  /*19130*/  IMAD R0, R0, UR4, RZ ;  /* 0x0000000400007c24 */ /* 0x000fc8000f8e02ff */
[C---:B------:R-:W-:Y:S02]  /*19140*/  IMAD R0, R3.reuse, UR5, R0 ;  /* 0x0000000503007c24 */ /* 0x040fe4000f8e0200 */
[----:B------:R-:W-:-:S04]  /*19150*/  IMAD.WIDE.U32 R2, R3, UR4, RZ ;  /* 0x0000000403027c25 */ /* 0x000fc8000f8e00ff */
        /* <DEDUP_REMOVED lines=21> */
.L_x_12891:
[----:B------:R-:W-:Y:S05]  /*192b0*/  BSYNC B6 ;  /* 0x0000000000067941 */ /* 0x000fea0003800000 */
.L_x_12890:
        /* <DEDUP_REMOVED lines=107> */
.L_x_13020:
        /* <DEDUP_REMOVED lines=12> */
.L_x_12894:
[----:B------:R-:W-:Y:S05]  /*19a30*/  BSYNC B0 ;  /* 0x0000000000007941 */ /* 0x000fea0003800000 */
.L_x_12893:
[----:B------:R-:W-:Y:S01]  /*19a40*/  NOP ;  /* 0x0000000000007918 */ /* 0x000fe20000000000 */
[----:B------:R-:W-:-:S13]  /*19a50*/  PLOP3.LUT P0, PT, PT, PT, PT, 0x80, 0x0 ;  /* 0x000000000000781c */ /* 0x000fda0003f0f070 */
.L_x_12895:
        /* <DEDUP_REMOVED lines=18> */
.L_x_13021:
[----:B------:R-:W-:Y:S05]  /*19b80*/  BSYNC B0 ;  /* 0x0000000000007941 */ /* 0x000fea0003800000 */
.L_x_12896:
[----:B------:R-:W3:Y:S02]  /*19b90*/  LDL R2, [R1+0x34] ;  /* 0x0000340001027983 */ /* 0x000ee40000100800 */
[----:B---3--:R-:W-:-:S13]  /*19ba0*/  ISETP.GE.AND P0, PT, R2, 0x2, PT ;  /* 0x000000020200780c */ /* 0x008fda0003f06270 */
[----:B------:R-:W-:Y:S05]  /*19bb0*/  @!P0 BRA `(.L_x_12898) ;  /* 0x0000001000908947 */ /* 0x000fea0003800000 */
[----:B------:R-:W-:Y:S02]  /*19bc0*/  VIADD R20, R2, 0xfffffffe ;  /* 0xfffffffe02147836 */ /* 0x000fe40000000000 */
[----:B0-----:R-:W-:Y:S02]  /*19bd0*/  IMAD.MOV.U32 R4, RZ, RZ, R24 ;  /* 0x000000ffff047224 */ /* 0x001fe400078e0018 */
[----:B------:R-:W-:-:S07]  /*19be0*/  IMAD.MOV.U32 R6, RZ, RZ, R29 ;  /* 0x000000ffff067224 */ /* 0x000fce00078e001d */
.L_x_12918:
        /* <DEDUP_REMOVED lines=43> */
.L_x_12899:
[----:B------:R-:W-:Y:S01]  /*19ea0*/  IMAD R0, R24, 0x8, R22 ;  /* 0x0000000818007824 */ /* 0x000fe200078e0216 */
[----:B------:R-:W-:Y:S01]  /*19eb0*/  SHF.L.U32 R10, R29, 0x1f, RZ ;  /* 0x0000001f1d0a7819 */ /* 0x000fe200000006ff */
[----:B------:R-:W-:Y:S01]  /*19ec0*/  BSSY B0, `(.L_x_12900) ;  /* 0x0000004000007945 */ /* 0x000fe20003800000 */
[----:B------:R-:W-:Y:S02]  /*19ed0*/  SHF.R.S32.HI R9, RZ, 0x1f, R7 ;  /* 0x0000001fff097819 */ /* 0x000fe40000011407 */
[----:B------:R-:W0:Y:S02]  /*19ee0*/  SYNCS.PHASECHK.TRANS64.TRYWAIT P0, [R0+URZ+0x19c80], R10 ;  /* 0x019c800a000075a7 */ /* 0x000e24000800017f */
[----:B0-----:R-:W-:Y:S05]  /*19ef0*/  @!P0 BRA `(.L_x_12901) ;  /* 0x0000004000088947 */ /* 0x001fea0003800000 */
.L_x_13022:
[----:B------:R-:W-:Y:S05]  /*19f00*/  BSYNC B0 ;  /* 0x0000000000007941 */ /* 0x000fea0003800000 */
.L_x_12900:
        /* <DEDUP_REMOVED lines=46> */
.L_x_13028:
        /* <DEDUP_REMOVED lines=13> */
.L_x_12903:
        /* <DEDUP_REMOVED lines=11> */
.L_x_12904:
[----:B------:R2:W-:Y:S01]  /*1a370*/  SYNCS.ARRIVE.TRANS64.A1T0 RZ, [R0+URZ+0x19c70], RZ ;  /* 0x019c70ff00ff79a7 */ /* 0x0005e2000810003f */
[----:B------:R-:W-:Y:S05]  /*1a380*/  @!P3 BRA `(.L_x_12905) ;  /* 0x000000000004b947 */ /* 0x000fea0003800000 */
[----:B------:R-:W-:Y:S01]  /*1a390*/  BPT.TRAP 0x1 ;  /* 0x000000040000795c */ /* 0x000fe20000300000 */
.L_x_12905:
[----:B------:R-:W3:Y:S01]  /*1a3a0*/  SYNCS.PHASECHK.TRANS64.TRYWAIT P0, [R0+URZ+0x19c40], R10 ;  /* 0x019c400a000075a7 */ /* 0x000ee2000800017f */
[----:B------:R-:W-:Y:S04]  /*1a3b0*/  BSSY B0, `(.L_x_12906) ;  /* 0x0000002000007945 */ /* 0x000fe80003800000 */
[----:B---3--:R-:W-:Y:S05]  /*1a3c0*/  @!P0 BRA `(.L_x_12907) ;  /* 0x0000003c00948947 */ /* 0x008fea0003800000 */
.L_x_13029:
[----:B------:R-:W-:Y:S05]  /*1a3d0*/  BSYNC B0 ;  /* 0x0000000000007941 */ /* 0x000fea0003800000 */
.L_x_12906:
        /* <DEDUP_REMOVED lines=40> */
.L_x_13035:
[----:B----4-:R-:W-:-:S04]  /*1a660*/  IADD3 R2, P0, R21, R2, RZ ;  /* 0x0000000215027210 */ /* 0x010fc80007f1e0ff */
        /* <DEDUP_REMOVED lines=9> */
.L_x_12909:
        /* <DEDUP_REMOVED lines=11> */
.L_x_12910:
[----:B------:R2:W-:Y:S02]  /*1a7b0*/  SYNCS.ARRIVE.TRANS64.A1T0 RZ, [R0+URZ+0x19c30], RZ ;  /* 0x019c30ff00ff79a7 */ /* 0x0005e4000810003f */
[----:B--23--:R-:W-:-:S05]  /*1a7c0*/  IMAD.U32 R0, RZ, RZ, UR36 ;  /* 0x00000024ff007e24 */ /* 0x00cfca000f8e00ff */
[----:B------:R-:W-:-:S13]  /*1a7d0*/  ISETP.NE.AND P0, PT, R0, 0x3, PT ;  /* 0x000000030000780c */ /* 0x000fda0003f05270 */
[----:B------:R-:W-:Y:S05]  /*1a7e0*/  @!P0 BRA `(.L_x_12911) ;  /* 0x0000000000048947 */ /* 0x000fea0003800000 */
[----:B------:R-:W-:Y:S01]  /*1a7f0*/  BPT.TRAP 0x1 ;  /* 0x000000040000795c */ /* 0x000fe20000300000 */
.L_x_12911:
[----:B------:R-:W-:Y:S01]  /*1a800*/  LOP3.LUT R0, R6, 0x1, RZ, 0x3c, !PT ;  /* 0x0000000106007812 */ /* 0x000fe200078e3cff */
[----:B------:R-:W-:Y:S01]  /*1a810*/  IMAD R2, R4, 0x8, R22 ;  /* 0x0000000804027824 */ /* 0x000fe200078e0216 */
[----:B------:R-:W-:Y:S02]  /*1a820*/  BSSY B0, `(.L_x_12912) ;  /* 0x0000004000007945 */ /* 0x000fe40003800000 */
[----:B------:R-:W-:-:S04]  /*1a830*/  SHF.L.U32 R0, R0, 0x1f, RZ ;  /* 0x0000001f00007819 */ /* 0x000fc800000006ff */
[----:B------:R-:W0:Y:S02]  /*1a840*/  SYNCS.PHASECHK.TRANS64.TRYWAIT P2, [R2+URZ+0x19c70], R0 ;  /* 0x019c7000020075a7 */ /* 0x000e24000804017f */
[----:B0-----:R-:W-:Y:S05]  /*1a850*/  @!P2 BRA `(.L_x_12913) ;  /* 0x0000003c001ca947 */ /* 0x001fea0003800000 */
.L_x_13036:
[----:B------:R-:W-:Y:S05]  /*1a860*/  BSYNC B0 ;  /* 0x0000000000007941 */ /* 0x000fea0003800000 */
.L_x_12912:
[----:B------:R-:W-:-:S05]  /*1a870*/  IMAD.U32 R3, RZ, RZ, UR39 ;  /* 0x00000027ff037e24 */ /* 0x000fca000f8e00ff */
[----:B------:R-:W-:-:S13]  /*1a880*/  ISETP.NE.AND P2, PT, R3, 0x3, PT ;  /* 0x000000030300780c */ /* 0x000fda0003f45270 */
[----:B------:R-:W-:Y:S05]  /*1a890*/  @!P2 BRA `(.L_x_12914) ;  /* 0x000000000004a947 */ /* 0x000fea0003800000 */
[----:B------:R-:W-:Y:S01]  /*1a8a0*/  BPT.TRAP 0x1 ;  /* 0x000000040000795c */ /* 0x000fe20000300000 */
.L_x_12914:
[----:B------:R-:W-:Y:S01]  /*1a8b0*/  SHF.L.U32 R3, R6, 0x1f, RZ ;  /* 0x0000001f06037819 */ /* 0x000fe200000006ff */
[----:B0-----:R-:W-:-:S03]  /*1a8c0*/  IMAD R0, R4, 0x3000, RZ ;  /* 0x0000300004007824 */ /* 0x001fc600078e02ff */
[----:B------:R-:W0:Y:S02]  /*1a8d0*/  SYNCS.PHASECHK.TRANS64.TRYWAIT P2, [R2+URZ+0x19c60], R3 ;  /* 0x019c6003020075a7 */ /* 0x000e24000804017f */
[----:B0-----:R-:W-:Y:S05]  /*1a8e0*/  @!P2 BRA `(.L_x_12915) ;  /* 0x0000003c000ca947 */ /* 0x001fea0003800000 */
.L_x_13037:
        /* <DEDUP_REMOVED lines=70> */
.L_x_12916:
[----:B-1----:R1:W-:Y:S01]  /*1ad50*/  SYNCS.ARRIVE.TRANS64.A1T0 RZ, [R2+URZ+0x19c50], RZ ;  /* 0x019c50ff02ff79a7 */ /* 0x0023e2000810003f */
[----:B------:R-:W-:Y:S06]  /*1ad60*/  BAR.SYNC.DEFER_BLOCKING 0x2, 0x80 ;  /* 0x0082000000007b1d */ /* 0x000fec0000010000 */
[----:B------:R-:W-:Y:S05]  /*1ad70*/  @!P0 BRA `(.L_x_12917) ;  /* 0x0000000000048947 */ /* 0x000fea0003800000 */
[----:B------:R-:W-:Y:S01]  /*1ad80*/  BPT.TRAP 0x1 ;  /* 0x000000040000795c */ /* 0x000fe20000300000 */
.L_x_12917:
[----:B------:R-:W2:Y:S01]  /*1ad90*/  LDL R0, [R1+0x1c] ;  /* 0x00001c0001007983 */ /* 0x000ea20000100800 */
[----:B-1----:R-:W-:Y:S02]  /*1ada0*/  VIADD R2, R2, 0x19c80 ;  /* 0x00019c8002027836 */ /* 0x002fe40000000000 */
[----:B------:R-:W-:Y:S02]  /*1adb0*/  IMAD.MOV.U32 R4, RZ, RZ, R24 ;  /* 0x000000ffff047224 */ /* 0x000fe400078e0018 */
[----:B------:R-:W-:Y:S01]  /*1adc0*/  IMAD.MOV.U32 R6, RZ, RZ, R29 ;  /* 0x000000ffff067224 */ /* 0x000fe200078e001d */
[----:B--2---:R-:W-:-:S04]  /*1add0*/  PRMT R2, R0, 0x654, R2 ;  /* 0x0000065400027816 */ /* 0x004fc80000000002 */
[----:B------:R3:W-:Y:S01]  /*1ade0*/  SYNCS.ARRIVE.TRANS64.RED.A1T0 RZ, [R2+URZ], RZ ;  /* 0x000000ff02ff79a7 */ /* 0x0007e2000810043f */
[----:B------:R-:W-:Y:S05]  /*1adf0*/  @P1 BRA `(.L_x_12918) ;  /* 0xffffffec007c1947 */ /* 0x000fea000383ffff */
.L_x_12898:
        /* <DEDUP_REMOVED lines=19> */
.L_x_12920:
[----:B------:R-:W-:Y:S05]  /*1af30*/  BSYNC B0 ;  /* 0x0000000000007941 */ /* 0x000fea0003800000 */
.L_x_12919:
[----:B------:R-:W-:Y:S05]  /*1af40*/  @!P0 BRA `(.L_x_12921) ;  /* 0x0000000000048947 */ /* 0x000fea0003800000 */
[----:B------:R-:W-:Y:S01]  /*1af50*/  BPT.TRAP 0x1 ;  /* 0x000000040000795c */ /* 0x000fe20000300000 */
.L_x_12921:
[----:B------:R-:W-:Y:S01]  /*1af60*/  LOP3.LUT R2, R29, 0x1, RZ, 0x3c, !PT ;  /* 0x000000011d027812 */ /* 0x000fe200078e3cff */
[----:B------:R-:W-:Y:S01]  /*1af70*/  IMAD R0, R24, 0x8, R22 ;  /* 0x0000000818007824 */ /* 0x000fe200078e0216 */
[----:B------:R-:W-:Y:S02]  /*1af80*/  BSSY B0, `(.L_x_12922) ;  /* 0x0000004000007945 */ /* 0x000fe40003800000 */
[----:B------:R-:W-:-:S04]  /*1af90*/  SHF.L.U32 R2, R2, 0x1f, RZ ;  /* 0x0000001f02027819 */ /* 0x000fc800000006ff */
[----:B------:R-:W2:Y:S02]  /*1afa0*/  SYNCS.PHASECHK.TRANS64.TRYWAIT P1, [R0+URZ+0x19c70], R2 ;  /* 0x019c7002000075a7 */ /* 0x000ea4000802017f */
[----:B--2---:R-:W-:Y:S05]  /*1afb0*/  @!P1 BRA `(.L_x_12923) ;  /* 0x00000034006c9947 */ /* 0x004fea0003800000 */
.L_x_13038:
[----:B------:R-:W-:Y:S05]  /*1afc0*/  BSYNC B0 ;  /* 0x0000000000007941 */ /* 0x000fea0003800000 */
.L_x_12922:
[----:B01----:R-:W-:-:S05]  /*1afd0*/  IMAD.U32 R3, RZ, RZ, UR39 ;  /* 0x00000027ff037e24 */ /* 0x003fca000f8e00ff */
[----:B------:R-:W-:-:S13]  /*1afe0*/  ISETP.NE.AND P1, PT, R3, 0x3, PT ;  /* 0x000000030300780c */ /* 0x000fda0003f25270 */
[----:B------:R-:W-:Y:S05]  /*1aff0*/  @!P1 BRA `(.L_x_12924) ;  /* 0x0000000000049947 */ /* 0x000fea0003800000 */
[----:B------:R-:W-:Y:S01]  /*1b000*/  BPT.TRAP 0x1 ;  /* 0x000000040000795c */ /* 0x000fe20000300000 */
.L_x_12924:
[----:B--2---:R-:W-:-:S04]  /*1b010*/  SHF.L.U32 R2, R29, 0x1f, RZ ;  /* 0x0000001f1d027819 */ /* 0x004fc800000006ff */
[----:B------:R-:W0:Y:S02]  /*1b020*/  SYNCS.PHASECHK.TRANS64.TRYWAIT P1, [R0+URZ+0x19c60], R2 ;  /* 0x019c6002000075a7 */ /* 0x000e24000802017f */
[----:B0-----:R-:W-:Y:S05]  /*1b030*/  @!P1 BRA `(.L_x_12925) ;  /* 0x0000003400609947 */ /* 0x001fea0003800000 */
.L_x_13039:
        /* <DEDUP_REMOVED lines=71> */
.L_x_12926:
[----:B-1----:R1:W-:Y:S01]  /*1b4b0*/  SYNCS.ARRIVE.TRANS64.A1T0 RZ, [R0+URZ+0x19c50], RZ ;  /* 0x019c50ff00ff79a7 */ /* 0x0023e2000810003f */
[----:B------:R-:W-:Y:S06]  /*1b4c0*/  BAR.SYNC.DEFER_BLOCKING 0x2, 0x80 ;  /* 0x0082000000007b1d */ /* 0x000fec0000010000 */
[----:B------:R-:W-:Y:S05]  /*1b4d0*/  @!P0 BRA `(.L_x_12927) ;  /* 0x0000000000048947 */ /* 0x000fea0003800000 */
[----:B------:R-:W-:Y:S01]  /*1b4e0*/  BPT.TRAP 0x1 ;  /* 0x000000040000795c */ /* 0x000fe20000300000 */
.L_x_12927:
        /* <DEDUP_REMOVED lines=9> */
.L_x_12868:
        /* <DEDUP_REMOVED lines=12> */
.L_x_12928:
        /* <DEDUP_REMOVED lines=8> */
[----:B------:R-:W2:Y:S02]  /*1b6c0*/  @!P1 LDC.64 R2, c[0x0][0xc80] ;  /* 0x00032000ff029b82 */ /* 0x000ea40000000a00 */
[----:B--2---:R-:W-:-:S06]  /*1b6d0*/  @!P1 IMAD.WIDE R2, R5, 0x4, R2 ;  /* 0x0000000405029825 */ /* 0x004fcc00078e0202 */
[----:B------:R2:W3:Y:S01]  /*1b6e0*/  @!P1 LDG.E R3, desc[UR42][R2.64] ;  /* 0x0000002a02039981 */ /* 0x0004e2000c1e1900 */
[C---:B------:R-:W-:Y:S02]  /*1b6f0*/  ISETP.GE.U32.AND P2, PT, R6.reuse, 0x2, PT ;  /* 0x000000020600780c */ /* 0x040fe40003f46070 */
[C---:B------:R-:W-:Y:S01]  /*1b700*/  ISETP.GE.U32.AND P3, PT, R6.reuse, 0x4, PT ;  /* 0x000000040600780c */ /* 0x040fe20003f66070 */
[----:B------:R-:W-:Y:S01]  /*1b710*/  SHFL.IDX PT, R0, R16, RZ, 0x1f ;  /* 0x00001fff10007589 */ /* 0x000fe200000e0000 */
[C---:B------:R-:W-:Y:S02]  /*1b720*/  ISETP.GE.U32.AND P4, PT, R6.reuse, 0x8, PT ;  /* 0x000000080600780c */ /* 0x040fe40003f86070 */
[C---:B------:R-:W-:Y:S01]  /*1b730*/  ISETP.GE.U32.AND P5, PT, R6.reuse, 0x10, PT ;  /* 0x000000100600780c */ /* 0x040fe20003fa6070 */
[----:B--2---:R-:W-:Y:S02]  /*1b740*/  IMAD.MOV.U32 R2, RZ, RZ, RZ ;  /* 0x000000ffff027224 */ /* 0x004fe400078e00ff */
[----:B---3--:R-:W-:Y:S01]  /*1b750*/  @!P1 IMAD.MOV.U32 R2, RZ, RZ, R3 ;  /* 0x000000ffff029224 */ /* 0x008fe200078e0003 */
[----:B------:R-:W-:-:S04]  /*1b760*/  ISETP.NE.AND P1, PT, R6, RZ, PT ;  /* 0x000000ff0600720c */ /* 0x000fc80003f25270 */
[----:B------:R-:W2:Y:S02]  /*1b770*/  SHFL.UP PT, R3, R2, 0x1, RZ ;  /* 0x0420000002037989 */ /* 0x000ea400000e00ff */
[----:B--2---:R-:W-:-:S05]  /*1b780*/  SEL R5, R3, RZ, P1 ;  /* 0x000000ff03057207 */ /* 0x004fca0000800000 */
[----:B------:R-:W-:Y:S02]  /*1b790*/  IMAD.IADD R3, R2, 0x1, R5 ;  /* 0x0000000102037824 */ /* 0x000fe400078e0205 */
[----:B------:R-:W-:Y:S04]  /*1b7a0*/  SHFL.IDX PT, R5, R16, 0x1, 0x1f ;  /* 0x00201f0010057f89 */ /* 0x000fe800000e0000 */
        /* <DEDUP_REMOVED lines=12> */
[----:B------:R2:W3:Y:S02]  /*1b870*/  SHFL.IDX PT, R16, R3, 0x1f, 0x1f ;  /* 0x03e01f0003107f89 */ /* 0x0004e400000e0000 */
.L_x_13049:
[----:B------:R-:W-:Y:S02]  /*1b880*/  ULDC UR4, c[0x0][0xc38] ;  /* 0x00030e0000047ab9 */ /* 0x000fe40000000800 */
[----:B------:R-:W-:-:S04]  /*1b890*/  IMAD.U32 R4, RZ, RZ, UR4 ;  /* 0x00000004ff047e24 */ /* 0x000fc8000f8e00ff */
[----:B---3--:R-:W-:-:S04]  /*1b8a0*/  IMAD R16, R16, R4, RZ ;  /* 0x0000000410107224 */ /* 0x008fc800078e02ff */
[----:B------:R-:W-:-:S05]  /*1b8b0*/  IMAD.IADD R5, R5, 0x1, R16 ;  /* 0x0000000105057824 */ /* 0x000fca00078e0210 */
[----:B------:R-:W-:-:S13]  /*1b8c0*/  ISETP.GT.AND P6, PT, R5, R0, PT ;  /* 0x000000000500720c */ /* 0x000fda0003fc4270 */
[----:B------:R-:W-:Y:S05]  /*1b8d0*/  @P6 BRA `(.L_x_12931) ;  /* 0x00000000009c6947 */ /* 0x000fea0003800000 */
.L_x_12936:
[----:B--2---:R-:W2:Y:S01]  /*1b8e0*/  LDC R3, c[0x0][0xc3c] ;  /* 0x00030f00ff037b82 */ /* 0x004ea20000000800 */
[----:B------:R-:W-:-:S05]  /*1b8f0*/  VIADD R19, R19, 0x1f ;  /* 0x0000001f13137836 */ /* 0x000fca0000000000 */
[----:B--2---:R-:W-:-:S13]  /*1b900*/  ISETP.GE.AND P6, PT, R19, R3, PT ;  /* 0x000000031300720c */ /* 0x004fda0003fc6270 */
[----:B------:R-:W-:Y:S05]  /*1b910*/  @P6 BRA `(.L_x_12932) ;  /* 0x0000000400d46947 */ /* 0x000fea0003800000 */
[----:B------:R-:W2:Y:S01]  /*1b920*/  S2R R2, SR_TID.X ;  /* 0x0000000000027919 */ /* 0x000ea20000002100 */
[----:B------:R-:W-:Y:S01]  /*1b930*/  BSSY B0, `(.L_x_12933) ;  /* 0x0000009000007945 */ /* 0x000fe20003800000 */
[----:B--2---:R-:W-:-:S05]  /*1b940*/  LOP3.LUT R2, R2, 0x1f, RZ, 0xc0, !PT ;  /* 0x0000001f02027812 */ /* 0x004fca00078ec0ff */
[----:B------:R-:W-:Y:S02]  /*1b950*/  IMAD.IADD R4, R19, 0x1, R2 ;  /* 0x0000000113047824 */ /* 0x000fe400078e0202 */
[----:B------:R-:W-:-:S03]  /*1b960*/  IMAD.MOV.U32 R2, RZ, RZ, RZ ;  /* 0x000000ffff027224 */ /* 0x000fc600078e00ff */
[----:B------:R-:W-:-:S13]  /*1b970*/  ISETP.GE.OR P6, PT, R4, R3, !P0 ;  /* 0x000000030400720c */ /* 0x000fda00047c6670 */
[----:B------:R-:W-:Y:S05]  /*1b980*/  @P6 BRA `(.L_x_12934) ;  /* 0x00000000000c6947 */ /* 0x000fea0003800000 */
[----:B------:R-:W2:Y:S02]  /*1b990*/  LDC.64 R2, c[0x0][0xc80] ;  /* 0x00032000ff027b82 */ /* 0x000ea40000000a00 */
[----:B--2---:R-:W-:-:S06]  /*1b9a0*/  IMAD.WIDE R2, R4, 0x4, R2 ;  /* 0x0000000404027825 */ /* 0x004fcc00078e0202 */
[----:B------:R2:W5:Y:S02]  /*1b9b0*/  LDG.E R2, desc[UR42][R2.64] ;  /* 0x0000002a02027981 */ /* 0x000564000c1e1900 */
.L_x_12934:
[----:B------:R-:W-:Y:S05]  /*1b9c0*/  BSYNC B0 ;  /* 0x0000000000007941 */ /* 0x000fea0003800000 */
.L_x_12933:
        /* <DEDUP_REMOVED lines=18> */
.L_x_13057:
[----:B------:R-:W-:Y:S02]  /*1baf0*/  ULDC UR4, c[0x0][0xc38] ;  /* 0x00030e0000047ab9 */ /* 0x000fe40000000800 */
[----:B------:R-:W-:-:S04]  /*1bb00*/  IMAD.U32 R4, RZ, RZ, UR4 ;  /* 0x00000004ff047e24 */ /* 0x000fc8000f8e00ff */
[----:B---3--:R-:W-:-:S04]  /*1bb10*/  IMAD R16, R16, R4, RZ ;  /* 0x0000000410107224 */ /* 0x008fc800078e02ff */
[----:B------:R-:W-:-:S05]  /*1bb20*/  IMAD.IADD R5, R16, 0x1, R5 ;  /* 0x0000000110057824 */ /* 0x000fca00078e0205 */
[----:B------:R-:W-:-:S13]  /*1bb30*/  ISETP.GT.AND P6, PT, R5, R0, PT ;  /* 0x000000000500720c */ /* 0x000fda0003fc4270 */
[----:B------:R-:W-:Y:S05]  /*1bb40*/  @!P6 BRA `(.L_x_12936) ;  /* 0xfffffffc0064e947 */ /* 0x000fea000383ffff */
.L_x_12931:
[----:B------:R-:W-:Y:S01]  /*1bb50*/  IADD3 R16, -R16, R5, RZ ;  /* 0x0000000510107210 */ /* 0x000fe20007ffe1ff */
[----:B------:R-:W-:-:S04]  /*1bb60*/  UMOV UR4, 0xffffffff ;  /* 0xffffffff00047882 */ /* 0x000fc80000000000 */
[----:B------:R-:W-:-:S05]  /*1bb70*/  IMAD R5, R3, R4, R16 ;  /* 0x0000000403057224 */ /* 0x000fca00078e0210 */
[----:B------:R-:W-:Y:S01]  /*1bb80*/  ISETP.GT.AND P6, PT, R5, R0, PT ;  /* 0x000000000500720c */ /* 0x000fe20003fc4270 */
[----:B------:R-:W-:-:S12]  /*1bb90*/  BRA.DIV UR4, `(.L_x_12937) ;  /* 0x0000003204ac7947 */ /* 0x000fd8000b800000 */
[----:B------:R-:W-:-:S04]  /*1bba0*/  VOTE.ANY R5, PT, !P6 ;  /* 0x0000000000057806 */ /* 0x000fc800070e0100 */
[----:B------:R-:W3:Y:S02]  /*1bbb0*/  POPC R6, R5 ;  /* 0x0000000500067309 */ /* 0x000ee40000000000 */
[----:B---3--:R3:W4:Y:S02]  /*1bbc0*/  SHFL.IDX PT, R17, R2, R6, 0x1f ;  /* 0x00001f0602117589 */ /* 0x00872400000e0000 */
.L_x_13061:
[----:B------:R-:W-:Y:S01]  /*1bbd0*/  ISETP.NE.AND P0, PT, R5, RZ, PT ;  /* 0x000000ff0500720c */ /* 0x000fe20003f05270 */
[----:B------:R-:W-:-:S12]  /*1bbe0*/  IMAD.MOV.U32 R5, RZ, RZ, RZ ;  /* 0x000000ffff057224 */ /* 0x000fd800078e00ff */
[----:B------:R-:W-:Y:S05]  /*1bbf0*/  @!P0 BRA `(.L_x_12938) ;  /* 0x0000000000148947 */ /* 0x000fea0003800000 */
[----:B------:R-:W-:Y:S01]  /*1bc00*/  UMOV UR4, 0xffffffff ;  /* 0xffffffff00047882 */ /* 0x000fe20000000000 */
[----:B------:R-:W-:Y:S02]  /*1bc10*/  VIADD R12, R6, 0xffffffff ;  /* 0xffffffff060c7836 */ /* 0x000fe40000000000 */
[----:B------:R-:W-:Y:S05]  /*1bc20*/  BRA.DIV UR4, `(.L_x_12939) ;  /* 0x0000003204d07947 */ /* 0x000fea000b800000 */
[----:B--2---:R2:W0:Y:S02]  /*1bc30*/  SHFL.IDX PT, R3, R3, R12, 0x1f ;  /* 0x00001f0c03037589 */ /* 0x00442400000e0000 */
.L_x_13064:
[----:B0-----:R-:W-:-:S07]  /*1bc40*/  IMAD.MOV.U32 R5, RZ, RZ, R3 ;  /* 0x000000ffff057224 */ /* 0x001fce00078e0003 */
.L_x_12938:
[----:B--23--:R-:W2:Y:S01]  /*1bc50*/  LDC.64 R2, c[0x0][0xc90] ;  /* 0x00032400ff027b82 */ /* 0x00cea20000000a00 */
[----:B------:R-:W-:-:S04]  /*1bc60*/  IMAD.IADD R19, R6, 0x1, R19 ;  /* 0x0000000106137824 */ /* 0x000fc800078e0213 */
[----:B--2---:R-:W-:-:S05]  /*1bc70*/  IMAD.WIDE R2, R19, 0x4, R2 ;  /* 0x0000000413027825 */ /* 0x004fca00078e0202 */
[----:B-1----:R-:W4:Y:S01]  /*1bc80*/  LDG.E R7, desc[UR42][R2.64] ;  /* 0x0000002a02077981 */ /* 0x002f22000c1e1900 */
[----:B------:R-:W-:-:S04]  /*1bc90*/  IMAD R16, R5, R4, R16 ;  /* 0x0000000405107224 */ /* 0x000fc800078e0210 */
[----:B------:R-:W-:Y:S02]  /*1bca0*/  IMAD.IADD R0, R0, 0x1, -R16 ;  /* 0x0000000100007824 */ /* 0x000fe400078e0a10 */
[----:B----4-:R-:W-:-:S05]  /*1bcb0*/  IMAD R6, R17, R7, RZ ;  /* 0x0000000711067224 */ /* 0x010fca00078e02ff */
[----:B0-----:R-:W-:-:S04]  /*1bcc0*/  IABS R8, R6 ;  /* 0x0000000600087213 */ /* 0x001fc80000000000 */
        /* <DEDUP_REMOVED lines=58> */
.L_x_12932:
[----:B------:R-:W-:Y:S01]  /*1c070*/  UMOV UR4, URZ ;  /* 0x0000003f00047c82 */ /* 0x000fe20008000000 */
[----:B------:R-:W-:Y:S01]  /*1c080*/  UMOV UR5, URZ ;  /* 0x0000003f00057c82 */ /* 0x000fe20008000000 */
[----:B------:R-:W-:Y:S01]  /*1c090*/  ULDC UR6, c[0x0][0xc3c] ;  /* 0x00030f0000067ab9 */ /* 0x000fe20000000800 */
[----:B------:R-:W-:Y:S02]  /*1c0a0*/  IMAD.MOV.U32 R16, RZ, RZ, R0 ;  /* 0x000000ffff107224 */ /* 0x000fe400078e0000 */
[----:B------:R-:W-:Y:S02]  /*1c0b0*/  IMAD.U32 R17, RZ, RZ, UR4 ;  /* 0x00000004ff117e24 */ /* 0x000fe4000f8e00ff */
[----:B------:R-:W-:Y:S02]  /*1c0c0*/  IMAD.U32 R18, RZ, RZ, UR5 ;  /* 0x00000005ff127e24 */ /* 0x000fe4000f8e00ff */
[----:B------:R-:W-:-:S07]  /*1c0d0*/  IMAD.U32 R19, RZ, RZ, UR6 ;  /* 0x00000006ff137e24 */ /* 0x000fce000f8e00ff */
.L_x_12940:
        /* <DEDUP_REMOVED lines=12> */
.L_x_12929:
[----:B------:R-:W-:Y:S02]  /*1c1a0*/  ULDC UR4, c[0x0][0xc3c] ;  /* 0x00030f0000047ab9 */ /* 0x000fe40000000800 */
[----:B---3--:R-:W-:-:S13]  /*1c1b0*/  ISETP.GE.AND P0, PT, R19, UR4, PT ;  /* 0x0000000413007c0c */ /* 0x008fda000bf06270 */
[----:B------:R-:W-:Y:S05]  /*1c1c0*/  @!P0 BRA `(.L_x_12941) ;  /* 0xffffff9c00348947 */ /* 0x000fea000383ffff */
[----:B------:R-:W-:Y:S05]  /*1c1d0*/  BSYNC B7 ;  /* 0x0000000000077941 */ /* 0x000fea0003800000 */
.L_x_12823:
[----:B--2---:R-:W2:Y:S01]  /*1c1e0*/  LDL.LU R0, [R1+0x50] ;  /* 0x0000500001007983 */ /* 0x004ea20000300800 */
[----:B------:R-:W-:Y:S01]  /*1c1f0*/  BSSY B0, `(.L_x_12942) ;  /* 0x000000b000007945 */ /* 0x000fe20003800000 */
[----:B------:R-:W3:Y:S01]  /*1c200*/  S2R R5, SR_CgaCtaId ;  /* 0x0000000000057919 */ /* 0x000ee20000008800 */
[----:B--2---:R-:W-:-:S05]  /*1c210*/  VIADD R0, R0, 0x1 ;  /* 0x0000000100007836 */ /* 0x004fca0000000000 */
[----:B0---4-:R-:W-:-:S04]  /*1c220*/  LEA.HI R2, R0, R0, RZ, 0x1 ;  /* 0x0000000000027211 */ /* 0x011fc800078f08ff */
[----:B------:R-:W-:Y:S02]  /*1c230*/  LOP3.LUT R3, R2, 0xfffffffe, RZ, 0xc0, !PT ;  /* 0xfffffffe02037812 */ /* 0x000fe400078ec0ff */
[----:B------:R-:W-:-:S03]  /*1c240*/  MOV R2, 0x400 ;  /* 0x0000040000027802 */ /* 0x000fc60000000f00 */
[----:B------:R-:W-:Y:S01]  /*1c250*/  IMAD.IADD R0, R0, 0x1, -R3 ;  /* 0x0000000100007824 */ /* 0x000fe200078e0a03 */
[----:B---3--:R-:W-:-:S04]  /*1c260*/  LEA R5, R5, R2, 0x18 ;  /* 0x0000000205057211 */ /* 0x008fc800078ec0ff */
[----:B------:R-:W-:-:S04]  /*1c270*/  SHF.L.U32 R0, R0, 0x1f, RZ ;  /* 0x0000001f00007819 */ /* 0x000fc800000006ff */
[----:B------:R-:W0:Y:S02]  /*1c280*/  SYNCS.PHASECHK.TRANS64.TRYWAIT P0, [R5+URZ+0x19c20], R0 ;  /* 0x019c2000050075a7 */ /* 0x000e24000800017f */
[----:B0-----:R-:W-:Y:S05]  /*1c290*/  @!P0 BRA `(.L_x_12943) ;  /* 0x0000002c005c8947 */ /* 0x001fea0003800000 */
.L_x_13065:
[----:B------:R-:W-:Y:S05]  /*1c2a0*/  BSYNC B0 ;  /* 0x0000000000007941 */ /* 0x000fea0003800000 */
.L_x_12942:
[----:B------:R-:W-:-:S03]  /*1c2b0*/  UMOV UR4, 0xffffffff ;  /* 0xffffffff00047882 */ /* 0x000fc60000000000 */
[----:B------:R-:W-:Y:S05]  /*1c2c0*/  BRA.DIV UR4, `(.L_x_12944) ;  /* 0x0000002e04647947 */ /* 0x000fea000b800000 */
[----:B0-----:R-:W0:Y:S02]  /*1c2d0*/  S2R R0, SR_TID.X ;  /* 0x0000000000007919 */ /* 0x001e240000002100 */
[----:B0-----:R-:W-:-:S04]  /*1c2e0*/  SHF.R.U32.HI R0, RZ, 0x5, R0 ;  /* 0x00000005ff007819 */ /* 0x001fc80000011600 */
[----:B------:R-:W-:-:S05]  /*1c2f0*/  LOP3.LUT R0, R0, 0x3, RZ, 0xc0, !PT ;  /* 0x0000000300007812 */ /* 0x000fca00078ec0ff */
[----:B------:R0:W2:Y:S02]  /*1c300*/  SHFL.IDX PT, R14, R0, RZ, 0x1f ;  /* 0x00001fff000e7589 */ /* 0x0000a400000e0000 */
.L_x_13068:
[----:B--2---:R-:W-:-:S13]  /*1c310*/  ISETP.NE.AND P0, PT, R14, RZ, PT ;  /* 0x000000ff0e00720c */ /* 0x004fda0003f05270 */
[----:B------:R-:W-:Y:S05]  /*1c320*/  @P0 BRA `(.L_x_12679) ;  /* 0x0000000000a80947 */ /* 0x000fea0003800000 */
[----:B------:R-:W-:-:S03]  /*1c330*/  UMOV UR4, 0xffffffff ;  /* 0xffffffff00047882 */ /* 0x000fc60000000000 */
[----:B------:R-:W-:Y:S05]  /*1c340*/  BRA.DIV UR4, `(.L_x_12945) ;  /* 0x0000002e04787947 */ /* 0x000fea000b800000 */
[----:B------:R-:W-:-:S13]  /*1c350*/  ELECT P6, URZ, PT ;  /* 0x00000000003f782f */ /* 0x000fda00038c0000 */
.L_x_13071:
[----:B------:R-:W-:Y:S05]  /*1c360*/  @!P6 BRA `(.L_x_12679) ;  /* 0x000000000098e947 */ /* 0x000fea0003800000 */
[----:B------:R-:W-:-:S06]  /*1c370*/  ULOP3.LUT UR4, UR37, 0x2, URZ, 0xfc, !UPT ;  /* 0x0000000225047892 */ /* 0x000fcc000f8efc3f */
[----:B0-----:R-:W-:-:S05]  /*1c380*/  IMAD.U32 R0, RZ, RZ, UR4 ;  /* 0x00000004ff007e24 */ /* 0x001fca000f8e00ff */
[----:B------:R-:W-:-:S13]  /*1c390*/  ISETP.NE.AND P0, PT, R0, 0x3, PT ;  /* 0x000000030000780c */ /* 0x000fda0003f05270 */
[----:B------:R-:W-:Y:S05]  /*1c3a0*/  @!P0 BRA `(.L_x_12946) ;  /* 0x0000000000048947 */ /* 0x000fea0003800000 */
[----:B------:R-:W-:Y:S01]  /*1c3b0*/  BPT.TRAP 0x1 ;  /* 0x000000040000795c */ /* 0x000fe20000300000 */
.L_x_12946:
[C---:B------:R-:W-:Y:S01]  /*1c3c0*/  IMAD R3, R24.reuse, 0x8, R5 ;  /* 0x0000000818037824 */ /* 0x040fe200078e0205 */
[----:B------:R-:W-:Y:S01]  /*1c3d0*/  SHF.L.U32 R2, R29, 0x1f, RZ ;  /* 0x0000001f1d027819 */ /* 0x000fe200000006ff */
[----:B------:R-:W-:-:S03]  /*1c3e0*/  VIADD R24, R24, 0x1 ;  /* 0x0000000118187836 */ /* 0x000fc60000000000 */
[----:B------:R-:W0:Y:S02]  /*1c3f0*/  SYNCS.PHASECHK.TRANS64.TRYWAIT P1, [R3+URZ+0x19c40], R2 ;  /* 0x019c4002030075a7 */ /* 0x000e24000802017f */
[----:B------:R-:W-:-:S04]  /*1c400*/  ISETP.NE.AND P2, PT, R24, 0x2, PT ;  /* 0x000000021800780c */ /* 0x000fc80003f45270 */
[----:B------:R-:W-:Y:S01]  /*1c410*/  SEL R0, RZ, 0x1, P2 ;  /* 0x00000001ff007807 */ /* 0x000fe20001000000 */
[----:B0-----:R-:W-:Y:S08]  /*1c420*/  @!P1 BRA `(.L_x_12947) ;  /* 0x0000002c00609947 */ /* 0x001ff00003800000 */
.L_x_13072:
[----:B------:R-:W-:Y:S02]  /*1c430*/  SEL R24, R24, RZ, P2 ;  /* 0x000000ff18187207 */ /* 0x000fe40001000000 */
[----:B------:R-:W-:Y:S01]  /*1c440*/  LOP3.LUT R0, R29, R0, RZ, 0x3c, !PT ;  /* 0x000000001d007212 */ /* 0x000fe200078e3cff */
[----:B------:R-:W-:Y:S06]  /*1c450*/  @!P0 BRA `(.L_x_12948) ;  /* 0x0000000000048947 */ /* 0x000fec0003800000 */
[----:B------:R-:W-:Y:S01]  /*1c460*/  BPT.TRAP 0x1 ;  /* 0x000000040000795c */ /* 0x000fe20000300000 */
.L_x_12948:
[----:B------:R-:W-:Y:S01]  /*1c470*/  IMAD R5, R24, 0x8, R5 ;  /* 0x0000000818057824 */ /* 0x000fe200078e0205 */
[----:B------:R-:W-:-:S04]  /*1c480*/  SHF.L.U32 R0, R0, 0x1f, RZ ;  /* 0x0000001f00007819 */ /* 0x000fc800000006ff */
[----:B------:R-:W2:Y:S02]  /*1c490*/  SYNCS.PHASECHK.TRANS64.TRYWAIT P1, [R5+URZ+0x19c40], R0 ;  /* 0x019c4000050075a7 */ /* 0x000ea4000802017f */
[----:B--2---:R-:W-:Y:S05]  /*1c4a0*/  @!P1 BRA `(.L_x_12949) ;  /* 0x0000002c00549947 */ /* 0x004fea0003800000 */
.L_x_13073:
[----:B------:R-:W-:Y:S05]  /*1c4b0*/  @!P0 BRA `(.L_x_12950) ;  /* 0x0000000000048947 */ /* 0x000fea0003800000 */
[----:B------:R-:W-:Y:S01]  /*1c4c0*/  BPT.TRAP 0x1 ;  /* 0x000000040000795c */ /* 0x000fe20000300000 */
.L_x_12950:
[----:B------:R-:W3:Y:S02]  /*1c4d0*/  SYNCS.PHASECHK.TRANS64.TRYWAIT P1, [R3+URZ+0x19c60], R2 ;  /* 0x019c6002030075a7 */ /* 0x000ee4000802017f */
[----:B---3--:R-:W-:Y:S05]  /*1c4e0*/  @!P1 BRA `(.L_x_12951) ;  /* 0x0000002c00589947 */ /* 0x008fea0003800000 */
.L_x_13074:
[----:B------:R-:W-:Y:S05]  /*1c4f0*/  @!P0 BRA `(.L_x_12952) ;  /* 0x0000000000048947 */ /* 0x000fea0003800000 */
[----:B------:R-:W-:Y:S01]  /*1c500*/  BPT.TRAP 0x1 ;  /* 0x000000040000795c */ /* 0x000fe20000300000 */
.L_x_12952:
[----:B------:R-:W4:Y:S02]  /*1c510*/  SYNCS.PHASECHK.TRANS64.TRYWAIT P1, [R5+URZ+0x19c60], R0 ;  /* 0x019c6000050075a7 */ /* 0x000f24000802017f */
[----:B----4-:R-:W-:Y:S05]  /*1c520*/  @!P1 BRA `(.L_x_12953) ;  /* 0x0000002c005c9947 */ /* 0x010fea0003800000 */
.L_x_13075:
[----:B------:R-:W-:Y:S05]  /*1c530*/  @!P0 BRA `(.L_x_12954) ;  /* 0x0000000000048947 */ /* 0x000fea0003800000 */
[----:B------:R-:W-:Y:S01]  /*1c540*/  BPT.TRAP 0x1 ;  /* 0x000000040000795c */ /* 0x000fe20000300000 */
.L_x_12954:
[----:B------:R-:W5:Y:S02]  /*1c550*/  SYNCS.PHASECHK.TRANS64.TRYWAIT P1, [R3+URZ+0x19c80], R2 ;  /* 0x019c8002030075a7 */ /* 0x000f64000802017f */
[----:B-----5:R-:W-:Y:S05]  /*1c560*/  @!P1 BRA `(.L_x_12955) ;  /* 0x0000002c00609947 */ /* 0x020fea0003800000 */
.L_x_13076:
[----:B------:R-:W-:Y:S05]  /*1c570*/  @!P0 BRA `(.L_x_12956) ;  /* 0x0000000000048947 */ /* 0x000fea0003800000 */
[----:B------:R-:W-:Y:S01]  /*1c580*/  BPT.TRAP 0x1 ;  /* 0x000000040000795c */ /* 0x000fe20000300000 */
.L_x_12956:
[----:B------:R0:W0:Y:S02]  /*1c590*/  SYNCS.PHASECHK.TRANS64.TRYWAIT P0, [R5+URZ+0x19c80], R0 ;  /* 0x019c8000050075a7 */ /* 0x000024000800017f */
[----:B0-----:R-:W-:Y:S05]  /*1c5a0*/  @!P0 NANOSLEEP.SYNCS 0x989680 ;  /* 0x009896800000895d */ /* 0x001fea0003900000 */
[----:B------:R-:W0:Y:S02]  /*1c5b0*/  @!P0 SYNCS.PHASECHK.TRANS64 P0, [R5+URZ+0x19c80], R0 ;  /* 0x019c8000050085a7 */ /* 0x000e24000800007f */
[----:B0-----:R-:W-:Y:S05]  /*1c5c0*/  @!P0 BRA `(.L_x_12956) ;  /* 0xfffffffc00f08947 */ /* 0x001fea000383ffff */
.L_x_12679:
[----:B------:R-:W-:Y:S05]  /*1c5d0*/  BSYNC B8 ;  /* 0x0000000000087941 */ /* 0x000fea0003800000 */
.L_x_12676:
[----:B------:R-:W-:Y:S05]  /*1c5e0*/  EXIT ;  /* 0x000000000000794d */ /* 0x000fea0003800000 */
.L_x_12695:
[----:B-1----:R1:W2:Y:S02]  /*1c5f0*/  SYNCS.PHASECHK.TRANS64.TRYWAIT P6, [R69+URZ+0x19c90], R80 ;  /* 0x019c9050450075a7 */ /* 0x0022a400080c017f */
[----:B--2---:R-:W-:Y:S05]  /*1c600*/  @!P6 NANOSLEEP.SYNCS 0x989680 ;  /* 0x009896800000e95d */ /* 0x004fea0003900000 */
[----:B------:R-:W2:Y:S02]  /*1c610*/  @!P6 SYNCS.PHASECHK.TRANS64 P6, [R69+URZ+0x19c90], R80 ;  /* 0x019c90504500e5a7 */ /* 0x000ea400080c007f */
[----:B--2---:R-:W-:Y:S05]  /*1c620*/  @!P6 BRA `(.L_x_12695) ;  /* 0xfffffffc00f0e947 */ /* 0x004fea000383ffff */
[----:B------:R-:W-:Y:S05]  /*1c630*/  BRA `(.L_x_12957) ;  /* 0xfffffe6000c47947 */ /* 0x000fea000383ffff */
.L_x_12696:
        /* <DEDUP_REMOVED lines=8> */
.L_x_12959:
[----:B------:R-:W-:Y:S05]  /*1c6c0*/  BSYNC B1 ;  /* 0x0000000000017941 */ /* 0x000fea0003800000 */
.L_x_12958:
        /* <DEDUP_REMOVED lines=8> */
.L_x_12960:
[----:B------:R-:W-:Y:S05]  /*1c750*/  BRA `(.L_x_12961) ;  /* 0xfffffe6000907947 */ /* 0x000fea000383ffff */
.L_x_12712:
[----:B-1----:R1:W2:Y:S02]  /*1c760*/  SYNCS.PHASECHK.TRANS64.TRYWAIT P6, [R69+URZ+0x19c90], R80 ;  /* 0x019c9050450075a7 */ /* 0x0022a400080c017f */
[----:B--2---:R-:W-:Y:S05]  /*1c770*/  @!P6 NANOSLEEP.SYNCS 0x989680 ;  /* 0x009896800000e95d */ /* 0x004fea0003900000 */
[----:B------:R-:W2:Y:S02]  /*1c780*/  @!P6 SYNCS.PHASECHK.TRANS64 P6, [R69+URZ+0x19c90], R80 ;  /* 0x019c90504500e5a7 */ /* 0x000ea400080c007f */
[----:B--2---:R-:W-:Y:S05]  /*1c790*/  @!P6 BRA `(.L_x_12712) ;  /* 0xfffffffc00f0e947 */ /* 0x004fea000383ffff */
[----:B------:R-:W-:Y:S05]  /*1c7a0*/  BRA `(.L_x_12962) ;  /* 0xfffffe7800e87947 */ /* 0x000fea000383ffff */
.L_x_12713:
        /* <DEDUP_REMOVED lines=8> */
.L_x_12964:
[----:B------:R-:W-:Y:S05]  /*1c830*/  BSYNC B1 ;  /* 0x0000000000017941 */ /* 0x000fea0003800000 */
.L_x_12963:
        /* <DEDUP_REMOVED lines=8> */
.L_x_12965:
[----:B------:R-:W-:Y:S01]  /*1c8c0*/  IMAD.MOV.U32 R83, RZ, RZ, R14 ;  /* 0x000000ffff537224 */ /* 0x000fe200078e000e */
[----:B------:R-:W-:Y:S06]  /*1c8d0*/  BRA `(.L_x_12966) ;  /* 0xfffffe7800b07947 */ /* 0x000fec000383ffff */
.L_x_12722:
[----:B0-----:R0:W1:Y:S02]  /*1c8e0*/  SYNCS.PHASECHK.TRANS64.TRYWAIT P5, [R69+URZ+0x19c90], R80 ;  /* 0x019c9050450075a7 */ /* 0x00106400080a017f */
[----:B-1----:R-:W-:Y:S05]  /*1c8f0*/  @!P5 NANOSLEEP.SYNCS 0x989680 ;  /* 0x009896800000d95d */ /* 0x002fea0003900000 */
[----:B------:R-:W1:Y:S02]  /*1c900*/  @!P5 SYNCS.PHASECHK.TRANS64 P5, [R69+URZ+0x19c90], R80 ;  /* 0x019c90504500d5a7 */ /* 0x000e6400080a007f */
[----:B-1----:R-:W-:Y:S05]  /*1c910*/  @!P5 BRA `(.L_x_12722) ;  /* 0xfffffffc00f0d947 */ /* 0x002fea000383ffff */
[----:B------:R-:W-:Y:S05]  /*1c920*/  BRA `(.L_x_12967) ;  /* 0xfffffe9800b47947 */ /* 0x000fea000383ffff */
.L_x_12723:
[----:B------:R-:W-:Y:S01]  /*1c930*/  BSSY B1, `(.L_x_12968) ;  /* 0x0000007000017945 */ /* 0x000fe20003800000 */
[----:B------:R-:W-:Y:S02]  /*1c940*/  IMAD.MOV.U32 R12, RZ, RZ, RZ ;  /* 0x000000ffff0c7224 */ /* 0x000fe400078e00ff */
[----:B------:R-:W-:Y:S02]  /*1c950*/  IMAD.MOV.U32 R11, RZ, RZ, 0x1e1f ;  /* 0x00001e1fff0b7424 */ /* 0x000fe400078e00ff */
[----:B------:R-:W-:-:S07]  /*1c960*/  IMAD.MOV.U32 R15, RZ, RZ, -0x1 ;  /* 0xffffffffff0f7424 */ /* 0x000fce00078e00ff */
[----:B0-----:R-:W-:Y:S05]  /*1c970*/  WARPSYNC.COLLECTIVE R15, `(.L_x_12969) ;  /* 0x000000000f087348 */ /* 0x001fea0003c00000 */
[----:B------:R1:W2:Y:S02]  /*1c980*/  SHFL.IDX P6, R14, R13, R12, R11 ;  /* 0x0000000c0d0e7389 */ /* 0x0002a400000c000b */
[----:B012---:R-:W-:Y:S01]  /*1c990*/  ENDCOLLECTIVE ;  /* 0x000000000000791b */ /* 0x007fe20003800000 */
.L_x_12969:
[----:B------:R-:W-:Y:S05]  /*1c9a0*/  BSYNC B1 ;  /* 0x0000000000017941 */ /* 0x000fea0003800000 */
.L_x_12968:
        /* <DEDUP_REMOVED lines=8> */
.L_x_12970:
[----:B------:R-:W-:Y:S05]  /*1ca30*/  BRA `(.L_x_12971) ;  /* 0xfffffe9800e87947 */ /* 0x000fea000383ffff */
.L_x_12727:
[----:B0-----:R0:W2:Y:S02]  /*1ca40*/  SYNCS.PHASECHK.TRANS64.TRYWAIT P0, [R69+URZ+0x19cb0], R80 ;  /* 0x019cb050450075a7 */ /* 0x0010a4000800017f */
[----:B--2---:R-:W-:Y:S05]  /*1ca50*/  @!P0 NANOSLEEP.SYNCS 0x989680 ;  /* 0x009896800000895d */ /* 0x004fea0003900000 */
[----:B------:R-:W2:Y:S02]  /*1ca60*/  @!P0 SYNCS.PHASECHK.TRANS64 P0, [R69+URZ+0x19cb0], R80 ;  /* 0x019cb050450085a7 */ /* 0x000ea4000800007f */
[----:B--2---:R-:W-:Y:S05]  /*1ca70*/  @!P0 BRA `(.L_x_12727) ;  /* 0xfffffffc00f08947 */ /* 0x004fea000383ffff */
[----:B------:R-:W-:Y:S05]  /*1ca80*/  BRA `(.L_x_12972) ;  /* 0xfffffe9c00787947 */ /* 0x000fea000383ffff */
.L_x_12745:
[----:B------:R-:W-:Y:S01]  /*1ca90*/  BSSY B1, `(.L_x_12973) ;  /* 0x0000007000017945 */ /* 0x000fe20003800000 */
[----:B------:R-:W-:Y:S02]  /*1caa0*/  IMAD.MOV.U32 R12, RZ, RZ, RZ ;  /* 0x000000ffff0c7224 */ /* 0x000fe400078e00ff */
[----:B------:R-:W-:Y:S02]  /*1cab0*/  IMAD.MOV.U32 R11, RZ, RZ, 0x1e1f ;  /* 0x00001e1fff0b7424 */ /* 0x000fe400078e00ff */
[----:B------:R-:W-:-:S07]  /*1cac0*/  IMAD.MOV.U32 R15, RZ, RZ, -0x1 ;  /* 0xffffffffff0f7424 */ /* 0x000fce00078e00ff */
[----:B------:R-:W-:Y:S05]  /*1cad0*/  WARPSYNC.COLLECTIVE R15, `(.L_x_12974) ;  /* 0x000000000f087348 */ /* 0x000fea0003c00000 */
[----:B------:R0:W1:Y:S02]  /*1cae0*/  SHFL.IDX P6, R14, R13, R12, R11 ;  /* 0x0000000c0d0e7389 */ /* 0x00006400000c000b */
[----:B01----:R-:W-:Y:S01]  /*1caf0*/  ENDCOLLECTIVE ;  /* 0x000000000000791b */ /* 0x003fe20003800000 */
.L_x_12974:
[----:B------:R-:W-:Y:S05]  /*1cb00*/  BSYNC B1 ;  /* 0x0000000000017941 */ /* 0x000fea0003800000 */
.L_x_12973:
        /* <DEDUP_REMOVED lines=8> */
.L_x_12975:
[----:B------:R-:W-:Y:S02]  /*1cb90*/  IMAD.MOV.U32 R13, RZ, RZ, R4 ;  /* 0x000000ffff0d7224 */ /* 0x000fe400078e0004 */
[----:B------:R-:W-:-:S07]  /*1cba0*/  IMAD.MOV.U32 R3, RZ, RZ, R14 ;  /* 0x000000ffff037224 */ /* 0x000fce00078e000e */
[----:B------:R-:W-:Y:S05]  /*1cbb0*/  WARPSYNC.COLLECTIVE R15, `(.L_x_12976) ;  /* 0x000000000f087348 */ /* 0x000fea0003c00000 */
[----:B------:R0:W1:Y:S02]  /*1cbc0*/  SHFL.IDX P6, R14, R13, R12, R11 ;  /* 0x0000000c0d0e7389 */ /* 0x00006400000c000b */
[----:B01----:R-:W-:Y:S01]  /*1cbd0*/  ENDCOLLECTIVE ;  /* 0x000000000000791b */ /* 0x003fe20003800000 */
.L_x_12976:
[----:B------:R-:W-:Y:S02]  /*1cbe0*/  IMAD.MOV.U32 R13, RZ, RZ, R5 ;  /* 0x000000ffff0d7224 */ /* 0x000fe400078e0005 */
[----:B------:R-:W-:-:S07]  /*1cbf0*/  IMAD.MOV.U32 R4, RZ, RZ, R14 ;  /* 0x000000ffff047224 */ /* 0x000fce00078e000e */
[----:B------:R-:W-:Y:S05]  /*1cc00*/  WARPSYNC.COLLECTIVE R15, `(.L_x_12977) ;  /* 0x000000000f087348 */ /* 0x000fea0003c00000 */
[----:B------:R0:W1:Y:S02]  /*1cc10*/  SHFL.IDX P6, R14, R13, R12, R11 ;  /* 0x0000000c0d0e7389 */ /* 0x00006400000c000b */
[----:B01----:R-:W-:Y:S01]  /*1cc20*/  ENDCOLLECTIVE ;  /* 0x000000000000791b */ /* 0x003fe20003800000 */
.L_x_12977:
[----:B------:R-:W-:Y:S05]  /*1cc30*/  BRA `(.L_x_12978) ;  /* 0xfffffeac00787947 */ /* 0x000fea000383ffff */
.L_x_12749:
[----:B--2---:R2:W0:Y:S02]  /*1cc40*/  SYNCS.PHASECHK.TRANS64.TRYWAIT P0, [R18+URZ+0x19c00], R5 ;  /* 0x019c0005120075a7 */ /* 0x004424000800017f */
[----:B0-----:R-:W-:Y:S05]  /*1cc50*/  @!P0 NANOSLEEP.SYNCS 0x989680 ;  /* 0x009896800000895d */ /* 0x001fea0003900000 */
[----:B------:R-:W0:Y:S02]  /*1cc60*/  @!P0 SYNCS.PHASECHK.TRANS64 P0, [R18+URZ+0x19c00], R5 ;  /* 0x019c0005120085a7 */ /* 0x000e24000800007f */
[----:B0-----:R-:W-:Y:S05]  /*1cc70*/  @!P0 BRA `(.L_x_12749) ;  /* 0xfffffffc00f08947 */ /* 0x001fea000383ffff */
[----:B------:R-:W-:Y:S05]  /*1cc80*/  BRA `(.L_x_12979) ;  /* 0xfffffeb000487947 */ /* 0x000fea000383ffff */
.L_x_12755:
[----:B------:R-:W-:Y:S01]  /*1cc90*/  BSSY B1, `(.L_x_12980) ;  /* 0x0000007000017945 */ /* 0x000fe20003800000 */
[----:B------:R-:W-:Y:S02]  /*1cca0*/  IMAD.MOV.U32 R12, RZ, RZ, RZ ;  /* 0x000000ffff0c7224 */ /* 0x000fe400078e00ff */
[----:B------:R-:W-:Y:S02]  /*1ccb0*/  IMAD.MOV.U32 R11, RZ, RZ, 0x1e1f ;  /* 0x00001e1fff0b7424 */ /* 0x000fe400078e00ff */
[----:B------:R-:W-:-:S07]  /*1ccc0*/  IMAD.MOV.U32 R15, RZ, RZ, -0x1 ;  /* 0xffffffffff0f7424 */ /* 0x000fce00078e00ff */
[----:B------:R-:W-:Y:S05]  /*1ccd0*/  WARPSYNC.COLLECTIVE R15, `(.L_x_12981) ;  /* 0x000000000f087348 */ /* 0x000fea0003c00000 */
[----:B------:R0:W1:Y:S02]  /*1cce0*/  SHFL.IDX P6, R14, R13, R12, R11 ;  /* 0x0000000c0d0e7389 */ /* 0x00006400000c000b */
[----:B01----:R-:W-:Y:S01]  /*1ccf0*/  ENDCOLLECTIVE ;  /* 0x000000000000791b */ /* 0x003fe20003800000 */
.L_x_12981:
[----:B------:R-:W-:Y:S05]  /*1cd00*/  BSYNC B1 ;  /* 0x0000000000017941 */ /* 0x000fea0003800000 */
.L_x_12980:
        /* <DEDUP_REMOVED lines=8> */
.L_x_12982:
[----:B------:R-:W-:Y:S02]  /*1cd90*/  IMAD.MOV.U32 R13, RZ, RZ, R20 ;  /* 0x000000ffff0d7224 */ /* 0x000fe400078e0014 */
[----:B------:R-:W-:-:S07]  /*1cda0*/  IMAD.MOV.U32 R3, RZ, RZ, R14 ;  /* 0x000000ffff037224 */ /* 0x000fce00078e000e */
[----:B------:R-:W-:Y:S05]  /*1cdb0*/  WARPSYNC.COLLECTIVE R15, `(.L_x_12983) ;  /* 0x000000000f087348 */ /* 0x000fea0003c00000 */
[----:B------:R0:W1:Y:S02]  /*1cdc0*/  SHFL.IDX P6, R14, R13, R12, R11 ;  /* 0x0000000c0d0e7389 */ /* 0x00006400000c000b */
[----:B01----:R-:W-:Y:S01]  /*1cdd0*/  ENDCOLLECTIVE ;  /* 0x000000000000791b */ /* 0x003fe20003800000 */
.L_x_12983:
[----:B------:R-:W-:Y:S02]  /*1cde0*/  IMAD.MOV.U32 R13, RZ, RZ, R21 ;  /* 0x000000ffff0d7224 */ /* 0x000fe400078e0015 */
[----:B------:R-:W-:-:S07]  /*1cdf0*/  IMAD.MOV.U32 R20, RZ, RZ, R14 ;  /* 0x000000ffff147224 */ /* 0x000fce00078e000e */
[----:B------:R-:W-:Y:S05]  /*1ce00*/  WARPSYNC.COLLECTIVE R15, `(.L_x_12984) ;  /* 0x000000000f087348 */ /* 0x000fea0003c00000 */
[----:B------:R0:W1:Y:S02]  /*1ce10*/  SHFL.IDX P6, R14, R13, R12, R11 ;  /* 0x0000000c0d0e7389 */ /* 0x00006400000c000b */
[----:B01----:R-:W-:Y:S01]  /*1ce20*/  ENDCOLLECTIVE ;  /* 0x000000000000791b */ /* 0x003fe20003800000 */
.L_x_12984:
[----:B------:R-:W-:Y:S01]  /*1ce30*/  IMAD.MOV.U32 R21, RZ, RZ, R14 ;  /* 0x000000ffff157224 */ /* 0x000fe200078e000e */
[----:B------:R-:W-:Y:S06]  /*1ce40*/  BRA `(.L_x_12985) ;  /* 0xfffffec800347947 */ /* 0x000fec000383ffff */
.L_x_12759:
[----:B-1----:R1:W2:Y:S02]  /*1ce50*/  SYNCS.PHASECHK.TRANS64.TRYWAIT P0, [R18+URZ+0x19c00], R39 ;  /* 0x019c0027120075a7 */ /* 0x0022a4000800017f */
[----:B--2---:R-:W-:Y:S05]  /*1ce60*/  @!P0 NANOSLEEP.SYNCS 0x989680 ;  /* 0x009896800000895d */ /* 0x004fea0003900000 */
[----:B------:R-:W2:Y:S02]  /*1ce70*/  @!P0 SYNCS.PHASECHK.TRANS64 P0, [R18+URZ+0x19c00], R39 ;  /* 0x019c0027120085a7 */ /* 0x000ea4000800007f */
[----:B--2---:R-:W-:Y:S05]  /*1ce80*/  @!P0 BRA `(.L_x_12759) ;  /* 0xfffffffc00f08947 */ /* 0x004fea000383ffff */
[----:B------:R-:W-:Y:S05]  /*1ce90*/  BRA `(.L_x_12986) ;  /* 0xfffffecc00047947 */ /* 0x000fea000383ffff */
.L_x_12765:
[----:B-1----:R1:W2:Y:S02]  /*1cea0*/  SYNCS.PHASECHK.TRANS64.TRYWAIT P1, [R3+URZ+0x19c30], R4 ;  /* 0x019c3004030075a7 */ /* 0x0022a4000802017f */
[----:B--2---:R-:W-:Y:S05]  /*1ceb0*/  @!P1 NANOSLEEP.SYNCS 0x989680 ;  /* 0x009896800000995d */ /* 0x004fea0003900000 */
[----:B------:R-:W2:Y:S02]  /*1cec0*/  @!P1 SYNCS.PHASECHK.TRANS64 P1, [R3+URZ+0x19c30], R4 ;  /* 0x019c3004030095a7 */ /* 0x000ea4000802007f */
[----:B--2---:R-:W-:Y:S05]  /*1ced0*/  @!P1 BRA `(.L_x_12765) ;  /* 0xfffffffc00f09947 */ /* 0x004fea000383ffff */
[----:B------:R-:W-:Y:S05]  /*1cee0*/  BRA `(.L_x_12764) ;  /* 0xfffffeec006c7947 */ /* 0x000fea000383ffff */
.L_x_12773:
[----:B-1----:R1:W2:Y:S02]  /*1cef0*/  SYNCS.PHASECHK.TRANS64.TRYWAIT P1, [R0+URZ+0x19c30], R5 ;  /* 0x019c3005000075a7 */ /* 0x0022a4000802017f */
[----:B--2---:R-:W-:Y:S05]  /*1cf00*/  @!P1 NANOSLEEP.SYNCS 0x989680 ;  /* 0x009896800000995d */ /* 0x004fea0003900000 */
[----:B------:R-:W2:Y:S02]  /*1cf10*/  @!P1 SYNCS.PHASECHK.TRANS64 P1, [R0+URZ+0x19c30], R5 ;  /* 0x019c3005000095a7 */ /* 0x000ea4000802007f */
[----:B--2---:R-:W-:Y:S05]  /*1cf20*/  @!P1 BRA `(.L_x_12773) ;  /* 0xfffffffc00f09947 */ /* 0x004fea000383ffff */
[----:B------:R-:W-:Y:S05]  /*1cf30*/  BRA `(.L_x_12772) ;  /* 0xffffff0c00fc7947 */ /* 0x000fea000383ffff */
.L_x_12778:
[----:B-1----:R1:W2:Y:S02]  /*1cf40*/  SYNCS.PHASECHK.TRANS64.TRYWAIT P1, [R15+URZ+0x19c50], R5 ;  /* 0x019c50050f0075a7 */ /* 0x0022a4000802017f */
[----:B--2---:R-:W-:Y:S05]  /*1cf50*/  @!P1 NANOSLEEP.SYNCS 0x989680 ;  /* 0x009896800000995d */ /* 0x004fea0003900000 */
[----:B------:R-:W2:Y:S02]  /*1cf60*/  @!P1 SYNCS.PHASECHK.TRANS64 P1, [R15+URZ+0x19c50], R5 ;  /* 0x019c50050f0095a7 */ /* 0x000ea4000802007f */
[----:B--2---:R-:W-:Y:S05]  /*1cf70*/  @!P1 BRA `(.L_x_12778) ;  /* 0xfffffffc00f09947 */ /* 0x004fea000383ffff */
[----:B------:R-:W-:Y:S05]  /*1cf80*/  BRA `(.L_x_12777) ;  /* 0xffffff10007c7947 */ /* 0x000fea000383ffff */
.L_x_12788:
[----:B-1----:R1:W2:Y:S02]  /*1cf90*/  SYNCS.PHASECHK.TRANS64.TRYWAIT P1, [R5+URZ+0x19c30], R10 ;  /* 0x019c300a050075a7 */ /* 0x0022a4000802017f */
[----:B--2---:R-:W-:Y:S05]  /*1cfa0*/  @!P1 NANOSLEEP.SYNCS 0x989680 ;  /* 0x009896800000995d */ /* 0x004fea0003900000 */
[----:B------:R-:W2:Y:S02]  /*1cfb0*/  @!P1 SYNCS.PHASECHK.TRANS64 P1, [R5+URZ+0x19c30], R10 ;  /* 0x019c300a050095a7 */ /* 0x000ea4000802007f */
[----:B--2---:R-:W-:Y:S05]  /*1cfc0*/  @!P1 BRA `(.L_x_12788) ;  /* 0xfffffffc00f09947 */ /* 0x004fea000383ffff */
[----:B------:R-:W-:Y:S05]  /*1cfd0*/  BRA `(.L_x_12787) ;  /* 0xffffff3400d87947 */ /* 0x000fea000383ffff */
.L_x_12793:
[----:B-1----:R1:W2:Y:S02]  /*1cfe0*/  SYNCS.PHASECHK.TRANS64.TRYWAIT P1, [R15+URZ+0x19c50], R5 ;  /* 0x019c50050f0075a7 */ /* 0x0022a4000802017f */
[----:B--2---:R-:W-:Y:S05]  /*1cff0*/  @!P1 NANOSLEEP.SYNCS 0x989680 ;  /* 0x009896800000995d */ /* 0x004fea0003900000 */
[----:B------:R-:W2:Y:S02]  /*1d000*/  @!P1 SYNCS.PHASECHK.TRANS64 P1, [R15+URZ+0x19c50], R5 ;  /* 0x019c50050f0095a7 */ /* 0x000ea4000802007f */
[----:B--2---:R-:W-:Y:S05]  /*1d010*/  @!P1 BRA `(.L_x_12793) ;  /* 0xfffffffc00f09947 */ /* 0x004fea000383ffff */
[----:B------:R-:W-:Y:S05]  /*1d020*/  BRA `(.L_x_12792) ;  /* 0xffffff3800587947 */ /* 0x000fea000383ffff */
.L_x_12801:
[----:B-1----:R1:W2:Y:S02]  /*1d030*/  SYNCS.PHASECHK.TRANS64.TRYWAIT P1, [R12+URZ+0x19c50], R7 ;  /* 0x019c50070c0075a7 */ /* 0x0022a4000802017f */
[----:B--2---:R-:W-:Y:S05]  /*1d040*/  @!P1 NANOSLEEP.SYNCS 0x989680 ;  /* 0x009896800000995d */ /* 0x004fea0003900000 */
[----:B------:R-:W2:Y:S02]  /*1d050*/  @!P1 SYNCS.PHASECHK.TRANS64 P1, [R12+URZ+0x19c50], R7 ;  /* 0x019c50070c0095a7 */ /* 0x000ea4000802007f */
[----:B--2---:R-:W-:Y:S05]  /*1d060*/  @!P1 BRA `(.L_x_12801) ;  /* 0xfffffffc00f09947 */ /* 0x004fea000383ffff */
[----:B------:R-:W-:Y:S05]  /*1d070*/  BRA `(.L_x_12800) ;  /* 0xffffff5000dc7947 */ /* 0x000fea000383ffff */
.L_x_12829:
        /* <DEDUP_REMOVED lines=11> */
.L_x_12988:
[----:B------:R-:W-:Y:S05]  /*1d130*/  BSYNC B1 ;  /* 0x0000000000017941 */ /* 0x000fea0003800000 */
.L_x_12987:
[----:B------:R-:W-:Y:S05]  /*1d140*/  BRA `(.L_x_12989) ;  /* 0xffffff9400447947 */ /* 0x000fea000383ffff */
.L_x_12831:
[----:B------:R-:W-:Y:S01]  /*1d150*/  BSSY B1, `(.L_x_12990) ;  /* 0x0000006000017945 */ /* 0x000fe20003800000 */
[----:B------:R-:W-:-:S07]  /*1d160*/  IMAD.MOV.U32 R15, RZ, RZ, -0x1 ;  /* 0xffffffffff0f7424 */ /* 0x000fce00078e00ff */
[----:B0-----:R-:W-:Y:S05]  /*1d170*/  WARPSYNC.COLLECTIVE R15, `(.L_x_12991) ;  /* 0x000000000f0c7348 */ /* 0x001fea0003c00000 */
[----:B------:R-:W-:Y:S02]  /*1d180*/  ELECT P6, UR62, PT ;  /* 0x00000000003e782f */ /* 0x000fe400038c0000 */
[----:B------:R-:W-:Y:S01]  /*1d190*/  MOV R14, UR62 ;  /* 0x0000003e000e7c02 */ /* 0x000fe20008000f00 */
[----:B0-----:R-:W-:Y:S10]  /*1d1a0*/  ENDCOLLECTIVE ;  /* 0x000000000000791b */ /* 0x001ff40003800000 */
.L_x_12991:
[----:B------:R-:W-:Y:S05]  /*1d1b0*/  BSYNC B1 ;  /* 0x0000000000017941 */ /* 0x000fea0003800000 */
.L_x_12990:
[----:B------:R-:W-:Y:S05]  /*1d1c0*/  BRA `(.L_x_12830) ;  /* 0xffffff94003c7947 */ /* 0x000fea000383ffff */
.L_x_12833:
[----:B0-----:R0:W1:Y:S02]  /*1d1d0*/  SYNCS.PHASECHK.TRANS64.TRYWAIT P0, [R22+URZ+0x19c20], R4 ;  /* 0x019c2004160075a7 */ /* 0x001064000800017f */
[----:B-1----:R-:W-:Y:S05]  /*1d1e0*/  @!P0 NANOSLEEP.SYNCS 0x989680 ;  /* 0x009896800000895d */ /* 0x002fea0003900000 */
[----:B------:R-:W1:Y:S02]  /*1d1f0*/  @!P0 SYNCS.PHASECHK.TRANS64 P0, [R22+URZ+0x19c20], R4 ;  /* 0x019c2004160085a7 */ /* 0x000e64000800007f */
[----:B-1----:R-:W-:Y:S05]  /*1d200*/  @!P0 BRA `(.L_x_12833) ;  /* 0xfffffffc00f08947 */ /* 0x002fea000383ffff */
[----:B------:R-:W-:Y:S05]  /*1d210*/  BRA `(.L_x_12992) ;  /* 0xffffff94004c7947 */ /* 0x000fea000383ffff */
.L_x_12837:
[----:B-1----:R1:W2:Y:S02]  /*1d220*/  SYNCS.PHASECHK.TRANS64.TRYWAIT P0, [R7+URZ+0x19ca0], R10 ;  /* 0x019ca00a070075a7 */ /* 0x0022a4000800017f */
[----:B--2---:R-:W-:Y:S05]  /*1d230*/  @!P0 NANOSLEEP.SYNCS 0x989680 ;  /* 0x009896800000895d */ /* 0x004fea0003900000 */
[----:B------:R-:W2:Y:S02]  /*1d240*/  @!P0 SYNCS.PHASECHK.TRANS64 P0, [R7+URZ+0x19ca0], R10 ;  /* 0x019ca00a070085a7 */ /* 0x000ea4000800007f */
[----:B--2---:R-:W-:Y:S05]  /*1d250*/  @!P0 BRA `(.L_x_12837) ;  /* 0xfffffffc00f08947 */ /* 0x004fea000383ffff */
[----:B------:R-:W-:Y:S05]  /*1d260*/  BRA `(.L_x_12993) ;  /* 0xffffff9400687947 */ /* 0x000fea000383ffff */
.L_x_12844:
[----:B0-----:R0:W2:Y:S02]  /*1d270*/  SYNCS.PHASECHK.TRANS64.TRYWAIT P0, [R7+URZ+0x19cc0], R10 ;  /* 0x019cc00a070075a7 */ /* 0x0010a4000800017f */
[----:B--2---:R-:W-:Y:S05]  /*1d280*/  @!P0 NANOSLEEP.SYNCS 0x989680 ;  /* 0x009896800000895d */ /* 0x004fea0003900000 */
[----:B------:R-:W2:Y:S02]  /*1d290*/  @!P0 SYNCS.PHASECHK.TRANS64 P0, [R7+URZ+0x19cc0], R10 ;  /* 0x019cc00a070085a7 */ /* 0x000ea4000800007f */
[----:B--2---:R-:W-:Y:S05]  /*1d2a0*/  @!P0 BRA `(.L_x_12844) ;  /* 0xfffffffc00f08947 */ /* 0x004fea000383ffff */
[----:B------:R-:W-:Y:S05]  /*1d2b0*/  BRA `(.L_x_12994) ;  /* 0xffffff9800647947 */ /* 0x000fea000383ffff */
.L_x_12853:
[----:B0-----:R0:W1:Y:S02]  /*1d2c0*/  SYNCS.PHASECHK.TRANS64.TRYWAIT P1, [R8+URZ+0x19ca0], R7 ;  /* 0x019ca007080075a7 */ /* 0x001064000802017f */
[----:B-1----:R-:W-:Y:S05]  /*1d2d0*/  @!P1 NANOSLEEP.SYNCS 0x989680 ;  /* 0x009896800000995d */ /* 0x002fea0003900000 */
[----:B------:R-:W1:Y:S02]  /*1d2e0*/  @!P1 SYNCS.PHASECHK.TRANS64 P1, [R8+URZ+0x19ca0], R7 ;  /* 0x019ca007080095a7 */ /* 0x000e64000802007f */
[----:B-1----:R-:W-:Y:S05]  /*1d2f0*/  @!P1 BRA `(.L_x_12853) ;  /* 0xfffffffc00f09947 */ /* 0x002fea000383ffff */
[----:B------:R-:W-:Y:S05]  /*1d300*/  BRA `(.L_x_12995) ;  /* 0xffffff9c00a47947 */ /* 0x000fea000383ffff */
.L_x_12860:
[----:B-1----:R1:W2:Y:S02]  /*1d310*/  SYNCS.PHASECHK.TRANS64.TRYWAIT P1, [R8+URZ+0x19cc0], R7 ;  /* 0x019cc007080075a7 */ /* 0x0022a4000802017f */
[----:B--2---:R-:W-:Y:S05]  /*1d320*/  @!P1 NANOSLEEP.SYNCS 0x989680 ;  /* 0x009896800000995d */ /* 0x004fea0003900000 */
[----:B------:R-:W2:Y:S02]  /*1d330*/  @!P1 SYNCS.PHASECHK.TRANS64 P1, [R8+URZ+0x19cc0], R7 ;  /* 0x019cc007080095a7 */ /* 0x000ea4000802007f */
[----:B--2---:R-:W-:Y:S05]  /*1d340*/  @!P1 BRA `(.L_x_12860) ;  /* 0xfffffffc00f09947 */ /* 0x004fea000383ffff */
[----:B------:R-:W-:Y:S05]  /*1d350*/  BRA `(.L_x_12996) ;  /* 0xffffffa0009c7947 */ /* 0x000fea000383ffff */
.L_x_12877:
[----:B------:R-:W0:Y:S01]  /*1d360*/  S2R R11, SR_TID.X ;  /* 0x00000000000b7919 */ /* 0x000e220000002100 */
[----:B------:R-:W-:Y:S01]  /*1d370*/  BSSY B0, `(.L_x_12997) ;  /* 0x000000a000007945 */ /* 0x000fe20003800000 */
[----:B------:R-:W-:Y:S02]  /*1d380*/  IMAD.MOV.U32 R12, RZ, RZ, RZ ;  /* 0x000000ffff0c7224 */ /* 0x000fe400078e00ff */
[----:B------:R-:W-:Y:S01]  /*1d390*/  IMAD.MOV.U32 R15, RZ, RZ, -0x1 ;  /* 0xffffffffff0f7424 */ /* 0x000fe200078e00ff */
[----:B0-----:R-:W-:Y:S01]  /*1d3a0*/  SHF.R.U32.HI R4, RZ, 0x5, R11 ;  /* 0x00000005ff047819 */ /* 0x001fe2000001160b */
[----:B------:R-:W-:-:S03]  /*1d3b0*/  IMAD.MOV.U32 R11, RZ, RZ, 0x1f ;  /* 0x0000001fff0b7424 */ /* 0x000fc600078e00ff */
[----:B------:R-:W-:-:S05]  /*1d3c0*/  LOP3.LUT R4, R4, 0x3, RZ, 0xc0, !PT ;  /* 0x0000000304047812 */ /* 0x000fca00078ec0ff */
[----:B------:R-:W-:-:S07]  /*1d3d0*/  IMAD.MOV.U32 R13, RZ, RZ, R4 ;  /* 0x000000ffff0d7224 */ /* 0x000fce00078e0004 */
[----:B-----5:R-:W-:Y:S05]  /*1d3e0*/  WARPSYNC.COLLECTIVE R15, `(.L_x_12998) ;  /* 0x000000000f087348 */ /* 0x020fea0003c00000 */
[----:B------:R0:W1:Y:S02]  /*1d3f0*/  SHFL.IDX P6, R14, R13, R12, R11 ;  /* 0x0000000c0d0e7389 */ /* 0x00006400000c000b */
[----:B01---5:R-:W-:Y:S01]  /*1d400*/  ENDCOLLECTIVE ;  /* 0x000000000000791b */ /* 0x023fe20003800000 */
.L_x_12998:
[----:B------:R-:W-:Y:S05]  /*1d410*/  BSYNC B0 ;  /* 0x0000000000007941 */ /* 0x000fea0003800000 */
.L_x_12997:
[----:B------:R-:W-:Y:S05]  /*1d420*/  BRA `(.L_x_12999) ;  /* 0xffffffb000787947 */ /* 0x000fea000383ffff */
.L_x_12880:
[----:B0-----:R-:W2:Y:S02]  /*1d430*/  LDL R0, [R1+0x3c] ;  /* 0x00003c0001007983 */ /* 0x001ea40000100800 */
[----:B--2---:R0:W1:Y:S02]  /*1d440*/  SYNCS.PHASECHK.TRANS64.TRYWAIT P0, [R4+URZ+0x19c80], R0 ;  /* 0x019c8000040075a7 */ /* 0x004064000800017f */
[----:B-1----:R-:W-:Y:S05]  /*1d450*/  @!P0 NANOSLEEP.SYNCS 0x989680 ;  /* 0x009896800000895d */ /* 0x002fea0003900000 */
[----:B------:R-:W1:Y:S02]  /*1d460*/  @!P0 SYNCS.PHASECHK.TRANS64 P0, [R4+URZ+0x19c80], R0 ;  /* 0x019c8000040085a7 */ /* 0x000e64000800007f */
[----:B-1----:R-:W-:Y:S05]  /*1d470*/  @!P0 BRA `(.L_x_12880) ;  /* 0xfffffffc00ec8947 */ /* 0x002fea000383ffff */
[----:B------:R-:W-:Y:S05]  /*1d480*/  BRA `(.L_x_13000) ;  /* 0xffffffb000907947 */ /* 0x000fea000383ffff */
.L_x_12881:
        /* <DEDUP_REMOVED lines=8> */
.L_x_13002:
[----:B------:R-:W-:Y:S05]  /*1d510*/  BSYNC B0 ;  /* 0x0000000000007941 */ /* 0x000fea0003800000 */
.L_x_13001:
        /* <DEDUP_REMOVED lines=9> */
.L_x_13003:
[----:B------:R-:W0:Y:S01]  /*1d5b0*/  LDC R11, c[0x0][0x2f4] ;  /* 0x0000bd00ff0b7b82 */ /* 0x000e220000000800 */
[----:B------:R-:W-:Y:S02]  /*1d5c0*/  IMAD.MOV.U32 R13, RZ, RZ, R9 ;  /* 0x000000ffff0d7224 */ /* 0x000fe400078e0009 */
[----:B------:R-:W-:Y:S01]  /*1d5d0*/  IMAD.SHL.U32 R15, R7, 0x10, RZ ;  /* 0x00000010070f7824 */ /* 0x000fe200078e00ff */
[----:B------:R-:W-:-:S04]  /*1d5e0*/  MOV R6, R14 ;  /* 0x0000000e00067202 */ /* 0x000fc80000000f00 */
        /* <DEDUP_REMOVED lines=23> */
.L_x_13004:
        /* <DEDUP_REMOVED lines=10> */
.L_x_13005:
[----:B------:R-:W-:Y:S01]  /*1d800*/  IMAD.MOV.U32 R6, RZ, RZ, R14 ;  /* 0x000000ffff067224 */ /* 0x000fe200078e000e */
[----:B------:R-:W-:Y:S06]  /*1d810*/  BRA `(.L_x_13006) ;  /* 0xffffffb0006c7947 */ /* 0x000fec000383ffff */
.L_x_12886:
[----:B---3--:R-:W3:Y:S02]  /*1d820*/  LDL R2, [R1+0x3c] ;  /* 0x00003c0001027983 */ /* 0x008ee40000100800 */
[----:B---3--:R3:W4:Y:S02]  /*1d830*/  SYNCS.PHASECHK.TRANS64.TRYWAIT P0, [R4+URZ+0x19c40], R2 ;  /* 0x019c4002040075a7 */ /* 0x008724000800017f */
[----:B----4-:R-:W-:Y:S05]  /*1d840*/  @!P0 NANOSLEEP.SYNCS 0x989680 ;  /* 0x009896800000895d */ /* 0x010fea0003900000 */
[----:B------:R-:W4:Y:S02]  /*1d850*/  @!P0 SYNCS.PHASECHK.TRANS64 P0, [R4+URZ+0x19c40], R2 ;  /* 0x019c4002040085a7 */ /* 0x000f24000800007f */
[----:B----4-:R-:W-:Y:S05]  /*1d860*/  @!P0 BRA `(.L_x_12886) ;  /* 0xfffffffc00ec8947 */ /* 0x010fea000383ffff */
[----:B------:R-:W-:Y:S05]  /*1d870*/  BRA `(.L_x_13007) ;  /* 0xffffffb000dc7947 */ /* 0x000fea000383ffff */
.L_x_12887:
        /* <DEDUP_REMOVED lines=8> */
.L_x_13009:
[----:B------:R-:W-:Y:S05]  /*1d900*/  BSYNC B0 ;  /* 0x0000000000007941 */ /* 0x000fea0003800000 */
.L_x_13008:
        /* <DEDUP_REMOVED lines=8> */
.L_x_13010:
[----:B------:R-:W-:Y:S02]  /*1d990*/  IMAD.MOV.U32 R13, RZ, RZ, R6 ;  /* 0x000000ffff0d7224 */ /* 0x000fe400078e0006 */
[----:B------:R-:W-:Y:S02]  /*1d9a0*/  IMAD.MOV.U32 R12, RZ, RZ, 0x1 ;  /* 0x00000001ff0c7424 */ /* 0x000fe400078e00ff */
[----:B------:R-:W-:-:S07]  /*1d9b0*/  IMAD.MOV.U32 R3, RZ, RZ, R14 ;  /* 0x000000ffff037224 */ /* 0x000fce00078e000e */
[----:B------:R-:W-:Y:S05]  /*1d9c0*/  WARPSYNC.COLLECTIVE R15, `(.L_x_13011) ;  /* 0x000000000f087348 */ /* 0x000fea0003c00000 */
[----:B------:R0:W1:Y:S02]  /*1d9d0*/  SHFL.IDX P6, R14, R13, R12, R11 ;  /* 0x0000000c0d0e7389 */ /* 0x00006400000c000b */
[----:B01----:R-:W-:Y:S01]  /*1d9e0*/  ENDCOLLECTIVE ;  /* 0x000000000000791b */ /* 0x003fe20003800000 */
.L_x_13011:
        /* <DEDUP_REMOVED lines=10> */
.L_x_13012:
        /* <DEDUP_REMOVED lines=8> */
.L_x_12892:
        /* <DEDUP_REMOVED lines=9> */
.L_x_13014:
[----:B------:R-:W-:Y:S01]  /*1dba0*/  ISETP.GE.AND P2, PT, R17, R0, PT ;  /* 0x000000001100720c */ /* 0x000fe20003f46270 */
[----:B------:R-:W-:Y:S02]  /*1dbb0*/  IMAD.MOV.U32 R13, RZ, RZ, R6 ;  /* 0x000000ffff0d7224 */ /* 0x000fe400078e0006 */
[----:B------:R-:W-:-:S10]  /*1dbc0*/  IMAD.MOV.U32 R2, RZ, RZ, R14 ;  /* 0x000000ffff027224 */ /* 0x000fd400078e000e */
[----:B------:R-:W-:Y:S05]  /*1dbd0*/  WARPSYNC.COLLECTIVE R15, `(.L_x_13015) ;  /* 0x000000000f087348 */ /* 0x000fea0003c00000 */
[----:B------:R0:W1:Y:S02]  /*1dbe0*/  SHFL.IDX P6, R14, R13, R12, R11 ;  /* 0x0000000c0d0e7389 */ /* 0x00006400000c000b */
[----:B01----:R-:W-:Y:S01]  /*1dbf0*/  ENDCOLLECTIVE ;  /* 0x000000000000791b */ /* 0x003fe20003800000 */
.L_x_13015:
[----:B------:R-:W-:Y:S02]  /*1dc00*/  IMAD.MOV.U32 R13, RZ, RZ, R5 ;  /* 0x000000ffff0d7224 */ /* 0x000fe400078e0005 */
[----:B------:R-:W-:Y:S02]  /*1dc10*/  IMAD.MOV.U32 R12, RZ, RZ, 0x1 ;  /* 0x00000001ff0c7424 */ /* 0x000fe400078e00ff */
[----:B------:R-:W-:-:S07]  /*1dc20*/  IMAD.MOV.U32 R3, RZ, RZ, R14 ;  /* 0x000000ffff037224 */ /* 0x000fce00078e000e */
[----:B------:R-:W-:Y:S05]  /*1dc30*/  WARPSYNC.COLLECTIVE R15, `(.L_x_13016) ;  /* 0x000000000f087348 */ /* 0x000fea0003c00000 */
[----:B------:R0:W1:Y:S02]  /*1dc40*/  SHFL.IDX P6, R14, R13, R12, R11 ;  /* 0x0000000c0d0e7389 */ /* 0x00006400000c000b */
[----:B01----:R-:W-:Y:S01]  /*1dc50*/  ENDCOLLECTIVE ;  /* 0x000000000000791b */ /* 0x003fe20003800000 */
.L_x_13016:
        /* <DEDUP_REMOVED lines=10> */
.L_x_13017:
        /* <DEDUP_REMOVED lines=13> */
.L_x_13018:
        /* <DEDUP_REMOVED lines=14> */
.L_x_13019:
[----:B------:R-:W-:Y:S01]  /*1deb0*/  IMAD.MOV.U32 R2, RZ, RZ, R14 ;  /* 0x000000ffff027224 */ /* 0x000fe200078e000e */
[----:B------:R-:W-:Y:S06]  /*1dec0*/  BRA `(.L_x_13020) ;  /* 0xffffffb800a87947 */ /* 0x000fec000383ffff */
.L_x_12897:
[----:B--2---:R2:W3:Y:S02]  /*1ded0*/  SYNCS.PHASECHK.TRANS64.TRYWAIT P0, [R22+URZ+0x19c20], R0 ;  /* 0x019c2000160075a7 */ /* 0x0044e4000800017f */
[----:B---3--:R-:W-:Y:S05]  /*1dee0*/  @!P0 NANOSLEEP.SYNCS 0x989680 ;  /* 0x009896800000895d */ /* 0x008fea0003900000 */
[----:B------:R-:W3:Y:S02]  /*1def0*/  @!P0 SYNCS.PHASECHK.TRANS64 P0, [R22+URZ+0x19c20], R0 ;  /* 0x019c2000160085a7 */ /* 0x000ee4000800007f */
[----:B---3--:R-:W-:Y:S05]  /*1df00*/  @!P0 BRA `(.L_x_12897) ;  /* 0xfffffffc00f08947 */ /* 0x008fea000383ffff */
[----:B------:R-:W-:Y:S05]  /*1df10*/  BRA `(.L_x_13021) ;  /* 0xffffffbc00187947 */ /* 0x000fea000383ffff */
.L_x_12901:
[----:B0-----:R0:W1:Y:S02]  /*1df20*/  SYNCS.PHASECHK.TRANS64.TRYWAIT P0, [R0+URZ+0x19c80], R10 ;  /* 0x019c800a000075a7 */ /* 0x001064000800017f */
[----:B-1----:R-:W-:Y:S05]  /*1df30*/  @!P0 NANOSLEEP.SYNCS 0x989680 ;  /* 0x009896800000895d */ /* 0x002fea0003900000 */
[----:B------:R-:W1:Y:S02]  /*1df40*/  @!P0 SYNCS.PHASECHK.TRANS64 P0, [R0+URZ+0x19c80], R10 ;  /* 0x019c800a000085a7 */ /* 0x000e64000800007f */
[----:B-1----:R-:W-:Y:S05]  /*1df50*/  @!P0 BRA `(.L_x_12901) ;  /* 0xfffffffc00f08947 */ /* 0x002fea000383ffff */
[----:B------:R-:W-:Y:S05]  /*1df60*/  BRA `(.L_x_13022) ;  /* 0xffffffbc00e47947 */ /* 0x000fea000383ffff */
.L_x_12902:
        /* <DEDUP_REMOVED lines=8> */
.L_x_13024:
[----:B------:R-:W-:Y:S05]  /*1dff0*/  BSYNC B0 ;  /* 0x0000000000007941 */ /* 0x000fea0003800000 */
.L_x_13023:
[----:B------:R-:W0:Y:S01]  /*1e000*/  S2R R2, SR_TID.X ;  /* 0x0000000000027919 */ /* 0x000e220000002100 */
[----:B------:R-:W-:Y:S01]  /*1e010*/  IMAD.MOV.U32 R13, RZ, RZ, R21 ;  /* 0x000000ffff0d7224 */ /* 0x000fe200078e0015 */
[----:B------:R-:W-:Y:S01]  /*1e020*/  MOV R15, 0xffffffff ;  /* 0xffffffff000f7802 */ /* 0x000fe20000000f00 */
[----:B------:R-:W-:Y:S02]  /*1e030*/  IMAD.MOV.U32 R12, RZ, RZ, RZ ;  /* 0x000000ffff0c7224 */ /* 0x000fe400078e00ff */
[----:B------:R-:W-:Y:S02]  /*1e040*/  IMAD.MOV.U32 R11, RZ, RZ, 0x1e1f ;  /* 0x00001e1fff0b7424 */ /* 0x000fe400078e00ff */
[----:B------:R-:W-:Y:S02]  /*1e050*/  IMAD.MOV.U32 R3, RZ, RZ, R14 ;  /* 0x000000ffff037224 */ /* 0x000fe400078e000e */
[----:B------:R-:W-:-:S07]  /*1e060*/  IMAD.IADD R5, R22, 0x1, R5 ;  /* 0x0000000116057824 */ /* 0x000fce00078e0205 */
[----:B0-----:R-:W-:Y:S05]  /*1e070*/  WARPSYNC.COLLECTIVE R15, `(.L_x_13025) ;  /* 0x000000000f087348 */ /* 0x001fea0003c00000 */
[----:B------:R1:W2:Y:S02]  /*1e080*/  SHFL.IDX P6, R14, R13, R12, R11 ;  /* 0x0000000c0d0e7389 */ /* 0x0002a400000c000b */
[----:B012---:R-:W-:Y:S01]  /*1e090*/  ENDCOLLECTIVE ;  /* 0x000000000000791b */ /* 0x007fe20003800000 */
.L_x_13025:
        /* <DEDUP_REMOVED lines=11> */
.L_x_13026:
        /* <DEDUP_REMOVED lines=11> */
.L_x_13027:
[----:B------:R-:W-:Y:S01]  /*1e200*/  IMAD.MOV.U32 R2, RZ, RZ, R14 ;  /* 0x000000ffff027224 */ /* 0x000fe200078e000e */
[----:B------:R-:W-:Y:S06]  /*1e210*/  BRA `(.L_x_13028) ;  /* 0xffffffbc00f47947 */ /* 0x000fec000383ffff */
.L_x_12907:
[----:B---3--:R3:W4:Y:S02]  /*1e220*/  SYNCS.PHASECHK.TRANS64.TRYWAIT P0, [R0+URZ+0x19c40], R10 ;  /* 0x019c400a000075a7 */ /* 0x008724000800017f */
[----:B----4-:R-:W-:Y:S05]  /*1e230*/  @!P0 NANOSLEEP.SYNCS 0x989680 ;  /* 0x009896800000895d */ /* 0x010fea0003900000 */
[----:B------:R-:W4:Y:S02]  /*1e240*/  @!P0 SYNCS.PHASECHK.TRANS64 P0, [R0+URZ+0x19c40], R10 ;  /* 0x019c400a000085a7 */ /* 0x000f24000800007f */
[----:B----4-:R-:W-:Y:S05]  /*1e250*/  @!P0 BRA `(.L_x_12907) ;  /* 0xfffffffc00f08947 */ /* 0x010fea000383ffff */
[----:B------:R-:W-:Y:S05]  /*1e260*/  BRA `(.L_x_13029) ;  /* 0xffffffc000587947 */ /* 0x000fea000383ffff */
.L_x_12908:
        /* <DEDUP_REMOVED lines=8> */
.L_x_13031:
[----:B------:R-:W-:Y:S05]  /*1e2f0*/  BSYNC B0 ;  /* 0x0000000000007941 */ /* 0x000fea0003800000 */
.L_x_13030:
        /* <DEDUP_REMOVED lines=8> */
.L_x_13032:
[----:B------:R-:W-:Y:S02]  /*1e380*/  IMAD.MOV.U32 R13, RZ, RZ, R8 ;  /* 0x000000ffff0d7224 */ /* 0x000fe400078e0008 */
[----:B------:R-:W-:Y:S02]  /*1e390*/  IMAD.MOV.U32 R12, RZ, RZ, 0x1 ;  /* 0x00000001ff0c7424 */ /* 0x000fe400078e00ff */
[----:B------:R-:W-:-:S07]  /*1e3a0*/  IMAD.MOV.U32 R2, RZ, RZ, R14 ;  /* 0x000000ffff027224 */ /* 0x000fce00078e000e */
[----:B------:R-:W-:Y:S05]  /*1e3b0*/  WARPSYNC.COLLECTIVE R15, `(.L_x_13033) ;  /* 0x000000000f087348 */ /* 0x000fea0003c00000 */
[----:B------:R0:W1:Y:S02]  /*1e3c0*/  SHFL.IDX P6, R14, R13, R12, R11 ;  /* 0x0000000c0d0e7389 */ /* 0x00006400000c000b */
[----:B01----:R-:W-:Y:S01]  /*1e3d0*/  ENDCOLLECTIVE ;  /* 0x000000000000791b */ /* 0x003fe20003800000 */
.L_x_13033:
        /* <DEDUP_REMOVED lines=13> */
.L_x_13034:
[----:B------:R-:W-:Y:S01]  /*1e4b0*/  IMAD.MOV.U32 R2, RZ, RZ, R14 ;  /* 0x000000ffff027224 */ /* 0x000fe200078e000e */
[----:B------:R-:W-:Y:S06]  /*1e4c0*/  BRA `(.L_x_13035) ;  /* 0xffffffc000647947 */ /* 0x000fec000383ffff */
.L_x_12913:
[----:B0-----:R0:W2:Y:S02]  /*1e4d0*/  SYNCS.PHASECHK.TRANS64.TRYWAIT P2, [R2+URZ+0x19c70], R0 ;  /* 0x019c7000020075a7 */ /* 0x0010a4000804017f */
[----:B--2---:R-:W-:Y:S05]  /*1e4e0*/  @!P2 NANOSLEEP.SYNCS 0x989680 ;  /* 0x009896800000a95d */ /* 0x004fea0003900000 */
[----:B------:R-:W2:Y:S02]  /*1e4f0*/  @!P2 SYNCS.PHASECHK.TRANS64 P2, [R2+URZ+0x19c70], R0 ;  /* 0x019c70000200a5a7 */ /* 0x000ea4000804007f */
[----:B--2---:R-:W-:Y:S05]  /*1e500*/  @!P2 BRA `(.L_x_12913) ;  /* 0xfffffffc00f0a947 */ /* 0x004fea000383ffff */
[----:B------:R-:W-:Y:S05]  /*1e510*/  BRA `(.L_x_13036) ;  /* 0xffffffc000d07947 */ /* 0x000fea000383ffff */
.L_x_12915:
[----:B0-----:R0:W2:Y:S02]  /*1e520*/  SYNCS.PHASECHK.TRANS64.TRYWAIT P2, [R2+URZ+0x19c60], R3 ;  /* 0x019c6003020075a7 */ /* 0x0010a4000804017f */
[----:B--2---:R-:W-:Y:S05]  /*1e530*/  @!P2 NANOSLEEP.SYNCS 0x989680 ;  /* 0x009896800000a95d */ /* 0x004fea0003900000 */
[----:B------:R-:W2:Y:S02]  /*1e540*/  @!P2 SYNCS.PHASECHK.TRANS64 P2, [R2+URZ+0x19c60], R3 ;  /* 0x019c60030200a5a7 */ /* 0x000ea4000804007f */
[----:B--2---:R-:W-:Y:S05]  /*1e550*/  @!P2 BRA `(.L_x_12915) ;  /* 0xfffffffc00f0a947 */ /* 0x004fea000383ffff */
[----:B------:R-:W-:Y:S05]  /*1e560*/  BRA `(.L_x_13037) ;  /* 0xffffffc000e07947 */ /* 0x000fea000383ffff */
.L_x_12923:
[----:B--2---:R2:W3:Y:S02]  /*1e570*/  SYNCS.PHASECHK.TRANS64.TRYWAIT P1, [R0+URZ+0x19c70], R2 ;  /* 0x019c7002000075a7 */ /* 0x0044e4000802017f */
[----:B---3--:R-:W-:Y:S05]  /*1e580*/  @!P1 NANOSLEEP.SYNCS 0x989680 ;  /* 0x009896800000995d */ /* 0x008fea0003900000 */
[----:B------:R-:W3:Y:S02]  /*1e590*/  @!P1 SYNCS.PHASECHK.TRANS64 P1, [R0+URZ+0x19c70], R2 ;  /* 0x019c7002000095a7 */ /* 0x000ee4000802007f */
[----:B---3--:R-:W-:Y:S05]  /*1e5a0*/  @!P1 BRA `(.L_x_12923) ;  /* 0xfffffffc00f09947 */ /* 0x008fea000383ffff */
[----:B------:R-:W-:Y:S05]  /*1e5b0*/  BRA `(.L_x_13038) ;  /* 0xffffffc800807947 */ /* 0x000fea000383ffff */
.L_x_12925:
[----:B0-----:R0:W1:Y:S02]  /*1e5c0*/  SYNCS.PHASECHK.TRANS64.TRYWAIT P1, [R0+URZ+0x19c60], R2 ;  /* 0x019c6002000075a7 */ /* 0x001064000802017f */
[----:B-1----:R-:W-:Y:S05]  /*1e5d0*/  @!P1 NANOSLEEP.SYNCS 0x989680 ;  /* 0x009896800000995d */ /* 0x002fea0003900000 */
[----:B------:R-:W1:Y:S02]  /*1e5e0*/  @!P1 SYNCS.PHASECHK.TRANS64 P1, [R0+URZ+0x19c60], R2 ;  /* 0x019c6002000095a7 */ /* 0x000e64000802007f */
[----:B-1----:R-:W-:Y:S05]  /*1e5f0*/  @!P1 BRA `(.L_x_12925) ;  /* 0xfffffffc00f09947 */ /* 0x002fea000383ffff */
[----:B------:R-:W-:Y:S05]  /*1e600*/  BRA `(.L_x_13039) ;  /* 0xffffffc8008c7947 */ /* 0x000fea000383ffff */
.L_x_12930:
        /* <DEDUP_REMOVED lines=8> */
.L_x_13041:
[----:B------:R-:W-:Y:S05]  /*1e690*/  BSYNC B0 ;  /* 0x0000000000007941 */ /* 0x000fea0003800000 */
.L_x_13040:
        /* <DEDUP_REMOVED lines=9> */
.L_x_13042:
        /* <DEDUP_REMOVED lines=18> */
.L_x_13043:
        /* <DEDUP_REMOVED lines=8> */
.L_x_13044:
        /* <DEDUP_REMOVED lines=8> */
.L_x_13045:
        /* <DEDUP_REMOVED lines=8> */
.L_x_13046:
[----:B------:R-:W-:Y:S01]  /*1e9d0*/  IMAD.MOV.U32 R12, RZ, RZ, 0x10 ;  /* 0x00000010ff0c7424 */ /* 0x000fe200078e00ff */
[----:B------:R-:W-:-:S04]  /*1e9e0*/  MOV R4, R14 ;  /* 0x0000000e00047202 */ /* 0x000fc80000000f00 */
[----:B------:R-:W-:-:S05]  /*1e9f0*/  SEL R4, R4, RZ, P4 ;  /* 0x000000ff04047207 */ /* 0x000fca0002000000 */
[----:B------:R-:W-:-:S04]  /*1ea00*/  IMAD.IADD R3, R3, 0x1, R4 ;  /* 0x0000000103037824 */ /* 0x000fc800078e0204 */
[----:B------:R-:W-:-:S07]  /*1ea10*/  IMAD.MOV.U32 R13, RZ, RZ, R3 ;  /* 0x000000ffff0d7224 */ /* 0x000fce00078e0003 */
[----:B------:R-:W-:Y:S05]  /*1ea20*/  WARPSYNC.COLLECTIVE R15, `(.L_x_13047) ;  /* 0x000000000f087348 */ /* 0x000fea0003c00000 */
[----:B------:R0:W1:Y:S02]  /*1ea30*/  SHFL.UP P6, R14, R13, R12, R11 ;  /* 0x0400000c0d0e7389 */ /* 0x00006400000c000b */
[----:B01----:R-:W-:Y:S01]  /*1ea40*/  ENDCOLLECTIVE ;  /* 0x000000000000791b */ /* 0x003fe20003800000 */
.L_x_13047:
        /* <DEDUP_REMOVED lines=9> */
.L_x_13048:
[----:B------:R-:W-:Y:S01]  /*1eae0*/  IMAD.MOV.U32 R16, RZ, RZ, R14 ;  /* 0x000000ffff107224 */ /* 0x000fe200078e000e */
[----:B------:R-:W-:Y:S06]  /*1eaf0*/  BRA `(.L_x_13049) ;  /* 0xffffffcc00607947 */ /* 0x000fec000383ffff */
.L_x_12935:
[----:B------:R-:W-:Y:S01]  /*1eb00*/  BSSY B0, `(.L_x_13050) ;  /* 0x0000008000007945 */ /* 0x000fe20003800000 */
[----:B-----5:R-:W-:Y:S02]  /*1eb10*/  IMAD.MOV.U32 R13, RZ, RZ, R2 ;  /* 0x000000ffff0d7224 */ /* 0x020fe400078e0002 */
[----:B------:R-:W-:Y:S02]  /*1eb20*/  IMAD.MOV.U32 R12, RZ, RZ, 0x1 ;  /* 0x00000001ff0c7424 */ /* 0x000fe400078e00ff */
[----:B0-----:R-:W-:Y:S02]  /*1eb30*/  IMAD.MOV.U32 R11, RZ, RZ, RZ ;  /* 0x000000ffff0b7224 */ /* 0x001fe400078e00ff */
[----:B------:R-:W-:-:S07]  /*1eb40*/  IMAD.MOV.U32 R15, RZ, RZ, -0x1 ;  /* 0xffffffffff0f7424 */ /* 0x000fce00078e00ff */
[----:B-12---:R-:W-:Y:S05]  /*1eb50*/  WARPSYNC.COLLECTIVE R15, `(.L_x_13051) ;  /* 0x000000000f087348 */ /* 0x006fea0003c00000 */
[----:B------:R0:W3:Y:S02]  /*1eb60*/  SHFL.UP P6, R14, R13, R12, R11 ;  /* 0x0400000c0d0e7389 */ /* 0x0000e400000c000b */
[----:B0123--:R-:W-:Y:S01]  /*1eb70*/  ENDCOLLECTIVE ;  /* 0x000000000000791b */ /* 0x00ffe20003800000 */
.L_x_13051:
[----:B------:R-:W-:Y:S05]  /*1eb80*/  BSYNC B0 ;  /* 0x0000000000007941 */ /* 0x000fea0003800000 */
.L_x_13050:
        /* <DEDUP_REMOVED lines=9> */
.L_x_13052:
        /* <DEDUP_REMOVED lines=8> */
.L_x_13053:
        /* <DEDUP_REMOVED lines=8> */
.L_x_13054:
        /* <DEDUP_REMOVED lines=8> */
.L_x_13055:
        /* <DEDUP_REMOVED lines=9> */
.L_x_13056:
[----:B------:R-:W-:Y:S01]  /*1ee30*/  IMAD.MOV.U32 R16, RZ, RZ, R14 ;  /* 0x000000ffff107224 */ /* 0x000fe200078e000e */
[----:B------:R-:W-:Y:S06]  /*1ee40*/  BRA `(.L_x_13057) ;  /* 0xffffffcc00287947 */ /* 0x000fec000383ffff */
.L_x_12937:
[----:B------:R-:W-:Y:S01]  /*1ee50*/  BSSY B0, `(.L_x_13058) ;  /* 0x0000006000007945 */ /* 0x000fe20003800000 */
[----:B------:R-:W-:Y:S01]  /*1ee60*/  PLOP3.LUT P6, PT, P6, PT, PT, 0x8, 0x0 ;  /* 0x000000000000781c */ /* 0x000fe200037ce170 */
[----:B------:R-:W-:-:S12]  /*1ee70*/  IMAD.MOV.U32 R15, RZ, RZ, -0x1 ;  /* 0xffffffffff0f7424 */ /* 0x000fd800078e00ff */
[----:B012---:R-:W-:Y:S05]  /*1ee80*/  WARPSYNC.COLLECTIVE R15, `(.L_x_13059) ;  /* 0x000000000f087348 */ /* 0x007fea0003c00000 */
[----:B------:R-:W-:Y:S01]  /*1ee90*/  VOTE.ANY R14, PT, P6 ;  /* 0x00000000000e7806 */ /* 0x000fe200030e0100 */
[----:B012---:R-:W-:Y:S06]  /*1eea0*/  ENDCOLLECTIVE ;  /* 0x000000000000791b */ /* 0x007fec0003800000 */
.L_x_13059:
[----:B------:R-:W-:Y:S05]  /*1eeb0*/  BSYNC B0 ;  /* 0x0000000000007941 */ /* 0x000fea0003800000 */
.L_x_13058:
        /* <DEDUP_REMOVED lines=9> */
.L_x_13060:
[----:B------:R-:W-:Y:S01]  /*1ef50*/  IMAD.MOV.U32 R17, RZ, RZ, R14 ;  /* 0x000000ffff117224 */ /* 0x000fe200078e000e */
[----:B------:R-:W-:Y:S06]  /*1ef60*/  BRA `(.L_x_13061) ;  /* 0xffffffcc00187947 */ /* 0x000fec000383ffff */
.L_x_12939:
[----:B------:R-:W-:Y:S01]  /*1ef70*/  BSSY B0, `(.L_x_13062) ;  /* 0x0000007000007945 */ /* 0x000fe20003800000 */
[----:B------:R-:W-:Y:S02]  /*1ef80*/  IMAD.MOV.U32 R13, RZ, RZ, R3 ;  /* 0x000000ffff0d7224 */ /* 0x000fe400078e0003 */
[----:B0-----:R-:W-:Y:S02]  /*1ef90*/  IMAD.MOV.U32 R11, RZ, RZ, 0x1f ;  /* 0x0000001fff0b7424 */ /* 0x001fe400078e00ff */
[----:B------:R-:W-:-:S07]  /*1efa0*/  IMAD.MOV.U32 R15, RZ, RZ, -0x1 ;  /* 0xffffffffff0f7424 */ /* 0x000fce00078e00ff */
[----:B-1234-:R-:W-:Y:S05]  /*1efb0*/  WARPSYNC.COLLECTIVE R15, `(.L_x_13063) ;  /* 0x000000000f087348 */ /* 0x01efea0003c00000 */
[----:B------:R0:W0:Y:S02]  /*1efc0*/  SHFL.IDX P6, R14, R13, R12, R11 ;  /* 0x0000000c0d0e7389 */ /* 0x00002400000c000b */
[----:B01234-:R-:W-:Y:S01]  /*1efd0*/  ENDCOLLECTIVE ;  /* 0x000000000000791b */ /* 0x01ffe20003800000 */
.L_x_13063:
[----:B------:R-:W-:Y:S05]  /*1efe0*/  BSYNC B0 ;  /* 0x0000000000007941 */ /* 0x000fea0003800000 */
.L_x_13062:
[----:B------:R-:W-:Y:S01]  /*1eff0*/  IMAD.MOV.U32 R3, RZ, RZ, R14 ;  /* 0x000000ffff037224 */ /* 0x000fe200078e000e */
[----:B------:R-:W-:Y:S06]  /*1f000*/  BRA `(.L_x_13064) ;  /* 0xffffffcc000c7947 */ /* 0x000fec000383ffff */
.L_x_12943:
[----:B0-----:R0:W2:Y:S02]  /*1f010*/  SYNCS.PHASECHK.TRANS64.TRYWAIT P0, [R5+URZ+0x19c20], R0 ;  /* 0x019c2000050075a7 */ /* 0x0010a4000800017f */
[----:B--2---:R-:W-:Y:S05]  /*1f020*/  @!P0 NANOSLEEP.SYNCS 0x989680 ;  /* 0x009896800000895d */ /* 0x004fea0003900000 */
[----:B------:R-:W2:Y:S02]  /*1f030*/  @!P0 SYNCS.PHASECHK.TRANS64 P0, [R5+URZ+0x19c20], R0 ;  /* 0x019c2000050085a7 */ /* 0x000ea4000800007f */
[----:B--2---:R-:W-:Y:S05]  /*1f040*/  @!P0 BRA `(.L_x_12943) ;  /* 0xfffffffc00f08947 */ /* 0x004fea000383ffff */
[----:B------:R-:W-:Y:S05]  /*1f050*/  BRA `(.L_x_13065) ;  /* 0xffffffd000907947 */ /* 0x000fea000383ffff */
.L_x_12944:
        /* <DEDUP_REMOVED lines=11> */
.L_x_13067:
[----:B------:R-:W-:Y:S05]  /*1f110*/  BSYNC B0 ;  /* 0x0000000000007941 */ /* 0x000fea0003800000 */
.L_x_13066:
[----:B------:R-:W-:Y:S05]  /*1f120*/  BRA `(.L_x_13068) ;  /* 0xffffffd000787947 */ /* 0x000fea000383ffff */
.L_x_12945:
[----:B------:R-:W-:Y:S01]  /*1f130*/  BSSY B0, `(.L_x_13069) ;  /* 0x0000006000007945 */ /* 0x000fe20003800000 */
[----:B------:R-:W-:-:S07]  /*1f140*/  IMAD.MOV.U32 R15, RZ, RZ, -0x1 ;  /* 0xffffffffff0f7424 */ /* 0x000fce00078e00ff */
[----:B01----:R-:W-:Y:S05]  /*1f150*/  WARPSYNC.COLLECTIVE R15, `(.L_x_13070) ;  /* 0x000000000f0c7348 */ /* 0x003fea0003c00000 */
[----:B------:R-:W-:Y:S02]  /*1f160*/  ELECT P6, UR62, PT ;  /* 0x00000000003e782f */ /* 0x000fe400038c0000 */
[----:B------:R-:W-:Y:S01]  /*1f170*/  MOV R14, UR62 ;  /* 0x0000003e000e7c02 */ /* 0x000fe20008000f00 */
[----:B01----:R-:W-:Y:S10]  /*1f180*/  ENDCOLLECTIVE ;  /* 0x000000000000791b */ /* 0x003ff40003800000 */
.L_x_13070:
[----:B------:R-:W-:Y:S05]  /*1f190*/  BSYNC B0 ;  /* 0x0000000000007941 */ /* 0x000fea0003800000 */
.L_x_13069:
[----:B------:R-:W-:Y:S05]  /*1f1a0*/  BRA `(.L_x_13071) ;  /* 0xffffffd0006c7947 */ /* 0x000fea000383ffff */
.L_x_12947:
[----:B0-----:R0:W2:Y:S02]  /*1f1b0*/  SYNCS.PHASECHK.TRANS64.TRYWAIT P1, [R3+URZ+0x19c40], R2 ;  /* 0x019c4002030075a7 */ /* 0x0010a4000802017f */
[----:B--2---:R-:W-:Y:S05]  /*1f1c0*/  @!P1 NANOSLEEP.SYNCS 0x989680 ;  /* 0x009896800000995d */ /* 0x004fea0003900000 */
[----:B------:R-:W2:Y:S02]  /*1f1d0*/  @!P1 SYNCS.PHASECHK.TRANS64 P1, [R3+URZ+0x19c40], R2 ;  /* 0x019c4002030095a7 */ /* 0x000ea4000802007f */
[----:B--2---:R-:W-:Y:S05]  /*1f1e0*/  @!P1 BRA `(.L_x_12947) ;  /* 0xfffffffc00f09947 */ /* 0x004fea000383ffff */
[----:B------:R-:W-:Y:S05]  /*1f1f0*/  BRA `(.L_x_13072) ;  /* 0xffffffd0008c7947 */ /* 0x000fea000383ffff */
.L_x_12949:
[----:B--2---:R2:W3:Y:S02]  /*1f200*/  SYNCS.PHASECHK.TRANS64.TRYWAIT P1, [R5+URZ+0x19c40], R0 ;  /* 0x019c4000050075a7 */ /* 0x0044e4000802017f */
[----:B---3--:R-:W-:Y:S05]  /*1f210*/  @!P1 NANOSLEEP.SYNCS 0x989680 ;  /* 0x009896800000995d */ /* 0x008fea0003900000 */
[----:B------:R-:W3:Y:S02]  /*1f220*/  @!P1 SYNCS.PHASECHK.TRANS64 P1, [R5+URZ+0x19c40], R0 ;  /* 0x019c4000050095a7 */ /* 0x000ee4000802007f */
[----:B---3--:R-:W-:Y:S05]  /*1f230*/  @!P1 BRA `(.L_x_12949) ;  /* 0xfffffffc00f09947 */ /* 0x008fea000383ffff */
[----:B------:R-:W-:Y:S05]  /*1f240*/  BRA `(.L_x_13073) ;  /* 0xffffffd000987947 */ /* 0x000fea000383ffff */
.L_x_12951:
[----:B---3--:R3:W4:Y:S02]  /*1f250*/  SYNCS.PHASECHK.TRANS64.TRYWAIT P1, [R3+URZ+0x19c60], R2 ;  /* 0x019c6002030075a7 */ /* 0x008724000802017f */
[----:B----4-:R-:W-:Y:S05]  /*1f260*/  @!P1 NANOSLEEP.SYNCS 0x989680 ;  /* 0x009896800000995d */ /* 0x010fea0003900000 */
[----:B------:R-:W4:Y:S02]  /*1f270*/  @!P1 SYNCS.PHASECHK.TRANS64 P1, [R3+URZ+0x19c60], R2 ;  /* 0x019c6002030095a7 */ /* 0x000f24000802007f */
[----:B----4-:R-:W-:Y:S05]  /*1f280*/  @!P1 BRA `(.L_x_12951) ;  /* 0xfffffffc00f09947 */ /* 0x010fea000383ffff */
[----:B------:R-:W-:Y:S05]  /*1f290*/  BRA `(.L_x_13074) ;  /* 0xffffffd000947947 */ /* 0x000fea000383ffff */
.L_x_12953:
[----:B----4-:R4:W0:Y:S02]  /*1f2a0*/  SYNCS.PHASECHK.TRANS64.TRYWAIT P1, [R5+URZ+0x19c60], R0 ;  /* 0x019c6000050075a7 */ /* 0x010824000802017f */
[----:B0-----:R-:W-:Y:S05]  /*1f2b0*/  @!P1 NANOSLEEP.SYNCS 0x989680 ;  /* 0x009896800000995d */ /* 0x001fea0003900000 */
[----:B------:R-:W0:Y:S02]  /*1f2c0*/  @!P1 SYNCS.PHASECHK.TRANS64 P1, [R5+URZ+0x19c60], R0 ;  /* 0x019c6000050095a7 */ /* 0x000e24000802007f */
[----:B0-----:R-:W-:Y:S05]  /*1f2d0*/  @!P1 BRA `(.L_x_12953) ;  /* 0xfffffffc00f09947 */ /* 0x001fea000383ffff */
[----:B------:R-:W-:Y:S05]  /*1f2e0*/  BRA `(.L_x_13075) ;  /* 0xffffffd000907947 */ /* 0x000fea000383ffff */
.L_x_12955:
[----:B------:R0:W0:Y:S02]  /*1f2f0*/  SYNCS.PHASECHK.TRANS64.TRYWAIT P1, [R3+URZ+0x19c80], R2 ;  /* 0x019c8002030075a7 */ /* 0x000024000802017f */
[----:B0-----:R-:W-:Y:S05]  /*1f300*/  @!P1 NANOSLEEP.SYNCS 0x989680 ;  /* 0x009896800000995d */ /* 0x001fea0003900000 */
[----:B------:R-:W0:Y:S02]  /*1f310*/  @!P1 SYNCS.PHASECHK.TRANS64 P1, [R3+URZ+0x19c80], R2 ;  /* 0x019c8002030095a7 */ /* 0x000e24000802007f */
[----:B0-----:R-:W-:Y:S05]  /*1f320*/  @!P1 BRA `(.L_x_12955) ;  /* 0xfffffffc00f09947 */ /* 0x001fea000383ffff */
[----:B------:R-:W-:Y:S05]  /*1f330*/  BRA `(.L_x_13076) ;  /* 0xffffffd0008c7947 */ /* 0x000fea000383ffff */
.L_x_13077:
        /* <DEDUP_REMOVED lines=12> */
.L_x_15860:


//--------------------- .text._ZN7cutlass13device_kernelIN5flash11enable_sm90INS1_16FlashAttnFwdSm90INS1_25CollectiveMainloopFwdSm90ILi2EN4cute5tupleIJNS5_1CILi1EEES8_S8_EEENS6_IJNS7_ILi192EEENS7_ILi160EEENS7_ILi64EEEEEELi64ENS_12float_e4m3_tEfNS_4arch4Sm90ELb0ELb0ELb0ELb0ELb1ELb0ELb0ELb1ELb1ELb1ELb0ELb0EEENS1_21CollectiveEpilogueFwdINS6_IJSA_SC_SB_EEES9_NS_10bfloat16_tESG_Li384ELb0ELb1ELb0ELb1EEENS1_29StaticPersistentTileSchedulerILb0EEEEEEEEEvNT_6ParamsE --------------------------
	.section	.text._ZN7cutlass13device_kernelIN5flash11enable_sm90INS1_16FlashAttnFwdSm90INS1_25CollectiveMainloopFwdSm90ILi2EN4cute5tupleIJNS5_1CILi1EEES8_S8_EEENS6_IJNS7_ILi192EEENS7_ILi160EEENS7_ILi64EEEEEELi64ENS_12float_e4m3_tEfNS_4arch4Sm90ELb0ELb0ELb0ELb0ELb1ELb0ELb0ELb1ELb1ELb1ELb0ELb0EEENS1_21CollectiveEpilogueFwdINS6_IJSA_SC_SB_EEES9_NS_10bfloat16_tESG_Li384ELb0ELb1ELb0ELb1EEENS1_29StaticPersistentTileSchedulerILb0EEEEEEEEEvNT_6ParamsE,"ax",@progbits
	.align	128
.text._ZN7cutlass13device_kernelIN5flash11enable_sm90INS1_16FlashAttnFwdSm90INS1_25CollectiveMainloopFwdSm90ILi2EN4cute5tupleIJNS5_1CILi1EEES8_S8_EEENS6_IJNS7_ILi192EEENS7_ILi160EEENS7_ILi64EEEEEELi64ENS_12float_e4m3_tEfNS_4arch4Sm90ELb0ELb0ELb0ELb0ELb1ELb0ELb0ELb1ELb1ELb1ELb0ELb0EEENS1_21CollectiveEpilogueFwdINS6_IJSA_SC_SB_EEES9_NS_10bfloat16_tESG_Li384ELb0ELb1ELb0ELb1EEENS1_29StaticPersistentTileSchedulerILb0EEEEEEEEEvNT_6ParamsE:
        .type           _ZN7cutlass13device_kernelIN5flash11enable_sm90INS1_16FlashAttnFwdSm90INS1_25CollectiveMainloopFwdSm90ILi2EN4cute5tupleIJNS5_1CILi1EEES8_S8_EEENS6_IJNS7_ILi192EEENS7_ILi160EEENS7_ILi64EEEEEELi64ENS_12float_e4m3_tEfNS_4arch4Sm90ELb0ELb0ELb0ELb0ELb1ELb0ELb0ELb1ELb1ELb1ELb0ELb0EEENS1_21CollectiveEpilogueFwdINS6_IJSA_SC_SB_EEES9_NS_10bfloat16_tESG_Li384ELb0ELb1ELb0ELb1EEENS1_29StaticPersistentTileSchedulerILb0EEEEEEEEEvNT_6ParamsE,@function
        .size           _ZN7cutlass13device_kernelIN5flash11enable_sm90INS1_16FlashAttnFwdSm90INS1_25CollectiveMainloopFwdSm90ILi2EN4cute5tupleIJNS5_1CILi1EEES8_S8_EEENS6_IJNS7_ILi192EEENS7_ILi160EEENS7_ILi64EEEEEELi64ENS_12float_e4m3_tEfNS_4arch4Sm90ELb0ELb0ELb0ELb0ELb1ELb0ELb0ELb1ELb1ELb1ELb0ELb0EEENS1_21CollectiveEpilogueFwdINS6_IJSA_SC_SB_EEES9_NS_10bfloat16_tESG_Li384ELb0ELb1ELb0ELb1EEENS1_29StaticPersistentTileSchedulerILb0EEEEEEEEEvNT_6ParamsE,(.L_x_15861 - _ZN7cutlass13device_kernelIN5flash11enable_sm90INS1_16FlashAttnFwdSm90INS1_25CollectiveMainloopFwdSm90ILi2EN4cute5tupleIJNS5_1CILi1EEES8_S8_EEENS6_IJNS7_ILi192EEENS7_ILi160EEENS7_ILi64EEEEEELi64ENS_12float_e4m3_tEfNS_4arch4Sm90ELb0ELb0ELb0ELb0ELb1ELb0ELb0ELb1ELb1ELb1ELb0ELb0EEENS1_21CollectiveEpilogueFwdINS6_IJSA_SC_SB_EEES9_NS_10bfloat16_tESG_Li384ELb0ELb1ELb0ELb1EEENS1_29StaticPersistentTileSchedulerILb0EEEEEEEEEvNT_6ParamsE)
        .other          _ZN7cutlass13device_kernelIN5flash11enable_sm90INS1_16FlashAttnFwdSm90INS1_25CollectiveMainloopFwdSm90ILi2EN4cute5tupleIJNS5_1CILi1EEES8_S8_EEENS6_IJNS7_ILi192EEENS7_ILi160EEENS7_ILi64EEEEEELi64ENS_12float_e4m3_tEfNS_4arch4Sm90ELb0ELb0ELb0ELb0ELb1ELb0ELb0ELb1ELb1ELb1ELb0ELb0EEENS1_21CollectiveEpilogueFwdINS6_IJSA_SC_SB_EEES9_NS_10bfloat16_tESG_Li384ELb0ELb1ELb0ELb1EEENS1_29StaticPersistentTileSchedulerILb0EEEEEEEEEvNT_6ParamsE,@"STO_CUDA_ENTRY STV_DEFAULT"
_ZN7cutlass13device_kernelIN5flash11enable_sm90INS1_16FlashAttnFwdSm90INS1_25CollectiveMainloopFwdSm90ILi2EN4cute5tupleIJNS5_1CILi1EEES8_S8_EEENS6_IJNS7_ILi192EEENS7_ILi160EEENS7_ILi64EEEEEELi64ENS_12float_e4m3_tEfNS_4arch4Sm90ELb0ELb0ELb0ELb0ELb1ELb0ELb0ELb1ELb1ELb1ELb0ELb0EEENS1_21CollectiveEpilogueFwdINS6_IJSA_SC_SB_EEES9_NS_10bfloat16_tESG_Li384ELb0ELb1ELb0ELb1EEENS1_29StaticPersistentTileSchedulerILb0EEEEEEEEEvNT_6ParamsE:
        /* <DEDUP_REMOVED lines=45> */
.L_x_13078:
        /* <DEDUP_REMOVED lines=22> */
.L_x_13079:
        /* <DEDUP_REMOVED lines=18> */
.L_x_13080:
        /* <DEDUP_REMOVED lines=22> */
.L_x_13081:
        /* <DEDUP_REMOVED lines=24> */
.L_x_13082:
        /* <DEDUP_REMOVED lines=8> */
.L_x_13084:
        /* <DEDUP_REMOVED lines=19> */
[CC--:B------:R-:W-:Y:S02]  /*09e0*/  LEA.HI R0, R3.reuse, R2.reuse, RZ, 0x4 ;  /* 0x0000000203007211 */ /* 0x0c0fe400078f20ff */
[----:B------:R-:W-:Y:S01]  /*09f0*/  LEA.HI R5, R3, R2, RZ, 0x5 ;  /* 0x0000000203057211 */ /* 0x000fe200078f28ff */
[----:B------:R-:W-:Y:S01]  /*0a00*/  IMAD.IADD R17, R2, 0x1, -R17 ;  /* 0x0000000102117824 */ /* 0x000fe200078e0a11 */
[----:B------:R-:W-:-:S02]  /*0a10*/  LOP3.LUT R11, R7, 0xfffffffc, RZ, 0xc0, !PT ;  /* 0xfffffffc070b7812 */ /* 0x000fc400078ec0ff */
[----:B------:R-:W-:Y:S01]  /*0a20*/  SHF.R.S32.HI R7, RZ, 0x4, R0 ;  /* 0x00000004ff077819 */ /* 0x000fe20000011400 */
[----:B------:R-:W-:Y:S01]  /*0a30*/  IMAD.SHL.U32 R6, R5, 0x20, RZ ;  /* 0x0000002005067824 */ /* 0x000fe200078e00ff */
[----:B------:R-:W-:Y:S01]  /*0a40*/  SHF.R.S32.HI R4, RZ, 0x1f, R17 ;  /* 0x0000001fff047819 */ /* 0x000fe20000011411 */
[----:B------:R-:W-:Y:S01]  /*0a50*/  IMAD.IADD R11, R2, 0x1, -R11 ;  /* 0x00000001020b7824 */ /* 0x000fe200078e0a0b */
[----:B------:R-:W-:Y:S02]  /*0a60*/  LEA.HI R16, R3, R2, RZ, 0x3 ;  /* 0x0000000203107211 */ /* 0x000fe400078f18ff */
[----:B------:R-:W-:Y:S02]  /*0a70*/  LEA.HI R3, R4, R17, RZ, 0x2 ;  /* 0x0000001104037211 */ /* 0x000fe400078f10ff */
[C---:B------:R-:W-:Y:S02]  /*0a80*/  LOP3.LUT R5, R0.reuse, 0x3fffff0, RZ, 0xc0, !PT ;  /* 0x03fffff000057812 */ /* 0x040fe400078ec0ff */
[----:B------:R-:W-:-:S02]  /*0a90*/  LEA.HI R0, R0, R7, RZ, 0x1 ;  /* 0x0000000700007211 */ /* 0x000fc400078f08ff */
[----:B------:R-:W-:Y:S01]  /*0aa0*/  SHF.R.S32.HI R8, RZ, 0x2, R3 ;  /* 0x00000002ff087819 */ /* 0x000fe20000011403 */
[----:B------:R-:W-:Y:S01]  /*0ab0*/  IMAD.IADD R5, R2, 0x1, -R5 ;  /* 0x0000000102057824 */ /* 0x000fe200078e0a05 */
[----:B------:R-:W-:Y:S02]  /*0ac0*/  SHF.R.S32.HI R9, RZ, 0x1f, R3 ;  /* 0x0000001fff097819 */ /* 0x000fe40000011403 */
[----:B------:R-:W-:Y:S02]  /*0ad0*/  LOP3.LUT R0, R0, 0x1ffffffe, RZ, 0xc0, !PT ;  /* 0x1ffffffe00007812 */ /* 0x000fe400078ec0ff */
[----:B------:R-:W-:Y:S02]  /*0ae0*/  SHF.R.S32.HI R18, RZ, 0x7, R18 ;  /* 0x00000007ff127819 */ /* 0x000fe40000011412 */
[----:B------:R-:W-:Y:S01]  /*0af0*/  LOP3.LUT R6, R6, 0xfffffc00, RZ, 0xc0, !PT ;  /* 0xfffffc0006067812 */ /* 0x000fe200078ec0ff */
[----:B------:R-:W-:Y:S01]  /*0b00*/  IMAD.IADD R23, R7, 0x1, -R0 ;  /* 0x0000000107177824 */ /* 0x000fe200078e0a00 */
[----:B------:R-:W-:Y:S01]  /*0b10*/  LEA.HI R9, R9, R8, RZ, 0x3 ;  /* 0x0000000809097211 */ /* 0x000fe200078f18ff */
[----:B------:R-:W-:Y:S01]  /*0b20*/  IMAD.HI R0, R18, 0x55555556, RZ ;  /* 0x5555555612007827 */ /* 0x000fe200078e02ff */
[----:B------:R-:W-:-:S02]  /*0b30*/  LEA.HI R7, R11, R11, RZ, 0x1 ;  /* 0x0000000b0b077211 */ /* 0x000fc400078f08ff */
[----:B------:R-:W-:Y:S01]  /*0b40*/  LOP3.LUT R9, R9, 0xfffffff8, RZ, 0xc0, !PT ;  /* 0xfffffff809097812 */ /* 0x000fe200078ec0ff */
[----:B------:R-:W-:Y:S01]  /*0b50*/  IMAD R6, R5, 0x40, R6 ;  /* 0x0000004005067824 */ /* 0x000fe200078e0206 */
[----:B------:R-:W-:Y:S02]  /*0b60*/  LEA.HI R5, R4, R17, RZ, 0x5 ;  /* 0x0000001104057211 */ /* 0x000fe400078f28ff */
[----:B------:R-:W-:Y:S01]  /*0b70*/  LOP3.LUT R4, R3, 0x7ffffffc, RZ, 0xc0, !PT ;  /* 0x7ffffffc03047812 */ /* 0x000fe200078ec0ff */
[----:B------:R-:W-:Y:S01]  /*0b80*/  IMAD.IADD R8, R8, 0x1, -R9 ;  /* 0x0000000108087824 */ /* 0x000fe200078e0a09 */
[----:B------:R-:W-:Y:S01]  /*0b90*/  LEA.HI R3, R0, R0, RZ, 0x1 ;  /* 0x0000000000037211 */ /* 0x000fe200078f08ff */
[----:B------:R-:W-:Y:S01]  /*0ba0*/  IMAD.MOV.U32 R9, RZ, RZ, -0x2 ;  /* 0xfffffffeff097424 */ /* 0x000fe200078e00ff */
[----:B------:R-:W-:Y:S01]  /*0bb0*/  SHF.R.S32.HI R5, RZ, 0x5, R5 ;  /* 0x00000005ff057819 */ /* 0x000fe20000011405 */
[----:B------:R-:W-:Y:S01]  /*0bc0*/  IMAD.IADD R4, R17, 0x1, -R4 ;  /* 0x0000000111047824 */ /* 0x000fe200078e0a04 */
[----:B------:R-:W-:Y:S01]  /*0bd0*/  LOP3.LUT R0, R7, 0x1ffffffe, RZ, 0xc0, !PT ;  /* 0x1ffffffe07007812 */ /* 0x000fe200078ec0ff */
[----:B------:R-:W-:Y:S01]  /*0be0*/  IMAD R3, R3, -0x3, R18 ;  /* 0xfffffffd03037824 */ /* 0x000fe200078e0212 */
[----:B------:R-:W-:Y:S01]  /*0bf0*/  LOP3.LUT R13, R16, 0xfffffff8, RZ, 0xc0, !PT ;  /* 0xfffffff8100d7812 */ /* 0x000fe200078ec0ff */
[----:B------:R-:W-:Y:S01]  /*0c00*/  IMAD R8, R5, 0x10, R8 ;  /* 0x0000001005087824 */ /* 0x000fe200078e0208 */
[----:B------:R-:W-:Y:S01]  /*0c10*/  IADD3 R0, R11, -R0, RZ ;  /* 0x800000000b007210 */ /* 0x000fe20007ffe0ff */
[----:B------:R-:W-:Y:S01]  /*0c20*/  IMAD R23, R23, 0x8, R6 ;  /* 0x0000000817177824 */ /* 0x000fe200078e0206 */
[----:B------:R-:W-:Y:S01]  /*0c30*/  SHF.R.S32.HI R16, RZ, 0x3, R16 ;  /* 0x00000003ff107819 */ /* 0x000fe20000011410 */
[----:B------:R-:W-:-:S02]  /*0c40*/  IMAD R19, R3, 0x40, R8 ;  /* 0x0000004003137824 */ /* 0x000fc400078e0208 */
[----:B------:R-:W-:Y:S02]  /*0c50*/  IMAD.IADD R2, R2, 0x1, -R13 ;  /* 0x0000000102027824 */ /* 0x000fe400078e0a0d */
[----:B------:R-:W-:Y:S02]  /*0c60*/  IMAD R156, R4, R9, 0xa0 ;  /* 0x000000a0049c7424 */ /* 0x000fe400078e0209 */
[----:B------:R-:W-:-:S07]  /*0c70*/  IMAD R22, R0, 0x8, R19 ;  /* 0x0000000800167824 */ /* 0x000fce00078e0213 */
.L_x_13109:
        /* <DEDUP_REMOVED lines=24> */
[----:B-1----:R-:W0:Y:S01]  /*0e00*/  S2R R40, SR_CgaCtaId ;  /* 0x0000000000287919 */ /* 0x002e220000008800 */
        /* <DEDUP_REMOVED lines=33> */
[----:B------:R-:W1:Y:S01]  /*1020*/  SHFL.IDX PT, R8, R18, RZ, 0x1f ;  /* 0x00001fff12087589 */ /* 0x000e6200000e0000 */
[----:B------:R-:W-:Y:S01]  /*1030*/  IMAD.U32 R5, RZ, RZ, UR7 ;  /* 0x00000007ff057e24 */ /* 0x000fe2000f8e00ff */
[----:B------:R-:W-:Y:S01]  /*1040*/  MOV R11, 0x400 ;  /* 0x00000400000b7802 */ /* 0x000fe20000000f00 */
[----:B------:R-:W-:Y:S01]  /*1050*/  IMAD.U32 R7, RZ, RZ, UR5 ;  /* 0x00000005ff077e24 */ /* 0x000fe2000f8e00ff */
[----:B------:R-:W-:Y:S01]  /*1060*/  ULDC.64 UR4, c[0x0][0x418] ;  /* 0x0001060000047ab9 */ /* 0x000fe20000000a00 */
[----:B------:R-:W-:Y:S01]  /*1070*/  ULDC UR51, c[0x0][0x424] ;  /* 0x0001090000337ab9 */ /* 0x000fe20000000800 */
[----:B------:R2:W3:Y:S01]  /*1080*/  @P0 LDG.E R3, desc[UR40][R4.64] ;  /* 0x0000002804030981 */ /* 0x0004e2000c1e1900 */
[----:B------:R-:W-:-:S03]  /*1090*/  ULDC UR6, c[0x0][0x988] ;  /* 0x0002620000067ab9 */ /* 0x000fc60000000800 */
[----:B------:R-:W3:Y:S01]  /*10a0*/  @P1 LDG.E R0, desc[UR40][R6.64] ;  /* 0x0000002806001981 */ /* 0x000ee2000c1e1900 */
[----:B------:R-:W-:Y:S01]  /*10b0*/  UISETP.NE.U32.AND UP0, UPT, UR4, URZ, UPT ;  /* 0x0000003f0400728c */ /* 0x000fe2000bf05070 */
[----:B0-----:R-:W-:Y:S01]  /*10c0*/  LEA R25, R40, R11, 0x18 ;  /* 0x0000000b28197211 */ /* 0x001fe200078ec0ff */
[----:B------:R-:W-:Y:S01]  /*10d0*/  UMOV UR37, 0x80000020 ;  /* 0x8000002000257882 */ /* 0x000fe20000000000 */
[----:B------:R-:W-:Y:S01]  /*10e0*/  ULDC UR4, c[0x0][0x2f0] ;  /* 0x0000bc0000047ab9 */ /* 0x000fe20000000800 */
[----:B------:R-:W-:Y:S02]  /*10f0*/  UISETP.NE.AND.EX UP0, UPT, UR5, URZ, UPT, UP0 ;  /* 0x0000003f0500728c */ /* 0x000fe4000bf05300 */
[----:B--2---:R-:W-:Y:S02]  /*1100*/  VIADD R4, R25, 0xb000 ;  /* 0x0000b00019047836 */ /* 0x004fe40000000000 */
[----:B------:R-:W-:-:S03]  /*1110*/  USEL UR51, UR51, 0x1, UP0 ;  /* 0x0000000133337887 */ /* 0x000fc60008000000 */
[----:B------:R-:W-:Y:S01]  /*1120*/  LOP3.LUT P0, RZ, R4, 0x9f, RZ, 0xc0, !PT ;  /* 0x0000009f04ff7812 */ /* 0x000fe2000780c0ff */
[----:B------:R-:W-:Y:S01]  /*1130*/  UIMAD UR51, UR51, UR4, URZ ;  /* 0x00000004333372a4 */ /* 0x000fe2000f8e023f */
[----:B-1----:R-:W-:-:S03]  /*1140*/  IMAD.HI R9, R8, 0x55555556, RZ ;  /* 0x5555555608097827 */ /* 0x002fc600078e02ff */
[----:B------:R-:W-:Y:S02]  /*1150*/  UIADD3 UR4, UR51, 0x9f, URZ ;  /* 0x0000009f33047890 */ /* 0x000fe4000fffe03f */
[----:B------:R-:W-:Y:S02]  /*1160*/  LEA.HI R9, R9, R9, RZ, 0x1 ;  /* 0x0000000909097211 */ /* 0x000fe400078f08ff */
[----:B------:R-:W-:-:S03]  /*1170*/  UIMAD.WIDE UR4, UR4, 0x66666667, URZ ;  /* 0x66666667040478a5 */ /* 0x000fc6000f8e023f */
[----:B------:R-:W-:Y:S01]  /*1180*/  IMAD R9, R9, -0x3, R8 ;  /* 0xfffffffd09097824 */ /* 0x000fe200078e0208 */
[----:B------:R-:W-:-:S03]  /*1190*/  USHF.R.U32.HI UR52, URZ, 0x1f, UR5 ;  /* 0x0000001f3f347899 */ /* 0x000fc60008011605 */
[----:B------:R-:W-:Y:S01]  /*11a0*/  IMAD R9, R9, 0x1000, R4 ;  /* 0x0000100009097824 */ /* 0x000fe200078e0204 */
[----:B------:R-:W-:-:S04]  /*11b0*/  ULEA.HI.SX32 UR52, UR5, UR52, 0x1a ;  /* 0x0000003405347291 */ /* 0x000fc8000f8fd23f */
[----:B------:R-:W-:-:S04]  /*11c0*/  SHF.R.U32.HI R9, RZ, 0x4, R9 ;  /* 0x00000004ff097819 */ /* 0x000fc80000011609 */
[----:B------:R-:W-:-:S04]  /*11d0*/  LOP3.LUT R9, R9, 0x3fff, RZ, 0xc0, !PT ;  /* 0x00003fff09097812 */ /* 0x000fc800078ec0ff */
[----:B------:R-:W-:-:S04]  /*11e0*/  LOP3.LUT R41, R9, 0x10000, RZ, 0xfc, !PT ;  /* 0x0001000009297812 */ /* 0x000fc800078efcff */
[----:B------:R-:W-:Y:S01]  /*11f0*/  R2UR UR36, R41 ;  /* 0x00000000292472ca */ /* 0x000fe200000e0000 */
[----:B---3--:R-:W-:-:S04]  /*1200*/  FMUL.FTZ R0, R3, R0 ;  /* 0x0000000003007220 */ /* 0x008fc80000410000 */
[----:B------:R-:W-:-:S05]  /*1210*/  FMUL.FTZ R0, R0, UR6 ;  /* 0x0000000600007c20 */ /* 0x000fca0008410000 */
[----:B------:R-:W-:Y:S01]  /*1220*/  R2UR UR50, R0 ;  /* 0x00000000003272ca */ /* 0x000fe200000e0000 */
[----:B------:R-:W-:-:S14]  /*1230*/  @!P0 BRA `(.L_x_13085) ;  /* 0x0000000000408947 */ /* 0x000fdc0003800000 */
        /* <DEDUP_REMOVED lines=16> */
.L_x_13085:
[----:B------:R-:W-:Y:S01]  /*1340*/  ULOP3.LUT UR4, UR42, 0x1, URZ, 0xc0, !UPT ;  /* 0x000000012a047892 */ /* 0x000fe2000f8ec03f */
[----:B------:R-:W-:-:S05]  /*1350*/  IMAD.U32 R3, RZ, RZ, UR46 ;  /* 0x0000002eff037e24 */ /* 0x000fca000f8e00ff */
[----:B------:R-:W-:Y:S01]  /*1360*/  IMAD.U32 R0, RZ, RZ, UR4 ;  /* 0x00000004ff007e24 */ /* 0x000fe2000f8e00ff */
[----:B------:R-:W-:-:S04]  /*1370*/  ISETP.NE.AND P0, PT, R3, 0x3, PT ;  /* 0x000000030300780c */ /* 0x000fc80003f05270 */
[----:B------:R-:W-:-:S04]  /*1380*/  SHF.L.U32 R0, R0, 0x1f, RZ ;  /* 0x0000001f00007819 */ /* 0x000fc800000006ff */
[----:B------:R-:W0:Y:S02]  /*1390*/  SYNCS.PHASECHK.TRANS64.TRYWAIT P1, [R25+URZ+0x13200], R0 ;  /* 0x01320000190075a7 */ /* 0x000e24000802017f */
[----:B0-----:R-:W-:Y:S05]  /*13a0*/  @!P1 BRA `(.L_x_13086) ;  /* 0x000000ac00a49947 */ /* 0x001fea0003800000 */
.L_x_13177:
[----:B------:R-:W-:Y:S05]  /*13b0*/  @!P0 BRA `(.L_x_13087) ;  /* 0x0000000000048947 */ /* 0x000fea0003800000 */
[----:B------:R-:W-:Y:S01]  /*13c0*/  BPT.TRAP 0x1 ;  /* 0x000000040000795c */ /* 0x000fe20000300000 */
.L_x_13087:
[----:B------:R-:W-:Y:S02]  /*13d0*/  IMAD.U32 R4, RZ, RZ, UR43 ;  /* 0x0000002bff047e24 */ /* 0x000fe4000f8e00ff */
[----:B0-----:R-:W-:-:S03]  /*13e0*/  IMAD.U32 R0, RZ, RZ, UR44 ;  /* 0x0000002cff007e24 */ /* 0x001fc6000f8e00ff */
[----:B------:R-:W-:Y:S01]  /*13f0*/  SHF.L.U32 R4, R4, 0x1f, RZ ;  /* 0x0000001f04047819 */ /* 0x000fe200000006ff */
[----:B------:R-:W-:-:S04]  /*1400*/  IMAD R5, R0, 0x8, R25 ;  /* 0x0000000800057824 */ /* 0x000fc800078e0219 */
[----:B------:R0:W1:Y:S01]  /*1410*/  SYNCS.PHASECHK.TRANS64.TRYWAIT P1, [R5+URZ+0x13230], R4 ;  /* 0x01323004050075a7 */ /* 0x000062000802017f */
[----:B------:R-:W-:Y:S05]  /*1420*/  @!P0 BRA `(.L_x_13088) ;  /* 0x0000000000048947 */ /* 0x000fea0003800000 */
[----:B------:R-:W-:Y:S01]  /*1430*/  BPT.TRAP 0x1 ;  /* 0x000000040000795c */ /* 0x000fe20000300000 */
.L_x_13088:
[----:B------:R-:W-:Y:S02]  /*1440*/  VIADD R0, R25, 0xe000 ;  /* 0x0000e00019007836 */ /* 0x000fe40000000000 */
[----:B------:R-:W-:-:S03]  /*1450*/  IMAD.MOV.U32 R55, RZ, RZ, RZ ;  /* 0x000000ffff377224 */ /* 0x000fc600078e00ff */
[----:B------:R-:W-:-:S04]  /*1460*/  SHF.R.U32.HI R0, RZ, 0x4, R0 ;  /* 0x00000004ff007819 */ /* 0x000fc80000011600 */
[----:B------:R-:W-:Y:S01]  /*1470*/  LOP3.LUT R0, R0, 0x3fff, RZ, 0xc0, !PT ;  /* 0x00003fff00007812 */ /* 0x000fe200078ec0ff */
[----:B-1----:R-:W-:Y:S06]  /*1480*/  @P1 BRA `(.L_x_13089) ;  /* 0x0000000000081947 */ /* 0x002fec0003800000 */
[----:B------:R-:W1:Y:S02]  /*1490*/  SYNCS.PHASECHK.TRANS64.TRYWAIT P1, [R5+URZ+0x13230], R4 ;  /* 0x01323004050075a7 */ /* 0x000e64000802017f */
[----:B-1----:R-:W-:Y:S05]  /*14a0*/  @!P1 BRA `(.L_x_13090) ;  /* 0x000000ac00789947 */ /* 0x002fea0003800000 */
.L_x_13089:
[----:B------:R-:W-:Y:S05]  /*14b0*/  WARPSYNC.ALL ;  /* 0x0000000000007948 */ /* 0x000fea0003800000 */
[----:B------:R-:W-:-:S04]  /*14c0*/  LOP3.LUT R0, R0, 0x10000, RZ, 0xfc, !PT ;  /* 0x0001000000007812 */ /* 0x000fc800078efcff */
[----:B------:R-:W-:Y:S01]  /*14d0*/  R2UR UR8, R0 ;  /* 0x00000000000872ca */ /* 0x000fe200000e0000 */
[----:B------:R-:W-:Y:S01]  /*14e0*/  WARPGROUP.ARRIVE ;  /* 0x00000000000079c5 */ /* 0x000fe20000000000 */
[----:B------:R-:W-:Y:S01]  /*14f0*/  UMOV UR39, 0x80000020 ;  /* 0x8000002000277882 */ /* 0x000fe20000000000 */
[----:B------:R-:W-:Y:S01]  /*1500*/  UMOV UR4, UR36 ;  /* 0x0000002400047c82 */ /* 0x000fe20008000000 */
[----:B------:R-:W-:Y:S01]  /*1510*/  UMOV UR5, UR37 ;  /* 0x0000002500057c82 */ /* 0x000fe20008000000 */
[----:B------:R-:W-:Y:S01]  /*1520*/  UMOV UR7, 0x80000020 ;  /* 0x8000002000077882 */ /* 0x000fe20000000000 */
[----:B------:R-:W-:-:S07]  /*1530*/  VIADD R3, R41, 0x2 ;  /* 0x0000000229037836 */ /* 0x000fce0000000000 */
        /* <DEDUP_REMOVED lines=20> */
[----:B------:R-:W-:Y:S01]  /*1680*/  R2UR UR4, R3 ;  /* 0x00000000030472ca */ /* 0x000fe200000e0000 */
[----:B------:R-:W-:Y:S01]  /*1690*/  UIADD3 UR6, UR8, 0x2, URZ ;  /* 0x0000000208067890 */ /* 0x000fe2000fffe03f */
[----:B------:R-:W-:Y:S01]  /*16a0*/  UMOV UR5, 0x80000020 ;  /* 0x8000002000057882 */ /* 0x000fe20000000000 */
[----:B------:R-:W-:Y:S01]  /*16b0*/  UMOV UR7, 0x80000020 ;  /* 0x8000002000077882 */ /* 0x000fe20000000000 */
[----:B------:R-:W-:Y:S02]  /*16c0*/  WARPGROUP.DEPBAR.LE gsb0, 0x0 ;  /* 0x00008000000079c5 */ /* 0x000fe40000010000 */
[----:B------:R-:W-:-:S06]  /*16d0*/  WARPGROUP.ARRIVE ;  /* 0x00000000000079c5 */ /* 0x000fcc0000000000 */
[----:B------:R-:W-:Y:S01]  /*16e0*/  QGMMA.64x32x32.F32.E4M3.E4M3 R56, gdesc[UR36], RZ, !UPT, gsb0 ;  /* 0x00600000243879f3 */ /* 0x000fe2000c0008ff */
[----:B------:R-:W-:Y:S01]  /*16f0*/  UMOV UR38, UR11 ;  /* 0x0000000b00267c82 */ /* 0x000fe20008000000 */
[----:B------:R-:W-:Y:S01]  /*1700*/  UMOV UR39, 0x80000020 ;  /* 0x8000002000277882 */ /* 0x000fe20000000000 */
[----:B------:R-:W-:Y:S02]  /*1710*/  UIADD3 UR11, UR8, 0x182, URZ ;  /* 0x00000182080b7890 */ /* 0x000fe4000fffe03f */
        /* <DEDUP_REMOVED lines=30> */
.L_x_13091:
[----:B01----:R-:W-:Y:S01]  /*1900*/  VIADD R4, R156, UR51 ;  /* 0x000000339c047c36 */ /* 0x003fe20008000000 */
[----:B------:R-:W-:Y:S01]  /*1910*/  P2R R6, PR, RZ, 0x1 ;  /* 0x00000001ff067803 */ /* 0x000fe20000000000 */
[----:B------:R-:W-:Y:S01]  /*1920*/  IMAD.U32 R3, RZ, RZ, UR52 ;  /* 0x00000034ff037e24 */ /* 0x000fe2000f8e00ff */
[----:B------:R-:W-:Y:S01]  /*1930*/  MOV R48, UR50 ;  /* 0x0000003200307c02 */ /* 0x000fe20008000f00 */
[----:B------:R-:W-:Y:S01]  /*1940*/  VIADD R5, R5, 0x13240 ;  /* 0x0001324005057836 */ /* 0x000fe20000000000 */
[----:B------:R-:W-:Y:S01]  /*1950*/  UISETP.GE.AND UP0, UPT, UR51, 0xa1, UPT ;  /* 0x000000a13300788c */ /* 0x000fe2000bf06270 */
[----:B------:R-:W-:-:S03]  /*1960*/  IMAD R4, R3, -0xa0, R4 ;  /* 0xffffff6003047824 */ /* 0x000fc600078e0204 */
[----:B------:R-:W-:Y:S02]  /*1970*/  PRMT R40, R40, 0x654, R5 ;  /* 0x0000065428287816 */ /* 0x000fe40000000005 */
[C---:B------:R-:W-:Y:S02]  /*1980*/  ISETP.GT.AND P6, PT, R4.reuse, RZ, PT ;  /* 0x000000ff0400720c */ /* 0x040fe40003fc4270 */
[C---:B------:R-:W-:Y:S01]  /*1990*/  ISETP.GT.AND P5, PT, R4.reuse, 0x1, PT ;  /* 0x000000010400780c */ /* 0x040fe20003fa4270 */
[----:B------:R0:W-:Y:S01]  /*19a0*/  SYNCS.ARRIVE.TRANS64.RED.A1T0 RZ, [R40+URZ], RZ ;  /* 0x000000ff28ff79a7 */ /* 0x0001e2000810043f */
[----:B------:R-:W-:Y:S02]  /*19b0*/  ISETP.GT.AND P4, PT, R4, 0x8, PT ;  /* 0x000000080400780c */ /* 0x000fe40003f84270 */
[----:B------:R-:W-:Y:S02]  /*19c0*/  FSEL R104, R104, -INF , P6 ;  /* 0xff80000068687808 */ /* 0x000fe40003000000 */
[----:B------:R-:W-:-:S02]  /*19d0*/  FSEL R105, R105, -INF , P5 ;  /* 0xff80000069697808 */ /* 0x000fc40002800000 */
        /* <DEDUP_REMOVED lines=99> */
[C---:B------:R-:W-:Y:S02]  /*2010*/  ISETP.GT.AND P1, PT, R4.reuse, 0x70, PT ;  /* 0x000000700400780c */ /* 0x040fe40003f24270 */
[C---:B------:R-:W-:Y:S02]  /*2020*/  ISETP.GT.AND P2, PT, R4.reuse, 0x71, PT ;  /* 0x000000710400780c */ /* 0x040fe40003f44270 */
[----:B------:R-:W-:-:S02]  /*2030*/  ISETP.GT.AND P0, PT, R4, 0x79, PT ;  /* 0x000000790400780c */ /* 0x000fc40003f04270 */
[----:B------:R-:W-:Y:S02]  /*2040*/  FSEL R61, R61, -INF , P3 ;  /* 0xff8000003d3d7808 */ /* 0x000fe40001800000 */
[----:B------:R-:W-:Y:S02]  /*2050*/  FMNMX.FTZ R8, R60, R3, !PT ;  /* 0x000000033c087209 */ /* 0x000fe40007810000 */
[----:B------:R-:W-:Y:S02]  /*2060*/  FSEL R64, R64, -INF , P1 ;  /* 0xff80000040407808 */ /* 0x000fe40000800000 */
[----:B------:R-:W-:Y:S02]  /*2070*/  FSEL R58, R58, -INF , P6 ;  /* 0xff8000003a3a7808 */ /* 0x000fe40003000000 */
[----:B------:R-:W-:Y:S02]  /*2080*/  FSEL R65, R65, -INF , P2 ;  /* 0xff80000041417808 */ /* 0x000fe40001000000 */
[----:B------:R-:W-:-:S02]  /*2090*/  FSEL R59, R59, -INF , P5 ;  /* 0xff8000003b3b7808 */ /* 0x000fc40002800000 */
[----:B------:R-:W-:Y:S02]  /*20a0*/  FSEL R69, R69, -INF , P0 ;  /* 0xff80000045457808 */ /* 0x000fe40000000000 */
[----:B------:R-:W-:Y:S02]  /*20b0*/  FSEL R66, R66, -INF , P1 ;  /* 0xff80000042427808 */ /* 0x000fe40000800000 */
[----:B------:R-:W-:Y:S02]  /*20c0*/  FSEL R67, R67, -INF , P2 ;  /* 0xff80000043437808 */ /* 0x000fe40001000000 */
[----:B------:R-:W-:Y:S02]  /*20d0*/  FMNMX.FTZ R3, R61, R8, !PT ;  /* 0x000000083d037209 */ /* 0x000fe40007810000 */
[C---:B------:R-:W-:Y:S02]  /*20e0*/  ISETP.GT.AND P6, PT, R4.reuse, 0x78, PT ;  /* 0x000000780400780c */ /* 0x040fe40003fc4270 */
[----:B------:R-:W-:-:S02]  /*20f0*/  ISETP.GT.AND P5, PT, R4, 0x80, PT ;  /* 0x000000800400780c */ /* 0x000fc40003fa4270 */
[C---:B------:R-:W-:Y:S02]  /*2100*/  ISETP.GT.AND P0, PT, R4.reuse, 0x81, PT ;  /* 0x000000810400780c */ /* 0x040fe40003f04270 */
[C---:B------:R-:W-:Y:S02]  /*2110*/  ISETP.GT.AND P1, PT, R4.reuse, 0x88, PT ;  /* 0x000000880400780c */ /* 0x040fe40003f24270 */
[----:B------:R-:W-:Y:S02]  /*2120*/  ISETP.GT.AND P2, PT, R4, 0x89, PT ;  /* 0x000000890400780c */ /* 0x000fe40003f44270 */
[----:B------:R-:W-:Y:S02]  /*2130*/  FMNMX.FTZ R13, R106, R107, !PT ;  /* 0x0000006b6a0d7209 */ /* 0x000fe40007810000 */
[----:B------:R-:W-:Y:S02]  /*2140*/  FMNMX.FTZ R8, R64, R3, !PT ;  /* 0x0000000340087209 */ /* 0x000fe40007810000 */
[----:B------:R-:W-:-:S02]  /*2150*/  FSEL R68, R68, -INF , P6 ;  /* 0xff80000044447808 */ /* 0x000fc40003000000 */
[----:B------:R-:W-:Y:S02]  /*2160*/  FSEL R62, R62, -INF , P4 ;  /* 0xff8000003e3e7808 */ /* 0x000fe40002000000 */
[----:B------:R-:W-:Y:S02]  /*2170*/  FSEL R63, R63, -INF , P3 ;  /* 0xff8000003f3f7808 */ /* 0x000fe40001800000 */
[----:B------:R-:W-:Y:S02]  /*2180*/  FSEL R43, R24, -INF , P5 ;  /* 0xff800000182b7808 */ /* 0x000fe40002800000 */
[----:B------:R-:W-:Y:S02]  /*2190*/  FSEL R47, R25, -INF , P0 ;  /* 0xff800000192f7808 */ /* 0x000fe40000000000 */
[----:B------:R-:W-:Y:S02]  /*21a0*/  P2R R12, PR, RZ, 0x1 ;  /* 0x00000001ff0c7803 */ /* 0x000fe40000000000 */
[----:B------:R-:W-:-:S02]  /*21b0*/  FSEL R51, R28, -INF , P1 ;  /* 0xff8000001c337808 */ /* 0x000fc40000800000 */
[----:B------:R-:W-:Y:S02]  /*21c0*/  P2R R11, PR, RZ, 0x2 ;  /* 0x00000002ff0b7803 */ /* 0x000fe40000000000 */
[----:B------:R-:W-:Y:S02]  /*21d0*/  FSEL R49, R29, -INF , P2 ;  /* 0xff8000001d317808 */ /* 0x000fe40001000000 */
[----:B------:R-:W-:Y:S02]  /*21e0*/  P2R R10, PR, RZ, 0x4 ;  /* 0x00000004ff0a7803 */ /* 0x000fe40000000000 */
[C---:B------:R-:W-:Y:S02]  /*21f0*/  ISETP.GT.AND P3, PT, R4.reuse, 0x90, PT ;  /* 0x000000900400780c */ /* 0x040fe40003f64270 */
[C---:B------:R-:W-:Y:S02]  /*2200*/  ISETP.GT.AND P4, PT, R4.reuse, 0x91, PT ;  /* 0x000000910400780c */ /* 0x040fe40003f84270 */
[----:B------:R-:W-:-:S02]  /*2210*/  ISETP.GT.AND P5, PT, R4, 0x98, PT ;  /* 0x000000980400780c */ /* 0x000fc40003fa4270 */
[C---:B------:R-:W-:Y:S02]  /*2220*/  ISETP.GT.AND P6, PT, R4.reuse, 0x99, PT ;  /* 0x000000990400780c */ /* 0x040fe40003fc4270 */
[C---:B------:R-:W-:Y:S02]  /*2230*/  ISETP.GT.AND P2, PT, R4.reuse, 0x78, PT ;  /* 0x000000780400780c */ /* 0x040fe40003f44270 */
[C---:B------:R-:W-:Y:S02]  /*2240*/  ISETP.GT.AND P1, PT, R4.reuse, 0x79, PT ;  /* 0x000000790400780c */ /* 0x040fe40003f24270 */
[----:B------:R-:W-:Y:S02]  /*2250*/  ISETP.GT.AND P0, PT, R4, 0x80, PT ;  /* 0x000000800400780c */ /* 0x000fe40003f04270 */
        /* <DEDUP_REMOVED lines=13> */
[----:B------:R-:W-:-:S02]  /*2330*/  FSEL R53, R32, -INF , P3 ;  /* 0xff80000020357808 */ /* 0x000fc40001800000 */
[----:B------:R-:W-:Y:S02]  /*2340*/  FMNMX.FTZ R8, R49, R8, !PT ;  /* 0x0000000831087209 */ /* 0x000fe40007810000 */
[----:B------:R-:W-:Y:S02]  /*2350*/  FMNMX.FTZ R21, R91, R4, !PT ;  /* 0x000000045b157209 */ /* 0x000fe40007810000 */
[----:B------:R-:W-:Y:S02]  /*2360*/  FSEL R44, R33, -INF , P4 ;  /* 0xff800000212c7808 */ /* 0x000fe40002000000 */
        /* <DEDUP_REMOVED lines=8> */
[----:B------:R-:W-:-:S02]  /*23f0*/  FMNMX.FTZ R7, R46, R3, !PT ;  /* 0x000000032e077209 */ /* 0x000fc40007810000 */
[----:B------:R-:W-:Y:S02]  /*2400*/  FMNMX.FTZ R25, R99, R4, !PT ;  /* 0x0000000463197209 */ /* 0x000fe40007810000 */
[----:B------:R-:W-:Y:S01]  /*2410*/  P2R R9, PR, RZ, 0x8 ;  /* 0x00000008ff097803 */ /* 0x000fe20000000000 */
[----:B------:R-:W1:Y:S01]  /*2420*/  SHFL.BFLY PT, R8, R7, 0x2, 0x1f ;  /* 0x0c401f0007087f89 */ /* 0x000e6200000e0000 */
[----:B------:R-:W-:Y:S02]  /*2430*/  FMNMX.FTZ R4, R102, R25, !PT ;  /* 0x0000001966047209 */ /* 0x000fe40007810000 */
[----:B------:R-:W-:Y:S02]  /*2440*/  FSEL R70, R70, -INF , P2 ;  /* 0xff80000046467808 */ /* 0x000fe40001000000 */
        /* <DEDUP_REMOVED lines=10> */
[----:B-1----:R-:W-:Y:S02]  /*24f0*/  FMNMX.FTZ R8, R7, R8, !PT ;  /* 0x0000000807087209 */ /* 0x002fe40007810000 */
[----:B------:R-:W-:Y:S02]  /*2500*/  FMNMX.FTZ R4, R82, R29, !PT ;  /* 0x0000001d52047209 */ /* 0x000fe40007810000 */
[----:B------:R-:W-:Y:S01]  /*2510*/  ISETP.NE.AND P2, PT, R10, RZ, PT ;  /* 0x000000ff0a00720c */ /* 0x000fe20003f45270 */
[----:B------:R-:W1:Y:S01]  /*2520*/  SHFL.BFLY PT, R3, R8, 0x1, 0x1f ;  /* 0x0c201f0008037f89 */ /* 0x000e6200000e0000 */
[----:B------:R-:W-:-:S02]  /*2530*/  FMNMX.FTZ R37, R83, R4, !PT ;  /* 0x0000000453257209 */ /* 0x000fc40007810000 */
[----:B------:R-:W-:Y:S02]  /*2540*/  FSEL R50, R30, -INF , P1 ;  /* 0xff8000001e327808 */ /* 0x000fe40000800000 */
[----:B------:R-:W-:Y:S02]  /*2550*/  FMNMX.FTZ R4, R86, R37, !PT ;  /* 0x0000002556047209 */ /* 0x000fe40007810000 */
[----:B------:R-:W-:Y:S02]  /*2560*/  FSEL R52, R31, -INF , P2 ;  /* 0xff8000001f347808 */ /* 0x000fe40001000000 */
[----:B------:R-:W-:Y:S02]  /*2570*/  FMNMX.FTZ R37, R87, R4, !PT ;  /* 0x0000000457257209 */ /* 0x000fe40007810000 */
[----:B------:R-:W-:Y:S02]  /*2580*/  FSEL R39, R39, -INF , P6 ;  /* 0xff80000027277808 */ /* 0x000fe40003000000 */
[----:B------:R-:W-:-:S02]  /*2590*/  FMNMX.FTZ R4, R58, R37, !PT ;  /* 0x000000253a047209 */ /* 0x000fc40007810000 */
[----:B------:R-:W-:Y:S02]  /*25a0*/  ISETP.NE.AND P0, PT, R6, RZ, PT ;  /* 0x000000ff0600720c */ /* 0x000fe40003f05270 */
[----:B------:R-:W-:-:S04]  /*25b0*/  FMNMX.FTZ R37, R59, R4, !PT ;  /* 0x000000043b257209 */ /* 0x000fc80007810000 */
[----:B------:R-:W-:Y:S02]  /*25c0*/  FMNMX.FTZ R4, R62, R37, !PT ;  /* 0x000000253e047209 */ /* 0x000fe40007810000 */
[----:B-1----:R-:W-:Y:S02]  /*25d0*/  FMNMX.FTZ R3, R8, R3, !PT ;  /* 0x0000000308037209 */ /* 0x002fe40007810000 */
[----:B------:R-:W-:Y:S02]  /*25e0*/  FMNMX.FTZ R37, R63, R4, !PT ;  /* 0x000000043f257209 */ /* 0x000fe40007810000 */
        /* <DEDUP_REMOVED lines=10> */
[----:B------:R-:W-:Y:S01]  /*2690*/  FSEL R54, R34, -INF , P3 ;  /* 0xff80000022367808 */ /* 0x000fe20001800000 */
[--C-:B------:R-:W-:Y:S01]  /*26a0*/  FFMA.FTZ R34, R56, UR50, -R48.reuse ;  /* 0x0000003238227c23 */ /* 0x100fe20008010830 */
[----:B------:R-:W-:Y:S01]  /*26b0*/  FMNMX.FTZ R4, R26, R73, !PT ;  /* 0x000000491a047209 */ /* 0x000fe20007810000 */
[----:B------:R1:W-:Y:S01]  /*26c0*/  MUFU.EX2 R29, R72 ;  /* 0x00000048001d7308 */ /* 0x0003e20000000800 */
[----:B------:R-:W-:Y:S01]  /*26d0*/  FSEL R56, R38, -INF , P5 ;  /* 0xff80000026387808 */ /* 0x000fe20002800000 */
[--C-:B------:R-:W-:Y:S01]  /*26e0*/  FFMA.FTZ R38, R60, UR50, -R48.reuse ;  /* 0x000000323c267c23 */ /* 0x100fe20008010830 */
[----:B------:R-:W-:Y:S01]  /*26f0*/  FMNMX.FTZ R73, R27, R4, !PT ;  /* 0x000000041b497209 */ /* 0x000fe20007810000 */
[--C-:B------:R-:W-:Y:S01]  /*2700*/  FFMA.FTZ R60, R64, UR50, -R48.reuse ;  /* 0x00000032403c7c23 */ /* 0x100fe20008010830 */
[----:B------:R-:W-:-:S01]  /*2710*/  FFMA.FTZ R64, R68, UR50, -R48 ;  /* 0x0000003244407c23 */ /* 0x000fc20008010830 */
[--C-:B------:R-:W-:Y:S01]  /*2720*/  FFMA.FTZ R68, R47, UR50, -R48.reuse ;  /* 0x000000322f447c23 */ /* 0x100fe20008010830 */
[----:B------:R-:W-:Y:S01]  /*2730*/  FMNMX.FTZ R73, R50, R73, !PT ;  /* 0x0000004932497209 */ /* 0x000fe20007810000 */
[--C-:B------:R-:W-:Y:S01]  /*2740*/  FFMA.FTZ R47, R51, UR50, -R48.reuse ;  /* 0x00000032332f7c23 */ /* 0x100fe20008010830 */
[----:B-1----:R-:W-:Y:S01]  /*2750*/  FSEL R72, R35, -INF , P4 ;  /* 0xff80000023487808 */ /* 0x002fe20002000000 */
[----:B------:R-:W-:Y:S01]  /*2760*/  IMAD.U32 R51, RZ, RZ, UR50 ;  /* 0x00000032ff337e24 */ /* 0x000fe2000f8e00ff */
        /* <DEDUP_REMOVED lines=20> */
[----:B------:R-:W-:-:S01]  /*28b0*/  FFMA.FTZ R20, R92, UR50, -R48 ;  /* 0x000000325c147c23 */ /* 0x000fc20008010830 */
[----:B------:R-:W1:Y:S01]  /*28c0*/  SHFL.BFLY PT, R73, R4, 0x2, 0x1f ;  /* 0x0c401f0004497f89 */ /* 0x000e6200000e0000 */
        /* <DEDUP_REMOVED lines=17> */
[----:B-1----:R-:W-:-:S07]  /*29e0*/  FMNMX.FTZ R73, R4, R73, !PT ;  /* 0x0000004904497209 */ /* 0x002fce0007810000 */
[----:B------:R-:W1:Y:S01]  /*29f0*/  MUFU.EX2 R7, R7 ;  /* 0x0000000700077308 */ /* 0x000e620000000800 */
[----:B------:R-:W2:Y:S07]  /*2a00*/  SHFL.BFLY PT, R4, R73, 0x1, 0x1f ;  /* 0x0c201f0049047f89 */ /* 0x000eae00000e0000 */
[----:B------:R3:W-:Y:S08]  /*2a10*/  MUFU.EX2 R30, R84 ;  /* 0x00000054001e7308 */ /* 0x0007f00000000800 */
[----:B------:R-:W4:Y:S08]  /*2a20*/  MUFU.EX2 R8, R8 ;  /* 0x0000000800087308 */ /* 0x000f300000000800 */
[----:B------:R-:W-:Y:S01]  /*2a30*/  MUFU.EX2 R9, R9 ;  /* 0x0000000900097308 */ /* 0x000fe20000000800 */
[----:B--2---:R-:W-:-:S04]  /*2a40*/  FMNMX.FTZ R4, R73, R4, !PT ;  /* 0x0000000449047209 */ /* 0x004fc80007810000 */
[C---:B------:R-:W-:Y:S01]  /*2a50*/  FSETP.NEU.FTZ.AND P1, PT, R4.reuse, -INF , PT ;  /* 0xff8000000400780b */ /* 0x040fe20003f3d000 */
[----:B------:R-:W-:-:S02]  /*2a60*/  FFMA.FTZ R51, R4, R51, -8 ;  /* 0xc100000004337423 */ /* 0x000fc40000010033 */
[----:B------:R-:W-:Y:S03]  /*2a70*/  MUFU.EX2 R10, R10 ;  /* 0x0000000a000a7308 */ /* 0x000fe60000000800 */
[----:B------:R-:W-:Y:S02]  /*2a80*/  FSEL R51, R51, RZ, P1 ;  /* 0x000000ff33337208 */ /* 0x000fe40000800000 */
[----:B------:R-:W-:-:S03]  /*2a90*/  PLOP3.LUT P1, PT, PT, PT, UP0, 0x80, 0x0 ;  /* 0x000000000000781c */ /* 0x000fc60003f2f008 */
[----:B------:R2:W-:Y:S01]  /*2aa0*/  MUFU.EX2 R21, R93 ;  /* 0x0000005d00157308 */ /* 0x0005e20000000800 */
[----:B------:R-:W-:-:S01]  /*2ab0*/  FFMA.FTZ R48, R106, UR50, -R51 ;  /* 0x000000326a307c23 */ /* 0x000fc20008010833 */
[--C-:B------:R-:W-:Y:S01]  /*2ac0*/  FFMA.FTZ R53, R107, UR50, -R51.reuse ;  /* 0x000000326b357c23 */ /* 0x100fe20008010833 */
[----:B------:R-:W-:-:S01]  /*2ad0*/  FFMA.FTZ R69, R110, UR50, -R51 ;  /* 0x000000326e457c23 */ /* 0x000fc20008010833 */
[--C-:B---3--:R-:W-:Y:S01]  /*2ae0*/  FFMA.FTZ R84, R111, UR50, -R51.reuse ;  /* 0x000000326f547c23 */ /* 0x108fe20008010833 */
[----:B------:R-:W-:-:S01]  /*2af0*/  FFMA.FTZ R73, R114, UR50, -R51 ;  /* 0x0000003272497c23 */ /* 0x000fc20008010833 */
[--C-:B------:R-:W-:Y:S01]  /*2b00*/  FFMA.FTZ R80, R115, UR50, -R51.reuse ;  /* 0x0000003273507c23 */ /* 0x100fe20008010833 */
[----:B------:R-:W-:-:S01]  /*2b10*/  FFMA.FTZ R85, R98, UR50, -R51 ;  /* 0x0000003262557c23 */ /* 0x000fc20008010833 */
[----:B------:R-:W-:Y:S01]  /*2b20*/  MUFU.EX2 R48, R48 ;  /* 0x0000003000307308 */ /* 0x000fe20000000800 */
[----:B------:R-:W-:-:S01]  /*2b30*/  FFMA.FTZ R98, R79, UR50, -R51 ;  /* 0x000000324f627c23 */ /* 0x000fc20008010833 */
[--C-:B------:R-:W-:Y:S01]  /*2b40*/  FFMA.FTZ R79, R83, UR50, -R51.reuse ;  /* 0x00000032534f7c23 */ /* 0x100fe20008010833 */
[----:B--2---:R-:W-:-:S01]  /*2b50*/  FFMA.FTZ R93, R78, UR50, -R51 ;  /* 0x000000324e5d7c23 */ /* 0x004fc20008010833 */
[--C-:B------:R-:W-:Y:S01]  /*2b60*/  FFMA.FTZ R83, R87, UR50, -R51.reuse ;  /* 0x0000003257537c23 */ /* 0x100fe20008010833 */
[----:B------:R-:W-:-:S01]  /*2b70*/  FFMA.FTZ R78, R82, UR50, -R51 ;  /* 0x00000032524e7c23 */ /* 0x000fc20008010833 */
[----:B-1----:R-:W-:Y:S01]  /*2b80*/  FADD.FTZ R87, R6, R7 ;  /* 0x0000000706577221 */ /* 0x002fe20000010000 */
[----:B------:R-:W-:-:S01]  /*2b90*/  FFMA.FTZ R82, R86, UR50, -R51 ;  /* 0x0000003256527c23 */ /* 0x000fc20008010833 */
[----:B------:R-:W1:Y:S01]  /*2ba0*/  MUFU.EX2 R53, R53 ;  /* 0x0000003500357308 */ /* 0x000e620000000800 */
[----:B------:R-:W-:-:S01]  /*2bb0*/  FFMA.FTZ R92, R119, UR50, -R51 ;  /* 0x00000032775c7c23 */ /* 0x000fc20008010833 */
[----:B----4-:R-:W-:Y:S01]  /*2bc0*/  FADD.FTZ R100, R8, R87 ;  /* 0x0000005708647221 */ /* 0x010fe20000010000 */
[----:B------:R-:W-:-:S01]  /*2bd0*/  FFMA.FTZ R77, R90, UR50, -R51 ;  /* 0x000000325a4d7c23 */ /* 0x000fc20008010833 */
[--C-:B------:R-:W-:Y:S01]  /*2be0*/  FFMA.FTZ R88, R91, UR50, -R51.reuse ;  /* 0x000000325b587c23 */ /* 0x100fe20008010833 */
[----:B0-----:R-:W-:-:S01]  /*2bf0*/  FFMA.FTZ R40, R59, UR50, -R51 ;  /* 0x000000323b287c23 */ /* 0x001fc20008010833 */
        /* <DEDUP_REMOVED lines=22> */
[----:B------:R-:W-:-:S04]  /*2d60*/  F2FP.SATFINITE.E4M3.F32.PACK_AB_MERGE_C R152, R9, R8, RZ ;  /* 0x000000080998723e */ /* 0x000fc800048070ff */
[----:B------:R0:W-:Y:S01]  /*2d70*/  MUFU.EX2 R37, R81 ;  /* 0x0000005100257308 */ /* 0x0001e20000000800 */
[----:B--2---:R-:W-:-:S01]  /*2d80*/  FADD.FTZ R86, R84, R87 ;  /* 0x0000005754567221 */ /* 0x004fc20000010000 */
[----:B------:R-:W-:Y:S02]  /*2d90*/  F2FP.SATFINITE.E4M3.F32.PACK_AB_MERGE_C R152, R7, R6, R152 ;  /* 0x000000060798723e */ /* 0x000fe40004807098 */
[----:B------:R-:W-:-:S04]  /*2da0*/  F2FP.SATFINITE.E4M3.F32.PACK_AB_MERGE_C R153, R84, R69, RZ ;  /* 0x000000455499723e */ /* 0x000fc800048070ff */
[----:B------:R-:W-:Y:S01]  /*2db0*/  MUFU.EX2 R11, R11 ;  /* 0x0000000b000b7308 */ /* 0x000fe20000000800 */
[----:B0-----:R-:W-:-:S01]  /*2dc0*/  FFMA.FTZ R81, R118, UR50, -R51 ;  /* 0x0000003276517c23 */ /* 0x001fc20008010833 */
[----:B-1----:R-:W-:Y:S01]  /*2dd0*/  FADD.FTZ R87, R73, R86 ;  /* 0x0000005649577221 */ /* 0x002fe20000010000 */
[----:B------:R-:W-:Y:S01]  /*2de0*/  F2FP.SATFINITE.E4M3.F32.PACK_AB_MERGE_C R153, R53, R48, R153 ;  /* 0x000000303599723e */ /* 0x000fe20004807099 */
[--C-:B------:R-:W-:Y:S02]  /*2df0*/  IMAD.MOV.U32 R53, RZ, RZ, R55.reuse ;  /* 0x000000ffff357224 */ /* 0x100fe400078e0037 */
[----:B------:R-:W-:Y:S02]  /*2e00*/  IMAD.MOV.U32 R48, RZ, RZ, R55 ;  /* 0x000000ffff307224 */ /* 0x000fe400078e0037 */
[----:B------:R-:W0:Y:S08]  /*2e10*/  MUFU.EX2 R80, R80 ;  /* 0x0000005000507308 */ /* 0x000e300000000800 */
[----:B------:R-:W1:Y:S08]  /*2e20*/  MUFU.EX2 R12, R12 ;  /* 0x0000000c000c7308 */ /* 0x000e700000000800 */
[----:B------:R2:W-:Y:S01]  /*2e30*/  MUFU.EX2 R15, R89 ;  /* 0x00000059000f7308 */ /* 0x0005e20000000800 */
[----:B0-----:R-:W-:-:S07]  /*2e40*/  FADD.FTZ R86, R80, R87 ;  /* 0x0000005750567221 */ /* 0x001fce0000010000 */
[----:B------:R-:W0:Y:S01]  /*2e50*/  MUFU.EX2 R81, R81 ;  /* 0x0000005100517308 */ /* 0x000e220000000800 */
[----:B--2---:R-:W-:-:S01]  /*2e60*/  FFMA.FTZ R89, R94, UR50, -R51 ;  /* 0x000000325e597c23 */ /* 0x004fc20008010833 */
[----:B------:R-:W-:Y:S01]  /*2e70*/  FFMA.FTZ R94, R95, UR50, -R51 ;  /* 0x000000325f5e7c23 */ /* 0x000fe20008010833 */
[----:B------:R-:W-:-:S04]  /*2e80*/  FADD.FTZ R95, R9, R100 ;  /* 0x00000064095f7221 */ /* 0x000fc80000010000 */
[----:B------:R-:W-:Y:S01]  /*2e90*/  FADD.FTZ R100, R10, R95 ;  /* 0x0000005f0a647221 */ /* 0x000fe20000010000 */
[----:B------:R-:W2:Y:S03]  /*2ea0*/  MUFU.EX2 R13, R117 ;  /* 0x00000075000d7308 */ /* 0x000ea60000000800 */
[----:B------:R-:W-:-:S04]  /*2eb0*/  FADD.FTZ R59, R11, R100 ;  /* 0x000000640b3b7221 */ /* 0x000fc80000010000 */
[----:B-1----:R-:W-:Y:S01]  /*2ec0*/  FADD.FTZ R100, R12, R59 ;  /* 0x0000003b0c647221 */ /* 0x002fe20000010000 */
[----:B------:R-:W1:Y:S01]  /*2ed0*/  MUFU.EX2 R92, R92 ;  /* 0x0000005c005c7308 */ /* 0x000e620000000800 */
[----:B------:R-:W-:-:S01]  /*2ee0*/  FFMA.FTZ R59, R63, UR50, -R51 ;  /* 0x000000323f3b7c23 */ /* 0x000fc20008010833 */
[----:B0-----:R-:W-:-:S06]  /*2ef0*/  FADD.FTZ R63, R81, R86 ;  /* 0x00000056513f7221 */ /* 0x001fcc0000010000 */
[----:B------:R-:W0:Y:S01]  /*2f00*/  MUFU.EX2 R14, R14 ;  /* 0x0000000e000e7308 */ /* 0x000e220000000800 */
[----:B--2---:R-:W-:-:S01]  /*2f10*/  FADD.FTZ R87, R13, R100 ;  /* 0x000000640d577221 */ /* 0x004fc20000010000 */
[----:B------:R-:W-:-:S04]  /*2f20*/  F2FP.SATFINITE.E4M3.F32.PACK_AB_MERGE_C R154, R13, R12, RZ ;  /* 0x0000000c0d9a723e */ /* 0x000fc800048070ff */
[----:B------:R-:W-:Y:S02]  /*2f30*/  F2FP.SATFINITE.E4M3.F32.PACK_AB_MERGE_C R154, R11, R10, R154 ;  /* 0x0000000a0b9a723e */ /* 0x000fe4000480709a */
[----:B------:R-:W2:Y:S01]  /*2f40*/  MUFU.EX2 R77, R77 ;  /* 0x0000004d004d7308 */ /* 0x000ea20000000800 */
[----:B-1----:R-:W-:-:S01]  /*2f50*/  FADD.FTZ R86, R92, R63 ;  /* 0x0000003f5c567221 */ /* 0x002fc20000010000 */
[----:B------:R-:W-:Y:S01]  /*2f60*/  FFMA.FTZ R63, R26, UR50, -R51 ;  /* 0x000000321a3f7c23 */ /* 0x000fe20008010833 */
[----:B------:R-:W-:-:S04]  /*2f70*/  F2FP.SATFINITE.E4M3.F32.PACK_AB_MERGE_C R155, R92, R81, RZ ;  /* 0x000000515c9b723e */ /* 0x000fc800048070ff */
[----:B------:R-:W-:Y:S01]  /*2f80*/  F2FP.SATFINITE.E4M3.F32.PACK_AB_MERGE_C R155, R80, R73, R155 ;  /* 0x00000049509b723e */ /* 0x000fe2000480709b */
        /* <DEDUP_REMOVED lines=9> */
[----:B0-----:R-:W-:-:S01]  /*3020*/  FADD.FTZ R100, R20, R95 ;  /* 0x0000005f14647221 */ /* 0x001fc20000010000 */
[----:B------:R-:W-:-:S03]  /*3030*/  F2FP.SATFINITE.E4M3.F32.PACK_AB_MERGE_C R136, R21, R20, RZ ;  /* 0x000000141588723e */ /* 0x000fc600048070ff */
[----:B------:R-:W-:Y:S01]  /*3040*/  FADD.FTZ R87, R21, R100 ;  /* 0x0000006415577221 */ /* 0x000fe20000010000 */
[----:B------:R-:W-:Y:S02]  /*3050*/  F2FP.SATFINITE.E4M3.F32.PACK_AB_MERGE_C R136, R15, R14, R136 ;  /* 0x0000000e0f88723e */ /* 0x000fe40004807088 */
[----:B------:R-:W0:Y:S01]  /*3060*/  MUFU.EX2 R24, R24 ;  /* 0x0000001800187308 */ /* 0x000e220000000800 */
[----:B--2---:R-:W-:-:S07]  /*3070*/  FADD.FTZ R27, R89, R26 ;  /* 0x0000001a591b7221 */ /* 0x004fce0000010000 */
[----:B------:R-:W-:Y:S01]  /*3080*/  MUFU.EX2 R85, R85 ;  /* 0x0000005500557308 */ /* 0x000fe20000000800 */
[----:B-1----:R-:W-:-:S04]  /*3090*/  F2FP.SATFINITE.E4M3.F32.PACK_AB_MERGE_C R137, R94, R89, RZ ;  /* 0x000000595e89723e */ /* 0x002fc800048070ff */
[----:B------:R-:W-:-:S03]  /*30a0*/  F2FP.SATFINITE.E4M3.F32.PACK_AB_MERGE_C R137, R88, R77, R137 ;  /* 0x0000004d5889723e */ /* 0x000fc60004807089 */
        /* <DEDUP_REMOVED lines=10> */
[----:B-1----:R-:W-:-:S01]  /*3150*/  FADD.FTZ R100, R33, R100 ;  /* 0x0000006421647221 */ /* 0x002fc20000010000 */
[----:B------:R-:W-:Y:S01]  /*3160*/  F2FP.SATFINITE.E4M3.F32.PACK_AB_MERGE_C R28, R33, R28, RZ ;  /* 0x0000001c211c723e */ /* 0x000fe200048070ff */
[----:B------:R-:W-:-:S02]  /*3170*/  IMAD.MOV.U32 R33, RZ, RZ, R55 ;  /* 0x000000ffff217224 */ /* 0x000fc400078e0037 */
[----:B------:R-:W-:Y:S01]  /*3180*/  FADD.FTZ R9, R29, R100 ;  /* 0x000000641d097221 */ /* 0x000fe20000010000 */
[----:B------:R-:W-:Y:S01]  /*3190*/  F2FP.SATFINITE.E4M3.F32.PACK_AB_MERGE_C R138, R25, R24, R28 ;  /* 0x00000018198a723e */ /* 0x000fe2000480701c */
[--C-:B------:R-:W-:Y:S01]  /*31a0*/  IMAD.MOV.U32 R28, RZ, RZ, R55.reuse ;  /* 0x000000ffff1c7224 */ /* 0x100fe200078e0037 */
[----:B------:R1:W-:Y:S01]  /*31b0*/  MUFU.EX2 R58, R62 ;  /* 0x0000003e003a7308 */ /* 0x0003e20000000800 */
[--C-:B------:R-:W-:Y:S02]  /*31c0*/  IMAD.MOV.U32 R25, RZ, RZ, R55.reuse ;  /* 0x000000ffff197224 */ /* 0x100fe400078e0037 */
[----:B------:R-:W-:-:S05]  /*31d0*/  IMAD.MOV.U32 R24, RZ, RZ, R55 ;  /* 0x000000ffff187224 */ /* 0x000fca00078e0037 */
[----:B------:R-:W2:Y:S01]  /*31e0*/  MUFU.EX2 R74, R74 ;  /* 0x0000004a004a7308 */ /* 0x000ea20000000800 */
[----:B-1----:R-:W-:-:S04]  /*31f0*/  FADD.FTZ R62, R94, R27 ;  /* 0x0000001b5e3e7221 */ /* 0x002fc80000010000 */
[----:B------:R-:W-:-:S03]  /*3200*/  FADD.FTZ R27, R85, R62 ;  /* 0x0000003e551b7221 */ /* 0x000fc60000010000 */
[----:B------:R-:W1:Y:S01]  /*3210*/  MUFU.EX2 R32, R32 ;  /* 0x0000002000207308 */ /* 0x000e620000000800 */
[----:B------:R-:W-:-:S04]  /*3220*/  FADD.FTZ R62, R90, R27 ;  /* 0x0000001b5a3e7221 */ /* 0x000fc80000010000 */
[----:B------:R-:W-:Y:S01]  /*3230*/  FADD.FTZ R51, R91, R62 ;  /* 0x0000003e5b337221 */ /* 0x000fe20000010000 */
[C---:B0-----:R-:W-:Y:S02]  /*3240*/  F2FP.SATFINITE.E4M3.F32.PACK_AB_MERGE_C R91, R96.reuse, R91, RZ ;  /* 0x0000005b605b723e */ /* 0x041fe400048070ff */
[----:B------:R-:W0:Y:S01]  /*3250*/  MUFU.EX2 R75, R75 ;  /* 0x0000004b004b7308 */ /* 0x000e220000000800 */
[----:B------:R-:W-:-:S01]  /*3260*/  FADD.FTZ R51, R96, R51 ;  /* 0x0000003360337221 */ /* 0x000fc20000010000 */
[----:B------:R-:W-:-:S03]  /*3270*/  F2FP.SATFINITE.E4M3.F32.PACK_AB_MERGE_C R139, R90, R85, R91 ;  /* 0x000000555a8b723e */ /* 0x000fc6000480705b */
[----:B--2---:R-:W-:Y:S01]  /*3280*/  FADD.FTZ R8, R74, R51 ;  /* 0x000000334a087221 */ /* 0x004fe20000010000 */
[----:B------:R-:W-:Y:S02]  /*3290*/  IMAD.MOV.U32 R51, RZ, RZ, R55 ;  /* 0x000000ffff337224 */ /* 0x000fe400078e0037 */
        /* <DEDUP_REMOVED lines=10> */
[----:B------:R-:W-:Y:S01]  /*3340*/  F2FP.SATFINITE.E4M3.F32.PACK_AB_MERGE_C R41, R42, R41, RZ ;  /* 0x000000292a29723e */ /* 0x000fe200048070ff */
[----:B------:R-:W-:-:S03]  /*3350*/  IMAD.MOV.U32 R42, RZ, RZ, R55 ;  /* 0x000000ffff2a7224 */ /* 0x000fc600078e0037 */
[----:B------:R-:W-:Y:S01]  /*3360*/  F2FP.SATFINITE.E4M3.F32.PACK_AB_MERGE_C R140, R32, R29, R41 ;  /* 0x0000001d208c723e */ /* 0x000fe20004807029 */
[----:B------:R-:W-:Y:S01]  /*3370*/  IMAD.MOV.U32 R41, RZ, RZ, R55 ;  /* 0x000000ffff297224 */ /* 0x000fe200078e0037 */
[----:B------:R-:W0:Y:S01]  /*3380*/  MUFU.EX2 R78, R78 ;  /* 0x0000004e004e7308 */ /* 0x000e220000000800 */
[----:B--2---:R-:W-:-:S01]  /*3390*/  FADD.FTZ R13, R98, R13 ;  /* 0x0000000d620d7221 */ /* 0x004fc20000010000 */
[----:B------:R-:W-:Y:S01]  /*33a0*/  F2FP.SATFINITE.E4M3.F32.PACK_AB_MERGE_C R93, R98, R93, RZ ;  /* 0x0000005d625d723e */ /* 0x000fe200048070ff */
[----:B------:R-:W-:Y:S01]  /*33b0*/  IMAD.MOV.U32 R32, RZ, RZ, R55 ;  /* 0x000000ffff207224 */ /* 0x000fe200078e0037 */
[----:B------:R-:W-:Y:S02]  /*33c0*/  MOV R29, R55 ;  /* 0x00000037001d7202 */ /* 0x000fe40000000f00 */
[----:B------:R-:W-:Y:S02]  /*33d0*/  F2FP.SATFINITE.E4M3.F32.PACK_AB_MERGE_C R141, R75, R74, R93 ;  /* 0x0000004a4b8d723e */ /* 0x000fe4000480705d */
[----:B------:R-:W2:Y:S01]  /*33e0*/  MUFU.EX2 R79, R79 ;  /* 0x0000004f004f7308 */ /* 0x000ea20000000800 */
[----:B-1----:R-:W-:-:S04]  /*33f0*/  FADD.FTZ R8, R36, R9 ;  /* 0x0000000924087221 */ /* 0x002fc80000010000 */
[----:B------:R-:W-:-:S03]  /*3400*/  FADD.FTZ R9, R37, R8 ;  /* 0x0000000825097221 */ /* 0x000fc60000010000 */
        /* <DEDUP_REMOVED lines=8> */
[C---:B0-----:R-:W-:Y:S01]  /*3490*/  F2FP.SATFINITE.E4M3.F32.PACK_AB_MERGE_C R30, R31.reuse, R30, RZ ;  /* 0x0000001e1f1e723e */ /* 0x041fe200048070ff */
[----:B------:R-:W-:-:S03]  /*34a0*/  FADD.FTZ R31, R31, R6 ;  /* 0x000000061f1f7221 */ /* 0x000fc60000010000 */
[----:B------:R-:W-:Y:S01]  /*34b0*/  F2FP.SATFINITE.E4M3.F32.PACK_AB_MERGE_C R142, R37, R36, R30 ;  /* 0x00000024258e723e */ /* 0x000fe2000480701e */
[----:B------:R-:W-:Y:S02]  /*34c0*/  IMAD.MOV.U32 R37, RZ, RZ, R55 ;  /* 0x000000ffff257224 */ /* 0x000fe400078e0037 */
[----:B------:R-:W0:Y:S01]  /*34d0*/  MUFU.EX2 R35, R35 ;  /* 0x0000002300237308 */ /* 0x000e220000000800 */
[----:B--2---:R-:W-:-:S01]  /*34e0*/  FADD.FTZ R8, R83, R8 ;  /* 0x0000000853087221 */ /* 0x004fc20000010000 */
[----:B------:R-:W-:Y:S01]  /*34f0*/  F2FP.SATFINITE.E4M3.F32.PACK_AB_MERGE_C R82, R83, R82, RZ ;  /* 0x000000525352723e */ /* 0x000fe200048070ff */
[--C-:B------:R-:W-:Y:S02]  /*3500*/  IMAD.MOV.U32 R36, RZ, RZ, R55.reuse ;  /* 0x000000ffff247224 */ /* 0x100fe400078e0037 */
[----:B------:R-:W-:Y:S01]  /*3510*/  FADD.FTZ R7, R5, R8 ;  /* 0x0000000805077221 */ /* 0x000fe20000010000 */
[----:B------:R-:W-:Y:S01]  /*3520*/  F2FP.SATFINITE.E4M3.F32.PACK_AB_MERGE_C R143, R79, R78, R82 ;  /* 0x0000004e4f8f723e */ /* 0x000fe20004807052 */
[----:B------:R-:W-:Y:S01]  /*3530*/  IMAD.MOV.U32 R30, RZ, RZ, R55 ;  /* 0x000000ffff1e7224 */ /* 0x000fe200078e0037 */
[----:B------:R-:W2:Y:S01]  /*3540*/  MUFU.EX2 R40, R40 ;  /* 0x0000002800287308 */ /* 0x000ea20000000800 */
[----:B-1----:R-:W-:-:S01]  /*3550*/  FADD.FTZ R6, R34, R31 ;  /* 0x0000001f22067221 */ /* 0x002fc20000010000 */
[----:B------:R-:W-:-:S06]  /*3560*/  IMAD.MOV.U32 R31, RZ, RZ, R55 ;  /* 0x000000ffff1f7224 */ /* 0x000fcc00078e0037 */
        /* <DEDUP_REMOVED lines=8> */
[C---:B0-----:R-:W-:Y:S01]  /*35f0*/  F2FP.SATFINITE.E4M3.F32.PACK_AB_MERGE_C R38, R57.reuse, R38, RZ ;  /* 0x000000263926723e */ /* 0x041fe200048070ff */
[----:B------:R-:W-:-:S03]  /*3600*/  FADD.FTZ R57, R57, R6 ;  /* 0x0000000639397221 */ /* 0x000fc60000010000 */
[----:B------:R-:W-:Y:S01]  /*3610*/  F2FP.SATFINITE.E4M3.F32.PACK_AB_MERGE_C R144, R35, R34, R38 ;  /* 0x000000222390723e */ /* 0x000fe20004807026 */
[--C-:B------:R-:W-:Y:S02]  /*3620*/  IMAD.MOV.U32 R38, RZ, RZ, R55.reuse ;  /* 0x000000ffff267224 */ /* 0x100fe400078e0037 */
[----:B------:R-:W0:Y:S01]  /*3630*/  MUFU.EX2 R26, R66 ;  /* 0x00000042001a7308 */ /* 0x000e220000000800 */
[C---:B--2---:R-:W-:Y:S01]  /*3640*/  F2FP.SATFINITE.E4M3.F32.PACK_AB_MERGE_C R58, R59.reuse, R58, RZ ;  /* 0x0000003a3b3a723e */ /* 0x044fe200048070ff */
[----:B------:R-:W-:Y:S01]  /*3650*/  FADD.FTZ R59, R59, R8 ;  /* 0x000000083b3b7221 */ /* 0x000fe20000010000 */
[--C-:B------:R-:W-:Y:S02]  /*3660*/  IMAD.MOV.U32 R35, RZ, RZ, R55.reuse ;  /* 0x000000ffff237224 */ /* 0x100fe400078e0037 */
[----:B------:R-:W-:Y:S01]  /*3670*/  F2FP.SATFINITE.E4M3.F32.PACK_AB_MERGE_C R145, R40, R5, R58 ;  /* 0x000000052891723e */ /* 0x000fe2000480703a */
[----:B------:R-:W-:Y:S02]  /*3680*/  IMAD.MOV.U32 R40, RZ, RZ, R55 ;  /* 0x000000ffff287224 */ /* 0x000fe400078e0037 */
[----:B------:R-:W2:Y:S01]  /*3690*/  MUFU.EX2 R61, R61 ;  /* 0x0000003d003d7308 */ /* 0x000ea20000000800 */
[----:B-1----:R-:W-:-:S01]  /*36a0*/  FADD.FTZ R6, R60, R57 ;  /* 0x000000393c067221 */ /* 0x002fc20000010000 */
[----:B------:R-:W-:-:S06]  /*36b0*/  IMAD.MOV.U32 R34, RZ, RZ, R55 ;  /* 0x000000ffff227224 */ /* 0x000fcc00078e0037 */
        /* <DEDUP_REMOVED lines=15> */
[----:B0-----:R-:W-:-:S01]  /*37b0*/  FADD.FTZ R8, R71, R8 ;  /* 0x0000000847087221 */ /* 0x001fc20000010000 */
[----:B------:R-:W-:-:S04]  /*37c0*/  F2FP.SATFINITE.E4M3.F32.PACK_AB_MERGE_C R70, R71, R70, RZ ;  /* 0x000000464746723e */ /* 0x000fc800048070ff */
[----:B------:R-:W-:Y:S01]  /*37d0*/  F2FP.SATFINITE.E4M3.F32.PACK_AB_MERGE_C R147, R27, R26, R70 ;  /* 0x0000001a1b93723e */ /* 0x000fe20004807046 */
[----:B------:R-:W-:Y:S01]  /*37e0*/  IMAD.MOV.U32 R27, RZ, RZ, R55 ;  /* 0x000000ffff1b7224 */ /* 0x000fe200078e0037 */
[----:B------:R-:W0:Y:S01]  /*37f0*/  MUFU.EX2 R68, R68 ;  /* 0x0000004400447308 */ /* 0x000e220000000800 */
[----:B--2---:R-:W-:-:S01]  /*3800*/  FADD.FTZ R11, R43, R6 ;  /* 0x000000062b0b7221 */ /* 0x004fc20000010000 */
[----:B------:R-:W-:-:S06]  /*3810*/  IMAD.MOV.U32 R26, RZ, RZ, R55 ;  /* 0x000000ffff1a7224 */ /* 0x000fcc00078e0037 */
        /* <DEDUP_REMOVED lines=8> */
[----:B------:R1:W3:Y:S01]  /*38a0*/  MUFU.EX2 R7, R52 ;  /* 0x0000003400077308 */ /* 0x0002e20000000800 */
[----:B0-----:R-:W-:-:S07]  /*38b0*/  FADD.FTZ R6, R50, R13 ;  /* 0x0000000d32067221 */ /* 0x001fce0000010000 */
[----:B------:R-:W0:Y:S01]  /*38c0*/  MUFU.EX2 R49, R49 ;  /* 0x0000003100317308 */ /* 0x000e220000000800 */
[C---:B--2---:R-:W-:Y:S01]  /*38d0*/  F2FP.SATFINITE.E4M3.F32.PACK_AB_MERGE_C R47, R76.reuse, R47, RZ ;  /* 0x0000002f4c2f723e */ /* 0x044fe200048070ff */
[----:B------:R-:W-:Y:S01]  /*38e0*/  FADD.FTZ R76, R76, R11 ;  /* 0x0000000b4c4c7221 */ /* 0x000fe20000010000 */
[----:B-1----:R-:W-:Y:S02]  /*38f0*/  IMAD.MOV.U32 R52, RZ, RZ, R55 ;  /* 0x000000ffff347224 */ /* 0x002fe400078e0037 */
[----:B------:R-:W-:Y:S01]  /*3900*/  F2FP.SATFINITE.E4M3.F32.PACK_AB_MERGE_C R148, R68, R43, R47 ;  /* 0x0000002b4494723e */ /* 0x000fe2000480702f */
[----:B------:R-:W-:Y:S01]  /*3910*/  IMAD.MOV.U32 R47, RZ, RZ, R55 ;  /* 0x000000ffff2f7224 */ /* 0x000fe200078e0037 */
[----:B------:R-:W-:Y:S01]  /*3920*/  MOV R43, R55 ;  /* 0x00000037002b7202 */ /* 0x000fe20000000f00 */
[----:B------:R-:W1:Y:S01]  /*3930*/  MUFU.EX2 R54, R54 ;  /* 0x0000003600367308 */ /* 0x000e620000000800 */
[C---:B---3--:R-:W-:Y:S01]  /*3940*/  F2FP.SATFINITE.E4M3.F32.PACK_AB_MERGE_C R50, R7.reuse, R50, RZ ;  /* 0x000000320732723e */ /* 0x048fe200048070ff */
[----:B------:R-:W-:-:S03]  /*3950*/  FADD.FTZ R7, R7, R6 ;  /* 0x0000000607077221 */ /* 0x000fc60000010000 */
[----:B------:R-:W-:Y:S01]  /*3960*/  F2FP.SATFINITE.E4M3.F32.PACK_AB_MERGE_C R149, R86, R63, R50 ;  /* 0x0000003f5695723e */ /* 0x000fe20004807032 */
[----:B------:R-:W-:Y:S02]  /*3970*/  IMAD.MOV.U32 R50, RZ, RZ, R55 ;  /* 0x000000ffff327224 */ /* 0x000fe400078e0037 */
        /* <DEDUP_REMOVED lines=10> */
[----:B-1----:R-:W-:Y:S01]  /*3a20*/  F2FP.SATFINITE.E4M3.F32.PACK_AB_MERGE_C R6, R46, R45, RZ ;  /* 0x0000002d2e06723e */ /* 0x002fe200048070ff */
[----:B------:R-:W-:-:S03]  /*3a30*/  FADD.FTZ R45, R45, R8 ;  /* 0x000000082d2d7221 */ /* 0x000fc60000010000 */
[----:B------:R-:W-:Y:S01]  /*3a40*/  F2FP.SATFINITE.E4M3.F32.PACK_AB_MERGE_C R150, R44, R49, R6 ;  /* 0x000000312c96723e */ /* 0x000fe20004807006 */
[----:B------:R-:W-:-:S01]  /*3a50*/  FADD.FTZ R6, R46, R45 ;  /* 0x0000002d2e067221 */ /* 0x000fc20000010000 */
[--C-:B------:R-:W-:Y:S02]  /*3a60*/  IMAD.MOV.U32 R49, RZ, RZ, R55.reuse ;  /* 0x000000ffff317224 */ /* 0x100fe400078e0037 */
[--C-:B------:R-:W-:Y:S02]  /*3a70*/  IMAD.MOV.U32 R46, RZ, RZ, R55.reuse ;  /* 0x000000ffff2e7224 */ /* 0x100fe400078e0037 */
[--C-:B------:R-:W-:Y:S02]  /*3a80*/  IMAD.MOV.U32 R45, RZ, RZ, R55.reuse ;  /* 0x000000ffff2d7224 */ /* 0x100fe400078e0037 */
[----:B------:R-:W-:Y:S01]  /*3a90*/  IMAD.MOV.U32 R44, RZ, RZ, R55 ;  /* 0x000000ffff2c7224 */ /* 0x000fe200078e0037 */
[----:B0-----:R-:W-:Y:S01]  /*3aa0*/  F2FP.SATFINITE.E4M3.F32.PACK_AB_MERGE_C R7, R39, R56, RZ ;  /* 0x000000382707723e */ /* 0x001fe200048070ff */
[----:B------:R-:W-:-:S03]  /*3ab0*/  FADD.FTZ R56, R56, R5 ;  /* 0x0000000538387221 */ /* 0x000fc60000010000 */
[----:B------:R-:W-:Y:S01]  /*3ac0*/  F2FP.SATFINITE.E4M3.F32.PACK_AB_MERGE_C R151, R9, R54, R7 ;  /* 0x000000360997723e */ /* 0x000fe20004807007 */
[----:B------:R-:W-:-:S01]  /*3ad0*/  FADD.FTZ R5, R39, R56 ;  /* 0x0000003827057221 */ /* 0x000fc20000010000 */
        /* <DEDUP_REMOVED lines=21> */
[----:B------:R-:W-:Y:S01]  /*3c30*/  UIADD3 UR21, UR52, -0x2, URZ ;  /* 0xfffffffe34157890 */ /* 0x000fe2000fffe03f */
[----:B------:R-:W-:Y:S01]  /*3c40*/  UMOV UR20, UR43 ;  /* 0x0000002b00147c82 */ /* 0x000fe20008000000 */
[----:B------:R-:W-:-:S10]  /*3c50*/  UMOV UR19, UR44 ;  /* 0x0000002c00137c82 */ /* 0x000fd40008000000 */
.L_x_13103:
[----:B------:R-:W-:-:S04]  /*3c60*/  UISETP.NE.AND UP0, UPT, UR19, 0x1, UPT ;  /* 0x000000011300788c */ /* 0x000fc8000bf05270 */
[----:B------:R-:W-:-:S04]  /*3c70*/  USEL UR43, URZ, 0x1, UP0 ;  /* 0x000000013f2b7887 */ /* 0x000fc80008000000 */
[----:B------:R-:W-:Y:S01]  /*3c80*/  ULOP3.LUT UR43, UR20, UR43, URZ, 0x3c, !UPT ;  /* 0x0000002b142b7292 */ /* 0x000fe2000f8e3c3f */
[----:B------:R-:W-:Y:S11]  /*3c90*/  @!P0 BRA `(.L_x_13093) ;  /* 0x0000000000048947 */ /* 0x000ff60003800000 */
[----:B------:R-:W-:Y:S01]  /*3ca0*/  BPT.TRAP 0x1 ;  /* 0x000000040000795c */ /* 0x000fe20000300000 */
.L_x_13093:
        /* <DEDUP_REMOVED lines=12> */
.L_x_13094:
[----:B-1----:R-:W-:Y:S05]  /*3d70*/  @P1 BRA `(.L_x_13095) ;  /* 0x0000000000081947 */ /* 0x002fea0003800000 */
[----:B------:R-:W1:Y:S02]  /*3d80*/  SYNCS.PHASECHK.TRANS64.TRYWAIT P1, [UR18+0x13230], R3 ;  /* 0x01323003ff0075a7 */ /* 0x000e640008020152 */
[----:B-1----:R-:W-:Y:S05]  /*3d90*/  @!P1 BRA `(.L_x_13096) ;  /* 0x0000008400509947 */ /* 0x002fea0003800000 */
.L_x_13095:
[----:B------:R-:W-:Y:S01]  /*3da0*/  R2UR UR22, R0 ;  /* 0x00000000001672ca */ /* 0x000fe200000e0000 */
[----:B------:R-:W-:Y:S01]  /*3db0*/  WARPGROUP.ARRIVE ;  /* 0x00000000000079c5 */ /* 0x000fe20000000000 */
[----:B------:R-:W-:Y:S01]  /*3dc0*/  UMOV UR39, 0x80000020 ;  /* 0x8000002000277882 */ /* 0x000fe20000000000 */
[----:B------:R-:W-:Y:S01]  /*3dd0*/  UMOV UR8, UR36 ;  /* 0x0000002400087c82 */ /* 0x000fe20008000000 */
[----:B------:R-:W-:Y:S01]  /*3de0*/  UMOV UR9, UR37 ;  /* 0x0000002500097c82 */ /* 0x000fe20008000000 */
[----:B------:R-:W-:Y:S01]  /*3df0*/  UMOV UR11, 0x80000020 ;  /* 0x80000020000b7882 */ /* 0x000fe20000000000 */
[----:B------:R-:W-:Y:S01]  /*3e00*/  UMOV UR12, UR36 ;  /* 0x00000024000c7c82 */ /* 0x000fe20008000000 */
[----:B------:R-:W-:Y:S01]  /*3e10*/  UMOV UR13, UR37 ;  /* 0x00000025000d7c82 */ /* 0x000fe20008000000 */
[----:B------:R-:W-:Y:S01]  /*3e20*/  UMOV UR15, 0x80000020 ;  /* 0x80000020000f7882 */ /* 0x000fe20000000000 */
[----:B------:R-:W-:-:S04]  /*3e30*/  UMOV UR7, 0x80000020 ;  /* 0x8000002000077882 */ /* 0x000fc80000000000 */
[----:B------:R-:W-:-:S04]  /*3e40*/  UIMAD UR22, UR44, 0x280, UR22 ;  /* 0x000002802c1678a4 */ /* 0x000fc8000f8e0216 */
[----:B------:R-:W-:Y:S02]  /*3e50*/  UIADD3 UR10, UR22, 0x80, URZ ;  /* 0x00000080160a7890 */ /* 0x000fe4000fffe03f */
[----:B------:R-:W-:Y:S02]  /*3e60*/  UIADD3 UR14, UR22, 0x100, URZ ;  /* 0x00000100160e7890 */ /* 0x000fe4000fffe03f */
[----:B------:R-:W-:Y:S01]  /*3e70*/  UMOV UR38, UR22 ;  /* 0x0000001600267c82 */ /* 0x000fe20008000000 */
[----:B------:R-:W-:Y:S01]  /*3e80*/  UIADD3 UR6, UR22, 0x200, URZ ;  /* 0x0000020016067890 */ /* 0x000fe2000fffe03f */
        /* <DEDUP_REMOVED lines=49> */
.L_x_13097:
[----:B------:R-:W-:Y:S01]  /*41a0*/  ULEA UR9, UR19, UR17, 0x3 ;  /* 0x0000001113097291 */ /* 0x000fe2000f8e183f */
[----:B01----:R-:W-:-:S05]  /*41b0*/  IMAD.U32 R3, RZ, RZ, UR20 ;  /* 0x00000014ff037e24 */ /* 0x003fca000f8e00ff */
[----:B------:R-:W-:-:S04]  /*41c0*/  SHF.L.U32 R3, R3, 0x1f, RZ ;  /* 0x0000001f03037819 */ /* 0x000fc800000006ff */
[----:B------:R0:W1:Y:S01]  /*41d0*/  SYNCS.PHASECHK.TRANS64.TRYWAIT P1, [UR9+0x13250], R3 ;  /* 0x01325003ff0075a7 */ /* 0x0000620008020149 */
[----:B------:R-:W-:Y:S05]  /*41e0*/  @!P0 BRA `(.L_x_13098) ;  /* 0x0000000000048947 */ /* 0x000fea0003800000 */
[----:B------:R-:W-:Y:S01]  /*41f0*/  BPT.TRAP 0x1 ;  /* 0x000000040000795c */ /* 0x000fe20000300000 */
.L_x_13098:
[----:B-1----:R-:W-:Y:S05]  /*4200*/  @P1 BRA `(.L_x_13099) ;  /* 0x0000000000081947 */ /* 0x002fea0003800000 */
[----:B------:R-:W1:Y:S02]  /*4210*/  SYNCS.PHASECHK.TRANS64.TRYWAIT P1, [UR9+0x13250], R3 ;  /* 0x01325003ff0075a7 */ /* 0x000e640008020149 */
[----:B-1----:R-:W-:Y:S05]  /*4220*/  @!P1 BRA `(.L_x_13100) ;  /* 0x0000008000449947 */ /* 0x002fea0003800000 */
.L_x_13099:
        /* <DEDUP_REMOVED lines=8> */
[----:B------:R-:W-:Y:S01]  /*42b0*/  QGMMA.64x64x32.F32.E4M3.E4M3 R24, R152, gdesc[UR4], R24, gsb0 ;  /* 0x00e0000498187df3 */ /* 0x000fe20008000818 */
[----:B------:R-:W-:Y:S01]  /*42c0*/  UIADD3 UR6, UR8, 0x80, URZ ;  /* 0x0000008008067890 */ /* 0x000fe2000fffe03f */
[----:B------:R-:W-:Y:S01]  /*42d0*/  UMOV UR7, 0xc0000010 ;  /* 0xc000001000077882 */ /* 0x000fe20000000000 */
[----:B------:R-:W-:Y:S02]  /*42e0*/  WARPGROUP.DEPBAR.LE gsb0, 0x0 ;  /* 0x00008000000079c5 */ /* 0x000fe40000010000 */
[----:B------:R-:W-:-:S06]  /*42f0*/  WARPGROUP.ARRIVE ;  /* 0x00000000000079c5 */ /* 0x000fcc0000000000 */
        /* <DEDUP_REMOVED lines=8> */
[----:B------:R-:W-:Y:S01]  /*4380*/  UIADD3 UR8, UR8, 0x200, URZ ;  /* 0x0000020008087890 */ /* 0x000fe2000fffe03f */
[----:B------:R-:W-:Y:S02]  /*4390*/  WARPGROUP.DEPBAR.LE gsb0, 0x0 ;  /* 0x00008000000079c5 */ /* 0x000fe40000010000 */
[----:B------:R-:W-:-:S06]  /*43a0*/  WARPGROUP.ARRIVE ;  /* 0x00000000000079c5 */ /* 0x000fcc0000000000 */
[----:B------:R-:W-:Y:S01]  /*43b0*/  QGMMA.64x64x32.F32.E4M3.E4M3 R24, R144, gdesc[UR4], R24, gsb0 ;  /* 0x00e0000490187df3 */ /* 0x000fe20008000818 */
[----:B------:R-:W-:Y:S01]  /*43c0*/  UMOV UR6, UR8 ;  /* 0x0000000800067c82 */ /* 0x000fe20008000000 */
[----:B------:R-:W-:Y:S01]  /*43d0*/  UMOV UR7, 0xc0000010 ;  /* 0xc000001000077882 */ /* 0x000fe20000000000 */
[----:B------:R-:W-:Y:S02]  /*43e0*/  WARPGROUP.DEPBAR.LE gsb0, 0x0 ;  /* 0x00008000000079c5 */ /* 0x000fe40000010000 */
[----:B------:R-:W-:-:S06]  /*43f0*/  WARPGROUP.ARRIVE ;  /* 0x00000000000079c5 */ /* 0x000fcc0000000000 */
[----:B------:R-:W-:Y:S03]  /*4400*/  QGMMA.64x64x32.F32.E4M3.E4M3 R24, R148, gdesc[UR4], R24, gsb0 ;  /* 0x00e0000494187df3 */ /* 0x000fe60008000818 */
[----:B------:R-:W-:Y:S02]  /*4410*/  WARPGROUP.DEPBAR.LE gsb0, 0x0 ;  /* 0x00008000000079c5 */ /* 0x000fe40000010000 */
[----:B------:R-:W-:Y:S05]  /*4420*/  @!P0 BRA `(.L_x_13101) ;  /* 0x0000000000048947 */ /* 0x000fea0003800000 */
[----:B------:R-:W-:Y:S01]  /*4430*/  BPT.TRAP 0x1 ;  /* 0x000000040000795c */ /* 0x000fe20000300000 */
.L_x_13101:
[----:B-1----:R-:W-:Y:S01]  /*4440*/  FMNMX.FTZ R4, R120, R7, !PT ;  /* 0x0000000778047209 */ /* 0x002fe20007810000 */
[----:B------:R-:W-:Y:S01]  /*4450*/  UIADD3 UR18, UR18, 0x13240, URZ ;  /* 0x0001324012127890 */ /* 0x000fe2000fffe03f */
[----:B------:R-:W-:Y:S02]  /*4460*/  FMNMX.FTZ R8, R122, R9, !PT ;  /* 0x000000097a087209 */ /* 0x000fe40007810000 */
[----:B0-----:R-:W-:Y:S01]  /*4470*/  FMNMX.FTZ R3, R121, R4, !PT ;  /* 0x0000000479037209 */ /* 0x001fe20007810000 */
[----:B------:R-:W-:Y:S01]  /*4480*/  UPRMT UR18, UR16, 0x654, UR18 ;  /* 0x0000065410127896 */ /* 0x000fe20008000012 */
[----:B------:R-:W-:Y:S02]  /*4490*/  FMNMX.FTZ R11, R123, R8, !PT ;  /* 0x000000087b0b7209 */ /* 0x000fe40007810000 */
[----:B------:R-:W-:Y:S02]  /*44a0*/  FMNMX.FTZ R4, R124, R3, !PT ;  /* 0x000000037c047209 */ /* 0x000fe40007810000 */
[----:B------:R-:W-:-:S02]  /*44b0*/  FMNMX.FTZ R8, R126, R11, !PT ;  /* 0x0000000b7e087209 */ /* 0x000fc40007810000 */
[----:B------:R-:W-:Y:S02]  /*44c0*/  FMNMX.FTZ R3, R125, R4, !PT ;  /* 0x000000047d037209 */ /* 0x000fe40007810000 */
[----:B------:R-:W-:Y:S01]  /*44d0*/  FMNMX.FTZ R11, R127, R8, !PT ;  /* 0x000000087f0b7209 */ /* 0x000fe20007810000 */
[----:B------:R-:W-:Y:S01]  /*44e0*/  SYNCS.ARRIVE.TRANS64.RED.A1T0 RZ, [UR18], RZ ;  /* 0x000000ffffff79a7 */ /* 0x000fe20008100412 */
        /* <DEDUP_REMOVED lines=82> */
[----:B------:R-:W-:Y:S02]  /*4a10*/  FADD.FTZ R9, -R4, R9 ;  /* 0x0000000904097221 */ /* 0x000fe40000010100 */
[----:B------:R-:W-:Y:S02]  /*4a20*/  FMUL.FTZ R7, R7, UR50 ;  /* 0x0000003207077c20 */ /* 0x000fe40008410000 */
[----:B------:R-:W-:Y:S01]  /*4a30*/  FMUL.FTZ R8, R9, UR50 ;  /* 0x0000003209087c20 */ /* 0x000fe20008410000 */
[----:B------:R-:W-:-:S03]  /*4a40*/  FFMA.FTZ R9, R3, R12, -8 ;  /* 0xc100000003097423 */ /* 0x000fc6000001000c */
[----:B------:R-:W-:Y:S01]  /*4a50*/  MUFU.EX2 R7, R7 ;  /* 0x0000000700077308 */ /* 0x000fe20000000800 */
        /* <DEDUP_REMOVED lines=41> */
[----:B------:R-:W-:Y:S01]  /*4cf0*/  FFMA.FTZ R69, R4, R121, -8 ;  /* 0xc100000004457423 */ /* 0x000fe20000010079 */
[----:B------:R-:W-:Y:S03]  /*4d00*/  MUFU.EX2 R8, R8 ;  /* 0x0000000800087308 */ /* 0x000fe60000000800 */
        /* <DEDUP_REMOVED lines=49> */
[----:B------:R-:W-:-:S04]  /*5020*/  FFMA.FTZ R69, R71, UR50, -R69 ;  /* 0x0000003247457c23 */ /* 0x000fc80008010845 */
        /* <DEDUP_REMOVED lines=152> */
.L_x_13102:
        /* <DEDUP_REMOVED lines=78> */
[----:B------:R-:W-:Y:S01]  /*5e90*/  IMAD.MOV.U32 R9, RZ, RZ, R4 ;  /* 0x000000ffff097224 */ /* 0x000fe200078e0004 */
[----:B------:R-:W-:Y:S01]  /*5ea0*/  F2FP.SATFINITE.E4M3.F32.PACK_AB_MERGE_C R149, R59, R58, R62 ;  /* 0x0000003a3b95723e */ /* 0x000fe2000480703e */
[----:B------:R-:W-:Y:S01]  /*5eb0*/  IMAD.MOV.U32 R7, RZ, RZ, R3 ;  /* 0x000000ffff077224 */ /* 0x000fe200078e0003 */
[----:B------:R-:W-:Y:S01]  /*5ec0*/  F2FP.SATFINITE.E4M3.F32.PACK_AB_MERGE_C R151, R67, R66, R70 ;  /* 0x000000424397723e */ /* 0x000fe20004807046 */
[----:B------:R-:W-:Y:S06]  /*5ed0*/  @P1 BRA `(.L_x_13103) ;  /* 0xffffffdc00601947 */ /* 0x000fec000383ffff */
.L_x_13092:
[----:B------:R-:W-:Y:S06]  /*5ee0*/  BAR.ARV 0x8, 0x200 ;  /* 0x0208000000007b1d */ /* 0x000fec0000002000 */
[----:B------:R-:W-:Y:S05]  /*5ef0*/  @!P0 BRA `(.L_x_13104) ;  /* 0x0000000000048947 */ /* 0x000fea0003800000 */
[----:B------:R-:W-:Y:S01]  /*5f00*/  BPT.TRAP 0x1 ;  /* 0x000000040000795c */ /* 0x000fe20000300000 */
.L_x_13104:
[----:B------:R-:W0:Y:S01]  /*5f10*/  S2UR UR5, SR_CgaCtaId ;  /* 0x00000000000579c3 */ /* 0x000e220000008800 */
[----:B------:R-:W-:Y:S01]  /*5f20*/  UMOV UR4, 0x400 ;  /* 0x0000040000047882 */ /* 0x000fe20000000000 */
[----:B------:R-:W-:-:S04]  /*5f30*/  MOV R0, UR43 ;  /* 0x0000002b00007c02 */ /* 0x000fc80008000f00 */
[----:B------:R-:W-:Y:S01]  /*5f40*/  SHF.L.U32 R0, R0, 0x1f, RZ ;  /* 0x0000001f00007819 */ /* 0x000fe200000006ff */
[----:B0-----:R-:W-:-:S04]  /*5f50*/  ULEA UR4, UR5, UR4, 0x18 ;  /* 0x0000000405047291 */ /* 0x001fc8000f8ec03f */
[----:B------:R-:W-:-:S09]  /*5f60*/  ULEA UR6, UR44, UR4, 0x3 ;  /* 0x000000042c067291 */ /* 0x000fd2000f8e183f */
[----:B------:R0:W1:Y:S01]  /*5f70*/  SYNCS.PHASECHK.TRANS64.TRYWAIT P1, [UR6+0x13250], R0 ;  /* 0x01325000ff0075a7 */ /* 0x0000620008020146 */
[----:B------:R-:W-:Y:S05]  /*5f80*/  @!P0 BRA `(.L_x_13105) ;  /* 0x0000000000048947 */ /* 0x000fea0003800000 */
[----:B------:R-:W-:Y:S01]  /*5f90*/  BPT.TRAP 0x1 ;  /* 0x000000040000795c */ /* 0x000fe20000300000 */
.L_x_13105:
[----:B-1----:R-:W-:Y:S05]  /*5fa0*/  @P1 BRA `(.L_x_13106) ;  /* 0x0000000000081947 */ /* 0x002fea0003800000 */
[----:B------:R-:W1:Y:S02]  /*5fb0*/  SYNCS.PHASECHK.TRANS64.TRYWAIT P1, [UR6+0x13250], R0 ;  /* 0x01325000ff0075a7 */ /* 0x000e640008020146 */
[----:B-1----:R-:W-:Y:S05]  /*5fc0*/  @!P1 BRA `(.L_x_13107) ;  /* 0x0000006000f49947 */ /* 0x002fea0003800000 */
.L_x_13106:
[----:B------:R-:W-:Y:S01]  /*5fd0*/  ULDC.64 UR8, c[0x0][0x9a0] ;  /* 0x0002680000087ab9 */ /* 0x000fe20000000a00 */
[----:B------:R-:W-:Y:S01]  /*5fe0*/  UIADD3 UR7, UR4, 0x1000, URZ ;  /* 0x0000100004077890 */ /* 0x000fe2000fffe03f */
[----:B------:R-:W-:Y:S01]  /*5ff0*/  WARPGROUP.ARRIVE ;  /* 0x00000000000079c5 */ /* 0x000fe20000000000 */
[----:B------:R-:W-:Y:S01]  /*6000*/  UISETP.NE.U32.AND UP0, UPT, UR8, URZ, UPT ;  /* 0x0000003f0800728c */ /* 0x000fe2000bf05070 */
[----:B-1----:R-:W-:Y:S01]  /*6010*/  IMAD.MOV.U32 R7, RZ, RZ, 0x3f800000 ;  /* 0x3f800000ff077424 */ /* 0x002fe200078e00ff */
[----:B------:R-:W-:Y:S02]  /*6020*/  USHF.R.U32.HI UR7, URZ, 0x4, UR7 ;  /* 0x000000043f077899 */ /* 0x000fe40008011607 */
[----:B------:R-:W-:Y:S02]  /*6030*/  UISETP.NE.AND.EX UP0, UPT, UR9, URZ, UPT, UP0 ;  /* 0x0000003f0900728c */ /* 0x000fe4000bf05300 */
[----:B------:R-:W-:-:S04]  /*6040*/  ULOP3.LUT UR7, UR7, 0x3fff, URZ, 0xc0, !UPT ;  /* 0x00003fff07077892 */ /* 0x000fc8000f8ec03f */
[----:B------:R-:W-:Y:S01]  /*6050*/  ULOP3.LUT UR14, UR7, 0x10000, URZ, 0xfc, !UPT ;  /* 0x00010000070e7892 */ /* 0x000fe2000f8efc3f */
[----:B------:R-:W-:-:S04]  /*6060*/  PLOP3.LUT P1, PT, PT, PT, UP0, 0x80, 0x0 ;  /* 0x000000000000781c */ /* 0x000fc80003f2f008 */
[----:B------:R-:W-:Y:S01]  /*6070*/  @UP0 USHF.R.S32.HI UR7, URZ, 0x1f, UR49 ;  /* 0x0000001f3f070899 */ /* 0x000fe20008011431 */
[----:B------:R-:W-:Y:S01]  /*6080*/  @UP0 ULDC.64 UR10, c[0x0][0x9c8] ;  /* 0x00027200000a0ab9 */ /* 0x000fe20000000a00 */
[----:B------:R-:W-:Y:S02]  /*6090*/  @UP0 UIADD3 UR15, -UR49, URZ, URZ ;  /* 0x0000003f310f0290 */ /* 0x000fe4000fffe13f */
[----:B------:R-:W-:Y:S02]  /*60a0*/  @UP0 UIMAD UR7, UR7, UR10, URZ ;  /* 0x0000000a070702a4 */ /* 0x000fe4000f8e023f */
[----:B------:R-:W-:Y:S02]  /*60b0*/  @UP0 UIMAD.WIDE.U32 UR12, UR49, UR10, URZ ;  /* 0x0000000a310c02a5 */ /* 0x000fe4000f8e003f */
[----:B------:R-:W-:Y:S02]  /*60c0*/  @UP0 UIMAD UR10, UR49, UR11, UR7 ;  /* 0x0000000b310a02a4 */ /* 0x000fe4000f8e0207 */
[----:B------:R-:W-:-:S02]  /*60d0*/  UIMAD UR7, UR44, 0x280, UR14 ;  /* 0x000002802c0778a4 */ /* 0x000fc4000f8e020e */
[----:B------:R-:W-:Y:S01]  /*60e0*/  @UP0 UIADD3 UR13, UR13, UR10, URZ ;  /* 0x0000000a0d0d0290 */ /* 0x000fe2000fffe03f */
[----:B------:R-:W-:Y:S01]  /*60f0*/  UMOV UR11, 0xc0000010 ;  /* 0xc0000010000b7882 */ /* 0x000fe20000000000 */
[----:B------:R-:W-:-:S03]  /*6100*/  @UP0 ULDC UR16, c[0x0][0xc44] ;  /* 0x0003110000100ab9 */ /* 0x000fc60000000800 */
[----:B------:R-:W-:Y:S01]  /*6110*/  UMOV UR10, UR7 ;  /* 0x00000007000a7c82 */ /* 0x000fe20008000000 */
[----:B------:R-:W-:Y:S01]  /*6120*/  @UP0 UIMAD UR15, UR16, UR15, UR48 ;  /* 0x0000000f100f02a4 */ /* 0x000fe2000f8e0230 */
[----:B------:R-:W-:Y:S02]  /*6130*/  QGMMA.64x64x32.F32.E4M3.E4M3 R24, R152, gdesc[UR8], R24, gsb0 ;  /* 0x00e0000898187df3 */ /* 0x000fe40008000818 */
[----:B------:R-:W-:Y:S01]  /*6140*/  @UP0 ULDC.64 UR16, c[0x0][0x9d0] ;  /* 0x0002740000100ab9 */ /* 0x000fe20000000a00 */
[----:B------:R-:W-:Y:S02]  /*6150*/  @UP0 USHF.R.S32.HI UR14, URZ, 0x1f, UR15 ;  /* 0x0000001f3f0e0899 */ /* 0x000fe4000801140f */
[----:B------:R-:W-:Y:S02]  /*6160*/  @UP0 UIMAD.WIDE.U32 UR10, UR15, UR16, UR12 ;  /* 0x000000100f0a02a5 */ /* 0x000fe4000f8e000c */
[----:B------:R-:W-:Y:S02]  /*6170*/  @UP0 UIMAD UR14, UR14, UR16, URZ ;  /* 0x000000100e0e02a4 */ /* 0x000fe4000f8e023f */
[----:B------:R-:W-:-:S02]  /*6180*/  @UP0 ULEA UR8, UP1, UR10, UR8, 0x2 ;  /* 0x000000080a080291 */ /* 0x000fc4000f82103f */
[----:B------:R-:W-:-:S04]  /*6190*/  @UP0 UIMAD UR14, UR15, UR17, UR14 ;  /* 0x000000110f0e02a4 */ /* 0x000fc8000f8e020e */
[----:B------:R-:W-:Y:S01]  /*61a0*/  @UP0 UIADD3 UR11, UR11, UR14, URZ ;  /* 0x0000000e0b0b0290 */ /* 0x000fe2000fffe03f */
[----:B------:R-:W-:-:S03]  /*61b0*/  IMAD.U32 R8, RZ, RZ, UR8 ;  /* 0x00000008ff087e24 */ /* 0x000fc6000f8e00ff */
[----:B------:R-:W-:-:S06]  /*61c0*/  @UP0 ULEA.HI.X UR9, UR10, UR9, UR11, 0x2, UP1 ;  /* 0x000000090a090291 */ /* 0x000fcc00088f140b */
[----:B------:R-:W-:Y:S01]  /*61d0*/  IMAD.U32 R9, RZ, RZ, UR9 ;  /* 0x00000009ff097e24 */ /* 0x000fe2000f8e00ff */
[----:B------:R-:W-:-:S04]  /*61e0*/  UIADD3 UR10, UR7, 0x80, URZ ;  /* 0x00000080070a7890 */ /* 0x000fc8000fffe03f */
[----:B------:R1:W2:Y:S01]  /*61f0*/  @P1 LDG.E R7, desc[UR40][R8.64] ;  /* 0x0000002808071981 */ /* 0x0002a2000c1e1900 */
        /* <DEDUP_REMOVED lines=11> */
[----:B------:R-:W3:Y:S04]  /*62b0*/  SHFL.BFLY PT, R11, R6, 0x2, 0x1f ;  /* 0x0c401f00060b7f89 */ /* 0x000ee800000e0000 */
[----:B-1----:R-:W1:Y:S01]  /*62c0*/  SHFL.BFLY PT, R8, R5, 0x2, 0x1f ;  /* 0x0c401f0005087f89 */ /* 0x002e6200000e0000 */
[----:B------:R-:W-:Y:S02]  /*62d0*/  WARPGROUP.DEPBAR.LE gsb0, 0x0 ;  /* 0x00008000000079c5 */ /* 0x000fe40000010000 */
[----:B------:R-:W-:-:S06]  /*62e0*/  WARPGROUP.ARRIVE ;  /* 0x00000000000079c5 */ /* 0x000fcc0000000000 */
[----:B------:R-:W-:Y:S01]  /*62f0*/  QGMMA.64x64x32.F32.E4M3.E4M3 R24, R144, gdesc[UR8], R24, gsb0 ;  /* 0x00e0000890187df3 */ /* 0x000fe20008000818 */
[----:B---3--:R-:W-:-:S01]  /*6300*/  FADD.FTZ R11, R11, R6 ;  /* 0x000000060b0b7221 */ /* 0x008fc20000010000 */
[----:B------:R-:W-:Y:S01]  /*6310*/  UIADD3 UR8, UR7, 0x200, URZ ;  /* 0x0000020007087890 */ /* 0x000fe2000fffe03f */
[----:B-1----:R-:W-:-:S01]  /*6320*/  FADD.FTZ R8, R8, R5 ;  /* 0x0000000508087221 */ /* 0x002fc20000010000 */
[----:B------:R-:W-:Y:S02]  /*6330*/  UMOV UR11, 0xc0000010 ;  /* 0xc0000010000b7882 */ /* 0x000fe40000000000 */
[----:B0-----:R-:W0:Y:S03]  /*6340*/  SHFL.BFLY PT, R0, R11, 0x1, 0x1f ;  /* 0x0c201f000b007f89 */ /* 0x001e2600000e0000 */
[----:B------:R-:W-:Y:S01]  /*6350*/  UMOV UR10, UR8 ;  /* 0x00000008000a7c82 */ /* 0x000fe20008000000 */
[----:B------:R-:W1:Y:S01]  /*6360*/  SHFL.BFLY PT, R9, R8, 0x1, 0x1f ;  /* 0x0c201f0008097f89 */ /* 0x000e6200000e0000 */
[----:B------:R-:W-:-:S02]  /*6370*/  IMAD.MOV.U32 R6, RZ, RZ, RZ ;  /* 0x000000ffff067224 */ /* 0x000fc400078e00ff */
[----:B0-----:R-:W-:Y:S01]  /*6380*/  FADD.FTZ R12, R11, R0 ;  /* 0x000000000b0c7221 */ /* 0x001fe20000010000 */
[----:B-1----:R-:W-:-:S04]  /*6390*/  FADD.FTZ R13, R8, R9 ;  /* 0x00000009080d7221 */ /* 0x002fc80000010000 */
[C---:B------:R-:W-:Y:S01]  /*63a0*/  FSETP.NE.FTZ.AND P1, PT, R12.reuse, RZ, PT ;  /* 0x000000ff0c00720b */ /* 0x040fe20003f35000 */
[----:B------:R-:W-:Y:S01]  /*63b0*/  FMUL.FTZ R14, R12, 0.00390625 ;  /* 0x3b8000000c0e7820 */ /* 0x000fe20000410000 */
[----:B------:R-:W-:Y:S01]  /*63c0*/  FMUL.FTZ R15, R13, 0.00390625 ;  /* 0x3b8000000d0f7820 */ /* 0x000fe20000410000 */
[----:B------:R-:W-:Y:S02]  /*63d0*/  WARPGROUP.DEPBAR.LE gsb0, 0x0 ;  /* 0x00008000000079c5 */ /* 0x000fe40000010000 */
[----:B------:R-:W-:-:S06]  /*63e0*/  WARPGROUP.ARRIVE ;  /* 0x00000000000079c5 */ /* 0x000fcc0000000000 */
[----:B------:R-:W-:Y:S01]  /*63f0*/  QGMMA.64x64x32.F32.E4M3.E4M3 R24, R148, gdesc[UR8], R24, gsb0 ;  /* 0x00e0000894187df3 */ /* 0x000fe20008000818 */
[----:B------:R-:W-:Y:S02]  /*6400*/  FSETP.NE.FTZ.AND P3, PT, R15, RZ, PT ;  /* 0x000000ff0f00720b */ /* 0x000fe40003f75000 */
[----:B------:R-:W-:Y:S01]  /*6410*/  FSETP.NE.FTZ.AND P2, PT, R14, RZ, PT ;  /* 0x000000ff0e00720b */ /* 0x000fe20003f55000 */
[----:B------:R-:W-:Y:S01]  /*6420*/  @P1 MUFU.RCP R6, R12 ;  /* 0x0000000c00061308 */ /* 0x000fe20000001000 */
[----:B------:R-:W-:Y:S01]  /*6430*/  FSETP.NE.FTZ.AND P1, PT, R13, RZ, PT ;  /* 0x000000ff0d00720b */ /* 0x000fe20003f35000 */
[----:B------:R-:W-:-:S08]  /*6440*/  IMAD.MOV.U32 R10, RZ, RZ, RZ ;  /* 0x000000ffff0a7224 */ /* 0x000fd000078e00ff */
        /* <DEDUP_REMOVED lines=18> */
.L_x_13108:
        /* <DEDUP_REMOVED lines=27> */
[----:B------:R-:W3:Y:S01]  /*6720*/  LDC R48, c[0x0][0xbe8] ;  /* 0x0002fa00ff307b82 */ /* 0x000ee20000000800 */
[-C--:B------:R-:W-:Y:S01]  /*6730*/  FMUL.FTZ R36, R52, R11.reuse ;  /* 0x0000000b34247220 */ /* 0x080fe20000410000 */
[-C--:B0-----:R-:W-:Y:S01]  /*6740*/  FMUL.FTZ R6, R30, R56.reuse ;  /* 0x000000381e067220 */ /* 0x081fe20000410000 */
[-C--:B------:R-:W-:Y:S01]  /*6750*/  FMUL.FTZ R7, R26, R56.reuse ;  /* 0x000000381a077220 */ /* 0x080fe20000410000 */
[-C--:B------:R-:W-:Y:S01]  /*6760*/  FMUL.FTZ R40, R53, R11.reuse ;  /* 0x0000000b35287220 */ /* 0x080fe20000410000 */
[----:B------:R-:W-:Y:S01]  /*6770*/  FMUL.FTZ R41, R49, R11 ;  /* 0x0000000b31297220 */ /* 0x000fe20000410000 */
[-C--:B------:R-:W-:Y:S01]  /*6780*/  FMUL.FTZ R25, R39, R56.reuse ;  /* 0x0000003827197220 */ /* 0x080fe20000410000 */
[-C--:B------:R-:W-:Y:S01]  /*6790*/  FMUL.FTZ R26, R35, R56.reuse ;  /* 0x00000038231a7220 */ /* 0x080fe20000410000 */
[----:B------:R-:W-:Y:S01]  /*67a0*/  F2FP.BF16.F32.PACK_AB R6, R6, R7 ;  /* 0x000000070606723e */ /* 0x000fe200000010ff */
[-C--:B------:R-:W-:Y:S01]  /*67b0*/  FMUL.FTZ R30, R42, R56.reuse ;  /* 0x000000382a1e7220 */ /* 0x080fe20000410000 */
[----:B------:R-:W-:Y:S01]  /*67c0*/  LOP3.LUT P0, R7, R57, 0x3, RZ, 0xc0, !PT ;  /* 0x0000000339077812 */ /* 0x000fe2000780c0ff */
[-C--:B------:R-:W-:Y:S01]  /*67d0*/  FMUL.FTZ R11, R31, R56.reuse ;  /* 0x000000381f0b7220 */ /* 0x080fe20000410000 */
[-C--:B------:R-:W-:Y:S01]  /*67e0*/  FMUL.FTZ R35, R54, R56.reuse ;  /* 0x0000003836237220 */ /* 0x080fe20000410000 */
[-C--:B------:R-:W-:Y:S01]  /*67f0*/  FMUL.FTZ R38, R50, R56.reuse ;  /* 0x0000003832267220 */ /* 0x080fe20000410000 */
[-C--:B------:R-:W-:Y:S01]  /*6800*/  FMUL.FTZ R39, R55, R56.reuse ;  /* 0x0000003837277220 */ /* 0x080fe20000410000 */
[----:B------:R-:W-:Y:S01]  /*6810*/  FMUL.FTZ R42, R51, R56 ;  /* 0x00000038332a7220 */ /* 0x000fe20000410000 */
[----:B------:R-:W-:Y:S01]  /*6820*/  F2FP.BF16.F32.PACK_AB R13, R13, R14 ;  /* 0x0000000e0d0d723e */ /* 0x000fe200000010ff */
[----:B------:R-:W-:Y:S01]  /*6830*/  UMOV UR8, UR4 ;  /* 0x0000000400087c82 */ /* 0x000fe20008000000 */
[----:B-1----:R-:W-:Y:S01]  /*6840*/  UMOV UR9, UR7 ;  /* 0x0000000700097c82 */ /* 0x002fe20008000000 */
[----:B------:R-:W-:Y:S01]  /*6850*/  F2FP.BF16.F32.PACK_AB R24, R21, R24 ;  /* 0x000000181518723e */ /* 0x000fe200000010ff */
[-C--:B------:R-:W-:Y:S01]  /*6860*/  FMUL.FTZ R27, R46, R56.reuse ;  /* 0x000000382e1b7220 */ /* 0x080fe20000410000 */
[----:B------:R-:W-:Y:S01]  /*6870*/  ISETP.EQ.OR P0, PT, R7, 0x3, !P0 ;  /* 0x000000030700780c */ /* 0x000fe20004702670 */
[-C--:B------:R-:W-:Y:S01]  /*6880*/  FMUL.FTZ R31, R47, R56.reuse ;  /* 0x000000382f1f7220 */ /* 0x080fe20000410000 */
[----:B------:R-:W-:Y:S01]  /*6890*/  F2FP.BF16.F32.PACK_AB R28, R28, R29 ;  /* 0x0000001d1c1c723e */ /* 0x000fe200000010ff */
[----:B------:R-:W-:Y:S01]  /*68a0*/  FMUL.FTZ R34, R43, R56 ;  /* 0x000000382b227220 */ /* 0x000fe20000410000 */
[----:B------:R-:W-:Y:S01]  /*68b0*/  F2FP.BF16.F32.PACK_AB R33, R32, R33 ;  /* 0x000000212021723e */ /* 0x000fe200000010ff */
[----:B------:R-:W0:Y:S01]  /*68c0*/  LDC R50, c[0x0][0xc38] ;  /* 0x00030e00ff327b82 */ /* 0x000e220000000800 */
[----:B------:R-:W-:Y:S01]  /*68d0*/  F2FP.BF16.F32.PACK_AB R36, R36, R37 ;  /* 0x000000252424723e */ /* 0x000fe200000010ff */
[----:B------:R-:W-:Y:S01]  /*68e0*/  UIADD3 UR7, -UR49, URZ, URZ ;  /* 0x0000003f31077290 */ /* 0x000fe2000fffe13f */
[----:B------:R-:W-:Y:S01]  /*68f0*/  F2FP.BF16.F32.PACK_AB R41, R40, R41 ;  /* 0x000000292829723e */ /* 0x000fe200000010ff */
[----:B------:R-:W-:Y:S01]  /*6900*/  IMAD R49, RZ, RZ, -UR48 ;  /* 0x80000030ff317e24 */ /* 0x000fe2000f8e02ff */
[----:B------:R-:W-:Y:S01]  /*6910*/  F2FP.BF16.F32.PACK_AB R11, R11, R12 ;  /* 0x0000000c0b0b723e */ /* 0x000fe200000010ff */
[----:B------:R-:W-:Y:S01]  /*6920*/  UIADD3 UR6, UR6, 0x13260, URZ ;  /* 0x0001326006067890 */ /* 0x000fe2000fffe03f */
[----:B------:R-:W-:Y:S01]  /*6930*/  F2FP.BF16.F32.PACK_AB R26, R25, R26 ;  /* 0x0000001a191a723e */ /* 0x000fe200000010ff */
[----:B------:R-:W-:Y:S01]  /*6940*/  IMAD.U32 R25, RZ, RZ, UR9 ;  /* 0x00000009ff197e24 */ /* 0x000fe2000f8e00ff */
[----:B------:R-:W-:Y:S01]  /*6950*/  F2FP.BF16.F32.PACK_AB R35, R35, R38 ;  /* 0x000000262323723e */ /* 0x000fe200000010ff */
[----:B------:R-:W-:Y:S01]  /*6960*/  UPRMT UR6, UR5, 0x654, UR6 ;  /* 0x0000065405067896 */ /* 0x000fe20008000006 */
[----:B------:R-:W-:-:S02]  /*6970*/  F2FP.BF16.F32.PACK_AB R42, R39, R42 ;  /* 0x0000002a272a723e */ /* 0x000fc400000010ff */
[----:B------:R-:W-:Y:S02]  /*6980*/  SEL R37, R13, R24, P0 ;  /* 0x000000180d257207 */ /* 0x000fe40000000000 */
[----:B------:R-:W-:Y:S01]  /*6990*/  SEL R32, R24, R13, P0 ;  /* 0x0000000d18207207 */ /* 0x000fe20000000000 */
[----:B------:R-:W-:Y:S01]  /*69a0*/  IMAD.U32 R24, RZ, RZ, UR8 ;  /* 0x00000008ff187e24 */ /* 0x000fe2000f8e00ff */
[----:B------:R-:W-:Y:S01]  /*69b0*/  SEL R39, R28, R33, P0 ;  /* 0x000000211c277207 */ /* 0x000fe20000000000 */
[----:B------:R-:W-:Y:S01]  /*69c0*/  ULDC UR8, c[0x0][0xc44] ;  /* 0x0003110000087ab9 */ /* 0x000fe20000000800 */
[----:B------:R-:W-:Y:S01]  /*69d0*/  SEL R38, R33, R28, P0 ;  /* 0x0000001c21267207 */ /* 0x000fe20000000000 */
[----:B------:R-:W-:Y:S01]  /*69e0*/  UIMAD UR15, UR8, UR7, UR48 ;  /* 0x00000007080f72a4 */ /* 0x000fe2000f8e0230 */
[----:B------:R-:W-:Y:S01]  /*69f0*/  SEL R33, R36, R41, P0 ;  /* 0x0000002924217207 */ /* 0x000fe20000000000 */
[----:B------:R-:W-:Y:S01]  /*6a00*/  SYNCS.ARRIVE.TRANS64.RED.A1T0 RZ, [UR6], RZ ;  /* 0x000000ffffff79a7 */ /* 0x000fe20008100406 */
[----:B------:R-:W-:Y:S01]  /*6a10*/  SEL R36, R41, R36, P0 ;  /* 0x0000002429247207 */ /* 0x000fe20000000000 */
[----:B0-----:R-:W-:Y:S01]  /*6a20*/  IMAD R49, R50, R49, UR47 ;  /* 0x0000002f32317e24 */ /* 0x001fe2000f8e0231 */
[----:B------:R-:W-:Y:S01]  /*6a30*/  SEL R41, R6, R11, P0 ;  /* 0x0000000b06297207 */ /* 0x000fe20000000000 */
[----:B------:R-:W-:Y:S01]  /*6a40*/  USHF.R.S32.HI UR14, URZ, 0x1f, UR15 ;  /* 0x0000001f3f0e7899 */ /* 0x000fe2000801140f */
[----:B------:R-:W-:Y:S01]  /*6a50*/  SEL R40, R11, R6, P0 ;  /* 0x000000060b287207 */ /* 0x000fe20000000000 */
[----:B------:R-:W-:Y:S01]  /*6a60*/  IMAD.WIDE R6, R23, 0x2, R24 ;  /* 0x0000000217067825 */ /* 0x000fe200078e0218 */
[----:B------:R-:W-:Y:S01]  /*6a70*/  F2FP.BF16.F32.PACK_AB R3, R3, R8 ;  /* 0x000000080303723e */ /* 0x000fe200000010ff */
[----:B------:R-:W-:Y:S01]  /*6a80*/  UIMAD UR7, UR14, UR10, URZ ;  /* 0x0000000a0e0772a4 */ /* 0x000fe2000f8e023f */
[----:B------:R-:W-:Y:S01]  /*6a90*/  F2FP.BF16.F32.PACK_AB R10, R9, R10 ;  /* 0x0000000a090a723e */ /* 0x000fe200000010ff */
[----:B------:R-:W-:Y:S01]  /*6aa0*/  UIMAD.WIDE.U32 UR8, UR15, UR10, URZ ;  /* 0x0000000a0f0872a5 */ /* 0x000fe2000f8e003f */
[----:B------:R-:W-:Y:S01]  /*6ab0*/  F2FP.BF16.F32.PACK_AB R15, R15, R20 ;  /* 0x000000140f0f723e */ /* 0x000fe200000010ff */
[----:B------:R-:W-:Y:S01]  /*6ac0*/  UIMAD UR7, UR15, UR11, UR7 ;  /* 0x0000000b0f0772a4 */ /* 0x000fe2000f8e0207 */
[----:B------:R-:W-:Y:S01]  /*6ad0*/  F2FP.BF16.F32.PACK_AB R27, R27, R30 ;  /* 0x0000001e1b1b723e */ /* 0x000fe200000010ff */
[----:B------:R-:W-:Y:S01]  /*6ae0*/  UIMAD UR10, UR16, UR12, URZ ;  /* 0x0000000c100a72a4 */ /* 0x000fe2000f8e023f */
[----:B------:R-:W-:Y:S01]  /*6af0*/  F2FP.BF16.F32.PACK_AB R34, R31, R34 ;  /* 0x000000221f22723e */ /* 0x000fe200000010ff */
[----:B------:R-:W-:Y:S01]  /*6b00*/  UIADD3 UR9, UR9, UR7, URZ ;  /* 0x0000000709097290 */ /* 0x000fe2000fffe03f */
[----:B------:R-:W-:Y:S01]  /*6b10*/  SEL R31, R3, R10, P0 ;  /* 0x0000000a031f7207 */ /* 0x000fe20000000000 */
[----:B------:R-:W-:Y:S01]  /*6b20*/  UIMAD UR10, UR49, UR13, UR10 ;  /* 0x0000000d310a72a4 */ /* 0x000fe2000f8e020a */
[----:B------:R-:W-:Y:S01]  /*6b30*/  SEL R30, R10, R3, P0 ;  /* 0x000000030a1e7207 */ /* 0x000fe20000000000 */
[----:B------:R-:W-:Y:S01]  /*6b40*/  UIMAD.WIDE.U32 UR8, UR49, UR12, UR8 ;  /* 0x0000000c310872a5 */ /* 0x000fe2000f8e0008 */
[----:B------:R-:W-:Y:S01]  /*6b50*/  IADD3 R10, P2, R6, 0x40, RZ ;  /* 0x00000040060a7810 */ /* 0x000fe20007f5e0ff */
[----:B------:R-:W-:Y:S01]  /*6b60*/  ULDC UR7, c[0x0][0xa88] ;  /* 0x0002a20000077ab9 */ /* 0x000fe20000000800 */
[----:B------:R-:W-:Y:S01]  /*6b70*/  SEL R43, R15, R26, P0 ;  /* 0x0000001a0f2b7207 */ /* 0x000fe20000000000 */
[----:B---3--:R-:W-:Y:S01]  /*6b80*/  IMAD R54, R48, UR7, RZ ;  /* 0x0000000730367c24 */ /* 0x008fe2000f8e02ff */
[----:B------:R-:W-:Y:S01]  /*6b90*/  SEL R44, R26, R15, P0 ;  /* 0x0000000f1a2c7207 */ /* 0x000fe20000000000 */
[----:B------:R-:W-:Y:S01]  /*6ba0*/  IMAD.X R11, RZ, RZ, R7, P2 ;  /* 0x000000ffff0b7224 */ /* 0x000fe200010e0607 */
[----:B------:R-:W-:-:S02]  /*6bb0*/  LOP3.LUT R15, R6, 0x380, RZ, 0xc0, !PT ;  /* 0x00000380060f7812 */ /* 0x000fc400078ec0ff */
[----:B------:R-:W-:Y:S02]  /*6bc0*/  IADD3 R21, P1, R6, 0x60, RZ ;  /* 0x0000006006157810 */ /* 0x000fe40007f3e0ff */
[----:B------:R-:W-:Y:S02]  /*6bd0*/  ISETP.NE.AND P2, PT, R48, 0x1, PT ;  /* 0x000000013000780c */ /* 0x000fe40003f45270 */
[----:B------:R-:W-:Y:S02]  /*6be0*/  SEL R45, R27, R34, P0 ;  /* 0x000000221b2d7207 */ /* 0x000fe40000000000 */
[----:B------:R-:W-:Y:S02]  /*6bf0*/  SHF.R.U64 R15, R15, 0x3, RZ ;  /* 0x000000030f0f7819 */ /* 0x000fe400000012ff */
[----:B------:R-:W-:Y:S02]  /*6c00*/  SEL R34, R34, R27, P0 ;  /* 0x0000001b22227207 */ /* 0x000fe40000000000 */
[----:B------:R-:W-:-:S02]  /*6c10*/  LOP3.LUT R8, R21, 0x380, RZ, 0xc0, !PT ;  /* 0x0000038015087812 */ /* 0x000fc400078ec0ff */
[----:B------:R-:W-:Y:S02]  /*6c20*/  SEL R27, R35, R42, P0 ;  /* 0x0000002a231b7207 */ /* 0x000fe40000000000 */
[----:B------:R-:W-:Y:S01]  /*6c30*/  SEL R42, R42, R35, P0 ;  /* 0x000000232a2a7207 */ /* 0x000fe20000000000 */
[----:B------:R-:W0:Y:S01]  /*6c40*/  @P2 LDC R26, c[0x0][0xbec] ;  /* 0x0002fb00ff1a2b82 */ /* 0x000e220000000800 */
[----:B------:R-:W-:Y:S02]  /*6c50*/  IADD3 R35, P3, R6, 0x20, RZ ;  /* 0x0000002006237810 */ /* 0x000fe40007f7e0ff */
[----:B------:R-:W-:Y:S01]  /*6c60*/  LOP3.LUT R14, R15, R6, RZ, 0x3c, !PT ;  /* 0x000000060f0e7212 */ /* 0x000fe200078e3cff */
[--C-:B------:R-:W-:Y:S01]  /*6c70*/  IMAD.MOV.U32 R15, RZ, RZ, R7.reuse ;  /* 0x000000ffff0f7224 */ /* 0x100fe200078e0007 */
[----:B------:R-:W-:Y:S01]  /*6c80*/  SHF.L.U32 R3, R2, 0x3, RZ ;  /* 0x0000000302037819 */ /* 0x000fe200000006ff */
[----:B------:R-:W-:Y:S01]  /*6c90*/  IMAD.X R13, RZ, RZ, R7, P3 ;  /* 0x000000ffff0d7224 */ /* 0x000fe200018e0607 */
[----:B------:R-:W-:Y:S01]  /*6ca0*/  SHF.R.U64 R6, R8, 0x3, RZ ;  /* 0x0000000308067819 */ /* 0x000fe200000012ff */
[----:B------:R-:W1:Y:S01]  /*6cb0*/  @P2 LDC R46, c[0x0][0xbf0] ;  /* 0x0002fc00ff2e2b82 */ /* 0x000e620000000800 */
[----:B------:R-:W-:Y:S01]  /*6cc0*/  MOV R58, R14 ;  /* 0x0000000e003a7202 */ /* 0x000fe20000000f00 */
[----:B------:R-:W-:Y:S01]  /*6cd0*/  IMAD R9, R16, 0x40, R3 ;  /* 0x0000004010097824 */ /* 0x000fe200078e0203 */
[----:B------:R-:W-:-:S02]  /*6ce0*/  LOP3.LUT R8, R6, R21, RZ, 0x3c, !PT ;  /* 0x0000001506087212 */ /* 0x000fc400078e3cff */
[----:B------:R-:W-:Y:S01]  /*6cf0*/  LOP3.LUT R6, R35, 0x380, RZ, 0xc0, !PT ;  /* 0x0000038023067812 */ /* 0x000fe200078ec0ff */
[----:B------:R-:W-:-:S03]  /*6d00*/  IMAD.WIDE R24, R9, 0x2, R24 ;  /* 0x0000000209187825 */ /* 0x000fc600078e0218 */
[----:B------:R-:W-:Y:S01]  /*6d10*/  SHF.R.U64 R6, R6, 0x3, RZ ;  /* 0x0000000306067819 */ /* 0x000fe200000012ff */
[----:B------:R-:W-:Y:S01]  /*6d20*/  IMAD.X R9, RZ, RZ, R7, P1 ;  /* 0x000000ffff097224 */ /* 0x000fe200008e0607 */
[----:B------:R-:W-:Y:S02]  /*6d30*/  LOP3.LUT R7, R10, 0x380, RZ, 0xc0, !PT ;  /* 0x000003800a077812 */ /* 0x000fe400078ec0ff */
[----:B------:R-:W-:Y:S02]  /*6d40*/  LOP3.LUT R12, R6, R35, RZ, 0x3c, !PT ;  /* 0x00000023060c7212 */ /* 0x000fe400078e3cff */
[----:B------:R-:W-:Y:S02]  /*6d50*/  IADD3 R35, P4, R24, 0x4800, RZ ;  /* 0x0000480018237810 */ /* 0x000fe40007f9e0ff */
[----:B------:R-:W-:Y:S02]  /*6d60*/  SHF.R.U64 R7, R7, 0x3, RZ ;  /* 0x0000000307077819 */ /* 0x000fe400000012ff */
[----:B------:R-:W-:-:S02]  /*6d70*/  LOP3.LUT R6, R35, 0x380, RZ, 0xc0, !PT ;  /* 0x0000038023067812 */ /* 0x000fc400078ec0ff */
[----:B------:R-:W-:Y:S02]  /*6d80*/  IADD3 R29, P1, R24, 0x1800, RZ ;  /* 0x00001800181d7810 */ /* 0x000fe40007f3e0ff */
[----:B------:R-:W-:Y:S02]  /*6d90*/  SHF.R.U64 R6, R6, 0x3, RZ ;  /* 0x0000000306067819 */ /* 0x000fe400000012ff */
[----:B------:R-:W-:Y:S02]  /*6da0*/  LOP3.LUT R10, R7, R10, RZ, 0x3c, !PT ;  /* 0x0000000a070a7212 */ /* 0x000fe400078e3cff */
[----:B------:R-:W-:Y:S01]  /*6db0*/  LOP3.LUT R6, R6, R35, RZ, 0x3c, !PT ;  /* 0x0000002306067212 */ /* 0x000fe200078e3cff */
[----:B------:R-:W-:Y:S01]  /*6dc0*/  IMAD R35, R49, 0xc0, R22 ;  /* 0x000000c031237824 */ /* 0x000fe200078e0216 */
[----:B------:R-:W-:Y:S02]  /*6dd0*/  LOP3.LUT R28, R29, 0x380, RZ, 0xc0, !PT ;  /* 0x000003801d1c7812 */ /* 0x000fe400078ec0ff */
[----:B------:R-:W-:Y:S01]  /*6de0*/  MOV R56, R10 ;  /* 0x0000000a00387202 */ /* 0x000fe20000000f00 */
[----:B0-----:R-:W-:Y:S01]  /*6df0*/  @P2 IMAD.HI.U32 R15, R35, R26, RZ ;  /* 0x0000001a230f2227 */ /* 0x001fe200078e00ff */
[----:B------:R-:W-:-:S02]  /*6e00*/  SHF.R.U64 R28, R28, 0x3, RZ ;  /* 0x000000031c1c7819 */ /* 0x000fc400000012ff */
[----:B------:R-:W-:Y:S01]  /*6e10*/  MOV R57, R12 ;  /* 0x0000000c00397202 */ /* 0x000fe20000000f00 */
[----:B------:R-:W-:Y:S01]  /*6e20*/  IMAD.MOV.U32 R14, RZ, RZ, R35 ;  /* 0x000000ffff0e7224 */ /* 0x000fe200078e0023 */
[----:B-1----:R-:W-:Y:S01]  /*6e30*/  @P2 SHF.R.U32.HI R14, RZ, R46, R15 ;  /* 0x0000002eff0e2219 */ /* 0x002fe2000001160f */
[----:B------:R-:W-:Y:S01]  /*6e40*/  IMAD.U32 R10, RZ, RZ, UR10 ;  /* 0x0000000aff0a7e24 */ /* 0x000fe2000f8e00ff */
[----:B------:R-:W-:Y:S01]  /*6e50*/  LOP3.LUT R28, R28, R29, RZ, 0x3c, !PT ;  /* 0x0000001d1c1c7212 */ /* 0x000fe200078e3cff */
[----:B------:R-:W-:Y:S01]  /*6e60*/  IMAD.X R29, RZ, RZ, R25, P1 ;  /* 0x000000ffff1d7224 */ /* 0x000fe200008e0619 */
[----:B------:R-:W-:Y:S01]  /*6e70*/  MOV R55, R8 ;  /* 0x0000000800377202 */ /* 0x000fe20000000f00 */
[--C-:B------:R-:W-:Y:S01]  /*6e80*/  IMAD.MOV R11, RZ, RZ, -R14.reuse ;  /* 0x000000ffff0b7224 */ /* 0x100fe200078e0a0e */
[----:B------:R-:W-:Y:S01]  /*6e90*/  SHF.R.S32.HI R9, RZ, 0x1f, R14 ;  /* 0x0000001fff097819 */ /* 0x000fe2000001140e */
[----:B------:R-:W-:Y:S01]  /*6ea0*/  ULDC.64 UR10, c[0x0][0xaf0] ;  /* 0x0002bc00000a7ab9 */ /* 0x000fe20000000a00 */
[----:B------:R-:W-:Y:S01]  /*6eb0*/  IADD3 R8, P1, R14, UR8, RZ ;  /* 0x000000080e087c10 */ /* 0x000fe2000ff3e0ff */
[----:B------:R-:W-:Y:S01]  /*6ec0*/  IMAD R13, R48, R11, R35 ;  /* 0x0000000b300d7224 */ /* 0x000fe200078e0223 */
[----:B------:R-:W-:Y:S01]  /*6ed0*/  IADD3 R21, P3, R24, 0x3000, RZ ;  /* 0x0000300018157810 */ /* 0x000fe20007f7e0ff */
[----:B------:R-:W-:Y:S01]  /*6ee0*/  IMAD R35, R49, 0xc0, R19 ;  /* 0x000000c031237824 */ /* 0x000fe200078e0213 */
[----:B------:R-:W-:Y:S01]  /*6ef0*/  IADD3.X R9, R9, UR9, R10, P1, !PT ;  /* 0x0000000909097c10 */ /* 0x000fe20008ffe40a */
[----:B------:R-:W-:Y:S01]  /*6f00*/  ULDC.64 UR8, c[0x0][0xb88] ;  /* 0x0002e20000087ab9 */ /* 0x000fe20000000a00 */
[----:B------:R-:W-:-:S02]  /*6f10*/  SHF.R.S32.HI R10, RZ, 0x1f, R13 ;  /* 0x0000001fff0a7819 */ /* 0x000fc4000001140d */
[----:B------:R-:W-:Y:S01]  /*6f20*/  LOP3.LUT R7, R24, 0x380, RZ, 0xc0, !PT ;  /* 0x0000038018077812 */ /* 0x000fe200078ec0ff */
[----:B------:R-:W-:Y:S01]  /*6f30*/  IMAD.WIDE.U32 R8, R13, UR8, R8 ;  /* 0x000000080d087c25 */ /* 0x000fe2000f8e0008 */
[----:B------:R-:W-:Y:S02]  /*6f40*/  LOP3.LUT R20, R21, 0x380, RZ, 0xc0, !PT ;  /* 0x0000038015147812 */ /* 0x000fe400078ec0ff */
[----:B------:R-:W-:Y:S01]  /*6f50*/  SHF.R.U64 R7, R7, 0x3, RZ ;  /* 0x0000000307077819 */ /* 0x000fe200000012ff */
[----:B------:R-:W-:Y:S01]  /*6f60*/  IMAD R10, R10, UR8, RZ ;  /* 0x000000080a0a7c24 */ /* 0x000fe2000f8e02ff */
[----:B------:R-:W-:Y:S02]  /*6f70*/  SHF.R.U64 R20, R20, 0x3, RZ ;  /* 0x0000000314147819 */ /* 0x000fe400000012ff */
[----:B------:R-:W-:Y:S01]  /*6f80*/  LOP3.LUT R24, R7, R24, RZ, 0x3c, !PT ;  /* 0x0000001807187212 */ /* 0x000fe200078e3cff */
[----:B------:R-:W-:Y:S01]  /*6f90*/  IMAD R15, R13, UR9, R10 ;  /* 0x000000090d0f7c24 */ /* 0x000fe2000f8e020a */
[----:B------:R-:W-:Y:S01]  /*6fa0*/  ULDC.64 UR8, c[0x0][0xb50] ;  /* 0x0002d40000087ab9 */ /* 0x000fe20000000a00 */
[----:B------:R-:W-:Y:S01]  /*6fb0*/  IMAD.X R7, RZ, RZ, R25, P4 ;  /* 0x000000ffff077224 */ /* 0x000fe200020e0619 */
[----:B------:R-:W-:Y:S01]  /*6fc0*/  LOP3.LUT P1, RZ, R17, 0x3, RZ, 0xc0, !PT ;  /* 0x0000000311ff7812 */ /* 0x000fe2000782c0ff */
[----:B------:R-:W-:Y:S01]  /*6fd0*/  VIADD R13, R35, 0x8 ;  /* 0x00000008230d7836 */ /* 0x000fe20000000000 */
[----:B------:R-:W-:-:S02]  /*6fe0*/  IADD3 R9, R9, R15, RZ ;  /* 0x0000000f09097210 */ /* 0x000fc40007ffe0ff */
[----:B------:R-:W-:Y:S02]  /*6ff0*/  LEA R15, P4, R8, UR8, 0x2 ;  /* 0x00000008080f7c11 */ /* 0x000fe4000f8810ff */
[----:B------:R-:W-:Y:S01]  /*7000*/  LOP3.LUT R20, R20, R21, RZ, 0x3c, !PT ;  /* 0x0000001514147212 */ /* 0x000fe200078e3cff */
[----:B------:R-:W-:Y:S01]  /*7010*/  IMAD.X R21, RZ, RZ, R25, P3 ;  /* 0x000000ffff157224 */ /* 0x000fe200018e0619 */
[-C--:B------:R-:W-:Y:S01]  /*7020*/  ISETP.GE.OR P3, PT, R35, R54.reuse, P1 ;  /* 0x000000362300720c */ /* 0x080fe20000f66670 */
[----:B------:R-:W-:Y:S01]  /*7030*/  SHFL.IDX PT, R50, R15, RZ, 0x1c1f ;  /* 0x001c1fff0f327589 */ /* 0x000fe200000e0000 */
[----:B------:R-:W-:Y:S01]  /*7040*/  LEA.HI.X R35, R8, UR9, R9, 0x2, P4 ;  /* 0x0000000908237c11 */ /* 0x000fe2000a0f1409 */
[----:B------:R-:W-:Y:S01]  /*7050*/  ULDC.64 UR8, c[0x0][0xae8] ;  /* 0x0002ba0000087ab9 */ /* 0x000fe20000000a00 */
[----:B------:R-:W-:Y:S01]  /*7060*/  ISETP.GE.OR P1, PT, R13, R54, P1 ;  /* 0x000000360d00720c */ /* 0x000fe20000f26670 */
[----:B------:R-:W-:Y:S04]  /*7070*/  SHFL.IDX PT, R52, R15, 0x1, 0x1c1f ;  /* 0x003c1f000f347f89 */ /* 0x000fe800000e0000 */
[----:B------:R-:W-:Y:S01]  /*7080*/  SHFL.IDX PT, R51, R35, RZ, 0x1c1f ;  /* 0x001c1fff23337589 */ /* 0x000fe200000e0000 */
[----:B------:R-:W-:Y:S06]  /*7090*/  BAR.SYNC.DEFER_BLOCKING 0x1, 0x180 ;  /* 0x0046000000007b1d */ /* 0x000fec0000010000 */
[----:B------:R-:W-:Y:S01]  /*70a0*/  SHFL.IDX PT, R53, R35, 0x1, 0x1c1f ;  /* 0x003c1f0023357f89 */ /* 0x000fe200000e0000 */
[----:B--2---:R-:W-:-:S03]  /*70b0*/  LOP3.LUT R11, R4, 0x2, RZ, 0x3c, !PT ;  /* 0x00000002040b7812 */ /* 0x004fc600078e3cff */
[----:B------:R-:W-:Y:S04]  /*70c0*/  SHFL.IDX PT, R37, R37, R4, 0x1c1f ;  /* 0x001c1f0425257589 */ /* 0x000fe800000e0000 */
[----:B------:R-:W0:Y:S04]  /*70d0*/  SHFL.IDX PT, R32, R32, R11, 0x1c1f ;  /* 0x001c1f0b20207589 */ /* 0x000e2800000e0000 */
[----:B------:R-:W-:Y:S04]  /*70e0*/  SHFL.IDX PT, R31, R31, R4, 0x1c1f ;  /* 0x001c1f041f1f7589 */ /* 0x000fe800000e0000 */
[----:B------:R-:W-:Y:S04]  /*70f0*/  SHFL.IDX PT, R39, R39, R4, 0x1c1f ;  /* 0x001c1f0427277589 */ /* 0x000fe800000e0000 */
[----:B------:R-:W-:Y:S04]  /*7100*/  SHFL.IDX PT, R41, R41, R4, 0x1c1f ;  /* 0x001c1f0429297589 */ /* 0x000fe800000e0000 */
[----:B------:R-:W1:Y:S04]  /*7110*/  SHFL.IDX PT, R30, R30, R11, 0x1c1f ;  /* 0x001c1f0b1e1e7589 */ /* 0x000e6800000e0000 */
[----:B------:R-:W2:Y:S04]  /*7120*/  SHFL.IDX PT, R38, R38, R11, 0x1c1f ;  /* 0x001c1f0b26267589 */ /* 0x000ea800000e0000 */
[----:B------:R-:W3:Y:S01]  /*7130*/  SHFL.IDX PT, R40, R40, R11, 0x1c1f ;  /* 0x001c1f0b28287589 */ /* 0x000ee200000e0000 */
[----:B0-----:R-:W-:-:S02]  /*7140*/  SEL R12, R37, R32, P0 ;  /* 0x00000020250c7207 */ /* 0x001fc40000000000 */
[----:B------:R-:W-:Y:S01]  /*7150*/  SEL R14, R32, R37, P0 ;  /* 0x00000025200e7207 */ /* 0x000fe20000000000 */
[----:B------:R-:W-:Y:S04]  /*7160*/  SHFL.IDX PT, R33, R33, R4, 0x1c1f ;  /* 0x001c1f0421217589 */ /* 0x000fe800000e0000 */
[----:B------:R-:W-:Y:S04]  /*7170*/  SHFL.IDX PT, R43, R43, R4, 0x1c1f ;  /* 0x001c1f042b2b7589 */ /* 0x000fe800000e0000 */
[----:B------:R-:W-:Y:S04]  /*7180*/  SHFL.IDX PT, R45, R45, R4, 0x1c1f ;  /* 0x001c1f042d2d7589 */ /* 0x000fe800000e0000 */
[----:B------:R-:W-:Y:S01]  /*7190*/  SHFL.IDX PT, R27, R27, R4, 0x1c1f ;  /* 0x001c1f041b1b7589 */ /* 0x000fe200000e0000 */
[----:B-1----:R-:W-:-:S02]  /*71a0*/  SEL R8, R31, R30, P0 ;  /* 0x0000001e1f087207 */ /* 0x002fc40000000000 */
[----:B------:R-:W-:Y:S01]  /*71b0*/  SEL R10, R30, R31, P0 ;  /* 0x0000001f1e0a7207 */ /* 0x000fe20000000000 */
[----:B------:R-:W0:Y:S01]  /*71c0*/  SHFL.IDX PT, R26, R36, R11, 0x1c1f ;  /* 0x001c1f0b241a7589 */ /* 0x000e2200000e0000 */
[----:B--2---:R-:W-:-:S03]  /*71d0*/  SEL R32, R39, R38, P0 ;  /* 0x0000002627207207 */ /* 0x004fc60000000000 */
[----:B------:R-:W1:Y:S01]  /*71e0*/  SHFL.IDX PT, R44, R44, R11, 0x1c1f ;  /* 0x001c1f0b2c2c7589 */ /* 0x000e6200000e0000 */
[----:B---3--:R-:W-:-:S03]  /*71f0*/  SEL R9, R41, R40, P0 ;  /* 0x0000002829097207 */ /* 0x008fc60000000000 */
[----:B------:R2:W3:Y:S04]  /*7200*/  SHFL.IDX PT, R4, R34, R11, 0x1c1f ;  /* 0x001c1f0b22047589 */ /* 0x0004e800000e0000 */
[----:B------:R4:W5:Y:S01]  /*7210*/  SHFL.IDX PT, R42, R42, R11, 0x1c1f ;  /* 0x001c1f0b2a2a7589 */ /* 0x00096200000e0000 */
[----:B--2---:R-:W-:Y:S02]  /*7220*/  SEL R34, R38, R39, P0 ;  /* 0x0000002726227207 */ /* 0x004fe40000000000 */
[----:B----4-:R-:W-:Y:S02]  /*7230*/  SEL R11, R40, R41, P0 ;  /* 0x00000029280b7207 */ /* 0x010fe40000000000 */
[----:B0-----:R-:W-:Y:S02]  /*7240*/  SEL R36, R33, R26, P0 ;  /* 0x0000001a21247207 */ /* 0x001fe40000000000 */
[----:B------:R-:W-:Y:S01]  /*7250*/  SEL R38, R26, R33, P0 ;  /* 0x000000211a267207 */ /* 0x000fe20000000000 */
[----:B------:R0:W-:Y:S01]  /*7260*/  STSM.16.M88.4 [R58], R8 ;  /* 0x000000083a007844 */ /* 0x0001e20000000200 */
[----:B-1----:R-:W-:-:S02]  /*7270*/  SEL R13, R43, R44, P0 ;  /* 0x0000002c2b0d7207 */ /* 0x002fc40000000000 */
[----:B------:R-:W-:Y:S02]  /*7280*/  SEL R15, R44, R43, P0 ;  /* 0x0000002b2c0f7207 */ /* 0x000fe40000000000 */
[----:B---3--:R-:W-:Y:S02]  /*7290*/  SEL R33, R45, R4, P0 ;  /* 0x000000042d217207 */ /* 0x008fe40000000000 */
[----:B------:R-:W-:Y:S01]  /*72a0*/  SEL R35, R4, R45, P0 ;  /* 0x0000002d04237207 */ /* 0x000fe20000000000 */
[----:B------:R-:W-:Y:S01]  /*72b0*/  STSM.16.M88.4 [R57], R12 ;  /* 0x0000000c39007844 */ /* 0x000fe20000000200 */
[----:B-----5:R-:W-:Y:S02]  /*72c0*/  SEL R37, R27, R42, P0 ;  /* 0x0000002a1b257207 */ /* 0x020fe40000000000 */
[----:B------:R-:W-:Y:S01]  /*72d0*/  SEL R39, R42, R27, P0 ;  /* 0x0000001b2a277207 */ /* 0x000fe20000000000 */
[----:B------:R-:W-:Y:S04]  /*72e0*/  STSM.16.M88.4 [R56], R32 ;  /* 0x0000002038007844 */ /* 0x000fe80000000200 */
[----:B------:R-:W-:Y:S01]  /*72f0*/  STSM.16.M88.4 [R55], R36 ;  /* 0x0000002437007844 */ /* 0x000fe20000000200 */
[----:B0-----:R-:W0:Y:S08]  /*7300*/  @P2 LDC R9, c[0x0][0xbec] ;  /* 0x0002fb00ff092b82 */ /* 0x001e300000000800 */
[----:B------:R-:W-:Y:S08]  /*7310*/  BAR.SYNC.DEFER_BLOCKING 0x1, 0x180 ;  /* 0x0046000000007b1d */ /* 0x000ff00000010000 */
[----:B------:R-:W1:Y:S01]  /*7320*/  @P2 LDC R11, c[0x0][0xbf0] ;  /* 0x0002fc00ff0b2b82 */ /* 0x000e620000000800 */
[----:B------:R-:W-:Y:S04]  /*7330*/  @!P3 ST.E desc[UR40][R50.64], R5 ;  /* 0x000000053200b985 */ /* 0x000fe8000c101928 */
[----:B------:R2:W-:Y:S04]  /*7340*/  @!P1 ST.E desc[UR40][R52.64], R0 ;  /* 0x0000000034009985 */ /* 0x0005e8000c101928 */
[----:B------:R-:W3:Y:S04]  /*7350*/  LD.E.128 R24, desc[UR40][R24.64] ;  /* 0x0000002818187980 */ /* 0x000ee8000c101d00 */
[----:B------:R-:W4:Y:S04]  /*7360*/  LD.E.128 R28, desc[UR40][R28.64] ;  /* 0x000000281c1c7980 */ /* 0x000f28000c101d00 */
[----:B------:R-:W5:Y:S04]  /*7370*/  LD.E.128 R40, desc[UR40][R20.64] ;  /* 0x0000002814287980 */ /* 0x000f68000c101d00 */
[----:B------:R0:W5:Y:S01]  /*7380*/  LD.E.128 R44, desc[UR40][R6.64] ;  /* 0x00000028062c7980 */ /* 0x000162000c101d00 */
[----:B--2---:R-:W-:Y:S01]  /*7390*/  IMAD R0, R2, 0x30, R16 ;  /* 0x0000003002007824 */ /* 0x004fe200078e0210 */
[----:B------:R-:W-:-:S02]  /*73a0*/  UIMAD UR5, UR14, UR8, URZ ;  /* 0x000000080e0572a4 */ /* 0x000fc4000f8e023f */
[----:B------:R-:W-:Y:S01]  /*73b0*/  UIMAD.WIDE.U32 UR6, UR15, UR8, URZ ;  /* 0x000000080f0672a5 */ /* 0x000fe2000f8e003f */
[----:B------:R-:W-:Y:S01]  /*73c0*/  IMAD R8, R49, 0xc0, R0 ;  /* 0x000000c031087824 */ /* 0x000fe200078e0200 */
[----:B------:R-:W-:Y:S01]  /*73d0*/  UIMAD UR5, UR15, UR9, UR5 ;  /* 0x000000090f0572a4 */ /* 0x000fe2000f8e0205 */
[----:B------:R-:W-:Y:S01]  /*73e0*/  @!PT LDS RZ, [RZ] ;  /* 0x00000000fffff984 */ /* 0x000fe20000000800 */
[----:B------:R-:W-:Y:S01]  /*73f0*/  @!PT LDS RZ, [RZ] ;  /* 0x00000000fffff984 */ /* 0x000fe20000000800 */
[----:B------:R-:W-:Y:S01]  /*7400*/  @!PT LDS RZ, [RZ] ;  /* 0x00000000fffff984 */ /* 0x000fe20000000800 */
[----:B------:R-:W-:Y:S01]  /*7410*/  @!PT LDS RZ, [RZ] ;  /* 0x00000000fffff984 */ /* 0x000fe20000000800 */
[----:B------:R2:W-:Y:S06]  /*7420*/  MEMBAR.ALL.CTA ;  /* 0x0000000000007992 */ /* 0x0005ec0000008000 */
[----:B--2---:R-:W2:Y:S01]  /*7430*/  FENCE.VIEW.ASYNC.S ;  /* 0x00000000000073c6 */ /* 0x004ea20000000000 */
[----:B------:R-:W-:Y:S01]  /*7440*/  UIMAD UR8, UR16, UR10, URZ ;  /* 0x0000000a100872a4 */ /* 0x000fe2000f8e023f */
[----:B0-----:R-:W-:Y:S01]  /*7450*/  @P2 IMAD.HI.U32 R0, R8, R9, RZ ;  /* 0x0000000908002227 */ /* 0x001fe200078e00ff */
[----:B------:R-:W-:-:S02]  /*7460*/  UIADD3 UR7, UR7, UR5, URZ ;  /* 0x0000000507077290 */ /* 0x000fc4000fffe03f */
[----:B------:R-:W-:Y:S01]  /*7470*/  UIMAD UR5, UR49, UR11, UR8 ;  /* 0x0000000b310572a4 */ /* 0x000fe2000f8e0208 */
[----:B------:R-:W-:Y:S01]  /*7480*/  IMAD.MOV.U32 R7, RZ, RZ, R8 ;  /* 0x000000ffff077224 */ /* 0x000fe200078e0008 */
[----:B-1----:R-:W-:Y:S01]  /*7490*/  @P2 SHF.R.U32.HI R7, RZ, R11, R0 ;  /* 0x0000000bff072219 */ /* 0x002fe20000011600 */
[----:B------:R-:W-:Y:S01]  /*74a0*/  UIMAD.WIDE.U32 UR6, UR49, UR10, UR6 ;  /* 0x0000000a310672a5 */ /* 0x000fe2000f8e0006 */
[----:B------:R-:W-:Y:S01]  /*74b0*/  IMAD R49, R49, 0xc0, R16 ;  /* 0x000000c031317824 */ /* 0x000fe200078e0210 */
[----:B------:R-:W-:Y:S01]  /*74c0*/  ULDC.64 UR8, c[0x0][0xae0] ;  /* 0x0002b80000087ab9 */ /* 0x000fe20000000a00 */
[--C-:B------:R-:W-:Y:S01]  /*74d0*/  SHF.R.S32.HI R0, RZ, 0x1f, R7.reuse ;  /* 0x0000001fff007819 */ /* 0x100fe20000011407 */
[----:B------:R-:W-:Y:S01]  /*74e0*/  UIADD3 UR5, UR7, UR5, URZ ;  /* 0x0000000507057290 */ /* 0x000fe2000fffe03f */
[----:B------:R-:W-:Y:S01]  /*74f0*/  IMAD.MOV R9, RZ, RZ, -R7 ;  /* 0x000000ffff097224 */ /* 0x000fe200078e0a07 */
[----:B------:R-:W-:Y:S01]  /*7500*/  UIADD3 UR4, UR4, 0x13220, URZ ;  /* 0x0001322004047890 */ /* 0x000fe2000fffe03f */
[----:B------:R-:W-:Y:S01]  /*7510*/  IMAD.U32 R5, RZ, RZ, UR7 ;  /* 0x00000007ff057e24 */ /* 0x000fe2000f8e00ff */
[----:B------:R-:W-:Y:S01]  /*7520*/  UIADD3 UR44, UR44, 0x1, URZ ;  /* 0x000000012c2c7890 */ /* 0x000fe2000fffe03f */
[----:B------:R-:W-:Y:S01]  /*7530*/  IMAD R0, R0, UR8, RZ ;  /* 0x0000000800007c24 */ /* 0x000fe2000f8e02ff */
[----:B------:R-:W-:Y:S01]  /*7540*/  UPRMT UR4, URZ, 0x654, UR4 ;  /* 0x000006543f047896 */ /* 0x000fe20008000004 */
[----:B------:R-:W-:Y:S01]  /*7550*/  IMAD R9, R48, R9, R8 ;  /* 0x0000000930097224 */ /* 0x000fe200078e0208 */
[----:B------:R-:W-:Y:S01]  /*7560*/  UISETP.NE.AND UP0, UPT, UR44, 0x2, UPT ;  /* 0x000000022c00788c */ /* 0x000fe2000bf05270 */
[----:B------:R-:W-:Y:S01]  /*7570*/  IMAD.U32 R4, RZ, RZ, UR6 ;  /* 0x00000006ff047e24 */ /* 0x000fe2000f8e00ff */
[----:B------:R-:W-:Y:S01]  /*7580*/  ULDC.64 UR6, c[0x0][0xad8] ;  /* 0x0002b60000067ab9 */ /* 0x000fe20000000a00 */
[----:B------:R-:W-:Y:S01]  /*7590*/  IMAD.U32 R5, RZ, RZ, UR5 ;  /* 0x00000005ff057e24 */ /* 0x000fe2000f8e00ff */
[----:B------:R-:W-:Y:S01]  /*75a0*/  ULDC UR5, c[0x0][0xac8] ;  /* 0x0002b20000057ab9 */ /* 0x000fe20000000800 */
[C---:B------:R-:W-:Y:S01]  /*75b0*/  IMAD R11, R7.reuse, UR9, R0 ;  /* 0x00000009070b7c24 */ /* 0x040fe2000f8e0200 */
[----:B------:R-:W-:Y:S01]  /*75c0*/  SHF.R.S32.HI R0, RZ, 0x1f, R9 ;  /* 0x0000001fff007819 */ /* 0x000fe20000011409 */
[----:B------:R-:W-:Y:S01]  /*75d0*/  IMAD.WIDE.U32 R4, R7, UR8, R4 ;  /* 0x0000000807047c25 */ /* 0x000fe2000f8e0004 */
[----:B--2---:R-:W-:Y:S01]  /*75e0*/  SYNCS.ARRIVE.TRANS64.RED.A1T0 RZ, [UR4], RZ ;  /* 0x000000ffffff79a7 */ /* 0x004fe20008100404 */
[----:B------:R-:W-:Y:S01]  /*75f0*/  ULDC UR4, c[0x0][0xc] ;  /* 0x0000030000047ab9 */ /* 0x000fe20000000800 */
[----:B------:R-:W-:Y:S01]  /*7600*/  UIADD3 UR42, UR42, 0x1, URZ ;  /* 0x000000012a2a7890 */ /* 0x000fe2000fffe03f */
[----:B------:R-:W-:Y:S01]  /*7610*/  IMAD.IADD R5, R5, 0x1, R11 ;  /* 0x0000000105057824 */ /* 0x000fe200078e020b */
[----:B------:R-:W-:Y:S01]  /*7620*/  UIADD3 UR47, UR4, UR47, URZ ;  /* 0x0000002f042f7290 */ /* 0x000fe2000fffe03f */
[----:B------:R-:W-:Y:S01]  /*7630*/  IMAD R0, R0, UR6, RZ ;  /* 0x0000000600007c24 */ /* 0x000fe2000f8e02ff */
[----:B------:R-:W-:Y:S01]  /*7640*/  USEL UR4, URZ, 0x1, UP0 ;  /* 0x000000013f047887 */ /* 0x000fe20008000000 */
[----:B------:R-:W-:Y:S01]  /*7650*/  IMAD.WIDE.U32 R4, R9, UR6, R4 ;  /* 0x0000000609047c25 */ /* 0x000fe2000f8e0004 */
[----:B------:R-:W-:-:S02]  /*7660*/  USEL UR44, UR44, URZ, UP0 ;  /* 0x0000003f2c2c7287 */ /* 0x000fc40008000000 */
[----:B------:R-:W-:Y:S01]  /*7670*/  ULOP3.LUT UR43, UR43, UR4, URZ, 0x3c, !UPT ;  /* 0x000000042b2b7292 */ /* 0x000fe2000f8e3c3f */
[----:B------:R-:W-:Y:S01]  /*7680*/  IMAD R7, R9, UR7, R0 ;  /* 0x0000000709077c24 */ /* 0x000fe2000f8e0200 */
[----:B------:R-:W-:Y:S01]  /*7690*/  ULDC.64 UR6, c[0x0][0xa80] ;  /* 0x0002a00000067ab9 */ /* 0x000fe20000000a00 */
[----:B------:R-:W-:Y:S01]  /*76a0*/  VIADD R13, R49, 0x30 ;  /* 0x00000030310d7836 */ /* 0x000fe20000000000 */
[C---:B------:R-:W-:Y:S01]  /*76b0*/  LEA R0, P0, R4.reuse, UR6, 0x1 ;  /* 0x0000000604007c11 */ /* 0x040fe2000f8008ff */
[----:B------:R-:W-:Y:S02]  /*76c0*/  IMAD.IADD R5, R5, 0x1, R7 ;  /* 0x0000000105057824 */ /* 0x000fe400078e0207 */
[C---:B------:R-:W-:Y:S02]  /*76d0*/  VIADD R15, R49.reuse, 0x60 ;  /* 0x00000060310f7836 */ /* 0x040fe40000000000 */
[----:B------:R-:W-:Y:S01]  /*76e0*/  SHFL.IDX PT, R6, R0, 0x1, 0x181f ;  /* 0x00381f0000067f89 */ /* 0x000fe200000e0000 */
[----:B------:R-:W-:Y:S01]  /*76f0*/  LEA.HI.X R12, R4, UR7, R5, 0x1, P0 ;  /* 0x00000007040c7c11 */ /* 0x000fe200080f0c05 */
[----:B------:R-:W-:Y:S01]  /*7700*/  VIADD R21, R49, 0x90 ;  /* 0x0000009031157836 */ /* 0x000fe20000000000 */
[----:B------:R-:W-:Y:S01]  /*7710*/  ISETP.GE.AND P0, PT, R3, UR5, PT ;  /* 0x0000000503007c0c */ /* 0x000fe2000bf06270 */
[----:B------:R-:W-:Y:S03]  /*7720*/  SHFL.IDX PT, R4, R0, RZ, 0x181f ;  /* 0x00181fff00047589 */ /* 0x000fe600000e0000 */
[-C--:B------:R-:W-:Y:S01]  /*7730*/  ISETP.GE.OR P1, PT, R49, R54.reuse, P0 ;  /* 0x000000363100720c */ /* 0x080fe20000726670 */
[----:B------:R-:W0:Y:S01]  /*7740*/  SHFL.IDX PT, R5, R12, RZ, 0x181f ;  /* 0x00181fff0c057589 */ /* 0x000e2200000e0000 */
[----:B------:R-:W-:-:S02]  /*7750*/  ISETP.GE.OR P2, PT, R13, R54, P0 ;  /* 0x000000360d00720c */ /* 0x000fc40000746670 */
[-C--:B------:R-:W-:Y:S01]  /*7760*/  ISETP.GE.OR P3, PT, R15, R54.reuse, P0 ;  /* 0x000000360f00720c */ /* 0x080fe20000766670 */
[----:B------:R-:W1:Y:S01]  /*7770*/  SHFL.IDX PT, R7, R12, 0x1, 0x181f ;  /* 0x00381f000c077f89 */ /* 0x000e6200000e0000 */
[----:B------:R-:W-:-:S03]  /*7780*/  ISETP.GE.OR P0, PT, R21, R54, P0 ;  /* 0x000000361500720c */ /* 0x000fc60000706670 */
[----:B------:R-:W-:Y:S04]  /*7790*/  SHFL.IDX PT, R8, R0, 0x2, 0x181f ;  /* 0x00581f0000087f89 */ /* 0x000fe800000e0000 */
[----:B------:R-:W2:Y:S04]  /*77a0*/  SHFL.IDX PT, R9, R12, 0x2, 0x181f ;  /* 0x00581f000c097f89 */ /* 0x000ea800000e0000 */
[----:B------:R0:W-:Y:S04]  /*77b0*/  SHFL.IDX PT, R10, R0, 0x3, 0x181f ;  /* 0x00781f00000a7f89 */ /* 0x0001e800000e0000 */
[----:B------:R-:W2:Y:S01]  /*77c0*/  SHFL.IDX PT, R11, R12, 0x3, 0x181f ;  /* 0x00781f000c0b7f89 */ /* 0x000ea200000e0000 */
[----:B0-----:R-:W0:Y:S01]  /*77d0*/  LDC R0, c[0x0][0xc34] ;  /* 0x00030d00ff007b82 */ /* 0x001e220000000800 */
[----:B------:R-:W-:-:S04]  /*77e0*/  @!P1 IMAD.WIDE R4, R3, 0x2, R4 ;  /* 0x0000000203049825 */ /* 0x000fc800078e0204 */
[----:B-1----:R-:W-:-:S04]  /*77f0*/  @!P2 IMAD.WIDE R6, R3, 0x2, R6 ;  /* 0x000000020306a825 */ /* 0x002fc800078e0206 */
[----:B--2---:R-:W-:-:S04]  /*7800*/  @!P3 IMAD.WIDE R8, R3, 0x2, R8 ;  /* 0x000000020308b825 */ /* 0x004fc800078e0208 */
[----:B------:R-:W-:Y:S01]  /*7810*/  @!P0 IMAD.WIDE R10, R3, 0x2, R10 ;  /* 0x00000002030a8825 */ /* 0x000fe200078e020a */
[----:B---3--:R1:W-:Y:S04]  /*7820*/  @!P1 ST.E.128 desc[UR40][R4.64], R24 ;  /* 0x0000001804009985 */ /* 0x0083e8000c101d28 */
[----:B----4-:R1:W-:Y:S04]  /*7830*/  @!P2 ST.E.128 desc[UR40][R6.64], R28 ;  /* 0x0000001c0600a985 */ /* 0x0103e8000c101d28 */
[----:B-----5:R1:W-:Y:S04]  /*7840*/  @!P3 ST.E.128 desc[UR40][R8.64], R40 ;  /* 0x000000280800b985 */ /* 0x0203e8000c101d28 */
[----:B------:R1:W-:Y:S01]  /*7850*/  @!P0 ST.E.128 desc[UR40][R10.64], R44 ;  /* 0x0000002c0a008985 */ /* 0x0003e2000c101d28 */
[----:B0-----:R-:W-:-:S13]  /*7860*/  ISETP.LE.AND P0, PT, R0, UR47, PT ;  /* 0x0000002f00007c0c */ /* 0x001fda000bf03270 */
[----:B------:R-:W-:Y:S05]  /*7870*/  @!P0 BRA `(.L_x_13109) ;  /* 0xffffff9400008947 */ /* 0x000fea000383ffff */
[----:B------:R-:W-:Y:S05]  /*7880*/  EXIT ;  /* 0x000000000000794d */ /* 0x000fea0003800000 */
.L_x_13083:
        /* <DEDUP_REMOVED lines=10> */
[----:B------:R-:W2:Y:S01]  /*7930*/  LDL.LU R8, [R1+0x4] ;  /* 0x0000040001087983 */ /* 0x000ea20000300800 */
[----:B------:R-:W-:Y:S01]  /*7940*/  ULDC.64 UR4, c[0x0][0x418] ;  /* 0x0001060000047ab9 */ /* 0x000fe20000000a00 */
[----:B------:R-:W-:Y:S01]  /*7950*/  ULDC.64 UR8, c[0x0][0x2f0] ;  /* 0x0000bc0000087ab9 */ /* 0x000fe20000000a00 */
[----:B------:R-:W0:Y:S01]  /*7960*/  S2R R9, SR_TID.X ;  /* 0x0000000000097919 */ /* 0x000e220000002100 */
[----:B------:R-:W-:Y:S01]  /*7970*/  UISETP.NE.U32.AND UP0, UPT, UR4, URZ, UPT ;  /* 0x0000003f0400728c */ /* 0x000fe2000bf05070 */
[----:B------:R-:W-:Y:S02]  /*7980*/  UMOV UR6, 0xa0 ;  /* 0x000000a000067882 */ /* 0x000fe40000000000 */
[----:B------:R-:W-:Y:S01]  /*7990*/  ULDC UR4, c[0x0][0x424] ;  /* 0x0001090000047ab9 */ /* 0x000fe20000000800 */
[----:B------:R-:W-:Y:S01]  /*79a0*/  UISETP.NE.AND.EX UP0, UPT, UR5, URZ, UPT, UP0 ;  /* 0x0000003f0500728c */ /* 0x000fe2000bf05300 */
[----:B------:R-:W-:Y:S01]  /*79b0*/  ULDC UR43, c[0x0][0x448] ;  /* 0x00011200002b7ab9 */ /* 0x000fe20000000800 */
[----:B------:R-:W-:-:S02]  /*79c0*/  ULDC UR7, c[0x0][0x288] ;  /* 0x0000a20000077ab9 */ /* 0x000fc40000000800 */
[----:B------:R-:W-:-:S04]  /*79d0*/  USEL UR4, UR4, 0x1, UP0 ;  /* 0x0000000104047887 */ /* 0x000fc80008000000 */
[----:B------:R-:W-:Y:S01]  /*79e0*/  UIMAD UR39, UR4, UR8, URZ ;  /* 0x00000008042772a4 */ /* 0x000fe2000f8e023f */
[----:B------:R-:W-:Y:S02]  /*79f0*/  UMOV UR42, 0x400 ;  /* 0x00000400002a7882 */ /* 0x000fe40000000000 */
[----:B------:R-:W-:Y:S01]  /*7a00*/  ULDC UR8, c[0x0][0x2b8] ;  /* 0x0000ae0000087ab9 */ /* 0x000fe20000000800 */
[----:B------:R-:W-:-:S04]  /*7a10*/  UIADD3 UR4, UR39, 0x9f, URZ ;  /* 0x0000009f27047890 */ /* 0x000fc8000fffe03f */
[----:B------:R-:W-:Y:S01]  /*7a20*/  UIMAD.WIDE UR4, UR4, 0x66666667, URZ ;  /* 0x66666667040478a5 */ /* 0x000fe2000f8e023f */
[C---:B0-----:R-:W-:Y:S01]  /*7a30*/  IMAD.SHL.U32 R23, R9.reuse, 0x40, RZ ;  /* 0x0000004009177824 */ /* 0x041fe200078e00ff */
[----:B------:R-:W-:Y:S02]  /*7a40*/  SHF.R.U32.HI R0, RZ, 0x1, R9 ;  /* 0x00000001ff007819 */ /* 0x000fe40000011609 */
[----:B------:R-:W-:Y:S02]  /*7a50*/  SHF.L.U32 R4, R9, 0x4, RZ ;  /* 0x0000000409047819 */ /* 0x000fe400000006ff */
[----:B------:R-:W-:Y:S01]  /*7a60*/  LOP3.LUT R3, R23, 0x180, RZ, 0xc0, !PT ;  /* 0x0000018017037812 */ /* 0x000fe200078ec0ff */
[C---:B------:R-:W-:Y:S02]  /*7a70*/  IMAD.SHL.U32 R5, R9.reuse, 0x8, RZ ;  /* 0x0000000809057824 */ /* 0x040fe400078e00ff */
[----:B------:R-:W-:Y:S01]  /*7a80*/  IMAD.SHL.U32 R6, R9, 0x2, RZ ;  /* 0x0000000209067824 */ /* 0x000fe200078e00ff */
[----:B------:R-:W-:Y:S01]  /*7a90*/  LOP3.LUT R0, R3, 0x30, R0, 0xf8, !PT ;  /* 0x0000003003007812 */ /* 0x000fe200078ef800 */
[----:B------:R-:W-:Y:S01]  /*7aa0*/  IMAD.SHL.U32 R2, R9, 0x20, RZ ;  /* 0x0000002009027824 */ /* 0x000fe200078e00ff */
[----:B------:R-:W-:Y:S01]  /*7ab0*/  LOP3.LUT R3, R4, 0x1b0, RZ, 0xc0, !PT ;  /* 0x000001b004037812 */ /* 0x000fe200078ec0ff */
[----:B------:R-:W-:Y:S01]  /*7ac0*/  USHF.R.U32.HI UR4, URZ, 0x1f, UR5 ;  /* 0x0000001f3f047899 */ /* 0x000fe20008011605 */
[----:B------:R-:W-:-:S02]  /*7ad0*/  LOP3.LUT R0, R0, 0x30, R5, 0x78, !PT ;  /* 0x0000003000007812 */ /* 0x000fc400078e7805 */
[----:B------:R-:W-:Y:S01]  /*7ae0*/  LOP3.LUT R7, R3, 0x30, R6, 0x78, !PT ;  /* 0x0000003003077812 */ /* 0x000fe200078e7806 */
[----:B------:R-:W-:Y:S01]  /*7af0*/  ULEA.HI.SX32 UR44, UR5, UR4, 0x1a ;  /* 0x00000004052c7291 */ /* 0x000fe2000f8fd23f */
[----:B------:R-:W-:Y:S02]  /*7b00*/  LOP3.LUT R3, R2, 0x80, RZ, 0xc0, !PT ;  /* 0x0000008002037812 */ /* 0x000fe400078ec0ff */
[----:B------:R-:W-:Y:S01]  /*7b10*/  LOP3.LUT R5, R4, 0x600, RZ, 0xc0, !PT ;  /* 0x0000060004057812 */ /* 0x000fe200078ec0ff */
[----:B------:R-:W-:Y:S01]  /*7b20*/  IMAD.SHL.U32 R6, R9, 0x4, RZ ;  /* 0x0000000409067824 */ /* 0x000fe200078e00ff */
[----:B------:R-:W-:Y:S01]  /*7b30*/  LOP3.LUT R3, R3, 0x10, R9, 0xf8, !PT ;  /* 0x0000001003037812 */ /* 0x000fe200078ef809 */
[----:B------:R-:W-:Y:S01]  /*7b40*/  UIADD3 UR4, UR44, -0x1, URZ ;  /* 0xffffffff2c047890 */ /* 0x000fe2000fffe03f */
[----:B------:R-:W-:Y:S02]  /*7b50*/  LOP3.LUT R5, R5, 0x60, R2, 0xf8, !PT ;  /* 0x0000006005057812 */ /* 0x000fe400078ef802 */
[----:B------:R-:W-:-:S02]  /*7b60*/  LOP3.LUT R23, R0, 0x640, R23, 0xf8, !PT ;  /* 0x0000064000177812 */ /* 0x000fc400078ef817 */
[----:B------:R-:W-:Y:S01]  /*7b70*/  SHF.R.U32.HI R0, RZ, 0x2, R9 ;  /* 0x00000002ff007819 */ /* 0x000fe20000011609 */
[----:B------:R-:W-:Y:S01]  /*7b80*/  UIMAD UR4, UR4, -0xa0, UR39 ;  /* 0xffffff60040478a4 */ /* 0x000fe2000f8e0227 */
[----:B------:R-:W-:Y:S02]  /*7b90*/  LOP3.LUT R3, R3, 0x10, R6, 0x78, !PT ;  /* 0x0000001003037812 */ /* 0x000fe400078e7806 */
[--C-:B------:R-:W-:Y:S02]  /*7ba0*/  LOP3.LUT R22, R5, 0x100, R2.reuse, 0xf8, !PT ;  /* 0x0000010005167812 */ /* 0x100fe400078ef802 */
[----:B------:R-:W-:Y:S02]  /*7bb0*/  LOP3.LUT R0, R0, 0x1f, RZ, 0xc0, !PT ;  /* 0x0000001f00007812 */ /* 0x000fe400078ec0ff */
[----:B------:R-:W-:Y:S01]  /*7bc0*/  LOP3.LUT R22, R22, R3, RZ, 0xfc, !PT ;  /* 0x0000000316167212 */ /* 0x000fe200078efcff */
[----:B------:R-:W-:Y:S01]  /*7bd0*/  IMAD.MOV.U32 R3, RZ, RZ, 0x1 ;  /* 0x00000001ff037424 */ /* 0x000fe200078e00ff */
[----:B------:R-:W-:-:S02]  /*7be0*/  LOP3.LUT R6, R0, 0x60, R2, 0xf8, !PT ;  /* 0x0000006000067812 */ /* 0x000fc400078ef802 */
[----:B------:R-:W-:Y:S02]  /*7bf0*/  IADD3 R0, -R0, UR4, RZ ;  /* 0x0000000400007c10 */ /* 0x000fe4000fffe1ff */
[----:B------:R0:W-:Y:S02]  /*7c00*/  STL [R1+0x8], R3 ;  /* 0x0000080301007387 */ /* 0x0001e40000100800 */
[----:B------:R-:W-:Y:S02]  /*7c10*/  ISETP.GE.AND P2, PT, R0, 0x1, PT ;  /* 0x000000010000780c */ /* 0x000fe40003f46270 */
[----:B0-----:R-:W-:-:S04]  /*7c20*/  LOP3.LUT R3, R4, 0x30, RZ, 0xc0, !PT ;  /* 0x0000003004037812 */ /* 0x001fc800078ec0ff */
[----:B------:R-:W-:-:S04]  /*7c30*/  ISETP.GE.AND P1, PT, R3, UR9, PT ;  /* 0x0000000903007c0c */ /* 0x000fc8000bf26270 */
[C---:B------:R-:W-:Y:S02]  /*7c40*/  ISETP.LT.OR P3, PT, R0.reuse, 0x1, P1 ;  /* 0x000000010000780c */ /* 0x040fe40000f61670 */
[----:B------:R-:W-:Y:S01]  /*7c50*/  ISETP.LT.OR P4, PT, R0, 0x21, P1 ;  /* 0x000000210000780c */ /* 0x000fe20000f81670 */
[----:B------:R-:W-:Y:S01]  /*7c60*/  UIMAD UR5, UR44, UR6, -0xa0 ;  /* 0xffffff602c0574a4 */ /* 0x000fe2000f8e0206 */
[----:B------:R-:W-:-:S05]  /*7c70*/  LOP3.LUT R5, R6, 0x80, RZ, 0xfc, !PT ;  /* 0x0000008006057812 */ /* 0x000fca00078efcff */
[----:B------:R-:W-:-:S05]  /*7c80*/  VIADD R2, R5, UR5 ;  /* 0x0000000505027c36 */ /* 0x000fca0008000000 */
[----:B------:R-:W-:Y:S01]  /*7c90*/  ISETP.GE.AND P0, PT, R2, UR39, PT ;  /* 0x0000002702007c0c */ /* 0x000fe2000bf06270 */
[----:B------:R-:W-:Y:S01]  /*7ca0*/  ULEA UR42, UR48, UR42, 0x18 ;  /* 0x0000002a302a7291 */ /* 0x000fe2000f8ec03f */
[----:B------:R-:W-:-:S05]  /*7cb0*/  LOP3.LUT R7, R7, 0x640, R4, 0xf8, !PT ;  /* 0x0000064007077812 */ /* 0x000fca00078ef804 */
[----:B------:R-:W-:Y:S01]  /*7cc0*/  VIADD R4, R7, UR42 ;  /* 0x0000002a07047c36 */ /* 0x000fe20008000000 */
[----:B------:R-:W-:Y:S04]  /*7cd0*/  STL [R1+0x18], R7 ;  /* 0x0000180701007387 */ /* 0x000fe80000100800 */
[----:B------:R0:W-:Y:S04]  /*7ce0*/  STL [R1+0x28], R4 ;  /* 0x0000280401007387 */ /* 0x0001e80000100800 */
[----:B------:R1:W-:Y:S01]  /*7cf0*/  STL [R1+0x24], R2 ;  /* 0x0000240201007387 */ /* 0x0003e20000100800 */
[----:B0-----:R-:W-:-:S05]  /*7d00*/  VIADD R4, R6, UR5 ;  /* 0x0000000506047c36 */ /* 0x001fca0008000000 */
[----:B------:R1:W-:Y:S04]  /*7d10*/  STL [R1+0x20], R4 ;  /* 0x0000200401007387 */ /* 0x0003e80000100800 */
[----:B------:R1:W-:Y:S01]  /*7d20*/  STL [R1+0x1c], R0 ;  /* 0x00001c0001007387 */ /* 0x0003e20000100800 */
[----:B------:R-:W-:Y:S01]  /*7d30*/  IMAD.MOV.U32 R29, RZ, RZ, RZ ;  /* 0x000000ffff1d7224 */ /* 0x000fe200078e00ff */
[----:B------:R-:W-:Y:S02]  /*7d40*/  ULOP3.LUT UR49, UR45, 0x2, URZ, 0xfc, !UPT ;  /* 0x000000022d317892 */ /* 0x000fe4000f8efc3f */
[----:B------:R-:W-:Y:S01]  /*7d50*/  ULOP3.LUT UR50, UR45, 0x1, URZ, 0xfc, !UPT ;  /* 0x000000012d327892 */ /* 0x000fe2000f8efc3f */
[----:B------:R-:W-:Y:S01]  /*7d60*/  ULDC UR51, c[0x0][0xc] ;  /* 0x0000030000337ab9 */ /* 0x000fe20000000800 */
[----:B------:R-:W-:Y:S01]  /*7d70*/  UMOV UR36, URZ ;  /* 0x0000003f00247c82 */ /* 0x000fe20008000000 */
[----:B------:R-:W-:-:S02]  /*7d80*/  UIMAD UR43, UR43, UR7, URZ ;  /* 0x000000072b2b72a4 */ /* 0x000fc4000f8e023f */
[----:B------:R-:W-:Y:S01]  /*7d90*/  UIADD3 UR44, UR44, -0x2, URZ ;  /* 0xfffffffe2c2c7890 */ /* 0x000fe2000fffe03f */
[----:B--2---:R-:W-:-:S04]  /*7da0*/  LOP3.LUT R8, R8, 0xffffff7f, RZ, 0xc0, !PT ;  /* 0xffffff7f08087812 */ /* 0x004fc800078ec0ff */
        /* <DEDUP_REMOVED lines=12> */
[----:B------:R-:W-:Y:S02]  /*7e70*/  ISETP.LT.U32.AND P2, PT, R5, 0xa0, !P0 ;  /* 0x000000a00500780c */ /* 0x000fe40004741070 */
        /* <DEDUP_REMOVED lines=10> */
[----:B------:R-:W-:-:S04]  /*7f20*/  @P1 LOP3.LUT R8, R8, 0x20, RZ, 0xfc, !PT ;  /* 0x0000002008081812 */ /* 0x000fc800078efcff */
[----:B------:R-:W-:Y:S02]  /*7f30*/  LOP3.LUT R8, R8, 0xffffffef, RZ, 0xc0, !PT ;  /* 0xffffffef08087812 */ /* 0x000fe400078ec0ff */
[----:B------:R-:W-:Y:S02]  /*7f40*/  ISETP.GE.AND P0, PT, R0, 0x81, PT ;  /* 0x000000810000780c */ /* 0x000fe40003f06270 */
[----:B------:R-:W-:Y:S02]  /*7f50*/  @P2 LOP3.LUT R8, R8, 0x10, RZ, 0xfc, !PT ;  /* 0x0000001008082812 */ /* 0x000fe400078efcff */
[----:B------:R-:W-:Y:S02]  /*7f60*/  ISETP.GE.AND P1, PT, R3, UR9, PT ;  /* 0x0000000903007c0c */ /* 0x000fe4000bf26270 */
[----:B------:R-:W-:-:S04]  /*7f70*/  LOP3.LUT R8, R8, 0xfffffffe, RZ, 0xc0, !PT ;  /* 0xfffffffe08087812 */ /* 0x000fc800078ec0ff */
[----:B------:R-:W-:-:S04]  /*7f80*/  LOP3.LUT R8, R8, 0xffffdfff, RZ, 0xc0, !PT ;  /* 0xffffdfff08087812 */ /* 0x000fc800078ec0ff */
[----:B------:R-:W-:Y:S02]  /*7f90*/  @P0 LOP3.LUT R8, R8, 0x2000, RZ, 0xfc, !PT ;  /* 0x0000200008080812 */ /* 0x000fe400078efcff */
[----:B------:R-:W-:Y:S02]  /*7fa0*/  ISETP.GE.AND P0, PT, R3, UR8, PT ;  /* 0x0000000803007c0c */ /* 0x000fe4000bf06270 */
[----:B------:R-:W-:-:S04]  /*7fb0*/  @P1 LOP3.LUT R8, R8, 0x1, RZ, 0xfc, !PT ;  /* 0x0000000108081812 */ /* 0x000fc800078efcff */
[----:B------:R-:W-:-:S07]  /*7fc0*/  LOP3.LUT R8, R8, 0xfffffeff, RZ, 0xc0, !PT ;  /* 0xfffffeff08087812 */ /* 0x000fce00078ec0ff */
[----:B------:R-:W-:-:S05]  /*7fd0*/  @P0 LOP3.LUT R8, R8, 0x100, RZ, 0xfc, !PT ;  /* 0x0000010008080812 */ /* 0x000fca00078efcff */
[----:B------:R1:W-:Y:S02]  /*7fe0*/  STL [R1+0x4], R8 ;  /* 0x0000040801007387 */ /* 0x0003e40000100800 */
.L_x_13162:
        /* <DEDUP_REMOVED lines=19> */
[----:B01---5:R-:W-:Y:S11]  /*8120*/  @!P0 BRA `(.L_x_13111) ;  /* 0x0000000000188947 */ /* 0x023ff60003800000 */
[----:B------:R-:W-:Y:S02]  /*8130*/  ULDC.64 UR4, c[0x0][0xa28] ;  /* 0x00028a0000047ab9 */ /* 0x000fe40000000a00 */
[----:B------:R-:W-:-:S06]  /*8140*/  UIMAD.WIDE UR4, UR47, 0x4, UR4 ;  /* 0x000000042f0478a5 */ /* 0x000fcc000f8e0204 */
[----:B-1----:R-:W-:Y:S02]  /*8150*/  IMAD.U32 R2, RZ, RZ, UR4 ;  /* 0x00000004ff027e24 */ /* 0x002fe4000f8e00ff */
[----:B------:R-:W-:-:S05]  /*8160*/  IMAD.U32 R3, RZ, RZ, UR5 ;  /* 0x00000005ff037e24 */ /* 0x000fca000f8e00ff */
[----:B------:R-:W2:Y:S02]  /*8170*/  LDG.E R2, desc[UR40][R2.64] ;  /* 0x0000002802027981 */ /* 0x000ea4000c1e1900 */
[----:B--2---:R-:W-:-:S15]  /*8180*/  R2UR UR37, R2 ;  /* 0x00000000022572ca */ /* 0x004fde00000e0000 */
.L_x_13111:
[----:B------:R-:W-:-:S13]  /*8190*/  PLOP3.LUT P0, PT, PT, PT, UP0, 0x80, 0x0 ;  /* 0x000000000000781c */ /* 0x000fda0003f0f008 */
[----:B------:R-:W-:Y:S05]  /*81a0*/  @!P0 BRA `(.L_x_13112) ;  /* 0x0000000000408947 */ /* 0x000fea0003800000 */
[----:B-1----:R-:W-:Y:S01]  /*81b0*/  MOV R2, 0x0 ;  /* 0x0000000000027802 */ /* 0x002fe20000000f00 */
        /* <DEDUP_REMOVED lines=15> */
.L_x_13112:
[----:B------:R-:W2:Y:S01]  /*82b0*/  LDL.LU R19, [R1+0x4] ;  /* 0x0000040001137983 */ /* 0x000ea20000300800 */
[----:B------:R-:W-:-:S06]  /*82c0*/  UIADD3 UR4, UR42, 0x6000, URZ ;  /* 0x000060002a047890 */ /* 0x000fcc000fffe03f */
[----:B------:R-:W-:-:S05]  /*82d0*/  IMAD.U32 R16, RZ, RZ, UR4 ;  /* 0x00000004ff107e24 */ /* 0x000fca000f8e00ff */
[----:B------:R-:W-:Y:S02]  /*82e0*/  LOP3.LUT P0, RZ, R16, 0x1bf, RZ, 0xc0, !PT ;  /* 0x000001bf10ff7812 */ /* 0x000fe4000780c0ff */
[----:B--2---:R-:W-:-:S11]  /*82f0*/  LOP3.LUT R19, R19, 0xfffffffd, RZ, 0xc0, !PT ;  /* 0xfffffffd13137812 */ /* 0x004fd600078ec0ff */
[----:B------:R-:W-:-:S05]  /*8300*/  @P0 LOP3.LUT R19, R19, 0x2, RZ, 0xfc, !PT ;  /* 0x0000000213130812 */ /* 0x000fca00078efcff */
[----:B------:R0:W-:Y:S01]  /*8310*/  STL [R1+0x4], R19 ;  /* 0x0000041301007387 */ /* 0x0001e20000100800 */
[----:B------:R-:W-:Y:S05]  /*8320*/  @!P0 BRA `(.L_x_13113) ;  /* 0x0000000000408947 */ /* 0x000fea0003800000 */
[----:B-1----:R-:W-:Y:S01]  /*8330*/  MOV R2, 0x0 ;  /* 0x0000000000027802 */ /* 0x002fe20000000f00 */
[----:B------:R-:W-:Y:S01]  /*8340*/  ULDC.64 UR6, c[0x4][0x1b0] ;  /* 0x01006c0000067ab9 */ /* 0x000fe20000000a00 */
[----:B------:R-:W-:Y:S01]  /*8350*/  ULDC.64 UR8, c[0x4][0x1b8] ;  /* 0x01006e0000087ab9 */ /* 0x000fe20000000a00 */
[----:B------:R-:W-:Y:S01]  /*8360*/  ULDC.64 UR4, c[0x4][0x10] ;  /* 0x0100040000047ab9 */ /* 0x000fe20000000a00 */
[----:B------:R-:W-:Y:S01]  /*8370*/  IMAD.U32 R4, RZ, RZ, UR6 ;  /* 0x00000006ff047e24 */ /* 0x000fe2000f8e00ff */
[----:B------:R-:W-:Y:S01]  /*8380*/  MOV R8, 0x70 ;  /* 0x0000007000087802 */ /* 0x000fe20000000f00 */
[----:B------:R-:W1:Y:S01]  /*8390*/  LDC.64 R2, c[0x4][R2] ;  /* 0x0100000002027b82 */ /* 0x000e620000000a00 */
        /* <DEDUP_REMOVED lines=9> */
.L_x_13113:
[----:B------:R-:W-:-:S04]  /*8430*/  IMAD.U32 R28, RZ, RZ, UR42 ;  /* 0x0000002aff1c7e24 */ /* 0x000fc8000f8e00ff */
[----:B------:R-:W-:-:S05]  /*8440*/  VIADD R17, R28, 0x1000 ;  /* 0x000010001c117836 */ /* 0x000fca0000000000 */
[----:B------:R-:W-:-:S13]  /*8450*/  LOP3.LUT P0, RZ, R17, 0x9f, RZ, 0xc0, !PT ;  /* 0x0000009f11ff7812 */ /* 0x000fda000780c0ff */
[----:B------:R-:W-:Y:S05]  /*8460*/  @!P0 BRA `(.L_x_13114) ;  /* 0x0000000000408947 */ /* 0x000fea0003800000 */
[----:B-1----:R-:W-:Y:S01]  /*8470*/  MOV R2, 0x0 ;  /* 0x0000000000027802 */ /* 0x002fe20000000f00 */
        /* <DEDUP_REMOVED lines=15> */
.L_x_13114:
[----:B------:R-:W-:-:S13]  /*8570*/  LOP3.LUT P6, RZ, R16, 0x1bf, RZ, 0xc0, !PT ;  /* 0x000001bf10ff7812 */ /* 0x000fda00078cc0ff */
[----:B------:R-:W-:Y:S05]  /*8580*/  @!P6 BRA `(.L_x_13115) ;  /* 0x000000000040e947 */ /* 0x000fea0003800000 */
[----:B-1----:R-:W-:Y:S01]  /*8590*/  MOV R2, 0x0 ;  /* 0x0000000000027802 */ /* 0x002fe20000000f00 */
[----:B------:R-:W-:Y:S01]  /*85a0*/  ULDC.64 UR6, c[0x4][0x1b0] ;  /* 0x01006c0000067ab9 */ /* 0x000fe20000000a00 */
[----:B------:R-:W-:Y:S01]  /*85b0*/  ULDC.64 UR8, c[0x4][0x1b8] ;  /* 0x01006e0000087ab9 */ /* 0x000fe20000000a00 */
[----:B------:R-:W-:Y:S01]  /*85c0*/  ULDC.64 UR4, c[0x4][0x20] ;  /* 0x0100080000047ab9 */ /* 0x000fe20000000a00 */
[----:B------:R-:W-:Y:S01]  /*85d0*/  MOV R4, UR6 ;  /* 0x0000000600047c02 */ /* 0x000fe20008000f00 */
[----:B------:R-:W-:Y:S01]  /*85e0*/  IMAD.U32 R5, RZ, RZ, UR7 ;  /* 0x00000007ff057e24 */ /* 0x000fe2000f8e00ff */
        /* <DEDUP_REMOVED lines=10> */
.L_x_13115:
[----:B------:R-:W-:Y:S01]  /*8690*/  ULDC.64 UR4, c[0x0][0x9f8] ;  /* 0x00027e0000047ab9 */ /* 0x000fe20000000a00 */
[----:B------:R-:W-:Y:S01]  /*86a0*/  IMAD.U32 R16, RZ, RZ, UR47 ;  /* 0x0000002fff107e24 */ /* 0x000fe2000f8e00ff */
[----:B------:R-:W-:Y:S01]  /*86b0*/  UISETP.NE.U32.AND UP0, UPT, UR4, URZ, UPT ;  /* 0x0000003f0400728c */ /* 0x000fe2000bf05070 */
[----:B------:R-:W2:Y:S03]  /*86c0*/  LDC R18, c[0x0][0x430] ;  /* 0x00010c00ff127b82 */ /* 0x000ea60000000800 */
[----:B------:R-:W-:-:S06]  /*86d0*/  UISETP.NE.AND.EX UP0, UPT, UR5, URZ, UPT, UP0 ;  /* 0x0000003f0500728c */ /* 0x000fcc000bf05300 */
[----:B------:R-:W-:-:S05]  /*86e0*/  PLOP3.LUT P0, PT, PT, PT, UP0, 0x80, 0x0 ;  /* 0x000000000000781c */ /* 0x000fca0003f0f008 */
[----:B------:R-:W-:Y:S02]  /*86f0*/  @UP0 ULDC.64 UR4, c[0x0][0x9f8] ;  /* 0x00027e0000040ab9 */ /* 0x000fe40000000a00 */
[----:B------:R-:W-:-:S06]  /*8700*/  @UP0 UIMAD.WIDE UR4, UR47, 0x4, UR4 ;  /* 0x000000042f0408a5 */ /* 0x000fcc000f8e0204 */
[----:B-1----:R-:W-:Y:S02]  /*8710*/  IMAD.U32 R2, RZ, RZ, UR4 ;  /* 0x00000004ff027e24 */ /* 0x002fe4000f8e00ff */
[----:B------:R-:W-:-:S05]  /*8720*/  IMAD.U32 R3, RZ, RZ, UR5 ;  /* 0x00000005ff037e24 */ /* 0x000fca000f8e00ff */
[----:B------:R-:W3:Y:S01]  /*8730*/  @P0 LDG.E R16, desc[UR40][R2.64] ;  /* 0x0000002802100981 */ /* 0x000ee2000c1e1900 */
[----:B------:R-:W-:-:S03]  /*8740*/  UMOV UR4, 0xffffffff ;  /* 0xffffffff00047882 */ /* 0x000fc60000000000 */
[----:B---3--:R1:W-:Y:S01]  /*8750*/  STL [R1+0xc], R16 ;  /* 0x00000c1001007387 */ /* 0x0083e20000100800 */
[----:B--2---:R-:W-:Y:S05]  /*8760*/  BRA.DIV UR4, `(.L_x_13116) ;  /* 0x0000003e04247947 */ /* 0x004fea000b800000 */
.L_x_13179:
[----:B------:R-:W2:Y:S04]  /*8770*/  LDL R0, [R1+0x20] ;  /* 0x0000200001007983 */ /* 0x000ea80000100800 */
[----:B------:R-:W3:Y:S01]  /*8780*/  LDL R10, [R1+0x24] ;  /* 0x00002400010a7983 */ /* 0x000ee20000100800 */
[----:B------:R-:W-:Y:S01]  /*8790*/  ISETP.NE.AND P3, PT, R18, 0x1, PT ;  /* 0x000000011200780c */ /* 0x000fe20003f65270 */
[----:B------:R-:W-:Y:S01]  /*87a0*/  IMAD.MOV.U32 R12, RZ, RZ, R19 ;  /* 0x000000ffff0c7224 */ /* 0x000fe200078e0013 */
[----:B------:R-:W-:Y:S01]  /*87b0*/  SHF.R.S32.HI R13, RZ, 0x1f, R16 ;  /* 0x0000001fff0d7819 */ /* 0x000fe20000011410 */
[----:B------:R-:W-:-:S03]  /*87c0*/  IMAD.MOV.U32 R8, RZ, RZ, RZ ;  /* 0x000000ffff087224 */ /* 0x000fc600078e00ff */
[C---:B------:R-:W-:Y:S01]  /*87d0*/  LOP3.LUT P2, RZ, R12.reuse, 0x8, RZ, 0xc0, !PT ;  /* 0x000000080cff7812 */ /* 0x040fe2000784c0ff */
[----:B------:R4:W-:Y:S01]  /*87e0*/  STL [R1+0x14], R13 ;  /* 0x0000140d01007387 */ /* 0x0009e20000100800 */
[----:B------:R-:W-:-:S05]  /*87f0*/  LOP3.LUT R12, R12, 0xfffffffb, RZ, 0xc0, !PT ;  /* 0xfffffffb0c0c7812 */ /* 0x000fca00078ec0ff */
[----:B------:R-:W0:Y:S01]  /*8800*/  @P3 LDC R2, c[0x0][0x434] ;  /* 0x00010d00ff023b82 */ /* 0x000e220000000800 */
[----:B------:R-:W-:-:S07]  /*8810*/  @P3 LOP3.LUT R12, R12, 0x4, RZ, 0xfc, !PT ;  /* 0x000000040c0c3812 */ /* 0x000fce00078efcff */
[----:B------:R-:W1:Y:S01]  /*8820*/  @P3 LDC R3, c[0x0][0x438] ;  /* 0x00010e00ff033b82 */ /* 0x000e620000000800 */
[----:B------:R-:W-:Y:S02]  /*8830*/  LOP3.LUT R12, R12, 0xfffffffd, RZ, 0xc0, !PT ;  /* 0xfffffffd0c0c7812 */ /* 0x000fe400078ec0ff */
[C---:B--2---:R-:W-:Y:S01]  /*8840*/  ISETP.GE.AND P0, PT, R0.reuse, UR39, PT ;  /* 0x0000002700007c0c */ /* 0x044fe2000bf06270 */
[----:B------:R-:W-:-:S04]  /*8850*/  VIADD R9, R0, UR37 ;  /* 0x0000002500097c36 */ /* 0x000fc80008000000 */
[----:B0-----:R-:W-:Y:S01]  /*8860*/  @P3 IMAD.HI.U32 R2, R9, R2, RZ ;  /* 0x0000000209023227 */ /* 0x001fe200078e00ff */
[----:B------:R-:W-:-:S04]  /*8870*/  MOV R0, R9 ;  /* 0x0000000900007202 */ /* 0x000fc80000000f00 */
[----:B-1----:R-:W-:-:S03]  /*8880*/  @P3 SHF.R.U32.HI R0, RZ, R3, R2 ;  /* 0x00000003ff003219 */ /* 0x002fc60000011602 */
        /* <DEDUP_REMOVED lines=8> */
[C---:B-1----:R-:W-:Y:S01]  /*8910*/  @!P0 LEA R4, P1, R2.reuse, R4, 0x2 ;  /* 0x0000000402048211 */ /* 0x042fe200078210ff */
[----:B------:R-:W0:Y:S03]  /*8920*/  @P3 LDC R3, c[0x0][0x434] ;  /* 0x00010d00ff033b82 */ /* 0x000e260000000800 */
[----:B------:R-:W-:-:S05]  /*8930*/  @!P0 LEA.HI.X R5, R2, R5, R7, 0x2, P1 ;  /* 0x0000000502058211 */ /* 0x000fca00008f1407 */
[----:B------:R-:W1:Y:S01]  /*8940*/  @P3 LDC R2, c[0x0][0x438] ;  /* 0x00010e00ff023b82 */ /* 0x000e620000000800 */
[----:B------:R2:W5:Y:S01]  /*8950*/  @!P0 LDG.E R8, desc[UR40][R4.64] ;  /* 0x0000002804088981 */ /* 0x000562000c1e1900 */
[----:B---3--:R-:W-:-:S04]  /*8960*/  VIADD R10, R10, UR37 ;  /* 0x000000250a0a7c36 */ /* 0x008fc80008000000 */
[----:B------:R-:W-:Y:S02]  /*8970*/  IMAD.MOV.U32 R11, RZ, RZ, R10 ;  /* 0x000000ffff0b7224 */ /* 0x000fe400078e000a */
[----:B------:R-:W3:Y:S08]  /*8980*/  @P2 LDC.64 R6, c[0x0][0x428] ;  /* 0x00010a00ff062b82 */ /* 0x000ef00000000a00 */
[----:B--2---:R-:W2:Y:S01]  /*8990*/  @P2 LDC.64 R4, c[0x0][0x418] ;  /* 0x00010600ff042b82 */ /* 0x004ea20000000a00 */
[----:B0-----:R-:W-:-:S05]  /*89a0*/  @P3 IMAD.HI.U32 R3, R10, R3, RZ ;  /* 0x000000030a033227 */ /* 0x001fca00078e00ff */
[----:B-1----:R-:W-:-:S04]  /*89b0*/  @P3 SHF.R.U32.HI R11, RZ, R2, R3 ;  /* 0x00000002ff0b3219 */ /* 0x002fc80000011603 */
[----:B------:R-:W-:Y:S01]  /*89c0*/  @P2 SHF.R.S32.HI R3, RZ, 0x1f, R11 ;  /* 0x0000001fff032819 */ /* 0x000fe2000001140b */
[----:B---3--:R-:W-:-:S04]  /*89d0*/  @P2 IMAD R2, R13, R6, RZ ;  /* 0x000000060d022224 */ /* 0x008fc800078e02ff */
[----:B------:R-:W-:Y:S02]  /*89e0*/  @P2 IMAD R7, R16, R7, R2 ;  /* 0x0000000710072224 */ /* 0x000fe400078e0202 */
[----:B------:R-:W-:-:S04]  /*89f0*/  @P2 IMAD.MOV.U32 R2, RZ, RZ, R11 ;  /* 0x000000ffff022224 */ /* 0x000fc800078e000b */
[----:B------:R-:W-:Y:S02]  /*8a00*/  @P2 IMAD.WIDE.U32 R2, R16, R6, R2 ;  /* 0x0000000610022225 */ /* 0x000fe400078e0002 */
[----:B------:R-:W0:Y:S02]  /*8a10*/  LDC R16, c[0x0][0xc44] ;  /* 0x00031100ff107b82 */ /* 0x000e240000000800 */
[----:B------:R-:W-:Y:S01]  /*8a20*/  @P2 IMAD.IADD R7, R7, 0x1, R3 ;  /* 0x0000000107072824 */ /* 0x000fe200078e0203 */
[----:B--2---:R-:W-:-:S04]  /*8a30*/  @P2 LEA R6, P0, R2, R4, 0x2 ;  /* 0x0000000402062211 */ /* 0x004fc800078010ff */
[----:B------:R-:W-:Y:S01]  /*8a40*/  @P2 LEA.HI.X R7, R2, R5, R7, 0x2, P0 ;  /* 0x0000000502072211 */ /* 0x000fe200000f1407 */
[----:B------:R-:W-:Y:S02]  /*8a50*/  IMAD.MOV.U32 R5, RZ, RZ, RZ ;  /* 0x000000ffff057224 */ /* 0x000fe400078e00ff */
[----:B------:R-:W-:-:S04]  /*8a60*/  IMAD.MOV R0, RZ, RZ, -R0 ;  /* 0x000000ffff007224 */ /* 0x000fc800078e0a00 */
[----:B------:R1:W5:Y:S01]  /*8a70*/  @P2 LDG.E R5, desc[UR40][R6.64] ;  /* 0x0000002806052981 */ /* 0x000362000c1e1900 */
[----:B------:R-:W-:Y:S02]  /*8a80*/  IMAD.MOV R3, RZ, RZ, -R11 ;  /* 0x000000ffff037224 */ /* 0x000fe400078e0a0b */
[C---:B-1----:R-:W-:Y:S02]  /*8a90*/  IMAD R6, R18.reuse, R0, R9 ;  /* 0x0000000012067224 */ /* 0x042fe400078e0209 */
[----:B------:R-:W-:Y:S02]  /*8aa0*/  IMAD.U32 R0, RZ, RZ, UR49 ;  /* 0x00000031ff007e24 */ /* 0x000fe4000f8e00ff */
[----:B------:R-:W-:Y:S02]  /*8ab0*/  IMAD R9, R18, R3, R10 ;  /* 0x0000000312097224 */ /* 0x000fe400078e020a */
[----:B------:R-:W-:Y:S01]  /*8ac0*/  IMAD R3, RZ, RZ, -UR47 ;  /* 0x8000002fff037e24 */ /* 0x000fe2000f8e02ff */
[----:B------:R-:W-:-:S03]  /*8ad0*/  ISETP.NE.AND P0, PT, R0, 0x3, PT ;  /* 0x000000030000780c */ /* 0x000fc60003f05270 */
[----:B0-----:R-:W-:-:S05]  /*8ae0*/  IMAD R16, R16, R3, UR46 ;  /* 0x0000002e10107e24 */ /* 0x001fca000f8e0203 */
[----:B------:R-:W-:-:S05]  /*8af0*/  SHF.R.S32.HI R2, RZ, 0x1f, R16 ;  /* 0x0000001fff027819 */ /* 0x000fca0000011410 */
[----:B------:R-:W-:Y:S01]  /*8b00*/  @P0 LOP3.LUT R12, R12, 0x2, RZ, 0xfc, !PT ;  /* 0x000000020c0c0812 */ /* 0x000fe200078efcff */
[----:B------:R4:W-:Y:S04]  /*8b10*/  STL [R1+0x10], R2 ;  /* 0x0000100201007387 */ /* 0x0009e80000100800 */
[----:B------:R4:W-:Y:S01]  /*8b20*/  STL [R1+0x4], R12 ;  /* 0x0000040c01007387 */ /* 0x0009e20000100800 */
[----:B------:R-:W-:Y:S05]  /*8b30*/  @!P0 BRA `(.L_x_13117) ;  /* 0x0000000000048947 */ /* 0x000fea0003800000 */
[----:B------:R-:W-:Y:S01]  /*8b40*/  BPT.TRAP 0x1 ;  /* 0x000000040000795c */ /* 0x000fe20000300000 */
.L_x_13117:
[----:B------:R-:W2:Y:S01]  /*8b50*/  LDL R0, [R1+0x8] ;  /* 0x0000080001007983 */ /* 0x000ea20000100800 */
[----:B------:R-:W-:Y:S01]  /*8b60*/  LEA R4, R29, UR42, 0x3 ;  /* 0x0000002a1d047c11 */ /* 0x000fe2000f8e18ff */
[----:B------:R-:W-:Y:S01]  /*8b70*/  BSSY B0, `(.L_x_13118) ;  /* 0x0000005000007945 */ /* 0x000fe20003800000 */
[----:B------:R-:W-:Y:S02]  /*8b80*/  SHF.R.S32.HI R25, RZ, 0x1f, R6 ;  /* 0x0000001fff197819 */ /* 0x000fe40000011406 */
[----:B--2---:R-:W-:-:S04]  /*8b90*/  SHF.L.U32 R27, R0, 0x1f, RZ ;  /* 0x0000001f001b7819 */ /* 0x004fc800000006ff */
[----:B------:R-:W0:Y:S02]  /*8ba0*/  SYNCS.PHASECHK.TRANS64.TRYWAIT P0, [R4+URZ+0x13280], R27 ;  /* 0x0132801b040075a7 */ /* 0x000e24000800017f */
[----:B0-----:R-:W-:Y:S05]  /*8bb0*/  @!P0 BRA `(.L_x_13119) ;  /* 0x00000038003c8947 */ /* 0x001fea0003800000 */
.L_x_13180:
[----:B------:R-:W-:Y:S05]  /*8bc0*/  BSYNC B0 ;  /* 0x0000000000007941 */ /* 0x000fea0003800000 */
.L_x_13118:
[----:B------:R-:W2:Y:S01]  /*8bd0*/  LDL R7, [R1+0x10] ;  /* 0x0000100001077983 */ /* 0x000ea20000100800 */
[----:B------:R-:W-:-:S03]  /*8be0*/  ULDC.64 UR4, c[0x0][0x328] ;  /* 0x0000ca0000047ab9 */ /* 0x000fc60000000a00 */
[----:B----4-:R-:W3:Y:S01]  /*8bf0*/  LDL R12, [R1+0x18] ;  /* 0x00001800010c7983 */ /* 0x010ee20000100800 */
[----:B------:R-:W-:Y:S01]  /*8c00*/  IMAD R0, R25, UR4, RZ ;  /* 0x0000000419007c24 */ /* 0x000fe2000f8e02ff */
[----:B-----5:R-:W-:Y:S01]  /*8c10*/  SHF.R.S32.HI R26, RZ, 0x1f, R8 ;  /* 0x0000001fff1a7819 */ /* 0x020fe20000011408 */
[C---:B------:R-:W-:Y:S01]  /*8c20*/  IMAD.WIDE.U32 R2, R6.reuse, UR4, RZ ;  /* 0x0000000406027c25 */ /* 0x040fe2000f8e00ff */
[----:B------:R-:W-:Y:S01]  /*8c30*/  ULDC.64 UR6, c[0x0][0x338] ;  /* 0x0000ce0000067ab9 */ /* 0x000fe20000000a00 */
[----:B------:R-:W-:Y:S01]  /*8c40*/  ULDC.64 UR8, c[0x0][0x330] ;  /* 0x0000cc0000087ab9 */ /* 0x000fe20000000a00 */
[----:B------:R-:W-:Y:S01]  /*8c50*/  SHF.R.S32.HI R21, RZ, 0x1f, R9 ;  /* 0x0000001fff157819 */ /* 0x000fe20000011409 */
[----:B------:R-:W-:Y:S01]  /*8c60*/  IMAD R0, R6, UR5, R0 ;  /* 0x0000000506007c24 */ /* 0x000fe2000f8e0200 */
[----:B------:R-:W-:Y:S01]  /*8c70*/  ULDC.64 UR10, c[0x0][0x318] ;  /* 0x0000c600000a7ab9 */ /* 0x000fe20000000a00 */
[----:B------:R-:W-:Y:S02]  /*8c80*/  SHF.R.S32.HI R24, RZ, 0x1f, R5 ;  /* 0x0000001fff187819 */ /* 0x000fe40000011405 */
[----:B------:R-:W-:-:S02]  /*8c90*/  IMAD.IADD R3, R3, 0x1, R0 ;  /* 0x0000000103037824 */ /* 0x000fc400078e0200 */
[----:B------:R-:W-:Y:S02]  /*8ca0*/  IMAD R0, R26, UR6, RZ ;  /* 0x000000061a007c24 */ /* 0x000fe4000f8e02ff */
[----:B------:R-:W-:-:S04]  /*8cb0*/  IMAD.WIDE.U32 R2, R8, UR6, R2 ;  /* 0x0000000608027c25 */ /* 0x000fc8000f8e0002 */
[----:B------:R-:W-:Y:S02]  /*8cc0*/  IMAD R0, R8, UR7, R0 ;  /* 0x0000000708007c24 */ /* 0x000fe4000f8e0200 */
[----:B------:R-:W-:-:S03]  /*8cd0*/  IMAD R11, R21, UR4, RZ ;  /* 0x00000004150b7c24 */ /* 0x000fc6000f8e02ff */
[----:B------:R-:W-:Y:S01]  /*8ce0*/  IADD3 R3, R3, R0, RZ ;  /* 0x0000000003037210 */ /* 0x000fe20007ffe0ff */
[----:B------:R-:W-:Y:S02]  /*8cf0*/  IMAD R11, R9, UR5, R11 ;  /* 0x00000005090b7c24 */ /* 0x000fe4000f8e020b */
[----:B------:R-:W-:-:S04]  /*8d00*/  IMAD.WIDE.U32 R2, R16, UR8, R2 ;  /* 0x0000000810027c25 */ /* 0x000fc8000f8e0002 */
        /* <DEDUP_REMOVED lines=16> */
[----:B------:R-:W2:Y:S01]  /*8e10*/  LDL R3, [R1+0x4] ;  /* 0x0000040001037983 */ /* 0x000ea20000100800 */
[----:B------:R-:W1:Y:S03]  /*8e20*/  S2R R11, SR_TID.X ;  /* 0x00000000000b7919 */ /* 0x000e660000002100 */
[----:B------:R-:W3:Y:S04]  /*8e30*/  SHFL.IDX PT, R2, R7, RZ, 0x1c1f ;  /* 0x001c1fff07027589 */ /* 0x000ee800000e0000 */
[----:B------:R-:W4:Y:S04]  /*8e40*/  SHFL.IDX PT, R0, R10, RZ, 0x1c1f ;  /* 0x001c1fff0a007589 */ /* 0x000f2800000e0000 */
[----:B------:R-:W-:Y:S01]  /*8e50*/  SHFL.IDX PT, R19, R19, RZ, 0x1c1f ;  /* 0x001c1fff13137589 */ /* 0x000fe200000e0000 */
[----:B-1----:R-:W-:-:S05]  /*8e60*/  IMAD.SHL.U32 R11, R11, 0x10, RZ ;  /* 0x000000100b0b7824 */ /* 0x002fca00078e00ff */
[----:B------:R-:W-:-:S04]  /*8e70*/  LOP3.LUT R11, R11, 0x30, RZ, 0xc0, !PT ;  /* 0x000000300b0b7812 */ /* 0x000fc800078ec0ff */
[----:B---3--:R-:W-:Y:S02]  /*8e80*/  IADD3 R2, P0, R11, R2, RZ ;  /* 0x000000020b027210 */ /* 0x008fe40007f1e0ff */
[C---:B--2---:R-:W-:Y:S02]  /*8e90*/  LOP3.LUT P4, RZ, R3.reuse, 0x1000, RZ, 0xc0, !PT ;  /* 0x0000100003ff7812 */ /* 0x044fe4000788c0ff */
[C---:B------:R-:W-:Y:S02]  /*8ea0*/  LOP3.LUT P3, RZ, R3.reuse, 0x800, RZ, 0xc0, !PT ;  /* 0x0000080003ff7812 */ /* 0x040fe4000786c0ff */
[C---:B------:R-:W-:Y:S02]  /*8eb0*/  LOP3.LUT P2, RZ, R3.reuse, 0x400, RZ, 0xc0, !PT ;  /* 0x0000040003ff7812 */ /* 0x040fe4000784c0ff */
[----:B------:R-:W-:Y:S01]  /*8ec0*/  LOP3.LUT P1, RZ, R3, 0x200, RZ, 0xc0, !PT ;  /* 0x0000020003ff7812 */ /* 0x000fe2000782c0ff */
[----:B----4-:R-:W-:Y:S02]  /*8ed0*/  IMAD.X R3, RZ, RZ, R0, P0 ;  /* 0x000000ffff037224 */ /* 0x010fe400000e0600 */
[----:B------:R-:W-:-:S05]  /*8ee0*/  VIADD R0, R18, UR42 ;  /* 0x0000002a12007c36 */ /* 0x000fca0008000000 */
[----:B------:R1:W-:Y:S04]  /*8ef0*/  LDGSTS.E.BYPASS.LTC128B.128 [R0+0x6000], desc[UR40][R2.64], !P4 ;  /* 0x0600000002007fae */ /* 0x0003e8000e101d68 */
[----:B-1----:R-:W1:Y:S04]  /*8f00*/  SHFL.IDX PT, R2, R7, 0x1, 0x1c1f ;  /* 0x003c1f0007027f89 */ /* 0x002e6800000e0000 */
[----:B------:R-:W2:Y:S01]  /*8f10*/  SHFL.IDX PT, R3, R10, 0x1, 0x1c1f ;  /* 0x003c1f000a037f89 */ /* 0x000ea200000e0000 */
[----:B-1----:R-:W-:-:S05]  /*8f20*/  IADD3 R2, P0, R11, R2, RZ ;  /* 0x000000020b027210 */ /* 0x002fca0007f1e0ff */
[----:B--2---:R-:W-:-:S05]  /*8f30*/  IMAD.X R3, RZ, RZ, R3, P0 ;  /* 0x000000ffff037224 */ /* 0x004fca00000e0603 */
[----:B------:R1:W-:Y:S04]  /*8f40*/  LDGSTS.E.BYPASS.LTC128B.128 [R0+0x6800], desc[UR40][R2.64], !P3 ;  /* 0x0680000002007fae */ /* 0x0003e8000d901d68 */
[----:B-1----:R-:W1:Y:S04]  /*8f50*/  SHFL.IDX PT, R2, R7, 0x2, 0x1c1f ;  /* 0x005c1f0007027f89 */ /* 0x002e6800000e0000 */
[----:B------:R-:W2:Y:S04]  /*8f60*/  SHFL.IDX PT, R3, R10, 0x2, 0x1c1f ;  /* 0x005c1f000a037f89 */ /* 0x000ea800000e0000 */
[----:B------:R-:W-:Y:S01]  /*8f70*/  SHFL.IDX PT, R10, R10, 0x3, 0x1c1f ;  /* 0x007c1f000a0a7f89 */ /* 0x000fe200000e0000 */
[----:B-1----:R-:W-:-:S05]  /*8f80*/  IADD3 R2, P0, R11, R2, RZ ;  /* 0x000000020b027210 */ /* 0x002fca0007f1e0ff */
[----:B--2---:R-:W-:-:S05]  /*8f90*/  IMAD.X R3, RZ, RZ, R3, P0 ;  /* 0x000000ffff037224 */ /* 0x004fca00000e0603 */
[----:B------:R1:W-:Y:S04]  /*8fa0*/  LDGSTS.E.BYPASS.LTC128B.128 [R0+0x7000], desc[UR40][R2.64], !P2 ;  /* 0x0700000002007fae */ /* 0x0003e8000d101d68 */
[----:B-1----:R-:W1:Y:S02]  /*8fb0*/  SHFL.IDX PT, R2, R7, 0x3, 0x1c1f ;  /* 0x007c1f0007027f89 */ /* 0x002e6400000e0000 */
[----:B-1----:R-:W-:-:S05]  /*8fc0*/  IADD3 R2, P0, R11, R2, RZ ;  /* 0x000000020b027210 */ /* 0x002fca0007f1e0ff */
[----:B------:R-:W-:-:S05]  /*8fd0*/  IMAD.X R3, RZ, RZ, R10, P0 ;  /* 0x000000ffff037224 */ /* 0x000fca00000e060a */
[----:B------:R1:W-:Y:S04]  /*8fe0*/  LDGSTS.E.BYPASS.LTC128B.128 [R0+0x7800], desc[UR40][R2.64], !P1 ;  /* 0x0780000002007fae */ /* 0x0003e8000c901d68 */
[----:B-1----:R1:W2:Y:S02]  /*8ff0*/  SHFL.IDX PT, R2, R20, RZ, 0x1c1f ;  /* 0x001c1fff14027589 */ /* 0x0022a400000e0000 */
.L_x_13192:
[----:B------:R-:W3:Y:S01]  /*9000*/  LDL R7, [R1+0x4] ;  /* 0x0000040001077983 */ /* 0x000ee20000100800 */
[----:B------:R-:W4:Y:S02]  /*9010*/  S2R R3, SR_TID.X ;  /* 0x0000000000037919 */ /* 0x000f240000002100 */
[----:B----4-:R-:W-:-:S05]  /*9020*/  IMAD.SHL.U32 R3, R3, 0x10, RZ ;  /* 0x0000001003037824 */ /* 0x010fca00078e00ff */
[----:B------:R-:W-:-:S04]  /*9030*/  LOP3.LUT R3, R3, 0x30, RZ, 0xc0, !PT ;  /* 0x0000003003037812 */ /* 0x000fc800078ec0ff */
[----:B--2---:R-:W-:-:S05]  /*9040*/  IADD3 R2, P0, R3, R2, RZ ;  /* 0x0000000203027210 */ /* 0x004fca0007f1e0ff */
[----:B------:R-:W-:Y:S01]  /*9050*/  IMAD.X R3, RZ, RZ, R19, P0 ;  /* 0x000000ffff037224 */ /* 0x000fe200000e0613 */
[----:B------:R-:W-:Y:S02]  /*9060*/  PLOP3.LUT P0, PT, PT, PT, PT, 0x80, 0x0 ;  /* 0x000000000000781c */ /* 0x000fe40003f0f070 */
[----:B---3--:R-:W-:-:S13]  /*9070*/  LOP3.LUT P1, RZ, R7, 0x4000, RZ, 0xc0, !PT ;  /* 0x0000400007ff7812 */ /* 0x008fda000782c0ff */
[----:B------:R-:W-:Y:S01]  /*9080*/  @!PT LDS RZ, [RZ] ;  /* 0x00000000fffff984 */ /* 0x000fe20000000800 */
[----:B------:R-:W-:Y:S01]  /*9090*/  @!PT LDS RZ, [RZ] ;  /* 0x00000000fffff984 */ /* 0x000fe20000000800 */
[----:B------:R-:W-:Y:S01]  /*90a0*/  @!PT LDS RZ, [RZ] ;  /* 0x00000000fffff984 */ /* 0x000fe20000000800 */
[----:B------:R2:W-:Y:S01]  /*90b0*/  LDGSTS.E.BYPASS.LTC128B.128 [R0+0x8000], desc[UR40][R2.64], !P1 ;  /* 0x0800000002007fae */ /* 0x0005e2000c901d68 */
[----:B------:R-:W-:Y:S01]  /*90c0*/  NOP ;  /* 0x0000000000007918 */ /* 0x000fe20000000000 */
.L_x_13121:
        /* <DEDUP_REMOVED lines=11> */
.L_x_13122:
[----:B------:R2:W-:Y:S01]  /*9180*/  SYNCS.ARRIVE.TRANS64.A1T0 RZ, [R4+URZ+0x13270], RZ ;  /* 0x013270ff04ff79a7 */ /* 0x0005e2000810003f */
[----:B------:R-:W-:Y:S05]  /*9190*/  @!P2 BRA `(.L_x_13123) ;  /* 0x000000000004a947 */ /* 0x000fea0003800000 */
[----:B------:R-:W-:Y:S01]  /*91a0*/  BPT.TRAP 0x1 ;  /* 0x000000040000795c */ /* 0x000fe20000300000 */
.L_x_13123:
[----:B------:R-:W3:Y:S01]  /*91b0*/  SYNCS.PHASECHK.TRANS64.TRYWAIT P0, [R4+URZ+0x13240], R27 ;  /* 0x0132401b040075a7 */ /* 0x000ee2000800017f */
[----:B------:R-:W-:Y:S04]  /*91c0*/  BSSY B0, `(.L_x_13124) ;  /* 0x0000002000007945 */ /* 0x000fe80003800000 */
[----:B---3--:R-:W-:Y:S05]  /*91d0*/  @!P0 BRA `(.L_x_13125) ;  /* 0x00000038005c8947 */ /* 0x008fea0003800000 */
.L_x_13193:
[----:B------:R-:W-:Y:S05]  /*91e0*/  BSYNC B0 ;  /* 0x0000000000007941 */ /* 0x000fea0003800000 */
.L_x_13124:
[----:B------:R-:W4:Y:S01]  /*91f0*/  LDL R10, [R1+0x10] ;  /* 0x00001000010a7983 */ /* 0x000f220000100800 */
[----:B------:R-:W-:Y:S01]  /*9200*/  ULDC.64 UR4, c[0x0][0x300] ;  /* 0x0000c00000047ab9 */ /* 0x000fe20000000a00 */
[----:B------:R-:W-:Y:S02]  /*9210*/  ULDC.64 UR6, c[0x0][0x310] ;  /* 0x0000c40000067ab9 */ /* 0x000fe40000000a00 */
[----:B------:R0:W5:Y:S01]  /*9220*/  LDL R18, [R1+0x1c] ;  /* 0x00001c0001127983 */ /* 0x0001620000100800 */
[----:B------:R-:W-:Y:S02]  /*9230*/  IMAD R7, R25, UR4, RZ ;  /* 0x0000000419077c24 */ /* 0x000fe4000f8e02ff */
[----:B------:R-:W-:-:S04]  /*9240*/  IMAD.WIDE.U32 R2, R6, UR4, RZ ;  /* 0x0000000406027c25 */ /* 0x000fc8000f8e00ff */
[----:B------:R-:W-:Y:S02]  /*9250*/  IMAD R7, R6, UR5, R7 ;  /* 0x0000000506077c24 */ /* 0x000fe4000f8e0207 */
[----:B------:R-:W-:Y:S02]  /*9260*/  IMAD R26, R26, UR6, RZ ;  /* 0x000000061a1a7c24 */ /* 0x000fe4000f8e02ff */
[----:B------:R-:W-:Y:S02]  /*9270*/  IMAD.IADD R3, R3, 0x1, R7 ;  /* 0x0000000103037824 */ /* 0x000fe400078e0207 */
[C---:B------:R-:W-:Y:S02]  /*9280*/  IMAD R26, R8.reuse, UR7, R26 ;  /* 0x00000007081a7c24 */ /* 0x040fe4000f8e021a */
[----:B------:R-:W-:-:S04]  /*9290*/  IMAD.WIDE.U32 R2, R8, UR6, R2 ;  /* 0x0000000608027c25 */ /* 0x000fc8000f8e0002 */
[----:B------:R-:W-:Y:S01]  /*92a0*/  IMAD R8, R21, UR4, RZ ;  /* 0x0000000415087c24 */ /* 0x000fe2000f8e02ff */
[----:B------:R-:W-:Y:S01]  /*92b0*/  MOV R6, R2 ;  /* 0x0000000200067202 */ /* 0x000fe20000000f00 */
        /* <DEDUP_REMOVED lines=19> */
[----:B0-----:R-:W-:Y:S08]  /*93f0*/  BRA.DIV UR4, `(.L_x_13126) ;  /* 0x0000003604e87947 */ /* 0x001ff0000b800000 */
[----:B------:R-:W4:Y:S01]  /*9400*/  LDL R2, [R1+0x4] ;  /* 0x0000040001027983 */ /* 0x000f220000100800 */
[C---:B-----5:R-:W-:Y:S02]  /*9410*/  ISETP.GE.AND P3, PT, R18.reuse, 0x1, PT ;  /* 0x000000011200780c */ /* 0x060fe40003f66270 */
[----:B------:R-:W-:Y:S01]  /*9420*/  ISETP.GE.AND P2, PT, R18, 0x21, PT ;  /* 0x000000211200780c */ /* 0x000fe20003f46270 */
[----:B------:R-:W0:Y:S01]  /*9430*/  S2R R3, SR_TID.X ;  /* 0x0000000000037919 */ /* 0x000e220000002100 */
[----:B------:R-:W-:Y:S04]  /*9440*/  SHFL.IDX PT, R7, R7, RZ, 0x1c1f ;  /* 0x001c1fff07077589 */ /* 0x000fe800000e0000 */
[----:B------:R-:W-:Y:S01]  /*9450*/  SHFL.IDX PT, R14, R8, RZ, 0x1c1f ;  /* 0x001c1fff080e7589 */ /* 0x000fe200000e0000 */
[----:B0-----:R-:W-:-:S03]  /*9460*/  IMAD.SHL.U32 R9, R3, 0x10, RZ ;  /* 0x0000001003097824 */ /* 0x001fc600078e00ff */
[----:B------:R-:W0:Y:S02]  /*9470*/  SHFL.IDX PT, R3, R5, RZ, 0x1c1f ;  /* 0x001c1fff05037589 */ /* 0x000e2400000e0000 */
[----:B------:R-:W-:-:S04]  /*9480*/  LOP3.LUT R9, R9, 0x30, RZ, 0xc0, !PT ;  /* 0x0000003009097812 */ /* 0x000fc800078ec0ff */
[----:B0-----:R-:W-:Y:S02]  /*9490*/  @P3 IADD3 R3, P0, R9, R3, RZ ;  /* 0x0000000309033210 */ /* 0x001fe40007f1e0ff */
[----:B----4-:R-:W-:Y:S02]  /*94a0*/  LOP3.LUT P1, RZ, R2, 0x1, RZ, 0xc0, !PT ;  /* 0x0000000102ff7812 */ /* 0x010fe4000782c0ff */
[----:B------:R-:W0:Y:S02]  /*94b0*/  SHFL.IDX PT, R2, R6, RZ, 0x1c1f ;  /* 0x001c1fff06027589 */ /* 0x000e2400000e0000 */
[----:B0-----:R-:W-:-:S05]  /*94c0*/  @P3 IMAD.X R2, RZ, RZ, R2, P0 ;  /* 0x000000ffff023224 */ /* 0x001fca00000e0602 */
[----:B------:R-:W-:-:S04]  /*94d0*/  @P3 LOP3.LUT R3, R3, R2, RZ, 0x3c, !PT ;  /* 0x0000000203033212 */ /* 0x000fc800078e3cff */
[----:B------:R-:W-:-:S04]  /*94e0*/  @P3 LOP3.LUT R2, R3, R2, RZ, 0x3c, !PT ;  /* 0x0000000203023212 */ /* 0x000fc800078e3cff */
[----:B------:R-:W-:-:S05]  /*94f0*/  @P3 LOP3.LUT R3, R3, R2, RZ, 0x3c, !PT ;  /* 0x0000000203033212 */ /* 0x000fca00078e3cff */
[----:B------:R0:W-:Y:S01]  /*9500*/  @P3 LDGSTS.E.BYPASS.LTC128B.128 [R0+0xe000], desc[UR40][R2.64], !P1 ;  /* 0x0e00000002003fae */ /* 0x0001e2000c901d68 */
[----:B------:R-:W-:-:S03]  /*9510*/  ISETP.GE.AND P3, PT, R18, 0x41, PT ;  /* 0x000000411200780c */ /* 0x000fc60003f66270 */
[----:B0-----:R-:W0:Y:S04]  /*9520*/  SHFL.IDX PT, R3, R5, 0x1, 0x1c1f ;  /* 0x003c1f0005037f89 */ /* 0x001e2800000e0000 */
[----:B------:R-:W4:Y:S01]  /*9530*/  SHFL.IDX PT, R2, R6, 0x1, 0x1c1f ;  /* 0x003c1f0006027f89 */ /* 0x000f2200000e0000 */
[----:B0-----:R-:W-:-:S05]  /*9540*/  @P2 IADD3 R3, P0, R9, R3, RZ ;  /* 0x0000000309032210 */ /* 0x001fca0007f1e0ff */
[----:B----4-:R-:W-:-:S05]  /*9550*/  @P2 IMAD.X R2, RZ, RZ, R2, P0 ;  /* 0x000000ffff022224 */ /* 0x010fca00000e0602 */
[----:B------:R-:W-:-:S04]  /*9560*/  @P2 LOP3.LUT R3, R3, R2, RZ, 0x3c, !PT ;  /* 0x0000000203032212 */ /* 0x000fc800078e3cff */
[----:B------:R-:W-:-:S04]  /*9570*/  @P2 LOP3.LUT R2, R3, R2, RZ, 0x3c, !PT ;  /* 0x0000000203022212 */ /* 0x000fc800078e3cff */
[----:B------:R-:W-:-:S05]  /*9580*/  @P2 LOP3.LUT R3, R3, R2, RZ, 0x3c, !PT ;  /* 0x0000000203032212 */ /* 0x000fca00078e3cff */
[----:B------:R0:W-:Y:S01]  /*9590*/  @P2 LDGSTS.E.BYPASS.LTC128B.128 [R0+0xe800], desc[UR40][R2.64], !P1 ;  /* 0x0e80000002002fae */ /* 0x0001e2000c901d68 */
[----:B------:R-:W-:-:S03]  /*95a0*/  ISETP.GE.AND P2, PT, R18, 0x61, PT ;  /* 0x000000611200780c */ /* 0x000fc60003f46270 */
[----:B0-----:R-:W0:Y:S04]  /*95b0*/  SHFL.IDX PT, R3, R5, 0x2, 0x1c1f ;  /* 0x005c1f0005037f89 */ /* 0x001e2800000e0000 */
[----:B------:R-:W4:Y:S04]  /*95c0*/  SHFL.IDX PT, R2, R6, 0x2, 0x1c1f ;  /* 0x005c1f0006027f89 */ /* 0x000f2800000e0000 */
[----:B------:R-:W1:Y:S04]  /*95d0*/  SHFL.IDX PT, R5, R5, 0x3, 0x1c1f ;  /* 0x007c1f0005057f89 */ /* 0x000e6800000e0000 */
[----:B------:R-:W2:Y:S01]  /*95e0*/  SHFL.IDX PT, R6, R6, 0x3, 0x1c1f ;  /* 0x007c1f0006067f89 */ /* 0x000ea200000e0000 */
[----:B0-----:R-:W-:-:S05]  /*95f0*/  @P3 IADD3 R3, P0, R9, R3, RZ ;  /* 0x0000000309033210 */ /* 0x001fca0007f1e0ff */
[----:B----4-:R-:W-:Y:S01]  /*9600*/  @P3 IMAD.X R2, RZ, RZ, R2, P0 ;  /* 0x000000ffff023224 */ /* 0x010fe200000e0602 */
[----:B-1----:R-:W-:-:S04]  /*9610*/  @P2 IADD3 R9, P0, R9, R5, RZ ;  /* 0x0000000509092210 */ /* 0x002fc80007f1e0ff */
[----:B------:R-:W-:Y:S01]  /*9620*/  @P3 LOP3.LUT R3, R3, R2, RZ, 0x3c, !PT ;  /* 0x0000000203033212 */ /* 0x000fe200078e3cff */
[----:B--2---:R-:W-:-:S03]  /*9630*/  @P2 IMAD.X R10, RZ, RZ, R6, P0 ;  /* 0x000000ffff0a2224 */ /* 0x004fc600000e0606 */
[----:B------:R-:W-:-:S04]  /*9640*/  @P3 LOP3.LUT R2, R3, R2, RZ, 0x3c, !PT ;  /* 0x0000000203023212 */ /* 0x000fc800078e3cff */
[----:B------:R-:W-:-:S05]  /*9650*/  @P3 LOP3.LUT R3, R3, R2, RZ, 0x3c, !PT ;  /* 0x0000000203033212 */ /* 0x000fca00078e3cff */
[----:B------:R0:W-:Y:S02]  /*9660*/  @P3 LDGSTS.E.BYPASS.LTC128B.128 [R0+0xf000], desc[UR40][R2.64], !P1 ;  /* 0x0f00000002003fae */ /* 0x0001e4000c901d68 */
[----:B0-----:R-:W-:Y:S02]  /*9670*/  @P2 IMAD.MOV.U32 R2, RZ, RZ, R9 ;  /* 0x000000ffff022224 */ /* 0x001fe400078e0009 */
[----:B------:R-:W-:-:S05]  /*9680*/  @P2 IMAD.MOV.U32 R3, RZ, RZ, R10 ;  /* 0x000000ffff032224 */ /* 0x000fca00078e000a */
[----:B------:R0:W-:Y:S02]  /*9690*/  @P2 LDGSTS.E.BYPASS.LTC128B.128 [R0+0xf800], desc[UR40][R2.64], !P1 ;  /* 0x0f80000002002fae */ /* 0x0001e4000c901d68 */
.L_x_13205:
[----:B------:R-:W-:Y:S01]  /*96a0*/  ISETP.GE.AND P0, PT, R18, 0x81, PT ;  /* 0x000000811200780c */ /* 0x000fe20003f06270 */
[----:B------:R-:W-:-:S12]  /*96b0*/  BSSY B0, `(.L_x_13127) ;  /* 0x000000d000007945 */ /* 0x000fd80003800000 */
[----:B------:R-:W-:Y:S05]  /*96c0*/  @!P0 BRA `(.L_x_13128) ;  /* 0x00000000002c8947 */ /* 0x000fea0003800000 */
[----:B0-----:R-:W2:Y:S01]  /*96d0*/  LDL R3, [R1+0x4] ;  /* 0x0000040001037983 */ /* 0x001ea20000100800 */
[----:B------:R-:W0:Y:S02]  /*96e0*/  S2R R2, SR_TID.X ;  /* 0x0000000000027919 */ /* 0x000e240000002100 */
[----:B0-----:R-:W-:-:S05]  /*96f0*/  IMAD.SHL.U32 R2, R2, 0x10, RZ ;  /* 0x0000001002027824 */ /* 0x001fca00078e00ff */
[----:B------:R-:W-:-:S04]  /*9700*/  LOP3.LUT R2, R2, 0x30, RZ, 0xc0, !PT ;  /* 0x0000003002027812 */ /* 0x000fc800078ec0ff */
[----:B------:R-:W-:Y:S02]  /*9710*/  IADD3 R2, P0, R2, R14, RZ ;  /* 0x0000000e02027210 */ /* 0x000fe40007f1e0ff */
[----:B--2---:R-:W-:-:S03]  /*9720*/  LOP3.LUT P1, RZ, R3, 0x1, RZ, 0xc0, !PT ;  /* 0x0000000103ff7812 */ /* 0x004fc6000782c0ff */
[----:B------:R-:W-:-:S10]  /*9730*/  IMAD.X R3, RZ, RZ, R7, P0 ;  /* 0x000000ffff037224 */ /* 0x000fd400000e0607 */
[----:B------:R-:W-:Y:S01]  /*9740*/  @!PT LDS RZ, [RZ] ;  /* 0x00000000fffff984 */ /* 0x000fe20000000800 */
[----:B------:R-:W-:Y:S01]  /*9750*/  @!PT LDS RZ, [RZ] ;  /* 0x00000000fffff984 */ /* 0x000fe20000000800 */
[----:B------:R-:W-:Y:S01]  /*9760*/  @!PT LDS RZ, [RZ] ;  /* 0x00000000fffff984 */ /* 0x000fe20000000800 */
[----:B------:R1:W-:Y:S02]  /*9770*/  LDGSTS.E.BYPASS.LTC128B.128 [R0+0x10000], desc[UR40][R2.64], !P1 ;  /* 0x1000000002007fae */ /* 0x0003e4000c901d68 */
.L_x_13128:
[----:B------:R-:W-:Y:S05]  /*9780*/  BSYNC B0 ;  /* 0x0000000000007941 */ /* 0x000fea0003800000 */
.L_x_13127:
[----:B------:R-:W-:Y:S01]  /*9790*/  NOP ;  /* 0x0000000000007918 */ /* 0x000fe20000000000 */
[----:B------:R-:W-:-:S13]  /*97a0*/  PLOP3.LUT P0, PT, PT, PT, PT, 0x80, 0x0 ;  /* 0x000000000000781c */ /* 0x000fda0003f0f070 */
.L_x_13129:
[----:B------:R-:W-:Y:S02]  /*97b0*/  PLOP3.LUT P1, PT, P1, P0, PT, 0xa2, 0x0 ;  /* 0x000000000000781c */ /* 0x000fe40000f21472 */
[----:B------:R-:W-:-:S08]  /*97c0*/  @P0 R2UR P1, UR4, R4 ;  /* 0x00000000040402ca */ /* 0x000fd00000020000 */
[----:B------:R-:W-:-:S05]  /*97d0*/  @P0 PLOP3.LUT P0, PT, P1, PT, PT, 0x80, 0x0 ;  /* 0x000000000000081c */ /* 0x000fca0000f0f070 */
[----:B------:R-:W-:Y:S01]  /*97e0*/  @!P1 SYNCS.ARRIVE.TRANS64.RED.A0T1 RZ, [UR4+0x13230], RZ ;  /* 0x013230ffffff99a7 */ /* 0x000fe20008200404 */
[----:B------:R-:W-:Y:S07]  /*97f0*/  @!P1 ARRIVES.LDGSTSBAR.64.TRANSCNT [UR4+0x13230] ;  /* 0x01323000ff0099b0 */ /* 0x000fee0008000a84 */
[----:B------:R-:W-:Y:S05]  /*9800*/  @P0 BRA.U.ANY `(.L_x_13129) ;  /* 0xfffffffd00e80947 */ /* 0x000fea000393ffff */
[----:B------:R-:W-:Y:S01]  /*9810*/  NOP ;  /* 0x0000000000007918 */ /* 0x000fe20000000000 */
[----:B01----:R-:W-:-:S05]  /*9820*/  IMAD.U32 R0, RZ, RZ, UR49 ;  /* 0x00000031ff007e24 */ /* 0x003fca000f8e00ff */
[----:B------:R-:W-:-:S13]  /*9830*/  ISETP.NE.AND P2, PT, R0, 0x3, PT ;  /* 0x000000030000780c */ /* 0x000fda0003f45270 */
[----:B------:R-:W-:Y:S05]  /*9840*/  @!P2 BRA `(.L_x_13130) ;  /* 0x000000000004a947 */ /* 0x000fea0003800000 */
[----:B------:R-:W-:Y:S01]  /*9850*/  BPT.TRAP 0x1 ;  /* 0x000000040000795c */ /* 0x000fe20000300000 */
.L_x_13130:
        /* <DEDUP_REMOVED lines=11> */
[----:B0--3--:R-:W-:Y:S01]  /*9910*/  IMAD.U32 R4, RZ, RZ, UR6 ;  /* 0x00000006ff047e24 */ /* 0x009fe2000f8e00ff */
        /* <DEDUP_REMOVED lines=11> */
.L_x_13131:
[----:B------:R-:W2:Y:S01]  /*99d0*/  LDL R2, [R1+0x4] ;  /* 0x0000040001027983 */ /* 0x000ea20000100800 */
[----:B------:R-:W1:Y:S03]  /*99e0*/  LDC R9, c[0x0][0x448] ;  /* 0x00011200ff097b82 */ /* 0x000e660000000800 */
[----:B------:R-:W4:Y:S01]  /*99f0*/  LDL R19, [R1+0x10] ;  /* 0x0000100001137983 */ /* 0x000f220000100800 */
[----:B------:R-:W-:-:S03]  /*9a00*/  IMAD R0, RZ, RZ, -UR46 ;  /* 0x8000002eff007e24 */ /* 0x000fc6000f8e02ff */
[----:B------:R0:W5:Y:S01]  /*9a10*/  LDL R10, [R1+0x28] ;  /* 0x00002800010a7983 */ /* 0x0001620000100800 */
[----:B------:R-:W3:Y:S01]  /*9a20*/  LDC R5, c[0x0][0xc38] ;  /* 0x00030e00ff057b82 */ /* 0x000ee20000000800 */
[----:B------:R-:W0:Y:S01]  /*9a30*/  S2R R18, SR_TID.X ;  /* 0x0000000000127919 */ /* 0x000e220000002100 */
[C---:B------:R-:W-:Y:S01]  /*9a40*/  R2UR UR7, R16.reuse ;  /* 0x00000000100772ca */ /* 0x040fe200000e0000 */
[----:B------:R-:W-:Y:S01]  /*9a50*/  ULDC.64 UR8, c[0x0][0x2d8] ;  /* 0x0000b60000087ab9 */ /* 0x000fe20000000a00 */
[----:B------:R-:W-:Y:S01]  /*9a60*/  R2UR UR4, R16 ;  /* 0x00000000100472ca */ /* 0x000fe200000e0000 */
[----:B------:R-:W-:Y:S01]  /*9a70*/  ULDC.64 UR10, c[0x0][0x280] ;  /* 0x0000a000000a7ab9 */ /* 0x000fe20000000a00 */
[----:B-1----:R-:W-:Y:S01]  /*9a80*/  ISETP.NE.AND P0, PT, R9, 0x1, PT ;  /* 0x000000010900780c */ /* 0x002fe20003f05270 */
[----:B---3--:R-:W-:-:S12]  /*9a90*/  IMAD R0, R5, R0, UR38 ;  /* 0x0000002605007e24 */ /* 0x008fd8000f8e0200 */
[----:B------:R-:W1:Y:S01]  /*9aa0*/  @P0 LDC R3, c[0x0][0x450] ;  /* 0x00011400ff030b82 */ /* 0x000e620000000800 */
[----:B0-----:R-:W-:Y:S01]  /*9ab0*/  SHF.R.U32.HI R20, RZ, 0x2, R18 ;  /* 0x00000002ff147819 */ /* 0x001fe20000011612 */
[----:B------:R-:W-:-:S03]  /*9ac0*/  IMAD.SHL.U32 R18, R18, 0x20, RZ ;  /* 0x0000002012127824 */ /* 0x000fc600078e00ff */
[----:B------:R-:W-:-:S04]  /*9ad0*/  LOP3.LUT R20, R20, 0x1f, RZ, 0xc0, !PT ;  /* 0x0000001f14147812 */ /* 0x000fc800078ec0ff */
[----:B------:R-:W-:Y:S01]  /*9ae0*/  LOP3.LUT R18, R20, 0x60, R18, 0xf8, !PT ;  /* 0x0000006014127812 */ /* 0x000fe200078ef812 */
[----:B------:R-:W-:-:S04]  /*9af0*/  UIMAD.WIDE.U32 UR4, UR4, UR8, URZ ;  /* 0x00000008040472a5 */ /* 0x000fc8000f8e003f */
[----:B------:R-:W-:Y:S01]  /*9b00*/  IMAD R7, R0, 0xc0, R18 ;  /* 0x000000c000077824 */ /* 0x000fe200078e0212 */
[----:B--2---:R-:W-:Y:S02]  /*9b10*/  LOP3.LUT P5, RZ, R2, 0x100, RZ, 0xc0, !PT ;  /* 0x0000010002ff7812 */ /* 0x004fe400078ac0ff */
[----:B------:R-:W0:Y:S01]  /*9b20*/  @P0 LDC R2, c[0x0][0x44c] ;  /* 0x00011300ff020b82 */ /* 0x000e220000000800 */
[----:B----4-:R-:W-:-:S13]  /*9b30*/  R2UR UR6, R19 ;  /* 0x00000000130672ca */ /* 0x010fda00000e0000 */
[----:B------:R-:W-:-:S04]  /*9b40*/  UIMAD UR6, UR6, UR8, URZ ;  /* 0x00000008060672a4 */ /* 0x000fc8000f8e023f */
[----:B------:R-:W-:Y:S02]  /*9b50*/  UIMAD UR7, UR7, UR9, UR6 ;  /* 0x00000009070772a4 */ /* 0x000fe4000f8e0206 */
[----:B------:R-:W-:Y:S01]  /*9b60*/  USHF.R.S32.HI UR6, URZ, 0x1f, UR47 ;  /* 0x0000001f3f067899 */ /* 0x000fe2000801142f */
[----:B------:R-:W-:Y:S01]  /*9b70*/  ULDC.64 UR8, c[0x0][0x2e0] ;  /* 0x0000b80000087ab9 */ /* 0x000fe20000000a00 */
[----:B0-----:R-:W-:Y:S02]  /*9b80*/  @P0 IMAD.HI.U32 R4, R7, R2, RZ ;  /* 0x0000000207040227 */ /* 0x001fe400078e00ff */
[----:B------:R-:W-:Y:S02]  /*9b90*/  UIMAD UR6, UR6, UR8, URZ ;  /* 0x00000008060672a4 */ /* 0x000fe4000f8e023f */
[----:B------:R-:W-:Y:S01]  /*9ba0*/  UIADD3 UR5, UR5, UR7, URZ ;  /* 0x0000000705057290 */ /* 0x000fe2000fffe03f */
[----:B------:R-:W-:Y:S01]  /*9bb0*/  IMAD.MOV.U32 R2, RZ, RZ, R7 ;  /* 0x000000ffff027224 */ /* 0x000fe200078e0007 */
[----:B-1----:R-:W-:Y:S01]  /*9bc0*/  @P0 SHF.R.U32.HI R2, RZ, R3, R4 ;  /* 0x00000003ff020219 */ /* 0x002fe20000011604 */
[----:B------:R-:W-:-:S02]  /*9bd0*/  UIMAD UR6, UR47, UR9, UR6 ;  /* 0x000000092f0672a4 */ /* 0x000fc4000f8e0206 */
[----:B------:R-:W-:Y:S01]  /*9be0*/  UIMAD.WIDE.U32 UR4, UR47, UR8, UR4 ;  /* 0x000000082f0472a5 */ /* 0x000fe2000f8e0004 */
[--C-:B------:R-:W-:Y:S01]  /*9bf0*/  SHF.R.S32.HI R3, RZ, 0x1f, R2.reuse ;  /* 0x0000001fff037819 */ /* 0x100fe20000011402 */
[----:B------:R-:W-:Y:S01]  /*9c00*/  IMAD.MOV R4, RZ, RZ, -R2 ;  /* 0x000000ffff047224 */ /* 0x000fe200078e0a02 */
[----:B------:R-:W-:Y:S01]  /*9c10*/  ULDC.64 UR8, c[0x0][0x2c8] ;  /* 0x0000b20000087ab9 */ /* 0x000fe20000000a00 */
[----:B------:R-:W-:-:S03]  /*9c20*/  UIADD3 UR5, UR5, UR6, URZ ;  /* 0x0000000605057290 */ /* 0x000fc6000fffe03f */
[----:B------:R-:W-:Y:S02]  /*9c30*/  ULDC.64 UR6, c[0x0][0x2d0] ;  /* 0x0000b40000067ab9 */ /* 0x000fe40000000a00 */
[----:B------:R-:W-:Y:S02]  /*9c40*/  IMAD R3, R3, UR6, RZ ;  /* 0x0000000603037c24 */ /* 0x000fe4000f8e02ff */
[----:B------:R-:W-:Y:S02]  /*9c50*/  IMAD.U32 R6, RZ, RZ, UR6 ;  /* 0x00000006ff067e24 */ /* 0x000fe4000f8e00ff */
[C---:B------:R-:W-:Y:S02]  /*9c60*/  IMAD R5, R2.reuse, UR7, R3 ;  /* 0x0000000702057c24 */ /* 0x040fe4000f8e0203 */
[----:B------:R-:W-:-:S04]  /*9c70*/  IMAD.WIDE.U32 R2, R2, R6, UR4 ;  /* 0x0000000402027e25 */ /* 0x000fc8000f8e0006 */
[----:B------:R-:W-:Y:S02]  /*9c80*/  IMAD R4, R9, R4, R7 ;  /* 0x0000000409047224 */ /* 0x000fe400078e0207 */
[----:B------:R-:W-:-:S03]  /*9c90*/  IMAD.IADD R3, R3, 0x1, R5 ;  /* 0x0000000103037824 */ /* 0x000fc600078e0205 */
        /* <DEDUP_REMOVED lines=8> */
[----:B------:R-:W-:Y:S01]  /*9d20*/  IADD3 R7, R7, 0x80, RZ ;  /* 0x0000008007077810 */ /* 0x000fe20007ffe0ff */
[----:B------:R-:W2:Y:S04]  /*9d30*/  S2R R19, SR_TID.X ;  /* 0x0000000000137919 */ /* 0x000ea80000002100 */
        /* <DEDUP_REMOVED lines=21> */
[----:B------:R-:W-:Y:S06]  /*9e90*/  BRA.DIV UR4, `(.L_x_13132) ;  /* 0x0000003204e87947 */ /* 0x000fec000b800000 */
[----:B------:R-:W0:Y:S01]  /*9ea0*/  SHFL.IDX PT, R3, R4, RZ, 0x1c1f ;  /* 0x001c1fff04037589 */ /* 0x000e2200000e0000 */
[----:B------:R-:W-:-:S03]  /*9eb0*/  IMAD R0, R0, 0xc0, R19 ;  /* 0x000000c000007824 */ /* 0x000fc600078e0213 */
[----:B------:R-:W1:Y:S01]  /*9ec0*/  SHFL.IDX PT, R2, R5, RZ, 0x1c1f ;  /* 0x001c1fff05027589 */ /* 0x000e6200000e0000 */
[C---:B------:R-:W-:Y:S01]  /*9ed0*/  VIADD R8, R0.reuse, 0x20 ;  /* 0x0000002000087836 */ /* 0x040fe20000000000 */
[----:B------:R-:W-:Y:S02]  /*9ee0*/  ISETP.GE.AND P1, PT, R0, UR43, PT ;  /* 0x0000002b00007c0c */ /* 0x000fe4000bf26270 */
[----:B------:R-:W-:Y:S11]  /*9ef0*/  SHFL.IDX PT, R14, R4, 0x3, 0x1c1f ;  /* 0x007c1f00040e7f89 */ /* 0x000ff600000e0000 */
[----:B0-----:R-:W-:-:S05]  /*9f00*/  @!P1 IADD3 R3, P0, R18, R3, RZ ;  /* 0x0000000312039210 */ /* 0x001fca0007f1e0ff */
[----:B-1----:R-:W-:-:S05]  /*9f10*/  @!P1 IMAD.X R2, RZ, RZ, R2, P0 ;  /* 0x000000ffff029224 */ /* 0x002fca00000e0602 */
[----:B------:R-:W-:-:S04]  /*9f20*/  @!P1 LOP3.LUT R3, R3, R2, RZ, 0x3c, !PT ;  /* 0x0000000203039212 */ /* 0x000fc800078e3cff */
[----:B------:R-:W-:-:S04]  /*9f30*/  @!P1 LOP3.LUT R2, R3, R2, RZ, 0x3c, !PT ;  /* 0x0000000203029212 */ /* 0x000fc800078e3cff */
[----:B------:R-:W-:-:S05]  /*9f40*/  @!P1 LOP3.LUT R3, R3, R2, RZ, 0x3c, !PT ;  /* 0x0000000203039212 */ /* 0x000fca00078e3cff */
[----:B-----5:R0:W-:Y:S01]  /*9f50*/  @!P1 LDGSTS.E.BYPASS.LTC128B.128 [R10+0xb000], desc[UR40][R2.64], !P5 ;  /* 0x0b000000020a9fae */ /* 0x0201e2000e901d68 */
[----:B------:R-:W-:Y:S01]  /*9f60*/  ISETP.GE.AND P1, PT, R8, UR43, PT ;  /* 0x0000002b08007c0c */ /* 0x000fe2000bf26270 */
[----:B------:R-:W-:Y:S02]  /*9f70*/  VIADD R8, R0, 0x40 ;  /* 0x0000004000087836 */ /* 0x000fe40000000000 */
[----:B0-----:R-:W0:Y:S04]  /*9f80*/  SHFL.IDX PT, R3, R4, 0x1, 0x1c1f ;  /* 0x003c1f0004037f89 */ /* 0x001e2800000e0000 */
[----:B------:R-:W1:Y:S06]  /*9f90*/  SHFL.IDX PT, R2, R5, 0x1, 0x1c1f ;  /* 0x003c1f0005027f89 */ /* 0x000e6c00000e0000 */
[----:B0-----:R-:W-:-:S05]  /*9fa0*/  @!P1 IADD3 R3, P0, R18, R3, RZ ;  /* 0x0000000312039210 */ /* 0x001fca0007f1e0ff */
[----:B-1----:R-:W-:-:S05]  /*9fb0*/  @!P1 IMAD.X R2, RZ, RZ, R2, P0 ;  /* 0x000000ffff029224 */ /* 0x002fca00000e0602 */
[----:B------:R-:W-:-:S04]  /*9fc0*/  @!P1 LOP3.LUT R3, R3, R2, RZ, 0x3c, !PT ;  /* 0x0000000203039212 */ /* 0x000fc800078e3cff */
[----:B------:R-:W-:-:S04]  /*9fd0*/  @!P1 LOP3.LUT R2, R3, R2, RZ, 0x3c, !PT ;  /* 0x0000000203029212 */ /* 0x000fc800078e3cff */
[----:B------:R-:W-:-:S05]  /*9fe0*/  @!P1 LOP3.LUT R3, R3, R2, RZ, 0x3c, !PT ;  /* 0x0000000203039212 */ /* 0x000fca00078e3cff */
[----:B------:R0:W-:Y:S01]  /*9ff0*/  @!P1 LDGSTS.E.BYPASS.LTC128B.128 [R10+0xb800], desc[UR40][R2.64], !P5 ;  /* 0x0b800000020a9fae */ /* 0x0001e2000e901d68 */
[----:B------:R-:W-:Y:S01]  /*a000*/  ISETP.GE.AND P1, PT, R8, UR43, PT ;  /* 0x0000002b08007c0c */ /* 0x000fe2000bf26270 */
[----:B------:R-:W-:Y:S02]  /*a010*/  VIADD R8, R0, 0x60 ;  /* 0x0000006000087836 */ /* 0x000fe40000000000 */
        /* <DEDUP_REMOVED lines=8> */
[----:B------:R0:W-:Y:S01]  /*a0a0*/  @!P1 LDGSTS.E.BYPASS.LTC128B.128 [R10+0xc000], desc[UR40][R2.64], !P5 ;  /* 0x0c000000020a9fae */ /* 0x0001e2000e901d68 */
[----:B------:R-:W-:Y:S01]  /*a0b0*/  ISETP.GE.AND P1, PT, R8, UR43, PT ;  /* 0x0000002b08007c0c */ /* 0x000fe2000bf26270 */
[----:B------:R-:W-:-:S12]  /*a0c0*/  VIADD R8, R0, 0x80 ;  /* 0x0000008000087836 */ /* 0x000fd80000000000 */
[----:B0-----:R-:W-:Y:S02]  /*a0d0*/  @!P1 IADD3 R2, P0, R18, R14, RZ ;  /* 0x0000000e12029210 */ /* 0x001fe40007f1e0ff */
[----:B------:R-:W0:Y:S03]  /*a0e0*/  SHFL.IDX PT, R14, R6, RZ, 0x1c1f ;  /* 0x001c1fff060e7589 */ /* 0x000e2600000e0000 */
[----:B--2---:R-:W-:-:S05]  /*a0f0*/  @!P1 IMAD.X R3, RZ, RZ, R5, P0 ;  /* 0x000000ffff039224 */ /* 0x004fca00000e0605 */
[----:B------:R1:W-:Y:S01]  /*a100*/  @!P1 LDGSTS.E.BYPASS.LTC128B.128 [R10+0xc800], desc[UR40][R2.64], !P5 ;  /* 0x0c800000020a9fae */ /* 0x0003e2000e901d68 */
[----:B------:R-:W-:-:S03]  /*a110*/  ISETP.GE.AND P1, PT, R8, UR43, PT ;  /* 0x0000002b08007c0c */ /* 0x000fc6000bf26270 */
[----:B-1----:R-:W1:Y:S10]  /*a120*/  SHFL.IDX PT, R2, R7, RZ, 0x1c1f ;  /* 0x001c1fff07027589 */ /* 0x002e7400000e0000 */
[----:B0-----:R-:W-:Y:S01]  /*a130*/  @!P1 IADD3 R14, P0, R18, R14, RZ ;  /* 0x0000000e120e9210 */ /* 0x001fe20007f1e0ff */
[----:B------:R-:W0:Y:S04]  /*a140*/  SHFL.IDX PT, R7, R7, 0x1, 0x1c1f ;  /* 0x003c1f0007077f89 */ /* 0x000e2800000e0000 */
[----:B-1----:R-:W-:Y:S01]  /*a150*/  @!P1 IMAD.X R3, RZ, RZ, R2, P0 ;  /* 0x000000ffff039224 */ /* 0x002fe200000e0602 */
[----:B------:R-:W-:-:S02]  /*a160*/  @!P1 MOV R2, R14 ;  /* 0x0000000e00029202 */ /* 0x000fc40000000f00 */
[----:B------:R1:W2:Y:S04]  /*a170*/  SHFL.IDX PT, R14, R6, 0x1, 0x1c1f ;  /* 0x003c1f00060e7f89 */ /* 0x0002a800000e0000 */
[----:B0-----:R1:W-:Y:S02]  /*a180*/  @!P1 LDGSTS.E.BYPASS.LTC128B.128 [R10+0xd000], desc[UR40][R2.64], !P5 ;  /* 0x0d000000020a9fae */ /* 0x0013e4000e901d68 */
.L_x_13218:
[----:B------:R-:W-:-:S05]  /*a190*/  VIADD R0, R0, 0xa0 ;  /* 0x000000a000007836 */ /* 0x000fca0000000000 */
[----:B------:R-:W-:-:S13]  /*a1a0*/  ISETP.GE.AND P0, PT, R0, UR43, PT ;  /* 0x0000002b00007c0c */ /* 0x000fda000bf06270 */
[----:B-12---:R-:W-:-:S05]  /*a1b0*/  @!P0 IADD3 R2, P1, R18, R14, RZ ;  /* 0x0000000e12028210 */ /* 0x006fca0007f3e0ff */
[----:B------:R-:W-:-:S05]  /*a1c0*/  @!P0 IMAD.X R3, RZ, RZ, R7, P1 ;  /* 0x000000ffff038224 */ /* 0x000fca00008e0607 */
        /* <DEDUP_REMOVED lines=14> */
.L_x_13219:
[----:B------:R-:W-:-:S05]  /*a2b0*/  IMAD.U32 R0, RZ, RZ, UR39 ;  /* 0x00000027ff007e24 */ /* 0x000fca000f8e00ff */
[----:B------:R-:W-:-:S13]  /*a2c0*/  ISETP.GE.AND P0, PT, R0, 0xa1, PT ;  /* 0x000000a10000780c */ /* 0x000fda0003f06270 */
[----:B------:R-:W-:Y:S05]  /*a2d0*/  @!P0 BRA `(.L_x_13134) ;  /* 0x0000001400588947 */ /* 0x000fea0003800000 */
[----:B------:R-:W-:Y:S01]  /*a2e0*/  IMAD.U32 R0, RZ, RZ, UR44 ;  /* 0x0000002cff007e24 */ /* 0x000fe2000f8e00ff */
[----:B------:R1:W5:Y:S01]  /*a2f0*/  LDL.LU R21, [R1+0x8] ;  /* 0x0000080001157983 */ /* 0x0003620000300800 */
[----:B------:R-:W-:-:S03]  /*a300*/  IMAD.MOV.U32 R20, RZ, RZ, R29 ;  /* 0x000000ffff147224 */ /* 0x000fc600078e001d */
[----:B------:R1:W-:Y:S04]  /*a310*/  STL [R1], R0 ;  /* 0x0000000001007387 */ /* 0x0003e80000100800 */
.L_x_13154:
[----:B0-----:R-:W2:Y:S01]  /*a320*/  LDL R8, [R1+0x14] ;  /* 0x0000140001087983 */ /* 0x001ea20000100800 */
[----:B-1-3--:R-:W1:Y:S03]  /*a330*/  LDC R0, c[0x0][0x430] ;  /* 0x00010c00ff007b82 */ /* 0x00ae660000000800 */
[----:B------:R-:W3:Y:S01]  /*a340*/  LDL R7, [R1+0xc] ;  /* 0x00000c0001077983 */ /* 0x000ee20000100800 */
[----:B------:R-:W0:Y:S01]  /*a350*/  S2R R6, SR_TID.X ;  /* 0x0000000000067919 */ /* 0x000e220000002100 */
[----:B------:R-:W4:Y:S01]  /*a360*/  S2R R9, SR_TID.X ;  /* 0x0000000000097919 */ /* 0x000f220000002100 */
[----:B------:R-:W-:Y:S01]  /*a370*/  IMAD.MOV.U32 R2, RZ, RZ, 0xa0 ;  /* 0x000000a0ff027424 */ /* 0x000fe200078e00ff */
[----:B------:R-:W-:Y:S01]  /*a380*/  ULDC.64 UR4, c[0x0][0x428] ;  /* 0x00010a0000047ab9 */ /* 0x000fe20000000a00 */
[----:B------:R-:W-:Y:S01]  /*a390*/  ULDC.64 UR6, c[0x0][0x418] ;  /* 0x0001060000067ab9 */ /* 0x000fe20000000a00 */
[----:B------:R-:W2:Y:S01]  /*a3a0*/  LDL.LU R13, [R1] ;  /* 0x00000000010d7983 */ /* 0x000ea20000300800 */
[----:B-1----:R-:W-:-:S13]  /*a3b0*/  ISETP.NE.AND P0, PT, R0, 0x1, PT ;  /* 0x000000010000780c */ /* 0x002fda0003f05270 */
[----:B------:R-:W1:Y:S01]  /*a3c0*/  @P0 LDC R5, c[0x0][0x434] ;  /* 0x00010d00ff050b82 */ /* 0x000e620000000800 */
[----:B0-----:R-:W-:Y:S01]  /*a3d0*/  SHF.R.U32.HI R3, RZ, 0x2, R6 ;  /* 0x00000002ff037819 */ /* 0x001fe20000011606 */
[----:B------:R-:W-:-:S06]  /*a3e0*/  IMAD.SHL.U32 R10, R6, 0x20, RZ ;  /* 0x00000020060a7824 */ /* 0x000fcc00078e00ff */
[----:B------:R-:W0:Y:S01]  /*a3f0*/  @P0 LDC R0, c[0x0][0x438] ;  /* 0x00010e00ff000b82 */ /* 0x000e220000000800 */
[----:B------:R-:W-:Y:S02]  /*a400*/  LOP3.LUT R3, R3, 0x1f, RZ, 0xc0, !PT ;  /* 0x0000001f03037812 */ /* 0x000fe400078ec0ff */
[----:B----4-:R-:W-:-:S05]  /*a410*/  SHF.R.U32.HI R6, RZ, 0x2, R9 ;  /* 0x00000002ff067819 */ /* 0x010fca0000011609 */
[----:B------:R-:W4:Y:S01]  /*a420*/  @P0 LDC R4, c[0x0][0x434] ;  /* 0x00010d00ff040b82 */ /* 0x000f220000000800 */
[----:B------:R-:W-:Y:S01]  /*a430*/  LOP3.LUT R10, R3, 0x60, R10, 0xf8, !PT ;  /* 0x00000060030a7812 */ /* 0x000fe200078ef80a */
[----:B------:R-:W-:Y:S01]  /*a440*/  IMAD.SHL.U32 R12, R9, 0x20, RZ ;  /* 0x00000020090c7824 */ /* 0x000fe200078e00ff */
[----:B------:R-:W-:-:S05]  /*a450*/  LOP3.LUT R6, R6, 0x1f, RZ, 0xc0, !PT ;  /* 0x0000001f06067812 */ /* 0x000fca00078ec0ff */
[----:B------:R-:W4:Y:S01]  /*a460*/  @P0 LDC R3, c[0x0][0x438] ;  /* 0x00010e00ff030b82 */ /* 0x000f220000000800 */
[----:B------:R-:W-:-:S04]  /*a470*/  LOP3.LUT R12, R6, 0x60, R12, 0xf8, !PT ;  /* 0x00000060060c7812 */ /* 0x000fc800078ef80c */
[----:B------:R-:W-:Y:S01]  /*a480*/  LOP3.LUT R12, R12, 0x80, RZ, 0xfc, !PT ;  /* 0x000000800c0c7812 */ /* 0x000fe200078efcff */
[----:B--2---:R-:W-:-:S04]  /*a490*/  IMAD R2, R13, R2, UR37 ;  /* 0x000000250d027e24 */ /* 0x004fc8000f8e0202 */
[----:B------:R-:W-:-:S04]  /*a4a0*/  IMAD.IADD R10, R10, 0x1, R2 ;  /* 0x000000010a0a7824 */ /* 0x000fc800078e0202 */
[----:B-1----:R-:W-:-:S04]  /*a4b0*/  @P0 IMAD.HI.U32 R5, R10, R5, RZ ;  /* 0x000000050a050227 */ /* 0x002fc800078e00ff */
[----:B------:R-:W-:Y:S01]  /*a4c0*/  IMAD.MOV.U32 R11, RZ, RZ, R10 ;  /* 0x000000ffff0b7224 */ /* 0x000fe200078e000a */
[----:B0-----:R-:W-:Y:S01]  /*a4d0*/  @P0 SHF.R.U32.HI R11, RZ, R0, R5 ;  /* 0x00000000ff0b0219 */ /* 0x001fe20000011605 */
[----:B------:R-:W-:-:S04]  /*a4e0*/  IMAD.IADD R0, R12, 0x1, R2 ;  /* 0x000000010c007824 */ /* 0x000fc800078e0202 */
[----:B----4-:R-:W-:Y:S01]  /*a4f0*/  @P0 IMAD.HI.U32 R4, R0, R4, RZ ;  /* 0x0000000400040227 */ /* 0x010fe200078e00ff */
[----:B------:R-:W-:-:S03]  /*a500*/  MOV R2, R11 ;  /* 0x0000000b00027202 */ /* 0x000fc60000000f00 */
[----:B------:R-:W-:Y:S01]  /*a510*/  IMAD.MOV.U32 R6, RZ, RZ, R0 ;  /* 0x000000ffff067224 */ /* 0x000fe200078e0000 */
[----:B------:R-:W-:Y:S01]  /*a520*/  @P0 SHF.R.U32.HI R6, RZ, R3, R4 ;  /* 0x00000003ff060219 */ /* 0x000fe20000011604 */
[----:B------:R-:W-:Y:S01]  /*a530*/  IMAD R4, R8, UR4, RZ ;  /* 0x0000000408047c24 */ /* 0x000fe2000f8e02ff */
[----:B------:R-:W-:-:S03]  /*a540*/  SHF.R.S32.HI R3, RZ, 0x1f, R11 ;  /* 0x0000001fff037819 */ /* 0x000fc6000001140b */
[C---:B---3--:R-:W-:Y:S02]  /*a550*/  IMAD R4, R7.reuse, UR5, R4 ;  /* 0x0000000507047c24 */ /* 0x048fe4000f8e0204 */
[----:B------:R-:W-:-:S04]  /*a560*/  IMAD.WIDE.U32 R2, R7, UR4, R2 ;  /* 0x0000000407027c25 */ /* 0x000fc8000f8e0002 */
[----:B------:R-:W-:Y:S01]  /*a570*/  IMAD.IADD R3, R4, 0x1, R3 ;  /* 0x0000000104037824 */ /* 0x000fe200078e0203 */
[----:B------:R-:W-:-:S04]  /*a580*/  LEA R8, P0, R2, UR6, 0x2 ;  /* 0x0000000602087c11 */ /* 0x000fc8000f8010ff */
[----:B------:R-:W-:Y:S02]  /*a590*/  LEA.HI.X R9, R2, UR7, R3, 0x2, P0 ;  /* 0x0000000702097c11 */ /* 0x000fe400080f1403 */
[----:B------:R-:W-:-:S13]  /*a5a0*/  ISETP.GT.U32.AND P0, PT, R12, 0x9f, PT ;  /* 0x0000009f0c00780c */ /* 0x000fda0003f04070 */
[--C-:B------:R-:W-:Y:S01]  /*a5b0*/  @!P0 SHF.R.S32.HI R3, RZ, 0x1f, R6.reuse ;  /* 0x0000001fff038819 */ /* 0x100fe20000011406 */
[----:B------:R-:W-:-:S04]  /*a5c0*/  @!P0 IMAD.MOV.U32 R2, RZ, RZ, R6 ;  /* 0x000000ffff028224 */ /* 0x000fc800078e0006 */
[----:B------:R-:W-:Y:S01]  /*a5d0*/  @!P0 IMAD.WIDE.U32 R2, R7, UR4, R2 ;  /* 0x0000000407028c25 */ /* 0x000fe2000f8e0002 */
[----:B------:R-:W-:-:S03]  /*a5e0*/  ULDC UR4, c[0x0][0x430] ;  /* 0x00010c0000047ab9 */ /* 0x000fc60000000800 */
[----:B------:R-:W-:Y:S01]  /*a5f0*/  @!P0 IMAD.IADD R3, R4, 0x1, R3 ;  /* 0x0000000104038824 */ /* 0x000fe200078e0203 */
[----:B------:R-:W-:Y:S01]  /*a600*/  @!P0 LEA R4, P1, R2, UR6, 0x2 ;  /* 0x0000000602048c11 */ /* 0x000fe2000f8210ff */
[----:B------:R-:W-:-:S03]  /*a610*/  IMAD.MOV.U32 R7, RZ, RZ, RZ ;  /* 0x000000ffff077224 */ /* 0x000fc600078e00ff */
[----:B------:R-:W-:-:S05]  /*a620*/  @!P0 LEA.HI.X R5, R2, UR7, R3, 0x2, P1 ;  /* 0x0000000702058c11 */ /* 0x000fca00088f1403 */
[----:B-----5:R-:W5:Y:S04]  /*a630*/  @!P0 LDG.E R7, desc[UR40][R4.64] ;  /* 0x0000002804078981 */ /* 0x020f68000c1e1900 */
[----:B------:R0:W2:Y:S01]  /*a640*/  LDG.E R4, desc[UR40][R8.64] ;  /* 0x0000002808047981 */ /* 0x0000a2000c1e1900 */
[----:B------:R-:W-:-:S05]  /*a650*/  VIADD R29, R20, 0x1 ;  /* 0x00000001141d7836 */ /* 0x000fca0000000000 */
[----:B------:R-:W-:Y:S01]  /*a660*/  ISETP.NE.AND P0, PT, R29, 0x2, PT ;  /* 0x000000021d00780c */ /* 0x000fe20003f05270 */
[----:B0-----:R-:W-:-:S03]  /*a670*/  IMAD.MOV R8, RZ, RZ, -R6 ;  /* 0x000000ffff087224 */ /* 0x001fc600078e0a06 */
[----:B------:R-:W-:Y:S01]  /*a680*/  SEL R2, RZ, 0x1, P0 ;  /* 0x00000001ff027807 */ /* 0x000fe20000000000 */
[----:B------:R-:W-:Y:S02]  /*a690*/  IMAD R8, R8, UR4, R0 ;  /* 0x0000000408087c24 */ /* 0x000fe4000f8e0200 */
[----:B------:R-:W-:Y:S01]  /*a6a0*/  IMAD.MOV.U32 R0, RZ, RZ, R13 ;  /* 0x000000ffff007224 */ /* 0x000fe200078e000d */
[----:B------:R-:W-:Y:S01]  /*a6b0*/  LOP3.LUT R2, R21, R2, RZ, 0x3c, !PT ;  /* 0x0000000215027212 */ /* 0x000fe200078e3cff */
[----:B------:R-:W-:Y:S02]  /*a6c0*/  VIADD R13, R13, 0xffffffff ;  /* 0xffffffff0d0d7836 */ /* 0x000fe40000000000 */
[----:B------:R-:W-:-:S03]  /*a6d0*/  IMAD.U32 R12, RZ, RZ, UR49 ;  /* 0x00000031ff0c7e24 */ /* 0x000fc6000f8e00ff */
[----:B------:R0:W-:Y:S04]  /*a6e0*/  STL [R1], R13 ;  /* 0x0000000d01007387 */ /* 0x0001e80000100800 */
[----:B------:R0:W-:Y:S01]  /*a6f0*/  STL [R1+0x8], R2 ;  /* 0x0000080201007387 */ /* 0x0001e20000100800 */
[----:B------:R-:W-:Y:S01]  /*a700*/  ISETP.NE.AND P2, PT, R12, 0x3, PT ;  /* 0x000000030c00780c */ /* 0x000fe20003f45270 */
[----:B------:R-:W-:Y:S01]  /*a710*/  IMAD.MOV R5, RZ, RZ, -R11 ;  /* 0x000000ffff057224 */ /* 0x000fe200078e0a0b */
[----:B------:R-:W-:-:S03]  /*a720*/  SEL R29, R29, RZ, P0 ;  /* 0x000000ff1d1d7207 */ /* 0x000fc60000000000 */
[----:B------:R-:W-:Y:S01]  /*a730*/  IMAD R5, R5, UR4, R10 ;  /* 0x0000000405057c24 */ /* 0x000fe2000f8e020a */
[----:B------:R-:W-:Y:S02]  /*a740*/  ISETP.GT.AND P1, PT, R0, RZ, PT ;  /* 0x000000ff0000720c */ /* 0x000fe40003f24270 */
[----:B--2---:R-:W-:-:S05]  /*a750*/  SHF.R.S32.HI R27, RZ, 0x1f, R4 ;  /* 0x0000001fff1b7819 */ /* 0x004fca0000011404 */
[----:B0-----:R-:W-:Y:S06]  /*a760*/  @!P2 BRA `(.L_x_13135) ;  /* 0x000000000004a947 */ /* 0x001fec0003800000 */
[----:B------:R-:W-:Y:S01]  /*a770*/  BPT.TRAP 0x1 ;  /* 0x000000040000795c */ /* 0x000fe20000300000 */
.L_x_13135:
[----:B------:R-:W-:Y:S01]  /*a780*/  LEA R0, R29, UR42, 0x3 ;  /* 0x0000002a1d007c11 */ /* 0x000fe2000f8e18ff */
[----:B------:R-:W-:Y:S01]  /*a790*/  BSSY B0, `(.L_x_13136) ;  /* 0x0000005000007945 */ /* 0x000fe20003800000 */
[----:B------:R-:W-:Y:S02]  /*a7a0*/  SHF.L.U32 R28, R2, 0x1f, RZ ;  /* 0x0000001f021c7819 */ /* 0x000fe400000006ff */
[----:B------:R-:W-:Y:S02]  /*a7b0*/  SHF.R.S32.HI R26, RZ, 0x1f, R5 ;  /* 0x0000001fff1a7819 */ /* 0x000fe40000011405 */
[----:B------:R-:W0:Y:S02]  /*a7c0*/  SYNCS.PHASECHK.TRANS64.TRYWAIT P0, [R0+URZ+0x13280], R28 ;  /* 0x0132801c000075a7 */ /* 0x000e24000800017f */
[----:B0-----:R-:W-:Y:S05]  /*a7d0*/  @!P0 BRA `(.L_x_13137) ;  /* 0x00000030007c8947 */ /* 0x001fea0003800000 */
.L_x_13220:
[----:B------:R-:W-:Y:S05]  /*a7e0*/  BSYNC B0 ;  /* 0x0000000000007941 */ /* 0x000fea0003800000 */
.L_x_13136:
[----:B------:R-:W2:Y:S01]  /*a7f0*/  LDL R2, [R1+0x4] ;  /* 0x0000040001027983 */ /* 0x000ea20000100800 */
[----:B------:R-:W-:Y:S01]  /*a800*/  ULDC.64 UR4, c[0x0][0x328] ;  /* 0x0000ca0000047ab9 */ /* 0x000fe20000000a00 */
[----:B------:R-:W-:Y:S02]  /*a810*/  ULDC.64 UR6, c[0x0][0x338] ;  /* 0x0000ce0000067ab9 */ /* 0x000fe40000000a00 */
[----:B------:R-:W3:Y:S04]  /*a820*/  LDL R9, [R1+0x10] ;  /* 0x0000100001097983 */ /* 0x000ee80000100800 */
[----:B------:R-:W4:Y:S01]  /*a830*/  LDL R11, [R1+0x18] ;  /* 0x00001800010b7983 */ /* 0x000f220000100800 */
[----:B------:R-:W-:Y:S01]  /*a840*/  IMAD R6, R26, UR4, RZ ;  /* 0x000000041a067c24 */ /* 0x000fe2000f8e02ff */
[----:B------:R-:W-:Y:S01]  /*a850*/  ULDC.64 UR8, c[0x0][0x330] ;  /* 0x0000cc0000087ab9 */ /* 0x000fe20000000a00 */
[----:B------:R-:W-:-:S02]  /*a860*/  ULDC.64 UR10, c[0x0][0x318] ;  /* 0x0000c600000a7ab9 */ /* 0x000fc40000000a00 */
[C---:B------:R-:W-:Y:S01]  /*a870*/  IMAD R6, R5.reuse, UR5, R6 ;  /* 0x0000000505067c24 */ /* 0x040fe2000f8e0206 */
[----:B------:R-:W-:Y:S02]  /*a880*/  SHF.R.S32.HI R24, RZ, 0x1f, R8 ;  /* 0x0000001fff187819 */ /* 0x000fe40000011408 */
[----:B-----5:R-:W-:Y:S02]  /*a890*/  SHF.R.S32.HI R25, RZ, 0x1f, R7 ;  /* 0x0000001fff197819 */ /* 0x020fe40000011407 */
[----:B--2---:R-:W-:Y:S01]  /*a8a0*/  LOP3.LUT P2, RZ, R2, 0x1, RZ, 0xc0, !PT ;  /* 0x0000000102ff7812 */ /* 0x004fe2000784c0ff */
[----:B------:R-:W-:-:S04]  /*a8b0*/  IMAD.WIDE.U32 R2, R5, UR4, RZ ;  /* 0x0000000405027c25 */ /* 0x000fc8000f8e00ff */
        /* <DEDUP_REMOVED lines=24> */
[----:B------:R-:W1:Y:S01]  /*aa40*/  S2R R3, SR_TID.X ;  /* 0x0000000000037919 */ /* 0x000e620000002100 */
[----:B------:R-:W-:Y:S01]  /*aa50*/  VIADD R6, R6, UR42 ;  /* 0x0000002a06067c36 */ /* 0x000fe20008000000 */
[----:B------:R-:W2:Y:S04]  /*aa60*/  SHFL.IDX PT, R2, R9, RZ, 0x1c1f ;  /* 0x001c1fff09027589 */ /* 0x000ea800000e0000 */
[----:B------:R-:W-:Y:S01]  /*aa70*/  SHFL.IDX PT, R18, R18, RZ, 0x1c1f ;  /* 0x001c1fff12127589 */ /* 0x000fe200000e0000 */
[----:B-1----:R-:W-:-:S03]  /*aa80*/  IMAD.SHL.U32 R11, R3, 0x10, RZ ;  /* 0x00000010030b7824 */ /* 0x002fc600078e00ff */
[----:B------:R-:W1:Y:S02]  /*aa90*/  SHFL.IDX PT, R3, R10, RZ, 0x1c1f ;  /* 0x001c1fff0a037589 */ /* 0x000e6400000e0000 */
[----:B------:R-:W-:-:S04]  /*aaa0*/  LOP3.LUT R11, R11, 0x30, RZ, 0xc0, !PT ;  /* 0x000000300b0b7812 */ /* 0x000fc800078ec0ff */
[----:B--2---:R-:W-:-:S05]  /*aab0*/  IADD3 R2, P0, R11, R2, RZ ;  /* 0x000000020b027210 */ /* 0x004fca0007f1e0ff */
[----:B-1----:R-:W-:-:S05]  /*aac0*/  IMAD.X R3, RZ, RZ, R3, P0 ;  /* 0x000000ffff037224 */ /* 0x002fca00000e0603 */
        /* <DEDUP_REMOVED lines=17> */
.L_x_13232:
        /* <DEDUP_REMOVED lines=11> */
.L_x_13139:
        /* <DEDUP_REMOVED lines=11> */
.L_x_13140:
[----:B------:R2:W-:Y:S01]  /*ad40*/  SYNCS.ARRIVE.TRANS64.A1T0 RZ, [R0+URZ+0x13270], RZ ;  /* 0x013270ff00ff79a7 */ /* 0x0005e2000810003f */
[----:B------:R-:W-:Y:S05]  /*ad50*/  @!P3 BRA `(.L_x_13141) ;  /* 0x000000000004b947 */ /* 0x000fea0003800000 */
[----:B------:R-:W-:Y:S01]  /*ad60*/  BPT.TRAP 0x1 ;  /* 0x000000040000795c */ /* 0x000fe20000300000 */
.L_x_13141:
[----:B------:R-:W3:Y:S01]  /*ad70*/  SYNCS.PHASECHK.TRANS64.TRYWAIT P0, [R0+URZ+0x13240], R28 ;  /* 0x0132401c000075a7 */ /* 0x000ee2000800017f */
[----:B------:R-:W-:Y:S04]  /*ad80*/  BSSY B0, `(.L_x_13142) ;  /* 0x0000002000007945 */ /* 0x000fe80003800000 */
[----:B---3--:R-:W-:Y:S05]  /*ad90*/  @!P0 BRA `(.L_x_13143) ;  /* 0x0000003000bc8947 */ /* 0x008fea0003800000 */
.L_x_13233:
[----:B------:R-:W-:Y:S05]  /*ada0*/  BSYNC B0 ;  /* 0x0000000000007941 */ /* 0x000fea0003800000 */
.L_x_13142:
[----:B------:R-:W4:Y:S01]  /*adb0*/  LDL R2, [R1+0x4] ;  /* 0x0000040001027983 */ /* 0x000f220000100800 */
[----:B------:R-:W-:Y:S01]  /*adc0*/  ULDC.64 UR4, c[0x0][0x300] ;  /* 0x0000c00000047ab9 */ /* 0x000fe20000000a00 */
[----:B------:R-:W-:Y:S02]  /*add0*/  ULDC.64 UR6, c[0x0][0x310] ;  /* 0x0000c40000067ab9 */ /* 0x000fe40000000a00 */
[----:B------:R-:W5:Y:S01]  /*ade0*/  LDL R10, [R1+0x10] ;  /* 0x00001000010a7983 */ /* 0x000f620000100800 */
[----:B------:R-:W-:Y:S02]  /*adf0*/  IMAD R9, R26, UR4, RZ ;  /* 0x000000041a097c24 */ /* 0x000fe4000f8e02ff */
[----:B------:R-:W-:Y:S02]  /*ae00*/  IMAD R27, R27, UR6, RZ ;  /* 0x000000061b1b7c24 */ /* 0x000fe4000f8e02ff */
[C---:B------:R-:W-:Y:S01]  /*ae10*/  IMAD R9, R5.reuse, UR5, R9 ;  /* 0x0000000505097c24 */ /* 0x040fe2000f8e0209 */
[----:B----4-:R-:W-:Y:S01]  /*ae20*/  LOP3.LUT P2, RZ, R2, 0x1, RZ, 0xc0, !PT ;  /* 0x0000000102ff7812 */ /* 0x010fe2000784c0ff */
[----:B------:R-:W-:-:S04]  /*ae30*/  IMAD.WIDE.U32 R2, R5, UR4, RZ ;  /* 0x0000000405027c25 */ /* 0x000fc8000f8e00ff */
        /* <DEDUP_REMOVED lines=10> */
[----:B-----5:R-:W-:Y:S02]  /*aee0*/  IMAD R9, R10, UR4, RZ ;  /* 0x000000040a097c24 */ /* 0x020fe4000f8e02ff */
[----:B------:R-:W4:Y:S01]  /*aef0*/  S2R R10, SR_TID.X ;  /* 0x00000000000a7919 */ /* 0x000f220000002100 */
[----:B------:R-:W-:Y:S02]  /*af00*/  IMAD R8, R25, UR6, RZ ;  /* 0x0000000619087c24 */ /* 0x000fe4000f8e02ff */
[----:B------:R-:W-:-:S04]  /*af10*/  IMAD.WIDE.U32 R2, R7, UR6, R2 ;  /* 0x0000000607027c25 */ /* 0x000fc8000f8e0002 */
[----:B------:R-:W-:Y:S01]  /*af20*/  IMAD R8, R7, UR7, R8 ;  /* 0x0000000707087c24 */ /* 0x000fe2000f8e0208 */
[----:B------:R-:W-:Y:S01]  /*af30*/  ULDC.64 UR6, c[0x0][0x2e8] ;  /* 0x0000ba0000067ab9 */ /* 0x000fe20000000a00 */
[----:B------:R-:W-:-:S03]  /*af40*/  IMAD.WIDE.U32 R4, R16, UR4, R4 ;  /* 0x0000000410047c25 */ /* 0x000fc6000f8e0004 */
[----:B------:R-:W-:Y:S01]  /*af50*/  IADD3 R3, R3, R8, RZ ;  /* 0x0000000803037210 */ /* 0x000fe20007ffe0ff */
[----:B------:R-:W-:Y:S01]  /*af60*/  IMAD R9, R16, UR5, R9 ;  /* 0x0000000510097c24 */ /* 0x000fe2000f8e0209 */
[----:B------:R-:W-:Y:S01]  /*af70*/  IADD3 R4, P0, R4, UR6, RZ ;  /* 0x0000000604047c10 */ /* 0x000fe2000ff1e0ff */
[----:B------:R-:W-:-:S03]  /*af80*/  IMAD.WIDE.U32 R2, R16, UR4, R2 ;  /* 0x0000000410027c25 */ /* 0x000fc6000f8e0002 */
[----:B------:R-:W-:Y:S01]  /*af90*/  IADD3.X R5, R9, UR7, R5, P0, !PT ;  /* 0x0000000709057c10 */ /* 0x000fe200087fe405 */
[----:B------:R-:W-:Y:S01]  /*afa0*/  UMOV UR4, 0xffffffff ;  /* 0xffffffff00047882 */ /* 0x000fe20000000000 */
[----:B------:R-:W-:-:S04]  /*afb0*/  IADD3 R7, P0, R2, UR6, RZ ;  /* 0x0000000602077c10 */ /* 0x000fc8000ff1e0ff */
[----:B------:R-:W-:Y:S01]  /*afc0*/  IADD3.X R8, R9, UR7, R3, P0, !PT ;  /* 0x0000000709087c10 */ /* 0x000fe200087fe403 */
[----:B----4-:R-:W-:-:S05]  /*afd0*/  IMAD.SHL.U32 R10, R10, 0x10, RZ ;  /* 0x000000100a0a7824 */ /* 0x010fca00078e00ff */
[----:B------:R-:W-:Y:S01]  /*afe0*/  LOP3.LUT R10, R10, 0x30, RZ, 0xc0, !PT ;  /* 0x000000300a0a7812 */ /* 0x000fe200078ec0ff */
[----:B------:R-:W-:Y:S06]  /*aff0*/  BRA.DIV UR4, `(.L_x_13144) ;  /* 0x0000003204387947 */ /* 0x000fec000b800000 */
[----:B------:R-:W4:Y:S04]  /*b000*/  SHFL.IDX PT, R2, R4, RZ, 0x1c1f ;  /* 0x001c1fff04027589 */ /* 0x000f2800000e0000 */
[----:B------:R-:W5:Y:S04]  /*b010*/  SHFL.IDX PT, R3, R5, RZ, 0x1c1f ;  /* 0x001c1fff05037589 */ /* 0x000f6800000e0000 */
[----:B------:R-:W-:Y:S04]  /*b020*/  SHFL.IDX PT, R8, R8, RZ, 0x1c1f ;  /* 0x001c1fff08087589 */ /* 0x000fe800000e0000 */
[----:B------:R-:W-:Y:S01]  /*b030*/  SHFL.IDX PT, R14, R7, RZ, 0x1c1f ;  /* 0x001c1fff070e7589 */ /* 0x000fe200000e0000 */
[----:B----4-:R-:W-:-:S05]  /*b040*/  IADD3 R2, P0, R10, R2, RZ ;  /* 0x000000020a027210 */ /* 0x010fca0007f1e0ff */
[----:B-----5:R-:W-:-:S05]  /*b050*/  IMAD.X R3, RZ, RZ, R3, P0 ;  /* 0x000000ffff037224 */ /* 0x020fca00000e0603 */
[----:B------:R4:W-:Y:S04]  /*b060*/  LDGSTS.E.BYPASS.LTC128B.128 [R6+0xe000], desc[UR40][R2.64], !P2 ;  /* 0x0e00000002067fae */ /* 0x0009e8000d101d68 */
[----:B----4-:R-:W4:Y:S04]  /*b070*/  SHFL.IDX PT, R2, R4, 0x1, 0x1c1f ;  /* 0x003c1f0004027f89 */ /* 0x010f2800000e0000 */
[----:B------:R-:W5:Y:S01]  /*b080*/  SHFL.IDX PT, R3, R5, 0x1, 0x1c1f ;  /* 0x003c1f0005037f89 */ /* 0x000f6200000e0000 */
[----:B----4-:R-:W-:-:S05]  /*b090*/  IADD3 R2, P0, R10, R2, RZ ;  /* 0x000000020a027210 */ /* 0x010fca0007f1e0ff */
[----:B-----5:R-:W-:-:S05]  /*b0a0*/  IMAD.X R3, RZ, RZ, R3, P0 ;  /* 0x000000ffff037224 */ /* 0x020fca00000e0603 */
[----:B------:R4:W-:Y:S04]  /*b0b0*/  LDGSTS.E.BYPASS.LTC128B.128 [R6+0xe800], desc[UR40][R2.64], !P2 ;  /* 0x0e80000002067fae */ /* 0x0009e8000d101d68 */
[----:B----4-:R-:W4:Y:S04]  /*b0c0*/  SHFL.IDX PT, R2, R4, 0x2, 0x1c1f ;  /* 0x005c1f0004027f89 */ /* 0x010f2800000e0000 */
[----:B------:R-:W5:Y:S04]  /*b0d0*/  SHFL.IDX PT, R3, R5, 0x2, 0x1c1f ;  /* 0x005c1f0005037f89 */ /* 0x000f6800000e0000 */
[----:B------:R-:W-:Y:S01]  /*b0e0*/  SHFL.IDX PT, R5, R5, 0x3, 0x1c1f ;  /* 0x007c1f0005057f89 */ /* 0x000fe200000e0000 */
[----:B----4-:R-:W-:-:S05]  /*b0f0*/  IADD3 R2, P0, R10, R2, RZ ;  /* 0x000000020a027210 */ /* 0x010fca0007f1e0ff */
[----:B-----5:R-:W-:-:S05]  /*b100*/  IMAD.X R3, RZ, RZ, R3, P0 ;  /* 0x000000ffff037224 */ /* 0x020fca00000e0603 */
[----:B------:R4:W-:Y:S04]  /*b110*/  LDGSTS.E.BYPASS.LTC128B.128 [R6+0xf000], desc[UR40][R2.64], !P2 ;  /* 0x0f00000002067fae */ /* 0x0009e8000d101d68 */
[----:B----4-:R-:W4:Y:S02]  /*b120*/  SHFL.IDX PT, R2, R4, 0x3, 0x1c1f ;  /* 0x007c1f0004027f89 */ /* 0x010f2400000e0000 */
[----:B----4-:R-:W-:-:S05]  /*b130*/  IADD3 R2, P0, R10, R2, RZ ;  /* 0x000000020a027210 */ /* 0x010fca0007f1e0ff */
[----:B------:R-:W-:-:S05]  /*b140*/  IMAD.X R3, RZ, RZ, R5, P0 ;  /* 0x000000ffff037224 */ /* 0x000fca00000e0605 */
[----:B------:R4:W-:Y:S03]  /*b150*/  LDGSTS.E.BYPASS.LTC128B.128 [R6+0xf800], desc[UR40][R2.64], !P2 ;  /* 0x0f80000002067fae */ /* 0x0009e6000d101d68 */
.L_x_13245:
[----:B----4-:R-:W-:-:S05]  /*b160*/  IADD3 R2, P0, R10, R14, RZ ;  /* 0x0000000e0a027210 */ /* 0x010fca0007f1e0ff */
[----:B------:R-:W-:Y:S01]  /*b170*/  IMAD.X R3, RZ, RZ, R8, P0 ;  /* 0x000000ffff037224 */ /* 0x000fe200000e0608 */
[----:B------:R-:W-:-:S04]  /*b180*/  PLOP3.LUT P0, PT, PT, PT, PT, 0x80, 0x0 ;  /* 0x000000000000781c */ /* 0x000fc80003f0f070 */
[----:B------:R-:W-:Y:S01]  /*b190*/  @!PT LDS RZ, [RZ] ;  /* 0x00000000fffff984 */ /* 0x000fe20000000800 */
[----:B------:R-:W-:Y:S01]  /*b1a0*/  @!PT LDS RZ, [RZ] ;  /* 0x00000000fffff984 */ /* 0x000fe20000000800 */
[----:B------:R-:W-:Y:S01]  /*b1b0*/  @!PT LDS RZ, [RZ] ;  /* 0x00000000fffff984 */ /* 0x000fe20000000800 */
[----:B------:R4:W-:Y:S01]  /*b1c0*/  LDGSTS.E.BYPASS.LTC128B.128 [R6+0x10000], desc[UR40][R2.64], !P2 ;  /* 0x1000000002067fae */ /* 0x0009e2000d101d68 */
[----:B------:R-:W-:-:S08]  /*b1d0*/  NOP ;  /* 0x0000000000007918 */ /* 0x000fd00000000000 */
.L_x_13145:
        /* <DEDUP_REMOVED lines=11> */
.L_x_13146:
[----:B------:R0:W-:Y:S02]  /*b290*/  SYNCS.ARRIVE.TRANS64.A1T0 RZ, [R0+URZ+0x13230], RZ ;  /* 0x013230ff00ff79a7 */ /* 0x0001e4000810003f */
[----:B0-23--:R-:W-:-:S05]  /*b2a0*/  IMAD.U32 R0, RZ, RZ, UR50 ;  /* 0x00000032ff007e24 */ /* 0x00dfca000f8e00ff */
[----:B------:R-:W-:-:S13]  /*b2b0*/  ISETP.NE.AND P0, PT, R0, 0x3, PT ;  /* 0x000000030000780c */ /* 0x000fda0003f05270 */
[----:B------:R-:W-:Y:S05]  /*b2c0*/  @!P0 BRA `(.L_x_13147) ;  /* 0x0000000000048947 */ /* 0x000fea0003800000 */
[----:B------:R-:W-:Y:S01]  /*b2d0*/  BPT.TRAP 0x1 ;  /* 0x000000040000795c */ /* 0x000fe20000300000 */
.L_x_13147:
[----:B------:R-:W-:Y:S01]  /*b2e0*/  LOP3.LUT R3, R21, 0x1, RZ, 0x3c, !PT ;  /* 0x0000000115037812 */ /* 0x000fe200078e3cff */
[----:B------:R-:W-:Y:S01]  /*b2f0*/  BSSY B0, `(.L_x_13148) ;  /* 0x0000005000007945 */ /* 0x000fe20003800000 */
[----:B------:R-:W-:Y:S02]  /*b300*/  LEA R0, R20, UR42, 0x3 ;  /* 0x0000002a14007c11 */ /* 0x000fe4000f8e18ff */
[----:B------:R-:W-:-:S04]  /*b310*/  SHF.L.U32 R3, R3, 0x1f, RZ ;  /* 0x0000001f03037819 */ /* 0x000fc800000006ff */
[----:B------:R-:W0:Y:S02]  /*b320*/  SYNCS.PHASECHK.TRANS64.TRYWAIT P2, [R0+URZ+0x13270], R3 ;  /* 0x01327003000075a7 */ /* 0x000e24000804017f */
[----:B0-----:R-:W-:Y:S05]  /*b330*/  @!P2 BRA `(.L_x_13149) ;  /* 0x0000003000c0a947 */ /* 0x001fea0003800000 */
.L_x_13246:
[----:B------:R-:W-:Y:S05]  /*b340*/  BSYNC B0 ;  /* 0x0000000000007941 */ /* 0x000fea0003800000 */
.L_x_13148:
[----:B------:R-:W-:-:S05]  /*b350*/  IMAD.U32 R2, RZ, RZ, UR49 ;  /* 0x00000031ff027e24 */ /* 0x000fca000f8e00ff */
[----:B------:R-:W-:-:S13]  /*b360*/  ISETP.NE.AND P2, PT, R2, 0x3, PT ;  /* 0x000000030200780c */ /* 0x000fda0003f45270 */
[----:B------:R-:W-:Y:S05]  /*b370*/  @!P2 BRA `(.L_x_13150) ;  /* 0x000000000004a947 */ /* 0x000fea0003800000 */
[----:B------:R-:W-:Y:S01]  /*b380*/  BPT.TRAP 0x1 ;  /* 0x000000040000795c */ /* 0x000fe20000300000 */
.L_x_13150:
[----:B0-----:R-:W-:Y:S01]  /*b390*/  SHF.L.U32 R3, R21, 0x1f, RZ ;  /* 0x0000001f15037819 */ /* 0x001fe200000006ff */
[----:B------:R-:W-:-:S03]  /*b3a0*/  IMAD R2, R20, 0x2800, RZ ;  /* 0x0000280014027824 */ /* 0x000fc600078e02ff */
[----:B------:R-:W0:Y:S02]  /*b3b0*/  SYNCS.PHASECHK.TRANS64.TRYWAIT P2, [R0+URZ+0x13260], R3 ;  /* 0x01326003000075a7 */ /* 0x000e24000804017f */
[----:B0-----:R-:W-:Y:S05]  /*b3c0*/  @!P2 BRA `(.L_x_13151) ;  /* 0x0000003000b0a947 */ /* 0x001fea0003800000 */
.L_x_13247:
[C---:B------:R-:W-:Y:S01]  /*b3d0*/  LOP3.LUT R12, R2.reuse, R23, RZ, 0xfc, !PT ;  /* 0x00000017020c7212 */ /* 0x040fe200078efcff */
[----:B------:R-:W-:Y:S05]  /*b3e0*/  WARPSYNC.ALL ;  /* 0x0000000000007948 */ /* 0x000fea0003800000 */
[----:B------:R-:W2:Y:S01]  /*b3f0*/  LDSM.16.MT88.4 R4, [R12+UR42+0x6000] ;  /* 0x0060002a0c04783b */ /* 0x000ea20008004200 */
[----:B0-----:R-:W-:Y:S01]  /*b400*/  LOP3.LUT R3, R2, R22, RZ, 0xfc, !PT ;  /* 0x0000001602037212 */ /* 0x001fe200078efcff */
[----:B------:R-:W-:-:S04]  /*b410*/  IMAD.U32 R14, RZ, RZ, UR49 ;  /* 0x00000031ff0e7e24 */ /* 0x000fc8000f8e00ff */
[----:B------:R-:W-:Y:S01]  /*b420*/  IMAD.IADD R3, R17, 0x1, R3 ;  /* 0x0000000111037824 */ /* 0x000fe200078e0203 */
[----:B------:R-:W-:Y:S02]  /*b430*/  ISETP.NE.AND P2, PT, R14, 0x3, PT ;  /* 0x000000030e00780c */ /* 0x000fe40003f45270 */
[C-C-:B--2---:R-:W-:Y:S02]  /*b440*/  PRMT R8, R4.reuse, 0x6420, R5.reuse ;  /* 0x0000642004087816 */ /* 0x144fe40000000005 */
[----:B------:R-:W-:Y:S02]  /*b450*/  PRMT R9, R4, 0x7531, R5 ;  /* 0x0000753104097816 */ /* 0x000fe40000000005 */
[C-C-:B------:R-:W-:Y:S02]  /*b460*/  PRMT R10, R6.reuse, 0x6420, R7.reuse ;  /* 0x00006420060a7816 */ /* 0x140fe40000000007 */
[----:B------:R-:W-:-:S05]  /*b470*/  PRMT R11, R6, 0x7531, R7 ;  /* 0x00007531060b7816 */ /* 0x000fca0000000007 */
[----:B------:R0:W-:Y:S02]  /*b480*/  STSM.16.M88.4 [R3], R8 ;  /* 0x0000000803007844 */ /* 0x0001e40000000200 */
[----:B0-----:R-:W-:-:S05]  /*b490*/  VIADD R3, R2, 0x800 ;  /* 0x0000080002037836 */ /* 0x001fca0000000000 */
[C---:B------:R-:W-:Y:S02]  /*b4a0*/  LOP3.LUT R13, R3.reuse, R23, RZ, 0xfc, !PT ;  /* 0x00000017030d7212 */ /* 0x040fe400078efcff */
[----:B------:R-:W-:-:S03]  /*b4b0*/  LOP3.LUT R3, R3, R22, RZ, 0xfc, !PT ;  /* 0x0000001603037212 */ /* 0x000fc600078efcff */
[----:B------:R-:W0:Y:S02]  /*b4c0*/  LDSM.16.MT88.4 R4, [R13+UR42+0x6000] ;  /* 0x0060002a0d04783b */ /* 0x000e240008004200 */
        /* <DEDUP_REMOVED lines=9> */
[----:B------:R-:W0:Y:S01]  /*b560*/  LDSM.16.MT88.4 R4, [R12+UR42+0x6000] ;  /* 0x0060002a0c04783b */ /* 0x000e220008004200 */
[----:B------:R-:W-:Y:S02]  /*b570*/  IADD3 R3, R17, R3, RZ ;  /* 0x0000000311037210 */ /* 0x000fe40007ffe0ff */
[C-C-:B0-----:R-:W-:Y:S02]  /*b580*/  PRMT R8, R4.reuse, 0x6420, R5.reuse ;  /* 0x0000642004087816 */ /* 0x141fe40000000005 */
[----:B------:R-:W-:Y:S02]  /*b590*/  PRMT R9, R4, 0x7531, R5 ;  /* 0x0000753104097816 */ /* 0x000fe40000000005 */
[C-C-:B------:R-:W-:Y:S02]  /*b5a0*/  PRMT R10, R6.reuse, 0x6420, R7.reuse ;  /* 0x00006420060a7816 */ /* 0x140fe40000000007 */
[----:B------:R-:W-:-:S05]  /*b5b0*/  PRMT R11, R6, 0x7531, R7 ;  /* 0x00007531060b7816 */ /* 0x000fca0000000007 */
[----:B------:R0:W-:Y:S02]  /*b5c0*/  STSM.16.M88.4 [R3], R8 ;  /* 0x0000000803007844 */ /* 0x0001e40000000200 */
[C---:B0-----:R-:W-:Y:S02]  /*b5d0*/  VIADD R3, R2.reuse, 0x1800 ;  /* 0x0000180002037836 */ /* 0x041fe40000000000 */
[----:B------:R-:W-:-:S03]  /*b5e0*/  VIADD R2, R2, 0x2000 ;  /* 0x0000200002027836 */ /* 0x000fc60000000000 */
[C---:B------:R-:W-:Y:S02]  /*b5f0*/  LOP3.LUT R13, R3.reuse, R23, RZ, 0xfc, !PT ;  /* 0x00000017030d7212 */ /* 0x040fe400078efcff */
[----:B------:R-:W-:-:S03]  /*b600*/  LOP3.LUT R3, R3, R22, RZ, 0xfc, !PT ;  /* 0x0000001603037212 */ /* 0x000fc600078efcff */
[----:B------:R-:W0:Y:S02]  /*b610*/  LDSM.16.MT88.4 R4, [R13+UR42+0x6000] ;  /* 0x0060002a0d04783b */ /* 0x000e240008004200 */
[----:B------:R-:W-:Y:S01]  /*b620*/  IMAD.IADD R3, R17, 0x1, R3 ;  /* 0x0000000111037824 */ /* 0x000fe200078e0203 */
[C-C-:B0-----:R-:W-:Y:S02]  /*b630*/  PRMT R8, R4.reuse, 0x6420, R5.reuse ;  /* 0x0000642004087816 */ /* 0x141fe40000000005 */
[----:B------:R-:W-:Y:S02]  /*b640*/  PRMT R9, R4, 0x7531, R5 ;  /* 0x0000753104097816 */ /* 0x000fe40000000005 */
[C-C-:B------:R-:W-:Y:S02]  /*b650*/  PRMT R10, R6.reuse, 0x6420, R7.reuse ;  /* 0x00006420060a7816 */ /* 0x140fe40000000007 */
[----:B------:R-:W-:Y:S02]  /*b660*/  PRMT R11, R6, 0x7531, R7 ;  /* 0x00007531060b7816 */ /* 0x000fe40000000007 */
[----:B------:R-:W-:-:S02]  /*b670*/  LOP3.LUT R4, R2, R23, RZ, 0xfc, !PT ;  /* 0x0000001702047212 */ /* 0x000fc400078efcff */
[----:B------:R-:W-:Y:S01]  /*b680*/  LOP3.LUT R2, R2, R22, RZ, 0xfc, !PT ;  /* 0x0000001602027212 */ /* 0x000fe200078efcff */
[----:B------:R-:W-:Y:S04]  /*b690*/  STSM.16.M88.4 [R3], R8 ;  /* 0x0000000803007844 */ /* 0x000fe80000000200 */
[----:B------:R-:W0:Y:S01]  /*b6a0*/  LDSM.16.MT88.4 R4, [R4+UR42+0x6000] ;  /* 0x0060002a0404783b */ /* 0x000e220008004200 */
[----:B------:R-:W-:Y:S01]  /*b6b0*/  IMAD.IADD R2, R17, 0x1, R2 ;  /* 0x0000000111027824 */ /* 0x000fe200078e0202 */
        /* <DEDUP_REMOVED lines=13> */
.L_x_13152:
[----:B--2---:R2:W-:Y:S01]  /*b790*/  SYNCS.ARRIVE.TRANS64.A1T0 RZ, [R0+URZ+0x13250], RZ ;  /* 0x013250ff00ff79a7 */ /* 0x0045e2000810003f */
[----:B------:R-:W-:Y:S06]  /*b7a0*/  BAR.SYNC.DEFER_BLOCKING 0x2, 0x80 ;  /* 0x0082000000007b1d */ /* 0x000fec0000010000 */
[----:B------:R-:W-:Y:S05]  /*b7b0*/  @!P0 BRA `(.L_x_13153) ;  /* 0x0000000000048947 */ /* 0x000fea0003800000 */
[----:B------:R-:W-:Y:S01]  /*b7c0*/  BPT.TRAP 0x1 ;  /* 0x000000040000795c */ /* 0x000fe20000300000 */
.L_x_13153:
[----:B------:R3:W5:Y:S01]  /*b7d0*/  LDL R21, [R1+0x8] ;  /* 0x0000080001157983 */ /* 0x0007620000100800 */
[----:B--2---:R-:W-:Y:S02]  /*b7e0*/  VIADD R0, R0, 0x13280 ;  /* 0x0001328000007836 */ /* 0x004fe40000000000 */
[----:B------:R-:W-:-:S05]  /*b7f0*/  IMAD.U32 R3, RZ, RZ, UR48 ;  /* 0x00000030ff037e24 */ /* 0x000fca000f8e00ff */
[----:B------:R-:W-:Y:S01]  /*b800*/  PRMT R0, R3, 0x654, R0 ;  /* 0x0000065403007816 */ /* 0x000fe20000000000 */
[----:B------:R-:W-:-:S03]  /*b810*/  IMAD.MOV.U32 R20, RZ, RZ, R29 ;  /* 0x000000ffff147224 */ /* 0x000fc600078e001d */
[----:B------:R3:W-:Y:S01]  /*b820*/  SYNCS.ARRIVE.TRANS64.RED.A1T0 RZ, [R0+URZ], RZ ;  /* 0x000000ff00ff79a7 */ /* 0x0007e2000810043f */
[----:B------:R-:W-:Y:S05]  /*b830*/  @P1 BRA `(.L_x_13154) ;  /* 0xffffffe800b81947 */ /* 0x000fea000383ffff */
.L_x_13134:
[----:B---3--:R-:W-:-:S05]  /*b840*/  IMAD.U32 R0, RZ, RZ, UR50 ;  /* 0x00000032ff007e24 */ /* 0x008fca000f8e00ff */
[----:B------:R-:W-:-:S13]  /*b850*/  ISETP.NE.AND P0, PT, R0, 0x3, PT ;  /* 0x000000030000780c */ /* 0x000fda0003f05270 */
[----:B------:R-:W-:Y:S05]  /*b860*/  @!P0 BRA `(.L_x_13155) ;  /* 0x0000000000048947 */ /* 0x000fea0003800000 */
[----:B------:R-:W-:Y:S01]  /*b870*/  BPT.TRAP 0x1 ;  /* 0x000000040000795c */ /* 0x000fe20000300000 */
.L_x_13155:
[----:B------:R-:W2:Y:S01]  /*b880*/  LDL R0, [R1+0x8] ;  /* 0x0000080001007983 */ /* 0x000ea20000100800 */
[----:B0-----:R-:W-:Y:S01]  /*b890*/  LEA R2, R29, UR42, 0x3 ;  /* 0x0000002a1d027c11 */ /* 0x001fe2000f8e18ff */
[----:B------:R-:W-:Y:S01]  /*b8a0*/  BSSY B0, `(.L_x_13156) ;  /* 0x0000005000007945 */ /* 0x000fe20003800000 */
[----:B--2---:R-:W-:-:S04]  /*b8b0*/  LOP3.LUT R3, R0, 0x1, RZ, 0x3c, !PT ;  /* 0x0000000100037812 */ /* 0x004fc800078e3cff */
[----:B------:R-:W-:-:S04]  /*b8c0*/  SHF.L.U32 R3, R3, 0x1f, RZ ;  /* 0x0000001f03037819 */ /* 0x000fc800000006ff */
[----:B------:R-:W0:Y:S02]  /*b8d0*/  SYNCS.PHASECHK.TRANS64.TRYWAIT P1, [R2+URZ+0x13270], R3 ;  /* 0x01327003020075a7 */ /* 0x000e24000802017f */
[----:B0-----:R-:W-:Y:S05]  /*b8e0*/  @!P1 BRA `(.L_x_13157) ;  /* 0x0000002c007c9947 */ /* 0x001fea0003800000 */
.L_x_13248:
[----:B------:R-:W-:Y:S05]  /*b8f0*/  BSYNC B0 ;  /* 0x0000000000007941 */ /* 0x000fea0003800000 */
.L_x_13156:
[----:B------:R-:W-:-:S05]  /*b900*/  IMAD.U32 R0, RZ, RZ, UR49 ;  /* 0x00000031ff007e24 */ /* 0x000fca000f8e00ff */
[----:B------:R-:W-:-:S13]  /*b910*/  ISETP.NE.AND P1, PT, R0, 0x3, PT ;  /* 0x000000030000780c */ /* 0x000fda0003f25270 */
[----:B------:R-:W-:Y:S05]  /*b920*/  @!P1 BRA `(.L_x_13158) ;  /* 0x0000000000049947 */ /* 0x000fea0003800000 */
[----:B------:R-:W-:Y:S01]  /*b930*/  BPT.TRAP 0x1 ;  /* 0x000000040000795c */ /* 0x000fe20000300000 */
.L_x_13158:
[----:B------:R-:W0:Y:S02]  /*b940*/  LDL R0, [R1+0x8] ;  /* 0x0000080001007983 */ /* 0x000e240000100800 */
[----:B0-----:R-:W-:Y:S01]  /*b950*/  SHF.L.U32 R3, R0, 0x1f, RZ ;  /* 0x0000001f00037819 */ /* 0x001fe200000006ff */
[----:B------:R-:W-:-:S03]  /*b960*/  IMAD R0, R29, 0x2800, RZ ;  /* 0x000028001d007824 */ /* 0x000fc600078e02ff */
[----:B------:R-:W0:Y:S02]  /*b970*/  SYNCS.PHASECHK.TRANS64.TRYWAIT P1, [R2+URZ+0x13260], R3 ;  /* 0x01326003020075a7 */ /* 0x000e24000802017f */
[----:B0-----:R-:W-:Y:S05]  /*b980*/  @!P1 BRA `(.L_x_13159) ;  /* 0x0000002c00689947 */ /* 0x001fea0003800000 */
.L_x_13249:
[C---:B0-----:R-:W-:Y:S01]  /*b990*/  LOP3.LUT R3, R0.reuse, R23, RZ, 0xfc, !PT ;  /* 0x0000001700037212 */ /* 0x041fe200078efcff */
[----:B------:R-:W-:Y:S05]  /*b9a0*/  WARPSYNC.ALL ;  /* 0x0000000000007948 */ /* 0x000fea0003800000 */
[----:B------:R-:W0:Y:S01]  /*b9b0*/  LDSM.16.MT88.4 R4, [R3+UR42+0x6000] ;  /* 0x0060002a0304783b */ /* 0x000e220008004200 */
[----:B------:R-:W-:Y:S02]  /*b9c0*/  VIADD R13, R0, 0x800 ;  /* 0x00000800000d7836 */ /* 0x000fe40000000000 */
[----:B------:R-:W-:-:S03]  /*b9d0*/  IMAD.U32 R15, RZ, RZ, UR49 ;  /* 0x00000031ff0f7e24 */ /* 0x000fc6000f8e00ff */
[----:B------:R-:W-:Y:S02]  /*b9e0*/  LOP3.LUT R14, R13, R23, RZ, 0xfc, !PT ;  /* 0x000000170d0e7212 */ /* 0x000fe400078efcff */
[----:B------:R-:W-:Y:S02]  /*b9f0*/  ISETP.NE.AND P1, PT, R15, 0x3, PT ;  /* 0x000000030f00780c */ /* 0x000fe40003f25270 */
[C-C-:B0-----:R-:W-:Y:S02]  /*ba00*/  PRMT R8, R4.reuse, 0x6420, R5.reuse ;  /* 0x0000642004087816 */ /* 0x141fe40000000005 */
[----:B------:R-:W-:Y:S02]  /*ba10*/  PRMT R9, R4, 0x7531, R5 ;  /* 0x0000753104097816 */ /* 0x000fe40000000005 */
[----:B------:R-:W-:Y:S02]  /*ba20*/  LOP3.LUT R4, R0, R22, RZ, 0xfc, !PT ;  /* 0x0000001600047212 */ /* 0x000fe400078efcff */
[----:B------:R-:W-:-:S02]  /*ba30*/  PRMT R10, R6, 0x6420, R7 ;  /* 0x00006420060a7816 */ /* 0x000fc40000000007 */
[----:B------:R-:W-:Y:S01]  /*ba40*/  PRMT R11, R6, 0x7531, R7 ;  /* 0x00007531060b7816 */ /* 0x000fe20000000007 */
[----:B------:R-:W-:-:S05]  /*ba50*/  IMAD.IADD R12, R17, 0x1, R4 ;  /* 0x00000001110c7824 */ /* 0x000fca00078e0204 */
[----:B------:R0:W-:Y:S04]  /*ba60*/  STSM.16.M88.4 [R12], R8 ;  /* 0x000000080c007844 */ /* 0x0001e80000000200 */
[----:B------:R-:W2:Y:S01]  /*ba70*/  LDSM.16.MT88.4 R4, [R14+UR42+0x6000] ;  /* 0x0060002a0e04783b */ /* 0x000ea20008004200 */
[----:B0-----:R-:W-:Y:S02]  /*ba80*/  IADD3 R12, R0, 0x1000, RZ ;  /* 0x00001000000c7810 */ /* 0x001fe40007ffe0ff */
[C-C-:B--2---:R-:W-:Y:S02]  /*ba90*/  PRMT R8, R4.reuse, 0x6420, R5.reuse ;  /* 0x0000642004087816 */ /* 0x144fe40000000005 */
[----:B------:R-:W-:Y:S02]  /*baa0*/  PRMT R9, R4, 0x7531, R5 ;  /* 0x0000753104097816 */ /* 0x000fe40000000005 */
[----:B------:R-:W-:-:S02]  /*bab0*/  LOP3.LUT R4, R13, R22, RZ, 0xfc, !PT ;  /* 0x000000160d047212 */ /* 0x000fc400078efcff */
[C-C-:B------:R-:W-:Y:S02]  /*bac0*/  PRMT R10, R6.reuse, 0x6420, R7.reuse ;  /* 0x00006420060a7816 */ /* 0x140fe40000000007 */
[----:B------:R-:W-:Y:S01]  /*bad0*/  PRMT R11, R6, 0x7531, R7 ;  /* 0x00007531060b7816 */ /* 0x000fe20000000007 */
[C---:B------:R-:W-:Y:S01]  /*bae0*/  IMAD.IADD R3, R17.reuse, 0x1, R4 ;  /* 0x0000000111037824 */ /* 0x040fe200078e0204 */
[C---:B------:R-:W-:Y:S02]  /*baf0*/  LOP3.LUT R13, R12.reuse, R23, RZ, 0xfc, !PT ;  /* 0x000000170c0d7212 */ /* 0x040fe400078efcff */
[----:B------:R-:W-:Y:S02]  /*bb00*/  LOP3.LUT R12, R12, R22, RZ, 0xfc, !PT ;  /* 0x000000160c0c7212 */ /* 0x000fe400078efcff */
[----:B------:R0:W-:Y:S03]  /*bb10*/  STSM.16.M88.4 [R3], R8 ;  /* 0x0000000803007844 */ /* 0x0001e60000000200 */
[----:B------:R-:W-:Y:S01]  /*bb20*/  IMAD.IADD R12, R17, 0x1, R12 ;  /* 0x00000001110c7824 */ /* 0x000fe200078e020c */
[----:B------:R-:W2:Y:S01]  /*bb30*/  LDSM.16.MT88.4 R4, [R13+UR42+0x6000] ;  /* 0x0060002a0d04783b */ /* 0x000ea20008004200 */
[----:B0-----:R-:W-:-:S02]  /*bb40*/  VIADD R3, R0, 0x1800 ;  /* 0x0000180000037836 */ /* 0x001fc40000000000 */
[----:B------:R-:W-:-:S03]  /*bb50*/  VIADD R0, R0, 0x2000 ;  /* 0x0000200000007836 */ /* 0x000fc60000000000 */
[----:B------:R-:W-:Y:S02]  /*bb60*/  LOP3.LUT R14, R3, R23, RZ, 0xfc, !PT ;  /* 0x00000017030e7212 */ /* 0x000fe400078efcff */
[C-C-:B--2---:R-:W-:Y:S02]  /*bb70*/  PRMT R8, R4.reuse, 0x6420, R5.reuse ;  /* 0x0000642004087816 */ /* 0x144fe40000000005 */
[----:B------:R-:W-:Y:S02]  /*bb80*/  PRMT R9, R4, 0x7531, R5 ;  /* 0x0000753104097816 */ /* 0x000fe40000000005 */
[C-C-:B------:R-:W-:Y:S02]  /*bb90*/  PRMT R10, R6.reuse, 0x6420, R7.reuse ;  /* 0x00006420060a7816 */ /* 0x140fe40000000007 */
        /* <DEDUP_REMOVED lines=27> */
.L_x_13160:
[----:B--2---:R2:W-:Y:S01]  /*bd50*/  SYNCS.ARRIVE.TRANS64.A1T0 RZ, [R2+URZ+0x13250], RZ ;  /* 0x013250ff02ff79a7 */ /* 0x0045e2000810003f */
[----:B------:R-:W-:Y:S06]  /*bd60*/  BAR.SYNC.DEFER_BLOCKING 0x2, 0x80 ;  /* 0x0082000000007b1d */ /* 0x000fec0000010000 */
[----:B------:R-:W-:Y:S05]  /*bd70*/  @!P0 BRA `(.L_x_13161) ;  /* 0x0000000000048947 */ /* 0x000fea0003800000 */
[----:B------:R-:W-:Y:S01]  /*bd80*/  BPT.TRAP 0x1 ;  /* 0x000000040000795c */ /* 0x000fe20000300000 */
.L_x_13161:
[----:B------:R-:W3:Y:S01]  /*bd90*/  LDL.LU R5, [R1+0x8] ;  /* 0x0000080001057983 */ /* 0x000ee20000300800 */
[----:B------:R-:W4:Y:S01]  /*bda0*/  LDC R4, c[0x0][0xc34] ;  /* 0x00030d00ff047b82 */ /* 0x000f220000000800 */
[----:B------:R-:W-:Y:S01]  /*bdb0*/  VIADD R29, R29, 0x1 ;  /* 0x000000011d1d7836 */ /* 0x000fe20000000000 */
[----:B------:R-:W-:Y:S01]  /*bdc0*/  UIADD3 UR38, UR51, UR38, URZ ;  /* 0x0000002633267290 */ /* 0x000fe2000fffe03f */
[----:B--2---:R-:W-:Y:S01]  /*bdd0*/  VIADD R2, R2, 0x13280 ;  /* 0x0001328002027836 */ /* 0x004fe20000000000 */
[----:B------:R-:W-:Y:S01]  /*bde0*/  UIADD3 UR36, UR36, 0x1, URZ ;  /* 0x0000000124247890 */ /* 0x000fe2000fffe03f */
[----:B------:R-:W-:Y:S01]  /*bdf0*/  IMAD.U32 R3, RZ, RZ, UR48 ;  /* 0x00000030ff037e24 */ /* 0x000fe2000f8e00ff */
[----:B------:R-:W-:-:S04]  /*be00*/  ISETP.NE.AND P0, PT, R29, 0x2, PT ;  /* 0x000000021d00780c */ /* 0x000fc80003f05270 */
[----:B0-----:R-:W-:Y:S02]  /*be10*/  SEL R0, RZ, 0x1, P0 ;  /* 0x00000001ff007807 */ /* 0x001fe40000000000 */
[----:B------:R-:W-:Y:S02]  /*be20*/  SEL R29, R29, RZ, P0 ;  /* 0x000000ff1d1d7207 */ /* 0x000fe40000000000 */
[----:B------:R-:W-:-:S04]  /*be30*/  PRMT R2, R3, 0x654, R2 ;  /* 0x0000065403027816 */ /* 0x000fc80000000002 */
[----:B------:R0:W-:Y:S01]  /*be40*/  SYNCS.ARRIVE.TRANS64.RED.A1T0 RZ, [R2+URZ], RZ ;  /* 0x000000ff02ff79a7 */ /* 0x0001e2000810043f */
[----:B----4-:R-:W-:Y:S02]  /*be50*/  ISETP.LE.AND P0, PT, R4, UR38, PT ;  /* 0x0000002604007c0c */ /* 0x010fe4000bf03270 */
[----:B---3--:R-:W-:-:S05]  /*be60*/  LOP3.LUT R5, R5, R0, RZ, 0x3c, !PT ;  /* 0x0000000005057212 */ /* 0x008fca00078e3cff */
[----:B------:R0:W-:Y:S06]  /*be70*/  STL [R1+0x8], R5 ;  /* 0x0000080501007387 */ /* 0x0001ec0000100800 */
[----:B------:R-:W-:Y:S05]  /*be80*/  @!P0 BRA `(.L_x_13162) ;  /* 0xffffffc000588947 */ /* 0x000fea000383ffff */
[----:B------:R-:W-:-:S12]  /*be90*/  ULOP3.LUT UR36, UR36, 0x1, URZ, 0xc, !UPT ;  /* 0x0000000124247892 */ /* 0x000fd8000f8e0c3f */
.L_x_13110:
[----:B------:R-:W2:Y:S01]  /*bea0*/  S2R R3, SR_CgaCtaId ;  /* 0x0000000000037919 */ /* 0x000ea20000008800 */
[----:B------:R-:W-:Y:S01]  /*beb0*/  MOV R0, 0x400 ;  /* 0x0000040000007802 */ /* 0x000fe20000000f00 */
[----:B0-----:R-:W-:-:S03]  /*bec0*/  IMAD.U32 R2, RZ, RZ, UR36 ;  /* 0x00000024ff027e24 */ /* 0x001fc6000f8e00ff */
[----:B--2---:R-:W-:Y:S02]  /*bed0*/  LEA R4, R3, R0, 0x18 ;  /* 0x0000000003047211 */ /* 0x004fe400078ec0ff */
[----:B------:R-:W-:-:S04]  /*bee0*/  SHF.L.U32 R0, R2, 0x1f, RZ ;  /* 0x0000001f02007819 */ /* 0x000fc800000006ff */
[----:B------:R-:W0:Y:S02]  /*bef0*/  SYNCS.PHASECHK.TRANS64.TRYWAIT P0, [R4+URZ+0x13220], R0 ;  /* 0x01322000040075a7 */ /* 0x000e24000800017f */
[----:B0-----:R-:W-:Y:S05]  /*bf00*/  @!P0 BRA `(.L_x_13163) ;  /* 0x00000028001c8947 */ /* 0x001fea0003800000 */
.L_x_13250:
[----:B------:R-:W2:Y:S02]  /*bf10*/  S2R R2, SR_TID.X ;  /* 0x0000000000027919 */ /* 0x000ea40000002100 */
[----:B--2---:R-:W-:-:S04]  /*bf20*/  SHF.R.U32.HI R2, RZ, 0x5, R2 ;  /* 0x00000005ff027819 */ /* 0x004fc80000011602 */
        /* <DEDUP_REMOVED lines=12> */
.L_x_13166:
        /* <DEDUP_REMOVED lines=8> */
.L_x_13251:
[----:B------:R-:W2:Y:S01]  /*c070*/  LDL.LU R5, [R1+0x8] ;  /* 0x0000080001057983 */ /* 0x000ea20000300800 */
[----:B------:R-:W-:Y:S02]  /*c080*/  SEL R29, R29, RZ, P2 ;  /* 0x000000ff1d1d7207 */ /* 0x000fe40001000000 */
[----:B--2---:R-:W-:Y:S01]  /*c090*/  LOP3.LUT R0, R5, R0, RZ, 0x3c, !PT ;  /* 0x0000000005007212 */ /* 0x004fe200078e3cff */
[----:B------:R-:W-:Y:S06]  /*c0a0*/  @!P0 BRA `(.L_x_13168) ;  /* 0x0000000000048947 */ /* 0x000fec0003800000 */
[----:B------:R-:W-:Y:S01]  /*c0b0*/  BPT.TRAP 0x1 ;  /* 0x000000040000795c */ /* 0x000fe20000300000 */
.L_x_13168:
[----:B------:R-:W-:Y:S02]  /*c0c0*/  LEA R29, R29, R4, 0x3 ;  /* 0x000000041d1d7211 */ /* 0x000fe400078e18ff */
[----:B------:R-:W-:-:S04]  /*c0d0*/  SHF.L.U32 R0, R0, 0x1f, RZ ;  /* 0x0000001f00007819 */ /* 0x000fc800000006ff */
[----:B------:R-:W2:Y:S02]  /*c0e0*/  SYNCS.PHASECHK.TRANS64.TRYWAIT P1, [R29+URZ+0x13240], R0 ;  /* 0x013240001d0075a7 */ /* 0x000ea4000802017f */
[----:B--2---:R-:W-:Y:S05]  /*c0f0*/  @!P1 BRA `(.L_x_13169) ;  /* 0x0000002400c89947 */ /* 0x004fea0003800000 */
.L_x_13252:
[----:B------:R-:W-:Y:S05]  /*c100*/  @!P0 BRA `(.L_x_13170) ;  /* 0x0000000000048947 */ /* 0x000fea0003800000 */
[----:B------:R-:W-:Y:S01]  /*c110*/  BPT.TRAP 0x1 ;  /* 0x000000040000795c */ /* 0x000fe20000300000 */
.L_x_13170:
[----:B------:R-:W3:Y:S02]  /*c120*/  SYNCS.PHASECHK.TRANS64.TRYWAIT P1, [R3+URZ+0x13260], R2 ;  /* 0x01326002030075a7 */ /* 0x000ee4000802017f */
[----:B---3--:R-:W-:Y:S05]  /*c130*/  @!P1 BRA `(.L_x_13171) ;  /* 0x0000002400cc9947 */ /* 0x008fea0003800000 */
.L_x_13253:
[----:B------:R-:W-:Y:S05]  /*c140*/  @!P0 BRA `(.L_x_13172) ;  /* 0x0000000000048947 */ /* 0x000fea0003800000 */
[----:B------:R-:W-:Y:S01]  /*c150*/  BPT.TRAP 0x1 ;  /* 0x000000040000795c */ /* 0x000fe20000300000 */
.L_x_13172:
[----:B------:R-:W4:Y:S02]  /*c160*/  SYNCS.PHASECHK.TRANS64.TRYWAIT P1, [R29+URZ+0x13260], R0 ;  /* 0x013260001d0075a7 */ /* 0x000f24000802017f */
[----:B----4-:R-:W-:Y:S05]  /*c170*/  @!P1 BRA `(.L_x_13173) ;  /* 0x0000002400d09947 */ /* 0x010fea0003800000 */
.L_x_13254:
[----:B------:R-:W-:Y:S05]  /*c180*/  @!P0 BRA `(.L_x_13174) ;  /* 0x0000000000048947 */ /* 0x000fea0003800000 */
[----:B------:R-:W-:Y:S01]  /*c190*/  BPT.TRAP 0x1 ;  /* 0x000000040000795c */ /* 0x000fe20000300000 */
.L_x_13174:
[----:B------:R-:W0:Y:S02]  /*c1a0*/  SYNCS.PHASECHK.TRANS64.TRYWAIT P1, [R3+URZ+0x13280], R2 ;  /* 0x01328002030075a7 */ /* 0x000e24000802017f */
[----:B0-----:R-:W-:Y:S05]  /*c1b0*/  @!P1 BRA `(.L_x_13175) ;  /* 0x0000002400d49947 */ /* 0x001fea0003800000 */
.L_x_13255:
[----:B------:R-:W-:Y:S05]  /*c1c0*/  @!P0 BRA `(.L_x_13176) ;  /* 0x0000000000048947 */ /* 0x000fea0003800000 */
[----:B------:R-:W-:Y:S01]  /*c1d0*/  BPT.TRAP 0x1 ;  /* 0x000000040000795c */ /* 0x000fe20000300000 */
.L_x_13176:
[----:B------:R0:W0:Y:S02]  /*c1e0*/  SYNCS.PHASECHK.TRANS64.TRYWAIT P0, [R29+URZ+0x13280], R0 ;  /* 0x013280001d0075a7 */ /* 0x000024000800017f */
[----:B0-----:R-:W-:Y:S05]  /*c1f0*/  @!P0 NANOSLEEP.SYNCS 0x989680 ;  /* 0x009896800000895d */ /* 0x001fea0003900000 */
[----:B------:R-:W0:Y:S02]  /*c200*/  @!P0 SYNCS.PHASECHK.TRANS64 P0, [R29+URZ+0x13280], R0 ;  /* 0x013280001d0085a7 */ /* 0x000e24000800007f */
[----:B0-----:R-:W-:Y:S05]  /*c210*/  @!P0 BRA `(.L_x_13176) ;  /* 0xfffffffc00f08947 */ /* 0x001fea000383ffff */
.L_x_13165:
[----:B------:R-:W-:Y:S05]  /*c220*/  BSYNC B0 ;  /* 0x0000000000007941 */ /* 0x000fea0003800000 */
.L_x_13164:
[----:B------:R-:W-:Y:S05]  /*c230*/  EXIT ;  /* 0x000000000000794d */ /* 0x000fea0003800000 */
.L_x_13086:
[----:B0-----:R0:W1:Y:S02]  /*c240*/  SYNCS.PHASECHK.TRANS64.TRYWAIT P1, [R25+URZ+0x13200], R0 ;  /* 0x01320000190075a7 */ /* 0x001064000802017f */
[----:B-1----:R-:W-:Y:S05]  /*c250*/  @!P1 NANOSLEEP.SYNCS 0x989680 ;  /* 0x009896800000995d */ /* 0x002fea0003900000 */
[----:B------:R-:W1:Y:S02]  /*c260*/  @!P1 SYNCS.PHASECHK.TRANS64 P1, [R25+URZ+0x13200], R0 ;  /* 0x01320000190095a7 */ /* 0x000e64000802007f */
[----:B-1----:R-:W-:Y:S05]  /*c270*/  @!P1 BRA `(.L_x_13086) ;  /* 0xfffffffc00f09947 */ /* 0x002fea000383ffff */
[----:B------:R-:W-:Y:S05]  /*c280*/  BRA `(.L_x_13177) ;  /* 0xffffff5000487947 */ /* 0x000fea000383ffff */
.L_x_13090:
[----:B-1----:R1:W2:Y:S02]  /*c290*/  SYNCS.PHASECHK.TRANS64.TRYWAIT P1, [R5+URZ+0x13230], R4 ;  /* 0x01323004050075a7 */ /* 0x0022a4000802017f */
[----:B--2---:R-:W-:Y:S05]  /*c2a0*/  @!P1 NANOSLEEP.SYNCS 0x989680 ;  /* 0x009896800000995d */ /* 0x004fea0003900000 */
[----:B------:R-:W2:Y:S02]  /*c2b0*/  @!P1 SYNCS.PHASECHK.TRANS64 P1, [R5+URZ+0x13230], R4 ;  /* 0x01323004050095a7 */ /* 0x000ea4000802007f */
[----:B--2---:R-:W-:Y:S05]  /*c2c0*/  @!P1 BRA `(.L_x_13090) ;  /* 0xfffffffc00f09947 */ /* 0x004fea000383ffff */
[----:B------:R-:W-:Y:S05]  /*c2d0*/  BRA `(.L_x_13089) ;  /* 0xffffff5000747947 */ /* 0x000fea000383ffff */
.L_x_13096:
[----:B-1----:R-:W-:-:S04]  /*c2e0*/  IMAD.U32 R4, RZ, RZ, UR18 ;  /* 0x00000012ff047e24 */ /* 0x002fc8000f8e00ff */
[----:B------:R1:W2:Y:S03]  /*c2f0*/  SYNCS.PHASECHK.TRANS64.TRYWAIT P1, [R4+URZ+0x13230], R3 ;  /* 0x01323003040075a7 */ /* 0x0002a6000802017f */
[----:B--2---:R-:W-:Y:S05]  /*c300*/  @!P1 NANOSLEEP.SYNCS 0x989680 ;  /* 0x009896800000995d */ /* 0x004fea0003900000 */
[----:B------:R-:W2:Y:S02]  /*c310*/  @!P1 SYNCS.PHASECHK.TRANS64 P1, [R4+URZ+0x13230], R3 ;  /* 0x01323003040095a7 */ /* 0x000ea4000802007f */
[----:B--2---:R-:W-:Y:S05]  /*c320*/  @!P1 BRA `(.L_x_13096) ;  /* 0xfffffffc00ec9947 */ /* 0x004fea000383ffff */
[----:B------:R-:W-:Y:S05]  /*c330*/  BRA `(.L_x_13095) ;  /* 0xffffff7800987947 */ /* 0x000fea000383ffff */
.L_x_13100:
[----:B-1----:R-:W-:-:S04]  /*c340*/  IMAD.U32 R4, RZ, RZ, UR9 ;  /* 0x00000009ff047e24 */ /* 0x002fc8000f8e00ff */
[----:B------:R1:W2:Y:S03]  /*c350*/  SYNCS.PHASECHK.TRANS64.TRYWAIT P1, [R4+URZ+0x13250], R3 ;  /* 0x01325003040075a7 */ /* 0x0002a6000802017f */
[----:B--2---:R-:W-:Y:S05]  /*c360*/  @!P1 NANOSLEEP.SYNCS 0x989680 ;  /* 0x009896800000995d */ /* 0x004fea0003900000 */
[----:B------:R-:W2:Y:S02]  /*c370*/  @!P1 SYNCS.PHASECHK.TRANS64 P1, [R4+URZ+0x13250], R3 ;  /* 0x01325003040095a7 */ /* 0x000ea4000802007f */
[----:B--2---:R-:W-:Y:S05]  /*c380*/  @!P1 BRA `(.L_x_13100) ;  /* 0xfffffffc00ec9947 */ /* 0x004fea000383ffff */
[----:B------:R-:W-:Y:S05]  /*c390*/  BRA `(.L_x_13099) ;  /* 0xffffff7c00a47947 */ /* 0x000fea000383ffff */
.L_x_13107:
[----:B-1----:R-:W-:-:S04]  /*c3a0*/  IMAD.U32 R7, RZ, RZ, UR6 ;  /* 0x00000006ff077e24 */ /* 0x002fc8000f8e00ff */
[----:B------:R1:W2:Y:S03]  /*c3b0*/  SYNCS.PHASECHK.TRANS64.TRYWAIT P1, [R7+URZ+0x13250], R0 ;  /* 0x01325000070075a7 */ /* 0x0002a6000802017f */
[----:B--2---:R-:W-:Y:S05]  /*c3c0*/  @!P1 NANOSLEEP.SYNCS 0x989680 ;  /* 0x009896800000995d */ /* 0x004fea0003900000 */
[----:B------:R-:W2:Y:S02]  /*c3d0*/  @!P1 SYNCS.PHASECHK.TRANS64 P1, [R7+URZ+0x13250], R0 ;  /* 0x01325000070095a7 */ /* 0x000ea4000802007f */
[----:B--2---:R-:W-:Y:S05]  /*c3e0*/  @!P1 BRA `(.L_x_13107) ;  /* 0xfffffffc00ec9947 */ /* 0x004fea000383ffff */
[----:B------:R-:W-:Y:S05]  /*c3f0*/  BRA `(.L_x_13106) ;  /* 0xffffff9800f47947 */ /* 0x000fea000383ffff */
.L_x_13116:
[----:B------:R-:W2:Y:S01]  /*c400*/  S2R R20, SR_TID.X ;  /* 0x0000000000147919 */ /* 0x000ea20000002100 */
        /* <DEDUP_REMOVED lines=9> */
.L_x_13178:
[----:B------:R-:W-:Y:S05]  /*c4a0*/  BRA `(.L_x_13179) ;  /* 0xffffffc000b07947 */ /* 0x000fea000383ffff */
.L_x_13119:
[----:B0-----:R0:W1:Y:S02]  /*c4b0*/  SYNCS.PHASECHK.TRANS64.TRYWAIT P0, [R4+URZ+0x13280], R27 ;  /* 0x0132801b040075a7 */ /* 0x001064000800017f */
[----:B-1----:R-:W-:Y:S05]  /*c4c0*/  @!P0 NANOSLEEP.SYNCS 0x989680 ;  /* 0x009896800000895d */ /* 0x002fea0003900000 */
[----:B------:R-:W1:Y:S02]  /*c4d0*/  @!P0 SYNCS.PHASECHK.TRANS64 P0, [R4+URZ+0x13280], R27 ;  /* 0x0132801b040085a7 */ /* 0x000e64000800007f */
[----:B-1----:R-:W-:Y:S05]  /*c4e0*/  @!P0 BRA `(.L_x_13119) ;  /* 0xfffffffc00f08947 */ /* 0x002fea000383ffff */
[----:B------:R-:W-:Y:S05]  /*c4f0*/  BRA `(.L_x_13180) ;  /* 0xffffffc400b07947 */ /* 0x000fea000383ffff */
.L_x_13120:
        /* <DEDUP_REMOVED lines=8> */
.L_x_13182:
[----:B------:R-:W-:Y:S05]  /*c580*/  BSYNC B0 ;  /* 0x0000000000007941 */ /* 0x000fea0003800000 */
.L_x_13181:
[----:B------:R0:W-:Y:S04]  /*c590*/  STL [R1+0x2c], R4 ;  /* 0x00002c0401007387 */ /* 0x0001e80000100800 */
[----:B0-----:R0:W5:Y:S01]  /*c5a0*/  LDL R4, [R1+0x4] ;  /* 0x0000040001047983 */ /* 0x0011620000100800 */
[----:B------:R-:W-:Y:S01]  /*c5b0*/  IMAD.MOV.U32 R13, RZ, RZ, R7 ;  /* 0x000000ffff0d7224 */ /* 0x000fe200078e0007 */
[----:B------:R-:W-:Y:S01]  /*c5c0*/  MOV R12, RZ ;  /* 0x000000ff000c7202 */ /* 0x000fe20000000f00 */
[----:B------:R-:W-:Y:S01]  /*c5d0*/  IMAD.MOV.U32 R11, RZ, RZ, 0x1c1f ;  /* 0x00001c1fff0b7424 */ /* 0x000fe200078e00ff */
[----:B------:R-:W1:Y:S01]  /*c5e0*/  S2R R3, SR_TID.X ;  /* 0x0000000000037919 */ /* 0x000e620000002100 */
[----:B------:R-:W-:Y:S02]  /*c5f0*/  IMAD.MOV.U32 R15, RZ, RZ, -0x1 ;  /* 0xffffffffff0f7424 */ /* 0x000fe400078e00ff */
[----:B------:R-:W-:-:S07]  /*c600*/  IMAD.MOV.U32 R0, RZ, RZ, R14 ;  /* 0x000000ffff007224 */ /* 0x000fce00078e000e */
[----:B01---5:R-:W-:Y:S05]  /*c610*/  WARPSYNC.COLLECTIVE R15, `(.L_x_13183) ;  /* 0x000000000f087348 */ /* 0x023fea0003c00000 */
[----:B------:R2:W3:Y:S02]  /*c620*/  SHFL.IDX P6, R14, R13, R12, R11 ;  /* 0x0000000c0d0e7389 */ /* 0x0004e400000c000b */
[----:B0123-5:R-:W-:Y:S01]  /*c630*/  ENDCOLLECTIVE ;  /* 0x000000000000791b */ /* 0x02ffe20003800000 */
.L_x_13183:
[----:B------:R-:W-:Y:S02]  /*c640*/  IMAD.MOV.U32 R2, RZ, RZ, R14 ;  /* 0x000000ffff027224 */ /* 0x000fe400078e000e */
[----:B------:R-:W-:-:S05]  /*c650*/  IMAD.SHL.U32 R3, R3, 0x10, RZ ;  /* 0x0000001003037824 */ /* 0x000fca00078e00ff */
[----:B------:R-:W-:-:S04]  /*c660*/  LOP3.LUT R3, R3, 0x30, RZ, 0xc0, !PT ;  /* 0x0000003003037812 */ /* 0x000fc800078ec0ff */
[----:B------:R-:W-:-:S05]  /*c670*/  IADD3 R2, P0, R3, R2, RZ ;  /* 0x0000000203027210 */ /* 0x000fca0007f1e0ff */
[----:B------:R-:W-:Y:S02]  /*c680*/  IMAD.X R3, RZ, RZ, R0, P0 ;  /* 0x000000ffff037224 */ /* 0x000fe400000e0600 */
[----:B------:R-:W-:Y:S02]  /*c690*/  VIADD R0, R18, UR42 ;  /* 0x0000002a12007c36 */ /* 0x000fe40008000000 */
[----:B------:R-:W-:Y:S02]  /*c6a0*/  IMAD.MOV.U32 R13, RZ, RZ, R10 ;  /* 0x000000ffff0d7224 */ /* 0x000fe400078e000a */
[----:B------:R-:W-:-:S07]  /*c6b0*/  IMAD.MOV.U32 R12, RZ, RZ, 0x1 ;  /* 0x00000001ff0c7424 */ /* 0x000fce00078e00ff */
[----:B------:R-:W-:Y:S05]  /*c6c0*/  WARPSYNC.COLLECTIVE R15, `(.L_x_13184) ;  /* 0x000000000f087348 */ /* 0x000fea0003c00000 */
[----:B------:R0:W1:Y:S02]  /*c6d0*/  SHFL.IDX P6, R14, R13, R12, R11 ;  /* 0x0000000c0d0e7389 */ /* 0x00006400000c000b */
[----:B01----:R-:W-:Y:S01]  /*c6e0*/  ENDCOLLECTIVE ;  /* 0x000000000000791b */ /* 0x003fe20003800000 */
.L_x_13184:
[----:B------:R-:W0:Y:S01]  /*c6f0*/  S2R R18, SR_TID.X ;  /* 0x0000000000127919 */ /* 0x000e220000002100 */
[----:B------:R-:W-:Y:S02]  /*c700*/  IMAD.MOV.U32 R13, RZ, RZ, R7 ;  /* 0x000000ffff0d7224 */ /* 0x000fe400078e0007 */
[----:B0-----:R-:W-:-:S05]  /*c710*/  IMAD.SHL.U32 R18, R18, 0x10, RZ ;  /* 0x0000001012127824 */ /* 0x001fca00078e00ff */
[----:B------:R-:W-:Y:S02]  /*c720*/  LOP3.LUT R18, R18, 0x30, RZ, 0xc0, !PT ;  /* 0x0000003012127812 */ /* 0x000fe400078ec0ff */
[C---:B------:R-:W-:Y:S02]  /*c730*/  LOP3.LUT P1, RZ, R4.reuse, 0x1000, RZ, 0xc0, !PT ;  /* 0x0000100004ff7812 */ /* 0x040fe4000782c0ff */
[C---:B------:R-:W-:Y:S02]  /*c740*/  LOP3.LUT P3, RZ, R4.reuse, 0x800, RZ, 0xc0, !PT ;  /* 0x0000080004ff7812 */ /* 0x040fe4000786c0ff */
[----:B------:R-:W-:-:S09]  /*c750*/  LOP3.LUT P2, RZ, R4, 0x400, RZ, 0xc0, !PT ;  /* 0x0000040004ff7812 */ /* 0x000fd2000784c0ff */
[----:B------:R-:W-:Y:S01]  /*c760*/  @!PT LDS RZ, [RZ] ;  /* 0x00000000fffff984 */ /* 0x000fe20000000800 */
[----:B------:R-:W-:Y:S01]  /*c770*/  @!PT LDS RZ, [RZ] ;  /* 0x00000000fffff984 */ /* 0x000fe20000000800 */
[----:B------:R-:W-:Y:S01]  /*c780*/  @!PT LDS RZ, [RZ] ;  /* 0x00000000fffff984 */ /* 0x000fe20000000800 */
[----:B------:R0:W-:Y:S01]  /*c790*/  LDGSTS.E.BYPASS.LTC128B.128 [R0+0x6000], desc[UR40][R2.64], !P1 ;  /* 0x0600000002007fae */ /* 0x0001e2000c901d68 */
[----:B------:R-:W-:-:S03]  /*c7a0*/  LOP3.LUT P1, RZ, R4, 0x200, RZ, 0xc0, !PT ;  /* 0x0000020004ff7812 */ /* 0x000fc6000782c0ff */
[----:B------:R1:W5:Y:S02]  /*c7b0*/  LDL.LU R4, [R1+0x2c] ;  /* 0x00002c0001047983 */ /* 0x0003640000300800 */
[----:B01----:R-:W-:-:S08]  /*c7c0*/  IMAD.MOV.U32 R3, RZ, RZ, R14 ;  /* 0x000000ffff037224 */ /* 0x003fd000078e000e */
[----:B-----5:R-:W-:Y:S05]  /*c7d0*/  WARPSYNC.COLLECTIVE R15, `(.L_x_13185) ;  /* 0x000000000f087348 */ /* 0x020fea0003c00000 */
[----:B------:R0:W1:Y:S02]  /*c7e0*/  SHFL.IDX P6, R14, R13, R12, R11 ;  /* 0x0000000c0d0e7389 */ /* 0x00006400000c000b */
[----:B01---5:R-:W-:Y:S01]  /*c7f0*/  ENDCOLLECTIVE ;  /* 0x000000000000791b */ /* 0x023fe20003800000 */
.L_x_13185:
[----:B------:R-:W-:Y:S01]  /*c800*/  MOV R13, R10 ;  /* 0x0000000a000d7202 */ /* 0x000fe20000000f00 */
[----:B------:R-:W-:Y:S02]  /*c810*/  IMAD.MOV.U32 R12, RZ, RZ, 0x2 ;  /* 0x00000002ff0c7424 */ /* 0x000fe400078e00ff */
[----:B------:R-:W-:-:S07]  /*c820*/  IMAD.MOV.U32 R2, RZ, RZ, R14 ;  /* 0x000000ffff027224 */ /* 0x000fce00078e000e */
[----:B------:R-:W-:Y:S05]  /*c830*/  WARPSYNC.COLLECTIVE R15, `(.L_x_13186) ;  /* 0x000000000f087348 */ /* 0x000fea0003c00000 */
[----:B------:R0:W1:Y:S02]  /*c840*/  SHFL.IDX P6, R14, R13, R12, R11 ;  /* 0x0000000c0d0e7389 */ /* 0x00006400000c000b */
[----:B01----:R-:W-:Y:S01]  /*c850*/  ENDCOLLECTIVE ;  /* 0x000000000000791b */ /* 0x003fe20003800000 */
.L_x_13186:
        /* <DEDUP_REMOVED lines=11> */
.L_x_13187:
[----:B------:R-:W-:Y:S02]  /*c910*/  IMAD.MOV.U32 R13, RZ, RZ, R10 ;  /* 0x000000ffff0d7224 */ /* 0x000fe400078e000a */
[----:B------:R-:W-:Y:S02]  /*c920*/  IMAD.MOV.U32 R12, RZ, RZ, 0x3 ;  /* 0x00000003ff0c7424 */ /* 0x000fe400078e00ff */
[----:B------:R-:W-:-:S07]  /*c930*/  IMAD.MOV.U32 R2, RZ, RZ, R14 ;  /* 0x000000ffff027224 */ /* 0x000fce00078e000e */
[----:B------:R-:W-:Y:S05]  /*c940*/  WARPSYNC.COLLECTIVE R15, `(.L_x_13188) ;  /* 0x000000000f087348 */ /* 0x000fea0003c00000 */
[----:B------:R0:W1:Y:S02]  /*c950*/  SHFL.IDX P6, R14, R13, R12, R11 ;  /* 0x0000000c0d0e7389 */ /* 0x00006400000c000b */
[----:B01----:R-:W-:Y:S01]  /*c960*/  ENDCOLLECTIVE ;  /* 0x000000000000791b */ /* 0x003fe20003800000 */
.L_x_13188:
        /* <DEDUP_REMOVED lines=11> */
.L_x_13189:
[----:B------:R-:W-:Y:S02]  /*ca20*/  IMAD.MOV.U32 R13, RZ, RZ, R19 ;  /* 0x000000ffff0d7224 */ /* 0x000fe400078e0013 */
[----:B------:R-:W-:Y:S02]  /*ca30*/  IMAD.MOV.U32 R12, RZ, RZ, RZ ;  /* 0x000000ffff0c7224 */ /* 0x000fe400078e00ff */
[----:B------:R-:W-:-:S07]  /*ca40*/  IMAD.MOV.U32 R2, RZ, RZ, R14 ;  /* 0x000000ffff027224 */ /* 0x000fce00078e000e */
[----:B------:R-:W-:Y:S05]  /*ca50*/  WARPSYNC.COLLECTIVE R15, `(.L_x_13190) ;  /* 0x000000000f087348 */ /* 0x000fea0003c00000 */
[----:B------:R0:W1:Y:S02]  /*ca60*/  SHFL.IDX P6, R14, R13, R12, R11 ;  /* 0x0000000c0d0e7389 */ /* 0x00006400000c000b */
[----:B01----:R-:W-:Y:S01]  /*ca70*/  ENDCOLLECTIVE ;  /* 0x000000000000791b */ /* 0x003fe20003800000 */
.L_x_13190:
        /* <DEDUP_REMOVED lines=11> */
.L_x_13191:
[----:B------:R-:W-:Y:S01]  /*cb30*/  IMAD.MOV.U32 R2, RZ, RZ, R14 ;  /* 0x000000ffff027224 */ /* 0x000fe200078e000e */
[----:B------:R-:W-:Y:S06]  /*cb40*/  BRA `(.L_x_13192) ;  /* 0xffffffc4002c7947 */ /* 0x000fec000383ffff */
.L_x_13125:
[----:B---3--:R3:W4:Y:S02]  /*cb50*/  SYNCS.PHASECHK.TRANS64.TRYWAIT P0, [R4+URZ+0x13240], R27 ;  /* 0x0132401b040075a7 */ /* 0x008724000800017f */
[----:B----4-:R-:W-:Y:S05]  /*cb60*/  @!P0 NANOSLEEP.SYNCS 0x989680 ;  /* 0x009896800000895d */ /* 0x010fea0003900000 */
[----:B------:R-:W4:Y:S02]  /*cb70*/  @!P0 SYNCS.PHASECHK.TRANS64 P0, [R4+URZ+0x13240], R27 ;  /* 0x0132401b040085a7 */ /* 0x000f24000800007f */
[----:B----4-:R-:W-:Y:S05]  /*cb80*/  @!P0 BRA `(.L_x_13125) ;  /* 0xfffffffc00f08947 */ /* 0x010fea000383ffff */
[----:B------:R-:W-:Y:S05]  /*cb90*/  BRA `(.L_x_13193) ;  /* 0xffffffc400907947 */ /* 0x000fea000383ffff */
.L_x_13126:
[----:B------:R-:W-:Y:S01]  /*cba0*/  BSSY B0, `(.L_x_13194) ;  /* 0x0000008000007945 */ /* 0x000fe20003800000 */
[----:B------:R-:W-:Y:S02]  /*cbb0*/  IMAD.MOV.U32 R13, RZ, RZ, R6 ;  /* 0x000000ffff0d7224 */ /* 0x000fe400078e0006 */
[----:B------:R-:W-:Y:S02]  /*cbc0*/  IMAD.MOV.U32 R12, RZ, RZ, RZ ;  /* 0x000000ffff0c7224 */ /* 0x000fe400078e00ff */
[----:B------:R-:W-:Y:S02]  /*cbd0*/  IMAD.MOV.U32 R11, RZ, RZ, 0x1c1f ;  /* 0x00001c1fff0b7424 */ /* 0x000fe400078e00ff */
[----:B------:R-:W-:-:S07]  /*cbe0*/  IMAD.MOV.U32 R15, RZ, RZ, -0x1 ;  /* 0xffffffffff0f7424 */ /* 0x000fce00078e00ff */
[----:B-123-5:R-:W-:Y:S05]  /*cbf0*/  WARPSYNC.COLLECTIVE R15, `(.L_x_13195) ;  /* 0x000000000f087348 */ /* 0x02efea0003c00000 */
[----:B------:R0:W4:Y:S02]  /*cc00*/  SHFL.IDX P6, R14, R13, R12, R11 ;  /* 0x0000000c0d0e7389 */ /* 0x00012400000c000b */
[----:B012345:R-:W-:Y:S01]  /*cc10*/  ENDCOLLECTIVE ;  /* 0x000000000000791b */ /* 0x03ffe20003800000 */
.L_x_13195:
[----:B------:R-:W-:Y:S05]  /*cc20*/  BSYNC B0 ;  /* 0x0000000000007941 */ /* 0x000fea0003800000 */
.L_x_13194:
[----:B------:R0:W5:Y:S01]  /*cc30*/  LDL R10, [R1+0x4] ;  /* 0x00000400010a7983 */ /* 0x0001620000100800 */
[----:B------:R-:W-:Y:S01]  /*cc40*/  IMAD.MOV.U32 R13, RZ, RZ, R5 ;  /* 0x000000ffff0d7224 */ /* 0x000fe200078e0005 */
[----:B------:R-:W-:Y:S01]  /*cc50*/  ISETP.GE.AND P2, PT, R18, 0x1, PT ;  /* 0x000000011200780c */ /* 0x000fe20003f46270 */
[----:B------:R-:W-:Y:S02]  /*cc60*/  IMAD.MOV.U32 R12, RZ, RZ, RZ ;  /* 0x000000ffff0c7224 */ /* 0x000fe400078e00ff */
[----:B------:R-:W-:Y:S02]  /*cc70*/  IMAD.MOV.U32 R11, RZ, RZ, 0x1c1f ;  /* 0x00001c1fff0b7424 */ /* 0x000fe400078e00ff */
[----:B------:R-:W-:Y:S02]  /*cc80*/  IMAD.MOV.U32 R15, RZ, RZ, -0x1 ;  /* 0xffffffffff0f7424 */ /* 0x000fe400078e00ff */
[----:B0-----:R-:W-:-:S07]  /*cc90*/  IMAD.MOV.U32 R2, RZ, RZ, R14 ;  /* 0x000000ffff027224 */ /* 0x001fce00078e000e */
[----:B-----5:R-:W-:Y:S05]  /*cca0*/  WARPSYNC.COLLECTIVE R15, `(.L_x_13196) ;  /* 0x000000000f087348 */ /* 0x020fea0003c00000 */
[----:B------:R0:W1:Y:S02]  /*ccb0*/  SHFL.IDX P6, R14, R13, R12, R11 ;  /* 0x0000000c0d0e7389 */ /* 0x00006400000c000b */
[----:B01---5:R-:W-:Y:S01]  /*ccc0*/  ENDCOLLECTIVE ;  /* 0x000000000000791b */ /* 0x023fe20003800000 */
.L_x_13196:
[----:B------:R-:W-:Y:S02]  /*ccd0*/  IMAD.MOV.U32 R13, RZ, RZ, R6 ;  /* 0x000000ffff0d7224 */ /* 0x000fe400078e0006 */
[----:B------:R-:W-:Y:S02]  /*cce0*/  IMAD.MOV.U32 R12, RZ, RZ, 0x1 ;  /* 0x00000001ff0c7424 */ /* 0x000fe400078e00ff */
[----:B------:R-:W-:-:S07]  /*ccf0*/  IMAD.MOV.U32 R3, RZ, RZ, R14 ;  /* 0x000000ffff037224 */ /* 0x000fce00078e000e */
[----:B------:R-:W-:Y:S05]  /*cd00*/  WARPSYNC.COLLECTIVE R15, `(.L_x_13197) ;  /* 0x000000000f087348 */ /* 0x000fea0003c00000 */
[----:B------:R0:W1:Y:S02]  /*cd10*/  SHFL.IDX P6, R14, R13, R12, R11 ;  /* 0x0000000c0d0e7389 */ /* 0x00006400000c000b */
[----:B01----:R-:W-:Y:S01]  /*cd20*/  ENDCOLLECTIVE ;  /* 0x000000000000791b */ /* 0x003fe20003800000 */
.L_x_13197:
[----:B------:R-:W-:Y:S01]  /*cd30*/  IMAD.MOV.U32 R13, RZ, RZ, R5 ;  /* 0x000000ffff0d7224 */ /* 0x000fe200078e0005 */
[----:B------:R-:W-:Y:S02]  /*cd40*/  LOP3.LUT P1, RZ, R10, 0x1, RZ, 0xc0, !PT ;  /* 0x000000010aff7812 */ /* 0x000fe4000782c0ff */
[----:B------:R-:W0:Y:S02]  /*cd50*/  S2R R10, SR_TID.X ;  /* 0x00000000000a7919 */ /* 0x000e240000002100 */
[----:B0-----:R-:W-:-:S05]  /*cd60*/  IMAD.SHL.U32 R10, R10, 0x10, RZ ;  /* 0x000000100a0a7824 */ /* 0x001fca00078e00ff */
[----:B------:R-:W-:-:S04]  /*cd70*/  LOP3.LUT R10, R10, 0x30, RZ, 0xc0, !PT ;  /* 0x000000300a0a7812 */ /* 0x000fc800078ec0ff */
[----:B------:R-:W-:-:S04]  /*cd80*/  @P2 IADD3 R3, P0, R10, R3, RZ ;  /* 0x000000030a032210 */ /* 0x000fc80007f1e0ff */
[----:B------:R-:W-:-:S04]  /*cd90*/  @P2 IADD3.X R2, RZ, R2, RZ, P0, !PT ;  /* 0x00000002ff022210 */ /* 0x000fc800007fe4ff */
[----:B------:R-:W-:-:S04]  /*cda0*/  @P2 LOP3.LUT R3, R3, R2, RZ, 0x3c, !PT ;  /* 0x0000000203032212 */ /* 0x000fc800078e3cff */
[----:B------:R-:W-:-:S04]  /*cdb0*/  @P2 LOP3.LUT R2, R3, R2, RZ, 0x3c, !PT ;  /* 0x0000000203022212 */ /* 0x000fc800078e3cff */
[----:B------:R-:W-:-:S05]  /*cdc0*/  @P2 LOP3.LUT R3, R3, R2, RZ, 0x3c, !PT ;  /* 0x0000000203032212 */ /* 0x000fca00078e3cff */
        /* <DEDUP_REMOVED lines=9> */
.L_x_13198:
[----:B------:R-:W-:Y:S02]  /*ce60*/  IMAD.MOV.U32 R13, RZ, RZ, R6 ;  /* 0x000000ffff0d7224 */ /* 0x000fe400078e0006 */
[----:B------:R-:W-:Y:S02]  /*ce70*/  IMAD.MOV.U32 R12, RZ, RZ, 0x2 ;  /* 0x00000002ff0c7424 */ /* 0x000fe400078e00ff */
[----:B------:R-:W-:-:S07]  /*ce80*/  IMAD.MOV.U32 R3, RZ, RZ, R14 ;  /* 0x000000ffff037224 */ /* 0x000fce00078e000e */
[----:B------:R-:W-:Y:S05]  /*ce90*/  WARPSYNC.COLLECTIVE R15, `(.L_x_13199) ;  /* 0x000000000f087348 */ /* 0x000fea0003c00000 */
[----:B------:R0:W1:Y:S02]  /*cea0*/  SHFL.IDX P6, R14, R13, R12, R11 ;  /* 0x0000000c0d0e7389 */ /* 0x00006400000c000b */
[----:B01----:R-:W-:Y:S01]  /*ceb0*/  ENDCOLLECTIVE ;  /* 0x000000000000791b */ /* 0x003fe20003800000 */
.L_x_13199:
        /* <DEDUP_REMOVED lines=15> */
.L_x_13200:
[----:B------:R-:W-:Y:S01]  /*cfb0*/  IMAD.MOV.U32 R13, RZ, RZ, R6 ;  /* 0x000000ffff0d7224 */ /* 0x000fe200078e0006 */
[----:B------:R-:W-:Y:S01]  /*cfc0*/  MOV R12, 0x3 ;  /* 0x00000003000c7802 */ /* 0x000fe20000000f00 */
[----:B------:R-:W-:-:S07]  /*cfd0*/  IMAD.MOV.U32 R3, RZ, RZ, R14 ;  /* 0x000000ffff037224 */ /* 0x000fce00078e000e */
[----:B------:R-:W-:Y:S05]  /*cfe0*/  WARPSYNC.COLLECTIVE R15, `(.L_x_13201) ;  /* 0x000000000f087348 */ /* 0x000fea0003c00000 */
[----:B------:R0:W1:Y:S02]  /*cff0*/  SHFL.IDX P6, R14, R13, R12, R11 ;  /* 0x0000000c0d0e7389 */ /* 0x00006400000c000b */
[----:B01----:R-:W-:Y:S01]  /*d000*/  ENDCOLLECTIVE ;  /* 0x000000000000791b */ /* 0x003fe20003800000 */
.L_x_13201:
        /* <DEDUP_REMOVED lines=10> */
.L_x_13202:
[----:B------:R-:W-:Y:S01]  /*d0b0*/  @!PT LDS RZ, [RZ] ;  /* 0x00000000fffff984 */ /* 0x000fe20000000800 */
[----:B------:R-:W-:Y:S01]  /*d0c0*/  @!PT LDS RZ, [RZ] ;  /* 0x00000000fffff984 */ /* 0x000fe20000000800 */
[----:B------:R-:W-:Y:S01]  /*d0d0*/  @!PT LDS RZ, [RZ] ;  /* 0x00000000fffff984 */ /* 0x000fe20000000800 */
[----:B------:R0:W-:Y:S01]  /*d0e0*/  @P2 LDGSTS.E.BYPASS.LTC128B.128 [R0+0xf000], desc[UR40][R2.64], !P1 ;  /* 0x0f00000002002fae */ /* 0x0001e2000c901d68 */
[----:B------:R-:W-:Y:S01]  /*d0f0*/  ISETP.GE.AND P2, PT, R18, 0x61, PT ;  /* 0x000000611200780c */ /* 0x000fe20003f46270 */
[----:B------:R-:W-:Y:S02]  /*d100*/  IMAD.MOV.U32 R13, RZ, RZ, R7 ;  /* 0x000000ffff0d7224 */ /* 0x000fe400078e0007 */
[----:B------:R-:W-:Y:S02]  /*d110*/  IMAD.MOV.U32 R12, RZ, RZ, RZ ;  /* 0x000000ffff0c7224 */ /* 0x000fe400078e00ff */
[----:B------:R-:W-:-:S08]  /*d120*/  IMAD.MOV.U32 R5, RZ, RZ, R14 ;  /* 0x000000ffff057224 */ /* 0x000fd000078e000e */
[----:B0-----:R-:W-:Y:S05]  /*d130*/  WARPSYNC.COLLECTIVE R15, `(.L_x_13203) ;  /* 0x000000000f087348 */ /* 0x001fea0003c00000 */
[----:B------:R1:W2:Y:S02]  /*d140*/  SHFL.IDX P6, R14, R13, R12, R11 ;  /* 0x0000000c0d0e7389 */ /* 0x0002a400000c000b */
[----:B012---:R-:W-:Y:S01]  /*d150*/  ENDCOLLECTIVE ;  /* 0x000000000000791b */ /* 0x007fe20003800000 */
.L_x_13203:
        /* <DEDUP_REMOVED lines=13> */
.L_x_13204:
[----:B------:R-:W-:Y:S05]  /*d230*/  BRA `(.L_x_13205) ;  /* 0xffffffc400187947 */ /* 0x000fea000383ffff */
.L_x_13132:
[----:B------:R-:W-:Y:S01]  /*d240*/  IMAD.MOV.U32 R13, RZ, RZ, R5 ;  /* 0x000000ffff0d7224 */ /* 0x000fe200078e0005 */
[----:B------:R-:W-:Y:S01]  /*d250*/  MOV R15, 0xffffffff ;  /* 0xffffffff000f7802 */ /* 0x000fe20000000f00 */
[----:B------:R-:W-:Y:S02]  /*d260*/  IMAD.MOV.U32 R12, RZ, RZ, RZ ;  /* 0x000000ffff0c7224 */ /* 0x000fe400078e00ff */
[----:B------:R-:W-:Y:S02]  /*d270*/  IMAD.MOV.U32 R11, RZ, RZ, 0x1c1f ;  /* 0x00001c1fff0b7424 */ /* 0x000fe400078e00ff */
[----:B------:R-:W-:-:S07]  /*d280*/  IMAD R0, R0, 0xc0, R19 ;  /* 0x000000c000007824 */ /* 0x000fce00078e0213 */
[----:B-----5:R-:W-:Y:S05]  /*d290*/  WARPSYNC.COLLECTIVE R15, `(.L_x_13206) ;  /* 0x000000000f087348 */ /* 0x020fea0003c00000 */
[----:B------:R0:W1:Y:S02]  /*d2a0*/  SHFL.IDX P6, R14, R13, R12, R11 ;  /* 0x0000000c0d0e7389 */ /* 0x00006400000c000b */
[----:B01---5:R-:W-:Y:S01]  /*d2b0*/  ENDCOLLECTIVE ;  /* 0x000000000000791b */ /* 0x023fe20003800000 */
.L_x_13206:
[C---:B------:R-:W-:Y:S01]  /*d2c0*/  VIADD R8, R0.reuse, 0x20 ;  /* 0x0000002000087836 */ /* 0x040fe20000000000 */
[----:B------:R-:W-:Y:S01]  /*d2d0*/  ISETP.GE.AND P1, PT, R0, UR43, PT ;  /* 0x0000002b00007c0c */ /* 0x000fe2000bf26270 */
[----:B------:R-:W-:Y:S02]  /*d2e0*/  IMAD.MOV.U32 R13, RZ, RZ, R4 ;  /* 0x000000ffff0d7224 */ /* 0x000fe400078e0004 */
[----:B------:R-:W-:-:S10]  /*d2f0*/  IMAD.MOV.U32 R2, RZ, RZ, R14 ;  /* 0x000000ffff027224 */ /* 0x000fd400078e000e */
[----:B------:R-:W-:Y:S05]  /*d300*/  WARPSYNC.COLLECTIVE R15, `(.L_x_13207) ;  /* 0x000000000f087348 */ /* 0x000fea0003c00000 */
[----:B------:R0:W1:Y:S02]  /*d310*/  SHFL.IDX P6, R14, R13, R12, R11 ;  /* 0x0000000c0d0e7389 */ /* 0x00006400000c000b */
[----:B01----:R-:W-:Y:S01]  /*d320*/  ENDCOLLECTIVE ;  /* 0x000000000000791b */ /* 0x003fe20003800000 */
.L_x_13207:
[----:B------:R-:W-:Y:S02]  /*d330*/  IMAD.MOV.U32 R13, RZ, RZ, R5 ;  /* 0x000000ffff0d7224 */ /* 0x000fe400078e0005 */
[----:B------:R-:W-:Y:S02]  /*d340*/  IMAD.MOV.U32 R12, RZ, RZ, 0x1 ;  /* 0x00000001ff0c7424 */ /* 0x000fe400078e00ff */
[----:B------:R-:W-:-:S07]  /*d350*/  IMAD.MOV.U32 R3, RZ, RZ, R14 ;  /* 0x000000ffff037224 */ /* 0x000fce00078e000e */
[----:B------:R-:W-:Y:S05]  /*d360*/  WARPSYNC.COLLECTIVE R15, `(.L_x_13208) ;  /* 0x000000000f087348 */ /* 0x000fea0003c00000 */
[----:B------:R0:W1:Y:S02]  /*d370*/  SHFL.IDX P6, R14, R13, R12, R11 ;  /* 0x0000000c0d0e7389 */ /* 0x00006400000c000b */
[----:B01----:R-:W-:Y:S01]  /*d380*/  ENDCOLLECTIVE ;  /* 0x000000000000791b */ /* 0x003fe20003800000 */
.L_x_13208:
        /* <DEDUP_REMOVED lines=9> */
[----:B------:R0:W-:Y:S01]  /*d420*/  @!P1 LDGSTS.E.BYPASS.LTC128B.128 [R10+0xb000], desc[UR40][R2.64], !P5 ;  /* 0x0b000000020a9fae */ /* 0x0001e2000e901d68 */
[----:B------:R-:W-:Y:S01]  /*d430*/  ISETP.GE.AND P1, PT, R8, UR43, PT ;  /* 0x0000002b08007c0c */ /* 0x000fe2000bf26270 */
[----:B------:R-:W-:Y:S02]  /*d440*/  VIADD R8, R0, 0x40 ;  /* 0x0000004000087836 */ /* 0x000fe40000000000 */
[----:B0-----:R-:W-:-:S10]  /*d450*/  IMAD.MOV.U32 R2, RZ, RZ, R14 ;  /* 0x000000ffff027224 */ /* 0x001fd400078e000e */
[----:B------:R-:W-:Y:S05]  /*d460*/  WARPSYNC.COLLECTIVE R15, `(.L_x_13209) ;  /* 0x000000000f087348 */ /* 0x000fea0003c00000 */
[----:B------:R0:W1:Y:S02]  /*d470*/  SHFL.IDX P6, R14, R13, R12, R11 ;  /* 0x0000000c0d0e7389 */ /* 0x00006400000c000b */
[----:B01----:R-:W-:Y:S01]  /*d480*/  ENDCOLLECTIVE ;  /* 0x000000000000791b */ /* 0x003fe20003800000 */
.L_x_13209:
[----:B------:R-:W-:Y:S01]  /*d490*/  IMAD.MOV.U32 R13, RZ, RZ, R5 ;  /* 0x000000ffff0d7224 */ /* 0x000fe200078e0005 */
[----:B------:R-:W-:Y:S01]  /*d4a0*/  MOV R12, 0x2 ;  /* 0x00000002000c7802 */ /* 0x000fe20000000f00 */
[----:B------:R-:W-:-:S07]  /*d4b0*/  IMAD.MOV.U32 R3, RZ, RZ, R14 ;  /* 0x000000ffff037224 */ /* 0x000fce00078e000e */
[----:B------:R-:W-:Y:S05]  /*d4c0*/  WARPSYNC.COLLECTIVE R15, `(.L_x_13210) ;  /* 0x000000000f087348 */ /* 0x000fea0003c00000 */
[----:B------:R0:W1:Y:S02]  /*d4d0*/  SHFL.IDX P6, R14, R13, R12, R11 ;  /* 0x0000000c0d0e7389 */ /* 0x00006400000c000b */
[----:B01----:R-:W-:Y:S01]  /*d4e0*/  ENDCOLLECTIVE ;  /* 0x000000000000791b */ /* 0x003fe20003800000 */
.L_x_13210:
        /* <DEDUP_REMOVED lines=11> */
[----:B0-----:R-:W-:-:S12]  /*d5a0*/  IMAD.MOV.U32 R2, RZ, RZ, R14 ;  /* 0x000000ffff027224 */ /* 0x001fd800078e000e */
[----:B------:R-:W-:Y:S05]  /*d5b0*/  WARPSYNC.COLLECTIVE R15, `(.L_x_13211) ;  /* 0x000000000f087348 */ /* 0x000fea0003c00000 */
[----:B------:R0:W1:Y:S02]  /*d5c0*/  SHFL.IDX P6, R14, R13, R12, R11 ;  /* 0x0000000c0d0e7389 */ /* 0x00006400000c000b */
[----:B01----:R-:W-:Y:S01]  /*d5d0*/  ENDCOLLECTIVE ;  /* 0x000000000000791b */ /* 0x003fe20003800000 */
.L_x_13211:
[----:B------:R-:W-:Y:S02]  /*d5e0*/  IMAD.MOV.U32 R13, RZ, RZ, R5 ;  /* 0x000000ffff0d7224 */ /* 0x000fe400078e0005 */
[----:B------:R-:W-:Y:S02]  /*d5f0*/  IMAD.MOV.U32 R12, RZ, RZ, 0x3 ;  /* 0x00000003ff0c7424 */ /* 0x000fe400078e00ff */
[----:B------:R-:W-:-:S07]  /*d600*/  IMAD.MOV.U32 R3, RZ, RZ, R14 ;  /* 0x000000ffff037224 */ /* 0x000fce00078e000e */
[----:B------:R-:W-:Y:S05]  /*d610*/  WARPSYNC.COLLECTIVE R15, `(.L_x_13212) ;  /* 0x000000000f087348 */ /* 0x000fea0003c00000 */
[----:B------:R0:W1:Y:S02]  /*d620*/  SHFL.IDX P6, R14, R13, R12, R11 ;  /* 0x0000000c0d0e7389 */ /* 0x00006400000c000b */
[----:B01----:R-:W-:Y:S01]  /*d630*/  ENDCOLLECTIVE ;  /* 0x000000000000791b */ /* 0x003fe20003800000 */
.L_x_13212:
[----:B------:R-:W-:-:S05]  /*d640*/  @!P1 IADD3 R3, P0, R18, R3, RZ ;  /* 0x0000000312039210 */ /* 0x000fca0007f1e0ff */
[----:B------:R-:W-:-:S05]  /*d650*/  @!P1 IMAD.X R2, RZ, RZ, R2, P0 ;  /* 0x000000ffff029224 */ /* 0x000fca00000e0602 */
[-C--:B------:R-:W-:Y:S01]  /*d660*/  @!P1 LOP3.LUT R3, R3, R2.reuse, RZ, 0x3c, !PT ;  /* 0x0000000203039212 */ /* 0x080fe200078e3cff */
[----:B------:R-:W-:Y:S02]  /*d670*/  IMAD.MOV.U32 R13, RZ, RZ, R4 ;  /* 0x000000ffff0d7224 */ /* 0x000fe400078e0004 */
[----:B------:R-:W-:Y:S01]  /*d680*/  VIADD R4, R0, 0x80 ;  /* 0x0000008000047836 */ /* 0x000fe20000000000 */
[----:B------:R-:W-:-:S04]  /*d690*/  @!P1 LOP3.LUT R2, R3, R2, RZ, 0x3c, !PT ;  /* 0x0000000203029212 */ /* 0x000fc800078e3cff */
[----:B------:R-:W-:Y:S01]  /*d6a0*/  @!P1 LOP3.LUT R3, R3, R2, RZ, 0x3c, !PT ;  /* 0x0000000203039212 */ /* 0x000fe200078e3cff */
[----:B------:R-:W-:-:S07]  /*d6b0*/  IMAD.MOV.U32 R5, RZ, RZ, R14 ;  /* 0x000000ffff057224 */ /* 0x000fce00078e000e */
[----:B------:R-:W-:Y:S05]  /*d6c0*/  WARPSYNC.COLLECTIVE R15, `(.L_x_13213) ;  /* 0x000000000f087348 */ /* 0x000fea0003c00000 */
[----:B------:R0:W1:Y:S02]  /*d6d0*/  SHFL.IDX P6, R14, R13, R12, R11 ;  /* 0x0000000c0d0e7389 */ /* 0x00006400000c000b */
[----:B01----:R-:W-:Y:S01]  /*d6e0*/  ENDCOLLECTIVE ;  /* 0x000000000000791b */ /* 0x003fe20003800000 */
.L_x_13213:
[----:B------:R-:W-:Y:S01]  /*d6f0*/  @!PT LDS RZ, [RZ] ;  /* 0x00000000fffff984 */ /* 0x000fe20000000800 */
[----:B------:R-:W-:Y:S01]  /*d700*/  @!PT LDS RZ, [RZ] ;  /* 0x00000000fffff984 */ /* 0x000fe20000000800 */
[----:B------:R-:W-:Y:S01]  /*d710*/  @!PT LDS RZ, [RZ] ;  /* 0x00000000fffff984 */ /* 0x000fe20000000800 */
[----:B------:R0:W-:Y:S01]  /*d720*/  @!P1 LDGSTS.E.BYPASS.LTC128B.128 [R10+0xc000], desc[UR40][R2.64], !P5 ;  /* 0x0c000000020a9fae */ /* 0x0001e2000e901d68 */
[----:B------:R-:W-:Y:S02]  /*d730*/  IMAD.MOV.U32 R13, RZ, RZ, R7 ;  /* 0x000000ffff0d7224 */ /* 0x000fe400078e0007 */
[----:B0-----:R-:W-:Y:S02]  /*d740*/  VIADD R2, R0, 0x60 ;  /* 0x0000006000027836 */ /* 0x001fe40000000000 */
[----:B------:R-:W-:-:S03]  /*d750*/  IMAD.MOV.U32 R12, RZ, RZ, RZ ;  /* 0x000000ffff0c7224 */ /* 0x000fc600078e00ff */
[----:B------:R-:W-:-:S13]  /*d760*/  ISETP.GE.AND P1, PT, R2, UR43, PT ;  /* 0x0000002b02007c0c */ /* 0x000fda000bf26270 */
[----:B------:R-:W-:-:S13]  /*d770*/  @!P1 IADD3 R2, P0, R18, R14, RZ ;  /* 0x0000000e12029210 */ /* 0x000fda0007f1e0ff */
[----:B------:R-:W-:Y:S05]  /*d780*/  WARPSYNC.COLLECTIVE R15, `(.L_x_13214) ;  /* 0x000000000f087348 */ /* 0x000fea0003c00000 */
[----:B------:R0:W1:Y:S02]  /*d790*/  SHFL.IDX P6, R14, R13, R12, R11 ;  /* 0x0000000c0d0e7389 */ /* 0x00006400000c000b */
[----:B01----:R-:W-:Y:S01]  /*d7a0*/  ENDCOLLECTIVE ;  /* 0x000000000000791b */ /* 0x003fe20003800000 */
.L_x_13214:
[----:B------:R-:W-:-:S05]  /*d7b0*/  @!P1 IMAD.X R3, RZ, RZ, R5, P0 ;  /* 0x000000ffff039224 */ /* 0x000fca00000e0605 */
[----:B------:R-:W-:Y:S01]  /*d7c0*/  @!PT LDS RZ, [RZ] ;  /* 0x00000000fffff984 */ /* 0x000fe20000000800 */
[----:B------:R-:W-:Y:S01]  /*d7d0*/  @!PT LDS RZ, [RZ] ;  /* 0x00000000fffff984 */ /* 0x000fe20000000800 */
[----:B------:R-:W-:Y:S01]  /*d7e0*/  @!PT LDS RZ, [RZ] ;  /* 0x00000000fffff984 */ /* 0x000fe20000000800 */
[----:B------:R0:W-:Y:S01]  /*d7f0*/  @!P1 LDGSTS.E.BYPASS.LTC128B.128 [R10+0xc800], desc[UR40][R2.64], !P5 ;  /* 0x0c800000020a9fae */ /* 0x0001e2000e901d68 */
[----:B------:R-:W-:Y:S01]  /*d800*/  ISETP.GE.AND P1, PT, R4, UR43, PT ;  /* 0x0000002b04007c0c */ /* 0x000fe2000bf26270 */
[----:B------:R-:W-:Y:S01]  /*d810*/  IMAD.MOV.U32 R13, RZ, RZ, R6 ;  /* 0x000000ffff0d7224 */ /* 0x000fe200078e0006 */
[----:B0-----:R-:W-:-:S11]  /*d820*/  MOV R2, R14 ;  /* 0x0000000e00027202 */ /* 0x001fd60000000f00 */
[----:B------:R-:W-:Y:S05]  /*d830*/  WARPSYNC.COLLECTIVE R15, `(.L_x_13215) ;  /* 0x000000000f087348 */ /* 0x000fea0003c00000 */
[----:B------:R0:W1:Y:S02]  /*d840*/  SHFL.IDX P6, R14, R13, R12, R11 ;  /* 0x0000000c0d0e7389 */ /* 0x00006400000c000b */
[----:B01----:R-:W-:Y:S01]  /*d850*/  ENDCOLLECTIVE ;  /* 0x000000000000791b */ /* 0x003fe20003800000 */
.L_x_13215:
        /* <DEDUP_REMOVED lines=8> */
.L_x_13216:
        /* <DEDUP_REMOVED lines=9> */
.L_x_13217:
[----:B------:R-:W-:Y:S05]  /*d970*/  BRA `(.L_x_13218) ;  /* 0xffffffc800047947 */ /* 0x000fea000383ffff */
.L_x_13133:
[----:B0-----:R0:W1:Y:S02]  /*d980*/  SYNCS.PHASECHK.TRANS64.TRYWAIT P0, [R28+URZ+0x13220], R3 ;  /* 0x013220031c0075a7 */ /* 0x001064000800017f */
[----:B-1----:R-:W-:Y:S05]  /*d990*/  @!P0 NANOSLEEP.SYNCS 0x989680 ;  /* 0x009896800000895d */ /* 0x002fea0003900000 */
[----:B------:R-:W1:Y:S02]  /*d9a0*/  @!P0 SYNCS.PHASECHK.TRANS64 P0, [R28+URZ+0x13220], R3 ;  /* 0x013220031c0085a7 */ /* 0x000e64000800007f */
[----:B-1----:R-:W-:Y:S05]  /*d9b0*/  @!P0 BRA `(.L_x_13133) ;  /* 0xfffffffc00f08947 */ /* 0x002fea000383ffff */
[----:B------:R-:W-:Y:S05]  /*d9c0*/  BRA `(.L_x_13219) ;  /* 0xffffffc800387947 */ /* 0x000fea000383ffff */
.L_x_13137:
[----:B0-----:R0:W1:Y:S02]  /*d9d0*/  SYNCS.PHASECHK.TRANS64.TRYWAIT P0, [R0+URZ+0x13280], R28 ;  /* 0x0132801c000075a7 */ /* 0x001064000800017f */
[----:B-1----:R-:W-:Y:S05]  /*d9e0*/  @!P0 NANOSLEEP.SYNCS 0x989680 ;  /* 0x009896800000895d */ /* 0x002fea0003900000 */
[----:B------:R-:W1:Y:S02]  /*d9f0*/  @!P0 SYNCS.PHASECHK.TRANS64 P0, [R0+URZ+0x13280], R28 ;  /* 0x0132801c000085a7 */ /* 0x000e64000800007f */
[----:B-1----:R-:W-:Y:S05]  /*da00*/  @!P0 BRA `(.L_x_13137) ;  /* 0xfffffffc00f08947 */ /* 0x002fea000383ffff */
[----:B------:R-:W-:Y:S05]  /*da10*/  BRA `(.L_x_13220) ;  /* 0xffffffcc00707947 */ /* 0x000fea000383ffff */
.L_x_13138:
        /* <DEDUP_REMOVED lines=8> */
.L_x_13222:
[----:B------:R-:W-:Y:S05]  /*daa0*/  BSYNC B0 ;  /* 0x0000000000007941 */ /* 0x000fea0003800000 */
.L_x_13221:
[----:B------:R-:W0:Y:S01]  /*dab0*/  S2R R2, SR_TID.X ;  /* 0x0000000000027919 */ /* 0x000e220000002100 */
[----:B------:R-:W-:Y:S01]  /*dac0*/  IMAD.MOV.U32 R13, RZ, RZ, R9 ;  /* 0x000000ffff0d7224 */ /* 0x000fe200078e0009 */
[----:B------:R-:W-:Y:S01]  /*dad0*/  MOV R12, RZ ;  /* 0x000000ff000c7202 */ /* 0x000fe20000000f00 */
[----:B------:R-:W-:Y:S02]  /*dae0*/  IMAD.MOV.U32 R11, RZ, RZ, 0x1c1f ;  /* 0x00001c1fff0b7424 */ /* 0x000fe400078e00ff */
[----:B------:R-:W-:Y:S02]  /*daf0*/  IMAD.MOV.U32 R15, RZ, RZ, -0x1 ;  /* 0xffffffffff0f7424 */ /* 0x000fe400078e00ff */
[----:B------:R-:W-:Y:S02]  /*db00*/  IMAD.MOV.U32 R3, RZ, RZ, R14 ;  /* 0x000000ffff037224 */ /* 0x000fe400078e000e */
[----:B------:R-:W-:-:S07]  /*db10*/  VIADD R6, R6, UR42 ;  /* 0x0000002a06067c36 */ /* 0x000fce0008000000 */
[----:B0-----:R-:W-:Y:S05]  /*db20*/  WARPSYNC.COLLECTIVE R15, `(.L_x_13223) ;  /* 0x000000000f087348 */ /* 0x001fea0003c00000 */
[----:B------:R1:W2:Y:S02]  /*db30*/  SHFL.IDX P6, R14, R13, R12, R11 ;  /* 0x0000000c0d0e7389 */ /* 0x0002a400000c000b */
[----:B012---:R-:W-:Y:S01]  /*db40*/  ENDCOLLECTIVE ;  /* 0x000000000000791b */ /* 0x007fe20003800000 */
.L_x_13223:
        /* <DEDUP_REMOVED lines=11> */
.L_x_13224:
        /* <DEDUP_REMOVED lines=10> */
.L_x_13225:
[----:B------:R-:W-:Y:S02]  /*dca0*/  IMAD.MOV.U32 R13, RZ, RZ, R10 ;  /* 0x000000ffff0d7224 */ /* 0x000fe400078e000a */
[----:B------:R-:W-:Y:S02]  /*dcb0*/  IMAD.MOV.U32 R12, RZ, RZ, 0x2 ;  /* 0x00000002ff0c7424 */ /* 0x000fe400078e00ff */
[----:B------:R-:W-:Y:S02]  /*dcc0*/  IMAD.SHL.U32 R15, R2, 0x10, RZ ;  /* 0x00000010020f7824 */ /* 0x000fe400078e00ff */
[----:B------:R-:W-:-:S03]  /*dcd0*/  IMAD.MOV.U32 R2, RZ, RZ, R14 ;  /* 0x000000ffff027224 */ /* 0x000fc600078e000e */
[----:B------:R-:W-:-:S04]  /*dce0*/  LOP3.LUT R15, R15, 0x30, RZ, 0xc0, !PT ;  /* 0x000000300f0f7812 */ /* 0x000fc800078ec0ff */
[----:B------:R-:W-:Y:S01]  /*dcf0*/  IADD3 R2, P0, R15, R2, RZ ;  /* 0x000000020f027210 */ /* 0x000fe20007f1e0ff */
[----:B------:R-:W-:-:S03]  /*dd00*/  IMAD.MOV.U32 R15, RZ, RZ, -0x1 ;  /* 0xffffffffff0f7424 */ /* 0x000fc600078e00ff */
[----:B------:R-:W-:-:S09]  /*dd10*/  IADD3.X R3, RZ, R3, RZ, P0, !PT ;  /* 0x00000003ff037210 */ /* 0x000fd200007fe4ff */
[----:B------:R-:W-:Y:S05]  /*dd20*/  WARPSYNC.COLLECTIVE R15, `(.L_x_13226) ;  /* 0x000000000f087348 */ /* 0x000fea0003c00000 */
[----:B------:R0:W1:Y:S02]  /*dd30*/  SHFL.IDX P6, R14, R13, R12, R11 ;  /* 0x0000000c0d0e7389 */ /* 0x00006400000c000b */
[----:B01----:R-:W-:Y:S01]  /*dd40*/  ENDCOLLECTIVE ;  /* 0x000000000000791b */ /* 0x003fe20003800000 */
.L_x_13226:
        /* <DEDUP_REMOVED lines=10> */
.L_x_13227:
        /* <DEDUP_REMOVED lines=11> */
.L_x_13228:
        /* <DEDUP_REMOVED lines=10> */
.L_x_13229:
[----:B------:R-:W-:Y:S02]  /*df40*/  IMAD.MOV.U32 R13, RZ, RZ, R18 ;  /* 0x000000ffff0d7224 */ /* 0x000fe400078e0012 */
[----:B------:R-:W-:Y:S01]  /*df50*/  IMAD.MOV.U32 R12, RZ, RZ, RZ ;  /* 0x000000ffff0c7224 */ /* 0x000fe200078e00ff */
[----:B------:R-:W-:Y:S01]  /*df60*/  SHF.L.U32 R3, R3, 0x4, RZ ;  /* 0x0000000403037819 */ /* 0x000fe200000006ff */
[----:B------:R-:W-:-:S07]  /*df70*/  IMAD.MOV.U32 R2, RZ, RZ, R14 ;  /* 0x000000ffff027224 */ /* 0x000fce00078e000e */
[----:B------:R-:W-:Y:S05]  /*df80*/  WARPSYNC.COLLECTIVE R15, `(.L_x_13230) ;  /* 0x000000000f087348 */ /* 0x000fea0003c00000 */
[----:B------:R0:W1:Y:S02]  /*df90*/  SHFL.IDX P6, R14, R13, R12, R11 ;  /* 0x0000000c0d0e7389 */ /* 0x00006400000c000b */
[----:B01----:R-:W-:Y:S01]  /*dfa0*/  ENDCOLLECTIVE ;  /* 0x000000000000791b */ /* 0x003fe20003800000 */
.L_x_13230:
[----:B------:R-:W-:-:S04]  /*dfb0*/  LOP3.LUT R3, R3, 0x30, RZ, 0xc0, !PT ;  /* 0x0000003003037812 */ /* 0x000fc800078ec0ff */
[----:B------:R-:W-:-:S05]  /*dfc0*/  IADD3 R2, P0, R3, R2, RZ ;  /* 0x0000000203027210 */ /* 0x000fca0007f1e0ff */
[----:B------:R-:W-:Y:S02]  /*dfd0*/  IMAD.X R3, RZ, RZ, R10, P0 ;  /* 0x000000ffff037224 */ /* 0x000fe400000e060a */
[----:B------:R-:W-:-:S03]  /*dfe0*/  IMAD.MOV.U32 R13, RZ, RZ, R19 ;  /* 0x000000ffff0d7224 */ /* 0x000fc600078e0013 */
        /* <DEDUP_REMOVED lines=8> */
.L_x_13231:
[----:B------:R-:W-:Y:S01]  /*e070*/  IMAD.MOV.U32 R2, RZ, RZ, R14 ;  /* 0x000000ffff027224 */ /* 0x000fe200078e000e */
[----:B------:R-:W-:Y:S06]  /*e080*/  BRA `(.L_x_13232) ;  /* 0xffffffc800d47947 */ /* 0x000fec000383ffff */
.L_x_13143:
[----:B---3--:R3:W4:Y:S02]  /*e090*/  SYNCS.PHASECHK.TRANS64.TRYWAIT P0, [R0+URZ+0x13240], R28 ;  /* 0x0132401c000075a7 */ /* 0x008724000800017f */
[----:B----4-:R-:W-:Y:S05]  /*e0a0*/  @!P0 NANOSLEEP.SYNCS 0x989680 ;  /* 0x009896800000895d */ /* 0x010fea0003900000 */
[----:B------:R-:W4:Y:S02]  /*e0b0*/  @!P0 SYNCS.PHASECHK.TRANS64 P0, [R0+URZ+0x13240], R28 ;  /* 0x0132401c000085a7 */ /* 0x000f24000800007f */
[----:B----4-:R-:W-:Y:S05]  /*e0c0*/  @!P0 BRA `(.L_x_13143) ;  /* 0xfffffffc00f08947 */ /* 0x010fea000383ffff */
[----:B------:R-:W-:Y:S05]  /*e0d0*/  BRA `(.L_x_13233) ;  /* 0xffffffcc00307947 */ /* 0x000fea000383ffff */
.L_x_13144:
        /* <DEDUP_REMOVED lines=8> */
.L_x_13235:
[----:B------:R-:W-:Y:S05]  /*e160*/  BSYNC B0 ;  /* 0x0000000000007941 */ /* 0x000fea0003800000 */
.L_x_13234:
        /* <DEDUP_REMOVED lines=8> */
.L_x_13236:
[----:B------:R-:W-:Y:S02]  /*e1f0*/  IMAD.MOV.U32 R13, RZ, RZ, R5 ;  /* 0x000000ffff0d7224 */ /* 0x000fe400078e0005 */
[----:B------:R-:W-:Y:S02]  /*e200*/  IMAD.MOV.U32 R12, RZ, RZ, 0x1 ;  /* 0x00000001ff0c7424 */ /* 0x000fe400078e00ff */
[----:B------:R-:W-:-:S07]  /*e210*/  IMAD.MOV.U32 R2, RZ, RZ, R14 ;  /* 0x000000ffff027224 */ /* 0x000fce00078e000e */
[----:B------:R-:W-:Y:S05]  /*e220*/  WARPSYNC.COLLECTIVE R15, `(.L_x_13237) ;  /* 0x000000000f087348 */ /* 0x000fea0003c00000 */
[----:B------:R0:W1:Y:S02]  /*e230*/  SHFL.IDX P6, R14, R13, R12, R11 ;  /* 0x0000000c0d0e7389 */ /* 0x00006400000c000b */
[----:B01----:R-:W-:Y:S01]  /*e240*/  ENDCOLLECTIVE ;  /* 0x000000000000791b */ /* 0x003fe20003800000 */
.L_x_13237:
        /* <DEDUP_REMOVED lines=11> */
.L_x_13238:
[----:B------:R-:W-:Y:S02]  /*e300*/  IMAD.MOV.U32 R13, RZ, RZ, R5 ;  /* 0x000000ffff0d7224 */ /* 0x000fe400078e0005 */
[----:B------:R-:W-:Y:S02]  /*e310*/  IMAD.MOV.U32 R12, RZ, RZ, 0x2 ;  /* 0x00000002ff0c7424 */ /* 0x000fe400078e00ff */
[----:B------:R-:W-:-:S07]  /*e320*/  IMAD.MOV.U32 R2, RZ, RZ, R14 ;  /* 0x000000ffff027224 */ /* 0x000fce00078e000e */
[----:B------:R-:W-:Y:S05]  /*e330*/  WARPSYNC.COLLECTIVE R15, `(.L_x_13239) ;  /* 0x000000000f087348 */ /* 0x000fea0003c00000 */
[----:B------:R0:W1:Y:S02]  /*e340*/  SHFL.IDX P6, R14, R13, R12, R11 ;  /* 0x0000000c0d0e7389 */ /* 0x00006400000c000b */
[----:B01----:R-:W-:Y:S01]  /*e350*/  ENDCOLLECTIVE ;  /* 0x000000000000791b */ /* 0x003fe20003800000 */
.L_x_13239:
        /* <DEDUP_REMOVED lines=11> */
.L_x_13240:
[----:B------:R-:W-:Y:S02]  /*e410*/  IMAD.MOV.U32 R13, RZ, RZ, R5 ;  /* 0x000000ffff0d7224 */ /* 0x000fe400078e0005 */
[----:B------:R-:W-:Y:S02]  /*e420*/  IMAD.MOV.U32 R12, RZ, RZ, 0x3 ;  /* 0x00000003ff0c7424 */ /* 0x000fe400078e00ff */
[----:B------:R-:W-:-:S07]  /*e430*/  IMAD.MOV.U32 R2, RZ, RZ, R14 ;  /* 0x000000ffff027224 */ /* 0x000fce00078e000e */
[----:B------:R-:W-:Y:S05]  /*e440*/  WARPSYNC.COLLECTIVE R15, `(.L_x_13241) ;  /* 0x000000000f087348 */ /* 0x000fea0003c00000 */
[----:B------:R0:W1:Y:S02]  /*e450*/  SHFL.IDX P6, R14, R13, R12, R11 ;  /* 0x0000000c0d0e7389 */ /* 0x00006400000c000b */
[----:B01----:R-:W-:Y:S01]  /*e460*/  ENDCOLLECTIVE ;  /* 0x000000000000791b */ /* 0x003fe20003800000 */
.L_x_13241:
        /* <DEDUP_REMOVED lines=11> */
.L_x_13242:
[----:B------:R-:W-:Y:S02]  /*e520*/  IMAD.MOV.U32 R13, RZ, RZ, R8 ;  /* 0x000000ffff0d7224 */ /* 0x000fe400078e0008 */
[----:B------:R-:W-:Y:S02]  /*e530*/  IMAD.MOV.U32 R12, RZ, RZ, RZ ;  /* 0x000000ffff0c7224 */ /* 0x000fe400078e00ff */
[----:B------:R-:W-:-:S07]  /*e540*/  IMAD.MOV.U32 R2, RZ, RZ, R14 ;  /* 0x000000ffff027224 */ /* 0x000fce00078e000e */
[----:B------:R-:W-:Y:S05]  /*e550*/  WARPSYNC.COLLECTIVE R15, `(.L_x_13243) ;  /* 0x000000000f087348 */ /* 0x000fea0003c00000 */
[----:B------:R0:W1:Y:S02]  /*e560*/  SHFL.IDX P6, R14, R13, R12, R11 ;  /* 0x0000000c0d0e7389 */ /* 0x00006400000c000b */
[----:B01----:R-:W-:Y:S01]  /*e570*/  ENDCOLLECTIVE ;  /* 0x000000000000791b */ /* 0x003fe20003800000 */
.L_x_13243:
        /* <DEDUP_REMOVED lines=11> */
.L_x_13244:
[----:B------:R-:W-:Y:S05]  /*e630*/  BRA `(.L_x_13245) ;  /* 0xffffffc800c87947 */ /* 0x000fea000383ffff */
.L_x_13149:
[----:B0-----:R0:W2:Y:S02]  /*e640*/  SYNCS.PHASECHK.TRANS64.TRYWAIT P2, [R0+URZ+0x13270], R3 ;  /* 0x01327003000075a7 */ /* 0x0010a4000804017f */
[----:B--2---:R-:W-:Y:S05]  /*e650*/  @!P2 NANOSLEEP.SYNCS 0x989680 ;  /* 0x009896800000a95d */ /* 0x004fea0003900000 */
[----:B------:R-:W2:Y:S02]  /*e660*/  @!P2 SYNCS.PHASECHK.TRANS64 P2, [R0+URZ+0x13270], R3 ;  /* 0x013270030000a5a7 */ /* 0x000ea4000804007f */
[----:B--2---:R-:W-:Y:S05]  /*e670*/  @!P2 BRA `(.L_x_13149) ;  /* 0xfffffffc00f0a947 */ /* 0x004fea000383ffff */
[----:B------:R-:W-:Y:S05]  /*e680*/  BRA `(.L_x_13246) ;  /* 0xffffffcc002c7947 */ /* 0x000fea000383ffff */
.L_x_13151:
[----:B0-----:R0:W2:Y:S02]  /*e690*/  SYNCS.PHASECHK.TRANS64.TRYWAIT P2, [R0+URZ+0x13260], R3 ;  /* 0x01326003000075a7 */ /* 0x0010a4000804017f */
[----:B--2---:R-:W-:Y:S05]  /*e6a0*/  @!P2 NANOSLEEP.SYNCS 0x989680 ;  /* 0x009896800000a95d */ /* 0x004fea0003900000 */
[----:B------:R-:W2:Y:S02]  /*e6b0*/  @!P2 SYNCS.PHASECHK.TRANS64 P2, [R0+URZ+0x13260], R3 ;  /* 0x013260030000a5a7 */ /* 0x000ea4000804007f */
[----:B--2---:R-:W-:Y:S05]  /*e6c0*/  @!P2 BRA `(.L_x_13151) ;  /* 0xfffffffc00f0a947 */ /* 0x004fea000383ffff */
[----:B------:R-:W-:Y:S05]  /*e6d0*/  BRA `(.L_x_13247) ;  /* 0xffffffcc003c7947 */ /* 0x000fea000383ffff */
.L_x_13157:
[----:B0-----:R0:W2:Y:S02]  /*e6e0*/  SYNCS.PHASECHK.TRANS64.TRYWAIT P1, [R2+URZ+0x13270], R3 ;  /* 0x01327003020075a7 */ /* 0x0010a4000802017f */
[----:B--2---:R-:W-:Y:S05]  /*e6f0*/  @!P1 NANOSLEEP.SYNCS 0x989680 ;  /* 0x009896800000995d */ /* 0x004fea0003900000 */
[----:B------:R-:W2:Y:S02]  /*e700*/  @!P1 SYNCS.PHASECHK.TRANS64 P1, [R2+URZ+0x13270], R3 ;  /* 0x01327003020095a7 */ /* 0x000ea4000802007f */
[----:B--2---:R-:W-:Y:S05]  /*e710*/  @!P1 BRA `(.L_x_13157) ;  /* 0xfffffffc00f09947 */ /* 0x004fea000383ffff */
[----:B------:R-:W-:Y:S05]  /*e720*/  BRA `(.L_x_13248) ;  /* 0xffffffd000707947 */ /* 0x000fea000383ffff */
.L_x_13159:
[----:B0-----:R0:W2:Y:S02]  /*e730*/  SYNCS.PHASECHK.TRANS64.TRYWAIT P1, [R2+URZ+0x13260], R3 ;  /* 0x01326003020075a7 */ /* 0x0010a4000802017f */
[----:B--2---:R-:W-:Y:S05]  /*e740*/  @!P1 NANOSLEEP.SYNCS 0x989680 ;  /* 0x009896800000995d */ /* 0x004fea0003900000 */
[----:B------:R-:W2:Y:S02]  /*e750*/  @!P1 SYNCS.PHASECHK.TRANS64 P1, [R2+URZ+0x13260], R3 ;  /* 0x01326003020095a7 */ /* 0x000ea4000802007f */
[----:B--2---:R-:W-:Y:S05]  /*e760*/  @!P1 BRA `(.L_x_13159) ;  /* 0xfffffffc00f09947 */ /* 0x004fea000383ffff */
[----:B------:R-:W-:Y:S05]  /*e770*/  BRA `(.L_x_13249) ;  /* 0xffffffd000847947 */ /* 0x000fea000383ffff */
.L_x_13163:
[----:B0-----:R0:W2:Y:S02]  /*e780*/  SYNCS.PHASECHK.TRANS64.TRYWAIT P0, [R4+URZ+0x13220], R0 ;  /* 0x01322000040075a7 */ /* 0x0010a4000800017f */
[----:B--2---:R-:W-:Y:S05]  /*e790*/  @!P0 NANOSLEEP.SYNCS 0x989680 ;  /* 0x009896800000895d */ /* 0x004fea0003900000 */
[----:B------:R-:W2:Y:S02]  /*e7a0*/  @!P0 SYNCS.PHASECHK.TRANS64 P0, [R4+URZ+0x13220], R0 ;  /* 0x01322000040085a7 */ /* 0x000ea4000800007f */
[----:B--2---:R-:W-:Y:S05]  /*e7b0*/  @!P0 BRA `(.L_x_13163) ;  /* 0xfffffffc00f08947 */ /* 0x004fea000383ffff */
[----:B------:R-:W-:Y:S05]  /*e7c0*/  BRA `(.L_x_13250) ;  /* 0xffffffd400d07947 */ /* 0x000fea000383ffff */
.L_x_13167:
[----:B0-----:R0:W2:Y:S02]  /*e7d0*/  SYNCS.PHASECHK.TRANS64.TRYWAIT P1, [R3+URZ+0x13240], R2 ;  /* 0x01324002030075a7 */ /* 0x0010a4000802017f */
[----:B--2---:R-:W-:Y:S05]  /*e7e0*/  @!P1 NANOSLEEP.SYNCS 0x989680 ;  /* 0x009896800000995d */ /* 0x004fea0003900000 */
[----:B------:R-:W2:Y:S02]  /*e7f0*/  @!P1 SYNCS.PHASECHK.TRANS64 P1, [R3+URZ+0x13240], R2 ;  /* 0x01324002030095a7 */ /* 0x000ea4000802007f */
[----:B--2---:R-:W-:Y:S05]  /*e800*/  @!P1 BRA `(.L_x_13167) ;  /* 0xfffffffc00f09947 */ /* 0x004fea000383ffff */
[----:B------:R-:W-:Y:S05]  /*e810*/  BRA `(.L_x_13251) ;  /* 0xffffffd800147947 */ /* 0x000fea000383ffff */
.L_x_13169:
[----:B--2---:R2:W3:Y:S02]  /*e820*/  SYNCS.PHASECHK.TRANS64.TRYWAIT P1, [R29+URZ+0x13240], R0 ;  /* 0x013240001d0075a7 */ /* 0x0044e4000802017f */
[----:B---3--:R-:W-:Y:S05]  /*e830*/  @!P1 NANOSLEEP.SYNCS 0x989680 ;  /* 0x009896800000995d */ /* 0x008fea0003900000 */
[----:B------:R-:W3:Y:S02]  /*e840*/  @!P1 SYNCS.PHASECHK.TRANS64 P1, [R29+URZ+0x13240], R0 ;  /* 0x013240001d0095a7 */ /* 0x000ee4000802007f */
[----:B---3--:R-:W-:Y:S05]  /*e850*/  @!P1 BRA `(.L_x_13169) ;  /* 0xfffffffc00f09947 */ /* 0x008fea000383ffff */
[----:B------:R-:W-:Y:S05]  /*e860*/  BRA `(.L_x_13252) ;  /* 0xffffffd800247947 */ /* 0x000fea000383ffff */
.L_x_13171:
[----:B---3--:R3:W4:Y:S02]  /*e870*/  SYNCS.PHASECHK.TRANS64.TRYWAIT P1, [R3+URZ+0x13260], R2 ;  /* 0x01326002030075a7 */ /* 0x008724000802017f */
[----:B----4-:R-:W-:Y:S05]  /*e880*/  @!P1 NANOSLEEP.SYNCS 0x989680 ;  /* 0x009896800000995d */ /* 0x010fea0003900000 */
[----:B------:R-:W4:Y:S02]  /*e890*/  @!P1 SYNCS.PHASECHK.TRANS64 P1, [R3+URZ+0x13260], R2 ;  /* 0x01326002030095a7 */ /* 0x000f24000802007f */
[----:B----4-:R-:W-:Y:S05]  /*e8a0*/  @!P1 BRA `(.L_x_13171) ;  /* 0xfffffffc00f09947 */ /* 0x010fea000383ffff */
[----:B------:R-:W-:Y:S05]  /*e8b0*/  BRA `(.L_x_13253) ;  /* 0xffffffd800207947 */ /* 0x000fea000383ffff */
.L_x_13173:
[----:B----4-:R4:W0:Y:S02]  /*e8c0*/  SYNCS.PHASECHK.TRANS64.TRYWAIT P1, [R29+URZ+0x13260], R0 ;  /* 0x013260001d0075a7 */ /* 0x010824000802017f */
[----:B0-----:R-:W-:Y:S05]  /*e8d0*/  @!P1 NANOSLEEP.SYNCS 0x989680 ;  /* 0x009896800000995d */ /* 0x001fea0003900000 */
[----:B------:R-:W0:Y:S02]  /*e8e0*/  @!P1 SYNCS.PHASECHK.TRANS64 P1, [R29+URZ+0x13260], R0 ;  /* 0x013260001d0095a7 */ /* 0x000e24000802007f */
[----:B0-----:R-:W-:Y:S05]  /*e8f0*/  @!P1 BRA `(.L_x_13173) ;  /* 0xfffffffc00f09947 */ /* 0x001fea000383ffff */
[----:B------:R-:W-:Y:S05]  /*e900*/  BRA `(.L_x_13254) ;  /* 0xffffffd8001c7947 */ /* 0x000fea000383ffff */
.L_x_13175:
[----:B------:R0:W0:Y:S02]  /*e910*/  SYNCS.PHASECHK.TRANS64.TRYWAIT P1, [R3+URZ+0x13280], R2 ;  /* 0x01328002030075a7 */ /* 0x000024000802017f */
[----:B0-----:R-:W-:Y:S05]  /*e920*/  @!P1 NANOSLEEP.SYNCS 0x989680 ;  /* 0x009896800000995d */ /* 0x001fea0003900000 */
[----:B------:R-:W0:Y:S02]  /*e930*/  @!P1 SYNCS.PHASECHK.TRANS64 P1, [R3+URZ+0x13280], R2 ;  /* 0x01328002030095a7 */ /* 0x000e24000802007f */
[----:B0-----:R-:W-:Y:S05]  /*e940*/  @!P1 BRA `(.L_x_13175) ;  /* 0xfffffffc00f09947 */ /* 0x001fea000383ffff */
[----:B------:R-:W-:Y:S05]  /*e950*/  BRA `(.L_x_13255) ;  /* 0xffffffd800187947 */ /* 0x000fea000383ffff */
.L_x_13256:
        /* <DEDUP_REMOVED lines=10> */
.L_x_15861:


//--------------------- .text._ZN7cutlass13device_kernelIN5flash11enable_sm90INS1_16FlashAttnFwdSm90INS1_25CollectiveMainloopFwdSm90ILi2EN4cute5tupleIJNS5_1CILi1EEES8_S8_EEENS6_IJNS7_ILi192EEENS7_ILi160EEENS7_ILi64EEEEEELi64ENS_12float_e4m3_tEfNS_4arch4Sm90ELb0ELb0ELb0ELb1ELb1ELb0ELb0ELb1ELb1ELb1ELb0ELb0EEENS1_21CollectiveEpilogueFwdINS6_IJSA_SC_SB_EEES9_NS_10bfloat16_tESG_Li384ELb1ELb1ELb0ELb1EEENS1_36VarlenDynamicPersistentTileSchedulerILi192ELi160ELi384ELi128ELb0ELb1ELb1ELb0ELb1ELb1EEEEEEEEEvNT_6ParamsE --------------------------
	.section	.text._ZN7cutlass13device_kernelIN5flash11enable_sm90INS1_16FlashAttnFwdSm90INS1_25CollectiveMainloopFwdSm90ILi2EN4cute5tupleIJNS5_1CILi1EEES8_S8_EEENS6_IJNS7_ILi192EEENS7_ILi160EEENS7_ILi64EEEEEELi64ENS_12float_e4m3_tEfNS_4arch4Sm90ELb0ELb0ELb0ELb1ELb1ELb0ELb0ELb1ELb1ELb1ELb0ELb0EEENS1_21CollectiveEpilogueFwdINS6_IJSA_SC_SB_EEES9_NS_10bfloat16_tESG_Li384ELb1ELb1ELb0ELb1EEENS1_36VarlenDynamicPersistentTileSchedulerILi192ELi160ELi384ELi128ELb0ELb1ELb1ELb0ELb1ELb1EEEEEEEEEvNT_6ParamsE,"ax",@progbits
	.align	128
.text._ZN7cutlass13device_kernelIN5flash11enable_sm90INS1_16FlashAttnFwdSm90INS1_25CollectiveMainloopFwdSm90ILi2EN4cute5tupleIJNS5_1CILi1EEES8_S8_EEENS6_IJNS7_ILi192EEENS7_ILi160EEENS7_ILi64EEEEEELi64ENS_12float_e4m3_tEfNS_4arch4Sm90ELb0ELb0ELb0ELb1ELb1ELb0ELb0ELb1ELb1ELb1ELb0ELb0EEENS1_21CollectiveEpilogueFwdINS6_IJSA_SC_SB_EEES9_NS_10bfloat16_tESG_Li384ELb1ELb1ELb0ELb1EEENS1_36VarlenDynamicPersistentTileSchedulerILi192ELi160ELi384ELi128ELb0ELb1ELb1ELb0ELb1ELb1EEEEEEEEEvNT_6ParamsE:
        .type           _ZN7cutlass13device_kernelIN5flash11enable_sm90INS1_16FlashAttnFwdSm90INS1_25CollectiveMainloopFwdSm90ILi2EN4cute5tupleIJNS5_1CILi1EEES8_S8_EEENS6_IJNS7_ILi192EEENS7_ILi160EEENS7_ILi64EEEEEELi64ENS_12float_e4m3_tEfNS_4arch4Sm90ELb0ELb0ELb0ELb1ELb1ELb0ELb0ELb1ELb1ELb1ELb0ELb0EEENS1_21CollectiveEpilogueFwdINS6_IJSA_SC_SB_EEES9_NS_10bfloat16_tESG_Li384ELb1ELb1ELb0ELb1EEENS1_36VarlenDynamicPersistentTileSchedulerILi192ELi160ELi384ELi128ELb0ELb1ELb1ELb0ELb1ELb1EEEEEEEEEvNT_6ParamsE,@function
        .size           _ZN7cutlass13device_kernelIN5flash11enable_sm90INS1_16FlashAttnFwdSm90INS1_25CollectiveMainloopFwdSm90ILi2EN4cute5tupleIJNS5_1CILi1EEES8_S8_EEENS6_IJNS7_ILi192EEENS7_ILi160EEENS7_ILi64EEEEEELi64ENS_12float_e4m3_tEfNS_4arch4Sm90ELb0ELb0ELb0ELb1ELb1ELb0ELb0ELb1ELb1ELb1ELb0ELb0EEENS1_21CollectiveEpilogueFwdINS6_IJSA_SC_SB_EEES9_NS_10bfloat16_tESG_Li384ELb1ELb1ELb0ELb1EEENS1_36VarlenDynamicPersistentTileSchedulerILi192ELi160ELi384ELi128ELb0ELb1ELb1ELb0ELb1ELb1EEEEEEEEEvNT_6ParamsE,(.L_x_15862 - _ZN7cutlass13device_kernelIN5flash11enable_sm90INS1_16FlashAttnFwdSm90INS1_25CollectiveMainloopFwdSm90ILi2EN4cute5tupleIJNS5_1CILi1EEES8_S8_EEENS6_IJNS7_ILi192EEENS7_ILi160EEENS7_ILi64EEEEEELi64ENS_12float_e4m3_tEfNS_4arch4Sm90ELb0ELb0ELb0ELb1ELb1ELb0ELb0ELb1ELb1ELb1ELb0ELb0EEENS1_21CollectiveEpilogueFwdINS6_IJSA_SC_SB_EEES9_NS_10bfloat16_tESG_Li384ELb1ELb1ELb0ELb1EEENS1_36VarlenDynamicPersistentTileSchedulerILi192ELi160ELi384ELi128ELb0ELb1ELb1ELb0ELb1ELb1EEEEEEEEEvNT_6ParamsE)
        .other          _ZN7cutlass13device_kernelIN5flash11enable_sm90INS1_16FlashAttnFwdSm90INS1_25CollectiveMainloopFwdSm90ILi2EN4cute5tupleIJNS5_1CILi1EEES8_S8_EEENS6_IJNS7_ILi192EEENS7_ILi160EEENS7_ILi64EEEEEELi64ENS_12float_e4m3_tEfNS_4arch4Sm90ELb0ELb0ELb0ELb1ELb1ELb0ELb0ELb1ELb1ELb1ELb0ELb0EEENS1_21CollectiveEpilogueFwdINS6_IJSA_SC_SB_EEES9_NS_10bfloat16_tESG_Li384ELb1ELb1ELb0ELb1EEENS1_36VarlenDynamicPersistentTileSchedulerILi192ELi160ELi384ELi128ELb0ELb1ELb1ELb0ELb1ELb1EEEEEEEEEvNT_6ParamsE,@"STO_CUDA_ENTRY STV_DEFAULT"
_ZN7cutlass13device_kernelIN5flash11enable_sm90INS1_16FlashAttnFwdSm90INS1_25CollectiveMainloopFwdSm90ILi2EN4cute5tupleIJNS5_1CILi1EEES8_S8_EEENS6_IJNS7_ILi192EEENS7_ILi160EEENS7_ILi64EEEEEELi64ENS_12float_e4m3_tEfNS_4arch4Sm90ELb0ELb0ELb0ELb1ELb1ELb0ELb0ELb1ELb1ELb1ELb0ELb0EEENS1_21CollectiveEpilogueFwdINS6_IJSA_SC_SB_EEES9_NS_10bfloat16_tESG_Li384ELb1ELb1ELb0ELb1EEENS1_36VarlenDynamicPersistentTileSchedulerILi192ELi160ELi384ELi128ELb0ELb1ELb1ELb0ELb1ELb1EEEEEEEEEvNT_6ParamsE:
        /* <DEDUP_REMOVED lines=45> */
.L_x_13257:
        /* <DEDUP_REMOVED lines=22> */
.L_x_13258:
        /* <DEDUP_REMOVED lines=18> */
.L_x_13259:
        /* <DEDUP_REMOVED lines=22> */
.L_x_13260:
        /* <DEDUP_REMOVED lines=24> */
.L_x_13261:
        /* <DEDUP_REMOVED lines=8> */
.L_x_13263:
        /* <DEDUP_REMOVED lines=16> */
[----:B------:R-:W-:Y:S01]  /*09b0*/  IMAD.MOV.U32 R156, RZ, RZ, -0x2 ;  /* 0xfffffffeff9c7424 */ /* 0x000fe200078e00ff */
[----:B------:R-:W-:Y:S01]  /*09c0*/  R2UR UR50, R30 ;  /* 0x000000001e3272ca */ /* 0x000fe200000e0000 */
        /* <DEDUP_REMOVED lines=8> */
[----:B------:R-:W-:Y:S02]  /*0a50*/  LEA.HI R3, R0, R10, RZ, 0x5 ;  /* 0x0000000a00037211 */ /* 0x000fe400078f28ff */
[----:B------:R-:W-:Y:S02]  /*0a60*/  LOP3.LUT R18, R19, 0xffffff80, RZ, 0xc0, !PT ;  /* 0xffffff8013127812 */ /* 0x000fe400078ec0ff */
[----:B------:R-:W-:Y:S01]  /*0a70*/  SHF.R.S32.HI R5, RZ, 0x4, R2 ;  /* 0x00000004ff057819 */ /* 0x000fe20000011402 */
[----:B------:R-:W-:Y:S01]  /*0a80*/  IMAD.SHL.U32 R4, R3, 0x20, RZ ;  /* 0x0000002003047824 */ /* 0x000fe200078e00ff */
[----:B------:R-:W-:Y:S01]  /*0a90*/  LOP3.LUT R3, R2, 0x3fffff0, RZ, 0xc0, !PT ;  /* 0x03fffff002037812 */ /* 0x000fe200078ec0ff */
[----:B------:R-:W-:Y:S01]  /*0aa0*/  IMAD.IADD R18, R10, 0x1, -R18 ;  /* 0x000000010a127824 */ /* 0x000fe200078e0a12 */
[----:B------:R-:W-:-:S02]  /*0ab0*/  LEA.HI R2, R2, R5, RZ, 0x1 ;  /* 0x0000000502027211 */ /* 0x000fc400078f08ff */
[----:B------:R-:W-:Y:S01]  /*0ac0*/  LOP3.LUT R4, R4, 0xfffffc00, RZ, 0xc0, !PT ;  /* 0xfffffc0004047812 */ /* 0x000fe200078ec0ff */
[----:B------:R-:W-:Y:S01]  /*0ad0*/  IMAD.IADD R3, R10, 0x1, -R3 ;  /* 0x000000010a037824 */ /* 0x000fe200078e0a03 */
[----:B------:R-:W-:Y:S02]  /*0ae0*/  SHF.R.S32.HI R7, RZ, 0x1f, R18 ;  /* 0x0000001fff077819 */ /* 0x000fe40000011412 */
[----:B------:R-:W-:Y:S01]  /*0af0*/  LOP3.LUT R2, R2, 0x1ffffffe, RZ, 0xc0, !PT ;  /* 0x1ffffffe02027812 */ /* 0x000fe200078ec0ff */
[----:B------:R-:W-:Y:S01]  /*0b00*/  IMAD R3, R3, 0x40, R4 ;  /* 0x0000004003037824 */ /* 0x000fe200078e0204 */
[----:B------:R-:W-:Y:S02]  /*0b10*/  LEA.HI R6, R7, R18, RZ, 0x2 ;  /* 0x0000001207067211 */ /* 0x000fe400078f10ff */
[----:B------:R-:W-:Y:S01]  /*0b20*/  LEA.HI R4, R0, R10, RZ, 0x2 ;  /* 0x0000000a00047211 */ /* 0x000fe200078f10ff */
[----:B------:R-:W-:Y:S01]  /*0b30*/  IMAD.IADD R2, R5, 0x1, -R2 ;  /* 0x0000000105027824 */ /* 0x000fe200078e0a02 */
[----:B------:R-:W-:-:S02]  /*0b40*/  SHF.R.S32.HI R8, RZ, 0x2, R6 ;  /* 0x00000002ff087819 */ /* 0x000fc40000011406 */
[----:B------:R-:W-:Y:S01]  /*0b50*/  SHF.R.S32.HI R9, RZ, 0x1f, R6 ;  /* 0x0000001fff097819 */ /* 0x000fe20000011406 */
[----:B------:R-:W-:Y:S01]  /*0b60*/  IMAD R3, R2, 0x8, R3 ;  /* 0x0000000802037824 */ /* 0x000fe200078e0203 */
[----:B------:R-:W-:Y:S02]  /*0b70*/  SHF.R.S32.HI R19, RZ, 0x7, R19 ;  /* 0x00000007ff137819 */ /* 0x000fe40000011413 */
[----:B------:R-:W-:Y:S02]  /*0b80*/  LOP3.LUT R4, R4, 0xfffffffc, RZ, 0xc0, !PT ;  /* 0xfffffffc04047812 */ /* 0x000fe400078ec0ff */
[----:B------:R-:W-:Y:S01]  /*0b90*/  LEA.HI R9, R9, R8, RZ, 0x3 ;  /* 0x0000000809097211 */ /* 0x000fe200078f18ff */
[----:B------:R-:W-:Y:S01]  /*0ba0*/  IMAD.HI R2, R19, 0x55555556, RZ ;  /* 0x5555555613027827 */ /* 0x000fe200078e02ff */
[----:B------:R0:W-:Y:S01]  /*0bb0*/  STL [R1], R3 ;  /* 0x0000000301007387 */ /* 0x0001e20000100800 */
[----:B------:R-:W-:Y:S02]  /*0bc0*/  LEA.HI R0, R0, R10, RZ, 0x3 ;  /* 0x0000000a00007211 */ /* 0x000fe400078f18ff */
[----:B------:R-:W-:-:S02]  /*0bd0*/  LOP3.LUT R9, R9, 0xfffffff8, RZ, 0xc0, !PT ;  /* 0xfffffff809097812 */ /* 0x000fc400078ec0ff */
[----:B------:R-:W-:Y:S02]  /*0be0*/  LEA.HI R7, R7, R18, RZ, 0x5 ;  /* 0x0000001207077211 */ /* 0x000fe400078f28ff */
[----:B------:R-:W-:Y:S01]  /*0bf0*/  SHF.R.S32.HI R17, RZ, 0x3, R0 ;  /* 0x00000003ff117819 */ /* 0x000fe20000011400 */
[----:B------:R-:W-:Y:S01]  /*0c00*/  IMAD.IADD R8, R8, 0x1, -R9 ;  /* 0x0000000108087824 */ /* 0x000fe200078e0a09 */
[----:B------:R-:W-:Y:S01]  /*0c10*/  SHF.R.S32.HI R7, RZ, 0x5, R7 ;  /* 0x00000005ff077819 */ /* 0x000fe20000011407 */
[----:B0-----:R-:W-:Y:S01]  /*0c20*/  IMAD.IADD R3, R10, 0x1, -R4 ;  /* 0x000000010a037824 */ /* 0x001fe200078e0a04 */
[----:B------:R-:W-:Y:S02]  /*0c30*/  LEA.HI R4, R2, R2, RZ, 0x1 ;  /* 0x0000000202047211 */ /* 0x000fe400078f08ff */
[----:B------:R-:W-:Y:S01]  /*0c40*/  LOP3.LUT R2, R0, 0xfffffff8, RZ, 0xc0, !PT ;  /* 0xfffffff800027812 */ /* 0x000fe200078ec0ff */
[----:B------:R-:W-:Y:S01]  /*0c50*/  IMAD R7, R7, 0x10, R8 ;  /* 0x0000001007077824 */ /* 0x000fe200078e0208 */
[----:B------:R-:W-:Y:S01]  /*0c60*/  LEA.HI R5, R3, R3, RZ, 0x1 ;  /* 0x0000000303057211 */ /* 0x000fe200078f08ff */
[----:B------:R-:W-:Y:S01]  /*0c70*/  IMAD R4, R4, -0x3, R19 ;  /* 0xfffffffd04047824 */ /* 0x000fe200078e0213 */
[----:B------:R-:W-:Y:S01]  /*0c80*/  LOP3.LUT R9, R6, 0x7ffffffc, RZ, 0xc0, !PT ;  /* 0x7ffffffc06097812 */ /* 0x000fe200078ec0ff */
[----:B------:R-:W-:Y:S01]  /*0c90*/  IMAD.IADD R2, R10, 0x1, -R2 ;  /* 0x000000010a027824 */ /* 0x000fe200078e0a02 */
[----:B------:R-:W-:Y:S01]  /*0ca0*/  LOP3.LUT R6, R5, 0x1ffffffe, RZ, 0xc0, !PT ;  /* 0x1ffffffe05067812 */ /* 0x000fe200078ec0ff */
[----:B------:R-:W-:-:S02]  /*0cb0*/  IMAD R23, R4, 0x40, R7 ;  /* 0x0000004004177824 */ /* 0x000fc400078e0207 */
[----:B------:R-:W-:Y:S01]  /*0cc0*/  IMAD.SHL.U32 R16, R2, 0x8, RZ ;  /* 0x0000000802107824 */ /* 0x000fe200078e00ff */
[----:B------:R-:W-:Y:S01]  /*0cd0*/  IADD3 R6, R3, -R6, RZ ;  /* 0x8000000603067210 */ /* 0x000fe20007ffe0ff */
[----:B------:R-:W-:-:S03]  /*0ce0*/  IMAD.IADD R9, R18, 0x1, -R9 ;  /* 0x0000000112097824 */ /* 0x000fc600078e0a09 */
[----:B------:R-:W-:Y:S01]  /*0cf0*/  SHF.R.S32.HI R0, RZ, 0x1f, R16 ;  /* 0x0000001fff007819 */ /* 0x000fe20000011410 */
[----:B------:R-:W-:Y:S02]  /*0d00*/  IMAD R156, R9, R156, 0xa0 ;  /* 0x000000a0099c7424 */ /* 0x000fe400078e029c */
[----:B------:R-:W-:-:S07]  /*0d10*/  IMAD R157, R6, 0x8, R23 ;  /* 0x00000008069d7824 */ /* 0x000fce00078e0217 */
.L_x_13297:
[----:B01---5:R-:W0:Y:S01]  /*0d20*/  LDC.64 R4, c[0x0][0xc88] ;  /* 0x00032200ff047b82 */ /* 0x023e220000000a00 */
[----:B------:R-:W-:Y:S01]  /*0d30*/  ULDC.64 UR8, c[0x0][0x990] ;  /* 0x0002640000087ab9 */ /* 0x000fe20000000a00 */
[----:B------:R-:W-:Y:S01]  /*0d40*/  ULDC.64 UR6, c[0x0][0x998] ;  /* 0x0002660000067ab9 */ /* 0x000fe20000000a00 */
[----:B0-----:R-:W-:-:S06]  /*0d50*/  IMAD.WIDE R4, R31, 0x4, R4 ;  /* 0x000000041f047825 */ /* 0x001fcc00078e0204 */
[----:B--2---:R-:W2:Y:S01]  /*0d60*/  LDG.E R4, desc[UR52][R4.64] ;  /* 0x0000003404047981 */ /* 0x004ea2000c1e1900 */
[----:B------:R-:W-:Y:S01]  /*0d70*/  UISETP.NE.U32.AND UP0, UPT, UR8, URZ, UPT ;  /* 0x0000003f0800728c */ /* 0x000fe2000bf05070 */
[----:B------:R-:W-:Y:S01]  /*0d80*/  IMAD.MOV.U32 R0, RZ, RZ, RZ ;  /* 0x000000ffff007224 */ /* 0x000fe200078e00ff */
[----:B------:R-:W-:Y:S01]  /*0d90*/  UISETP.NE.U32.AND UP1, UPT, UR6, URZ, UPT ;  /* 0x0000003f0600728c */ /* 0x000fe2000bf25070 */
[----:B------:R-:W-:Y:S01]  /*0da0*/  IMAD.MOV.U32 R8, RZ, RZ, 0x3f800000 ;  /* 0x3f800000ff087424 */ /* 0x000fe200078e00ff */
[----:B------:R-:W-:Y:S01]  /*0db0*/  UISETP.NE.AND.EX UP0, UPT, UR9, URZ, UPT, UP0 ;  /* 0x0000003f0900728c */ /* 0x000fe2000bf05300 */
[----:B------:R-:W-:Y:S01]  /*0dc0*/  IMAD.MOV.U32 R3, RZ, RZ, 0x3f800000 ;  /* 0x3f800000ff037424 */ /* 0x000fe200078e00ff */
[----:B------:R-:W-:-:S04]  /*0dd0*/  UISETP.NE.AND.EX UP1, UPT, UR7, URZ, UPT, UP1 ;  /* 0x0000003f0700728c */ /* 0x000fc8000bf25310 */
[----:B------:R-:W-:Y:S02]  /*0de0*/  PLOP3.LUT P1, PT, PT, PT, UP0, 0x80, 0x0 ;  /* 0x000000000000781c */ /* 0x000fe40003f2f008 */
[----:B------:R-:W-:-:S03]  /*0df0*/  PLOP3.LUT P2, PT, PT, PT, UP1, 0x80, 0x0 ;  /* 0x000000000000781c */ /* 0x000fc60003f4f018 */
[----:B------:R-:W-:Y:S02]  /*0e00*/  @UP0 ULDC.64 UR10, c[0x0][0x9a8] ;  /* 0x00026a00000a0ab9 */ /* 0x000fe40000000a00 */
[----:B------:R-:W-:Y:S01]  /*0e10*/  @UP1 ULDC.64 UR18, c[0x0][0x9b8] ;  /* 0x00026e0000121ab9 */ /* 0x000fe20000000a00 */
[----:B------:R-:W-:Y:S01]  /*0e20*/  @UP1 USHF.R.S32.HI UR22, URZ, 0x1f, UR50 ;  /* 0x0000001f3f161899 */ /* 0x000fe20008011432 */
[----:B------:R-:W-:Y:S01]  /*0e30*/  @UP1 ULDC.64 UR20, c[0x0][0x9c0] ;  /* 0x0002700000141ab9 */ /* 0x000fe20000000a00 */
[----:B--2---:R-:W-:-:S13]  /*0e40*/  R2UR UR45, R4 ;  /* 0x00000000042d72ca */ /* 0x004fda00000e0000 */
[----:B------:R-:W-:Y:S02]  /*0e50*/  USHF.R.S32.HI UR46, URZ, 0x1f, UR45 ;  /* 0x0000001f3f2e7899 */ /* 0x000fe4000801142d */
[----:B------:R-:W-:Y:S02]  /*0e60*/  @UP0 UIMAD.WIDE.U32 UR12, UR45, UR10, URZ ;  /* 0x0000000a2d0c02a5 */ /* 0x000fe4000f8e003f */
[----:B------:R-:W-:Y:S02]  /*0e70*/  @UP0 UIMAD UR4, UR46, UR10, URZ ;  /* 0x0000000a2e0402a4 */ /* 0x000fe4000f8e023f */
[----:B------:R-:W-:Y:S02]  /*0e80*/  @UP1 UIMAD.WIDE.U32 UR14, UR45, UR18, URZ ;  /* 0x000000122d0e12a5 */ /* 0x000fe4000f8e003f */
[----:B------:R-:W-:Y:S02]  /*0e90*/  @UP0 UIMAD UR16, UR45, UR11, UR4 ;  /* 0x0000000b2d1002a4 */ /* 0x000fe4000f8e0204 */
[----:B------:R-:W-:-:S02]  /*0ea0*/  @UP1 UIMAD UR4, UR46, UR18, URZ ;  /* 0x000000122e0412a4 */ /* 0x000fc4000f8e023f */
[----:B------:R-:W-:Y:S02]  /*0eb0*/  @UP0 UIADD3 UR13, UR13, UR16, URZ ;  /* 0x000000100d0d0290 */ /* 0x000fe4000fffe03f */
[----:B------:R-:W-:Y:S02]  /*0ec0*/  @UP1 UIMAD UR17, UR45, UR19, UR4 ;  /* 0x000000132d1112a4 */ /* 0x000fe4000f8e0204 */
[----:B------:R-:W-:Y:S01]  /*0ed0*/  @UP0 USHF.R.S32.HI UR4, URZ, 0x1f, UR50 ;  /* 0x0000001f3f040899 */ /* 0x000fe20008011432 */
[----:B------:R-:W-:Y:S01]  /*0ee0*/  @UP0 ULDC.64 UR18, c[0x0][0x9b0] ;  /* 0x00026c0000120ab9 */ /* 0x000fe20000000a00 */
[----:B------:R-:W-:Y:S02]  /*0ef0*/  ULDC.64 UR10, c[0x0][0xa28] ;  /* 0x00028a00000a7ab9 */ /* 0x000fe40000000a00 */
[----:B------:R-:W-:Y:S02]  /*0f00*/  @UP0 UIMAD UR4, UR4, UR18, URZ ;  /* 0x00000012040402a4 */ /* 0x000fe4000f8e023f */
[----:B------:R-:W-:-:S02]  /*0f10*/  @UP0 UIMAD.WIDE.U32 UR12, UR50, UR18, UR12 ;  /* 0x00000012320c02a5 */ /* 0x000fc4000f8e000c */
[----:B------:R-:W-:Y:S02]  /*0f20*/  @UP0 UIMAD UR4, UR50, UR19, UR4 ;  /* 0x00000013320402a4 */ /* 0x000fe4000f8e0204 */
[----:B------:R-:W-:Y:S02]  /*0f30*/  @UP1 UIMAD UR16, UR22, UR20, URZ ;  /* 0x00000014161012a4 */ /* 0x000fe4000f8e023f */
[----:B------:R-:W-:Y:S02]  /*0f40*/  @UP1 UIADD3 UR15, UR15, UR17, URZ ;  /* 0x000000110f0f1290 */ /* 0x000fe4000fffe03f */
[----:B------:R-:W-:Y:S02]  /*0f50*/  UISETP.NE.U32.AND UP2, UPT, UR10, URZ, UPT ;  /* 0x0000003f0a00728c */ /* 0x000fe4000bf45070 */
[----:B------:R-:W-:Y:S02]  /*0f60*/  @UP0 UIADD3 UR13, UR13, UR4, URZ ;  /* 0x000000040d0d0290 */ /* 0x000fe4000fffe03f */
[----:B------:R-:W-:-:S02]  /*0f70*/  @UP0 ULEA UR8, UP4, UR12, UR8, 0x2 ;  /* 0x000000080c080291 */ /* 0x000fc4000f88103f */
[----:B------:R-:W-:Y:S02]  /*0f80*/  @UP1 UIMAD UR16, UR50, UR21, UR16 ;  /* 0x00000015321012a4 */ /* 0x000fe4000f8e0210 */
[----:B------:R-:W-:Y:S02]  /*0f90*/  @UP1 UIMAD.WIDE.U32 UR14, UR50, UR20, UR14 ;  /* 0x00000014320e12a5 */ /* 0x000fe4000f8e000e */
[----:B------:R-:W-:Y:S01]  /*0fa0*/  UISETP.NE.AND.EX UP2, UPT, UR11, URZ, UPT, UP2 ;  /* 0x0000003f0b00728c */ /* 0x000fe2000bf45320 */
[----:B------:R-:W-:Y:S01]  /*0fb0*/  IMAD.U32 R6, RZ, RZ, UR8 ;  /* 0x00000008ff067e24 */ /* 0x000fe2000f8e00ff */
[----:B------:R-:W-:Y:S02]  /*0fc0*/  @UP0 ULEA.HI.X UR9, UR12, UR9, UR13, 0x2, UP4 ;  /* 0x000000090c090291 */ /* 0x000fe4000a0f140d */
[----:B------:R-:W-:Y:S02]  /*0fd0*/  @UP1 UIADD3 UR4, UR15, UR16, URZ ;  /* 0x000000100f041290 */ /* 0x000fe4000fffe03f */
[----:B------:R-:W-:Y:S01]  /*0fe0*/  @UP1 ULEA UR6, UP5, UR14, UR6, 0x2 ;  /* 0x000000060e061291 */ /* 0x000fe2000f8a103f */
[----:B------:R-:W-:Y:S01]  /*0ff0*/  PLOP3.LUT P0, PT, PT, PT, UP2, 0x80, 0x0 ;  /* 0x000000000000781c */ /* 0x000fe20003f0f028 */
[----:B------:R-:W-:Y:S01]  /*1000*/  IMAD.U32 R7, RZ, RZ, UR9 ;  /* 0x00000009ff077e24 */ /* 0x000fe2000f8e00ff */
[----:B------:R-:W-:Y:S01]  /*1010*/  ULDC.64 UR8, c[0x0][0xa20] ;  /* 0x0002880000087ab9 */ /* 0x000fe20000000a00 */
[----:B------:R-:W-:-:S02]  /*1020*/  @UP1 ULEA.HI.X UR7, UR14, UR7, UR4, 0x2, UP5 ;  /* 0x000000070e071291 */ /* 0x000fc4000a8f1404 */
[----:B------:R-:W-:Y:S01]  /*1030*/  UISETP.NE.U32.AND UP1, UPT, UR8, URZ, UPT ;  /* 0x0000003f0800728c */ /* 0x000fe2000bf25070 */
[----:B------:R-:W-:Y:S01]  /*1040*/  IMAD.U32 R10, RZ, RZ, UR6 ;  /* 0x00000006ff0a7e24 */ /* 0x000fe2000f8e00ff */
[----:B------:R-:W-:Y:S01]  /*1050*/  @UP2 ULEA UR10, UP3, UR45, UR10, 0x2 ;  /* 0x0000000a2d0a2291 */ /* 0x000fe2000f86103f */
[----:B------:R-:W5:Y:S01]  /*1060*/  @P1 LDG.E R8, desc[UR52][R6.64] ;  /* 0x0000003406081981 */ /* 0x000f62000c1e1900 */
[----:B------:R-:W-:Y:S01]  /*1070*/  IMAD.U32 R11, RZ, RZ, UR7 ;  /* 0x00000007ff0b7e24 */ /* 0x000fe2000f8e00ff */
[----:B------:R-:W-:Y:S01]  /*1080*/  ULDC.64 UR6, c[0x0][0x418] ;  /* 0x0001060000067ab9 */ /* 0x000fe20000000a00 */
[----:B------:R-:W-:Y:S02]  /*1090*/  UISETP.NE.AND.EX UP1, UPT, UR9, URZ, UPT, UP1 ;  /* 0x0000003f0900728c */ /* 0x000fe4000bf25310 */
[----:B------:R-:W-:Y:S01]  /*10a0*/  @UP2 ULEA.HI.X UR11, UR45, UR11, UR46, 0x2, UP3 ;  /* 0x0000000b2d0b2291 */ /* 0x000fe200098f142e */
[----:B------:R-:W-:Y:S01]  /*10b0*/  IMAD.U32 R4, RZ, RZ, UR10 ;  /* 0x0000000aff047e24 */ /* 0x000fe2000f8e00ff */
[----:B------:R-:W-:Y:S01]  /*10c0*/  UISETP.NE.U32.AND UP0, UPT, UR6, URZ, UPT ;  /* 0x0000003f0600728c */ /* 0x000fe2000bf05070 */
[----:B------:R-:W5:Y:S01]  /*10d0*/  @P2 LDG.E R3, desc[UR52][R10.64] ;  /* 0x000000340a032981 */ /* 0x000f62000c1e1900 */
[----:B------:R-:W-:-:S02]  /*10e0*/  ULDC UR4, c[0x0][0x424] ;  /* 0x0001090000047ab9 */ /* 0x000fc40000000800 */
[----:B------:R-:W-:Y:S01]  /*10f0*/  UISETP.NE.AND.EX UP0, UPT, UR7, URZ, UPT, UP0 ;  /* 0x0000003f0700728c */ /* 0x000fe2000bf05300 */
[----:B------:R-:W-:Y:S02]  /*1100*/  IMAD.U32 R5, RZ, RZ, UR11 ;  /* 0x0000000bff057e24 */ /* 0x000fe4000f8e00ff */
[----:B------:R-:W-:Y:S01]  /*1110*/  ULDC UR7, c[0x0][0x2f0] ;  /* 0x0000bc0000077ab9 */ /* 0x000fe20000000800 */
[----:B------:R-:W-:Y:S02]  /*1120*/  USEL UR4, UR4, 0x1, UP0 ;  /* 0x0000000104047887 */ /* 0x000fe40008000000 */
[----:B------:R-:W-:Y:S01]  /*1130*/  @UP1 ULEA UR6, UP0, UR45, UR8, 0x2 ;  /* 0x000000082d061291 */ /* 0x000fe2000f80103f */
[----:B------:R0:W5:Y:S01]  /*1140*/  @P0 LDG.E R0, desc[UR52][R4.64] ;  /* 0x0000003404000981 */ /* 0x000162000c1e1900 */
[----:B------:R-:W-:Y:S01]  /*1150*/  PLOP3.LUT P0, PT, PT, PT, UP1, 0x80, 0x0 ;  /* 0x000000000000781c */ /* 0x000fe20003f0f018 */
[----:B------:R-:W-:Y:S02]  /*1160*/  UIMAD UR4, UR4, UR7, URZ ;  /* 0x00000007040472a4 */ /* 0x000fe4000f8e023f */
[----:B------:R-:W-:-:S04]  /*1170*/  @UP1 ULEA.HI.X UR7, UR45, UR9, UR46, 0x2, UP0 ;  /* 0x000000092d071291 */ /* 0x000fc800080f142e */
[----:B------:R-:W-:Y:S01]  /*1180*/  MOV R41, UR4 ;  /* 0x0000000400297c02 */ /* 0x000fe20008000f00 */
[----:B0-----:R-:W-:Y:S02]  /*1190*/  IMAD.U32 R4, RZ, RZ, UR6 ;  /* 0x00000006ff047e24 */ /* 0x001fe4000f8e00ff */
[----:B------:R-:W-:-:S05]  /*11a0*/  IMAD.U32 R5, RZ, RZ, UR7 ;  /* 0x00000007ff057e24 */ /* 0x000fca000f8e00ff */
[----:B------:R0:W5:Y:S01]  /*11b0*/  @P0 LDG.E R41, desc[UR52][R4.64] ;  /* 0x0000003404290981 */ /* 0x000162000c1e1900 */
[----:B------:R-:W-:Y:S01]  /*11c0*/  UMOV UR47, UR5 ;  /* 0x00000005002f7c82 */ /* 0x000fe20008000000 */
[----:B------:R-:W-:Y:S05]  /*11d0*/  @P0 BRA `(.L_x_13264) ;  /* 0x00000000002c0947 */ /* 0x000fea0003800000 */
[----:B------:R-:W-:Y:S02]  /*11e0*/  ULDC.64 UR4, c[0x0][0xa08] ;  /* 0x0002820000047ab9 */ /* 0x000fe40000000a00 */
[----:B------:R-:W-:-:S04]  /*11f0*/  ISETP.NE.U32.AND P0, PT, RZ, UR4, PT ;  /* 0x00000004ff007c0c */ /* 0x000fc8000bf05070 */
[----:B------:R-:W-:-:S13]  /*1200*/  ISETP.NE.AND.EX P0, PT, RZ, UR5, PT, P0 ;  /* 0x00000005ff007c0c */ /* 0x000fda000bf05300 */
[----:B------:R-:W-:Y:S05]  /*1210*/  @!P0 BRA `(.L_x_13264) ;  /* 0x00000000001c8947 */ /* 0x000fea0003800000 */
[----:B------:R-:W-:Y:S02]  /*1220*/  ULDC.64 UR4, c[0x0][0xa08] ;  /* 0x0002820000047ab9 */ /* 0x000fe40000000a00 */
[----:B------:R-:W-:-:S06]  /*1230*/  UIMAD.WIDE UR4, UR45, 0x4, UR4 ;  /* 0x000000042d0478a5 */ /* 0x000fcc000f8e0204 */
[----:B0-----:R-:W-:Y:S02]  /*1240*/  IMAD.U32 R4, RZ, RZ, UR4 ;  /* 0x00000004ff047e24 */ /* 0x001fe4000f8e00ff */
[----:B------:R-:W-:-:S05]  /*1250*/  IMAD.U32 R5, RZ, RZ, UR5 ;  /* 0x00000005ff057e24 */ /* 0x000fca000f8e00ff */
[----:B-----5:R-:W2:Y:S04]  /*1260*/  LDG.E R41, desc[UR52][R4.64] ;  /* 0x0000003404297981 */ /* 0x020ea8000c1e1900 */
[----:B------:R-:W2:Y:S02]  /*1270*/  LDG.E R6, desc[UR52][R4.64+0x4] ;  /* 0x0000043404067981 */ /* 0x000ea4000c1e1900 */
[----:B--2---:R-:W-:-:S07]  /*1280*/  IMAD.IADD R41, R6, 0x1, -R41 ;  /* 0x0000000106297824 */ /* 0x004fce00078e0a29 */
.L_x_13264:
[----:B-----5:R-:W-:Y:S02]  /*1290*/  IMAD.IADD R41, R41, 0x1, -R0 ;  /* 0x0000000129297824 */ /* 0x020fe400078e0a00 */
[----:B------:R-:W-:Y:S01]  /*12a0*/  FMUL.FTZ R3, R8, R3 ;  /* 0x0000000308037220 */ /* 0x000fe20000410000 */
[----:B------:R-:W-:Y:S01]  /*12b0*/  ULDC UR4, c[0x0][0x988] ;  /* 0x0002620000047ab9 */ /* 0x000fe20000000800 */
[----:B------:R-:W-:Y:S01]  /*12c0*/  UMOV UR49, UR50 ;  /* 0x0000003200317c82 */ /* 0x000fe20008000000 */
[C---:B------:R-:W-:Y:S01]  /*12d0*/  VIADD R0, R41.reuse, 0x9f ;  /* 0x0000009f29007836 */ /* 0x040fe20000000000 */
[----:B------:R-:W-:Y:S01]  /*12e0*/  ISETP.GE.AND P1, PT, R41, 0x1, PT ;  /* 0x000000012900780c */ /* 0x000fe20003f26270 */
[----:B------:R-:W-:Y:S01]  /*12f0*/  FMUL.FTZ R3, R3, UR4 ;  /* 0x0000000403037c20 */ /* 0x000fe20008410000 */
[----:B------:R-:W-:Y:S01]  /*1300*/  PLOP3.LUT P0, PT, PT, PT, PT, 0x80, 0x0 ;  /* 0x000000000000781c */ /* 0x000fe20003f0f070 */
[----:B------:R-:W-:Y:S01]  /*1310*/  IMAD.HI R0, R0, 0x66666667, RZ ;  /* 0x6666666700007827 */ /* 0x000fe200078e02ff */
[----:B------:R-:W-:-:S02]  /*1320*/  CS2R R8, SRZ ;  /* 0x0000000000087805 */ /* 0x000fc4000001ff00 */
[----:B------:R-:W-:Y:S02]  /*1330*/  CS2R R10, SRZ ;  /* 0x00000000000a7805 */ /* 0x000fe4000001ff00 */
[----:B------:R-:W-:Y:S01]  /*1340*/  R2UR UR48, R3 ;  /* 0x00000000033072ca */ /* 0x000fe200000e0000 */
[----:B------:R-:W-:Y:S01]  /*1350*/  IMAD.MOV.U32 R55, RZ, RZ, RZ ;  /* 0x000000ffff377224 */ /* 0x000fe200078e00ff */
[----:B0-----:R-:W-:Y:S02]  /*1360*/  SHF.R.U32.HI R5, RZ, 0x1f, R0 ;  /* 0x0000001fff057819 */ /* 0x001fe40000011600 */
[----:B------:R-:W-:Y:S02]  /*1370*/  CS2R R12, SRZ ;  /* 0x00000000000c7805 */ /* 0x000fe4000001ff00 */
[----:B------:R-:W-:Y:S02]  /*1380*/  CS2R R14, SRZ ;  /* 0x00000000000e7805 */ /* 0x000fe4000001ff00 */
[----:B------:R-:W-:-:S02]  /*1390*/  CS2R R20, SRZ ;  /* 0x0000000000147805 */ /* 0x000fc4000001ff00 */
[----:B------:R-:W-:Y:S01]  /*13a0*/  LEA.HI.SX32 R22, R0, R5, 0x1a ;  /* 0x0000000500167211 */ /* 0x000fe200078fd2ff */
        /* <DEDUP_REMOVED lines=11> */
[----:B------:R-:W-:Y:S01]  /*1460*/  CS2R R44, SRZ ;  /* 0x00000000002c7805 */ /* 0x000fe2000001ff00 */
[----:B------:R-:W-:Y:S01]  /*1470*/  IMAD.MOV.U32 R62, RZ, RZ, RZ ;  /* 0x000000ffff3e7224 */ /* 0x000fe200078e00ff */
[----:B------:R-:W-:Y:S06]  /*1480*/  @!P1 BRA `(.L_x_13265) ;  /* 0x0000005400a49947 */ /* 0x000fec0003800000 */
[----:B------:R-:W0:Y:S01]  /*1490*/  S2R R40, SR_CgaCtaId ;  /* 0x0000000000287919 */ /* 0x000e220000008800 */
[----:B------:R-:W-:Y:S01]  /*14a0*/  MOV R5, 0x400 ;  /* 0x0000040000057802 */ /* 0x000fe20000000f00 */
[----:B------:R-:W-:Y:S01]  /*14b0*/  UMOV UR37, 0x80000020 ;  /* 0x8000002000257882 */ /* 0x000fe20000000000 */
[----:B------:R-:W1:Y:S02]  /*14c0*/  SHFL.IDX PT, R0, R19, RZ, 0x1f ;  /* 0x00001fff13007589 */ /* 0x000e6400000e0000 */
[----:B-1----:R-:W-:Y:S01]  /*14d0*/  IMAD.HI R3, R0, 0x55555556, RZ ;  /* 0x5555555600037827 */ /* 0x002fe200078e02ff */
[----:B0-----:R-:W-:-:S04]  /*14e0*/  LEA R25, R40, R5, 0x18 ;  /* 0x0000000528197211 */ /* 0x001fc800078ec0ff */
[----:B------:R-:W-:-:S05]  /*14f0*/  LEA.HI R3, R3, R3, RZ, 0x1 ;  /* 0x0000000303037211 */ /* 0x000fca00078f08ff */
[----:B------:R-:W-:Y:S02]  /*1500*/  IMAD R3, R3, -0x3, R0 ;  /* 0xfffffffd03037824 */ /* 0x000fe400078e0200 */
[----:B------:R-:W-:-:S04]  /*1510*/  VIADD R0, R25, 0xb000 ;  /* 0x0000b00019007836 */ /* 0x000fc80000000000 */
[----:B------:R-:W-:Y:S01]  /*1520*/  IMAD R3, R3, 0x1000, R0 ;  /* 0x0000100003037824 */ /* 0x000fe200078e0200 */
[----:B------:R-:W-:-:S04]  /*1530*/  LOP3.LUT P0, RZ, R0, 0x9f, RZ, 0xc0, !PT ;  /* 0x0000009f00ff7812 */ /* 0x000fc8000780c0ff */
[----:B------:R-:W-:-:S04]  /*1540*/  SHF.R.U32.HI R3, RZ, 0x4, R3 ;  /* 0x00000004ff037819 */ /* 0x000fc80000011603 */
[----:B------:R-:W-:-:S04]  /*1550*/  LOP3.LUT R3, R3, 0x3fff, RZ, 0xc0, !PT ;  /* 0x00003fff03037812 */ /* 0x000fc800078ec0ff */
[----:B------:R-:W-:-:S04]  /*1560*/  LOP3.LUT R42, R3, 0x10000, RZ, 0xfc, !PT ;  /* 0x00010000032a7812 */ /* 0x000fc800078efcff */
[----:B------:R-:W-:Y:S01]  /*1570*/  R2UR UR36, R42 ;  /* 0x000000002a2472ca */ /* 0x000fe200000e0000 */
[----:B------:R-:W-:-:S14]  /*1580*/  @!P0 BRA `(.L_x_13266) ;  /* 0x0000000000408947 */ /* 0x000fdc0003800000 */
        /* <DEDUP_REMOVED lines=16> */
.L_x_13266:
[----:B------:R-:W-:Y:S01]  /*1690*/  ULEA.HI UR4, UR40, UR40, URZ, 0x1 ;  /* 0x0000002828047291 */ /* 0x000fe2000f8f083f */
[----:B------:R-:W-:-:S03]  /*16a0*/  IMAD.U32 R3, RZ, RZ, UR44 ;  /* 0x0000002cff037e24 */ /* 0x000fc6000f8e00ff */
[----:B------:R-:W-:Y:S02]  /*16b0*/  ULOP3.LUT UR4, UR4, 0xfffffffe, URZ, 0xc0, !UPT ;  /* 0xfffffffe04047892 */ /* 0x000fe4000f8ec03f */
[----:B------:R-:W-:Y:S02]  /*16c0*/  ISETP.NE.AND P0, PT, R3, 0x3, PT ;  /* 0x000000030300780c */ /* 0x000fe40003f05270 */
[----:B------:R-:W-:-:S06]  /*16d0*/  UIADD3 UR4, UR40, -UR4, URZ ;  /* 0x8000000428047290 */ /* 0x000fcc000fffe03f */
[----:B------:R-:W-:-:S05]  /*16e0*/  IMAD.U32 R0, RZ, RZ, UR4 ;  /* 0x00000004ff007e24 */ /* 0x000fca000f8e00ff */
[----:B------:R-:W-:-:S04]  /*16f0*/  SHF.L.U32 R0, R0, 0x1f, RZ ;  /* 0x0000001f00007819 */ /* 0x000fc800000006ff */
[----:B------:R-:W0:Y:S02]  /*1700*/  SYNCS.PHASECHK.TRANS64.TRYWAIT P1, [R25+URZ+0x13200], R0 ;  /* 0x01320000190075a7 */ /* 0x000e24000802017f */
[----:B0-----:R-:W-:Y:S05]  /*1710*/  @!P1 BRA `(.L_x_13267) ;  /* 0x000000d400909947 */ /* 0x001fea0003800000 */
.L_x_13399:
[----:B------:R-:W-:Y:S05]  /*1720*/  @!P0 BRA `(.L_x_13268) ;  /* 0x0000000000048947 */ /* 0x000fea0003800000 */
[----:B------:R-:W-:Y:S01]  /*1730*/  BPT.TRAP 0x1 ;  /* 0x000000040000795c */ /* 0x000fe20000300000 */
.L_x_13268:
[----:B------:R-:W-:Y:S02]  /*1740*/  IMAD.U32 R3, RZ, RZ, UR41 ;  /* 0x00000029ff037e24 */ /* 0x000fe4000f8e00ff */
[----:B------:R-:W-:-:S03]  /*1750*/  IMAD.U32 R4, RZ, RZ, UR42 ;  /* 0x0000002aff047e24 */ /* 0x000fc6000f8e00ff */
[----:B------:R-:W-:Y:S01]  /*1760*/  SHF.L.U32 R3, R3, 0x1f, RZ ;  /* 0x0000001f03037819 */ /* 0x000fe200000006ff */
[----:B------:R-:W-:-:S04]  /*1770*/  IMAD R4, R4, 0x8, R25 ;  /* 0x0000000804047824 */ /* 0x000fc800078e0219 */
[----:B------:R1:W2:Y:S01]  /*1780*/  SYNCS.PHASECHK.TRANS64.TRYWAIT P1, [R4+URZ+0x13230], R3 ;  /* 0x01323003040075a7 */ /* 0x0002a2000802017f */
[----:B------:R-:W-:Y:S05]  /*1790*/  @!P0 BRA `(.L_x_13269) ;  /* 0x0000000000048947 */ /* 0x000fea0003800000 */
[----:B------:R-:W-:Y:S01]  /*17a0*/  BPT.TRAP 0x1 ;  /* 0x000000040000795c */ /* 0x000fe20000300000 */
.L_x_13269:
[----:B0-----:R-:W-:Y:S01]  /*17b0*/  IADD3 R0, R25, 0xe000, RZ ;  /* 0x0000e00019007810 */ /* 0x001fe20007ffe0ff */
[----:B------:R-:W-:-:S03]  /*17c0*/  IMAD.MOV.U32 R55, RZ, RZ, RZ ;  /* 0x000000ffff377224 */ /* 0x000fc600078e00ff */
[----:B------:R-:W-:-:S04]  /*17d0*/  SHF.R.U32.HI R0, RZ, 0x4, R0 ;  /* 0x00000004ff007819 */ /* 0x000fc80000011600 */
[----:B------:R-:W-:Y:S01]  /*17e0*/  LOP3.LUT R0, R0, 0x3fff, RZ, 0xc0, !PT ;  /* 0x00003fff00007812 */ /* 0x000fe200078ec0ff */
[----:B--2---:R-:W-:Y:S06]  /*17f0*/  @P1 BRA `(.L_x_13270) ;  /* 0x0000000000081947 */ /* 0x004fec0003800000 */
[----:B------:R-:W0:Y:S02]  /*1800*/  SYNCS.PHASECHK.TRANS64.TRYWAIT P1, [R4+URZ+0x13230], R3 ;  /* 0x01323003040075a7 */ /* 0x000e24000802017f */
[----:B0-----:R-:W-:Y:S05]  /*1810*/  @!P1 BRA `(.L_x_13271) ;  /* 0x000000d400649947 */ /* 0x001fea0003800000 */
.L_x_13270:
        /* <DEDUP_REMOVED lines=8> */
[----:B01----:R-:W-:-:S07]  /*18a0*/  VIADD R3, R42, 0x2 ;  /* 0x000000022a037836 */ /* 0x003fce0000000000 */
        /* <DEDUP_REMOVED lines=60> */
.L_x_13272:
[----:B------:R-:W-:Y:S01]  /*1c70*/  IMAD.IADD R5, R156, 0x1, R41 ;  /* 0x000000019c057824 */ /* 0x000fe200078e0229 */
[----:B------:R-:W-:Y:S01]  /*1c80*/  P2R R6, PR, RZ, 0x1 ;  /* 0x00000001ff067803 */ /* 0x000fe20000000000 */
[----:B------:R-:W-:Y:S02]  /*1c90*/  IMAD.U32 R50, RZ, RZ, UR48 ;  /* 0x00000030ff327e24 */ /* 0x000fe4000f8e00ff */
        /* <DEDUP_REMOVED lines=103> */
[C---:B------:R-:W-:Y:S02]  /*2310*/  ISETP.GT.AND P0, PT, R5.reuse, 0x79, PT ;  /* 0x000000790500780c */ /* 0x040fe40003f04270 */
[----:B------:R-:W-:Y:S02]  /*2320*/  FSEL R86, R86, -INF , P1 ;  /* 0xff80000056567808 */ /* 0x000fe40000800000 */
[----:B------:R-:W-:Y:S02]  /*2330*/  ISETP.GT.AND P1, PT, R5, 0x70, PT ;  /* 0x000000700500780c */ /* 0x000fe40003f24270 */
[----:B------:R-:W-:Y:S02]  /*2340*/  FSEL R61, R61, -INF , P3 ;  /* 0xff8000003d3d7808 */ /* 0x000fe40001800000 */
[----:B------:R-:W-:Y:S02]  /*2350*/  FMNMX.FTZ R8, R60, R3, !PT ;  /* 0x000000033c087209 */ /* 0x000fe40007810000 */
[----:B------:R-:W-:-:S02]  /*2360*/  FSEL R69, R69, -INF , P0 ;  /* 0xff80000045457808 */ /* 0x000fc40000000000 */
[----:B------:R-:W-:Y:S02]  /*2370*/  ISETP.GT.AND P0, PT, R5, 0x81, PT ;  /* 0x000000810500780c */ /* 0x000fe40003f04270 */
[----:B------:R-:W-:Y:S02]  /*2380*/  FSEL R87, R87, -INF , P2 ;  /* 0xff80000057577808 */ /* 0x000fe40001000000 */
[----:B------:R-:W-:Y:S02]  /*2390*/  ISETP.GT.AND P2, PT, R5, 0x71, PT ;  /* 0x000000710500780c */ /* 0x000fe40003f44270 */
[----:B------:R-:W-:Y:S02]  /*23a0*/  FSEL R64, R64, -INF , P1 ;  /* 0xff80000040407808 */ /* 0x000fe40000800000 */
[----:B------:R-:W-:Y:S02]  /*23b0*/  FMNMX.FTZ R3, R61, R8, !PT ;  /* 0x000000083d037209 */ /* 0x000fe40007810000 */
[----:B------:R-:W-:-:S02]  /*23c0*/  FSEL R48, R25, -INF , P0 ;  /* 0xff80000019307808 */ /* 0x000fc40000000000 */
[----:B------:R-:W-:Y:S02]  /*23d0*/  P2R R13, PR, RZ, 0x1 ;  /* 0x00000001ff0d7803 */ /* 0x000fe40000000000 */
[----:B------:R-:W-:Y:S02]  /*23e0*/  FSEL R58, R58, -INF , P6 ;  /* 0xff8000003a3a7808 */ /* 0x000fe40003000000 */
[C---:B------:R-:W-:Y:S02]  /*23f0*/  ISETP.GT.AND P0, PT, R5.reuse, 0x80, PT ;  /* 0x000000800500780c */ /* 0x040fe40003f04270 */
[----:B------:R-:W-:Y:S02]  /*2400*/  ISETP.GT.AND P6, PT, R5, 0x78, PT ;  /* 0x000000780500780c */ /* 0x000fe40003fc4270 */
[----:B------:R-:W-:Y:S02]  /*2410*/  FSEL R65, R65, -INF , P2 ;  /* 0xff80000041417808 */ /* 0x000fe40001000000 */
[----:B------:R-:W-:-:S02]  /*2420*/  FMNMX.FTZ R8, R64, R3, !PT ;  /* 0x0000000340087209 */ /* 0x000fc40007810000 */
[----:B------:R-:W-:Y:S02]  /*2430*/  FSEL R26, R26, -INF , P0 ;  /* 0xff8000001a1a7808 */ /* 0x000fe40000000000 */
[----:B------:R-:W-:Y:S02]  /*2440*/  FSEL R68, R68, -INF , P6 ;  /* 0xff80000044447808 */ /* 0x000fe40003000000 */
[----:B------:R-:W-:Y:S02]  /*2450*/  FMNMX.FTZ R3, R65, R8, !PT ;  /* 0x0000000841037209 */ /* 0x000fe40007810000 */
[----:B------:R-:W-:Y:S02]  /*2460*/  ISETP.NE.AND P0, PT, R13, RZ, PT ;  /* 0x000000ff0d00720c */ /* 0x000fe40003f05270 */
[----:B------:R-:W-:Y:S02]  /*2470*/  FMNMX.FTZ R13, R106, R107, !PT ;  /* 0x0000006b6a0d7209 */ /* 0x000fe40007810000 */
[----:B------:R-:W-:-:S02]  /*2480*/  FSEL R59, R59, -INF , P5 ;  /* 0xff8000003b3b7808 */ /* 0x000fc40002800000 */
[----:B------:R-:W-:Y:S02]  /*2490*/  ISETP.GT.AND P5, PT, R5, 0x80, PT ;  /* 0x000000800500780c */ /* 0x000fe40003fa4270 */
[----:B------:R-:W-:Y:S02]  /*24a0*/  FMNMX.FTZ R8, R68, R3, !PT ;  /* 0x0000000344087209 */ /* 0x000fe40007810000 */
[----:B------:R-:W-:Y:S02]  /*24b0*/  FSEL R27, R27, -INF , P0 ;  /* 0xff8000001b1b7808 */ /* 0x000fe40000000000 */
[----:B------:R-:W-:Y:S02]  /*24c0*/  ISETP.NE.AND P0, PT, R6, RZ, PT ;  /* 0x000000ff0600720c */ /* 0x000fe40003f05270 */
[----:B------:R-:W-:Y:S02]  /*24d0*/  FMNMX.FTZ R6, R110, R13, !PT ;  /* 0x0000000d6e067209 */ /* 0x000fe40007810000 */
[----:B------:R-:W-:-:S02]  /*24e0*/  FSEL R43, R24, -INF , P5 ;  /* 0xff800000182b7808 */ /* 0x000fc40002800000 */
[----:B------:R-:W-:Y:S02]  /*24f0*/  FMNMX.FTZ R8, R69, R8, !PT ;  /* 0x0000000845087209 */ /* 0x000fe40007810000 */
[----:B------:R-:W-:Y:S02]  /*2500*/  FMNMX.FTZ R13, R111, R6, !PT ;  /* 0x000000066f0d7209 */ /* 0x000fe40007810000 */
[----:B------:R-:W-:Y:S02]  /*2510*/  FSEL R66, R66, -INF , P1 ;  /* 0xff80000042427808 */ /* 0x000fe40000800000 */
[----:B------:R-:W-:Y:S02]  /*2520*/  ISETP.GT.AND P1, PT, R5, 0x88, PT ;  /* 0x000000880500780c */ /* 0x000fe40003f24270 */
[----:B------:R-:W-:Y:S02]  /*2530*/  FMNMX.FTZ R3, R43, R8, !PT ;  /* 0x000000082b037209 */ /* 0x000fe40007810000 */
[----:B------:R-:W-:-:S02]  /*2540*/  FMNMX.FTZ R6, R114, R13, !PT ;  /* 0x0000000d72067209 */ /* 0x000fc40007810000 */
[----:B------:R-:W-:Y:S02]  /*2550*/  FSEL R67, R67, -INF , P2 ;  /* 0xff80000043437808 */ /* 0x000fe40001000000 */
[----:B------:R-:W-:Y:S02]  /*2560*/  ISETP.GT.AND P2, PT, R5, 0x89, PT ;  /* 0x000000890500780c */ /* 0x000fe40003f44270 */
[----:B------:R-:W-:Y:S02]  /*2570*/  FSEL R51, R28, -INF , P1 ;  /* 0xff8000001c337808 */ /* 0x000fe40000800000 */
[----:B------:R-:W-:Y:S02]  /*2580*/  FMNMX.FTZ R8, R48, R3, !PT ;  /* 0x0000000330087209 */ /* 0x000fe40007810000 */
[----:B------:R-:W-:Y:S02]  /*2590*/  FMNMX.FTZ R15, R115, R6, !PT ;  /* 0x00000006730f7209 */ /* 0x000fe40007810000 */
[----:B------:R-:W-:-:S02]  /*25a0*/  FSEL R63, R63, -INF , P3 ;  /* 0xff8000003f3f7808 */ /* 0x000fc40001800000 */
[----:B------:R-:W-:Y:S02]  /*25b0*/  FSEL R49, R29, -INF , P2 ;  /* 0xff8000001d317808 */ /* 0x000fe40001000000 */
[----:B------:R-:W-:Y:S02]  /*25c0*/  FMNMX.FTZ R8, R51, R8, !PT ;  /* 0x0000000833087209 */ /* 0x000fe40007810000 */
[----:B------:R-:W-:Y:S02]  /*25d0*/  ISETP.GT.AND P3, PT, R5, 0x90, PT ;  /* 0x000000900500780c */ /* 0x000fe40003f64270 */
[----:B------:R-:W-:Y:S02]  /*25e0*/  FMNMX.FTZ R6, R118, R15, !PT ;  /* 0x0000000f76067209 */ /* 0x000fe40007810000 */
[----:B------:R-:W-:Y:S02]  /*25f0*/  FSEL R62, R62, -INF , P4 ;  /* 0xff8000003e3e7808 */ /* 0x000fe40002000000 */
        /* <DEDUP_REMOVED lines=14> */
[----:B------:R-:W-:Y:S02]  /*26e0*/  FMNMX.FTZ R6, R94, R21, !PT ;  /* 0x000000155e067209 */ /* 0x000fe40007810000 */
[----:B------:R-:W-:Y:S02]  /*26f0*/  FMNMX.FTZ R8, R47, R8, !PT ;  /* 0x000000082f087209 */ /* 0x000fe40007810000 */
[----:B------:R-:W-:Y:S02]  /*2700*/  FMNMX.FTZ R21, R95, R6, !PT ;  /* 0x000000065f157209 */ /* 0x000fe40007810000 */
[----:B------:R-:W-:Y:S01]  /*2710*/  P2R R9, PR, RZ, 0x8 ;  /* 0x00000008ff097803 */ /* 0x000fe20000000000 */
[----:B------:R-:W0:Y:S01]  /*2720*/  SHFL.BFLY PT, R3, R8, 0x2, 0x1f ;  /* 0x0c401f0008037f89 */ /* 0x000e2200000e0000 */
[----:B------:R-:W-:-:S02]  /*2730*/  FMNMX.FTZ R6, R98, R21, !PT ;  /* 0x0000001562067209 */ /* 0x000fc40007810000 */
[----:B------:R-:W-:Y:S02]  /*2740*/  P2R R11, PR, RZ, 0x4 ;  /* 0x00000004ff0b7803 */ /* 0x000fe40000000000 */
[----:B------:R-:W-:Y:S02]  /*2750*/  FMNMX.FTZ R25, R99, R6, !PT ;  /* 0x0000000663197209 */ /* 0x000fe40007810000 */
[----:B------:R-:W-:Y:S02]  /*2760*/  ISETP.GT.AND P2, PT, R5, 0x78, PT ;  /* 0x000000780500780c */ /* 0x000fe40003f44270 */
[----:B------:R-:W-:Y:S02]  /*2770*/  FMNMX.FTZ R6, R102, R25, !PT ;  /* 0x0000001966067209 */ /* 0x000fe40007810000 */
[----:B------:R-:W-:Y:S02]  /*2780*/  P2R R12, PR, RZ, 0x2 ;  /* 0x00000002ff0c7803 */ /* 0x000fe40000000000 */
[----:B------:R-:W-:-:S02]  /*2790*/  FMNMX.FTZ R25, R103, R6, !PT ;  /* 0x0000000667197209 */ /* 0x000fc40007810000 */
[----:B------:R-:W-:Y:S02]  /*27a0*/  ISETP.GT.AND P1, PT, R5, 0x79, PT ;  /* 0x000000790500780c */ /* 0x000fe40003f24270 */
[----:B------:R-:W-:Y:S02]  /*27b0*/  FMNMX.FTZ R6, R74, R25, !PT ;  /* 0x000000194a067209 */ /* 0x000fe40007810000 */
[----:B------:R-:W-:Y:S02]  /*27c0*/  FSEL R70, R70, -INF , P2 ;  /* 0xff80000046467808 */ /* 0x000fe40001000000 */
[----:B------:R-:W-:Y:S02]  /*27d0*/  FMNMX.FTZ R29, R75, R6, !PT ;  /* 0x000000064b1d7209 */ /* 0x000fe40007810000 */
[----:B------:R-:W-:Y:S02]  /*27e0*/  FSEL R71, R71, -INF , P1 ;  /* 0xff80000047477808 */ /* 0x000fe40000800000 */
[----:B0-----:R-:W-:-:S02]  /*27f0*/  FMNMX.FTZ R7, R8, R3, !PT ;  /* 0x0000000308077209 */ /* 0x001fc40007810000 */
[----:B------:R-:W-:Y:S02]  /*2800*/  FMNMX.FTZ R6, R78, R29, !PT ;  /* 0x0000001d4e067209 */ /* 0x000fe40007810000 */
[----:B------:R-:W-:Y:S01]  /*2810*/  ISETP.NE.AND P1, PT, R12, RZ, PT ;  /* 0x000000ff0c00720c */ /* 0x000fe20003f25270 */
[----:B------:R-:W0:Y:S01]  /*2820*/  SHFL.BFLY PT, R10, R7, 0x1, 0x1f ;  /* 0x0c201f00070a7f89 */ /* 0x000e2200000e0000 */
[----:B------:R-:W-:Y:S02]  /*2830*/  FMNMX.FTZ R29, R79, R6, !PT ;  /* 0x000000064f1d7209 */ /* 0x000fe40007810000 */
[----:B------:R-:W-:Y:S02]  /*2840*/  ISETP.NE.AND P2, PT, R11, RZ, PT ;  /* 0x000000ff0b00720c */ /* 0x000fe40003f45270 */
[----:B------:R-:W-:Y:S02]  /*2850*/  FMNMX.FTZ R6, R82, R29, !PT ;  /* 0x0000001d52067209 */ /* 0x000fe40007810000 */
[----:B------:R-:W-:-:S02]  /*2860*/  FSEL R52, R30, -INF , P1 ;  /* 0xff8000001e347808 */ /* 0x000fc40000800000 */
[----:B------:R-:W-:Y:S02]  /*2870*/  FMNMX.FTZ R33, R83, R6, !PT ;  /* 0x0000000653217209 */ /* 0x000fe40007810000 */
[----:B------:R-:W-:Y:S02]  /*2880*/  FSEL R54, R31, -INF , P2 ;  /* 0xff8000001f367808 */ /* 0x000fe40001000000 */
[----:B------:R-:W-:-:S04]  /*2890*/  FMNMX.FTZ R6, R86, R33, !PT ;  /* 0x0000002156067209 */ /* 0x000fc80007810000 */
[----:B------:R-:W-:-:S04]  /*28a0*/  FMNMX.FTZ R33, R87, R6, !PT ;  /* 0x0000000657217209 */ /* 0x000fc80007810000 */
[----:B------:R-:W-:Y:S02]  /*28b0*/  FMNMX.FTZ R6, R58, R33, !PT ;  /* 0x000000213a067209 */ /* 0x000fe40007810000 */
[----:B0-----:R-:W-:Y:S02]  /*28c0*/  FMNMX.FTZ R3, R7, R10, !PT ;  /* 0x0000000a07037209 */ /* 0x001fe40007810000 */
        /* <DEDUP_REMOVED lines=23> */
[----:B0-----:R-:W-:Y:S01]  /*2a40*/  FSEL R72, R34, -INF , P3 ;  /* 0xff80000022487808 */ /* 0x001fe20001800000 */
[--C-:B------:R-:W-:Y:S01]  /*2a50*/  FFMA.FTZ R34, R56, UR48, -R50.reuse ;  /* 0x0000003038227c23 */ /* 0x100fe20008010832 */
[----:B------:R-:W-:Y:S01]  /*2a60*/  FMNMX.FTZ R73, R27, R6, !PT ;  /* 0x000000061b497209 */ /* 0x000fe20007810000 */
[--C-:B------:R-:W-:Y:S01]  /*2a70*/  FFMA.FTZ R56, R64, UR48, -R50.reuse ;  /* 0x0000003040387c23 */ /* 0x100fe20008010832 */
[----:B------:R-:W-:-:S01]  /*2a80*/  FFMA.FTZ R64, R49, UR48, -R50 ;  /* 0x0000003031407c23 */ /* 0x000fc20008010832 */
[--C-:B------:R-:W-:Y:S01]  /*2a90*/  FFMA.FTZ R49, R53, UR48, -R50.reuse ;  /* 0x0000003035317c23 */ /* 0x100fe20008010832 */
[----:B------:R-:W-:Y:S01]  /*2aa0*/  FMNMX.FTZ R73, R52, R73, !PT ;  /* 0x0000004934497209 */ /* 0x000fe20007810000 */
[----:B------:R-:W-:Y:S01]  /*2ab0*/  IMAD.U32 R53, RZ, RZ, UR48 ;  /* 0x00000030ff357e24 */ /* 0x000fe2000f8e00ff */
[----:B-1----:R-:W-:Y:S01]  /*2ac0*/  FSEL R76, R38, -INF , P5 ;  /* 0xff800000264c7808 */ /* 0x002fe20002800000 */
[--C-:B------:R-:W-:Y:S01]  /*2ad0*/  FFMA.FTZ R38, R60, UR48, -R50.reuse ;  /* 0x000000303c267c23 */ /* 0x100fe20008010832 */
[----:B------:R-:W-:Y:S01]  /*2ae0*/  FMNMX.FTZ R77, R54, R73, !PT ;  /* 0x00000049364d7209 */ /* 0x000fe20007810000 */
[--C-:B------:R-:W-:Y:S01]  /*2af0*/  FFMA.FTZ R60, R68, UR48, -R50.reuse ;  /* 0x00000030443c7c23 */ /* 0x100fe20008010832 */
[----:B------:R-:W-:Y:S01]  /*2b00*/  FSEL R73, R35, -INF , P4 ;  /* 0xff80000023497808 */ /* 0x000fe20002000000 */
        /* <DEDUP_REMOVED lines=17> */
[----:B------:R-:W-:-:S01]  /*2c20*/  FFMA.FTZ R92, R92, UR48, -R50 ;  /* 0x000000305c5c7c23 */ /* 0x000fc20008010832 */
[----:B------:R-:W0:Y:S01]  /*2c30*/  SHFL.BFLY PT, R81, R6, 0x2, 0x1f ;  /* 0x0c401f0006517f89 */ /* 0x000e2200000e0000 */
        /* <DEDUP_REMOVED lines=13> */
[----:B------:R-:W-:Y:S08]  /*2d10*/  MUFU.EX2 R5, R5 ;  /* 0x0000000500057308 */ /* 0x000ff00000000800 */
[----:B------:R-:W-:Y:S01]  /*2d20*/  MUFU.EX2 R8, R8 ;  /* 0x0000000800087308 */ /* 0x000fe20000000800 */
[----:B0-----:R-:W-:-:S05]  /*2d30*/  FMNMX.FTZ R81, R6, R81, !PT ;  /* 0x0000005106517209 */ /* 0x001fca0007810000 */
[----:B------:R-:W0:Y:S02]  /*2d40*/  SHFL.BFLY PT, R6, R81, 0x1, 0x1f ;  /* 0x0c201f0051067f89 */ /* 0x000e2400000e0000 */
[----:B------:R-:W-:Y:S08]  /*2d50*/  MUFU.EX2 R30, R84 ;  /* 0x00000054001e7308 */ /* 0x000ff00000000800 */
[----:B------:R-:W-:Y:S08]  /*2d60*/  MUFU.EX2 R7, R7 ;  /* 0x0000000700077308 */ /* 0x000ff00000000800 */
[----:B------:R-:W1:Y:S01]  /*2d70*/  MUFU.EX2 R10, R10 ;  /* 0x0000000a000a7308 */ /* 0x000e620000000800 */
[----:B0-----:R-:W-:-:S07]  /*2d80*/  FMNMX.FTZ R6, R81, R6, !PT ;  /* 0x0000000651067209 */ /* 0x001fce0007810000 */
[----:B------:R0:W-:Y:S01]  /*2d90*/  MUFU.EX2 R13, R88 ;  /* 0x00000058000d7308 */ /* 0x0001e20000000800 */
[C---:B------:R-:W-:Y:S01]  /*2da0*/  FSETP.NEU.FTZ.AND P1, PT, R6.reuse, -INF , PT ;  /* 0xff8000000600780b */ /* 0x040fe20003f3d000 */
[----:B------:R-:W-:-:S06]  /*2db0*/  FFMA.FTZ R53, R6, R53, -8 ;  /* 0xc100000006357423 */ /* 0x000fcc0000010035 */
[----:B------:R2:W-:Y:S01]  /*2dc0*/  MUFU.EX2 R35, R80 ;  /* 0x0000005000237308 */ /* 0x0005e20000000800 */
[----:B------:R-:W-:Y:S02]  /*2dd0*/  FSEL R53, R53, RZ, P1 ;  /* 0x000000ff35357208 */ /* 0x000fe40000800000 */
[----:B------:R-:W-:Y:S02]  /*2de0*/  ISETP.GE.AND P1, PT, R41, 0xa1, PT ;  /* 0x000000a12900780c */ /* 0x000fe40003f26270 */
[----:B-1----:R-:W-:Y:S01]  /*2df0*/  F2FP.SATFINITE.E4M3.F32.PACK_AB_MERGE_C R152, R10, R7, RZ ;  /* 0x000000070a98723e */ /* 0x002fe200048070ff */
[--C-:B------:R-:W-:Y:S01]  /*2e00*/  FFMA.FTZ R47, R106, UR48, -R53.reuse ;  /* 0x000000306a2f7c23 */ /* 0x100fe20008010835 */
[----:B------:R-:W-:-:S01]  /*2e10*/  FFMA.FTZ R50, R107, UR48, -R53 ;  /* 0x000000306b327c23 */ /* 0x000fc20008010835 */
[--C-:B------:R-:W-:Y:S01]  /*2e20*/  FFMA.FTZ R69, R110, UR48, -R53.reuse ;  /* 0x000000306e457c23 */ /* 0x100fe20008010835 */
[----:B------:R-:W-:-:S01]  /*2e30*/  FFMA.FTZ R84, R111, UR48, -R53 ;  /* 0x000000306f547c23 */ /* 0x000fc20008010835 */
[--C-:B------:R-:W-:Y:S01]  /*2e40*/  FFMA.FTZ R65, R114, UR48, -R53.reuse ;  /* 0x0000003072417c23 */ /* 0x100fe20008010835 */
[----:B0-----:R-:W-:-:S01]  /*2e50*/  FFMA.FTZ R88, R91, UR48, -R53 ;  /* 0x000000305b587c23 */ /* 0x001fc20008010835 */
[----:B------:R-:W-:Y:S01]  /*2e60*/  MUFU.EX2 R47, R47 ;  /* 0x0000002f002f7308 */ /* 0x000fe20000000800 */
[----:B--2---:R-:W-:-:S01]  /*2e70*/  FFMA.FTZ R80, R115, UR48, -R53 ;  /* 0x0000003073507c23 */ /* 0x004fc20008010835 */
[--C-:B------:R-:W-:Y:S01]  /*2e80*/  FFMA.FTZ R91, R94, UR48, -R53.reuse ;  /* 0x000000305e5b7c23 */ /* 0x100fe20008010835 */
[----:B------:R-:W-:-:S01]  /*2e90*/  FFMA.FTZ R94, R95, UR48, -R53 ;  /* 0x000000305f5e7c23 */ /* 0x000fc20008010835 */
[--C-:B------:R-:W-:Y:S01]  /*2ea0*/  FFMA.FTZ R95, R78, UR48, -R53.reuse ;  /* 0x000000304e5f7c23 */ /* 0x100fe20008010835 */
[----:B------:R-:W-:-:S01]  /*2eb0*/  FFMA.FTZ R78, R82, UR48, -R53 ;  /* 0x00000030524e7c23 */ /* 0x000fc20008010835 */
[--C-:B------:R-:W-:Y:S01]  /*2ec0*/  FFMA.FTZ R85, R118, UR48, -R53.reuse ;  /* 0x0000003076557c23 */ /* 0x100fe20008010835 */
[----:B------:R-:W-:-:S01]  /*2ed0*/  FFMA.FTZ R82, R86, UR48, -R53 ;  /* 0x0000003056527c23 */ /* 0x000fc20008010835 */
[----:B------:R-:W-:Y:S01]  /*2ee0*/  MUFU.EX2 R50, R50 ;  /* 0x0000003200327308 */ /* 0x000fe20000000800 */
[----:B------:R-:W-:-:S01]  /*2ef0*/  FADD.FTZ R86, R5, R8 ;  /* 0x0000000805567221 */ /* 0x000fc20000010000 */
[--C-:B------:R-:W-:Y:S01]  /*2f00*/  FFMA.FTZ R89, R98, UR48, -R53.reuse ;  /* 0x0000003062597c23 */ /* 0x100fe20008010835 */
[----:B------:R-:W-:-:S01]  /*2f10*/  FFMA.FTZ R98, R79, UR48, -R53 ;  /* 0x000000304f627c23 */ /* 0x000fc20008010835 */
[--C-:B------:R-:W-:Y:S01]  /*2f20*/  FFMA.FTZ R79, R83, UR48, -R53.reuse ;  /* 0x00000030534f7c23 */ /* 0x100fe20008010835 */
[----:B------:R-:W-:-:S01]  /*2f30*/  FFMA.FTZ R81, R90, UR48, -R53 ;  /* 0x000000305a517c23 */ /* 0x000fc20008010835 */
[----:B------:R-:W-:Y:S01]  /*2f40*/  FADD.FTZ R97, R7, R86 ;  /* 0x0000005607617221 */ /* 0x000fe20000010000 */
[----:B------:R-:W-:Y:S01]  /*2f50*/  VIADD R83, R4, 0x13240 ;  /* 0x0001324004537836 */ /* 0x000fe20000000000 */
[----:B------:R-:W-:Y:S01]  /*2f60*/  MUFU.EX2 R69, R69 ;  /* 0x0000004500457308 */ /* 0x000fe20000000800 */
[----:B------:R-:W-:-:S01]  /*2f70*/  FFMA.FTZ R90, R99, UR48, -R53 ;  /* 0x00000030635a7c23 */ /* 0x000fc20008010835 */
[----:B------:R-:W-:Y:S01]  /*2f80*/  FFMA.FTZ R4, R58, UR48, -R53 ;  /* 0x000000303a047c23 */ /* 0x000fe20008010835 */
[----:B------:R-:W-:-:S01]  /*2f90*/  FADD.FTZ R58, R10, R97 ;  /* 0x000000610a3a7221 */ /* 0x000fc20000010000 */
[----:B------:R-:W-:Y:S01]  /*2fa0*/  PRMT R83, R40, 0x654, R83 ;  /* 0x0000065428537816 */ /* 0x000fe20000000053 */
[----:B------:R-:W-:-:S01]  /*2fb0*/  FFMA.FTZ R87, R87, UR48, -R53 ;  /* 0x0000003057577c23 */ /* 0x000fc20008010835 */
[--C-:B------:R-:W-:Y:S01]  /*2fc0*/  FFMA.FTZ R93, R102, UR48, -R53.reuse ;  /* 0x00000030665d7c23 */ /* 0x100fe20008010835 */
[----:B------:R-:W-:-:S01]  /*2fd0*/  FFMA.FTZ R74, R74, UR48, -R53 ;  /* 0x000000304a4a7c23 */ /* 0x000fc20008010835 */
[----:B------:R-:W0:Y:S01]  /*2fe0*/  MUFU.EX2 R84, R84 ;  /* 0x0000005400547308 */ /* 0x000e220000000800 */
[----:B------:R1:W-:Y:S01]  /*2ff0*/  SYNCS.ARRIVE.TRANS64.RED.A1T0 RZ, [R83+URZ], RZ ;  /* 0x000000ff53ff79a7 */ /* 0x0003e2000810043f */
[----:B------:R-:W-:-:S01]  /*3000*/  FFMA.FTZ R75, R75, UR48, -R53 ;  /* 0x000000304b4b7c23 */ /* 0x000fc20008010835 */
[--C-:B------:R-:W-:Y:S01]  /*3010*/  FFMA.FTZ R59, R59, UR48, -R53.reuse ;  /* 0x000000303b3b7c23 */ /* 0x100fe20008010835 */
[----:B------:R-:W-:-:S01]  /*3020*/  FFMA.FTZ R63, R63, UR48, -R53 ;  /* 0x000000303f3f7c23 */ /* 0x000fc20008010835 */
[--C-:B------:R-:W-:Y:S01]  /*3030*/  FFMA.FTZ R66, R66, UR48, -R53.reuse ;  /* 0x0000003042427c23 */ /* 0x100fe20008010835 */
[----:B------:R-:W-:-:S01]  /*3040*/  FFMA.FTZ R67, R67, UR48, -R53 ;  /* 0x0000003043437c23 */ /* 0x000fc20008010835 */
[--C-:B------:R-:W-:Y:S01]  /*3050*/  FFMA.FTZ R70, R70, UR48, -R53.reuse ;  /* 0x0000003046467c23 */ /* 0x100fe20008010835 */
[----:B------:R-:W2:Y:S01]  /*3060*/  MUFU.EX2 R9, R9 ;  /* 0x0000000900097308 */ /* 0x000ea20000000800 */
[----:B------:R-:W-:-:S01]  /*3070*/  FFMA.FTZ R71, R71, UR48, -R53 ;  /* 0x0000003047477c23 */ /* 0x000fc20008010835 */
[--C-:B------:R-:W-:Y:S01]  /*3080*/  FFMA.FTZ R52, R52, UR48, -R53.reuse ;  /* 0x0000003034347c23 */ /* 0x100fe20008010835 */
[----:B------:R-:W-:-:S01]  /*3090*/  FFMA.FTZ R54, R54, UR48, -R53 ;  /* 0x0000003036367c23 */ /* 0x000fc20008010835 */
[--C-:B------:R-:W-:Y:S01]  /*30a0*/  FFMA.FTZ R72, R72, UR48, -R53.reuse ;  /* 0x0000003048487c23 */ /* 0x100fe20008010835 */
[----:B------:R-:W-:-:S01]  /*30b0*/  FFMA.FTZ R73, R73, UR48, -R53 ;  /* 0x0000003049497c23 */ /* 0x000fc20008010835 */
[----:B------:R-:W-:Y:S01]  /*30c0*/  FFMA.FTZ R76, R76, UR48, -R53 ;  /* 0x000000304c4c7c23 */ /* 0x000fe20008010835 */
[----:B------:R-:W-:Y:S01]  /*30d0*/  F2FP.SATFINITE.E4M3.F32.PACK_AB_MERGE_C R152, R8, R5, R152 ;  /* 0x000000050898723e */ /* 0x000fe20004807098 */
[----:B------:R-:W-:Y:S01]  /*30e0*/  MUFU.EX2 R65, R65 ;  /* 0x0000004100417308 */ /* 0x000fe20000000800 */
[----:B0-----:R-:W-:-:S04]  /*30f0*/  F2FP.SATFINITE.E4M3.F32.PACK_AB_MERGE_C R153, R84, R69, RZ ;  /* 0x000000455499723e */ /* 0x001fc800048070ff */
[----:B------:R-:W-:-:S03]  /*3100*/  F2FP.SATFINITE.E4M3.F32.PACK_AB_MERGE_C R153, R50, R47, R153 ;  /* 0x0000002f3299723e */ /* 0x000fc60004807099 */
[----:B------:R-:W0:Y:S01]  /*3110*/  MUFU.EX2 R12, R12 ;  /* 0x0000000c000c7308 */ /* 0x000e220000000800 */
[----:B--2---:R-:W-:-:S07]  /*3120*/  FADD.FTZ R97, R9, R58 ;  /* 0x0000003a09617221 */ /* 0x004fce0000010000 */
[----:B------:R2:W-:Y:S08]  /*3130*/  MUFU.EX2 R25, R100 ;  /* 0x0000006400197308 */ /* 0x0005f00000000800 */
[----:B------:R-:W3:Y:S01]  /*3140*/  MUFU.EX2 R80, R80 ;  /* 0x0000005000507308 */ /* 0x000ee20000000800 */
[----:B--2---:R-:W-:-:S01]  /*3150*/  FADD.FTZ R100, R47, R50 ;  /* 0x000000322f647221 */ /* 0x004fc20000010000 */
[----:B0-----:R-:W-:Y:S01]  /*3160*/  FADD.FTZ R58, R12, R97 ;  /* 0x000000610c3a7221 */ /* 0x001fe20000010000 */
[----:B------:R-:W-:Y:S01]  /*3170*/  IMAD.MOV.U32 R50, RZ, RZ, R55 ;  /* 0x000000ffff327224 */ /* 0x000fe200078e0037 */
[----:B------:R-:W-:Y:S01]  /*3180*/  MOV R47, R55 ;  /* 0x00000037002f7202 */ /* 0x000fe20000000f00 */
[----:B------:R-:W-:-:S03]  /*3190*/  FADD.FTZ R99, R69, R100 ;  /* 0x0000006445637221 */ /* 0x000fc60000010000 */
[----:B------:R0:W-:Y:S01]  /*31a0*/  MUFU.EX2 R15, R92 ;  /* 0x0000005c000f7308 */ /* 0x0001e20000000800 */
[----:B------:R-:W-:-:S04]  /*31b0*/  FADD.FTZ R40, R84, R99 ;  /* 0x0000006354287221 */ /* 0x000fc80000010000 */
[----:B-1----:R-:W-:Y:S01]  /*31c0*/  FADD.FTZ R83, R65, R40 ;  /* 0x0000002841537221 */ /* 0x002fe20000010000 */
[----:B------:R-:W-:-:S02]  /*31d0*/  FFMA.FTZ R40, R62, UR48, -R53 ;  /* 0x000000303e287c23 */ /* 0x000fc40008010835 */
[----:B------:R-:W1:Y:S01]  /*31e0*/  MUFU.EX2 R11, R11 ;  /* 0x0000000b000b7308 */ /* 0x000e620000000800 */
[----:B0-----:R-:W-:-:S01]  /*31f0*/  FFMA.FTZ R92, R119, UR48, -R53 ;  /* 0x00000030775c7c23 */ /* 0x001fc20008010835 */
[----:B---3--:R-:W-:-:S06]  /*3200*/  FADD.FTZ R62, R80, R83 ;  /* 0x00000053503e7221 */ /* 0x008fcc0000010000 */
[----:B------:R-:W-:Y:S08]  /*3210*/  MUFU.EX2 R85, R85 ;  /* 0x0000005500557308 */ /* 0x000ff00000000800 */
[----:B------:R-:W0:Y:S01]  /*3220*/  MUFU.EX2 R14, R14 ;  /* 0x0000000e000e7308 */ /* 0x000e220000000800 */
[----:B-1----:R-:W-:-:S07]  /*3230*/  FADD.FTZ R83, R11, R58 ;  /* 0x0000003a0b537221 */ /* 0x002fce0000010000 */
[----:B------:R-:W1:Y:S08]  /*3240*/  MUFU.EX2 R92, R92 ;  /* 0x0000005c005c7308 */ /* 0x000e700000000800 */
[----:B------:R-:W2:Y:S01]  /*3250*/  MUFU.EX2 R81, R81 ;  /* 0x0000005100517308 */ /* 0x000ea20000000800 */
[----:B0-----:R-:W-:-:S01]  /*3260*/  FADD.FTZ R58, R14, R83 ;  /* 0x000000530e3a7221 */ /* 0x001fc20000010000 */
[----:B------:R-:W-:-:S03]  /*3270*/  F2FP.SATFINITE.E4M3.F32.PACK_AB_MERGE_C R154, R14, R11, RZ ;  /* 0x0000000b0e9a723e */ /* 0x000fc600048070ff */
[----:B------:R-:W-:Y:S01]  /*3280*/  FADD.FTZ R83, R13, R58 ;  /* 0x0000003a0d537221 */ /* 0x000fe20000010000 */
[----:B------:R-:W-:-:S01]  /*3290*/  FFMA.FTZ R58, R26, UR48, -R53 ;  /* 0x000000301a3a7c23 */ /* 0x000fc20008010835 */
[----:B------:R-:W-:Y:S01]  /*32a0*/  F2FP.SATFINITE.E4M3.F32.PACK_AB_MERGE_C R154, R12, R9, R154 ;  /* 0x000000090c9a723e */ /* 0x000fe2000480709a */
[----:B------:R-:W0:Y:S01]  /*32b0*/  MUFU.EX2 R20, R20 ;  /* 0x0000001400147308 */ /* 0x000e220000000800 */
[----:B-1----:R-:W-:-:S04]  /*32c0*/  F2FP.SATFINITE.E4M3.F32.PACK_AB_MERGE_C R155, R92, R85, RZ ;  /* 0x000000555c9b723e */ /* 0x002fc800048070ff */
[----:B------:R-:W-:-:S03]  /*32d0*/  F2FP.SATFINITE.E4M3.F32.PACK_AB_MERGE_C R155, R80, R65, R155 ;  /* 0x00000041509b723e */ /* 0x000fc6000480709b */
[----:B------:R-:W1:Y:S08]  /*32e0*/  MUFU.EX2 R88, R88 ;  /* 0x0000005800587308 */ /* 0x000e700000000800 */
[----:B------:R-:W3:Y:S08]  /*32f0*/  MUFU.EX2 R91, R91 ;  /* 0x0000005b005b7308 */ /* 0x000ef00000000800 */
[----:B------:R4:W-:Y:S08]  /*3300*/  MUFU.EX2 R41, R87 ;  /* 0x0000005700297308 */ /* 0x0009f00000000800 */
[----:B------:R-:W5:Y:S01]  /*3310*/  MUFU.EX2 R24, R24 ;  /* 0x0000001800187308 */ /* 0x000f620000000800 */
[----:B----4-:R-:W-:-:S04]  /*3320*/  FADD.FTZ R87, R85, R62 ;  /* 0x0000003e55577221 */ /* 0x010fc80000010000 */
[----:B------:R-:W-:-:S03]  /*3330*/  FADD.FTZ R62, R92, R87 ;  /* 0x000000575c3e7221 */ /* 0x000fc60000010000 */
[----:B------:R-:W4:Y:S01]  /*3340*/  MUFU.EX2 R94, R94 ;  /* 0x0000005e005e7308 */ /* 0x000f220000000800 */
[----:B--2---:R-:W-:-:S01]  /*3350*/  FADD.FTZ R87, R81, R62 ;  /* 0x0000003e51577221 */ /* 0x004fc20000010000 */
[----:B0-----:R-:W-:-:S03]  /*3360*/  FADD.FTZ R62, R20, R83 ;  /* 0x00000053143e7221 */ /* 0x001fc60000010000 */
[----:B-1----:R-:W-:Y:S01]  /*3370*/  FADD.FTZ R26, R88, R87 ;  /* 0x00000057581a7221 */ /* 0x002fe20000010000 */
[----:B------:R-:W-:-:S01]  /*3380*/  FADD.FTZ R83, R15, R62 ;  /* 0x0000003e0f537221 */ /* 0x000fc20000010000 */
[----:B------:R-:W-:Y:S01]  /*3390*/  FFMA.FTZ R62, R27, UR48, -R53 ;  /* 0x000000301b3e7c23 */ /* 0x000fe20008010835 */
[----:B------:R0:W1:Y:S01]  /*33a0*/  MUFU.EX2 R21, R96 ;  /* 0x0000006000157308 */ /* 0x0000620000000800 */
[----:B---3--:R-:W-:-:S01]  /*33b0*/  FADD.FTZ R27, R91, R26 ;  /* 0x0000001a5b1b7221 */ /* 0x008fc20000010000 */
[C---:B-----5:R-:W-:Y:S01]  /*33c0*/  FADD.FTZ R86, R24.reuse, R83 ;  /* 0x0000005318567221 */ /* 0x060fe20000010000 */
[----:B------:R-:W-:-:S04]  /*33d0*/  F2FP.SATFINITE.E4M3.F32.PACK_AB_MERGE_C R136, R24, R15, RZ ;  /* 0x0000000f1888723e */ /* 0x000fc800048070ff */
[----:B------:R-:W-:Y:S01]  /*33e0*/  F2FP.SATFINITE.E4M3.F32.PACK_AB_MERGE_C R136, R20, R13, R136 ;  /* 0x0000000d1488723e */ /* 0x000fe20004807088 */
[----:B------:R-:W2:Y:S01]  /*33f0*/  MUFU.EX2 R89, R89 ;  /* 0x0000005900597308 */ /* 0x000ea20000000800 */
[----:B0-----:R-:W-:-:S01]  /*3400*/  FFMA.FTZ R96, R103, UR48, -R53 ;  /* 0x0000003067607c23 */ /* 0x001fc20008010835 */
[----:B----4-:R-:W-:Y:S01]  /*3410*/  FADD.FTZ R100, R94, R27 ;  /* 0x0000001b5e647221 */ /* 0x010fe20000010000 */
[----:B------:R-:W-:-:S01]  /*3420*/  FFMA.FTZ R53, R77, UR48, -R53 ;  /* 0x000000304d357c23 */ /* 0x000fc20008010835 */
[----:B------:R-:W-:-:S04]  /*3430*/  F2FP.SATFINITE.E4M3.F32.PACK_AB_MERGE_C R137, R94, R91, RZ ;  /* 0x0000005b5e89723e */ /* 0x000fc800048070ff */
[----:B------:R-:W0:Y:S01]  /*3440*/  MUFU.EX2 R28, R28 ;  /* 0x0000001c001c7308 */ /* 0x000e220000000800 */
[----:B-1----:R-:W-:-:S01]  /*3450*/  FADD.FTZ R27, R21, R86 ;  /* 0x00000056151b7221 */ /* 0x002fc20000010000 */
[----:B------:R-:W-:-:S06]  /*3460*/  F2FP.SATFINITE.E4M3.F32.PACK_AB_MERGE_C R137, R88, R81, R137 ;  /* 0x000000515889723e */ /* 0x000fcc0004807089 */
        /* <DEDUP_REMOVED lines=12> */
[----:B------:R-:W-:Y:S02]  /*3530*/  IMAD.MOV.U32 R32, RZ, RZ, R55 ;  /* 0x000000ffff207224 */ /* 0x000fe400078e0037 */
[----:B------:R-:W-:Y:S01]  /*3540*/  FADD.FTZ R11, R29, R10 ;  /* 0x0000000a1d0b7221 */ /* 0x000fe20000010000 */
[----:B------:R-:W-:Y:S01]  /*3550*/  F2FP.SATFINITE.E4M3.F32.PACK_AB_MERGE_C R138, R28, R21, R25 ;  /* 0x000000151c8a723e */ /* 0x000fe20004807019 */
[----:B------:R-:W-:Y:S01]  /*3560*/  IMAD.MOV.U32 R28, RZ, RZ, R55 ;  /* 0x000000ffff1c7224 */ /* 0x000fe200078e0037 */
[----:B------:R-:W0:Y:S01]  /*3570*/  MUFU.EX2 R36, R36 ;  /* 0x0000002400247308 */ /* 0x000e220000000800 */
[----:B-1----:R-:W-:-:S01]  /*3580*/  FADD.FTZ R77, R96, R77 ;  /* 0x0000004d604d7221 */ /* 0x002fc20000010000 */
[----:B------:R-:W-:Y:S01]  /*3590*/  F2FP.SATFINITE.E4M3.F32.PACK_AB_MERGE_C R93, R96, R93, RZ ;  /* 0x0000005d605d723e */ /* 0x000fe200048070ff */
[----:B------:R-:W-:-:S03]  /*35a0*/  IMAD.MOV.U32 R25, RZ, RZ, R55 ;  /* 0x000000ffff197224 */ /* 0x000fc600078e0037 */
[----:B------:R-:W-:Y:S02]  /*35b0*/  F2FP.SATFINITE.E4M3.F32.PACK_AB_MERGE_C R139, R90, R89, R93 ;  /* 0x000000595a8b723e */ /* 0x000fe4000480705d */
        /* <DEDUP_REMOVED lines=19> */
[----:B------:R-:W-:Y:S01]  /*36f0*/  IMAD.MOV.U32 R29, RZ, RZ, R55 ;  /* 0x000000ffff1d7224 */ /* 0x000fe200078e0037 */
[----:B------:R-:W-:-:S02]  /*3700*/  MOV R33, R55 ;  /* 0x0000003700217202 */ /* 0x000fc40000000f00 */
[----:B------:R-:W-:Y:S02]  /*3710*/  F2FP.SATFINITE.E4M3.F32.PACK_AB_MERGE_C R141, R75, R74, R95 ;  /* 0x0000004a4b8d723e */ /* 0x000fe4000480705f */
[----:B------:R-:W1:Y:S01]  /*3720*/  MUFU.EX2 R79, R79 ;  /* 0x0000004f004f7308 */ /* 0x000e620000000800 */
[----:B--2---:R-:W-:-:S07]  /*3730*/  FADD.FTZ R24, R78, R15 ;  /* 0x0000000f4e187221 */ /* 0x004fce0000010000 */
[----:B------:R-:W2:Y:S01]  /*3740*/  MUFU.EX2 R82, R82 ;  /* 0x0000005200527308 */ /* 0x000ea20000000800 */
[----:B0-----:R-:W-:-:S04]  /*3750*/  FADD.FTZ R11, R44, R11 ;  /* 0x0000000b2c0b7221 */ /* 0x001fc80000010000 */
[----:B------:R-:W-:-:S03]  /*3760*/  FADD.FTZ R8, R30, R11 ;  /* 0x0000000b1e087221 */ /* 0x000fc60000010000 */
[----:B------:R-:W0:Y:S01]  /*3770*/  MUFU.EX2 R31, R31 ;  /* 0x0000001f001f7308 */ /* 0x000e220000000800 */
[----:B-1----:R-:W-:-:S01]  /*3780*/  FADD.FTZ R15, R79, R24 ;  /* 0x000000184f0f7221 */ /* 0x002fc20000010000 */
[----:B------:R-:W-:-:S06]  /*3790*/  IMAD.MOV.U32 R24, RZ, RZ, R55 ;  /* 0x000000ffff187224 */ /* 0x000fcc00078e0037 */
[----:B------:R-:W1:Y:S01]  /*37a0*/  MUFU.EX2 R34, R34 ;  /* 0x0000002200227308 */ /* 0x000e620000000800 */
[----:B--2---:R-:W-:-:S01]  /*37b0*/  FADD.FTZ R12, R82, R15 ;  /* 0x0000000f520c7221 */ /* 0x004fc20000010000 */
[----:B------:R-:W-:-:S03]  /*37c0*/  F2FP.SATFINITE.E4M3.F32.PACK_AB_MERGE_C R82, R41, R82, RZ ;  /* 0x000000522952723e */ /* 0x000fc600048070ff */
[----:B------:R-:W-:Y:S01]  /*37d0*/  FADD.FTZ R41, R41, R12 ;  /* 0x0000000c29297221 */ /* 0x000fe20000010000 */
[----:B------:R-:W-:Y:S02]  /*37e0*/  F2FP.SATFINITE.E4M3.F32.PACK_AB_MERGE_C R143, R79, R78, R82 ;  /* 0x0000004e4f8f723e */ /* 0x000fe40004807052 */
[----:B------:R-:W2:Y:S01]  /*37f0*/  MUFU.EX2 R4, R4 ;  /* 0x0000000400047308 */ /* 0x000ea20000000800 */
[C---:B0-----:R-:W-:Y:S01]  /*3800*/  F2FP.SATFINITE.E4M3.F32.PACK_AB_MERGE_C R30, R31.reuse, R30, RZ ;  /* 0x0000001e1f1e723e */ /* 0x041fe200048070ff */
[----:B------:R-:W-:-:S03]  /*3810*/  FADD.FTZ R31, R31, R8 ;  /* 0x000000081f1f7221 */ /* 0x000fc60000010000 */
[----:B------:R-:W-:Y:S01]  /*3820*/  F2FP.SATFINITE.E4M3.F32.PACK_AB_MERGE_C R142, R44, R37, R30 ;  /* 0x000000252c8e723e */ /* 0x000fe2000480701e */
[----:B------:R-:W-:Y:S02]  /*3830*/  IMAD.MOV.U32 R44, RZ, RZ, R55 ;  /* 0x000000ffff2c7224 */ /* 0x000fe400078e0037 */
[----:B------:R-:W0:Y:S01]  /*3840*/  MUFU.EX2 R59, R59 ;  /* 0x0000003b003b7308 */ /* 0x000e220000000800 */
[----:B-1----:R-:W-:-:S01]  /*3850*/  FADD.FTZ R8, R34, R31 ;  /* 0x0000001f22087221 */ /* 0x002fc20000010000 */
[--C-:B------:R-:W-:Y:S02]  /*3860*/  IMAD.MOV.U32 R37, RZ, RZ, R55.reuse ;  /* 0x000000ffff257224 */ /* 0x100fe400078e0037 */
[--C-:B------:R-:W-:Y:S02]  /*3870*/  IMAD.MOV.U32 R31, RZ, RZ, R55.reuse ;  /* 0x000000ffff1f7224 */ /* 0x100fe400078e0037 */
        /* <DEDUP_REMOVED lines=15> */
[--C-:B------:R-:W-:Y:S02]  /*3970*/  IMAD.MOV.U32 R38, RZ, RZ, R55.reuse ;  /* 0x000000ffff267224 */ /* 0x100fe400078e0037 */
        /* <DEDUP_REMOVED lines=9> */
[----:B------:R-:W-:-:S04]  /*3a10*/  IMAD.MOV.U32 R34, RZ, RZ, R55 ;  /* 0x000000ffff227224 */ /* 0x000fc800078e0037 */
        /* <DEDUP_REMOVED lines=17> */
[----:B------:R-:W-:Y:S01]  /*3b30*/  F2FP.SATFINITE.E4M3.F32.PACK_AB_MERGE_C R147, R27, R26, R13 ;  /* 0x0000001a1b93723e */ /* 0x000fe2000480700d */
[----:B------:R-:W-:Y:S01]  /*3b40*/  IMAD.MOV.U32 R27, RZ, RZ, R55 ;  /* 0x000000ffff1b7224 */ /* 0x000fe200078e0037 */
        /* <DEDUP_REMOVED lines=11> */
[----:B------:R2:W3:Y:S01]  /*3c00*/  MUFU.EX2 R9, R54 ;  /* 0x0000003600097308 */ /* 0x0004e20000000800 */
[----:B0-----:R-:W-:-:S07]  /*3c10*/  FADD.FTZ R4, R52, R7 ;  /* 0x0000000734047221 */ /* 0x001fce0000010000 */
[----:B------:R-:W0:Y:S01]  /*3c20*/  MUFU.EX2 R49, R49 ;  /* 0x0000003100317308 */ /* 0x000e220000000800 */
[C---:B-1----:R-:W-:Y:S01]  /*3c30*/  F2FP.SATFINITE.E4M3.F32.PACK_AB_MERGE_C R51, R64.reuse, R51, RZ ;  /* 0x000000334033723e */ /* 0x042fe200048070ff */
[----:B------:R-:W-:Y:S01]  /*3c40*/  FADD.FTZ R64, R64, R11 ;  /* 0x0000000b40407221 */ /* 0x000fe20000010000 */
[----:B--2---:R-:W-:Y:S02]  /*3c50*/  IMAD.MOV.U32 R54, RZ, RZ, R55 ;  /* 0x000000ffff367224 */ /* 0x004fe400078e0037 */
[----:B------:R-:W-:Y:S01]  /*3c60*/  F2FP.SATFINITE.E4M3.F32.PACK_AB_MERGE_C R148, R48, R43, R51 ;  /* 0x0000002b3094723e */ /* 0x000fe20004807033 */
[--C-:B------:R-:W-:Y:S02]  /*3c70*/  IMAD.MOV.U32 R51, RZ, RZ, R55.reuse ;  /* 0x000000ffff337224 */ /* 0x100fe400078e0037 */
[----:B------:R-:W1:Y:S01]  /*3c80*/  MUFU.EX2 R72, R72 ;  /* 0x0000004800487308 */ /* 0x000e620000000800 */
[C---:B---3--:R-:W-:Y:S01]  /*3c90*/  F2FP.SATFINITE.E4M3.F32.PACK_AB_MERGE_C R52, R9.reuse, R52, RZ ;  /* 0x000000340934723e */ /* 0x048fe200048070ff */
[----:B------:R-:W-:Y:S01]  /*3ca0*/  FADD.FTZ R9, R9, R4 ;  /* 0x0000000409097221 */ /* 0x000fe20000010000 */
[----:B------:R-:W-:-:S02]  /*3cb0*/  IMAD.MOV.U32 R48, RZ, RZ, R55 ;  /* 0x000000ffff307224 */ /* 0x000fc400078e0037 */
[----:B------:R-:W-:Y:S01]  /*3cc0*/  F2FP.SATFINITE.E4M3.F32.PACK_AB_MERGE_C R149, R5, R10, R52 ;  /* 0x0000000a0595723e */ /* 0x000fe20004807034 */
[----:B------:R-:W-:Y:S02]  /*3cd0*/  IMAD.MOV.U32 R52, RZ, RZ, R55 ;  /* 0x000000ffff347224 */ /* 0x000fe400078e0037 */
[----:B------:R-:W2:Y:S01]  /*3ce0*/  MUFU.EX2 R68, R68 ;  /* 0x0000004400447308 */ /* 0x000ea20000000800 */
[----:B0-----:R-:W-:-:S01]  /*3cf0*/  FADD.FTZ R7, R49, R64 ;  /* 0x0000004031077221 */ /* 0x001fc20000010000 */
[----:B------:R-:W-:-:S06]  /*3d00*/  IMAD.MOV.U32 R43, RZ, RZ, R55 ;  /* 0x000000ffff2b7224 */ /* 0x000fcc00078e0037 */
[----:B------:R-:W0:Y:S01]  /*3d10*/  MUFU.EX2 R73, R73 ;  /* 0x0000004900497308 */ /* 0x000e220000000800 */
[----:B-1----:R-:W-:-:S07]  /*3d20*/  FADD.FTZ R4, R72, R9 ;  /* 0x0000000948047221 */ /* 0x002fce0000010000 */
[----:B------:R-:W-:Y:S01]  /*3d30*/  MUFU.EX2 R45, R45 ;  /* 0x0000002d002d7308 */ /* 0x000fe20000000800 */
[----:B--2---:R-:W-:-:S07]  /*3d40*/  FADD.FTZ R8, R68, R7 ;  /* 0x0000000744087221 */ /* 0x004fce0000010000 */
[----:B------:R-:W1:Y:S01]  /*3d50*/  MUFU.EX2 R46, R46 ;  /* 0x0000002e002e7308 */ /* 0x000e620000000800 */
[----:B0-----:R-:W-:-:S07]  /*3d60*/  FADD.FTZ R5, R73, R4 ;  /* 0x0000000449057221 */ /* 0x001fce0000010000 */
[----:B------:R-:W0:Y:S08]  /*3d70*/  MUFU.EX2 R76, R76 ;  /* 0x0000004c004c7308 */ /* 0x000e300000000800 */
[----:B------:R-:W2:Y:S01]  /*3d80*/  MUFU.EX2 R53, R53 ;  /* 0x0000003500357308 */ /* 0x000ea20000000800 */
[----:B-1----:R-:W-:Y:S01]  /*3d90*/  F2FP.SATFINITE.E4M3.F32.PACK_AB_MERGE_C R7, R46, R45, RZ ;  /* 0x0000002d2e07723e */ /* 0x002fe200048070ff */
[----:B------:R-:W-:-:S03]  /*3da0*/  FADD.FTZ R45, R45, R8 ;  /* 0x000000082d2d7221 */ /* 0x000fc60000010000 */
[----:B------:R-:W-:Y:S01]  /*3db0*/  F2FP.SATFINITE.E4M3.F32.PACK_AB_MERGE_C R150, R68, R49, R7 ;  /* 0x000000314496723e */ /* 0x000fe20004807007 */
[----:B------:R-:W-:Y:S02]  /*3dc0*/  IMAD.MOV.U32 R49, RZ, RZ, R55 ;  /* 0x000000ffff317224 */ /* 0x000fe400078e0037 */
[----:B0-----:R-:W-:Y:S01]  /*3dd0*/  FADD.FTZ R4, R76, R5 ;  /* 0x000000054c047221 */ /* 0x001fe20000010000 */
[----:B------:R-:W-:-:S01]  /*3de0*/  FADD.FTZ R5, R46, R45 ;  /* 0x0000002d2e057221 */ /* 0x000fc20000010000 */
[--C-:B------:R-:W-:Y:S02]  /*3df0*/  IMAD.MOV.U32 R46, RZ, RZ, R55.reuse ;  /* 0x000000ffff2e7224 */ /* 0x100fe400078e0037 */
[----:B------:R-:W-:Y:S01]  /*3e00*/  IMAD.MOV.U32 R45, RZ, RZ, R55 ;  /* 0x000000ffff2d7224 */ /* 0x000fe200078e0037 */
[C---:B--2---:R-:W-:Y:S01]  /*3e10*/  F2FP.SATFINITE.E4M3.F32.PACK_AB_MERGE_C R9, R53.reuse, R76, RZ ;  /* 0x0000004c3509723e */ /* 0x044fe200048070ff */
[----:B------:R-:W-:-:S01]  /*3e20*/  FADD.FTZ R4, R53, R4 ;  /* 0x0000000435047221 */ /* 0x000fc20000010000 */
[----:B------:R-:W-:-:S02]  /*3e30*/  IMAD.MOV.U32 R53, RZ, RZ, R55 ;  /* 0x000000ffff357224 */ /* 0x000fc400078e0037 */
[----:B------:R-:W-:Y:S01]  /*3e40*/  F2FP.SATFINITE.E4M3.F32.PACK_AB_MERGE_C R151, R73, R72, R9 ;  /* 0x000000484997723e */ /* 0x000fe20004807009 */
[----:B------:R-:W-:Y:S06]  /*3e50*/  @!P1 BRA `(.L_x_13273) ;  /* 0x0000002000ec9947 */ /* 0x000fec0003800000 */
[----:B------:R-:W-:Y:S01]  /*3e60*/  VIADD R22, R22, 0xfffffffe ;  /* 0xfffffffe16167836 */ /* 0x000fe20000000000 */
[----:B------:R-:W-:Y:S01]  /*3e70*/  CS2R R54, SRZ ;  /* 0x0000000000367805 */ /* 0x000fe2000001ff00 */
[----:B------:R-:W-:Y:S01]  /*3e80*/  IMAD.MOV.U32 R9, RZ, RZ, R6 ;  /* 0x000000ffff097224 */ /* 0x000fe200078e0006 */
[----:B------:R-:W-:Y:S01]  /*3e90*/  CS2R R52, SRZ ;  /* 0x0000000000347805 */ /* 0x000fe2000001ff00 */
[----:B------:R-:W-:Y:S01]  /*3ea0*/  IMAD.MOV.U32 R7, RZ, RZ, R3 ;  /* 0x000000ffff077224 */ /* 0x000fe200078e0003 */
        /* <DEDUP_REMOVED lines=14> */
[----:B------:R-:W-:Y:S01]  /*3f90*/  UMOV UR20, UR41 ;  /* 0x0000002900147c82 */ /* 0x000fe20008000000 */
[----:B------:R-:W-:-:S05]  /*3fa0*/  UMOV UR19, UR42 ;  /* 0x0000002a00137c82 */ /* 0x000fca0008000000 */
.L_x_13284:
[----:B------:R-:W-:-:S04]  /*3fb0*/  UISETP.NE.AND UP0, UPT, UR19, 0x1, UPT ;  /* 0x000000011300788c */ /* 0x000fc8000bf05270 */
[----:B------:R-:W-:-:S04]  /*3fc0*/  USEL UR41, URZ, 0x1, UP0 ;  /* 0x000000013f297887 */ /* 0x000fc80008000000 */
[----:B------:R-:W-:Y:S01]  /*3fd0*/  ULOP3.LUT UR41, UR20, UR41, URZ, 0x3c, !UPT ;  /* 0x0000002914297292 */ /* 0x000fe2000f8e3c3f */
[----:B------:R-:W-:Y:S11]  /*3fe0*/  @!P0 BRA `(.L_x_13274) ;  /* 0x0000000000048947 */ /* 0x000ff60003800000 */
[----:B------:R-:W-:Y:S01]  /*3ff0*/  BPT.TRAP 0x1 ;  /* 0x000000040000795c */ /* 0x000fe20000300000 */
.L_x_13274:
        /* <DEDUP_REMOVED lines=12> */
.L_x_13275:
[----:B-1----:R-:W-:Y:S05]  /*40c0*/  @P1 BRA `(.L_x_13276) ;  /* 0x0000000000081947 */ /* 0x002fea0003800000 */
[----:B------:R-:W1:Y:S02]  /*40d0*/  SYNCS.PHASECHK.TRANS64.TRYWAIT P1, [UR17+0x13230], R3 ;  /* 0x01323003ff0075a7 */ /* 0x000e640008020151 */
[----:B-1----:R-:W-:Y:S05]  /*40e0*/  @!P1 BRA `(.L_x_13277) ;  /* 0x000000ac00449947 */ /* 0x002fea0003800000 */
.L_x_13276:
        /* <DEDUP_REMOVED lines=64> */
.L_x_13278:
[----:B------:R-:W-:Y:S01]  /*44f0*/  ULEA UR9, UR19, UR18, 0x3 ;  /* 0x0000001213097291 */ /* 0x000fe2000f8e183f */
[----:B01----:R-:W-:-:S04]  /*4500*/  MOV R3, UR20 ;  /* 0x0000001400037c02 */ /* 0x003fc80008000f00 */
[----:B------:R-:W-:-:S04]  /*4510*/  SHF.L.U32 R3, R3, 0x1f, RZ ;  /* 0x0000001f03037819 */ /* 0x000fc800000006ff */
[----:B------:R0:W1:Y:S01]  /*4520*/  SYNCS.PHASECHK.TRANS64.TRYWAIT P1, [UR9+0x13250], R3 ;  /* 0x01325003ff0075a7 */ /* 0x0000620008020149 */
[----:B------:R-:W-:Y:S05]  /*4530*/  @!P0 BRA `(.L_x_13279) ;  /* 0x0000000000048947 */ /* 0x000fea0003800000 */
[----:B------:R-:W-:Y:S01]  /*4540*/  BPT.TRAP 0x1 ;  /* 0x000000040000795c */ /* 0x000fe20000300000 */
.L_x_13279:
[----:B-1----:R-:W-:Y:S05]  /*4550*/  @P1 BRA `(.L_x_13280) ;  /* 0x0000000000081947 */ /* 0x002fea0003800000 */
[----:B------:R-:W1:Y:S02]  /*4560*/  SYNCS.PHASECHK.TRANS64.TRYWAIT P1, [UR9+0x13250], R3 ;  /* 0x01325003ff0075a7 */ /* 0x000e640008020149 */
[----:B-1----:R-:W-:Y:S05]  /*4570*/  @!P1 BRA `(.L_x_13281) ;  /* 0x000000a800389947 */ /* 0x002fea0003800000 */
.L_x_13280:
        /* <DEDUP_REMOVED lines=28> */
[----:B------:R-:W-:Y:S03]  /*4740*/  QGMMA.64x64x32.F32.E4M3.E4M3 R24, R148, gdesc[UR4], R24, gsb0 ;  /* 0x00e0000494187df3 */ /* 0x000fe60008000818 */
[----:B------:R-:W-:Y:S02]  /*4750*/  WARPGROUP.DEPBAR.LE gsb0, 0x0 ;  /* 0x00008000000079c5 */ /* 0x000fe40000010000 */
[----:B------:R-:W-:Y:S05]  /*4760*/  @!P0 BRA `(.L_x_13282) ;  /* 0x0000000000048947 */ /* 0x000fea0003800000 */
[----:B------:R-:W-:Y:S01]  /*4770*/  BPT.TRAP 0x1 ;  /* 0x000000040000795c */ /* 0x000fe20000300000 */
.L_x_13282:
        /* <DEDUP_REMOVED lines=96> */
[----:B------:R0:W-:Y:S01]  /*4d80*/  MUFU.EX2 R8, R14 ;  /* 0x0000000e00087308 */ /* 0x0001e20000000800 */
[----:B------:R-:W-:Y:S01]  /*4d90*/  FMUL.FTZ R7, R7, UR48 ;  /* 0x0000003007077c20 */ /* 0x000fe20008410000 */
[--C-:B------:R-:W-:Y:S01]  /*4da0*/  FFMA.FTZ R10, R121, UR48, -R9.reuse ;  /* 0x00000030790a7c23 */ /* 0x100fe20008010809 */
[----:B------:R-:W-:Y:S02]  /*4db0*/  IMAD.U32 R121, RZ, RZ, UR48 ;  /* 0x00000030ff797e24 */ /* 0x000fe4000f8e00ff */
        /* <DEDUP_REMOVED lines=243> */
.L_x_13283:
[----:B------:R-:W-:Y:S01]  /*5cf0*/  UIADD3 UR6, UR9, 0x13260, URZ ;  /* 0x0001326009067890 */ /* 0x000fe2000fffe03f */
[----:B------:R-:W-:Y:S01]  /*5d00*/  ISETP.GT.AND P1, PT, R22, RZ, PT ;  /* 0x000000ff1600720c */ /* 0x000fe20003f24270 */
        /* <DEDUP_REMOVED lines=78> */
[----:B------:R-:W-:Y:S01]  /*61f0*/  F2FP.SATFINITE.E4M3.F32.PACK_AB_MERGE_C R151, R67, R66, R69 ;  /* 0x000000424397723e */ /* 0x000fe20004807045 */
[----:B------:R-:W-:Y:S06]  /*6200*/  @P1 BRA `(.L_x_13284) ;  /* 0xffffffdc00681947 */ /* 0x000fec000383ffff */
.L_x_13273:
[----:B------:R-:W-:Y:S06]  /*6210*/  BAR.ARV 0x8, 0x200 ;  /* 0x0208000000007b1d */ /* 0x000fec0000002000 */
[----:B------:R-:W-:Y:S05]  /*6220*/  @!P0 BRA `(.L_x_13285) ;  /* 0x0000000000048947 */ /* 0x000fea0003800000 */
[----:B------:R-:W-:Y:S01]  /*6230*/  BPT.TRAP 0x1 ;  /* 0x000000040000795c */ /* 0x000fe20000300000 */
.L_x_13285:
        /* <DEDUP_REMOVED lines=9> */
.L_x_13286:
[----:B-1----:R-:W-:Y:S05]  /*62d0*/  @P1 BRA `(.L_x_13287) ;  /* 0x0000000000081947 */ /* 0x002fea0003800000 */
[----:B------:R-:W1:Y:S02]  /*62e0*/  SYNCS.PHASECHK.TRANS64.TRYWAIT P1, [UR14+0x13250], R0 ;  /* 0x01325000ff0075a7 */ /* 0x000e64000802014e */
[----:B-1----:R-:W-:Y:S05]  /*62f0*/  @!P1 BRA `(.L_x_13288) ;  /* 0x0000008800f09947 */ /* 0x002fea0003800000 */
.L_x_13287:
        /* <DEDUP_REMOVED lines=13> */
[----:B------:R-:W-:Y:S01]  /*63d0*/  @UP0 UIMAD.WIDE.U32 UR8, UR45, UR10, URZ ;  /* 0x0000000a2d0802a5 */ /* 0x000fe2000f8e003f */
[----:B------:R-:W-:Y:S01]  /*63e0*/  @UP0 ULDC.64 UR12, c[0x0][0x9d0] ;  /* 0x00027400000c0ab9 */ /* 0x000fe20000000a00 */
[----:B------:R-:W-:Y:S02]  /*63f0*/  UIMAD UR10, UR42, 0x280, UR7 ;  /* 0x000002802a0a78a4 */ /* 0x000fe4000f8e0207 */
[----:B------:R-:W-:Y:S02]  /*6400*/  @UP0 UIMAD UR6, UR45, UR11, UR6 ;  /* 0x0000000b2d0602a4 */ /* 0x000fe4000f8e0206 */
[----:B------:R-:W-:-:S02]  /*6410*/  @UP0 UIMAD UR7, UR16, UR12, URZ ;  /* 0x0000000c100702a4 */ /* 0x000fc4000f8e023f */
[----:B------:R-:W-:Y:S02]  /*6420*/  @UP0 UIADD3 UR9, UR9, UR6, URZ ;  /* 0x0000000609090290 */ /* 0x000fe4000fffe03f */
[----:B------:R-:W-:Y:S01]  /*6430*/  @UP0 UIMAD UR11, UR50, UR13, UR7 ;  /* 0x0000000d320b02a4 */ /* 0x000fe2000f8e0207 */
[----:B------:R-:W-:Y:S02]  /*6440*/  UMOV UR6, UR10 ;  /* 0x0000000a00067c82 */ /* 0x000fe40008000000 */
[----:B------:R-:W-:Y:S02]  /*6450*/  UMOV UR7, 0xc0000010 ;  /* 0xc000001000077882 */ /* 0x000fe40000000000 */
[----:B------:R-:W-:Y:S01]  /*6460*/  QGMMA.64x64x32.F32.E4M3.E4M3 R24, R152, gdesc[UR4], R24, gsb0 ;  /* 0x00e0000498187df3 */ /* 0x000fe20008000818 */
[----:B------:R-:W-:-:S04]  /*6470*/  @UP0 UIMAD.WIDE.U32 UR6, UR50, UR12, UR8 ;  /* 0x0000000c320602a5 */ /* 0x000fc8000f8e0008 */
[----:B------:R-:W-:Y:S02]  /*6480*/  @UP0 UIADD3 UR7, UR7, UR11, URZ ;  /* 0x0000000b07070290 */ /* 0x000fe4000fffe03f */
[----:B------:R-:W-:-:S04]  /*6490*/  @UP0 ULEA UR4, UP1, UR6, UR4, 0x2 ;  /* 0x0000000406040291 */ /* 0x000fc8000f82103f */
[----:B------:R-:W-:Y:S02]  /*64a0*/  @UP0 ULEA.HI.X UR5, UR6, UR5, UR7, 0x2, UP1 ;  /* 0x0000000506050291 */ /* 0x000fe400088f1407 */
[----:B------:R-:W-:-:S04]  /*64b0*/  IMAD.U32 R8, RZ, RZ, UR4 ;  /* 0x00000004ff087e24 */ /* 0x000fc8000f8e00ff */
[----:B------:R-:W-:Y:S01]  /*64c0*/  IMAD.U32 R9, RZ, RZ, UR5 ;  /* 0x00000005ff097e24 */ /* 0x000fe2000f8e00ff */
[----:B------:R-:W-:-:S04]  /*64d0*/  UIADD3 UR4, UR10, 0x80, URZ ;  /* 0x000000800a047890 */ /* 0x000fc8000fffe03f */
[----:B------:R1:W2:Y:S01]  /*64e0*/  @P1 LDG.E R7, desc[UR52][R8.64] ;  /* 0x0000003408071981 */ /* 0x0002a2000c1e1900 */
[----:B------:R-:W-:Y:S02]  /*64f0*/  UMOV UR7, 0xc0000010 ;  /* 0xc000001000077882 */ /* 0x000fe40000000000 */
[----:B------:R-:W-:Y:S01]  /*6500*/  UMOV UR6, UR4 ;  /* 0x0000000400067c82 */ /* 0x000fe20008000000 */
[----:B------:R-:W-:Y:S02]  /*6510*/  WARPGROUP.DEPBAR.LE gsb0, 0x0 ;  /* 0x00008000000079c5 */ /* 0x000fe40000010000 */
[----:B------:R-:W-:-:S06]  /*6520*/  WARPGROUP.ARRIVE ;  /* 0x00000000000079c5 */ /* 0x000fcc0000000000 */
[----:B------:R-:W-:Y:S01]  /*6530*/  QGMMA.64x64x32.F32.E4M3.E4M3 R24, R136, gdesc[UR4], R24, gsb0 ;  /* 0x00e0000488187df3 */ /* 0x000fe20008000818 */
[----:B------:R-:W-:Y:S01]  /*6540*/  UIADD3 UR4, UR10, 0x100, URZ ;  /* 0x000001000a047890 */ /* 0x000fe2000fffe03f */
[----:B------:R-:W-:-:S06]  /*6550*/  UMOV UR7, 0xc0000010 ;  /* 0xc000001000077882 */ /* 0x000fcc0000000000 */
[----:B------:R-:W-:Y:S01]  /*6560*/  UMOV UR6, UR4 ;  /* 0x0000000400067c82 */ /* 0x000fe20008000000 */
[----:B------:R-:W-:Y:S02]  /*6570*/  WARPGROUP.DEPBAR.LE gsb0, 0x0 ;  /* 0x00008000000079c5 */ /* 0x000fe40000010000 */
[----:B------:R-:W-:-:S06]  /*6580*/  WARPGROUP.ARRIVE ;  /* 0x00000000000079c5 */ /* 0x000fcc0000000000 */
[----:B------:R-:W-:Y:S01]  /*6590*/  QGMMA.64x64x32.F32.E4M3.E4M3 R24, R140, gdesc[UR4], R24, gsb0 ;  /* 0x00e000048c187df3 */ /* 0x000fe20008000818 */
[----:B------:R-:W-:Y:S01]  /*65a0*/  UIADD3 UR4, UR10, 0x180, URZ ;  /* 0x000001800a047890 */ /* 0x000fe2000fffe03f */
[----:B------:R-:W-:-:S06]  /*65b0*/  UMOV UR7, 0xc0000010 ;  /* 0xc000001000077882 */ /* 0x000fcc0000000000 */
[----:B------:R-:W-:Y:S01]  /*65c0*/  UMOV UR6, UR4 ;  /* 0x0000000400067c82 */ /* 0x000fe20008000000 */
[----:B0-----:R-:W0:Y:S04]  /*65d0*/  SHFL.BFLY PT, R0, R5, 0x2, 0x1f ;  /* 0x0c401f0005007f89 */ /* 0x001e2800000e0000 */
[----:B------:R-:W3:Y:S01]  /*65e0*/  SHFL.BFLY PT, R11, R4, 0x2, 0x1f ;  /* 0x0c401f00040b7f89 */ /* 0x000ee200000e0000 */
[----:B------:R-:W-:Y:S02]  /*65f0*/  WARPGROUP.DEPBAR.LE gsb0, 0x0 ;  /* 0x00008000000079c5 */ /* 0x000fe40000010000 */
[----:B------:R-:W-:-:S06]  /*6600*/  WARPGROUP.ARRIVE ;  /* 0x00000000000079c5 */ /* 0x000fcc0000000000 */
[----:B------:R-:W-:Y:S01]  /*6610*/  QGMMA.64x64x32.F32.E4M3.E4M3 R24, R144, gdesc[UR4], R24, gsb0 ;  /* 0x00e0000490187df3 */ /* 0x000fe20008000818 */
[----:B0-----:R-:W-:-:S01]  /*6620*/  FADD.FTZ R0, R0, R5 ;  /* 0x0000000500007221 */ /* 0x001fc20000010000 */
[----:B------:R-:W-:Y:S01]  /*6630*/  UIADD3 UR10, UR10, 0x200, URZ ;  /* 0x000002000a0a7890 */ /* 0x000fe2000fffe03f */
[----:B---3--:R-:W-:-:S01]  /*6640*/  FADD.FTZ R11, R11, R4 ;  /* 0x000000040b0b7221 */ /* 0x008fc20000010000 */
[----:B------:R-:W-:Y:S02]  /*6650*/  UMOV UR11, 0xc0000010 ;  /* 0xc0000010000b7882 */ /* 0x000fe40000000000 */
[----:B-1----:R-:W0:Y:S04]  /*6660*/  SHFL.BFLY PT, R9, R0, 0x1, 0x1f ;  /* 0x0c201f0000097f89 */ /* 0x002e2800000e0000 */
[----:B------:R-:W1:Y:S01]  /*6670*/  SHFL.BFLY PT, R8, R11, 0x1, 0x1f ;  /* 0x0c201f000b087f89 */ /* 0x000e6200000e0000 */
[----:B0-----:R-:W-:-:S01]  /*6680*/  FADD.FTZ R10, R0, R9 ;  /* 0x00000009000a7221 */ /* 0x001fc20000010000 */
[----:B-1----:R-:W-:-:S04]  /*6690*/  FADD.FTZ R13, R11, R8 ;  /* 0x000000080b0d7221 */ /* 0x002fc80000010000 */
[C---:B------:R-:W-:Y:S01]  /*66a0*/  FSETP.NE.FTZ.AND P1, PT, R10.reuse, RZ, PT ;  /* 0x000000ff0a00720b */ /* 0x040fe20003f35000 */
[----:B------:R-:W-:Y:S01]  /*66b0*/  FMUL.FTZ R5, R10, 0.00390625 ;  /* 0x3b8000000a057820 */ /* 0x000fe20000410000 */
[----:B------:R-:W-:Y:S01]  /*66c0*/  FMUL.FTZ R14, R13, 0.00390625 ;  /* 0x3b8000000d0e7820 */ /* 0x000fe20000410000 */
[----:B------:R-:W-:Y:S01]  /*66d0*/  IMAD.MOV.U32 R8, RZ, RZ, RZ ;  /* 0x000000ffff087224 */ /* 0x000fe200078e00ff */
        /* <DEDUP_REMOVED lines=19> */
[----:B--2---:R-:W-:Y:S01]  /*6810*/  FMUL.FTZ R8, R8, R7 ;  /* 0x0000000708087220 */ /* 0x004fe20000410000 */
[----:B------:R-:W-:Y:S01]  /*6820*/  @P2 FFMA.FTZ R4, R10, R3, R5 ;  /* 0x000000030a042223 */ /* 0x000fe20000010005 */
[----:B------:R-:W-:-:S01]  /*6830*/  @P3 FFMA.FTZ R0, R20, R6, R9 ;  /* 0x0000000614003223 */ /* 0x000fc20000010009 */
[----:B---3--:R-:W-:Y:S01]  /*6840*/  FMUL.FTZ R7, R12, R7 ;  /* 0x000000070c077220 */ /* 0x008fe20000410000 */
[----:B------:R-:W-:-:S02]  /*6850*/  WARPGROUP.DEPBAR.LE gsb0, 0x0 ;  /* 0x00008000000079c5 */ /* 0x000fc40000010000 */
[----:B------:R-:W-:Y:S05]  /*6860*/  @!P0 BRA `(.L_x_13289) ;  /* 0x0000000000048947 */ /* 0x000fea0003800000 */
[----:B------:R-:W-:Y:S01]  /*6870*/  BPT.TRAP 0x1 ;  /* 0x000000040000795c */ /* 0x000fe20000300000 */
.L_x_13289:
        /* <DEDUP_REMOVED lines=42> */
.L_x_13265:
        /* <DEDUP_REMOVED lines=12> */
[----:B------:R-:W2:Y:S01]  /*6be0*/  LDL R38, [R1] ;  /* 0x0000000001267983 */ /* 0x000ea20000100800 */
[----:B------:R-:W1:Y:S01]  /*6bf0*/  S2R R28, SR_SWINHI ;  /* 0x00000000001c7919 */ /* 0x000e620000002f00 */
        /* <DEDUP_REMOVED lines=11> */
[----:B------:R-:W-:Y:S01]  /*6cb0*/  F2FP.BF16.F32.PACK_AB R11, R11, R14 ;  /* 0x0000000e0b0b723e */ /* 0x000fe200000010ff */
[----:B0-----:R-:W-:Y:S01]  /*6cc0*/  IMAD.SHL.U32 R6, R39, 0x4, RZ ;  /* 0x0000000427067824 */ /* 0x001fe200078e00ff */
[----:B------:R-:W-:Y:S02]  /*6cd0*/  F2FP.BF16.F32.PACK_AB R56, R33, R56 ;  /* 0x000000382138723e */ /* 0x000fe400000010ff */
[----:B------:R-:W-:Y:S02]  /*6ce0*/  F2FP.BF16.F32.PACK_AB R61, R61, R62 ;  /* 0x0000003e3d3d723e */ /* 0x000fe400000010ff */
[----:B------:R-:W-:Y:S02]  /*6cf0*/  F2FP.BF16.F32.PACK_AB R60, R59, R60 ;  /* 0x0000003c3b3c723e */ /* 0x000fe400000010ff */
[----:B------:R-:W-:Y:S01]  /*6d00*/  F2FP.BF16.F32.PACK_AB R57, R57, R58 ;  /* 0x0000003a3939723e */ /* 0x000fe200000010ff */
[----:B------:R-:W-:Y:S01]  /*6d10*/  BAR.SYNC.DEFER_BLOCKING 0x1, 0x180 ;  /* 0x0046000000007b1d */ /* 0x000fe20000010000 */
[----:B------:R-:W-:-:S04]  /*6d20*/  LOP3.LUT R6, R6, 0xc, RZ, 0xc0, !PT ;  /* 0x0000000c06067812 */ /* 0x000fc800078ec0ff */
[----:B------:R-:W-:Y:S01]  /*6d30*/  IADD3 R6, P0, R6, UR6, RZ ;  /* 0x0000000606067c10 */ /* 0x000fe2000ff1e0ff */
[----:B------:R-:W-:Y:S01]  /*6d40*/  UMOV UR4, URZ ;  /* 0x0000003f00047c82 */ /* 0x000fe20008000000 */
[----:B------:R-:W-:Y:S01]  /*6d50*/  USHF.R.S32.HI UR17, URZ, 0x1f, UR49 ;  /* 0x0000001f3f117899 */ /* 0x000fe20008011431 */
[----:B------:R-:W-:Y:S02]  /*6d60*/  ULDC.64 UR8, c[0x0][0xb90] ;  /* 0x0002e40000087ab9 */ /* 0x000fe40000000a00 */
[----:B------:R-:W-:Y:S01]  /*6d70*/  IMAD.X R7, RZ, RZ, UR7, P0 ;  /* 0x00000007ff077e24 */ /* 0x000fe200080e06ff */
[----:B------:R-:W-:Y:S01]  /*6d80*/  ULDC.64 UR6, c[0x0][0xc00] ;  /* 0x0003000000067ab9 */ /* 0x000fe20000000a00 */
[----:B------:R-:W-:Y:S01]  /*6d90*/  ULDC.64 UR12, c[0x0][0xc08] ;  /* 0x00030200000c7ab9 */ /* 0x000fe20000000a00 */
[----:B------:R-:W-:Y:S02]  /*6da0*/  ULDC.64 UR14, c[0x0][0xb98] ;  /* 0x0002e600000e7ab9 */ /* 0x000fe40000000a00 */
[----:B------:R0:W3:Y:S01]  /*6db0*/  LDG.E.CONSTANT R22, desc[UR52][R6.64] ;  /* 0x0000003406167981 */ /* 0x0000e2000c1e9900 */
[----:B------:R-:W-:-:S04]  /*6dc0*/  UISETP.NE.U32.AND UP0, UPT, UR6, URZ, UPT ;  /* 0x0000003f0600728c */ /* 0x000fc8000bf05070 */
[----:B------:R-:W-:-:S03]  /*6dd0*/  UISETP.NE.AND.EX UP0, UPT, UR7, URZ, UPT, UP0 ;  /* 0x0000003f0700728c */ /* 0x000fc6000bf05300 */
[----:B------:R-:W-:Y:S01]  /*6de0*/  ULDC.64 UR6, c[0x0][0xc00] ;  /* 0x0003000000067ab9 */ /* 0x000fe20000000a00 */
[----:B0-----:R-:W-:Y:S01]  /*6df0*/  LOP3.LUT P0, R6, R39, 0x3, RZ, 0xc0, !PT ;  /* 0x0000000327067812 */ /* 0x001fe2000780c0ff */
[----:B------:R-:W-:-:S03]  /*6e00*/  UIMAD.WIDE UR6, UR45, 0x4, UR6 ;  /* 0x000000042d0678a5 */ /* 0x000fc6000f8e0206 */
[----:B------:R-:W-:Y:S02]  /*6e10*/  ISETP.EQ.OR P0, PT, R6, 0x3, !P0 ;  /* 0x000000030600780c */ /* 0x000fe40004702670 */
[----:B------:R-:W-:Y:S02]  /*6e20*/  MOV R6, R3 ;  /* 0x0000000300067202 */ /* 0x000fe40000000f00 */
[----:B-1----:R-:W-:Y:S02]  /*6e30*/  MOV R7, R28 ;  /* 0x0000001c00077202 */ /* 0x002fe40000000f00 */
        /* <DEDUP_REMOVED lines=16> */
[----:B--2---:R-:W-:-:S03]  /*6f40*/  IMAD.WIDE R8, R38, 0x2, R6 ;  /* 0x0000000226087825 */ /* 0x004fc600078e0206 */
[C---:B------:R-:W-:Y:S02]  /*6f50*/  LOP3.LUT R5, R8.reuse, 0x380, RZ, 0xc0, !PT ;  /* 0x0000038008057812 */ /* 0x040fe400078ec0ff */
[C---:B------:R-:W-:Y:S02]  /*6f60*/  IADD3 R12, P3, R8.reuse, 0x20, RZ ;  /* 0x00000020080c7810 */ /* 0x040fe40007f7e0ff */
[----:B------:R-:W-:Y:S02]  /*6f70*/  IADD3 R41, P2, R8, 0x40, RZ ;  /* 0x0000004008297810 */ /* 0x000fe40007f5e0ff */
[----:B------:R-:W-:Y:S01]  /*6f80*/  SHF.R.U64 R5, R5, 0x3, RZ ;  /* 0x0000000305057819 */ /* 0x000fe200000012ff */
[--C-:B------:R-:W-:Y:S01]  /*6f90*/  IMAD.X R15, RZ, RZ, R9.reuse, P3 ;  /* 0x000000ffff0f7224 */ /* 0x100fe200018e0609 */
[----:B------:R-:W-:Y:S01]  /*6fa0*/  LOP3.LUT R10, R12, 0x380, RZ, 0xc0, !PT ;  /* 0x000003800c0a7812 */ /* 0x000fe200078ec0ff */
[----:B------:R-:W-:Y:S01]  /*6fb0*/  IMAD.X R13, RZ, RZ, R9, P2 ;  /* 0x000000ffff0d7224 */ /* 0x000fe200010e0609 */
[----:B------:R-:W-:-:S02]  /*6fc0*/  IADD3 R43, P1, R8, 0x60, RZ ;  /* 0x00000060082b7810 */ /* 0x000fc40007f3e0ff */
[----:B------:R-:W-:Y:S02]  /*6fd0*/  LOP3.LUT R8, R5, R8, RZ, 0x3c, !PT ;  /* 0x0000000805087212 */ /* 0x000fe400078e3cff */
[----:B------:R-:W-:Y:S01]  /*6fe0*/  LOP3.LUT R14, R41, 0x380, RZ, 0xc0, !PT ;  /* 0x00000380290e7812 */ /* 0x000fe200078ec0ff */
[----:B------:R-:W-:Y:S01]  /*6ff0*/  IMAD.X R11, RZ, RZ, R9, P1 ;  /* 0x000000ffff0b7224 */ /* 0x000fe200008e0609 */
[----:B------:R-:W-:Y:S02]  /*7000*/  SHF.R.U64 R5, R10, 0x3, RZ ;  /* 0x000000030a057819 */ /* 0x000fe400000012ff */
[----:B------:R-:W-:Y:S02]  /*7010*/  LOP3.LUT R20, R43, 0x380, RZ, 0xc0, !PT ;  /* 0x000003802b147812 */ /* 0x000fe400078ec0ff */
[----:B------:R-:W-:Y:S02]  /*7020*/  SHF.R.U64 R10, R14, 0x3, RZ ;  /* 0x000000030e0a7819 */ /* 0x000fe400000012ff */
[----:B------:R-:W-:-:S02]  /*7030*/  LOP3.LUT R14, R5, R12, RZ, 0x3c, !PT ;  /* 0x0000000c050e7212 */ /* 0x000fc400078e3cff */
[----:B------:R-:W-:Y:S02]  /*7040*/  SHF.R.U64 R20, R20, 0x3, RZ ;  /* 0x0000000314147819 */ /* 0x000fe400000012ff */
[----:B------:R-:W-:Y:S02]  /*7050*/  LOP3.LUT R12, R10, R41, RZ, 0x3c, !PT ;  /* 0x000000290a0c7212 */ /* 0x000fe400078e3cff */
[----:B------:R-:W-:Y:S02]  /*7060*/  LOP3.LUT R10, R20, R43, RZ, 0x3c, !PT ;  /* 0x0000002b140a7212 */ /* 0x000fe400078e3cff */
[----:B------:R-:W-:Y:S02]  /*7070*/  MOV R41, R8 ;  /* 0x0000000800297202 */ /* 0x000fe40000000f00 */
[----:B------:R-:W-:Y:S02]  /*7080*/  MOV R36, R10 ;  /* 0x0000000a00247202 */ /* 0x000fe40000000f00 */
[----:B------:R-:W-:-:S02]  /*7090*/  MOV R40, R14 ;  /* 0x0000000e00287202 */ /* 0x000fc40000000f00 */
[----:B------:R-:W-:Y:S02]  /*70a0*/  MOV R38, R12 ;  /* 0x0000000c00267202 */ /* 0x000fe40000000f00 */
[----:B------:R-:W-:Y:S02]  /*70b0*/  PLOP3.LUT P2, PT, PT, PT, UP0, 0x80, 0x0 ;  /* 0x000000000000781c */ /* 0x000fe40003f4f008 */
[----:B---3--:R-:W-:Y:S01]  /*70c0*/  LOP3.LUT R5, R22, 0x2, RZ, 0x3c, !PT ;  /* 0x0000000216057812 */ /* 0x008fe200078e3cff */
        /* <DEDUP_REMOVED lines=12> */
[----:B-1----:R-:W-:-:S03]  /*7190*/  SEL R32, R33, R24, P0 ;  /* 0x0000001821207207 */ /* 0x002fc60000000000 */
[----:B------:R-:W-:Y:S04]  /*71a0*/  SHFL.IDX PT, R37, R37, R22, 0x1c1f ;  /* 0x001c1f1625257589 */ /* 0x000fe800000e0000 */
[----:B------:R1:W4:Y:S01]  /*71b0*/  SHFL.IDX PT, R20, R34, R5, 0x1c1f ;  /* 0x001c1f0522147589 */ /* 0x00032200000e0000 */
[----:B--2---:R-:W-:Y:S02]  /*71c0*/  SEL R9, R39, R44, P0 ;  /* 0x0000002c27097207 */ /* 0x004fe40000000000 */
[----:B------:R-:W-:Y:S01]  /*71d0*/  SEL R11, R44, R39, P0 ;  /* 0x000000272c0b7207 */ /* 0x000fe20000000000 */
[----:B------:R-:W-:Y:S04]  /*71e0*/  SHFL.IDX PT, R35, R35, R22, 0x1c1f ;  /* 0x001c1f1623237589 */ /* 0x000fe800000e0000 */
[----:B------:R-:W2:Y:S01]  /*71f0*/  SHFL.IDX PT, R28, R28, R5, 0x1c1f ;  /* 0x001c1f051c1c7589 */ /* 0x000ea200000e0000 */
[----:B---3--:R-:W-:-:S02]  /*7200*/  SEL R12, R29, R56, P0 ;  /* 0x000000381d0c7207 */ /* 0x008fc40000000000 */
[----:B-1----:R-:W-:Y:S01]  /*7210*/  SEL R34, R24, R33, P0 ;  /* 0x0000002118227207 */ /* 0x002fe20000000000 */
[----:B------:R1:W-:Y:S01]  /*7220*/  SHFL.IDX PT, R21, R21, R22, 0x1c1f ;  /* 0x001c1f1615157589 */ /* 0x0003e200000e0000 */
[----:B------:R-:W-:-:S03]  /*7230*/  SEL R14, R56, R29, P0 ;  /* 0x0000001d380e7207 */ /* 0x000fc60000000000 */
[----:B------:R-:W3:Y:S01]  /*7240*/  SHFL.IDX PT, R30, R30, R5, 0x1c1f ;  /* 0x001c1f051e1e7589 */ /* 0x000ee200000e0000 */
[----:B0-----:R-:W-:Y:S02]  /*7250*/  SEL R24, R25, R26, P0 ;  /* 0x0000001a19187207 */ /* 0x001fe40000000000 */
[----:B------:R-:W-:Y:S01]  /*7260*/  SEL R26, R26, R25, P0 ;  /* 0x000000191a1a7207 */ /* 0x000fe20000000000 */
[----:B------:R0:W-:Y:S01]  /*7270*/  STSM.16.M88.4 [R41], R8 ;  /* 0x0000000829007844 */ /* 0x0001e20000000200 */
[----:B-1----:R-:W1:Y:S01]  /*7280*/  LDC R22, c[0x0][0xbe8] ;  /* 0x0002fa00ff167b82 */ /* 0x002e620000000800 */
[----:B----4-:R-:W-:Y:S02]  /*7290*/  SEL R13, R37, R20, P0 ;  /* 0x00000014250d7207 */ /* 0x010fe40000000000 */
[----:B------:R-:W-:Y:S01]  /*72a0*/  SEL R15, R20, R37, P0 ;  /* 0x00000025140f7207 */ /* 0x000fe20000000000 */
[----:B------:R-:W-:-:S04]  /*72b0*/  IMAD.U32 R20, RZ, RZ, UR6 ;  /* 0x00000006ff147e24 */ /* 0x000fc8000f8e00ff */
[----:B------:R4:W-:Y:S01]  /*72c0*/  STSM.16.M88.4 [R40], R12 ;  /* 0x0000000c28007844 */ /* 0x0009e20000000200 */
[----:B--2---:R-:W-:Y:S02]  /*72d0*/  SEL R33, R35, R28, P0 ;  /* 0x0000001c23217207 */ /* 0x004fe40000000000 */
[----:B------:R-:W-:-:S05]  /*72e0*/  SEL R35, R28, R35, P0 ;  /* 0x000000231c237207 */ /* 0x000fca0000000000 */
[----:B------:R2:W-:Y:S01]  /*72f0*/  STSM.16.M88.4 [R38], R32 ;  /* 0x0000002026007844 */ /* 0x0005e20000000200 */
[----:B---3--:R-:W-:Y:S02]  /*7300*/  SEL R25, R21, R30, P0 ;  /* 0x0000001e15197207 */ /* 0x008fe40000000000 */
[----:B------:R-:W-:Y:S01]  /*7310*/  SEL R27, R30, R21, P0 ;  /* 0x000000151e1b7207 */ /* 0x000fe20000000000 */
[----:B------:R-:W-:-:S04]  /*7320*/  IMAD.U32 R21, RZ, RZ, UR7 ;  /* 0x00000007ff157e24 */ /* 0x000fc8000f8e00ff */
[----:B------:R2:W-:Y:S01]  /*7330*/  STSM.16.M88.4 [R36], R24 ;  /* 0x0000001824007844 */ /* 0x0005e20000000200 */
[----:B------:R-:W-:Y:S06]  /*7340*/  BAR.SYNC.DEFER_BLOCKING 0x1, 0x180 ;  /* 0x0046000000007b1d */ /* 0x000fec0000010000 */
[----:B------:R-:W3:Y:S01]  /*7350*/  @P2 LDG.E R5, desc[UR52][R20.64] ;  /* 0x0000003414052981 */ /* 0x000ee2000c1e1900 */
[----:B-1----:R-:W-:Y:S01]  /*7360*/  ISETP.NE.AND P1, PT, R22, 0x1, PT ;  /* 0x000000011600780c */ /* 0x002fe20003f25270 */
[----:B0-----:R-:W-:Y:S01]  /*7370*/  IMAD.U32 R8, RZ, RZ, UR47 ;  /* 0x0000002fff087e24 */ /* 0x001fe2000f8e00ff */
[----:B------:R-:W-:Y:S01]  /*7380*/  UIMAD UR6, UR17, UR8, URZ ;  /* 0x00000008110672a4 */ /* 0x000fe2000f8e023f */
[----:B----4-:R-:W-:Y:S01]  /*7390*/  IMAD.U32 R14, RZ, RZ, UR47 ;  /* 0x0000002fff0e7e24 */ /* 0x010fe2000f8e00ff */
[----:B------:R-:W-:Y:S01]  /*73a0*/  USEL UR16, UR46, URZ, !UP0 ;  /* 0x0000003f2e107287 */ /* 0x000fe2000c000000 */
[----:B------:R-:W-:Y:S01]  /*73b0*/  IMAD R9, R8, 0xc0, R157 ;  /* 0x000000c008097824 */ /* 0x000fe200078e029d */
[----:B------:R-:W-:-:S02]  /*73c0*/  UIMAD UR9, UR49, UR9, UR6 ;  /* 0x00000009310972a4 */ /* 0x000fc4000f8e0206 */
[----:B------:R-:W-:Y:S01]  /*73d0*/  UISETP.NE.U32.AND UP1, UPT, UR12, URZ, UPT ;  /* 0x0000003f0c00728c */ /* 0x000fe2000bf25070 */
[----:B------:R-:W-:-:S04]  /*73e0*/  IMAD.MOV.U32 R8, RZ, RZ, R9 ;  /* 0x000000ffff087224 */ /* 0x000fc800078e0009 */
[----:B------:R-:W0:Y:S08]  /*73f0*/  @P1 LDC R28, c[0x0][0xbec] ;  /* 0x0002fb00ff1c1b82 */ /* 0x000e300000000800 */
[----:B------:R-:W1:Y:S01]  /*7400*/  @P1 LDC R10, c[0x0][0xbf0] ;  /* 0x0002fc00ff0a1b82 */ /* 0x000e620000000800 */
[----:B---3--:R-:W-:Y:S01]  /*7410*/  @P2 R2UR UR4, R5 ;  /* 0x00000000050422ca */ /* 0x008fe200000e0000 */
[----:B0-----:R-:W-:-:S05]  /*7420*/  @P1 IMAD.HI.U32 R5, R9, R28, RZ ;  /* 0x0000001c09051227 */ /* 0x001fca00078e00ff */
[----:B-1----:R-:W-:-:S04]  /*7430*/  @P1 SHF.R.U32.HI R8, RZ, R10, R5 ;  /* 0x0000000aff081219 */ /* 0x002fc80000011605 */
[--C-:B------:R-:W-:Y:S01]  /*7440*/  SHF.R.S32.HI R10, RZ, 0x1f, R8.reuse ;  /* 0x0000001fff0a7819 */ /* 0x100fe20000011408 */
[----:B------:R-:W-:Y:S02]  /*7450*/  IMAD.MOV R5, RZ, RZ, -R8 ;  /* 0x000000ffff057224 */ /* 0x000fe400078e0a08 */
[----:B------:R-:W-:Y:S02]  /*7460*/  USHF.R.S32.HI UR7, URZ, 0x1f, UR4 ;  /* 0x0000001f3f077899 */ /* 0x000fe40008011404 */
[----:B------:R-:W-:Y:S01]  /*7470*/  UMOV UR6, UR4 ;  /* 0x0000000400067c82 */ /* 0x000fe20008000000 */
[----:B------:R-:W-:Y:S01]  /*7480*/  IMAD R5, R22, R5, R9 ;  /* 0x0000000516057224 */ /* 0x000fe200078e0209 */
[----:B------:R-:W-:Y:S02]  /*7490*/  UIMAD.WIDE.U32 UR10, UR49, UR8, UR6 ;  /* 0x00000008310a72a5 */ /* 0x000fe4000f8e0006 */
[----:B------:R-:W-:Y:S02]  /*74a0*/  USEL UR8, UR45, URZ, !UP0 ;  /* 0x0000003f2d087287 */ /* 0x000fe4000c000000 */
[----:B------:R-:W-:Y:S01]  /*74b0*/  UIADD3 UR11, UR11, UR9, URZ ;  /* 0x000000090b0b7290 */ /* 0x000fe2000fffe03f */
[----:B------:R-:W-:Y:S01]  /*74c0*/  SHF.R.S32.HI R9, RZ, 0x1f, R5 ;  /* 0x0000001fff097819 */ /* 0x000fe20000011405 */
[----:B------:R-:W-:-:S02]  /*74d0*/  UIMAD UR9, UR16, UR14, URZ ;  /* 0x0000000e100972a4 */ /* 0x000fc4000f8e023f */
[----:B------:R-:W-:Y:S02]  /*74e0*/  UISETP.NE.AND.EX UP0, UPT, UR13, URZ, UPT, UP1 ;  /* 0x0000003f0d00728c */ /* 0x000fe4000bf05310 */
[----:B------:R-:W-:Y:S02]  /*74f0*/  UIMAD UR9, UR8, UR15, UR9 ;  /* 0x0000000f080972a4 */ /* 0x000fe4000f8e0209 */
[----:B------:R-:W-:Y:S02]  /*7500*/  UIMAD.WIDE.U32 UR10, UR8, UR14, UR10 ;  /* 0x0000000e080a72a5 */ /* 0x000fe4000f8e000a */
[----:B------:R-:W-:Y:S01]  /*7510*/  PLOP3.LUT P3, PT, PT, PT, UP0, 0x80, 0x0 ;  /* 0x000000000000781c */ /* 0x000fe20003f6f008 */
[----:B------:R-:W-:Y:S01]  /*7520*/  ULDC.64 UR14, c[0x0][0xb88] ;  /* 0x0002e200000e7ab9 */ /* 0x000fe20000000a00 */
[----:B------:R-:W-:Y:S01]  /*7530*/  IMAD.U32 R11, RZ, RZ, UR9 ;  /* 0x00000009ff0b7e24 */ /* 0x000fe2000f8e00ff */
[----:B------:R-:W-:Y:S01]  /*7540*/  ULDC UR9, c[0x0][0xa88] ;  /* 0x0002a20000097ab9 */ /* 0x000fe20000000800 */
[----:B------:R-:W-:Y:S01]  /*7550*/  IADD3 R8, P0, R8, UR10, RZ ;  /* 0x0000000a08087c10 */ /* 0x000fe2000ff1e0ff */
[----:B------:R-:W-:Y:S01]  /*7560*/  @UP0 ULEA UR10, UP1, UR45, UR12, 0x2 ;  /* 0x0000000c2d0a0291 */ /* 0x000fe2000f82103f */
[----:B------:R-:W-:-:S02]  /*7570*/  IMAD R12, R9, UR14, RZ ;  /* 0x0000000e090c7c24 */ /* 0x000fc4000f8e02ff */
[----:B------:R-:W-:Y:S01]  /*7580*/  IADD3.X R9, R10, UR11, R11, P0, !PT ;  /* 0x0000000b0a097c10 */ /* 0x000fe200087fe40b */
[----:B------:R-:W-:Y:S01]  /*7590*/  @UP0 ULEA.HI.X UR11, UR45, UR13, UR46, 0x2, UP1 ;  /* 0x0000000d2d0b0291 */ /* 0x000fe200088f142e */
[C---:B------:R-:W-:Y:S02]  /*75a0*/  IMAD R11, R5.reuse, UR15, R12 ;  /* 0x0000000f050b7c24 */ /* 0x040fe4000f8e020c */
[----:B------:R-:W-:Y:S01]  /*75b0*/  IMAD.U32 R12, RZ, RZ, UR10 ;  /* 0x0000000aff0c7e24 */ /* 0x000fe2000f8e00ff */
[----:B------:R-:W-:Y:S01]  /*75c0*/  ULDC.64 UR12, c[0x0][0xb50] ;  /* 0x0002d400000c7ab9 */ /* 0x000fe20000000a00 */
[----:B------:R-:W-:-:S04]  /*75d0*/  IMAD.WIDE.U32 R8, R5, UR14, R8 ;  /* 0x0000000e05087c25 */ /* 0x000fc8000f8e0008 */
[----:B------:R-:W-:Y:S01]  /*75e0*/  IMAD.U32 R5, RZ, RZ, UR9 ;  /* 0x00000009ff057e24 */ /* 0x000fe2000f8e00ff */
[----:B------:R-:W-:Y:S01]  /*75f0*/  IADD3 R9, R9, R11, RZ ;  /* 0x0000000b09097210 */ /* 0x000fe20007ffe0ff */
[----:B------:R-:W-:Y:S01]  /*7600*/  IMAD.U32 R13, RZ, RZ, UR11 ;  /* 0x0000000bff0d7e24 */ /* 0x000fe2000f8e00ff */
[----:B------:R-:W-:-:S04]  /*7610*/  LEA R10, P0, R8, UR12, 0x2 ;  /* 0x0000000c080a7c11 */ /* 0x000fc8000f8010ff */
[----:B------:R2:W5:Y:S01]  /*7620*/  @P3 LDG.E R5, desc[UR52][R12.64] ;  /* 0x000000340c053981 */ /* 0x000562000c1e1900 */
[----:B------:R-:W-:Y:S01]  /*7630*/  LEA.HI.X R8, R8, UR13, R9, 0x2, P0 ;  /* 0x0000000d08087c11 */ /* 0x000fe200080f1409 */
[----:B------:R-:W-:Y:S07]  /*7640*/  @P3 BRA `(.L_x_13292) ;  /* 0x0000000000103947 */ /* 0x000fee0003800000 */
[----:B------:R-:W-:Y:S05]  /*7650*/  @!P2 BRA `(.L_x_13292) ;  /* 0x00000000000ca947 */ /* 0x000fea0003800000 */
[----:B--2---:R-:W2:Y:S04]  /*7660*/  LDG.E R12, desc[UR52][R20.64] ;  /* 0x00000034140c7981 */ /* 0x004ea8000c1e1900 */
[----:B-----5:R-:W2:Y:S02]  /*7670*/  LDG.E R5, desc[UR52][R20.64+0x4] ;  /* 0x0000043414057981 */ /* 0x020ea4000c1e1900 */
[----:B--2---:R-:W-:-:S07]  /*7680*/  IMAD.IADD R5, R5, 0x1, -R12 ;  /* 0x0000000105057824 */ /* 0x004fce00078e0a0c */
.L_x_13292:
[----:B------:R-:W-:Y:S01]  /*7690*/  IMAD R9, R17, 0x40, R16 ;  /* 0x0000004011097824 */ /* 0x000fe200078e0210 */
[----:B------:R-:W-:Y:S01]  /*76a0*/  SHFL.IDX PT, R20, R10, RZ, 0x1c1f ;  /* 0x001c1fff0a147589 */ /* 0x000fe200000e0000 */
[----:B--2---:R-:W-:Y:S01]  /*76b0*/  IMAD R12, R14, 0xc0, R23 ;  /* 0x000000c00e0c7824 */ /* 0x004fe200078e0217 */
[----:B------:R-:W-:Y:S01]  /*76c0*/  LOP3.LUT P0, RZ, R18, 0x3, RZ, 0xc0, !PT ;  /* 0x0000000312ff7812 */ /* 0x000fe2000780c0ff */
[----:B------:R-:W-:Y:S01]  /*76d0*/  IMAD.WIDE R6, R9, 0x2, R6 ;  /* 0x0000000209067825 */ /* 0x000fe200078e0206 */
[----:B------:R-:W0:Y:S01]  /*76e0*/  SHFL.IDX PT, R21, R8, RZ, 0x1c1f ;  /* 0x001c1fff08157589 */ /* 0x000e2200000e0000 */
[----:B------:R-:W-:Y:S02]  /*76f0*/  ULDC.64 UR10, c[0x0][0xaa0] ;  /* 0x0002a800000a7ab9 */ /* 0x000fe40000000a00 */
[----:B-----5:R-:W-:Y:S01]  /*7700*/  IMAD R37, R5, R22, RZ ;  /* 0x0000001605257224 */ /* 0x020fe200078e02ff */
[----:B------:R-:W-:Y:S01]  /*7710*/  SHFL.IDX PT, R28, R10, 0x1, 0x1c1f ;  /* 0x003c1f000a1c7f89 */ /* 0x000fe200000e0000 */
[----:B------:R-:W-:Y:S01]  /*7720*/  VIADD R5, R12, 0x8 ;  /* 0x000000080c057836 */ /* 0x000fe20000000000 */
[----:B------:R-:W-:-:S02]  /*7730*/  IADD3 R13, P3, R6, 0x1800, RZ ;  /* 0x00001800060d7810 */ /* 0x000fc40007f7e0ff */
[----:B------:R1:W2:Y:S01]  /*7740*/  SHFL.IDX PT, R29, R8, 0x1, 0x1c1f ;  /* 0x003c1f00081d7f89 */ /* 0x0002a200000e0000 */
[----:B------:R-:W-:Y:S02]  /*7750*/  IADD3 R25, P4, R6, 0x3000, RZ ;  /* 0x0000300006197810 */ /* 0x000fe40007f9e0ff */
[-C--:B------:R-:W-:Y:S02]  /*7760*/  ISETP.GE.OR P2, PT, R12, R37.reuse, P0 ;  /* 0x000000250c00720c */ /* 0x080fe40000746670 */
[----:B------:R-:W-:Y:S02]  /*7770*/  LOP3.LUT R9, R6, 0x380, RZ, 0xc0, !PT ;  /* 0x0000038006097812 */ /* 0x000fe400078ec0ff */
[----:B------:R-:W-:Y:S02]  /*7780*/  LOP3.LUT R12, R13, 0x380, RZ, 0xc0, !PT ;  /* 0x000003800d0c7812 */ /* 0x000fe400078ec0ff */
[----:B------:R-:W-:Y:S02]  /*7790*/  ISETP.GE.OR P0, PT, R5, R37, P0 ;  /* 0x000000250500720c */ /* 0x000fe40000706670 */
[----:B------:R-:W-:-:S02]  /*77a0*/  LOP3.LUT R24, R25, 0x380, RZ, 0xc0, !PT ;  /* 0x0000038019187812 */ /* 0x000fc400078ec0ff */
[----:B------:R-:W-:Y:S02]  /*77b0*/  SHF.R.U64 R9, R9, 0x3, RZ ;  /* 0x0000000309097819 */ /* 0x000fe400000012ff */
[----:B------:R-:W-:Y:S01]  /*77c0*/  SHF.R.U64 R12, R12, 0x3, RZ ;  /* 0x000000030c0c7819 */ /* 0x000fe200000012ff */
[----:B0-----:R0:W-:Y:S01]  /*77d0*/  @!P2 ST.E desc[UR52][R20.64], R4 ;  /* 0x000000041400a985 */ /* 0x0011e2000c101934 */
[----:B------:R-:W-:Y:S02]  /*77e0*/  SHF.R.U64 R24, R24, 0x3, RZ ;  /* 0x0000000318187819 */ /* 0x000fe400000012ff */
[----:B-1----:R-:W-:Y:S01]  /*77f0*/  LOP3.LUT R8, R9, R6, RZ, 0x3c, !PT ;  /* 0x0000000609087212 */ /* 0x002fe200078e3cff */
[--C-:B------:R-:W-:Y:S01]  /*7800*/  IMAD.MOV.U32 R9, RZ, RZ, R7.reuse ;  /* 0x000000ffff097224 */ /* 0x100fe200078e0007 */
[----:B------:R-:W-:Y:S01]  /*7810*/  LOP3.LUT R12, R12, R13, RZ, 0x3c, !PT ;  /* 0x0000000d0c0c7212 */ /* 0x000fe200078e3cff */
[--C-:B------:R-:W-:Y:S01]  /*7820*/  IMAD.X R13, RZ, RZ, R7.reuse, P3 ;  /* 0x000000ffff0d7224 */ /* 0x100fe200018e0607 */
[----:B------:R-:W-:Y:S01]  /*7830*/  LOP3.LUT R24, R24, R25, RZ, 0x3c, !PT ;  /* 0x0000001918187212 */ /* 0x000fe200078e3cff */
[----:B------:R-:W-:Y:S01]  /*7840*/  IMAD.X R25, RZ, RZ, R7, P4 ;  /* 0x000000ffff197224 */ /* 0x000fe200020e0607 */
[----:B--2---:R1:W-:Y:S01]  /*7850*/  @!P0 ST.E desc[UR52][R28.64], R0 ;  /* 0x000000001c008985 */ /* 0x0043e2000c101934 */
[----:B0-----:R-:W0:Y:S03]  /*7860*/  @P1 LDC R21, c[0x0][0xbec] ;  /* 0x0002fb00ff151b82 */ /* 0x001e260000000800 */
[----:B------:R-:W2:Y:S04]  /*7870*/  LD.E.128 R8, desc[UR52][R8.64] ;  /* 0x0000003408087980 */ /* 0x000ea8000c101d00 */
[----:B------:R-:W3:Y:S04]  /*7880*/  LD.E.128 R12, desc[UR52][R12.64] ;  /* 0x000000340c0c7980 */ /* 0x000ee8000c101d00 */
[----:B------:R-:W4:Y:S01]  /*7890*/  LD.E.128 R24, desc[UR52][R24.64] ;  /* 0x0000003418187980 */ /* 0x000f22000c101d00 */
[----:B------:R-:W-:-:S04]  /*78a0*/  IADD3 R33, P0, R6, 0x4800, RZ ;  /* 0x0000480006217810 */ /* 0x000fc80007f1e0ff */
[----:B------:R-:W-:Y:S01]  /*78b0*/  LOP3.LUT R5, R33, 0x380, RZ, 0xc0, !PT ;  /* 0x0000038021057812 */ /* 0x000fe200078ec0ff */
[----:B------:R-:W-:Y:S01]  /*78c0*/  UIMAD UR9, UR7, UR10, URZ ;  /* 0x0000000a070972a4 */ /* 0x000fe2000f8e023f */
[----:B-1----:R-:W-:Y:S02]  /*78d0*/  IMAD R0, R2, 0x30, R17 ;  /* 0x0000003002007824 */ /* 0x002fe400078e0211 */
[----:B------:R-:W-:Y:S01]  /*78e0*/  SHF.R.U64 R4, R5, 0x3, RZ ;  /* 0x0000000305047819 */ /* 0x000fe200000012ff */
[----:B------:R-:W-:Y:S02]  /*78f0*/  IMAD.U32 R29, RZ, RZ, UR47 ;  /* 0x0000002fff1d7e24 */ /* 0x000fe4000f8e00ff */
[----:B------:R-:W-:Y:S01]  /*7900*/  IMAD.X R7, RZ, RZ, R7, P0 ;  /* 0x000000ffff077224 */ /* 0x000fe200000e0607 */
[----:B------:R-:W-:Y:S02]  /*7910*/  LOP3.LUT R6, R4, R33, RZ, 0x3c, !PT ;  /* 0x0000002104067212 */ /* 0x000fe400078e3cff */
[----:B------:R-:W1:Y:S01]  /*7920*/  @P1 LDC R33, c[0x0][0xbf0] ;  /* 0x0002fc00ff211b82 */ /* 0x000e620000000800 */
[----:B------:R-:W-:-:S02]  /*7930*/  UIMAD.WIDE.U32 UR6, UR4, UR10, URZ ;  /* 0x0000000a040672a5 */ /* 0x000fc4000f8e003f */
[----:B------:R-:W-:Y:S01]  /*7940*/  UIMAD UR9, UR4, UR11, UR9 ;  /* 0x0000000b040972a4 */ /* 0x000fe2000f8e0209 */
[----:B------:R-:W-:Y:S01]  /*7950*/  IMAD R28, R29, 0xc0, R0 ;  /* 0x000000c01d1c7824 */ /* 0x000fe200078e0200 */
[----:B------:R-:W5:Y:S01]  /*7960*/  LD.E.128 R4, desc[UR52][R6.64] ;  /* 0x0000003406047980 */ /* 0x000f62000c101d00 */
[----:B------:R-:W-:Y:S01]  /*7970*/  ULDC.64 UR10, c[0x0][0xae8] ;  /* 0x0002ba00000a7ab9 */ /* 0x000fe20000000a00 */
[----:B------:R-:W-:Y:S01]  /*7980*/  UIADD3 UR7, UR7, UR9, URZ ;  /* 0x0000000907077290 */ /* 0x000fe2000fffe03f */
[----:B0-----:R-:W-:Y:S01]  /*7990*/  @P1 IMAD.HI.U32 R0, R28, R21, RZ ;  /* 0x000000151c001227 */ /* 0x001fe200078e00ff */
[----:B------:R-:W-:Y:S01]  /*79a0*/  UIMAD UR4, UR17, UR10, URZ ;  /* 0x0000000a110472a4 */ /* 0x000fe2000f8e023f */
[----:B------:R-:W-:Y:S01]  /*79b0*/  @!PT LDS RZ, [RZ] ;  /* 0x00000000fffff984 */ /* 0x000fe20000000800 */
[----:B------:R-:W-:Y:S01]  /*79c0*/  @!PT LDS RZ, [RZ] ;  /* 0x00000000fffff984 */ /* 0x000fe20000000800 */
[----:B------:R-:W-:Y:S01]  /*79d0*/  @!PT LDS RZ, [RZ] ;  /* 0x00000000fffff984 */ /* 0x000fe20000000800 */
[----:B------:R-:W-:Y:S01]  /*79e0*/  @!PT LDS RZ, [RZ] ;  /* 0x00000000fffff984 */ /* 0x000fe20000000800 */
[----:B------:R0:W-:Y:S06]  /*79f0*/  MEMBAR.ALL.CTA ;  /* 0x0000000000007992 */ /* 0x0001ec0000008000 */
[----:B0-----:R-:W0:Y:S01]  /*7a00*/  FENCE.VIEW.ASYNC.S ;  /* 0x00000000000073c6 */ /* 0x001e220000000000 */
[----:B------:R-:W-:Y:S01]  /*7a10*/  UIMAD.WIDE.U32 UR6, UR49, UR10, UR6 ;  /* 0x0000000a310672a5 */ /* 0x000fe2000f8e0006 */
[----:B------:R-:W-:Y:S01]  /*7a20*/  IMAD.MOV.U32 R29, RZ, RZ, R28 ;  /* 0x000000ffff1d7224 */ /* 0x000fe200078e001c */
[----:B------:R-:W-:Y:S01]  /*7a30*/  UIMAD UR4, UR49, UR11, UR4 ;  /* 0x0000000b310472a4 */ /* 0x000fe2000f8e0204 */
[----:B------:R-:W-:Y:S01]  /*7a40*/  IMAD.U32 R34, RZ, RZ, UR47 ;  /* 0x0000002fff227e24 */ /* 0x000fe2000f8e00ff */
[----:B------:R-:W-:Y:S01]  /*7a50*/  SHF.R.S32.HI R36, RZ, 0x1f, R16 ;  /* 0x0000001fff247819 */ /* 0x000fe20000011410 */
[----:B------:R-:W-:Y:S01]  /*7a60*/  ULDC.64 UR10, c[0x0][0xaf0] ;  /* 0x0002bc00000a7ab9 */ /* 0x000fe20000000a00 */
[----:B------:R-:W-:Y:S01]  /*7a70*/  UIADD3 UR7, UR7, UR4, URZ ;  /* 0x0000000407077290 */ /* 0x000fe2000fffe03f */
[----:B------:R-:W-:Y:S01]  /*7a80*/  IMAD R34, R34, 0xc0, R17 ;  /* 0x000000c022227824 */ /* 0x000fe200078e0211 */
[----:B------:R-:W-:Y:S01]  /*7a90*/  UIMAD UR4, UR16, UR10, URZ ;  /* 0x0000000a100472a4 */ /* 0x000fe2000f8e023f */
[----:B------:R-:W-:-:S03]  /*7aa0*/  VIADD R3, R3, 0x13220 ;  /* 0x0001322003037836 */ /* 0x000fc60000000000 */
[----:B------:R-:W-:Y:S01]  /*7ab0*/  UIMAD UR4, UR8, UR11, UR4 ;  /* 0x0000000b080472a4 */ /* 0x000fe2000f8e0204 */
[----:B-1----:R-:W-:Y:S01]  /*7ac0*/  @P1 SHF.R.U32.HI R29, RZ, R33, R0 ;  /* 0x00000021ff1d1219 */ /* 0x002fe20000011600 */
[----:B------:R-:W-:Y:S01]  /*7ad0*/  UIMAD.WIDE.U32 UR8, UR8, UR10, UR6 ;  /* 0x0000000a080872a5 */ /* 0x000fe2000f8e0006 */
[----:B------:R-:W-:Y:S02]  /*7ae0*/  PRMT R3, RZ, 0x654, R3 ;  /* 0x00000654ff037816 */ /* 0x000fe40000000003 */
[--C-:B------:R-:W-:Y:S01]  /*7af0*/  SHF.R.S32.HI R0, RZ, 0x1f, R29.reuse ;  /* 0x0000001fff007819 */ /* 0x100fe2000001141d */
[----:B------:R-:W-:Y:S01]  /*7b00*/  UIADD3 UR4, UR9, UR4, URZ ;  /* 0x0000000409047290 */ /* 0x000fe2000fffe03f */
[----:B------:R-:W-:Y:S01]  /*7b10*/  IMAD.MOV R33, RZ, RZ, -R29 ;  /* 0x000000ffff217224 */ /* 0x000fe200078e0a1d */
[----:B------:R-:W-:Y:S01]  /*7b20*/  ULDC.64 UR6, c[0x0][0xae0] ;  /* 0x0002b80000067ab9 */ /* 0x000fe20000000a00 */
[----:B------:R-:W-:Y:S01]  /*7b30*/  MOV R20, UR8 ;  /* 0x0000000800147c02 */ /* 0x000fe20008000f00 */
[----:B------:R-:W-:Y:S01]  /*7b40*/  IMAD R0, R0, UR6, RZ ;  /* 0x0000000600007c24 */ /* 0x000fe2000f8e02ff */
[----:B0-----:R0:W-:Y:S01]  /*7b50*/  SYNCS.ARRIVE.TRANS64.RED.A1T0 RZ, [R3+URZ], RZ ;  /* 0x000000ff03ff79a7 */ /* 0x0011e2000810043f */
[----:B------:R-:W-:-:S02]  /*7b60*/  IMAD R33, R22, R33, R28 ;  /* 0x0000002116217224 */ /* 0x000fc400078e021c */
        /* <DEDUP_REMOVED lines=12> */
[----:B------:R-:W-:Y:S01]  /*7c30*/  VIADD R0, R34, 0x30 ;  /* 0x0000003022007836 */ /* 0x000fe20000000000 */
[----:B------:R-:W-:Y:S01]  /*7c40*/  LEA R22, P0, R20, UR6, 0x1 ;  /* 0x0000000614167c11 */ /* 0x000fe2000f8008ff */
[----:B------:R-:W-:-:S04]  /*7c50*/  IMAD.IADD R21, R21, 0x1, R29 ;  /* 0x0000000115157824 */ /* 0x000fc800078e021d */
[----:B------:R-:W1:Y:S01]  /*7c60*/  SHFL.IDX PT, R29, R22, RZ, 0x181f ;  /* 0x00181fff161d7589 */ /* 0x000e6200000e0000 */
[----:B------:R-:W-:Y:S01]  /*7c70*/  LEA.HI.X R30, R20, UR7, R21, 0x1, P0 ;  /* 0x00000007141e7c11 */ /* 0x000fe200080f0c15 */
[----:B------:R-:W-:Y:S01]  /*7c80*/  VIADD R20, R34, 0x60 ;  /* 0x0000006022147836 */ /* 0x000fe20000000000 */
[----:B------:R-:W-:Y:S01]  /*7c90*/  ISETP.GE.AND P0, PT, R16, UR4, PT ;  /* 0x0000000410007c0c */ /* 0x000fe2000bf06270 */
[----:B------:R-:W0:Y:S03]  /*7ca0*/  SHFL.IDX PT, R35, R22, 0x1, 0x181f ;  /* 0x00381f0016237f89 */ /* 0x000e2600000e0000 */
[-C--:B------:R-:W-:Y:S01]  /*7cb0*/  ISETP.GE.OR P1, PT, R34, R37.reuse, P0 ;  /* 0x000000252200720c */ /* 0x080fe20000726670 */
[----:B------:R-:W0:Y:S01]  /*7cc0*/  SHFL.IDX PT, R41, R22, 0x2, 0x181f ;  /* 0x00581f0016297f89 */ /* 0x000e2200000e0000 */
[-C--:B------:R-:W-:Y:S01]  /*7cd0*/  ISETP.GE.OR P2, PT, R0, R37.reuse, P0 ;  /* 0x000000250000720c */ /* 0x080fe20000746670 */
[----:B------:R-:W-:Y:S01]  /*7ce0*/  VIADD R0, R34, 0x90 ;  /* 0x0000009022007836 */ /* 0x000fe20000000000 */
[-C--:B------:R-:W-:Y:S01]  /*7cf0*/  ISETP.GE.OR P3, PT, R20, R37.reuse, P0 ;  /* 0x000000251400720c */ /* 0x080fe20000766670 */
[----:B------:R-:W0:Y:S03]  /*7d00*/  SHFL.IDX PT, R21, R30, RZ, 0x181f ;  /* 0x00181fff1e157589 */ /* 0x000e2600000e0000 */
[----:B------:R-:W-:Y:S01]  /*7d10*/  ISETP.GE.OR P0, PT, R0, R37, P0 ;  /* 0x000000250000720c */ /* 0x000fe20000706670 */
[----:B------:R-:W0:Y:S04]  /*7d20*/  SHFL.IDX PT, R33, R30, 0x1, 0x181f ;  /* 0x00381f001e217f89 */ /* 0x000e2800000e0000 */
[----:B------:R-:W0:Y:S01]  /*7d30*/  SHFL.IDX PT, R39, R30, 0x2, 0x181f ;  /* 0x00581f001e277f89 */ /* 0x000e2200000e0000 */
[----:B-1----:R-:W-:-:S03]  /*7d40*/  @!P1 LEA R20, P4, R16, R29, 0x1 ;  /* 0x0000001d10149211 */ /* 0x002fc600078808ff */
[----:B0-----:R0:W1:Y:S01]  /*7d50*/  SHFL.IDX PT, R3, R30, 0x3, 0x181f ;  /* 0x00781f001e037f89 */ /* 0x00106200000e0000 */
[----:B------:R-:W-:-:S03]  /*7d60*/  @!P2 LEA R28, P5, R16, R35, 0x1 ;  /* 0x00000023101ca211 */ /* 0x000fc600078a08ff */
[----:B------:R0:W0:Y:S01]  /*7d70*/  SHFL.IDX PT, R35, R22, 0x3, 0x181f ;  /* 0x00781f0016237f89 */ /* 0x00002200000e0000 */
[C---:B------:R-:W-:Y:S02]  /*7d80*/  @!P3 LEA R32, P6, R16.reuse, R41, 0x1 ;  /* 0x000000291020b211 */ /* 0x040fe400078c08ff */
[C-C-:B------:R-:W-:Y:S02]  /*7d90*/  @!P1 LEA.HI.X R21, R16.reuse, R21, R36.reuse, 0x1, P4 ;  /* 0x0000001510159211 */ /* 0x140fe400020f0c24 */
[C-C-:B------:R-:W-:Y:S02]  /*7da0*/  @!P2 LEA.HI.X R29, R16.reuse, R33, R36.reuse, 0x1, P5 ;  /* 0x00000021101da211 */ /* 0x140fe400028f0c24 */
[----:B------:R-:W-:Y:S01]  /*7db0*/  @!P3 LEA.HI.X R33, R16, R39, R36, 0x1, P6 ;  /* 0x000000271021b211 */ /* 0x000fe200030f0c24 */
[----:B--2---:R2:W-:Y:S04]  /*7dc0*/  @!P1 ST.E.128 desc[UR52][R20.64], R8 ;  /* 0x0000000814009985 */ /* 0x0045e8000c101d34 */
[----:B---3--:R2:W-:Y:S04]  /*7dd0*/  @!P2 ST.E.128 desc[UR52][R28.64], R12 ;  /* 0x0000000c1c00a985 */ /* 0x0085e8000c101d34 */
[----:B----4-:R2:W-:Y:S01]  /*7de0*/  @!P3 ST.E.128 desc[UR52][R32.64], R24 ;  /* 0x000000182000b985 */ /* 0x0105e2000c101d34 */
[----:B01----:R-:W-:Y:S05]  /*7df0*/  @P0 BRA `(.L_x_13293) ;  /* 0x0000000800840947 */ /* 0x003fea0003800000 */
[----:B--2---:R-:W-:-:S04]  /*7e00*/  LEA R8, P0, R16, R35, 0x1 ;  /* 0x0000002310087211 */ /* 0x004fc800078008ff */
[----:B------:R-:W-:-:S05]  /*7e10*/  LEA.HI.X R9, R16, R3, R36, 0x1, P0 ;  /* 0x0000000310097211 */ /* 0x000fca00000f0c24 */
[----:B-----5:R0:W-:Y:S01]  /*7e20*/  ST.E.128 desc[UR52][R8.64], R4 ;  /* 0x0000000408007985 */ /* 0x0201e2000c101d34 */
[----:B------:R-:W-:Y:S05]  /*7e30*/  BRA `(.L_x_13293) ;  /* 0x0000000800747947 */ /* 0x000fea0003800000 */
.L_x_13291:
        /* <DEDUP_REMOVED lines=11> */
[----:B------:R-:W-:-:S03]  /*7ef0*/  UISETP.NE.U32.AND UP1, UPT, UR6, URZ, UPT ;  /* 0x0000003f0600728c */ /* 0x000fc6000bf25070 */
[----:B------:R-:W2:Y:S01]  /*7f00*/  @P2 LDG.E R3, desc[UR52][R4.64] ;  /* 0x0000003404032981 */ /* 0x000ea2000c1e1900 */
[----:B------:R-:W-:Y:S01]  /*7f10*/  UISETP.NE.AND.EX UP1, UPT, UR7, URZ, UPT, UP1 ;  /* 0x0000003f0700728c */ /* 0x000fe2000bf25310 */
[----:B------:R-:W-:-:S05]  /*7f20*/  IMAD.U32 R0, RZ, RZ, UR4 ;  /* 0x00000004ff007e24 */ /* 0x000fca000f8e00ff */
[----:B------:R-:W-:-:S05]  /*7f30*/  PLOP3.LUT P3, PT, PT, PT, UP1, 0x80, 0x0 ;  /* 0x000000000000781c */ /* 0x000fca0003f6f018 */
[----:B------:R-:W-:-:S04]  /*7f40*/  @UP1 ULEA UR6, UP2, UR45, UR6, 0x2 ;  /* 0x000000062d061291 */ /* 0x000fc8000f84103f */
[----:B------:R-:W-:Y:S02]  /*7f50*/  @UP1 ULEA.HI.X UR7, UR45, UR7, UR46, 0x2, UP2 ;  /* 0x000000072d071291 */ /* 0x000fe400090f142e */
[----:B------:R-:W-:-:S04]  /*7f60*/  IMAD.U32 R6, RZ, RZ, UR6 ;  /* 0x00000006ff067e24 */ /* 0x000fc8000f8e00ff */
[----:B------:R-:W-:-:S05]  /*7f70*/  MOV R7, UR7 ;  /* 0x0000000700077c02 */ /* 0x000fca0008000f00 */
        /* <DEDUP_REMOVED lines=15> */
.L_x_13294:
        /* <DEDUP_REMOVED lines=46> */
.L_x_13296:
[----:B------:R-:W-:Y:S05]  /*8350*/  BSYNC B1 ;  /* 0x0000000000017941 */ /* 0x000fea0003800000 */
.L_x_13295:
[----:B------:R-:W1:Y:S01]  /*8360*/  @P0 LDC R5, c[0x0][0xbf0] ;  /* 0x0002fc00ff050b82 */ /* 0x000e620000000800 */
[----:B------:R-:W-:Y:S01]  /*8370*/  ULDC.64 UR12, c[0x0][0xaa0] ;  /* 0x0002a800000c7ab9 */ /* 0x000fe20000000a00 */
[----:B0-----:R-:W-:Y:S01]  /*8380*/  IMAD.U32 R6, RZ, RZ, UR47 ;  /* 0x0000002fff067e24 */ /* 0x001fe2000f8e00ff */
[----:B------:R-:W-:Y:S01]  /*8390*/  UIMAD UR8, UR9, UR12, URZ ;  /* 0x0000000c090872a4 */ /* 0x000fe2000f8e023f */
[----:B------:R-:W-:Y:S01]  /*83a0*/  IMAD R3, R2, 0x30, R17 ;  /* 0x0000003002037824 */ /* 0x000fe200078e0211 */
[----:B------:R-:W-:Y:S01]  /*83b0*/  UIMAD.WIDE.U32 UR6, UR4, UR12, URZ ;  /* 0x0000000c040672a5 */ /* 0x000fe2000f8e003f */
[----:B-----5:R-:W-:Y:S01]  /*83c0*/  IMAD R29, R0, R11, RZ ;  /* 0x0000000b001d7224 */ /* 0x020fe200078e02ff */
[----:B------:R-:W-:Y:S01]  /*83d0*/  UIMAD UR8, UR4, UR13, UR8 ;  /* 0x0000000d040872a4 */ /* 0x000fe2000f8e0208 */
[----:B------:R-:W-:Y:S01]  /*83e0*/  IMAD R6, R6, 0xc0, R3 ;  /* 0x000000c006067824 */ /* 0x000fe200078e0203 */
[----:B------:R-:W-:Y:S01]  /*83f0*/  SHF.R.S32.HI R12, RZ, 0x1f, R16 ;  /* 0x0000001fff0c7819 */ /* 0x000fe20000011410 */
        /* <DEDUP_REMOVED lines=17> */
[----:B------:R-:W-:Y:S01]  /*8510*/  MOV R5, UR7 ;  /* 0x0000000700057c02 */ /* 0x000fe20008000f00 */
[----:B------:R-:W-:Y:S02]  /*8520*/  IMAD R7, R11, R7, R6 ;  /* 0x000000070b077224 */ /* 0x000fe400078e0206 */
[----:B------:R-:W-:Y:S02]  /*8530*/  IMAD R8, R4, UR8, RZ ;  /* 0x0000000804087c24 */ /* 0x000fe4000f8e02ff */
[----:B------:R-:W-:Y:S01]  /*8540*/  IMAD.U32 R4, RZ, RZ, UR6 ;  /* 0x00000006ff047e24 */ /* 0x000fe2000f8e00ff */
[----:B------:R-:W-:Y:S01]  /*8550*/  SHF.R.S32.HI R6, RZ, 0x1f, R7 ;  /* 0x0000001fff067819 */ /* 0x000fe20000011407 */
[----:B------:R-:W-:Y:S01]  /*8560*/  IMAD.U32 R5, RZ, RZ, UR4 ;  /* 0x00000004ff057e24 */ /* 0x000fe2000f8e00ff */
[----:B------:R-:W-:Y:S01]  /*8570*/  ULDC.64 UR6, c[0x0][0xad8] ;  /* 0x0002b60000067ab9 */ /* 0x000fe20000000a00 */
[C---:B------:R-:W-:Y:S01]  /*8580*/  IMAD R9, R3.reuse, UR9, R8 ;  /* 0x0000000903097c24 */ /* 0x040fe2000f8e0208 */
[----:B------:R-:W-:Y:S01]  /*8590*/  ULDC UR4, c[0x0][0xac8] ;  /* 0x0002b20000047ab9 */ /* 0x000fe20000000800 */
[----:B------:R-:W-:-:S04]  /*85a0*/  IMAD.WIDE.U32 R4, R3, UR8, R4 ;  /* 0x0000000803047c25 */ /* 0x000fc8000f8e0004 */
[----:B------:R-:W-:Y:S02]  /*85b0*/  IMAD R6, R6, UR6, RZ ;  /* 0x0000000606067c24 */ /* 0x000fe4000f8e02ff */
[----:B------:R-:W-:Y:S02]  /*85c0*/  IMAD.IADD R5, R5, 0x1, R9 ;  /* 0x0000000105057824 */ /* 0x000fe400078e0209 */
[C---:B------:R-:W-:Y:S02]  /*85d0*/  IMAD R3, R7.reuse, UR7, R6 ;  /* 0x0000000707037c24 */ /* 0x040fe4000f8e0206 */
[----:B------:R-:W-:Y:S01]  /*85e0*/  IMAD.WIDE.U32 R4, R7, UR6, R4 ;  /* 0x0000000607047c25 */ /* 0x000fe2000f8e0004 */
[----:B------:R-:W-:-:S03]  /*85f0*/  ULDC.64 UR6, c[0x0][0xa80] ;  /* 0x0002a00000067ab9 */ /* 0x000fc60000000a00 */
[----:B------:R-:W-:Y:S01]  /*8600*/  IMAD.IADD R3, R5, 0x1, R3 ;  /* 0x0000000105037824 */ /* 0x000fe200078e0203 */
[----:B------:R-:W-:Y:S01]  /*8610*/  LEA R5, P0, R4, UR6, 0x1 ;  /* 0x0000000604057c11 */ /* 0x000fe2000f8008ff */
[----:B------:R-:W-:-:S03]  /*8620*/  IMAD.U32 R8, RZ, RZ, UR47 ;  /* 0x0000002fff087e24 */ /* 0x000fc6000f8e00ff */
[----:B------:R-:W-:Y:S01]  /*8630*/  LEA.HI.X R10, R4, UR7, R3, 0x1, P0 ;  /* 0x00000007040a7c11 */ /* 0x000fe200080f0c03 */
[----:B------:R-:W0:Y:S01]  /*8640*/  SHFL.IDX PT, R9, R5, RZ, 0x181f ;  /* 0x00181fff05097589 */ /* 0x000e2200000e0000 */
[----:B------:R-:W-:Y:S01]  /*8650*/  IMAD R6, R8, 0xc0, R17 ;  /* 0x000000c008067824 */ /* 0x000fe200078e0211 */
[----:B------:R-:W-:Y:S02]  /*8660*/  ISETP.GE.AND P0, PT, R16, UR4, PT ;  /* 0x0000000410007c0c */ /* 0x000fe4000bf06270 */
[----:B------:R-:W1:Y:S01]  /*8670*/  SHFL.IDX PT, R13, R5, 0x1, 0x181f ;  /* 0x00381f00050d7f89 */ /* 0x000e6200000e0000 */
[C---:B------:R-:W-:Y:S01]  /*8680*/  VIADD R0, R6.reuse, 0x30 ;  /* 0x0000003006007836 */ /* 0x040fe20000000000 */
[CC--:B------:R-:W-:Y:S01]  /*8690*/  ISETP.GE.OR P3, PT, R6.reuse, R29.reuse, P0 ;  /* 0x0000001d0600720c */ /* 0x0c0fe20000766670 */
[C---:B------:R-:W-:Y:S01]  /*86a0*/  VIADD R3, R6.reuse, 0x60 ;  /* 0x0000006006037836 */ /* 0x040fe20000000000 */
[----:B------:R-:W2:Y:S01]  /*86b0*/  SHFL.IDX PT, R21, R5, 0x2, 0x181f ;  /* 0x00581f0005157f89 */ /* 0x000ea200000e0000 */
[----:B------:R-:W-:Y:S01]  /*86c0*/  VIADD R4, R6, 0x90 ;  /* 0x0000009006047836 */ /* 0x000fe20000000000 */
[----:B------:R-:W-:-:S02]  /*86d0*/  ISETP.GE.OR P2, PT, R0, R29, P0 ;  /* 0x0000001d0000720c */ /* 0x000fc40000746670 */
[----:B------:R-:W3:Y:S01]  /*86e0*/  SHFL.IDX PT, R7, R10, RZ, 0x181f ;  /* 0x00181fff0a077589 */ /* 0x000ee200000e0000 */
[-C--:B------:R-:W-:Y:S02]  /*86f0*/  ISETP.GE.OR P1, PT, R3, R29.reuse, P0 ;  /* 0x0000001d0300720c */ /* 0x080fe40000726670 */
[----:B------:R-:W-:Y:S01]  /*8700*/  ISETP.GE.OR P0, PT, R4, R29, P0 ;  /* 0x0000001d0400720c */ /* 0x000fe20000706670 */
[----:B------:R3:W4:Y:S04]  /*8710*/  SHFL.IDX PT, R27, R5, 0x3, 0x181f ;  /* 0x00781f00051b7f89 */ /* 0x00072800000e0000 */
[----:B------:R-:W4:Y:S04]  /*8720*/  SHFL.IDX PT, R11, R10, 0x1, 0x181f ;  /* 0x00381f000a0b7f89 */ /* 0x000f2800000e0000 */
[----:B------:R-:W4:Y:S01]  /*8730*/  SHFL.IDX PT, R15, R10, 0x2, 0x181f ;  /* 0x00581f000a0f7f89 */ /* 0x000f2200000e0000 */
[----:B0-----:R-:W-:-:S03]  /*8740*/  @!P3 LEA R4, P6, R16, R9, 0x1 ;  /* 0x000000091004b211 */ /* 0x001fc600078c08ff */
[----:B------:R4:W0:Y:S01]  /*8750*/  SHFL.IDX PT, R25, R10, 0x3, 0x181f ;  /* 0x00781f000a197f89 */ /* 0x00082200000e0000 */
[C---:B-1----:R-:W-:Y:S02]  /*8760*/  @!P2 LEA R6, P5, R16.reuse, R13, 0x1 ;  /* 0x0000000d1006a211 */ /* 0x042fe400078a08ff */
[C---:B--2---:R-:W-:Y:S02]  /*8770*/  @!P1 LEA R8, P4, R16.reuse, R21, 0x1 ;  /* 0x0000001510089211 */ /* 0x044fe400078808ff */
[C---:B---3--:R-:W-:Y:S02]  /*8780*/  @!P3 LEA.HI.X R5, R16.reuse, R7, R12, 0x1, P6 ;  /* 0x000000071005b211 */ /* 0x048fe400030f0c0c */
[----:B----4-:R-:W-:-:S03]  /*8790*/  @!P0 LEA R10, P6, R16, R27, 0x1 ;  /* 0x0000001b100a8211 */ /* 0x010fc600078c08ff */
[----:B------:R1:W-:Y:S01]  /*87a0*/  @!P3 ST.E.128 desc[UR52][R4.64], RZ ;  /* 0x000000ff0400b985 */ /* 0x0003e2000c101d34 */
[C-C-:B------:R-:W-:Y:S02]  /*87b0*/  @!P2 LEA.HI.X R7, R16.reuse, R11, R12.reuse, 0x1, P5 ;  /* 0x0000000b1007a211 */ /* 0x140fe400028f0c0c */
[----:B------:R-:W-:-:S03]  /*87c0*/  @!P1 LEA.HI.X R9, R16, R15, R12, 0x1, P4 ;  /* 0x0000000f10099211 */ /* 0x000fc600020f0c0c */
[----:B------:R1:W-:Y:S01]  /*87d0*/  @!P2 ST.E.128 desc[UR52][R6.64], RZ ;  /* 0x000000ff0600a985 */ /* 0x0003e2000c101d34 */
[----:B0-----:R-:W-:-:S03]  /*87e0*/  @!P0 LEA.HI.X R11, R16, R25, R12, 0x1, P6 ;  /* 0x00000019100b8211 */ /* 0x001fc600030f0c0c */
[----:B------:R1:W-:Y:S04]  /*87f0*/  @!P1 ST.E.128 desc[UR52][R8.64], RZ ;  /* 0x000000ff08009985 */ /* 0x0003e8000c101d34 */
[----:B------:R1:W-:Y:S02]  /*8800*/  @!P0 ST.E.128 desc[UR52][R10.64], RZ ;  /* 0x000000ff0a008985 */ /* 0x0003e4000c101d34 */
.L_x_13293:
[----:B------:R-:W-:Y:S05]  /*8810*/  BSYNC B0 ;  /* 0x0000000000007941 */ /* 0x000fea0003800000 */
.L_x_13290:
[----:B------:R-:W-:Y:S02]  /*8820*/  ULDC UR4, c[0x0][0xc3c] ;  /* 0x00030f0000047ab9 */ /* 0x000fe40000000800 */
[----:B------:R-:W-:-:S13]  /*8830*/  ISETP.GE.AND P0, PT, R31, UR4, PT ;  /* 0x000000041f007c0c */ /* 0x000fda000bf06270 */
[----:B------:R-:W-:Y:S05]  /*8840*/  @!P0 BRA `(.L_x_13297) ;  /* 0xffffff8400348947 */ /* 0x000fea000383ffff */
[----:B------:R-:W-:Y:S05]  /*8850*/  EXIT ;  /* 0x000000000000794d */ /* 0x000fea0003800000 */
.L_x_13262:
        /* <DEDUP_REMOVED lines=32> */
[----:B------:R-:W-:Y:S01]  /*8a60*/  MOV R16, RZ ;  /* 0x000000ff00107202 */ /* 0x000fe20000000f00 */
        /* <DEDUP_REMOVED lines=24> */
.L_x_13303:
        /* <DEDUP_REMOVED lines=12> */
.L_x_13302:
[----:B------:R-:W-:Y:S05]  /*8cb0*/  BSYNC B0 ;  /* 0x0000000000007941 */ /* 0x000fea0003800000 */
.L_x_13301:
        /* <DEDUP_REMOVED lines=21> */
.L_x_13299:
        /* <DEDUP_REMOVED lines=15> */
[----:B------:R-:W-:-:S05]  /*8f00*/  MOV R13, UR5 ;  /* 0x00000005000d7c02 */ /* 0x000fca0008000f00 */
[----:B------:R2:W3:Y:S02]  /*8f10*/  SHFL.IDX PT, R16, R6, R13, 0x1f ;  /* 0x00001f0d06107589 */ /* 0x0004e400000e0000 */
.L_x_13304:
[----:B01----:R-:W-:Y:S01]  /*8f20*/  IMAD.MOV R2, RZ, RZ, -R3 ;  /* 0x000000ffff027224 */ /* 0x003fe200078e0a03 */
[----:B------:R-:W-:Y:S01]  /*8f30*/  UIADD3 UR39, UR39, UR4, URZ ;  /* 0x0000000427277290 */ /* 0x000fe2000fffe03f */
[----:B---3--:R-:W-:Y:S02]  /*8f40*/  IMAD R16, R16, R11, R9 ;  /* 0x0000000b10107224 */ /* 0x008fe400078e0209 */
[----:B------:R-:W-:Y:S01]  /*8f50*/  IMAD.MOV.U32 R11, RZ, RZ, R2 ;  /* 0x000000ffff0b7224 */ /* 0x000fe200078e0002 */
[----:B------:R-:W-:Y:S01]  /*8f60*/  IABS R2, R0 ;  /* 0x0000000000027213 */ /* 0x000fe20000000000 */
[----:B------:R-:W-:Y:S02]  /*8f70*/  IMAD.IADD R9, R7, 0x1, -R16 ;  /* 0x0000000107097824 */ /* 0x000fe400078e0a10 */
[----:B------:R-:W-:Y:S02]  /*8f80*/  IMAD R7, R11, R4, RZ ;  /* 0x000000040b077224 */ /* 0x000fe400078e02ff */
[----:B------:R-:W-:Y:S01]  /*8f90*/  IMAD.MOV R8, RZ, RZ, -R2 ;  /* 0x000000ffff087224 */ /* 0x000fe200078e0a02 */
[----:B--2---:R-:W-:Y:S01]  /*8fa0*/  IABS R6, R9 ;  /* 0x0000000900067213 */ /* 0x004fe20000000000 */
        /* <DEDUP_REMOVED lines=20> */
.L_x_13300:
[----:B------:R-:W-:Y:S01]  /*90f0*/  MOV R16, R7 ;  /* 0x0000000700107202 */ /* 0x000fe20000000f00 */
[----:B------:R-:W-:Y:S01]  /*9100*/  IMAD.MOV.U32 R17, RZ, RZ, RZ ;  /* 0x000000ffff117224 */ /* 0x000fe200078e00ff */
[----:B------:R-:W-:Y:S01]  /*9110*/  ULDC UR39, c[0x0][0xc3c] ;  /* 0x00030f0000277ab9 */ /* 0x000fe20000000800 */
[----:B------:R-:W-:-:S07]  /*9120*/  IMAD.MOV.U32 R18, RZ, RZ, RZ ;  /* 0x000000ffff127224 */ /* 0x000fce00078e00ff */
.L_x_13305:
[----:B------:R-:W-:Y:S01]  /*9130*/  ISETP.NE.AND P0, PT, R5, RZ, PT ;  /* 0x000000ff0500720c */ /* 0x000fe20003f05270 */
[----:B------:R-:W-:-:S12]  /*9140*/  IMAD.U32 R19, RZ, RZ, UR39 ;  /* 0x00000027ff137e24 */ /* 0x000fd8000f8e00ff */
[----:B------:R-:W0:Y:S01]  /*9150*/  @!P0 S2R R3, SR_CgaCtaId ;  /* 0x0000000000038919 */ /* 0x000e220000008800 */
[----:B------:R-:W-:-:S04]  /*9160*/  @!P0 MOV R0, 0x400 ;  /* 0x0000040000008802 */ /* 0x000fc80000000f00 */
[----:B0-----:R-:W-:-:S05]  /*9170*/  @!P0 LEA R0, R3, R0, 0x18 ;  /* 0x0000000003008211 */ /* 0x001fca00078ec0ff */
[----:B------:R0:W-:Y:S01]  /*9180*/  @!P0 STS.128 [R0+0x132d0], R16 ;  /* 0x0132d01000008388 */ /* 0x0001e20000000c00 */
[----:B------:R-:W-:Y:S06]  /*9190*/  BAR.ARV 0x5, 0x200 ;  /* 0x0148000000007b1d */ /* 0x000fec0000002000 */
.L_x_13298:
[----:B0-----:R-:W-:Y:S01]  /*91a0*/  IMAD.MOV.U32 R0, RZ, RZ, 0x1 ;  /* 0x00000001ff007424 */ /* 0x001fe200078e00ff */
[----:B------:R-:W-:Y:S01]  /*91b0*/  ULDC UR4, c[0x0][0xc3c] ;  /* 0x00030f0000047ab9 */ /* 0x000fe20000000800 */
[----:B------:R0:W-:Y:S01]  /*91c0*/  STL [R1+0x34], RZ ;  /* 0x000034ff01007387 */ /* 0x0001e20000100800 */
[----:B------:R-:W-:-:S03]  /*91d0*/  UISETP.GE.AND UP0, UPT, UR39, UR4, UPT ;  /* 0x000000042700728c */ /* 0x000fc6000bf06270 */
[----:B------:R0:W-:Y:S03]  /*91e0*/  STL [R1+0x10], R0 ;  /* 0x0000100001007387 */ /* 0x0001e60000100800 */
[----:B------:R-:W-:Y:S01]  /*91f0*/  PLOP3.LUT P0, PT, PT, PT, UP0, 0x80, 0x0 ;  /* 0x000000000000781c */ /* 0x000fe20003f0f008 */
[----:B------:R0:W-:-:S12]  /*9200*/  STL [R1+0x4], RZ ;  /* 0x000004ff01007387 */ /* 0x0001d80000100800 */
[----:B0-----:R-:W-:Y:S05]  /*9210*/  @P0 BRA `(.L_x_13306) ;  /* 0x0000005400bc0947 */ /* 0x001fea0003800000 */
[----:B------:R-:W0:Y:S01]  /*9220*/  S2R R9, SR_TID.X ;  /* 0x0000000000097919 */ /* 0x000e220000002100 */
[----:B------:R-:W1:Y:S01]  /*9230*/  S2UR UR4, SR_CgaCtaId ;  /* 0x00000000000479c3 */ /* 0x000e620000008800 */
[----:B------:R-:W-:Y:S01]  /*9240*/  MOV R22, 0x400 ;  /* 0x0000040000167802 */ /* 0x000fe20000000f00 */
[----:B------:R-:W-:Y:S01]  /*9250*/  ULOP3.LUT UR46, UR43, 0x2, URZ, 0xfc, !UPT ;  /* 0x000000022b2e7892 */ /* 0x000fe2000f8efc3f */
[----:B------:R2:W-:Y:S01]  /*9260*/  STL [R1+0x4], RZ ;  /* 0x000004ff01007387 */ /* 0x0005e20000100800 */
[----:B------:R-:W-:Y:S01]  /*9270*/  ULOP3.LUT UR48, UR43, 0x1, URZ, 0xfc, !UPT ;  /* 0x000000012b307892 */ /* 0x000fe2000f8efc3f */
[----:B------:R-:W-:Y:S01]  /*9280*/  ULDC UR49, c[0x0][0xc] ;  /* 0x0000030000317ab9 */ /* 0x000fe20000000800 */
[C---:B0-----:R-:W-:Y:S01]  /*9290*/  IMAD.SHL.U32 R25, R9.reuse, 0x40, RZ ;  /* 0x0000004009197824 */ /* 0x041fe200078e00ff */
[--C-:B------:R-:W-:Y:S01]  /*92a0*/  SHF.R.U32.HI R0, RZ, 0x1, R9.reuse ;  /* 0x00000001ff007819 */ /* 0x100fe20000011609 */
[C---:B------:R-:W-:Y:S02]  /*92b0*/  IMAD.SHL.U32 R2, R9.reuse, 0x20, RZ ;  /* 0x0000002009027824 */ /* 0x040fe400078e00ff */
[----:B------:R-:W-:Y:S01]  /*92c0*/  IMAD.SHL.U32 R4, R9, 0x8, RZ ;  /* 0x0000000809047824 */ /* 0x000fe200078e00ff */
[----:B------:R-:W-:Y:S01]  /*92d0*/  LOP3.LUT R3, R25, 0x180, RZ, 0xc0, !PT ;  /* 0x0000018019037812 */ /* 0x000fe200078ec0ff */
[C---:B------:R-:W-:Y:S01]  /*92e0*/  IMAD.SHL.U32 R8, R9.reuse, 0x4, RZ ;  /* 0x0000000409087824 */ /* 0x040fe200078e00ff */
[----:B------:R-:W-:Y:S01]  /*92f0*/  LOP3.LUT R5, R2, 0x80, RZ, 0xc0, !PT ;  /* 0x0000008002057812 */ /* 0x000fe200078ec0ff */
[----:B------:R-:W-:Y:S01]  /*9300*/  IMAD.SHL.U32 R6, R9, 0x2, RZ ;  /* 0x0000000209067824 */ /* 0x000fe200078e00ff */
[----:B------:R-:W-:Y:S01]  /*9310*/  LOP3.LUT R3, R3, 0x30, R0, 0xf8, !PT ;  /* 0x0000003003037812 */ /* 0x000fe200078ef800 */
[----:B------:R-:W-:Y:S01]  /*9320*/  IMAD.SHL.U32 R0, R9, 0x10, RZ ;  /* 0x0000001009007824 */ /* 0x000fe200078e00ff */
[----:B------:R-:W-:-:S02]  /*9330*/  LOP3.LUT R5, R5, 0x10, R9, 0xf8, !PT ;  /* 0x0000001005057812 */ /* 0x000fc400078ef809 */
[----:B------:R-:W-:Y:S02]  /*9340*/  LOP3.LUT R4, R3, 0x30, R4, 0x78, !PT ;  /* 0x0000003003047812 */ /* 0x000fe400078e7804 */
[----:B------:R-:W-:Y:S02]  /*9350*/  LOP3.LUT R7, R0, 0x600, RZ, 0xc0, !PT ;  /* 0x0000060000077812 */ /* 0x000fe400078ec0ff */
[----:B------:R-:W-:Y:S02]  /*9360*/  LOP3.LUT R5, R5, 0x10, R8, 0x78, !PT ;  /* 0x0000001005057812 */ /* 0x000fe400078e7808 */
[--C-:B------:R-:W-:Y:S02]  /*9370*/  LOP3.LUT R7, R7, 0x60, R2.reuse, 0xf8, !PT ;  /* 0x0000006007077812 */ /* 0x100fe400078ef802 */
[----:B------:R-:W-:Y:S02]  /*9380*/  LOP3.LUT R9, R9, 0x7f, RZ, 0xc0, !PT ;  /* 0x0000007f09097812 */ /* 0x000fe400078ec0ff */
[----:B------:R-:W-:-:S02]  /*9390*/  LOP3.LUT R24, R7, 0x100, R2, 0xf8, !PT ;  /* 0x0000010007187812 */ /* 0x000fc400078ef802 */
[----:B------:R-:W-:Y:S02]  /*93a0*/  LOP3.LUT R3, R0, 0x1b0, RZ, 0xc0, !PT ;  /* 0x000001b000037812 */ /* 0x000fe400078ec0ff */
[----:B------:R-:W-:Y:S02]  /*93b0*/  LOP3.LUT R25, R4, 0x640, R25, 0xf8, !PT ;  /* 0x0000064004197812 */ /* 0x000fe400078ef819 */
[----:B------:R-:W-:Y:S01]  /*93c0*/  LOP3.LUT R24, R24, R5, RZ, 0xfc, !PT ;  /* 0x0000000518187212 */ /* 0x000fe200078efcff */
[----:B-1----:R-:W-:Y:S01]  /*93d0*/  IMAD.U32 R5, RZ, RZ, UR4 ;  /* 0x00000004ff057e24 */ /* 0x002fe2000f8e00ff */
[----:B------:R-:W-:Y:S02]  /*93e0*/  SHF.R.U32.HI R4, RZ, 0x2, R9 ;  /* 0x00000002ff047819 */ /* 0x000fe40000011609 */
[----:B------:R-:W-:Y:S01]  /*93f0*/  LOP3.LUT R3, R3, 0x30, R6, 0x78, !PT ;  /* 0x0000003003037812 */ /* 0x000fe200078e7806 */
[----:B------:R-:W-:Y:S01]  /*9400*/  IMAD.MOV.U32 R6, RZ, RZ, 0x1 ;  /* 0x00000001ff067424 */ /* 0x000fe200078e00ff */
[----:B------:R-:W-:-:S02]  /*9410*/  LOP3.LUT R4, R4, 0x60, R2, 0xf8, !PT ;  /* 0x0000006004047812 */ /* 0x000fc400078ef802 */
[----:B------:R-:W-:Y:S02]  /*9420*/  LEA R22, R5, R22, 0x18 ;  /* 0x0000001605167211 */ /* 0x000fe400078ec0ff */
[----:B------:R-:W-:Y:S01]  /*9430*/  LOP3.LUT R2, R3, 0x640, R0, 0xf8, !PT ;  /* 0x0000064003027812 */ /* 0x000fe200078ef800 */
[----:B------:R2:W-:Y:S01]  /*9440*/  STL [R1+0x10], R6 ;  /* 0x0000100601007387 */ /* 0x0005e20000100800 */
[----:B------:R-:W-:-:S03]  /*9450*/  LOP3.LUT R3, R4, 0x80, RZ, 0xfc, !PT ;  /* 0x0000008004037812 */ /* 0x000fc600078efcff */
[----:B------:R-:W-:Y:S01]  /*9460*/  IMAD.IADD R0, R22, 0x1, R2 ;  /* 0x0000000116007824 */ /* 0x000fe200078e0202 */
[----:B------:R2:W-:Y:S04]  /*9470*/  STL [R1+0x20], R5 ;  /* 0x0000200501007387 */ /* 0x0005e80000100800 */
[----:B------:R2:W-:Y:S04]  /*9480*/  STL [R1+0x34], RZ ;  /* 0x000034ff01007387 */ /* 0x0005e80000100800 */
[----:B------:R2:W-:Y:S04]  /*9490*/  STL [R1+0x24], R2 ;  /* 0x0000240201007387 */ /* 0x0005e80000100800 */
[----:B------:R2:W-:Y:S02]  /*94a0*/  STL [R1+0x30], R0 ;  /* 0x0000300001007387 */ /* 0x0005e40000100800 */
.L_x_13381:
[----:B------:R-:W-:Y:S01]  /*94b0*/  ULDC.64 UR4, c[0x0][0xc88] ;  /* 0x0003220000047ab9 */ /* 0x000fe20000000a00 */
[----:B------:R-:W-:Y:S01]  /*94c0*/  ULDC.64 UR6, c[0x0][0xa18] ;  /* 0x0002860000067ab9 */ /* 0x000fe20000000a00 */
[----:B------:R-:W-:Y:S01]  /*94d0*/  UIMAD.WIDE UR4, UR39, 0x4, UR4 ;  /* 0x00000004270478a5 */ /* 0x000fe2000f8e0204 */
[----:B------:R-:W-:-:S05]  /*94e0*/  ULDC.64 UR8, c[0x0][0xa00] ;  /* 0x0002800000087ab9 */ /* 0x000fca0000000a00 */
[----:B-12---:R-:W-:Y:S01]  /*94f0*/  MOV R2, UR4 ;  /* 0x0000000400027c02 */ /* 0x006fe20008000f00 */
        /* <DEDUP_REMOVED lines=9> */
[----:B------:R-:W-:Y:S01]  /*9590*/  UISETP.NE.AND.EX UP5, UPT, UR9, URZ, UPT, UP1 ;  /* 0x0000003f0900728c */ /* 0x000fe2000bfa5310 */
[----:B------:R-:W-:Y:S01]  /*95a0*/  PLOP3.LUT P1, PT, PT, PT, UP0, 0x80, 0x0 ;  /* 0x000000000000781c */ /* 0x000fe20003f2f008 */
[----:B0-----:R-:W-:Y:S02]  /*95b0*/  IMAD.MOV.U32 R5, RZ, RZ, RZ ;  /* 0x000000ffff057224 */ /* 0x001fe400078e00ff */
        /* <DEDUP_REMOVED lines=13> */
[----:B-----5:R0:W5:Y:S03]  /*9690*/  @P0 LDG.E R0, desc[UR52][R2.64] ;  /* 0x0000003402000981 */ /* 0x020166000c1e1900 */
[----:B------:R-:W-:Y:S01]  /*96a0*/  UIADD3.X UR4, UR37, UR9, URZ, UP0, !UPT ;  /* 0x0000000925047290 */ /* 0x000fe200087fe43f */
[----:B0-----:R-:W-:Y:S02]  /*96b0*/  IMAD.U32 R2, RZ, RZ, UR6 ;  /* 0x00000006ff027e24 */ /* 0x001fe4000f8e00ff */
[----:B------:R-:W-:-:S05]  /*96c0*/  IMAD.U32 R3, RZ, RZ, UR7 ;  /* 0x00000007ff037e24 */ /* 0x000fca000f8e00ff */
[----:B------:R0:W2:Y:S02]  /*96d0*/  @P1 LDG.E R4, desc[UR52][R2.64] ;  /* 0x0000003402041981 */ /* 0x0000a4000c1e1900 */
[----:B0-----:R-:W-:Y:S02]  /*96e0*/  IMAD.U32 R2, RZ, RZ, UR8 ;  /* 0x00000008ff027e24 */ /* 0x001fe4000f8e00ff */
[----:B------:R-:W-:-:S05]  /*96f0*/  IMAD.U32 R3, RZ, RZ, UR4 ;  /* 0x00000004ff037e24 */ /* 0x000fca000f8e00ff */
[----:B------:R-:W3:Y:S01]  /*9700*/  @P2 LDG.E R5, desc[UR52][R2.64] ;  /* 0x0000003402052981 */ /* 0x000ee2000c1e1900 */
[----:B--2---:R-:W-:-:S03]  /*9710*/  @P1 R2UR UR40, R4 ;  /* 0x00000000042812ca */ /* 0x004fc600000e0000 */
[----:B---3--:R0:W-:Y:S01]  /*9720*/  STL [R1+0x2c], R5 ;  /* 0x00002c0501007387 */ /* 0x0081e20000100800 */
[----:B------:R-:W-:Y:S11]  /*9730*/  @P1 BRA `(.L_x_13307) ;  /* 0x0000000000241947 */ /* 0x000ff60003800000 */
[----:B------:R-:W-:Y:S01]  /*9740*/  UISETP.NE.AND UP0, UPT, UR47, URZ, UPT ;  /* 0x0000003f2f00728c */ /* 0x000fe2000bf05270 */
[----:B------:R-:W-:-:S05]  /*9750*/  ULDC UR40, c[0x0][0x288] ;  /* 0x0000a20000287ab9 */ /* 0x000fca0000000800 */
[----:B------:R-:W-:-:S13]  /*9760*/  PLOP3.LUT P1, PT, PT, PT, UP0, 0x40, 0x0 ;  /* 0x000000000000781c */ /* 0x000fda0003f2e808 */
[----:B------:R-:W-:Y:S05]  /*9770*/  @P1 BRA `(.L_x_13307) ;  /* 0x0000000000141947 */ /* 0x000fea0003800000 */
[----:B0-----:R-:W2:Y:S04]  /*9780*/  LDG.E R5, desc[UR52][R2.64] ;  /* 0x0000003402057981 */ /* 0x001ea8000c1e1900 */
[----:B------:R-:W3:Y:S01]  /*9790*/  LDG.E R4, desc[UR52][R2.64+0x4] ;  /* 0x0000043402047981 */ /* 0x000ee2000c1e1900 */
[----:B--2---:R-:W-:Y:S02]  /*97a0*/  R2UR UR4, R5 ;  /* 0x00000000050472ca */ /* 0x004fe400000e0000 */
[----:B---3--:R-:W-:-:S13]  /*97b0*/  R2UR UR40, R4 ;  /* 0x00000000042872ca */ /* 0x008fda00000e0000 */
[----:B------:R-:W-:-:S12]  /*97c0*/  UIADD3 UR40, -UR4, UR40, URZ ;  /* 0x0000002804287290 */ /* 0x000fd8000fffe13f */
.L_x_13307:
[----:B------:R-:W-:Y:S01]  /*97d0*/  IMAD.U32 R4, RZ, RZ, UR44 ;  /* 0x0000002cff047e24 */ /* 0x000fe2000f8e00ff */
[----:B------:R-:W-:Y:S01]  /*97e0*/  UMOV UR38, URZ ;  /* 0x0000003f00267c82 */ /* 0x000fe20008000000 */
[----:B------:R-:W-:Y:S01]  /*97f0*/  ULDC.64 UR6, c[0x0][0xa20] ;  /* 0x0002880000067ab9 */ /* 0x000fe20000000a00 */
[----:B-----5:R-:W-:Y:S01]  /*9800*/  @P0 R2UR UR38, R0 ;  /* 0x00000000002602ca */ /* 0x020fe200000e0000 */
[----:B------:R-:W-:Y:S01]  /*9810*/  ULDC.64 UR4, c[0x0][0x418] ;  /* 0x0001060000047ab9 */ /* 0x000fe20000000a00 */
[----:B------:R1:W-:Y:S01]  /*9820*/  STL [R1+0xc], R4 ;  /* 0x00000c0401007387 */ /* 0x0003e20000100800 */
        /* <DEDUP_REMOVED lines=8> */
[----:B-1----:R-:W-:Y:S08]  /*98b0*/  @!P0 BRA `(.L_x_13308) ;  /* 0x00000000001c8947 */ /* 0x002ff00003800000 */
[----:B------:R-:W-:-:S04]  /*98c0*/  UIADD3 UR4, UP0, UR36, UR6, URZ ;  /* 0x0000000624047290 */ /* 0x000fc8000ff1e03f */
[----:B------:R-:W-:Y:S02]  /*98d0*/  UIADD3.X UR5, UR37, UR7, URZ, UP0, !UPT ;  /* 0x0000000725057290 */ /* 0x000fe400087fe43f */
[----:B------:R-:W-:-:S04]  /*98e0*/  IMAD.U32 R2, RZ, RZ, UR4 ;  /* 0x00000004ff027e24 */ /* 0x000fc8000f8e00ff */
[----:B------:R-:W-:-:S05]  /*98f0*/  IMAD.U32 R3, RZ, RZ, UR5 ;  /* 0x00000005ff037e24 */ /* 0x000fca000f8e00ff */
[----:B------:R-:W2:Y:S02]  /*9900*/  LDG.E R2, desc[UR52][R2.64] ;  /* 0x0000003402027981 */ /* 0x000ea4000c1e1900 */
[----:B--2---:R-:W-:Y:S01]  /*9910*/  R2UR UR41, R2 ;  /* 0x00000000022972ca */ /* 0x004fe200000e0000 */
[----:B------:R-:W-:-:S14]  /*9920*/  BRA `(.L_x_13309) ;  /* 0x00000000002c7947 */ /* 0x000fdc0003800000 */
.L_x_13308:
[----:B------:R-:W-:Y:S02]  /*9930*/  ULDC.64 UR4, c[0x0][0xa08] ;  /* 0x0002820000047ab9 */ /* 0x000fe40000000a00 */
[----:B------:R-:W-:-:S04]  /*9940*/  ISETP.NE.U32.AND P0, PT, RZ, UR4, PT ;  /* 0x00000004ff007c0c */ /* 0x000fc8000bf05070 */
[----:B------:R-:W-:-:S13]  /*9950*/  ISETP.NE.AND.EX P0, PT, RZ, UR5, PT, P0 ;  /* 0x00000005ff007c0c */ /* 0x000fda000bf05300 */
[----:B------:R-:W-:Y:S05]  /*9960*/  @!P0 BRA `(.L_x_13309) ;  /* 0x00000000001c8947 */ /* 0x000fea0003800000 */
[----:B------:R-:W1:Y:S02]  /*9970*/  LDC.64 R2, c[0x0][0xa08] ;  /* 0x00028200ff027b82 */ /* 0x000e640000000a00 */
[----:B-1----:R-:W-:-:S05]  /*9980*/  IMAD.WIDE R2, R4, 0x4, R2 ;  /* 0x0000000404027825 */ /* 0x002fca00078e0202 */
[----:B------:R-:W2:Y:S04]  /*9990*/  LDG.E R4, desc[UR52][R2.64] ;  /* 0x0000003402047981 */ /* 0x000ea8000c1e1900 */
[----:B------:R-:W3:Y:S01]  /*99a0*/  LDG.E R0, desc[UR52][R2.64+0x4] ;  /* 0x0000043402007981 */ /* 0x000ee2000c1e1900 */
[----:B--2---:R-:W-:Y:S02]  /*99b0*/  R2UR UR41, R4 ;  /* 0x00000000042972ca */ /* 0x004fe400000e0000 */
[----:B---3--:R-:W-:-:S13]  /*99c0*/  R2UR UR4, R0 ;  /* 0x00000000000472ca */ /* 0x008fda00000e0000 */
[----:B------:R-:W-:-:S12]  /*99d0*/  UIADD3 UR41, -UR41, UR4, URZ ;  /* 0x0000000429297290 */ /* 0x000fd8000fffe13f */
.L_x_13309:
        /* <DEDUP_REMOVED lines=25> */
.L_x_13311:
        /* <DEDUP_REMOVED lines=20> */
.L_x_13314:
[----:B------:R-:W-:Y:S05]  /*9cb0*/  BSYNC B6 ;  /* 0x0000000000067941 */ /* 0x000fea0003800000 */
.L_x_13313:
        /* <DEDUP_REMOVED lines=15> */
[----:B0-----:R-:W-:Y:S02]  /*9db0*/  IMAD.U32 R5, RZ, RZ, UR7 ;  /* 0x00000007ff057e24 */ /* 0x001fe4000f8e00ff */
[----:B------:R-:W-:Y:S02]  /*9dc0*/  IMAD.U32 R6, RZ, RZ, UR8 ;  /* 0x00000008ff067e24 */ /* 0x000fe4000f8e00ff */
[----:B------:R-:W-:-:S02]  /*9dd0*/  IMAD.U32 R7, RZ, RZ, UR9 ;  /* 0x00000009ff077e24 */ /* 0x000fc4000f8e00ff */
[----:B------:R-:W-:Y:S02]  /*9de0*/  IMAD.U32 R10, RZ, RZ, UR4 ;  /* 0x00000004ff0a7e24 */ /* 0x000fe4000f8e00ff */
[----:B------:R-:W-:Y:S02]  /*9df0*/  IMAD.MOV.U32 R8, RZ, RZ, 0x70 ;  /* 0x00000070ff087424 */ /* 0x000fe400078e00ff */
[----:B------:R-:W-:Y:S02]  /*9e00*/  IMAD.MOV.U32 R12, RZ, RZ, 0x1 ;  /* 0x00000001ff0c7424 */ /* 0x000fe400078e00ff */
[----:B------:R-:W-:-:S07]  /*9e10*/  IMAD.MOV.U32 R13, RZ, RZ, RZ ;  /* 0x000000ffff0d7224 */ /* 0x000fce00078e00ff */
[----:B------:R-:W-:-:S07]  /*9e20*/  LEPC R20, `(.L_x_13316) ;  /* 0x000000001014794e */ /* 0x000fce0000000000 */
[----:B-12---:R-:W-:Y:S05]  /*9e30*/  CALL.ABS.NOINC R2 ;  /* 0x0000000002007343 */ /* 0x006fea0003c00000 */
.L_x_13316:
[----:B------:R-:W-:Y:S05]  /*9e40*/  BSYNC B6 ;  /* 0x0000000000067941 */ /* 0x000fea0003800000 */
.L_x_13315:
        /* <DEDUP_REMOVED lines=10> */
[----:B0-----:R-:W-:Y:S02]  /*9ef0*/  IMAD.U32 R5, RZ, RZ, UR7 ;  /* 0x00000007ff057e24 */ /* 0x001fe4000f8e00ff */
        /* <DEDUP_REMOVED lines=8> */
[----:B-12---:R-:W-:Y:S05]  /*9f80*/  CALL.ABS.NOINC R2 ;  /* 0x0000000002007343 */ /* 0x006fea0003c00000 */
.L_x_13318:
[----:B------:R-:W-:Y:S05]  /*9f90*/  BSYNC B6 ;  /* 0x0000000000067941 */ /* 0x000fea0003800000 */
.L_x_13317:
[----:B------:R-:W-:Y:S01]  /*9fa0*/  MOV R26, R19 ;  /* 0x00000013001a7202 */ /* 0x000fe20000000f00 */
        /* <DEDUP_REMOVED lines=19> */
.L_x_13320:
[----:B------:R-:W-:Y:S05]  /*a0e0*/  BSYNC B6 ;  /* 0x0000000000067941 */ /* 0x000fea0003800000 */
.L_x_13319:
[----:B------:R2:W3:Y:S01]  /*a0f0*/  LDL R20, [R1+0xc] ;  /* 0x00000c0001147983 */ /* 0x0004e20000100800 */
[----:B------:R-:W-:Y:S01]  /*a100*/  ULDC.64 UR4, c[0x0][0x9f8] ;  /* 0x00027e0000047ab9 */ /* 0x000fe20000000a00 */
[----:B-1----:R-:W1:Y:S01]  /*a110*/  LDC R19, c[0x0][0x430] ;  /* 0x00010c00ff137b82 */ /* 0x002e620000000800 */
[----:B------:R-:W-:-:S04]  /*a120*/  UISETP.NE.U32.AND UP0, UPT, UR4, URZ, UPT ;  /* 0x0000003f0400728c */ /* 0x000fc8000bf05070 */
[----:B------:R-:W-:-:S06]  /*a130*/  UISETP.NE.AND.EX UP0, UPT, UR5, URZ, UPT, UP0 ;  /* 0x0000003f0500728c */ /* 0x000fcc000bf05300 */
[----:B------:R-:W-:-:S05]  /*a140*/  PLOP3.LUT P0, PT, PT, PT, UP0, 0x80, 0x0 ;  /* 0x000000000000781c */ /* 0x000fca0003f0f008 */
[----:B------:R-:W-:-:S04]  /*a150*/  @UP0 UIADD3 UR4, UP1, UR36, UR4, URZ ;  /* 0x0000000424040290 */ /* 0x000fc8000ff3e03f */
[----:B------:R-:W-:Y:S02]  /*a160*/  @UP0 UIADD3.X UR5, UR37, UR5, URZ, UP1, !UPT ;  /* 0x0000000525050290 */ /* 0x000fe40008ffe43f */
[----:B------:R-:W-:-:S04]  /*a170*/  IMAD.U32 R2, RZ, RZ, UR4 ;  /* 0x00000004ff027e24 */ /* 0x000fc8000f8e00ff */
[----:B------:R-:W-:-:S05]  /*a180*/  IMAD.U32 R3, RZ, RZ, UR5 ;  /* 0x00000005ff037e24 */ /* 0x000fca000f8e00ff */
[----:B---3--:R-:W3:Y:S01]  /*a190*/  @P0 LDG.E R20, desc[UR52][R2.64] ;  /* 0x0000003402140981 */ /* 0x008ee2000c1e1900 */
[----:B-1----:R-:W-:Y:S01]  /*a1a0*/  ISETP.NE.AND P2, PT, R19, 0x1, PT ;  /* 0x000000011300780c */ /* 0x002fe20003f45270 */
[----:B------:R-:W-:Y:S01]  /*a1b0*/  UMOV UR4, 0xffffffff ;  /* 0xffffffff00047882 */ /* 0x000fe20000000000 */
[----:B------:R-:W-:-:S11]  /*a1c0*/  LOP3.LUT R26, R26, 0xfffffff7, RZ, 0xc0, !PT ;  /* 0xfffffff71a1a7812 */ /* 0x000fd600078ec0ff */
[----:B------:R-:W-:Y:S01]  /*a1d0*/  @P2 LOP3.LUT R26, R26, 0x8, RZ, 0xfc, !PT ;  /* 0x000000081a1a2812 */ /* 0x000fe200078efcff */
[----:B---3--:R2:W-:Y:S04]  /*a1e0*/  @P0 STL [R1+0xc], R20 ;  /* 0x00000c1401000387 */ /* 0x0085e80000100800 */
[----:B------:R2:W-:Y:S01]  /*a1f0*/  STL [R1+0x18], R26 ;  /* 0x0000181a01007387 */ /* 0x0005e20000100800 */
[----:B------:R-:W-:Y:S05]  /*a200*/  BRA.DIV UR4, `(.L_x_13321) ;  /* 0x0000004e04447947 */ /* 0x000fea000b800000 */
.L_x_13401:
[----:B------:R-:W1:Y:S01]  /*a210*/  S2R R0, SR_TID.X ;  /* 0x0000000000007919 */ /* 0x000e620000002100 */
[----:B------:R-:W-:Y:S01]  /*a220*/  UMOV UR4, 0xa0 ;  /* 0x000000a000047882 */ /* 0x000fe20000000000 */
[----:B0-----:R-:W0:Y:S01]  /*a230*/  @P2 LDC R5, c[0x0][0x434] ;  /* 0x00010d00ff052b82 */ /* 0x001e220000000800 */
[----:B------:R-:W-:Y:S01]  /*a240*/  UIMAD UR4, UR42, UR4, -0xa0 ;  /* 0xffffff602a0474a4 */ /* 0x000fe2000f8e0204 */
[----:B------:R-:W3:Y:S01]  /*a250*/  S2R R9, SR_TID.X ;  /* 0x0000000000097919 */ /* 0x000ee20000002100 */
[----:B------:R-:W-:Y:S02]  /*a260*/  SHF.R.S32.HI R13, RZ, 0x1f, R20 ;  /* 0x0000001fff0d7819 */ /* 0x000fe40000011414 */
[----:B------:R-:W-:Y:S01]  /*a270*/  MOV R11, R26 ;  /* 0x0000001a000b7202 */ /* 0x000fe20000000f00 */
[----:B------:R-:W4:Y:S02]  /*a280*/  S2R R12, SR_TID.X ;  /* 0x00000000000c7919 */ /* 0x000f240000002100 */
[----:B------:R-:W2:Y:S01]  /*a290*/  @P2 LDC R4, c[0x0][0x438] ;  /* 0x00010e00ff042b82 */ /* 0x000ea20000000800 */
[----:B------:R0:W-:Y:S01]  /*a2a0*/  STL [R1+0x1c], R13 ;  /* 0x00001c0d01007387 */ /* 0x0001e20000100800 */
[C---:B-1----:R-:W-:Y:S01]  /*a2b0*/  LOP3.LUT R2, R0.reuse, 0x7f, RZ, 0xc0, !PT ;  /* 0x0000007f00027812 */ /* 0x042fe200078ec0ff */
[----:B------:R-:W-:-:S03]  /*a2c0*/  IMAD.SHL.U32 R0, R0, 0x20, RZ ;  /* 0x0000002000007824 */ /* 0x000fc600078e00ff */
[----:B------:R-:W-:Y:S02]  /*a2d0*/  SHF.R.U32.HI R2, RZ, 0x2, R2 ;  /* 0x00000002ff027819 */ /* 0x000fe40000011602 */
[----:B---3--:R-:W-:Y:S02]  /*a2e0*/  LOP3.LUT R9, R9, 0x7f, RZ, 0xc0, !PT ;  /* 0x0000007f09097812 */ /* 0x008fe400078ec0ff */
[----:B------:R-:W-:Y:S01]  /*a2f0*/  LOP3.LUT R0, R2, 0x60, R0, 0xf8, !PT ;  /* 0x0000006002007812 */ /* 0x000fe200078ef800 */
[----:B----4-:R-:W-:Y:S01]  /*a300*/  IMAD.SHL.U32 R12, R12, 0x20, RZ ;  /* 0x000000200c0c7824 */ /* 0x010fe200078e00ff */
[----:B------:R-:W-:-:S03]  /*a310*/  SHF.R.U32.HI R9, RZ, 0x2, R9 ;  /* 0x00000002ff097819 */ /* 0x000fc60000011609 */
[----:B------:R-:W-:Y:S01]  /*a320*/  VIADD R10, R0, UR4 ;  /* 0x00000004000a7c36 */ /* 0x000fe20008000000 */
[----:B------:R-:W-:-:S04]  /*a330*/  LOP3.LUT R12, R9, 0x60, R12, 0xf8, !PT ;  /* 0x00000060090c7812 */ /* 0x000fc800078ef80c */
[C---:B------:R-:W-:Y:S01]  /*a340*/  ISETP.GE.AND P1, PT, R10.reuse, UR41, PT ;  /* 0x000000290a007c0c */ /* 0x040fe2000bf26270 */
[----:B------:R-:W-:Y:S01]  /*a350*/  VIADD R10, R10, UR38 ;  /* 0x000000260a0a7c36 */ /* 0x000fe20008000000 */
[----:B------:R-:W-:-:S03]  /*a360*/  LOP3.LUT R12, R12, 0x80, RZ, 0xfc, !PT ;  /* 0x000000800c0c7812 */ /* 0x000fc600078efcff */
[----:B0-----:R-:W-:-:S04]  /*a370*/  @P2 IMAD.HI.U32 R5, R10, R5, RZ ;  /* 0x000000050a052227 */ /* 0x001fc800078e00ff */
[----:B------:R-:W-:Y:S01]  /*a380*/  IMAD.MOV.U32 R0, RZ, RZ, R10 ;  /* 0x000000ffff007224 */ /* 0x000fe200078e000a */
[----:B--2---:R-:W-:Y:S01]  /*a390*/  @P2 SHF.R.U32.HI R0, RZ, R4, R5 ;  /* 0x00000004ff002219 */ /* 0x004fe20000011605 */
[----:B------:R-:W-:Y:S02]  /*a3a0*/  VIADD R9, R12, UR4 ;  /* 0x000000040c097c36 */ /* 0x000fe40008000000 */
[----:B------:R-:W0:Y:S01]  /*a3b0*/  @!P1 LDC.64 R2, c[0x0][0x428] ;  /* 0x00010a00ff029b82 */ /* 0x000e220000000a00 */
[--C-:B------:R-:W-:Y:S01]  /*a3c0*/  @!P1 SHF.R.S32.HI R7, RZ, 0x1f, R0.reuse ;  /* 0x0000001fff079819 */ /* 0x100fe20000011400 */
[----:B------:R-:W-:-:S06]  /*a3d0*/  @!P1 IMAD.MOV.U32 R6, RZ, RZ, R0 ;  /* 0x000000ffff069224 */ /* 0x000fcc00078e0000 */
[----:B------:R-:W1:Y:S01]  /*a3e0*/  @!P1 LDC.64 R4, c[0x0][0x418] ;  /* 0x00010600ff049b82 */ /* 0x000e620000000a00 */
[----:B0-----:R-:W-:-:S04]  /*a3f0*/  @!P1 IMAD R8, R13, R2, RZ ;  /* 0x000000020d089224 */ /* 0x001fc800078e02ff */
[C---:B------:R-:W-:Y:S02]  /*a400*/  @!P1 IMAD R8, R20.reuse, R3, R8 ;  /* 0x0000000314089224 */ /* 0x040fe400078e0208 */
[----:B------:R-:W-:-:S04]  /*a410*/  @!P1 IMAD.WIDE.U32 R2, R20, R2, R6 ;  /* 0x0000000214029225 */ /* 0x000fc800078e0006 */
[----:B------:R-:W-:Y:S01]  /*a420*/  @!P1 IMAD.IADD R8, R3, 0x1, R8 ;  /* 0x0000000103089824 */ /* 0x000fe200078e0208 */
[C---:B-1----:R-:W-:Y:S01]  /*a430*/  @!P1 LEA R6, P0, R2.reuse, R4, 0x2 ;  /* 0x0000000402069211 */ /* 0x042fe200078010ff */
[----:B------:R-:W0:Y:S03]  /*a440*/  @P2 LDC R3, c[0x0][0x434] ;  /* 0x00010d00ff032b82 */ /* 0x000e260000000800 */
[----:B------:R-:W-:Y:S01]  /*a450*/  @!P1 LEA.HI.X R7, R2, R5, R8, 0x2, P0 ;  /* 0x0000000502079211 */ /* 0x000fe200000f1408 */
[----:B------:R-:W-:Y:S01]  /*a460*/  IMAD.MOV.U32 R5, RZ, RZ, RZ ;  /* 0x000000ffff057224 */ /* 0x000fe200078e00ff */
[C---:B------:R-:W-:Y:S01]  /*a470*/  ISETP.GE.AND P0, PT, R9.reuse, UR41, PT ;  /* 0x0000002909007c0c */ /* 0x040fe2000bf06270 */
[----:B------:R-:W-:Y:S02]  /*a480*/  VIADD R9, R9, UR38 ;  /* 0x0000002609097c36 */ /* 0x000fe40008000000 */
[----:B------:R-:W1:Y:S01]  /*a490*/  @P2 LDC R2, c[0x0][0x438] ;  /* 0x00010e00ff022b82 */ /* 0x000e620000000800 */
[----:B------:R-:W-:Y:S01]  /*a4a0*/  ISETP.GT.U32.OR P0, PT, R12, 0x9f, P0 ;  /* 0x0000009f0c00780c */ /* 0x000fe20000704470 */
[----:B------:R-:W-:Y:S01]  /*a4b0*/  IMAD.MOV.U32 R8, RZ, RZ, R9 ;  /* 0x000000ffff087224 */ /* 0x000fe200078e0009 */
[----:B------:R2:W5:Y:S01]  /*a4c0*/  @!P1 LDG.E R5, desc[UR52][R6.64] ;  /* 0x0000003406059981 */ /* 0x000562000c1e1900 */
[----:B0-----:R-:W-:-:S05]  /*a4d0*/  @P2 IMAD.HI.U32 R3, R9, R3, RZ ;  /* 0x0000000309032227 */ /* 0x001fca00078e00ff */
[----:B-1----:R-:W-:-:S05]  /*a4e0*/  @P2 SHF.R.U32.HI R8, RZ, R2, R3 ;  /* 0x00000002ff082219 */ /* 0x002fca0000011603 */
[----:B------:R-:W0:Y:S01]  /*a4f0*/  @!P0 LDC.64 R2, c[0x0][0x428] ;  /* 0x00010a00ff028b82 */ /* 0x000e220000000a00 */
[----:B------:R-:W-:Y:S01]  /*a500*/  IMAD.MOV R4, RZ, RZ, -R0 ;  /* 0x000000ffff047224 */ /* 0x000fe200078e0a00 */
[--C-:B--2---:R-:W-:Y:S01]  /*a510*/  @!P0 SHF.R.S32.HI R7, RZ, 0x1f, R8.reuse ;  /* 0x0000001fff078819 */ /* 0x104fe20000011408 */
[----:B------:R-:W-:Y:S02]  /*a520*/  @!P0 IMAD.MOV.U32 R6, RZ, RZ, R8 ;  /* 0x000000ffff068224 */ /* 0x000fe400078e0008 */
[-C--:B0-----:R-:W-:Y:S02]  /*a530*/  @!P0 IMAD R0, R13, R2.reuse, RZ ;  /* 0x000000020d008224 */ /* 0x081fe400078e02ff */
[----:B------:R-:W-:-:S04]  /*a540*/  @!P0 IMAD.WIDE.U32 R6, R20, R2, R6 ;  /* 0x0000000214068225 */ /* 0x000fc800078e0006 */
[----:B------:R-:W-:Y:S02]  /*a550*/  @!P0 IMAD R0, R20, R3, R0 ;  /* 0x0000000314008224 */ /* 0x000fe400078e0200 */
[----:B------:R-:W0:Y:S02]  /*a560*/  @!P0 LDC.64 R2, c[0x0][0x418] ;  /* 0x00010600ff028b82 */ /* 0x000e240000000a00 */
[----:B------:R-:W-:Y:S01]  /*a570*/  @!P0 IMAD.IADD R0, R0, 0x1, R7 ;  /* 0x0000000100008824 */ /* 0x000fe200078e0207 */
[----:B------:R-:W-:Y:S02]  /*a580*/  LOP3.LUT R11, R11, 0xfffffffd, RZ, 0xc0, !PT ;  /* 0xfffffffd0b0b7812 */ /* 0x000fe400078ec0ff */
[----:B0-----:R-:W-:-:S04]  /*a590*/  @!P0 LEA R2, P1, R6, R2, 0x2 ;  /* 0x0000000206028211 */ /* 0x001fc800078210ff */
[----:B------:R-:W-:Y:S01]  /*a5a0*/  @!P0 LEA.HI.X R3, R6, R3, R0, 0x2, P1 ;  /* 0x0000000306038211 */ /* 0x000fe200008f1400 */
[----:B------:R-:W-:-:S06]  /*a5b0*/  IMAD.MOV.U32 R6, RZ, RZ, RZ ;  /* 0x000000ffff067224 */ /* 0x000fcc00078e00ff */
[----:B------:R0:W5:Y:S01]  /*a5c0*/  @!P0 LDG.E R6, desc[UR52][R2.64] ;  /* 0x0000003402068981 */ /* 0x000162000c1e1900 */
[----:B------:R-:W-:Y:S01]  /*a5d0*/  ISETP.GT.U32.AND P0, PT, R12, 0x9f, PT ;  /* 0x0000009f0c00780c */ /* 0x000fe20003f04070 */
[----:B0-----:R-:W-:-:S05]  /*a5e0*/  IMAD.U32 R2, RZ, RZ, UR46 ;  /* 0x0000002eff027e24 */ /* 0x001fca000f8e00ff */
[----:B------:R-:W-:-:S07]  /*a5f0*/  ISETP.NE.AND P2, PT, R2, 0x3, PT ;  /* 0x000000030200780c */ /* 0x000fce0003f45270 */
[----:B------:R-:W-:Y:S02]  /*a600*/  @P0 LOP3.LUT R11, R11, 0x2, RZ, 0xfc, !PT ;  /* 0x000000020b0b0812 */ /* 0x000fe400078efcff */
[----:B------:R-:W-:Y:S02]  /*a610*/  IADD3 R0, -R8, RZ, RZ ;  /* 0x000000ff08007210 */ /* 0x000fe40007ffe1ff */
[----:B------:R-:W-:-:S03]  /*a620*/  LOP3.LUT R11, R11, 0xfffffffb, RZ, 0xc0, !PT ;  /* 0xfffffffb0b0b7812 */ /* 0x000fc600078ec0ff */
[----:B------:R-:W-:Y:S01]  /*a630*/  IMAD R9, R19, R0, R9 ;  /* 0x0000000013097224 */ /* 0x000fe200078e0209 */
[----:B------:R-:W-:Y:S02]  /*a640*/  SHF.R.S32.HI R0, RZ, 0x1f, R18 ;  /* 0x0000001fff007819 */ /* 0x000fe40000011412 */
[----:B------:R-:W-:-:S03]  /*a650*/  @P2 LOP3.LUT R11, R11, 0x4, RZ, 0xfc, !PT ;  /* 0x000000040b0b2812 */ /* 0x000fc600078efcff */
[----:B------:R0:W-:Y:S04]  /*a660*/  STL [R1+0x14], R0 ;  /* 0x0000140001007387 */ /* 0x0001e80000100800 */
[----:B------:R0:W-:Y:S01]  /*a670*/  STL [R1+0x18], R11 ;  /* 0x0000180b01007387 */ /* 0x0001e20000100800 */
[----:B------:R-:W-:Y:S02]  /*a680*/  IMAD.U32 R12, RZ, RZ, UR42 ;  /* 0x0000002aff0c7e24 */ /* 0x000fe4000f8e00ff */
[----:B------:R-:W-:Y:S02]  /*a690*/  IMAD R4, R19, R4, R10 ;  /* 0x0000000413047224 */ /* 0x000fe400078e020a */
[----:B------:R-:W-:Y:S01]  /*a6a0*/  VIADD R12, R12, 0xffffffff ;  /* 0xffffffff0c0c7836 */ /* 0x000fe20000000000 */
[----:B------:R-:W-:Y:S06]  /*a6b0*/  @!P2 BRA `(.L_x_13322) ;  /* 0x000000000004a947 */ /* 0x000fec0003800000 */
[----:B------:R-:W-:Y:S01]  /*a6c0*/  BPT.TRAP 0x1 ;  /* 0x000000040000795c */ /* 0x000fe20000300000 */
.L_x_13322:
[----:B------:R-:W2:Y:S04]  /*a6d0*/  LDL R2, [R1+0x4] ;  /* 0x0000040001027983 */ /* 0x000ea80000100800 */
[----:B0-----:R-:W3:Y:S01]  /*a6e0*/  LDL R0, [R1+0x10] ;  /* 0x0000100001007983 */ /* 0x001ee20000100800 */
[----:B------:R-:W-:Y:S01]  /*a6f0*/  BSSY B0, `(.L_x_13323) ;  /* 0x0000008000007945 */ /* 0x000fe20003800000 */
[----:B--2---:R-:W-:Y:S01]  /*a700*/  IMAD R7, R2, 0x8, R22 ;  /* 0x0000000802077824 */ /* 0x004fe200078e0216 */
[----:B---3--:R-:W-:-:S04]  /*a710*/  SHF.L.U32 R0, R0, 0x1f, RZ ;  /* 0x0000001f00007819 */ /* 0x008fc800000006ff */
[----:B------:R0:W1:Y:S01]  /*a720*/  SYNCS.PHASECHK.TRANS64.TRYWAIT P0, [R7+URZ+0x13280], R0 ;  /* 0x01328000070075a7 */ /* 0x000062000800017f */
[----:B------:R0:W-:Y:S02]  /*a730*/  STL [R1+0x28], R0 ;  /* 0x0000280001007387 */ /* 0x0001e40000100800 */
[----:B0-----:R-:W-:-:S05]  /*a740*/  SHF.R.S32.HI R0, RZ, 0x1f, R4 ;  /* 0x0000001fff007819 */ /* 0x001fca0000011404 */
[----:B------:R0:W-:Y:S02]  /*a750*/  STL [R1], R0 ;  /* 0x0000000001007387 */ /* 0x0001e40000100800 */
[----:B01----:R-:W-:Y:S05]  /*a760*/  @!P0 BRA `(.L_x_13324) ;  /* 0x0000004800188947 */ /* 0x003fea0003800000 */
.L_x_13402:
[----:B------:R-:W-:Y:S05]  /*a770*/  BSYNC B0 ;  /* 0x0000000000007941 */ /* 0x000fea0003800000 */
.L_x_13323:
[----:B0-----:R-:W2:Y:S01]  /*a780*/  LDL R0, [R1] ;  /* 0x0000000001007983 */ /* 0x001ea20000100800 */
[----:B------:R-:W-:Y:S01]  /*a790*/  ULDC.64 UR4, c[0x0][0x328] ;  /* 0x0000ca0000047ab9 */ /* 0x000fe20000000a00 */
[----:B-----5:R-:W-:Y:S01]  /*a7a0*/  SHF.R.S32.HI R13, RZ, 0x1f, R5 ;  /* 0x0000001fff0d7819 */ /* 0x020fe20000011405 */
[----:B------:R-:W-:Y:S01]  /*a7b0*/  ULDC.64 UR6, c[0x0][0x338] ;  /* 0x0000ce0000067ab9 */ /* 0x000fe20000000a00 */
[----:B------:R-:W3:Y:S01]  /*a7c0*/  LDL.LU R10, [R1+0x18] ;  /* 0x00001800010a7983 */ /* 0x000ee20000300800 */
[----:B------:R-:W0:Y:S01]  /*a7d0*/  LDC R11, c[0x0][0x2f4] ;  /* 0x0000bd00ff0b7b82 */ /* 0x000e220000000800 */
[----:B------:R-:W-:Y:S01]  /*a7e0*/  ULDC.64 UR8, c[0x0][0x330] ;  /* 0x0000cc0000087ab9 */ /* 0x000fe20000000a00 */
[----:B------:R-:W-:Y:S01]  /*a7f0*/  ULDC.64 UR10, c[0x0][0x318] ;  /* 0x0000c600000a7ab9 */ /* 0x000fe20000000a00 */
[----:B------:R-:W4:Y:S01]  /*a800*/  LDL R8, [R1+0x14] ;  /* 0x0000140001087983 */ /* 0x000f220000100800 */
[----:B------:R-:W-:-:S03]  /*a810*/  IMAD.WIDE.U32 R2, R4, UR4, RZ ;  /* 0x0000000404027c25 */ /* 0x000fc6000f8e00ff */
[----:B------:R1:W-:Y:S04]  /*a820*/  STL [R1+0x8], R13 ;  /* 0x0000080d01007387 */ /* 0x0003e80000100800 */
[----:B------:R-:W4:Y:S01]  /*a830*/  LDL R14, [R1+0x24] ;  /* 0x00002400010e7983 */ /* 0x000f220000100800 */
[----:B------:R-:W1:Y:S01]  /*a840*/  S2R R15, SR_TID.X ;  /* 0x00000000000f7919 */ /* 0x000e620000002100 */
[----:B------:R-:W-:Y:S01]  /*a850*/  SHF.R.S32.HI R29, RZ, 0x1f, R9 ;  /* 0x0000001fff1d7819 */ /* 0x000fe20000011409 */
[----:B-1----:R-:W-:-:S05]  /*a860*/  IMAD.SHL.U32 R20, R15, 0x10, RZ ;  /* 0x000000100f147824 */ /* 0x002fca00078e00ff */
[----:B------:R-:W-:-:S04]  /*a870*/  LOP3.LUT R20, R20, 0x30, RZ, 0xc0, !PT ;  /* 0x0000003014147812 */ /* 0x000fc800078ec0ff */
[CC--:B0-----:R-:W-:Y:S02]  /*a880*/  ISETP.GE.AND P1, PT, R20.reuse, R11.reuse, PT ;  /* 0x0000000b1400720c */ /* 0x0c1fe40003f26270 */
[----:B------:R-:W-:Y:S01]  /*a890*/  ISETP.GE.AND P0, PT, R20, R11, PT ;  /* 0x0000000b1400720c */ /* 0x000fe20003f06270 */
[----:B--2---:R-:W-:-:S04]  /*a8a0*/  IMAD R0, R0, UR4, RZ ;  /* 0x0000000400007c24 */ /* 0x004fc8000f8e02ff */
[----:B------:R-:W-:-:S04]  /*a8b0*/  IMAD R0, R4, UR5, R0 ;  /* 0x0000000504007c24 */ /* 0x000fc8000f8e0200 */
[----:B------:R-:W-:Y:S02]  /*a8c0*/  IMAD.IADD R3, R3, 0x1, R0 ;  /* 0x0000000103037824 */ /* 0x000fe400078e0200 */
[----:B------:R-:W-:Y:S02]  /*a8d0*/  IMAD R0, R13, UR6, RZ ;  /* 0x000000060d007c24 */ /* 0x000fe4000f8e02ff */
[----:B------:R-:W2:Y:S01]  /*a8e0*/  LDL R13, [R1+0x4] ;  /* 0x00000400010d7983 */ /* 0x000ea20000100800 */
[----:B------:R-:W-:-:S04]  /*a8f0*/  IMAD.WIDE.U32 R2, R5, UR6, R2 ;  /* 0x0000000605027c25 */ /* 0x000fc8000f8e0002 */
[----:B------:R-:W-:-:S04]  /*a900*/  IMAD R0, R5, UR7, R0 ;  /* 0x0000000705007c24 */ /* 0x000fc8000f8e0200 */
[----:B------:R-:W-:Y:S01]  /*a910*/  IMAD.IADD R3, R3, 0x1, R0 ;  /* 0x0000000103037824 */ /* 0x000fe200078e0200 */
[----:B---3--:R-:W-:Y:S01]  /*a920*/  LOP3.LUT R10, R10, 0xfffffffe, RZ, 0xc0, !PT ;  /* 0xfffffffe0a0a7812 */ /* 0x008fe200078ec0ff */
[----:B----4-:R-:W-:Y:S02]  /*a930*/  IMAD R8, R8, UR8, RZ ;  /* 0x0000000808087c24 */ /* 0x010fe4000f8e02ff */
[----:B------:R-:W-:Y:S01]  /*a940*/  IMAD.WIDE.U32 R2, R18, UR8, R2 ;  /* 0x0000000812027c25 */ /* 0x000fe2000f8e0002 */
[----:B------:R-:W-:-:S03]  /*a950*/  @P1 LOP3.LUT R10, R10, 0x1, RZ, 0xfc, !PT ;  /* 0x000000010a0a1812 */ /* 0x000fc600078efcff */
[----:B------:R-:W-:Y:S01]  /*a960*/  IMAD R8, R18, UR9, R8 ;  /* 0x0000000912087c24 */ /* 0x000fe2000f8e0208 */
[----:B------:R-:W-:-:S04]  /*a970*/  IADD3 R0, P1, R2, UR10, RZ ;  /* 0x0000000a02007c10 */ /* 0x000fc8000ff3e0ff */
[----:B------:R-:W-:Y:S01]  /*a980*/  IADD3.X R2, R3, UR11, R8, P1, !PT ;  /* 0x0000000b03027c10 */ /* 0x000fe20008ffe408 */
[----:B------:R-:W-:Y:S01]  /*a990*/  IMAD R3, R29, UR4, RZ ;  /* 0x000000041d037c24 */ /* 0x000fe2000f8e02ff */
[----:B------:R0:W-:Y:S01]  /*a9a0*/  STL [R1+0x18], R10 ;  /* 0x0000180a01007387 */ /* 0x0001e20000100800 */
[----:B------:R-:W-:Y:S02]  /*a9b0*/  SHF.R.S32.HI R28, RZ, 0x1f, R6 ;  /* 0x0000001fff1c7819 */ /* 0x000fe40000011406 */
        /* <DEDUP_REMOVED lines=8> */
[----:B------:R-:W-:Y:S02]  /*aa40*/  LOP3.LUT R15, R15, 0x7f, RZ, 0xc0, !PT ;  /* 0x0000007f0f0f7812 */ /* 0x000fe400078ec0ff */
[----:B------:R-:W-:-:S04]  /*aa50*/  IADD3 R27, P1, R10, UR10, RZ ;  /* 0x0000000a0a1b7c10 */ /* 0x000fc8000ff3e0ff */
[----:B------:R-:W-:Y:S01]  /*aa60*/  IADD3.X R26, R8, UR11, R11, P1, !PT ;  /* 0x0000000b081a7c10 */ /* 0x000fe20008ffe40b */
[----:B------:R-:W-:Y:S01]  /*aa70*/  IMAD.MOV.U32 R8, RZ, RZ, -0xa0 ;  /* 0xffffff60ff087424 */ /* 0x000fe200078e00ff */
[----:B------:R-:W-:-:S03]  /*aa80*/  SHF.R.U32.HI R15, RZ, 0x2, R15 ;  /* 0x00000002ff0f7819 */ /* 0x000fc6000001160f */
[----:B------:R-:W-:Y:S01]  /*aa90*/  IMAD R8, R12, R8, UR41 ;  /* 0x000000290c087e24 */ /* 0x000fe2000f8e0208 */
[----:B------:R-:W-:-:S03]  /*aaa0*/  UMOV UR4, 0xffffffff ;  /* 0xffffffff00047882 */ /* 0x000fc60000000000 */
[----:B------:R-:W-:-:S05]  /*aab0*/  IMAD.IADD R8, R8, 0x1, -R15 ;  /* 0x0000000108087824 */ /* 0x000fca00078e0a0f */
[----:B------:R-:W-:Y:S01]  /*aac0*/  ISETP.GE.AND P5, PT, R8, 0x1, PT ;  /* 0x000000010800780c */ /* 0x000fe20003fa6270 */
[----:B--2---:R-:W-:Y:S01]  /*aad0*/  IMAD R19, R13, 0x2800, R14 ;  /* 0x000028000d137824 */ /* 0x004fe200078e020e */
[----:B------:R-:W-:Y:S11]  /*aae0*/  BRA.DIV UR4, `(.L_x_13325) ;  /* 0x0000004604507947 */ /* 0x000ff6000b800000 */
[----:B------:R-:W2:Y:S01]  /*aaf0*/  LDL.LU R14, [R1+0x18] ;  /* 0x00001800010e7983 */ /* 0x000ea20000300800 */
[----:B------:R-:W0:Y:S03]  /*ab00*/  S2R R11, SR_TID.X ;  /* 0x00000000000b7919 */ /* 0x000e260000002100 */
[----:B------:R-:W1:Y:S04]  /*ab10*/  SHFL.IDX PT, R10, R0, RZ, 0x1c1f ;  /* 0x001c1fff000a7589 */ /* 0x000e6800000e0000 */
[----:B------:R-:W3:Y:S01]  /*ab20*/  SHFL.IDX PT, R3, R2, RZ, 0x1c1f ;  /* 0x001c1fff02037589 */ /* 0x000ee200000e0000 */
[----:B0-----:R-:W-:-:S05]  /*ab30*/  IMAD.SHL.U32 R15, R11, 0x10, RZ ;  /* 0x000000100b0f7824 */ /* 0x001fca00078e00ff */
[----:B------:R-:W-:-:S04]  /*ab40*/  LOP3.LUT R15, R15, 0x30, RZ, 0xc0, !PT ;  /* 0x000000300f0f7812 */ /* 0x000fc800078ec0ff */
[----:B-1----:R-:W-:-:S05]  /*ab50*/  IADD3 R10, P1, R15, R10, RZ ;  /* 0x0000000a0f0a7210 */ /* 0x002fca0007f3e0ff */
[----:B---3--:R-:W-:Y:S01]  /*ab60*/  IMAD.X R11, RZ, RZ, R3, P1 ;  /* 0x000000ffff0b7224 */ /* 0x008fe200008e0603 */
[----:B------:R-:W-:Y:S01]  /*ab70*/  ISETP.LT.OR P1, PT, R8, 0x1, P0 ;  /* 0x000000010800780c */ /* 0x000fe20000721670 */
[----:B------:R-:W0:Y:S01]  /*ab80*/  SHFL.IDX PT, R12, R0, 0x1, 0x1c1f ;  /* 0x003c1f00000c7f89 */ /* 0x000e2200000e0000 */
[----:B------:R-:W-:-:S11]  /*ab90*/  IADD3 R3, R22, R19, RZ ;  /* 0x0000001316037210 */ /* 0x000fd60007ffe0ff */
[----:B------:R1:W-:Y:S04]  /*aba0*/  LDGSTS.E.BYPASS.LTC128B.128 [R3+0x6000], desc[UR52][R10.64], !P1 ;  /* 0x060000000a037fae */ /* 0x0003e8000c901d74 */
[----:B-1----:R-:W1:Y:S01]  /*abb0*/  SHFL.IDX PT, R10, R2, 0x1, 0x1c1f ;  /* 0x003c1f00020a7f89 */ /* 0x002e6200000e0000 */
[----:B0-----:R-:W-:-:S05]  /*abc0*/  IADD3 R12, P1, R15, R12, RZ ;  /* 0x0000000c0f0c7210 */ /* 0x001fca0007f3e0ff */
[----:B-1----:R-:W-:Y:S01]  /*abd0*/  IMAD.X R13, RZ, RZ, R10, P1 ;  /* 0x000000ffff0d7224 */ /* 0x002fe200008e060a */
[----:B------:R-:W-:Y:S01]  /*abe0*/  ISETP.LT.OR P1, PT, R8, 0x21, P0 ;  /* 0x000000210800780c */ /* 0x000fe20000721670 */
[----:B------:R-:W-:-:S12]  /*abf0*/  SHFL.IDX PT, R10, R2, 0x2, 0x1c1f ;  /* 0x005c1f00020a7f89 */ /* 0x000fd800000e0000 */
[----:B------:R0:W-:Y:S04]  /*ac00*/  LDGSTS.E.BYPASS.LTC128B.128 [R3+0x6800], desc[UR52][R12.64], !P1 ;  /* 0x068000000c037fae */ /* 0x0001e8000c901d74 */
[----:B0-----:R-:W0:Y:S04]  /*ac10*/  SHFL.IDX PT, R12, R0, 0x2, 0x1c1f ;  /* 0x005c1f00000c7f89 */ /* 0x001e2800000e0000 */
[----:B------:R-:W1:Y:S04]  /*ac20*/  SHFL.IDX PT, R0, R0, 0x3, 0x1c1f ;  /* 0x007c1f0000007f89 */ /* 0x000e6800000e0000 */
[----:B------:R-:W3:Y:S01]  /*ac30*/  SHFL.IDX PT, R2, R2, 0x3, 0x1c1f ;  /* 0x007c1f0002027f89 */ /* 0x000ee200000e0000 */
[----:B0-----:R-:W-:-:S05]  /*ac40*/  IADD3 R12, P1, R15, R12, RZ ;  /* 0x0000000c0f0c7210 */ /* 0x001fca0007f3e0ff */
[----:B------:R-:W-:Y:S01]  /*ac50*/  IMAD.X R13, RZ, RZ, R10, P1 ;  /* 0x000000ffff0d7224 */ /* 0x000fe200008e060a */
[C---:B------:R-:W-:Y:S02]  /*ac60*/  ISETP.LT.OR P1, PT, R8.reuse, 0x41, P0 ;  /* 0x000000410800780c */ /* 0x040fe40000721670 */
[----:B------:R-:W-:-:S11]  /*ac70*/  ISETP.GE.AND P2, PT, R8, 0x81, PT ;  /* 0x000000810800780c */ /* 0x000fd60003f46270 */
[----:B------:R-:W-:Y:S01]  /*ac80*/  LDGSTS.E.BYPASS.LTC128B.128 [R3+0x7000], desc[UR52][R12.64], !P1 ;  /* 0x070000000c037fae */ /* 0x000fe2000c901d74 */
[----:B-1----:R-:W-:-:S05]  /*ac90*/  IADD3 R10, P1, R15, R0, RZ ;  /* 0x000000000f0a7210 */ /* 0x002fca0007f3e0ff */
[----:B---3--:R-:W-:Y:S01]  /*aca0*/  IMAD.X R11, RZ, RZ, R2, P1 ;  /* 0x000000ffff0b7224 */ /* 0x008fe200008e0602 */
[----:B------:R-:W-:Y:S01]  /*acb0*/  ISETP.LT.OR P1, PT, R8, 0x61, P0 ;  /* 0x000000610800780c */ /* 0x000fe20000721670 */
[----:B------:R1:W3:-:S12]  /*acc0*/  SHFL.IDX PT, R0, R26, RZ, 0x1c1f ;  /* 0x001c1fff1a007589 */ /* 0x0002d800000e0000 */
[----:B------:R0:W-:Y:S04]  /*acd0*/  LDGSTS.E.BYPASS.LTC128B.128 [R3+0x7800], desc[UR52][R10.64], !P1 ;  /* 0x078000000a037fae */ /* 0x0001e8000c901d74 */
[----:B0-----:R1:W4:Y:S01]  /*ace0*/  SHFL.IDX PT, R10, R27, RZ, 0x1c1f ;  /* 0x001c1fff1b0a7589 */ /* 0x00132200000e0000 */
[C---:B------:R-:W-:Y:S02]  /*acf0*/  ISETP.GE.AND P4, PT, R8.reuse, 0x21, PT ;  /* 0x000000210800780c */ /* 0x040fe40003f86270 */
[C---:B------:R-:W-:Y:S02]  /*ad00*/  ISETP.GE.AND P3, PT, R8.reuse, 0x41, PT ;  /* 0x000000410800780c */ /* 0x040fe40003f66270 */
[----:B------:R-:W-:Y:S02]  /*ad10*/  ISETP.GE.AND P1, PT, R8, 0x61, PT ;  /* 0x000000610800780c */ /* 0x000fe40003f26270 */
[----:B--2---:R-:W-:-:S04]  /*ad20*/  LOP3.LUT R14, R14, 0xffffffef, RZ, 0xc0, !PT ;  /* 0xffffffef0e0e7812 */ /* 0x004fc800078ec0ff */
[----:B------:R-:W-:-:S05]  /*ad30*/  @P2 LOP3.LUT R14, R14, 0x10, RZ, 0xfc, !PT ;  /* 0x000000100e0e2812 */ /* 0x000fca00078efcff */
[----:B---34-:R1:W-:Y:S02]  /*ad40*/  STL [R1+0x18], R14 ;  /* 0x0000180e01007387 */ /* 0x0183e40000100800 */
.L_x_13414:
[----:B------:R-:W2:Y:S01]  /*ad50*/  S2R R2, SR_TID.X ;  /* 0x0000000000027919 */ /* 0x000ea20000002100 */
        /* <DEDUP_REMOVED lines=8> */
[----:B------:R2:W-:Y:S01]  /*ade0*/  LDGSTS.E.BYPASS.LTC128B.128 [R3+0x8000], desc[UR52][R10.64], !P0 ;  /* 0x080000000a037fae */ /* 0x0005e2000c101d74 */
[----:B------:R-:W-:Y:S01]  /*adf0*/  PLOP3.LUT P0, PT, PT, PT, PT, 0x80, 0x0 ;  /* 0x000000000000781c */ /* 0x000fe20003f0f070 */
[----:B------:R-:W-:-:S12]  /*ae00*/  NOP ;  /* 0x0000000000007918 */ /* 0x000fd80000000000 */
.L_x_13326:
        /* <DEDUP_REMOVED lines=11> */
.L_x_13327:
[----:B------:R3:W-:Y:S01]  /*aec0*/  SYNCS.ARRIVE.TRANS64.A1T0 RZ, [R7+URZ+0x13270], RZ ;  /* 0x013270ff07ff79a7 */ /* 0x0007e2000810003f */
[----:B------:R-:W-:Y:S05]  /*aed0*/  @!P6 BRA `(.L_x_13328) ;  /* 0x000000000004e947 */ /* 0x000fea0003800000 */
[----:B------:R-:W-:Y:S01]  /*aee0*/  BPT.TRAP 0x1 ;  /* 0x000000040000795c */ /* 0x000fe20000300000 */
.L_x_13328:
[----:B------:R-:W4:Y:S01]  /*aef0*/  LDL R0, [R1+0x28] ;  /* 0x0000280001007983 */ /* 0x000f220000100800 */
[----:B------:R-:W-:Y:S01]  /*af00*/  BSSY B0, `(.L_x_13329) ;  /* 0x0000003000007945 */ /* 0x000fe20003800000 */
[----:B----4-:R-:W4:Y:S03]  /*af10*/  SYNCS.PHASECHK.TRANS64.TRYWAIT P0, [R7+URZ+0x13240], R0 ;  /* 0x01324000070075a7 */ /* 0x010f26000800017f */
[----:B----4-:R-:W-:Y:S05]  /*af20*/  @!P0 BRA `(.L_x_13330) ;  /* 0x0000004400f48947 */ /* 0x010fea0003800000 */
.L_x_13415:
[----:B------:R-:W-:Y:S05]  /*af30*/  BSYNC B0 ;  /* 0x0000000000007941 */ /* 0x000fea0003800000 */
.L_x_13329:
[----:B----4-:R-:W4:Y:S01]  /*af40*/  LDL.LU R0, [R1] ;  /* 0x0000000001007983 */ /* 0x010f220000300800 */
[----:B------:R-:W-:Y:S01]  /*af50*/  ULDC.64 UR4, c[0x0][0x300] ;  /* 0x0000c00000047ab9 */ /* 0x000fe20000000a00 */
[----:B------:R-:W-:Y:S02]  /*af60*/  ULDC.64 UR6, c[0x0][0x310] ;  /* 0x0000c40000067ab9 */ /* 0x000fe40000000a00 */
[----:B------:R-:W5:Y:S04]  /*af70*/  LDL.LU R8, [R1+0x8] ;  /* 0x0000080001087983 */ /* 0x000f680000300800 */
[----:B------:R-:W3:Y:S01]  /*af80*/  LDL R2, [R1+0x14] ;  /* 0x0000140001027983 */ /* 0x000ee20000100800 */
[----:B--2---:R-:W-:-:S04]  /*af90*/  IMAD.WIDE.U32 R10, R4, UR4, RZ ;  /* 0x00000004040a7c25 */ /* 0x004fc8000f8e00ff */
[----:B----4-:R-:W-:-:S04]  /*afa0*/  IMAD R0, R0, UR4, RZ ;  /* 0x0000000400007c24 */ /* 0x010fc8000f8e02ff */
[----:B------:R-:W-:-:S04]  /*afb0*/  IMAD R0, R4, UR5, R0 ;  /* 0x0000000504007c24 */ /* 0x000fc8000f8e0200 */
[----:B------:R-:W-:Y:S02]  /*afc0*/  IMAD.IADD R11, R11, 0x1, R0 ;  /* 0x000000010b0b7824 */ /* 0x000fe400078e0200 */
[----:B-----5:R-:W-:Y:S02]  /*afd0*/  IMAD R0, R8, UR6, RZ ;  /* 0x0000000608007c24 */ /* 0x020fe4000f8e02ff */
[----:B------:R-:W-:-:S04]  /*afe0*/  IMAD.WIDE.U32 R10, R5, UR6, R10 ;  /* 0x00000006050a7c25 */ /* 0x000fc8000f8e000a */
[----:B------:R-:W-:Y:S02]  /*aff0*/  IMAD R0, R5, UR7, R0 ;  /* 0x0000000705007c24 */ /* 0x000fe4000f8e0200 */
[----:B------:R-:W-:-:S04]  /*b000*/  IMAD.WIDE.U32 R4, R9, UR4, RZ ;  /* 0x0000000409047c25 */ /* 0x000fc8000f8e00ff */
[----:B------:R-:W-:Y:S02]  /*b010*/  IMAD.IADD R11, R11, 0x1, R0 ;  /* 0x000000010b0b7824 */ /* 0x000fe400078e0200 */
[----:B------:R-:W-:Y:S02]  /*b020*/  IMAD R0, R29, UR4, RZ ;  /* 0x000000041d007c24 */ /* 0x000fe4000f8e02ff */
[----:B------:R-:W-:Y:S02]  /*b030*/  IMAD R8, R28, UR6, RZ ;  /* 0x000000061c087c24 */ /* 0x000fe4000f8e02ff */
[----:B------:R-:W-:Y:S01]  /*b040*/  IMAD R0, R9, UR5, R0 ;  /* 0x0000000509007c24 */ /* 0x000fe2000f8e0200 */
[----:B------:R-:W-:Y:S01]  /*b050*/  ULDC.64 UR4, c[0x0][0x308] ;  /* 0x0000c20000047ab9 */ /* 0x000fe20000000a00 */
[----:B------:R-:W-:Y:S02]  /*b060*/  IMAD R8, R6, UR7, R8 ;  /* 0x0000000706087c24 */ /* 0x000fe4000f8e0208 */
[----:B------:R-:W-:-:S02]  /*b070*/  IMAD.IADD R5, R5, 0x1, R0 ;  /* 0x0000000105057824 */ /* 0x000fc400078e0200 */
[----:B------:R-:W-:-:S04]  /*b080*/  IMAD.WIDE.U32 R10, R18, UR4, R10 ;  /* 0x00000004120a7c25 */ /* 0x000fc8000f8e000a */
[----:B------:R-:W-:Y:S01]  /*b090*/  IMAD.WIDE.U32 R4, R6, UR6, R4 ;  /* 0x0000000606047c25 */ /* 0x000fe2000f8e0004 */
[----:B------:R-:W-:-:S03]  /*b0a0*/  ULDC.64 UR6, c[0x0][0x2e8] ;  /* 0x0000ba0000067ab9 */ /* 0x000fc60000000a00 */
[----:B---3--:R-:W-:Y:S01]  /*b0b0*/  IMAD R6, R2, UR4, RZ ;  /* 0x0000000402067c24 */ /* 0x008fe2000f8e02ff */
        /* <DEDUP_REMOVED lines=9> */
[----:B------:R-:W2:Y:S01]  /*b150*/  S2R R5, SR_TID.X ;  /* 0x0000000000057919 */ /* 0x000ea20000002100 */
[----:B------:R-:W3:Y:S01]  /*b160*/  LDC R10, c[0x0][0x2f4] ;  /* 0x0000bd00ff0a7b82 */ /* 0x000ee20000000800 */
[----:B------:R-:W-:Y:S04]  /*b170*/  SHFL.IDX PT, R4, R0, RZ, 0x1c1f ;  /* 0x001c1fff00047589 */ /* 0x000fe800000e0000 */
[----:B------:R-:W-:Y:S01]  /*b180*/  SHFL.IDX PT, R6, R6, RZ, 0x1c1f ;  /* 0x001c1fff06067589 */ /* 0x000fe200000e0000 */
[----:B--2---:R-:W-:-:S03]  /*b190*/  IMAD.SHL.U32 R9, R5, 0x10, RZ ;  /* 0x0000001005097824 */ /* 0x004fc600078e00ff */
[----:B------:R-:W2:Y:S02]  /*b1a0*/  SHFL.IDX PT, R5, R2, RZ, 0x1c1f ;  /* 0x001c1fff02057589 */ /* 0x000ea400000e0000 */
[----:B------:R-:W-:-:S04]  /*b1b0*/  LOP3.LUT R9, R9, 0x30, RZ, 0xc0, !PT ;  /* 0x0000003009097812 */ /* 0x000fc800078ec0ff */
[C---:B---3--:R-:W-:Y:S02]  /*b1c0*/  ISETP.GE.AND P2, PT, R9.reuse, R10, PT ;  /* 0x0000000a0900720c */ /* 0x048fe40003f46270 */
[----:B--2---:R-:W-:-:S05]  /*b1d0*/  @P5 IADD3 R5, P0, R9, R5, RZ ;  /* 0x0000000509055210 */ /* 0x004fca0007f1e0ff */
[----:B------:R-:W-:-:S05]  /*b1e0*/  @P5 IMAD.X R4, RZ, RZ, R4, P0 ;  /* 0x000000ffff045224 */ /* 0x000fca00000e0604 */
[----:B------:R-:W-:-:S04]  /*b1f0*/  @P5 LOP3.LUT R5, R5, R4, RZ, 0x3c, !PT ;  /* 0x0000000405055212 */ /* 0x000fc800078e3cff */
[----:B------:R-:W-:-:S04]  /*b200*/  @P5 LOP3.LUT R4, R5, R4, RZ, 0x3c, !PT ;  /* 0x0000000405045212 */ /* 0x000fc800078e3cff */
[----:B------:R-:W-:-:S05]  /*b210*/  @P5 LOP3.LUT R5, R5, R4, RZ, 0x3c, !PT ;  /* 0x0000000405055212 */ /* 0x000fca00078e3cff */
[----:B------:R2:W-:Y:S04]  /*b220*/  @P5 LDGSTS.E.BYPASS.LTC128B.128 [R3+0xe000], desc[UR52][R4.64], !P2 ;  /* 0x0e00000004035fae */ /* 0x0005e8000d101d74 */
[----:B--2---:R-:W2:Y:S04]  /*b230*/  SHFL.IDX PT, R5, R2, 0x1, 0x1c1f ;  /* 0x003c1f0002057f89 */ /* 0x004ea800000e0000 */
[----:B------:R-:W3:Y:S01]  /*b240*/  SHFL.IDX PT, R4, R0, 0x1, 0x1c1f ;  /* 0x003c1f0000047f89 */ /* 0x000ee200000e0000 */
[----:B--2---:R-:W-:-:S05]  /*b250*/  @P4 IADD3 R5, P0, R9, R5, RZ ;  /* 0x0000000509054210 */ /* 0x004fca0007f1e0ff */
[----:B---3--:R-:W-:-:S05]  /*b260*/  @P4 IMAD.X R4, RZ, RZ, R4, P0 ;  /* 0x000000ffff044224 */ /* 0x008fca00000e0604 */
[----:B------:R-:W-:-:S04]  /*b270*/  @P4 LOP3.LUT R5, R5, R4, RZ, 0x3c, !PT ;  /* 0x0000000405054212 */ /* 0x000fc800078e3cff */
[----:B------:R-:W-:-:S04]  /*b280*/  @P4 LOP3.LUT R4, R5, R4, RZ, 0x3c, !PT ;  /* 0x0000000405044212 */ /* 0x000fc800078e3cff */
[----:B------:R-:W-:-:S05]  /*b290*/  @P4 LOP3.LUT R5, R5, R4, RZ, 0x3c, !PT ;  /* 0x0000000405054212 */ /* 0x000fca00078e3cff */
[----:B------:R2:W-:Y:S04]  /*b2a0*/  @P4 LDGSTS.E.BYPASS.LTC128B.128 [R3+0xe800], desc[UR52][R4.64], !P2 ;  /* 0x0e80000004034fae */ /* 0x0005e8000d101d74 */
[----:B--2---:R-:W2:Y:S04]  /*b2b0*/  SHFL.IDX PT, R5, R2, 0x2, 0x1c1f ;  /* 0x005c1f0002057f89 */ /* 0x004ea800000e0000 */
[----:B------:R-:W3:Y:S04]  /*b2c0*/  SHFL.IDX PT, R4, R0, 0x2, 0x1c1f ;  /* 0x005c1f0000047f89 */ /* 0x000ee800000e0000 */
[----:B------:R-:W4:Y:S04]  /*b2d0*/  SHFL.IDX PT, R2, R2, 0x3, 0x1c1f ;  /* 0x007c1f0002027f89 */ /* 0x000f2800000e0000 */
[----:B------:R-:W5:Y:S01]  /*b2e0*/  SHFL.IDX PT, R0, R0, 0x3, 0x1c1f ;  /* 0x007c1f0000007f89 */ /* 0x000f6200000e0000 */
[----:B--2---:R-:W-:-:S04]  /*b2f0*/  @P3 IADD3 R5, P0, R9, R5, RZ ;  /* 0x0000000509053210 */ /* 0x004fc80007f1e0ff */
[----:B---3--:R-:W-:-:S04]  /*b300*/  @P3 IADD3.X R4, RZ, R4, RZ, P0, !PT ;  /* 0x00000004ff043210 */ /* 0x008fc800007fe4ff */
[----:B------:R-:W-:Y:S02]  /*b310*/  @P3 LOP3.LUT R5, R5, R4, RZ, 0x3c, !PT ;  /* 0x0000000405053212 */ /* 0x000fe400078e3cff */
[----:B----4-:R-:W-:Y:S02]  /*b320*/  @P1 IADD3 R2, P0, R9, R2, RZ ;  /* 0x0000000209021210 */ /* 0x010fe40007f1e0ff */
[----:B------:R-:W-:-:S03]  /*b330*/  @P3 LOP3.LUT R4, R5, R4, RZ, 0x3c, !PT ;  /* 0x0000000405043212 */ /* 0x000fc600078e3cff */
[----:B-----5:R-:W-:Y:S01]  /*b340*/  @P1 IMAD.X R0, RZ, RZ, R0, P0 ;  /* 0x000000ffff001224 */ /* 0x020fe200000e0600 */
[----:B------:R-:W-:-:S05]  /*b350*/  @P3 LOP3.LUT R5, R5, R4, RZ, 0x3c, !PT ;  /* 0x0000000405053212 */ /* 0x000fca00078e3cff */
[----:B------:R2:W-:Y:S02]  /*b360*/  @P3 LDGSTS.E.BYPASS.LTC128B.128 [R3+0xf000], desc[UR52][R4.64], !P2 ;  /* 0x0f00000004033fae */ /* 0x0005e4000d101d74 */
[----:B--2---:R-:W-:Y:S02]  /*b370*/  @P1 IMAD.MOV.U32 R4, RZ, RZ, R2 ;  /* 0x000000ffff041224 */ /* 0x004fe400078e0002 */
[----:B------:R-:W-:-:S05]  /*b380*/  @P1 IMAD.MOV.U32 R5, RZ, RZ, R0 ;  /* 0x000000ffff051224 */ /* 0x000fca00078e0000 */
[----:B------:R2:W-:Y:S04]  /*b390*/  @P1 LDGSTS.E.BYPASS.LTC128B.128 [R3+0xf800], desc[UR52][R4.64], !P2 ;  /* 0x0f80000004031fae */ /* 0x0005e8000d101d74 */
[----:B--2---:R2:W3:Y:S02]  /*b3a0*/  SHFL.IDX PT, R4, R8, RZ, 0x1c1f ;  /* 0x001c1fff08047589 */ /* 0x0044e400000e0000 */
.L_x_13427:
[----:B------:R-:W4:Y:S01]  /*b3b0*/  LDL R0, [R1+0x18] ;  /* 0x0000180001007983 */ /* 0x000f220000100800 */
[----:B------:R-:W-:Y:S01]  /*b3c0*/  BSSY B0, `(.L_x_13332) ;  /* 0x000000e000007945 */ /* 0x000fe20003800000 */
[----:B----4-:R-:W-:-:S13]  /*b3d0*/  LOP3.LUT P0, RZ, R0, 0x10, RZ, 0xc0, !PT ;  /* 0x0000001000ff7812 */ /* 0x010fda000780c0ff */
[----:B------:R-:W-:Y:S05]  /*b3e0*/  @!P0 BRA `(.L_x_13333) ;  /* 0x00000000002c8947 */ /* 0x000fea0003800000 */
[----:B------:R-:W4:Y:S01]  /*b3f0*/  S2R R0, SR_TID.X ;  /* 0x0000000000007919 */ /* 0x000f220000002100 */
[----:B------:R-:W5:Y:S01]  /*b400*/  LDC R2, c[0x0][0x2f4] ;  /* 0x0000bd00ff027b82 */ /* 0x000f620000000800 */
[----:B----4-:R-:W-:-:S05]  /*b410*/  IMAD.SHL.U32 R0, R0, 0x10, RZ ;  /* 0x0000001000007824 */ /* 0x010fca00078e00ff */
[----:B------:R-:W-:-:S04]  /*b420*/  LOP3.LUT R0, R0, 0x30, RZ, 0xc0, !PT ;  /* 0x0000003000007812 */ /* 0x000fc800078ec0ff */
[C---:B-----5:R-:W-:Y:S02]  /*b430*/  ISETP.GE.AND P1, PT, R0.reuse, R2, PT ;  /* 0x000000020000720c */ /* 0x060fe40003f26270 */
[----:B---3--:R-:W-:-:S05]  /*b440*/  IADD3 R4, P0, R0, R4, RZ ;  /* 0x0000000400047210 */ /* 0x008fca0007f1e0ff */
[----:B------:R-:W-:-:S06]  /*b450*/  IMAD.X R5, RZ, RZ, R6, P0 ;  /* 0x000000ffff057224 */ /* 0x000fcc00000e0606 */
[----:B------:R-:W-:Y:S01]  /*b460*/  @!PT LDS RZ, [RZ] ;  /* 0x00000000fffff984 */ /* 0x000fe20000000800 */
[----:B------:R-:W-:Y:S01]  /*b470*/  @!PT LDS RZ, [RZ] ;  /* 0x00000000fffff984 */ /* 0x000fe20000000800 */
[----:B------:R-:W-:Y:S01]  /*b480*/  @!PT LDS RZ, [RZ] ;  /* 0x00000000fffff984 */ /* 0x000fe20000000800 */
[----:B------:R4:W-:Y:S02]  /*b490*/  LDGSTS.E.BYPASS.LTC128B.128 [R3+0x10000], desc[UR52][R4.64], !P1 ;  /* 0x1000000004037fae */ /* 0x0009e4000c901d74 */
.L_x_13333:
[----:B------:R-:W-:Y:S05]  /*b4a0*/  BSYNC B0 ;  /* 0x0000000000007941 */ /* 0x000fea0003800000 */
.L_x_13332:
[----:B------:R-:W-:Y:S01]  /*b4b0*/  NOP ;  /* 0x0000000000007918 */ /* 0x000fe20000000000 */
[----:B------:R-:W-:-:S13]  /*b4c0*/  PLOP3.LUT P0, PT, PT, PT, PT, 0x80, 0x0 ;  /* 0x000000000000781c */ /* 0x000fda0003f0f070 */
.L_x_13334:
        /* <DEDUP_REMOVED lines=11> */
.L_x_13335:
[----:B------:R0:W-:Y:S02]  /*b580*/  SYNCS.ARRIVE.TRANS64.A1T0 RZ, [R7+URZ+0x13230], RZ ;  /* 0x013230ff07ff79a7 */ /* 0x0001e4000810003f */
[----:B------:R-:W-:Y:S05]  /*b590*/  WARPSYNC.ALL ;  /* 0x0000000000007948 */ /* 0x000fea0003800000 */
[----:B------:R-:W5:Y:S01]  /*b5a0*/  LDL.LU R0, [R1+0x2c] ;  /* 0x00002c0001007983 */ /* 0x000f620000300800 */
[----:B------:R-:W-:Y:S01]  /*b5b0*/  ULDC.64 UR6, c[0x0][0x298] ;  /* 0x0000a60000067ab9 */ /* 0x000fe20000000a00 */
[----:B------:R-:W-:Y:S01]  /*b5c0*/  UISETP.NE.AND UP0, UPT, UR47, URZ, UPT ;  /* 0x0000003f2f00728c */ /* 0x000fe2000bf05270 */
[----:B------:R-:W-:Y:S03]  /*b5d0*/  BSSY B6, `(.L_x_13336) ;  /* 0x000001e000067945 */ /* 0x000fe60003800000 */
[----:B------:R-:W-:-:S02]  /*b5e0*/  USEL UR44, UR44, URZ, !UP0 ;  /* 0x0000003f2c2c7287 */ /* 0x000fc4000c000000 */
[----:B------:R-:W-:Y:S01]  /*b5f0*/  USEL UR45, UR45, URZ, !UP0 ;  /* 0x0000003f2d2d7287 */ /* 0x000fe2000c000000 */
[----:B------:R-:W-:Y:S01]  /*b600*/  BAR.SYNC.DEFER_BLOCKING 0x8, 0x200 ;  /* 0x0208000000007b1d */ /* 0x000fe20000010000 */
[C---:B-----5:R-:W-:Y:S02]  /*b610*/  R2UR UR5, R0.reuse ;  /* 0x00000000000572ca */ /* 0x060fe400000e0000 */
[----:B------:R-:W-:Y:S01]  /*b620*/  R2UR UR36, R0 ;  /* 0x00000000002472ca */ /* 0x000fe200000e0000 */
[----:B------:R-:W-:-:S05]  /*b630*/  VIADD R0, R22, 0xb000 ;  /* 0x0000b00016007836 */ /* 0x000fca0000000000 */
[----:B------:R-:W-:-:S05]  /*b640*/  LOP3.LUT P0, RZ, R0, 0x1bf, RZ, 0xc0, !PT ;  /* 0x000001bf00ff7812 */ /* 0x000fca000780c0ff */
        /* <DEDUP_REMOVED lines=10> */
[----:B---34-:R-:W-:Y:S01]  /*b6f0*/  IMAD.U32 R4, RZ, RZ, UR6 ;  /* 0x00000006ff047e24 */ /* 0x018fe2000f8e00ff */
[----:B--2---:R-:W-:Y:S01]  /*b700*/  MOV R8, 0x70 ;  /* 0x0000007000087802 */ /* 0x004fe20000000f00 */
[----:B------:R-:W2:Y:S01]  /*b710*/  LDC.64 R2, c[0x4][R2] ;  /* 0x0100000002027b82 */ /* 0x000ea20000000a00 */
[----:B------:R-:W-:Y:S02]  /*b720*/  IMAD.U32 R5, RZ, RZ, UR7 ;  /* 0x00000007ff057e24 */ /* 0x000fe4000f8e00ff */
[----:B------:R-:W-:Y:S02]  /*b730*/  IMAD.U32 R6, RZ, RZ, UR8 ;  /* 0x00000008ff067e24 */ /* 0x000fe4000f8e00ff */
[----:B0-----:R-:W-:-:S02]  /*b740*/  IMAD.U32 R7, RZ, RZ, UR9 ;  /* 0x00000009ff077e24 */ /* 0x001fc4000f8e00ff */
[----:B------:R-:W-:Y:S02]  /*b750*/  IMAD.U32 R10, RZ, RZ, UR4 ;  /* 0x00000004ff0a7e24 */ /* 0x000fe4000f8e00ff */
[----:B------:R-:W-:Y:S02]  /*b760*/  IMAD.U32 R11, RZ, RZ, UR5 ;  /* 0x00000005ff0b7e24 */ /* 0x000fe4000f8e00ff */
[----:B------:R-:W-:Y:S02]  /*b770*/  IMAD.MOV.U32 R12, RZ, RZ, 0x1 ;  /* 0x00000001ff0c7424 */ /* 0x000fe400078e00ff */
[----:B------:R-:W-:-:S07]  /*b780*/  IMAD.MOV.U32 R13, RZ, RZ, RZ ;  /* 0x000000ffff0d7224 */ /* 0x000fce00078e00ff */
[----:B------:R-:W-:-:S07]  /*b790*/  LEPC R20, `(.L_x_13337) ;  /* 0x000000001014794e */ /* 0x000fce0000000000 */
[----:B-12---:R-:W-:Y:S05]  /*b7a0*/  CALL.ABS.NOINC R2 ;  /* 0x0000000002007343 */ /* 0x006fea0003c00000 */
.L_x_13337:
[----:B------:R-:W-:Y:S05]  /*b7b0*/  BSYNC B6 ;  /* 0x0000000000067941 */ /* 0x000fea0003800000 */
.L_x_13336:
[----:B0-----:R-:W3:Y:S01]  /*b7c0*/  LDL R19, [R1+0x14] ;  /* 0x0000140001137983 */ /* 0x001ee20000100800 */
[----:B--2---:R-:W0:Y:S03]  /*b7d0*/  LDC R8, c[0x0][0x448] ;  /* 0x00011200ff087b82 */ /* 0x004e260000000800 */
[----:B------:R2:W5:Y:S01]  /*b7e0*/  LDL R9, [R1+0x30] ;  /* 0x0000300001097983 */ /* 0x0005620000100800 */
[----:B------:R-:W1:Y:S01]  /*b7f0*/  S2R R2, SR_TID.X ;  /* 0x0000000000027919 */ /* 0x000e620000002100 */
[----:B------:R-:W-:Y:S01]  /*b800*/  R2UR UR7, R18 ;  /* 0x00000000120772ca */ /* 0x000fe200000e0000 */
[----:B------:R-:W-:Y:S01]  /*b810*/  ULDC.64 UR8, c[0x0][0x2d8] ;  /* 0x0000b60000087ab9 */ /* 0x000fe20000000a00 */
[----:B0-----:R-:W-:Y:S02]  /*b820*/  ISETP.NE.AND P0, PT, R8, 0x1, PT ;  /* 0x000000010800780c */ /* 0x001fe40003f05270 */
[----:B------:R-:W-:-:S11]  /*b830*/  R2UR UR10, R18 ;  /* 0x00000000120a72ca */ /* 0x000fd600000e0000 */
[----:B----4-:R-:W0:Y:S01]  /*b840*/  @P0 LDC R3, c[0x0][0x44c] ;  /* 0x00011300ff030b82 */ /* 0x010e220000000800 */
[C---:B-1----:R-:W-:Y:S01]  /*b850*/  LOP3.LUT R20, R2.reuse, 0x7f, RZ, 0xc0, !PT ;  /* 0x0000007f02147812 */ /* 0x042fe200078ec0ff */
[----:B------:R-:W-:-:S06]  /*b860*/  IMAD.SHL.U32 R2, R2, 0x20, RZ ;  /* 0x0000002002027824 */ /* 0x000fcc00078e00ff */
[----:B------:R-:W1:Y:S01]  /*b870*/  @P0 LDC R0, c[0x0][0x450] ;  /* 0x00011400ff000b82 */ /* 0x000e620000000800 */
[----:B------:R-:W-:Y:S01]  /*b880*/  SHF.R.U32.HI R20, RZ, 0x2, R20 ;  /* 0x00000002ff147819 */ /* 0x000fe20000011614 */
[----:B------:R-:W-:-:S03]  /*b890*/  UMOV UR4, UR36 ;  /* 0x0000002400047c82 */ /* 0x000fc60008000000 */
[----:B------:R-:W-:Y:S01]  /*b8a0*/  LOP3.LUT R2, R20, 0x60, R2, 0xf8, !PT ;  /* 0x0000006014027812 */ /* 0x000fe200078ef802 */
[----:B------:R-:W-:Y:S02]  /*b8b0*/  UMOV UR5, UR47 ;  /* 0x0000002f00057c82 */ /* 0x000fe40008000000 */
[----:B------:R-:W-:Y:S02]  /*b8c0*/  UIMAD.WIDE.U32 UR4, UR7, UR8, UR4 ;  /* 0x00000008070472a5 */ /* 0x000fe4000f8e0004 */
[----:B------:R-:W-:-:S04]  /*b8d0*/  IMAD R6, R17, 0xc0, R2 ;  /* 0x000000c011067824 */ /* 0x000fc800078e0202 */
[----:B0-----:R-:W-:-:S04]  /*b8e0*/  @P0 IMAD.HI.U32 R3, R6, R3, RZ ;  /* 0x0000000306030227 */ /* 0x001fc800078e00ff */
[----:B------:R-:W-:Y:S01]  /*b8f0*/  IMAD.MOV.U32 R2, RZ, RZ, R6 ;  /* 0x000000ffff027224 */ /* 0x000fe200078e0006 */
[----:B-1----:R-:W-:-:S04]  /*b900*/  @P0 SHF.R.U32.HI R2, RZ, R0, R3 ;  /* 0x00000000ff020219 */ /* 0x002fc80000011603 */
[--C-:B---3--:R-:W-:Y:S01]  /*b910*/  SHF.R.S32.HI R4, RZ, 0x1f, R2.reuse ;  /* 0x0000001fff047819 */ /* 0x108fe20000011402 */
[----:B------:R-:W-:-:S04]  /*b920*/  IMAD.MOV R0, RZ, RZ, -R2 ;  /* 0x000000ffff007224 */ /* 0x000fc800078e0a02 */
[----:B------:R-:W-:Y:S02]  /*b930*/  IMAD R0, R8, R0, R6 ;  /* 0x0000000008007224 */ /* 0x000fe400078e0206 */
[----:B------:R-:W-:Y:S01]  /*b940*/  VIADD R6, R6, 0x80 ;  /* 0x0000008006067836 */ /* 0x000fe20000000000 */
[----:B------:R-:W-:-:S13]  /*b950*/  R2UR UR6, R19 ;  /* 0x00000000130672ca */ /* 0x000fda00000e0000 */
        /* <DEDUP_REMOVED lines=24> */
[----:B------:R-:W3:Y:S01]  /*bae0*/  S2R R19, SR_TID.X ;  /* 0x0000000000137919 */ /* 0x000ee20000002100 */
        /* <DEDUP_REMOVED lines=12> */
[----:B------:R-:W-:Y:S02]  /*bbb0*/  IMAD R5, R5, UR8, RZ ;  /* 0x0000000805057c24 */ /* 0x000fe4000f8e02ff */
[----:B------:R-:W-:-:S04]  /*bbc0*/  IMAD.WIDE.U32 R2, R6, UR8, R2 ;  /* 0x0000000806027c25 */ /* 0x000fc8000f8e0002 */
[----:B---3--:R-:W-:Y:S02]  /*bbd0*/  IMAD.SHL.U32 R10, R19, 0x10, RZ ;  /* 0x00000010130a7824 */ /* 0x008fe400078e00ff */
[----:B------:R-:W-:Y:S01]  /*bbe0*/  IMAD R6, R6, UR9, R5 ;  /* 0x0000000906067c24 */ /* 0x000fe2000f8e0205 */
[----:B------:R-:W-:Y:S02]  /*bbf0*/  IADD3 R5, P0, R2, UR10, RZ ;  /* 0x0000000a02057c10 */ /* 0x000fe4000ff1e0ff */
[----:B------:R-:W-:Y:S02]  /*bc00*/  LOP3.LUT R10, R10, 0x30, RZ, 0xc0, !PT ;  /* 0x000000300a0a7812 */ /* 0x000fe400078ec0ff */
[----:B------:R-:W-:Y:S02]  /*bc10*/  IADD3.X R6, R3, UR11, R6, P0, !PT ;  /* 0x0000000b03067c10 */ /* 0x000fe400087fe406 */
[----:B------:R-:W-:Y:S01]  /*bc20*/  ISETP.GE.AND P0, PT, R10, UR4, PT ;  /* 0x000000040a007c0c */ /* 0x000fe2000bf06270 */
[----:B------:R-:W-:Y:S01]  /*bc30*/  UMOV UR4, 0xffffffff ;  /* 0xffffffff00047882 */ /* 0x000fe20000000000 */
[----:B------:R-:W-:-:S04]  /*bc40*/  LOP3.LUT R19, R19, 0x7f, RZ, 0xc0, !PT ;  /* 0x0000007f13137812 */ /* 0x000fc800078ec0ff */
[----:B------:R-:W-:Y:S01]  /*bc50*/  SHF.R.U32.HI R19, RZ, 0x2, R19 ;  /* 0x00000002ff137819 */ /* 0x000fe20000011613 */
[----:B--2---:R-:W-:Y:S06]  /*bc60*/  BRA.DIV UR4, `(.L_x_13338) ;  /* 0x0000004204587947 */ /* 0x004fec000b800000 */
[----:B------:R-:W0:Y:S01]  /*bc70*/  SHFL.IDX PT, R3, R0, RZ, 0x1c1f ;  /* 0x001c1fff00037589 */ /* 0x000e2200000e0000 */
[----:B------:R-:W-:Y:S02]  /*bc80*/  IMAD R17, R17, 0xc0, R19 ;  /* 0x000000c011117824 */ /* 0x000fe400078e0213 */
[----:B------:R-:W-:Y:S01]  /*bc90*/  IMAD R7, R8, UR40, RZ ;  /* 0x0000002808077c24 */ /* 0x000fe2000f8e02ff */
        /* <DEDUP_REMOVED lines=8> */
[----:B-----5:R0:W-:Y:S02]  /*bd20*/  @!P2 LDGSTS.E.BYPASS.LTC128B.128 [R9+0xb000], desc[UR52][R2.64], !P0 ;  /* 0x0b0000000209afae */ /* 0x0201e4000c101d74 */
        /* <DEDUP_REMOVED lines=21> */
[----:B------:R0:W-:Y:S02]  /*be80*/  @!P2 LDGSTS.E.BYPASS.LTC128B.128 [R9+0xc000], desc[UR52][R2.64], !P0 ;  /* 0x0c0000000209afae */ /* 0x0001e4000c101d74 */
[----:B0-----:R-:W-:-:S05]  /*be90*/  VIADD R2, R17, 0x60 ;  /* 0x0000006011027836 */ /* 0x001fca0000000000 */
[----:B------:R-:W-:-:S13]  /*bea0*/  ISETP.GE.AND P2, PT, R2, R7, PT ;  /* 0x000000070200720c */ /* 0x000fda0003f46270 */
[----:B------:R-:W-:-:S05]  /*beb0*/  @!P2 IADD3 R0, P1, R10, R0, RZ ;  /* 0x000000000a00a210 */ /* 0x000fca0007f3e0ff */
[----:B--2---:R-:W-:-:S04]  /*bec0*/  @!P2 IMAD.X R2, RZ, RZ, R4, P1 ;  /* 0x000000ffff02a224 */ /* 0x004fc800008e0604 */
[----:B------:R-:W-:Y:S02]  /*bed0*/  @!P2 IMAD.MOV.U32 R3, RZ, RZ, R2 ;  /* 0x000000ffff03a224 */ /* 0x000fe400078e0002 */
[----:B------:R-:W-:Y:S02]  /*bee0*/  @!P2 IMAD.MOV.U32 R2, RZ, RZ, R0 ;  /* 0x000000ffff02a224 */ /* 0x000fe400078e0000 */
[----:B------:R-:W-:-:S03]  /*bef0*/  VIADD R0, R17, 0x80 ;  /* 0x0000008011007836 */ /* 0x000fc60000000000 */
[----:B------:R0:W-:Y:S02]  /*bf00*/  @!P2 LDGSTS.E.BYPASS.LTC128B.128 [R9+0xc800], desc[UR52][R2.64], !P0 ;  /* 0x0c8000000209afae */ /* 0x0001e4000c101d74 */
[----:B------:R-:W-:Y:S02]  /*bf10*/  ISETP.GE.AND P2, PT, R0, R7, PT ;  /* 0x000000070000720c */ /* 0x000fe40003f46270 */
[----:B------:R-:W-:Y:S04]  /*bf20*/  SHFL.IDX PT, R0, R6, RZ, 0x1c1f ;  /* 0x001c1fff06007589 */ /* 0x000fe800000e0000 */
[----:B------:R-:W-:Y:S04]  /*bf30*/  SHFL.IDX PT, R6, R6, 0x1, 0x1c1f ;  /* 0x003c1f0006067f89 */ /* 0x000fe800000e0000 */
[----:B0-----:R-:W0:Y:S03]  /*bf40*/  SHFL.IDX PT, R2, R5, RZ, 0x1c1f ;  /* 0x001c1fff05027589 */ /* 0x001e2600000e0000 */
[----:B0-----:R-:W-:-:S05]  /*bf50*/  @!P2 IADD3 R2, P1, R10, R2, RZ ;  /* 0x000000020a02a210 */ /* 0x001fca0007f3e0ff */
[----:B------:R-:W-:-:S04]  /*bf60*/  @!P2 IMAD.X R0, RZ, RZ, R0, P1 ;  /* 0x000000ffff00a224 */ /* 0x000fc800008e0600 */
[----:B------:R-:W-:-:S05]  /*bf70*/  @!P2 IMAD.MOV.U32 R3, RZ, RZ, R0 ;  /* 0x000000ffff03a224 */ /* 0x000fca00078e0000 */
[----:B------:R0:W-:Y:S04]  /*bf80*/  @!P2 LDGSTS.E.BYPASS.LTC128B.128 [R9+0xd000], desc[UR52][R2.64], !P0 ;  /* 0x0d0000000209afae */ /* 0x0001e8000c101d74 */
[----:B0-----:R0:W1:Y:S02]  /*bf90*/  SHFL.IDX PT, R2, R5, 0x1, 0x1c1f ;  /* 0x003c1f0005027f89 */ /* 0x00106400000e0000 */
.L_x_13440:
[----:B------:R-:W-:-:S05]  /*bfa0*/  VIADD R17, R17, 0xa0 ;  /* 0x000000a011117836 */ /* 0x000fca0000000000 */
[----:B------:R-:W-:-:S13]  /*bfb0*/  ISETP.GE.AND P1, PT, R17, R7, PT ;  /* 0x000000071100720c */ /* 0x000fda0003f26270 */
[----:B-1----:R-:W-:-:S05]  /*bfc0*/  @!P1 IADD3 R2, P2, R10, R2, RZ ;  /* 0x000000020a029210 */ /* 0x002fca0007f5e0ff */
[----:B------:R-:W-:-:S05]  /*bfd0*/  @!P1 IMAD.X R3, RZ, RZ, R6, P2 ;  /* 0x000000ffff039224 */ /* 0x000fca00010e0606 */
[----:B------:R-:W-:Y:S01]  /*bfe0*/  @!PT LDS RZ, [RZ] ;  /* 0x00000000fffff984 */ /* 0x000fe20000000800 */
[----:B------:R-:W-:Y:S01]  /*bff0*/  @!PT LDS RZ, [RZ] ;  /* 0x00000000fffff984 */ /* 0x000fe20000000800 */
[----:B------:R-:W-:Y:S01]  /*c000*/  @!PT LDS RZ, [RZ] ;  /* 0x00000000fffff984 */ /* 0x000fe20000000800 */
[----:B------:R1:W-:Y:S01]  /*c010*/  @!P1 LDGSTS.E.BYPASS.LTC128B.128 [R9+0xd800], desc[UR52][R2.64], !P0 ;  /* 0x0d80000002099fae */ /* 0x0003e2000c101d74 */
[----:B------:R-:W-:Y:S01]  /*c020*/  PLOP3.LUT P0, PT, PT, PT, PT, 0x80, 0x0 ;  /* 0x000000000000781c */ /* 0x000fe20003f0f070 */
[----:B------:R-:W-:-:S12]  /*c030*/  NOP ;  /* 0x0000000000007918 */ /* 0x000fd80000000000 */
.L_x_13339:
[----:B------:R-:W-:Y:S02]  /*c040*/  PLOP3.LUT P1, PT, P1, P0, PT, 0xa2, 0x0 ;  /* 0x000000000000781c */ /* 0x000fe40000f21472 */
[----:B------:R-:W-:-:S08]  /*c050*/  @P0 R2UR P1, UR4, R22 ;  /* 0x00000000160402ca */ /* 0x000fd00000020000 */
[----:B------:R-:W-:-:S05]  /*c060*/  @P0 PLOP3.LUT P0, PT, P1, PT, PT, 0x80, 0x0 ;  /* 0x000000000000081c */ /* 0x000fca0000f0f070 */
[----:B------:R-:W-:Y:S01]  /*c070*/  @!P1 SYNCS.ARRIVE.TRANS64.RED.A0T1 RZ, [UR4+0x13200], RZ ;  /* 0x013200ffffff99a7 */ /* 0x000fe20008200404 */
[----:B------:R-:W-:Y:S07]  /*c080*/  @!P1 ARRIVES.LDGSTSBAR.64.TRANSCNT [UR4+0x13200] ;  /* 0x01320000ff0099b0 */ /* 0x000fee0008000a84 */
[----:B------:R-:W-:Y:S05]  /*c090*/  @P0 BRA.U.ANY `(.L_x_13339) ;  /* 0xfffffffd00e80947 */ /* 0x000fea000393ffff */
[----:B-1----:R-:W2:Y:S02]  /*c0a0*/  LDL.LU R2, [R1+0x34] ;  /* 0x0000340001027983 */ /* 0x002ea40000300800 */
[----:B--2---:R-:W-:-:S05]  /*c0b0*/  VIADD R2, R2, 0x1 ;  /* 0x0000000102027836 */ /* 0x004fca0000000000 */
[----:B------:R1:W-:Y:S01]  /*c0c0*/  STL [R1+0x34], R2 ;  /* 0x0000340201007387 */ /* 0x0003e20000100800 */
[----:B------:R-:W-:-:S04]  /*c0d0*/  LEA.HI R0, R2, R2, RZ, 0x1 ;  /* 0x0000000202007211 */ /* 0x000fc800078f08ff */
[----:B------:R-:W-:-:S04]  /*c0e0*/  LOP3.LUT R0, R0, 0xfffffffe, RZ, 0xc0, !PT ;  /* 0xfffffffe00007812 */ /* 0x000fc800078ec0ff */
[----:B------:R-:W-:-:S04]  /*c0f0*/  IADD3 R0, R2, -R0, RZ ;  /* 0x8000000002007210 */ /* 0x000fc80007ffe0ff */
[----:B------:R-:W-:Y:S01]  /*c100*/  SHF.L.U32 R3, R0, 0x1f, RZ ;  /* 0x0000001f00037819 */ /* 0x000fe200000006ff */
[----:B------:R-:W-:Y:S01]  /*c110*/  NOP ;  /* 0x0000000000007918 */ /* 0x000fe20000000000 */
[----:B------:R1:W-:Y:S01]  /*c120*/  SYNCS.ARRIVE.TRANS64.A1T0 RZ, [R22+URZ+0x13200], RZ ;  /* 0x013200ff16ff79a7 */ /* 0x0003e2000810003f */
[----:B------:R-:W-:Y:S01]  /*c130*/  BSSY B0, `(.L_x_13340) ;  /* 0x0000003000007945 */ /* 0x000fe20003800000 */
[----:B------:R-:W2:Y:S03]  /*c140*/  SYNCS.PHASECHK.TRANS64.TRYWAIT P0, [R22+URZ+0x13220], R3 ;  /* 0x01322003160075a7 */ /* 0x000ea6000800017f */
[----:B-12---:R-:W-:Y:S05]  /*c150*/  @!P0 BRA `(.L_x_13341) ;  /* 0x0000004400048947 */ /* 0x006fea0003800000 */
.L_x_13441:
[----:B------:R-:W-:Y:S05]  /*c160*/  BSYNC B0 ;  /* 0x0000000000007941 */ /* 0x000fea0003800000 */
.L_x_13340:
[----:B------:R-:W-:-:S06]  /*c170*/  UISETP.GE.AND UP0, UPT, UR41, 0xa1, UPT ;  /* 0x000000a12900788c */ /* 0x000fcc000bf06270 */
[----:B------:R-:W-:-:S13]  /*c180*/  PLOP3.LUT P0, PT, PT, PT, UP0, 0x80, 0x0 ;  /* 0x000000000000781c */ /* 0x000fda0003f0f008 */
[----:B------:R-:W-:Y:S05]  /*c190*/  @!P0 BRA `(.L_x_13342) ;  /* 0x00000014008c8947 */ /* 0x000fea0003800000 */
[----:B------:R-:W-:Y:S01]  /*c1a0*/  UIADD3 UR4, UR42, -0x2, URZ ;  /* 0xfffffffe2a047890 */ /* 0x000fe2000fffe03f */
[----:B------:R2:W5:Y:S04]  /*c1b0*/  LDL.LU R21, [R1+0x10] ;  /* 0x0000100001157983 */ /* 0x0005680000300800 */
[----:B------:R2:W5:Y:S01]  /*c1c0*/  LDL.LU R20, [R1+0x4] ;  /* 0x0000040001147983 */ /* 0x0005620000300800 */
[----:B------:R-:W-:-:S05]  /*c1d0*/  IMAD.U32 R0, RZ, RZ, UR4 ;  /* 0x00000004ff007e24 */ /* 0x000fca000f8e00ff */
[----:B------:R2:W-:Y:S02]  /*c1e0*/  STL [R1+0x8], R0 ;  /* 0x0000080001007387 */ /* 0x0005e40000100800 */
.L_x_13362:
[----:B------:R-:W3:Y:S01]  /*c1f0*/  LDL R11, [R1+0x1c] ;  /* 0x00001c00010b7983 */ /* 0x000ee20000100800 */
[----:B----4-:R-:W4:Y:S03]  /*c200*/  LDC R2, c[0x0][0x430] ;  /* 0x00010c00ff027b82 */ /* 0x010f260000000800 */
[----:B------:R-:W3:Y:S04]  /*c210*/  LDL R8, [R1+0xc] ;  /* 0x00000c0001087983 */ /* 0x000ee80000100800 */
[----:B------:R-:W3:Y:S01]  /*c220*/  LDL.LU R12, [R1+0x8] ;  /* 0x00000800010c7983 */ /* 0x000ee20000300800 */
[----:B------:R-:W-:Y:S01]  /*c230*/  IMAD.MOV.U32 R9, RZ, RZ, 0xa0 ;  /* 0x000000a0ff097424 */ /* 0x000fe200078e00ff */
[----:B------:R-:W-:Y:S05]  /*c240*/  YIELD ;  /* 0x0000000000007946 */ /* 0x000fea0003800000 */
[----:B--2---:R-:W2:Y:S01]  /*c250*/  S2R R0, SR_TID.X ;  /* 0x0000000000007919 */ /* 0x004ea20000002100 */
[----:B------:R-:W-:Y:S01]  /*c260*/  ULDC.64 UR6, c[0x0][0x428] ;  /* 0x00010a0000067ab9 */ /* 0x000fe20000000a00 */
[----:B------:R-:W-:Y:S01]  /*c270*/  ULDC UR4, c[0x0][0x430] ;  /* 0x00010c0000047ab9 */ /* 0x000fe20000000800 */
[----:B------:R-:W-:Y:S01]  /*c280*/  ULDC.64 UR8, c[0x0][0x418] ;  /* 0x0001060000087ab9 */ /* 0x000fe20000000a00 */
[----:B------:R-:W2:Y:S01]  /*c290*/  S2R R6, SR_TID.X ;  /* 0x0000000000067919 */ /* 0x000ea20000002100 */
[----:B----4-:R-:W-:-:S13]  /*c2a0*/  ISETP.NE.AND P0, PT, R2, 0x1, PT ;  /* 0x000000010200780c */ /* 0x010fda0003f05270 */
[----:B0-----:R-:W0:Y:S08]  /*c2b0*/  @P0 LDC R5, c[0x0][0x434] ;  /* 0x00010d00ff050b82 */ /* 0x001e300000000800 */
[----:B-1----:R-:W1:Y:S01]  /*c2c0*/  @P0 LDC R3, c[0x0][0x434] ;  /* 0x00010d00ff030b82 */ /* 0x002e620000000800 */
[----:B--2---:R-:W-:-:S04]  /*c2d0*/  LOP3.LUT R0, R0, 0x7f, RZ, 0xc0, !PT ;  /* 0x0000007f00007812 */ /* 0x004fc800078ec0ff */
[----:B------:R-:W-:Y:S01]  /*c2e0*/  SHF.R.U32.HI R2, RZ, 0x2, R0 ;  /* 0x00000002ff027819 */ /* 0x000fe20000011600 */
[C---:B------:R-:W-:Y:S01]  /*c2f0*/  IMAD.SHL.U32 R7, R6.reuse, 0x20, RZ ;  /* 0x0000002006077824 */ /* 0x040fe200078e00ff */
[C---:B------:R-:W-:Y:S01]  /*c300*/  LOP3.LUT R0, R6.reuse, 0x7f, RZ, 0xc0, !PT ;  /* 0x0000007f06007812 */ /* 0x040fe200078ec0ff */
[----:B------:R-:W2:Y:S01]  /*c310*/  @P0 LDC R4, c[0x0][0x438] ;  /* 0x00010e00ff040b82 */ /* 0x000ea20000000800 */
[----:B------:R-:W-:Y:S02]  /*c320*/  IMAD.SHL.U32 R10, R6, 0x20, RZ ;  /* 0x00000020060a7824 */ /* 0x000fe400078e00ff */
[----:B------:R-:W-:Y:S02]  /*c330*/  LOP3.LUT R7, R2, 0x60, R7, 0xf8, !PT ;  /* 0x0000006002077812 */ /* 0x000fe400078ef807 */
[----:B------:R-:W-:-:S03]  /*c340*/  SHF.R.U32.HI R2, RZ, 0x2, R0 ;  /* 0x00000002ff027819 */ /* 0x000fc60000011600 */
[----:B------:R-:W4:Y:S01]  /*c350*/  @P0 LDC R0, c[0x0][0x438] ;  /* 0x00010e00ff000b82 */ /* 0x000f220000000800 */
[----:B------:R-:W-:-:S04]  /*c360*/  LOP3.LUT R10, R2, 0x60, R10, 0xf8, !PT ;  /* 0x00000060020a7812 */ /* 0x000fc800078ef80a */
[----:B------:R-:W-:-:S04]  /*c370*/  LOP3.LUT R10, R10, 0x80, RZ, 0xfc, !PT ;  /* 0x000000800a0a7812 */ /* 0x000fc800078efcff */
[----:B------:R-:W-:Y:S01]  /*c380*/  ISETP.GT.U32.AND P1, PT, R10, 0x9f, PT ;  /* 0x0000009f0a00780c */ /* 0x000fe20003f24070 */
[----:B---3--:R-:W-:-:S04]  /*c390*/  IMAD R9, R12, R9, UR38 ;  /* 0x000000260c097e24 */ /* 0x008fc8000f8e0209 */
[--C-:B------:R-:W-:Y:S02]  /*c3a0*/  IMAD.IADD R7, R7, 0x1, R9.reuse ;  /* 0x0000000107077824 */ /* 0x100fe400078e0209 */
[----:B------:R-:W-:Y:S02]  /*c3b0*/  IMAD.IADD R9, R10, 0x1, R9 ;  /* 0x000000010a097824 */ /* 0x000fe400078e0209 */
[----:B0-----:R-:W-:-:S04]  /*c3c0*/  @P0 IMAD.HI.U32 R5, R7, R5, RZ ;  /* 0x0000000507050227 */ /* 0x001fc800078e00ff */
[----:B-1----:R-:W-:-:S04]  /*c3d0*/  @P0 IMAD.HI.U32 R3, R9, R3, RZ ;  /* 0x0000000309030227 */ /* 0x002fc800078e00ff */
[----:B------:R-:W-:Y:S01]  /*c3e0*/  IMAD.MOV.U32 R2, RZ, RZ, R7 ;  /* 0x000000ffff027224 */ /* 0x000fe200078e0007 */
[----:B--2---:R-:W-:Y:S01]  /*c3f0*/  @P0 SHF.R.U32.HI R2, RZ, R4, R5 ;  /* 0x00000004ff020219 */ /* 0x004fe20000011605 */
[----:B------:R-:W-:Y:S01]  /*c400*/  IMAD.MOV.U32 R6, RZ, RZ, R9 ;  /* 0x000000ffff067224 */ /* 0x000fe200078e0009 */
[----:B----4-:R-:W-:Y:S01]  /*c410*/  @P0 SHF.R.U32.HI R6, RZ, R0, R3 ;  /* 0x00000000ff060219 */ /* 0x010fe20000011603 */
[----:B------:R-:W-:Y:S01]  /*c420*/  IMAD R0, R11, UR6, RZ ;  /* 0x000000060b007c24 */ /* 0x000fe2000f8e02ff */
[--C-:B------:R-:W-:Y:S01]  /*c430*/  SHF.R.S32.HI R3, RZ, 0x1f, R2.reuse ;  /* 0x0000001fff037819 */ /* 0x100fe20000011402 */
[----:B------:R-:W-:Y:S02]  /*c440*/  IMAD.MOV R4, RZ, RZ, -R2 ;  /* 0x000000ffff047224 */ /* 0x000fe400078e0a02 */
[C---:B------:R-:W-:Y:S02]  /*c450*/  IMAD R0, R8.reuse, UR7, R0 ;  /* 0x0000000708007c24 */ /* 0x040fe4000f8e0200 */
[----:B------:R-:W-:-:S04]  /*c460*/  IMAD.WIDE.U32 R2, R8, UR6, R2 ;  /* 0x0000000608027c25 */ /* 0x000fc8000f8e0002 */
[----:B------:R-:W-:Y:S01]  /*c470*/  IMAD R7, R4, UR4, R7 ;  /* 0x0000000404077c24 */ /* 0x000fe2000f8e0207 */
[----:B------:R-:W-:Y:S01]  /*c480*/  LEA R4, P0, R2, UR8, 0x2 ;  /* 0x0000000802047c11 */ /* 0x000fe2000f8010ff */
[----:B------:R-:W-:-:S05]  /*c490*/  IMAD.IADD R3, R0, 0x1, R3 ;  /* 0x0000000100037824 */ /* 0x000fca00078e0203 */
[----:B------:R-:W-:-:S05]  /*c4a0*/  LEA.HI.X R5, R2, UR9, R3, 0x2, P0 ;  /* 0x0000000902057c11 */ /* 0x000fca00080f1403 */
[----:B------:R0:W2:Y:S01]  /*c4b0*/  LDG.E R4, desc[UR52][R4.64] ;  /* 0x0000003404047981 */ /* 0x0000a2000c1e1900 */
[--C-:B------:R-:W-:Y:S01]  /*c4c0*/  @!P1 SHF.R.S32.HI R3, RZ, 0x1f, R6.reuse ;  /* 0x0000001fff039819 */ /* 0x100fe20000011406 */
[----:B------:R-:W-:-:S04]  /*c4d0*/  @!P1 IMAD.MOV.U32 R2, RZ, RZ, R6 ;  /* 0x000000ffff029224 */ /* 0x000fc800078e0006 */
[----:B------:R-:W-:Y:S01]  /*c4e0*/  @!P1 IMAD.WIDE.U32 R2, R8, UR6, R2 ;  /* 0x0000000608029c25 */ /* 0x000fe2000f8e0002 */
[----:B------:R-:W-:-:S03]  /*c4f0*/  MOV R8, RZ ;  /* 0x000000ff00087202 */ /* 0x000fc60000000f00 */
[----:B------:R-:W-:Y:S01]  /*c500*/  @!P1 IMAD.IADD R0, R0, 0x1, R3 ;  /* 0x0000000100009824 */ /* 0x000fe200078e0203 */
[----:B------:R-:W-:Y:S01]  /*c510*/  @!P1 LEA R10, P0, R2, UR8, 0x2 ;  /* 0x00000008020a9c11 */ /* 0x000fe2000f8010ff */
[----:B0-----:R-:W-:-:S03]  /*c520*/  IMAD.MOV R5, RZ, RZ, -R6 ;  /* 0x000000ffff057224 */ /* 0x001fc600078e0a06 */
[----:B------:R-:W-:Y:S01]  /*c530*/  @!P1 LEA.HI.X R11, R2, UR9, R0, 0x2, P0 ;  /* 0x00000009020b9c11 */ /* 0x000fe200080f1400 */
[----:B-----5:R-:W-:Y:S02]  /*c540*/  VIADD R0, R20, 0x1 ;  /* 0x0000000114007836 */ /* 0x020fe40000000000 */
[----:B------:R-:W-:Y:S02]  /*c550*/  IMAD.MOV.U32 R2, RZ, RZ, R12 ;  /* 0x000000ffff027224 */ /* 0x000fe400078e000c */
[----:B------:R0:W5:Y:S01]  /*c560*/  @!P1 LDG.E R8, desc[UR52][R10.64] ;  /* 0x000000340a089981 */ /* 0x000162000c1e1900 */
[C---:B------:R-:W-:Y:S01]  /*c570*/  ISETP.NE.AND P0, PT, R0.reuse, 0x2, PT ;  /* 0x000000020000780c */ /* 0x040fe20003f05270 */
[----:B------:R-:W-:Y:S02]  /*c580*/  IMAD.U32 R13, RZ, RZ, UR46 ;  /* 0x0000002eff0d7e24 */ /* 0x000fe4000f8e00ff */
[----:B------:R-:W-:Y:S01]  /*c590*/  IMAD R9, R5, UR4, R9 ;  /* 0x0000000405097c24 */ /* 0x000fe2000f8e0209 */
[----:B------:R-:W-:-:S02]  /*c5a0*/  SEL R6, R0, RZ, P0 ;  /* 0x000000ff00067207 */ /* 0x000fc40000000000 */
[----:B------:R-:W-:Y:S01]  /*c5b0*/  SEL R0, RZ, 0x1, P0 ;  /* 0x00000001ff007807 */ /* 0x000fe20000000000 */
[----:B------:R-:W-:Y:S01]  /*c5c0*/  VIADD R12, R12, 0xffffffff ;  /* 0xffffffff0c0c7836 */ /* 0x000fe20000000000 */
[----:B------:R-:W-:Y:S02]  /*c5d0*/  ISETP.GT.AND P1, PT, R2, RZ, PT ;  /* 0x000000ff0200720c */ /* 0x000fe40003f24270 */
[----:B------:R-:W-:Y:S01]  /*c5e0*/  LOP3.LUT R2, R21, R0, RZ, 0x3c, !PT ;  /* 0x0000000015027212 */ /* 0x000fe200078e3cff */
[----:B------:R0:W-:Y:S04]  /*c5f0*/  STL [R1+0x4], R6 ;  /* 0x0000040601007387 */ /* 0x0001e80000100800 */
[----:B------:R0:W-:Y:S04]  /*c600*/  STL [R1+0x8], R12 ;  /* 0x0000080c01007387 */ /* 0x0001e80000100800 */
[----:B------:R0:W-:Y:S01]  /*c610*/  STL [R1+0x10], R2 ;  /* 0x0000100201007387 */ /* 0x0001e20000100800 */
[----:B------:R-:W-:-:S02]  /*c620*/  ISETP.NE.AND P2, PT, R13, 0x3, PT ;  /* 0x000000030d00780c */ /* 0x000fc40003f45270 */
[----:B--2---:R-:W-:-:S11]  /*c630*/  SHF.R.S32.HI R29, RZ, 0x1f, R4 ;  /* 0x0000001fff1d7819 */ /* 0x004fd60000011404 */
[----:B0-----:R-:W-:Y:S05]  /*c640*/  @!P2 BRA `(.L_x_13343) ;  /* 0x000000000004a947 */ /* 0x001fea0003800000 */
[----:B------:R-:W-:Y:S01]  /*c650*/  BPT.TRAP 0x1 ;  /* 0x000000040000795c */ /* 0x000fe20000300000 */
.L_x_13343:
[----:B------:R-:W-:Y:S01]  /*c660*/  IMAD R0, R6, 0x8, R22 ;  /* 0x0000000806007824 */ /* 0x000fe200078e0216 */
[----:B------:R-:W-:Y:S01]  /*c670*/  SHF.L.U32 R2, R2, 0x1f, RZ ;  /* 0x0000001f02027819 */ /* 0x000fe200000006ff */
[----:B------:R-:W-:Y:S01]  /*c680*/  BSSY B0, `(.L_x_13344) ;  /* 0x0000005000007945 */ /* 0x000fe20003800000 */
[----:B------:R-:W-:Y:S02]  /*c690*/  SHF.R.S32.HI R28, RZ, 0x1f, R7 ;  /* 0x0000001fff1c7819 */ /* 0x000fe40000011407 */
[----:B------:R-:W0:Y:S01]  /*c6a0*/  SYNCS.PHASECHK.TRANS64.TRYWAIT P0, [R0+URZ+0x13280], R2 ;  /* 0x01328002000075a7 */ /* 0x000e22000800017f */
[----:B------:R1:W-:Y:S02]  /*c6b0*/  STL [R1], R2 ;  /* 0x0000000201007387 */ /* 0x0003e40000100800 */
[----:B01----:R-:W-:Y:S05]  /*c6c0*/  @!P0 BRA `(.L_x_13345) ;  /* 0x0000003c00bc8947 */ /* 0x003fea0003800000 */
.L_x_13442:
[----:B------:R-:W-:Y:S05]  /*c6d0*/  BSYNC B0 ;  /* 0x0000000000007941 */ /* 0x000fea0003800000 */
.L_x_13344:
[----:B------:R-:W2:Y:S01]  /*c6e0*/  LDL R6, [R1+0x14] ;  /* 0x0000140001067983 */ /* 0x000ea20000100800 */
[----:B------:R-:W-:Y:S01]  /*c6f0*/  ULDC.64 UR4, c[0x0][0x328] ;  /* 0x0000ca0000047ab9 */ /* 0x000fe20000000a00 */
[----:B------:R-:W-:Y:S01]  /*c700*/  ULDC.64 UR6, c[0x0][0x338] ;  /* 0x0000ce0000067ab9 */ /* 0x000fe20000000a00 */
[----:B------:R-:W-:Y:S01]  /*c710*/  ULDC.64 UR8, c[0x0][0x330] ;  /* 0x0000cc0000087ab9 */ /* 0x000fe20000000a00 */
[----:B------:R-:W3:Y:S01]  /*c720*/  LDL R13, [R1+0x4] ;  /* 0x00000400010d7983 */ /* 0x000ee20000100800 */
[----:B------:R-:W-:-:S03]  /*c730*/  IMAD R5, R28, UR4, RZ ;  /* 0x000000041c057c24 */ /* 0x000fc6000f8e02ff */
[----:B------:R-:W3:Y:S01]  /*c740*/  LDL R14, [R1+0x24] ;  /* 0x00002400010e7983 */ /* 0x000ee20000100800 */
[C---:B------:R-:W-:Y:S01]  /*c750*/  IMAD R5, R7.reuse, UR5, R5 ;  /* 0x0000000507057c24 */ /* 0x040fe2000f8e0205 */
[----:B------:R-:W-:Y:S01]  /*c760*/  SHF.R.S32.HI R27, RZ, 0x1f, R9 ;  /* 0x0000001fff1b7819 */ /* 0x000fe20000011409 */
[----:B0-----:R-:W-:Y:S01]  /*c770*/  IMAD.WIDE.U32 R2, R7, UR4, RZ ;  /* 0x0000000407027c25 */ /* 0x001fe2000f8e00ff */
[----:B------:R-:W0:Y:S01]  /*c780*/  S2R R11, SR_TID.X ;  /* 0x00000000000b7919 */ /* 0x000e220000002100 */
[----:B------:R-:W-:Y:S01]  /*c790*/  ULDC.64 UR10, c[0x0][0x318] ;  /* 0x0000c600000a7ab9 */ /* 0x000fe20000000a00 */
[----:B-----5:R-:W-:Y:S01]  /*c7a0*/  SHF.R.S32.HI R26, RZ, 0x1f, R8 ;  /* 0x0000001fff1a7819 */ /* 0x020fe20000011408 */
[----:B------:R-:W-:Y:S01]  /*c7b0*/  IMAD.IADD R3, R3, 0x1, R5 ;  /* 0x0000000103037824 */ /* 0x000fe200078e0205 */
[----:B------:R-:W1:Y:S01]  /*c7c0*/  LDC R12, c[0x0][0x2f4] ;  /* 0x0000bd00ff0c7b82 */ /* 0x000e620000000800 */
[----:B------:R-:W-:Y:S02]  /*c7d0*/  IMAD R5, R29, UR6, RZ ;  /* 0x000000061d057c24 */ /* 0x000fe4000f8e02ff */
[----:B------:R-:W-:-:S04]  /*c7e0*/  IMAD.WIDE.U32 R2, R4, UR6, R2 ;  /* 0x0000000604027c25 */ /* 0x000fc8000f8e0002 */
[----:B------:R-:W-:-:S04]  /*c7f0*/  IMAD R5, R4, UR7, R5 ;  /* 0x0000000704057c24 */ /* 0x000fc8000f8e0205 */
[----:B------:R-:W-:Y:S02]  /*c800*/  IMAD.IADD R3, R3, 0x1, R5 ;  /* 0x0000000103037824 */ /* 0x000fe400078e0205 */
[----:B------:R-:W-:-:S03]  /*c810*/  IMAD.WIDE.U32 R2, R18, UR8, R2 ;  /* 0x0000000812027c25 */ /* 0x000fc6000f8e0002 */
[----:B------:R-:W-:Y:S01]  /*c820*/  IADD3 R5, P0, R2, UR10, RZ ;  /* 0x0000000a02057c10 */ /* 0x000fe2000ff1e0ff */
[----:B0-----:R-:W-:-:S05]  /*c830*/  IMAD.SHL.U32 R11, R11, 0x10, RZ ;  /* 0x000000100b0b7824 */ /* 0x001fca00078e00ff */
[----:B------:R-:W-:-:S04]  /*c840*/  LOP3.LUT R11, R11, 0x30, RZ, 0xc0, !PT ;  /* 0x000000300b0b7812 */ /* 0x000fc800078ec0ff */
[----:B-1----:R-:W-:Y:S01]  /*c850*/  ISETP.GE.AND P2, PT, R11, R12, PT ;  /* 0x0000000c0b00720c */ /* 0x002fe20003f46270 */
[----:B--2---:R-:W-:Y:S02]  /*c860*/  IMAD R17, R6, UR8, RZ ;  /* 0x0000000806117c24 */ /* 0x004fe4000f8e02ff */
[----:B------:R-:W-:Y:S02]  /*c870*/  IMAD R6, R27, UR4, RZ ;  /* 0x000000041b067c24 */ /* 0x000fe4000f8e02ff */
[----:B------:R-:W-:Y:S02]  /*c880*/  IMAD R17, R18, UR9, R17 ;  /* 0x0000000912117c24 */ /* 0x000fe4000f8e0211 */
[----:B------:R-:W-:-:S03]  /*c890*/  IMAD R6, R9, UR5, R6 ;  /* 0x0000000509067c24 */ /* 0x000fc6000f8e0206 */
        /* <DEDUP_REMOVED lines=10> */
[----:B---3--:R-:W-:-:S03]  /*c940*/  IMAD R6, R13, 0x2800, R14 ;  /* 0x000028000d067824 */ /* 0x008fc600078e020e */
[----:B------:R-:W-:Y:S01]  /*c950*/  IADD3.X R17, R17, UR11, R3, P0, !PT ;  /* 0x0000000b11117c10 */ /* 0x000fe200087fe403 */
[----:B------:R-:W-:Y:S08]  /*c960*/  BRA.DIV UR4, `(.L_x_13346) ;  /* 0x0000003e042c7947 */ /* 0x000ff0000b800000 */
[----:B------:R-:W0:Y:S01]  /*c970*/  S2R R3, SR_TID.X ;  /* 0x0000000000037919 */ /* 0x000e220000002100 */
[----:B------:R-:W-:Y:S01]  /*c980*/  IMAD.IADD R6, R22, 0x1, R6 ;  /* 0x0000000116067824 */ /* 0x000fe200078e0206 */
[----:B------:R-:W1:Y:S04]  /*c990*/  SHFL.IDX PT, R2, R5, RZ, 0x1c1f ;  /* 0x001c1fff05027589 */ /* 0x000e6800000e0000 */
[----:B------:R-:W-:Y:S01]  /*c9a0*/  SHFL.IDX PT, R17, R17, RZ, 0x1c1f ;  /* 0x001c1fff11117589 */ /* 0x000fe200000e0000 */
[----:B0-----:R-:W-:-:S03]  /*c9b0*/  IMAD.SHL.U32 R11, R3, 0x10, RZ ;  /* 0x00000010030b7824 */ /* 0x001fc600078e00ff */
[----:B------:R-:W0:Y:S02]  /*c9c0*/  SHFL.IDX PT, R3, R10, RZ, 0x1c1f ;  /* 0x001c1fff0a037589 */ /* 0x000e2400000e0000 */
[----:B------:R-:W-:-:S04]  /*c9d0*/  LOP3.LUT R11, R11, 0x30, RZ, 0xc0, !PT ;  /* 0x000000300b0b7812 */ /* 0x000fc800078ec0ff */
[----:B-1----:R-:W-:-:S05]  /*c9e0*/  IADD3 R2, P0, R11, R2, RZ ;  /* 0x000000020b027210 */ /* 0x002fca0007f1e0ff */
[----:B0-----:R-:W-:-:S05]  /*c9f0*/  IMAD.X R3, RZ, RZ, R3, P0 ;  /* 0x000000ffff037224 */ /* 0x001fca00000e0603 */
[----:B------:R0:W-:Y:S04]  /*ca00*/  LDGSTS.E.BYPASS.LTC128B.128 [R6+0x6000], desc[UR52][R2.64], !P2 ;  /* 0x0600000002067fae */ /* 0x0001e8000d101d74 */
[----:B0-----:R-:W0:Y:S04]  /*ca10*/  SHFL.IDX PT, R2, R5, 0x1, 0x1c1f ;  /* 0x003c1f0005027f89 */ /* 0x001e2800000e0000 */
[----:B------:R-:W1:Y:S01]  /*ca20*/  SHFL.IDX PT, R3, R10, 0x1, 0x1c1f ;  /* 0x003c1f000a037f89 */ /* 0x000e6200000e0000 */
[----:B0-----:R-:W-:-:S04]  /*ca30*/  IADD3 R2, P0, R11, R2, RZ ;  /* 0x000000020b027210 */ /* 0x001fc80007f1e0ff */
[----:B-1----:R-:W-:-:S05]  /*ca40*/  IADD3.X R3, RZ, R3, RZ, P0, !PT ;  /* 0x00000003ff037210 */ /* 0x002fca00007fe4ff */
[----:B------:R0:W-:Y:S04]  /*ca50*/  LDGSTS.E.BYPASS.LTC128B.128 [R6+0x6800], desc[UR52][R2.64], !P2 ;  /* 0x0680000002067fae */ /* 0x0001e8000d101d74 */
[----:B0-----:R-:W0:Y:S04]  /*ca60*/  SHFL.IDX PT, R2, R5, 0x2, 0x1c1f ;  /* 0x005c1f0005027f89 */ /* 0x001e2800000e0000 */
[----:B------:R-:W1:Y:S04]  /*ca70*/  SHFL.IDX PT, R3, R10, 0x2, 0x1c1f ;  /* 0x005c1f000a037f89 */ /* 0x000e6800000e0000 */
[----:B------:R-:W-:Y:S01]  /*ca80*/  SHFL.IDX PT, R10, R10, 0x3, 0x1c1f ;  /* 0x007c1f000a0a7f89 */ /* 0x000fe200000e0000 */
[----:B0-----:R-:W-:-:S05]  /*ca90*/  IADD3 R2, P0, R11, R2, RZ ;  /* 0x000000020b027210 */ /* 0x001fca0007f1e0ff */
[----:B-1----:R-:W-:-:S05]  /*caa0*/  IMAD.X R3, RZ, RZ, R3, P0 ;  /* 0x000000ffff037224 */ /* 0x002fca00000e0603 */
[----:B------:R0:W-:Y:S04]  /*cab0*/  LDGSTS.E.BYPASS.LTC128B.128 [R6+0x7000], desc[UR52][R2.64], !P2 ;  /* 0x0700000002067fae */ /* 0x0001e8000d101d74 */
[----:B0-----:R-:W0:Y:S02]  /*cac0*/  SHFL.IDX PT, R2, R5, 0x3, 0x1c1f ;  /* 0x007c1f0005027f89 */ /* 0x001e2400000e0000 */
[----:B0-----:R-:W-:-:S05]  /*cad0*/  IADD3 R2, P0, R11, R2, RZ ;  /* 0x000000020b027210 */ /* 0x001fca0007f1e0ff */
[----:B------:R-:W-:-:S05]  /*cae0*/  IMAD.X R3, RZ, RZ, R10, P0 ;  /* 0x000000ffff037224 */ /* 0x000fca00000e060a */
[----:B------:R0:W-:Y:S04]  /*caf0*/  LDGSTS.E.BYPASS.LTC128B.128 [R6+0x7800], desc[UR52][R2.64], !P2 ;  /* 0x0780000002067fae */ /* 0x0001e8000d101d74 */
[----:B0-----:R0:W1:Y:S02]  /*cb00*/  SHFL.IDX PT, R2, R19, RZ, 0x1c1f ;  /* 0x001c1fff13027589 */ /* 0x00106400000e0000 */
.L_x_13454:
[----:B------:R-:W2:Y:S02]  /*cb10*/  S2R R3, SR_TID.X ;  /* 0x0000000000037919 */ /* 0x000ea40000002100 */
[----:B--2---:R-:W-:-:S05]  /*cb20*/  IMAD.SHL.U32 R3, R3, 0x10, RZ ;  /* 0x0000001003037824 */ /* 0x004fca00078e00ff */
        /* <DEDUP_REMOVED lines=9> */
.L_x_13347:
        /* <DEDUP_REMOVED lines=11> */
.L_x_13348:
[----:B------:R1:W-:Y:S01]  /*cc70*/  SYNCS.ARRIVE.TRANS64.A1T0 RZ, [R0+URZ+0x13270], RZ ;  /* 0x013270ff00ff79a7 */ /* 0x0003e2000810003f */
[----:B------:R-:W-:Y:S05]  /*cc80*/  @!P3 BRA `(.L_x_13349) ;  /* 0x000000000004b947 */ /* 0x000fea0003800000 */
[----:B------:R-:W-:Y:S01]  /*cc90*/  BPT.TRAP 0x1 ;  /* 0x000000040000795c */ /* 0x000fe20000300000 */
.L_x_13349:
[----:B------:R-:W2:Y:S01]  /*cca0*/  LDL R2, [R1] ;  /* 0x0000000001027983 */ /* 0x000ea20000100800 */
[----:B------:R-:W-:Y:S01]  /*ccb0*/  BSSY B0, `(.L_x_13350) ;  /* 0x0000003000007945 */ /* 0x000fe20003800000 */
[----:B--2---:R-:W2:Y:S03]  /*ccc0*/  SYNCS.PHASECHK.TRANS64.TRYWAIT P0, [R0+URZ+0x13240], R2 ;  /* 0x01324002000075a7 */ /* 0x004ea6000800017f */
[----:B--2---:R-:W-:Y:S05]  /*ccd0*/  @!P0 BRA `(.L_x_13351) ;  /* 0x0000003c00ec8947 */ /* 0x004fea0003800000 */
.L_x_13455:
[----:B------:R-:W-:Y:S05]  /*cce0*/  BSYNC B0 ;  /* 0x0000000000007941 */ /* 0x000fea0003800000 */
.L_x_13350:
[----:B------:R-:W3:Y:S01]  /*ccf0*/  LDL R10, [R1+0x14] ;  /* 0x00001400010a7983 */ /* 0x000ee20000100800 */
[----:B------:R-:W-:Y:S01]  /*cd00*/  ULDC.64 UR4, c[0x0][0x300] ;  /* 0x0000c00000047ab9 */ /* 0x000fe20000000a00 */
[----:B------:R-:W-:Y:S01]  /*cd10*/  ULDC.64 UR6, c[0x0][0x310] ;  /* 0x0000c40000067ab9 */ /* 0x000fe20000000a00 */
[----:B------:R-:W-:Y:S01]  /*cd20*/  IMAD R5, R28, UR4, RZ ;  /* 0x000000041c057c24 */ /* 0x000fe2000f8e02ff */
[----:B------:R-:W4:Y:S01]  /*cd30*/  LDC R11, c[0x0][0x2f4] ;  /* 0x0000bd00ff0b7b82 */ /* 0x000f220000000800 */
[----:B--2---:R-:W-:-:S04]  /*cd40*/  IMAD.WIDE.U32 R2, R7, UR4, RZ ;  /* 0x0000000407027c25 */ /* 0x004fc8000f8e00ff */
        /* <DEDUP_REMOVED lines=22> */
[----:B------:R-:W2:Y:S02]  /*ceb0*/  S2R R10, SR_TID.X ;  /* 0x00000000000a7919 */ /* 0x000ea40000002100 */
[----:B------:R-:W-:-:S05]  /*cec0*/  IMAD R9, R18, UR5, R9 ;  /* 0x0000000512097c24 */ /* 0x000fca000f8e0209 */
[----:B------:R-:W-:Y:S02]  /*ced0*/  IADD3.X R8, R9, UR7, R5, P0, !PT ;  /* 0x0000000709087c10 */ /* 0x000fe400087fe405 */
[----:B------:R-:W-:-:S04]  /*cee0*/  IADD3 R4, P0, R2, UR6, RZ ;  /* 0x0000000602047c10 */ /* 0x000fc8000ff1e0ff */
[----:B------:R-:W-:Y:S01]  /*cef0*/  IADD3.X R5, R9, UR7, R3, P0, !PT ;  /* 0x0000000709057c10 */ /* 0x000fe200087fe403 */
[----:B--2---:R-:W-:-:S05]  /*cf00*/  IMAD.SHL.U32 R10, R10, 0x10, RZ ;  /* 0x000000100a0a7824 */ /* 0x004fca00078e00ff */
[----:B------:R-:W-:-:S04]  /*cf10*/  LOP3.LUT R10, R10, 0x30, RZ, 0xc0, !PT ;  /* 0x000000300a0a7812 */ /* 0x000fc800078ec0ff */
[----:B----4-:R-:W-:Y:S01]  /*cf20*/  ISETP.GE.AND P2, PT, R10, R11, PT ;  /* 0x0000000b0a00720c */ /* 0x010fe20003f46270 */
[----:B------:R-:W-:-:S12]  /*cf30*/  BRA.DIV UR4, `(.L_x_13352) ;  /* 0x0000003e046c7947 */ /* 0x000fd8000b800000 */
[----:B------:R-:W2:Y:S04]  /*cf40*/  SHFL.IDX PT, R2, R7, RZ, 0x1c1f ;  /* 0x001c1fff07027589 */ /* 0x000ea800000e0000 */
[----:B------:R-:W3:Y:S04]  /*cf50*/  SHFL.IDX PT, R3, R8, RZ, 0x1c1f ;  /* 0x001c1fff08037589 */ /* 0x000ee800000e0000 */
[----:B------:R-:W-:Y:S01]  /*cf60*/  SHFL.IDX PT, R5, R5, RZ, 0x1c1f ;  /* 0x001c1fff05057589 */ /* 0x000fe200000e0000 */
[----:B--2---:R-:W-:-:S05]  /*cf70*/  IADD3 R2, P0, R10, R2, RZ ;  /* 0x000000020a027210 */ /* 0x004fca0007f1e0ff */
[----:B---3--:R-:W-:-:S05]  /*cf80*/  IMAD.X R3, RZ, RZ, R3, P0 ;  /* 0x000000ffff037224 */ /* 0x008fca00000e0603 */
[----:B------:R2:W-:Y:S04]  /*cf90*/  LDGSTS.E.BYPASS.LTC128B.128 [R6+0xe000], desc[UR52][R2.64], !P2 ;  /* 0x0e00000002067fae */ /* 0x0005e8000d101d74 */
[----:B--2---:R-:W2:Y:S04]  /*cfa0*/  SHFL.IDX PT, R2, R7, 0x1, 0x1c1f ;  /* 0x003c1f0007027f89 */ /* 0x004ea800000e0000 */
[----:B------:R-:W3:Y:S01]  /*cfb0*/  SHFL.IDX PT, R3, R8, 0x1, 0x1c1f ;  /* 0x003c1f0008037f89 */ /* 0x000ee200000e0000 */
[----:B--2---:R-:W-:-:S05]  /*cfc0*/  IADD3 R2, P0, R10, R2, RZ ;  /* 0x000000020a027210 */ /* 0x004fca0007f1e0ff */
[----:B---3--:R-:W-:-:S05]  /*cfd0*/  IMAD.X R3, RZ, RZ, R3, P0 ;  /* 0x000000ffff037224 */ /* 0x008fca00000e0603 */
[----:B------:R2:W-:Y:S04]  /*cfe0*/  LDGSTS.E.BYPASS.LTC128B.128 [R6+0xe800], desc[UR52][R2.64], !P2 ;  /* 0x0e80000002067fae */ /* 0x0005e8000d101d74 */
[----:B--2---:R-:W2:Y:S04]  /*cff0*/  SHFL.IDX PT, R2, R7, 0x2, 0x1c1f ;  /* 0x005c1f0007027f89 */ /* 0x004ea800000e0000 */
[----:B------:R-:W3:Y:S04]  /*d000*/  SHFL.IDX PT, R3, R8, 0x2, 0x1c1f ;  /* 0x005c1f0008037f89 */ /* 0x000ee800000e0000 */
[----:B------:R-:W-:Y:S01]  /*d010*/  SHFL.IDX PT, R8, R8, 0x3, 0x1c1f ;  /* 0x007c1f0008087f89 */ /* 0x000fe200000e0000 */
[----:B--2---:R-:W-:-:S04]  /*d020*/  IADD3 R2, P0, R10, R2, RZ ;  /* 0x000000020a027210 */ /* 0x004fc80007f1e0ff */
[----:B---3--:R-:W-:-:S05]  /*d030*/  IADD3.X R3, RZ, R3, RZ, P0, !PT ;  /* 0x00000003ff037210 */ /* 0x008fca00007fe4ff */
[----:B------:R2:W-:Y:S04]  /*d040*/  LDGSTS.E.BYPASS.LTC128B.128 [R6+0xf000], desc[UR52][R2.64], !P2 ;  /* 0x0f00000002067fae */ /* 0x0005e8000d101d74 */
[----:B--2---:R-:W2:Y:S02]  /*d050*/  SHFL.IDX PT, R2, R7, 0x3, 0x1c1f ;  /* 0x007c1f0007027f89 */ /* 0x004ea400000e0000 */
[----:B--2---:R-:W-:-:S05]  /*d060*/  IADD3 R2, P0, R10, R2, RZ ;  /* 0x000000020a027210 */ /* 0x004fca0007f1e0ff */
[----:B------:R-:W-:-:S05]  /*d070*/  IMAD.X R3, RZ, RZ, R8, P0 ;  /* 0x000000ffff037224 */ /* 0x000fca00000e0608 */
[----:B------:R2:W-:Y:S04]  /*d080*/  LDGSTS.E.BYPASS.LTC128B.128 [R6+0xf800], desc[UR52][R2.64], !P2 ;  /* 0x0f80000002067fae */ /* 0x0005e8000d101d74 */
[----:B--2---:R2:W3:Y:S02]  /*d090*/  SHFL.IDX PT, R2, R4, RZ, 0x1c1f ;  /* 0x001c1fff04027589 */ /* 0x0044e400000e0000 */
.L_x_13467:
[----:B---3--:R-:W-:-:S05]  /*d0a0*/  IADD3 R2, P0, R10, R2, RZ ;  /* 0x000000020a027210 */ /* 0x008fca0007f1e0ff */
[----:B------:R-:W-:Y:S01]  /*d0b0*/  IMAD.X R3, RZ, RZ, R5, P0 ;  /* 0x000000ffff037224 */ /* 0x000fe200000e0605 */
[----:B------:R-:W-:-:S04]  /*d0c0*/  PLOP3.LUT P0, PT, PT, PT, PT, 0x80, 0x0 ;  /* 0x000000000000781c */ /* 0x000fc80003f0f070 */
[----:B------:R-:W-:Y:S01]  /*d0d0*/  @!PT LDS RZ, [RZ] ;  /* 0x00000000fffff984 */ /* 0x000fe20000000800 */
[----:B------:R-:W-:Y:S01]  /*d0e0*/  @!PT LDS RZ, [RZ] ;  /* 0x00000000fffff984 */ /* 0x000fe20000000800 */
[----:B------:R-:W-:Y:S01]  /*d0f0*/  @!PT LDS RZ, [RZ] ;  /* 0x00000000fffff984 */ /* 0x000fe20000000800 */
[----:B------:R3:W-:Y:S01]  /*d100*/  LDGSTS.E.BYPASS.LTC128B.128 [R6+0x10000], desc[UR52][R2.64], !P2 ;  /* 0x1000000002067fae */ /* 0x0007e2000d101d74 */
[----:B------:R-:W-:-:S08]  /*d110*/  NOP ;  /* 0x0000000000007918 */ /* 0x000fd00000000000 */
.L_x_13353:
        /* <DEDUP_REMOVED lines=11> */
.L_x_13354:
[----:B------:R1:W-:Y:S02]  /*d1d0*/  SYNCS.ARRIVE.TRANS64.A1T0 RZ, [R0+URZ+0x13230], RZ ;  /* 0x013230ff00ff79a7 */ /* 0x0003e4000810003f */
[----:B-1----:R-:W-:-:S05]  /*d1e0*/  IMAD.U32 R0, RZ, RZ, UR48 ;  /* 0x00000030ff007e24 */ /* 0x002fca000f8e00ff */
[----:B------:R-:W-:-:S13]  /*d1f0*/  ISETP.NE.AND P0, PT, R0, 0x3, PT ;  /* 0x000000030000780c */ /* 0x000fda0003f05270 */
[----:B------:R-:W-:Y:S05]  /*d200*/  @!P0 BRA `(.L_x_13355) ;  /* 0x0000000000048947 */ /* 0x000fea0003800000 */
[----:B------:R-:W-:Y:S01]  /*d210*/  BPT.TRAP 0x1 ;  /* 0x000000040000795c */ /* 0x000fe20000300000 */
.L_x_13355:
[----:B------:R-:W-:Y:S01]  /*d220*/  LOP3.LUT R0, R21, 0x1, RZ, 0x3c, !PT ;  /* 0x0000000115007812 */ /* 0x000fe200078e3cff */
[----:B------:R-:W-:Y:S01]  /*d230*/  IMAD R2, R20, 0x8, R22 ;  /* 0x0000000814027824 */ /* 0x000fe200078e0216 */
[----:B------:R-:W-:Y:S02]  /*d240*/  BSSY B0, `(.L_x_13356) ;  /* 0x0000004000007945 */ /* 0x000fe40003800000 */
[----:B------:R-:W-:-:S04]  /*d250*/  SHF.L.U32 R0, R0, 0x1f, RZ ;  /* 0x0000001f00007819 */ /* 0x000fc800000006ff */
[----:B------:R-:W1:Y:S02]  /*d260*/  SYNCS.PHASECHK.TRANS64.TRYWAIT P2, [R2+URZ+0x13270], R0 ;  /* 0x01327000020075a7 */ /* 0x000e64000804017f */
[----:B-1----:R-:W-:Y:S05]  /*d270*/  @!P2 BRA `(.L_x_13357) ;  /* 0x0000003c00f8a947 */ /* 0x002fea0003800000 */
.L_x_13468:
[----:B------:R-:W-:Y:S05]  /*d280*/  BSYNC B0 ;  /* 0x0000000000007941 */ /* 0x000fea0003800000 */
.L_x_13356:
[----:B------:R-:W-:-:S05]  /*d290*/  IMAD.U32 R3, RZ, RZ, UR46 ;  /* 0x0000002eff037e24 */ /* 0x000fca000f8e00ff */
[----:B------:R-:W-:-:S13]  /*d2a0*/  ISETP.NE.AND P2, PT, R3, 0x3, PT ;  /* 0x000000030300780c */ /* 0x000fda0003f45270 */
[----:B------:R-:W-:Y:S05]  /*d2b0*/  @!P2 BRA `(.L_x_13358) ;  /* 0x000000000004a947 */ /* 0x000fea0003800000 */
[----:B------:R-:W-:Y:S01]  /*d2c0*/  BPT.TRAP 0x1 ;  /* 0x000000040000795c */ /* 0x000fe20000300000 */
.L_x_13358:
[----:B------:R-:W-:Y:S01]  /*d2d0*/  SHF.L.U32 R3, R21, 0x1f, RZ ;  /* 0x0000001f15037819 */ /* 0x000fe200000006ff */
[----:B-1----:R-:W-:-:S03]  /*d2e0*/  IMAD R0, R20, 0x2800, RZ ;  /* 0x0000280014007824 */ /* 0x002fc600078e02ff */
[----:B------:R-:W1:Y:S02]  /*d2f0*/  SYNCS.PHASECHK.TRANS64.TRYWAIT P2, [R2+URZ+0x13260], R3 ;  /* 0x01326003020075a7 */ /* 0x000e64000804017f */
[----:B-1----:R-:W-:Y:S05]  /*d300*/  @!P2 BRA `(.L_x_13359) ;  /* 0x0000003c00e8a947 */ /* 0x002fea0003800000 */
.L_x_13469:
[----:B-1----:R-:W-:Y:S01]  /*d310*/  LOP3.LUT R3, R0, R25, RZ, 0xfc, !PT ;  /* 0x0000001900037212 */ /* 0x002fe200078efcff */
[----:B------:R-:W-:Y:S05]  /*d320*/  WARPSYNC.ALL ;  /* 0x0000000000007948 */ /* 0x000fea0003800000 */
[----:B------:R-:W-:Y:S02]  /*d330*/  IMAD.IADD R3, R22, 0x1, R3 ;  /* 0x0000000116037824 */ /* 0x000fe400078e0203 */
[----:B------:R-:W-:-:S03]  /*d340*/  IMAD.U32 R12, RZ, RZ, UR46 ;  /* 0x0000002eff0c7e24 */ /* 0x000fc6000f8e00ff */
[----:B--2---:R1:W2:Y:S02]  /*d350*/  LDSM.16.MT88.4 R4, [R3+0x6000] ;  /* 0x006000000304783b */ /* 0x0042a40000004200 */
[----:B------:R-:W-:Y:S02]  /*d360*/  ISETP.NE.AND P2, PT, R12, 0x3, PT ;  /* 0x000000030c00780c */ /* 0x000fe40003f45270 */
[----:B-1----:R-:W-:-:S05]  /*d370*/  LOP3.LUT R3, R0, R24, RZ, 0xfc, !PT ;  /* 0x0000001800037212 */ /* 0x002fca00078efcff */
[----:B------:R-:W-:Y:S01]  /*d380*/  IMAD.IADD R3, R23, 0x1, R3 ;  /* 0x0000000117037824 */ /* 0x000fe200078e0203 */
[C-C-:B--2---:R-:W-:Y:S02]  /*d390*/  PRMT R8, R4.reuse, 0x6420, R5.reuse ;  /* 0x0000642004087816 */ /* 0x144fe40000000005 */
[----:B------:R-:W-:Y:S02]  /*d3a0*/  PRMT R9, R4, 0x7531, R5 ;  /* 0x0000753104097816 */ /* 0x000fe40000000005 */
[C-C-:B------:R-:W-:Y:S02]  /*d3b0*/  PRMT R10, R6.reuse, 0x6420, R7.reuse ;  /* 0x00006420060a7816 */ /* 0x140fe40000000007 */
[----:B------:R-:W-:-:S05]  /*d3c0*/  PRMT R11, R6, 0x7531, R7 ;  /* 0x00007531060b7816 */ /* 0x000fca0000000007 */
[----:B------:R1:W-:Y:S02]  /*d3d0*/  STSM.16.M88.4 [R3], R8 ;  /* 0x0000000803007844 */ /* 0x0003e40000000200 */
[----:B-1----:R-:W-:-:S05]  /*d3e0*/  VIADD R3, R0, 0x800 ;  /* 0x0000080000037836 */ /* 0x002fca0000000000 */
[C---:B------:R-:W-:Y:S02]  /*d3f0*/  LOP3.LUT R4, R3.reuse, R25, RZ, 0xfc, !PT ;  /* 0x0000001903047212 */ /* 0x040fe400078efcff */
[----:B------:R-:W-:-:S03]  /*d400*/  LOP3.LUT R3, R3, R24, RZ, 0xfc, !PT ;  /* 0x0000001803037212 */ /* 0x000fc600078efcff */
[----:B------:R-:W-:Y:S02]  /*d410*/  IMAD.IADD R4, R22, 0x1, R4 ;  /* 0x0000000116047824 */ /* 0x000fe400078e0204 */
[----:B------:R-:W-:-:S04]  /*d420*/  IMAD.IADD R3, R23, 0x1, R3 ;  /* 0x0000000117037824 */ /* 0x000fc800078e0203 */
[----:B------:R-:W1:Y:S02]  /*d430*/  LDSM.16.MT88.4 R4, [R4+0x6000] ;  /* 0x006000000404783b */ /* 0x000e640000004200 */
[C-C-:B-1----:R-:W-:Y:S02]  /*d440*/  PRMT R8, R4.reuse, 0x6420, R5.reuse ;  /* 0x0000642004087816 */ /* 0x142fe40000000005 */
[----:B------:R-:W-:Y:S02]  /*d450*/  PRMT R9, R4, 0x7531, R5 ;  /* 0x0000753104097816 */ /* 0x000fe40000000005 */
[C-C-:B------:R-:W-:Y:S02]  /*d460*/  PRMT R10, R6.reuse, 0x6420, R7.reuse ;  /* 0x00006420060a7816 */ /* 0x140fe40000000007 */
[----:B------:R-:W-:-:S05]  /*d470*/  PRMT R11, R6, 0x7531, R7 ;  /* 0x00007531060b7816 */ /* 0x000fca0000000007 */
[----:B------:R1:W-:Y:S02]  /*d480*/  STSM.16.M88.4 [R3], R8 ;  /* 0x0000000803007844 */ /* 0x0003e40000000200 */
[----:B-1----:R-:W-:-:S05]  /*d490*/  VIADD R3, R0, 0x1000 ;  /* 0x0000100000037836 */ /* 0x002fca0000000000 */
[C---:B------:R-:W-:Y:S02]  /*d4a0*/  LOP3.LUT R4, R3.reuse, R25, RZ, 0xfc, !PT ;  /* 0x0000001903047212 */ /* 0x040fe400078efcff */
[----:B------:R-:W-:-:S03]  /*d4b0*/  LOP3.LUT R3, R3, R24, RZ, 0xfc, !PT ;  /* 0x0000001803037212 */ /* 0x000fc600078efcff */
[----:B------:R-:W-:Y:S01]  /*d4c0*/  IMAD.IADD R4, R22, 0x1, R4 ;  /* 0x0000000116047824 */ /* 0x000fe200078e0204 */
[----:B------:R-:W-:-:S05]  /*d4d0*/  IADD3 R3, R23, R3, RZ ;  /* 0x0000000317037210 */ /* 0x000fca0007ffe0ff */
[----:B------:R-:W1:Y:S02]  /*d4e0*/  LDSM.16.MT88.4 R4, [R4+0x6000] ;  /* 0x006000000404783b */ /* 0x000e640000004200 */
[C-C-:B-1----:R-:W-:Y:S02]  /*d4f0*/  PRMT R8, R4.reuse, 0x6420, R5.reuse ;  /* 0x0000642004087816 */ /* 0x142fe40000000005 */
[----:B------:R-:W-:Y:S02]  /*d500*/  PRMT R9, R4, 0x7531, R5 ;  /* 0x0000753104097816 */ /* 0x000fe40000000005 */
[C-C-:B------:R-:W-:Y:S02]  /*d510*/  PRMT R10, R6.reuse, 0x6420, R7.reuse ;  /* 0x00006420060a7816 */ /* 0x140fe40000000007 */
[----:B------:R-:W-:-:S05]  /*d520*/  PRMT R11, R6, 0x7531, R7 ;  /* 0x00007531060b7816 */ /* 0x000fca0000000007 */
[----:B------:R1:W-:Y:S02]  /*d530*/  STSM.16.M88.4 [R3], R8 ;  /* 0x0000000803007844 */ /* 0x0003e40000000200 */
[C---:B-1----:R-:W-:Y:S02]  /*d540*/  VIADD R3, R0.reuse, 0x1800 ;  /* 0x0000180000037836 */ /* 0x042fe40000000000 */
[----:B------:R-:W-:-:S03]  /*d550*/  VIADD R0, R0, 0x2000 ;  /* 0x0000200000007836 */ /* 0x000fc60000000000 */
        /* <DEDUP_REMOVED lines=10> */
[C---:B-1----:R-:W-:Y:S02]  /*d600*/  LOP3.LUT R3, R0.reuse, R25, RZ, 0xfc, !PT ;  /* 0x0000001900037212 */ /* 0x042fe400078efcff */
[----:B------:R-:W-:-:S03]  /*d610*/  LOP3.LUT R0, R0, R24, RZ, 0xfc, !PT ;  /* 0x0000001800007212 */ /* 0x000fc600078efcff */
[----:B------:R-:W-:Y:S02]  /*d620*/  IMAD.IADD R3, R22, 0x1, R3 ;  /* 0x0000000116037824 */ /* 0x000fe400078e0203 */
[----:B------:R-:W-:-:S03]  /*d630*/  IMAD.IADD R0, R23, 0x1, R0 ;  /* 0x0000000117007824 */ /* 0x000fc600078e0200 */
[----:B------:R-:W1:Y:S02]  /*d640*/  LDSM.16.MT88.4 R4, [R3+0x6000] ;  /* 0x006000000304783b */ /* 0x000e640000004200 */
[C-C-:B-1----:R-:W-:Y:S02]  /*d650*/  PRMT R8, R4.reuse, 0x6420, R5.reuse ;  /* 0x0000642004087816 */ /* 0x142fe40000000005 */
        /* <DEDUP_REMOVED lines=12> */
.L_x_13360:
[----:B--2---:R2:W-:Y:S01]  /*d720*/  SYNCS.ARRIVE.TRANS64.A1T0 RZ, [R2+URZ+0x13250], RZ ;  /* 0x013250ff02ff79a7 */ /* 0x0045e2000810003f */
[----:B------:R-:W-:Y:S06]  /*d730*/  BAR.SYNC.DEFER_BLOCKING 0x2, 0x80 ;  /* 0x0082000000007b1d */ /* 0x000fec0000010000 */
[----:B------:R-:W-:Y:S05]  /*d740*/  @!P0 BRA `(.L_x_13361) ;  /* 0x0000000000048947 */ /* 0x000fea0003800000 */
[----:B------:R-:W-:Y:S01]  /*d750*/  BPT.TRAP 0x1 ;  /* 0x000000040000795c */ /* 0x000fe20000300000 */
.L_x_13361:
[----:B-1----:R-:W3:Y:S01]  /*d760*/  LDL R0, [R1+0x20] ;  /* 0x0000200001007983 */ /* 0x002ee20000100800 */
[----:B--2---:R-:W-:-:S03]  /*d770*/  VIADD R2, R2, 0x13280 ;  /* 0x0001328002027836 */ /* 0x004fc60000000000 */
[----:B------:R4:W5:Y:S04]  /*d780*/  LDL R21, [R1+0x10] ;  /* 0x0000100001157983 */ /* 0x0009680000100800 */
[----:B------:R4:W5:Y:S01]  /*d790*/  LDL R20, [R1+0x4] ;  /* 0x0000040001147983 */ /* 0x0009620000100800 */
[----:B---3--:R-:W-:-:S04]  /*d7a0*/  PRMT R2, R0, 0x654, R2 ;  /* 0x0000065400027816 */ /* 0x008fc80000000002 */
[----:B------:R4:W-:Y:S01]  /*d7b0*/  SYNCS.ARRIVE.TRANS64.RED.A1T0 RZ, [R2+URZ], RZ ;  /* 0x000000ff02ff79a7 */ /* 0x0009e2000810043f */
[----:B------:R-:W-:Y:S05]  /*d7c0*/  @P1 BRA `(.L_x_13362) ;  /* 0xffffffe800881947 */ /* 0x000fea000383ffff */
.L_x_13342:
[----:B------:R-:W4:Y:S01]  /*d7d0*/  S2R R0, SR_TID.X ;  /* 0x0000000000007919 */ /* 0x000f220000002100 */
[----:B------:R-:W-:Y:S01]  /*d7e0*/  BSSY B0, `(.L_x_13363) ;  /* 0x0000012000007945 */ /* 0x000fe20003800000 */
[----:B----4-:R-:W-:Y:S01]  /*d7f0*/  LOP3.LUT R2, R0, 0x7f, RZ, 0xc0, !PT ;  /* 0x0000007f00027812 */ /* 0x010fe200078ec0ff */
[----:B------:R-:W-:-:S03]  /*d800*/  IMAD.U32 R0, RZ, RZ, UR48 ;  /* 0x00000030ff007e24 */ /* 0x000fc6000f8e00ff */
[----:B------:R-:W-:Y:S02]  /*d810*/  ISETP.NE.AND P1, PT, R2, RZ, PT ;  /* 0x000000ff0200720c */ /* 0x000fe40003f25270 */
[----:B------:R-:W-:-:S11]  /*d820*/  ISETP.NE.AND P0, PT, R0, 0x3, PT ;  /* 0x000000030000780c */ /* 0x000fd60003f05270 */
[----:B------:R-:W-:Y:S05]  /*d830*/  @P1 BRA `(.L_x_13364) ;  /* 0x0000000000301947 */ /* 0x000fea0003800000 */
[----:B0-----:R-:W0:Y:S01]  /*d840*/  S2R R5, SR_LANEID ;  /* 0x0000000000057919 */ /* 0x001e220000000000 */
        /* <DEDUP_REMOVED lines=11> */
.L_x_13364:
[----:B------:R-:W-:Y:S05]  /*d900*/  BSYNC B0 ;  /* 0x0000000000007941 */ /* 0x000fea0003800000 */
.L_x_13363:
[----:B------:R-:W-:Y:S05]  /*d910*/  @!P0 BRA `(.L_x_13365) ;  /* 0x0000000000048947 */ /* 0x000fea0003800000 */
[----:B------:R-:W-:Y:S01]  /*d920*/  BPT.TRAP 0x1 ;  /* 0x000000040000795c */ /* 0x000fe20000300000 */
.L_x_13365:
[----:B------:R-:W1:Y:S04]  /*d930*/  LDL R2, [R1+0x10] ;  /* 0x0000100001027983 */ /* 0x000e680000100800 */
[----:B------:R-:W2:Y:S01]  /*d940*/  LDL R0, [R1+0x4] ;  /* 0x0000040001007983 */ /* 0x000ea20000100800 */
[----:B------:R-:W-:Y:S01]  /*d950*/  BSSY B0, `(.L_x_13366) ;  /* 0x0000006000007945 */ /* 0x000fe20003800000 */
[----:B-1----:R-:W-:-:S04]  /*d960*/  LOP3.LUT R3, R2, 0x1, RZ, 0x3c, !PT ;  /* 0x0000000102037812 */ /* 0x002fc800078e3cff */
[----:B------:R-:W-:Y:S01]  /*d970*/  SHF.L.U32 R3, R3, 0x1f, RZ ;  /* 0x0000001f03037819 */ /* 0x000fe200000006ff */
[----:B--2---:R-:W-:-:S04]  /*d980*/  IMAD R0, R0, 0x8, R22 ;  /* 0x0000000800007824 */ /* 0x004fc800078e0216 */
[----:B------:R-:W1:Y:S02]  /*d990*/  SYNCS.PHASECHK.TRANS64.TRYWAIT P1, [R0+URZ+0x13270], R3 ;  /* 0x01327003000075a7 */ /* 0x000e64000802017f */
[----:B-1----:R-:W-:Y:S05]  /*d9a0*/  @!P1 BRA `(.L_x_13367) ;  /* 0x0000003800549947 */ /* 0x002fea0003800000 */
.L_x_13470:
[----:B------:R-:W-:Y:S05]  /*d9b0*/  BSYNC B0 ;  /* 0x0000000000007941 */ /* 0x000fea0003800000 */
.L_x_13366:
[----:B------:R-:W-:-:S05]  /*d9c0*/  IMAD.U32 R2, RZ, RZ, UR46 ;  /* 0x0000002eff027e24 */ /* 0x000fca000f8e00ff */
[----:B------:R-:W-:-:S13]  /*d9d0*/  ISETP.NE.AND P1, PT, R2, 0x3, PT ;  /* 0x000000030200780c */ /* 0x000fda0003f25270 */
[----:B------:R-:W-:Y:S05]  /*d9e0*/  @!P1 BRA `(.L_x_13368) ;  /* 0x0000000000049947 */ /* 0x000fea0003800000 */
[----:B------:R-:W-:Y:S01]  /*d9f0*/  BPT.TRAP 0x1 ;  /* 0x000000040000795c */ /* 0x000fe20000300000 */
.L_x_13368:
[----:B------:R-:W1:Y:S02]  /*da00*/  LDL R2, [R1+0x10] ;  /* 0x0000100001027983 */ /* 0x000e640000100800 */
[----:B-1----:R-:W-:-:S04]  /*da10*/  SHF.L.U32 R3, R2, 0x1f, RZ ;  /* 0x0000001f02037819 */ /* 0x002fc800000006ff */
[----:B------:R-:W1:Y:S02]  /*da20*/  SYNCS.PHASECHK.TRANS64.TRYWAIT P1, [R0+URZ+0x13260], R3 ;  /* 0x01326003000075a7 */ /* 0x000e64000802017f */
[----:B-1----:R-:W-:Y:S05]  /*da30*/  @!P1 BRA `(.L_x_13369) ;  /* 0x0000003800449947 */ /* 0x002fea0003800000 */
.L_x_13471:
[----:B------:R-:W2:Y:S01]  /*da40*/  LDL R14, [R1+0x4] ;  /* 0x00000400010e7983 */ /* 0x000ea20000100800 */
[----:B------:R-:W-:Y:S05]  /*da50*/  WARPSYNC.ALL ;  /* 0x0000000000007948 */ /* 0x000fea0003800000 */
[----:B------:R-:W-:-:S05]  /*da60*/  IMAD.U32 R15, RZ, RZ, UR46 ;  /* 0x0000002eff0f7e24 */ /* 0x000fca000f8e00ff */
[----:B------:R-:W-:Y:S01]  /*da70*/  ISETP.NE.AND P1, PT, R15, 0x3, PT ;  /* 0x000000030f00780c */ /* 0x000fe20003f25270 */
[----:B--2---:R-:W-:-:S05]  /*da80*/  IMAD R2, R14, 0x2800, RZ ;  /* 0x000028000e027824 */ /* 0x004fca00078e02ff */
[----:B-1----:R-:W-:-:S05]  /*da90*/  LOP3.LUT R3, R2, R25, RZ, 0xfc, !PT ;  /* 0x0000001902037212 */ /* 0x002fca00078efcff */
[----:B------:R-:W-:Y:S01]  /*daa0*/  IMAD.IADD R6, R22, 0x1, R3 ;  /* 0x0000000116067824 */ /* 0x000fe200078e0203 */
[----:B------:R-:W-:-:S05]  /*dab0*/  IADD3 R3, R2, 0x800, RZ ;  /* 0x0000080002037810 */ /* 0x000fca0007ffe0ff */
[----:B0-----:R-:W0:Y:S02]  /*dac0*/  LDSM.16.MT88.4 R4, [R6+0x6000] ;  /* 0x006000000604783b */ /* 0x001e240000004200 */
        /* <DEDUP_REMOVED lines=12> */
[----:B------:R-:W-:Y:S01]  /*db90*/  LOP3.LUT R4, R3, R24, RZ, 0xfc, !PT ;  /* 0x0000001803047212 */ /* 0x000fe200078efcff */
[----:B------:R-:W-:Y:S01]  /*dba0*/  VIADD R3, R2, 0x1000 ;  /* 0x0000100002037836 */ /* 0x000fe20000000000 */
[----:B------:R-:W-:-:S02]  /*dbb0*/  PRMT R10, R6, 0x6420, R7 ;  /* 0x00006420060a7816 */ /* 0x000fc40000000007 */
[----:B------:R-:W-:Y:S01]  /*dbc0*/  PRMT R11, R6, 0x7531, R7 ;  /* 0x00007531060b7816 */ /* 0x000fe20000000007 */
[----:B------:R-:W-:Y:S01]  /*dbd0*/  IMAD.IADD R13, R23, 0x1, R4 ;  /* 0x00000001170d7824 */ /* 0x000fe200078e0204 */
[----:B------:R-:W-:-:S04]  /*dbe0*/  LOP3.LUT R5, R3, R25, RZ, 0xfc, !PT ;  /* 0x0000001903057212 */ /* 0x000fc800078efcff */
[----:B------:R-:W-:Y:S01]  /*dbf0*/  STSM.16.M88.4 [R13], R8 ;  /* 0x000000080d007844 */ /* 0x000fe20000000200 */
[----:B------:R-:W-:-:S06]  /*dc00*/  IMAD.IADD R6, R22, 0x1, R5 ;  /* 0x0000000116067824 */ /* 0x000fcc00078e0205 */
[----:B------:R-:W0:Y:S02]  /*dc10*/  LDSM.16.MT88.4 R4, [R6+0x6000] ;  /* 0x006000000604783b */ /* 0x000e240000004200 */
[C-C-:B0-----:R-:W-:Y:S02]  /*dc20*/  PRMT R8, R4.reuse, 0x6420, R5.reuse ;  /* 0x0000642004087816 */ /* 0x141fe40000000005 */
[----:B------:R-:W-:Y:S02]  /*dc30*/  PRMT R9, R4, 0x7531, R5 ;  /* 0x0000753104097816 */ /* 0x000fe40000000005 */
[----:B------:R-:W-:Y:S01]  /*dc40*/  LOP3.LUT R4, R3, R24, RZ, 0xfc, !PT ;  /* 0x0000001803047212 */ /* 0x000fe200078efcff */
[----:B------:R-:W-:Y:S01]  /*dc50*/  VIADD R3, R2, 0x1800 ;  /* 0x0000180002037836 */ /* 0x000fe20000000000 */
[--C-:B------:R-:W-:Y:S01]  /*dc60*/  PRMT R10, R6, 0x6420, R7.reuse ;  /* 0x00006420060a7816 */ /* 0x100fe20000000007 */
[----:B------:R-:W-:Y:S01]  /*dc70*/  VIADD R2, R2, 0x2000 ;  /* 0x0000200002027836 */ /* 0x000fe20000000000 */
        /* <DEDUP_REMOVED lines=31> */
.L_x_13370:
[----:B-1----:R1:W-:Y:S01]  /*de70*/  SYNCS.ARRIVE.TRANS64.A1T0 RZ, [R0+URZ+0x13250], RZ ;  /* 0x013250ff00ff79a7 */ /* 0x0023e2000810003f */
[----:B------:R-:W-:Y:S06]  /*de80*/  BAR.SYNC.DEFER_BLOCKING 0x2, 0x80 ;  /* 0x0082000000007b1d */ /* 0x000fec0000010000 */
[----:B------:R-:W-:Y:S05]  /*de90*/  @!P0 BRA `(.L_x_13371) ;  /* 0x0000000000048947 */ /* 0x000fea0003800000 */
[----:B------:R-:W-:Y:S01]  /*dea0*/  BPT.TRAP 0x1 ;  /* 0x000000040000795c */ /* 0x000fe20000300000 */
.L_x_13371:
[----:B0-----:R-:W2:Y:S04]  /*deb0*/  LDL R2, [R1+0x20] ;  /* 0x0000200001027983 */ /* 0x001ea80000100800 */
[----:B------:R-:W3:Y:S01]  /*dec0*/  LDL.LU R3, [R1+0x10] ;  /* 0x0000100001037983 */ /* 0x000ee20000300800 */
[----:B-1----:R-:W-:-:S05]  /*ded0*/  VIADD R0, R0, 0x13280 ;  /* 0x0001328000007836 */ /* 0x002fca0000000000 */
[----:B--2---:R-:W-:-:S04]  /*dee0*/  PRMT R0, R2, 0x654, R0 ;  /* 0x0000065402007816 */ /* 0x004fc80000000000 */
[----:B------:R0:W-:Y:S02]  /*def0*/  SYNCS.ARRIVE.TRANS64.RED.A1T0 RZ, [R0+URZ], RZ ;  /* 0x000000ff00ff79a7 */ /* 0x0001e4000810043f */
[----:B0-----:R-:W-:-:S04]  /*df00*/  IADD3 R0, R14, 0x1, RZ ;  /* 0x000000010e007810 */ /* 0x001fc80007ffe0ff */
[----:B------:R-:W-:-:S04]  /*df10*/  ISETP.NE.AND P0, PT, R0, 0x2, PT ;  /* 0x000000020000780c */ /* 0x000fc80003f05270 */
[----:B------:R-:W-:Y:S02]  /*df20*/  SEL R2, RZ, 0x1, P0 ;  /* 0x00000001ff027807 */ /* 0x000fe40000000000 */
[----:B------:R-:W-:Y:S02]  /*df30*/  SEL R0, R0, RZ, P0 ;  /* 0x000000ff00007207 */ /* 0x000fe40000000000 */
[----:B---3--:R-:W-:-:S03]  /*df40*/  LOP3.LUT R3, R3, R2, RZ, 0x3c, !PT ;  /* 0x0000000203037212 */ /* 0x008fc600078e3cff */
[----:B------:R1:W-:Y:S04]  /*df50*/  STL [R1+0x4], R0 ;  /* 0x0000040001007387 */ /* 0x0003e80000100800 */
[----:B------:R1:W-:Y:S02]  /*df60*/  STL [R1+0x10], R3 ;  /* 0x0000100301007387 */ /* 0x0003e40000100800 */
.L_x_13312:
[----:B------:R-:W-:Y:S05]  /*df70*/  BSYNC B7 ;  /* 0x0000000000077941 */ /* 0x000fea0003800000 */
.L_x_13310:
        /* <DEDUP_REMOVED lines=13> */
.L_x_13372:
[----:B------:R-:W1:Y:S01]  /*e050*/  S2R R0, SR_TID.X ;  /* 0x0000000000007919 */ /* 0x000e620000002100 */
[----:B------:R-:W-:Y:S01]  /*e060*/  ULDC UR4, c[0x0][0xc3c] ;  /* 0x00030f0000047ab9 */ /* 0x000fe20000000800 */
[----:B-1----:R-:W-:Y:S01]  /*e070*/  LOP3.LUT R8, R0, 0x1f, RZ, 0xc0, !PT ;  /* 0x0000001f00087812 */ /* 0x002fe200078ec0ff */
[----:B------:R-:W-:-:S03]  /*e080*/  IMAD.MOV.U32 R0, RZ, RZ, RZ ;  /* 0x000000ffff007224 */ /* 0x000fc600078e00ff */
[C---:B------:R-:W-:Y:S01]  /*e090*/  ISETP.NE.AND P0, PT, R8.reuse, 0x1f, PT ;  /* 0x0000001f0800780c */ /* 0x040fe20003f05270 */
[----:B0-----:R-:W-:-:S05]  /*e0a0*/  VIADD R5, R8, UR39 ;  /* 0x0000002708057c36 */ /* 0x001fca0008000000 */
        /* <DEDUP_REMOVED lines=33> */
.L_x_13378:
        /* <DEDUP_REMOVED lines=14> */
.L_x_13377:
[----:B------:R-:W-:Y:S05]  /*e3a0*/  BSYNC B0 ;  /* 0x0000000000007941 */ /* 0x000fea0003800000 */
.L_x_13376:
        /* <DEDUP_REMOVED lines=21> */
.L_x_13374:
        /* <DEDUP_REMOVED lines=13> */
[----:B------:R-:W0:Y:S01]  /*e5d0*/  F2I.FTZ.U32.TRUNC.NTZ R9, R9 ;  /* 0x0000000900097305 */ /* 0x000e22000021f000 */
[----:B------:R-:W-:Y:S05]  /*e5e0*/  @!P0 BRA `(.L_x_13379) ;  /* 0x00000000000c8947 */ /* 0x000fea0003800000 */
[----:B------:R-:W-:-:S06]  /*e5f0*/  UIADD3 UR5, UR4, -0x1, URZ ;  /* 0xffffffff04057890 */ /* 0x000fcc000fffe03f */
[----:B------:R-:W-:-:S06]  /*e600*/  IMAD.U32 R16, RZ, RZ, UR5 ;  /* 0x00000005ff107e24 */ /* 0x000fcc000f8e00ff */
[----:B------:R1:W2:Y:S02]  /*e610*/  SHFL.IDX PT, R16, R3, R16, 0x1f ;  /* 0x00001f1003107589 */ /* 0x0002a400000e0000 */
.L_x_13379:
[----:B01----:R-:W-:Y:S01]  /*e620*/  IMAD.MOV R3, RZ, RZ, -R9 ;  /* 0x000000ffff037224 */ /* 0x003fe200078e0a09 */
[----:B------:R-:W-:Y:S01]  /*e630*/  UIADD3 UR39, UR4, UR39, URZ ;  /* 0x0000002704277290 */ /* 0x000fe2000fffe03f */
[----:B--2---:R-:W-:Y:S02]  /*e640*/  IMAD R16, R16, R2, R7 ;  /* 0x0000000210107224 */ /* 0x004fe400078e0207 */
        /* <DEDUP_REMOVED lines=24> */
.L_x_13375:
[----:B------:R-:W-:Y:S01]  /*e7d0*/  IMAD.MOV.U32 R16, RZ, RZ, R5 ;  /* 0x000000ffff107224 */ /* 0x000fe200078e0005 */
[----:B------:R-:W-:Y:S01]  /*e7e0*/  ULDC UR39, c[0x0][0xc3c] ;  /* 0x00030f0000277ab9 */ /* 0x000fe20000000800 */
[----:B------:R-:W-:Y:S02]  /*e7f0*/  IMAD.MOV.U32 R17, RZ, RZ, RZ ;  /* 0x000000ffff117224 */ /* 0x000fe400078e00ff */
[----:B------:R-:W-:-:S07]  /*e800*/  IMAD.MOV.U32 R18, RZ, RZ, RZ ;  /* 0x000000ffff127224 */ /* 0x000fce00078e00ff */
.L_x_13380:
        /* <DEDUP_REMOVED lines=12> */
.L_x_13373:
[----:B------:R-:W-:Y:S02]  /*e8d0*/  ULDC UR4, c[0x0][0xc3c] ;  /* 0x00030f0000047ab9 */ /* 0x000fe40000000800 */
[----:B------:R-:W-:-:S06]  /*e8e0*/  UISETP.GE.AND UP0, UPT, UR39, UR4, UPT ;  /* 0x000000042700728c */ /* 0x000fcc000bf06270 */
[----:B------:R-:W-:-:S13]  /*e8f0*/  PLOP3.LUT P0, PT, PT, PT, UP0, 0x80, 0x0 ;  /* 0x000000000000781c */ /* 0x000fda0003f0f008 */
[----:B------:R-:W-:Y:S05]  /*e900*/  @!P0 BRA `(.L_x_13381) ;  /* 0xffffffa800e88947 */ /* 0x000fea000383ffff */
.L_x_13306:
        /* <DEDUP_REMOVED lines=12> */
.L_x_13472:
[----:B------:R-:W-:Y:S05]  /*e9d0*/  BSYNC B0 ;  /* 0x0000000000007941 */ /* 0x000fea0003800000 */
.L_x_13382:
[----:B------:R-:W-:-:S03]  /*e9e0*/  UMOV UR4, 0xffffffff ;  /* 0xffffffff00047882 */ /* 0x000fc60000000000 */
[----:B------:R-:W-:Y:S05]  /*e9f0*/  BRA.DIV UR4, `(.L_x_13384) ;  /* 0x0000002a047c7947 */ /* 0x000fea000b800000 */
[----:B0-----:R-:W0:Y:S02]  /*ea00*/  S2R R0, SR_TID.X ;  /* 0x0000000000007919 */ /* 0x001e240000002100 */
[----:B0-----:R-:W-:-:S04]  /*ea10*/  SHF.R.U32.HI R0, RZ, 0x5, R0 ;  /* 0x00000005ff007819 */ /* 0x001fc80000011600 */
[----:B------:R-:W-:-:S05]  /*ea20*/  LOP3.LUT R0, R0, 0x3, RZ, 0xc0, !PT ;  /* 0x0000000300007812 */ /* 0x000fca00078ec0ff */
[----:B------:R0:W1:Y:S02]  /*ea30*/  SHFL.IDX PT, R14, R0, RZ, 0x1f ;  /* 0x00001fff000e7589 */ /* 0x00006400000e0000 */
.L_x_13475:
[----:B-1----:R-:W-:Y:S01]  /*ea40*/  ISETP.NE.AND P0, PT, R14, RZ, PT ;  /* 0x000000ff0e00720c */ /* 0x002fe20003f05270 */
[----:B------:R-:W-:-:S12]  /*ea50*/  BSSY B0, `(.L_x_13385) ;  /* 0x000002f000007945 */ /* 0x000fd80003800000 */
[----:B------:R-:W-:Y:S05]  /*ea60*/  @P0 BRA `(.L_x_13386) ;  /* 0x0000000000b40947 */ /* 0x000fea0003800000 */
[----:B------:R-:W-:-:S03]  /*ea70*/  UMOV UR4, 0xffffffff ;  /* 0xffffffff00047882 */ /* 0x000fc60000000000 */
[----:B------:R-:W-:Y:S05]  /*ea80*/  BRA.DIV UR4, `(.L_x_13387) ;  /* 0x0000002a048c7947 */ /* 0x000fea000b800000 */
[----:B------:R-:W-:-:S13]  /*ea90*/  ELECT P6, URZ, PT ;  /* 0x00000000003f782f */ /* 0x000fda00038c0000 */
.L_x_13478:
[----:B------:R-:W-:Y:S05]  /*eaa0*/  @!P6 BRA `(.L_x_13386) ;  /* 0x0000000000a4e947 */ /* 0x000fea0003800000 */
[----:B------:R-:W-:-:S06]  /*eab0*/  ULOP3.LUT UR4, UR43, 0x2, URZ, 0xfc, !UPT ;  /* 0x000000022b047892 */ /* 0x000fcc000f8efc3f */
[----:B0-----:R-:W-:-:S05]  /*eac0*/  IMAD.U32 R0, RZ, RZ, UR4 ;  /* 0x00000004ff007e24 */ /* 0x001fca000f8e00ff */
[----:B------:R-:W-:-:S13]  /*ead0*/  ISETP.NE.AND P0, PT, R0, 0x3, PT ;  /* 0x000000030000780c */ /* 0x000fda0003f05270 */
[----:B------:R-:W-:Y:S05]  /*eae0*/  @!P0 BRA `(.L_x_13388) ;  /* 0x0000000000048947 */ /* 0x000fea0003800000 */
[----:B------:R-:W-:Y:S01]  /*eaf0*/  BPT.TRAP 0x1 ;  /* 0x000000040000795c */ /* 0x000fe20000300000 */
.L_x_13388:
[----:B------:R-:W2:Y:S04]  /*eb00*/  LDL R2, [R1+0x10] ;  /* 0x0000100001027983 */ /* 0x000ea80000100800 */
[----:B------:R-:W3:Y:S01]  /*eb10*/  LDL.LU R0, [R1+0x4] ;  /* 0x0000040001007983 */ /* 0x000ee20000300800 */
[----:B--2---:R-:W-:Y:S01]  /*eb20*/  SHF.L.U32 R3, R2, 0x1f, RZ ;  /* 0x0000001f02037819 */ /* 0x004fe200000006ff */
[C---:B---3--:R-:W-:Y:S01]  /*eb30*/  IMAD R4, R0.reuse, 0x8, R5 ;  /* 0x0000000800047824 */ /* 0x048fe200078e0205 */
[----:B------:R-:W-:-:S03]  /*eb40*/  IADD3 R0, R0, 0x1, RZ ;  /* 0x0000000100007810 */ /* 0x000fc60007ffe0ff */
[----:B------:R-:W0:Y:S01]  /*eb50*/  SYNCS.PHASECHK.TRANS64.TRYWAIT P1, [R4+URZ+0x13240], R3 ;  /* 0x01324003040075a7 */ /* 0x000e22000802017f */
[----:B------:R-:W-:-:S04]  /*eb60*/  ISETP.NE.AND P2, PT, R0, 0x2, PT ;  /* 0x000000020000780c */ /* 0x000fc80003f45270 */
[----:B------:R-:W-:Y:S01]  /*eb70*/  SEL R2, RZ, 0x1, P2 ;  /* 0x00000001ff027807 */ /* 0x000fe20001000000 */
[----:B0-----:R-:W-:Y:S08]  /*eb80*/  @!P1 BRA `(.L_x_13389) ;  /* 0x00000028006c9947 */ /* 0x001ff00003800000 */
.L_x_13479:
[----:B------:R-:W2:Y:S01]  /*eb90*/  LDL.LU R6, [R1+0x10] ;  /* 0x0000100001067983 */ /* 0x000ea20000300800 */
[----:B------:R-:W-:Y:S02]  /*eba0*/  SEL R0, R0, RZ, P2 ;  /* 0x000000ff00007207 */ /* 0x000fe40001000000 */
[----:B--2---:R-:W-:Y:S01]  /*ebb0*/  LOP3.LUT R2, R6, R2, RZ, 0x3c, !PT ;  /* 0x0000000206027212 */ /* 0x004fe200078e3cff */
[----:B------:R-:W-:Y:S06]  /*ebc0*/  @!P0 BRA `(.L_x_13390) ;  /* 0x0000000000048947 */ /* 0x000fec0003800000 */
[----:B------:R-:W-:Y:S01]  /*ebd0*/  BPT.TRAP 0x1 ;  /* 0x000000040000795c */ /* 0x000fe20000300000 */
.L_x_13390:
[----:B------:R-:W-:Y:S01]  /*ebe0*/  IMAD R5, R0, 0x8, R5 ;  /* 0x0000000800057824 */ /* 0x000fe200078e0205 */
[----:B------:R-:W-:-:S04]  /*ebf0*/  SHF.L.U32 R0, R2, 0x1f, RZ ;  /* 0x0000001f02007819 */ /* 0x000fc800000006ff */
[----:B------:R-:W1:Y:S02]  /*ec00*/  SYNCS.PHASECHK.TRANS64.TRYWAIT P1, [R5+URZ+0x13240], R0 ;  /* 0x01324000050075a7 */ /* 0x000e64000802017f */
[----:B-1----:R-:W-:Y:S05]  /*ec10*/  @!P1 BRA `(.L_x_13391) ;  /* 0x00000028005c9947 */ /* 0x002fea0003800000 */
.L_x_13480:
[----:B------:R-:W-:Y:S05]  /*ec20*/  @!P0 BRA `(.L_x_13392) ;  /* 0x0000000000048947 */ /* 0x000fea0003800000 */
[----:B------:R-:W-:Y:S01]  /*ec30*/  BPT.TRAP 0x1 ;  /* 0x000000040000795c */ /* 0x000fe20000300000 */
.L_x_13392:
[----:B------:R-:W2:Y:S02]  /*ec40*/  SYNCS.PHASECHK.TRANS64.TRYWAIT P1, [R4+URZ+0x13260], R3 ;  /* 0x01326003040075a7 */ /* 0x000ea4000802017f */
[----:B--2---:R-:W-:Y:S05]  /*ec50*/  @!P1 BRA `(.L_x_13393) ;  /* 0x0000002800609947 */ /* 0x004fea0003800000 */
.L_x_13481:
[----:B------:R-:W-:Y:S05]  /*ec60*/  @!P0 BRA `(.L_x_13394) ;  /* 0x0000000000048947 */ /* 0x000fea0003800000 */
[----:B------:R-:W-:Y:S01]  /*ec70*/  BPT.TRAP 0x1 ;  /* 0x000000040000795c */ /* 0x000fe20000300000 */
.L_x_13394:
[----:B------:R-:W3:Y:S02]  /*ec80*/  SYNCS.PHASECHK.TRANS64.TRYWAIT P1, [R5+URZ+0x13260], R0 ;  /* 0x01326000050075a7 */ /* 0x000ee4000802017f */
[----:B---3--:R-:W-:Y:S05]  /*ec90*/  @!P1 BRA `(.L_x_13395) ;  /* 0x0000002800649947 */ /* 0x008fea0003800000 */
.L_x_13482:
[----:B------:R-:W-:Y:S05]  /*eca0*/  @!P0 BRA `(.L_x_13396) ;  /* 0x0000000000048947 */ /* 0x000fea0003800000 */
[----:B------:R-:W-:Y:S01]  /*ecb0*/  BPT.TRAP 0x1 ;  /* 0x000000040000795c */ /* 0x000fe20000300000 */
.L_x_13396:
[----:B------:R-:W4:Y:S02]  /*ecc0*/  SYNCS.PHASECHK.TRANS64.TRYWAIT P1, [R4+URZ+0x13280], R3 ;  /* 0x01328003040075a7 */ /* 0x000f24000802017f */
[----:B----4-:R-:W-:Y:S05]  /*ecd0*/  @!P1 BRA `(.L_x_13397) ;  /* 0x0000002800689947 */ /* 0x010fea0003800000 */
.L_x_13483:
[----:B------:R-:W-:Y:S05]  /*ece0*/  @!P0 BRA `(.L_x_13398) ;  /* 0x0000000000048947 */ /* 0x000fea0003800000 */
[----:B------:R-:W-:Y:S01]  /*ecf0*/  BPT.TRAP 0x1 ;  /* 0x000000040000795c */ /* 0x000fe20000300000 */
.L_x_13398:
[----:B------:R0:W0:Y:S02]  /*ed00*/  SYNCS.PHASECHK.TRANS64.TRYWAIT P0, [R5+URZ+0x13280], R0 ;  /* 0x01328000050075a7 */ /* 0x000024000800017f */
[----:B0-----:R-:W-:Y:S05]  /*ed10*/  @!P0 NANOSLEEP.SYNCS 0x989680 ;  /* 0x009896800000895d */ /* 0x001fea0003900000 */
[----:B------:R-:W0:Y:S02]  /*ed20*/  @!P0 SYNCS.PHASECHK.TRANS64 P0, [R5+URZ+0x13280], R0 ;  /* 0x01328000050085a7 */ /* 0x000e24000800007f */
[----:B0-----:R-:W-:Y:S05]  /*ed30*/  @!P0 BRA `(.L_x_13398) ;  /* 0xfffffffc00f08947 */ /* 0x001fea000383ffff */
.L_x_13386:
[----:B------:R-:W-:Y:S05]  /*ed40*/  BSYNC B0 ;  /* 0x0000000000007941 */ /* 0x000fea0003800000 */
.L_x_13385:
[----:B------:R-:W-:Y:S05]  /*ed50*/  EXIT ;  /* 0x000000000000794d */ /* 0x000fea0003800000 */
.L_x_13267:
[----:B0-----:R0:W1:Y:S02]  /*ed60*/  SYNCS.PHASECHK.TRANS64.TRYWAIT P1, [R25+URZ+0x13200], R0 ;  /* 0x01320000190075a7 */ /* 0x001064000802017f */
[----:B-1----:R-:W-:Y:S05]  /*ed70*/  @!P1 NANOSLEEP.SYNCS 0x989680 ;  /* 0x009896800000995d */ /* 0x002fea0003900000 */
[----:B------:R-:W1:Y:S02]  /*ed80*/  @!P1 SYNCS.PHASECHK.TRANS64 P1, [R25+URZ+0x13200], R0 ;  /* 0x01320000190095a7 */ /* 0x000e64000802007f */
[----:B-1----:R-:W-:Y:S05]  /*ed90*/  @!P1 BRA `(.L_x_13267) ;  /* 0xfffffffc00f09947 */ /* 0x002fea000383ffff */
[----:B------:R-:W-:Y:S05]  /*eda0*/  BRA `(.L_x_13399) ;  /* 0xffffff28005c7947 */ /* 0x000fea000383ffff */
.L_x_13271:
[----:B0-----:R0:W2:Y:S02]  /*edb0*/  SYNCS.PHASECHK.TRANS64.TRYWAIT P1, [R4+URZ+0x13230], R3 ;  /* 0x01323003040075a7 */ /* 0x0010a4000802017f */
[----:B--2---:R-:W-:Y:S05]  /*edc0*/  @!P1 NANOSLEEP.SYNCS 0x989680 ;  /* 0x009896800000995d */ /* 0x004fea0003900000 */
[----:B------:R-:W2:Y:S02]  /*edd0*/  @!P1 SYNCS.PHASECHK.TRANS64 P1, [R4+URZ+0x13230], R3 ;  /* 0x01323003040095a7 */ /* 0x000ea4000802007f */
[----:B--2---:R-:W-:Y:S05]  /*ede0*/  @!P1 BRA `(.L_x_13271) ;  /* 0xfffffffc00f09947 */ /* 0x004fea000383ffff */
[----:B------:R-:W-:Y:S05]  /*edf0*/  BRA `(.L_x_13270) ;  /* 0xffffff2800887947 */ /* 0x000fea000383ffff */
.L_x_13277:
[----:B-1----:R-:W-:-:S04]  /*ee00*/  IMAD.U32 R6, RZ, RZ, UR17 ;  /* 0x00000011ff067e24 */ /* 0x002fc8000f8e00ff */
[----:B------:R1:W2:Y:S03]  /*ee10*/  SYNCS.PHASECHK.TRANS64.TRYWAIT P1, [R6+URZ+0x13230], R3 ;  /* 0x01323003060075a7 */ /* 0x0002a6000802017f */
[----:B--2---:R-:W-:Y:S05]  /*ee20*/  @!P1 NANOSLEEP.SYNCS 0x989680 ;  /* 0x009896800000995d */ /* 0x004fea0003900000 */
[----:B------:R-:W2:Y:S02]  /*ee30*/  @!P1 SYNCS.PHASECHK.TRANS64 P1, [R6+URZ+0x13230], R3 ;  /* 0x01323003060095a7 */ /* 0x000ea4000802007f */
[----:B--2---:R-:W-:Y:S05]  /*ee40*/  @!P1 BRA `(.L_x_13277) ;  /* 0xfffffffc00ec9947 */ /* 0x004fea000383ffff */
[----:B------:R-:W-:Y:S05]  /*ee50*/  BRA `(.L_x_13276) ;  /* 0xffffff5000a47947 */ /* 0x000fea000383ffff */
.L_x_13281:
[----:B-1----:R-:W-:-:S04]  /*ee60*/  IMAD.U32 R6, RZ, RZ, UR9 ;  /* 0x00000009ff067e24 */ /* 0x002fc8000f8e00ff */
[----:B------:R1:W2:Y:S03]  /*ee70*/  SYNCS.PHASECHK.TRANS64.TRYWAIT P1, [R6+URZ+0x13250], R3 ;  /* 0x01325003060075a7 */ /* 0x0002a6000802017f */
[----:B--2---:R-:W-:Y:S05]  /*ee80*/  @!P1 NANOSLEEP.SYNCS 0x989680 ;  /* 0x009896800000995d */ /* 0x004fea0003900000 */
[----:B------:R-:W2:Y:S02]  /*ee90*/  @!P1 SYNCS.PHASECHK.TRANS64 P1, [R6+URZ+0x13250], R3 ;  /* 0x01325003060095a7 */ /* 0x000ea4000802007f */
[----:B--2---:R-:W-:Y:S05]  /*eea0*/  @!P1 BRA `(.L_x_13281) ;  /* 0xfffffffc00ec9947 */ /* 0x004fea000383ffff */
[----:B------:R-:W-:Y:S05]  /*eeb0*/  BRA `(.L_x_13280) ;  /* 0xffffff5400b07947 */ /* 0x000fea000383ffff */
.L_x_13288:
[----:B-1----:R-:W-:-:S04]  /*eec0*/  IMAD.U32 R7, RZ, RZ, UR14 ;  /* 0x0000000eff077e24 */ /* 0x002fc8000f8e00ff */
[----:B------:R1:W2:Y:S03]  /*eed0*/  SYNCS.PHASECHK.TRANS64.TRYWAIT P1, [R7+URZ+0x13250], R0 ;  /* 0x01325000070075a7 */ /* 0x0002a6000802017f */
[----:B--2---:R-:W-:Y:S05]  /*eee0*/  @!P1 NANOSLEEP.SYNCS 0x989680 ;  /* 0x009896800000995d */ /* 0x004fea0003900000 */
[----:B------:R-:W2:Y:S02]  /*eef0*/  @!P1 SYNCS.PHASECHK.TRANS64 P1, [R7+URZ+0x13250], R0 ;  /* 0x01325000070095a7 */ /* 0x000ea4000802007f */
[----:B--2---:R-:W-:Y:S05]  /*ef00*/  @!P1 BRA `(.L_x_13288) ;  /* 0xfffffffc00ec9947 */ /* 0x004fea000383ffff */
[----:B------:R-:W-:Y:S05]  /*ef10*/  BRA `(.L_x_13287) ;  /* 0xffffff7000f87947 */ /* 0x000fea000383ffff */
.L_x_13321:
[----:B------:R-:W1:Y:S01]  /*ef20*/  S2R R21, SR_TID.X ;  /* 0x0000000000157919 */ /* 0x000e620000002100 */
        /* <DEDUP_REMOVED lines=9> */
.L_x_13400:
[----:B------:R-:W-:Y:S05]  /*efc0*/  BRA `(.L_x_13401) ;  /* 0xffffffb000907947 */ /* 0x000fea000383ffff */
.L_x_13324:
[----:B0-----:R-:W2:Y:S02]  /*efd0*/  LDL R0, [R1+0x28] ;  /* 0x0000280001007983 */ /* 0x001ea40000100800 */
[----:B--2---:R0:W1:Y:S02]  /*efe0*/  SYNCS.PHASECHK.TRANS64.TRYWAIT P0, [R7+URZ+0x13280], R0 ;  /* 0x01328000070075a7 */ /* 0x004064000800017f */
[----:B-1----:R-:W-:Y:S05]  /*eff0*/  @!P0 NANOSLEEP.SYNCS 0x989680 ;  /* 0x009896800000895d */ /* 0x002fea0003900000 */
[----:B------:R-:W1:Y:S02]  /*f000*/  @!P0 SYNCS.PHASECHK.TRANS64 P0, [R7+URZ+0x13280], R0 ;  /* 0x01328000070085a7 */ /* 0x000e64000800007f */
[----:B-1----:R-:W-:Y:S05]  /*f010*/  @!P0 BRA `(.L_x_13324) ;  /* 0xfffffffc00ec8947 */ /* 0x002fea000383ffff */
[----:B------:R-:W-:Y:S05]  /*f020*/  BRA `(.L_x_13402) ;  /* 0xffffffb400d07947 */ /* 0x000fea000383ffff */
.L_x_13325:
        /* <DEDUP_REMOVED lines=8> */
.L_x_13404:
[----:B------:R-:W-:Y:S05]  /*f0b0*/  BSYNC B0 ;  /* 0x0000000000007941 */ /* 0x000fea0003800000 */
.L_x_13403:
        /* <DEDUP_REMOVED lines=8> */
.L_x_13405:
[----:B------:R-:W-:-:S05]  /*f140*/  IMAD.MOV.U32 R10, RZ, RZ, R14 ;  /* 0x000000ffff0a7224 */ /* 0x000fca00078e000e */
[----:B------:R-:W-:-:S05]  /*f150*/  IADD3 R20, P1, R20, R10, RZ ;  /* 0x0000000a14147210 */ /* 0x000fca0007f3e0ff */
[----:B------:R-:W-:Y:S02]  /*f160*/  IMAD.X R21, RZ, RZ, R3, P1 ;  /* 0x000000ffff157224 */ /* 0x000fe400008e0603 */
[----:B------:R-:W-:Y:S02]  /*f170*/  IMAD.IADD R3, R22, 0x1, R19 ;  /* 0x0000000116037824 */ /* 0x000fe400078e0213 */
[----:B------:R0:W5:Y:S01]  /*f180*/  LDL.LU R19, [R1+0x18] ;  /* 0x0000180001137983 */ /* 0x0001620000300800 */
[----:B------:R-:W-:Y:S01]  /*f190*/  IMAD.MOV.U32 R13, RZ, RZ, R2 ;  /* 0x000000ffff0d7224 */ /* 0x000fe200078e0002 */
[C---:B------:R-:W-:Y:S01]  /*f1a0*/  ISETP.LT.OR P1, PT, R8.reuse, 0x1, P0 ;  /* 0x000000010800780c */ /* 0x040fe20000721670 */
[----:B------:R-:W-:Y:S01]  /*f1b0*/  IMAD.MOV.U32 R12, RZ, RZ, 0x1 ;  /* 0x00000001ff0c7424 */ /* 0x000fe200078e00ff */
[C---:B------:R-:W-:Y:S02]  /*f1c0*/  ISETP.GE.AND P2, PT, R8.reuse, 0x81, PT ;  /* 0x000000810800780c */ /* 0x040fe40003f46270 */
[----:B------:R-:W-:-:S13]  /*f1d0*/  ISETP.GE.AND P4, PT, R8, 0x21, PT ;  /* 0x000000210800780c */ /* 0x000fda0003f86270 */
[----:B0----5:R-:W-:Y:S05]  /*f1e0*/  WARPSYNC.COLLECTIVE R15, `(.L_x_13406) ;  /* 0x000000000f087348 */ /* 0x021fea0003c00000 */
[----:B------:R1:W2:Y:S02]  /*f1f0*/  SHFL.IDX P6, R14, R13, R12, R11 ;  /* 0x0000000c0d0e7389 */ /* 0x0002a400000c000b */
[----:B012--5:R-:W-:Y:S01]  /*f200*/  ENDCOLLECTIVE ;  /* 0x000000000000791b */ /* 0x027fe20003800000 */
.L_x_13406:
[----:B------:R-:W-:Y:S01]  /*f210*/  ISETP.GE.AND P3, PT, R8, 0x41, PT ;  /* 0x000000410800780c */ /* 0x000fe20003f66270 */
[----:B------:R-:W-:Y:S01]  /*f220*/  @!PT LDS RZ, [RZ] ;  /* 0x00000000fffff984 */ /* 0x000fe20000000800 */
[----:B------:R-:W-:Y:S01]  /*f230*/  @!PT LDS RZ, [RZ] ;  /* 0x00000000fffff984 */ /* 0x000fe20000000800 */
[----:B------:R-:W-:Y:S01]  /*f240*/  @!PT LDS RZ, [RZ] ;  /* 0x00000000fffff984 */ /* 0x000fe20000000800 */
[----:B------:R0:W-:Y:S01]  /*f250*/  LDGSTS.E.BYPASS.LTC128B.128 [R3+0x6000], desc[UR52][R20.64], !P1 ;  /* 0x0600000014037fae */ /* 0x0001e2000c901d74 */
[----:B------:R-:W-:Y:S01]  /*f260*/  IMAD.MOV.U32 R13, RZ, RZ, R0 ;  /* 0x000000ffff0d7224 */ /* 0x000fe200078e0000 */
[----:B0-----:R-:W0:Y:S01]  /*f270*/  S2R R21, SR_TID.X ;  /* 0x0000000000157919 */ /* 0x001e220000002100 */
[----:B------:R-:W-:-:S09]  /*f280*/  IMAD.MOV.U32 R10, RZ, RZ, R14 ;  /* 0x000000ffff0a7224 */ /* 0x000fd200078e000e */
[----:B0-----:R-:W-:Y:S05]  /*f290*/  WARPSYNC.COLLECTIVE R15, `(.L_x_13407) ;  /* 0x000000000f087348 */ /* 0x001fea0003c00000 */
[----:B------:R1:W2:Y:S02]  /*f2a0*/  SHFL.IDX P6, R14, R13, R12, R11 ;  /* 0x0000000c0d0e7389 */ /* 0x0002a400000c000b */
[----:B012---:R-:W-:Y:S01]  /*f2b0*/  ENDCOLLECTIVE ;  /* 0x000000000000791b */ /* 0x007fe20003800000 */
.L_x_13407:
[----:B------:R-:W-:Y:S01]  /*f2c0*/  MOV R13, R2 ;  /* 0x00000002000d7202 */ /* 0x000fe20000000f00 */
[----:B------:R-:W-:Y:S02]  /*f2d0*/  IMAD.MOV.U32 R12, RZ, RZ, R14 ;  /* 0x000000ffff0c7224 */ /* 0x000fe400078e000e */
[----:B------:R-:W-:-:S05]  /*f2e0*/  IMAD.SHL.U32 R21, R21, 0x10, RZ ;  /* 0x0000001015157824 */ /* 0x000fca00078e00ff */
[----:B------:R-:W-:-:S04]  /*f2f0*/  LOP3.LUT R21, R21, 0x30, RZ, 0xc0, !PT ;  /* 0x0000003015157812 */ /* 0x000fc800078ec0ff */
[----:B------:R-:W-:Y:S01]  /*f300*/  IADD3 R20, P1, R21, R12, RZ ;  /* 0x0000000c15147210 */ /* 0x000fe20007f3e0ff */
[----:B------:R-:W-:-:S04]  /*f310*/  IMAD.MOV.U32 R12, RZ, RZ, 0x2 ;  /* 0x00000002ff0c7424 */ /* 0x000fc800078e00ff */
[----:B------:R-:W-:Y:S01]  /*f320*/  IMAD.X R21, RZ, RZ, R10, P1 ;  /* 0x000000ffff157224 */ /* 0x000fe200008e060a */
[----:B------:R-:W-:-:S13]  /*f330*/  ISETP.LT.OR P1, PT, R8, 0x21, P0 ;  /* 0x000000210800780c */ /* 0x000fda0000721670 */
[----:B------:R-:W-:Y:S05]  /*f340*/  WARPSYNC.COLLECTIVE R15, `(.L_x_13408) ;  /* 0x000000000f087348 */ /* 0x000fea0003c00000 */
[----:B------:R0:W1:Y:S02]  /*f350*/  SHFL.IDX P6, R14, R13, R12, R11 ;  /* 0x0000000c0d0e7389 */ /* 0x00006400000c000b */
[----:B01----:R-:W-:Y:S01]  /*f360*/  ENDCOLLECTIVE ;  /* 0x000000000000791b */ /* 0x003fe20003800000 */
.L_x_13408:
        /* <DEDUP_REMOVED lines=10> */
.L_x_13409:
[----:B------:R-:W-:Y:S02]  /*f410*/  IMAD.MOV.U32 R13, RZ, RZ, R2 ;  /* 0x000000ffff0d7224 */ /* 0x000fe400078e0002 */
[----:B------:R-:W-:Y:S02]  /*f420*/  IMAD.MOV.U32 R12, RZ, RZ, R14 ;  /* 0x000000ffff0c7224 */ /* 0x000fe400078e000e */
[----:B------:R-:W-:-:S05]  /*f430*/  IMAD.SHL.U32 R21, R21, 0x10, RZ ;  /* 0x0000001015157824 */ /* 0x000fca00078e00ff */
[----:B------:R-:W-:-:S04]  /*f440*/  LOP3.LUT R21, R21, 0x30, RZ, 0xc0, !PT ;  /* 0x0000003015157812 */ /* 0x000fc800078ec0ff */
[----:B------:R-:W-:Y:S01]  /*f450*/  IADD3 R20, P1, R21, R12, RZ ;  /* 0x0000000c15147210 */ /* 0x000fe20007f3e0ff */
[----:B------:R-:W-:-:S04]  /*f460*/  IMAD.MOV.U32 R12, RZ, RZ, 0x3 ;  /* 0x00000003ff0c7424 */ /* 0x000fc800078e00ff */
[----:B------:R-:W-:-:S08]  /*f470*/  IMAD.X R21, RZ, RZ, R10, P1 ;  /* 0x000000ffff157224 */ /* 0x000fd000008e060a */
[----:B------:R-:W-:Y:S05]  /*f480*/  WARPSYNC.COLLECTIVE R15, `(.L_x_13410) ;  /* 0x000000000f087348 */ /* 0x000fea0003c00000 */
[----:B------:R0:W1:Y:S02]  /*f490*/  SHFL.IDX P6, R14, R13, R12, R11 ;  /* 0x0000000c0d0e7389 */ /* 0x00006400000c000b */
[----:B01----:R-:W-:Y:S01]  /*f4a0*/  ENDCOLLECTIVE ;  /* 0x000000000000791b */ /* 0x003fe20003800000 */
.L_x_13410:
[----:B------:R-:W-:Y:S01]  /*f4b0*/  ISETP.LT.OR P1, PT, R8, 0x41, P0 ;  /* 0x000000410800780c */ /* 0x000fe20000721670 */
[----:B------:R-:W0:Y:S01]  /*f4c0*/  S2R R10, SR_TID.X ;  /* 0x00000000000a7919 */ /* 0x000e220000002100 */
[----:B------:R-:W-:-:S11]  /*f4d0*/  IMAD.MOV.U32 R13, RZ, RZ, R0 ;  /* 0x000000ffff0d7224 */ /* 0x000fd600078e0000 */
[----:B------:R-:W-:Y:S01]  /*f4e0*/  @!PT LDS RZ, [RZ] ;  /* 0x00000000fffff984 */ /* 0x000fe20000000800 */
[----:B------:R-:W-:Y:S01]  /*f4f0*/  @!PT LDS RZ, [RZ] ;  /* 0x00000000fffff984 */ /* 0x000fe20000000800 */
[----:B------:R-:W-:Y:S01]  /*f500*/  @!PT LDS RZ, [RZ] ;  /* 0x00000000fffff984 */ /* 0x000fe20000000800 */
[----:B------:R1:W-:Y:S01]  /*f510*/  LDGSTS.E.BYPASS.LTC128B.128 [R3+0x7000], desc[UR52][R20.64], !P1 ;  /* 0x0700000014037fae */ /* 0x0003e2000c901d74 */
[----:B------:R-:W-:-:S07]  /*f520*/  IMAD.MOV.U32 R2, RZ, RZ, R14 ;  /* 0x000000ffff027224 */ /* 0x000fce00078e000e */
[----:B01----:R-:W-:Y:S05]  /*f530*/  WARPSYNC.COLLECTIVE R15, `(.L_x_13411) ;  /* 0x000000000f087348 */ /* 0x003fea0003c00000 */
[----:B------:R2:W3:Y:S02]  /*f540*/  SHFL.IDX P6, R14, R13, R12, R11 ;  /* 0x0000000c0d0e7389 */ /* 0x0004e400000c000b */
[----:B0123--:R-:W-:Y:S01]  /*f550*/  ENDCOLLECTIVE ;  /* 0x000000000000791b */ /* 0x00ffe20003800000 */
.L_x_13411:
[----:B------:R-:W-:Y:S02]  /*f560*/  IMAD.SHL.U32 R10, R10, 0x10, RZ ;  /* 0x000000100a0a7824 */ /* 0x000fe400078e00ff */
[----:B------:R-:W-:-:S03]  /*f570*/  IMAD.MOV.U32 R13, RZ, RZ, R26 ;  /* 0x000000ffff0d7224 */ /* 0x000fc600078e001a */
[----:B------:R-:W-:Y:S01]  /*f580*/  LOP3.LUT R10, R10, 0x30, RZ, 0xc0, !PT ;  /* 0x000000300a0a7812 */ /* 0x000fe200078ec0ff */
[----:B------:R-:W-:Y:S02]  /*f590*/  IMAD.MOV.U32 R12, RZ, RZ, RZ ;  /* 0x000000ffff0c7224 */ /* 0x000fe400078e00ff */
[----:B------:R-:W-:-:S07]  /*f5a0*/  IMAD.MOV.U32 R0, RZ, RZ, R14 ;  /* 0x000000ffff007224 */ /* 0x000fce00078e000e */
[----:B------:R-:W-:Y:S05]  /*f5b0*/  WARPSYNC.COLLECTIVE R15, `(.L_x_13412) ;  /* 0x000000000f087348 */ /* 0x000fea0003c00000 */
[----:B------:R0:W1:Y:S02]  /*f5c0*/  SHFL.IDX P6, R14, R13, R12, R11 ;  /* 0x0000000c0d0e7389 */ /* 0x00006400000c000b */
[----:B01----:R-:W-:Y:S01]  /*f5d0*/  ENDCOLLECTIVE ;  /* 0x000000000000791b */ /* 0x003fe20003800000 */
.L_x_13412:
        /* <DEDUP_REMOVED lines=13> */
.L_x_13413:
[----:B------:R-:W-:Y:S01]  /*f6b0*/  IMAD.MOV.U32 R10, RZ, RZ, R14 ;  /* 0x000000ffff0a7224 */ /* 0x000fe200078e000e */
[----:B------:R-:W-:-:S04]  /*f6c0*/  LOP3.LUT R19, R19, 0xffffffef, RZ, 0xc0, !PT ;  /* 0xffffffef13137812 */ /* 0x000fc800078ec0ff */
[----:B------:R-:W-:-:S05]  /*f6d0*/  @P2 LOP3.LUT R19, R19, 0x10, RZ, 0xfc, !PT ;  /* 0x0000001013132812 */ /* 0x000fca00078efcff */
[----:B------:R0:W-:Y:S01]  /*f6e0*/  STL [R1+0x18], R19 ;  /* 0x0000181301007387 */ /* 0x0001e20000100800 */
[----:B------:R-:W-:Y:S05]  /*f6f0*/  BRA `(.L_x_13414) ;  /* 0xffffffb400947947 */ /* 0x000fea000383ffff */
.L_x_13330:
[----:B----4-:R-:W4:Y:S02]  /*f700*/  LDL R0, [R1+0x28] ;  /* 0x0000280001007983 */ /* 0x010f240000100800 */
[----:B----4-:R4:W0:Y:S02]  /*f710*/  SYNCS.PHASECHK.TRANS64.TRYWAIT P0, [R7+URZ+0x13240], R0 ;  /* 0x01324000070075a7 */ /* 0x010824000800017f */
[----:B0-----:R-:W-:Y:S05]  /*f720*/  @!P0 NANOSLEEP.SYNCS 0x989680 ;  /* 0x009896800000895d */ /* 0x001fea0003900000 */
[----:B------:R-:W0:Y:S02]  /*f730*/  @!P0 SYNCS.PHASECHK.TRANS64 P0, [R7+URZ+0x13240], R0 ;  /* 0x01324000070085a7 */ /* 0x000e24000800007f */
[----:B0-----:R-:W-:Y:S05]  /*f740*/  @!P0 BRA `(.L_x_13330) ;  /* 0xfffffffc00ec8947 */ /* 0x001fea000383ffff */
[----:B------:R-:W-:Y:S05]  /*f750*/  BRA `(.L_x_13415) ;  /* 0xffffffb400f47947 */ /* 0x000fea000383ffff */
.L_x_13331:
[----:B------:R-:W-:Y:S01]  /*f760*/  BSSY B0, `(.L_x_13416) ;  /* 0x0000008000007945 */ /* 0x000fe20003800000 */
[----:B------:R-:W-:Y:S02]  /*f770*/  IMAD.MOV.U32 R13, RZ, RZ, R0 ;  /* 0x000000ffff0d7224 */ /* 0x000fe400078e0000 */
[----:B------:R-:W-:Y:S02]  /*f780*/  IMAD.MOV.U32 R12, RZ, RZ, RZ ;  /* 0x000000ffff0c7224 */ /* 0x000fe400078e00ff */
[----:B------:R-:W-:Y:S02]  /*f790*/  IMAD.MOV.U32 R11, RZ, RZ, 0x1c1f ;  /* 0x00001c1fff0b7424 */ /* 0x000fe400078e00ff */
[----:B------:R-:W-:-:S07]  /*f7a0*/  IMAD.MOV.U32 R15, RZ, RZ, -0x1 ;  /* 0xffffffffff0f7424 */ /* 0x000fce00078e00ff */
[----:B01----:R-:W-:Y:S05]  /*f7b0*/  WARPSYNC.COLLECTIVE R15, `(.L_x_13417) ;  /* 0x000000000f087348 */ /* 0x003fea0003c00000 */
[----:B-1----:R1:W2:Y:S02]  /*f7c0*/  SHFL.IDX P6, R14, R13, R12, R11 ;  /* 0x0000000c0d0e7389 */ /* 0x0022a400000c000b */
[----:B012---:R-:W-:Y:S01]  /*f7d0*/  ENDCOLLECTIVE ;  /* 0x000000000000791b */ /* 0x007fe20003800000 */
.L_x_13417:
[----:B------:R-:W-:Y:S05]  /*f7e0*/  BSYNC B0 ;  /* 0x0000000000007941 */ /* 0x000fea0003800000 */
.L_x_13416:
[----:B------:R-:W0:Y:S01]  /*f7f0*/  S2R R19, SR_TID.X ;  /* 0x0000000000137919 */ /* 0x000e220000002100 */
[----:B------:R-:W-:Y:S01]  /*f800*/  IMAD.MOV.U32 R13, RZ, RZ, R2 ;  /* 0x000000ffff0d7224 */ /* 0x000fe200078e0002 */
[----:B------:R-:W-:Y:S01]  /*f810*/  MOV R11, 0x1c1f ;  /* 0x00001c1f000b7802 */ /* 0x000fe20000000f00 */
[----:B------:R-:W-:Y:S01]  /*f820*/  IMAD.MOV.U32 R12, RZ, RZ, RZ ;  /* 0x000000ffff0c7224 */ /* 0x000fe200078e00ff */
[----:B------:R-:W1:Y:S01]  /*f830*/  LDC R20, c[0x0][0x2f4] ;  /* 0x0000bd00ff147b82 */ /* 0x000e620000000800 */
[----:B------:R-:W-:Y:S02]  /*f840*/  IMAD.MOV.U32 R15, RZ, RZ, -0x1 ;  /* 0xffffffffff0f7424 */ /* 0x000fe400078e00ff */
[----:B------:R-:W-:-:S07]  /*f850*/  IMAD.MOV.U32 R4, RZ, RZ, R14 ;  /* 0x000000ffff047224 */ /* 0x000fce00078e000e */
[----:B01----:R-:W-:Y:S05]  /*f860*/  WARPSYNC.COLLECTIVE R15, `(.L_x_13418) ;  /* 0x000000000f087348 */ /* 0x003fea0003c00000 */
[----:B------:R2:W3:Y:S02]  /*f870*/  SHFL.IDX P6, R14, R13, R12, R11 ;  /* 0x0000000c0d0e7389 */ /* 0x0004e400000c000b */
[----:B0123--:R-:W-:Y:S01]  /*f880*/  ENDCOLLECTIVE ;  /* 0x000000000000791b */ /* 0x00ffe20003800000 */
.L_x_13418:
[----:B------:R-:W-:Y:S02]  /*f890*/  IMAD.MOV.U32 R13, RZ, RZ, R0 ;  /* 0x000000ffff0d7224 */ /* 0x000fe400078e0000 */
[----:B------:R-:W-:Y:S02]  /*f8a0*/  IMAD.MOV.U32 R12, RZ, RZ, 0x1 ;  /* 0x00000001ff0c7424 */ /* 0x000fe400078e00ff */
[----:B------:R-:W-:Y:S02]  /*f8b0*/  IMAD.SHL.U32 R19, R19, 0x10, RZ ;  /* 0x0000001013137824 */ /* 0x000fe400078e00ff */
[----:B------:R-:W-:-:S07]  /*f8c0*/  IMAD.MOV.U32 R5, RZ, RZ, R14 ;  /* 0x000000ffff057224 */ /* 0x000fce00078e000e */
[----:B------:R-:W-:Y:S05]  /*f8d0*/  WARPSYNC.COLLECTIVE R15, `(.L_x_13419) ;  /* 0x000000000f087348 */ /* 0x000fea0003c00000 */
[----:B------:R0:W1:Y:S02]  /*f8e0*/  SHFL.IDX P6, R14, R13, R12, R11 ;  /* 0x0000000c0d0e7389 */ /* 0x00006400000c000b */
[----:B01----:R-:W-:Y:S01]  /*f8f0*/  ENDCOLLECTIVE ;  /* 0x000000000000791b */ /* 0x003fe20003800000 */
.L_x_13419:
[----:B------:R-:W-:-:S04]  /*f900*/  LOP3.LUT R19, R19, 0x30, RZ, 0xc0, !PT ;  /* 0x0000003013137812 */ /* 0x000fc800078ec0ff */
[C---:B------:R-:W-:Y:S02]  /*f910*/  @P5 IADD3 R5, P0, R19.reuse, R5, RZ ;  /* 0x0000000513055210 */ /* 0x040fe40007f1e0ff */
[----:B------:R-:W-:-:S03]  /*f920*/  ISETP.GE.AND P2, PT, R19, R20, PT ;  /* 0x000000141300720c */ /* 0x000fc60003f46270 */
[----:B------:R-:W-:Y:S02]  /*f930*/  @P5 IMAD.X R4, RZ, RZ, R4, P0 ;  /* 0x000000ffff045224 */ /* 0x000fe400000e0604 */
[----:B------:R-:W-:-:S03]  /*f940*/  IMAD.MOV.U32 R13, RZ, RZ, R2 ;  /* 0x000000ffff0d7224 */ /* 0x000fc600078e0002 */
[----:B------:R-:W-:-:S04]  /*f950*/  @P5 LOP3.LUT R5, R5, R4, RZ, 0x3c, !PT ;  /* 0x0000000405055212 */ /* 0x000fc800078e3cff */
        /* <DEDUP_REMOVED lines=10> */
.L_x_13420:
[----:B------:R-:W-:Y:S02]  /*fa00*/  IMAD.MOV.U32 R13, RZ, RZ, R0 ;  /* 0x000000ffff0d7224 */ /* 0x000fe400078e0000 */
[----:B------:R-:W-:Y:S02]  /*fa10*/  IMAD.MOV.U32 R12, RZ, RZ, 0x2 ;  /* 0x00000002ff0c7424 */ /* 0x000fe400078e00ff */
[----:B------:R-:W-:-:S07]  /*fa20*/  IMAD.MOV.U32 R5, RZ, RZ, R14 ;  /* 0x000000ffff057224 */ /* 0x000fce00078e000e */
[----:B------:R-:W-:Y:S05]  /*fa30*/  WARPSYNC.COLLECTIVE R15, `(.L_x_13421) ;  /* 0x000000000f087348 */ /* 0x000fea0003c00000 */
[----:B------:R0:W1:Y:S02]  /*fa40*/  SHFL.IDX P6, R14, R13, R12, R11 ;  /* 0x0000000c0d0e7389 */ /* 0x00006400000c000b */
[----:B01----:R-:W-:Y:S01]  /*fa50*/  ENDCOLLECTIVE ;  /* 0x000000000000791b */ /* 0x003fe20003800000 */
.L_x_13421:
        /* <DEDUP_REMOVED lines=10> */
[----:B0-----:R-:W-:-:S07]  /*fb00*/  MOV R4, R14 ;  /* 0x0000000e00047202 */ /* 0x001fce0000000f00 */
[----:B------:R-:W-:Y:S05]  /*fb10*/  WARPSYNC.COLLECTIVE R15, `(.L_x_13422) ;  /* 0x000000000f087348 */ /* 0x000fea0003c00000 */
[----:B------:R0:W1:Y:S02]  /*fb20*/  SHFL.IDX P6, R14, R13, R12, R11 ;  /* 0x0000000c0d0e7389 */ /* 0x00006400000c000b */
[----:B01----:R-:W-:Y:S01]  /*fb30*/  ENDCOLLECTIVE ;  /* 0x000000000000791b */ /* 0x003fe20003800000 */
.L_x_13422:
[----:B------:R-:W-:Y:S02]  /*fb40*/  IMAD.MOV.U32 R13, RZ, RZ, R0 ;  /* 0x000000ffff0d7224 */ /* 0x000fe400078e0000 */
[----:B------:R-:W-:Y:S02]  /*fb50*/  IMAD.MOV.U32 R12, RZ, RZ, 0x3 ;  /* 0x00000003ff0c7424 */ /* 0x000fe400078e00ff */
[----:B------:R-:W-:-:S07]  /*fb60*/  IMAD.MOV.U32 R5, RZ, RZ, R14 ;  /* 0x000000ffff057224 */ /* 0x000fce00078e000e */
[----:B------:R-:W-:Y:S05]  /*fb70*/  WARPSYNC.COLLECTIVE R15, `(.L_x_13423) ;  /* 0x000000000f087348 */ /* 0x000fea0003c00000 */
[----:B------:R0:W1:Y:S02]  /*fb80*/  SHFL.IDX P6, R14, R13, R12, R11 ;  /* 0x0000000c0d0e7389 */ /* 0x00006400000c000b */
[----:B01----:R-:W-:Y:S01]  /*fb90*/  ENDCOLLECTIVE ;  /* 0x000000000000791b */ /* 0x003fe20003800000 */
.L_x_13423:
        /* <DEDUP_REMOVED lines=10> */
.L_x_13424:
[----:B------:R-:W-:Y:S01]  /*fc40*/  @!PT LDS RZ, [RZ] ;  /* 0x00000000fffff984 */ /* 0x000fe20000000800 */
[----:B------:R-:W-:Y:S01]  /*fc50*/  @!PT LDS RZ, [RZ] ;  /* 0x00000000fffff984 */ /* 0x000fe20000000800 */
[----:B------:R-:W-:Y:S01]  /*fc60*/  @!PT LDS RZ, [RZ] ;  /* 0x00000000fffff984 */ /* 0x000fe20000000800 */
[----:B------:R0:W-:Y:S01]  /*fc70*/  @P3 LDGSTS.E.BYPASS.LTC128B.128 [R3+0xf000], desc[UR52][R4.64], !P2 ;  /* 0x0f00000004033fae */ /* 0x0001e2000d101d74 */
[----:B------:R-:W-:Y:S01]  /*fc80*/  IMAD.MOV.U32 R13, RZ, RZ, R6 ;  /* 0x000000ffff0d7224 */ /* 0x000fe200078e0006 */
[----:B------:R-:W-:Y:S01]  /*fc90*/  MOV R12, RZ ;  /* 0x000000ff000c7202 */ /* 0x000fe20000000f00 */
[----:B------:R-:W-:-:S07]  /*fca0*/  IMAD.MOV.U32 R2, RZ, RZ, R14 ;  /* 0x000000ffff027224 */ /* 0x000fce00078e000e */
[----:B0-----:R-:W-:Y:S05]  /*fcb0*/  WARPSYNC.COLLECTIVE R15, `(.L_x_13425) ;  /* 0x000000000f087348 */ /* 0x001fea0003c00000 */
[----:B------:R1:W2:Y:S02]  /*fcc0*/  SHFL.IDX P6, R14, R13, R12, R11 ;  /* 0x0000000c0d0e7389 */ /* 0x0002a400000c000b */
[----:B012---:R-:W-:Y:S01]  /*fcd0*/  ENDCOLLECTIVE ;  /* 0x000000000000791b */ /* 0x007fe20003800000 */
.L_x_13425:
        /* <DEDUP_REMOVED lines=13> */
.L_x_13426:
[----:B------:R-:W-:Y:S01]  /*fdb0*/  IMAD.MOV.U32 R4, RZ, RZ, R14 ;  /* 0x000000ffff047224 */ /* 0x000fe200078e000e */
[----:B------:R-:W-:Y:S06]  /*fdc0*/  BRA `(.L_x_13427) ;  /* 0xffffffb400787947 */ /* 0x000fec000383ffff */
.L_x_13338:
        /* <DEDUP_REMOVED lines=9> */
.L_x_13428:
[C---:B------:R-:W-:Y:S01]  /*fe60*/  VIADD R8, R17.reuse, 0x20 ;  /* 0x0000002011087836 */ /* 0x040fe20000000000 */
[----:B------:R-:W-:Y:S01]  /*fe70*/  ISETP.GE.AND P2, PT, R17, R7, PT ;  /* 0x000000071100720c */ /* 0x000fe20003f46270 */
[----:B------:R-:W-:Y:S02]  /*fe80*/  IMAD.MOV.U32 R13, RZ, RZ, R0 ;  /* 0x000000ffff0d7224 */ /* 0x000fe400078e0000 */
[----:B------:R-:W-:-:S10]  /*fe90*/  IMAD.MOV.U32 R2, RZ, RZ, R14 ;  /* 0x000000ffff027224 */ /* 0x000fd400078e000e */
[----:B------:R-:W-:Y:S05]  /*fea0*/  WARPSYNC.COLLECTIVE R15, `(.L_x_13429) ;  /* 0x000000000f087348 */ /* 0x000fea0003c00000 */
[----:B------:R0:W1:Y:S02]  /*feb0*/  SHFL.IDX P6, R14, R13, R12, R11 ;  /* 0x0000000c0d0e7389 */ /* 0x00006400000c000b */
[----:B01----:R-:W-:Y:S01]  /*fec0*/  ENDCOLLECTIVE ;  /* 0x000000000000791b */ /* 0x003fe20003800000 */
.L_x_13429:
[----:B------:R-:W-:Y:S01]  /*fed0*/  MOV R13, R4 ;  /* 0x00000004000d7202 */ /* 0x000fe20000000f00 */
[----:B------:R-:W-:Y:S02]  /*fee0*/  IMAD.MOV.U32 R12, RZ, RZ, 0x1 ;  /* 0x00000001ff0c7424 */ /* 0x000fe400078e00ff */
[----:B------:R-:W-:-:S07]  /*fef0*/  IMAD.MOV.U32 R3, RZ, RZ, R14 ;  /* 0x000000ffff037224 */ /* 0x000fce00078e000e */
[----:B------:R-:W-:Y:S05]  /*ff00*/  WARPSYNC.COLLECTIVE R15, `(.L_x_13430) ;  /* 0x000000000f087348 */ /* 0x000fea0003c00000 */
[----:B------:R0:W1:Y:S02]  /*ff10*/  SHFL.IDX P6, R14, R13, R12, R11 ;  /* 0x0000000c0d0e7389 */ /* 0x00006400000c000b */
[----:B01----:R-:W-:Y:S01]  /*ff20*/  ENDCOLLECTIVE ;  /* 0x000000000000791b */ /* 0x003fe20003800000 */
.L_x_13430:
        /* <DEDUP_REMOVED lines=10> */
[----:B------:R-:W-:Y:S01]  /*ffd0*/  ISETP.GE.AND P2, PT, R8, R7, PT ;  /* 0x000000070800720c */ /* 0x000fe20003f46270 */
[----:B0-----:R-:W-:-:S12]  /*ffe0*/  IMAD.MOV.U32 R2, RZ, RZ, R14 ;  /* 0x000000ffff027224 */ /* 0x001fd800078e000e */
[----:B------:R-:W-:Y:S05]  /*fff0*/  WARPSYNC.COLLECTIVE R15, `(.L_x_13431) ;  /* 0x000000000f087348 */ /* 0x000fea0003c00000 */
[----:B------:R0:W1:Y:S02]  /*10000*/  SHFL.IDX P6, R14, R13, R12, R11 ;  /* 0x0000000c0d0e7389 */ /* 0x00006400000c000b */
[----:B01----:R-:W-:Y:S01]  /*10010*/  ENDCOLLECTIVE ;  /* 0x000000000000791b */ /* 0x003fe20003800000 */
.L_x_13431:
[----:B------:R-:W-:Y:S02]  /*10020*/  IMAD.MOV.U32 R13, RZ, RZ, R4 ;  /* 0x000000ffff0d7224 */ /* 0x000fe400078e0004 */
[----:B------:R-:W-:Y:S02]  /*10030*/  IMAD.MOV.U32 R12, RZ, RZ, 0x2 ;  /* 0x00000002ff0c7424 */ /* 0x000fe400078e00ff */
[----:B------:R-:W-:-:S07]  /*10040*/  IMAD.MOV.U32 R3, RZ, RZ, R14 ;  /* 0x000000ffff037224 */ /* 0x000fce00078e000e */
[----:B------:R-:W-:Y:S05]  /*10050*/  WARPSYNC.COLLECTIVE R15, `(.L_x_13432) ;  /* 0x000000000f087348 */ /* 0x000fea0003c00000 */
[----:B------:R0:W1:Y:S02]  /*10060*/  SHFL.IDX P6, R14, R13, R12, R11 ;  /* 0x0000000c0d0e7389 */ /* 0x00006400000c000b */
[----:B01----:R-:W-:Y:S01]  /*10070*/  ENDCOLLECTIVE ;  /* 0x000000000000791b */ /* 0x003fe20003800000 */
.L_x_13432:
        /* <DEDUP_REMOVED lines=16> */
.L_x_13433:
[----:B------:R-:W-:Y:S01]  /*10180*/  MOV R13, R4 ;  /* 0x00000004000d7202 */ /* 0x000fe20000000f00 */
[----:B------:R-:W-:Y:S02]  /*10190*/  IMAD.MOV.U32 R12, RZ, RZ, 0x3 ;  /* 0x00000003ff0c7424 */ /* 0x000fe400078e00ff */
[----:B------:R-:W-:-:S07]  /*101a0*/  IMAD.MOV.U32 R3, RZ, RZ, R14 ;  /* 0x000000ffff037224 */ /* 0x000fce00078e000e */
[----:B------:R-:W-:Y:S05]  /*101b0*/  WARPSYNC.COLLECTIVE R15, `(.L_x_13434) ;  /* 0x000000000f087348 */ /* 0x000fea0003c00000 */
[----:B------:R0:W1:Y:S02]  /*101c0*/  SHFL.IDX P6, R14, R13, R12, R11 ;  /* 0x0000000c0d0e7389 */ /* 0x00006400000c000b */
[----:B01----:R-:W-:Y:S01]  /*101d0*/  ENDCOLLECTIVE ;  /* 0x000000000000791b */ /* 0x003fe20003800000 */
.L_x_13434:
        /* <DEDUP_REMOVED lines=10> */
.L_x_13435:
[----:B------:R-:W-:Y:S01]  /*10280*/  @!PT LDS RZ, [RZ] ;  /* 0x00000000fffff984 */ /* 0x000fe20000000800 */
[----:B------:R-:W-:Y:S01]  /*10290*/  @!PT LDS RZ, [RZ] ;  /* 0x00000000fffff984 */ /* 0x000fe20000000800 */
[----:B------:R-:W-:Y:S01]  /*102a0*/  @!PT LDS RZ, [RZ] ;  /* 0x00000000fffff984 */ /* 0x000fe20000000800 */
[----:B------:R0:W-:Y:S01]  /*102b0*/  @!P2 LDGSTS.E.BYPASS.LTC128B.128 [R9+0xc000], desc[UR52][R2.64], !P0 ;  /* 0x0c0000000209afae */ /* 0x0001e2000c101d74 */
[----:B------:R-:W-:Y:S02]  /*102c0*/  IMAD.MOV.U32 R13, RZ, RZ, R6 ;  /* 0x000000ffff0d7224 */ /* 0x000fe400078e0006 */
[----:B0-----:R-:W-:Y:S02]  /*102d0*/  VIADD R2, R17, 0x60 ;  /* 0x0000006011027836 */ /* 0x001fe40000000000 */
[----:B------:R-:W-:-:S03]  /*102e0*/  IMAD.MOV.U32 R12, RZ, RZ, RZ ;  /* 0x000000ffff0c7224 */ /* 0x000fc600078e00ff */
[----:B------:R-:W-:Y:S01]  /*102f0*/  ISETP.GE.AND P2, PT, R2, R7, PT ;  /* 0x000000070200720c */ /* 0x000fe20003f46270 */
[----:B------:R-:W-:-:S12]  /*10300*/  IMAD.MOV.U32 R0, RZ, RZ, R14 ;  /* 0x000000ffff007224 */ /* 0x000fd800078e000e */
[----:B------:R-:W-:Y:S05]  /*10310*/  WARPSYNC.COLLECTIVE R15, `(.L_x_13436) ;  /* 0x000000000f087348 */ /* 0x000fea0003c00000 */
[----:B------:R0:W1:Y:S02]  /*10320*/  SHFL.IDX P6, R14, R13, R12, R11 ;  /* 0x0000000c0d0e7389 */ /* 0x00006400000c000b */
[----:B01----:R-:W-:Y:S01]  /*10330*/  ENDCOLLECTIVE ;  /* 0x000000000000791b */ /* 0x003fe20003800000 */
.L_x_13436:
[----:B------:R-:W-:-:S05]  /*10340*/  @!P2 IADD3 R0, P1, R10, R0, RZ ;  /* 0x000000000a00a210 */ /* 0x000fca0007f3e0ff */
[----:B------:R-:W-:Y:S02]  /*10350*/  @!P2 IMAD.X R2, RZ, RZ, R4, P1 ;  /* 0x000000ffff02a224 */ /* 0x000fe400008e0604 */
[----:B------:R-:W-:Y:S02]  /*10360*/  IMAD.MOV.U32 R13, RZ, RZ, R5 ;  /* 0x000000ffff0d7224 */ /* 0x000fe400078e0005 */
[----:B------:R-:W-:Y:S02]  /*10370*/  @!P2 IMAD.MOV.U32 R3, RZ, RZ, R2 ;  /* 0x000000ffff03a224 */ /* 0x000fe400078e0002 */
[----:B------:R-:W-:Y:S02]  /*10380*/  @!P2 IMAD.MOV.U32 R2, RZ, RZ, R0 ;  /* 0x000000ffff02a224 */ /* 0x000fe400078e0000 */
[----:B------:R-:W-:-:S03]  /*10390*/  IMAD.MOV.U32 R0, RZ, RZ, R14 ;  /* 0x000000ffff007224 */ /* 0x000fc600078e000e */
[----:B------:R-:W-:Y:S01]  /*103a0*/  @!PT LDS RZ, [RZ] ;  /* 0x00000000fffff984 */ /* 0x000fe20000000800 */
[----:B------:R-:W-:Y:S01]  /*103b0*/  @!PT LDS RZ, [RZ] ;  /* 0x00000000fffff984 */ /* 0x000fe20000000800 */
[----:B------:R-:W-:Y:S01]  /*103c0*/  @!PT LDS RZ, [RZ] ;  /* 0x00000000fffff984 */ /* 0x000fe20000000800 */
[----:B------:R0:W-:Y:S04]  /*103d0*/  @!P2 LDGSTS.E.BYPASS.LTC128B.128 [R9+0xc800], desc[UR52][R2.64], !P0 ;  /* 0x0c8000000209afae */ /* 0x0001e8000c101d74 */
[----:B0-----:R-:W-:Y:S05]  /*103e0*/  WARPSYNC.COLLECTIVE R15, `(.L_x_13437) ;  /* 0x000000000f087348 */ /* 0x001fea0003c00000 */
[----:B------:R1:W2:Y:S02]  /*103f0*/  SHFL.IDX P6, R14, R13, R12, R11 ;  /* 0x0000000c0d0e7389 */ /* 0x0002a400000c000b */
[----:B012---:R-:W-:Y:S01]  /*10400*/  ENDCOLLECTIVE ;  /* 0x000000000000791b */ /* 0x007fe20003800000 */
.L_x_13437:
[----:B------:R-:W-:-:S05]  /*10410*/  VIADD R3, R17, 0x80 ;  /* 0x0000008011037836 */ /* 0x000fca0000000000 */
[----:B------:R-:W-:Y:S01]  /*10420*/  ISETP.GE.AND P2, PT, R3, R7, PT ;  /* 0x000000070300720c */ /* 0x000fe20003f46270 */
[----:B------:R-:W-:Y:S02]  /*10430*/  IMAD.MOV.U32 R13, RZ, RZ, R6 ;  /* 0x000000ffff0d7224 */ /* 0x000fe400078e0006 */
[----:B------:R-:W-:Y:S01]  /*10440*/  IMAD.MOV.U32 R12, RZ, RZ, 0x1 ;  /* 0x00000001ff0c7424 */ /* 0x000fe200078e00ff */
[----:B------:R-:W-:-:S09]  /*10450*/  MOV R2, R14 ;  /* 0x0000000e00027202 */ /* 0x000fd20000000f00 */
[----:B------:R-:W-:Y:S05]  /*10460*/  WARPSYNC.COLLECTIVE R15, `(.L_x_13438) ;  /* 0x000000000f087348 */ /* 0x000fea0003c00000 */
[----:B------:R0:W1:Y:S02]  /*10470*/  SHFL.IDX P6, R14, R13, R12, R11 ;  /* 0x0000000c0d0e7389 */ /* 0x00006400000c000b */
[----:B01----:R-:W-:Y:S01]  /*10480*/  ENDCOLLECTIVE ;  /* 0x000000000000791b */ /* 0x003fe20003800000 */
.L_x_13438:
        /* <DEDUP_REMOVED lines=12> */
.L_x_13439:
[----:B------:R-:W-:Y:S01]  /*10550*/  IMAD.MOV.U32 R2, RZ, RZ, R14 ;  /* 0x000000ffff027224 */ /* 0x000fe200078e000e */
[----:B------:R-:W-:Y:S06]  /*10560*/  BRA `(.L_x_13440) ;  /* 0xffffffb8008c7947 */ /* 0x000fec000383ffff */
.L_x_13341:
[----:B-1----:R1:W2:Y:S02]  /*10570*/  SYNCS.PHASECHK.TRANS64.TRYWAIT P0, [R22+URZ+0x13220], R3 ;  /* 0x01322003160075a7 */ /* 0x0022a4000800017f */
[----:B--2---:R-:W-:Y:S05]  /*10580*/  @!P0 NANOSLEEP.SYNCS 0x989680 ;  /* 0x009896800000895d */ /* 0x004fea0003900000 */
[----:B------:R-:W2:Y:S02]  /*10590*/  @!P0 SYNCS.PHASECHK.TRANS64 P0, [R22+URZ+0x13220], R3 ;  /* 0x01322003160085a7 */ /* 0x000ea4000800007f */
[----:B--2---:R-:W-:Y:S05]  /*105a0*/  @!P0 BRA `(.L_x_13341) ;  /* 0xfffffffc00f08947 */ /* 0x004fea000383ffff */
[----:B------:R-:W-:Y:S05]  /*105b0*/  BRA `(.L_x_13441) ;  /* 0xffffffb800e87947 */ /* 0x000fea000383ffff */
.L_x_13345:
[----:B0-----:R-:W2:Y:S02]  /*105c0*/  LDL R2, [R1] ;  /* 0x0000000001027983 */ /* 0x001ea40000100800 */
[----:B--2---:R0:W1:Y:S02]  /*105d0*/  SYNCS.PHASECHK.TRANS64.TRYWAIT P0, [R0+URZ+0x13280], R2 ;  /* 0x01328002000075a7 */ /* 0x004064000800017f */
[----:B-1----:R-:W-:Y:S05]  /*105e0*/  @!P0 NANOSLEEP.SYNCS 0x989680 ;  /* 0x009896800000895d */ /* 0x002fea0003900000 */
[----:B------:R-:W1:Y:S02]  /*105f0*/  @!P0 SYNCS.PHASECHK.TRANS64 P0, [R0+URZ+0x13280], R2 ;  /* 0x01328002000085a7 */ /* 0x000e64000800007f */
[----:B-1----:R-:W-:Y:S05]  /*10600*/  @!P0 BRA `(.L_x_13345) ;  /* 0xfffffffc00ec8947 */ /* 0x002fea000383ffff */
[----:B------:R-:W-:Y:S05]  /*10610*/  BRA `(.L_x_13442) ;  /* 0xffffffc0002c7947 */ /* 0x000fea000383ffff */
.L_x_13346:
        /* <DEDUP_REMOVED lines=8> */
.L_x_13444:
[----:B------:R-:W-:Y:S05]  /*106a0*/  BSYNC B0 ;  /* 0x0000000000007941 */ /* 0x000fea0003800000 */
.L_x_13443:
        /* <DEDUP_REMOVED lines=10> */
.L_x_13445:
        /* <DEDUP_REMOVED lines=11> */
.L_x_13446:
[----:B------:R-:W-:Y:S01]  /*10800*/  @!PT LDS RZ, [RZ] ;  /* 0x00000000fffff984 */ /* 0x000fe20000000800 */
[----:B------:R-:W-:Y:S01]  /*10810*/  @!PT LDS RZ, [RZ] ;  /* 0x00000000fffff984 */ /* 0x000fe20000000800 */
[----:B------:R-:W-:Y:S01]  /*10820*/  @!PT LDS RZ, [RZ] ;  /* 0x00000000fffff984 */ /* 0x000fe20000000800 */
[----:B------:R0:W-:Y:S01]  /*10830*/  LDGSTS.E.BYPASS.LTC128B.128 [R6+0x6000], desc[UR52][R2.64], !P2 ;  /* 0x0600000002067fae */ /* 0x0001e2000d101d74 */
[----:B------:R-:W-:Y:S01]  /*10840*/  MOV R13, R5 ;  /* 0x00000005000d7202 */ /* 0x000fe20000000f00 */
[----:B0-----:R-:W0:Y:S01]  /*10850*/  S2R R2, SR_TID.X ;  /* 0x0000000000027919 */ /* 0x001e220000002100 */
[----:B------:R-:W-:-:S07]  /*10860*/  IMAD.MOV.U32 R3, RZ, RZ, R14 ;  /* 0x000000ffff037224 */ /* 0x000fce00078e000e */
[----:B0-----:R-:W-:Y:S05]  /*10870*/  WARPSYNC.COLLECTIVE R15, `(.L_x_13447) ;  /* 0x000000000f087348 */ /* 0x001fea0003c00000 */
[----:B------:R1:W2:Y:S02]  /*10880*/  SHFL.IDX P6, R14, R13, R12, R11 ;  /* 0x0000000c0d0e7389 */ /* 0x0002a400000c000b */
[----:B012---:R-:W-:Y:S01]  /*10890*/  ENDCOLLECTIVE ;  /* 0x000000000000791b */ /* 0x007fe20003800000 */
.L_x_13447:
        /* <DEDUP_REMOVED lines=11> */
.L_x_13448:
        /* <DEDUP_REMOVED lines=10> */
.L_x_13449:
[----:B------:R-:W-:Y:S01]  /*109f0*/  IMAD.MOV.U32 R13, RZ, RZ, R10 ;  /* 0x000000ffff0d7224 */ /* 0x000fe200078e000a */
[----:B------:R-:W-:Y:S01]  /*10a00*/  MOV R12, 0x3 ;  /* 0x00000003000c7802 */ /* 0x000fe20000000f00 */
        /* <DEDUP_REMOVED lines=9> */
.L_x_13450:
        /* <DEDUP_REMOVED lines=10> */
.L_x_13451:
[----:B------:R-:W-:Y:S02]  /*10b40*/  IMAD.MOV.U32 R13, RZ, RZ, R17 ;  /* 0x000000ffff0d7224 */ /* 0x000fe400078e0011 */
[----:B------:R-:W-:Y:S02]  /*10b50*/  IMAD.MOV.U32 R12, RZ, RZ, RZ ;  /* 0x000000ffff0c7224 */ /* 0x000fe400078e00ff */
[----:B------:R-:W-:Y:S02]  /*10b60*/  IMAD.SHL.U32 R3, R3, 0x10, RZ ;  /* 0x0000001003037824 */ /* 0x000fe400078e00ff */
[----:B------:R-:W-:-:S07]  /*10b70*/  IMAD.MOV.U32 R2, RZ, RZ, R14 ;  /* 0x000000ffff027224 */ /* 0x000fce00078e000e */
[----:B------:R-:W-:Y:S05]  /*10b80*/  WARPSYNC.COLLECTIVE R15, `(.L_x_13452) ;  /* 0x000000000f087348 */ /* 0x000fea0003c00000 */
[----:B------:R0:W1:Y:S02]  /*10b90*/  SHFL.IDX P6, R14, R13, R12, R11 ;  /* 0x0000000c0d0e7389 */ /* 0x00006400000c000b */
[----:B01----:R-:W-:Y:S01]  /*10ba0*/  ENDCOLLECTIVE ;  /* 0x000000000000791b */ /* 0x003fe20003800000 */
.L_x_13452:
        /* <DEDUP_REMOVED lines=12> */
.L_x_13453:
[----:B------:R-:W-:Y:S01]  /*10c70*/  IMAD.MOV.U32 R2, RZ, RZ, R14 ;  /* 0x000000ffff027224 */ /* 0x000fe200078e000e */
[----:B------:R-:W-:Y:S06]  /*10c80*/  BRA `(.L_x_13454) ;  /* 0xffffffbc00a07947 */ /* 0x000fec000383ffff */
.L_x_13351:
[----:B--2---:R-:W2:Y:S02]  /*10c90*/  LDL R2, [R1] ;  /* 0x0000000001027983 */ /* 0x004ea40000100800 */
[----:B--2---:R2:W3:Y:S02]  /*10ca0*/  SYNCS.PHASECHK.TRANS64.TRYWAIT P0, [R0+URZ+0x13240], R2 ;  /* 0x01324002000075a7 */ /* 0x0044e4000800017f */
[----:B---3--:R-:W-:Y:S05]  /*10cb0*/  @!P0 NANOSLEEP.SYNCS 0x989680 ;  /* 0x009896800000895d */ /* 0x008fea0003900000 */
[----:B------:R-:W3:Y:S02]  /*10cc0*/  @!P0 SYNCS.PHASECHK.TRANS64 P0, [R0+URZ+0x13240], R2 ;  /* 0x01324002000085a7 */ /* 0x000ee4000800007f */
[----:B---3--:R-:W-:Y:S05]  /*10cd0*/  @!P0 BRA `(.L_x_13351) ;  /* 0xfffffffc00ec8947 */ /* 0x008fea000383ffff */
[----:B------:R-:W-:Y:S05]  /*10ce0*/  BRA `(.L_x_13455) ;  /* 0xffffffbc00fc7947 */ /* 0x000fea000383ffff */
.L_x_13352:
[----:B------:R-:W-:Y:S01]  /*10cf0*/  BSSY B0, `(.L_x_13456) ;  /* 0x0000008000007945 */ /* 0x000fe20003800000 */
[----:B------:R-:W-:Y:S01]  /*10d00*/  IMAD.MOV.U32 R13, RZ, RZ, R8 ;  /* 0x000000ffff0d7224 */ /* 0x000fe200078e0008 */
[----:B------:R-:W-:Y:S01]  /*10d10*/  MOV R12, RZ ;  /* 0x000000ff000c7202 */ /* 0x000fe20000000f00 */
[----:B------:R-:W-:Y:S02]  /*10d20*/  IMAD.MOV.U32 R11, RZ, RZ, 0x1c1f ;  /* 0x00001c1fff0b7424 */ /* 0x000fe400078e00ff */
[----:B------:R-:W-:-:S07]  /*10d30*/  IMAD.MOV.U32 R15, RZ, RZ, -0x1 ;  /* 0xffffffffff0f7424 */ /* 0x000fce00078e00ff */
[----:B01----:R-:W-:Y:S05]  /*10d40*/  WARPSYNC.COLLECTIVE R15, `(.L_x_13457) ;  /* 0x000000000f087348 */ /* 0x003fea0003c00000 */
[----:B------:R2:W3:Y:S02]  /*10d50*/  SHFL.IDX P6, R14, R13, R12, R11 ;  /* 0x0000000c0d0e7389 */ /* 0x0004e400000c000b */
[----:B0123--:R-:W-:Y:S01]  /*10d60*/  ENDCOLLECTIVE ;  /* 0x000000000000791b */ /* 0x00ffe20003800000 */
.L_x_13457:
[----:B------:R-:W-:Y:S05]  /*10d70*/  BSYNC B0 ;  /* 0x0000000000007941 */ /* 0x000fea0003800000 */
.L_x_13456:
        /* <DEDUP_REMOVED lines=8> */
.L_x_13458:
[----:B------:R-:W-:Y:S02]  /*10e00*/  IMAD.MOV.U32 R13, RZ, RZ, R8 ;  /* 0x000000ffff0d7224 */ /* 0x000fe400078e0008 */
[----:B------:R-:W-:Y:S02]  /*10e10*/  IMAD.MOV.U32 R12, RZ, RZ, 0x1 ;  /* 0x00000001ff0c7424 */ /* 0x000fe400078e00ff */
[----:B------:R-:W-:-:S07]  /*10e20*/  IMAD.MOV.U32 R2, RZ, RZ, R14 ;  /* 0x000000ffff027224 */ /* 0x000fce00078e000e */
[----:B------:R-:W-:Y:S05]  /*10e30*/  WARPSYNC.COLLECTIVE R15, `(.L_x_13459) ;  /* 0x000000000f087348 */ /* 0x000fea0003c00000 */
[----:B------:R0:W1:Y:S02]  /*10e40*/  SHFL.IDX P6, R14, R13, R12, R11 ;  /* 0x0000000c0d0e7389 */ /* 0x00006400000c000b */
[----:B01----:R-:W-:Y:S01]  /*10e50*/  ENDCOLLECTIVE ;  /* 0x000000000000791b */ /* 0x003fe20003800000 */
.L_x_13459:
        /* <DEDUP_REMOVED lines=11> */
.L_x_13460:
[----:B------:R-:W-:Y:S02]  /*10f10*/  IMAD.MOV.U32 R13, RZ, RZ, R8 ;  /* 0x000000ffff0d7224 */ /* 0x000fe400078e0008 */
[----:B------:R-:W-:Y:S02]  /*10f20*/  IMAD.MOV.U32 R12, RZ, RZ, 0x2 ;  /* 0x00000002ff0c7424 */ /* 0x000fe400078e00ff */
[----:B------:R-:W-:-:S07]  /*10f30*/  IMAD.MOV.U32 R2, RZ, RZ, R14 ;  /* 0x000000ffff027224 */ /* 0x000fce00078e000e */
[----:B------:R-:W-:Y:S05]  /*10f40*/  WARPSYNC.COLLECTIVE R15, `(.L_x_13461) ;  /* 0x000000000f087348 */ /* 0x000fea0003c00000 */
[----:B------:R0:W1:Y:S02]  /*10f50*/  SHFL.IDX P6, R14, R13, R12, R11 ;  /* 0x0000000c0d0e7389 */ /* 0x00006400000c000b */
[----:B01----:R-:W-:Y:S01]  /*10f60*/  ENDCOLLECTIVE ;  /* 0x000000000000791b */ /* 0x003fe20003800000 */
.L_x_13461:
        /* <DEDUP_REMOVED lines=11> */
.L_x_13462:
[----:B------:R-:W-:Y:S02]  /*11020*/  IMAD.MOV.U32 R13, RZ, RZ, R8 ;  /* 0x000000ffff0d7224 */ /* 0x000fe400078e0008 */
[----:B------:R-:W-:Y:S02]  /*11030*/  IMAD.MOV.U32 R12, RZ, RZ, 0x3 ;  /* 0x00000003ff0c7424 */ /* 0x000fe400078e00ff */
[----:B------:R-:W-:-:S07]  /*11040*/  IMAD.MOV.U32 R2, RZ, RZ, R14 ;  /* 0x000000ffff027224 */ /* 0x000fce00078e000e */
[----:B------:R-:W-:Y:S05]  /*11050*/  WARPSYNC.COLLECTIVE R15, `(.L_x_13463) ;  /* 0x000000000f087348 */ /* 0x000fea0003c00000 */
[----:B------:R0:W1:Y:S02]  /*11060*/  SHFL.IDX P6, R14, R13, R12, R11 ;  /* 0x0000000c0d0e7389 */ /* 0x00006400000c000b */
[----:B01----:R-:W-:Y:S01]  /*11070*/  ENDCOLLECTIVE ;  /* 0x000000000000791b */ /* 0x003fe20003800000 */
.L_x_13463:
        /* <DEDUP_REMOVED lines=11> */
.L_x_13464:
[----:B------:R-:W-:Y:S02]  /*11130*/  IMAD.MOV.U32 R13, RZ, RZ, R5 ;  /* 0x000000ffff0d7224 */ /* 0x000fe400078e0005 */
[----:B------:R-:W-:Y:S01]  /*11140*/  IMAD.MOV.U32 R12, RZ, RZ, RZ ;  /* 0x000000ffff0c7224 */ /* 0x000fe200078e00ff */
[----:B------:R-:W-:-:S07]  /*11150*/  MOV R2, R14 ;  /* 0x0000000e00027202 */ /* 0x000fce0000000f00 */
[----:B------:R-:W-:Y:S05]  /*11160*/  WARPSYNC.COLLECTIVE R15, `(.L_x_13465) ;  /* 0x000000000f087348 */ /* 0x000fea0003c00000 */
[----:B------:R0:W1:Y:S02]  /*11170*/  SHFL.IDX P6, R14, R13, R12, R11 ;  /* 0x0000000c0d0e7389 */ /* 0x00006400000c000b */
[----:B01----:R-:W-:Y:S01]  /*11180*/  ENDCOLLECTIVE ;  /* 0x000000000000791b */ /* 0x003fe20003800000 */
.L_x_13465:
        /* <DEDUP_REMOVED lines=11> */
.L_x_13466:
[----:B------:R-:W-:Y:S01]  /*11240*/  IMAD.MOV.U32 R2, RZ, RZ, R14 ;  /* 0x000000ffff027224 */ /* 0x000fe200078e000e */
[----:B------:R-:W-:Y:S06]  /*11250*/  BRA `(.L_x_13467) ;  /* 0xffffffbc00907947 */ /* 0x000fec000383ffff */
.L_x_13357:
[----:B-1----:R1:W3:Y:S02]  /*11260*/  SYNCS.PHASECHK.TRANS64.TRYWAIT P2, [R2+URZ+0x13270], R0 ;  /* 0x01327000020075a7 */ /* 0x0022e4000804017f */
[----:B---3--:R-:W-:Y:S05]  /*11270*/  @!P2 NANOSLEEP.SYNCS 0x989680 ;  /* 0x009896800000a95d */ /* 0x008fea0003900000 */
[----:B------:R-:W3:Y:S02]  /*11280*/  @!P2 SYNCS.PHASECHK.TRANS64 P2, [R2+URZ+0x13270], R0 ;  /* 0x013270000200a5a7 */ /* 0x000ee4000804007f */
[----:B---3--:R-:W-:Y:S05]  /*11290*/  @!P2 BRA `(.L_x_13357) ;  /* 0xfffffffc00f0a947 */ /* 0x008fea000383ffff */
[----:B------:R-:W-:Y:S05]  /*112a0*/  BRA `(.L_x_13468) ;  /* 0xffffffbc00f47947 */ /* 0x000fea000383ffff */
.L_x_13359:
[----:B-1----:R1:W3:Y:S02]  /*112b0*/  SYNCS.PHASECHK.TRANS64.TRYWAIT P2, [R2+URZ+0x13260], R3 ;  /* 0x01326003020075a7 */ /* 0x0022e4000804017f */
[----:B---3--:R-:W-:Y:S05]  /*112c0*/  @!P2 NANOSLEEP.SYNCS 0x989680 ;  /* 0x009896800000a95d */ /* 0x008fea0003900000 */
[----:B------:R-:W3:Y:S02]  /*112d0*/  @!P2 SYNCS.PHASECHK.TRANS64 P2, [R2+URZ+0x13260], R3 ;  /* 0x013260030200a5a7 */ /* 0x000ee4000804007f */
[----:B---3--:R-:W-:Y:S05]  /*112e0*/  @!P2 BRA `(.L_x_13359) ;  /* 0xfffffffc00f0a947 */ /* 0x008fea000383ffff */
[----:B------:R-:W-:Y:S05]  /*112f0*/  BRA `(.L_x_13469) ;  /* 0xffffffc000047947 */ /* 0x000fea000383ffff */
.L_x_13367:
[----:B-1----:R1:W2:Y:S02]  /*11300*/  SYNCS.PHASECHK.TRANS64.TRYWAIT P1, [R0+URZ+0x13270], R3 ;  /* 0x01327003000075a7 */ /* 0x0022a4000802017f */
[----:B--2---:R-:W-:Y:S05]  /*11310*/  @!P1 NANOSLEEP.SYNCS 0x989680 ;  /* 0x009896800000995d */ /* 0x004fea0003900000 */
[----:B------:R-:W2:Y:S02]  /*11320*/  @!P1 SYNCS.PHASECHK.TRANS64 P1, [R0+URZ+0x13270], R3 ;  /* 0x01327003000095a7 */ /* 0x000ea4000802007f */
[----:B--2---:R-:W-:Y:S05]  /*11330*/  @!P1 BRA `(.L_x_13367) ;  /* 0xfffffffc00f09947 */ /* 0x004fea000383ffff */
[----:B------:R-:W-:Y:S05]  /*11340*/  BRA `(.L_x_13470) ;  /* 0xffffffc400987947 */ /* 0x000fea000383ffff */
.L_x_13369:
[----:B-1----:R1:W2:Y:S02]  /*11350*/  SYNCS.PHASECHK.TRANS64.TRYWAIT P1, [R0+URZ+0x13260], R3 ;  /* 0x01326003000075a7 */ /* 0x0022a4000802017f */
[----:B--2---:R-:W-:Y:S05]  /*11360*/  @!P1 NANOSLEEP.SYNCS 0x989680 ;  /* 0x009896800000995d */ /* 0x004fea0003900000 */
[----:B------:R-:W2:Y:S02]  /*11370*/  @!P1 SYNCS.PHASECHK.TRANS64 P1, [R0+URZ+0x13260], R3 ;  /* 0x01326003000095a7 */ /* 0x000ea4000802007f */
[----:B--2---:R-:W-:Y:S05]  /*11380*/  @!P1 BRA `(.L_x_13369) ;  /* 0xfffffffc00f09947 */ /* 0x004fea000383ffff */
[----:B------:R-:W-:Y:S05]  /*11390*/  BRA `(.L_x_13471) ;  /* 0xffffffc400a87947 */ /* 0x000fea000383ffff */
.L_x_13383:
[----:B0-----:R0:W1:Y:S02]  /*113a0*/  SYNCS.PHASECHK.TRANS64.TRYWAIT P0, [R5+URZ+0x13220], R0 ;  /* 0x01322000050075a7 */ /* 0x001064000800017f */
[----:B-1----:R-:W-:Y:S05]  /*113b0*/  @!P0 NANOSLEEP.SYNCS 0x989680 ;  /* 0x009896800000895d */ /* 0x002fea0003900000 */
[----:B------:R-:W1:Y:S02]  /*113c0*/  @!P0 SYNCS.PHASECHK.TRANS64 P0, [R5+URZ+0x13220], R0 ;  /* 0x01322000050085a7 */ /* 0x000e64000800007f */
[----:B-1----:R-:W-:Y:S05]  /*113d0*/  @!P0 BRA `(.L_x_13383) ;  /* 0xfffffffc00f08947 */ /* 0x002fea000383ffff */
[----:B------:R-:W-:Y:S05]  /*113e0*/  BRA `(.L_x_13472) ;  /* 0xffffffd400787947 */ /* 0x000fea000383ffff */
.L_x_13384:
        /* <DEDUP_REMOVED lines=11> */
.L_x_13474:
[----:B------:R-:W-:Y:S05]  /*114a0*/  BSYNC B0 ;  /* 0x0000000000007941 */ /* 0x000fea0003800000 */
.L_x_13473:
[----:B------:R-:W-:Y:S05]  /*114b0*/  BRA `(.L_x_13475) ;  /* 0xffffffd400607947 */ /* 0x000fea000383ffff */
.L_x_13387:
[----:B------:R-:W-:Y:S01]  /*114c0*/  BSSY B1, `(.L_x_13476) ;  /* 0x0000006000017945 */ /* 0x000fe20003800000 */
[----:B------:R-:W-:-:S07]  /*114d0*/  IMAD.MOV.U32 R15, RZ, RZ, -0x1 ;  /* 0xffffffffff0f7424 */ /* 0x000fce00078e00ff */
[----:B0----5:R-:W-:Y:S05]  /*114e0*/  WARPSYNC.COLLECTIVE R15, `(.L_x_13477) ;  /* 0x000000000f0c7348 */ /* 0x021fea0003c00000 */
[----:B------:R-:W-:Y:S02]  /*114f0*/  ELECT P6, UR62, PT ;  /* 0x00000000003e782f */ /* 0x000fe400038c0000 */
[----:B------:R-:W-:Y:S01]  /*11500*/  MOV R14, UR62 ;  /* 0x0000003e000e7c02 */ /* 0x000fe20008000f00 */
[----:B0----5:R-:W-:Y:S10]  /*11510*/  ENDCOLLECTIVE ;  /* 0x000000000000791b */ /* 0x021ff40003800000 */
.L_x_13477:
[----:B------:R-:W-:Y:S05]  /*11520*/  BSYNC B1 ;  /* 0x0000000000017941 */ /* 0x000fea0003800000 */
.L_x_13476:
[----:B------:R-:W-:Y:S05]  /*11530*/  BRA `(.L_x_13478) ;  /* 0xffffffd400587947 */ /* 0x000fea000383ffff */
.L_x_13389:
[----:B0-----:R0:W1:Y:S02]  /*11540*/  SYNCS.PHASECHK.TRANS64.TRYWAIT P1, [R4+URZ+0x13240], R3 ;  /* 0x01324003040075a7 */ /* 0x001064000802017f */
[----:B-1----:R-:W-:Y:S05]  /*11550*/  @!P1 NANOSLEEP.SYNCS 0x989680 ;  /* 0x009896800000995d */ /* 0x002fea0003900000 */
[----:B------:R-:W1:Y:S02]  /*11560*/  @!P1 SYNCS.PHASECHK.TRANS64 P1, [R4+URZ+0x13240], R3 ;  /* 0x01324003040095a7 */ /* 0x000e64000802007f */
[----:B-1----:R-:W-:Y:S05]  /*11570*/  @!P1 BRA `(.L_x_13389) ;  /* 0xfffffffc00f09947 */ /* 0x002fea000383ffff */
[----:B------:R-:W-:Y:S05]  /*11580*/  BRA `(.L_x_13479) ;  /* 0xffffffd400807947 */ /* 0x000fea000383ffff */
.L_x_13391:
[----:B-1----:R1:W2:Y:S02]  /*11590*/  SYNCS.PHASECHK.TRANS64.TRYWAIT P1, [R5+URZ+0x13240], R0 ;  /* 0x01324000050075a7 */ /* 0x0022a4000802017f */
[----:B--2---:R-:W-:Y:S05]  /*115a0*/  @!P1 NANOSLEEP.SYNCS 0x989680 ;  /* 0x009896800000995d */ /* 0x004fea0003900000 */
[----:B------:R-:W2:Y:S02]  /*115b0*/  @!P1 SYNCS.PHASECHK.TRANS64 P1, [R5+URZ+0x13240], R0 ;  /* 0x01324000050095a7 */ /* 0x000ea4000802007f */
[----:B--2---:R-:W-:Y:S05]  /*115c0*/  @!P1 BRA `(.L_x_13391) ;  /* 0xfffffffc00f09947 */ /* 0x004fea000383ffff */
[----:B------:R-:W-:Y:S05]  /*115d0*/  BRA `(.L_x_13480) ;  /* 0xffffffd400907947 */ /* 0x000fea000383ffff */
.L_x_13393:
[----:B--2---:R2:W3:Y:S02]  /*115e0*/  SYNCS.PHASECHK.TRANS64.TRYWAIT P1, [R4+URZ+0x13260], R3 ;  /* 0x01326003040075a7 */ /* 0x0044e4000802017f */
[----:B---3--:R-:W-:Y:S05]  /*115f0*/  @!P1 NANOSLEEP.SYNCS 0x989680 ;  /* 0x009896800000995d */ /* 0x008fea0003900000 */
[----:B------:R-:W3:Y:S02]  /*11600*/  @!P1 SYNCS.PHASECHK.TRANS64 P1, [R4+URZ+0x13260], R3 ;  /* 0x01326003040095a7 */ /* 0x000ee4000802007f */
[----:B---3--:R-:W-:Y:S05]  /*11610*/  @!P1 BRA `(.L_x_13393) ;  /* 0xfffffffc00f09947 */ /* 0x008fea000383ffff */
[----:B------:R-:W-:Y:S05]  /*11620*/  BRA `(.L_x_13481) ;  /* 0xffffffd4008c7947 */ /* 0x000fea000383ffff */
.L_x_13395:
[----:B---3--:R3:W4:Y:S02]  /*11630*/  SYNCS.PHASECHK.TRANS64.TRYWAIT P1, [R5+URZ+0x13260], R0 ;  /* 0x01326000050075a7 */ /* 0x008724000802017f */
[----:B----4-:R-:W-:Y:S05]  /*11640*/  @!P1 NANOSLEEP.SYNCS 0x989680 ;  /* 0x009896800000995d */ /* 0x010fea0003900000 */
[----:B------:R-:W4:Y:S02]  /*11650*/  @!P1 SYNCS.PHASECHK.TRANS64 P1, [R5+URZ+0x13260], R0 ;  /* 0x01326000050095a7 */ /* 0x000f24000802007f */
[----:B----4-:R-:W-:Y:S05]  /*11660*/  @!P1 BRA `(.L_x_13395) ;  /* 0xfffffffc00f09947 */ /* 0x010fea000383ffff */
[----:B------:R-:W-:Y:S05]  /*11670*/  BRA `(.L_x_13482) ;  /* 0xffffffd400887947 */ /* 0x000fea000383ffff */
.L_x_13397:
[----:B----4-:R4:W0:Y:S02]  /*11680*/  SYNCS.PHASECHK.TRANS64.TRYWAIT P1, [R4+URZ+0x13280], R3 ;  /* 0x01328003040075a7 */ /* 0x010824000802017f */
[----:B0-----:R-:W-:Y:S05]  /*11690*/  @!P1 NANOSLEEP.SYNCS 0x989680 ;  /* 0x009896800000995d */ /* 0x001fea0003900000 */
[----:B------:R-:W0:Y:S02]  /*116a0*/  @!P1 SYNCS.PHASECHK.TRANS64 P1, [R4+URZ+0x13280], R3 ;  /* 0x01328003040095a7 */ /* 0x000e24000802007f */
[----:B0-----:R-:W-:Y:S05]  /*116b0*/  @!P1 BRA `(.L_x_13397) ;  /* 0xfffffffc00f09947 */ /* 0x001fea000383ffff */
[----:B------:R-:W-:Y:S05]  /*116c0*/  BRA `(.L_x_13483) ;  /* 0xffffffd400847947 */ /* 0x000fea000383ffff */
.L_x_13484:
        /* <DEDUP_REMOVED lines=11> */
.L_x_15862:


//--------------------- .text._ZN7cutlass13device_kernelIN5flash11enable_sm90INS1_16FlashAttnFwdSm90INS1_25CollectiveMainloopFwdSm90ILi2EN4cute5tupleIJNS5_1CILi1EEES8_S8_EEENS6_IJNS7_ILi192EEENS7_ILi160EEENS7_ILi64EEEEEELi64ENS_12float_e4m3_tEfNS_4arch4Sm90ELb0ELb0ELb0ELb1ELb1ELb1ELb0ELb1ELb1ELb1ELb0ELb0EEENS1_21CollectiveEpilogueFwdINS6_IJSA_SC_SB_EEES9_NS_10bfloat16_tESG_Li384ELb1ELb1ELb0ELb1EEENS1_36VarlenDynamicPersistentTileSchedulerILi192ELi160ELi384ELi128ELb0ELb1ELb1ELb0ELb1ELb1EEEEEEEEEvNT_6ParamsE --------------------------
	.section	.text._ZN7cutlass13device_kernelIN5flash11enable_sm90INS1_16FlashAttnFwdSm90INS1_25CollectiveMainloopFwdSm90ILi2EN4cute5tupleIJNS5_1CILi1EEES8_S8_EEENS6_IJNS7_ILi192EEENS7_ILi160EEENS7_ILi64EEEEEELi64ENS_12float_e4m3_tEfNS_4arch4Sm90ELb0ELb0ELb0ELb1ELb1ELb1ELb0ELb1ELb1ELb1ELb0ELb0EEENS1_21CollectiveEpilogueFwdINS6_IJSA_SC_SB_EEES9_NS_10bfloat16_tESG_Li384ELb1ELb1ELb0ELb1EEENS1_36VarlenDynamicPersistentTileSchedulerILi192ELi160ELi384ELi128ELb0ELb1ELb1ELb0ELb1ELb1EEEEEEEEEvNT_6ParamsE,"ax",@progbits
	.align	128
.text._ZN7cutlass13device_kernelIN5flash11enable_sm90INS1_16FlashAttnFwdSm90INS1_25CollectiveMainloopFwdSm90ILi2EN4cute5tupleIJNS5_1CILi1EEES8_S8_EEENS6_IJNS7_ILi192EEENS7_ILi160EEENS7_ILi64EEEEEELi64ENS_12float_e4m3_tEfNS_4arch4Sm90ELb0ELb0ELb0ELb1ELb1ELb1ELb0ELb1ELb1ELb1ELb0ELb0EEENS1_21CollectiveEpilogueFwdINS6_IJSA_SC_SB_EEES9_NS_10bfloat16_tESG_Li384ELb1ELb1ELb0ELb1EEENS1_36VarlenDynamicPersistentTileSchedulerILi192ELi160ELi384ELi128ELb0ELb1ELb1ELb0ELb1ELb1EEEEEEEEEvNT_6ParamsE:
        .type           _ZN7cutlass13device_kernelIN5flash11enable_sm90INS1_16FlashAttnFwdSm90INS1_25CollectiveMainloopFwdSm90ILi2EN4cute5tupleIJNS5_1CILi1EEES8_S8_EEENS6_IJNS7_ILi192EEENS7_ILi160EEENS7_ILi64EEEEEELi64ENS_12float_e4m3_tEfNS_4arch4Sm90ELb0ELb0ELb0ELb1ELb1ELb1ELb0ELb1ELb1ELb1ELb0ELb0EEENS1_21CollectiveEpilogueFwdINS6_IJSA_SC_SB_EEES9_NS_10bfloat16_tESG_Li384ELb1ELb1ELb0ELb1EEENS1_36VarlenDynamicPersistentTileSchedulerILi192ELi160ELi384ELi128ELb0ELb1ELb1ELb0ELb1ELb1EEEEEEEEEvNT_6ParamsE,@function
        .size           _ZN7cutlass13device_kernelIN5flash11enable_sm90INS1_16FlashAttnFwdSm90INS1_25CollectiveMainloopFwdSm90ILi2EN4cute5tupleIJNS5_1CILi1EEES8_S8_EEENS6_IJNS7_ILi192EEENS7_ILi160EEENS7_ILi64EEEEEELi64ENS_12float_e4m3_tEfNS_4arch4Sm90ELb0ELb0ELb0ELb1ELb1ELb1ELb0ELb1ELb1ELb1ELb0ELb0EEENS1_21CollectiveEpilogueFwdINS6_IJSA_SC_SB_EEES9_NS_10bfloat16_tESG_Li384ELb1ELb1ELb0ELb1EEENS1_36VarlenDynamicPersistentTileSchedulerILi192ELi160ELi384ELi128ELb0ELb1ELb1ELb0ELb1ELb1EEEEEEEEEvNT_6ParamsE,(.L_x_15863 - _ZN7cutlass13device_kernelIN5flash11enable_sm90INS1_16FlashAttnFwdSm90INS1_25CollectiveMainloopFwdSm90ILi2EN4cute5tupleIJNS5_1CILi1EEES8_S8_EEENS6_IJNS7_ILi192EEENS7_ILi160EEENS7_ILi64EEEEEELi64ENS_12float_e4m3_tEfNS_4arch4Sm90ELb0ELb0ELb0ELb1ELb1ELb1ELb0ELb1ELb1ELb1ELb0ELb0EEENS1_21CollectiveEpilogueFwdINS6_IJSA_SC_SB_EEES9_NS_10bfloat16_tESG_Li384ELb1ELb1ELb0ELb1EEENS1_36VarlenDynamicPersistentTileSchedulerILi192ELi160ELi384ELi128ELb0ELb1ELb1ELb0ELb1ELb1EEEEEEEEEvNT_6ParamsE)
        .other          _ZN7cutlass13device_kernelIN5flash11enable_sm90INS1_16FlashAttnFwdSm90INS1_25CollectiveMainloopFwdSm90ILi2EN4cute5tupleIJNS5_1CILi1EEES8_S8_EEENS6_IJNS7_ILi192EEENS7_ILi160EEENS7_ILi64EEEEEELi64ENS_12float_e4m3_tEfNS_4arch4Sm90ELb0ELb0ELb0ELb1ELb1ELb1ELb0ELb1ELb1ELb1ELb0ELb0EEENS1_21CollectiveEpilogueFwdINS6_IJSA_SC_SB_EEES9_NS_10bfloat16_tESG_Li384ELb1ELb1ELb0ELb1EEENS1_36VarlenDynamicPersistentTileSchedulerILi192ELi160ELi384ELi128ELb0ELb1ELb1ELb0ELb1ELb1EEEEEEEEEvNT_6ParamsE,@"STO_CUDA_ENTRY STV_DEFAULT"
_ZN7cutlass13device_kernelIN5flash11enable_sm90INS1_16FlashAttnFwdSm90INS1_25CollectiveMainloopFwdSm90ILi2EN4cute5tupleIJNS5_1CILi1EEES8_S8_EEENS6_IJNS7_ILi192EEENS7_ILi160EEENS7_ILi64EEEEEELi64ENS_12float_e4m3_tEfNS_4arch4Sm90ELb0ELb0ELb0ELb1ELb1ELb1ELb0ELb1ELb1ELb1ELb0ELb0EEENS1_21CollectiveEpilogueFwdINS6_IJSA_SC_SB_EEES9_NS_10bfloat16_tESG_Li384ELb1ELb1ELb0ELb1EEENS1_36VarlenDynamicPersistentTileSchedulerILi192ELi160ELi384ELi128ELb0ELb1ELb1ELb0ELb1ELb1EEEEEEEEEvNT_6ParamsE:
        /* <DEDUP_REMOVED lines=17> */
.L_x_13486:
[----:B------:R-:W-:Y:S05]  /*0110*/  BSYNC B0 ;  /* 0x0000000000007941 */ /* 0x000fea0003800000 */
.L_x_13485:
        /* <DEDUP_REMOVED lines=40> */
.L_x_13487:
        /* <DEDUP_REMOVED lines=22> */
.L_x_13488:
        /* <DEDUP_REMOVED lines=18> */
.L_x_13489:
        /* <DEDUP_REMOVED lines=22> */
.L_x_13490:
        /* <DEDUP_REMOVED lines=23> */
.L_x_13491:
        /* <DEDUP_REMOVED lines=9> */
.L_x_13494:
        /* <DEDUP_REMOVED lines=16> */
[----:B------:R-:W3:Y:S01]  /*0a80*/  LDL.LU R19, [R1+0x3c] ;  /* 0x00003c0001137983 */ /* 0x000ee20000300800 */
[----:B------:R-:W0:Y:S02]  /*0a90*/  S2R R0, SR_TID.X ;  /* 0x0000000000007919 */ /* 0x000e240000002100 */
[----:B0-----:R-:W-:-:S05]  /*0aa0*/  VIADD R21, R0, 0xffffff80 ;  /* 0xffffff8000157836 */ /* 0x001fca0000000000 */
[----:B------:R-:W-:-:S04]  /*0ab0*/  SHF.R.S32.HI R0, RZ, 0x1f, R21 ;  /* 0x0000001fff007819 */ /* 0x000fc80000011415 */
[CC--:B--2---:R-:W-:Y:S02]  /*0ac0*/  LEA.HI R2, R0.reuse, R21.reuse, RZ, 0x5 ;  /* 0x0000001500027211 */ /* 0x0c4fe400078f28ff */
[----:B------:R-:W-:-:S03]  /*0ad0*/  LEA.HI R7, R0, R21, RZ, 0x4 ;  /* 0x0000001500077211 */ /* 0x000fc600078f20ff */
[----:B------:R-:W-:Y:S01]  /*0ae0*/  IMAD.SHL.U32 R4, R2, 0x20, RZ ;  /* 0x0000002002047824 */ /* 0x000fe200078e00ff */
[-C--:B------:R-:W-:Y:S02]  /*0af0*/  LEA.HI R2, R0, R21.reuse, RZ, 0x7 ;  /* 0x0000001500027211 */ /* 0x080fe400078f38ff */
[----:B------:R-:W-:Y:S02]  /*0b00*/  LOP3.LUT R3, R7, 0x3fffff0, RZ, 0xc0, !PT ;  /* 0x03fffff007037812 */ /* 0x000fe400078ec0ff */
[----:B------:R-:W-:Y:S02]  /*0b10*/  LOP3.LUT R6, R2, 0xffffff80, RZ, 0xc0, !PT ;  /* 0xffffff8002067812 */ /* 0x000fe400078ec0ff */
[----:B------:R-:W-:Y:S01]  /*0b20*/  LOP3.LUT R5, R4, 0xfffffc00, RZ, 0xc0, !PT ;  /* 0xfffffc0004057812 */ /* 0x000fe200078ec0ff */
[C---:B------:R-:W-:Y:S02]  /*0b30*/  IMAD.IADD R4, R21.reuse, 0x1, -R3 ;  /* 0x0000000115047824 */ /* 0x040fe400078e0a03 */
[C---:B------:R-:W-:Y:S01]  /*0b40*/  IMAD.IADD R24, R21.reuse, 0x1, -R6 ;  /* 0x0000000115187824 */ /* 0x040fe200078e0a06 */
[-C--:B------:R-:W-:Y:S01]  /*0b50*/  LEA.HI R3, R21, R21.reuse, RZ, 0x1 ;  /* 0x0000001515037211 */ /* 0x080fe200078f08ff */
[----:B------:R-:W-:Y:S01]  /*0b60*/  IMAD R10, R4, 0x40, R5 ;  /* 0x00000040040a7824 */ /* 0x000fe200078e0205 */
[----:B------:R-:W-:-:S02]  /*0b70*/  LEA.HI R4, R0, R21, RZ, 0x2 ;  /* 0x0000001500047211 */ /* 0x000fc400078f10ff */
[----:B------:R-:W-:Y:S02]  /*0b80*/  SHF.R.S32.HI R9, RZ, 0x1f, R24 ;  /* 0x0000001fff097819 */ /* 0x000fe40000011418 */
[----:B------:R-:W-:Y:S02]  /*0b90*/  SHF.R.S32.HI R20, RZ, 0x1, R3 ;  /* 0x00000001ff147819 */ /* 0x000fe40000011403 */
[----:B------:R-:W-:Y:S02]  /*0ba0*/  LEA.HI R11, R9, R24, RZ, 0x2 ;  /* 0x00000018090b7211 */ /* 0x000fe400078f10ff */
[----:B------:R-:W-:Y:S02]  /*0bb0*/  SHF.R.S32.HI R22, RZ, 0x7, R2 ;  /* 0x00000007ff167819 */ /* 0x000fe40000011402 */
[----:B------:R-:W-:Y:S02]  /*0bc0*/  SHF.R.S32.HI R8, RZ, 0x4, R7 ;  /* 0x00000004ff087819 */ /* 0x000fe40000011407 */
[----:B------:R-:W-:-:S02]  /*0bd0*/  SHF.R.S32.HI R2, RZ, 0x2, R4 ;  /* 0x00000002ff027819 */ /* 0x000fc40000011404 */
[----:B------:R-:W-:Y:S02]  /*0be0*/  SHF.R.S32.HI R5, RZ, 0x1f, R4 ;  /* 0x0000001fff057819 */ /* 0x000fe40000011404 */
[----:B------:R-:W-:Y:S02]  /*0bf0*/  LEA.HI R6, R3, R20, RZ, 0x1 ;  /* 0x0000001403067211 */ /* 0x000fe400078f08ff */
[--C-:B------:R-:W-:Y:S02]  /*0c00*/  SHF.R.S32.HI R12, RZ, 0x2, R11.reuse ;  /* 0x00000002ff0c7819 */ /* 0x100fe4000001140b */
[----:B------:R-:W-:Y:S02]  /*0c10*/  SHF.R.S32.HI R17, RZ, 0x1f, R11 ;  /* 0x0000001fff117819 */ /* 0x000fe4000001140b */
[----:B------:R-:W-:Y:S02]  /*0c20*/  LOP3.LUT R16, R4, 0xfffffffc, RZ, 0xc0, !PT ;  /* 0xfffffffc04107812 */ /* 0x000fe400078ec0ff */
[----:B------:R-:W-:-:S02]  /*0c30*/  LEA.HI R7, R7, R8, RZ, 0x1 ;  /* 0x0000000807077211 */ /* 0x000fc400078f08ff */
[----:B------:R-:W-:Y:S02]  /*0c40*/  LEA.HI R5, R5, R2, RZ, 0x2 ;  /* 0x0000000205057211 */ /* 0x000fe400078f10ff */
[----:B------:R-:W-:Y:S02]  /*0c50*/  LOP3.LUT R6, R6, 0x3fffffe, RZ, 0xc0, !PT ;  /* 0x03fffffe06067812 */ /* 0x000fe400078ec0ff */
[----:B------:R-:W-:Y:S01]  /*0c60*/  LEA.HI R17, R17, R12, RZ, 0x3 ;  /* 0x0000000c11117211 */ /* 0x000fe200078f18ff */
[----:B------:R-:W-:Y:S01]  /*0c70*/  IMAD.HI R4, R22, 0x55555556, RZ ;  /* 0x5555555616047827 */ /* 0x000fe200078e02ff */
[----:B------:R-:W-:Y:S02]  /*0c80*/  LOP3.LUT R7, R7, 0x1ffffffe, RZ, 0xc0, !PT ;  /* 0x1ffffffe07077812 */ /* 0x000fe400078ec0ff */
[----:B------:R-:W-:Y:S01]  /*0c90*/  LOP3.LUT R5, R5, 0xfffffffc, RZ, 0xc0, !PT ;  /* 0xfffffffc05057812 */ /* 0x000fe200078ec0ff */
[----:B------:R-:W-:Y:S01]  /*0ca0*/  IMAD.IADD R16, R21, 0x1, -R16 ;  /* 0x0000000115107824 */ /* 0x000fe200078e0a10 */
[----:B------:R-:W-:-:S02]  /*0cb0*/  IADD3 R6, R20, -R6, RZ ;  /* 0x8000000614067210 */ /* 0x000fc40007ffe0ff */
[----:B------:R-:W-:Y:S02]  /*0cc0*/  LOP3.LUT R17, R17, 0xfffffff8, RZ, 0xc0, !PT ;  /* 0xfffffff811117812 */ /* 0x000fe400078ec0ff */
[----:B------:R-:W-:Y:S02]  /*0cd0*/  LEA.HI R9, R9, R24, RZ, 0x5 ;  /* 0x0000001809097211 */ /* 0x000fe400078f28ff */
[----:B------:R-:W-:Y:S01]  /*0ce0*/  LOP3.LUT R11, R11, 0x7ffffffc, RZ, 0xc0, !PT ;  /* 0x7ffffffc0b0b7812 */ /* 0x000fe200078ec0ff */
[----:B------:R-:W-:Y:S01]  /*0cf0*/  IMAD.IADD R7, R8, 0x1, -R7 ;  /* 0x0000000108077824 */ /* 0x000fe200078e0a07 */
[----:B------:R-:W-:Y:S01]  /*0d00*/  LEA.HI R4, R4, R4, RZ, 0x1 ;  /* 0x0000000404047211 */ /* 0x000fe200078f08ff */
[----:B------:R-:W-:Y:S01]  /*0d10*/  IMAD.IADD R20, R2, 0x1, -R5 ;  /* 0x0000000102147824 */ /* 0x000fe200078e0a05 */
[----:B------:R-:W-:Y:S01]  /*0d20*/  LEA.HI R2, R16, R16, RZ, 0x1 ;  /* 0x0000001010027211 */ /* 0x000fe200078f08ff */
[----:B------:R-:W-:Y:S01]  /*0d30*/  IMAD R6, R8, 0x8, R6 ;  /* 0x0000000808067824 */ /* 0x000fe200078e0206 */
[----:B------:R-:W-:Y:S01]  /*0d40*/  SHF.R.S32.HI R9, RZ, 0x5, R9 ;  /* 0x00000005ff097819 */ /* 0x000fe20000011409 */
[----:B------:R-:W-:-:S02]  /*0d50*/  IMAD.IADD R12, R12, 0x1, -R17 ;  /* 0x000000010c0c7824 */ /* 0x000fc400078e0a11 */
[----:B------:R-:W-:Y:S02]  /*0d60*/  IMAD.MOV.U32 R8, RZ, RZ, -0x2 ;  /* 0xfffffffeff087424 */ /* 0x000fe400078e00ff */
[----:B------:R-:W-:Y:S01]  /*0d70*/  IMAD.IADD R11, R24, 0x1, -R11 ;  /* 0x00000001180b7824 */ /* 0x000fe200078e0a0b */
[----:B------:R-:W-:Y:S01]  /*0d80*/  LOP3.LUT R5, R2, 0x1ffffffe, RZ, 0xc0, !PT ;  /* 0x1ffffffe02057812 */ /* 0x000fe200078ec0ff */
[----:B------:R-:W-:Y:S01]  /*0d90*/  IMAD R4, R4, -0x3, R22 ;  /* 0xfffffffd04047824 */ /* 0x000fe200078e0216 */
[----:B------:R-:W-:Y:S01]  /*0da0*/  LEA R7, R7, R10, 0x3 ;  /* 0x0000000a07077211 */ /* 0x000fe200078e18ff */
[----:B------:R-:W-:Y:S02]  /*0db0*/  IMAD R9, R9, 0x10, R12 ;  /* 0x0000001009097824 */ /* 0x000fe400078e020c */
[----:B------:R-:W-:Y:S01]  /*0dc0*/  IMAD R2, R11, R8, 0xa0 ;  /* 0x000000a00b027424 */ /* 0x000fe200078e0208 */
[----:B------:R-:W-:Y:S01]  /*0dd0*/  STL [R1+0x68], R20 ;  /* 0x0000681401007387 */ /* 0x000fe20000100800 */
[----:B------:R-:W-:-:S03]  /*0de0*/  IMAD R4, R4, 0x40, R9 ;  /* 0x0000004004047824 */ /* 0x000fc600078e0209 */
[----:B------:R0:W-:Y:S01]  /*0df0*/  STL [R1+0x88], R7 ;  /* 0x0000880701007387 */ /* 0x0001e20000100800 */
[----:B------:R-:W-:-:S03]  /*0e00*/  LEA.HI R0, R0, R21, RZ, 0x3 ;  /* 0x0000001500007211 */ /* 0x000fc600078f18ff */
[----:B------:R3:W-:Y:S04]  /*0e10*/  STL [R1+0x84], R2 ;  /* 0x0000840201007387 */ /* 0x0007e80000100800 */
[----:B------:R-:W-:Y:S01]  /*0e20*/  STL [R1+0x4], R13 ;  /* 0x0000040d01007387 */ /* 0x000fe20000100800 */
[----:B------:R-:W-:-:S03]  /*0e30*/  LOP3.LUT R3, R3, 0xfffffffe, RZ, 0xc0, !PT ;  /* 0xfffffffe03037812 */ /* 0x000fc600078ec0ff */
[----:B------:R-:W-:Y:S04]  /*0e40*/  STL [R1+0x8], R14 ;  /* 0x0000080e01007387 */ /* 0x000fe80000100800 */
[----:B------:R-:W-:Y:S04]  /*0e50*/  STL [R1+0xc], R15 ;  /* 0x00000c0f01007387 */ /* 0x000fe80000100800 */
[----:B------:R-:W-:Y:S04]  /*0e60*/  STL [R1+0x7c], R4 ;  /* 0x00007c0401007387 */ /* 0x000fe80000100800 */
[----:B------:R-:W-:Y:S01]  /*0e70*/  STL [R1+0x54], RZ ;  /* 0x000054ff01007387 */ /* 0x000fe20000100800 */
[----:B------:R-:W-:Y:S01]  /*0e80*/  IMAD.IADD R3, R21, 0x1, -R3 ;  /* 0x0000000115037824 */ /* 0x000fe200078e0a03 */
[----:B0-----:R-:W-:Y:S01]  /*0e90*/  SHF.R.S32.HI R7, RZ, 0x3, R0 ;  /* 0x00000003ff077819 */ /* 0x001fe20000011400 */
[----:B------:R-:W-:-:S03]  /*0ea0*/  IMAD.IADD R5, R16, 0x1, -R5 ;  /* 0x0000000110057824 */ /* 0x000fc600078e0a05 */
[C---:B------:R-:W-:Y:S01]  /*0eb0*/  SHF.L.U32 R22, R3.reuse, 0x3, RZ ;  /* 0x0000000303167819 */ /* 0x040fe200000006ff */
[----:B------:R-:W-:-:S04]  /*0ec0*/  IMAD.SHL.U32 R16, R3, 0x10, RZ ;  /* 0x0000001003107824 */ /* 0x000fc800078e00ff */
[----:B------:R-:W-:Y:S02]  /*0ed0*/  VIADD R7, R22, 0x10 ;  /* 0x0000001016077836 */ /* 0x000fe40000000000 */
[----:B------:R-:W-:Y:S02]  /*0ee0*/  VIADD R156, R16, 0x20 ;  /* 0x00000020109c7836 */ /* 0x000fe40000000000 */
[----:B------:R-:W-:Y:S01]  /*0ef0*/  IMAD.SHL.U32 R6, R6, 0x40, RZ ;  /* 0x0000004006067824 */ /* 0x000fe200078e00ff */
[----:B------:R-:W-:Y:S01]  /*0f00*/  SHF.R.S32.HI R17, RZ, 0x1f, R16 ;  /* 0x0000001fff117819 */ /* 0x000fe20000011410 */
[----:B------:R-:W-:Y:S01]  /*0f10*/  IMAD.MOV.U32 R157, RZ, RZ, RZ ;  /* 0x000000ffff9d7224 */ /* 0x000fe200078e00ff */
[----:B---3--:R-:W-:-:S05]  /*0f20*/  LOP3.LUT R2, R19, 0x1, RZ, 0xfc, !PT ;  /* 0x0000000113027812 */ /* 0x008fca00078efcff */
[----:B------:R0:W-:Y:S02]  /*0f30*/  STL [R1+0x18], R2 ;  /* 0x0000180201007387 */ /* 0x0001e40000100800 */
[----:B0-----:R-:W-:Y:S01]  /*0f40*/  LOP3.LUT R2, R0, 0xfffffff8, RZ, 0xc0, !PT ;  /* 0xfffffff800027812 */ /* 0x001fe200078ec0ff */
[----:B------:R-:W-:-:S04]  /*0f50*/  IMAD.SHL.U32 R0, R20, 0x80, RZ ;  /* 0x0000008014007824 */ /* 0x000fc800078e00ff */
[----:B------:R-:W-:Y:S01]  /*0f60*/  IMAD.IADD R2, R21, 0x1, -R2 ;  /* 0x0000000115027824 */ /* 0x000fe200078e0a02 */
[----:B------:R-:W-:Y:S03]  /*0f70*/  STL [R1+0x1c], RZ ;  /* 0x00001cff01007387 */ /* 0x000fe60000100800 */
[----:B------:R-:W-:Y:S01]  /*0f80*/  IMAD.SHL.U32 R8, R2, 0x8, RZ ;  /* 0x0000000802087824 */ /* 0x000fe200078e00ff */
[----:B------:R-:W-:Y:S01]  /*0f90*/  LOP3.LUT R2, R0, 0x180, RZ, 0xc0, !PT ;  /* 0x0000018000027812 */ /* 0x000fe200078ec0ff */
[----:B------:R-:W-:Y:S03]  /*0fa0*/  STL [R1+0x14], RZ ;  /* 0x000014ff01007387 */ /* 0x000fe60000100800 */
[----:B------:R-:W-:Y:S01]  /*0fb0*/  SHF.R.U32.HI R3, RZ, 0x3, R2 ;  /* 0x00000003ff037819 */ /* 0x000fe20000011602 */
[----:B------:R0:W-:Y:S01]  /*0fc0*/  STL [R1+0x60], R8 ;  /* 0x0000600801007387 */ /* 0x0001e20000100800 */
[----:B------:R-:W-:-:S03]  /*0fd0*/  LOP3.LUT R0, R2, 0x10, R16, 0xf8, !PT ;  /* 0x0000001002007812 */ /* 0x000fc600078ef810 */
[----:B------:R1:W-:Y:S01]  /*0fe0*/  STL [R1+0x34], R2 ;  /* 0x0000340201007387 */ /* 0x0003e20000100800 */
[----:B------:R-:W-:-:S03]  /*0ff0*/  LOP3.LUT R0, R0, R3, RZ, 0x3c, !PT ;  /* 0x0000000300007212 */ /* 0x000fc600078e3cff */
[----:B------:R-:W-:Y:S01]  /*1000*/  STL [R1+0x24], R7 ;  /* 0x0000240701007387 */ /* 0x000fe20000100800 */
[----:B0-----:R-:W-:Y:S02]  /*1010*/  SHF.R.S32.HI R8, RZ, 0x1f, R8 ;  /* 0x0000001fff087819 */ /* 0x001fe40000011408 */
[----:B-1----:R-:W-:Y:S01]  /*1020*/  LOP3.LUT R2, R2, 0x30, R16, 0xf8, !PT ;  /* 0x0000003002027812 */ /* 0x002fe200078ef810 */
[----:B------:R0:W-:Y:S04]  /*1030*/  STL [R1+0x38], R3 ;  /* 0x0000380301007387 */ /* 0x0001e80000100800 */
[----:B------:R1:W-:Y:S01]  /*1040*/  STL [R1+0x8c], R8 ;  /* 0x00008c0801007387 */ /* 0x0003e20000100800 */
[----:B0-----:R-:W-:Y:S02]  /*1050*/  LOP3.LUT R3, R2, R3, RZ, 0x3c, !PT ;  /* 0x0000000302037212 */ /* 0x001fe400078e3cff */
[----:B------:R-:W-:Y:S01]  /*1060*/  SHF.R.S32.HI R2, RZ, 0x1f, R156 ;  /* 0x0000001fff027819 */ /* 0x000fe2000001149c */
[----:B------:R-:W-:Y:S01]  /*1070*/  STL [R1+0x3c], R6 ;  /* 0x00003c0601007387 */ /* 0x000fe20000100800 */
[----:B-1----:R-:W-:Y:S01]  /*1080*/  SHF.R.S32.HI R8, RZ, 0x1f, R7 ;  /* 0x0000001fff087819 */ /* 0x002fe20000011407 */
[----:B------:R-:W-:-:S02]  /*1090*/  IMAD.IADD R7, R6, 0x1, R0 ;  /* 0x0000000106077824 */ /* 0x000fc400078e0200 */
[----:B------:R0:W-:Y:S01]  /*10a0*/  STL [R1+0x20], R2 ;  /* 0x0000200201007387 */ /* 0x0001e20000100800 */
[----:B------:R-:W-:-:S03]  /*10b0*/  IMAD R0, R5, 0x8, R4 ;  /* 0x0000000805007824 */ /* 0x000fc600078e0204 */
[----:B------:R1:W-:Y:S01]  /*10c0*/  STL [R1+0x70], R8 ;  /* 0x0000700801007387 */ /* 0x0003e20000100800 */
[----:B0-----:R-:W-:-:S03]  /*10d0*/  IADD3 R2, R18, R6, R3 ;  /* 0x0000000612027210 */ /* 0x001fc60007ffe003 */
[----:B------:R1:W-:Y:S04]  /*10e0*/  STL [R1+0x28], R7 ;  /* 0x0000280701007387 */ /* 0x0003e80000100800 */
[----:B------:R1:W-:Y:S04]  /*10f0*/  STL [R1+0x80], R0 ;  /* 0x0000800001007387 */ /* 0x0003e80000100800 */
[----:B------:R1:W-:Y:S01]  /*1100*/  STL [R1+0x74], R2 ;  /* 0x0000740201007387 */ /* 0x0003e20000100800 */
[----:B------:R-:W-:-:S07]  /*1110*/  IMAD.MOV.U32 R19, RZ, RZ, RZ ;  /* 0x000000ffff137224 */ /* 0x000fce00078e00ff */
.L_x_13597:
[----:B-12---:R-:W2:Y:S01]  /*1120*/  LDL.LU R0, [R1+0xc] ;  /* 0x00000c0001007983 */ /* 0x006ea20000300800 */
[----:B0-----:R-:W2:Y:S01]  /*1130*/  LDC.64 R2, c[0x0][0xc88] ;  /* 0x00032200ff027b82 */ /* 0x001ea20000000a00 */
[----:B------:R-:W-:Y:S01]  /*1140*/  ULDC.64 UR4, c[0x0][0xa28] ;  /* 0x00028a0000047ab9 */ /* 0x000fe20000000a00 */
[----:B------:R-:W-:Y:S01]  /*1150*/  ULDC.64 UR8, c[0x0][0xa18] ;  /* 0x0002860000087ab9 */ /* 0x000fe20000000a00 */
[----:B------:R-:W-:Y:S01]  /*1160*/  ISETP.NE.U32.AND P2, PT, RZ, UR4, PT ;  /* 0x00000004ff007c0c */ /* 0x000fe2000bf45070 */
[----:B------:R-:W-:Y:S01]  /*1170*/  ULDC.64 UR6, c[0x0][0xa08] ;  /* 0x0002820000067ab9 */ /* 0x000fe20000000a00 */
[----:B------:R-:W-:Y:S01]  /*1180*/  IMAD.MOV.U32 R9, RZ, RZ, RZ ;  /* 0x000000ffff097224 */ /* 0x000fe200078e00ff */
[----:B------:R-:W3:Y:S01]  /*1190*/  LDL R33, [R1+0x8] ;  /* 0x0000080001217983 */ /* 0x000ee20000100800 */
[----:B------:R-:W-:Y:S01]  /*11a0*/  ISETP.NE.AND.EX P2, PT, RZ, UR5, PT, P2 ;  /* 0x00000005ff007c0c */ /* 0x000fe2000bf45320 */
[----:B--2---:R-:W-:-:S05]  /*11b0*/  IMAD.WIDE R2, R0, 0x4, R2 ;  /* 0x0000000400027825 */ /* 0x004fca00078e0202 */
[----:B------:R-:W2:Y:S01]  /*11c0*/  LDG.E R0, desc[UR40][R2.64] ;  /* 0x0000002802007981 */ /* 0x000ea2000c1e1900 */
[----:B------:R-:W-:Y:S02]  /*11d0*/  ISETP.NE.U32.AND P1, PT, RZ, UR8, PT ;  /* 0x00000008ff007c0c */ /* 0x000fe4000bf25070 */
[----:B------:R-:W-:Y:S02]  /*11e0*/  ISETP.NE.U32.AND P0, PT, RZ, UR6, PT ;  /* 0x00000006ff007c0c */ /* 0x000fe4000bf05070 */
[----:B------:R-:W-:Y:S02]  /*11f0*/  ISETP.NE.AND.EX P1, PT, RZ, UR9, PT, P1 ;  /* 0x00000009ff007c0c */ /* 0x000fe4000bf25310 */
[----:B------:R-:W-:Y:S02]  /*1200*/  ISETP.NE.AND.EX P0, PT, RZ, UR7, PT, P0 ;  /* 0x00000007ff007c0c */ /* 0x000fe4000bf05300 */
[----:B------:R-:W-:Y:S02]  /*1210*/  MOV R25, RZ ;  /* 0x000000ff00197202 */ /* 0x000fe40000000f00 */
[----:B--2--5:R-:W-:Y:S01]  /*1220*/  SHF.R.S32.HI R4, RZ, 0x1f, R0 ;  /* 0x0000001fff047819 */ /* 0x024fe20000011400 */
[C---:B------:R-:W-:Y:S01]  /*1230*/  IMAD.SHL.U32 R27, R0.reuse, 0x4, RZ ;  /* 0x00000004001b7824 */ /* 0x040fe200078e00ff */
[C---:B------:R-:W-:Y:S01]  /*1240*/  @P2 LEA R2, P3, R0.reuse, UR4, 0x2 ;  /* 0x0000000400022c11 */ /* 0x040fe2000f8610ff */
[----:B------:R-:W-:Y:S01]  /*1250*/  STL [R1+0x40], R0 ;  /* 0x0000400001007387 */ /* 0x000fe20000100800 */
[----:B------:R-:W-:-:S02]  /*1260*/  SHF.L.U64.HI R26, R0, 0x2, R4 ;  /* 0x00000002001a7819 */ /* 0x000fc40000010204 */
[----:B------:R-:W-:Y:S01]  /*1270*/  @P2 LEA.HI.X R3, R0, UR5, R4, 0x2, P3 ;  /* 0x0000000500032c11 */ /* 0x000fe200098f1404 */
[----:B------:R0:W-:Y:S01]  /*1280*/  STL [R1+0x5c], R4 ;  /* 0x00005c0401007387 */ /* 0x0001e20000100800 */
[C---:B------:R-:W-:Y:S01]  /*1290*/  IADD3 R6, P4, R27.reuse, UR6, RZ ;  /* 0x000000061b067c10 */ /* 0x040fe2000ff9e0ff */
[----:B------:R-:W-:Y:S02]  /*12a0*/  ULDC UR4, c[0x0][0x288] ;  /* 0x0000a20000047ab9 */ /* 0x000fe40000000800 */
[----:B------:R1:W5:Y:S01]  /*12b0*/  @P2 LDG.E R9, desc[UR40][R2.64] ;  /* 0x0000002802092981 */ /* 0x000362000c1e1900 */
[----:B------:R-:W-:Y:S01]  /*12c0*/  IMAD.U32 R28, RZ, RZ, UR4 ;  /* 0x00000004ff1c7e24 */ /* 0x000fe2000f8e00ff */
[----:B------:R-:W-:Y:S01]  /*12d0*/  IADD3.X R7, R26, UR7, RZ, P4, !PT ;  /* 0x000000071a077c10 */ /* 0x000fe2000a7fe4ff */
[----:B------:R-:W-:Y:S01]  /*12e0*/  ULDC.64 UR4, c[0x0][0x418] ;  /* 0x0001060000047ab9 */ /* 0x000fe20000000a00 */
[----:B------:R-:W-:Y:S01]  /*12f0*/  STL [R1+0x48], R27 ;  /* 0x0000481b01007387 */ /* 0x000fe20000100800 */
[----:B0-----:R-:W-:-:S03]  /*1300*/  @P1 IADD3 R4, P2, R27, UR8, RZ ;  /* 0x000000081b041c10 */ /* 0x001fc6000ff5e0ff */
[----:B------:R-:W-:Y:S01]  /*1310*/  STL [R1+0x4c], R26 ;  /* 0x00004c1a01007387 */ /* 0x000fe20000100800 */
[----:B------:R-:W-:-:S03]  /*1320*/  @P1 IADD3.X R5, R26, UR9, RZ, P2, !PT ;  /* 0x000000091a051c10 */ /* 0x000fc600097fe4ff */
[----:B------:R0:W5:Y:S01]  /*1330*/  @P0 LDG.E R25, desc[UR40][R6.64] ;  /* 0x0000002806190981 */ /* 0x000162000c1e1900 */
[----:B------:R-:W-:Y:S01]  /*1340*/  UISETP.NE.U32.AND UP0, UPT, UR4, URZ, UPT ;  /* 0x0000003f0400728c */ /* 0x000fe2000bf05070 */
[----:B------:R-:W-:Y:S02]  /*1350*/  ULDC.64 UR8, c[0x0][0xa20] ;  /* 0x0002880000087ab9 */ /* 0x000fe40000000a00 */
[----:B------:R-:W2:Y:S04]  /*1360*/  LDL R2, [R1+0x4] ;  /* 0x0000040001027983 */ /* 0x000ea80000100800 */
[----:B------:R0:W5:Y:S01]  /*1370*/  @P1 LDG.E R28, desc[UR40][R4.64] ;  /* 0x00000028041c1981 */ /* 0x000162000c1e1900 */
[----:B------:R-:W-:Y:S01]  /*1380*/  UISETP.NE.AND.EX UP0, UPT, UR5, URZ, UPT, UP0 ;  /* 0x0000003f0500728c */ /* 0x000fe2000bf05300 */
[----:B------:R-:W-:Y:S01]  /*1390*/  ULDC UR4, c[0x0][0x424] ;  /* 0x0001090000047ab9 */ /* 0x000fe20000000800 */
[----:B------:R-:W-:-:S02]  /*13a0*/  ISETP.NE.U32.AND P2, PT, RZ, UR8, PT ;  /* 0x00000008ff007c0c */ /* 0x000fc4000bf45070 */
[----:B------:R-:W-:Y:S01]  /*13b0*/  USEL UR4, UR4, 0x1, UP0 ;  /* 0x0000000104047887 */ /* 0x000fe20008000000 */
[----:B------:R-:W-:Y:S01]  /*13c0*/  ULDC UR5, c[0x0][0x2f0] ;  /* 0x0000bc0000057ab9 */ /* 0x000fe20000000800 */
[----:B------:R-:W-:Y:S02]  /*13d0*/  ISETP.NE.AND.EX P2, PT, RZ, UR9, PT, P2 ;  /* 0x00000009ff007c0c */ /* 0x000fe4000bf45320 */
[----:B------:R-:W-:Y:S01]  /*13e0*/  UIMAD UR4, UR4, UR5, URZ ;  /* 0x00000005040472a4 */ /* 0x000fe2000f8e023f */
[----:B---3--:R-:W-:Y:S02]  /*13f0*/  STL [R1+0x44], R33 ;  /* 0x0000442101007387 */ /* 0x008fe40000100800 */
[----:B------:R-:W-:Y:S02]  /*1400*/  ULDC UR5, c[0x0][0x348] ;  /* 0x0000d20000057ab9 */ /* 0x000fe40000000800 */
[----:B--2---:R1:W-:Y:S02]  /*1410*/  STL [R1+0x58], R2 ;  /* 0x0000580201007387 */ /* 0x0043e40000100800 */
[----:B-1----:R-:W-:Y:S01]  /*1420*/  IMAD.MOV.U32 R2, RZ, RZ, R0 ;  /* 0x000000ffff027224 */ /* 0x002fe200078e0000 */
        /* <DEDUP_REMOVED lines=10> */
.L_x_13496:
[----:B------:R-:W-:Y:S02]  /*14d0*/  IMAD.U32 R30, RZ, RZ, UR5 ;  /* 0x00000005ff1e7e24 */ /* 0x000fe4000f8e00ff */
[----:B------:R-:W-:Y:S01]  /*14e0*/  IMAD.U32 R24, RZ, RZ, UR4 ;  /* 0x00000004ff187e24 */ /* 0x000fe2000f8e00ff */
[----:B------:R-:W-:Y:S06]  /*14f0*/  @!P2 BRA `(.L_x_13497) ;  /* 0x000000000010a947 */ /* 0x000fec0003800000 */
[----:B------:R-:W-:-:S04]  /*1500*/  IADD3 R4, P0, R27, UR8, RZ ;  /* 0x000000081b047c10 */ /* 0x000fc8000ff1e0ff */
[----:B------:R-:W-:-:S05]  /*1510*/  IADD3.X R5, R26, UR9, RZ, P0, !PT ;  /* 0x000000091a057c10 */ /* 0x000fca00087fe4ff */
[----:B------:R0:W5:Y:S01]  /*1520*/  LDG.E R24, desc[UR40][R4.64] ;  /* 0x0000002804187981 */ /* 0x000162000c1e1900 */
[----:B------:R-:W-:Y:S05]  /*1530*/  BRA `(.L_x_13498) ;  /* 0x0000000000107947 */ /* 0x000fea0003800000 */
.L_x_13497:
[----:B------:R-:W-:Y:S05]  /*1540*/  @!P0 BRA `(.L_x_13498) ;  /* 0x00000000000c8947 */ /* 0x000fea0003800000 */
[----:B------:R-:W2:Y:S04]  /*1550*/  LDG.E R3, desc[UR40][R6.64] ;  /* 0x0000002806037981 */ /* 0x000ea8000c1e1900 */
[----:B------:R-:W2:Y:S02]  /*1560*/  LDG.E R24, desc[UR40][R6.64+0x4] ;  /* 0x0000042806187981 */ /* 0x000ea4000c1e1900 */
[----:B--2---:R-:W-:-:S07]  /*1570*/  IMAD.IADD R24, R24, 0x1, -R3 ;  /* 0x0000000118187824 */ /* 0x004fce00078e0a03 */
.L_x_13498:
[----:B------:R-:W-:Y:S02]  /*1580*/  ULDC.64 UR4, c[0x0][0xa10] ;  /* 0x0002840000047ab9 */ /* 0x000fe40000000a00 */
        /* <DEDUP_REMOVED lines=13> */
[----:B------:R-:W-:Y:S01]  /*1660*/  IMAD.IADD R9, R24, 0x1, -R9 ;  /* 0x0000000118097824 */ /* 0x000fe200078e0a09 */
[----:B------:R-:W-:-:S03]  /*1670*/  PLOP3.LUT P3, PT, PT, PT, PT, 0x80, 0x0 ;  /* 0x000000000000781c */ /* 0x000fc60003f6f070 */
[----:B0-----:R-:W-:-:S05]  /*1680*/  IMAD.MOV R4, RZ, RZ, -R9 ;  /* 0x000000ffff047224 */ /* 0x001fca00078e0a09 */
[----:B------:R-:W-:Y:S02]  /*1690*/  VIMNMX R4, RZ, R4, !PT ;  /* 0x00000004ff047248 */ /* 0x000fe40007fe0100 */
[----:B--2---:R-:W-:-:S05]  /*16a0*/  @P0 IADD3 R30, -R0, R3, RZ ;  /* 0x00000003001e0210 */ /* 0x004fca0007ffe1ff */
        /* <DEDUP_REMOVED lines=14> */
[----:B------:R-:W-:-:S04]  /*1790*/  @P0 LEA.HI.SX32 R32, R0, R3, 0x1a ;  /* 0x0000000300200211 */ /* 0x000fc800078fd2ff */
        /* <DEDUP_REMOVED lines=22> */
.L_x_13501:
[----:B------:R-:W-:Y:S05]  /*1900*/  BSYNC B6 ;  /* 0x0000000000067941 */ /* 0x000fea0003800000 */
.L_x_13500:
        /* <DEDUP_REMOVED lines=20> */
.L_x_13503:
[----:B------:R-:W-:Y:S05]  /*1a50*/  BSYNC B6 ;  /* 0x0000000000067941 */ /* 0x000fea0003800000 */
.L_x_13502:
[----:B------:R-:W-:Y:S01]  /*1a60*/  ULDC.64 UR4, c[0x0][0x9f8] ;  /* 0x00027e0000047ab9 */ /* 0x000fe20000000a00 */
[----:B------:R-:W2:Y:S01]  /*1a70*/  LDL R54, [R1+0x68] ;  /* 0x0000680001367983 */ /* 0x000ea20000100800 */
[----:B------:R-:W-:Y:S01]  /*1a80*/  ISETP.NE.U32.AND P0, PT, RZ, UR4, PT ;  /* 0x00000004ff007c0c */ /* 0x000fe2000bf05070 */
[----:B------:R-:W0:Y:S02]  /*1a90*/  LDC R47, c[0x0][0x3f4] ;  /* 0x0000fd00ff2f7b82 */ /* 0x000e240000000800 */
[----:B------:R-:W3:Y:S01]  /*1aa0*/  LDL.LU R52, [R1+0x30] ;  /* 0x0000300001347983 */ /* 0x000ee20000300800 */
[----:B------:R-:W-:-:S03]  /*1ab0*/  ISETP.NE.AND.EX P0, PT, RZ, UR5, PT, P0 ;  /* 0x00000005ff007c0c */ /* 0x000fc6000bf05300 */
[----:B------:R-:W4:Y:S02]  /*1ac0*/  LDL R50, [R1+0x34] ;  /* 0x0000340001327983 */ /* 0x000f240000100800 */
[----:B------:R-:W1:Y:S01]  /*1ad0*/  LDC.64 R36, c[0x0][0x3f8] ;  /* 0x0000fe00ff247b82 */ /* 0x000e620000000a00 */
[----:B------:R-:W0:Y:S07]  /*1ae0*/  S2R R41, SR_TID.X ;  /* 0x0000000000297919 */ /* 0x000e2e0000002100 */
[----:B------:R-:W-:Y:S01]  /*1af0*/  @P0 IADD3 R4, P1, R27, UR4, RZ ;  /* 0x000000041b040c10 */ /* 0x000fe2000ff3e0ff */
[----:B------:R-:W1:Y:S01]  /*1b00*/  LDC.64 R44, c[0x0][0x408] ;  /* 0x00010200ff2c7b82 */ /* 0x000e620000000a00 */
[----:B------:R-:W2:Y:S01]  /*1b10*/  LDL R27, [R1+0x38] ;  /* 0x00003800011b7983 */ /* 0x000ea20000100800 */
[----:B------:R-:W-:Y:S01]  /*1b20*/  ULDC UR4, c[0x0][0x2f4] ;  /* 0x0000bd0000047ab9 */ /* 0x000fe20000000800 */
[----:B------:R-:W-:-:S02]  /*1b30*/  @P0 IADD3.X R5, R26, UR5, RZ, P1, !PT ;  /* 0x000000051a050c10 */ /* 0x000fc40008ffe4ff */
[----:B------:R-:W2:Y:S04]  /*1b40*/  LDL R26, [R1+0x3c] ;  /* 0x00003c00011a7983 */ /* 0x000ea80000100800 */
[----:B------:R1:W2:Y:S01]  /*1b50*/  @P0 LDG.E R2, desc[UR40][R4.64] ;  /* 0x0000002804020981 */ /* 0x0002a2000c1e1900 */
[----:B0-----:R-:W-:Y:S01]  /*1b60*/  ISETP.GE.AND P0, PT, R16, R47, PT ;  /* 0x0000002f1000720c */ /* 0x001fe20003f06270 */
[----:B------:R-:W-:-:S05]  /*1b70*/  VIADD R55, R41, 0xffffff80 ;  /* 0xffffff8029377836 */ /* 0x000fca0000000000 */
[----:B------:R-:W-:-:S04]  /*1b80*/  LEA.HI R48, R55, R55, RZ, 0x1 ;  /* 0x0000003737307211 */ /* 0x000fc800078f08ff */
[----:B------:R-:W-:-:S04]  /*1b90*/  SHF.R.S32.HI R48, RZ, 0x1, R48 ;  /* 0x00000001ff307819 */ /* 0x000fc80000011430 */
[----:B------:R-:W-:Y:S02]  /*1ba0*/  SHF.R.S32.HI R3, RZ, 0x1f, R48 ;  /* 0x0000001fff037819 */ /* 0x000fe40000011430 */
[----:B------:R-:W-:-:S03]  /*1bb0*/  ISETP.GE.AND P3, PT, R16, UR4, PT ;  /* 0x0000000410007c0c */ /* 0x000fc6000bf66270 */
[C---:B-1----:R-:W-:Y:S02]  /*1bc0*/  IMAD R0, R3.reuse, R36, RZ ;  /* 0x0000002403007224 */ /* 0x042fe400078e02ff */
[----:B------:R-:W-:Y:S01]  /*1bd0*/  IMAD R4, R3, R44, RZ ;  /* 0x0000002c03047224 */ /* 0x000fe200078e02ff */
[----:B------:R-:W-:Y:S02]  /*1be0*/  SEL R3, R47, RZ, P0 ;  /* 0x000000ff2f037207 */ /* 0x000fe40000000000 */
[----:B------:R-:W-:Y:S01]  /*1bf0*/  SHF.R.S32.HI R23, RZ, 0x1f, R22 ;  /* 0x0000001fff177819 */ /* 0x000fe20000011416 */
[----:B------:R-:W-:Y:S02]  /*1c00*/  IMAD R13, R48, R37, R0 ;  /* 0x00000025300d7224 */ /* 0x000fe400078e0200 */
[----:B------:R-:W-:Y:S01]  /*1c10*/  IMAD.IADD R3, R16, 0x1, R3 ;  /* 0x0000000110037824 */ /* 0x000fe200078e0203 */
[----:B------:R-:W-:Y:S01]  /*1c20*/  ISETP.GE.AND P2, PT, R156, UR4, PT ;  /* 0x000000049c007c0c */ /* 0x000fe2000bf46270 */
[----:B------:R-:W-:-:S04]  /*1c30*/  IMAD.WIDE.U32 R6, R48, R36, R22 ;  /* 0x0000002430067225 */ /* 0x000fc800078e0016 */
[----:B------:R-:W-:Y:S01]  /*1c40*/  IMAD.WIDE.U32 R8, R48, R36, R16 ;  /* 0x0000002430087225 */ /* 0x000fe200078e0010 */
[----:B------:R-:W-:-:S03]  /*1c50*/  SHF.R.S32.HI R12, RZ, 0x1f, R3 ;  /* 0x0000001fff0c7819 */ /* 0x000fc60000011403 */
[C---:B------:R-:W-:Y:S02]  /*1c60*/  IMAD R15, R48.reuse, R45, R4 ;  /* 0x0000002d300f7224 */ /* 0x040fe400078e0204 */
[----:B------:R-:W-:Y:S01]  /*1c70*/  IMAD.WIDE.U32 R4, R48, R44, R22 ;  /* 0x0000002c30047225 */ /* 0x000fe200078e0016 */
[----:B------:R-:W-:-:S03]  /*1c80*/  IADD3 R7, R7, R13, RZ ;  /* 0x0000000d07077210 */ /* 0x000fc60007ffe0ff */
[----:B------:R-:W-:Y:S01]  /*1c90*/  IMAD.IADD R9, R13, 0x1, R9 ;  /* 0x000000010d097824 */ /* 0x000fe200078e0209 */
[----:B-----5:R-:W-:Y:S01]  /*1ca0*/  SHF.R.S32.HI R13, RZ, 0x1f, R29 ;  /* 0x0000001fff0d7819 */ /* 0x020fe2000001141d */
[----:B------:R-:W-:Y:S01]  /*1cb0*/  IMAD.IADD R5, R5, 0x1, R15 ;  /* 0x0000000105057824 */ /* 0x000fe200078e020f */
[----:B------:R-:W-:Y:S01]  /*1cc0*/  LEA.HI R46, R55, R55, RZ, 0x1 ;  /* 0x00000037372e7211 */ /* 0x000fe200078f08ff */
[----:B------:R-:W-:Y:S01]  /*1cd0*/  IMAD.WIDE.U32 R10, R48, R44, R16 ;  /* 0x0000002c300a7225 */ /* 0x000fe200078e0010 */
[----:B------:R-:W-:Y:S02]  /*1ce0*/  LEA.HI R3, R12, R3, RZ, 0x4 ;  /* 0x000000030c037211 */ /* 0x000fe400078f20ff */
[----:B------:R-:W-:Y:S01]  /*1cf0*/  LOP3.LUT R46, R46, 0xfffffffe, RZ, 0xc0, !PT ;  /* 0xfffffffe2e2e7812 */ /* 0x000fe200078ec0ff */
[----:B------:R-:W-:Y:S02]  /*1d00*/  IMAD R14, R13, R36, RZ ;  /* 0x000000240d0e7224 */ /* 0x000fe400078e02ff */
[----:B------:R-:W-:-:S04]  /*1d10*/  IMAD.WIDE.U32 R38, R29, R44, R4 ;  /* 0x0000002c1d267225 */ /* 0x000fc800078e0004 */
[----:B------:R-:W-:Y:S02]  /*1d20*/  IMAD.IADD R11, R15, 0x1, R11 ;  /* 0x000000010f0b7824 */ /* 0x000fe400078e020b */
[----:B------:R-:W-:Y:S01]  /*1d30*/  IMAD R12, R13, R44, RZ ;  /* 0x0000002c0d0c7224 */ /* 0x000fe200078e02ff */
[----:B------:R-:W-:Y:S01]  /*1d40*/  SHF.R.U32.HI R41, RZ, 0x7, R41 ;  /* 0x00000007ff297819 */ /* 0x000fe20000011629 */
[----:B------:R-:W-:Y:S02]  /*1d50*/  IMAD R51, R29, R37, R14 ;  /* 0x000000251d337224 */ /* 0x000fe400078e020e */
[----:B------:R-:W-:Y:S02]  /*1d60*/  IMAD R15, R37, 0xa0, RZ ;  /* 0x000000a0250f7824 */ /* 0x000fe400078e02ff */
[----:B------:R-:W-:-:S04]  /*1d70*/  IMAD.WIDE.U32 R20, R29, R36, R6 ;  /* 0x000000241d147225 */ /* 0x000fc800078e0006 */
[----:B------:R-:W-:-:S04]  /*1d80*/  IMAD.WIDE.U32 R34, R29, R36, R8 ;  /* 0x000000241d227225 */ /* 0x000fc800078e0008 */
[----:B------:R-:W-:-:S04]  /*1d90*/  IMAD.WIDE.U32 R36, R36, 0xa0, RZ ;  /* 0x000000a024247825 */ /* 0x000fc800078e00ff */
[----:B------:R-:W-:Y:S02]  /*1da0*/  IMAD R53, R29, R45, R12 ;  /* 0x0000002d1d357224 */ /* 0x000fe400078e020c */
[----:B------:R-:W-:Y:S02]  /*1db0*/  IMAD R49, R45, 0xa0, RZ ;  /* 0x000000a02d317824 */ /* 0x000fe400078e02ff */
[----:B------:R-:W-:-:S04]  /*1dc0*/  IMAD.WIDE.U32 R42, R29, R44, R10 ;  /* 0x0000002c1d2a7225 */ /* 0x000fc800078e000a */
[----:B------:R-:W-:Y:S02]  /*1dd0*/  IMAD.IADD R46, R55, 0x1, -R46 ;  /* 0x00000001372e7824 */ /* 0x000fe400078e0a2e */
[----:B------:R-:W-:Y:S01]  /*1de0*/  IMAD.WIDE.U32 R44, R44, 0xa0, RZ ;  /* 0x000000a02c2c7825 */ /* 0x000fe200078e00ff */
[----:B------:R-:W-:-:S03]  /*1df0*/  SHF.R.S32.HI R33, RZ, 0x1f, R33 ;  /* 0x0000001fff217819 */ /* 0x000fc60000011421 */
[----:B------:R-:W-:Y:S01]  /*1e00*/  IMAD R46, R46, 0xc0, R48 ;  /* 0x000000c02e2e7824 */ /* 0x000fe200078e0230 */
[----:B------:R-:W-:Y:S01]  /*1e10*/  IADD3 R48, R37, R15, RZ ;  /* 0x0000000f25307210 */ /* 0x000fe20007ffe0ff */
[----:B------:R-:W-:Y:S02]  /*1e20*/  IMAD.IADD R0, R25, 0x1, R24 ;  /* 0x0000000119007824 */ /* 0x000fe400078e0218 */
[----:B------:R-:W-:Y:S02]  /*1e30*/  VIADD R41, R41, 0x8 ;  /* 0x0000000829297836 */ /* 0x000fe40000000000 */
[----:B------:R-:W-:Y:S02]  /*1e40*/  IMAD.SHL.U32 R47, R47, 0x2, RZ ;  /* 0x000000022f2f7824 */ /* 0x000fe400078e00ff */
[----:B------:R-:W-:Y:S01]  /*1e50*/  IMAD.IADD R49, R45, 0x1, R49 ;  /* 0x000000012d317824 */ /* 0x000fe200078e0231 */
[----:B---3--:R-:W-:-:S04]  /*1e60*/  LOP3.LUT R52, R52, 0xfffffffd, RZ, 0xc0, !PT ;  /* 0xfffffffd34347812 */ /* 0x008fc800078ec0ff */
[----:B------:R-:W-:Y:S02]  /*1e70*/  @P3 LOP3.LUT R52, R52, 0x2, RZ, 0xfc, !PT ;  /* 0x0000000234343812 */ /* 0x000fe400078efcff */
[----:B----4-:R-:W-:Y:S02]  /*1e80*/  LOP3.LUT R4, R50, 0x30, R3, 0xf8, !PT ;  /* 0x0000003032047812 */ /* 0x010fe400078ef803 */
[----:B------:R-:W-:-:S04]  /*1e90*/  LOP3.LUT R52, R52, 0xfffffffe, RZ, 0xc0, !PT ;  /* 0xfffffffe34347812 */ /* 0x000fc800078ec0ff */
[----:B------:R-:W-:Y:S02]  /*1ea0*/  @P2 LOP3.LUT R52, R52, 0x1, RZ, 0xfc, !PT ;  /* 0x0000000134342812 */ /* 0x000fe400078efcff */
[----:B--2---:R-:W-:-:S03]  /*1eb0*/  LOP3.LUT R4, R4, R27, RZ, 0x3c, !PT ;  /* 0x0000001b04047212 */ /* 0x004fc600078e3cff */
[----:B------:R0:W-:Y:S01]  /*1ec0*/  STL [R1+0x30], R52 ;  /* 0x0000303401007387 */ /* 0x0001e20000100800 */
[----:B------:R-:W-:Y:S01]  /*1ed0*/  LOP3.LUT P1, RZ, R54, 0x2, RZ, 0xc0, !PT ;  /* 0x0000000236ff7812 */ /* 0x000fe2000782c0ff */
[----:B------:R-:W-:Y:S01]  /*1ee0*/  IMAD.IADD R50, R21, 0x1, R51 ;  /* 0x0000000115327824 */ /* 0x000fe200078e0233 */
[----:B------:R-:W-:Y:S01]  /*1ef0*/  LOP3.LUT R54, R3, 0xfffffff0, RZ, 0xc0, !PT ;  /* 0xfffffff003367812 */ /* 0x000fe200078ec0ff */
[----:B------:R-:W-:Y:S02]  /*1f00*/  IMAD.IADD R51, R51, 0x1, R35 ;  /* 0x0000000133337824 */ /* 0x000fe400078e0223 */
[----:B------:R-:W-:Y:S01]  /*1f10*/  IMAD.IADD R58, R26, 0x1, R4 ;  /* 0x000000011a3a7824 */ /* 0x000fe200078e0204 */
[----:B------:R-:W-:Y:S01]  /*1f20*/  SHF.R.S32.HI R55, RZ, 0x1f, R2 ;  /* 0x0000001fff377819 */ /* 0x000fe20000011402 */
[----:B0-----:R-:W-:Y:S02]  /*1f30*/  IMAD.IADD R52, R39, 0x1, R53 ;  /* 0x0000000127347824 */ /* 0x001fe400078e0235 */
[----:B------:R-:W-:-:S07]  /*1f40*/  IMAD.IADD R53, R53, 0x1, R43 ;  /* 0x0000000135357824 */ /* 0x000fce00078e022b */
.L_x_13536:
[----:B------:R-:W2:Y:S01]  /*1f50*/  LDL R13, [R1+0x28] ;  /* 0x00002800010d7983 */ /* 0x000ea20000100800 */
[----:B0-----:R-:W0:Y:S01]  /*1f60*/  LDC R61, c[0x0][0x430] ;  /* 0x00010c00ff3d7b82 */ /* 0x001e220000000800 */
[----:B------:R-:W-:Y:S02]  /*1f70*/  VIADD R32, R32, 0xffffffff ;  /* 0xffffffff20207836 */ /* 0x000fe40000000000 */
[----:B------:R-:W-:Y:S02]  /*1f80*/  IMAD.MOV.U32 R60, RZ, RZ, RZ ;  /* 0x000000ffff3c7224 */ /* 0x000fe400078e00ff */
[----:B------:R-:W-:-:S03]  /*1f90*/  IMAD R5, R32, 0xa0, R46 ;  /* 0x000000a020057824 */ /* 0x000fc600078e022e */
[----:B---3--:R-:W1:Y:S01]  /*1fa0*/  LDC R71, c[0x0][0x3f4] ;  /* 0x0000fd00ff477b82 */ /* 0x008e620000000800 */
[----:B------:R-:W-:Y:S01]  /*1fb0*/  IMAD.IADD R12, R0, 0x1, R5 ;  /* 0x00000001000c7824 */ /* 0x000fe200078e0205 */
[----:B------:R-:W-:-:S04]  /*1fc0*/  ISETP.GE.AND P2, PT, R5, R30, PT ;  /* 0x0000001e0500720c */ /* 0x000fc80003f46270 */
[----:B------:R-:W-:Y:S02]  /*1fd0*/  ISETP.GT.OR P2, PT, R46, 0x9f, P2 ;  /* 0x0000009f2e00780c */ /* 0x000fe40001744670 */
[----:B------:R-:W-:Y:S02]  /*1fe0*/  MOV R8, R12 ;  /* 0x0000000c00087202 */ /* 0x000fe40000000f00 */
[----:B0-----:R-:W-:-:S09]  /*1ff0*/  ISETP.NE.AND P3, PT, R61, 0x1, PT ;  /* 0x000000013d00780c */ /* 0x001fd20003f65270 */
[----:B------:R-:W0:Y:S08]  /*2000*/  @!P2 LDC.64 R6, c[0x0][0x428] ;  /* 0x00010a00ff06ab82 */ /* 0x000e300000000a00 */
[----:B------:R-:W3:Y:S08]  /*2010*/  @!P2 LDC.64 R4, c[0x0][0x418] ;  /* 0x00010600ff04ab82 */ /* 0x000ef00000000a00 */
        /* <DEDUP_REMOVED lines=10> */
[----:B------:R-:W-:Y:S02]  /*20c0*/  @!P2 LEA.HI.X R5, R6, R5, R7, 0x2, P3 ;  /* 0x000000050605a211 */ /* 0x000fe400018f1407 */
[----:B------:R-:W-:Y:S01]  /*20d0*/  ISETP.GE.AND P3, PT, R71, 0x1, PT ;  /* 0x000000014700780c */ /* 0x000fe20003f66270 */
[----:B------:R-:W-:Y:S01]  /*20e0*/  IMAD.MOV R6, RZ, RZ, -R8 ;  /* 0x000000ffff067224 */ /* 0x000fe200078e0a08 */
[----:B------:R-:W-:Y:S05]  /*20f0*/  YIELD ;  /* 0x0000000000007946 */ /* 0x000fea0003800000 */
[----:B------:R-:W-:Y:S01]  /*2100*/  BSSY B0, `(.L_x_13504) ;  /* 0x00002a8000007945 */ /* 0x000fe20003800000 */
[----:B------:R0:W5:Y:S01]  /*2110*/  @!P2 LDG.E R60, desc[UR40][R4.64] ;  /* 0x00000028043ca981 */ /* 0x000162000c1e1900 */
[----:B------:R-:W-:Y:S01]  /*2120*/  IMAD R61, R61, R6, R12 ;  /* 0x000000063d3d7224 */ /* 0x000fe200078e020c */
[----:B------:R-:W-:Y:S01]  /*2130*/  ISETP.GT.AND P2, PT, R32, R31, PT ;  /* 0x0000001f2000720c */ /* 0x000fe20003f44270 */
[----:B--2---:R-:W-:-:S04]  /*2140*/  IMAD R7, R19, 0x2800, R13 ;  /* 0x0000280013077824 */ /* 0x004fc800078e020d */
[C---:B------:R-:W-:Y:S02]  /*2150*/  VIADD R59, R7.reuse, 0x20 ;  /* 0x00000020073b7836 */ /* 0x040fe40000000000 */
[----:B------:R-:W-:Y:S02]  /*2160*/  @P1 VIADD R59, R7, 0xffffffe0 ;  /* 0xffffffe0073b1836 */ /* 0x000fe40000000000 */
[C---:B------:R-:W-:Y:S02]  /*2170*/  IMAD.IADD R62, R18.reuse, 0x1, R7 ;  /* 0x00000001123e7824 */ /* 0x040fe400078e0207 */
[----:B------:R-:W-:Y:S01]  /*2180*/  IMAD.IADD R59, R18, 0x1, R59 ;  /* 0x00000001123b7824 */ /* 0x000fe200078e023b */
[----:B0-----:R-:W-:Y:S06]  /*2190*/  @!P3 BRA `(.L_x_13505) ;  /* 0x0000002400a0b947 */ /* 0x001fec0003800000 */
[----:B------:R-:W2:Y:S01]  /*21a0*/  LDL R10, [R1+0x8] ;  /* 0x00000800010a7983 */ /* 0x000ea20000100800 */
[----:B------:R-:W-:Y:S01]  /*21b0*/  SHF.R.S32.HI R63, RZ, 0x1f, R61 ;  /* 0x0000001fff3f7819 */ /* 0x000fe2000001143d */
[----:B------:R-:W-:Y:S01]  /*21c0*/  ULDC.64 UR4, c[0x0][0x300] ;  /* 0x0000c00000047ab9 */ /* 0x000fe20000000a00 */
[----:B-----5:R-:W-:Y:S01]  /*21d0*/  SHF.R.S32.HI R64, RZ, 0x1f, R60 ;  /* 0x0000001fff407819 */ /* 0x020fe2000001143c */
[----:B------:R-:W-:Y:S01]  /*21e0*/  IMAD.WIDE.U32 R4, R61, UR4, RZ ;  /* 0x000000043d047c25 */ /* 0x000fe2000f8e00ff */
[----:B------:R-:W-:Y:S01]  /*21f0*/  ULDC.U8 UR8, c[0x0][0x410] ;  /* 0x0001040000087ab9 */ /* 0x000fe20000000000 */
[----:B------:R-:W-:Y:S01]  /*2200*/  SHF.R.S32.HI R15, RZ, 0x1f, R32 ;  /* 0x0000001fff0f7819 */ /* 0x000fe20000011420 */
[----:B------:R-:W-:Y:S01]  /*2210*/  ULDC.64 UR6, c[0x0][0x2e8] ;  /* 0x0000ba0000067ab9 */ /* 0x000fe20000000a00 */
[----:B------:R-:W-:Y:S01]  /*2220*/  IMAD R6, R63, UR4, RZ ;  /* 0x000000043f067c24 */ /* 0x000fe2000f8e02ff */
[----:B------:R-:W-:-:S03]  /*2230*/  ISETP.NE.AND P3, PT, RZ, UR8, PT ;  /* 0x00000008ff007c0c */ /* 0x000fc6000bf65270 */
[----:B------:R-:W-:Y:S01]  /*2240*/  IMAD R7, R61, UR5, R6 ;  /* 0x000000053d077c24 */ /* 0x000fe2000f8e0206 */
[----:B------:R-:W-:Y:S02]  /*2250*/  ULDC.64 UR4, c[0x0][0x310] ;  /* 0x0000c40000047ab9 */ /* 0x000fe40000000a00 */
[----:B------:R-:W-:Y:S02]  /*2260*/  IMAD R9, R64, UR4, RZ ;  /* 0x0000000440097c24 */ /* 0x000fe4000f8e02ff */
[----:B------:R-:W-:Y:S02]  /*2270*/  IMAD.IADD R5, R5, 0x1, R7 ;  /* 0x0000000105057824 */ /* 0x000fe400078e0207 */
[C---:B------:R-:W-:Y:S02]  /*2280*/  IMAD R9, R60.reuse, UR5, R9 ;  /* 0x000000053c097c24 */ /* 0x040fe4000f8e0209 */
[----:B------:R-:W-:Y:S01]  /*2290*/  IMAD.WIDE.U32 R4, R60, UR4, R4 ;  /* 0x000000043c047c25 */ /* 0x000fe2000f8e0004 */
[----:B------:R-:W-:-:S03]  /*22a0*/  ULDC.64 UR4, c[0x0][0x308] ;  /* 0x0000c20000047ab9 */ /* 0x000fc60000000a00 */
[----:B------:R-:W-:Y:S01]  /*22b0*/  IMAD.MOV.U32 R6, RZ, RZ, R4 ;  /* 0x000000ffff067224 */ /* 0x000fe200078e0004 */
[----:B------:R-:W-:Y:S01]  /*22c0*/  IADD3 R7, R5, R9, RZ ;  /* 0x0000000905077210 */ /* 0x000fe20007ffe0ff */
[----:B------:R-:W-:Y:S02]  /*22d0*/  IMAD R8, R33, UR4, RZ ;  /* 0x0000000421087c24 */ /* 0x000fe4000f8e02ff */
[-C--:B------:R-:W-:Y:S02]  /*22e0*/  IMAD R9, R48, R32.reuse, RZ ;  /* 0x0000002030097224 */ /* 0x080fe400078e02ff */
[----:B------:R-:W-:-:S04]  /*22f0*/  IMAD.WIDE.U32 R4, R36, R32, RZ ;  /* 0x0000002024047225 */ /* 0x000fc800078e00ff */
[----:B------:R-:W-:Y:S02]  /*2300*/  IMAD R9, R15, R36, R9 ;  /* 0x000000240f097224 */ /* 0x000fe400078e0209 */
[----:B--2---:R-:W-:-:S04]  /*2310*/  IMAD.WIDE.U32 R6, R10, UR4, R6 ;  /* 0x000000040a067c25 */ /* 0x004fc8000f8e0006 */
[----:B------:R-:W-:Y:S01]  /*2320*/  IMAD R13, R10, UR5, R8 ;  /* 0x000000050a0d7c24 */ /* 0x000fe2000f8e0208 */
[----:B------:R-:W-:Y:S01]  /*2330*/  IADD3 R68, P4, R6, UR6, RZ ;  /* 0x0000000606447c10 */ /* 0x000fe2000ff9e0ff */
[----:B------:R-:W-:-:S03]  /*2340*/  IMAD.IADD R6, R5, 0x1, R9 ;  /* 0x0000000105067824 */ /* 0x000fc600078e0209 */
[----:B------:R-:W-:Y:S01]  /*2350*/  IADD3.X R13, R7, UR7, R13, P4, !PT ;  /* 0x00000007070d7c10 */ /* 0x000fe2000a7fe40d */
[----:B------:R-:W-:Y:S08]  /*2360*/  @!P3 BRA `(.L_x_13506) ;  /* 0x0000001000a4b947 */ /* 0x000ff00003800000 */
[----:B------:R-:W0:Y:S01]  /*2370*/  S2R R10, SR_TID.X ;  /* 0x00000000000a7919 */ /* 0x000e220000002100 */
[----:B------:R-:W-:Y:S01]  /*2380*/  IMAD R65, R32, -0xa0, R30 ;  /* 0xffffff6020417824 */ /* 0x000fe200078e021e */
[----:B------:R-:W-:Y:S01]  /*2390*/  BSSY B1, `(.L_x_13507) ;  /* 0x000001f000017945 */ /* 0x000fe20003800000 */
[----:B------:R-:W-:Y:S02]  /*23a0*/  CS2R R8, SRZ ;  /* 0x0000000000087805 */ /* 0x000fe4000001ff00 */
[----:B------:R-:W-:Y:S02]  /*23b0*/  CS2R R26, SRZ ;  /* 0x00000000001a7805 */ /* 0x000fe4000001ff00 */
[----:B------:R-:W-:Y:S02]  /*23c0*/  CS2R R24, SRZ ;  /* 0x0000000000187805 */ /* 0x000fe4000001ff00 */
[----:B------:R-:W-:Y:S02]  /*23d0*/  VIMNMX R65, R65, 0xa0, PT ;  /* 0x000000a041417848 */ /* 0x000fe40003fe0100 */
[----:B------:R-:W-:Y:S01]  /*23e0*/  CS2R R56, SRZ ;  /* 0x0000000000387805 */ /* 0x000fe2000001ff00 */
[----:B0-----:R-:W-:-:S05]  /*23f0*/  VIADD R14, R10, 0xffffff80 ;  /* 0xffffff800a0e7836 */ /* 0x001fca0000000000 */
[----:B------:R-:W-:-:S04]  /*2400*/  LEA.HI R10, R14, R14, RZ, 0x1 ;  /* 0x0000000e0e0a7211 */ /* 0x000fc800078f08ff */
[----:B------:R-:W-:-:S04]  /*2410*/  SHF.R.S32.HI R10, RZ, 0x1, R10 ;  /* 0x00000001ff0a7819 */ /* 0x000fc8000001140a */
[----:B------:R-:W-:-:S13]  /*2420*/  ISETP.GE.AND P3, PT, R10, R65, PT ;  /* 0x000000410a00720c */ /* 0x000fda0003f66270 */
[----:B------:R-:W-:Y:S05]  /*2430*/  @P3 BRA `(.L_x_13508) ;  /* 0x0000000000503947 */ /* 0x000fea0003800000 */
[----:B------:R-:W2:Y:S01]  /*2440*/  LDL R10, [R1+0x24] ;  /* 0x00002400010a7983 */ /* 0x000ea20000100800 */
[----:B------:R-:W-:Y:S01]  /*2450*/  ULDC.64 UR4, c[0x0][0x3e8] ;  /* 0x0000fa0000047ab9 */ /* 0x000fe20000000a00 */
[----:B------:R-:W-:Y:S01]  /*2460*/  IMAD.MOV.U32 R7, RZ, RZ, R52 ;  /* 0x000000ffff077224 */ /* 0x000fe200078e0034 */
[----:B------:R-:W-:Y:S01]  /*2470*/  IADD3 R4, P4, P5, R20, UR4, R4 ;  /* 0x0000000414047c10 */ /* 0x000fe2000fd9e004 */
[----:B------:R-:W-:-:S03]  /*2480*/  IMAD R9, R49, R32, RZ ;  /* 0x0000002031097224 */ /* 0x000fc600078e02ff */
[----:B------:R-:W-:Y:S01]  /*2490*/  IADD3.X R5, R50, UR5, R6, P4, P5 ;  /* 0x0000000532057c10 */ /* 0x000fe2000a7ea406 */
[----:B------:R-:W-:Y:S01]  /*24a0*/  IMAD.MOV.U32 R6, RZ, RZ, R38 ;  /* 0x000000ffff067224 */ /* 0x000fe200078e0026 */
[----:B------:R-:W-:Y:S01]  /*24b0*/  ULDC.64 UR4, c[0x0][0x400] ;  /* 0x0001000000047ab9 */ /* 0x000fe20000000a00 */
[-C--:B------:R-:W-:Y:S02]  /*24c0*/  IMAD R9, R15, R44.reuse, R9 ;  /* 0x0000002c0f097224 */ /* 0x080fe400078e0209 */
[----:B------:R-:W-:-:S03]  /*24d0*/  IMAD.WIDE.U32 R6, R32, R44, R6 ;  /* 0x0000002c20067225 */ /* 0x000fc600078e0006 */
[----:B------:R-:W-:-:S04]  /*24e0*/  IADD3 R6, P4, R6, UR4, RZ ;  /* 0x0000000406067c10 */ /* 0x000fc8000ff9e0ff */
[----:B------:R-:W-:Y:S02]  /*24f0*/  IADD3.X R7, R7, UR5, R9, P4, !PT ;  /* 0x0000000507077c10 */ /* 0x000fe4000a7fe409 */
[----:B------:R-:W-:Y:S02]  /*2500*/  ISETP.GE.AND P4, PT, R22, R71, PT ;  /* 0x000000471600720c */ /* 0x000fe40003f86270 */
[----:B------:R-:W-:Y:S02]  /*2510*/  CS2R R8, SRZ ;  /* 0x0000000000087805 */ /* 0x000fe4000001ff00 */
[----:B------:R-:W-:-:S09]  /*2520*/  CS2R R24, SRZ ;  /* 0x0000000000187805 */ /* 0x000fd2000001ff00 */
[----:B------:R0:W5:Y:S04]  /*2530*/  @!P4 LDG.E.64 R26, desc[UR40][R4.64] ;  /* 0x00000028041ac981 */ /* 0x000168000c1e1b00 */
[----:B------:R0:W5:Y:S01]  /*2540*/  @!P4 LDG.E.64 R56, desc[UR40][R6.64] ;  /* 0x000000280638c981 */ /* 0x000162000c1e1b00 */
[----:B--2---:R-:W-:-:S13]  /*2550*/  ISETP.GE.AND P4, PT, R10, R71, PT ;  /* 0x000000470a00720c */ /* 0x004fda0003f86270 */
[----:B------:R0:W5:Y:S04]  /*2560*/  @!P4 LDG.E.64 R8, desc[UR40][R4.64+0x10] ;  /* 0x000010280408c981 */ /* 0x000168000c1e1b00 */
[----:B------:R0:W5:Y:S02]  /*2570*/  @!P4 LDG.E.64 R24, desc[UR40][R6.64+0x10] ;  /* 0x000010280618c981 */ /* 0x000164000c1e1b00 */
.L_x_13508:
[----:B------:R-:W-:Y:S05]  /*2580*/  BSYNC B1 ;  /* 0x0000000000017941 */ /* 0x000fea0003800000 */
.L_x_13507:
[----:B0-----:R-:W2:Y:S01]  /*2590*/  LDL R4, [R1+0x18] ;  /* 0x0000180001047983 */ /* 0x001ea20000100800 */
[----:B-----5:R-:W-:Y:S01]  /*25a0*/  IMAD.MOV.U32 R70, RZ, RZ, R8 ;  /* 0x000000ffff467224 */ /* 0x020fe200078e0008 */
[----:B------:R-:W-:Y:S01]  /*25b0*/  MOV R76, R56 ;  /* 0x00000038004c7202 */ /* 0x000fe20000000f00 */
[----:B------:R-:W-:Y:S02]  /*25c0*/  IMAD.MOV.U32 R73, RZ, RZ, R26 ;  /* 0x000000ffff497224 */ /* 0x000fe400078e001a */
[----:B------:R-:W-:Y:S01]  /*25d0*/  IMAD.MOV.U32 R72, RZ, RZ, R24 ;  /* 0x000000ffff487224 */ /* 0x000fe200078e0018 */
[----:B--2---:R-:W-:-:S13]  /*25e0*/  ISETP.NE.AND P4, PT, R4, 0x3, PT ;  /* 0x000000030400780c */ /* 0x004fda0003f85270 */
[----:B------:R-:W-:Y:S05]  /*25f0*/  @!P4 BRA `(.L_x_13509) ;  /* 0x000000000004c947 */ /* 0x000fea0003800000 */
[----:B------:R-:W-:Y:S01]  /*2600*/  BPT.TRAP 0x1 ;  /* 0x000000040000795c */ /* 0x000fe20000300000 */
.L_x_13509:
[----:B------:R-:W-:Y:S01]  /*2610*/  IMAD R66, R19, 0x8, R18 ;  /* 0x0000000813427824 */ /* 0x000fe200078e0212 */
[----:B------:R-:W-:Y:S01]  /*2620*/  SHF.L.U32 R67, R157, 0x1f, RZ ;  /* 0x0000001f9d437819 */ /* 0x000fe200000006ff */
[----:B------:R-:W-:Y:S03]  /*2630*/  BSSY B1, `(.L_x_13510) ;  /* 0x0000003000017945 */ /* 0x000fe60003800000 */
[----:B------:R-:W0:Y:S02]  /*2640*/  SYNCS.PHASECHK.TRANS64.TRYWAIT P5, [R66+URZ+0x13290], R67 ;  /* 0x01329043420075a7 */ /* 0x000e2400080a017f */
[----:B0-----:R-:W-:Y:S05]  /*2650*/  @!P5 BRA `(.L_x_13511) ;  /* 0x000001440090d947 */ /* 0x001fea0003800000 */
.L_x_13732:
[----:B------:R-:W-:Y:S05]  /*2660*/  BSYNC B1 ;  /* 0x0000000000017941 */ /* 0x000fea0003800000 */
.L_x_13510:
[----:B------:R-:W-:-:S03]  /*2670*/  UMOV UR4, 0xffffffff ;  /* 0xffffffff00047882 */ /* 0x000fc60000000000 */
[----:B------:R-:W-:Y:S05]  /*2680*/  BRA.DIV UR4, `(.L_x_13512) ;  /* 0x0000014604987947 */ /* 0x000fea000b800000 */
[----:B------:R1:W2:Y:S04]  /*2690*/  SHFL.IDX PT, R69, R13, RZ, 0x1e1f ;  /* 0x001e1fff0d457589 */ /* 0x0002a800000e0000 */
[----:B------:R1:W3:Y:S02]  /*26a0*/  SHFL.IDX PT, R14, R68, RZ, 0x1e1f ;  /* 0x001e1fff440e7589 */ /* 0x0002e400000e0000 */
.L_x_13736:
[----:B------:R-:W-:Y:S05]  /*26b0*/  @P3 BRA `(.L_x_13513) ;  /* 0x0000002400303947 */ /* 0x000fea0003800000 */
[----:B------:R-:W4:Y:S01]  /*26c0*/  LDL R83, [R1+0x30] ;  /* 0x0000300001537983 */ /* 0x000f220000100800 */
[----:B------:R-:W-:Y:S01]  /*26d0*/  BSSY B1, `(.L_x_13514) ;  /* 0x0000076000017945 */ /* 0x000fe20003800000 */
[----:B----4-:R-:W-:-:S13]  /*26e0*/  LOP3.LUT P5, RZ, R83, 0x2, RZ, 0xc0, !PT ;  /* 0x0000000253ff7812 */ /* 0x010fda00078ac0ff */
[----:B------:R-:W-:Y:S05]  /*26f0*/  @P5 BRA `(.L_x_13515) ;  /* 0x0000000400cc5947 */ /* 0x000fea0003800000 */
[----:B------:R4:W0:Y:S01]  /*2700*/  LDS.128 R4, [R62+0xe000] ;  /* 0x00e000003e047984 */ /* 0x0008220000000c00 */
[----:B---3--:R-:W-:Y:S01]  /*2710*/  IADD3 R10, P3, R16, R14, RZ ;  /* 0x0000000e100a7210 */ /* 0x008fe20007f7e0ff */
[----:B------:R-:W-:Y:S04]  /*2720*/  BSSY B2, `(.L_x_13516) ;  /* 0x000006f000027945 */ /* 0x000fe80003800000 */
[----:B--2---:R-:W-:Y:S01]  /*2730*/  IMAD.X R11, R69, 0x1, R17, P3 ;  /* 0x00000001450b7824 */ /* 0x004fe200018e0611 */
[----:B------:R-:W-:-:S13]  /*2740*/  ISETP.GE.AND P3, PT, R22, R71, PT ;  /* 0x000000471600720c */ /* 0x000fda0003f66270 */
[----:B----4-:R-:W-:Y:S05]  /*2750*/  @P3 BRA `(.L_x_13517) ;  /* 0x0000000400ac3947 */ /* 0x010fea0003800000 */
[--C-:B------:R-:W-:Y:S02]  /*2760*/  SHF.R.U32.HI R74, RZ, 0x8, R27.reuse ;  /* 0x00000008ff4a7819 */ /* 0x100fe4000001161b */
[----:B------:R-:W-:Y:S02]  /*2770*/  LOP3.LUT R12, R27, 0xff, RZ, 0xc0, !PT ;  /* 0x000000ff1b0c7812 */ /* 0x000fe400078ec0ff */
[----:B------:R-:W-:Y:S02]  /*2780*/  SHF.R.U32.HI R15, RZ, 0x18, R27 ;  /* 0x00000018ff0f7819 */ /* 0x000fe4000001161b */
[--C-:B------:R-:W-:Y:S02]  /*2790*/  SHF.R.U32.HI R56, RZ, 0x8, R57.reuse ;  /* 0x00000008ff387819 */ /* 0x100fe40000011639 */
[----:B-1----:R-:W-:Y:S02]  /*27a0*/  LOP3.LUT R13, R57, 0xff, RZ, 0xc0, !PT ;  /* 0x000000ff390d7812 */ /* 0x002fe400078ec0ff */
[----:B------:R-:W-:-:S02]  /*27b0*/  SHF.R.U32.HI R26, RZ, 0x18, R57 ;  /* 0x00000018ff1a7819 */ /* 0x000fc40000011639 */
[----:B------:R-:W-:Y:S02]  /*27c0*/  SHF.R.U32.HI R75, RZ, 0x10, R27 ;  /* 0x00000010ff4b7819 */ /* 0x000fe4000001161b */
[----:B------:R-:W-:Y:S01]  /*27d0*/  PRMT R15, R15, 0x654, R12 ;  /* 0x000006540f0f7816 */ /* 0x000fe2000000000c */
[----:B------:R-:W-:Y:S01]  /*27e0*/  IMAD.SHL.U32 R12, R74, 0x100, RZ ;  /* 0x000001004a0c7824 */ /* 0x000fe200078e00ff */
[----:B------:R-:W-:Y:S01]  /*27f0*/  PRMT R27, R26, 0x654, R13 ;  /* 0x000006541a1b7816 */ /* 0x000fe2000000000d */
[----:B------:R-:W-:Y:S01]  /*2800*/  IMAD.SHL.U32 R26, R56, 0x100, RZ ;  /* 0x00000100381a7824 */ /* 0x000fe200078e00ff */
[----:B------:R-:W-:Y:S01]  /*2810*/  SHF.R.U32.HI R68, RZ, 0x10, R57 ;  /* 0x00000010ff447819 */ /* 0x000fe20000011639 */
[----:B0-----:R-:W-:Y:S01]  /*2820*/  IMAD.MOV.U32 R13, RZ, RZ, R4 ;  /* 0x000000ffff0d7224 */ /* 0x001fe200078e0004 */
        /* <DEDUP_REMOVED lines=16> */
[----:B------:R-:W-:Y:S02]  /*2930*/  HADD2.F32 R75, -RZ, R57.H0_H0 ;  /* 0x20000039ff4b7230 */ /* 0x000fe40000004100 */
[--C-:B------:R-:W-:Y:S02]  /*2940*/  HADD2.F32 R56, -RZ, R5.reuse.H1_H1 ;  /* 0x30000005ff387230 */ /* 0x100fe40000004100 */
[----:B------:R-:W-:Y:S02]  /*2950*/  HADD2.F32 R27, -RZ, R5.H0_H0 ;  /* 0x20000005ff1b7230 */ /* 0x000fe40000004100 */
[----:B------:R-:W-:Y:S01]  /*2960*/  FMUL.FTZ R5, R4, R77 ;  /* 0x0000004d04057220 */ /* 0x000fe20000410000 */
[----:B------:R-:W-:Y:S02]  /*2970*/  HADD2.F32 R57, -RZ, R57.H1_H1 ;  /* 0x30000039ff397230 */ /* 0x000fe40000004100 */
[-C--:B------:R-:W-:Y:S01]  /*2980*/  FMUL.FTZ R74, R56, R68.reuse ;  /* 0x00000044384a7220 */ /* 0x080fe20000410000 */
[-C--:B------:R-:W-:Y:S01]  /*2990*/  FFMA.FTZ R4, R4, R75.reuse, -R79 ;  /* 0x0000004b04047223 */ /* 0x080fe2000001084f */
[C---:B------:R-:W-:Y:S01]  /*29a0*/  FMUL.FTZ R77, R27.reuse, R68 ;  /* 0x000000441b4d7220 */ /* 0x040fe20000410000 */
[----:B------:R-:W-:Y:S01]  /*29b0*/  FFMA.FTZ R5, R26, R75, R5 ;  /* 0x0000004b1a057223 */ /* 0x000fe20000010005 */
[----:B------:R-:W-:Y:S01]  /*29c0*/  F2FP.F16.E4M3.UNPACK_B R68, R76 ;  /* 0x0000004cff44723e */ /* 0x000fe200020006ff */
[----:B------:R-:W-:Y:S01]  /*29d0*/  FFMA.FTZ R76, R27, R57, -R74 ;  /* 0x000000391b4c7223 */ /* 0x000fe2000001084a */
[----:B------:R-:W-:Y:S01]  /*29e0*/  F2FP.F16.E4M3.UNPACK_B R26, R13.H1 ;  /* 0x0000000dff1a723e */ /* 0x000fe200030006ff */
[----:B------:R-:W-:Y:S01]  /*29f0*/  FFMA.FTZ R79, R56, R57, R77 ;  /* 0x00000039384f7223 */ /* 0x000fe2000001004d */
[----:B------:R-:W-:Y:S01]  /*2a00*/  F2FP.F16.E4M3.UNPACK_B R13, R13 ;  /* 0x0000000dff0d723e */ /* 0x000fe200020006ff */
[----:B------:R-:W-:-:S02]  /*2a10*/  HADD2.F32 R74, -RZ, R68.H1_H1 ;  /* 0x30000044ff4a7230 */ /* 0x000fc40000004100 */
[--C-:B------:R-:W-:Y:S01]  /*2a20*/  HADD2.F32 R57, -RZ, R26.reuse.H1_H1 ;  /* 0x3000001aff397230 */ /* 0x100fe20000004100 */
[----:B------:R-:W-:Y:S01]  /*2a30*/  F2FP.SATFINITE.E4M3.F32.PACK_AB_MERGE_C R82, R79, R76, RZ ;  /* 0x0000004c4f52723e */ /* 0x000fe200048070ff */
[----:B------:R-:W-:Y:S01]  /*2a40*/  HADD2.F32 R56, -RZ, R26.H0_H0 ;  /* 0x2000001aff387230 */ /* 0x000fe20000004100 */
[----:B------:R-:W-:Y:S01]  /*2a50*/  F2FP.F16.E4M3.UNPACK_B R76, R15.H1 ;  /* 0x0000000fff4c723e */ /* 0x000fe200030006ff */
        /* <DEDUP_REMOVED lines=12> */
[----:B------:R-:W-:Y:S01]  /*2b20*/  F2FP.F16.E4M3.UNPACK_B R56, R7.H1 ;  /* 0x00000007ff38723e */ /* 0x000fe200030006ff */
[-C--:B------:R-:W-:Y:S01]  /*2b30*/  FFMA.FTZ R13, R26, R73.reuse, -R75 ;  /* 0x000000491a0d7223 */ /* 0x080fe2000001084b */
[----:B------:R-:W-:Y:S01]  /*2b40*/  FFMA.FTZ R26, R27, R73, R68 ;  /* 0x000000491b1a7223 */ /* 0x000fe20000010044 */
[----:B------:R-:W-:Y:S02]  /*2b50*/  F2FP.F16.E4M3.UNPACK_B R73, R12.H1 ;  /* 0x0000000cff49723e */ /* 0x000fe400030006ff */
[----:B------:R-:W-:Y:S01]  /*2b60*/  F2FP.SATFINITE.E4M3.F32.PACK_AB_MERGE_C R81, R74, R77, RZ ;  /* 0x0000004d4a51723e */ /* 0x000fe200048070ff */
[--C-:B------:R-:W-:Y:S01]  /*2b70*/  HADD2.F32 R57, -RZ, R56.reuse.H0_H0 ;  /* 0x20000038ff397230 */ /* 0x100fe20000004100 */
[----:B------:R-:W-:Y:S01]  /*2b80*/  F2FP.F16.E4M3.UNPACK_B R27, R6.H1 ;  /* 0x00000006ff1b723e */ /* 0x000fe200030006ff */
        /* <DEDUP_REMOVED lines=22> */
[----:B------:R-:W-:Y:S01]  /*2cf0*/  HADD2.F32 R15, -RZ, R7.H1_H1 ;  /* 0x30000007ff0f7230 */ /* 0x000fe20000004100 */
[----:B------:R-:W-:Y:S01]  /*2d00*/  F2FP.SATFINITE.E4M3.F32.PACK_AB_MERGE_C R4, R26, R13, R81 ;  /* 0x0000000d1a04723e */ /* 0x000fe20004807051 */
        /* <DEDUP_REMOVED lines=13> */
[----:B------:R-:W-:-:S04]  /*2de0*/  F2FP.SATFINITE.E4M3.F32.PACK_AB_MERGE_C R74, R74, R77, RZ ;  /* 0x0000004d4a4a723e */ /* 0x000fc800048070ff */
[----:B------:R-:W-:Y:S02]  /*2df0*/  F2FP.SATFINITE.E4M3.F32.PACK_AB_MERGE_C R6, R75, R56, R27 ;  /* 0x000000384b06723e */ /* 0x000fe4000480701b */
[----:B------:R-:W-:-:S07]  /*2e00*/  F2FP.SATFINITE.E4M3.F32.PACK_AB_MERGE_C R7, R76, R57, R74 ;  /* 0x000000394c07723e */ /* 0x000fce000480704a */
.L_x_13517:
[----:B------:R-:W-:Y:S05]  /*2e10*/  BSYNC B2 ;  /* 0x0000000000027941 */ /* 0x000fea0003800000 */
.L_x_13516:
[----:B0-----:R4:W-:Y:S02]  /*2e20*/  ST.E.128 desc[UR40][R10.64], R4 ;  /* 0x000000040a007985 */ /* 0x0019e4000c101d28 */
.L_x_13515:
[----:B------:R-:W-:Y:S05]  /*2e30*/  BSYNC B1 ;  /* 0x0000000000017941 */ /* 0x000fea0003800000 */
.L_x_13514:
[----:B------:R-:W-:-:S13]  /*2e40*/  LOP3.LUT P3, RZ, R83, 0x1, RZ, 0xc0, !PT ;  /* 0x0000000153ff7812 */ /* 0x000fda000786c0ff */
[----:B------:R-:W-:Y:S05]  /*2e50*/  @P3 BRA `(.L_x_13513) ;  /* 0x0000001c00483947 */ /* 0x000fea0003800000 */
[----:B----4-:R-:W4:Y:S04]  /*2e60*/  LDL R7, [R1+0x28] ;  /* 0x0000280001077983 */ /* 0x010f280000100800 */
[----:B------:R-:W2:Y:S04]  /*2e70*/  LDL R6, [R1+0x20] ;  /* 0x0000200001067983 */ /* 0x000ea80000100800 */
[----:B------:R-:W5:Y:S01]  /*2e80*/  LDL R12, [R1+0x24] ;  /* 0x00002400010c7983 */ /* 0x000f620000100800 */
[----:B------:R-:W-:Y:S01]  /*2e90*/  IMAD.MOV.U32 R5, RZ, RZ, 0x20 ;  /* 0x00000020ff057424 */ /* 0x000fe200078e00ff */
[----:B---3--:R-:W-:Y:S01]  /*2ea0*/  IADD3 R10, P3, R156, R14, RZ ;  /* 0x0000000e9c0a7210 */ /* 0x008fe20007f7e0ff */
[----:B------:R-:W-:Y:S01]  /*2eb0*/  IMAD R4, R19, 0x2800, RZ ;  /* 0x0000280013047824 */ /* 0x000fe200078e02ff */
[----:B------:R-:W-:Y:S02]  /*2ec0*/  BSSY B1, `(.L_x_13518) ;  /* 0x0000071000017945 */ /* 0x000fe40003800000 */
[----:B------:R-:W-:-:S04]  /*2ed0*/  SEL R5, R5, 0xffffffe0, !P1 ;  /* 0xffffffe005057807 */ /* 0x000fc80004800000 */
[----:B----4-:R-:W-:-:S04]  /*2ee0*/  IADD3 R5, R5, R7, R4 ;  /* 0x0000000705057210 */ /* 0x010fc80007ffe004 */
[----:B------:R-:W-:Y:S01]  /*2ef0*/  IADD3 R4, R18, R5, RZ ;  /* 0x0000000512047210 */ /* 0x000fe20007ffe0ff */
[----:B--2---:R-:W-:Y:S01]  /*2f00*/  IMAD.X R11, R69, 0x1, R6, P3 ;  /* 0x00000001450b7824 */ /* 0x004fe200018e0606 */
[----:B-----5:R-:W-:-:S04]  /*2f10*/  ISETP.GE.AND P3, PT, R12, R71, PT ;  /* 0x000000470c00720c */ /* 0x020fc80003f66270 */
[----:B------:R-:W2:Y:S09]  /*2f20*/  LDS.128 R4, [R4+0xe000] ;  /* 0x00e0000004047984 */ /* 0x000eb20000000c00 */
[----:B------:R-:W-:Y:S05]  /*2f30*/  @P3 BRA `(.L_x_13519) ;  /* 0x0000000400a43947 */ /* 0x000fea0003800000 */
[--C-:B------:R-:W-:Y:S02]  /*2f40*/  SHF.R.U32.HI R12, RZ, 0x8, R9.reuse ;  /* 0x00000008ff0c7819 */ /* 0x100fe40000011609 */
[----:B------:R-:W-:Y:S02]  /*2f50*/  SHF.R.U32.HI R27, RZ, 0x18, R9 ;  /* 0x00000018ff1b7819 */ /* 0x000fe40000011609 */
[----:B------:R-:W-:Y:S01]  /*2f60*/  LOP3.LUT R8, R9, 0xff, RZ, 0xc0, !PT ;  /* 0x000000ff09087812 */ /* 0x000fe200078ec0ff */
[----:B------:R-:W-:Y:S01]  /*2f70*/  IMAD.SHL.U32 R12, R12, 0x100, RZ ;  /* 0x000001000c0c7824 */ /* 0x000fe200078e00ff */
[----:B------:R-:W-:Y:S02]  /*2f80*/  SHF.R.U32.HI R14, RZ, 0x8, R25 ;  /* 0x00000008ff0e7819 */ /* 0x000fe40000011619 */
[----:B------:R-:W-:Y:S02]  /*2f90*/  SHF.R.U32.HI R24, RZ, 0x10, R9 ;  /* 0x00000010ff187819 */ /* 0x000fe40000011609 */
[----:B------:R-:W-:Y:S01]  /*2fa0*/  SHF.R.U32.HI R15, RZ, 0x10, R25 ;  /* 0x00000010ff0f7819 */ /* 0x000fe20000011619 */
[----:B------:R-:W-:Y:S01]  /*2fb0*/  IMAD.SHL.U32 R14, R14, 0x100, RZ ;  /* 0x000001000e0e7824 */ /* 0x000fe200078e00ff */
[----:B------:R-:W-:Y:S01]  /*2fc0*/  PRMT R9, R27, 0x654, R8 ;  /* 0x000006541b097816 */ /* 0x000fe20000000008 */
[----:B--2---:R-:W-:Y:S01]  /*2fd0*/  IMAD.MOV.U32 R8, RZ, RZ, R4 ;  /* 0x000000ffff087224 */ /* 0x004fe200078e0004 */
[----:B-1----:R-:W-:Y:S01]  /*2fe0*/  LOP3.LUT R13, R25, 0xff0000ff, RZ, 0xc0, !PT ;  /* 0xff0000ff190d7812 */ /* 0x002fe200078ec0ff */
[----:B------:R-:W-:Y:S01]  /*2ff0*/  IMAD.U32 R15, R15, 0x10000, RZ ;  /* 0x000100000f0f7824 */ /* 0x000fe200078e00ff */
[----:B------:R-:W-:Y:S01]  /*3000*/  LOP3.LUT R9, R9, 0xff00, R12, 0xf8, !PT ;  /* 0x0000ff0009097812 */ /* 0x000fe200078ef80c */
[----:B------:R-:W-:Y:S01]  /*3010*/  IMAD.U32 R12, R24, 0x10000, RZ ;  /* 0x00010000180c7824 */ /* 0x000fe200078e00ff */
[----:B------:R-:W-:-:S02]  /*3020*/  LOP3.LUT R14, R13, 0xff00, R14, 0xf8, !PT ;  /* 0x0000ff000d0e7812 */ /* 0x000fc400078ef80e */
[-C--:B------:R-:W-:Y:S02]  /*3030*/  F2FP.F16.E4M3.UNPACK_B R4, R5.reuse ;  /* 0x00000005ff04723e */ /* 0x080fe400020006ff */
        /* <DEDUP_REMOVED lines=8> */
[----:B------:R-:W-:-:S02]  /*30c0*/  HADD2.F32 R26, -RZ, R13.H1_H1 ;  /* 0x3000000dff1a7230 */ /* 0x000fc40000004100 */
[CC--:B------:R-:W-:Y:S01]  /*30d0*/  FMUL.FTZ R57, R9.reuse, R25.reuse ;  /* 0x0000001909397220 */ /* 0x0c0fe20000410000 */
[--C-:B------:R-:W-:Y:S02]  /*30e0*/  HADD2.F32 R15, -RZ, R14.reuse.H0_H0 ;  /* 0x2000000eff0f7230 */ /* 0x100fe40000004100 */
[----:B------:R-:W-:Y:S01]  /*30f0*/  FMUL.FTZ R56, R4, R25 ;  /* 0x0000001904387220 */ /* 0x000fe20000410000 */
[--C-:B------:R-:W-:Y:S01]  /*3100*/  HADD2.F32 R13, -RZ, R5.reuse.H1_H1 ;  /* 0x30000005ff0d7230 */ /* 0x100fe20000004100 */
[----:B------:R-:W-:Y:S01]  /*3110*/  F2FP.F16.E4M3.UNPACK_B R72, R72 ;  /* 0x00000048ff48723e */ /* 0x000fe200020006ff */
[----:B------:R-:W-:Y:S02]  /*3120*/  HADD2.F32 R12, -RZ, R5.H0_H0 ;  /* 0x20000005ff0c7230 */ /* 0x000fe40000004100 */
[-C--:B------:R-:W-:Y:S01]  /*3130*/  FFMA.FTZ R5, R9, R15.reuse, R56 ;  /* 0x0000000f09057223 */ /* 0x080fe20000010038 */
[----:B------:R-:W-:Y:S02]  /*3140*/  HADD2.F32 R14, -RZ, R14.H1_H1 ;  /* 0x3000000eff0e7230 */ /* 0x000fe40000004100 */
[C---:B------:R-:W-:Y:S01]  /*3150*/  FMUL.FTZ R25, R13.reuse, R26 ;  /* 0x0000001a0d197220 */ /* 0x040fe20000410000 */
[----:B------:R-:W-:Y:S01]  /*3160*/  F2FP.F16.E4M3.UNPACK_B R9, R8.H1 ;  /* 0x00000008ff09723e */ /* 0x000fe200030006ff */
[----:B------:R-:W-:Y:S01]  /*3170*/  FMUL.FTZ R26, R12, R26 ;  /* 0x0000001a0c1a7220 */ /* 0x000fe20000410000 */
[----:B------:R-:W-:Y:S01]  /*3180*/  FFMA.FTZ R4, R4, R15, -R57 ;  /* 0x0000000f04047223 */ /* 0x000fe20000010839 */
[----:B------:R-:W-:Y:S01]  /*3190*/  FFMA.FTZ R68, R12, R14, -R25 ;  /* 0x0000000e0c447223 */ /* 0x000fe20000010819 */
[----:B------:R-:W-:Y:S01]  /*31a0*/  F2FP.F16.E4M3.UNPACK_B R8, R8 ;  /* 0x00000008ff08723e */ /* 0x000fe200020006ff */
[----:B------:R-:W-:Y:S01]  /*31b0*/  FFMA.FTZ R69, R13, R14, R26 ;  /* 0x0000000e0d457223 */ /* 0x000fe2000001001a */
        /* <DEDUP_REMOVED lines=17> */
[-C--:B------:R-:W-:Y:S01]  /*32d0*/  FFMA.FTZ R57, R9, R70.reuse, -R26 ;  /* 0x0000004609397223 */ /* 0x080fe2000001081a */
        /* <DEDUP_REMOVED lines=31> */
[----:B------:R-:W-:Y:S01]  /*34d0*/  HADD2.F32 R6, -RZ, R6.H1_H1 ;  /* 0x30000006ff067230 */ /* 0x000fe20000004100 */
[----:B------:R-:W-:Y:S01]  /*34e0*/  F2FP.SATFINITE.E4M3.F32.PACK_AB_MERGE_C R15, R15, R68, RZ ;  /* 0x000000440f0f723e */ /* 0x000fe200048070ff */
[----:B------:R-:W-:Y:S01]  /*34f0*/  HADD2.F32 R25, -RZ, R25.H0_H0 ;  /* 0x20000019ff197230 */ /* 0x000fe20000004100 */
[----:B------:R-:W-:Y:S01]  /*3500*/  F2FP.SATFINITE.E4M3.F32.PACK_AB_MERGE_C R4, R70, R57, R71 ;  /* 0x000000394604723e */ /* 0x000fe20004807047 */
[----:B------:R-:W-:-:S02]  /*3510*/  HADD2.F32 R14, -RZ, R14.H0_H0 ;  /* 0x2000000eff0e7230 */ /* 0x000fc40000004100 */
[----:B------:R-:W-:Y:S01]  /*3520*/  FMUL.FTZ R12, R6, R27 ;  /* 0x0000001b060c7220 */ /* 0x000fe20000410000 */
[----:B------:R-:W-:Y:S02]  /*3530*/  HADD2.F32 R24, -RZ, R24.H0_H0 ;  /* 0x20000018ff187230 */ /* 0x000fe40000004100 */
[-C--:B------:R-:W-:Y:S01]  /*3540*/  FMUL.FTZ R13, R9, R25.reuse ;  /* 0x00000019090d7220 */ /* 0x080fe20000410000 */
[C---:B------:R-:W-:Y:S01]  /*3550*/  FMUL.FTZ R56, R8.reuse, R25 ;  /* 0x0000001908387220 */ /* 0x040fe20000410000 */
[----:B------:R-:W-:Y:S02]  /*3560*/  FMUL.FTZ R27, R7, R27 ;  /* 0x0000001b071b7220 */ /* 0x000fe40000410000 */
[-C--:B------:R-:W-:Y:S01]  /*3570*/  FFMA.FTZ R13, R8, R14.reuse, -R13 ;  /* 0x0000000e080d7223 */ /* 0x080fe2000001080d */
[----:B------:R-:W-:Y:S01]  /*3580*/  FFMA.FTZ R56, R9, R14, R56 ;  /* 0x0000000e09387223 */ /* 0x000fe20000010038 */
[-C--:B------:R-:W-:Y:S01]  /*3590*/  FFMA.FTZ R12, R7, R24.reuse, -R12 ;  /* 0x00000018070c7223 */ /* 0x080fe2000001080c */
[----:B------:R-:W-:-:S03]  /*35a0*/  FFMA.FTZ R27, R6, R24, R27 ;  /* 0x00000018061b7223 */ /* 0x000fc6000001001b */
[----:B------:R-:W-:Y:S02]  /*35b0*/  F2FP.SATFINITE.E4M3.F32.PACK_AB_MERGE_C R7, R56, R13, R15 ;  /* 0x0000000d3807723e */ /* 0x000fe4000480700f */
[----:B------:R-:W-:-:S07]  /*35c0*/  F2FP.SATFINITE.E4M3.F32.PACK_AB_MERGE_C R6, R27, R12, R26 ;  /* 0x0000000c1b06723e */ /* 0x000fce000480701a */
.L_x_13519:
[----:B------:R-:W-:Y:S05]  /*35d0*/  BSYNC B1 ;  /* 0x0000000000017941 */ /* 0x000fea0003800000 */
.L_x_13518:
[----:B--2---:R2:W-:Y:S01]  /*35e0*/  ST.E.128 desc[UR40][R10.64], R4 ;  /* 0x000000040a007985 */ /* 0x0045e2000c101d28 */
[----:B------:R-:W-:Y:S05]  /*35f0*/  BRA `(.L_x_13513) ;  /* 0x0000001400607947 */ /* 0x000fea0003800000 */
.L_x_13506:
[----:B------:R-:W0:Y:S01]  /*3600*/  S2R R7, SR_TID.X ;  /* 0x0000000000077919 */ /* 0x000e220000002100 */
[----:B------:R-:W-:Y:S01]  /*3610*/  IMAD R65, R32, -0xa0, R30 ;  /* 0xffffff6020417824 */ /* 0x000fe200078e021e */
[----:B------:R-:W2:Y:S04]  /*3620*/  LDL R12, [R1+0x18] ;  /* 0x00001800010c7983 */ /* 0x000ea80000100800 */
[----:B------:R-:W-:Y:S01]  /*3630*/  VIMNMX R65, R65, 0xa0, PT ;  /* 0x000000a041417848 */ /* 0x000fe20003fe0100 */
[----:B0-----:R-:W-:-:S05]  /*3640*/  VIADD R7, R7, 0xffffff80 ;  /* 0xffffff8007077836 */ /* 0x001fca0000000000 */
[----:B------:R-:W-:-:S04]  /*3650*/  LEA.HI R7, R7, R7, RZ, 0x1 ;  /* 0x0000000707077211 */ /* 0x000fc800078f08ff */
[----:B------:R-:W-:-:S04]  /*3660*/  SHF.R.S32.HI R7, RZ, 0x1, R7 ;  /* 0x00000001ff077819 */ /* 0x000fc80000011407 */
[----:B------:R-:W-:-:S04]  /*3670*/  ISETP.GE.AND P3, PT, R7, R65, PT ;  /* 0x000000410700720c */ /* 0x000fc80003f66270 */
[----:B------:R-:W-:-:S13]  /*3680*/  ISETP.GE.OR P4, PT, R16, R71, P3 ;  /* 0x000000471000720c */ /* 0x000fda0001f86670 */
[----:B------:R-:W0:Y:S08]  /*3690*/  @!P4 LDC.64 R8, c[0x0][0x3e8] ;  /* 0x0000fa00ff08cb82 */ /* 0x000e300000000a00 */
[----:B------:R-:W1:Y:S01]  /*36a0*/  @!P4 LDC.64 R10, c[0x0][0x400] ;  /* 0x00010000ff0acb82 */ /* 0x000e620000000a00 */
[----:B------:R-:W-:Y:S02]  /*36b0*/  @!P4 MOV R5, R53 ;  /* 0x000000350005c202 */ /* 0x000fe40000000f00 */
[----:B0-----:R-:W-:Y:S01]  /*36c0*/  @!P4 IADD3 R8, P5, P6, R34, R8, R4 ;  /* 0x000000082208c210 */ /* 0x001fe20007ebe004 */
[----:B------:R-:W-:-:S03]  /*36d0*/  @!P4 IMAD.MOV.U32 R4, RZ, RZ, R42 ;  /* 0x000000ffff04c224 */ /* 0x000fc600078e002a */
[----:B------:R-:W-:Y:S01]  /*36e0*/  @!P4 IADD3.X R9, R51, R9, R6, P5, P6 ;  /* 0x000000093309c210 */ /* 0x000fe20002fec406 */
[----:B------:R-:W-:Y:S02]  /*36f0*/  @!P4 IMAD R6, R49, R32, RZ ;  /* 0x000000203106c224 */ /* 0x000fe400078e02ff */
[----:B------:R-:W-:-:S04]  /*3700*/  @!P4 IMAD.WIDE.U32 R4, R32, R44, R4 ;  /* 0x0000002c2004c225 */ /* 0x000fc800078e0004 */
[----:B------:R-:W-:Y:S01]  /*3710*/  @!P4 IMAD R6, R15, R44, R6 ;  /* 0x0000002c0f06c224 */ /* 0x000fe200078e0206 */
[----:B-1----:R-:W-:Y:S02]  /*3720*/  @!P4 IADD3 R10, P5, R4, R10, RZ ;  /* 0x0000000a040ac210 */ /* 0x002fe40007fbe0ff */
[----:B------:R-:W-:Y:S02]  /*3730*/  CS2R R26, SRZ ;  /* 0x00000000001a7805 */ /* 0x000fe4000001ff00 */
[----:B------:R-:W-:Y:S02]  /*3740*/  CS2R R24, SRZ ;  /* 0x0000000000187805 */ /* 0x000fe4000001ff00 */
[----:B------:R-:W-:Y:S02]  /*3750*/  @!P4 IADD3.X R11, R11, R6, R5, P5, !PT ;  /* 0x000000060b0bc210 */ /* 0x000fe40002ffe405 */
[----:B------:R-:W-:Y:S02]  /*3760*/  CS2R R4, SRZ ;  /* 0x0000000000047805 */ /* 0x000fe4000001ff00 */
[----:B------:R-:W-:Y:S01]  /*3770*/  CS2R R6, SRZ ;  /* 0x0000000000067805 */ /* 0x000fe2000001ff00 */
[----:B------:R-:W3:Y:S05]  /*3780*/  @!P4 LDG.E.128 R24, desc[UR40][R10.64] ;  /* 0x000000280a18c981 */ /* 0x000eea000c1e1d00 */
[----:B------:R-:W4:Y:S01]  /*3790*/  @!P4 LDG.E.128 R4, desc[UR40][R8.64] ;  /* 0x000000280804c981 */ /* 0x000f22000c1e1d00 */
[----:B------:R-:W-:-:S02]  /*37a0*/  ISETP.GE.AND P5, PT, R16, R71, PT ;  /* 0x000000471000720c */ /* 0x000fc40003fa6270 */
[----:B--2---:R-:W-:Y:S01]  /*37b0*/  ISETP.NE.AND P4, PT, R12, 0x3, PT ;  /* 0x000000030c00780c */ /* 0x004fe20003f85270 */
[----:B---3--:R-:W-:Y:S02]  /*37c0*/  IMAD.MOV.U32 R70, RZ, RZ, R26 ;  /* 0x000000ffff467224 */ /* 0x008fe400078e001a */
[----:B------:R-:W-:Y:S02]  /*37d0*/  IMAD.MOV.U32 R75, RZ, RZ, R24 ;  /* 0x000000ffff4b7224 */ /* 0x000fe400078e0018 */
[----:B----4-:R-:W-:Y:S02]  /*37e0*/  IMAD.MOV.U32 R73, RZ, RZ, R4 ;  /* 0x000000ffff497224 */ /* 0x010fe400078e0004 */
[----:B------:R-:W-:-:S06]  /*37f0*/  IMAD.MOV.U32 R72, RZ, RZ, R6 ;  /* 0x000000ffff487224 */ /* 0x000fcc00078e0006 */
[----:B------:R-:W-:Y:S05]  /*3800*/  @!P4 BRA `(.L_x_13520) ;  /* 0x000000000004c947 */ /* 0x000fea0003800000 */
[----:B------:R-:W-:Y:S01]  /*3810*/  BPT.TRAP 0x1 ;  /* 0x000000040000795c */ /* 0x000fe20000300000 */
.L_x_13520:
[----:B------:R-:W-:Y:S01]  /*3820*/  IMAD R66, R19, 0x8, R18 ;  /* 0x0000000813427824 */ /* 0x000fe200078e0212 */
[----:B------:R-:W-:Y:S01]  /*3830*/  SHF.L.U32 R67, R157, 0x1f, RZ ;  /* 0x0000001f9d437819 */ /* 0x000fe200000006ff */
[----:B------:R-:W-:Y:S03]  /*3840*/  BSSY B1, `(.L_x_13521) ;  /* 0x0000003000017945 */ /* 0x000fe60003800000 */
[----:B------:R-:W0:Y:S02]  /*3850*/  SYNCS.PHASECHK.TRANS64.TRYWAIT P6, [R66+URZ+0x13290], R67 ;  /* 0x01329043420075a7 */ /* 0x000e2400080c017f */
[----:B0-----:R-:W-:Y:S05]  /*3860*/  @!P6 BRA `(.L_x_13522) ;  /* 0x000001340064e947 */ /* 0x001fea0003800000 */
.L_x_13737:
[----:B------:R-:W-:Y:S05]  /*3870*/  BSYNC B1 ;  /* 0x0000000000017941 */ /* 0x000fea0003800000 */
.L_x_13521:
[----:B------:R-:W-:-:S03]  /*3880*/  UMOV UR4, 0xffffffff ;  /* 0xffffffff00047882 */ /* 0x000fc60000000000 */
[----:B------:R-:W-:Y:S05]  /*3890*/  BRA.DIV UR4, `(.L_x_13523) ;  /* 0x00000136046c7947 */ /* 0x000fea000b800000 */
[----:B------:R1:W2:Y:S04]  /*38a0*/  SHFL.IDX PT, R69, R13, RZ, 0x1e1f ;  /* 0x001e1fff0d457589 */ /* 0x0002a800000e0000 */
[----:B------:R1:W3:Y:S02]  /*38b0*/  SHFL.IDX PT, R71, R68, RZ, 0x1e1f ;  /* 0x001e1fff44477589 */ /* 0x0002e400000e0000 */
.L_x_13741:
[----:B-1----:R-:W1:Y:S02]  /*38c0*/  LDC R68, c[0x0][0x2f4] ;  /* 0x0000bd00ff447b82 */ /* 0x002e640000000800 */
[----:B-1----:R-:W-:-:S13]  /*38d0*/  ISETP.GE.OR P3, PT, R16, R68, P3 ;  /* 0x000000441000720c */ /* 0x002fda0001f66670 */
[----:B------:R-:W-:Y:S05]  /*38e0*/  @P3 BRA `(.L_x_13513) ;  /* 0x0000001000a43947 */ /* 0x000fea0003800000 */
[----:B------:R-:W4:Y:S04]  /*38f0*/  LDL R12, [R1+0x34] ;  /* 0x00003400010c7983 */ /* 0x000f280000100800 */
[----:B------:R-:W5:Y:S04]  /*3900*/  LDL R11, [R1+0x38] ;  /* 0x00003800010b7983 */ /* 0x000f680000100800 */
[----:B------:R-:W5:Y:S01]  /*3910*/  LDL R10, [R1+0x3c] ;  /* 0x00003c00010a7983 */ /* 0x000f620000100800 */
[----:B------:R-:W-:Y:S01]  /*3920*/  IMAD.IADD R8, R68, 0x1, -R47 ;  /* 0x0000000144087824 */ /* 0x000fe200078e0a2f */
[----:B---3--:R-:W-:Y:S01]  /*3930*/  IADD3 R56, P3, R54, R71, RZ ;  /* 0x0000004736387210 */ /* 0x008fe20007f7e0ff */
[----:B------:R-:W-:Y:S03]  /*3940*/  BSSY B1, `(.L_x_13524) ;  /* 0x00000e6000017945 */ /* 0x000fe60003800000 */
[----:B------:R-:W-:-:S02]  /*3950*/  SEL R8, R47, R8, !P0 ;  /* 0x000000082f087207 */ /* 0x000fc40004000000 */
[----:B--2---:R-:W-:Y:S02]  /*3960*/  LEA.HI.X.SX32 R57, R54, R69, 0x1, P3 ;  /* 0x0000004536397211 */ /* 0x004fe400018f0eff */
[----:B------:R-:W-:-:S04]  /*3970*/  SHF.R.S32.HI R9, RZ, 0x1f, R8 ;  /* 0x0000001fff097819 */ /* 0x000fc80000011408 */
[----:B------:R-:W-:-:S04]  /*3980*/  LEA.HI R9, R9, R8, RZ, 0x5 ;  /* 0x0000000809097211 */ /* 0x000fc800078f28ff */
[----:B------:R-:W-:Y:S01]  /*3990*/  SHF.R.S32.HI R8, RZ, 0x5, R9 ;  /* 0x00000005ff087819 */ /* 0x000fe20000011409 */
[----:B------:R-:W-:-:S03]  /*39a0*/  IMAD R9, R19, 0x2800, R58 ;  /* 0x0000280013097824 */ /* 0x000fc600078e023a */
[----:B------:R-:W-:Y:S02]  /*39b0*/  LEA.HI.SX32 R8, R3, R8, 0x1c ;  /* 0x0000000803087211 */ /* 0x000fe400078fe2ff */
[----:B------:R-:W-:-:S03]  /*39c0*/  IADD3 R9, R18, R9, RZ ;  /* 0x0000000912097210 */ /* 0x000fc60007ffe0ff */
[----:B------:R-:W-:-:S05]  /*39d0*/  IMAD.SHL.U32 R74, R8, 0x10, RZ ;  /* 0x00000010084a7824 */ /* 0x000fca00078e00ff */
[----:B----4-:R-:W-:-:S04]  /*39e0*/  LOP3.LUT R8, R12, 0x30, R74, 0xf8, !PT ;  /* 0x000000300c087812 */ /* 0x010fc800078ef84a */
[----:B-----5:R-:W-:-:S05]  /*39f0*/  LOP3.LUT R8, R8, R11, RZ, 0x3c, !PT ;  /* 0x0000000b08087212 */ /* 0x020fca00078e3cff */
[----:B------:R-:W-:-:S04]  /*3a00*/  IMAD.IADD R8, R10, 0x1, R8 ;  /* 0x000000010a087824 */ /* 0x000fc800078e0208 */
[----:B------:R-:W-:-:S04]  /*3a10*/  IMAD R11, R19, 0x2800, R8 ;  /* 0x00002800130b7824 */ /* 0x000fc800078e0208 */
[----:B------:R-:W-:Y:S02]  /*3a20*/  IMAD.IADD R12, R18, 0x1, R11 ;  /* 0x00000001120c7824 */ /* 0x000fe400078e020b */
[----:B------:R-:W1:Y:S04]  /*3a30*/  LDS.128 R8, [R9+0xe000] ;  /* 0x00e0000009087984 */ /* 0x000e680000000c00 */
[----:B------:R-:W2:Y:S01]  /*3a40*/  LDS.128 R12, [R12+0xe000] ;  /* 0x00e000000c0c7984 */ /* 0x000ea20000000c00 */
[----:B------:R-:W-:Y:S05]  /*3a50*/  @P5 BRA `(.L_x_13525) ;  /* 0x0000000c00505947 */ /* 0x000fea0003800000 */
[--C-:B------:R-:W-:Y:S01]  /*3a60*/  SHF.R.U32.HI R85, RZ, 0x8, R5.reuse ;  /* 0x00000008ff557819 */ /* 0x100fe20000011605 */
[----:B-1----:R-:W-:Y:S01]  /*3a70*/  IMAD.MOV.U32 R24, RZ, RZ, R8 ;  /* 0x000000ffff187224 */ /* 0x002fe200078e0008 */
        /* <DEDUP_REMOVED lines=10> */
[----:B------:R-:W-:Y:S02]  /*3b20*/  PRMT R4, R87, 0x654, R4 ;  /* 0x0000065457047816 */ /* 0x000fe40000000004 */
[----:B------:R-:W-:-:S02]  /*3b30*/  SHF.R.U32.HI R76, RZ, 0x8, R25 ;  /* 0x00000008ff4c7819 */ /* 0x000fc40000011619 */
[----:B------:R-:W-:Y:S02]  /*3b40*/  SHF.R.U32.HI R77, RZ, 0x8, R27 ;  /* 0x00000008ff4d7819 */ /* 0x000fe4000001161b */
[----:B------:R-:W-:Y:S01]  /*3b50*/  PRMT R8, R78, 0x654, R7 ;  /* 0x000006544e087816 */ /* 0x000fe20000000007 */
[----:B------:R-:W-:Y:S01]  /*3b60*/  IMAD.SHL.U32 R7, R80, 0x100, RZ ;  /* 0x0000010050077824 */ /* 0x000fe200078e00ff */
[----:B------:R-:W-:Y:S01]  /*3b70*/  LOP3.LUT R4, R4, 0xff00, R5, 0xf8, !PT ;  /* 0x0000ff0004047812 */ /* 0x000fe200078ef805 */
[----:B------:R-:W-:Y:S01]  /*3b80*/  IMAD.U32 R5, R84, 0x10000, RZ ;  /* 0x0001000054057824 */ /* 0x000fe200078e00ff */
[----:B------:R-:W-:Y:S01]  /*3b90*/  LOP3.LUT R26, R27, 0xff0000ff, RZ, 0xc0, !PT ;  /* 0xff0000ff1b1a7812 */ /* 0x000fe200078ec0ff */
[----:B------:R-:W-:Y:S01]  /*3ba0*/  IMAD.SHL.U32 R77, R77, 0x100, RZ ;  /* 0x000001004d4d7824 */ /* 0x000fe200078e00ff */
[----:B------:R-:W-:Y:S01]  /*3bb0*/  SHF.R.U32.HI R81, RZ, 0x10, R27 ;  /* 0x00000010ff517819 */ /* 0x000fe2000001161b */
[----:B------:R-:W-:Y:S01]  /*3bc0*/  IMAD.SHL.U32 R27, R76, 0x100, RZ ;  /* 0x000001004c1b7824 */ /* 0x000fe200078e00ff */
[----:B------:R-:W-:-:S02]  /*3bd0*/  PRMT R6, R83, 0x654, R6 ;  /* 0x0000065453067816 */ /* 0x000fc40000000006 */
[----:B------:R-:W-:Y:S01]  /*3be0*/  SHF.R.U32.HI R82, RZ, 0x10, R25 ;  /* 0x00000010ff527819 */ /* 0x000fe20000011619 */
[----:B--2---:R-:W-:Y:S01]  /*3bf0*/  IMAD.MOV.U32 R25, RZ, RZ, R12 ;  /* 0x000000ffff197224 */ /* 0x004fe200078e000c */
[----:B------:R-:W-:Y:S01]  /*3c00*/  LOP3.LUT R7, R6, 0xff00, R7, 0xf8, !PT ;  /* 0x0000ff0006077812 */ /* 0x000fe200078ef807 */
[----:B------:R-:W-:Y:S01]  /*3c10*/  IMAD.U32 R81, R81, 0x10000, RZ ;  /* 0x0001000051517824 */ /* 0x000fe200078e00ff */
[----:B------:R-:W-:Y:S02]  /*3c20*/  LOP3.LUT R6, R4, 0xff0000, R5, 0xf8, !PT ;  /* 0x00ff000004067812 */ /* 0x000fe400078ef805 */
[----:B------:R-:W-:Y:S02]  /*3c30*/  LOP3.LUT R78, R8, 0xff00, R27, 0xf8, !PT ;  /* 0x0000ff00084e7812 */ /* 0x000fe400078ef81b */
[----:B------:R-:W-:Y:S02]  /*3c40*/  LOP3.LUT R80, R26, 0xff00, R77, 0xf8, !PT ;  /* 0x0000ff001a507812 */ /* 0x000fe400078ef84d */
[----:B------:R-:W-:-:S02]  /*3c50*/  SHF.L.U32 R4, R79, 0x10, RZ ;  /* 0x000000104f047819 */ /* 0x000fc400000006ff */
[----:B------:R-:W-:Y:S02]  /*3c60*/  F2FP.F16.E4M3.UNPACK_B R79, R75.H1 ;  /* 0x0000004bff4f723e */ /* 0x000fe400030006ff */
[----:B------:R-:W-:Y:S02]  /*3c70*/  F2FP.F16.E4M3.UNPACK_B R27, R25.H1 ;  /* 0x00000019ff1b723e */ /* 0x000fe400030006ff */
[----:B------:R-:W-:Y:S01]  /*3c80*/  F2FP.F16.E4M3.UNPACK_B R26, R24.H1 ;  /* 0x00000018ff1a723e */ /* 0x000fe200030006ff */
[----:B------:R-:W-:Y:S01]  /*3c90*/  HADD2.F32 R5, -RZ, R79.H0_H0 ;  /* 0x2000004fff057230 */ /* 0x000fe20000004100 */
[----:B------:R-:W-:Y:S01]  /*3ca0*/  F2FP.F16.E4M3.UNPACK_B R76, R73.H1 ;  /* 0x00000049ff4c723e */ /* 0x000fe200030006ff */
[----:B------:R-:W-:Y:S01]  /*3cb0*/  HADD2.F32 R12, -RZ, R27.H0_H0 ;  /* 0x2000001bff0c7230 */ /* 0x000fe20000004100 */
[----:B------:R-:W-:Y:S01]  /*3cc0*/  LOP3.LUT R4, R7, 0xff0000, R4, 0xf8, !PT ;  /* 0x00ff000007047812 */ /* 0x000fe200078ef804 */
[----:B------:R-:W-:Y:S02]  /*3cd0*/  HADD2.F32 R8, -RZ, R26.H0_H0 ;  /* 0x2000001aff087230 */ /* 0x000fe40000004100 */
[----:B------:R-:W-:-:S02]  /*3ce0*/  HADD2.F32 R77, -RZ, R76.H0_H0 ;  /* 0x2000004cff4d7230 */ /* 0x000fc40000004100 */
[-C--:B------:R-:W-:Y:S01]  /*3cf0*/  FMUL.FTZ R83, R12, R5.reuse ;  /* 0x000000050c537220 */ /* 0x080fe20000410000 */
[----:B------:R-:W-:Y:S02]  /*3d00*/  IMAD.U32 R7, R82, 0x10000, RZ ;  /* 0x0001000052077824 */ /* 0x000fe400078e00ff */
[----:B------:R-:W-:Y:S01]  /*3d10*/  FMUL.FTZ R85, R8, R5 ;  /* 0x0000000508557220 */ /* 0x000fe20000410000 */
[----:B------:R-:W-:Y:S01]  /*3d20*/  LOP3.LUT R5, R80, 0xff0000, R81, 0xf8, !PT ;  /* 0x00ff000050057812 */ /* 0x000fe200078ef851 */
[----:B------:R-:W-:Y:S01]  /*3d30*/  FFMA.FTZ R8, R8, R77, -R83 ;  /* 0x0000004d08087223 */ /* 0x000fe20000010853 */
[----:B------:R-:W-:Y:S01]  /*3d40*/  F2FP.F16.E4M3.UNPACK_B R80, R75 ;  /* 0x0000004bff50723e */ /* 0x000fe200020006ff */
[----:B------:R-:W-:Y:S01]  /*3d50*/  FFMA.FTZ R12, R12, R77, R85 ;  /* 0x0000004d0c0c7223 */ /* 0x000fe20000010055 */
[----:B------:R-:W-:Y:S01]  /*3d60*/  F2FP.F16.E4M3.UNPACK_B R77, R73 ;  /* 0x00000049ff4d723e */ /* 0x000fe200020006ff */
[----:B------:R-:W-:Y:S01]  /*3d70*/  HADD2.F32 R79, -RZ, R79.H1_H1 ;  /* 0x3000004fff4f7230 */ /* 0x000fe20000004100 */
[----:B------:R-:W-:Y:S01]  /*3d80*/  F2FP.F16.E4M3.UNPACK_B R75, R25 ;  /* 0x00000019ff4b723e */ /* 0x000fe200020006ff */
[----:B------:R-:W-:Y:S01]  /*3d90*/  HADD2.F32 R26, -RZ, R26.H1_H1 ;  /* 0x3000001aff1a7230 */ /* 0x000fe20000004100 */
[----:B------:R-:W-:Y:S01]  /*3da0*/  F2FP.F16.E4M3.UNPACK_B R73, R24 ;  /* 0x00000018ff49723e */ /* 0x000fe200020006ff */
[----:B------:R-:W-:Y:S01]  /*3db0*/  HADD2.F32 R27, -RZ, R27.H1_H1 ;  /* 0x3000001bff1b7230 */ /* 0x000fe20000004100 */
[----:B------:R-:W-:Y:S01]  /*3dc0*/  LOP3.LUT R7, R78, 0xff0000, R7, 0xf8, !PT ;  /* 0x00ff00004e077812 */ /* 0x000fe200078ef807 */
[----:B------:R-:W-:-:S02]  /*3dd0*/  HADD2.F32 R78, -RZ, R76.H1_H1 ;  /* 0x3000004cff4e7230 */ /* 0x000fc40000004100 */
[CC--:B------:R-:W-:Y:S01]  /*3de0*/  FMUL.FTZ R82, R26.reuse, R79.reuse ;  /* 0x0000004f1a527220 */ /* 0x0c0fe20000410000 */
[----:B------:R-:W-:Y:S02]  /*3df0*/  HADD2.F32 R81, -RZ, R80.H0_H0 ;  /* 0x20000050ff517230 */ /* 0x000fe40000004100 */
[C---:B------:R-:W-:Y:S01]  /*3e00*/  FMUL.FTZ R25, R27.reuse, R79 ;  /* 0x0000004f1b197220 */ /* 0x040fe20000410000 */
[----:B------:R-:W-:Y:S02]  /*3e10*/  HADD2.F32 R76, -RZ, R75.H0_H0 ;  /* 0x2000004bff4c7230 */ /* 0x000fe40000004100 */
[-C--:B------:R-:W-:Y:S01]  /*3e20*/  FFMA.FTZ R27, R27, R78.reuse, R82 ;  /* 0x0000004e1b1b7223 */ /* 0x080fe20000010052 */
[----:B------:R-:W-:Y:S02]  /*3e30*/  HADD2.F32 R24, -RZ, R73.H0_H0 ;  /* 0x20000049ff187230 */ /* 0x000fe40000004100 */
[----:B------:R-:W-:Y:S01]  /*3e40*/  FFMA.FTZ R25, R26, R78, -R25 ;  /* 0x0000004e1a197223 */ /* 0x000fe20000010819 */
[----:B------:R-:W-:-:S02]  /*3e50*/  HADD2.F32 R79, -RZ, R77.H0_H0 ;  /* 0x2000004dff4f7230 */ /* 0x000fc40000004100 */
[-C--:B------:R-:W-:Y:S01]  /*3e60*/  FMUL.FTZ R83, R76, R81.reuse ;  /* 0x000000514c537220 */ /* 0x080fe20000410000 */
[----:B------:R-:W-:Y:S02]  /*3e70*/  HADD2.F32 R82, -RZ, R80.H1_H1 ;  /* 0x30000050ff527230 */ /* 0x000fe40000004100 */
        /* <DEDUP_REMOVED lines=8> */
[C---:B------:R-:W-:Y:S01]  /*3f00*/  FMUL.FTZ R84, R73.reuse, R82 ;  /* 0x0000005249547220 */ /* 0x040fe20000410000 */
[----:B------:R-:W-:Y:S01]  /*3f10*/  FFMA.FTZ R24, R24, R79, -R83 ;  /* 0x0000004f18187223 */ /* 0x000fe20000010853 */
        /* <DEDUP_REMOVED lines=11> */
[----:B------:R-:W-:Y:S01]  /*3fd0*/  F2FP.SATFINITE.E4M3.F32.PACK_AB_MERGE_C R8, R25, R8, RZ ;  /* 0x000000081908723e */ /* 0x000fe200048070ff */
[----:B------:R-:W-:Y:S02]  /*3fe0*/  HADD2.F32 R78, -RZ, R78.H1_H1 ;  /* 0x3000004eff4e7230 */ /* 0x000fe40000004100 */
[----:B------:R-:W-:Y:S01]  /*3ff0*/  FMUL.FTZ R82, R77, R82 ;  /* 0x000000524d527220 */ /* 0x000fe20000410000 */
[----:B------:R-:W-:-:S02]  /*4000*/  HADD2.F32 R76, -RZ, R76.H1_H1 ;  /* 0x3000004cff4c7230 */ /* 0x000fc40000004100 */
[----:B------:R-:W-:Y:S01]  /*4010*/  FFMA.FTZ R84, R77, R80, -R84 ;  /* 0x000000504d547223 */ /* 0x000fe20000010854 */
[----:B------:R-:W-:Y:S02]  /*4020*/  HADD2.F32 R81, -RZ, R81.H1_H1 ;  /* 0x30000051ff517230 */ /* 0x000fe40000004100 */
[-C--:B------:R-:W-:Y:S01]  /*4030*/  FMUL.FTZ R85, R78, R83.reuse ;  /* 0x000000534e557220 */ /* 0x080fe20000410000 */
[----:B------:R-:W-:Y:S01]  /*4040*/  F2FP.F16.E4M3.UNPACK_B R77, R70 ;  /* 0x00000046ff4d723e */ /* 0x000fe200020006ff */
[C---:B------:R-:W-:Y:S01]  /*4050*/  FMUL.FTZ R83, R76.reuse, R83 ;  /* 0x000000534c537220 */ /* 0x040fe20000410000 */
[----:B------:R-:W-:Y:S01]  /*4060*/  F2FP.F16.E4M3.UNPACK_B R70, R14 ;  /* 0x0000000eff46723e */ /* 0x000fe200020006ff */
[-C--:B------:R-:W-:Y:S01]  /*4070*/  FFMA.FTZ R89, R76, R81.reuse, -R85 ;  /* 0x000000514c597223 */ /* 0x080fe20000010855 */
[----:B------:R-:W-:Y:S01]  /*4080*/  F2FP.F16.E4M3.UNPACK_B R76, R72 ;  /* 0x00000048ff4c723e */ /* 0x000fe200020006ff */
        /* <DEDUP_REMOVED lines=20> */
[----:B------:R-:W-:Y:S01]  /*41d0*/  FFMA.FTZ R83, R70, R79, R83 ;  /* 0x0000004f46537223 */ /* 0x000fe20000010053 */
[----:B------:R-:W-:Y:S01]  /*41e0*/  F2FP.SATFINITE.E4M3.F32.PACK_AB_MERGE_C R8, R73, R24, R8 ;  /* 0x000000184908723e */ /* 0x000fe20004807008 */
[----:B------:R-:W-:Y:S01]  /*41f0*/  HADD2.F32 R70, -RZ, R27.H0_H0 ;  /* 0x2000001bff467230 */ /* 0x000fe20000004100 */
[----:B------:R-:W-:Y:S01]  /*4200*/  F2FP.F16.E4M3.UNPACK_B R73, R6 ;  /* 0x00000006ff49723e */ /* 0x000fe200020006ff */
[----:B------:R-:W-:-:S02]  /*4210*/  HADD2.F32 R77, -RZ, R76.H0_H0 ;  /* 0x2000004cff4d7230 */ /* 0x000fc40000004100 */
[----:B------:R-:W-:Y:S01]  /*4220*/  FFMA.FTZ R10, R10, R79, -R87 ;  /* 0x0000004f0a0a7223 */ /* 0x000fe20000010857 */
[----:B------:R-:W-:Y:S01]  /*4230*/  HADD2.F32 R24, -RZ, R25.H0_H0 ;  /* 0x20000019ff187230 */ /* 0x000fe20000004100 */
[----:B------:R-:W-:Y:S01]  /*4240*/  F2FP.SATFINITE.E4M3.F32.PACK_AB_MERGE_C R12, R75, R26, R12 ;  /* 0x0000001a4b0c723e */ /* 0x000fe2000480700c */
[----:B------:R-:W-:Y:S02]  /*4250*/  HADD2.F32 R72, -RZ, R27.H1_H1 ;  /* 0x3000001bff487230 */ /* 0x000fe40000004100 */
[-C--:B------:R-:W-:Y:S01]  /*4260*/  FMUL.FTZ R79, R70, R77.reuse ;  /* 0x0000004d464f7220 */ /* 0x080fe20000410000 */
[----:B------:R-:W-:Y:S02]  /*4270*/  HADD2.F32 R75, -RZ, R73.H0_H0 ;  /* 0x20000049ff4b7230 */ /* 0x000fe40000004100 */
        /* <DEDUP_REMOVED lines=8> */
[----:B------:R-:W-:Y:S01]  /*4300*/  F2FP.F16.E4M3.UNPACK_B R27, R9.H1 ;  /* 0x00000009ff1b723e */ /* 0x000fe200030006ff */
[C---:B------:R-:W-:Y:S01]  /*4310*/  FMUL.FTZ R77, R26.reuse, R77 ;  /* 0x0000004d1a4d7220 */ /* 0x040fe20000410000 */
[----:B------:R-:W-:Y:S02]  /*4320*/  HADD2.F32 R70, -RZ, R13.H0_H0 ;  /* 0x2000000dff467230 */ /* 0x000fe40000004100 */
[----:B------:R-:W-:Y:S01]  /*4330*/  FFMA.FTZ R9, R26, R73, -R75 ;  /* 0x000000491a097223 */ /* 0x000fe2000001084b */
[----:B------:R-:W-:Y:S01]  /*4340*/  F2FP.F16.E4M3.UNPACK_B R75, R7.H1 ;  /* 0x00000007ff4b723e */ /* 0x000fe200030006ff */
[----:B------:R-:W-:Y:S01]  /*4350*/  FFMA.FTZ R26, R72, R73, R77 ;  /* 0x00000049481a7223 */ /* 0x000fe2000001004d */
[----:B------:R-:W-:Y:S01]  /*4360*/  HADD2.F32 R7, -RZ, R27.H0_H0 ;  /* 0x2000001bff077230 */ /* 0x000fe20000004100 */
[----:B------:R-:W-:Y:S01]  /*4370*/  F2FP.F16.E4M3.UNPACK_B R6, R6.H1 ;  /* 0x00000006ff06723e */ /* 0x000fe200030006ff */
[----:B------:R-:W-:Y:S01]  /*4380*/  HADD2.F32 R72, -RZ, R13.H1_H1 ;  /* 0x3000000dff487230 */ /* 0x000fe20000004100 */
[----:B------:R-:W-:Y:S01]  /*4390*/  F2FP.SATFINITE.E4M3.F32.PACK_AB_MERGE_C R82, R91, R82, RZ ;  /* 0x000000525b52723e */ /* 0x000fe200048070ff */
[--C-:B------:R-:W-:Y:S01]  /*43a0*/  HADD2.F32 R73, -RZ, R75.reuse.H0_H0 ;  /* 0x2000004bff497230 */ /* 0x100fe20000004100 */
[----:B------:R-:W-:Y:S01]  /*43b0*/  F2FP.F16.E4M3.UNPACK_B R79, R5.H1 ;  /* 0x00000005ff4f723e */ /* 0x000fe200030006ff */
[----:B------:R-:W-:Y:S01]  /*43c0*/  HADD2.F32 R75, -RZ, R75.H1_H1 ;  /* 0x3000004bff4b7230 */ /* 0x000fe20000004100 */
[----:B------:R-:W-:Y:S01]  /*43d0*/  F2FP.SATFINITE.E4M3.F32.PACK_AB_MERGE_C R14, R83, R14, R82 ;  /* 0x0000000e530e723e */ /* 0x000fe20004807052 */
[----:B------:R-:W-:-:S02]  /*43e0*/  HADD2.F32 R13, -RZ, R6.H0_H0 ;  /* 0x20000006ff0d7230 */ /* 0x000fc40000004100 */
[-C--:B------:R-:W-:Y:S01]  /*43f0*/  FMUL.FTZ R76, R70, R73.reuse ;  /* 0x00000049464c7220 */ /* 0x080fe20000410000 */
[C---:B------:R-:W-:Y:S01]  /*4400*/  FMUL.FTZ R77, R7.reuse, R73 ;  /* 0x00000049074d7220 */ /* 0x040fe20000410000 */
        /* <DEDUP_REMOVED lines=12> */
[----:B------:R-:W-:Y:S01]  /*44d0*/  F2FP.F16.E4M3.UNPACK_B R72, R15.H1 ;  /* 0x0000000fff48723e */ /* 0x000fe200030006ff */
[----:B------:R-:W-:Y:S01]  /*44e0*/  HADD2.F32 R80, -RZ, R78.H0_H0 ;  /* 0x2000004eff507230 */ /* 0x000fe20000004100 */
[----:B------:R-:W-:Y:S01]  /*44f0*/  F2FP.SATFINITE.E4M3.F32.PACK_AB_MERGE_C R84, R89, R84, RZ ;  /* 0x000000545954723e */ /* 0x000fe200048070ff */
[----:B------:R-:W-:Y:S01]  /*4500*/  HADD2.F32 R15, -RZ, R13.H0_H0 ;  /* 0x2000000dff0f7230 */ /* 0x000fe20000004100 */
[----:B------:R-:W-:Y:S01]  /*4510*/  F2FP.F16.E4M3.UNPACK_B R11, R11.H1 ;  /* 0x0000000bff0b723e */ /* 0x000fe200030006ff */
[--C-:B------:R-:W-:Y:S01]  /*4520*/  HADD2.F32 R81, -RZ, R79.reuse.H0_H0 ;  /* 0x2000004fff517230 */ /* 0x100fe20000004100 */
[-C--:B------:R-:W-:Y:S01]  /*4530*/  F2FP.F16.E4M3.UNPACK_B R5, R4.reuse ;  /* 0x00000004ff05723e */ /* 0x080fe200020006ff */
[----:B------:R-:W-:Y:S01]  /*4540*/  HADD2.F32 R79, -RZ, R79.H1_H1 ;  /* 0x3000004fff4f7230 */ /* 0x000fe20000004100 */
[----:B------:R-:W-:Y:S01]  /*4550*/  F2FP.F16.E4M3.UNPACK_B R75, R4.H1 ;  /* 0x00000004ff4b723e */ /* 0x000fe200030006ff */
[----:B------:R-:W-:Y:S01]  /*4560*/  HADD2.F32 R4, -RZ, R72.H0_H0 ;  /* 0x20000048ff047230 */ /* 0x000fe20000004100 */
[----:B------:R-:W-:Y:S01]  /*4570*/  F2FP.SATFINITE.E4M3.F32.PACK_AB_MERGE_C R10, R10, R85, R84 ;  /* 0x000000550a0a723e */ /* 0x000fe20004807054 */
[----:B------:R-:W-:-:S02]  /*4580*/  HADD2.F32 R27, -RZ, R11.H0_H0 ;  /* 0x2000000bff1b7230 */ /* 0x000fc40000004100 */
[-C--:B------:R-:W-:Y:S01]  /*4590*/  FMUL.FTZ R84, R73, R80.reuse ;  /* 0x0000005049547220 */ /* 0x080fe20000410000 */
[----:B------:R-:W-:Y:S02]  /*45a0*/  HADD2.F32 R76, -RZ, R5.H0_H0 ;  /* 0x20000005ff4c7230 */ /* 0x000fe40000004100 */
[----:B------:R-:W-:Y:S01]  /*45b0*/  FMUL.FTZ R80, R15, R80 ;  /* 0x000000500f507220 */ /* 0x000fe20000410000 */
[----:B------:R-:W-:Y:S02]  /*45c0*/  HADD2.F32 R72, -RZ, R72.H1_H1 ;  /* 0x30000048ff487230 */ /* 0x000fe40000004100 */
[-C--:B------:R-:W-:Y:S01]  /*45d0*/  FMUL.FTZ R86, R4, R81.reuse ;  /* 0x0000005104567220 */ /* 0x080fe20000410000 */
[----:B------:R-:W-:Y:S02]  /*45e0*/  HADD2.F32 R11, -RZ, R11.H1_H1 ;  /* 0x3000000bff0b7230 */ /* 0x000fe40000004100 */
[----:B------:R-:W-:Y:S01]  /*45f0*/  FMUL.FTZ R81, R27, R81 ;  /* 0x000000511b517220 */ /* 0x000fe20000410000 */
[----:B------:R-:W-:-:S02]  /*4600*/  HADD2.F32 R77, -RZ, R75.H0_H0 ;  /* 0x2000004bff4d7230 */ /* 0x000fc40000004100 */
[-C--:B------:R-:W-:Y:S01]  /*4610*/  FFMA.FTZ R84, R15, R76.reuse, -R84 ;  /* 0x0000004c0f547223 */ /* 0x080fe20000010854 */
[----:B------:R-:W-:Y:S01]  /*4620*/  FFMA.FTZ R80, R73, R76, R80 ;  /* 0x0000004c49507223 */ /* 0x000fe20000010050 */
[----:B------:R-:W-:Y:S02]  /*4630*/  HADD2.F32 R70, -RZ, R70.H1_H1 ;  /* 0x30000046ff467230 */ /* 0x000fe40000004100 */
        /* <DEDUP_REMOVED lines=9> */
[-C--:B------:R-:W-:Y:S01]  /*46d0*/  FFMA.FTZ R11, R11, R75.reuse, -R76 ;  /* 0x0000004b0b0b7223 */ /* 0x080fe2000001084c */
[C---:B------:R-:W-:Y:S01]  /*46e0*/  FMUL.FTZ R15, R13.reuse, R78 ;  /* 0x0000004e0d0f7220 */ /* 0x040fe20000410000 */
[----:B------:R-:W-:Y:S01]  /*46f0*/  FFMA.FTZ R72, R72, R75, R79 ;  /* 0x0000004b48487223 */ /* 0x000fe2000001004f */
[-C--:B------:R-:W-:Y:S01]  /*4700*/  FFMA.FTZ R13, R13, R5.reuse, -R4 ;  /* 0x000000050d0d7223 */ /* 0x080fe20000010804 */
[----:B------:R-:W-:Y:S01]  /*4710*/  F2FP.SATFINITE.E4M3.F32.PACK_AB_MERGE_C R6, R83, R6, RZ ;  /* 0x000000065306723e */ /* 0x000fe200048070ff */
        /* <DEDUP_REMOVED lines=8> */
.L_x_13525:
[----:B------:R-:W-:Y:S05]  /*47a0*/  BSYNC B1 ;  /* 0x0000000000017941 */ /* 0x000fea0003800000 */
.L_x_13524:
[----:B-1----:R1:W-:Y:S01]  /*47b0*/  ST.E.128 desc[UR40][R56.64], R8 ;  /* 0x0000000838007985 */ /* 0x0023e2000c101d28 */
[----:B------:R-:W-:-:S13]  /*47c0*/  ISETP.GE.AND P3, PT, R74, R68, PT ;  /* 0x000000444a00720c */ /* 0x000fda0003f66270 */
[----:B------:R-:W-:Y:S05]  /*47d0*/  @P3 BRA `(.L_x_13513) ;  /* 0x0000000000e83947 */ /* 0x000fea0003800000 */
[----:B------:R-:W-:-:S04]  /*47e0*/  IADD3 R4, P3, R71, R74, RZ ;  /* 0x0000004a47047210 */ /* 0x000fc80007f7e0ff */
[----:B------:R-:W-:-:S05]  /*47f0*/  LEA.HI.X.SX32 R5, R74, R69, 0x1, P3 ;  /* 0x000000454a057211 */ /* 0x000fca00018f0eff */
[----:B--2---:R2:W-:Y:S01]  /*4800*/  ST.E.128 desc[UR40][R4.64], R12 ;  /* 0x0000000c04007985 */ /* 0x0045e2000c101d28 */
[----:B------:R-:W-:Y:S05]  /*4810*/  BRA `(.L_x_13513) ;  /* 0x0000000000d87947 */ /* 0x000fea0003800000 */
.L_x_13505:
[----:B------:R-:W2:Y:S02]  /*4820*/  LDL R4, [R1+0x18] ;  /* 0x0000180001047983 */ /* 0x000ea40000100800 */
[----:B--2---:R-:W-:-:S13]  /*4830*/  ISETP.NE.AND P4, PT, R4, 0x3, PT ;  /* 0x000000030400780c */ /* 0x004fda0003f85270 */
[----:B------:R-:W-:Y:S05]  /*4840*/  @!P4 BRA `(.L_x_13526) ;  /* 0x000000000004c947 */ /* 0x000fea0003800000 */
[----:B------:R-:W-:Y:S01]  /*4850*/  BPT.TRAP 0x1 ;  /* 0x000000040000795c */ /* 0x000fe20000300000 */
.L_x_13526:
[----:B------:R-:W-:Y:S01]  /*4860*/  IMAD R66, R19, 0x8, R18 ;  /* 0x0000000813427824 */ /* 0x000fe200078e0212 */
[----:B------:R-:W-:Y:S01]  /*4870*/  SHF.L.U32 R67, R157, 0x1f, RZ ;  /* 0x0000001f9d437819 */ /* 0x000fe200000006ff */
[----:B------:R-:W-:Y:S01]  /*4880*/  BSSY B1, `(.L_x_13527) ;  /* 0x0000004000017945 */ /* 0x000fe20003800000 */
[----:B------:R-:W-:Y:S02]  /*4890*/  SHF.R.S32.HI R63, RZ, 0x1f, R61 ;  /* 0x0000001fff3f7819 */ /* 0x000fe4000001143d */
[----:B------:R-:W0:Y:S02]  /*48a0*/  SYNCS.PHASECHK.TRANS64.TRYWAIT P3, [R66+URZ+0x13290], R67 ;  /* 0x01329043420075a7 */ /* 0x000e24000806017f */
[----:B0-----:R-:W-:Y:S05]  /*48b0*/  @!P3 BRA `(.L_x_13528) ;  /* 0x0000012400acb947 */ /* 0x001fea0003800000 */
.L_x_13742:
[----:B------:R-:W-:Y:S05]  /*48c0*/  BSYNC B1 ;  /* 0x0000000000017941 */ /* 0x000fea0003800000 */
.L_x_13527:
[----:B------:R-:W2:Y:S01]  /*48d0*/  LDL R10, [R1+0x8] ;  /* 0x00000800010a7983 */ /* 0x000ea20000100800 */
[----:B------:R-:W-:Y:S01]  /*48e0*/  ULDC.64 UR4, c[0x0][0x300] ;  /* 0x0000c00000047ab9 */ /* 0x000fe20000000a00 */
[----:B-----5:R-:W-:Y:S01]  /*48f0*/  SHF.R.S32.HI R64, RZ, 0x1f, R60 ;  /* 0x0000001fff407819 */ /* 0x020fe2000001143c */
[----:B------:R-:W-:Y:S01]  /*4900*/  IMAD R6, R63, UR4, RZ ;  /* 0x000000043f067c24 */ /* 0x000fe2000f8e02ff */
[----:B------:R-:W1:Y:S01]  /*4910*/  S2R R8, SR_TID.X ;  /* 0x0000000000087919 */ /* 0x000e620000002100 */
[----:B------:R-:W-:Y:S01]  /*4920*/  IMAD.WIDE.U32 R4, R61, UR4, RZ ;  /* 0x000000043d047c25 */ /* 0x000fe2000f8e00ff */
[----:B------:R-:W-:-:S03]  /*4930*/  ULDC.64 UR6, c[0x0][0x2e8] ;  /* 0x0000ba0000067ab9 */ /* 0x000fc60000000a00 */
        /* <DEDUP_REMOVED lines=11> */
[----:B-1----:R-:W-:-:S05]  /*49f0*/  VIADD R8, R8, 0xffffff80 ;  /* 0xffffff8008087836 */ /* 0x002fca0000000000 */
[----:B------:R-:W-:-:S04]  /*4a00*/  LEA.HI R8, R8, R8, RZ, 0x1 ;  /* 0x0000000808087211 */ /* 0x000fc800078f08ff */
[----:B------:R-:W-:Y:S01]  /*4a10*/  SHF.R.S32.HI R8, RZ, 0x1, R8 ;  /* 0x00000001ff087819 */ /* 0x000fe20000011408 */
[----:B--2---:R-:W-:Y:S01]  /*4a20*/  IMAD.WIDE.U32 R4, R10, UR4, R4 ;  /* 0x000000040a047c25 */ /* 0x004fe2000f8e0004 */
        /* <DEDUP_REMOVED lines=8> */
.L_x_13746:
[----:B------:R-:W-:Y:S05]  /*4ab0*/  @!P3 BRA `(.L_x_13513) ;  /* 0x000000000030b947 */ /* 0x000fea0003800000 */
[----:B-1----:R-:W4:Y:S01]  /*4ac0*/  LDL R4, [R1+0x20] ;  /* 0x0000200001047983 */ /* 0x002f220000100800 */
[----:B------:R-:W-:Y:S02]  /*4ad0*/  ULDC UR4, c[0x0][0x2f4] ;  /* 0x0000bd0000047ab9 */ /* 0x000fe40000000800 */
[----:B------:R-:W-:-:S13]  /*4ae0*/  ISETP.GE.AND P3, PT, R16, UR4, PT ;  /* 0x0000000410007c0c */ /* 0x000fda000bf66270 */
[----:B---3--:R-:W-:-:S05]  /*4af0*/  @!P3 IADD3 R10, P5, R16, R14, RZ ;  /* 0x0000000e100ab210 */ /* 0x008fca0007fbe0ff */
[----:B--2---:R-:W-:Y:S01]  /*4b00*/  @!P3 IMAD.X R11, R5, 0x1, R17, P5 ;  /* 0x00000001050bb824 */ /* 0x004fe200028e0611 */
[----:B------:R-:W-:-:S13]  /*4b10*/  ISETP.GE.AND P5, PT, R156, UR4, PT ;  /* 0x000000049c007c0c */ /* 0x000fda000bfa6270 */
[----:B------:R-:W-:-:S05]  /*4b20*/  @!P5 IADD3 R8, P6, R156, R14, RZ ;  /* 0x0000000e9c08d210 */ /* 0x000fca0007fde0ff */
[----:B----4-:R-:W-:Y:S02]  /*4b30*/  @!P5 IMAD.X R9, R5, 0x1, R4, P6 ;  /* 0x000000010509d824 */ /* 0x010fe400030e0604 */
[----:B------:R-:W1:Y:S04]  /*4b40*/  @!P3 LDS.128 R4, [R62+0xe000] ;  /* 0x00e000003e04b984 */ /* 0x000e680000000c00 */
[----:B-1----:R-:W-:Y:S04]  /*4b50*/  @!P3 ST.E.128 desc[UR40][R10.64], R4 ;  /* 0x000000040a00b985 */ /* 0x002fe8000c101d28 */
[----:B------:R-:W1:Y:S04]  /*4b60*/  @!P5 LDS.128 R4, [R59+0xe000] ;  /* 0x00e000003b04d984 */ /* 0x000e680000000c00 */
[----:B-1----:R4:W-:Y:S02]  /*4b70*/  @!P5 ST.E.128 desc[UR40][R8.64], R4 ;  /* 0x000000040800d985 */ /* 0x0029e4000c101d28 */
.L_x_13513:
[----:B------:R-:W-:Y:S05]  /*4b80*/  BSYNC B0 ;  /* 0x0000000000007941 */ /* 0x000fea0003800000 */
.L_x_13504:
[----:B-12-4-:R-:W1:Y:S01]  /*4b90*/  S2R R4, SR_TID.X ;  /* 0x0000000000047919 */ /* 0x016e620000002100 */
        /* <DEDUP_REMOVED lines=10> */
[----:B------:R-:W-:-:S04]  /*4c40*/  @!P3 IADD3 R4, R66, 0x132a0, RZ ;  /* 0x000132a04204b810 */ /* 0x000fc80007ffe0ff */
[----:B------:R-:W-:-:S04]  /*4c50*/  @!P3 PRMT R4, RZ, 0x654, R4 ;  /* 0x00000654ff04b816 */ /* 0x000fc80000000004 */
[----:B------:R2:W-:Y:S01]  /*4c60*/  @!P3 SYNCS.ARRIVE.TRANS64.RED.A1T0 RZ, [R4+URZ], RZ ;  /* 0x000000ff04ffb9a7 */ /* 0x0005e2000810043f */
[----:B------:R-:W-:Y:S05]  /*4c70*/  @!P4 BRA `(.L_x_13531) ;  /* 0x000000000004c947 */ /* 0x000fea0003800000 */
[----:B------:R-:W-:Y:S01]  /*4c80*/  BPT.TRAP 0x1 ;  /* 0x000000040000795c */ /* 0x000fe20000300000 */
.L_x_13531:
[----:B------:R-:W-:Y:S05]  /*4c90*/  BSYNC B0 ;  /* 0x0000000000007941 */ /* 0x000fea0003800000 */
.L_x_13530:
[----:B------:R-:W1:Y:S01]  /*4ca0*/  SYNCS.PHASECHK.TRANS64.TRYWAIT P4, [R66+URZ+0x132b0], R67 ;  /* 0x0132b043420075a7 */ /* 0x000e62000808017f */
[----:B------:R-:W-:Y:S04]  /*4cb0*/  BSSY B0, `(.L_x_13532) ;  /* 0x0000002000007945 */ /* 0x000fe80003800000 */
[----:B-1----:R-:W-:Y:S05]  /*4cc0*/  @!P4 BRA `(.L_x_13533) ;  /* 0x000001240000c947 */ /* 0x002fea0003800000 */
.L_x_13747:
[----:B------:R-:W-:Y:S05]  /*4cd0*/  BSYNC B0 ;  /* 0x0000000000007941 */ /* 0x000fea0003800000 */
.L_x_13532:
[----:B------:R-:W4:Y:S01]  /*4ce0*/  LDL R9, [R1+0x8] ;  /* 0x0000080001097983 */ /* 0x000f220000100800 */
[----:B------:R-:W-:Y:S01]  /*4cf0*/  ULDC.64 UR4, c[0x0][0x328] ;  /* 0x0000ca0000047ab9 */ /* 0x000fe20000000a00 */
[----:B------:R-:W-:Y:S01]  /*4d00*/  ULDC.64 UR6, c[0x0][0x318] ;  /* 0x0000c60000067ab9 */ /* 0x000fe20000000a00 */
[----:B------:R-:W-:Y:S01]  /*4d10*/  IMAD R6, R63, UR4, RZ ;  /* 0x000000043f067c24 */ /* 0x000fe2000f8e02ff */
[----:B------:R-:W5:Y:S01]  /*4d20*/  S2R R8, SR_TID.X ;  /* 0x0000000000087919 */ /* 0x000f620000002100 */
[C---:B--2---:R-:W-:Y:S01]  /*4d30*/  IMAD.WIDE.U32 R4, R61.reuse, UR4, RZ ;  /* 0x000000043d047c25 */ /* 0x044fe2000f8e00ff */
[----:B------:R-:W-:Y:S03]  /*4d40*/  BSSY B0, `(.L_x_13534) ;  /* 0x0000021000007945 */ /* 0x000fe60003800000 */
        /* <DEDUP_REMOVED lines=9> */
[----:B-----5:R-:W-:-:S05]  /*4de0*/  VIADD R8, R8, 0xffffff80 ;  /* 0xffffff8008087836 */ /* 0x020fca0000000000 */
[----:B------:R-:W-:-:S04]  /*4df0*/  LEA.HI R8, R8, R8, RZ, 0x1 ;  /* 0x0000000808087211 */ /* 0x000fc800078f08ff */
[----:B------:R-:W-:Y:S01]  /*4e00*/  SHF.R.S32.HI R8, RZ, 0x1, R8 ;  /* 0x00000001ff087819 */ /* 0x000fe20000011408 */
[----:B----4-:R-:W-:-:S04]  /*4e10*/  IMAD.WIDE.U32 R4, R9, UR4, R4 ;  /* 0x0000000409047c25 */ /* 0x010fc8000f8e0004 */
[----:B------:R-:W-:Y:S01]  /*4e20*/  IMAD R7, R9, UR5, R6 ;  /* 0x0000000509077c24 */ /* 0x000fe2000f8e0206 */
[----:B------:R-:W-:-:S04]  /*4e30*/  IADD3 R4, P4, R4, UR6, RZ ;  /* 0x0000000604047c10 */ /* 0x000fc8000ff9e0ff */
[----:B------:R-:W-:Y:S01]  /*4e40*/  IADD3.X R5, R5, UR7, R7, P4, !PT ;  /* 0x0000000705057c10 */ /* 0x000fe2000a7fe407 */
[----:B------:R2:W4:Y:S01]  /*4e50*/  SHFL.IDX PT, R9, R4, RZ, 0x1e1f ;  /* 0x001e1fff04097589 */ /* 0x00052200000e0000 */
[----:B------:R-:W-:-:S04]  /*4e60*/  ISETP.GT.AND P4, PT, R65, R8, PT ;  /* 0x000000084100720c */ /* 0x000fc80003f84270 */
[----:B------:R-:W0:Y:S09]  /*4e70*/  SHFL.IDX PT, R5, R5, RZ, 0x1e1f ;  /* 0x001e1fff05057589 */ /* 0x000e3200000e0000 */
[----:B--2---:R-:W-:Y:S05]  /*4e80*/  @!P4 BRA `(.L_x_13535) ;  /* 0x000000000030c947 */ /* 0x004fea0003800000 */
[----:B------:R-:W2:Y:S01]  /*4e90*/  LDL R12, [R1+0x20] ;  /* 0x00002000010c7983 */ /* 0x000ea20000100800 */
[----:B------:R-:W-:Y:S02]  /*4ea0*/  ULDC UR4, c[0x0][0x2f4] ;  /* 0x0000bd0000047ab9 */ /* 0x000fe40000000800 */
[----:B------:R-:W-:-:S13]  /*4eb0*/  ISETP.GE.AND P4, PT, R16, UR4, PT ;  /* 0x0000000410007c0c */ /* 0x000fda000bf86270 */
[----:B----4-:R-:W-:-:S05]  /*4ec0*/  @!P4 IADD3 R10, P5, R16, R9, RZ ;  /* 0x00000009100ac210 */ /* 0x010fca0007fbe0ff */
[----:B0-----:R-:W-:Y:S01]  /*4ed0*/  @!P4 IMAD.X R11, R5, 0x1, R17, P5 ;  /* 0x00000001050bc824 */ /* 0x001fe200028e0611 */
[----:B------:R-:W-:-:S13]  /*4ee0*/  ISETP.GE.AND P5, PT, R156, UR4, PT ;  /* 0x000000049c007c0c */ /* 0x000fda000bfa6270 */
[----:B------:R-:W-:-:S05]  /*4ef0*/  @!P5 IADD3 R8, P6, R156, R9, RZ ;  /* 0x000000099c08d210 */ /* 0x000fca0007fde0ff */
[----:B--2---:R-:W-:Y:S02]  /*4f00*/  @!P5 IMAD.X R9, R5, 0x1, R12, P6 ;  /* 0x000000010509d824 */ /* 0x004fe400030e060c */
[----:B------:R-:W0:Y:S04]  /*4f10*/  @!P4 LDS.128 R4, [R62+0x6000] ;  /* 0x006000003e04c984 */ /* 0x000e280000000c00 */
[----:B0-----:R-:W-:Y:S04]  /*4f20*/  @!P4 ST.E.128 desc[UR40][R10.64], R4 ;  /* 0x000000040a00c985 */ /* 0x001fe8000c101d28 */
[----:B------:R-:W0:Y:S04]  /*4f30*/  @!P5 LDS.128 R4, [R59+0x6000] ;  /* 0x006000003b04d984 */ /* 0x000e280000000c00 */
[----:B0-----:R2:W-:Y:S02]  /*4f40*/  @!P5 ST.E.128 desc[UR40][R8.64], R4 ;  /* 0x000000040800d985 */ /* 0x0015e4000c101d28 */
.L_x_13535:
[----:B------:R-:W-:Y:S05]  /*4f50*/  BSYNC B0 ;  /* 0x0000000000007941 */ /* 0x000fea0003800000 */
.L_x_13534:
[----:B------:R-:W-:Y:S01]  /*4f60*/  @!PT LDS RZ, [RZ] ;  /* 0x00000000fffff984 */ /* 0x000fe20000000800 */
[----:B------:R-:W-:Y:S01]  /*4f70*/  @!PT LDS RZ, [RZ] ;  /* 0x00000000fffff984 */ /* 0x000fe20000000800 */
[----:B------:R-:W-:Y:S01]  /*4f80*/  @!PT LDS RZ, [RZ] ;  /* 0x00000000fffff984 */ /* 0x000fe20000000800 */
[----:B------:R-:W-:Y:S01]  /*4f90*/  @!PT LDS RZ, [RZ] ;  /* 0x00000000fffff984 */ /* 0x000fe20000000800 */
[----:B------:R5:W-:Y:S06]  /*4fa0*/  MEMBAR.ALL.CTA ;  /* 0x0000000000007992 */ /* 0x000bec0000008000 */
[----:B-----5:R-:W5:Y:S01]  /*4fb0*/  FENCE.VIEW.ASYNC.S ;  /* 0x00000000000073c6 */ /* 0x020f620000000000 */
[----:B------:R-:W-:Y:S02]  /*4fc0*/  VIADD R19, R19, 0x1 ;  /* 0x0000000113137836 */ /* 0x000fe40000000000 */
[----:B01----:R-:W-:Y:S01]  /*4fd0*/  @!P3 VIADD R66, R66, 0x132c0 ;  /* 0x000132c04242b836 */ /* 0x003fe20000000000 */
[----:B-----5:R0:W-:Y:S02]  /*4fe0*/  BAR.SYNC.DEFER_BLOCKING R41, 0x80 ;  /* 0x000200290000751d */ /* 0x0201e40000010000 */
[----:B------:R-:W-:-:S02]  /*4ff0*/  ISETP.NE.AND P4, PT, R19, 0x2, PT ;  /* 0x000000021300780c */ /* 0x000fc40003f85270 */
[----:B------:R-:W-:Y:S02]  /*5000*/  @!P3 PRMT R66, RZ, 0x654, R66 ;  /* 0x00000654ff42b816 */ /* 0x000fe40000000042 */
[----:B--2---:R-:W-:Y:S02]  /*5010*/  SEL R4, RZ, 0x1, P4 ;  /* 0x00000001ff047807 */ /* 0x004fe40002000000 */
[----:B------:R-:W-:Y:S02]  /*5020*/  SEL R19, R19, RZ, P4 ;  /* 0x000000ff13137207 */ /* 0x000fe40002000000 */
[----:B------:R-:W-:Y:S01]  /*5030*/  LOP3.LUT R157, R157, R4, RZ, 0x3c, !PT ;  /* 0x000000049d9d7212 */ /* 0x000fe200078e3cff */
[----:B------:R0:W-:Y:S01]  /*5040*/  @!P3 SYNCS.ARRIVE.TRANS64.RED.A1T0 RZ, [R66+URZ], RZ ;  /* 0x000000ff42ffb9a7 */ /* 0x0001e2000810043f */
[----:B------:R-:W-:Y:S01]  /*5050*/  PLOP3.LUT P3, PT, PT, PT, PT, 0x8, 0x0 ;  /* 0x000000000000781c */ /* 0x000fe20003f6e170 */
[----:B------:R-:W-:-:S12]  /*5060*/  @P2 BRA `(.L_x_13536) ;  /* 0xffffffcc00b82947 */ /* 0x000fd8000383ffff */
.L_x_13499:
[----:B------:R-:W-:Y:S04]  /*5070*/  BSSY B0, `(.L_x_13537) ;  /* 0x0000004000007945 */ /* 0x000fe80003800000 */
[----:B------:R-:W-:Y:S05]  /*5080*/  @P3 BRA `(.L_x_13538) ;  /* 0x0000000000083947 */ /* 0x000fea0003800000 */
[----:B------:R-:W1:Y:S02]  /*5090*/  FENCE.VIEW.ASYNC.G ;  /* 0x00000000000073c6 */ /* 0x000e640000000100 */
[----:B-1----:R-:W-:Y:S06]  /*50a0*/  BAR.ARV 0xc, 0x200 ;  /* 0x0308000000007b1d */ /* 0x002fec0000002000 */
.L_x_13538:
[----:B------:R-:W-:Y:S05]  /*50b0*/  BSYNC B0 ;  /* 0x0000000000007941 */ /* 0x000fea0003800000 */
.L_x_13537:
[----:B------:R-:W3:Y:S01]  /*50c0*/  LDL R0, [R1+0x8] ;  /* 0x0000080001007983 */ /* 0x000ee20000100800 */
[----:B------:R-:W-:Y:S01]  /*50d0*/  ULDC.64 UR4, c[0x0][0x990] ;  /* 0x0002640000047ab9 */ /* 0x000fe20000000a00 */
[----:B------:R-:W-:Y:S02]  /*50e0*/  ULDC.64 UR6, c[0x0][0x998] ;  /* 0x0002660000067ab9 */ /* 0x000fe40000000a00 */
[----:B------:R-:W2:Y:S04]  /*50f0*/  LDL R2, [R1+0x5c] ;  /* 0x00005c0001027983 */ /* 0x000ea80000100800 */
[----:B------:R-:W2:Y:S01]  /*5100*/  LDL R5, [R1+0x40] ;  /* 0x0000400001057983 */ /* 0x000ea20000100800 */
[----:B------:R-:W-:Y:S02]  /*5110*/  ISETP.NE.U32.AND P0, PT, RZ, UR4, PT ;  /* 0x00000004ff007c0c */ /* 0x000fe4000bf05070 */
[----:B------:R-:W-:-:S02]  /*5120*/  ISETP.NE.U32.AND P1, PT, RZ, UR6, PT ;  /* 0x00000006ff007c0c */ /* 0x000fc4000bf25070 */
[----:B------:R-:W-:Y:S02]  /*5130*/  ISETP.NE.AND.EX P0, PT, RZ, UR5, PT, P0 ;  /* 0x00000005ff007c0c */ /* 0x000fe4000bf05300 */
[----:B------:R-:W-:-:S11]  /*5140*/  ISETP.NE.AND.EX P1, PT, RZ, UR7, PT, P1 ;  /* 0x00000007ff007c0c */ /* 0x000fd6000bf25310 */
[----:B------:R-:W2:Y:S08]  /*5150*/  @P0 LDC.64 R6, c[0x0][0x9a8] ;  /* 0x00026a00ff060b82 */ /* 0x000eb00000000a00 */
[----:B----4-:R-:W1:Y:S08]  /*5160*/  @P1 LDC.64 R8, c[0x0][0x9b8] ;  /* 0x00026e00ff081b82 */ /* 0x010e700000000a00 */
[----:B------:R-:W4:Y:S08]  /*5170*/  @P0 LDC.64 R10, c[0x0][0x9b0] ;  /* 0x00026c00ff0a0b82 */ /* 0x000f300000000a00 */
[----:B------:R-:W0:Y:S01]  /*5180*/  @P1 LDC.64 R12, c[0x0][0x9c0] ;  /* 0x00027000ff0c1b82 */ /* 0x000e220000000a00 */
[----:B---3--:R-:W-:-:S02]  /*5190*/  IMAD.MOV.U32 R14, RZ, RZ, R0 ;  /* 0x000000ffff0e7224 */ /* 0x008fc400078e0000 */
[----:B--2---:R-:W-:-:S03]  /*51a0*/  @P0 IMAD R0, R2, R6, RZ ;  /* 0x0000000602000224 */ /* 0x004fc600078e02ff */
[----:B------:R-:W-:Y:S01]  /*51b0*/  @P0 SHF.R.S32.HI R15, RZ, 0x1f, R14 ;  /* 0x0000001fff0f0819 */ /* 0x000fe2000001140e */
[----:B-1----:R-:W-:Y:S02]  /*51c0*/  @P1 IMAD R4, R2, R8, RZ ;  /* 0x0000000802041224 */ /* 0x002fe400078e02ff */
[C---:B------:R-:W-:Y:S02]  /*51d0*/  @P0 IMAD R7, R5.reuse, R7, R0 ;  /* 0x0000000705070224 */ /* 0x040fe400078e0200 */
[----:B------:R-:W-:-:S04]  /*51e0*/  @P0 IMAD.WIDE.U32 R2, R5, R6, RZ ;  /* 0x0000000605020225 */ /* 0x000fc800078e00ff */
[----:B------:R-:W-:Y:S01]  /*51f0*/  @P1 IMAD R9, R5, R9, R4 ;  /* 0x0000000905091224 */ /* 0x000fe200078e0204 */
[----:B------:R-:W-:Y:S01]  /*5200*/  @P0 IADD3 R3, R3, R7, RZ ;  /* 0x0000000703030210 */ /* 0x000fe20007ffe0ff */
[----:B------:R-:W-:Y:S01]  /*5210*/  @P1 IMAD.WIDE.U32 R4, R5, R8, RZ ;  /* 0x0000000805041225 */ /* 0x000fe200078e00ff */
[----:B------:R-:W-:-:S03]  /*5220*/  @P1 SHF.R.S32.HI R7, RZ, 0x1f, R14 ;  /* 0x0000001fff071819 */ /* 0x000fc6000001140e */
[----:B----4-:R-:W-:Y:S02]  /*5230*/  @P0 IMAD R0, R15, R10, RZ ;  /* 0x0000000a0f000224 */ /* 0x010fe400078e02ff */
[----:B0-----:R-:W-:Y:S02]  /*5240*/  @P1 IMAD R6, R7, R12, RZ ;  /* 0x0000000c07061224 */ /* 0x001fe400078e02ff */
        /* <DEDUP_REMOVED lines=12> */
[----:B------:R-:W-:Y:S01]  /*5310*/  @P1 LEA.HI.X R9, R6, UR7, R3, 0x2, P3 ;  /* 0x0000000706091c11 */ /* 0x000fe200098f1403 */
[----:B------:R-:W-:-:S04]  /*5320*/  IMAD.MOV.U32 R3, RZ, RZ, 0x3f800000 ;  /* 0x3f800000ff037424 */ /* 0x000fc800078e00ff */
        /* <DEDUP_REMOVED lines=8> */
[----:B0-----:R-:W-:Y:S02]  /*53b0*/  CS2R R8, SRZ ;  /* 0x0000000000087805 */ /* 0x001fe4000001ff00 */
        /* <DEDUP_REMOVED lines=9> */
[----:B------:R-:W-:Y:S02]  /*5450*/  MOV R44, RZ ;  /* 0x000000ff002c7202 */ /* 0x000fe40000000f00 */
[----:B------:R-:W-:Y:S01]  /*5460*/  CS2R R58, SRZ ;  /* 0x00000000003a7805 */ /* 0x000fe2000001ff00 */
[----:B------:R-:W-:Y:S01]  /*5470*/  IMAD.MOV.U32 R41, RZ, RZ, RZ ;  /* 0x000000ffff297224 */ /* 0x000fe200078e00ff */
[----:B------:R-:W-:Y:S01]  /*5480*/  CS2R R60, SRZ ;  /* 0x00000000003c7805 */ /* 0x000fe2000001ff00 */
[----:B------:R-:W-:-:S02]  /*5490*/  IMAD.MOV.U32 R48, RZ, RZ, RZ ;  /* 0x000000ffff307224 */ /* 0x000fc400078e00ff */
[----:B--2---:R-:W-:Y:S01]  /*54a0*/  FMUL.FTZ R0, R3, R0 ;  /* 0x0000000003007220 */ /* 0x004fe20000410000 */
[----:B------:R-:W-:-:S03]  /*54b0*/  IMAD.MOV.U32 R3, RZ, RZ, RZ ;  /* 0x000000ffff037224 */ /* 0x000fc600078e00ff */
[----:B------:R-:W-:Y:S01]  /*54c0*/  FMUL.FTZ R2, R0, UR4 ;  /* 0x0000000400027c20 */ /* 0x000fe20008410000 */
        /* <DEDUP_REMOVED lines=33> */
.L_x_13541:
[----:B------:R-:W-:Y:S05]  /*56e0*/  BSYNC B6 ;  /* 0x0000000000067941 */ /* 0x000fea0003800000 */
.L_x_13540:
        /* <DEDUP_REMOVED lines=13> */
.L_x_13545:
[----:B-1----:R1:W2:Y:S02]  /*57c0*/  SYNCS.PHASECHK.TRANS64.TRYWAIT P0, [R18+URZ+0x13200], R3 ;  /* 0x01320003120075a7 */ /* 0x0022a4000800017f */
[----:B--2---:R-:W-:Y:S05]  /*57d0*/  @!P0 NANOSLEEP.SYNCS 0x989680 ;  /* 0x009896800000895d */ /* 0x004fea0003900000 */
[----:B------:R-:W2:Y:S02]  /*57e0*/  @!P0 SYNCS.PHASECHK.TRANS64 P0, [R18+URZ+0x13200], R3 ;  /* 0x01320003120085a7 */ /* 0x000ea4000800007f */
[----:B--2---:R-:W-:Y:S05]  /*57f0*/  @!P0 BRA `(.L_x_13545) ;  /* 0xfffffffc00f08947 */ /* 0x004fea000383ffff */
.L_x_13544:
[----:B------:R-:W-:Y:S05]  /*5800*/  BSYNC B0 ;  /* 0x0000000000007941 */ /* 0x000fea0003800000 */
.L_x_13543:
[----:B------:R-:W-:Y:S05]  /*5810*/  BRA `(.L_x_13546) ;  /* 0x0000002800447947 */ /* 0x000fea0003800000 */
.L_x_13542:
        /* <DEDUP_REMOVED lines=32> */
.L_x_13548:
[----:B------:R-:W-:Y:S05]  /*5a20*/  BSYNC B6 ;  /* 0x0000000000067941 */ /* 0x000fea0003800000 */
.L_x_13547:
[----:B------:R-:W2:Y:S01]  /*5a30*/  LDL R33, [R1+0x4] ;  /* 0x0000040001217983 */ /* 0x000ea20000100800 */
[----:B------:R-:W-:Y:S01]  /*5a40*/  ULDC.U8 UR4, c[0x0][0x410] ;  /* 0x0001040000047ab9 */ /* 0x000fe20000000000 */
[----:B------:R-:W0:Y:S01]  /*5a50*/  S2R R20, SR_TID.X ;  /* 0x0000000000147919 */ /* 0x000e220000002100 */
[----:B------:R-:W-:Y:S01]  /*5a60*/  ISETP.NE.AND P0, PT, RZ, UR4, PT ;  /* 0x00000004ff007c0c */ /* 0x000fe2000bf05270 */
[----:B------:R-:W-:Y:S01]  /*5a70*/  BSSY B0, `(.L_x_13549) ;  /* 0x0000263000007945 */ /* 0x000fe20003800000 */
[----:B0-----:R-:W-:-:S04]  /*5a80*/  IADD3 R20, R20, -0x80, RZ ;  /* 0xffffff8014147810 */ /* 0x001fc80007ffe0ff */
[----:B------:R-:W-:-:S04]  /*5a90*/  LEA.HI R32, R20, R20, RZ, 0x1 ;  /* 0x0000001414207211 */ /* 0x000fc800078f08ff */
[----:B------:R-:W-:-:S05]  /*5aa0*/  SHF.R.S32.HI R32, RZ, 0x1, R32 ;  /* 0x00000001ff207819 */ /* 0x000fca0000011420 */
[----:B--2---:R-:W-:Y:S01]  /*5ab0*/  IMAD R4, R33, 0xc0, R32 ;  /* 0x000000c021047824 */ /* 0x004fe200078e0220 */
[----:B------:R-:W-:Y:S06]  /*5ac0*/  @!P0 BRA `(.L_x_13550) ;  /* 0x0000001000cc8947 */ /* 0x000fec0003800000 */
[----:B------:R-:W-:-:S03]  /*5ad0*/  UMOV UR4, 0xffffffff ;  /* 0xffffffff00047882 */ /* 0x000fc60000000000 */
[----:B------:R-:W-:Y:S05]  /*5ae0*/  BRA.DIV UR4, `(.L_x_13551) ;  /* 0x00000116048c7947 */ /* 0x000fea000b800000 */
[----:B------:R0:W1:Y:S04]  /*5af0*/  SHFL.IDX PT, R27, R26, RZ, 0x1e1f ;  /* 0x001e1fff1a1b7589 */ /* 0x00006800000e0000 */
[----:B------:R0:W2:Y:S04]  /*5b00*/  SHFL.IDX PT, R14, R24, RZ, 0x1e1f ;  /* 0x001e1fff180e7589 */ /* 0x0000a800000e0000 */
[----:B------:R0:W3:Y:S04]  /*5b10*/  SHFL.IDX PT, R0, R29, RZ, 0x1e1f ;  /* 0x001e1fff1d007589 */ /* 0x0000e800000e0000 */
[----:B------:R0:W4:Y:S02]  /*5b20*/  SHFL.IDX PT, R3, R30, RZ, 0x1e1f ;  /* 0x001e1fff1e037589 */ /* 0x00012400000e0000 */
.L_x_13753:
[----:B------:R-:W5:Y:S01]  /*5b30*/  LDL R6, [R1+0x54] ;  /* 0x0000540001067983 */ /* 0x000f620000100800 */
[----:B------:R-:W-:Y:S01]  /*5b40*/  ULDC UR4, c[0x0][0x448] ;  /* 0x0001120000047ab9 */ /* 0x000fe20000000800 */
[----:B------:R-:W-:Y:S01]  /*5b50*/  BSSY B1, `(.L_x_13552) ;  /* 0x0000022000017945 */ /* 0x000fe20003800000 */
[----:B0-----:R-:W-:Y:S01]  /*5b60*/  IMAD R29, R28, UR4, RZ ;  /* 0x000000041c1d7c24 */ /* 0x001fe2000f8e02ff */
[----:B------:R-:W-:Y:S02]  /*5b70*/  CS2R R12, SRZ ;  /* 0x00000000000c7805 */ /* 0x000fe4000001ff00 */
[----:B------:R-:W-:Y:S02]  /*5b80*/  CS2R R8, SRZ ;  /* 0x0000000000087805 */ /* 0x000fe4000001ff00 */
[----:B------:R-:W-:Y:S02]  /*5b90*/  CS2R R20, SRZ ;  /* 0x0000000000147805 */ /* 0x000fe4000001ff00 */
[----:B------:R-:W-:-:S02]  /*5ba0*/  CS2R R10, SRZ ;  /* 0x00000000000a7805 */ /* 0x000fc4000001ff00 */
[----:B------:R-:W-:Y:S02]  /*5bb0*/  ISETP.GE.AND P0, PT, R4, R29, PT ;  /* 0x0000001d0400720c */ /* 0x000fe40003f06270 */
[----:B-----5:R-:W-:-:S04]  /*5bc0*/  LEA.HI R5, R6, R6, RZ, 0x1 ;  /* 0x0000000606057211 */ /* 0x020fc800078f08ff */
[----:B------:R-:W-:-:S05]  /*5bd0*/  LOP3.LUT R5, R5, 0xfffffffe, RZ, 0xc0, !PT ;  /* 0xfffffffe05057812 */ /* 0x000fca00078ec0ff */
[----:B------:R-:W-:-:S05]  /*5be0*/  IMAD.IADD R5, R6, 0x1, -R5 ;  /* 0x0000000106057824 */ /* 0x000fca00078e0a05 */
[----:B------:R-:W-:Y:S01]  /*5bf0*/  SHF.L.U32 R25, R5, 0x1f, RZ ;  /* 0x0000001f05197819 */ /* 0x000fe200000006ff */
[----:B------:R-:W-:Y:S06]  /*5c00*/  @P0 BRA `(.L_x_13553) ;  /* 0x0000000000580947 */ /* 0x000fec0003800000 */
[----:B------:R-:W4:Y:S01]  /*5c10*/  LDL R15, [R1+0x24] ;  /* 0x00002400010f7983 */ /* 0x000f220000100800 */
[----:B------:R-:W-:-:S03]  /*5c20*/  ULDC UR4, c[0x0][0x3f4] ;  /* 0x0000fd0000047ab9 */ /* 0x000fc60000000800 */
[----:B------:R-:W4:Y:S01]  /*5c30*/  LDL R24, [R1+0x70] ;  /* 0x0000700001187983 */ /* 0x000f220000100800 */
[----:B------:R-:W-:Y:S02]  /*5c40*/  ISETP.GE.AND P4, PT, R22, UR4, PT ;  /* 0x0000000416007c0c */ /* 0x000fe4000bf86270 */
[----:B------:R-:W-:Y:S02]  /*5c50*/  CS2R R10, SRZ ;  /* 0x00000000000a7805 */ /* 0x000fe4000001ff00 */
[----:B------:R-:W-:Y:S02]  /*5c60*/  CS2R R8, SRZ ;  /* 0x0000000000087805 */ /* 0x000fe4000001ff00 */
[----:B------:R-:W-:-:S07]  /*5c70*/  CS2R R20, SRZ ;  /* 0x0000000000147805 */ /* 0x000fce000001ff00 */
[C---:B-1----:R-:W-:Y:S02]  /*5c80*/  @!P4 IADD3 R4, P0, R22.reuse, R27, RZ ;  /* 0x0000001b1604c210 */ /* 0x042fe40007f1e0ff */
[----:B------:R-:W-:Y:S02]  /*5c90*/  @!P4 SHF.R.S32.HI R12, RZ, 0x1f, R22 ;  /* 0x0000001fff0cc819 */ /* 0x000fe40000011416 */
[----:B--2---:R-:W-:-:S03]  /*5ca0*/  @!P4 IADD3 R26, P1, R22, R14, RZ ;  /* 0x0000000e161ac210 */ /* 0x004fc60007f3e0ff */
[----:B---3--:R-:W-:-:S05]  /*5cb0*/  @!P4 IMAD.X R5, R0, 0x1, R12, P0 ;  /* 0x000000010005c824 */ /* 0x008fca00000e060c */
[----:B------:R0:W5:Y:S01]  /*5cc0*/  @!P4 LD.E.64 R20, desc[UR40][R4.64] ;  /* 0x000000280414c980 */ /* 0x000162000c101b00 */
[----:B----4-:R-:W-:-:S13]  /*5cd0*/  ISETP.GE.AND P5, PT, R15, UR4, PT ;  /* 0x000000040f007c0c */ /* 0x010fda000bfa6270 */
[----:B------:R-:W-:Y:S01]  /*5ce0*/  @!P5 IADD3 R6, P2, R15, R27, RZ ;  /* 0x0000001b0f06d210 */ /* 0x000fe20007f5e0ff */
[----:B------:R-:W-:Y:S01]  /*5cf0*/  @!P4 IMAD.X R27, R3, 0x1, R12, P1 ;  /* 0x00000001031bc824 */ /* 0x000fe200008e060c */
[----:B------:R-:W-:Y:S02]  /*5d00*/  @!P5 IADD3 R14, P3, R15, R14, RZ ;  /* 0x0000000e0f0ed210 */ /* 0x000fe40007f7e0ff */
[----:B------:R-:W-:Y:S01]  /*5d10*/  CS2R R12, SRZ ;  /* 0x00000000000c7805 */ /* 0x000fe2000001ff00 */
[--C-:B------:R-:W-:Y:S02]  /*5d20*/  @!P5 IMAD.X R7, R0, 0x1, R24.reuse, P2 ;  /* 0x000000010007d824 */ /* 0x100fe400010e0618 */
[----:B------:R-:W-:-:S03]  /*5d30*/  @!P5 IMAD.X R15, R3, 0x1, R24, P3 ;  /* 0x00000001030fd824 */ /* 0x000fc600018e0618 */
[----:B------:R0:W5:Y:S04]  /*5d40*/  @!P4 LD.E.64 R12, desc[UR40][R26.64] ;  /* 0x000000281a0cc980 */ /* 0x000168000c101b00 */
[----:B------:R0:W5:Y:S04]  /*5d50*/  @!P5 LD.E.64 R10, desc[UR40][R6.64] ;  /* 0x00000028060ad980 */ /* 0x000168000c101b00 */
[----:B------:R0:W5:Y:S02]  /*5d60*/  @!P5 LD.E.64 R8, desc[UR40][R14.64] ;  /* 0x000000280e08d980 */ /* 0x000164000c101b00 */
.L_x_13553:
[----:B------:R-:W-:Y:S05]  /*5d70*/  BSYNC B1 ;  /* 0x0000000000017941 */ /* 0x000fea0003800000 */
.L_x_13552:
[----:B------:R-:W1:Y:S01]  /*5d80*/  SYNCS.PHASECHK.TRANS64.TRYWAIT P0, [R18+URZ+0x13200], R25 ;  /* 0x01320019120075a7 */ /* 0x000e62000800017f */
[----:B---3--:R-:W-:Y:S01]  /*5d90*/  IMAD R0, R33, -0xc0, R29 ;  /* 0xffffff4021007824 */ /* 0x008fe200078e021d */
[----:B------:R-:W-:Y:S04]  /*5da0*/  BSSY B1, `(.L_x_13554) ;  /* 0x0000004000017945 */ /* 0x000fe80003800000 */
[----:B------:R-:W-:-:S04]  /*5db0*/  VIMNMX R0, R0, 0xc0, PT ;  /* 0x000000c000007848 */ /* 0x000fc80003fe0100 */
[----:B------:R-:W-:Y:S01]  /*5dc0*/  ISETP.GE.AND P1, PT, R32, R0, PT ;  /* 0x000000002000720c */ /* 0x000fe20003f26270 */
[----:B-1----:R-:W-:-:S12]  /*5dd0*/  @!P0 BRA `(.L_x_13555) ;  /* 0x0000011400408947 */ /* 0x002fd80003800000 */
.L_x_13754:
[----:B------:R-:W-:Y:S05]  /*5de0*/  BSYNC B1 ;  /* 0x0000000000017941 */ /* 0x000fea0003800000 */
.L_x_13554:
[----:B------:R-:W-:Y:S05]  /*5df0*/  @P1 BRA `(.L_x_13556) ;  /* 0x0000002000a81947 */ /* 0x000fea0003800000 */
[----:B------:R-:W3:Y:S01]  /*5e00*/  LDL R0, [R1+0x24] ;  /* 0x0000240001007983 */ /* 0x000ee20000100800 */
[----:B----4-:R-:W4:Y:S03]  /*5e10*/  LDC R3, c[0x0][0x3f4] ;  /* 0x0000fd00ff037b82 */ /* 0x010f260000000800 */
[----:B------:R0:W5:Y:S01]  /*5e20*/  LDL R36, [R1+0x28] ;  /* 0x0000280001247983 */ /* 0x0001620000100800 */
[----:B------:R-:W-:Y:S01]  /*5e30*/  BSSY B1, `(.L_x_13557) ;  /* 0x000007b000017945 */ /* 0x000fe20003800000 */
[-C--:B----4-:R-:W-:Y:S02]  /*5e40*/  ISETP.GE.AND P0, PT, R22, R3.reuse, PT ;  /* 0x000000031600720c */ /* 0x090fe40003f06270 */
[----:B---3--:R-:W-:-:S11]  /*5e50*/  ISETP.GE.AND P1, PT, R0, R3, PT ;  /* 0x000000030000720c */ /* 0x008fd60003f26270 */
[----:B0-----:R-:W-:Y:S05]  /*5e60*/  @P0 BRA `(.L_x_13558) ;  /* 0x0000000400dc0947 */ /* 0x001fea0003800000 */
[----:B-----5:R-:W-:Y:S01]  /*5e70*/  IMAD.IADD R0, R18, 0x1, R36 ;  /* 0x0000000112007824 */ /* 0x020fe200078e0224 */
[----:B--2---:R-:W-:Y:S02]  /*5e80*/  SHF.R.U32.HI R14, RZ, 0x8, R20 ;  /* 0x00000008ff0e7819 */ /* 0x004fe40000011614 */
[----:B------:R-:W-:Y:S02]  /*5e90*/  LOP3.LUT R3, R20, 0xff, RZ, 0xc0, !PT ;  /* 0x000000ff14037812 */ /* 0x000fe400078ec0ff */
[----:B------:R-:W0:Y:S01]  /*5ea0*/  LDS.128 R4, [R0+0xb000] ;  /* 0x00b0000000047984 */ /* 0x000e220000000c00 */
[----:B------:R-:W-:Y:S02]  /*5eb0*/  LOP3.LUT R14, R14, 0xff, RZ, 0xc0, !PT ;  /* 0x000000ff0e0e7812 */ /* 0x000fe400078ec0ff */
[----:B------:R-:W-:Y:S02]  /*5ec0*/  SHF.R.U32.HI R24, RZ, 0x8, R21 ;  /* 0x00000008ff187819 */ /* 0x000fe40000011615 */
[----:B------:R-:W-:-:S02]  /*5ed0*/  SHF.R.U32.HI R27, RZ, 0x8, R13 ;  /* 0x00000008ff1b7819 */ /* 0x000fc4000001160d */
[----:B------:R-:W-:Y:S02]  /*5ee0*/  PRMT R3, R14, 0x7604, R3 ;  /* 0x000076040e037816 */ /* 0x000fe40000000003 */
[----:B------:R-:W-:Y:S02]  /*5ef0*/  LOP3.LUT R15, R21, 0xff, RZ, 0xc0, !PT ;  /* 0x000000ff150f7812 */ /* 0x000fe400078ec0ff */
[----:B------:R-:W-:Y:S02]  /*5f00*/  LOP3.LUT R24, R24, 0xff, RZ, 0xc0, !PT ;  /* 0x000000ff18187812 */ /* 0x000fe400078ec0ff */
[----:B------:R-:W-:Y:S02]  /*5f10*/  SHF.R.U32.HI R28, RZ, 0x10, R21 ;  /* 0x00000010ff1c7819 */ /* 0x000fe40000011615 */
[----:B------:R-:W-:Y:S02]  /*5f20*/  SHF.R.U32.HI R14, RZ, 0x8, R12 ;  /* 0x00000008ff0e7819 */ /* 0x000fe4000001160c */
[----:B------:R-:W-:-:S02]  /*5f30*/  SHF.R.U32.HI R29, RZ, 0x10, R13 ;  /* 0x00000010ff1d7819 */ /* 0x000fc4000001160d */
[----:B------:R-:W-:Y:S02]  /*5f40*/  LOP3.LUT R26, R13, 0xff, RZ, 0xc0, !PT ;  /* 0x000000ff0d1a7812 */ /* 0x000fe400078ec0ff */
[----:B------:R-:W-:Y:S01]  /*5f50*/  LOP3.LUT R27, R27, 0xff, RZ, 0xc0, !PT ;  /* 0x000000ff1b1b7812 */ /* 0x000fe200078ec0ff */
[----:B------:R-:W-:Y:S01]  /*5f60*/  IMAD.U32 R29, R29, 0x10000, RZ ;  /* 0x000100001d1d7824 */ /* 0x000fe200078e00ff */
[----:B------:R-:W-:Y:S02]  /*5f70*/  PRMT R15, R24, 0x7604, R15 ;  /* 0x00007604180f7816 */ /* 0x000fe4000000000f */
[----:B-1----:R-:W-:Y:S01]  /*5f80*/  LOP3.LUT R25, R14, 0xff, RZ, 0xc0, !PT ;  /* 0x000000ff0e197812 */ /* 0x002fe200078ec0ff */
[----:B------:R-:W-:Y:S01]  /*5f90*/  IMAD.U32 R14, R28, 0x10000, RZ ;  /* 0x000100001c0e7824 */ /* 0x000fe200078e00ff */
[----:B------:R-:W-:Y:S02]  /*5fa0*/  LOP3.LUT R24, R12, 0xff, RZ, 0xc0, !PT ;  /* 0x000000ff0c187812 */ /* 0x000fe400078ec0ff */
[----:B------:R-:W-:-:S02]  /*5fb0*/  PRMT R26, R27, 0x7604, R26 ;  /* 0x000076041b1a7816 */ /* 0x000fc4000000001a */
[----:B------:R-:W-:Y:S02]  /*5fc0*/  PRMT R27, R25, 0x7604, R24 ;  /* 0x00007604191b7816 */ /* 0x000fe40000000018 */
[----:B------:R-:W-:Y:S02]  /*5fd0*/  LOP3.LUT R25, R15, 0xff0000, R14, 0xf8, !PT ;  /* 0x00ff00000f197812 */ /* 0x000fe400078ef80e */
[----:B------:R-:W-:Y:S02]  /*5fe0*/  LOP3.LUT R29, R26, 0xff0000, R29, 0xf8, !PT ;  /* 0x00ff00001a1d7812 */ /* 0x000fe400078ef81d */
[----:B------:R-:W-:Y:S02]  /*5ff0*/  LOP3.LUT R25, R25, 0xff000000, R21, 0xf8, !PT ;  /* 0xff00000019197812 */ /* 0x000fe400078ef815 */
[----:B------:R-:W-:Y:S02]  /*6000*/  LOP3.LUT R29, R29, 0xff000000, R13, 0xf8, !PT ;  /* 0xff0000001d1d7812 */ /* 0x000fe400078ef80d */
[----:B------:R-:W-:-:S02]  /*6010*/  LOP3.LUT R15, R3, 0xff0000, R20, 0xf8, !PT ;  /* 0x00ff0000030f7812 */ /* 0x000fc400078ef814 */
[-C--:B0-----:R-:W-:Y:S02]  /*6020*/  F2FP.F16.E4M3.UNPACK_B R3, R6.reuse.H1 ;  /* 0x00000006ff03723e */ /* 0x081fe400030006ff */
[--C-:B------:R-:W-:Y:S02]  /*6030*/  LOP3.LUT R27, R27, 0xff0000, R12.reuse, 0xf8, !PT ;  /* 0x00ff00001b1b7812 */ /* 0x100fe400078ef80c */
[----:B------:R-:W-:Y:S01]  /*6040*/  F2FP.F16.E4M3.UNPACK_B R26, R29 ;  /* 0x0000001dff1a723e */ /* 0x000fe200020006ff */
[--C-:B------:R-:W-:Y:S01]  /*6050*/  HADD2.F32 R13, -RZ, R3.reuse.H0_H0 ;  /* 0x20000003ff0d7230 */ /* 0x100fe20000004100 */
[----:B------:R-:W-:Y:S02]  /*6060*/  F2FP.F16.E4M3.UNPACK_B R21, R25 ;  /* 0x00000019ff15723e */ /* 0x000fe400020006ff */
[----:B------:R-:W-:Y:S01]  /*6070*/  LOP3.LUT R27, R27, 0xff000000, R12, 0xf8, !PT ;  /* 0xff0000001b1b7812 */ /* 0x000fe200078ef80c */
[----:B------:R-:W-:Y:S01]  /*6080*/  HADD2.F32 R12, -RZ, R3.H1_H1 ;  /* 0x30000003ff0c7230 */ /* 0x000fe20000004100 */
[----:B------:R-:W-:Y:S01]  /*6090*/  F2FP.F16.E4M3.UNPACK_B R6, R6 ;  /* 0x00000006ff06723e */ /* 0x000fe200020006ff */
[--C-:B------:R-:W-:Y:S01]  /*60a0*/  HADD2.F32 R28, -RZ, R26.reuse.H1_H1 ;  /* 0x3000001aff1c7230 */ /* 0x100fe20000004100 */
[----:B------:R-:W-:Y:S01]  /*60b0*/  LOP3.LUT R20, R15, 0xff000000, R20, 0xf8, !PT ;  /* 0xff0000000f147812 */ /* 0x000fe200078ef814 */
[--C-:B------:R-:W-:Y:S01]  /*60c0*/  HADD2.F32 R24, -RZ, R21.reuse.H1_H1 ;  /* 0x30000015ff187230 */ /* 0x100fe20000004100 */
        /* <DEDUP_REMOVED lines=81> */
.L_x_13558:
[----:B------:R-:W-:Y:S05]  /*65e0*/  BSYNC B1 ;  /* 0x0000000000017941 */ /* 0x000fea0003800000 */
.L_x_13557:
[----:B------:R-:W-:Y:S05]  /*65f0*/  @P1 BRA `(.L_x_13556) ;  /* 0x0000001800a81947 */ /* 0x000fea0003800000 */
[----:B0-----:R-:W3:Y:S01]  /*6600*/  LDL R0, [R1+0x68] ;  /* 0x0000680001007983 */ /* 0x001ee20000100800 */
[----:B-----5:R-:W-:Y:S02]  /*6610*/  IADD3 R3, R18, R36, RZ ;  /* 0x0000002412037210 */ /* 0x020fe40007ffe0ff */
[----:B------:R-:W-:Y:S02]  /*6620*/  SHF.R.U32.HI R13, RZ, 0x8, R11 ;  /* 0x00000008ff0d7819 */ /* 0x000fe4000001160b */
[----:B------:R-:W-:Y:S02]  /*6630*/  SHF.R.U32.HI R24, RZ, 0x8, R9 ;  /* 0x00000008ff187819 */ /* 0x000fe40000011609 */
[----:B------:R-:W-:Y:S02]  /*6640*/  SHF.R.U32.HI R15, RZ, 0x8, R8 ;  /* 0x00000008ff0f7819 */ /* 0x000fe40000011608 */
[----:B--2---:R-:W-:Y:S02]  /*6650*/  LOP3.LUT R14, R11, 0xff, RZ, 0xc0, !PT ;  /* 0x000000ff0b0e7812 */ /* 0x004fe400078ec0ff */
[----:B-1----:R-:W-:-:S02]  /*6660*/  LOP3.LUT R25, R9, 0xff, RZ, 0xc0, !PT ;  /* 0x000000ff09197812 */ /* 0x002fc400078ec0ff */
[----:B------:R-:W-:Y:S02]  /*6670*/  LOP3.LUT R13, R13, 0xff, RZ, 0xc0, !PT ;  /* 0x000000ff0d0d7812 */ /* 0x000fe400078ec0ff */
        /* <DEDUP_REMOVED lines=10> */
[----:B------:R-:W-:-:S02]  /*6720*/  SHF.R.U32.HI R13, RZ, 0x10, R8 ;  /* 0x00000010ff0d7819 */ /* 0x000fc40000011608 */
[----:B------:R-:W-:Y:S02]  /*6730*/  PRMT R15, R14, 0x7054, R15 ;  /* 0x000070540e0f7816 */ /* 0x000fe4000000000f */
[----:B------:R-:W-:Y:S02]  /*6740*/  PRMT R25, R24, 0x7054, R25 ;  /* 0x0000705418197816 */ /* 0x000fe40000000019 */
[----:B------:R-:W-:Y:S02]  /*6750*/  PRMT R21, R20, 0x7604, R21 ;  /* 0x0000760414157816 */ /* 0x000fe40000000015 */
[----:B------:R-:W-:Y:S02]  /*6760*/  LOP3.LUT R20, R13, 0xff, RZ, 0xc0, !PT ;  /* 0x000000ff0d147812 */ /* 0x000fe400078ec0ff */
[----:B------:R-:W-:Y:S02]  /*6770*/  LOP3.LUT R25, R25, 0xff000000, R9, 0xf8, !PT ;  /* 0xff00000019197812 */ /* 0x000fe400078ef809 */
[----:B------:R-:W-:-:S02]  /*6780*/  LOP3.LUT R15, R15, 0xff000000, R11, 0xf8, !PT ;  /* 0xff0000000f0f7812 */ /* 0x000fc400078ef80b */
[----:B------:R-:W-:Y:S02]  /*6790*/  PRMT R21, R20, 0x7054, R21 ;  /* 0x0000705414157816 */ /* 0x000fe40000000015 */
[-C--:B------:R-:W-:Y:S02]  /*67a0*/  F2FP.F16.E4M3.UNPACK_B R20, R25.reuse ;  /* 0x00000019ff14723e */ /* 0x080fe400020006ff */
[----:B------:R-:W-:Y:S02]  /*67b0*/  LOP3.LUT R21, R21, 0xff000000, R8, 0xf8, !PT ;  /* 0xff00000015157812 */ /* 0x000fe400078ef808 */
[----:B------:R-:W-:Y:S01]  /*67c0*/  F2FP.F16.E4M3.UNPACK_B R25, R25.H1 ;  /* 0x00000019ff19723e */ /* 0x000fe200030006ff */
[--C-:B------:R-:W-:Y:S02]  /*67d0*/  HADD2.F32 R24, -RZ, R20.reuse.H1_H1 ;  /* 0x30000014ff187230 */ /* 0x100fe40000004100 */
[----:B------:R-:W-:Y:S01]  /*67e0*/  HADD2.F32 R20, -RZ, R20.H0_H0 ;  /* 0x20000014ff147230 */ /* 0x000fe20000004100 */
[----:B---3--:R-:W-:Y:S01]  /*67f0*/  LOP3.LUT P0, RZ, R0, 0x2, RZ, 0xc0, !PT ;  /* 0x0000000200ff7812 */ /* 0x008fe2000780c0ff */
[----:B------:R-:W-:-:S12]  /*6800*/  VIADD R0, R3, 0x20 ;  /* 0x0000002003007836 */ /* 0x000fd80000000000 */
[----:B------:R-:W-:Y:S01]  /*6810*/  @P0 VIADD R0, R3, 0xffffffe0 ;  /* 0xffffffe003000836 */ /* 0x000fe20000000000 */
[----:B------:R-:W-:-:S04]  /*6820*/  SHF.R.U32.HI R3, RZ, 0x8, R10 ;  /* 0x00000008ff037819 */ /* 0x000fc8000001160a */
[----:B------:R-:W0:Y:S01]  /*6830*/  LDS.128 R4, [R0+0xb000] ;  /* 0x00b0000000047984 */ /* 0x000e220000000c00 */
[----:B------:R-:W-:-:S04]  /*6840*/  LOP3.LUT R3, R3, 0xff, RZ, 0xc0, !PT ;  /* 0x000000ff03037812 */ /* 0x000fc800078ec0ff */
[----:B------:R-:W-:Y:S02]  /*6850*/  PRMT R12, R3, 0x7604, R12 ;  /* 0x00007604030c7816 */ /* 0x000fe4000000000c */
[----:B------:R-:W-:-:S04]  /*6860*/  SHF.R.U32.HI R3, RZ, 0x10, R10 ;  /* 0x00000010ff037819 */ /* 0x000fc8000001160a */
[----:B------:R-:W-:-:S04]  /*6870*/  LOP3.LUT R3, R3, 0xff, RZ, 0xc0, !PT ;  /* 0x000000ff03037812 */ /* 0x000fc800078ec0ff */
[----:B------:R-:W-:Y:S02]  /*6880*/  PRMT R13, R3, 0x7054, R12 ;  /* 0x00007054030d7816 */ /* 0x000fe4000000000c */
[-C--:B------:R-:W-:Y:S02]  /*6890*/  F2FP.F16.E4M3.UNPACK_B R12, R15.reuse ;  /* 0x0000000fff0c723e */ /* 0x080fe400020006ff */
[----:B------:R-:W-:Y:S02]  /*68a0*/  LOP3.LUT R13, R13, 0xff000000, R10, 0xf8, !PT ;  /* 0xff0000000d0d7812 */ /* 0x000fe400078ef80a */
[----:B------:R-:W-:Y:S01]  /*68b0*/  F2FP.F16.E4M3.UNPACK_B R15, R15.H1 ;  /* 0x0000000fff0f723e */ /* 0x000fe200030006ff */
[--C-:B------:R-:W-:Y:S02]  /*68c0*/  HADD2.F32 R14, -RZ, R12.reuse.H1_H1 ;  /* 0x3000000cff0e7230 */ /* 0x100fe40000004100 */
[----:B------:R-:W-:Y:S01]  /*68d0*/  HADD2.F32 R12, -RZ, R12.H0_H0 ;  /* 0x2000000cff0c7230 */ /* 0x000fe20000004100 */
[----:B0-----:R-:W-:-:S02]  /*68e0*/  F2FP.F16.E4M3.UNPACK_B R3, R6.H1 ;  /* 0x00000006ff03723e */ /* 0x001fc400030006ff */
[----:B------:R-:W-:Y:S02]  /*68f0*/  F2FP.F16.E4M3.UNPACK_B R6, R6 ;  /* 0x00000006ff06723e */ /* 0x000fe400020006ff */
[-C--:B------:R-:W-:Y:S01]  /*6900*/  F2FP.F16.E4M3.UNPACK_B R10, R7.reuse ;  /* 0x00000007ff0a723e */ /* 0x080fe200020006ff */
[--C-:B------:R-:W-:Y:S01]  /*6910*/  HADD2.F32 R8, -RZ, R3.reuse.H1_H1 ;  /* 0x30000003ff087230 */ /* 0x100fe20000004100 */
[----:B------:R-:W-:Y:S01]  /*6920*/  F2FP.F16.E4M3.UNPACK_B R11, R7.H1 ;  /* 0x00000007ff0b723e */ /* 0x000fe200030006ff */
[----:B------:R-:W-:Y:S01]  /*6930*/  HADD2.F32 R9, -RZ, R3.H0_H0 ;  /* 0x20000003ff097230 */ /* 0x000fe20000004100 */
[-C--:B------:R-:W-:Y:S02]  /*6940*/  F2FP.F16.E4M3.UNPACK_B R7, R5.reuse ;  /* 0x00000005ff07723e */ /* 0x080fe400020006ff */
[C---:B------:R-:W-:Y:S01]  /*6950*/  FMUL.FTZ R26, R8.reuse, R24 ;  /* 0x00000018081a7220 */ /* 0x040fe20000410000 */
[----:B------:R-:W-:Y:S01]  /*6960*/  FMUL.FTZ R27, R8, R14 ;  /* 0x0000000e081b7220 */ /* 0x000fe20000410000 */
[----:B------:R-:W-:Y:S01]  /*6970*/  F2FP.F16.E4M3.UNPACK_B R8, R5.H1 ;  /* 0x00000005ff08723e */ /* 0x000fe200030006ff */
[----:B------:R-:W-:-:S02]  /*6980*/  HADD2.F32 R5, -RZ, R6.H1_H1 ;  /* 0x30000006ff057230 */ /* 0x000fc40000004100 */
[C---:B------:R-:W-:Y:S01]  /*6990*/  FFMA.FTZ R26, R9.reuse, R14, -R26 ;  /* 0x0000000e091a7223 */ /* 0x040fe2000001081a */
[----:B------:R-:W-:Y:S01]  /*69a0*/  FFMA.FTZ R29, R9, R24, R27 ;  /* 0x00000018091d7223 */ /* 0x000fe2000001001b */
[----:B------:R-:W-:Y:S01]  /*69b0*/  HADD2.F32 R6, -RZ, R6.H0_H0 ;  /* 0x20000006ff067230 */ /* 0x000fe20000004100 */
[----:B------:R-:W-:Y:S01]  /*69c0*/  F2FP.F16.E4M3.UNPACK_B R3, R4 ;  /* 0x00000004ff03723e */ /* 0x000fe200020006ff */
[C---:B------:R-:W-:Y:S01]  /*69d0*/  FMUL.FTZ R9, R5.reuse, R20 ;  /* 0x0000001405097220 */ /* 0x040fe20000410000 */
[----:B------:R-:W-:Y:S01]  /*69e0*/  FMUL.FTZ R27, R5, R12 ;  /* 0x0000000c051b7220 */ /* 0x000fe20000410000 */
[----:B------:R-:W-:Y:S01]  /*69f0*/  HADD2.F32 R5, -RZ, R10.H1_H1 ;  /* 0x3000000aff057230 */ /* 0x000fe20000004100 */
[----:B------:R-:W-:Y:S01]  /*6a00*/  F2FP.F16.E4M3.UNPACK_B R4, R4.H1 ;  /* 0x00000004ff04723e */ /* 0x000fe200030006ff */
[----:B------:R-:W-:Y:S02]  /*6a10*/  HADD2.F32 R14, -RZ, R25.H0_H0 ;  /* 0x20000019ff0e7230 */ /* 0x000fe40000004100 */
[----:B------:R-:W-:Y:S01]  /*6a20*/  FFMA.FTZ R24, R6, R12, -R9 ;  /* 0x0000000c06187223 */ /* 0x000fe20000010809 */
[----:B------:R-:W-:-:S02]  /*6a30*/  HADD2.F32 R9, -RZ, R15.H0_H0 ;  /* 0x2000000fff097230 */ /* 0x000fc40000004100 */
[----:B------:R-:W-:Y:S01]  /*6a40*/  FFMA.FTZ R27, R6, R20, R27 ;  /* 0x00000014061b7223 */ /* 0x000fe2000001001b */
        /* <DEDUP_REMOVED lines=11> */
[----:B------:R-:W-:Y:S01]  /*6b00*/  FMUL.FTZ R10, R6, R15 ;  /* 0x0000000f060a7220 */ /* 0x000fe20000410000 */
[----:B------:R-:W-:Y:S01]  /*6b10*/  F2FP.F16.E4M3.UNPACK_B R9, R13 ;  /* 0x0000000dff09723e */ /* 0x000fe200020006ff */
[C---:B------:R-:W-:Y:S01]  /*6b20*/  FFMA.FTZ R30, R11.reuse, R15, -R12 ;  /* 0x0000000f0b1e7223 */ /* 0x040fe2000001080c */
[----:B------:R-:W-:Y:S02]  /*6b30*/  HADD2.F32 R6, -RZ, R4.H1_H1 ;  /* 0x30000004ff067230 */ /* 0x000fe40000004100 */
[----:B------:R-:W-:Y:S01]  /*6b40*/  FFMA.FTZ R25, R11, R25, R10 ;  /* 0x000000190b197223 */ /* 0x000fe2000001000a */
[--C-:B------:R-:W-:Y:S01]  /*6b50*/  HADD2.F32 R12, -RZ, R5.reuse.H1_H1 ;  /* 0x30000005ff0c7230 */ /* 0x100fe20000004100 */
[----:B------:R-:W-:Y:S01]  /*6b60*/  F2FP.F16.E4M3.UNPACK_B R13, R13.H1 ;  /* 0x0000000dff0d723e */ /* 0x000fe200030006ff */
[----:B------:R-:W-:Y:S01]  /*6b70*/  HADD2.F32 R11, -RZ, R5.H0_H0 ;  /* 0x20000005ff0b7230 */ /* 0x000fe20000004100 */
[----:B------:R-:W-:Y:S01]  /*6b80*/  F2FP.F16.E4M3.UNPACK_B R21, R21.H1 ;  /* 0x00000015ff15723e */ /* 0x000fe200030006ff */
[----:B------:R-:W-:-:S02]  /*6b90*/  HADD2.F32 R10, -RZ, R9.H1_H1 ;  /* 0x30000009ff0a7230 */ /* 0x000fc40000004100 */
[C---:B------:R-:W-:Y:S01]  /*6ba0*/  FMUL.FTZ R14, R6.reuse, R12 ;  /* 0x0000000c060e7220 */ /* 0x040fe20000410000 */
[----:B------:R-:W-:Y:S02]  /*6bb0*/  HADD2.F32 R5, -RZ, R4.H0_H0 ;  /* 0x20000004ff057230 */ /* 0x000fe40000004100 */
        /* <DEDUP_REMOVED lines=10> */
[--C-:B------:R-:W-:Y:S02]  /*6c60*/  HADD2.F32 R9, -RZ, R21.reuse.H1_H1 ;  /* 0x30000015ff097230 */ /* 0x100fe40000004100 */
[----:B------:R-:W-:Y:S01]  /*6c70*/  FFMA.FTZ R11, R3, R11, R4 ;  /* 0x0000000b030b7223 */ /* 0x000fe20000010004 */
[----:B------:R-:W-:Y:S02]  /*6c80*/  HADD2.F32 R4, -RZ, R8.H1_H1 ;  /* 0x30000008ff047230 */ /* 0x000fe40000004100 */
[----:B------:R-:W-:Y:S02]  /*6c90*/  HADD2.F32 R10, -RZ, R21.H0_H0 ;  /* 0x20000015ff0a7230 */ /* 0x000fe40000004100 */
[----:B------:R-:W-:Y:S02]  /*6ca0*/  HADD2.F32 R3, -RZ, R7.H1_H1 ;  /* 0x30000007ff037230 */ /* 0x000fe40000004100 */
[----:B------:R-:W-:Y:S01]  /*6cb0*/  FMUL.FTZ R20, R4, R5 ;  /* 0x0000000504147220 */ /* 0x000fe20000410000 */
        /* <DEDUP_REMOVED lines=20> */
.L_x_13550:
[----:B------:R-:W-:-:S03]  /*6e00*/  UMOV UR4, 0xffffffff ;  /* 0xffffffff00047882 */ /* 0x000fc60000000000 */
[----:B------:R-:W-:Y:S05]  /*6e10*/  BRA.DIV UR4, `(.L_x_13559) ;  /* 0x0000010604447947 */ /* 0x000fea000b800000 */
[----:B------:R0:W1:Y:S04]  /*6e20*/  SHFL.IDX PT, R27, R26, RZ, 0x1e1f ;  /* 0x001e1fff1a1b7589 */ /* 0x00006800000e0000 */
[----:B------:R0:W2:Y:S04]  /*6e30*/  SHFL.IDX PT, R14, R24, RZ, 0x1e1f ;  /* 0x001e1fff180e7589 */ /* 0x0000a800000e0000 */
[----:B------:R0:W3:Y:S04]  /*6e40*/  SHFL.IDX PT, R3, R29, RZ, 0x1e1f ;  /* 0x001e1fff1d037589 */ /* 0x0000e800000e0000 */
[----:B------:R0:W4:Y:S02]  /*6e50*/  SHFL.IDX PT, R21, R30, RZ, 0x1e1f ;  /* 0x001e1fff1e157589 */ /* 0x00012400000e0000 */
.L_x_13760:
[----:B------:R-:W5:Y:S01]  /*6e60*/  LDL R5, [R1+0x54] ;  /* 0x0000540001057983 */ /* 0x000f620000100800 */
[----:B------:R-:W-:Y:S01]  /*6e70*/  ULDC UR4, c[0x0][0x448] ;  /* 0x0001120000047ab9 */ /* 0x000fe20000000800 */
[----:B------:R-:W1:Y:S01]  /*6e80*/  LDC R37, c[0x0][0x3f4] ;  /* 0x0000fd00ff257b82 */ /* 0x000e620000000800 */
[----:B0-----:R-:W-:Y:S01]  /*6e90*/  IMAD R29, R28, UR4, RZ ;  /* 0x000000041c1d7c24 */ /* 0x001fe2000f8e02ff */
[----:B------:R-:W-:Y:S01]  /*6ea0*/  BSSY B1, `(.L_x_13560) ;  /* 0x0000015000017945 */ /* 0x000fe20003800000 */
[----:B------:R-:W-:Y:S02]  /*6eb0*/  CS2R R6, SRZ ;  /* 0x0000000000067805 */ /* 0x000fe4000001ff00 */
[----:B------:R-:W-:Y:S02]  /*6ec0*/  CS2R R8, SRZ ;  /* 0x0000000000087805 */ /* 0x000fe4000001ff00 */
[----:B------:R-:W-:Y:S02]  /*6ed0*/  CS2R R10, SRZ ;  /* 0x00000000000a7805 */ /* 0x000fe4000001ff00 */
[----:B------:R-:W-:-:S02]  /*6ee0*/  ISETP.GE.AND P0, PT, R4, R29, PT ;  /* 0x0000001d0400720c */ /* 0x000fc40003f06270 */
[----:B-----5:R-:W-:-:S04]  /*6ef0*/  LEA.HI R0, R5, R5, RZ, 0x1 ;  /* 0x0000000505007211 */ /* 0x020fc800078f08ff */
[----:B------:R-:W-:-:S05]  /*6f00*/  LOP3.LUT R0, R0, 0xfffffffe, RZ, 0xc0, !PT ;  /* 0xfffffffe00007812 */ /* 0x000fca00078ec0ff */
[----:B------:R-:W-:Y:S01]  /*6f10*/  IMAD.IADD R0, R5, 0x1, -R0 ;  /* 0x0000000105007824 */ /* 0x000fe200078e0a00 */
[----:B------:R-:W-:-:S04]  /*6f20*/  CS2R R4, SRZ ;  /* 0x0000000000047805 */ /* 0x000fc8000001ff00 */
[----:B------:R-:W-:Y:S01]  /*6f30*/  SHF.L.U32 R25, R0, 0x1f, RZ ;  /* 0x0000001f00197819 */ /* 0x000fe200000006ff */
[----:B-1----:R-:W-:Y:S06]  /*6f40*/  @P0 BRA `(.L_x_13561) ;  /* 0x0000000000280947 */ /* 0x002fec0003800000 */
[----:B------:R-:W-:Y:S01]  /*6f50*/  ULDC UR4, c[0x0][0x3f4] ;  /* 0x0000fd0000047ab9 */ /* 0x000fe20000000800 */
[C---:B------:R-:W-:Y:S02]  /*6f60*/  IADD3 R12, P0, R16.reuse, R27, RZ ;  /* 0x0000001b100c7210 */ /* 0x040fe40007f1e0ff */
[----:B------:R-:W-:Y:S02]  /*6f70*/  CS2R R4, SRZ ;  /* 0x0000000000047805 */ /* 0x000fe4000001ff00 */
[C---:B------:R-:W-:Y:S02]  /*6f80*/  ISETP.GE.AND P2, PT, R16.reuse, UR4, PT ;  /* 0x0000000410007c0c */ /* 0x040fe4000bf46270 */
[----:B--2---:R-:W-:Y:S01]  /*6f90*/  IADD3 R14, P1, R16, R14, RZ ;  /* 0x0000000e100e7210 */ /* 0x004fe20007f3e0ff */
[----:B---3--:R-:W-:-:S04]  /*6fa0*/  IMAD.X R13, R3, 0x1, R17, P0 ;  /* 0x00000001030d7824 */ /* 0x008fc800000e0611 */
[----:B----4-:R-:W-:-:S06]  /*6fb0*/  IMAD.X R15, R21, 0x1, R17, P1 ;  /* 0x00000001150f7824 */ /* 0x010fcc00008e0611 */
[----:B------:R-:W-:Y:S05]  /*6fc0*/  @P2 BRA `(.L_x_13561) ;  /* 0x0000000000082947 */ /* 0x000fea0003800000 */
[----:B------:R0:W5:Y:S04]  /*6fd0*/  LD.E.128 R4, desc[UR40][R12.64] ;  /* 0x000000280c047980 */ /* 0x000168000c101d00 */
[----:B------:R0:W5:Y:S02]  /*6fe0*/  LD.E.128 R8, desc[UR40][R14.64] ;  /* 0x000000280e087980 */ /* 0x000164000c101d00 */
.L_x_13561:
[----:B------:R-:W-:Y:S05]  /*6ff0*/  BSYNC B1 ;  /* 0x0000000000017941 */ /* 0x000fea0003800000 */
.L_x_13560:
[----:B------:R-:W3:Y:S01]  /*7000*/  S2R R0, SR_TID.X ;  /* 0x0000000000007919 */ /* 0x000ee20000002100 */
[----:B------:R-:W1:Y:S01]  /*7010*/  SYNCS.PHASECHK.TRANS64.TRYWAIT P1, [R18+URZ+0x13200], R25 ;  /* 0x01320019120075a7 */ /* 0x000e62000802017f */
[----:B---3--:R-:W-:Y:S02]  /*7020*/  VIADD R3, R0, 0xffffff80 ;  /* 0xffffff8000037836 */ /* 0x008fe40000000000 */
[----:B------:R-:W3:Y:S01]  /*7030*/  LDL.LU R0, [R1+0x4] ;  /* 0x0000040001007983 */ /* 0x000ee20000300800 */
[----:B------:R-:W-:Y:S01]  /*7040*/  ISETP.GE.AND P0, PT, R16, R37, PT ;  /* 0x000000251000720c */ /* 0x000fe20003f06270 */
[----:B------:R-:W-:Y:S01]  /*7050*/  BSSY B1, `(.L_x_13562) ;  /* 0x0000007000017945 */ /* 0x000fe20003800000 */
[----:B------:R-:W-:-:S04]  /*7060*/  LEA.HI R3, R3, R3, RZ, 0x1 ;  /* 0x0000000303037211 */ /* 0x000fc800078f08ff */
[----:B------:R-:W-:Y:S01]  /*7070*/  SHF.R.S32.HI R3, RZ, 0x1, R3 ;  /* 0x00000001ff037819 */ /* 0x000fe20000011403 */
[----:B---3--:R-:W-:-:S05]  /*7080*/  IMAD R0, R0, -0xc0, R29 ;  /* 0xffffff4000007824 */ /* 0x008fca00078e021d */
[----:B------:R-:W-:-:S04]  /*7090*/  VIMNMX R0, R0, 0xc0, PT ;  /* 0x000000c000007848 */ /* 0x000fc80003fe0100 */
[----:B------:R-:W-:Y:S01]  /*70a0*/  ISETP.GE.OR P0, PT, R3, R0, P0 ;  /* 0x000000000300720c */ /* 0x000fe20000706670 */
[----:B-1----:R-:W-:-:S12]  /*70b0*/  @!P1 BRA `(.L_x_13563) ;  /* 0x00000104000c9947 */ /* 0x002fd80003800000 */
.L_x_13761:
[----:B------:R-:W-:Y:S05]  /*70c0*/  BSYNC B1 ;  /* 0x0000000000017941 */ /* 0x000fea0003800000 */
.L_x_13562:
[----:B------:R-:W-:Y:S05]  /*70d0*/  @P0 BRA `(.L_x_13556) ;  /* 0x0000000c00f00947 */ /* 0x000fea0003800000 */
[----:B------:R-:W3:Y:S04]  /*70e0*/  LDL R39, [R1+0x34] ;  /* 0x0000340001277983 */ /* 0x000ee80000100800 */
[----:B------:R-:W3:Y:S04]  /*70f0*/  LDL R34, [R1+0x38] ;  /* 0x0000380001227983 */ /* 0x000ee80000100800 */
[----:B------:R-:W3:Y:S04]  /*7100*/  LDL R29, [R1+0x3c] ;  /* 0x00003c00011d7983 */ /* 0x000ee80000100800 */
[----:B------:R-:W3:Y:S01]  /*7110*/  LDL R50, [R1+0x74] ;  /* 0x0000740001327983 */ /* 0x000ee20000100800 */
[----:B-----5:R-:W-:-:S02]  /*7120*/  SHF.R.U32.HI R0, RZ, 0x8, R4 ;  /* 0x00000008ff007819 */ /* 0x020fc40000011604 */
[----:B------:R-:W-:Y:S02]  /*7130*/  LOP3.LUT R3, R4, 0xff, RZ, 0xc0, !PT ;  /* 0x000000ff04037812 */ /* 0x000fe400078ec0ff */
[----:B------:R-:W-:Y:S02]  /*7140*/  LOP3.LUT R0, R0, 0xff, RZ, 0xc0, !PT ;  /* 0x000000ff00007812 */ /* 0x000fe400078ec0ff */
[----:B-1----:R-:W-:Y:S02]  /*7150*/  SHF.R.U32.HI R25, RZ, 0x8, R5 ;  /* 0x00000008ff197819 */ /* 0x002fe40000011605 */
[----:B------:R-:W-:Y:S02]  /*7160*/  PRMT R20, R0, 0x7604, R3 ;  /* 0x0000760400147816 */ /* 0x000fe40000000003 */
[----:B0-----:R-:W-:Y:S02]  /*7170*/  LOP3.LUT R13, R5, 0xff, RZ, 0xc0, !PT ;  /* 0x000000ff050d7812 */ /* 0x001fe400078ec0ff */
[----:B------:R-:W-:-:S02]  /*7180*/  SHF.R.U32.HI R3, RZ, 0x8, R6 ;  /* 0x00000008ff037819 */ /* 0x000fc40000011606 */
[----:B------:R-:W-:Y:S02]  /*7190*/  LOP3.LUT R0, R25, 0xff, RZ, 0xc0, !PT ;  /* 0x000000ff19007812 */ /* 0x000fe400078ec0ff */
[----:B------:R-:W-:Y:S02]  /*71a0*/  LOP3.LUT R12, R6, 0xff, RZ, 0xc0, !PT ;  /* 0x000000ff060c7812 */ /* 0x000fe400078ec0ff */
[----:B------:R-:W-:Y:S02]  /*71b0*/  LOP3.LUT R3, R3, 0xff, RZ, 0xc0, !PT ;  /* 0x000000ff03037812 */ /* 0x000fe400078ec0ff */
[----:B------:R-:W-:Y:S01]  /*71c0*/  PRMT R28, R0, 0x7604, R13 ;  /* 0x00007604001c7816 */ /* 0x000fe2000000000d */
[----:B------:R-:W-:Y:S01]  /*71d0*/  IMAD.IADD R0, R16, 0x1, R37 ;  /* 0x0000000110007824 */ /* 0x000fe200078e0225 */
[----:B----4-:R-:W-:Y:S02]  /*71e0*/  SHF.R.U32.HI R21, RZ, 0x8, R8 ;  /* 0x00000008ff157819 */ /* 0x010fe40000011608 */
[----:B------:R-:W-:-:S02]  /*71f0*/  PRMT R30, R3, 0x7604, R12 ;  /* 0x00007604031e7816 */ /* 0x000fc4000000000c */
[----:B------:R-:W-:Y:S02]  /*7200*/  LOP3.LUT R24, R8, 0xff, RZ, 0xc0, !PT ;  /* 0x000000ff08187812 */ /* 0x000fe400078ec0ff */
[----:B------:R-:W-:Y:S02]  /*7210*/  LOP3.LUT R21, R21, 0xff, RZ, 0xc0, !PT ;  /* 0x000000ff15157812 */ /* 0x000fe400078ec0ff */
[----:B------:R-:W-:Y:S02]  /*7220*/  SHF.R.U32.HI R3, RZ, 0x8, R10 ;  /* 0x00000008ff037819 */ /* 0x000fe4000001160a */
[----:B------:R-:W-:Y:S02]  /*7230*/  PRMT R35, R21, 0x7604, R24 ;  /* 0x0000760415237816 */ /* 0x000fe40000000018 */
[----:B------:R-:W-:Y:S02]  /*7240*/  SHF.R.U32.HI R27, RZ, 0x8, R11 ;  /* 0x00000008ff1b7819 */ /* 0x000fe4000001160b */
[----:B------:R-:W-:-:S02]  /*7250*/  LOP3.LUT R25, R3, 0xff, RZ, 0xc0, !PT ;  /* 0x000000ff03197812 */ /* 0x000fc400078ec0ff */
[----:B------:R-:W-:Y:S02]  /*7260*/  SHF.R.U32.HI R21, RZ, 0x8, R9 ;  /* 0x00000008ff157819 */ /* 0x000fe40000011609 */
[----:B--2---:R-:W-:Y:S02]  /*7270*/  SHF.R.U32.HI R14, RZ, 0x8, R7 ;  /* 0x00000008ff0e7819 */ /* 0x004fe40000011607 */
[----:B------:R-:W-:Y:S02]  /*7280*/  LOP3.LUT R24, R9, 0xff, RZ, 0xc0, !PT ;  /* 0x000000ff09187812 */ /* 0x000fe400078ec0ff */
[----:B------:R-:W-:Y:S02]  /*7290*/  LOP3.LUT R26, R10, 0xff, RZ, 0xc0, !PT ;  /* 0x000000ff0a1a7812 */ /* 0x000fe400078ec0ff */
[----:B------:R-:W-:Y:S02]  /*72a0*/  LOP3.LUT R27, R27, 0xff, RZ, 0xc0, !PT ;  /* 0x000000ff1b1b7812 */ /* 0x000fe400078ec0ff */
[----:B------:R-:W-:-:S02]  /*72b0*/  LOP3.LUT R32, R11, 0xff, RZ, 0xc0, !PT ;  /* 0x000000ff0b207812 */ /* 0x000fc400078ec0ff */
[----:B------:R-:W-:Y:S02]  /*72c0*/  LOP3.LUT R21, R21, 0xff, RZ, 0xc0, !PT ;  /* 0x000000ff15157812 */ /* 0x000fe400078ec0ff */
[----:B------:R-:W-:Y:S02]  /*72d0*/  LOP3.LUT R15, R7, 0xff, RZ, 0xc0, !PT ;  /* 0x000000ff070f7812 */ /* 0x000fe400078ec0ff */
[----:B------:R-:W-:Y:S02]  /*72e0*/  LOP3.LUT R14, R14, 0xff, RZ, 0xc0, !PT ;  /* 0x000000ff0e0e7812 */ /* 0x000fe400078ec0ff */
[----:B------:R-:W-:Y:S02]  /*72f0*/  PRMT R37, R21, 0x7604, R24 ;  /* 0x0000760415257816 */ /* 0x000fe40000000018 */
[----:B------:R-:W-:Y:S02]  /*7300*/  PRMT R41, R25, 0x7604, R26 ;  /* 0x0000760419297816 */ /* 0x000fe4000000001a */
[----:B------:R-:W-:-:S02]  /*7310*/  PRMT R43, R27, 0x7604, R32 ;  /* 0x000076041b2b7816 */ /* 0x000fc40000000020 */
[----:B------:R-:W-:Y:S02]  /*7320*/  PRMT R33, R14, 0x7604, R15 ;  /* 0x000076040e217816 */ /* 0x000fe4000000000f */
[----:B------:R-:W-:Y:S02]  /*7330*/  SHF.R.U32.HI R21, RZ, 0x10, R5 ;  /* 0x00000010ff157819 */ /* 0x000fe40000011605 */
[----:B------:R-:W-:Y:S02]  /*7340*/  SHF.R.U32.HI R32, RZ, 0x10, R7 ;  /* 0x00000010ff207819 */ /* 0x000fe40000011607 */
[----:B------:R-:W-:Y:S02]  /*7350*/  LOP3.LUT R21, R21, 0xff, RZ, 0xc0, !PT ;  /* 0x000000ff15157812 */ /* 0x000fe400078ec0ff */
[----:B------:R-:W-:Y:S02]  /*7360*/  LOP3.LUT R32, R32, 0xff, RZ, 0xc0, !PT ;  /* 0x000000ff20207812 */ /* 0x000fe400078ec0ff */
[----:B------:R-:W-:-:S02]  /*7370*/  PRMT R21, R21, 0x7054, R28 ;  /* 0x0000705415157816 */ /* 0x000fc4000000001c */
[----:B------:R-:W-:Y:S02]  /*7380*/  SHF.R.U32.HI R28, RZ, 0x10, R9 ;  /* 0x00000010ff1c7819 */ /* 0x000fe40000011609 */
[----:B------:R-:W-:Y:S02]  /*7390*/  PRMT R33, R32, 0x7054, R33 ;  /* 0x0000705420217816 */ /* 0x000fe40000000021 */
[----:B------:R-:W-:Y:S02]  /*73a0*/  SHF.R.U32.HI R32, RZ, 0x10, R11 ;  /* 0x00000010ff207819 */ /* 0x000fe4000001160b */
[----:B------:R-:W-:Y:S02]  /*73b0*/  LOP3.LUT R28, R28, 0xff, RZ, 0xc0, !PT ;  /* 0x000000ff1c1c7812 */ /* 0x000fe400078ec0ff */
[----:B------:R-:W-:-:S04]  /*73c0*/  LOP3.LUT R32, R32, 0xff, RZ, 0xc0, !PT ;  /* 0x000000ff20207812 */ /* 0x000fc800078ec0ff */
[----:B------:R-:W-:-:S04]  /*73d0*/  PRMT R43, R32, 0x7054, R43 ;  /* 0x00007054202b7816 */ /* 0x000fc8000000002b */
[----:B------:R-:W-:-:S04]  /*73e0*/  LOP3.LUT R43, R43, 0xff000000, R11, 0xf8, !PT ;  /* 0xff0000002b2b7812 */ /* 0x000fc800078ef80b */
[-C--:B------:R-:W-:Y:S02]  /*73f0*/  F2FP.F16.E4M3.UNPACK_B R44, R43.reuse ;  /* 0x0000002bff2c723e */ /* 0x080fe400020006ff */
[----:B------:R-:W-:Y:S02]  /*7400*/  F2FP.F16.E4M3.UNPACK_B R43, R43.H1 ;  /* 0x0000002bff2b723e */ /* 0x000fe400030006ff */
[----:B---3--:R-:W-:Y:S02]  /*7410*/  LOP3.LUT R0, R39, 0x30, R0, 0xf8, !PT ;  /* 0x0000003027007812 */ /* 0x008fe400078ef800 */
[----:B------:R-:W-:Y:S02]  /*7420*/  PRMT R39, R28, 0x7054, R37 ;  /* 0x000070541c277816 */ /* 0x000fe40000000025 */
[----:B------:R-:W-:Y:S02]  /*7430*/  LOP3.LUT R3, R0, R34, RZ, 0x3c, !PT ;  /* 0x0000002200037212 */ /* 0x000fe400078e3cff */
[----:B------:R-:W-:-:S02]  /*7440*/  LOP3.LUT R39, R39, 0xff000000, R9, 0xf8, !PT ;  /* 0xff00000027277812 */ /* 0x000fc400078ef809 */
[----:B------:R-:W-:Y:S02]  /*7450*/  IADD3 R0, R18, R29, R3 ;  /* 0x0000001d12007210 */ /* 0x000fe40007ffe003 */
[----:B------:R-:W-:Y:S01]  /*7460*/  SHF.R.U32.HI R29, RZ, 0x10, R6 ;  /* 0x00000010ff1d7819 */ /* 0x000fe20000011606 */
[----:B------:R-:W0:Y:S01]  /*7470*/  LDS.128 R12, [R50+0xb000] ;  /* 0x00b00000320c7984 */ /* 0x000e220000000c00 */
[----:B------:R-:W-:Y:S02]  /*7480*/  SHF.R.U32.HI R3, RZ, 0x10, R4 ;  /* 0x00000010ff037819 */ /* 0x000fe40000011604 */
[----:B------:R-:W-:Y:S01]  /*7490*/  LOP3.LUT R29, R29, 0xff, RZ, 0xc0, !PT ;  /* 0x000000ff1d1d7812 */ /* 0x000fe200078ec0ff */
[----:B------:R-:W1:Y:S01]  /*74a0*/  LDS.128 R24, [R0+0xb000] ;  /* 0x00b0000000187984 */ /* 0x000e620000000c00 */
[----:B------:R-:W-:Y:S02]  /*74b0*/  LOP3.LUT R3, R3, 0xff, RZ, 0xc0, !PT ;  /* 0x000000ff03037812 */ /* 0x000fe400078ec0ff */
[----:B------:R-:W-:-:S02]  /*74c0*/  PRMT R29, R29, 0x7054, R30 ;  /* 0x000070541d1d7816 */ /* 0x000fc4000000001e */
[----:B------:R-:W-:Y:S02]  /*74d0*/  SHF.R.U32.HI R30, RZ, 0x10, R10 ;  /* 0x00000010ff1e7819 */ /* 0x000fe4000001160a */
[----:B------:R-:W-:Y:S02]  /*74e0*/  PRMT R3, R3, 0x7054, R20 ;  /* 0x0000705403037816 */ /* 0x000fe40000000014 */
[----:B------:R-:W-:Y:S02]  /*74f0*/  SHF.R.U32.HI R20, RZ, 0x10, R8 ;  /* 0x00000010ff147819 */ /* 0x000fe40000011608 */
[----:B------:R-:W-:Y:S02]  /*7500*/  LOP3.LUT R30, R30, 0xff, RZ, 0xc0, !PT ;  /* 0x000000ff1e1e7812 */ /* 0x000fe400078ec0ff */
[----:B------:R-:W-:Y:S02]  /*7510*/  LOP3.LUT R20, R20, 0xff, RZ, 0xc0, !PT ;  /* 0x000000ff14147812 */ /* 0x000fe400078ec0ff */
[----:B------:R-:W-:-:S02]  /*7520*/  PRMT R41, R30, 0x7054, R41 ;  /* 0x000070541e297816 */ /* 0x000fc40000000029 */
[----:B------:R-:W-:Y:S02]  /*7530*/  PRMT R35, R20, 0x7054, R35 ;  /* 0x0000705414237816 */ /* 0x000fe40000000023 */
[----:B------:R-:W-:Y:S02]  /*7540*/  LOP3.LUT R34, R21, 0xff000000, R5, 0xf8, !PT ;  /* 0xff00000015227812 */ /* 0x000fe400078ef805 */
[----:B------:R-:W-:Y:S02]  /*7550*/  LOP3.LUT R20, R3, 0xff000000, R4, 0xf8, !PT ;  /* 0xff00000003147812 */ /* 0x000fe400078ef804 */
[----:B------:R-:W-:Y:S02]  /*7560*/  LOP3.LUT R4, R41, 0xff000000, R10, 0xf8, !PT ;  /* 0xff00000029047812 */ /* 0x000fe400078ef80a */
[----:B------:R-:W-:Y:S02]  /*7570*/  F2FP.F16.E4M3.UNPACK_B R41, R39 ;  /* 0x00000027ff29723e */ /* 0x000fe400020006ff */
[----:B------:R-:W-:-:S02]  /*7580*/  F2FP.F16.E4M3.UNPACK_B R11, R34 ;  /* 0x00000022ff0b723e */ /* 0x000fc400020006ff */
[----:B------:R-:W-:Y:S02]  /*7590*/  LOP3.LUT R3, R29, 0xff000000, R6, 0xf8, !PT ;  /* 0xff0000001d037812 */ /* 0x000fe400078ef806 */
[----:B------:R-:W-:Y:S02]  /*75a0*/  LOP3.LUT R28, R35, 0xff000000, R8, 0xf8, !PT ;  /* 0xff000000231c7812 */ /* 0x000fe400078ef808 */
[----:B------:R-:W-:Y:S02]  /*75b0*/  LOP3.LUT R37, R33, 0xff000000, R7, 0xf8, !PT ;  /* 0xff00000021257812 */ /* 0x000fe400078ef807 */
[----:B------:R-:W-:Y:S02]  /*75c0*/  F2FP.F16.E4M3.UNPACK_B R39, R39.H1 ;  /* 0x00000027ff27723e */ /* 0x000fe400030006ff */
[-C--:B0-----:R-:W-:Y:S02]  /*75d0*/  F2FP.F16.E4M3.UNPACK_B R8, R13.reuse ;  /* 0x0000000dff08723e */ /* 0x081fe400020006ff */
[----:B------:R-:W-:-:S02]  /*75e0*/  F2FP.F16.E4M3.UNPACK_B R29, R13.H1 ;  /* 0x0000000dff1d723e */ /* 0x000fc400030006ff */
[----:B-1----:R-:W-:Y:S01]  /*75f0*/  F2FP.F16.E4M3.UNPACK_B R10, R25 ;  /* 0x00000019ff0a723e */ /* 0x002fe200020006ff */
[--C-:B------:R-:W-:Y:S01]  /*7600*/  HADD2.F32 R9, -RZ, R8.reuse.H0_H0 ;  /* 0x20000008ff097230 */ /* 0x100fe20000004100 */
[-C--:B------:R-:W-:Y:S01]  /*7610*/  F2FP.F16.E4M3.UNPACK_B R30, R15.reuse ;  /* 0x0000000fff1e723e */ /* 0x080fe200020006ff */
[----:B------:R-:W-:Y:S01]  /*7620*/  HADD2.F32 R8, -RZ, R8.H1_H1 ;  /* 0x30000008ff087230 */ /* 0x000fe20000004100 */
[----:B------:R-:W-:Y:S01]  /*7630*/  F2FP.F16.E4M3.UNPACK_B R36, R15.H1 ;  /* 0x0000000fff24723e */ /* 0x000fe200030006ff */
[----:B------:R-:W-:Y:S01]  /*7640*/  HADD2.F32 R15, -RZ, R41.H0_H0 ;  /* 0x20000029ff0f7230 */ /* 0x000fe20000004100 */
[-C--:B------:R-:W-:Y:S01]  /*7650*/  F2FP.F16.E4M3.UNPACK_B R13, R12.reuse ;  /* 0x0000000cff0d723e */ /* 0x080fe200020006ff */
[--C-:B------:R-:W-:Y:S01]  /*7660*/  HADD2.F32 R6, -RZ, R10.reuse.H0_H0 ;  /* 0x2000000aff067230 */ /* 0x100fe20000004100 */
[----:B------:R-:W-:Y:S01]  /*7670*/  F2FP.F16.E4M3.UNPACK_B R33, R12.H1 ;  /* 0x0000000cff21723e */ /* 0x000fe200030006ff */
[----:B------:R-:W-:Y:S01]  /*7680*/  HADD2.F32 R12, -RZ, R11.H0_H0 ;  /* 0x2000000bff0c7230 */ /* 0x000fe20000004100 */
[-C--:B------:R-:W-:Y:S01]  /*7690*/  F2FP.F16.E4M3.UNPACK_B R21, R24.reuse ;  /* 0x00000018ff15723e */ /* 0x080fe200020006ff */
[----:B------:R-:W-:Y:S01]  /*76a0*/  HADD2.F32 R41, -RZ, R41.H1_H1 ;  /* 0x30000029ff297230 */ /* 0x000fe20000004100 */
[----:B------:R-:W-:Y:S01]  /*76b0*/  F2FP.F16.E4M3.UNPACK_B R35, R24.H1 ;  /* 0x00000018ff23723e */ /* 0x000fe200030006ff */
[C---:B------:R-:W-:Y:S01]  /*76c0*/  FMUL.FTZ R24, R6.reuse, R15 ;  /* 0x0000000f06187220 */ /* 0x040fe20000410000 */
[----:B------:R-:W-:Y:S01]  /*76d0*/  FMUL.FTZ R42, R6, R12 ;  /* 0x0000000c062a7220 */ /* 0x000fe20000410000 */
[----:B------:R-:W-:Y:S01]  /*76e0*/  F2FP.F16.E4M3.UNPACK_B R25, R25.H1 ;  /* 0x00000019ff19723e */ /* 0x000fe200030006ff */
[----:B------:R-:W-:Y:S01]  /*76f0*/  HADD2.F32 R10, -RZ, R10.H1_H1 ;  /* 0x3000000aff0a7230 */ /* 0x000fe20000004100 */
[----:B------:R-:W-:Y:S01]  /*7700*/  F2FP.F16.E4M3.UNPACK_B R34, R34.H1 ;  /* 0x00000022ff22723e */ /* 0x000fe200030006ff */
[C---:B------:R-:W-:Y:S01]  /*7710*/  FFMA.FTZ R6, R9.reuse, R12, -R24 ;  /* 0x0000000c09067223 */ /* 0x040fe20000010818 */
[----:B------:R-:W-:Y:S01]  /*7720*/  FFMA.FTZ R9, R9, R15, R42 ;  /* 0x0000000f09097223 */ /* 0x000fe2000001002a */
[-C--:B------:R-:W-:Y:S01]  /*7730*/  F2FP.F16.E4M3.UNPACK_B R32, R27.reuse ;  /* 0x0000001bff20723e */ /* 0x080fe200020006ff */
[----:B------:R-:W-:Y:S01]  /*7740*/  HADD2.F32 R15, -RZ, R11.H1_H1 ;  /* 0x3000000bff0f7230 */ /* 0x000fe20000004100 */
[----:B------:R-:W-:Y:S01]  /*7750*/  F2FP.F16.E4M3.UNPACK_B R38, R27.H1 ;  /* 0x0000001bff26723e */ /* 0x000fe200030006ff */
[----:B------:R-:W-:-:S02]  /*7760*/  HADD2.F32 R27, -RZ, R39.H0_H0 ;  /* 0x20000027ff1b7230 */ /* 0x000fc40000004100 */
[C---:B------:R-:W-:Y:S01]  /*7770*/  FMUL.FTZ R45, R10.reuse, R41 ;  /* 0x000000290a2d7220 */ /* 0x040fe20000410000 */
[----:B------:R-:W-:Y:S02]  /*7780*/  HADD2.F32 R11, -RZ, R25.H0_H0 ;  /* 0x20000019ff0b7230 */ /* 0x000fe40000004100 */
[----:B------:R-:W-:Y:S01]  /*7790*/  FMUL.FTZ R10, R10, R15 ;  /* 0x0000000f0a0a7220 */ /* 0x000fe20000410000 */
[--C-:B------:R-:W-:Y:S01]  /*77a0*/  HADD2.F32 R24, -RZ, R34.reuse.H0_H0 ;  /* 0x20000022ff187230 */ /* 0x100fe20000004100 */
        /* <DEDUP_REMOVED lines=9> */
[----:B------:R-:W-:Y:S01]  /*7840*/  HADD2.F32 R42, -RZ, R39.H1_H1 ;  /* 0x30000027ff2a7230 */ /* 0x000fe20000004100 */
[-C--:B------:R-:W-:Y:S01]  /*7850*/  F2FP.F16.E4M3.UNPACK_B R39, R37.reuse ;  /* 0x00000025ff27723e */ /* 0x080fe200020006ff */
        /* <DEDUP_REMOVED lines=16> */
[----:B------:R-:W-:Y:S02]  /*7960*/  HADD2.F32 R32, -RZ, R32.H1_H1 ;  /* 0x30000020ff207230 */ /* 0x000fe40000004100 */
[----:B------:R-:W-:Y:S01]  /*7970*/  FFMA.FTZ R24, R24, R45, R48 ;  /* 0x0000002d18187223 */ /* 0x000fe20000010030 */
[----:B------:R-:W-:Y:S01]  /*7980*/  HADD2.F32 R39, -RZ, R39.H1_H1 ;  /* 0x30000027ff277230 */ /* 0x000fe20000004100 */
[----:B------:R-:W-:Y:S01]  /*7990*/  F2FP.F16.E4M3.UNPACK_B R5, R14 ;  /* 0x0000000eff05723e */ /* 0x000fe200020006ff */
[----:B------:R-:W-:Y:S02]  /*79a0*/  HADD2.F32 R29, -RZ, R30.H1_H1 ;  /* 0x3000001eff1d7230 */ /* 0x000fe40000004100 */
[----:B------:R-:W-:Y:S01]  /*79b0*/  FMUL.FTZ R42, R32, R44 ;  /* 0x0000002c202a7220 */ /* 0x000fe20000410000 */
[----:B------:R-:W-:-:S02]  /*79c0*/  HADD2.F32 R45, -RZ, R43.H0_H0 ;  /* 0x2000002bff2d7230 */ /* 0x000fc40000004100 */
[----:B------:R-:W-:Y:S01]  /*79d0*/  FMUL.FTZ R47, R32, R39 ;  /* 0x00000027202f7220 */ /* 0x000fe20000410000 */
[----:B------:R-:W-:Y:S01]  /*79e0*/  HADD2.F32 R30, -RZ, R38.H0_H0 ;  /* 0x20000026ff1e7230 */ /* 0x000fe20000004100 */
[----:B------:R-:W-:Y:S01]  /*79f0*/  F2FP.F16.E4M3.UNPACK_B R14, R14.H1 ;  /* 0x0000000eff0e723e */ /* 0x000fe200030006ff */
[--C-:B------:R-:W-:Y:S01]  /*7a00*/  HADD2.F32 R41, -RZ, R37.reuse.H0_H0 ;  /* 0x20000025ff297230 */ /* 0x100fe20000004100 */
[----:B------:R-:W-:Y:S01]  /*7a10*/  F2FP.SATFINITE.E4M3.F32.PACK_AB_MERGE_C R12, R27, R12, RZ ;  /* 0x0000000c1b0c723e */ /* 0x000fe200048070ff */
[----:B------:R-:W-:Y:S02]  /*7a20*/  HADD2.F32 R34, -RZ, R36.H0_H0 ;  /* 0x20000024ff227230 */ /* 0x000fe40000004100 */
[C---:B------:R-:W-:Y:S01]  /*7a30*/  FMUL.FTZ R49, R30.reuse, R45 ;  /* 0x0000002d1e317220 */ /* 0x040fe20000410000 */
[----:B------:R-:W-:Y:S01]  /*7a40*/  FMUL.FTZ R46, R30, R41 ;  /* 0x000000291e2e7220 */ /* 0x000fe20000410000 */
[C---:B------:R-:W-:Y:S01]  /*7a50*/  FFMA.FTZ R30, R29.reuse, R39, -R42 ;  /* 0x000000271d1e7223 */ /* 0x040fe2000001082a */
[----:B------:R-:W-:Y:S01]  /*7a60*/  FFMA.FTZ R29, R29, R44, R47 ;  /* 0x0000002c1d1d7223 */ /* 0x000fe2000001002f */
[C---:B------:R-:W-:Y:S01]  /*7a70*/  FFMA.FTZ R32, R34.reuse, R41, -R49 ;  /* 0x0000002922207223 */ /* 0x040fe20000010831 */
[----:B------:R-:W-:Y:S01]  /*7a80*/  F2FP.F16.E4M3.UNPACK_B R44, R28.H1 ;  /* 0x0000001cff2c723e */ /* 0x000fe200030006ff */
[----:B------:R-:W-:Y:S01]  /*7a90*/  FFMA.FTZ R34, R34, R45, R46 ;  /* 0x0000002d22227223 */ /* 0x000fe2000001002e */
[----:B------:R-:W-:Y:S01]  /*7aa0*/  F2FP.F16.E4M3.UNPACK_B R41, R20.H1 ;  /* 0x00000014ff29723e */ /* 0x000fe200030006ff */
[----:B------:R-:W-:Y:S01]  /*7ab0*/  HADD2.F32 R42, -RZ, R37.H1_H1 ;  /* 0x30000025ff2a7230 */ /* 0x000fe20000004100 */
[----:B------:R-:W-:Y:S01]  /*7ac0*/  F2FP.SATFINITE.E4M3.F32.PACK_AB_MERGE_C R9, R8, R9, R12 ;  /* 0x000000090809723e */ /* 0x000fe2000480700c */
[----:B------:R-:W-:-:S02]  /*7ad0*/  HADD2.F32 R46, -RZ, R43.H1_H1 ;  /* 0x3000002bff2e7230 */ /* 0x000fc40000004100 */
[----:B------:R-:W-:Y:S02]  /*7ae0*/  HADD2.F32 R39, -RZ, R38.H1_H1 ;  /* 0x30000026ff277230 */ /* 0x000fe40000004100 */
[----:B------:R-:W-:Y:S02]  /*7af0*/  HADD2.F32 R45, -RZ, R44.H0_H0 ;  /* 0x2000002cff2d7230 */ /* 0x000fe40000004100 */
        /* <DEDUP_REMOVED lines=9> */
[----:B------:R-:W-:Y:S01]  /*7b90*/  FFMA.FTZ R47, R37, R42, -R48 ;  /* 0x0000002a252f7223 */ /* 0x000fe20000010830 */
[----:B------:R-:W-:Y:S02]  /*7ba0*/  HADD2.F32 R35, -RZ, R35.H1_H1 ;  /* 0x30000023ff237230 */ /* 0x000fe40000004100 */
[----:B------:R-:W-:Y:S01]  /*7bb0*/  FFMA.FTZ R45, R36, R45, R38 ;  /* 0x0000002d242d7223 */ /* 0x000fe20000010026 */
[----:B------:R-:W-:-:S02]  /*7bc0*/  HADD2.F32 R38, -RZ, R41.H1_H1 ;  /* 0x30000029ff267230 */ /* 0x000fc40000004100 */
[----:B------:R-:W-:Y:S01]  /*7bd0*/  FFMA.FTZ R43, R36, R43, -R39 ;  /* 0x0000002b242b7223 */ /* 0x000fe20000010827 */
[----:B------:R-:W-:Y:S01]  /*7be0*/  FFMA.FTZ R49, R37, R46, R49 ;  /* 0x0000002e25317223 */ /* 0x000fe20000010031 */
[----:B------:R-:W-:Y:S01]  /*7bf0*/  HADD2.F32 R33, -RZ, R33.H1_H1 ;  /* 0x30000021ff217230 */ /* 0x000fe20000004100 */
[----:B------:R-:W-:Y:S01]  /*7c00*/  F2FP.F16.E4M3.UNPACK_B R36, R20 ;  /* 0x00000014ff24723e */ /* 0x000fe200020006ff */
[C---:B------:R-:W-:Y:S01]  /*7c10*/  FMUL.FTZ R20, R35.reuse, R44 ;  /* 0x0000002c23147220 */ /* 0x040fe20000410000 */
[----:B------:R-:W-:Y:S01]  /*7c20*/  F2FP.F16.E4M3.UNPACK_B R37, R28 ;  /* 0x0000001cff25723e */ /* 0x000fe200020006ff */
[-C--:B------:R-:W-:Y:S01]  /*7c30*/  FMUL.FTZ R39, R35, R38.reuse ;  /* 0x0000002623277220 */ /* 0x080fe20000410000 */
[--C-:B------:R-:W-:Y:S02]  /*7c40*/  HADD2.F32 R28, -RZ, R21.reuse.H0_H0 ;  /* 0x20000015ff1c7230 */ /* 0x100fe40000004100 */
[----:B------:R-:W-:Y:S01]  /*7c50*/  FFMA.FTZ R46, R33, R38, -R20 ;  /* 0x00000026212e7223 */ /* 0x000fe20000010814 */
[----:B------:R-:W-:-:S02]  /*7c60*/  HADD2.F32 R21, -RZ, R21.H1_H1 ;  /* 0x30000015ff157230 */ /* 0x000fc40000004100 */
[----:B------:R-:W-:Y:S01]  /*7c70*/  FFMA.FTZ R44, R33, R44, R39 ;  /* 0x0000002c212c7223 */ /* 0x000fe20000010027 */
[--C-:B------:R-:W-:Y:S01]  /*7c80*/  HADD2.F32 R35, -RZ, R37.reuse.H0_H0 ;  /* 0x20000025ff237230 */ /* 0x100fe20000004100 */
[----:B------:R-:W-:Y:S01]  /*7c90*/  F2FP.SATFINITE.E4M3.F32.PACK_AB_MERGE_C R34, R49, R34, RZ ;  /* 0x000000223122723e */ /* 0x000fe200048070ff */
[--C-:B------:R-:W-:Y:S02]  /*7ca0*/  HADD2.F32 R33, -RZ, R36.reuse.H0_H0 ;  /* 0x20000024ff217230 */ /* 0x100fe40000004100 */
[----:B------:R-:W-:Y:S02]  /*7cb0*/  HADD2.F32 R38, -RZ, R37.H1_H1 ;  /* 0x30000025ff267230 */ /* 0x000fe40000004100 */
[C---:B------:R-:W-:Y:S01]  /*7cc0*/  FMUL.FTZ R39, R28.reuse, R35 ;  /* 0x000000231c277220 */ /* 0x040fe20000410000 */
[----:B------:R-:W-:Y:S02]  /*7cd0*/  HADD2.F32 R36, -RZ, R36.H1_H1 ;  /* 0x30000024ff247230 */ /* 0x000fe40000004100 */
[----:B------:R-:W-:Y:S01]  /*7ce0*/  FMUL.FTZ R41, R28, R33 ;  /* 0x000000211c297220 */ /* 0x000fe20000410000 */
[--C-:B------:R-:W-:Y:S01]  /*7cf0*/  HADD2.F32 R20, -RZ, R13.reuse.H0_H0 ;  /* 0x2000000dff147230 */ /* 0x100fe20000004100 */
[----:B------:R-:W-:Y:S01]  /*7d00*/  F2FP.F16.E4M3.UNPACK_B R37, R4.H1 ;  /* 0x00000004ff25723e */ /* 0x000fe200030006ff */
[----:B------:R-:W-:-:S02]  /*7d10*/  HADD2.F32 R13, -RZ, R13.H1_H1 ;  /* 0x3000000dff0d7230 */ /* 0x000fc40000004100 */
[C---:B------:R-:W-:Y:S01]  /*7d20*/  FMUL.FTZ R42, R21.reuse, R38 ;  /* 0x00000026152a7220 */ /* 0x040fe20000410000 */
[----:B------:R-:W-:Y:S01]  /*7d30*/  F2FP.F16.E4M3.UNPACK_B R28, R3.H1 ;  /* 0x00000003ff1c723e */ /* 0x000fe200030006ff */
[----:B------:R-:W-:Y:S01]  /*7d40*/  FMUL.FTZ R21, R21, R36 ;  /* 0x0000002415157220 */ /* 0x000fe20000410000 */
[C---:B------:R-:W-:Y:S01]  /*7d50*/  FFMA.FTZ R39, R20.reuse, R33, -R39 ;  /* 0x0000002114277223 */ /* 0x040fe20000010827 */
[----:B------:R-:W-:Y:S01]  /*7d60*/  FFMA.FTZ R41, R20, R35, R41 ;  /* 0x0000002314297223 */ /* 0x000fe20000010029 */
[----:B------:R-:W-:Y:S02]  /*7d70*/  HADD2.F32 R35, -RZ, R37.H0_H0 ;  /* 0x20000025ff237230 */ /* 0x000fe40000004100 */
[C---:B------:R-:W-:Y:S01]  /*7d80*/  FFMA.FTZ R38, R13.reuse, R38, R21 ;  /* 0x000000260d267223 */ /* 0x040fe20000010015 */
[----:B------:R-:W-:Y:S02]  /*7d90*/  HADD2.F32 R20, -RZ, R26.H0_H0 ;  /* 0x2000001aff147230 */ /* 0x000fe40000004100 */
[----:B------:R-:W-:Y:S01]  /*7da0*/  FFMA.FTZ R42, R13, R36, -R42 ;  /* 0x000000240d2a7223 */ /* 0x000fe2000001082a */
[--C-:B------:R-:W-:Y:S01]  /*7db0*/  HADD2.F32 R21, -RZ, R28.reuse.H0_H0 ;  /* 0x2000001cff157230 */ /* 0x100fe20000004100 */
[----:B------:R-:W-:Y:S01]  /*7dc0*/  F2FP.F16.E4M3.UNPACK_B R3, R3 ;  /* 0x00000003ff03723e */ /* 0x000fe200020006ff */
[----:B------:R-:W-:-:S02]  /*7dd0*/  HADD2.F32 R33, -RZ, R28.H1_H1 ;  /* 0x3000001cff217230 */ /* 0x000fc40000004100 */
[C---:B------:R-:W-:Y:S01]  /*7de0*/  FMUL.FTZ R28, R20.reuse, R35 ;  /* 0x00000023141c7220 */ /* 0x040fe20000410000 */
[----:B------:R-:W-:Y:S02]  /*7df0*/  HADD2.F32 R13, -RZ, R14.H0_H0 ;  /* 0x2000000eff0d7230 */ /* 0x000fe40000004100 */
[----:B------:R-:W-:Y:S01]  /*7e00*/  FMUL.FTZ R20, R20, R21 ;  /* 0x0000001514147220 */ /* 0x000fe20000410000 */
[----:B------:R-:W-:Y:S01]  /*7e10*/  HADD2.F32 R37, -RZ, R37.H1_H1 ;  /* 0x30000025ff257230 */ /* 0x000fe20000004100 */
[----:B------:R-:W-:Y:S01]  /*7e20*/  F2FP.SATFINITE.E4M3.F32.PACK_AB_MERGE_C R44, R44, R45, RZ ;  /* 0x0000002d2c2c723e */ /* 0x000fe200048070ff */
[----:B------:R-:W-:Y:S02]  /*7e30*/  HADD2.F32 R26, -RZ, R26.H1_H1 ;  /* 0x3000001aff1a7230 */ /* 0x000fe40000004100 */
[C---:B------:R-:W-:Y:S01]  /*7e40*/  FFMA.FTZ R36, R13.reuse, R21, -R28 ;  /* 0x000000150d247223 */ /* 0x040fe2000001081c */
[----:B------:R-:W-:Y:S02]  /*7e50*/  HADD2.F32 R14, -RZ, R14.H1_H1 ;  /* 0x3000000eff0e7230 */ /* 0x000fe40000004100 */
[----:B------:R-:W-:Y:S01]  /*7e60*/  FFMA.FTZ R35, R13, R35, R20 ;  /* 0x000000230d237223 */ /* 0x000fe20000010014 */
[----:B------:R-:W-:Y:S01]  /*7e70*/  F2FP.F16.E4M3.UNPACK_B R20, R4 ;  /* 0x00000004ff14723e */ /* 0x000fe200020006ff */
[C---:B------:R-:W-:Y:S01]  /*7e80*/  FMUL.FTZ R21, R26.reuse, R37 ;  /* 0x000000251a157220 */ /* 0x040fe20000410000 */
[----:B------:R-:W-:Y:S01]  /*7e90*/  FMUL.FTZ R26, R26, R33 ;  /* 0x000000211a1a7220 */ /* 0x000fe20000410000 */
[----:B------:R-:W-:Y:S01]  /*7ea0*/  HADD2.F32 R4, -RZ, R7.H0_H0 ;  /* 0x20000007ff047230 */ /* 0x000fe20000004100 */
[----:B------:R-:W-:Y:S01]  /*7eb0*/  F2FP.SATFINITE.E4M3.F32.PACK_AB_MERGE_C R8, R38, R41, R44 ;  /* 0x000000292608723e */ /* 0x000fe2000480702c */
[----:B------:R-:W-:Y:S01]  /*7ec0*/  FFMA.FTZ R33, R14, R33, -R21 ;  /* 0x000000210e217223 */ /* 0x000fe20000010815 */
[----:B------:R-:W-:-:S02]  /*7ed0*/  HADD2.F32 R21, -RZ, R20.H0_H0 ;  /* 0x20000014ff157230 */ /* 0x000fc40000004100 */
[----:B------:R-:W-:Y:S01]  /*7ee0*/  FFMA.FTZ R48, R14, R37, R26 ;  /* 0x000000250e307223 */ /* 0x000fe2000001001a */
[----:B------:R-:W-:Y:S02]  /*7ef0*/  HADD2.F32 R20, -RZ, R20.H1_H1 ;  /* 0x30000014ff147230 */ /* 0x000fe40000004100 */
[----:B------:R-:W-:Y:S02]  /*7f00*/  HADD2.F32 R7, -RZ, R7.H1_H1 ;  /* 0x30000007ff077230 */ /* 0x000fe40000004100 */
[----:B------:R-:W-:Y:S01]  /*7f10*/  FMUL.FTZ R26, R4, R21 ;  /* 0x00000015041a7220 */ /* 0x000fe20000410000 */
[--C-:B------:R-:W-:Y:S01]  /*7f20*/  HADD2.F32 R14, -RZ, R3.reuse.H1_H1 ;  /* 0x30000003ff0e7230 */ /* 0x100fe20000004100 */
[----:B------:R-:W-:Y:S01]  /*7f30*/  F2FP.SATFINITE.E4M3.F32.PACK_AB_MERGE_C R33, R33, R36, RZ ;  /* 0x000000242121723e */ /* 0x000fe200048070ff */
[----:B------:R-:W-:Y:S02]  /*7f40*/  HADD2.F32 R13, -RZ, R3.H0_H0 ;  /* 0x20000003ff0d7230 */ /* 0x000fe40000004100 */
[----:B------:R-:W-:Y:S01]  /*7f50*/  FMUL.FTZ R28, R7, R20 ;  /* 0x00000014071c7220 */ /* 0x000fe20000410000 */
[----:B------:R-:W-:-:S02]  /*7f60*/  HADD2.F32 R3, -RZ, R5.H0_H0 ;  /* 0x20000005ff037230 */ /* 0x000fc40000004100 */
[-C--:B------:R-:W-:Y:S01]  /*7f70*/  FMUL.FTZ R7, R7, R14.reuse ;  /* 0x0000000e07077220 */ /* 0x080fe20000410000 */
[----:B------:R-:W-:Y:S02]  /*7f80*/  HADD2.F32 R5, -RZ, R5.H1_H1 ;  /* 0x30000005ff057230 */ /* 0x000fe40000004100 */
[-C--:B------:R-:W-:Y:S01]  /*7f90*/  FMUL.FTZ R4, R4, R13.reuse ;  /* 0x0000000d04047220 */ /* 0x080fe20000410000 */
[----:B------:R-:W-:Y:S02]  /*7fa0*/  FFMA.FTZ R26, R3, R13, -R26 ;  /* 0x0000000d031a7223 */ /* 0x000fe4000001081a */
[C---:B------:R-:W-:Y:S01]  /*7fb0*/  FFMA.FTZ R13, R5.reuse, R14, -R28 ;  /* 0x0000000e050d7223 */ /* 0x040fe2000001081c */
[----:B------:R-:W-:Y:S01]  /*7fc0*/  FFMA.FTZ R20, R5, R20, R7 ;  /* 0x0000001405147223 */ /* 0x000fe20000010007 */
        /* <DEDUP_REMOVED lines=13> */
.L_x_13556:
[----:B------:R-:W-:Y:S05]  /*80a0*/  BSYNC B0 ;  /* 0x0000000000007941 */ /* 0x000fea0003800000 */
.L_x_13549:
        /* <DEDUP_REMOVED lines=8> */
.L_x_13546:
[----:B0--3--:R-:W3:Y:S02]  /*8130*/  LDL R0, [R1+0x18] ;  /* 0x0000180001007983 */ /* 0x009ee40000100800 */
[----:B---3--:R-:W-:-:S13]  /*8140*/  ISETP.NE.AND P0, PT, R0, 0x3, PT ;  /* 0x000000030000780c */ /* 0x008fda0003f05270 */
[----:B------:R-:W-:Y:S05]  /*8150*/  @!P0 BRA `(.L_x_13564) ;  /* 0x0000000000048947 */ /* 0x000fea0003800000 */
[----:B------:R-:W-:Y:S01]  /*8160*/  BPT.TRAP 0x1 ;  /* 0x000000040000795c */ /* 0x000fe20000300000 */
.L_x_13564:
[----:B------:R-:W3:Y:S04]  /*8170*/  LDL R0, [R1+0x1c] ;  /* 0x00001c0001007983 */ /* 0x000ee80000100800 */
[----:B-----5:R-:W1:Y:S01]  /*8180*/  LDL R5, [R1+0x14] ;  /* 0x0000140001057983 */ /* 0x020e620000100800 */
[----:B---3--:R-:W-:Y:S01]  /*8190*/  SHF.L.U32 R4, R0, 0x1f, RZ ;  /* 0x0000001f00047819 */ /* 0x008fe200000006ff */
[----:B-1--4-:R-:W-:-:S04]  /*81a0*/  IMAD R3, R5, 0x8, R18 ;  /* 0x0000000805037824 */ /* 0x012fc800078e0212 */
[----:B------:R0:W1:Y:S01]  /*81b0*/  SYNCS.PHASECHK.TRANS64.TRYWAIT P1, [R3+URZ+0x13230], R4 ;  /* 0x01323004030075a7 */ /* 0x000062000802017f */
[----:B------:R-:W-:Y:S05]  /*81c0*/  @!P0 BRA `(.L_x_13565) ;  /* 0x0000000000048947 */ /* 0x000fea0003800000 */
[----:B------:R-:W-:Y:S01]  /*81d0*/  BPT.TRAP 0x1 ;  /* 0x000000040000795c */ /* 0x000fe20000300000 */
.L_x_13565:
[----:B------:R-:W-:-:S04]  /*81e0*/  IADD3 R0, R18, 0xe000, RZ ;  /* 0x0000e00012007810 */ /* 0x000fc80007ffe0ff */
[----:B------:R-:W-:-:S04]  /*81f0*/  SHF.R.U32.HI R0, RZ, 0x4, R0 ;  /* 0x00000004ff007819 */ /* 0x000fc80000011600 */
[----:B------:R-:W-:-:S04]  /*8200*/  LOP3.LUT R0, R0, 0x3fff, RZ, 0xc0, !PT ;  /* 0x00003fff00007812 */ /* 0x000fc800078ec0ff */
[----:B------:R-:W-:-:S05]  /*8210*/  LOP3.LUT R21, R0, 0x10000, RZ, 0xfc, !PT ;  /* 0x0001000000157812 */ /* 0x000fca00078efcff */
[----:B------:R-:W-:Y:S01]  /*8220*/  IMAD R10, R5, 0x280, R21 ;  /* 0x00000280050a7824 */ /* 0x000fe200078e0215 */
[----:B-1----:R-:W-:Y:S06]  /*8230*/  @P1 BRA `(.L_x_13566) ;  /* 0x0000000000081947 */ /* 0x002fec0003800000 */
[----:B------:R-:W1:Y:S02]  /*8240*/  SYNCS.PHASECHK.TRANS64.TRYWAIT P1, [R3+URZ+0x13230], R4 ;  /* 0x01323004030075a7 */ /* 0x000e64000802017f */
[----:B-1----:R-:W-:Y:S05]  /*8250*/  @!P1 BRA `(.L_x_13567) ;  /* 0x000000f000b89947 */ /* 0x002fea0003800000 */
.L_x_13566:
[----:B01----:R-:W-:Y:S01]  /*8260*/  IMAD.MOV.U32 R4, RZ, RZ, R10 ;  /* 0x000000ffff047224 */ /* 0x003fe200078e000a */
[----:B------:R-:W-:Y:S05]  /*8270*/  WARPSYNC.ALL ;  /* 0x0000000000007948 */ /* 0x000fea0003800000 */
[----:B------:R-:W-:Y:S01]  /*8280*/  IMAD.MOV.U32 R5, RZ, RZ, -0x7fffffe0 ;  /* 0x80000020ff057424 */ /* 0x000fe200078e00ff */
[----:B------:R-:W-:Y:S01]  /*8290*/  R2UR UR6, R4 ;  /* 0x00000000040672ca */ /* 0x000fe200000e0000 */
[----:B------:R-:W-:Y:S01]  /*82a0*/  WARPGROUP.ARRIVE ;  /* 0x00000000000079c5 */ /* 0x000fe20000000000 */
[----:B------:R-:W-:Y:S01]  /*82b0*/  LOP3.LUT R4, R31, 0x10000, RZ, 0xfc, !PT ;  /* 0x000100001f047812 */ /* 0x000fe200078efcff */
[----:B------:R-:W-:Y:S01]  /*82c0*/  VIADD R6, R10, 0x80 ;  /* 0x000000800a067836 */ /* 0x000fe20000000000 */
[C---:B------:R-:W-:Y:S01]  /*82d0*/  R2UR UR7, R5.reuse ;  /* 0x00000000050772ca */ /* 0x040fe200000e0000 */
[----:B------:R-:W-:Y:S01]  /*82e0*/  IMAD.MOV.U32 R7, RZ, RZ, -0x7fffffe0 ;  /* 0x80000020ff077424 */ /* 0x000fe200078e00ff */
[----:B------:R-:W-:Y:S01]  /*82f0*/  R2UR UR4, R4 ;  /* 0x00000000040472ca */ /* 0x000fe200000e0000 */
[----:B------:R-:W-:Y:S01]  /*8300*/  VIADD R8, R10, 0x100 ;  /* 0x000001000a087836 */ /* 0x000fe20000000000 */
[----:B------:R-:W-:Y:S01]  /*8310*/  R2UR UR5, R5 ;  /* 0x00000000050572ca */ /* 0x000fe200000e0000 */
[----:B------:R-:W-:Y:S01]  /*8320*/  IMAD.MOV.U32 R9, RZ, RZ, -0x7fffffe0 ;  /* 0x80000020ff097424 */ /* 0x000fe200078e00ff */
[----:B------:R-:W-:Y:S01]  /*8330*/  R2UR UR10, R6 ;  /* 0x00000000060a72ca */ /* 0x000fe200000e0000 */
[C---:B------:R-:W-:Y:S01]  /*8340*/  VIADD R6, R10.reuse, 0x180 ;  /* 0x000001800a067836 */ /* 0x040fe20000000000 */
[----:B------:R-:W-:Y:S01]  /*8350*/  R2UR UR11, R7 ;  /* 0x00000000070b72ca */ /* 0x000fe200000e0000 */
[----:B------:R-:W-:Y:S01]  /*8360*/  VIADD R12, R10, 0x200 ;  /* 0x000002000a0c7836 */ /* 0x000fe20000000000 */
[----:B------:R-:W-:Y:S01]  /*8370*/  R2UR UR8, R4 ;  /* 0x00000000040872ca */ /* 0x000fe200000e0000 */
[----:B------:R-:W-:Y:S01]  /*8380*/  IMAD.MOV.U32 R11, RZ, RZ, -0x7fffffe0 ;  /* 0x80000020ff0b7424 */ /* 0x000fe200078e00ff */
[----:B------:R-:W-:Y:S01]  /*8390*/  R2UR UR9, R5 ;  /* 0x00000000050972ca */ /* 0x000fe200000e0000 */
[----:B------:R-:W-:Y:S01]  /*83a0*/  IMAD.MOV.U32 R55, RZ, RZ, RZ ;  /* 0x000000ffff377224 */ /* 0x000fe200078e00ff */
[----:B------:R-:W-:Y:S01]  /*83b0*/  R2UR UR14, R8 ;  /* 0x00000000080e72ca */ /* 0x000fe200000e0000 */
[----:B------:R-:W-:Y:S01]  /*83c0*/  VIADD R8, R10, 0x82 ;  /* 0x000000820a087836 */ /* 0x000fe20000000000 */
[----:B------:R-:W-:Y:S01]  /*83d0*/  R2UR UR15, R9 ;  /* 0x00000000090f72ca */ /* 0x000fe200000e0000 */
[----:B------:R-:W-:Y:S01]  /*83e0*/  QGMMA.64x32x32.F32.E4M3.E4M3 R104, gdesc[UR4], RZ, !UPT, gsb0 ;  /* 0x00600000046879f3 */ /* 0x000fe2000c0008ff */
[----:B------:R-:W-:Y:S01]  /*83f0*/  R2UR UR12, R4 ;  /* 0x00000000040c72ca */ /* 0x000fe200000e0000 */
[----:B------:R-:W-:Y:S01]  /*8400*/  IMAD.MOV.U32 R9, RZ, RZ, -0x7fffffe0 ;  /* 0x80000020ff097424 */ /* 0x000fe200078e00ff */
[----:B------:R-:W-:-:S02]  /*8410*/  R2UR UR13, R5 ;  /* 0x00000000050d72ca */ /* 0x000fc400000e0000 */
[----:B------:R-:W-:Y:S01]  /*8420*/  R2UR UR18, R6 ;  /* 0x00000000061272ca */ /* 0x000fe200000e0000 */
[----:B------:R-:W-:Y:S01]  /*8430*/  VIADD R6, R10, 0x2 ;  /* 0x000000020a067836 */ /* 0x000fe20000000000 */
[----:B------:R-:W-:Y:S01]  /*8440*/  R2UR UR19, R7 ;  /* 0x00000000071372ca */ /* 0x000fe200000e0000 */
[----:B------:R-:W-:Y:S01]  /*8450*/  IMAD.MOV.U32 R7, RZ, RZ, -0x7fffffe0 ;  /* 0x80000020ff077424 */ /* 0x000fe200078e00ff */
[----:B------:R-:W-:Y:S02]  /*8460*/  R2UR UR16, R4 ;  /* 0x00000000041072ca */ /* 0x000fe400000e0000 */
[----:B------:R-:W-:Y:S02]  /*8470*/  R2UR UR17, R5 ;  /* 0x00000000051172ca */ /* 0x000fe400000e0000 */
[----:B------:R-:W-:Y:S02]  /*8480*/  MOV R13, 0x80000020 ;  /* 0x80000020000d7802 */ /* 0x000fe40000000f00 */
[----:B------:R-:W-:-:S02]  /*8490*/  R2UR UR22, R12 ;  /* 0x000000000c1672ca */ /* 0x000fc400000e0000 */
[----:B------:R-:W-:Y:S02]  /*84a0*/  R2UR UR23, R13 ;  /* 0x000000000d1772ca */ /* 0x000fe400000e0000 */
[----:B------:R-:W-:Y:S02]  /*84b0*/  R2UR UR20, R4 ;  /* 0x00000000041472ca */ /* 0x000fe400000e0000 */
[----:B------:R-:W-:Y:S02]  /*84c0*/  R2UR UR21, R5 ;  /* 0x00000000051572ca */ /* 0x000fe400000e0000 */
[----:B------:R-:W-:Y:S01]  /*84d0*/  R2UR UR7, R7 ;  /* 0x00000000070772ca */ /* 0x000fe200000e0000 */
[----:B------:R-:W-:Y:S01]  /*84e0*/  IMAD.MOV.U32 R7, RZ, RZ, -0x7fffffe0 ;  /* 0x80000020ff077424 */ /* 0x000fe200078e00ff */
[----:B------:R-:W-:Y:S01]  /*84f0*/  R2UR UR6, R6 ;  /* 0x00000000060672ca */ /* 0x000fe200000e0000 */
[----:B------:R-:W-:Y:S01]  /*8500*/  VIADD R6, R10, 0x102 ;  /* 0x000001020a067836 */ /* 0x000fe20000000000 */
[----:B------:R-:W-:-:S02]  /*8510*/  WARPGROUP.DEPBAR.LE gsb0, 0x0 ;  /* 0x00008000000079c5 */ /* 0x000fc40000010000 */
[----:B------:R-:W-:-:S06]  /*8520*/  WARPGROUP.ARRIVE ;  /* 0x00000000000079c5 */ /* 0x000fcc0000000000 */
[----:B------:R-:W-:Y:S01]  /*8530*/  QGMMA.64x32x32.F32.E4M3.E4M3 R88, gdesc[UR8], RZ, !UPT, gsb0 ;  /* 0x00600000085879f3 */ /* 0x000fe2000c0008ff */
[----:B------:R-:W-:Y:S01]  /*8540*/  R2UR UR10, R8 ;  /* 0x00000000080a72ca */ /* 0x000fe200000e0000 */
[C---:B------:R-:W-:Y:S01]  /*8550*/  VIADD R8, R10.reuse, 0x182 ;  /* 0x000001820a087836 */ /* 0x040fe20000000000 */
[----:B------:R-:W-:Y:S01]  /*8560*/  R2UR UR11, R9 ;  /* 0x00000000090b72ca */ /* 0x000fe200000e0000 */
[----:B------:R-:W-:Y:S02]  /*8570*/  IMAD.MOV.U32 R9, RZ, RZ, -0x7fffffe0 ;  /* 0x80000020ff097424 */ /* 0x000fe400078e00ff */
[----:B------:R-:W-:Y:S01]  /*8580*/  VIADD R10, R10, 0x202 ;  /* 0x000002020a0a7836 */ /* 0x000fe20000000000 */
[----:B------:R-:W-:Y:S02]  /*8590*/  WARPGROUP.DEPBAR.LE gsb0, 0x0 ;  /* 0x00008000000079c5 */ /* 0x000fe40000010000 */
[----:B------:R-:W-:-:S06]  /*85a0*/  WARPGROUP.ARRIVE ;  /* 0x00000000000079c5 */ /* 0x000fcc0000000000 */
[----:B------:R-:W-:Y:S01]  /*85b0*/  QGMMA.64x32x32.F32.E4M3.E4M3 R72, gdesc[UR12], RZ, !UPT, gsb0 ;  /* 0x006000000c4879f3 */ /* 0x000fe2000c0008ff */
[----:B------:R-:W-:Y:S01]  /*85c0*/  R2UR UR15, R7 ;  /* 0x00000000070f72ca */ /* 0x000fe200000e0000 */
[----:B------:R-:W-:Y:S01]  /*85d0*/  IMAD.MOV.U32 R7, RZ, RZ, -0x7fffffe0 ;  /* 0x80000020ff077424 */ /* 0x000fe200078e00ff */
        /* <DEDUP_REMOVED lines=40> */
.L_x_13568:
[----:B------:R-:W3:Y:S01]  /*8860*/  LDL R0, [R1+0x84] ;  /* 0x0000840001007983 */ /* 0x000ee20000100800 */
[----:B------:R-:W-:-:S03]  /*8870*/  P2R R10, PR, RZ, 0x1 ;  /* 0x00000001ff0a7803 */ /* 0x000fc60000000000 */
[----:B------:R-:W4:Y:S01]  /*8880*/  LDL R122, [R1+0x2c] ;  /* 0x00002c00017a7983 */ /* 0x000f220000100800 */
[----:B---3--:R-:W-:-:S04]  /*8890*/  IMAD.IADD R9, R0, 0x1, R40 ;  /* 0x0000000100097824 */ /* 0x008fc800078e0228 */
        /* <DEDUP_REMOVED lines=148> */
[----:B------:R-:W-:-:S04]  /*91e0*/  FSEL R37, R37, -INF , P6 ;  /* 0xff80000025257808 */ /* 0x000fc80003000000 */
[----:B------:R-:W-:-:S05]  /*91f0*/  FMNMX.FTZ R20, R37, R0, !PT ;  /* 0x0000000025147209 */ /* 0x000fca0007810000 */
[----:B------:R-:W0:Y:S01]  /*9200*/  SHFL.BFLY PT, R0, R20, 0x2, 0x1f ;  /* 0x0c401f0014007f89 */ /* 0x000e2200000e0000 */
[----:B------:R-:W-:Y:S02]  /*9210*/  P2R R42, PR, RZ, 0x2 ;  /* 0x00000002ff2a7803 */ /* 0x000fe40000000000 */
[----:B------:R-:W-:-:S04]  /*9220*/  ISETP.GT.AND P1, PT, R8, 0x79, PT ;  /* 0x000000790800780c */ /* 0x000fc80003f24270 */
[----:B------:R-:W-:Y:S02]  /*9230*/  FSEL R71, R71, -INF , P1 ;  /* 0xff80000047477808 */ /* 0x000fe40000800000 */
[----:B------:R-:W-:Y:S02]  /*9240*/  ISETP.NE.AND P1, PT, R42, RZ, PT ;  /* 0x000000ff2a00720c */ /* 0x000fe40003f25270 */
[----:B0-----:R-:W-:-:S05]  /*9250*/  FMNMX.FTZ R36, R20, R0, !PT ;  /* 0x0000000014247209 */ /* 0x001fca0007810000 */
[----:B------:R-:W0:Y:S01]  /*9260*/  SHFL.BFLY PT, R0, R36, 0x1, 0x1f ;  /* 0x0c201f0024007f89 */ /* 0x000e2200000e0000 */
[----:B------:R-:W-:Y:S02]  /*9270*/  FMNMX.FTZ R42, R13, R107, !PT ;  /* 0x0000006b0d2a7209 */ /* 0x000fe40007810000 */
[----:B------:R-:W-:Y:S02]  /*9280*/  P2R R44, PR, RZ, 0x4 ;  /* 0x00000004ff2c7803 */ /* 0x000fe40000000000 */
[----:B------:R-:W-:Y:S02]  /*9290*/  ISETP.GT.AND P2, PT, R8, 0x78, PT ;  /* 0x000000780800780c */ /* 0x000fe40003f44270 */
[----:B------:R-:W-:Y:S02]  /*92a0*/  FMNMX.FTZ R42, R41, R42, !PT ;  /* 0x0000002a292a7209 */ /* 0x000fe40007810000 */
[----:B------:R-:W-:Y:S02]  /*92b0*/  FSEL R70, R70, -INF , P2 ;  /* 0xff80000046467808 */ /* 0x000fe40001000000 */
[----:B------:R-:W-:-:S02]  /*92c0*/  ISETP.NE.AND P2, PT, R44, RZ, PT ;  /* 0x000000ff2c00720c */ /* 0x000fc40003f45270 */
[----:B------:R-:W-:-:S04]  /*92d0*/  FMNMX.FTZ R44, R111, R42, !PT ;  /* 0x0000002a6f2c7209 */ /* 0x000fc80007810000 */
[----:B------:R-:W-:Y:S02]  /*92e0*/  FMNMX.FTZ R44, R47, R44, !PT ;  /* 0x0000002c2f2c7209 */ /* 0x000fe40007810000 */
[----:B------:R-:W-:Y:S02]  /*92f0*/  P2R R48, PR, RZ, 0x8 ;  /* 0x00000008ff307803 */ /* 0x000fe40000000000 */
[----:B------:R-:W-:Y:S02]  /*9300*/  FMNMX.FTZ R44, R115, R44, !PT ;  /* 0x0000002c732c7209 */ /* 0x000fe40007810000 */
[----:B0-----:R-:W-:Y:S02]  /*9310*/  FMNMX.FTZ R0, R36, R0, !PT ;  /* 0x0000000024007209 */ /* 0x001fe40007810000 */
[----:B------:R-:W-:Y:S02]  /*9320*/  FMNMX.FTZ R44, R51, R44, !PT ;  /* 0x0000002c332c7209 */ /* 0x000fe40007810000 */
[----:B------:R-:W-:Y:S01]  /*9330*/  FSETP.NEU.FTZ.AND P3, PT, R0, -INF , PT ;  /* 0xff8000000000780b */ /* 0x000fe20003f7d000 */
[----:B------:R-:W-:-:S01]  /*9340*/  FFMA.FTZ R46, R2, R0, -8 ;  /* 0xc1000000022e7423 */ /* 0x000fc20000010000 */
[----:B--2---:R-:W-:-:S02]  /*9350*/  P2R R14, PR, RZ, 0x1 ;  /* 0x00000001ff0e7803 */ /* 0x004fc40000000000 */
[----:B------:R-:W-:Y:S02]  /*9360*/  ISETP.GT.AND P0, PT, R8, 0x80, PT ;  /* 0x000000800800780c */ /* 0x000fe40003f04270 */
[----:B------:R-:W-:Y:S02]  /*9370*/  FSEL R8, R46, RZ, P3 ;  /* 0x000000ff2e087208 */ /* 0x000fe40001800000 */
[----:B------:R-:W-:-:S04]  /*9380*/  FMNMX.FTZ R46, R119, R44, !PT ;  /* 0x0000002c772e7209 */ /* 0x000fc80007810000 */
[----:B------:R-:W-:Y:S02]  /*9390*/  FMNMX.FTZ R46, R121, R46, !PT ;  /* 0x0000002e792e7209 */ /* 0x000fe40007810000 */
[----:B------:R-:W-:Y:S02]  /*93a0*/  ISETP.NE.AND P3, PT, R48, RZ, PT ;  /* 0x000000ff3000720c */ /* 0x000fe40003f65270 */
[----:B------:R-:W-:Y:S01]  /*93b0*/  FMNMX.FTZ R46, R91, R46, !PT ;  /* 0x0000002e5b2e7209 */ /* 0x000fe20007810000 */
[----:B------:R-:W-:-:S03]  /*93c0*/  FFMA.FTZ R48, R2, R45, -R8 ;  /* 0x0000002d02307223 */ /* 0x000fc60000010808 */
[----:B------:R-:W-:Y:S01]  /*93d0*/  FMNMX.FTZ R46, R123, R46, !PT ;  /* 0x0000002e7b2e7209 */ /* 0x000fe20007810000 */
[----:B------:R0:W-:Y:S03]  /*93e0*/  MUFU.EX2 R42, R48 ;  /* 0x00000030002a7308 */ /* 0x0001e60000000800 */
[----:B0-----:R-:W-:-:S04]  /*93f0*/  FMNMX.FTZ R48, R95, R46, !PT ;  /* 0x0000002e5f307209 */ /* 0x001fc80007810000 */
[----:B------:R-:W-:Y:S01]  /*9400*/  FMNMX.FTZ R48, R129, R48, !PT ;  /* 0x0000003081307209 */ /* 0x000fe20007810000 */
[----:B------:R-:W-:-:S03]  /*9410*/  FFMA.FTZ R50, R2, R49, -R8 ;  /* 0x0000003102327223 */ /* 0x000fc60000010808 */
[----:B------:R-:W-:Y:S01]  /*9420*/  FMNMX.FTZ R48, R99, R48, !PT ;  /* 0x0000003063307209 */ /* 0x000fe20007810000 */
[----:B------:R0:W-:Y:S03]  /*9430*/  MUFU.EX2 R44, R50 ;  /* 0x00000032002c7308 */ /* 0x0001e60000000800 */
[----:B------:R-:W-:-:S04]  /*9440*/  FMNMX.FTZ R48, R133, R48, !PT ;  /* 0x0000003085307209 */ /* 0x000fc80007810000 */
[----:B0-----:R-:W-:-:S04]  /*9450*/  FMNMX.FTZ R50, R103, R48, !PT ;  /* 0x0000003067327209 */ /* 0x001fc80007810000 */
[----:B------:R-:W-:Y:S01]  /*9460*/  FMNMX.FTZ R50, R137, R50, !PT ;  /* 0x0000003289327209 */ /* 0x000fe20007810000 */
[----:B------:R-:W-:-:S03]  /*9470*/  FFMA.FTZ R52, R2, R53, -R8 ;  /* 0x0000003502347223 */ /* 0x000fc60000010808 */
[----:B------:R-:W-:Y:S01]  /*9480*/  FMNMX.FTZ R50, R75, R50, !PT ;  /* 0x000000324b327209 */ /* 0x000fe20007810000 */
[----:B------:R0:W-:Y:S03]  /*9490*/  MUFU.EX2 R46, R52 ;  /* 0x00000034002e7308 */ /* 0x0001e60000000800 */
[----:B------:R-:W-:-:S04]  /*94a0*/  FMNMX.FTZ R50, R141, R50, !PT ;  /* 0x000000328d327209 */ /* 0x000fc80007810000 */
[----:B0-----:R-:W-:-:S04]  /*94b0*/  FMNMX.FTZ R52, R79, R50, !PT ;  /* 0x000000324f347209 */ /* 0x001fc80007810000 */
[----:B------:R-:W-:-:S04]  /*94c0*/  FMNMX.FTZ R52, R145, R52, !PT ;  /* 0x0000003491347209 */ /* 0x000fc80007810000 */
[----:B------:R-:W-:-:S04]  /*94d0*/  FMNMX.FTZ R52, R83, R52, !PT ;  /* 0x0000003453347209 */ /* 0x000fc80007810000 */
[----:B------:R-:W-:-:S04]  /*94e0*/  FMNMX.FTZ R52, R147, R52, !PT ;  /* 0x0000003493347209 */ /* 0x000fc80007810000 */
[----:B------:R-:W-:-:S04]  /*94f0*/  FMNMX.FTZ R54, R87, R52, !PT ;  /* 0x0000003457367209 */ /* 0x000fc80007810000 */
[----:B------:R-:W-:-:S04]  /*9500*/  FMNMX.FTZ R54, R151, R54, !PT ;  /* 0x0000003697367209 */ /* 0x000fc80007810000 */
[----:B------:R-:W-:Y:S01]  /*9510*/  FMNMX.FTZ R54, R59, R54, !PT ;  /* 0x000000363b367209 */ /* 0x000fe20007810000 */
[----:B------:R-:W-:-:S03]  /*9520*/  FFMA.FTZ R49, R2, R93, -R8 ;  /* 0x0000005d02317223 */ /* 0x000fc60000010808 */
[----:B------:R-:W-:-:S04]  /*9530*/  FMNMX.FTZ R54, R155, R54, !PT ;  /* 0x000000369b367209 */ /* 0x000fc80007810000 */
[----:B------:R-:W-:-:S04]  /*9540*/  FMNMX.FTZ R93, R63, R54, !PT ;  /* 0x000000363f5d7209 */ /* 0x000fc80007810000 */
[----:B------:R-:W-:-:S04]  /*9550*/  FMNMX.FTZ R56, R66, R93, !PT ;  /* 0x0000005d42387209 */ /* 0x000fc80007810000 */
[----:B------:R-:W-:-:S04]  /*9560*/  FMNMX.FTZ R93, R67, R56, !PT ;  /* 0x00000038435d7209 */ /* 0x000fc80007810000 */
[----:B------:R-:W-:Y:S02]  /*9570*/  FMNMX.FTZ R56, R70, R93, !PT ;  /* 0x0000005d46387209 */ /* 0x000fe40007810000 */
[----:B------:R-:W-:Y:S02]  /*9580*/  FSEL R26, R26, -INF , P0 ;  /* 0xff8000001a1a7808 */ /* 0x000fe40000000000 */
[----:B------:R-:W-:Y:S02]  /*9590*/  ISETP.NE.AND P0, PT, R14, RZ, PT ;  /* 0x000000ff0e00720c */ /* 0x000fe40003f05270 */
[----:B------:R-:W-:Y:S02]  /*95a0*/  FMNMX.FTZ R93, R71, R56, !PT ;  /* 0x00000038475d7209 */ /* 0x000fe40007810000 */
[----:B------:R-:W-:Y:S02]  /*95b0*/  FSEL R27, R27, -INF , P0 ;  /* 0xff8000001b1b7808 */ /* 0x000fe40000000000 */
[----:B------:R-:W-:-:S02]  /*95c0*/  FMNMX.FTZ R58, R26, R93, !PT ;  /* 0x0000005d1a3a7209 */ /* 0x000fc40007810000 */
[----:B------:R-:W-:Y:S02]  /*95d0*/  FSEL R93, R30, -INF , P1 ;  /* 0xff8000001e5d7808 */ /* 0x000fe40000800000 */
[----:B------:R-:W-:Y:S02]  /*95e0*/  FMNMX.FTZ R58, R27, R58, !PT ;  /* 0x0000003a1b3a7209 */ /* 0x000fe40007810000 */
[----:B------:R-:W-:Y:S02]  /*95f0*/  FSEL R31, R31, -INF , P2 ;  /* 0xff8000001f1f7808 */ /* 0x000fe40001000000 */
[----:B------:R-:W-:Y:S01]  /*9600*/  FMNMX.FTZ R58, R93, R58, !PT ;  /* 0x0000003a5d3a7209 */ /* 0x000fe20007810000 */
[----:B------:R-:W-:Y:S01]  /*9610*/  FFMA.FTZ R53, R2, R97, -R8 ;  /* 0x0000006102357223 */ /* 0x000fe20000010808 */
[----:B------:R-:W-:Y:S02]  /*9620*/  FSEL R97, R34, -INF , P3 ;  /* 0xff80000022617808 */ /* 0x000fe40001800000 */
[----:B------:R-:W-:-:S02]  /*9630*/  FMNMX.FTZ R58, R31, R58, !PT ;  /* 0x0000003a1f3a7209 */ /* 0x000fc40007810000 */
[----:B------:R-:W-:Y:S02]  /*9640*/  FSEL R35, R35, -INF , P4 ;  /* 0xff80000023237808 */ /* 0x000fe40002000000 */
[----:B------:R-:W-:Y:S01]  /*9650*/  FMNMX.FTZ R58, R97, R58, !PT ;  /* 0x0000003a613a7209 */ /* 0x000fe20007810000 */
[----:B------:R-:W-:-:S01]  /*9660*/  FFMA.FTZ R45, R2, R89, -R8 ;  /* 0x00000059022d7223 */ /* 0x000fc20000010808 */
[--C-:B------:R-:W-:Y:S01]  /*9670*/  FFMA.FTZ R89, R2, R101, -R8.reuse ;  /* 0x0000006502597223 */ /* 0x100fe20000010808 */
[----:B------:R-:W-:Y:S02]  /*9680*/  FSEL R101, R38, -INF , P5 ;  /* 0xff80000026657808 */ /* 0x000fe40002800000 */
[----:B------:R-:W-:Y:S01]  /*9690*/  FMNMX.FTZ R58, R35, R58, !PT ;  /* 0x0000003a233a7209 */ /* 0x000fe20007810000 */
[----:B------:R-:W-:-:S01]  /*96a0*/  FFMA.FTZ R62, R2, R57, -R8 ;  /* 0x00000039023e7223 */ /* 0x000fc20000010808 */
[----:B------:R-:W-:Y:S02]  /*96b0*/  FSEL R57, R39, -INF , P6 ;  /* 0xff80000027397808 */ /* 0x000fe40003000000 */
[----:B------:R-:W-:-:S04]  /*96c0*/  FMNMX.FTZ R58, R101, R58, !PT ;  /* 0x0000003a653a7209 */ /* 0x000fc80007810000 */
[----:B------:R-:W-:Y:S02]  /*96d0*/  FMNMX.FTZ R60, R57, R58, !PT ;  /* 0x0000003a393c7209 */ /* 0x000fe40007810000 */
[----:B------:R-:W-:Y:S01]  /*96e0*/  ISETP.NE.AND P0, PT, R10, RZ, PT ;  /* 0x000000ff0a00720c */ /* 0x000fe20003f05270 */
[----:B------:R-:W-:Y:S02]  /*96f0*/  FFMA.FTZ R10, R2, R105, -R8 ;  /* 0x00000069020a7223 */ /* 0x000fe40000010808 */
[----:B------:R-:W0:Y:S02]  /*9700*/  SHFL.BFLY PT, R105, R60, 0x2, 0x1f ;  /* 0x0c401f003c697f89 */ /* 0x000e2400000e0000 */
[----:B0-----:R-:W-:-:S05]  /*9710*/  FMNMX.FTZ R105, R60, R105, !PT ;  /* 0x000000693c697209 */ /* 0x001fca0007810000 */
[----:B------:R-:W0:Y:S01]  /*9720*/  SHFL.BFLY PT, R60, R105, 0x1, 0x1f ;  /* 0x0c201f00693c7f89 */ /* 0x000e2200000e0000 */
[----:B------:R1:W-:Y:S02]  /*9730*/  MUFU.EX2 R39, R62 ;  /* 0x0000003e00277308 */ /* 0x0003e40000000800 */
[----:B-1----:R-:W-:-:S01]  /*9740*/  FFMA.FTZ R62, R2, R12, -R8 ;  /* 0x0000000c023e7223 */ /* 0x002fc20000010808 */
[C-C-:B------:R-:W-:Y:S01]  /*9750*/  FFMA.FTZ R36, R2.reuse, R43, -R8.reuse ;  /* 0x0000002b02247223 */ /* 0x140fe20000010808 */
[----:B------:R-:W-:-:S01]  /*9760*/  FFMA.FTZ R9, R2, R9, -R8 ;  /* 0x0000000902097223 */ /* 0x000fc20000010808 */
[C-C-:B------:R-:W-:Y:S01]  /*9770*/  FFMA.FTZ R11, R2.reuse, R11, -R8.reuse ;  /* 0x0000000b020b7223 */ /* 0x140fe20000010808 */
[----:B------:R-:W-:-:S01]  /*9780*/  FFMA.FTZ R14, R2, R109, -R8 ;  /* 0x0000006d020e7223 */ /* 0x000fc20000010808 */
[C-C-:B------:R-:W-:Y:S01]  /*9790*/  FFMA.FTZ R15, R2.reuse, R15, -R8.reuse ;  /* 0x0000000f020f7223 */ /* 0x140fe20000010808 */
[----:B0-----:R-:W-:Y:S01]  /*97a0*/  FMNMX.FTZ R12, R105, R60, !PT ;  /* 0x0000003c690c7209 */ /* 0x001fe20007810000 */
[----:B------:R-:W-:-:S03]  /*97b0*/  FFMA.FTZ R20, R2, R113, -R8 ;  /* 0x0000007102147223 */ /* 0x000fc60000010808 */
[----:B------:R-:W-:Y:S01]  /*97c0*/  FSETP.NEU.FTZ.AND P1, PT, R12, -INF , PT ;  /* 0xff8000000c00780b */ /* 0x000fe20003f3d000 */
[----:B------:R-:W-:-:S01]  /*97d0*/  FFMA.FTZ R64, R2, R12, -8 ;  /* 0xc100000002407423 */ /* 0x000fc2000001000c */
        /* <DEDUP_REMOVED lines=24> */
[----:B------:R-:W-:Y:S01]  /*9960*/  FSEL R8, R64, RZ, P1 ;  /* 0x000000ff40087208 */ /* 0x000fe20000800000 */
[----:B------:R-:W-:Y:S04]  /*9970*/  MUFU.EX2 R9, R9 ;  /* 0x0000000900097308 */ /* 0x000fe80000000800 */
[----:B------:R-:W-:-:S01]  /*9980*/  FFMA.FTZ R13, R2, R13, -R8 ;  /* 0x0000000d020d7223 */ /* 0x000fc20000010808 */
[C-C-:B------:R-:W-:Y:S01]  /*9990*/  FFMA.FTZ R107, R2.reuse, R107, -R8.reuse ;  /* 0x0000006b026b7223 */ /* 0x140fe20000010808 */
[----:B------:R-:W-:-:S02]  /*99a0*/  FFMA.FTZ R37, R2, R41, -R8 ;  /* 0x0000002902257223 */ /* 0x000fc40000010808 */
[----:B------:R-:W0:Y:S01]  /*99b0*/  MUFU.EX2 R10, R10 ;  /* 0x0000000a000a7308 */ /* 0x000e220000000800 */
[----:B------:R-:W-:-:S07]  /*99c0*/  FFMA.FTZ R64, R2, R111, -R8 ;  /* 0x0000006f02407223 */ /* 0x000fce0000010808 */
[----:B------:R-:W-:Y:S01]  /*99d0*/  MUFU.EX2 R105, R62 ;  /* 0x0000003e00697308 */ /* 0x000fe20000000800 */
[----:B------:R-:W-:-:S07]  /*99e0*/  FFMA.FTZ R41, R2, R47, -R8 ;  /* 0x0000002f02297223 */ /* 0x000fce0000010808 */
[----:B------:R-:W-:Y:S08]  /*99f0*/  MUFU.EX2 R13, R13 ;  /* 0x0000000d000d7308 */ /* 0x000ff00000000800 */
[----:B------:R-:W1:Y:S08]  /*9a00*/  MUFU.EX2 R62, R107 ;  /* 0x0000006b003e7308 */ /* 0x000e700000000800 */
[----:B------:R-:W2:Y:S01]  /*9a10*/  MUFU.EX2 R11, R11 ;  /* 0x0000000b000b7308 */ /* 0x000ea20000000800 */
[----:B------:R-:W-:-:S07]  /*9a20*/  FFMA.FTZ R68, R2, R115, -R8 ;  /* 0x0000007302447223 */ /* 0x000fce0000010808 */
[----:B------:R-:W3:Y:S08]  /*9a30*/  MUFU.EX2 R37, R37 ;  /* 0x0000002500257308 */ /* 0x000ef00000000800 */
[----:B------:R-:W5:Y:S01]  /*9a40*/  MUFU.EX2 R14, R14 ;  /* 0x0000000e000e7308 */ /* 0x000f620000000800 */
[----:B------:R-:W-:-:S07]  /*9a50*/  FFMA.FTZ R47, R2, R51, -R8 ;  /* 0x00000033022f7223 */ /* 0x000fce0000010808 */
[----:B------:R-:W4:Y:S01]  /*9a60*/  MUFU.EX2 R64, R64 ;  /* 0x0000004000407308 */ /* 0x000f220000000800 */
[----:B0-----:R-:W-:-:S07]  /*9a70*/  FADD.FTZ R90, R9, R10 ;  /* 0x0000000a095a7221 */ /* 0x001fce0000010000 */
[----:B------:R-:W0:Y:S01]  /*9a80*/  MUFU.EX2 R15, R15 ;  /* 0x0000000f000f7308 */ /* 0x000e220000000800 */
[----:B-1----:R-:W-:-:S01]  /*9a90*/  FADD.FTZ R92, R13, R62 ;  /* 0x0000003e0d5c7221 */ /* 0x002fc20000010000 */
[----:B------:R-:W-:-:S06]  /*9aa0*/  FFMA.FTZ R72, R2, R119, -R8 ;  /* 0x0000007702487223 */ /* 0x000fcc0000010808 */
[----:B------:R-:W1:Y:S01]  /*9ab0*/  MUFU.EX2 R41, R41 ;  /* 0x0000002900297308 */ /* 0x000e620000000800 */
[----:B------:R-:W-:-:S01]  /*9ac0*/  FFMA.FTZ R88, R2, R87, -R8 ;  /* 0x0000005702587223 */ /* 0x000fc20000010808 */
[----:B--2---:R-:W-:-:S06]  /*9ad0*/  FADD.FTZ R87, R11, R90 ;  /* 0x0000005a0b577221 */ /* 0x004fcc0000010000 */
[----:B------:R-:W2:Y:S01]  /*9ae0*/  MUFU.EX2 R20, R20 ;  /* 0x0000001400147308 */ /* 0x000ea20000000800 */
[----:B---3--:R-:W-:-:S01]  /*9af0*/  FADD.FTZ R107, R37, R92 ;  /* 0x0000005c256b7221 */ /* 0x008fc20000010000 */
[----:B------:R-:W-:-:S06]  /*9b00*/  FFMA.FTZ R51, R2, R121, -R8 ;  /* 0x0000007902337223 */ /* 0x000fcc0000010808 */
[----:B------:R-:W3:Y:S01]  /*9b10*/  MUFU.EX2 R68, R68 ;  /* 0x0000004400447308 */ /* 0x000ee20000000800 */
[----:B-----5:R-:W-:-:S07]  /*9b20*/  FADD.FTZ R90, R14, R87 ;  /* 0x000000570e5a7221 */ /* 0x020fce0000010000 */
[----:B------:R-:W5:Y:S01]  /*9b30*/  MUFU.EX2 R36, R36 ;  /* 0x0000002400247308 */ /* 0x000f620000000800 */
[----:B----4-:R-:W-:-:S01]  /*9b40*/  FADD.FTZ R92, R64, R107 ;  /* 0x0000006b405c7221 */ /* 0x010fc20000010000 */
[----:B------:R-:W-:-:S06]  /*9b50*/  FFMA.FTZ R74, R2, R91, -R8 ;  /* 0x0000005b024a7223 */ /* 0x000fcc0000010808 */
[----:B------:R-:W4:Y:S01]  /*9b60*/  MUFU.EX2 R47, R47 ;  /* 0x0000002f002f7308 */ /* 0x000f220000000800 */
[----:B0-----:R-:W-:-:S07]  /*9b70*/  FADD.FTZ R87, R15, R90 ;  /* 0x0000005a0f577221 */ /* 0x001fce0000010000 */
[----:B------:R-:W0:Y:S01]  /*9b80*/  MUFU.EX2 R43, R43 ;  /* 0x0000002b002b7308 */ /* 0x000e220000000800 */
[----:B-1----:R-:W-:-:S01]  /*9b90*/  FADD.FTZ R107, R41, R92 ;  /* 0x0000005c296b7221 */ /* 0x002fc20000010000 */
[----:B------:R-:W-:-:S06]  /*9ba0*/  FFMA.FTZ R76, R2, R123, -R8 ;  /* 0x0000007b024c7223 */ /* 0x000fcc0000010808 */
[----:B------:R-:W1:Y:S01]  /*9bb0*/  MUFU.EX2 R72, R72 ;  /* 0x0000004800487308 */ /* 0x000e620000000800 */
[----:B--2---:R-:W-:-:S01]  /*9bc0*/  FADD.FTZ R87, R20, R87 ;  /* 0x0000005714577221 */ /* 0x004fc20000010000 */
[----:B---3--:R-:W-:-:S06]  /*9bd0*/  FADD.FTZ R92, R68, R107 ;  /* 0x0000006b445c7221 */ /* 0x008fcc0000010000 */
[----:B------:R-:W2:Y:S01]  /*9be0*/  MUFU.EX2 R51, R51 ;  /* 0x0000003300337308 */ /* 0x000ea20000000800 */
[----:B------:R-:W-:-:S01]  /*9bf0*/  FFMA.FTZ R91, R2, R95, -R8 ;  /* 0x0000005f025b7223 */ /* 0x000fc20000010808 */
[----:B-----5:R-:W-:-:S06]  /*9c00*/  FADD.FTZ R94, R36, R87 ;  /* 0x00000057245e7221 */ /* 0x020fcc0000010000 */
[----:B------:R-:W3:Y:S01]  /*9c10*/  MUFU.EX2 R45, R45 ;  /* 0x0000002d002d7308 */ /* 0x000ee20000000800 */
[----:B----4-:R-:W-:-:S01]  /*9c20*/  FADD.FTZ R87, R47, R92 ;  /* 0x0000005c2f577221 */ /* 0x010fc20000010000 */
[----:B------:R-:W-:-:S06]  /*9c30*/  FFMA.FTZ R78, R2, R129, -R8 ;  /* 0x00000081024e7223 */ /* 0x000fcc0000010808 */
[----:B------:R-:W4:Y:S01]  /*9c40*/  MUFU.EX2 R74, R74 ;  /* 0x0000004a004a7308 */ /* 0x000f220000000800 */
[----:B------:R-:W-:Y:S01]  /*9c50*/  ISETP.GE.AND P1, PT, R40, 0xa1, PT ;  /* 0x000000a12800780c */ /* 0x000fe20003f26270 */
[----:B------:R-:W-:Y:S01]  /*9c60*/  FFMA.FTZ R92, R2, R63, -R8 ;  /* 0x0000003f025c7223 */ /* 0x000fe20000010808 */
[----:B------:R-:W-:Y:S02]  /*9c70*/  VIADD R40, R3, 0x13240 ;  /* 0x0001324003287836 */ /* 0x000fe40000000000 */
[----:B0-----:R-:W-:-:S03]  /*9c80*/  FADD.FTZ R63, R43, R94 ;  /* 0x0000005e2b3f7221 */ /* 0x001fc60000010000 */
[----:B------:R-:W0:Y:S01]  /*9c90*/  MUFU.EX2 R76, R76 ;  /* 0x0000004c004c7308 */ /* 0x000e220000000800 */
[----:B------:R-:W-:-:S01]  /*9ca0*/  FFMA.FTZ R94, R2, R66, -R8 ;  /* 0x00000042025e7223 */ /* 0x000fc20000010808 */
[----:B-1----:R-:W-:Y:S01]  /*9cb0*/  FADD.FTZ R66, R72, R87 ;  /* 0x0000005748427221 */ /* 0x002fe20000010000 */
[----:B------:R-:W-:-:S01]  /*9cc0*/  FFMA.FTZ R95, R2, R99, -R8 ;  /* 0x00000063025f7223 */ /* 0x000fc20000010808 */
[----:B------:R-:W-:-:S04]  /*9cd0*/  FADD.FTZ R96, R42, R63 ;  /* 0x0000003f2a607221 */ /* 0x000fc80000010000 */
[----:B------:R-:W1:Y:S01]  /*9ce0*/  MUFU.EX2 R49, R49 ;  /* 0x0000003100317308 */ /* 0x000e620000000800 */
[----:B------:R-:W-:Y:S01]  /*9cf0*/  PRMT R40, R122, 0x654, R40 ;  /* 0x000006547a287816 */ /* 0x000fe20000000028 */
[----:B--2---:R-:W-:-:S06]  /*9d00*/  FADD.FTZ R63, R51, R66 ;  /* 0x00000042333f7221 */ /* 0x004fcc0000010000 */
[----:B------:R-:W2:Y:S01]  /*9d10*/  MUFU.EX2 R91, R91 ;  /* 0x0000005b005b7308 */ /* 0x000ea20000000800 */
[----:B------:R-:W-:-:S01]  /*9d20*/  FFMA.FTZ R80, R2, R133, -R8 ;  /* 0x0000008502507223 */ /* 0x000fc20000010808 */
[C-C-:B------:R-:W-:Y:S01]  /*9d30*/  FFMA.FTZ R90, R2.reuse, R59, -R8.reuse ;  /* 0x0000003b025a7223 */ /* 0x140fe20000010808 */
[----:B------:R-:W-:-:S01]  /*9d40*/  FFMA.FTZ R87, R2, R67, -R8 ;  /* 0x0000004302577223 */ /* 0x000fc20000010808 */
[----:B---3--:R-:W-:Y:S01]  /*9d50*/  FADD.FTZ R67, R45, R96 ;  /* 0x000000602d437221 */ /* 0x008fe20000010000 */
[----:B------:R3:W-:Y:S03]  /*9d60*/  SYNCS.ARRIVE.TRANS64.RED.A1T0 RZ, [R40+URZ], RZ ;  /* 0x000000ff28ff79a7 */ /* 0x0007e6000810043f */
[----:B------:R-:W5:Y:S01]  /*9d70*/  MUFU.EX2 R78, R78 ;  /* 0x0000004e004e7308 */ /* 0x000f620000000800 */
[----:B----4-:R-:W-:-:S01]  /*9d80*/  FADD.FTZ R63, R74, R63 ;  /* 0x0000003f4a3f7221 */ /* 0x010fc20000010000 */
[----:B------:R-:W-:-:S06]  /*9d90*/  FFMA.FTZ R99, R2, R103, -R8 ;  /* 0x0000006702637223 */ /* 0x000fcc0000010808 */
[----:B------:R-:W4:Y:S01]  /*9da0*/  MUFU.EX2 R53, R53 ;  /* 0x0000003500357308 */ /* 0x000f220000000800 */
[----:B------:R-:W-:-:S07]  /*9db0*/  FFMA.FTZ R82, R2, R137, -R8 ;  /* 0x0000008902527223 */ /* 0x000fce0000010808 */
[----:B------:R-:W4:Y:S08]  /*9dc0*/  MUFU.EX2 R95, R95 ;  /* 0x0000005f005f7308 */ /* 0x000f300000000800 */
[----:B---3--:R3:W-:Y:S01]  /*9dd0*/  MUFU.EX2 R40, R90 ;  /* 0x0000005a00287308 */ /* 0x0087e20000000800 */
[----:B------:R-:W-:-:S07]  /*9de0*/  FFMA.FTZ R75, R2, R75, -R8 ;  /* 0x0000004b024b7223 */ /* 0x000fce0000010808 */
[----:B------:R-:W4:Y:S01]  /*9df0*/  MUFU.EX2 R48, R125 ;  /* 0x0000007d00307308 */ /* 0x000f220000000800 */
[----:B---3--:R-:W-:-:S01]  /*9e00*/  FADD.FTZ R90, R44, R67 ;  /* 0x000000432c5a7221 */ /* 0x008fc20000010000 */
[----:B------:R-:W-:Y:S01]  /*9e10*/  FFMA.FTZ R67, R2, R26, -R8 ;  /* 0x0000001a02437223 */ /* 0x000fe20000010808 */
[----:B0-----:R-:W-:-:S01]  /*9e20*/  FADD.FTZ R26, R76, R63 ;  /* 0x0000003f4c1a7221 */ /* 0x001fc20000010000 */
[----:B------:R-:W-:-:S04]  /*9e30*/  FFMA.FTZ R63, R2, R27, -R8 ;  /* 0x0000001b023f7223 */ /* 0x000fc80000010808 */
[----:B------:R-:W0:Y:S01]  /*9e40*/  MUFU.EX2 R80, R80 ;  /* 0x0000005000507308 */ /* 0x000e220000000800 */
[----:B-1----:R-:W-:-:S01]  /*9e50*/  FADD.FTZ R27, R49, R90 ;  /* 0x0000005a311b7221 */ /* 0x002fc20000010000 */
[----:B--2---:R-:W-:-:S06]  /*9e60*/  FADD.FTZ R107, R91, R26 ;  /* 0x0000001a5b6b7221 */ /* 0x004fcc0000010000 */
[----:B------:R-:W1:Y:S01]  /*9e70*/  MUFU.EX2 R89, R89 ;  /* 0x0000005900597308 */ /* 0x000e620000000800 */
[----:B------:R-:W-:-:S01]  /*9e80*/  FADD.FTZ R90, R46, R27 ;  /* 0x0000001b2e5a7221 */ /* 0x000fc20000010000 */
[----:B------:R-:W-:-:S06]  /*9e90*/  FFMA.FTZ R86, R2, R141, -R8 ;  /* 0x0000008d02567223 */ /* 0x000fcc0000010808 */
[----:B------:R-:W2:Y:S01]  /*9ea0*/  MUFU.EX2 R99, R99 ;  /* 0x0000006300637308 */ /* 0x000ea20000000800 */
[----:B------:R-:W-:-:S07]  /*9eb0*/  FFMA.FTZ R103, R2, R79, -R8 ;  /* 0x0000004f02677223 */ /* 0x000fce0000010808 */
[----:B------:R-:W3:Y:S08]  /*9ec0*/  MUFU.EX2 R50, R127 ;  /* 0x0000007f00327308 */ /* 0x000ef00000000800 */
[----:B------:R-:W3:Y:S08]  /*9ed0*/  MUFU.EX2 R82, R82 ;  /* 0x0000005200527308 */ /* 0x000ef00000000800 */
[----:B------:R5:W-:Y:S01]  /*9ee0*/  MUFU.EX2 R66, R92 ;  /* 0x0000005c00427308 */ /* 0x000be20000000800 */
[----:B------:R-:W-:-:S01]  /*9ef0*/  FFMA.FTZ R84, R2, R83, -R8 ;  /* 0x0000005302547223 */ /* 0x000fc20000010808 */
[----:B-----5:R-:W-:-:S06]  /*9f00*/  FADD.FTZ R92, R78, R107 ;  /* 0x0000006b4e5c7221 */ /* 0x020fcc0000010000 */
[----:B------:R-:W5:Y:S01]  /*9f10*/  MUFU.EX2 R73, R73 ;  /* 0x0000004900497308 */ /* 0x000f620000000800 */
[----:B----4-:R-:W-:-:S01]  /*9f20*/  FADD.FTZ R107, R53, R90 ;  /* 0x0000005a356b7221 */ /* 0x010fc20000010000 */
[----:B------:R-:W-:-:S06]  /*9f30*/  FADD.FTZ R109, R95, R92 ;  /* 0x0000005c5f6d7221 */ /* 0x000fcc0000010000 */
[----:B------:R-:W4:Y:S01]  /*9f40*/  MUFU.EX2 R75, R75 ;  /* 0x0000004b004b7308 */ /* 0x000f220000000800 */
[----:B------:R-:W-:-:S01]  /*9f50*/  FADD.FTZ R90, R48, R107 ;  /* 0x0000006b305a7221 */ /* 0x000fc20000010000 */
[----:B0-----:R-:W-:Y:S01]  /*9f60*/  FADD.FTZ R92, R80, R109 ;  /* 0x0000006d505c7221 */ /* 0x001fe20000010000 */
[----:B------:R-:W-:-:S01]  /*9f70*/  FFMA.FTZ R79, R2, R145, -R8 ;  /* 0x00000091024f7223 */ /* 0x000fc20000010808 */
[C-C-:B------:R-:W-:Y:S01]  /*9f80*/  FFMA.FTZ R83, R2.reuse, R147, -R8.reuse ;  /* 0x0000009302537223 */ /* 0x140fe20000010808 */
[----:B------:R-:W-:-:S03]  /*9f90*/  FFMA.FTZ R151, R2, R151, -R8 ;  /* 0x0000009702977223 */ /* 0x000fc60000010808 */
[----:B------:R-:W0:Y:S01]  /*9fa0*/  MUFU.EX2 R52, R131 ;  /* 0x0000008300347308 */ /* 0x000e220000000800 */
[----:B------:R-:W-:-:S01]  /*9fb0*/  FFMA.FTZ R59, R2, R155, -R8 ;  /* 0x0000009b023b7223 */ /* 0x000fc20000010808 */
[C-C-:B------:R-:W-:Y:S01]  /*9fc0*/  FFMA.FTZ R70, R2.reuse, R70, -R8.reuse ;  /* 0x0000004602467223 */ /* 0x140fe20000010808 */
[----:B------:R-:W-:-:S01]  /*9fd0*/  FFMA.FTZ R71, R2, R71, -R8 ;  /* 0x0000004702477223 */ /* 0x000fc20000010808 */
[C-C-:B------:R-:W-:Y:S01]  /*9fe0*/  FFMA.FTZ R93, R2.reuse, R93, -R8.reuse ;  /* 0x0000005d025d7223 */ /* 0x140fe20000010808 */
[----:B------:R-:W-:-:S01]  /*9ff0*/  FFMA.FTZ R31, R2, R31, -R8 ;  /* 0x0000001f021f7223 */ /* 0x000fc20000010808 */
[C-C-:B------:R-:W-:Y:S02]  /*a000*/  FFMA.FTZ R97, R2.reuse, R97, -R8.reuse ;  /* 0x0000006102617223 */ /* 0x140fe40000010808 */
[----:B------:R-:W0:Y:S01]  /*a010*/  MUFU.EX2 R86, R86 ;  /* 0x0000005600567308 */ /* 0x000e220000000800 */
[----:B------:R-:W-:-:S01]  /*a020*/  FFMA.FTZ R35, R2, R35, -R8 ;  /* 0x0000002302237223 */ /* 0x000fc20000010808 */
[C-C-:B------:R-:W-:Y:S01]  /*a030*/  FFMA.FTZ R101, R2.reuse, R101, -R8.reuse ;  /* 0x0000006502657223 */ /* 0x140fe20000010808 */
[----:B------:R-:W-:-:S01]  /*a040*/  FFMA.FTZ R8, R2, R57, -R8 ;  /* 0x0000003902087223 */ /* 0x000fc20000010808 */
[----:B-1----:R-:W-:Y:S01]  /*a050*/  FADD.FTZ R57, R89, R90 ;  /* 0x0000005a59397221 */ /* 0x002fe20000010000 */
[----:B--2---:R-:W-:-:S03]  /*a060*/  FADD.FTZ R107, R99, R92 ;  /* 0x0000005c636b7221 */ /* 0x004fc60000010000 */
[----:B------:R-:W1:Y:S01]  /*a070*/  MUFU.EX2 R77, R77 ;  /* 0x0000004d004d7308 */ /* 0x000e620000000800 */
[----:B------:R-:W-:Y:S01]  /*a080*/  F2FP.SATFINITE.E4M3.F32.PACK_AB_MERGE_C R152, R14, R11, RZ ;  /* 0x0000000b0e98723e */ /* 0x000fe200048070ff */
[----:B---3--:R-:W-:Y:S01]  /*a090*/  FADD.FTZ R14, R50, R57 ;  /* 0x00000039320e7221 */ /* 0x008fe20000010000 */
[----:B------:R-:W-:-:S05]  /*a0a0*/  F2FP.SATFINITE.E4M3.F32.PACK_AB_MERGE_C R154, R43, R36, RZ ;  /* 0x000000242b9a723e */ /* 0x000fca00048070ff */
[----:B------:R-:W2:Y:S01]  /*a0b0*/  MUFU.EX2 R103, R103 ;  /* 0x0000006700677308 */ /* 0x000ea20000000800 */
[----:B------:R-:W-:-:S01]  /*a0c0*/  FADD.FTZ R36, R82, R107 ;  /* 0x0000006b52247221 */ /* 0x000fc20000010000 */
[----:B------:R-:W-:Y:S01]  /*a0d0*/  F2FP.SATFINITE.E4M3.F32.PACK_AB_MERGE_C R148, R49, R44, RZ ;  /* 0x0000002c3194723e */ /* 0x000fe200048070ff */
[----:B-----5:R-:W-:-:S05]  /*a0e0*/  FADD.FTZ R43, R73, R14 ;  /* 0x0000000e492b7221 */ /* 0x020fca0000010000 */
[----:B------:R-:W3:Y:S01]  /*a0f0*/  MUFU.EX2 R54, R135 ;  /* 0x0000008700367308 */ /* 0x000ee20000000800 */
[----:B----4-:R-:W-:-:S07]  /*a100*/  FADD.FTZ R49, R75, R36 ;  /* 0x000000244b317221 */ /* 0x010fce0000010000 */
[----:B------:R-:W4:Y:S01]  /*a110*/  MUFU.EX2 R79, R79 ;  /* 0x0000004f004f7308 */ /* 0x000f220000000800 */
[----:B0-----:R-:W-:-:S01]  /*a120*/  FADD.FTZ R36, R52, R43 ;  /* 0x0000002b34247221 */ /* 0x001fc20000010000 */
[----:B------:R-:W-:-:S06]  /*a130*/  FADD.FTZ R44, R86, R49 ;  /* 0x00000031562c7221 */ /* 0x000fcc0000010000 */
[----:B------:R-:W0:Y:S01]  /*a140*/  MUFU.EX2 R81, R81 ;  /* 0x0000005100517308 */ /* 0x000e220000000800 */
[----:B-1----:R-:W-:-:S07]  /*a150*/  F2FP.SATFINITE.E4M3.F32.PACK_AB_MERGE_C R136, R77, R52, RZ ;  /* 0x000000344d88723e */ /* 0x002fce00048070ff */
[----:B------:R-:W1:Y:S01]  /*a160*/  MUFU.EX2 R84, R84 ;  /* 0x0000005400547308 */ /* 0x000e620000000800 */
[----:B------:R-:W-:-:S01]  /*a170*/  FADD.FTZ R77, R77, R36 ;  /* 0x000000244d4d7221 */ /* 0x000fc20000010000 */
[----:B--2---:R-:W-:-:S06]  /*a180*/  FADD.FTZ R44, R103, R44 ;  /* 0x0000002c672c7221 */ /* 0x004fcc0000010000 */
[----:B------:R-:W2:Y:S08]  /*a190*/  MUFU.EX2 R56, R139 ;  /* 0x0000008b00387308 */ /* 0x000eb00000000800 */
[----:B------:R-:W5:Y:S01]  /*a1a0*/  MUFU.EX2 R83, R83 ;  /* 0x0000005300537308 */ /* 0x000f620000000800 */
[----:B---3--:R-:W-:-:S07]  /*a1b0*/  FADD.FTZ R36, R54, R77 ;  /* 0x0000004d36247221 */ /* 0x008fce0000010000 */
[----:B------:R-:W3:Y:S01]  /*a1c0*/  MUFU.EX2 R85, R85 ;  /* 0x0000005500557308 */ /* 0x000ee20000000800 */
[----:B----4-:R-:W-:-:S07]  /*a1d0*/  FADD.FTZ R43, R79, R44 ;  /* 0x0000002c4f2b7221 */ /* 0x010fce0000010000 */
[----:B------:R-:W4:Y:S01]  /*a1e0*/  MUFU.EX2 R88, R88 ;  /* 0x0000005800587308 */ /* 0x000f220000000800 */
[----:B0-----:R-:W-:-:S01]  /*a1f0*/  FADD.FTZ R49, R81, R36 ;  /* 0x0000002451317221 */ /* 0x001fc20000010000 */
[----:B-1----:R-:W-:-:S06]  /*a200*/  FADD.FTZ R44, R84, R43 ;  /* 0x0000002b542c7221 */ /* 0x002fcc0000010000 */
[----:B------:R-:W0:Y:S01]  /*a210*/  MUFU.EX2 R30, R30 ;  /* 0x0000001e001e7308 */ /* 0x000e220000000800 */
[----:B------:R-:W-:-:S07]  /*a220*/  F2FP.SATFINITE.E4M3.F32.PACK_AB_MERGE_C R150, R89, R48, RZ ;  /* 0x000000305996723e */ /* 0x000fce00048070ff */
[----:B------:R-:W1:Y:S01]  /*a230*/  MUFU.EX2 R3, R151 ;  /* 0x0000009700037308 */ /* 0x000e620000000800 */
[----:B--2---:R-:W-:-:S01]  /*a240*/  FADD.FTZ R48, R56, R49 ;  /* 0x0000003138307221 */ /* 0x004fc20000010000 */
[----:B------:R-:W-:Y:S01]  /*a250*/  F2FP.SATFINITE.E4M3.F32.PACK_AB_MERGE_C R152, R10, R9, R152 ;  /* 0x000000090a98723e */ /* 0x000fe20004807098 */
[----:B-----5:R-:W-:-:S01]  /*a260*/  FADD.FTZ R9, R83, R44 ;  /* 0x0000002c53097221 */ /* 0x020fc20000010000 */
[----:B---3--:R-:W-:-:S04]  /*a270*/  F2FP.SATFINITE.E4M3.F32.PACK_AB_MERGE_C R138, R85, R56, RZ ;  /* 0x00000038558a723e */ /* 0x008fc800048070ff */
[----:B------:R-:W2:Y:S01]  /*a280*/  MUFU.EX2 R34, R34 ;  /* 0x0000002200227308 */ /* 0x000ea20000000800 */
[----:B------:R-:W-:-:S01]  /*a290*/  FADD.FTZ R85, R85, R48 ;  /* 0x0000003055557221 */ /* 0x000fc20000010000 */
[C---:B----4-:R-:W-:Y:S01]  /*a2a0*/  F2FP.SATFINITE.E4M3.F32.PACK_AB_MERGE_C R83, R88.reuse, R83, RZ ;  /* 0x000000535853723e */ /* 0x050fe200048070ff */
[----:B------:R-:W-:-:S05]  /*a2b0*/  FADD.FTZ R88, R88, R9 ;  /* 0x0000000958587221 */ /* 0x000fca0000010000 */
[----:B------:R-:W3:Y:S01]  /*a2c0*/  MUFU.EX2 R59, R59 ;  /* 0x0000003b003b7308 */ /* 0x000ee20000000800 */
[----:B0-----:R-:W-:-:S07]  /*a2d0*/  FADD.FTZ R10, R30, R85 ;  /* 0x000000551e0a7221 */ /* 0x001fce0000010000 */
[----:B------:R-:W0:Y:S01]  /*a2e0*/  MUFU.EX2 R61, R61 ;  /* 0x0000003d003d7308 */ /* 0x000e220000000800 */
[----:B-1----:R-:W-:-:S01]  /*a2f0*/  FADD.FTZ R9, R3, R88 ;  /* 0x0000005803097221 */ /* 0x002fc20000010000 */
[----:B------:R-:W-:Y:S01]  /*a300*/  F2FP.SATFINITE.E4M3.F32.PACK_AB_MERGE_C R154, R20, R15, R154 ;  /* 0x0000000f149a723e */ /* 0x000fe2000480709a */
[----:B------:R-:W-:-:S05]  /*a310*/  FADD.FTZ R15, R39, R10 ;  /* 0x0000000a270f7221 */ /* 0x000fca0000010000 */
[----:B------:R-:W1:Y:S01]  /*a320*/  MUFU.EX2 R38, R38 ;  /* 0x0000002600267308 */ /* 0x000e620000000800 */
[----:B------:R-:W-:-:S07]  /*a330*/  FADD.FTZ R20, R40, R9 ;  /* 0x0000000928147221 */ /* 0x000fce0000010000 */
[----:B------:R-:W4:Y:S01]  /*a340*/  MUFU.EX2 R26, R94 ;  /* 0x0000005e001a7308 */ /* 0x000f220000000800 */
[----:B------:R-:W-:Y:S01]  /*a350*/  F2FP.SATFINITE.E4M3.F32.PACK_AB_MERGE_C R148, R45, R42, R148 ;  /* 0x0000002a2d94723e */ /* 0x000fe20004807094 */
[----:B--2---:R-:W-:-:S06]  /*a360*/  FADD.FTZ R42, R34, R15 ;  /* 0x0000000f222a7221 */ /* 0x004fcc0000010000 */
[----:B------:R-:W2:Y:S01]  /*a370*/  MUFU.EX2 R65, R65 ;  /* 0x0000004100417308 */ /* 0x000ea20000000800 */
[----:B---3--:R-:W-:-:S07]  /*a380*/  FADD.FTZ R9, R59, R20 ;  /* 0x000000143b097221 */ /* 0x008fce0000010000 */
[----:B------:R-:W3:Y:S01]  /*a390*/  MUFU.EX2 R27, R87 ;  /* 0x00000057001b7308 */ /* 0x000ee20000000800 */
[C---:B0-----:R-:W-:Y:S01]  /*a3a0*/  F2FP.SATFINITE.E4M3.F32.PACK_AB_MERGE_C R140, R61.reuse, R34, RZ ;  /* 0x000000223d8c723e */ /* 0x041fe200048070ff */
[----:B------:R-:W-:-:S06]  /*a3b0*/  FADD.FTZ R61, R61, R42 ;  /* 0x0000002a3d3d7221 */ /* 0x000fcc0000010000 */
[----:B------:R-:W-:Y:S01]  /*a3c0*/  MUFU.EX2 R58, R58 ;  /* 0x0000003a003a7308 */ /* 0x000fe20000000800 */
[----:B------:R-:W-:-:S07]  /*a3d0*/  FADD.FTZ R9, R66, R9 ;  /* 0x0000000942097221 */ /* 0x000fce0000010000 */
[----:B------:R-:W0:Y:S08]  /*a3e0*/  MUFU.EX2 R69, R69 ;  /* 0x0000004500457308 */ /* 0x000e300000000800 */
[----:B------:R-:W5:Y:S01]  /*a3f0*/  MUFU.EX2 R11, R70 ;  /* 0x00000046000b7308 */ /* 0x000f620000000800 */
[----:B-1----:R-:W-:-:S01]  /*a400*/  FADD.FTZ R20, R38, R61 ;  /* 0x0000003d26147221 */ /* 0x002fc20000010000 */
[----:B----4-:R-:W-:-:S06]  /*a410*/  FADD.FTZ R34, R26, R9 ;  /* 0x000000091a227221 */ /* 0x010fcc0000010000 */
[----:B------:R-:W1:Y:S01]  /*a420*/  MUFU.EX2 R14, R71 ;  /* 0x00000047000e7308 */ /* 0x000e620000000800 */
[----:B--2---:R-:W-:-:S07]  /*a430*/  FADD.FTZ R9, R65, R20 ;  /* 0x0000001441097221 */ /* 0x004fce0000010000 */
[----:B------:R-:W-:Y:S01]  /*a440*/  MUFU.EX2 R28, R28 ;  /* 0x0000001c001c7308 */ /* 0x000fe20000000800 */
[----:B---3--:R-:W-:-:S07]  /*a450*/  FADD.FTZ R34, R27, R34 ;  /* 0x000000221b227221 */ /* 0x008fce0000010000 */
[----:B------:R-:W-:Y:S08]  /*a460*/  MUFU.EX2 R29, R29 ;  /* 0x0000001d001d7308 */ /* 0x000ff00000000800 */
[----:B------:R-:W2:Y:S01]  /*a470*/  MUFU.EX2 R24, R24 ;  /* 0x0000001800187308 */ /* 0x000ea20000000800 */
[----:B0-----:R-:W-:-:S07]  /*a480*/  F2FP.SATFINITE.E4M3.F32.PACK_AB_MERGE_C R142, R69, R58, RZ ;  /* 0x0000003a458e723e */ /* 0x001fce00048070ff */
[----:B------:R-:W0:Y:S01]  /*a490*/  MUFU.EX2 R67, R67 ;  /* 0x0000004300437308 */ /* 0x000e220000000800 */
[----:B------:R-:W-:-:S07]  /*a4a0*/  FADD.FTZ R58, R58, R9 ;  /* 0x000000093a3a7221 */ /* 0x000fce0000010000 */
[----:B------:R-:W3:Y:S01]  /*a4b0*/  MUFU.EX2 R25, R25 ;  /* 0x0000001900197308 */ /* 0x000ee20000000800 */
[----:B-----5:R-:W-:-:S07]  /*a4c0*/  FADD.FTZ R9, R11, R34 ;  /* 0x000000220b097221 */ /* 0x020fce0000010000 */
[----:B------:R-:W4:Y:S01]  /*a4d0*/  MUFU.EX2 R36, R63 ;  /* 0x0000003f00247308 */ /* 0x000f220000000800 */
[----:B------:R-:W-:-:S01]  /*a4e0*/  FADD.FTZ R69, R69, R58 ;  /* 0x0000003a45457221 */ /* 0x000fc20000010000 */
[C---:B-1----:R-:W-:Y:S01]  /*a4f0*/  F2FP.SATFINITE.E4M3.F32.PACK_AB_MERGE_C R11, R14.reuse, R11, RZ ;  /* 0x0000000b0e0b723e */ /* 0x042fe200048070ff */
[----:B------:R-:W-:-:S05]  /*a500*/  FADD.FTZ R14, R14, R9 ;  /* 0x000000090e0e7221 */ /* 0x000fca0000010000 */
[----:B------:R-:W1:Y:S01]  /*a510*/  MUFU.EX2 R93, R93 ;  /* 0x0000005d005d7308 */ /* 0x000e620000000800 */
[----:B------:R-:W-:Y:S01]  /*a520*/  F2FP.SATFINITE.E4M3.F32.PACK_AB_MERGE_C R140, R39, R30, R140 ;  /* 0x0000001e278c723e */ /* 0x000fe2000480708c */
[----:B--2---:R-:W-:Y:S01]  /*a530*/  FADD.FTZ R30, R24, R69 ;  /* 0x00000045181e7221 */ /* 0x004fe20000010000 */
[----:B------:R-:W-:-:S05]  /*a540*/  F2FP.SATFINITE.E4M3.F32.PACK_AB_MERGE_C R144, R29, R28, RZ ;  /* 0x0000001c1d90723e */ /* 0x000fca00048070ff */
[----:B------:R-:W2:Y:S01]  /*a550*/  MUFU.EX2 R10, R31 ;  /* 0x0000001f000a7308 */ /* 0x000ea20000000800 */
[----:B0-----:R-:W-:-:S01]  /*a560*/  FADD.FTZ R9, R67, R14 ;  /* 0x0000000e43097221 */ /* 0x001fc20000010000 */
[C---:B---3--:R-:W-:Y:S01]  /*a570*/  F2FP.SATFINITE.E4M3.F32.PACK_AB_MERGE_C R144, R25.reuse, R24, R144 ;  /* 0x000000181990723e */ /* 0x048fe20004807090 */
[----:B------:R-:W-:-:S05]  /*a580*/  FADD.FTZ R25, R25, R30 ;  /* 0x0000001e19197221 */ /* 0x000fca0000010000 */
[----:B------:R-:W0:Y:S01]  /*a590*/  MUFU.EX2 R32, R32 ;  /* 0x0000002000207308 */ /* 0x000e220000000800 */
[----:B----4-:R-:W-:-:S07]  /*a5a0*/  FADD.FTZ R14, R36, R9 ;  /* 0x00000009240e7221 */ /* 0x010fce0000010000 */
[----:B------:R-:W3:Y:S01]  /*a5b0*/  MUFU.EX2 R97, R97 ;  /* 0x0000006100617308 */ /* 0x000ee20000000800 */
[----:B------:R-:W-:-:S01]  /*a5c0*/  FADD.FTZ R28, R28, R25 ;  /* 0x000000191c1c7221 */ /* 0x000fc20000010000 */
[----:B-1----:R-:W-:-:S06]  /*a5d0*/  FADD.FTZ R9, R93, R14 ;  /* 0x0000000e5d097221 */ /* 0x002fcc0000010000 */
[----:B------:R-:W1:Y:S01]  /*a5e0*/  MUFU.EX2 R20, R35 ;  /* 0x0000002300147308 */ /* 0x000e620000000800 */
[----:B------:R-:W-:-:S01]  /*a5f0*/  FADD.FTZ R29, R29, R28 ;  /* 0x0000001c1d1d7221 */ /* 0x000fc20000010000 */
[----:B--2---:R-:W-:-:S06]  /*a600*/  F2FP.SATFINITE.E4M3.F32.PACK_AB_MERGE_C R93, R10, R93, RZ ;  /* 0x0000005d0a5d723e */ /* 0x004fcc00048070ff */
[----:B------:R-:W-:Y:S01]  /*a610*/  MUFU.EX2 R33, R33 ;  /* 0x0000002100217308 */ /* 0x000fe20000000800 */
[----:B------:R-:W-:-:S07]  /*a620*/  FADD.FTZ R10, R10, R9 ;  /* 0x000000090a0a7221 */ /* 0x000fce0000010000 */
[----:B------:R-:W2:Y:S08]  /*a630*/  MUFU.EX2 R60, R60 ;  /* 0x0000003c003c7308 */ /* 0x000eb00000000800 */
[----:B------:R-:W4:Y:S08]  /*a640*/  MUFU.EX2 R101, R101 ;  /* 0x0000006500657308 */ /* 0x000f300000000800 */
[----:B------:R-:W5:Y:S01]  /*a650*/  MUFU.EX2 R8, R8 ;  /* 0x0000000800087308 */ /* 0x000f620000000800 */
[----:B0-----:R-:W-:-:S01]  /*a660*/  FADD.FTZ R14, R32, R29 ;  /* 0x0000001d200e7221 */ /* 0x001fc20000010000 */
[----:B---3--:R-:W-:Y:S01]  /*a670*/  FADD.FTZ R9, R97, R10 ;  /* 0x0000000a61097221 */ /* 0x008fe20000010000 */
[----:B------:R-:W-:-:S02]  /*a680*/  F2FP.SATFINITE.E4M3.F32.PACK_AB_MERGE_C R37, R64, R37, RZ ;  /* 0x000000254025723e */ /* 0x000fc400048070ff */
[----:B------:R-:W-:Y:S01]  /*a690*/  F2FP.SATFINITE.E4M3.F32.PACK_AB_MERGE_C R59, R66, R59, RZ ;  /* 0x0000003b423b723e */ /* 0x000fe200048070ff */
[----:B------:R-:W-:-:S01]  /*a6a0*/  FADD.FTZ R14, R105, R14 ;  /* 0x0000000e690e7221 */ /* 0x000fc20000010000 */
[----:B-1----:R-:W-:Y:S01]  /*a6b0*/  FADD.FTZ R10, R20, R9 ;  /* 0x00000009140a7221 */ /* 0x002fe20000010000 */
[----:B------:R-:W-:Y:S02]  /*a6c0*/  F2FP.SATFINITE.E4M3.F32.PACK_AB_MERGE_C R153, R62, R13, R37 ;  /* 0x0000000d3e99723e */ /* 0x000fe40004807025 */
[----:B------:R-:W-:Y:S02]  /*a6d0*/  F2FP.SATFINITE.E4M3.F32.PACK_AB_MERGE_C R141, R40, R3, R59 ;  /* 0x00000003288d723e */ /* 0x000fe4000480703b */
[----:B--2---:R-:W-:Y:S01]  /*a6e0*/  F2FP.SATFINITE.E4M3.F32.PACK_AB_MERGE_C R13, R60, R33, RZ ;  /* 0x000000213c0d723e */ /* 0x004fe200048070ff */
[----:B------:R-:W-:Y:S01]  /*a6f0*/  FADD.FTZ R33, R33, R14 ;  /* 0x0000000e21217221 */ /* 0x000fe20000010000 */
[----:B------:R-:W-:Y:S01]  /*a700*/  F2FP.SATFINITE.E4M3.F32.PACK_AB_MERGE_C R47, R72, R47, RZ ;  /* 0x0000002f482f723e */ /* 0x000fe200048070ff */
[----:B----4-:R-:W-:Y:S01]  /*a710*/  FADD.FTZ R15, R101, R10 ;  /* 0x0000000a650f7221 */ /* 0x010fe20000010000 */
[----:B------:R-:W-:-:S02]  /*a720*/  F2FP.SATFINITE.E4M3.F32.PACK_AB_MERGE_C R76, R91, R76, RZ ;  /* 0x0000004c5b4c723e */ /* 0x000fc400048070ff */
[----:B-----5:R-:W-:Y:S01]  /*a730*/  F2FP.SATFINITE.E4M3.F32.PACK_AB_MERGE_C R3, R8, R101, RZ ;  /* 0x000000650803723e */ /* 0x020fe200048070ff */
[----:B------:R-:W-:Y:S01]  /*a740*/  BSSY B0, `(.L_x_13569) ;  /* 0x0000290000007945 */ /* 0x000fe20003800000 */
[----:B------:R-:W-:Y:S02]  /*a750*/  F2FP.SATFINITE.E4M3.F32.PACK_AB_MERGE_C R80, R99, R80, RZ ;  /* 0x000000506350723e */ /* 0x000fe400048070ff */
[----:B------:R-:W-:Y:S02]  /*a760*/  F2FP.SATFINITE.E4M3.F32.PACK_AB_MERGE_C R86, R103, R86, RZ ;  /* 0x000000566756723e */ /* 0x000fe400048070ff */
[----:B------:R-:W-:Y:S01]  /*a770*/  F2FP.SATFINITE.E4M3.F32.PACK_AB_MERGE_C R147, R20, R97, R3 ;  /* 0x000000611493723e */ /* 0x000fe20004807003 */
[----:B------:R-:W-:Y:S01]  /*a780*/  FADD.FTZ R20, R60, R33 ;  /* 0x000000213c147221 */ /* 0x000fe20000010000 */
[----:B------:R-:W-:Y:S01]  /*a790*/  F2FP.SATFINITE.E4M3.F32.PACK_AB_MERGE_C R150, R53, R46, R150 ;  /* 0x0000002e3596723e */ /* 0x000fe20004807096 */
[----:B------:R-:W-:Y:S01]  /*a7a0*/  FADD.FTZ R15, R8, R15 ;  /* 0x0000000f080f7221 */ /* 0x000fe20000010000 */
[----:B------:R-:W-:Y:S01]  /*a7b0*/  F2FP.SATFINITE.E4M3.F32.PACK_AB_MERGE_C R136, R73, R50, R136 ;  /* 0x000000324988723e */ /* 0x000fe20004807088 */
[--C-:B------:R-:W-:Y:S01]  /*a7c0*/  IMAD.MOV.U32 R53, RZ, RZ, R55.reuse ;  /* 0x000000ffff357224 */ /* 0x100fe200078e0037 */
[----:B------:R-:W-:Y:S01]  /*a7d0*/  F2FP.SATFINITE.E4M3.F32.PACK_AB_MERGE_C R138, R81, R54, R138 ;  /* 0x00000036518a723e */ /* 0x000fe2000480708a */
[--C-:B------:R-:W-:Y:S01]  /*a7e0*/  IMAD.MOV.U32 R54, RZ, RZ, R55.reuse ;  /* 0x000000ffff367224 */ /* 0x100fe200078e0037 */
[----:B------:R-:W-:Y:S01]  /*a7f0*/  F2FP.SATFINITE.E4M3.F32.PACK_AB_MERGE_C R142, R65, R38, R142 ;  /* 0x00000026418e723e */ /* 0x000fe2000480708e */
[----:B------:R-:W-:Y:S01]  /*a800*/  IMAD.MOV.U32 R50, RZ, RZ, R55 ;  /* 0x000000ffff327224 */ /* 0x000fe200078e0037 */
        /* <DEDUP_REMOVED lines=16> */
[-C--:B------:R-:W-:Y:S01]  /*a910*/  MOV R52, R55.reuse ;  /* 0x0000003700347202 */ /* 0x080fe20000000f00 */
        /* <DEDUP_REMOVED lines=18> */
[----:B------:R-:W-:Y:S01]  /*aa40*/  IMAD.MOV.U32 R24, RZ, RZ, R55 ;  /* 0x000000ffff187224 */ /* 0x000fe200078e0037 */
[----:B------:R-:W-:Y:S06]  /*aa50*/  @!P1 BRA `(.L_x_13570) ;  /* 0x0000002400789947 */ /* 0x000fec0003800000 */
[----:B------:R0:W5:Y:S01]  /*aa60*/  LDL.LU R9, [R1+0x1c] ;  /* 0x00001c0001097983 */ /* 0x0001620000300800 */
        /* <DEDUP_REMOVED lines=20> */
.L_x_13583:
[----:B-----5:R-:W-:-:S04]  /*abb0*/  ISETP.NE.AND P1, PT, R8, 0x1, PT ;  /* 0x000000010800780c */ /* 0x020fc80003f25270 */
[----:B------:R-:W-:-:S04]  /*abc0*/  SEL R0, RZ, 0x1, P1 ;  /* 0x00000001ff007807 */ /* 0x000fc80000800000 */
[----:B------:R-:W-:-:S05]  /*abd0*/  LOP3.LUT R13, R9, R0, RZ, 0x3c, !PT ;  /* 0x00000000090d7212 */ /* 0x000fca00078e3cff */
[----:B------:R0:W-:Y:S01]  /*abe0*/  STL [R1+0x1c], R13 ;  /* 0x00001c0d01007387 */ /* 0x0001e20000100800 */
[----:B------:R-:W-:Y:S05]  /*abf0*/  @!P0 BRA `(.L_x_13571) ;  /* 0x0000000000048947 */ /* 0x000fea0003800000 */
[----:B------:R-:W-:Y:S01]  /*ac00*/  BPT.TRAP 0x1 ;  /* 0x000000040000795c */ /* 0x000fe20000300000 */
.L_x_13571:
        /* <DEDUP_REMOVED lines=9> */
.L_x_13572:
[----:B------:R-:W-:Y:S01]  /*aca0*/  IMAD R14, R12, 0x280, R21 ;  /* 0x000002800c0e7824 */ /* 0x000fe200078e0215 */
[----:B------:R-:W-:Y:S03]  /*acb0*/  BSSY B1, `(.L_x_13573) ;  /* 0x0000006000017945 */ /* 0x000fe60003800000 */
[C---:B------:R-:W-:Y:S02]  /*acc0*/  VIADD R56, R14.reuse, 0x80 ;  /* 0x000000800e387836 */ /* 0x040fe40000000000 */
[----:B------:R-:W-:Y:S01]  /*acd0*/  VIADD R58, R14, 0x100 ;  /* 0x000001000e3a7836 */ /* 0x000fe20000000000 */
[----:B-1----:R-:W-:Y:S06]  /*ace0*/  @P1 BRA `(.L_x_13574) ;  /* 0x0000000000081947 */ /* 0x002fec0003800000 */
[----:B------:R-:W1:Y:S02]  /*acf0*/  SYNCS.PHASECHK.TRANS64.TRYWAIT P1, [R0+URZ+0x13230], R13 ;  /* 0x0132300d000075a7 */ /* 0x000e64000802017f */
[----:B-1----:R-:W-:Y:S05]  /*ad00*/  @!P1 BRA `(.L_x_13575) ;  /* 0x000000c800209947 */ /* 0x002fea0003800000 */
.L_x_13574:
[----:B------:R-:W-:Y:S05]  /*ad10*/  BSYNC B1 ;  /* 0x0000000000017941 */ /* 0x000fea0003800000 */
.L_x_13573:
[----:B01----:R-:W-:Y:S01]  /*ad20*/  IMAD.MOV.U32 R13, RZ, RZ, -0x7fffffe0 ;  /* 0x80000020ff0d7424 */ /* 0x003fe200078e00ff */
[----:B------:R-:W-:Y:S01]  /*ad30*/  MOV R12, R14 ;  /* 0x0000000e000c7202 */ /* 0x000fe20000000f00 */
[----:B------:R-:W-:Y:S01]  /*ad40*/  WARPGROUP.ARRIVE ;  /* 0x00000000000079c5 */ /* 0x000fe20000000000 */
[----:B------:R-:W-:Y:S01]  /*ad50*/  R2UR UR4, R4 ;  /* 0x00000000040472ca */ /* 0x000fe200000e0000 */
[----:B------:R-:W-:Y:S01]  /*ad60*/  IMAD.MOV.U32 R57, RZ, RZ, -0x7fffffe0 ;  /* 0x80000020ff397424 */ /* 0x000fe200078e00ff */
[----:B------:R-:W-:Y:S01]  /*ad70*/  R2UR UR6, R12 ;  /* 0x000000000c0672ca */ /* 0x000fe200000e0000 */
[----:B------:R-:W-:Y:S01]  /*ad80*/  IMAD.MOV.U32 R12, RZ, RZ, R58 ;  /* 0x000000ffff0c7224 */ /* 0x000fe200078e003a */
[----:B------:R-:W-:Y:S01]  /*ad90*/  R2UR UR7, R13 ;  /* 0x000000000d0772ca */ /* 0x000fe200000e0000 */
[----:B------:R-:W-:Y:S01]  /*ada0*/  VIADD R58, R14, 0x182 ;  /* 0x000001820e3a7836 */ /* 0x000fe20000000000 */
[----:B------:R-:W-:Y:S01]  /*adb0*/  R2UR UR5, R5 ;  /* 0x00000000050572ca */ /* 0x000fe200000e0000 */
[----:B------:R-:W-:Y:S01]  /*adc0*/  IMAD.MOV.U32 R59, RZ, RZ, -0x7fffffe0 ;  /* 0x80000020ff3b7424 */ /* 0x000fe200078e00ff */
[----:B------:R-:W-:Y:S01]  /*add0*/  R2UR UR10, R56 ;  /* 0x00000000380a72ca */ /* 0x000fe200000e0000 */
[----:B------:R-:W-:Y:S01]  /*ade0*/  VIADD R56, R14, 0x180 ;  /* 0x000001800e387836 */ /* 0x000fe20000000000 */
[----:B------:R-:W-:-:S02]  /*adf0*/  R2UR UR11, R57 ;  /* 0x00000000390b72ca */ /* 0x000fc400000e0000 */
[----:B------:R-:W-:Y:S02]  /*ae00*/  R2UR UR8, R4 ;  /* 0x00000000040872ca */ /* 0x000fe400000e0000 */
[----:B------:R-:W-:Y:S02]  /*ae10*/  R2UR UR9, R5 ;  /* 0x00000000050972ca */ /* 0x000fe400000e0000 */
[----:B------:R-:W-:Y:S01]  /*ae20*/  R2UR UR14, R12 ;  /* 0x000000000c0e72ca */ /* 0x000fe200000e0000 */
[----:B------:R-:W-:Y:S01]  /*ae30*/  VIADD R12, R14, 0x200 ;  /* 0x000002000e0c7836 */ /* 0x000fe20000000000 */
[----:B------:R-:W-:Y:S01]  /*ae40*/  R2UR UR15, R13 ;  /* 0x000000000d0f72ca */ /* 0x000fe200000e0000 */
[----:B------:R-:W-:Y:S01]  /*ae50*/  QGMMA.64x32x32.F32.E4M3.E4M3 R120, gdesc[UR4], RZ, !UPT, gsb0 ;  /* 0x00600000047879f3 */ /* 0x000fe2000c0008ff */
[----:B------:R-:W-:Y:S02]  /*ae60*/  R2UR UR12, R4 ;  /* 0x00000000040c72ca */ /* 0x000fe400000e0000 */
[----:B------:R-:W-:-:S02]  /*ae70*/  R2UR UR13, R5 ;  /* 0x00000000050d72ca */ /* 0x000fc400000e0000 */
[----:B------:R-:W-:Y:S01]  /*ae80*/  R2UR UR18, R56 ;  /* 0x00000000381272ca */ /* 0x000fe200000e0000 */
[----:B------:R-:W-:Y:S01]  /*ae90*/  VIADD R56, R14, 0x2 ;  /* 0x000000020e387836 */ /* 0x000fe20000000000 */
[----:B------:R-:W-:Y:S02]  /*aea0*/  R2UR UR19, R57 ;  /* 0x00000000391372ca */ /* 0x000fe400000e0000 */
[----:B------:R-:W-:Y:S02]  /*aeb0*/  R2UR UR16, R4 ;  /* 0x00000000041072ca */ /* 0x000fe400000e0000 */
[----:B------:R-:W-:Y:S02]  /*aec0*/  R2UR UR17, R5 ;  /* 0x00000000051172ca */ /* 0x000fe400000e0000 */
[----:B------:R-:W-:Y:S01]  /*aed0*/  R2UR UR22, R12 ;  /* 0x000000000c1672ca */ /* 0x000fe200000e0000 */
[----:B------:R-:W-:Y:S01]  /*aee0*/  VIADD R12, R14, 0x82 ;  /* 0x000000820e0c7836 */ /* 0x000fe20000000000 */
[----:B------:R-:W-:-:S02]  /*aef0*/  R2UR UR23, R13 ;  /* 0x000000000d1772ca */ /* 0x000fc400000e0000 */
[----:B------:R-:W-:Y:S01]  /*af00*/  R2UR UR26, R56 ;  /* 0x00000000381a72ca */ /* 0x000fe200000e0000 */
[----:B------:R-:W-:Y:S01]  /*af10*/  VIADD R56, R14, 0x102 ;  /* 0x000001020e387836 */ /* 0x000fe20000000000 */
[----:B------:R-:W-:Y:S01]  /*af20*/  R2UR UR27, R57 ;  /* 0x00000000391b72ca */ /* 0x000fe200000e0000 */
[----:B------:R-:W-:Y:S01]  /*af30*/  IMAD.MOV.U32 R57, RZ, RZ, -0x7fffffe0 ;  /* 0x80000020ff397424 */ /* 0x000fe200078e00ff */
[----:B------:R-:W-:Y:S02]  /*af40*/  R2UR UR20, R4 ;  /* 0x00000000041472ca */ /* 0x000fe400000e0000 */
[----:B------:R-:W-:Y:S02]  /*af50*/  R2UR UR21, R5 ;  /* 0x00000000051572ca */ /* 0x000fe400000e0000 */
[----:B------:R-:W-:Y:S02]  /*af60*/  R2UR UR24, R6 ;  /* 0x00000000061872ca */ /* 0x000fe400000e0000 */
[----:B------:R-:W-:-:S02]  /*af70*/  R2UR UR25, R7 ;  /* 0x00000000071972ca */ /* 0x000fc400000e0000 */
[----:B------:R-:W-:Y:S02]  /*af80*/  MOV R13, 0x80000020 ;  /* 0x80000020000d7802 */ /* 0x000fe40000000f00 */
[----:B------:R-:W-:Y:S01]  /*af90*/  R2UR UR6, R12 ;  /* 0x000000000c0672ca */ /* 0x000fe200000e0000 */
[----:B------:R-:W-:Y:S01]  /*afa0*/  VIADD R12, R14, 0x202 ;  /* 0x000002020e0c7836 */ /* 0x000fe20000000000 */
[----:B------:R-:W-:Y:S01]  /*afb0*/  R2UR UR7, R13 ;  /* 0x000000000d0772ca */ /* 0x000fe200000e0000 */
[----:B------:R-:W-:Y:S01]  /*afc0*/  IMAD.MOV.U32 R13, RZ, RZ, -0x7fffffe0 ;  /* 0x80000020ff0d7424 */ /* 0x000fe200078e00ff */
        /* <DEDUP_REMOVED lines=25> */
[----:B------:R-:W-:Y:S03]  /*b160*/  QGMMA.64x32x32.F32.E4M3.E4M3 R56, gdesc[UR20], RZ, !UPT, gsb0 ;  /* 0x00600000143879f3 */ /* 0x000fe6000c0008ff */
        /* <DEDUP_REMOVED lines=18> */
.L_x_13576:
[----:B------:R-:W-:Y:S01]  /*b290*/  SHF.L.U32 R9, R9, 0x1f, RZ ;  /* 0x0000001f09097819 */ /* 0x000fe200000006ff */
[----:B------:R-:W-:-:S04]  /*b2a0*/  IMAD R14, R8, 0x8, R18 ;  /* 0x00000008080e7824 */ /* 0x000fc800078e0212 */
[----:B------:R0:W1:Y:S01]  /*b2b0*/  SYNCS.PHASECHK.TRANS64.TRYWAIT P1, [R14+URZ+0x13250], R9 ;  /* 0x013250090e0075a7 */ /* 0x000062000802017f */
[----:B------:R-:W-:Y:S05]  /*b2c0*/  @!P0 BRA `(.L_x_13577) ;  /* 0x0000000000048947 */ /* 0x000fea0003800000 */
[----:B------:R-:W-:Y:S01]  /*b2d0*/  BPT.TRAP 0x1 ;  /* 0x000000040000795c */ /* 0x000fe20000300000 */
.L_x_13577:
[----:B------:R-:W-:Y:S04]  /*b2e0*/  BSSY B1, `(.L_x_13578) ;  /* 0x0000004000017945 */ /* 0x000fe80003800000 */
[----:B-1----:R-:W-:Y:S05]  /*b2f0*/  @P1 BRA `(.L_x_13579) ;  /* 0x0000000000081947 */ /* 0x002fea0003800000 */
[----:B------:R-:W1:Y:S02]  /*b300*/  SYNCS.PHASECHK.TRANS64.TRYWAIT P1, [R14+URZ+0x13250], R9 ;  /* 0x013250090e0075a7 */ /* 0x000e64000802017f */
[----:B-1----:R-:W-:Y:S05]  /*b310*/  @!P1 BRA `(.L_x_13580) ;  /* 0x000000c000b09947 */ /* 0x002fea0003800000 */
.L_x_13579:
[----:B------:R-:W-:Y:S05]  /*b320*/  BSYNC B1 ;  /* 0x0000000000017941 */ /* 0x000fea0003800000 */
.L_x_13578:
[----:B01----:R-:W-:Y:S01]  /*b330*/  VIADD R9, R18, 0x1000 ;  /* 0x0000100012097836 */ /* 0x003fe20000000000 */
[----:B------:R-:W-:Y:S01]  /*b340*/  WARPGROUP.ARRIVE ;  /* 0x00000000000079c5 */ /* 0x000fe20000000000 */
[----:B------:R-:W-:-:S03]  /*b350*/  IMAD.MOV.U32 R13, RZ, RZ, -0x3ffffff0 ;  /* 0xc0000010ff0d7424 */ /* 0x000fc600078e00ff */
[----:B------:R-:W-:-:S04]  /*b360*/  SHF.R.U32.HI R9, RZ, 0x4, R9 ;  /* 0x00000004ff097819 */ /* 0x000fc80000011609 */
[----:B------:R-:W-:-:S04]  /*b370*/  LOP3.LUT R9, R9, 0x3fff, RZ, 0xc0, !PT ;  /* 0x00003fff09097812 */ /* 0x000fc800078ec0ff */
[----:B------:R-:W-:-:S05]  /*b380*/  LOP3.LUT R9, R9, 0x10000, RZ, 0xfc, !PT ;  /* 0x0001000009097812 */ /* 0x000fca00078efcff */
[----:B------:R-:W-:Y:S02]  /*b390*/  IMAD R8, R8, 0x280, R9 ;  /* 0x0000028008087824 */ /* 0x000fe400078e0209 */
[----:B------:R-:W-:-:S03]  /*b3a0*/  IMAD.MOV.U32 R9, RZ, RZ, -0x3ffffff0 ;  /* 0xc0000010ff097424 */ /* 0x000fc600078e00ff */
[C---:B------:R-:W-:Y:S02]  /*b3b0*/  R2UR UR6, R8.reuse ;  /* 0x00000000080672ca */ /* 0x040fe400000e0000 */
[----:B------:R-:W-:Y:S01]  /*b3c0*/  R2UR UR7, R9 ;  /* 0x00000000090772ca */ /* 0x000fe200000e0000 */
[----:B------:R-:W-:Y:S01]  /*b3d0*/  IMAD.MOV.U32 R9, RZ, RZ, -0x3ffffff0 ;  /* 0xc0000010ff097424 */ /* 0x000fe200078e00ff */
[----:B------:R-:W-:-:S11]  /*b3e0*/  IADD3 R12, R8, 0x80, RZ ;  /* 0x00000080080c7810 */ /* 0x000fd60007ffe0ff */
[----:B------:R-:W-:Y:S01]  /*b3f0*/  QGMMA.64x64x32.F32.E4M3.E4M3 R24, R152, gdesc[UR4], R24, gsb0 ;  /* 0x00e0000498187df3 */ /* 0x000fe20008000818 */
[----:B------:R-:W-:Y:S01]  /*b400*/  R2UR UR6, R12 ;  /* 0x000000000c0672ca */ /* 0x000fe200000e0000 */
[----:B------:R-:W-:Y:S01]  /*b410*/  VIADD R12, R8, 0x100 ;  /* 0x00000100080c7836 */ /* 0x000fe20000000000 */
[----:B------:R-:W-:Y:S01]  /*b420*/  R2UR UR7, R13 ;  /* 0x000000000d0772ca */ /* 0x000fe200000e0000 */
[----:B------:R-:W-:Y:S01]  /*b430*/  IMAD.MOV.U32 R13, RZ, RZ, -0x3ffffff0 ;  /* 0xc0000010ff0d7424 */ /* 0x000fe200078e00ff */
[----:B------:R-:W-:Y:S02]  /*b440*/  WARPGROUP.DEPBAR.LE gsb0, 0x0 ;  /* 0x00008000000079c5 */ /* 0x000fe40000010000 */
[----:B------:R-:W-:-:S09]  /*b450*/  WARPGROUP.ARRIVE ;  /* 0x00000000000079c5 */ /* 0x000fd20000000000 */
[----:B------:R-:W-:Y:S01]  /*b460*/  QGMMA.64x64x32.F32.E4M3.E4M3 R24, R148, gdesc[UR4], R24, gsb0 ;  /* 0x00e0000494187df3 */ /* 0x000fe20008000818 */
[----:B------:R-:W-:Y:S01]  /*b470*/  R2UR UR6, R12 ;  /* 0x000000000c0672ca */ /* 0x000fe200000e0000 */
[C---:B------:R-:W-:Y:S01]  /*b480*/  VIADD R12, R8.reuse, 0x180 ;  /* 0x00000180080c7836 */ /* 0x040fe20000000000 */
[----:B------:R-:W-:Y:S01]  /*b490*/  R2UR UR7, R13 ;  /* 0x000000000d0772ca */ /* 0x000fe200000e0000 */
[----:B------:R-:W-:Y:S02]  /*b4a0*/  IMAD.MOV.U32 R13, RZ, RZ, -0x3ffffff0 ;  /* 0xc0000010ff0d7424 */ /* 0x000fe400078e00ff */
[----:B------:R-:W-:Y:S01]  /*b4b0*/  VIADD R8, R8, 0x200 ;  /* 0x0000020008087836 */ /* 0x000fe20000000000 */
[----:B------:R-:W-:Y:S02]  /*b4c0*/  WARPGROUP.DEPBAR.LE gsb0, 0x0 ;  /* 0x00008000000079c5 */ /* 0x000fe40000010000 */
[----:B------:R-:W-:-:S07]  /*b4d0*/  WARPGROUP.ARRIVE ;  /* 0x00000000000079c5 */ /* 0x000fce0000000000 */
[----:B------:R-:W-:Y:S01]  /*b4e0*/  QGMMA.64x64x32.F32.E4M3.E4M3 R24, R136, gdesc[UR4], R24, gsb0 ;  /* 0x00e0000488187df3 */ /* 0x000fe20008000818 */
[----:B------:R-:W-:Y:S02]  /*b4f0*/  R2UR UR6, R12 ;  /* 0x000000000c0672ca */ /* 0x000fe400000e0000 */
[----:B------:R-:W-:Y:S01]  /*b500*/  R2UR UR7, R13 ;  /* 0x000000000d0772ca */ /* 0x000fe200000e0000 */
[----:B------:R-:W-:Y:S02]  /*b510*/  WARPGROUP.DEPBAR.LE gsb0, 0x0 ;  /* 0x00008000000079c5 */ /* 0x000fe40000010000 */
[----:B------:R-:W-:-:S10]  /*b520*/  WARPGROUP.ARRIVE ;  /* 0x00000000000079c5 */ /* 0x000fd40000000000 */
[----:B------:R-:W-:Y:S01]  /*b530*/  QGMMA.64x64x32.F32.E4M3.E4M3 R24, R140, gdesc[UR4], R24, gsb0 ;  /* 0x00e000048c187df3 */ /* 0x000fe20008000818 */
[----:B------:R-:W-:Y:S02]  /*b540*/  R2UR UR6, R8 ;  /* 0x00000000080672ca */ /* 0x000fe400000e0000 */
[----:B------:R-:W-:Y:S01]  /*b550*/  R2UR UR7, R9 ;  /* 0x00000000090772ca */ /* 0x000fe200000e0000 */
[----:B------:R-:W-:Y:S02]  /*b560*/  WARPGROUP.DEPBAR.LE gsb0, 0x0 ;  /* 0x00008000000079c5 */ /* 0x000fe40000010000 */
[----:B------:R-:W-:-:S10]  /*b570*/  WARPGROUP.ARRIVE ;  /* 0x00000000000079c5 */ /* 0x000fd40000000000 */
[----:B------:R-:W-:Y:S03]  /*b580*/  QGMMA.64x64x32.F32.E4M3.E4M3 R24, R144, gdesc[UR4], R24, gsb0 ;  /* 0x00e0000490187df3 */ /* 0x000fe60008000818 */
[----:B------:R-:W-:Y:S02]  /*b590*/  WARPGROUP.DEPBAR.LE gsb0, 0x0 ;  /* 0x00008000000079c5 */ /* 0x000fe40000010000 */
[----:B------:R-:W-:Y:S05]  /*b5a0*/  @!P0 BRA `(.L_x_13581) ;  /* 0x0000000000048947 */ /* 0x000fea0003800000 */
[----:B------:R-:W-:Y:S01]  /*b5b0*/  BPT.TRAP 0x1 ;  /* 0x000000040000795c */ /* 0x000fe20000300000 */
.L_x_13581:
        /* <DEDUP_REMOVED lines=342> */
.L_x_13582:
[----:B------:R-:W-:Y:S01]  /*cb20*/  F2FP.SATFINITE.E4M3.F32.PACK_AB_MERGE_C R9, R9, R68, RZ ;  /* 0x000000440909723e */ /* 0x000fe200048070ff */
[-C--:B------:R-:W-:Y:S01]  /*cb30*/  FMUL.FTZ R26, R26, R8.reuse ;  /* 0x000000081a1a7220 */ /* 0x080fe20000410000 */
        /* <DEDUP_REMOVED lines=16> */
[----:B------:R0:W5:Y:S01]  /*cc40*/  LDL R9, [R1+0x1c] ;  /* 0x00001c0001097983 */ /* 0x0001620000100800 */
[----:B------:R-:W-:Y:S01]  /*cc50*/  ISETP.GT.AND P1, PT, R11, RZ, PT ;  /* 0x000000ff0b00720c */ /* 0x000fe20003f24270 */
[-C--:B------:R-:W-:Y:S01]  /*cc60*/  FMUL.FTZ R24, R24, R3.reuse ;  /* 0x0000000318187220 */ /* 0x080fe20000410000 */
[----:B------:R-:W-:Y:S01]  /*cc70*/  IADD3 R14, R14, 0x13260, RZ ;  /* 0x000132600e0e7810 */ /* 0x000fe20007ffe0ff */
[----:B------:R0:W5:Y:S01]  /*cc80*/  LDL R8, [R1+0x14] ;  /* 0x0000140001087983 */ /* 0x0001620000100800 */
        /* <DEDUP_REMOVED lines=33> */
[----:B------:R-:W-:Y:S01]  /*cea0*/  VIADD R11, R11, 0xffffffff ;  /* 0xffffffff0b0b7836 */ /* 0x000fe20000000000 */
        /* <DEDUP_REMOVED lines=24> */
[----:B0-----:R-:W-:Y:S06]  /*d030*/  @P1 BRA `(.L_x_13583) ;  /* 0xffffffd800dc1947 */ /* 0x001fec000383ffff */
.L_x_13570:
[----:B------:R-:W-:Y:S05]  /*d040*/  BSYNC B0 ;  /* 0x0000000000007941 */ /* 0x000fea0003800000 */
.L_x_13569:
[----:B------:R-:W-:Y:S06]  /*d050*/  BAR.ARV 0x8, 0x200 ;  /* 0x0208000000007b1d */ /* 0x000fec0000002000 */
[----:B------:R-:W-:Y:S05]  /*d060*/  @!P0 BRA `(.L_x_13584) ;  /* 0x0000000000048947 */ /* 0x000fea0003800000 */
[----:B------:R-:W-:Y:S01]  /*d070*/  BPT.TRAP 0x1 ;  /* 0x000000040000795c */ /* 0x000fe20000300000 */
.L_x_13584:
[----:B------:R-:W2:Y:S04]  /*d080*/  LDL R3, [R1+0x1c] ;  /* 0x00001c0001037983 */ /* 0x000ea80000100800 */
[----:B------:R-:W3:Y:S01]  /*d090*/  LDL R4, [R1+0x14] ;  /* 0x0000140001047983 */ /* 0x000ee20000100800 */
[----:B--2---:R-:W-:Y:S01]  /*d0a0*/  SHF.L.U32 R3, R3, 0x1f, RZ ;  /* 0x0000001f03037819 */ /* 0x004fe200000006ff */
[----:B---3--:R-:W-:-:S04]  /*d0b0*/  IMAD R10, R4, 0x8, R18 ;  /* 0x00000008040a7824 */ /* 0x008fc800078e0212 */
[----:B------:R0:W1:Y:S01]  /*d0c0*/  SYNCS.PHASECHK.TRANS64.TRYWAIT P1, [R10+URZ+0x13250], R3 ;  /* 0x013250030a0075a7 */ /* 0x000062000802017f */
[----:B------:R-:W-:Y:S05]  /*d0d0*/  @!P0 BRA `(.L_x_13585) ;  /* 0x0000000000048947 */ /* 0x000fea0003800000 */
[----:B------:R-:W-:Y:S01]  /*d0e0*/  BPT.TRAP 0x1 ;  /* 0x000000040000795c */ /* 0x000fe20000300000 */
.L_x_13585:
[----:B------:R-:W-:Y:S04]  /*d0f0*/  BSSY B0, `(.L_x_13586) ;  /* 0x0000004000007945 */ /* 0x000fe80003800000 */
[----:B-1----:R-:W-:Y:S05]  /*d100*/  @P1 BRA `(.L_x_13587) ;  /* 0x0000000000081947 */ /* 0x002fea0003800000 */
[----:B------:R-:W1:Y:S02]  /*d110*/  SYNCS.PHASECHK.TRANS64.TRYWAIT P1, [R10+URZ+0x13250], R3 ;  /* 0x013250030a0075a7 */ /* 0x000e64000802017f */
[----:B-1----:R-:W-:Y:S05]  /*d120*/  @!P1 BRA `(.L_x_13588) ;  /* 0x000000a400409947 */ /* 0x002fea0003800000 */
.L_x_13587:
[----:B------:R-:W-:Y:S05]  /*d130*/  BSYNC B0 ;  /* 0x0000000000007941 */ /* 0x000fea0003800000 */
.L_x_13586:
[----:B------:R-:W2:Y:S04]  /*d140*/  LDL R14, [R1+0x5c] ;  /* 0x00005c00010e7983 */ /* 0x000ea80000100800 */
[----:B------:R-:W0:Y:S01]  /*d150*/  LDL R13, [R1+0x40] ;  /* 0x00004000010d7983 */ /* 0x000e220000100800 */
[----:B------:R-:W-:-:S03]  /*d160*/  ULDC.64 UR4, c[0x0][0x9a0] ;  /* 0x0002680000047ab9 */ /* 0x000fc60000000a00 */
[----:B------:R-:W3:Y:S04]  /*d170*/  LDL.LU R11, [R1+0x8] ;  /* 0x00000800010b7983 */ /* 0x000ee80000300800 */
[----:B------:R-:W4:Y:S01]  /*d180*/  LDL R21, [R1+0x14] ;  /* 0x0000140001157983 */ /* 0x000f220000100800 */
[----:B------:R-:W-:Y:S01]  /*d190*/  VIADD R18, R18, 0x1000 ;  /* 0x0000100012127836 */ /* 0x000fe20000000000 */
[----:B------:R-:W-:Y:S01]  /*d1a0*/  ISETP.NE.U32.AND P1, PT, RZ, UR4, PT ;  /* 0x00000004ff007c0c */ /* 0x000fe2000bf25070 */
[----:B------:R-:W-:Y:S01]  /*d1b0*/  IMAD.MOV.U32 R5, RZ, RZ, -0x3ffffff0 ;  /* 0xc0000010ff057424 */ /* 0x000fe200078e00ff */
[----:B------:R-:W-:Y:S02]  /*d1c0*/  WARPGROUP.ARRIVE ;  /* 0x00000000000079c5 */ /* 0x000fe40000000000 */
[----:B------:R-:W-:-:S02]  /*d1d0*/  SHF.R.U32.HI R18, RZ, 0x4, R18 ;  /* 0x00000004ff127819 */ /* 0x000fc40000011612 */
[----:B------:R-:W-:Y:S02]  /*d1e0*/  R2UR UR7, R5 ;  /* 0x00000000050772ca */ /* 0x000fe400000e0000 */
[----:B------:R-:W-:Y:S02]  /*d1f0*/  LOP3.LUT R18, R18, 0x3fff, RZ, 0xc0, !PT ;  /* 0x00003fff12127812 */ /* 0x000fe400078ec0ff */
[----:B------:R-:W-:Y:S02]  /*d200*/  ISETP.NE.AND.EX P1, PT, RZ, UR5, PT, P1 ;  /* 0x00000005ff007c0c */ /* 0x000fe4000bf25310 */
[----:B------:R-:W-:-:S11]  /*d210*/  LOP3.LUT R18, R18, 0x10000, RZ, 0xfc, !PT ;  /* 0x0001000012127812 */ /* 0x000fd600078efcff */
[----:B-----5:R-:W2:Y:S08]  /*d220*/  @P1 LDC.64 R8, c[0x0][0x9c8] ;  /* 0x00027200ff081b82 */ /* 0x020eb00000000a00 */
[----:B------:R-:W4:Y:S01]  /*d230*/  @P1 LDC.64 R6, c[0x0][0x9d0] ;  /* 0x00027400ff061b82 */ /* 0x000f220000000a00 */
[----:B--2---:R-:W-:-:S04]  /*d240*/  @P1 IMAD R14, R14, R8, RZ ;  /* 0x000000080e0e1224 */ /* 0x004fc800078e02ff */
[C---:B01----:R-:W-:Y:S02]  /*d250*/  @P1 IMAD R3, R13.reuse, R9, R14 ;  /* 0x000000090d031224 */ /* 0x043fe400078e020e */
[----:B------:R-:W-:Y:S01]  /*d260*/  @P1 IMAD.WIDE.U32 R8, R13, R8, RZ ;  /* 0x000000080d081225 */ /* 0x000fe200078e00ff */
[----:B---3--:R-:W-:-:S03]  /*d270*/  @P1 SHF.R.S32.HI R5, RZ, 0x1f, R11 ;  /* 0x0000001fff051819 */ /* 0x008fc6000001140b */
[----:B------:R-:W-:Y:S02]  /*d280*/  @P1 IMAD.IADD R9, R9, 0x1, R3 ;  /* 0x0000000109091824 */ /* 0x000fe400078e0203 */
[----:B----4-:R-:W-:Y:S02]  /*d290*/  IMAD R4, R21, 0x280, R18 ;  /* 0x0000028015047824 */ /* 0x010fe400078e0212 */
[----:B------:R-:W-:-:S03]  /*d2a0*/  @P1 IMAD R14, R5, R6, RZ ;  /* 0x00000006050e1224 */ /* 0x000fc600078e02ff */
[----:B------:R-:W-:Y:S01]  /*d2b0*/  R2UR UR6, R4 ;  /* 0x00000000040672ca */ /* 0x000fe200000e0000 */
[C---:B------:R-:W-:Y:S02]  /*d2c0*/  @P1 IMAD R3, R11.reuse, R7, R14 ;  /* 0x000000070b031224 */ /* 0x040fe400078e020e */
[----:B------:R-:W-:Y:S01]  /*d2d0*/  @P1 IMAD.WIDE.U32 R6, R11, R6, R8 ;  /* 0x000000060b061225 */ /* 0x000fe200078e0008 */
[----:B------:R-:W-:-:S03]  /*d2e0*/  MOV R11, 0x3f800000 ;  /* 0x3f800000000b7802 */ /* 0x000fc60000000f00 */
[----:B------:R-:W-:Y:S01]  /*d2f0*/  @P1 IMAD.IADD R3, R7, 0x1, R3 ;  /* 0x0000000107031824 */ /* 0x000fe200078e0203 */
[----:B------:R-:W-:-:S05]  /*d300*/  @P1 LEA R8, P2, R6, UR4, 0x2 ;  /* 0x0000000406081c11 */ /* 0x000fca000f8410ff */
[----:B------:R-:W-:Y:S01]  /*d310*/  QGMMA.64x64x32.F32.E4M3.E4M3 R24, R152, gdesc[UR4], R24, gsb0 ;  /* 0x00e0000498187df3 */ /* 0x000fe20008000818 */
[----:B------:R-:W-:Y:S01]  /*d320*/  @P1 LEA.HI.X R9, R6, UR5, R3, 0x2, P2 ;  /* 0x0000000506091c11 */ /* 0x000fe200090f1403 */
[----:B------:R-:W-:Y:S02]  /*d330*/  VIADD R6, R4, 0x80 ;  /* 0x0000008004067836 */ /* 0x000fe40000000000 */
[----:B------:R-:W-:Y:S02]  /*d340*/  IMAD.MOV.U32 R7, RZ, RZ, -0x3ffffff0 ;  /* 0xc0000010ff077424 */ /* 0x000fe400078e00ff */
[----:B------:R0:W2:Y:S01]  /*d350*/  @P1 LDG.E R11, desc[UR40][R8.64] ;  /* 0x00000028080b1981 */ /* 0x0000a2000c1e1900 */
[----:B------:R-:W-:Y:S02]  /*d360*/  R2UR UR6, R6 ;  /* 0x00000000060672ca */ /* 0x000fe400000e0000 */
[----:B------:R-:W-:Y:S01]  /*d370*/  R2UR UR7, R7 ;  /* 0x00000000070772ca */ /* 0x000fe200000e0000 */
[----:B------:R-:W-:-:S02]  /*d380*/  VIADD R6, R4, 0x100 ;  /* 0x0000010004067836 */ /* 0x000fc40000000000 */
[----:B------:R-:W-:Y:S01]  /*d390*/  IMAD.MOV.U32 R7, RZ, RZ, -0x3ffffff0 ;  /* 0xc0000010ff077424 */ /* 0x000fe200078e00ff */
[----:B------:R-:W-:Y:S02]  /*d3a0*/  WARPGROUP.DEPBAR.LE gsb0, 0x0 ;  /* 0x00008000000079c5 */ /* 0x000fe40000010000 */
[----:B------:R-:W-:-:S07]  /*d3b0*/  WARPGROUP.ARRIVE ;  /* 0x00000000000079c5 */ /* 0x000fce0000000000 */
[----:B------:R-:W-:Y:S01]  /*d3c0*/  QGMMA.64x64x32.F32.E4M3.E4M3 R24, R148, gdesc[UR4], R24, gsb0 ;  /* 0x00e0000494187df3 */ /* 0x000fe20008000818 */
[----:B------:R-:W-:Y:S02]  /*d3d0*/  R2UR UR6, R6 ;  /* 0x00000000060672ca */ /* 0x000fe400000e0000 */
[----:B------:R-:W-:Y:S01]  /*d3e0*/  R2UR UR7, R7 ;  /* 0x00000000070772ca */ /* 0x000fe200000e0000 */
[----:B------:R-:W-:Y:S02]  /*d3f0*/  VIADD R6, R4, 0x180 ;  /* 0x0000018004067836 */ /* 0x000fe40000000000 */
[----:B------:R-:W-:Y:S01]  /*d400*/  IMAD.MOV.U32 R7, RZ, RZ, -0x3ffffff0 ;  /* 0xc0000010ff077424 */ /* 0x000fe200078e00ff */
[----:B------:R-:W-:Y:S02]  /*d410*/  WARPGROUP.DEPBAR.LE gsb0, 0x0 ;  /* 0x00008000000079c5 */ /* 0x000fe40000010000 */
[----:B------:R-:W-:-:S07]  /*d420*/  WARPGROUP.ARRIVE ;  /* 0x00000000000079c5 */ /* 0x000fce0000000000 */
[----:B------:R-:W-:Y:S01]  /*d430*/  QGMMA.64x64x32.F32.E4M3.E4M3 R24, R136, gdesc[UR4], R24, gsb0 ;  /* 0x00e0000488187df3 */ /* 0x000fe20008000818 */
[----:B------:R-:W-:Y:S02]  /*d440*/  R2UR UR6, R6 ;  /* 0x00000000060672ca */ /* 0x000fe400000e0000 */
[----:B------:R-:W-:Y:S01]  /*d450*/  R2UR UR7, R7 ;  /* 0x00000000070772ca */ /* 0x000fe200000e0000 */
[----:B------:R-:W1:Y:S04]  /*d460*/  SHFL.BFLY PT, R3, R20, 0x2, 0x1f ;  /* 0x0c401f0014037f89 */ /* 0x000e6800000e0000 */
[----:B0-----:R-:W0:Y:S01]  /*d470*/  SHFL.BFLY PT, R8, R15, 0x2, 0x1f ;  /* 0x0c401f000f087f89 */ /* 0x001e2200000e0000 */
[----:B------:R-:W-:Y:S02]  /*d480*/  VIADD R4, R4, 0x200 ;  /* 0x0000020004047836 */ /* 0x000fe40000000000 */
[----:B------:R-:W-:Y:S01]  /*d490*/  IMAD.MOV.U32 R5, RZ, RZ, -0x3ffffff0 ;  /* 0xc0000010ff057424 */ /* 0x000fe200078e00ff */
[----:B------:R-:W-:-:S02]  /*d4a0*/  WARPGROUP.DEPBAR.LE gsb0, 0x0 ;  /* 0x00008000000079c5 */ /* 0x000fc40000010000 */
[----:B------:R-:W-:-:S06]  /*d4b0*/  WARPGROUP.ARRIVE ;  /* 0x00000000000079c5 */ /* 0x000fcc0000000000 */
[----:B------:R-:W-:Y:S01]  /*d4c0*/  QGMMA.64x64x32.F32.E4M3.E4M3 R24, R140, gdesc[UR4], R24, gsb0 ;  /* 0x00e000048c187df3 */ /* 0x000fe20008000818 */
[----:B------:R-:W-:Y:S02]  /*d4d0*/  R2UR UR6, R4 ;  /* 0x00000000040672ca */ /* 0x000fe400000e0000 */
[----:B------:R-:W-:Y:S01]  /*d4e0*/  R2UR UR7, R5 ;  /* 0x00000000050772ca */ /* 0x000fe200000e0000 */
[----:B-1----:R-:W-:-:S01]  /*d4f0*/  FADD.FTZ R3, R3, R20 ;  /* 0x0000001403037221 */ /* 0x002fc20000010000 */
[----:B0-----:R-:W-:-:S04]  /*d500*/  FADD.FTZ R8, R8, R15 ;  /* 0x0000000f08087221 */ /* 0x001fc80000010000 */
[----:B------:R-:W0:Y:S04]  /*d510*/  SHFL.BFLY PT, R6, R3, 0x1, 0x1f ;  /* 0x0c201f0003067f89 */ /* 0x000e2800000e0000 */
[----:B------:R-:W1:Y:S01]  /*d520*/  SHFL.BFLY PT, R5, R8, 0x1, 0x1f ;  /* 0x0c201f0008057f89 */ /* 0x000e6200000e0000 */
[----:B------:R-:W-:Y:S01]  /*d530*/  MOV R4, RZ ;  /* 0x000000ff00047202 */ /* 0x000fe20000000f00 */
        /* <DEDUP_REMOVED lines=16> */
[----:B------:R-:W-:Y:S01]  /*d640*/  @P2 FMUL.FTZ R5, R2, 0.69314718246459960938 ;  /* 0x3f31721802052820 */ /* 0x000fe20000410000 */
[----:B0-----:R-:W-:Y:S01]  /*d650*/  @P2 FMUL.FTZ R6, R6, 0.69314718246459960938 ;  /* 0x3f31721806062820 */ /* 0x001fe20000410000 */
[----:B------:R-:W-:Y:S01]  /*d660*/  @P3 FMUL.FTZ R2, R2, 0.69314718246459960938 ;  /* 0x3f31721802023820 */ /* 0x000fe20000410000 */
        /* <DEDUP_REMOVED lines=10> */
.L_x_13589:
        /* <DEDUP_REMOVED lines=35> */
[----:B--2---:R-:W-:-:S04]  /*d940*/  PRMT R0, R0, 0x654, R10 ;  /* 0x0000065400007816 */ /* 0x004fc8000000000a */
[----:B------:R0:W-:Y:S02]  /*d950*/  SYNCS.ARRIVE.TRANS64.RED.A1T0 RZ, [R0+URZ], RZ ;  /* 0x000000ff00ff79a7 */ /* 0x0001e4000810043f */
[----:B0-----:R-:W-:-:S05]  /*d960*/  VIADD R0, R21, 0x1 ;  /* 0x0000000115007836 */ /* 0x001fca0000000000 */
[----:B------:R-:W-:-:S04]  /*d970*/  ISETP.NE.AND P1, PT, R0, 0x2, PT ;  /* 0x000000020000780c */ /* 0x000fc80003f25270 */
[----:B------:R-:W-:Y:S02]  /*d980*/  SEL R2, RZ, 0x1, P1 ;  /* 0x00000001ff027807 */ /* 0x000fe40000800000 */
[----:B------:R-:W-:Y:S01]  /*d990*/  SEL R0, R0, RZ, P1 ;  /* 0x000000ff00007207 */ /* 0x000fe20000800000 */
[----:B----4-:R-:W-:Y:S01]  /*d9a0*/  VIADD R18, R18, 0x1 ;  /* 0x0000000112127836 */ /* 0x010fe20000000000 */
[----:B---3--:R-:W-:-:S03]  /*d9b0*/  LOP3.LUT R62, R62, R2, RZ, 0x3c, !PT ;  /* 0x000000023e3e7212 */ /* 0x008fc600078e3cff */
[----:B------:R0:W-:Y:S04]  /*d9c0*/  STL [R1+0x14], R0 ;  /* 0x0000140001007387 */ /* 0x0001e80000100800 */
[----:B------:R0:W-:Y:S04]  /*d9d0*/  STL [R1+0x1c], R62 ;  /* 0x00001c3e01007387 */ /* 0x0001e80000100800 */
[----:B------:R0:W-:Y:S01]  /*d9e0*/  STL [R1+0x54], R18 ;  /* 0x0000541201007387 */ /* 0x0001e20000100800 */
[----:B------:R-:W-:Y:S01]  /*d9f0*/  FMUL.FTZ R10, R49, R4 ;  /* 0x00000004310a7220 */ /* 0x000fe20000410000 */
[----:B------:R-:W-:-:S07]  /*da00*/  FMUL.FTZ R21, R46, R5 ;  /* 0x000000052e157220 */ /* 0x000fce0000410000 */
.L_x_13539:
[----:B------:R-:W1:Y:S08]  /*da10*/  S2UR UR4, SR_CgaCtaId ;  /* 0x00000000000479c3 */ /* 0x000e700000008800 */
[----:B------:R-:W-:Y:S01]  /*da20*/  BAR.SYNC.DEFER_BLOCKING 0x5, 0x200 ;  /* 0x0148000000007b1d */ /* 0x000fe20000010000 */
[----:B0-----:R-:W-:-:S05]  /*da30*/  MOV R18, 0x400 ;  /* 0x0000040000127802 */ /* 0x001fca0000000f00 */
[----:B------:R-:W-:Y:S01]  /*da40*/  BSSY B0, `(.L_x_13590) ;  /* 0x00001d8000007945 */ /* 0x000fe20003800000 */
[----:B-1----:R-:W-:-:S05]  /*da50*/  IMAD.U32 R0, RZ, RZ, UR4 ;  /* 0x00000004ff007e24 */ /* 0x002fca000f8e00ff */
[----:B------:R-:W-:Y:S01]  /*da60*/  LEA R18, R0, R18, 0x18 ;  /* 0x0000001200127211 */ /* 0x000fe200078ec0ff */
[----:B------:R-:W-:Y:S04]  /*da70*/  STL [R1+0x2c], R0 ;  /* 0x00002c0001007387 */ /* 0x000fe80000100800 */
[----:B------:R-:W0:Y:S04]  /*da80*/  LDS.128 R64, [R18+0x132d0] ;  /* 0x0132d00012407984 */ /* 0x000e280000000c00 */
[----:B0-----:R0:W-:Y:S04]  /*da90*/  STL.64 [R1], R64 ;  /* 0x0000004001007387 */ /* 0x0011e80000100a00 */
[----:B------:R0:W-:Y:S01]  /*daa0*/  STL.64 [R1+0x8], R66 ;  /* 0x0000084201007387 */ /* 0x0001e20000100a00 */
[----:B------:R-:W-:Y:S06]  /*dab0*/  BAR.ARV 0x4, 0x200 ;  /* 0x0108000000007b1d */ /* 0x000fec0000002000 */
[----:B------:R-:W-:Y:S05]  /*dac0*/  @P0 BRA `(.L_x_13591) ;  /* 0x0000001000cc0947 */ /* 0x000fea0003800000 */
[----:B------:R-:W2:Y:S01]  /*dad0*/  LDL.LU R4, [R1+0x5c] ;  /* 0x00005c0001047983 */ /* 0x000ea20000300800 */
[----:B------:R-:W-:Y:S01]  /*dae0*/  ULDC.64 UR4, c[0x4][0x38] ;  /* 0x01000e0000047ab9 */ /* 0x000fe20000000a00 */
[----:B------:R-:W1:Y:S01]  /*daf0*/  S2R R2, SR_TID.X ;  /* 0x0000000000027919 */ /* 0x000e620000002100 */
[----:B------:R-:W-:Y:S01]  /*db00*/  F2FP.BF16.F32.PACK_AB R41, R41, R48 ;  /* 0x000000302929723e */ /* 0x000fe200000010ff */
[----:B------:R-:W-:Y:S01]  /*db10*/  ULDC.64 UR6, c[0x0][0xb98] ;  /* 0x0002e60000067ab9 */ /* 0x000fe20000000a00 */
[----:B------:R-:W3:Y:S04]  /*db20*/  LDL.LU R0, [R1+0x40] ;  /* 0x0000400001007983 */ /* 0x000ee80000300800 */
[----:B------:R-:W4:Y:S04]  /*db30*/  LDL R40, [R1+0x88] ;  /* 0x0000880001287983 */ /* 0x000f280000100800 */
[----:B------:R-:W4:Y:S04]  /*db40*/  LDL R54, [R1+0x80] ;  /* 0x0000800001367983 */ /* 0x000f280000100800 */
[----:B------:R-:W4:Y:S04]  /*db50*/  LDL.LU R46, [R1+0x48] ;  /* 0x00004800012e7983 */ /* 0x000f280000300800 */
[----:B------:R-:W4:Y:S01]  /*db60*/  LDL.LU R48, [R1+0x4c] ;  /* 0x00004c0001307983 */ /* 0x000f220000300800 */
[----:B------:R-:W0:Y:S01]  /*db70*/  S2R R39, SR_SWINHI ;  /* 0x0000000000277919 */ /* 0x000e220000002f00 */
[----:B------:R-:W-:-:S02]  /*db80*/  F2FP.BF16.F32.PACK_AB R25, R25, R32 ;  /* 0x000000201919723e */ /* 0x000fc400000010ff */
[----:B------:R-:W-:Y:S01]  /*db90*/  F2FP.BF16.F32.PACK_AB R24, R15, R24 ;  /* 0x000000180f18723e */ /* 0x000fe200000010ff */
[----:B------:R-:W4:Y:S01]  /*dba0*/  LDL R42, [R1+0x58] ;  /* 0x00005800012a7983 */ /* 0x000f220000100800 */
        /* <DEDUP_REMOVED lines=13> */
[----:B------:R-:W-:Y:S01]  /*dc80*/  BAR.SYNC.DEFER_BLOCKING 0x1, 0x180 ;  /* 0x0046000000007b1d */ /* 0x000fe20000010000 */
[----:B--2---:R-:W-:Y:S01]  /*dc90*/  IMAD.MOV.U32 R28, RZ, RZ, R4 ;  /* 0x000000ffff1c7224 */ /* 0x004fe200078e0004 */
[----:B---3--:R-:W-:Y:S01]  /*dca0*/  MOV R38, R0 ;  /* 0x0000000000267202 */ /* 0x008fe20000000f00 */
[----:B-1----:R-:W-:-:S05]  /*dcb0*/  IMAD.SHL.U32 R0, R2, 0x4, RZ ;  /* 0x0000000402007824 */ /* 0x002fca00078e00ff */
[----:B------:R-:W-:-:S04]  /*dcc0*/  LOP3.LUT R0, R0, 0xc, RZ, 0xc0, !PT ;  /* 0x0000000c00007812 */ /* 0x000fc800078ec0ff */
[----:B------:R-:W-:-:S05]  /*dcd0*/  IADD3 R4, P0, R0, UR4, RZ ;  /* 0x0000000400047c10 */ /* 0x000fca000ff1e0ff */
[----:B------:R-:W-:Y:S01]  /*dce0*/  IMAD.X R5, RZ, RZ, UR5, P0 ;  /* 0x00000005ff057e24 */ /* 0x000fe200080e06ff */
[----:B------:R-:W-:Y:S01]  /*dcf0*/  LOP3.LUT P1, R2, R2, 0x3, RZ, 0xc0, !PT ;  /* 0x0000000302027812 */ /* 0x000fe2000782c0ff */
[----:B------:R-:W-:Y:S01]  /*dd00*/  IMAD.MOV.U32 R52, RZ, RZ, R28 ;  /* 0x000000ffff347224 */ /* 0x000fe200078e001c */
[----:B------:R-:W-:Y:S02]  /*dd10*/  ULDC.64 UR4, c[0x0][0xc00] ;  /* 0x0003000000047ab9 */ /* 0x000fe40000000a00 */
[----:B------:R1:W2:Y:S01]  /*dd20*/  LDG.E.CONSTANT R0, desc[UR40][R4.64] ;  /* 0x0000002804007981 */ /* 0x0002a2000c1e9900 */
[----:B------:R-:W-:-:S04]  /*dd30*/  ISETP.EQ.OR P1, PT, R2, 0x3, !P1 ;  /* 0x000000030200780c */ /* 0x000fc80004f22670 */
[----:B------:R-:W-:Y:S02]  /*dd40*/  SEL R27, R25, R24, P1 ;  /* 0x00000018191b7207 */ /* 0x000fe40000800000 */
[----:B-----5:R-:W-:Y:S02]  /*dd50*/  SEL R29, R24, R25, P1 ;  /* 0x00000019181d7207 */ /* 0x020fe40000800000 */
[----:B------:R-:W-:Y:S02]  /*dd60*/  MOV R24, R18 ;  /* 0x0000001200187202 */ /* 0x000fe40000000f00 */
[----:B0-----:R-:W-:-:S03]  /*dd70*/  MOV R25, R39 ;  /* 0x0000002700197202 */ /* 0x001fc60000000f00 */
[----:B----4-:R-:W-:Y:S01]  /*dd80*/  IMAD.WIDE R6, R40, 0x2, R24 ;  /* 0x0000000228067825 */ /* 0x010fe200078e0218 */
[----:B------:R-:W-:Y:S02]  /*dd90*/  SEL R13, R60, R59, P1 ;  /* 0x0000003b3c0d7207 */ /* 0x000fe40000800000 */
[----:B------:R-:W-:Y:S02]  /*dda0*/  SEL R39, R41, R44, P1 ;  /* 0x0000002c29277207 */ /* 0x000fe40000800000 */
[C---:B------:R-:W-:Y:S02]  /*ddb0*/  IADD3 R57, P0, R6.reuse, 0x60, RZ ;  /* 0x0000006006397810 */ /* 0x040fe40007f1e0ff */
[----:B------:R-:W-:Y:S02]  /*ddc0*/  IADD3 R53, P2, R6, 0x40, RZ ;  /* 0x0000004006357810 */ /* 0x000fe40007f5e0ff */
        /* <DEDUP_REMOVED lines=10> */
[----:B------:R-:W-:Y:S01]  /*de70*/  LOP3.LUT R49, R6, 0x380, RZ, 0xc0, !PT ;  /* 0x0000038006317812 */ /* 0x000fe200078ec0ff */
[----:B------:R-:W-:Y:S01]  /*de80*/  IMAD.MOV.U32 R50, RZ, RZ, R38 ;  /* 0x000000ffff327224 */ /* 0x000fe200078e0026 */
[----:B------:R-:W-:Y:S01]  /*de90*/  SEL R55, R55, R8, P1 ;  /* 0x0000000837377207 */ /* 0x000fe20000800000 */
[----:B------:R-:W-:Y:S01]  /*dea0*/  IMAD.X R11, RZ, RZ, R7, P2 ;  /* 0x000000ffff0b7224 */ /* 0x000fe200010e0607 */
[----:B------:R-:W-:Y:S01]  /*deb0*/  LOP3.LUT R8, R53, 0x380, RZ, 0xc0, !PT ;  /* 0x0000038035087812 */ /* 0x000fe200078ec0ff */
[----:B------:R-:W3:Y:S01]  /*dec0*/  LDL R44, [R1+0x44] ;  /* 0x00004400012c7983 */ /* 0x000ee20000100800 */
[----:B------:R-:W-:-:S02]  /*ded0*/  LOP3.LUT R14, R57, 0x380, RZ, 0xc0, !PT ;  /* 0x00000380390e7812 */ /* 0x000fc400078ec0ff */
[----:B------:R-:W-:Y:S02]  /*dee0*/  SEL R31, R30, R31, P1 ;  /* 0x0000001f1e1f7207 */ /* 0x000fe40000800000 */
[----:B------:R-:W-:Y:S02]  /*def0*/  SHF.R.U64 R8, R8, 0x3, RZ ;  /* 0x0000000308087819 */ /* 0x000fe400000012ff */
[----:B------:R-:W-:Y:S02]  /*df00*/  SHF.R.U64 R14, R14, 0x3, RZ ;  /* 0x000000030e0e7819 */ /* 0x000fe400000012ff */
[----:B------:R-:W-:Y:S02]  /*df10*/  SEL R33, R33, R36, P1 ;  /* 0x0000002421217207 */ /* 0x000fe40000800000 */
[----:B------:R-:W-:Y:S02]  /*df20*/  LOP3.LUT R10, R8, R53, RZ, 0x3c, !PT ;  /* 0x00000035080a7212 */ /* 0x000fe400078e3cff */
[----:B------:R-:W-:-:S02]  /*df30*/  LOP3.LUT R8, R14, R57, RZ, 0x3c, !PT ;  /* 0x000000390e087212 */ /* 0x000fc400078e3cff */
[----:B-1----:R-:W-:Y:S02]  /*df40*/  LOP3.LUT R4, R51, 0x380, RZ, 0xc0, !PT ;  /* 0x0000038033047812 */ /* 0x002fe400078ec0ff */
[----:B------:R-:W-:Y:S02]  /*df50*/  SHF.R.U64 R49, R49, 0x3, RZ ;  /* 0x0000000331317819 */ /* 0x000fe400000012ff */
[----:B------:R-:W-:Y:S01]  /*df60*/  SHF.R.U64 R4, R4, 0x3, RZ ;  /* 0x0000000304047819 */ /* 0x000fe200000012ff */
[--C-:B------:R-:W-:Y:S01]  /*df70*/  IMAD.X R5, RZ, RZ, R7.reuse, P3 ;  /* 0x000000ffff057224 */ /* 0x100fe200018e0607 */
[----:B------:R-:W-:Y:S02]  /*df80*/  LOP3.LUT R6, R49, R6, RZ, 0x3c, !PT ;  /* 0x0000000631067212 */ /* 0x000fe400078e3cff */
[----:B------:R-:W-:Y:S01]  /*df90*/  LOP3.LUT R4, R4, R51, RZ, 0x3c, !PT ;  /* 0x0000003304047212 */ /* 0x000fe200078e3cff */
[----:B------:R-:W-:Y:S01]  /*dfa0*/  IMAD.X R9, RZ, RZ, R7, P0 ;  /* 0x000000ffff097224 */ /* 0x000fe200000e0607 */
[----:B------:R-:W-:-:S02]  /*dfb0*/  MOV R40, R6 ;  /* 0x0000000600287202 */ /* 0x000fc40000000f00 */
[----:B------:R-:W-:Y:S02]  /*dfc0*/  MOV R38, R4 ;  /* 0x0000000400267202 */ /* 0x000fe40000000f00 */
[----:B------:R-:W-:-:S04]  /*dfd0*/  ISETP.NE.U32.AND P0, PT, RZ, UR4, PT ;  /* 0x00000004ff007c0c */ /* 0x000fc8000bf05070 */
[----:B------:R-:W-:Y:S02]  /*dfe0*/  ISETP.NE.AND.EX P0, PT, RZ, UR5, PT, P0 ;  /* 0x00000005ff007c0c */ /* 0x000fe4000bf05300 */
        /* <DEDUP_REMOVED lines=8> */
[----:B------:R-:W-:Y:S04]  /*e070*/  SHFL.IDX PT, R32, R31, R2, 0x1c1f ;  /* 0x001c1f021f207589 */ /* 0x000fe800000e0000 */
[----:B------:R-:W-:Y:S04]  /*e080*/  SHFL.IDX PT, R27, R27, R0, 0x1c1f ;  /* 0x001c1f001b1b7589 */ /* 0x000fe800000e0000 */
[----:B------:R-:W2:Y:S04]  /*e090*/  SHFL.IDX PT, R26, R29, R2, 0x1c1f ;  /* 0x001c1f021d1a7589 */ /* 0x000ea800000e0000 */
[----:B------:R-:W-:Y:S04]  /*e0a0*/  SHFL.IDX PT, R45, R45, R0, 0x1c1f ;  /* 0x001c1f002d2d7589 */ /* 0x000fe800000e0000 */
[----:B------:R-:W4:Y:S04]  /*e0b0*/  SHFL.IDX PT, R34, R21, R2, 0x1c1f ;  /* 0x001c1f0215227589 */ /* 0x000f2800000e0000 */
[----:B------:R-:W-:Y:S04]  /*e0c0*/  SHFL.IDX PT, R35, R35, R0, 0x1c1f ;  /* 0x001c1f0023237589 */ /* 0x000fe800000e0000 */
[----:B------:R-:W3:Y:S04]  /*e0d0*/  SHFL.IDX PT, R28, R37, R2, 0x1c1f ;  /* 0x001c1f02251c7589 */ /* 0x000ee800000e0000 */
[----:B------:R2:W-:Y:S04]  /*e0e0*/  SHFL.IDX PT, R47, R47, R0, 0x1c1f ;  /* 0x001c1f002f2f7589 */ /* 0x0005e800000e0000 */
[----:B------:R-:W3:Y:S01]  /*e0f0*/  SHFL.IDX PT, R36, R55, R2, 0x1c1f ;  /* 0x001c1f0237247589 */ /* 0x000ee200000e0000 */
[----:B0-----:R-:W-:-:S02]  /*e100*/  SEL R4, R13, R12, P1 ;  /* 0x0000000c0d047207 */ /* 0x001fc40000800000 */
[----:B------:R-:W-:Y:S02]  /*e110*/  SEL R6, R12, R13, P1 ;  /* 0x0000000d0c067207 */ /* 0x000fe40000800000 */
[----:B-1----:R-:W-:Y:S01]  /*e120*/  SEL R5, R39, R30, P1 ;  /* 0x0000001e27057207 */ /* 0x002fe20000800000 */
[----:B--2---:R-:W0:Y:S01]  /*e130*/  LDC R0, c[0x0][0xbe8] ;  /* 0x0002fa00ff007b82 */ /* 0x004e220000000800 */
[----:B------:R-:W-:Y:S02]  /*e140*/  SEL R7, R30, R39, P1 ;  /* 0x000000271e077207 */ /* 0x000fe40000800000 */
[----:B------:R-:W-:Y:S02]  /*e150*/  MOV R30, R10 ;  /* 0x0000000a001e7202 */ /* 0x000fe40000000f00 */
[----:B------:R-:W-:Y:S01]  /*e160*/  MOV R29, R8 ;  /* 0x00000008001d7202 */ /* 0x000fe20000000f00 */
[----:B------:R1:W-:Y:S01]  /*e170*/  STSM.16.M88.4 [R40], R4 ;  /* 0x0000000428007844 */ /* 0x0003e20000000200 */
[----:B------:R-:W-:-:S02]  /*e180*/  SEL R8, R27, R26, P1 ;  /* 0x0000001a1b087207 */ /* 0x000fc40000800000 */
[----:B------:R-:W-:Y:S02]  /*e190*/  SEL R10, R26, R27, P1 ;  /* 0x0000001b1a0a7207 */ /* 0x000fe40000800000 */
[----:B----4-:R-:W-:Y:S02]  /*e1a0*/  SEL R9, R45, R34, P1 ;  /* 0x000000222d097207 */ /* 0x010fe40000800000 */
[----:B------:R-:W-:Y:S02]  /*e1b0*/  SEL R11, R34, R45, P1 ;  /* 0x0000002d220b7207 */ /* 0x000fe40000800000 */
[----:B---3--:R-:W-:Y:S02]  /*e1c0*/  SEL R12, R35, R28, P1 ;  /* 0x0000001c230c7207 */ /* 0x008fe40000800000 */
[----:B------:R-:W-:Y:S02]  /*e1d0*/  SEL R13, R47, R36, P1 ;  /* 0x000000242f0d7207 */ /* 0x000fe40000800000 */
[----:B-1----:R-:W-:-:S02]  /*e1e0*/  SEL R4, R15, R14, P1 ;  /* 0x0000000e0f047207 */ /* 0x002fc40000800000 */
[----:B------:R-:W-:Y:S02]  /*e1f0*/  SEL R6, R14, R15, P1 ;  /* 0x0000000f0e067207 */ /* 0x000fe40000800000 */
[----:B------:R-:W-:Y:S02]  /*e200*/  SEL R5, R43, R32, P1 ;  /* 0x000000202b057207 */ /* 0x000fe40000800000 */
[----:B------:R-:W-:Y:S02]  /*e210*/  SEL R7, R32, R43, P1 ;  /* 0x0000002b20077207 */ /* 0x000fe40000800000 */
[----:B------:R-:W-:Y:S02]  /*e220*/  SEL R14, R28, R35, P1 ;  /* 0x000000231c0e7207 */ /* 0x000fe40000800000 */
[----:B------:R-:W-:Y:S01]  /*e230*/  SEL R15, R36, R47, P1 ;  /* 0x0000002f240f7207 */ /* 0x000fe20000800000 */
[----:B------:R1:W-:Y:S04]  /*e240*/  STSM.16.M88.4 [R38], R4 ;  /* 0x0000000426007844 */ /* 0x0003e80000000200 */
[----:B------:R2:W-:Y:S04]  /*e250*/  STSM.16.M88.4 [R30], R8 ;  /* 0x000000081e007844 */ /* 0x0005e80000000200 */
[----:B------:R3:W-:Y:S01]  /*e260*/  STSM.16.M88.4 [R29], R12 ;  /* 0x0000000c1d007844 */ /* 0x0007e20000000200 */
[----:B------:R-:W-:Y:S01]  /*e270*/  IADD3 R26, P2, R46, UR4, RZ ;  /* 0x000000042e1a7c10 */ /* 0x000fe2000ff5e0ff */
[----:B------:R-:W-:Y:S01]  /*e280*/  IMAD.MOV.U32 R28, RZ, RZ, RZ ;  /* 0x000000ffff1c7224 */ /* 0x000fe200078e00ff */
[----:B------:R-:W-:Y:S01]  /*e290*/  SHF.R.S32.HI R34, RZ, 0x1f, R44 ;  /* 0x0000001fff227819 */ /* 0x000fe2000001142c */
[----:B------:R-:W-:Y:S01]  /*e2a0*/  IMAD R31, R42, 0xc0, R54 ;  /* 0x000000c02a1f7824 */ /* 0x000fe200078e0236 */
[----:B------:R-:W-:Y:S01]  /*e2b0*/  IADD3.X R27, R48, UR5, RZ, P2, !PT ;  /* 0x00000005301b7c10 */ /* 0x000fe200097fe4ff */
[----:B------:R-:W-:Y:S06]  /*e2c0*/  BAR.SYNC.DEFER_BLOCKING 0x1, 0x180 ;  /* 0x0046000000007b1d */ /* 0x000fec0000010000 */
[----:B------:R-:W-:Y:S01]  /*e2d0*/  ULDC.64 UR4, c[0x0][0xb90] ;  /* 0x0002e40000047ab9 */ /* 0x000fe20000000a00 */
[----:B------:R-:W-:Y:S01]  /*e2e0*/  SEL R32, R52, RZ, !P0 ;  /* 0x000000ff34207207 */ /* 0x000fe20004000000 */
[----:B------:R-:W-:Y:S01]  /*e2f0*/  ULDC UR8, c[0x0][0xa88] ;  /* 0x0002a20000087ab9 */ /* 0x000fe20000000800 */
[----:B------:R-:W-:Y:S01]  /*e300*/  SEL R33, R50, RZ, !P0 ;  /* 0x000000ff32217207 */ /* 0x000fe20004000000 */
[----:B------:R-:W4:Y:S04]  /*e310*/  LDL R36, [R1+0x60] ;  /* 0x0000600001247983 */ /* 0x000f280000100800 */
[----:B------:R-:W3:Y:S01]  /*e320*/  @P0 LDG.E R28, desc[UR40][R26.64] ;  /* 0x000000281a1c0981 */ /* 0x000ee2000c1e1900 */
[----:B0-----:R-:W-:-:S13]  /*e330*/  ISETP.NE.AND P2, PT, R0, 0x1, PT ;  /* 0x000000010000780c */ /* 0x001fda0003f45270 */
[----:B------:R-:W0:Y:S08]  /*e340*/  @P2 LDC R2, c[0x0][0xbec] ;  /* 0x0002fb00ff022b82 */ /* 0x000e300000000800 */
[----:B------:R-:W0:Y:S01]  /*e350*/  @P2 LDC R21, c[0x0][0xbf0] ;  /* 0x0002fc00ff152b82 */ /* 0x000e220000000800 */
[----:B-1----:R-:W-:Y:S01]  /*e360*/  IMAD R4, R34, UR4, RZ ;  /* 0x0000000422047c24 */ /* 0x002fe2000f8e02ff */
[----:B------:R-:W-:-:S03]  /*e370*/  MOV R7, R31 ;  /* 0x0000001f00077202 */ /* 0x000fc60000000f00 */
[----:B--2---:R-:W-:Y:S02]  /*e380*/  IMAD R11, R44, UR5, R4 ;  /* 0x000000052c0b7c24 */ /* 0x004fe4000f8e0204 */
[----:B0-----:R-:W-:-:S05]  /*e390*/  @P2 IMAD.HI.U32 R2, R31, R2, RZ ;  /* 0x000000021f022227 */ /* 0x001fca00078e00ff */
[----:B------:R-:W-:Y:S01]  /*e3a0*/  @P2 SHF.R.U32.HI R7, RZ, R21, R2 ;  /* 0x00000015ff072219 */ /* 0x000fe20000011602 */
[----:B------:R-:W-:-:S04]  /*e3b0*/  IMAD R2, R32, UR6, RZ ;  /* 0x0000000620027c24 */ /* 0x000fc8000f8e02ff */
[----:B------:R-:W-:-:S04]  /*e3c0*/  IMAD.MOV R9, RZ, RZ, -R7 ;  /* 0x000000ffff097224 */ /* 0x000fc800078e0a07 */
[----:B------:R-:W-:Y:S02]  /*e3d0*/  IMAD R9, R0, R9, R31 ;  /* 0x0000000900097224 */ /* 0x000fe400078e021f */
[----:B------:R-:W-:-:S03]  /*e3e0*/  IMAD R8, R33, UR7, R2 ;  /* 0x0000000721087c24 */ /* 0x000fc6000f8e0202 */
[----:B------:R-:W-:Y:S02]  /*e3f0*/  SHF.R.S32.HI R2, RZ, 0x1f, R9 ;  /* 0x0000001fff027819 */ /* 0x000fe40000011409 */
[----:B---3--:R-:W-:-:S03]  /*e400*/  SHF.R.S32.HI R29, RZ, 0x1f, R28 ;  /* 0x0000001fff1d7819 */ /* 0x008fc6000001141c */
[----:B------:R-:W-:Y:S01]  /*e410*/  IMAD.WIDE.U32 R4, R44, UR4, R28 ;  /* 0x000000042c047c25 */ /* 0x000fe2000f8e001c */
[----:B------:R-:W-:-:S03]  /*e420*/  ULDC.64 UR4, c[0x0][0xc08] ;  /* 0x0003020000047ab9 */ /* 0x000fc60000000a00 */
[----:B------:R-:W-:Y:S01]  /*e430*/  IMAD.IADD R5, R5, 0x1, R11 ;  /* 0x0000000105057824 */ /* 0x000fe200078e020b */
[----:B------:R-:W-:Y:S01]  /*e440*/  ISETP.NE.U32.AND P1, PT, RZ, UR4, PT ;  /* 0x00000004ff007c0c */ /* 0x000fe2000bf25070 */
[----:B------:R-:W-:-:S03]  /*e450*/  IMAD.WIDE.U32 R4, R33, UR6, R4 ;  /* 0x0000000621047c25 */ /* 0x000fc6000f8e0004 */
[----:B------:R-:W-:Y:S01]  /*e460*/  ISETP.NE.AND.EX P1, PT, RZ, UR5, PT, P1 ;  /* 0x00000005ff007c0c */ /* 0x000fe2000bf25310 */
[----:B------:R-:W-:Y:S01]  /*e470*/  ULDC.64 UR6, c[0x0][0xb88] ;  /* 0x0002e20000067ab9 */ /* 0x000fe20000000a00 */
[----:B------:R-:W-:Y:S02]  /*e480*/  SHF.R.S32.HI R11, RZ, 0x1f, R7 ;  /* 0x0000001fff0b7819 */ /* 0x000fe40000011407 */
[----:B------:R-:W-:Y:S01]  /*e490*/  IADD3 R6, P3, R7, R4, RZ ;  /* 0x0000000407067210 */ /* 0x000fe20007f7e0ff */
[----:B------:R-:W-:-:S03]  /*e4a0*/  IMAD R2, R2, UR6, RZ ;  /* 0x0000000602027c24 */ /* 0x000fc6000f8e02ff */
[----:B------:R-:W-:Y:S01]  /*e4b0*/  IADD3.X R7, R11, R5, R8, P3, !PT ;  /* 0x000000050b077210 */ /* 0x000fe20001ffe408 */
[C---:B------:R-:W-:Y:S02]  /*e4c0*/  IMAD R5, R9.reuse, UR7, R2 ;  /* 0x0000000709057c24 */ /* 0x040fe4000f8e0202 */
[----:B------:R-:W-:Y:S02]  /*e4d0*/  IMAD.WIDE.U32 R6, R9, UR6, R6 ;  /* 0x0000000609067c25 */ /* 0x000fe4000f8e0006 */
[----:B------:R-:W-:Y:S01]  /*e4e0*/  @P1 IADD3 R4, P3, R46, UR4, RZ ;  /* 0x000000042e041c10 */ /* 0x000fe2000ff7e0ff */
[----:B------:R-:W0:Y:S01]  /*e4f0*/  S2R R13, SR_TID.X ;  /* 0x00000000000d7919 */ /* 0x000e220000002100 */
[----:B------:R-:W-:Y:S01]  /*e500*/  ULDC.64 UR6, c[0x0][0xb50] ;  /* 0x0002d40000067ab9 */ /* 0x000fe20000000a00 */
[----:B------:R-:W-:Y:S01]  /*e510*/  IMAD.IADD R7, R7, 0x1, R5 ;  /* 0x0000000107077824 */ /* 0x000fe200078e0205 */
[----:B------:R-:W-:Y:S01]  /*e520*/  @P1 IADD3.X R5, R48, UR5, RZ, P3, !PT ;  /* 0x0000000530051c10 */ /* 0x000fe20009ffe4ff */
[----:B------:R-:W-:-:S06]  /*e530*/  IMAD.U32 R9, RZ, RZ, UR8 ;  /* 0x00000008ff097e24 */ /* 0x000fcc000f8e00ff */
[----:B------:R1:W5:Y:S01]  /*e540*/  @P1 LDG.E R9, desc[UR40][R4.64] ;  /* 0x0000002804091981 */ /* 0x000362000c1e1900 */
[----:B------:R-:W-:-:S04]  /*e550*/  LEA R8, P4, R6, UR6, 0x2 ;  /* 0x0000000606087c11 */ /* 0x000fc8000f8810ff */
[----:B------:R-:W-:Y:S01]  /*e560*/  LEA.HI.X R10, R6, UR7, R7, 0x2, P4 ;  /* 0x00000007060a7c11 */ /* 0x000fe2000a0f1407 */
[----:B0-----:R-:W-:-:S05]  /*e570*/  VIADD R46, R13, 0xffffff80 ;  /* 0xffffff800d2e7836 */ /* 0x001fca0000000000 */
[----:B------:R-:W-:-:S04]  /*e580*/  SHF.R.S32.HI R37, RZ, 0x1f, R46 ;  /* 0x0000001fff257819 */ /* 0x000fc8000001142e */
[----:B------:R-:W-:-:S04]  /*e590*/  LEA.HI R37, R37, R46, RZ, 0x3 ;  /* 0x0000002e25257211 */ /* 0x000fc800078f18ff */
[----:B------:R-:W-:-:S05]  /*e5a0*/  SHF.R.S32.HI R37, RZ, 0x3, R37 ;  /* 0x00000003ff257819 */ /* 0x000fca0000011425 */
[----:B----4-:R-:W-:Y:S01]  /*e5b0*/  IMAD R11, R37, 0x40, R36 ;  /* 0x00000040250b7824 */ /* 0x010fe200078e0224 */
[----:B-1----:R-:W-:Y:S06]  /*e5c0*/  @P1 BRA `(.L_x_13592) ;  /* 0x0000000000101947 */ /* 0x002fec0003800000 */
[----:B------:R-:W-:Y:S05]  /*e5d0*/  @!P0 BRA `(.L_x_13592) ;  /* 0x00000000000c8947 */ /* 0x000fea0003800000 */
[----:B------:R-:W2:Y:S04]  /*e5e0*/  LDG.E R2, desc[UR40][R26.64] ;  /* 0x000000281a027981 */ /* 0x000ea8000c1e1900 */
[----:B-----5:R-:W2:Y:S02]  /*e5f0*/  LDG.E R9, desc[UR40][R26.64+0x4] ;  /* 0x000004281a097981 */ /* 0x020ea4000c1e1900 */
[----:B--2---:R-:W-:-:S07]  /*e600*/  IMAD.IADD R9, R9, 0x1, -R2 ;  /* 0x0000000109097824 */ /* 0x004fce00078e0a02 */
.L_x_13592:
[----:B------:R-:W2:Y:S01]  /*e610*/  LDL R12, [R1+0x7c] ;  /* 0x00007c00010c7983 */ /* 0x000ea20000100800 */
[----:B------:R-:W-:Y:S01]  /*e620*/  VIADD R4, R13, 0xffffff80 ;  /* 0xffffff800d047836 */ /* 0x000fe20000000000 */
[----:B------:R-:W-:Y:S01]  /*e630*/  ULDC.64 UR4, c[0x0][0xaa0] ;  /* 0x0002a80000047ab9 */ /* 0x000fe20000000a00 */
[----:B-----5:R-:W-:Y:S01]  /*e640*/  IMAD R35, R9, R0, RZ ;  /* 0x0000000009237224 */ /* 0x020fe200078e02ff */
[----:B------:R-:W-:Y:S02]  /*e650*/  SHFL.IDX PT, R6, R8, RZ, 0x1c1f ;  /* 0x001c1fff08067589 */ /* 0x000fe400000e0000 */
[----:B------:R-:W-:Y:S02]  /*e660*/  SHF.R.S32.HI R2, RZ, 0x1f, R4 ;  /* 0x0000001fff027819 */ /* 0x000fe40000011404 */
[----:B------:R-:W0:Y:S02]  /*e670*/  SHFL.IDX PT, R7, R10, RZ, 0x1c1f ;  /* 0x001c1fff0a077589 */ /* 0x000e2400000e0000 */
[----:B------:R-:W-:-:S02]  /*e680*/  LEA.HI R2, R2, R4, RZ, 0x7 ;  /* 0x0000000402027211 */ /* 0x000fc400078f38ff */
[----:B------:R1:W-:Y:S02]  /*e690*/  SHFL.IDX PT, R30, R8, 0x1, 0x1c1f ;  /* 0x003c1f00081e7f89 */ /* 0x0003e400000e0000 */
[----:B------:R-:W-:Y:S02]  /*e6a0*/  LOP3.LUT R2, R2, 0xffffff80, RZ, 0xc0, !PT ;  /* 0xffffff8002027812 */ /* 0x000fe400078ec0ff */
[----:B------:R-:W3:Y:S02]  /*e6b0*/  SHFL.IDX PT, R31, R10, 0x1, 0x1c1f ;  /* 0x003c1f000a1f7f89 */ /* 0x000ee400000e0000 */
[----:B------:R-:W-:Y:S01]  /*e6c0*/  IADD3 R2, R4, -R2, RZ ;  /* 0x8000000204027210 */ /* 0x000fe20007ffe0ff */
[----:B------:R-:W-:-:S03]  /*e6d0*/  IMAD.WIDE R4, R11, 0x2, R24 ;  /* 0x000000020b047825 */ /* 0x000fc600078e0218 */
[----:B------:R-:W-:Y:S02]  /*e6e0*/  LOP3.LUT P0, RZ, R2, 0x3, RZ, 0xc0, !PT ;  /* 0x0000000302ff7812 */ /* 0x000fe4000780c0ff */
[C---:B------:R-:W-:Y:S02]  /*e6f0*/  LOP3.LUT R9, R4.reuse, 0x380, RZ, 0xc0, !PT ;  /* 0x0000038004097812 */ /* 0x040fe400078ec0ff */
[C---:B------:R-:W-:Y:S02]  /*e700*/  IADD3 R13, P3, R4.reuse, 0x1800, RZ ;  /* 0x00001800040d7810 */ /* 0x040fe40007f7e0ff */
[----:B------:R-:W-:Y:S02]  /*e710*/  SHF.R.U64 R9, R9, 0x3, RZ ;  /* 0x0000000309097819 */ /* 0x000fe400000012ff */
[----:B------:R-:W-:Y:S02]  /*e720*/  IADD3 R25, P4, R4, 0x3000, RZ ;  /* 0x0000300004197810 */ /* 0x000fe40007f9e0ff */
[----:B-1----:R-:W-:Y:S01]  /*e730*/  LOP3.LUT R8, R9, R4, RZ, 0x3c, !PT ;  /* 0x0000000409087212 */ /* 0x002fe200078e3cff */
[----:B------:R-:W-:Y:S01]  /*e740*/  IMAD.MOV.U32 R9, RZ, RZ, R5 ;  /* 0x000000ffff097224 */ /* 0x000fe200078e0005 */
[----:B------:R-:W-:-:S04]  /*e750*/  LOP3.LUT R24, R25, 0x380, RZ, 0xc0, !PT ;  /* 0x0000038019187812 */ /* 0x000fc800078ec0ff */
[----:B------:R-:W-:-:S04]  /*e760*/  SHF.R.U64 R24, R24, 0x3, RZ ;  /* 0x0000000318187819 */ /* 0x000fc800000012ff */
[----:B------:R-:W-:Y:S01]  /*e770*/  LOP3.LUT R24, R24, R25, RZ, 0x3c, !PT ;  /* 0x0000001918187212 */ /* 0x000fe200078e3cff */
[----:B------:R-:W-:Y:S01]  /*e780*/  IMAD.X R25, RZ, RZ, R5, P4 ;  /* 0x000000ffff197224 */ /* 0x000fe200020e0605 */
[----:B------:R-:W-:Y:S01]  /*e790*/  SHF.R.S32.HI R38, RZ, 0x1f, R46 ;  /* 0x0000001fff267819 */ /* 0x000fe2000001142e */
[----:B--2---:R-:W-:-:S04]  /*e7a0*/  IMAD R12, R42, 0xc0, R12 ;  /* 0x000000c02a0c7824 */ /* 0x004fc800078e020c */
[C---:B------:R-:W-:Y:S01]  /*e7b0*/  VIADD R2, R12.reuse, 0x8 ;  /* 0x000000080c027836 */ /* 0x040fe20000000000 */
[-C--:B------:R-:W-:Y:S02]  /*e7c0*/  ISETP.GE.OR P1, PT, R12, R35.reuse, P0 ;  /* 0x000000230c00720c */ /* 0x080fe40000726670 */
[----:B------:R-:W-:Y:S02]  /*e7d0*/  LOP3.LUT R12, R13, 0x380, RZ, 0xc0, !PT ;  /* 0x000003800d0c7812 */ /* 0x000fe400078ec0ff */
[----:B------:R-:W-:Y:S02]  /*e7e0*/  ISETP.GE.OR P0, PT, R2, R35, P0 ;  /* 0x000000230200720c */ /* 0x000fe40000706670 */
[----:B------:R-:W-:-:S04]  /*e7f0*/  SHF.R.U64 R12, R12, 0x3, RZ ;  /* 0x000000030c0c7819 */ /* 0x000fc800000012ff */
[----:B------:R-:W-:Y:S01]  /*e800*/  LOP3.LUT R12, R12, R13, RZ, 0x3c, !PT ;  /* 0x0000000d0c0c7212 */ /* 0x000fe200078e3cff */
[----:B------:R-:W-:Y:S02]  /*e810*/  IMAD.X R13, RZ, RZ, R5, P3 ;  /* 0x000000ffff0d7224 */ /* 0x000fe400018e0605 */
[----:B0-----:R-:W-:Y:S04]  /*e820*/  @!P1 ST.E desc[UR40][R6.64], R20 ;  /* 0x0000001406009985 */ /* 0x001fe8000c101928 */
[----:B---3--:R0:W-:Y:S01]  /*e830*/  @!P0 ST.E desc[UR40][R30.64], R3 ;  /* 0x000000031e008985 */ /* 0x0081e2000c101928 */
[----:B------:R-:W-:-:S03]  /*e840*/  IADD3 R21, P0, R4, 0x4800, RZ ;  /* 0x0000480004157810 */ /* 0x000fc60007f1e0ff */
[----:B------:R-:W2:Y:S01]  /*e850*/  LD.E.128 R8, desc[UR40][R8.64] ;  /* 0x0000002808087980 */ /* 0x000ea2000c101d00 */
[----:B------:R-:W-:-:S03]  /*e860*/  LOP3.LUT R2, R21, 0x380, RZ, 0xc0, !PT ;  /* 0x0000038015027812 */ /* 0x000fc600078ec0ff */
[----:B------:R-:W3:Y:S01]  /*e870*/  LD.E.128 R12, desc[UR40][R12.64] ;  /* 0x000000280c0c7980 */ /* 0x000ee2000c101d00 */
[----:B------:R-:W-:Y:S01]  /*e880*/  SHF.R.U64 R2, R2, 0x3, RZ ;  /* 0x0000000302027819 */ /* 0x000fe200000012ff */
[----:B0-----:R-:W-:-:S03]  /*e890*/  IMAD R3, R29, UR4, RZ ;  /* 0x000000041d037c24 */ /* 0x001fc6000f8e02ff */
[----:B------:R-:W-:Y:S01]  /*e8a0*/  LOP3.LUT R4, R2, R21, RZ, 0x3c, !PT ;  /* 0x0000001502047212 */ /* 0x000fe200078e3cff */
[----:B------:R-:W4:Y:S01]  /*e8b0*/  LD.E.128 R24, desc[UR40][R24.64] ;  /* 0x0000002818187980 */ /* 0x000f22000c101d00 */
[----:B------:R-:W0:Y:S01]  /*e8c0*/  @P2 LDC R29, c[0x0][0xbec] ;  /* 0x0002fb00ff1d2b82 */ /* 0x000e220000000800 */
[C---:B------:R-:W-:Y:S02]  /*e8d0*/  IMAD R21, R28.reuse, UR5, R3 ;  /* 0x000000051c157c24 */ /* 0x040fe4000f8e0203 */
[----:B------:R-:W-:Y:S01]  /*e8e0*/  IMAD.WIDE.U32 R2, R28, UR4, RZ ;  /* 0x000000041c027c25 */ /* 0x000fe2000f8e00ff */
[----:B------:R-:W-:-:S03]  /*e8f0*/  ULDC.64 UR4, c[0x0][0xae8] ;  /* 0x0002ba0000047ab9 */ /* 0x000fc60000000a00 */
[----:B------:R-:W-:Y:S01]  /*e900*/  IMAD.IADD R3, R3, 0x1, R21 ;  /* 0x0000000103037824 */ /* 0x000fe200078e0215 */
[----:B------:R-:W-:Y:S01]  /*e910*/  LEA.HI R38, R38, R46, RZ, 0x3 ;  /* 0x0000002e26267211 */ /* 0x000fe200078f18ff */
[----:B------:R-:W-:Y:S01]  /*e920*/  IMAD R21, R34, UR4, RZ ;  /* 0x0000000422157c24 */ /* 0x000fe2000f8e02ff */
[----:B------:R-:W1:Y:S01]  /*e930*/  @P2 LDC R31, c[0x0][0xbf0] ;  /* 0x0002fc00ff1f2b82 */ /* 0x000e620000000800 */
[----:B------:R-:W2:Y:S01]  /*e940*/  LDL R34, [R1+0x8c] ;  /* 0x00008c0001227983 */ /* 0x000ea20000100800 */
[----:B------:R-:W-:Y:S01]  /*e950*/  LOP3.LUT R38, R38, 0xfffffff8, RZ, 0xc0, !PT ;  /* 0xfffffff826267812 */ /* 0x000fe200078ec0ff */
[----:B------:R-:W-:-:S04]  /*e960*/  IMAD.X R5, RZ, RZ, R5, P0 ;  /* 0x000000ffff057224 */ /* 0x000fc800000e0605 */
[----:B------:R-:W-:Y:S02]  /*e970*/  IMAD.IADD R38, R46, 0x1, -R38 ;  /* 0x000000012e267824 */ /* 0x000fe400078e0a26 */
[----:B------:R-:W-:Y:S01]  /*e980*/  IMAD R21, R44, UR5, R21 ;  /* 0x000000052c157c24 */ /* 0x000fe2000f8e0215 */
[----:B------:R-:W5:Y:S01]  /*e990*/  LD.E.128 R4, desc[UR40][R4.64] ;  /* 0x0000002804047980 */ /* 0x000f62000c101d00 */
[----:B------:R-:W-:Y:S02]  /*e9a0*/  IMAD R20, R38, 0x30, R37 ;  /* 0x0000003026147824 */ /* 0x000fe400078e0225 */
        /* <DEDUP_REMOVED lines=8> */
[----:B------:R-:W-:-:S04]  /*ea30*/  IMAD R30, R42, 0xc0, R20 ;  /* 0x000000c02a1e7824 */ /* 0x000fc800078e0214 */
[----:B------:R-:W-:-:S04]  /*ea40*/  @P2 IMAD.HI.U32 R20, R30, R29, RZ ;  /* 0x0000001d1e142227 */ /* 0x000fc800078e00ff */
[----:B------:R-:W-:Y:S01]  /*ea50*/  IMAD.IADD R3, R3, 0x1, R21 ;  /* 0x0000000103037824 */ /* 0x000fe200078e0215 */
[----:B------:R-:W-:Y:S01]  /*ea60*/  MOV R21, R30 ;  /* 0x0000001e00157202 */ /* 0x000fe20000000f00 */
[----:B------:R-:W-:Y:S01]  /*ea70*/  IMAD R28, R32, UR4, RZ ;  /* 0x00000004201c7c24 */ /* 0x000fe2000f8e02ff */
[----:B-1----:R-:W-:Y:S01]  /*ea80*/  @P2 SHF.R.U32.HI R21, RZ, R31, R20 ;  /* 0x0000001fff152219 */ /* 0x002fe20000011614 */
[----:B------:R-:W-:-:S04]  /*ea90*/  IMAD.WIDE.U32 R2, R33, UR4, R2 ;  /* 0x0000000421027c25 */ /* 0x000fc8000f8e0002 */
[----:B------:R-:W-:Y:S01]  /*eaa0*/  IMAD R29, R33, UR5, R28 ;  /* 0x00000005211d7c24 */ /* 0x000fe2000f8e021c */
[--C-:B------:R-:W-:Y:S01]  /*eab0*/  SHF.R.S32.HI R20, RZ, 0x1f, R21.reuse ;  /* 0x0000001fff147819 */ /* 0x100fe20000011415 */
[----:B------:R-:W-:Y:S01]  /*eac0*/  IMAD.MOV R31, RZ, RZ, -R21 ;  /* 0x000000ffff1f7224 */ /* 0x000fe200078e0a15 */
[----:B------:R-:W-:Y:S01]  /*ead0*/  ULDC.64 UR4, c[0x0][0xae0] ;  /* 0x0002b80000047ab9 */ /* 0x000fe20000000a00 */
[----:B------:R-:W-:Y:S02]  /*eae0*/  IMAD.IADD R3, R3, 0x1, R29 ;  /* 0x0000000103037824 */ /* 0x000fe400078e021d */
[----:B------:R-:W-:Y:S02]  /*eaf0*/  IMAD R29, R0, R31, R30 ;  /* 0x0000001f001d7224 */ /* 0x000fe400078e021e */
[----:B------:R-:W-:Y:S02]  /*eb00*/  IMAD R20, R20, UR4, RZ ;  /* 0x0000000414147c24 */ /* 0x000fe4000f8e02ff */
[----:B------:R-:W-:Y:S01]  /*eb10*/  IMAD.WIDE.U32 R2, R21, UR4, R2 ;  /* 0x0000000415027c25 */ /* 0x000fe2000f8e0002 */
[----:B------:R-:W-:-:S03]  /*eb20*/  SHF.R.S32.HI R0, RZ, 0x1f, R29 ;  /* 0x0000001fff007819 */ /* 0x000fc6000001141d */
[----:B------:R-:W-:Y:S01]  /*eb30*/  IMAD R31, R21, UR5, R20 ;  /* 0x00000005151f7c24 */ /* 0x000fe2000f8e0214 */
[----:B------:R-:W-:Y:S02]  /*eb40*/  ULDC.64 UR4, c[0x0][0xad8] ;  /* 0x0002b60000047ab9 */ /* 0x000fe40000000a00 */
[----:B------:R-:W-:Y:S02]  /*eb50*/  IMAD R0, R0, UR4, RZ ;  /* 0x0000000400007c24 */ /* 0x000fe4000f8e02ff */
[----:B------:R-:W-:Y:S02]  /*eb60*/  IMAD.IADD R3, R3, 0x1, R31 ;  /* 0x0000000103037824 */ /* 0x000fe400078e021f */
[C---:B------:R-:W-:Y:S02]  /*eb70*/  IMAD R21, R29.reuse, UR5, R0 ;  /* 0x000000051d157c24 */ /* 0x040fe4000f8e0200 */
[----:B------:R-:W-:Y:S01]  /*eb80*/  IMAD.WIDE.U32 R2, R29, UR4, R2 ;  /* 0x000000041d027c25 */ /* 0x000fe2000f8e0002 */
[----:B------:R-:W-:-:S03]  /*eb90*/  ULDC.64 UR4, c[0x0][0xa80] ;  /* 0x0002a00000047ab9 */ /* 0x000fc60000000a00 */
[----:B------:R-:W-:Y:S01]  /*eba0*/  IMAD.IADD R3, R3, 0x1, R21 ;  /* 0x0000000103037824 */ /* 0x000fe200078e0215 */
[----:B------:R-:W-:Y:S01]  /*ebb0*/  LEA R30, P0, R2, UR4, 0x1 ;  /* 0x00000004021e7c11 */ /* 0x000fe2000f8008ff */
[----:B------:R-:W-:Y:S01]  /*ebc0*/  IMAD R32, R42, 0xc0, R37 ;  /* 0x000000c02a207824 */ /* 0x000fe200078e0225 */
[----:B------:R-:W-:Y:S02]  /*ebd0*/  ULDC UR4, c[0x0][0xac8] ;  /* 0x0002b20000047ab9 */ /* 0x000fe40000000800 */
[----:B------:R-:W-:Y:S01]  /*ebe0*/  LEA.HI.X R31, R2, UR5, R3, 0x1, P0 ;  /* 0x00000005021f7c11 */ /* 0x000fe200080f0c03 */
[----:B0-----:R-:W0:Y:S04]  /*ebf0*/  SHFL.IDX PT, R20, R30, RZ, 0x181f ;  /* 0x00181fff1e147589 */ /* 0x001e2800000e0000 */
[----:B------:R-:W1:Y:S04]  /*ec00*/  SHFL.IDX PT, R28, R30, 0x1, 0x181f ;  /* 0x00381f001e1c7f89 */ /* 0x000e6800000e0000 */
[----:B------:R-:W1:Y:S01]  /*ec10*/  SHFL.IDX PT, R33, R30, 0x2, 0x181f ;  /* 0x00581f001e217f89 */ /* 0x000e6200000e0000 */
[----:B------:R-:W-:-:S03]  /*ec20*/  ISETP.GE.AND P0, PT, R36, UR4, PT ;  /* 0x0000000424007c0c */ /* 0x000fc6000bf06270 */
[----:B------:R-:W2:Y:S01]  /*ec30*/  SHFL.IDX PT, R3, R31, RZ, 0x181f ;  /* 0x00181fff1f037589 */ /* 0x000ea200000e0000 */
[----:B------:R-:W-:-:S03]  /*ec40*/  VIADD R0, R32, 0x30 ;  /* 0x0000003020007836 */ /* 0x000fc60000000000 */
[----:B------:R-:W2:Y:S01]  /*ec50*/  SHFL.IDX PT, R21, R31, 0x1, 0x181f ;  /* 0x00381f001f157f89 */ /* 0x000ea200000e0000 */
[----:B------:R-:W-:-:S03]  /*ec60*/  VIADD R2, R32, 0x60 ;  /* 0x0000006020027836 */ /* 0x000fc60000000000 */
[----:B------:R-:W2:Y:S01]  /*ec70*/  SHFL.IDX PT, R29, R31, 0x2, 0x181f ;  /* 0x00581f001f1d7f89 */ /* 0x000ea200000e0000 */
[-C--:B------:R-:W-:Y:S02]  /*ec80*/  ISETP.GE.OR P1, PT, R32, R35.reuse, P0 ;  /* 0x000000232000720c */ /* 0x080fe40000726670 */
[-C--:B------:R-:W-:Y:S02]  /*ec90*/  ISETP.GE.OR P2, PT, R0, R35.reuse, P0 ;  /* 0x000000230000720c */ /* 0x080fe40000746670 */
[----:B------:R-:W-:Y:S01]  /*eca0*/  ISETP.GE.OR P3, PT, R2, R35, P0 ;  /* 0x000000230200720c */ /* 0x000fe20000766670 */
[----:B------:R-:W-:-:S08]  /*ecb0*/  VIADD R0, R18, 0x13220 ;  /* 0x0001322012007836 */ /* 0x000fd00000000000 */
[C---:B0-----:R-:W-:Y:S02]  /*ecc0*/  @!P1 LEA R2, P4, R36.reuse, R20, 0x1 ;  /* 0x0000001424029211 */ /* 0x041fe400078808ff */
[C---:B-1----:R-:W-:Y:S02]  /*ecd0*/  @!P2 LEA R20, P5, R36.reuse, R28, 0x1 ;  /* 0x0000001c2414a211 */ /* 0x042fe400078a08ff */
[----:B------:R-:W-:Y:S02]  /*ece0*/  @!P3 LEA R28, P6, R36, R33, 0x1 ;  /* 0x00000021241cb211 */ /* 0x000fe400078c08ff */
[----:B------:R-:W-:-:S04]  /*ecf0*/  PRMT R0, RZ, 0x654, R0 ;  /* 0x00000654ff007816 */ /* 0x000fc80000000000 */
[----:B------:R0:W-:Y:S02]  /*ed00*/  SYNCS.ARRIVE.TRANS64.RED.A1T0 RZ, [R0+URZ], RZ ;  /* 0x000000ff00ff79a7 */ /* 0x0001e4000810043f */
[----:B0-----:R-:W-:-:S05]  /*ed10*/  VIADD R0, R32, 0x90 ;  /* 0x0000009020007836 */ /* 0x001fca0000000000 */
[----:B------:R-:W-:Y:S01]  /*ed20*/  ISETP.GE.OR P0, PT, R0, R35, P0 ;  /* 0x000000230000720c */ /* 0x000fe20000706670 */
[----:B------:R-:W0:Y:S04]  /*ed30*/  SHFL.IDX PT, R30, R30, 0x3, 0x181f ;  /* 0x00781f001e1e7f89 */ /* 0x000e2800000e0000 */
[----:B------:R-:W1:Y:S01]  /*ed40*/  SHFL.IDX PT, R31, R31, 0x3, 0x181f ;  /* 0x00781f001f1f7f89 */ /* 0x000e6200000e0000 */
[C-C-:B--2---:R-:W-:Y:S02]  /*ed50*/  @!P1 LEA.HI.X R3, R36.reuse, R3, R34.reuse, 0x1, P4 ;  /* 0x0000000324039211 */ /* 0x144fe400020f0c22 */
[C-C-:B------:R-:W-:Y:S02]  /*ed60*/  @!P2 LEA.HI.X R21, R36.reuse, R21, R34.reuse, 0x1, P5 ;  /* 0x000000152415a211 */ /* 0x140fe400028f0c22 */
[----:B------:R-:W-:Y:S01]  /*ed70*/  @!P3 LEA.HI.X R29, R36, R29, R34, 0x1, P6 ;  /* 0x0000001d241db211 */ /* 0x000fe200030f0c22 */
[----:B------:R2:W-:Y:S04]  /*ed80*/  @!P1 ST.E.128 desc[UR40][R2.64], R8 ;  /* 0x0000000802009985 */ /* 0x0005e8000c101d28 */
[----:B---3--:R2:W-:Y:S04]  /*ed90*/  @!P2 ST.E.128 desc[UR40][R20.64], R12 ;  /* 0x0000000c1400a985 */ /* 0x0085e8000c101d28 */
[----:B----4-:R2:W-:Y:S01]  /*eda0*/  @!P3 ST.E.128 desc[UR40][R28.64], R24 ;  /* 0x000000181c00b985 */ /* 0x0105e2000c101d28 */
[----:B01----:R-:W-:Y:S05]  /*edb0*/  @P0 BRA `(.L_x_13593) ;  /* 0x0000000800800947 */ /* 0x003fea0003800000 */
[----:B--2---:R-:W-:-:S04]  /*edc0*/  LEA R2, P0, R36, R30, 0x1 ;  /* 0x0000001e24027211 */ /* 0x004fc800078008ff */
[----:B------:R-:W-:-:S05]  /*edd0*/  LEA.HI.X R3, R36, R31, R34, 0x1, P0 ;  /* 0x0000001f24037211 */ /* 0x000fca00000f0c22 */
[----:B-----5:R0:W-:Y:S01]  /*ede0*/  ST.E.128 desc[UR40][R2.64], R4 ;  /* 0x0000000402007985 */ /* 0x0201e2000c101d28 */
[----:B------:R-:W-:Y:S05]  /*edf0*/  BRA `(.L_x_13593) ;  /* 0x0000000800707947 */ /* 0x000fea0003800000 */
.L_x_13591:
[----:B------:R-:W2:Y:S01]  /*ee00*/  LDL.LU R4, [R1+0x48] ;  /* 0x0000480001047983 */ /* 0x000ea20000300800 */
[----:B------:R-:W-:Y:S01]  /*ee10*/  ULDC.64 UR4, c[0x0][0xc00] ;  /* 0x0003000000047ab9 */ /* 0x000fe20000000a00 */
[----:B------:R-:W-:Y:S01]  /*ee20*/  MOV R6, RZ ;  /* 0x000000ff00067202 */ /* 0x000fe20000000f00 */
[----:B------:R-:W1:Y:S01]  /*ee30*/  LDC R25, c[0x0][0xbe8] ;  /* 0x0002fa00ff197b82 */ /* 0x000e620000000800 */
[----:B------:R-:W3:Y:S01]  /*ee40*/  LDL.LU R0, [R1+0x4c] ;  /* 0x00004c0001007983 */ /* 0x000ee20000300800 */
[----:B------:R-:W-:-:S04]  /*ee50*/  ISETP.NE.U32.AND P0, PT, RZ, UR4, PT ;  /* 0x00000004ff007c0c */ /* 0x000fc8000bf05070 */
[----:B------:R-:W-:Y:S02]  /*ee60*/  ISETP.NE.AND.EX P0, PT, RZ, UR5, PT, P0 ;  /* 0x00000005ff007c0c */ /* 0x000fe4000bf05300 */
[----:B--2---:R-:W-:-:S04]  /*ee70*/  IADD3 R2, P1, R4, UR4, RZ ;  /* 0x0000000404027c10 */ /* 0x004fc8000ff3e0ff */
        /* <DEDUP_REMOVED lines=11> */
[----:B-1----:R-:W-:Y:S01]  /*ef30*/  ISETP.NE.AND P2, PT, R25, 0x1, PT ;  /* 0x000000011900780c */ /* 0x002fe20003f45270 */
[----:B---3--:R-:W-:-:S12]  /*ef40*/  VIADD R26, R7, 0xffffff80 ;  /* 0xffffff80071a7836 */ /* 0x008fd80000000000 */
[----:B------:R-:W1:Y:S01]  /*ef50*/  @P2 LDC R27, c[0x0][0xbec] ;  /* 0x0002fb00ff1b2b82 */ /* 0x000e620000000800 */
[----:B------:R-:W-:Y:S01]  /*ef60*/  ISETP.GE.AND P3, PT, R26, 0xc0, PT ;  /* 0x000000c01a00780c */ /* 0x000fe20003f66270 */
[----:B--2---:R-:W-:-:S12]  /*ef70*/  @P1 BRA `(.L_x_13594) ;  /* 0x0000000000101947 */ /* 0x004fd80003800000 */
[----:B------:R-:W-:Y:S05]  /*ef80*/  @!P0 BRA `(.L_x_13594) ;  /* 0x00000000000c8947 */ /* 0x000fea0003800000 */
[----:B------:R-:W2:Y:S04]  /*ef90*/  LDG.E R5, desc[UR40][R2.64] ;  /* 0x0000002802057981 */ /* 0x000ea8000c1e1900 */
[----:B-----5:R-:W2:Y:S02]  /*efa0*/  LDG.E R0, desc[UR40][R2.64+0x4] ;  /* 0x0000042802007981 */ /* 0x020ea4000c1e1900 */
[----:B--2---:R-:W-:-:S07]  /*efb0*/  IMAD.IADD R0, R0, 0x1, -R5 ;  /* 0x0000000100007824 */ /* 0x004fce00078e0a05 */
.L_x_13594:
[----:B------:R-:W2:Y:S04]  /*efc0*/  LDL.LU R3, [R1+0x40] ;  /* 0x0000400001037983 */ /* 0x000ea80000300800 */
[----:B------:R-:W3:Y:S04]  /*efd0*/  LDL.LU R2, [R1+0x5c] ;  /* 0x00005c0001027983 */ /* 0x000ee80000300800 */
[----:B------:R-:W4:Y:S04]  /*efe0*/  LDL R24, [R1+0x44] ;  /* 0x0000440001187983 */ /* 0x000f280000100800 */
[----:B------:R0:W5:Y:S01]  /*eff0*/  LDL R14, [R1+0x58] ;  /* 0x00005800010e7983 */ /* 0x0001620000100800 */
[----:B------:R-:W-:Y:S01]  /*f000*/  BSSY B1, `(.L_x_13595) ;  /* 0x000002d000017945 */ /* 0x000fe20003800000 */
[----:B-----5:R-:W-:-:S02]  /*f010*/  SHF.R.S32.HI R11, RZ, 0x1f, R6 ;  /* 0x0000001fff0b7819 */ /* 0x020fc40000011406 */
[----:B--2---:R-:W-:Y:S02]  /*f020*/  SEL R13, R3, RZ, !P0 ;  /* 0x000000ff030d7207 */ /* 0x004fe40004000000 */
[----:B---3--:R-:W-:Y:S02]  /*f030*/  SEL R12, R2, RZ, !P0 ;  /* 0x000000ff020c7207 */ /* 0x008fe40004000000 */
[----:B----4-:R-:W-:Y:S01]  /*f040*/  SHF.R.S32.HI R10, RZ, 0x1f, R24 ;  /* 0x0000001fff0a7819 */ /* 0x010fe20000011418 */
        /* <DEDUP_REMOVED lines=23> */
[C---:B------:R-:W-:Y:S02]  /*f1c0*/  IADD3 R7, -R5.reuse, RZ, RZ ;  /* 0x000000ff05077210 */ /* 0x040fe40007ffe1ff */
[----:B------:R-:W-:-:S03]  /*f1d0*/  IADD3 R2, P0, R5, R2, RZ ;  /* 0x0000000205027210 */ /* 0x000fc60007f1e0ff */
        /* <DEDUP_REMOVED lines=15> */
.L_x_13596:
[----:B------:R-:W-:Y:S05]  /*f2d0*/  BSYNC B1 ;  /* 0x0000000000017941 */ /* 0x000fea0003800000 */
.L_x_13595:
[----:B------:R-:W2:Y:S04]  /*f2e0*/  LDL R15, [R1+0x60] ;  /* 0x00006000010f7983 */ /* 0x000ea80000100800 */
[----:B------:R-:W3:Y:S01]  /*f2f0*/  LDL R20, [R1+0x8c] ;  /* 0x00008c0001147983 */ /* 0x000ee20000100800 */
[--C-:B0-----:R-:W-:Y:S01]  /*f300*/  SHF.R.S32.HI R4, RZ, 0x1f, R26.reuse ;  /* 0x0000001fff047819 */ /* 0x101fe2000001141a */
[----:B------:R-:W0:Y:S01]  /*f310*/  @P2 LDC R9, c[0x0][0xbf0] ;  /* 0x0002fc00ff092b82 */ /* 0x000e220000000800 */
[----:B------:R-:W-:Y:S01]  /*f320*/  SHF.R.S32.HI R21, RZ, 0x1f, R26 ;  /* 0x0000001fff157819 */ /* 0x000fe2000001141a */
[----:B------:R-:W-:Y:S01]  /*f330*/  ULDC.64 UR4, c[0x0][0xaa0] ;  /* 0x0002a80000047ab9 */ /* 0x000fe20000000a00 */
[-C--:B------:R-:W-:Y:S01]  /*f340*/  LEA.HI R4, R4, R26.reuse, RZ, 0x3 ;  /* 0x0000001a04047211 */ /* 0x080fe200078f18ff */
[----:B------:R-:W-:Y:S01]  /*f350*/  IMAD R3, R11, UR4, RZ ;  /* 0x000000040b037c24 */ /* 0x000fe2000f8e02ff */
[----:B------:R-:W-:-:S02]  /*f360*/  LEA.HI R21, R21, R26, RZ, 0x3 ;  /* 0x0000001a15157211 */ /* 0x000fc400078f18ff */
        /* <DEDUP_REMOVED lines=11> */
[----:B-1----:R-:W-:-:S04]  /*f420*/  @P2 IMAD.HI.U32 R4, R8, R27, RZ ;  /* 0x0000001b08042227 */ /* 0x002fc800078e00ff */
        /* <DEDUP_REMOVED lines=20> */
[----:B------:R-:W-:Y:S02]  /*f570*/  IMAD R14, R14, 0xc0, R21 ;  /* 0x000000c00e0e7824 */ /* 0x000fe400078e0215 */
[C---:B------:R-:W-:Y:S02]  /*f580*/  IMAD R5, R7.reuse, UR5, R4 ;  /* 0x0000000507057c24 */ /* 0x040fe4000f8e0204 */
[----:B------:R-:W-:Y:S01]  /*f590*/  IMAD.WIDE.U32 R2, R7, UR4, R2 ;  /* 0x0000000407027c25 */ /* 0x000fe2000f8e0002 */
[----:B------:R-:W-:-:S03]  /*f5a0*/  ULDC.64 UR4, c[0x0][0xa80] ;  /* 0x0002a00000047ab9 */ /* 0x000fc60000000a00 */
[----:B------:R-:W-:Y:S01]  /*f5b0*/  IMAD.IADD R3, R3, 0x1, R5 ;  /* 0x0000000103037824 */ /* 0x000fe200078e0205 */
[----:B------:R-:W-:Y:S01]  /*f5c0*/  LEA R4, P0, R2, UR4, 0x1 ;  /* 0x0000000402047c11 */ /* 0x000fe2000f8008ff */
[----:B------:R-:W-:Y:S01]  /*f5d0*/  ULDC UR4, c[0x0][0xac8] ;  /* 0x0002b20000047ab9 */ /* 0x000fe20000000800 */
[----:B------:R-:W-:Y:S02]  /*f5e0*/  IMAD R25, R0, R25, RZ ;  /* 0x0000001900197224 */ /* 0x000fe400078e02ff */
[----:B------:R-:W-:Y:S01]  /*f5f0*/  LEA.HI.X R8, R2, UR5, R3, 0x1, P0 ;  /* 0x0000000502087c11 */ /* 0x000fe200080f0c03 */
[----:B------:R-:W0:Y:S01]  /*f600*/  SHFL.IDX PT, R6, R4, RZ, 0x181f ;  /* 0x00181fff04067589 */ /* 0x000e2200000e0000 */
[C---:B------:R-:W-:Y:S02]  /*f610*/  VIADD R0, R14.reuse, 0x30 ;  /* 0x000000300e007836 */ /* 0x040fe40000000000 */
[C---:B------:R-:W-:Y:S01]  /*f620*/  VIADD R2, R14.reuse, 0x60 ;  /* 0x000000600e027836 */ /* 0x040fe20000000000 */
[----:B------:R-:W1:Y:S01]  /*f630*/  SHFL.IDX PT, R9, R4, 0x1, 0x181f ;  /* 0x00381f0004097f89 */ /* 0x000e6200000e0000 */
[----:B------:R-:W-:-:S03]  /*f640*/  VIADD R3, R14, 0x90 ;  /* 0x000000900e037836 */ /* 0x000fc60000000000 */
[----:B------:R-:W4:Y:S04]  /*f650*/  SHFL.IDX PT, R11, R4, 0x2, 0x181f ;  /* 0x00581f00040b7f89 */ /* 0x000f2800000e0000 */
[----:B------:R-:W3:Y:S04]  /*f660*/  SHFL.IDX PT, R5, R8, RZ, 0x181f ;  /* 0x00181fff08057589 */ /* 0x000ee800000e0000 */
[----:B------:R1:W5:Y:S04]  /*f670*/  SHFL.IDX PT, R13, R4, 0x3, 0x181f ;  /* 0x00781f00040d7f89 */ /* 0x00036800000e0000 */
[----:B------:R-:W5:Y:S04]  /*f680*/  SHFL.IDX PT, R7, R8, 0x1, 0x181f ;  /* 0x00381f0008077f89 */ /* 0x000f6800000e0000 */
[----:B------:R-:W5:Y:S04]  /*f690*/  SHFL.IDX PT, R10, R8, 0x2, 0x181f ;  /* 0x00581f00080a7f89 */ /* 0x000f6800000e0000 */
[----:B------:R5:W5:Y:S01]  /*f6a0*/  SHFL.IDX PT, R12, R8, 0x3, 0x181f ;  /* 0x00781f00080c7f89 */ /* 0x000b6200000e0000 */
[----:B--2---:R-:W-:-:S04]  /*f6b0*/  ISETP.GE.AND P0, PT, R15, UR4, PT ;  /* 0x000000040f007c0c */ /* 0x004fc8000bf06270 */
[-C--:B------:R-:W-:Y:S02]  /*f6c0*/  ISETP.GE.OR P3, PT, R14, R25.reuse, P0 ;  /* 0x000000190e00720c */ /* 0x080fe40000766670 */
[-C--:B------:R-:W-:Y:S02]  /*f6d0*/  ISETP.GE.OR P2, PT, R0, R25.reuse, P0 ;  /* 0x000000190000720c */ /* 0x080fe40000746670 */
[-C--:B------:R-:W-:Y:S02]  /*f6e0*/  ISETP.GE.OR P1, PT, R2, R25.reuse, P0 ;  /* 0x000000190200720c */ /* 0x080fe40000726670 */
[----:B------:R-:W-:-:S07]  /*f6f0*/  ISETP.GE.OR P0, PT, R3, R25, P0 ;  /* 0x000000190300720c */ /* 0x000fce0000706670 */
[C---:B0-----:R-:W-:Y:S02]  /*f700*/  @!P3 LEA R2, P6, R15.reuse, R6, 0x1 ;  /* 0x000000060f02b211 */ /* 0x041fe400078c08ff */
[C---:B-1----:R-:W-:Y:S02]  /*f710*/  @!P2 LEA R4, P5, R15.reuse, R9, 0x1 ;  /* 0x000000090f04a211 */ /* 0x042fe400078a08ff */
[C---:B----4-:R-:W-:Y:S02]  /*f720*/  @!P1 LEA R6, P4, R15.reuse, R11, 0x1 ;  /* 0x0000000b0f069211 */ /* 0x050fe400078808ff */
[C-C-:B---3--:R-:W-:Y:S02]  /*f730*/  @!P3 LEA.HI.X R3, R15.reuse, R5, R20.reuse, 0x1, P6 ;  /* 0x000000050f03b211 */ /* 0x148fe400030f0c14 */
[C---:B-----5:R-:W-:Y:S02]  /*f740*/  @!P0 LEA R8, P6, R15.reuse, R13, 0x1 ;  /* 0x0000000d0f088211 */ /* 0x060fe400078c08ff */
[C-C-:B------:R-:W-:Y:S01]  /*f750*/  @!P2 LEA.HI.X R5, R15.reuse, R7, R20.reuse, 0x1, P5 ;  /* 0x000000070f05a211 */ /* 0x140fe200028f0c14 */
[----:B------:R1:W-:Y:S01]  /*f760*/  @!P3 ST.E.128 desc[UR40][R2.64], RZ ;  /* 0x000000ff0200b985 */ /* 0x0003e2000c101d28 */
[----:B------:R-:W-:-:S02]  /*f770*/  @!P1 LEA.HI.X R7, R15, R10, R20, 0x1, P4 ;  /* 0x0000000a0f079211 */ /* 0x000fc400020f0c14 */
[----:B------:R-:W-:Y:S01]  /*f780*/  @!P0 LEA.HI.X R9, R15, R12, R20, 0x1, P6 ;  /* 0x0000000c0f098211 */ /* 0x000fe200030f0c14 */
[----:B------:R1:W-:Y:S04]  /*f790*/  @!P2 ST.E.128 desc[UR40][R4.64], RZ ;  /* 0x000000ff0400a985 */ /* 0x0003e8000c101d28 */
[----:B------:R1:W-:Y:S04]  /*f7a0*/  @!P1 ST.E.128 desc[UR40][R6.64], RZ ;  /* 0x000000ff06009985 */ /* 0x0003e8000c101d28 */
[----:B------:R1:W-:Y:S02]  /*f7b0*/  @!P0 ST.E.128 desc[UR40][R8.64], RZ ;  /* 0x000000ff08008985 */ /* 0x0003e4000c101d28 */
.L_x_13593:
[----:B------:R-:W-:Y:S05]  /*f7c0*/  BSYNC B0 ;  /* 0x0000000000007941 */ /* 0x000fea0003800000 */
.L_x_13590:
[----:B------:R-:W3:Y:S01]  /*f7d0*/  LDL R0, [R1+0xc] ;  /* 0x00000c0001007983 */ /* 0x000ee20000100800 */
[----:B------:R-:W-:Y:S02]  /*f7e0*/  ULDC UR4, c[0x0][0xc3c] ;  /* 0x00030f0000047ab9 */ /* 0x000fe40000000800 */
[----:B---3--:R-:W-:-:S13]  /*f7f0*/  ISETP.GE.AND P0, PT, R0, UR4, PT ;  /* 0x0000000400007c0c */ /* 0x008fda000bf06270 */
[----:B------:R-:W-:Y:S05]  /*f800*/  @!P0 BRA `(.L_x_13597) ;  /* 0xffffff1800448947 */ /* 0x000fea000383ffff */
[----:B------:R-:W-:Y:S05]  /*f810*/  BRA `(.L_x_13495) ;  /* 0x0000007400187947 */ /* 0x000fea0003800000 */
.L_x_13493:
[----:B------:R-:W-:-:S08]  /*f820*/  NOP ;  /* 0x0000000000007918 */ /* 0x000fd00000000000 */
[----:B--2---:R-:W0:-:S00]  /*f830*/  USETMAXREG.DEALLOC.CTAPOOL 0x20 ;  /* 0x00000020000079c8 */ /* 0x004e0000080e0500 */
        /* <DEDUP_REMOVED lines=15> */
[----:B------:R-:W-:Y:S01]  /*f930*/  IMAD.MOV.U32 R0, RZ, RZ, RZ ;  /* 0x000000ffff007224 */ /* 0x000fe200078e00ff */
[----:B------:R-:W1:Y:S01]  /*f940*/  S2UR UR6, SR_CTAID.X ;  /* 0x00000000000679c3 */ /* 0x000e620000002500 */
[----:B------:R-:W-:Y:S01]  /*f950*/  ULDC UR5, c[0x0][0xc38] ;  /* 0x00030e0000057ab9 */ /* 0x000fe20000000800 */
        /* <DEDUP_REMOVED lines=38> */
.L_x_13603:
        /* <DEDUP_REMOVED lines=12> */
.L_x_13602:
[----:B------:R-:W-:Y:S05]  /*fc80*/  BSYNC B0 ;  /* 0x0000000000007941 */ /* 0x000fea0003800000 */
.L_x_13601:
[----:B0----5:R-:W0:Y:S02]  /*fc90*/  SHFL.UP PT, R2, R0, 0x1, RZ ;  /* 0x0420000000027989 */ /* 0x021e2400000e00ff */
        /* <DEDUP_REMOVED lines=20> */
.L_x_13599:
        /* <DEDUP_REMOVED lines=15> */
.L_x_13604:
        /* <DEDUP_REMOVED lines=21> */
[----:B------:R-:W-:-:S06]  /*10020*/  @P0 IADD3 R2, R2, 0x1, RZ ;  /* 0x0000000102020810 */ /* 0x000fcc0007ffe0ff */
[----:B------:R-:W-:Y:S01]  /*10030*/  @!P2 IMAD.MOV R2, RZ, RZ, -R2 ;  /* 0x000000ffff02a224 */ /* 0x000fe200078e0a02 */
[----:B------:R-:W-:-:S05]  /*10040*/  @!P1 LOP3.LUT R2, RZ, R0, RZ, 0x33, !PT ;  /* 0x00000000ff029212 */ /* 0x000fca00078e33ff */
[--C-:B------:R-:W-:Y:S02]  /*10050*/  IMAD.MOV R17, RZ, RZ, -R2.reuse ;  /* 0x000000ffff117224 */ /* 0x100fe400078e0a02 */
[----:B------:R-:W-:Y:S02]  /*10060*/  IMAD.MOV.U32 R18, RZ, RZ, R2 ;  /* 0x000000ffff127224 */ /* 0x000fe400078e0002 */
[----:B------:R-:W-:Y:S01]  /*10070*/  IMAD R17, R0, R17, R9 ;  /* 0x0000001100117224 */ /* 0x000fe200078e0209 */
[----:B------:R-:W-:Y:S06]  /*10080*/  BRA `(.L_x_13605) ;  /* 0x00000000000c7947 */ /* 0x000fec0003800000 */
.L_x_13600:
[----:B------:R-:W-:Y:S02]  /*10090*/  IMAD.MOV.U32 R17, RZ, RZ, RZ ;  /* 0x000000ffff117224 */ /* 0x000fe400078e00ff */
[----:B------:R-:W-:Y:S02]  /*100a0*/  IMAD.U32 R16, RZ, RZ, UR6 ;  /* 0x00000006ff107e24 */ /* 0x000fe4000f8e00ff */
[----:B------:R-:W-:-:S07]  /*100b0*/  IMAD.MOV.U32 R18, RZ, RZ, RZ ;  /* 0x000000ffff127224 */ /* 0x000fce00078e00ff */
.L_x_13605:
[----:B------:R-:W-:-:S13]  /*100c0*/  ISETP.NE.AND P0, PT, R5, RZ, PT ;  /* 0x000000ff0500720c */ /* 0x000fda0003f05270 */
[----:B------:R-:W0:Y:S01]  /*100d0*/  @!P0 S2R R3, SR_CgaCtaId ;  /* 0x0000000000038919 */ /* 0x000e220000008800 */
[----:B------:R-:W-:-:S04]  /*100e0*/  @!P0 MOV R0, 0x400 ;  /* 0x0000040000008802 */ /* 0x000fc80000000f00 */
[----:B0-----:R-:W-:-:S05]  /*100f0*/  @!P0 LEA R0, R3, R0, 0x18 ;  /* 0x0000000003008211 */ /* 0x001fca00078ec0ff */
[----:B------:R1:W-:Y:S01]  /*10100*/  @!P0 STS.128 [R0+0x132d0], R16 ;  /* 0x0132d01000008388 */ /* 0x0003e20000000c00 */
[----:B------:R-:W-:Y:S06]  /*10110*/  BAR.ARV 0x5, 0x200 ;  /* 0x0148000000007b1d */ /* 0x000fec0000002000 */
.L_x_13598:
[----:B01----:R-:W-:Y:S01]  /*10120*/  MOV R0, 0x1 ;  /* 0x0000000100007802 */ /* 0x003fe20000000f00 */
[----:B------:R0:W-:Y:S01]  /*10130*/  STL [R1+0x8], RZ ;  /* 0x000008ff01007387 */ /* 0x0001e20000100800 */
[----:B------:R-:W-:Y:S02]  /*10140*/  ULDC UR4, c[0x0][0xc3c] ;  /* 0x00030f0000047ab9 */ /* 0x000fe40000000800 */
[----:B------:R-:W-:Y:S01]  /*10150*/  ISETP.GE.AND P0, PT, R19, UR4, PT ;  /* 0x0000000413007c0c */ /* 0x000fe2000bf06270 */
[----:B------:R0:W-:Y:S04]  /*10160*/  STL [R1+0x18], R0 ;  /* 0x0000180001007387 */ /* 0x0001e80000100800 */
[----:B------:R0:W-:Y:S08]  /*10170*/  STL [R1+0x6c], RZ ;  /* 0x00006cff01007387 */ /* 0x0001f00000100800 */
[----:B0-----:R-:W-:Y:S05]  /*10180*/  @P0 BRA `(.L_x_13606) ;  /* 0x0000006400b40947 */ /* 0x001fea0003800000 */
[----:B------:R-:W2:Y:S01]  /*10190*/  LDL R10, [R1+0x3c] ;  /* 0x00003c00010a7983 */ /* 0x000ea20000100800 */
[----:B------:R-:W0:Y:S01]  /*101a0*/  S2R R9, SR_TID.X ;  /* 0x0000000000097919 */ /* 0x000e220000002100 */
[----:B------:R-:W1:Y:S01]  /*101b0*/  S2UR UR4, SR_CgaCtaId ;  /* 0x00000000000479c3 */ /* 0x000e620000008800 */
[----:B------:R-:W-:Y:S01]  /*101c0*/  MOV R22, 0x400 ;  /* 0x0000040000167802 */ /* 0x000fe20000000f00 */
[C---:B0-----:R-:W-:Y:S01]  /*101d0*/  IMAD.SHL.U32 R25, R9.reuse, 0x40, RZ ;  /* 0x0000004009197824 */ /* 0x041fe200078e00ff */
[C---:B------:R-:W-:Y:S01]  /*101e0*/  LOP3.LUT R11, R9.reuse, 0x7f, RZ, 0xc0, !PT ;  /* 0x0000007f090b7812 */ /* 0x040fe200078ec0ff */
[----:B------:R-:W-:Y:S01]  /*101f0*/  IMAD.SHL.U32 R0, R9, 0x10, RZ ;  /* 0x0000001009007824 */ /* 0x000fe200078e00ff */
[----:B------:R-:W-:Y:S02]  /*10200*/  SHF.R.U32.HI R2, RZ, 0x1, R9 ;  /* 0x00000001ff027819 */ /* 0x000fe40000011609 */
[----:B------:R-:W-:Y:S01]  /*10210*/  LOP3.LUT R3, R25, 0x180, RZ, 0xc0, !PT ;  /* 0x0000018019037812 */ /* 0x000fe200078ec0ff */
[----:B------:R-:W-:Y:S01]  /*10220*/  IMAD.SHL.U32 R6, R11, 0x10, RZ ;  /* 0x000000100b067824 */ /* 0x000fe200078e00ff */
[----:B------:R-:W-:Y:S01]  /*10230*/  LOP3.LUT R5, R0, 0x1b0, RZ, 0xc0, !PT ;  /* 0x000001b000057812 */ /* 0x000fe200078ec0ff */
[----:B------:R-:W-:Y:S01]  /*10240*/  IMAD.SHL.U32 R8, R9, 0x2, RZ ;  /* 0x0000000209087824 */ /* 0x000fe200078e00ff */
[----:B------:R-:W-:Y:S01]  /*10250*/  LOP3.LUT R3, R3, 0x30, R2, 0xf8, !PT ;  /* 0x0000003003037812 */ /* 0x000fe200078ef802 */
[C---:B------:R-:W-:Y:S01]  /*10260*/  IMAD.SHL.U32 R4, R9.reuse, 0x8, RZ ;  /* 0x0000000809047824 */ /* 0x040fe200078e00ff */
[----:B------:R-:W-:Y:S01]  /*10270*/  LOP3.LUT R7, R6, 0x600, RZ, 0xc0, !PT ;  /* 0x0000060006077812 */ /* 0x000fe200078ec0ff */
[----:B------:R-:W-:Y:S01]  /*10280*/  IMAD.SHL.U32 R2, R9, 0x20, RZ ;  /* 0x0000002009027824 */ /* 0x000fe200078e00ff */
[----:B------:R-:W-:-:S02]  /*10290*/  LOP3.LUT R8, R5, 0x30, R8, 0x78, !PT ;  /* 0x0000003005087812 */ /* 0x000fc400078e7808 */
[----:B------:R-:W-:Y:S02]  /*102a0*/  LOP3.LUT R4, R3, 0x30, R4, 0x78, !PT ;  /* 0x0000003003047812 */ /* 0x000fe400078e7804 */
[----:B------:R-:W-:Y:S02]  /*102b0*/  LOP3.LUT R5, R2, 0x80, RZ, 0xc0, !PT ;  /* 0x0000008002057812 */ /* 0x000fe400078ec0ff */
[C---:B------:R-:W-:Y:S02]  /*102c0*/  LOP3.LUT R3, R7.reuse, 0x60, R2, 0xf8, !PT ;  /* 0x0000006007037812 */ /* 0x040fe400078ef802 */
[----:B------:R-:W-:Y:S01]  /*102d0*/  LOP3.LUT R7, R7, 0x40, R0, 0xf8, !PT ;  /* 0x0000004007077812 */ /* 0x000fe200078ef800 */
[----:B------:R-:W-:Y:S01]  /*102e0*/  IMAD.SHL.U32 R6, R9, 0x4, RZ ;  /* 0x0000000409067824 */ /* 0x000fe200078e00ff */
[----:B------:R-:W-:Y:S02]  /*102f0*/  LOP3.LUT R5, R5, 0x10, R9, 0xf8, !PT ;  /* 0x0000001005057812 */ /* 0x000fe400078ef809 */
[----:B------:R-:W-:-:S02]  /*10300*/  LOP3.LUT R24, R3, 0x100, R2, 0xf8, !PT ;  /* 0x0000010003187812 */ /* 0x000fc400078ef802 */
[----:B------:R-:W-:Y:S02]  /*10310*/  LOP3.LUT R9, R7, R8, RZ, 0xfc, !PT ;  /* 0x0000000807097212 */ /* 0x000fe400078efcff */
[----:B-1----:R-:W-:-:S03]  /*10320*/  MOV R3, UR4 ;  /* 0x0000000400037c02 */ /* 0x002fc60008000f00 */
[----:B------:R-:W-:Y:S01]  /*10330*/  STL [R1+0x38], R9 ;  /* 0x0000380901007387 */ /* 0x000fe20000100800 */
[----:B------:R-:W-:-:S03]  /*10340*/  LEA R22, R3, R22, 0x18 ;  /* 0x0000001603167211 */ /* 0x000fc600078ec0ff */
[----:B------:R0:W-:Y:S01]  /*10350*/  STL [R1+0x34], R3 ;  /* 0x0000340301007387 */ /* 0x0001e20000100800 */
[----:B------:R-:W-:Y:S02]  /*10360*/  SHF.R.U32.HI R11, RZ, 0x2, R11 ;  /* 0x00000002ff0b7819 */ /* 0x000fe4000001160b */
[----:B------:R-:W-:Y:S02]  /*10370*/  LOP3.LUT R5, R5, 0x10, R6, 0x78, !PT ;  /* 0x0000001005057812 */ /* 0x000fe400078e7806 */
[----:B------:R-:W-:Y:S01]  /*10380*/  LOP3.LUT R2, R11, 0x60, R2, 0xf8, !PT ;  /* 0x000000600b027812 */ /* 0x000fe200078ef802 */
[----:B------:R-:W-:Y:S01]  /*10390*/  BSSY B7, `(.L_x_13606) ;  /* 0x000064c000077945 */ /* 0x000fe20003800000 */
[----:B------:R-:W-:Y:S02]  /*103a0*/  LOP3.LUT R25, R4, 0x640, R25, 0xf8, !PT ;  /* 0x0000064004197812 */ /* 0x000fe400078ef819 */
[----:B------:R-:W-:Y:S02]  /*103b0*/  LOP3.LUT R24, R24, R5, RZ, 0xfc, !PT ;  /* 0x0000000518187212 */ /* 0x000fe400078efcff */
[----:B------:R-:W-:Y:S01]  /*103c0*/  LOP3.LUT R2, R2, 0x80, RZ, 0xfc, !PT ;  /* 0x0000008002027812 */ /* 0x000fe200078efcff */
[----:B------:R-:W-:Y:S01]  /*103d0*/  ULDC.64 UR38, c[0x0][0x198] ;  /* 0x0000660000267ab9 */ /* 0x000fe20000000a00 */
[----:B------:R-:W-:Y:S01]  /*103e0*/  ULDC UR36, c[0x0][0xc] ;  /* 0x0000030000247ab9 */ /* 0x000fe20000000800 */
[----:B--2---:R-:W-:-:S02]  /*103f0*/  LOP3.LUT R0, R10, 0x2, RZ, 0xfc, !PT ;  /* 0x000000020a007812 */ /* 0x004fc400078efcff */
[----:B0-----:R-:W-:-:S03]  /*10400*/  LOP3.LUT R3, R10, 0x1, RZ, 0xfc, !PT ;  /* 0x000000010a037812 */ /* 0x001fc600078efcff */
[----:B------:R0:W-:Y:S04]  /*10410*/  STL [R1+0x78], R0 ;  /* 0x0000780001007387 */ /* 0x0001e80000100800 */
[----:B------:R-:W-:Y:S01]  /*10420*/  STL [R1+0x5c], R3 ;  /* 0x00005c0301007387 */ /* 0x000fe20000100800 */
[----:B0-----:R-:W-:-:S03]  /*10430*/  IMAD.MOV.U32 R0, RZ, RZ, 0x1 ;  /* 0x00000001ff007424 */ /* 0x001fc600078e00ff */
[----:B------:R-:W-:Y:S04]  /*10440*/  STL [R1+0x6c], RZ ;  /* 0x00006cff01007387 */ /* 0x000fe80000100800 */
[----:B------:R-:W-:Y:S04]  /*10450*/  STL [R1+0x1c], R0 ;  /* 0x00001c0001007387 */ /* 0x000fe80000100800 */
[----:B------:R-:W-:Y:S04]  /*10460*/  STL [R1+0x10], RZ ;  /* 0x000010ff01007387 */ /* 0x000fe80000100800 */
[----:B------:R-:W-:Y:S04]  /*10470*/  STL [R1+0x8], RZ ;  /* 0x000008ff01007387 */ /* 0x000fe80000100800 */
[----:B------:R0:W-:Y:S02]  /*10480*/  STL [R1+0x18], R0 ;  /* 0x0000180001007387 */ /* 0x0001e40000100800 */
[----:B0-----:R-:W-:-:S05]  /*10490*/  IMAD.IADD R0, R22, 0x1, R9 ;  /* 0x0000000116007824 */ /* 0x001fca00078e0209 */
[----:B------:R0:W-:Y:S02]  /*104a0*/  STL [R1+0x68], R0 ;  /* 0x0000680001007387 */ /* 0x0001e40000100800 */
.L_x_13716:
[----:B-1---5:R-:W1:Y:S02]  /*104b0*/  LDC.64 R26, c[0x0][0xc88] ;  /* 0x00032200ff1a7b82 */ /* 0x022e640000000a00 */
[----:B-1----:R-:W-:-:S06]  /*104c0*/  IMAD.WIDE R26, R19, 0x4, R26 ;  /* 0x00000004131a7825 */ /* 0x002fcc00078e021a */
[----:B0-----:R-:W0:Y:S01]  /*104d0*/  LDG.E R26, desc[UR40][R26.64] ;  /* 0x000000281a1a7981 */ /* 0x001e22000c1e1900 */
[----:B------:R-:W-:Y:S05]  /*104e0*/  YIELD ;  /* 0x0000000000007946 */ /* 0x000fea0003800000 */
[----:B------:R-:W-:Y:S01]  /*104f0*/  ULDC.64 UR4, c[0x0][0xa28] ;  /* 0x00028a0000047ab9 */ /* 0x000fe20000000a00 */
[----:B------:R-:W-:Y:S01]  /*10500*/  IMAD.MOV.U32 R10, RZ, RZ, RZ ;  /* 0x000000ffff0a7224 */ /* 0x000fe200078e00ff */
[----:B------:R-:W-:Y:S01]  /*10510*/  ISETP.NE.U32.AND P0, PT, RZ, UR4, PT ;  /* 0x00000004ff007c0c */ /* 0x000fe2000bf05070 */
[----:B------:R-:W-:Y:S01]  /*10520*/  ULDC.64 UR8, c[0x0][0xa18] ;  /* 0x0002860000087ab9 */ /* 0x000fe20000000a00 */
[----:B------:R-:W-:-:S02]  /*10530*/  ULDC.64 UR6, c[0x0][0xa10] ;  /* 0x0002840000067ab9 */ /* 0x000fc40000000a00 */
[----:B------:R-:W-:Y:S02]  /*10540*/  ISETP.NE.AND.EX P0, PT, RZ, UR5, PT, P0 ;  /* 0x00000005ff007c0c */ /* 0x000fe4000bf05300 */
[----:B0-----:R-:W-:-:S11]  /*10550*/  SHF.R.S32.HI R0, RZ, 0x1f, R26 ;  /* 0x0000001fff007819 */ /* 0x001fd6000001141a */
[C---:B---3--:R-:W-:Y:S01]  /*10560*/  @P0 LEA R2, P1, R26.reuse, UR4, 0x2 ;  /* 0x000000041a020c11 */ /* 0x048fe2000f8210ff */
        /* <DEDUP_REMOVED lines=9> */
[----:B------:R-:W-:Y:S02]  /*10600*/  ISETP.NE.AND.EX P0, PT, RZ, UR5, PT, P0 ;  /* 0x00000005ff007c0c */ /* 0x000fe4000bf05300 */
[----:B------:R-:W-:Y:S02]  /*10610*/  IADD3.X R5, R29, UR5, RZ, P3, !PT ;  /* 0x000000051d057c10 */ /* 0x000fe40009ffe4ff */
[----:B------:R-:W-:Y:S01]  /*10620*/  ISETP.NE.U32.AND P2, PT, RZ, UR8, PT ;  /* 0x00000008ff007c0c */ /* 0x000fe2000bf45070 */
[----:B-1----:R-:W-:Y:S01]  /*10630*/  IMAD.MOV.U32 R3, RZ, RZ, RZ ;  /* 0x000000ffff037224 */ /* 0x002fe200078e00ff */
[----:B------:R-:W-:-:S02]  /*10640*/  ISETP.NE.U32.AND P1, PT, RZ, UR6, PT ;  /* 0x00000006ff007c0c */ /* 0x000fc4000bf25070 */
[----:B------:R-:W-:Y:S01]  /*10650*/  ISETP.NE.AND.EX P2, PT, RZ, UR9, PT, P2 ;  /* 0x00000009ff007c0c */ /* 0x000fe2000bf45320 */
[----:B------:R-:W-:Y:S01]  /*10660*/  ULDC UR4, c[0x0][0x288] ;  /* 0x0000a20000047ab9 */ /* 0x000fe20000000800 */
[----:B------:R-:W-:Y:S02]  /*10670*/  ISETP.NE.AND.EX P1, PT, RZ, UR7, PT, P1 ;  /* 0x00000007ff007c0c */ /* 0x000fe4000bf25310 */
        /* <DEDUP_REMOVED lines=20> */
[----:B-1----:R-:W-:Y:S01]  /*107c0*/  MOV R0, UR5 ;  /* 0x0000000500007c02 */ /* 0x002fe20008000f00 */
[----:B------:R-:W-:Y:S06]  /*107d0*/  @P2 BRA `(.L_x_13607) ;  /* 0x0000000000142947 */ /* 0x000fec0003800000 */
[----:B------:R-:W-:Y:S05]  /*107e0*/  @!P0 BRA `(.L_x_13607) ;  /* 0x0000000000108947 */ /* 0x000fea0003800000 */
[----:B------:R-:W2:Y:S04]  /*107f0*/  LDG.E R8, desc[UR40][R4.64] ;  /* 0x0000002804087981 */ /* 0x000ea8000c1e1900 */
[----:B------:R-:W2:Y:S02]  /*10800*/  LDG.E R4, desc[UR40][R4.64+0x4] ;  /* 0x0000042804047981 */ /* 0x000ea4000c1e1900 */
[----:B--2---:R-:W-:-:S05]  /*10810*/  IMAD.IADD R4, R4, 0x1, -R8 ;  /* 0x0000000104047824 */ /* 0x004fca00078e0a08 */
[----:B------:R1:W-:Y:S02]  /*10820*/  STL [R1+0x64], R4 ;  /* 0x0000640401007387 */ /* 0x0003e40000100800 */
.L_x_13607:
        /* <DEDUP_REMOVED lines=10> */
.L_x_13608:
        /* <DEDUP_REMOVED lines=9> */
.L_x_13609:
[----:B-12---:R-:W2:Y:S04]  /*10960*/  @P1 LDG.E R4, desc[UR40][R6.64] ;  /* 0x0000002806041981 */ /* 0x006ea8000c1e1900 */
[----:B0-----:R-:W2:Y:S01]  /*10970*/  @P1 LDG.E R6, desc[UR40][R6.64+0x4] ;  /* 0x0000042806061981 */ /* 0x001ea2000c1e1900 */
[----:B------:R-:W-:Y:S01]  /*10980*/  BSSY B0, `(.L_x_13610) ;  /* 0x00000ea000007945 */ /* 0x000fe20003800000 */
[----:B--2---:R-:W-:Y:S02]  /*10990*/  @P1 IMAD.IADD R0, R6, 0x1, -R4 ;  /* 0x0000000106001824 */ /* 0x004fe400078e0a04 */
[----:B-----5:R-:W-:-:S04]  /*109a0*/  IMAD.IADD R4, R2, 0x1, -R10 ;  /* 0x0000000102047824 */ /* 0x020fc800078e0a0a */
[----:B------:R-:W-:-:S05]  /*109b0*/  IMAD.IADD R27, R4, 0x1, R0 ;  /* 0x00000001041b7824 */ /* 0x000fca00078e0200 */
[----:B------:R-:W-:-:S05]  /*109c0*/  IADD3 R2, R27, 0x9f, RZ ;  /* 0x0000009f1b027810 */ /* 0x000fca0007ffe0ff */
[----:B------:R-:W-:-:S05]  /*109d0*/  IMAD.HI R2, R2, 0x66666667, RZ ;  /* 0x6666666702027827 */ /* 0x000fca00078e02ff */
[----:B------:R-:W-:-:S04]  /*109e0*/  SHF.R.U32.HI R5, RZ, 0x1f, R2 ;  /* 0x0000001fff057819 */ /* 0x000fc80000011602 */
[----:B------:R-:W-:-:S05]  /*109f0*/  LEA.HI.SX32 R6, R2, R5, 0x1a ;  /* 0x0000000502067211 */ /* 0x000fca00078fd2ff */
[--C-:B------:R-:W-:Y:S01]  /*10a00*/  IMAD R2, R6, 0xa0, -R4.reuse ;  /* 0x000000a006027824 */ /* 0x100fe200078e0a04 */
[----:B------:R0:W-:Y:S01]  /*10a10*/  STL [R1+0x58], R6 ;  /* 0x0000580601007387 */ /* 0x0001e20000100800 */
        /* <DEDUP_REMOVED lines=21> */
.L_x_13764:
[----:B-1----:R-:W-:Y:S02]  /*10b70*/  ISETP.NE.AND P0, PT, R14, RZ, PT ;  /* 0x000000ff0e00720c */ /* 0x002fe40003f05270 */
[----:B------:R-:W-:-:S11]  /*10b80*/  PLOP3.LUT P6, PT, PT, PT, PT, 0x8, 0x0 ;  /* 0x000000000000781c */ /* 0x000fd60003fce170 */
[----:B------:R-:W-:Y:S05]  /*10b90*/  @P0 BRA `(.L_x_13613) ;  /* 0x00000000000c0947 */ /* 0x000fea0003800000 */
[----:B------:R-:W-:-:S03]  /*10ba0*/  UMOV UR4, 0xffffffff ;  /* 0xffffffff00047882 */ /* 0x000fc60000000000 */
[----:B------:R-:W-:Y:S05]  /*10bb0*/  BRA.DIV UR4, `(.L_x_13614) ;  /* 0x0000006a04e47947 */ /* 0x000fea000b800000 */
[----:B------:R-:W-:-:S13]  /*10bc0*/  ELECT P6, URZ, PT ;  /* 0x00000000003f782f */ /* 0x000fda00038c0000 */
.L_x_13613:
        /* <DEDUP_REMOVED lines=9> */
.L_x_13767:
[----:B------:R-:W-:Y:S05]  /*10c60*/  BSYNC B1 ;  /* 0x0000000000017941 */ /* 0x000fea0003800000 */
.L_x_13615:
[----:B------:R-:W-:Y:S04]  /*10c70*/  BSSY B1, `(.L_x_13617) ;  /* 0x0000050000017945 */ /* 0x000fe80003800000 */
[----:B------:R-:W-:Y:S05]  /*10c80*/  @!P6 BRA `(.L_x_13618) ;  /* 0x000000040038e947 */ /* 0x000fea0003800000 */
[----:B------:R-:W0:Y:S04]  /*10c90*/  LDL R8, [R1+0x10] ;  /* 0x0000100001087983 */ /* 0x000e280000100800 */
        /* <DEDUP_REMOVED lines=9> */
.L_x_13768:
[----:B------:R-:W-:Y:S05]  /*10d30*/  BSYNC B2 ;  /* 0x0000000000027941 */ /* 0x000fea0003800000 */
.L_x_13619:
        /* <DEDUP_REMOVED lines=9> */
.L_x_13622:
[----:B------:R-:W-:Y:S05]  /*10dd0*/  BSYNC B2 ;  /* 0x0000000000027941 */ /* 0x000fea0003800000 */
.L_x_13621:
[----:B------:R-:W2:Y:S01]  /*10de0*/  LDL R7, [R1+0x10] ;  /* 0x0000100001077983 */ /* 0x000ea20000100800 */
[----:B------:R-:W-:Y:S01]  /*10df0*/  MOV R11, RZ ;  /* 0x000000ff000b7202 */ /* 0x000fe20000000f00 */
[----:B------:R-:W-:Y:S01]  /*10e00*/  IMAD R6, R4, 0xa0, R3 ;  /* 0x000000a004067824 */ /* 0x000fe200078e0203 */
[----:B------:R-:W-:Y:S01]  /*10e10*/  UIADD3 UR4, UP0, UR38, 0x570, URZ ;  /* 0x0000057026047890 */ /* 0x000fe2000ff1e03f */
[----:B------:R-:W-:Y:S01]  /*10e20*/  PLOP3.LUT P0, PT, PT, PT, PT, 0x80, 0x0 ;  /* 0x000000000000781c */ /* 0x000fe20003f0f070 */
[----:B------:R-:W-:Y:S01]  /*10e30*/  UMOV UR6, 0x0 ;  /* 0x0000000000067882 */ /* 0x000fe20000000000 */
[----:B------:R-:W-:Y:S01]  /*10e40*/  R2UR UR10, R11 ;  /* 0x000000000b0a72ca */ /* 0x000fe200000e0000 */
[----:B------:R-:W-:Y:S01]  /*10e50*/  VIADD R6, R6, 0xffffff60 ;  /* 0xffffff6006067836 */ /* 0x000fe20000000000 */
[----:B------:R-:W-:Y:S01]  /*10e60*/  UIADD3.X UR5, URZ, UR39, URZ, UP0, !UPT ;  /* 0x000000273f057290 */ /* 0x000fe200087fe43f */
[----:B------:R-:W-:Y:S01]  /*10e70*/  UMOV UR7, 0x12f00000 ;  /* 0x12f0000000077882 */ /* 0x000fe20000000000 */
[----:B--2---:R-:W-:-:S02]  /*10e80*/  IMAD R10, R7, 0x2800, R22 ;  /* 0x00002800070a7824 */ /* 0x004fc400078e0216 */
[----:B------:R-:W-:Y:S02]  /*10e90*/  VIADD R7, R5, 0x13290 ;  /* 0x0001329005077836 */ /* 0x000fe40000000000 */
[----:B------:R-:W-:-:S07]  /*10ea0*/  VIADD R8, R10, 0xe000 ;  /* 0x0000e0000a087836 */ /* 0x000fce0000000000 */
.L_x_13623:
        /* <DEDUP_REMOVED lines=13> */
.L_x_13769:
[----:B------:R-:W-:Y:S05]  /*10f80*/  BSYNC B2 ;  /* 0x0000000000027941 */ /* 0x000fea0003800000 */
.L_x_13624:
        /* <DEDUP_REMOVED lines=11> */
.L_x_13627:
[----:B------:R-:W-:Y:S05]  /*11040*/  BSYNC B2 ;  /* 0x0000000000027941 */ /* 0x000fea0003800000 */
.L_x_13626:
        /* <DEDUP_REMOVED lines=8> */
.L_x_13628:
        /* <DEDUP_REMOVED lines=10> */
.L_x_13618:
[----:B------:R-:W-:Y:S05]  /*11170*/  BSYNC B1 ;  /* 0x0000000000017941 */ /* 0x000fea0003800000 */
.L_x_13617:
[----:B------:R-:W0:Y:S04]  /*11180*/  LDL.LU R8, [R1+0x10] ;  /* 0x0000100001087983 */ /* 0x000e280000300800 */
        /* <DEDUP_REMOVED lines=9> */
[----:B------:R0:W-:Y:S04]  /*11220*/  STL [R1+0x10], R5 ;  /* 0x0000100501007387 */ /* 0x0001e80000100800 */
[----:B------:R0:W-:Y:S01]  /*11230*/  STL [R1+0x1c], R7 ;  /* 0x00001c0701007387 */ /* 0x0001e20000100800 */
[----:B------:R-:W-:Y:S05]  /*11240*/  @!P2 BRA `(.L_x_13611) ;  /* 0x000000040074a947 */ /* 0x000fea0003800000 */
.L_x_13641:
[----:B------:R-:W-:Y:S05]  /*11250*/  YIELD ;  /* 0x0000000000007946 */ /* 0x000fea0003800000 */
[----:B------:R-:W-:Y:S04]  /*11260*/  BSSY B1, `(.L_x_13629) ;  /* 0x000004f000017945 */ /* 0x000fe80003800000 */
[----:B-1----:R-:W-:Y:S05]  /*11270*/  @!P6 BRA `(.L_x_13630) ;  /* 0x000000040034e947 */ /* 0x002fea0003800000 */
[----:B0-----:R-:W2:Y:S04]  /*11280*/  LDL R5, [R1+0x10] ;  /* 0x0000100001057983 */ /* 0x001ea80000100800 */
        /* <DEDUP_REMOVED lines=9> */
.L_x_13770:
[----:B------:R-:W-:Y:S05]  /*11320*/  BSYNC B2 ;  /* 0x0000000000027941 */ /* 0x000fea0003800000 */
.L_x_13631:
        /* <DEDUP_REMOVED lines=9> */
.L_x_13634:
[----:B------:R-:W-:Y:S05]  /*113c0*/  BSYNC B2 ;  /* 0x0000000000027941 */ /* 0x000fea0003800000 */
.L_x_13633:
[----:B------:R-:W2:Y:S01]  /*113d0*/  LDL R7, [R1+0x10] ;  /* 0x0000100001077983 */ /* 0x000ea20000100800 */
        /* <DEDUP_REMOVED lines=11> */
.L_x_13635:
        /* <DEDUP_REMOVED lines=13> */
.L_x_13771:
[----:B------:R-:W-:Y:S05]  /*11560*/  BSYNC B2 ;  /* 0x0000000000027941 */ /* 0x000fea0003800000 */
.L_x_13636:
[----:B------:R-:W-:Y:S01]  /*11570*/  BSSY B2, `(.L_x_13638) ;  /* 0x000000b000027945 */ /* 0x000fe20003800000 */
[----:B------:R-:W-:Y:S01]  /*11580*/  MOV R12, 0x0 ;  /* 0x00000000000c7802 */ /* 0x000fe20000000f00 */
[----:B------:R-:W-:Y:S02]  /*11590*/  IMAD.MOV.U32 R13, RZ, RZ, 0x12f00000 ;  /* 0x12f00000ff0d7424 */ /* 0x000fe400078e00ff */
        /* <DEDUP_REMOVED lines=8> */
.L_x_13639:
[----:B------:R-:W-:Y:S05]  /*11620*/  BSYNC B2 ;  /* 0x0000000000027941 */ /* 0x000fea0003800000 */
.L_x_13638:
        /* <DEDUP_REMOVED lines=8> */
.L_x_13640:
        /* <DEDUP_REMOVED lines=10> */
.L_x_13630:
[----:B------:R-:W-:Y:S05]  /*11750*/  BSYNC B1 ;  /* 0x0000000000017941 */ /* 0x000fea0003800000 */
.L_x_13629:
[----:B------:R-:W0:Y:S04]  /*11760*/  LDL.LU R6, [R1+0x10] ;  /* 0x0000100001067983 */ /* 0x000e280000300800 */
[----:B------:R-:W2:Y:S01]  /*11770*/  LDL.LU R9, [R1+0x1c] ;  /* 0x00001c0001097983 */ /* 0x000ea20000300800 */
[C---:B------:R-:W-:Y:S01]  /*11780*/  ISETP.GT.AND P2, PT, R4.reuse, R2, PT ;  /* 0x000000020400720c */ /* 0x040fe20003f44270 */
[----:B------:R-:W-:Y:S02]  /*11790*/  VIADD R4, R4, 0xffffffff ;  /* 0xffffffff04047836 */ /* 0x000fe40000000000 */
[----:B0-----:R-:W-:-:S05]  /*117a0*/  VIADD R5, R6, 0x1 ;  /* 0x0000000106057836 */ /* 0x001fca0000000000 */
[----:B------:R-:W-:-:S04]  /*117b0*/  ISETP.NE.AND P1, PT, R5, 0x2, PT ;  /* 0x000000020500780c */ /* 0x000fc80003f25270 */
[----:B------:R-:W-:Y:S02]  /*117c0*/  SEL R6, RZ, 0x1, P1 ;  /* 0x00000001ff067807 */ /* 0x000fe40000800000 */
[----:B------:R-:W-:Y:S02]  /*117d0*/  SEL R5, R5, RZ, P1 ;  /* 0x000000ff05057207 */ /* 0x000fe40000800000 */
[----:B--2---:R-:W-:-:S05]  /*117e0*/  LOP3.LUT R9, R9, R6, RZ, 0x3c, !PT ;  /* 0x0000000609097212 */ /* 0x004fca00078e3cff */
[----:B------:R1:W-:Y:S04]  /*117f0*/  STL [R1+0x1c], R9 ;  /* 0x00001c0901007387 */ /* 0x0003e80000100800 */
[----:B------:R1:W-:Y:S01]  /*11800*/  STL [R1+0x10], R5 ;  /* 0x0000100501007387 */ /* 0x0003e20000100800 */
[----:B------:R-:W-:Y:S05]  /*11810*/  @P2 BRA `(.L_x_13641) ;  /* 0xfffffff8008c2947 */ /* 0x000fea000383ffff */
.L_x_13611:
[----:B------:R-:W-:Y:S05]  /*11820*/  BSYNC B0 ;  /* 0x0000000000007941 */ /* 0x000fea0003800000 */
.L_x_13610:
[----:B------:R-:W-:Y:S05]  /*11830*/  @!P0 WARPSYNC.ALL ;  /* 0x0000000000008948 */ /* 0x000fea0003800000 */
[----:B------:R-:W-:Y:S01]  /*11840*/  @!P0 BAR.SYNC.DEFER_BLOCKING 0xc, 0x200 ;  /* 0x0308000000008b1d */ /* 0x000fe20000010000 */
[----:B------:R-:W-:-:S13]  /*11850*/  ISETP.GT.AND P0, PT, R27, RZ, PT ;  /* 0x000000ff1b00720c */ /* 0x000fda0003f04270 */
[----:B------:R-:W-:Y:S05]  /*11860*/  @P0 BRA `(.L_x_13642) ;  /* 0x0000000000440947 */ /* 0x000fea0003800000 */
[----:B01----:R-:W0:Y:S02]  /*11870*/  S2R R5, SR_TID.X ;  /* 0x0000000000057919 */ /* 0x003e240000002100 */
        /* <DEDUP_REMOVED lines=16> */
.L_x_13642:
        /* <DEDUP_REMOVED lines=9> */
[----:B01----:R-:W-:Y:S01]  /*11a10*/  IMAD.U32 R5, RZ, RZ, UR7 ;  /* 0x00000007ff057e24 */ /* 0x003fe2000f8e00ff */
[----:B------:R-:W0:Y:S01]  /*11a20*/  LDC.64 R2, c[0x4][R2] ;  /* 0x0100000002027b82 */ /* 0x000e220000000a00 */
[----:B------:R-:W-:Y:S01]  /*11a30*/  IMAD.U32 R6, RZ, RZ, UR8 ;  /* 0x00000008ff067e24 */ /* 0x000fe2000f8e00ff */
[----:B------:R-:W-:Y:S01]  /*11a40*/  MOV R13, RZ ;  /* 0x000000ff000d7202 */ /* 0x000fe20000000f00 */
[----:B------:R-:W-:Y:S02]  /*11a50*/  IMAD.U32 R7, RZ, RZ, UR9 ;  /* 0x00000009ff077e24 */ /* 0x000fe4000f8e00ff */
[----:B------:R-:W-:-:S02]  /*11a60*/  IMAD.U32 R10, RZ, RZ, UR4 ;  /* 0x00000004ff0a7e24 */ /* 0x000fc4000f8e00ff */
[----:B------:R-:W-:Y:S02]  /*11a70*/  IMAD.U32 R11, RZ, RZ, UR5 ;  /* 0x00000005ff0b7e24 */ /* 0x000fe4000f8e00ff */
[----:B------:R-:W-:Y:S02]  /*11a80*/  IMAD.MOV.U32 R8, RZ, RZ, 0x70 ;  /* 0x00000070ff087424 */ /* 0x000fe400078e00ff */
[----:B------:R-:W-:-:S07]  /*11a90*/  IMAD.MOV.U32 R12, RZ, RZ, 0x1 ;  /* 0x00000001ff0c7424 */ /* 0x000fce00078e00ff */
[----:B------:R-:W-:-:S07]  /*11aa0*/  LEPC R20, `(.L_x_13645) ;  /* 0x000000001014794e */ /* 0x000fce0000000000 */
[----:B0-----:R-:W-:Y:S05]  /*11ab0*/  CALL.ABS.NOINC R2 ;  /* 0x0000000002007343 */ /* 0x001fea0003c00000 */
.L_x_13645:
[----:B------:R-:W-:Y:S05]  /*11ac0*/  BSYNC B6 ;  /* 0x0000000000067941 */ /* 0x000fea0003800000 */
.L_x_13644:
        /* <DEDUP_REMOVED lines=15> */
[----:B01----:R-:W-:Y:S02]  /*11bc0*/  IMAD.U32 R5, RZ, RZ, UR7 ;  /* 0x00000007ff057e24 */ /* 0x003fe4000f8e00ff */
[----:B------:R-:W-:Y:S02]  /*11bd0*/  IMAD.U32 R6, RZ, RZ, UR8 ;  /* 0x00000008ff067e24 */ /* 0x000fe4000f8e00ff */
[----:B------:R-:W-:-:S02]  /*11be0*/  IMAD.U32 R7, RZ, RZ, UR9 ;  /* 0x00000009ff077e24 */ /* 0x000fc4000f8e00ff */
[----:B------:R-:W-:Y:S02]  /*11bf0*/  IMAD.U32 R10, RZ, RZ, UR4 ;  /* 0x00000004ff0a7e24 */ /* 0x000fe4000f8e00ff */
[----:B------:R-:W-:Y:S02]  /*11c00*/  IMAD.U32 R11, RZ, RZ, UR5 ;  /* 0x00000005ff0b7e24 */ /* 0x000fe4000f8e00ff */
[----:B------:R-:W-:Y:S02]  /*11c10*/  IMAD.MOV.U32 R12, RZ, RZ, 0x1 ;  /* 0x00000001ff0c7424 */ /* 0x000fe400078e00ff */
[----:B------:R-:W-:-:S07]  /*11c20*/  IMAD.MOV.U32 R13, RZ, RZ, RZ ;  /* 0x000000ffff0d7224 */ /* 0x000fce00078e00ff */
[----:B------:R-:W-:-:S07]  /*11c30*/  LEPC R20, `(.L_x_13647) ;  /* 0x000000001014794e */ /* 0x000fce0000000000 */
[----:B--2---:R-:W-:Y:S05]  /*11c40*/  CALL.ABS.NOINC R2 ;  /* 0x0000000002007343 */ /* 0x004fea0003c00000 */
.L_x_13647:
[----:B------:R-:W-:Y:S05]  /*11c50*/  BSYNC B6 ;  /* 0x0000000000067941 */ /* 0x000fea0003800000 */
.L_x_13646:
        /* <DEDUP_REMOVED lines=8> */
[----:B------:R-:W-:Y:S01]  /*11ce0*/  IMAD.U32 R4, RZ, RZ, UR6 ;  /* 0x00000006ff047e24 */ /* 0x000fe2000f8e00ff */
[----:B------:R-:W-:Y:S01]  /*11cf0*/  MOV R10, UR4 ;  /* 0x00000004000a7c02 */ /* 0x000fe20008000f00 */
[----:B------:R-:W2:Y:S01]  /*11d00*/  LDC.64 R2, c[0x4][R2] ;  /* 0x0100000002027b82 */ /* 0x000ea20000000a00 */
[----:B01----:R-:W-:Y:S02]  /*11d10*/  IMAD.U32 R5, RZ, RZ, UR7 ;  /* 0x00000007ff057e24 */ /* 0x003fe4000f8e00ff */
[----:B------:R-:W-:Y:S02]  /*11d20*/  IMAD.U32 R6, RZ, RZ, UR8 ;  /* 0x00000008ff067e24 */ /* 0x000fe4000f8e00ff */
[----:B------:R-:W-:-:S02]  /*11d30*/  IMAD.U32 R7, RZ, RZ, UR9 ;  /* 0x00000009ff077e24 */ /* 0x000fc4000f8e00ff */
[----:B------:R-:W-:Y:S02]  /*11d40*/  IMAD.U32 R11, RZ, RZ, UR5 ;  /* 0x00000005ff0b7e24 */ /* 0x000fe4000f8e00ff */
[----:B------:R-:W-:Y:S02]  /*11d50*/  IMAD.MOV.U32 R8, RZ, RZ, 0x70 ;  /* 0x00000070ff087424 */ /* 0x000fe400078e00ff */
[----:B------:R-:W-:Y:S02]  /*11d60*/  IMAD.MOV.U32 R12, RZ, RZ, 0x1 ;  /* 0x00000001ff0c7424 */ /* 0x000fe400078e00ff */
[----:B------:R-:W-:-:S07]  /*11d70*/  IMAD.MOV.U32 R13, RZ, RZ, RZ ;  /* 0x000000ffff0d7224 */ /* 0x000fce00078e00ff */
[----:B------:R-:W-:-:S07]  /*11d80*/  LEPC R20, `(.L_x_13649) ;  /* 0x000000001014794e */ /* 0x000fce0000000000 */
[----:B--2---:R-:W-:Y:S05]  /*11d90*/  CALL.ABS.NOINC R2 ;  /* 0x0000000002007343 */ /* 0x004fea0003c00000 */
.L_x_13649:
[----:B------:R-:W-:Y:S05]  /*11da0*/  BSYNC B6 ;  /* 0x0000000000067941 */ /* 0x000fea0003800000 */
.L_x_13648:
        /* <DEDUP_REMOVED lines=11> */
[----:B-1----:R-:W-:Y:S02]  /*11e60*/  IMAD.U32 R5, RZ, RZ, UR5 ;  /* 0x00000005ff057e24 */ /* 0x002fe4000f8e00ff */
        /* <DEDUP_REMOVED lines=8> */
.L_x_13651:
[----:B------:R-:W-:Y:S05]  /*11ef0*/  BSYNC B6 ;  /* 0x0000000000067941 */ /* 0x000fea0003800000 */
.L_x_13650:
[----:B------:R2:W3:Y:S01]  /*11f00*/  LDL R14, [R1+0x14] ;  /* 0x00001400010e7983 */ /* 0x0004e20000100800 */
[----:B------:R-:W-:Y:S01]  /*11f10*/  ULDC.64 UR4, c[0x0][0x9f8] ;  /* 0x00027e0000047ab9 */ /* 0x000fe20000000a00 */
[----:B------:R-:W4:Y:S01]  /*11f20*/  LDC R11, c[0x0][0x430] ;  /* 0x00010c00ff0b7b82 */ /* 0x000f220000000800 */
[----:B------:R-:W-:Y:S01]  /*11f30*/  ISETP.NE.U32.AND P0, PT, RZ, UR4, PT ;  /* 0x00000004ff007c0c */ /* 0x000fe2000bf05070 */
[----:B------:R-:W2:Y:S03]  /*11f40*/  LDL R20, [R1+0x58] ;  /* 0x0000580001147983 */ /* 0x000ea60000100800 */
[----:B------:R-:W-:Y:S01]  /*11f50*/  ISETP.NE.AND.EX P0, PT, RZ, UR5, PT, P0 ;  /* 0x00000005ff007c0c */ /* 0x000fe2000bf05300 */
[----:B------:R-:W4:-:S12]  /*11f60*/  LDL R21, [R1+0x28] ;  /* 0x0000280001157983 */ /* 0x000f180000100800 */
[----:B------:R-:W-:-:S04]  /*11f70*/  @P0 IADD3 R28, P1, R28, UR4, RZ ;  /* 0x000000041c1c0c10 */ /* 0x000fc8000ff3e0ff */
[----:B------:R-:W-:Y:S01]  /*11f80*/  @P0 IADD3.X R29, R29, UR5, RZ, P1, !PT ;  /* 0x000000051d1d0c10 */ /* 0x000fe20008ffe4ff */
[----:B------:R-:W0:Y:S04]  /*11f90*/  S2R R2, SR_TID.X ;  /* 0x0000000000027919 */ /* 0x000e280000002100 */
[----:B---3--:R-:W3:Y:S01]  /*11fa0*/  @P0 LDG.E R14, desc[UR40][R28.64] ;  /* 0x000000281c0e0981 */ /* 0x008ee2000c1e1900 */
[C---:B0-----:R-:W-:Y:S01]  /*11fb0*/  LOP3.LUT R0, R2.reuse, 0x7f, RZ, 0xc0, !PT ;  /* 0x0000007f02007812 */ /* 0x041fe200078ec0ff */
[----:B------:R-:W-:-:S03]  /*11fc0*/  IMAD.SHL.U32 R2, R2, 0x20, RZ ;  /* 0x0000002002027824 */ /* 0x000fc600078e00ff */
[----:B------:R-:W-:-:S04]  /*11fd0*/  SHF.R.U32.HI R0, RZ, 0x2, R0 ;  /* 0x00000002ff007819 */ /* 0x000fc80000011600 */
[----:B------:R-:W-:Y:S02]  /*11fe0*/  LOP3.LUT R2, R0, 0x60, R2, 0xf8, !PT ;  /* 0x0000006000027812 */ /* 0x000fe400078ef802 */
[----:B------:R-:W0:Y:S01]  /*11ff0*/  S2R R0, SR_TID.X ;  /* 0x0000000000007919 */ /* 0x000e220000002100 */
[----:B-1----:R-:W1:Y:S01]  /*12000*/  S2R R9, SR_TID.X ;  /* 0x0000000000097919 */ /* 0x002e620000002100 */
[----:B------:R-:W-:-:S04]  /*12010*/  IMAD.MOV.U32 R6, RZ, RZ, 0xa0 ;  /* 0x000000a0ff067424 */ /* 0x000fc800078e00ff */
[----:B--2---:R-:W-:-:S05]  /*12020*/  IMAD R6, R20, R6, -0xa0 ;  /* 0xffffff6014067424 */ /* 0x004fca00078e0206 */
[----:B------:R-:W-:Y:S02]  /*12030*/  IADD3 R2, R2, R6, RZ ;  /* 0x0000000602027210 */ /* 0x000fe40007ffe0ff */
[----:B0-----:R-:W-:Y:S01]  /*12040*/  LOP3.LUT R0, R0, 0x7f, RZ, 0xc0, !PT ;  /* 0x0000007f00007812 */ /* 0x001fe200078ec0ff */
[----:B-1----:R-:W-:-:S03]  /*12050*/  IMAD.SHL.U32 R12, R9, 0x20, RZ ;  /* 0x00000020090c7824 */ /* 0x002fc600078e00ff */
[----:B------:R-:W-:-:S04]  /*12060*/  SHF.R.U32.HI R0, RZ, 0x2, R0 ;  /* 0x00000002ff007819 */ /* 0x000fc80000011600 */
[----:B------:R-:W-:-:S04]  /*12070*/  LOP3.LUT R12, R0, 0x60, R12, 0xf8, !PT ;  /* 0x00000060000c7812 */ /* 0x000fc800078ef80c */
[----:B------:R-:W-:Y:S02]  /*12080*/  LOP3.LUT R12, R12, 0x80, RZ, 0xfc, !PT ;  /* 0x000000800c0c7812 */ /* 0x000fe400078efcff */
[----:B------:R-:W-:-:S03]  /*12090*/  ISETP.GE.AND P1, PT, R2, R27, PT ;  /* 0x0000001b0200720c */ /* 0x000fc60003f26270 */
[----:B------:R-:W-:Y:S02]  /*120a0*/  IMAD.IADD R6, R12, 0x1, R6 ;  /* 0x000000010c067824 */ /* 0x000fe400078e0206 */
[--C-:B----4-:R-:W-:Y:S02]  /*120b0*/  IMAD.IADD R8, R2, 0x1, R21.reuse ;  /* 0x0000000102087824 */ /* 0x110fe400078e0215 */
[----:B------:R-:W-:Y:S02]  /*120c0*/  IMAD.IADD R10, R6, 0x1, R21 ;  /* 0x00000001060a7824 */ /* 0x000fe400078e0215 */
[----:B------:R-:W-:Y:S02]  /*120d0*/  IMAD.MOV.U32 R0, RZ, RZ, R8 ;  /* 0x000000ffff007224 */ /* 0x000fe400078e0008 */
[----:B------:R-:W-:Y:S01]  /*120e0*/  IMAD.MOV.U32 R9, RZ, RZ, R10 ;  /* 0x000000ffff097224 */ /* 0x000fe200078e000a */
[----:B---3--:R-:W-:Y:S01]  /*120f0*/  @P0 STL [R1+0x14], R14 ;  /* 0x0000140e01000387 */ /* 0x008fe20000100800 */
[----:B------:R-:W-:-:S02]  /*12100*/  ISETP.NE.AND P0, PT, R11, 0x1, PT ;  /* 0x000000010b00780c */ /* 0x000fc40003f05270 */
[----:B------:R-:W-:Y:S01]  /*12110*/  SHF.R.S32.HI R15, RZ, 0x1f, R14 ;  /* 0x0000001fff0f7819 */ /* 0x000fe2000001140e */
[----:B------:R-:W2:Y:S10]  /*12120*/  LDL.LU R21, [R1+0x30] ;  /* 0x0000300001157983 */ /* 0x000eb40000300800 */
[----:B------:R-:W0:Y:S08]  /*12130*/  @P0 LDC R3, c[0x0][0x434] ;  /* 0x00010d00ff030b82 */ /* 0x000e300000000800 */
[----:B------:R-:W1:Y:S08]  /*12140*/  @P0 LDC R5, c[0x0][0x434] ;  /* 0x00010d00ff050b82 */ /* 0x000e700000000800 */
[----:B------:R-:W3:Y:S08]  /*12150*/  @P0 LDC R4, c[0x0][0x438] ;  /* 0x00010e00ff040b82 */ /* 0x000ef00000000800 */
[----:B------:R-:W4:Y:S01]  /*12160*/  @P0 LDC R7, c[0x0][0x438] ;  /* 0x00010e00ff070b82 */ /* 0x000f220000000800 */
[----:B0-----:R-:W-:-:S04]  /*12170*/  @P0 IMAD.HI.U32 R3, R8, R3, RZ ;  /* 0x0000000308030227 */ /* 0x001fc800078e00ff */
[----:B-1----:R-:W-:Y:S01]  /*12180*/  @P0 IMAD.HI.U32 R2, R10, R5, RZ ;  /* 0x000000050a020227 */ /* 0x002fe200078e00ff */
[----:B---3--:R-:W-:Y:S02]  /*12190*/  @P0 SHF.R.U32.HI R0, RZ, R4, R3 ;  /* 0x00000004ff000219 */ /* 0x008fe40000011603 */
[----:B------:R-:W0:Y:S02]  /*121a0*/  @!P1 LDC.64 R4, c[0x0][0x418] ;  /* 0x00010600ff049b82 */ /* 0x000e240000000a00 */
[----:B----4-:R-:W-:-:S06]  /*121b0*/  @P0 SHF.R.U32.HI R9, RZ, R7, R2 ;  /* 0x00000007ff090219 */ /* 0x010fcc0000011602 */
[----:B------:R-:W1:Y:S01]  /*121c0*/  @!P1 LDC.64 R2, c[0x0][0x428] ;  /* 0x00010a00ff029b82 */ /* 0x000e620000000a00 */
[----:B------:R-:W-:Y:S01]  /*121d0*/  ISETP.GE.AND P0, PT, R6, R27, PT ;  /* 0x0000001b0600720c */ /* 0x000fe20003f06270 */
[--C-:B------:R-:W-:Y:S01]  /*121e0*/  @!P1 IMAD.MOV.U32 R6, RZ, RZ, R0.reuse ;  /* 0x000000ffff069224 */ /* 0x100fe200078e0000 */
[----:B------:R-:W-:Y:S02]  /*121f0*/  @!P1 SHF.R.S32.HI R7, RZ, 0x1f, R0 ;  /* 0x0000001fff079819 */ /* 0x000fe40000011400 */
[----:B------:R-:W-:Y:S01]  /*12200*/  ISETP.GT.U32.OR P0, PT, R12, 0x9f, P0 ;  /* 0x0000009f0c00780c */ /* 0x000fe20000704470 */
[----:B-1----:R-:W-:-:S04]  /*12210*/  @!P1 IMAD.WIDE.U32 R6, R14, R2, R6 ;  /* 0x000000020e069225 */ /* 0x002fc800078e0006 */
[----:B------:R-:W-:-:S04]  /*12220*/  @!P1 IMAD R2, R15, R2, RZ ;  /* 0x000000020f029224 */ /* 0x000fc800078e02ff */
[----:B------:R-:W-:Y:S01]  /*12230*/  @!P1 IMAD R2, R14, R3, R2 ;  /* 0x000000030e029224 */ /* 0x000fe200078e0202 */
[----:B0-----:R-:W-:-:S04]  /*12240*/  @!P1 LEA R12, P2, R6, R4, 0x2 ;  /* 0x00000004060c9211 */ /* 0x001fc800078410ff */
[----:B------:R-:W-:-:S04]  /*12250*/  @!P1 IADD3 R2, R7, R2, RZ ;  /* 0x0000000207029210 */ /* 0x000fc80007ffe0ff */
[----:B------:R-:W-:Y:S02]  /*12260*/  @!P1 LEA.HI.X R13, R6, R5, R2, 0x2, P2 ;  /* 0x00000005060d9211 */ /* 0x000fe400010f1402 */
[----:B------:R-:W0:Y:S01]  /*12270*/  @!P0 LDC.64 R2, c[0x0][0x428] ;  /* 0x00010a00ff028b82 */ /* 0x000e220000000a00 */
[----:B------:R-:W-:Y:S01]  /*12280*/  IMAD.MOV R0, RZ, RZ, -R0 ;  /* 0x000000ffff007224 */ /* 0x000fe200078e0a00 */
[----:B------:R1:W-:Y:S03]  /*12290*/  STL [R1+0x2c], R15 ;  /* 0x00002c0f01007387 */ /* 0x0003e60000100800 */
[----:B------:R-:W-:Y:S02]  /*122a0*/  IMAD R8, R11, R0, R8 ;  /* 0x000000000b087224 */ /* 0x000fe400078e0208 */
[----:B0-----:R-:W-:Y:S02]  /*122b0*/  @!P0 IMAD R0, R15, R2, RZ ;  /* 0x000000020f008224 */ /* 0x001fe400078e02ff */
[----:B-1----:R-:W3:Y:S01]  /*122c0*/  LDL R15, [R1+0x78] ;  /* 0x00007800010f7983 */ /* 0x002ee20000100800 */
[--C-:B------:R-:W-:Y:S01]  /*122d0*/  @!P0 SHF.R.S32.HI R5, RZ, 0x1f, R9.reuse ;  /* 0x0000001fff058819 */ /* 0x100fe20000011409 */
[----:B------:R-:W-:-:S02]  /*122e0*/  @!P0 IMAD.MOV.U32 R4, RZ, RZ, R9 ;  /* 0x000000ffff048224 */ /* 0x000fc400078e0009 */
[C---:B------:R-:W-:Y:S02]  /*122f0*/  @!P0 IMAD R0, R14.reuse, R3, R0 ;  /* 0x000000030e008224 */ /* 0x040fe400078e0200 */
[----:B------:R-:W-:Y:S02]  /*12300*/  @!P0 IMAD.WIDE.U32 R4, R14, R2, R4 ;  /* 0x000000020e048225 */ /* 0x000fe400078e0004 */
[----:B------:R-:W0:Y:S01]  /*12310*/  S2R R14, SR_TID.X ;  /* 0x00000000000e7919 */ /* 0x000e220000002100 */
[----:B------:R-:W1:Y:S01]  /*12320*/  @!P0 LDC.64 R2, c[0x0][0x418] ;  /* 0x00010600ff028b82 */ /* 0x000e620000000a00 */
[----:B------:R-:W-:Y:S01]  /*12330*/  @!P0 IMAD.IADD R0, R0, 0x1, R5 ;  /* 0x0000000100008824 */ /* 0x000fe200078e0205 */
[----:B-1----:R-:W-:-:S04]  /*12340*/  @!P0 LEA R2, P2, R4, R2, 0x2 ;  /* 0x0000000204028211 */ /* 0x002fc800078410ff */
[----:B------:R-:W-:Y:S02]  /*12350*/  @!P0 LEA.HI.X R3, R4, R3, R0, 0x2, P2 ;  /* 0x0000000304038211 */ /* 0x000fe400010f1400 */
[C---:B0-----:R-:W-:Y:S01]  /*12360*/  LOP3.LUT R0, R14.reuse, 0x7f, RZ, 0xc0, !PT ;  /* 0x0000007f0e007812 */ /* 0x041fe200078ec0ff */
[----:B------:R-:W-:-:S03]  /*12370*/  IMAD.SHL.U32 R5, R14, 0x20, RZ ;  /* 0x000000200e057824 */ /* 0x000fc600078e00ff */
[----:B------:R-:W-:-:S04]  /*12380*/  SHF.R.U32.HI R0, RZ, 0x2, R0 ;  /* 0x00000002ff007819 */ /* 0x000fc80000011600 */
[----:B------:R-:W-:Y:S02]  /*12390*/  LOP3.LUT R5, R0, 0x60, R5, 0xf8, !PT ;  /* 0x0000006000057812 */ /* 0x000fe400078ef805 */
[----:B------:R-:W0:Y:S02]  /*123a0*/  LDC R0, c[0x0][0x2f4] ;  /* 0x0000bd00ff007b82 */ /* 0x000e240000000800 */
[----:B------:R-:W-:Y:S01]  /*123b0*/  LOP3.LUT R5, R5, 0x80, RZ, 0xfc, !PT ;  /* 0x0000008005057812 */ /* 0x000fe200078efcff */
[----:B------:R-:W-:-:S03]  /*123c0*/  IMAD.SHL.U32 R14, R14, 0x10, RZ ;  /* 0x000000100e0e7824 */ /* 0x000fc600078e00ff */
[----:B------:R-:W-:Y:S02]  /*123d0*/  ISETP.GT.U32.AND P2, PT, R5, 0x9f, PT ;  /* 0x0000009f0500780c */ /* 0x000fe40003f44070 */
[----:B------:R-:W-:Y:S02]  /*123e0*/  CS2R R6, SRZ ;  /* 0x0000000000067805 */ /* 0x000fe4000001ff00 */
[----:B------:R-:W-:-:S04]  /*123f0*/  LOP3.LUT R14, R14, 0x30, RZ, 0xc0, !PT ;  /* 0x000000300e0e7812 */ /* 0x000fc800078ec0ff */
[----:B------:R1:W5:Y:S04]  /*12400*/  @!P1 LDG.E R7, desc[UR40][R12.64] ;  /* 0x000000280c079981 */ /* 0x000368000c1e1900 */
[----:B------:R1:W5:Y:S01]  /*12410*/  @!P0 LDG.E R6, desc[UR40][R2.64] ;  /* 0x0000002802068981 */ /* 0x000362000c1e1900 */
[----:B0-----:R-:W-:Y:S01]  /*12420*/  ISETP.GE.AND P1, PT, R14, R0, PT ;  /* 0x000000000e00720c */ /* 0x001fe20003f26270 */
[----:B------:R-:W-:Y:S01]  /*12430*/  UMOV UR4, 0xffffffff ;  /* 0xffffffff00047882 */ /* 0x000fe20000000000 */
[----:B------:R-:W-:-:S04]  /*12440*/  IMAD.MOV R9, RZ, RZ, -R9 ;  /* 0x000000ffff097224 */ /* 0x000fc800078e0a09 */
[----:B------:R-:W-:Y:S01]  /*12450*/  IMAD R9, R11, R9, R10 ;  /* 0x000000090b097224 */ /* 0x000fe200078e020a */
[----:B--2---:R-:W-:-:S04]  /*12460*/  LOP3.LUT R21, R21, 0xfffffffd, RZ, 0xc0, !PT ;  /* 0xfffffffd15157812 */ /* 0x004fc800078ec0ff */
[----:B------:R-:W-:-:S04]  /*12470*/  @P2 LOP3.LUT R21, R21, 0x2, RZ, 0xfc, !PT ;  /* 0x0000000215152812 */ /* 0x000fc800078efcff */
[----:B------:R-:W-:-:S04]  /*12480*/  LOP3.LUT R21, R21, 0xfffffffb, RZ, 0xc0, !PT ;  /* 0xfffffffb15157812 */ /* 0x000fc800078ec0ff */
[----:B------:R-:W-:-:S04]  /*12490*/  LOP3.LUT R21, R21, 0xfffffffe, RZ, 0xc0, !PT ;  /* 0xfffffffe15157812 */ /* 0x000fc800078ec0ff */
[----:B------:R-:W-:Y:S02]  /*124a0*/  @P1 LOP3.LUT R21, R21, 0x1, RZ, 0xfc, !PT ;  /* 0x0000000115151812 */ /* 0x000fe400078efcff */
[----:B---3--:R-:W-:-:S13]  /*124b0*/  ISETP.NE.AND P0, PT, R15, 0x3, PT ;  /* 0x000000030f00780c */ /* 0x008fda0003f05270 */
[----:B------:R-:W-:-:S05]  /*124c0*/  @P0 LOP3.LUT R21, R21, 0x4, RZ, 0xfc, !PT ;  /* 0x0000000415150812 */ /* 0x000fca00078efcff */
[----:B------:R1:W-:Y:S01]  /*124d0*/  STL [R1+0x30], R21 ;  /* 0x0000301501007387 */ /* 0x0003e20000100800 */
[----:B------:R-:W-:Y:S05]  /*124e0*/  BRA.DIV UR4, `(.L_x_13652) ;  /* 0x00000056041c7947 */ /* 0x000fea000b800000 */
.L_x_13774:
[----:B------:R-:W-:Y:S01]  /*124f0*/  SHF.R.S32.HI R0, RZ, 0x1f, R18 ;  /* 0x0000001fff007819 */ /* 0x000fe20000011412 */
[----:B------:R-:W-:-:S04]  /*12500*/  VIADD R5, R20, 0xffffffff ;  /* 0xffffffff14057836 */ /* 0x000fc80000000000 */
[----:B------:R0:W-:Y:S01]  /*12510*/  STL [R1+0x20], R0 ;  /* 0x0000200001007387 */ /* 0x0001e20000100800 */
[----:B------:R-:W-:Y:S05]  /*12520*/  @!P0 BRA `(.L_x_13653) ;  /* 0x0000000000048947 */ /* 0x000fea0003800000 */
[----:B------:R-:W-:Y:S01]  /*12530*/  BPT.TRAP 0x1 ;  /* 0x000000040000795c */ /* 0x000fe20000300000 */
.L_x_13653:
[----:B-1----:R-:W2:Y:S04]  /*12540*/  LDL R2, [R1+0x8] ;  /* 0x0000080001027983 */ /* 0x002ea80000100800 */
[----:B0-----:R-:W3:Y:S01]  /*12550*/  LDL R0, [R1+0x18] ;  /* 0x0000180001007983 */ /* 0x001ee20000100800 */
[----:B------:R-:W-:Y:S01]  /*12560*/  BSSY B0, `(.L_x_13654) ;  /* 0x0000008000007945 */ /* 0x000fe20003800000 */
[----:B--2---:R-:W-:Y:S02]  /*12570*/  LEA R4, R2, R22, 0x3 ;  /* 0x0000001602047211 */ /* 0x004fe400078e18ff */
[----:B---3--:R-:W-:-:S04]  /*12580*/  SHF.L.U32 R0, R0, 0x1f, RZ ;  /* 0x0000001f00007819 */ /* 0x008fc800000006ff */
[----:B------:R0:W1:Y:S01]  /*12590*/  SYNCS.PHASECHK.TRANS64.TRYWAIT P0, [R4+URZ+0x13280], R0 ;  /* 0x01328000040075a7 */ /* 0x000062000800017f */
[----:B------:R0:W-:Y:S02]  /*125a0*/  STL [R1+0x54], R0 ;  /* 0x0000540001007387 */ /* 0x0001e40000100800 */
[----:B0-----:R-:W-:-:S05]  /*125b0*/  SHF.R.S32.HI R0, RZ, 0x1f, R8 ;  /* 0x0000001fff007819 */ /* 0x001fca0000011408 */
[----:B------:R0:W-:Y:S02]  /*125c0*/  STL [R1+0x50], R0 ;  /* 0x0000500001007387 */ /* 0x0001e40000100800 */
[----:B01----:R-:W-:Y:S05]  /*125d0*/  @!P0 BRA `(.L_x_13655) ;  /* 0x0000005400148947 */ /* 0x003fea0003800000 */
.L_x_13775:
[----:B------:R-:W-:Y:S05]  /*125e0*/  BSYNC B0 ;  /* 0x0000000000007941 */ /* 0x000fea0003800000 */
.L_x_13654:
[----:B------:R-:W2:Y:S01]  /*125f0*/  LDL R10, [R1+0x20] ;  /* 0x00002000010a7983 */ /* 0x000ea20000100800 */
[----:B------:R-:W-:-:S03]  /*12600*/  ULDC.64 UR8, c[0x0][0x330] ;  /* 0x0000cc0000087ab9 */ /* 0x000fc60000000a00 */
[----:B0-----:R-:W3:Y:S01]  /*12610*/  LDL R0, [R1+0x50] ;  /* 0x0000500001007983 */ /* 0x001ee20000100800 */
[----:B-----5:R-:W-:Y:S01]  /*12620*/  SHF.R.S32.HI R11, RZ, 0x1f, R7 ;  /* 0x0000001fff0b7819 */ /* 0x020fe20000011407 */
[----:B------:R-:W-:Y:S01]  /*12630*/  ULDC.64 UR4, c[0x0][0x328] ;  /* 0x0000ca0000047ab9 */ /* 0x000fe20000000a00 */
[----:B------:R-:W-:Y:S01]  /*12640*/  ULDC.64 UR6, c[0x0][0x338] ;  /* 0x0000ce0000067ab9 */ /* 0x000fe20000000a00 */
[----:B------:R-:W0:Y:S01]  /*12650*/  S2R R15, SR_TID.X ;  /* 0x00000000000f7919 */ /* 0x000e220000002100 */
[----:B------:R-:W-:Y:S01]  /*12660*/  ULDC.64 UR10, c[0x0][0x318] ;  /* 0x0000c600000a7ab9 */ /* 0x000fe20000000a00 */
[----:B------:R1:W-:Y:S01]  /*12670*/  STL [R1+0x48], R11 ;  /* 0x0000480b01007387 */ /* 0x0003e20000100800 */
[----:B------:R-:W-:Y:S01]  /*12680*/  IMAD.WIDE.U32 R2, R8, UR4, RZ ;  /* 0x0000000408027c25 */ /* 0x000fe2000f8e00ff */
[----:B------:R-:W-:-:S03]  /*12690*/  SHF.R.S32.HI R20, RZ, 0x1f, R6 ;  /* 0x0000001fff147819 */ /* 0x000fc60000011406 */
[----:B0-----:R-:W-:-:S05]  /*126a0*/  IMAD.SHL.U32 R21, R15, 0x10, RZ ;  /* 0x000000100f157824 */ /* 0x001fca00078e00ff */
[----:B------:R-:W-:Y:S01]  /*126b0*/  LOP3.LUT R21, R21, 0x30, RZ, 0xc0, !PT ;  /* 0x0000003015157812 */ /* 0x000fe200078ec0ff */
[----:B--2---:R-:W-:Y:S01]  /*126c0*/  IMAD R12, R10, UR8, RZ ;  /* 0x000000080a0c7c24 */ /* 0x004fe2000f8e02ff */
[----:B------:R-:W-:-:S05]  /*126d0*/  SHF.R.S32.HI R10, RZ, 0x1f, R9 ;  /* 0x0000001fff0a7819 */ /* 0x000fca0000011409 */
[----:B------:R0:W-:Y:S04]  /*126e0*/  STL [R1+0x4c], R10 ;  /* 0x00004c0a01007387 */ /* 0x0001e80000100800 */
[----:B------:R-:W2:Y:S04]  /*126f0*/  LDL R14, [R1+0x38] ;  /* 0x00003800010e7983 */ /* 0x000ea80000100800 */
[----:B------:R-:W2:Y:S01]  /*12700*/  LDL R13, [R1+0x8] ;  /* 0x00000800010d7983 */ /* 0x000ea20000100800 */
[----:B---3--:R-:W-:-:S04]  /*12710*/  IMAD R0, R0, UR4, RZ ;  /* 0x0000000400007c24 */ /* 0x008fc8000f8e02ff */
[----:B------:R-:W-:-:S04]  /*12720*/  IMAD R0, R8, UR5, R0 ;  /* 0x0000000508007c24 */ /* 0x000fc8000f8e0200 */
[----:B------:R-:W-:Y:S02]  /*12730*/  IMAD.IADD R3, R3, 0x1, R0 ;  /* 0x0000000103037824 */ /* 0x000fe400078e0200 */
[----:B------:R-:W-:Y:S02]  /*12740*/  IMAD R0, R11, UR6, RZ ;  /* 0x000000060b007c24 */ /* 0x000fe4000f8e02ff */
[----:B-1----:R-:W1:Y:S01]  /*12750*/  LDC R11, c[0x0][0x2f4] ;  /* 0x0000bd00ff0b7b82 */ /* 0x002e620000000800 */
[----:B------:R-:W-:-:S04]  /*12760*/  IMAD.WIDE.U32 R2, R7, UR6, R2 ;  /* 0x0000000607027c25 */ /* 0x000fc8000f8e0002 */
[----:B------:R-:W-:-:S04]  /*12770*/  IMAD R0, R7, UR7, R0 ;  /* 0x0000000707007c24 */ /* 0x000fc8000f8e0200 */
[----:B------:R-:W-:Y:S02]  /*12780*/  IMAD.IADD R3, R3, 0x1, R0 ;  /* 0x0000000103037824 */ /* 0x000fe400078e0200 */
[----:B------:R-:W-:-:S04]  /*12790*/  IMAD.WIDE.U32 R2, R18, UR8, R2 ;  /* 0x0000000812027c25 */ /* 0x000fc8000f8e0002 */
[----:B------:R-:W-:Y:S01]  /*127a0*/  IMAD R12, R18, UR9, R12 ;  /* 0x00000009120c7c24 */ /* 0x000fe2000f8e020c */
[----:B------:R-:W-:-:S04]  /*127b0*/  IADD3 R0, P1, R2, UR10, RZ ;  /* 0x0000000a02007c10 */ /* 0x000fc8000ff3e0ff */
[----:B------:R-:W-:Y:S01]  /*127c0*/  IADD3.X R2, R3, UR11, R12, P1, !PT ;  /* 0x0000000b03027c10 */ /* 0x000fe20008ffe40c */
[----:B------:R-:W-:Y:S01]  /*127d0*/  IMAD R3, R10, UR4, RZ ;  /* 0x000000040a037c24 */ /* 0x000fe2000f8e02ff */
[----:B-1----:R-:W-:Y:S01]  /*127e0*/  ISETP.GE.AND P0, PT, R21, R11, PT ;  /* 0x0000000b1500720c */ /* 0x002fe20003f06270 */
[----:B0-----:R-:W-:-:S04]  /*127f0*/  IMAD.WIDE.U32 R10, R9, UR4, RZ ;  /* 0x00000004090a7c25 */ /* 0x001fc8000f8e00ff */
[----:B------:R-:W-:-:S04]  /*12800*/  IMAD R3, R9, UR5, R3 ;  /* 0x0000000509037c24 */ /* 0x000fc8000f8e0203 */
[----:B------:R-:W-:Y:S02]  /*12810*/  IMAD.IADD R11, R11, 0x1, R3 ;  /* 0x000000010b0b7824 */ /* 0x000fe400078e0203 */
[----:B------:R-:W-:Y:S02]  /*12820*/  IMAD R3, R20, UR6, RZ ;  /* 0x0000000614037c24 */ /* 0x000fe4000f8e02ff */
[----:B------:R-:W-:Y:S01]  /*12830*/  IMAD.WIDE.U32 R10, R6, UR6, R10 ;  /* 0x00000006060a7c25 */ /* 0x000fe2000f8e000a */
[----:B------:R-:W-:-:S03]  /*12840*/  LOP3.LUT R15, R15, 0x7f, RZ, 0xc0, !PT ;  /* 0x0000007f0f0f7812 */ /* 0x000fc600078ec0ff */
[----:B------:R-:W-:Y:S01]  /*12850*/  IMAD R3, R6, UR7, R3 ;  /* 0x0000000706037c24 */ /* 0x000fe2000f8e0203 */
[----:B------:R-:W-:-:S03]  /*12860*/  SHF.R.U32.HI R15, RZ, 0x2, R15 ;  /* 0x00000002ff0f7819 */ /* 0x000fc6000001160f */
[----:B------:R-:W-:Y:S02]  /*12870*/  IMAD.IADD R11, R11, 0x1, R3 ;  /* 0x000000010b0b7824 */ /* 0x000fe400078e0203 */
[----:B------:R-:W-:Y:S02]  /*12880*/  IMAD R5, R5, -0xa0, R27 ;  /* 0xffffff6005057824 */ /* 0x000fe400078e021b */
[----:B------:R-:W-:-:S04]  /*12890*/  IMAD.WIDE.U32 R10, R18, UR8, R10 ;  /* 0x00000008120a7c25 */ /* 0x000fc8000f8e000a */
[----:B------:R-:W-:Y:S01]  /*128a0*/  IMAD.IADD R5, R5, 0x1, -R15 ;  /* 0x0000000105057824 */ /* 0x000fe200078e0a0f */
[----:B------:R-:W-:Y:S01]  /*128b0*/  IADD3 R15, P1, R10, UR10, RZ ;  /* 0x0000000a0a0f7c10 */ /* 0x000fe2000ff3e0ff */
[----:B------:R2:W-:Y:S03]  /*128c0*/  STL [R1+0x44], R20 ;  /* 0x0000441401007387 */ /* 0x0005e60000100800 */
[----:B------:R-:W-:Y:S01]  /*128d0*/  IADD3.X R3, R12, UR11, R11, P1, !PT ;  /* 0x0000000b0c037c10 */ /* 0x000fe20008ffe40b */
[----:B------:R0:W-:Y:S04]  /*128e0*/  STL [R1+0x4], R15 ;  /* 0x0000040f01007387 */ /* 0x0001e80000100800 */
[----:B------:R0:W-:Y:S01]  /*128f0*/  STL [R1], R3 ;  /* 0x0000000301007387 */ /* 0x0001e20000100800 */
[----:B------:R-:W-:Y:S01]  /*12900*/  UMOV UR4, 0xffffffff ;  /* 0xffffffff00047882 */ /* 0x000fe20000000000 */
[----:B------:R-:W-:Y:S01]  /*12910*/  ISETP.GE.AND P5, PT, R5, 0x1, PT ;  /* 0x000000010500780c */ /* 0x000fe20003fa6270 */
[----:B--2---:R-:W-:Y:S01]  /*12920*/  IMAD R20, R13, 0x2800, R14 ;  /* 0x000028000d147824 */ /* 0x004fe200078e020e */
[----:B0-----:R-:W-:Y:S11]  /*12930*/  BRA.DIV UR4, `(.L_x_13656) ;  /* 0x0000005204547947 */ /* 0x001ff6000b800000 */
[----:B------:R-:W2:Y:S04]  /*12940*/  LDL.LU R21, [R1] ;  /* 0x0000000001157983 */ /* 0x000ea80000300800 */
[----:B------:R-:W3:Y:S04]  /*12950*/  LDL.LU R15, [R1+0x4] ;  /* 0x00000400010f7983 */ /* 0x000ee80000300800 */
[----:B------:R-:W4:Y:S01]  /*12960*/  LDL.LU R14, [R1+0x30] ;  /* 0x00003000010e7983 */ /* 0x000f220000300800 */
[----:B------:R-:W0:Y:S03]  /*12970*/  S2R R11, SR_TID.X ;  /* 0x00000000000b7919 */ /* 0x000e260000002100 */
[----:B------:R-:W1:Y:S04]  /*12980*/  SHFL.IDX PT, R3, R0, RZ, 0x1c1f ;  /* 0x001c1fff00037589 */ /* 0x000e6800000e0000 */
[----:B------:R-:W5:Y:S01]  /*12990*/  SHFL.IDX PT, R10, R2, RZ, 0x1c1f ;  /* 0x001c1fff020a7589 */ /* 0x000f6200000e0000 */
[----:B0-----:R-:W-:-:S05]  /*129a0*/  IMAD.SHL.U32 R11, R11, 0x10, RZ ;  /* 0x000000100b0b7824 */ /* 0x001fca00078e00ff */
[----:B------:R-:W-:-:S04]  /*129b0*/  LOP3.LUT R11, R11, 0x30, RZ, 0xc0, !PT ;  /* 0x000000300b0b7812 */ /* 0x000fc800078ec0ff */
[----:B-1----:R-:W-:Y:S02]  /*129c0*/  IADD3 R12, P1, R11, R3, RZ ;  /* 0x000000030b0c7210 */ /* 0x002fe40007f3e0ff */
[----:B------:R-:W0:Y:S02]  /*129d0*/  S2R R11, SR_TID.X ;  /* 0x00000000000b7919 */ /* 0x000e240000002100 */
[----:B-----5:R-:W-:Y:S02]  /*129e0*/  IADD3.X R13, RZ, R10, RZ, P1, !PT ;  /* 0x0000000aff0d7210 */ /* 0x020fe40000ffe4ff */
[----:B------:R-:W1:Y:S01]  /*129f0*/  SHFL.IDX PT, R10, R0, 0x1, 0x1c1f ;  /* 0x003c1f00000a7f89 */ /* 0x000e6200000e0000 */
[----:B------:R-:W-:Y:S01]  /*12a00*/  ISETP.LT.OR P1, PT, R5, 0x1, P0 ;  /* 0x000000010500780c */ /* 0x000fe20000721670 */
[----:B------:R-:W-:Y:S02]  /*12a10*/  IMAD.IADD R3, R22, 0x1, R20 ;  /* 0x0000000116037824 */ /* 0x000fe400078e0214 */
[----:B------:R-:W5:Y:S10]  /*12a20*/  SHFL.IDX PT, R20, R2, 0x1, 0x1c1f ;  /* 0x003c1f0002147f89 */ /* 0x000f7400000e0000 */
[----:B------:R0:W-:Y:S02]  /*12a30*/  LDGSTS.E.BYPASS.LTC128B.128 [R3+0x6000], desc[UR40][R12.64], !P1 ;  /* 0x060000000c037fae */ /* 0x0001e4000c901d68 */
[----:B0-----:R-:W-:-:S05]  /*12a40*/  IMAD.SHL.U32 R13, R11, 0x10, RZ ;  /* 0x000000100b0d7824 */ /* 0x001fca00078e00ff */
[----:B------:R-:W-:-:S04]  /*12a50*/  LOP3.LUT R13, R13, 0x30, RZ, 0xc0, !PT ;  /* 0x000000300d0d7812 */ /* 0x000fc800078ec0ff */
[----:B-1----:R-:W-:-:S05]  /*12a60*/  IADD3 R10, P1, R13, R10, RZ ;  /* 0x0000000a0d0a7210 */ /* 0x002fca0007f3e0ff */
[----:B-----5:R-:W-:Y:S01]  /*12a70*/  IMAD.X R11, RZ, RZ, R20, P1 ;  /* 0x000000ffff0b7224 */ /* 0x020fe200008e0614 */
[----:B------:R-:W-:Y:S01]  /*12a80*/  ISETP.LT.OR P1, PT, R5, 0x21, P0 ;  /* 0x000000210500780c */ /* 0x000fe20000721670 */
[----:B------:R-:W-:-:S12]  /*12a90*/  SHFL.IDX PT, R20, R2, 0x2, 0x1c1f ;  /* 0x005c1f0002147f89 */ /* 0x000fd800000e0000 */
[----:B------:R0:W-:Y:S04]  /*12aa0*/  LDGSTS.E.BYPASS.LTC128B.128 [R3+0x6800], desc[UR40][R10.64], !P1 ;  /* 0x068000000a037fae */ /* 0x0001e8000c901d68 */
[----:B0-----:R-:W0:Y:S04]  /*12ab0*/  SHFL.IDX PT, R10, R0, 0x2, 0x1c1f ;  /* 0x005c1f00000a7f89 */ /* 0x001e2800000e0000 */
[----:B------:R-:W1:Y:S04]  /*12ac0*/  SHFL.IDX PT, R0, R0, 0x3, 0x1c1f ;  /* 0x007c1f0000007f89 */ /* 0x000e6800000e0000 */
[----:B------:R-:W5:Y:S01]  /*12ad0*/  SHFL.IDX PT, R2, R2, 0x3, 0x1c1f ;  /* 0x007c1f0002027f89 */ /* 0x000f6200000e0000 */
[----:B0-----:R-:W-:-:S05]  /*12ae0*/  IADD3 R10, P1, R13, R10, RZ ;  /* 0x0000000a0d0a7210 */ /* 0x001fca0007f3e0ff */
[----:B------:R-:W-:Y:S01]  /*12af0*/  IMAD.X R11, RZ, RZ, R20, P1 ;  /* 0x000000ffff0b7224 */ /* 0x000fe200008e0614 */
[C---:B------:R-:W-:Y:S02]  /*12b00*/  ISETP.LT.OR P1, PT, R5.reuse, 0x41, P0 ;  /* 0x000000410500780c */ /* 0x040fe40000721670 */
[----:B------:R-:W-:-:S11]  /*12b10*/  ISETP.GE.AND P3, PT, R5, 0x81, PT ;  /* 0x000000810500780c */ /* 0x000fd60003f66270 */
[----:B------:R1:W-:Y:S02]  /*12b20*/  LDGSTS.E.BYPASS.LTC128B.128 [R3+0x7000], desc[UR40][R10.64], !P1 ;  /* 0x070000000a037fae */ /* 0x0003e4000c901d68 */
[----:B-1----:R-:W-:-:S05]  /*12b30*/  IADD3 R10, P1, R13, R0, RZ ;  /* 0x000000000d0a7210 */ /* 0x002fca0007f3e0ff */
[----:B-----5:R-:W-:Y:S01]  /*12b40*/  IMAD.X R11, RZ, RZ, R2, P1 ;  /* 0x000000ffff0b7224 */ /* 0x020fe200008e0602 */
[----:B------:R-:W-:-:S13]  /*12b50*/  ISETP.LT.OR P1, PT, R5, 0x61, P0 ;  /* 0x000000610500780c */ /* 0x000fda0000721670 */
[----:B------:R3:W-:Y:S01]  /*12b60*/  LDGSTS.E.BYPASS.LTC128B.128 [R3+0x7800], desc[UR40][R10.64], !P1 ;  /* 0x078000000a037fae */ /* 0x0007e2000c901d68 */
[C---:B------:R-:W-:Y:S02]  /*12b70*/  ISETP.GE.AND P4, PT, R5.reuse, 0x21, PT ;  /* 0x000000210500780c */ /* 0x040fe40003f86270 */
[C---:B------:R-:W-:Y:S02]  /*12b80*/  ISETP.GE.AND P1, PT, R5.reuse, 0x41, PT ;  /* 0x000000410500780c */ /* 0x040fe40003f26270 */
[----:B------:R-:W-:Y:S02]  /*12b90*/  ISETP.GE.AND P2, PT, R5, 0x61, PT ;  /* 0x000000610500780c */ /* 0x000fe40003f46270 */
[----:B----4-:R-:W-:-:S04]  /*12ba0*/  LOP3.LUT R14, R14, 0xfffffff7, RZ, 0xc0, !PT ;  /* 0xfffffff70e0e7812 */ /* 0x010fc800078ec0ff */
[----:B------:R-:W-:Y:S01]  /*12bb0*/  @P3 LOP3.LUT R14, R14, 0x8, RZ, 0xfc, !PT ;  /* 0x000000080e0e3812 */ /* 0x000fe200078efcff */
[----:B--2---:R0:W1:Y:S04]  /*12bc0*/  SHFL.IDX PT, R0, R21, RZ, 0x1c1f ;  /* 0x001c1fff15007589 */ /* 0x00406800000e0000 */
[----:B---3--:R0:W2:Y:S04]  /*12bd0*/  SHFL.IDX PT, R10, R15, RZ, 0x1c1f ;  /* 0x001c1fff0f0a7589 */ /* 0x0080a800000e0000 */
[----:B------:R0:W-:Y:S02]  /*12be0*/  STL [R1+0x30], R14 ;  /* 0x0000300e01007387 */ /* 0x0001e40000100800 */
.L_x_13787:
[----:B------:R-:W3:Y:S01]  /*12bf0*/  S2R R2, SR_TID.X ;  /* 0x0000000000027919 */ /* 0x000ee20000002100 */
[----:B------:R-:W-:Y:S01]  /*12c00*/  ISETP.LT.OR P0, PT, R5, 0x81, P0 ;  /* 0x000000810500780c */ /* 0x000fe20000701670 */
[----:B---3--:R-:W-:-:S05]  /*12c10*/  IMAD.SHL.U32 R2, R2, 0x10, RZ ;  /* 0x0000001002027824 */ /* 0x008fca00078e00ff */
[----:B------:R-:W-:-:S04]  /*12c20*/  LOP3.LUT R2, R2, 0x30, RZ, 0xc0, !PT ;  /* 0x0000003002027812 */ /* 0x000fc800078ec0ff */
[----:B--2---:R-:W-:-:S05]  /*12c30*/  IADD3 R10, P3, R2, R10, RZ ;  /* 0x0000000a020a7210 */ /* 0x004fca0007f7e0ff */
[----:B-1----:R-:W-:-:S05]  /*12c40*/  IMAD.X R11, RZ, RZ, R0, P3 ;  /* 0x000000ffff0b7224 */ /* 0x002fca00018e0600 */
[----:B------:R-:W-:Y:S01]  /*12c50*/  @!PT LDS RZ, [RZ] ;  /* 0x00000000fffff984 */ /* 0x000fe20000000800 */
[----:B------:R-:W-:Y:S01]  /*12c60*/  @!PT LDS RZ, [RZ] ;  /* 0x00000000fffff984 */ /* 0x000fe20000000800 */
[----:B------:R-:W-:Y:S01]  /*12c70*/  @!PT LDS RZ, [RZ] ;  /* 0x00000000fffff984 */ /* 0x000fe20000000800 */
[----:B------:R1:W-:Y:S01]  /*12c80*/  LDGSTS.E.BYPASS.LTC128B.128 [R3+0x8000], desc[UR40][R10.64], !P0 ;  /* 0x080000000a037fae */ /* 0x0003e2000c101d68 */
[----:B------:R-:W-:Y:S01]  /*12c90*/  PLOP3.LUT P0, PT, PT, PT, PT, 0x80, 0x0 ;  /* 0x000000000000781c */ /* 0x000fe20003f0f070 */
[----:B------:R-:W-:-:S12]  /*12ca0*/  NOP ;  /* 0x0000000000007918 */ /* 0x000fd80000000000 */
.L_x_13657:
        /* <DEDUP_REMOVED lines=11> */
.L_x_13658:
[----:B------:R2:W-:Y:S01]  /*12d60*/  SYNCS.ARRIVE.TRANS64.A1T0 RZ, [R4+URZ+0x13270], RZ ;  /* 0x013270ff04ff79a7 */ /* 0x0005e2000810003f */
[----:B------:R-:W-:Y:S05]  /*12d70*/  @!P6 BRA `(.L_x_13659) ;  /* 0x000000000004e947 */ /* 0x000fea0003800000 */
[----:B------:R-:W-:Y:S01]  /*12d80*/  BPT.TRAP 0x1 ;  /* 0x000000040000795c */ /* 0x000fe20000300000 */
.L_x_13659:
[----:B------:R-:W3:Y:S01]  /*12d90*/  LDL R0, [R1+0x54] ;  /* 0x0000540001007983 */ /* 0x000ee20000100800 */
[----:B------:R-:W-:Y:S01]  /*12da0*/  BSSY B0, `(.L_x_13660) ;  /* 0x0000003000007945 */ /* 0x000fe20003800000 */
[----:B---3--:R-:W3:Y:S03]  /*12db0*/  SYNCS.PHASECHK.TRANS64.TRYWAIT P0, [R4+URZ+0x13240], R0 ;  /* 0x01324000040075a7 */ /* 0x008ee6000800017f */
[----:B---3--:R-:W-:Y:S05]  /*12dc0*/  @!P0 BRA `(.L_x_13661) ;  /* 0x0000005000c08947 */ /* 0x008fea0003800000 */
.L_x_13788:
[----:B------:R-:W-:Y:S05]  /*12dd0*/  BSYNC B0 ;  /* 0x0000000000007941 */ /* 0x000fea0003800000 */
.L_x_13660:
[----:B---3--:R-:W3:Y:S01]  /*12de0*/  LDL.LU R0, [R1+0x48] ;  /* 0x0000480001007983 */ /* 0x008ee20000300800 */
[----:B------:R-:W-:Y:S01]  /*12df0*/  ULDC.64 UR4, c[0x0][0x310] ;  /* 0x0000c40000047ab9 */ /* 0x000fe20000000a00 */
[----:B------:R-:W-:Y:S02]  /*12e00*/  ULDC.64 UR6, c[0x0][0x300] ;  /* 0x0000c00000067ab9 */ /* 0x000fe40000000a00 */
[----:B------:R-:W4:Y:S04]  /*12e10*/  LDL.LU R13, [R1+0x50] ;  /* 0x00005000010d7983 */ /* 0x000f280000300800 */
[----:B------:R-:W5:Y:S04]  /*12e20*/  LDL.LU R12, [R1+0x44] ;  /* 0x00004400010c7983 */ /* 0x000f680000300800 */
[----:B------:R-:W2:Y:S04]  /*12e30*/  LDL.LU R5, [R1+0x4c] ;  /* 0x00004c0001057983 */ /* 0x000ea80000300800 */
[----:B------:R-:W2:Y:S01]  /*12e40*/  LDL R2, [R1+0x20] ;  /* 0x0000200001027983 */ /* 0x000ea20000100800 */
[----:B-1----:R-:W-:-:S04]  /*12e50*/  IMAD.WIDE.U32 R10, R7, UR4, RZ ;  /* 0x00000004070a7c25 */ /* 0x002fc8000f8e00ff */
[----:B---3--:R-:W-:-:S04]  /*12e60*/  IMAD R0, R0, UR4, RZ ;  /* 0x0000000400007c24 */ /* 0x008fc8000f8e02ff */
[----:B------:R-:W-:-:S05]  /*12e70*/  IMAD R0, R7, UR5, R0 ;  /* 0x0000000507007c24 */ /* 0x000fca000f8e0200 */
[----:B------:R-:W-:Y:S01]  /*12e80*/  IADD3 R11, R11, R0, RZ ;  /* 0x000000000b0b7210 */ /* 0x000fe20007ffe0ff */
[----:B----4-:R-:W-:Y:S02]  /*12e90*/  IMAD R0, R13, UR6, RZ ;  /* 0x000000060d007c24 */ /* 0x010fe4000f8e02ff */
[----:B------:R-:W-:-:S04]  /*12ea0*/  IMAD.WIDE.U32 R10, R8, UR6, R10 ;  /* 0x00000006080a7c25 */ /* 0x000fc8000f8e000a */
[----:B------:R-:W-:Y:S02]  /*12eb0*/  IMAD R8, R8, UR7, R0 ;  /* 0x0000000708087c24 */ /* 0x000fe4000f8e0200 */
[----:B-----5:R-:W-:Y:S02]  /*12ec0*/  IMAD R0, R12, UR4, RZ ;  /* 0x000000040c007c24 */ /* 0x020fe4000f8e02ff */
[----:B------:R-:W-:Y:S02]  /*12ed0*/  IMAD.IADD R11, R11, 0x1, R8 ;  /* 0x000000010b0b7824 */ /* 0x000fe400078e0208 */
        /* <DEDUP_REMOVED lines=19> */
[----:B------:R-:W1:Y:S01]  /*13010*/  S2R R5, SR_TID.X ;  /* 0x0000000000057919 */ /* 0x000e620000002100 */
[----:B------:R-:W2:Y:S01]  /*13020*/  LDC R7, c[0x0][0x2f4] ;  /* 0x0000bd00ff077b82 */ /* 0x000ea20000000800 */
[----:B------:R-:W3:Y:S01]  /*13030*/  SHFL.IDX PT, R6, R0, RZ, 0x1c1f ;  /* 0x001c1fff00067589 */ /* 0x000ee200000e0000 */
[----:B-1----:R-:W-:-:S03]  /*13040*/  IMAD.SHL.U32 R10, R5, 0x10, RZ ;  /* 0x00000010050a7824 */ /* 0x002fc600078e00ff */
[----:B------:R-:W1:Y:S02]  /*13050*/  SHFL.IDX PT, R5, R2, RZ, 0x1c1f ;  /* 0x001c1fff02057589 */ /* 0x000e6400000e0000 */
[----:B------:R-:W-:-:S04]  /*13060*/  LOP3.LUT R10, R10, 0x30, RZ, 0xc0, !PT ;  /* 0x000000300a0a7812 */ /* 0x000fc800078ec0ff */
[C---:B---3--:R-:W-:Y:S02]  /*13070*/  @P5 IADD3 R6, P0, R10.reuse, R6, RZ ;  /* 0x000000060a065210 */ /* 0x048fe40007f1e0ff */
[----:B--2---:R-:W-:-:S03]  /*13080*/  ISETP.GE.AND P3, PT, R10, R7, PT ;  /* 0x000000070a00720c */ /* 0x004fc60003f66270 */
[----:B-1----:R-:W-:-:S04]  /*13090*/  @P5 IMAD.X R5, RZ, RZ, R5, P0 ;  /* 0x000000ffff055224 */ /* 0x002fc800000e0605 */
[----:B------:R-:W-:Y:S02]  /*130a0*/  @P5 IMAD.MOV.U32 R7, RZ, RZ, R5 ;  /* 0x000000ffff075224 */ /* 0x000fe400078e0005 */
[----:B------:R-:W-:Y:S04]  /*130b0*/  SHFL.IDX PT, R5, R2, 0x1, 0x1c1f ;  /* 0x003c1f0002057f89 */ /* 0x000fe800000e0000 */
[----:B------:R1:W-:Y:S04]  /*130c0*/  @P5 LDGSTS.E.BYPASS.LTC128B.128 [R3+0xe000], desc[UR40][R6.64], !P3 ;  /* 0x0e00000006035fae */ /* 0x0003e8000d901d68 */
[----:B-1----:R-:W1:Y:S02]  /*130d0*/  SHFL.IDX PT, R6, R0, 0x1, 0x1c1f ;  /* 0x003c1f0000067f89 */ /* 0x002e6400000e0000 */
[----:B-1----:R-:W-:-:S05]  /*130e0*/  @P4 IADD3 R6, P0, R10, R6, RZ ;  /* 0x000000060a064210 */ /* 0x002fca0007f1e0ff */
[----:B------:R-:W-:-:S05]  /*130f0*/  @P4 IMAD.X R5, RZ, RZ, R5, P0 ;  /* 0x000000ffff054224 */ /* 0x000fca00000e0605 */
[----:B------:R-:W-:Y:S02]  /*13100*/  @P4 MOV R7, R5 ;  /* 0x0000000500074202 */ /* 0x000fe40000000f00 */
[----:B------:R-:W-:Y:S04]  /*13110*/  SHFL.IDX PT, R5, R2, 0x2, 0x1c1f ;  /* 0x005c1f0002057f89 */ /* 0x000fe800000e0000 */
[----:B------:R1:W-:Y:S04]  /*13120*/  @P4 LDGSTS.E.BYPASS.LTC128B.128 [R3+0xe800], desc[UR40][R6.64], !P3 ;  /* 0x0e80000006034fae */ /* 0x0003e8000d901d68 */
[----:B------:R-:W-:Y:S04]  /*13130*/  SHFL.IDX PT, R2, R2, 0x3, 0x1c1f ;  /* 0x007c1f0002027f89 */ /* 0x000fe800000e0000 */
[----:B-1----:R-:W1:Y:S04]  /*13140*/  SHFL.IDX PT, R6, R0, 0x2, 0x1c1f ;  /* 0x005c1f0000067f89 */ /* 0x002e6800000e0000 */
[----:B------:R-:W2:Y:S01]  /*13150*/  SHFL.IDX PT, R0, R0, 0x3, 0x1c1f ;  /* 0x007c1f0000007f89 */ /* 0x000ea200000e0000 */
[----:B-1----:R-:W-:-:S05]  /*13160*/  @P1 IADD3 R6, P0, R10, R6, RZ ;  /* 0x000000060a061210 */ /* 0x002fca0007f1e0ff */
[----:B------:R-:W-:Y:S01]  /*13170*/  @P1 IMAD.X R5, RZ, RZ, R5, P0 ;  /* 0x000000ffff051224 */ /* 0x000fe200000e0605 */
[----:B--2---:R-:W-:-:S03]  /*13180*/  @P2 IADD3 R0, P0, R10, R0, RZ ;  /* 0x000000000a002210 */ /* 0x004fc60007f1e0ff */
[----:B------:R-:W-:Y:S02]  /*13190*/  @P1 IMAD.MOV.U32 R7, RZ, RZ, R5 ;  /* 0x000000ffff071224 */ /* 0x000fe400078e0005 */
[----:B------:R-:W-:-:S03]  /*131a0*/  @P2 IMAD.X R2, RZ, RZ, R2, P0 ;  /* 0x000000ffff022224 */ /* 0x000fc600000e0602 */
[----:B------:R1:W-:Y:S02]  /*131b0*/  @P1 LDGSTS.E.BYPASS.LTC128B.128 [R3+0xf000], desc[UR40][R6.64], !P3 ;  /* 0x0f00000006031fae */ /* 0x0003e4000d901d68 */
[----:B-1----:R-:W-:Y:S02]  /*131c0*/  @P2 IMAD.MOV.U32 R6, RZ, RZ, R0 ;  /* 0x000000ffff062224 */ /* 0x002fe400078e0000 */
[----:B------:R-:W-:Y:S01]  /*131d0*/  @P2 IMAD.MOV.U32 R7, RZ, RZ, R2 ;  /* 0x000000ffff072224 */ /* 0x000fe200078e0002 */
[----:B------:R1:W2:Y:S04]  /*131e0*/  SHFL.IDX PT, R0, R8, RZ, 0x1c1f ;  /* 0x001c1fff08007589 */ /* 0x0002a800000e0000 */
[----:B------:R3:W-:Y:S04]  /*131f0*/  @P2 LDGSTS.E.BYPASS.LTC128B.128 [R3+0xf800], desc[UR40][R6.64], !P3 ;  /* 0x0f80000006032fae */ /* 0x0007e8000d901d68 */
[----:B---3--:R1:W3:Y:S02]  /*13200*/  SHFL.IDX PT, R6, R9, RZ, 0x1c1f ;  /* 0x001c1fff09067589 */ /* 0x0082e400000e0000 */
.L_x_13800:
        /* <DEDUP_REMOVED lines=10> */
[----:B--2---:R-:W-:-:S06]  /*132b0*/  IMAD.X R7, RZ, RZ, R0, P0 ;  /* 0x000000ffff077224 */ /* 0x004fcc00000e0600 */
[----:B------:R-:W-:Y:S01]  /*132c0*/  @!PT LDS RZ, [RZ] ;  /* 0x00000000fffff984 */ /* 0x000fe20000000800 */
[----:B------:R-:W-:Y:S01]  /*132d0*/  @!PT LDS RZ, [RZ] ;  /* 0x00000000fffff984 */ /* 0x000fe20000000800 */
[----:B------:R-:W-:Y:S01]  /*132e0*/  @!PT LDS RZ, [RZ] ;  /* 0x00000000fffff984 */ /* 0x000fe20000000800 */
[----:B------:R4:W-:Y:S02]  /*132f0*/  LDGSTS.E.BYPASS.LTC128B.128 [R3+0x10000], desc[UR40][R6.64], !P1 ;  /* 0x1000000006037fae */ /* 0x0009e4000c901d68 */
.L_x_13664:
[----:B------:R-:W-:Y:S05]  /*13300*/  BSYNC B0 ;  /* 0x0000000000007941 */ /* 0x000fea0003800000 */
.L_x_13663:
[----:B------:R-:W-:Y:S01]  /*13310*/  NOP ;  /* 0x0000000000007918 */ /* 0x000fe20000000000 */
[----:B------:R-:W-:-:S13]  /*13320*/  PLOP3.LUT P0, PT, PT, PT, PT, 0x80, 0x0 ;  /* 0x000000000000781c */ /* 0x000fda0003f0f070 */
.L_x_13665:
        /* <DEDUP_REMOVED lines=11> */
.L_x_13666:
[----:B------:R2:W5:Y:S01]  /*133e0*/  LDL.LU R5, [R1+0xc] ;  /* 0x00000c0001057983 */ /* 0x0005620000300800 */
[----:B------:R2:W-:Y:S03]  /*133f0*/  SYNCS.ARRIVE.TRANS64.A1T0 RZ, [R4+URZ+0x13230], RZ ;  /* 0x013230ff04ff79a7 */ /* 0x0005e6000810003f */
[----:B----4-:R2:W5:Y:S02]  /*13400*/  LDL.LU R3, [R1+0x60] ;  /* 0x0000600001037983 */ /* 0x0105640000300800 */
[----:B------:R-:W-:Y:S05]  /*13410*/  WARPSYNC.ALL ;  /* 0x0000000000007948 */ /* 0x000fea0003800000 */
[----:B------:R-:W-:Y:S01]  /*13420*/  ULDC.64 UR4, c[0x0][0x298] ;  /* 0x0000a60000047ab9 */ /* 0x000fe20000000a00 */
[----:B------:R-:W-:Y:S01]  /*13430*/  ULDC.64 UR6, c[0x0][0xa00] ;  /* 0x0002800000067ab9 */ /* 0x000fe20000000a00 */
[----:B------:R-:W-:Y:S01]  /*13440*/  IADD3 R0, R22, 0xb000, RZ ;  /* 0x0000b00016007810 */ /* 0x000fe20007ffe0ff */
        /* <DEDUP_REMOVED lines=8> */
[----:B------:R-:W-:-:S04]  /*134d0*/  IMAD R2, R2, UR4, RZ ;  /* 0x0000000402027c24 */ /* 0x000fc8000f8e02ff */
[----:B------:R-:W-:Y:S01]  /*134e0*/  IMAD R0, R5, UR5, R2 ;  /* 0x0000000505007c24 */ /* 0x000fe2000f8e0202 */
[----:B------:R-:W-:-:S03]  /*134f0*/  SEL R2, R3, RZ, !P0 ;  /* 0x000000ff03027207 */ /* 0x000fc60004000000 */
[----:B------:R-:W-:-:S05]  /*13500*/  IMAD.IADD R0, R29, 0x1, R0 ;  /* 0x000000011d007824 */ /* 0x000fca00078e0200 */
[----:B------:R4:W-:Y:S04]  /*13510*/  STL [R1], R0 ;  /* 0x0000000001007387 */ /* 0x0009e80000100800 */
[----:B------:R4:W-:Y:S01]  /*13520*/  STL [R1+0x4], R2 ;  /* 0x0000040201007387 */ /* 0x0009e20000100800 */
[----:B------:R-:W-:Y:S05]  /*13530*/  @!P1 BRA `(.L_x_13668) ;  /* 0x0000000000409947 */ /* 0x000fea0003800000 */
[----:B----4-:R-:W-:Y:S01]  /*13540*/  MOV R2, 0x0 ;  /* 0x0000000000027802 */ /* 0x010fe20000000f00 */
[----:B------:R-:W-:Y:S01]  /*13550*/  ULDC.64 UR4, c[0x4][0x1b0] ;  /* 0x01006c0000047ab9 */ /* 0x000fe20000000a00 */
[----:B------:R-:W-:Y:S01]  /*13560*/  ULDC.64 UR6, c[0x4][0x1b8] ;  /* 0x01006e0000067ab9 */ /* 0x000fe20000000a00 */
[----:B------:R-:W-:Y:S01]  /*13570*/  ULDC.64 UR8, c[0x4][0x28] ;  /* 0x01000a0000087ab9 */ /* 0x000fe20000000a00 */
[----:B--2---:R-:W-:Y:S01]  /*13580*/  IMAD.U32 R4, RZ, RZ, UR4 ;  /* 0x00000004ff047e24 */ /* 0x004fe2000f8e00ff */
[----:B-1----:R-:W-:Y:S01]  /*13590*/  MOV R8, 0x70 ;  /* 0x0000007000087802 */ /* 0x002fe20000000f00 */
[----:B------:R-:W1:Y:S01]  /*135a0*/  LDC.64 R2, c[0x4][R2] ;  /* 0x0100000002027b82 */ /* 0x000e620000000a00 */
[----:B------:R-:W-:Y:S02]  /*135b0*/  IMAD.U32 R5, RZ, RZ, UR5 ;  /* 0x00000005ff057e24 */ /* 0x000fe4000f8e00ff */
[----:B---3--:R-:W-:Y:S02]  /*135c0*/  IMAD.U32 R6, RZ, RZ, UR6 ;  /* 0x00000006ff067e24 */ /* 0x008fe4000f8e00ff */
[----:B------:R-:W-:-:S02]  /*135d0*/  IMAD.U32 R7, RZ, RZ, UR7 ;  /* 0x00000007ff077e24 */ /* 0x000fc4000f8e00ff */
[----:B------:R-:W-:Y:S02]  /*135e0*/  IMAD.U32 R10, RZ, RZ, UR8 ;  /* 0x00000008ff0a7e24 */ /* 0x000fe4000f8e00ff */
[----:B------:R-:W-:Y:S02]  /*135f0*/  IMAD.U32 R11, RZ, RZ, UR9 ;  /* 0x00000009ff0b7e24 */ /* 0x000fe4000f8e00ff */
[----:B------:R-:W-:Y:S02]  /*13600*/  IMAD.MOV.U32 R12, RZ, RZ, 0x1 ;  /* 0x00000001ff0c7424 */ /* 0x000fe400078e00ff */
[----:B------:R-:W-:-:S07]  /*13610*/  IMAD.MOV.U32 R13, RZ, RZ, RZ ;  /* 0x000000ffff0d7224 */ /* 0x000fce00078e00ff */
[----:B0-----:R-:W-:-:S07]  /*13620*/  LEPC R20, `(.L_x_13668) ;  /* 0x000000001014794e */ /* 0x001fce0000000000 */
[----:B-1----:R-:W-:Y:S05]  /*13630*/  CALL.ABS.NOINC R2 ;  /* 0x0000000002007343 */ /* 0x002fea0003c00000 */
.L_x_13668:
[----:B------:R-:W-:Y:S05]  /*13640*/  BSYNC B6 ;  /* 0x0000000000067941 */ /* 0x000fea0003800000 */
.L_x_13667:
[----:B0-----:R-:W3:Y:S01]  /*13650*/  LDL.LU R21, [R1+0x4] ;  /* 0x0000040001157983 */ /* 0x001ee20000300800 */
[----:B------:R-:W-:Y:S01]  /*13660*/  ULDC.64 UR4, c[0x0][0x2d8] ;  /* 0x0000b60000047ab9 */ /* 0x000fe20000000a00 */
[----:B-1----:R-:W0:Y:S01]  /*13670*/  LDC R9, c[0x0][0x448] ;  /* 0x00011200ff097b82 */ /* 0x002e220000000800 */
[----:B------:R-:W-:Y:S01]  /*13680*/  ULDC.64 UR6, c[0x0][0x2c8] ;  /* 0x0000b20000067ab9 */ /* 0x000fe20000000a00 */
[----:B----4-:R-:W4:Y:S01]  /*13690*/  LDL.LU R2, [R1] ;  /* 0x0000000001027983 */ /* 0x010f220000300800 */
[----:B------:R-:W-:-:S03]  /*136a0*/  ULDC.64 UR8, c[0x0][0x280] ;  /* 0x0000a00000087ab9 */ /* 0x000fc60000000a00 */
[----:B------:R-:W3:Y:S04]  /*136b0*/  LDL R20, [R1+0x20] ;  /* 0x0000200001147983 */ /* 0x000ee80000100800 */
[----:B------:R1:W5:Y:S01]  /*136c0*/  LDL R10, [R1+0x68] ;  /* 0x00006800010a7983 */ /* 0x0003620000100800 */
[----:B0-----:R-:W-:-:S13]  /*136d0*/  ISETP.NE.AND P0, PT, R9, 0x1, PT ;  /* 0x000000010900780c */ /* 0x001fda0003f05270 */
[----:B--2---:R-:W0:Y:S08]  /*136e0*/  @P0 LDC R4, c[0x0][0x44c] ;  /* 0x00011300ff040b82 */ /* 0x004e300000000800 */
[----:B------:R-:W2:Y:S08]  /*136f0*/  @P0 LDC R5, c[0x0][0x450] ;  /* 0x00011400ff050b82 */ /* 0x000eb00000000800 */
[----:B------:R-:W1:Y:S01]  /*13700*/  @P0 LDC R8, c[0x0][0x450] ;  /* 0x00011400ff080b82 */ /* 0x000e620000000800 */
[----:B----4-:R-:W-:-:S02]  /*13710*/  IMAD.MOV.U32 R3, RZ, RZ, R2 ;  /* 0x000000ffff037224 */ /* 0x010fc400078e0002 */
[----:B------:R-:W-:Y:S02]  /*13720*/  IMAD.MOV.U32 R2, RZ, RZ, R28 ;  /* 0x000000ffff027224 */ /* 0x000fe400078e001c */
[----:B---3--:R-:W-:Y:S02]  /*13730*/  IMAD R0, R20, UR4, RZ ;  /* 0x0000000414007c24 */ /* 0x008fe4000f8e02ff */
[C---:B------:R-:W-:Y:S01]  /*13740*/  IMAD.WIDE.U32 R2, R18.reuse, UR4, R2 ;  /* 0x0000000412027c25 */ /* 0x040fe2000f8e0002 */
[----:B------:R-:W3:Y:S03]  /*13750*/  S2R R20, SR_TID.X ;  /* 0x0000000000147919 */ /* 0x000ee60000002100 */
[----:B------:R-:W-:Y:S01]  /*13760*/  IMAD R0, R18, UR5, R0 ;  /* 0x0000000512007c24 */ /* 0x000fe2000f8e0200 */
[----:B------:R-:W-:-:S03]  /*13770*/  ULDC.64 UR4, c[0x0][0x2e0] ;  /* 0x0000b80000047ab9 */ /* 0x000fc60000000a00 */
[----:B------:R-:W-:Y:S02]  /*13780*/  IMAD.IADD R3, R3, 0x1, R0 ;  /* 0x0000000103037824 */ /* 0x000fe400078e0200 */
[----:B------:R-:W-:Y:S02]  /*13790*/  IMAD R0, R21, UR4, RZ ;  /* 0x0000000415007c24 */ /* 0x000fe4000f8e02ff */
[----:B------:R-:W-:-:S04]  /*137a0*/  IMAD.WIDE.U32 R2, R26, UR4, R2 ;  /* 0x000000041a027c25 */ /* 0x000fc8000f8e0002 */
[----:B------:R-:W-:Y:S01]  /*137b0*/  IMAD R0, R26, UR5, R0 ;  /* 0x000000051a007c24 */ /* 0x000fe2000f8e0200 */
[----:B------:R-:W-:Y:S01]  /*137c0*/  ULDC.64 UR4, c[0x0][0x2d0] ;  /* 0x0000b40000047ab9 */ /* 0x000fe20000000a00 */
[----:B------:R4:W5:Y:S02]  /*137d0*/  LDL R26, [R1+0x64] ;  /* 0x00006400011a7983 */ /* 0x0009640000100800 */
[----:B------:R-:W-:Y:S01]  /*137e0*/  IMAD.IADD R3, R3, 0x1, R0 ;  /* 0x0000000103037824 */ /* 0x000fe200078e0200 */
[C---:B---3--:R-:W-:Y:S01]  /*137f0*/  LOP3.LUT R21, R20.reuse, 0x7f, RZ, 0xc0, !PT ;  /* 0x0000007f14157812 */ /* 0x048fe200078ec0ff */
[----:B------:R-:W-:-:S03]  /*13800*/  IMAD.SHL.U32 R20, R20, 0x20, RZ ;  /* 0x0000002014147824 */ /* 0x000fc600078e00ff */
[----:B------:R-:W-:-:S04]  /*13810*/  SHF.R.U32.HI R21, RZ, 0x2, R21 ;  /* 0x00000002ff157819 */ /* 0x000fc80000011615 */
[----:B------:R-:W-:-:S05]  /*13820*/  LOP3.LUT R20, R21, 0x60, R20, 0xf8, !PT ;  /* 0x0000006015147812 */ /* 0x000fca00078ef814 */
[----:B------:R-:W-:-:S04]  /*13830*/  IMAD R6, R17, 0xc0, R20 ;  /* 0x000000c011067824 */ /* 0x000fc800078e0214 */
[----:B0-----:R-:W-:Y:S01]  /*13840*/  @P0 IMAD.HI.U32 R0, R6, R4, RZ ;  /* 0x0000000406000227 */ /* 0x001fe200078e00ff */
[----:B------:R-:W-:-:S04]  /*13850*/  MOV R4, R6 ;  /* 0x0000000600047202 */ /* 0x000fc80000000f00 */
[----:B--2---:R-:W-:-:S04]  /*13860*/  @P0 SHF.R.U32.HI R4, RZ, R5, R0 ;  /* 0x00000005ff040219 */ /* 0x004fc80000011600 */
        /* <DEDUP_REMOVED lines=10> */
[----:B------:R-:W-:Y:S02]  /*13910*/  IMAD R0, R0, UR7, R7 ;  /* 0x0000000700007c24 */ /* 0x000fe4000f8e0207 */
[----:B------:R-:W0:Y:S01]  /*13920*/  @P0 LDC R7, c[0x0][0x44c] ;  /* 0x00011300ff070b82 */ /* 0x000e220000000800 */
[----:B------:R-:W-:Y:S01]  /*13930*/  IADD3 R4, P1, R4, UR8, RZ ;  /* 0x0000000804047c10 */ /* 0x000fe2000ff3e0ff */
[----:B------:R-:W2:Y:S03]  /*13940*/  S2R R21, SR_TID.X ;  /* 0x0000000000157919 */ /* 0x000ea60000002100 */
[----:B------:R-:W-:Y:S01]  /*13950*/  IADD3.X R0, R5, UR9, R0, P1, !PT ;  /* 0x0000000905007c10 */ /* 0x000fe20008ffe400 */
[----:B------:R-:W-:-:S04]  /*13960*/  VIADD R5, R6, 0x80 ;  /* 0x0000008006057836 */ /* 0x000fc80000000000 */
[----:B------:R-:W-:Y:S02]  /*13970*/  IMAD.MOV.U32 R6, RZ, RZ, R5 ;  /* 0x000000ffff067224 */ /* 0x000fe400078e0005 */
[----:B0-----:R-:W-:-:S05]  /*13980*/  @P0 IMAD.HI.U32 R7, R5, R7, RZ ;  /* 0x0000000705070227 */ /* 0x001fca00078e00ff */
[----:B-1----:R-:W-:-:S05]  /*13990*/  @P0 SHF.R.U32.HI R6, RZ, R8, R7 ;  /* 0x00000008ff060219 */ /* 0x002fca0000011607 */
        /* <DEDUP_REMOVED lines=8> */
[----:B--2---:R-:W-:Y:S02]  /*13a20*/  IMAD.SHL.U32 R20, R21, 0x10, RZ ;  /* 0x0000001015147824 */ /* 0x004fe400078e00ff */
[----:B------:R-:W-:Y:S02]  /*13a30*/  IMAD.IADD R3, R3, 0x1, R7 ;  /* 0x0000000103037824 */ /* 0x000fe400078e0207 */
[----:B------:R-:W-:Y:S02]  /*13a40*/  IMAD R6, R6, UR6, RZ ;  /* 0x0000000606067c24 */ /* 0x000fe4000f8e02ff */
[----:B------:R-:W-:Y:S01]  /*13a50*/  IMAD.WIDE.U32 R2, R5, UR6, R2 ;  /* 0x0000000605027c25 */ /* 0x000fe2000f8e0002 */
[----:B------:R-:W-:-:S03]  /*13a60*/  LOP3.LUT R20, R20, 0x30, RZ, 0xc0, !PT ;  /* 0x0000003014147812 */ /* 0x000fc600078ec0ff */
[----:B------:R-:W-:Y:S01]  /*13a70*/  IMAD R6, R5, UR7, R6 ;  /* 0x0000000705067c24 */ /* 0x000fe2000f8e0206 */
[----:B------:R-:W-:Y:S02]  /*13a80*/  IADD3 R5, P1, R2, UR8, RZ ;  /* 0x0000000802057c10 */ /* 0x000fe4000ff3e0ff */
[----:B------:R-:W-:Y:S01]  /*13a90*/  ISETP.GE.AND P0, PT, R20, UR4, PT ;  /* 0x0000000414007c0c */ /* 0x000fe2000bf06270 */
[----:B------:R-:W-:Y:S01]  /*13aa0*/  UMOV UR4, 0xffffffff ;  /* 0xffffffff00047882 */ /* 0x000fe20000000000 */
[----:B------:R-:W-:Y:S02]  /*13ab0*/  LOP3.LUT R21, R21, 0x7f, RZ, 0xc0, !PT ;  /* 0x0000007f15157812 */ /* 0x000fe400078ec0ff */
[----:B------:R-:W-:Y:S02]  /*13ac0*/  IADD3.X R3, R3, UR9, R6, P1, !PT ;  /* 0x0000000903037c10 */ /* 0x000fe40008ffe406 */
[----:B------:R-:W-:Y:S01]  /*13ad0*/  SHF.R.U32.HI R21, RZ, 0x2, R21 ;  /* 0x00000002ff157819 */ /* 0x000fe20000011615 */
[----:B----4-:R-:W-:Y:S06]  /*13ae0*/  BRA.DIV UR4, `(.L_x_13669) ;  /* 0x0000004e04147947 */ /* 0x010fec000b800000 */
[----:B------:R-:W0:Y:S01]  /*13af0*/  SHFL.IDX PT, R7, R4, RZ, 0x1c1f ;  /* 0x001c1fff04077589 */ /* 0x000e2200000e0000 */
[----:B-----5:R-:W-:Y:S02]  /*13b00*/  IMAD R2, R26, R9, RZ ;  /* 0x000000091a027224 */ /* 0x020fe400078e02ff */
[----:B------:R-:W-:Y:S01]  /*13b10*/  IMAD R17, R17, 0xc0, R21 ;  /* 0x000000c011117824 */ /* 0x000fe200078e0215 */
[----:B------:R-:W1:Y:S04]  /*13b20*/  SHFL.IDX PT, R6, R0, RZ, 0x1c1f ;  /* 0x001c1fff00067589 */ /* 0x000e6800000e0000 */
[----:B------:R-:W-:-:S13]  /*13b30*/  ISETP.GE.AND P2, PT, R17, R2, PT ;  /* 0x000000021100720c */ /* 0x000fda0003f46270 */
[----:B0-----:R-:W-:-:S04]  /*13b40*/  @!P2 IADD3 R7, P1, R20, R7, RZ ;  /* 0x000000071407a210 */ /* 0x001fc80007f3e0ff */
[----:B-1----:R-:W-:-:S04]  /*13b50*/  @!P2 IADD3.X R6, RZ, R6, RZ, P1, !PT ;  /* 0x00000006ff06a210 */ /* 0x002fc80000ffe4ff */
[----:B------:R-:W-:-:S04]  /*13b60*/  @!P2 LOP3.LUT R7, R7, R6, RZ, 0x3c, !PT ;  /* 0x000000060707a212 */ /* 0x000fc800078e3cff */
[----:B------:R-:W-:-:S04]  /*13b70*/  @!P2 LOP3.LUT R6, R7, R6, RZ, 0x3c, !PT ;  /* 0x000000060706a212 */ /* 0x000fc800078e3cff */
[----:B------:R-:W-:-:S05]  /*13b80*/  @!P2 LOP3.LUT R7, R7, R6, RZ, 0x3c, !PT ;  /* 0x000000060707a212 */ /* 0x000fca00078e3cff */
[----:B------:R-:W-:Y:S01]  /*13b90*/  @!PT LDS RZ, [RZ] ;  /* 0x00000000fffff984 */ /* 0x000fe20000000800 */
        /* <DEDUP_REMOVED lines=20> */
[----:B------:R0:W-:Y:S04]  /*13ce0*/  @!P1 LDGSTS.E.BYPASS.LTC128B.128 [R10+0xc000], desc[UR40][R6.64], !P0 ;  /* 0x0c000000060a9fae */ /* 0x0001e8000c101d68 */
[----:B0-----:R0:W1:Y:S04]  /*13cf0*/  SHFL.IDX PT, R7, R4, 0x3, 0x1c1f ;  /* 0x007c1f0004077f89 */ /* 0x00106800000e0000 */
[----:B------:R2:W3:Y:S01]  /*13d00*/  SHFL.IDX PT, R6, R0, 0x3, 0x1c1f ;  /* 0x007c1f0000067f89 */ /* 0x0004e200000e0000 */
[C---:B0-----:R-:W-:Y:S02]  /*13d10*/  VIADD R4, R17.reuse, 0x80 ;  /* 0x0000008011047836 */ /* 0x041fe40000000000 */
[----:B--2---:R-:W-:-:S03]  /*13d20*/  VIADD R0, R17, 0x60 ;  /* 0x0000006011007836 */ /* 0x004fc60000000000 */
[-C--:B------:R-:W-:Y:S02]  /*13d30*/  ISETP.GE.AND P1, PT, R4, R2.reuse, PT ;  /* 0x000000020400720c */ /* 0x080fe40003f26270 */
[----:B------:R-:W0:Y:S01]  /*13d40*/  SHFL.IDX PT, R4, R5, RZ, 0x1c1f ;  /* 0x001c1fff05047589 */ /* 0x000e2200000e0000 */
[----:B------:R-:W-:-:S03]  /*13d50*/  ISETP.GE.AND P2, PT, R0, R2, PT ;  /* 0x000000020000720c */ /* 0x000fc60003f46270 */
[----:B------:R-:W2:Y:S04]  /*13d60*/  SHFL.IDX PT, R0, R3, RZ, 0x1c1f ;  /* 0x001c1fff03007589 */ /* 0x000ea800000e0000 */
[----:B------:R-:W4:Y:S04]  /*13d70*/  SHFL.IDX PT, R3, R3, 0x1, 0x1c1f ;  /* 0x003c1f0003037f89 */ /* 0x000f2800000e0000 */
[----:B------:R-:W4:Y:S02]  /*13d80*/  SHFL.IDX PT, R5, R5, 0x1, 0x1c1f ;  /* 0x003c1f0005057f89 */ /* 0x000f2400000e0000 */
[----:B-1----:R-:W-:-:S05]  /*13d90*/  @!P2 IADD3 R7, P3, R20, R7, RZ ;  /* 0x000000071407a210 */ /* 0x002fca0007f7e0ff */
[----:B---3--:R-:W-:Y:S01]  /*13da0*/  @!P2 IMAD.X R6, RZ, RZ, R6, P3 ;  /* 0x000000ffff06a224 */ /* 0x008fe200018e0606 */
[----:B0-----:R-:W-:-:S04]  /*13db0*/  @!P1 IADD3 R4, P3, R20, R4, RZ ;  /* 0x0000000414049210 */ /* 0x001fc80007f7e0ff */
[----:B------:R-:W-:Y:S02]  /*13dc0*/  @!P2 LOP3.LUT R7, R7, R6, RZ, 0x3c, !PT ;  /* 0x000000060707a212 */ /* 0x000fe400078e3cff */
[----:B--2---:R-:W-:Y:S02]  /*13dd0*/  @!P1 IADD3.X R0, RZ, R0, RZ, P3, !PT ;  /* 0x00000000ff009210 */ /* 0x004fe40001ffe4ff */
[----:B------:R-:W-:-:S04]  /*13de0*/  @!P2 LOP3.LUT R6, R7, R6, RZ, 0x3c, !PT ;  /* 0x000000060706a212 */ /* 0x000fc800078e3cff */
[----:B------:R-:W-:-:S05]  /*13df0*/  @!P2 LOP3.LUT R7, R7, R6, RZ, 0x3c, !PT ;  /* 0x000000060707a212 */ /* 0x000fca00078e3cff */
[----:B------:R0:W-:Y:S02]  /*13e00*/  @!P2 LDGSTS.E.BYPASS.LTC128B.128 [R10+0xc800], desc[UR40][R6.64], !P0 ;  /* 0x0c800000060aafae */ /* 0x0001e4000c101d68 */
[----:B0-----:R-:W-:Y:S02]  /*13e10*/  @!P1 IMAD.MOV.U32 R6, RZ, RZ, R4 ;  /* 0x000000ffff069224 */ /* 0x001fe400078e0004 */
[----:B------:R-:W-:-:S05]  /*13e20*/  @!P1 IMAD.MOV.U32 R7, RZ, RZ, R0 ;  /* 0x000000ffff079224 */ /* 0x000fca00078e0000 */
[----:B----4-:R1:W-:Y:S02]  /*13e30*/  @!P1 LDGSTS.E.BYPASS.LTC128B.128 [R10+0xd000], desc[UR40][R6.64], !P0 ;  /* 0x0d000000060a9fae */ /* 0x0103e4000c101d68 */
.L_x_13813:
[----:B------:R-:W-:-:S05]  /*13e40*/  VIADD R17, R17, 0xa0 ;  /* 0x000000a011117836 */ /* 0x000fca0000000000 */
[----:B------:R-:W-:-:S13]  /*13e50*/  ISETP.GE.AND P1, PT, R17, R2, PT ;  /* 0x000000021100720c */ /* 0x000fda0003f26270 */
[----:B------:R-:W-:-:S05]  /*13e60*/  @!P1 IADD3 R2, P2, R20, R5, RZ ;  /* 0x0000000514029210 */ /* 0x000fca0007f5e0ff */
[----:B------:R-:W-:-:S05]  /*13e70*/  @!P1 IMAD.X R3, RZ, RZ, R3, P2 ;  /* 0x000000ffff039224 */ /* 0x000fca00010e0603 */
[----:B------:R-:W-:Y:S01]  /*13e80*/  @!PT LDS RZ, [RZ] ;  /* 0x00000000fffff984 */ /* 0x000fe20000000800 */
[----:B------:R-:W-:Y:S01]  /*13e90*/  @!PT LDS RZ, [RZ] ;  /* 0x00000000fffff984 */ /* 0x000fe20000000800 */
[----:B------:R-:W-:Y:S01]  /*13ea0*/  @!PT LDS RZ, [RZ] ;  /* 0x00000000fffff984 */ /* 0x000fe20000000800 */
[----:B------:R2:W-:Y:S01]  /*13eb0*/  @!P1 LDGSTS.E.BYPASS.LTC128B.128 [R10+0xd800], desc[UR40][R2.64], !P0 ;  /* 0x0d800000020a9fae */ /* 0x0005e2000c101d68 */
[----:B------:R-:W-:Y:S01]  /*13ec0*/  PLOP3.LUT P0, PT, PT, PT, PT, 0x80, 0x0 ;  /* 0x000000000000781c */ /* 0x000fe20003f0f070 */
[----:B------:R-:W-:-:S12]  /*13ed0*/  NOP ;  /* 0x0000000000007918 */ /* 0x000fd80000000000 */
.L_x_13670:
[----:B------:R-:W-:Y:S02]  /*13ee0*/  PLOP3.LUT P1, PT, P1, P0, PT, 0xa2, 0x0 ;  /* 0x000000000000781c */ /* 0x000fe40000f21472 */
[----:B------:R-:W-:-:S08]  /*13ef0*/  @P0 R2UR P1, UR4, R22 ;  /* 0x00000000160402ca */ /* 0x000fd00000020000 */
[----:B------:R-:W-:-:S05]  /*13f00*/  @P0 PLOP3.LUT P0, PT, P1, PT, PT, 0x80, 0x0 ;  /* 0x000000000000081c */ /* 0x000fca0000f0f070 */
[----:B------:R-:W-:Y:S01]  /*13f10*/  @!P1 SYNCS.ARRIVE.TRANS64.RED.A0T1 RZ, [UR4+0x13200], RZ ;  /* 0x013200ffffff99a7 */ /* 0x000fe20008200404 */
[----:B------:R-:W-:Y:S07]  /*13f20*/  @!P1 ARRIVES.LDGSTSBAR.64.TRANSCNT [UR4+0x13200] ;  /* 0x01320000ff0099b0 */ /* 0x000fee0008000a84 */
[----:B------:R-:W-:Y:S05]  /*13f30*/  @P0 BRA.U.ANY `(.L_x_13670) ;  /* 0xfffffffd00e80947 */ /* 0x000fea000393ffff */
[----:B--2---:R-:W2:Y:S02]  /*13f40*/  LDL.LU R2, [R1+0x6c] ;  /* 0x00006c0001027983 */ /* 0x004ea40000300800 */
        /* <DEDUP_REMOVED lines=11> */
.L_x_13814:
[----:B------:R-:W-:Y:S05]  /*14000*/  BSYNC B0 ;  /* 0x0000000000007941 */ /* 0x000fea0003800000 */
.L_x_13671:
[----:B------:R-:W-:-:S13]  /*14010*/  ISETP.GE.AND P0, PT, R27, 0xa1, PT ;  /* 0x000000a11b00780c */ /* 0x000fda0003f06270 */
[----:B------:R-:W-:Y:S05]  /*14020*/  @!P0 BRA `(.L_x_13673) ;  /* 0x0000001400988947 */ /* 0x000fea0003800000 */
[----:B------:R-:W2:Y:S04]  /*14030*/  LDL.LU R2, [R1+0x58] ;  /* 0x0000580001027983 */ /* 0x000ea80000300800 */
[----:B------:R3:W5:Y:S01]  /*14040*/  LDL.LU R26, [R1+0x18] ;  /* 0x00001800011a7983 */ /* 0x0007620000300800 */
[----:B--2---:R-:W-:-:S05]  /*14050*/  VIADD R0, R2, 0xfffffffe ;  /* 0xfffffffe02007836 */ /* 0x004fca0000000000 */
[----:B------:R3:W-:Y:S04]  /*14060*/  STL [R1+0xc], R0 ;  /* 0x00000c0001007387 */ /* 0x0007e80000100800 */
[----:B------:R3:W5:Y:S02]  /*14070*/  LDL.LU R21, [R1+0x8] ;  /* 0x0000080001157983 */ /* 0x0007640000300800 */
.L_x_13693:
[----:B------:R-:W2:Y:S04]  /*14080*/  LDL R3, [R1+0x28] ;  /* 0x0000280001037983 */ /* 0x000ea80000100800 */
[----:B----4-:R-:W4:Y:S04]  /*14090*/  LDL R8, [R1+0x2c] ;  /* 0x00002c0001087983 */ /* 0x010f280000100800 */
[----:B------:R-:W4:Y:S04]  /*140a0*/  LDL R11, [R1+0x14] ;  /* 0x00001400010b7983 */ /* 0x000f280000100800 */
[----:B01----:R-:W2:Y:S01]  /*140b0*/  LDL.LU R10, [R1+0xc] ;  /* 0x00000c00010a7983 */ /* 0x003ea20000300800 */
[----:B---3--:R-:W0:Y:S01]  /*140c0*/  S2R R0, SR_TID.X ;  /* 0x0000000000007919 */ /* 0x008e220000002100 */
[----:B------:R-:W1:Y:S01]  /*140d0*/  S2R R2, SR_TID.X ;  /* 0x0000000000027919 */ /* 0x000e620000002100 */
[----:B------:R-:W3:Y:S01]  /*140e0*/  S2R R12, SR_TID.X ;  /* 0x00000000000c7919 */ /* 0x000ee20000002100 */
[----:B------:R-:W-:Y:S05]  /*140f0*/  YIELD ;  /* 0x0000000000007946 */ /* 0x000fea0003800000 */
[----:B------:R-:W-:Y:S01]  /*14100*/  ULDC.64 UR4, c[0x0][0x428] ;  /* 0x00010a0000047ab9 */ /* 0x000fe20000000a00 */
[----:B------:R-:W-:Y:S01]  /*14110*/  ULDC.64 UR6, c[0x0][0x418] ;  /* 0x0001060000067ab9 */ /* 0x000fe20000000a00 */
[----:B------:R-:W4:Y:S01]  /*14120*/  LDL R9, [R1+0x78] ;  /* 0x0000780001097983 */ /* 0x000f220000100800 */
[----:B0-----:R-:W-:-:S02]  /*14130*/  LOP3.LUT R4, R0, 0x7f, RZ, 0xc0, !PT ;  /* 0x0000007f00047812 */ /* 0x001fc400078ec0ff */
[----:B------:R-:W0:Y:S02]  /*14140*/  LDC R0, c[0x0][0x430] ;  /* 0x00010c00ff007b82 */ /* 0x000e240000000800 */
[----:B------:R-:W-:Y:S02]  /*14150*/  SHF.R.U32.HI R5, RZ, 0x2, R4 ;  /* 0x00000002ff057819 */ /* 0x000fe40000011604 */
[----:B-1----:R-:W-:Y:S02]  /*14160*/  SHF.L.U32 R4, R2, 0x5, RZ ;  /* 0x0000000502047819 */ /* 0x002fe400000006ff */
[----:B0-----:R-:W-:Y:S02]  /*14170*/  ISETP.NE.AND P0, PT, R0, 0x1, PT ;  /* 0x000000010000780c */ /* 0x001fe40003f05270 */
[----:B------:R-:W-:-:S11]  /*14180*/  LOP3.LUT R4, R5, 0x60, R4, 0xf8, !PT ;  /* 0x0000006005047812 */ /* 0x000fd600078ef804 */
[----:B------:R-:W0:Y:S08]  /*14190*/  @P0 LDC R6, c[0x0][0x434] ;  /* 0x00010d00ff060b82 */ /* 0x000e300000000800 */
[----:B------:R-:W1:Y:S01]  /*141a0*/  @P0 LDC R5, c[0x0][0x438] ;  /* 0x00010e00ff050b82 */ /* 0x000e620000000800 */
[----:B------:R-:W-:Y:S01]  /*141b0*/  LOP3.LUT R2, R2, 0x7f, RZ, 0xc0, !PT ;  /* 0x0000007f02027812 */ /* 0x000fe200078ec0ff */
[----:B---3--:R-:W-:-:S03]  /*141c0*/  IMAD.SHL.U32 R12, R12, 0x20, RZ ;  /* 0x000000200c0c7824 */ /* 0x008fc600078e00ff */
[----:B------:R-:W-:-:S04]  /*141d0*/  SHF.R.U32.HI R7, RZ, 0x2, R2 ;  /* 0x00000002ff077819 */ /* 0x000fc80000011602 */
[----:B------:R-:W-:Y:S02]  /*141e0*/  LOP3.LUT R12, R7, 0x60, R12, 0xf8, !PT ;  /* 0x00000060070c7812 */ /* 0x000fe400078ef80c */
[----:B------:R-:W3:Y:S02]  /*141f0*/  @P0 LDC R7, c[0x0][0x434] ;  /* 0x00010d00ff070b82 */ /* 0x000ee40000000800 */
[----:B------:R-:W-:-:S04]  /*14200*/  LOP3.LUT R12, R12, 0x80, RZ, 0xfc, !PT ;  /* 0x000000800c0c7812 */ /* 0x000fc800078efcff */
        /* <DEDUP_REMOVED lines=8> */
[----:B---3--:R-:W-:-:S04]  /*14290*/  @P0 IMAD.HI.U32 R7, R3, R7, RZ ;  /* 0x0000000703070227 */ /* 0x008fc800078e00ff */
[----:B------:R-:W-:Y:S02]  /*142a0*/  IMAD.MOV.U32 R5, RZ, RZ, R3 ;  /* 0x000000ffff057224 */ /* 0x000fe400078e0003 */
[----:B----4-:R-:W-:Y:S01]  /*142b0*/  IMAD R8, R8, UR4, RZ ;  /* 0x0000000408087c24 */ /* 0x010fe2000f8e02ff */
[----:B0-----:R-:W-:Y:S01]  /*142c0*/  @P0 SHF.R.U32.HI R5, RZ, R6, R7 ;  /* 0x00000006ff050219 */ /* 0x001fe20000011607 */
[----:B------:R-:W-:-:S04]  /*142d0*/  IMAD.MOV R7, RZ, RZ, -R2 ;  /* 0x000000ffff077224 */ /* 0x000fc800078e0a02 */
[----:B------:R-:W-:Y:S02]  /*142e0*/  IMAD.MOV R6, RZ, RZ, -R5 ;  /* 0x000000ffff067224 */ /* 0x000fe400078e0a05 */
[C---:B------:R-:W-:Y:S02]  /*142f0*/  IMAD R4, R0.reuse, R7, R4 ;  /* 0x0000000700047224 */ /* 0x040fe400078e0204 */
[----:B------:R-:W-:Y:S01]  /*14300*/  IMAD R0, R0, R6, R3 ;  /* 0x0000000600007224 */ /* 0x000fe200078e0203 */
[----:B------:R-:W-:Y:S01]  /*14310*/  SHF.R.S32.HI R3, RZ, 0x1f, R2 ;  /* 0x0000001fff037819 */ /* 0x000fe20000011402 */
[C---:B------:R-:W-:Y:S02]  /*14320*/  IMAD R8, R11.reuse, UR5, R8 ;  /* 0x000000050b087c24 */ /* 0x040fe4000f8e0208 */
[----:B------:R-:W-:-:S05]  /*14330*/  IMAD.WIDE.U32 R2, R11, UR4, R2 ;  /* 0x000000040b027c25 */ /* 0x000fca000f8e0002 */
[----:B------:R-:W-:Y:S02]  /*14340*/  IADD3 R3, R8, R3, RZ ;  /* 0x0000000308037210 */ /* 0x000fe40007ffe0ff */
[----:B------:R-:W-:-:S04]  /*14350*/  LEA R6, P0, R2, UR6, 0x2 ;  /* 0x0000000602067c11 */ /* 0x000fc8000f8010ff */
[----:B------:R-:W-:Y:S01]  /*14360*/  LEA.HI.X R7, R2, UR7, R3, 0x2, P0 ;  /* 0x0000000702077c11 */ /* 0x000fe200080f1403 */
[--C-:B------:R-:W-:Y:S01]  /*14370*/  @!P1 IMAD.MOV.U32 R2, RZ, RZ, R5.reuse ;  /* 0x000000ffff029224 */ /* 0x100fe200078e0005 */
[----:B------:R-:W-:-:S03]  /*14380*/  @!P1 SHF.R.S32.HI R3, RZ, 0x1f, R5 ;  /* 0x0000001fff039819 */ /* 0x000fc60000011405 */
[----:B------:R0:W2:Y:S01]  /*14390*/  LDG.E R5, desc[UR40][R6.64] ;  /* 0x0000002806057981 */ /* 0x0000a2000c1e1900 */
[----:B------:R-:W-:-:S04]  /*143a0*/  @!P1 IMAD.WIDE.U32 R2, R11, UR4, R2 ;  /* 0x000000040b029c25 */ /* 0x000fc8000f8e0002 */
[----:B------:R-:W-:Y:S01]  /*143b0*/  @!P1 IMAD.IADD R8, R8, 0x1, R3 ;  /* 0x0000000108089824 */ /* 0x000fe200078e0203 */
[----:B0-----:R-:W-:Y:S01]  /*143c0*/  @!P1 LEA R6, P0, R2, UR6, 0x2 ;  /* 0x0000000602069c11 */ /* 0x001fe2000f8010ff */
[----:B-----5:R-:W-:-:S03]  /*143d0*/  VIADD R3, R21, 0x1 ;  /* 0x0000000115037836 */ /* 0x020fc60000000000 */
[----:B------:R-:W-:Y:S01]  /*143e0*/  @!P1 LEA.HI.X R7, R2, UR7, R8, 0x2, P0 ;  /* 0x0000000702079c11 */ /* 0x000fe200080f1408 */
[----:B------:R-:W-:Y:S02]  /*143f0*/  IMAD.MOV.U32 R8, RZ, RZ, RZ ;  /* 0x000000ffff087224 */ /* 0x000fe400078e00ff */
[----:B------:R-:W-:Y:S01]  /*14400*/  IMAD.MOV.U32 R2, RZ, RZ, R10 ;  /* 0x000000ffff027224 */ /* 0x000fe200078e000a */
[----:B------:R-:W-:-:S03]  /*14410*/  ISETP.NE.AND P0, PT, R3, 0x2, PT ;  /* 0x000000020300780c */ /* 0x000fc60003f05270 */
[----:B------:R2:W5:Y:S01]  /*14420*/  @!P1 LDG.E R8, desc[UR40][R6.64] ;  /* 0x0000002806089981 */ /* 0x000562000c1e1900 */
[----:B------:R-:W-:Y:S02]  /*14430*/  ISETP.GT.AND P1, PT, R2, RZ, PT ;  /* 0x000000ff0200720c */ /* 0x000fe40003f24270 */
[----:B------:R-:W-:Y:S01]  /*14440*/  SEL R2, RZ, 0x1, P0 ;  /* 0x00000001ff027807 */ /* 0x000fe20000000000 */
[----:B------:R-:W-:Y:S01]  /*14450*/  VIADD R10, R10, 0xffffffff ;  /* 0xffffffff0a0a7836 */ /* 0x000fe20000000000 */
[----:B------:R-:W-:Y:S02]  /*14460*/  SEL R3, R3, RZ, P0 ;  /* 0x000000ff03037207 */ /* 0x000fe40000000000 */
[----:B------:R-:W-:Y:S02]  /*14470*/  LOP3.LUT R2, R26, R2, RZ, 0x3c, !PT ;  /* 0x000000021a027212 */ /* 0x000fe400078e3cff */
[----:B------:R0:W-:Y:S04]  /*14480*/  STL [R1+0xc], R10 ;  /* 0x00000c0a01007387 */ /* 0x0001e80000100800 */
[----:B------:R0:W-:Y:S04]  /*14490*/  STL [R1+0x18], R2 ;  /* 0x0000180201007387 */ /* 0x0001e80000100800 */
[----:B------:R0:W-:Y:S01]  /*144a0*/  STL [R1+0x8], R3 ;  /* 0x0000080301007387 */ /* 0x0001e20000100800 */
[----:B------:R-:W-:-:S02]  /*144b0*/  ISETP.NE.AND P2, PT, R9, 0x3, PT ;  /* 0x000000030900780c */ /* 0x000fc40003f45270 */
[----:B--2---:R-:W-:-:S05]  /*144c0*/  SHF.R.S32.HI R6, RZ, 0x1f, R5 ;  /* 0x0000001fff067819 */ /* 0x004fca0000011405 */
[----:B------:R0:W-:Y:S06]  /*144d0*/  STL [R1], R6 ;  /* 0x0000000601007387 */ /* 0x0001ec0000100800 */
[----:B------:R-:W-:Y:S05]  /*144e0*/  @!P2 BRA `(.L_x_13674) ;  /* 0x000000000004a947 */ /* 0x000fea0003800000 */
[----:B------:R-:W-:Y:S01]  /*144f0*/  BPT.TRAP 0x1 ;  /* 0x000000040000795c */ /* 0x000fe20000300000 */
.L_x_13674:
[----:B0-----:R-:W-:Y:S01]  /*14500*/  IMAD R6, R3, 0x8, R22 ;  /* 0x0000000803067824 */ /* 0x001fe200078e0216 */
[----:B------:R-:W-:Y:S01]  /*14510*/  SHF.L.U32 R2, R2, 0x1f, RZ ;  /* 0x0000001f02027819 */ /* 0x000fe200000006ff */
[----:B------:R-:W-:Y:S01]  /*14520*/  BSSY B0, `(.L_x_13675) ;  /* 0x0000005000007945 */ /* 0x000fe20003800000 */
[----:B------:R-:W-:Y:S02]  /*14530*/  SHF.R.S32.HI R29, RZ, 0x1f, R4 ;  /* 0x0000001fff1d7819 */ /* 0x000fe40000011404 */
[----:B------:R-:W0:Y:S01]  /*14540*/  SYNCS.PHASECHK.TRANS64.TRYWAIT P0, [R6+URZ+0x13280], R2 ;  /* 0x01328002060075a7 */ /* 0x000e22000800017f */
[----:B------:R1:W-:Y:S02]  /*14550*/  STL [R1+0x4], R2 ;  /* 0x0000040201007387 */ /* 0x0003e40000100800 */
[----:B01----:R-:W-:Y:S05]  /*14560*/  @!P0 BRA `(.L_x_13676) ;  /* 0x0000004800788947 */ /* 0x003fea0003800000 */
.L_x_13815:
[----:B------:R-:W-:Y:S05]  /*14570*/  BSYNC B0 ;  /* 0x0000000000007941 */ /* 0x000fea0003800000 */
.L_x_13675:
[----:B------:R-:W2:Y:S01]  /*14580*/  LDL R10, [R1] ;  /* 0x00000000010a7983 */ /* 0x000ea20000100800 */
[----:B------:R-:W-:Y:S01]  /*14590*/  ULDC.64 UR4, c[0x0][0x328] ;  /* 0x0000ca0000047ab9 */ /* 0x000fe20000000a00 */
[----:B------:R-:W-:Y:S01]  /*145a0*/  ULDC.64 UR6, c[0x0][0x338] ;  /* 0x0000ce0000067ab9 */ /* 0x000fe20000000a00 */
[----:B------:R-:W-:Y:S01]  /*145b0*/  ULDC.64 UR8, c[0x0][0x330] ;  /* 0x0000cc0000087ab9 */ /* 0x000fe20000000a00 */
[----:B------:R-:W3:Y:S01]  /*145c0*/  LDL R9, [R1+0x20] ;  /* 0x0000200001097983 */ /* 0x000ee20000100800 */
[----:B------:R-:W-:-:S03]  /*145d0*/  IMAD R7, R29, UR4, RZ ;  /* 0x000000041d077c24 */ /* 0x000fc6000f8e02ff */
[----:B------:R-:W4:Y:S01]  /*145e0*/  LDL R13, [R1+0x8] ;  /* 0x00000800010d7983 */ /* 0x000f220000100800 */
[----:B------:R-:W-:-:S03]  /*145f0*/  IMAD R7, R4, UR5, R7 ;  /* 0x0000000504077c24 */ /* 0x000fc6000f8e0207 */
[----:B------:R-:W4:Y:S01]  /*14600*/  LDL R14, [R1+0x38] ;  /* 0x00003800010e7983 */ /* 0x000f220000100800 */
[----:B0-----:R-:W-:Y:S01]  /*14610*/  IMAD.WIDE.U32 R2, R4, UR4, RZ ;  /* 0x0000000404027c25 */ /* 0x001fe2000f8e00ff */
[----:B------:R-:W-:Y:S01]  /*14620*/  SHF.R.S32.HI R28, RZ, 0x1f, R0 ;  /* 0x0000001fff1c7819 */ /* 0x000fe20000011400 */
[----:B------:R-:W-:Y:S01]  /*14630*/  ULDC.64 UR10, c[0x0][0x318] ;  /* 0x0000c600000a7ab9 */ /* 0x000fe20000000a00 */
[----:B------:R-:W0:Y:S01]  /*14640*/  S2R R11, SR_TID.X ;  /* 0x00000000000b7919 */ /* 0x000e220000002100 */
[----:B-----5:R-:W-:Y:S01]  /*14650*/  SHF.R.S32.HI R27, RZ, 0x1f, R8 ;  /* 0x0000001fff1b7819 */ /* 0x020fe20000011408 */
[----:B------:R-:W1:Y:S01]  /*14660*/  LDC R12, c[0x0][0x2f4] ;  /* 0x0000bd00ff0c7b82 */ /* 0x000e620000000800 */
[----:B------:R-:W-:-:S03]  /*14670*/  IADD3 R3, R3, R7, RZ ;  /* 0x0000000703037210 */ /* 0x000fc60007ffe0ff */
[----:B------:R-:W-:-:S04]  /*14680*/  IMAD.WIDE.U32 R2, R5, UR6, R2 ;  /* 0x0000000605027c25 */ /* 0x000fc8000f8e0002 */
[----:B0-----:R-:W-:-:S05]  /*14690*/  IMAD.SHL.U32 R11, R11, 0x10, RZ ;  /* 0x000000100b0b7824 */ /* 0x001fca00078e00ff */
[----:B------:R-:W-:-:S04]  /*146a0*/  LOP3.LUT R11, R11, 0x30, RZ, 0xc0, !PT ;  /* 0x000000300b0b7812 */ /* 0x000fc800078ec0ff */
[----:B-1----:R-:W-:Y:S01]  /*146b0*/  ISETP.GE.AND P2, PT, R11, R12, PT ;  /* 0x0000000c0b00720c */ /* 0x002fe20003f46270 */
[----:B--2---:R-:W-:-:S04]  /*146c0*/  IMAD R7, R10, UR6, RZ ;  /* 0x000000060a077c24 */ /* 0x004fc8000f8e02ff */
        /* <DEDUP_REMOVED lines=47> */
.L_x_13827:
        /* <DEDUP_REMOVED lines=11> */
.L_x_13678:
[----:B------:R-:W-:Y:S02]  /*14a70*/  PLOP3.LUT P2, PT, P2, P0, PT, 0xa2, 0x0 ;  /* 0x000000000000781c */ /* 0x000fe40001741472 */
[----:B------:R-:W-:-:S08]  /*14a80*/  @P0 R2UR P2, UR4, R6 ;  /* 0x00000000060402ca */ /* 0x000fd00000040000 */
[----:B------:R-:W-:-:S05]  /*14a90*/  @P0 PLOP3.LUT P0, PT, P2, PT, PT, 0x80, 0x0 ;  /* 0x000000000000081c */ /* 0x000fca000170f070 */
[----:B------:R-:W-:Y:S01]  /*14aa0*/  @!P2 SYNCS.ARRIVE.TRANS64.RED.A0T1 RZ, [UR4+0x13270], RZ ;  /* 0x013270ffffffa9a7 */ /* 0x000fe20008200404 */
[----:B------:R-:W-:Y:S07]  /*14ab0*/  @!P2 ARRIVES.LDGSTSBAR.64.TRANSCNT [UR4+0x13270] ;  /* 0x01327000ff00a9b0 */ /* 0x000fee0008000a84 */
[----:B------:R-:W-:Y:S05]  /*14ac0*/  @P0 BRA.U.ANY `(.L_x_13678) ;  /* 0xfffffffd00e80947 */ /* 0x000fea000393ffff */
[----:B------:R-:W-:Y:S01]  /*14ad0*/  NOP ;  /* 0x0000000000007918 */ /* 0x000fe20000000000 */
[----:B-1----:R-:W2:Y:S02]  /*14ae0*/  LDL R2, [R1+0x78] ;  /* 0x0000780001027983 */ /* 0x002ea40000100800 */
[----:B--2---:R-:W-:-:S13]  /*14af0*/  ISETP.NE.AND P3, PT, R2, 0x3, PT ;  /* 0x000000030200780c */ /* 0x004fda0003f65270 */
[----:B------:R-:W-:Y:S05]  /*14b00*/  @!P3 BRA `(.L_x_13679) ;  /* 0x000000000004b947 */ /* 0x000fea0003800000 */
[----:B------:R-:W-:Y:S01]  /*14b10*/  BPT.TRAP 0x1 ;  /* 0x000000040000795c */ /* 0x000fe20000300000 */
.L_x_13679:
[----:B------:R1:W-:Y:S01]  /*14b20*/  SYNCS.ARRIVE.TRANS64.A1T0 RZ, [R6+URZ+0x13270], RZ ;  /* 0x013270ff06ff79a7 */ /* 0x0003e2000810003f */
[----:B------:R-:W-:Y:S05]  /*14b30*/  @!P3 BRA `(.L_x_13680) ;  /* 0x000000000004b947 */ /* 0x000fea0003800000 */
[----:B------:R-:W-:Y:S01]  /*14b40*/  BPT.TRAP 0x1 ;  /* 0x000000040000795c */ /* 0x000fe20000300000 */
.L_x_13680:
[----:B------:R-:W2:Y:S01]  /*14b50*/  LDL R2, [R1+0x4] ;  /* 0x0000040001027983 */ /* 0x000ea20000100800 */
[----:B------:R-:W-:Y:S01]  /*14b60*/  BSSY B0, `(.L_x_13681) ;  /* 0x0000003000007945 */ /* 0x000fe20003800000 */
[----:B--2---:R-:W2:Y:S03]  /*14b70*/  SYNCS.PHASECHK.TRANS64.TRYWAIT P0, [R6+URZ+0x13240], R2 ;  /* 0x01324002060075a7 */ /* 0x004ea6000800017f */
[----:B--2---:R-:W-:Y:S05]  /*14b80*/  @!P0 BRA `(.L_x_13682) ;  /* 0x0000004800a48947 */ /* 0x004fea0003800000 */
.L_x_13828:
[----:B------:R-:W-:Y:S05]  /*14b90*/  BSYNC B0 ;  /* 0x0000000000007941 */ /* 0x000fea0003800000 */
.L_x_13681:
[----:B------:R-:W3:Y:S01]  /*14ba0*/  LDL.LU R11, [R1] ;  /* 0x00000000010b7983 */ /* 0x000ee20000300800 */
[----:B------:R-:W-:Y:S01]  /*14bb0*/  ULDC.64 UR4, c[0x0][0x300] ;  /* 0x0000c00000047ab9 */ /* 0x000fe20000000a00 */
[----:B------:R-:W-:Y:S02]  /*14bc0*/  ULDC.64 UR6, c[0x0][0x310] ;  /* 0x0000c40000067ab9 */ /* 0x000fe40000000a00 */
[----:B------:R-:W4:Y:S01]  /*14bd0*/  LDL R10, [R1+0x20] ;  /* 0x00002000010a7983 */ /* 0x000f220000100800 */
[----:B------:R-:W-:Y:S02]  /*14be0*/  IMAD R9, R29, UR4, RZ ;  /* 0x000000041d097c24 */ /* 0x000fe4000f8e02ff */
[----:B--2---:R-:W-:-:S04]  /*14bf0*/  IMAD.WIDE.U32 R2, R4, UR4, RZ ;  /* 0x0000000404027c25 */ /* 0x004fc8000f8e00ff */
[----:B------:R-:W-:-:S04]  /*14c00*/  IMAD R9, R4, UR5, R9 ;  /* 0x0000000504097c24 */ /* 0x000fc8000f8e0209 */
[----:B------:R-:W-:Y:S02]  /*14c10*/  IMAD.IADD R3, R3, 0x1, R9 ;  /* 0x0000000103037824 */ /* 0x000fe400078e0209 */
[----:B------:R-:W-:Y:S02]  /*14c20*/  IMAD R9, R28, UR4, RZ ;  /* 0x000000041c097c24 */ /* 0x000fe4000f8e02ff */
[----:B------:R-:W-:-:S04]  /*14c30*/  IMAD.WIDE.U32 R2, R5, UR6, R2 ;  /* 0x0000000605027c25 */ /* 0x000fc8000f8e0002 */
[----:B------:R-:W-:Y:S02]  /*14c40*/  IMAD R9, R0, UR5, R9 ;  /* 0x0000000500097c24 */ /* 0x000fe4000f8e0209 */
[----:B---3--:R-:W-:Y:S02]  /*14c50*/  IMAD R4, R11, UR6, RZ ;  /* 0x000000060b047c24 */ /* 0x008fe4000f8e02ff */
[----:B------:R-:W2:Y:S02]  /*14c60*/  LDC R11, c[0x0][0x2f4] ;  /* 0x0000bd00ff0b7b82 */ /* 0x000ea40000000800 */
[----:B------:R-:W-:-:S04]  /*14c70*/  IMAD R4, R5, UR7, R4 ;  /* 0x0000000705047c24 */ /* 0x000fc8000f8e0204 */
[----:B------:R-:W-:Y:S02]  /*14c80*/  IMAD.IADD R5, R3, 0x1, R4 ;  /* 0x0000000103057824 */ /* 0x000fe400078e0204 */
[----:B------:R-:W-:Y:S02]  /*14c90*/  IMAD.MOV.U32 R4, RZ, RZ, R2 ;  /* 0x000000ffff047224 */ /* 0x000fe400078e0002 */
[----:B------:R-:W-:Y:S01]  /*14ca0*/  IMAD.WIDE.U32 R2, R0, UR4, RZ ;  /* 0x0000000400027c25 */ /* 0x000fe2000f8e00ff */
[----:B------:R-:W-:-:S03]  /*14cb0*/  ULDC.64 UR4, c[0x0][0x308] ;  /* 0x0000c20000047ab9 */ /* 0x000fc60000000a00 */
[----:B------:R-:W-:Y:S01]  /*14cc0*/  IMAD R0, R27, UR6, RZ ;  /* 0x000000061b007c24 */ /* 0x000fe2000f8e02ff */
[----:B------:R-:W-:Y:S01]  /*14cd0*/  IADD3 R3, R3, R9, RZ ;  /* 0x0000000903037210 */ /* 0x000fe20007ffe0ff */
[----:B----4-:R-:W-:Y:S02]  /*14ce0*/  IMAD R9, R10, UR4, RZ ;  /* 0x000000040a097c24 */ /* 0x010fe4000f8e02ff */
[----:B------:R-:W3:Y:S01]  /*14cf0*/  S2R R10, SR_TID.X ;  /* 0x00000000000a7919 */ /* 0x000ee20000002100 */
[C---:B------:R-:W-:Y:S02]  /*14d00*/  IMAD R0, R8.reuse, UR7, R0 ;  /* 0x0000000708007c24 */ /* 0x040fe4000f8e0200 */
[----:B------:R-:W-:Y:S01]  /*14d10*/  IMAD.WIDE.U32 R2, R8, UR6, R2 ;  /* 0x0000000608027c25 */ /* 0x000fe2000f8e0002 */
[----:B------:R-:W-:-:S03]  /*14d20*/  ULDC.64 UR6, c[0x0][0x2e8] ;  /* 0x0000ba0000067ab9 */ /* 0x000fc60000000a00 */
[----:B------:R-:W-:-:S04]  /*14d30*/  IMAD.WIDE.U32 R4, R18, UR4, R4 ;  /* 0x0000000412047c25 */ /* 0x000fc8000f8e0004 */
[----:B------:R-:W-:Y:S01]  /*14d40*/  IMAD.IADD R3, R3, 0x1, R0 ;  /* 0x0000000103037824 */ /* 0x000fe200078e0200 */
[----:B------:R-:W-:Y:S01]  /*14d50*/  IADD3 R0, P0, R4, UR6, RZ ;  /* 0x0000000604007c10 */ /* 0x000fe2000ff1e0ff */
[C---:B------:R-:W-:Y:S02]  /*14d60*/  IMAD R9, R18.reuse, UR5, R9 ;  /* 0x0000000512097c24 */ /* 0x040fe4000f8e0209 */
[----:B------:R-:W-:Y:S01]  /*14d70*/  IMAD.WIDE.U32 R2, R18, UR4, R2 ;  /* 0x0000000412027c25 */ /* 0x000fe2000f8e0002 */
[----:B------:R-:W-:Y:S02]  /*14d80*/  UMOV UR4, 0xffffffff ;  /* 0xffffffff00047882 */ /* 0x000fe40000000000 */
[----:B------:R-:W-:Y:S02]  /*14d90*/  IADD3.X R8, R9, UR7, R5, P0, !PT ;  /* 0x0000000709087c10 */ /* 0x000fe400087fe405 */
[----:B------:R-:W-:-:S04]  /*14da0*/  IADD3 R5, P0, R2, UR6, RZ ;  /* 0x0000000602057c10 */ /* 0x000fc8000ff1e0ff */
[----:B------:R-:W-:Y:S01]  /*14db0*/  IADD3.X R4, R9, UR7, R3, P0, !PT ;  /* 0x0000000709047c10 */ /* 0x000fe200087fe403 */
[----:B---3--:R-:W-:-:S05]  /*14dc0*/  IMAD.SHL.U32 R10, R10, 0x10, RZ ;  /* 0x000000100a0a7824 */ /* 0x008fca00078e00ff */
[----:B------:R-:W-:-:S04]  /*14dd0*/  LOP3.LUT R10, R10, 0x30, RZ, 0xc0, !PT ;  /* 0x000000300a0a7812 */ /* 0x000fc800078ec0ff */
[----:B--2---:R-:W-:Y:S01]  /*14de0*/  ISETP.GE.AND P2, PT, R10, R11, PT ;  /* 0x0000000b0a00720c */ /* 0x004fe20003f46270 */
        /* <DEDUP_REMOVED lines=15> */
[----:B--2---:R-:W-:-:S05]  /*14ee0*/  IADD3 R2, P0, R10, R2, RZ ;  /* 0x000000020a027210 */ /* 0x004fca0007f1e0ff */
[----:B---3--:R-:W-:-:S05]  /*14ef0*/  IMAD.X R3, RZ, RZ, R3, P0 ;  /* 0x000000ffff037224 */ /* 0x008fca00000e0603 */
[----:B------:R2:W-:Y:S04]  /*14f00*/  LDGSTS.E.BYPASS.LTC128B.128 [R7+0xf000], desc[UR40][R2.64], !P2 ;  /* 0x0f00000002077fae */ /* 0x0005e8000d101d68 */
[----:B--2---:R-:W2:Y:S02]  /*14f10*/  SHFL.IDX PT, R2, R0, 0x3, 0x1c1f ;  /* 0x007c1f0000027f89 */ /* 0x004ea400000e0000 */
[----:B--2---:R-:W-:-:S05]  /*14f20*/  IADD3 R2, P0, R10, R2, RZ ;  /* 0x000000020a027210 */ /* 0x004fca0007f1e0ff */
[----:B------:R-:W-:-:S05]  /*14f30*/  IMAD.X R3, RZ, RZ, R8, P0 ;  /* 0x000000ffff037224 */ /* 0x000fca00000e0608 */
[----:B------:R2:W-:Y:S04]  /*14f40*/  LDGSTS.E.BYPASS.LTC128B.128 [R7+0xf800], desc[UR40][R2.64], !P2 ;  /* 0x0f80000002077fae */ /* 0x0005e8000d101d68 */
[----:B--2---:R2:W3:Y:S02]  /*14f50*/  SHFL.IDX PT, R2, R5, RZ, 0x1c1f ;  /* 0x001c1fff05027589 */ /* 0x0044e400000e0000 */
.L_x_13840:
        /* <DEDUP_REMOVED lines=8> */
.L_x_13684:
[----:B------:R-:W-:Y:S02]  /*14fe0*/  PLOP3.LUT P2, PT, P2, P0, PT, 0xa2, 0x0 ;  /* 0x000000000000781c */ /* 0x000fe40001741472 */
[----:B------:R-:W-:-:S08]  /*14ff0*/  @P0 R2UR P2, UR4, R6 ;  /* 0x00000000060402ca */ /* 0x000fd00000040000 */
[----:B------:R-:W-:-:S05]  /*15000*/  @P0 PLOP3.LUT P0, PT, P2, PT, PT, 0x80, 0x0 ;  /* 0x000000000000081c */ /* 0x000fca000170f070 */
[----:B------:R-:W-:Y:S01]  /*15010*/  @!P2 SYNCS.ARRIVE.TRANS64.RED.A0T1 RZ, [UR4+0x13230], RZ ;  /* 0x013230ffffffa9a7 */ /* 0x000fe20008200404 */
[----:B------:R-:W-:Y:S07]  /*15020*/  @!P2 ARRIVES.LDGSTSBAR.64.TRANSCNT [UR4+0x13230] ;  /* 0x01323000ff00a9b0 */ /* 0x000fee0008000a84 */
[----:B------:R-:W-:Y:S05]  /*15030*/  @P0 BRA.U.ANY `(.L_x_13684) ;  /* 0xfffffffd00e80947 */ /* 0x000fea000393ffff */
[----:B------:R-:W-:Y:S01]  /*15040*/  NOP ;  /* 0x0000000000007918 */ /* 0x000fe20000000000 */
[----:B------:R-:W4:Y:S02]  /*15050*/  LDL R0, [R1+0x78] ;  /* 0x0000780001007983 */ /* 0x000f240000100800 */
[----:B----4-:R-:W-:-:S13]  /*15060*/  ISETP.NE.AND P3, PT, R0, 0x3, PT ;  /* 0x000000030000780c */ /* 0x010fda0003f65270 */
[----:B------:R-:W-:Y:S05]  /*15070*/  @!P3 BRA `(.L_x_13685) ;  /* 0x000000000004b947 */ /* 0x000fea0003800000 */
[----:B------:R-:W-:Y:S01]  /*15080*/  BPT.TRAP 0x1 ;  /* 0x000000040000795c */ /* 0x000fe20000300000 */
.L_x_13685:
[----:B------:R-:W4:Y:S01]  /*15090*/  LDL R0, [R1+0x5c] ;  /* 0x00005c0001007983 */ /* 0x000f220000100800 */
[----:B------:R0:W-:Y:S01]  /*150a0*/  SYNCS.ARRIVE.TRANS64.A1T0 RZ, [R6+URZ+0x13230], RZ ;  /* 0x013230ff06ff79a7 */ /* 0x0001e2000810003f */
[----:B----4-:R-:W-:-:S13]  /*150b0*/  ISETP.NE.AND P0, PT, R0, 0x3, PT ;  /* 0x000000030000780c */ /* 0x010fda0003f05270 */
[----:B0-----:R-:W-:Y:S05]  /*150c0*/  @!P0 BRA `(.L_x_13686) ;  /* 0x0000000000048947 */ /* 0x001fea0003800000 */
[----:B------:R-:W-:Y:S01]  /*150d0*/  BPT.TRAP 0x1 ;  /* 0x000000040000795c */ /* 0x000fe20000300000 */
.L_x_13686:
[----:B------:R-:W-:Y:S01]  /*150e0*/  LOP3.LUT R0, R26, 0x1, RZ, 0x3c, !PT ;  /* 0x000000011a007812 */ /* 0x000fe200078e3cff */
[----:B------:R-:W-:Y:S01]  /*150f0*/  BSSY B0, `(.L_x_13687) ;  /* 0x0000005000007945 */ /* 0x000fe20003800000 */
[----:B---3--:R-:W-:Y:S02]  /*15100*/  LEA R2, R21, R22, 0x3 ;  /* 0x0000001615027211 */ /* 0x008fe400078e18ff */
[----:B------:R-:W-:-:S04]  /*15110*/  SHF.L.U32 R0, R0, 0x1f, RZ ;  /* 0x0000001f00007819 */ /* 0x000fc800000006ff */
[----:B------:R-:W0:Y:S02]  /*15120*/  SYNCS.PHASECHK.TRANS64.TRYWAIT P2, [R2+URZ+0x13270], R0 ;  /* 0x01327000020075a7 */ /* 0x000e24000804017f */
[----:B0-----:R-:W-:Y:S05]  /*15130*/  @!P2 BRA `(.L_x_13688) ;  /* 0x0000004800aca947 */ /* 0x001fea0003800000 */
.L_x_13841:
[----:B------:R-:W-:Y:S05]  /*15140*/  BSYNC B0 ;  /* 0x0000000000007941 */ /* 0x000fea0003800000 */
.L_x_13687:
[----:B------:R-:W3:Y:S02]  /*15150*/  LDL R3, [R1+0x78] ;  /* 0x0000780001037983 */ /* 0x000ee40000100800 */
[----:B---3--:R-:W-:-:S13]  /*15160*/  ISETP.NE.AND P2, PT, R3, 0x3, PT ;  /* 0x000000030300780c */ /* 0x008fda0003f45270 */
[----:B------:R-:W-:Y:S05]  /*15170*/  @!P2 BRA `(.L_x_13689) ;  /* 0x000000000004a947 */ /* 0x000fea0003800000 */
[----:B------:R-:W-:Y:S01]  /*15180*/  BPT.TRAP 0x1 ;  /* 0x000000040000795c */ /* 0x000fe20000300000 */
.L_x_13689:
[----:B------:R-:W-:Y:S01]  /*15190*/  SHF.L.U32 R3, R26, 0x1f, RZ ;  /* 0x0000001f1a037819 */ /* 0x000fe200000006ff */
[----:B0-----:R-:W-:-:S03]  /*151a0*/  IMAD R0, R21, 0x2800, RZ ;  /* 0x0000280015007824 */ /* 0x001fc600078e02ff */
[----:B------:R-:W0:Y:S02]  /*151b0*/  SYNCS.PHASECHK.TRANS64.TRYWAIT P2, [R2+URZ+0x13260], R3 ;  /* 0x01326003020075a7 */ /* 0x000e24000804017f */
[----:B0-----:R-:W-:Y:S05]  /*151c0*/  @!P2 BRA `(.L_x_13690) ;  /* 0x00000048009ca947 */ /* 0x001fea0003800000 */
.L_x_13842:
[----:B------:R-:W3:Y:S01]  /*151d0*/  LDL R12, [R1+0x78] ;  /* 0x00007800010c7983 */ /* 0x000ee20000100800 */
[----:B0-----:R-:W-:Y:S01]  /*151e0*/  LOP3.LUT R3, R0, R25, RZ, 0xfc, !PT ;  /* 0x0000001900037212 */ /* 0x001fe200078efcff */
[----:B------:R-:W-:Y:S05]  /*151f0*/  WARPSYNC.ALL ;  /* 0x0000000000007948 */ /* 0x000fea0003800000 */
[----:B------:R-:W-:-:S05]  /*15200*/  IMAD.IADD R3, R22, 0x1, R3 ;  /* 0x0000000116037824 */ /* 0x000fca00078e0203 */
[----:B-12---:R0:W1:Y:S02]  /*15210*/  LDSM.16.MT88.4 R4, [R3+0x6000] ;  /* 0x006000000304783b */ /* 0x0060640000004200 */
        /* <DEDUP_REMOVED lines=21> */
[----:B------:R-:W-:Y:S01]  /*15370*/  IMAD.IADD R4, R22, 0x1, R4 ;  /* 0x0000000116047824 */ /* 0x000fe200078e0204 */
[----:B------:R-:W-:-:S05]  /*15380*/  IADD3 R3, R23, R3, RZ ;  /* 0x0000000317037210 */ /* 0x000fca0007ffe0ff */
[----:B------:R-:W0:Y:S02]  /*15390*/  LDSM.16.MT88.4 R4, [R4+0x6000] ;  /* 0x006000000404783b */ /* 0x000e240000004200 */
        /* <DEDUP_REMOVED lines=9> */
[----:B------:R-:W-:Y:S02]  /*15430*/  IMAD.IADD R4, R22, 0x1, R4 ;  /* 0x0000000116047824 */ /* 0x000fe400078e0204 */
[----:B------:R-:W-:-:S04]  /*15440*/  IMAD.IADD R3, R23, 0x1, R3 ;  /* 0x0000000117037824 */ /* 0x000fc800078e0203 */
[----:B------:R-:W0:Y:S01]  /*15450*/  LDSM.16.MT88.4 R4, [R4+0x6000] ;  /* 0x006000000404783b */ /* 0x000e220000004200 */
[----:B---3--:R-:W-:Y:S02]  /*15460*/  ISETP.NE.AND P2, PT, R12, 0x3, PT ;  /* 0x000000030c00780c */ /* 0x008fe40003f45270 */
[C-C-:B0-----:R-:W-:Y:S02]  /*15470*/  PRMT R8, R4.reuse, 0x6420, R5.reuse ;  /* 0x0000642004087816 */ /* 0x141fe40000000005 */
        /* <DEDUP_REMOVED lines=8> */
[----:B------:R-:W0:Y:S02]  /*15500*/  LDSM.16.MT88.4 R4, [R3+0x6000] ;  /* 0x006000000304783b */ /* 0x000e240000004200 */
        /* <DEDUP_REMOVED lines=13> */
.L_x_13691:
[----:B-1----:R1:W-:Y:S01]  /*155e0*/  SYNCS.ARRIVE.TRANS64.A1T0 RZ, [R2+URZ+0x13250], RZ ;  /* 0x013250ff02ff79a7 */ /* 0x0023e2000810003f */
[----:B------:R-:W-:Y:S06]  /*155f0*/  BAR.SYNC.DEFER_BLOCKING 0x2, 0x80 ;  /* 0x0082000000007b1d */ /* 0x000fec0000010000 */
[----:B------:R-:W-:Y:S05]  /*15600*/  @!P0 BRA `(.L_x_13692) ;  /* 0x0000000000048947 */ /* 0x000fea0003800000 */
[----:B------:R-:W-:Y:S01]  /*15610*/  BPT.TRAP 0x1 ;  /* 0x000000040000795c */ /* 0x000fe20000300000 */
.L_x_13692:
[----:B0-----:R-:W2:Y:S01]  /*15620*/  LDL R0, [R1+0x34] ;  /* 0x0000340001007983 */ /* 0x001ea20000100800 */
[----:B-1----:R-:W-:-:S03]  /*15630*/  VIADD R2, R2, 0x13280 ;  /* 0x0001328002027836 */ /* 0x002fc60000000000 */
[----:B------:R4:W5:Y:S04]  /*15640*/  LDL R26, [R1+0x18] ;  /* 0x00001800011a7983 */ /* 0x0009680000100800 */
[----:B------:R4:W5:Y:S01]  /*15650*/  LDL R21, [R1+0x8] ;  /* 0x0000080001157983 */ /* 0x0009620000100800 */
[----:B--2---:R-:W-:-:S04]  /*15660*/  PRMT R2, R0, 0x654, R2 ;  /* 0x0000065400027816 */ /* 0x004fc80000000002 */
[----:B------:R4:W-:Y:S01]  /*15670*/  SYNCS.ARRIVE.TRANS64.RED.A1T0 RZ, [R2+URZ], RZ ;  /* 0x000000ff02ff79a7 */ /* 0x0009e2000810043f */
[----:B------:R-:W-:Y:S05]  /*15680*/  @P1 BRA `(.L_x_13693) ;  /* 0xffffffe8007c1947 */ /* 0x000fea000383ffff */
.L_x_13673:
[----:B--2---:R-:W4:Y:S02]  /*15690*/  S2R R0, SR_TID.X ;  /* 0x0000000000007919 */ /* 0x004f240000002100 */
[----:B----4-:R-:W-:Y:S02]  /*156a0*/  LOP3.LUT R2, R0, 0x7f, RZ, 0xc0, !PT ;  /* 0x0000007f00027812 */ /* 0x010fe400078ec0ff */
[----:B------:R-:W2:Y:S01]  /*156b0*/  LDL R0, [R1+0x5c] ;  /* 0x00005c0001007983 */ /* 0x000ea20000100800 */
[----:B------:R-:W-:Y:S01]  /*156c0*/  BSSY B0, `(.L_x_13694) ;  /* 0x0000010000007945 */ /* 0x000fe20003800000 */
[----:B------:R-:W-:Y:S02]  /*156d0*/  ISETP.NE.AND P1, PT, R2, RZ, PT ;  /* 0x000000ff0200720c */ /* 0x000fe40003f25270 */
[----:B--2---:R-:W-:-:S11]  /*156e0*/  ISETP.NE.AND P0, PT, R0, 0x3, PT ;  /* 0x000000030000780c */ /* 0x004fd60003f05270 */
        /* <DEDUP_REMOVED lines=10> */
[----:B01----:R-:W0:Y:S01]  /*15790*/  POPC R7, R4 ;  /* 0x0000000400077309 */ /* 0x003e220000000000 */
[----:B--2---:R-:W0:Y:S02]  /*157a0*/  SHFL.IDX PT, R0, R3, R0, 0x1f ;  /* 0x00001f0003007589 */ /* 0x004e2400000e0000 */
[----:B0-----:R-:W-:-:S07]  /*157b0*/  IADD3 R16, R0, UR36, R7 ;  /* 0x0000002400107c10 */ /* 0x001fce000fffe007 */
.L_x_13695:
[----:B------:R-:W-:Y:S05]  /*157c0*/  BSYNC B0 ;  /* 0x0000000000007941 */ /* 0x000fea0003800000 */
.L_x_13694:
[----:B------:R-:W-:Y:S05]  /*157d0*/  @!P0 BRA `(.L_x_13696) ;  /* 0x0000000000048947 */ /* 0x000fea0003800000 */
[----:B------:R-:W-:Y:S01]  /*157e0*/  BPT.TRAP 0x1 ;  /* 0x000000040000795c */ /* 0x000fe20000300000 */
.L_x_13696:
[----:B------:R-:W2:Y:S04]  /*157f0*/  LDL R2, [R1+0x18] ;  /* 0x0000180001027983 */ /* 0x000ea80000100800 */
[----:B------:R-:W3:Y:S01]  /*15800*/  LDL R0, [R1+0x8] ;  /* 0x0000080001007983 */ /* 0x000ee20000100800 */
[----:B------:R-:W-:Y:S01]  /*15810*/  BSSY B0, `(.L_x_13697) ;  /* 0x0000006000007945 */ /* 0x000fe20003800000 */
[----:B--2---:R-:W-:-:S04]  /*15820*/  LOP3.LUT R3, R2, 0x1, RZ, 0x3c, !PT ;  /* 0x0000000102037812 */ /* 0x004fc800078e3cff */
[----:B------:R-:W-:Y:S02]  /*15830*/  SHF.L.U32 R3, R3, 0x1f, RZ ;  /* 0x0000001f03037819 */ /* 0x000fe400000006ff */
[----:B---3--:R-:W-:-:S04]  /*15840*/  LEA R0, R0, R22, 0x3 ;  /* 0x0000001600007211 */ /* 0x008fc800078e18ff */
[----:B------:R-:W2:Y:S02]  /*15850*/  SYNCS.PHASECHK.TRANS64.TRYWAIT P1, [R0+URZ+0x13270], R3 ;  /* 0x01327003000075a7 */ /* 0x000ea4000802017f */
[----:B--2---:R-:W-:Y:S05]  /*15860*/  @!P1 BRA `(.L_x_13698) ;  /* 0x0000004400089947 */ /* 0x004fea0003800000 */
.L_x_13843:
[----:B------:R-:W-:Y:S05]  /*15870*/  BSYNC B0 ;  /* 0x0000000000007941 */ /* 0x000fea0003800000 */
.L_x_13697:
[----:B------:R-:W3:Y:S02]  /*15880*/  LDL R2, [R1+0x78] ;  /* 0x0000780001027983 */ /* 0x000ee40000100800 */
[----:B---3--:R-:W-:-:S13]  /*15890*/  ISETP.NE.AND P1, PT, R2, 0x3, PT ;  /* 0x000000030200780c */ /* 0x008fda0003f25270 */
[----:B------:R-:W-:Y:S05]  /*158a0*/  @!P1 BRA `(.L_x_13699) ;  /* 0x0000000000049947 */ /* 0x000fea0003800000 */
[----:B------:R-:W-:Y:S01]  /*158b0*/  BPT.TRAP 0x1 ;  /* 0x000000040000795c */ /* 0x000fe20000300000 */
.L_x_13699:
[----:B------:R-:W2:Y:S02]  /*158c0*/  LDL R2, [R1+0x18] ;  /* 0x0000180001027983 */ /* 0x000ea40000100800 */
[----:B--2---:R-:W-:-:S04]  /*158d0*/  SHF.L.U32 R3, R2, 0x1f, RZ ;  /* 0x0000001f02037819 */ /* 0x004fc800000006ff */
[----:B------:R-:W2:Y:S02]  /*158e0*/  SYNCS.PHASECHK.TRANS64.TRYWAIT P1, [R0+URZ+0x13260], R3 ;  /* 0x01326003000075a7 */ /* 0x000ea4000802017f */
[----:B--2---:R-:W-:Y:S05]  /*158f0*/  @!P1 BRA `(.L_x_13700) ;  /* 0x0000004000f89947 */ /* 0x004fea0003800000 */
.L_x_13844:
[----:B------:R-:W3:Y:S04]  /*15900*/  LDL R12, [R1+0x8] ;  /* 0x00000800010c7983 */ /* 0x000ee80000100800 */
[----:B------:R-:W4:Y:S01]  /*15910*/  LDL R13, [R1+0x78] ;  /* 0x00007800010d7983 */ /* 0x000f220000100800 */
[----:B------:R-:W-:Y:S05]  /*15920*/  WARPSYNC.ALL ;  /* 0x0000000000007948 */ /* 0x000fea0003800000 */
[----:B---3--:R-:W-:-:S05]  /*15930*/  IMAD R2, R12, 0x2800, RZ ;  /* 0x000028000c027824 */ /* 0x008fca00078e02ff */
[----:B--2---:R-:W-:-:S05]  /*15940*/  LOP3.LUT R3, R2, R25, RZ, 0xfc, !PT ;  /* 0x0000001902037212 */ /* 0x004fca00078efcff */
[----:B------:R-:W-:-:S06]  /*15950*/  IMAD.IADD R4, R22, 0x1, R3 ;  /* 0x0000000116047824 */ /* 0x000fcc00078e0203 */
[----:B01----:R-:W0:Y:S01]  /*15960*/  LDSM.16.MT88.4 R4, [R4+0x6000] ;  /* 0x006000000404783b */ /* 0x003e220000004200 */
[----:B------:R-:W-:-:S05]  /*15970*/  LOP3.LUT R3, R2, R24, RZ, 0xfc, !PT ;  /* 0x0000001802037212 */ /* 0x000fca00078efcff */
[----:B------:R-:W-:Y:S01]  /*15980*/  IMAD.IADD R3, R23, 0x1, R3 ;  /* 0x0000000117037824 */ /* 0x000fe200078e0203 */
[C-C-:B0-----:R-:W-:Y:S02]  /*15990*/  PRMT R8, R4.reuse, 0x6420, R5.reuse ;  /* 0x0000642004087816 */ /* 0x141fe40000000005 */
[----:B------:R-:W-:Y:S02]  /*159a0*/  PRMT R9, R4, 0x7531, R5 ;  /* 0x0000753104097816 */ /* 0x000fe40000000005 */
[C-C-:B------:R-:W-:Y:S02]  /*159b0*/  PRMT R10, R6.reuse, 0x6420, R7.reuse ;  /* 0x00006420060a7816 */ /* 0x140fe40000000007 */
[----:B------:R-:W-:-:S05]  /*159c0*/  PRMT R11, R6, 0x7531, R7 ;  /* 0x00007531060b7816 */ /* 0x000fca0000000007 */
[----:B------:R0:W-:Y:S02]  /*159d0*/  STSM.16.M88.4 [R3], R8 ;  /* 0x0000000803007844 */ /* 0x0001e40000000200 */
[----:B0-----:R-:W-:-:S05]  /*159e0*/  VIADD R3, R2, 0x800 ;  /* 0x0000080002037836 */ /* 0x001fca0000000000 */
[----:B------:R-:W-:-:S05]  /*159f0*/  LOP3.LUT R5, R3, R25, RZ, 0xfc, !PT ;  /* 0x0000001903057212 */ /* 0x000fca00078efcff */
[----:B------:R-:W-:-:S06]  /*15a00*/  IMAD.IADD R6, R22, 0x1, R5 ;  /* 0x0000000116067824 */ /* 0x000fcc00078e0205 */
[----:B------:R-:W0:Y:S01]  /*15a10*/  LDSM.16.MT88.4 R4, [R6+0x6000] ;  /* 0x006000000604783b */ /* 0x000e220000004200 */
        /* <DEDUP_REMOVED lines=11> */
[----:B------:R-:W-:-:S04]  /*15ad0*/  LOP3.LUT R3, R3, R24, RZ, 0xfc, !PT ;  /* 0x0000001803037212 */ /* 0x000fc800078efcff */
[----:B------:R-:W-:Y:S02]  /*15ae0*/  IADD3 R3, R23, R3, RZ ;  /* 0x0000000317037210 */ /* 0x000fe40007ffe0ff */
        /* <DEDUP_REMOVED lines=9> */
[----:B------:R-:W-:Y:S01]  /*15b80*/  VIADD R2, R2, 0x2000 ;  /* 0x0000200002027836 */ /* 0x000fe20000000000 */
[----:B------:R-:W-:-:S05]  /*15b90*/  LOP3.LUT R3, R3, R24, RZ, 0xfc, !PT ;  /* 0x0000001803037212 */ /* 0x000fca00078efcff */
[----:B------:R-:W-:Y:S01]  /*15ba0*/  IMAD.IADD R3, R23, 0x1, R3 ;  /* 0x0000000117037824 */ /* 0x000fe200078e0203 */
[C-C-:B0-----:R-:W-:Y:S02]  /*15bb0*/  PRMT R8, R4.reuse, 0x6420, R5.reuse ;  /* 0x0000642004087816 */ /* 0x141fe40000000005 */
[----:B------:R-:W-:Y:S02]  /*15bc0*/  PRMT R9, R4, 0x7531, R5 ;  /* 0x0000753104097816 */ /* 0x000fe40000000005 */
[----:B------:R-:W-:Y:S02]  /*15bd0*/  LOP3.LUT R5, R2, R25, RZ, 0xfc, !PT ;  /* 0x0000001902057212 */ /* 0x000fe400078efcff */
[C-C-:B------:R-:W-:Y:S02]  /*15be0*/  PRMT R10, R6.reuse, 0x6420, R7.reuse ;  /* 0x00006420060a7816 */ /* 0x140fe40000000007 */
[----:B------:R-:W-:Y:S01]  /*15bf0*/  PRMT R11, R6, 0x7531, R7 ;  /* 0x00007531060b7816 */ /* 0x000fe20000000007 */
[----:B------:R-:W-:-:S04]  /*15c00*/  IMAD.IADD R5, R22, 0x1, R5 ;  /* 0x0000000116057824 */ /* 0x000fc800078e0205 */
[----:B------:R-:W-:Y:S04]  /*15c10*/  STSM.16.M88.4 [R3], R8 ;  /* 0x0000000803007844 */ /* 0x000fe80000000200 */
[----:B------:R-:W0:Y:S01]  /*15c20*/  LDSM.16.MT88.4 R4, [R5+0x6000] ;  /* 0x006000000504783b */ /* 0x000e220000004200 */
[----:B----4-:R-:W-:Y:S02]  /*15c30*/  ISETP.NE.AND P1, PT, R13, 0x3, PT ;  /* 0x000000030d00780c */ /* 0x010fe40003f25270 */
[----:B------:R-:W-:-:S05]  /*15c40*/  LOP3.LUT R2, R2, R24, RZ, 0xfc, !PT ;  /* 0x0000001802027212 */ /* 0x000fca00078efcff */
[----:B------:R-:W-:Y:S01]  /*15c50*/  IMAD.IADD R23, R23, 0x1, R2 ;  /* 0x0000000117177824 */ /* 0x000fe200078e0202 */
        /* <DEDUP_REMOVED lines=13> */
.L_x_13701:
[----:B-1----:R1:W-:Y:S01]  /*15d30*/  SYNCS.ARRIVE.TRANS64.A1T0 RZ, [R0+URZ+0x13250], RZ ;  /* 0x013250ff00ff79a7 */ /* 0x0023e2000810003f */
[----:B------:R-:W-:Y:S06]  /*15d40*/  BAR.SYNC.DEFER_BLOCKING 0x2, 0x80 ;  /* 0x0082000000007b1d */ /* 0x000fec0000010000 */
[----:B------:R-:W-:Y:S05]  /*15d50*/  @!P0 BRA `(.L_x_13702) ;  /* 0x0000000000048947 */ /* 0x000fea0003800000 */
[----:B------:R-:W-:Y:S01]  /*15d60*/  BPT.TRAP 0x1 ;  /* 0x000000040000795c */ /* 0x000fe20000300000 */
.L_x_13702:
[----:B------:R-:W2:Y:S04]  /*15d70*/  LDL R2, [R1+0x34] ;  /* 0x0000340001027983 */ /* 0x000ea80000100800 */
[----:B------:R-:W3:Y:S01]  /*15d80*/  LDL.LU R3, [R1+0x18] ;  /* 0x0000180001037983 */ /* 0x000ee20000300800 */
[----:B-1----:R-:W-:-:S05]  /*15d90*/  VIADD R0, R0, 0x13280 ;  /* 0x0001328000007836 */ /* 0x002fca0000000000 */
[----:B--2---:R-:W-:-:S04]  /*15da0*/  PRMT R0, R2, 0x654, R0 ;  /* 0x0000065402007816 */ /* 0x004fc80000000000 */
[----:B------:R1:W-:Y:S02]  /*15db0*/  SYNCS.ARRIVE.TRANS64.RED.A1T0 RZ, [R0+URZ], RZ ;  /* 0x000000ff00ff79a7 */ /* 0x0003e4000810043f */
[----:B-1----:R-:W-:-:S04]  /*15dc0*/  IADD3 R0, R12, 0x1, RZ ;  /* 0x000000010c007810 */ /* 0x002fc80007ffe0ff */
[----:B------:R-:W-:-:S04]  /*15dd0*/  ISETP.NE.AND P0, PT, R0, 0x2, PT ;  /* 0x000000020000780c */ /* 0x000fc80003f05270 */
[----:B------:R-:W-:Y:S02]  /*15de0*/  SEL R2, RZ, 0x1, P0 ;  /* 0x00000001ff027807 */ /* 0x000fe40000000000 */
[----:B------:R-:W-:Y:S02]  /*15df0*/  SEL R0, R0, RZ, P0 ;  /* 0x000000ff00007207 */ /* 0x000fe40000000000 */
[----:B---3--:R-:W-:-:S03]  /*15e00*/  LOP3.LUT R3, R3, R2, RZ, 0x3c, !PT ;  /* 0x0000000203037212 */ /* 0x008fc600078e3cff */
[----:B------:R1:W-:Y:S04]  /*15e10*/  STL [R1+0x8], R0 ;  /* 0x0000080001007387 */ /* 0x0003e80000100800 */
[----:B------:R1:W-:Y:S02]  /*15e20*/  STL [R1+0x18], R3 ;  /* 0x0000180301007387 */ /* 0x0003e40000100800 */
.L_x_13643:
        /* <DEDUP_REMOVED lines=13> */
.L_x_13703:
[----:B------:R-:W1:Y:S01]  /*15f00*/  S2R R0, SR_TID.X ;  /* 0x0000000000007919 */ /* 0x000e620000002100 */
[----:B------:R-:W-:Y:S01]  /*15f10*/  UMOV UR4, 0xffffffff ;  /* 0xffffffff00047882 */ /* 0x000fe20000000000 */
[----:B-1----:R-:W-:-:S04]  /*15f20*/  LOP3.LUT R6, R0, 0x1f, RZ, 0xc0, !PT ;  /* 0x0000001f00067812 */ /* 0x002fc800078ec0ff */
[----:B------:R-:W-:Y:S01]  /*15f30*/  ISETP.NE.AND P0, PT, R6, 0x1f, PT ;  /* 0x0000001f0600780c */ /* 0x000fe20003f05270 */
[----:B------:R-:W-:-:S12]  /*15f40*/  BRA.DIV UR4, `(.L_x_13705) ;  /* 0x0000003e04787947 */ /* 0x000fd8000b800000 */
[----:B------:R-:W-:Y:S01]  /*15f50*/  IMAD.IADD R5, R19, 0x1, R6 ;  /* 0x0000000113057824 */ /* 0x000fe200078e0206 */
[----:B------:R-:W-:-:S04]  /*15f60*/  ULDC UR4, c[0x0][0xc3c] ;  /* 0x00030f0000047ab9 */ /* 0x000fc80000000800 */
[----:B------:R-:W-:-:S13]  /*15f70*/  ISETP.GE.OR P1, PT, R5, UR4, !P0 ;  /* 0x0000000405007c0c */ /* 0x000fda000c726670 */
[----:B------:R-:W1:Y:S02]  /*15f80*/  @!P1 LDC.64 R2, c[0x0][0xc80] ;  /* 0x00032000ff029b82 */ /* 0x000e640000000a00 */
        /* <DEDUP_REMOVED lines=26> */
[----:B------:R1:W2:Y:S02]  /*16130*/  SHFL.IDX PT, R14, R3, 0x1f, 0x1f ;  /* 0x03e01f00030e7f89 */ /* 0x0002a400000e0000 */
.L_x_13854:
[----:B------:R-:W-:Y:S02]  /*16140*/  ULDC UR4, c[0x0][0xc38] ;  /* 0x00030e0000047ab9 */ /* 0x000fe40000000800 */
[----:B------:R-:W-:-:S04]  /*16150*/  IMAD.U32 R16, RZ, RZ, UR4 ;  /* 0x00000004ff107e24 */ /* 0x000fc8000f8e00ff */
[----:B--2---:R-:W-:-:S04]  /*16160*/  IMAD R6, R14, R16, RZ ;  /* 0x000000100e067224 */ /* 0x004fc800078e02ff */
[----:B------:R-:W-:-:S05]  /*16170*/  IMAD.IADD R4, R4, 0x1, R6 ;  /* 0x0000000104047824 */ /* 0x000fca00078e0206 */
[----:B------:R-:W-:-:S13]  /*16180*/  ISETP.GT.AND P6, PT, R4, R0, PT ;  /* 0x000000000400720c */ /* 0x000fda0003fc4270 */
[----:B------:R-:W-:Y:S05]  /*16190*/  @P6 BRA `(.L_x_13706) ;  /* 0x00000000009c6947 */ /* 0x000fea0003800000 */
.L_x_13711:
        /* <DEDUP_REMOVED lines=14> */
.L_x_13709:
[----:B------:R-:W-:Y:S05]  /*16280*/  BSYNC B0 ;  /* 0x0000000000007941 */ /* 0x000fea0003800000 */
.L_x_13708:
        /* <DEDUP_REMOVED lines=18> */
.L_x_13862:
[----:B------:R-:W-:Y:S02]  /*163b0*/  ULDC UR4, c[0x0][0xc38] ;  /* 0x00030e0000047ab9 */ /* 0x000fe40000000800 */
[----:B------:R-:W-:-:S04]  /*163c0*/  IMAD.U32 R16, RZ, RZ, UR4 ;  /* 0x00000004ff107e24 */ /* 0x000fc8000f8e00ff */
[----:B--2---:R-:W-:-:S04]  /*163d0*/  IMAD R6, R14, R16, RZ ;  /* 0x000000100e067224 */ /* 0x004fc800078e02ff */
[----:B------:R-:W-:-:S05]  /*163e0*/  IMAD.IADD R4, R6, 0x1, R4 ;  /* 0x0000000106047824 */ /* 0x000fca00078e0204 */
[----:B------:R-:W-:-:S13]  /*163f0*/  ISETP.GT.AND P6, PT, R4, R0, PT ;  /* 0x000000000400720c */ /* 0x000fda0003fc4270 */
[----:B------:R-:W-:Y:S05]  /*16400*/  @!P6 BRA `(.L_x_13711) ;  /* 0xfffffffc0064e947 */ /* 0x000fea000383ffff */
.L_x_13706:
        /* <DEDUP_REMOVED lines=8> */
.L_x_13866:
[----:B------:R-:W-:Y:S01]  /*16490*/  ISETP.NE.AND P0, PT, R5, RZ, PT ;  /* 0x000000ff0500720c */ /* 0x000fe20003f05270 */
[----:B--2---:R-:W-:-:S12]  /*164a0*/  IMAD.MOV.U32 R2, RZ, RZ, RZ ;  /* 0x000000ffff027224 */ /* 0x004fd800078e00ff */
[----:B------:R-:W-:Y:S05]  /*164b0*/  @!P0 BRA `(.L_x_13713) ;  /* 0x0000000000108947 */ /* 0x000fea0003800000 */
[----:B------:R-:W-:Y:S01]  /*164c0*/  UMOV UR4, 0xffffffff ;  /* 0xffffffff00047882 */ /* 0x000fe20000000000 */
[----:B------:R-:W-:Y:S02]  /*164d0*/  IADD3 R12, R4, -0x1, RZ ;  /* 0xffffffff040c7810 */ /* 0x000fe40007ffe0ff */
[----:B------:R-:W-:Y:S05]  /*164e0*/  BRA.DIV UR4, `(.L_x_13714) ;  /* 0x00000042043c7947 */ /* 0x000fea000b800000 */
[----:B------:R2:W4:Y:S02]  /*164f0*/  SHFL.IDX PT, R2, R3, R12, 0x1f ;  /* 0x00001f0c03027589 */ /* 0x00052400000e0000 */
.L_x_13713:
[----:B---3--:R-:W-:Y:S01]  /*16500*/  IABS R5, R17 ;  /* 0x0000001100057213 */ /* 0x008fe20000000000 */
[----:B----4-:R-:W-:Y:S02]  /*16510*/  IMAD R16, R2, R16, R6 ;  /* 0x0000001002107224 */ /* 0x010fe400078e0206 */
[----:B------:R-:W-:Y:S01]  /*16520*/  IMAD.IADD R19, R4, 0x1, R19 ;  /* 0x0000000104137824 */ /* 0x000fe200078e0213 */
[----:B------:R-:W3:Y:S01]  /*16530*/  I2F.RP R7, R5 ;  /* 0x0000000500077306 */ /* 0x000ee20000209400 */
[----:B------:R-:W-:-:S07]  /*16540*/  IMAD.IADD R0, R0, 0x1, -R16 ;  /* 0x0000000100007824 */ /* 0x000fce00078e0a10 */
[----:B---3--:R-:W0:Y:S02]  /*16550*/  MUFU.RCP R7, R7 ;  /* 0x0000000700077308 */ /* 0x008e240000001000 */
[----:B0-----:R-:W-:-:S06]  /*16560*/  VIADD R8, R7, 0xffffffe ;  /* 0x0ffffffe07087836 */ /* 0x001fcc0000000000 */
[----:B-12---:R-:W0:Y:S02]  /*16570*/  F2I.FTZ.U32.TRUNC.NTZ R3, R8 ;  /* 0x0000000800037305 */ /* 0x006e24000021f000 */
        /* <DEDUP_REMOVED lines=23> */
.L_x_13707:
[----:B------:R-:W-:Y:S01]  /*166f0*/  UMOV UR4, URZ ;  /* 0x0000003f00047c82 */ /* 0x000fe20008000000 */
[----:B------:R-:W-:Y:S01]  /*16700*/  UMOV UR5, URZ ;  /* 0x0000003f00057c82 */ /* 0x000fe20008000000 */
[----:B------:R-:W-:Y:S01]  /*16710*/  ULDC UR6, c[0x0][0xc3c] ;  /* 0x00030f0000067ab9 */ /* 0x000fe20000000800 */
[----:B------:R-:W-:Y:S01]  /*16720*/  IMAD.MOV.U32 R16, RZ, RZ, R0 ;  /* 0x000000ffff107224 */ /* 0x000fe200078e0000 */
[----:B------:R-:W-:Y:S01]  /*16730*/  MOV R19, UR6 ;  /* 0x0000000600137c02 */ /* 0x000fe20008000f00 */
[----:B------:R-:W-:Y:S02]  /*16740*/  IMAD.U32 R17, RZ, RZ, UR4 ;  /* 0x00000004ff117e24 */ /* 0x000fe4000f8e00ff */
[----:B------:R-:W-:-:S07]  /*16750*/  IMAD.U32 R18, RZ, RZ, UR5 ;  /* 0x00000005ff127e24 */ /* 0x000fce000f8e00ff */
.L_x_13715:
[----:B------:R3:W2:Y:S01]  /*16760*/  LDL R2, [R1+0x34] ;  /* 0x0000340001027983 */ /* 0x0006a20000100800 */
[----:B------:R-:W4:Y:S01]  /*16770*/  S2R R0, SR_TID.X ;  /* 0x0000000000007919 */ /* 0x000f220000002100 */
[----:B------:R-:W-:Y:S05]  /*16780*/  WARPSYNC.ALL ;  /* 0x0000000000007948 */ /* 0x000fea0003800000 */
[----:B----4-:R-:W-:Y:S01]  /*16790*/  LOP3.LUT R0, R0, 0x1f, RZ, 0xc0, !PT ;  /* 0x0000001f00007812 */ /* 0x010fe200078ec0ff */
        /* <DEDUP_REMOVED lines=8> */
.L_x_13704:
[----:B------:R-:W-:Y:S02]  /*16820*/  ULDC UR4, c[0x0][0xc3c] ;  /* 0x00030f0000047ab9 */ /* 0x000fe40000000800 */
[----:B--2---:R-:W-:-:S13]  /*16830*/  ISETP.GE.AND P0, PT, R19, UR4, PT ;  /* 0x0000000413007c0c */ /* 0x004fda000bf06270 */
[----:B------:R-:W-:Y:S05]  /*16840*/  @!P0 BRA `(.L_x_13716) ;  /* 0xffffff9c00188947 */ /* 0x000fea000383ffff */
[----:B------:R-:W-:Y:S05]  /*16850*/  BSYNC B7 ;  /* 0x0000000000077941 */ /* 0x000fea0003800000 */
.L_x_13606:
[----:B-1----:R-:W2:Y:S01]  /*16860*/  LDL.LU R0, [R1+0x6c] ;  /* 0x00006c0001007983 */ /* 0x002ea20000300800 */
[----:B------:R-:W-:Y:S01]  /*16870*/  BSSY B0, `(.L_x_13717) ;  /* 0x000000b000007945 */ /* 0x000fe20003800000 */
[----:B------:R-:W1:Y:S01]  /*16880*/  S2R R5, SR_CgaCtaId ;  /* 0x0000000000057919 */ /* 0x000e620000008800 */
[----:B--2---:R-:W-:-:S05]  /*16890*/  VIADD R0, R0, 0x1 ;  /* 0x0000000100007836 */ /* 0x004fca0000000000 */
[----:B---3--:R-:W-:-:S04]  /*168a0*/  LEA.HI R2, R0, R0, RZ, 0x1 ;  /* 0x0000000000027211 */ /* 0x008fc800078f08ff */
[----:B------:R-:W-:Y:S02]  /*168b0*/  LOP3.LUT R3, R2, 0xfffffffe, RZ, 0xc0, !PT ;  /* 0xfffffffe02037812 */ /* 0x000fe400078ec0ff */
[----:B------:R-:W-:-:S03]  /*168c0*/  MOV R2, 0x400 ;  /* 0x0000040000027802 */ /* 0x000fc60000000f00 */
[----:B------:R-:W-:Y:S01]  /*168d0*/  IMAD.IADD R0, R0, 0x1, -R3 ;  /* 0x0000000100007824 */ /* 0x000fe200078e0a03 */
[----:B-1----:R-:W-:-:S04]  /*168e0*/  LEA R5, R5, R2, 0x18 ;  /* 0x0000000205057211 */ /* 0x002fc800078ec0ff */
[----:B------:R-:W-:-:S04]  /*168f0*/  SHF.L.U32 R0, R0, 0x1f, RZ ;  /* 0x0000001f00007819 */ /* 0x000fc800000006ff */
[----:B------:R-:W1:Y:S02]  /*16900*/  SYNCS.PHASECHK.TRANS64.TRYWAIT P0, [R5+URZ+0x13220], R0 ;  /* 0x01322000050075a7 */ /* 0x000e64000800017f */
[----:B-1----:R-:W-:Y:S05]  /*16910*/  @!P0 BRA `(.L_x_13718) ;  /* 0x0000003c00588947 */ /* 0x002fea0003800000 */
.L_x_13869:
[----:B------:R-:W-:Y:S05]  /*16920*/  BSYNC B0 ;  /* 0x0000000000007941 */ /* 0x000fea0003800000 */
.L_x_13717:
[----:B------:R-:W-:-:S03]  /*16930*/  UMOV UR4, 0xffffffff ;  /* 0xffffffff00047882 */ /* 0x000fc60000000000 */
[----:B------:R-:W-:Y:S05]  /*16940*/  BRA.DIV UR4, `(.L_x_13719) ;  /* 0x0000003e04607947 */ /* 0x000fea000b800000 */
[----:B-1----:R-:W1:Y:S02]  /*16950*/  S2R R0, SR_TID.X ;  /* 0x0000000000007919 */ /* 0x002e640000002100 */
[----:B-1----:R-:W-:-:S04]  /*16960*/  SHF.R.U32.HI R0, RZ, 0x5, R0 ;  /* 0x00000005ff007819 */ /* 0x002fc80000011600 */
[----:B------:R-:W-:-:S05]  /*16970*/  LOP3.LUT R0, R0, 0x3, RZ, 0xc0, !PT ;  /* 0x0000000300007812 */ /* 0x000fca00078ec0ff */
[----:B------:R1:W2:Y:S02]  /*16980*/  SHFL.IDX PT, R14, R0, RZ, 0x1f ;  /* 0x00001fff000e7589 */ /* 0x0002a400000e0000 */
.L_x_13872:
[----:B--2---:R-:W-:-:S13]  /*16990*/  ISETP.NE.AND P0, PT, R14, RZ, PT ;  /* 0x000000ff0e00720c */ /* 0x004fda0003f05270 */
[----:B------:R-:W-:Y:S05]  /*169a0*/  @P0 BRA `(.L_x_13495) ;  /* 0x0000000000b40947 */ /* 0x000fea0003800000 */
[----:B------:R-:W-:-:S03]  /*169b0*/  UMOV UR4, 0xffffffff ;  /* 0xffffffff00047882 */ /* 0x000fc60000000000 */
[----:B------:R-:W-:Y:S05]  /*169c0*/  BRA.DIV UR4, `(.L_x_13720) ;  /* 0x0000003e04747947 */ /* 0x000fea000b800000 */
[----:B------:R-:W-:-:S13]  /*169d0*/  ELECT P6, URZ, PT ;  /* 0x00000000003f782f */ /* 0x000fda00038c0000 */
.L_x_13875:
[----:B------:R-:W-:Y:S05]  /*169e0*/  @!P6 BRA `(.L_x_13495) ;  /* 0x0000000000a4e947 */ /* 0x000fea0003800000 */
[----:B-1----:R-:W2:Y:S02]  /*169f0*/  LDL.LU R0, [R1+0x3c] ;  /* 0x00003c0001007983 */ /* 0x002ea40000300800 */
[----:B--2---:R-:W-:-:S04]  /*16a00*/  LOP3.LUT R0, R0, 0x2, RZ, 0xfc, !PT ;  /* 0x0000000200007812 */ /* 0x004fc800078efcff */
[----:B------:R-:W-:-:S13]  /*16a10*/  ISETP.NE.AND P0, PT, R0, 0x3, PT ;  /* 0x000000030000780c */ /* 0x000fda0003f05270 */
[----:B------:R-:W-:Y:S05]  /*16a20*/  @!P0 BRA `(.L_x_13721) ;  /* 0x0000000000048947 */ /* 0x000fea0003800000 */
[----:B------:R-:W-:Y:S01]  /*16a30*/  BPT.TRAP 0x1 ;  /* 0x000000040000795c */ /* 0x000fe20000300000 */
.L_x_13721:
[----:B------:R-:W2:Y:S04]  /*16a40*/  LDL R2, [R1+0x18] ;  /* 0x0000180001027983 */ /* 0x000ea80000100800 */
[----:B------:R-:W3:Y:S01]  /*16a50*/  LDL.LU R0, [R1+0x8] ;  /* 0x0000080001007983 */ /* 0x000ee20000300800 */
[----:B--2---:R-:W-:Y:S01]  /*16a60*/  SHF.L.U32 R3, R2, 0x1f, RZ ;  /* 0x0000001f02037819 */ /* 0x004fe200000006ff */
[C---:B---3--:R-:W-:Y:S02]  /*16a70*/  IMAD R4, R0.reuse, 0x8, R5 ;  /* 0x0000000800047824 */ /* 0x048fe400078e0205 */
[----:B------:R-:W-:Y:S02]  /*16a80*/  VIADD R0, R0, 0x1 ;  /* 0x0000000100007836 */ /* 0x000fe40000000000 */
[----:B------:R-:W1:Y:S03]  /*16a90*/  SYNCS.PHASECHK.TRANS64.TRYWAIT P1, [R4+URZ+0x13240], R3 ;  /* 0x01324003040075a7 */ /* 0x000e66000802017f */
[----:B------:R-:W-:-:S04]  /*16aa0*/  ISETP.NE.AND P2, PT, R0, 0x2, PT ;  /* 0x000000020000780c */ /* 0x000fc80003f45270 */
[----:B------:R-:W-:Y:S01]  /*16ab0*/  SEL R2, RZ, 0x1, P2 ;  /* 0x00000001ff027807 */ /* 0x000fe20001000000 */
[----:B-1----:R-:W-:Y:S08]  /*16ac0*/  @!P1 BRA `(.L_x_13722) ;  /* 0x0000003c00549947 */ /* 0x002ff00003800000 */
.L_x_13876:
[----:B------:R-:W2:Y:S01]  /*16ad0*/  LDL.LU R6, [R1+0x18] ;  /* 0x0000180001067983 */ /* 0x000ea20000300800 */
[----:B------:R-:W-:Y:S02]  /*16ae0*/  SEL R0, R0, RZ, P2 ;  /* 0x000000ff00007207 */ /* 0x000fe40001000000 */
[----:B--2---:R-:W-:Y:S01]  /*16af0*/  LOP3.LUT R2, R6, R2, RZ, 0x3c, !PT ;  /* 0x0000000206027212 */ /* 0x004fe200078e3cff */
[----:B------:R-:W-:Y:S06]  /*16b00*/  @!P0 BRA `(.L_x_13723) ;  /* 0x0000000000048947 */ /* 0x000fec0003800000 */
[----:B------:R-:W-:Y:S01]  /*16b10*/  BPT.TRAP 0x1 ;  /* 0x000000040000795c */ /* 0x000fe20000300000 */
.L_x_13723:
[----:B------:R-:W-:Y:S01]  /*16b20*/  IMAD R5, R0, 0x8, R5 ;  /* 0x0000000800057824 */ /* 0x000fe200078e0205 */
[----:B------:R-:W-:-:S04]  /*16b30*/  SHF.L.U32 R0, R2, 0x1f, RZ ;  /* 0x0000001f02007819 */ /* 0x000fc800000006ff */
[----:B------:R-:W2:Y:S02]  /*16b40*/  SYNCS.PHASECHK.TRANS64.TRYWAIT P1, [R5+URZ+0x13240], R0 ;  /* 0x01324000050075a7 */ /* 0x000ea4000802017f */
[----:B--2---:R-:W-:Y:S05]  /*16b50*/  @!P1 BRA `(.L_x_13724) ;  /* 0x0000003c00449947 */ /* 0x004fea0003800000 */
.L_x_13877:
[----:B------:R-:W-:Y:S05]  /*16b60*/  @!P0 BRA `(.L_x_13725) ;  /* 0x0000000000048947 */ /* 0x000fea0003800000 */
[----:B------:R-:W-:Y:S01]  /*16b70*/  BPT.TRAP 0x1 ;  /* 0x000000040000795c */ /* 0x000fe20000300000 */
.L_x_13725:
[----:B------:R-:W3:Y:S02]  /*16b80*/  SYNCS.PHASECHK.TRANS64.TRYWAIT P1, [R4+URZ+0x13260], R3 ;  /* 0x01326003040075a7 */ /* 0x000ee4000802017f */
[----:B---3--:R-:W-:Y:S05]  /*16b90*/  @!P1 BRA `(.L_x_13726) ;  /* 0x0000003c00489947 */ /* 0x008fea0003800000 */
.L_x_13878:
[----:B------:R-:W-:Y:S05]  /*16ba0*/  @!P0 BRA `(.L_x_13727) ;  /* 0x0000000000048947 */ /* 0x000fea0003800000 */
[----:B------:R-:W-:Y:S01]  /*16bb0*/  BPT.TRAP 0x1 ;  /* 0x000000040000795c */ /* 0x000fe20000300000 */
.L_x_13727:
[----:B------:R-:W4:Y:S02]  /*16bc0*/  SYNCS.PHASECHK.TRANS64.TRYWAIT P1, [R5+URZ+0x13260], R0 ;  /* 0x01326000050075a7 */ /* 0x000f24000802017f */
[----:B----4-:R-:W-:Y:S05]  /*16bd0*/  @!P1 BRA `(.L_x_13728) ;  /* 0x0000003c004c9947 */ /* 0x010fea0003800000 */
.L_x_13879:
[----:B------:R-:W-:Y:S05]  /*16be0*/  @!P0 BRA `(.L_x_13729) ;  /* 0x0000000000048947 */ /* 0x000fea0003800000 */
[----:B------:R-:W-:Y:S01]  /*16bf0*/  BPT.TRAP 0x1 ;  /* 0x000000040000795c */ /* 0x000fe20000300000 */
.L_x_13729:
[----:B------:R-:W0:Y:S02]  /*16c00*/  SYNCS.PHASECHK.TRANS64.TRYWAIT P1, [R4+URZ+0x13280], R3 ;  /* 0x01328003040075a7 */ /* 0x000e24000802017f */
[----:B0-----:R-:W-:Y:S05]  /*16c10*/  @!P1 BRA `(.L_x_13730) ;  /* 0x0000003c00509947 */ /* 0x001fea0003800000 */
.L_x_13880:
[----:B------:R-:W-:Y:S05]  /*16c20*/  @!P0 BRA `(.L_x_13731) ;  /* 0x0000000000048947 */ /* 0x000fea0003800000 */
[----:B------:R-:W-:Y:S01]  /*16c30*/  BPT.TRAP 0x1 ;  /* 0x000000040000795c */ /* 0x000fe20000300000 */
.L_x_13731:
[----:B------:R0:W0:Y:S02]  /*16c40*/  SYNCS.PHASECHK.TRANS64.TRYWAIT P0, [R5+URZ+0x13280], R0 ;  /* 0x01328000050075a7 */ /* 0x000024000800017f */
[----:B0-----:R-:W-:Y:S05]  /*16c50*/  @!P0 NANOSLEEP.SYNCS 0x989680 ;  /* 0x009896800000895d */ /* 0x001fea0003900000 */
[----:B------:R-:W0:Y:S02]  /*16c60*/  @!P0 SYNCS.PHASECHK.TRANS64 P0, [R5+URZ+0x13280], R0 ;  /* 0x01328000050085a7 */ /* 0x000e24000800007f */
[----:B0-----:R-:W-:Y:S05]  /*16c70*/  @!P0 BRA `(.L_x_13731) ;  /* 0xfffffffc00f08947 */ /* 0x001fea000383ffff */
.L_x_13495:
[----:B------:R-:W-:Y:S05]  /*16c80*/  BSYNC B8 ;  /* 0x0000000000087941 */ /* 0x000fea0003800000 */
.L_x_13492:
[----:B------:R-:W-:Y:S05]  /*16c90*/  EXIT ;  /* 0x000000000000794d */ /* 0x000fea0003800000 */
.L_x_13511:
[----:B0-----:R0:W1:Y:S02]  /*16ca0*/  SYNCS.PHASECHK.TRANS64.TRYWAIT P5, [R66+URZ+0x13290], R67 ;  /* 0x01329043420075a7 */ /* 0x00106400080a017f */
[----:B-1----:R-:W-:Y:S05]  /*16cb0*/  @!P5 NANOSLEEP.SYNCS 0x989680 ;  /* 0x009896800000d95d */ /* 0x002fea0003900000 */
[----:B------:R-:W1:Y:S02]  /*16cc0*/  @!P5 SYNCS.PHASECHK.TRANS64 P5, [R66+URZ+0x13290], R67 ;  /* 0x013290434200d5a7 */ /* 0x000e6400080a007f */
[----:B-1----:R-:W-:Y:S05]  /*16cd0*/  @!P5 BRA `(.L_x_13511) ;  /* 0xfffffffc00f0d947 */ /* 0x002fea000383ffff */
[----:B------:R-:W-:Y:S05]  /*16ce0*/  BRA `(.L_x_13732) ;  /* 0xfffffeb8005c7947 */ /* 0x000fea000383ffff */
.L_x_13512:
[----:B------:R-:W-:Y:S01]  /*16cf0*/  BSSY B1, `(.L_x_13733) ;  /* 0x0000007000017945 */ /* 0x000fe20003800000 */
[----:B------:R-:W-:Y:S01]  /*16d00*/  IMAD.MOV.U32 R12, RZ, RZ, RZ ;  /* 0x000000ffff0c7224 */ /* 0x000fe200078e00ff */
[----:B------:R-:W-:Y:S01]  /*16d10*/  MOV R15, 0xffffffff ;  /* 0xffffffff000f7802 */ /* 0x000fe20000000f00 */
[----:B------:R-:W-:-:S07]  /*16d20*/  IMAD.MOV.U32 R11, RZ, RZ, 0x1e1f ;  /* 0x00001e1fff0b7424 */ /* 0x000fce00078e00ff */
[----:B0-----:R-:W-:Y:S05]  /*16d30*/  WARPSYNC.COLLECTIVE R15, `(.L_x_13734) ;  /* 0x000000000f087348 */ /* 0x001fea0003c00000 */
[----:B------:R1:W2:Y:S02]  /*16d40*/  SHFL.IDX P6, R14, R13, R12, R11 ;  /* 0x0000000c0d0e7389 */ /* 0x0002a400000c000b */
[----:B012---:R-:W-:Y:S01]  /*16d50*/  ENDCOLLECTIVE ;  /* 0x000000000000791b */ /* 0x007fe20003800000 */
.L_x_13734:
[----:B------:R-:W-:Y:S05]  /*16d60*/  BSYNC B1 ;  /* 0x0000000000017941 */ /* 0x000fea0003800000 */
.L_x_13733:
        /* <DEDUP_REMOVED lines=8> */
.L_x_13735:
[----:B------:R-:W-:Y:S05]  /*16df0*/  BRA `(.L_x_13736) ;  /* 0xfffffeb8002c7947 */ /* 0x000fea000383ffff */
.L_x_13522:
[----:B0-----:R0:W1:Y:S02]  /*16e00*/  SYNCS.PHASECHK.TRANS64.TRYWAIT P6, [R66+URZ+0x13290], R67 ;  /* 0x01329043420075a7 */ /* 0x00106400080c017f */
[----:B-1----:R-:W-:Y:S05]  /*16e10*/  @!P6 NANOSLEEP.SYNCS 0x989680 ;  /* 0x009896800000e95d */ /* 0x002fea0003900000 */
[----:B------:R-:W1:Y:S02]  /*16e20*/  @!P6 SYNCS.PHASECHK.TRANS64 P6, [R66+URZ+0x13290], R67 ;  /* 0x013290434200e5a7 */ /* 0x000e6400080c007f */
[----:B-1----:R-:W-:Y:S05]  /*16e30*/  @!P6 BRA `(.L_x_13522) ;  /* 0xfffffffc00f0e947 */ /* 0x002fea000383ffff */
[----:B------:R-:W-:Y:S05]  /*16e40*/  BRA `(.L_x_13737) ;  /* 0xfffffec800887947 */ /* 0x000fea000383ffff */
.L_x_13523:
[----:B------:R-:W-:Y:S01]  /*16e50*/  BSSY B1, `(.L_x_13738) ;  /* 0x0000007000017945 */ /* 0x000fe20003800000 */
[----:B------:R-:W-:Y:S01]  /*16e60*/  IMAD.MOV.U32 R12, RZ, RZ, RZ ;  /* 0x000000ffff0c7224 */ /* 0x000fe200078e00ff */
[----:B------:R-:W-:Y:S01]  /*16e70*/  MOV R15, 0xffffffff ;  /* 0xffffffff000f7802 */ /* 0x000fe20000000f00 */
[----:B------:R-:W-:-:S07]  /*16e80*/  IMAD.MOV.U32 R11, RZ, RZ, 0x1e1f ;  /* 0x00001e1fff0b7424 */ /* 0x000fce00078e00ff */
[----:B0-----:R-:W-:Y:S05]  /*16e90*/  WARPSYNC.COLLECTIVE R15, `(.L_x_13739) ;  /* 0x000000000f087348 */ /* 0x001fea0003c00000 */
[----:B------:R1:W2:Y:S02]  /*16ea0*/  SHFL.IDX P6, R14, R13, R12, R11 ;  /* 0x0000000c0d0e7389 */ /* 0x0002a400000c000b */
[----:B012---:R-:W-:Y:S01]  /*16eb0*/  ENDCOLLECTIVE ;  /* 0x000000000000791b */ /* 0x007fe20003800000 */
.L_x_13739:
[----:B------:R-:W-:Y:S05]  /*16ec0*/  BSYNC B1 ;  /* 0x0000000000017941 */ /* 0x000fea0003800000 */
.L_x_13738:
        /* <DEDUP_REMOVED lines=8> */
.L_x_13740:
[----:B------:R-:W-:Y:S01]  /*16f50*/  IMAD.MOV.U32 R71, RZ, RZ, R14 ;  /* 0x000000ffff477224 */ /* 0x000fe200078e000e */
[----:B------:R-:W-:Y:S06]  /*16f60*/  BRA `(.L_x_13741) ;  /* 0xfffffec800547947 */ /* 0x000fec000383ffff */
.L_x_13528:
[----:B0-----:R0:W1:Y:S02]  /*16f70*/  SYNCS.PHASECHK.TRANS64.TRYWAIT P3, [R66+URZ+0x13290], R67 ;  /* 0x01329043420075a7 */ /* 0x001064000806017f */
[----:B-1----:R-:W-:Y:S05]  /*16f80*/  @!P3 NANOSLEEP.SYNCS 0x989680 ;  /* 0x009896800000b95d */ /* 0x002fea0003900000 */
[----:B------:R-:W1:Y:S02]  /*16f90*/  @!P3 SYNCS.PHASECHK.TRANS64 P3, [R66+URZ+0x13290], R67 ;  /* 0x013290434200b5a7 */ /* 0x000e64000806007f */
[----:B-1----:R-:W-:Y:S05]  /*16fa0*/  @!P3 BRA `(.L_x_13528) ;  /* 0xfffffffc00f0b947 */ /* 0x002fea000383ffff */
[----:B------:R-:W-:Y:S05]  /*16fb0*/  BRA `(.L_x_13742) ;  /* 0xfffffed800407947 */ /* 0x000fea000383ffff */
.L_x_13529:
[----:B------:R-:W-:Y:S01]  /*16fc0*/  BSSY B1, `(.L_x_13743) ;  /* 0x0000007000017945 */ /* 0x000fe20003800000 */
[----:B------:R-:W-:Y:S01]  /*16fd0*/  IMAD.MOV.U32 R12, RZ, RZ, RZ ;  /* 0x000000ffff0c7224 */ /* 0x000fe200078e00ff */
[----:B------:R-:W-:Y:S01]  /*16fe0*/  MOV R11, 0x1e1f ;  /* 0x00001e1f000b7802 */ /* 0x000fe20000000f00 */
[----:B------:R-:W-:-:S07]  /*16ff0*/  IMAD.MOV.U32 R15, RZ, RZ, -0x1 ;  /* 0xffffffffff0f7424 */ /* 0x000fce00078e00ff */
[----:B0-----:R-:W-:Y:S05]  /*17000*/  WARPSYNC.COLLECTIVE R15, `(.L_x_13744) ;  /* 0x000000000f087348 */ /* 0x001fea0003c00000 */
[----:B------:R1:W2:Y:S02]  /*17010*/  SHFL.IDX P6, R14, R13, R12, R11 ;  /* 0x0000000c0d0e7389 */ /* 0x0002a400000c000b */
[----:B012---:R-:W-:Y:S01]  /*17020*/  ENDCOLLECTIVE ;  /* 0x000000000000791b */ /* 0x007fe20003800000 */
.L_x_13744:
[----:B------:R-:W-:Y:S05]  /*17030*/  BSYNC B1 ;  /* 0x0000000000017941 */ /* 0x000fea0003800000 */
.L_x_13743:
        /* <DEDUP_REMOVED lines=8> */
.L_x_13745:
[----:B------:R-:W-:Y:S05]  /*170c0*/  BRA `(.L_x_13746) ;  /* 0xfffffed800787947 */ /* 0x000fea000383ffff */
.L_x_13533:
[----:B-1----:R1:W4:Y:S02]  /*170d0*/  SYNCS.PHASECHK.TRANS64.TRYWAIT P4, [R66+URZ+0x132b0], R67 ;  /* 0x0132b043420075a7 */ /* 0x002324000808017f */
[----:B----4-:R-:W-:Y:S05]  /*170e0*/  @!P4 NANOSLEEP.SYNCS 0x989680 ;  /* 0x009896800000c95d */ /* 0x010fea0003900000 */
[----:B------:R-:W4:Y:S02]  /*170f0*/  @!P4 SYNCS.PHASECHK.TRANS64 P4, [R66+URZ+0x132b0], R67 ;  /* 0x0132b0434200c5a7 */ /* 0x000f24000808007f */
[----:B----4-:R-:W-:Y:S05]  /*17100*/  @!P4 BRA `(.L_x_13533) ;  /* 0xfffffffc00f0c947 */ /* 0x010fea000383ffff */
[----:B------:R-:W-:Y:S05]  /*17110*/  BRA `(.L_x_13747) ;  /* 0xfffffed800ec7947 */ /* 0x000fea000383ffff */
.L_x_13551:
[----:B------:R-:W-:Y:S01]  /*17120*/  BSSY B1, `(.L_x_13748) ;  /* 0x0000008000017945 */ /* 0x000fe20003800000 */
[----:B------:R-:W-:Y:S01]  /*17130*/  IMAD.MOV.U32 R13, RZ, RZ, R29 ;  /* 0x000000ffff0d7224 */ /* 0x000fe200078e001d */
[----:B------:R-:W-:Y:S01]  /*17140*/  MOV R12, RZ ;  /* 0x000000ff000c7202 */ /* 0x000fe20000000f00 */
[----:B------:R-:W-:Y:S02]  /*17150*/  IMAD.MOV.U32 R11, RZ, RZ, 0x1e1f ;  /* 0x00001e1fff0b7424 */ /* 0x000fe400078e00ff */
[----:B------:R-:W-:-:S07]  /*17160*/  IMAD.MOV.U32 R15, RZ, RZ, -0x1 ;  /* 0xffffffffff0f7424 */ /* 0x000fce00078e00ff */
[----:B------:R-:W-:Y:S05]  /*17170*/  WARPSYNC.COLLECTIVE R15, `(.L_x_13749) ;  /* 0x000000000f087348 */ /* 0x000fea0003c00000 */
[----:B------:R0:W1:Y:S02]  /*17180*/  SHFL.IDX P6, R14, R13, R12, R11 ;  /* 0x0000000c0d0e7389 */ /* 0x00006400000c000b */
[----:B01----:R-:W-:Y:S01]  /*17190*/  ENDCOLLECTIVE ;  /* 0x000000000000791b */ /* 0x003fe20003800000 */
.L_x_13749:
[----:B------:R-:W-:Y:S05]  /*171a0*/  BSYNC B1 ;  /* 0x0000000000017941 */ /* 0x000fea0003800000 */
.L_x_13748:
        /* <DEDUP_REMOVED lines=8> */
.L_x_13750:
[----:B------:R-:W-:Y:S01]  /*17230*/  IMAD.MOV.U32 R13, RZ, RZ, R30 ;  /* 0x000000ffff0d7224 */ /* 0x000fe200078e001e */
[----:B------:R-:W-:-:S07]  /*17240*/  MOV R27, R14 ;  /* 0x0000000e001b7202 */ /* 0x000fce0000000f00 */
[----:B------:R-:W-:Y:S05]  /*17250*/  WARPSYNC.COLLECTIVE R15, `(.L_x_13751) ;  /* 0x000000000f087348 */ /* 0x000fea0003c00000 */
[----:B------:R0:W1:Y:S02]  /*17260*/  SHFL.IDX P6, R14, R13, R12, R11 ;  /* 0x0000000c0d0e7389 */ /* 0x00006400000c000b */
[----:B01----:R-:W-:Y:S01]  /*17270*/  ENDCOLLECTIVE ;  /* 0x000000000000791b */ /* 0x003fe20003800000 */
.L_x_13751:
[----:B------:R-:W-:Y:S02]  /*17280*/  IMAD.MOV.U32 R13, RZ, RZ, R24 ;  /* 0x000000ffff0d7224 */ /* 0x000fe400078e0018 */
[----:B------:R-:W-:-:S07]  /*17290*/  IMAD.MOV.U32 R3, RZ, RZ, R14 ;  /* 0x000000ffff037224 */ /* 0x000fce00078e000e */
[----:B------:R-:W-:Y:S05]  /*172a0*/  WARPSYNC.COLLECTIVE R15, `(.L_x_13752) ;  /* 0x000000000f087348 */ /* 0x000fea0003c00000 */
[----:B------:R0:W1:Y:S02]  /*172b0*/  SHFL.IDX P6, R14, R13, R12, R11 ;  /* 0x0000000c0d0e7389 */ /* 0x00006400000c000b */
[----:B01----:R-:W-:Y:S01]  /*172c0*/  ENDCOLLECTIVE ;  /* 0x000000000000791b */ /* 0x003fe20003800000 */
.L_x_13752:
[----:B------:R-:W-:Y:S05]  /*172d0*/  BRA `(.L_x_13753) ;  /* 0xfffffee800147947 */ /* 0x000fea000383ffff */
.L_x_13555:
[----:B-1----:R1:W3:Y:S02]  /*172e0*/  SYNCS.PHASECHK.TRANS64.TRYWAIT P0, [R18+URZ+0x13200], R25 ;  /* 0x01320019120075a7 */ /* 0x0022e4000800017f */
[----:B---3--:R-:W-:Y:S05]  /*172f0*/  @!P0 NANOSLEEP.SYNCS 0x989680 ;  /* 0x009896800000895d */ /* 0x008fea0003900000 */
[----:B------:R-:W3:Y:S02]  /*17300*/  @!P0 SYNCS.PHASECHK.TRANS64 P0, [R18+URZ+0x13200], R25 ;  /* 0x01320019120085a7 */ /* 0x000ee4000800007f */
[----:B---3--:R-:W-:Y:S05]  /*17310*/  @!P0 BRA `(.L_x_13555) ;  /* 0xfffffffc00f08947 */ /* 0x008fea000383ffff */
[----:B------:R-:W-:Y:S05]  /*17320*/  BRA `(.L_x_13754) ;  /* 0xfffffee800ac7947 */ /* 0x000fea000383ffff */
.L_x_13559:
        /* <DEDUP_REMOVED lines=8> */
.L_x_13756:
[----:B------:R-:W-:Y:S05]  /*173b0*/  BSYNC B1 ;  /* 0x0000000000017941 */ /* 0x000fea0003800000 */
.L_x_13755:
        /* <DEDUP_REMOVED lines=8> */
.L_x_13757:
[----:B------:R-:W-:Y:S02]  /*17440*/  IMAD.MOV.U32 R13, RZ, RZ, R30 ;  /* 0x000000ffff0d7224 */ /* 0x000fe400078e001e */
[----:B------:R-:W-:-:S07]  /*17450*/  IMAD.MOV.U32 R27, RZ, RZ, R14 ;  /* 0x000000ffff1b7224 */ /* 0x000fce00078e000e */
[----:B------:R-:W-:Y:S05]  /*17460*/  WARPSYNC.COLLECTIVE R15, `(.L_x_13758) ;  /* 0x000000000f087348 */ /* 0x000fea0003c00000 */
[----:B------:R0:W1:Y:S02]  /*17470*/  SHFL.IDX P6, R14, R13, R12, R11 ;  /* 0x0000000c0d0e7389 */ /* 0x00006400000c000b */
[----:B01----:R-:W-:Y:S01]  /*17480*/  ENDCOLLECTIVE ;  /* 0x000000000000791b */ /* 0x003fe20003800000 */
.L_x_13758:
[----:B------:R-:W-:Y:S01]  /*17490*/  MOV R13, R24 ;  /* 0x00000018000d7202 */ /* 0x000fe20000000f00 */
[----:B------:R-:W-:-:S07]  /*174a0*/  IMAD.MOV.U32 R21, RZ, RZ, R14 ;  /* 0x000000ffff157224 */ /* 0x000fce00078e000e */
[----:B------:R-:W-:Y:S05]  /*174b0*/  WARPSYNC.COLLECTIVE R15, `(.L_x_13759) ;  /* 0x000000000f087348 */ /* 0x000fea0003c00000 */
[----:B------:R0:W1:Y:S02]  /*174c0*/  SHFL.IDX P6, R14, R13, R12, R11 ;  /* 0x0000000c0d0e7389 */ /* 0x00006400000c000b */
[----:B01----:R-:W-:Y:S01]  /*174d0*/  ENDCOLLECTIVE ;  /* 0x000000000000791b */ /* 0x003fe20003800000 */
.L_x_13759:
[----:B------:R-:W-:Y:S05]  /*174e0*/  BRA `(.L_x_13760) ;  /* 0xfffffef8005c7947 */ /* 0x000fea000383ffff */
.L_x_13563:
[----:B-1----:R1:W3:Y:S02]  /*174f0*/  SYNCS.PHASECHK.TRANS64.TRYWAIT P1, [R18+URZ+0x13200], R25 ;  /* 0x01320019120075a7 */ /* 0x0022e4000802017f */
[----:B---3--:R-:W-:Y:S05]  /*17500*/  @!P1 NANOSLEEP.SYNCS 0x989680 ;  /* 0x009896800000995d */ /* 0x008fea0003900000 */
[----:B------:R-:W3:Y:S02]  /*17510*/  @!P1 SYNCS.PHASECHK.TRANS64 P1, [R18+URZ+0x13200], R25 ;  /* 0x01320019120095a7 */ /* 0x000ee4000802007f */
[----:B---3--:R-:W-:Y:S05]  /*17520*/  @!P1 BRA `(.L_x_13563) ;  /* 0xfffffffc00f09947 */ /* 0x008fea000383ffff */
[----:B------:R-:W-:Y:S05]  /*17530*/  BRA `(.L_x_13761) ;  /* 0xfffffef800e07947 */ /* 0x000fea000383ffff */
.L_x_13567:
[----:B-1----:R1:W3:Y:S02]  /*17540*/  SYNCS.PHASECHK.TRANS64.TRYWAIT P1, [R3+URZ+0x13230], R4 ;  /* 0x01323004030075a7 */ /* 0x0022e4000802017f */
[----:B---3--:R-:W-:Y:S05]  /*17550*/  @!P1 NANOSLEEP.SYNCS 0x989680 ;  /* 0x009896800000995d */ /* 0x008fea0003900000 */
[----:B------:R-:W3:Y:S02]  /*17560*/  @!P1 SYNCS.PHASECHK.TRANS64 P1, [R3+URZ+0x13230], R4 ;  /* 0x01323004030095a7 */ /* 0x000ee4000802007f */
[----:B---3--:R-:W-:Y:S05]  /*17570*/  @!P1 BRA `(.L_x_13567) ;  /* 0xfffffffc00f09947 */ /* 0x008fea000383ffff */
[----:B------:R-:W-:Y:S05]  /*17580*/  BRA `(.L_x_13566) ;  /* 0xffffff0c00347947 */ /* 0x000fea000383ffff */
.L_x_13575:
[----:B-1----:R1:W2:Y:S02]  /*17590*/  SYNCS.PHASECHK.TRANS64.TRYWAIT P1, [R0+URZ+0x13230], R13 ;  /* 0x0132300d000075a7 */ /* 0x0022a4000802017f */
[----:B--2---:R-:W-:Y:S05]  /*175a0*/  @!P1 NANOSLEEP.SYNCS 0x989680 ;  /* 0x009896800000995d */ /* 0x004fea0003900000 */
[----:B------:R-:W2:Y:S02]  /*175b0*/  @!P1 SYNCS.PHASECHK.TRANS64 P1, [R0+URZ+0x13230], R13 ;  /* 0x0132300d000095a7 */ /* 0x000ea4000802007f */
[----:B--2---:R-:W-:Y:S05]  /*175c0*/  @!P1 BRA `(.L_x_13575) ;  /* 0xfffffffc00f09947 */ /* 0x004fea000383ffff */
[----:B------:R-:W-:Y:S05]  /*175d0*/  BRA `(.L_x_13574) ;  /* 0xffffff3400cc7947 */ /* 0x000fea000383ffff */
.L_x_13580:
[----:B-1----:R1:W2:Y:S02]  /*175e0*/  SYNCS.PHASECHK.TRANS64.TRYWAIT P1, [R14+URZ+0x13250], R9 ;  /* 0x013250090e0075a7 */ /* 0x0022a4000802017f */
[----:B--2---:R-:W-:Y:S05]  /*175f0*/  @!P1 NANOSLEEP.SYNCS 0x989680 ;  /* 0x009896800000995d */ /* 0x004fea0003900000 */
[----:B------:R-:W2:Y:S02]  /*17600*/  @!P1 SYNCS.PHASECHK.TRANS64 P1, [R14+URZ+0x13250], R9 ;  /* 0x013250090e0095a7 */ /* 0x000ea4000802007f */
[----:B--2---:R-:W-:Y:S05]  /*17610*/  @!P1 BRA `(.L_x_13580) ;  /* 0xfffffffc00f09947 */ /* 0x004fea000383ffff */
[----:B------:R-:W-:Y:S05]  /*17620*/  BRA `(.L_x_13579) ;  /* 0xffffff3c003c7947 */ /* 0x000fea000383ffff */
.L_x_13588:
[----:B-1----:R1:W2:Y:S02]  /*17630*/  SYNCS.PHASECHK.TRANS64.TRYWAIT P1, [R10+URZ+0x13250], R3 ;  /* 0x013250030a0075a7 */ /* 0x0022a4000802017f */
[----:B--2---:R-:W-:Y:S05]  /*17640*/  @!P1 NANOSLEEP.SYNCS 0x989680 ;  /* 0x009896800000995d */ /* 0x004fea0003900000 */
[----:B------:R-:W2:Y:S02]  /*17650*/  @!P1 SYNCS.PHASECHK.TRANS64 P1, [R10+URZ+0x13250], R3 ;  /* 0x013250030a0095a7 */ /* 0x000ea4000802007f */
[----:B--2---:R-:W-:Y:S05]  /*17660*/  @!P1 BRA `(.L_x_13588) ;  /* 0xfffffffc00f09947 */ /* 0x004fea000383ffff */
[----:B------:R-:W-:Y:S05]  /*17670*/  BRA `(.L_x_13587) ;  /* 0xffffff5800ac7947 */ /* 0x000fea000383ffff */
.L_x_13612:
        /* <DEDUP_REMOVED lines=11> */
.L_x_13763:
[----:B------:R-:W-:Y:S05]  /*17730*/  BSYNC B1 ;  /* 0x0000000000017941 */ /* 0x000fea0003800000 */
.L_x_13762:
[----:B------:R-:W-:Y:S05]  /*17740*/  BRA `(.L_x_13764) ;  /* 0xffffff9400087947 */ /* 0x000fea000383ffff */
.L_x_13614:
[----:B------:R-:W-:Y:S01]  /*17750*/  BSSY B1, `(.L_x_13765) ;  /* 0x0000006000017945 */ /* 0x000fe20003800000 */
[----:B------:R-:W-:-:S07]  /*17760*/  IMAD.MOV.U32 R15, RZ, RZ, -0x1 ;  /* 0xffffffffff0f7424 */ /* 0x000fce00078e00ff */
[----:B0-----:R-:W-:Y:S05]  /*17770*/  WARPSYNC.COLLECTIVE R15, `(.L_x_13766) ;  /* 0x000000000f0c7348 */ /* 0x001fea0003c00000 */
[----:B------:R-:W-:Y:S02]  /*17780*/  ELECT P6, UR62, PT ;  /* 0x00000000003e782f */ /* 0x000fe400038c0000 */
[----:B------:R-:W-:Y:S01]  /*17790*/  MOV R14, UR62 ;  /* 0x0000003e000e7c02 */ /* 0x000fe20008000f00 */
[----:B0-----:R-:W-:Y:S10]  /*177a0*/  ENDCOLLECTIVE ;  /* 0x000000000000791b */ /* 0x001ff40003800000 */
.L_x_13766:
[----:B------:R-:W-:Y:S05]  /*177b0*/  BSYNC B1 ;  /* 0x0000000000017941 */ /* 0x000fea0003800000 */
.L_x_13765:
[----:B------:R-:W-:Y:S05]  /*177c0*/  BRA `(.L_x_13613) ;  /* 0xffffff9400007947 */ /* 0x000fea000383ffff */
.L_x_13616:
[----:B0-----:R0:W1:Y:S02]  /*177d0*/  SYNCS.PHASECHK.TRANS64.TRYWAIT P0, [R22+URZ+0x13220], R5 ;  /* 0x01322005160075a7 */ /* 0x001064000800017f */
[----:B-1----:R-:W-:Y:S05]  /*177e0*/  @!P0 NANOSLEEP.SYNCS 0x989680 ;  /* 0x009896800000895d */ /* 0x002fea0003900000 */
[----:B------:R-:W1:Y:S02]  /*177f0*/  @!P0 SYNCS.PHASECHK.TRANS64 P0, [R22+URZ+0x13220], R5 ;  /* 0x01322005160085a7 */ /* 0x000e64000800007f */
[----:B-1----:R-:W-:Y:S05]  /*17800*/  @!P0 BRA `(.L_x_13616) ;  /* 0xfffffffc00f08947 */ /* 0x002fea000383ffff */
[----:B------:R-:W-:Y:S05]  /*17810*/  BRA `(.L_x_13767) ;  /* 0xffffff9400107947 */ /* 0x000fea000383ffff */
.L_x_13620:
[----:B0-----:R0:W1:Y:S02]  /*17820*/  SYNCS.PHASECHK.TRANS64.TRYWAIT P0, [R5+URZ+0x132a0], R9 ;  /* 0x0132a009050075a7 */ /* 0x001064000800017f */
[----:B-1----:R-:W-:Y:S05]  /*17830*/  @!P0 NANOSLEEP.SYNCS 0x989680 ;  /* 0x009896800000895d */ /* 0x002fea0003900000 */
[----:B------:R-:W1:Y:S02]  /*17840*/  @!P0 SYNCS.PHASECHK.TRANS64 P0, [R5+URZ+0x132a0], R9 ;  /* 0x0132a009050085a7 */ /* 0x000e64000800007f */
[----:B-1----:R-:W-:Y:S05]  /*17850*/  @!P0 BRA `(.L_x_13620) ;  /* 0xfffffffc00f08947 */ /* 0x002fea000383ffff */
[----:B------:R-:W-:Y:S05]  /*17860*/  BRA `(.L_x_13768) ;  /* 0xffffff9400307947 */ /* 0x000fea000383ffff */
.L_x_13625:
[----:B-1----:R1:W2:Y:S02]  /*17870*/  SYNCS.PHASECHK.TRANS64.TRYWAIT P0, [R5+URZ+0x132c0], R9 ;  /* 0x0132c009050075a7 */ /* 0x0022a4000800017f */
[----:B--2---:R-:W-:Y:S05]  /*17880*/  @!P0 NANOSLEEP.SYNCS 0x989680 ;  /* 0x009896800000895d */ /* 0x004fea0003900000 */
[----:B------:R-:W2:Y:S02]  /*17890*/  @!P0 SYNCS.PHASECHK.TRANS64 P0, [R5+URZ+0x132c0], R9 ;  /* 0x0132c009050085a7 */ /* 0x000ea4000800007f */
[----:B--2---:R-:W-:Y:S05]  /*178a0*/  @!P0 BRA `(.L_x_13625) ;  /* 0xfffffffc00f08947 */ /* 0x004fea000383ffff */
[----:B------:R-:W-:Y:S05]  /*178b0*/  BRA `(.L_x_13769) ;  /* 0xffffff9400b07947 */ /* 0x000fea000383ffff */
.L_x_13632:
[----:B0-----:R0:W1:Y:S02]  /*178c0*/  SYNCS.PHASECHK.TRANS64.TRYWAIT P1, [R5+URZ+0x132a0], R6 ;  /* 0x0132a006050075a7 */ /* 0x001064000802017f */
[----:B-1----:R-:W-:Y:S05]  /*178d0*/  @!P1 NANOSLEEP.SYNCS 0x989680 ;  /* 0x009896800000995d */ /* 0x002fea0003900000 */
[----:B------:R-:W1:Y:S02]  /*178e0*/  @!P1 SYNCS.PHASECHK.TRANS64 P1, [R5+URZ+0x132a0], R6 ;  /* 0x0132a006050095a7 */ /* 0x000e64000802007f */
[----:B-1----:R-:W-:Y:S05]  /*178f0*/  @!P1 BRA `(.L_x_13632) ;  /* 0xfffffffc00f09947 */ /* 0x002fea000383ffff */
[----:B------:R-:W-:Y:S05]  /*17900*/  BRA `(.L_x_13770) ;  /* 0xffffff9800847947 */ /* 0x000fea000383ffff */
.L_x_13637:
[----:B-1----:R1:W2:Y:S02]  /*17910*/  SYNCS.PHASECHK.TRANS64.TRYWAIT P1, [R5+URZ+0x132c0], R6 ;  /* 0x0132c006050075a7 */ /* 0x0022a4000802017f */
[----:B--2---:R-:W-:Y:S05]  /*17920*/  @!P1 NANOSLEEP.SYNCS 0x989680 ;  /* 0x009896800000995d */ /* 0x004fea0003900000 */
[----:B------:R-:W2:Y:S02]  /*17930*/  @!P1 SYNCS.PHASECHK.TRANS64 P1, [R5+URZ+0x132c0], R6 ;  /* 0x0132c006050095a7 */ /* 0x000ea4000802007f */
[----:B--2---:R-:W-:Y:S05]  /*17940*/  @!P1 BRA `(.L_x_13637) ;  /* 0xfffffffc00f09947 */ /* 0x004fea000383ffff */
[----:B------:R-:W-:Y:S05]  /*17950*/  BRA `(.L_x_13771) ;  /* 0xffffff9c00007947 */ /* 0x000fea000383ffff */
.L_x_13652:
[----:B-1----:R-:W0:Y:S01]  /*17960*/  S2R R21, SR_TID.X ;  /* 0x0000000000157919 */ /* 0x002e220000002100 */
[----:B------:R-:W-:Y:S01]  /*17970*/  BSSY B0, `(.L_x_13772) ;  /* 0x000000a000007945 */ /* 0x000fe20003800000 */
[----:B------:R-:W-:Y:S01]  /*17980*/  IMAD.MOV.U32 R12, RZ, RZ, RZ ;  /* 0x000000ffff0c7224 */ /* 0x000fe200078e00ff */
[----:B------:R-:W-:Y:S01]  /*17990*/  MOV R11, 0x1f ;  /* 0x0000001f000b7802 */ /* 0x000fe20000000f00 */
[----:B------:R-:W-:Y:S01]  /*179a0*/  IMAD.MOV.U32 R15, RZ, RZ, -0x1 ;  /* 0xffffffffff0f7424 */ /* 0x000fe200078e00ff */
[----:B0-----:R-:W-:-:S04]  /*179b0*/  SHF.R.U32.HI R14, RZ, 0x5, R21 ;  /* 0x00000005ff0e7819 */ /* 0x001fc80000011615 */
[----:B------:R-:W-:-:S05]  /*179c0*/  LOP3.LUT R14, R14, 0x3, RZ, 0xc0, !PT ;  /* 0x000000030e0e7812 */ /* 0x000fca00078ec0ff */
[----:B------:R-:W-:-:S07]  /*179d0*/  IMAD.MOV.U32 R13, RZ, RZ, R14 ;  /* 0x000000ffff0d7224 */ /* 0x000fce00078e000e */
[----:B-----5:R-:W-:Y:S05]  /*179e0*/  WARPSYNC.COLLECTIVE R15, `(.L_x_13773) ;  /* 0x000000000f087348 */ /* 0x020fea0003c00000 */
[----:B------:R0:W1:Y:S02]  /*179f0*/  SHFL.IDX P6, R14, R13, R12, R11 ;  /* 0x0000000c0d0e7389 */ /* 0x00006400000c000b */
[----:B01---5:R-:W-:Y:S01]  /*17a00*/  ENDCOLLECTIVE ;  /* 0x000000000000791b */ /* 0x023fe20003800000 */
.L_x_13773:
[----:B------:R-:W-:Y:S05]  /*17a10*/  BSYNC B0 ;  /* 0x0000000000007941 */ /* 0x000fea0003800000 */
.L_x_13772:
[----:B------:R-:W-:Y:S05]  /*17a20*/  BRA `(.L_x_13774) ;  /* 0xffffffa800b07947 */ /* 0x000fea000383ffff */
.L_x_13655:
[----:B0-----:R-:W2:Y:S02]  /*17a30*/  LDL R0, [R1+0x54] ;  /* 0x0000540001007983 */ /* 0x001ea40000100800 */
[----:B--2---:R0:W1:Y:S02]  /*17a40*/  SYNCS.PHASECHK.TRANS64.TRYWAIT P0, [R4+URZ+0x13280], R0 ;  /* 0x01328000040075a7 */ /* 0x004064000800017f */
[----:B-1----:R-:W-:Y:S05]  /*17a50*/  @!P0 NANOSLEEP.SYNCS 0x989680 ;  /* 0x009896800000895d */ /* 0x002fea0003900000 */
[----:B------:R-:W1:Y:S02]  /*17a60*/  @!P0 SYNCS.PHASECHK.TRANS64 P0, [R4+URZ+0x13280], R0 ;  /* 0x01328000040085a7 */ /* 0x000e64000800007f */
[----:B-1----:R-:W-:Y:S05]  /*17a70*/  @!P0 BRA `(.L_x_13655) ;  /* 0xfffffffc00ec8947 */ /* 0x002fea000383ffff */
[----:B------:R-:W-:Y:S05]  /*17a80*/  BRA `(.L_x_13775) ;  /* 0xffffffa800d47947 */ /* 0x000fea000383ffff */
.L_x_13656:
        /* <DEDUP_REMOVED lines=8> */
.L_x_13777:
[----:B------:R-:W-:Y:S05]  /*17b10*/  BSYNC B0 ;  /* 0x0000000000007941 */ /* 0x000fea0003800000 */
.L_x_13776:
        /* <DEDUP_REMOVED lines=8> */
.L_x_13778:
[----:B------:R-:W-:Y:S02]  /*17ba0*/  IMAD.MOV.U32 R13, RZ, RZ, R2 ;  /* 0x000000ffff0d7224 */ /* 0x000fe400078e0002 */
[----:B------:R-:W-:Y:S02]  /*17bb0*/  IMAD.MOV.U32 R12, RZ, RZ, 0x1 ;  /* 0x00000001ff0c7424 */ /* 0x000fe400078e00ff */
[----:B------:R-:W-:-:S07]  /*17bc0*/  IMAD.MOV.U32 R3, RZ, RZ, R14 ;  /* 0x000000ffff037224 */ /* 0x000fce00078e000e */
[----:B------:R-:W-:Y:S05]  /*17bd0*/  WARPSYNC.COLLECTIVE R15, `(.L_x_13779) ;  /* 0x000000000f087348 */ /* 0x000fea0003c00000 */
[----:B------:R0:W1:Y:S02]  /*17be0*/  SHFL.IDX P6, R14, R13, R12, R11 ;  /* 0x0000000c0d0e7389 */ /* 0x00006400000c000b */
[----:B01----:R-:W-:Y:S01]  /*17bf0*/  ENDCOLLECTIVE ;  /* 0x000000000000791b */ /* 0x003fe20003800000 */
.L_x_13779:
        /* <DEDUP_REMOVED lines=13> */
.L_x_13780:
[----:B------:R-:W-:Y:S02]  /*17cd0*/  IMAD.MOV.U32 R13, RZ, RZ, R2 ;  /* 0x000000ffff0d7224 */ /* 0x000fe400078e0002 */
[----:B------:R-:W-:Y:S02]  /*17ce0*/  IMAD.MOV.U32 R12, RZ, RZ, 0x2 ;  /* 0x00000002ff0c7424 */ /* 0x000fe400078e00ff */
[----:B------:R-:W-:-:S07]  /*17cf0*/  IMAD.MOV.U32 R10, RZ, RZ, R14 ;  /* 0x000000ffff0a7224 */ /* 0x000fce00078e000e */
[----:B------:R-:W-:Y:S05]  /*17d00*/  WARPSYNC.COLLECTIVE R15, `(.L_x_13781) ;  /* 0x000000000f087348 */ /* 0x000fea0003c00000 */
[----:B------:R0:W1:Y:S02]  /*17d10*/  SHFL.IDX P6, R14, R13, R12, R11 ;  /* 0x0000000c0d0e7389 */ /* 0x00006400000c000b */
[----:B01----:R-:W-:Y:S01]  /*17d20*/  ENDCOLLECTIVE ;  /* 0x000000000000791b */ /* 0x003fe20003800000 */
.L_x_13781:
        /* <DEDUP_REMOVED lines=12> */
.L_x_13782:
[----:B------:R-:W-:Y:S02]  /*17df0*/  IMAD.MOV.U32 R13, RZ, RZ, R2 ;  /* 0x000000ffff0d7224 */ /* 0x000fe400078e0002 */
[----:B------:R-:W-:Y:S01]  /*17e00*/  IMAD.MOV.U32 R12, RZ, RZ, 0x3 ;  /* 0x00000003ff0c7424 */ /* 0x000fe200078e00ff */
[----:B------:R-:W-:-:S07]  /*17e10*/  MOV R10, R14 ;  /* 0x0000000e000a7202 */ /* 0x000fce0000000f00 */
[----:B------:R-:W-:Y:S05]  /*17e20*/  WARPSYNC.COLLECTIVE R15, `(.L_x_13783) ;  /* 0x000000000f087348 */ /* 0x000fea0003c00000 */
[----:B------:R0:W1:Y:S02]  /*17e30*/  SHFL.IDX P6, R14, R13, R12, R11 ;  /* 0x0000000c0d0e7389 */ /* 0x00006400000c000b */
[----:B01----:R-:W-:Y:S01]  /*17e40*/  ENDCOLLECTIVE ;  /* 0x000000000000791b */ /* 0x003fe20003800000 */
.L_x_13783:
        /* <DEDUP_REMOVED lines=12> */
.L_x_13784:
[----:B------:R-:W-:-:S05]  /*17f10*/  IMAD.MOV.U32 R0, RZ, RZ, R14 ;  /* 0x000000ffff007224 */ /* 0x000fca00078e000e */
[----:B------:R-:W-:-:S05]  /*17f20*/  IADD3 R20, P1, R21, R0, RZ ;  /* 0x0000000015147210 */ /* 0x000fca0007f3e0ff */
[----:B------:R-:W-:Y:S02]  /*17f30*/  IMAD.X R21, RZ, RZ, R2, P1 ;  /* 0x000000ffff157224 */ /* 0x000fe400008e0602 */
[----:B------:R0:W5:Y:S01]  /*17f40*/  LDL.LU R2, [R1+0x30] ;  /* 0x0000300001027983 */ /* 0x0001620000300800 */
[----:B------:R-:W-:Y:S02]  /*17f50*/  MOV R12, RZ ;  /* 0x000000ff000c7202 */ /* 0x000fe40000000f00 */
[C---:B------:R-:W-:Y:S01]  /*17f60*/  ISETP.GE.AND P3, PT, R5.reuse, 0x81, PT ;  /* 0x000000810500780c */ /* 0x040fe20003f66270 */
[----:B------:R0:W5:Y:S01]  /*17f70*/  LDL.LU R13, [R1] ;  /* 0x00000000010d7983 */ /* 0x0001620000300800 */
[C---:B------:R-:W-:Y:S02]  /*17f80*/  ISETP.LT.OR P1, PT, R5.reuse, 0x61, P0 ;  /* 0x000000610500780c */ /* 0x040fe40000721670 */
[C---:B------:R-:W-:Y:S02]  /*17f90*/  ISETP.GE.AND P4, PT, R5.reuse, 0x21, PT ;  /* 0x000000210500780c */ /* 0x040fe40003f86270 */
[----:B------:R-:W-:-:S09]  /*17fa0*/  ISETP.GE.AND P2, PT, R5, 0x61, PT ;  /* 0x000000610500780c */ /* 0x000fd20003f46270 */
[----:B------:R-:W-:Y:S01]  /*17fb0*/  @!PT LDS RZ, [RZ] ;  /* 0x00000000fffff984 */ /* 0x000fe20000000800 */
[----:B------:R-:W-:Y:S01]  /*17fc0*/  @!PT LDS RZ, [RZ] ;  /* 0x00000000fffff984 */ /* 0x000fe20000000800 */
[----:B------:R-:W-:Y:S01]  /*17fd0*/  @!PT LDS RZ, [RZ] ;  /* 0x00000000fffff984 */ /* 0x000fe20000000800 */
[----:B------:R0:W-:Y:S04]  /*17fe0*/  LDGSTS.E.BYPASS.LTC128B.128 [R3+0x7800], desc[UR40][R20.64], !P1 ;  /* 0x0780000014037fae */ /* 0x0001e8000c901d68 */
[----:B0----5:R-:W-:Y:S05]  /*17ff0*/  WARPSYNC.COLLECTIVE R15, `(.L_x_13785) ;  /* 0x000000000f087348 */ /* 0x021fea0003c00000 */
[----:B-----5:R1:W2:Y:S02]  /*18000*/  SHFL.IDX P6, R14, R13, R12, R11 ;  /* 0x0000000c0d0e7389 */ /* 0x0202a400000c000b */
[----:B012---:R-:W-:Y:S01]  /*18010*/  ENDCOLLECTIVE ;  /* 0x000000000000791b */ /* 0x007fe20003800000 */
.L_x_13785:
[----:B------:R0:W5:Y:S01]  /*18020*/  LDL.LU R13, [R1+0x4] ;  /* 0x00000400010d7983 */ /* 0x0001620000300800 */
[----:B------:R-:W-:-:S04]  /*18030*/  LOP3.LUT R2, R2, 0xfffffff7, RZ, 0xc0, !PT ;  /* 0xfffffff702027812 */ /* 0x000fc800078ec0ff */
[----:B------:R-:W-:Y:S01]  /*18040*/  @P3 LOP3.LUT R2, R2, 0x8, RZ, 0xfc, !PT ;  /* 0x0000000802023812 */ /* 0x000fe200078efcff */
[----:B------:R-:W-:-:S04]  /*18050*/  IMAD.MOV.U32 R0, RZ, RZ, R14 ;  /* 0x000000ffff007224 */ /* 0x000fc800078e000e */
[----:B------:R0:W-:Y:S01]  /*18060*/  STL [R1+0x30], R2 ;  /* 0x0000300201007387 */ /* 0x0001e20000100800 */
[----:B------:R-:W-:-:S13]  /*18070*/  ISETP.GE.AND P1, PT, R5, 0x41, PT ;  /* 0x000000410500780c */ /* 0x000fda0003f26270 */
[----:B0----5:R-:W-:Y:S05]  /*18080*/  WARPSYNC.COLLECTIVE R15, `(.L_x_13786) ;  /* 0x000000000f087348 */ /* 0x021fea0003c00000 */
[----:B-----5:R1:W2:Y:S02]  /*18090*/  SHFL.IDX P6, R14, R13, R12, R11 ;  /* 0x0000000c0d0e7389 */ /* 0x0202a400000c000b */
[----:B012---:R-:W-:Y:S01]  /*180a0*/  ENDCOLLECTIVE ;  /* 0x000000000000791b */ /* 0x007fe20003800000 */
.L_x_13786:
[----:B------:R-:W-:Y:S01]  /*180b0*/  IMAD.MOV.U32 R10, RZ, RZ, R14 ;  /* 0x000000ffff0a7224 */ /* 0x000fe200078e000e */
[----:B------:R-:W-:Y:S06]  /*180c0*/  BRA `(.L_x_13787) ;  /* 0xffffffa800c87947 */ /* 0x000fec000383ffff */
.L_x_13661:
[----:B---3--:R-:W3:Y:S02]  /*180d0*/  LDL R0, [R1+0x54] ;  /* 0x0000540001007983 */ /* 0x008ee40000100800 */
[----:B---3--:R3:W4:Y:S02]  /*180e0*/  SYNCS.PHASECHK.TRANS64.TRYWAIT P0, [R4+URZ+0x13240], R0 ;  /* 0x01324000040075a7 */ /* 0x008724000800017f */
[----:B----4-:R-:W-:Y:S05]  /*180f0*/  @!P0 NANOSLEEP.SYNCS 0x989680 ;  /* 0x009896800000895d */ /* 0x010fea0003900000 */
[----:B------:R-:W4:Y:S02]  /*18100*/  @!P0 SYNCS.PHASECHK.TRANS64 P0, [R4+URZ+0x13240], R0 ;  /* 0x01324000040085a7 */ /* 0x000f24000800007f */
[----:B----4-:R-:W-:Y:S05]  /*18110*/  @!P0 BRA `(.L_x_13661) ;  /* 0xfffffffc00ec8947 */ /* 0x010fea000383ffff */
[----:B------:R-:W-:Y:S05]  /*18120*/  BRA `(.L_x_13788) ;  /* 0xffffffac00287947 */ /* 0x000fea000383ffff */
.L_x_13662:
[----:B------:R-:W-:Y:S01]  /*18130*/  BSSY B0, `(.L_x_13789) ;  /* 0x0000008000007945 */ /* 0x000fe20003800000 */
[----:B------:R-:W-:Y:S02]  /*18140*/  IMAD.MOV.U32 R13, RZ, RZ, R2 ;  /* 0x000000ffff0d7224 */ /* 0x000fe400078e0002 */
[----:B------:R-:W-:Y:S02]  /*18150*/  IMAD.MOV.U32 R12, RZ, RZ, RZ ;  /* 0x000000ffff0c7224 */ /* 0x000fe400078e00ff */
[----:B------:R-:W-:Y:S02]  /*18160*/  IMAD.MOV.U32 R11, RZ, RZ, 0x1c1f ;  /* 0x00001c1fff0b7424 */ /* 0x000fe400078e00ff */
[----:B0-----:R-:W-:-:S07]  /*18170*/  IMAD.MOV.U32 R15, RZ, RZ, -0x1 ;  /* 0xffffffffff0f7424 */ /* 0x001fce00078e00ff */
[----:B------:R-:W-:Y:S05]  /*18180*/  WARPSYNC.COLLECTIVE R15, `(.L_x_13790) ;  /* 0x000000000f087348 */ /* 0x000fea0003c00000 */
[----:B------:R0:W1:Y:S02]  /*18190*/  SHFL.IDX P6, R14, R13, R12, R11 ;  /* 0x0000000c0d0e7389 */ /* 0x00006400000c000b */
[----:B01----:R-:W-:Y:S01]  /*181a0*/  ENDCOLLECTIVE ;  /* 0x000000000000791b */ /* 0x003fe20003800000 */
.L_x_13790:
[----:B------:R-:W-:Y:S05]  /*181b0*/  BSYNC B0 ;  /* 0x0000000000007941 */ /* 0x000fea0003800000 */
.L_x_13789:
        /* <DEDUP_REMOVED lines=10> */
.L_x_13791:
[----:B------:R-:W-:Y:S01]  /*18260*/  MOV R13, R2 ;  /* 0x00000002000d7202 */ /* 0x000fe20000000f00 */
[----:B------:R-:W-:Y:S02]  /*18270*/  IMAD.MOV.U32 R12, RZ, RZ, 0x1 ;  /* 0x00000001ff0c7424 */ /* 0x000fe400078e00ff */
[----:B------:R-:W-:-:S07]  /*18280*/  IMAD.MOV.U32 R6, RZ, RZ, R14 ;  /* 0x000000ffff067224 */ /* 0x000fce00078e000e */
[----:B------:R-:W-:Y:S05]  /*18290*/  WARPSYNC.COLLECTIVE R15, `(.L_x_13792) ;  /* 0x000000000f087348 */ /* 0x000fea0003c00000 */
[----:B------:R0:W1:Y:S02]  /*182a0*/  SHFL.IDX P6, R14, R13, R12, R11 ;  /* 0x0000000c0d0e7389 */ /* 0x00006400000c000b */
[----:B01----:R-:W-:Y:S01]  /*182b0*/  ENDCOLLECTIVE ;  /* 0x000000000000791b */ /* 0x003fe20003800000 */
.L_x_13792:
[----:B------:R-:W-:-:S05]  /*182c0*/  IMAD.SHL.U32 R20, R20, 0x10, RZ ;  /* 0x0000001014147824 */ /* 0x000fca00078e00ff */
[----:B------:R-:W-:-:S04]  /*182d0*/  LOP3.LUT R20, R20, 0x30, RZ, 0xc0, !PT ;  /* 0x0000003014147812 */ /* 0x000fc800078ec0ff */
[C---:B------:R-:W-:Y:S02]  /*182e0*/  @P5 IADD3 R6, P0, R20.reuse, R6, RZ ;  /* 0x0000000614065210 */ /* 0x040fe40007f1e0ff */
[----:B------:R-:W-:Y:S01]  /*182f0*/  ISETP.GE.AND P3, PT, R20, R21, PT ;  /* 0x000000151400720c */ /* 0x000fe20003f66270 */
[----:B------:R-:W-:Y:S02]  /*18300*/  IMAD.MOV.U32 R13, RZ, RZ, R0 ;  /* 0x000000ffff0d7224 */ /* 0x000fe400078e0000 */
[----:B------:R-:W-:-:S04]  /*18310*/  @P5 IMAD.X R5, RZ, RZ, R5, P0 ;  /* 0x000000ffff055224 */ /* 0x000fc800000e0605 */
[----:B------:R-:W-:Y:S02]  /*18320*/  @P5 IMAD.MOV.U32 R7, RZ, RZ, R5 ;  /* 0x000000ffff075224 */ /* 0x000fe400078e0005 */
        /* <DEDUP_REMOVED lines=8> */
.L_x_13793:
[----:B------:R-:W-:Y:S01]  /*183b0*/  IMAD.MOV.U32 R13, RZ, RZ, R2 ;  /* 0x000000ffff0d7224 */ /* 0x000fe200078e0002 */
[----:B------:R-:W-:Y:S01]  /*183c0*/  MOV R12, 0x2 ;  /* 0x00000002000c7802 */ /* 0x000fe20000000f00 */
[----:B------:R-:W-:-:S07]  /*183d0*/  IMAD.MOV.U32 R6, RZ, RZ, R14 ;  /* 0x000000ffff067224 */ /* 0x000fce00078e000e */
[----:B------:R-:W-:Y:S05]  /*183e0*/  WARPSYNC.COLLECTIVE R15, `(.L_x_13794) ;  /* 0x000000000f087348 */ /* 0x000fea0003c00000 */
[----:B------:R0:W1:Y:S02]  /*183f0*/  SHFL.IDX P6, R14, R13, R12, R11 ;  /* 0x0000000c0d0e7389 */ /* 0x00006400000c000b */
[----:B01----:R-:W-:Y:S01]  /*18400*/  ENDCOLLECTIVE ;  /* 0x000000000000791b */ /* 0x003fe20003800000 */
.L_x_13794:
        /* <DEDUP_REMOVED lines=12> */
.L_x_13795:
[----:B------:R-:W-:Y:S02]  /*184d0*/  IMAD.MOV.U32 R13, RZ, RZ, R2 ;  /* 0x000000ffff0d7224 */ /* 0x000fe400078e0002 */
[----:B------:R-:W-:Y:S02]  /*184e0*/  IMAD.MOV.U32 R12, RZ, RZ, 0x3 ;  /* 0x00000003ff0c7424 */ /* 0x000fe400078e00ff */
[----:B------:R-:W-:-:S07]  /*184f0*/  IMAD.MOV.U32 R6, RZ, RZ, R14 ;  /* 0x000000ffff067224 */ /* 0x000fce00078e000e */
[----:B------:R-:W-:Y:S05]  /*18500*/  WARPSYNC.COLLECTIVE R15, `(.L_x_13796) ;  /* 0x000000000f087348 */ /* 0x000fea0003c00000 */
[----:B------:R0:W1:Y:S02]  /*18510*/  SHFL.IDX P6, R14, R13, R12, R11 ;  /* 0x0000000c0d0e7389 */ /* 0x00006400000c000b */
[----:B01----:R-:W-:Y:S01]  /*18520*/  ENDCOLLECTIVE ;  /* 0x000000000000791b */ /* 0x003fe20003800000 */
.L_x_13796:
        /* <DEDUP_REMOVED lines=12> */
.L_x_13797:
[----:B------:R-:W-:Y:S02]  /*185f0*/  IMAD.MOV.U32 R13, RZ, RZ, R8 ;  /* 0x000000ffff0d7224 */ /* 0x000fe400078e0008 */
[----:B------:R-:W-:Y:S02]  /*18600*/  IMAD.MOV.U32 R12, RZ, RZ, RZ ;  /* 0x000000ffff0c7224 */ /* 0x000fe400078e00ff */
[----:B------:R-:W-:-:S07]  /*18610*/  IMAD.MOV.U32 R0, RZ, RZ, R14 ;  /* 0x000000ffff007224 */ /* 0x000fce00078e000e */
[----:B------:R-:W-:Y:S05]  /*18620*/  WARPSYNC.COLLECTIVE R15, `(.L_x_13798) ;  /* 0x000000000f087348 */ /* 0x000fea0003c00000 */
[----:B------:R0:W1:Y:S02]  /*18630*/  SHFL.IDX P6, R14, R13, R12, R11 ;  /* 0x0000000c0d0e7389 */ /* 0x00006400000c000b */
[----:B01----:R-:W-:Y:S01]  /*18640*/  ENDCOLLECTIVE ;  /* 0x000000000000791b */ /* 0x003fe20003800000 */
.L_x_13798:
[----:B------:R-:W-:-:S05]  /*18650*/  @P2 IADD3 R0, P0, R20, R0, RZ ;  /* 0x0000000014002210 */ /* 0x000fca0007f1e0ff */
[----:B------:R-:W-:Y:S02]  /*18660*/  @P2 IMAD.MOV.U32 R6, RZ, RZ, R0 ;  /* 0x000000ffff062224 */ /* 0x000fe400078e0000 */
[----:B------:R-:W-:Y:S02]  /*18670*/  @P2 IMAD.X R2, RZ, RZ, R2, P0 ;  /* 0x000000ffff022224 */ /* 0x000fe400000e0602 */
[----:B------:R-:W-:Y:S02]  /*18680*/  IMAD.MOV.U32 R13, RZ, RZ, R9 ;  /* 0x000000ffff0d7224 */ /* 0x000fe400078e0009 */
[----:B------:R-:W-:-:S05]  /*18690*/  @P2 IMAD.MOV.U32 R7, RZ, RZ, R2 ;  /* 0x000000ffff072224 */ /* 0x000fca00078e0002 */
        /* <DEDUP_REMOVED lines=8> */
.L_x_13799:
[----:B------:R-:W-:Y:S01]  /*18720*/  IMAD.MOV.U32 R6, RZ, RZ, R14 ;  /* 0x000000ffff067224 */ /* 0x000fe200078e000e */
[----:B------:R-:W-:Y:S06]  /*18730*/  BRA `(.L_x_13800) ;  /* 0xffffffa800b47947 */ /* 0x000fec000383ffff */
.L_x_13669:
        /* <DEDUP_REMOVED lines=9> */
.L_x_13801:
[C---:B------:R-:W-:Y:S01]  /*187d0*/  VIADD R9, R17.reuse, 0x20 ;  /* 0x0000002011097836 */ /* 0x040fe20000000000 */
[----:B------:R-:W-:Y:S02]  /*187e0*/  ISETP.GE.AND P2, PT, R17, R2, PT ;  /* 0x000000021100720c */ /* 0x000fe40003f46270 */
[----:B------:R-:W-:Y:S01]  /*187f0*/  MOV R13, R4 ;  /* 0x00000004000d7202 */ /* 0x000fe20000000f00 */
[----:B------:R-:W-:-:S10]  /*18800*/  IMAD.MOV.U32 R6, RZ, RZ, R14 ;  /* 0x000000ffff067224 */ /* 0x000fd400078e000e */
[----:B------:R-:W-:Y:S05]  /*18810*/  WARPSYNC.COLLECTIVE R15, `(.L_x_13802) ;  /* 0x000000000f087348 */ /* 0x000fea0003c00000 */
[----:B------:R0:W1:Y:S02]  /*18820*/  SHFL.IDX P6, R14, R13, R12, R11 ;  /* 0x0000000c0d0e7389 */ /* 0x00006400000c000b */
[----:B01----:R-:W-:Y:S01]  /*18830*/  ENDCOLLECTIVE ;  /* 0x000000000000791b */ /* 0x003fe20003800000 */
.L_x_13802:
[----:B------:R-:W-:Y:S02]  /*18840*/  IMAD.MOV.U32 R13, RZ, RZ, R0 ;  /* 0x000000ffff0d7224 */ /* 0x000fe400078e0000 */
[----:B------:R-:W-:Y:S02]  /*18850*/  IMAD.MOV.U32 R12, RZ, RZ, 0x1 ;  /* 0x00000001ff0c7424 */ /* 0x000fe400078e00ff */
[----:B------:R-:W-:-:S07]  /*18860*/  IMAD.MOV.U32 R7, RZ, RZ, R14 ;  /* 0x000000ffff077224 */ /* 0x000fce00078e000e */
[----:B------:R-:W-:Y:S05]  /*18870*/  WARPSYNC.COLLECTIVE R15, `(.L_x_13803) ;  /* 0x000000000f087348 */ /* 0x000fea0003c00000 */
[----:B------:R0:W1:Y:S02]  /*18880*/  SHFL.IDX P6, R14, R13, R12, R11 ;  /* 0x0000000c0d0e7389 */ /* 0x00006400000c000b */
[----:B01----:R-:W-:Y:S01]  /*18890*/  ENDCOLLECTIVE ;  /* 0x000000000000791b */ /* 0x003fe20003800000 */
.L_x_13803:
[----:B------:R-:W-:-:S05]  /*188a0*/  @!P2 IADD3 R7, P1, R20, R7, RZ ;  /* 0x000000071407a210 */ /* 0x000fca0007f3e0ff */
[----:B------:R-:W-:Y:S01]  /*188b0*/  @!P2 IMAD.X R6, RZ, RZ, R6, P1 ;  /* 0x000000ffff06a224 */ /* 0x000fe200008e0606 */
[----:B------:R-:W-:-:S04]  /*188c0*/  ISETP.GE.AND P1, PT, R9, R2, PT ;  /* 0x000000020900720c */ /* 0x000fc80003f26270 */
        /* <DEDUP_REMOVED lines=12> */
.L_x_13804:
[----:B------:R-:W-:Y:S02]  /*18990*/  IMAD.MOV.U32 R13, RZ, RZ, R0 ;  /* 0x000000ffff0d7224 */ /* 0x000fe400078e0000 */
[----:B------:R-:W-:Y:S01]  /*189a0*/  IMAD.MOV.U32 R12, RZ, RZ, 0x2 ;  /* 0x00000002ff0c7424 */ /* 0x000fe200078e00ff */
[----:B------:R-:W-:-:S07]  /*189b0*/  MOV R7, R14 ;  /* 0x0000000e00077202 */ /* 0x000fce0000000f00 */
[----:B------:R-:W-:Y:S05]  /*189c0*/  WARPSYNC.COLLECTIVE R15, `(.L_x_13805) ;  /* 0x000000000f087348 */ /* 0x000fea0003c00000 */
[----:B------:R0:W1:Y:S02]  /*189d0*/  SHFL.IDX P6, R14, R13, R12, R11 ;  /* 0x0000000c0d0e7389 */ /* 0x00006400000c000b */
[----:B01----:R-:W-:Y:S01]  /*189e0*/  ENDCOLLECTIVE ;  /* 0x000000000000791b */ /* 0x003fe20003800000 */
.L_x_13805:
        /* <DEDUP_REMOVED lines=16> */
.L_x_13806:
[----:B------:R-:W-:Y:S02]  /*18af0*/  IMAD.MOV.U32 R13, RZ, RZ, R0 ;  /* 0x000000ffff0d7224 */ /* 0x000fe400078e0000 */
[----:B------:R-:W-:Y:S02]  /*18b00*/  IMAD.MOV.U32 R12, RZ, RZ, 0x3 ;  /* 0x00000003ff0c7424 */ /* 0x000fe400078e00ff */
[----:B------:R-:W-:Y:S02]  /*18b10*/  VIADD R0, R17, 0x60 ;  /* 0x0000006011007836 */ /* 0x000fe40000000000 */
[----:B------:R-:W-:-:S07]  /*18b20*/  IMAD.MOV.U32 R7, RZ, RZ, R14 ;  /* 0x000000ffff077224 */ /* 0x000fce00078e000e */
[----:B------:R-:W-:Y:S05]  /*18b30*/  WARPSYNC.COLLECTIVE R15, `(.L_x_13807) ;  /* 0x000000000f087348 */ /* 0x000fea0003c00000 */
[----:B------:R0:W1:Y:S02]  /*18b40*/  SHFL.IDX P6, R14, R13, R12, R11 ;  /* 0x0000000c0d0e7389 */ /* 0x00006400000c000b */
[----:B01----:R-:W-:Y:S01]  /*18b50*/  ENDCOLLECTIVE ;  /* 0x000000000000791b */ /* 0x003fe20003800000 */
.L_x_13807:
        /* <DEDUP_REMOVED lines=15> */
.L_x_13808:
[----:B------:R-:W-:Y:S01]  /*18c50*/  MOV R13, R3 ;  /* 0x00000003000d7202 */ /* 0x000fe20000000f00 */
[----:B------:R-:W-:Y:S02]  /*18c60*/  IMAD.MOV.U32 R12, RZ, RZ, RZ ;  /* 0x000000ffff0c7224 */ /* 0x000fe400078e00ff */
[----:B------:R-:W-:-:S07]  /*18c70*/  IMAD.MOV.U32 R7, RZ, RZ, R14 ;  /* 0x000000ffff077224 */ /* 0x000fce00078e000e */
[----:B------:R-:W-:Y:S05]  /*18c80*/  WARPSYNC.COLLECTIVE R15, `(.L_x_13809) ;  /* 0x000000000f087348 */ /* 0x000fea0003c00000 */
[----:B------:R0:W1:Y:S02]  /*18c90*/  SHFL.IDX P6, R14, R13, R12, R11 ;  /* 0x0000000c0d0e7389 */ /* 0x00006400000c000b */
[----:B01----:R-:W-:Y:S01]  /*18ca0*/  ENDCOLLECTIVE ;  /* 0x000000000000791b */ /* 0x003fe20003800000 */
.L_x_13809:
        /* <DEDUP_REMOVED lines=10> */
.L_x_13810:
[----:B------:R-:W-:Y:S01]  /*18d50*/  @!PT LDS RZ, [RZ] ;  /* 0x00000000fffff984 */ /* 0x000fe20000000800 */
[----:B------:R-:W-:Y:S01]  /*18d60*/  @!PT LDS RZ, [RZ] ;  /* 0x00000000fffff984 */ /* 0x000fe20000000800 */
[----:B------:R-:W-:Y:S01]  /*18d70*/  @!PT LDS RZ, [RZ] ;  /* 0x00000000fffff984 */ /* 0x000fe20000000800 */
[----:B------:R0:W-:Y:S01]  /*18d80*/  @!P1 LDGSTS.E.BYPASS.LTC128B.128 [R10+0xc800], desc[UR40][R6.64], !P0 ;  /* 0x0c800000060a9fae */ /* 0x0001e2000c101d68 */
[----:B------:R-:W-:Y:S02]  /*18d90*/  IMAD.MOV.U32 R13, RZ, RZ, R3 ;  /* 0x000000ffff0d7224 */ /* 0x000fe400078e0003 */
[----:B------:R-:W-:Y:S02]  /*18da0*/  IMAD.MOV.U32 R12, RZ, RZ, 0x1 ;  /* 0x00000001ff0c7424 */ /* 0x000fe400078e00ff */
[----:B0-----:R-:W-:-:S05]  /*18db0*/  VIADD R6, R17, 0x80 ;  /* 0x0000008011067836 */ /* 0x001fca0000000000 */
[----:B------:R-:W-:Y:S01]  /*18dc0*/  ISETP.GE.AND P1, PT, R6, R2, PT ;  /* 0x000000020600720c */ /* 0x000fe20003f26270 */
[----:B------:R-:W-:-:S12]  /*18dd0*/  IMAD.MOV.U32 R4, RZ, RZ, R14 ;  /* 0x000000ffff047224 */ /* 0x000fd800078e000e */
[----:B------:R-:W-:Y:S05]  /*18de0*/  WARPSYNC.COLLECTIVE R15, `(.L_x_13811) ;  /* 0x000000000f087348 */ /* 0x000fea0003c00000 */
[----:B------:R0:W1:Y:S02]  /*18df0*/  SHFL.IDX P6, R14, R13, R12, R11 ;  /* 0x0000000c0d0e7389 */ /* 0x00006400000c000b */
[----:B01----:R-:W-:Y:S01]  /*18e00*/  ENDCOLLECTIVE ;  /* 0x000000000000791b */ /* 0x003fe20003800000 */
.L_x_13811:
[----:B------:R-:W-:Y:S01]  /*18e10*/  @!P1 IADD3 R4, P3, R20, R4, RZ ;  /* 0x0000000414049210 */ /* 0x000fe20007f7e0ff */
[----:B------:R-:W-:-:S04]  /*18e20*/  IMAD.MOV.U32 R13, RZ, RZ, R5 ;  /* 0x000000ffff0d7224 */ /* 0x000fc800078e0005 */
[----:B------:R-:W-:Y:S02]  /*18e30*/  @!P1 IMAD.X R0, RZ, RZ, R0, P3 ;  /* 0x000000ffff009224 */ /* 0x000fe400018e0600 */
[----:B------:R-:W-:-:S03]  /*18e40*/  @!P1 IMAD.MOV.U32 R6, RZ, RZ, R4 ;  /* 0x000000ffff069224 */ /* 0x000fc600078e0004 */
[----:B------:R-:W-:Y:S01]  /*18e50*/  @!P1 MOV R7, R0 ;  /* 0x0000000000079202 */ /* 0x000fe20000000f00 */
[----:B------:R-:W-:-:S07]  /*18e60*/  IMAD.MOV.U32 R3, RZ, RZ, R14 ;  /* 0x000000ffff037224 */ /* 0x000fce00078e000e */
[----:B------:R-:W-:Y:S05]  /*18e70*/  WARPSYNC.COLLECTIVE R15, `(.L_x_13812) ;  /* 0x000000000f087348 */ /* 0x000fea0003c00000 */
[----:B------:R0:W1:Y:S02]  /*18e80*/  SHFL.IDX P6, R14, R13, R12, R11 ;  /* 0x0000000c0d0e7389 */ /* 0x00006400000c000b */
[----:B01----:R-:W-:Y:S01]  /*18e90*/  ENDCOLLECTIVE ;  /* 0x000000000000791b */ /* 0x003fe20003800000 */
.L_x_13812:
[----:B------:R-:W-:Y:S01]  /*18ea0*/  @!PT LDS RZ, [RZ] ;  /* 0x00000000fffff984 */ /* 0x000fe20000000800 */
[----:B------:R-:W-:Y:S01]  /*18eb0*/  @!PT LDS RZ, [RZ] ;  /* 0x00000000fffff984 */ /* 0x000fe20000000800 */
[----:B------:R-:W-:Y:S01]  /*18ec0*/  @!PT LDS RZ, [RZ] ;  /* 0x00000000fffff984 */ /* 0x000fe20000000800 */
[----:B------:R0:W-:Y:S01]  /*18ed0*/  @!P1 LDGSTS.E.BYPASS.LTC128B.128 [R10+0xd000], desc[UR40][R6.64], !P0 ;  /* 0x0d000000060a9fae */ /* 0x0001e2000c101d68 */
[----:B------:R-:W-:Y:S01]  /*18ee0*/  IMAD.MOV.U32 R5, RZ, RZ, R14 ;  /* 0x000000ffff057224 */ /* 0x000fe200078e000e */
[----:B------:R-:W-:Y:S06]  /*18ef0*/  BRA `(.L_x_13813) ;  /* 0xffffffac00d07947 */ /* 0x000fec000383ffff */
.L_x_13672:
[----:B--2---:R2:W3:Y:S02]  /*18f00*/  SYNCS.PHASECHK.TRANS64.TRYWAIT P0, [R22+URZ+0x13220], R0 ;  /* 0x01322000160075a7 */ /* 0x0044e4000800017f */
[----:B---3--:R-:W-:Y:S05]  /*18f10*/  @!P0 NANOSLEEP.SYNCS 0x989680 ;  /* 0x009896800000895d */ /* 0x008fea0003900000 */
[----:B------:R-:W3:Y:S02]  /*18f20*/  @!P0 SYNCS.PHASECHK.TRANS64 P0, [R22+URZ+0x13220], R0 ;  /* 0x01322000160085a7 */ /* 0x000ee4000800007f */
[----:B---3--:R-:W-:Y:S05]  /*18f30*/  @!P0 BRA `(.L_x_13672) ;  /* 0xfffffffc00f08947 */ /* 0x008fea000383ffff */
[----:B------:R-:W-:Y:S05]  /*18f40*/  BRA `(.L_x_13814) ;  /* 0xffffffb0002c7947 */ /* 0x000fea000383ffff */
.L_x_13676:
[----:B0-----:R-:W2:Y:S02]  /*18f50*/  LDL R2, [R1+0x4] ;  /* 0x0000040001027983 */ /* 0x001ea40000100800 */
[----:B--2---:R0:W1:Y:S02]  /*18f60*/  SYNCS.PHASECHK.TRANS64.TRYWAIT P0, [R6+URZ+0x13280], R2 ;  /* 0x01328002060075a7 */ /* 0x004064000800017f */
[----:B-1----:R-:W-:Y:S05]  /*18f70*/  @!P0 NANOSLEEP.SYNCS 0x989680 ;  /* 0x009896800000895d */ /* 0x002fea0003900000 */
[----:B------:R-:W1:Y:S02]  /*18f80*/  @!P0 SYNCS.PHASECHK.TRANS64 P0, [R6+URZ+0x13280], R2 ;  /* 0x01328002060085a7 */ /* 0x000e64000800007f */
[----:B-1----:R-:W-:Y:S05]  /*18f90*/  @!P0 BRA `(.L_x_13676) ;  /* 0xfffffffc00ec8947 */ /* 0x002fea000383ffff */
[----:B------:R-:W-:Y:S05]  /*18fa0*/  BRA `(.L_x_13815) ;  /* 0xffffffb400707947 */ /* 0x000fea000383ffff */
.L_x_13677:
[----:B------:R-:W-:Y:S01]  /*18fb0*/  BSSY B0, `(.L_x_13816) ;  /* 0x0000008000007945 */ /* 0x000fe20003800000 */
[----:B------:R-:W-:Y:S01]  /*18fc0*/  IMAD.MOV.U32 R13, RZ, RZ, R10 ;  /* 0x000000ffff0d7224 */ /* 0x000fe200078e000a */
[----:B------:R-:W-:Y:S01]  /*18fd0*/  MOV R11, 0x1c1f ;  /* 0x00001c1f000b7802 */ /* 0x000fe20000000f00 */
[----:B------:R-:W-:Y:S02]  /*18fe0*/  IMAD.MOV.U32 R12, RZ, RZ, RZ ;  /* 0x000000ffff0c7224 */ /* 0x000fe400078e00ff */
[----:B------:R-:W-:-:S07]  /*18ff0*/  IMAD.MOV.U32 R15, RZ, RZ, -0x1 ;  /* 0xffffffffff0f7424 */ /* 0x000fce00078e00ff */
[----:B------:R-:W-:Y:S05]  /*19000*/  WARPSYNC.COLLECTIVE R15, `(.L_x_13817) ;  /* 0x000000000f087348 */ /* 0x000fea0003c00000 */
[----:B------:R0:W1:Y:S02]  /*19010*/  SHFL.IDX P6, R14, R13, R12, R11 ;  /* 0x0000000c0d0e7389 */ /* 0x00006400000c000b */
[----:B01----:R-:W-:Y:S01]  /*19020*/  ENDCOLLECTIVE ;  /* 0x000000000000791b */ /* 0x003fe20003800000 */
.L_x_13817:
[----:B------:R-:W-:Y:S05]  /*19030*/  BSYNC B0 ;  /* 0x0000000000007941 */ /* 0x000fea0003800000 */
.L_x_13816:
        /* <DEDUP_REMOVED lines=10> */
.L_x_13818:
[----:B------:R-:W-:Y:S02]  /*190e0*/  IMAD.MOV.U32 R13, RZ, RZ, R10 ;  /* 0x000000ffff0d7224 */ /* 0x000fe400078e000a */
[----:B------:R-:W-:Y:S02]  /*190f0*/  IMAD.MOV.U32 R12, RZ, RZ, 0x1 ;  /* 0x00000001ff0c7424 */ /* 0x000fe400078e00ff */
[----:B------:R-:W-:Y:S01]  /*19100*/  IMAD.SHL.U32 R15, R2, 0x10, RZ ;  /* 0x00000010020f7824 */ /* 0x000fe200078e00ff */
[----:B------:R-:W-:-:S04]  /*19110*/  MOV R2, R14 ;  /* 0x0000000e00027202 */ /* 0x000fc80000000f00 */
[----:B------:R-:W-:-:S04]  /*19120*/  LOP3.LUT R15, R15, 0x30, RZ, 0xc0, !PT ;  /* 0x000000300f0f7812 */ /* 0x000fc800078ec0ff */
[----:B------:R-:W-:Y:S01]  /*19130*/  IADD3 R2, P0, R15, R2, RZ ;  /* 0x000000020f027210 */ /* 0x000fe20007f1e0ff */
[----:B------:R-:W-:-:S04]  /*19140*/  IMAD.MOV.U32 R15, RZ, RZ, -0x1 ;  /* 0xffffffffff0f7424 */ /* 0x000fc800078e00ff */
[----:B------:R-:W-:-:S08]  /*19150*/  IMAD.X R3, RZ, RZ, R3, P0 ;  /* 0x000000ffff037224 */ /* 0x000fd000000e0603 */
[----:B------:R-:W-:Y:S05]  /*19160*/  WARPSYNC.COLLECTIVE R15, `(.L_x_13819) ;  /* 0x000000000f087348 */ /* 0x000fea0003c00000 */
[----:B------:R0:W1:Y:S02]  /*19170*/  SHFL.IDX P6, R14, R13, R12, R11 ;  /* 0x0000000c0d0e7389 */ /* 0x00006400000c000b */
[----:B01----:R-:W-:Y:S01]  /*19180*/  ENDCOLLECTIVE ;  /* 0x000000000000791b */ /* 0x003fe20003800000 */
.L_x_13819:
        /* <DEDUP_REMOVED lines=10> */
.L_x_13820:
[----:B------:R-:W-:Y:S02]  /*19230*/  IMAD.MOV.U32 R13, RZ, RZ, R10 ;  /* 0x000000ffff0d7224 */ /* 0x000fe400078e000a */
[----:B------:R-:W-:Y:S01]  /*19240*/  IMAD.MOV.U32 R12, RZ, RZ, 0x2 ;  /* 0x00000002ff0c7424 */ /* 0x000fe200078e00ff */
[----:B------:R-:W-:Y:S01]  /*19250*/  SHF.L.U32 R15, R2, 0x4, RZ ;  /* 0x00000004020f7819 */ /* 0x000fe200000006ff */
        /* <DEDUP_REMOVED lines=8> */
.L_x_13821:
        /* <DEDUP_REMOVED lines=10> */
.L_x_13822:
        /* <DEDUP_REMOVED lines=11> */
.L_x_13823:
        /* <DEDUP_REMOVED lines=10> */
.L_x_13824:
[----:B------:R-:W-:Y:S02]  /*194d0*/  IMAD.MOV.U32 R13, RZ, RZ, R17 ;  /* 0x000000ffff0d7224 */ /* 0x000fe400078e0011 */
[----:B------:R-:W-:Y:S01]  /*194e0*/  IMAD.MOV.U32 R12, RZ, RZ, RZ ;  /* 0x000000ffff0c7224 */ /* 0x000fe200078e00ff */
[----:B------:R-:W-:Y:S01]  /*194f0*/  SHF.L.U32 R3, R3, 0x4, RZ ;  /* 0x0000000403037819 */ /* 0x000fe200000006ff */
[----:B------:R-:W-:-:S07]  /*19500*/  IMAD.MOV.U32 R2, RZ, RZ, R14 ;  /* 0x000000ffff027224 */ /* 0x000fce00078e000e */
[----:B------:R-:W-:Y:S05]  /*19510*/  WARPSYNC.COLLECTIVE R15, `(.L_x_13825) ;  /* 0x000000000f087348 */ /* 0x000fea0003c00000 */
[----:B------:R0:W1:Y:S02]  /*19520*/  SHFL.IDX P6, R14, R13, R12, R11 ;  /* 0x0000000c0d0e7389 */ /* 0x00006400000c000b */
[----:B01----:R-:W-:Y:S01]  /*19530*/  ENDCOLLECTIVE ;  /* 0x000000000000791b */ /* 0x003fe20003800000 */
.L_x_13825:
        /* <DEDUP_REMOVED lines=12> */
.L_x_13826:
[----:B------:R-:W-:Y:S01]  /*19600*/  IMAD.MOV.U32 R2, RZ, RZ, R14 ;  /* 0x000000ffff027224 */ /* 0x000fe200078e000e */
[----:B------:R-:W-:Y:S06]  /*19610*/  BRA `(.L_x_13827) ;  /* 0xffffffb000e87947 */ /* 0x000fec000383ffff */
.L_x_13682:
[----:B--2---:R-:W2:Y:S02]  /*19620*/  LDL R2, [R1+0x4] ;  /* 0x0000040001027983 */ /* 0x004ea40000100800 */
[----:B--2---:R2:W3:Y:S02]  /*19630*/  SYNCS.PHASECHK.TRANS64.TRYWAIT P0, [R6+URZ+0x13240], R2 ;  /* 0x01324002060075a7 */ /* 0x0044e4000800017f */
[----:B---3--:R-:W-:Y:S05]  /*19640*/  @!P0 NANOSLEEP.SYNCS 0x989680 ;  /* 0x009896800000895d */ /* 0x008fea0003900000 */
[----:B------:R-:W3:Y:S02]  /*19650*/  @!P0 SYNCS.PHASECHK.TRANS64 P0, [R6+URZ+0x13240], R2 ;  /* 0x01324002060085a7 */ /* 0x000ee4000800007f */
[----:B---3--:R-:W-:Y:S05]  /*19660*/  @!P0 BRA `(.L_x_13682) ;  /* 0xfffffffc00ec8947 */ /* 0x008fea000383ffff */
[----:B------:R-:W-:Y:S05]  /*19670*/  BRA `(.L_x_13828) ;  /* 0xffffffb400447947 */ /* 0x000fea000383ffff */
.L_x_13683:
[----:B------:R-:W-:Y:S01]  /*19680*/  BSSY B0, `(.L_x_13829) ;  /* 0x0000008000007945 */ /* 0x000fe20003800000 */
[----:B------:R-:W-:Y:S01]  /*19690*/  MOV R13, R8 ;  /* 0x00000008000d7202 */ /* 0x000fe20000000f00 */
[----:B------:R-:W-:Y:S02]  /*196a0*/  IMAD.MOV.U32 R12, RZ, RZ, RZ ;  /* 0x000000ffff0c7224 */ /* 0x000fe400078e00ff */
[----:B------:R-:W-:Y:S02]  /*196b0*/  IMAD.MOV.U32 R11, RZ, RZ, 0x1c1f ;  /* 0x00001c1fff0b7424 */ /* 0x000fe400078e00ff */
[----:B------:R-:W-:-:S07]  /*196c0*/  IMAD.MOV.U32 R15, RZ, RZ, -0x1 ;  /* 0xffffffffff0f7424 */ /* 0x000fce00078e00ff */
[----:B01----:R-:W-:Y:S05]  /*196d0*/  WARPSYNC.COLLECTIVE R15, `(.L_x_13830) ;  /* 0x000000000f087348 */ /* 0x003fea0003c00000 */
[----:B------:R2:W3:Y:S02]  /*196e0*/  SHFL.IDX P6, R14, R13, R12, R11 ;  /* 0x0000000c0d0e7389 */ /* 0x0004e400000c000b */
[----:B0123--:R-:W-:Y:S01]  /*196f0*/  ENDCOLLECTIVE ;  /* 0x000000000000791b */ /* 0x00ffe20003800000 */
.L_x_13830:
[----:B------:R-:W-:Y:S05]  /*19700*/  BSYNC B0 ;  /* 0x0000000000007941 */ /* 0x000fea0003800000 */
.L_x_13829:
        /* <DEDUP_REMOVED lines=8> */
.L_x_13831:
[----:B------:R-:W-:Y:S02]  /*19790*/  IMAD.MOV.U32 R13, RZ, RZ, R8 ;  /* 0x000000ffff0d7224 */ /* 0x000fe400078e0008 */
[----:B------:R-:W-:Y:S02]  /*197a0*/  IMAD.MOV.U32 R12, RZ, RZ, 0x1 ;  /* 0x00000001ff0c7424 */ /* 0x000fe400078e00ff */
[----:B------:R-:W-:-:S07]  /*197b0*/  IMAD.MOV.U32 R2, RZ, RZ, R14 ;  /* 0x000000ffff027224 */ /* 0x000fce00078e000e */
[----:B------:R-:W-:Y:S05]  /*197c0*/  WARPSYNC.COLLECTIVE R15, `(.L_x_13832) ;  /* 0x000000000f087348 */ /* 0x000fea0003c00000 */
[----:B------:R0:W1:Y:S02]  /*197d0*/  SHFL.IDX P6, R14, R13, R12, R11 ;  /* 0x0000000c0d0e7389 */ /* 0x00006400000c000b */
[----:B01----:R-:W-:Y:S01]  /*197e0*/  ENDCOLLECTIVE ;  /* 0x000000000000791b */ /* 0x003fe20003800000 */
.L_x_13832:
        /* <DEDUP_REMOVED lines=11> */
.L_x_13833:
[----:B------:R-:W-:Y:S02]  /*198a0*/  IMAD.MOV.U32 R13, RZ, RZ, R8 ;  /* 0x000000ffff0d7224 */ /* 0x000fe400078e0008 */
[----:B------:R-:W-:Y:S02]  /*198b0*/  IMAD.MOV.U32 R12, RZ, RZ, 0x2 ;  /* 0x00000002ff0c7424 */ /* 0x000fe400078e00ff */
[----:B------:R-:W-:-:S07]  /*198c0*/  IMAD.MOV.U32 R2, RZ, RZ, R14 ;  /* 0x000000ffff027224 */ /* 0x000fce00078e000e */
[----:B------:R-:W-:Y:S05]  /*198d0*/  WARPSYNC.COLLECTIVE R15, `(.L_x_13834) ;  /* 0x000000000f087348 */ /* 0x000fea0003c00000 */
[----:B------:R0:W1:Y:S02]  /*198e0*/  SHFL.IDX P6, R14, R13, R12, R11 ;  /* 0x0000000c0d0e7389 */ /* 0x00006400000c000b */
[----:B01----:R-:W-:Y:S01]  /*198f0*/  ENDCOLLECTIVE ;  /* 0x000000000000791b */ /* 0x003fe20003800000 */
.L_x_13834:
        /* <DEDUP_REMOVED lines=11> */
.L_x_13835:
[----:B------:R-:W-:Y:S01]  /*199b0*/  IMAD.MOV.U32 R13, RZ, RZ, R8 ;  /* 0x000000ffff0d7224 */ /* 0x000fe200078e0008 */
[----:B------:R-:W-:Y:S01]  /*199c0*/  MOV R12, 0x3 ;  /* 0x00000003000c7802 */ /* 0x000fe20000000f00 */
[----:B------:R-:W-:-:S07]  /*199d0*/  IMAD.MOV.U32 R2, RZ, RZ, R14 ;  /* 0x000000ffff027224 */ /* 0x000fce00078e000e */
[----:B------:R-:W-:Y:S05]  /*199e0*/  WARPSYNC.COLLECTIVE R15, `(.L_x_13836) ;  /* 0x000000000f087348 */ /* 0x000fea0003c00000 */
[----:B------:R0:W1:Y:S02]  /*199f0*/  SHFL.IDX P6, R14, R13, R12, R11 ;  /* 0x0000000c0d0e7389 */ /* 0x00006400000c000b */
[----:B01----:R-:W-:Y:S01]  /*19a00*/  ENDCOLLECTIVE ;  /* 0x000000000000791b */ /* 0x003fe20003800000 */
.L_x_13836:
        /* <DEDUP_REMOVED lines=11> */
.L_x_13837:
[----:B------:R-:W-:Y:S02]  /*19ac0*/  IMAD.MOV.U32 R13, RZ, RZ, R4 ;  /* 0x000000ffff0d7224 */ /* 0x000fe400078e0004 */
[----:B------:R-:W-:Y:S02]  /*19ad0*/  IMAD.MOV.U32 R12, RZ, RZ, RZ ;  /* 0x000000ffff0c7224 */ /* 0x000fe400078e00ff */
[----:B------:R-:W-:-:S07]  /*19ae0*/  IMAD.MOV.U32 R2, RZ, RZ, R14 ;  /* 0x000000ffff027224 */ /* 0x000fce00078e000e */
[----:B------:R-:W-:Y:S05]  /*19af0*/  WARPSYNC.COLLECTIVE R15, `(.L_x_13838) ;  /* 0x000000000f087348 */ /* 0x000fea0003c00000 */
[----:B------:R0:W1:Y:S02]  /*19b00*/  SHFL.IDX P6, R14, R13, R12, R11 ;  /* 0x0000000c0d0e7389 */ /* 0x00006400000c000b */
[----:B01----:R-:W-:Y:S01]  /*19b10*/  ENDCOLLECTIVE ;  /* 0x000000000000791b */ /* 0x003fe20003800000 */
.L_x_13838:
        /* <DEDUP_REMOVED lines=11> */
.L_x_13839:
[----:B------:R-:W-:Y:S01]  /*19bd0*/  IMAD.MOV.U32 R2, RZ, RZ, R14 ;  /* 0x000000ffff027224 */ /* 0x000fe200078e000e */
[----:B------:R-:W-:Y:S06]  /*19be0*/  BRA `(.L_x_13840) ;  /* 0xffffffb000dc7947 */ /* 0x000fec000383ffff */
.L_x_13688:
[----:B0-----:R0:W3:Y:S02]  /*19bf0*/  SYNCS.PHASECHK.TRANS64.TRYWAIT P2, [R2+URZ+0x13270], R0 ;  /* 0x01327000020075a7 */ /* 0x0010e4000804017f */
[----:B---3--:R-:W-:Y:S05]  /*19c00*/  @!P2 NANOSLEEP.SYNCS 0x989680 ;  /* 0x009896800000a95d */ /* 0x008fea0003900000 */
[----:B------:R-:W3:Y:S02]  /*19c10*/  @!P2 SYNCS.PHASECHK.TRANS64 P2, [R2+URZ+0x13270], R0 ;  /* 0x013270000200a5a7 */ /* 0x000ee4000804007f */
[----:B---3--:R-:W-:Y:S05]  /*19c20*/  @!P2 BRA `(.L_x_13688) ;  /* 0xfffffffc00f0a947 */ /* 0x008fea000383ffff */
[----:B------:R-:W-:Y:S05]  /*19c30*/  BRA `(.L_x_13841) ;  /* 0xffffffb400407947 */ /* 0x000fea000383ffff */
.L_x_13690:
[----:B0-----:R0:W3:Y:S02]  /*19c40*/  SYNCS.PHASECHK.TRANS64.TRYWAIT P2, [R2+URZ+0x13260], R3 ;  /* 0x01326003020075a7 */ /* 0x0010e4000804017f */
[----:B---3--:R-:W-:Y:S05]  /*19c50*/  @!P2 NANOSLEEP.SYNCS 0x989680 ;  /* 0x009896800000a95d */ /* 0x008fea0003900000 */
[----:B------:R-:W3:Y:S02]  /*19c60*/  @!P2 SYNCS.PHASECHK.TRANS64 P2, [R2+URZ+0x13260], R3 ;  /* 0x013260030200a5a7 */ /* 0x000ee4000804007f */
[----:B---3--:R-:W-:Y:S05]  /*19c70*/  @!P2 BRA `(.L_x_13690) ;  /* 0xfffffffc00f0a947 */ /* 0x008fea000383ffff */
[----:B------:R-:W-:Y:S05]  /*19c80*/  BRA `(.L_x_13842) ;  /* 0xffffffb400507947 */ /* 0x000fea000383ffff */
.L_x_13698:
[----:B--2---:R2:W3:Y:S02]  /*19c90*/  SYNCS.PHASECHK.TRANS64.TRYWAIT P1, [R0+URZ+0x13270], R3 ;  /* 0x01327003000075a7 */ /* 0x0044e4000802017f */
[----:B---3--:R-:W-:Y:S05]  /*19ca0*/  @!P1 NANOSLEEP.SYNCS 0x989680 ;  /* 0x009896800000995d */ /* 0x008fea0003900000 */
[----:B------:R-:W3:Y:S02]  /*19cb0*/  @!P1 SYNCS.PHASECHK.TRANS64 P1, [R0+URZ+0x13270], R3 ;  /* 0x01327003000095a7 */ /* 0x000ee4000802007f */
[----:B---3--:R-:W-:Y:S05]  /*19cc0*/  @!P1 BRA `(.L_x_13698) ;  /* 0xfffffffc00f09947 */ /* 0x008fea000383ffff */
[----:B------:R-:W-:Y:S05]  /*19cd0*/  BRA `(.L_x_13843) ;  /* 0xffffffb800e47947 */ /* 0x000fea000383ffff */
.L_x_13700:
[----:B--2---:R2:W3:Y:S02]  /*19ce0*/  SYNCS.PHASECHK.TRANS64.TRYWAIT P1, [R0+URZ+0x13260], R3 ;  /* 0x01326003000075a7 */ /* 0x0044e4000802017f */
[----:B---3--:R-:W-:Y:S05]  /*19cf0*/  @!P1 NANOSLEEP.SYNCS 0x989680 ;  /* 0x009896800000995d */ /* 0x008fea0003900000 */
[----:B------:R-:W3:Y:S02]  /*19d00*/  @!P1 SYNCS.PHASECHK.TRANS64 P1, [R0+URZ+0x13260], R3 ;  /* 0x01326003000095a7 */ /* 0x000ee4000802007f */
[----:B---3--:R-:W-:Y:S05]  /*19d10*/  @!P1 BRA `(.L_x_13700) ;  /* 0xfffffffc00f09947 */ /* 0x008fea000383ffff */
[----:B------:R-:W-:Y:S05]  /*19d20*/  BRA `(.L_x_13844) ;  /* 0xffffffb800f47947 */ /* 0x000fea000383ffff */
.L_x_13705:
[----:B------:R-:W-:Y:S01]  /*19d30*/  BSSY B0, `(.L_x_13845) ;  /* 0x0000008000007945 */ /* 0x000fe20003800000 */
[----:B------:R-:W-:Y:S02]  /*19d40*/  IMAD.MOV.U32 R13, RZ, RZ, R16 ;  /* 0x000000ffff0d7224 */ /* 0x000fe400078e0010 */
[----:B------:R-:W-:Y:S02]  /*19d50*/  IMAD.MOV.U32 R12, RZ, RZ, RZ ;  /* 0x000000ffff0c7224 */ /* 0x000fe400078e00ff */
[----:B0-----:R-:W-:Y:S02]  /*19d60*/  IMAD.MOV.U32 R11, RZ, RZ, 0x1f ;  /* 0x0000001fff0b7424 */ /* 0x001fe400078e00ff */
[----:B------:R-:W-:-:S07]  /*19d70*/  IMAD.MOV.U32 R15, RZ, RZ, -0x1 ;  /* 0xffffffffff0f7424 */ /* 0x000fce00078e00ff */
[----:B-----5:R-:W-:Y:S05]  /*19d80*/  WARPSYNC.COLLECTIVE R15, `(.L_x_13846) ;  /* 0x000000000f087348 */ /* 0x020fea0003c00000 */
[----:B------:R0:W1:Y:S02]  /*19d90*/  SHFL.IDX P6, R14, R13, R12, R11 ;  /* 0x0000000c0d0e7389 */ /* 0x00006400000c000b */
[----:B01---5:R-:W-:Y:S01]  /*19da0*/  ENDCOLLECTIVE ;  /* 0x000000000000791b */ /* 0x023fe20003800000 */
.L_x_13846:
[----:B------:R-:W-:Y:S05]  /*19db0*/  BSYNC B0 ;  /* 0x0000000000007941 */ /* 0x000fea0003800000 */
.L_x_13845:
        /* <DEDUP_REMOVED lines=9> */
.L_x_13847:
[----:B------:R-:W-:Y:S02]  /*19e50*/  ULDC UR4, c[0x0][0xc3c] ;  /* 0x00030f0000047ab9 */ /* 0x000fe40000000800 */
[----:B------:R-:W-:-:S13]  /*19e60*/  ISETP.GE.OR P1, PT, R5, UR4, !P0 ;  /* 0x0000000405007c0c */ /* 0x000fda000c726670 */
[----:B------:R-:W0:Y:S01]  /*19e70*/  @!P1 LDC.64 R2, c[0x0][0xc80] ;  /* 0x00032000ff029b82 */ /* 0x000e220000000a00 */
[----:B------:R-:W-:Y:S01]  /*19e80*/  MOV R11, RZ ;  /* 0x000000ff000b7202 */ /* 0x000fe20000000f00 */
        /* <DEDUP_REMOVED lines=14> */
.L_x_13848:
[----:B------:R-:W-:Y:S01]  /*19f70*/  IMAD.MOV.U32 R12, RZ, RZ, 0x2 ;  /* 0x00000002ff0c7424 */ /* 0x000fe200078e00ff */
[----:B------:R-:W-:-:S05]  /*19f80*/  SEL R5, R14, RZ, P1 ;  /* 0x000000ff0e057207 */ /* 0x000fca0000800000 */
[----:B------:R-:W-:-:S04]  /*19f90*/  IMAD.IADD R3, R2, 0x1, R5 ;  /* 0x0000000102037824 */ /* 0x000fc800078e0205 */
[----:B------:R-:W-:-:S07]  /*19fa0*/  IMAD.MOV.U32 R13, RZ, RZ, R3 ;  /* 0x000000ffff0d7224 */ /* 0x000fce00078e0003 */
[----:B------:R-:W-:Y:S05]  /*19fb0*/  WARPSYNC.COLLECTIVE R15, `(.L_x_13849) ;  /* 0x000000000f087348 */ /* 0x000fea0003c00000 */
[----:B------:R0:W1:Y:S02]  /*19fc0*/  SHFL.UP P6, R14, R13, R12, R11 ;  /* 0x0400000c0d0e7389 */ /* 0x00006400000c000b */
[----:B01----:R-:W-:Y:S01]  /*19fd0*/  ENDCOLLECTIVE ;  /* 0x000000000000791b */ /* 0x003fe20003800000 */
.L_x_13849:
[----:B------:R-:W-:Y:S01]  /*19fe0*/  IMAD.MOV.U32 R12, RZ, RZ, 0x4 ;  /* 0x00000004ff0c7424 */ /* 0x000fe200078e00ff */
[----:B------:R-:W-:-:S05]  /*19ff0*/  SEL R14, R14, RZ, P2 ;  /* 0x000000ff0e0e7207 */ /* 0x000fca0001000000 */
[----:B------:R-:W-:-:S04]  /*1a000*/  IMAD.IADD R3, R3, 0x1, R14 ;  /* 0x0000000103037824 */ /* 0x000fc800078e020e */
[----:B------:R-:W-:-:S07]  /*1a010*/  IMAD.MOV.U32 R13, RZ, RZ, R3 ;  /* 0x000000ffff0d7224 */ /* 0x000fce00078e0003 */
[----:B------:R-:W-:Y:S05]  /*1a020*/  WARPSYNC.COLLECTIVE R15, `(.L_x_13850) ;  /* 0x000000000f087348 */ /* 0x000fea0003c00000 */
[----:B------:R0:W1:Y:S02]  /*1a030*/  SHFL.UP P6, R14, R13, R12, R11 ;  /* 0x0400000c0d0e7389 */ /* 0x00006400000c000b */
[----:B01----:R-:W-:Y:S01]  /*1a040*/  ENDCOLLECTIVE ;  /* 0x000000000000791b */ /* 0x003fe20003800000 */
.L_x_13850:
[----:B------:R-:W-:Y:S01]  /*1a050*/  IMAD.MOV.U32 R12, RZ, RZ, 0x8 ;  /* 0x00000008ff0c7424 */ /* 0x000fe200078e00ff */
[----:B------:R-:W-:-:S05]  /*1a060*/  SEL R14, R14, RZ, P3 ;  /* 0x000000ff0e0e7207 */ /* 0x000fca0001800000 */
[----:B------:R-:W-:-:S05]  /*1a070*/  IMAD.IADD R3, R3, 0x1, R14 ;  /* 0x0000000103037824 */ /* 0x000fca00078e020e */
[----:B------:R-:W-:-:S07]  /*1a080*/  MOV R13, R3 ;  /* 0x00000003000d7202 */ /* 0x000fce0000000f00 */
[----:B------:R-:W-:Y:S05]  /*1a090*/  WARPSYNC.COLLECTIVE R15, `(.L_x_13851) ;  /* 0x000000000f087348 */ /* 0x000fea0003c00000 */
[----:B------:R0:W1:Y:S02]  /*1a0a0*/  SHFL.UP P6, R14, R13, R12, R11 ;  /* 0x0400000c0d0e7389 */ /* 0x00006400000c000b */
[----:B01----:R-:W-:Y:S01]  /*1a0b0*/  ENDCOLLECTIVE ;  /* 0x000000000000791b */ /* 0x003fe20003800000 */
.L_x_13851:
[----:B------:R-:W-:Y:S01]  /*1a0c0*/  IMAD.MOV.U32 R12, RZ, RZ, 0x10 ;  /* 0x00000010ff0c7424 */ /* 0x000fe200078e00ff */
[----:B------:R-:W-:-:S05]  /*1a0d0*/  SEL R14, R14, RZ, P4 ;  /* 0x000000ff0e0e7207 */ /* 0x000fca0002000000 */
[----:B------:R-:W-:-:S04]  /*1a0e0*/  IMAD.IADD R3, R3, 0x1, R14 ;  /* 0x0000000103037824 */ /* 0x000fc800078e020e */
[----:B------:R-:W-:-:S07]  /*1a0f0*/  IMAD.MOV.U32 R13, RZ, RZ, R3 ;  /* 0x000000ffff0d7224 */ /* 0x000fce00078e0003 */
[----:B------:R-:W-:Y:S05]  /*1a100*/  WARPSYNC.COLLECTIVE R15, `(.L_x_13852) ;  /* 0x000000000f087348 */ /* 0x000fea0003c00000 */
[----:B------:R0:W1:Y:S02]  /*1a110*/  SHFL.UP P6, R14, R13, R12, R11 ;  /* 0x0400000c0d0e7389 */ /* 0x00006400000c000b */
[----:B01----:R-:W-:Y:S01]  /*1a120*/  ENDCOLLECTIVE ;  /* 0x000000000000791b */ /* 0x003fe20003800000 */
.L_x_13852:
[----:B------:R-:W-:Y:S01]  /*1a130*/  IMAD.MOV.U32 R12, RZ, RZ, 0x1f ;  /* 0x0000001fff0c7424 */ /* 0x000fe200078e00ff */
[----:B------:R-:W-:Y:S02]  /*1a140*/  MOV R11, 0x1f ;  /* 0x0000001f000b7802 */ /* 0x000fe40000000f00 */
[----:B------:R-:W-:-:S05]  /*1a150*/  SEL R14, R14, RZ, P5 ;  /* 0x000000ff0e0e7207 */ /* 0x000fca0002800000 */
[----:B------:R-:W-:-:S04]  /*1a160*/  IMAD.IADD R3, R3, 0x1, R14 ;  /* 0x0000000103037824 */ /* 0x000fc800078e020e */
[----:B------:R-:W-:-:S07]  /*1a170*/  IMAD.MOV.U32 R13, RZ, RZ, R3 ;  /* 0x000000ffff0d7224 */ /* 0x000fce00078e0003 */
[----:B------:R-:W-:Y:S05]  /*1a180*/  WARPSYNC.COLLECTIVE R15, `(.L_x_13853) ;  /* 0x000000000f087348 */ /* 0x000fea0003c00000 */
[----:B------:R0:W1:Y:S02]  /*1a190*/  SHFL.IDX P6, R14, R13, R12, R11 ;  /* 0x0000000c0d0e7389 */ /* 0x00006400000c000b */
[----:B01----:R-:W-:Y:S01]  /*1a1a0*/  ENDCOLLECTIVE ;  /* 0x000000000000791b */ /* 0x003fe20003800000 */
.L_x_13853:
[----:B------:R-:W-:Y:S05]  /*1a1b0*/  BRA `(.L_x_13854) ;  /* 0xffffffbc00e07947 */ /* 0x000fea000383ffff */
.L_x_13710:
        /* <DEDUP_REMOVED lines=8> */
.L_x_13856:
[----:B------:R-:W-:Y:S05]  /*1a240*/  BSYNC B0 ;  /* 0x0000000000007941 */ /* 0x000fea0003800000 */
.L_x_13855:
[----:B------:R-:W-:Y:S01]  /*1a250*/  SEL R3, R14, RZ, P1 ;  /* 0x000000ff0e037207 */ /* 0x000fe20000800000 */
[----:B------:R-:W-:Y:S01]  /*1a260*/  IMAD.MOV.U32 R12, RZ, RZ, 0x2 ;  /* 0x00000002ff0c7424 */ /* 0x000fe200078e00ff */
[----:B------:R-:W-:Y:S01]  /*1a270*/  MOV R11, RZ ;  /* 0x000000ff000b7202 */ /* 0x000fe20000000f00 */
[----:B------:R-:W-:Y:S02]  /*1a280*/  IMAD.MOV.U32 R15, RZ, RZ, -0x1 ;  /* 0xffffffffff0f7424 */ /* 0x000fe400078e00ff */
[----:B------:R-:W-:-:S04]  /*1a290*/  IMAD.IADD R3, R2, 0x1, R3 ;  /* 0x0000000102037824 */ /* 0x000fc800078e0203 */
[----:B------:R-:W-:-:S07]  /*1a2a0*/  IMAD.MOV.U32 R13, RZ, RZ, R3 ;  /* 0x000000ffff0d7224 */ /* 0x000fce00078e0003 */
[----:B------:R-:W-:Y:S05]  /*1a2b0*/  WARPSYNC.COLLECTIVE R15, `(.L_x_13857) ;  /* 0x000000000f087348 */ /* 0x000fea0003c00000 */
[----:B------:R0:W1:Y:S02]  /*1a2c0*/  SHFL.UP P6, R14, R13, R12, R11 ;  /* 0x0400000c0d0e7389 */ /* 0x00006400000c000b */
[----:B01----:R-:W-:Y:S01]  /*1a2d0*/  ENDCOLLECTIVE ;  /* 0x000000000000791b */ /* 0x003fe20003800000 */
.L_x_13857:
[----:B------:R-:W-:Y:S01]  /*1a2e0*/  IMAD.MOV.U32 R12, RZ, RZ, 0x4 ;  /* 0x00000004ff0c7424 */ /* 0x000fe200078e00ff */
[----:B------:R-:W-:-:S05]  /*1a2f0*/  SEL R14, R14, RZ, P2 ;  /* 0x000000ff0e0e7207 */ /* 0x000fca0001000000 */
[----:B------:R-:W-:-:S04]  /*1a300*/  IMAD.IADD R3, R3, 0x1, R14 ;  /* 0x0000000103037824 */ /* 0x000fc800078e020e */
[----:B------:R-:W-:-:S07]  /*1a310*/  IMAD.MOV.U32 R13, RZ, RZ, R3 ;  /* 0x000000ffff0d7224 */ /* 0x000fce00078e0003 */
[----:B------:R-:W-:Y:S05]  /*1a320*/  WARPSYNC.COLLECTIVE R15, `(.L_x_13858) ;  /* 0x000000000f087348 */ /* 0x000fea0003c00000 */
[----:B------:R0:W1:Y:S02]  /*1a330*/  SHFL.UP P6, R14, R13, R12, R11 ;  /* 0x0400000c0d0e7389 */ /* 0x00006400000c000b */
[----:B01----:R-:W-:Y:S01]  /*1a340*/  ENDCOLLECTIVE ;  /* 0x000000000000791b */ /* 0x003fe20003800000 */
.L_x_13858:
[----:B------:R-:W-:Y:S01]  /*1a350*/  IMAD.MOV.U32 R12, RZ, RZ, 0x8 ;  /* 0x00000008ff0c7424 */ /* 0x000fe200078e00ff */
[----:B------:R-:W-:-:S05]  /*1a360*/  SEL R14, R14, RZ, P3 ;  /* 0x000000ff0e0e7207 */ /* 0x000fca0001800000 */
[----:B------:R-:W-:-:S04]  /*1a370*/  IMAD.IADD R3, R3, 0x1, R14 ;  /* 0x0000000103037824 */ /* 0x000fc800078e020e */
[----:B------:R-:W-:-:S07]  /*1a380*/  IMAD.MOV.U32 R13, RZ, RZ, R3 ;  /* 0x000000ffff0d7224 */ /* 0x000fce00078e0003 */
[----:B------:R-:W-:Y:S05]  /*1a390*/  WARPSYNC.COLLECTIVE R15, `(.L_x_13859) ;  /* 0x000000000f087348 */ /* 0x000fea0003c00000 */
[----:B------:R0:W1:Y:S02]  /*1a3a0*/  SHFL.UP P6, R14, R13, R12, R11 ;  /* 0x0400000c0d0e7389 */ /* 0x00006400000c000b */
[----:B01----:R-:W-:Y:S01]  /*1a3b0*/  ENDCOLLECTIVE ;  /* 0x000000000000791b */ /* 0x003fe20003800000 */
.L_x_13859:
[----:B------:R-:W-:Y:S01]  /*1a3c0*/  IMAD.MOV.U32 R12, RZ, RZ, 0x10 ;  /* 0x00000010ff0c7424 */ /* 0x000fe200078e00ff */
[----:B------:R-:W-:-:S04]  /*1a3d0*/  SEL R14, R14, RZ, P4 ;  /* 0x000000ff0e0e7207 */ /* 0x000fc80002000000 */
[----:B------:R-:W-:-:S05]  /*1a3e0*/  IADD3 R3, R3, R14, RZ ;  /* 0x0000000e03037210 */ /* 0x000fca0007ffe0ff */
[----:B------:R-:W-:-:S07]  /*1a3f0*/  IMAD.MOV.U32 R13, RZ, RZ, R3 ;  /* 0x000000ffff0d7224 */ /* 0x000fce00078e0003 */
[----:B------:R-:W-:Y:S05]  /*1a400*/  WARPSYNC.COLLECTIVE R15, `(.L_x_13860) ;  /* 0x000000000f087348 */ /* 0x000fea0003c00000 */
[----:B------:R0:W1:Y:S02]  /*1a410*/  SHFL.UP P6, R14, R13, R12, R11 ;  /* 0x0400000c0d0e7389 */ /* 0x00006400000c000b */
[----:B01----:R-:W-:Y:S01]  /*1a420*/  ENDCOLLECTIVE ;  /* 0x000000000000791b */ /* 0x003fe20003800000 */
.L_x_13860:
        /* <DEDUP_REMOVED lines=8> */
.L_x_13861:
[----:B------:R-:W-:Y:S05]  /*1a4b0*/  BRA `(.L_x_13862) ;  /* 0xffffffbc00bc7947 */ /* 0x000fea000383ffff */
.L_x_13712:
[----:B------:R-:W-:Y:S01]  /*1a4c0*/  BSSY B0, `(.L_x_13863) ;  /* 0x0000006000007945 */ /* 0x000fe20003800000 */
[----:B------:R-:W-:Y:S01]  /*1a4d0*/  PLOP3.LUT P6, PT, P6, PT, PT, 0x8, 0x0 ;  /* 0x000000000000781c */ /* 0x000fe200037ce170 */
[----:B------:R-:W-:-:S12]  /*1a4e0*/  IMAD.MOV.U32 R15, RZ, RZ, -0x1 ;  /* 0xffffffffff0f7424 */ /* 0x000fd800078e00ff */
[----:B01---5:R-:W-:Y:S05]  /*1a4f0*/  WARPSYNC.COLLECTIVE R15, `(.L_x_13864) ;  /* 0x000000000f087348 */ /* 0x023fea0003c00000 */
[----:B------:R-:W-:Y:S01]  /*1a500*/  VOTE.ANY R14, PT, P6 ;  /* 0x00000000000e7806 */ /* 0x000fe200030e0100 */
[----:B01---5:R-:W-:Y:S06]  /*1a510*/  ENDCOLLECTIVE ;  /* 0x000000000000791b */ /* 0x023fec0003800000 */
.L_x_13864:
[----:B------:R-:W-:Y:S05]  /*1a520*/  BSYNC B0 ;  /* 0x0000000000007941 */ /* 0x000fea0003800000 */
.L_x_13863:
        /* <DEDUP_REMOVED lines=9> */
.L_x_13865:
[----:B------:R-:W-:Y:S01]  /*1a5c0*/  IMAD.MOV.U32 R17, RZ, RZ, R14 ;  /* 0x000000ffff117224 */ /* 0x000fe200078e000e */
[----:B------:R-:W-:Y:S06]  /*1a5d0*/  BRA `(.L_x_13866) ;  /* 0xffffffbc00ac7947 */ /* 0x000fec000383ffff */
.L_x_13714:
[----:B------:R-:W-:Y:S01]  /*1a5e0*/  BSSY B0, `(.L_x_13867) ;  /* 0x0000007000007945 */ /* 0x000fe20003800000 */
[----:B------:R-:W-:Y:S01]  /*1a5f0*/  IMAD.MOV.U32 R13, RZ, RZ, R3 ;  /* 0x000000ffff0d7224 */ /* 0x000fe200078e0003 */
[----:B------:R-:W-:Y:S01]  /*1a600*/  MOV R15, 0xffffffff ;  /* 0xffffffff000f7802 */ /* 0x000fe20000000f00 */
[----:B0-----:R-:W-:-:S07]  /*1a610*/  IMAD.MOV.U32 R11, RZ, RZ, 0x1f ;  /* 0x0000001fff0b7424 */ /* 0x001fce00078e00ff */
[----:B-1-3-5:R-:W-:Y:S05]  /*1a620*/  WARPSYNC.COLLECTIVE R15, `(.L_x_13868) ;  /* 0x000000000f087348 */ /* 0x02afea0003c00000 */
[----:B------:R0:W2:Y:S02]  /*1a630*/  SHFL.IDX P6, R14, R13, R12, R11 ;  /* 0x0000000c0d0e7389 */ /* 0x0000a400000c000b */
[----:B0123-5:R-:W-:Y:S01]  /*1a640*/  ENDCOLLECTIVE ;  /* 0x000000000000791b */ /* 0x02ffe20003800000 */
.L_x_13868:
[----:B------:R-:W-:Y:S05]  /*1a650*/  BSYNC B0 ;  /* 0x0000000000007941 */ /* 0x000fea0003800000 */
.L_x_13867:
[----:B------:R-:W-:Y:S01]  /*1a660*/  IMAD.MOV.U32 R2, RZ, RZ, R14 ;  /* 0x000000ffff027224 */ /* 0x000fe200078e000e */
[----:B------:R-:W-:Y:S06]  /*1a670*/  BRA `(.L_x_13713) ;  /* 0xffffffbc00a07947 */ /* 0x000fec000383ffff */
.L_x_13718:
[----:B-1----:R1:W2:Y:S02]  /*1a680*/  SYNCS.PHASECHK.TRANS64.TRYWAIT P0, [R5+URZ+0x13220], R0 ;  /* 0x01322000050075a7 */ /* 0x0022a4000800017f */
[----:B--2---:R-:W-:Y:S05]  /*1a690*/  @!P0 NANOSLEEP.SYNCS 0x989680 ;  /* 0x009896800000895d */ /* 0x004fea0003900000 */
[----:B------:R-:W2:Y:S02]  /*1a6a0*/  @!P0 SYNCS.PHASECHK.TRANS64 P0, [R5+URZ+0x13220], R0 ;  /* 0x01322000050085a7 */ /* 0x000ea4000800007f */
[----:B--2---:R-:W-:Y:S05]  /*1a6b0*/  @!P0 BRA `(.L_x_13718) ;  /* 0xfffffffc00f08947 */ /* 0x004fea000383ffff */
[----:B------:R-:W-:Y:S05]  /*1a6c0*/  BRA `(.L_x_13869) ;  /* 0xffffffc000947947 */ /* 0x000fea000383ffff */
.L_x_13719:
        /* <DEDUP_REMOVED lines=11> */
.L_x_13871:
[----:B------:R-:W-:Y:S05]  /*1a780*/  BSYNC B0 ;  /* 0x0000000000007941 */ /* 0x000fea0003800000 */
.L_x_13870:
[----:B------:R-:W-:Y:S05]  /*1a790*/  BRA `(.L_x_13872) ;  /* 0xffffffc0007c7947 */ /* 0x000fea000383ffff */
.L_x_13720:
[----:B------:R-:W-:Y:S01]  /*1a7a0*/  BSSY B0, `(.L_x_13873) ;  /* 0x0000006000007945 */ /* 0x000fe20003800000 */
[----:B------:R-:W-:-:S07]  /*1a7b0*/  IMAD.MOV.U32 R15, RZ, RZ, -0x1 ;  /* 0xffffffffff0f7424 */ /* 0x000fce00078e00ff */
[----:B01---5:R-:W-:Y:S05]  /*1a7c0*/  WARPSYNC.COLLECTIVE R15, `(.L_x_13874) ;  /* 0x000000000f0c7348 */ /* 0x023fea0003c00000 */
[----:B------:R-:W-:Y:S02]  /*1a7d0*/  ELECT P6, UR62, PT ;  /* 0x00000000003e782f */ /* 0x000fe400038c0000 */
[----:B------:R-:W-:Y:S01]  /*1a7e0*/  MOV R14, UR62 ;  /* 0x0000003e000e7c02 */ /* 0x000fe20008000f00 */
[----:B01---5:R-:W-:Y:S10]  /*1a7f0*/  ENDCOLLECTIVE ;  /* 0x000000000000791b */ /* 0x023ff40003800000 */
.L_x_13874:
[----:B------:R-:W-:Y:S05]  /*1a800*/  BSYNC B0 ;  /* 0x0000000000007941 */ /* 0x000fea0003800000 */
.L_x_13873:
[----:B------:R-:W-:Y:S05]  /*1a810*/  BRA `(.L_x_13875) ;  /* 0xffffffc000707947 */ /* 0x000fea000383ffff */
.L_x_13722:
[----:B-1----:R1:W2:Y:S02]  /*1a820*/  SYNCS.PHASECHK.TRANS64.TRYWAIT P1, [R4+URZ+0x13240], R3 ;  /* 0x01324003040075a7 */ /* 0x0022a4000802017f */
[----:B--2---:R-:W-:Y:S05]  /*1a830*/  @!P1 NANOSLEEP.SYNCS 0x989680 ;  /* 0x009896800000995d */ /* 0x004fea0003900000 */
[----:B------:R-:W2:Y:S02]  /*1a840*/  @!P1 SYNCS.PHASECHK.TRANS64 P1, [R4+URZ+0x13240], R3 ;  /* 0x01324003040095a7 */ /* 0x000ea4000802007f */
[----:B--2---:R-:W-:Y:S05]  /*1a850*/  @!P1 BRA `(.L_x_13722) ;  /* 0xfffffffc00f09947 */ /* 0x004fea000383ffff */
[----:B------:R-:W-:Y:S05]  /*1a860*/  BRA `(.L_x_13876) ;  /* 0xffffffc000987947 */ /* 0x000fea000383ffff */
.L_x_13724:
[----:B--2---:R2:W3:Y:S02]  /*1a870*/  SYNCS.PHASECHK.TRANS64.TRYWAIT P1, [R5+URZ+0x13240], R0 ;  /* 0x01324000050075a7 */ /* 0x0044e4000802017f */
[----:B---3--:R-:W-:Y:S05]  /*1a880*/  @!P1 NANOSLEEP.SYNCS 0x989680 ;  /* 0x009896800000995d */ /* 0x008fea0003900000 */
[----:B------:R-:W3:Y:S02]  /*1a890*/  @!P1 SYNCS.PHASECHK.TRANS64 P1, [R5+URZ+0x13240], R0 ;  /* 0x01324000050095a7 */ /* 0x000ee4000802007f */
[----:B---3--:R-:W-:Y:S05]  /*1a8a0*/  @!P1 BRA `(.L_x_13724) ;  /* 0xfffffffc00f09947 */ /* 0x008fea000383ffff */
[----:B------:R-:W-:Y:S05]  /*1a8b0*/  BRA `(.L_x_13877) ;  /* 0xffffffc000a87947 */ /* 0x000fea000383ffff */
.L_x_13726:
[----:B---3--:R3:W4:Y:S02]  /*1a8c0*/  SYNCS.PHASECHK.TRANS64.TRYWAIT P1, [R4+URZ+0x13260], R3 ;  /* 0x01326003040075a7 */ /* 0x008724000802017f */
[----:B----4-:R-:W-:Y:S05]  /*1a8d0*/  @!P1 NANOSLEEP.SYNCS 0x989680 ;  /* 0x009896800000995d */ /* 0x010fea0003900000 */
[----:B------:R-:W4:Y:S02]  /*1a8e0*/  @!P1 SYNCS.PHASECHK.TRANS64 P1, [R4+URZ+0x13260], R3 ;  /* 0x01326003040095a7 */ /* 0x000f24000802007f */
[----:B----4-:R-:W-:Y:S05]  /*1a8f0*/  @!P1 BRA `(.L_x_13726) ;  /* 0xfffffffc00f09947 */ /* 0x010fea000383ffff */
[----:B------:R-:W-:Y:S05]  /*1a900*/  BRA `(.L_x_13878) ;  /* 0xffffffc000a47947 */ /* 0x000fea000383ffff */
.L_x_13728:
[----:B----4-:R4:W0:Y:S02]  /*1a910*/  SYNCS.PHASECHK.TRANS64.TRYWAIT P1, [R5+URZ+0x13260], R0 ;  /* 0x01326000050075a7 */ /* 0x010824000802017f */
[----:B0-----:R-:W-:Y:S05]  /*1a920*/  @!P1 NANOSLEEP.SYNCS 0x989680 ;  /* 0x009896800000995d */ /* 0x001fea0003900000 */
[----:B------:R-:W0:Y:S02]  /*1a930*/  @!P1 SYNCS.PHASECHK.TRANS64 P1, [R5+URZ+0x13260], R0 ;  /* 0x01326000050095a7 */ /* 0x000e24000802007f */
[----:B0-----:R-:W-:Y:S05]  /*1a940*/  @!P1 BRA `(.L_x_13728) ;  /* 0xfffffffc00f09947 */ /* 0x001fea000383ffff */
[----:B------:R-:W-:Y:S05]  /*1a950*/  BRA `(.L_x_13879) ;  /* 0xffffffc000a07947 */ /* 0x000fea000383ffff */
.L_x_13730:
[----:B------:R0:W0:Y:S02]  /*1a960*/  SYNCS.PHASECHK.TRANS64.TRYWAIT P1, [R4+URZ+0x13280], R3 ;  /* 0x01328003040075a7 */ /* 0x000024000802017f */
[----:B0-----:R-:W-:Y:S05]  /*1a970*/  @!P1 NANOSLEEP.SYNCS 0x989680 ;  /* 0x009896800000995d */ /* 0x001fea0003900000 */
[----:B------:R-:W0:Y:S02]  /*1a980*/  @!P1 SYNCS.PHASECHK.TRANS64 P1, [R4+URZ+0x13280], R3 ;  /* 0x01328003040095a7 */ /* 0x000e24000802007f */
[----:B0-----:R-:W-:Y:S05]  /*1a990*/  @!P1 BRA `(.L_x_13730) ;  /* 0xfffffffc00f09947 */ /* 0x001fea000383ffff */
[----:B------:R-:W-:Y:S05]  /*1a9a0*/  BRA `(.L_x_13880) ;  /* 0xffffffc0009c7947 */ /* 0x000fea000383ffff */
.L_x_13881:
        /* <DEDUP_REMOVED lines=13> */
.L_x_15863:


//--------------------- .text._ZN7cutlass13device_kernelIN5flash11enable_sm90INS1_16FlashAttnFwdSm90INS1_25CollectiveMainloopFwdSm90ILi2EN4cute5tupleIJNS5_1CILi1EEES8_S8_EEENS6_IJNS7_ILi192EEENS7_ILi160EEENS7_ILi64EEEEEELi64ENS_12float_e4m3_tEfNS_4arch4Sm90ELb0ELb1ELb0ELb0ELb1ELb0ELb0ELb1ELb1ELb1ELb0ELb0EEENS1_21CollectiveEpilogueFwdINS6_IJSA_SC_SB_EEES9_NS_10bfloat16_tESG_Li384ELb0ELb1ELb0ELb1EEENS1_30DynamicPersistentTileSchedulerILi384ELi128ELb0ELb1ELb1EEEEEEEEEvNT_6ParamsE --------------------------
	.section	.text._ZN7cutlass13device_kernelIN5flash11enable_sm90INS1_16FlashAttnFwdSm90INS1_25CollectiveMainloopFwdSm90ILi2EN4cute5tupleIJNS5_1CILi1EEES8_S8_EEENS6_IJNS7_ILi192EEENS7_ILi160EEENS7_ILi64EEEEEELi64ENS_12float_e4m3_tEfNS_4arch4Sm90ELb0ELb1ELb0ELb0ELb1ELb0ELb0ELb1ELb1ELb1ELb0ELb0EEENS1_21CollectiveEpilogueFwdINS6_IJSA_SC_SB_EEES9_NS_10bfloat16_tESG_Li384ELb0ELb1ELb0ELb1EEENS1_30DynamicPersistentTileSchedulerILi384ELi128ELb0ELb1ELb1EEEEEEEEEvNT_6ParamsE,"ax",@progbits
	.align	128
.text._ZN7cutlass13device_kernelIN5flash11enable_sm90INS1_16FlashAttnFwdSm90INS1_25CollectiveMainloopFwdSm90ILi2EN4cute5tupleIJNS5_1CILi1EEES8_S8_EEENS6_IJNS7_ILi192EEENS7_ILi160EEENS7_ILi64EEEEEELi64ENS_12float_e4m3_tEfNS_4arch4Sm90ELb0ELb1ELb0ELb0ELb1ELb0ELb0ELb1ELb1ELb1ELb0ELb0EEENS1_21CollectiveEpilogueFwdINS6_IJSA_SC_SB_EEES9_NS_10bfloat16_tESG_Li384ELb0ELb1ELb0ELb1EEENS1_30DynamicPersistentTileSchedulerILi384ELi128ELb0ELb1ELb1EEEEEEEEEvNT_6ParamsE:
        .type           _ZN7cutlass13device_kernelIN5flash11enable_sm90INS1_16FlashAttnFwdSm90INS1_25CollectiveMainloopFwdSm90ILi2EN4cute5tupleIJNS5_1CILi1EEES8_S8_EEENS6_IJNS7_ILi192EEENS7_ILi160EEENS7_ILi64EEEEEELi64ENS_12float_e4m3_tEfNS_4arch4Sm90ELb0ELb1ELb0ELb0ELb1ELb0ELb0ELb1ELb1ELb1ELb0ELb0EEENS1_21CollectiveEpilogueFwdINS6_IJSA_SC_SB_EEES9_NS_10bfloat16_tESG_Li384ELb0ELb1ELb0ELb1EEENS1_30DynamicPersistentTileSchedulerILi384ELi128ELb0ELb1ELb1EEEEEEEEEvNT_6ParamsE,@function
        .size           _ZN7cutlass13device_kernelIN5flash11enable_sm90INS1_16FlashAttnFwdSm90INS1_25CollectiveMainloopFwdSm90ILi2EN4cute5tupleIJNS5_1CILi1EEES8_S8_EEENS6_IJNS7_ILi192EEENS7_ILi160EEENS7_ILi64EEEEEELi64ENS_12float_e4m3_tEfNS_4arch4Sm90ELb0ELb1ELb0ELb0ELb1ELb0ELb0ELb1ELb1ELb1ELb0ELb0EEENS1_21CollectiveEpilogueFwdINS6_IJSA_SC_SB_EEES9_NS_10bfloat16_tESG_Li384ELb0ELb1ELb0ELb1EEENS1_30DynamicPersistentTileSchedulerILi384ELi128ELb0ELb1ELb1EEEEEEEEEvNT_6ParamsE,(.L_x_15864 - _ZN7cutlass13device_kernelIN5flash11enable_sm90INS1_16FlashAttnFwdSm90INS1_25CollectiveMainloopFwdSm90ILi2EN4cute5tupleIJNS5_1CILi1EEES8_S8_EEENS6_IJNS7_ILi192EEENS7_ILi160EEENS7_ILi64EEEEEELi64ENS_12float_e4m3_tEfNS_4arch4Sm90ELb0ELb1ELb0ELb0ELb1ELb0ELb0ELb1ELb1ELb1ELb0ELb0EEENS1_21CollectiveEpilogueFwdINS6_IJSA_SC_SB_EEES9_NS_10bfloat16_tESG_Li384ELb0ELb1ELb0ELb1EEENS1_30DynamicPersistentTileSchedulerILi384ELi128ELb0ELb1ELb1EEEEEEEEEvNT_6ParamsE)
        .other          _ZN7cutlass13device_kernelIN5flash11enable_sm90INS1_16FlashAttnFwdSm90INS1_25CollectiveMainloopFwdSm90ILi2EN4cute5tupleIJNS5_1CILi1EEES8_S8_EEENS6_IJNS7_ILi192EEENS7_ILi160EEENS7_ILi64EEEEEELi64ENS_12float_e4m3_tEfNS_4arch4Sm90ELb0ELb1ELb0ELb0ELb1ELb0ELb0ELb1ELb1ELb1ELb0ELb0EEENS1_21CollectiveEpilogueFwdINS6_IJSA_SC_SB_EEES9_NS_10bfloat16_tESG_Li384ELb0ELb1ELb0ELb1EEENS1_30DynamicPersistentTileSchedulerILi384ELi128ELb0ELb1ELb1EEEEEEEEEvNT_6ParamsE,@"STO_CUDA_ENTRY STV_DEFAULT"
_ZN7cutlass13device_kernelIN5flash11enable_sm90INS1_16FlashAttnFwdSm90INS1_25CollectiveMainloopFwdSm90ILi2EN4cute5tupleIJNS5_1CILi1EEES8_S8_EEENS6_IJNS7_ILi192EEENS7_ILi160EEENS7_ILi64EEEEEELi64ENS_12float_e4m3_tEfNS_4arch4Sm90ELb0ELb1ELb0ELb0ELb1ELb0ELb0ELb1ELb1ELb1ELb0ELb0EEENS1_21CollectiveEpilogueFwdINS6_IJSA_SC_SB_EEES9_NS_10bfloat16_tESG_Li384ELb0ELb1ELb0ELb1EEENS1_30DynamicPersistentTileSchedulerILi384ELi128ELb0ELb1ELb1EEEEEEEEEvNT_6ParamsE:
        /* <DEDUP_REMOVED lines=45> */
.L_x_13882:
        /* <DEDUP_REMOVED lines=22> */
.L_x_13883:
        /* <DEDUP_REMOVED lines=18> */
.L_x_13884:
        /* <DEDUP_REMOVED lines=22> */
.L_x_13885:
        /* <DEDUP_REMOVED lines=24> */
.L_x_13886:
        /* <DEDUP_REMOVED lines=10> */
.L_x_13888:
        /* <DEDUP_REMOVED lines=23> */
[C---:B------:R-:W-:Y:S01]  /*0a40*/  LOP3.LUT R4, R3.reuse, 0x3fffff0, RZ, 0xc0, !PT ;  /* 0x03fffff003047812 */ /* 0x040fe200078ec0ff */
        /* <DEDUP_REMOVED lines=8> */
[----:B------:R-:W-:Y:S01]  /*0ad0*/  SHF.R.S32.HI R11, RZ, 0x7, R2 ;  /* 0x00000007ff0b7819 */ /* 0x000fe20000011402 */
[----:B------:R-:W-:Y:S01]  /*0ae0*/  IMAD.IADD R3, R6, 0x1, -R3 ;  /* 0x0000000106037824 */ /* 0x000fe200078e0a03 */
[----:B------:R-:W-:-:S02]  /*0af0*/  SHF.R.S32.HI R6, RZ, 0x2, R5 ;  /* 0x00000002ff067819 */ /* 0x000fc40000011405 */
[----:B------:R-:W-:Y:S01]  /*0b00*/  SHF.R.S32.HI R7, RZ, 0x1f, R5 ;  /* 0x0000001fff077819 */ /* 0x000fe20000011405 */
[----:B------:R-:W-:Y:S01]  /*0b10*/  IMAD R2, R3, 0x8, R4 ;  /* 0x0000000803027824 */ /* 0x000fe200078e0204 */
[----:B------:R-:W-:Y:S02]  /*0b20*/  LEA.HI R8, R8, R157, RZ, 0x5 ;  /* 0x0000009d08087211 */ /* 0x000fe400078f28ff */
[----:B------:R-:W-:Y:S02]  /*0b30*/  LEA.HI R7, R7, R6, RZ, 0x3 ;  /* 0x0000000607077211 */ /* 0x000fe400078f18ff */
[----:B------:R0:W-:Y:S01]  /*0b40*/  STL [R1+0xc], R2 ;  /* 0x00000c0201007387 */ /* 0x0001e20000100800 */
[----:B------:R-:W-:Y:S02]  /*0b50*/  SHF.R.S32.HI R8, RZ, 0x5, R8 ;  /* 0x00000005ff087819 */ /* 0x000fe40000011408 */
[----:B------:R-:W-:Y:S02]  /*0b60*/  LOP3.LUT R7, R7, 0xfffffff8, RZ, 0xc0, !PT ;  /* 0xfffffff807077812 */ /* 0x000fe400078ec0ff */
[----:B------:R-:W-:-:S02]  /*0b70*/  LEA.HI R9, R0, R10, RZ, 0x2 ;  /* 0x0000000a00097211 */ /* 0x000fc400078f10ff */
[----:B------:R-:W-:Y:S01]  /*0b80*/  LEA.HI R0, R0, R10, RZ, 0x3 ;  /* 0x0000000a00007211 */ /* 0x000fe200078f18ff */
[----:B------:R-:W-:Y:S01]  /*0b90*/  IMAD.IADD R7, R6, 0x1, -R7 ;  /* 0x0000000106077824 */ /* 0x000fe200078e0a07 */
[----:B------:R-:W-:Y:S01]  /*0ba0*/  LOP3.LUT R9, R9, 0xfffffffc, RZ, 0xc0, !PT ;  /* 0xfffffffc09097812 */ /* 0x000fe200078ec0ff */
[----:B0-----:R-:W-:Y:S01]  /*0bb0*/  IMAD.HI R2, R11, 0x55555556, RZ ;  /* 0x555555560b027827 */ /* 0x001fe200078e02ff */
[----:B------:R-:W-:Y:S02]  /*0bc0*/  LOP3.LUT R22, R0, 0xfffffff8, RZ, 0xc0, !PT ;  /* 0xfffffff800167812 */ /* 0x000fe400078ec0ff */
[----:B------:R-:W-:Y:S01]  /*0bd0*/  LOP3.LUT R18, R5, 0x7ffffffc, RZ, 0xc0, !PT ;  /* 0x7ffffffc05127812 */ /* 0x000fe200078ec0ff */
[----:B------:R-:W-:Y:S01]  /*0be0*/  IMAD R7, R8, 0x10, R7 ;  /* 0x0000001008077824 */ /* 0x000fe200078e0207 */
[----:B------:R-:W-:Y:S01]  /*0bf0*/  LEA.HI R2, R2, R2, RZ, 0x1 ;  /* 0x0000000202027211 */ /* 0x000fe200078f08ff */
[C---:B------:R-:W-:Y:S01]  /*0c00*/  IMAD.IADD R9, R10.reuse, 0x1, -R9 ;  /* 0x000000010a097824 */ /* 0x040fe200078e0a09 */
[----:B------:R-:W-:Y:S01]  /*0c10*/  SHF.R.S32.HI R156, RZ, 0x3, R0 ;  /* 0x00000003ff9c7819 */ /* 0x000fe20000011400 */
[----:B------:R-:W-:-:S02]  /*0c20*/  IMAD.IADD R22, R10, 0x1, -R22 ;  /* 0x000000010a167824 */ /* 0x000fc400078e0a16 */
[----:B------:R-:W-:Y:S01]  /*0c30*/  IMAD R2, R2, -0x3, R11 ;  /* 0xfffffffd02027824 */ /* 0x000fe200078e020b */
[----:B------:R-:W-:Y:S01]  /*0c40*/  LEA.HI R3, R9, R9, RZ, 0x1 ;  /* 0x0000000909037211 */ /* 0x000fe200078f08ff */
[----:B------:R-:W-:Y:S02]  /*0c50*/  IMAD.SHL.U32 R23, R22, 0x8, RZ ;  /* 0x0000000816177824 */ /* 0x000fe400078e00ff */
[----:B------:R-:W-:Y:S01]  /*0c60*/  IMAD R2, R2, 0x40, R7 ;  /* 0x0000004002027824 */ /* 0x000fe200078e0207 */
[----:B------:R-:W-:Y:S01]  /*0c70*/  LOP3.LUT R4, R3, 0x1ffffffe, RZ, 0xc0, !PT ;  /* 0x1ffffffe03047812 */ /* 0x000fe200078ec0ff */
[----:B------:R-:W-:Y:S01]  /*0c80*/  IMAD.IADD R18, R157, 0x1, -R18 ;  /* 0x000000019d127824 */ /* 0x000fe200078e0a12 */
[----:B------:R-:W-:Y:S02]  /*0c90*/  SHF.R.S32.HI R0, RZ, 0x1f, R23 ;  /* 0x0000001fff007819 */ /* 0x000fe40000011417 */
[----:B------:R0:W-:Y:S01]  /*0ca0*/  STL [R1+0x8], R2 ;  /* 0x0000080201007387 */ /* 0x0001e20000100800 */
[----:B------:R-:W-:-:S04]  /*0cb0*/  IMAD.IADD R4, R9, 0x1, -R4 ;  /* 0x0000000109047824 */ /* 0x000fc800078e0a04 */
[----:B------:R-:W-:-:S07]  /*0cc0*/  IMAD R19, R4, 0x8, R2 ;  /* 0x0000000804137824 */ /* 0x000fce00078e0202 */
.L_x_13981:
        /* <DEDUP_REMOVED lines=12> */
[----:B012--5:R-:W-:Y:S05]  /*0d90*/  @!P0 BRA `(.L_x_13889) ;  /* 0x0000000000208947 */ /* 0x027fea0003800000 */
        /* <DEDUP_REMOVED lines=8> */
.L_x_13889:
[----:B------:R-:W-:Y:S01]  /*0e20*/  ULDC UR6, c[0x0][0xc54] ;  /* 0x0003150000067ab9 */ /* 0x000fe20000000800 */
[----:B------:R-:W-:Y:S01]  /*0e30*/  UMOV UR8, UR7 ;  /* 0x0000000700087c82 */ /* 0x000fe20008000000 */
[----:B------:R-:W-:-:S11]  /*0e40*/  UISETP.NE.AND UP0, UPT, UR6, 0x1, UPT ;  /* 0x000000010600788c */ /* 0x000fd6000bf05270 */
[----:B------:R-:W-:Y:S02]  /*0e50*/  @UP0 ULDC.64 UR10, c[0x0][0xc58] ;  /* 0x00031600000a0ab9 */ /* 0x000fe40000000a00 */
[----:B------:R-:W-:-:S04]  /*0e60*/  UIMAD.WIDE.U32 UR4, UR7, UR10, URZ ;  /* 0x0000000a070472a5 */ /* 0x000fc8000f8e003f */
[----:B------:R-:W-:-:S04]  /*0e70*/  @UP0 USHF.R.U32.HI UR8, URZ, UR11, UR5 ;  /* 0x0000000b3f080299 */ /* 0x000fc80008011605 */
[----:B------:R-:W-:-:S12]  /*0e80*/  UIMAD UR4, UR8, UR6, URZ ;  /* 0x00000006080472a4 */ /* 0x000fd8000f8e023f */
.L_x_13890:
        /* <DEDUP_REMOVED lines=8> */
[----:B------:R-:W1:Y:S01]  /*0f10*/  LDC R8, c[0x0][0x448] ;  /* 0x00011200ff087b82 */ /* 0x000e620000000800 */
[----:B------:R-:W-:Y:S02]  /*0f20*/  UIMAD UR18, UR9, UR18, UR6 ;  /* 0x00000012091272a4 */ /* 0x000fe4000f8e0206 */
[----:B------:R-:W-:Y:S01]  /*0f30*/  UISETP.NE.AND.EX UP0, UPT, UR5, URZ, UPT, UP0 ;  /* 0x0000003f0500728c */ /* 0x000fe2000bf05300 */
[----:B------:R-:W-:-:S02]  /*0f40*/  ULDC.64 UR6, c[0x0][0x998] ;  /* 0x0002660000067ab9 */ /* 0x000fc40000000a00 */
[----:B------:R-:W-:Y:S01]  /*0f50*/  @UP2 ULDC UR10, c[0x0][0xc4c] ;  /* 0x00031300000a2ab9 */ /* 0x000fe20000000800 */
[----:B------:R-:W-:Y:S01]  /*0f60*/  UISETP.NE.U32.AND UP1, UPT, UR6, URZ, UPT ;  /* 0x0000003f0600728c */ /* 0x000fe2000bf25070 */
[----:B------:R-:W2:Y:S01]  /*0f70*/  LDC.64 R12, c[0x0][0x9e0] ;  /* 0x00027800ff0c7b82 */ /* 0x000ea20000000a00 */
[----:B------:R-:W-:Y:S01]  /*0f80*/  UIMAD.WIDE.U32 UR10, UR18, UR10, URZ ;  /* 0x0000000a120a72a5 */ /* 0x000fe2000f8e003f */
[----:B------:R-:W-:Y:S01]  /*0f90*/  PLOP3.LUT P0, PT, PT, PT, UP0, 0x80, 0x0 ;  /* 0x000000000000781c */ /* 0x000fe20003f0f008 */
[----:B------:R-:W-:Y:S01]  /*0fa0*/  @UP2 ULDC UR9, c[0x0][0xc50] ;  /* 0x0003140000092ab9 */ /* 0x000fe20000000800 */
[----:B------:R-:W-:Y:S01]  /*0fb0*/  UISETP.NE.AND.EX UP1, UPT, UR7, URZ, UPT, UP1 ;  /* 0x0000003f0700728c */ /* 0x000fe2000bf25310 */
[----:B------:R-:W-:Y:S01]  /*0fc0*/  UMOV UR39, UR18 ;  /* 0x0000001200277c82 */ /* 0x000fe20008000000 */
[----:B------:R-:W-:Y:S02]  /*0fd0*/  @UP2 USHF.R.U32.HI UR39, URZ, UR9, UR11 ;  /* 0x000000093f272299 */ /* 0x000fe4000801160b */
[----:B------:R-:W3:Y:S01]  /*0fe0*/  LDC R105, c[0x0][0x288] ;  /* 0x0000a200ff697b82 */ /* 0x000ee20000000800 */
[----:B------:R-:W-:Y:S01]  /*0ff0*/  @UP0 ULDC.64 UR10, c[0x0][0x9a8] ;  /* 0x00026a00000a0ab9 */ /* 0x000fe20000000a00 */
[----:B------:R-:W-:Y:S01]  /*1000*/  @UP0 USHF.R.S32.HI UR9, URZ, 0x1f, UR39 ;  /* 0x0000001f3f090899 */ /* 0x000fe20008011427 */
[----:B------:R-:W-:Y:S01]  /*1010*/  PLOP3.LUT P1, PT, PT, PT, UP1, 0x80, 0x0 ;  /* 0x000000000000781c */ /* 0x000fe20003f2f018 */
[----:B------:R-:W-:-:S02]  /*1020*/  @UP0 UIMAD.WIDE.U32 UR12, UR39, UR10, URZ ;  /* 0x0000000a270c02a5 */ /* 0x000fc4000f8e003f */
[----:B------:R-:W-:Y:S02]  /*1030*/  @UP0 UIMAD UR9, UR9, UR10, URZ ;  /* 0x0000000a090902a4 */ /* 0x000fe4000f8e023f */
[----:B------:R-:W4:Y:S01]  /*1040*/  LDC R9, c[0x0][0x2f0] ;  /* 0x0000bc00ff097b82 */ /* 0x000f220000000800 */
[----:B------:R-:W-:Y:S02]  /*1050*/  @UP1 USHF.R.S32.HI UR10, URZ, 0x1f, UR39 ;  /* 0x0000001f3f0a1899 */ /* 0x000fe40008011427 */
[----:B------:R-:W-:Y:S01]  /*1060*/  UIADD3 UR15, -UR39, URZ, URZ ;  /* 0x0000003f270f7290 */ /* 0x000fe2000fffe13f */
[----:B------:R-:W-:Y:S01]  /*1070*/  @UP1 ULDC.64 UR16, c[0x0][0x9b8] ;  /* 0x00026e0000101ab9 */ /* 0x000fe20000000a00 */
[----:B------:R-:W-:Y:S02]  /*1080*/  @UP0 UIMAD UR14, UR39, UR11, UR9 ;  /* 0x0000000b270e02a4 */ /* 0x000fe4000f8e0209 */
[----:B------:R-:W-:Y:S02]  /*1090*/  @UP1 UIMAD UR9, UR10, UR16, URZ ;  /* 0x000000100a0912a4 */ /* 0x000fe4000f8e023f */
        /* <DEDUP_REMOVED lines=23> */
[----:B-1----:R-:W-:Y:S01]  /*1210*/  ISETP.NE.AND P3, PT, R8, 0x1, PT ;  /* 0x000000010800780c */ /* 0x002fe20003f65270 */
[----:B------:R-:W-:Y:S01]  /*1220*/  IMAD.U32 R5, RZ, RZ, UR5 ;  /* 0x00000005ff057e24 */ /* 0x000fe2000f8e00ff */
[----:B------:R-:W1:Y:S01]  /*1230*/  LDC R8, c[0x0][0x424] ;  /* 0x00010900ff087b82 */ /* 0x000e620000000800 */
[----:B------:R-:W-:Y:S01]  /*1240*/  IMAD.U32 R7, RZ, RZ, UR7 ;  /* 0x00000007ff077e24 */ /* 0x000fe2000f8e00ff */
[----:B------:R-:W-:Y:S02]  /*1250*/  ULOP3.LUT UR8, URZ, UR8, URZ, 0x33, !UPT ;  /* 0x000000083f087292 */ /* 0x000fe4000f8e333f */
[----:B------:R3:W5:Y:S01]  /*1260*/  @P0 LDG.E R3, desc[UR48][R4.64] ;  /* 0x0000003004030981 */ /* 0x000762000c1e1900 */
[----:B------:R-:W-:Y:S01]  /*1270*/  ULDC UR4, c[0x0][0xc3c] ;  /* 0x00030f0000047ab9 */ /* 0x000fe20000000800 */
[----:B------:R-:W-:Y:S01]  /*1280*/  ULDC.64 UR6, c[0x0][0x418] ;  /* 0x0001060000067ab9 */ /* 0x000fe20000000a00 */
[----:B------:R-:W-:Y:S01]  /*1290*/  ULDC UR5, c[0x0][0x988] ;  /* 0x0002620000057ab9 */ /* 0x000fe20000000800 */
[----:B------:R-:W5:Y:S01]  /*12a0*/  @P1 LDG.E R0, desc[UR48][R6.64] ;  /* 0x0000003006001981 */ /* 0x000f62000c1e1900 */
[----:B------:R-:W-:Y:S01]  /*12b0*/  UIADD3 UR4, UR8, UR4, URZ ;  /* 0x0000000408047290 */ /* 0x000fe2000fffe03f */
[----:B------:R-:W-:Y:S01]  /*12c0*/  ISETP.NE.U32.AND P0, PT, RZ, UR6, PT ;  /* 0x00000006ff007c0c */ /* 0x000fe2000bf05070 */
[----:B------:R-:W4:Y:S01]  /*12d0*/  @P3 LDC R10, c[0x0][0x44c] ;  /* 0x00011300ff0a3b82 */ /* 0x000f220000000800 */
[----:B--2---:R-:W-:Y:S01]  /*12e0*/  ISETP.GE.AND P2, PT, R13, 0x1, PT ;  /* 0x000000010d00780c */ /* 0x004fe20003f46270 */
[----:B------:R-:W-:Y:S01]  /*12f0*/  UIMAD UR41, UR4, 0xc0, URZ ;  /* 0x000000c0042978a4 */ /* 0x000fe2000f8e023f */
[----:B------:R-:W-:-:S02]  /*1300*/  ISETP.NE.AND.EX P0, PT, RZ, UR7, PT, P0 ;  /* 0x00000007ff007c0c */ /* 0x000fc4000bf05300 */
[----:B---3--:R-:W-:Y:S01]  /*1310*/  IADD3 R5, -R105, 0x1, RZ ;  /* 0x0000000169057810 */ /* 0x008fe20007ffe1ff */
[----:B------:R-:W-:Y:S01]  /*1320*/  UIADD3 UR4, UR41, 0xbf, URZ ;  /* 0x000000bf29047890 */ /* 0x000fe2000fffe03f */
[----:B0-----:R-:W-:Y:S01]  /*1330*/  LOP3.LUT R2, R2, 0xffffffef, RZ, 0xc0, !PT ;  /* 0xffffffef02027812 */ /* 0x001fe200078ec0ff */
[----:B------:R-:W0:Y:S03]  /*1340*/  @P3 LDC R11, c[0x0][0x450] ;  /* 0x00011400ff0b3b82 */ /* 0x000e260000000800 */
[----:B------:R-:W-:-:S04]  /*1350*/  @P3 LOP3.LUT R2, R2, 0x10, RZ, 0xfc, !PT ;  /* 0x0000001002023812 */ /* 0x000fc800078efcff */
[----:B------:R-:W-:-:S04]  /*1360*/  LOP3.LUT R2, R2, 0xfffffff7, RZ, 0xc0, !PT ;  /* 0xfffffff702027812 */ /* 0x000fc800078ec0ff */
[----:B------:R-:W-:Y:S01]  /*1370*/  @P2 LOP3.LUT R2, R2, 0x8, RZ, 0xfc, !PT ;  /* 0x0000000802022812 */ /* 0x000fe200078efcff */
[----:B----4-:R-:W-:-:S04]  /*1380*/  @P3 IMAD.HI.U32 R4, R10, UR4, RZ ;  /* 0x000000040a043c27 */ /* 0x010fc8000f8e00ff */
[----:B-----5:R-:W-:Y:S01]  /*1390*/  FMUL.FTZ R0, R3, R0 ;  /* 0x0000000003007220 */ /* 0x020fe20000410000 */
[----:B------:R-:W-:Y:S01]  /*13a0*/  IMAD.U32 R3, RZ, RZ, UR4 ;  /* 0x00000004ff037e24 */ /* 0x000fe2000f8e00ff */
[----:B0-----:R-:W-:Y:S02]  /*13b0*/  @P3 SHF.R.U32.HI R3, RZ, R11, R4 ;  /* 0x0000000bff033219 */ /* 0x001fe40000011604 */
[----:B------:R-:W-:Y:S01]  /*13c0*/  FMUL.FTZ R6, R0, UR5 ;  /* 0x0000000500067c20 */ /* 0x000fe20008410000 */
[----:B-1----:R-:W-:-:S04]  /*13d0*/  SEL R0, R8, 0x1, P0 ;  /* 0x0000000108007807 */ /* 0x002fc80000000000 */
[----:B------:R-:W-:Y:S01]  /*13e0*/  R2UR UR42, R6 ;  /* 0x00000000062a72ca */ /* 0x000fe200000e0000 */
[CC--:B------:R-:W-:Y:S02]  /*13f0*/  IMAD R6, R0.reuse, R9.reuse, R5 ;  /* 0x0000000900067224 */ /* 0x0c0fe400078e0205 */
        /* <DEDUP_REMOVED lines=14> */
.L_x_13892:
[----:B------:R-:W-:-:S13]  /*14e0*/  ISETP.NE.AND P0, PT, R13, 0x1, PT ;  /* 0x000000010d00780c */ /* 0x000fda0003f05270 */
[----:B------:R-:W0:Y:S02]  /*14f0*/  @P0 LDC.64 R6, c[0x0][0x9e8] ;  /* 0x00027a00ff060b82 */ /* 0x000e240000000a00 */
[----:B0-----:R-:W-:-:S05]  /*1500*/  @P0 IMAD.HI.U32 R6, R4, R6, RZ ;  /* 0x0000000604060227 */ /* 0x001fca00078e00ff */
[----:B------:R-:W-:-:S07]  /*1510*/  @P0 SHF.R.U32.HI R4, RZ, R7, R6 ;  /* 0x00000007ff040219 */ /* 0x000fce0000011606 */
.L_x_13893:
[----:B------:R-:W-:-:S05]  /*1520*/  IMAD R4, R4, R13, R13 ;  /* 0x0000000d04047224 */ /* 0x000fca00078e020d */
[----:B------:R-:W-:-:S07]  /*1530*/  VIMNMX R3, R3, R4, PT ;  /* 0x0000000403037248 */ /* 0x000fce0003fe0100 */
.L_x_13891:
        /* <DEDUP_REMOVED lines=29> */
.L_x_13895:
[----:B------:R-:W-:-:S13]  /*1710*/  ISETP.NE.AND P0, PT, R13, 0x1, PT ;  /* 0x000000010d00780c */ /* 0x000fda0003f05270 */
[----:B------:R-:W0:Y:S02]  /*1720*/  @P0 LDC.64 R4, c[0x0][0x9e8] ;  /* 0x00027a00ff040b82 */ /* 0x000e240000000a00 */
[----:B0-----:R-:W-:-:S05]  /*1730*/  @P0 IMAD.HI.U32 R0, R6, R4, RZ ;  /* 0x0000000406000227 */ /* 0x001fca00078e00ff */
[----:B------:R-:W-:-:S07]  /*1740*/  @P0 SHF.R.U32.HI R6, RZ, R5, R0 ;  /* 0x00000005ff060219 */ /* 0x000fce0000011600 */
.L_x_13896:
[----:B------:R-:W-:-:S05]  /*1750*/  IMAD R6, R6, R13, RZ ;  /* 0x0000000d06067224 */ /* 0x000fca00078e02ff */
[----:B------:R-:W-:-:S13]  /*1760*/  R2UR UR5, R6 ;  /* 0x00000000060572ca */ /* 0x000fda00000e0000 */
[----:B------:R-:W-:-:S04]  /*1770*/  UISETP.LT.AND UP0, UPT, UR4, UR5, UPT ;  /* 0x000000050400728c */ /* 0x000fc8000bf01270 */
[----:B------:R-:W-:-:S12]  /*1780*/  USEL UR4, UR4, UR5, !UP0 ;  /* 0x0000000504047287 */ /* 0x000fd8000c000000 */
.L_x_13894:
        /* <DEDUP_REMOVED lines=22> */
[----:B------:R-:W-:Y:S01]  /*18f0*/  ISETP.GT.AND P1, PT, R104, UR43, PT ;  /* 0x0000002b68007c0c */ /* 0x000fe2000bf24270 */
[----:B------:R-:W-:Y:S01]  /*1900*/  IMAD.MOV.U32 R26, RZ, RZ, RZ ;  /* 0x000000ffff1a7224 */ /* 0x000fe200078e00ff */
[----:B------:R-:W-:Y:S02]  /*1910*/  CS2R R28, SRZ ;  /* 0x00000000001c7805 */ /* 0x000fe4000001ff00 */
[----:B------:R-:W-:-:S09]  /*1920*/  CS2R R56, SRZ ;  /* 0x0000000000387805 */ /* 0x000fd2000001ff00 */
[----:B------:R-:W-:Y:S05]  /*1930*/  @!P1 BRA `(.L_x_13897) ;  /* 0x000000ec00349947 */ /* 0x000fea0003800000 */
[----:B------:R-:W0:Y:S01]  /*1940*/  S2R R4, SR_TID.X ;  /* 0x0000000000047919 */ /* 0x000e220000002100 */
[----:B------:R-:W1:Y:S01]  /*1950*/  S2UR UR44, SR_CgaCtaId ;  /* 0x00000000002c79c3 */ /* 0x000e620000008800 */
[----:B------:R-:W-:Y:S02]  /*1960*/  UMOV UR45, 0x400 ;  /* 0x00000400002d7882 */ /* 0x000fe40000000000 */
[----:B-1----:R-:W-:Y:S01]  /*1970*/  ULEA UR45, UR44, UR45, 0x18 ;  /* 0x0000002d2c2d7291 */ /* 0x002fe2000f8ec03f */
[----:B0-----:R-:W-:-:S05]  /*1980*/  VIADD R6, R4, 0xffffff80 ;  /* 0xffffff8004067836 */ /* 0x001fca0000000000 */
[----:B------:R-:W-:-:S04]  /*1990*/  SHF.R.S32.HI R4, RZ, 0x1f, R6 ;  /* 0x0000001fff047819 */ /* 0x000fc80000011406 */
[----:B------:R-:W-:-:S04]  /*19a0*/  LEA.HI R4, R4, R6, RZ, 0x7 ;  /* 0x0000000604047211 */ /* 0x000fc800078f38ff */
[----:B------:R-:W-:-:S05]  /*19b0*/  SHF.R.S32.HI R4, RZ, 0x7, R4 ;  /* 0x00000007ff047819 */ /* 0x000fca0000011404 */
[----:B------:R-:W0:Y:S02]  /*19c0*/  SHFL.IDX PT, R0, R4, RZ, 0x1f ;  /* 0x00001fff04007589 */ /* 0x000e2400000e0000 */
[----:B0-----:R-:W-:-:S13]  /*19d0*/  R2UR UR6, R0 ;  /* 0x00000000000672ca */ /* 0x001fda00000e0000 */
        /* <DEDUP_REMOVED lines=26> */
.L_x_13898:
        /* <DEDUP_REMOVED lines=9> */
.L_x_14073:
[----:B------:R-:W-:Y:S05]  /*1c10*/  @!P0 BRA `(.L_x_13900) ;  /* 0x0000000000048947 */ /* 0x000fea0003800000 */
[----:B------:R-:W-:Y:S01]  /*1c20*/  BPT.TRAP 0x1 ;  /* 0x000000040000795c */ /* 0x000fe20000300000 */
.L_x_13900:
[----:B0-----:R-:W-:Y:S02]  /*1c30*/  IMAD.U32 R3, RZ, RZ, UR37 ;  /* 0x00000025ff037e24 */ /* 0x001fe4000f8e00ff */
[----:B------:R-:W-:-:S03]  /*1c40*/  IMAD.U32 R0, RZ, RZ, UR36 ;  /* 0x00000024ff007e24 */ /* 0x000fc6000f8e00ff */
[----:B------:R-:W-:Y:S02]  /*1c50*/  LEA R3, R3, UR45, 0x3 ;  /* 0x0000002d03037c11 */ /* 0x000fe4000f8e18ff */
[----:B------:R-:W-:-:S04]  /*1c60*/  SHF.L.U32 R0, R0, 0x1f, RZ ;  /* 0x0000001f00007819 */ /* 0x000fc800000006ff */
[----:B------:R0:W1:Y:S01]  /*1c70*/  SYNCS.PHASECHK.TRANS64.TRYWAIT P1, [R3+URZ+0x13230], R0 ;  /* 0x01323000030075a7 */ /* 0x000062000802017f */
[----:B------:R-:W-:Y:S05]  /*1c80*/  @!P0 BRA `(.L_x_13901) ;  /* 0x0000000000048947 */ /* 0x000fea0003800000 */
[----:B------:R-:W-:Y:S01]  /*1c90*/  BPT.TRAP 0x1 ;  /* 0x000000040000795c */ /* 0x000fe20000300000 */
.L_x_13901:
[----:B-1----:R-:W-:Y:S05]  /*1ca0*/  @P1 BRA `(.L_x_13902) ;  /* 0x0000000000081947 */ /* 0x002fea0003800000 */
[----:B------:R-:W1:Y:S02]  /*1cb0*/  SYNCS.PHASECHK.TRANS64.TRYWAIT P1, [R3+URZ+0x13230], R0 ;  /* 0x01323000030075a7 */ /* 0x000e64000802017f */
[----:B-1----:R-:W-:Y:S05]  /*1cc0*/  @!P1 BRA `(.L_x_13903) ;  /* 0x0000015800209947 */ /* 0x002fea0003800000 */
.L_x_13902:
        /* <DEDUP_REMOVED lines=11> */
[----:B------:R-:W-:-:S03]  /*1d80*/  UMOV UR7, 0x80000020 ;  /* 0x8000002000077882 */ /* 0x000fc60000000000 */
        /* <DEDUP_REMOVED lines=10> */
[----:B------:R-:W-:Y:S01]  /*1e30*/  UIADD3 UR13, UR12, 0x182, URZ ;  /* 0x000001820c0d7890 */ /* 0x000fe2000fffe03f */
[----:B------:R-:W-:-:S02]  /*1e40*/  WARPGROUP.DEPBAR.LE gsb0, 0x0 ;  /* 0x00008000000079c5 */ /* 0x000fc40000010000 */
        /* <DEDUP_REMOVED lines=20> */
[----:B------:R-:W-:Y:S02]  /*1f90*/  UIADD3 UR10, UR12, 0x82, URZ ;  /* 0x000000820c0a7890 */ /* 0x000fe4000fffe03f */
        /* <DEDUP_REMOVED lines=28> */
.L_x_13904:
[----:B------:R-:W2:Y:S01]  /*2160*/  LDC R107, c[0x0][0x448] ;  /* 0x00011200ff6b7b82 */ /* 0x000ea20000000800 */
[----:B------:R-:W-:Y:S01]  /*2170*/  VIADD R5, R19, UR41 ;  /* 0x0000002913057c36 */ /* 0x000fe20008000000 */
[----:B------:R-:W-:Y:S01]  /*2180*/  R2UR UR6, R3 ;  /* 0x00000000030672ca */ /* 0x000fe200000e0000 */
[----:B------:R-:W-:Y:S01]  /*2190*/  IMAD.MOV.U32 R9, RZ, RZ, -0xa0 ;  /* 0xffffff60ff097424 */ /* 0x000fe200078e00ff */
[----:B------:R-:W-:Y:S01]  /*21a0*/  LOP3.LUT P1, RZ, R2, 0x8, RZ, 0xc0, !PT ;  /* 0x0000000802ff7812 */ /* 0x000fe2000782c0ff */
[----:B------:R-:W-:Y:S01]  /*21b0*/  ULDC UR21, c[0x0][0x9dc] ;  /* 0x0002770000157ab9 */ /* 0x000fe20000000800 */
[----:B------:R-:W-:Y:S01]  /*21c0*/  ULDC UR7, c[0x0][0x9e0] ;  /* 0x0002780000077ab9 */ /* 0x000fe20000000800 */
[----:B------:R-:W-:Y:S01]  /*21d0*/  IMAD R9, R104, R9, 0xa1 ;  /* 0x000000a168097424 */ /* 0x000fe200078e0209 */
[----:B------:R-:W3:Y:S07]  /*21e0*/  LDC R6, c[0x0][0x288] ;  /* 0x0000a200ff067b82 */ /* 0x000eee0000000800 */
[----:B------:R-:W-:-:S04]  /*21f0*/  UIADD3 UR6, UR6, 0x13240, URZ ;  /* 0x0001324006067890 */ /* 0x000fc8000fffe03f */
[----:B------:R-:W-:Y:S01]  /*2200*/  UPRMT UR6, UR44, 0x654, UR6 ;  /* 0x000006542c067896 */ /* 0x000fe20008000006 */
[----:B--2---:R-:W-:-:S08]  /*2210*/  ISETP.NE.AND P2, PT, R107, 0x1, PT ;  /* 0x000000016b00780c */ /* 0x004fd00003f45270 */
[----:B------:R-:W-:Y:S01]  /*2220*/  SYNCS.ARRIVE.TRANS64.RED.A1T0 RZ, [UR6], RZ ;  /* 0x000000ffffff79a7 */ /* 0x000fe20008100406 */
[----:B------:R-:W-:-:S04]  /*2230*/  ULOP3.LUT UR6, URZ, UR21, URZ, 0x33, !UPT ;  /* 0x000000153f067292 */ /* 0x000fc8000f8e333f */
[----:B01----:R-:W0:Y:S08]  /*2240*/  @P2 LDC R0, c[0x0][0x44c] ;  /* 0x00011300ff002b82 */ /* 0x003e300000000800 */
[----:B------:R-:W1:Y:S01]  /*2250*/  @P2 LDC R7, c[0x0][0x450] ;  /* 0x00011400ff072b82 */ /* 0x000e620000000800 */
[----:B0-----:R-:W-:-:S05]  /*2260*/  @P2 IMAD.HI.U32 R0, R5, R0, RZ ;  /* 0x0000000005002227 */ /* 0x001fca00078e00ff */
[----:B-1----:R-:W-:Y:S01]  /*2270*/  @P2 SHF.R.U32.HI R5, RZ, R7, R0 ;  /* 0x00000007ff052219 */ /* 0x002fe20000011600 */
[----:B------:R-:W-:Y:S02]  /*2280*/  IMAD R0, R104, -0xa0, R17 ;  /* 0xffffff6068007824 */ /* 0x000fe400078e0211 */
[----:B------:R-:W-:Y:S02]  /*2290*/  IMAD R7, R18, -0x2, R9 ;  /* 0xfffffffe12077824 */ /* 0x000fe400078e0209 */
[----:B------:R-:W0:Y:S01]  /*22a0*/  SHFL.IDX PT, R13, R5, RZ, 0x1c1f ;  /* 0x001c1fff050d7589 */ /* 0x000e2200000e0000 */
[----:B------:R-:W-:Y:S02]  /*22b0*/  VIADD R3, R0, 0xa0 ;  /* 0x000000a000037836 */ /* 0x000fe40000000000 */
[----:B---3--:R-:W-:Y:S01]  /*22c0*/  IADD3 R0, R7, -R6, R17 ;  /* 0x8000000607007210 */ /* 0x008fe20007ffe011 */
[----:B------:R-:W-:Y:S02]  /*22d0*/  VIADD R9, R9, 0xffffffff ;  /* 0xffffffff09097836 */ /* 0x000fe40000000000 */
[----:B------:R-:W-:-:S02]  /*22e0*/  IMAD R8, R18, -0x2, R3 ;  /* 0xfffffffe12087824 */ /* 0x000fc400078e0203 */
[C---:B------:R-:W-:Y:S02]  /*22f0*/  VIADD R3, R0.reuse, UR7 ;  /* 0x0000000700037c36 */ /* 0x040fe40008000000 */
[----:B------:R-:W-:Y:S02]  /*2300*/  VIADD R0, R0, UR6 ;  /* 0x0000000600007c36 */ /* 0x000fe40008000000 */
[----:B------:R-:W-:Y:S01]  /*2310*/  VIADD R7, R7, 0xffffffff ;  /* 0xffffffff07077836 */ /* 0x000fe20000000000 */
[----:B0-----:R-:W-:Y:S01]  /*2320*/  VIADDMNMX R10, R13, R3, R8, PT ;  /* 0x000000030d0a7246 */ /* 0x001fe20003800108 */
        /* <DEDUP_REMOVED lines=15> */
.L_x_13907:
[----:B------:R-:W-:Y:S02]  /*2420*/  ULDC UR6, c[0x0][0x9e4] ;  /* 0x0002790000067ab9 */ /* 0x000fe40000000800 */
[----:B------:R-:W-:-:S05]  /*2430*/  IMAD.U32 R15, RZ, RZ, UR6 ;  /* 0x00000006ff0f7e24 */ /* 0x000fca000f8e00ff */
[----:B------:R-:W-:-:S13]  /*2440*/  ISETP.NE.AND P1, PT, R15, 0x1, PT ;  /* 0x000000010f00780c */ /* 0x000fda0003f25270 */
[----:B------:R-:W0:Y:S02]  /*2450*/  @P1 LDC.64 R20, c[0x0][0x9e8] ;  /* 0x00027a00ff141b82 */ /* 0x000e240000000a00 */
[----:B0-----:R-:W-:-:S05]  /*2460*/  @P1 IMAD.HI.U32 R14, R12, R20, RZ ;  /* 0x000000140c0e1227 */ /* 0x001fca00078e00ff */
[----:B------:R-:W-:-:S07]  /*2470*/  @P1 SHF.R.U32.HI R12, RZ, R21, R14 ;  /* 0x00000015ff0c1219 */ /* 0x000fce000001160e */
.L_x_13908:
[----:B------:R-:W-:Y:S05]  /*2480*/  BSYNC B0 ;  /* 0x0000000000007941 */ /* 0x000fea0003800000 */
.L_x_13906:
[----:B------:R-:W-:-:S05]  /*2490*/  IMAD R12, R12, R15, R7 ;  /* 0x0000000f0c0c7224 */ /* 0x000fca00078e0207 */
[----:B------:R-:W-:Y:S02]  /*24a0*/  VIADDMNMX R10, R12, R15, R10, PT ;  /* 0x0000000f0c0a7246 */ /* 0x000fe4000380010a */
[----:B------:R-:W-:-:S07]  /*24b0*/  VIMNMX R11, R11, R12, !PT ;  /* 0x0000000c0b0b7248 */ /* 0x000fce0007fe0100 */
.L_x_13905:
[C---:B------:R-:W-:Y:S01]  /*24c0*/  ISETP.GE.AND P2, PT, R9.reuse, 0x2, PT ;  /* 0x000000020900780c */ /* 0x040fe20003f46270 */
[----:B------:R-:W0:Y:S01]  /*24d0*/  SHFL.IDX PT, R5, R5, 0x1, 0x1c1f ;  /* 0x003c1f0005057f89 */ /* 0x000e2200000e0000 */
[C---:B------:R-:W-:Y:S02]  /*24e0*/  ISETP.GE.AND P1, PT, R9.reuse, 0x9, PT ;  /* 0x000000090900780c */ /* 0x040fe40003f26270 */
[----:B------:R-:W-:Y:S02]  /*24f0*/  LOP3.LUT R16, R16, 0xefffffff, RZ, 0xc0, !PT ;  /* 0xefffffff10107812 */ /* 0x000fe400078ec0ff */
[C---:B------:R-:W-:Y:S02]  /*2500*/  ISETP.GE.AND P3, PT, R9.reuse, 0xa, PT ;  /* 0x0000000a0900780c */ /* 0x040fe40003f66270 */
[----:B------:R-:W-:Y:S02]  /*2510*/  LOP3.LUT R2, R2, 0xfffffffb, RZ, 0xc0, !PT ;  /* 0xfffffffb02027812 */ /* 0x000fe400078ec0ff */
[----:B------:R-:W-:-:S03]  /*2520*/  ISETP.GE.AND P4, PT, R9, 0x2a, PT ;  /* 0x0000002a0900780c */ /* 0x000fc60003f86270 */
[----:B------:R-:W-:Y:S02]  /*2530*/  @P2 LOP3.LUT R16, R16, 0x10000000, RZ, 0xfc, !PT ;  /* 0x1000000010102812 */ /* 0x000fe400078efcff */
[C---:B------:R-:W-:Y:S02]  /*2540*/  ISETP.GT.AND P2, PT, R11.reuse, 0x1, !P2 ;  /* 0x000000010b00780c */ /* 0x040fe40005744270 */
[----:B------:R-:W-:Y:S02]  /*2550*/  LOP3.LUT R16, R16, 0xdfffffff, RZ, 0xc0, !PT ;  /* 0xdfffffff10107812 */ /* 0x000fe400078ec0ff */
[----:B------:R-:W-:Y:S02]  /*2560*/  ISETP.LT.OR P2, PT, R10, 0x2, P2 ;  /* 0x000000020a00780c */ /* 0x000fe40001741670 */
[----:B------:R-:W-:Y:S02]  /*2570*/  @P1 LOP3.LUT R16, R16, 0x20000000, RZ, 0xfc, !PT ;  /* 0x2000000010101812 */ /* 0x000fe400078efcff */
[----:B------:R-:W-:-:S02]  /*2580*/  ISETP.GT.AND P1, PT, R11, 0x8, !P1 ;  /* 0x000000080b00780c */ /* 0x000fc40004f24270 */
[----:B------:R-:W-:Y:S01]  /*2590*/  FSEL R89, R89, -INF , !P2 ;  /* 0xff80000059597808 */ /* 0x000fe20005000000 */
[----:B0-----:R-:W-:Y:S01]  /*25a0*/  IMAD.IADD R0, R0, 0x1, R5 ;  /* 0x0000000100007824 */ /* 0x001fe200078e0205 */
[----:B------:R-:W-:Y:S02]  /*25b0*/  ISETP.LT.OR P1, PT, R10, 0x9, P1 ;  /* 0x000000090a00780c */ /* 0x000fe40000f21670 */
[----:B------:R-:W-:Y:S02]  /*25c0*/  ISETP.GE.AND P2, PT, R9, 0x11, PT ;  /* 0x000000110900780c */ /* 0x000fe40003f46270 */
[----:B------:R-:W-:Y:S02]  /*25d0*/  FSEL R92, R92, -INF , !P1 ;  /* 0xff8000005c5c7808 */ /* 0x000fe40004800000 */
[----:B------:R-:W-:Y:S02]  /*25e0*/  ISETP.GT.AND P1, PT, R11, 0x9, !P3 ;  /* 0x000000090b00780c */ /* 0x000fe40005f24270 */
[----:B------:R-:W-:-:S02]  /*25f0*/  LOP3.LUT R16, R16, 0xbfffffff, RZ, 0xc0, !PT ;  /* 0xbfffffff10107812 */ /* 0x000fc400078ec0ff */
[----:B------:R-:W-:Y:S02]  /*2600*/  ISETP.LT.OR P1, PT, R10, 0xa, P1 ;  /* 0x0000000a0a00780c */ /* 0x000fe40000f21670 */
[----:B------:R-:W-:Y:S02]  /*2610*/  @P3 LOP3.LUT R16, R16, 0x40000000, RZ, 0xfc, !PT ;  /* 0x4000000010103812 */ /* 0x000fe400078efcff */
[----:B------:R-:W-:Y:S02]  /*2620*/  FSEL R93, R93, -INF , !P1 ;  /* 0xff8000005d5d7808 */ /* 0x000fe40004800000 */
[----:B------:R-:W-:Y:S02]  /*2630*/  @P2 LOP3.LUT R2, R2, 0x4, RZ, 0xfc, !PT ;  /* 0x0000000402022812 */ /* 0x000fe400078efcff */
[----:B------:R-:W-:Y:S02]  /*2640*/  ISETP.GT.AND P1, PT, R11, 0x10, !P2 ;  /* 0x000000100b00780c */ /* 0x000fe40005724270 */
[----:B------:R-:W-:-:S02]  /*2650*/  ISETP.GE.AND P2, PT, R9, 0x12, PT ;  /* 0x000000120900780c */ /* 0x000fc40003f46270 */
[----:B------:R-:W-:Y:S02]  /*2660*/  ISETP.LT.OR P1, PT, R10, 0x11, P1 ;  /* 0x000000110a00780c */ /* 0x000fe40000f21670 */
[----:B------:R-:W-:Y:S02]  /*2670*/  LOP3.LUT R2, R2, 0xfffffffd, RZ, 0xc0, !PT ;  /* 0xfffffffd02027812 */ /* 0x000fe400078ec0ff */
[----:B------:R-:W-:Y:S02]  /*2680*/  FSEL R96, R96, -INF , !P1 ;  /* 0xff80000060607808 */ /* 0x000fe40004800000 */
[----:B------:R-:W-:Y:S02]  /*2690*/  ISETP.GT.AND P1, PT, R11, 0x11, !P2 ;  /* 0x000000110b00780c */ /* 0x000fe40005724270 */
[----:B------:R-:W-:Y:S02]  /*26a0*/  LOP3.LUT R16, R16, 0x7fffffff, RZ, 0xc0, !PT ;  /* 0x7fffffff10107812 */ /* 0x000fe400078ec0ff */
[----:B------:R-:W-:-:S02]  /*26b0*/  ISETP.LT.OR P1, PT, R10, 0x12, P1 ;  /* 0x000000120a00780c */ /* 0x000fc40000f21670 */
[----:B------:R-:W-:Y:S02]  /*26c0*/  @P2 LOP3.LUT R2, R2, 0x2, RZ, 0xfc, !PT ;  /* 0x0000000202022812 */ /* 0x000fe400078efcff */
[----:B------:R-:W-:Y:S02]  /*26d0*/  ISETP.GE.AND P2, PT, R9, 0x19, PT ;  /* 0x000000190900780c */ /* 0x000fe40003f46270 */
[----:B------:R-:W-:Y:S02]  /*26e0*/  FSEL R97, R97, -INF , !P1 ;  /* 0xff80000061617808 */ /* 0x000fe40004800000 */
[----:B------:R-:W-:Y:S02]  /*26f0*/  LOP3.LUT R2, R2, 0xfffffffe, RZ, 0xc0, !PT ;  /* 0xfffffffe02027812 */ /* 0x000fe400078ec0ff */
[----:B------:R-:W-:Y:S02]  /*2700*/  ISETP.GT.AND P1, PT, R11, 0x18, !P2 ;  /* 0x000000180b00780c */ /* 0x000fe40005724270 */
[----:B------:R-:W-:-:S02]  /*2710*/  ISETP.GE.AND P3, PT, R9, 0x22, PT ;  /* 0x000000220900780c */ /* 0x000fc40003f66270 */
[----:B------:R-:W-:Y:S02]  /*2720*/  ISETP.LT.OR P1, PT, R10, 0x19, P1 ;  /* 0x000000190a00780c */ /* 0x000fe40000f21670 */
[----:B------:R-:W-:Y:S02]  /*2730*/  VIADDMNMX R3, R5, R3, R8, PT ;  /* 0x0000000305037246 */ /* 0x000fe40003800108 */
[----:B------:R-:W-:Y:S02]  /*2740*/  @P2 LOP3.LUT R2, R2, 0x1, RZ, 0xfc, !PT ;  /* 0x0000000102022812 */ /* 0x000fe400078efcff */
[----:B------:R-:W-:Y:S02]  /*2750*/  ISETP.GE.AND P2, PT, R9, 0x1a, PT ;  /* 0x0000001a0900780c */ /* 0x000fe40003f46270 */
[----:B------:R-:W-:Y:S02]  /*2760*/  FSEL R100, R100, -INF , !P1 ;  /* 0xff80000064647808 */ /* 0x000fe40004800000 */
[----:B------:R-:W-:-:S04]  /*2770*/  ISETP.GT.AND P1, PT, R11, 0x19, !P2 ;  /* 0x000000190b00780c */ /* 0x000fc80005724270 */
[----:B------:R-:W-:-:S04]  /*2780*/  ISETP.LT.OR P1, PT, R10, 0x1a, P1 ;  /* 0x0000001a0a00780c */ /* 0x000fc80000f21670 */
[----:B------:R-:W-:Y:S02]  /*2790*/  FSEL R101, R101, -INF , !P1 ;  /* 0xff80000065657808 */ /* 0x000fe40004800000 */
[----:B------:R-:W-:Y:S02]  /*27a0*/  ISETP.GE.AND P1, PT, R9, 0x21, PT ;  /* 0x000000210900780c */ /* 0x000fe40003f26270 */
[----:B------:R-:W-:Y:S02]  /*27b0*/  @P2 LOP3.LUT R16, R16, 0x80000000, RZ, 0xfc, !PT ;  /* 0x8000000010102812 */ /* 0x000fe400078efcff */
[----:B------:R-:W-:Y:S02]  /*27c0*/  ISETP.GT.AND P2, PT, R11, 0x20, !P1 ;  /* 0x000000200b00780c */ /* 0x000fe40004f44270 */
[----:B------:R-:W-:Y:S02]  /*27d0*/  LOP3.LUT R16, R16, 0xfffffffe, RZ, 0xc0, !PT ;  /* 0xfffffffe10107812 */ /* 0x000fe400078ec0ff */
[----:B------:R-:W-:-:S02]  /*27e0*/  ISETP.LT.OR P2, PT, R10, 0x21, P2 ;  /* 0x000000210a00780c */ /* 0x000fc40001741670 */
[----:B------:R-:W-:Y:S02]  /*27f0*/  @P3 LOP3.LUT R16, R16, 0x1, RZ, 0xfc, !PT ;  /* 0x0000000110103812 */ /* 0x000fe400078efcff */
[----:B------:R-:W-:Y:S02]  /*2800*/  FSEL R72, R72, -INF , !P2 ;  /* 0xff80000048487808 */ /* 0x000fe40005000000 */
[----:B------:R-:W-:Y:S02]  /*2810*/  ISETP.GT.AND P2, PT, R11, 0x21, !P3 ;  /* 0x000000210b00780c */ /* 0x000fe40005f44270 */
[----:B------:R-:W-:Y:S02]  /*2820*/  LOP3.LUT R16, R16, 0xffdfffff, RZ, 0xc0, !PT ;  /* 0xffdfffff10107812 */ /* 0x000fe400078ec0ff */
[----:B------:R-:W-:Y:S02]  /*2830*/  ISETP.LT.OR P2, PT, R10, 0x22, P2 ;  /* 0x000000220a00780c */ /* 0x000fe40001741670 */
[----:B------:R-:W-:-:S02]  /*2840*/  @P4 LOP3.LUT R16, R16, 0x200000, RZ, 0xfc, !PT ;  /* 0x0020000010104812 */ /* 0x000fc400078efcff */
[----:B------:R-:W-:Y:S02]  /*2850*/  FSEL R73, R73, -INF , !P2 ;  /* 0xff80000049497808 */ /* 0x000fe40005000000 */
[----:B------:R-:W-:Y:S02]  /*2860*/  ISETP.GE.AND P2, PT, R9, 0x29, PT ;  /* 0x000000290900780c */ /* 0x000fe40003f46270 */
[----:B------:R-:W-:Y:S02]  /*2870*/  LOP3.LUT R16, R16, 0xffefffff, RZ, 0xc0, !PT ;  /* 0xffefffff10107812 */ /* 0x000fe400078ec0ff */
        /* <DEDUP_REMOVED lines=188> */
.L_x_13911:
[----:B------:R-:W-:Y:S02]  /*3440*/  ULDC UR6, c[0x0][0x9e4] ;  /* 0x0002790000067ab9 */ /* 0x000fe40000000800 */
[----:B------:R-:W-:-:S05]  /*3450*/  IMAD.U32 R10, RZ, RZ, UR6 ;  /* 0x00000006ff0a7e24 */ /* 0x000fca000f8e00ff */
[----:B------:R-:W-:-:S13]  /*3460*/  ISETP.NE.AND P6, PT, R10, 0x1, PT ;  /* 0x000000010a00780c */ /* 0x000fda0003fc5270 */
[----:B------:R-:W0:Y:S02]  /*3470*/  @P6 LDC.64 R8, c[0x0][0x9e8] ;  /* 0x00027a00ff086b82 */ /* 0x000e240000000a00 */
[----:B0-----:R-:W-:-:S05]  /*3480*/  @P6 IMAD.HI.U32 R8, R5, R8, RZ ;  /* 0x0000000805086227 */ /* 0x001fca00078e00ff */
[----:B------:R-:W-:-:S07]  /*3490*/  @P6 SHF.R.U32.HI R5, RZ, R9, R8 ;  /* 0x00000009ff056219 */ /* 0x000fce0000011608 */
.L_x_13912:
[----:B------:R-:W-:Y:S05]  /*34a0*/  BSYNC B0 ;  /* 0x0000000000007941 */ /* 0x000fea0003800000 */
.L_x_13910:
[----:B------:R-:W-:-:S05]  /*34b0*/  IMAD R5, R5, R10, R7 ;  /* 0x0000000a05057224 */ /* 0x000fca00078e0207 */
[----:B------:R-:W-:Y:S02]  /*34c0*/  VIADDMNMX R3, R5, R10, R3, PT ;  /* 0x0000000a05037246 */ /* 0x000fe40003800103 */
[----:B------:R-:W-:-:S07]  /*34d0*/  VIMNMX R0, R0, R5, !PT ;  /* 0x0000000500007248 */ /* 0x000fce0007fe0100 */
.L_x_13909:
[----:B------:R-:W-:Y:S01]  /*34e0*/  ISETP.GT.AND P1, PT, R0, 0x20, !P1 ;  /* 0x000000200000780c */ /* 0x000fe20004f24270 */
[----:B------:R-:W-:Y:S01]  /*34f0*/  IMAD.U32 R106, RZ, RZ, UR42 ;  /* 0x0000002aff6a7e24 */ /* 0x000fe2000f8e00ff */
[----:B------:R-:W-:Y:S02]  /*3500*/  LOP3.LUT P6, RZ, R16, 0x1, RZ, 0xc0, !PT ;  /* 0x0000000110ff7812 */ /* 0x000fe400078cc0ff */
        /* <DEDUP_REMOVED lines=8> */
[C---:B------:R-:W-:Y:S02]  /*3590*/  LOP3.LUT P1, RZ, R16.reuse, 0x200000, RZ, 0xc0, !PT ;  /* 0x0020000010ff7812 */ /* 0x040fe4000782c0ff */
[----:B------:R-:W-:-:S02]  /*35a0*/  LOP3.LUT P2, RZ, R16, 0x2000, RZ, 0xc0, !PT ;  /* 0x0000200010ff7812 */ /* 0x000fc4000784c0ff */
        /* <DEDUP_REMOVED lines=55> */
[----:B------:R-:W-:Y:S02]  /*3920*/  LOP3.LUT P2, RZ, R16, 0x4, RZ, 0xc0, !PT ;  /* 0x0000000410ff7812 */ /* 0x000fe4000784c0ff */
[----:B------:R-:W-:Y:S02]  /*3930*/  ISETP.LT.OR P1, PT, R3, 0x4a, P1 ;  /* 0x0000004a0300780c */ /* 0x000fe40000f21670 */
[----:B------:R-:W-:Y:S02]  /*3940*/  FMNMX.FTZ R5, R69, R8, !PT ;  /* 0x0000000845057209 */ /* 0x000fe40007810000 */
[----:B------:R-:W-:Y:S02]  /*3950*/  FSEL R63, R63, -INF , !P1 ;  /* 0xff8000003f3f7808 */ /* 0x000fe40004800000 */
[----:B------:R-:W-:-:S02]  /*3960*/  ISETP.GT.AND P1, PT, R0, 0x50, !P6 ;  /* 0x000000500000780c */ /* 0x000fc40007724270 */
[----:B------:R-:W-:Y:S02]  /*3970*/  LOP3.LUT P6, RZ, R16, 0x2, RZ, 0xc0, !PT ;  /* 0x0000000210ff7812 */ /* 0x000fe400078cc0ff */
        /* <DEDUP_REMOVED lines=38> */
[----:B------:R-:W-:Y:S01]  /*3be0*/  LOP3.LUT P1, RZ, R16, 0x40, RZ, 0xc0, !PT ;  /* 0x0000004010ff7812 */ /* 0x000fe2000782c0ff */
[----:B------:R-:W0:Y:S01]  /*3bf0*/  SHFL.BFLY PT, R5, R8, 0x2, 0x1f ;  /* 0x0c401f0008057f89 */ /* 0x000e2200000e0000 */
[C---:B------:R-:W-:Y:S02]  /*3c00*/  ISETP.GT.AND P5, PT, R0.reuse, RZ, !P5 ;  /* 0x000000ff0000720c */ /* 0x040fe40006fa4270 */
[----:B------:R-:W-:-:S02]  /*3c10*/  ISETP.GT.AND P1, PT, R0, 0x68, !P1 ;  /* 0x000000680000780c */ /* 0x000fc40004f24270 */
[C---:B------:R-:W-:Y:S02]  /*3c20*/  ISETP.LT.OR P5, PT, R3.reuse, 0x1, P5 ;  /* 0x000000010300780c */ /* 0x040fe40002fa1670 */
[----:B------:R-:W-:Y:S02]  /*3c30*/  ISETP.LT.OR P1, PT, R3, 0x69, P1 ;  /* 0x000000690300780c */ /* 0x000fe40000f21670 */
[----:B------:R-:W-:Y:S02]  /*3c40*/  FSEL R90, R90, -INF , !P5 ;  /* 0xff8000005a5a7808 */ /* 0x000fe40006800000 */
[----:B------:R-:W-:Y:S02]  /*3c50*/  FSEL R46, R46, -INF , !P1 ;  /* 0xff8000002e2e7808 */ /* 0x000fe40004800000 */
[----:B------:R-:W-:Y:S02]  /*3c60*/  LOP3.LUT P1, RZ, R16, 0x20, RZ, 0xc0, !PT ;  /* 0x0000002010ff7812 */ /* 0x000fe4000782c0ff */
[----:B------:R-:W-:-:S02]  /*3c70*/  ISETP.GT.AND P3, PT, R0, 0x91, !P3 ;  /* 0x000000910000780c */ /* 0x000fc40005f64270 */
[C---:B------:R-:W-:Y:S02]  /*3c80*/  ISETP.GT.AND P1, PT, R0.reuse, 0x69, !P1 ;  /* 0x000000690000780c */ /* 0x040fe40004f24270 */
[----:B------:R-:W-:Y:S02]  /*3c90*/  ISETP.GT.AND P4, PT, R0, 0x98, !P4 ;  /* 0x000000980000780c */ /* 0x000fe40006784270 */
[C---:B------:R-:W-:Y:S02]  /*3ca0*/  ISETP.LT.OR P1, PT, R3.reuse, 0x6a, P1 ;  /* 0x0000006a0300780c */ /* 0x040fe40000f21670 */
[----:B------:R-:W-:Y:S02]  /*3cb0*/  ISETP.LT.OR P3, PT, R3, 0x92, P3 ;  /* 0x000000920300780c */ /* 0x000fe40001f61670 */
[----:B------:R-:W-:Y:S02]  /*3cc0*/  FSEL R47, R47, -INF , !P1 ;  /* 0xff8000002f2f7808 */ /* 0x000fe40004800000 */
[----:B------:R-:W-:-:S02]  /*3cd0*/  LOP3.LUT P1, RZ, R16, 0x10, RZ, 0xc0, !PT ;  /* 0x0000001010ff7812 */ /* 0x000fc4000782c0ff */
[----:B0-----:R-:W-:Y:S02]  /*3ce0*/  FMNMX.FTZ R9, R8, R5, !PT ;  /* 0x0000000508097209 */ /* 0x001fe40007810000 */
[----:B------:R-:W-:Y:S02]  /*3cf0*/  ISETP.GT.AND P1, PT, R0, 0x70, !P1 ;  /* 0x000000700000780c */ /* 0x000fe40004f24270 */
[C---:B------:R-:W-:Y:S01]  /*3d00*/  ISETP.LT.OR P4, PT, R3.reuse, 0x99, P4 ;  /* 0x000000990300780c */ /* 0x040fe20002781670 */
[----:B------:R-:W0:Y:S01]  /*3d10*/  SHFL.BFLY PT, R10, R9, 0x1, 0x1f ;  /* 0x0c201f00090a7f89 */ /* 0x000e2200000e0000 */
[----:B------:R-:W-:Y:S02]  /*3d20*/  ISETP.LT.OR P1, PT, R3, 0x71, P1 ;  /* 0x000000710300780c */ /* 0x000fe40000f21670 */
[----:B------:R-:W-:Y:S02]  /*3d30*/  FSEL R35, R35, -INF , !P3 ;  /* 0xff80000023237808 */ /* 0x000fe40005800000 */
[----:B------:R-:W-:-:S02]  /*3d40*/  FSEL R50, R50, -INF , !P1 ;  /* 0xff80000032327808 */ /* 0x000fc40004800000 */
[----:B------:R-:W-:Y:S02]  /*3d50*/  LOP3.LUT P1, RZ, R16, 0x8, RZ, 0xc0, !PT ;  /* 0x0000000810ff7812 */ /* 0x000fe4000782c0ff */
[----:B------:R-:W-:Y:S02]  /*3d60*/  FSEL R38, R38, -INF , !P4 ;  /* 0xff80000026267808 */ /* 0x000fe40006000000 */
[----:B------:R-:W-:-:S04]  /*3d70*/  ISETP.GT.AND P1, PT, R0, 0x71, !P1 ;  /* 0x000000710000780c */ /* 0x000fc80004f24270 */
[----:B------:R-:W-:-:S04]  /*3d80*/  ISETP.LT.OR P1, PT, R3, 0x72, P1 ;  /* 0x000000720300780c */ /* 0x000fc80000f21670 */
[----:B------:R-:W-:Y:S02]  /*3d90*/  FSEL R51, R51, -INF , !P1 ;  /* 0xff80000033337808 */ /* 0x000fe40004800000 */
[----:B------:R-:W-:Y:S02]  /*3da0*/  ISETP.GT.AND P1, PT, R0, 0x78, !P2 ;  /* 0x000000780000780c */ /* 0x000fe40005724270 */
[----:B------:R-:W-:Y:S02]  /*3db0*/  LOP3.LUT P2, RZ, R16, 0x1000000, RZ, 0xc0, !PT ;  /* 0x0100000010ff7812 */ /* 0x000fe4000784c0ff */
[----:B------:R-:W-:Y:S02]  /*3dc0*/  ISETP.LT.OR P1, PT, R3, 0x79, P1 ;  /* 0x000000790300780c */ /* 0x000fe40000f21670 */
[----:B0-----:R-:W-:Y:S02]  /*3dd0*/  FMNMX.FTZ R5, R9, R10, !PT ;  /* 0x0000000a09057209 */ /* 0x001fe40007810000 */
[----:B------:R-:W-:-:S02]  /*3de0*/  FSEL R54, R54, -INF , !P1 ;  /* 0xff80000036367808 */ /* 0x000fc40004800000 */
[----:B------:R-:W-:Y:S01]  /*3df0*/  ISETP.GT.AND P1, PT, R0, 0x79, !P6 ;  /* 0x000000790000780c */ /* 0x000fe20007724270 */
[----:B------:R-:W-:-:S01]  /*3e00*/  FFMA.FTZ R106, R5, R106, -8 ;  /* 0xc1000000056a7423 */ /* 0x000fc2000001006a */
[----:B------:R-:W-:Y:S02]  /*3e10*/  LOP3.LUT P6, RZ, R16, 0x800000, RZ, 0xc0, !PT ;  /* 0x0080000010ff7812 */ /* 0x000fe400078cc0ff */
[----:B------:R-:W-:-:S04]  /*3e20*/  ISETP.LT.OR P1, PT, R3, 0x7a, P1 ;  /* 0x0000007a0300780c */ /* 0x000fc80000f21670 */
[----:B------:R-:W-:Y:S02]  /*3e30*/  FSEL R55, R55, -INF , !P1 ;  /* 0xff80000037377808 */ /* 0x000fe40004800000 */
[----:B------:R-:W-:-:S04]  /*3e40*/  LOP3.LUT P1, RZ, R16, 0x10000000, RZ, 0xc0, !PT ;  /* 0x1000000010ff7812 */ /* 0x000fc8000782c0ff */
[----:B------:R-:W-:-:S04]  /*3e50*/  ISETP.GT.AND P1, PT, R0, 0x1, !P1 ;  /* 0x000000010000780c */ /* 0x000fc80004f24270 */
[----:B------:R-:W-:-:S04]  /*3e60*/  ISETP.LT.OR P1, PT, R3, 0x2, P1 ;  /* 0x000000020300780c */ /* 0x000fc80000f21670 */
[----:B------:R-:W-:Y:S02]  /*3e70*/  FSEL R91, R91, -INF , !P1 ;  /* 0xff8000005b5b7808 */ /* 0x000fe40004800000 */
[----:B------:R-:W-:Y:S02]  /*3e80*/  LOP3.LUT P1, RZ, R16, 0x20000000, RZ, 0xc0, !PT ;  /* 0x2000000010ff7812 */ /* 0x000fe4000782c0ff */
[----:B------:R-:W-:Y:S02]  /*3e90*/  FMNMX.FTZ R15, R90, R91, !PT ;  /* 0x0000005b5a0f7209 */ /* 0x000fe40007810000 */
        /* <DEDUP_REMOVED lines=36> */
[----:B------:R-:W-:Y:S02]  /*40e0*/  ISETP.GT.AND P1, PT, R0, 0x88, !P6 ;  /* 0x000000880000780c */ /* 0x000fe40007724270 */
[----:B------:R-:W-:Y:S02]  /*40f0*/  LOP3.LUT P6, RZ, R16, 0x4000000, RZ, 0xc0, !PT ;  /* 0x0400000010ff7812 */ /* 0x000fe400078cc0ff */
[----:B------:R-:W-:-:S04]  /*4100*/  ISETP.LT.OR P1, PT, R3, 0x89, P1 ;  /* 0x000000890300780c */ /* 0x000fc80000f21670 */
[----:B------:R-:W-:Y:S02]  /*4110*/  FSEL R30, R30, -INF , !P1 ;  /* 0xff8000001e1e7808 */ /* 0x000fe40004800000 */
[----:B------:R-:W-:-:S04]  /*4120*/  FSETP.NEU.FTZ.AND P1, PT, R5, -INF , PT ;  /* 0xff8000000500780b */ /* 0x000fc80003f3d000 */
[----:B------:R-:W-:Y:S02]  /*4130*/  FSEL R106, R106, RZ, P1 ;  /* 0x000000ff6a6a7208 */ /* 0x000fe40000800000 */
[----:B------:R-:W-:Y:S02]  /*4140*/  ISETP.GT.AND P1, PT, R0, 0x89, !P6 ;  /* 0x000000890000780c */ /* 0x000fe40007724270 */
[----:B------:R-:W-:Y:S01]  /*4150*/  LOP3.LUT P6, RZ, R16, 0x8000000, RZ, 0xc0, !PT ;  /* 0x0800000010ff7812 */ /* 0x000fe200078cc0ff */
        /* <DEDUP_REMOVED lines=42> */
[----:B------:R-:W-:Y:S01]  /*4400*/  MUFU.EX2 R9, R9 ;  /* 0x0000000900097308 */ /* 0x000fe20000000800 */
[----:B------:R-:W-:Y:S01]  /*4410*/  FMNMX.FTZ R81, R59, R10, !PT ;  /* 0x0000000a3b517209 */ /* 0x000fe20007810000 */
[--C-:B------:R-:W-:Y:S01]  /*4420*/  FFMA.FTZ R20, R101, UR42, -R106.reuse ;  /* 0x0000002a65147c23 */ /* 0x100fe2000801086a */
        /* <DEDUP_REMOVED lines=12> */
[----:B------:R-:W-:Y:S01]  /*44f0*/  ISETP.NE.AND P6, PT, R107, 0x1, PT ;  /* 0x000000016b00780c */ /* 0x000fe20003fc5270 */
        /* <DEDUP_REMOVED lines=9> */
[----:B------:R-:W-:Y:S01]  /*4590*/  FMNMX.FTZ R81, R71, R10, !PT ;  /* 0x0000000a47517209 */ /* 0x000fe20007810000 */
[--C-:B------:R-:W-:Y:S01]  /*45a0*/  FFMA.FTZ R32, R32, UR42, -R106.reuse ;  /* 0x0000002a20207c23 */ /* 0x100fe2000801086a */
[----:B0-----:R-:W-:Y:S01]  /*45b0*/  F2FP.SATFINITE.E4M3.F32.PACK_AB_MERGE_C R152, R12, R9, RZ ;  /* 0x000000090c98723e */ /* 0x001fe200048070ff */
[----:B------:R-:W-:Y:S01]  /*45c0*/  FFMA.FTZ R33, R33, UR42, -R106 ;  /* 0x0000002a21217c23 */ /* 0x000fe2000801086a */
[----:B------:R-:W-:-:S02]  /*45d0*/  FMNMX.FTZ R10, R42, R81, !PT ;  /* 0x000000512a0a7209 */ /* 0x000fc40007810000 */
[----:B------:R-:W-:Y:S01]  /*45e0*/  F2FP.SATFINITE.E4M3.F32.PACK_AB_MERGE_C R152, R8, R7, R152 ;  /* 0x000000070898723e */ /* 0x000fe20004807098 */
        /* <DEDUP_REMOVED lines=12> */
[----:B------:R-:W0:Y:S01]  /*46b0*/  MUFU.EX2 R20, R20 ;  /* 0x0000001400147308 */ /* 0x000e220000000800 */
[----:B------:R-:W-:-:S04]  /*46c0*/  FMNMX.FTZ R81, R27, R10, !PT ;  /* 0x0000000a1b517209 */ /* 0x000fc80007810000 */
[----:B------:R-:W-:-:S03]  /*46d0*/  FMNMX.FTZ R10, R30, R81, !PT ;  /* 0x000000511e0a7209 */ /* 0x000fc60007810000 */
[----:B------:R-:W-:Y:S01]  /*46e0*/  MUFU.EX2 R72, R72 ;  /* 0x0000004800487308 */ /* 0x000fe20000000800 */
[----:B------:R-:W-:-:S04]  /*46f0*/  FMNMX.FTZ R81, R31, R10, !PT ;  /* 0x0000000a1f517209 */ /* 0x000fc80007810000 */
[----:B------:R-:W-:-:S03]  /*4700*/  FMNMX.FTZ R10, R34, R81, !PT ;  /* 0x00000051220a7209 */ /* 0x000fc60007810000 */
[----:B------:R-:W1:Y:S01]  /*4710*/  MUFU.EX2 R76, R76 ;  /* 0x0000004c004c7308 */ /* 0x000e620000000800 */
[----:B------:R-:W-:Y:S02]  /*4720*/  FMNMX.FTZ R41, R35, R10, !PT ;  /* 0x0000000a23297209 */ /* 0x000fe40007810000 */
[----:B0-----:R-:W-:Y:S02]  /*4730*/  F2FP.SATFINITE.E4M3.F32.PACK_AB_MERGE_C R154, R20, R13, RZ ;  /* 0x0000000d149a723e */ /* 0x001fe400048070ff */
[----:B------:R-:W-:Y:S01]  /*4740*/  FMNMX.FTZ R10, R38, R41, !PT ;  /* 0x00000029260a7209 */ /* 0x000fe20007810000 */
[--C-:B------:R-:W-:Y:S01]  /*4750*/  FFMA.FTZ R41, R45, UR42, -R106.reuse ;  /* 0x0000002a2d297c23 */ /* 0x100fe2000801086a */
[----:B------:R-:W-:-:S01]  /*4760*/  FFMA.FTZ R45, R49, UR42, -R106 ;  /* 0x0000002a312d7c23 */ /* 0x000fc2000801086a */
[----:B------:R-:W-:Y:S01]  /*4770*/  FFMA.FTZ R49, R53, UR42, -R106 ;  /* 0x0000002a35317c23 */ /* 0x000fe2000801086a */
[----:B------:R-:W-:Y:S01]  /*4780*/  FMNMX.FTZ R10, R39, R10, !PT ;  /* 0x0000000a270a7209 */ /* 0x000fe20007810000 */
[----:B------:R-:W-:Y:S01]  /*4790*/  IMAD.U32 R53, RZ, RZ, UR42 ;  /* 0x0000002aff357e24 */ /* 0x000fe2000f8e00ff */
[----:B------:R-:W-:Y:S01]  /*47a0*/  MUFU.EX2 R80, R80 ;  /* 0x0000005000507308 */ /* 0x000fe20000000800 */
[----:B------:R-:W-:-:S02]  /*47b0*/  F2FP.SATFINITE.E4M3.F32.PACK_AB_MERGE_C R154, R14, R11, R154 ;  /* 0x0000000b0e9a723e */ /* 0x000fc4000480709a */
[----:B------:R-:W0:Y:S01]  /*47c0*/  SHFL.BFLY PT, R81, R10, 0x2, 0x1f ;  /* 0x0c401f000a517f89 */ /* 0x000e2200000e0000 */
[----:B-1----:R-:W-:-:S04]  /*47d0*/  F2FP.SATFINITE.E4M3.F32.PACK_AB_MERGE_C R148, R76, R21, RZ ;  /* 0x000000154c94723e */ /* 0x002fc800048070ff */
[----:B------:R-:W1:Y:S01]  /*47e0*/  MUFU.EX2 R84, R84 ;  /* 0x0000005400547308 */ /* 0x000e620000000800 */
[----:B------:R-:W-:-:S07]  /*47f0*/  F2FP.SATFINITE.E4M3.F32.PACK_AB_MERGE_C R148, R72, R15, R148 ;  /* 0x0000000f4894723e */ /* 0x000fce0004807094 */
[----:B------:R-:W-:Y:S08]  /*4800*/  MUFU.EX2 R56, R56 ;  /* 0x0000003800387308 */ /* 0x000ff00000000800 */
[----:B------:R-:W-:Y:S01]  /*4810*/  MUFU.EX2 R57, R57 ;  /* 0x0000003900397308 */ /* 0x000fe20000000800 */
[----:B-1----:R-:W-:Y:S02]  /*4820*/  F2FP.SATFINITE.E4M3.F32.PACK_AB_MERGE_C R150, R84, R77, RZ ;  /* 0x0000004d5496723e */ /* 0x002fe400048070ff */
[----:B0-----:R-:W-:-:S02]  /*4830*/  FMNMX.FTZ R81, R10, R81, !PT ;  /* 0x000000510a517209 */ /* 0x001fc40007810000 */
[----:B------:R-:W-:-:S03]  /*4840*/  F2FP.SATFINITE.E4M3.F32.PACK_AB_MERGE_C R150, R80, R73, R150 ;  /* 0x000000495096723e */ /* 0x000fc60004807096 */
[----:B------:R-:W0:Y:S01]  /*4850*/  SHFL.BFLY PT, R10, R81, 0x1, 0x1f ;  /* 0x0c201f00510a7f89 */ /* 0x000e2200000e0000 */
[----:B------:R-:W-:Y:S08]  /*4860*/  MUFU.EX2 R60, R60 ;  /* 0x0000003c003c7308 */ /* 0x000ff00000000800 */
[----:B------:R-:W1:Y:S08]  /*4870*/  MUFU.EX2 R61, R61 ;  /* 0x0000003d003d7308 */ /* 0x000e700000000800 */
[----:B------:R-:W-:Y:S01]  /*4880*/  MUFU.EX2 R68, R68 ;  /* 0x0000004400447308 */ /* 0x000fe20000000800 */
[----:B0-----:R-:W-:-:S07]  /*4890*/  FMNMX.FTZ R10, R81, R10, !PT ;  /* 0x0000000a510a7209 */ /* 0x001fce0007810000 */
[----:B------:R-:W-:Y:S01]  /*48a0*/  MUFU.EX2 R69, R69 ;  /* 0x0000004500457308 */ /* 0x000fe20000000800 */
[----:B-1----:R-:W-:Y:S02]  /*48b0*/  F2FP.SATFINITE.E4M3.F32.PACK_AB_MERGE_C R144, R61, R60, RZ ;  /* 0x0000003c3d90723e */ /* 0x002fe400048070ff */
[C---:B------:R-:W-:Y:S01]  /*48c0*/  FSETP.NEU.FTZ.AND P1, PT, R10.reuse, -INF , PT ;  /* 0xff8000000a00780b */ /* 0x040fe20003f3d000 */
[----:B------:R-:W-:-:S01]  /*48d0*/  FFMA.FTZ R52, R10, R53, -8 ;  /* 0xc10000000a347423 */ /* 0x000fc20000010035 */
[----:B------:R-:W-:Y:S01]  /*48e0*/  FFMA.FTZ R53, R37, UR42, -R106 ;  /* 0x0000002a25357c23 */ /* 0x000fe2000801086a */
[----:B------:R-:W-:Y:S02]  /*48f0*/  F2FP.SATFINITE.E4M3.F32.PACK_AB_MERGE_C R144, R57, R56, R144 ;  /* 0x000000383990723e */ /* 0x000fe40004807090 */
[----:B------:R-:W-:Y:S01]  /*4900*/  MUFU.EX2 R64, R64 ;  /* 0x0000004000407308 */ /* 0x000fe20000000800 */
        /* <DEDUP_REMOVED lines=56> */
[----:B------:R-:W-:-:S03]  /*4c90*/  F2FP.SATFINITE.E4M3.F32.PACK_AB_MERGE_C R85, R88, R85, RZ ;  /* 0x000000555855723e */ /* 0x000fc600048070ff */
[----:B------:R-:W2:Y:S01]  /*4ca0*/  MUFU.EX2 R91, R91 ;  /* 0x0000005b005b7308 */ /* 0x000ea20000000800 */
[----:B0-----:R-:W-:-:S01]  /*4cb0*/  FADD.FTZ R71, R89, R70 ;  /* 0x0000004659477221 */ /* 0x001fc20000010000 */
[----:B------:R-:W-:Y:S01]  /*4cc0*/  FADD.FTZ R70, R72, R95 ;  /* 0x0000005f48467221 */ /* 0x000fe20000010000 */
[----:B------:R-:W-:-:S03]  /*4cd0*/  F2FP.SATFINITE.E4M3.F32.PACK_AB_MERGE_C R153, R81, R52, R85 ;  /* 0x000000345199723e */ /* 0x000fc60004807055 */
        /* <DEDUP_REMOVED lines=9> */
[----:B0-----:R-:W-:-:S01]  /*4d70*/  FADD.FTZ R13, R92, R13 ;  /* 0x0000000d5c0d7221 */ /* 0x001fc20000010000 */
[----:B------:R-:W-:-:S04]  /*4d80*/  F2FP.SATFINITE.E4M3.F32.PACK_AB_MERGE_C R91, R92, R91, RZ ;  /* 0x0000005b5c5b723e */ /* 0x000fc800048070ff */
[----:B------:R-:W-:Y:S02]  /*4d90*/  F2FP.SATFINITE.E4M3.F32.PACK_AB_MERGE_C R155, R90, R89, R91 ;  /* 0x000000595a9b723e */ /* 0x000fe4000480705b */
[----:B------:R-:W0:Y:S01]  /*4da0*/  MUFU.EX2 R78, R78 ;  /* 0x0000004e004e7308 */ /* 0x000e220000000800 */
[----:B-1----:R-:W-:-:S01]  /*4db0*/  FADD.FTZ R8, R74, R13 ;  /* 0x0000000d4a087221 */ /* 0x002fc20000010000 */
[----:B------:R-:W-:-:S04]  /*4dc0*/  FADD.FTZ R13, R77, R20 ;  /* 0x000000144d0d7221 */ /* 0x000fc80000010000 */
[----:B------:R-:W-:Y:S02]  /*4dd0*/  FADD.FTZ R13, R84, R13 ;  /* 0x0000000d540d7221 */ /* 0x000fe40000010000 */
[----:B------:R-:W1:Y:S01]  /*4de0*/  MUFU.EX2 R93, R93 ;  /* 0x0000005d005d7308 */ /* 0x000e620000000800 */
[----:B--2---:R-:W-:-:S01]  /*4df0*/  FADD.FTZ R11, R75, R8 ;  /* 0x000000084b0b7221 */ /* 0x004fc20000010000 */
[----:B------:R-:W-:-:S06]  /*4e00*/  FFMA.FTZ R8, R50, UR42, -R37 ;  /* 0x0000002a32087c23 */ /* 0x000fcc0008010825 */
[----:B------:R-:W2:Y:S01]  /*4e10*/  MUFU.EX2 R79, R79 ;  /* 0x0000004f004f7308 */ /* 0x000ea20000000800 */
[----:B0-----:R-:W-:-:S01]  /*4e20*/  FADD.FTZ R20, R78, R11 ;  /* 0x0000000b4e147221 */ /* 0x001fc20000010000 */
[--C-:B------:R-:W-:Y:S01]  /*4e30*/  FFMA.FTZ R11, R51, UR42, -R37.reuse ;  /* 0x0000002a330b7c23 */ /* 0x100fe20008010825 */
[----:B------:R-:W-:-:S05]  /*4e40*/  FFMA.FTZ R37, R39, UR42, -R37 ;  /* 0x0000002a27257c23 */ /* 0x000fca0008010825 */
[----:B------:R-:W0:Y:S01]  /*4e50*/  MUFU.EX2 R82, R82 ;  /* 0x0000005200527308 */ /* 0x000e220000000800 */
[----:B-1----:R-:W-:-:S01]  /*4e60*/  FADD.FTZ R20, R93, R20 ;  /* 0x000000145d147221 */ /* 0x002fc20000010000 */
[----:B------:R-:W-:-:S04]  /*4e70*/  F2FP.SATFINITE.E4M3.F32.PACK_AB_MERGE_C R78, R93, R78, RZ ;  /* 0x0000004e5d4e723e */ /* 0x000fc800048070ff */
[----:B------:R-:W-:Y:S02]  /*4e80*/  F2FP.SATFINITE.E4M3.F32.PACK_AB_MERGE_C R149, R75, R74, R78 ;  /* 0x0000004a4b95723e */ /* 0x000fe4000480704e */
        /* <DEDUP_REMOVED lines=10> */
[----:B-1----:R-:W-:Y:S01]  /*4f30*/  FADD.FTZ R13, R83, R20 ;  /* 0x00000014530d7221 */ /* 0x002fe20000010000 */
[C---:B---3--:R-:W-:Y:S02]  /*4f40*/  F2FP.SATFINITE.E4M3.F32.PACK_AB_MERGE_C R83, R86.reuse, R83, RZ ;  /* 0x000000535653723e */ /* 0x048fe400048070ff */
[----:B------:R-:W-:Y:S01]  /*4f50*/  FADD.FTZ R61, R61, R60 ;  /* 0x0000003c3d3d7221 */ /* 0x000fe20000010000 */
[----:B------:R-:W-:-:S01]  /*4f60*/  FADD.FTZ R13, R86, R13 ;  /* 0x0000000d560d7221 */ /* 0x000fc20000010000 */
[----:B------:R-:W-:Y:S01]  /*4f70*/  F2FP.SATFINITE.E4M3.F32.PACK_AB_MERGE_C R151, R82, R79, R83 ;  /* 0x0000004f5297723e */ /* 0x000fe20004807053 */
[----:B------:R-:W1:Y:S02]  /*4f80*/  MUFU.EX2 R87, R87 ;  /* 0x0000005700577308 */ /* 0x000e640000000800 */
[----:B-----5:R-:W-:-:S06]  /*4f90*/  FADD.FTZ R20, R58, R13 ;  /* 0x0000000d3a147221 */ /* 0x020fcc0000010000 */
[----:B------:R-:W2:Y:S01]  /*4fa0*/  MUFU.EX2 R65, R65 ;  /* 0x0000004100417308 */ /* 0x000ea20000000800 */
[----:B0-----:R-:W-:-:S07]  /*4fb0*/  FADD.FTZ R20, R59, R20 ;  /* 0x000000143b147221 */ /* 0x001fce0000010000 */
[----:B------:R-:W0:Y:S01]  /*4fc0*/  MUFU.EX2 R94, R94 ;  /* 0x0000005e005e7308 */ /* 0x000e220000000800 */
[----:B-1----:R-:W-:-:S07]  /*4fd0*/  FADD.FTZ R13, R87, R20 ;  /* 0x00000014570d7221 */ /* 0x002fce0000010000 */
[----:B------:R-:W1:Y:S01]  /*4fe0*/  MUFU.EX2 R62, R62 ;  /* 0x0000003e003e7308 */ /* 0x000e620000000800 */
        /* <DEDUP_REMOVED lines=10> */
[----:B-1----:R-:W-:-:S07]  /*5090*/  FADD.FTZ R20, R62, R13 ;  /* 0x0000000d3e147221 */ /* 0x002fce0000010000 */
[----:B------:R-:W0:Y:S01]  /*50a0*/  MUFU.EX2 R41, R41 ;  /* 0x0000002900297308 */ /* 0x000e220000000800 */
[----:B--2---:R-:W-:-:S07]  /*50b0*/  FADD.FTZ R13, R63, R20 ;  /* 0x000000143f0d7221 */ /* 0x004fce0000010000 */
[----:B------:R-:W1:Y:S08]  /*50c0*/  MUFU.EX2 R66, R66 ;  /* 0x0000004200427308 */ /* 0x000e700000000800 */
[----:B------:R-:W2:Y:S01]  /*50d0*/  MUFU.EX2 R0, R0 ;  /* 0x0000000000007308 */ /* 0x000ea20000000800 */
[----:B0-----:R-:W-:-:S07]  /*50e0*/  F2FP.SATFINITE.E4M3.F32.PACK_AB_MERGE_C R140, R41, R40, RZ ;  /* 0x00000028298c723e */ /* 0x001fce00048070ff */
[----:B------:R-:W0:Y:S01]  /*50f0*/  MUFU.EX2 R67, R67 ;  /* 0x0000004300437308 */ /* 0x000e220000000800 */
[----:B-1----:R-:W-:-:S07]  /*5100*/  FADD.FTZ R20, R66, R13 ;  /* 0x0000000d42147221 */ /* 0x002fce0000010000 */
[----:B------:R-:W1:Y:S01]  /*5110*/  MUFU.EX2 R12, R12 ;  /* 0x0000000c000c7308 */ /* 0x000e620000000800 */
[----:B--2---:R-:W-:Y:S01]  /*5120*/  F2FP.SATFINITE.E4M3.F32.PACK_AB_MERGE_C R140, R3, R0, R140 ;  /* 0x00000000038c723e */ /* 0x004fe2000480708c */
[----:B------:R-:W-:-:S04]  /*5130*/  FADD.FTZ R0, R0, R69 ;  /* 0x0000004500007221 */ /* 0x000fc80000010000 */
[----:B------:R-:W-:Y:S02]  /*5140*/  FADD.FTZ R13, R3, R0 ;  /* 0x00000000030d7221 */ /* 0x000fe40000010000 */
[----:B------:R-:W-:Y:S01]  /*5150*/  MUFU.EX2 R48, R48 ;  /* 0x0000003000307308 */ /* 0x000fe20000000800 */
[----:B0-----:R-:W-:-:S01]  /*5160*/  FADD.FTZ R20, R67, R20 ;  /* 0x0000001443147221 */ /* 0x001fc20000010000 */
[----:B------:R-:W-:Y:S01]  /*5170*/  FADD.FTZ R40, R40, R13 ;  /* 0x0000000d28287221 */ /* 0x000fe20000010000 */
[----:B------:R-:W-:Y:S02]  /*5180*/  F2FP.SATFINITE.E4M3.F32.PACK_AB_MERGE_C R66, R67, R66, RZ ;  /* 0x000000424342723e */ /* 0x000fe400048070ff */
[----:B------:R-:W-:Y:S01]  /*5190*/  FADD.FTZ R3, R9, R20 ;  /* 0x0000001409037221 */ /* 0x000fe20000010000 */
[----:B------:R-:W-:-:S01]  /*51a0*/  FADD.FTZ R41, R41, R40 ;  /* 0x0000002829297221 */ /* 0x000fc20000010000 */
[----:B------:R-:W-:Y:S01]  /*51b0*/  F2FP.SATFINITE.E4M3.F32.PACK_AB_MERGE_C R147, R63, R62, R66 ;  /* 0x0000003e3f93723e */ /* 0x000fe20004807042 */
[----:B------:R-:W0:Y:S01]  /*51c0*/  MUFU.EX2 R49, R49 ;  /* 0x0000003100317308 */ /* 0x000e220000000800 */
[----:B-1----:R-:W-:-:S07]  /*51d0*/  FADD.FTZ R0, R12, R3 ;  /* 0x000000030c007221 */ /* 0x002fce0000010000 */
[----:B------:R-:W1:Y:S08]  /*51e0*/  MUFU.EX2 R7, R7 ;  /* 0x0000000700077308 */ /* 0x000e700000000800 */
[----:B------:R-:W2:Y:S01]  /*51f0*/  MUFU.EX2 R14, R14 ;  /* 0x0000000e000e7308 */ /* 0x000ea20000000800 */
[----:B0-----:R-:W-:-:S07]  /*5200*/  F2FP.SATFINITE.E4M3.F32.PACK_AB_MERGE_C R13, R49, R48, RZ ;  /* 0x00000030310d723e */ /* 0x001fce00048070ff */
[----:B------:R-:W-:Y:S01]  /*5210*/  MUFU.EX2 R44, R44 ;  /* 0x0000002c002c7308 */ /* 0x000fe20000000800 */
[----:B-1----:R-:W-:-:S07]  /*5220*/  FADD.FTZ R3, R7, R0 ;  /* 0x0000000007037221 */ /* 0x002fce0000010000 */
[----:B------:R-:W0:Y:S01]  /*5230*/  MUFU.EX2 R45, R45 ;  /* 0x0000002d002d7308 */ /* 0x000e220000000800 */
[----:B--2---:R-:W-:-:S01]  /*5240*/  FADD.FTZ R3, R14, R3 ;  /* 0x000000030e037221 */ /* 0x004fc20000010000 */
[----:B------:R-:W-:Y:S02]  /*5250*/  F2FP.SATFINITE.E4M3.F32.PACK_AB_MERGE_C R7, R14, R7, RZ ;  /* 0x000000070e07723e */ /* 0x000fe400048070ff */
[----:B------:R-:W1:Y:S02]  /*5260*/  @P6 LDC R14, c[0x0][0x450] ;  /* 0x00011400ff0e6b82 */ /* 0x000e640000000800 */
[----:B------:R-:W-:Y:S02]  /*5270*/  F2FP.SATFINITE.E4M3.F32.PACK_AB_MERGE_C R141, R12, R9, R7 ;  /* 0x000000090c8d723e */ /* 0x000fe40004807007 */
[----:B------:R-:W2:Y:S08]  /*5280*/  MUFU.EX2 R8, R8 ;  /* 0x0000000800087308 */ /* 0x000eb00000000800 */
[----:B------:R-:W3:Y:S01]  /*5290*/  MUFU.EX2 R11, R11 ;  /* 0x0000000b000b7308 */ /* 0x000ee20000000800 */
[C---:B0-----:R-:W-:Y:S01]  /*52a0*/  F2FP.SATFINITE.E4M3.F32.PACK_AB_MERGE_C R142, R45.reuse, R44, R13 ;  /* 0x0000002c2d8e723e */ /* 0x041fe2000480700d */
[----:B------:R-:W-:Y:S01]  /*52b0*/  FADD.FTZ R44, R44, R41 ;  /* 0x000000292c2c7221 */ /* 0x000fe20000010000 */
[----:B------:R-:W0:Y:S03]  /*52c0*/  @P6 LDC R13, c[0x0][0x44c] ;  /* 0x00011300ff0d6b82 */ /* 0x000e260000000800 */
[----:B------:R-:W-:-:S02]  /*52d0*/  FADD.FTZ R45, R45, R44 ;  /* 0x0000002c2d2d7221 */ /* 0x000fc40000010000 */
[----:B------:R-:W4:Y:S01]  /*52e0*/  MUFU.EX2 R54, R54 ;  /* 0x0000003600367308 */ /* 0x000f220000000800 */
[----:B--2---:R-:W-:-:S01]  /*52f0*/  FADD.FTZ R0, R8, R3 ;  /* 0x0000000308007221 */ /* 0x004fc20000010000 */
[----:B------:R-:W-:-:S04]  /*5300*/  FADD.FTZ R48, R48, R45 ;  /* 0x0000002d30307221 */ /* 0x000fc80000010000 */
[----:B------:R-:W-:Y:S02]  /*5310*/  FADD.FTZ R49, R49, R48 ;  /* 0x0000003031317221 */ /* 0x000fe40000010000 */
[----:B------:R-:W-:Y:S01]  /*5320*/  MUFU.EX2 R28, R28 ;  /* 0x0000001c001c7308 */ /* 0x000fe20000000800 */
[----:B---3--:R-:W-:-:S07]  /*5330*/  FADD.FTZ R3, R11, R0 ;  /* 0x000000000b037221 */ /* 0x008fce0000010000 */
[----:B------:R-:W2:Y:S01]  /*5340*/  MUFU.EX2 R29, R29 ;  /* 0x0000001d001d7308 */ /* 0x000ea20000000800 */
[----:B----4-:R-:W-:-:S01]  /*5350*/  FADD.FTZ R0, R54, R3 ;  /* 0x0000000336007221 */ /* 0x010fc20000010000 */
[----:B0-----:R-:W-:-:S06]  /*5360*/  @P6 IMAD.HI.U32 R13, R13, UR41, RZ ;  /* 0x000000290d0d6c27 */ /* 0x001fcc000f8e00ff */
[----:B------:R-:W0:Y:S08]  /*5370*/  MUFU.EX2 R55, R55 ;  /* 0x0000003700377308 */ /* 0x000e300000000800 */
[----:B------:R-:W-:Y:S01]  /*5380*/  MUFU.EX2 R24, R24 ;  /* 0x0000001800187308 */ /* 0x000fe20000000800 */
[----:B--2---:R-:W-:-:S07]  /*5390*/  F2FP.SATFINITE.E4M3.F32.PACK_AB_MERGE_C R3, R29, R28, RZ ;  /* 0x0000001c1d03723e */ /* 0x004fce00048070ff */
[----:B------:R-:W2:Y:S01]  /*53a0*/  MUFU.EX2 R25, R25 ;  /* 0x0000001900197308 */ /* 0x000ea20000000800 */
[C---:B0-----:R-:W-:Y:S01]  /*53b0*/  F2FP.SATFINITE.E4M3.F32.PACK_AB_MERGE_C R54, R55.reuse, R54, RZ ;  /* 0x000000363736723e */ /* 0x041fe200048070ff */
[----:B------:R-:W-:-:S03]  /*53c0*/  FADD.FTZ R55, R55, R0 ;  /* 0x0000000037377221 */ /* 0x000fc60000010000 */
[----:B------:R-:W-:Y:S01]  /*53d0*/  F2FP.SATFINITE.E4M3.F32.PACK_AB_MERGE_C R143, R11, R8, R54 ;  /* 0x000000080b8f723e */ /* 0x000fe20004807036 */
[----:B------:R-:W-:Y:S01]  /*53e0*/  IMAD.U32 R8, RZ, RZ, UR41 ;  /* 0x00000029ff087e24 */ /* 0x000fe2000f8e00ff */
[----:B-1----:R-:W-:Y:S01]  /*53f0*/  @P6 SHF.R.U32.HI R8, RZ, R14, R13 ;  /* 0x0000000eff086219 */ /* 0x002fe2000001160d */
[----:B------:R-:W0:Y:S01]  /*5400*/  MUFU.EX2 R26, R26 ;  /* 0x0000001a001a7308 */ /* 0x000e220000000800 */
[----:B------:R-:W-:-:S03]  /*5410*/  LOP3.LUT P6, RZ, R2, 0x8, RZ, 0xc0, !PT ;  /* 0x0000000802ff7812 */ /* 0x000fc600078cc0ff */
[----:B------:R-:W-:-:S04]  /*5420*/  IMAD.IADD R8, R105, 0x1, R8 ;  /* 0x0000000169087824 */ /* 0x000fc800078e0208 */
[----:B------:R-:W1:Y:S01]  /*5430*/  MUFU.EX2 R27, R27 ;  /* 0x0000001b001b7308 */ /* 0x000e620000000800 */
[----:B--2---:R-:W-:Y:S01]  /*5440*/  F2FP.SATFINITE.E4M3.F32.PACK_AB_MERGE_C R136, R25, R24, R3 ;  /* 0x000000181988723e */ /* 0x004fe20004807003 */
[----:B------:R-:W-:Y:S01]  /*5450*/  FADD.FTZ R24, R24, R49 ;  /* 0x0000003118187221 */ /* 0x000fe20000010000 */
[----:B------:R-:W-:-:S03]  /*5460*/  VIADD R9, R8, UR7 ;  /* 0x0000000708097c36 */ /* 0x000fc60008000000 */
[----:B------:R-:W-:Y:S02]  /*5470*/  FADD.FTZ R25, R25, R24 ;  /* 0x0000001819197221 */ /* 0x000fe40000010000 */
[----:B------:R-:W2:Y:S01]  /*5480*/  MUFU.EX2 R30, R30 ;  /* 0x0000001e001e7308 */ /* 0x000ea20000000800 */
[----:B0-----:R-:W-:-:S01]  /*5490*/  FADD.FTZ R0, R26, R55 ;  /* 0x000000371a007221 */ /* 0x001fc20000010000 */
[----:B------:R-:W-:Y:S01]  /*54a0*/  FADD.FTZ R28, R28, R25 ;  /* 0x000000191c1c7221 */ /* 0x000fe20000010000 */
[----:B------:R-:W-:Y:S01]  /*54b0*/  R2UR UR10, R9 ;  /* 0x00000000090a72ca */ /* 0x000fe200000e0000 */
[----:B------:R-:W-:Y:S02]  /*54c0*/  VIADD R9, R104, 0xfffffffe ;  /* 0xfffffffe68097836 */ /* 0x000fe40000000000 */
[----:B------:R-:W-:-:S02]  /*54d0*/  FADD.FTZ R29, R29, R28 ;  /* 0x0000001c1d1d7221 */ /* 0x000fc40000010000 */
[----:B------:R-:W-:Y:S01]  /*54e0*/  MUFU.EX2 R36, R36 ;  /* 0x0000002400247308 */ /* 0x000fe20000000800 */
[----:B-1----:R-:W-:-:S07]  /*54f0*/  FADD.FTZ R3, R27, R0 ;  /* 0x000000001b037221 */ /* 0x002fce0000010000 */
[----:B------:R-:W0:Y:S01]  /*5500*/  MUFU.EX2 R53, R53 ;  /* 0x0000003500357308 */ /* 0x000e220000000800 */
[----:B--2---:R-:W-:-:S07]  /*5510*/  FADD.FTZ R0, R30, R3 ;  /* 0x000000031e007221 */ /* 0x004fce0000010000 */
        /* <DEDUP_REMOVED lines=36> */
.L_x_13914:
[----:B------:R-:W-:Y:S02]  /*5760*/  ULDC UR12, c[0x0][0x9e4] ;  /* 0x00027900000c7ab9 */ /* 0x000fe40000000800 */
[----:B------:R-:W-:-:S11]  /*5770*/  UISETP.NE.AND UP0, UPT, UR12, 0x1, UPT ;  /* 0x000000010c00788c */ /* 0x000fd6000bf05270 */
[----:B------:R-:W-:Y:S02]  /*5780*/  @UP0 ULDC.64 UR14, c[0x0][0x9e8] ;  /* 0x00027a00000e0ab9 */ /* 0x000fe40000000a00 */
[----:B------:R-:W-:-:S04]  /*5790*/  UIMAD.WIDE.U32 UR6, UR11, UR14, URZ ;  /* 0x0000000e0b0672a5 */ /* 0x000fc8000f8e003f */
[----:B------:R-:W-:-:S12]  /*57a0*/  @UP0 USHF.R.U32.HI UR11, URZ, UR15, UR7 ;  /* 0x0000000f3f0b0299 */ /* 0x000fd80008011607 */
.L_x_13915:
[----:B------:R-:W-:-:S04]  /*57b0*/  UIMAD UR11, UR11, UR12, UR12 ;  /* 0x0000000c0b0b72a4 */ /* 0x000fc8000f8e020c */
[----:B------:R-:W-:-:S04]  /*57c0*/  UISETP.LT.AND UP0, UPT, UR10, UR11, UPT ;  /* 0x0000000b0a00728c */ /* 0x000fc8000bf01270 */
[----:B------:R-:W-:-:S12]  /*57d0*/  USEL UR10, UR10, UR11, UP0 ;  /* 0x0000000b0a0a7287 */ /* 0x000fd80008000000 */
.L_x_13913:
        /* <DEDUP_REMOVED lines=21> */
[----:B------:R-:W-:-:S13]  /*5930*/  ISETP.GE.AND P1, PT, R9, UR24, PT ;  /* 0x0000001809007c0c */ /* 0x000fda000bf26270 */
[----:B------:R-:W-:Y:S05]  /*5940*/  @!P1 BRA `(.L_x_13916) ;  /* 0x0000003c00d89947 */ /* 0x000fea0003800000 */
        /* <DEDUP_REMOVED lines=8> */
.L_x_13935:
[----:B------:R-:W-:-:S04]  /*59d0*/  UISETP.NE.AND UP0, UPT, UR25, 0x1, UPT ;  /* 0x000000011900788c */ /* 0x000fc8000bf05270 */
[----:B------:R-:W-:-:S04]  /*59e0*/  USEL UR36, URZ, 0x1, UP0 ;  /* 0x000000013f247887 */ /* 0x000fc80008000000 */
[----:B------:R-:W-:Y:S01]  /*59f0*/  ULOP3.LUT UR36, UR26, UR36, URZ, 0x3c, !UPT ;  /* 0x000000241a247292 */ /* 0x000fe2000f8e3c3f */
[----:B------:R-:W-:Y:S11]  /*5a00*/  @!P0 BRA `(.L_x_13917) ;  /* 0x0000000000048947 */ /* 0x000ff60003800000 */
[----:B------:R-:W-:Y:S01]  /*5a10*/  BPT.TRAP 0x1 ;  /* 0x000000040000795c */ /* 0x000fe20000300000 */
.L_x_13917:
        /* <DEDUP_REMOVED lines=9> */
.L_x_13918:
[----:B-1----:R-:W-:Y:S05]  /*5ab0*/  @P1 BRA `(.L_x_13919) ;  /* 0x0000000000081947 */ /* 0x002fea0003800000 */
[----:B------:R-:W1:Y:S02]  /*5ac0*/  SYNCS.PHASECHK.TRANS64.TRYWAIT P1, [UR23+0x13230], R5 ;  /* 0x01323005ff0075a7 */ /* 0x000e640008020157 */
[----:B-1----:R-:W-:Y:S05]  /*5ad0*/  @!P1 BRA `(.L_x_13920) ;  /* 0x0000011800b09947 */ /* 0x002fea0003800000 */
.L_x_13919:
        /* <DEDUP_REMOVED lines=64> */
.L_x_13921:
[----:B------:R-:W-:Y:S01]  /*5ee0*/  ULEA UR11, UR25, UR45, 0x3 ;  /* 0x0000002d190b7291 */ /* 0x000fe2000f8e183f */
[----:B01----:R-:W-:-:S05]  /*5ef0*/  IMAD.U32 R5, RZ, RZ, UR26 ;  /* 0x0000001aff057e24 */ /* 0x003fca000f8e00ff */
[----:B------:R-:W-:-:S04]  /*5f00*/  SHF.L.U32 R5, R5, 0x1f, RZ ;  /* 0x0000001f05057819 */ /* 0x000fc800000006ff */
[----:B------:R0:W1:Y:S01]  /*5f10*/  SYNCS.PHASECHK.TRANS64.TRYWAIT P1, [UR11+0x13250], R5 ;  /* 0x01325005ff0075a7 */ /* 0x000062000802014b */
[----:B------:R-:W-:Y:S05]  /*5f20*/  @!P0 BRA `(.L_x_13922) ;  /* 0x0000000000048947 */ /* 0x000fea0003800000 */
[----:B------:R-:W-:Y:S01]  /*5f30*/  BPT.TRAP 0x1 ;  /* 0x000000040000795c */ /* 0x000fe20000300000 */
.L_x_13922:
[----:B-1----:R-:W-:Y:S05]  /*5f40*/  @P1 BRA `(.L_x_13923) ;  /* 0x0000000000081947 */ /* 0x002fea0003800000 */
[----:B------:R-:W1:Y:S02]  /*5f50*/  SYNCS.PHASECHK.TRANS64.TRYWAIT P1, [UR11+0x13250], R5 ;  /* 0x01325005ff0075a7 */ /* 0x000e64000802014b */
[----:B-1----:R-:W-:Y:S05]  /*5f60*/  @!P1 BRA `(.L_x_13924) ;  /* 0x0000011400a49947 */ /* 0x002fea0003800000 */
.L_x_13923:
        /* <DEDUP_REMOVED lines=32> */
.L_x_13925:
[----:B01----:R-:W0:Y:S01]  /*6170*/  LDC R5, c[0x0][0x448] ;  /* 0x00011200ff057b82 */ /* 0x003e220000000800 */
[----:B------:R-:W-:Y:S01]  /*6180*/  VIADD R21, R19, UR41 ;  /* 0x0000002913157c36 */ /* 0x000fe20008000000 */
[----:B------:R-:W-:Y:S01]  /*6190*/  UIADD3 UR23, UR23, 0x13240, URZ ;  /* 0x0001324017177890 */ /* 0x000fe2000fffe03f */
[----:B------:R-:W-:Y:S01]  /*61a0*/  IMAD R20, R9, -0xa0, RZ ;  /* 0xffffff6009147824 */ /* 0x000fe200078e02ff */
[----:B------:R-:W-:Y:S01]  /*61b0*/  LOP3.LUT P1, RZ, R2, 0x8, RZ, 0xc0, !PT ;  /* 0x0000000802ff7812 */ /* 0x000fe2000782c0ff */
[----:B------:R-:W-:Y:S02]  /*61c0*/  ULOP3.LUT UR6, URZ, UR21, URZ, 0x33, !UPT ;  /* 0x000000153f067292 */ /* 0x000fe4000f8e333f */
[----:B------:R-:W-:-:S09]  /*61d0*/  UPRMT UR23, UR44, 0x654, UR23 ;  /* 0x000006542c177896 */ /* 0x000fd20008000017 */
[----:B------:R-:W-:Y:S01]  /*61e0*/  SYNCS.ARRIVE.TRANS64.RED.A1T0 RZ, [UR23], RZ ;  /* 0x000000ffffff79a7 */ /* 0x000fe20008100417 */
[----:B0-----:R-:W-:-:S13]  /*61f0*/  ISETP.NE.AND P2, PT, R5, 0x1, PT ;  /* 0x000000010500780c */ /* 0x001fda0003f45270 */
[----:B------:R-:W0:Y:S08]  /*6200*/  @P2 LDC R6, c[0x0][0x44c] ;  /* 0x00011300ff062b82 */ /* 0x000e300000000800 */
[----:B------:R-:W1:Y:S01]  /*6210*/  @P2 LDC R10, c[0x0][0x450] ;  /* 0x00011400ff0a2b82 */ /* 0x000e620000000800 */
[----:B0-----:R-:W-:-:S07]  /*6220*/  @P2 IMAD.HI.U32 R5, R21, R6, RZ ;  /* 0x0000000615052227 */ /* 0x001fce00078e00ff */
[----:B------:R-:W0:Y:S01]  /*6230*/  LDC R6, c[0x0][0x288] ;  /* 0x0000a200ff067b82 */ /* 0x000e220000000800 */
[----:B-1----:R-:W-:Y:S01]  /*6240*/  @P2 SHF.R.U32.HI R21, RZ, R10, R5 ;  /* 0x0000000aff152219 */ /* 0x002fe20000011605 */
[----:B------:R-:W-:-:S04]  /*6250*/  VIADD R5, R20, 0x1 ;  /* 0x0000000114057836 */ /* 0x000fc80000000000 */
[----:B------:R-:W1:Y:S01]  /*6260*/  SHFL.IDX PT, R136, R21, RZ, 0x1c1f ;  /* 0x001c1fff15887589 */ /* 0x000e6200000e0000 */
        /* <DEDUP_REMOVED lines=20> */
.L_x_13928:
[----:B------:R-:W-:-:S05]  /*63b0*/  IMAD.U32 R138, RZ, RZ, UR20 ;  /* 0x00000014ff8a7e24 */ /* 0x000fca000f8e00ff */
[----:B------:R-:W-:-:S13]  /*63c0*/  ISETP.NE.AND P1, PT, R138, 0x1, PT ;  /* 0x000000018a00780c */ /* 0x000fda0003f25270 */
[----:B------:R-:W0:Y:S02]  /*63d0*/  @P1 LDC.64 R10, c[0x0][0x9e8] ;  /* 0x00027a00ff0a1b82 */ /* 0x000e240000000a00 */
[----:B0-----:R-:W-:-:S05]  /*63e0*/  @P1 IMAD.HI.U32 R10, R136, R10, RZ ;  /* 0x0000000a880a1227 */ /* 0x001fca00078e00ff */
[----:B------:R-:W-:-:S07]  /*63f0*/  @P1 SHF.R.U32.HI R136, RZ, R11, R10 ;  /* 0x0000000bff881219 */ /* 0x000fce000001160a */
.L_x_13929:
[----:B------:R-:W-:Y:S05]  /*6400*/  BSYNC B0 ;  /* 0x0000000000007941 */ /* 0x000fea0003800000 */
.L_x_13927:
[----:B------:R-:W-:-:S05]  /*6410*/  IMAD R136, R136, R138, R5 ;  /* 0x0000008a88887224 */ /* 0x000fca00078e0205 */
[----:B------:R-:W-:Y:S02]  /*6420*/  VIADDMNMX R13, R136, R138, R13, PT ;  /* 0x0000008a880d7246 */ /* 0x000fe4000380010d */
[----:B------:R-:W-:-:S07]  /*6430*/  VIMNMX R12, R12, R136, !PT ;  /* 0x000000880c0c7248 */ /* 0x000fce0007fe0100 */
.L_x_13926:
        /* <DEDUP_REMOVED lines=247> */
.L_x_13932:
[----:B------:R-:W-:-:S05]  /*73b0*/  IMAD.U32 R20, RZ, RZ, UR20 ;  /* 0x00000014ff147e24 */ /* 0x000fca000f8e00ff */
[----:B------:R-:W-:-:S13]  /*73c0*/  ISETP.NE.AND P6, PT, R20, 0x1, PT ;  /* 0x000000011400780c */ /* 0x000fda0003fc5270 */
[----:B------:R-:W0:Y:S02]  /*73d0*/  @P6 LDC.64 R10, c[0x0][0x9e8] ;  /* 0x00027a00ff0a6b82 */ /* 0x000e240000000a00 */
[----:B0-----:R-:W-:-:S05]  /*73e0*/  @P6 IMAD.HI.U32 R10, R12, R10, RZ ;  /* 0x0000000a0c0a6227 */ /* 0x001fca00078e00ff */
[----:B------:R-:W-:-:S07]  /*73f0*/  @P6 SHF.R.U32.HI R12, RZ, R11, R10 ;  /* 0x0000000bff0c6219 */ /* 0x000fce000001160a */
.L_x_13933:
[----:B------:R-:W-:Y:S05]  /*7400*/  BSYNC B0 ;  /* 0x0000000000007941 */ /* 0x000fea0003800000 */
.L_x_13931:
[----:B------:R-:W-:-:S05]  /*7410*/  IMAD R5, R12, R20, R5 ;  /* 0x000000140c057224 */ /* 0x000fca00078e0205 */
[----:B------:R-:W-:Y:S02]  /*7420*/  VIADDMNMX R15, R5, R20, R15, PT ;  /* 0x00000014050f7246 */ /* 0x000fe4000380010f */
[----:B------:R-:W-:-:S07]  /*7430*/  VIMNMX R14, R14, R5, !PT ;  /* 0x000000050e0e7248 */ /* 0x000fce0007fe0100 */
.L_x_13930:
        /* <DEDUP_REMOVED lines=300> */
[----:B------:R-:W-:-:S05]  /*8700*/  FSEL R69, R5, RZ, P1 ;  /* 0x000000ff05457208 */ /* 0x000fca0000800000 */
[----:B------:R-:W-:Y:S01]  /*8710*/  FADD.FTZ R69, -R69, R8 ;  /* 0x0000000845457221 */ /* 0x000fe20000010100 */
[----:B------:R-:W-:Y:S03]  /*8720*/  MUFU.EX2 R117, R117 ;  /* 0x0000007500757308 */ /* 0x000fe60000000800 */
[----:B------:R-:W-:Y:S01]  /*8730*/  FMUL.FTZ R69, R69, UR42 ;  /* 0x0000002a45457c20 */ /* 0x000fe20008410000 */
[----:B0-----:R-:W-:Y:S01]  /*8740*/  FMNMX.FTZ R128, R125, R128, !PT ;  /* 0x000000807d807209 */ /* 0x001fe20007810000 */
[----:B------:R-:W-:-:S03]  /*8750*/  IMAD.U32 R125, RZ, RZ, UR42 ;  /* 0x0000002aff7d7e24 */ /* 0x000fc6000f8e00ff */
[----:B------:R-:W-:Y:S01]  /*8760*/  MUFU.EX2 R88, R88 ;  /* 0x0000005800587308 */ /* 0x000fe20000000800 */
[----:B------:R-:W0:Y:S07]  /*8770*/  SHFL.BFLY PT, R85, R128, 0x1, 0x1f ;  /* 0x0c201f0080557f89 */ /* 0x000e2e00000e0000 */
[----:B------:R-:W1:Y:S08]  /*8780*/  MUFU.EX2 R69, R69 ;  /* 0x0000004500457308 */ /* 0x000e700000000800 */
[----:B------:R-:W-:Y:S08]  /*8790*/  MUFU.EX2 R89, R89 ;  /* 0x0000005900597308 */ /* 0x000ff00000000800 */
[----:B------:R-:W-:Y:S01]  /*87a0*/  MUFU.EX2 R92, R92 ;  /* 0x0000005c005c7308 */ /* 0x000fe20000000800 */
[----:B0-----:R-:W-:-:S04]  /*87b0*/  FMNMX.FTZ R10, R128, R85, !PT ;  /* 0x00000055800a7209 */ /* 0x001fc80007810000 */
[C---:B------:R-:W-:Y:S01]  /*87c0*/  FSETP.NEU.FTZ.AND P1, PT, R10.reuse, -INF , PT ;  /* 0xff8000000a00780b */ /* 0x040fe20003f3d000 */
[----:B------:R-:W-:-:S02]  /*87d0*/  FFMA.FTZ R8, R10, R125, -8 ;  /* 0xc10000000a087423 */ /* 0x000fc4000001007d */
[----:B------:R0:W-:Y:S03]  /*87e0*/  MUFU.EX2 R85, R129 ;  /* 0x0000008100557308 */ /* 0x0001e60000000800 */
[----:B------:R-:W-:-:S05]  /*87f0*/  FSEL R8, R8, RZ, P1 ;  /* 0x000000ff08087208 */ /* 0x000fca0000800000 */
[----:B------:R-:W-:Y:S01]  /*8800*/  MUFU.EX2 R93, R93 ;  /* 0x0000005d005d7308 */ /* 0x000fe20000000800 */
        /* <DEDUP_REMOVED lines=9> */
[----:B------:R-:W-:Y:S01]  /*88a0*/  MUFU.EX2 R125, R125 ;  /* 0x0000007d007d7308 */ /* 0x000fe20000000800 */
[----:B------:R-:W-:-:S01]  /*88b0*/  FFMA.FTZ R128, R134, UR42, -R8 ;  /* 0x0000002a86807c23 */ /* 0x000fc20008010808 */
[--C-:B0-----:R-:W-:Y:S01]  /*88c0*/  FFMA.FTZ R129, R135, UR42, -R8.reuse ;  /* 0x0000002a87817c23 */ /* 0x101fe20008010808 */
[----:B------:R-:W-:Y:S01]  /*88d0*/  FMUL.FTZ R94, R130, UR42 ;  /* 0x0000002a825e7c20 */ /* 0x000fe20008410000 */
[--C-:B------:R-:W-:Y:S01]  /*88e0*/  FFMA.FTZ R130, R95, UR42, -R8.reuse ;  /* 0x0000002a5f827c23 */ /* 0x100fe20008010808 */
[----:B------:R-:W-:-:S01]  /*88f0*/  FFMA.FTZ R95, R98, UR42, -R8 ;  /* 0x0000002a625f7c23 */ /* 0x000fc20008010808 */
[--C-:B------:R-:W-:Y:S01]  /*8900*/  FFMA.FTZ R98, R99, UR42, -R8.reuse ;  /* 0x0000002a63627c23 */ /* 0x100fe20008010808 */
[----:B------:R-:W-:-:S01]  /*8910*/  FFMA.FTZ R99, R102, UR42, -R8 ;  /* 0x0000002a66637c23 */ /* 0x000fc20008010808 */
[----:B------:R-:W-:Y:S01]  /*8920*/  MUFU.EX2 R84, R84 ;  /* 0x0000005400547308 */ /* 0x000fe20000000800 */
[----:B-1----:R-:W-:-:S01]  /*8930*/  FFMA.FTZ R102, R69, R3, R12 ;  /* 0x0000000345667223 */ /* 0x002fc2000001000c */
        /* <DEDUP_REMOVED lines=26> */
[----:B------:R-:W-:Y:S01]  /*8ae0*/  FFMA.FTZ R62, R62, UR42, -R8 ;  /* 0x0000002a3e3e7c23 */ /* 0x000fe20008010808 */
[----:B------:R-:W-:-:S01]  /*8af0*/  FADD.FTZ R3, R84, R3 ;  /* 0x0000000354037221 */ /* 0x000fc20000010000 */
        /* <DEDUP_REMOVED lines=132> */
[----:B------:R-:W-:Y:S01]  /*9340*/  FADD.FTZ R3, R85, R0 ;  /* 0x0000000055037221 */ /* 0x000fe20000010000 */
[----:B-1----:R-:W-:-:S04]  /*9350*/  FADD.FTZ R8, R70, R103 ;  /* 0x0000006746087221 */ /* 0x002fc80000010000 */
[----:B--2---:R-:W-:Y:S01]  /*9360*/  FADD.FTZ R0, R71, R8 ;  /* 0x0000000847007221 */ /* 0x004fe20000010000 */
[----:B------:R-:W-:Y:S06]  /*9370*/  @!P0 BRA `(.L_x_13934) ;  /* 0x0000000000048947 */ /* 0x000fec0003800000 */
[----:B------:R-:W-:Y:S01]  /*9380*/  BPT.TRAP 0x1 ;  /* 0x000000040000795c */ /* 0x000fe20000300000 */
.L_x_13934:
        /* <DEDUP_REMOVED lines=79> */
[----:B------:R-:W-:-:S02]  /*9880*/  F2FP.SATFINITE.E4M3.F32.PACK_AB_MERGE_C R138, R65, R64, R68 ;  /* 0x00000040418a723e */ /* 0x000fc40004807044 */
[----:B------:R-:W-:Y:S01]  /*9890*/  F2FP.SATFINITE.E4M3.F32.PACK_AB_MERGE_C R139, R67, R66, R70 ;  /* 0x00000042438b723e */ /* 0x000fe20004807046 */
[----:B------:R-:W-:Y:S06]  /*98a0*/  @P1 BRA `(.L_x_13935) ;  /* 0xffffffc000481947 */ /* 0x000fec000383ffff */
.L_x_13916:
[----:B------:R-:W0:Y:S01]  /*98b0*/  LDC R7, c[0x0][0x448] ;  /* 0x00011200ff077b82 */ /* 0x000e220000000800 */
[----:B------:R-:W-:Y:S01]  /*98c0*/  UIADD3 UR6, UR41, 0xbf, URZ ;  /* 0x000000bf29067890 */ /* 0x000fe2000fffe03f */
[----:B------:R-:W-:Y:S02]  /*98d0*/  IADD3 R6, R17, 0x1, -R6 ;  /* 0x0000000111067810 */ /* 0x000fe40007ffe806 */
[----:B------:R-:W-:Y:S02]  /*98e0*/  LOP3.LUT P1, RZ, R2, 0x8, RZ, 0xc0, !PT ;  /* 0x0000000802ff7812 */ /* 0x000fe4000782c0ff */
[----:B0-----:R-:W-:-:S13]  /*98f0*/  ISETP.NE.AND P2, PT, R7, 0x1, PT ;  /* 0x000000010700780c */ /* 0x001fda0003f45270 */
        /* <DEDUP_REMOVED lines=21> */
.L_x_13937:
[----:B------:R-:W-:Y:S02]  /*9a50*/  ULDC UR12, c[0x0][0x9e4] ;  /* 0x00027900000c7ab9 */ /* 0x000fe40000000800 */
[----:B------:R-:W-:-:S11]  /*9a60*/  UISETP.NE.AND UP0, UPT, UR12, 0x1, UPT ;  /* 0x000000010c00788c */ /* 0x000fd6000bf05270 */
[----:B------:R-:W-:Y:S02]  /*9a70*/  @UP0 ULDC.64 UR14, c[0x0][0x9e8] ;  /* 0x00027a00000e0ab9 */ /* 0x000fe40000000a00 */
[----:B------:R-:W-:-:S04]  /*9a80*/  UIMAD.WIDE.U32 UR6, UR10, UR14, URZ ;  /* 0x0000000e0a0672a5 */ /* 0x000fc8000f8e003f */
[----:B------:R-:W-:-:S12]  /*9a90*/  @UP0 USHF.R.U32.HI UR10, URZ, UR15, UR7 ;  /* 0x0000000f3f0a0299 */ /* 0x000fd80008011607 */
.L_x_13938:
[----:B------:R-:W-:-:S04]  /*9aa0*/  UIMAD UR10, UR10, UR12, URZ ;  /* 0x0000000c0a0a72a4 */ /* 0x000fc8000f8e023f */
[----:B------:R-:W-:-:S04]  /*9ab0*/  UISETP.LT.AND UP0, UPT, UR11, UR10, UPT ;  /* 0x0000000a0b00728c */ /* 0x000fc8000bf01270 */
[----:B------:R-:W-:-:S12]  /*9ac0*/  USEL UR11, UR11, UR10, !UP0 ;  /* 0x0000000a0b0b7287 */ /* 0x000fd8000c000000 */
.L_x_13936:
        /* <DEDUP_REMOVED lines=12> */
.L_x_13950:
[----:B------:R-:W-:-:S04]  /*9b90*/  UISETP.NE.AND UP0, UPT, UR22, 0x1, UPT ;  /* 0x000000011600788c */ /* 0x000fc8000bf05270 */
[----:B------:R-:W-:-:S04]  /*9ba0*/  USEL UR36, URZ, 0x1, UP0 ;  /* 0x000000013f247887 */ /* 0x000fc80008000000 */
[----:B------:R-:W-:Y:S01]  /*9bb0*/  ULOP3.LUT UR36, UR23, UR36, URZ, 0x3c, !UPT ;  /* 0x0000002417247292 */ /* 0x000fe2000f8e3c3f */
[----:B------:R-:W-:Y:S11]  /*9bc0*/  @!P0 BRA `(.L_x_13940) ;  /* 0x0000000000048947 */ /* 0x000ff60003800000 */
[----:B------:R-:W-:Y:S01]  /*9bd0*/  BPT.TRAP 0x1 ;  /* 0x000000040000795c */ /* 0x000fe20000300000 */
.L_x_13940:
        /* <DEDUP_REMOVED lines=9> */
.L_x_13941:
[----:B-1----:R-:W-:Y:S05]  /*9c70*/  @P1 BRA `(.L_x_13942) ;  /* 0x0000000000081947 */ /* 0x002fea0003800000 */
[----:B------:R-:W1:Y:S02]  /*9c80*/  SYNCS.PHASECHK.TRANS64.TRYWAIT P1, [UR20+0x13230], R5 ;  /* 0x01323005ff0075a7 */ /* 0x000e640008020154 */
[----:B-1----:R-:W-:Y:S05]  /*9c90*/  @!P1 BRA `(.L_x_13943) ;  /* 0x000000d800709947 */ /* 0x002fea0003800000 */
.L_x_13942:
        /* <DEDUP_REMOVED lines=64> */
.L_x_13944:
[----:B------:R-:W-:Y:S01]  /*a0a0*/  ULEA UR11, UR22, UR45, 0x3 ;  /* 0x0000002d160b7291 */ /* 0x000fe2000f8e183f */
[----:B01----:R-:W-:-:S05]  /*a0b0*/  IMAD.U32 R5, RZ, RZ, UR23 ;  /* 0x00000017ff057e24 */ /* 0x003fca000f8e00ff */
[----:B------:R-:W-:-:S04]  /*a0c0*/  SHF.L.U32 R5, R5, 0x1f, RZ ;  /* 0x0000001f05057819 */ /* 0x000fc800000006ff */
[----:B------:R0:W1:Y:S01]  /*a0d0*/  SYNCS.PHASECHK.TRANS64.TRYWAIT P1, [UR11+0x13250], R5 ;  /* 0x01325005ff0075a7 */ /* 0x000062000802014b */
[----:B------:R-:W-:Y:S05]  /*a0e0*/  @!P0 BRA `(.L_x_13945) ;  /* 0x0000000000048947 */ /* 0x000fea0003800000 */
[----:B------:R-:W-:Y:S01]  /*a0f0*/  BPT.TRAP 0x1 ;  /* 0x000000040000795c */ /* 0x000fe20000300000 */
.L_x_13945:
[----:B-1----:R-:W-:Y:S05]  /*a100*/  @P1 BRA `(.L_x_13946) ;  /* 0x0000000000081947 */ /* 0x002fea0003800000 */
[----:B------:R-:W1:Y:S02]  /*a110*/  SYNCS.PHASECHK.TRANS64.TRYWAIT P1, [UR11+0x13250], R5 ;  /* 0x01325005ff0075a7 */ /* 0x000e64000802014b */
[----:B-1----:R-:W-:Y:S05]  /*a120*/  @!P1 BRA `(.L_x_13947) ;  /* 0x000000d400649947 */ /* 0x002fea0003800000 */
.L_x_13946:
        /* <DEDUP_REMOVED lines=32> */
.L_x_13948:
[----:B-1----:R-:W-:Y:S01]  /*a330*/  FMNMX.FTZ R8, R120, R6, !PT ;  /* 0x0000000678087209 */ /* 0x002fe20007810000 */
[----:B------:R-:W-:Y:S01]  /*a340*/  IMAD.U32 R14, RZ, RZ, UR42 ;  /* 0x0000002aff0e7e24 */ /* 0x000fe2000f8e00ff */
[----:B------:R-:W-:Y:S01]  /*a350*/  FMNMX.FTZ R10, R122, R7, !PT ;  /* 0x000000077a0a7209 */ /* 0x000fe20007810000 */
[----:B------:R-:W-:Y:S01]  /*a360*/  UIADD3 UR20, UR20, 0x13240, URZ ;  /* 0x0001324014147890 */ /* 0x000fe2000fffe03f */
[----:B0-----:R-:W-:Y:S02]  /*a370*/  FMNMX.FTZ R5, R121, R8, !PT ;  /* 0x0000000879057209 */ /* 0x001fe40007810000 */
        /* <DEDUP_REMOVED lines=338> */
.L_x_13949:
        /* <DEDUP_REMOVED lines=82> */
.L_x_13939:
        /* <DEDUP_REMOVED lines=10> */
.L_x_13970:
[----:B------:R-:W-:-:S04]  /*be60*/  UIADD3 UR37, UR24, 0x1, URZ ;  /* 0x0000000118257890 */ /* 0x000fc8000fffe03f */
[----:B------:R-:W-:-:S04]  /*be70*/  UISETP.NE.AND UP0, UPT, UR37, 0x2, UPT ;  /* 0x000000022500788c */ /* 0x000fc8000bf05270 */
[----:B------:R-:W-:Y:S02]  /*be80*/  USEL UR36, URZ, 0x1, UP0 ;  /* 0x000000013f247887 */ /* 0x000fe40008000000 */
[----:B------:R-:W-:Y:S02]  /*be90*/  USEL UR37, UR37, URZ, UP0 ;  /* 0x0000003f25257287 */ /* 0x000fe40008000000 */
[----:B------:R-:W-:Y:S01]  /*bea0*/  ULOP3.LUT UR36, UR25, UR36, URZ, 0x3c, !UPT ;  /* 0x0000002419247292 */ /* 0x000fe2000f8e3c3f */
[----:B------:R-:W-:Y:S11]  /*beb0*/  @!P0 BRA `(.L_x_13952) ;  /* 0x0000000000048947 */ /* 0x000ff60003800000 */
[----:B------:R-:W-:Y:S01]  /*bec0*/  BPT.TRAP 0x1 ;  /* 0x000000040000795c */ /* 0x000fe20000300000 */
.L_x_13952:
[----:B------:R-:W-:Y:S01]  /*bed0*/  ULEA UR6, UR37, UR45, 0x3 ;  /* 0x0000002d25067291 */ /* 0x000fe2000f8e183f */
[----:B------:R-:W-:-:S05]  /*bee0*/  IMAD.U32 R5, RZ, RZ, UR36 ;  /* 0x00000024ff057e24 */ /* 0x000fca000f8e00ff */
[----:B------:R-:W-:-:S04]  /*bef0*/  SHF.L.U32 R5, R5, 0x1f, RZ ;  /* 0x0000001f05057819 */ /* 0x000fc800000006ff */
[----:B------:R0:W1:Y:S01]  /*bf00*/  SYNCS.PHASECHK.TRANS64.TRYWAIT P1, [UR6+0x13230], R5 ;  /* 0x01323005ff0075a7 */ /* 0x0000620008020146 */
[----:B------:R-:W-:Y:S05]  /*bf10*/  @!P0 BRA `(.L_x_13953) ;  /* 0x0000000000048947 */ /* 0x000fea0003800000 */
[----:B------:R-:W-:Y:S01]  /*bf20*/  BPT.TRAP 0x1 ;  /* 0x000000040000795c */ /* 0x000fe20000300000 */
.L_x_13953:
[----:B-1----:R-:W-:Y:S05]  /*bf30*/  @P1 BRA `(.L_x_13954) ;  /* 0x0000000000081947 */ /* 0x002fea0003800000 */
[----:B------:R-:W1:Y:S02]  /*bf40*/  SYNCS.PHASECHK.TRANS64.TRYWAIT P1, [UR6+0x13230], R5 ;  /* 0x01323005ff0075a7 */ /* 0x000e640008020146 */
[----:B-1----:R-:W-:Y:S05]  /*bf50*/  @!P1 BRA `(.L_x_13955) ;  /* 0x000000b400f09947 */ /* 0x002fea0003800000 */
.L_x_13954:
        /* <DEDUP_REMOVED lines=64> */
.L_x_13956:
[----:B------:R-:W-:Y:S01]  /*c360*/  ULEA UR11, UR24, UR45, 0x3 ;  /* 0x0000002d180b7291 */ /* 0x000fe2000f8e183f */
[----:B01----:R-:W-:-:S05]  /*c370*/  IMAD.U32 R5, RZ, RZ, UR25 ;  /* 0x00000019ff057e24 */ /* 0x003fca000f8e00ff */
[----:B------:R-:W-:-:S04]  /*c380*/  SHF.L.U32 R5, R5, 0x1f, RZ ;  /* 0x0000001f05057819 */ /* 0x000fc800000006ff */
[----:B------:R0:W1:Y:S01]  /*c390*/  SYNCS.PHASECHK.TRANS64.TRYWAIT P1, [UR11+0x13250], R5 ;  /* 0x01325005ff0075a7 */ /* 0x000062000802014b */
[----:B------:R-:W-:Y:S05]  /*c3a0*/  @!P0 BRA `(.L_x_13957) ;  /* 0x0000000000048947 */ /* 0x000fea0003800000 */
[----:B------:R-:W-:Y:S01]  /*c3b0*/  BPT.TRAP 0x1 ;  /* 0x000000040000795c */ /* 0x000fe20000300000 */
.L_x_13957:
[----:B-1----:R-:W-:Y:S05]  /*c3c0*/  @P1 BRA `(.L_x_13958) ;  /* 0x0000000000081947 */ /* 0x002fea0003800000 */
[----:B------:R-:W1:Y:S02]  /*c3d0*/  SYNCS.PHASECHK.TRANS64.TRYWAIT P1, [UR11+0x13250], R5 ;  /* 0x01325005ff0075a7 */ /* 0x000e64000802014b */
[----:B-1----:R-:W-:Y:S05]  /*c3e0*/  @!P1 BRA `(.L_x_13959) ;  /* 0x000000b000e49947 */ /* 0x002fea0003800000 */
.L_x_13958:
        /* <DEDUP_REMOVED lines=32> */
.L_x_13960:
[----:B01----:R-:W0:Y:S01]  /*c5f0*/  LDC R5, c[0x0][0x448] ;  /* 0x00011200ff057b82 */ /* 0x003e220000000800 */
[----:B------:R-:W-:Y:S01]  /*c600*/  VIADD R20, R19, UR41 ;  /* 0x0000002913147c36 */ /* 0x000fe20008000000 */
[----:B------:R-:W-:Y:S01]  /*c610*/  ULEA UR6, UR37, UR45, 0x3 ;  /* 0x0000002d25067291 */ /* 0x000fe2000f8e183f */
[----:B------:R-:W-:Y:S01]  /*c620*/  IMAD R15, R9, -0xa0, RZ ;  /* 0xffffff60090f7824 */ /* 0x000fe200078e02ff */
[----:B------:R-:W-:Y:S02]  /*c630*/  LOP3.LUT P1, RZ, R2, 0x8, RZ, 0xc0, !PT ;  /* 0x0000000802ff7812 */ /* 0x000fe4000782c0ff */
[----:B------:R-:W-:-:S04]  /*c640*/  UIADD3 UR6, UR6, 0x13240, URZ ;  /* 0x0001324006067890 */ /* 0x000fc8000fffe03f */
[----:B------:R-:W-:-:S09]  /*c650*/  UPRMT UR6, UR44, 0x654, UR6 ;  /* 0x000006542c067896 */ /* 0x000fd20008000006 */
[----:B------:R-:W-:Y:S01]  /*c660*/  SYNCS.ARRIVE.TRANS64.RED.A1T0 RZ, [UR6], RZ ;  /* 0x000000ffffff79a7 */ /* 0x000fe20008100406 */
[----:B------:R-:W-:Y:S01]  /*c670*/  ULOP3.LUT UR6, URZ, UR23, URZ, 0x33, !UPT ;  /* 0x000000173f067292 */ /* 0x000fe2000f8e333f */
[----:B0-----:R-:W-:-:S13]  /*c680*/  ISETP.NE.AND P2, PT, R5, 0x1, PT ;  /* 0x000000010500780c */ /* 0x001fda0003f45270 */
[----:B------:R-:W0:Y:S08]  /*c690*/  @P2 LDC R5, c[0x0][0x44c] ;  /* 0x00011300ff052b82 */ /* 0x000e300000000800 */
[----:B------:R-:W1:Y:S01]  /*c6a0*/  @P2 LDC R8, c[0x0][0x450] ;  /* 0x00011400ff082b82 */ /* 0x000e620000000800 */
[----:B0-----:R-:W-:-:S05]  /*c6b0*/  @P2 IMAD.HI.U32 R5, R20, R5, RZ ;  /* 0x0000000514052227 */ /* 0x001fca00078e00ff */
[----:B-1----:R-:W-:Y:S01]  /*c6c0*/  @P2 SHF.R.U32.HI R20, RZ, R8, R5 ;  /* 0x00000008ff142219 */ /* 0x002fe20000011605 */
[----:B------:R-:W-:-:S04]  /*c6d0*/  VIADD R5, R15, 0x1 ;  /* 0x000000010f057836 */ /* 0x000fc80000000000 */
[----:B------:R-:W0:Y:S01]  /*c6e0*/  SHFL.IDX PT, R10, R20, RZ, 0x1c1f ;  /* 0x001c1fff140a7589 */ /* 0x000e2200000e0000 */
[----:B------:R-:W-:-:S04]  /*c6f0*/  IMAD R8, R18, -0x2, R5 ;  /* 0xfffffffe12087824 */ /* 0x000fc800078e0205 */
[C---:B------:R-:W-:Y:S01]  /*c700*/  VIADD R5, R8.reuse, 0xffffffff ;  /* 0xffffffff08057836 */ /* 0x040fe20000000000 */
[----:B------:R-:W-:-:S05]  /*c710*/  IADD3 R13, R8, -UR22, R17 ;  /* 0x80000016080d7c10 */ /* 0x000fca000fffe011 */
        /* <DEDUP_REMOVED lines=17> */
.L_x_13963:
[----:B------:R-:W-:-:S05]  /*c830*/  IMAD.U32 R136, RZ, RZ, UR20 ;  /* 0x00000014ff887e24 */ /* 0x000fca000f8e00ff */
[----:B------:R-:W-:-:S13]  /*c840*/  ISETP.NE.AND P1, PT, R136, 0x1, PT ;  /* 0x000000018800780c */ /* 0x000fda0003f25270 */
[----:B------:R-:W0:Y:S02]  /*c850*/  @P1 LDC.64 R10, c[0x0][0x9e8] ;  /* 0x00027a00ff0a1b82 */ /* 0x000e240000000a00 */
[----:B0-----:R-:W-:-:S05]  /*c860*/  @P1 IMAD.HI.U32 R10, R21, R10, RZ ;  /* 0x0000000a150a1227 */ /* 0x001fca00078e00ff */
[----:B------:R-:W-:-:S07]  /*c870*/  @P1 SHF.R.U32.HI R21, RZ, R11, R10 ;  /* 0x0000000bff151219 */ /* 0x000fce000001160a */
.L_x_13964:
[----:B------:R-:W-:Y:S05]  /*c880*/  BSYNC B0 ;  /* 0x0000000000007941 */ /* 0x000fea0003800000 */
.L_x_13962:
[----:B------:R-:W-:-:S05]  /*c890*/  IMAD R21, R21, R136, R5 ;  /* 0x0000008815157224 */ /* 0x000fca00078e0205 */
[----:B------:R-:W-:Y:S02]  /*c8a0*/  VIADDMNMX R12, R21, R136, R12, PT ;  /* 0x00000088150c7246 */ /* 0x000fe4000380010c */
[----:B------:R-:W-:-:S07]  /*c8b0*/  VIMNMX R8, R8, R21, !PT ;  /* 0x0000001508087248 */ /* 0x000fce0007fe0100 */
.L_x_13961:
[C---:B------:R-:W-:Y:S02]  /*c8c0*/  ISETP.GE.AND P2, PT, R15.reuse, 0x2, PT ;  /* 0x000000020f00780c */ /* 0x040fe40003f46270 */
[C---:B------:R-:W-:Y:S02]  /*c8d0*/  ISETP.GE.AND P1, PT, R15.reuse, 0x9, PT ;  /* 0x000000090f00780c */ /* 0x040fe40003f26270 */
        /* <DEDUP_REMOVED lines=245> */
.L_x_13967:
[----:B------:R-:W-:-:S05]  /*d830*/  IMAD.U32 R12, RZ, RZ, UR20 ;  /* 0x00000014ff0c7e24 */ /* 0x000fca000f8e00ff */
[----:B------:R-:W-:-:S13]  /*d840*/  ISETP.NE.AND P6, PT, R12, 0x1, PT ;  /* 0x000000010c00780c */ /* 0x000fda0003fc5270 */
[----:B------:R-:W0:Y:S02]  /*d850*/  @P6 LDC.64 R10, c[0x0][0x9e8] ;  /* 0x00027a00ff0a6b82 */ /* 0x000e240000000a00 */
[----:B0-----:R-:W-:-:S05]  /*d860*/  @P6 IMAD.HI.U32 R10, R8, R10, RZ ;  /* 0x0000000a080a6227 */ /* 0x001fca00078e00ff */
[----:B------:R-:W-:-:S07]  /*d870*/  @P6 SHF.R.U32.HI R8, RZ, R11, R10 ;  /* 0x0000000bff086219 */ /* 0x000fce000001160a */
.L_x_13968:
[----:B------:R-:W-:Y:S05]  /*d880*/  BSYNC B0 ;  /* 0x0000000000007941 */ /* 0x000fea0003800000 */
.L_x_13966:
[----:B------:R-:W-:-:S05]  /*d890*/  IMAD R5, R8, R12, R5 ;  /* 0x0000000c08057224 */ /* 0x000fca00078e0205 */
[----:B------:R-:W-:Y:S02]  /*d8a0*/  VIADDMNMX R14, R5, R12, R14, PT ;  /* 0x0000000c050e7246 */ /* 0x000fe4000380010e */
[----:B------:R-:W-:-:S07]  /*d8b0*/  VIMNMX R13, R13, R5, !PT ;  /* 0x000000050d0d7248 */ /* 0x000fce0007fe0100 */
.L_x_13965:
        /* <DEDUP_REMOVED lines=194> */
[C---:B------:R-:W-:Y:S02]  /*e4e0*/  ISETP.GT.AND P1, PT, R13.reuse, RZ, !P6 ;  /* 0x000000ff0d00720c */ /* 0x040fe40007724270 */
        /* <DEDUP_REMOVED lines=99> */
[----:B------:R-:W-:-:S01]  /*eb20*/  FFMA.FTZ R81, R85, UR42, -R10 ;  /* 0x0000002a55517c23 */ /* 0x000fc2000801080a */
[----:B------:R-:W-:Y:S01]  /*eb30*/  IMAD.U32 R85, RZ, RZ, UR42 ;  /* 0x0000002aff557e24 */ /* 0x000fe2000f8e00ff */
[----:B------:R-:W-:Y:S01]  /*eb40*/  FMNMX.FTZ R122, R71, R76, !PT ;  /* 0x0000004c477a7209 */ /* 0x000fe20007810000 */
[----:B------:R-:W-:Y:S04]  /*eb50*/  MUFU.EX2 R113, R113 ;  /* 0x0000007100717308 */ /* 0x000fe80000000800 */
[----:B------:R-:W0:Y:S04]  /*eb60*/  SHFL.BFLY PT, R129, R122, 0x2, 0x1f ;  /* 0x0c401f007a817f89 */ /* 0x000e2800000e0000 */
[----:B------:R1:W-:Y:S08]  /*eb70*/  MUFU.EX2 R76, R124 ;  /* 0x0000007c004c7308 */ /* 0x0003f00000000800 */
[----:B------:R-:W-:Y:S08]  /*eb80*/  MUFU.EX2 R116, R116 ;  /* 0x0000007400747308 */ /* 0x000ff00000000800 */
[----:B------:R-:W-:Y:S01]  /*eb90*/  MUFU.EX2 R117, R117 ;  /* 0x0000007500757308 */ /* 0x000fe20000000800 */
[----:B0-----:R-:W-:-:S02]  /*eba0*/  FMNMX.FTZ R129, R122, R129, !PT ;  /* 0x000000817a817209 */ /* 0x001fc40007810000 */
[----:B------:R-:W-:-:S05]  /*ebb0*/  FSEL R122, R5, RZ, P1 ;  /* 0x000000ff057a7208 */ /* 0x000fca0000800000 */
[----:B------:R-:W-:Y:S01]  /*ebc0*/  MUFU.EX2 R88, R88 ;  /* 0x0000005800587308 */ /* 0x000fe20000000800 */
[----:B------:R-:W0:Y:S01]  /*ebd0*/  SHFL.BFLY PT, R84, R129, 0x1, 0x1f ;  /* 0x0c201f0081547f89 */ /* 0x000e2200000e0000 */
[----:B------:R-:W-:-:S04]  /*ebe0*/  FADD.FTZ R122, -R122, R7 ;  /* 0x000000077a7a7221 */ /* 0x000fc80000010100 */
[----:B------:R-:W-:Y:S02]  /*ebf0*/  FMUL.FTZ R7, R122, UR42 ;  /* 0x0000002a7a077c20 */ /* 0x000fe40008410000 */
[----:B------:R-:W-:Y:S08]  /*ec00*/  MUFU.EX2 R89, R89 ;  /* 0x0000005900597308 */ /* 0x000ff00000000800 */
[----:B------:R-:W2:Y:S08]  /*ec10*/  MUFU.EX2 R7, R7 ;  /* 0x0000000700077308 */ /* 0x000eb00000000800 */
[----:B------:R-:W-:Y:S01]  /*ec20*/  MUFU.EX2 R92, R92 ;  /* 0x0000005c005c7308 */ /* 0x000fe20000000800 */
[----:B0-----:R-:W-:-:S04]  /*ec30*/  FMNMX.FTZ R10, R129, R84, !PT ;  /* 0x00000054810a7209 */ /* 0x001fc80007810000 */
[C---:B------:R-:W-:Y:S01]  /*ec40*/  FSETP.NEU.FTZ.AND P1, PT, R10.reuse, -INF , PT ;  /* 0xff8000000a00780b */ /* 0x040fe20003f3d000 */
[----:B------:R-:W-:-:S02]  /*ec50*/  FFMA.FTZ R84, R10, R85, -8 ;  /* 0xc10000000a547423 */ /* 0x000fc40000010055 */
[----:B------:R-:W-:Y:S01]  /*ec60*/  MUFU.EX2 R93, R93 ;  /* 0x0000005d005d7308 */ /* 0x000fe20000000800 */
[----:B------:R-:W-:Y:S02]  /*ec70*/  FSEL R129, R10, RZ, P1 ;  /* 0x000000ff0a817208 */ /* 0x000fe40000800000 */
[----:B------:R-:W-:-:S03]  /*ec80*/  FSEL R84, R84, RZ, P1 ;  /* 0x000000ff54547208 */ /* 0x000fc60000800000 */
[----:B------:R-:W-:Y:S02]  /*ec90*/  FADD.FTZ R129, -R129, R6 ;  /* 0x0000000681817221 */ /* 0x000fe40000010100 */
[----:B------:R-:W-:-:S01]  /*eca0*/  FFMA.FTZ R11, R11, UR42, -R84 ;  /* 0x0000002a0b0b7c23 */ /* 0x000fc20008010854 */
[--C-:B------:R-:W-:Y:S01]  /*ecb0*/  FFMA.FTZ R122, R123, UR42, -R84.reuse ;  /* 0x0000002a7b7a7c23 */ /* 0x100fe20008010854 */
[----:B------:R-:W-:Y:S01]  /*ecc0*/  FMUL.FTZ R6, R129, UR42 ;  /* 0x0000002a81067c20 */ /* 0x000fe20008410000 */
[--C-:B------:R-:W-:Y:S01]  /*ecd0*/  FFMA.FTZ R85, R126, UR42, -R84.reuse ;  /* 0x0000002a7e557c23 */ /* 0x100fe20008010854 */
[----:B-1----:R-:W-:-:S01]  /*ece0*/  FFMA.FTZ R124, R127, UR42, -R84 ;  /* 0x0000002a7f7c7c23 */ /* 0x002fc20008010854 */
[--C-:B------:R-:W-:Y:S01]  /*ecf0*/  FFMA.FTZ R123, R130, UR42, -R84.reuse ;  /* 0x0000002a827b7c23 */ /* 0x100fe20008010854 */
[----:B------:R-:W-:Y:S01]  /*ed00*/  MUFU.EX2 R11, R11 ;  /* 0x0000000b000b7308 */ /* 0x000fe20000000800 */
[----:B------:R-:W-:-:S01]  /*ed10*/  FFMA.FTZ R126, R131, UR42, -R84 ;  /* 0x0000002a837e7c23 */ /* 0x000fc20008010854 */
[----:B--2---:R-:W-:Y:S01]  /*ed20*/  FFMA.FTZ R130, R7, R3, R8 ;  /* 0x0000000307827223 */ /* 0x004fe20000010008 */
        /* <DEDUP_REMOVED lines=22> */
[----:B0-----:R-:W-:-:S01]  /*ee90*/  FFMA.FTZ R3, R6, R0, R11 ;  /* 0x0000000006037223 */ /* 0x001fc2000001000b */
        /* <DEDUP_REMOVED lines=151> */
.L_x_13969:
        /* <DEDUP_REMOVED lines=82> */
.L_x_13951:
[----:B------:R-:W-:Y:S06]  /*fd30*/  BAR.ARV 0x8, 0x200 ;  /* 0x0208000000007b1d */ /* 0x000fec0000002000 */
[----:B------:R-:W-:Y:S05]  /*fd40*/  @!P0 BRA `(.L_x_13971) ;  /* 0x0000000000048947 */ /* 0x000fea0003800000 */
[----:B------:R-:W-:Y:S01]  /*fd50*/  BPT.TRAP 0x1 ;  /* 0x000000040000795c */ /* 0x000fe20000300000 */
.L_x_13971:
[----:B------:R-:W-:Y:S01]  /*fd60*/  ULEA UR14, UR37, UR45, 0x3 ;  /* 0x0000002d250e7291 */ /* 0x000fe2000f8e183f */
[----:B------:R-:W-:-:S05]  /*fd70*/  IMAD.U32 R4, RZ, RZ, UR36 ;  /* 0x00000024ff047e24 */ /* 0x000fca000f8e00ff */
[----:B------:R-:W-:-:S04]  /*fd80*/  SHF.L.U32 R4, R4, 0x1f, RZ ;  /* 0x0000001f04047819 */ /* 0x000fc800000006ff */
[----:B------:R0:W1:Y:S01]  /*fd90*/  SYNCS.PHASECHK.TRANS64.TRYWAIT P1, [UR14+0x13250], R4 ;  /* 0x01325004ff0075a7 */ /* 0x000062000802014e */
[----:B------:R-:W-:Y:S05]  /*fda0*/  @!P0 BRA `(.L_x_13972) ;  /* 0x0000000000048947 */ /* 0x000fea0003800000 */
[----:B------:R-:W-:Y:S01]  /*fdb0*/  BPT.TRAP 0x1 ;  /* 0x000000040000795c */ /* 0x000fe20000300000 */
.L_x_13972:
[----:B-1----:R-:W-:Y:S05]  /*fdc0*/  @P1 BRA `(.L_x_13973) ;  /* 0x0000000000081947 */ /* 0x002fea0003800000 */
[----:B------:R-:W1:Y:S02]  /*fdd0*/  SYNCS.PHASECHK.TRANS64.TRYWAIT P1, [UR14+0x13250], R4 ;  /* 0x01325004ff0075a7 */ /* 0x000e64000802014e */
[----:B-1----:R-:W-:Y:S05]  /*fde0*/  @!P1 BRA `(.L_x_13974) ;  /* 0x00000078007c9947 */ /* 0x002fea0003800000 */
.L_x_13973:
        /* <DEDUP_REMOVED lines=21> */
[----:B------:R-:W-:Y:S01]  /*ff40*/  QGMMA.64x64x32.F32.E4M3.E4M3 R24, R152, gdesc[UR8], R24, gsb0 ;  /* 0x00e0000898187df3 */ /* 0x000fe20008000818 */
[----:B------:R-:W-:Y:S02]  /*ff50*/  @UP0 UIMAD UR9, UR40, UR13, UR9 ;  /* 0x0000000d280902a4 */ /* 0x000fe4000f8e0209 */
        /* <DEDUP_REMOVED lines=22> */
[----:B------:R-:W1:Y:S04]  /*100c0*/  SHFL.BFLY PT, R8, R3, 0x2, 0x1f ;  /* 0x0c401f0003087f89 */ /* 0x000e6800000e0000 */
[----:B------:R-:W3:Y:S01]  /*100d0*/  SHFL.BFLY PT, R9, R0, 0x2, 0x1f ;  /* 0x0c401f0000097f89 */ /* 0x000ee200000e0000 */
[----:B------:R-:W-:Y:S02]  /*100e0*/  WARPGROUP.DEPBAR.LE gsb0, 0x0 ;  /* 0x00008000000079c5 */ /* 0x000fe40000010000 */
[----:B------:R-:W-:-:S06]  /*100f0*/  WARPGROUP.ARRIVE ;  /* 0x00000000000079c5 */ /* 0x000fcc0000000000 */
[----:B------:R-:W-:Y:S01]  /*10100*/  QGMMA.64x64x32.F32.E4M3.E4M3 R24, R140, gdesc[UR4], R24, gsb0 ;  /* 0x00e000048c187df3 */ /* 0x000fe20008000818 */
[----:B-1----:R-:W-:-:S01]  /*10110*/  FADD.FTZ R8, R8, R3 ;  /* 0x0000000308087221 */ /* 0x002fc20000010000 */
[----:B------:R-:W-:Y:S01]  /*10120*/  UIADD3 UR10, UR10, 0x200, URZ ;  /* 0x000002000a0a7890 */ /* 0x000fe2000fffe03f */
[----:B---3--:R-:W-:-:S01]  /*10130*/  FADD.FTZ R9, R9, R0 ;  /* 0x0000000009097221 */ /* 0x008fc20000010000 */
[----:B------:R-:W-:Y:S02]  /*10140*/  UMOV UR11, 0xc0000010 ;  /* 0xc0000010000b7882 */ /* 0x000fe40000000000 */
[----:B0-----:R-:W0:Y:S04]  /*10150*/  SHFL.BFLY PT, R7, R8, 0x1, 0x1f ;  /* 0x0c201f0008077f89 */ /* 0x001e2800000e0000 */
        /* <DEDUP_REMOVED lines=33> */
.L_x_13975:
        /* <DEDUP_REMOVED lines=42> */
.L_x_13897:
        /* <DEDUP_REMOVED lines=11> */
[----:B------:R-:W2:Y:S04]  /*106c0*/  LDL R35, [R1+0xc] ;  /* 0x00000c0001237983 */ /* 0x000ea80000100800 */
[----:B------:R-:W3:Y:S01]  /*106d0*/  LDL R41, [R1+0x8] ;  /* 0x0000080001297983 */ /* 0x000ee20000100800 */
[----:B------:R-:W-:Y:S01]  /*106e0*/  F2FP.BF16.F32.PACK_AB R54, R54, R5 ;  /* 0x000000053636723e */ /* 0x000fe200000010ff */
[----:B------:R-:W1:Y:S01]  /*106f0*/  S2R R33, SR_SWINHI ;  /* 0x0000000000217919 */ /* 0x000e620000002f00 */
[----:B------:R-:W4:Y:S01]  /*10700*/  LDC R5, c[0x0][0xbe8] ;  /* 0x0002fa00ff057b82 */ /* 0x000f220000000800 */
        /* <DEDUP_REMOVED lines=8> */
[----:B------:R-:W-:Y:S01]  /*10790*/  USHF.R.S32.HI UR12, URZ, 0x1f, UR40 ;  /* 0x0000001f3f0c7899 */ /* 0x000fe20008011428 */
[----:B------:R-:W-:Y:S01]  /*107a0*/  F2FP.BF16.F32.PACK_AB R24, R37, R24 ;  /* 0x000000182518723e */ /* 0x000fe200000010ff */
[----:B------:R-:W-:Y:S01]  /*107b0*/  ULDC.64 UR8, c[0x0][0xb90] ;  /* 0x0002e40000087ab9 */ /* 0x000fe20000000a00 */
[----:B0-----:R-:W-:Y:S01]  /*107c0*/  IMAD.SHL.U32 R6, R27, 0x4, RZ ;  /* 0x000000041b067824 */ /* 0x001fe200078e00ff */
        /* <DEDUP_REMOVED lines=10> */
[----:B------:R0:W3:Y:S01]  /*10870*/  LDG.E.CONSTANT R17, desc[UR48][R6.64] ;  /* 0x0000003006117981 */ /* 0x0000e2000c1e9900 */
[----:B----4-:R-:W-:Y:S02]  /*10880*/  ISETP.NE.AND P2, PT, R5, 0x1, PT ;  /* 0x000000010500780c */ /* 0x010fe40003f45270 */
[----:B------:R-:W-:Y:S02]  /*10890*/  F2FP.BF16.F32.PACK_AB R28, R28, R57 ;  /* 0x000000391c1c723e */ /* 0x000fe400000010ff */
[----:B------:R-:W-:Y:S02]  /*108a0*/  F2FP.BF16.F32.PACK_AB R29, R29, R56 ;  /* 0x000000381d1d723e */ /* 0x000fe400000010ff */
[----:B0-----:R-:W-:-:S04]  /*108b0*/  LOP3.LUT P0, R6, R27, 0x3, RZ, 0xc0, !PT ;  /* 0x000000031b067812 */ /* 0x001fc8000780c0ff */
[----:B------:R-:W-:-:S03]  /*108c0*/  ISETP.EQ.OR P0, PT, R6, 0x3, !P0 ;  /* 0x000000030600780c */ /* 0x000fc60004702670 */
[----:B------:R-:W0:Y:S01]  /*108d0*/  @P2 LDC R42, c[0x0][0xbf0] ;  /* 0x0002fc00ff2a2b82 */ /* 0x000e220000000800 */
[----:B------:R-:W-:Y:S02]  /*108e0*/  MOV R6, R4 ;  /* 0x0000000400067202 */ /* 0x000fe40000000f00 */
[----:B-1----:R-:W-:Y:S02]  /*108f0*/  MOV R7, R33 ;  /* 0x0000002100077202 */ /* 0x002fe40000000f00 */
[----:B------:R-:W-:Y:S02]  /*10900*/  SEL R36, R25, R26, P0 ;  /* 0x0000001a19247207 */ /* 0x000fe40000000000 */
[----:B------:R-:W-:Y:S02]  /*10910*/  SEL R25, R26, R25, P0 ;  /* 0x000000191a197207 */ /* 0x000fe40000000000 */
[----:B------:R-:W-:Y:S01]  /*10920*/  SEL R34, R9, R10, P0 ;  /* 0x0000000a09227207 */ /* 0x000fe20000000000 */
[----:B------:R-:W1:Y:S01]  /*10930*/  @P2 LDC R26, c[0x0][0xbec] ;  /* 0x0002fb00ff1a2b82 */ /* 0x000e620000000800 */
[----:B------:R-:W-:Y:S01]  /*10940*/  SEL R31, R10, R9, P0 ;  /* 0x000000090a1f7207 */ /* 0x000fe20000000000 */
[----:B------:R-:W-:Y:S01]  /*10950*/  IMAD R9, R156, 0x40, R23 ;  /* 0x000000409c097824 */ /* 0x000fe200078e0217 */
[----:B------:R-:W-:Y:S01]  /*10960*/  SEL R32, R21, R24, P0 ;  /* 0x0000001815207207 */ /* 0x000fe20000000000 */
[----:B------:R-:W-:Y:S01]  /*10970*/  UIMAD UR5, UR12, UR8, URZ ;  /* 0x000000080c0572a4 */ /* 0x000fe2000f8e023f */
[----:B------:R-:W-:-:S02]  /*10980*/  SEL R21, R24, R21, P0 ;  /* 0x0000001518157207 */ /* 0x000fc40000000000 */
[----:B------:R-:W-:Y:S02]  /*10990*/  SEL R24, R13, R14, P0 ;  /* 0x0000000e0d187207 */ /* 0x000fe40000000000 */
[----:B------:R-:W-:Y:S01]  /*109a0*/  SEL R27, R14, R13, P0 ;  /* 0x0000000d0e1b7207 */ /* 0x000fe20000000000 */
[----:B------:R-:W-:Y:S01]  /*109b0*/  UIMAD.WIDE.U32 UR6, UR40, UR8, URZ ;  /* 0x00000008280672a5 */ /* 0x000fe2000f8e003f */
[----:B------:R-:W-:Y:S01]  /*109c0*/  SEL R38, R15, R20, P0 ;  /* 0x000000140f267207 */ /* 0x000fe20000000000 */
[----:B------:R-:W-:Y:S01]  /*109d0*/  UIMAD UR5, UR40, UR9, UR5 ;  /* 0x00000009280572a4 */ /* 0x000fe2000f8e0205 */
[----:B------:R-:W-:Y:S01]  /*109e0*/  SEL R33, R20, R15, P0 ;  /* 0x0000000f14217207 */ /* 0x000fe20000000000 */
[----:B------:R-:W-:Y:S01]  /*109f0*/  UIMAD UR8, UR13, UR10, URZ ;  /* 0x0000000a0d0872a4 */ /* 0x000fe2000f8e023f */
[----:B------:R-:W-:Y:S01]  /*10a00*/  SEL R30, R28, R29, P0 ;  /* 0x0000001d1c1e7207 */ /* 0x000fe20000000000 */
[----:B------:R-:W-:Y:S01]  /*10a10*/  UIADD3 UR7, UR7, UR5, URZ ;  /* 0x0000000507077290 */ /* 0x000fe2000fffe03f */
[----:B------:R-:W-:Y:S01]  /*10a20*/  SEL R29, R29, R28, P0 ;  /* 0x0000001c1d1d7207 */ /* 0x000fe20000000000 */
[----:B------:R-:W-:Y:S01]  /*10a30*/  UIMAD UR8, UR39, UR11, UR8 ;  /* 0x0000000b270872a4 */ /* 0x000fe2000f8e0208 */
[----:B------:R-:W-:Y:S01]  /*10a40*/  SEL R40, R46, R47, P0 ;  /* 0x0000002f2e287207 */ /* 0x000fe20000000000 */
[----:B------:R-:W-:Y:S01]  /*10a50*/  UIMAD.WIDE.U32 UR6, UR39, UR10, UR6 ;  /* 0x0000000a270672a5 */ /* 0x000fe2000f8e0006 */
[----:B------:R-:W-:Y:S01]  /*10a60*/  SEL R44, R54, R55, P0 ;  /* 0x00000037362c7207 */ /* 0x000fe20000000000 */
[----:B------:R-:W-:Y:S01]  /*10a70*/  ULDC UR5, c[0x0][0xa88] ;  /* 0x0002a20000057ab9 */ /* 0x000fe20000000800 */
[----:B------:R-:W-:Y:S01]  /*10a80*/  SEL R47, R47, R46, P0 ;  /* 0x0000002e2f2f7207 */ /* 0x000fe20000000000 */
[----:B------:R-:W-:Y:S01]  /*10a90*/  ULDC.64 UR10, c[0x0][0xaf0] ;  /* 0x0002bc00000a7ab9 */ /* 0x000fe20000000a00 */
[----:B------:R-:W-:Y:S01]  /*10aa0*/  SEL R55, R55, R54, P0 ;  /* 0x0000003637377207 */ /* 0x000fe20000000000 */
[----:B--2---:R-:W-:-:S03]  /*10ab0*/  IMAD.WIDE R10, R35, 0x2, R6 ;  /* 0x00000002230a7825 */ /* 0x004fc600078e0206 */
[C---:B------:R-:W-:Y:S01]  /*10ac0*/  IADD3 R39, P4, R10.reuse, 0x20, RZ ;  /* 0x000000200a277810 */ /* 0x040fe20007f9e0ff */
[----:B------:R-:W-:Y:S01]  /*10ad0*/  IMAD.WIDE R6, R9, 0x2, R6 ;  /* 0x0000000209067825 */ /* 0x000fe200078e0206 */
[C---:B------:R-:W-:Y:S02]  /*10ae0*/  LOP3.LUT R9, R10.reuse, 0x380, RZ, 0xc0, !PT ;  /* 0x000003800a097812 */ /* 0x040fe400078ec0ff */
[----:B------:R-:W-:Y:S02]  /*10af0*/  LOP3.LUT R8, R39, 0x380, RZ, 0xc0, !PT ;  /* 0x0000038027087812 */ /* 0x000fe400078ec0ff */
[----:B------:R-:W-:Y:S02]  /*10b00*/  IADD3 R37, P1, R10, 0x60, RZ ;  /* 0x000000600a257810 */ /* 0x000fe40007f3e0ff */
[----:B------:R-:W-:Y:S02]  /*10b10*/  SHF.R.U64 R9, R9, 0x3, RZ ;  /* 0x0000000309097819 */ /* 0x000fe400000012ff */
[----:B------:R-:W-:-:S02]  /*10b20*/  SHF.R.U64 R8, R8, 0x3, RZ ;  /* 0x0000000308087819 */ /* 0x000fc400000012ff */
[----:B------:R-:W-:Y:S02]  /*10b30*/  IADD3 R35, P3, R10, 0x40, RZ ;  /* 0x000000400a237810 */ /* 0x000fe40007f7e0ff */
[----:B------:R-:W-:Y:S02]  /*10b40*/  LOP3.LUT R12, R37, 0x380, RZ, 0xc0, !PT ;  /* 0x00000380250c7812 */ /* 0x000fe400078ec0ff */
[----:B------:R-:W-:Y:S02]  /*10b50*/  LOP3.LUT R10, R9, R10, RZ, 0x3c, !PT ;  /* 0x0000000a090a7212 */ /* 0x000fe400078e3cff */
[----:B------:R-:W-:Y:S01]  /*10b60*/  LOP3.LUT R8, R8, R39, RZ, 0x3c, !PT ;  /* 0x0000002708087212 */ /* 0x000fe200078e3cff */
[----:B------:R-:W-:Y:S01]  /*10b70*/  VIADD R39, R19, UR41 ;  /* 0x0000002913277c36 */ /* 0x000fe20008000000 */
[----:B------:R-:W-:Y:S01]  /*10b80*/  LOP3.LUT R14, R35, 0x380, RZ, 0xc0, !PT ;  /* 0x00000380230e7812 */ /* 0x000fe200078ec0ff */
[--C-:B------:R-:W-:Y:S01]  /*10b90*/  IMAD.X R13, RZ, RZ, R11.reuse, P1 ;  /* 0x000000ffff0d7224 */ /* 0x100fe200008e060b */
[----:B------:R-:W-:Y:S01]  /*10ba0*/  SHF.R.U64 R12, R12, 0x3, RZ ;  /* 0x000000030c0c7819 */ /* 0x000fe200000012ff */
[--C-:B------:R-:W-:Y:S01]  /*10bb0*/  IMAD.X R15, RZ, RZ, R11.reuse, P3 ;  /* 0x000000ffff0f7224 */ /* 0x100fe200018e060b */
[----:B------:R-:W-:Y:S01]  /*10bc0*/  MOV R48, R10 ;  /* 0x0000000a00307202 */ /* 0x000fe20000000f00 */
[----:B------:R-:W-:Y:S01]  /*10bd0*/  IMAD.X R9, RZ, RZ, R11, P4 ;  /* 0x000000ffff097224 */ /* 0x000fe200020e060b */
[----:B------:R-:W-:Y:S01]  /*10be0*/  SHF.R.U64 R14, R14, 0x3, RZ ;  /* 0x000000030e0e7819 */ /* 0x000fe200000012ff */
[----:B-1----:R-:W-:Y:S01]  /*10bf0*/  @P2 IMAD.HI.U32 R11, R39, R26, RZ ;  /* 0x0000001a270b2227 */ /* 0x002fe200078e00ff */
[----:B------:R-:W-:-:S02]  /*10c00*/  LOP3.LUT R12, R12, R37, RZ, 0x3c, !PT ;  /* 0x000000250c0c7212 */ /* 0x000fc400078e3cff */
[----:B------:R-:W-:Y:S01]  /*10c10*/  IADD3 R37, P4, R6, 0x1800, RZ ;  /* 0x0000180006257810 */ /* 0x000fe20007f9e0ff */
[----:B------:R-:W-:Y:S01]  /*10c20*/  IMAD.MOV.U32 R10, RZ, RZ, R39 ;  /* 0x000000ffff0a7224 */ /* 0x000fe200078e0027 */
[----:B------:R-:W-:Y:S02]  /*10c30*/  LOP3.LUT R14, R14, R35, RZ, 0x3c, !PT ;  /* 0x000000230e0e7212 */ /* 0x000fe400078e3cff */
[----:B------:R-:W-:Y:S02]  /*10c40*/  IADD3 R35, P3, R6, 0x3000, RZ ;  /* 0x0000300006237810 */ /* 0x000fe40007f7e0ff */
[----:B0-----:R-:W-:Y:S02]  /*10c50*/  @P2 SHF.R.U32.HI R10, RZ, R42, R11 ;  /* 0x0000002aff0a2219 */ /* 0x001fe4000001160b */
[----:B------:R-:W-:Y:S01]  /*10c60*/  LOP3.LUT R28, R37, 0x380, RZ, 0xc0, !PT ;  /* 0x00000380251c7812 */ /* 0x000fe200078ec0ff */
[----:B------:R-:W-:Y:S01]  /*10c70*/  IMAD.U32 R42, RZ, RZ, UR8 ;  /* 0x00000008ff2a7e24 */ /* 0x000fe2000f8e00ff */
[----:B------:R-:W-:Y:S01]  /*10c80*/  LOP3.LUT R20, R35, 0x380, RZ, 0xc0, !PT ;  /* 0x0000038023147812 */ /* 0x000fe200078ec0ff */
[----:B------:R-:W-:Y:S01]  /*10c90*/  ULDC.64 UR8, c[0x0][0xae8] ;  /* 0x0002ba0000087ab9 */ /* 0x000fe20000000a00 */
[----:B------:R-:W-:Y:S01]  /*10ca0*/  MOV R45, R14 ;  /* 0x0000000e002d7202 */ /* 0x000fe20000000f00 */
[----:B------:R-:W-:Y:S01]  /*10cb0*/  IMAD.MOV R14, RZ, RZ, -R10 ;  /* 0x000000ffff0e7224 */ /* 0x000fe200078e0a0a */
[----:B------:R-:W-:-:S02]  /*10cc0*/  MOV R43, R12 ;  /* 0x0000000c002b7202 */ /* 0x000fc40000000f00 */
[----:B------:R-:W-:Y:S02]  /*10cd0*/  SHF.R.S32.HI R11, RZ, 0x1f, R10 ;  /* 0x0000001fff0b7819 */ /* 0x000fe4000001140a */
[----:B------:R-:W-:Y:S02]  /*10ce0*/  IADD3 R10, P1, R10, UR6, RZ ;  /* 0x000000060a0a7c10 */ /* 0x000fe4000ff3e0ff */
[----:B---3--:R-:W-:Y:S02]  /*10cf0*/  LOP3.LUT R12, R17, 0x2, RZ, 0x3c, !PT ;  /* 0x00000002110c7812 */ /* 0x008fe400078e3cff */
[----:B------:R-:W-:Y:S02]  /*10d00*/  SHF.R.U64 R28, R28, 0x3, RZ ;  /* 0x000000031c1c7819 */ /* 0x000fe400000012ff */
[----:B------:R-:W-:Y:S01]  /*10d10*/  SHF.R.U64 R20, R20, 0x3, RZ ;  /* 0x0000000314147819 */ /* 0x000fe200000012ff */
[----:B------:R-:W-:Y:S01]  /*10d20*/  SHFL.IDX PT, R30, R30, R17, 0x1c1f ;  /* 0x001c1f111e1e7589 */ /* 0x000fe200000e0000 */
[----:B------:R-:W-:Y:S01]  /*10d30*/  IADD3.X R11, R11, UR7, R42, P1, !PT ;  /* 0x000000070b0b7c10 */ /* 0x000fe20008ffe42a */
[----:B------:R-:W-:Y:S01]  /*10d40*/  IMAD R13, R5, R14, R39 ;  /* 0x0000000e050d7224 */ /* 0x000fe200078e0227 */
[----:B------:R-:W-:Y:S01]  /*10d50*/  LOP3.LUT R28, R28, R37, RZ, 0x3c, !PT ;  /* 0x000000251c1c7212 */ /* 0x000fe200078e3cff */
[----:B------:R0:W-:Y:S01]  /*10d60*/  SHFL.IDX PT, R26, R24, R17, 0x1c1f ;  /* 0x001c1f11181a7589 */ /* 0x0001e200000e0000 */
[----:B------:R-:W-:Y:S01]  /*10d70*/  LOP3.LUT R20, R20, R35, RZ, 0x3c, !PT ;  /* 0x0000002314147212 */ /* 0x000fe200078e3cff */
[----:B------:R-:W-:-:S02]  /*10d80*/  ULDC.64 UR6, c[0x0][0xb88] ;  /* 0x0002e20000067ab9 */ /* 0x000fc40000000a00 */
[----:B------:R-:W-:Y:S04]  /*10d90*/  SHFL.IDX PT, R36, R36, R17, 0x1c1f ;  /* 0x001c1f1124247589 */ /* 0x000fe800000e0000 */
[----:B------:R-:W-:Y:S04]  /*10da0*/  SHFL.IDX PT, R15, R38, R17, 0x1c1f ;  /* 0x001c1f11260f7589 */ /* 0x000fe800000e0000 */
[----:B------:R-:W1:Y:S04]  /*10db0*/  SHFL.IDX PT, R29, R29, R12, 0x1c1f ;  /* 0x001c1f0c1d1d7589 */ /* 0x000e6800000e0000 */
[----:B------:R-:W2:Y:S04]  /*10dc0*/  SHFL.IDX PT, R27, R27, R12, 0x1c1f ;  /* 0x001c1f0c1b1b7589 */ /* 0x000ea800000e0000 */
[----:B------:R-:W3:Y:S04]  /*10dd0*/  SHFL.IDX PT, R25, R25, R12, 0x1c1f ;  /* 0x001c1f0c19197589 */ /* 0x000ee800000e0000 */
[----:B------:R-:W4:Y:S04]  /*10de0*/  SHFL.IDX PT, R42, R33, R12, 0x1c1f ;  /* 0x001c1f0c212a7589 */ /* 0x000f2800000e0000 */
[----:B------:R-:W-:Y:S04]  /*10df0*/  SHFL.IDX PT, R32, R32, R17, 0x1c1f ;  /* 0x001c1f1120207589 */ /* 0x000fe800000e0000 */
[----:B------:R-:W-:Y:S04]  /*10e00*/  SHFL.IDX PT, R37, R44, R17, 0x1c1f ;  /* 0x001c1f112c257589 */ /* 0x000fe800000e0000 */
[----:B------:R-:W4:Y:S01]  /*10e10*/  SHFL.IDX PT, R21, R21, R12, 0x1c1f ;  /* 0x001c1f0c15157589 */ /* 0x000f2200000e0000 */
[----:B------:R-:W-:-:S03]  /*10e20*/  SHF.R.S32.HI R14, RZ, 0x1f, R13 ;  /* 0x0000001fff0e7819 */ /* 0x000fc6000001140d */
[----:B------:R-:W-:Y:S04]  /*10e30*/  SHFL.IDX PT, R34, R34, R17, 0x1c1f ;  /* 0x001c1f1122227589 */ /* 0x000fe800000e0000 */
[----:B------:R1:W-:Y:S04]  /*10e40*/  SHFL.IDX PT, R35, R40, R17, 0x1c1f ;  /* 0x001c1f1128237589 */ /* 0x0003e800000e0000 */
[----:B------:R-:W4:Y:S04]  /*10e50*/  SHFL.IDX PT, R31, R31, R12, 0x1c1f ;  /* 0x001c1f0c1f1f7589 */ /* 0x000f2800000e0000 */
[----:B------:R2:W4:Y:S04]  /*10e60*/  SHFL.IDX PT, R44, R47, R12, 0x1c1f ;  /* 0x001c1f0c2f2c7589 */ /* 0x00052800000e0000 */
[----:B------:R4:W4:Y:S01]  /*10e70*/  SHFL.IDX PT, R46, R55, R12, 0x1c1f ;  /* 0x001c1f0c372e7589 */ /* 0x00092200000e0000 */
[----:B------:R-:W-:-:S02]  /*10e80*/  IMAD R14, R14, UR6, RZ ;  /* 0x000000060e0e7c24 */ /* 0x000fc4000f8e02ff */
[----:B------:R-:W-:-:S04]  /*10e90*/  IMAD.WIDE.U32 R10, R13, UR6, R10 ;  /* 0x000000060d0a7c25 */ /* 0x000fc8000f8e000a */
[----:B------:R-:W-:Y:S01]  /*10ea0*/  IMAD R13, R13, UR7, R14 ;  /* 0x000000070d0d7c24 */ /* 0x000fe2000f8e020e */
[----:B------:R-:W-:Y:S01]  /*10eb0*/  ULDC.64 UR6, c[0x0][0xb50] ;  /* 0x0002d40000067ab9 */ /* 0x000fe20000000a00 */
[----:B0-----:R-:W-:Y:S01]  /*10ec0*/  VIADD R24, R41, UR41 ;  /* 0x0000002929187c36 */ /* 0x001fe20008000000 */
[----:B------:R-:W-:Y:S01]  /*10ed0*/  LOP3.LUT P1, RZ, R157, 0x3, RZ, 0xc0, !PT ;  /* 0x000000039dff7812 */ /* 0x000fe2000782c0ff */
[----:B-1----:R-:W-:Y:S01]  /*10ee0*/  IMAD R17, R5, UR5, RZ ;  /* 0x0000000505117c24 */ /* 0x002fe2000f8e02ff */
[----:B------:R-:W-:Y:S01]  /*10ef0*/  LEA R33, P6, R10, UR6, 0x2 ;  /* 0x000000060a217c11 */ /* 0x000fe2000f8c10ff */
[----:B------:R-:W-:Y:S02]  /*10f00*/  IMAD.IADD R11, R11, 0x1, R13 ;  /* 0x000000010b0b7824 */ /* 0x000fe400078e020d */
[C---:B------:R-:W-:Y:S01]  /*10f10*/  VIADD R14, R24.reuse, 0x8 ;  /* 0x00000008180e7836 */ /* 0x040fe20000000000 */
[----:B--2---:R-:W-:Y:S02]  /*10f20*/  MOV R47, R8 ;  /* 0x00000008002f7202 */ /* 0x004fe40000000f00 */
[----:B------:R-:W-:-:S02]  /*10f30*/  ISETP.GE.OR P5, PT, R24, R17, P1 ;  /* 0x000000111800720c */ /* 0x000fc40000fa6670 */
[----:B------:R-:W-:Y:S02]  /*10f40*/  LEA.HI.X R49, R10, UR7, R11, 0x2, P6 ;  /* 0x000000070a317c11 */ /* 0x000fe4000b0f140b */
[----:B------:R-:W-:Y:S02]  /*10f50*/  ISETP.GE.OR P1, PT, R14, R17, P1 ;  /* 0x000000110e00720c */ /* 0x000fe40000f26670 */
[----:B------:R-:W-:Y:S02]  /*10f60*/  SEL R8, R30, R29, P0 ;  /* 0x0000001d1e087207 */ /* 0x000fe40000000000 */
[----:B------:R-:W-:Y:S02]  /*10f70*/  SEL R10, R29, R30, P0 ;  /* 0x0000001e1d0a7207 */ /* 0x000fe40000000000 */
[----:B------:R-:W-:Y:S02]  /*10f80*/  SEL R24, R26, R27, P0 ;  /* 0x0000001b1a187207 */ /* 0x000fe40000000000 */
[----:B---3--:R-:W-:-:S02]  /*10f90*/  SEL R9, R36, R25, P0 ;  /* 0x0000001924097207 */ /* 0x008fc40000000000 */
[----:B------:R-:W-:Y:S02]  /*10fa0*/  SEL R11, R25, R36, P0 ;  /* 0x00000024190b7207 */ /* 0x000fe40000000000 */
[----:B----4-:R-:W-:Y:S01]  /*10fb0*/  SEL R13, R15, R42, P0 ;  /* 0x0000002a0f0d7207 */ /* 0x010fe20000000000 */
[----:B------:R-:W-:Y:S01]  /*10fc0*/  SHFL.IDX PT, R38, R33, RZ, 0x1c1f ;  /* 0x001c1fff21267589 */ /* 0x000fe200000e0000 */
[----:B------:R-:W-:Y:S02]  /*10fd0*/  SEL R12, R32, R21, P0 ;  /* 0x00000015200c7207 */ /* 0x000fe40000000000 */
[----:B------:R-:W-:Y:S01]  /*10fe0*/  SEL R14, R21, R32, P0 ;  /* 0x00000020150e7207 */ /* 0x000fe20000000000 */
[----:B------:R0:W-:Y:S01]  /*10ff0*/  SHFL.IDX PT, R40, R33, 0x1, 0x1c1f ;  /* 0x003c1f0021287f89 */ /* 0x0001e200000e0000 */
[----:B------:R-:W-:Y:S02]  /*11000*/  SEL R26, R27, R26, P0 ;  /* 0x0000001a1b1a7207 */ /* 0x000fe40000000000 */
[----:B------:R-:W-:-:S02]  /*11010*/  SEL R15, R42, R15, P0 ;  /* 0x0000000f2a0f7207 */ /* 0x000fc40000000000 */
[----:B------:R-:W-:Y:S02]  /*11020*/  SEL R32, R34, R31, P0 ;  /* 0x0000001f22207207 */ /* 0x000fe40000000000 */
[----:B------:R-:W-:Y:S02]  /*11030*/  SEL R25, R35, R44, P0 ;  /* 0x0000002c23197207 */ /* 0x000fe40000000000 */
[----:B------:R-:W-:Y:S02]  /*11040*/  SEL R27, R44, R35, P0 ;  /* 0x000000232c1b7207 */ /* 0x000fe40000000000 */
        /* <DEDUP_REMOVED lines=10> */
[----:B------:R-:W-:-:S04]  /*110f0*/  LOP3.LUT R37, R6, 0x380, RZ, 0xc0, !PT ;  /* 0x0000038006257812 */ /* 0x000fc800078ec0ff */
[----:B------:R-:W-:Y:S01]  /*11100*/  SHF.R.U64 R37, R37, 0x3, RZ ;  /* 0x0000000325257819 */ /* 0x000fe200000012ff */
[----:B------:R-:W-:-:S03]  /*11110*/  IMAD.X R29, RZ, RZ, R7, P4 ;  /* 0x000000ffff1d7224 */ /* 0x000fc600020e0607 */
[----:B------:R-:W-:Y:S01]  /*11120*/  LOP3.LUT R36, R37, R6, RZ, 0x3c, !PT ;  /* 0x0000000625247212 */ /* 0x000fe200078e3cff */
[--C-:B------:R-:W-:Y:S02]  /*11130*/  IMAD.MOV.U32 R37, RZ, RZ, R7.reuse ;  /* 0x000000ffff257224 */ /* 0x100fe400078e0007 */
[----:B------:R-:W-:Y:S01]  /*11140*/  IMAD.X R21, RZ, RZ, R7, P3 ;  /* 0x000000ffff157224 */ /* 0x000fe200018e0607 */
[----:B0-----:R0:W-:Y:S04]  /*11150*/  @!P5 ST.E desc[UR48][R38.64], R3 ;  /* 0x000000032600d985 */ /* 0x0011e8000c101930 */
[----:B-1----:R1:W-:Y:S04]  /*11160*/  @!P1 ST.E desc[UR48][R40.64], R0 ;  /* 0x0000000028009985 */ /* 0x0023e8000c101930 */
[----:B------:R-:W2:Y:S04]  /*11170*/  LD.E.128 R8, desc[UR48][R36.64] ;  /* 0x0000003024087980 */ /* 0x000ea8000c101d00 */
[----:B------:R-:W3:Y:S04]  /*11180*/  LD.E.128 R28, desc[UR48][R28.64] ;  /* 0x000000301c1c7980 */ /* 0x000ee8000c101d00 */
[----:B------:R4:W3:Y:S01]  /*11190*/  LD.E.128 R12, desc[UR48][R20.64] ;  /* 0x00000030140c7980 */ /* 0x0008e2000c101d00 */
[----:B------:R-:W-:-:S04]  /*111a0*/  IADD3 R24, P0, R6, 0x4800, RZ ;  /* 0x0000480006187810 */ /* 0x000fc80007f1e0ff */
[----:B------:R-:W-:-:S04]  /*111b0*/  LOP3.LUT R6, R24, 0x380, RZ, 0xc0, !PT ;  /* 0x0000038018067812 */ /* 0x000fc800078ec0ff */
[----:B0-----:R-:W-:Y:S02]  /*111c0*/  SHF.R.U64 R3, R6, 0x3, RZ ;  /* 0x0000000306037819 */ /* 0x001fe400000012ff */
[----:B------:R-:W0:Y:S01]  /*111d0*/  @P2 LDC R6, c[0x0][0xbec] ;  /* 0x0002fb00ff062b82 */ /* 0x000e220000000800 */
[----:B------:R-:W-:-:S07]  /*111e0*/  IMAD.X R25, RZ, RZ, R7, P0 ;  /* 0x000000ffff197224 */ /* 0x000fce00000e0607 */
[----:B------:R-:W0:Y:S01]  /*111f0*/  @P2 LDC R7, c[0x0][0xbf0] ;  /* 0x0002fc00ff072b82 */ /* 0x000e220000000800 */
[----:B-1----:R-:W-:Y:S01]  /*11200*/  IMAD R0, R22, 0x30, R156 ;  /* 0x0000003016007824 */ /* 0x002fe200078e029c */
[----:B------:R-:W-:-:S03]  /*11210*/  UIMAD UR5, UR12, UR8, URZ ;  /* 0x000000080c0572a4 */ /* 0x000fc6000f8e023f */
[----:B----4-:R-:W-:Y:S01]  /*11220*/  VIADD R21, R0, UR41 ;  /* 0x0000002900157c36 */ /* 0x010fe20008000000 */
[----:B------:R-:W-:Y:S02]  /*11230*/  UIMAD.WIDE.U32 UR6, UR40, UR8, URZ ;  /* 0x00000008280672a5 */ /* 0x000fe4000f8e003f */
[----:B------:R-:W-:Y:S01]  /*11240*/  UIMAD UR5, UR40, UR9, UR5 ;  /* 0x00000009280572a4 */ /* 0x000fe2000f8e0205 */
[----:B------:R-:W-:Y:S01]  /*11250*/  LOP3.LUT R24, R3, R24, RZ, 0x3c, !PT ;  /* 0x0000001803187212 */ /* 0x000fe200078e3cff */
[----:B------:R-:W-:Y:S02]  /*11260*/  UIMAD UR8, UR13, UR10, URZ ;  /* 0x0000000a0d0872a4 */ /* 0x000fe4000f8e023f */
[----:B------:R-:W-:Y:S01]  /*11270*/  UIADD3 UR7, UR7, UR5, URZ ;  /* 0x0000000507077290 */ /* 0x000fe2000fffe03f */
[----:B0-----:R-:W-:Y:S01]  /*11280*/  @P2 IMAD.HI.U32 R0, R21, R6, RZ ;  /* 0x0000000615002227 */ /* 0x001fe200078e00ff */
[----:B------:R-:W-:Y:S01]  /*11290*/  UIMAD UR5, UR39, UR11, UR8 ;  /* 0x0000000b270572a4 */ /* 0x000fe2000f8e0208 */
[----:B------:R-:W5:Y:S02]  /*112a0*/  LD.E.128 R24, desc[UR48][R24.64] ;  /* 0x0000003018187980 */ /* 0x000f64000c101d00 */
[----:B------:R-:W-:Y:S01]  /*112b0*/  IMAD.MOV.U32 R3, RZ, RZ, R21 ;  /* 0x000000ffff037224 */ /* 0x000fe200078e0015 */
[----:B------:R-:W-:Y:S01]  /*112c0*/  UIMAD.WIDE.U32 UR6, UR39, UR10, UR6 ;  /* 0x0000000a270672a5 */ /* 0x000fe2000f8e0006 */
[----:B------:R-:W-:Y:S01]  /*112d0*/  VIADD R36, R156, UR41 ;  /* 0x000000299c247c36 */ /* 0x000fe20008000000 */
[----:B------:R-:W-:Y:S01]  /*112e0*/  ULDC.64 UR8, c[0x0][0xae0] ;  /* 0x0002b80000087ab9 */ /* 0x000fe20000000a00 */
[----:B------:R-:W-:Y:S01]  /*112f0*/  @P2 SHF.R.U32.HI R3, RZ, R7, R0 ;  /* 0x00000007ff032219 */ /* 0x000fe20000011600 */
[----:B------:R-:W-:Y:S01]  /*11300*/  UIADD3 UR5, UR7, UR5, URZ ;  /* 0x0000000507057290 */ /* 0x000fe2000fffe03f */
[----:B------:R-:W-:Y:S01]  /*11310*/  @!PT LDS RZ, [RZ] ;  /* 0x00000000fffff984 */ /* 0x000fe20000000800 */
[----:B------:R-:W-:Y:S01]  /*11320*/  @!PT LDS RZ, [RZ] ;  /* 0x00000000fffff984 */ /* 0x000fe20000000800 */
[----:B------:R-:W-:Y:S01]  /*11330*/  @!PT LDS RZ, [RZ] ;  /* 0x00000000fffff984 */ /* 0x000fe20000000800 */
[----:B------:R-:W-:Y:S01]  /*11340*/  @!PT LDS RZ, [RZ] ;  /* 0x00000000fffff984 */ /* 0x000fe20000000800 */
[----:B------:R0:W-:Y:S06]  /*11350*/  MEMBAR.ALL.CTA ;  /* 0x0000000000007992 */ /* 0x0001ec0000008000 */
[----:B0-----:R-:W0:Y:S01]  /*11360*/  FENCE.VIEW.ASYNC.S ;  /* 0x00000000000073c6 */ /* 0x001e220000000000 */
[--C-:B------:R-:W-:Y:S01]  /*11370*/  SHF.R.S32.HI R0, RZ, 0x1f, R3.reuse ;  /* 0x0000001fff007819 */ /* 0x100fe20000011403 */
[----:B------:R-:W-:-:S02]  /*11380*/  IMAD.MOV R20, RZ, RZ, -R3 ;  /* 0x000000ffff147224 */ /* 0x000fc400078e0a03 */
        /* <DEDUP_REMOVED lines=12> */
[----:B------:R-:W-:-:S04]  /*11450*/  IMAD.WIDE.U32 R6, R5, UR6, R6 ;  /* 0x0000000605067c25 */ /* 0x000fc8000f8e0006 */
[----:B------:R-:W-:Y:S01]  /*11460*/  IMAD R3, R5, UR7, R0 ;  /* 0x0000000705037c24 */ /* 0x000fe2000f8e0200 */
[----:B------:R-:W-:Y:S02]  /*11470*/  ULDC.64 UR6, c[0x0][0xa80] ;  /* 0x0002a00000067ab9 */ /* 0x000fe40000000a00 */
[----:B------:R-:W-:Y:S01]  /*11480*/  LEA R32, P0, R6, UR6, 0x1 ;  /* 0x0000000606207c11 */ /* 0x000fe2000f8008ff */
[----:B------:R-:W-:-:S04]  /*11490*/  IMAD.IADD R3, R7, 0x1, R3 ;  /* 0x0000000107037824 */ /* 0x000fc800078e0203 */
[----:B0-----:R-:W0:Y:S01]  /*114a0*/  SHFL.IDX PT, R20, R32, RZ, 0x181f ;  /* 0x00181fff20147589 */ /* 0x001e2200000e0000 */
[----:B------:R-:W-:-:S03]  /*114b0*/  LEA.HI.X R3, R6, UR7, R3, 0x1, P0 ;  /* 0x0000000706037c11 */ /* 0x000fc600080f0c03 */
[----:B------:R-:W1:Y:S04]  /*114c0*/  SHFL.IDX PT, R40, R32, 0x1, 0x181f ;  /* 0x00381f0020287f89 */ /* 0x000e6800000e0000 */
[----:B------:R-:W4:Y:S01]  /*114d0*/  SHFL.IDX PT, R44, R32, 0x2, 0x181f ;  /* 0x00581f00202c7f89 */ /* 0x000f2200000e0000 */
[----:B------:R-:W-:-:S03]  /*114e0*/  ISETP.GE.AND P0, PT, R23, UR5, PT ;  /* 0x0000000517007c0c */ /* 0x000fc6000bf06270 */
[----:B------:R-:W4:Y:S01]  /*114f0*/  SHFL.IDX PT, R34, R3, RZ, 0x181f ;  /* 0x00181fff03227589 */ /* 0x000f2200000e0000 */
[----:B------:R-:W-:-:S03]  /*11500*/  VIADD R0, R36, 0x30 ;  /* 0x0000003024007836 */ /* 0x000fc60000000000 */
[----:B------:R-:W4:Y:S01]  /*11510*/  SHFL.IDX PT, R38, R3, 0x1, 0x181f ;  /* 0x00381f0003267f89 */ /* 0x000f2200000e0000 */
[----:B------:R-:W-:-:S03]  /*11520*/  VIADD R6, R36, 0x60 ;  /* 0x0000006024067836 */ /* 0x000fc60000000000 */
[----:B------:R-:W4:Y:S01]  /*11530*/  SHFL.IDX PT, R42, R3, 0x2, 0x181f ;  /* 0x00581f00032a7f89 */ /* 0x000f2200000e0000 */
[-C--:B------:R-:W-:Y:S02]  /*11540*/  ISETP.GE.OR P1, PT, R36, R17.reuse, P0 ;  /* 0x000000112400720c */ /* 0x080fe40000726670 */
[-C--:B------:R-:W-:Y:S02]  /*11550*/  ISETP.GE.OR P2, PT, R0, R17.reuse, P0 ;  /* 0x000000110000720c */ /* 0x080fe40000746670 */
[----:B------:R-:W-:Y:S01]  /*11560*/  ISETP.GE.OR P3, PT, R6, R17, P0 ;  /* 0x000000110600720c */ /* 0x000fe20000766670 */
[----:B------:R-:W-:Y:S01]  /*11570*/  VIADD R0, R4, 0x13220 ;  /* 0x0001322004007836 */ /* 0x000fe20000000000 */
[----:B------:R-:W-:-:S07]  /*11580*/  SHF.R.S32.HI R50, RZ, 0x1f, R23 ;  /* 0x0000001fff327819 */ /* 0x000fce0000011417 */
[C---:B0-----:R-:W-:Y:S02]  /*11590*/  @!P1 LEA R4, P4, R23.reuse, R20, 0x1 ;  /* 0x0000001417049211 */ /* 0x041fe400078808ff */
[C---:B-1----:R-:W-:Y:S02]  /*115a0*/  @!P2 LEA R6, P5, R23.reuse, R40, 0x1 ;  /* 0x000000281706a211 */ /* 0x042fe400078a08ff */
[C---:B----4-:R-:W-:Y:S02]  /*115b0*/  @!P3 LEA R20, P6, R23.reuse, R44, 0x1 ;  /* 0x0000002c1714b211 */ /* 0x050fe400078c08ff */
[----:B------:R-:W-:Y:S02]  /*115c0*/  PRMT R0, RZ, 0x654, R0 ;  /* 0x00000654ff007816 */ /* 0x000fe40000000000 */
[C-C-:B------:R-:W-:Y:S02]  /*115d0*/  @!P1 LEA.HI.X R5, R23.reuse, R34, R50.reuse, 0x1, P4 ;  /* 0x0000002217059211 */ /* 0x140fe400020f0c32 */
[C-C-:B------:R-:W-:Y:S01]  /*115e0*/  @!P2 LEA.HI.X R7, R23.reuse, R38, R50.reuse, 0x1, P5 ;  /* 0x000000261707a211 */ /* 0x140fe200028f0c32 */
[----:B------:R0:W-:Y:S01]  /*115f0*/  SYNCS.ARRIVE.TRANS64.RED.A1T0 RZ, [R0+URZ], RZ ;  /* 0x000000ff00ff79a7 */ /* 0x0001e2000810043f */
[----:B------:R-:W-:Y:S01]  /*11600*/  @!P3 LEA.HI.X R21, R23, R42, R50, 0x1, P6 ;  /* 0x0000002a1715b211 */ /* 0x000fe200030f0c32 */
[----:B0-----:R-:W-:-:S05]  /*11610*/  VIADD R0, R36, 0x90 ;  /* 0x0000009024007836 */ /* 0x001fca0000000000 */
[----:B------:R-:W-:Y:S01]  /*11620*/  ISETP.GE.OR P0, PT, R0, R17, P0 ;  /* 0x000000110000720c */ /* 0x000fe20000706670 */
[----:B------:R-:W0:Y:S04]  /*11630*/  SHFL.IDX PT, R32, R32, 0x3, 0x181f ;  /* 0x00781f0020207f89 */ /* 0x000e2800000e0000 */
[----:B------:R1:W4:Y:S04]  /*11640*/  SHFL.IDX PT, R34, R3, 0x3, 0x181f ;  /* 0x00781f0003227f89 */ /* 0x00032800000e0000 */
[----:B--2---:R1:W-:Y:S04]  /*11650*/  @!P1 ST.E.128 desc[UR48][R4.64], R8 ;  /* 0x0000000804009985 */ /* 0x0043e8000c101d30 */
[----:B---3--:R1:W-:Y:S04]  /*11660*/  @!P2 ST.E.128 desc[UR48][R6.64], R28 ;  /* 0x0000001c0600a985 */ /* 0x0083e8000c101d30 */
[----:B------:R1:W-:Y:S01]  /*11670*/  @!P3 ST.E.128 desc[UR48][R20.64], R12 ;  /* 0x0000000c1400b985 */ /* 0x0003e2000c101d30 */
[----:B0---4-:R-:W-:Y:S05]  /*11680*/  @P0 BRA `(.L_x_13978) ;  /* 0x0000000400f00947 */ /* 0x011fea0003800000 */
[----:B-1----:R-:W-:-:S04]  /*11690*/  LEA R4, P0, R23, R32, 0x1 ;  /* 0x0000002017047211 */ /* 0x002fc800078008ff */
[----:B------:R-:W-:-:S05]  /*116a0*/  LEA.HI.X R5, R23, R34, R50, 0x1, P0 ;  /* 0x0000002217057211 */ /* 0x000fca00000f0c32 */
[----:B-----5:R0:W-:Y:S01]  /*116b0*/  ST.E.128 desc[UR48][R4.64], R24 ;  /* 0x0000001804007985 */ /* 0x0201e2000c101d30 */
[----:B------:R-:W-:Y:S05]  /*116c0*/  BRA `(.L_x_13978) ;  /* 0x0000000400e07947 */ /* 0x000fea0003800000 */
.L_x_13977:
        /* <DEDUP_REMOVED lines=52> */
.L_x_13980:
[----:B------:R-:W-:Y:S05]  /*11a10*/  BSYNC B1 ;  /* 0x0000000000017941 */ /* 0x000fea0003800000 */
.L_x_13979:
[----:B------:R-:W-:Y:S01]  /*11a20*/  ULDC.64 UR10, c[0x0][0xae8] ;  /* 0x0002ba00000a7ab9 */ /* 0x000fe20000000a00 */
[----:B------:R-:W-:Y:S01]  /*11a30*/  VIADD R8, R8, UR41 ;  /* 0x0000002908087c36 */ /* 0x000fe20008000000 */
[----:B------:R-:W-:Y:S01]  /*11a40*/  UIMAD UR5, UR8, UR10, URZ ;  /* 0x0000000a080572a4 */ /* 0x000fe2000f8e023f */
[----:B------:R-:W-:Y:S01]  /*11a50*/  VIADD R30, R156, UR41 ;  /* 0x000000299c1e7c36 */ /* 0x000fe20008000000 */
        /* <DEDUP_REMOVED lines=16> */
[----:B------:R-:W-:Y:S02]  /*11b60*/  IMAD R7, R11, R7, R8 ;  /* 0x000000070b077224 */ /* 0x000fe400078e0208 */
[----:B------:R-:W-:-:S02]  /*11b70*/  IMAD R0, R0, UR8, RZ ;  /* 0x0000000800007c24 */ /* 0x000fc4000f8e02ff */
        /* <DEDUP_REMOVED lines=14> */
[----:B------:R-:W-:Y:S01]  /*11c60*/  ULDC UR6, c[0x0][0xa88] ;  /* 0x0002a20000067ab9 */ /* 0x000fe20000000800 */
[----:B------:R-:W-:Y:S02]  /*11c70*/  VIADD R0, R30, 0x30 ;  /* 0x000000301e007836 */ /* 0x000fe40000000000 */
[----:B------:R-:W-:Y:S01]  /*11c80*/  LEA.HI.X R10, R4, UR7, R3, 0x1, P0 ;  /* 0x00000007040a7c11 */ /* 0x000fe200080f0c03 */
[----:B------:R-:W0:Y:S01]  /*11c90*/  SHFL.IDX PT, R6, R5, RZ, 0x181f ;  /* 0x00181fff05067589 */ /* 0x000e2200000e0000 */
[----:B------:R-:W-:Y:S01]  /*11ca0*/  IMAD R11, R11, UR6, RZ ;  /* 0x000000060b0b7c24 */ /* 0x000fe2000f8e02ff */
[----:B------:R-:W-:Y:S01]  /*11cb0*/  ISETP.GE.AND P0, PT, R23, UR5, PT ;  /* 0x0000000517007c0c */ /* 0x000fe2000bf06270 */
[C---:B------:R-:W-:Y:S01]  /*11cc0*/  VIADD R3, R30.reuse, 0x60 ;  /* 0x000000601e037836 */ /* 0x040fe20000000000 */
[----:B------:R-:W1:Y:S01]  /*11cd0*/  SHFL.IDX PT, R8, R5, 0x1, 0x181f ;  /* 0x00381f0005087f89 */ /* 0x000e6200000e0000 */
[C---:B------:R-:W-:Y:S01]  /*11ce0*/  VIADD R4, R30.reuse, 0x90 ;  /* 0x000000901e047836 */ /* 0x040fe20000000000 */
[----:B------:R-:W-:-:S02]  /*11cf0*/  ISETP.GE.OR P3, PT, R30, R11, P0 ;  /* 0x0000000b1e00720c */ /* 0x000fc40000766670 */
[----:B------:R-:W2:Y:S01]  /*11d00*/  SHFL.IDX PT, R24, R5, 0x2, 0x181f ;  /* 0x00581f0005187f89 */ /* 0x000ea200000e0000 */
[-C--:B------:R-:W-:Y:S02]  /*11d10*/  ISETP.GE.OR P2, PT, R0, R11.reuse, P0 ;  /* 0x0000000b0000720c */ /* 0x080fe40000746670 */
[-C--:B------:R-:W-:Y:S01]  /*11d20*/  ISETP.GE.OR P1, PT, R3, R11.reuse, P0 ;  /* 0x0000000b0300720c */ /* 0x080fe20000726670 */
[----:B------:R-:W3:Y:S01]  /*11d30*/  SHFL.IDX PT, R12, R10, RZ, 0x181f ;  /* 0x00181fff0a0c7589 */ /* 0x000ee200000e0000 */
[----:B------:R-:W-:-:S03]  /*11d40*/  ISETP.GE.OR P0, PT, R4, R11, P0 ;  /* 0x0000000b0400720c */ /* 0x000fc60000706670 */
[----:B------:R3:W4:Y:S04]  /*11d50*/  SHFL.IDX PT, R28, R5, 0x3, 0x181f ;  /* 0x00781f00051c7f89 */ /* 0x00072800000e0000 */
[----:B------:R-:W5:Y:S04]  /*11d60*/  SHFL.IDX PT, R14, R10, 0x1, 0x181f ;  /* 0x00381f000a0e7f89 */ /* 0x000f6800000e0000 */
[----:B------:R-:W5:Y:S01]  /*11d70*/  SHFL.IDX PT, R20, R10, 0x2, 0x181f ;  /* 0x00581f000a147f89 */ /* 0x000f6200000e0000 */
[----:B0-----:R-:W-:-:S03]  /*11d80*/  @!P3 LEA R4, P6, R23, R6, 0x1 ;  /* 0x000000061704b211 */ /* 0x001fc600078c08ff */
[----:B------:R4:W0:Y:S01]  /*11d90*/  SHFL.IDX PT, R26, R10, 0x3, 0x181f ;  /* 0x00781f000a1a7f89 */ /* 0x00082200000e0000 */
[C---:B-1----:R-:W-:Y:S02]  /*11da0*/  @!P2 LEA R6, P5, R23.reuse, R8, 0x1 ;  /* 0x000000081706a211 */ /* 0x042fe400078a08ff */
[C---:B--2---:R-:W-:Y:S02]  /*11db0*/  @!P1 LEA R8, P4, R23.reuse, R24, 0x1 ;  /* 0x0000001817089211 */ /* 0x044fe400078808ff */
[C---:B---3--:R-:W-:Y:S02]  /*11dc0*/  @!P3 LEA.HI.X R5, R23.reuse, R12, R15, 0x1, P6 ;  /* 0x0000000c1705b211 */ /* 0x048fe400030f0c0f */
[----:B----4-:R-:W-:-:S03]  /*11dd0*/  @!P0 LEA R10, P6, R23, R28, 0x1 ;  /* 0x0000001c170a8211 */ /* 0x010fc600078c08ff */
[----:B------:R2:W-:Y:S01]  /*11de0*/  @!P3 ST.E.128 desc[UR48][R4.64], RZ ;  /* 0x000000ff0400b985 */ /* 0x0005e2000c101d30 */
[C-C-:B-----5:R-:W-:Y:S02]  /*11df0*/  @!P2 LEA.HI.X R7, R23.reuse, R14, R15.reuse, 0x1, P5 ;  /* 0x0000000e1707a211 */ /* 0x160fe400028f0c0f */
[----:B------:R-:W-:-:S03]  /*11e00*/  @!P1 LEA.HI.X R9, R23, R20, R15, 0x1, P4 ;  /* 0x0000001417099211 */ /* 0x000fc600020f0c0f */
[----:B------:R2:W-:Y:S01]  /*11e10*/  @!P2 ST.E.128 desc[UR48][R6.64], RZ ;  /* 0x000000ff0600a985 */ /* 0x0005e2000c101d30 */
[----:B0-----:R-:W-:-:S03]  /*11e20*/  @!P0 LEA.HI.X R11, R23, R26, R15, 0x1, P6 ;  /* 0x0000001a170b8211 */ /* 0x001fc600030f0c0f */
[----:B------:R2:W-:Y:S04]  /*11e30*/  @!P1 ST.E.128 desc[UR48][R8.64], RZ ;  /* 0x000000ff08009985 */ /* 0x0005e8000c101d30 */
[----:B------:R2:W-:Y:S02]  /*11e40*/  @!P0 ST.E.128 desc[UR48][R10.64], RZ ;  /* 0x000000ff0a008985 */ /* 0x0005e4000c101d30 */
.L_x_13978:
[----:B------:R-:W-:Y:S05]  /*11e50*/  BSYNC B0 ;  /* 0x0000000000007941 */ /* 0x000fea0003800000 */
.L_x_13976:
[----:B------:R-:W-:Y:S02]  /*11e60*/  ULDC UR5, c[0x0][0xc38] ;  /* 0x00030e0000057ab9 */ /* 0x000fe40000000800 */
[----:B------:R-:W-:-:S06]  /*11e70*/  UISETP.GE.AND UP0, UPT, UR4, UR5, UPT ;  /* 0x000000050400728c */ /* 0x000fcc000bf06270 */
[----:B------:R-:W-:-:S13]  /*11e80*/  PLOP3.LUT P0, PT, PT, PT, UP0, 0x80, 0x0 ;  /* 0x000000000000781c */ /* 0x000fda0003f0f008 */
[----:B------:R-:W-:Y:S05]  /*11e90*/  @!P0 BRA `(.L_x_13981) ;  /* 0xfffffeec008c8947 */ /* 0x000fea000383ffff */
[----:B------:R-:W-:Y:S05]  /*11ea0*/  EXIT ;  /* 0x000000000000794d */ /* 0x000fea0003800000 */
.L_x_13887:
[----:B------:R-:W-:-:S08]  /*11eb0*/  NOP ;  /* 0x0000000000007918 */ /* 0x000fd00000000000 */
[----:B------:R-:W0:-:S00]  /*11ec0*/  USETMAXREG.DEALLOC.CTAPOOL 0x20 ;  /* 0x00000020000079c8 */ /* 0x000e0000080e0500 */
[----:B0-----:R-:W-:-:S06]  /*11ed0*/  LOP3.LUT R0, R0, 0x3, RZ, 0xc0, !PT ;  /* 0x0000000300007812 */ /* 0x001fcc00078ec0ff */
[----:B------:R-:W0:Y:S01]  /*11ee0*/  S2UR UR7, SR_CTAID.X ;  /* 0x00000000000779c3 */ /* 0x000e220000002500 */
[----:B------:R-:W-:Y:S01]  /*11ef0*/  LOP3.LUT R16, R16, 0xffffff7f, RZ, 0xc0, !PT ;  /* 0xffffff7f10107812 */ /* 0x000fe200078ec0ff */
[----:B------:R-:W-:Y:S04]  /*11f00*/  STL [R1+0x4], RZ ;  /* 0x000004ff01007387 */ /* 0x000fe80000100800 */
[----:B------:R1:W2:Y:S04]  /*11f10*/  SHFL.IDX PT, R2, R0, RZ, 0x1f ;  /* 0x00001fff00027589 */ /* 0x0002a800000e0000 */
[----:B------:R3:W-:Y:S01]  /*11f20*/  STL [R1+0x30], RZ ;  /* 0x000030ff01007387 */ /* 0x0007e20000100800 */
[----:B-1----:R-:W0:Y:S01]  /*11f30*/  LDC R0, c[0x0][0xc38] ;  /* 0x00030e00ff007b82 */ /* 0x002e220000000800 */
[----:B--2---:R-:W-:-:S13]  /*11f40*/  ISETP.NE.AND P0, PT, R2, RZ, PT ;  /* 0x000000ff0200720c */ /* 0x004fda0003f05270 */
[----:B------:R-:W-:Y:S01]  /*11f50*/  @P0 LOP3.LUT R16, R16, 0x80, RZ, 0xfc, !PT ;  /* 0x0000008010100812 */ /* 0x000fe200078efcff */
[----:B------:R-:W-:Y:S06]  /*11f60*/  @P0 BAR.ARV 0x4, 0x200 ;  /* 0x0108000000000b1d */ /* 0x000fec0000002000 */
[----:B0-----:R-:W-:Y:S01]  /*11f70*/  ISETP.LE.AND P0, PT, R0, UR7, PT ;  /* 0x0000000700007c0c */ /* 0x001fe2000bf03270 */
[----:B------:R-:W-:-:S05]  /*11f80*/  IMAD.MOV.U32 R0, RZ, RZ, 0x1 ;  /* 0x00000001ff007424 */ /* 0x000fca00078e00ff */
[----:B------:R3:W-:Y:S07]  /*11f90*/  STL [R1+0xc], R0 ;  /* 0x00000c0001007387 */ /* 0x0007ee0000100800 */
[----:B------:R-:W-:Y:S05]  /*11fa0*/  @P0 BRA `(.L_x_13982) ;  /* 0x00000050003c0947 */ /* 0x000fea0003800000 */
[----:B------:R-:W2:Y:S01]  /*11fb0*/  LDL R10, [R1+0x20] ;  /* 0x00002000010a7983 */ /* 0x000ea20000100800 */
[----:B------:R-:W-:Y:S01]  /*11fc0*/  ULDC.64 UR42, c[0x0][0x2f0] ;  /* 0x0000bc00002a7ab9 */ /* 0x000fe20000000a00 */
[----:B------:R-:W0:Y:S01]  /*11fd0*/  S2R R12, SR_TID.X ;  /* 0x00000000000c7919 */ /* 0x000e220000002100 */
[----:B------:R-:W-:Y:S01]  /*11fe0*/  ULDC.64 UR4, c[0x0][0x418] ;  /* 0x0001060000047ab9 */ /* 0x000fe20000000a00 */
[----:B------:R-:W-:Y:S01]  /*11ff0*/  LOP3.LUT R16, R16, 0xfffffffe, RZ, 0xc0, !PT ;  /* 0xfffffffe10107812 */ /* 0x000fe200078ec0ff */
[----:B------:R-:W-:Y:S01]  /*12000*/  ULDC UR6, c[0x0][0x2b8] ;  /* 0x0000ae0000067ab9 */ /* 0x000fe20000000800 */
[----:B------:R-:W-:Y:S01]  /*12010*/  ULDC UR40, c[0x0][0x288] ;  /* 0x0000a20000287ab9 */ /* 0x000fe20000000800 */
[----:B------:R-:W-:Y:S01]  /*12020*/  ULDC UR41, c[0x0][0x448] ;  /* 0x0001120000297ab9 */ /* 0x000fe20000000800 */
[C---:B0-----:R-:W-:Y:S01]  /*12030*/  IMAD.SHL.U32 R24, R12.reuse, 0x40, RZ ;  /* 0x000000400c187824 */ /* 0x041fe200078e00ff */
[----:B------:R-:W-:Y:S01]  /*12040*/  SHF.R.U32.HI R2, RZ, 0x1, R12 ;  /* 0x00000001ff027819 */ /* 0x000fe2000001160c */
[----:B---3--:R-:W-:-:S03]  /*12050*/  IMAD.SHL.U32 R0, R12, 0x20, RZ ;  /* 0x000000200c007824 */ /* 0x008fc600078e00ff */
[----:B------:R-:W-:-:S04]  /*12060*/  LOP3.LUT R3, R24, 0x180, RZ, 0xc0, !PT ;  /* 0x0000018018037812 */ /* 0x000fc800078ec0ff */
[----:B------:R-:W-:Y:S02]  /*12070*/  LOP3.LUT R2, R3, 0x30, R2, 0xf8, !PT ;  /* 0x0000003003027812 */ /* 0x000fe400078ef802 */
[----:B------:R-:W-:Y:S01]  /*12080*/  LOP3.LUT R3, R0, 0x80, RZ, 0xc0, !PT ;  /* 0x0000008000037812 */ /* 0x000fe200078ec0ff */
[C---:B------:R-:W-:Y:S02]  /*12090*/  IMAD.SHL.U32 R8, R12.reuse, 0x4, RZ ;  /* 0x000000040c087824 */ /* 0x040fe400078e00ff */
[C---:B------:R-:W-:Y:S01]  /*120a0*/  IMAD.SHL.U32 R4, R12.reuse, 0x10, RZ ;  /* 0x000000100c047824 */ /* 0x040fe200078e00ff */
[----:B------:R-:W-:Y:S01]  /*120b0*/  LOP3.LUT R3, R3, 0x10, R12, 0xf8, !PT ;  /* 0x0000001003037812 */ /* 0x000fe200078ef80c */
[----:B------:R-:W-:-:S03]  /*120c0*/  IMAD.SHL.U32 R5, R12, 0x8, RZ ;  /* 0x000000080c057824 */ /* 0x000fc600078e00ff */
[----:B------:R-:W-:Y:S02]  /*120d0*/  LOP3.LUT R23, R3, 0x10, R8, 0x78, !PT ;  /* 0x0000001003177812 */ /* 0x000fe400078e7808 */
[----:B------:R-:W-:Y:S01]  /*120e0*/  LOP3.LUT R3, R4, 0x600, RZ, 0xc0, !PT ;  /* 0x0000060004037812 */ /* 0x000fe200078ec0ff */
[----:B------:R-:W-:Y:S01]  /*120f0*/  IMAD.SHL.U32 R7, R12, 0x2, RZ ;  /* 0x000000020c077824 */ /* 0x000fe200078e00ff */
[----:B------:R-:W-:Y:S02]  /*12100*/  LOP3.LUT R6, R4, 0x1b0, RZ, 0xc0, !PT ;  /* 0x000001b004067812 */ /* 0x000fe400078ec0ff */
[----:B------:R-:W-:Y:S02]  /*12110*/  LOP3.LUT R3, R3, 0x60, R0, 0xf8, !PT ;  /* 0x0000006003037812 */ /* 0x000fe400078ef800 */
[----:B------:R-:W-:Y:S02]  /*12120*/  LOP3.LUT R5, R2, 0x30, R5, 0x78, !PT ;  /* 0x0000003002057812 */ /* 0x000fe400078e7805 */
[----:B------:R-:W-:-:S02]  /*12130*/  LOP3.LUT R7, R6, 0x30, R7, 0x78, !PT ;  /* 0x0000003006077812 */ /* 0x000fc400078e7807 */
[----:B------:R-:W-:Y:S02]  /*12140*/  LOP3.LUT R2, R3, 0x100, R0, 0xf8, !PT ;  /* 0x0000010003027812 */ /* 0x000fe400078ef800 */
[----:B------:R-:W-:Y:S02]  /*12150*/  LOP3.LUT R9, R7, 0x640, R4, 0xf8, !PT ;  /* 0x0000064007097812 */ /* 0x000fe400078ef804 */
[----:B------:R-:W-:Y:S01]  /*12160*/  LOP3.LUT R23, R2, R23, RZ, 0xfc, !PT ;  /* 0x0000001702177212 */ /* 0x000fe200078efcff */
[----:B------:R-:W-:Y:S01]  /*12170*/  IMAD.U32 R2, RZ, RZ, UR7 ;  /* 0x00000007ff027e24 */ /* 0x000fe2000f8e00ff */
[----:B------:R-:W-:Y:S02]  /*12180*/  LOP3.LUT R11, R4, 0x30, RZ, 0xc0, !PT ;  /* 0x00000030040b7812 */ /* 0x000fe400078ec0ff */
[----:B------:R-:W-:Y:S01]  /*12190*/  LOP3.LUT R12, R12, 0x7f, RZ, 0xc0, !PT ;  /* 0x0000007f0c0c7812 */ /* 0x000fe200078ec0ff */
[----:B------:R-:W-:Y:S01]  /*121a0*/  STL [R1+0x24], R9 ;  /* 0x0000240901007387 */ /* 0x000fe20000100800 */
[----:B------:R-:W-:-:S02]  /*121b0*/  ISETP.GE.AND P1, PT, R11, UR43, PT ;  /* 0x0000002b0b007c0c */ /* 0x000fc4000bf26270 */
[----:B------:R-:W-:Y:S01]  /*121c0*/  MOV R17, 0x400 ;  /* 0x0000040000117802 */ /* 0x000fe20000000f00 */
[----:B------:R0:W-:Y:S01]  /*121d0*/  STL [R1+0x28], R2 ;  /* 0x0000280201007387 */ /* 0x0001e20000100800 */
[----:B------:R-:W-:Y:S01]  /*121e0*/  IMAD.MOV.U32 R3, RZ, RZ, 0x1 ;  /* 0x00000001ff037424 */ /* 0x000fe200078e00ff */
[----:B------:R-:W-:Y:S02]  /*121f0*/  ISETP.GE.AND P0, PT, R11, UR43, PT ;  /* 0x0000002b0b007c0c */ /* 0x000fe4000bf06270 */
[----:B0-----:R-:W-:-:S04]  /*12200*/  SHF.R.U32.HI R2, RZ, 0x2, R12 ;  /* 0x00000002ff027819 */ /* 0x001fc8000001160c */
[----:B------:R-:W-:Y:S01]  /*12210*/  LOP3.LUT R0, R2, 0x60, R0, 0xf8, !PT ;  /* 0x0000006002007812 */ /* 0x000fe200078ef800 */
[----:B------:R-:W-:-:S03]  /*12220*/  UISETP.NE.U32.AND UP0, UPT, UR4, URZ, UPT ;  /* 0x0000003f0400728c */ /* 0x000fc6000bf05070 */
[----:B------:R-:W-:Y:S01]  /*12230*/  LOP3.LUT R2, R0, 0x80, RZ, 0xfc, !PT ;  /* 0x0000008000027812 */ /* 0x000fe200078efcff */
[----:B------:R0:W-:Y:S01]  /*12240*/  STL [R1+0xc], R3 ;  /* 0x00000c0301007387 */ /* 0x0001e20000100800 */
[----:B------:R-:W-:Y:S01]  /*12250*/  @P1 LOP3.LUT R16, R16, 0x1, RZ, 0xfc, !PT ;  /* 0x0000000110101812 */ /* 0x000fe200078efcff */
[----:B------:R-:W-:Y:S02]  /*12260*/  UISETP.NE.AND.EX UP0, UPT, UR5, URZ, UPT, UP0 ;  /* 0x0000003f0500728c */ /* 0x000fe4000bf05300 */
[----:B------:R0:W-:Y:S01]  /*12270*/  STL [R1+0x30], RZ ;  /* 0x000030ff01007387 */ /* 0x0001e20000100800 */
[----:B------:R-:W-:-:S03]  /*12280*/  ULDC UR4, c[0x0][0x424] ;  /* 0x0001090000047ab9 */ /* 0x000fc60000000800 */
[----:B------:R0:W-:Y:S01]  /*12290*/  STL [R1+0x4], RZ ;  /* 0x000004ff01007387 */ /* 0x0001e20000100800 */
        /* <DEDUP_REMOVED lines=8> */
[----:B------:R-:W-:-:S03]  /*12320*/  LOP3.LUT R24, R5, 0x640, R24, 0xf8, !PT ;  /* 0x0000064005187812 */ /* 0x000fc600078ef818 */
[----:B------:R-:W-:Y:S02]  /*12330*/  USHF.R.U32.HI UR39, URZ, 0x1f, UR5 ;  /* 0x0000001f3f277899 */ /* 0x000fe40008011605 */
[----:B------:R-:W-:Y:S01]  /*12340*/  @P0 LOP3.LUT R16, R16, 0x40, RZ, 0xfc, !PT ;  /* 0x0000004010100812 */ /* 0x000fe200078efcff */
[----:B------:R-:W-:Y:S02]  /*12350*/  UIMAD UR41, UR41, UR40, URZ ;  /* 0x00000028292972a4 */ /* 0x000fe4000f8e023f */
[----:B------:R-:W-:Y:S02]  /*12360*/  UIADD3 UR47, UR42, 0x1, -UR40 ;  /* 0x000000012a2f7890 */ /* 0x000fe4000fffe828 */
[----:B------:R-:W-:Y:S02]  /*12370*/  ULOP3.LUT UR51, UR38, 0x2, URZ, 0xfc, !UPT ;  /* 0x0000000226337892 */ /* 0x000fe4000f8efc3f */
[----:B------:R-:W-:Y:S02]  /*12380*/  ULOP3.LUT UR50, UR38, 0x1, URZ, 0xfc, !UPT ;  /* 0x0000000126327892 */ /* 0x000fe4000f8efc3f */
[----:B------:R-:W-:-:S02]  /*12390*/  UIADD3 UR40, UR42, -UR40, URZ ;  /* 0x800000282a287290 */ /* 0x000fc4000fffe03f */
[----:B------:R-:W-:Y:S01]  /*123a0*/  ULEA.HI.SX32 UR39, UR5, UR39, 0x1a ;  /* 0x0000002705277291 */ /* 0x000fe2000f8fd23f */
[----:B------:R-:W-:Y:S01]  /*123b0*/  ULDC UR46, c[0x0][0xc] ;  /* 0x00000300002e7ab9 */ /* 0x000fe20000000800 */
[----:B--2---:R-:W-:-:S05]  /*123c0*/  LEA R17, R10, R17, 0x18 ;  /* 0x000000110a117211 */ /* 0x004fca00078ec0ff */
[----:B------:R-:W-:-:S05]  /*123d0*/  IMAD.IADD R0, R17, 0x1, R9 ;  /* 0x0000000111007824 */ /* 0x000fca00078e0209 */
[----:B------:R0:W-:Y:S02]  /*123e0*/  STL [R1+0x2c], R0 ;  /* 0x00002c0001007387 */ /* 0x0001e40000100800 */
.L_x_14055:
[----:B0-2---:R-:W2:Y:S01]  /*123f0*/  LDL R0, [R1+0x28] ;  /* 0x0000280001007983 */ /* 0x005ea20000100800 */
        /* <DEDUP_REMOVED lines=22> */
.L_x_13983:
[----:B------:R-:W-:Y:S01]  /*12560*/  ULDC UR8, c[0x0][0xc54] ;  /* 0x0003150000087ab9 */ /* 0x000fe20000000800 */
[----:B------:R-:W-:Y:S01]  /*12570*/  UMOV UR6, UR7 ;  /* 0x0000000700067c82 */ /* 0x000fe20008000000 */
[----:B------:R-:W-:-:S11]  /*12580*/  UISETP.NE.AND UP0, UPT, UR8, 0x1, UPT ;  /* 0x000000010800788c */ /* 0x000fd6000bf05270 */
[----:B------:R-:W-:Y:S02]  /*12590*/  @UP0 ULDC.64 UR10, c[0x0][0xc58] ;  /* 0x00031600000a0ab9 */ /* 0x000fe40000000a00 */
[----:B------:R-:W-:-:S04]  /*125a0*/  UIMAD.WIDE.U32 UR4, UR7, UR10, URZ ;  /* 0x0000000a070472a5 */ /* 0x000fc8000f8e003f */
[----:B------:R-:W-:-:S04]  /*125b0*/  @UP0 USHF.R.U32.HI UR6, URZ, UR11, UR5 ;  /* 0x0000000b3f060299 */ /* 0x000fc80008011605 */
[----:B------:R-:W-:-:S12]  /*125c0*/  UIMAD UR4, UR6, UR8, URZ ;  /* 0x00000008060472a4 */ /* 0x000fd8000f8e023f */
.L_x_13984:
        /* <DEDUP_REMOVED lines=19> */
[----:B------:R-:W-:Y:S01]  /*12700*/  IMAD.U32 R3, RZ, RZ, UR5 ;  /* 0x00000005ff037e24 */ /* 0x000fe2000f8e00ff */
[----:B------:R-:W-:Y:S01]  /*12710*/  ULDC UR5, c[0x0][0x448] ;  /* 0x0001120000057ab9 */ /* 0x000fe20000000800 */
[----:B------:R-:W-:-:S03]  /*12720*/  ULDC UR4, c[0x0][0xc3c] ;  /* 0x00030f0000047ab9 */ /* 0x000fc60000000800 */
[----:B------:R-:W2:Y:S01]  /*12730*/  @P0 LDG.E R25, desc[UR48][R2.64] ;  /* 0x0000003002190981 */ /* 0x000ea2000c1e1900 */
[----:B------:R-:W-:Y:S02]  /*12740*/  UISETP.NE.AND UP2, UPT, UR5, 0x1, UPT ;  /* 0x000000010500788c */ /* 0x000fe4000bf45270 */
[----:B------:R-:W-:Y:S02]  /*12750*/  UIADD3 UR6, UR6, UR4, URZ ;  /* 0x0000000406067290 */ /* 0x000fe4000fffe03f */
[----:B------:R-:W-:Y:S02]  /*12760*/  UP2UR UR52, UPR, URZ, 0x4 ;  /* 0x000000043f347883 */ /* 0x000fe40008000000 */
[----:B------:R-:W-:Y:S01]  /*12770*/  UIMAD UR43, UR6, 0xc0, URZ ;  /* 0x000000c0062b78a4 */ /* 0x000fe2000f8e023f */
        /* <DEDUP_REMOVED lines=22> */
.L_x_13986:
[----:B------:R-:W-:-:S11]  /*128e0*/  UISETP.NE.AND UP0, UPT, UR5, 0x1, UPT ;  /* 0x000000010500788c */ /* 0x000fd6000bf05270 */
[----:B------:R-:W-:Y:S02]  /*128f0*/  @UP0 ULDC.64 UR10, c[0x0][0x9e8] ;  /* 0x00027a00000a0ab9 */ /* 0x000fe40000000a00 */
[----:B------:R-:W-:-:S04]  /*12900*/  UIMAD.WIDE.U32 UR6, UR8, UR10, URZ ;  /* 0x0000000a080672a5 */ /* 0x000fc8000f8e003f */
[----:B------:R-:W-:-:S12]  /*12910*/  @UP0 USHF.R.U32.HI UR8, URZ, UR11, UR7 ;  /* 0x0000000b3f080299 */ /* 0x000fd80008011607 */
.L_x_13987:
[----:B------:R-:W-:-:S04]  /*12920*/  UIMAD UR8, UR8, UR5, UR5 ;  /* 0x00000005080872a4 */ /* 0x000fc8000f8e0205 */
[----:B------:R-:W-:-:S04]  /*12930*/  UISETP.LT.AND UP0, UPT, UR4, UR8, UPT ;  /* 0x000000080400728c */ /* 0x000fc8000bf01270 */
[----:B------:R-:W-:-:S12]  /*12940*/  USEL UR4, UR4, UR8, UP0 ;  /* 0x0000000804047287 */ /* 0x000fd80008000000 */
.L_x_13985:
        /* <DEDUP_REMOVED lines=27> */
.L_x_13989:
[----:B------:R-:W-:-:S11]  /*12b00*/  UISETP.NE.AND UP0, UPT, UR5, 0x1, UPT ;  /* 0x000000010500788c */ /* 0x000fd6000bf05270 */
[----:B------:R-:W-:Y:S02]  /*12b10*/  @UP0 ULDC.64 UR10, c[0x0][0x9e8] ;  /* 0x00027a00000a0ab9 */ /* 0x000fe40000000a00 */
[----:B------:R-:W-:-:S04]  /*12b20*/  UIMAD.WIDE.U32 UR6, UR4, UR10, URZ ;  /* 0x0000000a040672a5 */ /* 0x000fc8000f8e003f */
[----:B------:R-:W-:-:S12]  /*12b30*/  @UP0 USHF.R.U32.HI UR4, URZ, UR11, UR7 ;  /* 0x0000000b3f040299 */ /* 0x000fd80008011607 */
.L_x_13990:
[----:B------:R-:W-:-:S04]  /*12b40*/  UIMAD UR4, UR4, UR5, URZ ;  /* 0x00000005040472a4 */ /* 0x000fc8000f8e023f */
[----:B------:R-:W-:-:S04]  /*12b50*/  UISETP.LT.AND UP0, UPT, UR8, UR4, UPT ;  /* 0x000000040800728c */ /* 0x000fc8000bf01270 */
[----:B------:R-:W-:-:S12]  /*12b60*/  USEL UR8, UR8, UR4, !UP0 ;  /* 0x0000000408087287 */ /* 0x000fd8000c000000 */
.L_x_13988:
        /* <DEDUP_REMOVED lines=27> */
.L_x_13992:
        /* <DEDUP_REMOVED lines=20> */
.L_x_13995:
[----:B------:R-:W-:Y:S05]  /*12e60*/  BSYNC B6 ;  /* 0x0000000000067941 */ /* 0x000fea0003800000 */
.L_x_13994:
        /* <DEDUP_REMOVED lines=22> */
.L_x_13997:
[----:B------:R-:W-:Y:S05]  /*12fd0*/  BSYNC B6 ;  /* 0x0000000000067941 */ /* 0x000fea0003800000 */
.L_x_13996:
        /* <DEDUP_REMOVED lines=20> */
.L_x_13999:
[----:B------:R-:W-:Y:S05]  /*13120*/  BSYNC B6 ;  /* 0x0000000000067941 */ /* 0x000fea0003800000 */
.L_x_13998:
        /* <DEDUP_REMOVED lines=19> */
.L_x_14001:
[----:B------:R-:W-:Y:S05]  /*13260*/  BSYNC B6 ;  /* 0x0000000000067941 */ /* 0x000fea0003800000 */
.L_x_14000:
        /* <DEDUP_REMOVED lines=11> */
[----:B------:R-:W2:Y:S01]  /*13320*/  @P0 LDG.E R20, desc[UR48][R2.64] ;  /* 0x0000003002140981 */ /* 0x000ea2000c1e1900 */
[----:B-1----:R-:W-:Y:S01]  /*13330*/  ISETP.NE.AND P2, PT, R19, 0x1, PT ;  /* 0x000000011300780c */ /* 0x002fe20003f45270 */
[----:B------:R-:W-:Y:S01]  /*13340*/  UMOV UR5, 0xffffffff ;  /* 0xffffffff00057882 */ /* 0x000fe20000000000 */
[----:B------:R-:W-:Y:S01]  /*13350*/  LOP3.LUT R16, R16, 0xfffffff7, RZ, 0xc0, !PT ;  /* 0xfffffff710107812 */ /* 0x000fe200078ec0ff */
[----:B------:R-:W-:-:S10]  /*13360*/  IMAD.U32 R18, RZ, RZ, UR4 ;  /* 0x00000004ff127e24 */ /* 0x000fd4000f8e00ff */
[----:B------:R-:W-:Y:S01]  /*13370*/  @P2 LOP3.LUT R16, R16, 0x8, RZ, 0xfc, !PT ;  /* 0x0000000810102812 */ /* 0x000fe200078efcff */
[----:B--2---:R1:W-:Y:S01]  /*13380*/  STL [R1+0x10], R20 ;  /* 0x0000101401007387 */ /* 0x0043e20000100800 */
[----:B------:R-:W-:Y:S05]  /*13390*/  BRA.DIV UR5, `(.L_x_14002) ;  /* 0x0000004605287947 */ /* 0x000fea000b800000 */
.L_x_14075:
[----:B------:R-:W2:Y:S01]  /*133a0*/  S2R R0, SR_TID.X ;  /* 0x0000000000007919 */ /* 0x000ea20000002100 */
[----:B------:R-:W-:Y:S01]  /*133b0*/  UMOV UR4, 0xa0 ;  /* 0x000000a000047882 */ /* 0x000fe20000000000 */
[----:B------:R-:W3:Y:S01]  /*133c0*/  @P2 LDC R5, c[0x0][0x434] ;  /* 0x00010d00ff052b82 */ /* 0x000ee20000000800 */
[----:B------:R-:W-:Y:S01]  /*133d0*/  UIMAD UR4, UR44, UR4, -0xa0 ;  /* 0xffffff602c0474a4 */ /* 0x000fe2000f8e0204 */
[----:B------:R-:W4:Y:S01]  /*133e0*/  S2R R10, SR_TID.X ;  /* 0x00000000000a7919 */ /* 0x000f220000002100 */
[----:B------:R-:W-:-:S05]  /*133f0*/  SHF.R.S32.HI R12, RZ, 0x1f, R20 ;  /* 0x0000001fff0c7819 */ /* 0x000fca0000011414 */
[----:B------:R-:W0:Y:S01]  /*13400*/  @P2 LDC R4, c[0x0][0x438] ;  /* 0x00010e00ff042b82 */ /* 0x000e220000000800 */
[----:B------:R1:W-:Y:S01]  /*13410*/  STL [R1+0x18], R12 ;  /* 0x0000180c01007387 */ /* 0x0003e20000100800 */
[----:B--2---:R-:W-:Y:S01]  /*13420*/  LOP3.LUT R0, R0, 0x7f, RZ, 0xc0, !PT ;  /* 0x0000007f00007812 */ /* 0x004fe200078ec0ff */
[----:B----4-:R-:W-:-:S03]  /*13430*/  IMAD.SHL.U32 R11, R10, 0x20, RZ ;  /* 0x000000200a0b7824 */ /* 0x010fc600078e00ff */
        /* <DEDUP_REMOVED lines=9> */
[----:B---3--:R-:W-:-:S04]  /*134d0*/  @P2 IMAD.HI.U32 R5, R8, R5, RZ ;  /* 0x0000000508052227 */ /* 0x008fc800078e00ff */
[----:B------:R-:W-:Y:S01]  /*134e0*/  IMAD.MOV.U32 R0, RZ, RZ, R8 ;  /* 0x000000ffff007224 */ /* 0x000fe200078e0008 */
[----:B0-----:R-:W-:-:S07]  /*134f0*/  @P2 SHF.R.U32.HI R0, RZ, R4, R5 ;  /* 0x00000004ff002219 */ /* 0x001fce0000011605 */
[----:B------:R-:W0:Y:S01]  /*13500*/  @!P0 LDC.64 R2, c[0x0][0x428] ;  /* 0x00010a00ff028b82 */ /* 0x000e220000000a00 */
[--C-:B------:R-:W-:Y:S01]  /*13510*/  @!P0 SHF.R.S32.HI R7, RZ, 0x1f, R0.reuse ;  /* 0x0000001fff078819 */ /* 0x100fe20000011400 */
[----:B------:R-:W-:-:S06]  /*13520*/  @!P0 IMAD.MOV.U32 R6, RZ, RZ, R0 ;  /* 0x000000ffff068224 */ /* 0x000fcc00078e0000 */
[----:B------:R-:W2:Y:S01]  /*13530*/  @!P0 LDC.64 R4, c[0x0][0x418] ;  /* 0x00010600ff048b82 */ /* 0x000ea20000000a00 */
[----:B0-----:R-:W-:-:S04]  /*13540*/  @!P0 IMAD R9, R12, R2, RZ ;  /* 0x000000020c098224 */ /* 0x001fc800078e02ff */
[C---:B------:R-:W-:Y:S02]  /*13550*/  @!P0 IMAD R9, R20.reuse, R3, R9 ;  /* 0x0000000314098224 */ /* 0x040fe400078e0209 */
[----:B------:R-:W-:Y:S02]  /*13560*/  @!P0 IMAD.WIDE.U32 R2, R20, R2, R6 ;  /* 0x0000000214028225 */ /* 0x000fe400078e0006 */
[----:B------:R-:W0:Y:S02]  /*13570*/  @P2 LDC R7, c[0x0][0x434] ;  /* 0x00010d00ff072b82 */ /* 0x000e240000000800 */
[----:B------:R-:W-:Y:S01]  /*13580*/  @!P0 IMAD.IADD R9, R9, 0x1, R3 ;  /* 0x0000000109098824 */ /* 0x000fe200078e0203 */
[----:B--2---:R-:W-:-:S04]  /*13590*/  @!P0 LEA R4, P1, R2, R4, 0x2 ;  /* 0x0000000402048211 */ /* 0x004fc800078210ff */
[----:B------:R-:W-:Y:S01]  /*135a0*/  @!P0 LEA.HI.X R5, R2, R5, R9, 0x2, P1 ;  /* 0x0000000502058211 */ /* 0x000fe200008f1409 */
[----:B------:R-:W-:Y:S01]  /*135b0*/  VIADD R9, R10, UR4 ;  /* 0x000000040a097c36 */ /* 0x000fe20008000000 */
[----:B------:R-:W2:Y:S04]  /*135c0*/  @P2 LDC R6, c[0x0][0x438] ;  /* 0x00010e00ff062b82 */ /* 0x000ea80000000800 */
[C---:B------:R-:W-:Y:S01]  /*135d0*/  ISETP.GE.AND P1, PT, R9.reuse, UR42, PT ;  /* 0x0000002a09007c0c */ /* 0x040fe2000bf26270 */
[----:B------:R-:W-:-:S04]  /*135e0*/  IMAD.IADD R9, R9, 0x1, R25 ;  /* 0x0000000109097824 */ /* 0x000fc800078e0219 */
[----:B------:R-:W-:Y:S02]  /*135f0*/  IMAD.MOV.U32 R10, RZ, RZ, R9 ;  /* 0x000000ffff0a7224 */ /* 0x000fe400078e0009 */
[----:B0-----:R-:W-:-:S06]  /*13600*/  @P2 IMAD.HI.U32 R7, R9, R7, RZ ;  /* 0x0000000709072227 */ /* 0x001fcc00078e00ff */
[----:B------:R-:W0:Y:S01]  /*13610*/  @!P1 LDC.64 R2, c[0x0][0x428] ;  /* 0x00010a00ff029b82 */ /* 0x000e220000000a00 */
[----:B--2---:R-:W-:Y:S01]  /*13620*/  @P2 SHF.R.U32.HI R10, RZ, R6, R7 ;  /* 0x00000006ff0a2219 */ /* 0x004fe20000011607 */
[----:B------:R-:W-:-:S06]  /*13630*/  IMAD.MOV.U32 R6, RZ, RZ, RZ ;  /* 0x000000ffff067224 */ /* 0x000fcc00078e00ff */
[----:B------:R2:W5:Y:S02]  /*13640*/  @!P0 LDG.E R6, desc[UR48][R4.64] ;  /* 0x0000003004068981 */ /* 0x000564000c1e1900 */
[--C-:B--2---:R-:W-:Y:S01]  /*13650*/  @!P1 SHF.R.S32.HI R5, RZ, 0x1f, R10.reuse ;  /* 0x0000001fff059819 */ /* 0x104fe2000001140a */
[-C--:B0-----:R-:W-:Y:S02]  /*13660*/  @!P1 IMAD R7, R12, R2.reuse, RZ ;  /* 0x000000020c079224 */ /* 0x081fe400078e02ff */
[----:B------:R-:W-:Y:S02]  /*13670*/  @!P1 IMAD.MOV.U32 R4, RZ, RZ, R10 ;  /* 0x000000ffff049224 */ /* 0x000fe400078e000a */
[C---:B------:R-:W-:Y:S02]  /*13680*/  @!P1 IMAD R7, R20.reuse, R3, R7 ;  /* 0x0000000314079224 */ /* 0x040fe400078e0207 */
[----:B------:R-:W-:Y:S02]  /*13690*/  @!P1 IMAD.WIDE.U32 R4, R20, R2, R4 ;  /* 0x0000000214049225 */ /* 0x000fe400078e0004 */
[----:B------:R-:W0:Y:S02]  /*136a0*/  @!P1 LDC.64 R2, c[0x0][0x418] ;  /* 0x00010600ff029b82 */ /* 0x000e240000000a00 */
[----:B------:R-:W-:-:S02]  /*136b0*/  @!P1 IMAD.IADD R7, R5, 0x1, R7 ;  /* 0x0000000105079824 */ /* 0x000fc400078e0207 */
[----:B------:R-:W-:Y:S02]  /*136c0*/  IMAD.MOV R5, RZ, RZ, -R0 ;  /* 0x000000ffff057224 */ /* 0x000fe400078e0a00 */
[----:B------:R-:W-:Y:S02]  /*136d0*/  IMAD.MOV R0, RZ, RZ, -R10 ;  /* 0x000000ffff007224 */ /* 0x000fe400078e0a0a */
[C---:B------:R-:W-:Y:S02]  /*136e0*/  IMAD R5, R19.reuse, R5, R8 ;  /* 0x0000000513057224 */ /* 0x040fe400078e0208 */
[----:B------:R-:W-:Y:S02]  /*136f0*/  IMAD R8, R19, R0, R9 ;  /* 0x0000000013087224 */ /* 0x000fe400078e0209 */
[----:B------:R-:W-:-:S04]  /*13700*/  IMAD R9, RZ, RZ, -UR36 ;  /* 0x80000024ff097e24 */ /* 0x000fc8000f8e02ff */
[----:B------:R-:W-:Y:S01]  /*13710*/  IMAD R18, R18, R9, UR37 ;  /* 0x0000002512127e24 */ /* 0x000fe2000f8e0209 */
[----:B0-----:R-:W-:-:S04]  /*13720*/  @!P1 LEA R2, P0, R4, R2, 0x2 ;  /* 0x0000000204029211 */ /* 0x001fc800078010ff */
[----:B------:R-:W-:Y:S01]  /*13730*/  @!P1 LEA.HI.X R3, R4, R3, R7, 0x2, P0 ;  /* 0x0000000304039211 */ /* 0x000fe200000f1407 */
[----:B------:R-:W-:Y:S01]  /*13740*/  IMAD.MOV.U32 R7, RZ, RZ, RZ ;  /* 0x000000ffff077224 */ /* 0x000fe200078e00ff */
[----:B------:R-:W-:-:S05]  /*13750*/  SHF.R.S32.HI R0, RZ, 0x1f, R18 ;  /* 0x0000001fff007819 */ /* 0x000fca0000011412 */
[----:B------:R0:W5:Y:S01]  /*13760*/  @!P1 LDG.E R7, desc[UR48][R2.64] ;  /* 0x0000003002079981 */ /* 0x000162000c1e1900 */
[----:B------:R-:W-:Y:S01]  /*13770*/  ISETP.GT.U32.AND P0, PT, R11, 0x9f, PT ;  /* 0x0000009f0b00780c */ /* 0x000fe20003f04070 */
[----:B-1----:R-:W-:Y:S01]  /*13780*/  IMAD.U32 R12, RZ, RZ, UR44 ;  /* 0x0000002cff0c7e24 */ /* 0x002fe2000f8e00ff */
[----:B------:R-:W-:Y:S01]  /*13790*/  LOP3.LUT R16, R16, 0xfffffffb, RZ, 0xc0, !PT ;  /* 0xfffffffb10107812 */ /* 0x000fe200078ec0ff */
[----:B------:R1:W-:Y:S02]  /*137a0*/  STL [R1+0x14], R0 ;  /* 0x0000140001007387 */ /* 0x0003e40000100800 */
[----:B------:R-:W-:Y:S01]  /*137b0*/  VIADD R12, R12, 0xffffffff ;  /* 0xffffffff0c0c7836 */ /* 0x000fe20000000000 */
[----:B------:R-:W-:Y:S01]  /*137c0*/  LOP3.LUT R16, R16, 0xfffffffd, RZ, 0xc0, !PT ;  /* 0xfffffffd10107812 */ /* 0x000fe200078ec0ff */
[----:B0-----:R-:W-:-:S06]  /*137d0*/  IMAD.U32 R2, RZ, RZ, UR51 ;  /* 0x00000033ff027e24 */ /* 0x001fcc000f8e00ff */
[----:B------:R-:W-:Y:S02]  /*137e0*/  @P0 LOP3.LUT R16, R16, 0x2, RZ, 0xfc, !PT ;  /* 0x0000000210100812 */ /* 0x000fe400078efcff */
[----:B------:R-:W-:-:S13]  /*137f0*/  ISETP.NE.AND P2, PT, R2, 0x3, PT ;  /* 0x000000030200780c */ /* 0x000fda0003f45270 */
[----:B------:R-:W-:Y:S01]  /*13800*/  @P2 LOP3.LUT R16, R16, 0x4, RZ, 0xfc, !PT ;  /* 0x0000000410102812 */ /* 0x000fe200078efcff */
[----:B-1----:R-:W-:Y:S06]  /*13810*/  @!P2 BRA `(.L_x_14003) ;  /* 0x000000000004a947 */ /* 0x002fec0003800000 */
[----:B------:R-:W-:Y:S01]  /*13820*/  BPT.TRAP 0x1 ;  /* 0x000000040000795c */ /* 0x000fe20000300000 */
.L_x_14003:
[----:B------:R-:W2:Y:S04]  /*13830*/  LDL R0, [R1+0x4] ;  /* 0x0000040001007983 */ /* 0x000ea80000100800 */
[----:B------:R-:W3:Y:S01]  /*13840*/  LDL R2, [R1+0xc] ;  /* 0x00000c0001027983 */ /* 0x000ee20000100800 */
[----:B------:R-:W-:Y:S01]  /*13850*/  BSSY B0, `(.L_x_14004) ;  /* 0x0000007000007945 */ /* 0x000fe20003800000 */
[----:B------:R-:W-:Y:S01]  /*13860*/  SHF.R.S32.HI R29, RZ, 0x1f, R8 ;  /* 0x0000001fff1d7819 */ /* 0x000fe20000011408 */
[----:B--2---:R-:W-:Y:S01]  /*13870*/  IMAD R0, R0, 0x8, R17 ;  /* 0x0000000800007824 */ /* 0x004fe200078e0211 */
[----:B---3--:R-:W-:-:S04]  /*13880*/  SHF.L.U32 R2, R2, 0x1f, RZ ;  /* 0x0000001f02027819 */ /* 0x008fc800000006ff */
[----:B------:R-:W0:Y:S01]  /*13890*/  SYNCS.PHASECHK.TRANS64.TRYWAIT P0, [R0+URZ+0x13280], R2 ;  /* 0x01328002000075a7 */ /* 0x000e22000800017f */
[----:B------:R1:W-:Y:S02]  /*138a0*/  STL [R1+0x8], R2 ;  /* 0x0000080201007387 */ /* 0x0003e40000100800 */
[----:B01----:R-:W-:Y:S05]  /*138b0*/  @!P0 BRA `(.L_x_14005) ;  /* 0x00000040000c8947 */ /* 0x003fea0003800000 */
.L_x_14076:
[----:B------:R-:W-:Y:S05]  /*138c0*/  BSYNC B0 ;  /* 0x0000000000007941 */ /* 0x000fea0003800000 */
.L_x_14004:
[----:B------:R-:W2:Y:S01]  /*138d0*/  LDL R9, [R1+0x14] ;  /* 0x0000140001097983 */ /* 0x000ea20000100800 */
[----:B-----5:R-:W-:Y:S01]  /*138e0*/  SHF.R.S32.HI R10, RZ, 0x1f, R7 ;  /* 0x0000001fff0a7819 */ /* 0x020fe20000011407 */
[----:B------:R-:W-:Y:S01]  /*138f0*/  ULDC.64 UR4, c[0x0][0x328] ;  /* 0x0000ca0000047ab9 */ /* 0x000fe20000000a00 */
[----:B------:R-:W-:Y:S01]  /*13900*/  ULDC.64 UR6, c[0x0][0x338] ;  /* 0x0000ce0000067ab9 */ /* 0x000fe20000000a00 */
[----:B------:R-:W-:Y:S01]  /*13910*/  IMAD R4, R29, UR4, RZ ;  /* 0x000000041d047c24 */ /* 0x000fe2000f8e02ff */
[----:B------:R-:W-:Y:S01]  /*13920*/  ULDC.64 UR8, c[0x0][0x330] ;  /* 0x0000cc0000087ab9 */ /* 0x000fe20000000a00 */
[----:B------:R1:W-:Y:S01]  /*13930*/  STL [R1], R10 ;  /* 0x0000000a01007387 */ /* 0x0003e20000100800 */
[----:B0-----:R-:W-:Y:S01]  /*13940*/  IMAD.WIDE.U32 R2, R8, UR4, RZ ;  /* 0x0000000408027c25 */ /* 0x001fe2000f8e00ff */
[----:B------:R-:W-:Y:S01]  /*13950*/  ULDC.64 UR10, c[0x0][0x318] ;  /* 0x0000c600000a7ab9 */ /* 0x000fe20000000a00 */
[----:B------:R-:W-:Y:S01]  /*13960*/  LOP3.LUT P2, RZ, R16, 0x10, RZ, 0xc0, !PT ;  /* 0x0000001010ff7812 */ /* 0x000fe2000784c0ff */
[----:B------:R-:W3:Y:S01]  /*13970*/  LDL R14, [R1+0x24] ;  /* 0x00002400010e7983 */ /* 0x000ee20000100800 */
[----:B------:R-:W-:-:S03]  /*13980*/  IMAD R4, R8, UR5, R4 ;  /* 0x0000000508047c24 */ /* 0x000fc6000f8e0204 */
[----:B------:R-:W3:Y:S01]  /*13990*/  LDL R13, [R1+0x4] ;  /* 0x00000400010d7983 */ /* 0x000ee20000100800 */
[----:B------:R-:W-:Y:S02]  /*139a0*/  IMAD.IADD R3, R3, 0x1, R4 ;  /* 0x0000000103037824 */ /* 0x000fe400078e0204 */
[----:B------:R-:W-:Y:S01]  /*139b0*/  IMAD R4, R10, UR6, RZ ;  /* 0x000000060a047c24 */ /* 0x000fe2000f8e02ff */
[----:B------:R-:W0:Y:S01]  /*139c0*/  S2R R15, SR_TID.X ;  /* 0x00000000000f7919 */ /* 0x000e220000002100 */
[----:B------:R-:W-:Y:S01]  /*139d0*/  IMAD.WIDE.U32 R2, R7, UR6, R2 ;  /* 0x0000000607027c25 */ /* 0x000fe2000f8e0002 */
[----:B------:R-:W-:-:S03]  /*139e0*/  SHF.R.S32.HI R27, RZ, 0x1f, R5 ;  /* 0x0000001fff1b7819 */ /* 0x000fc60000011405 */
[----:B------:R-:W-:-:S04]  /*139f0*/  IMAD R4, R7, UR7, R4 ;  /* 0x0000000707047c24 */ /* 0x000fc8000f8e0204 */
[----:B------:R-:W-:Y:S01]  /*13a00*/  IMAD.IADD R3, R3, 0x1, R4 ;  /* 0x0000000103037824 */ /* 0x000fe200078e0204 */
[----:B------:R-:W-:Y:S01]  /*13a10*/  SHF.R.S32.HI R28, RZ, 0x1f, R6 ;  /* 0x0000001fff1c7819 */ /* 0x000fe20000011406 */
[----:B-1----:R-:W-:-:S04]  /*13a20*/  IMAD.WIDE.U32 R10, R5, UR4, RZ ;  /* 0x00000004050a7c25 */ /* 0x002fc8000f8e00ff */
[----:B------:R-:W-:-:S03]  /*13a30*/  IMAD.WIDE.U32 R2, R18, UR8, R2 ;  /* 0x0000000812027c25 */ /* 0x000fc6000f8e0002 */
[----:B------:R-:W-:Y:S02]  /*13a40*/  IADD3 R2, P0, R2, UR10, RZ ;  /* 0x0000000a02027c10 */ /* 0x000fe4000ff1e0ff */
[----:B0-----:R-:W-:-:S04]  /*13a50*/  LOP3.LUT R15, R15, 0x7f, RZ, 0xc0, !PT ;  /* 0x0000007f0f0f7812 */ /* 0x001fc800078ec0ff */
[----:B------:R-:W-:Y:S01]  /*13a60*/  SHF.R.U32.HI R15, RZ, 0x2, R15 ;  /* 0x00000002ff0f7819 */ /* 0x000fe2000001160f */
[----:B--2---:R-:W-:Y:S02]  /*13a70*/  IMAD R4, R9, UR8, RZ ;  /* 0x0000000809047c24 */ /* 0x004fe4000f8e02ff */
[----:B------:R-:W-:-:S04]  /*13a80*/  IMAD R9, R27, UR4, RZ ;  /* 0x000000041b097c24 */ /* 0x000fc8000f8e02ff */
[----:B------:R-:W-:-:S04]  /*13a90*/  IMAD R9, R5, UR5, R9 ;  /* 0x0000000505097c24 */ /* 0x000fc8000f8e0209 */
[----:B------:R-:W-:Y:S02]  /*13aa0*/  IMAD.IADD R11, R11, 0x1, R9 ;  /* 0x000000010b0b7824 */ /* 0x000fe400078e0209 */
[----:B------:R-:W-:Y:S02]  /*13ab0*/  IMAD R9, R28, UR6, RZ ;  /* 0x000000061c097c24 */ /* 0x000fe4000f8e02ff */
[----:B------:R-:W-:-:S04]  /*13ac0*/  IMAD.WIDE.U32 R10, R6, UR6, R10 ;  /* 0x00000006060a7c25 */ /* 0x000fc8000f8e000a */
[----:B------:R-:W-:-:S04]  /*13ad0*/  IMAD R9, R6, UR7, R9 ;  /* 0x0000000706097c24 */ /* 0x000fc8000f8e0209 */
[----:B------:R-:W-:Y:S02]  /*13ae0*/  IMAD.IADD R11, R11, 0x1, R9 ;  /* 0x000000010b0b7824 */ /* 0x000fe400078e0209 */
[C---:B------:R-:W-:Y:S02]  /*13af0*/  IMAD R4, R18.reuse, UR9, R4 ;  /* 0x0000000912047c24 */ /* 0x040fe4000f8e0204 */
[----:B------:R-:W-:Y:S02]  /*13b00*/  IMAD.MOV.U32 R9, RZ, RZ, -0xa0 ;  /* 0xffffff60ff097424 */ /* 0x000fe400078e00ff */
[----:B------:R-:W-:Y:S01]  /*13b10*/  IMAD.WIDE.U32 R10, R18, UR8, R10 ;  /* 0x00000008120a7c25 */ /* 0x000fe2000f8e000a */
[----:B------:R-:W-:-:S03]  /*13b20*/  IADD3.X R3, R3, UR11, R4, P0, !PT ;  /* 0x0000000b03037c10 */ /* 0x000fc600087fe404 */
[----:B------:R-:W-:Y:S01]  /*13b30*/  IMAD R9, R12, R9, UR42 ;  /* 0x0000002a0c097e24 */ /* 0x000fe2000f8e0209 */
[----:B------:R-:W-:Y:S01]  /*13b40*/  IADD3 R26, P0, R10, UR10, RZ ;  /* 0x0000000a0a1a7c10 */ /* 0x000fe2000ff1e0ff */
[----:B------:R-:W-:Y:S02]  /*13b50*/  UMOV UR4, 0xffffffff ;  /* 0xffffffff00047882 */ /* 0x000fe40000000000 */
[----:B------:R-:W-:Y:S01]  /*13b60*/  IMAD.IADD R9, R9, 0x1, -R15 ;  /* 0x0000000109097824 */ /* 0x000fe200078e0a0f */
[----:B------:R-:W-:Y:S01]  /*13b70*/  IADD3.X R25, R4, UR11, R11, P0, !PT ;  /* 0x0000000b04197c10 */ /* 0x000fe200087fe40b */
[----:B---3--:R-:W-:-:S03]  /*13b80*/  IMAD R19, R13, 0x2800, R14 ;  /* 0x000028000d137824 */ /* 0x008fc600078e020e */
[----:B------:R-:W-:Y:S01]  /*13b90*/  ISETP.GE.AND P5, PT, R9, 0x1, PT ;  /* 0x000000010900780c */ /* 0x000fe20003fa6270 */
[----:B------:R-:W-:-:S12]  /*13ba0*/  BRA.DIV UR4, `(.L_x_14006) ;  /* 0x0000003e04687947 */ /* 0x000fd8000b800000 */
[----:B------:R-:W0:Y:S01]  /*13bb0*/  S2R R10, SR_TID.X ;  /* 0x00000000000a7919 */ /* 0x000e220000002100 */
[----:B------:R-:W-:Y:S02]  /*13bc0*/  LOP3.LUT R16, R16, 0xffffffdf, RZ, 0xc0, !PT ;  /* 0xffffffdf10107812 */ /* 0x000fe400078ec0ff */
[C---:B------:R-:W-:Y:S01]  /*13bd0*/  ISETP.GE.AND P4, PT, R9.reuse, 0x21, PT ;  /* 0x000000210900780c */ /* 0x040fe20003f86270 */
[----:B------:R-:W-:Y:S01]  /*13be0*/  SHFL.IDX PT, R4, R3, RZ, 0x1c1f ;  /* 0x001c1fff03047589 */ /* 0x000fe200000e0000 */
[C---:B------:R-:W-:Y:S02]  /*13bf0*/  ISETP.GE.AND P3, PT, R9.reuse, 0x41, PT ;  /* 0x000000410900780c */ /* 0x040fe40003f66270 */
[----:B------:R-:W-:Y:S01]  /*13c00*/  ISETP.GE.AND P1, PT, R9, 0x61, PT ;  /* 0x000000610900780c */ /* 0x000fe20003f26270 */
[----:B------:R-:W-:Y:S01]  /*13c10*/  SHFL.IDX PT, R12, R2, 0x1, 0x1c1f ;  /* 0x003c1f00020c7f89 */ /* 0x000fe200000e0000 */
[----:B0-----:R-:W-:-:S03]  /*13c20*/  IMAD.SHL.U32 R14, R10, 0x10, RZ ;  /* 0x000000100a0e7824 */ /* 0x001fc600078e00ff */
[----:B------:R-:W0:Y:S02]  /*13c30*/  SHFL.IDX PT, R10, R2, RZ, 0x1c1f ;  /* 0x001c1fff020a7589 */ /* 0x000e2400000e0000 */
[----:B------:R-:W-:-:S04]  /*13c40*/  LOP3.LUT R14, R14, 0x30, RZ, 0xc0, !PT ;  /* 0x000000300e0e7812 */ /* 0x000fc800078ec0ff */
[----:B0-----:R-:W-:-:S05]  /*13c50*/  IADD3 R10, P0, R14, R10, RZ ;  /* 0x0000000a0e0a7210 */ /* 0x001fca0007f1e0ff */
[----:B------:R-:W-:Y:S01]  /*13c60*/  IMAD.X R11, RZ, RZ, R4, P0 ;  /* 0x000000ffff0b7224 */ /* 0x000fe200000e0604 */
[----:B------:R-:W-:Y:S01]  /*13c70*/  ISETP.LT.OR P0, PT, R9, 0x1, P2 ;  /* 0x000000010900780c */ /* 0x000fe20001701670 */
[----:B------:R-:W-:-:S12]  /*13c80*/  IMAD.IADD R4, R17, 0x1, R19 ;  /* 0x0000000111047824 */ /* 0x000fd800078e0213 */
[----:B------:R0:W-:Y:S01]  /*13c90*/  LDGSTS.E.BYPASS.LTC128B.128 [R4+0x6000], desc[UR48][R10.64], !P0 ;  /* 0x060000000a047fae */ /* 0x0001e2000c101d70 */
[----:B------:R-:W-:-:S03]  /*13ca0*/  IADD3 R12, P0, R14, R12, RZ ;  /* 0x0000000c0e0c7210 */ /* 0x000fc60007f1e0ff */
[----:B0-----:R-:W0:Y:S02]  /*13cb0*/  SHFL.IDX PT, R10, R3, 0x1, 0x1c1f ;  /* 0x003c1f00030a7f89 */ /* 0x001e2400000e0000 */
[----:B0-----:R-:W-:Y:S01]  /*13cc0*/  IMAD.X R13, RZ, RZ, R10, P0 ;  /* 0x000000ffff0d7224 */ /* 0x001fe200000e060a */
[----:B------:R-:W-:Y:S01]  /*13cd0*/  ISETP.LT.OR P0, PT, R9, 0x21, P2 ;  /* 0x000000210900780c */ /* 0x000fe20001701670 */
[----:B------:R-:W-:Y:S04]  /*13ce0*/  SHFL.IDX PT, R10, R3, 0x2, 0x1c1f ;  /* 0x005c1f00030a7f89 */ /* 0x000fe800000e0000 */
[----:B------:R-:W-:Y:S08]  /*13cf0*/  SHFL.IDX PT, R3, R3, 0x3, 0x1c1f ;  /* 0x007c1f0003037f89 */ /* 0x000ff000000e0000 */
[----:B------:R0:W-:Y:S04]  /*13d00*/  LDGSTS.E.BYPASS.LTC128B.128 [R4+0x6800], desc[UR48][R12.64], !P0 ;  /* 0x068000000c047fae */ /* 0x0001e8000c101d70 */
[----:B0-----:R-:W0:Y:S04]  /*13d10*/  SHFL.IDX PT, R12, R2, 0x2, 0x1c1f ;  /* 0x005c1f00020c7f89 */ /* 0x001e2800000e0000 */
[----:B------:R-:W1:Y:S01]  /*13d20*/  SHFL.IDX PT, R2, R2, 0x3, 0x1c1f ;  /* 0x007c1f0002027f89 */ /* 0x000e6200000e0000 */
[----:B0-----:R-:W-:-:S05]  /*13d30*/  IADD3 R12, P0, R14, R12, RZ ;  /* 0x0000000c0e0c7210 */ /* 0x001fca0007f1e0ff */
[----:B------:R-:W-:Y:S01]  /*13d40*/  IMAD.X R13, RZ, RZ, R10, P0 ;  /* 0x000000ffff0d7224 */ /* 0x000fe200000e060a */
[----:B------:R-:W-:-:S13]  /*13d50*/  ISETP.LT.OR P0, PT, R9, 0x41, P2 ;  /* 0x000000410900780c */ /* 0x000fda0001701670 */
[----:B------:R-:W-:Y:S01]  /*13d60*/  LDGSTS.E.BYPASS.LTC128B.128 [R4+0x7000], desc[UR48][R12.64], !P0 ;  /* 0x070000000c047fae */ /* 0x000fe2000c101d70 */
[----:B-1----:R-:W-:-:S05]  /*13d70*/  IADD3 R2, P0, R14, R2, RZ ;  /* 0x000000020e027210 */ /* 0x002fca0007f1e0ff */
[----:B------:R-:W-:Y:S01]  /*13d80*/  IMAD.X R3, RZ, RZ, R3, P0 ;  /* 0x000000ffff037224 */ /* 0x000fe200000e0603 */
[----:B------:R-:W-:-:S13]  /*13d90*/  ISETP.LT.OR P0, PT, R9, 0x61, P2 ;  /* 0x000000610900780c */ /* 0x000fda0001701670 */
[----:B------:R0:W-:Y:S01]  /*13da0*/  LDGSTS.E.BYPASS.LTC128B.128 [R4+0x7800], desc[UR48][R2.64], !P0 ;  /* 0x0780000002047fae */ /* 0x0001e2000c101d70 */
[----:B------:R-:W-:-:S03]  /*13db0*/  ISETP.GE.AND P0, PT, R9, 0x81, PT ;  /* 0x000000810900780c */ /* 0x000fc60003f06270 */
[----:B0-----:R0:W1:Y:S10]  /*13dc0*/  SHFL.IDX PT, R3, R25, RZ, 0x1c1f ;  /* 0x001c1fff19037589 */ /* 0x00107400000e0000 */
[----:B------:R-:W-:Y:S01]  /*13dd0*/  @P0 LOP3.LUT R16, R16, 0x20, RZ, 0xfc, !PT ;  /* 0x0000002010100812 */ /* 0x000fe200078efcff */
[----:B------:R0:W2:Y:S06]  /*13de0*/  SHFL.IDX PT, R2, R26, RZ, 0x1c1f ;  /* 0x001c1fff1a027589 */ /* 0x0000ac00000e0000 */
.L_x_14088:
[----:B------:R-:W3:Y:S02]  /*13df0*/  S2R R10, SR_TID.X ;  /* 0x00000000000a7919 */ /* 0x000ee40000002100 */
[----:B---3--:R-:W-:-:S05]  /*13e00*/  IMAD.SHL.U32 R10, R10, 0x10, RZ ;  /* 0x000000100a0a7824 */ /* 0x008fca00078e00ff */
[----:B------:R-:W-:-:S04]  /*13e10*/  LOP3.LUT R10, R10, 0x30, RZ, 0xc0, !PT ;  /* 0x000000300a0a7812 */ /* 0x000fc800078ec0ff */
[----:B--2---:R-:W-:-:S05]  /*13e20*/  IADD3 R2, P0, R10, R2, RZ ;  /* 0x000000020a027210 */ /* 0x004fca0007f1e0ff */
[----:B-1----:R-:W-:Y:S01]  /*13e30*/  IMAD.X R3, RZ, RZ, R3, P0 ;  /* 0x000000ffff037224 */ /* 0x002fe200000e0603 */
[----:B------:R-:W-:-:S13]  /*13e40*/  ISETP.LT.OR P0, PT, R9, 0x81, P2 ;  /* 0x000000810900780c */ /* 0x000fda0001701670 */
[----:B------:R-:W-:Y:S01]  /*13e50*/  @!PT LDS RZ, [RZ] ;  /* 0x00000000fffff984 */ /* 0x000fe20000000800 */
[----:B------:R-:W-:Y:S01]  /*13e60*/  @!PT LDS RZ, [RZ] ;  /* 0x00000000fffff984 */ /* 0x000fe20000000800 */
[----:B------:R-:W-:Y:S01]  /*13e70*/  @!PT LDS RZ, [RZ] ;  /* 0x00000000fffff984 */ /* 0x000fe20000000800 */
[----:B------:R1:W-:Y:S01]  /*13e80*/  LDGSTS.E.BYPASS.LTC128B.128 [R4+0x8000], desc[UR48][R2.64], !P0 ;  /* 0x0800000002047fae */ /* 0x0003e2000c101d70 */
[----:B------:R-:W-:Y:S01]  /*13e90*/  PLOP3.LUT P0, PT, PT, PT, PT, 0x80, 0x0 ;  /* 0x000000000000781c */ /* 0x000fe20003f0f070 */
[----:B------:R-:W-:-:S12]  /*13ea0*/  NOP ;  /* 0x0000000000007918 */ /* 0x000fd80000000000 */
.L_x_14007:
        /* <DEDUP_REMOVED lines=11> */
.L_x_14008:
[----:B------:R1:W-:Y:S01]  /*13f60*/  SYNCS.ARRIVE.TRANS64.A1T0 RZ, [R0+URZ+0x13270], RZ ;  /* 0x013270ff00ff79a7 */ /* 0x0003e2000810003f */
[----:B------:R-:W-:Y:S05]  /*13f70*/  @!P6 BRA `(.L_x_14009) ;  /* 0x000000000004e947 */ /* 0x000fea0003800000 */
[----:B------:R-:W-:Y:S01]  /*13f80*/  BPT.TRAP 0x1 ;  /* 0x000000040000795c */ /* 0x000fe20000300000 */
.L_x_14009:
[----:B------:R-:W2:Y:S01]  /*13f90*/  LDL R2, [R1+0x8] ;  /* 0x0000080001027983 */ /* 0x000ea20000100800 */
[----:B------:R-:W-:Y:S01]  /*13fa0*/  BSSY B0, `(.L_x_14010) ;  /* 0x0000003000007945 */ /* 0x000fe20003800000 */
[----:B--2---:R-:W2:Y:S03]  /*13fb0*/  SYNCS.PHASECHK.TRANS64.TRYWAIT P0, [R0+URZ+0x13240], R2 ;  /* 0x01324002000075a7 */ /* 0x004ea6000800017f */
[----:B--2---:R-:W-:Y:S05]  /*13fc0*/  @!P0 BRA `(.L_x_14011) ;  /* 0x0000004000008947 */ /* 0x004fea0003800000 */
.L_x_14089:
[----:B------:R-:W-:Y:S05]  /*13fd0*/  BSYNC B0 ;  /* 0x0000000000007941 */ /* 0x000fea0003800000 */
.L_x_14010:
        /* <DEDUP_REMOVED lines=8> */
[----:B------:R-:W-:-:S04]  /*14060*/  IMAD.WIDE.U32 R2, R7, UR6, R2 ;  /* 0x0000000607027c25 */ /* 0x000fc8000f8e0002 */
[----:B---3--:R-:W-:Y:S02]  /*14070*/  IMAD R8, R10, UR6, RZ ;  /* 0x000000060a087c24 */ /* 0x008fe4000f8e02ff */
[----:B------:R-:W-:Y:S02]  /*14080*/  IMAD R10, R28, UR6, RZ ;  /* 0x000000061c0a7c24 */ /* 0x000fe4000f8e02ff */
[----:B------:R-:W-:Y:S02]  /*14090*/  IMAD R8, R7, UR7, R8 ;  /* 0x0000000707087c24 */ /* 0x000fe4000f8e0208 */
[----:B------:R-:W-:Y:S02]  /*140a0*/  IMAD R7, R27, UR4, RZ ;  /* 0x000000041b077c24 */ /* 0x000fe4000f8e02ff */
[----:B------:R-:W-:Y:S02]  /*140b0*/  IMAD.IADD R9, R3, 0x1, R8 ;  /* 0x0000000103097824 */ /* 0x000fe400078e0208 */
[----:B------:R-:W-:-:S02]  /*140c0*/  IMAD.MOV.U32 R8, RZ, RZ, R2 ;  /* 0x000000ffff087224 */ /* 0x000fc400078e0002 */
        /* <DEDUP_REMOVED lines=19> */
[----:B------:R-:W-:Y:S01]  /*14200*/  LOP3.LUT P2, RZ, R16, 0x1, RZ, 0xc0, !PT ;  /* 0x0000000110ff7812 */ /* 0x000fe2000784c0ff */
[----:B------:R-:W3:Y:S04]  /*14210*/  SHFL.IDX PT, R3, R6, RZ, 0x1c1f ;  /* 0x001c1fff06037589 */ /* 0x000ee800000e0000 */
[----:B------:R-:W-:Y:S04]  /*14220*/  SHFL.IDX PT, R7, R7, RZ, 0x1c1f ;  /* 0x001c1fff07077589 */ /* 0x000fe800000e0000 */
[----:B------:R-:W-:Y:S01]  /*14230*/  SHFL.IDX PT, R14, R8, RZ, 0x1c1f ;  /* 0x001c1fff080e7589 */ /* 0x000fe200000e0000 */
[----:B--2---:R-:W-:-:S03]  /*14240*/  IMAD.SHL.U32 R9, R2, 0x10, RZ ;  /* 0x0000001002097824 */ /* 0x004fc600078e00ff */
[----:B------:R-:W2:Y:S02]  /*14250*/  SHFL.IDX PT, R2, R5, RZ, 0x1c1f ;  /* 0x001c1fff05027589 */ /* 0x000ea400000e0000 */
[----:B------:R-:W-:-:S04]  /*14260*/  LOP3.LUT R9, R9, 0x30, RZ, 0xc0, !PT ;  /* 0x0000003009097812 */ /* 0x000fc800078ec0ff */
[----:B---3--:R-:W-:-:S05]  /*14270*/  @P5 IADD3 R3, P0, R9, R3, RZ ;  /* 0x0000000309035210 */ /* 0x008fca0007f1e0ff */
[----:B--2---:R-:W-:-:S05]  /*14280*/  @P5 IMAD.X R2, RZ, RZ, R2, P0 ;  /* 0x000000ffff025224 */ /* 0x004fca00000e0602 */
        /* <DEDUP_REMOVED lines=16> */
[----:B--2---:R-:W-:-:S05]  /*14390*/  @P3 IADD3 R3, P0, R9, R3, RZ ;  /* 0x0000000309033210 */ /* 0x004fca0007f1e0ff */
[----:B---3--:R-:W-:-:S05]  /*143a0*/  @P3 IMAD.X R2, RZ, RZ, R2, P0 ;  /* 0x000000ffff023224 */ /* 0x008fca00000e0602 */
[----:B------:R-:W-:-:S04]  /*143b0*/  @P3 LOP3.LUT R3, R3, R2, RZ, 0x3c, !PT ;  /* 0x0000000203033212 */ /* 0x000fc800078e3cff */
[----:B------:R-:W-:-:S04]  /*143c0*/  @P3 LOP3.LUT R2, R3, R2, RZ, 0x3c, !PT ;  /* 0x0000000203023212 */ /* 0x000fc800078e3cff */
[----:B------:R-:W-:-:S05]  /*143d0*/  @P3 LOP3.LUT R3, R3, R2, RZ, 0x3c, !PT ;  /* 0x0000000203033212 */ /* 0x000fca00078e3cff */
[----:B------:R4:W-:Y:S02]  /*143e0*/  @P3 LDGSTS.E.BYPASS.LTC128B.128 [R4+0xf000], desc[UR48][R2.64], !P2 ;  /* 0x0f00000002043fae */ /* 0x0009e4000d101d70 */
[----:B----4-:R-:W-:-:S05]  /*143f0*/  @P1 IADD3 R2, P0, R9, R6, RZ ;  /* 0x0000000609021210 */ /* 0x010fca0007f1e0ff */
[----:B-----5:R-:W-:-:S05]  /*14400*/  @P1 IMAD.X R3, RZ, RZ, R5, P0 ;  /* 0x000000ffff031224 */ /* 0x020fca00000e0605 */
[----:B------:R2:W-:Y:S03]  /*14410*/  @P1 LDGSTS.E.BYPASS.LTC128B.128 [R4+0xf800], desc[UR48][R2.64], !P2 ;  /* 0x0f80000002041fae */ /* 0x0005e6000d101d70 */
.L_x_14101:
[----:B------:R-:W-:Y:S01]  /*14420*/  LOP3.LUT P0, RZ, R16, 0x20, RZ, 0xc0, !PT ;  /* 0x0000002010ff7812 */ /* 0x000fe2000780c0ff */
[----:B------:R-:W-:-:S12]  /*14430*/  BSSY B0, `(.L_x_14013) ;  /* 0x000000c000007945 */ /* 0x000fd80003800000 */
[----:B------:R-:W-:Y:S05]  /*14440*/  @!P0 BRA `(.L_x_14014) ;  /* 0x0000000000288947 */ /* 0x000fea0003800000 */
[----:B--2---:R-:W2:Y:S01]  /*14450*/  S2R R2, SR_TID.X ;  /* 0x0000000000027919 */ /* 0x004ea20000002100 */
[----:B------:R-:W-:Y:S01]  /*14460*/  LOP3.LUT P1, RZ, R16, 0x1, RZ, 0xc0, !PT ;  /* 0x0000000110ff7812 */ /* 0x000fe2000782c0ff */
[----:B--2---:R-:W-:-:S05]  /*14470*/  IMAD.SHL.U32 R2, R2, 0x10, RZ ;  /* 0x0000001002027824 */ /* 0x004fca00078e00ff */
[----:B------:R-:W-:-:S04]  /*14480*/  LOP3.LUT R2, R2, 0x30, RZ, 0xc0, !PT ;  /* 0x0000003002027812 */ /* 0x000fc800078ec0ff */
[----:B------:R-:W-:-:S05]  /*14490*/  IADD3 R2, P0, R2, R14, RZ ;  /* 0x0000000e02027210 */ /* 0x000fca0007f1e0ff */
[----:B------:R-:W-:-:S05]  /*144a0*/  IMAD.X R3, RZ, RZ, R7, P0 ;  /* 0x000000ffff037224 */ /* 0x000fca00000e0607 */
[----:B------:R-:W-:Y:S01]  /*144b0*/  @!PT LDS RZ, [RZ] ;  /* 0x00000000fffff984 */ /* 0x000fe20000000800 */
[----:B------:R-:W-:Y:S01]  /*144c0*/  @!PT LDS RZ, [RZ] ;  /* 0x00000000fffff984 */ /* 0x000fe20000000800 */
[----:B------:R-:W-:Y:S01]  /*144d0*/  @!PT LDS RZ, [RZ] ;  /* 0x00000000fffff984 */ /* 0x000fe20000000800 */
[----:B------:R3:W-:Y:S03]  /*144e0*/  LDGSTS.E.BYPASS.LTC128B.128 [R4+0x10000], desc[UR48][R2.64], !P1 ;  /* 0x1000000002047fae */ /* 0x0007e6000c901d70 */
.L_x_14014:
[----:B------:R-:W-:Y:S05]  /*144f0*/  BSYNC B0 ;  /* 0x0000000000007941 */ /* 0x000fea0003800000 */
.L_x_14013:
[----:B------:R-:W-:Y:S01]  /*14500*/  NOP ;  /* 0x0000000000007918 */ /* 0x000fe20000000000 */
[----:B------:R-:W-:-:S13]  /*14510*/  PLOP3.LUT P0, PT, PT, PT, PT, 0x80, 0x0 ;  /* 0x000000000000781c */ /* 0x000fda0003f0f070 */
.L_x_14015:
        /* <DEDUP_REMOVED lines=11> */
.L_x_14016:
[----:B------:R2:W-:Y:S02]  /*145d0*/  SYNCS.ARRIVE.TRANS64.A1T0 RZ, [R0+URZ+0x13230], RZ ;  /* 0x013230ff00ff79a7 */ /* 0x0005e4000810003f */
[----:B------:R-:W-:Y:S05]  /*145e0*/  WARPSYNC.ALL ;  /* 0x0000000000007948 */ /* 0x000fea0003800000 */
[----:B------:R-:W-:Y:S01]  /*145f0*/  BSSY B6, `(.L_x_14017) ;  /* 0x0000015000067945 */ /* 0x000fe20003800000 */
[----:B-12---:R-:W-:Y:S01]  /*14600*/  VIADD R0, R17, 0xb000 ;  /* 0x0000b00011007836 */ /* 0x006fe20000000000 */
        /* <DEDUP_REMOVED lines=19> */
.L_x_14018:
[----:B------:R-:W-:Y:S05]  /*14740*/  BSYNC B6 ;  /* 0x0000000000067941 */ /* 0x000fea0003800000 */
.L_x_14017:
[----:B------:R-:W1:Y:S01]  /*14750*/  S2R R2, SR_TID.X ;  /* 0x0000000000027919 */ /* 0x000e620000002100 */
[----:B------:R2:W5:Y:S01]  /*14760*/  LDL R9, [R1+0x2c] ;  /* 0x00002c0001097983 */ /* 0x0005620000100800 */
[----:B------:R-:W-:Y:S01]  /*14770*/  UISETP.NE.AND UP0, UPT, UR52, URZ, UPT ;  /* 0x0000003f3400728c */ /* 0x000fe2000bf05270 */
[----:B------:R-:W-:Y:S01]  /*14780*/  R2UR UR7, R18 ;  /* 0x00000000120772ca */ /* 0x000fe200000e0000 */
[----:B------:R-:W-:Y:S01]  /*14790*/  ULDC.64 UR8, c[0x0][0x2d8] ;  /* 0x0000b60000087ab9 */ /* 0x000fe20000000a00 */
[----:B------:R-:W-:Y:S01]  /*147a0*/  ULDC UR12, c[0x0][0x448] ;  /* 0x00011200000c7ab9 */ /* 0x000fe20000000800 */
[----:B------:R-:W-:Y:S01]  /*147b0*/  ULDC.64 UR10, c[0x0][0x280] ;  /* 0x0000a000000a7ab9 */ /* 0x000fe20000000a00 */
[----:B-1----:R-:W-:-:S06]  /*147c0*/  LOP3.LUT R19, R2, 0x7f, RZ, 0xc0, !PT ;  /* 0x0000007f02137812 */ /* 0x002fcc00078ec0ff */
[----:B------:R-:W-:Y:S01]  /*147d0*/  @UP0 ULDC UR4, c[0x0][0x44c] ;  /* 0x0001130000040ab9 */ /* 0x000fe20000000800 */
[----:B------:R-:W-:Y:S01]  /*147e0*/  @UP0 ULDC UR13, c[0x0][0x44c] ;  /* 0x00011300000d0ab9 */ /* 0x000fe20000000800 */
[----:B------:R-:W-:Y:S02]  /*147f0*/  SHF.R.U32.HI R20, RZ, 0x2, R19 ;  /* 0x00000002ff147819 */ /* 0x000fe40000011613 */
[----:B------:R-:W3:Y:S01]  /*14800*/  LDL R19, [R1+0x14] ;  /* 0x0000140001137983 */ /* 0x000ee20000100800 */
[----:B------:R-:W-:Y:S01]  /*14810*/  IMAD.SHL.U32 R2, R2, 0x20, RZ ;  /* 0x0000002002027824 */ /* 0x000fe200078e00ff */
[----:B------:R-:W-:Y:S02]  /*14820*/  PLOP3.LUT P0, PT, PT, PT, UP0, 0x80, 0x0 ;  /* 0x000000000000781c */ /* 0x000fe40003f0f008 */
[----:B------:R-:W-:Y:S02]  /*14830*/  LOP3.LUT P5, RZ, R16, 0x40, RZ, 0xc0, !PT ;  /* 0x0000004010ff7812 */ /* 0x000fe400078ac0ff */
[----:B------:R-:W-:-:S05]  /*14840*/  LOP3.LUT R2, R20, 0x60, R2, 0xf8, !PT ;  /* 0x0000006014027812 */ /* 0x000fca00078ef802 */
[----:B------:R-:W-:-:S04]  /*14850*/  VIADD R6, R2, UR43 ;  /* 0x0000002b02067c36 */ /* 0x000fc80008000000 */
[----:B------:R-:W-:Y:S01]  /*14860*/  @P0 IMAD.HI.U32 R0, R6, UR4, RZ ;  /* 0x0000000406000c27 */ /* 0x000fe2000f8e00ff */
[----:B------:R-:W-:Y:S01]  /*14870*/  PLOP3.LUT P0, PT, PT, PT, UP0, 0x80, 0x0 ;  /* 0x000000000000781c */ /* 0x000fe20003f0f008 */
[----:B------:R-:W-:Y:S02]  /*14880*/  @UP0 ULDC UR4, c[0x0][0x450] ;  /* 0x0001140000040ab9 */ /* 0x000fe40000000800 */
[----:B------:R-:W-:-:S10]  /*14890*/  IMAD.MOV.U32 R2, RZ, RZ, R6 ;  /* 0x000000ffff027224 */ /* 0x000fd400078e0006 */
[----:B------:R-:W-:Y:S02]  /*148a0*/  @P0 SHF.R.U32.HI R2, RZ, UR4, R0 ;  /* 0x00000004ff020c19 */ /* 0x000fe40008011600 */
[----:B------:R-:W-:Y:S02]  /*148b0*/  R2UR UR4, R18 ;  /* 0x00000000120472ca */ /* 0x000fe400000e0000 */
[----:B------:R-:W-:-:S11]  /*148c0*/  SHF.R.S32.HI R0, RZ, 0x1f, R2 ;  /* 0x0000001fff007819 */ /* 0x000fd60000011402 */
[----:B------:R-:W-:Y:S01]  /*148d0*/  UIMAD.WIDE.U32 UR4, UR4, UR8, URZ ;  /* 0x00000008040472a5 */ /* 0x000fe2000f8e003f */
[----:B------:R-:W1:Y:S02]  /*148e0*/  S2R R20, SR_TID.X ;  /* 0x0000000000147919 */ /* 0x000e640000002100 */
[----:B-1----:R-:W-:-:S05]  /*148f0*/  IMAD.SHL.U32 R10, R20, 0x10, RZ ;  /* 0x00000010140a7824 */ /* 0x002fca00078e00ff */
[----:B------:R-:W-:Y:S02]  /*14900*/  LOP3.LUT R10, R10, 0x30, RZ, 0xc0, !PT ;  /* 0x000000300a0a7812 */ /* 0x000fe400078ec0ff */
[----:B---3--:R-:W-:-:S13]  /*14910*/  R2UR UR6, R19 ;  /* 0x00000000130672ca */ /* 0x008fda00000e0000 */
        /* <DEDUP_REMOVED lines=13> */
[----:B------:R-:W-:Y:S02]  /*149f0*/  IMAD.MOV R0, RZ, RZ, -R2 ;  /* 0x000000ffff007224 */ /* 0x000fe400078e0a02 */
        /* <DEDUP_REMOVED lines=15> */
[----:B------:R-:W-:-:S10]  /*14af0*/  IMAD.MOV.U32 R2, RZ, RZ, R6 ;  /* 0x000000ffff027224 */ /* 0x000fd400078e0006 */
        /* <DEDUP_REMOVED lines=13> */
[----:B------:R-:W-:Y:S02]  /*14bd0*/  IADD3 R5, P0, R2, UR10, RZ ;  /* 0x0000000a02057c10 */ /* 0x000fe4000ff1e0ff */
[----:B------:R-:W-:Y:S02]  /*14be0*/  LOP3.LUT R19, R20, 0x7f, RZ, 0xc0, !PT ;  /* 0x0000007f14137812 */ /* 0x000fe400078ec0ff */
[----:B------:R-:W-:Y:S02]  /*14bf0*/  IADD3.X R7, R3, UR11, R7, P0, !PT ;  /* 0x0000000b03077c10 */ /* 0x000fe400087fe407 */
[----:B------:R-:W-:Y:S01]  /*14c00*/  SHF.R.U32.HI R19, RZ, 0x2, R19 ;  /* 0x00000002ff137819 */ /* 0x000fe20000011613 */
[----:B--2---:R-:W-:Y:S06]  /*14c10*/  BRA.DIV UR4, `(.L_x_14019) ;  /* 0x0000003a04907947 */ /* 0x004fec000b800000 */
[----:B------:R-:W1:Y:S01]  /*14c20*/  SHFL.IDX PT, R3, R0, RZ, 0x1c1f ;  /* 0x001c1fff00037589 */ /* 0x000e6200000e0000 */
[----:B------:R-:W-:-:S03]  /*14c30*/  VIADD R6, R19, UR43 ;  /* 0x0000002b13067c36 */ /* 0x000fc60008000000 */
[----:B------:R-:W2:Y:S02]  /*14c40*/  SHFL.IDX PT, R2, R4, RZ, 0x1c1f ;  /* 0x001c1fff04027589 */ /* 0x000ea400000e0000 */
[----:B------:R-:W-:Y:S02]  /*14c50*/  ISETP.GE.AND P1, PT, R6, UR41, PT ;  /* 0x0000002906007c0c */ /* 0x000fe4000bf26270 */
[----:B------:R-:W-:Y:S11]  /*14c60*/  SHFL.IDX PT, R14, R5, 0x1, 0x1c1f ;  /* 0x003c1f00050e7f89 */ /* 0x000ff600000e0000 */
[----:B-1----:R-:W-:-:S05]  /*14c70*/  @!P1 IADD3 R3, P0, R10, R3, RZ ;  /* 0x000000030a039210 */ /* 0x002fca0007f1e0ff */
[----:B--2---:R-:W-:-:S05]  /*14c80*/  @!P1 IMAD.X R2, RZ, RZ, R2, P0 ;  /* 0x000000ffff029224 */ /* 0x004fca00000e0602 */
[----:B------:R-:W-:-:S04]  /*14c90*/  @!P1 LOP3.LUT R3, R3, R2, RZ, 0x3c, !PT ;  /* 0x0000000203039212 */ /* 0x000fc800078e3cff */
[----:B------:R-:W-:-:S04]  /*14ca0*/  @!P1 LOP3.LUT R2, R3, R2, RZ, 0x3c, !PT ;  /* 0x0000000203029212 */ /* 0x000fc800078e3cff */
[----:B------:R-:W-:-:S05]  /*14cb0*/  @!P1 LOP3.LUT R3, R3, R2, RZ, 0x3c, !PT ;  /* 0x0000000203039212 */ /* 0x000fca00078e3cff */
[----:B-----5:R1:W-:Y:S02]  /*14cc0*/  @!P1 LDGSTS.E.BYPASS.LTC128B.128 [R9+0xb000], desc[UR48][R2.64], !P5 ;  /* 0x0b00000002099fae */ /* 0x0203e4000e901d70 */
[----:B-1----:R-:W-:Y:S02]  /*14cd0*/  VIADD R2, R6, 0x20 ;  /* 0x0000002006027836 */ /* 0x002fe40000000000 */
[----:B------:R-:W1:Y:S03]  /*14ce0*/  SHFL.IDX PT, R3, R0, 0x1, 0x1c1f ;  /* 0x003c1f0000037f89 */ /* 0x000e6600000e0000 */
[----:B------:R-:W-:Y:S02]  /*14cf0*/  ISETP.GE.AND P1, PT, R2, UR41, PT ;  /* 0x0000002902007c0c */ /* 0x000fe4000bf26270 */
[----:B------:R-:W2:Y:S11]  /*14d00*/  SHFL.IDX PT, R2, R4, 0x1, 0x1c1f ;  /* 0x003c1f0004027f89 */ /* 0x000eb600000e0000 */
[----:B-1----:R-:W-:-:S05]  /*14d10*/  @!P1 IADD3 R3, P0, R10, R3, RZ ;  /* 0x000000030a039210 */ /* 0x002fca0007f1e0ff */
[----:B--2---:R-:W-:-:S05]  /*14d20*/  @!P1 IMAD.X R2, RZ, RZ, R2, P0 ;  /* 0x000000ffff029224 */ /* 0x004fca00000e0602 */
[----:B------:R-:W-:-:S04]  /*14d30*/  @!P1 LOP3.LUT R3, R3, R2, RZ, 0x3c, !PT ;  /* 0x0000000203039212 */ /* 0x000fc800078e3cff */
[----:B------:R-:W-:-:S04]  /*14d40*/  @!P1 LOP3.LUT R2, R3, R2, RZ, 0x3c, !PT ;  /* 0x0000000203029212 */ /* 0x000fc800078e3cff */
[----:B------:R-:W-:-:S05]  /*14d50*/  @!P1 LOP3.LUT R3, R3, R2, RZ, 0x3c, !PT ;  /* 0x0000000203039212 */ /* 0x000fca00078e3cff */
[----:B------:R1:W-:Y:S02]  /*14d60*/  @!P1 LDGSTS.E.BYPASS.LTC128B.128 [R9+0xb800], desc[UR48][R2.64], !P5 ;  /* 0x0b80000002099fae */ /* 0x0003e4000e901d70 */
[----:B-1----:R-:W-:Y:S02]  /*14d70*/  VIADD R2, R6, 0x40 ;  /* 0x0000004006027836 */ /* 0x002fe40000000000 */
[----:B------:R-:W1:Y:S03]  /*14d80*/  SHFL.IDX PT, R3, R0, 0x2, 0x1c1f ;  /* 0x005c1f0000037f89 */ /* 0x000e6600000e0000 */
[----:B------:R-:W-:Y:S01]  /*14d90*/  ISETP.GE.AND P1, PT, R2, UR41, PT ;  /* 0x0000002902007c0c */ /* 0x000fe2000bf26270 */
[----:B------:R-:W-:Y:S04]  /*14da0*/  SHFL.IDX PT, R0, R0, 0x3, 0x1c1f ;  /* 0x007c1f0000007f89 */ /* 0x000fe800000e0000 */
[----:B------:R-:W2:Y:S04]  /*14db0*/  SHFL.IDX PT, R2, R4, 0x2, 0x1c1f ;  /* 0x005c1f0004027f89 */ /* 0x000ea800000e0000 */
[----:B------:R-:W3:Y:S04]  /*14dc0*/  SHFL.IDX PT, R4, R4, 0x3, 0x1c1f ;  /* 0x007c1f0004047f89 */ /* 0x000ee800000e0000 */
[----:B-1----:R-:W-:-:S05]  /*14dd0*/  @!P1 IADD3 R3, P0, R10, R3, RZ ;  /* 0x000000030a039210 */ /* 0x002fca0007f1e0ff */
[----:B--2---:R-:W-:-:S05]  /*14de0*/  @!P1 IMAD.X R2, RZ, RZ, R2, P0 ;  /* 0x000000ffff029224 */ /* 0x004fca00000e0602 */
[----:B------:R-:W-:-:S04]  /*14df0*/  @!P1 LOP3.LUT R3, R3, R2, RZ, 0x3c, !PT ;  /* 0x0000000203039212 */ /* 0x000fc800078e3cff */
[----:B------:R-:W-:-:S04]  /*14e00*/  @!P1 LOP3.LUT R2, R3, R2, RZ, 0x3c, !PT ;  /* 0x0000000203029212 */ /* 0x000fc800078e3cff */
[----:B------:R-:W-:-:S05]  /*14e10*/  @!P1 LOP3.LUT R3, R3, R2, RZ, 0x3c, !PT ;  /* 0x0000000203039212 */ /* 0x000fca00078e3cff */
[----:B------:R1:W-:Y:S02]  /*14e20*/  @!P1 LDGSTS.E.BYPASS.LTC128B.128 [R9+0xc000], desc[UR48][R2.64], !P5 ;  /* 0x0c00000002099fae */ /* 0x0003e4000e901d70 */
[----:B-1----:R-:W-:-:S05]  /*14e30*/  VIADD R2, R6, 0x60 ;  /* 0x0000006006027836 */ /* 0x002fca0000000000 */
[----:B------:R-:W-:-:S13]  /*14e40*/  ISETP.GE.AND P1, PT, R2, UR41, PT ;  /* 0x0000002902007c0c */ /* 0x000fda000bf26270 */
[----:B------:R-:W-:-:S05]  /*14e50*/  @!P1 IADD3 R0, P0, R10, R0, RZ ;  /* 0x000000000a009210 */ /* 0x000fca0007f1e0ff */
[----:B---3--:R-:W-:-:S04]  /*14e60*/  @!P1 IMAD.X R2, RZ, RZ, R4, P0 ;  /* 0x000000ffff029224 */ /* 0x008fc800000e0604 */
[----:B------:R-:W-:Y:S02]  /*14e70*/  @!P1 IMAD.MOV.U32 R3, RZ, RZ, R2 ;  /* 0x000000ffff039224 */ /* 0x000fe400078e0002 */
[----:B------:R-:W-:Y:S02]  /*14e80*/  @!P1 IMAD.MOV.U32 R2, RZ, RZ, R0 ;  /* 0x000000ffff029224 */ /* 0x000fe400078e0000 */
[----:B------:R-:W-:Y:S04]  /*14e90*/  SHFL.IDX PT, R0, R7, RZ, 0x1c1f ;  /* 0x001c1fff07007589 */ /* 0x000fe800000e0000 */
[----:B------:R1:W-:Y:S04]  /*14ea0*/  @!P1 LDGSTS.E.BYPASS.LTC128B.128 [R9+0xc800], desc[UR48][R2.64], !P5 ;  /* 0x0c80000002099fae */ /* 0x0003e8000e901d70 */
[----:B------:R-:W-:Y:S04]  /*14eb0*/  SHFL.IDX PT, R7, R7, 0x1, 0x1c1f ;  /* 0x003c1f0007077f89 */ /* 0x000fe800000e0000 */
[----:B-1----:R-:W1:Y:S01]  /*14ec0*/  SHFL.IDX PT, R2, R5, RZ, 0x1c1f ;  /* 0x001c1fff05027589 */ /* 0x002e6200000e0000 */
[----:B------:R-:W-:-:S05]  /*14ed0*/  VIADD R3, R6, 0x80 ;  /* 0x0000008006037836 */ /* 0x000fca0000000000 */
[----:B------:R-:W-:-:S13]  /*14ee0*/  ISETP.GE.AND P1, PT, R3, UR41, PT ;  /* 0x0000002903007c0c */ /* 0x000fda000bf26270 */
[----:B-1----:R-:W-:-:S05]  /*14ef0*/  @!P1 IADD3 R2, P0, R10, R2, RZ ;  /* 0x000000020a029210 */ /* 0x002fca0007f1e0ff */
[----:B------:R-:W-:-:S04]  /*14f00*/  @!P1 IMAD.X R0, RZ, RZ, R0, P0 ;  /* 0x000000ffff009224 */ /* 0x000fc800000e0600 */
[----:B------:R-:W-:-:S05]  /*14f10*/  @!P1 IMAD.MOV.U32 R3, RZ, RZ, R0 ;  /* 0x000000ffff039224 */ /* 0x000fca00078e0000 */
[----:B------:R1:W-:Y:S02]  /*14f20*/  @!P1 LDGSTS.E.BYPASS.LTC128B.128 [R9+0xd000], desc[UR48][R2.64], !P5 ;  /* 0x0d00000002099fae */ /* 0x0003e4000e901d70 */
.L_x_14114:
[----:B------:R-:W-:-:S05]  /*14f30*/  VIADD R6, R6, 0xa0 ;  /* 0x000000a006067836 */ /* 0x000fca0000000000 */
[----:B------:R-:W-:-:S13]  /*14f40*/  ISETP.GE.AND P0, PT, R6, UR41, PT ;  /* 0x0000002906007c0c */ /* 0x000fda000bf06270 */
        /* <DEDUP_REMOVED lines=8> */
.L_x_14020:
        /* <DEDUP_REMOVED lines=18> */
.L_x_14115:
[----:B------:R-:W-:Y:S05]  /*150f0*/  BSYNC B0 ;  /* 0x0000000000007941 */ /* 0x000fea0003800000 */
.L_x_14021:
[----:B------:R-:W-:-:S04]  /*15100*/  UIADD3 UR4, UR44, -0x2, URZ ;  /* 0xfffffffe2c047890 */ /* 0x000fc8000fffe03f */
[----:B------:R-:W-:-:S06]  /*15110*/  UISETP.GE.AND UP0, UPT, UR4, UR45, UPT ;  /* 0x0000002d0400728c */ /* 0x000fcc000bf06270 */
[----:B------:R-:W-:-:S13]  /*15120*/  PLOP3.LUT P0, PT, PT, PT, UP0, 0x40, 0x0 ;  /* 0x000000000000781c */ /* 0x000fda0003f0e808 */
[----:B------:R-:W-:Y:S05]  /*15130*/  @P0 BRA `(.L_x_14023) ;  /* 0x0000001400780947 */ /* 0x000fea0003800000 */
[----:B-1----:R-:W-:Y:S01]  /*15140*/  IMAD.U32 R0, RZ, RZ, UR4 ;  /* 0x00000004ff007e24 */ /* 0x002fe2000f8e00ff */
[----:B------:R1:W5:Y:S04]  /*15150*/  LDL.LU R21, [R1+0x4] ;  /* 0x0000040001157983 */ /* 0x0003680000300800 */
[----:B0-----:R1:W5:Y:S04]  /*15160*/  LDL.LU R25, [R1+0xc] ;  /* 0x00000c0001197983 */ /* 0x0013680000300800 */
[----:B------:R1:W-:Y:S02]  /*15170*/  STL [R1+0x8], R0 ;  /* 0x0000080001007387 */ /* 0x0003e40000100800 */
.L_x_14043:
[----:B--2---:R-:W2:Y:S01]  /*15180*/  LDL R2, [R1+0x1c] ;  /* 0x00001c0001027983 */ /* 0x004ea20000100800 */
[----:B0-----:R-:W0:Y:S03]  /*15190*/  LDC R3, c[0x0][0x430] ;  /* 0x00010c00ff037b82 */ /* 0x001e260000000800 */
[----:B------:R-:W3:Y:S04]  /*151a0*/  LDL R5, [R1+0x18] ;  /* 0x0000180001057983 */ /* 0x000ee80000100800 */
[----:B------:R-:W4:Y:S04]  /*151b0*/  LDL R10, [R1+0x10] ;  /* 0x00001000010a7983 */ /* 0x000f280000100800 */
[----:B------:R-:W2:Y:S01]  /*151c0*/  LDL.LU R14, [R1+0x8] ;  /* 0x00000800010e7983 */ /* 0x000ea20000300800 */
[----:B-1----:R-:W1:Y:S01]  /*151d0*/  S2R R0, SR_TID.X ;  /* 0x0000000000007919 */ /* 0x002e620000002100 */
[----:B------:R-:W1:Y:S01]  /*151e0*/  S2R R7, SR_TID.X ;  /* 0x0000000000077919 */ /* 0x000e620000002100 */
[----:B0-----:R-:W-:-:S13]  /*151f0*/  ISETP.NE.AND P0, PT, R3, 0x1, PT ;  /* 0x000000010300780c */ /* 0x001fda0003f05270 */
[----:B------:R-:W0:Y:S08]  /*15200*/  @P0 LDC R4, c[0x0][0x434] ;  /* 0x00010d00ff040b82 */ /* 0x000e300000000800 */
[----:B------:R-:W0:Y:S01]  /*15210*/  @P0 LDC R3, c[0x0][0x438] ;  /* 0x00010e00ff030b82 */ /* 0x000e220000000800 */
[----:B-1----:R-:W-:Y:S01]  /*15220*/  LOP3.LUT R6, R0, 0x7f, RZ, 0xc0, !PT ;  /* 0x0000007f00067812 */ /* 0x002fe200078ec0ff */
[----:B------:R-:W-:-:S03]  /*15230*/  IMAD.SHL.U32 R9, R7, 0x20, RZ ;  /* 0x0000002007097824 */ /* 0x000fc600078e00ff */
[----:B------:R-:W-:-:S03]  /*15240*/  SHF.R.U32.HI R6, RZ, 0x2, R6 ;  /* 0x00000002ff067819 */ /* 0x000fc60000011606 */
[----:B------:R-:W1:Y:S01]  /*15250*/  @P0 LDC R0, c[0x0][0x434] ;  /* 0x00010d00ff000b82 */ /* 0x000e620000000800 */
[----:B------:R-:W-:Y:S01]  /*15260*/  LOP3.LUT R9, R6, 0x60, R9, 0xf8, !PT ;  /* 0x0000006006097812 */ /* 0x000fe200078ef809 */
[C---:B------:R-:W-:Y:S01]  /*15270*/  IMAD.SHL.U32 R11, R7.reuse, 0x20, RZ ;  /* 0x00000020070b7824 */ /* 0x040fe200078e00ff */
[----:B------:R-:W-:Y:S05]  /*15280*/  YIELD ;  /* 0x0000000000007946 */ /* 0x000fea0003800000 */
[----:B------:R-:W-:Y:S01]  /*15290*/  ULDC.64 UR6, c[0x0][0x428] ;  /* 0x00010a0000067ab9 */ /* 0x000fe20000000a00 */
[----:B------:R-:W-:Y:S01]  /*152a0*/  ULDC.64 UR8, c[0x0][0x418] ;  /* 0x0001060000087ab9 */ /* 0x000fe20000000a00 */
[----:B------:R-:W-:Y:S01]  /*152b0*/  ULDC UR4, c[0x0][0x430] ;  /* 0x00010c0000047ab9 */ /* 0x000fe20000000800 */
[----:B--2---:R-:W-:Y:S01]  /*152c0*/  IMAD R8, R14, 0xa0, R2 ;  /* 0x000000a00e087824 */ /* 0x004fe200078e0202 */
[----:B------:R-:W-:-:S04]  /*152d0*/  LOP3.LUT R2, R7, 0x7f, RZ, 0xc0, !PT ;  /* 0x0000007f07027812 */ /* 0x000fc800078ec0ff */
[----:B------:R-:W-:Y:S02]  /*152e0*/  SHF.R.U32.HI R6, RZ, 0x2, R2 ;  /* 0x00000002ff067819 */ /* 0x000fe40000011602 */
[----:B------:R-:W2:Y:S02]  /*152f0*/  @P0 LDC R2, c[0x0][0x438] ;  /* 0x00010e00ff020b82 */ /* 0x000ea40000000800 */
[----:B------:R-:W-:Y:S01]  /*15300*/  LOP3.LUT R11, R6, 0x60, R11, 0xf8, !PT ;  /* 0x00000060060b7812 */ /* 0x000fe200078ef80b */
[----:B------:R-:W-:-:S03]  /*15310*/  IMAD.IADD R9, R9, 0x1, R8 ;  /* 0x0000000109097824 */ /* 0x000fc600078e0208 */
[----:B------:R-:W-:Y:S01]  /*15320*/  LOP3.LUT R11, R11, 0x80, RZ, 0xfc, !PT ;  /* 0x000000800b0b7812 */ /* 0x000fe200078efcff */
[----:B0-----:R-:W-:-:S04]  /*15330*/  @P0 IMAD.HI.U32 R4, R9, R4, RZ ;  /* 0x0000000409040227 */ /* 0x001fc800078e00ff */
[----:B------:R-:W-:Y:S02]  /*15340*/  IMAD.IADD R8, R11, 0x1, R8 ;  /* 0x000000010b087824 */ /* 0x000fe400078e0208 */
[----:B------:R-:W-:Y:S01]  /*15350*/  IMAD.MOV.U32 R7, RZ, RZ, R9 ;  /* 0x000000ffff077224 */ /* 0x000fe200078e0009 */
[----:B------:R-:W-:Y:S01]  /*15360*/  @P0 SHF.R.U32.HI R7, RZ, R3, R4 ;  /* 0x00000003ff070219 */ /* 0x000fe20000011604 */
[----:B-1----:R-:W-:-:S04]  /*15370*/  @P0 IMAD.HI.U32 R3, R8, R0, RZ ;  /* 0x0000000008030227 */ /* 0x002fc800078e00ff */
[----:B------:R-:W-:Y:S02]  /*15380*/  IMAD.MOV.U32 R0, RZ, RZ, R8 ;  /* 0x000000ffff007224 */ /* 0x000fe400078e0008 */
[----:B---3--:R-:W-:Y:S01]  /*15390*/  IMAD R6, R5, UR6, RZ ;  /* 0x0000000605067c24 */ /* 0x008fe2000f8e02ff */
[----:B--2---:R-:W-:Y:S01]  /*153a0*/  @P0 SHF.R.U32.HI R0, RZ, R2, R3 ;  /* 0x00000002ff000219 */ /* 0x004fe20000011603 */
[--C-:B------:R-:W-:Y:S01]  /*153b0*/  IMAD.MOV.U32 R2, RZ, RZ, R7.reuse ;  /* 0x000000ffff027224 */ /* 0x100fe200078e0007 */
[----:B------:R-:W-:Y:S01]  /*153c0*/  SHF.R.S32.HI R3, RZ, 0x1f, R7 ;  /* 0x0000001fff037819 */ /* 0x000fe20000011407 */
[C---:B----4-:R-:W-:Y:S02]  /*153d0*/  IMAD R6, R10.reuse, UR7, R6 ;  /* 0x000000070a067c24 */ /* 0x050fe4000f8e0206 */
[----:B------:R-:W-:-:S04]  /*153e0*/  IMAD.WIDE.U32 R2, R10, UR6, R2 ;  /* 0x000000060a027c25 */ /* 0x000fc8000f8e0002 */
[----:B------:R-:W-:Y:S01]  /*153f0*/  IMAD.IADD R3, R6, 0x1, R3 ;  /* 0x0000000106037824 */ /* 0x000fe200078e0203 */
[----:B------:R-:W-:-:S04]  /*15400*/  LEA R4, P0, R2, UR8, 0x2 ;  /* 0x0000000802047c11 */ /* 0x000fc8000f8010ff */
[----:B------:R-:W-:-:S05]  /*15410*/  LEA.HI.X R5, R2, UR9, R3, 0x2, P0 ;  /* 0x0000000902057c11 */ /* 0x000fca00080f1403 */
[----:B------:R-:W2:Y:S01]  /*15420*/  LDG.E R4, desc[UR48][R4.64] ;  /* 0x0000003004047981 */ /* 0x000ea2000c1e1900 */
[----:B------:R-:W-:Y:S01]  /*15430*/  ISETP.GT.U32.AND P1, PT, R11, 0x9f, PT ;  /* 0x0000009f0b00780c */ /* 0x000fe20003f24070 */
[----:B------:R-:W-:-:S04]  /*15440*/  IMAD.MOV R2, RZ, RZ, -R7 ;  /* 0x000000ffff027224 */ /* 0x000fc800078e0a07 */
[----:B------:R-:W-:-:S08]  /*15450*/  IMAD R9, R2, UR4, R9 ;  /* 0x0000000402097c24 */ /* 0x000fd0000f8e0209 */
[--C-:B------:R-:W-:Y:S01]  /*15460*/  @!P1 SHF.R.S32.HI R3, RZ, 0x1f, R0.reuse ;  /* 0x0000001fff039819 */ /* 0x100fe20000011400 */
[----:B------:R-:W-:-:S04]  /*15470*/  @!P1 IMAD.MOV.U32 R2, RZ, RZ, R0 ;  /* 0x000000ffff029224 */ /* 0x000fc800078e0000 */
[----:B------:R-:W-:-:S04]  /*15480*/  @!P1 IMAD.WIDE.U32 R2, R10, UR6, R2 ;  /* 0x000000060a029c25 */ /* 0x000fc8000f8e0002 */
[----:B------:R-:W-:Y:S01]  /*15490*/  @!P1 IMAD.IADD R6, R6, 0x1, R3 ;  /* 0x0000000106069824 */ /* 0x000fe200078e0203 */
[----:B------:R-:W-:-:S04]  /*154a0*/  @!P1 LEA R10, P0, R2, UR8, 0x2 ;  /* 0x00000008020a9c11 */ /* 0x000fc8000f8010ff */
[----:B------:R-:W-:Y:S01]  /*154b0*/  @!P1 LEA.HI.X R11, R2, UR9, R6, 0x2, P0 ;  /* 0x00000009020b9c11 */ /* 0x000fe200080f1406 */
[----:B-----5:R-:W-:Y:S02]  /*154c0*/  VIADD R2, R21, 0x1 ;  /* 0x0000000115027836 */ /* 0x020fe40000000000 */
[----:B------:R-:W-:-:S03]  /*154d0*/  IMAD.MOV R0, RZ, RZ, -R0 ;  /* 0x000000ffff007224 */ /* 0x000fc600078e0a00 */
[----:B------:R-:W-:Y:S01]  /*154e0*/  ISETP.NE.AND P0, PT, R2, 0x2, PT ;  /* 0x000000020200780c */ /* 0x000fe20003f05270 */
[----:B------:R-:W-:-:S03]  /*154f0*/  IMAD R8, R0, UR4, R8 ;  /* 0x0000000400087c24 */ /* 0x000fc6000f8e0208 */
[----:B------:R-:W-:Y:S02]  /*15500*/  SEL R12, R2, RZ, P0 ;  /* 0x000000ff020c7207 */ /* 0x000fe40000000000 */
[----:B------:R-:W-:Y:S01]  /*15510*/  SEL R2, RZ, 0x1, P0 ;  /* 0x00000001ff027807 */ /* 0x000fe20000000000 */
[----:B------:R-:W-:Y:S02]  /*15520*/  IMAD.MOV.U32 R0, RZ, RZ, R14 ;  /* 0x000000ffff007224 */ /* 0x000fe400078e000e */
[----:B------:R-:W-:Y:S01]  /*15530*/  VIADD R14, R14, 0xffffffff ;  /* 0xffffffff0e0e7836 */ /* 0x000fe20000000000 */
[----:B------:R-:W-:Y:S01]  /*15540*/  LOP3.LUT R2, R25, R2, RZ, 0x3c, !PT ;  /* 0x0000000219027212 */ /* 0x000fe200078e3cff */
[----:B------:R0:W-:Y:S01]  /*15550*/  STL [R1+0x4], R12 ;  /* 0x0000040c01007387 */ /* 0x0001e20000100800 */
[----:B------:R-:W-:-:S03]  /*15560*/  IMAD.U32 R13, RZ, RZ, UR51 ;  /* 0x00000033ff0d7e24 */ /* 0x000fc6000f8e00ff */
[----:B------:R0:W-:Y:S04]  /*15570*/  STL [R1+0x8], R14 ;  /* 0x0000080e01007387 */ /* 0x0001e80000100800 */
[----:B------:R0:W-:Y:S01]  /*15580*/  STL [R1+0xc], R2 ;  /* 0x00000c0201007387 */ /* 0x0001e20000100800 */
[----:B------:R-:W-:Y:S01]  /*15590*/  ISETP.NE.AND P2, PT, R13, 0x3, PT ;  /* 0x000000030d00780c */ /* 0x000fe20003f45270 */
[----:B------:R-:W-:-:S06]  /*155a0*/  IMAD.MOV.U32 R7, RZ, RZ, RZ ;  /* 0x000000ffff077224 */ /* 0x000fcc00078e00ff */
[----:B------:R0:W5:Y:S01]  /*155b0*/  @!P1 LDG.E R7, desc[UR48][R10.64] ;  /* 0x000000300a079981 */ /* 0x000162000c1e1900 */
[----:B------:R-:W-:Y:S02]  /*155c0*/  ISETP.GT.AND P1, PT, R0, UR45, PT ;  /* 0x0000002d00007c0c */ /* 0x000fe4000bf24270 */
[----:B--2---:R-:W-:-:S03]  /*155d0*/  SHF.R.S32.HI R29, RZ, 0x1f, R4 ;  /* 0x0000001fff1d7819 */ /* 0x004fc60000011404 */
[----:B0-----:R-:W-:Y:S08]  /*155e0*/  @!P2 BRA `(.L_x_14024) ;  /* 0x000000000004a947 */ /* 0x001ff00003800000 */
[----:B------:R-:W-:Y:S01]  /*155f0*/  BPT.TRAP 0x1 ;  /* 0x000000040000795c */ /* 0x000fe20000300000 */
.L_x_14024:
[----:B------:R-:W-:Y:S01]  /*15600*/  IMAD R0, R12, 0x8, R17 ;  /* 0x000000080c007824 */ /* 0x000fe200078e0211 */
[----:B------:R-:W-:Y:S01]  /*15610*/  SHF.L.U32 R2, R2, 0x1f, RZ ;  /* 0x0000001f02027819 */ /* 0x000fe200000006ff */
[----:B------:R-:W-:Y:S01]  /*15620*/  BSSY B0, `(.L_x_14025) ;  /* 0x0000005000007945 */ /* 0x000fe20003800000 */
[----:B------:R-:W-:Y:S02]  /*15630*/  SHF.R.S32.HI R28, RZ, 0x1f, R9 ;  /* 0x0000001fff1c7819 */ /* 0x000fe40000011409 */
[----:B------:R-:W0:Y:S01]  /*15640*/  SYNCS.PHASECHK.TRANS64.TRYWAIT P0, [R0+URZ+0x13280], R2 ;  /* 0x01328002000075a7 */ /* 0x000e22000800017f */
[----:B------:R1:W-:Y:S02]  /*15650*/  STL [R1], R2 ;  /* 0x0000000201007387 */ /* 0x0003e40000100800 */
[----:B01----:R-:W-:Y:S05]  /*15660*/  @!P0 BRA `(.L_x_14026) ;  /* 0x0000003400f08947 */ /* 0x003fea0003800000 */
.L_x_14116:
[----:B------:R-:W-:Y:S05]  /*15670*/  BSYNC B0 ;  /* 0x0000000000007941 */ /* 0x000fea0003800000 */
.L_x_14025:
[----:B------:R-:W2:Y:S01]  /*15680*/  LDL R6, [R1+0x14] ;  /* 0x0000140001067983 */ /* 0x000ea20000100800 */
[----:B------:R-:W-:Y:S01]  /*15690*/  ULDC.64 UR4, c[0x0][0x328] ;  /* 0x0000ca0000047ab9 */ /* 0x000fe20000000a00 */
[----:B------:R-:W-:Y:S02]  /*156a0*/  ULDC.64 UR6, c[0x0][0x338] ;  /* 0x0000ce0000067ab9 */ /* 0x000fe40000000a00 */
[----:B------:R-:W3:Y:S04]  /*156b0*/  LDL R12, [R1+0x24] ;  /* 0x00002400010c7983 */ /* 0x000ee80000100800 */
[----:B------:R-:W3:Y:S01]  /*156c0*/  LDL R11, [R1+0x4] ;  /* 0x00000400010b7983 */ /* 0x000ee20000100800 */
[----:B------:R-:W-:Y:S01]  /*156d0*/  IMAD R5, R28, UR4, RZ ;  /* 0x000000041c057c24 */ /* 0x000fe2000f8e02ff */
[----:B------:R-:W-:Y:S01]  /*156e0*/  ULDC.64 UR8, c[0x0][0x330] ;  /* 0x0000cc0000087ab9 */ /* 0x000fe20000000a00 */
[C---:B0-----:R-:W-:Y:S01]  /*156f0*/  IMAD.WIDE.U32 R2, R9.reuse, UR4, RZ ;  /* 0x0000000409027c25 */ /* 0x041fe2000f8e00ff */
[----:B------:R-:W-:Y:S01]  /*15700*/  SHF.R.S32.HI R26, RZ, 0x1f, R8 ;  /* 0x0000001fff1a7819 */ /* 0x000fe20000011408 */
[----:B------:R-:W-:Y:S01]  /*15710*/  ULDC.64 UR10, c[0x0][0x318] ;  /* 0x0000c600000a7ab9 */ /* 0x000fe20000000a00 */
[----:B-----5:R-:W-:Y:S01]  /*15720*/  SHF.R.S32.HI R27, RZ, 0x1f, R7 ;  /* 0x0000001fff1b7819 */ /* 0x020fe20000011407 */
[----:B------:R-:W-:Y:S01]  /*15730*/  IMAD R5, R9, UR5, R5 ;  /* 0x0000000509057c24 */ /* 0x000fe2000f8e0205 */
[----:B------:R-:W-:-:S03]  /*15740*/  LOP3.LUT P2, RZ, R16, 0x1, RZ, 0xc0, !PT ;  /* 0x0000000110ff7812 */ /* 0x000fc6000784c0ff */
[----:B------:R-:W-:Y:S02]  /*15750*/  IMAD.IADD R3, R3, 0x1, R5 ;  /* 0x0000000103037824 */ /* 0x000fe400078e0205 */
[----:B------:R-:W-:Y:S02]  /*15760*/  IMAD R5, R29, UR6, RZ ;  /* 0x000000061d057c24 */ /* 0x000fe4000f8e02ff */
[----:B------:R-:W-:-:S04]  /*15770*/  IMAD.WIDE.U32 R2, R4, UR6, R2 ;  /* 0x0000000604027c25 */ /* 0x000fc8000f8e0002 */
[----:B------:R-:W-:-:S04]  /*15780*/  IMAD R5, R4, UR7, R5 ;  /* 0x0000000704057c24 */ /* 0x000fc8000f8e0205 */
[----:B------:R-:W-:Y:S02]  /*15790*/  IMAD.IADD R3, R3, 0x1, R5 ;  /* 0x0000000103037824 */ /* 0x000fe400078e0205 */
[----:B------:R-:W-:-:S03]  /*157a0*/  IMAD.WIDE.U32 R2, R18, UR8, R2 ;  /* 0x0000000812027c25 */ /* 0x000fc6000f8e0002 */
[----:B------:R-:W-:Y:S01]  /*157b0*/  IADD3 R5, P0, R2, UR10, RZ ;  /* 0x0000000a02057c10 */ /* 0x000fe2000ff1e0ff */
[----:B--2---:R-:W-:Y:S02]  /*157c0*/  IMAD R19, R6, UR8, RZ ;  /* 0x0000000806137c24 */ /* 0x004fe4000f8e02ff */
[----:B------:R-:W-:Y:S02]  /*157d0*/  IMAD R6, R26, UR4, RZ ;  /* 0x000000041a067c24 */ /* 0x000fe4000f8e02ff */
[----:B------:R-:W-:Y:S02]  /*157e0*/  IMAD R19, R18, UR9, R19 ;  /* 0x0000000912137c24 */ /* 0x000fe4000f8e0213 */
[----:B------:R-:W-:-:S03]  /*157f0*/  IMAD R6, R8, UR5, R6 ;  /* 0x0000000508067c24 */ /* 0x000fc6000f8e0206 */
        /* <DEDUP_REMOVED lines=8> */
[----:B---3--:R-:W-:Y:S02]  /*15880*/  IMAD R6, R11, 0x2800, R12 ;  /* 0x000028000b067824 */ /* 0x008fe400078e020c */
[----:B------:R-:W-:-:S03]  /*15890*/  IMAD.WIDE.U32 R2, R18, UR8, R2 ;  /* 0x0000000812027c25 */ /* 0x000fc6000f8e0002 */
[----:B------:R-:W-:-:S04]  /*158a0*/  IADD3 R20, P0, R2, UR10, RZ ;  /* 0x0000000a02147c10 */ /* 0x000fc8000ff1e0ff */
        /* <DEDUP_REMOVED lines=28> */
.L_x_14128:
        /* <DEDUP_REMOVED lines=11> */
.L_x_14028:
        /* <DEDUP_REMOVED lines=11> */
.L_x_14029:
[----:B------:R1:W-:Y:S01]  /*15bd0*/  SYNCS.ARRIVE.TRANS64.A1T0 RZ, [R0+URZ+0x13270], RZ ;  /* 0x013270ff00ff79a7 */ /* 0x0003e2000810003f */
[----:B------:R-:W-:Y:S05]  /*15be0*/  @!P3 BRA `(.L_x_14030) ;  /* 0x000000000004b947 */ /* 0x000fea0003800000 */
[----:B------:R-:W-:Y:S01]  /*15bf0*/  BPT.TRAP 0x1 ;  /* 0x000000040000795c */ /* 0x000fe20000300000 */
.L_x_14030:
[----:B------:R-:W2:Y:S01]  /*15c00*/  LDL R2, [R1] ;  /* 0x0000000001027983 */ /* 0x000ea20000100800 */
[----:B------:R-:W-:Y:S01]  /*15c10*/  BSSY B0, `(.L_x_14031) ;  /* 0x0000003000007945 */ /* 0x000fe20003800000 */
[----:B--2---:R-:W2:Y:S03]  /*15c20*/  SYNCS.PHASECHK.TRANS64.TRYWAIT P0, [R0+URZ+0x13240], R2 ;  /* 0x01324002000075a7 */ /* 0x004ea6000800017f */
[----:B--2---:R-:W-:Y:S05]  /*15c30*/  @!P0 BRA `(.L_x_14032) ;  /* 0x0000003800308947 */ /* 0x004fea0003800000 */
.L_x_14129:
[----:B------:R-:W-:Y:S05]  /*15c40*/  BSYNC B0 ;  /* 0x0000000000007941 */ /* 0x000fea0003800000 */
.L_x_14031:
[----:B------:R-:W3:Y:S01]  /*15c50*/  LDL R10, [R1+0x14] ;  /* 0x00001400010a7983 */ /* 0x000ee20000100800 */
[----:B------:R-:W-:Y:S01]  /*15c60*/  ULDC.64 UR4, c[0x0][0x300] ;  /* 0x0000c00000047ab9 */ /* 0x000fe20000000a00 */
[----:B------:R-:W-:Y:S01]  /*15c70*/  ULDC.64 UR6, c[0x0][0x310] ;  /* 0x0000c40000067ab9 */ /* 0x000fe20000000a00 */
[----:B------:R-:W-:Y:S01]  /*15c80*/  IMAD R5, R28, UR4, RZ ;  /* 0x000000041c057c24 */ /* 0x000fe2000f8e02ff */
[----:B------:R-:W-:Y:S01]  /*15c90*/  LOP3.LUT P2, RZ, R16, 0x1, RZ, 0xc0, !PT ;  /* 0x0000000110ff7812 */ /* 0x000fe2000784c0ff */
[----:B--2---:R-:W-:-:S04]  /*15ca0*/  IMAD.WIDE.U32 R2, R9, UR4, RZ ;  /* 0x0000000409027c25 */ /* 0x004fc8000f8e00ff */
        /* <DEDUP_REMOVED lines=28> */
[----:B------:R-:W-:Y:S01]  /*15e70*/  LOP3.LUT R9, R9, 0x30, RZ, 0xc0, !PT ;  /* 0x0000003009097812 */ /* 0x000fe200078ec0ff */
[----:B------:R-:W-:Y:S06]  /*15e80*/  BRA.DIV UR4, `(.L_x_14033) ;  /* 0x0000003604b47947 */ /* 0x000fec000b800000 */
        /* <DEDUP_REMOVED lines=22> */
.L_x_14141:
        /* <DEDUP_REMOVED lines=8> */
.L_x_14034:
        /* <DEDUP_REMOVED lines=11> */
.L_x_14035:
[----:B------:R1:W-:Y:S02]  /*16120*/  SYNCS.ARRIVE.TRANS64.A1T0 RZ, [R0+URZ+0x13230], RZ ;  /* 0x013230ff00ff79a7 */ /* 0x0003e4000810003f */
[----:B-1----:R-:W-:-:S05]  /*16130*/  IMAD.U32 R0, RZ, RZ, UR50 ;  /* 0x00000032ff007e24 */ /* 0x002fca000f8e00ff */
[----:B------:R-:W-:-:S13]  /*16140*/  ISETP.NE.AND P0, PT, R0, 0x3, PT ;  /* 0x000000030000780c */ /* 0x000fda0003f05270 */
[----:B------:R-:W-:Y:S05]  /*16150*/  @!P0 BRA `(.L_x_14036) ;  /* 0x0000000000048947 */ /* 0x000fea0003800000 */
[----:B------:R-:W-:Y:S01]  /*16160*/  BPT.TRAP 0x1 ;  /* 0x000000040000795c */ /* 0x000fe20000300000 */
.L_x_14036:
[----:B------:R-:W-:Y:S01]  /*16170*/  LOP3.LUT R0, R25, 0x1, RZ, 0x3c, !PT ;  /* 0x0000000119007812 */ /* 0x000fe200078e3cff */
[----:B------:R-:W-:Y:S01]  /*16180*/  IMAD R2, R21, 0x8, R17 ;  /* 0x0000000815027824 */ /* 0x000fe200078e0211 */
[----:B------:R-:W-:Y:S02]  /*16190*/  BSSY B0, `(.L_x_14037) ;  /* 0x0000004000007945 */ /* 0x000fe40003800000 */
[----:B------:R-:W-:-:S04]  /*161a0*/  SHF.L.U32 R0, R0, 0x1f, RZ ;  /* 0x0000001f00007819 */ /* 0x000fc800000006ff */
[----:B------:R-:W1:Y:S02]  /*161b0*/  SYNCS.PHASECHK.TRANS64.TRYWAIT P2, [R2+URZ+0x13270], R0 ;  /* 0x01327000020075a7 */ /* 0x000e64000804017f */
[----:B-1----:R-:W-:Y:S05]  /*161c0*/  @!P2 BRA `(.L_x_14038) ;  /* 0x000000380040a947 */ /* 0x002fea0003800000 */
.L_x_14142:
[----:B------:R-:W-:Y:S05]  /*161d0*/  BSYNC B0 ;  /* 0x0000000000007941 */ /* 0x000fea0003800000 */
.L_x_14037:
[----:B------:R-:W-:-:S05]  /*161e0*/  IMAD.U32 R3, RZ, RZ, UR51 ;  /* 0x00000033ff037e24 */ /* 0x000fca000f8e00ff */
[----:B------:R-:W-:-:S13]  /*161f0*/  ISETP.NE.AND P2, PT, R3, 0x3, PT ;  /* 0x000000030300780c */ /* 0x000fda0003f45270 */
[----:B------:R-:W-:Y:S05]  /*16200*/  @!P2 BRA `(.L_x_14039) ;  /* 0x000000000004a947 */ /* 0x000fea0003800000 */
[----:B------:R-:W-:Y:S01]  /*16210*/  BPT.TRAP 0x1 ;  /* 0x000000040000795c */ /* 0x000fe20000300000 */
.L_x_14039:
[----:B------:R-:W-:Y:S01]  /*16220*/  SHF.L.U32 R3, R25, 0x1f, RZ ;  /* 0x0000001f19037819 */ /* 0x000fe200000006ff */
[----:B-1----:R-:W-:-:S03]  /*16230*/  IMAD R0, R21, 0x2800, RZ ;  /* 0x0000280015007824 */ /* 0x002fc600078e02ff */
[----:B------:R-:W1:Y:S02]  /*16240*/  SYNCS.PHASECHK.TRANS64.TRYWAIT P2, [R2+URZ+0x13260], R3 ;  /* 0x01326003020075a7 */ /* 0x000e64000804017f */
[----:B-1----:R-:W-:Y:S05]  /*16250*/  @!P2 BRA `(.L_x_14040) ;  /* 0x000000380030a947 */ /* 0x002fea0003800000 */
.L_x_14143:
[C---:B------:R-:W-:Y:S01]  /*16260*/  LOP3.LUT R4, R0.reuse, R24, RZ, 0xfc, !PT ;  /* 0x0000001800047212 */ /* 0x040fe200078efcff */
[----:B------:R-:W-:Y:S05]  /*16270*/  WARPSYNC.ALL ;  /* 0x0000000000007948 */ /* 0x000fea0003800000 */
[----:B------:R-:W-:Y:S01]  /*16280*/  IMAD.IADD R5, R17, 0x1, R4 ;  /* 0x0000000111057824 */ /* 0x000fe200078e0204 */
[----:B-1----:R-:W-:Y:S01]  /*16290*/  LOP3.LUT R3, R0, R23, RZ, 0xfc, !PT ;  /* 0x0000001700037212 */ /* 0x002fe200078efcff */
[----:B------:R-:W-:-:S04]  /*162a0*/  IMAD.U32 R12, RZ, RZ, UR51 ;  /* 0x00000033ff0c7e24 */ /* 0x000fc8000f8e00ff */
[----:B------:R-:W2:Y:S01]  /*162b0*/  LDSM.16.MT88.4 R4, [R5+0x6000] ;  /* 0x006000000504783b */ /* 0x000ea20000004200 */
[----:B------:R-:W-:Y:S01]  /*162c0*/  IMAD.IADD R3, R22, 0x1, R3 ;  /* 0x0000000116037824 */ /* 0x000fe200078e0203 */
[----:B------:R-:W-:Y:S02]  /*162d0*/  ISETP.NE.AND P2, PT, R12, 0x3, PT ;  /* 0x000000030c00780c */ /* 0x000fe40003f45270 */
        /* <DEDUP_REMOVED lines=43> */
[----:B------:R-:W1:Y:S02]  /*16590*/  LDSM.16.MT88.4 R4, [R6+0x6000] ;  /* 0x006000000604783b */ /* 0x000e640000004200 */
[C-C-:B-1----:R-:W-:Y:S02]  /*165a0*/  PRMT R8, R4.reuse, 0x6420, R5.reuse ;  /* 0x0000642004087816 */ /* 0x142fe40000000005 */
        /* <DEDUP_REMOVED lines=12> */
.L_x_14041:
[----:B--2---:R2:W-:Y:S01]  /*16670*/  SYNCS.ARRIVE.TRANS64.A1T0 RZ, [R2+URZ+0x13250], RZ ;  /* 0x013250ff02ff79a7 */ /* 0x0045e2000810003f */
[----:B------:R-:W-:Y:S06]  /*16680*/  BAR.SYNC.DEFER_BLOCKING 0x2, 0x80 ;  /* 0x0082000000007b1d */ /* 0x000fec0000010000 */
[----:B------:R-:W-:Y:S05]  /*16690*/  @!P0 BRA `(.L_x_14042) ;  /* 0x0000000000048947 */ /* 0x000fea0003800000 */
[----:B------:R-:W-:Y:S01]  /*166a0*/  BPT.TRAP 0x1 ;  /* 0x000000040000795c */ /* 0x000fe20000300000 */
.L_x_14042:
[----:B-1----:R-:W3:Y:S01]  /*166b0*/  LDL R0, [R1+0x20] ;  /* 0x0000200001007983 */ /* 0x002ee20000100800 */
[----:B--2---:R-:W-:-:S03]  /*166c0*/  VIADD R2, R2, 0x13280 ;  /* 0x0001328002027836 */ /* 0x004fc60000000000 */
[----:B------:R2:W5:Y:S04]  /*166d0*/  LDL R21, [R1+0x4] ;  /* 0x0000040001157983 */ /* 0x0005680000100800 */
[----:B------:R2:W5:Y:S01]  /*166e0*/  LDL R25, [R1+0xc] ;  /* 0x00000c0001197983 */ /* 0x0005620000100800 */
[----:B---3--:R-:W-:-:S04]  /*166f0*/  PRMT R2, R0, 0x654, R2 ;  /* 0x0000065400027816 */ /* 0x008fc80000000002 */
[----:B------:R2:W-:Y:S01]  /*16700*/  SYNCS.ARRIVE.TRANS64.RED.A1T0 RZ, [R2+URZ], RZ ;  /* 0x000000ff02ff79a7 */ /* 0x0005e2000810043f */
[----:B------:R-:W-:Y:S05]  /*16710*/  @P1 BRA `(.L_x_14043) ;  /* 0xffffffe800981947 */ /* 0x000fea000383ffff */
.L_x_14023:
[----:B-1----:R-:W1:Y:S01]  /*16720*/  S2R R0, SR_TID.X ;  /* 0x0000000000007919 */ /* 0x002e620000002100 */
[----:B------:R-:W-:Y:S01]  /*16730*/  BSSY B0, `(.L_x_14044) ;  /* 0x0000012000007945 */ /* 0x000fe20003800000 */
[----:B------:R-:W-:Y:S01]  /*16740*/  IMAD.U32 R6, RZ, RZ, UR50 ;  /* 0x00000032ff067e24 */ /* 0x000fe2000f8e00ff */
[----:B-1----:R-:W-:-:S04]  /*16750*/  LOP3.LUT R0, R0, 0x7f, RZ, 0xc0, !PT ;  /* 0x0000007f00007812 */ /* 0x002fc800078ec0ff */
[----:B------:R-:W-:-:S13]  /*16760*/  ISETP.NE.AND P0, PT, R0, RZ, PT ;  /* 0x000000ff0000720c */ /* 0x000fda0003f05270 */
[----:B------:R-:W-:Y:S05]  /*16770*/  @P0 BRA `(.L_x_14045) ;  /* 0x0000000000340947 */ /* 0x000fea0003800000 */
[----:B------:R-:W1:Y:S01]  /*16780*/  S2R R5, SR_LANEID ;  /* 0x0000000000057919 */ /* 0x000e620000000000 */
[----:B------:R-:W-:Y:S01]  /*16790*/  VOTEU.ANY UR4, UPT, PT ;  /* 0x0000000000047886 */ /* 0x000fe200038e0100 */
[----:B--2---:R-:W2:Y:S01]  /*167a0*/  LDC.64 R2, c[0x0][0xc80] ;  /* 0x00032000ff027b82 */ /* 0x004ea20000000a00 */
        /* <DEDUP_REMOVED lines=9> */
[----:B------:R1:W-:Y:S02]  /*16840*/  STL [R1+0x28], R0 ;  /* 0x0000280001007387 */ /* 0x0003e40000100800 */
.L_x_14045:
[----:B------:R-:W-:Y:S05]  /*16850*/  BSYNC B0 ;  /* 0x0000000000007941 */ /* 0x000fea0003800000 */
.L_x_14044:
[----:B------:R-:W-:-:S13]  /*16860*/  ISETP.NE.AND P1, PT, R6, 0x3, PT ;  /* 0x000000030600780c */ /* 0x000fda0003f25270 */
[----:B------:R-:W-:Y:S05]  /*16870*/  @!P1 BRA `(.L_x_14046) ;  /* 0x0000000000049947 */ /* 0x000fea0003800000 */
[----:B------:R-:W-:Y:S01]  /*16880*/  BPT.TRAP 0x1 ;  /* 0x000000040000795c */ /* 0x000fe20000300000 */
.L_x_14046:
[----:B--2---:R-:W2:Y:S04]  /*16890*/  LDL R2, [R1+0xc] ;  /* 0x00000c0001027983 */ /* 0x004ea80000100800 */
[----:B-1----:R-:W3:Y:S01]  /*168a0*/  LDL R0, [R1+0x4] ;  /* 0x0000040001007983 */ /* 0x002ee20000100800 */
[----:B------:R-:W-:Y:S01]  /*168b0*/  BSSY B0, `(.L_x_14047) ;  /* 0x0000006000007945 */ /* 0x000fe20003800000 */
[----:B--2---:R-:W-:-:S04]  /*168c0*/  LOP3.LUT R3, R2, 0x1, RZ, 0x3c, !PT ;  /* 0x0000000102037812 */ /* 0x004fc800078e3cff */
[----:B------:R-:W-:Y:S01]  /*168d0*/  SHF.L.U32 R3, R3, 0x1f, RZ ;  /* 0x0000001f03037819 */ /* 0x000fe200000006ff */
[----:B---3--:R-:W-:-:S04]  /*168e0*/  IMAD R0, R0, 0x8, R17 ;  /* 0x0000000800007824 */ /* 0x008fc800078e0211 */
[----:B------:R-:W1:Y:S02]  /*168f0*/  SYNCS.PHASECHK.TRANS64.TRYWAIT P2, [R0+URZ+0x13270], R3 ;  /* 0x01327003000075a7 */ /* 0x000e64000804017f */
[----:B-1----:R-:W-:Y:S05]  /*16900*/  @!P2 BRA `(.L_x_14048) ;  /* 0x000000300098a947 */ /* 0x002fea0003800000 */
.L_x_14144:
[----:B------:R-:W-:Y:S05]  /*16910*/  BSYNC B0 ;  /* 0x0000000000007941 */ /* 0x000fea0003800000 */
.L_x_14047:
[----:B------:R-:W-:-:S05]  /*16920*/  IMAD.U32 R2, RZ, RZ, UR51 ;  /* 0x00000033ff027e24 */ /* 0x000fca000f8e00ff */
[----:B------:R-:W-:-:S13]  /*16930*/  ISETP.NE.AND P2, PT, R2, 0x3, PT ;  /* 0x000000030200780c */ /* 0x000fda0003f45270 */
[----:B------:R-:W-:Y:S05]  /*16940*/  @!P2 BRA `(.L_x_14049) ;  /* 0x000000000004a947 */ /* 0x000fea0003800000 */
[----:B------:R-:W-:Y:S01]  /*16950*/  BPT.TRAP 0x1 ;  /* 0x000000040000795c */ /* 0x000fe20000300000 */
.L_x_14049:
[----:B------:R-:W1:Y:S02]  /*16960*/  LDL R2, [R1+0xc] ;  /* 0x00000c0001027983 */ /* 0x000e640000100800 */
[----:B-1----:R-:W-:-:S04]  /*16970*/  SHF.L.U32 R3, R2, 0x1f, RZ ;  /* 0x0000001f02037819 */ /* 0x002fc800000006ff */
[----:B------:R-:W1:Y:S02]  /*16980*/  SYNCS.PHASECHK.TRANS64.TRYWAIT P2, [R0+URZ+0x13260], R3 ;  /* 0x01326003000075a7 */ /* 0x000e64000804017f */
[----:B-1----:R-:W-:Y:S05]  /*16990*/  @!P2 BRA `(.L_x_14050) ;  /* 0x000000300088a947 */ /* 0x002fea0003800000 */
.L_x_14145:
[----:B------:R-:W2:Y:S01]  /*169a0*/  LDL R14, [R1+0x4] ;  /* 0x00000400010e7983 */ /* 0x000ea20000100800 */
[----:B------:R-:W-:Y:S05]  /*169b0*/  WARPSYNC.ALL ;  /* 0x0000000000007948 */ /* 0x000fea0003800000 */
[----:B------:R-:W-:-:S05]  /*169c0*/  IMAD.U32 R15, RZ, RZ, UR51 ;  /* 0x00000033ff0f7e24 */ /* 0x000fca000f8e00ff */
[----:B------:R-:W-:Y:S01]  /*169d0*/  ISETP.NE.AND P2, PT, R15, 0x3, PT ;  /* 0x000000030f00780c */ /* 0x000fe20003f45270 */
[----:B--2---:R-:W-:-:S05]  /*169e0*/  IMAD R2, R14, 0x2800, RZ ;  /* 0x000028000e027824 */ /* 0x004fca00078e02ff */
[C---:B------:R-:W-:Y:S02]  /*169f0*/  LOP3.LUT R4, R2.reuse, R24, RZ, 0xfc, !PT ;  /* 0x0000001802047212 */ /* 0x040fe400078efcff */
[----:B-1----:R-:W-:-:S03]  /*16a00*/  LOP3.LUT R3, R2, R23, RZ, 0xfc, !PT ;  /* 0x0000001702037212 */ /* 0x002fc600078efcff */
[----:B------:R-:W-:Y:S02]  /*16a10*/  IMAD.IADD R5, R17, 0x1, R4 ;  /* 0x0000000111057824 */ /* 0x000fe400078e0204 */
[----:B------:R-:W-:Y:S02]  /*16a20*/  IMAD.IADD R12, R22, 0x1, R3 ;  /* 0x00000001160c7824 */ /* 0x000fe400078e0203 */
[----:B------:R-:W-:Y:S02]  /*16a30*/  VIADD R3, R2, 0x800 ;  /* 0x0000080002037836 */ /* 0x000fe40000000000 */
[----:B------:R-:W1:Y:S02]  /*16a40*/  LDSM.16.MT88.4 R4, [R5+0x6000] ;  /* 0x006000000504783b */ /* 0x000e640000004200 */
[C-C-:B-1----:R-:W-:Y:S02]  /*16a50*/  PRMT R8, R4.reuse, 0x6420, R5.reuse ;  /* 0x0000642004087816 */ /* 0x142fe40000000005 */
[----:B------:R-:W-:-:S02]  /*16a60*/  PRMT R9, R4, 0x7531, R5 ;  /* 0x0000753104097816 */ /* 0x000fc40000000005 */
[----:B------:R-:W-:Y:S02]  /*16a70*/  LOP3.LUT R4, R3, R24, RZ, 0xfc, !PT ;  /* 0x0000001803047212 */ /* 0x000fe400078efcff */
[C-C-:B------:R-:W-:Y:S02]  /*16a80*/  PRMT R10, R6.reuse, 0x6420, R7.reuse ;  /* 0x00006420060a7816 */ /* 0x140fe40000000007 */
[----:B------:R-:W-:Y:S01]  /*16a90*/  PRMT R11, R6, 0x7531, R7 ;  /* 0x00007531060b7816 */ /* 0x000fe20000000007 */
[----:B------:R-:W-:Y:S01]  /*16aa0*/  IMAD.IADD R6, R17, 0x1, R4 ;  /* 0x0000000111067824 */ /* 0x000fe200078e0204 */
[----:B------:R-:W-:-:S03]  /*16ab0*/  LOP3.LUT R3, R3, R23, RZ, 0xfc, !PT ;  /* 0x0000001703037212 */ /* 0x000fc600078efcff */
[----:B------:R-:W-:Y:S02]  /*16ac0*/  STSM.16.M88.4 [R12], R8 ;  /* 0x000000080c007844 */ /* 0x000fe40000000200 */
[----:B------:R-:W-:Y:S02]  /*16ad0*/  IMAD.IADD R13, R22, 0x1, R3 ;  /* 0x00000001160d7824 */ /* 0x000fe400078e0203 */
[----:B------:R-:W1:Y:S01]  /*16ae0*/  LDSM.16.MT88.4 R4, [R6+0x6000] ;  /* 0x006000000604783b */ /* 0x000e620000004200 */
[----:B------:R-:W-:Y:S01]  /*16af0*/  VIADD R3, R2, 0x1000 ;  /* 0x0000100002037836 */ /* 0x000fe20000000000 */
        /* <DEDUP_REMOVED lines=10> */
[C---:B------:R-:W-:Y:S02]  /*16ba0*/  VIADD R3, R2.reuse, 0x1800 ;  /* 0x0000180002037836 */ /* 0x040fe40000000000 */
[----:B------:R-:W-:-:S05]  /*16bb0*/  VIADD R2, R2, 0x2000 ;  /* 0x0000200002027836 */ /* 0x000fca0000000000 */
[----:B-1----:R-:W-:-:S05]  /*16bc0*/  LOP3.LUT R13, R2, R23, RZ, 0xfc, !PT ;  /* 0x00000017020d7212 */ /* 0x002fca00078efcff */
[----:B------:R-:W-:Y:S01]  /*16bd0*/  IMAD.IADD R13, R22, 0x1, R13 ;  /* 0x00000001160d7824 */ /* 0x000fe200078e020d */
[C-C-:B--2---:R-:W-:Y:S02]  /*16be0*/  PRMT R8, R4.reuse, 0x6420, R5.reuse ;  /* 0x0000642004087816 */ /* 0x144fe40000000005 */
        /* <DEDUP_REMOVED lines=11> */
[----:B------:R-:W-:-:S02]  /*16ca0*/  LOP3.LUT R4, R2, R24, RZ, 0xfc, !PT ;  /* 0x0000001802047212 */ /* 0x000fc400078efcff */
[C-C-:B------:R-:W-:Y:S02]  /*16cb0*/  PRMT R10, R6.reuse, 0x6420, R7.reuse ;  /* 0x00006420060a7816 */ /* 0x140fe40000000007 */
[----:B------:R-:W-:Y:S01]  /*16cc0*/  PRMT R11, R6, 0x7531, R7 ;  /* 0x00007531060b7816 */ /* 0x000fe20000000007 */
[----:B------:R-:W-:-:S04]  /*16cd0*/  IMAD.IADD R4, R17, 0x1, R4 ;  /* 0x0000000111047824 */ /* 0x000fc800078e0204 */
[----:B------:R-:W-:Y:S04]  /*16ce0*/  STSM.16.M88.4 [R3], R8 ;  /* 0x0000000803007844 */ /* 0x000fe80000000200 */
        /* <DEDUP_REMOVED lines=14> */
.L_x_14051:
[----:B--2---:R2:W-:Y:S01]  /*16dd0*/  SYNCS.ARRIVE.TRANS64.A1T0 RZ, [R0+URZ+0x13250], RZ ;  /* 0x013250ff00ff79a7 */ /* 0x0045e2000810003f */
[----:B------:R-:W-:Y:S06]  /*16de0*/  BAR.SYNC.DEFER_BLOCKING 0x2, 0x80 ;  /* 0x0082000000007b1d */ /* 0x000fec0000010000 */
[----:B------:R-:W-:Y:S05]  /*16df0*/  @!P1 BRA `(.L_x_14052) ;  /* 0x0000000000049947 */ /* 0x000fea0003800000 */
[----:B------:R-:W-:Y:S01]  /*16e00*/  BPT.TRAP 0x1 ;  /* 0x000000040000795c */ /* 0x000fe20000300000 */
.L_x_14052:
[----:B------:R-:W3:Y:S04]  /*16e10*/  LDL R2, [R1+0x20] ;  /* 0x0000200001027983 */ /* 0x000ee80000100800 */
[----:B------:R-:W4:Y:S01]  /*16e20*/  LDL.LU R3, [R1+0xc] ;  /* 0x00000c0001037983 */ /* 0x000f220000300800 */
[----:B--2---:R-:W-:-:S05]  /*16e30*/  VIADD R0, R0, 0x13280 ;  /* 0x0001328000007836 */ /* 0x004fca0000000000 */
[----:B---3--:R-:W-:-:S04]  /*16e40*/  PRMT R0, R2, 0x654, R0 ;  /* 0x0000065402007816 */ /* 0x008fc80000000000 */
[----:B------:R2:W-:Y:S02]  /*16e50*/  SYNCS.ARRIVE.TRANS64.RED.A1T0 RZ, [R0+URZ], RZ ;  /* 0x000000ff00ff79a7 */ /* 0x0005e4000810043f */
[----:B--2---:R-:W-:-:S05]  /*16e60*/  VIADD R0, R14, 0x1 ;  /* 0x000000010e007836 */ /* 0x004fca0000000000 */
[----:B------:R-:W-:-:S04]  /*16e70*/  ISETP.NE.AND P1, PT, R0, 0x2, PT ;  /* 0x000000020000780c */ /* 0x000fc80003f25270 */
[----:B------:R-:W-:Y:S02]  /*16e80*/  SEL R2, RZ, 0x1, P1 ;  /* 0x00000001ff027807 */ /* 0x000fe40000800000 */
[----:B------:R-:W-:Y:S02]  /*16e90*/  SEL R0, R0, RZ, P1 ;  /* 0x000000ff00007207 */ /* 0x000fe40000800000 */
[----:B----4-:R-:W-:-:S03]  /*16ea0*/  LOP3.LUT R3, R3, R2, RZ, 0x3c, !PT ;  /* 0x0000000203037212 */ /* 0x010fc600078e3cff */
[----:B------:R2:W-:Y:S04]  /*16eb0*/  STL [R1+0x4], R0 ;  /* 0x0000040001007387 */ /* 0x0005e80000100800 */
[----:B------:R2:W-:Y:S02]  /*16ec0*/  STL [R1+0xc], R3 ;  /* 0x00000c0301007387 */ /* 0x0005e40000100800 */
.L_x_13993:
[----:B------:R-:W-:Y:S05]  /*16ed0*/  BSYNC B7 ;  /* 0x0000000000077941 */ /* 0x000fea0003800000 */
.L_x_13991:
[----:B--23--:R2:W5:Y:S04]  /*16ee0*/  LDL R0, [R1+0x20] ;  /* 0x0000200001007983 */ /* 0x00c5680000100800 */
[----:B------:R2:W5:Y:S01]  /*16ef0*/  LDL R2, [R1+0x28] ;  /* 0x0000280001027983 */ /* 0x0005620000100800 */
[----:B------:R-:W-:-:S13]  /*16f00*/  LOP3.LUT P1, RZ, R16, 0x80, RZ, 0xc0, !PT ;  /* 0x0000008010ff7812 */ /* 0x000fda000782c0ff */
[----:B--2---:R-:W-:Y:S05]  /*16f10*/  @!P1 BRA `(.L_x_14053) ;  /* 0x0000000000289947 */ /* 0x004fea0003800000 */
[----:B------:R-:W2:Y:S08]  /*16f20*/  S2UR UR4, SR_CgaCtaId ;  /* 0x00000000000479c3 */ /* 0x000eb00000008800 */
[----:B------:R-:W-:Y:S01]  /*16f30*/  BAR.SYNC.DEFER_BLOCKING 0x5, 0x200 ;  /* 0x0148000000007b1d */ /* 0x000fe20000010000 */
[----:B------:R-:W-:Y:S01]  /*16f40*/  MOV R17, 0x400 ;  /* 0x0000040000117802 */ /* 0x000fe20000000f00 */
[----:B--2--5:R-:W-:-:S05]  /*16f50*/  IMAD.U32 R0, RZ, RZ, UR4 ;  /* 0x00000004ff007e24 */ /* 0x024fca000f8e00ff */
[----:B------:R-:W-:Y:S01]  /*16f60*/  LEA R17, R0, R17, 0x18 ;  /* 0x0000001100117211 */ /* 0x000fe200078ec0ff */
[----:B------:R-:W-:Y:S04]  /*16f70*/  STL [R1+0x20], R0 ;  /* 0x0000200001007387 */ /* 0x000fe80000100800 */
[----:B------:R-:W2:Y:S04]  /*16f80*/  LDS R2, [R17+0x132d0] ;  /* 0x0132d00011027984 */ /* 0x000ea80000000800 */
[----:B--2---:R2:W-:Y:S01]  /*16f90*/  STL [R1+0x28], R2 ;  /* 0x0000280201007387 */ /* 0x0045e20000100800 */
[----:B------:R-:W-:Y:S06]  /*16fa0*/  BAR.ARV 0x4, 0x200 ;  /* 0x0108000000007b1d */ /* 0x000fec0000002000 */
[----:B------:R-:W-:Y:S05]  /*16fb0*/  BRA `(.L_x_14054) ;  /* 0x0000000000287947 */ /* 0x000fea0003800000 */
.L_x_14053:
[----:B-----5:R-:W-:Y:S01]  /*16fc0*/  IMAD.MOV.U32 R3, RZ, RZ, R0 ;  /* 0x000000ffff037224 */ /* 0x020fe200078e0000 */
[----:B------:R-:W-:Y:S01]  /*16fd0*/  @!P0 MOV R0, 0x400 ;  /* 0x0000040000008802 */ /* 0x000fe20000000f00 */
[----:B------:R-:W-:Y:S06]  /*16fe0*/  BAR.SYNC.DEFER_BLOCKING 0x4, 0x200 ;  /* 0x0108000000007b1d */ /* 0x000fec0000010000 */
[----:B------:R-:W2:Y:S02]  /*16ff0*/  @!P0 S2R R3, SR_CgaCtaId ;  /* 0x0000000000038919 */ /* 0x000ea40000008800 */
[----:B--2---:R-:W-:Y:S01]  /*17000*/  @!P0 LEA R17, R3, R0, 0x18 ;  /* 0x0000000003118211 */ /* 0x004fe200078ec0ff */
[----:B------:R-:W-:Y:S04]  /*17010*/  @!P0 STL [R1+0x20], R3 ;  /* 0x0000200301008387 */ /* 0x000fe80000100800 */
[----:B------:R-:W2:Y:S04]  /*17020*/  SHFL.IDX PT, R0, R2, RZ, 0x1f ;  /* 0x00001fff02007589 */ /* 0x000ea800000e0000 */
[----:B------:R3:W-:Y:S04]  /*17030*/  @!P0 STS [R17+0x132d0], R2 ;  /* 0x0132d00211008388 */ /* 0x0007e80000000800 */
[----:B--2---:R3:W-:Y:S01]  /*17040*/  STL [R1+0x28], R0 ;  /* 0x0000280001007387 */ /* 0x0047e20000100800 */
[----:B------:R-:W-:Y:S06]  /*17050*/  BAR.ARV 0x5, 0x200 ;  /* 0x0148000000007b1d */ /* 0x000fec0000002000 */
.L_x_14054:
[----:B---3--:R-:W3:Y:S01]  /*17060*/  LDL R0, [R1+0x28] ;  /* 0x0000280001007983 */ /* 0x008ee20000100800 */
[----:B------:R-:W-:Y:S02]  /*17070*/  ULDC UR4, c[0x0][0xc38] ;  /* 0x00030e0000047ab9 */ /* 0x000fe40000000800 */
[----:B---3--:R-:W-:-:S13]  /*17080*/  ISETP.GE.AND P0, PT, R0, UR4, PT ;  /* 0x0000000400007c0c */ /* 0x008fda000bf06270 */
[----:B------:R-:W-:Y:S05]  /*17090*/  @!P0 BRA `(.L_x_14055) ;  /* 0xffffffb000d48947 */ /* 0x000fea000383ffff */
.L_x_13982:
[----:B---3--:R-:W3:Y:S01]  /*170a0*/  LDL.LU R0, [R1+0x30] ;  /* 0x0000300001007983 */ /* 0x008ee20000300800 */
[----:B------:R-:W-:Y:S01]  /*170b0*/  BSSY B0, `(.L_x_14056) ;  /* 0x000000b000007945 */ /* 0x000fe20003800000 */
[----:B------:R-:W4:Y:S01]  /*170c0*/  S2R R5, SR_CgaCtaId ;  /* 0x0000000000057919 */ /* 0x000f220000008800 */
[----:B---3--:R-:W-:-:S05]  /*170d0*/  VIADD R0, R0, 0x1 ;  /* 0x0000000100007836 */ /* 0x008fca0000000000 */
[----:B--2---:R-:W-:-:S04]  /*170e0*/  LEA.HI R2, R0, R0, RZ, 0x1 ;  /* 0x0000000000027211 */ /* 0x004fc800078f08ff */
[----:B------:R-:W-:Y:S02]  /*170f0*/  LOP3.LUT R3, R2, 0xfffffffe, RZ, 0xc0, !PT ;  /* 0xfffffffe02037812 */ /* 0x000fe400078ec0ff */
[----:B------:R-:W-:-:S03]  /*17100*/  MOV R2, 0x400 ;  /* 0x0000040000027802 */ /* 0x000fc60000000f00 */
[----:B------:R-:W-:Y:S01]  /*17110*/  IMAD.IADD R0, R0, 0x1, -R3 ;  /* 0x0000000100007824 */ /* 0x000fe200078e0a03 */
[----:B----4-:R-:W-:-:S04]  /*17120*/  LEA R5, R5, R2, 0x18 ;  /* 0x0000000205057211 */ /* 0x010fc800078ec0ff */
[----:B------:R-:W-:-:S04]  /*17130*/  SHF.L.U32 R0, R0, 0x1f, RZ ;  /* 0x0000001f00007819 */ /* 0x000fc800000006ff */
[----:B------:R-:W2:Y:S02]  /*17140*/  SYNCS.PHASECHK.TRANS64.TRYWAIT P0, [R5+URZ+0x13220], R0 ;  /* 0x01322000050075a7 */ /* 0x000ea4000800017f */
[----:B--2---:R-:W-:Y:S05]  /*17150*/  @!P0 BRA `(.L_x_14057) ;  /* 0x0000002800ac8947 */ /* 0x004fea0003800000 */
.L_x_14146:
[----:B------:R-:W-:Y:S05]  /*17160*/  BSYNC B0 ;  /* 0x0000000000007941 */ /* 0x000fea0003800000 */
.L_x_14056:
[----:B------:R-:W-:-:S03]  /*17170*/  UMOV UR4, 0xffffffff ;  /* 0xffffffff00047882 */ /* 0x000fc60000000000 */
[----:B------:R-:W-:Y:S05]  /*17180*/  BRA.DIV UR4, `(.L_x_14058) ;  /* 0x0000002a04b47947 */ /* 0x000fea000b800000 */
[----:B--2---:R-:W2:Y:S02]  /*17190*/  S2R R0, SR_TID.X ;  /* 0x0000000000007919 */ /* 0x004ea40000002100 */
[----:B--2---:R-:W-:-:S04]  /*171a0*/  SHF.R.U32.HI R0, RZ, 0x5, R0 ;  /* 0x00000005ff007819 */ /* 0x004fc80000011600 */
[----:B------:R-:W-:-:S05]  /*171b0*/  LOP3.LUT R0, R0, 0x3, RZ, 0xc0, !PT ;  /* 0x0000000300007812 */ /* 0x000fca00078ec0ff */
[----:B------:R2:W3:Y:S02]  /*171c0*/  SHFL.IDX PT, R14, R0, RZ, 0x1f ;  /* 0x00001fff000e7589 */ /* 0x0004e400000e0000 */
.L_x_14149:
[----:B---3--:R-:W-:Y:S01]  /*171d0*/  ISETP.NE.AND P0, PT, R14, RZ, PT ;  /* 0x000000ff0e00720c */ /* 0x008fe20003f05270 */
[----:B------:R-:W-:-:S12]  /*171e0*/  BSSY B0, `(.L_x_14059) ;  /* 0x000002f000007945 */ /* 0x000fd80003800000 */
[----:B------:R-:W-:Y:S05]  /*171f0*/  @P0 BRA `(.L_x_14060) ;  /* 0x0000000000b40947 */ /* 0x000fea0003800000 */
[----:B------:R-:W-:-:S03]  /*17200*/  UMOV UR4, 0xffffffff ;  /* 0xffffffff00047882 */ /* 0x000fc60000000000 */
[----:B------:R-:W-:Y:S05]  /*17210*/  BRA.DIV UR4, `(.L_x_14061) ;  /* 0x0000002a04c47947 */ /* 0x000fea000b800000 */
[----:B------:R-:W-:-:S13]  /*17220*/  ELECT P6, URZ, PT ;  /* 0x00000000003f782f */ /* 0x000fda00038c0000 */
.L_x_14152:
[----:B------:R-:W-:Y:S05]  /*17230*/  @!P6 BRA `(.L_x_14060) ;  /* 0x0000000000a4e947 */ /* 0x000fea0003800000 */
[----:B------:R-:W-:-:S06]  /*17240*/  ULOP3.LUT UR4, UR38, 0x2, URZ, 0xfc, !UPT ;  /* 0x0000000226047892 */ /* 0x000fcc000f8efc3f */
[----:B--2---:R-:W-:-:S05]  /*17250*/  IMAD.U32 R0, RZ, RZ, UR4 ;  /* 0x00000004ff007e24 */ /* 0x004fca000f8e00ff */
[----:B------:R-:W-:-:S13]  /*17260*/  ISETP.NE.AND P0, PT, R0, 0x3, PT ;  /* 0x000000030000780c */ /* 0x000fda0003f05270 */
[----:B------:R-:W-:Y:S05]  /*17270*/  @!P0 BRA `(.L_x_14062) ;  /* 0x0000000000048947 */ /* 0x000fea0003800000 */
[----:B------:R-:W-:Y:S01]  /*17280*/  BPT.TRAP 0x1 ;  /* 0x000000040000795c */ /* 0x000fe20000300000 */
.L_x_14062:
[----:B------:R-:W2:Y:S04]  /*17290*/  LDL R2, [R1+0xc] ;  /* 0x00000c0001027983 */ /* 0x000ea80000100800 */
[----:B------:R-:W3:Y:S01]  /*172a0*/  LDL.LU R0, [R1+0x4] ;  /* 0x0000040001007983 */ /* 0x000ee20000300800 */
[----:B--2---:R-:W-:Y:S01]  /*172b0*/  SHF.L.U32 R3, R2, 0x1f, RZ ;  /* 0x0000001f02037819 */ /* 0x004fe200000006ff */
[C---:B---3--:R-:W-:Y:S02]  /*172c0*/  IMAD R4, R0.reuse, 0x8, R5 ;  /* 0x0000000800047824 */ /* 0x048fe400078e0205 */
[----:B------:R-:W-:Y:S02]  /*172d0*/  VIADD R0, R0, 0x1 ;  /* 0x0000000100007836 */ /* 0x000fe40000000000 */
[----:B------:R-:W2:Y:S03]  /*172e0*/  SYNCS.PHASECHK.TRANS64.TRYWAIT P1, [R4+URZ+0x13240], R3 ;  /* 0x01324003040075a7 */ /* 0x000ea6000802017f */
[----:B------:R-:W-:-:S04]  /*172f0*/  ISETP.NE.AND P2, PT, R0, 0x2, PT ;  /* 0x000000020000780c */ /* 0x000fc80003f45270 */
[----:B------:R-:W-:Y:S01]  /*17300*/  SEL R2, RZ, 0x1, P2 ;  /* 0x00000001ff027807 */ /* 0x000fe20001000000 */
[----:B--2---:R-:W-:Y:S08]  /*17310*/  @!P1 BRA `(.L_x_14063) ;  /* 0x0000002800a49947 */ /* 0x004ff00003800000 */
.L_x_14153:
[----:B------:R-:W3:Y:S01]  /*17320*/  LDL.LU R6, [R1+0xc] ;  /* 0x00000c0001067983 */ /* 0x000ee20000300800 */
[----:B------:R-:W-:Y:S02]  /*17330*/  SEL R0, R0, RZ, P2 ;  /* 0x000000ff00007207 */ /* 0x000fe40001000000 */
[----:B---3--:R-:W-:Y:S01]  /*17340*/  LOP3.LUT R2, R6, R2, RZ, 0x3c, !PT ;  /* 0x0000000206027212 */ /* 0x008fe200078e3cff */
[----:B------:R-:W-:Y:S06]  /*17350*/  @!P0 BRA `(.L_x_14064) ;  /* 0x0000000000048947 */ /* 0x000fec0003800000 */
[----:B------:R-:W-:Y:S01]  /*17360*/  BPT.TRAP 0x1 ;  /* 0x000000040000795c */ /* 0x000fe20000300000 */
.L_x_14064:
[----:B------:R-:W-:Y:S01]  /*17370*/  IMAD R5, R0, 0x8, R5 ;  /* 0x0000000800057824 */ /* 0x000fe200078e0205 */
[----:B------:R-:W-:-:S04]  /*17380*/  SHF.L.U32 R0, R2, 0x1f, RZ ;  /* 0x0000001f02007819 */ /* 0x000fc800000006ff */
[----:B------:R-:W3:Y:S02]  /*17390*/  SYNCS.PHASECHK.TRANS64.TRYWAIT P1, [R5+URZ+0x13240], R0 ;  /* 0x01324000050075a7 */ /* 0x000ee4000802017f */
[----:B---3--:R-:W-:Y:S05]  /*173a0*/  @!P1 BRA `(.L_x_14065) ;  /* 0x0000002800949947 */ /* 0x008fea0003800000 */
.L_x_14154:
[----:B------:R-:W-:Y:S05]  /*173b0*/  @!P0 BRA `(.L_x_14066) ;  /* 0x0000000000048947 */ /* 0x000fea0003800000 */
[----:B------:R-:W-:Y:S01]  /*173c0*/  BPT.TRAP 0x1 ;  /* 0x000000040000795c */ /* 0x000fe20000300000 */
.L_x_14066:
[----:B------:R-:W4:Y:S02]  /*173d0*/  SYNCS.PHASECHK.TRANS64.TRYWAIT P1, [R4+URZ+0x13260], R3 ;  /* 0x01326003040075a7 */ /* 0x000f24000802017f */
[----:B----4-:R-:W-:Y:S05]  /*173e0*/  @!P1 BRA `(.L_x_14067) ;  /* 0x0000002800989947 */ /* 0x010fea0003800000 */
.L_x_14155:
[----:B------:R-:W-:Y:S05]  /*173f0*/  @!P0 BRA `(.L_x_14068) ;  /* 0x0000000000048947 */ /* 0x000fea0003800000 */
[----:B------:R-:W-:Y:S01]  /*17400*/  BPT.TRAP 0x1 ;  /* 0x000000040000795c */ /* 0x000fe20000300000 */
.L_x_14068:
[----:B------:R-:W5:Y:S02]  /*17410*/  SYNCS.PHASECHK.TRANS64.TRYWAIT P1, [R5+URZ+0x13260], R0 ;  /* 0x01326000050075a7 */ /* 0x000f64000802017f */
[----:B-----5:R-:W-:Y:S05]  /*17420*/  @!P1 BRA `(.L_x_14069) ;  /* 0x00000028009c9947 */ /* 0x020fea0003800000 */
.L_x_14156:
[----:B------:R-:W-:Y:S05]  /*17430*/  @!P0 BRA `(.L_x_14070) ;  /* 0x0000000000048947 */ /* 0x000fea0003800000 */
[----:B------:R-:W-:Y:S01]  /*17440*/  BPT.TRAP 0x1 ;  /* 0x000000040000795c */ /* 0x000fe20000300000 */
.L_x_14070:
[----:B------:R-:W5:Y:S02]  /*17450*/  SYNCS.PHASECHK.TRANS64.TRYWAIT P1, [R4+URZ+0x13280], R3 ;  /* 0x01328003040075a7 */ /* 0x000f64000802017f */
[----:B-----5:R-:W-:Y:S05]  /*17460*/  @!P1 BRA `(.L_x_14071) ;  /* 0x0000002800a09947 */ /* 0x020fea0003800000 */
.L_x_14157:
[----:B------:R-:W-:Y:S05]  /*17470*/  @!P0 BRA `(.L_x_14072) ;  /* 0x0000000000048947 */ /* 0x000fea0003800000 */
[----:B------:R-:W-:Y:S01]  /*17480*/  BPT.TRAP 0x1 ;  /* 0x000000040000795c */ /* 0x000fe20000300000 */
.L_x_14072:
[----:B------:R0:W0:Y:S02]  /*17490*/  SYNCS.PHASECHK.TRANS64.TRYWAIT P0, [R5+URZ+0x13280], R0 ;  /* 0x01328000050075a7 */ /* 0x000024000800017f */
[----:B0-----:R-:W-:Y:S05]  /*174a0*/  @!P0 NANOSLEEP.SYNCS 0x989680 ;  /* 0x009896800000895d */ /* 0x001fea0003900000 */
[----:B------:R-:W0:Y:S02]  /*174b0*/  @!P0 SYNCS.PHASECHK.TRANS64 P0, [R5+URZ+0x13280], R0 ;  /* 0x01328000050085a7 */ /* 0x000e24000800007f */
[----:B0-----:R-:W-:Y:S05]  /*174c0*/  @!P0 BRA `(.L_x_14072) ;  /* 0xfffffffc00f08947 */ /* 0x001fea000383ffff */
.L_x_14060:
[----:B------:R-:W-:Y:S05]  /*174d0*/  BSYNC B0 ;  /* 0x0000000000007941 */ /* 0x000fea0003800000 */
.L_x_14059:
[----:B------:R-:W-:Y:S05]  /*174e0*/  EXIT ;  /* 0x000000000000794d */ /* 0x000fea0003800000 */
.L_x_13899:
[----:B0-----:R-:W-:-:S04]  /*174f0*/  IMAD.U32 R3, RZ, RZ, UR45 ;  /* 0x0000002dff037e24 */ /* 0x001fc8000f8e00ff */
[----:B------:R0:W1:Y:S03]  /*17500*/  SYNCS.PHASECHK.TRANS64.TRYWAIT P1, [R3+URZ+0x13200], R0 ;  /* 0x01320000030075a7 */ /* 0x000066000802017f */
[----:B-1----:R-:W-:Y:S05]  /*17510*/  @!P1 NANOSLEEP.SYNCS 0x989680 ;  /* 0x009896800000995d */ /* 0x002fea0003900000 */
[----:B------:R-:W1:Y:S02]  /*17520*/  @!P1 SYNCS.PHASECHK.TRANS64 P1, [R3+URZ+0x13200], R0 ;  /* 0x01320000030095a7 */ /* 0x000e64000802007f */
[----:B-1----:R-:W-:Y:S05]  /*17530*/  @!P1 BRA `(.L_x_13899) ;  /* 0xfffffffc00ec9947 */ /* 0x002fea000383ffff */
[----:B------:R-:W-:Y:S05]  /*17540*/  BRA `(.L_x_14073) ;  /* 0xfffffea400b07947 */ /* 0x000fea000383ffff */
.L_x_13903:
[----:B-1----:R1:W2:Y:S02]  /*17550*/  SYNCS.PHASECHK.TRANS64.TRYWAIT P1, [R3+URZ+0x13230], R0 ;  /* 0x01323000030075a7 */ /* 0x0022a4000802017f */
[----:B--2---:R-:W-:Y:S05]  /*17560*/  @!P1 NANOSLEEP.SYNCS 0x989680 ;  /* 0x009896800000995d */ /* 0x004fea0003900000 */
[----:B------:R-:W2:Y:S02]  /*17570*/  @!P1 SYNCS.PHASECHK.TRANS64 P1, [R3+URZ+0x13230], R0 ;  /* 0x01323000030095a7 */ /* 0x000ea4000802007f */
[----:B--2---:R-:W-:Y:S05]  /*17580*/  @!P1 BRA `(.L_x_13903) ;  /* 0xfffffffc00f09947 */ /* 0x004fea000383ffff */
[----:B------:R-:W-:Y:S05]  /*17590*/  BRA `(.L_x_13902) ;  /* 0xfffffea400cc7947 */ /* 0x000fea000383ffff */
.L_x_13920:
[----:B-1----:R-:W-:-:S04]  /*175a0*/  IMAD.U32 R6, RZ, RZ, UR23 ;  /* 0x00000017ff067e24 */ /* 0x002fc8000f8e00ff */
[----:B------:R1:W2:Y:S03]  /*175b0*/  SYNCS.PHASECHK.TRANS64.TRYWAIT P1, [R6+URZ+0x13230], R5 ;  /* 0x01323005060075a7 */ /* 0x0002a6000802017f */
[----:B--2---:R-:W-:Y:S05]  /*175c0*/  @!P1 NANOSLEEP.SYNCS 0x989680 ;  /* 0x009896800000995d */ /* 0x004fea0003900000 */
[----:B------:R-:W2:Y:S02]  /*175d0*/  @!P1 SYNCS.PHASECHK.TRANS64 P1, [R6+URZ+0x13230], R5 ;  /* 0x01323005060095a7 */ /* 0x000ea4000802007f */
[----:B--2---:R-:W-:Y:S05]  /*175e0*/  @!P1 BRA `(.L_x_13920) ;  /* 0xfffffffc00ec9947 */ /* 0x004fea000383ffff */
[----:B------:R-:W-:Y:S05]  /*175f0*/  BRA `(.L_x_13919) ;  /* 0xfffffee400387947 */ /* 0x000fea000383ffff */
.L_x_13924:
[----:B-1----:R-:W-:-:S04]  /*17600*/  IMAD.U32 R6, RZ, RZ, UR11 ;  /* 0x0000000bff067e24 */ /* 0x002fc8000f8e00ff */
[----:B------:R1:W2:Y:S03]  /*17610*/  SYNCS.PHASECHK.TRANS64.TRYWAIT P1, [R6+URZ+0x13250], R5 ;  /* 0x01325005060075a7 */ /* 0x0002a6000802017f */
[----:B--2---:R-:W-:Y:S05]  /*17620*/  @!P1 NANOSLEEP.SYNCS 0x989680 ;  /* 0x009896800000995d */ /* 0x004fea0003900000 */
[----:B------:R-:W2:Y:S02]  /*17630*/  @!P1 SYNCS.PHASECHK.TRANS64 P1, [R6+URZ+0x13250], R5 ;  /* 0x01325005060095a7 */ /* 0x000ea4000802007f */
[----:B--2---:R-:W-:Y:S05]  /*17640*/  @!P1 BRA `(.L_x_13924) ;  /* 0xfffffffc00ec9947 */ /* 0x004fea000383ffff */
[----:B------:R-:W-:Y:S05]  /*17650*/  BRA `(.L_x_13923) ;  /* 0xfffffee800447947 */ /* 0x000fea000383ffff */
.L_x_13943:
[----:B-1----:R-:W-:-:S04]  /*17660*/  IMAD.U32 R8, RZ, RZ, UR20 ;  /* 0x00000014ff087e24 */ /* 0x002fc8000f8e00ff */
[----:B------:R1:W2:Y:S03]  /*17670*/  SYNCS.PHASECHK.TRANS64.TRYWAIT P1, [R8+URZ+0x13230], R5 ;  /* 0x01323005080075a7 */ /* 0x0002a6000802017f */
[----:B--2---:R-:W-:Y:S05]  /*17680*/  @!P1 NANOSLEEP.SYNCS 0x989680 ;  /* 0x009896800000995d */ /* 0x004fea0003900000 */
[----:B------:R-:W2:Y:S02]  /*17690*/  @!P1 SYNCS.PHASECHK.TRANS64 P1, [R8+URZ+0x13230], R5 ;  /* 0x01323005080095a7 */ /* 0x000ea4000802007f */
[----:B--2---:R-:W-:Y:S05]  /*176a0*/  @!P1 BRA `(.L_x_13943) ;  /* 0xfffffffc00ec9947 */ /* 0x004fea000383ffff */
[----:B------:R-:W-:Y:S05]  /*176b0*/  BRA `(.L_x_13942) ;  /* 0xffffff2400787947 */ /* 0x000fea000383ffff */
.L_x_13947:
[----:B-1----:R-:W-:-:S04]  /*176c0*/  IMAD.U32 R8, RZ, RZ, UR11 ;  /* 0x0000000bff087e24 */ /* 0x002fc8000f8e00ff */
[----:B------:R1:W2:Y:S03]  /*176d0*/  SYNCS.PHASECHK.TRANS64.TRYWAIT P1, [R8+URZ+0x13250], R5 ;  /* 0x01325005080075a7 */ /* 0x0002a6000802017f */
[----:B--2---:R-:W-:Y:S05]  /*176e0*/  @!P1 NANOSLEEP.SYNCS 0x989680 ;  /* 0x009896800000995d */ /* 0x004fea0003900000 */
[----:B------:R-:W2:Y:S02]  /*176f0*/  @!P1 SYNCS.PHASECHK.TRANS64 P1, [R8+URZ+0x13250], R5 ;  /* 0x01325005080095a7 */ /* 0x000ea4000802007f */
[----:B--2---:R-:W-:Y:S05]  /*17700*/  @!P1 BRA `(.L_x_13947) ;  /* 0xfffffffc00ec9947 */ /* 0x004fea000383ffff */
[----:B------:R-:W-:Y:S05]  /*17710*/  BRA `(.L_x_13946) ;  /* 0xffffff2800847947 */ /* 0x000fea000383ffff */
.L_x_13955:
[----:B-1----:R-:W-:-:S04]  /*17720*/  IMAD.U32 R8, RZ, RZ, UR6 ;  /* 0x00000006ff087e24 */ /* 0x002fc8000f8e00ff */
[----:B------:R1:W2:Y:S03]  /*17730*/  SYNCS.PHASECHK.TRANS64.TRYWAIT P1, [R8+URZ+0x13230], R5 ;  /* 0x01323005080075a7 */ /* 0x0002a6000802017f */
[----:B--2---:R-:W-:Y:S05]  /*17740*/  @!P1 NANOSLEEP.SYNCS 0x989680 ;  /* 0x009896800000995d */ /* 0x004fea0003900000 */
[----:B------:R-:W2:Y:S02]  /*17750*/  @!P1 SYNCS.PHASECHK.TRANS64 P1, [R8+URZ+0x13230], R5 ;  /* 0x01323005080095a7 */ /* 0x000ea4000802007f */
[----:B--2---:R-:W-:Y:S05]  /*17760*/  @!P1 BRA `(.L_x_13955) ;  /* 0xfffffffc00ec9947 */ /* 0x004fea000383ffff */
[----:B------:R-:W-:Y:S05]  /*17770*/  BRA `(.L_x_13954) ;  /* 0xffffff4400f87947 */ /* 0x000fea000383ffff */
.L_x_13959:
[----:B-1----:R-:W-:-:S04]  /*17780*/  IMAD.U32 R8, RZ, RZ, UR11 ;  /* 0x0000000bff087e24 */ /* 0x002fc8000f8e00ff */
[----:B------:R1:W2:Y:S03]  /*17790*/  SYNCS.PHASECHK.TRANS64.TRYWAIT P1, [R8+URZ+0x13250], R5 ;  /* 0x01325005080075a7 */ /* 0x0002a6000802017f */
[----:B--2---:R-:W-:Y:S05]  /*177a0*/  @!P1 NANOSLEEP.SYNCS 0x989680 ;  /* 0x009896800000995d */ /* 0x004fea0003900000 */
[----:B------:R-:W2:Y:S02]  /*177b0*/  @!P1 SYNCS.PHASECHK.TRANS64 P1, [R8+URZ+0x13250], R5 ;  /* 0x01325005080095a7 */ /* 0x000ea4000802007f */
[----:B--2---:R-:W-:Y:S05]  /*177c0*/  @!P1 BRA `(.L_x_13959) ;  /* 0xfffffffc00ec9947 */ /* 0x004fea000383ffff */
[----:B------:R-:W-:Y:S05]  /*177d0*/  BRA `(.L_x_13958) ;  /* 0xffffff4c00047947 */ /* 0x000fea000383ffff */
.L_x_13974:
[----:B-1----:R-:W-:-:S04]  /*177e0*/  IMAD.U32 R7, RZ, RZ, UR14 ;  /* 0x0000000eff077e24 */ /* 0x002fc8000f8e00ff */
[----:B------:R1:W2:Y:S03]  /*177f0*/  SYNCS.PHASECHK.TRANS64.TRYWAIT P1, [R7+URZ+0x13250], R4 ;  /* 0x01325004070075a7 */ /* 0x0002a6000802017f */
[----:B--2---:R-:W-:Y:S05]  /*17800*/  @!P1 NANOSLEEP.SYNCS 0x989680 ;  /* 0x009896800000995d */ /* 0x004fea0003900000 */
[----:B------:R-:W2:Y:S02]  /*17810*/  @!P1 SYNCS.PHASECHK.TRANS64 P1, [R7+URZ+0x13250], R4 ;  /* 0x01325004070095a7 */ /* 0x000ea4000802007f */
[----:B--2---:R-:W-:Y:S05]  /*17820*/  @!P1 BRA `(.L_x_13974) ;  /* 0xfffffffc00ec9947 */ /* 0x004fea000383ffff */
[----:B------:R-:W-:Y:S05]  /*17830*/  BRA `(.L_x_13973) ;  /* 0xffffff84006c7947 */ /* 0x000fea000383ffff */
.L_x_14002:
        /* <DEDUP_REMOVED lines=10> */
.L_x_14074:
[----:B------:R-:W-:Y:S05]  /*178e0*/  BRA `(.L_x_14075) ;  /* 0xffffffb800ac7947 */ /* 0x000fea000383ffff */
.L_x_14005:
[----:B0-----:R-:W2:Y:S02]  /*178f0*/  LDL R2, [R1+0x8] ;  /* 0x0000080001027983 */ /* 0x001ea40000100800 */
[----:B--2---:R0:W1:Y:S02]  /*17900*/  SYNCS.PHASECHK.TRANS64.TRYWAIT P0, [R0+URZ+0x13280], R2 ;  /* 0x01328002000075a7 */ /* 0x004064000800017f */
[----:B-1----:R-:W-:Y:S05]  /*17910*/  @!P0 NANOSLEEP.SYNCS 0x989680 ;  /* 0x009896800000895d */ /* 0x002fea0003900000 */
[----:B------:R-:W1:Y:S02]  /*17920*/  @!P0 SYNCS.PHASECHK.TRANS64 P0, [R0+URZ+0x13280], R2 ;  /* 0x01328002000085a7 */ /* 0x000e64000800007f */
[----:B-1----:R-:W-:Y:S05]  /*17930*/  @!P0 BRA `(.L_x_14005) ;  /* 0xfffffffc00ec8947 */ /* 0x002fea000383ffff */
[----:B------:R-:W-:Y:S05]  /*17940*/  BRA `(.L_x_14076) ;  /* 0xffffffbc00dc7947 */ /* 0x000fea000383ffff */
.L_x_14006:
        /* <DEDUP_REMOVED lines=8> */
.L_x_14078:
[----:B------:R-:W-:Y:S05]  /*179d0*/  BSYNC B0 ;  /* 0x0000000000007941 */ /* 0x000fea0003800000 */
.L_x_14077:
[----:B------:R-:W0:Y:S01]  /*179e0*/  S2R R20, SR_TID.X ;  /* 0x0000000000147919 */ /* 0x000e220000002100 */
[----:B------:R-:W-:Y:S01]  /*179f0*/  IMAD.MOV.U32 R13, RZ, RZ, R2 ;  /* 0x000000ffff0d7224 */ /* 0x000fe200078e0002 */
[----:B------:R-:W-:Y:S01]  /*17a00*/  LOP3.LUT R16, R16, 0xffffffdf, RZ, 0xc0, !PT ;  /* 0xffffffdf10107812 */ /* 0x000fe200078ec0ff */
[----:B------:R-:W-:Y:S01]  /*17a10*/  IMAD.MOV.U32 R12, RZ, RZ, RZ ;  /* 0x000000ffff0c7224 */ /* 0x000fe200078e00ff */
[C---:B------:R-:W-:Y:S01]  /*17a20*/  ISETP.GE.AND P4, PT, R9.reuse, 0x21, PT ;  /* 0x000000210900780c */ /* 0x040fe20003f86270 */
[----:B------:R-:W-:Y:S01]  /*17a30*/  IMAD.MOV.U32 R11, RZ, RZ, 0x1c1f ;  /* 0x00001c1fff0b7424 */ /* 0x000fe200078e00ff */
[C---:B------:R-:W-:Y:S01]  /*17a40*/  ISETP.GE.AND P3, PT, R9.reuse, 0x41, PT ;  /* 0x000000410900780c */ /* 0x040fe20003f66270 */
[----:B------:R-:W-:Y:S01]  /*17a50*/  IMAD.MOV.U32 R15, RZ, RZ, -0x1 ;  /* 0xffffffffff0f7424 */ /* 0x000fe200078e00ff */
[----:B------:R-:W-:Y:S01]  /*17a60*/  ISETP.GE.AND P1, PT, R9, 0x61, PT ;  /* 0x000000610900780c */ /* 0x000fe20003f26270 */
[----:B------:R-:W-:-:S12]  /*17a70*/  IMAD.MOV.U32 R4, RZ, RZ, R14 ;  /* 0x000000ffff047224 */ /* 0x000fd800078e000e */
[----:B0-----:R-:W-:Y:S05]  /*17a80*/  WARPSYNC.COLLECTIVE R15, `(.L_x_14079) ;  /* 0x000000000f087348 */ /* 0x001fea0003c00000 */
[----:B------:R1:W2:Y:S02]  /*17a90*/  SHFL.IDX P6, R14, R13, R12, R11 ;  /* 0x0000000c0d0e7389 */ /* 0x0002a400000c000b */
[----:B012---:R-:W-:Y:S01]  /*17aa0*/  ENDCOLLECTIVE ;  /* 0x000000000000791b */ /* 0x007fe20003800000 */
.L_x_14079:
[----:B------:R-:W-:Y:S02]  /*17ab0*/  IMAD.MOV.U32 R13, RZ, RZ, R3 ;  /* 0x000000ffff0d7224 */ /* 0x000fe400078e0003 */
[----:B------:R-:W-:Y:S02]  /*17ac0*/  IMAD.MOV.U32 R12, RZ, RZ, 0x1 ;  /* 0x00000001ff0c7424 */ /* 0x000fe400078e00ff */
[----:B------:R-:W-:Y:S02]  /*17ad0*/  IMAD.SHL.U32 R20, R20, 0x10, RZ ;  /* 0x0000001014147824 */ /* 0x000fe400078e00ff */
[----:B------:R-:W-:-:S03]  /*17ae0*/  IMAD.MOV.U32 R10, RZ, RZ, R14 ;  /* 0x000000ffff0a7224 */ /* 0x000fc600078e000e */
[----:B------:R-:W-:-:S07]  /*17af0*/  LOP3.LUT R20, R20, 0x30, RZ, 0xc0, !PT ;  /* 0x0000003014147812 */ /* 0x000fce00078ec0ff */
[----:B------:R-:W-:Y:S05]  /*17b00*/  WARPSYNC.COLLECTIVE R15, `(.L_x_14080) ;  /* 0x000000000f087348 */ /* 0x000fea0003c00000 */
[----:B------:R0:W1:Y:S02]  /*17b10*/  SHFL.IDX P6, R14, R13, R12, R11 ;  /* 0x0000000c0d0e7389 */ /* 0x00006400000c000b */
[----:B01----:R-:W-:Y:S01]  /*17b20*/  ENDCOLLECTIVE ;  /* 0x000000000000791b */ /* 0x003fe20003800000 */
.L_x_14080:
[----:B------:R-:W-:-:S05]  /*17b30*/  IADD3 R20, P0, R20, R10, RZ ;  /* 0x0000000a14147210 */ /* 0x000fca0007f1e0ff */
[----:B------:R-:W-:Y:S01]  /*17b40*/  IMAD.X R21, RZ, RZ, R4, P0 ;  /* 0x000000ffff157224 */ /* 0x000fe200000e0604 */
[----:B------:R-:W-:Y:S01]  /*17b50*/  ISETP.LT.OR P0, PT, R9, 0x1, P2 ;  /* 0x000000010900780c */ /* 0x000fe20001701670 */
[----:B------:R-:W-:Y:S02]  /*17b60*/  IMAD.IADD R4, R17, 0x1, R19 ;  /* 0x0000000111047824 */ /* 0x000fe400078e0213 */
[----:B------:R-:W0:Y:S01]  /*17b70*/  S2R R19, SR_TID.X ;  /* 0x0000000000137919 */ /* 0x000e220000002100 */
[----:B------:R-:W-:-:S09]  /*17b80*/  IMAD.MOV.U32 R13, RZ, RZ, R2 ;  /* 0x000000ffff0d7224 */ /* 0x000fd200078e0002 */
        /* <DEDUP_REMOVED lines=8> */
.L_x_14081:
[----:B------:R-:W-:Y:S02]  /*17c10*/  IMAD.MOV.U32 R13, RZ, RZ, R3 ;  /* 0x000000ffff0d7224 */ /* 0x000fe400078e0003 */
[----:B------:R-:W-:-:S05]  /*17c20*/  IMAD.SHL.U32 R19, R19, 0x10, RZ ;  /* 0x0000001013137824 */ /* 0x000fca00078e00ff */
[----:B------:R-:W-:Y:S01]  /*17c30*/  LOP3.LUT R19, R19, 0x30, RZ, 0xc0, !PT ;  /* 0x0000003013137812 */ /* 0x000fe200078ec0ff */
[----:B------:R-:W-:-:S05]  /*17c40*/  IMAD.MOV.U32 R12, RZ, RZ, R14 ;  /* 0x000000ffff0c7224 */ /* 0x000fca00078e000e */
[----:B------:R-:W-:Y:S01]  /*17c50*/  IADD3 R20, P0, R19, R12, RZ ;  /* 0x0000000c13147210 */ /* 0x000fe20007f1e0ff */
[----:B------:R-:W-:-:S04]  /*17c60*/  IMAD.MOV.U32 R12, RZ, RZ, 0x2 ;  /* 0x00000002ff0c7424 */ /* 0x000fc800078e00ff */
[----:B------:R-:W-:-:S08]  /*17c70*/  IMAD.X R21, RZ, RZ, R10, P0 ;  /* 0x000000ffff157224 */ /* 0x000fd000000e060a */
[----:B------:R-:W-:Y:S05]  /*17c80*/  WARPSYNC.COLLECTIVE R15, `(.L_x_14082) ;  /* 0x000000000f087348 */ /* 0x000fea0003c00000 */
[----:B------:R0:W1:Y:S02]  /*17c90*/  SHFL.IDX P6, R14, R13, R12, R11 ;  /* 0x0000000c0d0e7389 */ /* 0x00006400000c000b */
[----:B01----:R-:W-:Y:S01]  /*17ca0*/  ENDCOLLECTIVE ;  /* 0x000000000000791b */ /* 0x003fe20003800000 */
.L_x_14082:
        /* <DEDUP_REMOVED lines=10> */
.L_x_14083:
        /* <DEDUP_REMOVED lines=8> */
.L_x_14084:
        /* <DEDUP_REMOVED lines=10> */
.L_x_14085:
[----:B------:R-:W-:Y:S02]  /*17e70*/  IMAD.MOV.U32 R13, RZ, RZ, R25 ;  /* 0x000000ffff0d7224 */ /* 0x000fe400078e0019 */
[----:B------:R-:W-:Y:S02]  /*17e80*/  IMAD.MOV.U32 R12, RZ, RZ, RZ ;  /* 0x000000ffff0c7224 */ /* 0x000fe400078e00ff */
[----:B------:R-:W-:-:S07]  /*17e90*/  IMAD.MOV.U32 R2, RZ, RZ, R14 ;  /* 0x000000ffff027224 */ /* 0x000fce00078e000e */
[----:B------:R-:W-:Y:S05]  /*17ea0*/  WARPSYNC.COLLECTIVE R15, `(.L_x_14086) ;  /* 0x000000000f087348 */ /* 0x000fea0003c00000 */
[----:B------:R0:W1:Y:S02]  /*17eb0*/  SHFL.IDX P6, R14, R13, R12, R11 ;  /* 0x0000000c0d0e7389 */ /* 0x00006400000c000b */
[----:B01----:R-:W-:Y:S01]  /*17ec0*/  ENDCOLLECTIVE ;  /* 0x000000000000791b */ /* 0x003fe20003800000 */
.L_x_14086:
        /* <DEDUP_REMOVED lines=9> */
[----:B0-----:R-:W-:-:S12]  /*17f60*/  IMAD.MOV.U32 R3, RZ, RZ, R14 ;  /* 0x000000ffff037224 */ /* 0x001fd800078e000e */
[----:B------:R-:W-:Y:S05]  /*17f70*/  WARPSYNC.COLLECTIVE R15, `(.L_x_14087) ;  /* 0x000000000f087348 */ /* 0x000fea0003c00000 */
[----:B------:R0:W1:Y:S02]  /*17f80*/  SHFL.IDX P6, R14, R13, R12, R11 ;  /* 0x0000000c0d0e7389 */ /* 0x00006400000c000b */
[----:B01----:R-:W-:Y:S01]  /*17f90*/  ENDCOLLECTIVE ;  /* 0x000000000000791b */ /* 0x003fe20003800000 */
.L_x_14087:
[----:B------:R-:W-:Y:S01]  /*17fa0*/  @P0 LOP3.LUT R16, R16, 0x20, RZ, 0xfc, !PT ;  /* 0x0000002010100812 */ /* 0x000fe200078efcff */
[----:B------:R-:W-:Y:S01]  /*17fb0*/  IMAD.MOV.U32 R2, RZ, RZ, R14 ;  /* 0x000000ffff027224 */ /* 0x000fe200078e000e */
[----:B------:R-:W-:Y:S06]  /*17fc0*/  BRA `(.L_x_14088) ;  /* 0xffffffbc00887947 */ /* 0x000fec000383ffff */
.L_x_14011:
[----:B--2---:R-:W2:Y:S02]  /*17fd0*/  LDL R2, [R1+0x8] ;  /* 0x0000080001027983 */ /* 0x004ea40000100800 */
[----:B--2---:R2:W3:Y:S02]  /*17fe0*/  SYNCS.PHASECHK.TRANS64.TRYWAIT P0, [R0+URZ+0x13240], R2 ;  /* 0x01324002000075a7 */ /* 0x0044e4000800017f */
[----:B---3--:R-:W-:Y:S05]  /*17ff0*/  @!P0 NANOSLEEP.SYNCS 0x989680 ;  /* 0x009896800000895d */ /* 0x008fea0003900000 */
[----:B------:R-:W3:Y:S02]  /*18000*/  @!P0 SYNCS.PHASECHK.TRANS64 P0, [R0+URZ+0x13240], R2 ;  /* 0x01324002000085a7 */ /* 0x000ee4000800007f */
[----:B---3--:R-:W-:Y:S05]  /*18010*/  @!P0 BRA `(.L_x_14011) ;  /* 0xfffffffc00ec8947 */ /* 0x008fea000383ffff */
[----:B------:R-:W-:Y:S05]  /*18020*/  BRA `(.L_x_14089) ;  /* 0xffffffbc00e87947 */ /* 0x000fea000383ffff */
.L_x_14012:
        /* <DEDUP_REMOVED lines=8> */
.L_x_14091:
[----:B------:R-:W-:Y:S05]  /*180b0*/  BSYNC B0 ;  /* 0x0000000000007941 */ /* 0x000fea0003800000 */
.L_x_14090:
[----:B------:R-:W0:Y:S01]  /*180c0*/  S2R R19, SR_TID.X ;  /* 0x0000000000137919 */ /* 0x000e220000002100 */
[----:B------:R-:W-:Y:S01]  /*180d0*/  IMAD.MOV.U32 R13, RZ, RZ, R6 ;  /* 0x000000ffff0d7224 */ /* 0x000fe200078e0006 */
[----:B------:R-:W-:Y:S01]  /*180e0*/  LOP3.LUT P2, RZ, R16, 0x1, RZ, 0xc0, !PT ;  /* 0x0000000110ff7812 */ /* 0x000fe2000784c0ff */
[----:B------:R-:W-:Y:S02]  /*180f0*/  IMAD.MOV.U32 R12, RZ, RZ, RZ ;  /* 0x000000ffff0c7224 */ /* 0x000fe400078e00ff */
[----:B------:R-:W-:Y:S02]  /*18100*/  IMAD.MOV.U32 R11, RZ, RZ, 0x1c1f ;  /* 0x00001c1fff0b7424 */ /* 0x000fe400078e00ff */
[----:B------:R-:W-:Y:S02]  /*18110*/  IMAD.MOV.U32 R15, RZ, RZ, -0x1 ;  /* 0xffffffffff0f7424 */ /* 0x000fe400078e00ff */
[----:B------:R-:W-:-:S07]  /*18120*/  IMAD.MOV.U32 R2, RZ, RZ, R14 ;  /* 0x000000ffff027224 */ /* 0x000fce00078e000e */
[----:B0-----:R-:W-:Y:S05]  /*18130*/  WARPSYNC.COLLECTIVE R15, `(.L_x_14092) ;  /* 0x000000000f087348 */ /* 0x001fea0003c00000 */
[----:B------:R1:W2:Y:S02]  /*18140*/  SHFL.IDX P6, R14, R13, R12, R11 ;  /* 0x0000000c0d0e7389 */ /* 0x0002a400000c000b */
[----:B012---:R-:W-:Y:S01]  /*18150*/  ENDCOLLECTIVE ;  /* 0x000000000000791b */ /* 0x007fe20003800000 */
.L_x_14092:
        /* <DEDUP_REMOVED lines=8> */
.L_x_14093:
        /* <DEDUP_REMOVED lines=14> */
.L_x_14094:
[----:B------:R-:W-:Y:S02]  /*182c0*/  IMAD.MOV.U32 R13, RZ, RZ, R5 ;  /* 0x000000ffff0d7224 */ /* 0x000fe400078e0005 */
[----:B------:R-:W-:Y:S02]  /*182d0*/  IMAD.MOV.U32 R12, RZ, RZ, 0x2 ;  /* 0x00000002ff0c7424 */ /* 0x000fe400078e00ff */
[----:B------:R-:W-:-:S07]  /*182e0*/  IMAD.MOV.U32 R3, RZ, RZ, R14 ;  /* 0x000000ffff037224 */ /* 0x000fce00078e000e */
[----:B------:R-:W-:Y:S05]  /*182f0*/  WARPSYNC.COLLECTIVE R15, `(.L_x_14095) ;  /* 0x000000000f087348 */ /* 0x000fea0003c00000 */
[----:B------:R0:W1:Y:S02]  /*18300*/  SHFL.IDX P6, R14, R13, R12, R11 ;  /* 0x0000000c0d0e7389 */ /* 0x00006400000c000b */
[----:B01----:R-:W-:Y:S01]  /*18310*/  ENDCOLLECTIVE ;  /* 0x000000000000791b */ /* 0x003fe20003800000 */
.L_x_14095:
        /* <DEDUP_REMOVED lines=14> */
.L_x_14096:
[----:B------:R-:W-:Y:S02]  /*18400*/  IMAD.MOV.U32 R13, RZ, RZ, R5 ;  /* 0x000000ffff0d7224 */ /* 0x000fe400078e0005 */
[----:B------:R-:W-:Y:S02]  /*18410*/  IMAD.MOV.U32 R12, RZ, RZ, 0x3 ;  /* 0x00000003ff0c7424 */ /* 0x000fe400078e00ff */
[----:B------:R-:W-:-:S07]  /*18420*/  IMAD.MOV.U32 R3, RZ, RZ, R14 ;  /* 0x000000ffff037224 */ /* 0x000fce00078e000e */
[----:B------:R-:W-:Y:S05]  /*18430*/  WARPSYNC.COLLECTIVE R15, `(.L_x_14097) ;  /* 0x000000000f087348 */ /* 0x000fea0003c00000 */
[----:B------:R0:W1:Y:S02]  /*18440*/  SHFL.IDX P6, R14, R13, R12, R11 ;  /* 0x0000000c0d0e7389 */ /* 0x00006400000c000b */
[----:B01----:R-:W-:Y:S01]  /*18450*/  ENDCOLLECTIVE ;  /* 0x000000000000791b */ /* 0x003fe20003800000 */
.L_x_14097:
        /* <DEDUP_REMOVED lines=10> */
.L_x_14098:
[----:B------:R-:W-:Y:S01]  /*18500*/  @!PT LDS RZ, [RZ] ;  /* 0x00000000fffff984 */ /* 0x000fe20000000800 */
[----:B------:R-:W-:Y:S01]  /*18510*/  @!PT LDS RZ, [RZ] ;  /* 0x00000000fffff984 */ /* 0x000fe20000000800 */
[----:B------:R-:W-:Y:S01]  /*18520*/  @!PT LDS RZ, [RZ] ;  /* 0x00000000fffff984 */ /* 0x000fe20000000800 */
[----:B------:R0:W-:Y:S01]  /*18530*/  @P3 LDGSTS.E.BYPASS.LTC128B.128 [R4+0xf000], desc[UR48][R2.64], !P2 ;  /* 0x0f00000002043fae */ /* 0x0001e2000d101d70 */
[----:B------:R-:W-:Y:S02]  /*18540*/  IMAD.MOV.U32 R13, RZ, RZ, R7 ;  /* 0x000000ffff0d7224 */ /* 0x000fe400078e0007 */
[----:B------:R-:W-:Y:S02]  /*18550*/  IMAD.MOV.U32 R12, RZ, RZ, RZ ;  /* 0x000000ffff0c7224 */ /* 0x000fe400078e00ff */
[----:B------:R-:W-:-:S07]  /*18560*/  IMAD.MOV.U32 R6, RZ, RZ, R14 ;  /* 0x000000ffff067224 */ /* 0x000fce00078e000e */
[----:B0-----:R-:W-:Y:S05]  /*18570*/  WARPSYNC.COLLECTIVE R15, `(.L_x_14099) ;  /* 0x000000000f087348 */ /* 0x001fea0003c00000 */
[----:B------:R1:W2:Y:S02]  /*18580*/  SHFL.IDX P6, R14, R13, R12, R11 ;  /* 0x0000000c0d0e7389 */ /* 0x0002a400000c000b */
[----:B012---:R-:W-:Y:S01]  /*18590*/  ENDCOLLECTIVE ;  /* 0x000000000000791b */ /* 0x007fe20003800000 */
.L_x_14099:
        /* <DEDUP_REMOVED lines=11> */
.L_x_14100:
[----:B------:R-:W-:Y:S05]  /*18650*/  BRA `(.L_x_14101) ;  /* 0xffffffbc00707947 */ /* 0x000fea000383ffff */
.L_x_14019:
[----:B------:R-:W-:Y:S02]  /*18660*/  IMAD.MOV.U32 R13, RZ, RZ, R4 ;  /* 0x000000ffff0d7224 */ /* 0x000fe400078e0004 */
[----:B------:R-:W-:Y:S02]  /*18670*/  IMAD.MOV.U32 R12, RZ, RZ, RZ ;  /* 0x000000ffff0c7224 */ /* 0x000fe400078e00ff */
[----:B------:R-:W-:Y:S02]  /*18680*/  IMAD.MOV.U32 R11, RZ, RZ, 0x1c1f ;  /* 0x00001c1fff0b7424 */ /* 0x000fe400078e00ff */
[----:B------:R-:W-:Y:S02]  /*18690*/  IMAD.MOV.U32 R15, RZ, RZ, -0x1 ;  /* 0xffffffffff0f7424 */ /* 0x000fe400078e00ff */
[----:B------:R-:W-:-:S07]  /*186a0*/  VIADD R6, R19, UR43 ;  /* 0x0000002b13067c36 */ /* 0x000fce0008000000 */
[----:B0----5:R-:W-:Y:S05]  /*186b0*/  WARPSYNC.COLLECTIVE R15, `(.L_x_14102) ;  /* 0x000000000f087348 */ /* 0x021fea0003c00000 */
[----:B------:R1:W2:Y:S02]  /*186c0*/  SHFL.IDX P6, R14, R13, R12, R11 ;  /* 0x0000000c0d0e7389 */ /* 0x0002a400000c000b */
[----:B012--5:R-:W-:Y:S01]  /*186d0*/  ENDCOLLECTIVE ;  /* 0x000000000000791b */ /* 0x027fe20003800000 */
.L_x_14102:
[C---:B------:R-:W-:Y:S01]  /*186e0*/  VIADD R8, R6.reuse, 0x20 ;  /* 0x0000002006087836 */ /* 0x040fe20000000000 */
[----:B------:R-:W-:Y:S01]  /*186f0*/  ISETP.GE.AND P1, PT, R6, UR41, PT ;  /* 0x0000002906007c0c */ /* 0x000fe2000bf26270 */
[----:B------:R-:W-:Y:S02]  /*18700*/  IMAD.MOV.U32 R13, RZ, RZ, R0 ;  /* 0x000000ffff0d7224 */ /* 0x000fe400078e0000 */
[----:B------:R-:W-:-:S10]  /*18710*/  IMAD.MOV.U32 R2, RZ, RZ, R14 ;  /* 0x000000ffff027224 */ /* 0x000fd400078e000e */
[----:B------:R-:W-:Y:S05]  /*18720*/  WARPSYNC.COLLECTIVE R15, `(.L_x_14103) ;  /* 0x000000000f087348 */ /* 0x000fea0003c00000 */
[----:B------:R0:W1:Y:S02]  /*18730*/  SHFL.IDX P6, R14, R13, R12, R11 ;  /* 0x0000000c0d0e7389 */ /* 0x00006400000c000b */
[----:B01----:R-:W-:Y:S01]  /*18740*/  ENDCOLLECTIVE ;  /* 0x000000000000791b */ /* 0x003fe20003800000 */
.L_x_14103:
[----:B------:R-:W-:Y:S02]  /*18750*/  IMAD.MOV.U32 R13, RZ, RZ, R4 ;  /* 0x000000ffff0d7224 */ /* 0x000fe400078e0004 */
[----:B------:R-:W-:Y:S02]  /*18760*/  IMAD.MOV.U32 R12, RZ, RZ, 0x1 ;  /* 0x00000001ff0c7424 */ /* 0x000fe400078e00ff */
[----:B------:R-:W-:-:S07]  /*18770*/  IMAD.MOV.U32 R3, RZ, RZ, R14 ;  /* 0x000000ffff037224 */ /* 0x000fce00078e000e */
[----:B------:R-:W-:Y:S05]  /*18780*/  WARPSYNC.COLLECTIVE R15, `(.L_x_14104) ;  /* 0x000000000f087348 */ /* 0x000fea0003c00000 */
[----:B------:R0:W1:Y:S02]  /*18790*/  SHFL.IDX P6, R14, R13, R12, R11 ;  /* 0x0000000c0d0e7389 */ /* 0x00006400000c000b */
[----:B01----:R-:W-:Y:S01]  /*187a0*/  ENDCOLLECTIVE ;  /* 0x000000000000791b */ /* 0x003fe20003800000 */
.L_x_14104:
        /* <DEDUP_REMOVED lines=15> */
.L_x_14105:
[----:B------:R-:W-:Y:S02]  /*188a0*/  IMAD.MOV.U32 R13, RZ, RZ, R4 ;  /* 0x000000ffff0d7224 */ /* 0x000fe400078e0004 */
[----:B------:R-:W-:Y:S02]  /*188b0*/  IMAD.MOV.U32 R12, RZ, RZ, 0x2 ;  /* 0x00000002ff0c7424 */ /* 0x000fe400078e00ff */
[----:B------:R-:W-:-:S07]  /*188c0*/  IMAD.MOV.U32 R3, RZ, RZ, R14 ;  /* 0x000000ffff037224 */ /* 0x000fce00078e000e */
[----:B------:R-:W-:Y:S05]  /*188d0*/  WARPSYNC.COLLECTIVE R15, `(.L_x_14106) ;  /* 0x000000000f087348 */ /* 0x000fea0003c00000 */
[----:B------:R0:W1:Y:S02]  /*188e0*/  SHFL.IDX P6, R14, R13, R12, R11 ;  /* 0x0000000c0d0e7389 */ /* 0x00006400000c000b */
[----:B01----:R-:W-:Y:S01]  /*188f0*/  ENDCOLLECTIVE ;  /* 0x000000000000791b */ /* 0x003fe20003800000 */
.L_x_14106:
        /* <DEDUP_REMOVED lines=11> */
[----:B------:R-:W-:Y:S01]  /*189b0*/  ISETP.GE.AND P1, PT, R2, UR41, PT ;  /* 0x0000002902007c0c */ /* 0x000fe2000bf26270 */
[----:B------:R-:W-:-:S12]  /*189c0*/  IMAD.MOV.U32 R2, RZ, RZ, R14 ;  /* 0x000000ffff027224 */ /* 0x000fd800078e000e */
[----:B------:R-:W-:Y:S05]  /*189d0*/  WARPSYNC.COLLECTIVE R15, `(.L_x_14107) ;  /* 0x000000000f087348 */ /* 0x000fea0003c00000 */
[----:B------:R0:W1:Y:S02]  /*189e0*/  SHFL.IDX P6, R14, R13, R12, R11 ;  /* 0x0000000c0d0e7389 */ /* 0x00006400000c000b */
[----:B01----:R-:W-:Y:S01]  /*189f0*/  ENDCOLLECTIVE ;  /* 0x000000000000791b */ /* 0x003fe20003800000 */
.L_x_14107:
[----:B------:R-:W-:Y:S02]  /*18a00*/  IMAD.MOV.U32 R13, RZ, RZ, R4 ;  /* 0x000000ffff0d7224 */ /* 0x000fe400078e0004 */
[----:B------:R-:W-:Y:S02]  /*18a10*/  IMAD.MOV.U32 R12, RZ, RZ, 0x3 ;  /* 0x00000003ff0c7424 */ /* 0x000fe400078e00ff */
[----:B------:R-:W-:-:S07]  /*18a20*/  IMAD.MOV.U32 R3, RZ, RZ, R14 ;  /* 0x000000ffff037224 */ /* 0x000fce00078e000e */
[----:B------:R-:W-:Y:S05]  /*18a30*/  WARPSYNC.COLLECTIVE R15, `(.L_x_14108) ;  /* 0x000000000f087348 */ /* 0x000fea0003c00000 */
[----:B------:R0:W1:Y:S02]  /*18a40*/  SHFL.IDX P6, R14, R13, R12, R11 ;  /* 0x0000000c0d0e7389 */ /* 0x00006400000c000b */
[----:B01----:R-:W-:Y:S01]  /*18a50*/  ENDCOLLECTIVE ;  /* 0x000000000000791b */ /* 0x003fe20003800000 */
.L_x_14108:
        /* <DEDUP_REMOVED lines=10> */
.L_x_14109:
[----:B------:R-:W-:Y:S01]  /*18b00*/  @!PT LDS RZ, [RZ] ;  /* 0x00000000fffff984 */ /* 0x000fe20000000800 */
[----:B------:R-:W-:Y:S01]  /*18b10*/  @!PT LDS RZ, [RZ] ;  /* 0x00000000fffff984 */ /* 0x000fe20000000800 */
[----:B------:R-:W-:Y:S01]  /*18b20*/  @!PT LDS RZ, [RZ] ;  /* 0x00000000fffff984 */ /* 0x000fe20000000800 */
[----:B------:R0:W-:Y:S01]  /*18b30*/  @!P1 LDGSTS.E.BYPASS.LTC128B.128 [R9+0xc000], desc[UR48][R2.64], !P5 ;  /* 0x0c00000002099fae */ /* 0x0001e2000e901d70 */
[----:B------:R-:W-:Y:S02]  /*18b40*/  IMAD.MOV.U32 R13, RZ, RZ, R7 ;  /* 0x000000ffff0d7224 */ /* 0x000fe400078e0007 */
[----:B0-----:R-:W-:Y:S02]  /*18b50*/  VIADD R2, R6, 0x60 ;  /* 0x0000006006027836 */ /* 0x001fe40000000000 */
[----:B------:R-:W-:-:S03]  /*18b60*/  IMAD.MOV.U32 R12, RZ, RZ, RZ ;  /* 0x000000ffff0c7224 */ /* 0x000fc600078e00ff */
[----:B------:R-:W-:Y:S01]  /*18b70*/  ISETP.GE.AND P1, PT, R2, UR41, PT ;  /* 0x0000002902007c0c */ /* 0x000fe2000bf26270 */
[----:B------:R-:W-:-:S12]  /*18b80*/  IMAD.MOV.U32 R0, RZ, RZ, R14 ;  /* 0x000000ffff007224 */ /* 0x000fd800078e000e */
[----:B------:R-:W-:Y:S05]  /*18b90*/  WARPSYNC.COLLECTIVE R15, `(.L_x_14110) ;  /* 0x000000000f087348 */ /* 0x000fea0003c00000 */
[----:B------:R0:W1:Y:S02]  /*18ba0*/  SHFL.IDX P6, R14, R13, R12, R11 ;  /* 0x0000000c0d0e7389 */ /* 0x00006400000c000b */
[----:B01----:R-:W-:Y:S01]  /*18bb0*/  ENDCOLLECTIVE ;  /* 0x000000000000791b */ /* 0x003fe20003800000 */
.L_x_14110:
[----:B------:R-:W-:-:S05]  /*18bc0*/  @!P1 IADD3 R0, P0, R10, R0, RZ ;  /* 0x000000000a009210 */ /* 0x000fca0007f1e0ff */
[----:B------:R-:W-:Y:S02]  /*18bd0*/  @!P1 IMAD.X R2, RZ, RZ, R4, P0 ;  /* 0x000000ffff029224 */ /* 0x000fe400000e0604 */
[----:B------:R-:W-:Y:S02]  /*18be0*/  IMAD.MOV.U32 R13, RZ, RZ, R5 ;  /* 0x000000ffff0d7224 */ /* 0x000fe400078e0005 */
[----:B------:R-:W-:Y:S02]  /*18bf0*/  @!P1 IMAD.MOV.U32 R3, RZ, RZ, R2 ;  /* 0x000000ffff039224 */ /* 0x000fe400078e0002 */
[----:B------:R-:W-:Y:S02]  /*18c00*/  @!P1 IMAD.MOV.U32 R2, RZ, RZ, R0 ;  /* 0x000000ffff029224 */ /* 0x000fe400078e0000 */
[----:B------:R-:W-:-:S03]  /*18c10*/  VIADD R0, R6, 0x80 ;  /* 0x0000008006007836 */ /* 0x000fc60000000000 */
[----:B------:R-:W-:Y:S01]  /*18c20*/  @!PT LDS RZ, [RZ] ;  /* 0x00000000fffff984 */ /* 0x000fe20000000800 */
[----:B------:R-:W-:Y:S01]  /*18c30*/  @!PT LDS RZ, [RZ] ;  /* 0x00000000fffff984 */ /* 0x000fe20000000800 */
[----:B------:R-:W-:Y:S01]  /*18c40*/  @!PT LDS RZ, [RZ] ;  /* 0x00000000fffff984 */ /* 0x000fe20000000800 */
[----:B------:R0:W-:Y:S02]  /*18c50*/  @!P1 LDGSTS.E.BYPASS.LTC128B.128 [R9+0xc800], desc[UR48][R2.64], !P5 ;  /* 0x0c80000002099fae */ /* 0x0001e4000e901d70 */
[----:B------:R-:W-:Y:S01]  /*18c60*/  ISETP.GE.AND P1, PT, R0, UR41, PT ;  /* 0x0000002900007c0c */ /* 0x000fe2000bf26270 */
[----:B------:R-:W-:-:S12]  /*18c70*/  IMAD.MOV.U32 R0, RZ, RZ, R14 ;  /* 0x000000ffff007224 */ /* 0x000fd800078e000e */
[----:B0-----:R-:W-:Y:S05]  /*18c80*/  WARPSYNC.COLLECTIVE R15, `(.L_x_14111) ;  /* 0x000000000f087348 */ /* 0x001fea0003c00000 */
[----:B------:R1:W2:Y:S02]  /*18c90*/  SHFL.IDX P6, R14, R13, R12, R11 ;  /* 0x0000000c0d0e7389 */ /* 0x0002a400000c000b */
[----:B012---:R-:W-:Y:S01]  /*18ca0*/  ENDCOLLECTIVE ;  /* 0x000000000000791b */ /* 0x007fe20003800000 */
.L_x_14111:
[----:B------:R-:W-:Y:S02]  /*18cb0*/  IMAD.MOV.U32 R13, RZ, RZ, R7 ;  /* 0x000000ffff0d7224 */ /* 0x000fe400078e0007 */
[----:B------:R-:W-:Y:S02]  /*18cc0*/  IMAD.MOV.U32 R12, RZ, RZ, 0x1 ;  /* 0x00000001ff0c7424 */ /* 0x000fe400078e00ff */
[----:B------:R-:W-:-:S07]  /*18cd0*/  IMAD.MOV.U32 R2, RZ, RZ, R14 ;  /* 0x000000ffff027224 */ /* 0x000fce00078e000e */
[----:B------:R-:W-:Y:S05]  /*18ce0*/  WARPSYNC.COLLECTIVE R15, `(.L_x_14112) ;  /* 0x000000000f087348 */ /* 0x000fea0003c00000 */
[----:B------:R0:W1:Y:S02]  /*18cf0*/  SHFL.IDX P6, R14, R13, R12, R11 ;  /* 0x0000000c0d0e7389 */ /* 0x00006400000c000b */
[----:B01----:R-:W-:Y:S01]  /*18d00*/  ENDCOLLECTIVE ;  /* 0x000000000000791b */ /* 0x003fe20003800000 */
.L_x_14112:
        /* <DEDUP_REMOVED lines=12> */
.L_x_14113:
[----:B------:R-:W-:Y:S05]  /*18dd0*/  BRA `(.L_x_14114) ;  /* 0xffffffc000547947 */ /* 0x000fea000383ffff */
.L_x_14022:
[----:B-1----:R1:W2:Y:S02]  /*18de0*/  SYNCS.PHASECHK.TRANS64.TRYWAIT P0, [R17+URZ+0x13220], R0 ;  /* 0x01322000110075a7 */ /* 0x0022a4000800017f */
[----:B--2---:R-:W-:Y:S05]  /*18df0*/  @!P0 NANOSLEEP.SYNCS 0x989680 ;  /* 0x009896800000895d */ /* 0x004fea0003900000 */
[----:B------:R-:W2:Y:S02]  /*18e00*/  @!P0 SYNCS.PHASECHK.TRANS64 P0, [R17+URZ+0x13220], R0 ;  /* 0x01322000110085a7 */ /* 0x000ea4000800007f */
[----:B--2---:R-:W-:Y:S05]  /*18e10*/  @!P0 BRA `(.L_x_14022) ;  /* 0xfffffffc00f08947 */ /* 0x004fea000383ffff */
[----:B------:R-:W-:Y:S05]  /*18e20*/  BRA `(.L_x_14115) ;  /* 0xffffffc000b07947 */ /* 0x000fea000383ffff */
.L_x_14026:
[----:B0-----:R-:W2:Y:S02]  /*18e30*/  LDL R2, [R1] ;  /* 0x0000000001027983 */ /* 0x001ea40000100800 */
[----:B--2---:R0:W1:Y:S02]  /*18e40*/  SYNCS.PHASECHK.TRANS64.TRYWAIT P0, [R0+URZ+0x13280], R2 ;  /* 0x01328002000075a7 */ /* 0x004064000800017f */
[----:B-1----:R-:W-:Y:S05]  /*18e50*/  @!P0 NANOSLEEP.SYNCS 0x989680 ;  /* 0x009896800000895d */ /* 0x002fea0003900000 */
[----:B------:R-:W1:Y:S02]  /*18e60*/  @!P0 SYNCS.PHASECHK.TRANS64 P0, [R0+URZ+0x13280], R2 ;  /* 0x01328002000085a7 */ /* 0x000e64000800007f */
[----:B-1----:R-:W-:Y:S05]  /*18e70*/  @!P0 BRA `(.L_x_14026) ;  /* 0xfffffffc00ec8947 */ /* 0x002fea000383ffff */
[----:B------:R-:W-:Y:S05]  /*18e80*/  BRA `(.L_x_14116) ;  /* 0xffffffc400f87947 */ /* 0x000fea000383ffff */
.L_x_14027:
        /* <DEDUP_REMOVED lines=8> */
.L_x_14118:
[----:B------:R-:W-:Y:S05]  /*18f10*/  BSYNC B0 ;  /* 0x0000000000007941 */ /* 0x000fea0003800000 */
.L_x_14117:
        /* <DEDUP_REMOVED lines=10> */
.L_x_14119:
        /* <DEDUP_REMOVED lines=11> */
.L_x_14120:
        /* <DEDUP_REMOVED lines=10> */
.L_x_14121:
        /* <DEDUP_REMOVED lines=11> */
.L_x_14122:
        /* <DEDUP_REMOVED lines=10> */
.L_x_14123:
        /* <DEDUP_REMOVED lines=11> */
.L_x_14124:
        /* <DEDUP_REMOVED lines=10> */
.L_x_14125:
[----:B------:R-:W-:Y:S02]  /*193b0*/  IMAD.MOV.U32 R13, RZ, RZ, R19 ;  /* 0x000000ffff0d7224 */ /* 0x000fe400078e0013 */
[----:B------:R-:W-:Y:S02]  /*193c0*/  IMAD.MOV.U32 R12, RZ, RZ, RZ ;  /* 0x000000ffff0c7224 */ /* 0x000fe400078e00ff */
[----:B------:R-:W-:Y:S02]  /*193d0*/  IMAD.SHL.U32 R3, R3, 0x10, RZ ;  /* 0x0000001003037824 */ /* 0x000fe400078e00ff */
[----:B------:R-:W-:-:S07]  /*193e0*/  IMAD.MOV.U32 R2, RZ, RZ, R14 ;  /* 0x000000ffff027224 */ /* 0x000fce00078e000e */
[----:B------:R-:W-:Y:S05]  /*193f0*/  WARPSYNC.COLLECTIVE R15, `(.L_x_14126) ;  /* 0x000000000f087348 */ /* 0x000fea0003c00000 */
[----:B------:R0:W1:Y:S02]  /*19400*/  SHFL.IDX P6, R14, R13, R12, R11 ;  /* 0x0000000c0d0e7389 */ /* 0x00006400000c000b */
[----:B01----:R-:W-:Y:S01]  /*19410*/  ENDCOLLECTIVE ;  /* 0x000000000000791b */ /* 0x003fe20003800000 */
.L_x_14126:
        /* <DEDUP_REMOVED lines=12> */
.L_x_14127:
[----:B------:R-:W-:Y:S01]  /*194e0*/  IMAD.MOV.U32 R2, RZ, RZ, R14 ;  /* 0x000000ffff027224 */ /* 0x000fe200078e000e */
[----:B------:R-:W-:Y:S06]  /*194f0*/  BRA `(.L_x_14128) ;  /* 0xffffffc4005c7947 */ /* 0x000fec000383ffff */
.L_x_14032:
[----:B--2---:R-:W2:Y:S02]  /*19500*/  LDL R2, [R1] ;  /* 0x0000000001027983 */ /* 0x004ea40000100800 */
[----:B--2---:R2:W3:Y:S02]  /*19510*/  SYNCS.PHASECHK.TRANS64.TRYWAIT P0, [R0+URZ+0x13240], R2 ;  /* 0x01324002000075a7 */ /* 0x0044e4000800017f */
[----:B---3--:R-:W-:Y:S05]  /*19520*/  @!P0 NANOSLEEP.SYNCS 0x989680 ;  /* 0x009896800000895d */ /* 0x008fea0003900000 */
[----:B------:R-:W3:Y:S02]  /*19530*/  @!P0 SYNCS.PHASECHK.TRANS64 P0, [R0+URZ+0x13240], R2 ;  /* 0x01324002000085a7 */ /* 0x000ee4000800007f */
[----:B---3--:R-:W-:Y:S05]  /*19540*/  @!P0 BRA `(.L_x_14032) ;  /* 0xfffffffc00ec8947 */ /* 0x008fea000383ffff */
[----:B------:R-:W-:Y:S05]  /*19550*/  BRA `(.L_x_14129) ;  /* 0xffffffc400b87947 */ /* 0x000fea000383ffff */
.L_x_14033:
        /* <DEDUP_REMOVED lines=8> */
.L_x_14131:
[----:B------:R-:W-:Y:S05]  /*195e0*/  BSYNC B0 ;  /* 0x0000000000007941 */ /* 0x000fea0003800000 */
.L_x_14130:
        /* <DEDUP_REMOVED lines=8> */
.L_x_14132:
[----:B------:R-:W-:Y:S02]  /*19670*/  IMAD.MOV.U32 R13, RZ, RZ, R5 ;  /* 0x000000ffff0d7224 */ /* 0x000fe400078e0005 */
[----:B------:R-:W-:Y:S02]  /*19680*/  IMAD.MOV.U32 R12, RZ, RZ, 0x1 ;  /* 0x00000001ff0c7424 */ /* 0x000fe400078e00ff */
[----:B------:R-:W-:-:S07]  /*19690*/  IMAD.MOV.U32 R2, RZ, RZ, R14 ;  /* 0x000000ffff027224 */ /* 0x000fce00078e000e */
[----:B------:R-:W-:Y:S05]  /*196a0*/  WARPSYNC.COLLECTIVE R15, `(.L_x_14133) ;  /* 0x000000000f087348 */ /* 0x000fea0003c00000 */
[----:B------:R0:W1:Y:S02]  /*196b0*/  SHFL.IDX P6, R14, R13, R12, R11 ;  /* 0x0000000c0d0e7389 */ /* 0x00006400000c000b */
[----:B01----:R-:W-:Y:S01]  /*196c0*/  ENDCOLLECTIVE ;  /* 0x000000000000791b */ /* 0x003fe20003800000 */
.L_x_14133:
        /* <DEDUP_REMOVED lines=11> */
.L_x_14134:
[----:B------:R-:W-:Y:S02]  /*19780*/  IMAD.MOV.U32 R13, RZ, RZ, R5 ;  /* 0x000000ffff0d7224 */ /* 0x000fe400078e0005 */
[----:B------:R-:W-:Y:S02]  /*19790*/  IMAD.MOV.U32 R12, RZ, RZ, 0x2 ;  /* 0x00000002ff0c7424 */ /* 0x000fe400078e00ff */
[----:B------:R-:W-:-:S07]  /*197a0*/  IMAD.MOV.U32 R2, RZ, RZ, R14 ;  /* 0x000000ffff027224 */ /* 0x000fce00078e000e */
[----:B------:R-:W-:Y:S05]  /*197b0*/  WARPSYNC.COLLECTIVE R15, `(.L_x_14135) ;  /* 0x000000000f087348 */ /* 0x000fea0003c00000 */
[----:B------:R0:W1:Y:S02]  /*197c0*/  SHFL.IDX P6, R14, R13, R12, R11 ;  /* 0x0000000c0d0e7389 */ /* 0x00006400000c000b */
[----:B01----:R-:W-:Y:S01]  /*197d0*/  ENDCOLLECTIVE ;  /* 0x000000000000791b */ /* 0x003fe20003800000 */
.L_x_14135:
        /* <DEDUP_REMOVED lines=11> */
.L_x_14136:
[----:B------:R-:W-:Y:S02]  /*19890*/  IMAD.MOV.U32 R13, RZ, RZ, R5 ;  /* 0x000000ffff0d7224 */ /* 0x000fe400078e0005 */
[----:B------:R-:W-:Y:S02]  /*198a0*/  IMAD.MOV.U32 R12, RZ, RZ, 0x3 ;  /* 0x00000003ff0c7424 */ /* 0x000fe400078e00ff */
[----:B------:R-:W-:-:S07]  /*198b0*/  IMAD.MOV.U32 R2, RZ, RZ, R14 ;  /* 0x000000ffff027224 */ /* 0x000fce00078e000e */
[----:B------:R-:W-:Y:S05]  /*198c0*/  WARPSYNC.COLLECTIVE R15, `(.L_x_14137) ;  /* 0x000000000f087348 */ /* 0x000fea0003c00000 */
[----:B------:R0:W1:Y:S02]  /*198d0*/  SHFL.IDX P6, R14, R13, R12, R11 ;  /* 0x0000000c0d0e7389 */ /* 0x00006400000c000b */
[----:B01----:R-:W-:Y:S01]  /*198e0*/  ENDCOLLECTIVE ;  /* 0x000000000000791b */ /* 0x003fe20003800000 */
.L_x_14137:
        /* <DEDUP_REMOVED lines=11> */
.L_x_14138:
[----:B------:R-:W-:Y:S02]  /*199a0*/  IMAD.MOV.U32 R13, RZ, RZ, R7 ;  /* 0x000000ffff0d7224 */ /* 0x000fe400078e0007 */
[----:B------:R-:W-:Y:S02]  /*199b0*/  IMAD.MOV.U32 R12, RZ, RZ, RZ ;  /* 0x000000ffff0c7224 */ /* 0x000fe400078e00ff */
[----:B------:R-:W-:-:S07]  /*199c0*/  IMAD.MOV.U32 R2, RZ, RZ, R14 ;  /* 0x000000ffff027224 */ /* 0x000fce00078e000e */
[----:B------:R-:W-:Y:S05]  /*199d0*/  WARPSYNC.COLLECTIVE R15, `(.L_x_14139) ;  /* 0x000000000f087348 */ /* 0x000fea0003c00000 */
[----:B------:R0:W1:Y:S02]  /*199e0*/  SHFL.IDX P6, R14, R13, R12, R11 ;  /* 0x0000000c0d0e7389 */ /* 0x00006400000c000b */
[----:B01----:R-:W-:Y:S01]  /*199f0*/  ENDCOLLECTIVE ;  /* 0x000000000000791b */ /* 0x003fe20003800000 */
.L_x_14139:
        /* <DEDUP_REMOVED lines=11> */
.L_x_14140:
[----:B------:R-:W-:Y:S01]  /*19ab0*/  IMAD.MOV.U32 R2, RZ, RZ, R14 ;  /* 0x000000ffff027224 */ /* 0x000fe200078e000e */
[----:B------:R-:W-:Y:S06]  /*19ac0*/  BRA `(.L_x_14141) ;  /* 0xffffffc400487947 */ /* 0x000fec000383ffff */
.L_x_14038:
[----:B-1----:R1:W3:Y:S02]  /*19ad0*/  SYNCS.PHASECHK.TRANS64.TRYWAIT P2, [R2+URZ+0x13270], R0 ;  /* 0x01327000020075a7 */ /* 0x0022e4000804017f */
[----:B---3--:R-:W-:Y:S05]  /*19ae0*/  @!P2 NANOSLEEP.SYNCS 0x989680 ;  /* 0x009896800000a95d */ /* 0x008fea0003900000 */
[----:B------:R-:W3:Y:S02]  /*19af0*/  @!P2 SYNCS.PHASECHK.TRANS64 P2, [R2+URZ+0x13270], R0 ;  /* 0x013270000200a5a7 */ /* 0x000ee4000804007f */
[----:B---3--:R-:W-:Y:S05]  /*19b00*/  @!P2 BRA `(.L_x_14038) ;  /* 0xfffffffc00f0a947 */ /* 0x008fea000383ffff */
[----:B------:R-:W-:Y:S05]  /*19b10*/  BRA `(.L_x_14142) ;  /* 0xffffffc400ac7947 */ /* 0x000fea000383ffff */
.L_x_14040:
[----:B-1----:R1:W3:Y:S02]  /*19b20*/  SYNCS.PHASECHK.TRANS64.TRYWAIT P2, [R2+URZ+0x13260], R3 ;  /* 0x01326003020075a7 */ /* 0x0022e4000804017f */
[----:B---3--:R-:W-:Y:S05]  /*19b30*/  @!P2 NANOSLEEP.SYNCS 0x989680 ;  /* 0x009896800000a95d */ /* 0x008fea0003900000 */
[----:B------:R-:W3:Y:S02]  /*19b40*/  @!P2 SYNCS.PHASECHK.TRANS64 P2, [R2+URZ+0x13260], R3 ;  /* 0x013260030200a5a7 */ /* 0x000ee4000804007f */
[----:B---3--:R-:W-:Y:S05]  /*19b50*/  @!P2 BRA `(.L_x_14040) ;  /* 0xfffffffc00f0a947 */ /* 0x008fea000383ffff */
[----:B------:R-:W-:Y:S05]  /*19b60*/  BRA `(.L_x_14143) ;  /* 0xffffffc400bc7947 */ /* 0x000fea000383ffff */
.L_x_14048:
[----:B-1----:R1:W2:Y:S02]  /*19b70*/  SYNCS.PHASECHK.TRANS64.TRYWAIT P2, [R0+URZ+0x13270], R3 ;  /* 0x01327003000075a7 */ /* 0x0022a4000804017f */
[----:B--2---:R-:W-:Y:S05]  /*19b80*/  @!P2 NANOSLEEP.SYNCS 0x989680 ;  /* 0x009896800000a95d */ /* 0x004fea0003900000 */
[----:B------:R-:W2:Y:S02]  /*19b90*/  @!P2 SYNCS.PHASECHK.TRANS64 P2, [R0+URZ+0x13270], R3 ;  /* 0x013270030000a5a7 */ /* 0x000ea4000804007f */
[----:B--2---:R-:W-:Y:S05]  /*19ba0*/  @!P2 BRA `(.L_x_14048) ;  /* 0xfffffffc00f0a947 */ /* 0x004fea000383ffff */
[----:B------:R-:W-:Y:S05]  /*19bb0*/  BRA `(.L_x_14144) ;  /* 0xffffffcc00547947 */ /* 0x000fea000383ffff */
.L_x_14050:
[----:B-1----:R1:W2:Y:S02]  /*19bc0*/  SYNCS.PHASECHK.TRANS64.TRYWAIT P2, [R0+URZ+0x13260], R3 ;  /* 0x01326003000075a7 */ /* 0x0022a4000804017f */
[----:B--2---:R-:W-:Y:S05]  /*19bd0*/  @!P2 NANOSLEEP.SYNCS 0x989680 ;  /* 0x009896800000a95d */ /* 0x004fea0003900000 */
[----:B------:R-:W2:Y:S02]  /*19be0*/  @!P2 SYNCS.PHASECHK.TRANS64 P2, [R0+URZ+0x13260], R3 ;  /* 0x013260030000a5a7 */ /* 0x000ea4000804007f */
[----:B--2---:R-:W-:Y:S05]  /*19bf0*/  @!P2 BRA `(.L_x_14050) ;  /* 0xfffffffc00f0a947 */ /* 0x004fea000383ffff */
[----:B------:R-:W-:Y:S05]  /*19c00*/  BRA `(.L_x_14145) ;  /* 0xffffffcc00647947 */ /* 0x000fea000383ffff */
.L_x_14057:
[----:B--2---:R2:W3:Y:S02]  /*19c10*/  SYNCS.PHASECHK.TRANS64.TRYWAIT P0, [R5+URZ+0x13220], R0 ;  /* 0x01322000050075a7 */ /* 0x0044e4000800017f */
[----:B---3--:R-:W-:Y:S05]  /*19c20*/  @!P0 NANOSLEEP.SYNCS 0x989680 ;  /* 0x009896800000895d */ /* 0x008fea0003900000 */
[----:B------:R-:W3:Y:S02]  /*19c30*/  @!P0 SYNCS.PHASECHK.TRANS64 P0, [R5+URZ+0x13220], R0 ;  /* 0x01322000050085a7 */ /* 0x000ee4000800007f */
[----:B---3--:R-:W-:Y:S05]  /*19c40*/  @!P0 BRA `(.L_x_14057) ;  /* 0xfffffffc00f08947 */ /* 0x008fea000383ffff */
[----:B------:R-:W-:Y:S05]  /*19c50*/  BRA `(.L_x_14146) ;  /* 0xffffffd400407947 */ /* 0x000fea000383ffff */
.L_x_14058:
[----:B------:R-:W3:Y:S01]  /*19c60*/  S2R R2, SR_TID.X ;  /* 0x0000000000027919 */ /* 0x000ee20000002100 */
[----:B------:R-:W-:Y:S01]  /*19c70*/  BSSY B0, `(.L_x_14147) ;  /* 0x000000a000007945 */ /* 0x000fe20003800000 */
[----:B------:R-:W-:Y:S02]  /*19c80*/  IMAD.MOV.U32 R12, RZ, RZ, RZ ;  /* 0x000000ffff0c7224 */ /* 0x000fe400078e00ff */
[----:B-1----:R-:W-:Y:S02]  /*19c90*/  IMAD.MOV.U32 R11, RZ, RZ, 0x1f ;  /* 0x0000001fff0b7424 */ /* 0x002fe400078e00ff */
[----:B------:R-:W-:Y:S01]  /*19ca0*/  IMAD.MOV.U32 R15, RZ, RZ, -0x1 ;  /* 0xffffffffff0f7424 */ /* 0x000fe200078e00ff */
[----:B---3--:R-:W-:-:S04]  /*19cb0*/  SHF.R.U32.HI R2, RZ, 0x5, R2 ;  /* 0x00000005ff027819 */ /* 0x008fc80000011602 */
[----:B------:R-:W-:-:S05]  /*19cc0*/  LOP3.LUT R2, R2, 0x3, RZ, 0xc0, !PT ;  /* 0x0000000302027812 */ /* 0x000fca00078ec0ff */
[----:B------:R-:W-:-:S07]  /*19cd0*/  IMAD.MOV.U32 R13, RZ, RZ, R2 ;  /* 0x000000ffff0d7224 */ /* 0x000fce00078e0002 */
[----:B0-2---:R-:W-:Y:S05]  /*19ce0*/  WARPSYNC.COLLECTIVE R15, `(.L_x_14148) ;  /* 0x000000000f087348 */ /* 0x005fea0003c00000 */
[----:B------:R1:W3:Y:S02]  /*19cf0*/  SHFL.IDX P6, R14, R13, R12, R11 ;  /* 0x0000000c0d0e7389 */ /* 0x0002e400000c000b */
[----:B0123--:R-:W-:Y:S01]  /*19d00*/  ENDCOLLECTIVE ;  /* 0x000000000000791b */ /* 0x00ffe20003800000 */
.L_x_14148:
[----:B------:R-:W-:Y:S05]  /*19d10*/  BSYNC B0 ;  /* 0x0000000000007941 */ /* 0x000fea0003800000 */
.L_x_14147:
[----:B------:R-:W-:Y:S05]  /*19d20*/  BRA `(.L_x_14149) ;  /* 0xffffffd400287947 */ /* 0x000fea000383ffff */
.L_x_14061:
[----:B------:R-:W-:Y:S01]  /*19d30*/  BSSY B1, `(.L_x_14150) ;  /* 0x0000006000017945 */ /* 0x000fe20003800000 */
[----:B------:R-:W-:-:S07]  /*19d40*/  IMAD.MOV.U32 R15, RZ, RZ, -0x1 ;  /* 0xffffffffff0f7424 */ /* 0x000fce00078e00ff */
[----:B012---:R-:W-:Y:S05]  /*19d50*/  WARPSYNC.COLLECTIVE R15, `(.L_x_14151) ;  /* 0x000000000f0c7348 */ /* 0x007fea0003c00000 */
[----:B------:R-:W-:Y:S02]  /*19d60*/  ELECT P6, UR62, PT ;  /* 0x00000000003e782f */ /* 0x000fe400038c0000 */
[----:B------:R-:W-:Y:S01]  /*19d70*/  MOV R14, UR62 ;  /* 0x0000003e000e7c02 */ /* 0x000fe20008000f00 */
[----:B012---:R-:W-:Y:S10]  /*19d80*/  ENDCOLLECTIVE ;  /* 0x000000000000791b */ /* 0x007ff40003800000 */
.L_x_14151:
[----:B------:R-:W-:Y:S05]  /*19d90*/  BSYNC B1 ;  /* 0x0000000000017941 */ /* 0x000fea0003800000 */
.L_x_14150:
[----:B------:R-:W-:Y:S05]  /*19da0*/  BRA `(.L_x_14152) ;  /* 0xffffffd400207947 */ /* 0x000fea000383ffff */
.L_x_14063:
[----:B--2---:R2:W3:Y:S02]  /*19db0*/  SYNCS.PHASECHK.TRANS64.TRYWAIT P1, [R4+URZ+0x13240], R3 ;  /* 0x01324003040075a7 */ /* 0x0044e4000802017f */
[----:B---3--:R-:W-:Y:S05]  /*19dc0*/  @!P1 NANOSLEEP.SYNCS 0x989680 ;  /* 0x009896800000995d */ /* 0x008fea0003900000 */
[----:B------:R-:W3:Y:S02]  /*19dd0*/  @!P1 SYNCS.PHASECHK.TRANS64 P1, [R4+URZ+0x13240], R3 ;  /* 0x01324003040095a7 */ /* 0x000ee4000802007f */
[----:B---3--:R-:W-:Y:S05]  /*19de0*/  @!P1 BRA `(.L_x_14063) ;  /* 0xfffffffc00f09947 */ /* 0x008fea000383ffff */
[----:B------:R-:W-:Y:S05]  /*19df0*/  BRA `(.L_x_14153) ;  /* 0xffffffd400487947 */ /* 0x000fea000383ffff */
.L_x_14065:
[----:B---3--:R3:W4:Y:S02]  /*19e00*/  SYNCS.PHASECHK.TRANS64.TRYWAIT P1, [R5+URZ+0x13240], R0 ;  /* 0x01324000050075a7 */ /* 0x008724000802017f */
[----:B----4-:R-:W-:Y:S05]  /*19e10*/  @!P1 NANOSLEEP.SYNCS 0x989680 ;  /* 0x009896800000995d */ /* 0x010fea0003900000 */
[----:B------:R-:W4:Y:S02]  /*19e20*/  @!P1 SYNCS.PHASECHK.TRANS64 P1, [R5+URZ+0x13240], R0 ;  /* 0x01324000050095a7 */ /* 0x000f24000802007f */
[----:B----4-:R-:W-:Y:S05]  /*19e30*/  @!P1 BRA `(.L_x_14065) ;  /* 0xfffffffc00f09947 */ /* 0x010fea000383ffff */
[----:B------:R-:W-:Y:S05]  /*19e40*/  BRA `(.L_x_14154) ;  /* 0xffffffd400587947 */ /* 0x000fea000383ffff */
.L_x_14067:
[----:B----4-:R4:W0:Y:S02]  /*19e50*/  SYNCS.PHASECHK.TRANS64.TRYWAIT P1, [R4+URZ+0x13260], R3 ;  /* 0x01326003040075a7 */ /* 0x010824000802017f */
[----:B0-----:R-:W-:Y:S05]  /*19e60*/  @!P1 NANOSLEEP.SYNCS 0x989680 ;  /* 0x009896800000995d */ /* 0x001fea0003900000 */
[----:B------:R-:W0:Y:S02]  /*19e70*/  @!P1 SYNCS.PHASECHK.TRANS64 P1, [R4+URZ+0x13260], R3 ;  /* 0x01326003040095a7 */ /* 0x000e24000802007f */
[----:B0-----:R-:W-:Y:S05]  /*19e80*/  @!P1 BRA `(.L_x_14067) ;  /* 0xfffffffc00f09947 */ /* 0x001fea000383ffff */
[----:B------:R-:W-:Y:S05]  /*19e90*/  BRA `(.L_x_14155) ;  /* 0xffffffd400547947 */ /* 0x000fea000383ffff */
.L_x_14069:
[----:B------:R0:W0:Y:S02]  /*19ea0*/  SYNCS.PHASECHK.TRANS64.TRYWAIT P1, [R5+URZ+0x13260], R0 ;  /* 0x01326000050075a7 */ /* 0x000024000802017f */
[----:B0-----:R-:W-:Y:S05]  /*19eb0*/  @!P1 NANOSLEEP.SYNCS 0x989680 ;  /* 0x009896800000995d */ /* 0x001fea0003900000 */
[----:B------:R-:W0:Y:S02]  /*19ec0*/  @!P1 SYNCS.PHASECHK.TRANS64 P1, [R5+URZ+0x13260], R0 ;  /* 0x01326000050095a7 */ /* 0x000e24000802007f */
[----:B0-----:R-:W-:Y:S05]  /*19ed0*/  @!P1 BRA `(.L_x_14069) ;  /* 0xfffffffc00f09947 */ /* 0x001fea000383ffff */
[----:B------:R-:W-:Y:S05]  /*19ee0*/  BRA `(.L_x_14156) ;  /* 0xffffffd400507947 */ /* 0x000fea000383ffff */
.L_x_14071:
[----:B------:R0:W0:Y:S02]  /*19ef0*/  SYNCS.PHASECHK.TRANS64.TRYWAIT P1, [R4+URZ+0x13280], R3 ;  /* 0x01328003040075a7 */ /* 0x000024000802017f */
[----:B0-----:R-:W-:Y:S05]  /*19f00*/  @!P1 NANOSLEEP.SYNCS 0x989680 ;  /* 0x009896800000995d */ /* 0x001fea0003900000 */
[----:B------:R-:W0:Y:S02]  /*19f10*/  @!P1 SYNCS.PHASECHK.TRANS64 P1, [R4+URZ+0x13280], R3 ;  /* 0x01328003040095a7 */ /* 0x000e24000802007f */
[----:B0-----:R-:W-:Y:S05]  /*19f20*/  @!P1 BRA `(.L_x_14071) ;  /* 0xfffffffc00f09947 */ /* 0x001fea000383ffff */
[----:B------:R-:W-:Y:S05]  /*19f30*/  BRA `(.L_x_14157) ;  /* 0xffffffd4004c7947 */ /* 0x000fea000383ffff */
.L_x_14158:
        /* <DEDUP_REMOVED lines=12> */
.L_x_15864:


//--------------------- .text._ZN7cutlass13device_kernelIN5flash11enable_sm90INS1_16FlashAttnFwdSm90INS1_25CollectiveMainloopFwdSm90ILi2EN4cute5tupleIJNS5_1CILi1EEES8_S8_EEENS6_IJNS7_ILi192EEENS7_ILi160EEENS7_ILi64EEEEEELi64ENS_12float_e4m3_tEfNS_4arch4Sm90ELb0ELb1ELb0ELb1ELb1ELb0ELb0ELb1ELb1ELb1ELb0ELb0EEENS1_21CollectiveEpilogueFwdINS6_IJSA_SC_SB_EEES9_NS_10bfloat16_tESG_Li384ELb1ELb1ELb0ELb1EEENS1_36VarlenDynamicPersistentTileSchedulerILi192ELi160ELi384ELi128ELb0ELb1ELb1ELb1ELb0ELb1EEEEEEEEEvNT_6ParamsE --------------------------
	.section	.text._ZN7cutlass13device_kernelIN5flash11enable_sm90INS1_16FlashAttnFwdSm90INS1_25CollectiveMainloopFwdSm90ILi2EN4cute5tupleIJNS5_1CILi1EEES8_S8_EEENS6_IJNS7_ILi192EEENS7_ILi160EEENS7_ILi64EEEEEELi64ENS_12float_e4m3_tEfNS_4arch4Sm90ELb0ELb1ELb0ELb1ELb1ELb0ELb0ELb1ELb1ELb1ELb0ELb0EEENS1_21CollectiveEpilogueFwdINS6_IJSA_SC_SB_EEES9_NS_10bfloat16_tESG_Li384ELb1ELb1ELb0ELb1EEENS1_36VarlenDynamicPersistentTileSchedulerILi192ELi160ELi384ELi128ELb0ELb1ELb1ELb1ELb0ELb1EEEEEEEEEvNT_6ParamsE,"ax",@progbits
	.align	128
.text._ZN7cutlass13device_kernelIN5flash11enable_sm90INS1_16FlashAttnFwdSm90INS1_25CollectiveMainloopFwdSm90ILi2EN4cute5tupleIJNS5_1CILi1EEES8_S8_EEENS6_IJNS7_ILi192EEENS7_ILi160EEENS7_ILi64EEEEEELi64ENS_12float_e4m3_tEfNS_4arch4Sm90ELb0ELb1ELb0ELb1ELb1ELb0ELb0ELb1ELb1ELb1ELb0ELb0EEENS1_21CollectiveEpilogueFwdINS6_IJSA_SC_SB_EEES9_NS_10bfloat16_tESG_Li384ELb1ELb1ELb0ELb1EEENS1_36VarlenDynamicPersistentTileSchedulerILi192ELi160ELi384ELi128ELb0ELb1ELb1ELb1ELb0ELb1EEEEEEEEEvNT_6ParamsE:
        .type           _ZN7cutlass13device_kernelIN5flash11enable_sm90INS1_16FlashAttnFwdSm90INS1_25CollectiveMainloopFwdSm90ILi2EN4cute5tupleIJNS5_1CILi1EEES8_S8_EEENS6_IJNS7_ILi192EEENS7_ILi160EEENS7_ILi64EEEEEELi64ENS_12float_e4m3_tEfNS_4arch4Sm90ELb0ELb1ELb0ELb1ELb1ELb0ELb0ELb1ELb1ELb1ELb0ELb0EEENS1_21CollectiveEpilogueFwdINS6_IJSA_SC_SB_EEES9_NS_10bfloat16_tESG_Li384ELb1ELb1ELb0ELb1EEENS1_36VarlenDynamicPersistentTileSchedulerILi192ELi160ELi384ELi128ELb0ELb1ELb1ELb1ELb0ELb1EEEEEEEEEvNT_6ParamsE,@function
        .size           _ZN7cutlass13device_kernelIN5flash11enable_sm90INS1_16FlashAttnFwdSm90INS1_25CollectiveMainloopFwdSm90ILi2EN4cute5tupleIJNS5_1CILi1EEES8_S8_EEENS6_IJNS7_ILi192EEENS7_ILi160EEENS7_ILi64EEEEEELi64ENS_12float_e4m3_tEfNS_4arch4Sm90ELb0ELb1ELb0ELb1ELb1ELb0ELb0ELb1ELb1ELb1ELb0ELb0EEENS1_21CollectiveEpilogueFwdINS6_IJSA_SC_SB_EEES9_NS_10bfloat16_tESG_Li384ELb1ELb1ELb0ELb1EEENS1_36VarlenDynamicPersistentTileSchedulerILi192ELi160ELi384ELi128ELb0ELb1ELb1ELb1ELb0ELb1EEEEEEEEEvNT_6ParamsE,(.L_x_15865 - _ZN7cutlass13device_kernelIN5flash11enable_sm90INS1_16FlashAttnFwdSm90INS1_25CollectiveMainloopFwdSm90ILi2EN4cute5tupleIJNS5_1CILi1EEES8_S8_EEENS6_IJNS7_ILi192EEENS7_ILi160EEENS7_ILi64EEEEEELi64ENS_12float_e4m3_tEfNS_4arch4Sm90ELb0ELb1ELb0ELb1ELb1ELb0ELb0ELb1ELb1ELb1ELb0ELb0EEENS1_21CollectiveEpilogueFwdINS6_IJSA_SC_SB_EEES9_NS_10bfloat16_tESG_Li384ELb1ELb1ELb0ELb1EEENS1_36VarlenDynamicPersistentTileSchedulerILi192ELi160ELi384ELi128ELb0ELb1ELb1ELb1ELb0ELb1EEEEEEEEEvNT_6ParamsE)
        .other          _ZN7cutlass13device_kernelIN5flash11enable_sm90INS1_16FlashAttnFwdSm90INS1_25CollectiveMainloopFwdSm90ILi2EN4cute5tupleIJNS5_1CILi1EEES8_S8_EEENS6_IJNS7_ILi192EEENS7_ILi160EEENS7_ILi64EEEEEELi64ENS_12float_e4m3_tEfNS_4arch4Sm90ELb0ELb1ELb0ELb1ELb1ELb0ELb0ELb1ELb1ELb1ELb0ELb0EEENS1_21CollectiveEpilogueFwdINS6_IJSA_SC_SB_EEES9_NS_10bfloat16_tESG_Li384ELb1ELb1ELb0ELb1EEENS1_36VarlenDynamicPersistentTileSchedulerILi192ELi160ELi384ELi128ELb0ELb1ELb1ELb1ELb0ELb1EEEEEEEEEvNT_6ParamsE,@"STO_CUDA_ENTRY STV_DEFAULT"
_ZN7cutlass13device_kernelIN5flash11enable_sm90INS1_16FlashAttnFwdSm90INS1_25CollectiveMainloopFwdSm90ILi2EN4cute5tupleIJNS5_1CILi1EEES8_S8_EEENS6_IJNS7_ILi192EEENS7_ILi160EEENS7_ILi64EEEEEELi64ENS_12float_e4m3_tEfNS_4arch4Sm90ELb0ELb1ELb0ELb1ELb1ELb0ELb0ELb1ELb1ELb1ELb0ELb0EEENS1_21CollectiveEpilogueFwdINS6_IJSA_SC_SB_EEES9_NS_10bfloat16_tESG_Li384ELb1ELb1ELb0ELb1EEENS1_36VarlenDynamicPersistentTileSchedulerILi192ELi160ELi384ELi128ELb0ELb1ELb1ELb1ELb0ELb1EEEEEEEEEvNT_6ParamsE:
        /* <DEDUP_REMOVED lines=45> */
.L_x_14159:
        /* <DEDUP_REMOVED lines=22> */
.L_x_14160:
        /* <DEDUP_REMOVED lines=18> */
.L_x_14161:
        /* <DEDUP_REMOVED lines=22> */
.L_x_14162:
        /* <DEDUP_REMOVED lines=24> */
.L_x_14163:
        /* <DEDUP_REMOVED lines=8> */
.L_x_14165:
        /* <DEDUP_REMOVED lines=28> */
[----:B------:R-:W-:Y:S01]  /*0a70*/  IMAD.SHL.U32 R5, R4, 0x20, RZ ;  /* 0x0000002004057824 */ /* 0x000fe200078e00ff */
[CC--:B------:R-:W-:Y:S01]  /*0a80*/  LEA.HI R11, R0.reuse, R13.reuse, RZ, 0x2 ;  /* 0x0000000d000b7211 */ /* 0x0c0fe200078f10ff */
[----:B------:R-:W-:Y:S01]  /*0a90*/  IMAD.IADD R12, R13, 0x1, -R3 ;  /* 0x000000010d0c7824 */ /* 0x000fe200078e0a03 */
[----:B------:R-:W-:Y:S01]  /*0aa0*/  LEA.HI R3, R0, R13, RZ, 0x4 ;  /* 0x0000000d00037211 */ /* 0x000fe200078f20ff */
[----:B------:R-:W-:Y:S01]  /*0ab0*/  IMAD.HI R2, R14, 0x55555556, RZ ;  /* 0x555555560e027827 */ /* 0x000fe200078e02ff */
[----:B------:R-:W-:-:S02]  /*0ac0*/  LOP3.LUT R5, R5, 0xfffffc00, RZ, 0xc0, !PT ;  /* 0xfffffc0005057812 */ /* 0x000fc400078ec0ff */
[----:B------:R-:W-:Y:S02]  /*0ad0*/  SHF.R.S32.HI R7, RZ, 0x1f, R12 ;  /* 0x0000001fff077819 */ /* 0x000fe4000001140c */
[----:B------:R-:W-:Y:S02]  /*0ae0*/  SHF.R.S32.HI R6, RZ, 0x4, R3 ;  /* 0x00000004ff067819 */ /* 0x000fe40000011403 */
[----:B------:R-:W-:Y:S02]  /*0af0*/  LEA.HI R8, R7, R12, RZ, 0x2 ;  /* 0x0000000c07087211 */ /* 0x000fe400078f10ff */
[----:B------:R-:W-:Y:S02]  /*0b00*/  LOP3.LUT R4, R3, 0x3fffff0, RZ, 0xc0, !PT ;  /* 0x03fffff003047812 */ /* 0x000fe400078ec0ff */
[--C-:B------:R-:W-:Y:S02]  /*0b10*/  SHF.R.S32.HI R9, RZ, 0x2, R8.reuse ;  /* 0x00000002ff097819 */ /* 0x100fe40000011408 */
[----:B------:R-:W-:Y:S01]  /*0b20*/  SHF.R.S32.HI R10, RZ, 0x1f, R8 ;  /* 0x0000001fff0a7819 */ /* 0x000fe20000011408 */
[----:B------:R-:W-:Y:S01]  /*0b30*/  IMAD.IADD R4, R13, 0x1, -R4 ;  /* 0x000000010d047824 */ /* 0x000fe200078e0a04 */
[----:B------:R-:W-:-:S02]  /*0b40*/  LEA.HI R3, R3, R6, RZ, 0x1 ;  /* 0x0000000603037211 */ /* 0x000fc400078f08ff */
[----:B------:R-:W-:Y:S01]  /*0b50*/  LEA.HI R10, R10, R9, RZ, 0x3 ;  /* 0x000000090a0a7211 */ /* 0x000fe200078f18ff */
[----:B------:R-:W-:Y:S01]  /*0b60*/  IMAD R4, R4, 0x40, R5 ;  /* 0x0000004004047824 */ /* 0x000fe200078e0205 */
        /* <DEDUP_REMOVED lines=8> */
[----:B------:R-:W-:Y:S01]  /*0bf0*/  IMAD R2, R2, -0x3, R14 ;  /* 0xfffffffd02027824 */ /* 0x000fe200078e020e */
[----:B------:R-:W-:Y:S01]  /*0c00*/  LEA.HI R0, R0, R13, RZ, 0x3 ;  /* 0x0000000d00007211 */ /* 0x000fe200078f18ff */
[----:B------:R-:W-:Y:S01]  /*0c10*/  IMAD R7, R7, 0x10, R10 ;  /* 0x0000001007077824 */ /* 0x000fe200078e020a */
[----:B------:R-:W-:Y:S01]  /*0c20*/  LOP3.LUT R19, R8, 0x7ffffffc, RZ, 0xc0, !PT ;  /* 0x7ffffffc08137812 */ /* 0x000fe200078ec0ff */
[----:B------:R-:W-:Y:S01]  /*0c30*/  IMAD R3, R3, 0x8, R4 ;  /* 0x0000000803037824 */ /* 0x000fe200078e0204 */
[----:B------:R-:W-:Y:S01]  /*0c40*/  LOP3.LUT R23, R0, 0xfffffff8, RZ, 0xc0, !PT ;  /* 0xfffffff800177812 */ /* 0x000fe200078ec0ff */
[----:B------:R-:W-:Y:S01]  /*0c50*/  IMAD R2, R2, 0x40, R7 ;  /* 0x0000004002027824 */ /* 0x000fe200078e0207 */
[----:B------:R-:W-:Y:S01]  /*0c60*/  SHF.R.S32.HI R157, RZ, 0x3, R0 ;  /* 0x00000003ff9d7819 */ /* 0x000fe20000011400 */
[C---:B------:R-:W-:Y:S01]  /*0c70*/  IMAD.IADD R11, R13.reuse, 0x1, -R11 ;  /* 0x000000010d0b7824 */ /* 0x040fe200078e0a0b */
[----:B------:R0:W-:Y:S01]  /*0c80*/  STL [R1+0x10], R3 ;  /* 0x0000100301007387 */ /* 0x0001e20000100800 */
[----:B------:R-:W-:-:S02]  /*0c90*/  IMAD.IADD R23, R13, 0x1, -R23 ;  /* 0x000000010d177824 */ /* 0x000fc400078e0a17 */
[----:B------:R-:W-:Y:S01]  /*0ca0*/  IMAD.IADD R19, R12, 0x1, -R19 ;  /* 0x000000010c137824 */ /* 0x000fe200078e0a13 */
[----:B------:R0:W-:Y:S01]  /*0cb0*/  STL [R1+0xc], R2 ;  /* 0x00000c0201007387 */ /* 0x0001e20000100800 */
[----:B------:R-:W-:Y:S01]  /*0cc0*/  LEA.HI R5, R11, R11, RZ, 0x1 ;  /* 0x0000000b0b057211 */ /* 0x000fe200078f08ff */
[----:B------:R-:W-:-:S03]  /*0cd0*/  IMAD.SHL.U32 R156, R23, 0x8, RZ ;  /* 0x00000008179c7824 */ /* 0x000fc600078e00ff */
[----:B------:R-:W-:-:S05]  /*0ce0*/  LOP3.LUT R6, R5, 0x1ffffffe, RZ, 0xc0, !PT ;  /* 0x1ffffffe05067812 */ /* 0x000fca00078ec0ff */
[----:B------:R-:W-:-:S04]  /*0cf0*/  IMAD.IADD R6, R11, 0x1, -R6 ;  /* 0x000000010b067824 */ /* 0x000fc800078e0a06 */
[----:B0-----:R-:W-:-:S07]  /*0d00*/  IMAD R22, R6, 0x8, R2 ;  /* 0x0000000806167824 */ /* 0x001fce00078e0202 */
.L_x_14261:
[----:B------:R-:W-:Y:S01]  /*0d10*/  ULDC.64 UR6, c[0x0][0xa28] ;  /* 0x00028a0000067ab9 */ /* 0x000fe20000000a00 */
[----:B------:R-:W-:Y:S01]  /*0d20*/  IMAD.MOV.U32 R0, RZ, RZ, RZ ;  /* 0x000000ffff007224 */ /* 0x000fe200078e00ff */
        /* <DEDUP_REMOVED lines=11> */
[----:B012---:R-:W-:Y:S02]  /*0de0*/  IMAD.U32 R4, RZ, RZ, UR6 ;  /* 0x00000006ff047e24 */ /* 0x007fe4000f8e00ff */
[----:B------:R-:W-:Y:S01]  /*0df0*/  IMAD.U32 R5, RZ, RZ, UR7 ;  /* 0x00000007ff057e24 */ /* 0x000fe2000f8e00ff */
[----:B------:R-:W-:-:S04]  /*0e00*/  @UP1 UIMAD.WIDE UR6, UR48, 0x4, UR8 ;  /* 0x00000004300618a5 */ /* 0x000fc8000f8e0208 */
[----:B-----5:R0:W5:Y:S02]  /*0e10*/  @P0 LDG.E R0, desc[UR50][R4.64] ;  /* 0x0000003204000981 */ /* 0x020164000c1e1900 */
        /* <DEDUP_REMOVED lines=12> */
[----:B0-----:R-:W-:-:S12]  /*0ee0*/  @P2 BRA `(.L_x_14166) ;  /* 0x0000000000302947 */ /* 0x001fd80003800000 */
        /* <DEDUP_REMOVED lines=12> */
.L_x_14166:
        /* <DEDUP_REMOVED lines=10> */
.L_x_14167:
        /* <DEDUP_REMOVED lines=11> */
.L_x_14168:
        /* <DEDUP_REMOVED lines=47> */
[----:B------:R-:W-:Y:S01]  /*13f0*/  UIMAD UR41, UR5, 0xc0, URZ ;  /* 0x000000c0052978a4 */ /* 0x000fe2000f8e023f */
[----:B---3--:R-:W-:Y:S01]  /*1400*/  ISETP.GE.AND P2, PT, R13, 0x1, PT ;  /* 0x000000010d00780c */ /* 0x008fe20003f46270 */
[----:B-----5:R-:W-:Y:S01]  /*1410*/  IMAD.IADD R17, R17, 0x1, -R0 ;  /* 0x0000000111117824 */ /* 0x020fe200078e0a00 */
[----:B------:R-:W-:Y:S01]  /*1420*/  ULDC UR5, c[0x0][0x988] ;  /* 0x0002620000057ab9 */ /* 0x000fe20000000800 */
[----:B------:R-:W-:Y:S01]  /*1430*/  UIADD3 UR4, UR41, 0xbf, URZ ;  /* 0x000000bf29047890 */ /* 0x000fe2000fffe03f */
[----:B------:R-:W-:-:S02]  /*1440*/  LOP3.LUT R2, R2, 0xffffffef, RZ, 0xc0, !PT ;  /* 0xffffffef02027812 */ /* 0x000fc400078ec0ff */
[----:B0-----:R-:W-:-:S05]  /*1450*/  IADD3 R0, R17, 0x1, -R18 ;  /* 0x0000000111007810 */ /* 0x001fca0007ffe812 */
[----:B------:R-:W1:Y:S01]  /*1460*/  @P3 LDC R9, c[0x0][0x44c] ;  /* 0x00011300ff093b82 */ /* 0x000e620000000800 */
[----:B------:R-:W-:-:S04]  /*1470*/  @P3 LOP3.LUT R2, R2, 0x10, RZ, 0xfc, !PT ;  /* 0x0000001002023812 */ /* 0x000fc800078efcff */
[----:B------:R-:W-:-:S03]  /*1480*/  LOP3.LUT R2, R2, 0xfffffff7, RZ, 0xc0, !PT ;  /* 0xfffffff702027812 */ /* 0x000fc600078ec0ff */
[----:B------:R-:W0:Y:S01]  /*1490*/  @P3 LDC R11, c[0x0][0x450] ;  /* 0x00011400ff0b3b82 */ /* 0x000e220000000800 */
[----:B------:R-:W-:Y:S01]  /*14a0*/  @P2 LOP3.LUT R2, R2, 0x8, RZ, 0xfc, !PT ;  /* 0x0000000802022812 */ /* 0x000fe200078efcff */
[----:B-1----:R-:W-:-:S04]  /*14b0*/  @P3 IMAD.HI.U32 R4, R9, UR4, RZ ;  /* 0x0000000409043c27 */ /* 0x002fc8000f8e00ff */
[----:B----4-:R-:W-:-:S04]  /*14c0*/  FMUL.FTZ R3, R8, R3 ;  /* 0x0000000308037220 */ /* 0x010fc80000410000 */
[----:B------:R-:W-:Y:S01]  /*14d0*/  FMUL.FTZ R5, R3, UR5 ;  /* 0x0000000503057c20 */ /* 0x000fe20008410000 */
[----:B------:R-:W-:Y:S01]  /*14e0*/  IMAD.U32 R3, RZ, RZ, UR4 ;  /* 0x00000004ff037e24 */ /* 0x000fe2000f8e00ff */
[----:B0-----:R-:W-:-:S03]  /*14f0*/  @P3 SHF.R.U32.HI R3, RZ, R11, R4 ;  /* 0x0000000bff033219 */ /* 0x001fc60000011604 */
[----:B------:R-:W-:Y:S02]  /*1500*/  R2UR UR42, R5 ;  /* 0x00000000052a72ca */ /* 0x000fe400000e0000 */
[----:B------:R-:W-:-:S04]  /*1510*/  IMAD.IADD R7, R0, 0x1, R3 ;  /* 0x0000000100077824 */ /* 0x000fc800078e0203 */
[----:B------:R-:W-:Y:S01]  /*1520*/  IMAD.IADD R0, R7, 0x1, R12 ;  /* 0x0000000107007824 */ /* 0x000fe200078e020c */
[----:B------:R-:W-:Y:S08]  /*1530*/  @!P2 BRA `(.L_x_14169) ;  /* 0x000000000040a947 */ /* 0x000ff00003800000 */
        /* <DEDUP_REMOVED lines=10> */
.L_x_14170:
[----:B------:R-:W-:-:S13]  /*15e0*/  ISETP.NE.AND P0, PT, R13, 0x1, PT ;  /* 0x000000010d00780c */ /* 0x000fda0003f05270 */
[----:B------:R-:W0:Y:S02]  /*15f0*/  @P0 LDC.64 R4, c[0x0][0x9e8] ;  /* 0x00027a00ff040b82 */ /* 0x000e240000000a00 */
[----:B0-----:R-:W-:-:S05]  /*1600*/  @P0 IMAD.HI.U32 R4, R3, R4, RZ ;  /* 0x0000000403040227 */ /* 0x001fca00078e00ff */
[----:B------:R-:W-:-:S07]  /*1610*/  @P0 SHF.R.U32.HI R3, RZ, R5, R4 ;  /* 0x00000005ff030219 */ /* 0x000fce0000011604 */
.L_x_14171:
[----:B------:R-:W-:-:S05]  /*1620*/  IMAD R3, R3, R13, R13 ;  /* 0x0000000d03037224 */ /* 0x000fca00078e020d */
[----:B------:R-:W-:-:S07]  /*1630*/  VIMNMX R0, R0, R3, PT ;  /* 0x0000000300007248 */ /* 0x000fce0003fe0100 */
.L_x_14169:
[----:B------:R-:W0:Y:S01]  /*1640*/  @P3 LDC R5, c[0x0][0x44c] ;  /* 0x00011300ff053b82 */ /* 0x000e220000000800 */
[----:B------:R-:W-:Y:S01]  /*1650*/  IMAD.U32 R4, RZ, RZ, UR41 ;  /* 0x00000029ff047e24 */ /* 0x000fe2000f8e00ff */
[----:B------:R-:W-:Y:S01]  /*1660*/  ULDC UR4, c[0x0][0x9dc] ;  /* 0x0002770000047ab9 */ /* 0x000fe20000000800 */
[----:B------:R-:W-:Y:S02]  /*1670*/  VIADD R3, R0, 0x9f ;  /* 0x0000009f00037836 */ /* 0x000fe40000000000 */
[C---:B------:R-:W-:Y:S02]  /*1680*/  IMAD.IADD R105, R17.reuse, 0x1, -R18 ;  /* 0x0000000111697824 */ /* 0x040fe400078e0a12 */
[----:B------:R-:W-:Y:S01]  /*1690*/  VIADD R0, R17, 0x9f ;  /* 0x0000009f11007836 */ /* 0x000fe20000000000 */
        /* <DEDUP_REMOVED lines=23> */
.L_x_14173:
[----:B------:R-:W-:-:S13]  /*1810*/  ISETP.NE.AND P0, PT, R13, 0x1, PT ;  /* 0x000000010d00780c */ /* 0x000fda0003f05270 */
[----:B------:R-:W0:Y:S02]  /*1820*/  @P0 LDC.64 R4, c[0x0][0x9e8] ;  /* 0x00027a00ff040b82 */ /* 0x000e240000000a00 */
[----:B0-----:R-:W-:-:S05]  /*1830*/  @P0 IMAD.HI.U32 R0, R6, R4, RZ ;  /* 0x0000000406000227 */ /* 0x001fca00078e00ff */
[----:B------:R-:W-:-:S07]  /*1840*/  @P0 SHF.R.U32.HI R6, RZ, R5, R0 ;  /* 0x00000005ff060219 */ /* 0x000fce0000011600 */
.L_x_14174:
[----:B------:R-:W-:-:S05]  /*1850*/  IMAD R6, R6, R13, RZ ;  /* 0x0000000d06067224 */ /* 0x000fca00078e02ff */
[----:B------:R-:W-:-:S13]  /*1860*/  R2UR UR5, R6 ;  /* 0x00000000060572ca */ /* 0x000fda00000e0000 */
[----:B------:R-:W-:-:S04]  /*1870*/  UISETP.LT.AND UP0, UPT, UR4, UR5, UPT ;  /* 0x000000050400728c */ /* 0x000fc8000bf01270 */
[----:B------:R-:W-:-:S12]  /*1880*/  USEL UR4, UR4, UR5, !UP0 ;  /* 0x0000000504047287 */ /* 0x000fd8000c000000 */
.L_x_14172:
        /* <DEDUP_REMOVED lines=62> */
.L_x_14176:
        /* <DEDUP_REMOVED lines=9> */
.L_x_14369:
[----:B------:R-:W-:Y:S05]  /*1d00*/  @!P0 BRA `(.L_x_14178) ;  /* 0x0000000000048947 */ /* 0x000fea0003800000 */
[----:B------:R-:W-:Y:S01]  /*1d10*/  BPT.TRAP 0x1 ;  /* 0x000000040000795c */ /* 0x000fe20000300000 */
.L_x_14178:
[----:B0-----:R-:W-:Y:S02]  /*1d20*/  IMAD.U32 R3, RZ, RZ, UR37 ;  /* 0x00000025ff037e24 */ /* 0x001fe4000f8e00ff */
[----:B------:R-:W-:-:S03]  /*1d30*/  IMAD.U32 R0, RZ, RZ, UR36 ;  /* 0x00000024ff007e24 */ /* 0x000fc6000f8e00ff */
[----:B------:R-:W-:Y:S02]  /*1d40*/  LEA R3, R3, UR45, 0x3 ;  /* 0x0000002d03037c11 */ /* 0x000fe4000f8e18ff */
[----:B------:R-:W-:-:S04]  /*1d50*/  SHF.L.U32 R0, R0, 0x1f, RZ ;  /* 0x0000001f00007819 */ /* 0x000fc800000006ff */
[----:B------:R0:W1:Y:S01]  /*1d60*/  SYNCS.PHASECHK.TRANS64.TRYWAIT P1, [R3+URZ+0x13230], R0 ;  /* 0x01323000030075a7 */ /* 0x000062000802017f */
[----:B------:R-:W-:Y:S05]  /*1d70*/  @!P0 BRA `(.L_x_14179) ;  /* 0x0000000000048947 */ /* 0x000fea0003800000 */
[----:B------:R-:W-:Y:S01]  /*1d80*/  BPT.TRAP 0x1 ;  /* 0x000000040000795c */ /* 0x000fe20000300000 */
.L_x_14179:
[----:B-1----:R-:W-:Y:S05]  /*1d90*/  @P1 BRA `(.L_x_14180) ;  /* 0x0000000000081947 */ /* 0x002fea0003800000 */
[----:B------:R-:W1:Y:S02]  /*1da0*/  SYNCS.PHASECHK.TRANS64.TRYWAIT P1, [R3+URZ+0x13230], R0 ;  /* 0x01323000030075a7 */ /* 0x000e64000802017f */
[----:B-1----:R-:W-:Y:S05]  /*1db0*/  @!P1 BRA `(.L_x_14181) ;  /* 0x0000017000c09947 */ /* 0x002fea0003800000 */
.L_x_14180:
        /* <DEDUP_REMOVED lines=73> */
.L_x_14182:
[----:B------:R-:W2:Y:S01]  /*2250*/  LDC R107, c[0x0][0x448] ;  /* 0x00011200ff6b7b82 */ /* 0x000ea20000000800 */
[----:B------:R-:W-:Y:S01]  /*2260*/  VIADD R5, R22, UR41 ;  /* 0x0000002916057c36 */ /* 0x000fe20008000000 */
[----:B------:R-:W-:Y:S01]  /*2270*/  R2UR UR6, R3 ;  /* 0x00000000030672ca */ /* 0x000fe200000e0000 */
[----:B01----:R-:W-:Y:S01]  /*2280*/  IMAD.MOV.U32 R3, RZ, RZ, -0xa0 ;  /* 0xffffff60ff037424 */ /* 0x003fe200078e00ff */
[----:B------:R-:W-:Y:S01]  /*2290*/  LOP3.LUT P1, RZ, R2, 0x8, RZ, 0xc0, !PT ;  /* 0x0000000802ff7812 */ /* 0x000fe2000782c0ff */
[----:B------:R-:W-:Y:S01]  /*22a0*/  ULDC UR21, c[0x0][0x9dc] ;  /* 0x0002770000157ab9 */ /* 0x000fe20000000800 */
[----:B------:R-:W-:Y:S01]  /*22b0*/  ULDC UR7, c[0x0][0x9e0] ;  /* 0x0002780000077ab9 */ /* 0x000fe20000000800 */
[----:B------:R-:W-:-:S04]  /*22c0*/  IMAD R8, R104, R3, 0xa1 ;  /* 0x000000a168087424 */ /* 0x000fc800078e0203 */
[----:B------:R-:W-:-:S04]  /*22d0*/  IMAD R9, R19, -0x2, R8 ;  /* 0xfffffffe13097824 */ /* 0x000fc800078e0208 */
[----:B------:R-:W-:-:S04]  /*22e0*/  UIADD3 UR6, UR6, 0x13240, URZ ;  /* 0x0001324006067890 */ /* 0x000fc8000fffe03f */
[----:B------:R-:W-:Y:S01]  /*22f0*/  UPRMT UR6, UR44, 0x654, UR6 ;  /* 0x000006542c067896 */ /* 0x000fe20008000006 */
[----:B--2---:R-:W-:-:S08]  /*2300*/  ISETP.NE.AND P2, PT, R107, 0x1, PT ;  /* 0x000000016b00780c */ /* 0x004fd00003f45270 */
[----:B------:R-:W-:Y:S01]  /*2310*/  SYNCS.ARRIVE.TRANS64.RED.A1T0 RZ, [UR6], RZ ;  /* 0x000000ffffff79a7 */ /* 0x000fe20008100406 */
[----:B------:R-:W-:-:S04]  /*2320*/  ULOP3.LUT UR6, URZ, UR21, URZ, 0x33, !UPT ;  /* 0x000000153f067292 */ /* 0x000fc8000f8e333f */
[----:B------:R-:W0:Y:S08]  /*2330*/  @P2 LDC R0, c[0x0][0x44c] ;  /* 0x00011300ff002b82 */ /* 0x000e300000000800 */
[----:B------:R-:W1:Y:S01]  /*2340*/  @P2 LDC R7, c[0x0][0x450] ;  /* 0x00011400ff072b82 */ /* 0x000e620000000800 */
[----:B0-----:R-:W-:-:S05]  /*2350*/  @P2 IMAD.HI.U32 R0, R5, R0, RZ ;  /* 0x0000000005002227 */ /* 0x001fca00078e00ff */
[----:B-1----:R-:W-:Y:S01]  /*2360*/  @P2 SHF.R.U32.HI R5, RZ, R7, R0 ;  /* 0x00000007ff052219 */ /* 0x002fe20000011600 */
[--C-:B------:R-:W-:Y:S01]  /*2370*/  IMAD R0, R104, -0xa0, R17.reuse ;  /* 0xffffff6068007824 */ /* 0x100fe200078e0211 */
[----:B------:R-:W-:-:S03]  /*2380*/  IADD3 R7, -R18, R9, R17 ;  /* 0x0000000912077210 */ /* 0x000fc60007ffe111 */
[----:B------:R-:W0:Y:S01]  /*2390*/  SHFL.IDX PT, R11, R5, RZ, 0x1c1f ;  /* 0x001c1fff050b7589 */ /* 0x000e2200000e0000 */
[----:B------:R-:W-:Y:S02]  /*23a0*/  VIADD R0, R0, 0xa0 ;  /* 0x000000a000007836 */ /* 0x000fe40000000000 */
[----:B------:R-:W-:Y:S02]  /*23b0*/  VIADD R3, R7, UR7 ;  /* 0x0000000707037c36 */ /* 0x000fe40008000000 */
[----:B------:R-:W-:Y:S02]  /*23c0*/  IMAD R6, R19, -0x2, R0 ;  /* 0xfffffffe13067824 */ /* 0x000fe400078e0200 */
[----:B------:R-:W-:Y:S02]  /*23d0*/  VIADD R0, R7, UR6 ;  /* 0x0000000607007c36 */ /* 0x000fe40008000000 */
[----:B------:R-:W-:Y:S02]  /*23e0*/  VIADD R7, R8, 0xffffffff ;  /* 0xffffffff08077836 */ /* 0x000fe40000000000 */
[----:B------:R-:W-:Y:S01]  /*23f0*/  VIADD R8, R9, 0xffffffff ;  /* 0xffffffff09087836 */ /* 0x000fe20000000000 */
        /* <DEDUP_REMOVED lines=16> */
.L_x_14185:
[----:B------:R-:W-:Y:S02]  /*2500*/  ULDC UR6, c[0x0][0x9e4] ;  /* 0x0002790000067ab9 */ /* 0x000fe40000000800 */
[----:B------:R-:W-:-:S05]  /*2510*/  IMAD.U32 R14, RZ, RZ, UR6 ;  /* 0x00000006ff0e7e24 */ /* 0x000fca000f8e00ff */
[----:B------:R-:W-:-:S13]  /*2520*/  ISETP.NE.AND P1, PT, R14, 0x1, PT ;  /* 0x000000010e00780c */ /* 0x000fda0003f25270 */
[----:B------:R-:W0:Y:S02]  /*2530*/  @P1 LDC.64 R12, c[0x0][0x9e8] ;  /* 0x00027a00ff0c1b82 */ /* 0x000e240000000a00 */
[----:B0-----:R-:W-:-:S05]  /*2540*/  @P1 IMAD.HI.U32 R12, R11, R12, RZ ;  /* 0x0000000c0b0c1227 */ /* 0x001fca00078e00ff */
[----:B------:R-:W-:-:S07]  /*2550*/  @P1 SHF.R.U32.HI R11, RZ, R13, R12 ;  /* 0x0000000dff0b1219 */ /* 0x000fce000001160c */
.L_x_14186:
[----:B------:R-:W-:Y:S05]  /*2560*/  BSYNC B0 ;  /* 0x0000000000007941 */ /* 0x000fea0003800000 */
.L_x_14184:
[----:B------:R-:W-:-:S05]  /*2570*/  IMAD R11, R11, R14, R8 ;  /* 0x0000000e0b0b7224 */ /* 0x000fca00078e0208 */
[----:B------:R-:W-:Y:S02]  /*2580*/  VIADDMNMX R9, R11, R14, R9, PT ;  /* 0x0000000e0b097246 */ /* 0x000fe40003800109 */
[----:B------:R-:W-:-:S07]  /*2590*/  VIMNMX R10, R10, R11, !PT ;  /* 0x0000000b0a0a7248 */ /* 0x000fce0007fe0100 */
.L_x_14183:
        /* <DEDUP_REMOVED lines=8> */
[----:B------:R-:W-:Y:S02]  /*2620*/  ISETP.GT.AND P2, PT, R10, 0x1, !P2 ;  /* 0x000000010a00780c */ /* 0x000fe40005744270 */
        /* <DEDUP_REMOVED lines=17> */
[C---:B------:R-:W-:Y:S02]  /*2740*/  ISETP.LT.OR P1, PT, R9.reuse, 0x11, P1 ;  /* 0x000000110900780c */ /* 0x040fe40000f21670 */
        /* <DEDUP_REMOVED lines=221> */
.L_x_14189:
[----:B------:R-:W-:Y:S02]  /*3520*/  ULDC UR6, c[0x0][0x9e4] ;  /* 0x0002790000067ab9 */ /* 0x000fe40000000800 */
[----:B------:R-:W-:-:S05]  /*3530*/  IMAD.U32 R10, RZ, RZ, UR6 ;  /* 0x00000006ff0a7e24 */ /* 0x000fca000f8e00ff */
[----:B------:R-:W-:-:S13]  /*3540*/  ISETP.NE.AND P6, PT, R10, 0x1, PT ;  /* 0x000000010a00780c */ /* 0x000fda0003fc5270 */
[----:B------:R-:W0:Y:S02]  /*3550*/  @P6 LDC.64 R6, c[0x0][0x9e8] ;  /* 0x00027a00ff066b82 */ /* 0x000e240000000a00 */
[----:B0-----:R-:W-:-:S05]  /*3560*/  @P6 IMAD.HI.U32 R6, R5, R6, RZ ;  /* 0x0000000605066227 */ /* 0x001fca00078e00ff */
[----:B------:R-:W-:-:S07]  /*3570*/  @P6 SHF.R.U32.HI R5, RZ, R7, R6 ;  /* 0x00000007ff056219 */ /* 0x000fce0000011606 */
.L_x_14190:
[----:B------:R-:W-:Y:S05]  /*3580*/  BSYNC B0 ;  /* 0x0000000000007941 */ /* 0x000fea0003800000 */
.L_x_14188:
[----:B------:R-:W-:-:S05]  /*3590*/  IMAD R5, R5, R10, R8 ;  /* 0x0000000a05057224 */ /* 0x000fca00078e0208 */
[----:B------:R-:W-:Y:S02]  /*35a0*/  VIADDMNMX R3, R5, R10, R3, PT ;  /* 0x0000000a05037246 */ /* 0x000fe40003800103 */
[----:B------:R-:W-:-:S07]  /*35b0*/  VIMNMX R0, R0, R5, !PT ;  /* 0x0000000500007248 */ /* 0x000fce0007fe0100 */
.L_x_14187:
        /* <DEDUP_REMOVED lines=240> */
[----:B0-----:R-:W-:-:S01]  /*44c0*/  FFMA.FTZ R84, R41, UR42, -R106 ;  /* 0x0000002a29547c23 */ /* 0x001fc2000801086a */
        /* <DEDUP_REMOVED lines=16> */
[----:B------:R-:W-:Y:S01]  /*45d0*/  ISETP.NE.AND P6, PT, R107, 0x1, PT ;  /* 0x000000016b00780c */ /* 0x000fe20003fc5270 */
[----:B------:R-:W-:-:S01]  /*45e0*/  FFMA.FTZ R28, R28, UR42, -R106 ;  /* 0x0000002a1c1c7c23 */ /* 0x000fc2000801086a */
[----:B------:R-:W-:Y:S01]  /*45f0*/  FMNMX.FTZ R81, R67, R6, !PT ;  /* 0x0000000643517209 */ /* 0x000fe20007810000 */
[----:B------:R-:W-:-:S01]  /*4600*/  FFMA.FTZ R29, R29, UR42, -R106 ;  /* 0x0000002a1d1d7c23 */ /* 0x000fc2000801086a */
[--C-:B------:R-:W-:Y:S01]  /*4610*/  FFMA.FTZ R24, R24, UR42, -R106.reuse ;  /* 0x0000002a18187c23 */ /* 0x100fe2000801086a */
[----:B------:R-:W-:-:S01]  /*4620*/  FFMA.FTZ R25, R25, UR42, -R106 ;  /* 0x0000002a19197c23 */ /* 0x000fc2000801086a */
[----:B------:R-:W-:Y:S01]  /*4630*/  FMNMX.FTZ R6, R70, R81, !PT ;  /* 0x0000005146067209 */ /* 0x000fe20007810000 */
[----:B------:R-:W-:Y:S01]  /*4640*/  MUFU.EX2 R3, R84 ;  /* 0x0000005400037308 */ /* 0x000fe20000000800 */
[----:B0-----:R-:W-:Y:S01]  /*4650*/  F2FP.SATFINITE.E4M3.F32.PACK_AB_MERGE_C R152, R10, R9, RZ ;  /* 0x000000090a98723e */ /* 0x001fe200048070ff */
[--C-:B------:R-:W-:Y:S01]  /*4660*/  FFMA.FTZ R36, R36, UR42, -R106.reuse ;  /* 0x0000002a24247c23 */ /* 0x100fe2000801086a */
[----:B------:R-:W-:Y:S01]  /*4670*/  FMNMX.FTZ R81, R71, R6, !PT ;  /* 0x0000000647517209 */ /* 0x000fe20007810000 */
[----:B------:R-:W-:Y:S01]  /*4680*/  FFMA.FTZ R32, R32, UR42, -R106 ;  /* 0x0000002a20207c23 */ /* 0x000fe2000801086a */
[----:B------:R-:W-:Y:S01]  /*4690*/  F2FP.SATFINITE.E4M3.F32.PACK_AB_MERGE_C R152, R8, R7, R152 ;  /* 0x000000070898723e */ /* 0x000fe20004807098 */
        /* <DEDUP_REMOVED lines=24> */
[----:B------:R-:W-:-:S01]  /*4820*/  FFMA.FTZ R41, R45, UR42, -R106 ;  /* 0x0000002a2d297c23 */ /* 0x000fc2000801086a */
[--C-:B------:R-:W-:Y:S01]  /*4830*/  FFMA.FTZ R45, R49, UR42, -R106.reuse ;  /* 0x0000002a312d7c23 */ /* 0x100fe2000801086a */
[----:B------:R-:W-:-:S01]  /*4840*/  FFMA.FTZ R49, R53, UR42, -R106 ;  /* 0x0000002a35317c23 */ /* 0x000fc2000801086a */
[----:B------:R-:W-:Y:S01]  /*4850*/  FMNMX.FTZ R6, R39, R6, !PT ;  /* 0x0000000627067209 */ /* 0x000fe20007810000 */
[----:B------:R-:W-:Y:S01]  /*4860*/  IMAD.U32 R53, RZ, RZ, UR42 ;  /* 0x0000002aff357e24 */ /* 0x000fe2000f8e00ff */
[----:B------:R-:W1:Y:S03]  /*4870*/  MUFU.EX2 R21, R76 ;  /* 0x0000004c00157308 */ /* 0x000e660000000800 */
[----:B------:R-:W2:Y:S01]  /*4880*/  SHFL.BFLY PT, R81, R6, 0x2, 0x1f ;  /* 0x0c401f0006517f89 */ /* 0x000ea200000e0000 */
[----:B0-----:R-:W-:-:S04]  /*4890*/  F2FP.SATFINITE.E4M3.F32.PACK_AB_MERGE_C R154, R14, R13, RZ ;  /* 0x0000000d0e9a723e */ /* 0x001fc800048070ff */
[----:B------:R-:W0:Y:S01]  /*48a0*/  MUFU.EX2 R76, R89 ;  /* 0x00000059004c7308 */ /* 0x000e220000000800 */
[----:B------:R-:W-:-:S07]  /*48b0*/  F2FP.SATFINITE.E4M3.F32.PACK_AB_MERGE_C R154, R12, R11, R154 ;  /* 0x0000000b0c9a723e */ /* 0x000fce000480709a */
[----:B------:R-:W3:Y:S01]  /*48c0*/  MUFU.EX2 R20, R20 ;  /* 0x0000001400147308 */ /* 0x000ee20000000800 */
[----:B-1----:R-:W-:-:S07]  /*48d0*/  F2FP.SATFINITE.E4M3.F32.PACK_AB_MERGE_C R148, R72, R21, RZ ;  /* 0x000000154894723e */ /* 0x002fce00048070ff */
[----:B------:R-:W-:Y:S01]  /*48e0*/  MUFU.EX2 R56, R56 ;  /* 0x0000003800387308 */ /* 0x000fe20000000800 */
[----:B0-----:R-:W-:Y:S02]  /*48f0*/  F2FP.SATFINITE.E4M3.F32.PACK_AB_MERGE_C R150, R76, R73, R150 ;  /* 0x000000494c96723e */ /* 0x001fe40004807096 */
[----:B--2---:R-:W-:-:S05]  /*4900*/  FMNMX.FTZ R81, R6, R81, !PT ;  /* 0x0000005106517209 */ /* 0x004fca0007810000 */
[----:B------:R-:W0:Y:S01]  /*4910*/  SHFL.BFLY PT, R6, R81, 0x1, 0x1f ;  /* 0x0c201f0051067f89 */ /* 0x000e2200000e0000 */
[----:B------:R-:W-:Y:S01]  /*4920*/  MUFU.EX2 R57, R57 ;  /* 0x0000003900397308 */ /* 0x000fe20000000800 */
[----:B---3--:R-:W-:-:S07]  /*4930*/  F2FP.SATFINITE.E4M3.F32.PACK_AB_MERGE_C R148, R20, R15, R148 ;  /* 0x0000000f1494723e */ /* 0x008fce0004807094 */
[----:B------:R-:W-:Y:S08]  /*4940*/  MUFU.EX2 R60, R60 ;  /* 0x0000003c003c7308 */ /* 0x000ff00000000800 */
[----:B------:R-:W1:Y:S01]  /*4950*/  MUFU.EX2 R61, R61 ;  /* 0x0000003d003d7308 */ /* 0x000e620000000800 */
[----:B0-----:R-:W-:-:S07]  /*4960*/  FMNMX.FTZ R6, R81, R6, !PT ;  /* 0x0000000651067209 */ /* 0x001fce0007810000 */
[----:B------:R-:W-:Y:S01]  /*4970*/  MUFU.EX2 R68, R68 ;  /* 0x0000004400447308 */ /* 0x000fe20000000800 */
[C---:B------:R-:W-:Y:S01]  /*4980*/  FSETP.NEU.FTZ.AND P1, PT, R6.reuse, -INF , PT ;  /* 0xff8000000600780b */ /* 0x040fe20003f3d000 */
[----:B------:R-:W-:Y:S01]  /*4990*/  FFMA.FTZ R52, R6, R53, -8 ;  /* 0xc100000006347423 */ /* 0x000fe20000010035 */
[----:B------:R-:W-:-:S05]  /*49a0*/  FFMA.FTZ R53, R37, UR42, -R106 ;  /* 0x0000002a25357c23 */ /* 0x000fca000801086a */
[----:B------:R-:W0:Y:S01]  /*49b0*/  MUFU.EX2 R69, R69 ;  /* 0x0000004500457308 */ /* 0x000e220000000800 */
[----:B------:R-:W-:Y:S02]  /*49c0*/  FSEL R37, R52, RZ, P1 ;  /* 0x000000ff34257208 */ /* 0x000fe40000800000 */
[----:B-1----:R-:W-:-:S03]  /*49d0*/  F2FP.SATFINITE.E4M3.F32.PACK_AB_MERGE_C R144, R61, R60, RZ ;  /* 0x0000003c3d90723e */ /* 0x002fc600048070ff */
        /* <DEDUP_REMOVED lines=10> */
[----:B------:R-:W-:Y:S01]  /*4a80*/  FADD.FTZ R66, R7, R8 ;  /* 0x0000000807427221 */ /* 0x000fe20000010000 */
        /* <DEDUP_REMOVED lines=20> */
[----:B------:R-:W-:Y:S01]  /*4bd0*/  FFMA.FTZ R58, R58, UR42, -R37 ;  /* 0x0000002a3a3a7c23 */ /* 0x000fe20008010825 */
[----:B------:R-:W-:-:S01]  /*4be0*/  FADD.FTZ R95, R13, R70 ;  /* 0x000000460d5f7221 */ /* 0x000fc20000010000 */
[----:B------:R-:W-:Y:S01]  /*4bf0*/  FFMA.FTZ R59, R59, UR42, -R37 ;  /* 0x0000002a3b3b7c23 */ /* 0x000fe20008010825 */
[----:B0-----:R-:W-:Y:S01]  /*4c00*/  F2FP.SATFINITE.E4M3.F32.PACK_AB_MERGE_C R146, R69, R68, RZ ;  /* 0x000000444592723e */ /* 0x001fe200048070ff */
        /* <DEDUP_REMOVED lines=26> */
[----:B------:R-:W-:-:S02]  /*4db0*/  F2FP.SATFINITE.E4M3.F32.PACK_AB_MERGE_C R84, R85, R84, RZ ;  /* 0x000000545554723e */ /* 0x000fc400048070ff */
[----:B------:R-:W-:Y:S02]  /*4dc0*/  F2FP.SATFINITE.E4M3.F32.PACK_AB_MERGE_C R144, R57, R56, R144 ;  /* 0x000000383990723e */ /* 0x000fe40004807090 */
[----:B------:R-:W-:Y:S02]  /*4dd0*/  F2FP.SATFINITE.E4M3.F32.PACK_AB_MERGE_C R153, R81, R52, R84 ;  /* 0x000000345199723e */ /* 0x000fe40004807054 */
        /* <DEDUP_REMOVED lines=11> */
[----:B------:R-:W-:-:S04]  /*4e90*/  FADD.FTZ R13, R77, R14 ;  /* 0x0000000e4d0d7221 */ /* 0x000fc80000010000 */
[----:B------:R-:W-:Y:S02]  /*4ea0*/  FADD.FTZ R13, R80, R13 ;  /* 0x0000000d500d7221 */ /* 0x000fe40000010000 */
[----:B------:R-:W2:Y:S01]  /*4eb0*/  MUFU.EX2 R93, R93 ;  /* 0x0000005d005d7308 */ /* 0x000ea20000000800 */
[----:B0-----:R-:W-:-:S01]  /*4ec0*/  FADD.FTZ R11, R75, R8 ;  /* 0x000000084b0b7221 */ /* 0x001fc20000010000 */
[----:B------:R-:W-:Y:S01]  /*4ed0*/  FADD.FTZ R20, R56, R13 ;  /* 0x0000000d38147221 */ /* 0x000fe20000010000 */
[----:B------:R-:W-:-:S03]  /*4ee0*/  FFMA.FTZ R8, R50, UR42, -R37 ;  /* 0x0000002a32087c23 */ /* 0x000fc60008010825 */
        /* <DEDUP_REMOVED lines=38> */
[----:B------:R-:W-:Y:S01]  /*5150*/  MUFU.EX2 R40, R40 ;  /* 0x0000002800287308 */ /* 0x000fe20000000800 */
[----:B--2---:R-:W-:-:S07]  /*5160*/  FADD.FTZ R14, R62, R13 ;  /* 0x0000000d3e0e7221 */ /* 0x004fce0000010000 */
[----:B------:R-:W0:Y:S01]  /*5170*/  MUFU.EX2 R41, R41 ;  /* 0x0000002900297308 */ /* 0x000e220000000800 */
[----:B-1----:R-:W-:-:S07]  /*5180*/  FADD.FTZ R13, R63, R14 ;  /* 0x0000000e3f0d7221 */ /* 0x002fce0000010000 */
        /* <DEDUP_REMOVED lines=25> */
[----:B0-----:R-:W-:-:S01]  /*5320*/  FADD.FTZ R3, R12, R3 ;  /* 0x000000030c037221 */ /* 0x001fc20000010000 */
[----:B------:R-:W-:Y:S02]  /*5330*/  F2FP.SATFINITE.E4M3.F32.PACK_AB_MERGE_C R7, R12, R7, RZ ;  /* 0x000000070c07723e */ /* 0x000fe400048070ff */
[----:B------:R-:W0:Y:S02]  /*5340*/  @P6 LDC R12, c[0x0][0x44c] ;  /* 0x00011300ff0c6b82 */ /* 0x000e240000000800 */
[----:B------:R-:W-:Y:S02]  /*5350*/  F2FP.SATFINITE.E4M3.F32.PACK_AB_MERGE_C R141, R10, R9, R7 ;  /* 0x000000090a8d723e */ /* 0x000fe40004807007 */
[----:B------:R-:W2:Y:S08]  /*5360*/  MUFU.EX2 R8, R8 ;  /* 0x0000000800087308 */ /* 0x000eb00000000800 */
[----:B------:R-:W3:Y:S01]  /*5370*/  MUFU.EX2 R11, R11 ;  /* 0x0000000b000b7308 */ /* 0x000ee20000000800 */
[C---:B-1----:R-:W-:Y:S01]  /*5380*/  F2FP.SATFINITE.E4M3.F32.PACK_AB_MERGE_C R142, R45.reuse, R44, R13 ;  /* 0x0000002c2d8e723e */ /* 0x042fe2000480700d */
[----:B------:R-:W-:Y:S01]  /*5390*/  FADD.FTZ R44, R44, R41 ;  /* 0x000000292c2c7221 */ /* 0x000fe20000010000 */
[----:B------:R-:W1:Y:S03]  /*53a0*/  @P6 LDC R13, c[0x0][0x450] ;  /* 0x00011400ff0d6b82 */ /* 0x000e660000000800 */
[----:B------:R-:W-:-:S02]  /*53b0*/  FADD.FTZ R45, R45, R44 ;  /* 0x0000002c2d2d7221 */ /* 0x000fc40000010000 */
[----:B------:R-:W4:Y:S01]  /*53c0*/  MUFU.EX2 R54, R54 ;  /* 0x0000003600367308 */ /* 0x000f220000000800 */
[----:B--2---:R-:W-:-:S01]  /*53d0*/  FADD.FTZ R0, R8, R3 ;  /* 0x0000000308007221 */ /* 0x004fc20000010000 */
[----:B------:R-:W-:Y:S01]  /*53e0*/  FADD.FTZ R48, R48, R45 ;  /* 0x0000002d30307221 */ /* 0x000fe20000010000 */
[----:B0-----:R-:W-:-:S04]  /*53f0*/  @P6 IMAD.HI.U32 R12, R12, UR41, RZ ;  /* 0x000000290c0c6c27 */ /* 0x001fc8000f8e00ff */
[----:B------:R-:W-:Y:S01]  /*5400*/  FADD.FTZ R49, R49, R48 ;  /* 0x0000003031317221 */ /* 0x000fe20000010000 */
[----:B------:R-:W-:Y:S01]  /*5410*/  MUFU.EX2 R28, R28 ;  /* 0x0000001c001c7308 */ /* 0x000fe20000000800 */
[----:B---3--:R-:W-:-:S07]  /*5420*/  FADD.FTZ R3, R11, R0 ;  /* 0x000000000b037221 */ /* 0x008fce0000010000 */
[----:B------:R-:W0:Y:S01]  /*5430*/  MUFU.EX2 R29, R29 ;  /* 0x0000001d001d7308 */ /* 0x000e220000000800 */
[----:B----4-:R-:W-:-:S07]  /*5440*/  FADD.FTZ R0, R54, R3 ;  /* 0x0000000336007221 */ /* 0x010fce0000010000 */
[----:B------:R-:W2:Y:S08]  /*5450*/  MUFU.EX2 R55, R55 ;  /* 0x0000003700377308 */ /* 0x000eb00000000800 */
[----:B------:R-:W-:Y:S01]  /*5460*/  MUFU.EX2 R24, R24 ;  /* 0x0000001800187308 */ /* 0x000fe20000000800 */
[----:B0-----:R-:W-:-:S07]  /*5470*/  F2FP.SATFINITE.E4M3.F32.PACK_AB_MERGE_C R3, R29, R28, RZ ;  /* 0x0000001c1d03723e */ /* 0x001fce00048070ff */
[----:B------:R-:W0:Y:S01]  /*5480*/  MUFU.EX2 R25, R25 ;  /* 0x0000001900197308 */ /* 0x000e220000000800 */
[C---:B--2---:R-:W-:Y:S01]  /*5490*/  F2FP.SATFINITE.E4M3.F32.PACK_AB_MERGE_C R54, R55.reuse, R54, RZ ;  /* 0x000000363736723e */ /* 0x044fe200048070ff */
[----:B------:R-:W-:-:S03]  /*54a0*/  FADD.FTZ R55, R55, R0 ;  /* 0x0000000037377221 */ /* 0x000fc60000010000 */
[----:B------:R-:W-:Y:S01]  /*54b0*/  F2FP.SATFINITE.E4M3.F32.PACK_AB_MERGE_C R143, R11, R8, R54 ;  /* 0x000000080b8f723e */ /* 0x000fe20004807036 */
[----:B------:R-:W-:Y:S01]  /*54c0*/  IMAD.U32 R8, RZ, RZ, UR41 ;  /* 0x00000029ff087e24 */ /* 0x000fe2000f8e00ff */
[----:B-1----:R-:W-:Y:S01]  /*54d0*/  @P6 SHF.R.U32.HI R8, RZ, R13, R12 ;  /* 0x0000000dff086219 */ /* 0x002fe2000001160c */
[----:B------:R-:W1:Y:S01]  /*54e0*/  MUFU.EX2 R26, R26 ;  /* 0x0000001a001a7308 */ /* 0x000e620000000800 */
[----:B------:R-:W-:-:S03]  /*54f0*/  LOP3.LUT P6, RZ, R2, 0x8, RZ, 0xc0, !PT ;  /* 0x0000000802ff7812 */ /* 0x000fc600078cc0ff */
[----:B------:R-:W-:-:S04]  /*5500*/  IMAD.IADD R8, R105, 0x1, R8 ;  /* 0x0000000169087824 */ /* 0x000fc800078e0208 */
[----:B------:R-:W2:Y:S01]  /*5510*/  MUFU.EX2 R27, R27 ;  /* 0x0000001b001b7308 */ /* 0x000ea20000000800 */
[----:B0-----:R-:W-:Y:S01]  /*5520*/  F2FP.SATFINITE.E4M3.F32.PACK_AB_MERGE_C R136, R25, R24, R3 ;  /* 0x000000181988723e */ /* 0x001fe20004807003 */
[----:B------:R-:W-:Y:S01]  /*5530*/  FADD.FTZ R24, R24, R49 ;  /* 0x0000003118187221 */ /* 0x000fe20000010000 */
[----:B------:R-:W-:-:S03]  /*5540*/  VIADD R9, R8, UR7 ;  /* 0x0000000708097c36 */ /* 0x000fc60008000000 */
[----:B------:R-:W-:Y:S02]  /*5550*/  FADD.FTZ R25, R25, R24 ;  /* 0x0000001819197221 */ /* 0x000fe40000010000 */
[----:B------:R-:W0:Y:S01]  /*5560*/  MUFU.EX2 R30, R30 ;  /* 0x0000001e001e7308 */ /* 0x000e220000000800 */
[----:B-1----:R-:W-:-:S01]  /*5570*/  FADD.FTZ R0, R26, R55 ;  /* 0x000000371a007221 */ /* 0x002fc20000010000 */
[----:B------:R-:W-:Y:S01]  /*5580*/  FADD.FTZ R28, R28, R25 ;  /* 0x000000191c1c7221 */ /* 0x000fe20000010000 */
[----:B------:R-:W-:Y:S01]  /*5590*/  R2UR UR10, R9 ;  /* 0x00000000090a72ca */ /* 0x000fe200000e0000 */
[----:B------:R-:W-:Y:S02]  /*55a0*/  VIADD R9, R104, 0xfffffffe ;  /* 0xfffffffe68097836 */ /* 0x000fe40000000000 */
[----:B------:R-:W-:-:S02]  /*55b0*/  FADD.FTZ R29, R29, R28 ;  /* 0x0000001c1d1d7221 */ /* 0x000fc40000010000 */
        /* <DEDUP_REMOVED lines=40> */
.L_x_14192:
[----:B------:R-:W-:Y:S02]  /*5840*/  ULDC UR12, c[0x0][0x9e4] ;  /* 0x00027900000c7ab9 */ /* 0x000fe40000000800 */
[----:B------:R-:W-:-:S11]  /*5850*/  UISETP.NE.AND UP0, UPT, UR12, 0x1, UPT ;  /* 0x000000010c00788c */ /* 0x000fd6000bf05270 */
[----:B------:R-:W-:Y:S02]  /*5860*/  @UP0 ULDC.64 UR14, c[0x0][0x9e8] ;  /* 0x00027a00000e0ab9 */ /* 0x000fe40000000a00 */
[----:B------:R-:W-:-:S04]  /*5870*/  UIMAD.WIDE.U32 UR6, UR11, UR14, URZ ;  /* 0x0000000e0b0672a5 */ /* 0x000fc8000f8e003f */
[----:B------:R-:W-:-:S12]  /*5880*/  @UP0 USHF.R.U32.HI UR11, URZ, UR15, UR7 ;  /* 0x0000000f3f0b0299 */ /* 0x000fd80008011607 */
.L_x_14193:
[----:B------:R-:W-:-:S04]  /*5890*/  UIMAD UR11, UR11, UR12, UR12 ;  /* 0x0000000c0b0b72a4 */ /* 0x000fc8000f8e020c */
[----:B------:R-:W-:-:S04]  /*58a0*/  UISETP.LT.AND UP0, UPT, UR10, UR11, UPT ;  /* 0x0000000b0a00728c */ /* 0x000fc8000bf01270 */
[----:B------:R-:W-:-:S12]  /*58b0*/  USEL UR10, UR10, UR11, UP0 ;  /* 0x0000000b0a0a7287 */ /* 0x000fd80008000000 */
.L_x_14191:
        /* <DEDUP_REMOVED lines=31> */
.L_x_14213:
[----:B------:R-:W-:-:S04]  /*5ab0*/  UISETP.NE.AND UP0, UPT, UR25, 0x1, UPT ;  /* 0x000000011900788c */ /* 0x000fc8000bf05270 */
[----:B------:R-:W-:-:S04]  /*5ac0*/  USEL UR36, URZ, 0x1, UP0 ;  /* 0x000000013f247887 */ /* 0x000fc80008000000 */
[----:B------:R-:W-:Y:S01]  /*5ad0*/  ULOP3.LUT UR36, UR26, UR36, URZ, 0x3c, !UPT ;  /* 0x000000241a247292 */ /* 0x000fe2000f8e3c3f */
[----:B------:R-:W-:Y:S11]  /*5ae0*/  @!P0 BRA `(.L_x_14195) ;  /* 0x0000000000048947 */ /* 0x000ff60003800000 */
[----:B------:R-:W-:Y:S01]  /*5af0*/  BPT.TRAP 0x1 ;  /* 0x000000040000795c */ /* 0x000fe20000300000 */
.L_x_14195:
        /* <DEDUP_REMOVED lines=9> */
.L_x_14196:
[----:B-1----:R-:W-:Y:S05]  /*5b90*/  @P1 BRA `(.L_x_14197) ;  /* 0x0000000000081947 */ /* 0x002fea0003800000 */
[----:B------:R-:W1:Y:S02]  /*5ba0*/  SYNCS.PHASECHK.TRANS64.TRYWAIT P1, [UR23+0x13230], R5 ;  /* 0x01323005ff0075a7 */ /* 0x000e640008020157 */
[----:B-1----:R-:W-:Y:S05]  /*5bb0*/  @!P1 BRA `(.L_x_14198) ;  /* 0x0000013400549947 */ /* 0x002fea0003800000 */
.L_x_14197:
        /* <DEDUP_REMOVED lines=64> */
.L_x_14199:
[----:B------:R-:W-:Y:S01]  /*5fc0*/  ULEA UR11, UR25, UR45, 0x3 ;  /* 0x0000002d190b7291 */ /* 0x000fe2000f8e183f */
[----:B01----:R-:W-:-:S05]  /*5fd0*/  IMAD.U32 R5, RZ, RZ, UR26 ;  /* 0x0000001aff057e24 */ /* 0x003fca000f8e00ff */
[----:B------:R-:W-:-:S04]  /*5fe0*/  SHF.L.U32 R5, R5, 0x1f, RZ ;  /* 0x0000001f05057819 */ /* 0x000fc800000006ff */
[----:B------:R0:W1:Y:S01]  /*5ff0*/  SYNCS.PHASECHK.TRANS64.TRYWAIT P1, [UR11+0x13250], R5 ;  /* 0x01325005ff0075a7 */ /* 0x000062000802014b */
[----:B------:R-:W-:Y:S05]  /*6000*/  @!P0 BRA `(.L_x_14200) ;  /* 0x0000000000048947 */ /* 0x000fea0003800000 */
[----:B------:R-:W-:Y:S01]  /*6010*/  BPT.TRAP 0x1 ;  /* 0x000000040000795c */ /* 0x000fe20000300000 */
.L_x_14200:
[----:B-1----:R-:W-:Y:S05]  /*6020*/  @P1 BRA `(.L_x_14201) ;  /* 0x0000000000081947 */ /* 0x002fea0003800000 */
[----:B------:R-:W1:Y:S02]  /*6030*/  SYNCS.PHASECHK.TRANS64.TRYWAIT P1, [UR11+0x13250], R5 ;  /* 0x01325005ff0075a7 */ /* 0x000e64000802014b */
[----:B-1----:R-:W-:Y:S05]  /*6040*/  @!P1 BRA `(.L_x_14202) ;  /* 0x0000013000489947 */ /* 0x002fea0003800000 */
.L_x_14201:
        /* <DEDUP_REMOVED lines=32> */
.L_x_14203:
        /* <DEDUP_REMOVED lines=16> */
[----:B------:R-:W-:Y:S01]  /*6350*/  VIADD R5, R6, 0xffffffff ;  /* 0xffffffff06057836 */ /* 0x000fe20000000000 */
        /* <DEDUP_REMOVED lines=18> */
.L_x_14206:
[----:B------:R-:W-:-:S05]  /*6480*/  IMAD.U32 R136, RZ, RZ, UR20 ;  /* 0x00000014ff887e24 */ /* 0x000fca000f8e00ff */
[----:B------:R-:W-:-:S13]  /*6490*/  ISETP.NE.AND P1, PT, R136, 0x1, PT ;  /* 0x000000018800780c */ /* 0x000fda0003f25270 */
[----:B------:R-:W0:Y:S02]  /*64a0*/  @P1 LDC.64 R10, c[0x0][0x9e8] ;  /* 0x00027a00ff0a1b82 */ /* 0x000e240000000a00 */
[----:B0-----:R-:W-:-:S05]  /*64b0*/  @P1 IMAD.HI.U32 R10, R21, R10, RZ ;  /* 0x0000000a150a1227 */ /* 0x001fca00078e00ff */
[----:B------:R-:W-:-:S07]  /*64c0*/  @P1 SHF.R.U32.HI R21, RZ, R11, R10 ;  /* 0x0000000bff151219 */ /* 0x000fce000001160a */
.L_x_14207:
[----:B------:R-:W-:Y:S05]  /*64d0*/  BSYNC B0 ;  /* 0x0000000000007941 */ /* 0x000fea0003800000 */
.L_x_14205:
[----:B------:R-:W-:-:S05]  /*64e0*/  IMAD R21, R21, R136, R5 ;  /* 0x0000008815157224 */ /* 0x000fca00078e0205 */
[----:B------:R-:W-:Y:S02]  /*64f0*/  VIADDMNMX R12, R21, R136, R12, PT ;  /* 0x00000088150c7246 */ /* 0x000fe4000380010c */
[----:B------:R-:W-:-:S07]  /*6500*/  VIMNMX R6, R6, R21, !PT ;  /* 0x0000001506067248 */ /* 0x000fce0007fe0100 */
.L_x_14204:
        /* <DEDUP_REMOVED lines=247> */
.L_x_14210:
[----:B------:R-:W-:-:S05]  /*7480*/  IMAD.U32 R12, RZ, RZ, UR20 ;  /* 0x00000014ff0c7e24 */ /* 0x000fca000f8e00ff */
[----:B------:R-:W-:-:S13]  /*7490*/  ISETP.NE.AND P6, PT, R12, 0x1, PT ;  /* 0x000000010c00780c */ /* 0x000fda0003fc5270 */
[----:B------:R-:W0:Y:S02]  /*74a0*/  @P6 LDC.64 R10, c[0x0][0x9e8] ;  /* 0x00027a00ff0a6b82 */ /* 0x000e240000000a00 */
[----:B0-----:R-:W-:-:S05]  /*74b0*/  @P6 IMAD.HI.U32 R10, R6, R10, RZ ;  /* 0x0000000a060a6227 */ /* 0x001fca00078e00ff */
[----:B------:R-:W-:-:S07]  /*74c0*/  @P6 SHF.R.U32.HI R6, RZ, R11, R10 ;  /* 0x0000000bff066219 */ /* 0x000fce000001160a */
.L_x_14211:
[----:B------:R-:W-:Y:S05]  /*74d0*/  BSYNC B0 ;  /* 0x0000000000007941 */ /* 0x000fea0003800000 */
.L_x_14209:
[----:B------:R-:W-:-:S05]  /*74e0*/  IMAD R5, R6, R12, R5 ;  /* 0x0000000c06057224 */ /* 0x000fca00078e0205 */
[----:B------:R-:W-:Y:S02]  /*74f0*/  VIADDMNMX R14, R5, R12, R14, PT ;  /* 0x0000000c050e7246 */ /* 0x000fe4000380010e */
[----:B------:R-:W-:-:S07]  /*7500*/  VIMNMX R13, R13, R5, !PT ;  /* 0x000000050d0d7248 */ /* 0x000fce0007fe0100 */
.L_x_14208:
        /* <DEDUP_REMOVED lines=293> */
[--C-:B------:R-:W-:Y:S01]  /*8760*/  FFMA.FTZ R81, R85, UR42, -R6.reuse ;  /* 0x0000002a55517c23 */ /* 0x100fe20008010806 */
[----:B------:R-:W-:-:S01]  /*8770*/  FFMA.FTZ R85, R69, UR42, -R6 ;  /* 0x0000002a45557c23 */ /* 0x000fc20008010806 */
[----:B------:R-:W-:Y:S01]  /*8780*/  FMNMX.FTZ R124, R71, R76, !PT ;  /* 0x0000004c477c7209 */ /* 0x000fe20007810000 */
[----:B------:R-:W-:Y:S01]  /*8790*/  MUFU.EX2 R113, R113 ;  /* 0x0000007100717308 */ /* 0x000fe20000000800 */
[----:B------:R-:W-:-:S03]  /*87a0*/  FSEL R69, R5, RZ, P1 ;  /* 0x000000ff05457208 */ /* 0x000fc60000800000 */
[----:B------:R-:W0:Y:S02]  /*87b0*/  SHFL.BFLY PT, R125, R124, 0x2, 0x1f ;  /* 0x0c401f007c7d7f89 */ /* 0x000e2400000e0000 */
[----:B------:R-:W-:-:S02]  /*87c0*/  FADD.FTZ R69, -R69, R8 ;  /* 0x0000000845457221 */ /* 0x000fc40000010100 */
[----:B------:R1:W-:Y:S02]  /*87d0*/  MUFU.EX2 R76, R128 ;  /* 0x00000080004c7308 */ /* 0x0003e40000000800 */
[----:B------:R-:W-:-:S06]  /*87e0*/  FMUL.FTZ R69, R69, UR42 ;  /* 0x0000002a45457c20 */ /* 0x000fcc0008410000 */
[----:B------:R-:W2:Y:S08]  /*87f0*/  MUFU.EX2 R69, R69 ;  /* 0x0000004500457308 */ /* 0x000eb00000000800 */
        /* <DEDUP_REMOVED lines=12> */
[----:B-1----:R-:W-:Y:S02]  /*88c0*/  FSEL R128, R6, RZ, P1 ;  /* 0x000000ff06807208 */ /* 0x002fe40000800000 */
[----:B------:R-:W-:-:S03]  /*88d0*/  FSEL R8, R8, RZ, P1 ;  /* 0x000000ff08087208 */ /* 0x000fc60000800000 */
        /* <DEDUP_REMOVED lines=13> */
[----:B------:R-:W-:Y:S01]  /*89b0*/  FFMA.FTZ R99, R102, UR42, -R8 ;  /* 0x0000002a66637c23 */ /* 0x000fe20008010808 */
[----:B--2---:R-:W-:-:S01]  /*89c0*/  FFMA.FTZ R102, R69, R3, R10 ;  /* 0x0000000345667223 */ /* 0x004fc2000001000a */
[--C-:B------:R-:W-:Y:S01]  /*89d0*/  FFMA.FTZ R126, R134, UR42, -R8.reuse ;  /* 0x0000002a867e7c23 */ /* 0x100fe20008010808 */
[----:B------:R-:W-:-:S01]  /*89e0*/  FFMA.FTZ R129, R135, UR42, -R8 ;  /* 0x0000002a87817c23 */ /* 0x000fc20008010808 */
[----:B------:R-:W0:Y:S01]  /*89f0*/  MUFU.EX2 R94, R94 ;  /* 0x0000005e005e7308 */ /* 0x000e220000000800 */
[----:B------:R-:W-:-:S01]  /*8a00*/  FADD.FTZ R131, R11, R102 ;  /* 0x000000660b837221 */ /* 0x000fc20000010000 */
        /* <DEDUP_REMOVED lines=33> */
[----:B------:R-:W-:-:S05]  /*8c20*/  FFMA.FTZ R71, R71, UR42, -R8 ;  /* 0x0000002a47477c23 */ /* 0x000fca0008010808 */
[----:B------:R-:W3:Y:S08]  /*8c30*/  MUFU.EX2 R127, R127 ;  /* 0x0000007f007f7308 */ /* 0x000ef00000000800 */
[----:B------:R-:W4:Y:S08]  /*8c40*/  MUFU.EX2 R126, R126 ;  /* 0x0000007e007e7308 */ /* 0x000f300000000800 */
[----:B------:R2:W-:Y:S08]  /*8c50*/  MUFU.EX2 R7, R130 ;  /* 0x0000008200077308 */ /* 0x0005f00000000800 */
[----:B------:R-:W5:Y:S01]  /*8c60*/  MUFU.EX2 R129, R129 ;  /* 0x0000008100817308 */ /* 0x000f620000000800 */
[----:B--2---:R-:W-:-:S01]  /*8c70*/  FADD.FTZ R130, R122, R3 ;  /* 0x000000037a827221 */ /* 0x004fc20000010000 */
[----:B------:R-:W-:-:S03]  /*8c80*/  FADD.FTZ R3, R15, R0 ;  /* 0x000000000f037221 */ /* 0x000fc60000010000 */
[----:B0-----:R-:W-:Y:S01]  /*8c90*/  FADD.FTZ R103, R123, R130 ;  /* 0x000000827b677221 */ /* 0x001fe20000010000 */
[----:B------:R-:W-:-:S02]  /*8ca0*/  FADD.FTZ R0, R20, R3 ;  /* 0x0000000314007221 */ /* 0x000fc40000010000 */
[----:B------:R-:W0:Y:S01]  /*8cb0*/  MUFU.EX2 R106, R106 ;  /* 0x0000006a006a7308 */ /* 0x000e220000000800 */
[----:B-1----:R-:W-:-:S01]  /*8cc0*/  FADD.FTZ R130, R124, R103 ;  /* 0x000000677c827221 */ /* 0x002fc20000010000 */
[----:B------:R-:W-:-:S03]  /*8cd0*/  FADD.FTZ R3, R21, R0 ;  /* 0x0000000015037221 */ /* 0x000fc60000010000 */
[----:B---3--:R-:W-:Y:S01]  /*8ce0*/  FADD.FTZ R103, R127, R130 ;  /* 0x000000827f677221 */ /* 0x008fe20000010000 */
[----:B------:R-:W-:-:S02]  /*8cf0*/  FADD.FTZ R0, R120, R3 ;  /* 0x0000000378007221 */ /* 0x000fc40000010000 */
[----:B------:R-:W1:Y:S01]  /*8d00*/  MUFU.EX2 R107, R107 ;  /* 0x0000006b006b7308 */ /* 0x000e620000000800 */
[----:B----4-:R-:W-:-:S01]  /*8d10*/  FADD.FTZ R130, R126, R103 ;  /* 0x000000677e827221 */ /* 0x010fc20000010000 */
[----:B------:R-:W-:-:S03]  /*8d20*/  FADD.FTZ R3, R121, R0 ;  /* 0x0000000079037221 */ /* 0x000fc60000010000 */
[----:B-----5:R-:W-:Y:S01]  /*8d30*/  FADD.FTZ R103, R129, R130 ;  /* 0x0000008281677221 */ /* 0x020fe20000010000 */
        /* <DEDUP_REMOVED lines=114> */
.L_x_14212:
        /* <DEDUP_REMOVED lines=82> */
.L_x_14194:
        /* <DEDUP_REMOVED lines=26> */
.L_x_14215:
[----:B------:R-:W-:Y:S02]  /*9b20*/  ULDC UR12, c[0x0][0x9e4] ;  /* 0x00027900000c7ab9 */ /* 0x000fe40000000800 */
[----:B------:R-:W-:-:S11]  /*9b30*/  UISETP.NE.AND UP0, UPT, UR12, 0x1, UPT ;  /* 0x000000010c00788c */ /* 0x000fd6000bf05270 */
[----:B------:R-:W-:Y:S02]  /*9b40*/  @UP0 ULDC.64 UR14, c[0x0][0x9e8] ;  /* 0x00027a00000e0ab9 */ /* 0x000fe40000000a00 */
[----:B------:R-:W-:-:S04]  /*9b50*/  UIMAD.WIDE.U32 UR6, UR10, UR14, URZ ;  /* 0x0000000e0a0672a5 */ /* 0x000fc8000f8e003f */
[----:B------:R-:W-:-:S12]  /*9b60*/  @UP0 USHF.R.U32.HI UR10, URZ, UR15, UR7 ;  /* 0x0000000f3f0a0299 */ /* 0x000fd80008011607 */
.L_x_14216:
[----:B------:R-:W-:-:S04]  /*9b70*/  UIMAD UR10, UR10, UR12, URZ ;  /* 0x0000000c0a0a72a4 */ /* 0x000fc8000f8e023f */
[----:B------:R-:W-:-:S04]  /*9b80*/  UISETP.LT.AND UP0, UPT, UR11, UR10, UPT ;  /* 0x0000000a0b00728c */ /* 0x000fc8000bf01270 */
[----:B------:R-:W-:-:S12]  /*9b90*/  USEL UR11, UR11, UR10, !UP0 ;  /* 0x0000000a0b0b7287 */ /* 0x000fd8000c000000 */
.L_x_14214:
        /* <DEDUP_REMOVED lines=12> */
.L_x_14228:
[----:B------:R-:W-:-:S04]  /*9c60*/  UISETP.NE.AND UP0, UPT, UR22, 0x1, UPT ;  /* 0x000000011600788c */ /* 0x000fc8000bf05270 */
[----:B------:R-:W-:-:S04]  /*9c70*/  USEL UR36, URZ, 0x1, UP0 ;  /* 0x000000013f247887 */ /* 0x000fc80008000000 */
[----:B------:R-:W-:Y:S01]  /*9c80*/  ULOP3.LUT UR36, UR23, UR36, URZ, 0x3c, !UPT ;  /* 0x0000002417247292 */ /* 0x000fe2000f8e3c3f */
[----:B------:R-:W-:Y:S11]  /*9c90*/  @!P0 BRA `(.L_x_14218) ;  /* 0x0000000000048947 */ /* 0x000ff60003800000 */
[----:B------:R-:W-:Y:S01]  /*9ca0*/  BPT.TRAP 0x1 ;  /* 0x000000040000795c */ /* 0x000fe20000300000 */
.L_x_14218:
        /* <DEDUP_REMOVED lines=9> */
.L_x_14219:
[----:B-1----:R-:W-:Y:S05]  /*9d40*/  @P1 BRA `(.L_x_14220) ;  /* 0x0000000000081947 */ /* 0x002fea0003800000 */
[----:B------:R-:W1:Y:S02]  /*9d50*/  SYNCS.PHASECHK.TRANS64.TRYWAIT P1, [UR20+0x13230], R5 ;  /* 0x01323005ff0075a7 */ /* 0x000e640008020154 */
[----:B-1----:R-:W-:Y:S05]  /*9d60*/  @!P1 BRA `(.L_x_14221) ;  /* 0x000000f400189947 */ /* 0x002fea0003800000 */
.L_x_14220:
        /* <DEDUP_REMOVED lines=64> */
.L_x_14222:
[----:B------:R-:W-:Y:S01]  /*a170*/  ULEA UR11, UR22, UR45, 0x3 ;  /* 0x0000002d160b7291 */ /* 0x000fe2000f8e183f */
[----:B01----:R-:W-:-:S05]  /*a180*/  IMAD.U32 R5, RZ, RZ, UR23 ;  /* 0x00000017ff057e24 */ /* 0x003fca000f8e00ff */
[----:B------:R-:W-:-:S04]  /*a190*/  SHF.L.U32 R5, R5, 0x1f, RZ ;  /* 0x0000001f05057819 */ /* 0x000fc800000006ff */
[----:B------:R0:W1:Y:S01]  /*a1a0*/  SYNCS.PHASECHK.TRANS64.TRYWAIT P1, [UR11+0x13250], R5 ;  /* 0x01325005ff0075a7 */ /* 0x000062000802014b */
[----:B------:R-:W-:Y:S05]  /*a1b0*/  @!P0 BRA `(.L_x_14223) ;  /* 0x0000000000048947 */ /* 0x000fea0003800000 */
[----:B------:R-:W-:Y:S01]  /*a1c0*/  BPT.TRAP 0x1 ;  /* 0x000000040000795c */ /* 0x000fe20000300000 */
.L_x_14223:
[----:B-1----:R-:W-:Y:S05]  /*a1d0*/  @P1 BRA `(.L_x_14224) ;  /* 0x0000000000081947 */ /* 0x002fea0003800000 */
[----:B------:R-:W1:Y:S02]  /*a1e0*/  SYNCS.PHASECHK.TRANS64.TRYWAIT P1, [UR11+0x13250], R5 ;  /* 0x01325005ff0075a7 */ /* 0x000e64000802014b */
[----:B-1----:R-:W-:Y:S05]  /*a1f0*/  @!P1 BRA `(.L_x_14225) ;  /* 0x000000f0000c9947 */ /* 0x002fea0003800000 */
.L_x_14224:
        /* <DEDUP_REMOVED lines=32> */
.L_x_14226:
        /* <DEDUP_REMOVED lines=94> */
[----:B------:R-:W-:Y:S01]  /*a9e0*/  FFMA.FTZ R12, R121, UR42, -R10 ;  /* 0x0000002a790c7c23 */ /* 0x000fe2000801080a */
[----:B------:R-:W-:Y:S01]  /*a9f0*/  FMUL.FTZ R14, R7, UR42 ;  /* 0x0000002a070e7c20 */ /* 0x000fe20008410000 */
[----:B------:R-:W-:Y:S02]  /*aa00*/  IMAD.U32 R121, RZ, RZ, UR42 ;  /* 0x0000002aff797e24 */ /* 0x000fe4000f8e00ff */
[----:B------:R-:W-:-:S01]  /*aa10*/  FADD.FTZ R7, -R6, R11 ;  /* 0x0000000b06077221 */ /* 0x000fc20000010100 */
        /* <DEDUP_REMOVED lines=88> */
[----:B------:R-:W-:Y:S08]  /*afa0*/  MUFU.EX2 R13, R13 ;  /* 0x0000000d000d7308 */ /* 0x000ff00000000800 */
[----:B------:R-:W1:Y:S01]  /*afb0*/  MUFU.EX2 R123, R123 ;  /* 0x0000007b007b7308 */ /* 0x000e620000000800 */
[----:B0-----:R-:W-:-:S07]  /*afc0*/  FADD.FTZ R0, R121, R0 ;  /* 0x0000000079007221 */ /* 0x001fce0000010000 */
[----:B------:R0:W2:Y:S08]  /*afd0*/  MUFU.EX2 R14, R125 ;  /* 0x0000007d000e7308 */ /* 0x0000b00000000800 */
[----:B------:R-:W3:Y:S01]  /*afe0*/  MUFU.EX2 R124, R124 ;  /* 0x0000007c007c7308 */ /* 0x000ee20000000800 */
[----:B0-----:R-:W-:-:S01]  /*aff0*/  FFMA.FTZ R125, R130, UR42, -R10 ;  /* 0x0000002a827d7c23 */ /* 0x001fc2000801080a */
[----:B------:R-:W-:Y:S01]  /*b000*/  FADD.FTZ R130, R12, R3 ;  /* 0x000000030c827221 */ /* 0x000fe20000010000 */
[----:B-1----:R-:W-:-:S03]  /*b010*/  FADD.FTZ R129, R123, R0 ;  /* 0x000000007b817221 */ /* 0x002fc60000010000 */
[----:B------:R-:W-:Y:S02]  /*b020*/  FADD.FTZ R3, R13, R130 ;  /* 0x000000820d037221 */ /* 0x000fe40000010000 */
[----:B------:R-:W0:Y:S02]  /*b030*/  MUFU.EX2 R15, R15 ;  /* 0x0000000f000f7308 */ /* 0x000e240000000800 */
[----:B--2---:R-:W-:-:S06]  /*b040*/  FADD.FTZ R0, R14, R3 ;  /* 0x000000030e007221 */ /* 0x004fcc0000010000 */
        /* <DEDUP_REMOVED lines=146> */
.L_x_14227:
        /* <DEDUP_REMOVED lines=82> */
.L_x_14217:
        /* <DEDUP_REMOVED lines=9> */
.L_x_14248:
[----:B------:R-:W-:-:S04]  /*bf20*/  UIADD3 UR37, UR23, 0x1, URZ ;  /* 0x0000000117257890 */ /* 0x000fc8000fffe03f */
[----:B------:R-:W-:-:S04]  /*bf30*/  UISETP.NE.AND UP0, UPT, UR37, 0x2, UPT ;  /* 0x000000022500788c */ /* 0x000fc8000bf05270 */
[----:B------:R-:W-:Y:S02]  /*bf40*/  USEL UR36, URZ, 0x1, UP0 ;  /* 0x000000013f247887 */ /* 0x000fe40008000000 */
[----:B------:R-:W-:Y:S02]  /*bf50*/  USEL UR37, UR37, URZ, UP0 ;  /* 0x0000003f25257287 */ /* 0x000fe40008000000 */
[----:B------:R-:W-:Y:S01]  /*bf60*/  ULOP3.LUT UR36, UR24, UR36, URZ, 0x3c, !UPT ;  /* 0x0000002418247292 */ /* 0x000fe2000f8e3c3f */
[----:B------:R-:W-:Y:S11]  /*bf70*/  @!P0 BRA `(.L_x_14230) ;  /* 0x0000000000048947 */ /* 0x000ff60003800000 */
[----:B------:R-:W-:Y:S01]  /*bf80*/  BPT.TRAP 0x1 ;  /* 0x000000040000795c */ /* 0x000fe20000300000 */
.L_x_14230:
[----:B------:R-:W-:Y:S01]  /*bf90*/  ULEA UR6, UR37, UR45, 0x3 ;  /* 0x0000002d25067291 */ /* 0x000fe2000f8e183f */
[----:B------:R-:W-:-:S05]  /*bfa0*/  IMAD.U32 R5, RZ, RZ, UR36 ;  /* 0x00000024ff057e24 */ /* 0x000fca000f8e00ff */
[----:B------:R-:W-:-:S04]  /*bfb0*/  SHF.L.U32 R5, R5, 0x1f, RZ ;  /* 0x0000001f05057819 */ /* 0x000fc800000006ff */
[----:B------:R0:W1:Y:S01]  /*bfc0*/  SYNCS.PHASECHK.TRANS64.TRYWAIT P1, [UR6+0x13230], R5 ;  /* 0x01323005ff0075a7 */ /* 0x0000620008020146 */
[----:B------:R-:W-:Y:S05]  /*bfd0*/  @!P0 BRA `(.L_x_14231) ;  /* 0x0000000000048947 */ /* 0x000fea0003800000 */
[----:B------:R-:W-:Y:S01]  /*bfe0*/  BPT.TRAP 0x1 ;  /* 0x000000040000795c */ /* 0x000fe20000300000 */
.L_x_14231:
[----:B-1----:R-:W-:Y:S05]  /*bff0*/  @P1 BRA `(.L_x_14232) ;  /* 0x0000000000081947 */ /* 0x002fea0003800000 */
[----:B------:R-:W1:Y:S02]  /*c000*/  SYNCS.PHASECHK.TRANS64.TRYWAIT P1, [UR6+0x13230], R5 ;  /* 0x01323005ff0075a7 */ /* 0x000e640008020146 */
[----:B-1----:R-:W-:Y:S05]  /*c010*/  @!P1 BRA `(.L_x_14233) ;  /* 0x000000d0009c9947 */ /* 0x002fea0003800000 */
.L_x_14232:
        /* <DEDUP_REMOVED lines=64> */
.L_x_14234:
[----:B------:R-:W-:Y:S01]  /*c420*/  ULEA UR11, UR23, UR45, 0x3 ;  /* 0x0000002d170b7291 */ /* 0x000fe2000f8e183f */
[----:B01----:R-:W-:-:S05]  /*c430*/  IMAD.U32 R5, RZ, RZ, UR24 ;  /* 0x00000018ff057e24 */ /* 0x003fca000f8e00ff */
[----:B------:R-:W-:-:S04]  /*c440*/  SHF.L.U32 R5, R5, 0x1f, RZ ;  /* 0x0000001f05057819 */ /* 0x000fc800000006ff */
[----:B------:R0:W1:Y:S01]  /*c450*/  SYNCS.PHASECHK.TRANS64.TRYWAIT P1, [UR11+0x13250], R5 ;  /* 0x01325005ff0075a7 */ /* 0x000062000802014b */
[----:B------:R-:W-:Y:S05]  /*c460*/  @!P0 BRA `(.L_x_14235) ;  /* 0x0000000000048947 */ /* 0x000fea0003800000 */
[----:B------:R-:W-:Y:S01]  /*c470*/  BPT.TRAP 0x1 ;  /* 0x000000040000795c */ /* 0x000fe20000300000 */
.L_x_14235:
[----:B-1----:R-:W-:Y:S05]  /*c480*/  @P1 BRA `(.L_x_14236) ;  /* 0x0000000000081947 */ /* 0x002fea0003800000 */
[----:B------:R-:W1:Y:S02]  /*c490*/  SYNCS.PHASECHK.TRANS64.TRYWAIT P1, [UR11+0x13250], R5 ;  /* 0x01325005ff0075a7 */ /* 0x000e64000802014b */
[----:B-1----:R-:W-:Y:S05]  /*c4a0*/  @!P1 BRA `(.L_x_14237) ;  /* 0x000000cc00909947 */ /* 0x002fea0003800000 */
.L_x_14236:
        /* <DEDUP_REMOVED lines=32> */
.L_x_14238:
        /* <DEDUP_REMOVED lines=36> */
.L_x_14241:
[----:B------:R-:W-:-:S05]  /*c8f0*/  IMAD.U32 R136, RZ, RZ, UR20 ;  /* 0x00000014ff887e24 */ /* 0x000fca000f8e00ff */
[----:B------:R-:W-:-:S13]  /*c900*/  ISETP.NE.AND P1, PT, R136, 0x1, PT ;  /* 0x000000018800780c */ /* 0x000fda0003f25270 */
[----:B------:R-:W0:Y:S02]  /*c910*/  @P1 LDC.64 R10, c[0x0][0x9e8] ;  /* 0x00027a00ff0a1b82 */ /* 0x000e240000000a00 */
[----:B0-----:R-:W-:-:S05]  /*c920*/  @P1 IMAD.HI.U32 R10, R21, R10, RZ ;  /* 0x0000000a150a1227 */ /* 0x001fca00078e00ff */
[----:B------:R-:W-:-:S07]  /*c930*/  @P1 SHF.R.U32.HI R21, RZ, R11, R10 ;  /* 0x0000000bff151219 */ /* 0x000fce000001160a */
.L_x_14242:
[----:B------:R-:W-:Y:S05]  /*c940*/  BSYNC B0 ;  /* 0x0000000000007941 */ /* 0x000fea0003800000 */
.L_x_14240:
[----:B------:R-:W-:-:S05]  /*c950*/  IMAD R21, R21, R136, R5 ;  /* 0x0000008815157224 */ /* 0x000fca00078e0205 */
[----:B------:R-:W-:Y:S02]  /*c960*/  VIADDMNMX R12, R21, R136, R12, PT ;  /* 0x00000088150c7246 */ /* 0x000fe4000380010c */
[----:B------:R-:W-:-:S07]  /*c970*/  VIMNMX R6, R6, R21, !PT ;  /* 0x0000001506067248 */ /* 0x000fce0007fe0100 */
.L_x_14239:
        /* <DEDUP_REMOVED lines=247> */
.L_x_14245:
[----:B------:R-:W-:-:S05]  /*d8f0*/  IMAD.U32 R12, RZ, RZ, UR20 ;  /* 0x00000014ff0c7e24 */ /* 0x000fca000f8e00ff */
[----:B------:R-:W-:-:S13]  /*d900*/  ISETP.NE.AND P6, PT, R12, 0x1, PT ;  /* 0x000000010c00780c */ /* 0x000fda0003fc5270 */
[----:B------:R-:W0:Y:S02]  /*d910*/  @P6 LDC.64 R10, c[0x0][0x9e8] ;  /* 0x00027a00ff0a6b82 */ /* 0x000e240000000a00 */
[----:B0-----:R-:W-:-:S05]  /*d920*/  @P6 IMAD.HI.U32 R10, R6, R10, RZ ;  /* 0x0000000a060a6227 */ /* 0x001fca00078e00ff */
[----:B------:R-:W-:-:S07]  /*d930*/  @P6 SHF.R.U32.HI R6, RZ, R11, R10 ;  /* 0x0000000bff066219 */ /* 0x000fce000001160a */
.L_x_14246:
[----:B------:R-:W-:Y:S05]  /*d940*/  BSYNC B0 ;  /* 0x0000000000007941 */ /* 0x000fea0003800000 */
.L_x_14244:
[----:B------:R-:W-:-:S05]  /*d950*/  IMAD R5, R6, R12, R5 ;  /* 0x0000000c06057224 */ /* 0x000fca00078e0205 */
[----:B------:R-:W-:Y:S02]  /*d960*/  VIADDMNMX R14, R5, R12, R14, PT ;  /* 0x0000000c050e7246 */ /* 0x000fe4000380010e */
[----:B------:R-:W-:-:S07]  /*d970*/  VIMNMX R13, R13, R5, !PT ;  /* 0x000000050d0d7248 */ /* 0x000fce0007fe0100 */
.L_x_14243:
        /* <DEDUP_REMOVED lines=501> */
.L_x_14247:
        /* <DEDUP_REMOVED lines=82> */
.L_x_14229:
[----:B------:R-:W-:Y:S06]  /*fdf0*/  BAR.ARV 0x8, 0x200 ;  /* 0x0208000000007b1d */ /* 0x000fec0000002000 */
[----:B------:R-:W-:Y:S05]  /*fe00*/  @!P0 BRA `(.L_x_14249) ;  /* 0x0000000000048947 */ /* 0x000fea0003800000 */
[----:B------:R-:W-:Y:S01]  /*fe10*/  BPT.TRAP 0x1 ;  /* 0x000000040000795c */ /* 0x000fe20000300000 */
.L_x_14249:
[----:B------:R-:W-:Y:S01]  /*fe20*/  ULEA UR14, UR37, UR45, 0x3 ;  /* 0x0000002d250e7291 */ /* 0x000fe2000f8e183f */
[----:B------:R-:W-:-:S05]  /*fe30*/  IMAD.U32 R4, RZ, RZ, UR36 ;  /* 0x00000024ff047e24 */ /* 0x000fca000f8e00ff */
[----:B------:R-:W-:-:S04]  /*fe40*/  SHF.L.U32 R4, R4, 0x1f, RZ ;  /* 0x0000001f04047819 */ /* 0x000fc800000006ff */
[----:B------:R0:W1:Y:S01]  /*fe50*/  SYNCS.PHASECHK.TRANS64.TRYWAIT P1, [UR14+0x13250], R4 ;  /* 0x01325004ff0075a7 */ /* 0x000062000802014e */
[----:B------:R-:W-:Y:S05]  /*fe60*/  @!P0 BRA `(.L_x_14250) ;  /* 0x0000000000048947 */ /* 0x000fea0003800000 */
[----:B------:R-:W-:Y:S01]  /*fe70*/  BPT.TRAP 0x1 ;  /* 0x000000040000795c */ /* 0x000fe20000300000 */
.L_x_14250:
[----:B-1----:R-:W-:Y:S05]  /*fe80*/  @P1 BRA `(.L_x_14251) ;  /* 0x0000000000081947 */ /* 0x002fea0003800000 */
[----:B------:R-:W1:Y:S02]  /*fe90*/  SYNCS.PHASECHK.TRANS64.TRYWAIT P1, [UR14+0x13250], R4 ;  /* 0x01325004ff0075a7 */ /* 0x000e64000802014e */
[----:B-1----:R-:W-:Y:S05]  /*fea0*/  @!P1 BRA `(.L_x_14252) ;  /* 0x0000009400289947 */ /* 0x002fea0003800000 */
.L_x_14251:
        /* <DEDUP_REMOVED lines=13> */
[----:B------:R-:W-:Y:S01]  /*ff80*/  @UP0 UIMAD UR6, UR6, UR10, URZ ;  /* 0x0000000a060602a4 */ /* 0x000fe2000f8e023f */
[----:B------:R-:W-:Y:S01]  /*ff90*/  @UP0 ULDC.64 UR12, c[0x0][0x9d0] ;  /* 0x00027400000c0ab9 */ /* 0x000fe20000000a00 */
[----:B------:R-:W-:Y:S02]  /*ffa0*/  @UP0 UIMAD.WIDE.U32 UR8, UR48, UR10, URZ ;  /* 0x0000000a300802a5 */ /* 0x000fe4000f8e003f */
[----:B------:R-:W-:Y:S02]  /*ffb0*/  @UP0 UIMAD UR6, UR48, UR11, UR6 ;  /* 0x0000000b300602a4 */ /* 0x000fe4000f8e0206 */
[----:B------:R-:W-:-:S02]  /*ffc0*/  UIMAD UR10, UR37, 0x280, UR45 ;  /* 0x00000280250a78a4 */ /* 0x000fc4000f8e022d */
[----:B------:R-:W-:Y:S02]  /*ffd0*/  @UP0 UIMAD UR7, UR7, UR12, URZ ;  /* 0x0000000c070702a4 */ /* 0x000fe4000f8e023f */
        /* <DEDUP_REMOVED lines=70> */
.L_x_14253:
        /* <DEDUP_REMOVED lines=42> */
.L_x_14175:
[----:B------:R-:W0:Y:S01]  /*106e0*/  S2R R6, SR_CgaCtaId ;  /* 0x0000000000067919 */ /* 0x000e220000008800 */
[----:B------:R-:W-:Y:S01]  /*106f0*/  MOV R5, 0x400 ;  /* 0x0000040000057802 */ /* 0x000fe20000000f00 */
[----:B------:R-:W-:Y:S01]  /*10700*/  BSSY B0, `(.L_x_14254) ;  /* 0x00001cf000007945 */ /* 0x000fe20003800000 */
[----:B------:R-:W-:Y:S01]  /*10710*/  SHF.R.S32.HI R3, RZ, 0x1f, R156 ;  /* 0x0000001fff037819 */ /* 0x000fe2000001149c */
[----:B------:R-:W-:Y:S01]  /*10720*/  BAR.SYNC.DEFER_BLOCKING 0x5, 0x200 ;  /* 0x0148000000007b1d */ /* 0x000fe20000010000 */
        /* <DEDUP_REMOVED lines=9> */
[----:B------:R-:W2:Y:S01]  /*107c0*/  LDL R35, [R1+0x10] ;  /* 0x0000100001237983 */ /* 0x000ea20000100800 */
        /* <DEDUP_REMOVED lines=26> */
[----:B------:R-:W-:Y:S01]  /*10970*/  USHF.R.S32.HI UR9, URZ, 0x1f, UR40 ;  /* 0x0000001f3f097899 */ /* 0x000fe20008011428 */
[----:B------:R-:W-:Y:S02]  /*10980*/  ULDC.64 UR14, c[0x0][0xb98] ;  /* 0x0002e600000e7ab9 */ /* 0x000fe40000000a00 */
[----:B------:R0:W3:Y:S01]  /*10990*/  LDG.E.CONSTANT R17, desc[UR50][R6.64] ;  /* 0x0000003206117981 */ /* 0x0000e2000c1e9900 */
[----:B------:R-:W-:Y:S01]  /*109a0*/  UISETP.NE.U32.AND UP0, UPT, UR6, URZ, UPT ;  /* 0x0000003f0600728c */ /* 0x000fe2000bf05070 */
[----:B------:R-:W-:-:S03]  /*109b0*/  ULDC.64 UR18, c[0x0][0xc08] ;  /* 0x0003020000127ab9 */ /* 0x000fc60000000a00 */
        /* <DEDUP_REMOVED lines=24> */
[C---:B------:R-:W-:Y:S02]  /*10b40*/  IADD3 R39, P1, R8.reuse, 0x60, RZ ;  /* 0x0000006008277810 */ /* 0x040fe40007f3e0ff */
[C---:B------:R-:W-:Y:S02]  /*10b50*/  IADD3 R35, P3, R8.reuse, 0x20, RZ ;  /* 0x0000002008237810 */ /* 0x040fe40007f7e0ff */
[----:B------:R-:W-:Y:S01]  /*10b60*/  LOP3.LUT R15, R8, 0x380, RZ, 0xc0, !PT ;  /* 0x00000380080f7812 */ /* 0x000fe200078ec0ff */
[----:B------:R-:W-:Y:S01]  /*10b70*/  IMAD.X R11, RZ, RZ, R9, P1 ;  /* 0x000000ffff0b7224 */ /* 0x000fe200008e0609 */
[----:B------:R-:W-:Y:S02]  /*10b80*/  LOP3.LUT R10, R35, 0x380, RZ, 0xc0, !PT ;  /* 0x00000380230a7812 */ /* 0x000fe400078ec0ff */
[----:B------:R-:W-:Y:S02]  /*10b90*/  LOP3.LUT R20, R39, 0x380, RZ, 0xc0, !PT ;  /* 0x0000038027147812 */ /* 0x000fe400078ec0ff */
[----:B------:R-:W-:-:S02]  /*10ba0*/  SHF.R.U64 R15, R15, 0x3, RZ ;  /* 0x000000030f0f7819 */ /* 0x000fc400000012ff */
[----:B------:R-:W-:Y:S02]  /*10bb0*/  IADD3 R37, P2, R8, 0x40, RZ ;  /* 0x0000004008257810 */ /* 0x000fe40007f5e0ff */
[----:B------:R-:W-:Y:S02]  /*10bc0*/  SHF.R.U64 R10, R10, 0x3, RZ ;  /* 0x000000030a0a7819 */ /* 0x000fe400000012ff */
[----:B------:R-:W-:Y:S01]  /*10bd0*/  SHF.R.U64 R20, R20, 0x3, RZ ;  /* 0x0000000314147819 */ /* 0x000fe200000012ff */
[--C-:B------:R-:W-:Y:S01]  /*10be0*/  IMAD.X R13, RZ, RZ, R9.reuse, P2 ;  /* 0x000000ffff0d7224 */ /* 0x100fe200010e0609 */
[----:B------:R-:W-:Y:S01]  /*10bf0*/  LOP3.LUT R8, R15, R8, RZ, 0x3c, !PT ;  /* 0x000000080f087212 */ /* 0x000fe200078e3cff */
[----:B------:R-:W-:Y:S01]  /*10c00*/  IMAD.X R15, RZ, RZ, R9, P3 ;  /* 0x000000ffff0f7224 */ /* 0x000fe200018e0609 */
[----:B------:R-:W-:Y:S02]  /*10c10*/  LOP3.LUT R14, R10, R35, RZ, 0x3c, !PT ;  /* 0x000000230a0e7212 */ /* 0x000fe400078e3cff */
[----:B------:R-:W-:-:S02]  /*10c20*/  LOP3.LUT R10, R20, R39, RZ, 0x3c, !PT ;  /* 0x00000027140a7212 */ /* 0x000fc400078e3cff */
[----:B------:R-:W-:Y:S02]  /*10c30*/  MOV R40, R8 ;  /* 0x0000000800287202 */ /* 0x000fe40000000f00 */
[----:B------:R-:W-:Y:S02]  /*10c40*/  LOP3.LUT R12, R37, 0x380, RZ, 0xc0, !PT ;  /* 0x00000380250c7812 */ /* 0x000fe400078ec0ff */
[----:B------:R-:W-:Y:S02]  /*10c50*/  MOV R35, R10 ;  /* 0x0000000a00237202 */ /* 0x000fe40000000f00 */
[----:B------:R-:W-:Y:S02]  /*10c60*/  SHF.R.U64 R12, R12, 0x3, RZ ;  /* 0x000000030c0c7819 */ /* 0x000fe400000012ff */
[----:B------:R-:W-:Y:S02]  /*10c70*/  MOV R39, R14 ;  /* 0x0000000e00277202 */ /* 0x000fe40000000f00 */
[----:B------:R-:W-:-:S02]  /*10c80*/  LOP3.LUT R12, R12, R37, RZ, 0x3c, !PT ;  /* 0x000000250c0c7212 */ /* 0x000fc400078e3cff */
[----:B------:R-:W-:Y:S02]  /*10c90*/  PLOP3.LUT P2, PT, PT, PT, UP0, 0x80, 0x0 ;  /* 0x000000000000781c */ /* 0x000fe40003f4f008 */
[----:B------:R-:W-:Y:S02]  /*10ca0*/  MOV R37, R12 ;  /* 0x0000000c00257202 */ /* 0x000fe40000000f00 */
        /* <DEDUP_REMOVED lines=15> */
[----:B------:R-:W-:Y:S01]  /*10da0*/  SHFL.IDX PT, R32, R32, R17, 0x1c1f ;  /* 0x001c1f1120207589 */ /* 0x000fe200000e0000 */
[----:B------:R-:W-:-:S03]  /*10db0*/  IMAD.U32 R20, RZ, RZ, UR6 ;  /* 0x00000006ff147e24 */ /* 0x000fc6000f8e00ff */
[----:B------:R-:W1:Y:S01]  /*10dc0*/  SHFL.IDX PT, R21, R21, R18, 0x1c1f ;  /* 0x001c1f1215157589 */ /* 0x000e6200000e0000 */
[----:B--2---:R-:W-:Y:S02]  /*10dd0*/  SEL R12, R28, R25, P0 ;  /* 0x000000191c0c7207 */ /* 0x004fe40000000000 */
[----:B------:R-:W-:Y:S01]  /*10de0*/  SEL R14, R25, R28, P0 ;  /* 0x0000001c190e7207 */ /* 0x000fe20000000000 */
[----:B------:R-:W-:Y:S04]  /*10df0*/  SHFL.IDX PT, R36, R36, R17, 0x1c1f ;  /* 0x001c1f1124247589 */ /* 0x000fe800000e0000 */
[----:B------:R-:W2:Y:S01]  /*10e00*/  SHFL.IDX PT, R33, R33, R18, 0x1c1f ;  /* 0x001c1f1221217589 */ /* 0x000ea200000e0000 */
[----:B---3--:R-:W-:Y:S02]  /*10e10*/  SEL R9, R34, R27, P0 ;  /* 0x0000001b22097207 */ /* 0x008fe40000000000 */
[----:B------:R-:W-:Y:S01]  /*10e20*/  SEL R11, R27, R34, P0 ;  /* 0x000000221b0b7207 */ /* 0x000fe20000000000 */
[----:B------:R-:W-:Y:S04]  /*10e30*/  SHFL.IDX PT, R38, R38, R17, 0x1c1f ;  /* 0x001c1f1126267589 */ /* 0x000fe800000e0000 */
[----:B------:R-:W3:Y:S01]  /*10e40*/  SHFL.IDX PT, R55, R55, R18, 0x1c1f ;  /* 0x001c1f1237377589 */ /* 0x000ee200000e0000 */
[----:B0-----:R-:W-:-:S02]  /*10e50*/  SEL R28, R30, R31, P0 ;  /* 0x0000001f1e1c7207 */ /* 0x001fc40000000000 */
[----:B------:R-:W-:Y:S01]  /*10e60*/  SEL R30, R31, R30, P0 ;  /* 0x0000001e1f1e7207 */ /* 0x000fe20000000000 */
[----:B------:R0:W-:Y:S01]  /*10e70*/  STSM.16.M88.4 [R40], R8 ;  /* 0x0000000828007844 */ /* 0x0001e20000000200 */
[----:B-1----:R-:W-:Y:S02]  /*10e80*/  SEL R13, R32, R21, P0 ;  /* 0x00000015200d7207 */ /* 0x002fe40000000000 */
[----:B------:R-:W-:Y:S01]  /*10e90*/  SEL R15, R21, R32, P0 ;  /* 0x00000020150f7207 */ /* 0x000fe20000000000 */
[----:B------:R-:W-:-:S04]  /*10ea0*/  IMAD.U32 R21, RZ, RZ, UR7 ;  /* 0x00000007ff157e24 */ /* 0x000fc8000f8e00ff */
[----:B------:R1:W-:Y:S01]  /*10eb0*/  STSM.16.M88.4 [R39], R12 ;  /* 0x0000000c27007844 */ /* 0x0003e20000000200 */
[----:B--2---:R-:W-:Y:S02]  /*10ec0*/  SEL R25, R36, R33, P0 ;  /* 0x0000002124197207 */ /* 0x004fe40000000000 */
[----:B------:R-:W-:Y:S02]  /*10ed0*/  SEL R27, R33, R36, P0 ;  /* 0x00000024211b7207 */ /* 0x000fe40000000000 */
[----:B------:R-:W2:Y:S03]  /*10ee0*/  LDC R33, c[0x0][0xbe8] ;  /* 0x0002fa00ff217b82 */ /* 0x000ea60000000800 */
[----:B------:R4:W-:Y:S01]  /*10ef0*/  STSM.16.M88.4 [R37], R24 ;  /* 0x0000001825007844 */ /* 0x0009e20000000200 */
[----:B---3--:R-:W-:Y:S02]  /*10f00*/  SEL R29, R38, R55, P0 ;  /* 0x00000037261d7207 */ /* 0x008fe40000000000 */
[----:B------:R-:W-:-:S05]  /*10f10*/  SEL R31, R55, R38, P0 ;  /* 0x00000026371f7207 */ /* 0x000fca0000000000 */
[----:B------:R4:W-:Y:S01]  /*10f20*/  STSM.16.M88.4 [R35], R28 ;  /* 0x0000001c23007844 */ /* 0x0009e20000000200 */
[----:B------:R-:W-:Y:S06]  /*10f30*/  BAR.SYNC.DEFER_BLOCKING 0x1, 0x180 ;  /* 0x0046000000007b1d */ /* 0x000fec0000010000 */
[----:B------:R-:W3:Y:S01]  /*10f40*/  @P2 LDG.E R17, desc[UR50][R20.64] ;  /* 0x0000003214112981 */ /* 0x000ee2000c1e1900 */
[----:B--2---:R-:W-:Y:S01]  /*10f50*/  ISETP.NE.AND P1, PT, R33, 0x1, PT ;  /* 0x000000012100780c */ /* 0x004fe20003f25270 */
[----:B0-----:R-:W-:Y:S01]  /*10f60*/  VIADD R11, R22, UR41 ;  /* 0x00000029160b7c36 */ /* 0x001fe20008000000 */
[----:B------:R-:W-:-:S02]  /*10f70*/  UIMAD UR6, UR16, UR10, URZ ;  /* 0x0000000a100672a4 */ /* 0x000fc4000f8e023f */
[----:B------:R-:W-:Y:S01]  /*10f80*/  USEL UR9, UR9, URZ, !UP0 ;  /* 0x0000003f09097287 */ /* 0x000fe2000c000000 */
[----:B------:R-:W-:Y:S01]  /*10f90*/  IMAD.MOV.U32 R8, RZ, RZ, R11 ;  /* 0x000000ffff087224 */ /* 0x000fe200078e000b */
[----:B------:R-:W-:Y:S02]  /*10fa0*/  UIMAD UR12, UR39, UR11, UR6 ;  /* 0x0000000b270c72a4 */ /* 0x000fe4000f8e0206 */
[----:B------:R-:W-:Y:S02]  /*10fb0*/  USEL UR8, UR40, URZ, !UP0 ;  /* 0x0000003f28087287 */ /* 0x000fe4000c000000 */
[----:B------:R-:W-:-:S03]  /*10fc0*/  UISETP.NE.U32.AND UP0, UPT, UR18, URZ, UPT ;  /* 0x0000003f1200728c */ /* 0x000fc6000bf05070 */
[----:B------:R-:W0:Y:S01]  /*10fd0*/  @P1 LDC R18, c[0x0][0xbec] ;  /* 0x0002fb00ff121b82 */ /* 0x000e220000000800 */
[----:B------:R-:W-:-:S06]  /*10fe0*/  UISETP.NE.AND.EX UP0, UPT, UR19, URZ, UPT, UP0 ;  /* 0x0000003f1300728c */ /* 0x000fcc000bf05300 */
[----:B------:R-:W-:Y:S01]  /*10ff0*/  PLOP3.LUT P3, PT, PT, PT, UP0, 0x80, 0x0 ;  /* 0x000000000000781c */ /* 0x000fe20003f6f008 */
[----:B------:R-:W2:Y:S01]  /*11000*/  @P1 LDC R32, c[0x0][0xbf0] ;  /* 0x0002fc00ff201b82 */ /* 0x000ea20000000800 */
[----:B0-----:R-:W-:-:S05]  /*11010*/  @P1 IMAD.HI.U32 R9, R11, R18, RZ ;  /* 0x000000120b091227 */ /* 0x001fca00078e00ff */
[----:B--2---:R-:W-:-:S05]  /*11020*/  @P1 SHF.R.U32.HI R8, RZ, R32, R9 ;  /* 0x00000020ff081219 */ /* 0x004fca0000011609 */
[----:B------:R-:W-:-:S04]  /*11030*/  IMAD.MOV R10, RZ, RZ, -R8 ;  /* 0x000000ffff0a7224 */ /* 0x000fc800078e0a08 */
[----:B------:R-:W-:Y:S01]  /*11040*/  IMAD R11, R33, R10, R11 ;  /* 0x0000000a210b7224 */ /* 0x000fe200078e020b */
[----:B------:R-:W-:-:S04]  /*11050*/  SHF.R.S32.HI R10, RZ, 0x1f, R8 ;  /* 0x0000001fff0a7819 */ /* 0x000fc80000011408 */
[----:B------:R-:W-:Y:S02]  /*11060*/  SHF.R.S32.HI R9, RZ, 0x1f, R11 ;  /* 0x0000001fff097819 */ /* 0x000fe4000001140b */
[----:B---3--:R-:W-:-:S13]  /*11070*/  @P2 R2UR UR4, R17 ;  /* 0x00000000110422ca */ /* 0x008fda00000e0000 */
[----:B------:R-:W-:Y:S02]  /*11080*/  USHF.R.S32.HI UR7, URZ, 0x1f, UR4 ;  /* 0x0000001f3f077899 */ /* 0x000fe40008011404 */
[----:B------:R-:W-:Y:S02]  /*11090*/  UMOV UR6, UR4 ;  /* 0x0000000400067c82 */ /* 0x000fe40008000000 */
[----:B------:R-:W-:-:S04]  /*110a0*/  UIMAD.WIDE.U32 UR10, UR39, UR10, UR6 ;  /* 0x0000000a270a72a5 */ /* 0x000fc8000f8e0006 */
[----:B------:R-:W-:Y:S02]  /*110b0*/  UIADD3 UR11, UR11, UR12, URZ ;  /* 0x0000000c0b0b7290 */ /* 0x000fe4000fffe03f */
[----:B------:R-:W-:Y:S02]  /*110c0*/  UIMAD UR12, UR9, UR14, URZ ;  /* 0x0000000e090c72a4 */ /* 0x000fe4000f8e023f */
[----:B------:R-:W-:Y:S02]  /*110d0*/  UIMAD.WIDE.U32 UR10, UR8, UR14, UR10 ;  /* 0x0000000e080a72a5 */ /* 0x000fe4000f8e000a */
[----:B------:R-:W-:Y:S01]  /*110e0*/  UIMAD UR12, UR8, UR15, UR12 ;  /* 0x0000000f080c72a4 */ /* 0x000fe2000f8e020c */
[----:B------:R-:W-:-:S03]  /*110f0*/  ULDC UR14, c[0x0][0xa88] ;  /* 0x0002a200000e7ab9 */ /* 0x000fc60000000800 */
[----:B------:R-:W-:Y:S02]  /*11100*/  IADD3 R8, P0, R8, UR10, RZ ;  /* 0x0000000a08087c10 */ /* 0x000fe4000ff1e0ff */
[----:B-1----:R-:W-:Y:S01]  /*11110*/  IMAD.U32 R13, RZ, RZ, UR12 ;  /* 0x0000000cff0d7e24 */ /* 0x002fe2000f8e00ff */
[----:B------:R-:W-:Y:S02]  /*11120*/  ULDC.64 UR12, c[0x0][0xb88] ;  /* 0x0002e200000c7ab9 */ /* 0x000fe40000000a00 */
[----:B------:R-:W-:Y:S02]  /*11130*/  IMAD R12, R9, UR12, RZ ;  /* 0x0000000c090c7c24 */ /* 0x000fe4000f8e02ff */
[----:B------:R-:W-:Y:S01]  /*11140*/  IADD3.X R9, R10, UR11, R13, P0, !PT ;  /* 0x0000000b0a097c10 */ /* 0x000fe200087fe40d */
[----:B------:R-:W-:Y:S01]  /*11150*/  @UP0 ULDC.64 UR10, c[0x0][0xc08] ;  /* 0x00030200000a0ab9 */ /* 0x000fe20000000a00 */
[----:B------:R-:W-:Y:S01]  /*11160*/  IMAD R13, R11, UR13, R12 ;  /* 0x0000000d0b0d7c24 */ /* 0x000fe2000f8e020c */
[----:B------:R-:W-:Y:S01]  /*11170*/  @UP0 UIMAD.WIDE UR10, UR40, 0x4, UR10 ;  /* 0x00000004280a08a5 */ /* 0x000fe2000f8e020a */
[----:B------:R-:W-:-:S02]  /*11180*/  IMAD.U32 R10, RZ, RZ, UR14 ;  /* 0x0000000eff0a7e24 */ /* 0x000fc4000f8e00ff */
[----:B------:R-:W-:Y:S01]  /*11190*/  IMAD.WIDE.U32 R8, R11, UR12, R8 ;  /* 0x0000000c0b087c25 */ /* 0x000fe2000f8e0008 */
[----:B------:R-:W-:-:S03]  /*111a0*/  ULDC.64 UR12, c[0x0][0xb50] ;  /* 0x0002d400000c7ab9 */ /* 0x000fc60000000a00 */
[----:B------:R-:W-:Y:S01]  /*111b0*/  IMAD.IADD R9, R9, 0x1, R13 ;  /* 0x0000000109097824 */ /* 0x000fe200078e020d */
[C---:B------:R-:W-:Y:S01]  /*111c0*/  LEA R11, P0, R8.reuse, UR12, 0x2 ;  /* 0x0000000c080b7c11 */ /* 0x040fe2000f8010ff */
[----:B------:R-:W-:Y:S02]  /*111d0*/  IMAD.U32 R12, RZ, RZ, UR10 ;  /* 0x0000000aff0c7e24 */ /* 0x000fe4000f8e00ff */
[----:B------:R-:W-:Y:S01]  /*111e0*/  IMAD.U32 R13, RZ, RZ, UR11 ;  /* 0x0000000bff0d7e24 */ /* 0x000fe2000f8e00ff */
[----:B------:R-:W-:Y:S01]  /*111f0*/  LEA.HI.X R14, R8, UR13, R9, 0x2, P0 ;  /* 0x0000000d080e7c11 */ /* 0x000fe200080f1409 */
[----:B------:R-:W-:-:S03]  /*11200*/  IMAD R9, R157, 0x40, R156 ;  /* 0x000000409d097824 */ /* 0x000fc600078e029c */
[----:B------:R4:W5:Y:S01]  /*11210*/  @P3 LDG.E R10, desc[UR50][R12.64] ;  /* 0x000000320c0a3981 */ /* 0x000962000c1e1900 */
[----:B------:R-:W-:Y:S05]  /*11220*/  @P3 BRA `(.L_x_14256) ;  /* 0x0000000000103947 */ /* 0x000fea0003800000 */
[----:B------:R-:W-:Y:S05]  /*11230*/  @!P2 BRA `(.L_x_14256) ;  /* 0x00000000000ca947 */ /* 0x000fea0003800000 */
[----:B----4-:R-:W2:Y:S04]  /*11240*/  LDG.E R13, desc[UR50][R20.64] ;  /* 0x00000032140d7981 */ /* 0x010ea8000c1e1900 */
[----:B-----5:R-:W2:Y:S02]  /*11250*/  LDG.E R10, desc[UR50][R20.64+0x4] ;  /* 0x00000432140a7981 */ /* 0x020ea4000c1e1900 */
[----:B--2---:R-:W-:-:S07]  /*11260*/  IMAD.IADD R10, R10, 0x1, -R13 ;  /* 0x000000010a0a7824 */ /* 0x004fce00078e0a0d */
.L_x_14256:
[----:B----4-:R-:W2:Y:S01]  /*11270*/  LDL R12, [R1+0xc] ;  /* 0x00000c00010c7983 */ /* 0x010ea20000100800 */
[----:B------:R-:W0:Y:S01]  /*11280*/  S2R R8, SR_TID.X ;  /* 0x0000000000087919 */ /* 0x000e220000002100 */
[----:B------:R-:W-:Y:S01]  /*11290*/  IMAD.WIDE R6, R9, 0x2, R6 ;  /* 0x0000000209067825 */ /* 0x000fe200078e0206 */
[----:B------:R-:W-:Y:S01]  /*112a0*/  ULDC.64 UR12, c[0x0][0xaa0] ;  /* 0x0002a800000c7ab9 */ /* 0x000fe20000000a00 */
[----:B------:R-:W-:Y:S04]  /*112b0*/  SHFL.IDX PT, R20, R11, RZ, 0x1c1f ;  /* 0x001c1fff0b147589 */ /* 0x000fe800000e0000 */
[----:B------:R-:W1:Y:S04]  /*112c0*/  SHFL.IDX PT, R21, R14, RZ, 0x1c1f ;  /* 0x001c1fff0e157589 */ /* 0x000e6800000e0000 */
[----:B------:R-:W-:Y:S01]  /*112d0*/  SHFL.IDX PT, R26, R11, 0x1, 0x1c1f ;  /* 0x003c1f000b1a7f89 */ /* 0x000fe200000e0000 */
[----:B0-----:R-:W-:-:S05]  /*112e0*/  VIADD R13, R8, 0xffffff80 ;  /* 0xffffff80080d7836 */ /* 0x001fca0000000000 */
[----:B------:R-:W-:-:S04]  /*112f0*/  SHF.R.S32.HI R8, RZ, 0x1f, R13 ;  /* 0x0000001fff087819 */ /* 0x000fc8000001140d */
[----:B------:R-:W-:-:S04]  /*11300*/  LEA.HI R8, R8, R13, RZ, 0x7 ;  /* 0x0000000d08087211 */ /* 0x000fc800078f38ff */
[----:B------:R-:W-:Y:S01]  /*11310*/  LOP3.LUT R8, R8, 0xffffff80, RZ, 0xc0, !PT ;  /* 0xffffff8008087812 */ /* 0x000fe200078ec0ff */
[----:B------:R-:W0:Y:S04]  /*11320*/  SHFL.IDX PT, R27, R14, 0x1, 0x1c1f ;  /* 0x003c1f000e1b7f89 */ /* 0x000e2800000e0000 */
[----:B------:R-:W-:Y:S02]  /*11330*/  IMAD.IADD R8, R13, 0x1, -R8 ;  /* 0x000000010d087824 */ /* 0x000fe400078e0a08 */
[----:B-----5:R-:W-:Y:S01]  /*11340*/  IMAD R35, R10, R33, RZ ;  /* 0x000000210a237224 */ /* 0x020fe200078e02ff */
[----:B------:R-:W-:Y:S02]  /*11350*/  IADD3 R13, P3, R6, 0x1800, RZ ;  /* 0x00001800060d7810 */ /* 0x000fe40007f7e0ff */
[----:B------:R-:W-:-:S02]  /*11360*/  LOP3.LUT P0, RZ, R8, 0x3, RZ, 0xc0, !PT ;  /* 0x0000000308ff7812 */ /* 0x000fc4000780c0ff */
[C---:B------:R-:W-:Y:S02]  /*11370*/  IADD3 R29, P4, R6.reuse, 0x3000, RZ ;  /* 0x00003000061d7810 */ /* 0x040fe40007f9e0ff */
[----:B------:R-:W-:Y:S02]  /*11380*/  LOP3.LUT R9, R6, 0x380, RZ, 0xc0, !PT ;  /* 0x0000038006097812 */ /* 0x000fe400078ec0ff */
[----:B------:R-:W-:Y:S02]  /*11390*/  LOP3.LUT R28, R29, 0x380, RZ, 0xc0, !PT ;  /* 0x000003801d1c7812 */ /* 0x000fe400078ec0ff */
[----:B------:R-:W-:Y:S02]  /*113a0*/  SHF.R.U64 R9, R9, 0x3, RZ ;  /* 0x0000000309097819 */ /* 0x000fe400000012ff */
[----:B------:R-:W-:-:S04]  /*113b0*/  SHF.R.U64 R28, R28, 0x3, RZ ;  /* 0x000000031c1c7819 */ /* 0x000fc800000012ff */
[----:B------:R-:W-:Y:S01]  /*113c0*/  LOP3.LUT R28, R28, R29, RZ, 0x3c, !PT ;  /* 0x0000001d1c1c7212 */ /* 0x000fe200078e3cff */
[----:B------:R-:W-:Y:S02]  /*113d0*/  IMAD.X R29, RZ, RZ, R7, P4 ;  /* 0x000000ffff1d7224 */ /* 0x000fe400020e0607 */
[----:B--2---:R-:W-:-:S04]  /*113e0*/  VIADD R12, R12, UR41 ;  /* 0x000000290c0c7c36 */ /* 0x004fc80008000000 */
[C---:B------:R-:W-:Y:S01]  /*113f0*/  VIADD R8, R12.reuse, 0x8 ;  /* 0x000000080c087836 */ /* 0x040fe20000000000 */
[-C--:B------:R-:W-:Y:S02]  /*11400*/  ISETP.GE.OR P2, PT, R12, R35.reuse, P0 ;  /* 0x000000230c00720c */ /* 0x080fe40000746670 */
[----:B------:R-:W-:Y:S02]  /*11410*/  LOP3.LUT R12, R13, 0x380, RZ, 0xc0, !PT ;  /* 0x000003800d0c7812 */ /* 0x000fe400078ec0ff */
[----:B------:R-:W-:Y:S02]  /*11420*/  ISETP.GE.OR P0, PT, R8, R35, P0 ;  /* 0x000000230800720c */ /* 0x000fe40000706670 */
[----:B------:R-:W-:Y:S02]  /*11430*/  SHF.R.U64 R12, R12, 0x3, RZ ;  /* 0x000000030c0c7819 */ /* 0x000fe400000012ff */
[----:B------:R-:W-:Y:S01]  /*11440*/  LOP3.LUT R8, R9, R6, RZ, 0x3c, !PT ;  /* 0x0000000609087212 */ /* 0x000fe200078e3cff */
[--C-:B------:R-:W-:Y:S01]  /*11450*/  IMAD.MOV.U32 R9, RZ, RZ, R7.reuse ;  /* 0x000000ffff097224 */ /* 0x100fe200078e0007 */
[----:B------:R-:W-:Y:S01]  /*11460*/  LOP3.LUT R12, R12, R13, RZ, 0x3c, !PT ;  /* 0x0000000d0c0c7212 */ /* 0x000fe200078e3cff */
[----:B------:R-:W-:-:S02]  /*11470*/  IMAD.X R13, RZ, RZ, R7, P3 ;  /* 0x000000ffff0d7224 */ /* 0x000fc400018e0607 */
[----:B-1----:R1:W-:Y:S04]  /*11480*/  @!P2 ST.E desc[UR50][R20.64], R4 ;  /* 0x000000041400a985 */ /* 0x0023e8000c101932 */
[----:B0-----:R0:W-:Y:S04]  /*11490*/  @!P0 ST.E desc[UR50][R26.64], R0 ;  /* 0x000000001a008985 */ /* 0x0011e8000c101932 */
[----:B------:R-:W2:Y:S04]  /*114a0*/  LD.E.128 R8, desc[UR50][R8.64] ;  /* 0x0000003208087980 */ /* 0x000ea8000c101d00 */
[----:B------:R-:W3:Y:S01]  /*114b0*/  LD.E.128 R12, desc[UR50][R12.64] ;  /* 0x000000320c0c7980 */ /* 0x000ee2000c101d00 */
[----:B-1----:R-:W1:Y:S03]  /*114c0*/  @P1 LDC R21, c[0x0][0xbf0] ;  /* 0x0002fc00ff151b82 */ /* 0x002e660000000800 */
[----:B------:R-:W4:Y:S01]  /*114d0*/  LD.E.128 R28, desc[UR50][R28.64] ;  /* 0x000000321c1c7980 */ /* 0x000f22000c101d00 */
[----:B------:R-:W-:-:S05]  /*114e0*/  IADD3 R17, P0, R6, 0x4800, RZ ;  /* 0x0000480006117810 */ /* 0x000fca0007f1e0ff */
[----:B------:R-:W-:Y:S02]  /*114f0*/  IMAD.X R25, RZ, RZ, R7, P0 ;  /* 0x000000ffff197224 */ /* 0x000fe400000e0607 */
[----:B------:R-:W1:Y:S01]  /*11500*/  @P1 LDC R7, c[0x0][0xbec] ;  /* 0x0002fb00ff071b82 */ /* 0x000e620000000800 */
[----:B------:R-:W-:Y:S02]  /*11510*/  UIMAD UR10, UR7, UR12, URZ ;  /* 0x0000000c070a72a4 */ /* 0x000fe4000f8e023f */
[----:B------:R-:W-:Y:S02]  /*11520*/  UIMAD.WIDE.U32 UR6, UR4, UR12, URZ ;  /* 0x0000000c040672a5 */ /* 0x000fe4000f8e003f */
[----:B------:R-:W-:Y:S01]  /*11530*/  UIMAD UR10, UR4, UR13, UR10 ;  /* 0x0000000d040a72a4 */ /* 0x000fe2000f8e020a */
[----:B0-----:R-:W-:Y:S02]  /*11540*/  IMAD R0, R23, 0x30, R157 ;  /* 0x0000003017007824 */ /* 0x001fe400078e029d */
[----:B------:R-:W-:Y:S01]  /*11550*/  ULDC.64 UR12, c[0x0][0xae8] ;  /* 0x0002ba00000c7ab9 */ /* 0x000fe20000000a00 */
[----:B------:R-:W-:Y:S01]  /*11560*/  UIADD3 UR7, UR7, UR10, URZ ;  /* 0x0000000a07077290 */ /* 0x000fe2000fffe03f */
[----:B------:R-:W-:Y:S01]  /*11570*/  LOP3.LUT R6, R17, 0x380, RZ, 0xc0, !PT ;  /* 0x0000038011067812 */ /* 0x000fe200078ec0ff */
[----:B------:R-:W-:Y:S01]  /*11580*/  UIMAD UR4, UR16, UR12, URZ ;  /* 0x0000000c100472a4 */ /* 0x000fe2000f8e023f */
[----:B------:R-:W-:Y:S01]  /*11590*/  VIADD R18, R0, UR41 ;  /* 0x0000002900127c36 */ /* 0x000fe20008000000 */
[----:B------:R-:W-:Y:S01]  /*115a0*/  UIMAD.WIDE.U32 UR6, UR39, UR12, UR6 ;  /* 0x0000000c270672a5 */ /* 0x000fe2000f8e0006 */
[----:B------:R-:W-:Y:S01]  /*115b0*/  SHF.R.U64 R4, R6, 0x3, RZ ;  /* 0x0000000306047819 */ /* 0x000fe200000012ff */
[----:B------:R-:W-:Y:S01]  /*115c0*/  UIMAD UR4, UR39, UR13, UR4 ;  /* 0x0000000d270472a4 */ /* 0x000fe2000f8e0204 */
[----:B------:R-:W-:-:S02]  /*115d0*/  ULDC.64 UR10, c[0x0][0xaf0] ;  /* 0x0002bc00000a7ab9 */ /* 0x000fc40000000a00 */
[----:B------:R-:W-:Y:S01]  /*115e0*/  UIMAD UR9, UR9, UR10, URZ ;  /* 0x0000000a090972a4 */ /* 0x000fe2000f8e023f */
[----:B------:R-:W-:Y:S01]  /*115f0*/  LOP3.LUT R24, R4, R17, RZ, 0x3c, !PT ;  /* 0x0000001104187212 */ /* 0x000fe200078e3cff */
[----:B------:R-:W-:Y:S01]  /*11600*/  UIADD3 UR7, UR7, UR4, URZ ;  /* 0x0000000407077290 */ /* 0x000fe2000fffe03f */
[----:B-1----:R-:W-:Y:S01]  /*11610*/  @P1 IMAD.HI.U32 R0, R18, R7, RZ ;  /* 0x0000000712001227 */ /* 0x002fe200078e00ff */
[----:B------:R-:W-:-:S03]  /*11620*/  UIMAD UR4, UR8, UR11, UR9 ;  /* 0x0000000b080472a4 */ /* 0x000fc6000f8e0209 */
[----:B------:R-:W5:Y:S01]  /*11630*/  LD.E.128 R24, desc[UR50][R24.64] ;  /* 0x0000003218187980 */ /* 0x000f62000c101d00 */
[----:B------:R-:W-:Y:S01]  /*11640*/  IMAD.MOV.U32 R17, RZ, RZ, R18 ;  /* 0x000000ffff117224 */ /* 0x000fe200078e0012 */
[----:B------:R-:W-:Y:S01]  /*11650*/  @P1 SHF.R.U32.HI R17, RZ, R21, R0 ;  /* 0x00000015ff111219 */ /* 0x000fe20000011600 */
[----:B------:R-:W-:Y:S01]  /*11660*/  UIMAD.WIDE.U32 UR8, UR8, UR10, UR6 ;  /* 0x0000000a080872a5 */ /* 0x000fe2000f8e0006 */
[----:B------:R-:W-:Y:S01]  /*11670*/  VIADD R32, R157, UR41 ;  /* 0x000000299d207c36 */ /* 0x000fe20008000000 */
[----:B------:R-:W-:Y:S01]  /*11680*/  @!PT LDS RZ, [RZ] ;  /* 0x00000000fffff984 */ /* 0x000fe20000000800 */
[----:B------:R-:W-:Y:S01]  /*11690*/  @!PT LDS RZ, [RZ] ;  /* 0x00000000fffff984 */ /* 0x000fe20000000800 */
[----:B------:R-:W-:Y:S01]  /*116a0*/  @!PT LDS RZ, [RZ] ;  /* 0x00000000fffff984 */ /* 0x000fe20000000800 */
[----:B------:R-:W-:Y:S01]  /*116b0*/  @!PT LDS RZ, [RZ] ;  /* 0x00000000fffff984 */ /* 0x000fe20000000800 */
[----:B------:R0:W-:Y:S06]  /*116c0*/  MEMBAR.ALL.CTA ;  /* 0x0000000000007992 */ /* 0x0001ec0000008000 */
[----:B0-----:R-:W0:Y:S01]  /*116d0*/  FENCE.VIEW.ASYNC.S ;  /* 0x00000000000073c6 */ /* 0x001e220000000000 */
[--C-:B------:R-:W-:Y:S01]  /*116e0*/  SHF.R.S32.HI R0, RZ, 0x1f, R17.reuse ;  /* 0x0000001fff007819 */ /* 0x100fe20000011411 */
[----:B------:R-:W-:Y:S01]  /*116f0*/  UIADD3 UR4, UR9, UR4, URZ ;  /* 0x0000000409047290 */ /* 0x000fe2000fffe03f */
[----:B------:R-:W-:Y:S01]  /*11700*/  IMAD.MOV R4, RZ, RZ, -R17 ;  /* 0x000000ffff047224 */ /* 0x000fe200078e0a11 */
[----:B------:R-:W-:Y:S01]  /*11710*/  ULDC.64 UR6, c[0x0][0xae0] ;  /* 0x0002b80000067ab9 */ /* 0x000fe20000000a00 */
[----:B------:R-:W-:-:S02]  /*11720*/  IMAD.U32 R7, RZ, RZ, UR9 ;  /* 0x00000009ff077e24 */ /* 0x000fc4000f8e00ff */
[----:B------:R-:W-:Y:S02]  /*11730*/  IMAD R0, R0, UR6, RZ ;  /* 0x0000000600007c24 */ /* 0x000fe4000f8e02ff */
[----:B------:R-:W-:Y:S02]  /*11740*/  IMAD R21, R33, R4, R18 ;  /* 0x0000000421157224 */ /* 0x000fe400078e0212 */
        /* <DEDUP_REMOVED lines=11> */
[----:B------:R-:W-:-:S03]  /*11800*/  ULDC.64 UR6, c[0x0][0xa80] ;  /* 0x0002a00000067ab9 */ /* 0x000fc60000000a00 */
[----:B------:R-:W-:Y:S01]  /*11810*/  IMAD.IADD R7, R7, 0x1, R17 ;  /* 0x0000000107077824 */ /* 0x000fe200078e0211 */
[----:B------:R-:W-:-:S04]  /*11820*/  LEA R17, P0, R6, UR6, 0x1 ;  /* 0x0000000606117c11 */ /* 0x000fc8000f8008ff */
[----:B------:R-:W-:Y:S01]  /*11830*/  LEA.HI.X R18, R6, UR7, R7, 0x1, P0 ;  /* 0x0000000706127c11 */ /* 0x000fe200080f0c07 */
[----:B0-----:R-:W0:Y:S04]  /*11840*/  SHFL.IDX PT, R21, R17, RZ, 0x181f ;  /* 0x00181fff11157589 */ /* 0x001e2800000e0000 */
[----:B------:R-:W1:Y:S04]  /*11850*/  SHFL.IDX PT, R37, R17, 0x1, 0x181f ;  /* 0x00381f0011257f89 */ /* 0x000e6800000e0000 */
[----:B------:R-:W1:Y:S01]  /*11860*/  SHFL.IDX PT, R39, R17, 0x2, 0x181f ;  /* 0x00581f0011277f89 */ /* 0x000e6200000e0000 */
[----:B------:R-:W-:-:S03]  /*11870*/  ISETP.GE.AND P0, PT, R156, UR4, PT ;  /* 0x000000049c007c0c */ /* 0x000fc6000bf06270 */
[----:B------:R-:W1:Y:S01]  /*11880*/  SHFL.IDX PT, R7, R18, RZ, 0x181f ;  /* 0x00181fff12077589 */ /* 0x000e6200000e0000 */
[----:B------:R-:W-:-:S03]  /*11890*/  VIADD R0, R32, 0x30 ;  /* 0x0000003020007836 */ /* 0x000fc60000000000 */
[----:B------:R-:W1:Y:S01]  /*118a0*/  SHFL.IDX PT, R33, R18, 0x1, 0x181f ;  /* 0x00381f0012217f89 */ /* 0x000e6200000e0000 */
[----:B------:R-:W-:-:S03]  /*118b0*/  VIADD R4, R32, 0x60 ;  /* 0x0000006020047836 */ /* 0x000fc60000000000 */
[----:B------:R-:W1:Y:S01]  /*118c0*/  SHFL.IDX PT, R34, R18, 0x2, 0x181f ;  /* 0x00581f0012227f89 */ /* 0x000e6200000e0000 */
[-C--:B------:R-:W-:Y:S02]  /*118d0*/  ISETP.GE.OR P1, PT, R32, R35.reuse, P0 ;  /* 0x000000232000720c */ /* 0x080fe40000726670 */
[-C--:B------:R-:W-:Y:S02]  /*118e0*/  ISETP.GE.OR P2, PT, R0, R35.reuse, P0 ;  /* 0x000000230000720c */ /* 0x080fe40000746670 */
[----:B------:R-:W-:Y:S01]  /*118f0*/  ISETP.GE.OR P3, PT, R4, R35, P0 ;  /* 0x000000230400720c */ /* 0x000fe20000766670 */
[----:B------:R-:W-:-:S05]  /*11900*/  VIADD R5, R5, 0x13220 ;  /* 0x0001322005057836 */ /* 0x000fca0000000000 */
[----:B------:R-:W-:-:S03]  /*11910*/  PRMT R0, RZ, 0x654, R5 ;  /* 0x00000654ff007816 */ /* 0x000fc60000000005 */
[C---:B0-----:R-:W-:Y:S01]  /*11920*/  @!P1 LEA R4, P4, R156.reuse, R21, 0x1 ;  /* 0x000000159c049211 */ /* 0x041fe200078808ff */
[----:B------:R0:W-:Y:S01]  /*11930*/  SYNCS.ARRIVE.TRANS64.RED.A1T0 RZ, [R0+URZ], RZ ;  /* 0x000000ff00ff79a7 */ /* 0x0001e2000810043f */
[C---:B-1----:R-:W-:Y:S02]  /*11940*/  @!P2 LEA R6, P5, R156.reuse, R37, 0x1 ;  /* 0x000000259c06a211 */ /* 0x042fe400078a08ff */
[C---:B------:R-:W-:Y:S02]  /*11950*/  @!P3 LEA R20, P6, R156.reuse, R39, 0x1 ;  /* 0x000000279c14b211 */ /* 0x040fe400078c08ff */
[C-C-:B------:R-:W-:Y:S02]  /*11960*/  @!P1 LEA.HI.X R5, R156.reuse, R7, R3.reuse, 0x1, P4 ;  /* 0x000000079c059211 */ /* 0x140fe400020f0c03 */
[C-C-:B------:R-:W-:Y:S02]  /*11970*/  @!P2 LEA.HI.X R7, R156.reuse, R33, R3.reuse, 0x1, P5 ;  /* 0x000000219c07a211 */ /* 0x140fe400028f0c03 */
[----:B------:R-:W-:Y:S01]  /*11980*/  @!P3 LEA.HI.X R21, R156, R34, R3, 0x1, P6 ;  /* 0x000000229c15b211 */ /* 0x000fe200030f0c03 */
[----:B0-----:R-:W-:-:S05]  /*11990*/  VIADD R0, R32, 0x90 ;  /* 0x0000009020007836 */ /* 0x001fca0000000000 */
[----:B------:R-:W-:Y:S01]  /*119a0*/  ISETP.GE.OR P0, PT, R0, R35, P0 ;  /* 0x000000230000720c */ /* 0x000fe20000706670 */
[----:B------:R-:W0:Y:S04]  /*119b0*/  SHFL.IDX PT, R17, R17, 0x3, 0x181f ;  /* 0x00781f0011117f89 */ /* 0x000e2800000e0000 */
[----:B------:R-:W1:Y:S04]  /*119c0*/  SHFL.IDX PT, R18, R18, 0x3, 0x181f ;  /* 0x00781f0012127f89 */ /* 0x000e6800000e0000 */
        /* <DEDUP_REMOVED lines=8> */
.L_x_14255:
        /* <DEDUP_REMOVED lines=34> */
.L_x_14258:
        /* <DEDUP_REMOVED lines=47> */
.L_x_14260:
[----:B------:R-:W-:Y:S05]  /*11f60*/  BSYNC B1 ;  /* 0x0000000000017941 */ /* 0x000fea0003800000 */
.L_x_14259:
[----:B0-----:R-:W0:Y:S01]  /*11f70*/  @P0 LDC R5, c[0x0][0xbf0] ;  /* 0x0002fc00ff050b82 */ /* 0x001e220000000800 */
[----:B------:R-:W-:Y:S01]  /*11f80*/  ULDC.64 UR14, c[0x0][0xaa0] ;  /* 0x0002a800000e7ab9 */ /* 0x000fe20000000a00 */
[----:B------:R-:W-:Y:S01]  /*11f90*/  IMAD R4, R23, 0x30, R157 ;  /* 0x0000003017047824 */ /* 0x000fe200078e029d */
[----:B------:R-:W-:Y:S01]  /*11fa0*/  UIMAD UR8, UR9, UR14, URZ ;  /* 0x0000000e090872a4 */ /* 0x000fe2000f8e023f */
[----:B-----5:R-:W-:Y:S01]  /*11fb0*/  IMAD R21, R0, R13, RZ ;  /* 0x0000000d00157224 */ /* 0x020fe200078e02ff */
        /* <DEDUP_REMOVED lines=37> */
[----:B------:R-:W-:-:S03]  /*12210*/  VIADD R8, R157, UR41 ;  /* 0x000000299d087c36 */ /* 0x000fc60008000000 */
[----:B------:R-:W-:Y:S01]  /*12220*/  LEA.HI.X R10, R4, UR7, R5, 0x1, P0 ;  /* 0x00000007040a7c11 */ /* 0x000fe200080f0c05 */
[----:B------:R-:W0:Y:S01]  /*12230*/  SHFL.IDX PT, R9, R6, RZ, 0x181f ;  /* 0x00181fff06097589 */ /* 0x000e2200000e0000 */
[----:B------:R-:W-:Y:S01]  /*12240*/  ISETP.GE.AND P0, PT, R156, UR4, PT ;  /* 0x000000049c007c0c */ /* 0x000fe2000bf06270 */
[C---:B------:R-:W-:Y:S02]  /*12250*/  VIADD R0, R8.reuse, 0x30 ;  /* 0x0000003008007836 */ /* 0x040fe40000000000 */
[----:B------:R-:W1:Y:S01]  /*12260*/  SHFL.IDX PT, R13, R6, 0x1, 0x181f ;  /* 0x00381f00060d7f89 */ /* 0x000e6200000e0000 */
[C---:B------:R-:W-:Y:S01]  /*12270*/  VIADD R4, R8.reuse, 0x60 ;  /* 0x0000006008047836 */ /* 0x040fe20000000000 */
[CC--:B------:R-:W-:Y:S01]  /*12280*/  ISETP.GE.OR P3, PT, R8.reuse, R21.reuse, P0 ;  /* 0x000000150800720c */ /* 0x0c0fe20000766670 */
[----:B------:R-:W-:Y:S01]  /*12290*/  VIADD R5, R8, 0x90 ;  /* 0x0000009008057836 */ /* 0x000fe20000000000 */
[----:B------:R-:W2:Y:S01]  /*122a0*/  SHFL.IDX PT, R15, R6, 0x2, 0x181f ;  /* 0x00581f00060f7f89 */ /* 0x000ea200000e0000 */
[----:B------:R-:W-:-:S02]  /*122b0*/  ISETP.GE.OR P2, PT, R0, R21, P0 ;  /* 0x000000150000720c */ /* 0x000fc40000746670 */
[-C--:B------:R-:W-:Y:S01]  /*122c0*/  ISETP.GE.OR P1, PT, R4, R21.reuse, P0 ;  /* 0x000000150400720c */ /* 0x080fe20000726670 */
[----:B------:R-:W3:Y:S01]  /*122d0*/  SHFL.IDX PT, R7, R10, RZ, 0x181f ;  /* 0x00181fff0a077589 */ /* 0x000ee200000e0000 */
[----:B------:R-:W-:-:S03]  /*122e0*/  ISETP.GE.OR P0, PT, R5, R21, P0 ;  /* 0x000000150500720c */ /* 0x000fc60000706670 */
        /* <DEDUP_REMOVED lines=16> */
.L_x_14257:
[----:B------:R-:W-:Y:S05]  /*123f0*/  BSYNC B0 ;  /* 0x0000000000007941 */ /* 0x000fea0003800000 */
.L_x_14254:
[----:B------:R-:W-:Y:S02]  /*12400*/  ULDC UR4, c[0x0][0xc3c] ;  /* 0x00030f0000047ab9 */ /* 0x000fe40000000800 */
[----:B------:R-:W-:-:S06]  /*12410*/  UISETP.GE.AND UP0, UPT, UR48, UR4, UPT ;  /* 0x000000043000728c */ /* 0x000fcc000bf06270 */
[----:B------:R-:W-:-:S13]  /*12420*/  PLOP3.LUT P0, PT, PT, PT, UP0, 0x80, 0x0 ;  /* 0x000000000000781c */ /* 0x000fda0003f0f008 */
[----:B------:R-:W-:Y:S05]  /*12430*/  @!P0 BRA `(.L_x_14261) ;  /* 0xfffffee800348947 */ /* 0x000fea000383ffff */
[----:B------:R-:W-:Y:S05]  /*12440*/  EXIT ;  /* 0x000000000000794d */ /* 0x000fea0003800000 */
.L_x_14164:
        /* <DEDUP_REMOVED lines=55> */
.L_x_14267:
        /* <DEDUP_REMOVED lines=11> */
.L_x_14266:
[----:B------:R-:W-:Y:S05]  /*12870*/  BSYNC B0 ;  /* 0x0000000000007941 */ /* 0x000fea0003800000 */
.L_x_14265:
        /* <DEDUP_REMOVED lines=21> */
.L_x_14263:
        /* <DEDUP_REMOVED lines=21> */
.L_x_14268:
[----:B---3--:R-:W-:Y:S01]  /*12b20*/  IMAD R24, R24, R9, R10 ;  /* 0x0000000918187224 */ /* 0x008fe200078e020a */
[----:B------:R-:W-:Y:S01]  /*12b30*/  IABS R2, R4 ;  /* 0x0000000400027213 */ /* 0x000fe20000000000 */
[----:B-1----:R-:W-:Y:S02]  /*12b40*/  IMAD.MOV R0, RZ, RZ, -R3 ;  /* 0x000000ffff007224 */ /* 0x002fe400078e0a03 */
[----:B------:R-:W-:Y:S02]  /*12b50*/  IMAD.IADD R7, R7, 0x1, -R24 ;  /* 0x0000000107077824 */ /* 0x000fe400078e0a18 */
[----:B--2---:R-:W-:Y:S02]  /*12b60*/  IMAD.MOV R8, RZ, RZ, -R2 ;  /* 0x000000ffff087224 */ /* 0x004fe400078e0a02 */
        /* <DEDUP_REMOVED lines=62> */
.L_x_14264:
[----:B------:R-:W0:Y:S01]  /*12f50*/  LDC R27, c[0x0][0xc3c] ;  /* 0x00030f00ff1b7b82 */ /* 0x000e220000000800 */
[----:B------:R-:W-:Y:S01]  /*12f60*/  IMAD.MOV.U32 R24, RZ, RZ, R7 ;  /* 0x000000ffff187224 */ /* 0x000fe200078e0007 */
[----:B------:R-:W-:Y:S01]  /*12f70*/  UMOV UR4, URZ ;  /* 0x0000003f00047c82 */ /* 0x000fe20008000000 */
[----:B------:R-:W-:-:S07]  /*12f80*/  IMAD.MOV.U32 R26, RZ, RZ, RZ ;  /* 0x000000ffff1a7224 */ /* 0x000fce00078e00ff */
.L_x_14269:
[----:B------:R-:W-:Y:S01]  /*12f90*/  ISETP.NE.AND P0, PT, R5, RZ, PT ;  /* 0x000000ff0500720c */ /* 0x000fe20003f05270 */
[----:B------:R-:W-:-:S12]  /*12fa0*/  IMAD.U32 R25, RZ, RZ, UR4 ;  /* 0x00000004ff197e24 */ /* 0x000fd8000f8e00ff */
[----:B------:R-:W1:Y:S01]  /*12fb0*/  @!P0 S2R R3, SR_CgaCtaId ;  /* 0x0000000000038919 */ /* 0x000e620000008800 */
[----:B------:R-:W-:-:S04]  /*12fc0*/  @!P0 MOV R0, 0x400 ;  /* 0x0000040000008802 */ /* 0x000fc80000000f00 */
[----:B-1----:R-:W-:-:S05]  /*12fd0*/  @!P0 LEA R0, R3, R0, 0x18 ;  /* 0x0000000003008211 */ /* 0x002fca00078ec0ff */
[----:B0-----:R0:W-:Y:S01]  /*12fe0*/  @!P0 STS.128 [R0+0x132d0], R24 ;  /* 0x0132d01800008388 */ /* 0x0011e20000000c00 */
[----:B------:R-:W-:Y:S06]  /*12ff0*/  BAR.ARV 0x5, 0x200 ;  /* 0x0148000000007b1d */ /* 0x000fec0000002000 */
.L_x_14262:
[----:B0-----:R-:W-:Y:S01]  /*13000*/  IMAD.MOV.U32 R0, RZ, RZ, 0x1 ;  /* 0x00000001ff007424 */ /* 0x001fe200078e00ff */
[----:B------:R0:W-:Y:S01]  /*13010*/  STL [R1+0xc], RZ ;  /* 0x00000cff01007387 */ /* 0x0001e20000100800 */
[----:B------:R-:W-:Y:S02]  /*13020*/  ULDC UR5, c[0x0][0xc3c] ;  /* 0x00030f0000057ab9 */ /* 0x000fe40000000800 */
[----:B------:R-:W-:Y:S01]  /*13030*/  ISETP.GE.AND P0, PT, R27, UR5, PT ;  /* 0x000000051b007c0c */ /* 0x000fe2000bf06270 */
[----:B------:R0:W-:Y:S04]  /*13040*/  STL [R1+0x18], R0 ;  /* 0x0000180001007387 */ /* 0x0001e80000100800 */
[----:B------:R0:W-:Y:S08]  /*13050*/  STL [R1+0x34], RZ ;  /* 0x000034ff01007387 */ /* 0x0001f00000100800 */
        /* <DEDUP_REMOVED lines=42> */
.L_x_14351:
[----:B0-2---:R-:W0:Y:S08]  /*13300*/  LDC.64 R4, c[0x0][0xa18] ;  /* 0x00028600ff047b82 */ /* 0x005e300000000a00 */
[----:B-1----:R-:W1:Y:S08]  /*13310*/  LDC.64 R2, c[0x0][0xa28] ;  /* 0x00028a00ff027b82 */ /* 0x002e700000000a00 */
[----:B------:R-:W2:Y:S01]  /*13320*/  LDC.64 R6, c[0x0][0xa00] ;  /* 0x00028000ff067b82 */ /* 0x000ea20000000a00 */
[----:B0-----:R-:W-:-:S07]  /*13330*/  ISETP.NE.U32.AND P1, PT, R4, RZ, PT ;  /* 0x000000ff0400720c */ /* 0x001fce0003f25070 */
[----:B------:R-:W0:Y:S01]  /*13340*/  LDC.64 R8, c[0x0][0xa00] ;  /* 0x00028000ff087b82 */ /* 0x000e220000000a00 */
[----:B------:R-:W-:Y:S02]  /*13350*/  ISETP.NE.AND.EX P2, PT, R5, RZ, PT, P1 ;  /* 0x000000ff0500720c */ /* 0x000fe40003f45310 */
[----:B-1----:R-:W-:-:S04]  /*13360*/  ISETP.NE.U32.AND P0, PT, R2, RZ, PT ;  /* 0x000000ff0200720c */ /* 0x002fc80003f05070 */
[----:B------:R-:W-:Y:S02]  /*13370*/  ISETP.NE.AND.EX P0, PT, R3, RZ, PT, P0 ;  /* 0x000000ff0300720c */ /* 0x000fe40003f05300 */
[----:B--2---:R-:W-:-:S05]  /*13380*/  ISETP.NE.U32.AND P1, PT, R6, RZ, PT ;  /* 0x000000ff0600720c */ /* 0x004fca0003f25070 */
[----:B------:R-:W1:Y:S01]  /*13390*/  @P2 LDC.64 R2, c[0x0][0xa18] ;  /* 0x00028600ff022b82 */ /* 0x000e620000000a00 */
[----:B------:R-:W-:-:S07]  /*133a0*/  ISETP.NE.AND.EX P3, PT, R7, RZ, PT, P1 ;  /* 0x000000ff0700720c */ /* 0x000fce0003f65310 */
[----:B------:R-:W2:Y:S01]  /*133b0*/  @P0 LDC.64 R4, c[0x0][0xa28] ;  /* 0x00028a00ff040b82 */ /* 0x000ea20000000a00 */
[----:B------:R-:W-:Y:S02]  /*133c0*/  IMAD.MOV.U32 R28, RZ, RZ, RZ ;  /* 0x000000ffff1c7224 */ /* 0x000fe400078e00ff */
[----:B-1----:R-:W-:-:S05]  /*133d0*/  @P2 IMAD.WIDE R2, R27, 0x4, R2 ;  /* 0x000000041b022825 */ /* 0x002fca00078e0202 */
[----:B------:R0:W3:Y:S01]  /*133e0*/  @P2 LDG.E R0, desc[UR50][R2.64] ;  /* 0x0000003202002981 */ /* 0x0000e2000c1e1900 */
[----:B--2---:R-:W-:-:S06]  /*133f0*/  @P0 IMAD.WIDE R4, R27, 0x4, R4 ;  /* 0x000000041b040825 */ /* 0x004fcc00078e0204 */
[----:B------:R1:W5:Y:S01]  /*13400*/  @P0 LDG.E R4, desc[UR50][R4.64] ;  /* 0x0000003204040981 */ /* 0x000362000c1e1900 */
[----:B0-----:R-:W-:Y:S01]  /*13410*/  IMAD.WIDE R2, R27, 0x4, R8 ;  /* 0x000000041b027825 */ /* 0x001fe200078e0208 */
[----:B------:R-:W-:-:S04]  /*13420*/  LOP3.LUT R16, R16, 0xffffffdf, RZ, 0xc0, !PT ;  /* 0xffffffdf10107812 */ /* 0x000fc800078ec0ff */
[----:B------:R1:W5:Y:S01]  /*13430*/  @P3 LDG.E R28, desc[UR50][R2.64] ;  /* 0x00000032021c3981 */ /* 0x000362000c1e1900 */
[----:B------:R-:W-:Y:S02]  /*13440*/  @P3 LOP3.LUT R16, R16, 0x20, RZ, 0xfc, !PT ;  /* 0x0000002010103812 */ /* 0x000fe400078efcff */
[----:B---3--:R-:W-:Y:S01]  /*13450*/  @P2 R2UR UR37, R0 ;  /* 0x00000000002522ca */ /* 0x008fe200000e0000 */
[----:B-1----:R-:W-:-:S14]  /*13460*/  @P2 BRA `(.L_x_14271) ;  /* 0x00000000001c2947 */ /* 0x002fdc0003800000 */
[----:B------:R-:W-:Y:S01]  /*13470*/  ULDC UR37, c[0x0][0x288] ;  /* 0x0000a20000257ab9 */ /* 0x000fe20000000800 */
[----:B------:R-:W-:Y:S05]  /*13480*/  @!P3 BRA `(.L_x_14271) ;  /* 0x000000000014b947 */ /* 0x000fea0003800000 */
[----:B------:R-:W2:Y:S04]  /*13490*/  LDG.E R5, desc[UR50][R2.64] ;  /* 0x0000003202057981 */ /* 0x000ea8000c1e1900 */
[----:B------:R-:W3:Y:S01]  /*134a0*/  LDG.E R0, desc[UR50][R2.64+0x4] ;  /* 0x0000043202007981 */ /* 0x000ee2000c1e1900 */
[----:B--2---:R-:W-:Y:S02]  /*134b0*/  R2UR UR5, R5 ;  /* 0x00000000050572ca */ /* 0x004fe400000e0000 */
[----:B---3--:R-:W-:-:S13]  /*134c0*/  R2UR UR37, R0 ;  /* 0x00000000002572ca */ /* 0x008fda00000e0000 */
[----:B------:R-:W-:-:S12]  /*134d0*/  UIADD3 UR37, -UR5, UR37, URZ ;  /* 0x0000002505257290 */ /* 0x000fd8000fffe13f */
.L_x_14271:
        /* <DEDUP_REMOVED lines=18> */
.L_x_14272:
        /* <DEDUP_REMOVED lines=11> */
.L_x_14273:
        /* <DEDUP_REMOVED lines=27> */
.L_x_14275:
[----:B------:R-:W-:-:S11]  /*13860*/  UISETP.NE.AND UP0, UPT, UR5, 0x1, UPT ;  /* 0x000000010500788c */ /* 0x000fd6000bf05270 */
[----:B------:R-:W-:Y:S02]  /*13870*/  @UP0 ULDC.64 UR10, c[0x0][0x9e8] ;  /* 0x00027a00000a0ab9 */ /* 0x000fe40000000a00 */
[----:B------:R-:W-:-:S04]  /*13880*/  UIMAD.WIDE.U32 UR6, UR8, UR10, URZ ;  /* 0x0000000a080672a5 */ /* 0x000fc8000f8e003f */
[----:B------:R-:W-:-:S12]  /*13890*/  @UP0 USHF.R.U32.HI UR8, URZ, UR11, UR7 ;  /* 0x0000000b3f080299 */ /* 0x000fd80008011607 */
.L_x_14276:
[----:B------:R-:W-:-:S04]  /*138a0*/  UIMAD UR8, UR8, UR5, UR5 ;  /* 0x00000005080872a4 */ /* 0x000fc8000f8e0205 */
[----:B------:R-:W-:-:S04]  /*138b0*/  UISETP.LT.AND UP0, UPT, UR4, UR8, UPT ;  /* 0x000000080400728c */ /* 0x000fc8000bf01270 */
[----:B------:R-:W-:-:S12]  /*138c0*/  USEL UR4, UR4, UR8, UP0 ;  /* 0x0000000804047287 */ /* 0x000fd80008000000 */
.L_x_14274:
        /* <DEDUP_REMOVED lines=31> */
.L_x_14278:
[----:B------:R-:W-:-:S11]  /*13ac0*/  UISETP.NE.AND UP0, UPT, UR5, 0x1, UPT ;  /* 0x000000010500788c */ /* 0x000fd6000bf05270 */
[----:B------:R-:W-:Y:S02]  /*13ad0*/  @UP0 ULDC.64 UR10, c[0x0][0x9e8] ;  /* 0x00027a00000a0ab9 */ /* 0x000fe40000000a00 */
[----:B------:R-:W-:-:S04]  /*13ae0*/  UIMAD.WIDE.U32 UR6, UR4, UR10, URZ ;  /* 0x0000000a040672a5 */ /* 0x000fc8000f8e003f */
[----:B------:R-:W-:-:S12]  /*13af0*/  @UP0 USHF.R.U32.HI UR4, URZ, UR11, UR7 ;  /* 0x0000000b3f040299 */ /* 0x000fd80008011607 */
.L_x_14279:
[----:B------:R-:W-:-:S04]  /*13b00*/  UIMAD UR4, UR4, UR5, URZ ;  /* 0x00000005040472a4 */ /* 0x000fc8000f8e023f */
[----:B------:R-:W-:-:S04]  /*13b10*/  UISETP.LT.AND UP0, UPT, UR8, UR4, UPT ;  /* 0x000000040800728c */ /* 0x000fc8000bf01270 */
[----:B------:R-:W-:-:S12]  /*13b20*/  USEL UR8, UR8, UR4, !UP0 ;  /* 0x0000000408087287 */ /* 0x000fd8000c000000 */
.L_x_14277:
        /* <DEDUP_REMOVED lines=26> */
.L_x_14281:
        /* <DEDUP_REMOVED lines=20> */
.L_x_14284:
[----:B------:R-:W-:Y:S05]  /*13e10*/  BSYNC B6 ;  /* 0x0000000000067941 */ /* 0x000fea0003800000 */
.L_x_14283:
        /* <DEDUP_REMOVED lines=22> */
.L_x_14286:
[----:B------:R-:W-:Y:S05]  /*13f80*/  BSYNC B6 ;  /* 0x0000000000067941 */ /* 0x000fea0003800000 */
.L_x_14285:
        /* <DEDUP_REMOVED lines=20> */
.L_x_14288:
[----:B------:R-:W-:Y:S05]  /*140d0*/  BSYNC B6 ;  /* 0x0000000000067941 */ /* 0x000fea0003800000 */
.L_x_14287:
        /* <DEDUP_REMOVED lines=19> */
.L_x_14290:
[----:B------:R-:W-:Y:S05]  /*14210*/  BSYNC B6 ;  /* 0x0000000000067941 */ /* 0x000fea0003800000 */
.L_x_14289:
[----:B------:R-:W0:Y:S01]  /*14220*/  LDC.64 R2, c[0x0][0x9f8] ;  /* 0x00027e00ff027b82 */ /* 0x000e220000000a00 */
[----:B------:R-:W-:-:S07]  /*14230*/  IMAD.MOV.U32 R20, RZ, RZ, R27 ;  /* 0x000000ffff147224 */ /* 0x000fce00078e001b */
[----:B------:R-:W1:Y:S01]  /*14240*/  LDC R18, c[0x0][0x430] ;  /* 0x00010c00ff127b82 */ /* 0x000e620000000800 */
[----:B0-----:R-:W-:-:S04]  /*14250*/  ISETP.NE.U32.AND P0, PT, R2, RZ, PT ;  /* 0x000000ff0200720c */ /* 0x001fc80003f05070 */
[----:B------:R-:W-:-:S13]  /*14260*/  ISETP.NE.AND.EX P0, PT, R3, RZ, PT, P0 ;  /* 0x000000ff0300720c */ /* 0x000fda0003f05300 */
[----:B------:R-:W0:Y:S02]  /*14270*/  @P0 LDC.64 R2, c[0x0][0x9f8] ;  /* 0x00027e00ff020b82 */ /* 0x000e240000000a00 */
[----:B0-----:R-:W-:-:S05]  /*14280*/  @P0 IMAD.WIDE R2, R27, 0x4, R2 ;  /* 0x000000041b020825 */ /* 0x001fca00078e0202 */
[----:B------:R-:W2:Y:S01]  /*14290*/  @P0 LDG.E R20, desc[UR50][R2.64] ;  /* 0x0000003202140981 */ /* 0x000ea2000c1e1900 */
[----:B-1----:R-:W-:Y:S01]  /*142a0*/  ISETP.NE.AND P2, PT, R18, 0x1, PT ;  /* 0x000000011200780c */ /* 0x002fe20003f45270 */
[----:B------:R-:W-:Y:S01]  /*142b0*/  UMOV UR4, 0xffffffff ;  /* 0xffffffff00047882 */ /* 0x000fe20000000000 */
[----:B------:R-:W-:-:S11]  /*142c0*/  LOP3.LUT R16, R16, 0xfffffff7, RZ, 0xc0, !PT ;  /* 0xfffffff710107812 */ /* 0x000fd600078ec0ff */
[----:B------:R-:W-:Y:S01]  /*142d0*/  @P2 LOP3.LUT R16, R16, 0x8, RZ, 0xfc, !PT ;  /* 0x0000000810102812 */ /* 0x000fe200078efcff */
[----:B--2---:R0:W-:Y:S01]  /*142e0*/  STL [R1+0x14], R20 ;  /* 0x0000141401007387 */ /* 0x0041e20000100800 */
[----:B------:R-:W-:Y:S05]  /*142f0*/  BRA.DIV UR4, `(.L_x_14291) ;  /* 0x00000052042c7947 */ /* 0x000fea000b800000 */
.L_x_14371:
[----:B------:R-:W1:Y:S01]  /*14300*/  S2R R0, SR_TID.X ;  /* 0x0000000000007919 */ /* 0x000e620000002100 */
[----:B------:R-:W-:Y:S01]  /*14310*/  UMOV UR4, 0xa0 ;  /* 0x000000a000047882 */ /* 0x000fe20000000000 */
[----:B------:R-:W2:Y:S01]  /*14320*/  @P2 LDC R4, c[0x0][0x438] ;  /* 0x00010e00ff042b82 */ /* 0x000ea20000000800 */
[----:B------:R-:W-:Y:S01]  /*14330*/  UIMAD UR4, UR41, UR4, -0xa0 ;  /* 0xffffff60290474a4 */ /* 0x000fe2000f8e0204 */
[----:B------:R-:W3:Y:S01]  /*14340*/  S2R R10, SR_TID.X ;  /* 0x00000000000a7919 */ /* 0x000ee20000002100 */
[----:B------:R-:W-:-:S05]  /*14350*/  SHF.R.S32.HI R12, RZ, 0x1f, R20 ;  /* 0x0000001fff0c7819 */ /* 0x000fca0000011414 */
[----:B------:R4:W-:Y:S01]  /*14360*/  STL [R1+0x20], R12 ;  /* 0x0000200c01007387 */ /* 0x0009e20000100800 */
[----:B-1----:R-:W-:Y:S01]  /*14370*/  LOP3.LUT R0, R0, 0x7f, RZ, 0xc0, !PT ;  /* 0x0000007f00007812 */ /* 0x002fe200078ec0ff */
[----:B---3--:R-:W-:-:S03]  /*14380*/  IMAD.SHL.U32 R11, R10, 0x20, RZ ;  /* 0x000000200a0b7824 */ /* 0x008fc600078e00ff */
[----:B------:R-:W-:Y:S01]  /*14390*/  SHF.R.U32.HI R13, RZ, 0x2, R0 ;  /* 0x00000002ff0d7819 */ /* 0x000fe20000011600 */
[----:B------:R-:W-:Y:S01]  /*143a0*/  IMAD.SHL.U32 R10, R10, 0x20, RZ ;  /* 0x000000200a0a7824 */ /* 0x000fe200078e00ff */
[----:B------:R-:W1:Y:S02]  /*143b0*/  @P2 LDC R0, c[0x0][0x434] ;  /* 0x00010d00ff002b82 */ /* 0x000e640000000800 */
        /* <DEDUP_REMOVED lines=9> */
[----:B--2---:R-:W-:-:S07]  /*14450*/  @P2 SHF.R.U32.HI R0, RZ, R4, R5 ;  /* 0x00000004ff002219 */ /* 0x004fce0000011605 */
[----:B------:R-:W1:Y:S01]  /*14460*/  @!P0 LDC.64 R2, c[0x0][0x428] ;  /* 0x00010a00ff028b82 */ /* 0x000e620000000a00 */
[--C-:B------:R-:W-:Y:S01]  /*14470*/  @!P0 SHF.R.S32.HI R7, RZ, 0x1f, R0.reuse ;  /* 0x0000001fff078819 */ /* 0x100fe20000011400 */
[----:B------:R-:W-:-:S06]  /*14480*/  @!P0 IMAD.MOV.U32 R6, RZ, RZ, R0 ;  /* 0x000000ffff068224 */ /* 0x000fcc00078e0000 */
[----:B------:R-:W2:Y:S01]  /*14490*/  @!P0 LDC.64 R4, c[0x0][0x418] ;  /* 0x00010600ff048b82 */ /* 0x000ea20000000a00 */
[----:B-1----:R-:W-:-:S04]  /*144a0*/  @!P0 IMAD R8, R12, R2, RZ ;  /* 0x000000020c088224 */ /* 0x002fc800078e02ff */
[C---:B------:R-:W-:Y:S02]  /*144b0*/  @!P0 IMAD R8, R20.reuse, R3, R8 ;  /* 0x0000000314088224 */ /* 0x040fe400078e0208 */
[----:B------:R-:W-:-:S04]  /*144c0*/  @!P0 IMAD.WIDE.U32 R2, R20, R2, R6 ;  /* 0x0000000214028225 */ /* 0x000fc800078e0006 */
[----:B------:R-:W-:Y:S01]  /*144d0*/  @!P0 IMAD.IADD R8, R8, 0x1, R3 ;  /* 0x0000000108088824 */ /* 0x000fe200078e0203 */
[C---:B--2---:R-:W-:Y:S02]  /*144e0*/  @!P0 LEA R6, P1, R2.reuse, R4, 0x2 ;  /* 0x0000000402068211 */ /* 0x044fe400078210ff */
[----:B------:R-:W1:Y:S02]  /*144f0*/  @P2 LDC R4, c[0x0][0x438] ;  /* 0x00010e00ff042b82 */ /* 0x000e640000000800 */
[----:B------:R-:W-:Y:S01]  /*14500*/  @!P0 LEA.HI.X R7, R2, R5, R8, 0x2, P1 ;  /* 0x0000000502078211 */ /* 0x000fe200008f1408 */
[----:B------:R-:W-:-:S05]  /*14510*/  VIADD R8, R10, UR4 ;  /* 0x000000040a087c36 */ /* 0x000fca0008000000 */
[----:B------:R-:W2:Y:S01]  /*14520*/  @P2 LDC R5, c[0x0][0x434] ;  /* 0x00010d00ff052b82 */ /* 0x000ea20000000800 */
[C---:B------:R-:W-:Y:S01]  /*14530*/  ISETP.GE.AND P1, PT, R8.reuse, UR40, PT ;  /* 0x0000002808007c0c */ /* 0x040fe2000bf26270 */
[----:B------:R-:W-:-:S04]  /*14540*/  VIADD R8, R8, UR36 ;  /* 0x0000002408087c36 */ /* 0x000fc80008000000 */
[----:B------:R-:W-:-:S08]  /*14550*/  IMAD.MOV.U32 R10, RZ, RZ, R8 ;  /* 0x000000ffff0a7224 */ /* 0x000fd000078e0008 */
[----:B------:R-:W3:Y:S01]  /*14560*/  @!P1 LDC.64 R2, c[0x0][0x428] ;  /* 0x00010a00ff029b82 */ /* 0x000ee20000000a00 */
[----:B--2---:R-:W-:-:S05]  /*14570*/  @P2 IMAD.HI.U32 R5, R8, R5, RZ ;  /* 0x0000000508052227 */ /* 0x004fca00078e00ff */
[----:B-1----:R-:W-:Y:S01]  /*14580*/  @P2 SHF.R.U32.HI R10, RZ, R4, R5 ;  /* 0x00000004ff0a2219 */ /* 0x002fe20000011605 */
[----:B------:R-:W-:-:S06]  /*14590*/  IMAD.MOV.U32 R4, RZ, RZ, RZ ;  /* 0x000000ffff047224 */ /* 0x000fcc00078e00ff */
[----:B------:R1:W5:Y:S01]  /*145a0*/  @!P0 LDG.E R4, desc[UR50][R6.64] ;  /* 0x0000003206048981 */ /* 0x000362000c1e1900 */
[----:B---3--:R-:W-:-:S04]  /*145b0*/  @!P1 IMAD R5, R12, R2, RZ ;  /* 0x000000020c059224 */ /* 0x008fc800078e02ff */
[----:B------:R-:W-:Y:S01]  /*145c0*/  @!P1 IMAD R5, R20, R3, R5 ;  /* 0x0000000314059224 */ /* 0x000fe200078e0205 */
[--C-:B-1----:R-:W-:Y:S01]  /*145d0*/  @!P1 SHF.R.S32.HI R7, RZ, 0x1f, R10.reuse ;  /* 0x0000001fff079819 */ /* 0x102fe2000001140a */
[----:B------:R-:W-:-:S04]  /*145e0*/  @!P1 IMAD.MOV.U32 R6, RZ, RZ, R10 ;  /* 0x000000ffff069224 */ /* 0x000fc800078e000a */
[----:B------:R-:W-:Y:S02]  /*145f0*/  @!P1 IMAD.WIDE.U32 R6, R20, R2, R6 ;  /* 0x0000000214069225 */ /* 0x000fe400078e0006 */
[----:B------:R-:W1:Y:S02]  /*14600*/  @!P1 LDC.64 R2, c[0x0][0x418] ;  /* 0x00010600ff029b82 */ /* 0x000e640000000a00 */
[----:B------:R-:W-:Y:S01]  /*14610*/  @!P1 IMAD.IADD R5, R7, 0x1, R5 ;  /* 0x0000000107059824 */ /* 0x000fe200078e0205 */
[----:B-1----:R-:W-:-:S04]  /*14620*/  @!P1 LEA R2, P0, R6, R2, 0x2 ;  /* 0x0000000206029211 */ /* 0x002fc800078010ff */
[----:B------:R-:W-:Y:S01]  /*14630*/  @!P1 LEA.HI.X R3, R6, R3, R5, 0x2, P0 ;  /* 0x0000000306039211 */ /* 0x000fe200000f1405 */
[----:B------:R-:W-:-:S06]  /*14640*/  IMAD.MOV.U32 R5, RZ, RZ, RZ ;  /* 0x000000ffff057224 */ /* 0x000fcc00078e00ff */
[----:B------:R1:W5:Y:S01]  /*14650*/  @!P1 LDG.E R5, desc[UR50][R2.64] ;  /* 0x0000003202059981 */ /* 0x000362000c1e1900 */
[----:B------:R-:W-:Y:S01]  /*14660*/  IMAD.MOV R0, RZ, RZ, -R0 ;  /* 0x000000ffff007224 */ /* 0x000fe200078e0a00 */
[----:B------:R-:W-:Y:S01]  /*14670*/  ISETP.GT.U32.AND P0, PT, R11, 0x9f, PT ;  /* 0x0000009f0b00780c */ /* 0x000fe20003f04070 */
[----:B------:R-:W-:Y:S01]  /*14680*/  IMAD.MOV R6, RZ, RZ, -R10 ;  /* 0x000000ffff067224 */ /* 0x000fe200078e0a0a */
[----:B------:R-:W-:Y:S01]  /*14690*/  LOP3.LUT R16, R16, 0xfffffffd, RZ, 0xc0, !PT ;  /* 0xfffffffd10107812 */ /* 0x000fe200078ec0ff */
[C---:B------:R-:W-:Y:S02]  /*146a0*/  IMAD R9, R18.reuse, R0, R9 ;  /* 0x0000000012097224 */ /* 0x040fe400078e0209 */
[----:B------:R-:W-:Y:S02]  /*146b0*/  IMAD.U32 R0, RZ, RZ, UR43 ;  /* 0x0000002bff007e24 */ /* 0x000fe4000f8e00ff */
[----:B----4-:R-:W-:Y:S02]  /*146c0*/  IMAD.U32 R12, RZ, RZ, UR41 ;  /* 0x00000029ff0c7e24 */ /* 0x010fe4000f8e00ff */
[----:B------:R-:W-:Y:S01]  /*146d0*/  IMAD R6, R18, R6, R8 ;  /* 0x0000000612067224 */ /* 0x000fe200078e0208 */
[----:B------:R-:W-:Y:S01]  /*146e0*/  ISETP.NE.AND P2, PT, R0, 0x3, PT ;  /* 0x000000030000780c */ /* 0x000fe20003f45270 */
[----:B------:R-:W-:Y:S01]  /*146f0*/  VIADD R12, R12, 0xffffffff ;  /* 0xffffffff0c0c7836 */ /* 0x000fe20000000000 */
[----:B------:R-:W-:-:S02]  /*14700*/  SHF.R.S32.HI R0, RZ, 0x1f, R26 ;  /* 0x0000001fff007819 */ /* 0x000fc4000001141a */
[----:B------:R-:W-:-:S03]  /*14710*/  @P0 LOP3.LUT R16, R16, 0x2, RZ, 0xfc, !PT ;  /* 0x0000000210100812 */ /* 0x000fc600078efcff */
[----:B------:R1:W-:Y:S01]  /*14720*/  STL [R1+0x1c], R0 ;  /* 0x00001c0001007387 */ /* 0x0003e20000100800 */
[----:B------:R-:W-:-:S05]  /*14730*/  LOP3.LUT R16, R16, 0xfffffffb, RZ, 0xc0, !PT ;  /* 0xfffffffb10107812 */ /* 0x000fca00078ec0ff */
[----:B------:R-:W-:Y:S01]  /*14740*/  @P2 LOP3.LUT R16, R16, 0x4, RZ, 0xfc, !PT ;  /* 0x0000000410102812 */ /* 0x000fe200078efcff */
[----:B------:R-:W-:Y:S06]  /*14750*/  @!P2 BRA `(.L_x_14292) ;  /* 0x000000000004a947 */ /* 0x000fec0003800000 */
[----:B------:R-:W-:Y:S01]  /*14760*/  BPT.TRAP 0x1 ;  /* 0x000000040000795c */ /* 0x000fe20000300000 */
.L_x_14292:
[----:B-1----:R-:W2:Y:S04]  /*14770*/  LDL R2, [R1+0xc] ;  /* 0x00000c0001027983 */ /* 0x002ea80000100800 */
[----:B------:R-:W3:Y:S01]  /*14780*/  LDL R0, [R1+0x18] ;  /* 0x0000180001007983 */ /* 0x000ee20000100800 */
[----:B------:R-:W-:Y:S01]  /*14790*/  BSSY B0, `(.L_x_14293) ;  /* 0x0000008000007945 */ /* 0x000fe20003800000 */
[----:B--2---:R-:W-:Y:S01]  /*147a0*/  IMAD R7, R2, 0x8, R17 ;  /* 0x0000000802077824 */ /* 0x004fe200078e0211 */
[----:B---3--:R-:W-:-:S04]  /*147b0*/  SHF.L.U32 R0, R0, 0x1f, RZ ;  /* 0x0000001f00007819 */ /* 0x008fc800000006ff */
[----:B------:R1:W2:Y:S01]  /*147c0*/  SYNCS.PHASECHK.TRANS64.TRYWAIT P0, [R7+URZ+0x13280], R0 ;  /* 0x01328000070075a7 */ /* 0x0002a2000800017f */
[----:B------:R1:W-:Y:S02]  /*147d0*/  STL [R1+0x2c], R0 ;  /* 0x00002c0001007387 */ /* 0x0003e40000100800 */
[----:B-1----:R-:W-:-:S05]  /*147e0*/  SHF.R.S32.HI R0, RZ, 0x1f, R6 ;  /* 0x0000001fff007819 */ /* 0x002fca0000011406 */
[----:B------:R1:W-:Y:S02]  /*147f0*/  STL [R1+0x8], R0 ;  /* 0x0000080001007387 */ /* 0x0003e40000100800 */
[----:B-12---:R-:W-:Y:S05]  /*14800*/  @!P0 BRA `(.L_x_14294) ;  /* 0x0000004c00148947 */ /* 0x006fea0003800000 */
.L_x_14372:
[----:B------:R-:W-:Y:S05]  /*14810*/  BSYNC B0 ;  /* 0x0000000000007941 */ /* 0x000fea0003800000 */
.L_x_14293:
[----:B-1----:R-:W2:Y:S04]  /*14820*/  LDL R0, [R1+0x8] ;  /* 0x0000080001007983 */ /* 0x002ea80000100800 */
[----:B------:R-:W3:Y:S01]  /*14830*/  LDL R8, [R1+0x1c] ;  /* 0x00001c0001087983 */ /* 0x000ee20000100800 */
[----:B-----5:R-:W-:Y:S01]  /*14840*/  SHF.R.S32.HI R10, RZ, 0x1f, R5 ;  /* 0x0000001fff0a7819 */ /* 0x020fe20000011405 */
[----:B------:R-:W-:Y:S01]  /*14850*/  ULDC.64 UR4, c[0x0][0x328] ;  /* 0x0000ca0000047ab9 */ /* 0x000fe20000000a00 */
[----:B------:R-:W-:Y:S01]  /*14860*/  ULDC.64 UR6, c[0x0][0x338] ;  /* 0x0000ce0000067ab9 */ /* 0x000fe20000000a00 */
[----:B------:R-:W0:Y:S01]  /*14870*/  S2R R15, SR_TID.X ;  /* 0x00000000000f7919 */ /* 0x000e220000002100 */
[----:B------:R-:W-:Y:S01]  /*14880*/  IMAD.WIDE.U32 R2, R6, UR4, RZ ;  /* 0x0000000406027c25 */ /* 0x000fe2000f8e00ff */
[----:B------:R-:W-:Y:S01]  /*14890*/  ULDC.64 UR8, c[0x0][0x330] ;  /* 0x0000cc0000087ab9 */ /* 0x000fe20000000a00 */
[----:B------:R-:W-:Y:S01]  /*148a0*/  ULDC.64 UR10, c[0x0][0x318] ;  /* 0x0000c600000a7ab9 */ /* 0x000fe20000000a00 */
[----:B------:R1:W-:Y:S04]  /*148b0*/  STL [R1+0x10], R10 ;  /* 0x0000100a01007387 */ /* 0x0003e80000100800 */
[----:B------:R-:W4:Y:S04]  /*148c0*/  LDL R13, [R1+0xc] ;  /* 0x00000c00010d7983 */ /* 0x000f280000100800 */
[----:B------:R-:W4:Y:S01]  /*148d0*/  LDL R14, [R1+0x28] ;  /* 0x00002800010e7983 */ /* 0x000f220000100800 */
[----:B------:R-:W-:Y:S01]  /*148e0*/  SHF.R.S32.HI R18, RZ, 0x1f, R4 ;  /* 0x0000001fff127819 */ /* 0x000fe20000011404 */
[----:B0-----:R-:W-:-:S05]  /*148f0*/  IMAD.SHL.U32 R20, R15, 0x10, RZ ;  /* 0x000000100f147824 */ /* 0x001fca00078e00ff */
[----:B------:R-:W-:Y:S02]  /*14900*/  LOP3.LUT R20, R20, 0x30, RZ, 0xc0, !PT ;  /* 0x0000003014147812 */ /* 0x000fe400078ec0ff */
[----:B------:R-:W-:Y:S02]  /*14910*/  LOP3.LUT R16, R16, 0xfffffffe, RZ, 0xc0, !PT ;  /* 0xfffffffe10107812 */ /* 0x000fe400078ec0ff */
[----:B------:R-:W-:-:S04]  /*14920*/  LOP3.LUT R15, R15, 0x7f, RZ, 0xc0, !PT ;  /* 0x0000007f0f0f7812 */ /* 0x000fc800078ec0ff */
[----:B------:R-:W-:Y:S01]  /*14930*/  SHF.R.U32.HI R15, RZ, 0x2, R15 ;  /* 0x00000002ff0f7819 */ /* 0x000fe2000001160f */
[----:B--2---:R-:W-:-:S04]  /*14940*/  IMAD R0, R0, UR4, RZ ;  /* 0x0000000400007c24 */ /* 0x004fc8000f8e02ff */
[----:B------:R-:W-:Y:S02]  /*14950*/  IMAD R0, R6, UR5, R0 ;  /* 0x0000000506007c24 */ /* 0x000fe4000f8e0200 */
[----:B---3--:R-:W-:Y:S02]  /*14960*/  IMAD R8, R8, UR8, RZ ;  /* 0x0000000808087c24 */ /* 0x008fe4000f8e02ff */
[----:B------:R-:W-:Y:S02]  /*14970*/  IMAD.IADD R3, R3, 0x1, R0 ;  /* 0x0000000103037824 */ /* 0x000fe400078e0200 */
[----:B------:R-:W-:Y:S02]  /*14980*/  IMAD R0, R10, UR6, RZ ;  /* 0x000000060a007c24 */ /* 0x000fe4000f8e02ff */
[C---:B------:R-:W-:Y:S01]  /*14990*/  IMAD.WIDE.U32 R2, R5.reuse, UR6, R2 ;  /* 0x0000000605027c25 */ /* 0x040fe2000f8e0002 */
[----:B-1----:R-:W0:Y:S03]  /*149a0*/  LDC R10, c[0x0][0x2f4] ;  /* 0x0000bd00ff0a7b82 */ /* 0x002e260000000800 */
[----:B------:R-:W-:-:S04]  /*149b0*/  IMAD R0, R5, UR7, R0 ;  /* 0x0000000705007c24 */ /* 0x000fc8000f8e0200 */
[----:B------:R-:W-:Y:S02]  /*149c0*/  IMAD.IADD R3, R3, 0x1, R0 ;  /* 0x0000000103037824 */ /* 0x000fe400078e0200 */
[----:B------:R-:W-:-:S04]  /*149d0*/  IMAD.WIDE.U32 R2, R26, UR8, R2 ;  /* 0x000000081a027c25 */ /* 0x000fc8000f8e0002 */
[----:B------:R-:W-:Y:S01]  /*149e0*/  IMAD R8, R26, UR9, R8 ;  /* 0x000000091a087c24 */ /* 0x000fe2000f8e0208 */
[----:B------:R-:W-:-:S04]  /*149f0*/  IADD3 R0, P0, R2, UR10, RZ ;  /* 0x0000000a02007c10 */ /* 0x000fc8000ff1e0ff */
[----:B------:R-:W-:Y:S02]  /*14a00*/  IADD3.X R2, R3, UR11, R8, P0, !PT ;  /* 0x0000000b03027c10 */ /* 0x000fe400087fe408 */
[----:B------:R-:W-:-:S05]  /*14a10*/  SHF.R.S32.HI R3, RZ, 0x1f, R9 ;  /* 0x0000001fff037819 */ /* 0x000fca0000011409 */
[----:B------:R1:W-:Y:S01]  /*14a20*/  STL [R1], R3 ;  /* 0x0000000301007387 */ /* 0x0003e20000100800 */
[CC--:B0-----:R-:W-:Y:S02]  /*14a30*/  ISETP.GE.AND P1, PT, R20.reuse, R10.reuse, PT ;  /* 0x0000000a1400720c */ /* 0x0c1fe40003f26270 */
[----:B------:R-:W-:Y:S01]  /*14a40*/  ISETP.GE.AND P0, PT, R20, R10, PT ;  /* 0x0000000a1400720c */ /* 0x000fe20003f06270 */
[----:B------:R-:W-:-:S04]  /*14a50*/  IMAD.WIDE.U32 R10, R9, UR4, RZ ;  /* 0x00000004090a7c25 */ /* 0x000fc8000f8e00ff */
[----:B-1----:R-:W-:-:S04]  /*14a60*/  IMAD R3, R3, UR4, RZ ;  /* 0x0000000403037c24 */ /* 0x002fc8000f8e02ff */
[----:B------:R-:W-:-:S04]  /*14a70*/  IMAD R3, R9, UR5, R3 ;  /* 0x0000000509037c24 */ /* 0x000fc8000f8e0203 */
[----:B------:R-:W-:Y:S02]  /*14a80*/  IMAD.IADD R11, R11, 0x1, R3 ;  /* 0x000000010b0b7824 */ /* 0x000fe400078e0203 */
[----:B------:R-:W-:Y:S02]  /*14a90*/  IMAD R3, R18, UR6, RZ ;  /* 0x0000000612037c24 */ /* 0x000fe4000f8e02ff */
[----:B------:R-:W-:-:S04]  /*14aa0*/  IMAD.WIDE.U32 R10, R4, UR6, R10 ;  /* 0x00000006040a7c25 */ /* 0x000fc8000f8e000a */
[----:B------:R-:W-:-:S04]  /*14ab0*/  IMAD R3, R4, UR7, R3 ;  /* 0x0000000704037c24 */ /* 0x000fc8000f8e0203 */
[----:B------:R-:W-:Y:S02]  /*14ac0*/  IMAD.IADD R11, R11, 0x1, R3 ;  /* 0x000000010b0b7824 */ /* 0x000fe400078e0203 */
[----:B------:R-:W-:Y:S01]  /*14ad0*/  IMAD.WIDE.U32 R10, R26, UR8, R10 ;  /* 0x000000081a0a7c25 */ /* 0x000fe2000f8e000a */
[----:B------:R-:W-:Y:S02]  /*14ae0*/  @P1 LOP3.LUT R16, R16, 0x1, RZ, 0xfc, !PT ;  /* 0x0000000110101812 */ /* 0x000fe400078efcff */
[----:B------:R-:W-:-:S04]  /*14af0*/  IADD3 R29, P1, R10, UR10, RZ ;  /* 0x0000000a0a1d7c10 */ /* 0x000fc8000ff3e0ff */
[----:B------:R-:W-:Y:S01]  /*14b00*/  IADD3.X R25, R8, UR11, R11, P1, !PT ;  /* 0x0000000b08197c10 */ /* 0x000fe20008ffe40b */
[----:B------:R-:W-:-:S04]  /*14b10*/  IMAD.MOV.U32 R8, RZ, RZ, -0xa0 ;  /* 0xffffff60ff087424 */ /* 0x000fc800078e00ff */
[----:B------:R-:W-:Y:S01]  /*14b20*/  IMAD R8, R12, R8, UR40 ;  /* 0x000000280c087e24 */ /* 0x000fe2000f8e0208 */
[----:B------:R-:W-:-:S03]  /*14b30*/  UMOV UR4, 0xffffffff ;  /* 0xffffffff00047882 */ /* 0x000fc60000000000 */
[----:B------:R-:W-:Y:S01]  /*14b40*/  IMAD.IADD R8, R8, 0x1, -R15 ;  /* 0x0000000108087824 */ /* 0x000fe200078e0a0f */
[----:B------:R4:W-:Y:S04]  /*14b50*/  STL [R1+0x4], R18 ;  /* 0x0000041201007387 */ /* 0x0009e80000100800 */
[----:B------:R-:W-:Y:S01]  /*14b60*/  ISETP.GE.AND P5, PT, R8, 0x1, PT ;  /* 0x000000010800780c */ /* 0x000fe20003fa6270 */
[----:B----4-:R-:W-:Y:S01]  /*14b70*/  IMAD R18, R13, 0x2800, R14 ;  /* 0x000028000d127824 */ /* 0x010fe200078e020e */
[----:B------:R-:W-:Y:S11]  /*14b80*/  BRA.DIV UR4, `(.L_x_14295) ;  /* 0x0000004a044c7947 */ /* 0x000ff6000b800000 */
[----:B------:R-:W0:Y:S01]  /*14b90*/  S2R R11, SR_TID.X ;  /* 0x00000000000b7919 */ /* 0x000e220000002100 */
[----:B------:R-:W-:Y:S02]  /*14ba0*/  ISETP.GE.AND P2, PT, R8, 0x81, PT ;  /* 0x000000810800780c */ /* 0x000fe40003f46270 */
[----:B------:R-:W-:Y:S01]  /*14bb0*/  LOP3.LUT R16, R16, 0xffffffef, RZ, 0xc0, !PT ;  /* 0xffffffef10107812 */ /* 0x000fe200078ec0ff */
[----:B------:R-:W1:Y:S01]  /*14bc0*/  SHFL.IDX PT, R10, R0, RZ, 0x1c1f ;  /* 0x001c1fff000a7589 */ /* 0x000e6200000e0000 */
[C---:B------:R-:W-:Y:S02]  /*14bd0*/  ISETP.GE.AND P4, PT, R8.reuse, 0x21, PT ;  /* 0x000000210800780c */ /* 0x040fe40003f86270 */
[----:B------:R-:W-:Y:S01]  /*14be0*/  ISETP.GE.AND P3, PT, R8, 0x41, PT ;  /* 0x000000410800780c */ /* 0x000fe20003f66270 */
[----:B------:R-:W2:Y:S04]  /*14bf0*/  SHFL.IDX PT, R3, R2, RZ, 0x1c1f ;  /* 0x001c1fff02037589 */ /* 0x000ea800000e0000 */
[----:B------:R-:W3:Y:S02]  /*14c00*/  SHFL.IDX PT, R12, R0, 0x1, 0x1c1f ;  /* 0x003c1f00000c7f89 */ /* 0x000ee400000e0000 */
[----:B------:R-:W-:Y:S01]  /*14c10*/  @P2 LOP3.LUT R16, R16, 0x10, RZ, 0xfc, !PT ;  /* 0x0000001010102812 */ /* 0x000fe200078efcff */
[----:B0-----:R-:W-:-:S05]  /*14c20*/  IMAD.SHL.U32 R14, R11, 0x10, RZ ;  /* 0x000000100b0e7824 */ /* 0x001fca00078e00ff */
[----:B------:R-:W-:-:S04]  /*14c30*/  LOP3.LUT R14, R14, 0x30, RZ, 0xc0, !PT ;  /* 0x000000300e0e7812 */ /* 0x000fc800078ec0ff */
[----:B-1----:R-:W-:-:S05]  /*14c40*/  IADD3 R10, P1, R14, R10, RZ ;  /* 0x0000000a0e0a7210 */ /* 0x002fca0007f3e0ff */
[----:B--2---:R-:W-:Y:S01]  /*14c50*/  IMAD.X R11, RZ, RZ, R3, P1 ;  /* 0x000000ffff0b7224 */ /* 0x004fe200008e0603 */
[----:B------:R-:W-:Y:S01]  /*14c60*/  ISETP.LT.OR P1, PT, R8, 0x1, P0 ;  /* 0x000000010800780c */ /* 0x000fe20000721670 */
[----:B------:R-:W-:-:S12]  /*14c70*/  IMAD.IADD R3, R17, 0x1, R18 ;  /* 0x0000000111037824 */ /* 0x000fd800078e0212 */
[----:B------:R0:W-:Y:S01]  /*14c80*/  LDGSTS.E.BYPASS.LTC128B.128 [R3+0x6000], desc[UR50][R10.64], !P1 ;  /* 0x060000000a037fae */ /* 0x0001e2000c901d72 */
[----:B---3--:R-:W-:-:S03]  /*14c90*/  IADD3 R12, P1, R14, R12, RZ ;  /* 0x0000000c0e0c7210 */ /* 0x008fc60007f3e0ff */
        /* <DEDUP_REMOVED lines=12> */
[----:B-1----:R-:W-:-:S03]  /*14d60*/  IADD3 R10, P1, R14, R0, RZ ;  /* 0x000000000e0a7210 */ /* 0x002fc60007f3e0ff */
[----:B------:R0:W1:Y:S02]  /*14d70*/  SHFL.IDX PT, R0, R25, RZ, 0x1c1f ;  /* 0x001c1fff19007589 */ /* 0x00006400000e0000 */
[----:B------:R-:W-:Y:S01]  /*14d80*/  IMAD.X R11, RZ, RZ, R2, P1 ;  /* 0x000000ffff0b7224 */ /* 0x000fe200008e0602 */
[----:B------:R-:W-:-:S13]  /*14d90*/  ISETP.LT.OR P1, PT, R8, 0x61, P0 ;  /* 0x000000610800780c */ /* 0x000fda0000721670 */
[----:B------:R2:W-:Y:S01]  /*14da0*/  LDGSTS.E.BYPASS.LTC128B.128 [R3+0x7800], desc[UR50][R10.64], !P1 ;  /* 0x078000000a037fae */ /* 0x0005e2000c901d72 */
[----:B------:R-:W-:-:S03]  /*14db0*/  ISETP.GE.AND P1, PT, R8, 0x61, PT ;  /* 0x000000610800780c */ /* 0x000fc60003f26270 */
[----:B-12---:R0:W2:Y:S10]  /*14dc0*/  SHFL.IDX PT, R10, R29, RZ, 0x1c1f ;  /* 0x001c1fff1d0a7589 */ /* 0x0060b400000e0000 */
.L_x_14384:
[----:B------:R-:W1:Y:S01]  /*14dd0*/  S2R R2, SR_TID.X ;  /* 0x0000000000027919 */ /* 0x000e620000002100 */
        /* <DEDUP_REMOVED lines=8> */
[----:B------:R1:W-:Y:S01]  /*14e60*/  LDGSTS.E.BYPASS.LTC128B.128 [R3+0x8000], desc[UR50][R10.64], !P0 ;  /* 0x080000000a037fae */ /* 0x0003e2000c101d72 */
[----:B------:R-:W-:Y:S01]  /*14e70*/  PLOP3.LUT P0, PT, PT, PT, PT, 0x80, 0x0 ;  /* 0x000000000000781c */ /* 0x000fe20003f0f070 */
[----:B------:R-:W-:-:S12]  /*14e80*/  NOP ;  /* 0x0000000000007918 */ /* 0x000fd80000000000 */
.L_x_14296:
        /* <DEDUP_REMOVED lines=11> */
.L_x_14297:
[----:B------:R2:W-:Y:S01]  /*14f40*/  SYNCS.ARRIVE.TRANS64.A1T0 RZ, [R7+URZ+0x13270], RZ ;  /* 0x013270ff07ff79a7 */ /* 0x0005e2000810003f */
[----:B------:R-:W-:Y:S05]  /*14f50*/  @!P6 BRA `(.L_x_14298) ;  /* 0x000000000004e947 */ /* 0x000fea0003800000 */
[----:B------:R-:W-:Y:S01]  /*14f60*/  BPT.TRAP 0x1 ;  /* 0x000000040000795c */ /* 0x000fe20000300000 */
.L_x_14298:
[----:B------:R-:W3:Y:S01]  /*14f70*/  LDL R0, [R1+0x2c] ;  /* 0x00002c0001007983 */ /* 0x000ee20000100800 */
[----:B------:R-:W-:Y:S01]  /*14f80*/  BSSY B0, `(.L_x_14299) ;  /* 0x0000003000007945 */ /* 0x000fe20003800000 */
[----:B---3--:R-:W3:Y:S03]  /*14f90*/  SYNCS.PHASECHK.TRANS64.TRYWAIT P0, [R7+URZ+0x13240], R0 ;  /* 0x01324000070075a7 */ /* 0x008ee6000800017f */
[----:B---3--:R-:W-:Y:S05]  /*14fa0*/  @!P0 BRA `(.L_x_14300) ;  /* 0x0000004800d88947 */ /* 0x008fea0003800000 */
.L_x_14385:
[----:B------:R-:W-:Y:S05]  /*14fb0*/  BSYNC B0 ;  /* 0x0000000000007941 */ /* 0x000fea0003800000 */
.L_x_14299:
[----:B---3--:R-:W3:Y:S01]  /*14fc0*/  LDL.LU R0, [R1+0x8] ;  /* 0x0000080001007983 */ /* 0x008ee20000300800 */
[----:B------:R-:W-:Y:S01]  /*14fd0*/  ULDC.64 UR4, c[0x0][0x300] ;  /* 0x0000c00000047ab9 */ /* 0x000fe20000000a00 */
[----:B------:R-:W-:Y:S02]  /*14fe0*/  ULDC.64 UR6, c[0x0][0x310] ;  /* 0x0000c40000067ab9 */ /* 0x000fe40000000a00 */
[----:B------:R-:W4:Y:S04]  /*14ff0*/  LDL.LU R13, [R1+0x10] ;  /* 0x00001000010d7983 */ /* 0x000f280000300800 */
[----:B------:R-:W5:Y:S04]  /*15000*/  LDL.LU R8, [R1] ;  /* 0x0000000001087983 */ /* 0x000f680000300800 */
[----:B------:R-:W2:Y:S04]  /*15010*/  LDL.LU R12, [R1+0x4] ;  /* 0x00000400010c7983 */ /* 0x000ea80000300800 */
[----:B------:R-:W5:Y:S01]  /*15020*/  LDL R2, [R1+0x1c] ;  /* 0x00001c0001027983 */ /* 0x000f620000100800 */
[----:B-1----:R-:W-:-:S04]  /*15030*/  IMAD.WIDE.U32 R10, R6, UR4, RZ ;  /* 0x00000004060a7c25 */ /* 0x002fc8000f8e00ff */
[----:B---3--:R-:W-:-:S04]  /*15040*/  IMAD R0, R0, UR4, RZ ;  /* 0x0000000400007c24 */ /* 0x008fc8000f8e02ff */
[----:B------:R-:W-:-:S04]  /*15050*/  IMAD R0, R6, UR5, R0 ;  /* 0x0000000506007c24 */ /* 0x000fc8000f8e0200 */
[----:B------:R-:W-:Y:S02]  /*15060*/  IMAD.IADD R11, R11, 0x1, R0 ;  /* 0x000000010b0b7824 */ /* 0x000fe400078e0200 */
[----:B----4-:R-:W-:Y:S02]  /*15070*/  IMAD R0, R13, UR6, RZ ;  /* 0x000000060d007c24 */ /* 0x010fe4000f8e02ff */
[----:B------:R-:W-:-:S04]  /*15080*/  IMAD.WIDE.U32 R10, R5, UR6, R10 ;  /* 0x00000006050a7c25 */ /* 0x000fc8000f8e000a */
[----:B------:R-:W-:Y:S02]  /*15090*/  IMAD R0, R5, UR7, R0 ;  /* 0x0000000705007c24 */ /* 0x000fe4000f8e0200 */
[----:B--2---:R-:W-:Y:S02]  /*150a0*/  IMAD R12, R12, UR6, RZ ;  /* 0x000000060c0c7c24 */ /* 0x004fe4000f8e02ff */
[----:B------:R-:W-:Y:S02]  /*150b0*/  IMAD.IADD R11, R11, 0x1, R0 ;  /* 0x000000010b0b7824 */ /* 0x000fe400078e0200 */
[----:B-----5:R-:W-:Y:S02]  /*150c0*/  IMAD R0, R8, UR4, RZ ;  /* 0x0000000408007c24 */ /* 0x020fe4000f8e02ff */
[----:B------:R-:W-:Y:S02]  /*150d0*/  IMAD R12, R4, UR7, R12 ;  /* 0x00000007040c7c24 */ /* 0x000fe4000f8e020c */
[----:B------:R-:W-:-:S02]  /*150e0*/  IMAD R0, R9, UR5, R0 ;  /* 0x0000000509007c24 */ /* 0x000fc4000f8e0200 */
[----:B------:R-:W-:Y:S01]  /*150f0*/  IMAD.WIDE.U32 R8, R9, UR4, RZ ;  /* 0x0000000409087c25 */ /* 0x000fe2000f8e00ff */
[----:B------:R-:W-:-:S03]  /*15100*/  ULDC.64 UR4, c[0x0][0x308] ;  /* 0x0000c20000047ab9 */ /* 0x000fc60000000a00 */
[----:B------:R-:W-:Y:S02]  /*15110*/  IMAD.IADD R9, R9, 0x1, R0 ;  /* 0x0000000109097824 */ /* 0x000fe400078e0200 */
[----:B------:R-:W-:-:S04]  /*15120*/  IMAD.WIDE.U32 R10, R26, UR4, R10 ;  /* 0x000000041a0a7c25 */ /* 0x000fc8000f8e000a */
[----:B------:R-:W-:Y:S01]  /*15130*/  IMAD.WIDE.U32 R4, R4, UR6, R8 ;  /* 0x0000000604047c25 */ /* 0x000fe2000f8e0008 */
[----:B------:R-:W-:-:S03]  /*15140*/  ULDC.64 UR6, c[0x0][0x2e8] ;  /* 0x0000ba0000067ab9 */ /* 0x000fc60000000a00 */
        /* <DEDUP_REMOVED lines=12> */
[----:B------:R-:W-:Y:S04]  /*15210*/  SHFL.IDX PT, R4, R0, RZ, 0x1c1f ;  /* 0x001c1fff00047589 */ /* 0x000fe800000e0000 */
[----:B------:R-:W-:Y:S01]  /*15220*/  SHFL.IDX PT, R6, R6, RZ, 0x1c1f ;  /* 0x001c1fff06067589 */ /* 0x000fe200000e0000 */
[----:B-1----:R-:W-:-:S03]  /*15230*/  IMAD.SHL.U32 R9, R5, 0x10, RZ ;  /* 0x0000001005097824 */ /* 0x002fc600078e00ff */
[----:B------:R-:W1:Y:S02]  /*15240*/  SHFL.IDX PT, R5, R2, RZ, 0x1c1f ;  /* 0x001c1fff02057589 */ /* 0x000e6400000e0000 */
[----:B------:R-:W-:-:S04]  /*15250*/  LOP3.LUT R9, R9, 0x30, RZ, 0xc0, !PT ;  /* 0x0000003009097812 */ /* 0x000fc800078ec0ff */
[C---:B--2---:R-:W-:Y:S02]  /*15260*/  ISETP.GE.AND P2, PT, R9.reuse, R10, PT ;  /* 0x0000000a0900720c */ /* 0x044fe40003f46270 */
[----:B-1----:R-:W-:-:S05]  /*15270*/  @P5 IADD3 R5, P0, R9, R5, RZ ;  /* 0x0000000509055210 */ /* 0x002fca0007f1e0ff */
[----:B------:R-:W-:-:S05]  /*15280*/  @P5 IMAD.X R4, RZ, RZ, R4, P0 ;  /* 0x000000ffff045224 */ /* 0x000fca00000e0604 */
[----:B------:R-:W-:-:S04]  /*15290*/  @P5 LOP3.LUT R5, R5, R4, RZ, 0x3c, !PT ;  /* 0x0000000405055212 */ /* 0x000fc800078e3cff */
[----:B------:R-:W-:-:S04]  /*152a0*/  @P5 LOP3.LUT R4, R5, R4, RZ, 0x3c, !PT ;  /* 0x0000000405045212 */ /* 0x000fc800078e3cff */
[----:B------:R-:W-:-:S05]  /*152b0*/  @P5 LOP3.LUT R5, R5, R4, RZ, 0x3c, !PT ;  /* 0x0000000405055212 */ /* 0x000fca00078e3cff */
        /* <DEDUP_REMOVED lines=8> */
[----:B------:R1:W-:Y:S04]  /*15340*/  @P4 LDGSTS.E.BYPASS.LTC128B.128 [R3+0xe800], desc[UR50][R4.64], !P2 ;  /* 0x0e80000004034fae */ /* 0x0003e8000d101d72 */
[----:B-1----:R-:W1:Y:S04]  /*15350*/  SHFL.IDX PT, R5, R2, 0x2, 0x1c1f ;  /* 0x005c1f0002057f89 */ /* 0x002e6800000e0000 */
[----:B------:R-:W2:Y:S04]  /*15360*/  SHFL.IDX PT, R4, R0, 0x2, 0x1c1f ;  /* 0x005c1f0000047f89 */ /* 0x000ea800000e0000 */
[----:B------:R-:W3:Y:S04]  /*15370*/  SHFL.IDX PT, R2, R2, 0x3, 0x1c1f ;  /* 0x007c1f0002027f89 */ /* 0x000ee800000e0000 */
[----:B------:R-:W4:Y:S01]  /*15380*/  SHFL.IDX PT, R0, R0, 0x3, 0x1c1f ;  /* 0x007c1f0000007f89 */ /* 0x000f2200000e0000 */
[----:B-1----:R-:W-:-:S05]  /*15390*/  @P3 IADD3 R5, P0, R9, R5, RZ ;  /* 0x0000000509053210 */ /* 0x002fca0007f1e0ff */
[----:B--2---:R-:W-:Y:S01]  /*153a0*/  @P3 IMAD.X R4, RZ, RZ, R4, P0 ;  /* 0x000000ffff043224 */ /* 0x004fe200000e0604 */
[----:B---3--:R-:W-:-:S04]  /*153b0*/  @P1 IADD3 R2, P0, R9, R2, RZ ;  /* 0x0000000209021210 */ /* 0x008fc80007f1e0ff */
[----:B------:R-:W-:Y:S01]  /*153c0*/  @P3 LOP3.LUT R5, R5, R4, RZ, 0x3c, !PT ;  /* 0x0000000405053212 */ /* 0x000fe200078e3cff */
[----:B----4-:R-:W-:-:S03]  /*153d0*/  @P1 IMAD.X R0, RZ, RZ, R0, P0 ;  /* 0x000000ffff001224 */ /* 0x010fc600000e0600 */
[----:B------:R-:W-:-:S04]  /*153e0*/  @P3 LOP3.LUT R4, R5, R4, RZ, 0x3c, !PT ;  /* 0x0000000405043212 */ /* 0x000fc800078e3cff */
[----:B------:R-:W-:-:S05]  /*153f0*/  @P3 LOP3.LUT R5, R5, R4, RZ, 0x3c, !PT ;  /* 0x0000000405053212 */ /* 0x000fca00078e3cff */
[----:B------:R1:W-:Y:S02]  /*15400*/  @P3 LDGSTS.E.BYPASS.LTC128B.128 [R3+0xf000], desc[UR50][R4.64], !P2 ;  /* 0x0f00000004033fae */ /* 0x0003e4000d101d72 */
[----:B-1----:R-:W-:Y:S02]  /*15410*/  @P1 IMAD.MOV.U32 R4, RZ, RZ, R2 ;  /* 0x000000ffff041224 */ /* 0x002fe400078e0002 */
[----:B------:R-:W-:-:S05]  /*15420*/  @P1 IMAD.MOV.U32 R5, RZ, RZ, R0 ;  /* 0x000000ffff051224 */ /* 0x000fca00078e0000 */
[----:B------:R1:W-:Y:S04]  /*15430*/  @P1 LDGSTS.E.BYPASS.LTC128B.128 [R3+0xf800], desc[UR50][R4.64], !P2 ;  /* 0x0f80000004031fae */ /* 0x0003e8000d101d72 */
[----:B-1----:R1:W2:Y:S02]  /*15440*/  SHFL.IDX PT, R4, R8, RZ, 0x1c1f ;  /* 0x001c1fff08047589 */ /* 0x0022a400000e0000 */
.L_x_14397:
[----:B------:R-:W-:Y:S01]  /*15450*/  LOP3.LUT P0, RZ, R16, 0x10, RZ, 0xc0, !PT ;  /* 0x0000001010ff7812 */ /* 0x000fe2000780c0ff */
[----:B------:R-:W-:-:S12]  /*15460*/  BSSY B0, `(.L_x_14302) ;  /* 0x000000d000007945 */ /* 0x000fd80003800000 */
[----:B------:R-:W-:Y:S05]  /*15470*/  @!P0 BRA `(.L_x_14303) ;  /* 0x00000000002c8947 */ /* 0x000fea0003800000 */
[----:B------:R-:W3:Y:S01]  /*15480*/  S2R R0, SR_TID.X ;  /* 0x0000000000007919 */ /* 0x000ee20000002100 */
[----:B------:R-:W4:Y:S01]  /*15490*/  LDC R2, c[0x0][0x2f4] ;  /* 0x0000bd00ff027b82 */ /* 0x000f220000000800 */
[----:B---3--:R-:W-:-:S05]  /*154a0*/  IMAD.SHL.U32 R0, R0, 0x10, RZ ;  /* 0x0000001000007824 */ /* 0x008fca00078e00ff */
[----:B------:R-:W-:-:S04]  /*154b0*/  LOP3.LUT R0, R0, 0x30, RZ, 0xc0, !PT ;  /* 0x0000003000007812 */ /* 0x000fc800078ec0ff */
[C---:B----4-:R-:W-:Y:S02]  /*154c0*/  ISETP.GE.AND P1, PT, R0.reuse, R2, PT ;  /* 0x000000020000720c */ /* 0x050fe40003f26270 */
[----:B--2---:R-:W-:-:S05]  /*154d0*/  IADD3 R4, P0, R0, R4, RZ ;  /* 0x0000000400047210 */ /* 0x004fca0007f1e0ff */
[----:B------:R-:W-:-:S06]  /*154e0*/  IMAD.X R5, RZ, RZ, R6, P0 ;  /* 0x000000ffff057224 */ /* 0x000fcc00000e0606 */
[----:B------:R-:W-:Y:S01]  /*154f0*/  @!PT LDS RZ, [RZ] ;  /* 0x00000000fffff984 */ /* 0x000fe20000000800 */
[----:B------:R-:W-:Y:S01]  /*15500*/  @!PT LDS RZ, [RZ] ;  /* 0x00000000fffff984 */ /* 0x000fe20000000800 */
[----:B------:R-:W-:Y:S01]  /*15510*/  @!PT LDS RZ, [RZ] ;  /* 0x00000000fffff984 */ /* 0x000fe20000000800 */
[----:B------:R3:W-:Y:S02]  /*15520*/  LDGSTS.E.BYPASS.LTC128B.128 [R3+0x10000], desc[UR50][R4.64], !P1 ;  /* 0x1000000004037fae */ /* 0x0007e4000c901d72 */
.L_x_14303:
[----:B------:R-:W-:Y:S05]  /*15530*/  BSYNC B0 ;  /* 0x0000000000007941 */ /* 0x000fea0003800000 */
.L_x_14302:
[----:B------:R-:W-:Y:S01]  /*15540*/  NOP ;  /* 0x0000000000007918 */ /* 0x000fe20000000000 */
[----:B------:R-:W-:-:S13]  /*15550*/  PLOP3.LUT P0, PT, PT, PT, PT, 0x80, 0x0 ;  /* 0x000000000000781c */ /* 0x000fda0003f0f070 */
.L_x_14304:
        /* <DEDUP_REMOVED lines=11> */
.L_x_14305:
[----:B------:R4:W-:Y:S02]  /*15610*/  SYNCS.ARRIVE.TRANS64.A1T0 RZ, [R7+URZ+0x13230], RZ ;  /* 0x013230ff07ff79a7 */ /* 0x0009e4000810003f */
[----:B------:R-:W-:Y:S05]  /*15620*/  WARPSYNC.ALL ;  /* 0x0000000000007948 */ /* 0x000fea0003800000 */
[----:B------:R-:W-:Y:S01]  /*15630*/  VIADD R0, R17, 0xb000 ;  /* 0x0000b00011007836 */ /* 0x000fe20000000000 */
[----:B------:R-:W-:Y:S01]  /*15640*/  SHF.R.S32.HI R18, RZ, 0x1f, R28 ;  /* 0x0000001fff127819 */ /* 0x000fe2000001141c */
[----:B------:R-:W-:Y:S01]  /*15650*/  ULDC.64 UR4, c[0x0][0x298] ;  /* 0x0000a60000047ab9 */ /* 0x000fe20000000a00 */
[----:B------:R-:W-:Y:S01]  /*15660*/  BSSY B6, `(.L_x_14306) ;  /* 0x0000018000067945 */ /* 0x000fe20003800000 */
[----:B------:R-:W-:Y:S01]  /*15670*/  BAR.SYNC.DEFER_BLOCKING 0x8, 0x200 ;  /* 0x0208000000007b1d */ /* 0x000fe20000010000 */
[----:B------:R-:W-:Y:S01]  /*15680*/  LOP3.LUT P0, RZ, R0, 0x1bf, RZ, 0xc0, !PT ;  /* 0x000001bf00ff7812 */ /* 0x000fe2000780c0ff */
[----:B------:R-:W-:-:S04]  /*15690*/  IMAD R18, R18, UR4, RZ ;  /* 0x0000000412127c24 */ /* 0x000fc8000f8e02ff */
[C---:B------:R-:W-:Y:S02]  /*156a0*/  IMAD R18, R28.reuse, UR5, R18 ;  /* 0x000000051c127c24 */ /* 0x040fe4000f8e0212 */
[----:B0-----:R-:W-:-:S04]  /*156b0*/  IMAD.WIDE.U32 R28, R28, UR4, RZ ;  /* 0x000000041c1c7c25 */ /* 0x001fc8000f8e00ff */
[----:B------:R-:W-:Y:S02]  /*156c0*/  IMAD.IADD R18, R29, 0x1, R18 ;  /* 0x000000011d127824 */ /* 0x000fe400078e0212 */
[----:B------:R-:W-:Y:S05]  /*156d0*/  @!P0 BRA `(.L_x_14307) ;  /* 0x0000000000408947 */ /* 0x000fea0003800000 */
[----:B------:R-:W-:Y:S01]  /*156e0*/  MOV R2, 0x0 ;  /* 0x0000000000027802 */ /* 0x000fe20000000f00 */
[----:B------:R-:W-:Y:S01]  /*156f0*/  ULDC.64 UR6, c[0x4][0x1b0] ;  /* 0x01006c0000067ab9 */ /* 0x000fe20000000a00 */
[----:B------:R-:W-:Y:S01]  /*15700*/  ULDC.64 UR8, c[0x4][0x1b8] ;  /* 0x01006e0000087ab9 */ /* 0x000fe20000000a00 */
[----:B------:R-:W-:Y:S01]  /*15710*/  ULDC.64 UR4, c[0x4][0x28] ;  /* 0x01000a0000047ab9 */ /* 0x000fe20000000a00 */
[----:B--23--:R-:W-:Y:S02]  /*15720*/  IMAD.U32 R4, RZ, RZ, UR6 ;  /* 0x00000006ff047e24 */ /* 0x00cfe4000f8e00ff */
[----:B------:R-:W0:Y:S01]  /*15730*/  LDC.64 R2, c[0x4][R2] ;  /* 0x0100000002027b82 */ /* 0x000e220000000a00 */
[----:B------:R-:W-:Y:S02]  /*15740*/  IMAD.U32 R5, RZ, RZ, UR7 ;  /* 0x00000007ff057e24 */ /* 0x000fe4000f8e00ff */
[----:B------:R-:W-:Y:S02]  /*15750*/  IMAD.U32 R6, RZ, RZ, UR8 ;  /* 0x00000008ff067e24 */ /* 0x000fe4000f8e00ff */
[----:B----4-:R-:W-:-:S02]  /*15760*/  IMAD.U32 R7, RZ, RZ, UR9 ;  /* 0x00000009ff077e24 */ /* 0x010fc4000f8e00ff */
[----:B------:R-:W-:Y:S02]  /*15770*/  IMAD.U32 R10, RZ, RZ, UR4 ;  /* 0x00000004ff0a7e24 */ /* 0x000fe4000f8e00ff */
[----:B------:R-:W-:Y:S02]  /*15780*/  IMAD.U32 R11, RZ, RZ, UR5 ;  /* 0x00000005ff0b7e24 */ /* 0x000fe4000f8e00ff */
[----:B-1----:R-:W-:Y:S02]  /*15790*/  IMAD.MOV.U32 R8, RZ, RZ, 0x70 ;  /* 0x00000070ff087424 */ /* 0x002fe400078e00ff */
[----:B------:R-:W-:Y:S02]  /*157a0*/  IMAD.MOV.U32 R12, RZ, RZ, 0x1 ;  /* 0x00000001ff0c7424 */ /* 0x000fe400078e00ff */
[----:B------:R-:W-:-:S07]  /*157b0*/  IMAD.MOV.U32 R13, RZ, RZ, RZ ;  /* 0x000000ffff0d7224 */ /* 0x000fce00078e00ff */
[----:B------:R-:W-:-:S07]  /*157c0*/  LEPC R20, `(.L_x_14307) ;  /* 0x000000001014794e */ /* 0x000fce0000000000 */
[----:B0-----:R-:W-:Y:S05]  /*157d0*/  CALL.ABS.NOINC R2 ;  /* 0x0000000002007343 */ /* 0x001fea0003c00000 */
.L_x_14307:
[----:B------:R-:W-:Y:S05]  /*157e0*/  BSYNC B6 ;  /* 0x0000000000067941 */ /* 0x000fea0003800000 */
.L_x_14306:
[----:B------:R-:W4:Y:S01]  /*157f0*/  LDL R20, [R1+0x1c] ;  /* 0x00001c0001147983 */ /* 0x000f220000100800 */
[----:B---3--:R-:W-:Y:S01]  /*15800*/  IMAD.MOV.U32 R3, RZ, RZ, R18 ;  /* 0x000000ffff037224 */ /* 0x008fe200078e0012 */
[----:B------:R-:W-:Y:S01]  /*15810*/  ULDC.64 UR4, c[0x0][0x2d8] ;  /* 0x0000b60000047ab9 */ /* 0x000fe20000000a00 */
[----:B------:R-:W-:Y:S01]  /*15820*/  IMAD.MOV.U32 R2, RZ, RZ, R28 ;  /* 0x000000ffff027224 */ /* 0x000fe200078e001c */
[----:B------:R0:W5:Y:S01]  /*15830*/  LDL R18, [R1+0x30] ;  /* 0x0000300001127983 */ /* 0x0001620000100800 */
[----:B------:R-:W-:Y:S01]  /*15840*/  UISETP.NE.AND UP0, UPT, UR46, URZ, UPT ;  /* 0x0000003f2e00728c */ /* 0x000fe2000bf05270 */
[----:B------:R-:W-:Y:S01]  /*15850*/  LOP3.LUT P6, RZ, R16, 0x20, RZ, 0xc0, !PT ;  /* 0x0000002010ff7812 */ /* 0x000fe200078cc0ff */
[----:B------:R-:W-:Y:S01]  /*15860*/  IMAD.WIDE.U32 R2, R26, UR4, R2 ;  /* 0x000000041a027c25 */ /* 0x000fe2000f8e0002 */
[----:B------:R-:W3:Y:S01]  /*15870*/  LDC R9, c[0x0][0x448] ;  /* 0x00011200ff097b82 */ /* 0x000ee20000000800 */
[----:B------:R-:W-:Y:S01]  /*15880*/  ULDC.64 UR6, c[0x0][0x2c8] ;  /* 0x0000b20000067ab9 */ /* 0x000fe20000000a00 */
[----:B--2---:R-:W-:Y:S01]  /*15890*/  SEL R4, R27, RZ, !P6 ;  /* 0x000000ff1b047207 */ /* 0x004fe20007000000 */
[----:B------:R-:W-:Y:S01]  /*158a0*/  ULDC.64 UR8, c[0x0][0x280] ;  /* 0x0000a00000087ab9 */ /* 0x000fe20000000a00 */
[----:B------:R-:W-:-:S02]  /*158b0*/  PLOP3.LUT P0, PT, PT, PT, UP0, 0x80, 0x0 ;  /* 0x000000000000781c */ /* 0x000fc40003f0f008 */
[----:B------:R-:W-:Y:S02]  /*158c0*/  PLOP3.LUT P1, PT, PT, PT, UP0, 0x80, 0x0 ;  /* 0x000000000000781c */ /* 0x000fe40003f2f008 */
[----:B------:R-:W-:Y:S01]  /*158d0*/  @UP0 ULDC UR10, c[0x0][0x44c] ;  /* 0x00011300000a0ab9 */ /* 0x000fe20000000800 */
[----:B----4-:R-:W-:Y:S02]  /*158e0*/  IMAD R0, R20, UR4, RZ ;  /* 0x0000000414007c24 */ /* 0x010fe4000f8e02ff */
[----:B------:R-:W2:Y:S02]  /*158f0*/  S2R R20, SR_TID.X ;  /* 0x0000000000147919 */ /* 0x000ea40000002100 */
[----:B------:R-:W-:Y:S01]  /*15900*/  IMAD R0, R26, UR5, R0 ;  /* 0x000000051a007c24 */ /* 0x000fe2000f8e0200 */
[----:B------:R-:W-:-:S03]  /*15910*/  ULDC.64 UR4, c[0x0][0x2e0] ;  /* 0x0000b80000047ab9 */ /* 0x000fc60000000a00 */
[----:B------:R-:W-:Y:S01]  /*15920*/  IMAD.IADD R3, R3, 0x1, R0 ;  /* 0x0000000103037824 */ /* 0x000fe200078e0200 */
[----:B------:R-:W-:Y:S01]  /*15930*/  SHF.R.S32.HI R0, RZ, 0x1f, R27 ;  /* 0x0000001fff007819 */ /* 0x000fe2000001141b */
[----:B------:R-:W-:-:S03]  /*15940*/  IMAD.WIDE.U32 R2, R4, UR4, R2 ;  /* 0x0000000404027c25 */ /* 0x000fc6000f8e0002 */
[----:B------:R-:W-:-:S05]  /*15950*/  SEL R0, R0, RZ, !P6 ;  /* 0x000000ff00007207 */ /* 0x000fca0007000000 */
[----:B------:R-:W-:Y:S01]  /*15960*/  IMAD R0, R0, UR4, RZ ;  /* 0x0000000400007c24 */ /* 0x000fe2000f8e02ff */
[----:B------:R-:W-:-:S03]  /*15970*/  @UP0 ULDC UR4, c[0x0][0x44c] ;  /* 0x0001130000040ab9 */ /* 0x000fc60000000800 */
[----:B------:R-:W-:-:S04]  /*15980*/  IMAD R0, R4, UR5, R0 ;  /* 0x0000000504007c24 */ /* 0x000fc8000f8e0200 */
[----:B------:R-:W-:Y:S01]  /*15990*/  IMAD.IADD R3, R3, 0x1, R0 ;  /* 0x0000000103037824 */ /* 0x000fe200078e0200 */
[C---:B--2---:R-:W-:Y:S01]  /*159a0*/  LOP3.LUT R21, R20.reuse, 0x7f, RZ, 0xc0, !PT ;  /* 0x0000007f14157812 */ /* 0x044fe200078ec0ff */
        /* <DEDUP_REMOVED lines=8> */
[----:B------:R-:W-:-:S03]  /*15a30*/  ULDC.64 UR4, c[0x0][0x2d0] ;  /* 0x0000b40000047ab9 */ /* 0x000fc60000000a00 */
[----:B------:R-:W-:-:S05]  /*15a40*/  SHF.R.S32.HI R0, RZ, 0x1f, R4 ;  /* 0x0000001fff007819 */ /* 0x000fca0000011404 */
[----:B------:R-:W-:-:S04]  /*15a50*/  IMAD R0, R0, UR4, RZ ;  /* 0x0000000400007c24 */ /* 0x000fc8000f8e02ff */
[C---:B------:R-:W-:Y:S02]  /*15a60*/  IMAD R7, R4.reuse, UR5, R0 ;  /* 0x0000000504077c24 */ /* 0x040fe4000f8e0200 */
[----:B------:R-:W-:Y:S02]  /*15a70*/  IMAD.MOV R0, RZ, RZ, -R4 ;  /* 0x000000ffff007224 */ /* 0x000fe400078e0a04 */
[----:B------:R-:W-:-:S04]  /*15a80*/  IMAD.WIDE.U32 R4, R4, UR4, R2 ;  /* 0x0000000404047c25 */ /* 0x000fc8000f8e0002 */
[----:B---3--:R-:W-:Y:S02]  /*15a90*/  IMAD R0, R9, R0, R6 ;  /* 0x0000000009007224 */ /* 0x008fe400078e0206 */
[----:B------:R-:W-:-:S03]  /*15aa0*/  IMAD.IADD R5, R5, 0x1, R7 ;  /* 0x0000000105057824 */ /* 0x000fc600078e0207 */
[----:B------:R-:W-:Y:S01]  /*15ab0*/  SHF.R.S32.HI R7, RZ, 0x1f, R0 ;  /* 0x0000001fff077819 */ /* 0x000fe20000011400 */
[----:B------:R-:W-:-:S04]  /*15ac0*/  IMAD.WIDE.U32 R4, R0, UR6, R4 ;  /* 0x0000000600047c25 */ /* 0x000fc8000f8e0004 */
[----:B------:R-:W-:-:S04]  /*15ad0*/  IMAD R7, R7, UR6, RZ ;  /* 0x0000000607077c24 */ /* 0x000fc8000f8e02ff */
[----:B------:R-:W-:Y:S01]  /*15ae0*/  IMAD R7, R0, UR7, R7 ;  /* 0x0000000700077c24 */ /* 0x000fe2000f8e0207 */
[----:B------:R-:W-:-:S04]  /*15af0*/  IADD3 R0, P0, R4, UR8, RZ ;  /* 0x0000000804007c10 */ /* 0x000fc8000ff1e0ff */
[----:B------:R-:W-:Y:S02]  /*15b00*/  IADD3.X R4, R5, UR9, R7, P0, !PT ;  /* 0x0000000905047c10 */ /* 0x000fe400087fe407 */
[----:B------:R-:W-:Y:S02]  /*15b10*/  PLOP3.LUT P0, PT, PT, PT, UP0, 0x80, 0x0 ;  /* 0x000000000000781c */ /* 0x000fe40003f0f008 */
[----:B------:R-:W-:Y:S01]  /*15b20*/  PLOP3.LUT P1, PT, PT, PT, UP0, 0x80, 0x0 ;  /* 0x000000000000781c */ /* 0x000fe20003f2f008 */
[----:B------:R-:W-:Y:S01]  /*15b30*/  VIADD R5, R6, 0x80 ;  /* 0x0000008006057836 */ /* 0x000fe20000000000 */
[----:B------:R-:W2:Y:S03]  /*15b40*/  S2R R21, SR_TID.X ;  /* 0x0000000000157919 */ /* 0x000ea60000002100 */
[----:B------:R-:W-:-:S06]  /*15b50*/  IMAD.MOV.U32 R6, RZ, RZ, R5 ;  /* 0x000000ffff067224 */ /* 0x000fcc00078e0005 */
[----:B------:R-:W-:Y:S01]  /*15b60*/  @P0 IMAD.HI.U32 R7, R5, UR10, RZ ;  /* 0x0000000a05070c27 */ /* 0x000fe2000f8e00ff */
[----:B------:R-:W-:-:S04]  /*15b70*/  @UP0 ULDC UR10, c[0x0][0x450] ;  /* 0x00011400000a0ab9 */ /* 0x000fc80000000800 */
        /* <DEDUP_REMOVED lines=8> */
[----:B------:R-:W-:-:S03]  /*15c00*/  SHF.R.S32.HI R6, RZ, 0x1f, R5 ;  /* 0x0000001fff067819 */ /* 0x000fc60000011405 */
[----:B------:R-:W-:Y:S02]  /*15c10*/  IMAD.IADD R3, R3, 0x1, R7 ;  /* 0x0000000103037824 */ /* 0x000fe400078e0207 */
[----:B------:R-:W-:Y:S02]  /*15c20*/  IMAD R6, R6, UR6, RZ ;  /* 0x0000000606067c24 */ /* 0x000fe4000f8e02ff */
[----:B------:R-:W-:-:S04]  /*15c30*/  IMAD.WIDE.U32 R2, R5, UR6, R2 ;  /* 0x0000000605027c25 */ /* 0x000fc8000f8e0002 */
[----:B--2---:R-:W-:Y:S01]  /*15c40*/  IMAD.SHL.U32 R20, R21, 0x10, RZ ;  /* 0x0000001015147824 */ /* 0x004fe200078e00ff */
[----:B------:R-:W-:Y:S01]  /*15c50*/  IADD3 R2, P0, R2, UR8, RZ ;  /* 0x0000000802027c10 */ /* 0x000fe2000ff1e0ff */
[----:B------:R-:W-:-:S03]  /*15c60*/  IMAD R6, R5, UR7, R6 ;  /* 0x0000000705067c24 */ /* 0x000fc6000f8e0206 */
[----:B------:R-:W-:Y:S02]  /*15c70*/  LOP3.LUT R20, R20, 0x30, RZ, 0xc0, !PT ;  /* 0x0000003014147812 */ /* 0x000fe400078ec0ff */
[----:B------:R-:W-:Y:S02]  /*15c80*/  IADD3.X R6, R3, UR9, R6, P0, !PT ;  /* 0x0000000903067c10 */ /* 0x000fe400087fe406 */
[----:B------:R-:W-:Y:S01]  /*15c90*/  ISETP.GE.AND P0, PT, R20, UR4, PT ;  /* 0x0000000414007c0c */ /* 0x000fe2000bf06270 */
[----:B------:R-:W-:Y:S01]  /*15ca0*/  UMOV UR4, 0xffffffff ;  /* 0xffffffff00047882 */ /* 0x000fe20000000000 */
[----:B------:R-:W-:-:S04]  /*15cb0*/  LOP3.LUT R21, R21, 0x7f, RZ, 0xc0, !PT ;  /* 0x0000007f15157812 */ /* 0x000fc800078ec0ff */
[----:B------:R-:W-:Y:S01]  /*15cc0*/  SHF.R.U32.HI R21, RZ, 0x2, R21 ;  /* 0x00000002ff157819 */ /* 0x000fe20000011615 */
[----:B0-----:R-:W-:Y:S06]  /*15cd0*/  BRA.DIV UR4, `(.L_x_14308) ;  /* 0x0000004604407947 */ /* 0x001fec000b800000 */
[----:B-1----:R-:W0:Y:S01]  /*15ce0*/  SHFL.IDX PT, R8, R0, RZ, 0x1c1f ;  /* 0x001c1fff00087589 */ /* 0x002e2200000e0000 */
[----:B------:R-:W-:Y:S02]  /*15cf0*/  IMAD R5, R9, UR37, RZ ;  /* 0x0000002509057c24 */ /* 0x000fe4000f8e02ff */
[----:B------:R-:W-:Y:S01]  /*15d00*/  VIADD R3, R21, UR39 ;  /* 0x0000002715037c36 */ /* 0x000fe20008000000 */
[----:B------:R-:W1:Y:S04]  /*15d10*/  SHFL.IDX PT, R7, R4, RZ, 0x1c1f ;  /* 0x001c1fff04077589 */ /* 0x000e6800000e0000 */
[----:B------:R-:W-:-:S13]  /*15d20*/  ISETP.GE.AND P2, PT, R3, R5, PT ;  /* 0x000000050300720c */ /* 0x000fda0003f46270 */
[----:B0-----:R-:W-:-:S05]  /*15d30*/  @!P2 IADD3 R8, P1, R20, R8, RZ ;  /* 0x000000081408a210 */ /* 0x001fca0007f3e0ff */
[----:B-1----:R-:W-:-:S04]  /*15d40*/  @!P2 IMAD.X R7, RZ, RZ, R7, P1 ;  /* 0x000000ffff07a224 */ /* 0x002fc800008e0607 */
[----:B------:R-:W-:Y:S02]  /*15d50*/  @!P2 IMAD.MOV.U32 R9, RZ, RZ, R7 ;  /* 0x000000ffff09a224 */ /* 0x000fe400078e0007 */
[----:B------:R-:W-:-:S03]  /*15d60*/  VIADD R7, R3, 0x20 ;  /* 0x0000002003077836 */ /* 0x000fc60000000000 */
[----:B------:R-:W-:Y:S01]  /*15d70*/  @!PT LDS RZ, [RZ] ;  /* 0x00000000fffff984 */ /* 0x000fe20000000800 */
[----:B-----5:R0:W-:Y:S02]  /*15d80*/  @!P2 LDGSTS.E.BYPASS.LTC128B.128 [R18+0xb000], desc[UR50][R8.64], !P0 ;  /* 0x0b0000000812afae */ /* 0x0201e4000c101d72 */
        /* <DEDUP_REMOVED lines=10> */
[----:B------:R-:W-:Y:S04]  /*15e30*/  SHFL.IDX PT, R4, R4, 0x3, 0x1c1f ;  /* 0x007c1f0004047f89 */ /* 0x000fe800000e0000 */
[----:B0-----:R-:W0:Y:S04]  /*15e40*/  SHFL.IDX PT, R8, R0, 0x2, 0x1c1f ;  /* 0x005c1f0000087f89 */ /* 0x001e2800000e0000 */
[----:B------:R-:W1:Y:S01]  /*15e50*/  SHFL.IDX PT, R0, R0, 0x3, 0x1c1f ;  /* 0x007c1f0000007f89 */ /* 0x000e6200000e0000 */
[----:B0-----:R-:W-:-:S05]  /*15e60*/  @!P2 IADD3 R8, P1, R20, R8, RZ ;  /* 0x000000081408a210 */ /* 0x001fca0007f3e0ff */
[----:B------:R-:W-:-:S04]  /*15e70*/  @!P2 IMAD.X R7, RZ, RZ, R7, P1 ;  /* 0x000000ffff07a224 */ /* 0x000fc800008e0607 */
[----:B------:R-:W-:Y:S02]  /*15e80*/  @!P2 IMAD.MOV.U32 R9, RZ, RZ, R7 ;  /* 0x000000ffff09a224 */ /* 0x000fe400078e0007 */
[----:B------:R-:W-:-:S03]  /*15e90*/  VIADD R7, R3, 0x60 ;  /* 0x0000006003077836 */ /* 0x000fc60000000000 */
[----:B------:R0:W-:Y:S02]  /*15ea0*/  @!P2 LDGSTS.E.BYPASS.LTC128B.128 [R18+0xc000], desc[UR50][R8.64], !P0 ;  /* 0x0c0000000812afae */ /* 0x0001e4000c101d72 */
[----:B------:R-:W-:-:S13]  /*15eb0*/  ISETP.GE.AND P2, PT, R7, R5, PT ;  /* 0x000000050700720c */ /* 0x000fda0003f46270 */
[----:B-1----:R-:W-:-:S05]  /*15ec0*/  @!P2 IADD3 R0, P1, R20, R0, RZ ;  /* 0x000000001400a210 */ /* 0x002fca0007f3e0ff */
[----:B------:R-:W-:Y:S02]  /*15ed0*/  @!P2 IMAD.X R4, RZ, RZ, R4, P1 ;  /* 0x000000ffff04a224 */ /* 0x000fe400008e0604 */
[----:B0-----:R-:W-:Y:S02]  /*15ee0*/  @!P2 IMAD.MOV.U32 R8, RZ, RZ, R0 ;  /* 0x000000ffff08a224 */ /* 0x001fe400078e0000 */
[----:B------:R-:W-:Y:S02]  /*15ef0*/  @!P2 IMAD.MOV.U32 R9, RZ, RZ, R4 ;  /* 0x000000ffff09a224 */ /* 0x000fe400078e0004 */
[----:B------:R-:W-:-:S03]  /*15f00*/  VIADD R0, R3, 0x80 ;  /* 0x0000008003007836 */ /* 0x000fc60000000000 */
[----:B------:R0:W-:Y:S02]  /*15f10*/  @!P2 LDGSTS.E.BYPASS.LTC128B.128 [R18+0xc800], desc[UR50][R8.64], !P0 ;  /* 0x0c8000000812afae */ /* 0x0001e4000c101d72 */
[----:B------:R-:W-:Y:S02]  /*15f20*/  ISETP.GE.AND P2, PT, R0, R5, PT ;  /* 0x000000050000720c */ /* 0x000fe40003f46270 */
[----:B------:R-:W-:Y:S04]  /*15f30*/  SHFL.IDX PT, R0, R6, RZ, 0x1c1f ;  /* 0x001c1fff06007589 */ /* 0x000fe800000e0000 */
[----:B------:R-:W-:Y:S04]  /*15f40*/  SHFL.IDX PT, R6, R6, 0x1, 0x1c1f ;  /* 0x003c1f0006067f89 */ /* 0x000fe800000e0000 */
[----:B0-----:R-:W0:Y:S04]  /*15f50*/  SHFL.IDX PT, R8, R2, RZ, 0x1c1f ;  /* 0x001c1fff02087589 */ /* 0x001e2800000e0000 */
[----:B------:R-:W1:Y:S01]  /*15f60*/  SHFL.IDX PT, R2, R2, 0x1, 0x1c1f ;  /* 0x003c1f0002027f89 */ /* 0x000e6200000e0000 */
[----:B0-----:R-:W-:-:S05]  /*15f70*/  @!P2 IADD3 R8, P1, R20, R8, RZ ;  /* 0x000000081408a210 */ /* 0x001fca0007f3e0ff */
[----:B------:R-:W-:-:S04]  /*15f80*/  @!P2 IMAD.X R0, RZ, RZ, R0, P1 ;  /* 0x000000ffff00a224 */ /* 0x000fc800008e0600 */
[----:B------:R-:W-:-:S05]  /*15f90*/  @!P2 IMAD.MOV.U32 R9, RZ, RZ, R0 ;  /* 0x000000ffff09a224 */ /* 0x000fca00078e0000 */
[----:B-1----:R0:W-:Y:S02]  /*15fa0*/  @!P2 LDGSTS.E.BYPASS.LTC128B.128 [R18+0xd000], desc[UR50][R8.64], !P0 ;  /* 0x0d0000000812afae */ /* 0x0021e4000c101d72 */
.L_x_14410:
        /* <DEDUP_REMOVED lines=10> */
.L_x_14309:
        /* <DEDUP_REMOVED lines=18> */
.L_x_14411:
[----:B------:R-:W-:Y:S05]  /*16170*/  BSYNC B0 ;  /* 0x0000000000007941 */ /* 0x000fea0003800000 */
.L_x_14310:
[----:B------:R-:W-:-:S04]  /*16180*/  UIADD3 UR4, UR41, -0x2, URZ ;  /* 0xfffffffe29047890 */ /* 0x000fc8000fffe03f */
[----:B------:R-:W-:-:S06]  /*16190*/  UISETP.GE.AND UP0, UPT, UR4, UR42, UPT ;  /* 0x0000002a0400728c */ /* 0x000fcc000bf06270 */
[----:B------:R-:W-:-:S13]  /*161a0*/  PLOP3.LUT P0, PT, PT, PT, UP0, 0x80, 0x0 ;  /* 0x000000000000781c */ /* 0x000fda0003f0f008 */
[----:B------:R-:W-:Y:S05]  /*161b0*/  @!P0 BRA `(.L_x_14312) ;  /* 0x0000001400a48947 */ /* 0x000fea0003800000 */
[----:B-1----:R-:W-:Y:S01]  /*161c0*/  IMAD.U32 R0, RZ, RZ, UR4 ;  /* 0x00000004ff007e24 */ /* 0x002fe2000f8e00ff */
[----:B------:R1:W5:Y:S04]  /*161d0*/  LDL.LU R21, [R1+0xc] ;  /* 0x00000c0001157983 */ /* 0x0003680000300800 */
[----:B------:R1:W5:Y:S04]  /*161e0*/  LDL.LU R25, [R1+0x18] ;  /* 0x0000180001197983 */ /* 0x0003680000300800 */
[----:B------:R1:W-:Y:S02]  /*161f0*/  STL [R1+0x10], R0 ;  /* 0x0000100001007387 */ /* 0x0003e40000100800 */
.L_x_14332:
[----:B--2---:R-:W2:Y:S01]  /*16200*/  LDL R12, [R1+0x20] ;  /* 0x00002000010c7983 */ /* 0x004ea20000100800 */
[----:B------:R-:W3:Y:S03]  /*16210*/  LDC R2, c[0x0][0x430] ;  /* 0x00010c00ff027b82 */ /* 0x000ee60000000800 */
[----:B------:R-:W4:Y:S04]  /*16220*/  LDL R10, [R1+0x14] ;  /* 0x00001400010a7983 */ /* 0x000f280000100800 */
[----:B------:R-:W2:Y:S01]  /*16230*/  LDL.LU R11, [R1+0x10] ;  /* 0x00001000010b7983 */ /* 0x000ea20000300800 */
[----:B0-----:R-:W-:Y:S01]  /*16240*/  IMAD.MOV.U32 R8, RZ, RZ, 0xa0 ;  /* 0x000000a0ff087424 */ /* 0x001fe200078e00ff */
[----:B------:R-:W-:Y:S05]  /*16250*/  YIELD ;  /* 0x0000000000007946 */ /* 0x000fea0003800000 */
[----:B-1----:R-:W0:Y:S01]  /*16260*/  S2R R0, SR_TID.X ;  /* 0x0000000000007919 */ /* 0x002e220000002100 */
[----:B------:R-:W-:Y:S01]  /*16270*/  ULDC.64 UR6, c[0x0][0x428] ;  /* 0x00010a0000067ab9 */ /* 0x000fe20000000a00 */
[----:B------:R-:W-:Y:S01]  /*16280*/  ULDC.64 UR8, c[0x0][0x418] ;  /* 0x0001060000087ab9 */ /* 0x000fe20000000a00 */
[----:B------:R-:W-:Y:S01]  /*16290*/  ULDC UR4, c[0x0][0x430] ;  /* 0x00010c0000047ab9 */ /* 0x000fe20000000800 */
[----:B------:R-:W1:Y:S01]  /*162a0*/  S2R R5, SR_TID.X ;  /* 0x0000000000057919 */ /* 0x000e620000002100 */
[----:B------:R-:W1:Y:S01]  /*162b0*/  S2R R7, SR_TID.X ;  /* 0x0000000000077919 */ /* 0x000e620000002100 */
[----:B---3--:R-:W-:-:S13]  /*162c0*/  ISETP.NE.AND P0, PT, R2, 0x1, PT ;  /* 0x000000010200780c */ /* 0x008fda0003f05270 */
[----:B------:R-:W3:Y:S08]  /*162d0*/  @P0 LDC R6, c[0x0][0x434] ;  /* 0x00010d00ff060b82 */ /* 0x000ef00000000800 */
[----:B------:R-:W3:Y:S01]  /*162e0*/  @P0 LDC R3, c[0x0][0x434] ;  /* 0x00010d00ff030b82 */ /* 0x000ee20000000800 */
[----:B0-----:R-:W-:-:S04]  /*162f0*/  LOP3.LUT R0, R0, 0x7f, RZ, 0xc0, !PT ;  /* 0x0000007f00007812 */ /* 0x001fc800078ec0ff */
[----:B------:R-:W-:Y:S02]  /*16300*/  SHF.R.U32.HI R2, RZ, 0x2, R0 ;  /* 0x00000002ff027819 */ /* 0x000fe40000011600 */
[C---:B-1----:R-:W-:Y:S01]  /*16310*/  LOP3.LUT R0, R5.reuse, 0x7f, RZ, 0xc0, !PT ;  /* 0x0000007f05007812 */ /* 0x042fe200078ec0ff */
[----:B------:R-:W-:Y:S01]  /*16320*/  IMAD.SHL.U32 R5, R5, 0x20, RZ ;  /* 0x0000002005057824 */ /* 0x000fe200078e00ff */
[----:B------:R-:W0:Y:S01]  /*16330*/  @P0 LDC R4, c[0x0][0x438] ;  /* 0x00010e00ff040b82 */ /* 0x000e220000000800 */
[----:B------:R-:W-:-:S03]  /*16340*/  IMAD.SHL.U32 R7, R7, 0x20, RZ ;  /* 0x0000002007077824 */ /* 0x000fc600078e00ff */
[----:B------:R-:W-:Y:S02]  /*16350*/  LOP3.LUT R5, R2, 0x60, R5, 0xf8, !PT ;  /* 0x0000006002057812 */ /* 0x000fe400078ef805 */
[----:B------:R-:W-:Y:S02]  /*16360*/  SHF.R.U32.HI R2, RZ, 0x2, R0 ;  /* 0x00000002ff027819 */ /* 0x000fe40000011600 */
[----:B------:R-:W1:Y:S02]  /*16370*/  @P0 LDC R0, c[0x0][0x438] ;  /* 0x00010e00ff000b82 */ /* 0x000e640000000800 */
[----:B------:R-:W-:-:S04]  /*16380*/  LOP3.LUT R7, R2, 0x60, R7, 0xf8, !PT ;  /* 0x0000006002077812 */ /* 0x000fc800078ef807 */
[----:B------:R-:W-:-:S04]  /*16390*/  LOP3.LUT R7, R7, 0x80, RZ, 0xfc, !PT ;  /* 0x0000008007077812 */ /* 0x000fc800078efcff */
[----:B------:R-:W-:Y:S01]  /*163a0*/  ISETP.GT.U32.AND P1, PT, R7, 0x9f, PT ;  /* 0x0000009f0700780c */ /* 0x000fe20003f24070 */
[----:B--2---:R-:W-:-:S04]  /*163b0*/  IMAD R8, R11, R8, UR36 ;  /* 0x000000240b087e24 */ /* 0x004fc8000f8e0208 */
[--C-:B------:R-:W-:Y:S02]  /*163c0*/  IMAD.IADD R5, R5, 0x1, R8.reuse ;  /* 0x0000000105057824 */ /* 0x100fe400078e0208 */
[----:B------:R-:W-:Y:S02]  /*163d0*/  IMAD.IADD R8, R7, 0x1, R8 ;  /* 0x0000000107087824 */ /* 0x000fe400078e0208 */
[----:B---3--:R-:W-:-:S04]  /*163e0*/  @P0 IMAD.HI.U32 R6, R5, R6, RZ ;  /* 0x0000000605060227 */ /* 0x008fc800078e00ff */
[----:B------:R-:W-:-:S04]  /*163f0*/  @P0 IMAD.HI.U32 R3, R8, R3, RZ ;  /* 0x0000000308030227 */ /* 0x000fc800078e00ff */
[----:B------:R-:W-:Y:S01]  /*16400*/  IMAD.MOV.U32 R2, RZ, RZ, R5 ;  /* 0x000000ffff027224 */ /* 0x000fe200078e0005 */
[----:B0-----:R-:W-:Y:S01]  /*16410*/  @P0 SHF.R.U32.HI R2, RZ, R4, R6 ;  /* 0x00000004ff020219 */ /* 0x001fe20000011606 */
[----:B------:R-:W-:Y:S01]  /*16420*/  IMAD.MOV.U32 R9, RZ, RZ, R8 ;  /* 0x000000ffff097224 */ /* 0x000fe200078e0008 */
[----:B-1----:R-:W-:Y:S01]  /*16430*/  @P0 SHF.R.U32.HI R9, RZ, R0, R3 ;  /* 0x00000000ff090219 */ /* 0x002fe20000011603 */
[----:B------:R-:W-:Y:S01]  /*16440*/  IMAD R0, R12, UR6, RZ ;  /* 0x000000060c007c24 */ /* 0x000fe2000f8e02ff */
[--C-:B------:R-:W-:Y:S01]  /*16450*/  SHF.R.S32.HI R3, RZ, 0x1f, R2.reuse ;  /* 0x0000001fff037819 */ /* 0x100fe20000011402 */
[----:B------:R-:W-:Y:S02]  /*16460*/  IMAD.MOV R4, RZ, RZ, -R2 ;  /* 0x000000ffff047224 */ /* 0x000fe400078e0a02 */
[C---:B----4-:R-:W-:Y:S02]  /*16470*/  IMAD R0, R10.reuse, UR7, R0 ;  /* 0x000000070a007c24 */ /* 0x050fe4000f8e0200 */
[----:B------:R-:W-:-:S04]  /*16480*/  IMAD.WIDE.U32 R2, R10, UR6, R2 ;  /* 0x000000060a027c25 */ /* 0x000fc8000f8e0002 */
[----:B------:R-:W-:Y:S01]  /*16490*/  IMAD.IADD R3, R0, 0x1, R3 ;  /* 0x0000000100037824 */ /* 0x000fe200078e0203 */
[----:B------:R-:W-:Y:S01]  /*164a0*/  LEA R6, P0, R2, UR8, 0x2 ;  /* 0x0000000802067c11 */ /* 0x000fe2000f8010ff */
[----:B------:R-:W-:-:S03]  /*164b0*/  IMAD R5, R4, UR4, R5 ;  /* 0x0000000404057c24 */ /* 0x000fc6000f8e0205 */
[----:B------:R-:W-:-:S05]  /*164c0*/  LEA.HI.X R7, R2, UR9, R3, 0x2, P0 ;  /* 0x0000000902077c11 */ /* 0x000fca00080f1403 */
[----:B------:R0:W2:Y:S01]  /*164d0*/  LDG.E R4, desc[UR50][R6.64] ;  /* 0x0000003206047981 */ /* 0x0000a2000c1e1900 */
[--C-:B------:R-:W-:Y:S01]  /*164e0*/  @!P1 SHF.R.S32.HI R3, RZ, 0x1f, R9.reuse ;  /* 0x0000001fff039819 */ /* 0x100fe20000011409 */
[----:B------:R-:W-:-:S04]  /*164f0*/  @!P1 IMAD.MOV.U32 R2, RZ, RZ, R9 ;  /* 0x000000ffff029224 */ /* 0x000fc800078e0009 */
[----:B------:R-:W-:-:S04]  /*16500*/  @!P1 IMAD.WIDE.U32 R2, R10, UR6, R2 ;  /* 0x000000060a029c25 */ /* 0x000fc8000f8e0002 */
[----:B0-----:R-:W-:Y:S02]  /*16510*/  IMAD.MOV R7, RZ, RZ, -R9 ;  /* 0x000000ffff077224 */ /* 0x001fe400078e0a09 */
[----:B------:R-:W-:Y:S02]  /*16520*/  @!P1 IMAD.IADD R0, R0, 0x1, R3 ;  /* 0x0000000100009824 */ /* 0x000fe400078e0203 */
[----:B------:R-:W-:Y:S01]  /*16530*/  IMAD R7, R7, UR4, R8 ;  /* 0x0000000407077c24 */ /* 0x000fe2000f8e0208 */
[----:B------:R-:W-:Y:S01]  /*16540*/  @!P1 LEA R8, P0, R2, UR8, 0x2 ;  /* 0x0000000802089c11 */ /* 0x000fe2000f8010ff */
[----:B------:R-:W-:-:S03]  /*16550*/  IMAD.MOV.U32 R6, RZ, RZ, RZ ;  /* 0x000000ffff067224 */ /* 0x000fc600078e00ff */
[----:B------:R-:W-:Y:S01]  /*16560*/  @!P1 LEA.HI.X R9, R2, UR9, R0, 0x2, P0 ;  /* 0x0000000902099c11 */ /* 0x000fe200080f1400 */
[----:B-----5:R-:W-:Y:S02]  /*16570*/  VIADD R0, R21, 0x1 ;  /* 0x0000000115007836 */ /* 0x020fe40000000000 */
[----:B------:R-:W-:Y:S02]  /*16580*/  IMAD.MOV.U32 R2, RZ, RZ, R11 ;  /* 0x000000ffff027224 */ /* 0x000fe400078e000b */
[----:B------:R0:W5:Y:S01]  /*16590*/  @!P1 LDG.E R6, desc[UR50][R8.64] ;  /* 0x0000003208069981 */ /* 0x000162000c1e1900 */
[----:B------:R-:W-:Y:S01]  /*165a0*/  ISETP.NE.AND P0, PT, R0, 0x2, PT ;  /* 0x000000020000780c */ /* 0x000fe20003f05270 */
[----:B------:R-:W-:Y:S01]  /*165b0*/  VIADD R11, R11, 0xffffffff ;  /* 0xffffffff0b0b7836 */ /* 0x000fe20000000000 */
[----:B------:R-:W-:Y:S01]  /*165c0*/  ISETP.GT.AND P1, PT, R2, UR42, PT ;  /* 0x0000002a02007c0c */ /* 0x000fe2000bf24270 */
[----:B------:R-:W-:Y:S01]  /*165d0*/  IMAD.U32 R12, RZ, RZ, UR43 ;  /* 0x0000002bff0c7e24 */ /* 0x000fe2000f8e00ff */
[----:B------:R-:W-:-:S02]  /*165e0*/  SEL R10, R0, RZ, P0 ;  /* 0x000000ff000a7207 */ /* 0x000fc40000000000 */
[----:B------:R-:W-:Y:S02]  /*165f0*/  SEL R0, RZ, 0x1, P0 ;  /* 0x00000001ff007807 */ /* 0x000fe40000000000 */
[----:B------:R-:W-:Y:S01]  /*16600*/  ISETP.NE.AND P2, PT, R12, 0x3, PT ;  /* 0x000000030c00780c */ /* 0x000fe20003f45270 */
[----:B------:R0:W-:Y:S01]  /*16610*/  STL [R1+0xc], R10 ;  /* 0x00000c0a01007387 */ /* 0x0001e20000100800 */
[----:B------:R-:W-:-:S03]  /*16620*/  LOP3.LUT R2, R25, R0, RZ, 0x3c, !PT ;  /* 0x0000000019027212 */ /* 0x000fc600078e3cff */
[----:B------:R0:W-:Y:S04]  /*16630*/  STL [R1+0x10], R11 ;  /* 0x0000100b01007387 */ /* 0x0001e80000100800 */
[----:B------:R0:W-:Y:S01]  /*16640*/  STL [R1+0x18], R2 ;  /* 0x0000180201007387 */ /* 0x0001e20000100800 */
[----:B--2---:R-:W-:-:S05]  /*16650*/  SHF.R.S32.HI R0, RZ, 0x1f, R4 ;  /* 0x0000001fff007819 */ /* 0x004fca0000011404 */
[----:B------:R0:W-:Y:S01]  /*16660*/  STL [R1+0x4], R0 ;  /* 0x0000040001007387 */ /* 0x0001e20000100800 */
[----:B------:R-:W-:Y:S05]  /*16670*/  @!P2 BRA `(.L_x_14313) ;  /* 0x000000000004a947 */ /* 0x000fea0003800000 */
[----:B------:R-:W-:Y:S01]  /*16680*/  BPT.TRAP 0x1 ;  /* 0x000000040000795c */ /* 0x000fe20000300000 */
.L_x_14313:
[----:B0-----:R-:W-:Y:S01]  /*16690*/  IMAD R0, R10, 0x8, R17 ;  /* 0x000000080a007824 */ /* 0x001fe200078e0211 */
[----:B------:R-:W-:Y:S01]  /*166a0*/  SHF.L.U32 R2, R2, 0x1f, RZ ;  /* 0x0000001f02027819 */ /* 0x000fe200000006ff */
[----:B------:R-:W-:Y:S03]  /*166b0*/  BSSY B0, `(.L_x_14314) ;  /* 0x0000006000007945 */ /* 0x000fe60003800000 */
[----:B------:R0:W1:Y:S01]  /*166c0*/  SYNCS.PHASECHK.TRANS64.TRYWAIT P0, [R0+URZ+0x13280], R2 ;  /* 0x01328002000075a7 */ /* 0x000062000800017f */
[----:B------:R0:W-:Y:S02]  /*166d0*/  STL [R1+0x8], R2 ;  /* 0x0000080201007387 */ /* 0x0001e40000100800 */
[----:B0-----:R-:W-:-:S05]  /*166e0*/  SHF.R.S32.HI R2, RZ, 0x1f, R5 ;  /* 0x0000001fff027819 */ /* 0x001fca0000011405 */
[----:B------:R0:W-:Y:S02]  /*166f0*/  STL [R1], R2 ;  /* 0x0000000201007387 */ /* 0x0001e40000100800 */
[----:B01----:R-:W-:Y:S05]  /*16700*/  @!P0 BRA `(.L_x_14315) ;  /* 0x0000004000988947 */ /* 0x003fea0003800000 */
.L_x_14412:
[----:B------:R-:W-:Y:S05]  /*16710*/  BSYNC B0 ;  /* 0x0000000000007941 */ /* 0x000fea0003800000 */
.L_x_14314:
[----:B0-----:R-:W2:Y:S01]  /*16720*/  LDL R2, [R1] ;  /* 0x0000000001027983 */ /* 0x001ea20000100800 */
[----:B------:R-:W-:Y:S01]  /*16730*/  ULDC.64 UR4, c[0x0][0x328] ;  /* 0x0000ca0000047ab9 */ /* 0x000fe20000000a00 */
[----:B------:R-:W-:Y:S01]  /*16740*/  ULDC.64 UR6, c[0x0][0x338] ;  /* 0x0000ce0000067ab9 */ /* 0x000fe20000000a00 */
[----:B------:R-:W-:Y:S01]  /*16750*/  ULDC.64 UR8, c[0x0][0x330] ;  /* 0x0000cc0000087ab9 */ /* 0x000fe20000000a00 */
[----:B------:R-:W3:Y:S04]  /*16760*/  LDL R10, [R1+0x4] ;  /* 0x00000400010a7983 */ /* 0x000ee80000100800 */
[----:B------:R-:W4:Y:S04]  /*16770*/  LDL R9, [R1+0x1c] ;  /* 0x00001c0001097983 */ /* 0x000f280000100800 */
[----:B------:R-:W4:Y:S04]  /*16780*/  LDL R13, [R1+0xc] ;  /* 0x00000c00010d7983 */ /* 0x000f280000100800 */
[----:B------:R-:W4:Y:S01]  /*16790*/  LDL R14, [R1+0x28] ;  /* 0x00002800010e7983 */ /* 0x000f220000100800 */
[----:B------:R-:W-:Y:S01]  /*167a0*/  SHF.R.S32.HI R29, RZ, 0x1f, R7 ;  /* 0x0000001fff1d7819 */ /* 0x000fe20000011407 */
[----:B------:R-:W-:Y:S01]  /*167b0*/  ULDC.64 UR10, c[0x0][0x318] ;  /* 0x0000c600000a7ab9 */ /* 0x000fe20000000a00 */
[----:B-----5:R-:W-:Y:S01]  /*167c0*/  SHF.R.S32.HI R28, RZ, 0x1f, R6 ;  /* 0x0000001fff1c7819 */ /* 0x020fe20000011406 */
[----:B------:R-:W0:Y:S01]  /*167d0*/  S2R R11, SR_TID.X ;  /* 0x00000000000b7919 */ /* 0x000e220000002100 */
[----:B------:R-:W1:Y:S01]  /*167e0*/  LDC R12, c[0x0][0x2f4] ;  /* 0x0000bd00ff0c7b82 */ /* 0x000e620000000800 */
[----:B0-----:R-:W-:-:S05]  /*167f0*/  IMAD.SHL.U32 R11, R11, 0x10, RZ ;  /* 0x000000100b0b7824 */ /* 0x001fca00078e00ff */
[----:B------:R-:W-:-:S04]  /*16800*/  LOP3.LUT R11, R11, 0x30, RZ, 0xc0, !PT ;  /* 0x000000300b0b7812 */ /* 0x000fc800078ec0ff */
[----:B-1----:R-:W-:Y:S01]  /*16810*/  ISETP.GE.AND P2, PT, R11, R12, PT ;  /* 0x0000000c0b00720c */ /* 0x002fe20003f46270 */
[----:B--2---:R-:W-:Y:S02]  /*16820*/  IMAD R8, R2, UR4, RZ ;  /* 0x0000000402087c24 */ /* 0x004fe4000f8e02ff */
[----:B------:R-:W-:-:S04]  /*16830*/  IMAD.WIDE.U32 R2, R5, UR4, RZ ;  /* 0x0000000405027c25 */ /* 0x000fc8000f8e00ff */
[----:B------:R-:W-:-:S04]  /*16840*/  IMAD R8, R5, UR5, R8 ;  /* 0x0000000505087c24 */ /* 0x000fc8000f8e0208 */
[----:B------:R-:W-:Y:S02]  /*16850*/  IMAD.IADD R3, R3, 0x1, R8 ;  /* 0x0000000103037824 */ /* 0x000fe400078e0208 */
[----:B---3--:R-:W-:Y:S02]  /*16860*/  IMAD R8, R10, UR6, RZ ;  /* 0x000000060a087c24 */ /* 0x008fe4000f8e02ff */
[----:B------:R-:W-:-:S04]  /*16870*/  IMAD.WIDE.U32 R2, R4, UR6, R2 ;  /* 0x0000000604027c25 */ /* 0x000fc8000f8e0002 */
[----:B------:R-:W-:-:S04]  /*16880*/  IMAD R8, R4, UR7, R8 ;  /* 0x0000000704087c24 */ /* 0x000fc8000f8e0208 */
[----:B------:R-:W-:Y:S02]  /*16890*/  IMAD.IADD R3, R3, 0x1, R8 ;  /* 0x0000000103037824 */ /* 0x000fe400078e0208 */
[----:B----4-:R-:W-:Y:S02]  /*168a0*/  IMAD R18, R9, UR8, RZ ;  /* 0x0000000809127c24 */ /* 0x010fe4000f8e02ff */
        /* <DEDUP_REMOVED lines=15> */
[----:B------:R-:W-:-:S03]  /*169a0*/  IMAD R8, R13, 0x2800, R14 ;  /* 0x000028000d087824 */ /* 0x000fc600078e020e */
        /* <DEDUP_REMOVED lines=28> */
.L_x_14424:
        /* <DEDUP_REMOVED lines=11> */
.L_x_14317:
        /* <DEDUP_REMOVED lines=11> */
.L_x_14318:
[----:B------:R1:W-:Y:S01]  /*16cd0*/  SYNCS.ARRIVE.TRANS64.A1T0 RZ, [R0+URZ+0x13270], RZ ;  /* 0x013270ff00ff79a7 */ /* 0x0003e2000810003f */
[----:B------:R-:W-:Y:S05]  /*16ce0*/  @!P3 BRA `(.L_x_14319) ;  /* 0x000000000004b947 */ /* 0x000fea0003800000 */
[----:B------:R-:W-:Y:S01]  /*16cf0*/  BPT.TRAP 0x1 ;  /* 0x000000040000795c */ /* 0x000fe20000300000 */
.L_x_14319:
[----:B------:R-:W2:Y:S01]  /*16d00*/  LDL R2, [R1+0x8] ;  /* 0x0000080001027983 */ /* 0x000ea20000100800 */
[----:B------:R-:W-:Y:S01]  /*16d10*/  BSSY B0, `(.L_x_14320) ;  /* 0x0000003000007945 */ /* 0x000fe20003800000 */
[----:B--2---:R-:W2:Y:S03]  /*16d20*/  SYNCS.PHASECHK.TRANS64.TRYWAIT P0, [R0+URZ+0x13240], R2 ;  /* 0x01324002000075a7 */ /* 0x004ea6000800017f */
[----:B--2---:R-:W-:Y:S05]  /*16d30*/  @!P0 BRA `(.L_x_14321) ;  /* 0x0000004000c08947 */ /* 0x004fea0003800000 */
.L_x_14425:
[----:B------:R-:W-:Y:S05]  /*16d40*/  BSYNC B0 ;  /* 0x0000000000007941 */ /* 0x000fea0003800000 */
.L_x_14320:
[----:B--2---:R-:W2:Y:S01]  /*16d50*/  LDL.LU R2, [R1] ;  /* 0x0000000001027983 */ /* 0x004ea20000300800 */
[----:B------:R-:W-:Y:S01]  /*16d60*/  ULDC.64 UR4, c[0x0][0x300] ;  /* 0x0000c00000047ab9 */ /* 0x000fe20000000a00 */
[----:B------:R-:W-:Y:S02]  /*16d70*/  ULDC.64 UR6, c[0x0][0x310] ;  /* 0x0000c40000067ab9 */ /* 0x000fe40000000a00 */
[----:B------:R-:W3:Y:S04]  /*16d80*/  LDL.LU R11, [R1+0x4] ;  /* 0x00000400010b7983 */ /* 0x000ee80000300800 */
[----:B------:R-:W4:Y:S01]  /*16d90*/  LDL R10, [R1+0x1c] ;  /* 0x00001c00010a7983 */ /* 0x000f220000100800 */
[----:B--2---:R-:W-:Y:S02]  /*16da0*/  IMAD R9, R2, UR4, RZ ;  /* 0x0000000402097c24 */ /* 0x004fe4000f8e02ff */
[----:B------:R-:W-:-:S04]  /*16db0*/  IMAD.WIDE.U32 R2, R5, UR4, RZ ;  /* 0x0000000405027c25 */ /* 0x000fc8000f8e00ff */
[----:B------:R-:W-:Y:S02]  /*16dc0*/  IMAD R9, R5, UR5, R9 ;  /* 0x0000000505097c24 */ /* 0x000fe4000f8e0209 */
[----:B---3--:R-:W-:Y:S02]  /*16dd0*/  IMAD R5, R11, UR6, RZ ;  /* 0x000000060b057c24 */ /* 0x008fe4000f8e02ff */
[----:B------:R-:W-:Y:S01]  /*16de0*/  IMAD.IADD R3, R3, 0x1, R9 ;  /* 0x0000000103037824 */ /* 0x000fe200078e0209 */
[----:B------:R-:W2:Y:S01]  /*16df0*/  LDC R11, c[0x0][0x2f4] ;  /* 0x0000bd00ff0b7b82 */ /* 0x000ea20000000800 */
        /* <DEDUP_REMOVED lines=9> */
[----:B----4-:R-:W-:Y:S02]  /*16e90*/  IMAD R9, R10, UR4, RZ ;  /* 0x000000040a097c24 */ /* 0x010fe4000f8e02ff */
[----:B------:R-:W3:Y:S01]  /*16ea0*/  S2R R10, SR_TID.X ;  /* 0x00000000000a7919 */ /* 0x000ee20000002100 */
[----:B------:R-:W-:Y:S02]  /*16eb0*/  IMAD R7, R28, UR6, RZ ;  /* 0x000000061c077c24 */ /* 0x000fe4000f8e02ff */
[----:B------:R-:W-:-:S04]  /*16ec0*/  IMAD.WIDE.U32 R2, R6, UR6, R2 ;  /* 0x0000000606027c25 */ /* 0x000fc8000f8e0002 */
[----:B------:R-:W-:Y:S01]  /*16ed0*/  IMAD R7, R6, UR7, R7 ;  /* 0x0000000706077c24 */ /* 0x000fe2000f8e0207 */
[----:B------:R-:W-:Y:S01]  /*16ee0*/  ULDC.64 UR6, c[0x0][0x2e8] ;  /* 0x0000ba0000067ab9 */ /* 0x000fe20000000a00 */
        /* <DEDUP_REMOVED lines=35> */
.L_x_14437:
        /* <DEDUP_REMOVED lines=8> */
.L_x_14323:
        /* <DEDUP_REMOVED lines=11> */
.L_x_14324:
[----:B------:R1:W-:Y:S02]  /*17250*/  SYNCS.ARRIVE.TRANS64.A1T0 RZ, [R0+URZ+0x13230], RZ ;  /* 0x013230ff00ff79a7 */ /* 0x0003e4000810003f */
[----:B-1----:R-:W-:-:S05]  /*17260*/  IMAD.U32 R0, RZ, RZ, UR44 ;  /* 0x0000002cff007e24 */ /* 0x002fca000f8e00ff */
[----:B------:R-:W-:-:S13]  /*17270*/  ISETP.NE.AND P0, PT, R0, 0x3, PT ;  /* 0x000000030000780c */ /* 0x000fda0003f05270 */
[----:B------:R-:W-:Y:S05]  /*17280*/  @!P0 BRA `(.L_x_14325) ;  /* 0x0000000000048947 */ /* 0x000fea0003800000 */
[----:B------:R-:W-:Y:S01]  /*17290*/  BPT.TRAP 0x1 ;  /* 0x000000040000795c */ /* 0x000fe20000300000 */
.L_x_14325:
[----:B------:R-:W-:Y:S01]  /*172a0*/  LOP3.LUT R0, R25, 0x1, RZ, 0x3c, !PT ;  /* 0x0000000119007812 */ /* 0x000fe200078e3cff */
[----:B------:R-:W-:Y:S01]  /*172b0*/  IMAD R2, R21, 0x8, R17 ;  /* 0x0000000815027824 */ /* 0x000fe200078e0211 */
[----:B------:R-:W-:Y:S02]  /*172c0*/  BSSY B0, `(.L_x_14326) ;  /* 0x0000004000007945 */ /* 0x000fe40003800000 */
[----:B------:R-:W-:-:S04]  /*172d0*/  SHF.L.U32 R0, R0, 0x1f, RZ ;  /* 0x0000001f00007819 */ /* 0x000fc800000006ff */
[----:B------:R-:W1:Y:S02]  /*172e0*/  SYNCS.PHASECHK.TRANS64.TRYWAIT P2, [R2+URZ+0x13270], R0 ;  /* 0x01327000020075a7 */ /* 0x000e64000804017f */
[----:B-1----:R-:W-:Y:S05]  /*172f0*/  @!P2 BRA `(.L_x_14327) ;  /* 0x0000004000c4a947 */ /* 0x002fea0003800000 */
.L_x_14438:
[----:B------:R-:W-:Y:S05]  /*17300*/  BSYNC B0 ;  /* 0x0000000000007941 */ /* 0x000fea0003800000 */
.L_x_14326:
[----:B------:R-:W-:-:S05]  /*17310*/  IMAD.U32 R3, RZ, RZ, UR43 ;  /* 0x0000002bff037e24 */ /* 0x000fca000f8e00ff */
[----:B------:R-:W-:-:S13]  /*17320*/  ISETP.NE.AND P2, PT, R3, 0x3, PT ;  /* 0x000000030300780c */ /* 0x000fda0003f45270 */
[----:B------:R-:W-:Y:S05]  /*17330*/  @!P2 BRA `(.L_x_14328) ;  /* 0x000000000004a947 */ /* 0x000fea0003800000 */
[----:B------:R-:W-:Y:S01]  /*17340*/  BPT.TRAP 0x1 ;  /* 0x000000040000795c */ /* 0x000fe20000300000 */
.L_x_14328:
[----:B------:R-:W-:Y:S01]  /*17350*/  SHF.L.U32 R3, R25, 0x1f, RZ ;  /* 0x0000001f19037819 */ /* 0x000fe200000006ff */
[----:B-1----:R-:W-:-:S03]  /*17360*/  IMAD R0, R21, 0x2800, RZ ;  /* 0x0000280015007824 */ /* 0x002fc600078e02ff */
[----:B------:R-:W1:Y:S02]  /*17370*/  SYNCS.PHASECHK.TRANS64.TRYWAIT P2, [R2+URZ+0x13260], R3 ;  /* 0x01326003020075a7 */ /* 0x000e64000804017f */
[----:B-1----:R-:W-:Y:S05]  /*17380*/  @!P2 BRA `(.L_x_14329) ;  /* 0x0000004000b4a947 */ /* 0x002fea0003800000 */
.L_x_14439:
        /* <DEDUP_REMOVED lines=65> */
.L_x_14330:
[----:B--2---:R2:W-:Y:S01]  /*177a0*/  SYNCS.ARRIVE.TRANS64.A1T0 RZ, [R2+URZ+0x13250], RZ ;  /* 0x013250ff02ff79a7 */ /* 0x0045e2000810003f */
[----:B------:R-:W-:Y:S06]  /*177b0*/  BAR.SYNC.DEFER_BLOCKING 0x2, 0x80 ;  /* 0x0082000000007b1d */ /* 0x000fec0000010000 */
[----:B------:R-:W-:Y:S05]  /*177c0*/  @!P0 BRA `(.L_x_14331) ;  /* 0x0000000000048947 */ /* 0x000fea0003800000 */
[----:B------:R-:W-:Y:S01]  /*177d0*/  BPT.TRAP 0x1 ;  /* 0x000000040000795c */ /* 0x000fe20000300000 */
.L_x_14331:
[----:B-1----:R-:W3:Y:S01]  /*177e0*/  LDL R0, [R1+0x24] ;  /* 0x0000240001007983 */ /* 0x002ee20000100800 */
[----:B--2---:R-:W-:-:S03]  /*177f0*/  VIADD R2, R2, 0x13280 ;  /* 0x0001328002027836 */ /* 0x004fc60000000000 */
[----:B------:R2:W5:Y:S04]  /*17800*/  LDL R21, [R1+0xc] ;  /* 0x00000c0001157983 */ /* 0x0005680000100800 */
[----:B------:R2:W5:Y:S01]  /*17810*/  LDL R25, [R1+0x18] ;  /* 0x0000180001197983 */ /* 0x0005620000100800 */
[----:B---3--:R-:W-:-:S04]  /*17820*/  PRMT R2, R0, 0x654, R2 ;  /* 0x0000065400027816 */ /* 0x008fc80000000002 */
[----:B------:R2:W-:Y:S01]  /*17830*/  SYNCS.ARRIVE.TRANS64.RED.A1T0 RZ, [R2+URZ], RZ ;  /* 0x000000ff02ff79a7 */ /* 0x0005e2000810043f */
[----:B------:R-:W-:Y:S05]  /*17840*/  @P1 BRA `(.L_x_14332) ;  /* 0xffffffe8006c1947 */ /* 0x000fea000383ffff */
.L_x_14312:
        /* <DEDUP_REMOVED lines=18> */
[----:B-1----:R-:W-:-:S07]  /*17970*/  IADD3 R24, R0, UR45, R7 ;  /* 0x0000002d00187c10 */ /* 0x002fce000fffe007 */
.L_x_14334:
[----:B------:R-:W-:Y:S05]  /*17980*/  BSYNC B0 ;  /* 0x0000000000007941 */ /* 0x000fea0003800000 */
.L_x_14333:
[----:B------:R-:W-:Y:S05]  /*17990*/  @!P0 BRA `(.L_x_14335) ;  /* 0x0000000000048947 */ /* 0x000fea0003800000 */
[----:B------:R-:W-:Y:S01]  /*179a0*/  BPT.TRAP 0x1 ;  /* 0x000000040000795c */ /* 0x000fe20000300000 */
.L_x_14335:
[----:B------:R-:W2:Y:S04]  /*179b0*/  LDL R2, [R1+0x18] ;  /* 0x0000180001027983 */ /* 0x000ea80000100800 */
[----:B------:R-:W3:Y:S01]  /*179c0*/  LDL R0, [R1+0xc] ;  /* 0x00000c0001007983 */ /* 0x000ee20000100800 */
[----:B------:R-:W-:Y:S01]  /*179d0*/  BSSY B0, `(.L_x_14336) ;  /* 0x0000006000007945 */ /* 0x000fe20003800000 */
[----:B--2---:R-:W-:-:S04]  /*179e0*/  LOP3.LUT R3, R2, 0x1, RZ, 0x3c, !PT ;  /* 0x0000000102037812 */ /* 0x004fc800078e3cff */
[----:B------:R-:W-:Y:S01]  /*179f0*/  SHF.L.U32 R3, R3, 0x1f, RZ ;  /* 0x0000001f03037819 */ /* 0x000fe200000006ff */
[----:B---3--:R-:W-:-:S04]  /*17a00*/  IMAD R0, R0, 0x8, R17 ;  /* 0x0000000800007824 */ /* 0x008fc800078e0211 */
[----:B------:R-:W1:Y:S02]  /*17a10*/  SYNCS.PHASECHK.TRANS64.TRYWAIT P1, [R0+URZ+0x13270], R3 ;  /* 0x01327003000075a7 */ /* 0x000e64000802017f */
[----:B-1----:R-:W-:Y:S05]  /*17a20*/  @!P1 BRA `(.L_x_14337) ;  /* 0x0000003c00209947 */ /* 0x002fea0003800000 */
.L_x_14440:
[----:B------:R-:W-:Y:S05]  /*17a30*/  BSYNC B0 ;  /* 0x0000000000007941 */ /* 0x000fea0003800000 */
.L_x_14336:
[----:B------:R-:W-:-:S05]  /*17a40*/  IMAD.U32 R2, RZ, RZ, UR43 ;  /* 0x0000002bff027e24 */ /* 0x000fca000f8e00ff */
[----:B------:R-:W-:-:S13]  /*17a50*/  ISETP.NE.AND P1, PT, R2, 0x3, PT ;  /* 0x000000030200780c */ /* 0x000fda0003f25270 */
[----:B------:R-:W-:Y:S05]  /*17a60*/  @!P1 BRA `(.L_x_14338) ;  /* 0x0000000000049947 */ /* 0x000fea0003800000 */
[----:B------:R-:W-:Y:S01]  /*17a70*/  BPT.TRAP 0x1 ;  /* 0x000000040000795c */ /* 0x000fe20000300000 */
.L_x_14338:
[----:B------:R-:W1:Y:S02]  /*17a80*/  LDL R2, [R1+0x18] ;  /* 0x0000180001027983 */ /* 0x000e640000100800 */
[----:B-1----:R-:W-:-:S04]  /*17a90*/  SHF.L.U32 R3, R2, 0x1f, RZ ;  /* 0x0000001f02037819 */ /* 0x002fc800000006ff */
[----:B------:R-:W1:Y:S02]  /*17aa0*/  SYNCS.PHASECHK.TRANS64.TRYWAIT P1, [R0+URZ+0x13260], R3 ;  /* 0x01326003000075a7 */ /* 0x000e64000802017f */
[----:B-1----:R-:W-:Y:S05]  /*17ab0*/  @!P1 BRA `(.L_x_14339) ;  /* 0x0000003c00109947 */ /* 0x002fea0003800000 */
.L_x_14441:
[----:B------:R-:W2:Y:S01]  /*17ac0*/  LDL R14, [R1+0xc] ;  /* 0x00000c00010e7983 */ /* 0x000ea20000100800 */
[----:B------:R-:W-:Y:S05]  /*17ad0*/  WARPSYNC.ALL ;  /* 0x0000000000007948 */ /* 0x000fea0003800000 */
[----:B------:R-:W-:-:S05]  /*17ae0*/  IMAD.U32 R15, RZ, RZ, UR43 ;  /* 0x0000002bff0f7e24 */ /* 0x000fca000f8e00ff */
[----:B------:R-:W-:Y:S01]  /*17af0*/  ISETP.NE.AND P1, PT, R15, 0x3, PT ;  /* 0x000000030f00780c */ /* 0x000fe20003f25270 */
[----:B--2---:R-:W-:-:S04]  /*17b00*/  IMAD R2, R14, 0x2800, RZ ;  /* 0x000028000e027824 */ /* 0x004fc800078e02ff */
[C---:B-1----:R-:W-:Y:S01]  /*17b10*/  VIADD R3, R2.reuse, 0x800 ;  /* 0x0000080002037836 */ /* 0x042fe20000000000 */
[----:B------:R-:W-:-:S05]  /*17b20*/  LOP3.LUT R4, R2, R23, RZ, 0xfc, !PT ;  /* 0x0000001702047212 */ /* 0x000fca00078efcff */
[----:B------:R-:W-:-:S06]  /*17b30*/  IMAD.IADD R5, R17, 0x1, R4 ;  /* 0x0000000111057824 */ /* 0x000fcc00078e0204 */
[----:B------:R-:W0:Y:S02]  /*17b40*/  LDSM.16.MT88.4 R4, [R5+0x6000] ;  /* 0x006000000504783b */ /* 0x000e240000004200 */
[C-C-:B0-----:R-:W-:Y:S02]  /*17b50*/  PRMT R8, R4.reuse, 0x6420, R5.reuse ;  /* 0x0000642004087816 */ /* 0x141fe40000000005 */
[----:B------:R-:W-:Y:S02]  /*17b60*/  PRMT R9, R4, 0x7531, R5 ;  /* 0x0000753104097816 */ /* 0x000fe40000000005 */
[----:B------:R-:W-:Y:S02]  /*17b70*/  LOP3.LUT R4, R2, R22, RZ, 0xfc, !PT ;  /* 0x0000001602047212 */ /* 0x000fe400078efcff */
[C-C-:B------:R-:W-:Y:S02]  /*17b80*/  PRMT R10, R6.reuse, 0x6420, R7.reuse ;  /* 0x00006420060a7816 */ /* 0x140fe40000000007 */
[----:B------:R-:W-:Y:S01]  /*17b90*/  PRMT R11, R6, 0x7531, R7 ;  /* 0x00007531060b7816 */ /* 0x000fe20000000007 */
[----:B------:R-:W-:Y:S01]  /*17ba0*/  IMAD.IADD R12, R19, 0x1, R4 ;  /* 0x00000001130c7824 */ /* 0x000fe200078e0204 */
[----:B------:R-:W-:-:S02]  /*17bb0*/  LOP3.LUT R4, R3, R23, RZ, 0xfc, !PT ;  /* 0x0000001703047212 */ /* 0x000fc400078efcff */
[----:B------:R-:W-:Y:S02]  /*17bc0*/  LOP3.LUT R3, R3, R22, RZ, 0xfc, !PT ;  /* 0x0000001603037212 */ /* 0x000fe400078efcff */
[----:B------:R-:W-:Y:S01]  /*17bd0*/  STSM.16.M88.4 [R12], R8 ;  /* 0x000000080c007844 */ /* 0x000fe20000000200 */
[----:B------:R-:W-:Y:S02]  /*17be0*/  IMAD.IADD R6, R17, 0x1, R4 ;  /* 0x0000000111067824 */ /* 0x000fe400078e0204 */
[----:B------:R-:W-:Y:S02]  /*17bf0*/  IMAD.IADD R13, R19, 0x1, R3 ;  /* 0x00000001130d7824 */ /* 0x000fe400078e0203 */
[----:B------:R-:W-:Y:S02]  /*17c00*/  VIADD R3, R2, 0x1000 ;  /* 0x0000100002037836 */ /* 0x000fe40000000000 */
        /* <DEDUP_REMOVED lines=10> */
[----:B------:R-:W0:Y:S01]  /*17cb0*/  LDSM.16.MT88.4 R4, [R5+0x6000] ;  /* 0x006000000504783b */ /* 0x000e220000004200 */
[C---:B------:R-:W-:Y:S02]  /*17cc0*/  VIADD R3, R2.reuse, 0x1800 ;  /* 0x0000180002037836 */ /* 0x040fe40000000000 */
[----:B------:R-:W-:Y:S01]  /*17cd0*/  VIADD R2, R2, 0x2000 ;  /* 0x0000200002027836 */ /* 0x000fe20000000000 */
[C-C-:B0-----:R-:W-:Y:S02]  /*17ce0*/  PRMT R8, R4.reuse, 0x6420, R5.reuse ;  /* 0x0000642004087816 */ /* 0x141fe40000000005 */
        /* <DEDUP_REMOVED lines=32> */
.L_x_14340:
[----:B-1----:R1:W-:Y:S01]  /*17ef0*/  SYNCS.ARRIVE.TRANS64.A1T0 RZ, [R0+URZ+0x13250], RZ ;  /* 0x013250ff00ff79a7 */ /* 0x0023e2000810003f */
[----:B------:R-:W-:Y:S06]  /*17f00*/  BAR.SYNC.DEFER_BLOCKING 0x2, 0x80 ;  /* 0x0082000000007b1d */ /* 0x000fec0000010000 */
[----:B------:R-:W-:Y:S05]  /*17f10*/  @!P0 BRA `(.L_x_14341) ;  /* 0x0000000000048947 */ /* 0x000fea0003800000 */
[----:B------:R-:W-:Y:S01]  /*17f20*/  BPT.TRAP 0x1 ;  /* 0x000000040000795c */ /* 0x000fe20000300000 */
.L_x_14341:
[----:B------:R-:W2:Y:S04]  /*17f30*/  LDL R2, [R1+0x24] ;  /* 0x0000240001027983 */ /* 0x000ea80000100800 */
[----:B------:R-:W3:Y:S01]  /*17f40*/  LDL.LU R3, [R1+0x18] ;  /* 0x0000180001037983 */ /* 0x000ee20000300800 */
[----:B-1----:R-:W-:-:S05]  /*17f50*/  VIADD R0, R0, 0x13280 ;  /* 0x0001328000007836 */ /* 0x002fca0000000000 */
[----:B--2---:R-:W-:-:S04]  /*17f60*/  PRMT R0, R2, 0x654, R0 ;  /* 0x0000065402007816 */ /* 0x004fc80000000000 */
[----:B------:R1:W-:Y:S02]  /*17f70*/  SYNCS.ARRIVE.TRANS64.RED.A1T0 RZ, [R0+URZ], RZ ;  /* 0x000000ff00ff79a7 */ /* 0x0003e4000810043f */
[----:B-1----:R-:W-:-:S05]  /*17f80*/  VIADD R0, R14, 0x1 ;  /* 0x000000010e007836 */ /* 0x002fca0000000000 */
[----:B------:R-:W-:-:S04]  /*17f90*/  ISETP.NE.AND P0, PT, R0, 0x2, PT ;  /* 0x000000020000780c */ /* 0x000fc80003f05270 */
[----:B------:R-:W-:Y:S02]  /*17fa0*/  SEL R2, RZ, 0x1, P0 ;  /* 0x00000001ff027807 */ /* 0x000fe40000000000 */
[----:B------:R-:W-:Y:S02]  /*17fb0*/  SEL R0, R0, RZ, P0 ;  /* 0x000000ff00007207 */ /* 0x000fe40000000000 */
[----:B---3--:R-:W-:-:S03]  /*17fc0*/  LOP3.LUT R3, R3, R2, RZ, 0x3c, !PT ;  /* 0x0000000203037212 */ /* 0x008fc600078e3cff */
[----:B------:R1:W-:Y:S04]  /*17fd0*/  STL [R1+0xc], R0 ;  /* 0x00000c0001007387 */ /* 0x0003e80000100800 */
[----:B------:R1:W-:Y:S02]  /*17fe0*/  STL [R1+0x18], R3 ;  /* 0x0000180301007387 */ /* 0x0003e40000100800 */
.L_x_14282:
[----:B------:R-:W-:Y:S05]  /*17ff0*/  BSYNC B7 ;  /* 0x0000000000077941 */ /* 0x000fea0003800000 */
.L_x_14280:
        /* <DEDUP_REMOVED lines=12> */
.L_x_14342:
        /* <DEDUP_REMOVED lines=15> */
[----:B------:R-:W-:Y:S02]  /*181b0*/  ISETP.GE.U32.AND P5, PT, R7, 0x10, PT ;  /* 0x000000100700780c */ /* 0x000fe40003fa6070 */
[----:B------:R-:W-:Y:S04]  /*181c0*/  SHFL.IDX PT, R7, R24, 0x1, 0x1f ;  /* 0x00201f0018077f89 */ /* 0x000fe800000e0000 */
        /* <DEDUP_REMOVED lines=11> */
[----:B-1----:R-:W-:-:S05]  /*18280*/  SEL R2, R2, RZ, P4 ;  /* 0x000000ff02027207 */ /* 0x002fca0002000000 */
        /* <DEDUP_REMOVED lines=10> */
.L_x_14348:
        /* <DEDUP_REMOVED lines=13> */
.L_x_14347:
[----:B------:R-:W-:Y:S05]  /*18400*/  BSYNC B0 ;  /* 0x0000000000007941 */ /* 0x000fea0003800000 */
.L_x_14346:
        /* <DEDUP_REMOVED lines=21> */
[----:B------:R-:W-:-:S07]  /*18560*/  IMAD.MOV.U32 R8, RZ, RZ, R10 ;  /* 0x000000ffff087224 */ /* 0x000fce00078e000a */
.L_x_14344:
        /* <DEDUP_REMOVED lines=8> */
[----:B------:R0:W5:Y:S01]  /*185f0*/  LDG.E R10, desc[UR50][R2.64] ;  /* 0x00000032020a7981 */ /* 0x000162000c1e1900 */
[----:B------:R-:W-:Y:S01]  /*18600*/  ISETP.NE.AND P0, PT, R8, RZ, PT ;  /* 0x000000ff0800720c */ /* 0x000fe20003f05270 */
[----:B------:R-:W-:Y:S02]  /*18610*/  IMAD.MOV.U32 R9, RZ, RZ, RZ ;  /* 0x000000ffff097224 */ /* 0x000fe400078e00ff */
[----:B------:R-:W1:Y:S02]  /*18620*/  SHFL.IDX PT, R4, R4, R7, 0x1f ;  /* 0x00001f0704047589 */ /* 0x000e6400000e0000 */
[----:B-1----:R-:W-:-:S08]  /*18630*/  R2UR UR7, R4 ;  /* 0x00000000040772ca */ /* 0x002fd000000e0000 */
[----:B0-----:R-:W-:Y:S07]  /*18640*/  @!P0 BRA `(.L_x_14349) ;  /* 0x0000000000088947 */ /* 0x001fee0003800000 */
[----:B------:R-:W-:-:S05]  /*18650*/  VIADD R7, R7, 0xffffffff ;  /* 0xffffffff07077836 */ /* 0x000fca0000000000 */
[----:B------:R0:W1:Y:S02]  /*18660*/  SHFL.IDX PT, R9, R6, R7, 0x1f ;  /* 0x00001f0706097589 */ /* 0x00006400000e0000 */
.L_x_14349:
[----:B-----5:R-:W-:Y:S02]  /*18670*/  IMAD R4, R10, UR7, RZ ;  /* 0x000000070a047c24 */ /* 0x020fe4000f8e02ff */
[----:B-1----:R-:W-:Y:S02]  /*18680*/  IMAD R24, R9, R5, R24 ;  /* 0x0000000509187224 */ /* 0x002fe400078e0218 */
[----:B------:R-:W-:Y:S01]  /*18690*/  IMAD.MOV.U32 R2, RZ, RZ, RZ ;  /* 0x000000ffff027224 */ /* 0x000fe200078e00ff */
[----:B0-----:R-:W-:-:S04]  /*186a0*/  IABS R6, R4 ;  /* 0x0000000400067213 */ /* 0x001fc80000000000 */
[----:B------:R-:W0:Y:S08]  /*186b0*/  I2F.RP R7, R6 ;  /* 0x0000000600077306 */ /* 0x000e300000209400 */
[----:B0-----:R-:W0:Y:S02]  /*186c0*/  MUFU.RCP R7, R7 ;  /* 0x0000000700077308 */ /* 0x001e240000001000 */
[----:B0-----:R-:W-:-:S06]  /*186d0*/  VIADD R8, R7, 0xffffffe ;  /* 0x0ffffffe07087836 */ /* 0x001fcc0000000000 */
[----:B------:R-:W0:Y:S02]  /*186e0*/  F2I.FTZ.U32.TRUNC.NTZ R3, R8 ;  /* 0x0000000800037305 */ /* 0x000e24000021f000 */
[----:B0-----:R-:W-:-:S04]  /*186f0*/  IMAD.MOV R11, RZ, RZ, -R3 ;  /* 0x000000ffff0b7224 */ /* 0x001fc800078e0a03 */
[----:B------:R-:W-:-:S04]  /*18700*/  IMAD R9, R11, R6, RZ ;  /* 0x000000060b097224 */ /* 0x000fc800078e02ff */
        /* <DEDUP_REMOVED lines=61> */
.L_x_14345:
[----:B------:R-:W0:Y:S01]  /*18ae0*/  LDC R27, c[0x0][0xc3c] ;  /* 0x00030f00ff1b7b82 */ /* 0x000e220000000800 */
[----:B------:R-:W-:Y:S01]  /*18af0*/  IMAD.MOV.U32 R24, RZ, RZ, R0 ;  /* 0x000000ffff187224 */ /* 0x000fe200078e0000 */
[----:B------:R-:W-:Y:S01]  /*18b00*/  UMOV UR4, URZ ;  /* 0x0000003f00047c82 */ /* 0x000fe20008000000 */
[----:B------:R-:W-:-:S07]  /*18b10*/  IMAD.MOV.U32 R26, RZ, RZ, RZ ;  /* 0x000000ffff1a7224 */ /* 0x000fce00078e00ff */
.L_x_14350:
        /* <DEDUP_REMOVED lines=12> */
.L_x_14343:
[----:B------:R-:W-:Y:S02]  /*18be0*/  ULDC UR5, c[0x0][0xc3c] ;  /* 0x00030f0000057ab9 */ /* 0x000fe40000000800 */
[----:B------:R-:W-:-:S13]  /*18bf0*/  ISETP.GE.AND P0, PT, R27, UR5, PT ;  /* 0x000000051b007c0c */ /* 0x000fda000bf06270 */
[----:B------:R-:W-:Y:S05]  /*18c00*/  @!P0 BRA `(.L_x_14351) ;  /* 0xffffffa400bc8947 */ /* 0x000fea000383ffff */
.L_x_14270:
        /* <DEDUP_REMOVED lines=12> */
.L_x_14442:
[----:B------:R-:W-:Y:S05]  /*18cd0*/  BSYNC B0 ;  /* 0x0000000000007941 */ /* 0x000fea0003800000 */
.L_x_14352:
[----:B------:R-:W-:-:S03]  /*18ce0*/  UMOV UR4, 0xffffffff ;  /* 0xffffffff00047882 */ /* 0x000fc60000000000 */
[----:B------:R-:W-:Y:S05]  /*18cf0*/  BRA.DIV UR4, `(.L_x_14354) ;  /* 0x0000002a04a87947 */ /* 0x000fea000b800000 */
[----:B-1----:R-:W1:Y:S02]  /*18d00*/  S2R R0, SR_TID.X ;  /* 0x0000000000007919 */ /* 0x002e640000002100 */
[----:B-1----:R-:W-:-:S04]  /*18d10*/  SHF.R.U32.HI R0, RZ, 0x5, R0 ;  /* 0x00000005ff007819 */ /* 0x002fc80000011600 */
[----:B------:R-:W-:-:S05]  /*18d20*/  LOP3.LUT R0, R0, 0x3, RZ, 0xc0, !PT ;  /* 0x0000000300007812 */ /* 0x000fca00078ec0ff */
[----:B------:R1:W2:Y:S02]  /*18d30*/  SHFL.IDX PT, R14, R0, RZ, 0x1f ;  /* 0x00001fff000e7589 */ /* 0x0002a400000e0000 */
.L_x_14445:
[----:B--2---:R-:W-:Y:S01]  /*18d40*/  ISETP.NE.AND P0, PT, R14, RZ, PT ;  /* 0x000000ff0e00720c */ /* 0x004fe20003f05270 */
[----:B------:R-:W-:-:S12]  /*18d50*/  BSSY B0, `(.L_x_14355) ;  /* 0x000002f000007945 */ /* 0x000fd80003800000 */
[----:B------:R-:W-:Y:S05]  /*18d60*/  @P0 BRA `(.L_x_14356) ;  /* 0x0000000000b40947 */ /* 0x000fea0003800000 */
[----:B------:R-:W-:-:S03]  /*18d70*/  UMOV UR4, 0xffffffff ;  /* 0xffffffff00047882 */ /* 0x000fc60000000000 */
[----:B------:R-:W-:Y:S05]  /*18d80*/  BRA.DIV UR4, `(.L_x_14357) ;  /* 0x0000002a04b87947 */ /* 0x000fea000b800000 */
[----:B------:R-:W-:-:S13]  /*18d90*/  ELECT P6, URZ, PT ;  /* 0x00000000003f782f */ /* 0x000fda00038c0000 */
.L_x_14448:
[----:B------:R-:W-:Y:S05]  /*18da0*/  @!P6 BRA `(.L_x_14356) ;  /* 0x0000000000a4e947 */ /* 0x000fea0003800000 */
[----:B------:R-:W-:-:S06]  /*18db0*/  ULOP3.LUT UR4, UR38, 0x2, URZ, 0xfc, !UPT ;  /* 0x0000000226047892 */ /* 0x000fcc000f8efc3f */
[----:B-1----:R-:W-:-:S05]  /*18dc0*/  IMAD.U32 R0, RZ, RZ, UR4 ;  /* 0x00000004ff007e24 */ /* 0x002fca000f8e00ff */
[----:B------:R-:W-:-:S13]  /*18dd0*/  ISETP.NE.AND P0, PT, R0, 0x3, PT ;  /* 0x000000030000780c */ /* 0x000fda0003f05270 */
[----:B------:R-:W-:Y:S05]  /*18de0*/  @!P0 BRA `(.L_x_14358) ;  /* 0x0000000000048947 */ /* 0x000fea0003800000 */
[----:B------:R-:W-:Y:S01]  /*18df0*/  BPT.TRAP 0x1 ;  /* 0x000000040000795c */ /* 0x000fe20000300000 */
.L_x_14358:
        /* <DEDUP_REMOVED lines=9> */
.L_x_14449:
[----:B------:R-:W2:Y:S01]  /*18e90*/  LDL.LU R6, [R1+0x18] ;  /* 0x0000180001067983 */ /* 0x000ea20000300800 */
[----:B------:R-:W-:Y:S02]  /*18ea0*/  SEL R0, R0, RZ, P2 ;  /* 0x000000ff00007207 */ /* 0x000fe40001000000 */
[----:B--2---:R-:W-:Y:S01]  /*18eb0*/  LOP3.LUT R2, R6, R2, RZ, 0x3c, !PT ;  /* 0x0000000206027212 */ /* 0x004fe200078e3cff */
[----:B------:R-:W-:Y:S06]  /*18ec0*/  @!P0 BRA `(.L_x_14360) ;  /* 0x0000000000048947 */ /* 0x000fec0003800000 */
[----:B------:R-:W-:Y:S01]  /*18ed0*/  BPT.TRAP 0x1 ;  /* 0x000000040000795c */ /* 0x000fe20000300000 */
.L_x_14360:
[----:B------:R-:W-:Y:S01]  /*18ee0*/  IMAD R5, R0, 0x8, R5 ;  /* 0x0000000800057824 */ /* 0x000fe200078e0205 */
[----:B------:R-:W-:-:S04]  /*18ef0*/  SHF.L.U32 R0, R2, 0x1f, RZ ;  /* 0x0000001f02007819 */ /* 0x000fc800000006ff */
[----:B------:R-:W2:Y:S02]  /*18f00*/  SYNCS.PHASECHK.TRANS64.TRYWAIT P1, [R5+URZ+0x13240], R0 ;  /* 0x01324000050075a7 */ /* 0x000ea4000802017f */
[----:B--2---:R-:W-:Y:S05]  /*18f10*/  @!P1 BRA `(.L_x_14361) ;  /* 0x0000002800889947 */ /* 0x004fea0003800000 */
.L_x_14450:
[----:B------:R-:W-:Y:S05]  /*18f20*/  @!P0 BRA `(.L_x_14362) ;  /* 0x0000000000048947 */ /* 0x000fea0003800000 */
[----:B------:R-:W-:Y:S01]  /*18f30*/  BPT.TRAP 0x1 ;  /* 0x000000040000795c */ /* 0x000fe20000300000 */
.L_x_14362:
[----:B------:R-:W3:Y:S02]  /*18f40*/  SYNCS.PHASECHK.TRANS64.TRYWAIT P1, [R4+URZ+0x13260], R3 ;  /* 0x01326003040075a7 */ /* 0x000ee4000802017f */
[----:B---3--:R-:W-:Y:S05]  /*18f50*/  @!P1 BRA `(.L_x_14363) ;  /* 0x00000028008c9947 */ /* 0x008fea0003800000 */
.L_x_14451:
[----:B------:R-:W-:Y:S05]  /*18f60*/  @!P0 BRA `(.L_x_14364) ;  /* 0x0000000000048947 */ /* 0x000fea0003800000 */
[----:B------:R-:W-:Y:S01]  /*18f70*/  BPT.TRAP 0x1 ;  /* 0x000000040000795c */ /* 0x000fe20000300000 */
.L_x_14364:
[----:B------:R-:W4:Y:S02]  /*18f80*/  SYNCS.PHASECHK.TRANS64.TRYWAIT P1, [R5+URZ+0x13260], R0 ;  /* 0x01326000050075a7 */ /* 0x000f24000802017f */
[----:B----4-:R-:W-:Y:S05]  /*18f90*/  @!P1 BRA `(.L_x_14365) ;  /* 0x0000002800909947 */ /* 0x010fea0003800000 */
.L_x_14452:
[----:B------:R-:W-:Y:S05]  /*18fa0*/  @!P0 BRA `(.L_x_14366) ;  /* 0x0000000000048947 */ /* 0x000fea0003800000 */
[----:B------:R-:W-:Y:S01]  /*18fb0*/  BPT.TRAP 0x1 ;  /* 0x000000040000795c */ /* 0x000fe20000300000 */
.L_x_14366:
[----:B------:R-:W5:Y:S02]  /*18fc0*/  SYNCS.PHASECHK.TRANS64.TRYWAIT P1, [R4+URZ+0x13280], R3 ;  /* 0x01328003040075a7 */ /* 0x000f64000802017f */
[----:B-----5:R-:W-:Y:S05]  /*18fd0*/  @!P1 BRA `(.L_x_14367) ;  /* 0x0000002800949947 */ /* 0x020fea0003800000 */
.L_x_14453:
[----:B------:R-:W-:Y:S05]  /*18fe0*/  @!P0 BRA `(.L_x_14368) ;  /* 0x0000000000048947 */ /* 0x000fea0003800000 */
[----:B------:R-:W-:Y:S01]  /*18ff0*/  BPT.TRAP 0x1 ;  /* 0x000000040000795c */ /* 0x000fe20000300000 */
.L_x_14368:
[----:B------:R0:W0:Y:S02]  /*19000*/  SYNCS.PHASECHK.TRANS64.TRYWAIT P0, [R5+URZ+0x13280], R0 ;  /* 0x01328000050075a7 */ /* 0x000024000800017f */
[----:B0-----:R-:W-:Y:S05]  /*19010*/  @!P0 NANOSLEEP.SYNCS 0x989680 ;  /* 0x009896800000895d */ /* 0x001fea0003900000 */
[----:B------:R-:W0:Y:S02]  /*19020*/  @!P0 SYNCS.PHASECHK.TRANS64 P0, [R5+URZ+0x13280], R0 ;  /* 0x01328000050085a7 */ /* 0x000e24000800007f */
[----:B0-----:R-:W-:Y:S05]  /*19030*/  @!P0 BRA `(.L_x_14368) ;  /* 0xfffffffc00f08947 */ /* 0x001fea000383ffff */
.L_x_14356:
[----:B------:R-:W-:Y:S05]  /*19040*/  BSYNC B0 ;  /* 0x0000000000007941 */ /* 0x000fea0003800000 */
.L_x_14355:
[----:B------:R-:W-:Y:S05]  /*19050*/  EXIT ;  /* 0x000000000000794d */ /* 0x000fea0003800000 */
.L_x_14177:
[----:B0-----:R-:W-:-:S04]  /*19060*/  IMAD.U32 R3, RZ, RZ, UR45 ;  /* 0x0000002dff037e24 */ /* 0x001fc8000f8e00ff */
[----:B------:R0:W1:Y:S03]  /*19070*/  SYNCS.PHASECHK.TRANS64.TRYWAIT P1, [R3+URZ+0x13200], R0 ;  /* 0x01320000030075a7 */ /* 0x000066000802017f */
[----:B-1----:R-:W-:Y:S05]  /*19080*/  @!P1 NANOSLEEP.SYNCS 0x989680 ;  /* 0x009896800000995d */ /* 0x002fea0003900000 */
[----:B------:R-:W1:Y:S02]  /*19090*/  @!P1 SYNCS.PHASECHK.TRANS64 P1, [R3+URZ+0x13200], R0 ;  /* 0x01320000030095a7 */ /* 0x000e64000802007f */
[----:B-1----:R-:W-:Y:S05]  /*190a0*/  @!P1 BRA `(.L_x_14177) ;  /* 0xfffffffc00ec9947 */ /* 0x002fea000383ffff */
[----:B------:R-:W-:Y:S05]  /*190b0*/  BRA `(.L_x_14369) ;  /* 0xfffffe8c00107947 */ /* 0x000fea000383ffff */
.L_x_14181:
[----:B-1----:R1:W2:Y:S02]  /*190c0*/  SYNCS.PHASECHK.TRANS64.TRYWAIT P1, [R3+URZ+0x13230], R0 ;  /* 0x01323000030075a7 */ /* 0x0022a4000802017f */
[----:B--2---:R-:W-:Y:S05]  /*190d0*/  @!P1 NANOSLEEP.SYNCS 0x989680 ;  /* 0x009896800000995d */ /* 0x004fea0003900000 */
[----:B------:R-:W2:Y:S02]  /*190e0*/  @!P1 SYNCS.PHASECHK.TRANS64 P1, [R3+URZ+0x13230], R0 ;  /* 0x01323000030095a7 */ /* 0x000ea4000802007f */
[----:B--2---:R-:W-:Y:S05]  /*190f0*/  @!P1 BRA `(.L_x_14181) ;  /* 0xfffffffc00f09947 */ /* 0x004fea000383ffff */
[----:B------:R-:W-:Y:S05]  /*19100*/  BRA `(.L_x_14180) ;  /* 0xfffffe8c002c7947 */ /* 0x000fea000383ffff */
.L_x_14198:
[----:B-1----:R-:W-:-:S04]  /*19110*/  IMAD.U32 R6, RZ, RZ, UR23 ;  /* 0x00000017ff067e24 */ /* 0x002fc8000f8e00ff */
[----:B------:R1:W2:Y:S03]  /*19120*/  SYNCS.PHASECHK.TRANS64.TRYWAIT P1, [R6+URZ+0x13230], R5 ;  /* 0x01323005060075a7 */ /* 0x0002a6000802017f */
[----:B--2---:R-:W-:Y:S05]  /*19130*/  @!P1 NANOSLEEP.SYNCS 0x989680 ;  /* 0x009896800000995d */ /* 0x004fea0003900000 */
[----:B------:R-:W2:Y:S02]  /*19140*/  @!P1 SYNCS.PHASECHK.TRANS64 P1, [R6+URZ+0x13230], R5 ;  /* 0x01323005060095a7 */ /* 0x000ea4000802007f */
[----:B--2---:R-:W-:Y:S05]  /*19150*/  @!P1 BRA `(.L_x_14198) ;  /* 0xfffffffc00ec9947 */ /* 0x004fea000383ffff */
[----:B------:R-:W-:Y:S05]  /*19160*/  BRA `(.L_x_14197) ;  /* 0xfffffec800947947 */ /* 0x000fea000383ffff */
.L_x_14202:
[----:B-1----:R-:W-:-:S04]  /*19170*/  IMAD.U32 R6, RZ, RZ, UR11 ;  /* 0x0000000bff067e24 */ /* 0x002fc8000f8e00ff */
[----:B------:R1:W2:Y:S03]  /*19180*/  SYNCS.PHASECHK.TRANS64.TRYWAIT P1, [R6+URZ+0x13250], R5 ;  /* 0x01325005060075a7 */ /* 0x0002a6000802017f */
[----:B--2---:R-:W-:Y:S05]  /*19190*/  @!P1 NANOSLEEP.SYNCS 0x989680 ;  /* 0x009896800000995d */ /* 0x004fea0003900000 */
[----:B------:R-:W2:Y:S02]  /*191a0*/  @!P1 SYNCS.PHASECHK.TRANS64 P1, [R6+URZ+0x13250], R5 ;  /* 0x01325005060095a7 */ /* 0x000ea4000802007f */
[----:B--2---:R-:W-:Y:S05]  /*191b0*/  @!P1 BRA `(.L_x_14202) ;  /* 0xfffffffc00ec9947 */ /* 0x004fea000383ffff */
[----:B------:R-:W-:Y:S05]  /*191c0*/  BRA `(.L_x_14201) ;  /* 0xfffffecc00a07947 */ /* 0x000fea000383ffff */
.L_x_14221:
[----:B-1----:R-:W-:-:S04]  /*191d0*/  IMAD.U32 R6, RZ, RZ, UR20 ;  /* 0x00000014ff067e24 */ /* 0x002fc8000f8e00ff */
[----:B------:R1:W2:Y:S03]  /*191e0*/  SYNCS.PHASECHK.TRANS64.TRYWAIT P1, [R6+URZ+0x13230], R5 ;  /* 0x01323005060075a7 */ /* 0x0002a6000802017f */
[----:B--2---:R-:W-:Y:S05]  /*191f0*/  @!P1 NANOSLEEP.SYNCS 0x989680 ;  /* 0x009896800000995d */ /* 0x004fea0003900000 */
[----:B------:R-:W2:Y:S02]  /*19200*/  @!P1 SYNCS.PHASECHK.TRANS64 P1, [R6+URZ+0x13230], R5 ;  /* 0x01323005060095a7 */ /* 0x000ea4000802007f */
[----:B--2---:R-:W-:Y:S05]  /*19210*/  @!P1 BRA `(.L_x_14221) ;  /* 0xfffffffc00ec9947 */ /* 0x004fea000383ffff */
[----:B------:R-:W-:Y:S05]  /*19220*/  BRA `(.L_x_14220) ;  /* 0xffffff0800d07947 */ /* 0x000fea000383ffff */
.L_x_14225:
[----:B-1----:R-:W-:-:S04]  /*19230*/  IMAD.U32 R6, RZ, RZ, UR11 ;  /* 0x0000000bff067e24 */ /* 0x002fc8000f8e00ff */
[----:B------:R1:W2:Y:S03]  /*19240*/  SYNCS.PHASECHK.TRANS64.TRYWAIT P1, [R6+URZ+0x13250], R5 ;  /* 0x01325005060075a7 */ /* 0x0002a6000802017f */
[----:B--2---:R-:W-:Y:S05]  /*19250*/  @!P1 NANOSLEEP.SYNCS 0x989680 ;  /* 0x009896800000995d */ /* 0x004fea0003900000 */
[----:B------:R-:W2:Y:S02]  /*19260*/  @!P1 SYNCS.PHASECHK.TRANS64 P1, [R6+URZ+0x13250], R5 ;  /* 0x01325005060095a7 */ /* 0x000ea4000802007f */
[----:B--2---:R-:W-:Y:S05]  /*19270*/  @!P1 BRA `(.L_x_14225) ;  /* 0xfffffffc00ec9947 */ /* 0x004fea000383ffff */
[----:B------:R-:W-:Y:S05]  /*19280*/  BRA `(.L_x_14224) ;  /* 0xffffff0c00dc7947 */ /* 0x000fea000383ffff */
.L_x_14233:
[----:B-1----:R-:W-:-:S04]  /*19290*/  IMAD.U32 R6, RZ, RZ, UR6 ;  /* 0x00000006ff067e24 */ /* 0x002fc8000f8e00ff */
[----:B------:R1:W2:Y:S03]  /*192a0*/  SYNCS.PHASECHK.TRANS64.TRYWAIT P1, [R6+URZ+0x13230], R5 ;  /* 0x01323005060075a7 */ /* 0x0002a6000802017f */
[----:B--2---:R-:W-:Y:S05]  /*192b0*/  @!P1 NANOSLEEP.SYNCS 0x989680 ;  /* 0x009896800000995d */ /* 0x004fea0003900000 */
[----:B------:R-:W2:Y:S02]  /*192c0*/  @!P1 SYNCS.PHASECHK.TRANS64 P1, [R6+URZ+0x13230], R5 ;  /* 0x01323005060095a7 */ /* 0x000ea4000802007f */
[----:B--2---:R-:W-:Y:S05]  /*192d0*/  @!P1 BRA `(.L_x_14233) ;  /* 0xfffffffc00ec9947 */ /* 0x004fea000383ffff */
[----:B------:R-:W-:Y:S05]  /*192e0*/  BRA `(.L_x_14232) ;  /* 0xffffff2c004c7947 */ /* 0x000fea000383ffff */
.L_x_14237:
[----:B-1----:R-:W-:-:S04]  /*192f0*/  IMAD.U32 R6, RZ, RZ, UR11 ;  /* 0x0000000bff067e24 */ /* 0x002fc8000f8e00ff */
[----:B------:R1:W2:Y:S03]  /*19300*/  SYNCS.PHASECHK.TRANS64.TRYWAIT P1, [R6+URZ+0x13250], R5 ;  /* 0x01325005060075a7 */ /* 0x0002a6000802017f */
[----:B--2---:R-:W-:Y:S05]  /*19310*/  @!P1 NANOSLEEP.SYNCS 0x989680 ;  /* 0x009896800000995d */ /* 0x004fea0003900000 */
[----:B------:R-:W2:Y:S02]  /*19320*/  @!P1 SYNCS.PHASECHK.TRANS64 P1, [R6+URZ+0x13250], R5 ;  /* 0x01325005060095a7 */ /* 0x000ea4000802007f */
[----:B--2---:R-:W-:Y:S05]  /*19330*/  @!P1 BRA `(.L_x_14237) ;  /* 0xfffffffc00ec9947 */ /* 0x004fea000383ffff */
[----:B------:R-:W-:Y:S05]  /*19340*/  BRA `(.L_x_14236) ;  /* 0xffffff3000587947 */ /* 0x000fea000383ffff */
.L_x_14252:
[----:B-1----:R-:W-:-:S04]  /*19350*/  IMAD.U32 R7, RZ, RZ, UR14 ;  /* 0x0000000eff077e24 */ /* 0x002fc8000f8e00ff */
[----:B------:R1:W2:Y:S03]  /*19360*/  SYNCS.PHASECHK.TRANS64.TRYWAIT P1, [R7+URZ+0x13250], R4 ;  /* 0x01325004070075a7 */ /* 0x0002a6000802017f */
[----:B--2---:R-:W-:Y:S05]  /*19370*/  @!P1 NANOSLEEP.SYNCS 0x989680 ;  /* 0x009896800000995d */ /* 0x004fea0003900000 */
[----:B------:R-:W2:Y:S02]  /*19380*/  @!P1 SYNCS.PHASECHK.TRANS64 P1, [R7+URZ+0x13250], R4 ;  /* 0x01325004070095a7 */ /* 0x000ea4000802007f */
[----:B--2---:R-:W-:Y:S05]  /*19390*/  @!P1 BRA `(.L_x_14252) ;  /* 0xfffffffc00ec9947 */ /* 0x004fea000383ffff */
[----:B------:R-:W-:Y:S05]  /*193a0*/  BRA `(.L_x_14251) ;  /* 0xffffff6800c07947 */ /* 0x000fea000383ffff */
.L_x_14291:
[----:B------:R-:W1:Y:S01]  /*193b0*/  S2R R21, SR_TID.X ;  /* 0x0000000000157919 */ /* 0x000e620000002100 */
        /* <DEDUP_REMOVED lines=9> */
.L_x_14370:
[----:B------:R-:W-:Y:S05]  /*19450*/  BRA `(.L_x_14371) ;  /* 0xffffffac00a87947 */ /* 0x000fea000383ffff */
.L_x_14294:
[----:B-1----:R-:W2:Y:S02]  /*19460*/  LDL R0, [R1+0x2c] ;  /* 0x00002c0001007983 */ /* 0x002ea40000100800 */
[----:B--2---:R1:W2:Y:S02]  /*19470*/  SYNCS.PHASECHK.TRANS64.TRYWAIT P0, [R7+URZ+0x13280], R0 ;  /* 0x01328000070075a7 */ /* 0x0042a4000800017f */
[----:B--2---:R-:W-:Y:S05]  /*19480*/  @!P0 NANOSLEEP.SYNCS 0x989680 ;  /* 0x009896800000895d */ /* 0x004fea0003900000 */
[----:B------:R-:W2:Y:S02]  /*19490*/  @!P0 SYNCS.PHASECHK.TRANS64 P0, [R7+URZ+0x13280], R0 ;  /* 0x01328000070085a7 */ /* 0x000ea4000800007f */
[----:B--2---:R-:W-:Y:S05]  /*194a0*/  @!P0 BRA `(.L_x_14294) ;  /* 0xfffffffc00ec8947 */ /* 0x004fea000383ffff */
[----:B------:R-:W-:Y:S05]  /*194b0*/  BRA `(.L_x_14372) ;  /* 0xffffffb000d47947 */ /* 0x000fea000383ffff */
.L_x_14295:
        /* <DEDUP_REMOVED lines=8> */
.L_x_14374:
[----:B------:R-:W-:Y:S05]  /*19540*/  BSYNC B0 ;  /* 0x0000000000007941 */ /* 0x000fea0003800000 */
.L_x_14373:
[----:B------:R-:W-:Y:S01]  /*19550*/  IMAD.MOV.U32 R13, RZ, RZ, R0 ;  /* 0x000000ffff0d7224 */ /* 0x000fe200078e0000 */
[----:B------:R-:W-:Y:S01]  /*19560*/  ISETP.GE.AND P2, PT, R8, 0x81, PT ;  /* 0x000000810800780c */ /* 0x000fe20003f46270 */
[----:B------:R-:W-:Y:S01]  /*19570*/  IMAD.MOV.U32 R12, RZ, RZ, RZ ;  /* 0x000000ffff0c7224 */ /* 0x000fe200078e00ff */
[----:B------:R-:W-:Y:S01]  /*19580*/  LOP3.LUT R16, R16, 0xffffffef, RZ, 0xc0, !PT ;  /* 0xffffffef10107812 */ /* 0x000fe200078ec0ff */
[----:B------:R-:W-:Y:S01]  /*19590*/  IMAD.MOV.U32 R11, RZ, RZ, 0x1c1f ;  /* 0x00001c1fff0b7424 */ /* 0x000fe200078e00ff */
[C---:B------:R-:W-:Y:S01]  /*195a0*/  ISETP.GE.AND P4, PT, R8.reuse, 0x21, PT ;  /* 0x000000210800780c */ /* 0x040fe20003f86270 */
[----:B------:R-:W-:Y:S01]  /*195b0*/  IMAD.MOV.U32 R15, RZ, RZ, -0x1 ;  /* 0xffffffffff0f7424 */ /* 0x000fe200078e00ff */
[----:B------:R-:W-:Y:S01]  /*195c0*/  ISETP.GE.AND P3, PT, R8, 0x41, PT ;  /* 0x000000410800780c */ /* 0x000fe20003f66270 */
[----:B------:R-:W-:-:S12]  /*195d0*/  IMAD.MOV.U32 R3, RZ, RZ, R14 ;  /* 0x000000ffff037224 */ /* 0x000fd800078e000e */
[----:B------:R-:W-:Y:S05]  /*195e0*/  WARPSYNC.COLLECTIVE R15, `(.L_x_14375) ;  /* 0x000000000f087348 */ /* 0x000fea0003c00000 */
[----:B------:R0:W1:Y:S02]  /*195f0*/  SHFL.IDX P6, R14, R13, R12, R11 ;  /* 0x0000000c0d0e7389 */ /* 0x00006400000c000b */
[----:B01----:R-:W-:Y:S01]  /*19600*/  ENDCOLLECTIVE ;  /* 0x000000000000791b */ /* 0x003fe20003800000 */
.L_x_14375:
[----:B------:R-:W-:Y:S01]  /*19610*/  @P2 LOP3.LUT R16, R16, 0x10, RZ, 0xfc, !PT ;  /* 0x0000001010102812 */ /* 0x000fe200078efcff */
[----:B------:R-:W-:Y:S02]  /*19620*/  IMAD.MOV.U32 R13, RZ, RZ, R2 ;  /* 0x000000ffff0d7224 */ /* 0x000fe400078e0002 */
[----:B------:R-:W-:Y:S02]  /*19630*/  IMAD.MOV.U32 R12, RZ, RZ, 0x1 ;  /* 0x00000001ff0c7424 */ /* 0x000fe400078e00ff */
[----:B------:R-:W-:-:S07]  /*19640*/  IMAD.MOV.U32 R10, RZ, RZ, R14 ;  /* 0x000000ffff0a7224 */ /* 0x000fce00078e000e */
[----:B------:R-:W-:Y:S05]  /*19650*/  WARPSYNC.COLLECTIVE R15, `(.L_x_14376) ;  /* 0x000000000f087348 */ /* 0x000fea0003c00000 */
[----:B------:R0:W1:Y:S02]  /*19660*/  SHFL.IDX P6, R14, R13, R12, R11 ;  /* 0x0000000c0d0e7389 */ /* 0x00006400000c000b */
[----:B01----:R-:W-:Y:S01]  /*19670*/  ENDCOLLECTIVE ;  /* 0x000000000000791b */ /* 0x003fe20003800000 */
.L_x_14376:
        /* <DEDUP_REMOVED lines=14> */
.L_x_14377:
        /* <DEDUP_REMOVED lines=10> */
.L_x_14378:
        /* <DEDUP_REMOVED lines=10> */
.L_x_14379:
        /* <DEDUP_REMOVED lines=8> */
.L_x_14380:
        /* <DEDUP_REMOVED lines=10> */
.L_x_14381:
[----:B------:R-:W-:Y:S02]  /*199c0*/  IMAD.MOV.U32 R13, RZ, RZ, R25 ;  /* 0x000000ffff0d7224 */ /* 0x000fe400078e0019 */
[----:B------:R-:W-:Y:S02]  /*199d0*/  IMAD.MOV.U32 R12, RZ, RZ, RZ ;  /* 0x000000ffff0c7224 */ /* 0x000fe400078e00ff */
[----:B------:R-:W-:-:S07]  /*199e0*/  IMAD.MOV.U32 R0, RZ, RZ, R14 ;  /* 0x000000ffff007224 */ /* 0x000fce00078e000e */
[----:B------:R-:W-:Y:S05]  /*199f0*/  WARPSYNC.COLLECTIVE R15, `(.L_x_14382) ;  /* 0x000000000f087348 */ /* 0x000fea0003c00000 */
[----:B------:R0:W1:Y:S02]  /*19a00*/  SHFL.IDX P6, R14, R13, R12, R11 ;  /* 0x0000000c0d0e7389 */ /* 0x00006400000c000b */
[----:B01----:R-:W-:Y:S01]  /*19a10*/  ENDCOLLECTIVE ;  /* 0x000000000000791b */ /* 0x003fe20003800000 */
.L_x_14382:
        /* <DEDUP_REMOVED lines=13> */
.L_x_14383:
[----:B------:R-:W-:Y:S01]  /*19af0*/  IMAD.MOV.U32 R10, RZ, RZ, R14 ;  /* 0x000000ffff0a7224 */ /* 0x000fe200078e000e */
[----:B------:R-:W-:Y:S06]  /*19b00*/  BRA `(.L_x_14384) ;  /* 0xffffffb000b07947 */ /* 0x000fec000383ffff */
.L_x_14300:
[----:B---3--:R-:W3:Y:S02]  /*19b10*/  LDL R0, [R1+0x2c] ;  /* 0x00002c0001007983 */ /* 0x008ee40000100800 */
[----:B---3--:R3:W4:Y:S02]  /*19b20*/  SYNCS.PHASECHK.TRANS64.TRYWAIT P0, [R7+URZ+0x13240], R0 ;  /* 0x01324000070075a7 */ /* 0x008724000800017f */
[----:B----4-:R-:W-:Y:S05]  /*19b30*/  @!P0 NANOSLEEP.SYNCS 0x989680 ;  /* 0x009896800000895d */ /* 0x010fea0003900000 */
[----:B------:R-:W4:Y:S02]  /*19b40*/  @!P0 SYNCS.PHASECHK.TRANS64 P0, [R7+URZ+0x13240], R0 ;  /* 0x01324000070085a7 */ /* 0x000f24000800007f */
[----:B----4-:R-:W-:Y:S05]  /*19b50*/  @!P0 BRA `(.L_x_14300) ;  /* 0xfffffffc00ec8947 */ /* 0x010fea000383ffff */
[----:B------:R-:W-:Y:S05]  /*19b60*/  BRA `(.L_x_14385) ;  /* 0xffffffb400107947 */ /* 0x000fea000383ffff */
.L_x_14301:
        /* <DEDUP_REMOVED lines=8> */
.L_x_14387:
[----:B------:R-:W-:Y:S05]  /*19bf0*/  BSYNC B0 ;  /* 0x0000000000007941 */ /* 0x000fea0003800000 */
.L_x_14386:
[----:B------:R-:W0:Y:S01]  /*19c00*/  S2R R18, SR_TID.X ;  /* 0x0000000000127919 */ /* 0x000e220000002100 */
[----:B------:R-:W-:Y:S01]  /*19c10*/  IMAD.MOV.U32 R13, RZ, RZ, R2 ;  /* 0x000000ffff0d7224 */ /* 0x000fe200078e0002 */
[----:B------:R-:W1:Y:S01]  /*19c20*/  LDC R20, c[0x0][0x2f4] ;  /* 0x0000bd00ff147b82 */ /* 0x000e620000000800 */
[----:B------:R-:W-:Y:S02]  /*19c30*/  IMAD.MOV.U32 R12, RZ, RZ, RZ ;  /* 0x000000ffff0c7224 */ /* 0x000fe400078e00ff */
[----:B------:R-:W-:Y:S02]  /*19c40*/  IMAD.MOV.U32 R11, RZ, RZ, 0x1c1f ;  /* 0x00001c1fff0b7424 */ /* 0x000fe400078e00ff */
[----:B------:R-:W-:Y:S02]  /*19c50*/  IMAD.MOV.U32 R15, RZ, RZ, -0x1 ;  /* 0xffffffffff0f7424 */ /* 0x000fe400078e00ff */
[----:B------:R-:W-:-:S07]  /*19c60*/  IMAD.MOV.U32 R4, RZ, RZ, R14 ;  /* 0x000000ffff047224 */ /* 0x000fce00078e000e */
[----:B01----:R-:W-:Y:S05]  /*19c70*/  WARPSYNC.COLLECTIVE R15, `(.L_x_14388) ;  /* 0x000000000f087348 */ /* 0x003fea0003c00000 */
[----:B------:R2:W3:Y:S02]  /*19c80*/  SHFL.IDX P6, R14, R13, R12, R11 ;  /* 0x0000000c0d0e7389 */ /* 0x0004e400000c000b */
[----:B0123--:R-:W-:Y:S01]  /*19c90*/  ENDCOLLECTIVE ;  /* 0x000000000000791b */ /* 0x00ffe20003800000 */
.L_x_14388:
        /* <DEDUP_REMOVED lines=8> */
.L_x_14389:
[C---:B------:R-:W-:Y:S02]  /*19d20*/  @P5 IADD3 R5, P0, R18.reuse, R5, RZ ;  /* 0x0000000512055210 */ /* 0x040fe40007f1e0ff */
[----:B------:R-:W-:-:S03]  /*19d30*/  ISETP.GE.AND P2, PT, R18, R20, PT ;  /* 0x000000141200720c */ /* 0x000fc60003f46270 */
        /* <DEDUP_REMOVED lines=13> */
.L_x_14390:
[----:B------:R-:W-:Y:S02]  /*19e10*/  IMAD.MOV.U32 R13, RZ, RZ, R0 ;  /* 0x000000ffff0d7224 */ /* 0x000fe400078e0000 */
[----:B------:R-:W-:Y:S02]  /*19e20*/  IMAD.MOV.U32 R12, RZ, RZ, 0x2 ;  /* 0x00000002ff0c7424 */ /* 0x000fe400078e00ff */
[----:B------:R-:W-:-:S07]  /*19e30*/  IMAD.MOV.U32 R5, RZ, RZ, R14 ;  /* 0x000000ffff057224 */ /* 0x000fce00078e000e */
[----:B------:R-:W-:Y:S05]  /*19e40*/  WARPSYNC.COLLECTIVE R15, `(.L_x_14391) ;  /* 0x000000000f087348 */ /* 0x000fea0003c00000 */
[----:B------:R0:W1:Y:S02]  /*19e50*/  SHFL.IDX P6, R14, R13, R12, R11 ;  /* 0x0000000c0d0e7389 */ /* 0x00006400000c000b */
[----:B01----:R-:W-:Y:S01]  /*19e60*/  ENDCOLLECTIVE ;  /* 0x000000000000791b */ /* 0x003fe20003800000 */
.L_x_14391:
        /* <DEDUP_REMOVED lines=14> */
.L_x_14392:
[----:B------:R-:W-:Y:S02]  /*19f50*/  IMAD.MOV.U32 R13, RZ, RZ, R0 ;  /* 0x000000ffff0d7224 */ /* 0x000fe400078e0000 */
[----:B------:R-:W-:Y:S02]  /*19f60*/  IMAD.MOV.U32 R12, RZ, RZ, 0x3 ;  /* 0x00000003ff0c7424 */ /* 0x000fe400078e00ff */
[----:B------:R-:W-:-:S07]  /*19f70*/  IMAD.MOV.U32 R5, RZ, RZ, R14 ;  /* 0x000000ffff057224 */ /* 0x000fce00078e000e */
[----:B------:R-:W-:Y:S05]  /*19f80*/  WARPSYNC.COLLECTIVE R15, `(.L_x_14393) ;  /* 0x000000000f087348 */ /* 0x000fea0003c00000 */
[----:B------:R0:W1:Y:S02]  /*19f90*/  SHFL.IDX P6, R14, R13, R12, R11 ;  /* 0x0000000c0d0e7389 */ /* 0x00006400000c000b */
[----:B01----:R-:W-:Y:S01]  /*19fa0*/  ENDCOLLECTIVE ;  /* 0x000000000000791b */ /* 0x003fe20003800000 */
.L_x_14393:
        /* <DEDUP_REMOVED lines=10> */
.L_x_14394:
        /* <DEDUP_REMOVED lines=10> */
.L_x_14395:
        /* <DEDUP_REMOVED lines=13> */
.L_x_14396:
[----:B------:R-:W-:Y:S01]  /*1a1c0*/  IMAD.MOV.U32 R4, RZ, RZ, R14 ;  /* 0x000000ffff047224 */ /* 0x000fe200078e000e */
[----:B------:R-:W-:Y:S06]  /*1a1d0*/  BRA `(.L_x_14397) ;  /* 0xffffffb0009c7947 */ /* 0x000fec000383ffff */
.L_x_14308:
[----:B------:R-:W-:Y:S02]  /*1a1e0*/  IMAD.MOV.U32 R13, RZ, RZ, R4 ;  /* 0x000000ffff0d7224 */ /* 0x000fe400078e0004 */
[----:B------:R-:W-:Y:S02]  /*1a1f0*/  IMAD.MOV.U32 R12, RZ, RZ, RZ ;  /* 0x000000ffff0c7224 */ /* 0x000fe400078e00ff */
[----:B------:R-:W-:Y:S02]  /*1a200*/  IMAD.MOV.U32 R11, RZ, RZ, 0x1c1f ;  /* 0x00001c1fff0b7424 */ /* 0x000fe400078e00ff */
[----:B------:R-:W-:Y:S02]  /*1a210*/  IMAD.MOV.U32 R15, RZ, RZ, -0x1 ;  /* 0xffffffffff0f7424 */ /* 0x000fe400078e00ff */
[----:B------:R-:W-:Y:S02]  /*1a220*/  IMAD R5, R9, UR37, RZ ;  /* 0x0000002509057c24 */ /* 0x000fe4000f8e02ff */
[----:B------:R-:W-:-:S07]  /*1a230*/  VIADD R3, R21, UR39 ;  /* 0x0000002715037c36 */ /* 0x000fce0008000000 */
[----:B-1---5:R-:W-:Y:S05]  /*1a240*/  WARPSYNC.COLLECTIVE R15, `(.L_x_14398) ;  /* 0x000000000f087348 */ /* 0x022fea0003c00000 */
[----:B------:R0:W2:Y:S02]  /*1a250*/  SHFL.IDX P6, R14, R13, R12, R11 ;  /* 0x0000000c0d0e7389 */ /* 0x0000a400000c000b */
[----:B012--5:R-:W-:Y:S01]  /*1a260*/  ENDCOLLECTIVE ;  /* 0x000000000000791b */ /* 0x027fe20003800000 */
.L_x_14398:
[C---:B------:R-:W-:Y:S01]  /*1a270*/  VIADD R10, R3.reuse, 0x20 ;  /* 0x00000020030a7836 */ /* 0x040fe20000000000 */
[----:B------:R-:W-:Y:S01]  /*1a280*/  ISETP.GE.AND P2, PT, R3, R5, PT ;  /* 0x000000050300720c */ /* 0x000fe20003f46270 */
[----:B------:R-:W-:Y:S02]  /*1a290*/  IMAD.MOV.U32 R13, RZ, RZ, R0 ;  /* 0x000000ffff0d7224 */ /* 0x000fe400078e0000 */
[----:B------:R-:W-:-:S10]  /*1a2a0*/  IMAD.MOV.U32 R7, RZ, RZ, R14 ;  /* 0x000000ffff077224 */ /* 0x000fd400078e000e */
[----:B------:R-:W-:Y:S05]  /*1a2b0*/  WARPSYNC.COLLECTIVE R15, `(.L_x_14399) ;  /* 0x000000000f087348 */ /* 0x000fea0003c00000 */
[----:B------:R0:W1:Y:S02]  /*1a2c0*/  SHFL.IDX P6, R14, R13, R12, R11 ;  /* 0x0000000c0d0e7389 */ /* 0x00006400000c000b */
[----:B01----:R-:W-:Y:S01]  /*1a2d0*/  ENDCOLLECTIVE ;  /* 0x000000000000791b */ /* 0x003fe20003800000 */
.L_x_14399:
[----:B------:R-:W-:Y:S02]  /*1a2e0*/  IMAD.MOV.U32 R13, RZ, RZ, R4 ;  /* 0x000000ffff0d7224 */ /* 0x000fe400078e0004 */
[----:B------:R-:W-:Y:S02]  /*1a2f0*/  IMAD.MOV.U32 R12, RZ, RZ, 0x1 ;  /* 0x00000001ff0c7424 */ /* 0x000fe400078e00ff */
[----:B------:R-:W-:-:S07]  /*1a300*/  IMAD.MOV.U32 R8, RZ, RZ, R14 ;  /* 0x000000ffff087224 */ /* 0x000fce00078e000e */
[----:B------:R-:W-:Y:S05]  /*1a310*/  WARPSYNC.COLLECTIVE R15, `(.L_x_14400) ;  /* 0x000000000f087348 */ /* 0x000fea0003c00000 */
[----:B------:R0:W1:Y:S02]  /*1a320*/  SHFL.IDX P6, R14, R13, R12, R11 ;  /* 0x0000000c0d0e7389 */ /* 0x00006400000c000b */
[----:B01----:R-:W-:Y:S01]  /*1a330*/  ENDCOLLECTIVE ;  /* 0x000000000000791b */ /* 0x003fe20003800000 */
.L_x_14400:
        /* <DEDUP_REMOVED lines=8> */
[----:B------:R-:W-:Y:S01]  /*1a3c0*/  ISETP.GE.AND P2, PT, R10, R5, PT ;  /* 0x000000050a00720c */ /* 0x000fe20003f46270 */
[----:B------:R-:W-:-:S12]  /*1a3d0*/  IMAD.MOV.U32 R7, RZ, RZ, R14 ;  /* 0x000000ffff077224 */ /* 0x000fd800078e000e */
[----:B0-----:R-:W-:Y:S05]  /*1a3e0*/  WARPSYNC.COLLECTIVE R15, `(.L_x_14401) ;  /* 0x000000000f087348 */ /* 0x001fea0003c00000 */
[----:B------:R1:W2:Y:S02]  /*1a3f0*/  SHFL.IDX P6, R14, R13, R12, R11 ;  /* 0x0000000c0d0e7389 */ /* 0x0002a400000c000b */
[----:B012---:R-:W-:Y:S01]  /*1a400*/  ENDCOLLECTIVE ;  /* 0x000000000000791b */ /* 0x007fe20003800000 */
.L_x_14401:
[----:B------:R-:W-:Y:S02]  /*1a410*/  IMAD.MOV.U32 R13, RZ, RZ, R4 ;  /* 0x000000ffff0d7224 */ /* 0x000fe400078e0004 */
[----:B------:R-:W-:Y:S02]  /*1a420*/  IMAD.MOV.U32 R12, RZ, RZ, 0x2 ;  /* 0x00000002ff0c7424 */ /* 0x000fe400078e00ff */
[----:B------:R-:W-:-:S07]  /*1a430*/  IMAD.MOV.U32 R8, RZ, RZ, R14 ;  /* 0x000000ffff087224 */ /* 0x000fce00078e000e */
[----:B------:R-:W-:Y:S05]  /*1a440*/  WARPSYNC.COLLECTIVE R15, `(.L_x_14402) ;  /* 0x000000000f087348 */ /* 0x000fea0003c00000 */
[----:B------:R0:W1:Y:S02]  /*1a450*/  SHFL.IDX P6, R14, R13, R12, R11 ;  /* 0x0000000c0d0e7389 */ /* 0x00006400000c000b */
[----:B01----:R-:W-:Y:S01]  /*1a460*/  ENDCOLLECTIVE ;  /* 0x000000000000791b */ /* 0x003fe20003800000 */
.L_x_14402:
        /* <DEDUP_REMOVED lines=14> */
.L_x_14403:
[----:B------:R-:W-:Y:S02]  /*1a550*/  IMAD.MOV.U32 R13, RZ, RZ, R4 ;  /* 0x000000ffff0d7224 */ /* 0x000fe400078e0004 */
[----:B------:R-:W-:Y:S02]  /*1a560*/  IMAD.MOV.U32 R12, RZ, RZ, 0x3 ;  /* 0x00000003ff0c7424 */ /* 0x000fe400078e00ff */
[----:B------:R-:W-:-:S07]  /*1a570*/  IMAD.MOV.U32 R8, RZ, RZ, R14 ;  /* 0x000000ffff087224 */ /* 0x000fce00078e000e */
[----:B------:R-:W-:Y:S05]  /*1a580*/  WARPSYNC.COLLECTIVE R15, `(.L_x_14404) ;  /* 0x000000000f087348 */ /* 0x000fea0003c00000 */
[----:B------:R0:W1:Y:S02]  /*1a590*/  SHFL.IDX P6, R14, R13, R12, R11 ;  /* 0x0000000c0d0e7389 */ /* 0x00006400000c000b */
[----:B01----:R-:W-:Y:S01]  /*1a5a0*/  ENDCOLLECTIVE ;  /* 0x000000000000791b */ /* 0x003fe20003800000 */
.L_x_14404:
[----:B------:R-:W-:-:S05]  /*1a5b0*/  @!P2 IADD3 R8, P1, R20, R8, RZ ;  /* 0x000000081408a210 */ /* 0x000fca0007f3e0ff */
[----:B------:R-:W-:-:S04]  /*1a5c0*/  @!P2 IMAD.X R7, RZ, RZ, R7, P1 ;  /* 0x000000ffff07a224 */ /* 0x000fc800008e0607 */
[----:B------:R-:W-:Y:S02]  /*1a5d0*/  @!P2 IMAD.MOV.U32 R9, RZ, RZ, R7 ;  /* 0x000000ffff09a224 */ /* 0x000fe400078e0007 */
[----:B------:R-:W-:Y:S02]  /*1a5e0*/  IMAD.MOV.U32 R13, RZ, RZ, R0 ;  /* 0x000000ffff0d7224 */ /* 0x000fe400078e0000 */
[----:B------:R-:W-:Y:S01]  /*1a5f0*/  VIADD R7, R3, 0x60 ;  /* 0x0000006003077836 */ /* 0x000fe20000000000 */
[----:B------:R-:W-:Y:S01]  /*1a600*/  @!PT LDS RZ, [RZ] ;  /* 0x00000000fffff984 */ /* 0x000fe20000000800 */
[----:B------:R-:W-:Y:S01]  /*1a610*/  @!PT LDS RZ, [RZ] ;  /* 0x00000000fffff984 */ /* 0x000fe20000000800 */
[----:B------:R-:W-:Y:S01]  /*1a620*/  @!PT LDS RZ, [RZ] ;  /* 0x00000000fffff984 */ /* 0x000fe20000000800 */
[----:B------:R0:W-:Y:S04]  /*1a630*/  @!P2 LDGSTS.E.BYPASS.LTC128B.128 [R18+0xc000], desc[UR50][R8.64], !P0 ;  /* 0x0c0000000812afae */ /* 0x0001e8000c101d72 */
[----:B------:R-:W-:Y:S01]  /*1a640*/  ISETP.GE.AND P2, PT, R7, R5, PT ;  /* 0x000000050700720c */ /* 0x000fe20003f46270 */
[----:B------:R-:W-:-:S12]  /*1a650*/  IMAD.MOV.U32 R4, RZ, RZ, R14 ;  /* 0x000000ffff047224 */ /* 0x000fd800078e000e */
[----:B0-----:R-:W-:Y:S05]  /*1a660*/  WARPSYNC.COLLECTIVE R15, `(.L_x_14405) ;  /* 0x000000000f087348 */ /* 0x001fea0003c00000 */
[----:B------:R1:W2:Y:S02]  /*1a670*/  SHFL.IDX P6, R14, R13, R12, R11 ;  /* 0x0000000c0d0e7389 */ /* 0x0002a400000c000b */
[----:B012---:R-:W-:Y:S01]  /*1a680*/  ENDCOLLECTIVE ;  /* 0x000000000000791b */ /* 0x007fe20003800000 */
.L_x_14405:
[----:B------:R-:W-:Y:S02]  /*1a690*/  IMAD.MOV.U32 R13, RZ, RZ, R6 ;  /* 0x000000ffff0d7224 */ /* 0x000fe400078e0006 */
[----:B------:R-:W-:Y:S02]  /*1a6a0*/  IMAD.MOV.U32 R12, RZ, RZ, RZ ;  /* 0x000000ffff0c7224 */ /* 0x000fe400078e00ff */
[----:B------:R-:W-:-:S07]  /*1a6b0*/  IMAD.MOV.U32 R0, RZ, RZ, R14 ;  /* 0x000000ffff007224 */ /* 0x000fce00078e000e */
[----:B------:R-:W-:Y:S05]  /*1a6c0*/  WARPSYNC.COLLECTIVE R15, `(.L_x_14406) ;  /* 0x000000000f087348 */ /* 0x000fea0003c00000 */
[----:B------:R0:W1:Y:S02]  /*1a6d0*/  SHFL.IDX P6, R14, R13, R12, R11 ;  /* 0x0000000c0d0e7389 */ /* 0x00006400000c000b */
[----:B01----:R-:W-:Y:S01]  /*1a6e0*/  ENDCOLLECTIVE ;  /* 0x000000000000791b */ /* 0x003fe20003800000 */
.L_x_14406:
[----:B------:R-:W-:-:S05]  /*1a6f0*/  @!P2 IADD3 R0, P1, R20, R0, RZ ;  /* 0x000000001400a210 */ /* 0x000fca0007f3e0ff */
[----:B------:R-:W-:Y:S02]  /*1a700*/  @!P2 IMAD.MOV.U32 R8, RZ, RZ, R0 ;  /* 0x000000ffff08a224 */ /* 0x000fe400078e0000 */
[----:B------:R-:W-:Y:S02]  /*1a710*/  @!P2 IMAD.X R4, RZ, RZ, R4, P1 ;  /* 0x000000ffff04a224 */ /* 0x000fe400008e0604 */
[----:B------:R-:W-:Y:S02]  /*1a720*/  IMAD.MOV.U32 R13, RZ, RZ, R2 ;  /* 0x000000ffff0d7224 */ /* 0x000fe400078e0002 */
[----:B------:R-:W-:Y:S02]  /*1a730*/  @!P2 IMAD.MOV.U32 R9, RZ, RZ, R4 ;  /* 0x000000ffff09a224 */ /* 0x000fe400078e0004 */
[----:B------:R-:W-:-:S03]  /*1a740*/  VIADD R4, R3, 0x80 ;  /* 0x0000008003047836 */ /* 0x000fc60000000000 */
        /* <DEDUP_REMOVED lines=9> */
.L_x_14407:
[----:B------:R-:W-:Y:S02]  /*1a7e0*/  IMAD.MOV.U32 R13, RZ, RZ, R6 ;  /* 0x000000ffff0d7224 */ /* 0x000fe400078e0006 */
[----:B------:R-:W-:Y:S02]  /*1a7f0*/  IMAD.MOV.U32 R12, RZ, RZ, 0x1 ;  /* 0x00000001ff0c7424 */ /* 0x000fe400078e00ff */
[----:B------:R-:W-:-:S07]  /*1a800*/  IMAD.MOV.U32 R8, RZ, RZ, R14 ;  /* 0x000000ffff087224 */ /* 0x000fce00078e000e */
[----:B------:R-:W-:Y:S05]  /*1a810*/  WARPSYNC.COLLECTIVE R15, `(.L_x_14408) ;  /* 0x000000000f087348 */ /* 0x000fea0003c00000 */
[----:B------:R0:W1:Y:S02]  /*1a820*/  SHFL.IDX P6, R14, R13, R12, R11 ;  /* 0x0000000c0d0e7389 */ /* 0x00006400000c000b */
[----:B01----:R-:W-:Y:S01]  /*1a830*/  ENDCOLLECTIVE ;  /* 0x000000000000791b */ /* 0x003fe20003800000 */
.L_x_14408:
        /* <DEDUP_REMOVED lines=12> */
.L_x_14409:
[----:B------:R-:W-:Y:S01]  /*1a900*/  IMAD.MOV.U32 R2, RZ, RZ, R14 ;  /* 0x000000ffff027224 */ /* 0x000fe200078e000e */
[----:B------:R-:W-:Y:S06]  /*1a910*/  BRA `(.L_x_14410) ;  /* 0xffffffb400a47947 */ /* 0x000fec000383ffff */
.L_x_14311:
[----:B-1----:R1:W2:Y:S02]  /*1a920*/  SYNCS.PHASECHK.TRANS64.TRYWAIT P0, [R17+URZ+0x13220], R0 ;  /* 0x01322000110075a7 */ /* 0x0022a4000800017f */
[----:B--2---:R-:W-:Y:S05]  /*1a930*/  @!P0 NANOSLEEP.SYNCS 0x989680 ;  /* 0x009896800000895d */ /* 0x004fea0003900000 */
[----:B------:R-:W2:Y:S02]  /*1a940*/  @!P0 SYNCS.PHASECHK.TRANS64 P0, [R17+URZ+0x13220], R0 ;  /* 0x01322000110085a7 */ /* 0x000ea4000800007f */
[----:B--2---:R-:W-:Y:S05]  /*1a950*/  @!P0 BRA `(.L_x_14311) ;  /* 0xfffffffc00f08947 */ /* 0x004fea000383ffff */
[----:B------:R-:W-:Y:S05]  /*1a960*/  BRA `(.L_x_14411) ;  /* 0xffffffb800007947 */ /* 0x000fea000383ffff */
.L_x_14315:
[----:B0-----:R-:W2:Y:S02]  /*1a970*/  LDL R2, [R1+0x8] ;  /* 0x0000080001027983 */ /* 0x001ea40000100800 */
[----:B--2---:R0:W1:Y:S02]  /*1a980*/  SYNCS.PHASECHK.TRANS64.TRYWAIT P0, [R0+URZ+0x13280], R2 ;  /* 0x01328002000075a7 */ /* 0x004064000800017f */
[----:B-1----:R-:W-:Y:S05]  /*1a990*/  @!P0 NANOSLEEP.SYNCS 0x989680 ;  /* 0x009896800000895d */ /* 0x002fea0003900000 */
[----:B------:R-:W1:Y:S02]  /*1a9a0*/  @!P0 SYNCS.PHASECHK.TRANS64 P0, [R0+URZ+0x13280], R2 ;  /* 0x01328002000085a7 */ /* 0x000e64000800007f */
[----:B-1----:R-:W-:Y:S05]  /*1a9b0*/  @!P0 BRA `(.L_x_14315) ;  /* 0xfffffffc00ec8947 */ /* 0x002fea000383ffff */
[----:B------:R-:W-:Y:S05]  /*1a9c0*/  BRA `(.L_x_14412) ;  /* 0xffffffbc00507947 */ /* 0x000fea000383ffff */
.L_x_14316:
        /* <DEDUP_REMOVED lines=8> */
.L_x_14414:
[----:B------:R-:W-:Y:S05]  /*1aa50*/  BSYNC B0 ;  /* 0x0000000000007941 */ /* 0x000fea0003800000 */
.L_x_14413:
        /* <DEDUP_REMOVED lines=10> */
.L_x_14415:
        /* <DEDUP_REMOVED lines=11> */
.L_x_14416:
        /* <DEDUP_REMOVED lines=10> */
.L_x_14417:
        /* <DEDUP_REMOVED lines=11> */
.L_x_14418:
        /* <DEDUP_REMOVED lines=10> */
.L_x_14419:
        /* <DEDUP_REMOVED lines=11> */
.L_x_14420:
        /* <DEDUP_REMOVED lines=10> */
.L_x_14421:
[----:B------:R-:W-:Y:S02]  /*1aef0*/  IMAD.MOV.U32 R13, RZ, RZ, R18 ;  /* 0x000000ffff0d7224 */ /* 0x000fe400078e0012 */
[----:B------:R-:W-:Y:S02]  /*1af00*/  IMAD.MOV.U32 R12, RZ, RZ, RZ ;  /* 0x000000ffff0c7224 */ /* 0x000fe400078e00ff */
[----:B------:R-:W-:Y:S02]  /*1af10*/  IMAD.SHL.U32 R3, R3, 0x10, RZ ;  /* 0x0000001003037824 */ /* 0x000fe400078e00ff */
[----:B------:R-:W-:-:S07]  /*1af20*/  IMAD.MOV.U32 R2, RZ, RZ, R14 ;  /* 0x000000ffff027224 */ /* 0x000fce00078e000e */
[----:B------:R-:W-:Y:S05]  /*1af30*/  WARPSYNC.COLLECTIVE R15, `(.L_x_14422) ;  /* 0x000000000f087348 */ /* 0x000fea0003c00000 */
[----:B------:R0:W1:Y:S02]  /*1af40*/  SHFL.IDX P6, R14, R13, R12, R11 ;  /* 0x0000000c0d0e7389 */ /* 0x00006400000c000b */
[----:B01----:R-:W-:Y:S01]  /*1af50*/  ENDCOLLECTIVE ;  /* 0x000000000000791b */ /* 0x003fe20003800000 */
.L_x_14422:
        /* <DEDUP_REMOVED lines=12> */
.L_x_14423:
[----:B------:R-:W-:Y:S01]  /*1b020*/  IMAD.MOV.U32 R2, RZ, RZ, R14 ;  /* 0x000000ffff027224 */ /* 0x000fe200078e000e */
[----:B------:R-:W-:Y:S06]  /*1b030*/  BRA `(.L_x_14424) ;  /* 0xffffffb800cc7947 */ /* 0x000fec000383ffff */
.L_x_14321:
[----:B--2---:R-:W2:Y:S02]  /*1b040*/  LDL R2, [R1+0x8] ;  /* 0x0000080001027983 */ /* 0x004ea40000100800 */
[----:B--2---:R2:W3:Y:S02]  /*1b050*/  SYNCS.PHASECHK.TRANS64.TRYWAIT P0, [R0+URZ+0x13240], R2 ;  /* 0x01324002000075a7 */ /* 0x0044e4000800017f */
[----:B---3--:R-:W-:Y:S05]  /*1b060*/  @!P0 NANOSLEEP.SYNCS 0x989680 ;  /* 0x009896800000895d */ /* 0x008fea0003900000 */
[----:B------:R-:W3:Y:S02]  /*1b070*/  @!P0 SYNCS.PHASECHK.TRANS64 P0, [R0+URZ+0x13240], R2 ;  /* 0x01324002000085a7 */ /* 0x000ee4000800007f */
[----:B---3--:R-:W-:Y:S05]  /*1b080*/  @!P0 BRA `(.L_x_14321) ;  /* 0xfffffffc00ec8947 */ /* 0x008fea000383ffff */
[----:B------:R-:W-:Y:S05]  /*1b090*/  BRA `(.L_x_14425) ;  /* 0xffffffbc00287947 */ /* 0x000fea000383ffff */
.L_x_14322:
        /* <DEDUP_REMOVED lines=8> */
.L_x_14427:
[----:B------:R-:W-:Y:S05]  /*1b120*/  BSYNC B0 ;  /* 0x0000000000007941 */ /* 0x000fea0003800000 */
.L_x_14426:
        /* <DEDUP_REMOVED lines=8> */
.L_x_14428:
[----:B------:R-:W-:Y:S02]  /*1b1b0*/  IMAD.MOV.U32 R13, RZ, RZ, R6 ;  /* 0x000000ffff0d7224 */ /* 0x000fe400078e0006 */
[----:B------:R-:W-:Y:S02]  /*1b1c0*/  IMAD.MOV.U32 R12, RZ, RZ, 0x1 ;  /* 0x00000001ff0c7424 */ /* 0x000fe400078e00ff */
[----:B------:R-:W-:-:S07]  /*1b1d0*/  IMAD.MOV.U32 R2, RZ, RZ, R14 ;  /* 0x000000ffff027224 */ /* 0x000fce00078e000e */
[----:B------:R-:W-:Y:S05]  /*1b1e0*/  WARPSYNC.COLLECTIVE R15, `(.L_x_14429) ;  /* 0x000000000f087348 */ /* 0x000fea0003c00000 */
[----:B------:R0:W1:Y:S02]  /*1b1f0*/  SHFL.IDX P6, R14, R13, R12, R11 ;  /* 0x0000000c0d0e7389 */ /* 0x00006400000c000b */
[----:B01----:R-:W-:Y:S01]  /*1b200*/  ENDCOLLECTIVE ;  /* 0x000000000000791b */ /* 0x003fe20003800000 */
.L_x_14429:
        /* <DEDUP_REMOVED lines=11> */
.L_x_14430:
[----:B------:R-:W-:Y:S02]  /*1b2c0*/  IMAD.MOV.U32 R13, RZ, RZ, R6 ;  /* 0x000000ffff0d7224 */ /* 0x000fe400078e0006 */
[----:B------:R-:W-:Y:S02]  /*1b2d0*/  IMAD.MOV.U32 R12, RZ, RZ, 0x2 ;  /* 0x00000002ff0c7424 */ /* 0x000fe400078e00ff */
[----:B------:R-:W-:-:S07]  /*1b2e0*/  IMAD.MOV.U32 R2, RZ, RZ, R14 ;  /* 0x000000ffff027224 */ /* 0x000fce00078e000e */
[----:B------:R-:W-:Y:S05]  /*1b2f0*/  WARPSYNC.COLLECTIVE R15, `(.L_x_14431) ;  /* 0x000000000f087348 */ /* 0x000fea0003c00000 */
[----:B------:R0:W1:Y:S02]  /*1b300*/  SHFL.IDX P6, R14, R13, R12, R11 ;  /* 0x0000000c0d0e7389 */ /* 0x00006400000c000b */
[----:B01----:R-:W-:Y:S01]  /*1b310*/  ENDCOLLECTIVE ;  /* 0x000000000000791b */ /* 0x003fe20003800000 */
.L_x_14431:
        /* <DEDUP_REMOVED lines=11> */
.L_x_14432:
[----:B------:R-:W-:Y:S02]  /*1b3d0*/  IMAD.MOV.U32 R13, RZ, RZ, R6 ;  /* 0x000000ffff0d7224 */ /* 0x000fe400078e0006 */
[----:B------:R-:W-:Y:S02]  /*1b3e0*/  IMAD.MOV.U32 R12, RZ, RZ, 0x3 ;  /* 0x00000003ff0c7424 */ /* 0x000fe400078e00ff */
[----:B------:R-:W-:-:S07]  /*1b3f0*/  IMAD.MOV.U32 R2, RZ, RZ, R14 ;  /* 0x000000ffff027224 */ /* 0x000fce00078e000e */
[----:B------:R-:W-:Y:S05]  /*1b400*/  WARPSYNC.COLLECTIVE R15, `(.L_x_14433) ;  /* 0x000000000f087348 */ /* 0x000fea0003c00000 */
[----:B------:R0:W1:Y:S02]  /*1b410*/  SHFL.IDX P6, R14, R13, R12, R11 ;  /* 0x0000000c0d0e7389 */ /* 0x00006400000c000b */
[----:B01----:R-:W-:Y:S01]  /*1b420*/  ENDCOLLECTIVE ;  /* 0x000000000000791b */ /* 0x003fe20003800000 */
.L_x_14433:
        /* <DEDUP_REMOVED lines=11> */
.L_x_14434:
[----:B------:R-:W-:Y:S02]  /*1b4e0*/  IMAD.MOV.U32 R13, RZ, RZ, R5 ;  /* 0x000000ffff0d7224 */ /* 0x000fe400078e0005 */
[----:B------:R-:W-:Y:S02]  /*1b4f0*/  IMAD.MOV.U32 R12, RZ, RZ, RZ ;  /* 0x000000ffff0c7224 */ /* 0x000fe400078e00ff */
[----:B------:R-:W-:-:S07]  /*1b500*/  IMAD.MOV.U32 R2, RZ, RZ, R14 ;  /* 0x000000ffff027224 */ /* 0x000fce00078e000e */
[----:B------:R-:W-:Y:S05]  /*1b510*/  WARPSYNC.COLLECTIVE R15, `(.L_x_14435) ;  /* 0x000000000f087348 */ /* 0x000fea0003c00000 */
[----:B------:R0:W1:Y:S02]  /*1b520*/  SHFL.IDX P6, R14, R13, R12, R11 ;  /* 0x0000000c0d0e7389 */ /* 0x00006400000c000b */
[----:B01----:R-:W-:Y:S01]  /*1b530*/  ENDCOLLECTIVE ;  /* 0x000000000000791b */ /* 0x003fe20003800000 */
.L_x_14435:
        /* <DEDUP_REMOVED lines=11> */
.L_x_14436:
[----:B------:R-:W-:Y:S01]  /*1b5f0*/  IMAD.MOV.U32 R2, RZ, RZ, R14 ;  /* 0x000000ffff027224 */ /* 0x000fe200078e000e */
[----:B------:R-:W-:Y:S06]  /*1b600*/  BRA `(.L_x_14437) ;  /* 0xffffffb800c47947 */ /* 0x000fec000383ffff */
.L_x_14327:
[----:B-1----:R1:W3:Y:S02]  /*1b610*/  SYNCS.PHASECHK.TRANS64.TRYWAIT P2, [R2+URZ+0x13270], R0 ;  /* 0x01327000020075a7 */ /* 0x0022e4000804017f */
[----:B---3--:R-:W-:Y:S05]  /*1b620*/  @!P2 NANOSLEEP.SYNCS 0x989680 ;  /* 0x009896800000a95d */ /* 0x008fea0003900000 */
[----:B------:R-:W3:Y:S02]  /*1b630*/  @!P2 SYNCS.PHASECHK.TRANS64 P2, [R2+URZ+0x13270], R0 ;  /* 0x013270000200a5a7 */ /* 0x000ee4000804007f */
[----:B---3--:R-:W-:Y:S05]  /*1b640*/  @!P2 BRA `(.L_x_14327) ;  /* 0xfffffffc00f0a947 */ /* 0x008fea000383ffff */
[----:B------:R-:W-:Y:S05]  /*1b650*/  BRA `(.L_x_14438) ;  /* 0xffffffbc00287947 */ /* 0x000fea000383ffff */
.L_x_14329:
[----:B-1----:R1:W3:Y:S02]  /*1b660*/  SYNCS.PHASECHK.TRANS64.TRYWAIT P2, [R2+URZ+0x13260], R3 ;  /* 0x01326003020075a7 */ /* 0x0022e4000804017f */
[----:B---3--:R-:W-:Y:S05]  /*1b670*/  @!P2 NANOSLEEP.SYNCS 0x989680 ;  /* 0x009896800000a95d */ /* 0x008fea0003900000 */
[----:B------:R-:W3:Y:S02]  /*1b680*/  @!P2 SYNCS.PHASECHK.TRANS64 P2, [R2+URZ+0x13260], R3 ;  /* 0x013260030200a5a7 */ /* 0x000ee4000804007f */
[----:B---3--:R-:W-:Y:S05]  /*1b690*/  @!P2 BRA `(.L_x_14329) ;  /* 0xfffffffc00f0a947 */ /* 0x008fea000383ffff */
[----:B------:R-:W-:Y:S05]  /*1b6a0*/  BRA `(.L_x_14439) ;  /* 0xffffffbc00387947 */ /* 0x000fea000383ffff */
.L_x_14337:
[----:B-1----:R1:W2:Y:S02]  /*1b6b0*/  SYNCS.PHASECHK.TRANS64.TRYWAIT P1, [R0+URZ+0x13270], R3 ;  /* 0x01327003000075a7 */ /* 0x0022a4000802017f */
[----:B--2---:R-:W-:Y:S05]  /*1b6c0*/  @!P1 NANOSLEEP.SYNCS 0x989680 ;  /* 0x009896800000995d */ /* 0x004fea0003900000 */
[----:B------:R-:W2:Y:S02]  /*1b6d0*/  @!P1 SYNCS.PHASECHK.TRANS64 P1, [R0+URZ+0x13270], R3 ;  /* 0x01327003000095a7 */ /* 0x000ea4000802007f */
[----:B--2---:R-:W-:Y:S05]  /*1b6e0*/  @!P1 BRA `(.L_x_14337) ;  /* 0xfffffffc00f09947 */ /* 0x004fea000383ffff */
[----:B------:R-:W-:Y:S05]  /*1b6f0*/  BRA `(.L_x_14440) ;  /* 0xffffffc000cc7947 */ /* 0x000fea000383ffff */
.L_x_14339:
[----:B-1----:R1:W2:Y:S02]  /*1b700*/  SYNCS.PHASECHK.TRANS64.TRYWAIT P1, [R0+URZ+0x13260], R3 ;  /* 0x01326003000075a7 */ /* 0x0022a4000802017f */
[----:B--2---:R-:W-:Y:S05]  /*1b710*/  @!P1 NANOSLEEP.SYNCS 0x989680 ;  /* 0x009896800000995d */ /* 0x004fea0003900000 */
[----:B------:R-:W2:Y:S02]  /*1b720*/  @!P1 SYNCS.PHASECHK.TRANS64 P1, [R0+URZ+0x13260], R3 ;  /* 0x01326003000095a7 */ /* 0x000ea4000802007f */
[----:B--2---:R-:W-:Y:S05]  /*1b730*/  @!P1 BRA `(.L_x_14339) ;  /* 0xfffffffc00f09947 */ /* 0x004fea000383ffff */
[----:B------:R-:W-:Y:S05]  /*1b740*/  BRA `(.L_x_14441) ;  /* 0xffffffc000dc7947 */ /* 0x000fea000383ffff */
.L_x_14353:
[----:B-1----:R1:W2:Y:S02]  /*1b750*/  SYNCS.PHASECHK.TRANS64.TRYWAIT P0, [R5+URZ+0x13220], R0 ;  /* 0x01322000050075a7 */ /* 0x0022a4000800017f */
[----:B--2---:R-:W-:Y:S05]  /*1b760*/  @!P0 NANOSLEEP.SYNCS 0x989680 ;  /* 0x009896800000895d */ /* 0x004fea0003900000 */
[----:B------:R-:W2:Y:S02]  /*1b770*/  @!P0 SYNCS.PHASECHK.TRANS64 P0, [R5+URZ+0x13220], R0 ;  /* 0x01322000050085a7 */ /* 0x000ea4000800007f */
[----:B--2---:R-:W-:Y:S05]  /*1b780*/  @!P0 BRA `(.L_x_14353) ;  /* 0xfffffffc00f08947 */ /* 0x004fea000383ffff */
[----:B------:R-:W-:Y:S05]  /*1b790*/  BRA `(.L_x_14442) ;  /* 0xffffffd4004c7947 */ /* 0x000fea000383ffff */
.L_x_14354:
        /* <DEDUP_REMOVED lines=11> */
.L_x_14444:
[----:B------:R-:W-:Y:S05]  /*1b850*/  BSYNC B0 ;  /* 0x0000000000007941 */ /* 0x000fea0003800000 */
.L_x_14443:
[----:B------:R-:W-:Y:S05]  /*1b860*/  BRA `(.L_x_14445) ;  /* 0xffffffd400347947 */ /* 0x000fea000383ffff */
.L_x_14357:
[----:B------:R-:W-:Y:S01]  /*1b870*/  BSSY B1, `(.L_x_14446) ;  /* 0x0000006000017945 */ /* 0x000fe20003800000 */
[----:B------:R-:W-:-:S07]  /*1b880*/  IMAD.MOV.U32 R15, RZ, RZ, -0x1 ;  /* 0xffffffffff0f7424 */ /* 0x000fce00078e00ff */
[----:B01----:R-:W-:Y:S05]  /*1b890*/  WARPSYNC.COLLECTIVE R15, `(.L_x_14447) ;  /* 0x000000000f0c7348 */ /* 0x003fea0003c00000 */
[----:B------:R-:W-:Y:S02]  /*1b8a0*/  ELECT P6, UR62, PT ;  /* 0x00000000003e782f */ /* 0x000fe400038c0000 */
[----:B------:R-:W-:Y:S01]  /*1b8b0*/  MOV R14, UR62 ;  /* 0x0000003e000e7c02 */ /* 0x000fe20008000f00 */
[----:B01----:R-:W-:Y:S10]  /*1b8c0*/  ENDCOLLECTIVE ;  /* 0x000000000000791b */ /* 0x003ff40003800000 */
.L_x_14447:
[----:B------:R-:W-:Y:S05]  /*1b8d0*/  BSYNC B1 ;  /* 0x0000000000017941 */ /* 0x000fea0003800000 */
.L_x_14446:
[----:B------:R-:W-:Y:S05]  /*1b8e0*/  BRA `(.L_x_14448) ;  /* 0xffffffd4002c7947 */ /* 0x000fea000383ffff */
.L_x_14359:
[----:B-1----:R1:W2:Y:S02]  /*1b8f0*/  SYNCS.PHASECHK.TRANS64.TRYWAIT P1, [R4+URZ+0x13240], R3 ;  /* 0x01324003040075a7 */ /* 0x0022a4000802017f */
[----:B--2---:R-:W-:Y:S05]  /*1b900*/  @!P1 NANOSLEEP.SYNCS 0x989680 ;  /* 0x009896800000995d */ /* 0x004fea0003900000 */
[----:B------:R-:W2:Y:S02]  /*1b910*/  @!P1 SYNCS.PHASECHK.TRANS64 P1, [R4+URZ+0x13240], R3 ;  /* 0x01324003040095a7 */ /* 0x000ea4000802007f */
[----:B--2---:R-:W-:Y:S05]  /*1b920*/  @!P1 BRA `(.L_x_14359) ;  /* 0xfffffffc00f09947 */ /* 0x004fea000383ffff */
[----:B------:R-:W-:Y:S05]  /*1b930*/  BRA `(.L_x_14449) ;  /* 0xffffffd400547947 */ /* 0x000fea000383ffff */
.L_x_14361:
[----:B--2---:R2:W3:Y:S02]  /*1b940*/  SYNCS.PHASECHK.TRANS64.TRYWAIT P1, [R5+URZ+0x13240], R0 ;  /* 0x01324000050075a7 */ /* 0x0044e4000802017f */
[----:B---3--:R-:W-:Y:S05]  /*1b950*/  @!P1 NANOSLEEP.SYNCS 0x989680 ;  /* 0x009896800000995d */ /* 0x008fea0003900000 */
[----:B------:R-:W3:Y:S02]  /*1b960*/  @!P1 SYNCS.PHASECHK.TRANS64 P1, [R5+URZ+0x13240], R0 ;  /* 0x01324000050095a7 */ /* 0x000ee4000802007f */
[----:B---3--:R-:W-:Y:S05]  /*1b970*/  @!P1 BRA `(.L_x_14361) ;  /* 0xfffffffc00f09947 */ /* 0x008fea000383ffff */
[----:B------:R-:W-:Y:S05]  /*1b980*/  BRA `(.L_x_14450) ;  /* 0xffffffd400647947 */ /* 0x000fea000383ffff */
.L_x_14363:
[----:B---3--:R3:W4:Y:S02]  /*1b990*/  SYNCS.PHASECHK.TRANS64.TRYWAIT P1, [R4+URZ+0x13260], R3 ;  /* 0x01326003040075a7 */ /* 0x008724000802017f */
[----:B----4-:R-:W-:Y:S05]  /*1b9a0*/  @!P1 NANOSLEEP.SYNCS 0x989680 ;  /* 0x009896800000995d */ /* 0x010fea0003900000 */
[----:B------:R-:W4:Y:S02]  /*1b9b0*/  @!P1 SYNCS.PHASECHK.TRANS64 P1, [R4+URZ+0x13260], R3 ;  /* 0x01326003040095a7 */ /* 0x000f24000802007f */
[----:B----4-:R-:W-:Y:S05]  /*1b9c0*/  @!P1 BRA `(.L_x_14363) ;  /* 0xfffffffc00f09947 */ /* 0x010fea000383ffff */
[----:B------:R-:W-:Y:S05]  /*1b9d0*/  BRA `(.L_x_14451) ;  /* 0xffffffd400607947 */ /* 0x000fea000383ffff */
.L_x_14365:
[----:B----4-:R4:W0:Y:S02]  /*1b9e0*/  SYNCS.PHASECHK.TRANS64.TRYWAIT P1, [R5+URZ+0x13260], R0 ;  /* 0x01326000050075a7 */ /* 0x010824000802017f */
[----:B0-----:R-:W-:Y:S05]  /*1b9f0*/  @!P1 NANOSLEEP.SYNCS 0x989680 ;  /* 0x009896800000995d */ /* 0x001fea0003900000 */
[----:B------:R-:W0:Y:S02]  /*1ba00*/  @!P1 SYNCS.PHASECHK.TRANS64 P1, [R5+URZ+0x13260], R0 ;  /* 0x01326000050095a7 */ /* 0x000e24000802007f */
[----:B0-----:R-:W-:Y:S05]  /*1ba10*/  @!P1 BRA `(.L_x_14365) ;  /* 0xfffffffc00f09947 */ /* 0x001fea000383ffff */
[----:B------:R-:W-:Y:S05]  /*1ba20*/  BRA `(.L_x_14452) ;  /* 0xffffffd4005c7947 */ /* 0x000fea000383ffff */
.L_x_14367:
[----:B------:R0:W0:Y:S02]  /*1ba30*/  SYNCS.PHASECHK.TRANS64.TRYWAIT P1, [R4+URZ+0x13280], R3 ;  /* 0x01328003040075a7 */ /* 0x000024000802017f */
[----:B0-----:R-:W-:Y:S05]  /*1ba40*/  @!P1 NANOSLEEP.SYNCS 0x989680 ;  /* 0x009896800000995d */ /* 0x001fea0003900000 */
[----:B------:R-:W0:Y:S02]  /*1ba50*/  @!P1 SYNCS.PHASECHK.TRANS64 P1, [R4+URZ+0x13280], R3 ;  /* 0x01328003040095a7 */ /* 0x000e24000802007f */
[----:B0-----:R-:W-:Y:S05]  /*1ba60*/  @!P1 BRA `(.L_x_14367) ;  /* 0xfffffffc00f09947 */ /* 0x001fea000383ffff */
[----:B------:R-:W-:Y:S05]  /*1ba70*/  BRA `(.L_x_14453) ;  /* 0xffffffd400587947 */ /* 0x000fea000383ffff */
.L_x_14454:
        /* <DEDUP_REMOVED lines=16> */
.L_x_15865:


//--------------------- .text._ZN7cutlass13device_kernelIN5flash11enable_sm90INS1_16FlashAttnFwdSm90INS1_25CollectiveMainloopFwdSm90ILi2EN4cute5tupleIJNS5_1CILi1EEES8_S8_EEENS6_IJNS7_ILi192EEENS7_ILi160EEENS7_ILi64EEEEEELi64ENS_12float_e4m3_tEfNS_4arch4Sm90ELb0ELb1ELb0ELb1ELb1ELb1ELb0ELb1ELb1ELb1ELb0ELb0EEENS1_21CollectiveEpilogueFwdINS6_IJSA_SC_SB_EEES9_NS_10bfloat16_tESG_Li384ELb1ELb1ELb0ELb1EEENS1_36VarlenDynamicPersistentTileSchedulerILi192ELi160ELi384ELi128ELb0ELb1ELb1ELb1ELb0ELb1EEEEEEEEEvNT_6ParamsE --------------------------
	.section	.text._ZN7cutlass13device_kernelIN5flash11enable_sm90INS1_16FlashAttnFwdSm90INS1_25CollectiveMainloopFwdSm90ILi2EN4cute5tupleIJNS5_1CILi1EEES8_S8_EEENS6_IJNS7_ILi192EEENS7_ILi160EEENS7_ILi64EEEEEELi64ENS_12float_e4m3_tEfNS_4arch4Sm90ELb0ELb1ELb0ELb1ELb1ELb1ELb0ELb1ELb1ELb1ELb0ELb0EEENS1_21CollectiveEpilogueFwdINS6_IJSA_SC_SB_EEES9_NS_10bfloat16_tESG_Li384ELb1ELb1ELb0ELb1EEENS1_36VarlenDynamicPersistentTileSchedulerILi192ELi160ELi384ELi128ELb0ELb1ELb1ELb1ELb0ELb1EEEEEEEEEvNT_6ParamsE,"ax",@progbits
	.align	128
.text._ZN7cutlass13device_kernelIN5flash11enable_sm90INS1_16FlashAttnFwdSm90INS1_25CollectiveMainloopFwdSm90ILi2EN4cute5tupleIJNS5_1CILi1EEES8_S8_EEENS6_IJNS7_ILi192EEENS7_ILi160EEENS7_ILi64EEEEEELi64ENS_12float_e4m3_tEfNS_4arch4Sm90ELb0ELb1ELb0ELb1ELb1ELb1ELb0ELb1ELb1ELb1ELb0ELb0EEENS1_21CollectiveEpilogueFwdINS6_IJSA_SC_SB_EEES9_NS_10bfloat16_tESG_Li384ELb1ELb1ELb0ELb1EEENS1_36VarlenDynamicPersistentTileSchedulerILi192ELi160ELi384ELi128ELb0ELb1ELb1ELb1ELb0ELb1EEEEEEEEEvNT_6ParamsE:
        .type           _ZN7cutlass13device_kernelIN5flash11enable_sm90INS1_16FlashAttnFwdSm90INS1_25CollectiveMainloopFwdSm90ILi2EN4cute5tupleIJNS5_1CILi1EEES8_S8_EEENS6_IJNS7_ILi192EEENS7_ILi160EEENS7_ILi64EEEEEELi64ENS_12float_e4m3_tEfNS_4arch4Sm90ELb0ELb1ELb0ELb1ELb1ELb1ELb0ELb1ELb1ELb1ELb0ELb0EEENS1_21CollectiveEpilogueFwdINS6_IJSA_SC_SB_EEES9_NS_10bfloat16_tESG_Li384ELb1ELb1ELb0ELb1EEENS1_36VarlenDynamicPersistentTileSchedulerILi192ELi160ELi384ELi128ELb0ELb1ELb1ELb1ELb0ELb1EEEEEEEEEvNT_6ParamsE,@function
        .size           _ZN7cutlass13device_kernelIN5flash11enable_sm90INS1_16FlashAttnFwdSm90INS1_25CollectiveMainloopFwdSm90ILi2EN4cute5tupleIJNS5_1CILi1EEES8_S8_EEENS6_IJNS7_ILi192EEENS7_ILi160EEENS7_ILi64EEEEEELi64ENS_12float_e4m3_tEfNS_4arch4Sm90ELb0ELb1ELb0ELb1ELb1ELb1ELb0ELb1ELb1ELb1ELb0ELb0EEENS1_21CollectiveEpilogueFwdINS6_IJSA_SC_SB_EEES9_NS_10bfloat16_tESG_Li384ELb1ELb1ELb0ELb1EEENS1_36VarlenDynamicPersistentTileSchedulerILi192ELi160ELi384ELi128ELb0ELb1ELb1ELb1ELb0ELb1EEEEEEEEEvNT_6ParamsE,(.L_x_15866 - _ZN7cutlass13device_kernelIN5flash11enable_sm90INS1_16FlashAttnFwdSm90INS1_25CollectiveMainloopFwdSm90ILi2EN4cute5tupleIJNS5_1CILi1EEES8_S8_EEENS6_IJNS7_ILi192EEENS7_ILi160EEENS7_ILi64EEEEEELi64ENS_12float_e4m3_tEfNS_4arch4Sm90ELb0ELb1ELb0ELb1ELb1ELb1ELb0ELb1ELb1ELb1ELb0ELb0EEENS1_21CollectiveEpilogueFwdINS6_IJSA_SC_SB_EEES9_NS_10bfloat16_tESG_Li384ELb1ELb1ELb0ELb1EEENS1_36VarlenDynamicPersistentTileSchedulerILi192ELi160ELi384ELi128ELb0ELb1ELb1ELb1ELb0ELb1EEEEEEEEEvNT_6ParamsE)
        .other          _ZN7cutlass13device_kernelIN5flash11enable_sm90INS1_16FlashAttnFwdSm90INS1_25CollectiveMainloopFwdSm90ILi2EN4cute5tupleIJNS5_1CILi1EEES8_S8_EEENS6_IJNS7_ILi192EEENS7_ILi160EEENS7_ILi64EEEEEELi64ENS_12float_e4m3_tEfNS_4arch4Sm90ELb0ELb1ELb0ELb1ELb1ELb1ELb0ELb1ELb1ELb1ELb0ELb0EEENS1_21CollectiveEpilogueFwdINS6_IJSA_SC_SB_EEES9_NS_10bfloat16_tESG_Li384ELb1ELb1ELb0ELb1EEENS1_36VarlenDynamicPersistentTileSchedulerILi192ELi160ELi384ELi128ELb0ELb1ELb1ELb1ELb0ELb1EEEEEEEEEvNT_6ParamsE,@"STO_CUDA_ENTRY STV_DEFAULT"
_ZN7cutlass13device_kernelIN5flash11enable_sm90INS1_16FlashAttnFwdSm90INS1_25CollectiveMainloopFwdSm90ILi2EN4cute5tupleIJNS5_1CILi1EEES8_S8_EEENS6_IJNS7_ILi192EEENS7_ILi160EEENS7_ILi64EEEEEELi64ENS_12float_e4m3_tEfNS_4arch4Sm90ELb0ELb1ELb0ELb1ELb1ELb1ELb0ELb1ELb1ELb1ELb0ELb0EEENS1_21CollectiveEpilogueFwdINS6_IJSA_SC_SB_EEES9_NS_10bfloat16_tESG_Li384ELb1ELb1ELb0ELb1EEENS1_36VarlenDynamicPersistentTileSchedulerILi192ELi160ELi384ELi128ELb0ELb1ELb1ELb1ELb0ELb1EEEEEEEEEvNT_6ParamsE:
        /* <DEDUP_REMOVED lines=17> */
.L_x_14456:
[----:B------:R-:W-:Y:S05]  /*0110*/  BSYNC B0 ;  /* 0x0000000000007941 */ /* 0x000fea0003800000 */
.L_x_14455:
[----:B------:R-:W-:Y:S01]  /*0120*/  VOTEU.ANY UP0, P0 ;  /* 0x00000000003f7886 */ /* 0x000fe20000000100 */
[----:B------:R-:W0:Y:S01]  /*0130*/  SHFL.IDX PT, R2, R0, RZ, 0x1f ;  /* 0x00001fff00027589 */ /* 0x000e2200000e0000 */
[----:B------:R-:W-:Y:S01]  /*0140*/  UMOV UR4, 0x80 ;  /* 0x0000008000047882 */ /* 0x000fe20000000000 */
[----:B------:R-:W-:Y:S01]  /*0150*/  UMOV UR7, 0x180 ;  /* 0x0000018000077882 */ /* 0x000fe20000000000 */
[----:B------:R-:W-:Y:S01]  /*0160*/  VOTEU.ANY UP1, P0 ;  /* 0x00000000003f7886 */ /* 0x000fe20000020100 */
[----:B------:R-:W1:Y:S01]  /*0170*/  @UP0 S2UR UR8, SR_CgaCtaId ;  /* 0x00000000000809c3 */ /* 0x000e620000008800 */
[----:B------:R-:W-:Y:S01]  /*0180*/  @UP0 UMOV UR6, 0x400 ;  /* 0x0000040000060882 */ /* 0x000fe20000000000 */
[----:B------:R-:W-:-:S04]  /*0190*/  @UP0 UIADD3 UR4, -UR4, 0x100000, URZ ;  /* 0x0010000004040890 */ /* 0x000fc8000fffe13f */
[----:B------:R-:W-:Y:S02]  /*01a0*/  @UP0 USHF.L.U32 UR5, UR4, 0xb, URZ ;  /* 0x0000000b04050899 */ /* 0x000fe4000800063f */
[----:B------:R-:W-:Y:S01]  /*01b0*/  @UP0 USHF.L.U32 UR4, UR4, 0x1, URZ ;  /* 0x0000000104040899 */ /* 0x000fe2000800063f */
[----:B0-----:R-:W-:Y:S02]  /*01c0*/  ISETP.NE.AND P1, PT, R2, RZ, PT ;  /* 0x000000ff0200720c */ /* 0x001fe40003f25270 */
[----:B------:R-:W-:Y:S01]  /*01d0*/  SHF.R.U32.HI R2, RZ, 0x7, R3 ;  /* 0x00000007ff027819 */ /* 0x000fe20000011603 */
[----:B-1----:R-:W-:Y:S02]  /*01e0*/  @UP0 ULEA UR8, UR8, UR6, 0x18 ;  /* 0x0000000608080291 */ /* 0x002fe4000f8ec03f */
[----:B------:R-:W-:-:S04]  /*01f0*/  @UP0 UIADD3 UR6, -UR7, 0x100000, URZ ;  /* 0x0010000007060890 */ /* 0x000fc8000fffe13f */
[----:B------:R-:W-:Y:S02]  /*0200*/  @UP0 USHF.L.U32 UR7, UR6, 0xb, URZ ;  /* 0x0000000b06070899 */ /* 0x000fe4000800063f */
[----:B------:R-:W-:Y:S01]  /*0210*/  @UP0 USHF.L.U32 UR6, UR6, 0x1, URZ ;  /* 0x0000000106060899 */ /* 0x000fe2000800063f */
[----:B------:R-:W-:Y:S01]  /*0220*/  VOTEU.ANY UP0, P0 ;  /* 0x00000000003f7886 */ /* 0x000fe20000000100 */
[----:B------:R-:W0:Y:S04]  /*0230*/  SHFL.IDX PT, R2, R2, RZ, 0x1f ;  /* 0x00001fff02027589 */ /* 0x000e2800000e0000 */
[----:B------:R-:W1:Y:S02]  /*0240*/  FENCE.VIEW.ASYNC.S ;  /* 0x00000000000073c6 */ /* 0x000e640000000000 */
[----:B-1----:R1:W2:Y:S04]  /*0250*/  @UP0 SYNCS.EXCH.64 URZ, [UR8+0x13200], UR4 ;  /* 0x01320004083f05b2 */ /* 0x0022a80008000100 */
[----:B------:R1:W3:Y:S01]  /*0260*/  @UP1 SYNCS.EXCH.64 URZ, [UR8+0x13220], UR6 ;  /* 0x01322006083f15b2 */ /* 0x0002e20008000100 */
        /* <DEDUP_REMOVED lines=14> */
[----:B-1----:R4:W1:Y:S08]  /*0350*/  SYNCS.EXCH.64 URZ, [UR8+0x13230], UR4 ;  /* 0x01323004083f75b2 */ /* 0x0028700008000100 */
[----:B------:R4:W0:Y:S01]  /*0360*/  SYNCS.EXCH.64 URZ, [UR8+0x13240], UR6 ;  /* 0x01324006083f75b2 */ /* 0x0008220008000100 */
[----:B------:R4:W0:Y:S01]  /*0370*/  SYNCS.EXCH.64 URZ, [UR8+0x13238], UR4 ;  /* 0x01323804083f75b2 */ /* 0x0008220008000100 */
[----:B------:R4:W0:Y:S02]  /*0380*/  SYNCS.EXCH.64 URZ, [UR8+0x13248], UR6 ;  /* 0x01324806083f75b2 */ /* 0x0008240008000100 */
[----:B----4-:R-:W-:Y:S01]  /*0390*/  NOP ;  /* 0x0000000000007918 */ /* 0x010fe20000000000 */
.L_x_14457:
[----:B------:R-:W4:Y:S01]  /*03a0*/  SHFL.IDX PT, R3, R0, RZ, 0x1f ;  /* 0x00001fff00037589 */ /* 0x000f2200000e0000 */
[----:B------:R-:W-:Y:S01]  /*03b0*/  NOP ;  /* 0x0000000000007918 */ /* 0x000fe20000000000 */
[----:B----4-:R-:W-:-:S13]  /*03c0*/  ISETP.NE.AND P0, PT, R3, RZ, PT ;  /* 0x000000ff0300720c */ /* 0x010fda0003f05270 */
        /* <DEDUP_REMOVED lines=19> */
.L_x_14458:
[----:B------:R-:W4:Y:S01]  /*0500*/  SHFL.IDX PT, R3, R0, RZ, 0x1f ;  /* 0x00001fff00037589 */ /* 0x000f2200000e0000 */
[----:B------:R-:W-:Y:S01]  /*0510*/  NOP ;  /* 0x0000000000007918 */ /* 0x000fe20000000000 */
[----:B----4-:R-:W-:-:S13]  /*0520*/  ISETP.NE.AND P0, PT, R3, RZ, PT ;  /* 0x000000ff0300720c */ /* 0x010fda0003f05270 */
        /* <DEDUP_REMOVED lines=10> */
[----:B-1----:R4:W1:Y:S01]  /*05d0*/  SYNCS.EXCH.64 URZ, [UR6+0x13270], UR4 ;  /* 0x01327004063f75b2 */ /* 0x0028620008000100 */
[----:B------:R4:W0:Y:S01]  /*05e0*/  SYNCS.EXCH.64 URZ, [UR6+0x13280], UR4 ;  /* 0x01328004063f75b2 */ /* 0x0008220008000100 */
[----:B------:R4:W0:Y:S01]  /*05f0*/  SYNCS.EXCH.64 URZ, [UR6+0x13278], UR4 ;  /* 0x01327804063f75b2 */ /* 0x0008220008000100 */
[----:B------:R4:W0:Y:S02]  /*0600*/  SYNCS.EXCH.64 URZ, [UR6+0x13288], UR4 ;  /* 0x01328804063f75b2 */ /* 0x0008240008000100 */
[----:B----4-:R-:W-:Y:S01]  /*0610*/  NOP ;  /* 0x0000000000007918 */ /* 0x010fe20000000000 */
.L_x_14459:
        /* <DEDUP_REMOVED lines=22> */
.L_x_14460:
[----:B------:R-:W4:Y:S01]  /*0780*/  SHFL.IDX PT, R4, R0, RZ, 0x1f ;  /* 0x00001fff00047589 */ /* 0x000f2200000e0000 */
[----:B------:R-:W-:Y:S01]  /*0790*/  NOP ;  /* 0x0000000000007918 */ /* 0x000fe20000000000 */
[----:B------:R-:W0:Y:S01]  /*07a0*/  S2R R3, SR_CgaCtaId ;  /* 0x0000000000037919 */ /* 0x000e220000008800 */
[----:B----4-:R-:W-:-:S13]  /*07b0*/  ISETP.NE.AND P0, PT, R4, RZ, PT ;  /* 0x000000ff0400720c */ /* 0x010fda0003f05270 */
        /* <DEDUP_REMOVED lines=15> */
[----:B------:R0:W1:Y:S01]  /*08b0*/  SYNCS.EXCH.64 URZ, [UR8+0x132c0], UR6 ;  /* 0x0132c006083f75b2 */ /* 0x0000620008000100 */
[----:B------:R0:W0:Y:S01]  /*08c0*/  SYNCS.EXCH.64 URZ, [UR8+0x132b8], UR4 ;  /* 0x0132b804083f75b2 */ /* 0x0000220008000100 */
[----:B------:R0:W0:Y:S01]  /*08d0*/  SYNCS.EXCH.64 URZ, [UR8+0x132c8], UR6 ;  /* 0x0132c806083f75b2 */ /* 0x0000220008000100 */
[----:B------:R-:W-:Y:S01]  /*08e0*/  NOP ;  /* 0x0000000000007918 */ /* 0x000fe20000000000 */
.L_x_14461:
[----:B------:R-:W-:Y:S01]  /*08f0*/  ISETP.NE.AND P0, PT, R2, RZ, PT ;  /* 0x000000ff0200720c */ /* 0x000fe20003f05270 */
[----:B------:R-:W-:Y:S01]  /*0900*/  IMAD.MOV.U32 R2, RZ, RZ, 0x1 ;  /* 0x00000001ff027424 */ /* 0x000fe200078e00ff */
[----:B------:R-:W-:Y:S01]  /*0910*/  NOP ;  /* 0x0000000000007918 */ /* 0x000fe20000000000 */
[----:B------:R-:W-:Y:S01]  /*0920*/  ULDC.64 UR40, c[0x0][0x208] ;  /* 0x0000820000287ab9 */ /* 0x000fe20000000a00 */
[----:B------:R-:W-:Y:S02]  /*0930*/  BSSY B8, `(.L_x_14462) ;  /* 0x0002186000087945 */ /* 0x000fe40003800000 */
[----:B------:R-:W-:-:S05]  /*0940*/  SEL R2, R2, 0x2, !P0 ;  /* 0x0000000202027807 */ /* 0x000fca0004000000 */
[----:B------:R0:W-:Y:S02]  /*0950*/  STL [R1+0x40], R2 ;  /* 0x0000400201007387 */ /* 0x0001e40000100800 */
[----:B01234-:R-:W-:Y:S06]  /*0960*/  BAR.SYNC.DEFER_BLOCKING 0x0 ;  /* 0x0000000000007b1d */ /* 0x01ffec0000010000 */
[----:B------:R-:W-:Y:S05]  /*0970*/  @!P0 BRA `(.L_x_14463) ;  /* 0x00000198001c8947 */ /* 0x000fea0003800000 */
.L_x_14464:
        /* <DEDUP_REMOVED lines=16> */
[----:B------:R-:W2:Y:S01]  /*0a80*/  LDL.LU R20, [R1+0x40] ;  /* 0x0000400001147983 */ /* 0x000ea20000300800 */
[----:B------:R-:W0:Y:S02]  /*0a90*/  S2R R0, SR_TID.X ;  /* 0x0000000000007919 */ /* 0x000e240000002100 */
[----:B0-----:R-:W-:-:S05]  /*0aa0*/  VIADD R0, R0, 0xffffff80 ;  /* 0xffffff8000007836 */ /* 0x001fca0000000000 */
[----:B------:R-:W-:-:S04]  /*0ab0*/  SHF.R.S32.HI R3, RZ, 0x1f, R0 ;  /* 0x0000001fff037819 */ /* 0x000fc80000011400 */
[CC--:B------:R-:W-:Y:S02]  /*0ac0*/  LEA.HI R2, R3.reuse, R0.reuse, RZ, 0x7 ;  /* 0x0000000003027211 */ /* 0x0c0fe400078f38ff */
[-C--:B------:R-:W-:Y:S02]  /*0ad0*/  LEA.HI R4, R0, R0.reuse, RZ, 0x1 ;  /* 0x0000000000047211 */ /* 0x080fe400078f08ff */
[----:B------:R-:W-:Y:S02]  /*0ae0*/  LOP3.LUT R9, R2, 0xffffff80, RZ, 0xc0, !PT ;  /* 0xffffff8002097812 */ /* 0x000fe400078ec0ff */
[----:B------:R-:W-:Y:S02]  /*0af0*/  LEA.HI R6, R3, R0, RZ, 0x2 ;  /* 0x0000000003067211 */ /* 0x000fe400078f10ff */
[----:B------:R-:W-:Y:S01]  /*0b00*/  LOP3.LUT R5, R4, 0xfffffffe, RZ, 0xc0, !PT ;  /* 0xfffffffe04057812 */ /* 0x000fe200078ec0ff */
[----:B------:R-:W-:Y:S01]  /*0b10*/  IMAD.IADD R9, R0, 0x1, -R9 ;  /* 0x0000000100097824 */ /* 0x000fe200078e0a09 */
[----:B------:R-:W-:-:S02]  /*0b20*/  LOP3.LUT R11, R6, 0xfffffffc, RZ, 0xc0, !PT ;  /* 0xfffffffc060b7812 */ /* 0x000fc400078ec0ff */
[----:B------:R-:W-:Y:S01]  /*0b30*/  LEA.HI R7, R3, R0, RZ, 0x4 ;  /* 0x0000000003077211 */ /* 0x000fe200078f20ff */
[C---:B------:R-:W-:Y:S01]  /*0b40*/  IMAD.IADD R5, R0.reuse, 0x1, -R5 ;  /* 0x0000000100057824 */ /* 0x040fe200078e0a05 */
[----:B------:R-:W-:Y:S01]  /*0b50*/  SHF.R.S32.HI R8, RZ, 0x1f, R9 ;  /* 0x0000001fff087819 */ /* 0x000fe20000011409 */
[----:B------:R-:W-:Y:S01]  /*0b60*/  IMAD.IADD R16, R0, 0x1, -R11 ;  /* 0x0000000100107824 */ /* 0x000fe200078e0a0b */
[--C-:B------:R-:W-:Y:S02]  /*0b70*/  SHF.R.S32.HI R0, RZ, 0x2, R6.reuse ;  /* 0x00000002ff007819 */ /* 0x100fe40000011406 */
[----:B------:R-:W-:Y:S02]  /*0b80*/  SHF.R.S32.HI R3, RZ, 0x1f, R6 ;  /* 0x0000001fff037819 */ /* 0x000fe40000011406 */
[----:B------:R-:W-:Y:S02]  /*0b90*/  LEA.HI R10, R8, R9, RZ, 0x2 ;  /* 0x00000009080a7211 */ /* 0x000fe400078f10ff */
[----:B------:R-:W-:-:S02]  /*0ba0*/  LEA.HI R3, R3, R0, RZ, 0x2 ;  /* 0x0000000003037211 */ /* 0x000fc400078f10ff */
[----:B------:R-:W-:Y:S02]  /*0bb0*/  SHF.R.S32.HI R18, RZ, 0x1, R4 ;  /* 0x00000001ff127819 */ /* 0x000fe40000011404 */
[--C-:B------:R-:W-:Y:S02]  /*0bc0*/  SHF.R.S32.HI R12, RZ, 0x2, R10.reuse ;  /* 0x00000002ff0c7819 */ /* 0x100fe4000001140a */
[----:B------:R-:W-:Y:S02]  /*0bd0*/  SHF.R.S32.HI R17, RZ, 0x1f, R10 ;  /* 0x0000001fff117819 */ /* 0x000fe4000001140a */
[----:B------:R-:W-:Y:S02]  /*0be0*/  LOP3.LUT R3, R3, 0xfffffffc, RZ, 0xc0, !PT ;  /* 0xfffffffc03037812 */ /* 0x000fe400078ec0ff */
[----:B------:R-:W-:Y:S02]  /*0bf0*/  SHF.R.S32.HI R2, RZ, 0x7, R2 ;  /* 0x00000007ff027819 */ /* 0x000fe40000011402 */
[----:B------:R-:W-:-:S02]  /*0c00*/  LEA.HI R4, R4, R18, RZ, 0x1 ;  /* 0x0000001204047211 */ /* 0x000fc400078f08ff */
[----:B------:R-:W-:Y:S01]  /*0c10*/  LEA.HI R17, R17, R12, RZ, 0x3 ;  /* 0x0000000c11117211 */ /* 0x000fe200078f18ff */
[----:B------:R-:W-:Y:S01]  /*0c20*/  IMAD.IADD R3, R0, 0x1, -R3 ;  /* 0x0000000100037824 */ /* 0x000fe200078e0a03 */
[----:B------:R-:W-:Y:S01]  /*0c30*/  LOP3.LUT R4, R4, 0x3fffffe, RZ, 0xc0, !PT ;  /* 0x03fffffe04047812 */ /* 0x000fe200078ec0ff */
[----:B------:R-:W-:Y:S01]  /*0c40*/  IMAD.HI R6, R2, 0x55555556, RZ ;  /* 0x5555555602067827 */ /* 0x000fe200078e02ff */
[----:B------:R-:W-:Y:S02]  /*0c50*/  LOP3.LUT R17, R17, 0xfffffff8, RZ, 0xc0, !PT ;  /* 0xfffffff811117812 */ /* 0x000fe400078ec0ff */
[----:B------:R-:W-:Y:S01]  /*0c60*/  LEA.HI R8, R8, R9, RZ, 0x5 ;  /* 0x0000000908087211 */ /* 0x000fe200078f28ff */
[----:B------:R-:W-:Y:S01]  /*0c70*/  IMAD.SHL.U32 R3, R3, 0x80, RZ ;  /* 0x0000008003037824 */ /* 0x000fe200078e00ff */
[----:B------:R-:W-:Y:S01]  /*0c80*/  SHF.R.S32.HI R7, RZ, 0x4, R7 ;  /* 0x00000004ff077819 */ /* 0x000fe20000011407 */
[----:B------:R-:W-:Y:S01]  /*0c90*/  IMAD.IADD R4, R18, 0x1, -R4 ;  /* 0x0000000112047824 */ /* 0x000fe200078e0a04 */
[----:B------:R-:W-:Y:S01]  /*0ca0*/  LEA.HI R11, R6, R6, RZ, 0x1 ;  /* 0x00000006060b7211 */ /* 0x000fe200078f08ff */
[----:B------:R-:W-:Y:S01]  /*0cb0*/  IMAD.IADD R17, R12, 0x1, -R17 ;  /* 0x000000010c117824 */ /* 0x000fe200078e0a11 */
[----:B------:R-:W-:-:S02]  /*0cc0*/  LEA.HI R0, R16, R16, RZ, 0x1 ;  /* 0x0000001010007211 */ /* 0x000fc400078f08ff */
[----:B------:R-:W-:Y:S01]  /*0cd0*/  SHF.R.S32.HI R8, RZ, 0x5, R8 ;  /* 0x00000005ff087819 */ /* 0x000fe20000011408 */
[----:B------:R-:W-:Y:S01]  /*0ce0*/  IMAD.SHL.U32 R18, R5, 0x10, RZ ;  /* 0x0000001005127824 */ /* 0x000fe200078e00ff */
[----:B------:R-:W-:Y:S01]  /*0cf0*/  LOP3.LUT R6, R3, 0x180, RZ, 0xc0, !PT ;  /* 0x0000018003067812 */ /* 0x000fe200078ec0ff */
[----:B------:R-:W-:Y:S01]  /*0d00*/  IMAD R4, R7, 0x8, R4 ;  /* 0x0000000807047824 */ /* 0x000fe200078e0204 */
[----:B------:R-:W-:Y:S01]  /*0d10*/  LOP3.LUT R7, R0, 0x1ffffffe, RZ, 0xc0, !PT ;  /* 0x1ffffffe00077812 */ /* 0x000fe200078ec0ff */
[----:B------:R-:W-:Y:S01]  /*0d20*/  IMAD R11, R11, -0x3, R2 ;  /* 0xfffffffd0b0b7824 */ /* 0x000fe200078e0202 */
[----:B------:R-:W-:Y:S01]  /*0d30*/  LOP3.LUT R10, R10, 0x7ffffffc, RZ, 0xc0, !PT ;  /* 0x7ffffffc0a0a7812 */ /* 0x000fe200078ec0ff */
[----:B------:R-:W-:Y:S01]  /*0d40*/  IMAD R8, R8, 0x10, R17 ;  /* 0x0000001008087824 */ /* 0x000fe200078e0211 */
[----:B------:R-:W-:Y:S02]  /*0d50*/  LOP3.LUT R0, R6, 0x10, R18, 0xf8, !PT ;  /* 0x0000001006007812 */ /* 0x000fe400078ef812 */
[----:B------:R-:W-:Y:S01]  /*0d60*/  SHF.R.U32.HI R3, RZ, 0x3, R6 ;  /* 0x00000003ff037819 */ /* 0x000fe20000011606 */
[----:B------:R-:W-:Y:S01]  /*0d70*/  IMAD.IADD R7, R16, 0x1, -R7 ;  /* 0x0000000110077824 */ /* 0x000fe200078e0a07 */
[----:B------:R-:W-:Y:S01]  /*0d80*/  LOP3.LUT R2, R6, 0x30, R18, 0xf8, !PT ;  /* 0x0000003006027812 */ /* 0x000fe200078ef812 */
[----:B------:R-:W-:Y:S01]  /*0d90*/  IMAD R8, R11, 0x40, R8 ;  /* 0x000000400b087824 */ /* 0x000fe200078e0208 */
[-C--:B------:R-:W-:Y:S01]  /*0da0*/  LOP3.LUT R0, R0, R3.reuse, RZ, 0x3c, !PT ;  /* 0x0000000300007212 */ /* 0x080fe200078e3cff */
[----:B------:R-:W-:Y:S01]  /*0db0*/  IMAD.IADD R5, R9, 0x1, -R10 ;  /* 0x0000000109057824 */ /* 0x000fe200078e0a0a */
[----:B------:R-:W-:Y:S01]  /*0dc0*/  LOP3.LUT R3, R2, R3, RZ, 0x3c, !PT ;  /* 0x0000000302037212 */ /* 0x000fe200078e3cff */
[----:B------:R-:W-:Y:S01]  /*0dd0*/  IMAD R2, R7, 0x8, R8 ;  /* 0x0000000807027824 */ /* 0x000fe200078e0208 */
[----:B------:R-:W-:Y:S04]  /*0de0*/  STL [R1+0x44], R6 ;  /* 0x0000440601007387 */ /* 0x000fe80000100800 */
[----:B------:R0:W-:Y:S04]  /*0df0*/  STL [R1+0x38], R5 ;  /* 0x0000380501007387 */ /* 0x0001e80000100800 */
[----:B------:R-:W-:Y:S04]  /*0e00*/  STL [R1+0x4], R13 ;  /* 0x0000040d01007387 */ /* 0x000fe80000100800 */
[----:B------:R2:W-:Y:S01]  /*0e10*/  STL [R1+0x3c], R2 ;  /* 0x00003c0201007387 */ /* 0x0005e20000100800 */
[----:B0-----:R-:W-:-:S03]  /*0e20*/  VIADD R5, R18, 0x20 ;  /* 0x0000002012057836 */ /* 0x001fc60000000000 */
[----:B------:R-:W-:Y:S04]  /*0e30*/  STL [R1+0x8], R14 ;  /* 0x0000080e01007387 */ /* 0x000fe80000100800 */
[----:B------:R-:W-:Y:S04]  /*0e40*/  STL [R1+0xc], R15 ;  /* 0x00000c0f01007387 */ /* 0x000fe80000100800 */
[----:B------:R-:W-:Y:S01]  /*0e50*/  STL [R1+0x54], RZ ;  /* 0x000054ff01007387 */ /* 0x000fe20000100800 */
[----:B------:R-:W-:Y:S01]  /*0e60*/  CS2R R156, SRZ ;  /* 0x00000000009c7805 */ /* 0x000fe2000001ff00 */
[----:B------:R-:W-:Y:S01]  /*0e70*/  IMAD.MOV.U32 R23, RZ, RZ, RZ ;  /* 0x000000ffff177224 */ /* 0x000fe200078e00ff */
[----:B------:R-:W-:-:S02]  /*0e80*/  SHF.R.S32.HI R19, RZ, 0x1f, R18 ;  /* 0x0000001fff137819 */ /* 0x000fc40000011412 */
[----:B--2---:R-:W-:-:S05]  /*0e90*/  LOP3.LUT R2, R20, 0x1, RZ, 0xfc, !PT ;  /* 0x0000000114027812 */ /* 0x004fca00078efcff */
[----:B------:R0:W-:Y:S04]  /*0ea0*/  STL [R1+0x18], R2 ;  /* 0x0000180201007387 */ /* 0x0001e80000100800 */
[----:B------:R-:W-:Y:S01]  /*0eb0*/  STL [R1+0x24], RZ ;  /* 0x000024ff01007387 */ /* 0x000fe20000100800 */
[----:B0-----:R-:W-:-:S03]  /*0ec0*/  IMAD.SHL.U32 R2, R4, 0x40, RZ ;  /* 0x0000004004027824 */ /* 0x001fc600078e00ff */
[----:B------:R0:W-:Y:S01]  /*0ed0*/  STL [R1+0x20], R5 ;  /* 0x0000200501007387 */ /* 0x0001e20000100800 */
[----:B------:R-:W-:Y:S01]  /*0ee0*/  IMAD.IADD R4, R2, 0x1, R0 ;  /* 0x0000000102047824 */ /* 0x000fe200078e0200 */
[----:B------:R-:W-:Y:S02]  /*0ef0*/  IADD3 R0, R22, R2, R3 ;  /* 0x0000000216007210 */ /* 0x000fe40007ffe003 */
[----:B------:R1:W-:Y:S01]  /*0f00*/  STL [R1+0x48], R2 ;  /* 0x0000480201007387 */ /* 0x0003e20000100800 */
[----:B0-----:R-:W-:-:S05]  /*0f10*/  SHF.R.S32.HI R5, RZ, 0x1f, R5 ;  /* 0x0000001fff057819 */ /* 0x001fca0000011405 */
[----:B------:R1:W-:Y:S04]  /*0f20*/  STL [R1+0x2c], R5 ;  /* 0x00002c0501007387 */ /* 0x0003e80000100800 */
[----:B------:R1:W-:Y:S04]  /*0f30*/  STL [R1+0x58], R0 ;  /* 0x0000580001007387 */ /* 0x0003e80000100800 */
[----:B------:R1:W-:Y:S02]  /*0f40*/  STL [R1+0x34], R4 ;  /* 0x0000340401007387 */ /* 0x0003e40000100800 */
.L_x_14647:
[----:B0-2--5:R-:W2:Y:S01]  /*0f50*/  LDL R26, [R1+0xc] ;  /* 0x00000c00011a7983 */ /* 0x025ea20000100800 */
[----:B------:R-:W-:Y:S01]  /*0f60*/  ULDC.64 UR4, c[0x0][0xa28] ;  /* 0x00028a0000047ab9 */ /* 0x000fe20000000a00 */
[----:B-1-3--:R-:W2:Y:S01]  /*0f70*/  LDC.64 R4, c[0x0][0xa08] ;  /* 0x00028200ff047b82 */ /* 0x00aea20000000a00 */
[----:B------:R-:W-:Y:S01]  /*0f80*/  ISETP.NE.U32.AND P0, PT, RZ, UR4, PT ;  /* 0x00000004ff007c0c */ /* 0x000fe2000bf05070 */
[----:B------:R-:W3:Y:S01]  /*0f90*/  LDL R30, [R1+0x8] ;  /* 0x00000800011e7983 */ /* 0x000ee20000100800 */
[----:B------:R-:W-:Y:S01]  /*0fa0*/  IMAD.MOV.U32 R11, RZ, RZ, RZ ;  /* 0x000000ffff0b7224 */ /* 0x000fe200078e00ff */
[----:B------:R-:W-:Y:S01]  /*0fb0*/  ULDC.64 UR6, c[0x0][0xa20] ;  /* 0x0002880000067ab9 */ /* 0x000fe20000000a00 */
[----:B------:R-:W-:Y:S01]  /*0fc0*/  ISETP.NE.AND.EX P0, PT, RZ, UR5, PT, P0 ;  /* 0x00000005ff007c0c */ /* 0x000fe2000bf05300 */
[----:B------:R-:W-:Y:S01]  /*0fd0*/  ULDC.64 UR4, c[0x0][0xa18] ;  /* 0x0002860000047ab9 */ /* 0x000fe20000000a00 */
[----:B------:R-:W-:Y:S01]  /*0fe0*/  IMAD.MOV.U32 R63, RZ, RZ, RZ ;  /* 0x000000ffff3f7224 */ /* 0x000fe200078e00ff */
[----:B------:R-:W-:-:S04]  /*0ff0*/  ISETP.NE.U32.AND P1, PT, RZ, UR4, PT ;  /* 0x00000004ff007c0c */ /* 0x000fc8000bf25070 */
[----:B------:R-:W-:Y:S01]  /*1000*/  ISETP.NE.AND.EX P1, PT, RZ, UR5, PT, P1 ;  /* 0x00000005ff007c0c */ /* 0x000fe2000bf25310 */
[----:B------:R-:W-:Y:S02]  /*1010*/  ULDC.64 UR4, c[0x0][0xa08] ;  /* 0x0002820000047ab9 */ /* 0x000fe40000000a00 */
[----:B------:R-:W-:-:S03]  /*1020*/  ISETP.NE.U32.AND P3, PT, RZ, UR4, PT ;  /* 0x00000004ff007c0c */ /* 0x000fc6000bf65070 */
[----:B------:R-:W0:Y:S08]  /*1030*/  @P0 LDC.64 R2, c[0x0][0xa28] ;  /* 0x00028a00ff020b82 */ /* 0x000e300000000a00 */
[----:B------:R-:W1:Y:S01]  /*1040*/  @P1 LDC.64 R6, c[0x0][0xa18] ;  /* 0x00028600ff061b82 */ /* 0x000e620000000a00 */
[----:B------:R-:W-:Y:S01]  /*1050*/  ULDC UR4, c[0x0][0x288] ;  /* 0x0000a20000047ab9 */ /* 0x000fe20000000800 */
[----:B------:R-:W-:Y:S01]  /*1060*/  ISETP.NE.AND.EX P3, PT, RZ, UR5, PT, P3 ;  /* 0x00000005ff007c0c */ /* 0x000fe2000bf65330 */
[----:B------:R-:W-:Y:S01]  /*1070*/  IMAD.U32 R0, RZ, RZ, UR4 ;  /* 0x00000004ff007e24 */ /* 0x000fe2000f8e00ff */
[----:B------:R-:W-:Y:S01]  /*1080*/  ULDC.64 UR4, c[0x0][0x418] ;  /* 0x0001060000047ab9 */ /* 0x000fe20000000a00 */
[----:B--2---:R-:W-:-:S04]  /*1090*/  IMAD.WIDE R8, R26, 0x4, R4 ;  /* 0x000000041a087825 */ /* 0x004fc800078e0204 */
[----:B-1----:R-:W-:-:S06]  /*10a0*/  @P1 IMAD.WIDE R4, R26, 0x4, R6 ;  /* 0x000000041a041825 */ /* 0x002fcc00078e0206 */
[----:B------:R1:W5:Y:S01]  /*10b0*/  @P3 LDG.E R63, desc[UR40][R8.64] ;  /* 0x00000028083f3981 */ /* 0x000362000c1e1900 */
[----:B0-----:R-:W-:-:S03]  /*10c0*/  @P0 IMAD.WIDE R2, R26, 0x4, R2 ;  /* 0x000000041a020825 */ /* 0x001fc600078e0202 */
[----:B------:R-:W2:Y:S04]  /*10d0*/  @P1 LDG.E R0, desc[UR40][R4.64] ;  /* 0x0000002804001981 */ /* 0x000ea8000c1e1900 */
[----:B------:R1:W5:Y:S01]  /*10e0*/  @P0 LDG.E R11, desc[UR40][R2.64] ;  /* 0x00000028020b0981 */ /* 0x000362000c1e1900 */
        /* <DEDUP_REMOVED lines=9> */
[----:B--2---:R1:W-:Y:S04]  /*1180*/  STL [R1+0x10], R0 ;  /* 0x0000100001007387 */ /* 0x0043e80000100800 */
[----:B---3--:R1:W-:Y:S04]  /*1190*/  STL [R1+0x4c], R30 ;  /* 0x00004c1e01007387 */ /* 0x0083e80000100800 */
[----:B------:R1:W-:Y:S01]  /*11a0*/  STL [R1+0x50], R26 ;  /* 0x0000501a01007387 */ /* 0x0003e20000100800 */
[----:B------:R-:W-:Y:S01]  /*11b0*/  IMAD.MOV.U32 R10, RZ, RZ, R0 ;  /* 0x000000ffff0a7224 */ /* 0x000fe200078e0000 */
[----:B------:R-:W-:Y:S06]  /*11c0*/  @P1 BRA `(.L_x_14466) ;  /* 0x0000000000281947 */ /* 0x000fec0003800000 */
        /* <DEDUP_REMOVED lines=10> */
.L_x_14466:
[----:B------:R-:W-:Y:S02]  /*1270*/  IMAD.U32 R46, RZ, RZ, UR5 ;  /* 0x00000005ff2e7e24 */ /* 0x000fe4000f8e00ff */
[----:B------:R-:W-:Y:S01]  /*1280*/  IMAD.U32 R24, RZ, RZ, UR4 ;  /* 0x00000004ff187e24 */ /* 0x000fe2000f8e00ff */
[----:B------:R-:W-:Y:S06]  /*1290*/  @!P2 BRA `(.L_x_14467) ;  /* 0x000000000010a947 */ /* 0x000fec0003800000 */
[----:B------:R-:W2:Y:S02]  /*12a0*/  LDC.64 R24, c[0x0][0xa20] ;  /* 0x00028800ff187b82 */ /* 0x000ea40000000a00 */
[----:B--2---:R-:W-:-:S06]  /*12b0*/  IMAD.WIDE R24, R26, 0x4, R24 ;  /* 0x000000041a187825 */ /* 0x004fcc00078e0218 */
[----:B------:R2:W5:Y:S01]  /*12c0*/  LDG.E R24, desc[UR40][R24.64] ;  /* 0x0000002818187981 */ /* 0x000562000c1e1900 */
[----:B------:R-:W-:Y:S05]  /*12d0*/  BRA `(.L_x_14468) ;  /* 0x0000000000107947 */ /* 0x000fea0003800000 */
.L_x_14467:
[----:B------:R-:W-:Y:S05]  /*12e0*/  @!P3 BRA `(.L_x_14468) ;  /* 0x00000000000cb947 */ /* 0x000fea0003800000 */
[----:B-1----:R-:W2:Y:S04]  /*12f0*/  LDG.E R3, desc[UR40][R8.64] ;  /* 0x0000002808037981 */ /* 0x002ea8000c1e1900 */
[----:B------:R-:W2:Y:S02]  /*1300*/  LDG.E R24, desc[UR40][R8.64+0x4] ;  /* 0x0000042808187981 */ /* 0x000ea4000c1e1900 */
[----:B--2---:R-:W-:-:S07]  /*1310*/  IMAD.IADD R24, R24, 0x1, -R3 ;  /* 0x0000000118187824 */ /* 0x004fce00078e0a03 */
.L_x_14468:
[----:B------:R-:W-:Y:S01]  /*1320*/  ULDC.64 UR4, c[0x0][0xa10] ;  /* 0x0002840000047ab9 */ /* 0x000fe20000000a00 */
[----:B-1----:R-:W3:Y:S01]  /*1330*/  LDL R8, [R1+0x4] ;  /* 0x0000040001087983 */ /* 0x002ee20000100800 */
[----:B------:R-:W-:Y:S01]  /*1340*/  ISETP.NE.U32.AND P0, PT, RZ, UR4, PT ;  /* 0x00000004ff007c0c */ /* 0x000fe2000bf05070 */
[----:B------:R-:W1:Y:S03]  /*1350*/  LDC R6, c[0x0][0x448] ;  /* 0x00011200ff067b82 */ /* 0x000e660000000800 */
[----:B------:R-:W-:Y:S01]  /*1360*/  ISETP.NE.AND.EX P0, PT, RZ, UR5, PT, P0 ;  /* 0x00000005ff007c0c */ /* 0x000fe2000bf05300 */
[----:B------:R-:W-:Y:S02]  /*1370*/  ULDC.64 UR4, c[0x0][0xa30] ;  /* 0x00028c0000047ab9 */ /* 0x000fe40000000a00 */
[----:B------:R-:W-:Y:S01]  /*1380*/  ISETP.NE.U32.AND P1, PT, RZ, UR4, PT ;  /* 0x00000004ff007c0c */ /* 0x000fe2000bf25070 */
[----:B-----5:R-:W-:Y:S01]  /*1390*/  IMAD.MOV.U32 R45, RZ, RZ, R24 ;  /* 0x000000ffff2d7224 */ /* 0x020fe200078e0018 */
[----:B------:R-:W4:Y:S02]  /*13a0*/  LDC.64 R12, c[0x0][0x9e0] ;  /* 0x00027800ff0c7b82 */ /* 0x000f240000000a00 */
[----:B------:R-:W-:-:S06]  /*13b0*/  ISETP.NE.AND.EX P1, PT, RZ, UR5, PT, P1 ;  /* 0x00000005ff007c0c */ /* 0x000fcc000bf25310 */
[----:B------:R-:W0:Y:S08]  /*13c0*/  @P0 LDC.64 R2, c[0x0][0xa10] ;  /* 0x00028400ff020b82 */ /* 0x000e300000000a00 */
[----:B------:R-:W2:Y:S01]  /*13d0*/  @P1 LDC.64 R4, c[0x0][0xa30] ;  /* 0x00028c00ff041b82 */ /* 0x000ea20000000a00 */
[----:B0-----:R-:W-:-:S05]  /*13e0*/  @P0 IMAD.WIDE R2, R26, 0x4, R2 ;  /* 0x000000041a020825 */ /* 0x001fca00078e0202 */
[----:B------:R-:W3:Y:S04]  /*13f0*/  @P0 LDG.E R0, desc[UR40][R2.64] ;  /* 0x0000002802000981 */ /* 0x000ee8000c1e1900 */
[----:B------:R0:W3:Y:S01]  /*1400*/  @P0 LDG.E R7, desc[UR40][R2.64+0x4] ;  /* 0x0000042802070981 */ /* 0x0000e2000c1e1900 */
[----:B--2---:R-:W-:-:S05]  /*1410*/  @P1 IMAD.WIDE R4, R26, 0x4, R4 ;  /* 0x000000041a041825 */ /* 0x004fca00078e0204 */
[----:B------:R2:W5:Y:S01]  /*1420*/  @P1 LDG.E R45, desc[UR40][R4.64] ;  /* 0x00000028042d1981 */ /* 0x000562000c1e1900 */
[----:B-1----:R-:W-:Y:S01]  /*1430*/  ISETP.NE.AND P1, PT, R6, 0x1, PT ;  /* 0x000000010600780c */ /* 0x002fe20003f25270 */
[----:B------:R-:W-:Y:S01]  /*1440*/  IMAD.IADD R11, R24, 0x1, -R11 ;  /* 0x00000001180b7824 */ /* 0x000fe200078e0a0b */
[----:B----4-:R-:W-:-:S11]  /*1450*/  ISETP.GE.AND P2, PT, R13, 0x1, PT ;  /* 0x000000010d00780c */ /* 0x010fd60003f46270 */
[----:B------:R-:W1:Y:S08]  /*1460*/  @P1 LDC R9, c[0x0][0x44c] ;  /* 0x00011300ff091b82 */ /* 0x000e700000000800 */
[----:B------:R-:W4:Y:S01]  /*1470*/  @P1 LDC R6, c[0x0][0x450] ;  /* 0x00011400ff061b82 */ /* 0x000f220000000800 */
[----:B---3--:R-:W-:-:S04]  /*1480*/  IMAD R14, R8, 0xc0, RZ ;  /* 0x000000c0080e7824 */ /* 0x008fc800078e02ff */
[----:B0-----:R-:W-:Y:S01]  /*1490*/  VIADD R2, R14, 0xbf ;  /* 0x000000bf0e027836 */ /* 0x001fe20000000000 */
[----:B------:R2:W-:Y:S03]  /*14a0*/  STL [R1+0x28], R14 ;  /* 0x0000280e01007387 */ /* 0x0005e60000100800 */
[----:B-1----:R-:W-:-:S05]  /*14b0*/  @P1 IMAD.HI.U32 R3, R2, R9, RZ ;  /* 0x0000000902031227 */ /* 0x002fca00078e00ff */
[----:B----4-:R-:W-:Y:S01]  /*14c0*/  @P1 SHF.R.U32.HI R2, RZ, R6, R3 ;  /* 0x00000006ff021219 */ /* 0x010fe20000011603 */
[----:B------:R-:W-:-:S04]  /*14d0*/  @P0 IMAD.IADD R46, R7, 0x1, -R0 ;  /* 0x00000001072e0824 */ /* 0x000fc800078e0a00 */
[----:B------:R-:W-:-:S04]  /*14e0*/  IMAD.IADD R8, R11, 0x1, R46 ;  /* 0x000000010b087824 */ /* 0x000fc800078e022e */
[C---:B------:R-:W-:Y:S01]  /*14f0*/  VIADD R0, R8.reuse, 0x9f ;  /* 0x0000009f08007836 */ /* 0x040fe20000000000 */
[----:B------:R2:W-:Y:S01]  /*1500*/  STL [R1+0x14], R8 ;  /* 0x0000140801007387 */ /* 0x0005e20000100800 */
[----:B------:R-:W-:Y:S02]  /*1510*/  IADD3 R3, R8, 0x1, -R10 ;  /* 0x0000000108037810 */ /* 0x000fe40007ffe80a */
[----:B------:R-:W-:-:S04]  /*1520*/  IMAD.HI R0, R0, 0x66666667, RZ ;  /* 0x6666666700007827 */ /* 0x000fc800078e02ff */
[----:B------:R-:W-:Y:S01]  /*1530*/  IMAD.IADD R3, R3, 0x1, R2 ;  /* 0x0000000103037824 */ /* 0x000fe200078e0202 */
[----:B------:R-:W-:-:S04]  /*1540*/  SHF.R.U32.HI R105, RZ, 0x1f, R0 ;  /* 0x0000001fff697819 */ /* 0x000fc80000011600 */
[----:B------:R-:W-:Y:S01]  /*1550*/  LEA.HI.SX32 R105, R0, R105, 0x1a ;  /* 0x0000006900697211 */ /* 0x000fe200078fd2ff */
[----:B------:R-:W-:Y:S01]  /*1560*/  IMAD.IADD R0, R3, 0x1, R12 ;  /* 0x0000000103007824 */ /* 0x000fe200078e020c */
[----:B--2---:R-:W-:Y:S06]  /*1570*/  @!P2 BRA `(.L_x_14469) ;  /* 0x000000000048a947 */ /* 0x004fec0003800000 */
        /* <DEDUP_REMOVED lines=11> */
.L_x_14471:
[----:B------:R-:W-:-:S13]  /*1630*/  ISETP.NE.AND P0, PT, R13, 0x1, PT ;  /* 0x000000010d00780c */ /* 0x000fda0003f05270 */
[----:B------:R-:W0:Y:S02]  /*1640*/  @P0 LDC.64 R4, c[0x0][0x9e8] ;  /* 0x00027a00ff040b82 */ /* 0x000e240000000a00 */
[----:B0-----:R-:W-:-:S05]  /*1650*/  @P0 IMAD.HI.U32 R4, R2, R4, RZ ;  /* 0x0000000402040227 */ /* 0x001fca00078e00ff */
[----:B------:R-:W-:-:S07]  /*1660*/  @P0 SHF.R.U32.HI R2, RZ, R5, R4 ;  /* 0x00000005ff020219 */ /* 0x000fce0000011604 */
.L_x_14472:
[----:B------:R-:W-:Y:S05]  /*1670*/  BSYNC B0 ;  /* 0x0000000000007941 */ /* 0x000fea0003800000 */
.L_x_14470:
[----:B------:R-:W-:-:S05]  /*1680*/  IMAD R3, R2, R13, R13 ;  /* 0x0000000d02037224 */ /* 0x000fca00078e020d */
[----:B------:R-:W-:-:S07]  /*1690*/  VIMNMX R0, R0, R3, PT ;  /* 0x0000000300007248 */ /* 0x000fce0003fe0100 */
.L_x_14469:
        /* <DEDUP_REMOVED lines=20> */
.L_x_14475:
[----:B------:R-:W-:-:S13]  /*17e0*/  ISETP.NE.AND P0, PT, R13, 0x1, PT ;  /* 0x000000010d00780c */ /* 0x000fda0003f05270 */
[----:B------:R-:W0:Y:S02]  /*17f0*/  @P0 LDC.64 R4, c[0x0][0x9e8] ;  /* 0x00027a00ff040b82 */ /* 0x000e240000000a00 */
[----:B0-----:R-:W-:-:S05]  /*1800*/  @P0 IMAD.HI.U32 R4, R2, R4, RZ ;  /* 0x0000000402040227 */ /* 0x001fca00078e00ff */
[----:B------:R-:W-:-:S07]  /*1810*/  @P0 SHF.R.U32.HI R2, RZ, R5, R4 ;  /* 0x00000005ff020219 */ /* 0x000fce0000011604 */
.L_x_14476:
[----:B------:R-:W-:Y:S05]  /*1820*/  BSYNC B0 ;  /* 0x0000000000007941 */ /* 0x000fea0003800000 */
.L_x_14474:
[----:B------:R-:W-:-:S05]  /*1830*/  IMAD R2, R2, R13, RZ ;  /* 0x0000000d02027224 */ /* 0x000fca00078e02ff */
[----:B------:R-:W-:-:S07]  /*1840*/  VIMNMX R3, R3, R2, !PT ;  /* 0x0000000203037248 */ /* 0x000fce0007fe0100 */
.L_x_14473:
[----:B------:R-:W-:Y:S01]  /*1850*/  VIADD R0, R0, 0x9f ;  /* 0x0000009f00007836 */ /* 0x000fe20000000000 */
[----:B------:R-:W-:Y:S01]  /*1860*/  PLOP3.LUT P3, PT, PT, PT, PT, 0x80, 0x0 ;  /* 0x000000000000781c */ /* 0x000fe20003f6f070 */
        /* <DEDUP_REMOVED lines=11> */
[----:B------:R-:W-:-:S03]  /*1920*/  VIMNMX R0, R3, R46, PT ;  /* 0x0000002e03007248 */ /* 0x000fc60003fe0100 */
[----:B------:R-:W-:Y:S01]  /*1930*/  IMAD.WIDE.U32 R2, R5, -0x33333333, RZ ;  /* 0xcccccccd05027825 */ /* 0x000fe200078e00ff */
[----:B------:R-:W-:-:S04]  /*1940*/  ISETP.GT.AND P0, PT, R0, R5, PT ;  /* 0x000000050000720c */ /* 0x000fc80003f04270 */
[----:B------:R-:W-:-:S05]  /*1950*/  SHF.R.U32.HI R44, RZ, 0x7, R3 ;  /* 0x00000007ff2c7819 */ /* 0x000fca0000011603 */
[----:B------:R-:W-:-:S04]  /*1960*/  IMAD.MOV.U32 R47, RZ, RZ, R44 ;  /* 0x000000ffff2f7224 */ /* 0x000fc800078e002c */
[----:B------:R-:W-:-:S04]  /*1970*/  @P0 VIADD R0, R0, 0x9f ;  /* 0x0000009f00000836 */ /* 0x000fc80000000000 */
[----:B------:R-:W-:-:S05]  /*1980*/  @P0 IMAD.HI R0, R0, 0x66666667, RZ ;  /* 0x6666666700000827 */ /* 0x000fca00078e02ff */
[----:B------:R-:W-:-:S04]  /*1990*/  @P0 SHF.R.U32.HI R3, RZ, 0x1f, R0 ;  /* 0x0000001fff030819 */ /* 0x000fc80000011600 */
[----:B------:R-:W-:-:S04]  /*19a0*/  @P0 LEA.HI.SX32 R47, R0, R3, 0x1a ;  /* 0x00000003002f0211 */ /* 0x000fc800078fd2ff */
        /* <DEDUP_REMOVED lines=22> */
.L_x_14479:
[----:B------:R-:W-:Y:S05]  /*1b10*/  BSYNC B6 ;  /* 0x0000000000067941 */ /* 0x000fea0003800000 */
.L_x_14478:
        /* <DEDUP_REMOVED lines=20> */
.L_x_14481:
[----:B------:R-:W-:Y:S05]  /*1c60*/  BSYNC B6 ;  /* 0x0000000000067941 */ /* 0x000fea0003800000 */
.L_x_14480:
[----:B------:R-:W-:Y:S01]  /*1c70*/  ULDC.64 UR4, c[0x0][0x9f8] ;  /* 0x00027e0000047ab9 */ /* 0x000fe20000000a00 */
[----:B------:R-:W2:Y:S01]  /*1c80*/  LDL R29, [R1+0x20] ;  /* 0x00002000011d7983 */ /* 0x000ea20000100800 */
[----:B------:R-:W-:-:S03]  /*1c90*/  ISETP.NE.U32.AND P0, PT, RZ, UR4, PT ;  /* 0x00000004ff007c0c */ /* 0x000fc6000bf05070 */
[----:B------:R-:W3:Y:S01]  /*1ca0*/  LDL R28, [R1+0x44] ;  /* 0x00004400011c7983 */ /* 0x000ee20000100800 */
[----:B------:R-:W-:Y:S01]  /*1cb0*/  ISETP.NE.AND.EX P0, PT, RZ, UR5, PT, P0 ;  /* 0x00000005ff007c0c */ /* 0x000fe2000bf05300 */
[----:B------:R-:W-:Y:S01]  /*1cc0*/  IMAD.MOV.U32 R64, RZ, RZ, R26 ;  /* 0x000000ffff407224 */ /* 0x000fe200078e001a */
[----:B------:R-:W0:Y:S01]  /*1cd0*/  LDC.64 R36, c[0x0][0x3f8] ;  /* 0x0000fe00ff247b82 */ /* 0x000e220000000a00 */
[----:B------:R-:W4:Y:S01]  /*1ce0*/  LDL R25, [R1+0x48] ;  /* 0x0000480001197983 */ /* 0x000f220000100800 */
[----:B------:R-:W-:Y:S01]  /*1cf0*/  ULDC UR4, c[0x0][0x2f4] ;  /* 0x0000bd0000047ab9 */ /* 0x000fe20000000800 */
[----:B------:R-:W1:Y:S05]  /*1d00*/  S2R R31, SR_TID.X ;  /* 0x00000000001f7919 */ /* 0x000e6a0000002100 */
[----:B------:R-:W0:Y:S08]  /*1d10*/  LDC R57, c[0x0][0x3f4] ;  /* 0x0000fd00ff397b82 */ /* 0x000e300000000800 */
[----:B------:R-:W1:Y:S08]  /*1d20*/  @P0 LDC.64 R2, c[0x0][0x9f8] ;  /* 0x00027e00ff020b82 */ /* 0x000e700000000a00 */
[----:B------:R-:W0:Y:S01]  /*1d30*/  LDC.64 R20, c[0x0][0x408] ;  /* 0x00010200ff147b82 */ /* 0x000e220000000a00 */
[----:B-1----:R-:W-:-:S05]  /*1d40*/  @P0 IMAD.WIDE R2, R26, 0x4, R2 ;  /* 0x000000041a020825 */ /* 0x002fca00078e0202 */
[----:B------:R1:W4:Y:S01]  /*1d50*/  @P0 LDG.E R64, desc[UR40][R2.64] ;  /* 0x0000002802400981 */ /* 0x000322000c1e1900 */
[C---:B------:R-:W-:Y:S01]  /*1d60*/  VIADD R0, R31.reuse, 0xffffff80 ;  /* 0xffffff801f007836 */ /* 0x040fe20000000000 */
[C---:B0-----:R-:W-:Y:S01]  /*1d70*/  ISETP.GE.AND P1, PT, R18.reuse, R57, PT ;  /* 0x000000391200720c */ /* 0x041fe20003f26270 */
[C---:B------:R-:W-:Y:S01]  /*1d80*/  VIADD R27, R31.reuse, 0xffffff80 ;  /* 0xffffff801f1b7836 */ /* 0x040fe20000000000 */
[----:B------:R-:W-:Y:S01]  /*1d90*/  ISETP.GE.AND P3, PT, R18, UR4, PT ;  /* 0x0000000412007c0c */ /* 0x000fe2000bf66270 */
[----:B------:R-:W-:Y:S01]  /*1da0*/  VIADD R26, R31, 0xffffff80 ;  /* 0xffffff801f1a7836 */ /* 0x000fe20000000000 */
[----:B------:R-:W-:Y:S01]  /*1db0*/  LEA.HI R4, R0, R0, RZ, 0x1 ;  /* 0x0000000000047211 */ /* 0x000fe200078f08ff */
[----:B------:R-:W-:Y:S01]  /*1dc0*/  IMAD.IADD R63, R63, 0x1, R24 ;  /* 0x000000013f3f7824 */ /* 0x000fe200078e0218 */
[----:B------:R-:W-:Y:S02]  /*1dd0*/  SHF.R.S32.HI R7, RZ, 0x1f, R0 ;  /* 0x0000001fff077819 */ /* 0x000fe40000011400 */
[----:B------:R-:W-:-:S02]  /*1de0*/  LEA.HI R26, R26, R27, RZ, 0x1 ;  /* 0x0000001b1a1a7211 */ /* 0x000fc400078f08ff */
[----:B------:R-:W-:Y:S02]  /*1df0*/  LOP3.LUT R9, R4, 0xfffffffe, RZ, 0xc0, !PT ;  /* 0xfffffffe04097812 */ /* 0x000fe400078ec0ff */
[----:B------:R-:W-:Y:S02]  /*1e00*/  SHF.R.S32.HI R26, RZ, 0x1, R26 ;  /* 0x00000001ff1a7819 */ /* 0x000fe4000001141a */
[----:B------:R-:W-:Y:S01]  /*1e10*/  LEA.HI R7, R7, R0, RZ, 0x2 ;  /* 0x0000000007077211 */ /* 0x000fe200078f10ff */
[----:B------:R-:W-:Y:S01]  /*1e20*/  IMAD.IADD R56, R0, 0x1, -R9 ;  /* 0x0000000100387824 */ /* 0x000fe200078e0a09 */
[----:B------:R-:W-:Y:S01]  /*1e30*/  SHF.R.S32.HI R5, RZ, 0x1f, R26 ;  /* 0x0000001fff057819 */ /* 0x000fe2000001141a */
[-C--:B-1----:R-:W-:Y:S01]  /*1e40*/  IMAD.WIDE.U32 R2, R26, R36.reuse, R18 ;  /* 0x000000241a027225 */ /* 0x082fe200078e0012 */
[--C-:B------:R-:W-:Y:S02]  /*1e50*/  SHF.R.S32.HI R4, RZ, 0x2, R7.reuse ;  /* 0x00000002ff047819 */ /* 0x100fe40000011407 */
[----:B------:R-:W-:Y:S01]  /*1e60*/  SHF.R.S32.HI R7, RZ, 0x1f, R7 ;  /* 0x0000001fff077819 */ /* 0x000fe20000011407 */
[----:B------:R-:W-:Y:S01]  /*1e70*/  IMAD.SHL.U32 R42, R56, 0x8, RZ ;  /* 0x00000008382a7824 */ /* 0x000fe200078e00ff */
[----:B------:R-:W-:Y:S01]  /*1e80*/  SEL R9, R57, RZ, P1 ;  /* 0x000000ff39097207 */ /* 0x000fe20000800000 */
[----:B------:R-:W-:Y:S01]  /*1e90*/  IMAD R0, R5, R36, RZ ;  /* 0x0000002405007224 */ /* 0x000fe200078e02ff */
[----:B------:R-:W-:Y:S01]  /*1ea0*/  LEA.HI R7, R7, R4, RZ, 0x2 ;  /* 0x0000000407077211 */ /* 0x000fe200078f10ff */
[----:B------:R-:W-:Y:S01]  /*1eb0*/  IMAD.MOV.U32 R40, RZ, RZ, R2 ;  /* 0x000000ffff287224 */ /* 0x000fe200078e0002 */
[----:B------:R-:W-:Y:S01]  /*1ec0*/  SHF.R.S32.HI R43, RZ, 0x1f, R42 ;  /* 0x0000001fff2b7819 */ /* 0x000fe2000001142a */
[----:B------:R-:W-:Y:S01]  /*1ed0*/  IMAD R11, R26, R37, R0 ;  /* 0x000000251a0b7224 */ /* 0x000fe200078e0200 */
[----:B------:R-:W-:Y:S01]  /*1ee0*/  LOP3.LUT R7, R7, 0xfffffffc, RZ, 0xc0, !PT ;  /* 0xfffffffc07077812 */ /* 0x000fe200078ec0ff */
[----:B------:R-:W-:Y:S01]  /*1ef0*/  IMAD R0, R5, R20, RZ ;  /* 0x0000001405007224 */ /* 0x000fe200078e02ff */
[----:B------:R-:W-:Y:S01]  /*1f00*/  LOP3.LUT R16, R16, 0xfffffffd, RZ, 0xc0, !PT ;  /* 0xfffffffd10107812 */ /* 0x000fe200078ec0ff */
[----:B------:R-:W-:Y:S01]  /*1f10*/  IMAD.IADD R41, R11, 0x1, R3 ;  /* 0x000000010b297824 */ /* 0x000fe200078e0203 */
[----:B------:R-:W-:Y:S01]  /*1f20*/  SHF.R.U32.HI R59, RZ, 0x7, R31 ;  /* 0x00000007ff3b7819 */ /* 0x000fe2000001161f */
[----:B------:R-:W-:Y:S01]  /*1f30*/  IMAD.WIDE.U32 R2, R26, R36, R42 ;  /* 0x000000241a027225 */ /* 0x000fe200078e002a */
[----:B------:R-:W-:-:S02]  /*1f40*/  @P3 LOP3.LUT R16, R16, 0x2, RZ, 0xfc, !PT ;  /* 0x0000000210103812 */ /* 0x000fc400078efcff */
[----:B------:R-:W-:Y:S01]  /*1f50*/  SHF.R.S32.HI R74, RZ, 0x1f, R30 ;  /* 0x0000001fff4a7819 */ /* 0x000fe2000001141e */
[----:B------:R-:W-:Y:S01]  /*1f60*/  IMAD.IADD R7, R4, 0x1, -R7 ;  /* 0x0000000104077824 */ /* 0x000fe200078e0a07 */
[----:B------:R-:W-:Y:S01]  /*1f70*/  LOP3.LUT R16, R16, 0xfffffffe, RZ, 0xc0, !PT ;  /* 0xfffffffe10107812 */ /* 0x000fe200078ec0ff */
[----:B------:R-:W-:Y:S01]  /*1f80*/  IMAD.IADD R3, R3, 0x1, R11 ;  /* 0x0000000103037824 */ /* 0x000fe200078e020b */
[----:B-----5:R-:W-:Y:S01]  /*1f90*/  SHF.R.S32.HI R11, RZ, 0x1f, R45 ;  /* 0x0000001fff0b7819 */ /* 0x020fe2000001142d */
[----:B------:R-:W-:Y:S01]  /*1fa0*/  IMAD.IADD R9, R18, 0x1, R9 ;  /* 0x0000000112097824 */ /* 0x000fe200078e0209 */
[----:B------:R-:W-:Y:S01]  /*1fb0*/  LOP3.LUT P0, RZ, R7, 0x2, RZ, 0xc0, !PT ;  /* 0x0000000207ff7812 */ /* 0x000fe2000780c0ff */
[----:B------:R-:W-:-:S03]  /*1fc0*/  IMAD.WIDE.U32 R6, R26, R20, R18 ;  /* 0x000000141a067225 */ /* 0x000fc600078e0012 */
[----:B------:R-:W-:Y:S01]  /*1fd0*/  SHF.R.S32.HI R62, RZ, 0x1f, R9 ;  /* 0x0000001fff3e7819 */ /* 0x000fe20000011409 */
[C---:B------:R-:W-:Y:S02]  /*1fe0*/  IMAD R13, R26.reuse, R21, R0 ;  /* 0x000000151a0d7224 */ /* 0x040fe400078e0200 */
[----:B------:R-:W-:Y:S01]  /*1ff0*/  IMAD.WIDE.U32 R4, R26, R20, R42 ;  /* 0x000000141a047225 */ /* 0x000fe200078e002a */
[----:B------:R-:W-:-:S03]  /*2000*/  LEA.HI R62, R62, R9, RZ, 0x4 ;  /* 0x000000093e3e7211 */ /* 0x000fc600078f20ff */
[----:B------:R-:W-:Y:S01]  /*2010*/  IMAD R0, R11, R36, RZ ;  /* 0x000000240b007224 */ /* 0x000fe200078e02ff */
[----:B------:R-:W-:Y:S01]  /*2020*/  LOP3.LUT R51, R62, 0xfffffff0, RZ, 0xc0, !PT ;  /* 0xfffffff03e337812 */ /* 0x000fe200078ec0ff */
[----:B------:R-:W-:Y:S02]  /*2030*/  IMAD.IADD R7, R13, 0x1, R7 ;  /* 0x000000010d077824 */ /* 0x000fe400078e0207 */
[----:B------:R-:W-:Y:S02]  /*2040*/  IMAD.IADD R5, R5, 0x1, R13 ;  /* 0x0000000105057824 */ /* 0x000fe400078e020d */
[----:B------:R-:W-:Y:S02]  /*2050*/  IMAD R13, R45, R37, R0 ;  /* 0x000000252d0d7224 */ /* 0x000fe400078e0200 */
[----:B------:R-:W-:Y:S02]  /*2060*/  IMAD R0, R11, R20, RZ ;  /* 0x000000140b007224 */ /* 0x000fe400078e02ff */
[----:B------:R-:W-:-:S04]  /*2070*/  IMAD.WIDE.U32 R38, R45, R36, R2 ;  /* 0x000000242d267225 */ /* 0x000fc800078e0002 */
[----:B------:R-:W-:Y:S02]  /*2080*/  IMAD R49, R45, R21, R0 ;  /* 0x000000152d317224 */ /* 0x000fe400078e0200 */
[----:B------:R-:W-:Y:S02]  /*2090*/  IMAD R9, R37, 0xa0, RZ ;  /* 0x000000a025097824 */ /* 0x000fe400078e02ff */
[----:B------:R-:W-:-:S04]  /*20a0*/  IMAD.WIDE.U32 R40, R45, R36, R40 ;  /* 0x000000242d287225 */ /* 0x000fc800078e0028 */
[----:B------:R-:W-:Y:S02]  /*20b0*/  IMAD R3, R21, 0xa0, RZ ;  /* 0x000000a015037824 */ /* 0x000fe400078e02ff */
[----:B------:R-:W-:-:S04]  /*20c0*/  IMAD.WIDE.U32 R34, R45, R20, R6 ;  /* 0x000000142d227225 */ /* 0x000fc800078e0006 */
[----:B------:R-:W-:-:S04]  /*20d0*/  IMAD.WIDE.U32 R32, R45, R20, R4 ;  /* 0x000000142d207225 */ /* 0x000fc800078e0004 */
[----:B------:R-:W-:-:S04]  /*20e0*/  IMAD.WIDE.U32 R36, R36, 0xa0, RZ ;  /* 0x000000a024247825 */ /* 0x000fc800078e00ff */
[----:B------:R-:W-:-:S04]  /*20f0*/  IMAD.WIDE.U32 R20, R20, 0xa0, RZ ;  /* 0x000000a014147825 */ /* 0x000fc800078e00ff */
[----:B------:R-:W-:Y:S02]  /*2100*/  IMAD.IADD R55, R49, 0x1, R35 ;  /* 0x0000000131377824 */ /* 0x000fe400078e0223 */
[----:B------:R-:W-:Y:S02]  /*2110*/  VIADD R59, R59, 0x8 ;  /* 0x000000083b3b7836 */ /* 0x000fe40000000000 */
[----:B------:R-:W-:Y:S02]  /*2120*/  IMAD.SHL.U32 R57, R57, 0x2, RZ ;  /* 0x0000000239397824 */ /* 0x000fe400078e00ff */
[----:B------:R-:W-:Y:S02]  /*2130*/  IMAD.IADD R60, R37, 0x1, R9 ;  /* 0x00000001253c7824 */ /* 0x000fe400078e0209 */
[----:B------:R-:W-:Y:S02]  /*2140*/  IMAD.IADD R58, R21, 0x1, R3 ;  /* 0x00000001153a7824 */ /* 0x000fe400078e0203 */
[----:B------:R-:W-:-:S02]  /*2150*/  IMAD R56, R56, 0xc0, R26 ;  /* 0x000000c038387824 */ /* 0x000fc400078e021a */
[----:B------:R-:W-:Y:S02]  /*2160*/  IMAD.IADD R54, R13, 0x1, R41 ;  /* 0x000000010d367824 */ /* 0x000fe400078e0229 */
[----:B------:R-:W-:Y:S02]  /*2170*/  IMAD.IADD R50, R39, 0x1, R13 ;  /* 0x0000000127327824 */ /* 0x000fe400078e020d */
[----:B------:R-:W-:Y:S01]  /*2180*/  IMAD.IADD R49, R33, 0x1, R49 ;  /* 0x0000000121317824 */ /* 0x000fe200078e0231 */
[----:B--2---:R-:W-:Y:S02]  /*2190*/  ISETP.GE.AND P2, PT, R29, UR4, PT ;  /* 0x000000041d007c0c */ /* 0x004fe4000bf46270 */
[----:B---3--:R-:W-:Y:S02]  /*21a0*/  SHF.R.U32.HI R61, RZ, 0x3, R28 ;  /* 0x00000003ff3d7819 */ /* 0x008fe4000001161c */
[----:B------:R-:W-:-:S04]  /*21b0*/  LOP3.LUT R0, R28, 0x30, R62, 0xf8, !PT ;  /* 0x000000301c007812 */ /* 0x000fc800078ef83e */
[----:B------:R-:W-:-:S05]  /*21c0*/  LOP3.LUT R0, R0, R61, RZ, 0x3c, !PT ;  /* 0x0000003d00007212 */ /* 0x000fca00078e3cff */
[----:B------:R-:W-:Y:S01]  /*21d0*/  @P2 LOP3.LUT R16, R16, 0x1, RZ, 0xfc, !PT ;  /* 0x0000000110102812 */ /* 0x000fe200078efcff */
[----:B----4-:R-:W-:Y:S01]  /*21e0*/  IMAD.IADD R52, R25, 0x1, R0 ;  /* 0x0000000119347824 */ /* 0x010fe200078e0200 */
[----:B------:R-:W-:-:S07]  /*21f0*/  SHF.R.S32.HI R53, RZ, 0x1f, R64 ;  /* 0x0000001fff357819 */ /* 0x000fce0000011440 */
.L_x_14514:
[----:B------:R-:W2:Y:S01]  /*2200*/  LDL R6, [R1+0x34] ;  /* 0x0000340001067983 */ /* 0x000ea20000100800 */
[----:B0-----:R-:W0:Y:S01]  /*2210*/  LDC R67, c[0x0][0x430] ;  /* 0x00010c00ff437b82 */ /* 0x001e220000000800 */
[----:B------:R-:W-:Y:S02]  /*2220*/  VIADD R47, R47, 0xffffffff ;  /* 0xffffffff2f2f7836 */ /* 0x000fe40000000000 */
[----:B------:R-:W-:Y:S02]  /*2230*/  IMAD.MOV.U32 R66, RZ, RZ, RZ ;  /* 0x000000ffff427224 */ /* 0x000fe400078e00ff */
[----:B-1----:R-:W-:-:S03]  /*2240*/  IMAD R2, R47, 0xa0, R56 ;  /* 0x000000a02f027824 */ /* 0x002fc600078e0238 */
[----:B------:R-:W1:Y:S01]  /*2250*/  LDC R31, c[0x0][0x3f4] ;  /* 0x0000fd00ff1f7b82 */ /* 0x000e620000000800 */
[----:B----4-:R-:W-:Y:S01]  /*2260*/  IMAD.IADD R9, R63, 0x1, R2 ;  /* 0x000000013f097824 */ /* 0x010fe200078e0202 */
[----:B------:R-:W-:-:S03]  /*2270*/  ISETP.GE.AND P2, PT, R2, R46, PT ;  /* 0x0000002e0200720c */ /* 0x000fc60003f46270 */
[----:B------:R-:W-:Y:S01]  /*2280*/  IMAD.MOV.U32 R7, RZ, RZ, R9 ;  /* 0x000000ffff077224 */ /* 0x000fe200078e0009 */
[----:B------:R-:W-:Y:S02]  /*2290*/  ISETP.GT.OR P2, PT, R56, 0x9f, P2 ;  /* 0x0000009f3800780c */ /* 0x000fe40001744670 */
[----:B0-----:R-:W-:-:S11]  /*22a0*/  ISETP.NE.AND P3, PT, R67, 0x1, PT ;  /* 0x000000014300780c */ /* 0x001fd60003f65270 */
[----:B---3--:R-:W0:Y:S08]  /*22b0*/  @!P2 LDC.64 R4, c[0x0][0x428] ;  /* 0x00010a00ff04ab82 */ /* 0x008e300000000a00 */
[----:B------:R-:W3:Y:S08]  /*22c0*/  @!P2 LDC.64 R10, c[0x0][0x418] ;  /* 0x00010600ff0aab82 */ /* 0x000ef00000000a00 */
[----:B------:R-:W4:Y:S08]  /*22d0*/  @P3 LDC R0, c[0x0][0x434] ;  /* 0x00010d00ff003b82 */ /* 0x000f300000000800 */
[----:B------:R-:W1:Y:S01]  /*22e0*/  @P3 LDC R3, c[0x0][0x438] ;  /* 0x00010e00ff033b82 */ /* 0x000e620000000800 */
[----:B----4-:R-:W-:-:S05]  /*22f0*/  @P3 IMAD.HI.U32 R0, R9, R0, RZ ;  /* 0x0000000009003227 */ /* 0x010fca00078e00ff */
[----:B-1----:R-:W-:Y:S01]  /*2300*/  @P3 SHF.R.U32.HI R7, RZ, R3, R0 ;  /* 0x00000003ff073219 */ /* 0x002fe20000011600 */
[----:B0-----:R-:W-:-:S03]  /*2310*/  @!P2 IMAD R0, R53, R4, RZ ;  /* 0x000000043500a224 */ /* 0x001fc600078e02ff */
[--C-:B------:R-:W-:Y:S01]  /*2320*/  @!P2 SHF.R.S32.HI R3, RZ, 0x1f, R7.reuse ;  /* 0x0000001fff03a819 */ /* 0x100fe20000011407 */
[----:B------:R-:W-:Y:S02]  /*2330*/  @!P2 IMAD.MOV.U32 R2, RZ, RZ, R7 ;  /* 0x000000ffff02a224 */ /* 0x000fe400078e0007 */
        /* <DEDUP_REMOVED lines=37> */
[-C--:B------:R-:W-:Y:S02]  /*2590*/  IMAD R7, R60, R47.reuse, RZ ;  /* 0x0000002f3c077224 */ /* 0x080fe400078e02ff */
[----:B------:R-:W-:-:S04]  /*25a0*/  IMAD.WIDE.U32 R4, R36, R47, RZ ;  /* 0x0000002f24047225 */ /* 0x000fc800078e00ff */
[----:B------:R-:W-:-:S04]  /*25b0*/  IMAD R7, R11, R36, R7 ;  /* 0x000000240b077224 */ /* 0x000fc800078e0207 */
[----:B------:R-:W-:Y:S02]  /*25c0*/  IMAD.IADD R7, R5, 0x1, R7 ;  /* 0x0000000105077824 */ /* 0x000fe400078e0207 */
[----:B--2---:R-:W-:-:S04]  /*25d0*/  IMAD.WIDE.U32 R2, R6, UR4, R2 ;  /* 0x0000000406027c25 */ /* 0x004fc8000f8e0002 */
[----:B------:R-:W-:Y:S01]  /*25e0*/  IMAD R13, R6, UR5, R0 ;  /* 0x00000005060d7c24 */ /* 0x000fe2000f8e0200 */
[----:B------:R-:W-:-:S04]  /*25f0*/  IADD3 R2, P4, R2, UR6, RZ ;  /* 0x0000000602027c10 */ /* 0x000fc8000ff9e0ff */
[----:B------:R-:W-:Y:S01]  /*2600*/  IADD3.X R13, R3, UR7, R13, P4, !PT ;  /* 0x00000007030d7c10 */ /* 0x000fe2000a7fe40d */
[----:B------:R-:W-:Y:S08]  /*2610*/  @!P3 BRA `(.L_x_14484) ;  /* 0x00000010009cb947 */ /* 0x000ff00003800000 */
[----:B------:R-:W0:Y:S01]  /*2620*/  S2R R6, SR_TID.X ;  /* 0x0000000000067919 */ /* 0x000e220000002100 */
[----:B------:R-:W-:Y:S01]  /*2630*/  IMAD R71, R47, -0xa0, R46 ;  /* 0xffffff602f477824 */ /* 0x000fe200078e022e */
[----:B------:R-:W-:Y:S01]  /*2640*/  BSSY B1, `(.L_x_14485) ;  /* 0x000001f000017945 */ /* 0x000fe20003800000 */
[----:B------:R-:W-:Y:S01]  /*2650*/  VIADD R0, R42, 0x10 ;  /* 0x000000102a007836 */ /* 0x000fe20000000000 */
[----:B------:R-:W-:Y:S02]  /*2660*/  CS2R R26, SRZ ;  /* 0x00000000001a7805 */ /* 0x000fe4000001ff00 */
[----:B------:R-:W-:Y:S02]  /*2670*/  CS2R R24, SRZ ;  /* 0x0000000000187805 */ /* 0x000fe4000001ff00 */
[----:B------:R-:W-:Y:S02]  /*2680*/  VIMNMX R71, R71, 0xa0, PT ;  /* 0x000000a047477848 */ /* 0x000fe40003fe0100 */
[----:B------:R-:W-:Y:S01]  /*2690*/  CS2R R28, SRZ ;  /* 0x00000000001c7805 */ /* 0x000fe2000001ff00 */
[----:B0-----:R-:W-:-:S02]  /*26a0*/  VIADD R8, R6, 0xffffff80 ;  /* 0xffffff8006087836 */ /* 0x001fc40000000000 */
[----:B------:R-:W-:-:S05]  /*26b0*/  VIADD R6, R6, 0xffffff80 ;  /* 0xffffff8006067836 */ /* 0x000fca0000000000 */
[----:B------:R-:W-:Y:S02]  /*26c0*/  LEA.HI R6, R6, R8, RZ, 0x1 ;  /* 0x0000000806067211 */ /* 0x000fe400078f08ff */
[----:B------:R-:W-:Y:S02]  /*26d0*/  CS2R R8, SRZ ;  /* 0x0000000000087805 */ /* 0x000fe4000001ff00 */
[----:B------:R-:W-:-:S04]  /*26e0*/  SHF.R.S32.HI R6, RZ, 0x1, R6 ;  /* 0x00000001ff067819 */ /* 0x000fc80000011406 */
[----:B------:R-:W-:-:S13]  /*26f0*/  ISETP.GE.AND P3, PT, R6, R71, PT ;  /* 0x000000470600720c */ /* 0x000fda0003f66270 */
[----:B------:R-:W-:Y:S05]  /*2700*/  @P3 BRA `(.L_x_14486) ;  /* 0x0000000000483947 */ /* 0x000fea0003800000 */
[----:B------:R-:W-:Y:S01]  /*2710*/  ULDC.64 UR4, c[0x0][0x3e8] ;  /* 0x0000fa0000047ab9 */ /* 0x000fe20000000a00 */
[----:B------:R-:W-:Y:S01]  /*2720*/  IMAD.MOV.U32 R48, RZ, RZ, R32 ;  /* 0x000000ffff307224 */ /* 0x000fe200078e0020 */
[----:B------:R-:W-:Y:S01]  /*2730*/  IADD3 R4, P4, P5, R38, UR4, R4 ;  /* 0x0000000426047c10 */ /* 0x000fe2000fd9e004 */
[----:B------:R-:W-:-:S03]  /*2740*/  IMAD R3, R58, R47, RZ ;  /* 0x0000002f3a037224 */ /* 0x000fc600078e02ff */
[----:B------:R-:W-:Y:S01]  /*2750*/  IADD3.X R5, R50, UR5, R7, P4, P5 ;  /* 0x0000000532057c10 */ /* 0x000fe2000a7ea407 */
[----:B------:R-:W-:Y:S01]  /*2760*/  IMAD.WIDE.U32 R6, R47, R20, R48 ;  /* 0x000000142f067225 */ /* 0x000fe200078e0030 */
[----:B------:R-:W-:-:S03]  /*2770*/  ULDC.64 UR4, c[0x0][0x400] ;  /* 0x0001000000047ab9 */ /* 0x000fc60000000a00 */
[----:B------:R-:W-:Y:S01]  /*2780*/  IMAD R3, R11, R20, R3 ;  /* 0x000000140b037224 */ /* 0x000fe200078e0203 */
[----:B------:R-:W-:-:S04]  /*2790*/  IADD3 R6, P4, R6, UR4, RZ ;  /* 0x0000000406067c10 */ /* 0x000fc8000ff9e0ff */
[----:B------:R-:W-:Y:S02]  /*27a0*/  IADD3.X R7, R7, UR5, R3, P4, !PT ;  /* 0x0000000507077c10 */ /* 0x000fe4000a7fe403 */
        /* <DEDUP_REMOVED lines=8> */
.L_x_14486:
[----:B------:R-:W-:Y:S05]  /*2830*/  BSYNC B1 ;  /* 0x0000000000017941 */ /* 0x000fea0003800000 */
.L_x_14485:
[----:B------:R-:W2:Y:S01]  /*2840*/  LDL R3, [R1+0x18] ;  /* 0x0000180001037983 */ /* 0x000ea20000100800 */
[----:B-----5:R-:W-:Y:S02]  /*2850*/  IMAD.MOV.U32 R30, RZ, RZ, R8 ;  /* 0x000000ffff1e7224 */ /* 0x020fe400078e0008 */
[----:B------:R-:W-:Y:S02]  /*2860*/  IMAD.MOV.U32 R82, RZ, RZ, R26 ;  /* 0x000000ffff527224 */ /* 0x000fe400078e001a */
[----:B------:R-:W-:Y:S02]  /*2870*/  IMAD.MOV.U32 R72, RZ, RZ, R24 ;  /* 0x000000ffff487224 */ /* 0x000fe400078e0018 */
[----:B------:R-:W-:Y:S01]  /*2880*/  IMAD.MOV.U32 R80, RZ, RZ, R28 ;  /* 0x000000ffff507224 */ /* 0x000fe200078e001c */
[----:B--2---:R-:W-:-:S13]  /*2890*/  ISETP.NE.AND P4, PT, R3, 0x3, PT ;  /* 0x000000030300780c */ /* 0x004fda0003f85270 */
[----:B------:R-:W-:Y:S05]  /*28a0*/  @!P4 BRA `(.L_x_14487) ;  /* 0x000000000004c947 */ /* 0x000fea0003800000 */
[----:B------:R-:W-:Y:S01]  /*28b0*/  BPT.TRAP 0x1 ;  /* 0x000000040000795c */ /* 0x000fe20000300000 */
.L_x_14487:
[----:B------:R-:W2:Y:S01]  /*28c0*/  LDL R3, [R1+0x24] ;  /* 0x0000240001037983 */ /* 0x000ea20000100800 */
[----:B------:R-:W-:Y:S01]  /*28d0*/  IMAD R48, R157, 0x8, R22 ;  /* 0x000000089d307824 */ /* 0x000fe200078e0216 */
[----:B------:R-:W-:Y:S01]  /*28e0*/  BSSY B1, `(.L_x_14488) ;  /* 0x0000004000017945 */ /* 0x000fe20003800000 */
[----:B--2---:R-:W-:-:S04]  /*28f0*/  SHF.L.U32 R73, R3, 0x1f, RZ ;  /* 0x0000001f03497819 */ /* 0x004fc800000006ff */
[----:B------:R-:W1:Y:S02]  /*2900*/  SYNCS.PHASECHK.TRANS64.TRYWAIT P5, [R48+URZ+0x13290], R73 ;  /* 0x01329049300075a7 */ /* 0x000e6400080a017f */
[----:B-1----:R-:W-:Y:S05]  /*2910*/  @!P5 BRA `(.L_x_14489) ;  /* 0x000001f80024d947 */ /* 0x002fea0003800000 */
.L_x_14798:
[----:B------:R-:W-:Y:S05]  /*2920*/  BSYNC B1 ;  /* 0x0000000000017941 */ /* 0x000fea0003800000 */
.L_x_14488:
[----:B------:R-:W-:-:S03]  /*2930*/  UMOV UR4, 0xffffffff ;  /* 0xffffffff00047882 */ /* 0x000fc60000000000 */
[----:B------:R-:W-:Y:S05]  /*2940*/  BRA.DIV UR4, `(.L_x_14490) ;  /* 0x000001fa042c7947 */ /* 0x000fea000b800000 */
[----:B------:R2:W3:Y:S04]  /*2950*/  SHFL.IDX PT, R3, R13, RZ, 0x1e1f ;  /* 0x001e1fff0d037589 */ /* 0x0004e800000e0000 */
[----:B------:R2:W4:Y:S02]  /*2960*/  SHFL.IDX PT, R14, R2, RZ, 0x1e1f ;  /* 0x001e1fff020e7589 */ /* 0x00052400000e0000 */
.L_x_14802:
[----:B------:R-:W-:Y:S05]  /*2970*/  @P3 BRA `(.L_x_14491) ;  /* 0x0000002400343947 */ /* 0x000fea0003800000 */
[----:B------:R-:W-:Y:S01]  /*2980*/  LOP3.LUT P5, RZ, R16, 0x2, RZ, 0xc0, !PT ;  /* 0x0000000210ff7812 */ /* 0x000fe200078ac0ff */
[----:B------:R-:W-:-:S12]  /*2990*/  BSSY B1, `(.L_x_14492) ;  /* 0x0000074000017945 */ /* 0x000fd80003800000 */
[----:B------:R-:W-:Y:S05]  /*29a0*/  @P5 BRA `(.L_x_14493) ;  /* 0x0000000400c85947 */ /* 0x000fea0003800000 */
[----:B0-----:R0:W0:Y:S01]  /*29b0*/  LDS.128 R4, [R68+0xe000] ;  /* 0x00e0000044047984 */ /* 0x0010220000000c00 */
[----:B----4-:R-:W-:Y:S01]  /*29c0*/  IADD3 R10, P3, R18, R14, RZ ;  /* 0x0000000e120a7210 */ /* 0x010fe20007f7e0ff */
[----:B------:R-:W-:Y:S04]  /*29d0*/  BSSY B2, `(.L_x_14494) ;  /* 0x000006e000027945 */ /* 0x000fe80003800000 */
[----:B---3--:R-:W-:Y:S01]  /*29e0*/  IMAD.X R11, R3, 0x1, R19, P3 ;  /* 0x00000001030b7824 */ /* 0x008fe200018e0613 */
[----:B------:R-:W-:-:S13]  /*29f0*/  ISETP.GE.AND P3, PT, R42, R31, PT ;  /* 0x0000001f2a00720c */ /* 0x000fda0003f66270 */
[----:B------:R-:W-:Y:S05]  /*2a00*/  @P3 BRA `(.L_x_14495) ;  /* 0x0000000400a83947 */ /* 0x000fea0003800000 */
[--C-:B------:R-:W-:Y:S02]  /*2a10*/  SHF.R.U32.HI R26, RZ, 0x8, R29.reuse ;  /* 0x00000008ff1a7819 */ /* 0x100fe4000001161d */
[----:B------:R-:W-:Y:S02]  /*2a20*/  LOP3.LUT R12, R29, 0xff, RZ, 0xc0, !PT ;  /* 0x000000ff1d0c7812 */ /* 0x000fe400078ec0ff */
[----:B------:R-:W-:Y:S02]  /*2a30*/  SHF.R.U32.HI R15, RZ, 0x18, R29 ;  /* 0x00000018ff0f7819 */ /* 0x000fe4000001161d */
[--C-:B------:R-:W-:Y:S02]  /*2a40*/  SHF.R.U32.HI R75, RZ, 0x8, R27.reuse ;  /* 0x00000008ff4b7819 */ /* 0x100fe4000001161b */
[----:B--2---:R-:W-:Y:S02]  /*2a50*/  LOP3.LUT R2, R27, 0xff, RZ, 0xc0, !PT ;  /* 0x000000ff1b027812 */ /* 0x004fe400078ec0ff */
[----:B------:R-:W-:-:S02]  /*2a60*/  SHF.R.U32.HI R13, RZ, 0x18, R27 ;  /* 0x00000018ff0d7819 */ /* 0x000fc4000001161b */
[----:B------:R-:W-:Y:S01]  /*2a70*/  PRMT R15, R15, 0x654, R12 ;  /* 0x000006540f0f7816 */ /* 0x000fe2000000000c */
[----:B------:R-:W-:Y:S01]  /*2a80*/  IMAD.SHL.U32 R12, R26, 0x100, RZ ;  /* 0x000001001a0c7824 */ /* 0x000fe200078e00ff */
[----:B------:R-:W-:Y:S01]  /*2a90*/  PRMT R13, R13, 0x654, R2 ;  /* 0x000006540d0d7816 */ /* 0x000fe20000000002 */
[----:B------:R-:W-:Y:S01]  /*2aa0*/  IMAD.SHL.U32 R2, R75, 0x100, RZ ;  /* 0x000001004b027824 */ /* 0x000fe200078e00ff */
[----:B------:R-:W-:Y:S02]  /*2ab0*/  SHF.R.U32.HI R76, RZ, 0x10, R27 ;  /* 0x00000010ff4c7819 */ /* 0x000fe4000001161b */
[----:B------:R-:W-:Y:S02]  /*2ac0*/  SHF.R.U32.HI R28, RZ, 0x10, R29 ;  /* 0x00000010ff1c7819 */ /* 0x000fe4000001161d */
[----:B------:R-:W-:Y:S01]  /*2ad0*/  LOP3.LUT R27, R15, 0xff00, R12, 0xf8, !PT ;  /* 0x0000ff000f1b7812 */ /* 0x000fe200078ef80c */
[----:B------:R-:W-:Y:S01]  /*2ae0*/  IMAD.U32 R12, R76, 0x10000, RZ ;  /* 0x000100004c0c7824 */ /* 0x000fe200078e00ff */
[----:B------:R-:W-:Y:S01]  /*2af0*/  LOP3.LUT R13, R13, 0xff00, R2, 0xf8, !PT ;  /* 0x0000ff000d0d7812 */ /* 0x000fe200078ef802 */
[----:B------:R-:W-:Y:S01]  /*2b00*/  IMAD.U32 R26, R28, 0x10000, RZ ;  /* 0x000100001c1a7824 */ /* 0x000fe200078e00ff */
[----:B0-----:R-:W-:-:S02]  /*2b10*/  F2FP.F16.E4M3.UNPACK_B R2, R5 ;  /* 0x00000005ff02723e */ /* 0x001fc400020006ff */
        /* <DEDUP_REMOVED lines=11> */
[--C-:B------:R-:W-:Y:S02]  /*2bd0*/  HADD2.F32 R15, -RZ, R5.reuse.H1_H1 ;  /* 0x30000005ff0f7230 */ /* 0x100fe40000004100 */
[----:B------:R-:W-:Y:S02]  /*2be0*/  HADD2.F32 R13, -RZ, R5.H0_H0 ;  /* 0x20000005ff0d7230 */ /* 0x000fe40000004100 */
[C---:B------:R-:W-:Y:S01]  /*2bf0*/  FMUL.FTZ R5, R2.reuse, R75 ;  /* 0x0000004b02057220 */ /* 0x040fe20000410000 */
[----:B------:R-:W-:Y:S02]  /*2c00*/  HADD2.F32 R26, -RZ, R26.H1_H1 ;  /* 0x3000001aff1a7230 */ /* 0x000fe40000004100 */
[-C--:B------:R-:W-:Y:S01]  /*2c10*/  FMUL.FTZ R76, R15, R28.reuse ;  /* 0x0000001c0f4c7220 */ /* 0x080fe20000410000 */
[-C--:B------:R-:W-:Y:S01]  /*2c20*/  FFMA.FTZ R2, R2, R27.reuse, -R79 ;  /* 0x0000001b02027223 */ /* 0x080fe2000001084f */
[----:B------:R-:W-:Y:S01]  /*2c30*/  FFMA.FTZ R5, R12, R27, R5 ;  /* 0x0000001b0c057223 */ /* 0x000fe20000010005 */
[----:B------:R-:W-:Y:S01]  /*2c40*/  FMUL.FTZ R78, R13, R28 ;  /* 0x0000001c0d4e7220 */ /* 0x000fe20000410000 */
[----:B------:R-:W-:-:S02]  /*2c50*/  F2FP.F16.E4M3.UNPACK_B R12, R4.H1 ;  /* 0x00000004ff0c723e */ /* 0x000fc400030006ff */
[----:B------:R-:W-:Y:S01]  /*2c60*/  F2FP.F16.E4M3.UNPACK_B R28, R80 ;  /* 0x00000050ff1c723e */ /* 0x000fe200020006ff */
[----:B------:R-:W-:Y:S01]  /*2c70*/  FFMA.FTZ R80, R13, R26, -R76 ;  /* 0x0000001a0d507223 */ /* 0x000fe2000001084c */
[----:B------:R-:W-:Y:S01]  /*2c80*/  F2FP.F16.E4M3.UNPACK_B R4, R4 ;  /* 0x00000004ff04723e */ /* 0x000fe200020006ff */
[----:B------:R-:W-:Y:S01]  /*2c90*/  FFMA.FTZ R81, R15, R26, R78 ;  /* 0x0000001a0f517223 */ /* 0x000fe2000001004e */
[----:B------:R-:W-:Y:S01]  /*2ca0*/  F2FP.F16.E4M3.UNPACK_B R26, R82 ;  /* 0x00000052ff1a723e */ /* 0x000fe200020006ff */
[--C-:B------:R-:W-:Y:S02]  /*2cb0*/  HADD2.F32 R13, -RZ, R12.reuse.H0_H0 ;  /* 0x2000000cff0d7230 */ /* 0x100fe40000004100 */
[----:B------:R-:W-:Y:S01]  /*2cc0*/  HADD2.F32 R15, -RZ, R12.H1_H1 ;  /* 0x3000000cff0f7230 */ /* 0x000fe20000004100 */
[----:B------:R-:W-:Y:S01]  /*2cd0*/  F2FP.SATFINITE.E4M3.F32.PACK_AB_MERGE_C R84, R81, R80, RZ ;  /* 0x000000505154723e */ /* 0x000fe200048070ff */
[----:B------:R-:W-:Y:S02]  /*2ce0*/  HADD2.F32 R76, -RZ, R28.H1_H1 ;  /* 0x3000001cff4c7230 */ /* 0x000fe40000004100 */
[----:B------:R-:W-:Y:S01]  /*2cf0*/  HADD2.F32 R12, -RZ, R4.H0_H0 ;  /* 0x20000004ff0c7230 */ /* 0x000fe20000004100 */
[----:B------:R-:W-:Y:S01]  /*2d00*/  F2FP.SATFINITE.E4M3.F32.PACK_AB_MERGE_C R5, R5, R2, R84 ;  /* 0x000000020505723e */ /* 0x000fe20004807054 */
[----:B------:R-:W-:-:S02]  /*2d10*/  HADD2.F32 R75, -RZ, R28.H0_H0 ;  /* 0x2000001cff4b7230 */ /* 0x000fc40000004100 */
[----:B------:R-:W-:Y:S02]  /*2d20*/  HADD2.F32 R4, -RZ, R4.H1_H1 ;  /* 0x30000004ff047230 */ /* 0x000fe40000004100 */
[--C-:B------:R-:W-:Y:S02]  /*2d30*/  HADD2.F32 R28, -RZ, R26.reuse.H1_H1 ;  /* 0x3000001aff1c7230 */ /* 0x100fe40000004100 */
        /* <DEDUP_REMOVED lines=35> */
[----:B------:R-:W-:Y:S01]  /*2f70*/  HADD2.F32 R12, -RZ, R7.H0_H0 ;  /* 0x20000007ff0c7230 */ /* 0x000fe20000004100 */
        /* <DEDUP_REMOVED lines=18> */
[----:B------:R-:W-:-:S07]  /*30a0*/  F2FP.SATFINITE.E4M3.F32.PACK_AB_MERGE_C R6, R6, R13, R28 ;  /* 0x0000000d0606723e */ /* 0x000fce000480701c */
.L_x_14495:
[----:B------:R-:W-:Y:S05]  /*30b0*/  BSYNC B2 ;  /* 0x0000000000027941 */ /* 0x000fea0003800000 */
.L_x_14494:
[----:B0-----:R0:W-:Y:S02]  /*30c0*/  ST.E.128 desc[UR40][R10.64], R4 ;  /* 0x000000040a007985 */ /* 0x0011e4000c101d28 */
.L_x_14493:
[----:B------:R-:W-:Y:S05]  /*30d0*/  BSYNC B1 ;  /* 0x0000000000017941 */ /* 0x000fea0003800000 */
.L_x_14492:
[----:B------:R-:W-:-:S13]  /*30e0*/  LOP3.LUT P3, RZ, R16, 0x1, RZ, 0xc0, !PT ;  /* 0x0000000110ff7812 */ /* 0x000fda000786c0ff */
[----:B------:R-:W-:Y:S05]  /*30f0*/  @P3 BRA `(.L_x_14491) ;  /* 0x0000001c00543947 */ /* 0x000fea0003800000 */
[----:B0-----:R-:W5:Y:S04]  /*3100*/  LDL R7, [R1+0x34] ;  /* 0x0000340001077983 */ /* 0x001f680000100800 */
[----:B------:R-:W4:Y:S04]  /*3110*/  LDL R4, [R1+0x20] ;  /* 0x0000200001047983 */ /* 0x000f280000100800 */
[----:B------:R-:W3:Y:S01]  /*3120*/  LDL R6, [R1+0x2c] ;  /* 0x00002c0001067983 */ /* 0x000ee20000100800 */
[----:B------:R-:W-:Y:S01]  /*3130*/  IMAD.MOV.U32 R5, RZ, RZ, 0x20 ;  /* 0x00000020ff057424 */ /* 0x000fe200078e00ff */
[----:B------:R-:W-:Y:S01]  /*3140*/  BSSY B1, `(.L_x_14496) ;  /* 0x0000072000017945 */ /* 0x000fe20003800000 */
[----:B--2---:R-:W-:-:S03]  /*3150*/  IMAD R2, R157, 0x2800, RZ ;  /* 0x000028009d027824 */ /* 0x004fc600078e02ff */
[----:B------:R-:W-:-:S04]  /*3160*/  SEL R5, R5, 0xffffffe0, !P0 ;  /* 0xffffffe005057807 */ /* 0x000fc80004000000 */
[----:B-----5:R-:W-:Y:S02]  /*3170*/  IADD3 R5, R5, R7, R2 ;  /* 0x0000000705057210 */ /* 0x020fe40007ffe002 */
[----:B----4-:R-:W-:-:S03]  /*3180*/  IADD3 R14, P3, R4, R14, RZ ;  /* 0x0000000e040e7210 */ /* 0x010fc60007f7e0ff */
[----:B------:R-:W-:Y:S02]  /*3190*/  IMAD.IADD R4, R22, 0x1, R5 ;  /* 0x0000000116047824 */ /* 0x000fe400078e0205 */
[----:B---3--:R-:W-:Y:S01]  /*31a0*/  IMAD.X R15, R3, 0x1, R6, P3 ;  /* 0x00000001030f7824 */ /* 0x008fe200018e0606 */
[----:B------:R-:W-:-:S03]  /*31b0*/  ISETP.GE.AND P3, PT, R0, R31, PT ;  /* 0x0000001f0000720c */ /* 0x000fc60003f66270 */
[----:B------:R-:W0:Y:S10]  /*31c0*/  LDS.128 R4, [R4+0xe000] ;  /* 0x00e0000004047984 */ /* 0x000e340000000c00 */
[----:B------:R-:W-:Y:S05]  /*31d0*/  @P3 BRA `(.L_x_14497) ;  /* 0x0000000400a03947 */ /* 0x000fea0003800000 */
[--C-:B------:R-:W-:Y:S02]  /*31e0*/  SHF.R.U32.HI R13, RZ, 0x18, R9.reuse ;  /* 0x00000018ff0d7819 */ /* 0x100fe40000011609 */
[----:B------:R-:W-:Y:S02]  /*31f0*/  LOP3.LUT R0, R9, 0xff, RZ, 0xc0, !PT ;  /* 0x000000ff09007812 */ /* 0x000fe400078ec0ff */
[--C-:B------:R-:W-:Y:S02]  /*3200*/  SHF.R.U32.HI R3, RZ, 0x8, R9.reuse ;  /* 0x00000008ff037819 */ /* 0x100fe40000011609 */
[----:B------:R-:W-:Y:S02]  /*3210*/  SHF.R.U32.HI R10, RZ, 0x10, R9 ;  /* 0x00000010ff0a7819 */ /* 0x000fe40000011609 */
[----:B------:R-:W-:Y:S01]  /*3220*/  SHF.R.U32.HI R9, RZ, 0x8, R25 ;  /* 0x00000008ff097819 */ /* 0x000fe20000011619 */
[----:B------:R-:W-:Y:S01]  /*3230*/  IMAD.SHL.U32 R3, R3, 0x100, RZ ;  /* 0x0000010003037824 */ /* 0x000fe200078e00ff */
[----:B------:R-:W-:-:S02]  /*3240*/  LOP3.LUT R2, R25, 0xff0000ff, RZ, 0xc0, !PT ;  /* 0xff0000ff19027812 */ /* 0x000fc400078ec0ff */
[----:B------:R-:W-:Y:S01]  /*3250*/  SHF.R.U32.HI R11, RZ, 0x10, R25 ;  /* 0x00000010ff0b7819 */ /* 0x000fe20000011619 */
[----:B------:R-:W-:Y:S01]  /*3260*/  IMAD.SHL.U32 R9, R9, 0x100, RZ ;  /* 0x0000010009097824 */ /* 0x000fe200078e00ff */
[----:B------:R-:W-:-:S03]  /*3270*/  PRMT R0, R13, 0x654, R0 ;  /* 0x000006540d007816 */ /* 0x000fc60000000000 */
[----:B------:R-:W-:Y:S01]  /*3280*/  IMAD.U32 R11, R11, 0x10000, RZ ;  /* 0x000100000b0b7824 */ /* 0x000fe200078e00ff */
[----:B------:R-:W-:Y:S01]  /*3290*/  LOP3.LUT R8, R2, 0xff00, R9, 0xf8, !PT ;  /* 0x0000ff0002087812 */ /* 0x000fe200078ef809 */
[----:B------:R-:W-:Y:S01]  /*32a0*/  IMAD.U32 R2, R10, 0x10000, RZ ;  /* 0x000100000a027824 */ /* 0x000fe200078e00ff */
[----:B------:R-:W-:Y:S02]  /*32b0*/  LOP3.LUT R3, R0, 0xff00, R3, 0xf8, !PT ;  /* 0x0000ff0000037812 */ /* 0x000fe400078ef803 */
[----:B------:R-:W-:Y:S02]  /*32c0*/  F2FP.F16.E4M3.UNPACK_B R9, R72.H1 ;  /* 0x00000048ff09723e */ /* 0x000fe400030006ff */
[-C--:B0-----:R-:W-:Y:S02]  /*32d0*/  F2FP.F16.E4M3.UNPACK_B R0, R5.reuse ;  /* 0x00000005ff00723e */ /* 0x081fe400020006ff */
        /* <DEDUP_REMOVED lines=12> */
[----:B------:R-:W-:Y:S01]  /*33a0*/  FMUL.FTZ R11, R0, R11 ;  /* 0x0000000b000b7220 */ /* 0x000fe20000410000 */
[----:B------:R-:W-:Y:S01]  /*33b0*/  HADD2.F32 R5, -RZ, R5.H0_H0 ;  /* 0x20000005ff057230 */ /* 0x000fe20000004100 */
[----:B------:R-:W-:Y:S01]  /*33c0*/  F2FP.F16.E4M3.UNPACK_B R30, R30 ;  /* 0x0000001eff1e723e */ /* 0x000fe200020006ff */
[----:B------:R-:W-:Y:S02]  /*33d0*/  HADD2.F32 R8, -RZ, R8.H1_H1 ;  /* 0x30000008ff087230 */ /* 0x000fe40000004100 */
[-C--:B------:R-:W-:Y:S01]  /*33e0*/  FMUL.FTZ R24, R3, R12.reuse ;  /* 0x0000000c03187220 */ /* 0x080fe20000410000 */
[----:B------:R-:W-:Y:S01]  /*33f0*/  FFMA.FTZ R27, R2, R9, R11 ;  /* 0x00000009021b7223 */ /* 0x000fe2000001000b */
[C---:B------:R-:W-:Y:S01]  /*3400*/  FMUL.FTZ R12, R5.reuse, R12 ;  /* 0x0000000c050c7220 */ /* 0x040fe20000410000 */
[----:B------:R-:W-:Y:S01]  /*3410*/  F2FP.F16.E4M3.UNPACK_B R2, R4.H1 ;  /* 0x00000004ff02723e */ /* 0x000fe200030006ff */
[----:B------:R-:W-:Y:S01]  /*3420*/  FFMA.FTZ R28, R5, R8, -R24 ;  /* 0x00000008051c7223 */ /* 0x000fe20000010818 */
[----:B------:R-:W-:Y:S01]  /*3430*/  F2FP.F16.E4M3.UNPACK_B R4, R4 ;  /* 0x00000004ff04723e */ /* 0x000fe200020006ff */
[----:B------:R-:W-:Y:S01]  /*3440*/  FFMA.FTZ R29, R3, R8, R12 ;  /* 0x00000008031d7223 */ /* 0x000fe2000001000c */
[----:B------:R-:W-:-:S02]  /*3450*/  HADD2.F32 R12, -RZ, R72.H1_H1 ;  /* 0x30000048ff0c7230 */ /* 0x000fc40000004100 */
[----:B------:R-:W-:Y:S01]  /*3460*/  FFMA.FTZ R0, R0, R9, -R25 ;  /* 0x0000000900007223 */ /* 0x000fe20000010819 */
[--C-:B------:R-:W-:Y:S02]  /*3470*/  HADD2.F32 R3, -RZ, R2.reuse.H0_H0 ;  /* 0x20000002ff037230 */ /* 0x100fe40000004100 */
[----:B------:R-:W-:Y:S02]  /*3480*/  HADD2.F32 R5, -RZ, R2.H1_H1 ;  /* 0x30000002ff057230 */ /* 0x000fe40000004100 */
[----:B------:R-:W-:Y:S02]  /*3490*/  HADD2.F32 R2, -RZ, R4.H0_H0 ;  /* 0x20000004ff027230 */ /* 0x000fe40000004100 */
[----:B------:R-:W-:Y:S02]  /*34a0*/  HADD2.F32 R11, -RZ, R72.H0_H0 ;  /* 0x20000048ff0b7230 */ /* 0x000fe40000004100 */
[----:B------:R-:W-:Y:S01]  /*34b0*/  FMUL.FTZ R24, R5, R12 ;  /* 0x0000000c05187220 */ /* 0x000fe20000410000 */
[----:B------:R-:W-:-:S02]  /*34c0*/  HADD2.F32 R4, -RZ, R4.H1_H1 ;  /* 0x30000004ff047230 */ /* 0x000fc40000004100 */
[----:B------:R-:W-:Y:S01]  /*34d0*/  FMUL.FTZ R12, R3, R12 ;  /* 0x0000000c030c7220 */ /* 0x000fe20000410000 */
[--C-:B------:R-:W-:Y:S01]  /*34e0*/  HADD2.F32 R8, -RZ, R30.reuse.H1_H1 ;  /* 0x3000001eff087230 */ /* 0x100fe20000004100 */
[----:B------:R-:W-:Y:S01]  /*34f0*/  F2FP.SATFINITE.E4M3.F32.PACK_AB_MERGE_C R72, R29, R28, RZ ;  /* 0x0000001c1d48723e */ /* 0x000fe200048070ff */
        /* <DEDUP_REMOVED lines=54> */
.L_x_14497:
[----:B------:R-:W-:Y:S05]  /*3860*/  BSYNC B1 ;  /* 0x0000000000017941 */ /* 0x000fea0003800000 */
.L_x_14496:
[----:B0-----:R0:W-:Y:S01]  /*3870*/  ST.E.128 desc[UR40][R14.64], R4 ;  /* 0x000000040e007985 */ /* 0x0011e2000c101d28 */
[----:B------:R-:W-:Y:S05]  /*3880*/  BRA `(.L_x_14491) ;  /* 0x0000001400707947 */ /* 0x000fea0003800000 */
.L_x_14484:
[----:B------:R-:W0:Y:S01]  /*3890*/  S2R R0, SR_TID.X ;  /* 0x0000000000007919 */ /* 0x000e220000002100 */
[----:B------:R-:W-:Y:S01]  /*38a0*/  IMAD R71, R47, -0xa0, R46 ;  /* 0xffffff602f477824 */ /* 0x000fe200078e022e */
[----:B------:R-:W2:Y:S04]  /*38b0*/  LDL R3, [R1+0x18] ;  /* 0x0000180001037983 */ /* 0x000ea80000100800 */
[----:B------:R-:W-:Y:S01]  /*38c0*/  VIMNMX R71, R71, 0xa0, PT ;  /* 0x000000a047477848 */ /* 0x000fe20003fe0100 */
[C---:B0-----:R-:W-:Y:S02]  /*38d0*/  VIADD R6, R0.reuse, 0xffffff80 ;  /* 0xffffff8000067836 */ /* 0x041fe40000000000 */
[----:B------:R-:W-:-:S05]  /*38e0*/  VIADD R0, R0, 0xffffff80 ;  /* 0xffffff8000007836 */ /* 0x000fca0000000000 */
[----:B------:R-:W-:-:S04]  /*38f0*/  LEA.HI R0, R0, R6, RZ, 0x1 ;  /* 0x0000000600007211 */ /* 0x000fc800078f08ff */
[----:B------:R-:W-:-:S04]  /*3900*/  SHF.R.S32.HI R0, RZ, 0x1, R0 ;  /* 0x00000001ff007819 */ /* 0x000fc80000011400 */
[----:B------:R-:W-:-:S04]  /*3910*/  ISETP.GE.AND P3, PT, R0, R71, PT ;  /* 0x000000470000720c */ /* 0x000fc80003f66270 */
[----:B------:R-:W-:-:S13]  /*3920*/  ISETP.GE.OR P4, PT, R18, R31, P3 ;  /* 0x0000001f1200720c */ /* 0x000fda0001f86670 */
[----:B------:R-:W0:Y:S01]  /*3930*/  @!P4 LDC.64 R8, c[0x0][0x3e8] ;  /* 0x0000fa00ff08cb82 */ /* 0x000e220000000a00 */
[----:B------:R-:W-:Y:S01]  /*3940*/  @!P4 IMAD.MOV.U32 R5, RZ, RZ, R55 ;  /* 0x000000ffff05c224 */ /* 0x000fe200078e0037 */
[----:B0-----:R-:W-:-:S04]  /*3950*/  @!P4 IADD3 R8, P5, P6, R40, R8, R4 ;  /* 0x000000082808c210 */ /* 0x001fc80007ebe004 */
[----:B------:R-:W-:Y:S02]  /*3960*/  @!P4 IADD3.X R9, R54, R9, R7, P5, P6 ;  /* 0x000000093609c210 */ /* 0x000fe40002fec407 */
[----:B------:R-:W0:Y:S01]  /*3970*/  @!P4 LDC.64 R6, c[0x0][0x400] ;  /* 0x00010000ff06cb82 */ /* 0x000e220000000a00 */
[----:B------:R-:W-:Y:S02]  /*3980*/  @!P4 IMAD.MOV.U32 R4, RZ, RZ, R34 ;  /* 0x000000ffff04c224 */ /* 0x000fe400078e0022 */
[----:B------:R-:W-:Y:S02]  /*3990*/  @!P4 IMAD R0, R58, R47, RZ ;  /* 0x0000002f3a00c224 */ /* 0x000fe400078e02ff */
[----:B------:R-:W-:-:S04]  /*39a0*/  @!P4 IMAD.WIDE.U32 R4, R47, R20, R4 ;  /* 0x000000142f04c225 */ /* 0x000fc800078e0004 */
[----:B------:R-:W-:Y:S01]  /*39b0*/  @!P4 IMAD R0, R11, R20, R0 ;  /* 0x000000140b00c224 */ /* 0x000fe200078e0200 */
[----:B------:R-:W-:Y:S02]  /*39c0*/  CS2R R24, SRZ ;  /* 0x0000000000187805 */ /* 0x000fe4000001ff00 */
[----:B------:R-:W-:-:S06]  /*39d0*/  CS2R R26, SRZ ;  /* 0x00000000001a7805 */ /* 0x000fcc000001ff00 */
[----:B------:R-:W3:Y:S01]  /*39e0*/  @!P4 LDG.E.128 R24, desc[UR40][R8.64] ;  /* 0x000000280818c981 */ /* 0x000ee2000c1e1d00 */
[----:B0-----:R-:W-:-:S04]  /*39f0*/  @!P4 IADD3 R10, P5, R4, R6, RZ ;  /* 0x00000006040ac210 */ /* 0x001fc80007fbe0ff */
[----:B------:R-:W-:Y:S02]  /*3a00*/  @!P4 IADD3.X R11, R7, R0, R5, P5, !PT ;  /* 0x00000000070bc210 */ /* 0x000fe40002ffe405 */
[----:B------:R-:W-:Y:S02]  /*3a10*/  CS2R R6, SRZ ;  /* 0x0000000000067805 */ /* 0x000fe4000001ff00 */
[----:B------:R-:W-:-:S06]  /*3a20*/  CS2R R4, SRZ ;  /* 0x0000000000047805 */ /* 0x000fcc000001ff00 */
[----:B------:R-:W4:Y:S01]  /*3a30*/  @!P4 LDG.E.128 R4, desc[UR40][R10.64] ;  /* 0x000000280a04c981 */ /* 0x000f22000c1e1d00 */
[----:B------:R-:W-:Y:S02]  /*3a40*/  ISETP.GE.AND P5, PT, R18, R31, PT ;  /* 0x0000001f1200720c */ /* 0x000fe40003fa6270 */
[----:B--2---:R-:W-:Y:S01]  /*3a50*/  ISETP.NE.AND P4, PT, R3, 0x3, PT ;  /* 0x000000030300780c */ /* 0x004fe20003f85270 */
[----:B---3--:R-:W-:Y:S02]  /*3a60*/  IMAD.MOV.U32 R76, RZ, RZ, R24 ;  /* 0x000000ffff4c7224 */ /* 0x008fe400078e0018 */
[----:B------:R-:W-:Y:S02]  /*3a70*/  IMAD.MOV.U32 R72, RZ, RZ, R26 ;  /* 0x000000ffff487224 */ /* 0x000fe400078e001a */
[----:B----4-:R-:W-:Y:S02]  /*3a80*/  IMAD.MOV.U32 R75, RZ, RZ, R6 ;  /* 0x000000ffff4b7224 */ /* 0x010fe400078e0006 */
[----:B------:R-:W-:-:S06]  /*3a90*/  IMAD.MOV.U32 R77, RZ, RZ, R4 ;  /* 0x000000ffff4d7224 */ /* 0x000fcc00078e0004 */
[----:B------:R-:W-:Y:S05]  /*3aa0*/  @!P4 BRA `(.L_x_14498) ;  /* 0x000000000004c947 */ /* 0x000fea0003800000 */
[----:B------:R-:W-:Y:S01]  /*3ab0*/  BPT.TRAP 0x1 ;  /* 0x000000040000795c */ /* 0x000fe20000300000 */
.L_x_14498:
[----:B------:R-:W2:Y:S01]  /*3ac0*/  LDL R0, [R1+0x24] ;  /* 0x0000240001007983 */ /* 0x000ea20000100800 */
[----:B------:R-:W-:Y:S01]  /*3ad0*/  IMAD R48, R157, 0x8, R22 ;  /* 0x000000089d307824 */ /* 0x000fe200078e0216 */
[----:B------:R-:W-:Y:S01]  /*3ae0*/  BSSY B1, `(.L_x_14499) ;  /* 0x0000004000017945 */ /* 0x000fe20003800000 */
[----:B--2---:R-:W-:-:S04]  /*3af0*/  SHF.L.U32 R73, R0, 0x1f, RZ ;  /* 0x0000001f00497819 */ /* 0x004fc800000006ff */
[----:B------:R-:W0:Y:S02]  /*3b00*/  SYNCS.PHASECHK.TRANS64.TRYWAIT P6, [R48+URZ+0x13290], R73 ;  /* 0x01329049300075a7 */ /* 0x000e2400080c017f */
[----:B0-----:R-:W-:Y:S05]  /*3b10*/  @!P6 BRA `(.L_x_14500) ;  /* 0x000001e400fce947 */ /* 0x001fea0003800000 */
.L_x_14803:
[----:B------:R-:W-:Y:S05]  /*3b20*/  BSYNC B1 ;  /* 0x0000000000017941 */ /* 0x000fea0003800000 */
.L_x_14499:
[----:B------:R-:W-:-:S03]  /*3b30*/  UMOV UR4, 0xffffffff ;  /* 0xffffffff00047882 */ /* 0x000fc60000000000 */
[----:B------:R-:W-:Y:S05]  /*3b40*/  BRA.DIV UR4, `(.L_x_14501) ;  /* 0x000001ea04047947 */ /* 0x000fea000b800000 */
[----:B------:R1:W2:Y:S04]  /*3b50*/  SHFL.IDX PT, R0, R13, RZ, 0x1e1f ;  /* 0x001e1fff0d007589 */ /* 0x0002a800000e0000 */
[----:B------:R1:W3:Y:S02]  /*3b60*/  SHFL.IDX PT, R14, R2, RZ, 0x1e1f ;  /* 0x001e1fff020e7589 */ /* 0x0002e400000e0000 */
.L_x_14807:
[----:B------:R-:W4:Y:S02]  /*3b70*/  LDC R12, c[0x0][0x2f4] ;  /* 0x0000bd00ff0c7b82 */ /* 0x000f240000000800 */
[----:B----4-:R-:W-:-:S13]  /*3b80*/  ISETP.GE.OR P3, PT, R18, R12, P3 ;  /* 0x0000000c1200720c */ /* 0x010fda0001f66670 */
[----:B------:R-:W-:Y:S05]  /*3b90*/  @P3 BRA `(.L_x_14491) ;  /* 0x0000001000ac3947 */ /* 0x000fea0003800000 */
[----:B------:R-:W4:Y:S04]  /*3ba0*/  LDL R11, [R1+0x44] ;  /* 0x00004400010b7983 */ /* 0x000f280000100800 */
[----:B------:R-:W5:Y:S01]  /*3bb0*/  LDL R10, [R1+0x48] ;  /* 0x00004800010a7983 */ /* 0x000f620000100800 */
[----:B------:R-:W-:Y:S01]  /*3bc0*/  IMAD.IADD R8, R12, 0x1, -R57 ;  /* 0x000000010c087824 */ /* 0x000fe200078e0a39 */
[----:B-1-3--:R-:W-:Y:S01]  /*3bd0*/  IADD3 R2, P3, R51, R14, RZ ;  /* 0x0000000e33027210 */ /* 0x00afe20007f7e0ff */
[----:B------:R-:W-:Y:S03]  /*3be0*/  BSSY B1, `(.L_x_14502) ;  /* 0x00000e6000017945 */ /* 0x000fe60003800000 */
[----:B------:R-:W-:-:S02]  /*3bf0*/  SEL R8, R57, R8, !P1 ;  /* 0x0000000839087207 */ /* 0x000fc40004800000 */
[----:B--2---:R-:W-:Y:S02]  /*3c00*/  LEA.HI.X.SX32 R3, R51, R0, 0x1, P3 ;  /* 0x0000000033037211 */ /* 0x004fe400018f0eff */
[----:B------:R-:W-:-:S04]  /*3c10*/  SHF.R.S32.HI R9, RZ, 0x1f, R8 ;  /* 0x0000001fff097819 */ /* 0x000fc80000011408 */
[----:B------:R-:W-:-:S04]  /*3c20*/  LEA.HI R9, R9, R8, RZ, 0x5 ;  /* 0x0000000809097211 */ /* 0x000fc800078f28ff */
[----:B------:R-:W-:-:S04]  /*3c30*/  SHF.R.S32.HI R9, RZ, 0x5, R9 ;  /* 0x00000005ff097819 */ /* 0x000fc80000011409 */
[----:B------:R-:W-:-:S05]  /*3c40*/  LEA.HI.SX32 R9, R62, R9, 0x1c ;  /* 0x000000093e097211 */ /* 0x000fca00078fe2ff */
[----:B------:R-:W-:Y:S02]  /*3c50*/  IMAD.SHL.U32 R13, R9, 0x10, RZ ;  /* 0x00000010090d7824 */ /* 0x000fe400078e00ff */
[----:B------:R-:W-:-:S04]  /*3c60*/  IMAD R9, R157, 0x2800, R52 ;  /* 0x000028009d097824 */ /* 0x000fc800078e0234 */
[----:B------:R-:W-:Y:S01]  /*3c70*/  IMAD.IADD R9, R22, 0x1, R9 ;  /* 0x0000000116097824 */ /* 0x000fe200078e0209 */
[----:B----4-:R-:W-:-:S04]  /*3c80*/  LOP3.LUT R8, R11, 0x30, R13, 0xf8, !PT ;  /* 0x000000300b087812 */ /* 0x010fc800078ef80d */
[----:B------:R-:W-:-:S05]  /*3c90*/  LOP3.LUT R8, R8, R61, RZ, 0x3c, !PT ;  /* 0x0000003d08087212 */ /* 0x000fca00078e3cff */
[----:B-----5:R-:W-:-:S04]  /*3ca0*/  IMAD.IADD R8, R10, 0x1, R8 ;  /* 0x000000010a087824 */ /* 0x020fc800078e0208 */
[----:B------:R-:W-:-:S04]  /*3cb0*/  IMAD R11, R157, 0x2800, R8 ;  /* 0x000028009d0b7824 */ /* 0x000fc800078e0208 */
[----:B------:R-:W-:Y:S02]  /*3cc0*/  IMAD.IADD R28, R22, 0x1, R11 ;  /* 0x00000001161c7824 */ /* 0x000fe400078e020b */
[----:B------:R-:W1:Y:S04]  /*3cd0*/  LDS.128 R8, [R9+0xe000] ;  /* 0x00e0000009087984 */ /* 0x000e680000000c00 */
[----:B------:R-:W2:Y:S01]  /*3ce0*/  LDS.128 R28, [R28+0xe000] ;  /* 0x00e000001c1c7984 */ /* 0x000ea20000000c00 */
[----:B------:R-:W-:Y:S05]  /*3cf0*/  @P5 BRA `(.L_x_14503) ;  /* 0x0000000c00505947 */ /* 0x000fea0003800000 */
[--C-:B------:R-:W-:Y:S01]  /*3d00*/  SHF.R.U32.HI R85, RZ, 0x8, R25.reuse ;  /* 0x00000008ff557819 */ /* 0x100fe20000011619 */
[----:B-1----:R-:W-:Y:S01]  /*3d10*/  IMAD.MOV.U32 R24, RZ, RZ, R8 ;  /* 0x000000ffff187224 */ /* 0x002fe200078e0008 */
[----:B------:R-:W-:Y:S02]  /*3d20*/  SHF.R.U32.HI R87, RZ, 0x18, R25 ;  /* 0x00000018ff577819 */ /* 0x000fe40000011619 */
        /* <DEDUP_REMOVED lines=27> */
[----:B------:R-:W-:Y:S02]  /*3ee0*/  F2FP.F16.E4M3.UNPACK_B R79, R77.H1 ;  /* 0x0000004dff4f723e */ /* 0x000fe400030006ff */
[----:B--2---:R-:W-:Y:S02]  /*3ef0*/  F2FP.F16.E4M3.UNPACK_B R26, R28.H1 ;  /* 0x0000001cff1a723e */ /* 0x004fe400030006ff */
[----:B------:R-:W-:Y:S01]  /*3f00*/  F2FP.F16.E4M3.UNPACK_B R25, R24.H1 ;  /* 0x00000018ff19723e */ /* 0x000fe200030006ff */
[----:B------:R-:W-:Y:S01]  /*3f10*/  HADD2.F32 R5, -RZ, R79.H0_H0 ;  /* 0x2000004fff057230 */ /* 0x000fe20000004100 */
[----:B------:R-:W-:Y:S01]  /*3f20*/  LOP3.LUT R80, R15, 0xff00, R8, 0xf8, !PT ;  /* 0x0000ff000f507812 */ /* 0x000fe200078ef808 */
[----:B------:R-:W-:Y:S01]  /*3f30*/  HADD2.F32 R15, -RZ, R26.H0_H0 ;  /* 0x2000001aff0f7230 */ /* 0x000fe20000004100 */
[----:B------:R-:W-:Y:S01]  /*3f40*/  LOP3.LUT R4, R7, 0xff0000, R4, 0xf8, !PT ;  /* 0x00ff000007047812 */ /* 0x000fe200078ef804 */
[----:B------:R-:W-:Y:S01]  /*3f50*/  HADD2.F32 R8, -RZ, R25.H0_H0 ;  /* 0x20000019ff087230 */ /* 0x000fe20000004100 */
[----:B------:R-:W-:Y:S01]  /*3f60*/  F2FP.F16.E4M3.UNPACK_B R27, R76.H1 ;  /* 0x0000004cff1b723e */ /* 0x000fe200030006ff */
[----:B------:R-:W-:-:S02]  /*3f70*/  IMAD.U32 R7, R78, 0x10000, RZ ;  /* 0x000100004e077824 */ /* 0x000fc400078e00ff */
[-C--:B------:R-:W-:Y:S01]  /*3f80*/  FMUL.FTZ R83, R15, R5.reuse ;  /* 0x000000050f537220 */ /* 0x080fe20000410000 */
[----:B------:R-:W-:Y:S02]  /*3f90*/  HADD2.F32 R25, -RZ, R25.H1_H1 ;  /* 0x30000019ff197230 */ /* 0x000fe40000004100 */
[----:B------:R-:W-:Y:S01]  /*3fa0*/  FMUL.FTZ R84, R8, R5 ;  /* 0x0000000508547220 */ /* 0x000fe20000410000 */
[----:B------:R-:W-:Y:S01]  /*3fb0*/  LOP3.LUT R5, R81, 0xff0000, R82, 0xf8, !PT ;  /* 0x00ff000051057812 */ /* 0x000fe200078ef852 */
[----:B------:R-:W-:Y:S01]  /*3fc0*/  HADD2.F32 R82, -RZ, R79.H1_H1 ;  /* 0x3000004fff527230 */ /* 0x000fe20000004100 */
[----:B------:R-:W-:Y:S01]  /*3fd0*/  F2FP.F16.E4M3.UNPACK_B R79, R77 ;  /* 0x0000004dff4f723e */ /* 0x000fe200020006ff */
[--C-:B------:R-:W-:Y:S01]  /*3fe0*/  HADD2.F32 R78, -RZ, R27.reuse.H0_H0 ;  /* 0x2000001bff4e7230 */ /* 0x100fe20000004100 */
[----:B------:R-:W-:Y:S01]  /*3ff0*/  LOP3.LUT R7, R80, 0xff0000, R7, 0xf8, !PT ;  /* 0x00ff000050077812 */ /* 0x000fe200078ef807 */
[----:B------:R-:W-:Y:S01]  /*4000*/  HADD2.F32 R77, -RZ, R26.H1_H1 ;  /* 0x3000001aff4d7230 */ /* 0x000fe20000004100 */
[----:B------:R-:W-:Y:S01]  /*4010*/  F2FP.F16.E4M3.UNPACK_B R28, R28 ;  /* 0x0000001cff1c723e */ /* 0x000fe200020006ff */
[----:B------:R-:W-:Y:S01]  /*4020*/  HADD2.F32 R80, -RZ, R27.H1_H1 ;  /* 0x3000001bff507230 */ /* 0x000fe20000004100 */
[----:B------:R-:W-:Y:S01]  /*4030*/  F2FP.F16.E4M3.UNPACK_B R27, R24 ;  /* 0x00000018ff1b723e */ /* 0x000fe200020006ff */
[-C--:B------:R-:W-:Y:S01]  /*4040*/  FFMA.FTZ R8, R8, R78.reuse, -R83 ;  /* 0x0000004e08087223 */ /* 0x080fe20000010853 */
[----:B------:R-:W-:Y:S01]  /*4050*/  FFMA.FTZ R15, R15, R78, R84 ;  /* 0x0000004e0f0f7223 */ /* 0x000fe20000010054 */
[----:B------:R-:W-:Y:S01]  /*4060*/  F2FP.F16.E4M3.UNPACK_B R78, R76 ;  /* 0x0000004cff4e723e */ /* 0x000fe200020006ff */
[----:B------:R-:W-:Y:S01]  /*4070*/  FMUL.FTZ R24, R77, R82 ;  /* 0x000000524d187220 */ /* 0x000fe20000410000 */
        /* <DEDUP_REMOVED lines=9> */
[----:B------:R-:W-:Y:S01]  /*4110*/  FMUL.FTZ R81, R26, R81 ;  /* 0x000000511a517220 */ /* 0x000fe20000410000 */
[----:B------:R-:W-:Y:S01]  /*4120*/  HADD2.F32 R28, -RZ, R28.H1_H1 ;  /* 0x3000001cff1c7230 */ /* 0x000fe20000004100 */
[----:B------:R-:W-:Y:S01]  /*4130*/  F2FP.F16.E4M3.UNPACK_B R80, R75.H1 ;  /* 0x0000004bff50723e */ /* 0x000fe200030006ff */
[----:B------:R-:W-:Y:S02]  /*4140*/  HADD2.F32 R27, -RZ, R27.H1_H1 ;  /* 0x3000001bff1b7230 */ /* 0x000fe40000004100 */
[----:B------:R-:W-:Y:S01]  /*4150*/  FFMA.FTZ R82, R76, R77, R81 ;  /* 0x0000004d4c527223 */ /* 0x000fe20000010051 */
[----:B------:R-:W-:Y:S02]  /*4160*/  HADD2.F32 R78, -RZ, R78.H1_H1 ;  /* 0x3000004eff4e7230 */ /* 0x000fe40000004100 */
[----:B------:R-:W-:Y:S01]  /*4170*/  FMUL.FTZ R84, R28, R79 ;  /* 0x0000004f1c547220 */ /* 0x000fe20000410000 */
[----:B------:R-:W-:Y:S01]  /*4180*/  F2FP.F16.E4M3.UNPACK_B R76, R30.H1 ;  /* 0x0000001eff4c723e */ /* 0x000fe200030006ff */
[----:B------:R-:W-:Y:S01]  /*4190*/  FFMA.FTZ R26, R26, R77, -R83 ;  /* 0x0000004d1a1a7223 */ /* 0x000fe20000010853 */
[C---:B------:R-:W-:Y:S01]  /*41a0*/  FMUL.FTZ R85, R27.reuse, R79 ;  /* 0x0000004f1b557220 */ /* 0x040fe20000410000 */
        /* <DEDUP_REMOVED lines=8> */
[--C-:B------:R-:W-:Y:S02]  /*4230*/  HADD2.F32 R28, -RZ, R27.reuse.H0_H0 ;  /* 0x2000001bff1c7230 */ /* 0x100fe40000004100 */
[----:B------:R-:W-:Y:S01]  /*4240*/  FMUL.FTZ R87, R77, R81 ;  /* 0x000000514d577220 */ /* 0x000fe20000410000 */
[----:B------:R-:W-:Y:S01]  /*4250*/  HADD2.F32 R80, -RZ, R80.H1_H1 ;  /* 0x30000050ff507230 */ /* 0x000fe20000004100 */
        /* <DEDUP_REMOVED lines=10> */
[-C--:B------:R-:W-:Y:S01]  /*4300*/  FFMA.FTZ R89, R27, R79.reuse, -R28 ;  /* 0x0000004f1b597223 */ /* 0x080fe2000001081c */
[----:B------:R-:W-:Y:S02]  /*4310*/  HADD2.F32 R28, -RZ, R30.H0_H0 ;  /* 0x2000001eff1c7230 */ /* 0x000fe40000004100 */
[----:B------:R-:W-:Y:S01]  /*4320*/  FFMA.FTZ R91, R76, R79, R81 ;  /* 0x0000004f4c5b7223 */ /* 0x000fe20000010051 */
[--C-:B------:R-:W-:Y:S01]  /*4330*/  HADD2.F32 R76, -RZ, R75.reuse.H0_H0 ;  /* 0x2000004bff4c7230 */ /* 0x100fe20000004100 */
[----:B------:R-:W-:Y:S01]  /*4340*/  F2FP.SATFINITE.E4M3.F32.PACK_AB_MERGE_C R8, R25, R8, RZ ;  /* 0x000000081908723e */ /* 0x000fe200048070ff */
[----:B------:R-:W-:-:S02]  /*4350*/  HADD2.F32 R79, -RZ, R75.H1_H1 ;  /* 0x3000004bff4f7230 */ /* 0x000fc40000004100 */
[----:B------:R-:W-:Y:S01]  /*4360*/  FFMA.FTZ R86, R77, R78, R86 ;  /* 0x0000004e4d567223 */ /* 0x000fe20000010056 */
[----:B------:R-:W-:Y:S01]  /*4370*/  HADD2.F32 R27, -RZ, R10.H0_H0 ;  /* 0x2000000aff1b7230 */ /* 0x000fe20000004100 */
[----:B------:R-:W-:Y:S01]  /*4380*/  F2FP.SATFINITE.E4M3.F32.PACK_AB_MERGE_C R8, R83, R26, R8 ;  /* 0x0000001a5308723e */ /* 0x000fe20004807008 */
[----:B------:R-:W-:Y:S01]  /*4390*/  HADD2.F32 R30, -RZ, R30.H1_H1 ;  /* 0x3000001eff1e7230 */ /* 0x000fe20000004100 */
[----:B------:R-:W-:Y:S01]  /*43a0*/  F2FP.SATFINITE.E4M3.F32.PACK_AB_MERGE_C R15, R24, R15, RZ ;  /* 0x0000000f180f723e */ /* 0x000fe200048070ff */
[----:B------:R-:W-:Y:S02]  /*43b0*/  HADD2.F32 R10, -RZ, R10.H1_H1 ;  /* 0x3000000aff0a7230 */ /* 0x000fe40000004100 */
[----:B------:R-:W-:Y:S01]  /*43c0*/  FMUL.FTZ R81, R27, R76 ;  /* 0x0000004c1b517220 */ /* 0x000fe20000410000 */
[--C-:B------:R-:W-:Y:S02]  /*43d0*/  HADD2.F32 R75, -RZ, R72.reuse.H0_H0 ;  /* 0x20000048ff4b7230 */ /* 0x100fe40000004100 */
[----:B------:R-:W-:Y:S01]  /*43e0*/  FMUL.FTZ R87, R30, R79 ;  /* 0x0000004f1e577220 */ /* 0x000fe20000410000 */
[----:B------:R-:W-:-:S02]  /*43f0*/  HADD2.F32 R77, -RZ, R72.H1_H1 ;  /* 0x30000048ff4d7230 */ /* 0x000fc40000004100 */
[----:B------:R-:W-:Y:S01]  /*4400*/  FMUL.FTZ R72, R28, R76 ;  /* 0x0000004c1c487220 */ /* 0x000fe20000410000 */
[----:B------:R-:W-:Y:S01]  /*4410*/  F2FP.F16.E4M3.UNPACK_B R25, R29 ;  /* 0x0000001dff19723e */ /* 0x000fe200020006ff */
[----:B------:R-:W-:Y:S01]  /*4420*/  FMUL.FTZ R79, R10, R79 ;  /* 0x0000004f0a4f7220 */ /* 0x000fe20000410000 */
[----:B------:R-:W-:Y:S01]  /*4430*/  F2FP.F16.E4M3.UNPACK_B R26, R7 ;  /* 0x00000007ff1a723e */ /* 0x000fe200020006ff */
[----:B------:R-:W-:Y:S01]  /*4440*/  FFMA.FTZ R76, R27, R75, -R72 ;  /* 0x0000004b1b4c7223 */ /* 0x000fe20000010848 */
[----:B------:R-:W-:Y:S01]  /*4450*/  F2FP.F16.E4M3.UNPACK_B R24, R9 ;  /* 0x00000009ff18723e */ /* 0x000fe200020006ff */
[----:B------:R-:W-:Y:S01]  /*4460*/  FFMA.FTZ R81, R28, R75, R81 ;  /* 0x0000004b1c517223 */ /* 0x000fe20000010051 */
        /* <DEDUP_REMOVED lines=19> */
[----:B------:R-:W-:Y:S01]  /*45a0*/  FMUL.FTZ R76, R26, R75 ;  /* 0x0000004b1a4c7220 */ /* 0x000fe20000410000 */
[----:B------:R-:W-:Y:S01]  /*45b0*/  F2FP.F16.E4M3.UNPACK_B R29, R29.H1 ;  /* 0x0000001dff1d723e */ /* 0x000fe200030006ff */
[----:B------:R-:W-:Y:S01]  /*45c0*/  FFMA.FTZ R30, R30, R77, R79 ;  /* 0x0000004d1e1e7223 */ /* 0x000fe2000001004f */
[----:B------:R-:W-:Y:S01]  /*45d0*/  F2FP.F16.E4M3.UNPACK_B R75, R7.H1 ;  /* 0x00000007ff4b723e */ /* 0x000fe200030006ff */
[-C--:B------:R-:W-:Y:S01]  /*45e0*/  FFMA.FTZ R26, R26, R72.reuse, -R27 ;  /* 0x000000481a1a7223 */ /* 0x080fe2000001081b */
[----:B------:R-:W-:Y:S01]  /*45f0*/  FFMA.FTZ R7, R25, R72, R76 ;  /* 0x0000004819077223 */ /* 0x000fe2000001004c */
[----:B------:R-:W-:Y:S01]  /*4600*/  HADD2.F32 R25, -RZ, R9.H0_H0 ;  /* 0x20000009ff197230 */ /* 0x000fe20000004100 */
[----:B------:R-:W-:Y:S01]  /*4610*/  F2FP.F16.E4M3.UNPACK_B R6, R6.H1 ;  /* 0x00000006ff06723e */ /* 0x000fe200030006ff */
[----:B------:R-:W-:Y:S01]  /*4620*/  HADD2.F32 R27, -RZ, R29.H0_H0 ;  /* 0x2000001dff1b7230 */ /* 0x000fe20000004100 */
[----:B------:R-:W-:Y:S01]  /*4630*/  F2FP.SATFINITE.E4M3.F32.PACK_AB_MERGE_C R86, R91, R86, RZ ;  /* 0x000000565b56723e */ /* 0x000fe200048070ff */
[----:B------:R-:W-:Y:S01]  /*4640*/  HADD2.F32 R76, -RZ, R75.H0_H0 ;  /* 0x2000004bff4c7230 */ /* 0x000fe20000004100 */
[----:B------:R-:W-:Y:S01]  /*4650*/  F2FP.F16.E4M3.UNPACK_B R77, R5 ;  /* 0x00000005ff4d723e */ /* 0x000fe200020006ff */
[----:B------:R-:W-:Y:S01]  /*4660*/  HADD2.F32 R29, -RZ, R29.H1_H1 ;  /* 0x3000001dff1d7230 */ /* 0x000fe20000004100 */
[----:B------:R-:W-:Y:S01]  /*4670*/  F2FP.SATFINITE.E4M3.F32.PACK_AB_MERGE_C R30, R30, R81, R86 ;  /* 0x000000511e1e723e */ /* 0x000fe20004807056 */
[----:B------:R-:W-:-:S02]  /*4680*/  HADD2.F32 R78, -RZ, R75.H1_H1 ;  /* 0x3000004bff4e7230 */ /* 0x000fc40000004100 */
[-C--:B------:R-:W-:Y:S01]  /*4690*/  FMUL.FTZ R80, R27, R76.reuse ;  /* 0x0000004c1b507220 */ /* 0x080fe20000410000 */
[----:B------:R-:W-:Y:S02]  /*46a0*/  HADD2.F32 R9, -RZ, R9.H1_H1 ;  /* 0x30000009ff097230 */ /* 0x000fe40000004100 */
[----:B------:R-:W-:Y:S01]  /*46b0*/  FMUL.FTZ R82, R25, R76 ;  /* 0x0000004c19527220 */ /* 0x000fe20000410000 */
[--C-:B------:R-:W-:Y:S02]  /*46c0*/  HADD2.F32 R72, -RZ, R6.reuse.H0_H0 ;  /* 0x20000006ff487230 */ /* 0x100fe40000004100 */
[----:B------:R-:W-:Y:S02]  /*46d0*/  HADD2.F32 R76, -RZ, R6.H1_H1 ;  /* 0x30000006ff4c7230 */ /* 0x000fe40000004100 */
[-C--:B------:R-:W-:Y:S01]  /*46e0*/  FMUL.FTZ R6, R29, R78.reuse ;  /* 0x0000004e1d067220 */ /* 0x080fe20000410000 */
[----:B------:R-:W-:Y:S01]  /*46f0*/  FMUL.FTZ R78, R9, R78 ;  /* 0x0000004e094e7220 */ /* 0x000fe20000410000 */
[----:B------:R-:W-:Y:S01]  /*4700*/  FFMA.FTZ R82, R27, R72, R82 ;  /* 0x000000481b527223 */ /* 0x000fe20000010052 */
        /* <DEDUP_REMOVED lines=18> */
[----:B------:R-:W-:Y:S02]  /*4830*/  HADD2.F32 R25, -RZ, R11.H0_H0 ;  /* 0x2000000bff197230 */ /* 0x000fe40000004100 */
[----:B------:R-:W-:Y:S01]  /*4840*/  FMUL.FTZ R88, R4, R79 ;  /* 0x0000004f04587220 */ /* 0x000fe20000410000 */
[----:B------:R-:W-:Y:S02]  /*4850*/  HADD2.F32 R31, -RZ, R31.H1_H1 ;  /* 0x3000001fff1f7230 */ /* 0x000fe40000004100 */
[----:B------:R-:W-:Y:S01]  /*4860*/  FFMA.FTZ R86, R9, R76, -R86 ;  /* 0x0000004c09567223 */ /* 0x000fe20000010856 */
[----:B------:R-:W-:-:S02]  /*4870*/  HADD2.F32 R78, -RZ, R78.H1_H1 ;  /* 0x3000004eff4e7230 */ /* 0x000fc40000004100 */
[----:B------:R-:W-:Y:S01]  /*4880*/  FFMA.FTZ R80, R29, R76, R80 ;  /* 0x0000004c1d507223 */ /* 0x000fe20000010050 */
        /* <DEDUP_REMOVED lines=20> */
[----:B------:R-:W-:-:S02]  /*49d0*/  F2FP.SATFINITE.E4M3.F32.PACK_AB_MERGE_C R15, R26, R15, R81 ;  /* 0x0000000f1a0f723e */ /* 0x000fc40004807051 */
[----:B------:R-:W-:Y:S02]  /*49e0*/  F2FP.SATFINITE.E4M3.F32.PACK_AB_MERGE_C R82, R83, R82, RZ ;  /* 0x000000525352723e */ /* 0x000fe400048070ff */
[----:B------:R-:W-:Y:S02]  /*49f0*/  F2FP.SATFINITE.E4M3.F32.PACK_AB_MERGE_C R78, R78, R79, RZ ;  /* 0x0000004f4e4e723e */ /* 0x000fe400048070ff */
[----:B------:R-:W-:Y:S01]  /*4a00*/  F2FP.SATFINITE.E4M3.F32.PACK_AB_MERGE_C R11, R9, R86, R11 ;  /* 0x00000056090b723e */ /* 0x000fe2000480700b */
[----:B------:R-:W-:Y:S01]  /*4a10*/  IMAD.MOV.U32 R9, RZ, RZ, R15 ;  /* 0x000000ffff097224 */ /* 0x000fe200078e000f */
[----:B------:R-:W-:Y:S02]  /*4a20*/  F2FP.SATFINITE.E4M3.F32.PACK_AB_MERGE_C R29, R7, R24, R82 ;  /* 0x00000018071d723e */ /* 0x000fe40004807052 */
[----:B------:R-:W-:-:S07]  /*4a30*/  F2FP.SATFINITE.E4M3.F32.PACK_AB_MERGE_C R31, R5, R80, R78 ;  /* 0x00000050051f723e */ /* 0x000fce000480704e */
.L_x_14503:
[----:B------:R-:W-:Y:S05]  /*4a40*/  BSYNC B1 ;  /* 0x0000000000017941 */ /* 0x000fea0003800000 */
.L_x_14502:
[----:B-1----:R1:W-:Y:S01]  /*4a50*/  ST.E.128 desc[UR40][R2.64], R8 ;  /* 0x0000000802007985 */ /* 0x0023e2000c101d28 */
[----:B------:R-:W-:-:S13]  /*4a60*/  ISETP.GE.AND P3, PT, R13, R12, PT ;  /* 0x0000000c0d00720c */ /* 0x000fda0003f66270 */
[----:B------:R-:W-:Y:S05]  /*4a70*/  @P3 BRA `(.L_x_14491) ;  /* 0x0000000000f43947 */ /* 0x000fea0003800000 */
[----:B------:R-:W-:-:S04]  /*4a80*/  IADD3 R14, P3, R14, R13, RZ ;  /* 0x0000000d0e0e7210 */ /* 0x000fc80007f7e0ff */
[----:B------:R-:W-:-:S05]  /*4a90*/  LEA.HI.X.SX32 R15, R13, R0, 0x1, P3 ;  /* 0x000000000d0f7211 */ /* 0x000fca00018f0eff */
[----:B--2---:R2:W-:Y:S01]  /*4aa0*/  ST.E.128 desc[UR40][R14.64], R28 ;  /* 0x0000001c0e007985 */ /* 0x0045e2000c101d28 */
[----:B------:R-:W-:Y:S05]  /*4ab0*/  BRA `(.L_x_14491) ;  /* 0x0000000000e47947 */ /* 0x000fea0003800000 */
.L_x_14483:
[----:B------:R-:W2:Y:S02]  /*4ac0*/  LDL R0, [R1+0x18] ;  /* 0x0000180001007983 */ /* 0x000ea40000100800 */
[----:B--2---:R-:W-:-:S13]  /*4ad0*/  ISETP.NE.AND P4, PT, R0, 0x3, PT ;  /* 0x000000030000780c */ /* 0x004fda0003f85270 */
[----:B------:R-:W-:Y:S05]  /*4ae0*/  @!P4 BRA `(.L_x_14504) ;  /* 0x000000000004c947 */ /* 0x000fea0003800000 */
[----:B------:R-:W-:Y:S01]  /*4af0*/  BPT.TRAP 0x1 ;  /* 0x000000040000795c */ /* 0x000fe20000300000 */
.L_x_14504:
[----:B------:R-:W2:Y:S01]  /*4b00*/  LDL R0, [R1+0x24] ;  /* 0x0000240001007983 */ /* 0x000ea20000100800 */
[----:B------:R-:W-:Y:S01]  /*4b10*/  IMAD R48, R157, 0x8, R22 ;  /* 0x000000089d307824 */ /* 0x000fe200078e0216 */
[----:B------:R-:W-:Y:S01]  /*4b20*/  BSSY B1, `(.L_x_14505) ;  /* 0x0000005000017945 */ /* 0x000fe20003800000 */
[----:B------:R-:W-:Y:S02]  /*4b30*/  SHF.R.S32.HI R69, RZ, 0x1f, R67 ;  /* 0x0000001fff457819 */ /* 0x000fe40000011443 */
[----:B--2---:R-:W-:-:S04]  /*4b40*/  SHF.L.U32 R73, R0, 0x1f, RZ ;  /* 0x0000001f00497819 */ /* 0x004fc800000006ff */
[----:B------:R-:W0:Y:S02]  /*4b50*/  SYNCS.PHASECHK.TRANS64.TRYWAIT P3, [R48+URZ+0x13290], R73 ;  /* 0x01329049300075a7 */ /* 0x000e24000806017f */
[----:B0-----:R-:W-:Y:S05]  /*4b60*/  @!P3 BRA `(.L_x_14506) ;  /* 0x000001d80040b947 */ /* 0x001fea0003800000 */
.L_x_14808:
[----:B------:R-:W-:Y:S05]  /*4b70*/  BSYNC B1 ;  /* 0x0000000000017941 */ /* 0x000fea0003800000 */
.L_x_14505:
        /* <DEDUP_REMOVED lines=18> */
[----:B--2---:R-:W-:Y:S01]  /*4ca0*/  IMAD.WIDE.U32 R2, R6, UR4, R2 ;  /* 0x0000000406027c25 */ /* 0x004fe2000f8e0002 */
        /* <DEDUP_REMOVED lines=8> */
[----:B------:R-:W-:Y:S01]  /*4d30*/  ISETP.GT.AND P3, PT, R71, R4, PT ;  /* 0x000000044700720c */ /* 0x000fe20003f64270 */
[----:B------:R-:W-:-:S12]  /*4d40*/  BRA.DIV UR4, `(.L_x_14507) ;  /* 0x000001d604dc7947 */ /* 0x000fd8000b800000 */
[----:B------:R1:W2:Y:S04]  /*4d50*/  SHFL.IDX PT, R3, R13, RZ, 0x1e1f ;  /* 0x001e1fff0d037589 */ /* 0x0002a800000e0000 */
[----:B------:R1:W3:Y:S02]  /*4d60*/  SHFL.IDX PT, R14, R0, RZ, 0x1e1f ;  /* 0x001e1fff000e7589 */ /* 0x0002e400000e0000 */
.L_x_14812:
[----:B------:R-:W-:Y:S05]  /*4d70*/  @!P3 BRA `(.L_x_14491) ;  /* 0x000000000034b947 */ /* 0x000fea0003800000 */
[----:B------:R-:W4:Y:S01]  /*4d80*/  LDL R2, [R1+0x20] ;  /* 0x0000200001027983 */ /* 0x000f220000100800 */
[----:B------:R-:W-:-:S03]  /*4d90*/  ULDC UR4, c[0x0][0x2f4] ;  /* 0x0000bd0000047ab9 */ /* 0x000fc60000000800 */
[----:B-1----:R-:W5:Y:S01]  /*4da0*/  LDL R0, [R1+0x2c] ;  /* 0x00002c0001007983 */ /* 0x002f620000100800 */
[----:B------:R-:W-:-:S13]  /*4db0*/  ISETP.GE.AND P3, PT, R18, UR4, PT ;  /* 0x0000000412007c0c */ /* 0x000fda000bf66270 */
[----:B------:R-:W1:Y:S01]  /*4dc0*/  @!P3 LDS.128 R4, [R68+0xe000] ;  /* 0x00e000004404b984 */ /* 0x000e620000000c00 */
[----:B---3--:R-:W-:-:S05]  /*4dd0*/  @!P3 IADD3 R12, P5, R18, R14, RZ ;  /* 0x0000000e120cb210 */ /* 0x008fca0007fbe0ff */
[----:B--2---:R-:W-:-:S05]  /*4de0*/  @!P3 IMAD.X R13, R3, 0x1, R19, P5 ;  /* 0x00000001030db824 */ /* 0x004fca00028e0613 */
[----:B-1----:R-:W-:Y:S01]  /*4df0*/  @!P3 ST.E.128 desc[UR40][R12.64], R4 ;  /* 0x000000040c00b985 */ /* 0x002fe2000c101d28 */
[----:B----4-:R-:W-:-:S13]  /*4e00*/  ISETP.GE.AND P5, PT, R2, UR4, PT ;  /* 0x0000000402007c0c */ /* 0x010fda000bfa6270 */
[----:B------:R-:W1:Y:S01]  /*4e10*/  @!P5 LDS.128 R8, [R65+0xe000] ;  /* 0x00e000004108d984 */ /* 0x000e620000000c00 */
[----:B------:R-:W-:-:S05]  /*4e20*/  @!P5 IADD3 R14, P6, R2, R14, RZ ;  /* 0x0000000e020ed210 */ /* 0x000fca0007fde0ff */
[----:B-----5:R-:W-:-:S05]  /*4e30*/  @!P5 IMAD.X R15, R3, 0x1, R0, P6 ;  /* 0x00000001030fd824 */ /* 0x020fca00030e0600 */
[----:B-1----:R4:W-:Y:S03]  /*4e40*/  @!P5 ST.E.128 desc[UR40][R14.64], R8 ;  /* 0x000000080e00d985 */ /* 0x0029e6000c101d28 */
.L_x_14491:
[----:B------:R-:W-:Y:S05]  /*4e50*/  BSYNC B0 ;  /* 0x0000000000007941 */ /* 0x000fea0003800000 */
.L_x_14482:
[----:B-12---:R-:W1:Y:S01]  /*4e60*/  S2R R0, SR_TID.X ;  /* 0x0000000000007919 */ /* 0x006e620000002100 */
        /* <DEDUP_REMOVED lines=15> */
.L_x_14509:
[----:B------:R-:W-:Y:S05]  /*4f60*/  BSYNC B0 ;  /* 0x0000000000007941 */ /* 0x000fea0003800000 */
.L_x_14508:
[----:B------:R-:W1:Y:S01]  /*4f70*/  SYNCS.PHASECHK.TRANS64.TRYWAIT P4, [R48+URZ+0x132b0], R73 ;  /* 0x0132b049300075a7 */ /* 0x000e62000808017f */
[----:B------:R-:W-:Y:S04]  /*4f80*/  BSSY B0, `(.L_x_14510) ;  /* 0x0000002000007945 */ /* 0x000fe80003800000 */
[----:B-1----:R-:W-:Y:S05]  /*4f90*/  @!P4 BRA `(.L_x_14511) ;  /* 0x000001d4008cc947 */ /* 0x002fea0003800000 */
.L_x_14813:
[----:B------:R-:W-:Y:S05]  /*4fa0*/  BSYNC B0 ;  /* 0x0000000000007941 */ /* 0x000fea0003800000 */
.L_x_14510:
[----:B0-----:R-:W5:Y:S01]  /*4fb0*/  LDL R6, [R1+0x8] ;  /* 0x0000080001067983 */ /* 0x001f620000100800 */
[----:B------:R-:W-:Y:S01]  /*4fc0*/  ULDC.64 UR4, c[0x0][0x328] ;  /* 0x0000ca0000047ab9 */ /* 0x000fe20000000a00 */
[----:B------:R-:W-:Y:S01]  /*4fd0*/  ULDC.64 UR6, c[0x0][0x318] ;  /* 0x0000c60000067ab9 */ /* 0x000fe20000000a00 */
[----:B--2---:R-:W-:Y:S01]  /*4fe0*/  IMAD R0, R69, UR4, RZ ;  /* 0x0000000445007c24 */ /* 0x004fe2000f8e02ff */
[----:B------:R-:W0:Y:S01]  /*4ff0*/  S2R R4, SR_TID.X ;  /* 0x0000000000047919 */ /* 0x000e220000002100 */
[C---:B---3--:R-:W-:Y:S01]  /*5000*/  IMAD.WIDE.U32 R2, R67.reuse, UR4, RZ ;  /* 0x0000000443027c25 */ /* 0x048fe2000f8e00ff */
        /* <DEDUP_REMOVED lines=10> */
[----:B-----5:R-:W-:-:S04]  /*50b0*/  IMAD.WIDE.U32 R2, R6, UR4, R66 ;  /* 0x0000000406027c25 */ /* 0x020fc8000f8e0042 */
[----:B------:R-:W-:Y:S01]  /*50c0*/  IMAD R5, R6, UR5, R0 ;  /* 0x0000000506057c24 */ /* 0x000fe2000f8e0200 */
[----:B------:R-:W-:Y:S01]  /*50d0*/  IADD3 R0, P4, R2, UR6, RZ ;  /* 0x0000000602007c10 */ /* 0x000fe2000ff9e0ff */
[C---:B0-----:R-:W-:Y:S02]  /*50e0*/  VIADD R6, R4.reuse, 0xffffff80 ;  /* 0xffffff8004067836 */ /* 0x041fe40000000000 */
[----:B------:R-:W-:Y:S01]  /*50f0*/  VIADD R4, R4, 0xffffff80 ;  /* 0xffffff8004047836 */ /* 0x000fe20000000000 */
[----:B------:R-:W-:Y:S01]  /*5100*/  IADD3.X R2, R3, UR7, R5, P4, !PT ;  /* 0x0000000703027c10 */ /* 0x000fe2000a7fe405 */
[----:B------:R0:W2:Y:S03]  /*5110*/  SHFL.IDX PT, R13, R0, RZ, 0x1e1f ;  /* 0x001e1fff000d7589 */ /* 0x0000a600000e0000 */
[----:B------:R-:W-:Y:S01]  /*5120*/  LEA.HI R4, R4, R6, RZ, 0x1 ;  /* 0x0000000604047211 */ /* 0x000fe200078f08ff */
[----:B------:R0:W3:Y:S03]  /*5130*/  SHFL.IDX PT, R5, R2, RZ, 0x1e1f ;  /* 0x001e1fff02057589 */ /* 0x0000e600000e0000 */
[----:B------:R-:W-:-:S04]  /*5140*/  SHF.R.S32.HI R4, RZ, 0x1, R4 ;  /* 0x00000001ff047819 */ /* 0x000fc80000011404 */
[----:B------:R-:W-:-:S13]  /*5150*/  ISETP.GT.AND P4, PT, R71, R4, PT ;  /* 0x000000044700720c */ /* 0x000fda0003f84270 */
[----:B0-2---:R-:W-:Y:S05]  /*5160*/  @!P4 BRA `(.L_x_14513) ;  /* 0x000000000034c947 */ /* 0x005fea0003800000 */
[----:B------:R-:W2:Y:S01]  /*5170*/  LDL R6, [R1+0x20] ;  /* 0x0000200001067983 */ /* 0x000ea20000100800 */
[----:B------:R-:W-:-:S03]  /*5180*/  ULDC UR4, c[0x0][0x2f4] ;  /* 0x0000bd0000047ab9 */ /* 0x000fc60000000800 */
[----:B------:R-:W5:Y:S01]  /*5190*/  LDL R4, [R1+0x2c] ;  /* 0x00002c0001047983 */ /* 0x000f620000100800 */
[----:B------:R-:W-:-:S13]  /*51a0*/  ISETP.GE.AND P4, PT, R18, UR4, PT ;  /* 0x0000000412007c0c */ /* 0x000fda000bf86270 */
[----:B------:R-:W-:-:S05]  /*51b0*/  @!P4 IADD3 R2, P5, R18, R13, RZ ;  /* 0x0000000d1202c210 */ /* 0x000fca0007fbe0ff */
[----:B---3--:R-:W-:Y:S01]  /*51c0*/  @!P4 IMAD.X R3, R5, 0x1, R19, P5 ;  /* 0x000000010503c824 */ /* 0x008fe200028e0613 */
[----:B--2---:R-:W-:-:S13]  /*51d0*/  ISETP.GE.AND P5, PT, R6, UR4, PT ;  /* 0x0000000406007c0c */ /* 0x004fda000bfa6270 */
[----:B------:R-:W-:-:S05]  /*51e0*/  @!P5 IADD3 R12, P6, R6, R13, RZ ;  /* 0x0000000d060cd210 */ /* 0x000fca0007fde0ff */
[----:B-----5:R-:W-:Y:S02]  /*51f0*/  @!P5 IMAD.X R13, R5, 0x1, R4, P6 ;  /* 0x00000001050dd824 */ /* 0x020fe400030e0604 */
[----:B------:R-:W0:Y:S04]  /*5200*/  @!P4 LDS.128 R4, [R68+0x6000] ;  /* 0x006000004404c984 */ /* 0x000e280000000c00 */
[----:B0-----:R-:W-:Y:S04]  /*5210*/  @!P4 ST.E.128 desc[UR40][R2.64], R4 ;  /* 0x000000040200c985 */ /* 0x001fe8000c101d28 */
[----:B----4-:R-:W0:Y:S04]  /*5220*/  @!P5 LDS.128 R8, [R65+0x6000] ;  /* 0x006000004108d984 */ /* 0x010e280000000c00 */
[----:B0-----:R0:W-:Y:S02]  /*5230*/  @!P5 ST.E.128 desc[UR40][R12.64], R8 ;  /* 0x000000080c00d985 */ /* 0x0011e4000c101d28 */
.L_x_14513:
[----:B------:R-:W-:Y:S05]  /*5240*/  BSYNC B0 ;  /* 0x0000000000007941 */ /* 0x000fea0003800000 */
.L_x_14512:
[----:B------:R-:W2:Y:S01]  /*5250*/  LDL.LU R2, [R1+0x24] ;  /* 0x0000240001027983 */ /* 0x000ea20000300800 */
[----:B------:R-:W-:Y:S02]  /*5260*/  VIADD R157, R157, 0x1 ;  /* 0x000000019d9d7836 */ /* 0x000fe40000000000 */
[----:B-1----:R-:W-:Y:S01]  /*5270*/  @!P3 VIADD R48, R48, 0x132c0 ;  /* 0x000132c03030b836 */ /* 0x002fe20000000000 */
        /* <DEDUP_REMOVED lines=9> */
[----:B------:R-:W-:Y:S02]  /*5310*/  SEL R0, RZ, 0x1, P4 ;  /* 0x00000001ff007807 */ /* 0x000fe40002000000 */
[----:B------:R-:W-:Y:S01]  /*5320*/  SEL R157, R157, RZ, P4 ;  /* 0x000000ff9d9d7207 */ /* 0x000fe20002000000 */
[----:B------:R1:W-:Y:S01]  /*5330*/  @!P3 SYNCS.ARRIVE.TRANS64.RED.A1T0 RZ, [R48+URZ], RZ ;  /* 0x000000ff30ffb9a7 */ /* 0x0003e2000810043f */
[----:B------:R-:W-:Y:S02]  /*5340*/  PLOP3.LUT P3, PT, PT, PT, PT, 0x8, 0x0 ;  /* 0x000000000000781c */ /* 0x000fe40003f6e170 */
[----:B--2---:R-:W-:-:S05]  /*5350*/  LOP3.LUT R2, R2, R0, RZ, 0x3c, !PT ;  /* 0x0000000002027212 */ /* 0x004fca00078e3cff */
[----:B------:R1:W-:Y:S01]  /*5360*/  STL [R1+0x24], R2 ;  /* 0x0000240201007387 */ /* 0x0003e20000100800 */
[----:B------:R-:W-:Y:S05]  /*5370*/  @P2 BRA `(.L_x_14514) ;  /* 0xffffffcc00a02947 */ /* 0x000fea000383ffff */
.L_x_14477:
[----:B------:R-:W-:Y:S04]  /*5380*/  BSSY B0, `(.L_x_14515) ;  /* 0x0000004000007945 */ /* 0x000fe80003800000 */
[----:B------:R-:W-:Y:S05]  /*5390*/  @P3 BRA `(.L_x_14516) ;  /* 0x0000000000083947 */ /* 0x000fea0003800000 */
[----:B------:R-:W2:Y:S02]  /*53a0*/  FENCE.VIEW.ASYNC.G ;  /* 0x00000000000073c6 */ /* 0x000ea40000000100 */
[----:B--2---:R-:W-:Y:S06]  /*53b0*/  BAR.ARV 0xc, 0x200 ;  /* 0x0308000000007b1d */ /* 0x004fec0000002000 */
.L_x_14516:
[----:B------:R-:W-:Y:S05]  /*53c0*/  BSYNC B0 ;  /* 0x0000000000007941 */ /* 0x000fea0003800000 */
.L_x_14515:
[----:B------:R-:W2:Y:S01]  /*53d0*/  LDL R25, [R1+0xc] ;  /* 0x00000c0001197983 */ /* 0x000ea20000100800 */
[----:B------:R-:W-:Y:S01]  /*53e0*/  ULDC.64 UR4, c[0x0][0x990] ;  /* 0x0002640000047ab9 */ /* 0x000fe20000000a00 */
[----:B------:R-:W-:Y:S02]  /*53f0*/  ULDC.64 UR6, c[0x0][0x998] ;  /* 0x0002660000067ab9 */ /* 0x000fe40000000a00 */
[----:B------:R-:W3:Y:S01]  /*5400*/  LDL R0, [R1+0x8] ;  /* 0x0000080001007983 */ /* 0x000ee20000100800 */
[----:B------:R-:W-:Y:S02]  /*5410*/  ISETP.NE.U32.AND P0, PT, RZ, UR4, PT ;  /* 0x00000004ff007c0c */ /* 0x000fe4000bf05070 */
[----:B------:R-:W-:Y:S01]  /*5420*/  ISETP.NE.U32.AND P1, PT, RZ, UR6, PT ;  /* 0x00000006ff007c0c */ /* 0x000fe2000bf25070 */
[----:B----4-:R-:W4:Y:S01]  /*5430*/  LDL R14, [R1+0x28] ;  /* 0x00002800010e7983 */ /* 0x010f220000100800 */
[----:B------:R-:W-:Y:S02]  /*5440*/  ISETP.NE.AND.EX P0, PT, RZ, UR5, PT, P0 ;  /* 0x00000005ff007c0c */ /* 0x000fe4000bf05300 */
[----:B------:R-:W-:Y:S01]  /*5450*/  ISETP.NE.AND.EX P1, PT, RZ, UR7, PT, P1 ;  /* 0x00000007ff007c0c */ /* 0x000fe2000bf25310 */
[----:B------:R-:W4:Y:S04]  /*5460*/  LDL R21, [R1+0x10] ;  /* 0x0000100001157983 */ /* 0x000f280000100800 */
[----:B------:R-:W4:Y:S06]  /*5470*/  LDL R20, [R1+0x14] ;  /* 0x0000140001147983 */ /* 0x000f2c0000100800 */
[----:B------:R-:W1:Y:S08]  /*5480*/  @P0 LDC.64 R6, c[0x0][0x9a8] ;  /* 0x00026a00ff060b82 */ /* 0x000e700000000a00 */
[----:B0-----:R-:W0:Y:S08]  /*5490*/  @P1 LDC.64 R8, c[0x0][0x9b8] ;  /* 0x00026e00ff081b82 */ /* 0x001e300000000a00 */
[----:B------:R-:W0:Y:S08]  /*54a0*/  @P0 LDC.64 R10, c[0x0][0x9b0] ;  /* 0x00026c00ff0a0b82 */ /* 0x000e300000000a00 */
[----:B------:R-:W0:Y:S01]  /*54b0*/  @P1 LDC.64 R12, c[0x0][0x9c0] ;  /* 0x00027000ff0c1b82 */ /* 0x000e220000000a00 */
[----:B--2---:R-:W-:-:S02]  /*54c0*/  @P0 SHF.R.S32.HI R3, RZ, 0x1f, R25 ;  /* 0x0000001fff030819 */ /* 0x004fc40000011419 */
[----:B---3--:R-:W-:Y:S01]  /*54d0*/  @P1 SHF.R.S32.HI R5, RZ, 0x1f, R25 ;  /* 0x0000001fff051819 */ /* 0x008fe20000011419 */
[----:B------:R-:W-:Y:S02]  /*54e0*/  IMAD.MOV.U32 R24, RZ, RZ, R0 ;  /* 0x000000ffff187224 */ /* 0x000fe400078e0000 */
[-C--:B-1----:R-:W-:Y:S02]  /*54f0*/  @P0 IMAD R0, R3, R6.reuse, RZ ;  /* 0x0000000603000224 */ /* 0x082fe400078e02ff */
[----:B------:R-:W-:-:S04]  /*5500*/  @P0 IMAD.WIDE.U32 R2, R25, R6, RZ ;  /* 0x0000000619020225 */ /* 0x000fc800078e00ff */
[----:B------:R-:W-:Y:S02]  /*5510*/  @P0 IMAD R7, R25, R7, R0 ;  /* 0x0000000719070224 */ /* 0x000fe400078e0200 */
[-C--:B0-----:R-:W-:Y:S01]  /*5520*/  @P1 IMAD R4, R5, R8.reuse, RZ ;  /* 0x0000000805041224 */ /* 0x081fe200078e02ff */
[--C-:B------:R-:W-:Y:S01]  /*5530*/  @P0 SHF.R.S32.HI R15, RZ, 0x1f, R24.reuse ;  /* 0x0000001fff0f0819 */ /* 0x100fe20000011418 */
[----:B------:R-:W-:Y:S01]  /*5540*/  @P0 IMAD.IADD R3, R3, 0x1, R7 ;  /* 0x0000000103030824 */ /* 0x000fe200078e0207 */
[----:B------:R-:W-:Y:S01]  /*5550*/  @P1 SHF.R.S32.HI R7, RZ, 0x1f, R24 ;  /* 0x0000001fff071819 */ /* 0x000fe20000011418 */
[C---:B------:R-:W-:Y:S02]  /*5560*/  @P1 IMAD R9, R25.reuse, R9, R4 ;  /* 0x0000000919091224 */ /* 0x040fe400078e0204 */
[----:B------:R-:W-:-:S04]  /*5570*/  @P1 IMAD.WIDE.U32 R4, R25, R8, RZ ;  /* 0x0000000819041225 */ /* 0x000fc800078e00ff */
[----:B------:R-:W-:Y:S02]  /*5580*/  @P0 IMAD R0, R15, R10, RZ ;  /* 0x0000000a0f000224 */ /* 0x000fe400078e02ff */
[----:B------:R-:W-:Y:S02]  /*5590*/  @P1 IMAD R6, R7, R12, RZ ;  /* 0x0000000c07061224 */ /* 0x000fe400078e02ff */
        /* <DEDUP_REMOVED lines=10> */
[----:B------:R-:W0:Y:S01]  /*5640*/  LDC.64 R10, c[0x0][0x9e0] ;  /* 0x00027800ff0a7b82 */ /* 0x000e220000000a00 */
[----:B------:R-:W-:Y:S01]  /*5650*/  ULDC UR4, c[0x0][0x988] ;  /* 0x0002620000047ab9 */ /* 0x000fe20000000800 */
[----:B------:R-:W-:Y:S01]  /*5660*/  @P1 LEA.HI.X R9, R6, UR7, R3, 0x2, P3 ;  /* 0x0000000706091c11 */ /* 0x000fe200098f1403 */
[----:B------:R-:W-:Y:S01]  /*5670*/  IMAD.MOV.U32 R3, RZ, RZ, 0x3f800000 ;  /* 0x3f800000ff037424 */ /* 0x000fe200078e00ff */
[----:B------:R-:W-:-:S03]  /*5680*/  @P0 LEA.HI.X R5, R2, UR5, R5, 0x2, P2 ;  /* 0x0000000502050c11 */ /* 0x000fc600090f1405 */
[----:B------:R-:W2:Y:S01]  /*5690*/  @P1 LDG.E R0, desc[UR40][R8.64] ;  /* 0x0000002808001981 */ /* 0x000ea2000c1e1900 */
[----:B------:R-:W1:Y:S03]  /*56a0*/  LDC R2, c[0x0][0x448] ;  /* 0x00011200ff027b82 */ /* 0x000e660000000800 */
[----:B------:R3:W2:Y:S01]  /*56b0*/  @P0 LDG.E R3, desc[UR40][R4.64] ;  /* 0x0000002804030981 */ /* 0x0006a2000c1e1900 */
[----:B-1----:R-:W-:-:S13]  /*56c0*/  ISETP.NE.AND P1, PT, R2, 0x1, PT ;  /* 0x000000010200780c */ /* 0x002fda0003f25270 */
[----:B------:R-:W1:Y:S08]  /*56d0*/  @P1 LDC R7, c[0x0][0x44c] ;  /* 0x00011300ff071b82 */ /* 0x000e700000000800 */
[----:B------:R-:W1:Y:S01]  /*56e0*/  @P1 LDC R6, c[0x0][0x450] ;  /* 0x00011400ff061b82 */ /* 0x000e620000000800 */
[----:B----4-:R-:W-:Y:S01]  /*56f0*/  VIADD R2, R14, 0xbf ;  /* 0x000000bf0e027836 */ /* 0x010fe20000000000 */
[----:B0-----:R-:W-:-:S02]  /*5700*/  ISETP.GE.AND P2, PT, R11, 0x1, PT ;  /* 0x000000010b00780c */ /* 0x001fc40003f46270 */
[----:B---3--:R-:W-:Y:S01]  /*5710*/  IADD3 R5, R20, 0x1, -R21 ;  /* 0x0000000114057810 */ /* 0x008fe20007ffe815 */
[----:B-1----:R-:W-:-:S05]  /*5720*/  @P1 IMAD.HI.U32 R7, R2, R7, RZ ;  /* 0x0000000702071227 */ /* 0x002fca00078e00ff */
[----:B------:R-:W-:-:S05]  /*5730*/  @P1 SHF.R.U32.HI R2, RZ, R6, R7 ;  /* 0x00000006ff021219 */ /* 0x000fca0000011607 */
[----:B------:R-:W-:Y:S02]  /*5740*/  IMAD.IADD R5, R5, 0x1, R2 ;  /* 0x0000000105057824 */ /* 0x000fe400078e0202 */
        /* <DEDUP_REMOVED lines=15> */
.L_x_14519:
[----:B------:R-:W-:-:S13]  /*5840*/  ISETP.NE.AND P0, PT, R11, 0x1, PT ;  /* 0x000000010b00780c */ /* 0x000fda0003f05270 */
[----:B------:R-:W0:Y:S02]  /*5850*/  @P0 LDC.64 R4, c[0x0][0x9e8] ;  /* 0x00027a00ff040b82 */ /* 0x000e240000000a00 */
[----:B0-----:R-:W-:-:S05]  /*5860*/  @P0 IMAD.HI.U32 R4, R0, R4, RZ ;  /* 0x0000000400040227 */ /* 0x001fca00078e00ff */
[----:B------:R-:W-:-:S07]  /*5870*/  @P0 SHF.R.U32.HI R0, RZ, R5, R4 ;  /* 0x00000005ff000219 */ /* 0x000fce0000011604 */
.L_x_14520:
[----:B------:R-:W-:Y:S05]  /*5880*/  BSYNC B0 ;  /* 0x0000000000007941 */ /* 0x000fea0003800000 */
.L_x_14518:
[----:B------:R-:W-:-:S05]  /*5890*/  IMAD R0, R0, R11, R11 ;  /* 0x0000000b00007224 */ /* 0x000fca00078e020b */
[----:B------:R-:W-:-:S07]  /*58a0*/  VIMNMX R3, R3, R0, PT ;  /* 0x0000000003037248 */ /* 0x000fce0003fe0100 */
.L_x_14517:
[----:B------:R-:W0:Y:S01]  /*58b0*/  @P1 LDC R0, c[0x0][0x44c] ;  /* 0x00011300ff001b82 */ /* 0x000e220000000800 */
[----:B------:R-:W-:Y:S01]  /*58c0*/  VIADD R3, R3, 0x9f ;  /* 0x0000009f03037836 */ /* 0x000fe20000000000 */
[----:B------:R-:W-:Y:S01]  /*58d0*/  ULDC UR4, c[0x0][0x9dc] ;  /* 0x0002770000047ab9 */ /* 0x000fe20000000800 */
[----:B------:R-:W-:Y:S02]  /*58e0*/  IMAD.MOV.U32 R5, RZ, RZ, R14 ;  /* 0x000000ffff057224 */ /* 0x000fe400078e000e */
[----:B------:R-:W-:-:S03]  /*58f0*/  IMAD.HI R3, R3, 0x66666667, RZ ;  /* 0x6666666703037827 */ /* 0x000fc600078e02ff */
[----:B------:R-:W1:Y:S01]  /*5900*/  @P1 LDC R7, c[0x0][0x450] ;  /* 0x00011400ff071b82 */ /* 0x000e620000000800 */
[----:B0-----:R-:W-:Y:S01]  /*5910*/  @P1 IMAD.HI.U32 R4, R14, R0, RZ ;  /* 0x000000000e041227 */ /* 0x001fe200078e00ff */
[----:B------:R-:W-:-:S04]  /*5920*/  SHF.R.U32.HI R0, RZ, 0x1f, R3 ;  /* 0x0000001fff007819 */ /* 0x000fc80000011603 */
[----:B------:R-:W-:Y:S02]  /*5930*/  LEA.HI.SX32 R0, R3, R0, 0x1a ;  /* 0x0000000003007211 */ /* 0x000fe400078fd2ff */
[----:B-1----:R-:W-:Y:S02]  /*5940*/  @P1 SHF.R.U32.HI R5, RZ, R7, R4 ;  /* 0x00000007ff051219 */ /* 0x002fe40000011604 */
[----:B------:R-:W-:-:S03]  /*5950*/  VIMNMX R105, R105, R0, PT ;  /* 0x0000000069697248 */ /* 0x000fc60003fe0100 */
        /* <DEDUP_REMOVED lines=13> */
.L_x_14523:
[----:B------:R-:W-:-:S13]  /*5a30*/  ISETP.NE.AND P0, PT, R11, 0x1, PT ;  /* 0x000000010b00780c */ /* 0x000fda0003f05270 */
[----:B------:R-:W0:Y:S02]  /*5a40*/  @P0 LDC.64 R4, c[0x0][0x9e8] ;  /* 0x00027a00ff040b82 */ /* 0x000e240000000a00 */
[----:B0-----:R-:W-:-:S05]  /*5a50*/  @P0 IMAD.HI.U32 R4, R3, R4, RZ ;  /* 0x0000000403040227 */ /* 0x001fca00078e00ff */
[----:B------:R-:W-:-:S07]  /*5a60*/  @P0 SHF.R.U32.HI R3, RZ, R5, R4 ;  /* 0x00000005ff030219 */ /* 0x000fce0000011604 */
.L_x_14524:
[----:B------:R-:W-:Y:S05]  /*5a70*/  BSYNC B0 ;  /* 0x0000000000007941 */ /* 0x000fea0003800000 */
.L_x_14522:
[----:B------:R-:W-:-:S05]  /*5a80*/  IMAD R3, R3, R11, RZ ;  /* 0x0000000b03037224 */ /* 0x000fca00078e02ff */
[----:B------:R-:W-:-:S07]  /*5a90*/  VIMNMX R0, R0, R3, !PT ;  /* 0x0000000300007248 */ /* 0x000fce0007fe0100 */
.L_x_14521:
[----:B------:R-:W-:Y:S01]  /*5aa0*/  IMAD.HI R0, R0, 0x66666667, RZ ;  /* 0x6666666700007827 */ /* 0x000fe200078e02ff */
[----:B------:R-:W-:Y:S02]  /*5ab0*/  PLOP3.LUT P0, PT, PT, PT, PT, 0x80, 0x0 ;  /* 0x000000000000781c */ /* 0x000fe40003f0f070 */
[----:B------:R-:W-:Y:S02]  /*5ac0*/  CS2R R56, SRZ ;  /* 0x0000000000387805 */ /* 0x000fe4000001ff00 */
[----:B------:R-:W-:Y:S01]  /*5ad0*/  CS2R R54, SRZ ;  /* 0x0000000000367805 */ /* 0x000fe2000001ff00 */
[----:B------:R-:W-:Y:S01]  /*5ae0*/  IMAD.MOV.U32 R20, RZ, RZ, RZ ;  /* 0x000000ffff147224 */ /* 0x000fe200078e00ff */
[----:B------:R-:W-:Y:S02]  /*5af0*/  SHF.R.U32.HI R3, RZ, 0x1f, R0 ;  /* 0x0000001fff037819 */ /* 0x000fe40000011600 */
[----:B------:R-:W-:Y:S02]  /*5b00*/  CS2R R6, SRZ ;  /* 0x0000000000067805 */ /* 0x000fe4000001ff00 */
[----:B------:R-:W-:-:S02]  /*5b10*/  CS2R R52, SRZ ;  /* 0x0000000000347805 */ /* 0x000fc4000001ff00 */
[----:B------:R-:W-:Y:S02]  /*5b20*/  CS2R R8, SRZ ;  /* 0x0000000000087805 */ /* 0x000fe4000001ff00 */
[----:B------:R-:W-:Y:S02]  /*5b30*/  LEA.HI.SX32 R3, R0, R3, 0x1a ;  /* 0x0000000300037211 */ /* 0x000fe400078fd2ff */
[----:B------:R-:W-:Y:S02]  /*5b40*/  CS2R R46, SRZ ;  /* 0x00000000002e7805 */ /* 0x000fe4000001ff00 */
[----:B------:R-:W-:Y:S02]  /*5b50*/  CS2R R10, SRZ ;  /* 0x00000000000a7805 */ /* 0x000fe4000001ff00 */
[----:B------:R-:W-:Y:S02]  /*5b60*/  CS2R R12, SRZ ;  /* 0x00000000000c7805 */ /* 0x000fe4000001ff00 */
[----:B------:R-:W-:Y:S01]  /*5b70*/  VIMNMX R4, RZ, R3, !PT ;  /* 0x00000003ff047248 */ /* 0x000fe20007fe0100 */
[----:B------:R-:W-:Y:S01]  /*5b80*/  IMAD.MOV.U32 R44, RZ, RZ, RZ ;  /* 0x000000ffff2c7224 */ /* 0x000fe200078e00ff */
[----:B------:R-:W-:-:S02]  /*5b90*/  CS2R R14, SRZ ;  /* 0x00000000000e7805 */ /* 0x000fc4000001ff00 */
[----:B------:R-:W-:Y:S02]  /*5ba0*/  CS2R R38, SRZ ;  /* 0x0000000000267805 */ /* 0x000fe4000001ff00 */
[----:B------:R-:W-:Y:S01]  /*5bb0*/  ISETP.GT.AND P1, PT, R105, R4, PT ;  /* 0x000000046900720c */ /* 0x000fe20003f24270 */
[----:B------:R0:W-:Y:S01]  /*5bc0*/  STL [R1+0x40], R4 ;  /* 0x0000400401007387 */ /* 0x0001e20000100800 */
[----:B------:R-:W-:Y:S02]  /*5bd0*/  CS2R R36, SRZ ;  /* 0x0000000000247805 */ /* 0x000fe4000001ff00 */
[----:B------:R-:W-:Y:S02]  /*5be0*/  CS2R R24, SRZ ;  /* 0x0000000000187805 */ /* 0x000fe4000001ff00 */
[----:B------:R-:W-:Y:S02]  /*5bf0*/  CS2R R28, SRZ ;  /* 0x00000000001c7805 */ /* 0x000fe4000001ff00 */
[----:B------:R-:W-:-:S02]  /*5c00*/  CS2R R26, SRZ ;  /* 0x00000000001a7805 */ /* 0x000fc4000001ff00 */
[----:B------:R-:W-:Y:S02]  /*5c10*/  CS2R R32, SRZ ;  /* 0x0000000000207805 */ /* 0x000fe4000001ff00 */
[----:B------:R-:W-:Y:S01]  /*5c20*/  CS2R R58, SRZ ;  /* 0x00000000003a7805 */ /* 0x000fe2000001ff00 */
[----:B0-----:R-:W-:Y:S06]  /*5c30*/  @!P1 BRA `(.L_x_14525) ;  /* 0x0000012400e89947 */ /* 0x001fec0003800000 */
[----:B------:R-:W0:Y:S01]  /*5c40*/  S2R R4, SR_TID.X ;  /* 0x0000000000047919 */ /* 0x000e220000002100 */
[----:B------:R-:W-:Y:S01]  /*5c50*/  VIADD R26, R22, 0xb000 ;  /* 0x0000b000161a7836 */ /* 0x000fe20000000000 */
[----:B------:R-:W-:Y:S04]  /*5c60*/  BSSY B6, `(.L_x_14526) ;  /* 0x000001e000067945 */ /* 0x000fe80003800000 */
[----:B------:R-:W-:Y:S01]  /*5c70*/  LOP3.LUT P0, RZ, R26, 0x9f, RZ, 0xc0, !PT ;  /* 0x0000009f1aff7812 */ /* 0x000fe2000780c0ff */
[----:B0-----:R-:W-:-:S05]  /*5c80*/  VIADD R24, R4, 0xffffff80 ;  /* 0xffffff8004187836 */ /* 0x001fca0000000000 */
[----:B------:R-:W-:-:S04]  /*5c90*/  SHF.R.S32.HI R25, RZ, 0x1f, R24 ;  /* 0x0000001fff197819 */ /* 0x000fc80000011418 */
[----:B------:R-:W-:-:S04]  /*5ca0*/  LEA.HI R0, R25, R24, RZ, 0x7 ;  /* 0x0000001819007211 */ /* 0x000fc800078f38ff */
[----:B------:R-:W-:-:S06]  /*5cb0*/  SHF.R.S32.HI R0, RZ, 0x7, R0 ;  /* 0x00000007ff007819 */ /* 0x000fcc0000011400 */
        /* <DEDUP_REMOVED lines=24> */
.L_x_14527:
[----:B------:R-:W-:Y:S05]  /*5e40*/  BSYNC B6 ;  /* 0x0000000000067941 */ /* 0x000fea0003800000 */
.L_x_14526:
        /* <DEDUP_REMOVED lines=13> */
.L_x_14531:
[----:B-1----:R1:W2:Y:S02]  /*5f20*/  SYNCS.PHASECHK.TRANS64.TRYWAIT P0, [R22+URZ+0x13200], R3 ;  /* 0x01320003160075a7 */ /* 0x0022a4000800017f */
[----:B--2---:R-:W-:Y:S05]  /*5f30*/  @!P0 NANOSLEEP.SYNCS 0x989680 ;  /* 0x009896800000895d */ /* 0x004fea0003900000 */
[----:B------:R-:W2:Y:S02]  /*5f40*/  @!P0 SYNCS.PHASECHK.TRANS64 P0, [R22+URZ+0x13200], R3 ;  /* 0x01320003160085a7 */ /* 0x000ea4000800007f */
[----:B--2---:R-:W-:Y:S05]  /*5f50*/  @!P0 BRA `(.L_x_14531) ;  /* 0xfffffffc00f08947 */ /* 0x004fea000383ffff */
.L_x_14530:
[----:B------:R-:W-:Y:S05]  /*5f60*/  BSYNC B0 ;  /* 0x0000000000007941 */ /* 0x000fea0003800000 */
.L_x_14529:
[----:B------:R-:W-:Y:S05]  /*5f70*/  BRA `(.L_x_14532) ;  /* 0x0000002c00387947 */ /* 0x000fea0003800000 */
.L_x_14528:
        /* <DEDUP_REMOVED lines=30> */
.L_x_14534:
[----:B------:R-:W-:Y:S05]  /*6160*/  BSYNC B6 ;  /* 0x0000000000067941 */ /* 0x000fea0003800000 */
.L_x_14533:
[----:B------:R-:W2:Y:S01]  /*6170*/  LDL R20, [R1+0x28] ;  /* 0x0000280001147983 */ /* 0x000ea20000100800 */
[----:B------:R-:W-:Y:S01]  /*6180*/  ULDC.U8 UR4, c[0x0][0x410] ;  /* 0x0001040000047ab9 */ /* 0x000fe20000000000 */
[----:B------:R-:W0:Y:S01]  /*6190*/  S2R R21, SR_TID.X ;  /* 0x0000000000157919 */ /* 0x000e220000002100 */
[----:B------:R-:W-:Y:S01]  /*61a0*/  ISETP.NE.AND P0, PT, RZ, UR4, PT ;  /* 0x00000004ff007c0c */ /* 0x000fe2000bf05270 */
[----:B------:R-:W-:Y:S01]  /*61b0*/  BSSY B0, `(.L_x_14535) ;  /* 0x00002a2000007945 */ /* 0x000fe20003800000 */
[C---:B0-----:R-:W-:Y:S02]  /*61c0*/  VIADD R36, R21.reuse, 0xffffff80 ;  /* 0xffffff8015247836 */ /* 0x041fe40000000000 */
[----:B------:R-:W-:-:S05]  /*61d0*/  VIADD R32, R21, 0xffffff80 ;  /* 0xffffff8015207836 */ /* 0x000fca0000000000 */
[----:B------:R-:W-:-:S04]  /*61e0*/  LEA.HI R32, R32, R36, RZ, 0x1 ;  /* 0x0000002420207211 */ /* 0x000fc800078f08ff */
[----:B------:R-:W-:-:S05]  /*61f0*/  SHF.R.S32.HI R32, RZ, 0x1, R32 ;  /* 0x00000001ff207819 */ /* 0x000fca0000011420 */
[----:B--2---:R-:W-:Y:S01]  /*6200*/  IMAD.IADD R10, R32, 0x1, R20 ;  /* 0x00000001200a7824 */ /* 0x004fe200078e0214 */
[----:B------:R-:W-:Y:S06]  /*6210*/  @!P0 BRA `(.L_x_14536) ;  /* 0x0000001400588947 */ /* 0x000fec0003800000 */
[----:B------:R-:W0:Y:S01]  /*6220*/  LDC R20, c[0x0][0x448] ;  /* 0x00011200ff147b82 */ /* 0x000e220000000800 */
[----:B------:R-:W-:Y:S01]  /*6230*/  ULDC.64 UR4, c[0x0][0x3f8] ;  /* 0x0000fe0000047ab9 */ /* 0x000fe20000000a00 */
[----:B------:R-:W-:Y:S01]  /*6240*/  ULDC.64 UR6, c[0x0][0x408] ;  /* 0x0001020000067ab9 */ /* 0x000fe20000000a00 */
[----:B------:R-:W-:Y:S02]  /*6250*/  IMAD.MOV.U32 R6, RZ, RZ, R26 ;  /* 0x000000ffff067224 */ /* 0x000fe400078e001a */
[----:B------:R-:W-:Y:S02]  /*6260*/  IMAD.MOV.U32 R7, RZ, RZ, R29 ;  /* 0x000000ffff077224 */ /* 0x000fe400078e001d */
[----:B------:R-:W-:Y:S02]  /*6270*/  IMAD.MOV.U32 R8, RZ, RZ, R30 ;  /* 0x000000ffff087224 */ /* 0x000fe400078e001e */
[----:B------:R-:W-:Y:S01]  /*6280*/  IMAD.MOV.U32 R9, RZ, RZ, R33 ;  /* 0x000000ffff097224 */ /* 0x000fe200078e0021 */
[----:B0-----:R-:W-:-:S13]  /*6290*/  ISETP.NE.AND P0, PT, R20, 0x1, PT ;  /* 0x000000011400780c */ /* 0x001fda0003f05270 */
[----:B------:R-:W0:Y:S08]  /*62a0*/  @P0 LDC R3, c[0x0][0x44c] ;  /* 0x00011300ff030b82 */ /* 0x000e300000000800 */
[----:B------:R-:W1:Y:S01]  /*62b0*/  @P0 LDC R5, c[0x0][0x450] ;  /* 0x00011400ff050b82 */ /* 0x000e620000000800 */
[----:B0-----:R-:W-:-:S04]  /*62c0*/  @P0 IMAD.HI.U32 R0, R10, R3, RZ ;  /* 0x000000030a000227 */ /* 0x001fc800078e00ff */
[----:B------:R-:W-:Y:S01]  /*62d0*/  IMAD.MOV.U32 R3, RZ, RZ, R10 ;  /* 0x000000ffff037224 */ /* 0x000fe200078e000a */
[----:B-1----:R-:W-:-:S04]  /*62e0*/  @P0 SHF.R.U32.HI R3, RZ, R5, R0 ;  /* 0x00000005ff030219 */ /* 0x002fc80000011600 */
[----:B------:R-:W-:Y:S01]  /*62f0*/  SHF.R.S32.HI R0, RZ, 0x1f, R3 ;  /* 0x0000001fff007819 */ /* 0x000fe20000011403 */
[----:B------:R-:W-:-:S04]  /*6300*/  IMAD.WIDE.U32 R6, R3, UR4, R6 ;  /* 0x0000000403067c25 */ /* 0x000fc8000f8e0006 */
[C---:B------:R-:W-:Y:S02]  /*6310*/  IMAD R4, R0.reuse, UR4, RZ ;  /* 0x0000000400047c24 */ /* 0x040fe4000f8e02ff */
[----:B------:R-:W-:Y:S02]  /*6320*/  IMAD R0, R0, UR6, RZ ;  /* 0x0000000600007c24 */ /* 0x000fe4000f8e02ff */
[----:B------:R-:W-:-:S04]  /*6330*/  IMAD.WIDE.U32 R8, R3, UR6, R8 ;  /* 0x0000000603087c25 */ /* 0x000fc8000f8e0008 */
[C---:B------:R-:W-:Y:S01]  /*6340*/  IMAD R11, R3.reuse, UR7, R0 ;  /* 0x00000007030b7c24 */ /* 0x040fe2000f8e0200 */
[----:B------:R-:W-:Y:S01]  /*6350*/  LEA.HI R0, R24, R24, RZ, 0x1 ;  /* 0x0000001818007211 */ /* 0x000fe200078f08ff */
[----:B------:R-:W-:Y:S01]  /*6360*/  IMAD R13, R3, UR5, R4 ;  /* 0x00000005030d7c24 */ /* 0x000fe2000f8e0204 */
[----:B------:R-:W-:Y:S01]  /*6370*/  ULDC.64 UR4, c[0x0][0x3e8] ;  /* 0x0000fa0000047ab9 */ /* 0x000fe20000000a00 */
[----:B------:R-:W-:Y:S01]  /*6380*/  ULDC.64 UR6, c[0x0][0x400] ;  /* 0x0001000000067ab9 */ /* 0x000fe20000000a00 */
[----:B------:R-:W-:Y:S02]  /*6390*/  LOP3.LUT R15, R0, 0xfffffffe, RZ, 0xc0, !PT ;  /* 0xfffffffe000f7812 */ /* 0x000fe400078ec0ff */
[----:B------:R-:W-:Y:S01]  /*63a0*/  IADD3 R3, P0, R6, UR4, RZ ;  /* 0x0000000406037c10 */ /* 0x000fe2000ff1e0ff */
[----:B------:R-:W-:Y:S01]  /*63b0*/  UMOV UR4, 0xffffffff ;  /* 0xffffffff00047882 */ /* 0x000fe20000000000 */
[----:B------:R-:W-:Y:S01]  /*63c0*/  IADD3 R5, P1, R8, UR6, RZ ;  /* 0x0000000608057c10 */ /* 0x000fe2000ff3e0ff */
[----:B------:R-:W-:Y:S01]  /*63d0*/  IMAD.IADD R15, R24, 0x1, -R15 ;  /* 0x00000001180f7824 */ /* 0x000fe200078e0a0f */
[----:B------:R-:W-:-:S02]  /*63e0*/  IADD3.X R13, R7, UR5, R13, P0, !PT ;  /* 0x00000005070d7c10 */ /* 0x000fc400087fe40d */
[----:B------:R-:W-:Y:S01]  /*63f0*/  IADD3.X R4, R9, UR7, R11, P1, !PT ;  /* 0x0000000709047c10 */ /* 0x000fe20008ffe40b */
[----:B------:R-:W-:-:S04]  /*6400*/  IMAD.SHL.U32 R31, R15, 0x8, RZ ;  /* 0x000000080f1f7824 */ /* 0x000fc800078e00ff */
[----:B------:R-:W-:Y:S01]  /*6410*/  VIADD R33, R31, 0x10 ;  /* 0x000000101f217836 */ /* 0x000fe20000000000 */
[----:B------:R-:W-:Y:S06]  /*6420*/  BRA.DIV UR4, `(.L_x_14537) ;  /* 0x000001c2047c7947 */ /* 0x000fec000b800000 */
[----:B------:R0:W1:Y:S04]  /*6430*/  SHFL.IDX PT, R0, R13, RZ, 0x1e1f ;  /* 0x001e1fff0d007589 */ /* 0x00006800000e0000 */
[----:B------:R-:W2:Y:S04]  /*6440*/  SHFL.IDX PT, R3, R3, RZ, 0x1e1f ;  /* 0x001e1fff03037589 */ /* 0x000ea800000e0000 */
[----:B------:R-:W3:Y:S04]  /*6450*/  SHFL.IDX PT, R4, R4, RZ, 0x1e1f ;  /* 0x001e1fff04047589 */ /* 0x000ee800000e0000 */
[----:B------:R0:W4:Y:S02]  /*6460*/  SHFL.IDX PT, R14, R5, RZ, 0x1e1f ;  /* 0x001e1fff050e7589 */ /* 0x00012400000e0000 */
.L_x_14819:
[----:B0-----:R-:W5:Y:S04]  /*6470*/  LDL R5, [R1+0x10] ;  /* 0x0000100001057983 */ /* 0x001f680000100800 */
[----:B------:R-:W2:Y:S01]  /*6480*/  LDL R6, [R1+0x54] ;  /* 0x0000540001067983 */ /* 0x000ea20000100800 */
[----:B------:R-:W-:Y:S01]  /*6490*/  BSSY B1, `(.L_x_14538) ;  /* 0x0000021000017945 */ /* 0x000fe20003800000 */
[----:B------:R-:W-:Y:S02]  /*64a0*/  CS2R R12, SRZ ;  /* 0x00000000000c7805 */ /* 0x000fe4000001ff00 */
[----:B------:R-:W-:Y:S01]  /*64b0*/  CS2R R8, SRZ ;  /* 0x0000000000087805 */ /* 0x000fe2000001ff00 */
[----:B-----5:R-:W-:Y:S01]  /*64c0*/  IMAD R29, R5, R20, RZ ;  /* 0x00000014051d7224 */ /* 0x020fe200078e02ff */
[----:B------:R-:W-:-:S02]  /*64d0*/  CS2R R20, SRZ ;  /* 0x0000000000147805 */ /* 0x000fc4000001ff00 */
[----:B--2---:R-:W-:Y:S02]  /*64e0*/  LEA.HI R5, R6, R6, RZ, 0x1 ;  /* 0x0000000606057211 */ /* 0x004fe400078f08ff */
[----:B------:R-:W-:Y:S02]  /*64f0*/  ISETP.GE.AND P0, PT, R10, R29, PT ;  /* 0x0000001d0a00720c */ /* 0x000fe40003f06270 */
[----:B------:R-:W-:Y:S02]  /*6500*/  CS2R R10, SRZ ;  /* 0x00000000000a7805 */ /* 0x000fe4000001ff00 */
[----:B------:R-:W-:-:S05]  /*6510*/  LOP3.LUT R5, R5, 0xfffffffe, RZ, 0xc0, !PT ;  /* 0xfffffffe05057812 */ /* 0x000fca00078ec0ff */
[----:B------:R-:W-:-:S05]  /*6520*/  IMAD.IADD R5, R6, 0x1, -R5 ;  /* 0x0000000106057824 */ /* 0x000fca00078e0a05 */
[----:B------:R-:W-:Y:S01]  /*6530*/  SHF.L.U32 R5, R5, 0x1f, RZ ;  /* 0x0000001f05057819 */ /* 0x000fe200000006ff */
[----:B------:R-:W-:Y:S06]  /*6540*/  @P0 BRA `(.L_x_14539) ;  /* 0x0000000000540947 */ /* 0x000fec0003800000 */
[----:B------:R-:W-:Y:S01]  /*6550*/  ULDC UR4, c[0x0][0x3f4] ;  /* 0x0000fd0000047ab9 */ /* 0x000fe20000000800 */
[----:B------:R-:W-:Y:S02]  /*6560*/  SHF.R.S32.HI R9, RZ, 0x1f, R33 ;  /* 0x0000001fff097819 */ /* 0x000fe40000011421 */
[----:B------:R-:W-:Y:S02]  /*6570*/  CS2R R10, SRZ ;  /* 0x00000000000a7805 */ /* 0x000fe4000001ff00 */
[----:B------:R-:W-:Y:S02]  /*6580*/  ISETP.GE.AND P4, PT, R31, UR4, PT ;  /* 0x000000041f007c0c */ /* 0x000fe4000bf86270 */
[----:B------:R-:W-:Y:S02]  /*6590*/  ISETP.GE.AND P5, PT, R33, UR4, PT ;  /* 0x0000000421007c0c */ /* 0x000fe4000bfa6270 */
[----:B------:R-:W-:Y:S02]  /*65a0*/  CS2R R20, SRZ ;  /* 0x0000000000147805 */ /* 0x000fe4000001ff00 */
[----:B------:R-:W-:-:S07]  /*65b0*/  CS2R R12, SRZ ;  /* 0x00000000000c7805 */ /* 0x000fce000001ff00 */
[-C--:B----4-:R-:W-:Y:S02]  /*65c0*/  @!P4 IADD3 R34, P1, R31, R14.reuse, RZ ;  /* 0x0000000e1f22c210 */ /* 0x090fe40007f3e0ff */
[CC--:B------:R-:W-:Y:S02]  /*65d0*/  @!P5 IADD3 R26, P2, R33.reuse, R3.reuse, RZ ;  /* 0x00000003211ad210 */ /* 0x0c0fe40007f5e0ff */
[----:B------:R-:W-:Y:S02]  /*65e0*/  @!P5 IADD3 R14, P3, R33, R14, RZ ;  /* 0x0000000e210ed210 */ /* 0x000fe40007f7e0ff */
[----:B------:R-:W-:Y:S01]  /*65f0*/  @!P4 IADD3 R6, P0, R31, R3, RZ ;  /* 0x000000031f06c210 */ /* 0x000fe20007f1e0ff */
[----:B-1----:R-:W-:Y:S01]  /*6600*/  @!P5 IMAD.X R27, R0, 0x1, R9, P2 ;  /* 0x00000001001bd824 */ /* 0x002fe200010e0609 */
[----:B------:R-:W-:Y:S01]  /*6610*/  @!P4 SHF.R.S32.HI R3, RZ, 0x1f, R31 ;  /* 0x0000001fff03c819 */ /* 0x000fe2000001141f */
[----:B---3--:R-:W-:Y:S01]  /*6620*/  @!P5 IMAD.X R15, R4, 0x1, R9, P3 ;  /* 0x00000001040fd824 */ /* 0x008fe200018e0609 */
[----:B------:R-:W-:-:S02]  /*6630*/  CS2R R8, SRZ ;  /* 0x0000000000087805 */ /* 0x000fc4000001ff00 */
[----:B------:R0:W5:Y:S01]  /*6640*/  @!P5 LD.E.64 R10, desc[UR40][R26.64] ;  /* 0x000000281a0ad980 */ /* 0x000162000c101b00 */
[--C-:B------:R-:W-:Y:S02]  /*6650*/  @!P4 IMAD.X R7, R0, 0x1, R3.reuse, P0 ;  /* 0x000000010007c824 */ /* 0x100fe400000e0603 */
[----:B------:R-:W-:Y:S01]  /*6660*/  @!P4 IMAD.X R35, R4, 0x1, R3, P1 ;  /* 0x000000010423c824 */ /* 0x000fe200008e0603 */
[----:B------:R0:W5:Y:S04]  /*6670*/  @!P5 LD.E.64 R8, desc[UR40][R14.64] ;  /* 0x000000280e08d980 */ /* 0x000168000c101b00 */
[----:B------:R0:W5:Y:S04]  /*6680*/  @!P4 LD.E.64 R20, desc[UR40][R6.64] ;  /* 0x000000280614c980 */ /* 0x000168000c101b00 */
[----:B------:R0:W5:Y:S02]  /*6690*/  @!P4 LD.E.64 R12, desc[UR40][R34.64] ;  /* 0x00000028220cc980 */ /* 0x000164000c101b00 */
.L_x_14539:
[----:B------:R-:W-:Y:S05]  /*66a0*/  BSYNC B1 ;  /* 0x0000000000017941 */ /* 0x000fea0003800000 */
.L_x_14538:
[----:B-1----:R-:W2:Y:S01]  /*66b0*/  LDL.LU R0, [R1+0x4] ;  /* 0x0000040001007983 */ /* 0x002ea20000300800 */
[----:B------:R-:W1:Y:S01]  /*66c0*/  SYNCS.PHASECHK.TRANS64.TRYWAIT P0, [R22+URZ+0x13200], R5 ;  /* 0x01320005160075a7 */ /* 0x000e62000800017f */
[----:B------:R-:W-:Y:S01]  /*66d0*/  BSSY B1, `(.L_x_14540) ;  /* 0x0000005000017945 */ /* 0x000fe20003800000 */
[----:B--2---:R-:W-:-:S05]  /*66e0*/  IMAD R0, R0, -0xc0, R29 ;  /* 0xffffff4000007824 */ /* 0x004fca00078e021d */
[----:B------:R-:W-:-:S04]  /*66f0*/  VIMNMX R0, R0, 0xc0, PT ;  /* 0x000000c000007848 */ /* 0x000fc80003fe0100 */
[----:B------:R-:W-:Y:S01]  /*6700*/  ISETP.GE.AND P1, PT, R32, R0, PT ;  /* 0x000000002000720c */ /* 0x000fe20003f26270 */
[----:B-1----:R-:W-:-:S12]  /*6710*/  @!P0 BRA `(.L_x_14541) ;  /* 0x000001c0002c8947 */ /* 0x002fd80003800000 */
.L_x_14820:
[----:B------:R-:W-:Y:S05]  /*6720*/  BSYNC B1 ;  /* 0x0000000000017941 */ /* 0x000fea0003800000 */
.L_x_14540:
[----:B------:R-:W-:Y:S05]  /*6730*/  @P1 BRA `(.L_x_14542) ;  /* 0x0000002400241947 */ /* 0x000fea0003800000 */
[----:B------:R2:W5:Y:S01]  /*6740*/  LDL R39, [R1+0x34] ;  /* 0x0000340001277983 */ /* 0x0005620000100800 */
[----:B------:R-:W0:Y:S01]  /*6750*/  LDC R0, c[0x0][0x3f4] ;  /* 0x0000fd00ff007b82 */ /* 0x000e220000000800 */
[----:B------:R-:W-:Y:S01]  /*6760*/  BSSY B1, `(.L_x_14543) ;  /* 0x000007b000017945 */ /* 0x000fe20003800000 */
[-C--:B0-----:R-:W-:Y:S02]  /*6770*/  ISETP.GE.AND P0, PT, R31, R0.reuse, PT ;  /* 0x000000001f00720c */ /* 0x081fe40003f06270 */
[----:B------:R-:W-:-:S11]  /*6780*/  ISETP.GE.AND P1, PT, R33, R0, PT ;  /* 0x000000002100720c */ /* 0x000fd60003f26270 */
[----:B--2---:R-:W-:Y:S05]  /*6790*/  @P0 BRA `(.L_x_14544) ;  /* 0x0000000400dc0947 */ /* 0x004fea0003800000 */
[----:B-----5:R-:W-:Y:S01]  /*67a0*/  IMAD.IADD R0, R22, 0x1, R39 ;  /* 0x0000000116007824 */ /* 0x020fe200078e0227 */
[----:B----4-:R-:W-:Y:S02]  /*67b0*/  SHF.R.U32.HI R14, RZ, 0x8, R20 ;  /* 0x00000008ff0e7819 */ /* 0x010fe40000011614 */
[----:B------:R-:W-:Y:S02]  /*67c0*/  LOP3.LUT R3, R20, 0xff, RZ, 0xc0, !PT ;  /* 0x000000ff14037812 */ /* 0x000fe400078ec0ff */
[----:B-1-3--:R-:W0:Y:S01]  /*67d0*/  LDS.128 R4, [R0+0xb000] ;  /* 0x00b0000000047984 */ /* 0x00ae220000000c00 */
        /* <DEDUP_REMOVED lines=13> */
[----:B------:R-:W-:Y:S01]  /*68b0*/  LOP3.LUT R27, R14, 0xff, RZ, 0xc0, !PT ;  /* 0x000000ff0e1b7812 */ /* 0x000fe200078ec0ff */
        /* <DEDUP_REMOVED lines=101> */
.L_x_14544:
[----:B------:R-:W-:Y:S05]  /*6f10*/  BSYNC B1 ;  /* 0x0000000000017941 */ /* 0x000fea0003800000 */
.L_x_14543:
[----:B------:R-:W-:Y:S05]  /*6f20*/  @P1 BRA `(.L_x_14542) ;  /* 0x0000001c00281947 */ /* 0x000fea0003800000 */
[----:B------:R-:W-:Y:S02]  /*6f30*/  LEA.HI R24, R25, R24, RZ, 0x2 ;  /* 0x0000001819187211 */ /* 0x000fe400078f10ff */
[----:B-----5:R-:W-:Y:S02]  /*6f40*/  SHF.R.U32.HI R13, RZ, 0x8, R11 ;  /* 0x00000008ff0d7819 */ /* 0x020fe4000001160b */
[--C-:B0-----:R-:W-:Y:S02]  /*6f50*/  SHF.R.S32.HI R0, RZ, 0x2, R24.reuse ;  /* 0x00000002ff007819 */ /* 0x101fe40000011418 */
[----:B------:R-:W-:Y:S02]  /*6f60*/  SHF.R.S32.HI R3, RZ, 0x1f, R24 ;  /* 0x0000001fff037819 */ /* 0x000fe40000011418 */
[----:B------:R-:W-:Y:S02]  /*6f70*/  SHF.R.U32.HI R24, RZ, 0x8, R9 ;  /* 0x00000008ff187819 */ /* 0x000fe40000011609 */
[----:B------:R-:W-:-:S02]  /*6f80*/  LEA.HI R3, R3, R0, RZ, 0x2 ;  /* 0x0000000003037211 */ /* 0x000fc400078f10ff */
[----:B------:R-:W-:Y:S02]  /*6f90*/  SHF.R.U32.HI R15, RZ, 0x8, R8 ;  /* 0x00000008ff0f7819 */ /* 0x000fe40000011608 */
[----:B------:R-:W-:Y:S02]  /*6fa0*/  LOP3.LUT R3, R3, 0xfffffffc, RZ, 0xc0, !PT ;  /* 0xfffffffc03037812 */ /* 0x000fe400078ec0ff */
[----:B----4-:R-:W-:Y:S02]  /*6fb0*/  LOP3.LUT R14, R11, 0xff, RZ, 0xc0, !PT ;  /* 0x000000ff0b0e7812 */ /* 0x010fe400078ec0ff */
[----:B------:R-:W-:Y:S01]  /*6fc0*/  LOP3.LUT R25, R9, 0xff, RZ, 0xc0, !PT ;  /* 0x000000ff09197812 */ /* 0x000fe200078ec0ff */
[----:B------:R-:W-:Y:S01]  /*6fd0*/  IMAD.IADD R3, R0, 0x1, -R3 ;  /* 0x0000000100037824 */ /* 0x000fe200078e0a03 */
[----:B------:R-:W-:Y:S02]  /*6fe0*/  LOP3.LUT R13, R13, 0xff, RZ, 0xc0, !PT ;  /* 0x000000ff0d0d7812 */ /* 0x000fe400078ec0ff */
[----:B------:R-:W-:-:S02]  /*6ff0*/  LOP3.LUT R24, R24, 0xff, RZ, 0xc0, !PT ;  /* 0x000000ff18187812 */ /* 0x000fc400078ec0ff */
[----:B------:R-:W-:Y:S01]  /*7000*/  LOP3.LUT P0, RZ, R3, 0x2, RZ, 0xc0, !PT ;  /* 0x0000000203ff7812 */ /* 0x000fe2000780c0ff */
[----:B------:R-:W-:Y:S01]  /*7010*/  IMAD.IADD R3, R22, 0x1, R39 ;  /* 0x0000000116037824 */ /* 0x000fe200078e0227 */
[----:B------:R-:W-:Y:S02]  /*7020*/  LOP3.LUT R20, R8, 0xff, RZ, 0xc0, !PT ;  /* 0x000000ff08147812 */ /* 0x000fe400078ec0ff */
[----:B------:R-:W-:Y:S01]  /*7030*/  LOP3.LUT R15, R15, 0xff, RZ, 0xc0, !PT ;  /* 0x000000ff0f0f7812 */ /* 0x000fe200078ec0ff */
[----:B------:R-:W-:Y:S01]  /*7040*/  VIADD R0, R3, 0x20 ;  /* 0x0000002003007836 */ /* 0x000fe20000000000 */
[----:B------:R-:W-:Y:S02]  /*7050*/  PRMT R14, R13, 0x7604, R14 ;  /* 0x000076040d0e7816 */ /* 0x000fe4000000000e */
[----:B------:R-:W-:Y:S02]  /*7060*/  PRMT R25, R24, 0x7604, R25 ;  /* 0x0000760418197816 */ /* 0x000fe40000000019 */
[----:B------:R-:W-:-:S02]  /*7070*/  SHF.R.U32.HI R13, RZ, 0x10, R11 ;  /* 0x00000010ff0d7819 */ /* 0x000fc4000001160b */
[----:B------:R-:W-:Y:S01]  /*7080*/  SHF.R.U32.HI R24, RZ, 0x10, R9 ;  /* 0x00000010ff187819 */ /* 0x000fe20000011609 */
[----:B------:R-:W-:Y:S01]  /*7090*/  @P0 VIADD R0, R3, 0xffffffe0 ;  /* 0xffffffe003000836 */ /* 0x000fe20000000000 */
[----:B------:R-:W-:Y:S02]  /*70a0*/  SHF.R.U32.HI R3, RZ, 0x8, R10 ;  /* 0x00000008ff037819 */ /* 0x000fe4000001160a */
[----:B------:R-:W-:Y:S02]  /*70b0*/  LOP3.LUT R12, R10, 0xff, RZ, 0xc0, !PT ;  /* 0x000000ff0a0c7812 */ /* 0x000fe400078ec0ff */
[----:B-1-3--:R-:W0:Y:S01]  /*70c0*/  LDS.128 R4, [R0+0xb000] ;  /* 0x00b0000000047984 */ /* 0x00ae220000000c00 */
        /* <DEDUP_REMOVED lines=11> */
[----:B------:R-:W-:Y:S02]  /*7180*/  LOP3.LUT R15, R15, 0xff000000, R11, 0xf8, !PT ;  /* 0xff0000000f0f7812 */ /* 0x000fe400078ef80b */
[----:B------:R-:W-:Y:S02]  /*7190*/  LOP3.LUT R25, R25, 0xff000000, R9, 0xf8, !PT ;  /* 0xff00000019197812 */ /* 0x000fe400078ef809 */
[----:B------:R-:W-:Y:S02]  /*71a0*/  PRMT R13, R3, 0x7054, R12 ;  /* 0x00007054030d7816 */ /* 0x000fe4000000000c */
[----:B------:R-:W-:-:S02]  /*71b0*/  PRMT R21, R20, 0x7054, R21 ;  /* 0x0000705414157816 */ /* 0x000fc40000000015 */
[----:B------:R-:W-:Y:S02]  /*71c0*/  F2FP.F16.E4M3.UNPACK_B R12, R15 ;  /* 0x0000000fff0c723e */ /* 0x000fe400020006ff */
[-C--:B------:R-:W-:Y:S02]  /*71d0*/  F2FP.F16.E4M3.UNPACK_B R20, R25.reuse ;  /* 0x00000019ff14723e */ /* 0x080fe400020006ff */
[----:B------:R-:W-:Y:S01]  /*71e0*/  LOP3.LUT R21, R21, 0xff000000, R8, 0xf8, !PT ;  /* 0xff00000015157812 */ /* 0x000fe200078ef808 */
[----:B------:R-:W-:Y:S01]  /*71f0*/  HADD2.F32 R14, -RZ, R12.H1_H1 ;  /* 0x3000000cff0e7230 */ /* 0x000fe20000004100 */
[----:B------:R-:W-:Y:S01]  /*7200*/  LOP3.LUT R13, R13, 0xff000000, R10, 0xf8, !PT ;  /* 0xff0000000d0d7812 */ /* 0x000fe200078ef80a */
[--C-:B------:R-:W-:Y:S01]  /*7210*/  HADD2.F32 R24, -RZ, R20.reuse.H1_H1 ;  /* 0x30000014ff187230 */ /* 0x100fe20000004100 */
[----:B------:R-:W-:Y:S01]  /*7220*/  F2FP.F16.E4M3.UNPACK_B R25, R25.H1 ;  /* 0x00000019ff19723e */ /* 0x000fe200030006ff */
[----:B------:R-:W-:Y:S01]  /*7230*/  HADD2.F32 R20, -RZ, R20.H0_H0 ;  /* 0x20000014ff147230 */ /* 0x000fe20000004100 */
[-C--:B0-----:R-:W-:Y:S01]  /*7240*/  F2FP.F16.E4M3.UNPACK_B R3, R6.reuse.H1 ;  /* 0x00000006ff03723e */ /* 0x081fe200030006ff */
[----:B------:R-:W-:Y:S01]  /*7250*/  HADD2.F32 R12, -RZ, R12.H0_H0 ;  /* 0x2000000cff0c7230 */ /* 0x000fe20000004100 */
[----:B------:R-:W-:-:S02]  /*7260*/  F2FP.F16.E4M3.UNPACK_B R6, R6 ;  /* 0x00000006ff06723e */ /* 0x000fc400020006ff */
[-C--:B------:R-:W-:Y:S01]  /*7270*/  F2FP.F16.E4M3.UNPACK_B R10, R7.reuse ;  /* 0x00000007ff0a723e */ /* 0x080fe200020006ff */
[--C-:B------:R-:W-:Y:S01]  /*7280*/  HADD2.F32 R8, -RZ, R3.reuse.H1_H1 ;  /* 0x30000003ff087230 */ /* 0x100fe20000004100 */
[----:B------:R-:W-:Y:S01]  /*7290*/  F2FP.F16.E4M3.UNPACK_B R11, R7.H1 ;  /* 0x00000007ff0b723e */ /* 0x000fe200030006ff */
[----:B------:R-:W-:Y:S01]  /*72a0*/  HADD2.F32 R9, -RZ, R3.H0_H0 ;  /* 0x20000003ff097230 */ /* 0x000fe20000004100 */
[-C--:B------:R-:W-:Y:S02]  /*72b0*/  F2FP.F16.E4M3.UNPACK_B R7, R5.reuse ;  /* 0x00000005ff07723e */ /* 0x080fe400020006ff */
[C---:B------:R-:W-:Y:S01]  /*72c0*/  FMUL.FTZ R26, R8.reuse, R24 ;  /* 0x00000018081a7220 */ /* 0x040fe20000410000 */
[-C--:B------:R-:W-:Y:S01]  /*72d0*/  FMUL.FTZ R27, R8, R14.reuse ;  /* 0x0000000e081b7220 */ /* 0x080fe20000410000 */
[----:B------:R-:W-:Y:S01]  /*72e0*/  F2FP.F16.E4M3.UNPACK_B R8, R5.H1 ;  /* 0x00000005ff08723e */ /* 0x000fe200030006ff */
[--C-:B------:R-:W-:Y:S02]  /*72f0*/  HADD2.F32 R5, -RZ, R6.reuse.H1_H1 ;  /* 0x30000006ff057230 */ /* 0x100fe40000004100 */
[C---:B------:R-:W-:Y:S01]  /*7300*/  FFMA.FTZ R29, R9.reuse, R14, -R26 ;  /* 0x0000000e091d7223 */ /* 0x040fe2000001081a */
[----:B------:R-:W-:Y:S01]  /*7310*/  FFMA.FTZ R30, R9, R24, R27 ;  /* 0x00000018091e7223 */ /* 0x000fe2000001001b */
[----:B------:R-:W-:Y:S01]  /*7320*/  HADD2.F32 R6, -RZ, R6.H0_H0 ;  /* 0x20000006ff067230 */ /* 0x000fe20000004100 */
[----:B------:R-:W-:Y:S01]  /*7330*/  F2FP.F16.E4M3.UNPACK_B R15, R15.H1 ;  /* 0x0000000fff0f723e */ /* 0x000fe200030006ff */
[C---:B------:R-:W-:Y:S01]  /*7340*/  FMUL.FTZ R9, R5.reuse, R20 ;  /* 0x0000001405097220 */ /* 0x040fe20000410000 */
[----:B------:R-:W-:Y:S01]  /*7350*/  FMUL.FTZ R27, R5, R12 ;  /* 0x0000000c051b7220 */ /* 0x000fe20000410000 */
[----:B------:R-:W-:Y:S01]  /*7360*/  HADD2.F32 R14, -RZ, R25.H0_H0 ;  /* 0x20000019ff0e7230 */ /* 0x000fe20000004100 */
[----:B------:R-:W-:Y:S01]  /*7370*/  F2FP.F16.E4M3.UNPACK_B R3, R4 ;  /* 0x00000004ff03723e */ /* 0x000fe200020006ff */
[----:B------:R-:W-:-:S02]  /*7380*/  HADD2.F32 R5, -RZ, R10.H1_H1 ;  /* 0x3000000aff057230 */ /* 0x000fc40000004100 */
        /* <DEDUP_REMOVED lines=11> */
[----:B------:R-:W-:Y:S01]  /*7440*/  HADD2.F32 R11, -RZ, R11.H0_H0 ;  /* 0x2000000bff0b7230 */ /* 0x000fe20000004100 */
[----:B------:R-:W-:Y:S01]  /*7450*/  F2FP.F16.E4M3.UNPACK_B R5, R13 ;  /* 0x0000000dff05723e */ /* 0x000fe200020006ff */
[C---:B------:R-:W-:Y:S01]  /*7460*/  FMUL.FTZ R10, R6.reuse, R15 ;  /* 0x0000000f060a7220 */ /* 0x040fe20000410000 */
[----:B------:R-:W-:Y:S01]  /*7470*/  F2FP.F16.E4M3.UNPACK_B R4, R4.H1 ;  /* 0x00000004ff04723e */ /* 0x000fe200030006ff */
[----:B------:R-:W-:Y:S01]  /*7480*/  FMUL.FTZ R20, R6, R25 ;  /* 0x0000001906147220 */ /* 0x000fe20000410000 */
[----:B------:R-:W-:Y:S01]  /*7490*/  F2FP.F16.E4M3.UNPACK_B R12, R21 ;  /* 0x00000015ff0c723e */ /* 0x000fe200020006ff */
[----:B------:R-:W-:Y:S01]  /*74a0*/  FFMA.FTZ R34, R11, R25, R10 ;  /* 0x000000190b227223 */ /* 0x000fe2000001000a */
[----:B------:R-:W-:-:S02]  /*74b0*/  HADD2.F32 R10, -RZ, R5.H1_H1 ;  /* 0x30000005ff0a7230 */ /* 0x000fc40000004100 */
[----:B------:R-:W-:Y:S01]  /*74c0*/  FFMA.FTZ R33, R11, R15, -R20 ;  /* 0x0000000f0b217223 */ /* 0x000fe20000010814 */
[----:B------:R-:W-:Y:S01]  /*74d0*/  HADD2.F32 R9, -RZ, R5.H0_H0 ;  /* 0x20000005ff097230 */ /* 0x000fe20000004100 */
[----:B------:R-:W-:Y:S01]  /*74e0*/  F2FP.F16.E4M3.UNPACK_B R13, R13.H1 ;  /* 0x0000000dff0d723e */ /* 0x000fe200030006ff */
[----:B------:R-:W-:Y:S01]  /*74f0*/  HADD2.F32 R14, -RZ, R12.H1_H1 ;  /* 0x3000000cff0e7230 */ /* 0x000fe20000004100 */
[----:B------:R-:W-:Y:S01]  /*7500*/  F2FP.F16.E4M3.UNPACK_B R21, R21.H1 ;  /* 0x00000015ff15723e */ /* 0x000fe200030006ff */
[--C-:B------:R-:W-:Y:S02]  /*7510*/  HADD2.F32 R6, -RZ, R4.reuse.H1_H1 ;  /* 0x30000004ff067230 */ /* 0x100fe40000004100 */
[----:B------:R-:W-:Y:S02]  /*7520*/  HADD2.F32 R5, -RZ, R4.H0_H0 ;  /* 0x20000004ff057230 */ /* 0x000fe40000004100 */
[----:B------:R-:W-:Y:S02]  /*7530*/  HADD2.F32 R12, -RZ, R12.H0_H0 ;  /* 0x2000000cff0c7230 */ /* 0x000fe40000004100 */
[----:B------:R-:W-:Y:S01]  /*7540*/  FMUL.FTZ R20, R6, R14 ;  /* 0x0000000e06147220 */ /* 0x000fe20000410000 */
[----:B------:R-:W-:-:S02]  /*7550*/  HADD2.F32 R4, -RZ, R3.H1_H1 ;  /* 0x30000003ff047230 */ /* 0x000fc40000004100 */
[-C--:B------:R-:W-:Y:S01]  /*7560*/  FMUL.FTZ R24, R6, R10.reuse ;  /* 0x0000000a06187220 */ /* 0x080fe20000410000 */
[----:B------:R-:W-:Y:S02]  /*7570*/  HADD2.F32 R3, -RZ, R3.H0_H0 ;  /* 0x20000003ff037230 */ /* 0x000fe40000004100 */
[C---:B------:R-:W-:Y:S01]  /*7580*/  FFMA.FTZ R20, R5.reuse, R10, -R20 ;  /* 0x0000000a05147223 */ /* 0x040fe20000010814 */
[----:B------:R-:W-:Y:S02]  /*7590*/  HADD2.F32 R10, -RZ, R21.H0_H0 ;  /* 0x20000015ff0a7230 */ /* 0x000fe40000004100 */
[C---:B------:R-:W-:Y:S01]  /*75a0*/  FMUL.FTZ R6, R4.reuse, R12 ;  /* 0x0000000c04067220 */ /* 0x040fe20000410000 */
[-C--:B------:R-:W-:Y:S01]  /*75b0*/  FMUL.FTZ R15, R4, R9.reuse ;  /* 0x00000009040f7220 */ /* 0x080fe20000410000 */
[----:B------:R-:W-:Y:S01]  /*75c0*/  FFMA.FTZ R25, R5, R14, R24 ;  /* 0x0000000e05197223 */ /* 0x000fe20000010018 */
[----:B------:R-:W-:Y:S02]  /*75d0*/  HADD2.F32 R5, -RZ, R13.H1_H1 ;  /* 0x3000000dff057230 */ /* 0x000fe40000004100 */
[----:B------:R-:W-:Y:S01]  /*75e0*/  FFMA.FTZ R11, R3, R9, -R6 ;  /* 0x00000009030b7223 */ /* 0x000fe20000010806 */
[----:B------:R-:W-:-:S02]  /*75f0*/  HADD2.F32 R9, -RZ, R21.H1_H1 ;  /* 0x30000015ff097230 */ /* 0x000fc40000004100 */
[----:B------:R-:W-:Y:S01]  /*7600*/  FFMA.FTZ R12, R3, R12, R15 ;  /* 0x0000000c030c7223 */ /* 0x000fe2000001000f */
[--C-:B------:R-:W-:Y:S02]  /*7610*/  HADD2.F32 R4, -RZ, R8.reuse.H1_H1 ;  /* 0x30000008ff047230 */ /* 0x100fe40000004100 */
[----:B------:R-:W-:Y:S02]  /*7620*/  HADD2.F32 R3, -RZ, R7.H1_H1 ;  /* 0x30000007ff037230 */ /* 0x000fe40000004100 */
[----:B------:R-:W-:Y:S02]  /*7630*/  HADD2.F32 R6, -RZ, R13.H0_H0 ;  /* 0x2000000dff067230 */ /* 0x000fe40000004100 */
[C---:B------:R-:W-:Y:S01]  /*7640*/  FMUL.FTZ R13, R4.reuse, R9 ;  /* 0x00000009040d7220 */ /* 0x040fe20000410000 */
[----:B------:R-:W-:Y:S02]  /*7650*/  HADD2.F32 R8, -RZ, R8.H0_H0 ;  /* 0x20000008ff087230 */ /* 0x000fe40000004100 */
[----:B------:R-:W-:Y:S01]  /*7660*/  FMUL.FTZ R14, R4, R5 ;  /* 0x00000005040e7220 */ /* 0x000fe20000410000 */
[----:B------:R-:W-:-:S02]  /*7670*/  HADD2.F32 R7, -RZ, R7.H0_H0 ;  /* 0x20000007ff077230 */ /* 0x000fc40000004100 */
[C---:B------:R-:W-:Y:S01]  /*7680*/  FMUL.FTZ R4, R3.reuse, R10 ;  /* 0x0000000a03047220 */ /* 0x040fe20000410000 */
[-C--:B------:R-:W-:Y:S01]  /*7690*/  FMUL.FTZ R3, R3, R6.reuse ;  /* 0x0000000603037220 */ /* 0x080fe20000410000 */
        /* <DEDUP_REMOVED lines=11> */
[----:B------:R-:W-:-:S05]  /*7750*/  F2FP.SATFINITE.E4M3.F32.PACK_AB_MERGE_C R5, R10, R5, R13 ;  /* 0x000000050a05723e */ /* 0x000fca000480700d */
[----:B------:R2:W-:Y:S01]  /*7760*/  STS.128 [R0+0xb000], R4 ;  /* 0x00b0000400007388 */ /* 0x0005e20000000c00 */
[----:B------:R-:W-:Y:S05]  /*7770*/  BRA `(.L_x_14542) ;  /* 0x0000001400147947 */ /* 0x000fea0003800000 */
.L_x_14536:
        /* <DEDUP_REMOVED lines=32> */
.L_x_14826:
[----:B0-----:R-:W5:Y:S01]  /*7980*/  LDL R0, [R1+0x10] ;  /* 0x0000100001007983 */ /* 0x001f620000100800 */
[----:B------:R-:W0:Y:S03]  /*7990*/  LDC R29, c[0x0][0x3f4] ;  /* 0x0000fd00ff1d7b82 */ /* 0x000e260000000800 */
[----:B------:R-:W2:Y:S01]  /*79a0*/  LDL R4, [R1+0x54] ;  /* 0x0000540001047983 */ /* 0x000ea20000100800 */
[----:B------:R-:W-:Y:S01]  /*79b0*/  BSSY B1, `(.L_x_14546) ;  /* 0x0000016000017945 */ /* 0x000fe20003800000 */
[----:B------:R-:W-:Y:S02]  /*79c0*/  CS2R R24, SRZ ;  /* 0x0000000000187805 */ /* 0x000fe4000001ff00 */
        /* <DEDUP_REMOVED lines=9> */
[----:B0-----:R-:W-:Y:S06]  /*7a60*/  @P0 BRA `(.L_x_14547) ;  /* 0x0000000000280947 */ /* 0x001fec0003800000 */
[----:B------:R-:W-:Y:S01]  /*7a70*/  ULDC UR4, c[0x0][0x3f4] ;  /* 0x0000fd0000047ab9 */ /* 0x000fe20000000800 */
[C---:B------:R-:W-:Y:S02]  /*7a80*/  IADD3 R4, P0, R18.reuse, R5, RZ ;  /* 0x0000000512047210 */ /* 0x040fe40007f1e0ff */
[----:B------:R-:W-:Y:S02]  /*7a90*/  CS2R R24, SRZ ;  /* 0x0000000000187805 */ /* 0x000fe4000001ff00 */
[C---:B------:R-:W-:Y:S02]  /*7aa0*/  ISETP.GE.AND P2, PT, R18.reuse, UR4, PT ;  /* 0x0000000412007c0c */ /* 0x040fe4000bf46270 */
[----:B----4-:R-:W-:Y:S01]  /*7ab0*/  IADD3 R14, P1, R18, R14, RZ ;  /* 0x0000000e120e7210 */ /* 0x010fe20007f3e0ff */
[----:B-1----:R-:W-:-:S04]  /*7ac0*/  IMAD.X R5, R3, 0x1, R19, P0 ;  /* 0x0000000103057824 */ /* 0x002fc800000e0613 */
[----:B---3--:R-:W-:-:S06]  /*7ad0*/  IMAD.X R15, R7, 0x1, R19, P1 ;  /* 0x00000001070f7824 */ /* 0x008fcc00008e0613 */
[----:B------:R-:W-:Y:S05]  /*7ae0*/  @P2 BRA `(.L_x_14547) ;  /* 0x0000000000082947 */ /* 0x000fea0003800000 */
[----:B------:R0:W5:Y:S04]  /*7af0*/  LD.E.128 R24, desc[UR40][R4.64] ;  /* 0x0000002804187980 */ /* 0x000168000c101d00 */
[----:B------:R0:W5:Y:S02]  /*7b00*/  LD.E.128 R8, desc[UR40][R14.64] ;  /* 0x000000280e087980 */ /* 0x000164000c101d00 */
.L_x_14547:
[----:B------:R-:W-:Y:S05]  /*7b10*/  BSYNC B1 ;  /* 0x0000000000017941 */ /* 0x000fea0003800000 */
.L_x_14546:
[----:B------:R-:W2:Y:S01]  /*7b20*/  LDL.LU R0, [R1+0x4] ;  /* 0x0000040001007983 */ /* 0x000ea20000300800 */
[----:B------:R-:W3:Y:S01]  /*7b30*/  SYNCS.PHASECHK.TRANS64.TRYWAIT P1, [R22+URZ+0x13200], R13 ;  /* 0x0132000d160075a7 */ /* 0x000ee2000802017f */
[----:B-1----:R-:W0:Y:S01]  /*7b40*/  S2R R3, SR_TID.X ;  /* 0x0000000000037919 */ /* 0x002e220000002100 */
[----:B------:R-:W-:Y:S01]  /*7b50*/  ISETP.GE.AND P0, PT, R18, R29, PT ;  /* 0x0000001d1200720c */ /* 0x000fe20003f06270 */
[----:B------:R-:W-:Y:S01]  /*7b60*/  BSSY B1, `(.L_x_14548) ;  /* 0x0000009000017945 */ /* 0x000fe20003800000 */
[C---:B0-----:R-:W-:Y:S02]  /*7b70*/  VIADD R4, R3.reuse, 0xffffff80 ;  /* 0xffffff8003047836 */ /* 0x041fe40000000000 */
[----:B------:R-:W-:-:S05]  /*7b80*/  VIADD R3, R3, 0xffffff80 ;  /* 0xffffff8003037836 */ /* 0x000fca0000000000 */
[----:B------:R-:W-:-:S04]  /*7b90*/  LEA.HI R3, R3, R4, RZ, 0x1 ;  /* 0x0000000403037211 */ /* 0x000fc800078f08ff */
[----:B------:R-:W-:Y:S01]  /*7ba0*/  SHF.R.S32.HI R3, RZ, 0x1, R3 ;  /* 0x00000001ff037819 */ /* 0x000fe20000011403 */
[----:B--2---:R-:W-:-:S05]  /*7bb0*/  IMAD R0, R0, -0xc0, R21 ;  /* 0xffffff4000007824 */ /* 0x004fca00078e0215 */
[----:B------:R-:W-:-:S04]  /*7bc0*/  VIMNMX R0, R0, 0xc0, PT ;  /* 0x000000c000007848 */ /* 0x000fc80003fe0100 */
[----:B------:R-:W-:Y:S01]  /*7bd0*/  ISETP.GE.OR P0, PT, R3, R0, P0 ;  /* 0x000000000300720c */ /* 0x000fe20000706670 */
[----:B---3--:R-:W-:-:S12]  /*7be0*/  @!P1 BRA `(.L_x_14549) ;  /* 0x000001ac00789947 */ /* 0x008fd80003800000 */
.L_x_14827:
[----:B------:R-:W-:Y:S05]  /*7bf0*/  BSYNC B1 ;  /* 0x0000000000017941 */ /* 0x000fea0003800000 */
.L_x_14548:
[----:B------:R-:W-:Y:S05]  /*7c00*/  @P0 BRA `(.L_x_14542) ;  /* 0x0000000c00f00947 */ /* 0x000fea0003800000 */
[----:B----4-:R-:W0:Y:S04]  /*7c10*/  LDL R14, [R1+0x44] ;  /* 0x00004400010e7983 */ /* 0x010e280000100800 */
[----:B------:R-:W2:Y:S04]  /*7c20*/  LDL R31, [R1+0x48] ;  /* 0x00004800011f7983 */ /* 0x000ea80000100800 */
[----:B------:R-:W3:Y:S01]  /*7c30*/  LDL R51, [R1+0x58] ;  /* 0x0000580001337983 */ /* 0x000ee20000100800 */
[----:B-----5:R-:W-:Y:S02]  /*7c40*/  SHF.R.U32.HI R0, RZ, 0x8, R24 ;  /* 0x00000008ff007819 */ /* 0x020fe40000011618 */
[----:B------:R-:W-:-:S02]  /*7c50*/  SHF.R.U32.HI R4, RZ, 0x8, R25 ;  /* 0x00000008ff047819 */ /* 0x000fc40000011619 */
[----:B------:R-:W-:Y:S02]  /*7c60*/  LOP3.LUT R3, R24, 0xff, RZ, 0xc0, !PT ;  /* 0x000000ff18037812 */ /* 0x000fe400078ec0ff */
[----:B------:R-:W-:Y:S02]  /*7c70*/  LOP3.LUT R0, R0, 0xff, RZ, 0xc0, !PT ;  /* 0x000000ff00007812 */ /* 0x000fe400078ec0ff */
[----:B------:R-:W-:Y:S02]  /*7c80*/  LOP3.LUT R5, R25, 0xff, RZ, 0xc0, !PT ;  /* 0x000000ff19057812 */ /* 0x000fe400078ec0ff */
[----:B------:R-:W-:Y:S02]  /*7c90*/  LOP3.LUT R4, R4, 0xff, RZ, 0xc0, !PT ;  /* 0x000000ff04047812 */ /* 0x000fe400078ec0ff */
[----:B------:R-:W-:Y:S01]  /*7ca0*/  PRMT R20, R0, 0x7604, R3 ;  /* 0x0000760400147816 */ /* 0x000fe20000000003 */
[----:B------:R-:W-:Y:S01]  /*7cb0*/  IMAD.IADD R0, R18, 0x1, R29 ;  /* 0x0000000112007824 */ /* 0x000fe200078e021d */
[----:B------:R-:W-:-:S02]  /*7cc0*/  SHF.R.U32.HI R3, RZ, 0x8, R26 ;  /* 0x00000008ff037819 */ /* 0x000fc4000001161a */
[----:B------:R-:W-:Y:S02]  /*7cd0*/  PRMT R30, R4, 0x7604, R5 ;  /* 0x00007604041e7816 */ /* 0x000fe40000000005 */
[----:B------:R-:W-:Y:S02]  /*7ce0*/  LOP3.LUT R4, R26, 0xff, RZ, 0xc0, !PT ;  /* 0x000000ff1a047812 */ /* 0x000fe400078ec0ff */
[----:B------:R-:W-:Y:S02]  /*7cf0*/  LOP3.LUT R3, R3, 0xff, RZ, 0xc0, !PT ;  /* 0x000000ff03037812 */ /* 0x000fe400078ec0ff */
[----:B------:R-:W-:Y:S02]  /*7d00*/  SHF.R.U32.HI R7, RZ, 0x8, R8 ;  /* 0x00000008ff077819 */ /* 0x000fe40000011608 */
[----:B------:R-:W-:Y:S02]  /*7d10*/  PRMT R32, R3, 0x7604, R4 ;  /* 0x0000760403207816 */ /* 0x000fe40000000004 */
[----:B------:R-:W-:-:S02]  /*7d20*/  LOP3.LUT R12, R8, 0xff, RZ, 0xc0, !PT ;  /* 0x000000ff080c7812 */ /* 0x000fc400078ec0ff */
[----:B------:R-:W-:Y:S02]  /*7d30*/  LOP3.LUT R7, R7, 0xff, RZ, 0xc0, !PT ;  /* 0x000000ff07077812 */ /* 0x000fe400078ec0ff */
[----:B------:R-:W-:Y:S02]  /*7d40*/  SHF.R.U32.HI R5, RZ, 0x8, R27 ;  /* 0x00000008ff057819 */ /* 0x000fe4000001161b */
[----:B------:R-:W-:Y:S02]  /*7d50*/  PRMT R35, R7, 0x7604, R12 ;  /* 0x0000760407237816 */ /* 0x000fe4000000000c */
[----:B------:R-:W-:Y:S02]  /*7d60*/  SHF.R.U32.HI R12, RZ, 0x8, R10 ;  /* 0x00000008ff0c7819 */ /* 0x000fe4000001160a */
[----:B------:R-:W-:Y:S02]  /*7d70*/  LOP3.LUT R15, R10, 0xff, RZ, 0xc0, !PT ;  /* 0x000000ff0a0f7812 */ /* 0x000fe400078ec0ff */
[----:B------:R-:W-:-:S02]  /*7d80*/  LOP3.LUT R12, R12, 0xff, RZ, 0xc0, !PT ;  /* 0x000000ff0c0c7812 */ /* 0x000fc400078ec0ff */
[----:B------:R-:W-:Y:S02]  /*7d90*/  LOP3.LUT R21, R11, 0xff, RZ, 0xc0, !PT ;  /* 0x000000ff0b157812 */ /* 0x000fe400078ec0ff */
[----:B------:R-:W-:Y:S02]  /*7da0*/  LOP3.LUT R6, R27, 0xff, RZ, 0xc0, !PT ;  /* 0x000000ff1b067812 */ /* 0x000fe400078ec0ff */
[----:B------:R-:W-:Y:S02]  /*7db0*/  LOP3.LUT R5, R5, 0xff, RZ, 0xc0, !PT ;  /* 0x000000ff05057812 */ /* 0x000fe400078ec0ff */
[----:B------:R-:W-:Y:S02]  /*7dc0*/  PRMT R37, R12, 0x7604, R15 ;  /* 0x000076040c257816 */ /* 0x000fe4000000000f */
[----:B------:R-:W-:Y:S02]  /*7dd0*/  PRMT R34, R5, 0x7604, R6 ;  /* 0x0000760405227816 */ /* 0x000fe40000000006 */
[----:B------:R-:W-:-:S02]  /*7de0*/  SHF.R.U32.HI R29, RZ, 0x10, R26 ;  /* 0x00000010ff1d7819 */ /* 0x000fc4000001161a */
[----:B------:R-:W-:-:S04]  /*7df0*/  SHF.R.U32.HI R33, RZ, 0x10, R27 ;  /* 0x00000010ff217819 */ /* 0x000fc8000001161b */
[----:B------:R-:W-:-:S04]  /*7e00*/  LOP3.LUT R33, R33, 0xff, RZ, 0xc0, !PT ;  /* 0x000000ff21217812 */ /* 0x000fc800078ec0ff */
[----:B------:R-:W-:Y:S02]  /*7e10*/  PRMT R33, R33, 0x7054, R34 ;  /* 0x0000705421217816 */ /* 0x000fe40000000022 */
[----:B0-----:R-:W-:Y:S02]  /*7e20*/  SHF.R.U32.HI R13, RZ, 0x3, R14 ;  /* 0x00000003ff0d7819 */ /* 0x001fe4000001160e */
[----:B------:R-:W-:Y:S02]  /*7e30*/  LOP3.LUT R0, R14, 0x30, R0, 0xf8, !PT ;  /* 0x000000300e007812 */ /* 0x000fe400078ef800 */
[----:B------:R-:W-:Y:S02]  /*7e40*/  SHF.R.U32.HI R14, RZ, 0x8, R11 ;  /* 0x00000008ff0e7819 */ /* 0x000fe4000001160b */
[----:B------:R-:W-:Y:S02]  /*7e50*/  LOP3.LUT R3, R0, R13, RZ, 0x3c, !PT ;  /* 0x0000000d00037212 */ /* 0x000fe400078e3cff */
[----:B------:R-:W-:Y:S01]  /*7e60*/  SHF.R.U32.HI R0, RZ, 0x8, R9 ;  /* 0x00000008ff007819 */ /* 0x000fe20000011609 */
[----:B---3--:R-:W-:Y:S01]  /*7e70*/  LDS.128 R4, [R51+0xb000] ;  /* 0x00b0000033047984 */ /* 0x008fe20000000c00 */
[----:B------:R-:W-:-:S02]  /*7e80*/  LOP3.LUT R13, R9, 0xff, RZ, 0xc0, !PT ;  /* 0x000000ff090d7812 */ /* 0x000fc400078ec0ff */
[----:B------:R-:W-:Y:S02]  /*7e90*/  LOP3.LUT R0, R0, 0xff, RZ, 0xc0, !PT ;  /* 0x000000ff00007812 */ /* 0x000fe400078ec0ff */
[----:B------:R-:W-:Y:S02]  /*7ea0*/  LOP3.LUT R14, R14, 0xff, RZ, 0xc0, !PT ;  /* 0x000000ff0e0e7812 */ /* 0x000fe400078ec0ff */
[----:B------:R-:W-:Y:S02]  /*7eb0*/  PRMT R36, R0, 0x7604, R13 ;  /* 0x0000760400247816 */ /* 0x000fe4000000000d */
[----:B--2---:R-:W-:Y:S02]  /*7ec0*/  IADD3 R0, R22, R31, R3 ;  /* 0x0000001f16007210 */ /* 0x004fe40007ffe003 */
[----:B------:R-:W-:Y:S02]  /*7ed0*/  PRMT R43, R14, 0x7604, R21 ;  /* 0x000076040e2b7816 */ /* 0x000fe40000000015 */
[----:B------:R-:W-:Y:S01]  /*7ee0*/  SHF.R.U32.HI R21, RZ, 0x10, R25 ;  /* 0x00000010ff157819 */ /* 0x000fe20000011619 */
[----:B------:R-:W0:Y:S01]  /*7ef0*/  LDS.128 R12, [R0+0xb000] ;  /* 0x00b00000000c7984 */ /* 0x000e220000000c00 */
[----:B------:R-:W-:-:S02]  /*7f00*/  SHF.R.U32.HI R3, RZ, 0x10, R24 ;  /* 0x00000010ff037819 */ /* 0x000fc40000011618 */
[----:B------:R-:W-:Y:S02]  /*7f10*/  LOP3.LUT R21, R21, 0xff, RZ, 0xc0, !PT ;  /* 0x000000ff15157812 */ /* 0x000fe400078ec0ff */
        /* <DEDUP_REMOVED lines=9> */
[----:B------:R-:W-:Y:S02]  /*7fb0*/  SHF.R.U32.HI R30, RZ, 0x10, R10 ;  /* 0x00000010ff1e7819 */ /* 0x000fe4000001160a */
[----:B------:R-:W-:-:S02]  /*7fc0*/  LOP3.LUT R32, R32, 0xff, RZ, 0xc0, !PT ;  /* 0x000000ff20207812 */ /* 0x000fc400078ec0ff */
[----:B------:R-:W-:Y:S02]  /*7fd0*/  PRMT R39, R21, 0x7054, R36 ;  /* 0x0000705415277816 */ /* 0x000fe40000000024 */
[----:B------:R-:W-:Y:S02]  /*7fe0*/  LOP3.LUT R20, R20, 0xff, RZ, 0xc0, !PT ;  /* 0x000000ff14147812 */ /* 0x000fe400078ec0ff */
[----:B------:R-:W-:Y:S02]  /*7ff0*/  LOP3.LUT R30, R30, 0xff, RZ, 0xc0, !PT ;  /* 0x000000ff1e1e7812 */ /* 0x000fe400078ec0ff */
[----:B------:R-:W-:Y:S02]  /*8000*/  PRMT R43, R32, 0x7054, R43 ;  /* 0x00007054202b7816 */ /* 0x000fe4000000002b */
[----:B------:R-:W-:Y:S02]  /*8010*/  LOP3.LUT R39, R39, 0xff000000, R9, 0xf8, !PT ;  /* 0xff00000027277812 */ /* 0x000fe400078ef809 */
[----:B------:R-:W-:-:S02]  /*8020*/  PRMT R35, R20, 0x7054, R35 ;  /* 0x0000705414237816 */ /* 0x000fc40000000023 */
[----:B------:R-:W-:Y:S02]  /*8030*/  LOP3.LUT R21, R3, 0xff000000, R24, 0xf8, !PT ;  /* 0xff00000003157812 */ /* 0x000fe400078ef818 */
[----:B------:R-:W-:Y:S02]  /*8040*/  PRMT R41, R30, 0x7054, R37 ;  /* 0x000070541e297816 */ /* 0x000fe40000000025 */
[----:B------:R-:W-:Y:S02]  /*8050*/  LOP3.LUT R24, R29, 0xff000000, R25, 0xf8, !PT ;  /* 0xff0000001d187812 */ /* 0x000fe400078ef819 */
[----:B------:R-:W-:Y:S02]  /*8060*/  LOP3.LUT R43, R43, 0xff000000, R11, 0xf8, !PT ;  /* 0xff0000002b2b7812 */ /* 0x000fe400078ef80b */
[----:B------:R-:W-:Y:S02]  /*8070*/  F2FP.F16.E4M3.UNPACK_B R40, R39 ;  /* 0x00000027ff28723e */ /* 0x000fe400020006ff */
[----:B0-----:R-:W-:-:S02]  /*8080*/  F2FP.F16.E4M3.UNPACK_B R11, R13 ;  /* 0x0000000dff0b723e */ /* 0x001fc400020006ff */
[----:B------:R-:W-:Y:S01]  /*8090*/  LOP3.LUT R3, R31, 0xff000000, R26, 0xf8, !PT ;  /* 0xff0000001f037812 */ /* 0x000fe200078ef81a */
[--C-:B------:R-:W-:Y:S01]  /*80a0*/  HADD2.F32 R42, -RZ, R40.reuse.H0_H0 ;  /* 0x20000028ff2a7230 */ /* 0x100fe20000004100 */
[----:B------:R-:W-:Y:S01]  /*80b0*/  LOP3.LUT R29, R35, 0xff000000, R8, 0xf8, !PT ;  /* 0xff000000231d7812 */ /* 0x000fe200078ef808 */
[----:B------:R-:W-:Y:S01]  /*80c0*/  HADD2.F32 R40, -RZ, R40.H1_H1 ;  /* 0x30000028ff287230 */ /* 0x000fe20000004100 */
[----:B------:R-:W-:Y:S02]  /*80d0*/  LOP3.LUT R8, R41, 0xff000000, R10, 0xf8, !PT ;  /* 0xff00000029087812 */ /* 0x000fe400078ef80a */
[----:B------:R-:W-:Y:S02]  /*80e0*/  F2FP.F16.E4M3.UNPACK_B R31, R24 ;  /* 0x00000018ff1f723e */ /* 0x000fe400020006ff */
[-C--:B------:R-:W-:Y:S02]  /*80f0*/  F2FP.F16.E4M3.UNPACK_B R10, R5.reuse ;  /* 0x00000005ff0a723e */ /* 0x080fe400020006ff */
[----:B------:R-:W-:Y:S01]  /*8100*/  F2FP.F16.E4M3.UNPACK_B R20, R5.H1 ;  /* 0x00000005ff14723e */ /* 0x000fe200030006ff */
[----:B------:R-:W-:Y:S01]  /*8110*/  HADD2.F32 R5, -RZ, R11.H0_H0 ;  /* 0x2000000bff057230 */ /* 0x000fe20000004100 */
[----:B------:R-:W-:Y:S01]  /*8120*/  LOP3.LUT R37, R33, 0xff000000, R27, 0xf8, !PT ;  /* 0xff00000021257812 */ /* 0x000fe200078ef81b */
[----:B------:R-:W-:Y:S01]  /*8130*/  HADD2.F32 R38, -RZ, R31.H0_H0 ;  /* 0x2000001fff267230 */ /* 0x000fe20000004100 */
[-C--:B------:R-:W-:Y:S01]  /*8140*/  F2FP.F16.E4M3.UNPACK_B R27, R12.reuse ;  /* 0x0000000cff1b723e */ /* 0x080fe200020006ff */
[--C-:B------:R-:W-:Y:S01]  /*8150*/  HADD2.F32 R9, -RZ, R10.reuse.H0_H0 ;  /* 0x2000000aff097230 */ /* 0x100fe20000004100 */
[----:B------:R-:W-:Y:S01]  /*8160*/  F2FP.F16.E4M3.UNPACK_B R35, R12.H1 ;  /* 0x0000000cff23723e */ /* 0x000fe200030006ff */
[C---:B------:R-:W-:Y:S01]  /*8170*/  FMUL.FTZ R12, R5.reuse, R42 ;  /* 0x0000002a050c7220 */ /* 0x040fe20000410000 */
[----:B------:R-:W-:Y:S01]  /*8180*/  F2FP.F16.E4M3.UNPACK_B R26, R13.H1 ;  /* 0x0000000dff1a723e */ /* 0x000fe200030006ff */
[-C--:B------:R-:W-:Y:S01]  /*8190*/  FMUL.FTZ R13, R5, R38.reuse ;  /* 0x00000026050d7220 */ /* 0x080fe20000410000 */
[----:B------:R-:W-:Y:S01]  /*81a0*/  F2FP.F16.E4M3.UNPACK_B R39, R39.H1 ;  /* 0x00000027ff27723e */ /* 0x000fe200030006ff */
[----:B------:R-:W-:Y:S01]  /*81b0*/  FFMA.FTZ R5, R9, R38, -R12 ;  /* 0x0000002609057223 */ /* 0x000fe2000001080c */
[----:B------:R-:W-:Y:S01]  /*81c0*/  F2FP.F16.E4M3.UNPACK_B R24, R24.H1 ;  /* 0x00000018ff18723e */ /* 0x000fe200030006ff */
[----:B------:R-:W-:Y:S01]  /*81d0*/  HADD2.F32 R11, -RZ, R11.H1_H1 ;  /* 0x3000000bff0b7230 */ /* 0x000fe20000004100 */
[-C--:B------:R-:W-:Y:S01]  /*81e0*/  F2FP.F16.E4M3.UNPACK_B R34, R15.reuse ;  /* 0x0000000fff22723e */ /* 0x080fe200020006ff */
[----:B------:R-:W-:Y:S01]  /*81f0*/  HADD2.F32 R31, -RZ, R31.H1_H1 ;  /* 0x3000001fff1f7230 */ /* 0x000fe20000004100 */
[----:B------:R-:W-:Y:S01]  /*8200*/  F2FP.F16.E4M3.UNPACK_B R36, R15.H1 ;  /* 0x0000000fff24723e */ /* 0x000fe200030006ff */
[----:B------:R-:W-:-:S02]  /*8210*/  HADD2.F32 R12, -RZ, R10.H1_H1 ;  /* 0x3000000aff0c7230 */ /* 0x000fc40000004100 */
[----:B------:R-:W-:Y:S01]  /*8220*/  FFMA.FTZ R9, R9, R42, R13 ;  /* 0x0000002a09097223 */ /* 0x000fe2000001000d */
[--C-:B------:R-:W-:Y:S02]  /*8230*/  HADD2.F32 R38, -RZ, R39.reuse.H0_H0 ;  /* 0x20000027ff267230 */ /* 0x100fe40000004100 */
[C---:B------:R-:W-:Y:S01]  /*8240*/  FMUL.FTZ R41, R11.reuse, R40 ;  /* 0x000000280b297220 */ /* 0x040fe20000410000 */
[----:B------:R-:W-:Y:S02]  /*8250*/  HADD2.F32 R10, -RZ, R26.H0_H0 ;  /* 0x2000001aff0a7230 */ /* 0x000fe40000004100 */
[----:B------:R-:W-:Y:S01]  /*8260*/  FMUL.FTZ R11, R11, R31 ;  /* 0x0000001f0b0b7220 */ /* 0x000fe20000410000 */
[----:B------:R-:W-:Y:S01]  /*8270*/  HADD2.F32 R15, -RZ, R24.H0_H0 ;  /* 0x20000018ff0f7230 */ /* 0x000fe20000004100 */
[-C--:B------:R-:W-:Y:S01]  /*8280*/  F2FP.F16.E4M3.UNPACK_B R30, R7.reuse ;  /* 0x00000007ff1e723e */ /* 0x080fe200020006ff */
[----:B------:R-:W-:Y:S02]  /*8290*/  HADD2.F32 R13, -RZ, R20.H0_H0 ;  /* 0x20000014ff0d7230 */ /* 0x000fe40000004100 */
[C---:B------:R-:W-:Y:S01]  /*82a0*/  FMUL.FTZ R42, R10.reuse, R38 ;  /* 0x000000260a2a7220 */ /* 0x040fe20000410000 */
[----:B------:R-:W-:Y:S01]  /*82b0*/  F2FP.F16.E4M3.UNPACK_B R33, R7.H1 ;  /* 0x00000007ff21723e */ /* 0x000fe200030006ff */
[----:B------:R-:W-:Y:S01]  /*82c0*/  FMUL.FTZ R45, R10, R15 ;  /* 0x0000000f0a2d7220 */ /* 0x000fe20000410000 */
[C---:B------:R-:W-:Y:S01]  /*82d0*/  FFMA.FTZ R10, R12.reuse, R31, -R41 ;  /* 0x0000001f0c0a7223 */ /* 0x040fe20000010829 */
[----:B------:R-:W-:Y:S01]  /*82e0*/  FFMA.FTZ R12, R12, R40, R11 ;  /* 0x000000280c0c7223 */ /* 0x000fe2000001000b */
[C---:B------:R-:W-:Y:S01]  /*82f0*/  FFMA.FTZ R11, R13.reuse, R15, -R42 ;  /* 0x0000000f0d0b7223 */ /* 0x040fe2000001082a */
[----:B------:R-:W-:Y:S01]  /*8300*/  FFMA.FTZ R13, R13, R38, R45 ;  /* 0x000000260d0d7223 */ /* 0x000fe2000001002d */
[----:B------:R-:W-:Y:S01]  /*8310*/  F2FP.F16.E4M3.UNPACK_B R41, R43 ;  /* 0x0000002bff29723e */ /* 0x000fe200020006ff */
[----:B------:R-:W-:Y:S01]  /*8320*/  HADD2.F32 R31, -RZ, R24.H1_H1 ;  /* 0x30000018ff1f7230 */ /* 0x000fe20000004100 */
[----:B------:R-:W-:Y:S01]  /*8330*/  F2FP.F16.E4M3.UNPACK_B R38, R37 ;  /* 0x00000025ff26723e */ /* 0x000fe200020006ff */
[----:B------:R-:W-:Y:S01]  /*8340*/  HADD2.F32 R40, -RZ, R39.H1_H1 ;  /* 0x30000027ff287230 */ /* 0x000fe20000004100 */
[----:B------:R-:W-:Y:S01]  /*8350*/  F2FP.F16.E4M3.UNPACK_B R43, R43.H1 ;  /* 0x0000002bff2b723e */ /* 0x000fe200030006ff */
[----:B------:R-:W-:Y:S01]  /*8360*/  HADD2.F32 R15, -RZ, R26.H1_H1 ;  /* 0x3000001aff0f7230 */ /* 0x000fe20000004100 */
[-C--:B------:R-:W-:Y:S01]  /*8370*/  F2FP.F16.E4M3.UNPACK_B R32, R4.reuse.H1 ;  /* 0x00000004ff20723e */ /* 0x080fe200030006ff */
[----:B------:R-:W-:Y:S01]  /*8380*/  HADD2.F32 R24, -RZ, R20.H1_H1 ;  /* 0x30000014ff187230 */ /* 0x000fe20000004100 */
[----:B------:R-:W-:Y:S01]  /*8390*/  F2FP.F16.E4M3.UNPACK_B R25, R4 ;  /* 0x00000004ff19723e */ /* 0x000fe200020006ff */
[----:B------:R-:W-:-:S02]  /*83a0*/  HADD2.F32 R45, -RZ, R41.H0_H0 ;  /* 0x20000029ff2d7230 */ /* 0x000fc40000004100 */
[C---:B------:R-:W-:Y:S01]  /*83b0*/  FMUL.FTZ R47, R15.reuse, R40 ;  /* 0x000000280f2f7220 */ /* 0x040fe20000410000 */
[----:B------:R-:W-:Y:S02]  /*83c0*/  HADD2.F32 R20, -RZ, R34.H0_H0 ;  /* 0x20000022ff147230 */ /* 0x000fe40000004100 */
[----:B------:R-:W-:Y:S01]  /*83d0*/  FMUL.FTZ R15, R15, R31 ;  /* 0x0000001f0f0f7220 */ /* 0x000fe20000410000 */
[----:B------:R-:W-:Y:S01]  /*83e0*/  HADD2.F32 R39, -RZ, R38.H0_H0 ;  /* 0x20000026ff277230 */ /* 0x000fe20000004100 */
[----:B------:R-:W-:Y:S01]  /*83f0*/  F2FP.F16.E4M3.UNPACK_B R4, R6 ;  /* 0x00000006ff04723e */ /* 0x000fe200020006ff */
[----:B------:R-:W-:Y:S02]  /*8400*/  HADD2.F32 R26, -RZ, R30.H0_H0 ;  /* 0x2000001eff1a7230 */ /* 0x000fe40000004100 */
[C---:B------:R-:W-:Y:S01]  /*8410*/  FMUL.FTZ R49, R20.reuse, R45 ;  /* 0x0000002d14317220 */ /* 0x040fe20000410000 */
[----:B------:R-:W-:Y:S02]  /*8420*/  HADD2.F32 R41, -RZ, R41.H1_H1 ;  /* 0x30000029ff297230 */ /* 0x000fe40000004100 */
[----:B------:R-:W-:Y:S01]  /*8430*/  FMUL.FTZ R42, R20, R39 ;  /* 0x00000027142a7220 */ /* 0x000fe20000410000 */
[C---:B------:R-:W-:Y:S01]  /*8440*/  FFMA.FTZ R20, R24.reuse, R31, -R47 ;  /* 0x0000001f18147223 */ /* 0x040fe2000001082f */
[----:B------:R-:W-:Y:S01]  /*8450*/  FFMA.FTZ R24, R24, R40, R15 ;  /* 0x0000002818187223 */ /* 0x000fe2000001000f */
[C---:B------:R-:W-:Y:S01]  /*8460*/  FFMA.FTZ R15, R26.reuse, R39, -R49 ;  /* 0x000000271a0f7223 */ /* 0x040fe20000010831 */
[----:B------:R-:W-:Y:S01]  /*8470*/  HADD2.F32 R39, -RZ, R38.H1_H1 ;  /* 0x30000026ff277230 */ /* 0x000fe20000004100 */
[----:B------:R-:W-:Y:S01]  /*8480*/  F2FP.F16.E4M3.UNPACK_B R38, R37.H1 ;  /* 0x00000025ff26723e */ /* 0x000fe200030006ff */
        /* <DEDUP_REMOVED lines=9> */
[--C-:B------:R-:W-:Y:S02]  /*8520*/  HADD2.F32 R40, -RZ, R38.reuse.H0_H0 ;  /* 0x20000026ff287230 */ /* 0x100fe40000004100 */
[-C--:B------:R-:W-:Y:S01]  /*8530*/  FMUL.FTZ R46, R30, R39.reuse ;  /* 0x000000271e2e7220 */ /* 0x080fe20000410000 */
[----:B------:R-:W-:Y:S02]  /*8540*/  HADD2.F32 R34, -RZ, R33.H0_H0 ;  /* 0x20000021ff227230 */ /* 0x000fe40000004100 */
[----:B------:R-:W-:Y:S01]  /*8550*/  FMUL.FTZ R45, R37, R42 ;  /* 0x0000002a252d7220 */ /* 0x000fe20000410000 */
[----:B------:R-:W-:Y:S01]  /*8560*/  FFMA.FTZ R30, R31, R39, -R44 ;  /* 0x000000271f1e7223 */ /* 0x000fe2000001082c */
[-C--:B------:R-:W-:Y:S01]  /*8570*/  FMUL.FTZ R37, R37, R40.reuse ;  /* 0x0000002825257220 */ /* 0x080fe20000410000 */
[----:B------:R-:W-:Y:S01]  /*8580*/  FFMA.FTZ R31, R31, R41, R46 ;  /* 0x000000291f1f7223 */ /* 0x000fe2000001002e */
[C---:B------:R-:W-:Y:S01]  /*8590*/  FFMA.FTZ R45, R34.reuse, R40, -R45 ;  /* 0x00000028222d7223 */ /* 0x040fe2000001082d */
[----:B------:R-:W-:Y:S01]  /*85a0*/  HADD2.F32 R40, -RZ, R38.H1_H1 ;  /* 0x30000026ff287230 */ /* 0x000fe20000004100 */
[----:B------:R-:W-:Y:S01]  /*85b0*/  F2FP.F16.E4M3.UNPACK_B R41, R29.H1 ;  /* 0x0000001dff29723e */ /* 0x000fe200030006ff */
[----:B------:R-:W-:Y:S01]  /*85c0*/  FFMA.FTZ R47, R34, R42, R37 ;  /* 0x0000002a222f7223 */ /* 0x000fe20000010025 */
        /* <DEDUP_REMOVED lines=18> */
[----:B------:R-:W-:Y:S01]  /*86f0*/  HADD2.F32 R35, -RZ, R35.H1_H1 ;  /* 0x30000023ff237230 */ /* 0x000fe20000004100 */
[----:B------:R-:W-:Y:S01]  /*8700*/  F2FP.F16.E4M3.UNPACK_B R34, R29 ;  /* 0x0000001dff22723e */ /* 0x000fe200020006ff */
[----:B------:R-:W-:Y:S02]  /*8710*/  HADD2.F32 R38, -RZ, R38.H1_H1 ;  /* 0x30000026ff267230 */ /* 0x000fe40000004100 */
[C---:B------:R-:W-:Y:S01]  /*8720*/  FFMA.FTZ R44, R33.reuse, R39, -R44 ;  /* 0x00000027212c7223 */ /* 0x040fe2000001082c */
[----:B------:R-:W-:Y:S01]  /*8730*/  FFMA.FTZ R37, R33, R42, R37 ;  /* 0x0000002a21257223 */ /* 0x000fe20000010025 */
[----:B------:R-:W-:Y:S01]  /*8740*/  HADD2.F32 R32, -RZ, R32.H1_H1 ;  /* 0x30000020ff207230 */ /* 0x000fe20000004100 */
[----:B------:R-:W-:Y:S01]  /*8750*/  F2FP.F16.E4M3.UNPACK_B R33, R21 ;  /* 0x00000015ff21723e */ /* 0x000fe200020006ff */
[C---:B------:R-:W-:Y:S01]  /*8760*/  FMUL.FTZ R21, R35.reuse, R41 ;  /* 0x0000002923157220 */ /* 0x040fe20000410000 */
[----:B------:R-:W-:Y:S01]  /*8770*/  FMUL.FTZ R40, R35, R38 ;  /* 0x0000002623287220 */ /* 0x000fe20000410000 */
[----:B------:R-:W-:Y:S01]  /*8780*/  HADD2.F32 R36, -RZ, R34.H0_H0 ;  /* 0x20000022ff247230 */ /* 0x000fe20000004100 */
[----:B------:R-:W-:Y:S01]  /*8790*/  F2FP.SATFINITE.E4M3.F32.PACK_AB_MERGE_C R47, R50, R47, RZ ;  /* 0x0000002f322f723e */ /* 0x000fe200048070ff */
[----:B------:R-:W-:-:S02]  /*87a0*/  HADD2.F32 R29, -RZ, R27.H0_H0 ;  /* 0x2000001bff1d7230 */ /* 0x000fc40000004100 */
[C---:B------:R-:W-:Y:S01]  /*87b0*/  FFMA.FTZ R39, R32.reuse, R38, -R21 ;  /* 0x0000002620277223 */ /* 0x040fe20000010815 */
[----:B------:R-:W-:Y:S01]  /*87c0*/  FFMA.FTZ R46, R32, R41, R40 ;  /* 0x00000029202e7223 */ /* 0x000fe20000010028 */
[----:B------:R-:W-:Y:S01]  /*87d0*/  HADD2.F32 R32, -RZ, R33.H0_H0 ;  /* 0x20000021ff207230 */ /* 0x000fe20000004100 */
[----:B------:R-:W-:Y:S01]  /*87e0*/  F2FP.SATFINITE.E4M3.F32.PACK_AB_MERGE_C R9, R12, R9, R13 ;  /* 0x000000090c09723e */ /* 0x000fe2000480700d */
        /* <DEDUP_REMOVED lines=9> */
[----:B------:R-:W-:Y:S01]  /*8880*/  FFMA.FTZ R40, R21, R36, R40 ;  /* 0x0000002415287223 */ /* 0x000fe20000010028 */
[C---:B------:R-:W-:Y:S01]  /*8890*/  FMUL.FTZ R42, R27.reuse, R34 ;  /* 0x000000221b2a7220 */ /* 0x040fe20000410000 */
        /* <DEDUP_REMOVED lines=18> */
[--C-:B------:R-:W-:Y:S02]  /*89c0*/  HADD2.F32 R21, -RZ, R3.reuse.H1_H1 ;  /* 0x30000003ff157230 */ /* 0x100fe40000004100 */
[C---:B------:R-:W-:Y:S01]  /*89d0*/  FMUL.FTZ R32, R14.reuse, R29 ;  /* 0x0000001d0e207220 */ /* 0x040fe20000410000 */
[-C--:B------:R-:W-:Y:S01]  /*89e0*/  FMUL.FTZ R34, R14, R25.reuse ;  /* 0x000000190e227220 */ /* 0x080fe20000410000 */
[----:B------:R-:W-:Y:S01]  /*89f0*/  F2FP.F16.E4M3.UNPACK_B R14, R8 ;  /* 0x00000008ff0e723e */ /* 0x000fe200020006ff */
[----:B------:R-:W-:Y:S02]  /*8a00*/  HADD2.F32 R8, -RZ, R3.H0_H0 ;  /* 0x20000003ff087230 */ /* 0x000fe40000004100 */
[C---:B------:R-:W-:Y:S01]  /*8a10*/  FFMA.FTZ R36, R7.reuse, R25, -R32 ;  /* 0x0000001907247223 */ /* 0x040fe20000010820 */
[----:B------:R-:W-:Y:S01]  /*8a20*/  FFMA.FTZ R29, R7, R29, R34 ;  /* 0x0000001d071d7223 */ /* 0x000fe20000010022 */
[----:B------:R-:W-:-:S02]  /*8a30*/  HADD2.F32 R7, -RZ, R6.H0_H0 ;  /* 0x20000006ff077230 */ /* 0x000fc40000004100 */
[--C-:B------:R-:W-:Y:S01]  /*8a40*/  HADD2.F32 R32, -RZ, R14.reuse.H0_H0 ;  /* 0x2000000eff207230 */ /* 0x100fe20000004100 */
[----:B------:R-:W-:Y:S01]  /*8a50*/  F2FP.SATFINITE.E4M3.F32.PACK_AB_MERGE_C R36, R36, R41, RZ ;  /* 0x000000292424723e */ /* 0x000fe200048070ff */
[----:B------:R-:W-:Y:S01]  /*8a60*/  HADD2.F32 R25, -RZ, R14.H1_H1 ;  /* 0x3000000eff197230 */ /* 0x000fe20000004100 */
[----:B------:R-:W-:Y:S01]  /*8a70*/  F2FP.SATFINITE.E4M3.F32.PACK_AB_MERGE_C R29, R29, R42, RZ ;  /* 0x0000002a1d1d723e */ /* 0x000fe200048070ff */
[----:B------:R-:W-:Y:S02]  /*8a80*/  HADD2.F32 R6, -RZ, R6.H1_H1 ;  /* 0x30000006ff067230 */ /* 0x000fe40000004100 */
[C---:B------:R-:W-:Y:S01]  /*8a90*/  FMUL.FTZ R14, R7.reuse, R32 ;  /* 0x00000020070e7220 */ /* 0x040fe20000410000 */
[--C-:B------:R-:W-:Y:S02]  /*8aa0*/  HADD2.F32 R3, -RZ, R4.reuse.H0_H0 ;  /* 0x20000004ff037230 */ /* 0x100fe40000004100 */
[----:B------:R-:W-:Y:S01]  /*8ab0*/  FMUL.FTZ R7, R7, R8 ;  /* 0x0000000807077220 */ /* 0x000fe20000410000 */
[----:B------:R-:W-:-:S02]  /*8ac0*/  HADD2.F32 R4, -RZ, R4.H1_H1 ;  /* 0x30000004ff047230 */ /* 0x000fc40000004100 */
        /* <DEDUP_REMOVED lines=12> */
[----:B------:R-:W-:Y:S02]  /*8b90*/  F2FP.SATFINITE.E4M3.F32.PACK_AB_MERGE_C R8, R35, R40, R8 ;  /* 0x000000282308723e */ /* 0x000fe40004807008 */
[----:B------:R-:W-:Y:S01]  /*8ba0*/  F2FP.SATFINITE.E4M3.F32.PACK_AB_MERGE_C R10, R34, R3, R29 ;  /* 0x00000003220a723e */ /* 0x000fe2000480701d */
[----:B------:R0:W-:Y:S04]  /*8bb0*/  STS.128 [R51+0xb000], R4 ;  /* 0x00b0000433007388 */ /* 0x0001e80000000c00 */
[----:B------:R0:W-:Y:S02]  /*8bc0*/  STS.128 [R0+0xb000], R8 ;  /* 0x00b0000800007388 */ /* 0x0001e40000000c00 */
.L_x_14542:
[----:B------:R-:W-:Y:S05]  /*8bd0*/  BSYNC B0 ;  /* 0x0000000000007941 */ /* 0x000fea0003800000 */
.L_x_14535:
        /* <DEDUP_REMOVED lines=8> */
.L_x_14532:
[----:B0-2---:R-:W2:Y:S02]  /*8c60*/  LDL R0, [R1+0x18] ;  /* 0x0000180001007983 */ /* 0x005ea40000100800 */
[----:B--2---:R-:W-:-:S13]  /*8c70*/  ISETP.NE.AND P0, PT, R0, 0x3, PT ;  /* 0x000000030000780c */ /* 0x004fda0003f05270 */
[----:B------:R-:W-:Y:S05]  /*8c80*/  @!P0 BRA `(.L_x_14550) ;  /* 0x0000000000048947 */ /* 0x000fea0003800000 */
[----:B------:R-:W-:Y:S01]  /*8c90*/  BPT.TRAP 0x1 ;  /* 0x000000040000795c */ /* 0x000fe20000300000 */
.L_x_14550:
[----:B-----5:R-:W-:Y:S01]  /*8ca0*/  IMAD R12, R23, 0x8, R22 ;  /* 0x00000008170c7824 */ /* 0x020fe200078e0216 */
[----:B-1----:R-:W-:-:S04]  /*8cb0*/  SHF.L.U32 R3, R156, 0x1f, RZ ;  /* 0x0000001f9c037819 */ /* 0x002fc800000006ff */
[----:B------:R0:W1:Y:S01]  /*8cc0*/  SYNCS.PHASECHK.TRANS64.TRYWAIT P1, [R12+URZ+0x13230], R3 ;  /* 0x013230030c0075a7 */ /* 0x000062000802017f */
[----:B------:R-:W-:Y:S05]  /*8cd0*/  @!P0 BRA `(.L_x_14551) ;  /* 0x0000000000048947 */ /* 0x000fea0003800000 */
[----:B------:R-:W-:Y:S01]  /*8ce0*/  BPT.TRAP 0x1 ;  /* 0x000000040000795c */ /* 0x000fe20000300000 */
.L_x_14551:
[----:B------:R-:W-:-:S05]  /*8cf0*/  VIADD R0, R22, 0xe000 ;  /* 0x0000e00016007836 */ /* 0x000fca0000000000 */
[----:B------:R-:W-:-:S04]  /*8d00*/  SHF.R.U32.HI R0, RZ, 0x4, R0 ;  /* 0x00000004ff007819 */ /* 0x000fc80000011600 */
[----:B------:R-:W-:-:S04]  /*8d10*/  LOP3.LUT R0, R0, 0x3fff, RZ, 0xc0, !PT ;  /* 0x00003fff00007812 */ /* 0x000fc800078ec0ff */
[----:B---3--:R-:W-:-:S05]  /*8d20*/  LOP3.LUT R4, R0, 0x10000, RZ, 0xfc, !PT ;  /* 0x0001000000047812 */ /* 0x008fca00078efcff */
[----:B------:R2:W-:Y:S01]  /*8d30*/  STL [R1+0x4], R4 ;  /* 0x0000040401007387 */ /* 0x0005e20000100800 */
[----:B------:R-:W-:Y:S01]  /*8d40*/  IMAD R8, R23, 0x280, R4 ;  /* 0x0000028017087824 */ /* 0x000fe200078e0204 */
[----:B-1----:R-:W-:Y:S06]  /*8d50*/  @P1 BRA `(.L_x_14552) ;  /* 0x0000000000081947 */ /* 0x002fec0003800000 */
[----:B------:R-:W1:Y:S02]  /*8d60*/  SYNCS.PHASECHK.TRANS64.TRYWAIT P1, [R12+URZ+0x13230], R3 ;  /* 0x013230030c0075a7 */ /* 0x000e64000802017f */
[----:B-1----:R-:W-:Y:S05]  /*8d70*/  @!P1 BRA `(.L_x_14553) ;  /* 0x0000019c00289947 */ /* 0x002fea0003800000 */
.L_x_14552:
[----:B--2---:R-:W-:Y:S01]  /*8d80*/  IMAD.MOV.U32 R4, RZ, RZ, R8 ;  /* 0x000000ffff047224 */ /* 0x004fe200078e0008 */
        /* <DEDUP_REMOVED lines=15> */
[----:B----4-:R-:W-:Y:S01]  /*8e80*/  VIADD R14, R8, 0x200 ;  /* 0x00000200080e7836 */ /* 0x010fe20000000000 */
[----:B------:R-:W-:Y:S01]  /*8e90*/  R2UR UR8, R4 ;  /* 0x00000000040872ca */ /* 0x000fe200000e0000 */
[----:B------:R-:W-:Y:S01]  /*8ea0*/  IMAD.MOV.U32 R15, RZ, RZ, -0x7fffffe0 ;  /* 0x80000020ff0f7424 */ /* 0x000fe200078e00ff */
[----:B------:R-:W-:Y:S01]  /*8eb0*/  R2UR UR9, R5 ;  /* 0x00000000050972ca */ /* 0x000fe200000e0000 */
[----:B------:R-:W-:Y:S01]  /*8ec0*/  IMAD.MOV.U32 R9, RZ, RZ, -0x7fffffe0 ;  /* 0x80000020ff097424 */ /* 0x000fe200078e00ff */
        /* <DEDUP_REMOVED lines=15> */
[----:B------:R-:W-:Y:S02]  /*8fc0*/  R2UR UR20, R4 ;  /* 0x00000000041472ca */ /* 0x000fe400000e0000 */
[----:B------:R-:W-:Y:S02]  /*8fd0*/  R2UR UR21, R5 ;  /* 0x00000000051572ca */ /* 0x000fe400000e0000 */
        /* <DEDUP_REMOVED lines=16> */
[----:B------:R-:W-:Y:S01]  /*90e0*/  VIADD R6, R4, 0x2 ;  /* 0x0000000204067836 */ /* 0x000fe20000000000 */
[----:B------:R-:W-:Y:S01]  /*90f0*/  R2UR UR15, R7 ;  /* 0x00000000070f72ca */ /* 0x000fe200000e0000 */
[----:B------:R-:W-:-:S03]  /*9100*/  IMAD.MOV.U32 R7, RZ, RZ, -0x7fffffe0 ;  /* 0x80000020ff077424 */ /* 0x000fc600078e00ff */
        /* <DEDUP_REMOVED lines=38> */
.L_x_14554:
[----:B------:R-:W2:Y:S01]  /*9370*/  LDL R8, [R1+0x3c] ;  /* 0x00003c0001087983 */ /* 0x000ea20000100800 */
[----:B------:R-:W3:Y:S03]  /*9380*/  LDC R110, c[0x0][0x448] ;  /* 0x00011200ff6e7b82 */ /* 0x000ee60000000800 */
[----:B------:R-:W2:Y:S04]  /*9390*/  LDL R108, [R1+0x28] ;  /* 0x00002800016c7983 */ /* 0x000ea80000100800 */
[----:B------:R-:W4:Y:S01]  /*93a0*/  LDL R13, [R1+0x1c] ;  /* 0x00001c00010d7983 */ /* 0x000f220000100800 */
[----:B------:R-:W5:Y:S03]  /*93b0*/  LDC.64 R10, c[0x0][0x9e0] ;  /* 0x00027800ff0a7b82 */ /* 0x000f660000000a00 */
[----:B------:R-:W5:Y:S04]  /*93c0*/  LDL R9, [R1+0x38] ;  /* 0x0000380001097983 */ /* 0x000f680000100800 */
[----:B------:R-:W5:Y:S04]  /*93d0*/  LDL R114, [R1+0x14] ;  /* 0x0000140001727983 */ /* 0x000f680000100800 */
[----:B------:R-:W5:Y:S01]  /*93e0*/  LDL R112, [R1+0x10] ;  /* 0x0000100001707983 */ /* 0x000f620000100800 */
[----:B------:R-:W-:Y:S01]  /*93f0*/  LOP3.LUT R17, R17, 0xffffffef, RZ, 0xc0, !PT ;  /* 0xffffffef11117812 */ /* 0x000fe200078ec0ff */
[----:B------:R-:W-:Y:S01]  /*9400*/  ULDC UR4, c[0x0][0x9dc] ;  /* 0x0002770000047ab9 */ /* 0x000fe20000000800 */
[----:B---3--:R-:W-:-:S13]  /*9410*/  ISETP.NE.AND P1, PT, R110, 0x1, PT ;  /* 0x000000016e00780c */ /* 0x008fda0003f25270 */
[----:B------:R-:W3:Y:S08]  /*9420*/  @P1 LDC R0, c[0x0][0x44c] ;  /* 0x00011300ff001b82 */ /* 0x000ef00000000800 */
[----:B01----:R-:W0:Y:S01]  /*9430*/  @P1 LDC R3, c[0x0][0x450] ;  /* 0x00011400ff031b82 */ /* 0x003e220000000800 */
[----:B------:R-:W-:-:S04]  /*9440*/  @P1 LOP3.LUT R17, R17, 0x10, RZ, 0xfc, !PT ;  /* 0x0000001011111812 */ /* 0x000fc800078efcff */
[----:B------:R-:W-:Y:S01]  /*9450*/  LOP3.LUT R17, R17, 0xfffffff7, RZ, 0xc0, !PT ;  /* 0xfffffff711117812 */ /* 0x000fe200078ec0ff */
[----:B--2---:R-:W-:-:S04]  /*9460*/  IMAD.IADD R21, R8, 0x1, R108 ;  /* 0x0000000108157824 */ /* 0x004fc800078e026c */
[----:B---3--:R-:W-:-:S05]  /*9470*/  @P1 IMAD.HI.U32 R0, R21, R0, RZ ;  /* 0x0000000015001227 */ /* 0x008fca00078e00ff */
[----:B0-----:R-:W-:Y:S01]  /*9480*/  @P1 SHF.R.U32.HI R21, RZ, R3, R0 ;  /* 0x00000003ff151219 */ /* 0x001fe20000011600 */
[----:B------:R-:W-:Y:S02]  /*9490*/  VIADD R0, R12, 0x13240 ;  /* 0x000132400c007836 */ /* 0x000fe40000000000 */
[----:B------:R-:W-:Y:S02]  /*94a0*/  IMAD.MOV.U32 R8, RZ, RZ, -0xa0 ;  /* 0xffffff60ff087424 */ /* 0x000fe400078e00ff */
[----:B------:R-:W0:Y:S01]  /*94b0*/  SHFL.IDX PT, R107, R21, RZ, 0x1c1f ;  /* 0x001c1fff156b7589 */ /* 0x000e2200000e0000 */
[----:B----4-:R-:W-:Y:S01]  /*94c0*/  PRMT R0, R13, 0x654, R0 ;  /* 0x000006540d007816 */ /* 0x010fe20000000000 */
[----:B------:R-:W-:Y:S01]  /*94d0*/  IMAD R13, R105, R8, 0xa1 ;  /* 0x000000a1690d7424 */ /* 0x000fe200078e0208 */
[----:B-----5:R-:W-:Y:S01]  /*94e0*/  ISETP.GE.AND P1, PT, R11, 0x1, PT ;  /* 0x000000010b00780c */ /* 0x020fe20003f26270 */
[----:B------:R-:W-:Y:S01]  /*94f0*/  IMAD.U32 R12, RZ, RZ, UR4 ;  /* 0x00000004ff0c7e24 */ /* 0x000fe2000f8e00ff */
[----:B------:R1:W-:Y:S01]  /*9500*/  SYNCS.ARRIVE.TRANS64.RED.A1T0 RZ, [R0+URZ], RZ ;  /* 0x000000ff00ff79a7 */ /* 0x0003e2000810043f */
[----:B------:R-:W-:-:S03]  /*9510*/  IMAD R3, R9, -0x2, R13 ;  /* 0xfffffffe09037824 */ /* 0x000fc600078e020d */
[----:B------:R-:W-:Y:S02]  /*9520*/  LOP3.LUT R20, RZ, R12, RZ, 0x33, !PT ;  /* 0x0000000cff147212 */ /* 0x000fe400078e33ff */
[--C-:B------:R-:W-:Y:S01]  /*9530*/  IADD3 R15, -R112, R3, R114.reuse ;  /* 0x00000003700f7210 */ /* 0x100fe20007ffe172 */
[----:B-1----:R-:W-:-:S04]  /*9540*/  IMAD R0, R105, -0xa0, R114 ;  /* 0xffffff6069007824 */ /* 0x002fc800078e0272 */
[----:B------:R-:W-:Y:S02]  /*9550*/  VIADD R0, R0, 0xa0 ;  /* 0x000000a000007836 */ /* 0x000fe40000000000 */
[----:B------:R-:W-:Y:S02]  /*9560*/  IMAD.IADD R20, R15, 0x1, R20 ;  /* 0x000000010f147824 */ /* 0x000fe400078e0214 */
[----:B------:R-:W-:Y:S02]  /*9570*/  IMAD R106, R9, -0x2, R0 ;  /* 0xfffffffe096a7824 */ /* 0x000fe400078e0200 */
[----:B------:R-:W-:Y:S01]  /*9580*/  IMAD.IADD R15, R15, 0x1, R10 ;  /* 0x000000010f0f7824 */ /* 0x000fe200078e020a */
[----:B------:R-:W-:Y:S01]  /*9590*/  @P1 LOP3.LUT R17, R17, 0x8, RZ, 0xfc, !PT ;  /* 0x0000000811111812 */ /* 0x000fe200078efcff */
        /* <DEDUP_REMOVED lines=16> */
.L_x_14557:
[----:B------:R-:W-:-:S13]  /*96a0*/  ISETP.NE.AND P1, PT, R11, 0x1, PT ;  /* 0x000000010b00780c */ /* 0x000fda0003f25270 */
[----:B------:R-:W0:Y:S02]  /*96b0*/  @P1 LDC.64 R8, c[0x0][0x9e8] ;  /* 0x00027a00ff081b82 */ /* 0x000e240000000a00 */
[----:B0-----:R-:W-:-:S05]  /*96c0*/  @P1 IMAD.HI.U32 R8, R107, R8, RZ ;  /* 0x000000086b081227 */ /* 0x001fca00078e00ff */
[----:B------:R-:W-:-:S07]  /*96d0*/  @P1 SHF.R.U32.HI R107, RZ, R9, R8 ;  /* 0x00000009ff6b1219 */ /* 0x000fce0000011608 */
.L_x_14558:
[----:B------:R-:W-:Y:S05]  /*96e0*/  BSYNC B0 ;  /* 0x0000000000007941 */ /* 0x000fea0003800000 */
.L_x_14556:
[----:B------:R-:W-:-:S05]  /*96f0*/  IMAD R8, R107, R11, R0 ;  /* 0x0000000b6b087224 */ /* 0x000fca00078e0200 */
[----:B------:R-:W-:Y:S02]  /*9700*/  VIMNMX R3, R3, R8, !PT ;  /* 0x0000000803037248 */ /* 0x000fe40007fe0100 */
[----:B------:R-:W-:-:S07]  /*9710*/  VIADDMNMX R14, R8, R11, R14, PT ;  /* 0x0000000b080e7246 */ /* 0x000fce000380010e */
.L_x_14555:
[C---:B------:R-:W-:Y:S02]  /*9720*/  ISETP.GE.AND P2, PT, R13.reuse, 0x2, PT ;  /* 0x000000020d00780c */ /* 0x040fe40003f46270 */
[C---:B------:R-:W-:Y:S02]  /*9730*/  ISETP.GE.AND P1, PT, R13.reuse, 0x9, PT ;  /* 0x000000090d00780c */ /* 0x040fe40003f26270 */
[----:B------:R-:W-:Y:S02]  /*9740*/  LOP3.LUT R16, R16, 0xefffffff, RZ, 0xc0, !PT ;  /* 0xefffffff10107812 */ /* 0x000fe400078ec0ff */
[----:B------:R-:W-:Y:S02]  /*9750*/  ISETP.GE.AND P3, PT, R13, 0xa, PT ;  /* 0x0000000a0d00780c */ /* 0x000fe40003f66270 */
        /* <DEDUP_REMOVED lines=8> */
[----:B------:R-:W-:Y:S02]  /*97e0*/  FSEL R89, R89, -INF , !P2 ;  /* 0xff80000059597808 */ /* 0x000fe40005000000 */
        /* <DEDUP_REMOVED lines=36> */
[----:B------:R-:W-:Y:S02]  /*9a30*/  ISETP.GE.AND P2, PT, R13, 0x22, PT ;  /* 0x000000220d00780c */ /* 0x000fe40003f46270 */
[----:B------:R-:W-:Y:S02]  /*9a40*/  LOP3.LUT R16, R16, 0xffefffff, RZ, 0xc0, !PT ;  /* 0xffefffff10107812 */ /* 0x000fe400078ec0ff */
        /* <DEDUP_REMOVED lines=195> */
.L_x_14561:
[----:B------:R-:W-:-:S13]  /*a680*/  ISETP.NE.AND P6, PT, R11, 0x1, PT ;  /* 0x000000010b00780c */ /* 0x000fda0003fc5270 */
[----:B------:R-:W0:Y:S02]  /*a690*/  @P6 LDC.64 R8, c[0x0][0x9e8] ;  /* 0x00027a00ff086b82 */ /* 0x000e240000000a00 */
[----:B0-----:R-:W-:-:S05]  /*a6a0*/  @P6 IMAD.HI.U32 R8, R3, R8, RZ ;  /* 0x0000000803086227 */ /* 0x001fca00078e00ff */
[----:B------:R-:W-:-:S07]  /*a6b0*/  @P6 SHF.R.U32.HI R3, RZ, R9, R8 ;  /* 0x00000009ff036219 */ /* 0x000fce0000011608 */
.L_x_14562:
[----:B------:R-:W-:Y:S05]  /*a6c0*/  BSYNC B0 ;  /* 0x0000000000007941 */ /* 0x000fea0003800000 */
.L_x_14560:
[----:B------:R-:W-:-:S05]  /*a6d0*/  IMAD R3, R3, R11, R0 ;  /* 0x0000000b03037224 */ /* 0x000fca00078e0200 */
[----:B------:R-:W-:Y:S02]  /*a6e0*/  VIMNMX R20, R20, R3, !PT ;  /* 0x0000000314147248 */ /* 0x000fe40007fe0100 */
[----:B------:R-:W-:-:S07]  /*a6f0*/  VIADDMNMX R106, R3, R11, R106, PT ;  /* 0x0000000b036a7246 */ /* 0x000fce000380016a */
.L_x_14559:
[----:B------:R-:W-:Y:S02]  /*a700*/  ISETP.GT.AND P1, PT, R20, 0x20, !P1 ;  /* 0x000000201400780c */ /* 0x000fe40004f24270 */
        /* <DEDUP_REMOVED lines=9> */
[----:B------:R-:W-:Y:S02]  /*a7a0*/  LOP3.LUT P1, RZ, R16, 0x100000, RZ, 0xc0, !PT ;  /* 0x0010000010ff7812 */ /* 0x000fe4000782c0ff */
[----:B------:R-:W-:-:S02]  /*a7b0*/  ISETP.GT.AND P2, PT, R20, 0x21, !P2 ;  /* 0x000000211400780c */ /* 0x000fc40005744270 */
[----:B------:R-:W-:Y:S02]  /*a7c0*/  ISETP.GT.AND P1, PT, R20, 0x30, !P1 ;  /* 0x000000301400780c */ /* 0x000fe40004f24270 */
[----:B------:R-:W-:Y:S02]  /*a7d0*/  LOP3.LUT P3, RZ, R16, 0x2000, RZ, 0xc0, !PT ;  /* 0x0000200010ff7812 */ /* 0x000fe4000786c0ff */
        /* <DEDUP_REMOVED lines=50> */
[----:B------:R-:W-:Y:S02]  /*ab00*/  ISETP.GT.AND P1, PT, R20, 0x50, !P2 ;  /* 0x000000501400780c */ /* 0x000fe40005724270 */
[----:B------:R-:W-:-:S02]  /*ab10*/  LOP3.LUT P2, RZ, R16, 0x4, RZ, 0xc0, !PT ;  /* 0x0000000410ff7812 */ /* 0x000fc4000784c0ff */
[----:B------:R-:W-:Y:S02]  /*ab20*/  ISETP.LT.OR P1, PT, R106, 0x51, P1 ;  /* 0x000000516a00780c */ /* 0x000fe40000f21670 */
[----:B------:R-:W-:Y:S02]  /*ab30*/  FMNMX.FTZ R0, R57, R0, !PT ;  /* 0x0000000039007209 */ /* 0x000fe40007810000 */
[----:B------:R-:W-:Y:S02]  /*ab40*/  FSEL R149, R66, -INF , !P1 ;  /* 0xff80000042957808 */ /* 0x000fe40004800000 */
[----:B------:R-:W-:Y:S02]  /*ab50*/  ISETP.GT.AND P1, PT, R20, 0x51, !P6 ;  /* 0x000000511400780c */ /* 0x000fe40007724270 */
[----:B------:R-:W-:Y:S02]  /*ab60*/  FMNMX.FTZ R0, R123, R0, !PT ;  /* 0x000000007b007209 */ /* 0x000fe40007810000 */
[----:B------:R-:W-:-:S02]  /*ab70*/  ISETP.LT.OR P1, PT, R106, 0x52, P1 ;  /* 0x000000526a00780c */ /* 0x000fc40000f21670 */
[C---:B------:R-:W-:Y:S02]  /*ab80*/  LOP3.LUT P6, RZ, R16.reuse, 0x2, RZ, 0xc0, !PT ;  /* 0x0000000210ff7812 */ /* 0x040fe400078cc0ff */
        /* <DEDUP_REMOVED lines=50> */
[----:B------:R-:W-:Y:S01]  /*aeb0*/  ISETP.GT.AND P1, PT, R20, 0x71, !P3 ;  /* 0x000000711400780c */ /* 0x000fe20005f24270 */
[----:B------:R-:W0:Y:S01]  /*aec0*/  SHFL.BFLY PT, R3, R0, 0x2, 0x1f ;  /* 0x0c401f0000037f89 */ /* 0x000e2200000e0000 */
[----:B------:R-:W-:Y:S02]  /*aed0*/  LOP3.LUT P3, RZ, R16, 0x2000000, RZ, 0xc0, !PT ;  /* 0x0200000010ff7812 */ /* 0x000fe4000786c0ff */
[----:B------:R-:W-:-:S02]  /*aee0*/  ISETP.LT.OR P1, PT, R106, 0x72, P1 ;  /* 0x000000726a00780c */ /* 0x000fc40000f21670 */
[C---:B------:R-:W-:Y:S02]  /*aef0*/  ISETP.GT.AND P4, PT, R20.reuse, 0x91, !P4 ;  /* 0x000000911400780c */ /* 0x040fe40006784270 */
[----:B------:R-:W-:Y:S02]  /*af00*/  FSEL R51, R51, -INF , !P1 ;  /* 0xff80000033337808 */ /* 0x000fe40004800000 */
[----:B------:R-:W-:Y:S02]  /*af10*/  ISETP.GT.AND P1, PT, R20, 0x78, !P2 ;  /* 0x000000781400780c */ /* 0x000fe40005724270 */
[----:B------:R-:W-:Y:S02]  /*af20*/  LOP3.LUT P2, RZ, R16, 0x1000000, RZ, 0xc0, !PT ;  /* 0x0100000010ff7812 */ /* 0x000fe4000784c0ff */
[----:B------:R-:W-:Y:S02]  /*af30*/  ISETP.LT.OR P1, PT, R106, 0x79, P1 ;  /* 0x000000796a00780c */ /* 0x000fe40000f21670 */
[----:B------:R-:W-:-:S02]  /*af40*/  ISETP.GT.AND P5, PT, R20, 0x98, !P5 ;  /* 0x000000981400780c */ /* 0x000fc40006fa4270 */
[----:B------:R-:W-:Y:S02]  /*af50*/  FSEL R54, R54, -INF , !P1 ;  /* 0xff80000036367808 */ /* 0x000fe40004800000 */
[----:B------:R-:W-:Y:S02]  /*af60*/  ISETP.GT.AND P1, PT, R20, 0x79, !P6 ;  /* 0x000000791400780c */ /* 0x000fe40007724270 */
[----:B------:R-:W-:Y:S02]  /*af70*/  LOP3.LUT P6, RZ, R16, 0x800000, RZ, 0xc0, !PT ;  /* 0x0080000010ff7812 */ /* 0x000fe400078cc0ff */
[----:B------:R-:W-:Y:S02]  /*af80*/  ISETP.LT.OR P1, PT, R106, 0x7a, P1 ;  /* 0x0000007a6a00780c */ /* 0x000fe40000f21670 */
[----:B0-----:R-:W-:Y:S02]  /*af90*/  FMNMX.FTZ R24, R0, R3, !PT ;  /* 0x0000000300187209 */ /* 0x001fe40007810000 */
[----:B------:R-:W-:-:S02]  /*afa0*/  FSEL R55, R55, -INF , !P1 ;  /* 0xff80000037377808 */ /* 0x000fc40004800000 */
[----:B------:R-:W-:Y:S01]  /*afb0*/  LOP3.LUT P1, RZ, R16, 0x10000000, RZ, 0xc0, !PT ;  /* 0x1000000010ff7812 */ /* 0x000fe2000782c0ff */
[----:B------:R-:W0:Y:S01]  /*afc0*/  SHFL.BFLY PT, R3, R24, 0x1, 0x1f ;  /* 0x0c201f0018037f89 */ /* 0x000e2200000e0000 */
[----:B------:R-:W-:Y:S02]  /*afd0*/  ISETP.LT.OR P4, PT, R106, 0x92, P4 ;  /* 0x000000926a00780c */ /* 0x000fe40002781670 */
[----:B------:R-:W-:Y:S02]  /*afe0*/  ISETP.GT.AND P1, PT, R20, 0x1, !P1 ;  /* 0x000000011400780c */ /* 0x000fe40004f24270 */
[C---:B------:R-:W-:Y:S02]  /*aff0*/  ISETP.LT.OR P5, PT, R106.reuse, 0x99, P5 ;  /* 0x000000996a00780c */ /* 0x040fe40002fa1670 */
[----:B------:R-:W-:Y:S02]  /*b000*/  ISETP.LT.OR P1, PT, R106, 0x2, P1 ;  /* 0x000000026a00780c */ /* 0x000fe40000f21670 */
[----:B------:R-:W-:-:S02]  /*b010*/  FSEL R35, R35, -INF , !P4 ;  /* 0xff80000023237808 */ /* 0x000fc40006000000 */
[----:B------:R-:W-:Y:S02]  /*b020*/  FSEL R91, R91, -INF , !P1 ;  /* 0xff8000005b5b7808 */ /* 0x000fe40004800000 */
[----:B------:R-:W-:-:S04]  /*b030*/  LOP3.LUT P1, RZ, R16, 0x20000000, RZ, 0xc0, !PT ;  /* 0x2000000010ff7812 */ /* 0x000fc8000782c0ff */
[----:B------:R-:W-:-:S04]  /*b040*/  ISETP.GT.AND P1, PT, R20, 0x8, !P1 ;  /* 0x000000081400780c */ /* 0x000fc80004f24270 */
        /* <DEDUP_REMOVED lines=25> */
[----:B------:R-:W-:-:S04]  /*b1e0*/  ISETP.GT.AND P1, PT, R20, RZ, !P1 ;  /* 0x000000ff1400720c */ /* 0x000fc80004f24270 */
[----:B------:R-:W-:-:S04]  /*b1f0*/  ISETP.LT.OR P1, PT, R106, 0x1, P1 ;  /* 0x000000016a00780c */ /* 0x000fc80000f21670 */
[----:B------:R-:W-:Y:S02]  /*b200*/  FSEL R90, R90, -INF , !P1 ;  /* 0xff8000005a5a7808 */ /* 0x000fe40004800000 */
        /* <DEDUP_REMOVED lines=15> */
[----:B------:R-:W-:-:S01]  /*b300*/  FFMA.FTZ R24, R2, R107, -R8 ;  /* 0x0000006b02187223 */ /* 0x000fc20000010808 */
        /* <DEDUP_REMOVED lines=18> */
[----:B------:R-:W-:Y:S01]  /*b430*/  ISETP.GT.AND P2, PT, R20, 0x99, !P6 ;  /* 0x000000991400780c */ /* 0x000fe20007744270 */
[--C-:B------:R-:W-:Y:S01]  /*b440*/  FFMA.FTZ R101, R2, R101, -R8.reuse ;  /* 0x0000006502657223 */ /* 0x100fe20000010808 */
[----:B------:R-:W-:Y:S01]  /*b450*/  FMNMX.FTZ R0, R102, R107, !PT ;  /* 0x0000006b66007209 */ /* 0x000fe20007810000 */
[--C-:B------:R-:W-:Y:S01]  /*b460*/  FFMA.FTZ R73, R2, R73, -R8.reuse ;  /* 0x0000004902497223 */ /* 0x100fe20000010808 */
        /* <DEDUP_REMOVED lines=42> */
[----:B------:R-:W-:-:S02]  /*b710*/  FMNMX.FTZ R0, R59, R0, !PT ;  /* 0x000000003b007209 */ /* 0x000fc40007810000 */
[----:B------:R-:W-:Y:S02]  /*b720*/  ISETP.NE.AND P6, PT, R110, 0x1, PT ;  /* 0x000000016e00780c */ /* 0x000fe40003fc5270 */
[----:B------:R-:W-:-:S03]  /*b730*/  FMNMX.FTZ R0, R147, R0, !PT ;  /* 0x0000000093007209 */ /* 0x000fc60007810000 */
[----:B------:R-:W-:Y:S01]  /*b740*/  MUFU.EX2 R28, R28 ;  /* 0x0000001c001c7308 */ /* 0x000fe20000000800 */
[----:B------:R-:W-:-:S04]  /*b750*/  FMNMX.FTZ R0, R63, R0, !PT ;  /* 0x000000003f007209 */ /* 0x000fc80007810000 */
[----:B------:R-:W-:-:S03]  /*b760*/  FMNMX.FTZ R0, R149, R0, !PT ;  /* 0x0000000095007209 */ /* 0x000fc60007810000 */
[----:B------:R-:W-:Y:S01]  /*b770*/  MUFU.EX2 R97, R97 ;  /* 0x0000006100617308 */ /* 0x000fe20000000800 */
[----:B------:R-:W-:Y:S02]  /*b780*/  FMNMX.FTZ R0, R67, R0, !PT ;  /* 0x0000000043007209 */ /* 0x000fe40007810000 */
[----:B0-----:R-:W-:Y:S02]  /*b790*/  F2FP.SATFINITE.E4M3.F32.PACK_AB_MERGE_C R152, R93, R24, RZ ;  /* 0x000000185d98723e */ /* 0x001fe400048070ff */
[----:B------:R-:W-:Y:S02]  /*b7a0*/  FMNMX.FTZ R0, R151, R0, !PT ;  /* 0x0000000097007209 */ /* 0x000fe40007810000 */
[----:B------:R-:W-:Y:S01]  /*b7b0*/  F2FP.SATFINITE.E4M3.F32.PACK_AB_MERGE_C R152, R89, R14, R152 ;  /* 0x0000000e5998723e */ /* 0x000fe20004807098 */
        /* <DEDUP_REMOVED lines=19> */
[----:B------:R-:W-:Y:S02]  /*b8f0*/  FMNMX.FTZ R0, R30, R107, !PT ;  /* 0x0000006b1e007209 */ /* 0x000fe40007810000 */
[----:B------:R-:W-:Y:S01]  /*b900*/  FSEL R107, R34, -INF , !P1 ;  /* 0xff800000226b7808 */ /* 0x000fe20004800000 */
[----:B------:R-:W-:Y:S01]  /*b910*/  FFMA.FTZ R34, R2, R131, -R8 ;  /* 0x0000008302227223 */ /* 0x000fe20000010808 */
        /* <DEDUP_REMOVED lines=9> */
[----:B------:R-:W-:Y:S04]  /*b9b0*/  MUFU.EX2 R44, R44 ;  /* 0x0000002c002c7308 */ /* 0x000fe80000000800 */
[----:B------:R-:W0:Y:S04]  /*b9c0*/  SHFL.BFLY PT, R111, R0, 0x2, 0x1f ;  /* 0x0c401f00006f7f89 */ /* 0x000e2800000e0000 */
[----:B------:R-:W1:Y:S08]  /*b9d0*/  MUFU.EX2 R85, R85 ;  /* 0x0000005500557308 */ /* 0x000e700000000800 */
[----:B------:R-:W-:Y:S08]  /*b9e0*/  MUFU.EX2 R46, R46 ;  /* 0x0000002e002e7308 */ /* 0x000ff00000000800 */
[----:B------:R-:W-:Y:S01]  /*b9f0*/  MUFU.EX2 R57, R57 ;  /* 0x0000003900397308 */ /* 0x000fe20000000800 */
[----:B-1----:R-:W-:-:S02]  /*ba00*/  F2FP.SATFINITE.E4M3.F32.PACK_AB_MERGE_C R150, R85, R44, RZ ;  /* 0x0000002c5596723e */ /* 0x002fc400048070ff */
[----:B0-----:R-:W-:Y:S01]  /*ba10*/  FMNMX.FTZ R66, R0, R111, !PT ;  /* 0x0000006f00427209 */ /* 0x001fe20007810000 */
[----:B------:R-:W-:-:S01]  /*ba20*/  FFMA.FTZ R111, R2, R143, -R8 ;  /* 0x0000008f026f7223 */ /* 0x000fc20000010808 */
[----:B------:R-:W-:-:S03]  /*ba30*/  F2FP.SATFINITE.E4M3.F32.PACK_AB_MERGE_C R150, R81, R42, R150 ;  /* 0x0000002a5196723e */ /* 0x000fc60004807096 */
[----:B------:R-:W-:Y:S01]  /*ba40*/  MUFU.EX2 R48, R48 ;  /* 0x0000003000307308 */ /* 0x000fe20000000800 */
[----:B------:R-:W0:Y:S07]  /*ba50*/  SHFL.BFLY PT, R113, R66, 0x1, 0x1f ;  /* 0x0c201f0042717f89 */ /* 0x000e2e00000e0000 */
[----:B------:R-:W1:Y:S08]  /*ba60*/  MUFU.EX2 R61, R61 ;  /* 0x0000003d003d7308 */ /* 0x000e700000000800 */
[----:B------:R-:W-:Y:S08]  /*ba70*/  MUFU.EX2 R56, R56 ;  /* 0x0000003800387308 */ /* 0x000ff00000000800 */
[----:B------:R-:W-:Y:S01]  /*ba80*/  MUFU.EX2 R69, R69 ;  /* 0x0000004500457308 */ /* 0x000fe20000000800 */
[----:B0-----:R-:W-:Y:S01]  /*ba90*/  FMNMX.FTZ R0, R66, R113, !PT ;  /* 0x0000007142007209 */ /* 0x001fe20007810000 */
[----:B------:R-:W-:Y:S01]  /*baa0*/  FFMA.FTZ R66, R2, R37, -R8 ;  /* 0x0000002502427223 */ /* 0x000fe20000010808 */
[----:B-1----:R-:W-:-:S02]  /*bab0*/  F2FP.SATFINITE.E4M3.F32.PACK_AB_MERGE_C R144, R61, R48, RZ ;  /* 0x000000303d90723e */ /* 0x002fc400048070ff */
[----:B------:R-:W-:Y:S01]  /*bac0*/  FSETP.NEU.FTZ.AND P1, PT, R0, -INF , PT ;  /* 0xff8000000000780b */ /* 0x000fe20003f3d000 */
[----:B------:R-:W-:-:S01]  /*bad0*/  FFMA.FTZ R68, R2, R0, -8 ;  /* 0xc100000002447423 */ /* 0x000fc20000010000 */
[----:B------:R-:W-:Y:S01]  /*bae0*/  F2FP.SATFINITE.E4M3.F32.PACK_AB_MERGE_C R144, R57, R46, R144 ;  /* 0x0000002e3990723e */ /* 0x000fe20004807090 */
[----:B------:R-:W-:Y:S03]  /*baf0*/  MUFU.EX2 R52, R52 ;  /* 0x0000003400347308 */ /* 0x000fe60000000800 */
[----:B------:R-:W-:-:S05]  /*bb00*/  FSEL R8, R68, RZ, P1 ;  /* 0x000000ff44087208 */ /* 0x000fca0000800000 */
[C-C-:B------:R-:W-:Y:S01]  /*bb10*/  FFMA.FTZ R37, R2.reuse, R90, -R8.reuse ;  /* 0x0000005a02257223 */ /* 0x140fe20000010808 */
[----:B------:R-:W-:-:S01]  /*bb20*/  FFMA.FTZ R68, R2, R91, -R8 ;  /* 0x0000005b02447223 */ /* 0x000fc20000010808 */
[C-C-:B------:R-:W-:Y:S01]  /*bb30*/  FFMA.FTZ R70, R2.reuse, R94, -R8.reuse ;  /* 0x0000005e02467223 */ /* 0x140fe20000010808 */
[----:B------:R-:W-:-:S01]  /*bb40*/  FFMA.FTZ R88, R2, R67, -R8 ;  /* 0x0000004302587223 */ /* 0x000fc20000010808 */
[----:B------:R-:W-:Y:S01]  /*bb50*/  FADD.FTZ R67, R14, R89 ;  /* 0x000000590e437221 */ /* 0x000fe20000010000 */
[----:B------:R-:W-:-:S01]  /*bb60*/  FFMA.FTZ R91, R2, R95, -R8 ;  /* 0x0000005f025b7223 */ /* 0x000fc20000010808 */
[----:B------:R-:W-:Y:S01]  /*bb70*/  MUFU.EX2 R37, R37 ;  /* 0x0000002500257308 */ /* 0x000fe20000000800 */
[----:B------:R-:W-:-:S01]  /*bb80*/  FFMA.FTZ R72, R2, R98, -R8 ;  /* 0x0000006202487223 */ /* 0x000fc20000010808 */
[----:B------:R-:W-:Y:S01]  /*bb90*/  FADD.FTZ R90, R24, R67 ;  /* 0x00000043185a7221 */ /* 0x000fe20000010000 */
        /* <DEDUP_REMOVED lines=18> */
[----:B------:R-:W-:-:S01]  /*bcc0*/  FFMA.FTZ R82, R2, R87, -R8 ;  /* 0x0000005702527223 */ /* 0x000fc20000010808 */
[----:B------:R-:W-:Y:S01]  /*bcd0*/  FADD.FTZ R83, R101, R94 ;  /* 0x0000005e65537221 */ /* 0x000fe20000010000 */
[----:B------:R-:W-:-:S01]  /*bce0*/  FFMA.FTZ R75, R2, R145, -R8 ;  /* 0x00000091024b7223 */ /* 0x000fc20000010808 */
[----:B------:R-:W2:Y:S01]  /*bcf0*/  MUFU.EX2 R91, R91 ;  /* 0x0000005b005b7308 */ /* 0x000ea20000000800 */
        /* <DEDUP_REMOVED lines=8> */
[----:B-1----:R-:W-:-:S01]  /*bd80*/  FADD.FTZ R92, R70, R71 ;  /* 0x00000047465c7221 */ /* 0x002fc20000010000 */
[----:B------:R-:W-:Y:S01]  /*bd90*/  FADD.FTZ R94, R40, R83 ;  /* 0x00000053285e7221 */ /* 0x000fe20000010000 */
[----:B------:R-:W-:-:S01]  /*bda0*/  FFMA.FTZ R67, R2, R151, -R8 ;  /* 0x0000009702437223 */ /* 0x000fc20000010808 */
[C-C-:B------:R-:W-:Y:S01]  /*bdb0*/  FFMA.FTZ R71, R2.reuse, R153, -R8.reuse ;  /* 0x0000009902477223 */ /* 0x140fe20000010808 */
[----:B------:R-:W-:Y:S01]  /*bdc0*/  F2FP.SATFINITE.E4M3.F32.PACK_AB_MERGE_C R146, R69, R56, RZ ;  /* 0x000000384592723e */ /* 0x000fe200048070ff */
        /* <DEDUP_REMOVED lines=12> */
[----:B------:R-:W-:-:S04]  /*be90*/  F2FP.SATFINITE.E4M3.F32.PACK_AB_MERGE_C R70, R91, R70, RZ ;  /* 0x000000465b46723e */ /* 0x000fc800048070ff */
[----:B------:R-:W-:Y:S02]  /*bea0*/  F2FP.SATFINITE.E4M3.F32.PACK_AB_MERGE_C R153, R68, R37, R70 ;  /* 0x000000254499723e */ /* 0x000fe40004807046 */
        /* <DEDUP_REMOVED lines=14> */
[----:B------:R-:W2:Y:S08]  /*bf90*/  MUFU.EX2 R15, R15 ;  /* 0x0000000f000f7308 */ /* 0x000eb00000000800 */
[----:B------:R3:W-:Y:S08]  /*bfa0*/  MUFU.EX2 R24, R43 ;  /* 0x0000002b00187308 */ /* 0x0007f00000000800 */
[----:B------:R-:W4:Y:S01]  /*bfb0*/  MUFU.EX2 R80, R80 ;  /* 0x0000005000507308 */ /* 0x000f220000000800 */
[----:B---3--:R-:W-:-:S01]  /*bfc0*/  FFMA.FTZ R43, R2, R47, -R8 ;  /* 0x0000002f022b7223 */ /* 0x008fc20000010808 */
[----:B------:R-:W-:-:S04]  /*bfd0*/  FADD.FTZ R47, R81, R40 ;  /* 0x00000028512f7221 */ /* 0x000fc80000010000 */
[----:B------:R-:W-:Y:S01]  /*bfe0*/  FADD.FTZ R28, R44, R47 ;  /* 0x0000002f2c1c7221 */ /* 0x000fe20000010000 */
[----:B0-----:R-:W-:-:S01]  /*bff0*/  FADD.FTZ R47, R13, R14 ;  /* 0x0000000e0d2f7221 */ /* 0x001fc20000010000 */
[----:B------:R-:W0:Y:S01]  /*c000*/  MUFU.EX2 R21, R21 ;  /* 0x0000001500157308 */ /* 0x000e220000000800 */
[----:B------:R-:W-:-:S01]  /*c010*/  FFMA.FTZ R14, R2, R50, -R8 ;  /* 0x00000032020e7223 */ /* 0x000fc20000010808 */
[----:B------:R-:W-:Y:S01]  /*c020*/  FADD.FTZ R85, R85, R28 ;  /* 0x0000001c55557221 */ /* 0x000fe20000010000 */
[----:B-1----:R-:W-:-:S01]  /*c030*/  FADD.FTZ R28, R78, R47 ;  /* 0x0000002f4e1c7221 */ /* 0x002fc20000010000 */
[----:B------:R-:W-:Y:S01]  /*c040*/  FFMA.FTZ R47, R2, R51, -R8 ;  /* 0x00000033022f7223 */ /* 0x000fe20000010808 */
[----:B------:R-:W-:Y:S01]  /*c050*/  F2FP.SATFINITE.E4M3.F32.PACK_AB_MERGE_C R78, R78, R13, RZ ;  /* 0x0000000d4e4e723e */ /* 0x000fe200048070ff */
[----:B------:R-:W-:Y:S01]  /*c060*/  FADD.FTZ R36, R46, R85 ;  /* 0x000000552e247221 */ /* 0x000fe20000010000 */
[----:B--2---:R-:W-:-:S01]  /*c070*/  FADD.FTZ R73, R15, R28 ;  /* 0x0000001c0f497221 */ /* 0x004fc20000010000 */
[----:B------:R-:W1:Y:S01]  /*c080*/  MUFU.EX2 R82, R82 ;  /* 0x0000005200527308 */ /* 0x000e620000000800 */
[----:B------:R-:W-:Y:S01]  /*c090*/  F2FP.SATFINITE.E4M3.F32.PACK_AB_MERGE_C R149, R76, R9, R78 ;  /* 0x000000094c95723e */ /* 0x000fe2000480704e */
[----:B------:R-:W-:Y:S01]  /*c0a0*/  FADD.FTZ R51, R57, R36 ;  /* 0x0000002439337221 */ /* 0x000fe20000010000 */
[----:B----4-:R-:W-:-:S03]  /*c0b0*/  FADD.FTZ R28, R80, R73 ;  /* 0x00000049501c7221 */ /* 0x010fc60000010000 */
[----:B------:R-:W-:Y:S02]  /*c0c0*/  FADD.FTZ R48, R48, R51 ;  /* 0x0000003330307221 */ /* 0x000fe40000010000 */
[----:B------:R-:W2:Y:S01]  /*c0d0*/  MUFU.EX2 R75, R75 ;  /* 0x0000004b004b7308 */ /* 0x000ea20000000800 */
[----:B0-----:R-:W-:-:S01]  /*c0e0*/  FADD.FTZ R51, R21, R28 ;  /* 0x0000001c15337221 */ /* 0x001fc20000010000 */
[----:B------:R-:W-:Y:S01]  /*c0f0*/  FADD.FTZ R61, R61, R48 ;  /* 0x000000303d3d7221 */ /* 0x000fe20000010000 */
[----:B------:R-:W-:-:S03]  /*c100*/  FFMA.FTZ R28, R2, R54, -R8 ;  /* 0x00000036021c7223 */ /* 0x000fc60000010808 */
[----:B------:R-:W-:Y:S02]  /*c110*/  FADD.FTZ R40, R52, R61 ;  /* 0x0000003d34287221 */ /* 0x000fe40000010000 */
[----:B------:R-:W0:Y:S01]  /*c120*/  MUFU.EX2 R84, R84 ;  /* 0x0000005400547308 */ /* 0x000e220000000800 */
[----:B-1----:R-:W-:-:S01]  /*c130*/  FADD.FTZ R36, R82, R51 ;  /* 0x0000003352247221 */ /* 0x002fc20000010000 */
[C-C-:B------:R-:W-:Y:S01]  /*c140*/  FFMA.FTZ R51, R2.reuse, R55, -R8.reuse ;  /* 0x0000003702337223 */ /* 0x140fe20000010808 */
[----:B------:R-:W-:-:S01]  /*c150*/  FFMA.FTZ R8, R2, R39, -R8 ;  /* 0x0000002702087223 */ /* 0x000fc20000010808 */
[----:B------:R-:W-:-:S04]  /*c160*/  F2FP.SATFINITE.E4M3.F32.PACK_AB_MERGE_C R21, R82, R21, RZ ;  /* 0x000000155215723e */ /* 0x000fc800048070ff */
[----:B------:R-:W1:Y:S01]  /*c170*/  MUFU.EX2 R59, R59 ;  /* 0x0000003b003b7308 */ /* 0x000e620000000800 */
[----:B--2---:R-:W-:-:S01]  /*c180*/  FADD.FTZ R57, R75, R36 ;  /* 0x000000244b397221 */ /* 0x004fc20000010000 */
[----:B------:R-:W-:Y:S02]  /*c190*/  F2FP.SATFINITE.E4M3.F32.PACK_AB_MERGE_C R151, R80, R15, R21 ;  /* 0x0000000f5097723e */ /* 0x000fe40004807015 */
[----:B------:R-:W2:Y:S04]  /*c1a0*/  @P6 LDC R21, c[0x0][0x44c] ;  /* 0x00011300ff156b82 */ /* 0x000ea80000000800 */
[----:B------:R-:W3:Y:S01]  /*c1b0*/  MUFU.EX2 R86, R86 ;  /* 0x0000005600567308 */ /* 0x000ee20000000800 */
[----:B0-----:R-:W-:-:S07]  /*c1c0*/  FADD.FTZ R36, R84, R57 ;  /* 0x0000003954247221 */ /* 0x001fce0000010000 */
[----:B------:R-:W0:Y:S01]  /*c1d0*/  MUFU.EX2 R65, R65 ;  /* 0x0000004100417308 */ /* 0x000e220000000800 */
[----:B-1----:R-:W-:-:S07]  /*c1e0*/  FADD.FTZ R55, R59, R36 ;  /* 0x000000243b377221 */ /* 0x002fce0000010000 */
[----:B------:R-:W1:Y:S01]  /*c1f0*/  MUFU.EX2 R63, R63 ;  /* 0x0000003f003f7308 */ /* 0x000e620000000800 */
[----:B---3--:R-:W-:-:S01]  /*c200*/  FADD.FTZ R36, R86, R55 ;  /* 0x0000003756247221 */ /* 0x008fc20000010000 */
[----:B------:R-:W-:Y:S01]  /*c210*/  F2FP.SATFINITE.E4M3.F32.PACK_AB_MERGE_C R59, R86, R59, RZ ;  /* 0x0000003b563b723e */ /* 0x000fe200048070ff */
[----:B--2---:R-:W-:-:S03]  /*c220*/  @P6 IMAD.HI.U32 R21, R108, R21, RZ ;  /* 0x000000156c156227 */ /* 0x004fc600078e00ff */
[----:B------:R-:W-:Y:S02]  /*c230*/  F2FP.SATFINITE.E4M3.F32.PACK_AB_MERGE_C R145, R84, R75, R59 ;  /* 0x0000004b5491723e */ /* 0x000fe4000480703b */
[----:B------:R-:W2:Y:S01]  /*c240*/  MUFU.EX2 R88, R88 ;  /* 0x0000005800587308 */ /* 0x000ea20000000800 */
[C---:B0-----:R-:W-:Y:S01]  /*c250*/  F2FP.SATFINITE.E4M3.F32.PACK_AB_MERGE_C R146, R65.reuse, R52, R146 ;  /* 0x000000344192723e */ /* 0x041fe20004807092 */
[----:B------:R-:W-:-:S04]  /*c260*/  FADD.FTZ R65, R65, R40 ;  /* 0x0000002841417221 */ /* 0x000fc80000010000 */
[----:B------:R-:W-:Y:S02]  /*c270*/  FADD.FTZ R56, R56, R65 ;  /* 0x0000004138387221 */ /* 0x000fe40000010000 */
[----:B------:R-:W-:Y:S01]  /*c280*/  MUFU.EX2 R34, R34 ;  /* 0x0000002200227308 */ /* 0x000fe20000000800 */
[----:B-1----:R-:W-:-:S01]  /*c290*/  FADD.FTZ R39, R63, R36 ;  /* 0x000000243f277221 */ /* 0x002fc20000010000 */
[----:B------:R-:W-:-:S06]  /*c2a0*/  FADD.FTZ R69, R69, R56 ;  /* 0x0000003845457221 */ /* 0x000fcc0000010000 */
        /* <DEDUP_REMOVED lines=15> */
[----:B------:R-:W-:Y:S01]  /*c3a0*/  FADD.FTZ R45, R45, R34 ;  /* 0x000000222d2d7221 */ /* 0x000fe20000010000 */
[----:B------:R-:W-:-:S04]  /*c3b0*/  F2FP.SATFINITE.E4M3.F32.PACK_AB_MERGE_C R67, R90, R67, RZ ;  /* 0x000000435a43723e */ /* 0x000fc800048070ff */
[----:B------:R-:W-:Y:S01]  /*c3c0*/  F2FP.SATFINITE.E4M3.F32.PACK_AB_MERGE_C R147, R88, R63, R67 ;  /* 0x0000003f5893723e */ /* 0x000fe20004807043 */
[----:B------:R-:W-:Y:S01]  /*c3d0*/  MUFU.EX2 R58, R58 ;  /* 0x0000003a003a7308 */ /* 0x000fe20000000800 */
[----:B--2---:R-:W-:-:S04]  /*c3e0*/  FADD.FTZ R13, R71, R20 ;  /* 0x00000014470d7221 */ /* 0x004fc80000010000 */
[----:B------:R-:W-:-:S03]  /*c3f0*/  FADD.FTZ R13, R24, R13 ;  /* 0x0000000d180d7221 */ /* 0x000fc60000010000 */
        /* <DEDUP_REMOVED lines=9> */
[----:B------:R-:W-:Y:S02]  /*c490*/  IMAD.MOV.U32 R13, RZ, RZ, R108 ;  /* 0x000000ffff0d7224 */ /* 0x000fe400078e006c */
        /* <DEDUP_REMOVED lines=18> */
[----:B------:R-:W-:Y:S02]  /*c5c0*/  FADD.FTZ R51, R51, R32 ;  /* 0x0000002033337221 */ /* 0x000fe40000010000 */
[----:B------:R-:W1:Y:S01]  /*c5d0*/  @P6 LDC R32, c[0x0][0x450] ;  /* 0x00011400ff206b82 */ /* 0x000e620000000800 */
[----:B------:R-:W-:-:S03]  /*c5e0*/  F2FP.SATFINITE.E4M3.F32.PACK_AB_MERGE_C R143, R47, R14, R15 ;  /* 0x0000000e2f8f723e */ /* 0x000fc6000480700f */
[----:B------:R-:W2:Y:S08]  /*c5f0*/  MUFU.EX2 R26, R26 ;  /* 0x0000001a001a7308 */ /* 0x000eb00000000800 */
[----:B------:R-:W3:Y:S01]  /*c600*/  MUFU.EX2 R27, R27 ;  /* 0x0000001b001b7308 */ /* 0x000ee20000000800 */
[----:B0-----:R-:W-:Y:S01]  /*c610*/  F2FP.SATFINITE.E4M3.F32.PACK_AB_MERGE_C R136, R25, R60, R9 ;  /* 0x0000003c1988723e */ /* 0x001fe20004807009 */
[----:B------:R-:W-:-:S04]  /*c620*/  FADD.FTZ R60, R60, R53 ;  /* 0x000000353c3c7221 */ /* 0x000fc80000010000 */
[----:B------:R-:W-:Y:S02]  /*c630*/  FADD.FTZ R25, R25, R60 ;  /* 0x0000003c19197221 */ /* 0x000fe40000010000 */
[----:B------:R-:W0:Y:S01]  /*c640*/  MUFU.EX2 R30, R30 ;  /* 0x0000001e001e7308 */ /* 0x000e220000000800 */
[----:B--2---:R-:W-:-:S01]  /*c650*/  FADD.FTZ R28, R26, R51 ;  /* 0x000000331a1c7221 */ /* 0x004fc20000010000 */
[----:B------:R-:W-:Y:S01]  /*c660*/  FADD.FTZ R62, R62, R25 ;  /* 0x000000193e3e7221 */ /* 0x000fe20000010000 */
[----:B-1----:R-:W-:-:S03]  /*c670*/  @P6 SHF.R.U32.HI R13, RZ, R32, R21 ;  /* 0x00000020ff0d6219 */ /* 0x002fc60000011615 */
[----:B------:R-:W-:Y:S01]  /*c680*/  FADD.FTZ R29, R29, R62 ;  /* 0x0000003e1d1d7221 */ /* 0x000fe20000010000 */
[----:B------:R-:W-:Y:S01]  /*c690*/  ISETP.GE.AND P6, PT, R11, 0x1, PT ;  /* 0x000000010b00780c */ /* 0x000fe20003fc6270 */
[----:B------:R-:W-:Y:S01]  /*c6a0*/  MUFU.EX2 R33, R33 ;  /* 0x0000002100217308 */ /* 0x000fe20000000800 */
[----:B---3--:R-:W-:-:S01]  /*c6b0*/  FADD.FTZ R9, R27, R28 ;  /* 0x0000001c1b097221 */ /* 0x008fc20000010000 */
[----:B------:R-:W-:-:S04]  /*c6c0*/  IMAD.IADD R13, R104, 0x1, R13 ;  /* 0x00000001680d7824 */ /* 0x000fc800078e020d */
[----:B------:R-:W-:Y:S02]  /*c6d0*/  IMAD.IADD R10, R13, 0x1, R10 ;  /* 0x000000010d0a7824 */ /* 0x000fe400078e020a */
[----:B------:R-:W1:Y:S01]  /*c6e0*/  MUFU.EX2 R66, R66 ;  /* 0x0000004200427308 */ /* 0x000e620000000800 */
[----:B0-----:R-:W-:-:S07]  /*c6f0*/  FADD.FTZ R14, R30, R9 ;  /* 0x000000091e0e7221 */ /* 0x001fce0000010000 */
[----:B------:R-:W0:Y:S08]  /*c700*/  MUFU.EX2 R31, R31 ;  /* 0x0000001f001f7308 */ /* 0x000e300000000800 */
[----:B------:R-:W-:Y:S01]  /*c710*/  MUFU.EX2 R64, R64 ;  /* 0x0000004000407308 */ /* 0x000fe20000000800 */
[----:B-1----:R-:W-:-:S07]  /*c720*/  F2FP.SATFINITE.E4M3.F32.PACK_AB_MERGE_C R9, R66, R33, RZ ;  /* 0x000000214209723e */ /* 0x002fce00048070ff */
[----:B------:R-:W1:Y:S01]  /*c730*/  MUFU.EX2 R111, R111 ;  /* 0x0000006f006f7308 */ /* 0x000e620000000800 */
[----:B0-----:R-:W-:-:S01]  /*c740*/  FADD.FTZ R14, R31, R14 ;  /* 0x0000000e1f0e7221 */ /* 0x001fc20000010000 */
[----:B------:R-:W-:-:S04]  /*c750*/  F2FP.SATFINITE.E4M3.F32.PACK_AB_MERGE_C R30, R31, R30, RZ ;  /* 0x0000001e1f1e723e */ /* 0x000fc800048070ff */
[----:B------:R-:W-:Y:S02]  /*c760*/  F2FP.SATFINITE.E4M3.F32.PACK_AB_MERGE_C R137, R27, R26, R30 ;  /* 0x0000001a1b89723e */ /* 0x000fe4000480701e */
        /* <DEDUP_REMOVED lines=11> */
[----:B0-----:R-:W-:-:S03]  /*c820*/  F2FP.SATFINITE.E4M3.F32.PACK_AB_MERGE_C R9, R8, R41, RZ ;  /* 0x000000290809723e */ /* 0x001fc600048070ff */
[----:B------:R-:W-:Y:S01]  /*c830*/  FADD.FTZ R21, R8, R21 ;  /* 0x0000001508157221 */ /* 0x000fe20000010000 */
[----:B------:R-:W-:Y:S01]  /*c840*/  VIADD R8, R105, 0xfffffffe ;  /* 0xfffffffe69087836 */ /* 0x000fe20000000000 */
[----:B------:R-:W-:Y:S01]  /*c850*/  F2FP.SATFINITE.E4M3.F32.PACK_AB_MERGE_C R139, R20, R107, R9 ;  /* 0x0000006b148b723e */ /* 0x000fe20004807009 */
[----:B------:R-:W-:-:S05]  /*c860*/  FADD.FTZ R9, R66, R33 ;  /* 0x0000002142097221 */ /* 0x000fca0000010000 */
[----:B------:R0:W-:Y:S01]  /*c870*/  STL [R1], R9 ;  /* 0x0000000901007387 */ /* 0x0001e20000100800 */
[----:B------:R-:W-:Y:S05]  /*c880*/  @!P6 BRA `(.L_x_14563) ;  /* 0x000000000048e947 */ /* 0x000fea0003800000 */
[C---:B------:R-:W-:Y:S01]  /*c890*/  ISETP.GT.AND P1, PT, R13.reuse, RZ, PT ;  /* 0x000000ff0d00720c */ /* 0x040fe20003f24270 */
[----:B------:R-:W-:Y:S01]  /*c8a0*/  BSSY B0, `(.L_x_14564) ;  /* 0x000000e000007945 */ /* 0x000fe20003800000 */
[----:B0-----:R-:W-:-:S11]  /*c8b0*/  VIADD R9, R13, 0xffffffff ;  /* 0xffffffff0d097836 */ /* 0x001fd60000000000 */
        /* <DEDUP_REMOVED lines=8> */
.L_x_14565:
[----:B------:R-:W-:-:S13]  /*c940*/  ISETP.NE.AND P1, PT, R11, 0x1, PT ;  /* 0x000000010b00780c */ /* 0x000fda0003f25270 */
[----:B------:R-:W0:Y:S02]  /*c950*/  @P1 LDC.64 R14, c[0x0][0x9e8] ;  /* 0x00027a00ff0e1b82 */ /* 0x000e240000000a00 */
[----:B0-----:R-:W-:-:S05]  /*c960*/  @P1 IMAD.HI.U32 R14, R9, R14, RZ ;  /* 0x0000000e090e1227 */ /* 0x001fca00078e00ff */
[----:B------:R-:W-:-:S07]  /*c970*/  @P1 SHF.R.U32.HI R9, RZ, R15, R14 ;  /* 0x0000000fff091219 */ /* 0x000fce000001160e */
.L_x_14566:
[----:B------:R-:W-:Y:S05]  /*c980*/  BSYNC B0 ;  /* 0x0000000000007941 */ /* 0x000fea0003800000 */
.L_x_14564:
[----:B------:R-:W-:-:S05]  /*c990*/  IMAD R9, R9, R11, R11 ;  /* 0x0000000b09097224 */ /* 0x000fca00078e020b */
[----:B------:R-:W-:-:S07]  /*c9a0*/  VIMNMX R10, R10, R9, PT ;  /* 0x000000090a0a7248 */ /* 0x000fce0003fe0100 */
.L_x_14563:
[----:B------:R-:W2:Y:S01]  /*c9b0*/  LDL R11, [R1+0x40] ;  /* 0x00004000010b7983 */ /* 0x000ea20000100800 */
[----:B------:R-:W-:Y:S01]  /*c9c0*/  IMAD.HI R10, R10, 0x66666667, RZ ;  /* 0x666666670a0a7827 */ /* 0x000fe200078e02ff */
[----:B------:R-:W-:Y:S01]  /*c9d0*/  ULDC UR37, c[0x0][0x9e4] ;  /* 0x0002790000257ab9 */ /* 0x000fe20000000800 */
[----:B------:R-:W-:Y:S01]  /*c9e0*/  ULDC UR36, c[0x0][0x9e4] ;  /* 0x0002790000247ab9 */ /* 0x000fe20000000800 */
[----:B------:R-:W-:Y:S01]  /*c9f0*/  ULDC UR38, c[0x0][0x9dc] ;  /* 0x0002770000267ab9 */ /* 0x000fe20000000800 */
[----:B------:R-:W-:Y:S01]  /*ca00*/  ULDC UR42, c[0x0][0x9dc] ;  /* 0x00027700002a7ab9 */ /* 0x000fe20000000800 */
[----:B0-----:R-:W-:Y:S01]  /*ca10*/  SHF.R.U32.HI R9, RZ, 0x1f, R10 ;  /* 0x0000001fff097819 */ /* 0x001fe2000001160a */
[----:B------:R-:W-:Y:S01]  /*ca20*/  ULDC UR43, c[0x0][0x9e0] ;  /* 0x00027800002b7ab9 */ /* 0x000fe20000000800 */
[----:B------:R-:W-:Y:S01]  /*ca30*/  ULDC UR39, c[0x0][0x9e0] ;  /* 0x0002780000277ab9 */ /* 0x000fe20000000800 */
[----:B------:R-:W-:Y:S01]  /*ca40*/  BSSY B1, `(.L_x_14567) ;  /* 0x0000449000017945 */ /* 0x000fe20003800000 */
[----:B------:R-:W-:-:S02]  /*ca50*/  LEA.HI.SX32 R9, R10, R9, 0x1a ;  /* 0x000000090a097211 */ /* 0x000fc400078fd2ff */
        /* <DEDUP_REMOVED lines=22> */
.L_x_14590:
[----:B------:R-:W-:-:S05]  /*cbc0*/  VIADD R9, R23, 0x1 ;  /* 0x0000000117097836 */ /* 0x000fca0000000000 */
[----:B------:R-:W-:-:S04]  /*cbd0*/  ISETP.NE.AND P1, PT, R9, 0x2, PT ;  /* 0x000000020900780c */ /* 0x000fc80003f25270 */
[----:B------:R-:W-:Y:S02]  /*cbe0*/  SEL R11, RZ, 0x1, P1 ;  /* 0x00000001ff0b7807 */ /* 0x000fe40000800000 */
[----:B------:R-:W-:Y:S02]  /*cbf0*/  SEL R9, R9, RZ, P1 ;  /* 0x000000ff09097207 */ /* 0x000fe40000800000 */
[----:B------:R-:W-:Y:S01]  /*cc00*/  LOP3.LUT R20, R156, R11, RZ, 0x3c, !PT ;  /* 0x0000000b9c147212 */ /* 0x000fe200078e3cff */
[----:B------:R-:W-:Y:S06]  /*cc10*/  @!P0 BRA `(.L_x_14570) ;  /* 0x0000000000048947 */ /* 0x000fec0003800000 */
[----:B------:R-:W-:Y:S01]  /*cc20*/  BPT.TRAP 0x1 ;  /* 0x000000040000795c */ /* 0x000fe20000300000 */
.L_x_14570:
[----:B------:R-:W-:Y:S01]  /*cc30*/  IMAD R14, R9, 0x8, R22 ;  /* 0x00000008090e7824 */ /* 0x000fe200078e0216 */
[----:B------:R-:W-:-:S04]  /*cc40*/  SHF.L.U32 R11, R20, 0x1f, RZ ;  /* 0x0000001f140b7819 */ /* 0x000fc800000006ff */
[----:B------:R0:W1:Y:S01]  /*cc50*/  SYNCS.PHASECHK.TRANS64.TRYWAIT P1, [R14+URZ+0x13230], R11 ;  /* 0x0132300b0e0075a7 */ /* 0x000062000802017f */
[----:B------:R-:W-:Y:S05]  /*cc60*/  @!P0 BRA `(.L_x_14571) ;  /* 0x0000000000048947 */ /* 0x000fea0003800000 */
[----:B------:R-:W-:Y:S01]  /*cc70*/  BPT.TRAP 0x1 ;  /* 0x000000040000795c */ /* 0x000fe20000300000 */
.L_x_14571:
[----:B------:R-:W2:Y:S01]  /*cc80*/  LDL R10, [R1+0x4] ;  /* 0x00000400010a7983 */ /* 0x000ea20000100800 */
[----:B------:R-:W-:Y:S01]  /*cc90*/  BSSY B2, `(.L_x_14572) ;  /* 0x0000007000027945 */ /* 0x000fe20003800000 */
[----:B--2---:R-:W-:-:S04]  /*cca0*/  IMAD R15, R9, 0x280, R10 ;  /* 0x00000280090f7824 */ /* 0x004fc800078e020a */
[C---:B------:R-:W-:Y:S02]  /*ccb0*/  VIADD R12, R15.reuse, 0x80 ;  /* 0x000000800f0c7836 */ /* 0x040fe40000000000 */
[----:B------:R-:W-:Y:S01]  /*ccc0*/  VIADD R56, R15, 0x100 ;  /* 0x000001000f387836 */ /* 0x000fe20000000000 */
[----:B-1----:R-:W-:Y:S06]  /*ccd0*/  @P1 BRA `(.L_x_14573) ;  /* 0x0000000000081947 */ /* 0x002fec0003800000 */
[----:B------:R-:W1:Y:S02]  /*cce0*/  SYNCS.PHASECHK.TRANS64.TRYWAIT P1, [R14+URZ+0x13230], R11 ;  /* 0x0132300b0e0075a7 */ /* 0x000e64000802017f */
[----:B-1----:R-:W-:Y:S05]  /*ccf0*/  @!P1 BRA `(.L_x_14574) ;  /* 0x0000015c005c9947 */ /* 0x002fea0003800000 */
.L_x_14573:
[----:B------:R-:W-:Y:S05]  /*cd00*/  BSYNC B2 ;  /* 0x0000000000027941 */ /* 0x000fea0003800000 */
.L_x_14572:
[----:B------:R-:W-:Y:S01]  /*cd10*/  IMAD.MOV.U32 R10, RZ, RZ, R15 ;  /* 0x000000ffff0a7224 */ /* 0x000fe200078e000f */
[----:B------:R-:W-:Y:S01]  /*cd20*/  R2UR UR16, R4 ;  /* 0x00000000041072ca */ /* 0x000fe200000e0000 */
[----:B01----:R-:W-:Y:S01]  /*cd30*/  IMAD.MOV.U32 R11, RZ, RZ, -0x7fffffe0 ;  /* 0x80000020ff0b7424 */ /* 0x003fe200078e00ff */
[----:B------:R-:W-:Y:S01]  /*cd40*/  R2UR UR17, R5 ;  /* 0x00000000051172ca */ /* 0x000fe200000e0000 */
        /* <DEDUP_REMOVED lines=8> */
[----:B------:R-:W-:Y:S01]  /*cdd0*/  VIADD R56, R15, 0x182 ;  /* 0x000001820f387836 */ /* 0x000fe20000000000 */
[----:B------:R-:W-:Y:S01]  /*cde0*/  R2UR UR20, R4 ;  /* 0x00000000041472ca */ /* 0x000fe200000e0000 */
[----:B------:R-:W-:Y:S01]  /*cdf0*/  IMAD.MOV.U32 R57, RZ, RZ, -0x7fffffe0 ;  /* 0x80000020ff397424 */ /* 0x000fe200078e00ff */
[----:B------:R-:W-:-:S02]  /*ce00*/  R2UR UR21, R5 ;  /* 0x00000000051572ca */ /* 0x000fc400000e0000 */
[----:B------:R-:W-:Y:S01]  /*ce10*/  R2UR UR26, R10 ;  /* 0x000000000a1a72ca */ /* 0x000fe200000e0000 */
[----:B------:R-:W-:Y:S01]  /*ce20*/  VIADD R10, R15, 0x200 ;  /* 0x000002000f0a7836 */ /* 0x000fe20000000000 */
[----:B------:R-:W-:Y:S01]  /*ce30*/  R2UR UR27, R11 ;  /* 0x000000000b1b72ca */ /* 0x000fe200000e0000 */
[----:B------:R-:W-:Y:S01]  /*ce40*/  QGMMA.64x32x32.F32.E4M3.E4M3 R120, gdesc[UR16], RZ, !UPT, gsb0 ;  /* 0x00600000107879f3 */ /* 0x000fe2000c0008ff */
[----:B------:R-:W-:Y:S02]  /*ce50*/  R2UR UR24, R4 ;  /* 0x00000000041872ca */ /* 0x000fe400000e0000 */
[----:B------:R-:W-:Y:S02]  /*ce60*/  R2UR UR25, R5 ;  /* 0x00000000051972ca */ /* 0x000fe400000e0000 */
        /* <DEDUP_REMOVED lines=8> */
[----:B------:R-:W-:Y:S01]  /*cef0*/  IMAD.MOV.U32 R11, RZ, RZ, -0x7fffffe0 ;  /* 0x80000020ff0b7424 */ /* 0x000fe200078e00ff */
[----:B------:R-:W-:Y:S02]  /*cf00*/  R2UR UR4, R4 ;  /* 0x00000000040472ca */ /* 0x000fe400000e0000 */
[----:B------:R-:W-:-:S02]  /*cf10*/  R2UR UR5, R5 ;  /* 0x00000000050572ca */ /* 0x000fc400000e0000 */
[----:B------:R-:W-:Y:S01]  /*cf20*/  R2UR UR14, R12 ;  /* 0x000000000c0e72ca */ /* 0x000fe200000e0000 */
[----:B------:R-:W-:Y:S01]  /*cf30*/  VIADD R12, R15, 0x102 ;  /* 0x000001020f0c7836 */ /* 0x000fe20000000000 */
[----:B------:R-:W-:Y:S01]  /*cf40*/  R2UR UR15, R13 ;  /* 0x000000000d0f72ca */ /* 0x000fe200000e0000 */
[----:B------:R-:W-:Y:S01]  /*cf50*/  IMAD.MOV.U32 R13, RZ, RZ, -0x7fffffe0 ;  /* 0x80000020ff0d7424 */ /* 0x000fe200078e00ff */
[----:B------:R-:W-:Y:S02]  /*cf60*/  R2UR UR12, R6 ;  /* 0x00000000060c72ca */ /* 0x000fe400000e0000 */
[----:B------:R-:W-:Y:S02]  /*cf70*/  R2UR UR13, R7 ;  /* 0x00000000070d72ca */ /* 0x000fe400000e0000 */
[----:B------:R-:W-:Y:S01]  /*cf80*/  R2UR UR18, R10 ;  /* 0x000000000a1272ca */ /* 0x000fe200000e0000 */
[----:B------:R-:W-:Y:S01]  /*cf90*/  VIADD R10, R15, 0x202 ;  /* 0x000002020f0a7836 */ /* 0x000fe20000000000 */
[----:B------:R-:W-:Y:S01]  /*cfa0*/  R2UR UR19, R11 ;  /* 0x000000000b1372ca */ /* 0x000fe200000e0000 */
[----:B------:R-:W-:Y:S01]  /*cfb0*/  IMAD.MOV.U32 R11, RZ, RZ, -0x7fffffe0 ;  /* 0x80000020ff0b7424 */ /* 0x000fe200078e00ff */
[----:B------:R-:W-:-:S02]  /*cfc0*/  R2UR UR16, R6 ;  /* 0x00000000061072ca */ /* 0x000fc400000e0000 */
        /* <DEDUP_REMOVED lines=43> */
.L_x_14575:
[----:B------:R-:W-:Y:S01]  /*d280*/  SHF.L.U32 R10, R156, 0x1f, RZ ;  /* 0x0000001f9c0a7819 */ /* 0x000fe200000006ff */
[----:B------:R-:W-:-:S04]  /*d290*/  IMAD R15, R23, 0x8, R22 ;  /* 0x00000008170f7824 */ /* 0x000fc800078e0216 */
[----:B------:R0:W1:Y:S01]  /*d2a0*/  SYNCS.PHASECHK.TRANS64.TRYWAIT P1, [R15+URZ+0x13250], R10 ;  /* 0x0132500a0f0075a7 */ /* 0x000062000802017f */
[----:B------:R-:W-:Y:S05]  /*d2b0*/  @!P0 BRA `(.L_x_14576) ;  /* 0x0000000000048947 */ /* 0x000fea0003800000 */
[----:B------:R-:W-:Y:S01]  /*d2c0*/  BPT.TRAP 0x1 ;  /* 0x000000040000795c */ /* 0x000fe20000300000 */
.L_x_14576:
[----:B------:R-:W-:Y:S04]  /*d2d0*/  BSSY B2, `(.L_x_14577) ;  /* 0x0000004000027945 */ /* 0x000fe80003800000 */
[----:B-1----:R-:W-:Y:S05]  /*d2e0*/  @P1 BRA `(.L_x_14578) ;  /* 0x0000000000081947 */ /* 0x002fea0003800000 */
[----:B------:R-:W1:Y:S02]  /*d2f0*/  SYNCS.PHASECHK.TRANS64.TRYWAIT P1, [R15+URZ+0x13250], R10 ;  /* 0x0132500a0f0075a7 */ /* 0x000e64000802017f */
[----:B-1----:R-:W-:Y:S05]  /*d300*/  @!P1 BRA `(.L_x_14579) ;  /* 0x0000015400ec9947 */ /* 0x002fea0003800000 */
.L_x_14578:
[----:B------:R-:W-:Y:S05]  /*d310*/  BSYNC B2 ;  /* 0x0000000000027941 */ /* 0x000fea0003800000 */
.L_x_14577:
[----:B01----:R-:W-:Y:S01]  /*d320*/  VIADD R10, R22, 0x1000 ;  /* 0x00001000160a7836 */ /* 0x003fe20000000000 */
[----:B------:R-:W-:Y:S01]  /*d330*/  WARPGROUP.ARRIVE ;  /* 0x00000000000079c5 */ /* 0x000fe20000000000 */
[----:B------:R-:W-:Y:S02]  /*d340*/  IMAD.MOV.U32 R11, RZ, RZ, -0x3ffffff0 ;  /* 0xc0000010ff0b7424 */ /* 0x000fe400078e00ff */
[----:B------:R-:W-:Y:S01]  /*d350*/  IMAD.MOV.U32 R13, RZ, RZ, -0x3ffffff0 ;  /* 0xc0000010ff0d7424 */ /* 0x000fe200078e00ff */
[----:B------:R-:W-:Y:S02]  /*d360*/  SHF.R.U32.HI R10, RZ, 0x4, R10 ;  /* 0x00000004ff0a7819 */ /* 0x000fe4000001160a */
[----:B------:R-:W-:Y:S01]  /*d370*/  R2UR UR7, R11 ;  /* 0x000000000b0772ca */ /* 0x000fe200000e0000 */
[----:B------:R-:W-:Y:S01]  /*d380*/  IMAD.MOV.U32 R11, RZ, RZ, -0x3ffffff0 ;  /* 0xc0000010ff0b7424 */ /* 0x000fe200078e00ff */
[----:B------:R-:W-:-:S04]  /*d390*/  LOP3.LUT R10, R10, 0x3fff, RZ, 0xc0, !PT ;  /* 0x00003fff0a0a7812 */ /* 0x000fc800078ec0ff */
[----:B------:R-:W-:-:S05]  /*d3a0*/  LOP3.LUT R10, R10, 0x10000, RZ, 0xfc, !PT ;  /* 0x000100000a0a7812 */ /* 0x000fca00078efcff */
[----:B------:R-:W-:-:S04]  /*d3b0*/  IMAD R10, R23, 0x280, R10 ;  /* 0x00000280170a7824 */ /* 0x000fc800078e020a */
[C---:B------:R-:W-:Y:S01]  /*d3c0*/  VIADD R12, R10.reuse, 0x80 ;  /* 0x000000800a0c7836 */ /* 0x040fe20000000000 */
[----:B------:R-:W-:-:S13]  /*d3d0*/  R2UR UR6, R10 ;  /* 0x000000000a0672ca */ /* 0x000fda00000e0000 */
        /* <DEDUP_REMOVED lines=29> */
.L_x_14580:
        /* <DEDUP_REMOVED lines=10> */
[----:B------:R-:W-:Y:S01]  /*d650*/  VIADD R14, R14, 0x13240 ;  /* 0x000132400e0e7836 */ /* 0x000fe20000000000 */
[----:B------:R-:W-:Y:S01]  /*d660*/  LOP3.LUT P1, RZ, R17, 0x8, RZ, 0xc0, !PT ;  /* 0x0000000811ff7812 */ /* 0x000fe2000782c0ff */
[----:B--2---:R-:W-:-:S04]  /*d670*/  IMAD.IADD R13, R13, 0x1, R23 ;  /* 0x000000010d0d7824 */ /* 0x004fc800078e0217 */
[----:B0-----:R-:W-:Y:S01]  /*d680*/  @P2 IMAD.HI.U32 R11, R13, R11, RZ ;  /* 0x0000000b0d0b2227 */ /* 0x001fe200078e00ff */
[----:B---3--:R-:W-:-:S04]  /*d690*/  PRMT R14, R142, 0x654, R14 ;  /* 0x000006548e0e7816 */ /* 0x008fc8000000000e */
[----:B-1----:R-:W-:Y:S01]  /*d6a0*/  @P2 SHF.R.U32.HI R13, RZ, R10, R11 ;  /* 0x0000000aff0d2219 */ /* 0x002fe2000001160b */
[----:B------:R0:W-:Y:S04]  /*d6b0*/  SYNCS.ARRIVE.TRANS64.RED.A1T0 RZ, [R14+URZ], RZ ;  /* 0x000000ff0eff79a7 */ /* 0x0001e8000810043f */
[----:B------:R-:W1:Y:S01]  /*d6c0*/  SHFL.IDX PT, R140, R13, RZ, 0x1c1f ;  /* 0x001c1fff0d8c7589 */ /* 0x000e6200000e0000 */
[----:B0-----:R-:W-:-:S04]  /*d6d0*/  IMAD R14, R8, -0xa0, RZ ;  /* 0xffffff60080e7824 */ /* 0x001fc800078e02ff */
[----:B------:R-:W-:-:S04]  /*d6e0*/  VIADD R137, R14, 0x1 ;  /* 0x000000010e897836 */ /* 0x000fc80000000000 */
[----:B----4-:R-:W-:Y:S02]  /*d6f0*/  IMAD R137, R12, -0x2, R137 ;  /* 0xfffffffe0c897824 */ /* 0x010fe400078e0289 */
[----:B------:R-:W-:-:S03]  /*d700*/  IMAD.U32 R12, RZ, RZ, UR38 ;  /* 0x00000026ff0c7e24 */ /* 0x000fc6000f8e00ff */
[----:B-----5:R-:W-:Y:S02]  /*d710*/  IADD3 R136, -R143, R137, R144 ;  /* 0x000000898f887210 */ /* 0x020fe40007ffe190 */
[----:B------:R-:W-:-:S05]  /*d720*/  LOP3.LUT R23, RZ, R12, RZ, 0x33, !PT ;  /* 0x0000000cff177212 */ /* 0x000fca00078e33ff */
[----:B------:R-:W-:Y:S02]  /*d730*/  IMAD.IADD R23, R23, 0x1, R136 ;  /* 0x0000000117177824 */ /* 0x000fe400078e0288 */
[----:B------:R-:W-:Y:S02]  /*d740*/  VIADD R136, R136, UR43 ;  /* 0x0000002b88887c36 */ /* 0x000fe40008000000 */
[----:B------:R-:W-:Y:S02]  /*d750*/  VIADD R137, R137, 0xffffffff ;  /* 0xffffffff89897836 */ /* 0x000fe40000000000 */
        /* <DEDUP_REMOVED lines=15> */
.L_x_14583:
[----:B------:R-:W-:-:S05]  /*d850*/  IMAD.U32 R141, RZ, RZ, UR37 ;  /* 0x00000025ff8d7e24 */ /* 0x000fca000f8e00ff */
[----:B------:R-:W-:-:S13]  /*d860*/  ISETP.NE.AND P1, PT, R141, 0x1, PT ;  /* 0x000000018d00780c */ /* 0x000fda0003f25270 */
[----:B------:R-:W0:Y:S02]  /*d870*/  @P1 LDC.64 R10, c[0x0][0x9e8] ;  /* 0x00027a00ff0a1b82 */ /* 0x000e240000000a00 */
[----:B0-----:R-:W-:-:S05]  /*d880*/  @P1 IMAD.HI.U32 R10, R140, R10, RZ ;  /* 0x0000000a8c0a1227 */ /* 0x001fca00078e00ff */
[----:B------:R-:W-:-:S07]  /*d890*/  @P1 SHF.R.U32.HI R140, RZ, R11, R10 ;  /* 0x0000000bff8c1219 */ /* 0x000fce000001160a */
.L_x_14584:
[----:B------:R-:W-:Y:S05]  /*d8a0*/  BSYNC B2 ;  /* 0x0000000000027941 */ /* 0x000fea0003800000 */
.L_x_14582:
[----:B------:R-:W-:-:S05]  /*d8b0*/  IMAD R140, R140, R141, R137 ;  /* 0x0000008d8c8c7224 */ /* 0x000fca00078e0289 */
[----:B------:R-:W-:Y:S02]  /*d8c0*/  VIMNMX R139, R139, R140, !PT ;  /* 0x0000008c8b8b7248 */ /* 0x000fe40007fe0100 */
[----:B------:R-:W-:-:S07]  /*d8d0*/  VIADDMNMX R138, R140, R141, R138, PT ;  /* 0x0000008d8c8a7246 */ /* 0x000fce000380018a */
.L_x_14581:
[C---:B------:R-:W-:Y:S01]  /*d8e0*/  ISETP.GE.AND P2, PT, R14.reuse, 0x2, PT ;  /* 0x000000020e00780c */ /* 0x040fe20003f46270 */
[----:B------:R-:W0:Y:S01]  /*d8f0*/  SHFL.IDX PT, R13, R13, 0x1, 0x1c1f ;  /* 0x003c1f000d0d7f89 */ /* 0x000e2200000e0000 */
[----:B------:R-:W-:Y:S02]  /*d900*/  ISETP.GE.AND P1, PT, R14, 0x9, PT ;  /* 0x000000090e00780c */ /* 0x000fe40003f26270 */
        /* <DEDUP_REMOVED lines=65> */
[----:B------:R-:W-:Y:S02]  /*dd20*/  ISETP.GT.AND P6, PT, R139, 0x31, !P6 ;  /* 0x000000318b00780c */ /* 0x000fe400077c4270 */
[----:B------:R-:W-:Y:S02]  /*dd30*/  LOP3.LUT R16, R16, 0xffbfffff, RZ, 0xc0, !PT ;  /* 0xffbfffff10107812 */ /* 0x000fe400078ec0ff */
        /* <DEDUP_REMOVED lines=177> */
.L_x_14587:
[----:B------:R-:W-:-:S05]  /*e850*/  IMAD.U32 R14, RZ, RZ, UR37 ;  /* 0x00000025ff0e7e24 */ /* 0x000fca000f8e00ff */
[----:B------:R-:W-:-:S13]  /*e860*/  ISETP.NE.AND P6, PT, R14, 0x1, PT ;  /* 0x000000010e00780c */ /* 0x000fda0003fc5270 */
[----:B------:R-:W0:Y:S02]  /*e870*/  @P6 LDC.64 R10, c[0x0][0x9e8] ;  /* 0x00027a00ff0a6b82 */ /* 0x000e240000000a00 */
[----:B0-----:R-:W-:-:S05]  /*e880*/  @P6 IMAD.HI.U32 R10, R13, R10, RZ ;  /* 0x0000000a0d0a6227 */ /* 0x001fca00078e00ff */
[----:B------:R-:W-:-:S07]  /*e890*/  @P6 SHF.R.U32.HI R13, RZ, R11, R10 ;  /* 0x0000000bff0d6219 */ /* 0x000fce000001160a */
.L_x_14588:
[----:B------:R-:W-:Y:S05]  /*e8a0*/  BSYNC B2 ;  /* 0x0000000000027941 */ /* 0x000fea0003800000 */
.L_x_14586:
[----:B------:R-:W-:-:S05]  /*e8b0*/  IMAD R13, R13, R14, R137 ;  /* 0x0000000e0d0d7224 */ /* 0x000fca00078e0289 */
[----:B------:R-:W-:Y:S02]  /*e8c0*/  VIMNMX R23, R23, R13, !PT ;  /* 0x0000000d17177248 */ /* 0x000fe40007fe0100 */
[----:B------:R-:W-:-:S07]  /*e8d0*/  VIADDMNMX R136, R13, R14, R136, PT ;  /* 0x0000000e0d887246 */ /* 0x000fce0003800188 */
.L_x_14585:
[C---:B------:R-:W-:Y:S01]  /*e8e0*/  ISETP.GT.AND P1, PT, R23.reuse, 0x20, !P1 ;  /* 0x000000201700780c */ /* 0x040fe20004f24270 */
[----:B------:R-:W2:Y:S01]  /*e8f0*/  LDL.LU R137, [R1] ;  /* 0x0000000001897983 */ /* 0x000ea20000300800 */
[----:B------:R-:W-:Y:S02]  /*e900*/  LOP3.LUT P6, RZ, R16, 0x800000, RZ, 0xc0, !PT ;  /* 0x0080000010ff7812 */ /* 0x000fe400078cc0ff */
        /* <DEDUP_REMOVED lines=17> */
[C---:B------:R-:W-:Y:S02]  /*ea20*/  ISETP.GT.AND P1, PT, R23.reuse, 0x39, !P1 ;  /* 0x000000391700780c */ /* 0x040fe40004f24270 */
[----:B------:R-:W-:Y:S02]  /*ea30*/  ISETP.GT.AND P3, PT, R23, 0x28, !P3 ;  /* 0x000000281700780c */ /* 0x000fe40005f64270 */
[----:B------:R-:W-:Y:S02]  /*ea40*/  ISETP.LT.OR P1, PT, R136, 0x3a, P1 ;  /* 0x0000003a8800780c */ /* 0x000fe40000f21670 */
[----:B------:R-:W-:Y:S02]  /*ea50*/  LOP3.LUT P4, RZ, R16, 0x40000, RZ, 0xc0, !PT ;  /* 0x0004000010ff7812 */ /* 0x000fe4000788c0ff */
[----:B------:R-:W-:-:S02]  /*ea60*/  FSEL R119, R119, -INF , !P1 ;  /* 0xff80000077777808 */ /* 0x000fc40004800000 */
[----:B------:R-:W-:Y:S02]  /*ea70*/  LOP3.LUT P1, RZ, R16, 0x100000, RZ, 0xc0, !PT ;  /* 0x0010000010ff7812 */ /* 0x000fe4000782c0ff */
[----:B------:R-:W-:Y:S02]  /*ea80*/  ISETP.LT.OR P3, PT, R136, 0x29, P3 ;  /* 0x000000298800780c */ /* 0x000fe40001f61670 */
[C---:B------:R-:W-:Y:S02]  /*ea90*/  ISETP.GT.AND P1, PT, R23.reuse, 0x40, !P1 ;  /* 0x000000401700780c */ /* 0x040fe40004f24270 */
[----:B------:R-:W-:Y:S02]  /*eaa0*/  FSEL R110, R110, -INF , !P3 ;  /* 0xff8000006e6e7808 */ /* 0x000fe40005800000 */
[----:B------:R-:W-:Y:S02]  /*eab0*/  ISETP.LT.OR P1, PT, R136, 0x41, P1 ;  /* 0x000000418800780c */ /* 0x000fe40000f21670 */
[----:B------:R-:W-:-:S02]  /*eac0*/  ISETP.GT.AND P2, PT, R23, 0x21, !P2 ;  /* 0x000000211700780c */ /* 0x000fc40005744270 */
[----:B------:R-:W-:Y:S02]  /*ead0*/  FSEL R90, R90, -INF , !P1 ;  /* 0xff8000005a5a7808 */ /* 0x000fe40004800000 */
[----:B------:R-:W-:Y:S02]  /*eae0*/  ISETP.GT.AND P1, PT, R23, 0x41, !P5 ;  /* 0x000000411700780c */ /* 0x000fe40006f24270 */
[----:B------:R-:W-:Y:S02]  /*eaf0*/  LOP3.LUT P3, RZ, R16, 0x20000, RZ, 0xc0, !PT ;  /* 0x0002000010ff7812 */ /* 0x000fe4000786c0ff */
[C---:B------:R-:W-:Y:S02]  /*eb00*/  ISETP.LT.OR P1, PT, R136.reuse, 0x42, P1 ;  /* 0x000000428800780c */ /* 0x040fe40000f21670 */
[----:B------:R-:W-:Y:S02]  /*eb10*/  ISETP.LT.OR P2, PT, R136, 0x22, P2 ;  /* 0x000000228800780c */ /* 0x000fe40001741670 */
[----:B------:R-:W-:-:S02]  /*eb20*/  FSEL R91, R91, -INF , !P1 ;  /* 0xff8000005b5b7808 */ /* 0x000fc40004800000 */
[----:B------:R-:W-:Y:S02]  /*eb30*/  ISETP.GT.AND P1, PT, R23, 0x48, !P4 ;  /* 0x000000481700780c */ /* 0x000fe40006724270 */
[----:B------:R-:W-:Y:S02]  /*eb40*/  FSEL R107, R107, -INF , !P2 ;  /* 0xff8000006b6b7808 */ /* 0x000fe40005000000 */
[----:B------:R-:W-:Y:S02]  /*eb50*/  ISETP.LT.OR P1, PT, R136, 0x49, P1 ;  /* 0x000000498800780c */ /* 0x000fe40000f21670 */
[----:B------:R-:W-:Y:S02]  /*eb60*/  LOP3.LUT P2, RZ, R16, 0x10000, RZ, 0xc0, !PT ;  /* 0x0001000010ff7812 */ /* 0x000fe4000784c0ff */
[----:B------:R-:W-:Y:S02]  /*eb70*/  FSEL R94, R94, -INF , !P1 ;  /* 0xff8000005e5e7808 */ /* 0x000fe40004800000 */
[----:B------:R-:W-:-:S02]  /*eb80*/  ISETP.GT.AND P1, PT, R23, 0x49, !P3 ;  /* 0x000000491700780c */ /* 0x000fc40005f24270 */
[----:B------:R-:W-:Y:S02]  /*eb90*/  LOP3.LUT R17, R17, 0xffffffdf, RZ, 0xc0, !PT ;  /* 0xffffffdf11117812 */ /* 0x000fe400078ec0ff */
[----:B------:R-:W-:Y:S02]  /*eba0*/  ISETP.LT.OR P1, PT, R136, 0x4a, P1 ;  /* 0x0000004a8800780c */ /* 0x000fe40000f21670 */
[----:B------:R-:W-:Y:S02]  /*ebb0*/  @P0 LOP3.LUT R17, R17, 0x20, RZ, 0xfc, !PT ;  /* 0x0000002011110812 */ /* 0x000fe400078efcff */
[----:B------:R-:W-:Y:S02]  /*ebc0*/  FSEL R95, R95, -INF , !P1 ;  /* 0xff8000005f5f7808 */ /* 0x000fe40004800000 */
[----:B------:R-:W-:Y:S02]  /*ebd0*/  ISETP.GT.AND P1, PT, R23, 0x50, !P2 ;  /* 0x000000501700780c */ /* 0x000fe40005724270 */
[----:B------:R-:W-:-:S02]  /*ebe0*/  LOP3.LUT P0, RZ, R16, 0x8000, RZ, 0xc0, !PT ;  /* 0x0000800010ff7812 */ /* 0x000fc4000780c0ff */
[----:B------:R-:W-:Y:S02]  /*ebf0*/  ISETP.LT.OR P1, PT, R136, 0x51, P1 ;  /* 0x000000518800780c */ /* 0x000fe40000f21670 */
[----:B------:R-:W-:Y:S02]  /*ec00*/  LOP3.LUT P6, RZ, R16, 0x4000, RZ, 0xc0, !PT ;  /* 0x0000400010ff7812 */ /* 0x000fe400078cc0ff */
[----:B------:R-:W-:Y:S02]  /*ec10*/  FSEL R98, R98, -INF , !P1 ;  /* 0xff80000062627808 */ /* 0x000fe40004800000 */
[----:B------:R-:W-:Y:S02]  /*ec20*/  ISETP.GT.AND P1, PT, R23, 0x51, !P0 ;  /* 0x000000511700780c */ /* 0x000fe40004724270 */
[----:B------:R-:W-:Y:S02]  /*ec30*/  LOP3.LUT P5, RZ, R16, 0x200, RZ, 0xc0, !PT ;  /* 0x0000020010ff7812 */ /* 0x000fe400078ac0ff */
[----:B------:R-:W-:-:S02]  /*ec40*/  ISETP.LT.OR P1, PT, R136, 0x52, P1 ;  /* 0x000000528800780c */ /* 0x000fc40000f21670 */
[C---:B------:R-:W-:Y:S02]  /*ec50*/  LOP3.LUT P4, RZ, R16.reuse, 0x100, RZ, 0xc0, !PT ;  /* 0x0000010010ff7812 */ /* 0x040fe4000788c0ff */
[----:B------:R-:W-:Y:S02]  /*ec60*/  FSEL R99, R99, -INF , !P1 ;  /* 0xff80000063637808 */ /* 0x000fe40004800000 */
[----:B------:R-:W-:Y:S02]  /*ec70*/  ISETP.GT.AND P1, PT, R23, 0x58, !P6 ;  /* 0x000000581700780c */ /* 0x000fe40007724270 */
[----:B------:R-:W-:Y:S02]  /*ec80*/  LOP3.LUT P3, RZ, R16, 0x80, RZ, 0xc0, !PT ;  /* 0x0000008010ff7812 */ /* 0x000fe4000786c0ff */
[----:B------:R-:W-:Y:S02]  /*ec90*/  ISETP.LT.OR P1, PT, R136, 0x59, P1 ;  /* 0x000000598800780c */ /* 0x000fe40000f21670 */
[----:B------:R-:W-:-:S02]  /*eca0*/  LOP3.LUT P2, RZ, R16, 0x40, RZ, 0xc0, !PT ;  /* 0x0000004010ff7812 */ /* 0x000fc4000784c0ff */
[----:B------:R-:W-:Y:S02]  /*ecb0*/  FSEL R102, R102, -INF , !P1 ;  /* 0xff80000066667808 */ /* 0x000fe40004800000 */
[C---:B------:R-:W-:Y:S02]  /*ecc0*/  LOP3.LUT P1, RZ, R16.reuse, 0x2000, RZ, 0xc0, !PT ;  /* 0x0000200010ff7812 */ /* 0x040fe4000782c0ff */
[----:B------:R-:W-:Y:S02]  /*ecd0*/  LOP3.LUT P0, RZ, R16, 0x20, RZ, 0xc0, !PT ;  /* 0x0000002010ff7812 */ /* 0x000fe4000780c0ff */
        /* <DEDUP_REMOVED lines=31> */
[----:B------:R-:W-:Y:S02]  /*eed0*/  ISETP.GT.AND P1, PT, R23, 0x70, !P4 ;  /* 0x000000701700780c */ /* 0x000fe40006724270 */
[----:B------:R-:W-:-:S02]  /*eee0*/  FMNMX.FTZ R10, R112, R10, !PT ;  /* 0x0000000a700a7209 */ /* 0x000fc40007810000 */
[----:B------:R-:W-:Y:S02]  /*eef0*/  ISETP.LT.OR P1, PT, R136, 0x71, P1 ;  /* 0x000000718800780c */ /* 0x000fe40000f21670 */
[----:B------:R-:W-:Y:S02]  /*ef00*/  FMNMX.FTZ R10, R113, R10, !PT ;  /* 0x0000000a710a7209 */ /* 0x000fe40007810000 */
[----:B------:R-:W-:Y:S02]  /*ef10*/  FSEL R82, R82, -INF , !P1 ;  /* 0xff80000052527808 */ /* 0x000fe40004800000 */
[----:B------:R-:W-:Y:S02]  /*ef20*/  ISETP.GT.AND P1, PT, R23, 0x71, !P3 ;  /* 0x000000711700780c */ /* 0x000fe40005f24270 */
[----:B------:R-:W-:Y:S02]  /*ef30*/  FMNMX.FTZ R10, R116, R10, !PT ;  /* 0x0000000a740a7209 */ /* 0x000fe40007810000 */
[----:B------:R-:W-:-:S02]  /*ef40*/  ISETP.LT.OR P1, PT, R136, 0x72, P1 ;  /* 0x000000728800780c */ /* 0x000fc40000f21670 */
[----:B------:R-:W-:Y:S02]  /*ef50*/  FMNMX.FTZ R10, R117, R10, !PT ;  /* 0x0000000a750a7209 */ /* 0x000fe40007810000 */
[----:B------:R-:W-:Y:S02]  /*ef60*/  FSEL R83, R83, -INF , !P1 ;  /* 0xff80000053537808 */ /* 0x000fe40004800000 */
        /* <DEDUP_REMOVED lines=51> */
[----:B------:R-:W-:-:S02]  /*f2a0*/  LOP3.LUT P0, RZ, R16, 0x4000000, RZ, 0xc0, !PT ;  /* 0x0400000010ff7812 */ /* 0x000fc4000780c0ff */
[----:B------:R-:W-:Y:S02]  /*f2b0*/  ISETP.GT.AND P1, PT, R23, 0x19, !P1 ;  /* 0x000000191700780c */ /* 0x000fe40004f24270 */
[----:B------:R-:W-:Y:S02]  /*f2c0*/  FMNMX.FTZ R10, R65, R10, !PT ;  /* 0x0000000a410a7209 */ /* 0x000fe40007810000 */
[----:B------:R-:W-:Y:S02]  /*f2d0*/  ISETP.LT.OR P1, PT, R136, 0x1a, P1 ;  /* 0x0000001a8800780c */ /* 0x000fe40000f21670 */
[----:B------:R-:W-:Y:S02]  /*f2e0*/  ISETP.GT.AND P0, PT, R23, 0x80, !P0 ;  /* 0x000000801700780c */ /* 0x000fe40004704270 */
[----:B------:R-:W-:Y:S02]  /*f2f0*/  FSEL R135, R135, -INF , !P1 ;  /* 0xff80000087877808 */ /* 0x000fe40004800000 */
[----:B------:R-:W-:-:S02]  /*f300*/  LOP3.LUT P1, RZ, R16, 0x1, RZ, 0xc0, !PT ;  /* 0x0000000110ff7812 */ /* 0x000fc4000782c0ff */
[----:B------:R-:W-:Y:S02]  /*f310*/  FMNMX.FTZ R10, R68, R10, !PT ;  /* 0x0000000a440a7209 */ /* 0x000fe40007810000 */
[----:B------:R-:W-:Y:S02]  /*f320*/  ISETP.GT.AND P1, PT, R23, RZ, !P1 ;  /* 0x000000ff1700720c */ /* 0x000fe40004f24270 */
[----:B------:R-:W-:Y:S02]  /*f330*/  FMNMX.FTZ R10, R69, R10, !PT ;  /* 0x0000000a450a7209 */ /* 0x000fe40007810000 */
[----:B------:R-:W-:Y:S02]  /*f340*/  ISETP.LT.OR P1, PT, R136, 0x1, P1 ;  /* 0x000000018800780c */ /* 0x000fe40000f21670 */
[----:B------:R-:W-:Y:S01]  /*f350*/  LOP3.LUT R17, R17, 0xffffff7f, RZ, 0xc0, !PT ;  /* 0xffffff7f11117812 */ /* 0x000fe200078ec0ff */
[----:B------:R-:W0:Y:S01]  /*f360*/  SHFL.BFLY PT, R11, R10, 0x2, 0x1f ;  /* 0x0c401f000a0b7f89 */ /* 0x000e2200000e0000 */
[----:B------:R-:W-:-:S02]  /*f370*/  FSEL R122, R122, -INF , !P1 ;  /* 0xff8000007a7a7808 */ /* 0x000fc40004800000 */
[----:B------:R-:W-:Y:S02]  /*f380*/  @P0 LOP3.LUT R17, R17, 0x80, RZ, 0xfc, !PT ;  /* 0x0000008011110812 */ /* 0x000fe400078efcff */
[----:B------:R-:W-:Y:S02]  /*f390*/  FMNMX.FTZ R13, R122, R0, !PT ;  /* 0x000000007a0d7209 */ /* 0x000fe40007810000 */
[----:B------:R-:W-:Y:S02]  /*f3a0*/  LOP3.LUT P0, RZ, R16, 0x8000000, RZ, 0xc0, !PT ;  /* 0x0800000010ff7812 */ /* 0x000fe4000780c0ff */
[----:B------:R-:W-:Y:S02]  /*f3b0*/  FMNMX.FTZ R13, R123, R13, !PT ;  /* 0x0000000d7b0d7209 */ /* 0x000fe40007810000 */
[----:B------:R-:W-:Y:S02]  /*f3c0*/  ISETP.GT.AND P0, PT, R23, 0x99, !P0 ;  /* 0x000000991700780c */ /* 0x000fe40004704270 */
[----:B------:R-:W-:-:S02]  /*f3d0*/  FMNMX.FTZ R13, R126, R13, !PT ;  /* 0x0000000d7e0d7209 */ /* 0x000fc40007810000 */
[C---:B------:R-:W-:Y:S02]  /*f3e0*/  LOP3.LUT P2, RZ, R16.reuse, 0x1000000, RZ, 0xc0, !PT ;  /* 0x0100000010ff7812 */ /* 0x040fe4000784c0ff */
[----:B------:R-:W-:Y:S02]  /*f3f0*/  FMNMX.FTZ R13, R127, R13, !PT ;  /* 0x0000000d7f0d7209 */ /* 0x000fe40007810000 */
[----:B------:R-:W-:Y:S02]  /*f400*/  LOP3.LUT P3, RZ, R16, 0x10, RZ, 0xc0, !PT ;  /* 0x0000001010ff7812 */ /* 0x000fe4000786c0ff */
[----:B------:R-:W-:Y:S02]  /*f410*/  FMNMX.FTZ R13, R130, R13, !PT ;  /* 0x0000000d820d7209 */ /* 0x000fe40007810000 */
[----:B------:R-:W-:Y:S02]  /*f420*/  LOP3.LUT P4, RZ, R16, 0x8, RZ, 0xc0, !PT ;  /* 0x0000000810ff7812 */ /* 0x000fe4000788c0ff */
[----:B------:R-:W-:-:S02]  /*f430*/  FMNMX.FTZ R13, R131, R13, !PT ;  /* 0x0000000d830d7209 */ /* 0x000fc40007810000 */
[----:B------:R-:W-:Y:S02]  /*f440*/  LOP3.LUT P5, RZ, R16, 0x4, RZ, 0xc0, !PT ;  /* 0x0000000410ff7812 */ /* 0x000fe400078ac0ff */
[----:B------:R-:W-:Y:S02]  /*f450*/  FMNMX.FTZ R13, R134, R13, !PT ;  /* 0x0000000d860d7209 */ /* 0x000fe40007810000 */
[C---:B------:R-:W-:Y:S02]  /*f460*/  LOP3.LUT P6, RZ, R16.reuse, 0x2, RZ, 0xc0, !PT ;  /* 0x0000000210ff7812 */ /* 0x040fe400078cc0ff */
[----:B------:R-:W-:Y:S02]  /*f470*/  FMNMX.FTZ R13, R135, R13, !PT ;  /* 0x0000000d870d7209 */ /* 0x000fe40007810000 */
[----:B------:R-:W-:Y:S02]  /*f480*/  LOP3.LUT P1, RZ, R16, 0x2000000, RZ, 0xc0, !PT ;  /* 0x0200000010ff7812 */ /* 0x000fe4000782c0ff */
[----:B------:R-:W-:-:S02]  /*f490*/  FMNMX.FTZ R13, R106, R13, !PT ;  /* 0x0000000d6a0d7209 */ /* 0x000fc40007810000 */
[----:B------:R-:W-:Y:S02]  /*f4a0*/  LOP3.LUT R16, R16, 0xfffffffd, RZ, 0xc0, !PT ;  /* 0xfffffffd10107812 */ /* 0x000fe400078ec0ff */
[----:B------:R-:W-:Y:S02]  /*f4b0*/  FMNMX.FTZ R13, R107, R13, !PT ;  /* 0x0000000d6b0d7209 */ /* 0x000fe40007810000 */
[----:B------:R-:W-:Y:S02]  /*f4c0*/  @P0 LOP3.LUT R16, R16, 0x2, RZ, 0xfc, !PT ;  /* 0x0000000210100812 */ /* 0x000fe400078efcff */
[----:B------:R-:W-:Y:S02]  /*f4d0*/  FMNMX.FTZ R13, R110, R13, !PT ;  /* 0x0000000d6e0d7209 */ /* 0x000fe40007810000 */
[----:B------:R-:W-:Y:S02]  /*f4e0*/  LOP3.LUT P0, RZ, R17, 0x80, RZ, 0xc0, !PT ;  /* 0x0000008011ff7812 */ /* 0x000fe4000780c0ff */
[----:B------:R-:W-:-:S02]  /*f4f0*/  FMNMX.FTZ R13, R111, R13, !PT ;  /* 0x0000000d6f0d7209 */ /* 0x000fc40007810000 */
[----:B0-----:R-:W-:Y:S02]  /*f500*/  FMNMX.FTZ R10, R10, R11, !PT ;  /* 0x0000000b0a0a7209 */ /* 0x001fe40007810000 */
[----:B------:R-:W-:Y:S02]  /*f510*/  FMNMX.FTZ R13, R114, R13, !PT ;  /* 0x0000000d720d7209 */ /* 0x000fe40007810000 */
[----:B------:R-:W-:Y:S01]  /*f520*/  ISETP.LT.OR P0, PT, R136, 0x81, P0 ;  /* 0x000000818800780c */ /* 0x000fe20000701670 */
[----:B------:R-:W0:Y:S01]  /*f530*/  SHFL.BFLY PT, R11, R10, 0x1, 0x1f ;  /* 0x0c201f000a0b7f89 */ /* 0x000e2200000e0000 */
[----:B------:R-:W-:Y:S02]  /*f540*/  FMNMX.FTZ R13, R115, R13, !PT ;  /* 0x0000000d730d7209 */ /* 0x000fe40007810000 */
[----:B------:R-:W-:Y:S02]  /*f550*/  LOP3.LUT R16, R16, 0xfffffff7, RZ, 0xc0, !PT ;  /* 0xfffffff710107812 */ /* 0x000fe400078ec0ff */
[----:B------:R-:W-:-:S02]  /*f560*/  FMNMX.FTZ R13, R118, R13, !PT ;  /* 0x0000000d760d7209 */ /* 0x000fc40007810000 */
[----:B------:R-:W-:Y:S02]  /*f570*/  ISETP.GT.AND P1, PT, R23, 0x81, !P1 ;  /* 0x000000811700780c */ /* 0x000fe40004f24270 */
[----:B------:R-:W-:Y:S02]  /*f580*/  FMNMX.FTZ R13, R119, R13, !PT ;  /* 0x0000000d770d7209 */ /* 0x000fe40007810000 */
[----:B------:R-:W-:Y:S02]  /*f590*/  ISETP.GT.AND P2, PT, R23, 0x88, !P2 ;  /* 0x000000881700780c */ /* 0x000fe40005744270 */
[----:B------:R-:W-:Y:S02]  /*f5a0*/  FMNMX.FTZ R13, R90, R13, !PT ;  /* 0x0000000d5a0d7209 */ /* 0x000fe40007810000 */
[----:B------:R-:W-:Y:S02]  /*f5b0*/  @P0 LOP3.LUT R16, R16, 0x8, RZ, 0xfc, !PT ;  /* 0x0000000810100812 */ /* 0x000fe400078efcff */
[----:B------:R-:W-:-:S02]  /*f5c0*/  FMNMX.FTZ R13, R91, R13, !PT ;  /* 0x0000000d5b0d7209 */ /* 0x000fc40007810000 */
[----:B------:R-:W-:Y:S02]  /*f5d0*/  ISETP.LT.OR P0, PT, R136, 0x82, P1 ;  /* 0x000000828800780c */ /* 0x000fe40000f01670 */
[----:B------:R-:W-:Y:S02]  /*f5e0*/  FMNMX.FTZ R13, R94, R13, !PT ;  /* 0x0000000d5e0d7209 */ /* 0x000fe40007810000 */
[C---:B------:R-:W-:Y:S02]  /*f5f0*/  LOP3.LUT P1, RZ, R16.reuse, 0x2, RZ, 0xc0, !PT ;  /* 0x0000000210ff7812 */ /* 0x040fe4000782c0ff */
[----:B------:R-:W-:Y:S02]  /*f600*/  FMNMX.FTZ R13, R95, R13, !PT ;  /* 0x0000000d5f0d7209 */ /* 0x000fe40007810000 */
[----:B------:R-:W-:Y:S02]  /*f610*/  LOP3.LUT R16, R16, 0xfffffffb, RZ, 0xc0, !PT ;  /* 0xfffffffb10107812 */ /* 0x000fe400078ec0ff */
[----:B------:R-:W-:-:S02]  /*f620*/  FMNMX.FTZ R13, R98, R13, !PT ;  /* 0x0000000d620d7209 */ /* 0x000fc40007810000 */
[----:B0-----:R-:W-:Y:S02]  /*f630*/  FMNMX.FTZ R10, R10, R11, !PT ;  /* 0x0000000b0a0a7209 */ /* 0x001fe40007810000 */
[----:B------:R-:W-:Y:S02]  /*f640*/  FMNMX.FTZ R13, R99, R13, !PT ;  /* 0x0000000d630d7209 */ /* 0x000fe40007810000 */
[----:B------:R-:W-:Y:S02]  /*f650*/  @P0 LOP3.LUT R16, R16, 0x4, RZ, 0xfc, !PT ;  /* 0x0000000410100812 */ /* 0x000fe400078efcff */
[----:B------:R-:W-:Y:S02]  /*f660*/  FMNMX.FTZ R13, R102, R13, !PT ;  /* 0x0000000d660d7209 */ /* 0x000fe40007810000 */
[----:B------:R-:W-:Y:S02]  /*f670*/  ISETP.LT.OR P0, PT, R136, 0x89, P2 ;  /* 0x000000898800780c */ /* 0x000fe40001701670 */
[----:B------:R-:W-:-:S02]  /*f680*/  FMNMX.FTZ R13, R103, R13, !PT ;  /* 0x0000000d670d7209 */ /* 0x000fc40007810000 */
[----:B------:R-:W-:Y:S02]  /*f690*/  FSETP.NEU.FTZ.AND P2, PT, R10, -INF , PT ;  /* 0xff8000000a00780b */ /* 0x000fe40003f5d000 */
[----:B------:R-:W-:Y:S02]  /*f6a0*/  FMNMX.FTZ R13, R74, R13, !PT ;  /* 0x0000000d4a0d7209 */ /* 0x000fe40007810000 */
[----:B------:R-:W-:Y:S02]  /*f6b0*/  FSEL R11, R10, RZ, P2 ;  /* 0x000000ff0a0b7208 */ /* 0x000fe40001000000 */
[----:B------:R-:W-:Y:S02]  /*f6c0*/  FMNMX.FTZ R13, R75, R13, !PT ;  /* 0x0000000d4b0d7209 */ /* 0x000fe40007810000 */
[----:B------:R-:W-:Y:S01]  /*f6d0*/  LOP3.LUT R17, R17, 0xffffffbf, RZ, 0xc0, !PT ;  /* 0xffffffbf11117812 */ /* 0x000fe200078ec0ff */
[----:B------:R-:W-:-:S01]  /*f6e0*/  FADD.FTZ R3, -R11, R3 ;  /* 0x000000030b037221 */ /* 0x000fc20000010100 */
[----:B------:R-:W-:Y:S01]  /*f6f0*/  FMNMX.FTZ R13, R78, R13, !PT ;  /* 0x0000000d4e0d7209 */ /* 0x000fe20007810000 */
[----:B------:R-:W-:-:S01]  /*f700*/  FFMA.FTZ R11, R2, R10, -8 ;  /* 0xc1000000020b7423 */ /* 0x000fc2000001000a */
[----:B------:R-:W-:Y:S01]  /*f710*/  @P0 LOP3.LUT R17, R17, 0x40, RZ, 0xfc, !PT ;  /* 0x0000004011110812 */ /* 0x000fe200078efcff */
[----:B------:R-:W-:Y:S01]  /*f720*/  FMUL.FTZ R3, R2, R3 ;  /* 0x0000000302037220 */ /* 0x000fe20000410000 */
[----:B------:R-:W-:-:S02]  /*f730*/  FMNMX.FTZ R13, R79, R13, !PT ;  /* 0x0000000d4f0d7209 */ /* 0x000fc40007810000 */
[----:B------:R-:W-:Y:S02]  /*f740*/  LOP3.LUT P0, RZ, R16, 0x8, RZ, 0xc0, !PT ;  /* 0x0000000810ff7812 */ /* 0x000fe4000780c0ff */
[----:B------:R-:W-:Y:S01]  /*f750*/  FMNMX.FTZ R13, R82, R13, !PT ;  /* 0x0000000d520d7209 */ /* 0x000fe20007810000 */
[----:B------:R-:W-:Y:S01]  /*f760*/  MUFU.EX2 R3, R3 ;  /* 0x0000000300037308 */ /* 0x000fe20000000800 */
[----:B------:R-:W-:Y:S02]  /*f770*/  FSEL R11, R11, RZ, P2 ;  /* 0x000000ff0b0b7208 */ /* 0x000fe40001000000 */
[----:B------:R-:W-:Y:S02]  /*f780*/  FMNMX.FTZ R13, R83, R13, !PT ;  /* 0x0000000d530d7209 */ /* 0x000fe40007810000 */
[----:B------:R-:W-:Y:S01]  /*f790*/  LOP3.LUT P2, RZ, R16, 0x4, RZ, 0xc0, !PT ;  /* 0x0000000410ff7812 */ /* 0x000fe2000784c0ff */
[--C-:B------:R-:W-:Y:S01]  /*f7a0*/  FFMA.FTZ R120, R2, R120, -R11.reuse ;  /* 0x0000007802787223 */ /* 0x100fe2000001080b */
[----:B------:R-:W-:Y:S01]  /*f7b0*/  FMNMX.FTZ R13, R86, R13, !PT ;  /* 0x0000000d560d7209 */ /* 0x000fe20007810000 */
[--C-:B------:R-:W-:Y:S01]  /*f7c0*/  FFMA.FTZ R121, R2, R121, -R11.reuse ;  /* 0x0000007902797223 */ /* 0x100fe2000001080b */
[----:B------:R-:W-:Y:S01]  /*f7d0*/  FSEL R58, R58, -INF , !P0 ;  /* 0xff8000003a3a7808 */ /* 0x000fe20004000000 */
[C-C-:B------:R-:W-:Y:S01]  /*f7e0*/  FFMA.FTZ R124, R2.reuse, R124, -R11.reuse ;  /* 0x0000007c027c7223 */ /* 0x140fe2000001080b */
[----:B------:R-:W-:Y:S01]  /*f7f0*/  FMNMX.FTZ R13, R87, R13, !PT ;  /* 0x0000000d570d7209 */ /* 0x000fe20007810000 */
[----:B------:R-:W2:Y:S01]  /*f800*/  MUFU.EX2 R120, R120 ;  /* 0x0000007800787308 */ /* 0x000ea20000000800 */
[----:B------:R-:W-:Y:S01]  /*f810*/  ISETP.GT.AND P3, PT, R23, 0x89, !P3 ;  /* 0x000000891700780c */ /* 0x000fe20005f64270 */
[C-C-:B------:R-:W-:Y:S01]  /*f820*/  FFMA.FTZ R125, R2.reuse, R125, -R11.reuse ;  /* 0x0000007d027d7223 */ /* 0x140fe2000001080b */
[----:B------:R-:W-:Y:S01]  /*f830*/  LOP3.LUT P0, RZ, R17, 0x40, RZ, 0xc0, !PT ;  /* 0x0000004011ff7812 */ /* 0x000fe2000780c0ff */
[C-C-:B------:R-:W-:Y:S01]  /*f840*/  FFMA.FTZ R128, R2.reuse, R128, -R11.reuse ;  /* 0x0000008002807223 */ /* 0x140fe2000001080b */
[----:B------:R-:W-:Y:S01]  /*f850*/  FSEL R59, R59, -INF , !P2 ;  /* 0xff8000003b3b7808 */ /* 0x000fe20005000000 */
[--C-:B------:R-:W-:Y:S01]  /*f860*/  FFMA.FTZ R129, R2, R129, -R11.reuse ;  /* 0x0000008102817223 */ /* 0x100fe2000001080b */
[----:B------:R-:W-:Y:S01]  /*f870*/  FMNMX.FTZ R13, R58, R13, !PT ;  /* 0x0000000d3a0d7209 */ /* 0x000fe20007810000 */
[----:B------:R-:W0:Y:S01]  /*f880*/  MUFU.EX2 R121, R121 ;  /* 0x0000007900797308 */ /* 0x000e220000000800 */
[----:B------:R-:W-:Y:S01]  /*f890*/  ISETP.GT.AND P4, PT, R23, 0x90, !P4 ;  /* 0x000000901700780c */ /* 0x000fe20006784270 */
[--C-:B------:R-:W-:Y:S01]  /*f8a0*/  FFMA.FTZ R132, R2, R132, -R11.reuse ;  /* 0x0000008402847223 */ /* 0x100fe2000001080b */
[----:B------:R-:W-:Y:S01]  /*f8b0*/  ISETP.LT.OR P3, PT, R136, 0x8a, P3 ;  /* 0x0000008a8800780c */ /* 0x000fe20001f61670 */
[--C-:B------:R-:W-:Y:S01]  /*f8c0*/  FFMA.FTZ R133, R2, R133, -R11.reuse ;  /* 0x0000008502857223 */ /* 0x100fe2000001080b */
[----:B------:R-:W-:Y:S01]  /*f8d0*/  FSEL R62, R62, -INF , !P0 ;  /* 0xff8000003e3e7808 */ /* 0x000fe20004000000 */
[C-C-:B------:R-:W-:Y:S01]  /*f8e0*/  FFMA.FTZ R104, R2.reuse, R104, -R11.reuse ;  /* 0x0000006802687223 */ /* 0x140fe2000001080b */
[----:B------:R-:W-:Y:S01]  /*f8f0*/  FMNMX.FTZ R13, R59, R13, !PT ;  /* 0x0000000d3b0d7209 */ /* 0x000fe20007810000 */
[----:B------:R-:W1:Y:S01]  /*f900*/  MUFU.EX2 R124, R124 ;  /* 0x0000007c007c7308 */ /* 0x000e620000000800 */
[----:B------:R-:W-:Y:S01]  /*f910*/  ISETP.GT.AND P5, PT, R23, 0x91, !P5 ;  /* 0x000000911700780c */ /* 0x000fe20006fa4270 */
[--C-:B------:R-:W-:Y:S01]  /*f920*/  FFMA.FTZ R105, R2, R105, -R11.reuse ;  /* 0x0000006902697223 */ /* 0x100fe2000001080b */
[----:B------:R-:W-:Y:S01]  /*f930*/  ISETP.LT.OR P4, PT, R136, 0x91, P4 ;  /* 0x000000918800780c */ /* 0x000fe20002781670 */
[C-C-:B------:R-:W-:Y:S01]  /*f940*/  FFMA.FTZ R108, R2.reuse, R108, -R11.reuse ;  /* 0x0000006c026c7223 */ /* 0x140fe2000001080b */
[----:B------:R-:W-:Y:S01]  /*f950*/  FSEL R63, R63, -INF , !P3 ;  /* 0xff8000003f3f7808 */ /* 0x000fe20005800000 */
[--C-:B------:R-:W-:Y:S01]  /*f960*/  FFMA.FTZ R109, R2, R109, -R11.reuse ;  /* 0x0000006d026d7223 */ /* 0x100fe2000001080b */
[----:B------:R-:W-:Y:S01]  /*f970*/  FMNMX.FTZ R13, R62, R13, !PT ;  /* 0x0000000d3e0d7209 */ /* 0x000fe20007810000 */
[----:B------:R-:W3:Y:S01]  /*f980*/  MUFU.EX2 R125, R125 ;  /* 0x0000007d007d7308 */ /* 0x000ee20000000800 */
[----:B------:R-:W-:Y:S01]  /*f990*/  ISETP.GT.AND P6, PT, R23, 0x98, !P6 ;  /* 0x000000981700780c */ /* 0x000fe200077c4270 */
[--C-:B------:R-:W-:Y:S01]  /*f9a0*/  FFMA.FTZ R112, R2, R112, -R11.reuse ;  /* 0x0000007002707223 */ /* 0x100fe2000001080b */
[----:B------:R-:W-:Y:S01]  /*f9b0*/  ISETP.LT.OR P5, PT, R136, 0x92, P5 ;  /* 0x000000928800780c */ /* 0x000fe20002fa1670 */
[--C-:B------:R-:W-:Y:S01]  /*f9c0*/  FFMA.FTZ R113, R2, R113, -R11.reuse ;  /* 0x0000007102717223 */ /* 0x100fe2000001080b */
[----:B------:R-:W-:Y:S01]  /*f9d0*/  FSEL R66, R66, -INF , !P4 ;  /* 0xff80000042427808 */ /* 0x000fe20006000000 */
[--C-:B------:R-:W-:Y:S01]  /*f9e0*/  FFMA.FTZ R116, R2, R116, -R11.reuse ;  /* 0x0000007402747223 */ /* 0x100fe2000001080b */
[----:B------:R-:W-:Y:S01]  /*f9f0*/  FMNMX.FTZ R13, R63, R13, !PT ;  /* 0x0000000d3f0d7209 */ /* 0x000fe20007810000 */
[----:B------:R-:W4:Y:S01]  /*fa00*/  MUFU.EX2 R128, R128 ;  /* 0x0000008000807308 */ /* 0x000f220000000800 */
[----:B------:R-:W-:Y:S01]  /*fa10*/  ISETP.LT.OR P6, PT, R136, 0x99, P6 ;  /* 0x000000998800780c */ /* 0x000fe200037c1670 */
[C-C-:B------:R-:W-:Y:S01]  /*fa20*/  FFMA.FTZ R117, R2.reuse, R117, -R11.reuse ;  /* 0x0000007502757223 */ /* 0x140fe2000001080b */
[----:B------:R-:W-:Y:S01]  /*fa30*/  FSEL R67, R67, -INF , !P5 ;  /* 0xff80000043437808 */ /* 0x000fe20006800000 */
[--C-:B------:R-:W-:Y:S01]  /*fa40*/  FFMA.FTZ R88, R2, R88, -R11.reuse ;  /* 0x0000005802587223 */ /* 0x100fe2000001080b */
[----:B------:R-:W-:Y:S01]  /*fa50*/  FMNMX.FTZ R13, R66, R13, !PT ;  /* 0x0000000d420d7209 */ /* 0x000fe20007810000 */
[--C-:B------:R-:W-:Y:S01]  /*fa60*/  FFMA.FTZ R89, R2, R89, -R11.reuse ;  /* 0x0000005902597223 */ /* 0x100fe2000001080b */
[----:B------:R-:W-:Y:S01]  /*fa70*/  ISETP.LT.OR P1, PT, R136, 0x9a, P1 ;  /* 0x0000009a8800780c */ /* 0x000fe20000f21670 */
[----:B------:R-:W5:Y:S01]  /*fa80*/  MUFU.EX2 R129, R129 ;  /* 0x0000008100817308 */ /* 0x000f620000000800 */
[----:B------:R-:W-:Y:S01]  /*fa90*/  FSEL R70, R70, -INF , !P6 ;  /* 0xff80000046467808 */ /* 0x000fe20007000000 */
[C-C-:B------:R-:W-:Y:S01]  /*faa0*/  FFMA.FTZ R92, R2.reuse, R92, -R11.reuse ;  /* 0x0000005c025c7223 */ /* 0x140fe2000001080b */
[----:B------:R-:W-:Y:S01]  /*fab0*/  FMNMX.FTZ R13, R67, R13, !PT ;  /* 0x0000000d430d7209 */ /* 0x000fe20007810000 */
[C-C-:B------:R-:W-:Y:S01]  /*fac0*/  FFMA.FTZ R93, R2.reuse, R93, -R11.reuse ;  /* 0x0000005d025d7223 */ /* 0x140fe2000001080b */
[----:B------:R-:W-:Y:S01]  /*fad0*/  FSEL R71, R71, -INF , !P1 ;  /* 0xff80000047477808 */ /* 0x000fe20004800000 */
[--C-:B------:R-:W-:Y:S01]  /*fae0*/  FFMA.FTZ R96, R2, R96, -R11.reuse ;  /* 0x0000006002607223 */ /* 0x100fe2000001080b */
[----:B------:R-:W-:Y:S01]  /*faf0*/  FMNMX.FTZ R13, R70, R13, !PT ;  /* 0x0000000d460d7209 */ /* 0x000fe20007810000 */
[----:B------:R-:W5:Y:S01]  /*fb00*/  MUFU.EX2 R132, R132 ;  /* 0x0000008400847308 */ /* 0x000f620000000800 */
[----:B------:R-:W-:-:S01]  /*fb10*/  FFMA.FTZ R97, R2, R97, -R11 ;  /* 0x0000006102617223 */ /* 0x000fc2000001080b */
[C-C-:B------:R-:W-:Y:S01]  /*fb20*/  FFMA.FTZ R100, R2.reuse, R100, -R11.reuse ;  /* 0x0000006402647223 */ /* 0x140fe2000001080b */
[----:B------:R-:W-:Y:S01]  /*fb30*/  FMNMX.FTZ R13, R71, R13, !PT ;  /* 0x0000000d470d7209 */ /* 0x000fe20007810000 */
[C-C-:B------:R-:W-:Y:S01]  /*fb40*/  FFMA.FTZ R101, R2.reuse, R101, -R11.reuse ;  /* 0x0000006502657223 */ /* 0x140fe2000001080b */
[----:B------:R-:W-:-:S01]  /*fb50*/  FFMA.FTZ R72, R2, R72, -R11 ;  /* 0x0000004802487223 */ /* 0x000fc2000001080b */
[C-C-:B------:R-:W-:Y:S01]  /*fb60*/  FFMA.FTZ R73, R2.reuse, R73, -R11.reuse ;  /* 0x0000004902497223 */ /* 0x140fe2000001080b */
[----:B------:R-:W-:-:S01]  /*fb70*/  FFMA.FTZ R76, R2, R76, -R11 ;  /* 0x0000004c024c7223 */ /* 0x000fc2000001080b */
[----:B------:R-:W2:Y:S01]  /*fb80*/  SHFL.BFLY PT, R14, R13, 0x2, 0x1f ;  /* 0x0c401f000d0e7f89 */ /* 0x000ea200000e0000 */
        /* <DEDUP_REMOVED lines=14> */
[----:B------:R-:W-:Y:S01]  /*fc70*/  FFMA.FTZ R11, R2, R69, -R11 ;  /* 0x00000045020b7223 */ /* 0x000fe2000001080b */
[----:B------:R-:W-:Y:S01]  /*fc80*/  LOP3.LUT P0, RZ, R17, 0x20, RZ, 0xc0, !PT ;  /* 0x0000002011ff7812 */ /* 0x000fe2000780c0ff */
[----:B------:R-:W-:Y:S01]  /*fc90*/  MUFU.EX2 R105, R105 ;  /* 0x0000006900697308 */ /* 0x000fe20000000800 */
[----:B--2---:R-:W-:-:S07]  /*fca0*/  FMNMX.FTZ R13, R13, R14, !PT ;  /* 0x0000000e0d0d7209 */ /* 0x004fce0007810000 */
[----:B------:R-:W-:Y:S01]  /*fcb0*/  MUFU.EX2 R108, R108 ;  /* 0x0000006c006c7308 */ /* 0x000fe20000000800 */
[----:B------:R-:W2:Y:S07]  /*fcc0*/  SHFL.BFLY PT, R14, R13, 0x1, 0x1f ;  /* 0x0c201f000d0e7f89 */ /* 0x000eae00000e0000 */
[----:B------:R-:W-:Y:S08]  /*fcd0*/  MUFU.EX2 R109, R109 ;  /* 0x0000006d006d7308 */ /* 0x000ff00000000800 */
[----:B------:R-:W-:Y:S08]  /*fce0*/  MUFU.EX2 R112, R112 ;  /* 0x0000007000707308 */ /* 0x000ff00000000800 */
[----:B------:R-:W-:Y:S01]  /*fcf0*/  MUFU.EX2 R113, R113 ;  /* 0x0000007100717308 */ /* 0x000fe20000000800 */
[----:B--2---:R-:W-:-:S04]  /*fd00*/  FMNMX.FTZ R13, R13, R14, !PT ;  /* 0x0000000e0d0d7209 */ /* 0x004fc80007810000 */
[----:B------:R-:W-:-:S03]  /*fd10*/  FSETP.NEU.FTZ.AND P1, PT, R13, -INF , PT ;  /* 0xff8000000d00780b */ /* 0x000fc60003f3d000 */
[----:B------:R-:W-:Y:S01]  /*fd20*/  MUFU.EX2 R116, R116 ;  /* 0x0000007400747308 */ /* 0x000fe20000000800 */
[----:B------:R-:W-:-:S05]  /*fd30*/  FSEL R14, R13, RZ, P1 ;  /* 0x000000ff0d0e7208 */ /* 0x000fca0000800000 */
[----:B------:R-:W-:Y:S01]  /*fd40*/  FADD.FTZ R0, -R14, R0 ;  /* 0x000000000e007221 */ /* 0x000fe20000010100 */
[----:B------:R-:W-:-:S01]  /*fd50*/  FFMA.FTZ R14, R2, R13, -8 ;  /* 0xc1000000020e7423 */ /* 0x000fc2000001000d */
[----:B------:R-:W-:Y:S02]  /*fd60*/  MUFU.EX2 R117, R117 ;  /* 0x0000007500757308 */ /* 0x000fe40000000800 */
[----:B------:R-:W-:Y:S02]  /*fd70*/  FMUL.FTZ R0, R2, R0 ;  /* 0x0000000002007220 */ /* 0x000fe40000410000 */
[----:B------:R-:W-:Y:S01]  /*fd80*/  FSEL R23, R14, RZ, P1 ;  /* 0x000000ff0e177208 */ /* 0x000fe20000800000 */
[----:B------:R-:W-:-:S03]  /*fd90*/  FFMA.FTZ R14, R3, R137, R120 ;  /* 0x00000089030e7223 */ /* 0x000fc60000010078 */
[----:B------:R-:W-:Y:S01]  /*fda0*/  MUFU.EX2 R0, R0 ;  /* 0x0000000000007308 */ /* 0x000fe20000000800 */
[----:B------:R-:W-:-:S01]  /*fdb0*/  FFMA.FTZ R122, R2, R122, -R23 ;  /* 0x0000007a027a7223 */ /* 0x000fc20000010817 */
[----:B0-----:R-:W-:Y:S01]  /*fdc0*/  FADD.FTZ R14, R121, R14 ;  /* 0x0000000e790e7221 */ /* 0x001fe20000010000 */
[----:B------:R-:W-:-:S01]  /*fdd0*/  FFMA.FTZ R123, R2, R123, -R23 ;  /* 0x0000007b027b7223 */ /* 0x000fc20000010817 */
[C-C-:B------:R-:W-:Y:S01]  /*fde0*/  FFMA.FTZ R126, R2.reuse, R126, -R23.reuse ;  /* 0x0000007e027e7223 */ /* 0x140fe20000010817 */
[----:B------:R-:W-:-:S01]  /*fdf0*/  FFMA.FTZ R127, R2, R127, -R23 ;  /* 0x0000007f027f7223 */ /* 0x000fc20000010817 */
[----:B-1----:R-:W-:Y:S01]  /*fe00*/  FADD.FTZ R14, R124, R14 ;  /* 0x0000000e7c0e7221 */ /* 0x002fe20000010000 */
[----:B------:R-:W-:-:S01]  /*fe10*/  FFMA.FTZ R130, R2, R130, -R23 ;  /* 0x0000008202827223 */ /* 0x000fc20000010817 */
[----:B------:R-:W0:Y:S01]  /*fe20*/  MUFU.EX2 R122, R122 ;  /* 0x0000007a007a7308 */ /* 0x000e220000000800 */
[----:B------:R-:W-:-:S01]  /*fe30*/  FFMA.FTZ R131, R2, R131, -R23 ;  /* 0x0000008302837223 */ /* 0x000fc20000010817 */
[----:B---3--:R-:W-:Y:S01]  /*fe40*/  FADD.FTZ R14, R125, R14 ;  /* 0x0000000e7d0e7221 */ /* 0x008fe20000010000 */
[----:B------:R-:W-:-:S01]  /*fe50*/  FFMA.FTZ R134, R2, R134, -R23 ;  /* 0x0000008602867223 */ /* 0x000fc20000010817 */
[C-C-:B------:R-:W-:Y:S01]  /*fe60*/  FFMA.FTZ R135, R2.reuse, R135, -R23.reuse ;  /* 0x0000008702877223 */ /* 0x140fe20000010817 */
[----:B------:R-:W-:-:S01]  /*fe70*/  FFMA.FTZ R106, R2, R106, -R23 ;  /* 0x0000006a026a7223 */ /* 0x000fc20000010817 */
[----:B----4-:R-:W-:Y:S01]  /*fe80*/  FADD.FTZ R14, R128, R14 ;  /* 0x0000000e800e7221 */ /* 0x010fe20000010000 */
[----:B------:R-:W-:-:S01]  /*fe90*/  FFMA.FTZ R107, R2, R107, -R23 ;  /* 0x0000006b026b7223 */ /* 0x000fc20000010817 */
[----:B------:R-:W1:Y:S01]  /*fea0*/  MUFU.EX2 R123, R123 ;  /* 0x0000007b007b7308 */ /* 0x000e620000000800 */
[----:B------:R-:W-:-:S01]  /*feb0*/  FFMA.FTZ R110, R2, R110, -R23 ;  /* 0x0000006e026e7223 */ /* 0x000fc20000010817 */
[----:B-----5:R-:W-:Y:S01]  /*fec0*/  FADD.FTZ R14, R129, R14 ;  /* 0x0000000e810e7221 */ /* 0x020fe20000010000 */
[----:B------:R-:W-:-:S01]  /*fed0*/  FFMA.FTZ R111, R2, R111, -R23 ;  /* 0x0000006f026f7223 */ /* 0x000fc20000010817 */
[C-C-:B------:R-:W-:Y:S01]  /*fee0*/  FFMA.FTZ R114, R2.reuse, R114, -R23.reuse ;  /* 0x0000007202727223 */ /* 0x140fe20000010817 */
[----:B------:R-:W-:-:S01]  /*fef0*/  FFMA.FTZ R115, R2, R115, -R23 ;  /* 0x0000007302737223 */ /* 0x000fc20000010817 */
[----:B------:R-:W-:Y:S01]  /*ff00*/  FADD.FTZ R14, R132, R14 ;  /* 0x0000000e840e7221 */ /* 0x000fe20000010000 */
[----:B------:R-:W-:-:S01]  /*ff10*/  FFMA.FTZ R118, R2, R118, -R23 ;  /* 0x0000007602767223 */ /* 0x000fc20000010817 */
[----:B------:R-:W2:Y:S01]  /*ff20*/  MUFU.EX2 R126, R126 ;  /* 0x0000007e007e7308 */ /* 0x000ea20000000800 */
[----:B0-----:R-:W-:-:S01]  /*ff30*/  FFMA.FTZ R21, R0, R21, R122 ;  /* 0x0000001500157223 */ /* 0x001fc2000001007a */
        /* <DEDUP_REMOVED lines=43> */
[----:B------:R-:W-:-:S03]  /*101f0*/  FFMA.FTZ R23, R2, R71, -R23 ;  /* 0x0000004702177223 */ /* 0x000fc60000010817 */
        /* <DEDUP_REMOVED lines=101> */
[----:B--2---:R-:W-:-:S05]  /*10850*/  FADD.FTZ R14, R11, R14 ;  /* 0x0000000e0b0e7221 */ /* 0x004fca0000010000 */
[----:B------:R2:W-:Y:S02]  /*10860*/  STL [R1], R14 ;  /* 0x0000000e01007387 */ /* 0x0005e40000100800 */
[----:B------:R-:W3:Y:S01]  /*10870*/  MUFU.EX2 R63, R63 ;  /* 0x0000003f003f7308 */ /* 0x000ee20000000800 */
[----:B0-----:R-:W-:-:S07]  /*10880*/  FADD.FTZ R21, R59, R21 ;  /* 0x000000153b157221 */ /* 0x001fce0000010000 */
[----:B------:R-:W0:Y:S01]  /*10890*/  MUFU.EX2 R66, R66 ;  /* 0x0000004200427308 */ /* 0x000e220000000800 */
[----:B-1----:R-:W-:-:S07]  /*108a0*/  FADD.FTZ R21, R62, R21 ;  /* 0x000000153e157221 */ /* 0x002fce0000010000 */
[----:B------:R-:W1:Y:S01]  /*108b0*/  MUFU.EX2 R67, R67 ;  /* 0x0000004300437308 */ /* 0x000e620000000800 */
[----:B---3--:R-:W-:-:S07]  /*108c0*/  FADD.FTZ R21, R63, R21 ;  /* 0x000000153f157221 */ /* 0x008fce0000010000 */
[----:B------:R-:W3:Y:S01]  /*108d0*/  MUFU.EX2 R70, R70 ;  /* 0x0000004600467308 */ /* 0x000ee20000000800 */
[----:B0-----:R-:W-:-:S07]  /*108e0*/  FADD.FTZ R21, R66, R21 ;  /* 0x0000001542157221 */ /* 0x001fce0000010000 */
[----:B------:R-:W0:Y:S01]  /*108f0*/  MUFU.EX2 R23, R23 ;  /* 0x0000001700177308 */ /* 0x000e220000000800 */
[----:B-1----:R-:W-:-:S04]  /*10900*/  FADD.FTZ R21, R67, R21 ;  /* 0x0000001543157221 */ /* 0x002fc80000010000 */
[----:B---3--:R-:W-:-:S04]  /*10910*/  FADD.FTZ R21, R70, R21 ;  /* 0x0000001546157221 */ /* 0x008fc80000010000 */
[----:B0-----:R-:W-:Y:S01]  /*10920*/  FADD.FTZ R21, R23, R21 ;  /* 0x0000001517157221 */ /* 0x001fe20000010000 */
[----:B--2---:R-:W-:Y:S06]  /*10930*/  @!P0 BRA `(.L_x_14589) ;  /* 0x0000000000048947 */ /* 0x004fec0003800000 */
[----:B------:R-:W-:Y:S01]  /*10940*/  BPT.TRAP 0x1 ;  /* 0x000000040000795c */ /* 0x000fe20000300000 */
.L_x_14589:
[----:B------:R-:W2:Y:S01]  /*10950*/  LDL R14, [R1+0x30] ;  /* 0x00003000010e7983 */ /* 0x000ea20000100800 */
[----:B------:R-:W-:Y:S01]  /*10960*/  VIADD R15, R15, 0x13260 ;  /* 0x000132600f0f7836 */ /* 0x000fe20000000000 */
[----:B------:R-:W-:-:S04]  /*10970*/  F2FP.SATFINITE.E4M3.F32.PACK_AB_MERGE_C R23, R23, R70, RZ ;  /* 0x000000461717723e */ /* 0x000fc800048070ff */
[----:B------:R-:W-:Y:S02]  /*10980*/  PRMT R15, R142, 0x654, R15 ;  /* 0x000006548e0f7816 */ /* 0x000fe4000000000f */
[----:B------:R-:W-:Y:S02]  /*10990*/  F2FP.SATFINITE.E4M3.F32.PACK_AB_MERGE_C R124, R125, R124, RZ ;  /* 0x0000007c7d7c723e */ /* 0x000fe400048070ff */
[----:B------:R-:W-:Y:S01]  /*109a0*/  F2FP.SATFINITE.E4M3.F32.PACK_AB_MERGE_C R126, R127, R126, RZ ;  /* 0x0000007e7f7e723e */ /* 0x000fe200048070ff */
[----:B------:R0:W-:Y:S01]  /*109b0*/  SYNCS.ARRIVE.TRANS64.RED.A1T0 RZ, [R15+URZ], RZ ;  /* 0x000000ff0fff79a7 */ /* 0x0001e2000810043f */
[----:B------:R-:W-:Y:S02]  /*109c0*/  F2FP.SATFINITE.E4M3.F32.PACK_AB_MERGE_C R132, R133, R132, RZ ;  /* 0x000000848584723e */ /* 0x000fe400048070ff */
        /* <DEDUP_REMOVED lines=72> */
[C---:B--2---:R-:W-:Y:S01]  /*10e50*/  ISETP.GT.AND P1, PT, R8.reuse, R14, PT ;  /* 0x0000000e0800720c */ /* 0x044fe20003f24270 */
[----:B------:R-:W-:-:S12]  /*10e60*/  VIADD R8, R8, 0xffffffff ;  /* 0xffffffff08087836 */ /* 0x000fd80000000000 */
[----:B0-----:R-:W-:Y:S05]  /*10e70*/  @P1 BRA `(.L_x_14590) ;  /* 0xffffffbc00501947 */ /* 0x001fea000383ffff */
[----:B------:R-:W-:Y:S05]  /*10e80*/  BSYNC B0 ;  /* 0x0000000000007941 */ /* 0x000fea0003800000 */
.L_x_14569:
[----:B------:R-:W-:Y:S02]  /*10e90*/  IMAD.MOV.U32 R0, RZ, RZ, R13 ;  /* 0x000000ffff007224 */ /* 0x000fe400078e000d */
[----:B------:R-:W-:Y:S02]  /*10ea0*/  IMAD.MOV.U32 R3, RZ, RZ, R10 ;  /* 0x000000ffff037224 */ /* 0x000fe400078e000a */
[----:B------:R-:W-:Y:S02]  /*10eb0*/  IMAD.MOV.U32 R23, RZ, RZ, R9 ;  /* 0x000000ffff177224 */ /* 0x000fe400078e0009 */
[----:B------:R-:W-:-:S07]  /*10ec0*/  IMAD.MOV.U32 R156, RZ, RZ, R20 ;  /* 0x000000ffff9c7224 */ /* 0x000fce00078e0014 */
.L_x_14568:
[----:B------:R-:W-:Y:S05]  /*10ed0*/  BSYNC B1 ;  /* 0x0000000000017941 */ /* 0x000fea0003800000 */
.L_x_14567:
[----:B------:R-:W2:Y:S01]  /*10ee0*/  LDL R9, [R1+0x28] ;  /* 0x0000280001097983 */ /* 0x000ea20000100800 */
[----:B------:R-:W0:Y:S03]  /*10ef0*/  LDC R10, c[0x0][0x448] ;  /* 0x00011200ff0a7b82 */ /* 0x000e260000000800 */
[----:B------:R-:W3:Y:S04]  /*10f00*/  LDL R15, [R1+0x10] ;  /* 0x00001000010f7983 */ /* 0x000ee80000100800 */
[----:B------:R-:W3:Y:S01]  /*10f10*/  LDL R14, [R1+0x14] ;  /* 0x00001400010e7983 */ /* 0x000ee20000100800 */
[----:B------:R-:W1:Y:S01]  /*10f20*/  LDC R13, c[0x0][0x9e4] ;  /* 0x00027900ff0d7b82 */ /* 0x000e620000000800 */
[----:B------:R-:W-:-:S02]  /*10f30*/  LOP3.LUT R17, R17, 0xfffffff7, RZ, 0xc0, !PT ;  /* 0xfffffff711117812 */ /* 0x000fc400078ec0ff */
        /* <DEDUP_REMOVED lines=24> */
.L_x_14593:
[----:B------:R-:W-:-:S13]  /*110c0*/  ISETP.NE.AND P1, PT, R13, 0x1, PT ;  /* 0x000000010d00780c */ /* 0x000fda0003f25270 */
[----:B------:R-:W0:Y:S02]  /*110d0*/  @P1 LDC.64 R10, c[0x0][0x9e8] ;  /* 0x00027a00ff0a1b82 */ /* 0x000e240000000a00 */
[----:B0-----:R-:W-:-:S05]  /*110e0*/  @P1 IMAD.HI.U32 R10, R9, R10, RZ ;  /* 0x0000000a090a1227 */ /* 0x001fca00078e00ff */
[----:B------:R-:W-:-:S07]  /*110f0*/  @P1 SHF.R.U32.HI R9, RZ, R11, R10 ;  /* 0x0000000bff091219 */ /* 0x000fce000001160a */
.L_x_14594:
[----:B------:R-:W-:Y:S05]  /*11100*/  BSYNC B0 ;  /* 0x0000000000007941 */ /* 0x000fea0003800000 */
.L_x_14592:
[----:B------:R-:W-:-:S05]  /*11110*/  IMAD R9, R9, R13, RZ ;  /* 0x0000000d09097224 */ /* 0x000fca00078e02ff */
[----:B------:R-:W-:-:S07]  /*11120*/  VIMNMX R12, R12, R9, !PT ;  /* 0x000000090c0c7248 */ /* 0x000fce0007fe0100 */
.L_x_14591:
[----:B------:R-:W2:Y:S01]  /*11130*/  LDL R10, [R1+0x40] ;  /* 0x00004000010a7983 */ /* 0x000ea20000100800 */
[----:B------:R-:W-:Y:S01]  /*11140*/  VIADD R12, R12, 0x9f ;  /* 0x0000009f0c0c7836 */ /* 0x000fe20000000000 */
[----:B------:R-:W-:Y:S03]  /*11150*/  BSSY B0, `(.L_x_14595) ;  /* 0x0000259000007945 */ /* 0x000fe60003800000 */
[----:B------:R-:W-:-:S05]  /*11160*/  IMAD.HI R12, R12, 0x66666667, RZ ;  /* 0x666666670c0c7827 */ /* 0x000fca00078e02ff */
[----:B------:R-:W-:-:S04]  /*11170*/  SHF.R.U32.HI R9, RZ, 0x1f, R12 ;  /* 0x0000001fff097819 */ /* 0x000fc8000001160c */
[----:B------:R-:W-:-:S04]  /*11180*/  LEA.HI.SX32 R9, R12, R9, 0x1a ;  /* 0x000000090c097211 */ /* 0x000fc800078fd2ff */
[----:B--2---:R-:W-:-:S04]  /*11190*/  VIMNMX R20, R10, R9, !PT ;  /* 0x000000090a147248 */ /* 0x004fc80007fe0100 */
[----:B------:R-:W-:-:S13]  /*111a0*/  ISETP.GE.AND P1, PT, R8, R20, PT ;  /* 0x000000140800720c */ /* 0x000fda0003f26270 */
[----:B------:R-:W-:Y:S05]  /*111b0*/  @!P1 BRA `(.L_x_14596) ;  /* 0x0000002400489947 */ /* 0x000fea0003800000 */
[----:B------:R-:W-:Y:S01]  /*111c0*/  BSSY B1, `(.L_x_14597) ;  /* 0x0000250000017945 */ /* 0x000fe20003800000 */
[----:B------:R-:W-:Y:S02]  /*111d0*/  IMAD.MOV.U32 R15, RZ, RZ, R8 ;  /* 0x000000ffff0f7224 */ /* 0x000fe400078e0008 */
[----:B------:R-:W-:Y:S02]  /*111e0*/  IMAD.MOV.U32 R10, RZ, RZ, R0 ;  /* 0x000000ffff0a7224 */ /* 0x000fe400078e0000 */
[----:B------:R-:W-:Y:S02]  /*111f0*/  IMAD.MOV.U32 R11, RZ, RZ, R3 ;  /* 0x000000ffff0b7224 */ /* 0x000fe400078e0003 */
[----:B------:R-:W-:Y:S02]  /*11200*/  IMAD.MOV.U32 R9, RZ, RZ, R156 ;  /* 0x000000ffff097224 */ /* 0x000fe400078e009c */
[----:B------:R-:W-:-:S07]  /*11210*/  IMAD.MOV.U32 R8, RZ, RZ, R23 ;  /* 0x000000ffff087224 */ /* 0x000fce00078e0017 */
.L_x_14610:
[----:B------:R-:W-:-:S04]  /*11220*/  ISETP.NE.AND P1, PT, R8, 0x1, PT ;  /* 0x000000010800780c */ /* 0x000fc80003f25270 */
[----:B------:R-:W-:-:S04]  /*11230*/  SEL R156, RZ, 0x1, P1 ;  /* 0x00000001ff9c7807 */ /* 0x000fc80000800000 */
[----:B------:R-:W-:Y:S01]  /*11240*/  LOP3.LUT R156, R9, R156, RZ, 0x3c, !PT ;  /* 0x0000009c099c7212 */ /* 0x000fe200078e3cff */
[----:B------:R-:W-:Y:S06]  /*11250*/  @!P0 BRA `(.L_x_14598) ;  /* 0x0000000000048947 */ /* 0x000fec0003800000 */
[----:B------:R-:W-:Y:S01]  /*11260*/  BPT.TRAP 0x1 ;  /* 0x000000040000795c */ /* 0x000fe20000300000 */
.L_x_14598:
        /* <DEDUP_REMOVED lines=8> */
.L_x_14599:
        /* <DEDUP_REMOVED lines=8> */
.L_x_14601:
[----:B------:R-:W-:Y:S05]  /*11370*/  BSYNC B2 ;  /* 0x0000000000027941 */ /* 0x000fea0003800000 */
.L_x_14600:
[----:B------:R-:W-:Y:S01]  /*11380*/  IMAD.MOV.U32 R12, RZ, RZ, R14 ;  /* 0x000000ffff0c7224 */ /* 0x000fe200078e000e */
[----:B------:R-:W-:Y:S01]  /*11390*/  R2UR UR16, R4 ;  /* 0x00000000041072ca */ /* 0x000fe200000e0000 */
[----:B------:R-:W-:Y:S01]  /*113a0*/  IMAD.MOV.U32 R13, RZ, RZ, -0x7fffffe0 ;  /* 0x80000020ff0d7424 */ /* 0x000fe200078e00ff */
[----:B------:R-:W-:Y:S01]  /*113b0*/  R2UR UR17, R5 ;  /* 0x00000000051172ca */ /* 0x000fe200000e0000 */
[----:B------:R-:W-:Y:S01]  /*113c0*/  WARPGROUP.ARRIVE ;  /* 0x00000000000079c5 */ /* 0x000fe20000000000 */
[----:B------:R-:W-:Y:S01]  /*113d0*/  R2UR UR18, R12 ;  /* 0x000000000c1272ca */ /* 0x000fe200000e0000 */
[----:B------:R-:W-:Y:S01]  /*113e0*/  IMAD.MOV.U32 R57, RZ, RZ, -0x7fffffe0 ;  /* 0x80000020ff397424 */ /* 0x000fe200078e00ff */
[----:B------:R-:W-:Y:S01]  /*113f0*/  R2UR UR19, R13 ;  /* 0x000000000d1372ca */ /* 0x000fe200000e0000 */
[----:B------:R-:W-:Y:S01]  /*11400*/  IMAD.MOV.U32 R12, RZ, RZ, R58 ;  /* 0x000000ffff0c7224 */ /* 0x000fe200078e003a */
[----:B------:R-:W-:Y:S01]  /*11410*/  R2UR UR22, R56 ;  /* 0x00000000381672ca */ /* 0x000fe200000e0000 */
[C---:B------:R-:W-:Y:S01]  /*11420*/  VIADD R56, R14.reuse, 0x180 ;  /* 0x000001800e387836 */ /* 0x040fe20000000000 */
        /* <DEDUP_REMOVED lines=20> */
[----:B------:R-:W-:Y:S01]  /*11570*/  R2UR UR14, R56 ;  /* 0x00000000380e72ca */ /* 0x000fe200000e0000 */
[----:B------:R-:W-:Y:S01]  /*11580*/  VIADD R56, R14, 0x102 ;  /* 0x000001020e387836 */ /* 0x000fe20000000000 */
[----:B------:R-:W-:Y:S01]  /*11590*/  R2UR UR15, R57 ;  /* 0x00000000390f72ca */ /* 0x000fe200000e0000 */
[----:B------:R-:W-:Y:S01]  /*115a0*/  IMAD.MOV.U32 R57, RZ, RZ, -0x7fffffe0 ;  /* 0x80000020ff397424 */ /* 0x000fe200078e00ff */
[----:B------:R-:W-:-:S02]  /*115b0*/  R2UR UR4, R4 ;  /* 0x00000000040472ca */ /* 0x000fc400000e0000 */
[----:B------:R-:W-:Y:S02]  /*115c0*/  R2UR UR5, R5 ;  /* 0x00000000050572ca */ /* 0x000fe400000e0000 */
        /* <DEDUP_REMOVED lines=50> */
.L_x_14603:
[----:B01----:R-:W-:Y:S01]  /*118f0*/  SHF.L.U32 R3, R9, 0x1f, RZ ;  /* 0x0000001f09037819 */ /* 0x003fe200000006ff */
[----:B------:R-:W-:-:S04]  /*11900*/  IMAD R14, R8, 0x8, R22 ;  /* 0x00000008080e7824 */ /* 0x000fc800078e0216 */
[----:B------:R0:W1:Y:S01]  /*11910*/  SYNCS.PHASECHK.TRANS64.TRYWAIT P1, [R14+URZ+0x13250], R3 ;  /* 0x013250030e0075a7 */ /* 0x000062000802017f */
[----:B------:R-:W-:Y:S05]  /*11920*/  @!P0 BRA `(.L_x_14604) ;  /* 0x0000000000048947 */ /* 0x000fea0003800000 */
[----:B------:R-:W-:Y:S01]  /*11930*/  BPT.TRAP 0x1 ;  /* 0x000000040000795c */ /* 0x000fe20000300000 */
.L_x_14604:
[----:B------:R-:W-:Y:S04]  /*11940*/  BSSY B2, `(.L_x_14605) ;  /* 0x0000004000027945 */ /* 0x000fe80003800000 */
[----:B-1----:R-:W-:Y:S05]  /*11950*/  @P1 BRA `(.L_x_14606) ;  /* 0x0000000000081947 */ /* 0x002fea0003800000 */
[----:B------:R-:W1:Y:S02]  /*11960*/  SYNCS.PHASECHK.TRANS64.TRYWAIT P1, [R14+URZ+0x13250], R3 ;  /* 0x013250030e0075a7 */ /* 0x000e64000802017f */
[----:B-1----:R-:W-:Y:S05]  /*11970*/  @!P1 BRA `(.L_x_14607) ;  /* 0x0000011000789947 */ /* 0x002fea0003800000 */
.L_x_14606:
[----:B------:R-:W-:Y:S05]  /*11980*/  BSYNC B2 ;  /* 0x0000000000027941 */ /* 0x000fea0003800000 */
.L_x_14605:
[----:B------:R-:W-:Y:S01]  /*11990*/  VIADD R9, R22, 0x1000 ;  /* 0x0000100016097836 */ /* 0x000fe20000000000 */
[----:B------:R-:W-:Y:S01]  /*119a0*/  WARPGROUP.ARRIVE ;  /* 0x00000000000079c5 */ /* 0x000fe20000000000 */
[----:B------:R-:W-:-:S03]  /*119b0*/  IMAD.MOV.U32 R13, RZ, RZ, -0x3ffffff0 ;  /* 0xc0000010ff0d7424 */ /* 0x000fc600078e00ff */
[----:B------:R-:W-:-:S04]  /*119c0*/  SHF.R.U32.HI R9, RZ, 0x4, R9 ;  /* 0x00000004ff097819 */ /* 0x000fc80000011609 */
[----:B------:R-:W-:-:S04]  /*119d0*/  LOP3.LUT R9, R9, 0x3fff, RZ, 0xc0, !PT ;  /* 0x00003fff09097812 */ /* 0x000fc800078ec0ff */
[----:B------:R-:W-:-:S05]  /*119e0*/  LOP3.LUT R9, R9, 0x10000, RZ, 0xfc, !PT ;  /* 0x0001000009097812 */ /* 0x000fca00078efcff */
[----:B------:R-:W-:Y:S02]  /*119f0*/  IMAD R8, R8, 0x280, R9 ;  /* 0x0000028008087824 */ /* 0x000fe400078e0209 */
[----:B------:R-:W-:Y:S02]  /*11a00*/  IMAD.MOV.U32 R9, RZ, RZ, -0x3ffffff0 ;  /* 0xc0000010ff097424 */ /* 0x000fe400078e00ff */
[C---:B------:R-:W-:Y:S01]  /*11a10*/  VIADD R12, R8.reuse, 0x80 ;  /* 0x00000080080c7836 */ /* 0x040fe20000000000 */
[----:B------:R-:W-:Y:S02]  /*11a20*/  R2UR UR6, R8 ;  /* 0x00000000080672ca */ /* 0x000fe400000e0000 */
[----:B------:R-:W-:Y:S01]  /*11a30*/  R2UR UR7, R9 ;  /* 0x00000000090772ca */ /* 0x000fe200000e0000 */
[----:B------:R-:W-:-:S12]  /*11a40*/  IMAD.MOV.U32 R9, RZ, RZ, -0x3ffffff0 ;  /* 0xc0000010ff097424 */ /* 0x000fd800078e00ff */
        /* <DEDUP_REMOVED lines=29> */
.L_x_14608:
[----:B------:R-:W2:Y:S04]  /*11c20*/  LDL.LU R12, [R1] ;  /* 0x00000000010c7983 */ /* 0x000ea80000300800 */
[----:B------:R-:W3:Y:S01]  /*11c30*/  LDL R137, [R1+0x1c] ;  /* 0x00001c0001897983 */ /* 0x000ee20000100800 */
[----:B------:R-:W-:-:S05]  /*11c40*/  VIADD R0, R0, 0x13240 ;  /* 0x0001324000007836 */ /* 0x000fca0000000000 */
[----:B---3--:R-:W-:-:S04]  /*11c50*/  PRMT R0, R137, 0x654, R0 ;  /* 0x0000065489007816 */ /* 0x008fc80000000000 */
[----:B------:R3:W-:Y:S02]  /*11c60*/  SYNCS.ARRIVE.TRANS64.RED.A1T0 RZ, [R0+URZ], RZ ;  /* 0x000000ff00ff79a7 */ /* 0x0007e4000810043f */
[----:B---3--:R-:W-:-:S04]  /*11c70*/  FMNMX.FTZ R0, R120, R11, !PT ;  /* 0x0000000b78007209 */ /* 0x008fc80007810000 */
        /* <DEDUP_REMOVED lines=39> */
[----:B01----:R-:W0:Y:S02]  /*11ef0*/  SHFL.BFLY PT, R3, R0, 0x2, 0x1f ;  /* 0x0c401f0000037f89 */ /* 0x003e2400000e0000 */
        /* <DEDUP_REMOVED lines=115> */
[----:B------:R-:W-:Y:S01]  /*12630*/  FMUL.FTZ R8, R2, R8 ;  /* 0x0000000802087220 */ /* 0x000fe20000410000 */
[----:B------:R-:W-:-:S01]  /*12640*/  FADD.FTZ R10, -R0, R10 ;  /* 0x0000000a000a7221 */ /* 0x000fc20000010100 */
[C---:B------:R-:W-:Y:S01]  /*12650*/  FFMA.FTZ R11, R2.reuse, R0, -8 ;  /* 0xc1000000020b7423 */ /* 0x040fe20000010000 */
[----:B------:R-:W-:Y:S02]  /*12660*/  MUFU.EX2 R76, R76 ;  /* 0x0000004c004c7308 */ /* 0x000fe40000000800 */
[C---:B------:R-:W-:Y:S01]  /*12670*/  FMUL.FTZ R10, R2.reuse, R10 ;  /* 0x0000000a020a7220 */ /* 0x040fe20000410000 */
[C-C-:B------:R-:W-:Y:S01]  /*12680*/  FFMA.FTZ R122, R2.reuse, R122, -R11.reuse ;  /* 0x0000007a027a7223 */ /* 0x140fe2000001080b */
[----:B------:R-:W-:-:S01]  /*12690*/  FFMA.FTZ R123, R2, R123, -R11 ;  /* 0x0000007b027b7223 */ /* 0x000fc2000001080b */
[C-C-:B------:R-:W-:Y:S01]  /*126a0*/  FFMA.FTZ R126, R2.reuse, R126, -R11.reuse ;  /* 0x0000007e027e7223 */ /* 0x140fe2000001080b */
[----:B------:R-:W-:-:S01]  /*126b0*/  FFMA.FTZ R127, R2, R127, -R11 ;  /* 0x0000007f027f7223 */ /* 0x000fc2000001080b */
[C-C-:B------:R-:W-:Y:S01]  /*126c0*/  FFMA.FTZ R130, R2.reuse, R130, -R11.reuse ;  /* 0x0000008202827223 */ /* 0x140fe2000001080b */
        /* <DEDUP_REMOVED lines=17> */
[----:B--2---:R-:W-:-:S01]  /*127e0*/  FFMA.FTZ R12, R8, R12, R120 ;  /* 0x0000000c080c7223 */ /* 0x004fc20000010078 */
        /* <DEDUP_REMOVED lines=16> */
[----:B0-----:R-:W-:Y:S01]  /*128f0*/  FFMA.FTZ R21, R10, R21, R122 ;  /* 0x000000150a157223 */ /* 0x001fe2000001007a */
[----:B------:R-:W-:-:S01]  /*12900*/  FFMA.FTZ R83, R2, R83, -R11 ;  /* 0x0000005302537223 */ /* 0x000fc2000001080b */
[----:B------:R-:W-:Y:S01]  /*12910*/  FFMA.FTZ R86, R2, R86, -R11 ;  /* 0x0000005602567223 */ /* 0x000fe2000001080b */
[----:B------:R-:W-:-:S01]  /*12920*/  FADD.FTZ R12, R129, R12 ;  /* 0x0000000c810c7221 */ /* 0x000fc20000010000 */
[C-C-:B------:R-:W-:Y:S01]  /*12930*/  FFMA.FTZ R87, R2.reuse, R87, -R11.reuse ;  /* 0x0000005702577223 */ /* 0x140fe2000001080b */
[----:B------:R-:W-:-:S01]  /*12940*/  FFMA.FTZ R58, R2, R58, -R11 ;  /* 0x0000003a023a7223 */ /* 0x000fc2000001080b */
[----:B------:R-:W0:Y:S01]  /*12950*/  MUFU.EX2 R127, R127 ;  /* 0x0000007f007f7308 */ /* 0x000e220000000800 */
[----:B------:R-:W-:-:S01]  /*12960*/  FADD.FTZ R12, R132, R12 ;  /* 0x0000000c840c7221 */ /* 0x000fc20000010000 */
[----:B-1----:R-:W-:Y:S01]  /*12970*/  FADD.FTZ R13, R123, R21 ;  /* 0x000000157b0d7221 */ /* 0x002fe20000010000 */
[----:B------:R-:W-:-:S01]  /*12980*/  FFMA.FTZ R59, R2, R59, -R11 ;  /* 0x0000003b023b7223 */ /* 0x000fc2000001080b */
[----:B------:R-:W-:Y:S01]  /*12990*/  FFMA.FTZ R62, R2, R62, -R11 ;  /* 0x0000003e023e7223 */ /* 0x000fe2000001080b */
[----:B------:R-:W-:-:S01]  /*129a0*/  FADD.FTZ R12, R133, R12 ;  /* 0x0000000c850c7221 */ /* 0x000fc20000010000 */
[C-C-:B------:R-:W-:Y:S01]  /*129b0*/  FFMA.FTZ R63, R2.reuse, R63, -R11.reuse ;  /* 0x0000003f023f7223 */ /* 0x140fe2000001080b */
[----:B------:R-:W-:-:S01]  /*129c0*/  FFMA.FTZ R66, R2, R66, -R11 ;  /* 0x0000004202427223 */ /* 0x000fc2000001080b */
[----:B------:R-:W1:Y:S01]  /*129d0*/  MUFU.EX2 R130, R130 ;  /* 0x0000008200827308 */ /* 0x000e620000000800 */
[----:B------:R-:W-:-:S01]  /*129e0*/  FADD.FTZ R12, R104, R12 ;  /* 0x0000000c680c7221 */ /* 0x000fc20000010000 */
[----:B--2---:R-:W-:Y:S01]  /*129f0*/  FADD.FTZ R13, R126, R13 ;  /* 0x0000000d7e0d7221 */ /* 0x004fe20000010000 */
[----:B------:R-:W-:-:S01]  /*12a00*/  FFMA.FTZ R67, R2, R67, -R11 ;  /* 0x0000004302437223 */ /* 0x000fc2000001080b */
[----:B------:R-:W-:Y:S01]  /*12a10*/  FFMA.FTZ R70, R2, R70, -R11 ;  /* 0x0000004602467223 */ /* 0x000fe2000001080b */
[----:B------:R-:W-:-:S01]  /*12a20*/  FADD.FTZ R12, R105, R12 ;  /* 0x0000000c690c7221 */ /* 0x000fc20000010000 */
[----:B------:R-:W-:-:S02]  /*12a30*/  FFMA.FTZ R11, R2, R71, -R11 ;  /* 0x00000047020b7223 */ /* 0x000fc4000001080b */
        /* <DEDUP_REMOVED lines=102> */
[----:B0-----:R-:W-:-:S05]  /*130a0*/  FADD.FTZ R12, R9, R12 ;  /* 0x0000000c090c7221 */ /* 0x001fca0000010000 */
[----:B------:R0:W-:Y:S02]  /*130b0*/  STL [R1], R12 ;  /* 0x0000000c01007387 */ /* 0x0001e40000100800 */
        /* <DEDUP_REMOVED lines=9> */
[----:B--2---:R-:W-:-:S04]  /*13150*/  FADD.FTZ R13, R67, R13 ;  /* 0x0000000d430d7221 */ /* 0x004fc80000010000 */
[----:B---3--:R-:W-:-:S04]  /*13160*/  FADD.FTZ R13, R70, R13 ;  /* 0x0000000d460d7221 */ /* 0x008fc80000010000 */
[----:B-1----:R-:W-:Y:S01]  /*13170*/  FADD.FTZ R21, R11, R13 ;  /* 0x0000000d0b157221 */ /* 0x002fe20000010000 */
[----:B0-----:R-:W-:Y:S06]  /*13180*/  @!P0 BRA `(.L_x_14609) ;  /* 0x0000000000048947 */ /* 0x001fec0003800000 */
[----:B------:R-:W-:Y:S01]  /*13190*/  BPT.TRAP 0x1 ;  /* 0x000000040000795c */ /* 0x000fe20000300000 */
.L_x_14609:
[----:B------:R-:W-:Y:S01]  /*131a0*/  ISETP.GT.AND P1, PT, R15, R20, PT ;  /* 0x000000140f00720c */ /* 0x000fe20003f24270 */
        /* <DEDUP_REMOVED lines=80> */
[----:B0-----:R-:W-:Y:S06]  /*136b0*/  @P1 BRA `(.L_x_14610) ;  /* 0xffffffd800d81947 */ /* 0x001fec000383ffff */
[----:B------:R-:W-:Y:S05]  /*136c0*/  BSYNC B1 ;  /* 0x0000000000017941 */ /* 0x000fea0003800000 */
.L_x_14597:
[----:B------:R-:W-:-:S07]  /*136d0*/  IMAD.MOV.U32 R8, RZ, RZ, R15 ;  /* 0x000000ffff087224 */ /* 0x000fce00078e000f */
.L_x_14596:
[----:B------:R-:W-:Y:S05]  /*136e0*/  BSYNC B0 ;  /* 0x0000000000007941 */ /* 0x000fea0003800000 */
.L_x_14595:
        /* <DEDUP_REMOVED lines=8> */
.L_x_14633:
        /* <DEDUP_REMOVED lines=8> */
.L_x_14613:
[----:B------:R-:W-:Y:S01]  /*137f0*/  IMAD R3, R23, 0x8, R22 ;  /* 0x0000000817037824 */ /* 0x000fe200078e0216 */
[----:B------:R-:W-:-:S04]  /*13800*/  SHF.L.U32 R12, R156, 0x1f, RZ ;  /* 0x0000001f9c0c7819 */ /* 0x000fc800000006ff */
[----:B------:R0:W1:Y:S01]  /*13810*/  SYNCS.PHASECHK.TRANS64.TRYWAIT P1, [R3+URZ+0x13230], R12 ;  /* 0x0132300c030075a7 */ /* 0x000062000802017f */
[----:B------:R-:W-:Y:S05]  /*13820*/  @!P0 BRA `(.L_x_14614) ;  /* 0x0000000000048947 */ /* 0x000fea0003800000 */
[----:B------:R-:W-:Y:S01]  /*13830*/  BPT.TRAP 0x1 ;  /* 0x000000040000795c */ /* 0x000fe20000300000 */
.L_x_14614:
        /* <DEDUP_REMOVED lines=8> */
.L_x_14616:
[----:B------:R-:W-:Y:S05]  /*138c0*/  BSYNC B1 ;  /* 0x0000000000017941 */ /* 0x000fea0003800000 */
.L_x_14615:
[----:B01----:R-:W-:Y:S01]  /*138d0*/  IMAD.MOV.U32 R12, RZ, RZ, R11 ;  /* 0x000000ffff0c7224 */ /* 0x003fe200078e000b */
        /* <DEDUP_REMOVED lines=86> */
.L_x_14618:
[----:B------:R-:W-:Y:S01]  /*13e40*/  SHF.L.U32 R3, R9, 0x1f, RZ ;  /* 0x0000001f09037819 */ /* 0x000fe200000006ff */
[----:B------:R-:W-:-:S04]  /*13e50*/  IMAD R9, R10, 0x8, R22 ;  /* 0x000000080a097824 */ /* 0x000fc800078e0216 */
[----:B------:R0:W1:Y:S01]  /*13e60*/  SYNCS.PHASECHK.TRANS64.TRYWAIT P1, [R9+URZ+0x13250], R3 ;  /* 0x01325003090075a7 */ /* 0x000062000802017f */
[----:B------:R-:W-:Y:S05]  /*13e70*/  @!P0 BRA `(.L_x_14619) ;  /* 0x0000000000048947 */ /* 0x000fea0003800000 */
[----:B------:R-:W-:Y:S01]  /*13e80*/  BPT.TRAP 0x1 ;  /* 0x000000040000795c */ /* 0x000fe20000300000 */
.L_x_14619:
[----:B------:R-:W-:Y:S04]  /*13e90*/  BSSY B1, `(.L_x_14620) ;  /* 0x0000004000017945 */ /* 0x000fe80003800000 */
[----:B-1----:R-:W-:Y:S05]  /*13ea0*/  @P1 BRA `(.L_x_14621) ;  /* 0x0000000000081947 */ /* 0x002fea0003800000 */
[----:B------:R-:W1:Y:S02]  /*13eb0*/  SYNCS.PHASECHK.TRANS64.TRYWAIT P1, [R9+URZ+0x13250], R3 ;  /* 0x01325003090075a7 */ /* 0x000e64000802017f */
[----:B-1----:R-:W-:Y:S05]  /*13ec0*/  @!P1 BRA `(.L_x_14622) ;  /* 0x000000ec004c9947 */ /* 0x002fea0003800000 */
.L_x_14621:
[----:B------:R-:W-:Y:S05]  /*13ed0*/  BSYNC B1 ;  /* 0x0000000000017941 */ /* 0x000fea0003800000 */
.L_x_14620:
        /* <DEDUP_REMOVED lines=41> */
.L_x_14623:
[----:B------:R-:W2:Y:S01]  /*14170*/  LDL R13, [R1+0x28] ;  /* 0x00002800010d7983 */ /* 0x000ea20000100800 */
[----:B------:R-:W3:Y:S03]  /*14180*/  LDC R10, c[0x0][0x448] ;  /* 0x00011200ff0a7b82 */ /* 0x000ee60000000800 */
[----:B01----:R-:W2:Y:S04]  /*14190*/  LDL R3, [R1+0x3c] ;  /* 0x00003c0001037983 */ /* 0x003ea80000100800 */
[----:B------:R-:W4:Y:S01]  /*141a0*/  LDL R140, [R1+0x1c] ;  /* 0x00001c00018c7983 */ /* 0x000f220000100800 */
[----:B------:R-:W0:Y:S03]  /*141b0*/  LDC R143, c[0x0][0x9e4] ;  /* 0x00027900ff8f7b82 */ /* 0x000e260000000800 */
[----:B------:R-:W5:Y:S04]  /*141c0*/  LDL R12, [R1+0x38] ;  /* 0x00003800010c7983 */ /* 0x000f680000100800 */
[----:B------:R-:W5:Y:S04]  /*141d0*/  LDL R142, [R1+0x14] ;  /* 0x00001400018e7983 */ /* 0x000f680000100800 */
[----:B------:R-:W5:Y:S01]  /*141e0*/  LDL R141, [R1+0x10] ;  /* 0x00001000018d7983 */ /* 0x000f620000100800 */
[----:B---3--:R-:W-:-:S13]  /*141f0*/  ISETP.NE.AND P1, PT, R10, 0x1, PT ;  /* 0x000000010a00780c */ /* 0x008fda0003f25270 */
[----:B------:R-:W1:Y:S08]  /*14200*/  @P1 LDC R11, c[0x0][0x44c] ;  /* 0x00011300ff0b1b82 */ /* 0x000e700000000800 */
[----:B------:R-:W3:Y:S01]  /*14210*/  @P1 LDC R10, c[0x0][0x450] ;  /* 0x00011400ff0a1b82 */ /* 0x000ee20000000800 */
[----:B------:R-:W-:-:S04]  /*14220*/  IMAD R0, R0, 0x8, R22 ;  /* 0x0000000800007824 */ /* 0x000fc800078e0216 */
[----:B------:R-:W-:Y:S01]  /*14230*/  VIADD R0, R0, 0x13240 ;  /* 0x0001324000007836 */ /* 0x000fe20000000000 */
[----:B------:R-:W-:Y:S01]  /*14240*/  ULOP3.LUT UR4, URZ, UR42, URZ, 0x33, !UPT ;  /* 0x0000002a3f047292 */ /* 0x000fe2000f8e333f */
[----:B--2---:R-:W-:-:S04]  /*14250*/  IMAD.IADD R3, R3, 0x1, R13 ;  /* 0x0000000103037824 */ /* 0x004fc800078e020d */
[----:B-1----:R-:W-:Y:S01]  /*14260*/  @P1 IMAD.HI.U32 R11, R3, R11, RZ ;  /* 0x0000000b030b1227 */ /* 0x002fe200078e00ff */
[----:B----4-:R-:W-:-:S04]  /*14270*/  PRMT R0, R140, 0x654, R0 ;  /* 0x000006548c007816 */ /* 0x010fc80000000000 */
[----:B---3--:R-:W-:Y:S01]  /*14280*/  @P1 SHF.R.U32.HI R3, RZ, R10, R11 ;  /* 0x0000000aff031219 */ /* 0x008fe2000001160b */
[----:B------:R1:W-:Y:S04]  /*14290*/  SYNCS.ARRIVE.TRANS64.RED.A1T0 RZ, [R0+URZ], RZ ;  /* 0x000000ff00ff79a7 */ /* 0x0003e8000810043f */
[----:B------:R-:W2:Y:S01]  /*142a0*/  SHFL.IDX PT, R138, R3, RZ, 0x1c1f ;  /* 0x001c1fff038a7589 */ /* 0x000ea200000e0000 */
[----:B-1----:R-:W-:-:S04]  /*142b0*/  IMAD R0, R8, -0xa0, RZ ;  /* 0xffffff6008007824 */ /* 0x002fc800078e02ff */
[----:B------:R-:W-:Y:S01]  /*142c0*/  VIADD R20, R0, 0x1 ;  /* 0x0000000100147836 */ /* 0x000fe20000000000 */
[----:B0-----:R-:W-:-:S03]  /*142d0*/  ISETP.GE.AND P1, PT, R143, 0x1, PT ;  /* 0x000000018f00780c */ /* 0x001fc60003f26270 */
[----:B-----5:R-:W-:-:S05]  /*142e0*/  IMAD R20, R12, -0x2, R20 ;  /* 0xfffffffe0c147824 */ /* 0x020fca00078e0214 */
[----:B------:R-:W-:-:S05]  /*142f0*/  IADD3 R13, -R141, R20, R142 ;  /* 0x000000148d0d7210 */ /* 0x000fca0007ffe18e */
[C---:B------:R-:W-:Y:S02]  /*14300*/  VIADD R12, R13.reuse, UR39 ;  /* 0x000000270d0c7c36 */ /* 0x040fe40008000000 */
[----:B------:R-:W-:Y:S02]  /*14310*/  VIADD R13, R13, UR4 ;  /* 0x000000040d0d7c36 */ /* 0x000fe40008000000 */
[----:B------:R-:W-:Y:S02]  /*14320*/  VIADD R20, R20, 0xffffffff ;  /* 0xffffffff14147836 */ /* 0x000fe40000000000 */
[--C-:B--2---:R-:W-:Y:S02]  /*14330*/  IMAD.IADD R136, R12, 0x1, R138.reuse ;  /* 0x000000010c887824 */ /* 0x104fe400078e028a */
        /* <DEDUP_REMOVED lines=14> */
.L_x_14626:
[----:B------:R-:W-:-:S05]  /*14420*/  IMAD.U32 R139, RZ, RZ, UR36 ;  /* 0x00000024ff8b7e24 */ /* 0x000fca000f8e00ff */
[----:B------:R-:W-:-:S13]  /*14430*/  ISETP.NE.AND P1, PT, R139, 0x1, PT ;  /* 0x000000018b00780c */ /* 0x000fda0003f25270 */
[----:B------:R-:W0:Y:S02]  /*14440*/  @P1 LDC.64 R10, c[0x0][0x9e8] ;  /* 0x00027a00ff0a1b82 */ /* 0x000e240000000a00 */
[----:B0-----:R-:W-:-:S05]  /*14450*/  @P1 IMAD.HI.U32 R10, R138, R10, RZ ;  /* 0x0000000a8a0a1227 */ /* 0x001fca00078e00ff */
[----:B------:R-:W-:-:S07]  /*14460*/  @P1 SHF.R.U32.HI R138, RZ, R11, R10 ;  /* 0x0000000bff8a1219 */ /* 0x000fce000001160a */
.L_x_14627:
[----:B------:R-:W-:Y:S05]  /*14470*/  BSYNC B1 ;  /* 0x0000000000017941 */ /* 0x000fea0003800000 */
.L_x_14625:
[----:B------:R-:W-:-:S05]  /*14480*/  IMAD R138, R138, R139, R20 ;  /* 0x0000008b8a8a7224 */ /* 0x000fca00078e0214 */
[----:B------:R-:W-:Y:S02]  /*14490*/  VIMNMX R137, R137, R138, !PT ;  /* 0x0000008a89897248 */ /* 0x000fe40007fe0100 */
[----:B------:R-:W-:-:S07]  /*144a0*/  VIADDMNMX R136, R138, R139, R136, PT ;  /* 0x0000008b8a887246 */ /* 0x000fce0003800188 */
.L_x_14624:
[C---:B------:R-:W-:Y:S02]  /*144b0*/  ISETP.GE.AND P2, PT, R0.reuse, 0x2, PT ;  /* 0x000000020000780c */ /* 0x040fe40003f46270 */
        /* <DEDUP_REMOVED lines=224> */
[----:B------:R-:W-:Y:S02]  /*152c0*/  ISETP.GE.AND P6, PT, R0, 0x9a, PT ;  /* 0x0000009a0000780c */ /* 0x000fe40003fc6270 */
[----:B------:R-:W0:Y:S11]  /*152d0*/  SHFL.IDX PT, R0, R3, 0x1, 0x1c1f ;  /* 0x003c1f0003007f89 */ /* 0x000e3600000e0000 */
[----:B------:R-:W-:-:S02]  /*152e0*/  @P6 LOP3.LUT R16, R16, 0x8000000, RZ, 0xfc, !PT ;  /* 0x0800000010106812 */ /* 0x000fc400078efcff */
[----:B------:R-:W-:-:S04]  /*152f0*/  ISETP.GT.AND P6, PT, R137, 0x99, !P6 ;  /* 0x000000998900780c */ /* 0x000fc800077c4270 */
[----:B------:R-:W-:-:S04]  /*15300*/  ISETP.LT.OR P6, PT, R136, 0x9a, P6 ;  /* 0x0000009a8800780c */ /* 0x000fc800037c1670 */
[----:B------:R-:W-:Y:S02]  /*15310*/  FSEL R69, R69, -INF , !P6 ;  /* 0xff80000045457808 */ /* 0x000fe40007000000 */
[----:B------:R-:W-:Y:S01]  /*15320*/  ISETP.GE.AND P6, PT, R143, 0x1, PT ;  /* 0x000000018f00780c */ /* 0x000fe20003fc6270 */
        /* <DEDUP_REMOVED lines=15> */
.L_x_14630:
[----:B------:R-:W-:-:S05]  /*15420*/  IMAD.U32 R3, RZ, RZ, UR36 ;  /* 0x00000024ff037e24 */ /* 0x000fca000f8e00ff */
[----:B------:R-:W-:-:S13]  /*15430*/  ISETP.NE.AND P6, PT, R3, 0x1, PT ;  /* 0x000000010300780c */ /* 0x000fda0003fc5270 */
[----:B------:R-:W0:Y:S02]  /*15440*/  @P6 LDC.64 R10, c[0x0][0x9e8] ;  /* 0x00027a00ff0a6b82 */ /* 0x000e240000000a00 */
[----:B0-----:R-:W-:-:S05]  /*15450*/  @P6 IMAD.HI.U32 R10, R0, R10, RZ ;  /* 0x0000000a000a6227 */ /* 0x001fca00078e00ff */
[----:B------:R-:W-:-:S07]  /*15460*/  @P6 SHF.R.U32.HI R0, RZ, R11, R10 ;  /* 0x0000000bff006219 */ /* 0x000fce000001160a */
.L_x_14631:
[----:B------:R-:W-:Y:S05]  /*15470*/  BSYNC B1 ;  /* 0x0000000000017941 */ /* 0x000fea0003800000 */
.L_x_14629:
[----:B------:R-:W-:-:S05]  /*15480*/  IMAD R0, R0, R3, R20 ;  /* 0x0000000300007224 */ /* 0x000fca00078e0214 */
[----:B------:R-:W-:Y:S02]  /*15490*/  VIMNMX R13, R13, R0, !PT ;  /* 0x000000000d0d7248 */ /* 0x000fe40007fe0100 */
[----:B------:R-:W-:-:S07]  /*154a0*/  VIADDMNMX R12, R0, R3, R12, PT ;  /* 0x00000003000c7246 */ /* 0x000fce000380010c */
.L_x_14628:
        /* <DEDUP_REMOVED lines=76> */
[----:B------:R-:W-:Y:S02]  /*15970*/  FMNMX.FTZ R0, R108, R0, !PT ;  /* 0x000000006c007209 */ /* 0x000fe40007810000 */
        /* <DEDUP_REMOVED lines=12> */
[----:B------:R-:W-:Y:S02]  /*15a40*/  LOP3.LUT P5, RZ, R16, 0x200, RZ, 0xc0, !PT ;  /* 0x0000020010ff7812 */ /* 0x000fe400078ac0ff */
[----:B------:R-:W-:-:S02]  /*15a50*/  FMNMX.FTZ R0, R88, R0, !PT ;  /* 0x0000000058007209 */ /* 0x000fc40007810000 */
[----:B------:R-:W-:Y:S02]  /*15a60*/  FSEL R78, R78, -INF , !P1 ;  /* 0xff8000004e4e7808 */ /* 0x000fe40004800000 */
        /* <DEDUP_REMOVED lines=9> */
[----:B------:R-:W-:Y:S02]  /*15b00*/  FMNMX.FTZ R0, R96, R0, !PT ;  /* 0x0000000060007209 */ /* 0x000fe40007810000 */
[----:B------:R-:W-:-:S02]  /*15b10*/  LOP3.LUT P3, RZ, R16, 0x80, RZ, 0xc0, !PT ;  /* 0x0000008010ff7812 */ /* 0x000fc4000786c0ff */
[----:B------:R-:W-:Y:S02]  /*15b20*/  FSEL R82, R82, -INF , !P1 ;  /* 0xff80000052527808 */ /* 0x000fe40004800000 */
[----:B------:R-:W-:Y:S02]  /*15b30*/  FMNMX.FTZ R0, R97, R0, !PT ;  /* 0x0000000061007209 */ /* 0x000fe40007810000 */
[----:B------:R-:W-:Y:S02]  /*15b40*/  ISETP.GT.AND P1, PT, R13, 0x71, !P3 ;  /* 0x000000710d00780c */ /* 0x000fe40005f24270 */
[----:B------:R-:W-:Y:S02]  /*15b50*/  FMNMX.FTZ R0, R100, R0, !PT ;  /* 0x0000000064007209 */ /* 0x000fe40007810000 */
[----:B------:R-:W-:Y:S02]  /*15b60*/  ISETP.LT.OR P1, PT, R12, 0x72, P1 ;  /* 0x000000720c00780c */ /* 0x000fe40000f21670 */
[----:B------:R-:W-:-:S02]  /*15b70*/  LOP3.LUT P2, RZ, R16, 0x40, RZ, 0xc0, !PT ;  /* 0x0000004010ff7812 */ /* 0x000fc4000784c0ff */
[----:B------:R-:W-:Y:S02]  /*15b80*/  FMNMX.FTZ R0, R101, R0, !PT ;  /* 0x0000000065007209 */ /* 0x000fe40007810000 */
[----:B------:R-:W-:Y:S02]  /*15b90*/  FSEL R83, R83, -INF , !P1 ;  /* 0xff80000053537808 */ /* 0x000fe40004800000 */
        /* <DEDUP_REMOVED lines=39> */
[----:B------:R-:W-:Y:S01]  /*15e10*/  LOP3.LUT P1, RZ, R17, 0x1, RZ, 0xc0, !PT ;  /* 0x0000000111ff7812 */ /* 0x000fe2000782c0ff */
[----:B------:R-:W0:Y:S01]  /*15e20*/  SHFL.BFLY PT, R3, R0, 0x2, 0x1f ;  /* 0x0c401f0000037f89 */ /* 0x000e2200000e0000 */
[----:B------:R-:W-:-:S02]  /*15e30*/  LOP3.LUT P0, RZ, R16, 0x4000000, RZ, 0xc0, !PT ;  /* 0x0400000010ff7812 */ /* 0x000fc4000780c0ff */
[C---:B------:R-:W-:Y:S02]  /*15e40*/  ISETP.GT.AND P1, PT, R13.reuse, 0x11, !P1 ;  /* 0x000000110d00780c */ /* 0x040fe40004f24270 */
[----:B------:R-:W-:Y:S02]  /*15e50*/  ISETP.GT.AND P0, PT, R13, 0x80, !P0 ;  /* 0x000000800d00780c */ /* 0x000fe40004704270 */
[----:B------:R-:W-:Y:S02]  /*15e60*/  ISETP.LT.OR P1, PT, R12, 0x12, P1 ;  /* 0x000000120c00780c */ /* 0x000fe40000f21670 */
[----:B------:R-:W-:Y:S02]  /*15e70*/  LOP3.LUT P2, RZ, R16, 0x1000000, RZ, 0xc0, !PT ;  /* 0x0100000010ff7812 */ /* 0x000fe4000784c0ff */
[----:B------:R-:W-:Y:S02]  /*15e80*/  FSEL R131, R131, -INF , !P1 ;  /* 0xff80000083837808 */ /* 0x000fe40004800000 */
[----:B------:R-:W-:-:S02]  /*15e90*/  LOP3.LUT P1, RZ, R17, 0x4, RZ, 0xc0, !PT ;  /* 0x0000000411ff7812 */ /* 0x000fc4000782c0ff */
[C---:B------:R-:W-:Y:S02]  /*15ea0*/  LOP3.LUT P3, RZ, R16.reuse, 0x10, RZ, 0xc0, !PT ;  /* 0x0000001010ff7812 */ /* 0x040fe4000786c0ff */
[----:B------:R-:W-:Y:S02]  /*15eb0*/  ISETP.GT.AND P1, PT, R13, 0x18, !P1 ;  /* 0x000000180d00780c */ /* 0x000fe40004f24270 */
[----:B------:R-:W-:Y:S02]  /*15ec0*/  LOP3.LUT P4, RZ, R16, 0x8, RZ, 0xc0, !PT ;  /* 0x0000000810ff7812 */ /* 0x000fe4000788c0ff */
[----:B------:R-:W-:Y:S02]  /*15ed0*/  ISETP.LT.OR P1, PT, R12, 0x19, P1 ;  /* 0x000000190c00780c */ /* 0x000fe40000f21670 */
[----:B------:R-:W-:Y:S02]  /*15ee0*/  LOP3.LUT P5, RZ, R16, 0x4, RZ, 0xc0, !PT ;  /* 0x0000000410ff7812 */ /* 0x000fe400078ac0ff */
[----:B------:R-:W-:-:S02]  /*15ef0*/  FSEL R134, R134, -INF , !P1 ;  /* 0xff80000086867808 */ /* 0x000fc40004800000 */
[----:B0-----:R-:W-:Y:S02]  /*15f00*/  FMNMX.FTZ R3, R0, R3, !PT ;  /* 0x0000000300037209 */ /* 0x001fe40007810000 */
[C---:B------:R-:W-:Y:S02]  /*15f10*/  LOP3.LUT P1, RZ, R17.reuse, 0x2, RZ, 0xc0, !PT ;  /* 0x0000000211ff7812 */ /* 0x040fe4000782c0ff */
[----:B------:R-:W-:Y:S01]  /*15f20*/  LOP3.LUT R17, R17, 0xffffff7f, RZ, 0xc0, !PT ;  /* 0xffffff7f11117812 */ /* 0x000fe200078ec0ff */
[----:B------:R-:W0:Y:S01]  /*15f30*/  SHFL.BFLY PT, R0, R3, 0x1, 0x1f ;  /* 0x0c201f0003007f89 */ /* 0x000e2200000e0000 */
[----:B------:R-:W-:Y:S02]  /*15f40*/  ISETP.GT.AND P1, PT, R13, 0x19, !P1 ;  /* 0x000000190d00780c */ /* 0x000fe40004f24270 */
[----:B------:R-:W-:Y:S02]  /*15f50*/  @P0 LOP3.LUT R17, R17, 0x80, RZ, 0xfc, !PT ;  /* 0x0000008011110812 */ /* 0x000fe400078efcff */
[----:B------:R-:W-:-:S02]  /*15f60*/  ISETP.LT.OR P1, PT, R12, 0x1a, P1 ;  /* 0x0000001a0c00780c */ /* 0x000fc40000f21670 */
[C---:B------:R-:W-:Y:S02]  /*15f70*/  LOP3.LUT P0, RZ, R16.reuse, 0x8000000, RZ, 0xc0, !PT ;  /* 0x0800000010ff7812 */ /* 0x040fe4000780c0ff */
[----:B------:R-:W-:Y:S02]  /*15f80*/  FSEL R135, R135, -INF , !P1 ;  /* 0xff80000087877808 */ /* 0x000fe40004800000 */
[C---:B------:R-:W-:Y:S02]  /*15f90*/  LOP3.LUT P1, RZ, R16.reuse, 0x1, RZ, 0xc0, !PT ;  /* 0x0000000110ff7812 */ /* 0x040fe4000782c0ff */
[C---:B------:R-:W-:Y:S02]  /*15fa0*/  ISETP.GT.AND P0, PT, R13.reuse, 0x99, !P0 ;  /* 0x000000990d00780c */ /* 0x040fe40004704270 */
[----:B------:R-:W-:Y:S02]  /*15fb0*/  ISETP.GT.AND P1, PT, R13, RZ, !P1 ;  /* 0x000000ff0d00720c */ /* 0x000fe40004f24270 */
[----:B------:R-:W-:-:S02]  /*15fc0*/  LOP3.LUT P6, RZ, R16, 0x2, RZ, 0xc0, !PT ;  /* 0x0000000210ff7812 */ /* 0x000fc400078cc0ff */
[----:B------:R-:W-:Y:S02]  /*15fd0*/  ISETP.LT.OR P1, PT, R12, 0x1, P1 ;  /* 0x000000010c00780c */ /* 0x000fe40000f21670 */
[----:B------:R-:W-:Y:S02]  /*15fe0*/  ISETP.GT.AND P2, PT, R13, 0x88, !P2 ;  /* 0x000000880d00780c */ /* 0x000fe40005744270 */
[----:B------:R-:W-:Y:S02]  /*15ff0*/  FSEL R122, R122, -INF , !P1 ;  /* 0xff8000007a7a7808 */ /* 0x000fe40004800000 */
[----:B0-----:R-:W-:Y:S02]  /*16000*/  FMNMX.FTZ R3, R3, R0, !PT ;  /* 0x0000000003037209 */ /* 0x001fe40007810000 */
[----:B------:R-:W-:Y:S02]  /*16010*/  FMNMX.FTZ R0, R122, R15, !PT ;  /* 0x0000000f7a007209 */ /* 0x000fe40007810000 */
[----:B------:R-:W-:Y:S01]  /*16020*/  LOP3.LUT P1, RZ, R16, 0x2000000, RZ, 0xc0, !PT ;  /* 0x0200000010ff7812 */ /* 0x000fe2000782c0ff */
[----:B------:R-:W-:-:S01]  /*16030*/  FFMA.FTZ R11, R2, R3, -8 ;  /* 0xc1000000020b7423 */ /* 0x000fc20000010003 */
[----:B------:R-:W-:-:S02]  /*16040*/  FMNMX.FTZ R0, R123, R0, !PT ;  /* 0x000000007b007209 */ /* 0x000fc40007810000 */
[----:B------:R-:W-:Y:S02]  /*16050*/  LOP3.LUT R16, R16, 0xfffffffd, RZ, 0xc0, !PT ;  /* 0xfffffffd10107812 */ /* 0x000fe400078ec0ff */
[----:B------:R-:W-:Y:S02]  /*16060*/  FMNMX.FTZ R0, R126, R0, !PT ;  /* 0x000000007e007209 */ /* 0x000fe40007810000 */
[----:B------:R-:W-:Y:S02]  /*16070*/  @P0 LOP3.LUT R16, R16, 0x2, RZ, 0xfc, !PT ;  /* 0x0000000210100812 */ /* 0x000fe400078efcff */
[----:B------:R-:W-:Y:S02]  /*16080*/  FMNMX.FTZ R0, R127, R0, !PT ;  /* 0x000000007f007209 */ /* 0x000fe40007810000 */
[----:B------:R-:W-:Y:S02]  /*16090*/  LOP3.LUT P0, RZ, R17, 0x80, RZ, 0xc0, !PT ;  /* 0x0000008011ff7812 */ /* 0x000fe4000780c0ff */
[----:B------:R-:W-:-:S02]  /*160a0*/  FMNMX.FTZ R0, R130, R0, !PT ;  /* 0x0000000082007209 */ /* 0x000fc40007810000 */
[----:B------:R-:W-:Y:S02]  /*160b0*/  ISETP.LT.OR P0, PT, R12, 0x81, P0 ;  /* 0x000000810c00780c */ /* 0x000fe40000701670 */
[----:B------:R-:W-:Y:S02]  /*160c0*/  FMNMX.FTZ R0, R131, R0, !PT ;  /* 0x0000000083007209 */ /* 0x000fe40007810000 */
[----:B------:R-:W-:Y:S02]  /*160d0*/  LOP3.LUT R16, R16, 0xfffffff7, RZ, 0xc0, !PT ;  /* 0xfffffff710107812 */ /* 0x000fe400078ec0ff */
[----:B------:R-:W-:Y:S02]  /*160e0*/  FMNMX.FTZ R0, R134, R0, !PT ;  /* 0x0000000086007209 */ /* 0x000fe40007810000 */
[----:B------:R-:W-:Y:S02]  /*160f0*/  ISETP.GT.AND P1, PT, R13, 0x81, !P1 ;  /* 0x000000810d00780c */ /* 0x000fe40004f24270 */
[----:B------:R-:W-:-:S02]  /*16100*/  FMNMX.FTZ R0, R135, R0, !PT ;  /* 0x0000000087007209 */ /* 0x000fc40007810000 */
[----:B------:R-:W-:Y:S02]  /*16110*/  LOP3.LUT R17, R17, 0xffffffbf, RZ, 0xc0, !PT ;  /* 0xffffffbf11117812 */ /* 0x000fe400078ec0ff */
[----:B------:R-:W-:Y:S02]  /*16120*/  FMNMX.FTZ R0, R106, R0, !PT ;  /* 0x000000006a007209 */ /* 0x000fe40007810000 */
[----:B------:R-:W-:Y:S02]  /*16130*/  @P0 LOP3.LUT R16, R16, 0x8, RZ, 0xfc, !PT ;  /* 0x0000000810100812 */ /* 0x000fe400078efcff */
[----:B------:R-:W-:Y:S02]  /*16140*/  FMNMX.FTZ R0, R107, R0, !PT ;  /* 0x000000006b007209 */ /* 0x000fe40007810000 */
[----:B------:R-:W-:Y:S02]  /*16150*/  ISETP.LT.OR P0, PT, R12, 0x82, P1 ;  /* 0x000000820c00780c */ /* 0x000fe40000f01670 */
[----:B------:R-:W-:-:S02]  /*16160*/  FMNMX.FTZ R0, R110, R0, !PT ;  /* 0x000000006e007209 */ /* 0x000fc40007810000 */
[C---:B------:R-:W-:Y:S02]  /*16170*/  LOP3.LUT P1, RZ, R16.reuse, 0x2, RZ, 0xc0, !PT ;  /* 0x0000000210ff7812 */ /* 0x040fe4000782c0ff */
[----:B------:R-:W-:Y:S02]  /*16180*/  FMNMX.FTZ R0, R111, R0, !PT ;  /* 0x000000006f007209 */ /* 0x000fe40007810000 */
[----:B------:R-:W-:Y:S02]  /*16190*/  LOP3.LUT R16, R16, 0xfffffffb, RZ, 0xc0, !PT ;  /* 0xfffffffb10107812 */ /* 0x000fe400078ec0ff */
[----:B------:R-:W-:Y:S02]  /*161a0*/  FMNMX.FTZ R0, R114, R0, !PT ;  /* 0x0000000072007209 */ /* 0x000fe40007810000 */
[----:B------:R-:W-:Y:S02]  /*161b0*/  ISETP.GT.AND P3, PT, R13, 0x89, !P3 ;  /* 0x000000890d00780c */ /* 0x000fe40005f64270 */
[----:B------:R-:W-:-:S02]  /*161c0*/  FMNMX.FTZ R0, R115, R0, !PT ;  /* 0x0000000073007209 */ /* 0x000fc40007810000 */
[----:B------:R-:W-:Y:S02]  /*161d0*/  @P0 LOP3.LUT R16, R16, 0x4, RZ, 0xfc, !PT ;  /* 0x0000000410100812 */ /* 0x000fe400078efcff */
[----:B------:R-:W-:Y:S02]  /*161e0*/  FMNMX.FTZ R0, R118, R0, !PT ;  /* 0x0000000076007209 */ /* 0x000fe40007810000 */
[----:B------:R-:W-:Y:S02]  /*161f0*/  ISETP.LT.OR P0, PT, R12, 0x89, P2 ;  /* 0x000000890c00780c */ /* 0x000fe40001701670 */
[----:B------:R-:W-:Y:S02]  /*16200*/  FMNMX.FTZ R0, R119, R0, !PT ;  /* 0x0000000077007209 */ /* 0x000fe40007810000 */
[----:B------:R-:W-:Y:S02]  /*16210*/  FSETP.NEU.FTZ.AND P2, PT, R3, -INF , PT ;  /* 0xff8000000300780b */ /* 0x000fe40003f5d000 */
[----:B------:R-:W-:-:S02]  /*16220*/  FMNMX.FTZ R0, R90, R0, !PT ;  /* 0x000000005a007209 */ /* 0x000fc40007810000 */
[----:B------:R-:W-:Y:S02]  /*16230*/  FSEL R10, R3, RZ, P2 ;  /* 0x000000ff030a7208 */ /* 0x000fe40001000000 */
[----:B------:R-:W-:Y:S02]  /*16240*/  FMNMX.FTZ R0, R91, R0, !PT ;  /* 0x000000005b007209 */ /* 0x000fe40007810000 */
[----:B------:R-:W-:Y:S01]  /*16250*/  FSEL R11, R11, RZ, P2 ;  /* 0x000000ff0b0b7208 */ /* 0x000fe20001000000 */
[----:B------:R-:W-:Y:S01]  /*16260*/  FADD.FTZ R10, -R10, R14 ;  /* 0x0000000e0a0a7221 */ /* 0x000fe20000010100 */
[----:B------:R-:W-:Y:S02]  /*16270*/  FMNMX.FTZ R0, R94, R0, !PT ;  /* 0x000000005e007209 */ /* 0x000fe40007810000 */
[----:B------:R-:W-:Y:S01]  /*16280*/  @P0 LOP3.LUT R17, R17, 0x40, RZ, 0xfc, !PT ;  /* 0x0000004011110812 */ /* 0x000fe200078efcff */
[----:B------:R-:W-:-:S01]  /*16290*/  FFMA.FTZ R120, R2, R120, -R11 ;  /* 0x0000007802787223 */ /* 0x000fc2000001080b */
[----:B------:R-:W-:Y:S01]  /*162a0*/  FMNMX.FTZ R0, R95, R0, !PT ;  /* 0x000000005f007209 */ /* 0x000fe20007810000 */
[----:B------:R-:W-:Y:S01]  /*162b0*/  FMUL.FTZ R10, R2, R10 ;  /* 0x0000000a020a7220 */ /* 0x000fe20000410000 */
[----:B------:R-:W-:Y:S01]  /*162c0*/  LOP3.LUT P0, RZ, R16, 0x8, RZ, 0xc0, !PT ;  /* 0x0000000810ff7812 */ /* 0x000fe2000780c0ff */
[----:B------:R-:W-:-:S01]  /*162d0*/  FFMA.FTZ R121, R2, R121, -R11 ;  /* 0x0000007902797223 */ /* 0x000fc2000001080b */
[----:B------:R-:W-:Y:S01]  /*162e0*/  FMNMX.FTZ R0, R98, R0, !PT ;  /* 0x0000000062007209 */ /* 0x000fe20007810000 */
[----:B------:R-:W-:Y:S01]  /*162f0*/  MUFU.EX2 R120, R120 ;  /* 0x0000007800787308 */ /* 0x000fe20000000800 */
[----:B------:R-:W-:Y:S01]  /*16300*/  LOP3.LUT P2, RZ, R16, 0x4, RZ, 0xc0, !PT ;  /* 0x0000000410ff7812 */ /* 0x000fe2000784c0ff */
[C-C-:B------:R-:W-:Y:S01]  /*16310*/  FFMA.FTZ R124, R2.reuse, R124, -R11.reuse ;  /* 0x0000007c027c7223 */ /* 0x140fe2000001080b */
[----:B------:R-:W-:Y:S01]  /*16320*/  FMNMX.FTZ R0, R99, R0, !PT ;  /* 0x0000000063007209 */ /* 0x000fe20007810000 */
[--C-:B------:R-:W-:Y:S01]  /*16330*/  FFMA.FTZ R125, R2, R125, -R11.reuse ;  /* 0x0000007d027d7223 */ /* 0x100fe2000001080b */
[----:B------:R-:W-:Y:S01]  /*16340*/  FSEL R58, R58, -INF , !P0 ;  /* 0xff8000003a3a7808 */ /* 0x000fe20004000000 */
[--C-:B------:R-:W-:Y:S01]  /*16350*/  FFMA.FTZ R128, R2, R128, -R11.reuse ;  /* 0x0000008002807223 */ /* 0x100fe2000001080b */
[----:B------:R-:W-:Y:S01]  /*16360*/  FMNMX.FTZ R0, R102, R0, !PT ;  /* 0x0000000066007209 */ /* 0x000fe20007810000 */
[----:B------:R-:W2:Y:S01]  /*16370*/  MUFU.EX2 R10, R10 ;  /* 0x0000000a000a7308 */ /* 0x000ea20000000800 */
        /* <DEDUP_REMOVED lines=8> */
[----:B------:R-:W-:Y:S01]  /*16400*/  ISETP.GT.AND P4, PT, R13, 0x90, !P4 ;  /* 0x000000900d00780c */ /* 0x000fe20006784270 */
[C-C-:B------:R-:W-:Y:S01]  /*16410*/  FFMA.FTZ R104, R2.reuse, R104, -R11.reuse ;  /* 0x0000006802687223 */ /* 0x140fe2000001080b */
[----:B------:R-:W-:Y:S01]  /*16420*/  FMNMX.FTZ R0, R75, R0, !PT ;  /* 0x000000004b007209 */ /* 0x000fe20007810000 */
[--C-:B------:R-:W-:Y:S01]  /*16430*/  FFMA.FTZ R105, R2, R105, -R11.reuse ;  /* 0x0000006902697223 */ /* 0x100fe2000001080b */
[----:B------:R-:W-:Y:S01]  /*16440*/  ISETP.LT.OR P3, PT, R12, 0x8a, P3 ;  /* 0x0000008a0c00780c */ /* 0x000fe20001f61670 */
[--C-:B------:R-:W-:Y:S01]  /*16450*/  FFMA.FTZ R108, R2, R108, -R11.reuse ;  /* 0x0000006c026c7223 */ /* 0x100fe2000001080b */
[----:B------:R-:W-:Y:S01]  /*16460*/  FMNMX.FTZ R0, R78, R0, !PT ;  /* 0x000000004e007209 */ /* 0x000fe20007810000 */
[----:B------:R-:W1:Y:S01]  /*16470*/  MUFU.EX2 R124, R124 ;  /* 0x0000007c007c7308 */ /* 0x000e620000000800 */
[----:B------:R-:W-:Y:S01]  /*16480*/  FSEL R62, R62, -INF , !P0 ;  /* 0xff8000003e3e7808 */ /* 0x000fe20004000000 */
[----:B--2---:R-:W-:Y:S01]  /*16490*/  FFMA.FTZ R14, R10, R20, R120 ;  /* 0x000000140a0e7223 */ /* 0x004fe20000010078 */
[----:B------:R-:W-:Y:S01]  /*164a0*/  FMNMX.FTZ R0, R79, R0, !PT ;  /* 0x000000004f007209 */ /* 0x000fe20007810000 */
[C-C-:B------:R-:W-:Y:S01]  /*164b0*/  FFMA.FTZ R109, R2.reuse, R109, -R11.reuse ;  /* 0x0000006d026d7223 */ /* 0x140fe2000001080b */
[----:B------:R-:W-:Y:S01]  /*164c0*/  ISETP.GT.AND P5, PT, R13, 0x91, !P5 ;  /* 0x000000910d00780c */ /* 0x000fe20006fa4270 */
[--C-:B------:R-:W-:Y:S01]  /*164d0*/  FFMA.FTZ R112, R2, R112, -R11.reuse ;  /* 0x0000007002707223 */ /* 0x100fe2000001080b */
[----:B------:R-:W-:Y:S01]  /*164e0*/  FMNMX.FTZ R0, R82, R0, !PT ;  /* 0x0000000052007209 */ /* 0x000fe20007810000 */
[----:B------:R-:W2:Y:S01]  /*164f0*/  MUFU.EX2 R125, R125 ;  /* 0x0000007d007d7308 */ /* 0x000ea20000000800 */
[----:B------:R-:W-:Y:S01]  /*16500*/  ISETP.LT.OR P4, PT, R12, 0x91, P4 ;  /* 0x000000910c00780c */ /* 0x000fe20002781670 */
[----:B0-----:R-:W-:Y:S01]  /*16510*/  FADD.FTZ R14, R121, R14 ;  /* 0x0000000e790e7221 */ /* 0x001fe20000010000 */
[----:B------:R-:W-:Y:S01]  /*16520*/  FMNMX.FTZ R0, R83, R0, !PT ;  /* 0x0000000053007209 */ /* 0x000fe20007810000 */
[C-C-:B------:R-:W-:Y:S01]  /*16530*/  FFMA.FTZ R113, R2.reuse, R113, -R11.reuse ;  /* 0x0000007102717223 */ /* 0x140fe2000001080b */
[----:B------:R-:W-:Y:S01]  /*16540*/  FSEL R63, R63, -INF , !P3 ;  /* 0xff8000003f3f7808 */ /* 0x000fe20005800000 */
[--C-:B------:R-:W-:Y:S01]  /*16550*/  FFMA.FTZ R116, R2, R116, -R11.reuse ;  /* 0x0000007402747223 */ /* 0x100fe2000001080b */
[----:B------:R-:W-:Y:S01]  /*16560*/  FMNMX.FTZ R0, R86, R0, !PT ;  /* 0x0000000056007209 */ /* 0x000fe20007810000 */
[----:B------:R-:W0:Y:S01]  /*16570*/  MUFU.EX2 R128, R128 ;  /* 0x0000008000807308 */ /* 0x000e220000000800 */
[----:B------:R-:W-:Y:S01]  /*16580*/  ISETP.GT.AND P6, PT, R13, 0x98, !P6 ;  /* 0x000000980d00780c */ /* 0x000fe200077c4270 */
[----:B-1----:R-:W-:Y:S01]  /*16590*/  FADD.FTZ R14, R124, R14 ;  /* 0x0000000e7c0e7221 */ /* 0x002fe20000010000 */
[----:B------:R-:W-:Y:S01]  /*165a0*/  FMNMX.FTZ R0, R87, R0, !PT ;  /* 0x0000000057007209 */ /* 0x000fe20007810000 */
[--C-:B------:R-:W-:Y:S01]  /*165b0*/  FFMA.FTZ R117, R2, R117, -R11.reuse ;  /* 0x0000007502757223 */ /* 0x100fe2000001080b */
[----:B------:R-:W-:Y:S01]  /*165c0*/  ISETP.LT.OR P5, PT, R12, 0x92, P5 ;  /* 0x000000920c00780c */ /* 0x000fe20002fa1670 */
[--C-:B------:R-:W-:Y:S01]  /*165d0*/  FFMA.FTZ R88, R2, R88, -R11.reuse ;  /* 0x0000005802587223 */ /* 0x100fe2000001080b */
[----:B------:R-:W-:Y:S01]  /*165e0*/  FMNMX.FTZ R0, R58, R0, !PT ;  /* 0x000000003a007209 */ /* 0x000fe20007810000 */
[----:B------:R-:W1:Y:S01]  /*165f0*/  MUFU.EX2 R129, R129 ;  /* 0x0000008100817308 */ /* 0x000e620000000800 */
[----:B------:R-:W-:Y:S01]  /*16600*/  FSEL R66, R66, -INF , !P4 ;  /* 0xff80000042427808 */ /* 0x000fe20006000000 */
[----:B--2---:R-:W-:Y:S01]  /*16610*/  FADD.FTZ R14, R125, R14 ;  /* 0x0000000e7d0e7221 */ /* 0x004fe20000010000 */
[----:B------:R-:W-:Y:S01]  /*16620*/  FMNMX.FTZ R0, R59, R0, !PT ;  /* 0x000000003b007209 */ /* 0x000fe20007810000 */
[--C-:B------:R-:W-:Y:S01]  /*16630*/  FFMA.FTZ R89, R2, R89, -R11.reuse ;  /* 0x0000005902597223 */ /* 0x100fe2000001080b */
[----:B------:R-:W-:Y:S01]  /*16640*/  ISETP.LT.OR P6, PT, R12, 0x99, P6 ;  /* 0x000000990c00780c */ /* 0x000fe200037c1670 */
[--C-:B------:R-:W-:Y:S01]  /*16650*/  FFMA.FTZ R92, R2, R92, -R11.reuse ;  /* 0x0000005c025c7223 */ /* 0x100fe2000001080b */
[----:B------:R-:W-:Y:S01]  /*16660*/  FMNMX.FTZ R0, R62, R0, !PT ;  /* 0x000000003e007209 */ /* 0x000fe20007810000 */
[----:B------:R-:W2:Y:S01]  /*16670*/  MUFU.EX2 R132, R132 ;  /* 0x0000008400847308 */ /* 0x000ea20000000800 */
[----:B------:R-:W-:Y:S01]  /*16680*/  FSEL R67, R67, -INF , !P5 ;  /* 0xff80000043437808 */ /* 0x000fe20006800000 */
[----:B0-----:R-:W-:Y:S01]  /*16690*/  FADD.FTZ R14, R128, R14 ;  /* 0x0000000e800e7221 */ /* 0x001fe20000010000 */
[----:B------:R-:W-:Y:S01]  /*166a0*/  FMNMX.FTZ R0, R63, R0, !PT ;  /* 0x000000003f007209 */ /* 0x000fe20007810000 */
[--C-:B------:R-:W-:Y:S01]  /*166b0*/  FFMA.FTZ R93, R2, R93, -R11.reuse ;  /* 0x0000005d025d7223 */ /* 0x100fe2000001080b */
[----:B------:R-:W-:Y:S01]  /*166c0*/  ISETP.LT.OR P1, PT, R12, 0x9a, P1 ;  /* 0x0000009a0c00780c */ /* 0x000fe20000f21670 */
[--C-:B------:R-:W-:Y:S01]  /*166d0*/  FFMA.FTZ R96, R2, R96, -R11.reuse ;  /* 0x0000006002607223 */ /* 0x100fe2000001080b */
[----:B------:R-:W-:Y:S01]  /*166e0*/  FMNMX.FTZ R0, R66, R0, !PT ;  /* 0x0000000042007209 */ /* 0x000fe20007810000 */
[----:B------:R-:W0:Y:S01]  /*166f0*/  MUFU.EX2 R133, R133 ;  /* 0x0000008500857308 */ /* 0x000e220000000800 */
[----:B------:R-:W-:Y:S01]  /*16700*/  FSEL R70, R70, -INF , !P6 ;  /* 0xff80000046467808 */ /* 0x000fe20007000000 */
[----:B-1----:R-:W-:Y:S01]  /*16710*/  FADD.FTZ R14, R129, R14 ;  /* 0x0000000e810e7221 */ /* 0x002fe20000010000 */
[----:B------:R-:W-:Y:S01]  /*16720*/  FMNMX.FTZ R0, R67, R0, !PT ;  /* 0x0000000043007209 */ /* 0x000fe20007810000 */
[C-C-:B------:R-:W-:Y:S01]  /*16730*/  FFMA.FTZ R97, R2.reuse, R97, -R11.reuse ;  /* 0x0000006102617223 */ /* 0x140fe2000001080b */
[----:B------:R-:W-:Y:S01]  /*16740*/  FSEL R71, R71, -INF , !P1 ;  /* 0xff80000047477808 */ /* 0x000fe20004800000 */
[----:B------:R-:W-:Y:S01]  /*16750*/  FFMA.FTZ R100, R2, R100, -R11 ;  /* 0x0000006402647223 */ /* 0x000fe2000001080b */
[----:B------:R-:W-:Y:S01]  /*16760*/  FMNMX.FTZ R0, R70, R0, !PT ;  /* 0x0000000046007209 */ /* 0x000fe20007810000 */
[----:B------:R-:W1:Y:S01]  /*16770*/  MUFU.EX2 R104, R104 ;  /* 0x0000006800687308 */ /* 0x000e620000000800 */
[----:B--2---:R-:W-:-:S01]  /*16780*/  FADD.FTZ R14, R132, R14 ;  /* 0x0000000e840e7221 */ /* 0x004fc20000010000 */
[C-C-:B------:R-:W-:Y:S01]  /*16790*/  FFMA.FTZ R101, R2.reuse, R101, -R11.reuse ;  /* 0x0000006502657223 */ /* 0x140fe2000001080b */
[----:B------:R-:W-:Y:S01]  /*167a0*/  FMNMX.FTZ R0, R71, R0, !PT ;  /* 0x0000000047007209 */ /* 0x000fe20007810000 */
[C-C-:B------:R-:W-:Y:S01]  /*167b0*/  FFMA.FTZ R72, R2.reuse, R72, -R11.reuse ;  /* 0x0000004802487223 */ /* 0x140fe2000001080b */
[----:B------:R-:W-:-:S01]  /*167c0*/  FFMA.FTZ R73, R2, R73, -R11 ;  /* 0x0000004902497223 */ /* 0x000fc2000001080b */
[C-C-:B------:R-:W-:Y:S01]  /*167d0*/  FFMA.FTZ R76, R2.reuse, R76, -R11.reuse ;  /* 0x0000004c024c7223 */ /* 0x140fe2000001080b */
[----:B------:R-:W-:-:S01]  /*167e0*/  FFMA.FTZ R77, R2, R77, -R11 ;  /* 0x0000004d024d7223 */ /* 0x000fc2000001080b */
[----:B------:R-:W2:Y:S01]  /*167f0*/  SHFL.BFLY PT, R12, R0, 0x2, 0x1f ;  /* 0x0c401f00000c7f89 */ /* 0x000ea200000e0000 */
        /* <DEDUP_REMOVED lines=17> */
[----:B---3--:R-:W-:-:S01]  /*16910*/  FADD.FTZ R14, R105, R14 ;  /* 0x0000000e690e7221 */ /* 0x008fc20000010000 */
[----:B------:R-:W-:-:S02]  /*16920*/  LOP3.LUT P0, RZ, R17, 0x20, RZ, 0xc0, !PT ;  /* 0x0000002011ff7812 */ /* 0x000fc4000780c0ff */
[----:B--2---:R-:W-:-:S04]  /*16930*/  FMNMX.FTZ R0, R0, R12, !PT ;  /* 0x0000000c00007209 */ /* 0x004fc80007810000 */
[----:B------:R-:W2:Y:S01]  /*16940*/  MUFU.EX2 R112, R112 ;  /* 0x0000007000707308 */ /* 0x000ea20000000800 */
[----:B0-----:R-:W-:-:S01]  /*16950*/  FADD.FTZ R14, R108, R14 ;  /* 0x0000000e6c0e7221 */ /* 0x001fc20000010000 */
[----:B------:R-:W0:Y:S06]  /*16960*/  SHFL.BFLY PT, R12, R0, 0x1, 0x1f ;  /* 0x0c201f00000c7f89 */ /* 0x000e2c00000e0000 */
[----:B------:R-:W3:Y:S01]  /*16970*/  MUFU.EX2 R113, R113 ;  /* 0x0000007100717308 */ /* 0x000ee20000000800 */
[----:B-1----:R-:W-:-:S07]  /*16980*/  FADD.FTZ R14, R109, R14 ;  /* 0x0000000e6d0e7221 */ /* 0x002fce0000010000 */
[----:B------:R-:W1:Y:S01]  /*16990*/  MUFU.EX2 R116, R116 ;  /* 0x0000007400747308 */ /* 0x000e620000000800 */
[----:B--2---:R-:W-:-:S07]  /*169a0*/  FADD.FTZ R14, R112, R14 ;  /* 0x0000000e700e7221 */ /* 0x004fce0000010000 */
[----:B------:R-:W2:Y:S01]  /*169b0*/  MUFU.EX2 R117, R117 ;  /* 0x0000007500757308 */ /* 0x000ea20000000800 */
[----:B---3--:R-:W-:-:S01]  /*169c0*/  FADD.FTZ R14, R113, R14 ;  /* 0x0000000e710e7221 */ /* 0x008fc20000010000 */
[----:B0-----:R-:W-:-:S04]  /*169d0*/  FMNMX.FTZ R0, R0, R12, !PT ;  /* 0x0000000c00007209 */ /* 0x001fc80007810000 */
[----:B------:R-:W-:Y:S01]  /*169e0*/  FSETP.NEU.FTZ.AND P1, PT, R0, -INF , PT ;  /* 0xff8000000000780b */ /* 0x000fe20003f3d000 */
[----:B------:R-:W-:-:S01]  /*169f0*/  FFMA.FTZ R13, R2, R0, -8 ;  /* 0xc1000000020d7423 */ /* 0x000fc20000010000 */
[----:B------:R-:W0:Y:S01]  /*16a00*/  MUFU.EX2 R88, R88 ;  /* 0x0000005800587308 */ /* 0x000e220000000800 */
[----:B-1----:R-:W-:-:S01]  /*16a10*/  FADD.FTZ R14, R116, R14 ;  /* 0x0000000e740e7221 */ /* 0x002fc20000010000 */
[----:B------:R-:W-:Y:S02]  /*16a20*/  FSEL R12, R0, RZ, P1 ;  /* 0x000000ff000c7208 */ /* 0x000fe40000800000 */
[----:B------:R-:W-:-:S03]  /*16a30*/  FSEL R13, R13, RZ, P1 ;  /* 0x000000ff0d0d7208 */ /* 0x000fc60000800000 */
[----:B------:R-:W-:Y:S01]  /*16a40*/  FADD.FTZ R12, -R12, R15 ;  /* 0x0000000f0c0c7221 */ /* 0x000fe20000010100 */
[----:B------:R-:W1:Y:S01]  /*16a50*/  MUFU.EX2 R89, R89 ;  /* 0x0000005900597308 */ /* 0x000e620000000800 */
        /* <DEDUP_REMOVED lines=17> */
[----:B------:R-:W-:Y:S01]  /*16b70*/  FFMA.FTZ R118, R2, R118, -R13 ;  /* 0x0000007602767223 */ /* 0x000fe2000001080d */
[----:B--2---:R-:W-:-:S01]  /*16b80*/  FADD.FTZ R14, R117, R14 ;  /* 0x0000000e750e7221 */ /* 0x004fc20000010000 */
[C-C-:B------:R-:W-:Y:S01]  /*16b90*/  FFMA.FTZ R119, R2.reuse, R119, -R13.reuse ;  /* 0x0000007702777223 */ /* 0x140fe2000001080d */
[----:B------:R-:W-:-:S01]  /*16ba0*/  FFMA.FTZ R90, R2, R90, -R13 ;  /* 0x0000005a025a7223 */ /* 0x000fc2000001080d */
[----:B------:R-:W-:Y:S01]  /*16bb0*/  FFMA.FTZ R91, R2, R91, -R13 ;  /* 0x0000005b025b7223 */ /* 0x000fe2000001080d */
[----:B0-----:R-:W-:-:S01]  /*16bc0*/  FADD.FTZ R14, R88, R14 ;  /* 0x0000000e580e7221 */ /* 0x001fc20000010000 */
[----:B------:R-:W0:Y:S01]  /*16bd0*/  MUFU.EX2 R123, R123 ;  /* 0x0000007b007b7308 */ /* 0x000e220000000800 */
[----:B------:R-:W-:-:S01]  /*16be0*/  FFMA.FTZ R94, R2, R94, -R13 ;  /* 0x0000005e025e7223 */ /* 0x000fc2000001080d */
[----:B------:R-:W-:Y:S01]  /*16bf0*/  FFMA.FTZ R95, R2, R95, -R13 ;  /* 0x0000005f025f7223 */ /* 0x000fe2000001080d */
[----:B-1----:R-:W-:-:S01]  /*16c00*/  FADD.FTZ R14, R89, R14 ;  /* 0x0000000e590e7221 */ /* 0x002fc20000010000 */
[C-C-:B------:R-:W-:Y:S01]  /*16c10*/  FFMA.FTZ R98, R2.reuse, R98, -R13.reuse ;  /* 0x0000006202627223 */ /* 0x140fe2000001080d */
[----:B------:R-:W-:-:S01]  /*16c20*/  FFMA.FTZ R99, R2, R99, -R13 ;  /* 0x0000006302637223 */ /* 0x000fc2000001080d */
[C-C-:B------:R-:W-:Y:S01]  /*16c30*/  FFMA.FTZ R102, R2.reuse, R102, -R13.reuse ;  /* 0x0000006602667223 */ /* 0x140fe2000001080d */
[----:B------:R-:W-:-:S01]  /*16c40*/  FFMA.FTZ R103, R2, R103, -R13 ;  /* 0x0000006702677223 */ /* 0x000fc2000001080d */
[----:B------:R-:W1:Y:S01]  /*16c50*/  MUFU.EX2 R126, R126 ;  /* 0x0000007e007e7308 */ /* 0x000e620000000800 */
[----:B---3--:R-:W-:-:S01]  /*16c60*/  FFMA.FTZ R21, R12, R21, R122 ;  /* 0x000000150c157223 */ /* 0x008fc2000001007a */
        /* <DEDUP_REMOVED lines=19> */
[----:B------:R-:W-:-:S03]  /*16da0*/  FFMA.FTZ R13, R2, R71, -R13 ;  /* 0x00000047020d7223 */ /* 0x000fc6000001080d */
        /* <DEDUP_REMOVED lines=119> */
.L_x_14632:
[----:B------:R-:W-:Y:S01]  /*17520*/  IMAD.MOV.U32 R14, RZ, RZ, R140 ;  /* 0x000000ffff0e7224 */ /* 0x000fe200078e008c */
[----:B------:R-:W-:Y:S01]  /*17530*/  F2FP.SATFINITE.E4M3.F32.PACK_AB_MERGE_C R124, R125, R124, RZ ;  /* 0x0000007c7d7c723e */ /* 0x000fe200048070ff */
[----:B------:R-:W-:Y:S01]  /*17540*/  VIADD R9, R9, 0x13260 ;  /* 0x0001326009097836 */ /* 0x000fe20000000000 */
[----:B------:R-:W-:Y:S02]  /*17550*/  F2FP.SATFINITE.E4M3.F32.PACK_AB_MERGE_C R126, R127, R126, RZ ;  /* 0x0000007e7f7e723e */ /* 0x000fe400048070ff */
[----:B------:R-:W-:Y:S02]  /*17560*/  F2FP.SATFINITE.E4M3.F32.PACK_AB_MERGE_C R132, R133, R132, RZ ;  /* 0x000000848584723e */ /* 0x000fe400048070ff */
[----:B------:R-:W-:Y:S02]  /*17570*/  PRMT R9, R14, 0x654, R9 ;  /* 0x000006540e097816 */ /* 0x000fe40000000009 */
[----:B------:R-:W2:Y:S01]  /*17580*/  LDL R14, [R1+0x40] ;  /* 0x00004000010e7983 */ /* 0x000ea20000100800 */
[----:B------:R-:W-:Y:S01]  /*17590*/  F2FP.SATFINITE.E4M3.F32.PACK_AB_MERGE_C R134, R135, R134, RZ ;  /* 0x000000868786723e */ /* 0x000fe200048070ff */
[----:B------:R0:W-:Y:S01]  /*175a0*/  SYNCS.ARRIVE.TRANS64.RED.A1T0 RZ, [R9+URZ], RZ ;  /* 0x000000ff09ff79a7 */ /* 0x0001e2000810043f */
        /* <DEDUP_REMOVED lines=67> */
[----:B0-----:R-:W-:Y:S01]  /*179e0*/  IMAD.MOV.U32 R9, RZ, RZ, R156 ;  /* 0x000000ffff097224 */ /* 0x001fe200078e009c */
[----:B------:R-:W-:Y:S01]  /*179f0*/  F2FP.SATFINITE.E4M3.F32.PACK_AB_MERGE_C R138, R65, R64, R11 ;  /* 0x00000040418a723e */ /* 0x000fe2000480700b */
[----:B------:R-:W-:Y:S01]  /*17a00*/  IMAD.MOV.U32 R10, RZ, RZ, R23 ;  /* 0x000000ffff0a7224 */ /* 0x000fe200078e0017 */
[----:B------:R-:W-:-:S02]  /*17a10*/  F2FP.SATFINITE.E4M3.F32.PACK_AB_MERGE_C R139, R67, R66, R13 ;  /* 0x00000042438b723e */ /* 0x000fc4000480700d */
[C---:B--2---:R-:W-:Y:S01]  /*17a20*/  ISETP.GT.AND P1, PT, R8.reuse, R14, PT ;  /* 0x0000000e0800720c */ /* 0x044fe20003f24270 */
[----:B------:R-:W-:Y:S02]  /*17a30*/  VIADD R8, R8, 0xffffffff ;  /* 0xffffffff08087836 */ /* 0x000fe40000000000 */
[----:B------:R-:W-:-:S10]  /*17a40*/  IMAD.MOV.U32 R14, RZ, RZ, R3 ;  /* 0x000000ffff0e7224 */ /* 0x000fd400078e0003 */
[----:B------:R-:W-:Y:S05]  /*17a50*/  @P1 BRA `(.L_x_14633) ;  /* 0xffffffbc00441947 */ /* 0x000fea000383ffff */
.L_x_14612:
[----:B------:R-:W-:Y:S05]  /*17a60*/  BSYNC B0 ;  /* 0x0000000000007941 */ /* 0x000fea0003800000 */
.L_x_14611:
[----:B------:R-:W-:Y:S06]  /*17a70*/  BAR.ARV 0x8, 0x200 ;  /* 0x0208000000007b1d */ /* 0x000fec0000002000 */
[----:B------:R-:W-:Y:S05]  /*17a80*/  @!P0 BRA `(.L_x_14634) ;  /* 0x0000000000048947 */ /* 0x000fea0003800000 */
[----:B------:R-:W-:Y:S01]  /*17a90*/  BPT.TRAP 0x1 ;  /* 0x000000040000795c */ /* 0x000fe20000300000 */
.L_x_14634:
[----:B------:R-:W-:Y:S01]  /*17aa0*/  IMAD R13, R23, 0x8, R22 ;  /* 0x00000008170d7824 */ /* 0x000fe200078e0216 */
[----:B------:R-:W-:-:S04]  /*17ab0*/  SHF.L.U32 R4, R156, 0x1f, RZ ;  /* 0x0000001f9c047819 */ /* 0x000fc800000006ff */
[----:B------:R0:W1:Y:S01]  /*17ac0*/  SYNCS.PHASECHK.TRANS64.TRYWAIT P1, [R13+URZ+0x13250], R4 ;  /* 0x013250040d0075a7 */ /* 0x000062000802017f */
[----:B------:R-:W-:Y:S05]  /*17ad0*/  @!P0 BRA `(.L_x_14635) ;  /* 0x0000000000048947 */ /* 0x000fea0003800000 */
[----:B------:R-:W-:Y:S01]  /*17ae0*/  BPT.TRAP 0x1 ;  /* 0x000000040000795c */ /* 0x000fe20000300000 */
.L_x_14635:
[----:B------:R-:W-:Y:S04]  /*17af0*/  BSSY B0, `(.L_x_14636) ;  /* 0x0000004000007945 */ /* 0x000fe80003800000 */
[----:B-1----:R-:W-:Y:S05]  /*17b00*/  @P1 BRA `(.L_x_14637) ;  /* 0x0000000000081947 */ /* 0x002fea0003800000 */
[----:B------:R-:W1:Y:S02]  /*17b10*/  SYNCS.PHASECHK.TRANS64.TRYWAIT P1, [R13+URZ+0x13250], R4 ;  /* 0x013250040d0075a7 */ /* 0x000e64000802017f */
[----:B-1----:R-:W-:Y:S05]  /*17b20*/  @!P1 BRA `(.L_x_14638) ;  /* 0x000000b000489947 */ /* 0x002fea0003800000 */
.L_x_14637:
[----:B------:R-:W-:Y:S05]  /*17b30*/  BSYNC B0 ;  /* 0x0000000000007941 */ /* 0x000fea0003800000 */
.L_x_14636:
[----:B------:R-:W2:Y:S01]  /*17b40*/  LDL.LU R15, [R1+0xc] ;  /* 0x00000c00010f7983 */ /* 0x000ea20000300800 */
[----:B------:R-:W-:-:S03]  /*17b50*/  ULDC.64 UR4, c[0x0][0x9a0] ;  /* 0x0002680000047ab9 */ /* 0x000fc60000000a00 */
[----:B------:R-:W3:Y:S04]  /*17b60*/  LDL.LU R14, [R1+0x8] ;  /* 0x00000800010e7983 */ /* 0x000ee80000300800 */
[----:B------:R-:W4:Y:S01]  /*17b70*/  LDL.LU R12, [R1] ;  /* 0x00000000010c7983 */ /* 0x000f220000300800 */
        /* <DEDUP_REMOVED lines=8> */
[----:B------:R-:W-:-:S05]  /*17c00*/  LOP3.LUT R22, R22, 0x10000, RZ, 0xfc, !PT ;  /* 0x0001000016167812 */ /* 0x000fca00078efcff */
[----:B01----:R-:W-:-:S05]  /*17c10*/  IMAD R4, R23, 0x280, R22 ;  /* 0x0000028017047824 */ /* 0x003fca00078e0216 */
[----:B------:R-:W-:Y:S01]  /*17c20*/  R2UR UR6, R4 ;  /* 0x00000000040672ca */ /* 0x000fe200000e0000 */
[----:B------:R-:W0:Y:S08]  /*17c30*/  @P1 LDC.64 R8, c[0x0][0x9c8] ;  /* 0x00027200ff081b82 */ /* 0x000e300000000a00 */
[----:B------:R-:W1:Y:S04]  /*17c40*/  @P1 LDC.64 R10, c[0x0][0x9d0] ;  /* 0x00027400ff0a1b82 */ /* 0x000e680000000a00 */
[----:B------:R-:W-:Y:S03]  /*17c50*/  QGMMA.64x64x32.F32.E4M3.E4M3 R24, R152, gdesc[UR4], R24, gsb0 ;  /* 0x00e0000498187df3 */ /* 0x000fe60008000818 */
[----:B------:R-:W-:-:S02]  /*17c60*/  WARPGROUP.DEPBAR.LE gsb0, 0x0 ;  /* 0x00008000000079c5 */ /* 0x000fc40000010000 */
[----:B------:R-:W-:Y:S01]  /*17c70*/  WARPGROUP.ARRIVE ;  /* 0x00000000000079c5 */ /* 0x000fe20000000000 */
[----:B--2---:R-:W-:-:S05]  /*17c80*/  @P1 SHF.R.S32.HI R7, RZ, 0x1f, R15 ;  /* 0x0000001fff071819 */ /* 0x004fca000001140f */
[----:B0-----:R-:W-:-:S04]  /*17c90*/  @P1 IMAD R6, R7, R8, RZ ;  /* 0x0000000807061224 */ /* 0x001fc800078e02ff */
[C---:B------:R-:W-:Y:S01]  /*17ca0*/  @P1 IMAD R5, R15.reuse, R9, R6 ;  /* 0x000000090f051224 */ /* 0x040fe200078e0206 */
[----:B---3--:R-:W-:Y:S01]  /*17cb0*/  @P1 SHF.R.S32.HI R9, RZ, 0x1f, R14 ;  /* 0x0000001fff091819 */ /* 0x008fe2000001140e */
[----:B------:R-:W-:-:S04]  /*17cc0*/  @P1 IMAD.WIDE.U32 R6, R15, R8, RZ ;  /* 0x000000080f061225 */ /* 0x000fc800078e00ff */
[-C--:B-1----:R-:W-:Y:S02]  /*17cd0*/  @P1 IMAD R8, R9, R10.reuse, RZ ;  /* 0x0000000a09081224 */ /* 0x082fe400078e02ff */
[----:B------:R-:W-:Y:S02]  /*17ce0*/  @P1 IMAD.IADD R7, R7, 0x1, R5 ;  /* 0x0000000107071824 */ /* 0x000fe400078e0205 */
[C---:B------:R-:W-:Y:S02]  /*17cf0*/  @P1 IMAD R5, R14.reuse, R11, R8 ;  /* 0x0000000b0e051224 */ /* 0x040fe400078e0208 */
[----:B------:R-:W-:-:S04]  /*17d00*/  @P1 IMAD.WIDE.U32 R6, R14, R10, R6 ;  /* 0x0000000a0e061225 */ /* 0x000fc800078e0006 */
[----:B------:R-:W-:Y:S01]  /*17d10*/  @P1 IMAD.IADD R5, R7, 0x1, R5 ;  /* 0x0000000107051824 */ /* 0x000fe200078e0205 */
[C---:B------:R-:W-:Y:S01]  /*17d20*/  @P1 LEA R8, P2, R6.reuse, UR4, 0x2 ;  /* 0x0000000406081c11 */ /* 0x040fe2000f8410ff */
[----:B------:R-:W-:Y:S02]  /*17d30*/  IMAD.MOV.U32 R10, RZ, RZ, 0x3f800000 ;  /* 0x3f800000ff0a7424 */ /* 0x000fe400078e00ff */
[----:B------:R-:W-:Y:S01]  /*17d40*/  IMAD.MOV.U32 R7, RZ, RZ, -0x3ffffff0 ;  /* 0xc0000010ff077424 */ /* 0x000fe200078e00ff */
[----:B------:R-:W-:Y:S01]  /*17d50*/  @P1 LEA.HI.X R9, R6, UR5, R5, 0x2, P2 ;  /* 0x0000000506091c11 */ /* 0x000fe200090f1405 */
[----:B------:R-:W-:-:S03]  /*17d60*/  VIADD R6, R4, 0x80 ;  /* 0x0000008004067836 */ /* 0x000fc60000000000 */
[----:B------:R-:W-:Y:S01]  /*17d70*/  R2UR UR7, R7 ;  /* 0x00000000070772ca */ /* 0x000fe200000e0000 */
[----:B------:R0:W2:Y:S01]  /*17d80*/  @P1 LDG.E R10, desc[UR40][R8.64] ;  /* 0x00000028080a1981 */ /* 0x0000a2000c1e1900 */
[----:B------:R-:W-:Y:S01]  /*17d90*/  R2UR UR6, R6 ;  /* 0x00000000060672ca */ /* 0x000fe200000e0000 */
[----:B------:R-:W-:Y:S02]  /*17da0*/  VIADD R6, R4, 0x100 ;  /* 0x0000010004067836 */ /* 0x000fe40000000000 */
[----:B------:R-:W-:Y:S01]  /*17db0*/  IMAD.MOV.U32 R7, RZ, RZ, -0x3ffffff0 ;  /* 0xc0000010ff077424 */ /* 0x000fe200078e00ff */
[----:B----4-:R-:W-:Y:S01]  /*17dc0*/  SHFL.BFLY PT, R5, R12, 0x2, 0x1f ;  /* 0x0c401f000c057f89 */ /* 0x010fe200000e0000 */
[----:B------:R-:W-:Y:S02]  /*17dd0*/  IMAD.MOV.U32 R20, RZ, RZ, -0x800000 ;  /* 0xff800000ff147424 */ /* 0x000fe400078e00ff */
[----:B------:R-:W-:Y:S01]  /*17de0*/  IMAD.MOV.U32 R56, RZ, RZ, -0x800000 ;  /* 0xff800000ff387424 */ /* 0x000fe200078e00ff */
[----:B0-----:R-:W0:Y:S01]  /*17df0*/  SHFL.BFLY PT, R8, R21, 0x2, 0x1f ;  /* 0x0c401f0015087f89 */ /* 0x001e2200000e0000 */
[----:B------:R-:W-:-:S04]  /*17e00*/  IMAD.MOV.U32 R9, RZ, RZ, RZ ;  /* 0x000000ffff097224 */ /* 0x000fc800078e00ff */
[----:B------:R-:W-:Y:S01]  /*17e10*/  QGMMA.64x64x32.F32.E4M3.E4M3 R24, R148, gdesc[UR4], R24, gsb0 ;  /* 0x00e0000494187df3 */ /* 0x000fe20008000818 */
[----:B------:R-:W-:Y:S01]  /*17e20*/  R2UR UR6, R6 ;  /* 0x00000000060672ca */ /* 0x000fe200000e0000 */
[C---:B------:R-:W-:Y:S01]  /*17e30*/  VIADD R6, R4.reuse, 0x180 ;  /* 0x0000018004067836 */ /* 0x040fe20000000000 */
[----:B------:R-:W-:Y:S01]  /*17e40*/  R2UR UR7, R7 ;  /* 0x00000000070772ca */ /* 0x000fe200000e0000 */
[----:B------:R-:W-:Y:S02]  /*17e50*/  IMAD.MOV.U32 R7, RZ, RZ, -0x3ffffff0 ;  /* 0xc0000010ff077424 */ /* 0x000fe400078e00ff */
[----:B------:R-:W-:Y:S02]  /*17e60*/  VIADD R4, R4, 0x200 ;  /* 0x0000020004047836 */ /* 0x000fe40000000000 */
[----:B0-----:R-:W-:-:S01]  /*17e70*/  FADD.FTZ R8, R8, R21 ;  /* 0x0000001508087221 */ /* 0x001fc20000010000 */
[----:B------:R-:W-:Y:S02]  /*17e80*/  WARPGROUP.DEPBAR.LE gsb0, 0x0 ;  /* 0x00008000000079c5 */ /* 0x000fe40000010000 */
[----:B------:R-:W-:-:S06]  /*17e90*/  WARPGROUP.ARRIVE ;  /* 0x00000000000079c5 */ /* 0x000fcc0000000000 */
[----:B------:R-:W-:Y:S01]  /*17ea0*/  QGMMA.64x64x32.F32.E4M3.E4M3 R24, R144, gdesc[UR4], R24, gsb0 ;  /* 0x00e0000490187df3 */ /* 0x000fe20008000818 */
[----:B------:R-:W-:Y:S01]  /*17eb0*/  R2UR UR6, R6 ;  /* 0x00000000060672ca */ /* 0x000fe200000e0000 */
[----:B------:R-:W-:Y:S01]  /*17ec0*/  FADD.FTZ R6, R5, R12 ;  /* 0x0000000c05067221 */ /* 0x000fe20000010000 */
[----:B------:R-:W-:Y:S01]  /*17ed0*/  R2UR UR7, R7 ;  /* 0x00000000070772ca */ /* 0x000fe200000e0000 */
[----:B------:R-:W-:-:S03]  /*17ee0*/  IMAD.MOV.U32 R5, RZ, RZ, -0x3ffffff0 ;  /* 0xc0000010ff057424 */ /* 0x000fc600078e00ff */
[----:B------:R-:W0:Y:S02]  /*17ef0*/  SHFL.BFLY PT, R7, R6, 0x1, 0x1f ;  /* 0x0c201f0006077f89 */ /* 0x000e2400000e0000 */
[----:B0-----:R-:W-:-:S04]  /*17f00*/  FADD.FTZ R7, R6, R7 ;  /* 0x0000000706077221 */ /* 0x001fc80000010000 */
[C---:B------:R-:W-:Y:S01]  /*17f10*/  FMUL.FTZ R14, R7.reuse, 0.00390625 ;  /* 0x3b800000070e7820 */ /* 0x040fe20000410000 */
[----:B------:R-:W-:-:S04]  /*17f20*/  FSETP.NE.FTZ.AND P1, PT, R7, RZ, PT ;  /* 0x000000ff0700720b */ /* 0x000fc80003f35000 */
[----:B------:R-:W-:-:S13]  /*17f30*/  FSETP.NE.FTZ.AND P2, PT, R14, RZ, PT ;  /* 0x000000ff0e00720b */ /* 0x000fda0003f55000 */
[----:B------:R-:W0:Y:S01]  /*17f40*/  @P2 MUFU.LG2 R6, R14 ;  /* 0x0000000e00062308 */ /* 0x000e220000000c00 */
[----:B------:R-:W-:Y:S02]  /*17f50*/  WARPGROUP.DEPBAR.LE gsb0, 0x0 ;  /* 0x00008000000079c5 */ /* 0x000fe40000010000 */
[----:B------:R-:W-:-:S06]  /*17f60*/  WARPGROUP.ARRIVE ;  /* 0x00000000000079c5 */ /* 0x000fcc0000000000 */
[----:B------:R-:W-:Y:S01]  /*17f70*/  QGMMA.64x64x32.F32.E4M3.E4M3 R24, R140, gdesc[UR4], R24, gsb0 ;  /* 0x00e000048c187df3 */ /* 0x000fe20008000818 */
[----:B------:R-:W-:Y:S01]  /*17f80*/  R2UR UR6, R4 ;  /* 0x00000000040672ca */ /* 0x000fe200000e0000 */
[----:B------:R-:W-:Y:S01]  /*17f90*/  @P2 FMUL.FTZ R4, R2, 0.69314718246459960938 ;  /* 0x3f31721802042820 */ /* 0x000fe20000410000 */
[----:B------:R-:W-:Y:S02]  /*17fa0*/  R2UR UR7, R5 ;  /* 0x00000000050772ca */ /* 0x000fe400000e0000 */
[----:B------:R-:W1:Y:S02]  /*17fb0*/  SHFL.BFLY PT, R5, R8, 0x1, 0x1f ;  /* 0x0c201f0008057f89 */ /* 0x000e6400000e0000 */
[----:B-1----:R-:W-:-:S01]  /*17fc0*/  FADD.FTZ R12, R8, R5 ;  /* 0x00000005080c7221 */ /* 0x002fc20000010000 */
[----:B------:R-:W-:-:S03]  /*17fd0*/  IMAD.MOV.U32 R5, RZ, RZ, RZ ;  /* 0x000000ffff057224 */ /* 0x000fc600078e00ff */
[----:B------:R-:W-:-:S03]  /*17fe0*/  FMUL.FTZ R15, R12, 0.00390625 ;  /* 0x3b8000000c0f7820 */ /* 0x000fc60000410000 */
[----:B------:R0:W-:Y:S01]  /*17ff0*/  @P1 MUFU.RCP R5, R7 ;  /* 0x0000000700051308 */ /* 0x0001e20000001000 */
[----:B------:R-:W-:Y:S02]  /*18000*/  FSETP.NE.FTZ.AND P1, PT, R12, RZ, PT ;  /* 0x000000ff0c00720b */ /* 0x000fe40003f35000 */
[----:B------:R-:W-:Y:S01]  /*18010*/  FSETP.NE.FTZ.AND P3, PT, R15, RZ, PT ;  /* 0x000000ff0f00720b */ /* 0x000fe20003f75000 */
[----:B0-----:R-:W-:-:S04]  /*18020*/  @P2 FMUL.FTZ R7, R6, 0.69314718246459960938 ;  /* 0x3f31721806072820 */ /* 0x001fc80000410000 */
[----:B------:R-:W-:-:S06]  /*18030*/  @P2 FFMA.FTZ R56, R4, R3, R7 ;  /* 0x0000000304382223 */ /* 0x000fcc0000010007 */
[----:B------:R-:W-:Y:S02]  /*18040*/  @P1 MUFU.RCP R9, R12 ;  /* 0x0000000c00091308 */ /* 0x000fe40000001000 */
[----:B------:R-:W-:-:S06]  /*18050*/  @P3 FMUL.FTZ R2, R2, 0.69314718246459960938 ;  /* 0x3f31721802023820 */ /* 0x000fcc0000410000 */
[----:B------:R-:W0:Y:S02]  /*18060*/  @P3 MUFU.LG2 R8, R15 ;  /* 0x0000000f00083308 */ /* 0x000e240000000c00 */
[----:B0-----:R-:W-:Y:S01]  /*18070*/  @P3 FMUL.FTZ R11, R8, 0.69314718246459960938 ;  /* 0x3f317218080b3820 */ /* 0x001fe20000410000 */
[----:B------:R-:W-:Y:S02]  /*18080*/  WARPGROUP.DEPBAR.LE gsb0, 0x0 ;  /* 0x00008000000079c5 */ /* 0x000fe40000010000 */
[----:B------:R-:W-:Y:S01]  /*18090*/  WARPGROUP.ARRIVE ;  /* 0x00000000000079c5 */ /* 0x000fe20000000000 */
[----:B------:R-:W-:-:S05]  /*180a0*/  @P3 FFMA.FTZ R20, R2, R0, R11 ;  /* 0x0000000002143223 */ /* 0x000fca000001000b */
[----:B------:R-:W-:Y:S01]  /*180b0*/  QGMMA.64x64x32.F32.E4M3.E4M3 R24, R136, gdesc[UR4], R24, gsb0 ;  /* 0x00e0000488187df3 */ /* 0x000fe20008000818 */
[-C--:B--2---:R-:W-:Y:S01]  /*180c0*/  FMUL.FTZ R5, R5, R10.reuse ;  /* 0x0000000a05057220 */ /* 0x084fe20000410000 */
[----:B------:R-:W-:Y:S01]  /*180d0*/  FMUL.FTZ R2, R9, R10 ;  /* 0x0000000a09027220 */ /* 0x000fe20000410000 */
[----:B------:R-:W-:Y:S02]  /*180e0*/  WARPGROUP.DEPBAR.LE gsb0, 0x0 ;  /* 0x00008000000079c5 */ /* 0x000fe40000010000 */
[----:B------:R-:W-:Y:S05]  /*180f0*/  @!P0 BRA `(.L_x_14639) ;  /* 0x0000000000048947 */ /* 0x000fea0003800000 */
[----:B------:R-:W-:Y:S01]  /*18100*/  BPT.TRAP 0x1 ;  /* 0x000000040000795c */ /* 0x000fe20000300000 */
.L_x_14639:
[----:B------:R-:W2:Y:S01]  /*18110*/  LDL.LU R3, [R1+0x1c] ;  /* 0x00001c0001037983 */ /* 0x000ea20000300800 */
[----:B------:R-:W-:Y:S02]  /*18120*/  VIADD R0, R13, 0x13260 ;  /* 0x000132600d007836 */ /* 0x000fe40000000000 */
[-C--:B------:R-:W-:Y:S01]  /*18130*/  FMUL.FTZ R59, R24, R5.reuse ;  /* 0x00000005183b7220 */ /* 0x080fe20000410000 */
[----:B------:R-:W-:Y:S01]  /*18140*/  FMUL.FTZ R57, R25, R5 ;  /* 0x0000000519397220 */ /* 0x000fe20000410000 */
[----:B------:R-:W3:Y:S01]  /*18150*/  LDL.LU R4, [R1+0x54] ;  /* 0x0000540001047983 */ /* 0x000ee20000300800 */
[----:B------:R-:W-:-:S05]  /*18160*/  VIADD R23, R23, 0x1 ;  /* 0x0000000117177836 */ /* 0x000fca0000000000 */
        /* <DEDUP_REMOVED lines=39> */
.L_x_14525:
[----:B------:R-:W0:Y:S08]  /*183e0*/  S2UR UR4, SR_CgaCtaId ;  /* 0x00000000000479c3 */ /* 0x000e300000008800 */
[----:B------:R-:W-:Y:S01]  /*183f0*/  BAR.SYNC.DEFER_BLOCKING 0x5, 0x200 ;  /* 0x0148000000007b1d */ /* 0x000fe20000010000 */
[----:B------:R-:W-:-:S05]  /*18400*/  MOV R22, 0x400 ;  /* 0x0000040000167802 */ /* 0x000fca0000000f00 */
[----:B------:R-:W-:Y:S01]  /*18410*/  BSSY B0, `(.L_x_14640) ;  /* 0x00001d8000007945 */ /* 0x000fe20003800000 */
[----:B------:R-:W1:Y:S01]  /*18420*/  S2R R50, SR_TID.X ;  /* 0x0000000000327919 */ /* 0x000e620000002100 */
[----:B0-----:R-:W-:-:S05]  /*18430*/  IMAD.U32 R0, RZ, RZ, UR4 ;  /* 0x00000004ff007e24 */ /* 0x001fca000f8e00ff */
[----:B------:R-:W-:Y:S01]  /*18440*/  LEA R22, R0, R22, 0x18 ;  /* 0x0000001600167211 */ /* 0x000fe200078ec0ff */
[----:B------:R0:W-:Y:S04]  /*18450*/  STL [R1+0x1c], R0 ;  /* 0x00001c0001007387 */ /* 0x0001e80000100800 */
[----:B------:R-:W2:Y:S01]  /*18460*/  LDS.128 R40, [R22+0x132d0] ;  /* 0x0132d00016287984 */ /* 0x000ea20000000c00 */
[----:B-1----:R-:W-:-:S05]  /*18470*/  VIADD R30, R50, 0xffffff80 ;  /* 0xffffff80321e7836 */ /* 0x002fca0000000000 */
[----:B------:R-:W-:-:S04]  /*18480*/  SHF.R.S32.HI R31, RZ, 0x1f, R30 ;  /* 0x0000001fff1f7819 */ /* 0x000fc8000001141e */
[----:B------:R-:W-:-:S04]  /*18490*/  LEA.HI R2, R31, R30, RZ, 0x3 ;  /* 0x0000001e1f027211 */ /* 0x000fc800078f18ff */
[----:B------:R-:W-:Y:S02]  /*184a0*/  LOP3.LUT R21, R2, 0xfffffff8, RZ, 0xc0, !PT ;  /* 0xfffffff802157812 */ /* 0x000fe400078ec0ff */
[----:B------:R-:W-:-:S03]  /*184b0*/  SHF.R.S32.HI R2, RZ, 0x3, R2 ;  /* 0x00000003ff027819 */ /* 0x000fc60000011402 */
[----:B------:R-:W-:-:S04]  /*184c0*/  IMAD.IADD R21, R30, 0x1, -R21 ;  /* 0x000000011e157824 */ /* 0x000fc800078e0a15 */
[----:B------:R-:W-:-:S05]  /*184d0*/  IMAD.SHL.U32 R3, R21, 0x8, RZ ;  /* 0x0000000815037824 */ /* 0x000fca00078e00ff */
[----:B0-----:R-:W-:Y:S01]  /*184e0*/  SHF.R.S32.HI R0, RZ, 0x1f, R3 ;  /* 0x0000001fff007819 */ /* 0x001fe20000011403 */
[----:B--2---:R0:W-:Y:S04]  /*184f0*/  STL.64 [R1], R40 ;  /* 0x0000002801007387 */ /* 0x0041e80000100a00 */
[----:B------:R0:W-:Y:S01]  /*18500*/  STL.64 [R1+0x8], R42 ;  /* 0x0000082a01007387 */ /* 0x0001e20000100a00 */
[----:B------:R-:W-:Y:S06]  /*18510*/  BAR.ARV 0x4, 0x200 ;  /* 0x0108000000007b1d */ /* 0x000fec0000002000 */
[----:B------:R-:W-:Y:S05]  /*18520*/  @P0 BRA `(.L_x_14641) ;  /* 0x0000001000e00947 */ /* 0x000fea0003800000 */
[----:B------:R-:W-:Y:S01]  /*18530*/  IMAD.SHL.U32 R4, R50, 0x4, RZ ;  /* 0x0000000432047824 */ /* 0x000fe200078e00ff */
[----:B------:R-:W-:Y:S01]  /*18540*/  ULDC.64 UR4, c[0x4][0x38] ;  /* 0x01000e0000047ab9 */ /* 0x000fe20000000a00 */
[----:B------:R-:W2:Y:S01]  /*18550*/  LDL R64, [R1+0x3c] ;  /* 0x00003c0001407983 */ /* 0x000ea20000100800 */
[----:B0-----:R-:W0:Y:S02]  /*18560*/  S2R R41, SR_SWINHI ;  /* 0x0000000000297919 */ /* 0x001e240000002f00 */
[----:B------:R-:W-:Y:S01]  /*18570*/  LOP3.LUT R4, R4, 0xc, RZ, 0xc0, !PT ;  /* 0x0000000c04047812 */ /* 0x000fe200078ec0ff */
[----:B------:R-:W-:Y:S01]  /*18580*/  ULDC.64 UR6, c[0x0][0xb90] ;  /* 0x0002e40000067ab9 */ /* 0x000fe20000000a00 */
[----:B------:R-:W3:Y:S02]  /*18590*/  LDL.LU R63, [R1+0x50] ;  /* 0x00005000013f7983 */ /* 0x000ee40000300800 */
[----:B------:R-:W-:Y:S02]  /*185a0*/  IADD3 R4, P0, R4, UR4, RZ ;  /* 0x0000000404047c10 */ /* 0x000fe4000ff1e0ff */
[----:B------:R-:W-:Y:S01]  /*185b0*/  F2FP.BF16.F32.PACK_AB R12, R11, R12 ;  /* 0x0000000c0b0c723e */ /* 0x000fe200000010ff */
[----:B------:R-:W4:Y:S02]  /*185c0*/  LDL R62, [R1+0x4c] ;  /* 0x00004c00013e7983 */ /* 0x000f240000100800 */
[----:B------:R-:W-:Y:S01]  /*185d0*/  IMAD.X R5, RZ, RZ, UR5, P0 ;  /* 0x00000005ff057e24 */ /* 0x000fe200080e06ff */
[----:B------:R-:W-:Y:S01]  /*185e0*/  LEA.HI R11, R31, R30, RZ, 0x5 ;  /* 0x0000001e1f0b7211 */ /* 0x000fe200078f28ff */
[----:B------:R-:W-:Y:S01]  /*185f0*/  ULDC.64 UR4, c[0x0][0xc00] ;  /* 0x0003000000047ab9 */ /* 0x000fe20000000a00 */
[----:B------:R-:W-:Y:S01]  /*18600*/  F2FP.BF16.F32.PACK_AB R27, R26, R27 ;  /* 0x0000001b1a1b723e */ /* 0x000fe200000010ff */
[----:B------:R-:W2:Y:S04]  /*18610*/  LDL R60, [R1+0x28] ;  /* 0x00002800013c7983 */ /* 0x000ea80000100800 */
[----:B------:R1:W3:Y:S01]  /*18620*/  LDG.E.CONSTANT R40, desc[UR40][R4.64] ;  /* 0x0000002804287981 */ /* 0x0002e2000c1e9900 */
[----:B------:R-:W-:Y:S01]  /*18630*/  IMAD.SHL.U32 R26, R11, 0x20, RZ ;  /* 0x000000200b1a7824 */ /* 0x000fe200078e00ff */
[----:B------:R-:W-:-:S02]  /*18640*/  F2FP.BF16.F32.PACK_AB R57, R28, R57 ;  /* 0x000000391c39723e */ /* 0x000fc400000010ff */
[----:B------:R-:W-:Y:S02]  /*18650*/  LOP3.LUT P0, R28, R50, 0x3, RZ, 0xc0, !PT ;  /* 0x00000003321c7812 */ /* 0x000fe4000780c0ff */
[----:B------:R-:W-:Y:S02]  /*18660*/  LOP3.LUT R26, R26, 0xfffffc00, RZ, 0xc0, !PT ;  /* 0xfffffc001a1a7812 */ /* 0x000fe400078ec0ff */
[----:B------:R-:W-:Y:S02]  /*18670*/  F2FP.BF16.F32.PACK_AB R29, R36, R29 ;  /* 0x0000001d241d723e */ /* 0x000fe400000010ff */
[----:B-1----:R-:W-:Y:S02]  /*18680*/  LEA.HI R4, R31, R30, RZ, 0x4 ;  /* 0x0000001e1f047211 */ /* 0x002fe400078f20ff */
[----:B------:R-:W-:Y:S02]  /*18690*/  F2FP.BF16.F32.PACK_AB R24, R37, R24 ;  /* 0x000000182518723e */ /* 0x000fe400000010ff */
[----:B------:R-:W-:-:S02]  /*186a0*/  SHF.R.S32.HI R5, RZ, 0x4, R4 ;  /* 0x00000004ff057819 */ /* 0x000fc40000011404 */
[C---:B------:R-:W-:Y:S02]  /*186b0*/  LOP3.LUT R11, R4.reuse, 0x3fffff0, RZ, 0xc0, !PT ;  /* 0x03fffff0040b7812 */ /* 0x040fe400078ec0ff */
[----:B------:R-:W-:Y:S02]  /*186c0*/  LEA.HI R4, R4, R5, RZ, 0x1 ;  /* 0x0000000504047211 */ /* 0x000fe400078f08ff */
[----:B------:R-:W-:Y:S01]  /*186d0*/  ISETP.EQ.OR P0, PT, R28, 0x3, !P0 ;  /* 0x000000031c00780c */ /* 0x000fe20004702670 */
[----:B------:R-:W-:Y:S01]  /*186e0*/  IMAD.IADD R11, R30, 0x1, -R11 ;  /* 0x000000011e0b7824 */ /* 0x000fe200078e0a0b */
[----:B------:R-:W-:Y:S02]  /*186f0*/  LOP3.LUT R4, R4, 0x1ffffffe, RZ, 0xc0, !PT ;  /* 0x1ffffffe04047812 */ /* 0x000fe400078ec0ff */
[----:B------:R-:W-:Y:S01]  /*18700*/  SEL R35, R29, R24, P0 ;  /* 0x000000181d237207 */ /* 0x000fe20000000000 */
[----:B------:R-:W-:Y:S01]  /*18710*/  IMAD R11, R11, 0x40, R26 ;  /* 0x000000400b0b7824 */ /* 0x000fe200078e021a */
[----:B------:R-:W-:Y:S01]  /*18720*/  SEL R37, R24, R29, P0 ;  /* 0x0000001d18257207 */ /* 0x000fe20000000000 */
[----:B------:R-:W-:Y:S01]  /*18730*/  IMAD.IADD R4, R5, 0x1, -R4 ;  /* 0x0000000105047824 */ /* 0x000fe200078e0a04 */
[----:B------:R-:W-:-:S02]  /*18740*/  F2FP.BF16.F32.PACK_AB R9, R52, R9 ;  /* 0x000000093409723e */ /* 0x000fc400000010ff */
[----:B------:R-:W-:Y:S01]  /*18750*/  F2FP.BF16.F32.PACK_AB R8, R53, R8 ;  /* 0x000000083508723e */ /* 0x000fe200000010ff */
[----:B------:R-:W-:Y:S01]  /*18760*/  IMAD R11, R4, 0x8, R11 ;  /* 0x00000008040b7824 */ /* 0x000fe200078e020b */
[----:B------:R-:W-:Y:S02]  /*18770*/  MOV R28, R22 ;  /* 0x00000016001c7202 */ /* 0x000fe40000000f00 */
[----:B0-----:R-:W-:Y:S02]  /*18780*/  MOV R29, R41 ;  /* 0x00000029001d7202 */ /* 0x001fe40000000f00 */
[----:B------:R-:W-:Y:S02]  /*18790*/  SEL R41, R9, R8, P0 ;  /* 0x0000000809297207 */ /* 0x000fe40000000000 */
[----:B------:R-:W-:Y:S01]  /*187a0*/  SEL R43, R8, R9, P0 ;  /* 0x00000009082b7207 */ /* 0x000fe20000000000 */
[----:B------:R-:W-:Y:S01]  /*187b0*/  IMAD.WIDE R8, R11, 0x2, R28 ;  /* 0x000000020b087825 */ /* 0x000fe200078e021c */
[----:B------:R-:W-:-:S02]  /*187c0*/  F2FP.BF16.F32.PACK_AB R25, R38, R25 ;  /* 0x000000192619723e */ /* 0x000fc400000010ff */
[----:B------:R-:W-:Y:S02]  /*187d0*/  F2FP.BF16.F32.PACK_AB R14, R39, R14 ;  /* 0x0000000e270e723e */ /* 0x000fe400000010ff */
[----:B------:R-:W-:Y:S02]  /*187e0*/  F2FP.BF16.F32.PACK_AB R10, R47, R10 ;  /* 0x0000000a2f0a723e */ /* 0x000fe400000010ff */
[----:B------:R-:W-:Y:S02]  /*187f0*/  SEL R47, R25, R14, P0 ;  /* 0x0000000e192f7207 */ /* 0x000fe40000000000 */
[----:B------:R-:W-:Y:S02]  /*18800*/  SEL R49, R14, R25, P0 ;  /* 0x000000190e317207 */ /* 0x000fe40000000000 */
[----:B------:R-:W-:Y:S02]  /*18810*/  IADD3 R25, P3, R8, 0x20, RZ ;  /* 0x0000002008197810 */ /* 0x000fe40007f7e0ff */
[----:B------:R-:W-:-:S02]  /*18820*/  F2FP.BF16.F32.PACK_AB R13, R46, R13 ;  /* 0x0000000d2e0d723e */ /* 0x000fc400000010ff */
[----:B------:R-:W-:Y:S01]  /*18830*/  LOP3.LUT R4, R25, 0x380, RZ, 0xc0, !PT ;  /* 0x0000038019047812 */ /* 0x000fe200078ec0ff */
[----:B------:R-:W-:Y:S01]  /*18840*/  IMAD.X R11, RZ, RZ, R9, P3 ;  /* 0x000000ffff0b7224 */ /* 0x000fe200018e0609 */
[----:B------:R-:W-:Y:S02]  /*18850*/  F2FP.BF16.F32.PACK_AB R15, R44, R15 ;  /* 0x0000000f2c0f723e */ /* 0x000fe400000010ff */
[----:B------:R-:W-:Y:S02]  /*18860*/  LOP3.LUT R5, R8, 0x380, RZ, 0xc0, !PT ;  /* 0x0000038008057812 */ /* 0x000fe400078ec0ff */
[----:B------:R-:W-:Y:S02]  /*18870*/  F2FP.BF16.F32.PACK_AB R58, R58, R59 ;  /* 0x0000003b3a3a723e */ /* 0x000fe400000010ff */
[----:B------:R-:W-:Y:S02]  /*18880*/  SHF.R.U64 R4, R4, 0x3, RZ ;  /* 0x0000000304047819 */ /* 0x000fe400000012ff */
[----:B------:R-:W-:-:S02]  /*18890*/  IADD3 R61, P1, R8, 0x60, RZ ;  /* 0x00000060083d7810 */ /* 0x000fc40007f3e0ff */
[----:B------:R-:W-:Y:S02]  /*188a0*/  IADD3 R59, P2, R8, 0x40, RZ ;  /* 0x00000040083b7810 */ /* 0x000fe40007f5e0ff */
[----:B------:R-:W-:Y:S02]  /*188b0*/  SEL R51, R13, R10, P0 ;  /* 0x0000000a0d337207 */ /* 0x000fe40000000000 */
[----:B------:R-:W-:Y:S02]  /*188c0*/  F2FP.BF16.F32.PACK_AB R32, R32, R33 ;  /* 0x000000212020723e */ /* 0x000fe400000010ff */
[----:B------:R-:W-:Y:S02]  /*188d0*/  SEL R39, R15, R12, P0 ;  /* 0x0000000c0f277207 */ /* 0x000fe40000000000 */
[----:B------:R-:W-:Y:S02]  /*188e0*/  SEL R13, R10, R13, P0 ;  /* 0x0000000d0a0d7207 */ /* 0x000fe40000000000 */
[----:B------:R-:W-:-:S02]  /*188f0*/  SHF.R.U64 R5, R5, 0x3, RZ ;  /* 0x0000000305057819 */ /* 0x000fc400000012ff */
[----:B------:R-:W-:Y:S02]  /*18900*/  SEL R33, R58, R57, P0 ;  /* 0x000000393a217207 */ /* 0x000fe40000000000 */
[----:B------:R-:W-:Y:S02]  /*18910*/  SEL R15, R12, R15, P0 ;  /* 0x0000000f0c0f7207 */ /* 0x000fe40000000000 */
[----:B------:R-:W-:Y:S02]  /*18920*/  LOP3.LUT R10, R4, R25, RZ, 0x3c, !PT ;  /* 0x00000019040a7212 */ /* 0x000fe400078e3cff */
[----:B------:R-:W-:Y:S02]  /*18930*/  SEL R57, R57, R58, P0 ;  /* 0x0000003a39397207 */ /* 0x000fe40000000000 */
[----:B------:R-:W-:Y:S02]  /*18940*/  LOP3.LUT R4, R59, 0x380, RZ, 0xc0, !PT ;  /* 0x000003803b047812 */ /* 0x000fe400078ec0ff */
[----:B------:R-:W-:-:S02]  /*18950*/  LOP3.LUT R14, R61, 0x380, RZ, 0xc0, !PT ;  /* 0x000003803d0e7812 */ /* 0x000fc400078ec0ff */
[----:B------:R-:W-:Y:S02]  /*18960*/  F2FP.BF16.F32.PACK_AB R7, R54, R7 ;  /* 0x000000073607723e */ /* 0x000fe400000010ff */
[----:B------:R-:W-:Y:S02]  /*18970*/  F2FP.BF16.F32.PACK_AB R6, R55, R6 ;  /* 0x000000063706723e */ /* 0x000fe400000010ff */
[----:B-----5:R-:W-:Y:S02]  /*18980*/  SEL R45, R32, R27, P0 ;  /* 0x0000001b202d7207 */ /* 0x020fe40000000000 */
[----:B------:R-:W-:Y:S01]  /*18990*/  LOP3.LUT R8, R5, R8, RZ, 0x3c, !PT ;  /* 0x0000000805087212 */ /* 0x000fe200078e3cff */
[----:B------:R-:W-:Y:S01]  /*189a0*/  IMAD.X R5, RZ, RZ, R9, P1 ;  /* 0x000000ffff057224 */ /* 0x000fe200008e0609 */
[----:B------:R-:W-:Y:S02]  /*189b0*/  SEL R27, R27, R32, P0 ;  /* 0x000000201b1b7207 */ /* 0x000fe40000000000 */
[----:B------:R-:W-:-:S02]  /*189c0*/  SHF.R.U64 R4, R4, 0x3, RZ ;  /* 0x0000000304047819 */ /* 0x000fc400000012ff */
[----:B------:R-:W-:Y:S02]  /*189d0*/  SHF.R.U64 R14, R14, 0x3, RZ ;  /* 0x000000030e0e7819 */ /* 0x000fe400000012ff */
[----:B------:R-:W-:Y:S02]  /*189e0*/  SEL R53, R7, R6, P0 ;  /* 0x0000000607357207 */ /* 0x000fe40000000000 */
[----:B------:R-:W-:Y:S01]  /*189f0*/  SEL R55, R6, R7, P0 ;  /* 0x0000000706377207 */ /* 0x000fe20000000000 */
[----:B------:R-:W-:Y:S01]  /*18a00*/  IMAD.X R7, RZ, RZ, R9, P2 ;  /* 0x000000ffff077224 */ /* 0x000fe200010e0609 */
[----:B------:R-:W-:Y:S02]  /*18a10*/  MOV R48, R8 ;  /* 0x0000000800307202 */ /* 0x000fe40000000f00 */
[----:B------:R-:W-:Y:S02]  /*18a20*/  LOP3.LUT R6, R4, R59, RZ, 0x3c, !PT ;  /* 0x0000003b04067212 */ /* 0x000fe400078e3cff */
[----:B------:R-:W-:-:S02]  /*18a30*/  MOV R46, R10 ;  /* 0x0000000a002e7202 */ /* 0x000fc40000000f00 */
[----:B------:R-:W-:Y:S02]  /*18a40*/  LOP3.LUT R4, R14, R61, RZ, 0x3c, !PT ;  /* 0x0000003d0e047212 */ /* 0x000fe400078e3cff */
[----:B------:R-:W-:Y:S02]  /*18a50*/  MOV R44, R6 ;  /* 0x00000006002c7202 */ /* 0x000fe40000000f00 */
[----:B------:R-:W-:-:S04]  /*18a60*/  ISETP.NE.U32.AND P1, PT, RZ, UR4, PT ;  /* 0x00000004ff007c0c */ /* 0x000fc8000bf25070 */
[----:B------:R-:W-:Y:S01]  /*18a70*/  ISETP.NE.AND.EX P1, PT, RZ, UR5, PT, P1 ;  /* 0x00000005ff007c0c */ /* 0x000fe2000bf25310 */
[----:B------:R-:W-:Y:S01]  /*18a80*/  ULDC.64 UR4, c[0x0][0xc08] ;  /* 0x0003020000047ab9 */ /* 0x000fe20000000a00 */
[----:B---3--:R-:W-:Y:S01]  /*18a90*/  LOP3.LUT R12, R40, 0x2, RZ, 0x3c, !PT ;  /* 0x00000002280c7812 */ /* 0x008fe200078e3cff */
[----:B------:R-:W-:Y:S04]  /*18aa0*/  SHFL.IDX PT, R33, R33, R40, 0x1c1f ;  /* 0x001c1f2821217589 */ /* 0x000fe800000e0000 */
[----:B------:R-:W0:Y:S04]  /*18ab0*/  SHFL.IDX PT, R26, R57, R12, 0x1c1f ;  /* 0x001c1f0c391a7589 */ /* 0x000e2800000e0000 */
[----:B------:R-:W-:Y:S04]  /*18ac0*/  SHFL.IDX PT, R45, R45, R40, 0x1c1f ;  /* 0x001c1f282d2d7589 */ /* 0x000fe800000e0000 */
[----:B------:R-:W1:Y:S04]  /*18ad0*/  SHFL.IDX PT, R32, R27, R12, 0x1c1f ;  /* 0x001c1f0c1b207589 */ /* 0x000e6800000e0000 */
[----:B------:R3:W-:Y:S04]  /*18ae0*/  SHFL.IDX PT, R8, R35, R40, 0x1c1f ;  /* 0x001c1f2823087589 */ /* 0x0007e800000e0000 */
[----:B------:R-:W4:Y:S04]  /*18af0*/  SHFL.IDX PT, R37, R37, R12, 0x1c1f ;  /* 0x001c1f0c25257589 */ /* 0x000f2800000e0000 */
[----:B------:R-:W-:Y:S01]  /*18b00*/  SHFL.IDX PT, R39, R39, R40, 0x1c1f ;  /* 0x001c1f2827277589 */ /* 0x000fe200000e0000 */
[----:B---3--:R-:W3:Y:S03]  /*18b10*/  LDC.64 R34, c[0x0][0xc00] ;  /* 0x00030000ff227b82 */ /* 0x008ee60000000a00 */
[----:B------:R-:W2:Y:S01]  /*18b20*/  SHFL.IDX PT, R10, R15, R12, 0x1c1f ;  /* 0x001c1f0c0f0a7589 */ /* 0x000ea200000e0000 */
[----:B0-----:R-:W-:-:S02]  /*18b30*/  SEL R24, R33, R26, P0 ;  /* 0x0000001a21187207 */ /* 0x001fc40000000000 */
[----:B------:R-:W-:Y:S01]  /*18b40*/  SEL R26, R26, R33, P0 ;  /* 0x000000211a1a7207 */ /* 0x000fe20000000000 */
[----:B------:R-:W-:Y:S01]  /*18b50*/  SHFL.IDX PT, R47, R47, R40, 0x1c1f ;  /* 0x001c1f282f2f7589 */ /* 0x000fe200000e0000 */
[----:B------:R-:W-:-:S03]  /*18b60*/  MOV R33, R4 ;  /* 0x0000000400217202 */ /* 0x000fc60000000f00 */
[----:B------:R-:W0:Y:S01]  /*18b70*/  SHFL.IDX PT, R36, R49, R12, 0x1c1f ;  /* 0x001c1f0c31247589 */ /* 0x000e2200000e0000 */
[----:B-1----:R-:W-:Y:S02]  /*18b80*/  SEL R25, R45, R32, P0 ;  /* 0x000000202d197207 */ /* 0x002fe40000000000 */
[----:B------:R-:W-:Y:S01]  /*18b90*/  SEL R27, R32, R45, P0 ;  /* 0x0000002d201b7207 */ /* 0x000fe20000000000 */
[----:B------:R-:W-:Y:S01]  /*18ba0*/  SHFL.IDX PT, R41, R41, R40, 0x1c1f ;  /* 0x001c1f2829297589 */ /* 0x000fe200000e0000 */
[----:B------:R-:W-:-:S03]  /*18bb0*/  IMAD.MOV.U32 R32, RZ, RZ, RZ ;  /* 0x000000ffff207224 */ /* 0x000fc600078e00ff */
[----:B------:R-:W1:Y:S01]  /*18bc0*/  SHFL.IDX PT, R14, R43, R12, 0x1c1f ;  /* 0x001c1f0c2b0e7589 */ /* 0x000e6200000e0000 */
[----:B----4-:R-:W-:Y:S02]  /*18bd0*/  SEL R4, R8, R37, P0 ;  /* 0x0000002508047207 */ /* 0x010fe40000000000 */
[----:B------:R-:W-:Y:S01]  /*18be0*/  SEL R6, R37, R8, P0 ;  /* 0x0000000825067207 */ /* 0x000fe20000000000 */
[----:B------:R-:W-:Y:S04]  /*18bf0*/  SHFL.IDX PT, R51, R51, R40, 0x1c1f ;  /* 0x001c1f2833337589 */ /* 0x000fe800000e0000 */
[----:B------:R-:W4:Y:S01]  /*18c00*/  SHFL.IDX PT, R38, R13, R12, 0x1c1f ;  /* 0x001c1f0c0d267589 */ /* 0x000f2200000e0000 */
[----:B--2---:R-:W-:Y:S02]  /*18c10*/  SEL R8, R39, R10, P0 ;  /* 0x0000000a27087207 */ /* 0x004fe40000000000 */
[----:B------:R-:W-:Y:S01]  /*18c20*/  SEL R10, R10, R39, P0 ;  /* 0x000000270a0a7207 */ /* 0x000fe20000000000 */
[----:B------:R-:W-:Y:S04]  /*18c30*/  SHFL.IDX PT, R53, R53, R40, 0x1c1f ;  /* 0x001c1f2835357589 */ /* 0x000fe800000e0000 */
[----:B------:R1:W2:Y:S01]  /*18c40*/  SHFL.IDX PT, R42, R55, R12, 0x1c1f ;  /* 0x001c1f0c372a7589 */ /* 0x0002a200000e0000 */
[----:B0-----:R-:W-:-:S02]  /*18c50*/  SEL R5, R47, R36, P0 ;  /* 0x000000242f057207 */ /* 0x001fc40000000000 */
[----:B------:R-:W-:Y:S01]  /*18c60*/  SEL R7, R36, R47, P0 ;  /* 0x0000002f24077207 */ /* 0x000fe20000000000 */
[----:B------:R-:W-:Y:S01]  /*18c70*/  BAR.SYNC.DEFER_BLOCKING 0x1, 0x180 ;  /* 0x0046000000007b1d */ /* 0x000fe20000010000 */
[----:B-1----:R-:W-:Y:S02]  /*18c80*/  SEL R12, R41, R14, P0 ;  /* 0x0000000e290c7207 */ /* 0x002fe40000000000 */
[----:B------:R-:W-:Y:S02]  /*18c90*/  SEL R14, R14, R41, P0 ;  /* 0x000000290e0e7207 */ /* 0x000fe40000000000 */
[----:B----4-:R-:W-:Y:S02]  /*18ca0*/  SEL R9, R51, R38, P0 ;  /* 0x0000002633097207 */ /* 0x010fe40000000000 */
[----:B------:R-:W-:Y:S02]  /*18cb0*/  SEL R11, R38, R51, P0 ;  /* 0x00000033260b7207 */ /* 0x000fe40000000000 */
[----:B--2---:R-:W-:-:S02]  /*18cc0*/  SEL R13, R53, R42, P0 ;  /* 0x0000002a350d7207 */ /* 0x004fc40000000000 */
[----:B------:R-:W-:Y:S01]  /*18cd0*/  SEL R15, R42, R53, P0 ;  /* 0x000000352a0f7207 */ /* 0x000fe20000000000 */
[----:B------:R3:W-:Y:S04]  /*18ce0*/  STSM.16.M88.4 [R48], R24 ;  /* 0x0000001830007844 */ /* 0x0007e80000000200 */
[----:B------:R-:W-:Y:S04]  /*18cf0*/  STSM.16.M88.4 [R46], R4 ;  /* 0x000000042e007844 */ /* 0x000fe80000000200 */
[----:B------:R-:W-:Y:S04]  /*18d00*/  STSM.16.M88.4 [R44], R8 ;  /* 0x000000082c007844 */ /* 0x000fe80000000200 */
[----:B------:R0:W-:Y:S01]  /*18d10*/  STSM.16.M88.4 [R33], R12 ;  /* 0x0000000c21007844 */ /* 0x0001e20000000200 */
[----:B---3--:R-:W-:Y:S01]  /*18d20*/  IMAD.WIDE R24, R63, 0x4, R34 ;  /* 0x000000043f187825 */ /* 0x008fe200078e0222 */
[----:B------:R-:W-:Y:S08]  /*18d30*/  BAR.SYNC.DEFER_BLOCKING 0x1, 0x180 ;  /* 0x0046000000007b1d */ /* 0x000ff00000010000 */
[----:B------:R-:W1:Y:S01]  /*18d40*/  LDC R34, c[0x0][0xbe8] ;  /* 0x0002fa00ff227b82 */ /* 0x000e620000000800 */
[----:B------:R-:W2:Y:S01]  /*18d50*/  @P1 LDG.E R32, desc[UR40][R24.64] ;  /* 0x0000002818201981 */ /* 0x000ea2000c1e1900 */
[----:B------:R-:W-:Y:S01]  /*18d60*/  ISETP.NE.U32.AND P0, PT, RZ, UR4, PT ;  /* 0x00000004ff007c0c */ /* 0x000fe2000bf05070 */
[----:B0-----:R-:W-:Y:S01]  /*18d70*/  IMAD.IADD R13, R64, 0x1, R60 ;  /* 0x00000001400d7824 */ /* 0x001fe200078e023c */
[----:B------:R-:W-:-:S02]  /*18d80*/  LEA.HI R31, R31, R30, RZ, 0x7 ;  /* 0x0000001e1f1f7211 */ /* 0x000fc400078f38ff */
[----:B------:R-:W-:Y:S01]  /*18d90*/  ISETP.NE.AND.EX P0, PT, RZ, UR5, PT, P0 ;  /* 0x00000005ff007c0c */ /* 0x000fe2000bf05300 */
[----:B------:R-:W-:Y:S01]  /*18da0*/  ULDC.64 UR4, c[0x0][0xb98] ;  /* 0x0002e60000047ab9 */ /* 0x000fe20000000a00 */
[----:B-1----:R-:W-:Y:S02]  /*18db0*/  ISETP.NE.AND P2, PT, R34, 0x1, PT ;  /* 0x000000012200780c */ /* 0x002fe40003f45270 */
[----:B------:R-:W-:Y:S02]  /*18dc0*/  SHF.R.S32.HI R38, RZ, 0x1f, R62 ;  /* 0x0000001fff267819 */ /* 0x000fe4000001143e */
[----:B------:R-:W-:Y:S02]  /*18dd0*/  LOP3.LUT R9, R31, 0xffffff80, RZ, 0xc0, !PT ;  /* 0xffffff801f097812 */ /* 0x000fe400078ec0ff */
[----:B------:R-:W-:Y:S01]  /*18de0*/  SHF.R.S32.HI R36, RZ, 0x1f, R63 ;  /* 0x0000001fff247819 */ /* 0x000fe2000001143f */
[----:B------:R-:W-:Y:S01]  /*18df0*/  IMAD R4, R38, UR6, RZ ;  /* 0x0000000626047c24 */ /* 0x000fe2000f8e02ff */
[----:B------:R-:W-:Y:S01]  /*18e00*/  SEL R35, R63, RZ, !P1 ;  /* 0x000000ff3f237207 */ /* 0x000fe20004800000 */
[----:B------:R-:W-:Y:S01]  /*18e10*/  IMAD.IADD R30, R30, 0x1, -R9 ;  /* 0x000000011e1e7824 */ /* 0x000fe200078e0a09 */
[----:B------:R-:W-:Y:S01]  /*18e20*/  SEL R36, R36, RZ, !P1 ;  /* 0x000000ff24247207 */ /* 0x000fe20004800000 */
[----:B------:R-:W0:Y:S01]  /*18e30*/  @P0 LDC.64 R8, c[0x0][0xc08] ;  /* 0x00030200ff080b82 */ /* 0x000e220000000a00 */
[----:B------:R-:W-:Y:S01]  /*18e40*/  IMAD R7, R62, UR7, R4 ;  /* 0x000000073e077c24 */ /* 0x000fe2000f8e0204 */
[----:B------:R-:W-:-:S02]  /*18e50*/  SHF.R.S32.HI R31, RZ, 0x7, R31 ;  /* 0x00000007ff1f7819 */ /* 0x000fc4000001141f */
[----:B------:R-:W-:-:S04]  /*18e60*/  SHF.R.S32.HI R15, RZ, 0x1f, R30 ;  /* 0x0000001fff0f7819 */ /* 0x000fc8000001141e */
[----:B------:R-:W1:Y:S01]  /*18e70*/  @P2 LDC R26, c[0x0][0xbec] ;  /* 0x0002fb00ff1a2b82 */ /* 0x000e620000000800 */
[CC--:B------:R-:W-:Y:S02]  /*18e80*/  LEA.HI R10, R15.reuse, R30.reuse, RZ, 0x2 ;  /* 0x0000001e0f0a7211 */ /* 0x0c0fe400078f10ff */
[----:B------:R-:W-:Y:S02]  /*18e90*/  LEA.HI R15, R15, R30, RZ, 0x5 ;  /* 0x0000001e0f0f7211 */ /* 0x000fe400078f28ff */
[----:B------:R-:W-:Y:S02]  /*18ea0*/  SHF.R.S32.HI R14, RZ, 0x2, R10 ;  /* 0x00000002ff0e7819 */ /* 0x000fe4000001140a */
[----:B------:R-:W-:Y:S01]  /*18eb0*/  SHF.R.S32.HI R15, RZ, 0x5, R15 ;  /* 0x00000005ff0f7819 */ /* 0x000fe2000001140f */
[----:B------:R-:W3:Y:S01]  /*18ec0*/  @P2 LDC R27, c[0x0][0xbf0] ;  /* 0x0002fc00ff1b2b82 */ /* 0x000ee20000000800 */
[----:B-1----:R-:W-:Y:S01]  /*18ed0*/  @P2 IMAD.HI.U32 R6, R13, R26, RZ ;  /* 0x0000001a0d062227 */ /* 0x002fe200078e00ff */
[----:B--2---:R-:W-:-:S03]  /*18ee0*/  SHF.R.S32.HI R33, RZ, 0x1f, R32 ;  /* 0x0000001fff217819 */ /* 0x004fc60000011420 */
[----:B------:R-:W-:Y:S01]  /*18ef0*/  IMAD.WIDE.U32 R4, R62, UR6, R32 ;  /* 0x000000063e047c25 */ /* 0x000fe2000f8e0020 */
[----:B------:R-:W-:-:S03]  /*18f00*/  ULDC UR6, c[0x0][0xa88] ;  /* 0x0002a20000067ab9 */ /* 0x000fc60000000800 */
[----:B------:R-:W-:Y:S02]  /*18f10*/  IMAD.IADD R5, R5, 0x1, R7 ;  /* 0x0000000105057824 */ /* 0x000fe400078e0207 */
[----:B------:R-:W-:Y:S01]  /*18f20*/  IMAD.MOV.U32 R7, RZ, RZ, R13 ;  /* 0x000000ffff077224 */ /* 0x000fe200078e000d */
[----:B---3--:R-:W-:Y:S01]  /*18f30*/  @P2 SHF.R.U32.HI R7, RZ, R27, R6 ;  /* 0x0000001bff072219 */ /* 0x008fe20000011606 */
[----:B------:R-:W-:Y:S01]  /*18f40*/  IMAD R6, R36, UR4, RZ ;  /* 0x0000000424067c24 */ /* 0x000fe2000f8e02ff */
[----:B------:R-:W-:Y:S01]  /*18f50*/  SHF.R.S32.HI R27, RZ, 0x1f, R10 ;  /* 0x0000001fff1b7819 */ /* 0x000fe2000001140a */
[----:B------:R-:W-:-:S03]  /*18f60*/  IMAD.WIDE.U32 R4, R35, UR4, R4 ;  /* 0x0000000423047c25 */ /* 0x000fc6000f8e0004 */
[----:B------:R-:W-:Y:S01]  /*18f70*/  LEA.HI R27, R27, R14, RZ, 0x3 ;  /* 0x0000000e1b1b7211 */ /* 0x000fe200078f18ff */
[----:B------:R-:W-:Y:S02]  /*18f80*/  IMAD.MOV R11, RZ, RZ, -R7 ;  /* 0x000000ffff0b7224 */ /* 0x000fe400078e0a07 */
[----:B------:R-:W-:Y:S01]  /*18f90*/  IMAD R12, R35, UR5, R6 ;  /* 0x00000005230c7c24 */ /* 0x000fe2000f8e0206 */
[----:B------:R-:W-:Y:S01]  /*18fa0*/  IADD3 R6, P3, R7, R4, RZ ;  /* 0x0000000407067210 */ /* 0x000fe20007f7e0ff */
[----:B------:R-:W-:Y:S01]  /*18fb0*/  IMAD R11, R34, R11, R13 ;  /* 0x0000000b220b7224 */ /* 0x000fe200078e020d */
[----:B------:R-:W-:Y:S01]  /*18fc0*/  SHF.R.S32.HI R13, RZ, 0x1f, R7 ;  /* 0x0000001fff0d7819 */ /* 0x000fe20000011407 */
[----:B------:R-:W-:Y:S01]  /*18fd0*/  ULDC.64 UR4, c[0x0][0xb88] ;  /* 0x0002e20000047ab9 */ /* 0x000fe20000000a00 */
[----:B------:R-:W-:Y:S02]  /*18fe0*/  LOP3.LUT R27, R27, 0xfffffff8, RZ, 0xc0, !PT ;  /* 0xfffffff81b1b7812 */ /* 0x000fe400078ec0ff */
[----:B------:R-:W-:Y:S01]  /*18ff0*/  IADD3.X R7, R13, R5, R12, P3, !PT ;  /* 0x000000050d077210 */ /* 0x000fe20001ffe40c */
[----:B0-----:R-:W-:Y:S01]  /*19000*/  @P0 IMAD.WIDE R4, R63, 0x4, R8 ;  /* 0x000000043f040825 */ /* 0x001fe200078e0208 */
[----:B------:R-:W-:-:S03]  /*19010*/  SHF.R.S32.HI R10, RZ, 0x1f, R11 ;  /* 0x0000001fff0a7819 */ /* 0x000fc6000001140b */
[----:B------:R-:W-:Y:S02]  /*19020*/  IMAD.U32 R9, RZ, RZ, UR6 ;  /* 0x00000006ff097e24 */ /* 0x000fe4000f8e00ff */
[----:B------:R-:W-:Y:S02]  /*19030*/  IMAD R10, R10, UR4, RZ ;  /* 0x000000040a0a7c24 */ /* 0x000fe4000f8e02ff */
[C---:B------:R-:W-:Y:S02]  /*19040*/  IMAD.WIDE.U32 R6, R11.reuse, UR4, R6 ;  /* 0x000000040b067c25 */ /* 0x040fe4000f8e0006 */
[----:B------:R0:W5:Y:S02]  /*19050*/  @P0 LDG.E R9, desc[UR40][R4.64] ;  /* 0x0000002804090981 */ /* 0x000164000c1e1900 */
[----:B------:R-:W-:Y:S01]  /*19060*/  IMAD R13, R11, UR5, R10 ;  /* 0x000000050b0d7c24 */ /* 0x000fe2000f8e020a */
[----:B------:R-:W-:Y:S01]  /*19070*/  ULDC.64 UR4, c[0x0][0xb50] ;  /* 0x0002d40000047ab9 */ /* 0x000fe20000000a00 */
[----:B------:R-:W-:Y:S01]  /*19080*/  IMAD.HI R8, R31, 0x55555556, RZ ;  /* 0x555555561f087827 */ /* 0x000fe200078e02ff */
[----:B------:R-:W-:-:S03]  /*19090*/  LEA R10, P3, R6, UR4, 0x2 ;  /* 0x00000004060a7c11 */ /* 0x000fc6000f8610ff */
[----:B------:R-:W-:Y:S01]  /*190a0*/  IMAD.IADD R7, R7, 0x1, R13 ;  /* 0x0000000107077824 */ /* 0x000fe200078e020d */
[----:B------:R-:W-:Y:S01]  /*190b0*/  LEA.HI R8, R8, R8, RZ, 0x1 ;  /* 0x0000000808087211 */ /* 0x000fe200078f08ff */
[----:B------:R-:W-:-:S03]  /*190c0*/  IMAD.IADD R14, R14, 0x1, -R27 ;  /* 0x000000010e0e7824 */ /* 0x000fc600078e0a1b */
[----:B------:R-:W-:Y:S01]  /*190d0*/  LEA.HI.X R7, R6, UR5, R7, 0x2, P3 ;  /* 0x0000000506077c11 */ /* 0x000fe200098f1407 */
[----:B------:R-:W-:Y:S02]  /*190e0*/  IMAD R8, R8, -0x3, R31 ;  /* 0xfffffffd08087824 */ /* 0x000fe400078e021f */
[----:B------:R-:W-:Y:S01]  /*190f0*/  IMAD R15, R15, 0x10, R14 ;  /* 0x000000100f0f7824 */ /* 0x000fe200078e020e */
[----:B0-----:R-:W-:Y:S06]  /*19100*/  @P0 BRA `(.L_x_14642) ;  /* 0x0000000000100947 */ /* 0x001fec0003800000 */
[----:B------:R-:W-:Y:S05]  /*19110*/  @!P1 BRA `(.L_x_14642) ;  /* 0x00000000000c9947 */ /* 0x000fea0003800000 */
[----:B------:R-:W2:Y:S04]  /*19120*/  LDG.E R4, desc[UR40][R24.64] ;  /* 0x0000002818047981 */ /* 0x000ea8000c1e1900 */
[----:B-----5:R-:W2:Y:S02]  /*19130*/  LDG.E R9, desc[UR40][R24.64+0x4] ;  /* 0x0000042818097981 */ /* 0x020ea4000c1e1900 */
[----:B--2---:R-:W-:-:S07]  /*19140*/  IMAD.IADD R9, R9, 0x1, -R4 ;  /* 0x0000000109097824 */ /* 0x004fce00078e0a04 */
.L_x_14642:
[----:B------:R-:W-:Y:S01]  /*19150*/  IMAD R5, R2, 0x40, R3 ;  /* 0x0000004002057824 */ /* 0x000fe200078e0203 */
[----:B------:R-:W-:Y:S01]  /*19160*/  SHFL.IDX PT, R24, R10, RZ, 0x1c1f ;  /* 0x001c1fff0a187589 */ /* 0x000fe200000e0000 */
[----:B------:R-:W-:Y:S01]  /*19170*/  IMAD R6, R8, 0x40, R15 ;  /* 0x0000004008067824 */ /* 0x000fe200078e020f */
[----:B------:R-:W-:Y:S01]  /*19180*/  LOP3.LUT P0, RZ, R30, 0x3, RZ, 0xc0, !PT ;  /* 0x000000031eff7812 */ /* 0x000fe2000780c0ff */
[----:B------:R-:W-:Y:S01]  /*19190*/  IMAD.WIDE R28, R5, 0x2, R28 ;  /* 0x00000002051c7825 */ /* 0x000fe200078e021c */
[----:B------:R-:W0:Y:S01]  /*191a0*/  SHFL.IDX PT, R25, R7, RZ, 0x1c1f ;  /* 0x001c1fff07197589 */ /* 0x000e2200000e0000 */
[----:B------:R-:W1:Y:S01]  /*191b0*/  @P2 LDC R39, c[0x0][0xbec] ;  /* 0x0002fb00ff272b82 */ /* 0x000e620000000800 */
[----:B------:R-:W-:Y:S01]  /*191c0*/  ULDC.64 UR4, c[0x0][0xaa0] ;  /* 0x0002a80000047ab9 */ /* 0x000fe20000000a00 */
[----:B------:R-:W-:Y:S01]  /*191d0*/  IMAD.IADD R6, R6, 0x1, R60 ;  /* 0x0000000106067824 */ /* 0x000fe200078e023c */
[----:B------:R-:W-:Y:S01]  /*191e0*/  SHFL.IDX PT, R26, R10, 0x1, 0x1c1f ;  /* 0x003c1f000a1a7f89 */ /* 0x000fe200000e0000 */
[----:B-----5:R-:W-:Y:S01]  /*191f0*/  IMAD R37, R9, R34, RZ ;  /* 0x0000002209257224 */ /* 0x020fe200078e02ff */
[----:B------:R-:W-:Y:S01]  /*19200*/  IADD3 R9, P3, R28, 0x1800, RZ ;  /* 0x000018001c097810 */ /* 0x000fe20007f7e0ff */
[----:B------:R-:W-:Y:S01]  /*19210*/  VIADD R4, R6, 0x8 ;  /* 0x0000000806047836 */ /* 0x000fe20000000000 */
[----:B------:R-:W2:Y:S01]  /*19220*/  SHFL.IDX PT, R27, R7, 0x1, 0x1c1f ;  /* 0x003c1f00071b7f89 */ /* 0x000ea200000e0000 */
[----:B------:R-:W-:-:S02]  /*19230*/  IADD3 R13, P4, R28, 0x3000, RZ ;  /* 0x000030001c0d7810 */ /* 0x000fc40007f9e0ff */
[-C--:B------:R-:W-:Y:S02]  /*19240*/  ISETP.GE.OR P1, PT, R6, R37.reuse, P0 ;  /* 0x000000250600720c */ /* 0x080fe40000726670 */
[----:B------:R-:W-:Y:S02]  /*19250*/  LOP3.LUT R5, R28, 0x380, RZ, 0xc0, !PT ;  /* 0x000003801c057812 */ /* 0x000fe400078ec0ff */
[----:B------:R-:W-:Y:S02]  /*19260*/  LOP3.LUT R8, R9, 0x380, RZ, 0xc0, !PT ;  /* 0x0000038009087812 */ /* 0x000fe400078ec0ff */
[----:B------:R-:W-:Y:S02]  /*19270*/  ISETP.GE.OR P0, PT, R4, R37, P0 ;  /* 0x000000250400720c */ /* 0x000fe40000706670 */
[----:B------:R-:W-:Y:S02]  /*19280*/  LOP3.LUT R12, R13, 0x380, RZ, 0xc0, !PT ;  /* 0x000003800d0c7812 */ /* 0x000fe400078ec0ff */
[----:B------:R-:W-:-:S02]  /*19290*/  SHF.R.U64 R5, R5, 0x3, RZ ;  /* 0x0000000305057819 */ /* 0x000fc400000012ff */
[----:B------:R-:W-:Y:S01]  /*192a0*/  SHF.R.U64 R8, R8, 0x3, RZ ;  /* 0x0000000308087819 */ /* 0x000fe200000012ff */
[----:B0-----:R0:W-:Y:S01]  /*192b0*/  @!P1 ST.E desc[UR40][R24.64], R56 ;  /* 0x0000003818009985 */ /* 0x0011e2000c101928 */
[----:B------:R-:W-:Y:S02]  /*192c0*/  SHF.R.U64 R12, R12, 0x3, RZ ;  /* 0x000000030c0c7819 */ /* 0x000fe400000012ff */
[----:B------:R-:W-:Y:S01]  /*192d0*/  LOP3.LUT R4, R5, R28, RZ, 0x3c, !PT ;  /* 0x0000001c05047212 */ /* 0x000fe200078e3cff */
[--C-:B------:R-:W-:Y:S01]  /*192e0*/  IMAD.MOV.U32 R5, RZ, RZ, R29.reuse ;  /* 0x000000ffff057224 */ /* 0x100fe200078e001d */
[----:B------:R-:W-:Y:S01]  /*192f0*/  LOP3.LUT R8, R8, R9, RZ, 0x3c, !PT ;  /* 0x0000000908087212 */ /* 0x000fe200078e3cff */
[--C-:B------:R-:W-:Y:S01]  /*19300*/  IMAD.X R9, RZ, RZ, R29.reuse, P3 ;  /* 0x000000ffff097224 */ /* 0x100fe200018e061d */
[----:B------:R-:W-:Y:S01]  /*19310*/  LOP3.LUT R12, R12, R13, RZ, 0x3c, !PT ;  /* 0x0000000d0c0c7212 */ /* 0x000fe200078e3cff */
[----:B------:R-:W-:Y:S01]  /*19320*/  IMAD.X R13, RZ, RZ, R29, P4 ;  /* 0x000000ffff0d7224 */ /* 0x000fe200020e061d */
[----:B--2---:R2:W-:Y:S04]  /*19330*/  @!P0 ST.E desc[UR40][R26.64], R20 ;  /* 0x000000141a008985 */ /* 0x0045e8000c101928 */
[----:B------:R-:W3:Y:S04]  /*19340*/  LD.E.128 R4, desc[UR40][R4.64] ;  /* 0x0000002804047980 */ /* 0x000ee8000c101d00 */
[----:B------:R-:W4:Y:S04]  /*19350*/  LD.E.128 R8, desc[UR40][R8.64] ;  /* 0x0000002808087980 */ /* 0x000f28000c101d00 */
[----:B------:R-:W4:Y:S01]  /*19360*/  LD.E.128 R12, desc[UR40][R12.64] ;  /* 0x000000280c0c7980 */ /* 0x000f22000c101d00 */
[----:B------:R-:W-:-:S04]  /*19370*/  IADD3 R31, P0, R28, 0x4800, RZ ;  /* 0x000048001c1f7810 */ /* 0x000fc80007f1e0ff */
[----:B------:R-:W-:Y:S01]  /*19380*/  LOP3.LUT R28, R31, 0x380, RZ, 0xc0, !PT ;  /* 0x000003801f1c7812 */ /* 0x000fe200078ec0ff */
[----:B0-----:R-:W-:Y:S02]  /*19390*/  IMAD.X R25, RZ, RZ, R29, P0 ;  /* 0x000000ffff197224 */ /* 0x001fe400000e061d */
[----:B------:R-:W-:Y:S01]  /*193a0*/  IMAD R29, R33, UR4, RZ ;  /* 0x00000004211d7c24 */ /* 0x000fe2000f8e02ff */
[----:B------:R-:W-:Y:S01]  /*193b0*/  SHF.R.U64 R24, R28, 0x3, RZ ;  /* 0x000000031c187819 */ /* 0x000fe200000012ff */
[----:B------:R-:W0:Y:S03]  /*193c0*/  @P2 LDC R33, c[0x0][0xbf0] ;  /* 0x0002fc00ff212b82 */ /* 0x000e260000000800 */
[----:B------:R-:W-:Y:S01]  /*193d0*/  LOP3.LUT R24, R24, R31, RZ, 0x3c, !PT ;  /* 0x0000001f18187212 */ /* 0x000fe200078e3cff */
[C---:B------:R-:W-:Y:S02]  /*193e0*/  IMAD R31, R32.reuse, UR5, R29 ;  /* 0x00000005201f7c24 */ /* 0x040fe4000f8e021d */
[----:B------:R-:W-:Y:S01]  /*193f0*/  IMAD.WIDE.U32 R28, R32, UR4, RZ ;  /* 0x00000004201c7c25 */ /* 0x000fe2000f8e00ff */
[----:B------:R-:W-:-:S02]  /*19400*/  ULDC.64 UR4, c[0x0][0xae8] ;  /* 0x0002ba0000047ab9 */ /* 0x000fc40000000a00 */
[----:B--2---:R-:W5:Y:S01]  /*19410*/  LD.E.128 R24, desc[UR40][R24.64] ;  /* 0x0000002818187980 */ /* 0x004f62000c101d00 */
[----:B------:R-:W-:Y:S02]  /*19420*/  IMAD R30, R21, 0x30, R2 ;  /* 0x00000030151e7824 */ /* 0x000fe400078e0202 */
[----:B------:R-:W-:Y:S01]  /*19430*/  IMAD R20, R38, UR4, RZ ;  /* 0x0000000426147c24 */ /* 0x000fe2000f8e02ff */
[----:B------:R-:W-:Y:S01]  /*19440*/  @!PT LDS RZ, [RZ] ;  /* 0x00000000fffff984 */ /* 0x000fe20000000800 */
[----:B------:R-:W-:Y:S01]  /*19450*/  @!PT LDS RZ, [RZ] ;  /* 0x00000000fffff984 */ /* 0x000fe20000000800 */
[----:B------:R-:W-:Y:S01]  /*19460*/  @!PT LDS RZ, [RZ] ;  /* 0x00000000fffff984 */ /* 0x000fe20000000800 */
[----:B------:R-:W-:Y:S01]  /*19470*/  @!PT LDS RZ, [RZ] ;  /* 0x00000000fffff984 */ /* 0x000fe20000000800 */
[----:B------:R2:W-:Y:S06]  /*19480*/  MEMBAR.ALL.CTA ;  /* 0x0000000000007992 */ /* 0x0005ec0000008000 */
[----:B--2---:R-:W2:Y:S01]  /*19490*/  FENCE.VIEW.ASYNC.S ;  /* 0x00000000000073c6 */ /* 0x004ea20000000000 */
[----:B------:R-:W-:-:S02]  /*194a0*/  IMAD.IADD R29, R29, 0x1, R31 ;  /* 0x000000011d1d7824 */ /* 0x000fc400078e021f */
[----:B------:R-:W-:Y:S02]  /*194b0*/  IMAD.IADD R32, R60, 0x1, R30 ;  /* 0x000000013c207824 */ /* 0x000fe400078e021e */
[C---:B------:R-:W-:Y:S02]  /*194c0*/  IMAD R31, R62.reuse, UR5, R20 ;  /* 0x000000053e1f7c24 */ /* 0x040fe4000f8e0214 */
[----:B------:R-:W-:Y:S01]  /*194d0*/  IMAD.WIDE.U32 R20, R62, UR4, R28 ;  /* 0x000000043e147c25 */ /* 0x000fe2000f8e001c */
[----:B------:R-:W-:-:S03]  /*194e0*/  ULDC.64 UR4, c[0x0][0xaf0] ;  /* 0x0002bc0000047ab9 */ /* 0x000fc60000000a00 */
[----:B-1----:R-:W-:-:S04]  /*194f0*/  @P2 IMAD.HI.U32 R28, R32, R39, RZ ;  /* 0x00000027201c2227 */ /* 0x002fc800078e00ff */
[----:B------:R-:W-:Y:S01]  /*19500*/  IMAD.MOV.U32 R29, RZ, RZ, R32 ;  /* 0x000000ffff1d7224 */ /* 0x000fe200078e0020 */
[----:B0-----:R-:W-:Y:S01]  /*19510*/  @P2 SHF.R.U32.HI R29, RZ, R33, R28 ;  /* 0x00000021ff1d2219 */ /* 0x001fe2000001161c */
[----:B------:R-:W-:Y:S02]  /*19520*/  IMAD.IADD R21, R21, 0x1, R31 ;  /* 0x0000000115157824 */ /* 0x000fe400078e021f */
[----:B------:R-:W-:Y:S01]  /*19530*/  IMAD R30, R36, UR4, RZ ;  /* 0x00000004241e7c24 */ /* 0x000fe2000f8e02ff */
[----:B------:R-:W-:Y:S01]  /*19540*/  SHF.R.S32.HI R28, RZ, 0x1f, R29 ;  /* 0x0000001fff1c7819 */ /* 0x000fe2000001141d */
[----:B------:R-:W-:-:S04]  /*19550*/  IMAD.WIDE.U32 R20, R35, UR4, R20 ;  /* 0x0000000423147c25 */ /* 0x000fc8000f8e0014 */
        /* <DEDUP_REMOVED lines=18> */
[----:B------:R-:W-:Y:S01]  /*19680*/  ULDC UR4, c[0x0][0xac8] ;  /* 0x0002b20000047ab9 */ /* 0x000fe20000000800 */
[----:B------:R-:W-:Y:S02]  /*19690*/  VIADD R2, R34, 0x30 ;  /* 0x0000003022027836 */ /* 0x000fe40000000000 */
[----:B--2---:R-:W0:Y:S01]  /*196a0*/  SHFL.IDX PT, R28, R32, RZ, 0x181f ;  /* 0x00181fff201c7589 */ /* 0x004e2200000e0000 */
[----:B------:R-:W-:Y:S01]  /*196b0*/  LEA.HI.X R33, R20, UR5, R21, 0x1, P0 ;  /* 0x0000000514217c11 */ /* 0x000fe200080f0c15 */
[C---:B------:R-:W-:Y:S01]  /*196c0*/  VIADD R20, R34.reuse, 0x60 ;  /* 0x0000006022147836 */ /* 0x040fe20000000000 */
[C---:B------:R-:W-:Y:S01]  /*196d0*/  ISETP.GE.AND P0, PT, R3.reuse, UR4, PT ;  /* 0x0000000403007c0c */ /* 0x040fe2000bf06270 */
[----:B------:R-:W1:Y:S03]  /*196e0*/  SHFL.IDX PT, R30, R32, 0x1, 0x181f ;  /* 0x00381f00201e7f89 */ /* 0x000e6600000e0000 */
[-C--:B------:R-:W-:Y:S01]  /*196f0*/  ISETP.GE.OR P1, PT, R34, R37.reuse, P0 ;  /* 0x000000252200720c */ /* 0x080fe20000726670 */
[----:B------:R-:W2:Y:S01]  /*19700*/  SHFL.IDX PT, R36, R32, 0x2, 0x181f ;  /* 0x00581f0020247f89 */ /* 0x000ea200000e0000 */
[-C--:B------:R-:W-:Y:S01]  /*19710*/  ISETP.GE.OR P2, PT, R2, R37.reuse, P0 ;  /* 0x000000250200720c */ /* 0x080fe20000746670 */
[----:B------:R-:W-:Y:S01]  /*19720*/  VIADD R2, R22, 0x13220 ;  /* 0x0001322016027836 */ /* 0x000fe20000000000 */
[----:B------:R-:W-:Y:S01]  /*19730*/  ISETP.GE.OR P3, PT, R20, R37, P0 ;  /* 0x000000251400720c */ /* 0x000fe20000766670 */
[----:B------:R-:W2:Y:S03]  /*19740*/  SHFL.IDX PT, R21, R33, RZ, 0x181f ;  /* 0x00181fff21157589 */ /* 0x000ea600000e0000 */
[----:B------:R-:W-:Y:S01]  /*19750*/  PRMT R2, RZ, 0x654, R2 ;  /* 0x00000654ff027816 */ /* 0x000fe20000000002 */
[----:B------:R-:W2:Y:S03]  /*19760*/  SHFL.IDX PT, R29, R33, 0x1, 0x181f ;  /* 0x00381f00211d7f89 */ /* 0x000ea600000e0000 */
[----:B------:R1:W-:Y:S01]  /*19770*/  SYNCS.ARRIVE.TRANS64.RED.A1T0 RZ, [R2+URZ], RZ ;  /* 0x000000ff02ff79a7 */ /* 0x0003e2000810043f */
[----:B------:R-:W2:Y:S01]  /*19780*/  SHFL.IDX PT, R31, R33, 0x2, 0x181f ;  /* 0x00581f00211f7f89 */ /* 0x000ea200000e0000 */
[----:B0-----:R-:W-:-:S03]  /*19790*/  @!P1 LEA R20, P4, R3, R28, 0x1 ;  /* 0x0000001c03149211 */ /* 0x001fc600078808ff */
[----:B------:R-:W0:Y:S01]  /*197a0*/  SHFL.IDX PT, R32, R32, 0x3, 0x181f ;  /* 0x00781f0020207f89 */ /* 0x000e2200000e0000 */
[----:B-1----:R-:W-:Y:S01]  /*197b0*/  VIADD R2, R34, 0x90 ;  /* 0x0000009022027836 */ /* 0x002fe20000000000 */
[C---:B------:R-:W-:Y:S02]  /*197c0*/  @!P2 LEA R28, P5, R3.reuse, R30, 0x1 ;  /* 0x0000001e031ca211 */ /* 0x040fe400078a08ff */
[----:B------:R-:W1:Y:S01]  /*197d0*/  SHFL.IDX PT, R33, R33, 0x3, 0x181f ;  /* 0x00781f0021217f89 */ /* 0x000e6200000e0000 */
[C---:B--2---:R-:W-:Y:S02]  /*197e0*/  @!P3 LEA R30, P6, R3.reuse, R36, 0x1 ;  /* 0x00000024031eb211 */ /* 0x044fe400078c08ff */
[----:B------:R-:W-:Y:S02]  /*197f0*/  ISETP.GE.OR P0, PT, R2, R37, P0 ;  /* 0x000000250200720c */ /* 0x000fe40000706670 */
[C-C-:B------:R-:W-:Y:S02]  /*19800*/  @!P1 LEA.HI.X R21, R3.reuse, R21, R0.reuse, 0x1, P4 ;  /* 0x0000001503159211 */ /* 0x140fe400020f0c00 */
[----:B------:R-:W-:-:S02]  /*19810*/  @!P2 LEA.HI.X R29, R3, R29, R0, 0x1, P5 ;  /* 0x0000001d031da211 */ /* 0x000fc400028f0c00 */
[----:B------:R-:W-:Y:S01]  /*19820*/  @!P3 LEA.HI.X R31, R3, R31, R0, 0x1, P6 ;  /* 0x0000001f031fb211 */ /* 0x000fe200030f0c00 */
[----:B---3--:R2:W-:Y:S04]  /*19830*/  @!P1 ST.E.128 desc[UR40][R20.64], R4 ;  /* 0x0000000414009985 */ /* 0x0085e8000c101d28 */
[----:B----4-:R2:W-:Y:S04]  /*19840*/  @!P2 ST.E.128 desc[UR40][R28.64], R8 ;  /* 0x000000081c00a985 */ /* 0x0105e8000c101d28 */
[----:B------:R2:W-:Y:S01]  /*19850*/  @!P3 ST.E.128 desc[UR40][R30.64], R12 ;  /* 0x0000000c1e00b985 */ /* 0x0005e2000c101d28 */
[----:B01----:R-:W-:Y:S05]  /*19860*/  @P0 BRA `(.L_x_14643) ;  /* 0x0000000800480947 */ /* 0x003fea0003800000 */
[----:B------:R-:W-:-:S04]  /*19870*/  LEA R2, P0, R3, R32, 0x1 ;  /* 0x0000002003027211 */ /* 0x000fc800078008ff */
[----:B------:R-:W-:-:S05]  /*19880*/  LEA.HI.X R3, R3, R33, R0, 0x1, P0 ;  /* 0x0000002103037211 */ /* 0x000fca00000f0c00 */
[----:B-----5:R0:W-:Y:S01]  /*19890*/  ST.E.128 desc[UR40][R2.64], R24 ;  /* 0x0000001802007985 */ /* 0x0201e2000c101d28 */
[----:B------:R-:W-:Y:S05]  /*198a0*/  BRA `(.L_x_14643) ;  /* 0x0000000800387947 */ /* 0x000fea0003800000 */
.L_x_14641:
        /* <DEDUP_REMOVED lines=8> */
[----:B------:R-:W1:Y:S03]  /*19930*/  LDC R27, c[0x0][0xbe8] ;  /* 0x0002fa00ff1b7b82 */ /* 0x000e660000000800 */
[----:B------:R-:W-:-:S13]  /*19940*/  ISETP.NE.AND.EX P1, PT, RZ, UR5, PT, P1 ;  /* 0x00000005ff007c0c */ /* 0x000fda000bf25310 */
[----:B------:R-:W3:Y:S01]  /*19950*/  @P1 LDC.64 R6, c[0x0][0xc08] ;  /* 0x00030200ff061b82 */ /* 0x000ee20000000a00 */
[----:B------:R-:W-:Y:S02]  /*19960*/  ULDC UR4, c[0x0][0xa88] ;  /* 0x0002a20000047ab9 */ /* 0x000fe40000000800 */
[----:B------:R-:W-:Y:S02]  /*19970*/  IMAD.U32 R8, RZ, RZ, UR4 ;  /* 0x00000004ff087e24 */ /* 0x000fe4000f8e00ff */
[----:B--2---:R-:W-:-:S04]  /*19980*/  IMAD.WIDE R4, R11, 0x4, R4 ;  /* 0x000000040b047825 */ /* 0x004fc800078e0204 */
[----:B---3--:R-:W-:Y:S01]  /*19990*/  @P1 IMAD.WIDE R6, R11, 0x4, R6 ;  /* 0x000000040b061825 */ /* 0x008fe200078e0206 */
[----:B------:R2:W5:Y:S04]  /*199a0*/  @P0 LDG.E R9, desc[UR40][R4.64] ;  /* 0x0000002804090981 */ /* 0x000568000c1e1900 */
[----:B------:R2:W5:Y:S01]  /*199b0*/  @P1 LDG.E R8, desc[UR40][R6.64] ;  /* 0x0000002806081981 */ /* 0x000562000c1e1900 */
[----:B-1----:R-:W-:Y:S02]  /*199c0*/  ISETP.NE.AND P2, PT, R27, 0x1, PT ;  /* 0x000000011b00780c */ /* 0x002fe40003f45270 */
[----:B------:R-:W-:Y:S02]  /*199d0*/  ISETP.GE.AND P3, PT, R30, 0xc0, PT ;  /* 0x000000c01e00780c */ /* 0x000fe40003f66270 */
[----:B------:R-:W-:-:S09]  /*199e0*/  SHF.R.S32.HI R10, RZ, 0x1f, R11 ;  /* 0x0000001fff0a7819 */ /* 0x000fd2000001140b */
[----:B------:R-:W1:Y:S01]  /*199f0*/  @P2 LDC R26, c[0x0][0xbec] ;  /* 0x0002fb00ff1a2b82 */ /* 0x000e620000000800 */
[----:B--2---:R-:W-:Y:S05]  /*19a00*/  @P1 BRA `(.L_x_14644) ;  /* 0x0000000000101947 */ /* 0x004fea0003800000 */
[----:B------:R-:W-:Y:S05]  /*19a10*/  @!P0 BRA `(.L_x_14644) ;  /* 0x00000000000c8947 */ /* 0x000fea0003800000 */
[----:B------:R-:W2:Y:S04]  /*19a20*/  LDG.E R7, desc[UR40][R4.64] ;  /* 0x0000002804077981 */ /* 0x000ea8000c1e1900 */
[----:B-----5:R-:W2:Y:S02]  /*19a30*/  LDG.E R8, desc[UR40][R4.64+0x4] ;  /* 0x0000042804087981 */ /* 0x020ea4000c1e1900 */
[----:B--2---:R-:W-:-:S07]  /*19a40*/  IMAD.IADD R8, R8, 0x1, -R7 ;  /* 0x0000000108087824 */ /* 0x004fce00078e0a07 */
.L_x_14644:
        /* <DEDUP_REMOVED lines=46> */
.L_x_14646:
[----:B------:R-:W-:Y:S05]  /*19d30*/  BSYNC B1 ;  /* 0x0000000000017941 */ /* 0x000fea0003800000 */
.L_x_14645:
[----:B------:R-:W3:Y:S01]  /*19d40*/  @P2 LDC R11, c[0x0][0xbf0] ;  /* 0x0002fc00ff0b2b82 */ /* 0x000ee20000000800 */
[----:B------:R-:W-:Y:S01]  /*19d50*/  ULDC.64 UR4, c[0x0][0xaa0] ;  /* 0x0002a80000047ab9 */ /* 0x000fe20000000a00 */
[----:B------:R-:W-:Y:S02]  /*19d60*/  IMAD R21, R21, 0x30, R2 ;  /* 0x0000003015157824 */ /* 0x000fe400078e0202 */
[----:B------:R-:W-:Y:S02]  /*19d70*/  IMAD R4, R12, UR4, RZ ;  /* 0x000000040c047c24 */ /* 0x000fe4000f8e02ff */
[----:B------:R-:W-:Y:S02]  /*19d80*/  IMAD.IADD R21, R28, 0x1, R21 ;  /* 0x000000011c157824 */ /* 0x000fe400078e0215 */
[C---:B--2---:R-:W-:Y:S02]  /*19d90*/  IMAD R7, R9.reuse, UR5, R4 ;  /* 0x0000000509077c24 */ /* 0x044fe4000f8e0204 */
[----:B------:R-:W-:Y:S01]  /*19da0*/  IMAD.WIDE.U32 R4, R9, UR4, RZ ;  /* 0x0000000409047c25 */ /* 0x000fe2000f8e00ff */
[----:B------:R-:W-:-:S03]  /*19db0*/  ULDC.64 UR4, c[0x0][0xae8] ;  /* 0x0002ba0000047ab9 */ /* 0x000fc60000000a00 */
[----:B------:R-:W-:Y:S02]  /*19dc0*/  IMAD R6, R14, UR4, RZ ;  /* 0x000000040e067c24 */ /* 0x000fe4000f8e02ff */
[----:B------:R-:W-:Y:S02]  /*19dd0*/  IMAD.IADD R5, R5, 0x1, R7 ;  /* 0x0000000105057824 */ /* 0x000fe400078e0207 */
[----:B------:R-:W-:Y:S02]  /*19de0*/  IMAD R9, R29, UR5, R6 ;  /* 0x000000051d097c24 */ /* 0x000fe4000f8e0206 */
[----:B-1----:R-:W-:-:S04]  /*19df0*/  @P2 IMAD.HI.U32 R6, R21, R26, RZ ;  /* 0x0000001a15062227 */ /* 0x002fc800078e00ff */
        /* <DEDUP_REMOVED lines=22> */
[----:B------:R-:W-:-:S03]  /*19f60*/  ULDC.64 UR4, c[0x0][0xa80] ;  /* 0x0002a00000047ab9 */ /* 0x000fc60000000a00 */
[----:B------:R-:W-:Y:S01]  /*19f70*/  IMAD.IADD R5, R5, 0x1, R7 ;  /* 0x0000000105057824 */ /* 0x000fe200078e0207 */
[----:B------:R-:W-:Y:S01]  /*19f80*/  LEA R6, P0, R4, UR4, 0x1 ;  /* 0x0000000404067c11 */ /* 0x000fe2000f8008ff */
[----:B------:R-:W-:Y:S01]  /*19f90*/  IMAD R27, R8, R27, RZ ;  /* 0x0000001b081b7224 */ /* 0x000fe200078e02ff */
[----:B------:R-:W-:Y:S01]  /*19fa0*/  ULDC UR4, c[0x0][0xac8] ;  /* 0x0002b20000047ab9 */ /* 0x000fe20000000800 */
[----:B------:R-:W-:Y:S01]  /*19fb0*/  IMAD.IADD R24, R2, 0x1, R28 ;  /* 0x0000000102187824 */ /* 0x000fe200078e021c */
[----:B------:R-:W-:Y:S01]  /*19fc0*/  LEA.HI.X R10, R4, UR5, R5, 0x1, P0 ;  /* 0x00000005040a7c11 */ /* 0x000fe200080f0c05 */
[----:B------:R-:W1:Y:S01]  /*19fd0*/  SHFL.IDX PT, R8, R6, RZ, 0x181f ;  /* 0x00181fff06087589 */ /* 0x000e6200000e0000 */
[----:B------:R-:W-:Y:S01]  /*19fe0*/  ISETP.GE.AND P0, PT, R3, UR4, PT ;  /* 0x0000000403007c0c */ /* 0x000fe2000bf06270 */
[C---:B------:R-:W-:Y:S02]  /*19ff0*/  VIADD R2, R24.reuse, 0x30 ;  /* 0x0000003018027836 */ /* 0x040fe40000000000 */
[----:B------:R-:W2:Y:S01]  /*1a000*/  SHFL.IDX PT, R12, R6, 0x1, 0x181f ;  /* 0x00381f00060c7f89 */ /* 0x000ea200000e0000 */
[C---:B------:R-:W-:Y:S01]  /*1a010*/  VIADD R4, R24.reuse, 0x60 ;  /* 0x0000006018047836 */ /* 0x040fe20000000000 */
[CC--:B------:R-:W-:Y:S01]  /*1a020*/  ISETP.GE.OR P3, PT, R24.reuse, R27.reuse, P0 ;  /* 0x0000001b1800720c */ /* 0x0c0fe20000766670 */
[----:B------:R-:W-:Y:S01]  /*1a030*/  VIADD R5, R24, 0x90 ;  /* 0x0000009018057836 */ /* 0x000fe20000000000 */
[----:B------:R-:W3:Y:S01]  /*1a040*/  SHFL.IDX PT, R14, R6, 0x2, 0x181f ;  /* 0x00581f00060e7f89 */ /* 0x000ee200000e0000 */
[----:B------:R-:W-:-:S02]  /*1a050*/  ISETP.GE.OR P2, PT, R2, R27, P0 ;  /* 0x0000001b0200720c */ /* 0x000fc40000746670 */
[-C--:B------:R-:W-:Y:S01]  /*1a060*/  ISETP.GE.OR P1, PT, R4, R27.reuse, P0 ;  /* 0x0000001b0400720c */ /* 0x080fe20000726670 */
[----:B------:R-:W4:Y:S01]  /*1a070*/  SHFL.IDX PT, R7, R10, RZ, 0x181f ;  /* 0x00181fff0a077589 */ /* 0x000f2200000e0000 */
[----:B------:R-:W-:-:S03]  /*1a080*/  ISETP.GE.OR P0, PT, R5, R27, P0 ;  /* 0x0000001b0500720c */ /* 0x000fc60000706670 */
[----:B------:R2:W5:Y:S04]  /*1a090*/  SHFL.IDX PT, R20, R6, 0x3, 0x181f ;  /* 0x00781f0006147f89 */ /* 0x00056800000e0000 */
[----:B------:R-:W0:Y:S04]  /*1a0a0*/  SHFL.IDX PT, R9, R10, 0x1, 0x181f ;  /* 0x00381f000a097f89 */ /* 0x000e2800000e0000 */
[----:B------:R-:W0:Y:S01]  /*1a0b0*/  SHFL.IDX PT, R11, R10, 0x2, 0x181f ;  /* 0x00581f000a0b7f89 */ /* 0x000e2200000e0000 */
[----:B-1----:R-:W-:-:S03]  /*1a0c0*/  @!P3 LEA R4, P6, R3, R8, 0x1 ;  /* 0x000000080304b211 */ /* 0x002fc600078c08ff */
[----:B------:R-:W1:Y:S01]  /*1a0d0*/  SHFL.IDX PT, R13, R10, 0x3, 0x181f ;  /* 0x00781f000a0d7f89 */ /* 0x000e6200000e0000 */
[C---:B--2---:R-:W-:Y:S02]  /*1a0e0*/  @!P2 LEA R6, P5, R3.reuse, R12, 0x1 ;  /* 0x0000000c0306a211 */ /* 0x044fe400078a08ff */
[C---:B---3--:R-:W-:Y:S02]  /*1a0f0*/  @!P1 LEA R8, P4, R3.reuse, R14, 0x1 ;  /* 0x0000000e03089211 */ /* 0x048fe400078808ff */
[C---:B----4-:R-:W-:Y:S02]  /*1a100*/  @!P3 LEA.HI.X R5, R3.reuse, R7, R0, 0x1, P6 ;  /* 0x000000070305b211 */ /* 0x050fe400030f0c00 */
[----:B-----5:R-:W-:-:S03]  /*1a110*/  @!P0 LEA R2, P6, R3, R20, 0x1 ;  /* 0x0000001403028211 */ /* 0x020fc600078c08ff */
[----:B------:R3:W-:Y:S01]  /*1a120*/  @!P3 ST.E.128 desc[UR40][R4.64], RZ ;  /* 0x000000ff0400b985 */ /* 0x0007e2000c101d28 */
[C-C-:B0-----:R-:W-:Y:S02]  /*1a130*/  @!P2 LEA.HI.X R7, R3.reuse, R9, R0.reuse, 0x1, P5 ;  /* 0x000000090307a211 */ /* 0x141fe400028f0c00 */
[----:B------:R-:W-:-:S03]  /*1a140*/  @!P1 LEA.HI.X R9, R3, R11, R0, 0x1, P4 ;  /* 0x0000000b03099211 */ /* 0x000fc600020f0c00 */
[----:B------:R3:W-:Y:S01]  /*1a150*/  @!P2 ST.E.128 desc[UR40][R6.64], RZ ;  /* 0x000000ff0600a985 */ /* 0x0007e2000c101d28 */
[----:B-1----:R-:W-:-:S03]  /*1a160*/  @!P0 LEA.HI.X R3, R3, R13, R0, 0x1, P6 ;  /* 0x0000000d03038211 */ /* 0x002fc600030f0c00 */
[----:B------:R3:W-:Y:S04]  /*1a170*/  @!P1 ST.E.128 desc[UR40][R8.64], RZ ;  /* 0x000000ff08009985 */ /* 0x0007e8000c101d28 */
[----:B------:R3:W-:Y:S02]  /*1a180*/  @!P0 ST.E.128 desc[UR40][R2.64], RZ ;  /* 0x000000ff02008985 */ /* 0x0007e4000c101d28 */
.L_x_14643:
[----:B------:R-:W-:Y:S05]  /*1a190*/  BSYNC B0 ;  /* 0x0000000000007941 */ /* 0x000fea0003800000 */
.L_x_14640:
[----:B------:R-:W4:Y:S01]  /*1a1a0*/  LDL R0, [R1+0xc] ;  /* 0x00000c0001007983 */ /* 0x000f220000100800 */
[----:B------:R-:W-:Y:S02]  /*1a1b0*/  ULDC UR4, c[0x0][0xc3c] ;  /* 0x00030f0000047ab9 */ /* 0x000fe40000000800 */
[----:B----4-:R-:W-:-:S13]  /*1a1c0*/  ISETP.GE.AND P0, PT, R0, UR4, PT ;  /* 0x0000000400007c0c */ /* 0x010fda000bf06270 */
[----:B------:R-:W-:Y:S05]  /*1a1d0*/  @!P0 BRA `(.L_x_14647) ;  /* 0xfffffe6c005c8947 */ /* 0x000fea000383ffff */
[----:B------:R-:W-:Y:S05]  /*1a1e0*/  BRA `(.L_x_14465) ;  /* 0x0000007c00e87947 */ /* 0x000fea0003800000 */
.L_x_14463:
        /* <DEDUP_REMOVED lines=56> */
.L_x_14653:
        /* <DEDUP_REMOVED lines=12> */
.L_x_14652:
[----:B------:R-:W-:Y:S05]  /*1a630*/  BSYNC B0 ;  /* 0x0000000000007941 */ /* 0x000fea0003800000 */
.L_x_14651:
        /* <DEDUP_REMOVED lines=20> */
[----:B------:R-:W-:Y:S02]  /*1a780*/  IMAD.MOV.U32 R6, RZ, RZ, R9 ;  /* 0x000000ffff067224 */ /* 0x000fe400078e0009 */
[----:B------:R-:W-:-:S07]  /*1a790*/  IMAD.MOV.U32 R9, RZ, RZ, R3 ;  /* 0x000000ffff097224 */ /* 0x000fce00078e0003 */
.L_x_14649:
        /* <DEDUP_REMOVED lines=21> */
.L_x_14654:
[----:B-1----:R-:W-:Y:S01]  /*1a8f0*/  IMAD R24, R24, UR5, R9 ;  /* 0x0000000518187c24 */ /* 0x002fe2000f8e0209 */
[----:B0-----:R-:W-:Y:S01]  /*1a900*/  IABS R6, R4 ;  /* 0x0000000400067213 */ /* 0x001fe20000000000 */
[----:B------:R-:W-:Y:S02]  /*1a910*/  IMAD R11, R15, R8, RZ ;  /* 0x000000080f0b7224 */ /* 0x000fe400078e02ff */
[----:B------:R-:W-:Y:S01]  /*1a920*/  IMAD.MOV.U32 R2, RZ, RZ, RZ ;  /* 0x000000ffff027224 */ /* 0x000fe200078e00ff */
[----:B------:R-:W-:Y:S01]  /*1a930*/  IADD3 R9, -R24, UR6, RZ ;  /* 0x0000000618097c10 */ /* 0x000fe2000fffe1ff */
        /* <DEDUP_REMOVED lines=50> */
.L_x_14650:
[----:B------:R-:W-:Y:S02]  /*1ac60*/  IMAD.MOV.U32 R25, RZ, RZ, RZ ;  /* 0x000000ffff197224 */ /* 0x000fe400078e00ff */
[----:B------:R-:W-:Y:S02]  /*1ac70*/  IMAD.U32 R24, RZ, RZ, UR6 ;  /* 0x00000006ff187e24 */ /* 0x000fe4000f8e00ff */
[----:B------:R-:W-:-:S07]  /*1ac80*/  IMAD.MOV.U32 R26, RZ, RZ, RZ ;  /* 0x000000ffff1a7224 */ /* 0x000fce00078e00ff */
.L_x_14655:
[----:B------:R-:W-:-:S13]  /*1ac90*/  ISETP.NE.AND P0, PT, R5, RZ, PT ;  /* 0x000000ff0500720c */ /* 0x000fda0003f05270 */
[----:B------:R-:W0:Y:S01]  /*1aca0*/  @!P0 S2R R3, SR_CgaCtaId ;  /* 0x0000000000038919 */ /* 0x000e220000008800 */
[----:B------:R-:W-:-:S04]  /*1acb0*/  @!P0 MOV R0, 0x400 ;  /* 0x0000040000008802 */ /* 0x000fc80000000f00 */
[----:B0-----:R-:W-:-:S05]  /*1acc0*/  @!P0 LEA R0, R3, R0, 0x18 ;  /* 0x0000000003008211 */ /* 0x001fca00078ec0ff */
[----:B------:R2:W-:Y:S01]  /*1acd0*/  @!P0 STS.128 [R0+0x132d0], R24 ;  /* 0x0132d01800008388 */ /* 0x0005e20000000c00 */
[----:B------:R-:W-:Y:S06]  /*1ace0*/  BAR.ARV 0x5, 0x200 ;  /* 0x0148000000007b1d */ /* 0x000fec0000002000 */
.L_x_14648:
[----:B0-2---:R-:W-:Y:S01]  /*1acf0*/  IMAD.MOV.U32 R0, RZ, RZ, 0x1 ;  /* 0x00000001ff007424 */ /* 0x005fe200078e00ff */
[----:B------:R0:W-:Y:S01]  /*1ad00*/  STL [R1+0xc], RZ ;  /* 0x00000cff01007387 */ /* 0x0001e20000100800 */
[----:B------:R-:W-:Y:S02]  /*1ad10*/  ULDC UR4, c[0x0][0xc3c] ;  /* 0x00030f0000047ab9 */ /* 0x000fe40000000800 */
[----:B-1----:R-:W-:Y:S01]  /*1ad20*/  ISETP.GE.AND P0, PT, R27, UR4, PT ;  /* 0x000000041b007c0c */ /* 0x002fe2000bf06270 */
        /* <DEDUP_REMOVED lines=26> */
[----:B------:R-:W-:Y:S01]  /*1aed0*/  LOP3.LUT R22, R3, 0x100, R2, 0xf8, !PT ;  /* 0x0000010003167812 */ /* 0x000fe200078ef802 */
[----:B-1----:R-:W-:Y:S01]  /*1aee0*/  IMAD.U32 R3, RZ, RZ, UR4 ;  /* 0x00000004ff037e24 */ /* 0x002fe2000f8e00ff */
[----:B------:R-:W-:-:S04]  /*1aef0*/  LOP3.LUT R9, R7, R8, RZ, 0xfc, !PT ;  /* 0x0000000807097212 */ /* 0x000fc800078efcff */
[----:B------:R-:W-:Y:S01]  /*1af00*/  LEA R17, R3, R17, 0x18 ;  /* 0x0000001103117211 */ /* 0x000fe200078ec0ff */
[----:B------:R-:W-:Y:S04]  /*1af10*/  STL [R1+0x38], R9 ;  /* 0x0000380901007387 */ /* 0x000fe80000100800 */
[----:B------:R0:W-:Y:S01]  /*1af20*/  STL [R1+0x34], R3 ;  /* 0x0000340301007387 */ /* 0x0001e20000100800 */
[----:B------:R-:W-:Y:S02]  /*1af30*/  SHF.R.U32.HI R11, RZ, 0x2, R11 ;  /* 0x00000002ff0b7819 */ /* 0x000fe4000001160b */
[----:B------:R-:W-:Y:S02]  /*1af40*/  LOP3.LUT R5, R5, 0x10, R6, 0x78, !PT ;  /* 0x0000001005057812 */ /* 0x000fe400078e7806 */
[----:B------:R-:W-:Y:S01]  /*1af50*/  LOP3.LUT R2, R11, 0x60, R2, 0xf8, !PT ;  /* 0x000000600b027812 */ /* 0x000fe200078ef802 */
[----:B------:R-:W-:Y:S01]  /*1af60*/  BSSY B7, `(.L_x_14656) ;  /* 0x00006e0000077945 */ /* 0x000fe20003800000 */
[----:B------:R-:W-:-:S02]  /*1af70*/  LOP3.LUT R23, R4, 0x640, R23, 0xf8, !PT ;  /* 0x0000064004177812 */ /* 0x000fc400078ef817 */
[----:B------:R-:W-:Y:S02]  /*1af80*/  LOP3.LUT R22, R22, R5, RZ, 0xfc, !PT ;  /* 0x0000000516167212 */ /* 0x000fe400078efcff */
[----:B------:R-:W-:Y:S01]  /*1af90*/  LOP3.LUT R2, R2, 0x80, RZ, 0xfc, !PT ;  /* 0x0000008002027812 */ /* 0x000fe200078efcff */
[----:B------:R-:W-:Y:S01]  /*1afa0*/  ULDC.64 UR38, c[0x0][0x198] ;  /* 0x0000660000267ab9 */ /* 0x000fe20000000a00 */
[----:B------:R-:W-:Y:S01]  /*1afb0*/  ULDC UR36, c[0x0][0xc] ;  /* 0x0000030000247ab9 */ /* 0x000fe20000000800 */
[C---:B--2---:R-:W-:Y:S02]  /*1afc0*/  LOP3.LUT R0, R10.reuse, 0x2, RZ, 0xfc, !PT ;  /* 0x000000020a007812 */ /* 0x044fe400078efcff */
[----:B0-----:R-:W-:-:S03]  /*1afd0*/  LOP3.LUT R3, R10, 0x1, RZ, 0xfc, !PT ;  /* 0x000000010a037812 */ /* 0x001fc600078efcff */
[----:B------:R0:W-:Y:S04]  /*1afe0*/  STL [R1+0x60], R0 ;  /* 0x0000600001007387 */ /* 0x0001e80000100800 */
[----:B------:R1:W-:Y:S01]  /*1aff0*/  STL [R1+0x54], R3 ;  /* 0x0000540301007387 */ /* 0x0003e20000100800 */
[----:B0-----:R-:W-:-:S03]  /*1b000*/  IMAD.MOV.U32 R0, RZ, RZ, 0x1 ;  /* 0x00000001ff007424 */ /* 0x001fc600078e00ff */
[----:B------:R-:W-:Y:S01]  /*1b010*/  STL [R1+0x5c], RZ ;  /* 0x00005cff01007387 */ /* 0x000fe20000100800 */
[----:B-1----:R-:W-:-:S03]  /*1b020*/  IMAD.MOV.U32 R3, RZ, RZ, 0x1 ;  /* 0x00000001ff037424 */ /* 0x002fc600078e00ff */
[----:B------:R0:W-:Y:S04]  /*1b030*/  STL [R1+0x20], R0 ;  /* 0x0000200001007387 */ /* 0x0001e80000100800 */
[----:B------:R1:W-:Y:S01]  /*1b040*/  STL [R1+0x14], RZ ;  /* 0x000014ff01007387 */ /* 0x0003e20000100800 */
[----:B0-----:R-:W-:-:S03]  /*1b050*/  IMAD.IADD R0, R17, 0x1, R9 ;  /* 0x0000000111007824 */ /* 0x001fc600078e0209 */
[----:B------:R1:W-:Y:S04]  /*1b060*/  STL [R1+0xc], RZ ;  /* 0x00000cff01007387 */ /* 0x0003e80000100800 */
[----:B------:R1:W-:Y:S04]  /*1b070*/  STL [R1+0x1c], R3 ;  /* 0x00001c0301007387 */ /* 0x0003e80000100800 */
[----:B------:R1:W-:Y:S02]  /*1b080*/  STL [R1+0x58], R0 ;  /* 0x0000580001007387 */ /* 0x0003e40000100800 */
.L_x_14782:
[----:B------:R-:W-:Y:S05]  /*1b090*/  YIELD ;  /* 0x0000000000007946 */ /* 0x000fea0003800000 */
[----:B------:R-:W-:Y:S01]  /*1b0a0*/  ULDC.64 UR4, c[0x0][0xa28] ;  /* 0x00028a0000047ab9 */ /* 0x000fe20000000a00 */
[----:B0-2---:R-:W-:Y:S02]  /*1b0b0*/  CS2R R8, SRZ ;  /* 0x0000000000087805 */ /* 0x005fe4000001ff00 */
[----:B------:R-:W-:Y:S01]  /*1b0c0*/  ISETP.NE.U32.AND P0, PT, RZ, UR4, PT ;  /* 0x00000004ff007c0c */ /* 0x000fe2000bf05070 */
[----:B------:R-:W0:Y:S01]  /*1b0d0*/  LDC.64 R4, c[0x0][0xa00] ;  /* 0x00028000ff047b82 */ /* 0x000e220000000a00 */
[----:B------:R-:W-:-:S02]  /*1b0e0*/  ULDC.64 UR6, c[0x0][0xa10] ;  /* 0x0002840000067ab9 */ /* 0x000fc40000000a00 */
[----:B------:R-:W-:Y:S01]  /*1b0f0*/  ISETP.NE.AND.EX P0, PT, RZ, UR5, PT, P0 ;  /* 0x00000005ff007c0c */ /* 0x000fe2000bf05300 */
[----:B------:R-:W-:-:S12]  /*1b100*/  ULDC.64 UR4, c[0x0][0xa18] ;  /* 0x0002860000047ab9 */ /* 0x000fd80000000a00 */
[----:B-1----:R-:W1:Y:S02]  /*1b110*/  @P0 LDC.64 R2, c[0x0][0xa28] ;  /* 0x00028a00ff020b82 */ /* 0x002e640000000a00 */
[----:B-1----:R-:W-:-:S05]  /*1b120*/  @P0 IMAD.WIDE R2, R27, 0x4, R2 ;  /* 0x000000041b020825 */ /* 0x002fca00078e0202 */
[----:B------:R1:W2:Y:S01]  /*1b130*/  @P0 LDG.E R9, desc[UR40][R2.64] ;  /* 0x0000002802090981 */ /* 0x0002a2000c1e1900 */
[----:B------:R-:W-:Y:S01]  /*1b140*/  ISETP.NE.U32.AND P0, PT, RZ, UR4, PT ;  /* 0x00000004ff007c0c */ /* 0x000fe2000bf05070 */
[----:B0-----:R-:W-:Y:S01]  /*1b150*/  IMAD.WIDE R4, R27, 0x4, R4 ;  /* 0x000000041b047825 */ /* 0x001fe200078e0204 */
[----:B------:R-:W-:Y:S02]  /*1b160*/  ISETP.NE.U32.AND P1, PT, RZ, UR6, PT ;  /* 0x00000006ff007c0c */ /* 0x000fe4000bf25070 */
[----:B------:R-:W-:Y:S01]  /*1b170*/  ISETP.NE.AND.EX P2, PT, RZ, UR5, PT, P0 ;  /* 0x00000005ff007c0c */ /* 0x000fe2000bf45300 */
[----:B------:R-:W-:Y:S01]  /*1b180*/  ULDC.64 UR4, c[0x0][0xa00] ;  /* 0x0002800000047ab9 */ /* 0x000fe20000000a00 */
[----:B------:R-:W-:Y:S01]  /*1b190*/  ISETP.NE.AND.EX P1, PT, RZ, UR7, PT, P1 ;  /* 0x00000007ff007c0c */ /* 0x000fe2000bf25310 */
[----:B---3--:R-:W-:Y:S01]  /*1b1a0*/  IMAD.MOV.U32 R0, RZ, RZ, RZ ;  /* 0x000000ffff007224 */ /* 0x008fe200078e00ff */
[----:B------:R-:W-:Y:S01]  /*1b1b0*/  ISETP.NE.U32.AND P0, PT, RZ, UR4, PT ;  /* 0x00000004ff007c0c */ /* 0x000fe2000bf05070 */
[----:B-1----:R-:W0:Y:S03]  /*1b1c0*/  LDC.64 R2, c[0x0][0xa10] ;  /* 0x00028400ff027b82 */ /* 0x002e260000000a00 */
[----:B------:R-:W-:-:S05]  /*1b1d0*/  ISETP.NE.AND.EX P0, PT, RZ, UR5, PT, P0 ;  /* 0x00000005ff007c0c */ /* 0x000fca000bf05300 */
[----:B------:R-:W1:Y:S08]  /*1b1e0*/  @P2 LDC.64 R6, c[0x0][0xa18] ;  /* 0x00028600ff062b82 */ /* 0x000e700000000a00 */
[----:B------:R-:W3:Y:S01]  /*1b1f0*/  @P0 LDG.E R8, desc[UR40][R4.64] ;  /* 0x0000002804080981 */ /* 0x000ee2000c1e1900 */
[----:B------:R-:W-:Y:S01]  /*1b200*/  ULDC UR4, c[0x0][0x288] ;  /* 0x0000a20000047ab9 */ /* 0x000fe20000000800 */
[----:B0-----:R-:W-:-:S05]  /*1b210*/  IMAD.WIDE R2, R27, 0x4, R2 ;  /* 0x000000041b027825 */ /* 0x001fca00078e0202 */
[----:B------:R-:W5:Y:S01]  /*1b220*/  @P1 LDG.E R0, desc[UR40][R2.64] ;  /* 0x0000002802001981 */ /* 0x000f62000c1e1900 */
[----:B-1----:R-:W-:-:S03]  /*1b230*/  @P2 IMAD.WIDE R6, R27, 0x4, R6 ;  /* 0x000000041b062825 */ /* 0x002fc600078e0206 */
[----:B---3--:R0:W-:Y:S02]  /*1b240*/  STL [R1+0x4c], R8 ;  /* 0x00004c0801007387 */ /* 0x0081e40000100800 */
[----:B0-----:R-:W-:Y:S01]  /*1b250*/  IMAD.U32 R8, RZ, RZ, UR4 ;  /* 0x00000004ff087e24 */ /* 0x001fe2000f8e00ff */
[----:B------:R-:W-:-:S05]  /*1b260*/  ULDC.64 UR4, c[0x0][0x418] ;  /* 0x0001060000047ab9 */ /* 0x000fca0000000a00 */
        /* <DEDUP_REMOVED lines=10> */
[----:B---3--:R0:W-:Y:S04]  /*1b310*/  STL [R1], R8 ;  /* 0x0000000801007387 */ /* 0x0081e80000100800 */
[----:B--2---:R0:W-:Y:S01]  /*1b320*/  STL [R1+0x28], R9 ;  /* 0x0000280901007387 */ /* 0x0041e20000100800 */
[----:B------:R-:W-:Y:S01]  /*1b330*/  IMAD.MOV.U32 R11, RZ, RZ, R8 ;  /* 0x000000ffff0b7224 */ /* 0x000fe200078e0008 */
[----:B------:R-:W-:Y:S06]  /*1b340*/  @P2 BRA `(.L_x_14657) ;  /* 0x0000000000142947 */ /* 0x000fec0003800000 */
[----:B------:R-:W-:Y:S05]  /*1b350*/  @!P0 BRA `(.L_x_14657) ;  /* 0x0000000000108947 */ /* 0x000fea0003800000 */
[----:B0-----:R-:W2:Y:S04]  /*1b360*/  LDG.E R8, desc[UR40][R4.64] ;  /* 0x0000002804087981 */ /* 0x001ea8000c1e1900 */
[----:B------:R-:W2:Y:S02]  /*1b370*/  LDG.E R4, desc[UR40][R4.64+0x4] ;  /* 0x0000042804047981 */ /* 0x000ea4000c1e1900 */
[----:B--2---:R-:W-:-:S05]  /*1b380*/  IMAD.IADD R11, R4, 0x1, -R8 ;  /* 0x00000001040b7824 */ /* 0x004fca00078e0a08 */
[----:B------:R1:W-:Y:S02]  /*1b390*/  STL [R1], R11 ;  /* 0x0000000b01007387 */ /* 0x0003e40000100800 */
.L_x_14657:
        /* <DEDUP_REMOVED lines=8> */
.L_x_14658:
        /* <DEDUP_REMOVED lines=9> */
.L_x_14659:
[----:B--2---:R-:W2:Y:S04]  /*1b4b0*/  @P1 LDG.E R4, desc[UR40][R2.64] ;  /* 0x0000002802041981 */ /* 0x004ea8000c1e1900 */
[----:B------:R3:W2:Y:S01]  /*1b4c0*/  @P1 LDG.E R5, desc[UR40][R2.64+0x4] ;  /* 0x0000042802051981 */ /* 0x0006a2000c1e1900 */
[----:B-----5:R-:W-:Y:S02]  /*1b4d0*/  IMAD.IADD R6, R6, 0x1, -R9 ;  /* 0x0000000106067824 */ /* 0x020fe400078e0a09 */
[----:B------:R-:W-:-:S04]  /*1b4e0*/  IMAD R25, R25, 0xc0, RZ ;  /* 0x000000c019197824 */ /* 0x000fc800078e02ff */
[----:B0-----:R-:W-:Y:S01]  /*1b4f0*/  VIADD R8, R25, 0xbf ;  /* 0x000000bf19087836 */ /* 0x001fe20000000000 */
[----:B---3--:R-:W0:Y:S02]  /*1b500*/  LDC R2, c[0x0][0x448] ;  /* 0x00011200ff027b82 */ /* 0x008e240000000800 */
        /* <DEDUP_REMOVED lines=8> */
[----:B------:R-:W-:-:S03]  /*1b590*/  IADD3 R10, R18, 0x1, -R11 ;  /* 0x00000001120a7810 */ /* 0x000fc60007ffe80b */
        /* <DEDUP_REMOVED lines=19> */
.L_x_14662:
[----:B------:R-:W-:-:S13]  /*1b6d0*/  ISETP.NE.AND P0, PT, R3, 0x1, PT ;  /* 0x000000010300780c */ /* 0x000fda0003f05270 */
[----:B------:R-:W0:Y:S02]  /*1b6e0*/  @P0 LDC.64 R4, c[0x0][0x9e8] ;  /* 0x00027a00ff040b82 */ /* 0x000e240000000a00 */
[----:B0-----:R-:W-:-:S05]  /*1b6f0*/  @P0 IMAD.HI.U32 R4, R9, R4, RZ ;  /* 0x0000000409040227 */ /* 0x001fca00078e00ff */
[----:B------:R-:W-:-:S07]  /*1b700*/  @P0 SHF.R.U32.HI R9, RZ, R5, R4 ;  /* 0x00000005ff090219 */ /* 0x000fce0000011604 */
.L_x_14663:
[----:B------:R-:W-:Y:S05]  /*1b710*/  BSYNC B0 ;  /* 0x0000000000007941 */ /* 0x000fea0003800000 */
.L_x_14661:
[----:B------:R-:W-:-:S05]  /*1b720*/  IMAD R9, R9, R3, R3 ;  /* 0x0000000309097224 */ /* 0x000fca00078e0203 */
[----:B------:R-:W-:-:S07]  /*1b730*/  VIMNMX R2, R2, R9, PT ;  /* 0x0000000902027248 */ /* 0x000fce0003fe0100 */
.L_x_14660:
        /* <DEDUP_REMOVED lines=20> */
.L_x_14666:
[----:B------:R-:W-:-:S13]  /*1b880*/  ISETP.NE.AND P0, PT, R3, 0x1, PT ;  /* 0x000000010300780c */ /* 0x000fda0003f05270 */
[----:B------:R-:W0:Y:S02]  /*1b890*/  @P0 LDC.64 R4, c[0x0][0x9e8] ;  /* 0x00027a00ff040b82 */ /* 0x000e240000000a00 */
[----:B0-----:R-:W-:-:S05]  /*1b8a0*/  @P0 IMAD.HI.U32 R4, R9, R4, RZ ;  /* 0x0000000409040227 */ /* 0x001fca00078e00ff */
[----:B------:R-:W-:-:S07]  /*1b8b0*/  @P0 SHF.R.U32.HI R9, RZ, R5, R4 ;  /* 0x00000005ff090219 */ /* 0x000fce0000011604 */
.L_x_14667:
[----:B------:R-:W-:Y:S05]  /*1b8c0*/  BSYNC B0 ;  /* 0x0000000000007941 */ /* 0x000fea0003800000 */
.L_x_14665:
[----:B------:R-:W-:-:S05]  /*1b8d0*/  IMAD R3, R9, R3, RZ ;  /* 0x0000000309037224 */ /* 0x000fca00078e02ff */
[----:B------:R-:W-:-:S07]  /*1b8e0*/  VIMNMX R8, R8, R3, !PT ;  /* 0x0000000308087248 */ /* 0x000fce0007fe0100 */
.L_x_14664:
[----:B------:R-:W-:Y:S01]  /*1b8f0*/  VIADD R2, R2, 0x9f ;  /* 0x0000009f02027836 */ /* 0x000fe20000000000 */
[----:B------:R-:W-:Y:S01]  /*1b900*/  BSSY B0, `(.L_x_14668) ;  /* 0x00000ea000007945 */ /* 0x000fe20003800000 */
[----:B------:R-:W-:-:S04]  /*1b910*/  IMAD.HI R8, R8, 0x66666667, RZ ;  /* 0x6666666708087827 */ /* 0x000fc800078e02ff */
[----:B------:R-:W-:-:S05]  /*1b920*/  IMAD.HI R2, R2, 0x66666667, RZ ;  /* 0x6666666702027827 */ /* 0x000fca00078e02ff */
[----:B------:R-:W-:-:S04]  /*1b930*/  SHF.R.U32.HI R4, RZ, 0x1f, R2 ;  /* 0x0000001fff047819 */ /* 0x000fc80000011602 */
[----:B------:R-:W-:Y:S02]  /*1b940*/  LEA.HI.SX32 R4, R2, R4, 0x1a ;  /* 0x0000000402047211 */ /* 0x000fe400078fd2ff */
[----:B------:R-:W-:-:S04]  /*1b950*/  SHF.R.U32.HI R2, RZ, 0x1f, R8 ;  /* 0x0000001fff027819 */ /* 0x000fc80000011608 */
[----:B------:R-:W-:-:S04]  /*1b960*/  LEA.HI.SX32 R2, R8, R2, 0x1a ;  /* 0x0000000208027211 */ /* 0x000fc800078fd2ff */
        /* <DEDUP_REMOVED lines=24> */
.L_x_14830:
[----:B--2---:R-:W-:Y:S02]  /*1baf0*/  ISETP.NE.AND P0, PT, R14, RZ, PT ;  /* 0x000000ff0e00720c */ /* 0x004fe40003f05270 */
[----:B------:R-:W-:-:S11]  /*1bb00*/  PLOP3.LUT P6, PT, PT, PT, PT, 0x8, 0x0 ;  /* 0x000000000000781c */ /* 0x000fd60003fce170 */
[----:B------:R-:W-:Y:S05]  /*1bb10*/  @P0 BRA `(.L_x_14671) ;  /* 0x00000000000c0947 */ /* 0x000fea0003800000 */
[----:B------:R-:W-:-:S03]  /*1bb20*/  UMOV UR4, 0xffffffff ;  /* 0xffffffff00047882 */ /* 0x000fc60000000000 */
[----:B------:R-:W-:Y:S05]  /*1bb30*/  BRA.DIV UR4, `(.L_x_14672) ;  /* 0x00000072048c7947 */ /* 0x000fea000b800000 */
[----:B------:R-:W-:-:S13]  /*1bb40*/  ELECT P6, URZ, PT ;  /* 0x00000000003f782f */ /* 0x000fda00038c0000 */
.L_x_14671:
        /* <DEDUP_REMOVED lines=9> */
.L_x_14833:
[----:B------:R-:W-:Y:S05]  /*1bbe0*/  BSYNC B1 ;  /* 0x0000000000017941 */ /* 0x000fea0003800000 */
.L_x_14673:
[----:B------:R-:W-:Y:S04]  /*1bbf0*/  BSSY B1, `(.L_x_14675) ;  /* 0x0000050000017945 */ /* 0x000fe80003800000 */
[----:B------:R-:W-:Y:S05]  /*1bc00*/  @!P6 BRA `(.L_x_14676) ;  /* 0x000000040038e947 */ /* 0x000fea0003800000 */
[----:B------:R-:W0:Y:S04]  /*1bc10*/  LDL R8, [R1+0x14] ;  /* 0x0000140001087983 */ /* 0x000e280000100800 */
[----:B------:R-:W2:Y:S01]  /*1bc20*/  LDL R6, [R1+0x20] ;  /* 0x0000200001067983 */ /* 0x000ea20000100800 */
[----:B------:R-:W3:Y:S01]  /*1bc30*/  S2R R7, SR_TID.X ;  /* 0x0000000000077919 */ /* 0x000ee20000002100 */
[----:B------:R-:W-:Y:S01]  /*1bc40*/  BSSY B2, `(.L_x_14677) ;  /* 0x0000007000027945 */ /* 0x000fe20003800000 */
[----:B---3--:R-:W-:-:S04]  /*1bc50*/  LOP3.LUT R7, R7, 0x7f, RZ, 0xc0, !PT ;  /* 0x0000007f07077812 */ /* 0x008fc800078ec0ff */
[----:B------:R-:W-:Y:S01]  /*1bc60*/  ISETP.NE.AND P1, PT, R7, RZ, PT ;  /* 0x000000ff0700720c */ /* 0x000fe20003f25270 */
[----:B0-----:R-:W-:Y:S01]  /*1bc70*/  IMAD R5, R8, 0x8, R17 ;  /* 0x0000000808057824 */ /* 0x001fe200078e0211 */
[----:B--2---:R-:W-:-:S04]  /*1bc80*/  SHF.L.U32 R6, R6, 0x1f, RZ ;  /* 0x0000001f06067819 */ /* 0x004fc800000006ff */
[----:B------:R-:W0:Y:S02]  /*1bc90*/  SYNCS.PHASECHK.TRANS64.TRYWAIT P0, [R5+URZ+0x132a0], R6 ;  /* 0x0132a006050075a7 */ /* 0x000e24000800017f */
[----:B0-----:R-:W-:Y:S05]  /*1bca0*/  @!P0 BRA `(.L_x_14678) ;  /* 0x0000007000648947 */ /* 0x001fea0003800000 */
.L_x_14834:
[----:B------:R-:W-:Y:S05]  /*1bcb0*/  BSYNC B2 ;  /* 0x0000000000027941 */ /* 0x000fea0003800000 */
.L_x_14677:
        /* <DEDUP_REMOVED lines=9> */
.L_x_14680:
[----:B------:R-:W-:Y:S05]  /*1bd50*/  BSYNC B2 ;  /* 0x0000000000027941 */ /* 0x000fea0003800000 */
.L_x_14679:
[----:B------:R-:W2:Y:S01]  /*1bd60*/  LDL R7, [R1+0x14] ;  /* 0x0000140001077983 */ /* 0x000ea20000100800 */
        /* <DEDUP_REMOVED lines=11> */
[----:B-1----:R-:W-:-:S07]  /*1be20*/  VIADD R11, R7, 0xe000 ;  /* 0x0000e000070b7836 */ /* 0x002fce0000000000 */
.L_x_14681:
        /* <DEDUP_REMOVED lines=13> */
.L_x_14835:
[----:B------:R-:W-:Y:S05]  /*1bf00*/  BSYNC B2 ;  /* 0x0000000000027941 */ /* 0x000fea0003800000 */
.L_x_14682:
        /* <DEDUP_REMOVED lines=11> */
.L_x_14685:
[----:B------:R-:W-:Y:S05]  /*1bfc0*/  BSYNC B2 ;  /* 0x0000000000027941 */ /* 0x000fea0003800000 */
.L_x_14684:
        /* <DEDUP_REMOVED lines=8> */
.L_x_14686:
        /* <DEDUP_REMOVED lines=10> */
.L_x_14676:
[----:B------:R-:W-:Y:S05]  /*1c0f0*/  BSYNC B1 ;  /* 0x0000000000017941 */ /* 0x000fea0003800000 */
.L_x_14675:
        /* <DEDUP_REMOVED lines=13> */
.L_x_14699:
[----:B------:R-:W-:Y:S05]  /*1c1d0*/  YIELD ;  /* 0x0000000000007946 */ /* 0x000fea0003800000 */
[----:B------:R-:W-:Y:S04]  /*1c1e0*/  BSSY B1, `(.L_x_14687) ;  /* 0x000004f000017945 */ /* 0x000fe80003800000 */
[----:B--2---:R-:W-:Y:S05]  /*1c1f0*/  @!P6 BRA `(.L_x_14688) ;  /* 0x000000040034e947 */ /* 0x004fea0003800000 */
        /* <DEDUP_REMOVED lines=10> */
.L_x_14836:
[----:B------:R-:W-:Y:S05]  /*1c2a0*/  BSYNC B2 ;  /* 0x0000000000027941 */ /* 0x000fea0003800000 */
.L_x_14689:
        /* <DEDUP_REMOVED lines=9> */
.L_x_14692:
[----:B------:R-:W-:Y:S05]  /*1c340*/  BSYNC B2 ;  /* 0x0000000000027941 */ /* 0x000fea0003800000 */
.L_x_14691:
        /* <DEDUP_REMOVED lines=11> */
[----:B-1----:R-:W-:-:S07]  /*1c400*/  VIADD R11, R7, 0xe000 ;  /* 0x0000e000070b7836 */ /* 0x002fce0000000000 */
.L_x_14693:
        /* <DEDUP_REMOVED lines=13> */
.L_x_14837:
[----:B------:R-:W-:Y:S05]  /*1c4e0*/  BSYNC B2 ;  /* 0x0000000000027941 */ /* 0x000fea0003800000 */
.L_x_14694:
        /* <DEDUP_REMOVED lines=11> */
.L_x_14697:
[----:B------:R-:W-:Y:S05]  /*1c5a0*/  BSYNC B2 ;  /* 0x0000000000027941 */ /* 0x000fea0003800000 */
.L_x_14696:
        /* <DEDUP_REMOVED lines=8> */
.L_x_14698:
        /* <DEDUP_REMOVED lines=10> */
.L_x_14688:
[----:B------:R-:W-:Y:S05]  /*1c6d0*/  BSYNC B1 ;  /* 0x0000000000017941 */ /* 0x000fea0003800000 */
.L_x_14687:
[----:B------:R-:W2:Y:S04]  /*1c6e0*/  LDL.LU R6, [R1+0x14] ;  /* 0x0000140001067983 */ /* 0x000ea80000300800 */
        /* <DEDUP_REMOVED lines=9> */
[----:B------:R2:W-:Y:S01]  /*1c780*/  STL [R1+0x14], R5 ;  /* 0x0000140501007387 */ /* 0x0005e20000100800 */
[----:B------:R-:W-:Y:S05]  /*1c790*/  @P2 BRA `(.L_x_14699) ;  /* 0xfffffff8008c2947 */ /* 0x000fea000383ffff */
.L_x_14669:
[----:B------:R-:W-:Y:S05]  /*1c7a0*/  BSYNC B0 ;  /* 0x0000000000007941 */ /* 0x000fea0003800000 */
.L_x_14668:
[----:B------:R-:W3:Y:S01]  /*1c7b0*/  LDC R0, c[0x0][0x448] ;  /* 0x00011200ff007b82 */ /* 0x000ee20000000800 */
[----:B------:R-:W-:Y:S01]  /*1c7c0*/  VIADD R2, R25, 0xbf ;  /* 0x000000bf19027836 */ /* 0x000fe20000000000 */
[----:B------:R-:W-:Y:S06]  /*1c7d0*/  @!P0 WARPSYNC.ALL ;  /* 0x0000000000008948 */ /* 0x000fec0003800000 */
[----:B------:R-:W-:Y:S01]  /*1c7e0*/  @!P0 BAR.SYNC.DEFER_BLOCKING 0xc, 0x200 ;  /* 0x0308000000008b1d */ /* 0x000fe20000010000 */
[----:B---3--:R-:W-:-:S13]  /*1c7f0*/  ISETP.NE.AND P1, PT, R0, 0x1, PT ;  /* 0x000000010000780c */ /* 0x008fda0003f25270 */
[----:B------:R-:W3:Y:S08]  /*1c800*/  @P1 LDC R3, c[0x0][0x44c] ;  /* 0x00011300ff031b82 */ /* 0x000ef00000000800 */
[----:B------:R-:W4:Y:S01]  /*1c810*/  @P1 LDC R0, c[0x0][0x450] ;  /* 0x00011400ff001b82 */ /* 0x000f220000000800 */
[----:B---3--:R-:W-:-:S05]  /*1c820*/  @P1 IMAD.HI.U32 R3, R2, R3, RZ ;  /* 0x0000000302031227 */ /* 0x008fca00078e00ff */
[----:B----4-:R-:W-:-:S05]  /*1c830*/  @P1 SHF.R.U32.HI R2, RZ, R0, R3 ;  /* 0x00000000ff021219 */ /* 0x010fca0000011603 */
[----:B------:R-:W-:Y:S02]  /*1c840*/  IMAD.IADD R10, R10, 0x1, R2 ;  /* 0x000000010a0a7824 */ /* 0x000fe400078e0202 */
[----:B------:R-:W3:Y:S02]  /*1c850*/  LDC.64 R2, c[0x0][0x9e0] ;  /* 0x00027800ff027b82 */ /* 0x000ee40000000a00 */
[----:B---3--:R-:W-:Y:S01]  /*1c860*/  ISETP.GE.AND P2, PT, R3, 0x1, PT ;  /* 0x000000010300780c */ /* 0x008fe20003f46270 */
        /* <DEDUP_REMOVED lines=8> */
[----:B0-2---:R-:W0:Y:S02]  /*1c8f0*/  @P0 LDC.64 R4, c[0x0][0x9e8] ;  /* 0x00027a00ff040b82 */ /* 0x005e240000000a00 */
[----:B0-----:R-:W-:-:S05]  /*1c900*/  @P0 IMAD.HI.U32 R4, R0, R4, RZ ;  /* 0x0000000400040227 */ /* 0x001fca00078e00ff */
[----:B------:R-:W-:-:S04]  /*1c910*/  @P0 SHF.R.U32.HI R0, RZ, R5, R4 ;  /* 0x00000005ff000219 */ /* 0x000fc80000011604 */
[----:B------:R-:W-:Y:S01]  /*1c920*/  LOP3.LUT R0, RZ, R0, RZ, 0x33, !PT ;  /* 0x00000000ff007212 */ /* 0x000fe200078e33ff */
[----:B------:R-:W-:Y:S06]  /*1c930*/  BRA `(.L_x_14703) ;  /* 0x0000000000107947 */ /* 0x000fec0003800000 */
.L_x_14702:
[----:B------:R-:W-:-:S13]  /*1c940*/  ISETP.NE.AND P0, PT, R3, 0x1, PT ;  /* 0x000000010300780c */ /* 0x000fda0003f05270 */
[----:B0-2---:R-:W0:Y:S02]  /*1c950*/  @P0 LDC.64 R4, c[0x0][0x9e8] ;  /* 0x00027a00ff040b82 */ /* 0x005e240000000a00 */
[----:B0-----:R-:W-:-:S05]  /*1c960*/  @P0 IMAD.HI.U32 R4, R0, R4, RZ ;  /* 0x0000000400040227 */ /* 0x001fca00078e00ff */
[----:B------:R-:W-:-:S07]  /*1c970*/  @P0 SHF.R.U32.HI R0, RZ, R5, R4 ;  /* 0x00000005ff000219 */ /* 0x000fce0000011604 */
.L_x_14703:
[----:B------:R-:W-:Y:S05]  /*1c980*/  BSYNC B0 ;  /* 0x0000000000007941 */ /* 0x000fea0003800000 */
.L_x_14701:
[----:B------:R-:W-:-:S05]  /*1c990*/  IMAD R0, R0, R3, R3 ;  /* 0x0000000300007224 */ /* 0x000fca00078e0203 */
[----:B------:R-:W-:-:S07]  /*1c9a0*/  VIMNMX R2, R2, R0, PT ;  /* 0x0000000002027248 */ /* 0x000fce0003fe0100 */
.L_x_14700:
[----:B------:R-:W-:Y:S01]  /*1c9b0*/  VIADD R0, R2, 0x9f ;  /* 0x0000009f02007836 */ /* 0x000fe20000000000 */
[----:B------:R-:W-:Y:S01]  /*1c9c0*/  ULDC UR4, c[0x0][0x9dc] ;  /* 0x0002770000047ab9 */ /* 0x000fe20000000800 */
[----:B------:R-:W-:Y:S02]  /*1c9d0*/  IMAD.MOV.U32 R4, RZ, RZ, R25 ;  /* 0x000000ffff047224 */ /* 0x000fe400078e0019 */
[----:B------:R-:W-:-:S05]  /*1c9e0*/  IMAD.HI R0, R0, 0x66666667, RZ ;  /* 0x6666666700007827 */ /* 0x000fca00078e02ff */
[----:B------:R-:W-:-:S04]  /*1c9f0*/  SHF.R.U32.HI R2, RZ, 0x1f, R0 ;  /* 0x0000001fff027819 */ /* 0x000fc80000011600 */
[----:B------:R-:W-:Y:S02]  /*1ca00*/  LEA.HI.SX32 R2, R0, R2, 0x1a ;  /* 0x0000000200027211 */ /* 0x000fe400078fd2ff */
[----:B------:R-:W3:Y:S02]  /*1ca10*/  @P1 LDC R0, c[0x0][0x450] ;  /* 0x00011400ff001b82 */ /* 0x000ee40000000800 */
[----:B------:R-:W-:-:S05]  /*1ca20*/  VIMNMX R6, R20, R2, PT ;  /* 0x0000000214067248 */ /* 0x000fca0003fe0100 */
[----:B------:R4:W-:Y:S01]  /*1ca30*/  STL [R1+0x50], R6 ;  /* 0x0000500601007387 */ /* 0x0009e20000100800 */
[----:B------:R-:W5:Y:S02]  /*1ca40*/  @P1 LDC R2, c[0x0][0x44c] ;  /* 0x00011300ff021b82 */ /* 0x000f640000000800 */
[----:B-----5:R-:W-:-:S05]  /*1ca50*/  @P1 IMAD.HI.U32 R2, R25, R2, RZ ;  /* 0x0000000219021227 */ /* 0x020fca00078e00ff */
[----:B---3--:R-:W-:-:S05]  /*1ca60*/  @P1 SHF.R.U32.HI R4, RZ, R0, R2 ;  /* 0x00000000ff041219 */ /* 0x008fca0000011602 */
[----:B------:R-:W-:-:S04]  /*1ca70*/  IMAD.IADD R2, R19, 0x1, R4 ;  /* 0x0000000113027824 */ /* 0x000fc800078e0204 */
[----:B------:R-:W-:Y:S01]  /*1ca80*/  VIADD R0, R2, -UR4 ;  /* 0x8000000402007c36 */ /* 0x000fe20008000000 */
[----:B----4-:R-:W-:Y:S06]  /*1ca90*/  @!P2 BRA `(.L_x_14704) ;  /* 0x000000000044a947 */ /* 0x010fec0003800000 */
[----:B------:R-:W-:Y:S01]  /*1caa0*/  ISETP.GT.AND P0, PT, R2, -0x1, PT ;  /* 0xffffffff0200780c */ /* 0x000fe20003f04270 */
[----:B------:R-:W-:-:S12]  /*1cab0*/  BSSY B0, `(.L_x_14705) ;  /* 0x000000d000007945 */ /* 0x000fd80003800000 */
[----:B------:R-:W-:Y:S05]  /*1cac0*/  @P0 BRA `(.L_x_14706) ;  /* 0x00000000001c0947 */ /* 0x000fea0003800000 */
[----:B------:R-:W-:Y:S02]  /*1cad0*/  ISETP.NE.AND P0, PT, R3, 0x1, PT ;  /* 0x000000010300780c */ /* 0x000fe40003f05270 */
[----:B------:R-:W-:-:S11]  /*1cae0*/  LOP3.LUT R2, RZ, R2, RZ, 0x33, !PT ;  /* 0x00000002ff027212 */ /* 0x000fd600078e33ff */
[----:B0-2---:R-:W0:Y:S02]  /*1caf0*/  @P0 LDC.64 R4, c[0x0][0x9e8] ;  /* 0x00027a00ff040b82 */ /* 0x005e240000000a00 */
[----:B0-----:R-:W-:-:S05]  /*1cb00*/  @P0 IMAD.HI.U32 R4, R2, R4, RZ ;  /* 0x0000000402040227 */ /* 0x001fca00078e00ff */
[----:B------:R-:W-:-:S04]  /*1cb10*/  @P0 SHF.R.U32.HI R2, RZ, R5, R4 ;  /* 0x00000005ff020219 */ /* 0x000fc80000011604 */
[----:B------:R-:W-:Y:S01]  /*1cb20*/  LOP3.LUT R2, RZ, R2, RZ, 0x33, !PT ;  /* 0x00000002ff027212 */ /* 0x000fe200078e33ff */
[----:B------:R-:W-:Y:S06]  /*1cb30*/  BRA `(.L_x_14707) ;  /* 0x0000000000107947 */ /* 0x000fec0003800000 */
.L_x_14706:
[----:B------:R-:W-:-:S13]  /*1cb40*/  ISETP.NE.AND P0, PT, R3, 0x1, PT ;  /* 0x000000010300780c */ /* 0x000fda0003f05270 */
[----:B0-2---:R-:W0:Y:S02]  /*1cb50*/  @P0 LDC.64 R4, c[0x0][0x9e8] ;  /* 0x00027a00ff040b82 */ /* 0x005e240000000a00 */
[----:B0-----:R-:W-:-:S05]  /*1cb60*/  @P0 IMAD.HI.U32 R4, R2, R4, RZ ;  /* 0x0000000402040227 */ /* 0x001fca00078e00ff */
[----:B------:R-:W-:-:S07]  /*1cb70*/  @P0 SHF.R.U32.HI R2, RZ, R5, R4 ;  /* 0x00000005ff020219 */ /* 0x000fce0000011604 */
.L_x_14707:
[----:B------:R-:W-:Y:S05]  /*1cb80*/  BSYNC B0 ;  /* 0x0000000000007941 */ /* 0x000fea0003800000 */
.L_x_14705:
[----:B------:R-:W-:-:S05]  /*1cb90*/  IMAD R2, R2, R3, RZ ;  /* 0x0000000302027224 */ /* 0x000fca00078e02ff */
[----:B------:R-:W-:-:S07]  /*1cba0*/  VIMNMX R0, R0, R2, !PT ;  /* 0x0000000200007248 */ /* 0x000fce0007fe0100 */
.L_x_14704:
[----:B------:R-:W-:-:S05]  /*1cbb0*/  IMAD.HI R0, R0, 0x66666667, RZ ;  /* 0x6666666700007827 */ /* 0x000fca00078e02ff */
[----:B------:R-:W-:-:S04]  /*1cbc0*/  SHF.R.U32.HI R2, RZ, 0x1f, R0 ;  /* 0x0000001fff027819 */ /* 0x000fc80000011600 */
[----:B------:R-:W-:-:S04]  /*1cbd0*/  LEA.HI.SX32 R2, R0, R2, 0x1a ;  /* 0x0000000200027211 */ /* 0x000fc800078fd2ff */
[----:B------:R-:W-:-:S04]  /*1cbe0*/  VIMNMX R3, RZ, R2, !PT ;  /* 0x00000002ff037248 */ /* 0x000fc80007fe0100 */
[----:B------:R-:W-:Y:S01]  /*1cbf0*/  ISETP.GT.AND P0, PT, R6, R3, PT ;  /* 0x000000030600720c */ /* 0x000fe20003f04270 */
[----:B------:R3:W-:-:S12]  /*1cc00*/  STL [R1+0x30], R3 ;  /* 0x0000300301007387 */ /* 0x0007d80000100800 */
[----:B---3--:R-:W-:Y:S05]  /*1cc10*/  @P0 BRA `(.L_x_14708) ;  /* 0x0000000000440947 */ /* 0x008fea0003800000 */
[----:B------:R-:W3:Y:S02]  /*1cc20*/  S2R R3, SR_TID.X ;  /* 0x0000000000037919 */ /* 0x000ee40000002100 */
[----:B---3--:R-:W-:-:S04]  /*1cc30*/  LOP3.LUT R3, R3, 0x7f, RZ, 0xc0, !PT ;  /* 0x0000007f03037812 */ /* 0x008fc800078ec0ff */
[----:B------:R-:W-:-:S13]  /*1cc40*/  ISETP.NE.AND P0, PT, R3, RZ, PT ;  /* 0x000000ff0300720c */ /* 0x000fda0003f05270 */
[----:B------:R-:W-:Y:S05]  /*1cc50*/  @P0 BRA `(.L_x_14709) ;  /* 0x0000004400300947 */ /* 0x000fea0003800000 */
[----:B0-2---:R-:W0:Y:S01]  /*1cc60*/  S2R R5, SR_LANEID ;  /* 0x0000000000057919 */ /* 0x005e220000000000 */
        /* <DEDUP_REMOVED lines=12> */
.L_x_14708:
        /* <DEDUP_REMOVED lines=9> */
[----:B------:R-:W3:Y:S01]  /*1cdc0*/  LDC.64 R2, c[0x4][R2] ;  /* 0x0100000002027b82 */ /* 0x000ee20000000a00 */
[----:B0-2---:R-:W-:Y:S02]  /*1cdd0*/  IMAD.U32 R5, RZ, RZ, UR7 ;  /* 0x00000007ff057e24 */ /* 0x005fe4000f8e00ff */
[----:B------:R-:W-:Y:S02]  /*1cde0*/  IMAD.U32 R6, RZ, RZ, UR8 ;  /* 0x00000008ff067e24 */ /* 0x000fe4000f8e00ff */
[----:B------:R-:W-:-:S02]  /*1cdf0*/  IMAD.U32 R7, RZ, RZ, UR9 ;  /* 0x00000009ff077e24 */ /* 0x000fc4000f8e00ff */
[----:B------:R-:W-:Y:S02]  /*1ce00*/  IMAD.U32 R10, RZ, RZ, UR4 ;  /* 0x00000004ff0a7e24 */ /* 0x000fe4000f8e00ff */
[----:B-1----:R-:W-:Y:S02]  /*1ce10*/  IMAD.U32 R11, RZ, RZ, UR5 ;  /* 0x00000005ff0b7e24 */ /* 0x002fe4000f8e00ff */
[----:B------:R-:W-:Y:S02]  /*1ce20*/  IMAD.MOV.U32 R8, RZ, RZ, 0x70 ;  /* 0x00000070ff087424 */ /* 0x000fe400078e00ff */
[----:B------:R-:W-:Y:S02]  /*1ce30*/  IMAD.MOV.U32 R12, RZ, RZ, 0x1 ;  /* 0x00000001ff0c7424 */ /* 0x000fe400078e00ff */
[----:B------:R-:W-:-:S07]  /*1ce40*/  IMAD.MOV.U32 R13, RZ, RZ, RZ ;  /* 0x000000ffff0d7224 */ /* 0x000fce00078e00ff */
[----:B------:R-:W-:-:S07]  /*1ce50*/  LEPC R20, `(.L_x_14711) ;  /* 0x000000001014794e */ /* 0x000fce0000000000 */
[----:B---3--:R-:W-:Y:S05]  /*1ce60*/  CALL.ABS.NOINC R2 ;  /* 0x0000000002007343 */ /* 0x008fea0003c00000 */
.L_x_14711:
[----:B------:R-:W-:Y:S05]  /*1ce70*/  BSYNC B6 ;  /* 0x0000000000067941 */ /* 0x000fea0003800000 */
.L_x_14710:
        /* <DEDUP_REMOVED lines=22> */
.L_x_14713:
[----:B------:R-:W-:Y:S05]  /*1cfe0*/  BSYNC B6 ;  /* 0x0000000000067941 */ /* 0x000fea0003800000 */
.L_x_14712:
        /* <DEDUP_REMOVED lines=20> */
.L_x_14715:
[----:B------:R-:W-:Y:S05]  /*1d130*/  BSYNC B6 ;  /* 0x0000000000067941 */ /* 0x000fea0003800000 */
.L_x_14714:
        /* <DEDUP_REMOVED lines=19> */
.L_x_14717:
[----:B------:R-:W-:Y:S05]  /*1d270*/  BSYNC B6 ;  /* 0x0000000000067941 */ /* 0x000fea0003800000 */
.L_x_14716:
[----:B------:R-:W-:Y:S01]  /*1d280*/  ULDC.64 UR4, c[0x0][0x9f8] ;  /* 0x00027e0000047ab9 */ /* 0x000fe20000000a00 */
[----:B------:R-:W3:Y:S01]  /*1d290*/  LDL R7, [R1+0x28] ;  /* 0x0000280001077983 */ /* 0x000ee20000100800 */
[----:B------:R-:W-:Y:S01]  /*1d2a0*/  ISETP.NE.U32.AND P0, PT, RZ, UR4, PT ;  /* 0x00000004ff007c0c */ /* 0x000fe2000bf05070 */
[----:B------:R-:W4:Y:S02]  /*1d2b0*/  LDC R14, c[0x0][0x430] ;  /* 0x00010c00ff0e7b82 */ /* 0x000f240000000800 */
[----:B------:R0:W-:Y:S01]  /*1d2c0*/  STL [R1+0x64], R17 ;  /* 0x0000641101007387 */ /* 0x0001e20000100800 */
[----:B------:R-:W-:-:S03]  /*1d2d0*/  ISETP.NE.AND.EX P0, PT, RZ, UR5, PT, P0 ;  /* 0x00000005ff007c0c */ /* 0x000fc6000bf05300 */
[----:B------:R-:W3:Y:S01]  /*1d2e0*/  LDL R20, [R1+0x50] ;  /* 0x0000500001147983 */ /* 0x000ee20000100800 */
[----:B------:R-:W1:Y:S01]  /*1d2f0*/  S2R R21, SR_TID.X ;  /* 0x0000000000157919 */ /* 0x000e620000002100 */
[----:B0-----:R-:W-:-:S08]  /*1d300*/  IMAD.MOV.U32 R17, RZ, RZ, R27 ;  /* 0x000000ffff117224 */ /* 0x001fd000078e001b */
[----:B------:R-:W0:Y:S02]  /*1d310*/  @P0 LDC.64 R2, c[0x0][0x9f8] ;  /* 0x00027e00ff020b82 */ /* 0x000e240000000a00 */
[----:B0-----:R-:W-:-:S05]  /*1d320*/  @P0 IMAD.WIDE R2, R27, 0x4, R2 ;  /* 0x000000041b020825 */ /* 0x001fca00078e0202 */
[----:B------:R0:W3:Y:S01]  /*1d330*/  @P0 LDG.E R17, desc[UR40][R2.64] ;  /* 0x0000002802110981 */ /* 0x0000e2000c1e1900 */
[----:B-1----:R-:W-:Y:S01]  /*1d340*/  LOP3.LUT R21, R21, 0x7f, RZ, 0xc0, !PT ;  /* 0x0000007f15157812 */ /* 0x002fe200078ec0ff */
[----:B------:R-:W-:Y:S01]  /*1d350*/  IMAD.MOV.U32 R4, RZ, RZ, 0xa0 ;  /* 0x000000a0ff047424 */ /* 0x000fe200078e00ff */
[----:B----4-:R-:W-:Y:S01]  /*1d360*/  ISETP.NE.AND P0, PT, R14, 0x1, PT ;  /* 0x000000010e00780c */ /* 0x010fe20003f05270 */
[----:B------:R-:W1:Y:S01]  /*1d370*/  S2R R0, SR_TID.X ;  /* 0x0000000000007919 */ /* 0x000e620000002100 */
[----:B------:R-:W-:-:S11]  /*1d380*/  SHF.R.U32.HI R21, RZ, 0x2, R21 ;  /* 0x00000002ff157819 */ /* 0x000fd60000011615 */
[----:B0-----:R-:W0:Y:S08]  /*1d390*/  @P0 LDC R2, c[0x0][0x434] ;  /* 0x00010d00ff020b82 */ /* 0x001e300000000800 */
[----:B------:R-:W4:Y:S08]  /*1d3a0*/  @P0 LDC R3, c[0x0][0x438] ;  /* 0x00010e00ff030b82 */ /* 0x000f300000000800 */
[----:B--2---:R-:W2:Y:S01]  /*1d3b0*/  @P0 LDC R5, c[0x0][0x434] ;  /* 0x00010d00ff050b82 */ /* 0x004ea20000000800 */
[----:B-1----:R-:W-:-:S07]  /*1d3c0*/  IMAD.SHL.U32 R0, R0, 0x20, RZ ;  /* 0x0000002000007824 */ /* 0x002fce00078e00ff */
[----:B------:R-:W1:Y:S01]  /*1d3d0*/  @P0 LDC R6, c[0x0][0x438] ;  /* 0x00010e00ff060b82 */ /* 0x000e620000000800 */
[----:B------:R-:W-:Y:S02]  /*1d3e0*/  LOP3.LUT R0, R21, 0x60, R0, 0xf8, !PT ;  /* 0x0000006015007812 */ /* 0x000fe400078ef800 */
[----:B------:R-:W0:Y:S01]  /*1d3f0*/  S2R R21, SR_TID.X ;  /* 0x0000000000157919 */ /* 0x000e220000002100 */
[----:B---3--:R-:W-:-:S04]  /*1d400*/  IMAD R4, R20, R4, -0xa0 ;  /* 0xffffff6014047424 */ /* 0x008fc800078e0204 */
[----:B------:R-:W-:Y:S01]  /*1d410*/  IMAD.IADD R8, R0, 0x1, R4 ;  /* 0x0000000100087824 */ /* 0x000fe200078e0204 */
[C---:B0-----:R-:W-:Y:S01]  /*1d420*/  LOP3.LUT R0, R21.reuse, 0x7f, RZ, 0xc0, !PT ;  /* 0x0000007f15007812 */ /* 0x041fe200078ec0ff */
[----:B------:R-:W-:-:S03]  /*1d430*/  IMAD.SHL.U32 R21, R21, 0x20, RZ ;  /* 0x0000002015157824 */ /* 0x000fc600078e00ff */
[----:B------:R-:W-:Y:S02]  /*1d440*/  SHF.R.U32.HI R0, RZ, 0x2, R0 ;  /* 0x00000002ff007819 */ /* 0x000fe40000011600 */
[C---:B------:R-:W-:Y:S01]  /*1d450*/  ISETP.GE.AND P1, PT, R8.reuse, R18, PT ;  /* 0x000000120800720c */ /* 0x040fe20003f26270 */
[----:B------:R-:W-:Y:S01]  /*1d460*/  IMAD.IADD R8, R8, 0x1, R7 ;  /* 0x0000000108087824 */ /* 0x000fe200078e0207 */
[----:B------:R-:W-:-:S03]  /*1d470*/  LOP3.LUT R21, R0, 0x60, R21, 0xf8, !PT ;  /* 0x0000006000157812 */ /* 0x000fc600078ef815 */
[----:B------:R-:W-:Y:S01]  /*1d480*/  @P0 IMAD.HI.U32 R2, R8, R2, RZ ;  /* 0x0000000208020227 */ /* 0x000fe200078e00ff */
[----:B------:R-:W-:-:S03]  /*1d490*/  LOP3.LUT R21, R21, 0x80, RZ, 0xfc, !PT ;  /* 0x0000008015157812 */ /* 0x000fc600078efcff */
[----:B------:R-:W-:Y:S01]  /*1d4a0*/  IMAD.MOV.U32 R0, RZ, RZ, R8 ;  /* 0x000000ffff007224 */ /* 0x000fe200078e0008 */
[----:B----4-:R-:W-:Y:S01]  /*1d4b0*/  @P0 SHF.R.U32.HI R0, RZ, R3, R2 ;  /* 0x00000003ff000219 */ /* 0x010fe20000011602 */
[----:B------:R-:W-:Y:S02]  /*1d4c0*/  IMAD.IADD R4, R21, 0x1, R4 ;  /* 0x0000000115047824 */ /* 0x000fe400078e0204 */
[----:B------:R-:W0:Y:S02]  /*1d4d0*/  @!P1 LDC.64 R2, c[0x0][0x428] ;  /* 0x00010a00ff029b82 */ /* 0x000e240000000a00 */
[----:B------:R-:W-:Y:S01]  /*1d4e0*/  IMAD.IADD R10, R4, 0x1, R7 ;  /* 0x00000001040a7824 */ /* 0x000fe200078e0207 */
[----:B------:R-:W-:-:S03]  /*1d4f0*/  @!P1 SHF.R.S32.HI R7, RZ, 0x1f, R0 ;  /* 0x0000001fff079819 */ /* 0x000fc60000011400 */
[----:B--2---:R-:W-:-:S04]  /*1d500*/  @P0 IMAD.HI.U32 R5, R10, R5, RZ ;  /* 0x000000050a050227 */ /* 0x004fc800078e00ff */
[----:B------:R-:W-:Y:S01]  /*1d510*/  IMAD.MOV.U32 R9, RZ, RZ, R10 ;  /* 0x000000ffff097224 */ /* 0x000fe200078e000a */
[----:B-1----:R-:W-:Y:S02]  /*1d520*/  @P0 SHF.R.U32.HI R9, RZ, R6, R5 ;  /* 0x00000006ff090219 */ /* 0x002fe40000011605 */
[----:B------:R-:W-:Y:S02]  /*1d530*/  ISETP.GE.AND P0, PT, R4, R18, PT ;  /* 0x000000120400720c */ /* 0x000fe40003f06270 */
[----:B------:R-:W1:Y:S01]  /*1d540*/  @!P1 LDC.64 R4, c[0x0][0x418] ;  /* 0x00010600ff049b82 */ /* 0x000e620000000a00 */
[----:B------:R-:W-:Y:S01]  /*1d550*/  SHF.R.S32.HI R15, RZ, 0x1f, R17 ;  /* 0x0000001fff0f7819 */ /* 0x000fe20000011411 */
[----:B------:R-:W-:Y:S01]  /*1d560*/  STL [R1+0x18], R17 ;  /* 0x0000181101007387 */ /* 0x000fe20000100800 */
[----:B------:R-:W-:-:S03]  /*1d570*/  ISETP.GT.U32.OR P0, PT, R21, 0x9f, P0 ;  /* 0x0000009f1500780c */ /* 0x000fc60000704470 */
[----:B------:R2:W-:Y:S01]  /*1d580*/  STL [R1+0x2c], R15 ;  /* 0x00002c0f01007387 */ /* 0x0005e20000100800 */
[----:B0-----:R-:W-:-:S04]  /*1d590*/  @!P1 IMAD R6, R15, R2, RZ ;  /* 0x000000020f069224 */ /* 0x001fc800078e02ff */
[C---:B------:R-:W-:Y:S02]  /*1d5a0*/  @!P1 IMAD R11, R17.reuse, R3, R6 ;  /* 0x00000003110b9224 */ /* 0x040fe400078e0206 */
[--C-:B------:R-:W-:Y:S02]  /*1d5b0*/  @!P1 IMAD.MOV.U32 R6, RZ, RZ, R0.reuse ;  /* 0x000000ffff069224 */ /* 0x100fe400078e0000 */
[----:B------:R-:W-:Y:S02]  /*1d5c0*/  IMAD.MOV R0, RZ, RZ, -R0 ;  /* 0x000000ffff007224 */ /* 0x000fe400078e0a00 */
[----:B------:R-:W-:-:S04]  /*1d5d0*/  @!P1 IMAD.WIDE.U32 R2, R17, R2, R6 ;  /* 0x0000000211029225 */ /* 0x000fc800078e0006 */
[----:B------:R-:W-:Y:S01]  /*1d5e0*/  @!P1 IMAD.IADD R3, R3, 0x1, R11 ;  /* 0x0000000103039824 */ /* 0x000fe200078e020b */
[----:B-1----:R-:W-:Y:S01]  /*1d5f0*/  @!P1 LEA R12, P2, R2, R4, 0x2 ;  /* 0x00000004020c9211 */ /* 0x002fe200078410ff */
[----:B------:R-:W-:-:S03]  /*1d600*/  IMAD R8, R14, R0, R8 ;  /* 0x000000000e087224 */ /* 0x000fc600078e0208 */
[----:B------:R-:W-:Y:S02]  /*1d610*/  @!P1 LEA.HI.X R13, R2, R5, R3, 0x2, P2 ;  /* 0x00000005020d9211 */ /* 0x000fe400010f1403 */
[----:B------:R-:W0:Y:S01]  /*1d620*/  @!P0 LDC.64 R2, c[0x0][0x428] ;  /* 0x00010a00ff028b82 */ /* 0x000e220000000a00 */
[--C-:B------:R-:W-:Y:S01]  /*1d630*/  @!P0 SHF.R.S32.HI R5, RZ, 0x1f, R9.reuse ;  /* 0x0000001fff058819 */ /* 0x100fe20000011409 */
[----:B------:R-:W-:Y:S02]  /*1d640*/  @!P0 IMAD.MOV.U32 R4, RZ, RZ, R9 ;  /* 0x000000ffff048224 */ /* 0x000fe400078e0009 */
[-C--:B0-----:R-:W-:Y:S02]  /*1d650*/  @!P0 IMAD R0, R15, R2.reuse, RZ ;  /* 0x000000020f008224 */ /* 0x081fe400078e02ff */
[----:B--2---:R-:W2:Y:S01]  /*1d660*/  LDL R15, [R1+0x60] ;  /* 0x00006000010f7983 */ /* 0x004ea20000100800 */
[----:B------:R-:W-:-:S04]  /*1d670*/  @!P0 IMAD.WIDE.U32 R4, R17, R2, R4 ;  /* 0x0000000211048225 */ /* 0x000fc800078e0004 */
[----:B------:R-:W-:Y:S02]  /*1d680*/  @!P0 IMAD R0, R17, R3, R0 ;  /* 0x0000000311008224 */ /* 0x000fe400078e0200 */
[----:B------:R0:W5:Y:S01]  /*1d690*/  LDL.LU R17, [R1+0x64] ;  /* 0x0000640001117983 */ /* 0x0001620000300800 */
[----:B------:R-:W1:Y:S01]  /*1d6a0*/  @!P0 LDC.64 R2, c[0x0][0x418] ;  /* 0x00010600ff028b82 */ /* 0x000e620000000a00 */
[----:B------:R-:W-:Y:S01]  /*1d6b0*/  @!P0 IMAD.IADD R0, R0, 0x1, R5 ;  /* 0x0000000100008824 */ /* 0x000fe200078e0205 */
[----:B------:R-:W-:Y:S01]  /*1d6c0*/  CS2R R6, SRZ ;  /* 0x0000000000067805 */ /* 0x000fe2000001ff00 */
[----:B------:R-:W3:Y:S01]  /*1d6d0*/  S2R R11, SR_TID.X ;  /* 0x00000000000b7919 */ /* 0x000ee20000002100 */
[----:B------:R-:W-:-:S04]  /*1d6e0*/  LOP3.LUT R16, R16, 0xfffffffd, RZ, 0xc0, !PT ;  /* 0xfffffffd10107812 */ /* 0x000fc800078ec0ff */
[----:B------:R0:W5:Y:S01]  /*1d6f0*/  @!P1 LDG.E R7, desc[UR40][R12.64] ;  /* 0x000000280c079981 */ /* 0x000162000c1e1900 */
[----:B-1----:R-:W-:-:S04]  /*1d700*/  @!P0 LEA R2, P2, R4, R2, 0x2 ;  /* 0x0000000204028211 */ /* 0x002fc800078410ff */
[----:B------:R-:W-:Y:S02]  /*1d710*/  @!P0 LEA.HI.X R3, R4, R3, R0, 0x2, P2 ;  /* 0x0000000304038211 */ /* 0x000fe400010f1400 */
[----:B------:R-:W1:Y:S01]  /*1d720*/  LDC R0, c[0x0][0x2f4] ;  /* 0x0000bd00ff007b82 */ /* 0x000e620000000800 */
[----:B------:R-:W-:Y:S02]  /*1d730*/  ISETP.GT.U32.AND P2, PT, R21, 0x9f, PT ;  /* 0x0000009f1500780c */ /* 0x000fe40003f44070 */
[----:B------:R0:W5:Y:S01]  /*1d740*/  @!P0 LDG.E R6, desc[UR40][R2.64] ;  /* 0x0000002802068981 */ /* 0x000162000c1e1900 */
[----:B---3--:R-:W-:-:S05]  /*1d750*/  IMAD.SHL.U32 R11, R11, 0x10, RZ ;  /* 0x000000100b0b7824 */ /* 0x008fca00078e00ff */
[----:B------:R-:W-:-:S05]  /*1d760*/  LOP3.LUT R11, R11, 0x30, RZ, 0xc0, !PT ;  /* 0x000000300b0b7812 */ /* 0x000fca00078ec0ff */
[----:B------:R-:W-:-:S04]  /*1d770*/  @P2 LOP3.LUT R16, R16, 0x2, RZ, 0xfc, !PT ;  /* 0x0000000210102812 */ /* 0x000fc800078efcff */
[----:B------:R-:W-:Y:S02]  /*1d780*/  LOP3.LUT R16, R16, 0xfffffffb, RZ, 0xc0, !PT ;  /* 0xfffffffb10107812 */ /* 0x000fe400078ec0ff */
[----:B-1----:R-:W-:Y:S02]  /*1d790*/  ISETP.GE.AND P1, PT, R11, R0, PT ;  /* 0x000000000b00720c */ /* 0x002fe40003f26270 */
[----:B------:R-:W-:Y:S01]  /*1d7a0*/  LOP3.LUT R16, R16, 0xfffffffe, RZ, 0xc0, !PT ;  /* 0xfffffffe10107812 */ /* 0x000fe200078ec0ff */
[----:B------:R-:W-:Y:S01]  /*1d7b0*/  UMOV UR4, 0xffffffff ;  /* 0xffffffff00047882 */ /* 0x000fe20000000000 */
[----:B------:R-:W-:-:S04]  /*1d7c0*/  IMAD.MOV R9, RZ, RZ, -R9 ;  /* 0x000000ffff097224 */ /* 0x000fc800078e0a09 */
[----:B------:R-:W-:-:S05]  /*1d7d0*/  IMAD R9, R14, R9, R10 ;  /* 0x000000090e097224 */ /* 0x000fca00078e020a */
[----:B------:R-:W-:Y:S02]  /*1d7e0*/  @P1 LOP3.LUT R16, R16, 0x1, RZ, 0xfc, !PT ;  /* 0x0000000110101812 */ /* 0x000fe400078efcff */
[----:B--2---:R-:W-:-:S13]  /*1d7f0*/  ISETP.NE.AND P0, PT, R15, 0x3, PT ;  /* 0x000000030f00780c */ /* 0x004fda0003f05270 */
[----:B------:R-:W-:Y:S01]  /*1d800*/  @P0 LOP3.LUT R16, R16, 0x4, RZ, 0xfc, !PT ;  /* 0x0000000410100812 */ /* 0x000fe200078efcff */
[----:B0-----:R-:W-:Y:S06]  /*1d810*/  BRA.DIV UR4, `(.L_x_14718) ;  /* 0x0000005604d87947 */ /* 0x001fec000b800000 */
.L_x_14840:
[----:B------:R-:W-:Y:S01]  /*1d820*/  SHF.R.S32.HI R0, RZ, 0x1f, R26 ;  /* 0x0000001fff007819 */ /* 0x000fe2000001141a */
[----:B------:R-:W-:-:S04]  /*1d830*/  VIADD R5, R20, 0xffffffff ;  /* 0xffffffff14057836 */ /* 0x000fc80000000000 */
[----:B------:R0:W-:Y:S01]  /*1d840*/  STL [R1+0x24], R0 ;  /* 0x0000240001007387 */ /* 0x0001e20000100800 */
[----:B------:R-:W-:Y:S05]  /*1d850*/  @!P0 BRA `(.L_x_14719) ;  /* 0x0000000000048947 */ /* 0x000fea0003800000 */
[----:B------:R-:W-:Y:S01]  /*1d860*/  BPT.TRAP 0x1 ;  /* 0x000000040000795c */ /* 0x000fe20000300000 */
.L_x_14719:
[----:B------:R-:W2:Y:S04]  /*1d870*/  LDL R2, [R1+0xc] ;  /* 0x00000c0001027983 */ /* 0x000ea80000100800 */
[----:B0-----:R-:W3:Y:S01]  /*1d880*/  LDL R0, [R1+0x1c] ;  /* 0x00001c0001007983 */ /* 0x001ee20000100800 */
[----:B------:R-:W-:Y:S01]  /*1d890*/  BSSY B0, `(.L_x_14720) ;  /* 0x0000008000007945 */ /* 0x000fe20003800000 */
[----:B--2--5:R-:W-:Y:S01]  /*1d8a0*/  IMAD R4, R2, 0x8, R17 ;  /* 0x0000000802047824 */ /* 0x024fe200078e0211 */
[----:B---3--:R-:W-:-:S04]  /*1d8b0*/  SHF.L.U32 R0, R0, 0x1f, RZ ;  /* 0x0000001f00007819 */ /* 0x008fc800000006ff */
[----:B------:R0:W1:Y:S01]  /*1d8c0*/  SYNCS.PHASECHK.TRANS64.TRYWAIT P0, [R4+URZ+0x13280], R0 ;  /* 0x01328000040075a7 */ /* 0x000062000800017f */
[----:B------:R0:W-:Y:S02]  /*1d8d0*/  STL [R1+0x48], R0 ;  /* 0x0000480001007387 */ /* 0x0001e40000100800 */
[----:B0-----:R-:W-:-:S05]  /*1d8e0*/  SHF.R.S32.HI R0, RZ, 0x1f, R8 ;  /* 0x0000001fff007819 */ /* 0x001fca0000011408 */
[----:B------:R0:W-:Y:S02]  /*1d8f0*/  STL [R1+0x44], R0 ;  /* 0x0000440001007387 */ /* 0x0001e40000100800 */
[----:B01----:R-:W-:Y:S05]  /*1d900*/  @!P0 BRA `(.L_x_14721) ;  /* 0x0000005400d08947 */ /* 0x003fea0003800000 */
.L_x_14841:
[----:B------:R-:W-:Y:S05]  /*1d910*/  BSYNC B0 ;  /* 0x0000000000007941 */ /* 0x000fea0003800000 */
.L_x_14720:
[----:B0-----:R-:W2:Y:S04]  /*1d920*/  LDL R0, [R1+0x44] ;  /* 0x0000440001007983 */ /* 0x001ea80000100800 */
[----:B------:R-:W3:Y:S01]  /*1d930*/  LDL R10, [R1+0x24] ;  /* 0x00002400010a7983 */ /* 0x000ee20000100800 */
[----:B------:R-:W-:Y:S01]  /*1d940*/  SHF.R.S32.HI R11, RZ, 0x1f, R7 ;  /* 0x0000001fff0b7819 */ /* 0x000fe20000011407 */
[----:B------:R-:W-:Y:S01]  /*1d950*/  ULDC.64 UR4, c[0x0][0x328] ;  /* 0x0000ca0000047ab9 */ /* 0x000fe20000000a00 */
[----:B------:R-:W-:Y:S01]  /*1d960*/  ULDC.64 UR6, c[0x0][0x338] ;  /* 0x0000ce0000067ab9 */ /* 0x000fe20000000a00 */
[----:B------:R-:W0:Y:S01]  /*1d970*/  S2R R15, SR_TID.X ;  /* 0x00000000000f7919 */ /* 0x000e220000002100 */
[----:B------:R-:W-:Y:S01]  /*1d980*/  IMAD.WIDE.U32 R2, R8, UR4, RZ ;  /* 0x0000000408027c25 */ /* 0x000fe2000f8e00ff */
[----:B------:R-:W-:Y:S01]  /*1d990*/  ULDC.64 UR8, c[0x0][0x330] ;  /* 0x0000cc0000087ab9 */ /* 0x000fe20000000a00 */
[----:B------:R-:W-:Y:S01]  /*1d9a0*/  ULDC.64 UR10, c[0x0][0x318] ;  /* 0x0000c600000a7ab9 */ /* 0x000fe20000000a00 */
[----:B------:R1:W-:Y:S01]  /*1d9b0*/  STL [R1+0x8], R11 ;  /* 0x0000080b01007387 */ /* 0x0003e20000100800 */
[----:B------:R-:W-:-:S03]  /*1d9c0*/  IMAD R5, R5, -0xa0, R18 ;  /* 0xffffff6005057824 */ /* 0x000fc600078e0212 */
[----:B------:R-:W4:Y:S04]  /*1d9d0*/  LDL R13, [R1+0xc] ;  /* 0x00000c00010d7983 */ /* 0x000f280000100800 */
[----:B------:R-:W4:Y:S01]  /*1d9e0*/  LDL R14, [R1+0x38] ;  /* 0x00003800010e7983 */ /* 0x000f220000100800 */
[----:B------:R-:W-:Y:S01]  /*1d9f0*/  SHF.R.S32.HI R18, RZ, 0x1f, R6 ;  /* 0x0000001fff127819 */ /* 0x000fe20000011406 */
[----:B0-----:R-:W-:-:S05]  /*1da00*/  IMAD.SHL.U32 R20, R15, 0x10, RZ ;  /* 0x000000100f147824 */ /* 0x001fca00078e00ff */
[----:B------:R-:W-:Y:S02]  /*1da10*/  LOP3.LUT R20, R20, 0x30, RZ, 0xc0, !PT ;  /* 0x0000003014147812 */ /* 0x000fe400078ec0ff */
[----:B------:R-:W-:-:S04]  /*1da20*/  LOP3.LUT R15, R15, 0x7f, RZ, 0xc0, !PT ;  /* 0x0000007f0f0f7812 */ /* 0x000fc800078ec0ff */
[----:B------:R-:W-:-:S05]  /*1da30*/  SHF.R.U32.HI R15, RZ, 0x2, R15 ;  /* 0x00000002ff0f7819 */ /* 0x000fca000001160f */
[----:B------:R-:W-:-:S05]  /*1da40*/  IMAD.IADD R5, R5, 0x1, -R15 ;  /* 0x0000000105057824 */ /* 0x000fca00078e0a0f */
[----:B------:R-:W-:Y:S01]  /*1da50*/  ISETP.GE.AND P5, PT, R5, 0x1, PT ;  /* 0x000000010500780c */ /* 0x000fe20003fa6270 */
[----:B--2---:R-:W-:-:S04]  /*1da60*/  IMAD R0, R0, UR4, RZ ;  /* 0x0000000400007c24 */ /* 0x004fc8000f8e02ff */
[----:B------:R-:W-:-:S04]  /*1da70*/  IMAD R0, R8, UR5, R0 ;  /* 0x0000000508007c24 */ /* 0x000fc8000f8e0200 */
[----:B------:R-:W-:Y:S02]  /*1da80*/  IMAD.IADD R3, R3, 0x1, R0 ;  /* 0x0000000103037824 */ /* 0x000fe400078e0200 */
[----:B------:R-:W-:Y:S02]  /*1da90*/  IMAD R0, R11, UR6, RZ ;  /* 0x000000060b007c24 */ /* 0x000fe4000f8e02ff */
[----:B-1----:R-:W0:Y:S01]  /*1daa0*/  LDC R11, c[0x0][0x2f4] ;  /* 0x0000bd00ff0b7b82 */ /* 0x002e220000000800 */
        /* <DEDUP_REMOVED lines=22> */
[----:B------:R4:W-:Y:S03]  /*1dc10*/  STL [R1+0x4], R18 ;  /* 0x0000041201007387 */ /* 0x0009e60000100800 */
[----:B------:R-:W-:Y:S01]  /*1dc20*/  IADD3.X R28, R12, UR11, R11, P1, !PT ;  /* 0x0000000b0c1c7c10 */ /* 0x000fe20008ffe40b */
[----:B----4-:R-:W-:Y:S01]  /*1dc30*/  IMAD R18, R13, 0x2800, R14 ;  /* 0x000028000d127824 */ /* 0x010fe200078e020e */
[----:B------:R-:W-:Y:S07]  /*1dc40*/  BRA.DIV UR4, `(.L_x_14722) ;  /* 0x0000005604187947 */ /* 0x000fee000b800000 */
[----:B------:R-:W0:Y:S01]  /*1dc50*/  S2R R11, SR_TID.X ;  /* 0x00000000000b7919 */ /* 0x000e220000002100 */
[C---:B------:R-:W-:Y:S02]  /*1dc60*/  ISETP.GE.AND P3, PT, R5.reuse, 0x81, PT ;  /* 0x000000810500780c */ /* 0x040fe40003f66270 */
[----:B------:R-:W-:Y:S01]  /*1dc70*/  LOP3.LUT R16, R16, 0xfffffff7, RZ, 0xc0, !PT ;  /* 0xfffffff710107812 */ /* 0x000fe200078ec0ff */
[----:B------:R-:W1:Y:S01]  /*1dc80*/  SHFL.IDX PT, R3, R0, RZ, 0x1c1f ;  /* 0x001c1fff00037589 */ /* 0x000e6200000e0000 */
[C---:B------:R-:W-:Y:S02]  /*1dc90*/  ISETP.GE.AND P4, PT, R5.reuse, 0x21, PT ;  /* 0x000000210500780c */ /* 0x040fe40003f86270 */
[----:B------:R-:W-:Y:S01]  /*1dca0*/  ISETP.GE.AND P2, PT, R5, 0x61, PT ;  /* 0x000000610500780c */ /* 0x000fe20003f46270 */
[----:B------:R-:W2:Y:S06]  /*1dcb0*/  SHFL.IDX PT, R10, R2, RZ, 0x1c1f ;  /* 0x001c1fff020a7589 */ /* 0x000eac00000e0000 */
[----:B------:R-:W-:Y:S01]  /*1dcc0*/  @P3 LOP3.LUT R16, R16, 0x8, RZ, 0xfc, !PT ;  /* 0x0000000810103812 */ /* 0x000fe200078efcff */
[----:B0-----:R-:W-:-:S05]  /*1dcd0*/  IMAD.SHL.U32 R14, R11, 0x10, RZ ;  /* 0x000000100b0e7824 */ /* 0x001fca00078e00ff */
[----:B------:R-:W-:-:S04]  /*1dce0*/  LOP3.LUT R14, R14, 0x30, RZ, 0xc0, !PT ;  /* 0x000000300e0e7812 */ /* 0x000fc800078ec0ff */
[----:B-1----:R-:W-:Y:S01]  /*1dcf0*/  IADD3 R12, P1, R14, R3, RZ ;  /* 0x000000030e0c7210 */ /* 0x002fe20007f3e0ff */
[----:B------:R-:W-:Y:S02]  /*1dd00*/  IMAD.IADD R3, R17, 0x1, R18 ;  /* 0x0000000111037824 */ /* 0x000fe400078e0212 */
[----:B------:R-:W-:Y:S02]  /*1dd10*/  SHFL.IDX PT, R18, R2, 0x1, 0x1c1f ;  /* 0x003c1f0002127f89 */ /* 0x000fe400000e0000 */
[----:B--2---:R-:W-:Y:S01]  /*1dd20*/  IMAD.X R13, RZ, RZ, R10, P1 ;  /* 0x000000ffff0d7224 */ /* 0x004fe200008e060a */
[----:B------:R-:W-:Y:S01]  /*1dd30*/  ISETP.LT.OR P1, PT, R5, 0x1, P0 ;  /* 0x000000010500780c */ /* 0x000fe20000721670 */
[----:B------:R-:W0:-:S12]  /*1dd40*/  SHFL.IDX PT, R10, R0, 0x1, 0x1c1f ;  /* 0x003c1f00000a7f89 */ /* 0x000e1800000e0000 */
[----:B------:R-:W-:Y:S01]  /*1dd50*/  LDGSTS.E.BYPASS.LTC128B.128 [R3+0x6000], desc[UR40][R12.64], !P1 ;  /* 0x060000000c037fae */ /* 0x000fe2000c901d68 */
[----:B0-----:R-:W-:-:S05]  /*1dd60*/  IADD3 R10, P1, R14, R10, RZ ;  /* 0x0000000a0e0a7210 */ /* 0x001fca0007f3e0ff */
[----:B------:R-:W-:Y:S01]  /*1dd70*/  IMAD.X R11, RZ, RZ, R18, P1 ;  /* 0x000000ffff0b7224 */ /* 0x000fe200008e0612 */
        /* <DEDUP_REMOVED lines=9> */
[----:B------:R1:W-:Y:S02]  /*1de10*/  LDGSTS.E.BYPASS.LTC128B.128 [R3+0x7000], desc[UR40][R10.64], !P1 ;  /* 0x070000000a037fae */ /* 0x0003e4000c901d68 */
[----:B-1----:R-:W-:Y:S02]  /*1de20*/  IADD3 R10, P1, R14, R0, RZ ;  /* 0x000000000e0a7210 */ /* 0x002fe40007f3e0ff */
[----:B------:R0:W1:Y:S03]  /*1de30*/  SHFL.IDX PT, R0, R28, RZ, 0x1c1f ;  /* 0x001c1fff1c007589 */ /* 0x00006600000e0000 */
[----:B------:R-:W-:Y:S01]  /*1de40*/  IMAD.X R11, RZ, RZ, R2, P1 ;  /* 0x000000ffff0b7224 */ /* 0x000fe200008e0602 */
[----:B------:R-:W-:-:S13]  /*1de50*/  ISETP.LT.OR P1, PT, R5, 0x61, P0 ;  /* 0x000000610500780c */ /* 0x000fda0000721670 */
[----:B------:R2:W-:Y:S01]  /*1de60*/  LDGSTS.E.BYPASS.LTC128B.128 [R3+0x7800], desc[UR40][R10.64], !P1 ;  /* 0x078000000a037fae */ /* 0x0005e2000c901d68 */
[----:B------:R-:W-:-:S03]  /*1de70*/  ISETP.GE.AND P1, PT, R5, 0x41, PT ;  /* 0x000000410500780c */ /* 0x000fc60003f26270 */
[----:B-12---:R0:W2:Y:S10]  /*1de80*/  SHFL.IDX PT, R10, R29, RZ, 0x1c1f ;  /* 0x001c1fff1d0a7589 */ /* 0x0060b400000e0000 */
.L_x_14853:
        /* <DEDUP_REMOVED lines=12> */
.L_x_14723:
        /* <DEDUP_REMOVED lines=11> */
.L_x_14724:
[----:B------:R2:W-:Y:S01]  /*1e000*/  SYNCS.ARRIVE.TRANS64.A1T0 RZ, [R4+URZ+0x13270], RZ ;  /* 0x013270ff04ff79a7 */ /* 0x0005e2000810003f */
[----:B------:R-:W-:Y:S05]  /*1e010*/  @!P6 BRA `(.L_x_14725) ;  /* 0x000000000004e947 */ /* 0x000fea0003800000 */
[----:B------:R-:W-:Y:S01]  /*1e020*/  BPT.TRAP 0x1 ;  /* 0x000000040000795c */ /* 0x000fe20000300000 */
.L_x_14725:
[----:B------:R-:W3:Y:S01]  /*1e030*/  LDL R0, [R1+0x48] ;  /* 0x0000480001007983 */ /* 0x000ee20000100800 */
[----:B------:R-:W-:Y:S01]  /*1e040*/  BSSY B0, `(.L_x_14726) ;  /* 0x0000003000007945 */ /* 0x000fe20003800000 */
[----:B---3--:R-:W3:Y:S03]  /*1e050*/  SYNCS.PHASECHK.TRANS64.TRYWAIT P0, [R4+URZ+0x13240], R0 ;  /* 0x01324000040075a7 */ /* 0x008ee6000800017f */
[----:B---3--:R-:W-:Y:S05]  /*1e060*/  @!P0 BRA `(.L_x_14727) ;  /* 0x0000005400bc8947 */ /* 0x008fea0003800000 */
.L_x_14854:
[----:B------:R-:W-:Y:S05]  /*1e070*/  BSYNC B0 ;  /* 0x0000000000007941 */ /* 0x000fea0003800000 */
.L_x_14726:
        /* <DEDUP_REMOVED lines=9> */
[----:B------:R-:W-:-:S04]  /*1e110*/  IMAD R0, R7, UR5, R0 ;  /* 0x0000000507007c24 */ /* 0x000fc8000f8e0200 */
[----:B------:R-:W-:Y:S02]  /*1e120*/  IMAD.IADD R11, R11, 0x1, R0 ;  /* 0x000000010b0b7824 */ /* 0x000fe400078e0200 */
        /* <DEDUP_REMOVED lines=38> */
[----:B------:R-:W-:-:S04]  /*1e390*/  @P4 IMAD.X R5, RZ, RZ, R5, P0 ;  /* 0x000000ffff054224 */ /* 0x000fc800000e0605 */
[----:B------:R-:W-:Y:S02]  /*1e3a0*/  @P4 IMAD.MOV.U32 R7, RZ, RZ, R5 ;  /* 0x000000ffff074224 */ /* 0x000fe400078e0005 */
        /* <DEDUP_REMOVED lines=16> */
.L_x_14866:
[----:B------:R-:W-:Y:S01]  /*1e4b0*/  LOP3.LUT P0, RZ, R16, 0x8, RZ, 0xc0, !PT ;  /* 0x0000000810ff7812 */ /* 0x000fe2000780c0ff */
[----:B------:R-:W-:-:S12]  /*1e4c0*/  BSSY B0, `(.L_x_14729) ;  /* 0x000000d000007945 */ /* 0x000fd80003800000 */
        /* <DEDUP_REMOVED lines=12> */
.L_x_14730:
[----:B------:R-:W-:Y:S05]  /*1e590*/  BSYNC B0 ;  /* 0x0000000000007941 */ /* 0x000fea0003800000 */
.L_x_14729:
[----:B------:R-:W-:Y:S01]  /*1e5a0*/  NOP ;  /* 0x0000000000007918 */ /* 0x000fe20000000000 */
[----:B------:R-:W-:-:S13]  /*1e5b0*/  PLOP3.LUT P0, PT, PT, PT, PT, 0x80, 0x0 ;  /* 0x000000000000781c */ /* 0x000fda0003f0f070 */
.L_x_14731:
        /* <DEDUP_REMOVED lines=11> */
.L_x_14732:
[----:B----4-:R2:W5:Y:S01]  /*1e670*/  LDL.LU R3, [R1+0x4c] ;  /* 0x00004c0001037983 */ /* 0x0105620000300800 */
        /* <DEDUP_REMOVED lines=12> */
[----:B0-----:R-:W-:-:S04]  /*1e740*/  IMAD.WIDE.U32 R28, R3, UR4, RZ ;  /* 0x00000004031c7c25 */ /* 0x001fc8000f8e00ff */
[----:B------:R-:W-:-:S04]  /*1e750*/  IMAD R2, R2, UR4, RZ ;  /* 0x0000000402027c24 */ /* 0x000fc8000f8e02ff */
        /* <DEDUP_REMOVED lines=11> */
[----:B--2---:R-:W-:Y:S02]  /*1e810*/  IMAD.U32 R4, RZ, RZ, UR4 ;  /* 0x00000004ff047e24 */ /* 0x004fe4000f8e00ff */
[----:B0-----:R-:W0:Y:S01]  /*1e820*/  LDC.64 R2, c[0x4][R2] ;  /* 0x0100000002027b82 */ /* 0x001e220000000a00 */
[----:B------:R-:W-:Y:S02]  /*1e830*/  IMAD.U32 R5, RZ, RZ, UR5 ;  /* 0x00000005ff057e24 */ /* 0x000fe4000f8e00ff */
[----:B---3--:R-:W-:Y:S02]  /*1e840*/  IMAD.U32 R6, RZ, RZ, UR6 ;  /* 0x00000006ff067e24 */ /* 0x008fe4000f8e00ff */
[----:B------:R-:W-:-:S02]  /*1e850*/  IMAD.U32 R7, RZ, RZ, UR7 ;  /* 0x00000007ff077e24 */ /* 0x000fc4000f8e00ff */
[----:B------:R-:W-:Y:S02]  /*1e860*/  IMAD.U32 R10, RZ, RZ, UR8 ;  /* 0x00000008ff0a7e24 */ /* 0x000fe4000f8e00ff */
[----:B------:R-:W-:Y:S02]  /*1e870*/  IMAD.U32 R11, RZ, RZ, UR9 ;  /* 0x00000009ff0b7e24 */ /* 0x000fe4000f8e00ff */
[----:B-1----:R-:W-:Y:S02]  /*1e880*/  IMAD.MOV.U32 R8, RZ, RZ, 0x70 ;  /* 0x00000070ff087424 */ /* 0x002fe400078e00ff */
[----:B------:R-:W-:Y:S02]  /*1e890*/  IMAD.MOV.U32 R12, RZ, RZ, 0x1 ;  /* 0x00000001ff0c7424 */ /* 0x000fe400078e00ff */
[----:B------:R-:W-:-:S07]  /*1e8a0*/  IMAD.MOV.U32 R13, RZ, RZ, RZ ;  /* 0x000000ffff0d7224 */ /* 0x000fce00078e00ff */
[----:B------:R-:W-:-:S07]  /*1e8b0*/  LEPC R20, `(.L_x_14734) ;  /* 0x000000001014794e */ /* 0x000fce0000000000 */
[----:B0-----:R-:W-:Y:S05]  /*1e8c0*/  CALL.ABS.NOINC R2 ;  /* 0x0000000002007343 */ /* 0x001fea0003c00000 */
.L_x_14734:
[----:B------:R-:W-:Y:S05]  /*1e8d0*/  BSYNC B6 ;  /* 0x0000000000067941 */ /* 0x000fea0003800000 */
.L_x_14733:
[----:B------:R-:W4:Y:S01]  /*1e8e0*/  LDL.LU R21, [R1+0x8] ;  /* 0x0000080001157983 */ /* 0x000f220000300800 */
[----:B------:R-:W-:Y:S01]  /*1e8f0*/  ULDC.64 UR4, c[0x0][0x2d8] ;  /* 0x0000b60000047ab9 */ /* 0x000fe20000000a00 */
[----:B-1----:R-:W1:Y:S01]  /*1e900*/  LDC R9, c[0x0][0x448] ;  /* 0x00011200ff097b82 */ /* 0x002e620000000800 */
[----:B------:R-:W-:Y:S01]  /*1e910*/  ULDC.64 UR6, c[0x0][0x2c8] ;  /* 0x0000b20000067ab9 */ /* 0x000fe20000000a00 */
[----:B------:R-:W0:Y:S01]  /*1e920*/  LDL.LU R2, [R1+0x4] ;  /* 0x0000040001027983 */ /* 0x000e220000300800 */
[----:B------:R-:W-:-:S03]  /*1e930*/  ULDC.64 UR8, c[0x0][0x280] ;  /* 0x0000a00000087ab9 */ /* 0x000fc60000000a00 */
[----:B------:R-:W3:Y:S04]  /*1e940*/  LDL R20, [R1+0x24] ;  /* 0x0000240001147983 */ /* 0x000ee80000100800 */
[----:B------:R0:W5:Y:S01]  /*1e950*/  LDL R10, [R1+0x58] ;  /* 0x00005800010a7983 */ /* 0x0001620000100800 */
[----:B-1----:R-:W-:-:S13]  /*1e960*/  ISETP.NE.AND P1, PT, R9, 0x1, PT ;  /* 0x000000010900780c */ /* 0x002fda0003f25270 */
[----:B--2---:R-:W1:Y:S08]  /*1e970*/  @P1 LDC R4, c[0x0][0x44c] ;  /* 0x00011300ff041b82 */ /* 0x004e700000000800 */
[----:B------:R-:W2:Y:S08]  /*1e980*/  @P1 LDC R5, c[0x0][0x450] ;  /* 0x00011400ff051b82 */ /* 0x000eb00000000800 */
[----:B------:R-:W2:Y:S01]  /*1e990*/  @P1 LDC R8, c[0x0][0x450] ;  /* 0x00011400ff081b82 */ /* 0x000ea20000000800 */
[----:B0-----:R-:W-:-:S02]  /*1e9a0*/  IMAD.MOV.U32 R3, RZ, RZ, R2 ;  /* 0x000000ffff037224 */ /* 0x001fc400078e0002 */
[----:B------:R-:W-:Y:S02]  /*1e9b0*/  IMAD.MOV.U32 R2, RZ, RZ, R28 ;  /* 0x000000ffff027224 */ /* 0x000fe400078e001c */
[----:B---3--:R-:W-:Y:S02]  /*1e9c0*/  IMAD R0, R20, UR4, RZ ;  /* 0x0000000414007c24 */ /* 0x008fe4000f8e02ff */
[----:B------:R-:W0:Y:S01]  /*1e9d0*/  S2R R20, SR_TID.X ;  /* 0x0000000000147919 */ /* 0x000e220000002100 */
[----:B------:R-:W-:-:S04]  /*1e9e0*/  IMAD.WIDE.U32 R2, R26, UR4, R2 ;  /* 0x000000041a027c25 */ /* 0x000fc8000f8e0002 */
[----:B------:R-:W-:Y:S01]  /*1e9f0*/  IMAD R0, R26, UR5, R0 ;  /* 0x000000051a007c24 */ /* 0x000fe2000f8e0200 */
[----:B------:R-:W-:-:S03]  /*1ea00*/  ULDC.64 UR4, c[0x0][0x2e0] ;  /* 0x0000b80000047ab9 */ /* 0x000fc60000000a00 */
[----:B------:R-:W-:Y:S02]  /*1ea10*/  IMAD.IADD R3, R3, 0x1, R0 ;  /* 0x0000000103037824 */ /* 0x000fe400078e0200 */
[----:B----4-:R-:W-:Y:S02]  /*1ea20*/  IMAD R0, R21, UR4, RZ ;  /* 0x0000000415007c24 */ /* 0x010fe4000f8e02ff */
[----:B------:R-:W-:-:S04]  /*1ea30*/  IMAD.WIDE.U32 R2, R18, UR4, R2 ;  /* 0x0000000412027c25 */ /* 0x000fc8000f8e0002 */
[----:B------:R-:W-:Y:S01]  /*1ea40*/  IMAD R0, R18, UR5, R0 ;  /* 0x0000000512007c24 */ /* 0x000fe2000f8e0200 */
[----:B------:R-:W-:-:S03]  /*1ea50*/  ULDC.64 UR4, c[0x0][0x2d0] ;  /* 0x0000b40000047ab9 */ /* 0x000fc60000000a00 */
[----:B------:R-:W-:Y:S01]  /*1ea60*/  IMAD.IADD R3, R3, 0x1, R0 ;  /* 0x0000000103037824 */ /* 0x000fe200078e0200 */
[C---:B0-----:R-:W-:Y:S01]  /*1ea70*/  LOP3.LUT R21, R20.reuse, 0x7f, RZ, 0xc0, !PT ;  /* 0x0000007f14157812 */ /* 0x041fe200078ec0ff */
[----:B------:R-:W-:-:S03]  /*1ea80*/  IMAD.SHL.U32 R20, R20, 0x20, RZ ;  /* 0x0000002014147824 */ /* 0x000fc600078e00ff */
[----:B------:R-:W-:-:S04]  /*1ea90*/  SHF.R.U32.HI R21, RZ, 0x2, R21 ;  /* 0x00000002ff157819 */ /* 0x000fc80000011615 */
[----:B------:R-:W-:Y:S02]  /*1eaa0*/  LOP3.LUT R20, R21, 0x60, R20, 0xf8, !PT ;  /* 0x0000006015147812 */ /* 0x000fe400078ef814 */
[----:B------:R0:W5:Y:S03]  /*1eab0*/  LDL R21, [R1] ;  /* 0x0000000001157983 */ /* 0x0001660000100800 */
[----:B------:R-:W-:-:S04]  /*1eac0*/  IMAD.IADD R6, R20, 0x1, R25 ;  /* 0x0000000114067824 */ /* 0x000fc800078e0219 */
[----:B-1----:R-:W-:-:S04]  /*1ead0*/  @P1 IMAD.HI.U32 R0, R6, R4, RZ ;  /* 0x0000000406001227 */ /* 0x002fc800078e00ff */
[----:B------:R-:W-:Y:S01]  /*1eae0*/  IMAD.MOV.U32 R4, RZ, RZ, R6 ;  /* 0x000000ffff047224 */ /* 0x000fe200078e0006 */
        /* <DEDUP_REMOVED lines=12> */
[----:B------:R-:W1:Y:S01]  /*1ebb0*/  @P1 LDC R7, c[0x0][0x44c] ;  /* 0x00011300ff071b82 */ /* 0x000e620000000800 */
[----:B------:R-:W-:-:S04]  /*1ebc0*/  IADD3 R4, P0, R4, UR8, RZ ;  /* 0x0000000804047c10 */ /* 0x000fc8000ff1e0ff */
[----:B------:R-:W-:Y:S01]  /*1ebd0*/  IADD3.X R0, R5, UR9, R0, P0, !PT ;  /* 0x0000000905007c10 */ /* 0x000fe200087fe400 */
[----:B------:R-:W-:Y:S01]  /*1ebe0*/  VIADD R5, R6, 0x80 ;  /* 0x0000008006057836 */ /* 0x000fe20000000000 */
[----:B------:R-:W2:Y:S03]  /*1ebf0*/  S2R R20, SR_TID.X ;  /* 0x0000000000147919 */ /* 0x000ea60000002100 */
[----:B------:R-:W-:Y:S02]  /*1ec00*/  IMAD.MOV.U32 R6, RZ, RZ, R5 ;  /* 0x000000ffff067224 */ /* 0x000fe400078e0005 */
[----:B-1----:R-:W-:-:S05]  /*1ec10*/  @P1 IMAD.HI.U32 R7, R5, R7, RZ ;  /* 0x0000000705071227 */ /* 0x002fca00078e00ff */
[----:B------:R-:W-:-:S05]  /*1ec20*/  @P1 SHF.R.U32.HI R6, RZ, R8, R7 ;  /* 0x00000008ff061219 */ /* 0x000fca0000011607 */
        /* <DEDUP_REMOVED lines=9> */
[----:B--2---:R-:W-:Y:S02]  /*1ecc0*/  IMAD.SHL.U32 R18, R20, 0x10, RZ ;  /* 0x0000001014127824 */ /* 0x004fe400078e00ff */
[----:B------:R-:W-:-:S04]  /*1ecd0*/  IMAD.WIDE.U32 R2, R5, UR6, R2 ;  /* 0x0000000605027c25 */ /* 0x000fc8000f8e0002 */
[----:B------:R-:W-:Y:S01]  /*1ece0*/  IMAD R6, R6, UR6, RZ ;  /* 0x0000000606067c24 */ /* 0x000fe2000f8e02ff */
        /* <DEDUP_REMOVED lines=8> */
[----:B0-----:R-:W-:Y:S06]  /*1ed70*/  BRA.DIV UR4, `(.L_x_14735) ;  /* 0x0000005204147947 */ /* 0x001fec000b800000 */
        /* <DEDUP_REMOVED lines=45> */
[----:B------:R-:W-:Y:S01]  /*1f050*/  @!P2 LOP3.LUT R7, R7, R6, RZ, 0x3c, !PT ;  /* 0x000000060707a212 */ /* 0x000fe200078e3cff */
[----:B--2---:R-:W-:-:S03]  /*1f060*/  @!P1 IMAD.X R0, RZ, RZ, R0, P3 ;  /* 0x000000ffff009224 */ /* 0x004fc600018e0600 */
[----:B------:R-:W-:-:S04]  /*1f070*/  @!P2 LOP3.LUT R6, R7, R6, RZ, 0x3c, !PT ;  /* 0x000000060706a212 */ /* 0x000fc800078e3cff */
[----:B------:R-:W-:-:S05]  /*1f080*/  @!P2 LOP3.LUT R7, R7, R6, RZ, 0x3c, !PT ;  /* 0x000000060707a212 */ /* 0x000fca00078e3cff */
[----:B------:R0:W-:Y:S02]  /*1f090*/  @!P2 LDGSTS.E.BYPASS.LTC128B.128 [R10+0xc800], desc[UR40][R6.64], !P0 ;  /* 0x0c800000060aafae */ /* 0x0001e4000c101d68 */
[----:B0-----:R-:W-:Y:S02]  /*1f0a0*/  @!P1 IMAD.MOV.U32 R6, RZ, RZ, R4 ;  /* 0x000000ffff069224 */ /* 0x001fe400078e0004 */
[----:B------:R-:W-:-:S05]  /*1f0b0*/  @!P1 IMAD.MOV.U32 R7, RZ, RZ, R0 ;  /* 0x000000ffff079224 */ /* 0x000fca00078e0000 */
[----:B----4-:R0:W-:Y:S02]  /*1f0c0*/  @!P1 LDGSTS.E.BYPASS.LTC128B.128 [R10+0xd000], desc[UR40][R6.64], !P0 ;  /* 0x0d000000060a9fae */ /* 0x0101e4000c101d68 */
.L_x_14879:
        /* <DEDUP_REMOVED lines=10> */
.L_x_14736:
        /* <DEDUP_REMOVED lines=18> */
.L_x_14880:
[----:B------:R-:W-:Y:S05]  /*1f290*/  BSYNC B0 ;  /* 0x0000000000007941 */ /* 0x000fea0003800000 */
.L_x_14737:
[----:B------:R-:W1:Y:S04]  /*1f2a0*/  LDL.LU R3, [R1+0x50] ;  /* 0x0000500001037983 */ /* 0x000e680000300800 */
[----:B------:R-:W2:Y:S01]  /*1f2b0*/  LDL R2, [R1+0x30] ;  /* 0x0000300001027983 */ /* 0x000ea20000100800 */
[----:B-1----:R-:W-:-:S05]  /*1f2c0*/  VIADD R0, R3, 0xfffffffe ;  /* 0xfffffffe03007836 */ /* 0x002fca0000000000 */
[----:B--2---:R-:W-:-:S13]  /*1f2d0*/  ISETP.GE.AND P0, PT, R0, R2, PT ;  /* 0x000000020000720c */ /* 0x004fda0003f06270 */
[----:B------:R-:W-:Y:S05]  /*1f2e0*/  @!P0 BRA `(.L_x_14739) ;  /* 0x0000001400a48947 */ /* 0x000fea0003800000 */
[----:B------:R1:W-:Y:S04]  /*1f2f0*/  STL [R1+0x10], R0 ;  /* 0x0000100001007387 */ /* 0x0003e80000100800 */
[----:B------:R1:W5:Y:S04]  /*1f300*/  LDL.LU R21, [R1+0xc] ;  /* 0x00000c0001157983 */ /* 0x0003680000300800 */
[----:B------:R1:W5:Y:S02]  /*1f310*/  LDL.LU R25, [R1+0x1c] ;  /* 0x00001c0001197983 */ /* 0x0003640000300800 */
.L_x_14759:
[----:B-1----:R-:W2:Y:S01]  /*1f320*/  LDL R0, [R1+0x28] ;  /* 0x0000280001007983 */ /* 0x002ea20000100800 */
[----:B0-----:R-:W0:Y:S03]  /*1f330*/  LDC R7, c[0x0][0x430] ;  /* 0x00010c00ff077b82 */ /* 0x001e260000000800 */
[----:B---3--:R-:W3:Y:S04]  /*1f340*/  LDL R8, [R1+0x2c] ;  /* 0x00002c0001087983 */ /* 0x008ee80000100800 */
[----:B------:R-:W4:Y:S04]  /*1f350*/  LDL R12, [R1+0x18] ;  /* 0x00001800010c7983 */ /* 0x000f280000100800 */
[----:B------:R-:W2:Y:S01]  /*1f360*/  LDL.LU R10, [R1+0x10] ;  /* 0x00001000010a7983 */ /* 0x000ea20000300800 */
[----:B------:R-:W1:Y:S01]  /*1f370*/  S2R R2, SR_TID.X ;  /* 0x0000000000027919 */ /* 0x000e620000002100 */
[----:B------:R-:W1:Y:S01]  /*1f380*/  S2R R3, SR_TID.X ;  /* 0x0000000000037919 */ /* 0x000e620000002100 */
[----:B------:R-:W1:Y:S01]  /*1f390*/  S2R R13, SR_TID.X ;  /* 0x00000000000d7919 */ /* 0x000e620000002100 */
[----:B0-----:R-:W-:Y:S01]  /*1f3a0*/  ISETP.NE.AND P0, PT, R7, 0x1, PT ;  /* 0x000000010700780c */ /* 0x001fe20003f05270 */
[----:B------:R-:W-:Y:S05]  /*1f3b0*/  YIELD ;  /* 0x0000000000007946 */ /* 0x000fea0003800000 */
[----:B------:R-:W-:Y:S01]  /*1f3c0*/  ULDC.64 UR4, c[0x0][0x428] ;  /* 0x00010a0000047ab9 */ /* 0x000fe20000000a00 */
[----:B------:R-:W-:Y:S01]  /*1f3d0*/  ULDC.64 UR6, c[0x0][0x418] ;  /* 0x0001060000067ab9 */ /* 0x000fe20000000a00 */
[----:B------:R-:W4:Y:S04]  /*1f3e0*/  LDL R11, [R1+0x30] ;  /* 0x00003000010b7983 */ /* 0x000f280000100800 */
[----:B------:R-:W4:Y:S01]  /*1f3f0*/  LDL R9, [R1+0x60] ;  /* 0x0000600001097983 */ /* 0x000f220000100800 */
[----:B------:R-:W0:Y:S01]  /*1f400*/  @P0 LDC R5, c[0x0][0x434] ;  /* 0x00010d00ff050b82 */ /* 0x000e220000000800 */
[----:B-1----:R-:W-:-:S04]  /*1f410*/  LOP3.LUT R2, R2, 0x7f, RZ, 0xc0, !PT ;  /* 0x0000007f02027812 */ /* 0x002fc800078ec0ff */
[----:B------:R-:W-:Y:S01]  /*1f420*/  SHF.R.U32.HI R2, RZ, 0x2, R2 ;  /* 0x00000002ff027819 */ /* 0x000fe20000011602 */
[----:B------:R-:W-:Y:S02]  /*1f430*/  IMAD.SHL.U32 R4, R3, 0x20, RZ ;  /* 0x0000002003047824 */ /* 0x000fe400078e00ff */
[----:B------:R-:W1:Y:S03]  /*1f440*/  @P0 LDC R3, c[0x0][0x438] ;  /* 0x00010e00ff030b82 */ /* 0x000e660000000800 */
[----:B------:R-:W-:Y:S02]  /*1f450*/  LOP3.LUT R4, R2, 0x60, R4, 0xf8, !PT ;  /* 0x0000006002047812 */ /* 0x000fe400078ef804 */
[----:B------:R-:W0:Y:S01]  /*1f460*/  S2R R2, SR_TID.X ;  /* 0x0000000000027919 */ /* 0x000e220000002100 */
[----:B------:R-:W-:Y:S01]  /*1f470*/  IMAD.SHL.U32 R13, R13, 0x20, RZ ;  /* 0x000000200d0d7824 */ /* 0x000fe200078e00ff */
[----:B0-----:R-:W-:-:S04]  /*1f480*/  LOP3.LUT R2, R2, 0x7f, RZ, 0xc0, !PT ;  /* 0x0000007f02027812 */ /* 0x001fc800078ec0ff */
[----:B------:R-:W-:-:S04]  /*1f490*/  SHF.R.U32.HI R6, RZ, 0x2, R2 ;  /* 0x00000002ff067819 */ /* 0x000fc80000011602 */
[----:B------:R-:W-:Y:S02]  /*1f4a0*/  LOP3.LUT R13, R6, 0x60, R13, 0xf8, !PT ;  /* 0x00000060060d7812 */ /* 0x000fe400078ef80d */
[----:B------:R-:W0:Y:S02]  /*1f4b0*/  @P0 LDC R6, c[0x0][0x434] ;  /* 0x00010d00ff060b82 */ /* 0x000e240000000800 */
[----:B------:R-:W-:-:S04]  /*1f4c0*/  LOP3.LUT R13, R13, 0x80, RZ, 0xfc, !PT ;  /* 0x000000800d0d7812 */ /* 0x000fc800078efcff */
[----:B------:R-:W-:Y:S01]  /*1f4d0*/  ISETP.GT.U32.AND P1, PT, R13, 0x9f, PT ;  /* 0x0000009f0d00780c */ /* 0x000fe20003f24070 */
        /* <DEDUP_REMOVED lines=8> */
[----:B------:R-:W-:Y:S02]  /*1f560*/  IMAD.MOV.U32 R5, RZ, RZ, R0 ;  /* 0x000000ffff057224 */ /* 0x000fe400078e0000 */
[----:B---3--:R-:W-:Y:S01]  /*1f570*/  IMAD R8, R8, UR4, RZ ;  /* 0x0000000408087c24 */ /* 0x008fe2000f8e02ff */
[----:B-1----:R-:W-:-:S05]  /*1f580*/  @P0 SHF.R.U32.HI R5, RZ, R3, R6 ;  /* 0x00000003ff050219 */ /* 0x002fca0000011606 */
[----:B------:R-:W-:-:S04]  /*1f590*/  IMAD.MOV R3, RZ, RZ, -R5 ;  /* 0x000000ffff037224 */ /* 0x000fc800078e0a05 */
[----:B------:R-:W-:Y:S01]  /*1f5a0*/  IMAD R0, R7, R3, R0 ;  /* 0x0000000307007224 */ /* 0x000fe200078e0200 */
[--C-:B------:R-:W-:Y:S01]  /*1f5b0*/  SHF.R.S32.HI R3, RZ, 0x1f, R2.reuse ;  /* 0x0000001fff037819 */ /* 0x100fe20000011402 */
[----:B------:R-:W-:Y:S02]  /*1f5c0*/  IMAD.MOV R6, RZ, RZ, -R2 ;  /* 0x000000ffff067224 */ /* 0x000fe400078e0a02 */
[C---:B----4-:R-:W-:Y:S02]  /*1f5d0*/  IMAD R8, R12.reuse, UR5, R8 ;  /* 0x000000050c087c24 */ /* 0x050fe4000f8e0208 */
[----:B------:R-:W-:-:S04]  /*1f5e0*/  IMAD.WIDE.U32 R2, R12, UR4, R2 ;  /* 0x000000040c027c25 */ /* 0x000fc8000f8e0002 */
[----:B------:R-:W-:Y:S01]  /*1f5f0*/  IMAD R4, R7, R6, R4 ;  /* 0x0000000607047224 */ /* 0x000fe200078e0204 */
[----:B------:R-:W-:Y:S01]  /*1f600*/  LEA R6, P0, R2, UR6, 0x2 ;  /* 0x0000000602067c11 */ /* 0x000fe2000f8010ff */
[----:B------:R-:W-:-:S05]  /*1f610*/  IMAD.IADD R3, R8, 0x1, R3 ;  /* 0x0000000108037824 */ /* 0x000fca00078e0203 */
        /* <DEDUP_REMOVED lines=13> */
[----:B------:R-:W-:Y:S02]  /*1f6f0*/  ISETP.GT.AND P1, PT, R2, R11, PT ;  /* 0x0000000b0200720c */ /* 0x000fe40003f24270 */
        /* <DEDUP_REMOVED lines=9> */
[----:B------:R0:W-:Y:S06]  /*1f790*/  STL [R1+0x4], R6 ;  /* 0x0000040601007387 */ /* 0x0001ec0000100800 */
[----:B------:R-:W-:Y:S05]  /*1f7a0*/  @!P2 BRA `(.L_x_14740) ;  /* 0x000000000004a947 */ /* 0x000fea0003800000 */
[----:B------:R-:W-:Y:S01]  /*1f7b0*/  BPT.TRAP 0x1 ;  /* 0x000000040000795c */ /* 0x000fe20000300000 */
.L_x_14740:
        /* <DEDUP_REMOVED lines=8> */
.L_x_14881:
[----:B------:R-:W-:Y:S05]  /*1f840*/  BSYNC B0 ;  /* 0x0000000000007941 */ /* 0x000fea0003800000 */
.L_x_14741:
        /* <DEDUP_REMOVED lines=69> */
.L_x_14893:
        /* <DEDUP_REMOVED lines=11> */
.L_x_14744:
        /* <DEDUP_REMOVED lines=11> */
.L_x_14745:
[----:B------:R1:W-:Y:S01]  /*1fe00*/  SYNCS.ARRIVE.TRANS64.A1T0 RZ, [R6+URZ+0x13270], RZ ;  /* 0x013270ff06ff79a7 */ /* 0x0003e2000810003f */
[----:B------:R-:W-:Y:S05]  /*1fe10*/  @!P3 BRA `(.L_x_14746) ;  /* 0x000000000004b947 */ /* 0x000fea0003800000 */
[----:B------:R-:W-:Y:S01]  /*1fe20*/  BPT.TRAP 0x1 ;  /* 0x000000040000795c */ /* 0x000fe20000300000 */
.L_x_14746:
[----:B------:R-:W2:Y:S01]  /*1fe30*/  LDL R2, [R1+0x8] ;  /* 0x0000080001027983 */ /* 0x000ea20000100800 */
[----:B------:R-:W-:Y:S01]  /*1fe40*/  BSSY B0, `(.L_x_14747) ;  /* 0x0000003000007945 */ /* 0x000fe20003800000 */
[----:B--2---:R-:W2:Y:S03]  /*1fe50*/  SYNCS.PHASECHK.TRANS64.TRYWAIT P0, [R6+URZ+0x13240], R2 ;  /* 0x01324002060075a7 */ /* 0x004ea6000800017f */
[----:B--2---:R-:W-:Y:S05]  /*1fe60*/  @!P0 BRA `(.L_x_14748) ;  /* 0x0000004c00908947 */ /* 0x004fea0003800000 */
.L_x_14894:
[----:B------:R-:W-:Y:S05]  /*1fe70*/  BSYNC B0 ;  /* 0x0000000000007941 */ /* 0x000fea0003800000 */
.L_x_14747:
        /* <DEDUP_REMOVED lines=61> */
.L_x_14906:
        /* <DEDUP_REMOVED lines=8> */
.L_x_14750:
        /* <DEDUP_REMOVED lines=11> */
.L_x_14751:
[----:B------:R-:W4:Y:S01]  /*20380*/  LDL R0, [R1+0x54] ;  /* 0x0000540001007983 */ /* 0x000f220000100800 */
[----:B------:R0:W-:Y:S01]  /*20390*/  SYNCS.ARRIVE.TRANS64.A1T0 RZ, [R6+URZ+0x13230], RZ ;  /* 0x013230ff06ff79a7 */ /* 0x0001e2000810003f */
[----:B----4-:R-:W-:-:S13]  /*203a0*/  ISETP.NE.AND P0, PT, R0, 0x3, PT ;  /* 0x000000030000780c */ /* 0x010fda0003f05270 */
[----:B0-----:R-:W-:Y:S05]  /*203b0*/  @!P0 BRA `(.L_x_14752) ;  /* 0x0000000000048947 */ /* 0x001fea0003800000 */
[----:B------:R-:W-:Y:S01]  /*203c0*/  BPT.TRAP 0x1 ;  /* 0x000000040000795c */ /* 0x000fe20000300000 */
.L_x_14752:
[----:B------:R-:W-:Y:S01]  /*203d0*/  LOP3.LUT R0, R25, 0x1, RZ, 0x3c, !PT ;  /* 0x0000000119007812 */ /* 0x000fe200078e3cff */
[----:B---3--:R-:W-:Y:S01]  /*203e0*/  IMAD R2, R21, 0x8, R17 ;  /* 0x0000000815027824 */ /* 0x008fe200078e0211 */
[----:B------:R-:W-:Y:S02]  /*203f0*/  BSSY B0, `(.L_x_14753) ;  /* 0x0000004000007945 */ /* 0x000fe40003800000 */
[----:B------:R-:W-:-:S04]  /*20400*/  SHF.L.U32 R0, R0, 0x1f, RZ ;  /* 0x0000001f00007819 */ /* 0x000fc800000006ff */
[----:B------:R-:W0:Y:S02]  /*20410*/  SYNCS.PHASECHK.TRANS64.TRYWAIT P2, [R2+URZ+0x13270], R0 ;  /* 0x01327000020075a7 */ /* 0x000e24000804017f */
[----:B0-----:R-:W-:Y:S05]  /*20420*/  @!P2 BRA `(.L_x_14754) ;  /* 0x0000004c0094a947 */ /* 0x001fea0003800000 */
.L_x_14907:
[----:B------:R-:W-:Y:S05]  /*20430*/  BSYNC B0 ;  /* 0x0000000000007941 */ /* 0x000fea0003800000 */
.L_x_14753:
[----:B------:R-:W3:Y:S02]  /*20440*/  LDL R3, [R1+0x60] ;  /* 0x0000600001037983 */ /* 0x000ee40000100800 */
[----:B---3--:R-:W-:-:S13]  /*20450*/  ISETP.NE.AND P2, PT, R3, 0x3, PT ;  /* 0x000000030300780c */ /* 0x008fda0003f45270 */
[----:B------:R-:W-:Y:S05]  /*20460*/  @!P2 BRA `(.L_x_14755) ;  /* 0x000000000004a947 */ /* 0x000fea0003800000 */
[----:B------:R-:W-:Y:S01]  /*20470*/  BPT.TRAP 0x1 ;  /* 0x000000040000795c */ /* 0x000fe20000300000 */
.L_x_14755:
[----:B------:R-:W-:Y:S01]  /*20480*/  SHF.L.U32 R3, R25, 0x1f, RZ ;  /* 0x0000001f19037819 */ /* 0x000fe200000006ff */
[----:B0-----:R-:W-:-:S03]  /*20490*/  IMAD R0, R21, 0x2800, RZ ;  /* 0x0000280015007824 */ /* 0x001fc600078e02ff */
[----:B------:R-:W0:Y:S02]  /*204a0*/  SYNCS.PHASECHK.TRANS64.TRYWAIT P2, [R2+URZ+0x13260], R3 ;  /* 0x01326003020075a7 */ /* 0x000e24000804017f */
[----:B0-----:R-:W-:Y:S05]  /*204b0*/  @!P2 BRA `(.L_x_14756) ;  /* 0x0000004c0084a947 */ /* 0x001fea0003800000 */
.L_x_14908:
[----:B------:R-:W3:Y:S01]  /*204c0*/  LDL R12, [R1+0x60] ;  /* 0x00006000010c7983 */ /* 0x000ee20000100800 */
[----:B0-----:R-:W-:Y:S01]  /*204d0*/  LOP3.LUT R3, R0, R23, RZ, 0xfc, !PT ;  /* 0x0000001700037212 */ /* 0x001fe200078efcff */
[----:B------:R-:W-:Y:S05]  /*204e0*/  WARPSYNC.ALL ;  /* 0x0000000000007948 */ /* 0x000fea0003800000 */
[----:B------:R-:W-:-:S05]  /*204f0*/  IMAD.IADD R3, R17, 0x1, R3 ;  /* 0x0000000111037824 */ /* 0x000fca00078e0203 */
[----:B-1----:R0:W2:Y:S02]  /*20500*/  LDSM.16.MT88.4 R4, [R3+0x6000] ;  /* 0x006000000304783b */ /* 0x0020a40000004200 */
[----:B0-----:R-:W-:-:S05]  /*20510*/  LOP3.LUT R3, R0, R22, RZ, 0xfc, !PT ;  /* 0x0000001600037212 */ /* 0x001fca00078efcff */
[----:B------:R-:W-:Y:S01]  /*20520*/  IMAD.IADD R3, R19, 0x1, R3 ;  /* 0x0000000113037824 */ /* 0x000fe200078e0203 */
        /* <DEDUP_REMOVED lines=58> */
.L_x_14757:
[----:B-1----:R1:W-:Y:S01]  /*208d0*/  SYNCS.ARRIVE.TRANS64.A1T0 RZ, [R2+URZ+0x13250], RZ ;  /* 0x013250ff02ff79a7 */ /* 0x0023e2000810003f */
[----:B------:R-:W-:Y:S06]  /*208e0*/  BAR.SYNC.DEFER_BLOCKING 0x2, 0x80 ;  /* 0x0082000000007b1d */ /* 0x000fec0000010000 */
[----:B------:R-:W-:Y:S05]  /*208f0*/  @!P0 BRA `(.L_x_14758) ;  /* 0x0000000000048947 */ /* 0x000fea0003800000 */
[----:B------:R-:W-:Y:S01]  /*20900*/  BPT.TRAP 0x1 ;  /* 0x000000040000795c */ /* 0x000fe20000300000 */
.L_x_14758:
[----:B0-----:R-:W2:Y:S01]  /*20910*/  LDL R0, [R1+0x34] ;  /* 0x0000340001007983 */ /* 0x001ea20000100800 */
[----:B-1----:R-:W-:-:S03]  /*20920*/  VIADD R2, R2, 0x13280 ;  /* 0x0001328002027836 */ /* 0x002fc60000000000 */
[----:B------:R3:W5:Y:S04]  /*20930*/  LDL R21, [R1+0xc] ;  /* 0x00000c0001157983 */ /* 0x0007680000100800 */
[----:B------:R3:W5:Y:S01]  /*20940*/  LDL R25, [R1+0x1c] ;  /* 0x00001c0001197983 */ /* 0x0007620000100800 */
[----:B--2---:R-:W-:-:S04]  /*20950*/  PRMT R2, R0, 0x654, R2 ;  /* 0x0000065400027816 */ /* 0x004fc80000000002 */
[----:B------:R3:W-:Y:S01]  /*20960*/  SYNCS.ARRIVE.TRANS64.RED.A1T0 RZ, [R2+URZ], RZ ;  /* 0x000000ff02ff79a7 */ /* 0x0007e2000810043f */
[----:B------:R-:W-:Y:S05]  /*20970*/  @P1 BRA `(.L_x_14759) ;  /* 0xffffffe800681947 */ /* 0x000fea000383ffff */
.L_x_14739:
[----:B------:R-:W3:Y:S02]  /*20980*/  S2R R0, SR_TID.X ;  /* 0x0000000000007919 */ /* 0x000ee40000002100 */
[----:B---3--:R-:W-:Y:S02]  /*20990*/  LOP3.LUT R2, R0, 0x7f, RZ, 0xc0, !PT ;  /* 0x0000007f00027812 */ /* 0x008fe400078ec0ff */
[----:B------:R-:W2:Y:S01]  /*209a0*/  LDL R0, [R1+0x54] ;  /* 0x0000540001007983 */ /* 0x000ea20000100800 */
[----:B------:R-:W-:Y:S01]  /*209b0*/  BSSY B0, `(.L_x_14760) ;  /* 0x0000010000007945 */ /* 0x000fe20003800000 */
[----:B------:R-:W-:Y:S02]  /*209c0*/  ISETP.NE.AND P1, PT, R2, RZ, PT ;  /* 0x000000ff0200720c */ /* 0x000fe40003f25270 */
[----:B--2---:R-:W-:-:S11]  /*209d0*/  ISETP.NE.AND P0, PT, R0, 0x3, PT ;  /* 0x000000030000780c */ /* 0x004fd60003f05270 */
[----:B------:R-:W-:Y:S05]  /*209e0*/  @P1 BRA `(.L_x_14761) ;  /* 0x0000000000301947 */ /* 0x000fea0003800000 */
[----:B------:R-:W1:Y:S01]  /*209f0*/  S2R R3, SR_LANEID ;  /* 0x0000000000037919 */ /* 0x000e620000000000 */
[----:B------:R-:W-:Y:S02]  /*20a00*/  VOTEU.ANY UR4, UPT, PT ;  /* 0x0000000000047886 */ /* 0x000fe400038e0100 */
[----:B------:R-:W1:Y:S08]  /*20a10*/  FLO.U32 R0, UR4 ;  /* 0x0000000400007d00 */ /* 0x000e7000080e0000 */
[----:B------:R-:W2:Y:S01]  /*20a20*/  POPC R5, UR4 ;  /* 0x0000000400057d09 */ /* 0x000ea20008000000 */
[----:B-1----:R-:W-:-:S02]  /*20a30*/  ISETP.EQ.U32.AND P1, PT, R0, R3, PT ;  /* 0x000000030000720c */ /* 0x002fc40003f22070 */
[----:B------:R-:W2:Y:S11]  /*20a40*/  LDC.64 R2, c[0x0][0xc60] ;  /* 0x00031800ff027b82 */ /* 0x000eb60000000a00 */
[----:B--2---:R-:W2:Y:S01]  /*20a50*/  @P1 ATOMG.E.ADD.STRONG.GPU PT, R3, desc[UR40][R2.64], R5 ;  /* 0x00000005020319a8 */ /* 0x004ea200081ee1e8 */
[----:B------:R-:W1:Y:S02]  /*20a60*/  S2R R4, SR_LTMASK ;  /* 0x0000000000047919 */ /* 0x000e640000003900 */
[----:B-1----:R-:W-:-:S04]  /*20a70*/  LOP3.LUT R4, R4, UR4, RZ, 0xc0, !PT ;  /* 0x0000000404047c12 */ /* 0x002fc8000f8ec0ff */
[----:B0-----:R-:W0:Y:S01]  /*20a80*/  POPC R7, R4 ;  /* 0x0000000400077309 */ /* 0x001e220000000000 */
[----:B--2---:R-:W0:Y:S02]  /*20a90*/  SHFL.IDX PT, R0, R3, R0, 0x1f ;  /* 0x00001f0003007589 */ /* 0x004e2400000e0000 */
[----:B0-----:R-:W-:-:S07]  /*20aa0*/  IADD3 R24, R0, UR36, R7 ;  /* 0x0000002400187c10 */ /* 0x001fce000fffe007 */
.L_x_14761:
[----:B------:R-:W-:Y:S05]  /*20ab0*/  BSYNC B0 ;  /* 0x0000000000007941 */ /* 0x000fea0003800000 */
.L_x_14760:
[----:B------:R-:W-:Y:S05]  /*20ac0*/  @!P0 BRA `(.L_x_14762) ;  /* 0x0000000000048947 */ /* 0x000fea0003800000 */
[----:B------:R-:W-:Y:S01]  /*20ad0*/  BPT.TRAP 0x1 ;  /* 0x000000040000795c */ /* 0x000fe20000300000 */
.L_x_14762:
        /* <DEDUP_REMOVED lines=8> */
.L_x_14909:
[----:B------:R-:W-:Y:S05]  /*20b60*/  BSYNC B0 ;  /* 0x0000000000007941 */ /* 0x000fea0003800000 */
.L_x_14763:
[----:B------:R-:W2:Y:S02]  /*20b70*/  LDL R2, [R1+0x60] ;  /* 0x0000600001027983 */ /* 0x000ea40000100800 */
[----:B--2---:R-:W-:-:S13]  /*20b80*/  ISETP.NE.AND P1, PT, R2, 0x3, PT ;  /* 0x000000030200780c */ /* 0x004fda0003f25270 */
[----:B------:R-:W-:Y:S05]  /*20b90*/  @!P1 BRA `(.L_x_14765) ;  /* 0x0000000000049947 */ /* 0x000fea0003800000 */
[----:B------:R-:W-:Y:S01]  /*20ba0*/  BPT.TRAP 0x1 ;  /* 0x000000040000795c */ /* 0x000fe20000300000 */
.L_x_14765:
[----:B------:R-:W1:Y:S02]  /*20bb0*/  LDL R2, [R1+0x1c] ;  /* 0x00001c0001027983 */ /* 0x000e640000100800 */
[----:B-1----:R-:W-:-:S04]  /*20bc0*/  SHF.L.U32 R3, R2, 0x1f, RZ ;  /* 0x0000001f02037819 */ /* 0x002fc800000006ff */
[----:B------:R-:W1:Y:S02]  /*20bd0*/  SYNCS.PHASECHK.TRANS64.TRYWAIT P1, [R0+URZ+0x13260], R3 ;  /* 0x01326003000075a7 */ /* 0x000e64000802017f */
[----:B-1----:R-:W-:Y:S05]  /*20be0*/  @!P1 BRA `(.L_x_14766) ;  /* 0x0000004400e09947 */ /* 0x002fea0003800000 */
.L_x_14910:
[----:B------:R-:W2:Y:S04]  /*20bf0*/  LDL R12, [R1+0xc] ;  /* 0x00000c00010c7983 */ /* 0x000ea80000100800 */
[----:B------:R-:W3:Y:S01]  /*20c00*/  LDL R13, [R1+0x60] ;  /* 0x00006000010d7983 */ /* 0x000ee20000100800 */
[----:B------:R-:W-:Y:S05]  /*20c10*/  WARPSYNC.ALL ;  /* 0x0000000000007948 */ /* 0x000fea0003800000 */
[----:B--2---:R-:W-:-:S05]  /*20c20*/  IMAD R2, R12, 0x2800, RZ ;  /* 0x000028000c027824 */ /* 0x004fca00078e02ff */
[----:B------:R-:W-:-:S05]  /*20c30*/  LOP3.LUT R4, R2, R23, RZ, 0xfc, !PT ;  /* 0x0000001702047212 */ /* 0x000fca00078efcff */
[----:B------:R-:W-:-:S06]  /*20c40*/  IMAD.IADD R5, R17, 0x1, R4 ;  /* 0x0000000111057824 */ /* 0x000fcc00078e0204 */
[----:B0-----:R-:W0:Y:S01]  /*20c50*/  LDSM.16.MT88.4 R4, [R5+0x6000] ;  /* 0x006000000504783b */ /* 0x001e220000004200 */
        /* <DEDUP_REMOVED lines=44> */
[----:B---3--:R-:W-:Y:S02]  /*20f20*/  ISETP.NE.AND P1, PT, R13, 0x3, PT ;  /* 0x000000030d00780c */ /* 0x008fe40003f25270 */
        /* <DEDUP_REMOVED lines=15> */
.L_x_14767:
[----:B-1----:R1:W-:Y:S01]  /*21020*/  SYNCS.ARRIVE.TRANS64.A1T0 RZ, [R0+URZ+0x13250], RZ ;  /* 0x013250ff00ff79a7 */ /* 0x0023e2000810003f */
[----:B------:R-:W-:Y:S06]  /*21030*/  BAR.SYNC.DEFER_BLOCKING 0x2, 0x80 ;  /* 0x0082000000007b1d */ /* 0x000fec0000010000 */
[----:B------:R-:W-:Y:S05]  /*21040*/  @!P0 BRA `(.L_x_14768) ;  /* 0x0000000000048947 */ /* 0x000fea0003800000 */
[----:B------:R-:W-:Y:S01]  /*21050*/  BPT.TRAP 0x1 ;  /* 0x000000040000795c */ /* 0x000fe20000300000 */
.L_x_14768:
        /* <DEDUP_REMOVED lines=12> */
.L_x_14709:
[----:B------:R-:W-:-:S13]  /*21120*/  LOP3.LUT P0, RZ, R16, 0x10, RZ, 0xc0, !PT ;  /* 0x0000001010ff7812 */ /* 0x000fda000780c0ff */
        /* <DEDUP_REMOVED lines=8> */
[----:B-----5:R3:W4:Y:S01]  /*211b0*/  LDS.128 R24, [R17+0x132d0] ;  /* 0x0132d00011187984 */ /* 0x0207220000000c00 */
[----:B------:R-:W-:Y:S06]  /*211c0*/  BAR.ARV 0x4, 0x200 ;  /* 0x0108000000007b1d */ /* 0x000fec0000002000 */
[----:B------:R-:W-:Y:S05]  /*211d0*/  BRA `(.L_x_14770) ;  /* 0x0000000800d47947 */ /* 0x000fea0003800000 */
.L_x_14769:
[----:B-1----:R-:W1:Y:S01]  /*211e0*/  S2R R0, SR_TID.X ;  /* 0x0000000000007919 */ /* 0x002e620000002100 */
[----:B------:R-:W-:Y:S01]  /*211f0*/  UMOV UR4, 0xffffffff ;  /* 0xffffffff00047882 */ /* 0x000fe20000000000 */
[----:B-1----:R-:W-:-:S04]  /*21200*/  LOP3.LUT R4, R0, 0x1f, RZ, 0xc0, !PT ;  /* 0x0000001f00047812 */ /* 0x002fc800078ec0ff */
[----:B------:R-:W-:Y:S01]  /*21210*/  ISETP.NE.AND P0, PT, R4, 0x1f, PT ;  /* 0x0000001f0400780c */ /* 0x000fe20003f05270 */
[----:B------:R-:W-:-:S12]  /*21220*/  BRA.DIV UR4, `(.L_x_14771) ;  /* 0x0000004204647947 */ /* 0x000fd8000b800000 */
[----:B0-2---:R-:W-:Y:S01]  /*21230*/  IMAD.IADD R5, R27, 0x1, R4 ;  /* 0x000000011b057824 */ /* 0x005fe200078e0204 */
        /* <DEDUP_REMOVED lines=30> */
.L_x_14920:
[----:B------:R-:W-:Y:S02]  /*21420*/  ULDC UR4, c[0x0][0xc38] ;  /* 0x00030e0000047ab9 */ /* 0x000fe40000000800 */
[----:B------:R-:W-:-:S04]  /*21430*/  IMAD.U32 R4, RZ, RZ, UR4 ;  /* 0x00000004ff047e24 */ /* 0x000fc8000f8e00ff */
[----:B-1----:R-:W-:-:S04]  /*21440*/  IMAD R24, R14, R4, RZ ;  /* 0x000000040e187224 */ /* 0x002fc800078e02ff */
[----:B------:R-:W-:-:S05]  /*21450*/  IMAD.IADD R5, R5, 0x1, R24 ;  /* 0x0000000105057824 */ /* 0x000fca00078e0218 */
[----:B------:R-:W-:-:S13]  /*21460*/  ISETP.GT.AND P6, PT, R5, R0, PT ;  /* 0x000000000500720c */ /* 0x000fda0003fc4270 */
[----:B------:R-:W-:Y:S05]  /*21470*/  @P6 BRA `(.L_x_14772) ;  /* 0x00000000009c6947 */ /* 0x000fea0003800000 */
.L_x_14777:
[----:B------:R-:W1:Y:S01]  /*21480*/  LDC R2, c[0x0][0xc3c] ;  /* 0x00030f00ff027b82 */ /* 0x000e620000000800 */
[----:B------:R-:W-:-:S05]  /*21490*/  VIADD R27, R27, 0x1f ;  /* 0x0000001f1b1b7836 */ /* 0x000fca0000000000 */
[----:B-1----:R-:W-:-:S13]  /*214a0*/  ISETP.GE.AND P6, PT, R27, R2, PT ;  /* 0x000000021b00720c */ /* 0x002fda0003fc6270 */
[----:B------:R-:W-:Y:S05]  /*214b0*/  @P6 BRA `(.L_x_14773) ;  /* 0x0000000400d06947 */ /* 0x000fea0003800000 */
[----:B0-----:R-:W0:Y:S01]  /*214c0*/  S2R R3, SR_TID.X ;  /* 0x0000000000037919 */ /* 0x001e220000002100 */
[----:B------:R-:W-:Y:S01]  /*214d0*/  BSSY B0, `(.L_x_14774) ;  /* 0x0000009000007945 */ /* 0x000fe20003800000 */
[----:B0-----:R-:W-:-:S05]  /*214e0*/  LOP3.LUT R3, R3, 0x1f, RZ, 0xc0, !PT ;  /* 0x0000001f03037812 */ /* 0x001fca00078ec0ff */
[----:B------:R-:W-:-:S05]  /*214f0*/  IMAD.IADD R7, R27, 0x1, R3 ;  /* 0x000000011b077824 */ /* 0x000fca00078e0203 */
[----:B------:R-:W-:Y:S01]  /*21500*/  ISETP.GE.OR P6, PT, R7, R2, !P0 ;  /* 0x000000020700720c */ /* 0x000fe200047c6670 */
[----:B------:R-:W-:-:S12]  /*21510*/  IMAD.MOV.U32 R2, RZ, RZ, RZ ;  /* 0x000000ffff027224 */ /* 0x000fd800078e00ff */
[----:B------:R-:W-:Y:S05]  /*21520*/  @P6 BRA `(.L_x_14775) ;  /* 0x00000000000c6947 */ /* 0x000fea0003800000 */
[----:B------:R-:W0:Y:S02]  /*21530*/  LDC.64 R2, c[0x0][0xc80] ;  /* 0x00032000ff027b82 */ /* 0x000e240000000a00 */
[----:B0-----:R-:W-:-:S06]  /*21540*/  IMAD.WIDE R2, R7, 0x4, R2 ;  /* 0x0000000407027825 */ /* 0x001fcc00078e0202 */
[----:B------:R0:W5:Y:S02]  /*21550*/  LDG.E R2, desc[UR40][R2.64] ;  /* 0x0000002802027981 */ /* 0x000164000c1e1900 */
.L_x_14775:
[----:B------:R-:W-:Y:S05]  /*21560*/  BSYNC B0 ;  /* 0x0000000000007941 */ /* 0x000fea0003800000 */
.L_x_14774:
[----:B------:R-:W-:-:S03]  /*21570*/  UMOV UR4, 0xffffffff ;  /* 0xffffffff00047882 */ /* 0x000fc60000000000 */
[----:B------:R-:W-:Y:S05]  /*21580*/  BRA.DIV UR4, `(.L_x_14776) ;  /* 0x0000004204b07947 */ /* 0x000fea000b800000 */
        /* <DEDUP_REMOVED lines=16> */
.L_x_14928:
[----:B------:R-:W-:Y:S02]  /*21690*/  ULDC UR4, c[0x0][0xc38] ;  /* 0x00030e0000047ab9 */ /* 0x000fe40000000800 */
[----:B------:R-:W-:-:S04]  /*216a0*/  IMAD.U32 R4, RZ, RZ, UR4 ;  /* 0x00000004ff047e24 */ /* 0x000fc8000f8e00ff */
[----:B-1----:R-:W-:-:S04]  /*216b0*/  IMAD R24, R14, R4, RZ ;  /* 0x000000040e187224 */ /* 0x002fc800078e02ff */
[----:B------:R-:W-:-:S05]  /*216c0*/  IMAD.IADD R5, R24, 0x1, R5 ;  /* 0x0000000118057824 */ /* 0x000fca00078e0205 */
[----:B------:R-:W-:-:S13]  /*216d0*/  ISETP.GT.AND P6, PT, R5, R0, PT ;  /* 0x000000000500720c */ /* 0x000fda0003fc4270 */
[----:B------:R-:W-:Y:S05]  /*216e0*/  @!P6 BRA `(.L_x_14777) ;  /* 0xfffffffc0064e947 */ /* 0x000fea000383ffff */
.L_x_14772:
[----:B------:R-:W-:Y:S01]  /*216f0*/  IMAD.IADD R24, R5, 0x1, -R24 ;  /* 0x0000000105187824 */ /* 0x000fe200078e0a18 */
[----:B------:R-:W-:-:S03]  /*21700*/  UMOV UR4, 0xffffffff ;  /* 0xffffffff00047882 */ /* 0x000fc60000000000 */
[----:B------:R-:W-:-:S05]  /*21710*/  IMAD R5, R3, R4, R24 ;  /* 0x0000000403057224 */ /* 0x000fca00078e0218 */
[----:B------:R-:W-:Y:S01]  /*21720*/  ISETP.GT.AND P6, PT, R5, R0, PT ;  /* 0x000000000500720c */ /* 0x000fe20003fc4270 */
[----:B------:R-:W-:-:S12]  /*21730*/  BRA.DIV UR4, `(.L_x_14778) ;  /* 0x0000004604047947 */ /* 0x000fd8000b800000 */
[----:B------:R-:W-:-:S04]  /*21740*/  VOTE.ANY R5, PT, !P6 ;  /* 0x0000000000057806 */ /* 0x000fc800070e0100 */
[----:B------:R-:W1:Y:S02]  /*21750*/  POPC R6, R5 ;  /* 0x0000000500067309 */ /* 0x000e640000000000 */
[----:B-1---5:R1:W2:Y:S02]  /*21760*/  SHFL.IDX PT, R25, R2, R6, 0x1f ;  /* 0x00001f0602197589 */ /* 0x0222a400000e0000 */
.L_x_14932:
[----:B------:R-:W-:Y:S01]  /*21770*/  ISETP.NE.AND P0, PT, R5, RZ, PT ;  /* 0x000000ff0500720c */ /* 0x000fe20003f05270 */
[----:B------:R-:W-:-:S12]  /*21780*/  IMAD.MOV.U32 R5, RZ, RZ, RZ ;  /* 0x000000ffff057224 */ /* 0x000fd800078e00ff */
[----:B------:R-:W-:Y:S05]  /*21790*/  @!P0 BRA `(.L_x_14779) ;  /* 0x0000000000108947 */ /* 0x000fea0003800000 */
[----:B------:R-:W-:Y:S01]  /*217a0*/  UMOV UR4, 0xffffffff ;  /* 0xffffffff00047882 */ /* 0x000fe20000000000 */
[----:B------:R-:W-:Y:S02]  /*217b0*/  VIADD R12, R6, 0xffffffff ;  /* 0xffffffff060c7836 */ /* 0x000fe40000000000 */
[----:B------:R-:W-:Y:S05]  /*217c0*/  BRA.DIV UR4, `(.L_x_14780) ;  /* 0x0000004604287947 */ /* 0x000fea000b800000 */
[----:B------:R3:W4:Y:S02]  /*217d0*/  SHFL.IDX PT, R5, R3, R12, 0x1f ;  /* 0x00001f0c03057589 */ /* 0x00072400000e0000 */
.L_x_14779:
        /* <DEDUP_REMOVED lines=66> */
.L_x_14773:
[----:B------:R-:W-:Y:S01]  /*21c00*/  UMOV UR4, URZ ;  /* 0x0000003f00047c82 */ /* 0x000fe20008000000 */
[----:B------:R-:W-:Y:S01]  /*21c10*/  UMOV UR5, URZ ;  /* 0x0000003f00057c82 */ /* 0x000fe20008000000 */
[----:B------:R-:W-:Y:S01]  /*21c20*/  ULDC UR6, c[0x0][0xc3c] ;  /* 0x00030f0000067ab9 */ /* 0x000fe20000000800 */
[----:B------:R-:W-:Y:S02]  /*21c30*/  IMAD.MOV.U32 R24, RZ, RZ, R0 ;  /* 0x000000ffff187224 */ /* 0x000fe400078e0000 */
[----:B-----5:R-:W-:Y:S02]  /*21c40*/  IMAD.U32 R25, RZ, RZ, UR4 ;  /* 0x00000004ff197e24 */ /* 0x020fe4000f8e00ff */
[----:B------:R-:W-:Y:S02]  /*21c50*/  IMAD.U32 R26, RZ, RZ, UR5 ;  /* 0x00000005ff1a7e24 */ /* 0x000fe4000f8e00ff */
[----:B------:R-:W-:-:S07]  /*21c60*/  IMAD.U32 R27, RZ, RZ, UR6 ;  /* 0x00000006ff1b7e24 */ /* 0x000fce000f8e00ff */
.L_x_14781:
        /* <DEDUP_REMOVED lines=12> */
.L_x_14770:
[----:B------:R-:W-:Y:S02]  /*21d30*/  ULDC UR4, c[0x0][0xc3c] ;  /* 0x00030f0000047ab9 */ /* 0x000fe40000000800 */
[----:B----4-:R-:W-:-:S13]  /*21d40*/  ISETP.GE.AND P0, PT, R27, UR4, PT ;  /* 0x000000041b007c0c */ /* 0x010fda000bf06270 */
[----:B------:R-:W-:Y:S05]  /*21d50*/  @!P0 BRA `(.L_x_14782) ;  /* 0xffffff9000cc8947 */ /* 0x000fea000383ffff */
[----:B------:R-:W-:Y:S05]  /*21d60*/  BSYNC B7 ;  /* 0x0000000000077941 */ /* 0x000fea0003800000 */
.L_x_14656:
[----:B---3--:R-:W3:Y:S01]  /*21d70*/  LDL.LU R0, [R1+0x5c] ;  /* 0x00005c0001007983 */ /* 0x008ee20000300800 */
[----:B------:R-:W-:Y:S01]  /*21d80*/  BSSY B0, `(.L_x_14783) ;  /* 0x000000b000007945 */ /* 0x000fe20003800000 */
[----:B0-2---:R-:W0:Y:S01]  /*21d90*/  S2R R5, SR_CgaCtaId ;  /* 0x0000000000057919 */ /* 0x005e220000008800 */
        /* <DEDUP_REMOVED lines=9> */
.L_x_14935:
[----:B------:R-:W-:Y:S05]  /*21e30*/  BSYNC B0 ;  /* 0x0000000000007941 */ /* 0x000fea0003800000 */
.L_x_14783:
[----:B------:R-:W-:-:S03]  /*21e40*/  UMOV UR4, 0xffffffff ;  /* 0xffffffff00047882 */ /* 0x000fc60000000000 */
[----:B------:R-:W-:Y:S05]  /*21e50*/  BRA.DIV UR4, `(.L_x_14785) ;  /* 0x0000003e04c07947 */ /* 0x000fea000b800000 */
[----:B0-----:R-:W0:Y:S02]  /*21e60*/  S2R R0, SR_TID.X ;  /* 0x0000000000007919 */ /* 0x001e240000002100 */
[----:B0-----:R-:W-:-:S04]  /*21e70*/  SHF.R.U32.HI R0, RZ, 0x5, R0 ;  /* 0x00000005ff007819 */ /* 0x001fc80000011600 */
[----:B------:R-:W-:-:S05]  /*21e80*/  LOP3.LUT R0, R0, 0x3, RZ, 0xc0, !PT ;  /* 0x0000000300007812 */ /* 0x000fca00078ec0ff */
[----:B------:R0:W1:Y:S02]  /*21e90*/  SHFL.IDX PT, R14, R0, RZ, 0x1f ;  /* 0x00001fff000e7589 */ /* 0x00006400000e0000 */
.L_x_14938:
[----:B-1----:R-:W-:-:S13]  /*21ea0*/  ISETP.NE.AND P0, PT, R14, RZ, PT ;  /* 0x000000ff0e00720c */ /* 0x002fda0003f05270 */
[----:B------:R-:W-:Y:S05]  /*21eb0*/  @P0 BRA `(.L_x_14465) ;  /* 0x0000000000b40947 */ /* 0x000fea0003800000 */
[----:B------:R-:W-:-:S03]  /*21ec0*/  UMOV UR4, 0xffffffff ;  /* 0xffffffff00047882 */ /* 0x000fc60000000000 */
[----:B------:R-:W-:Y:S05]  /*21ed0*/  BRA.DIV UR4, `(.L_x_14786) ;  /* 0x0000003e04d47947 */ /* 0x000fea000b800000 */
[----:B------:R-:W-:-:S13]  /*21ee0*/  ELECT P6, URZ, PT ;  /* 0x00000000003f782f */ /* 0x000fda00038c0000 */
.L_x_14941:
[----:B------:R-:W-:Y:S05]  /*21ef0*/  @!P6 BRA `(.L_x_14465) ;  /* 0x0000000000a4e947 */ /* 0x000fea0003800000 */
[----:B0-----:R-:W2:Y:S02]  /*21f00*/  LDL.LU R0, [R1+0x40] ;  /* 0x0000400001007983 */ /* 0x001ea40000300800 */
[----:B--2---:R-:W-:-:S04]  /*21f10*/  LOP3.LUT R0, R0, 0x2, RZ, 0xfc, !PT ;  /* 0x0000000200007812 */ /* 0x004fc800078efcff */
[----:B------:R-:W-:-:S13]  /*21f20*/  ISETP.NE.AND P0, PT, R0, 0x3, PT ;  /* 0x000000030000780c */ /* 0x000fda0003f05270 */
[----:B------:R-:W-:Y:S05]  /*21f30*/  @!P0 BRA `(.L_x_14787) ;  /* 0x0000000000048947 */ /* 0x000fea0003800000 */
[----:B------:R-:W-:Y:S01]  /*21f40*/  BPT.TRAP 0x1 ;  /* 0x000000040000795c */ /* 0x000fe20000300000 */
.L_x_14787:
[----:B------:R-:W2:Y:S04]  /*21f50*/  LDL R2, [R1+0x1c] ;  /* 0x00001c0001027983 */ /* 0x000ea80000100800 */
[----:B------:R-:W3:Y:S01]  /*21f60*/  LDL.LU R0, [R1+0xc] ;  /* 0x00000c0001007983 */ /* 0x000ee20000300800 */
[----:B--2---:R-:W-:Y:S01]  /*21f70*/  SHF.L.U32 R3, R2, 0x1f, RZ ;  /* 0x0000001f02037819 */ /* 0x004fe200000006ff */
[C---:B---3--:R-:W-:Y:S02]  /*21f80*/  IMAD R4, R0.reuse, 0x8, R5 ;  /* 0x0000000800047824 */ /* 0x048fe400078e0205 */
[----:B------:R-:W-:Y:S02]  /*21f90*/  VIADD R0, R0, 0x1 ;  /* 0x0000000100007836 */ /* 0x000fe40000000000 */
[----:B------:R-:W0:Y:S03]  /*21fa0*/  SYNCS.PHASECHK.TRANS64.TRYWAIT P1, [R4+URZ+0x13240], R3 ;  /* 0x01324003040075a7 */ /* 0x000e26000802017f */
[----:B------:R-:W-:-:S04]  /*21fb0*/  ISETP.NE.AND P2, PT, R0, 0x2, PT ;  /* 0x000000020000780c */ /* 0x000fc80003f45270 */
[----:B------:R-:W-:Y:S01]  /*21fc0*/  SEL R2, RZ, 0x1, P2 ;  /* 0x00000001ff027807 */ /* 0x000fe20001000000 */
[----:B0-----:R-:W-:Y:S08]  /*21fd0*/  @!P1 BRA `(.L_x_14788) ;  /* 0x0000003c00b49947 */ /* 0x001ff00003800000 */
.L_x_14942:
[----:B------:R-:W2:Y:S01]  /*21fe0*/  LDL.LU R6, [R1+0x1c] ;  /* 0x00001c0001067983 */ /* 0x000ea20000300800 */
[----:B------:R-:W-:Y:S02]  /*21ff0*/  SEL R0, R0, RZ, P2 ;  /* 0x000000ff00007207 */ /* 0x000fe40001000000 */
[----:B--2---:R-:W-:Y:S01]  /*22000*/  LOP3.LUT R2, R6, R2, RZ, 0x3c, !PT ;  /* 0x0000000206027212 */ /* 0x004fe200078e3cff */
[----:B------:R-:W-:Y:S06]  /*22010*/  @!P0 BRA `(.L_x_14789) ;  /* 0x0000000000048947 */ /* 0x000fec0003800000 */
[----:B------:R-:W-:Y:S01]  /*22020*/  BPT.TRAP 0x1 ;  /* 0x000000040000795c */ /* 0x000fe20000300000 */
.L_x_14789:
[----:B------:R-:W-:Y:S01]  /*22030*/  IMAD R5, R0, 0x8, R5 ;  /* 0x0000000800057824 */ /* 0x000fe200078e0205 */
[----:B------:R-:W-:-:S04]  /*22040*/  SHF.L.U32 R0, R2, 0x1f, RZ ;  /* 0x0000001f02007819 */ /* 0x000fc800000006ff */
[----:B------:R-:W1:Y:S02]  /*22050*/  SYNCS.PHASECHK.TRANS64.TRYWAIT P1, [R5+URZ+0x13240], R0 ;  /* 0x01324000050075a7 */ /* 0x000e64000802017f */
[----:B-1----:R-:W-:Y:S05]  /*22060*/  @!P1 BRA `(.L_x_14790) ;  /* 0x0000003c00a49947 */ /* 0x002fea0003800000 */
.L_x_14943:
[----:B------:R-:W-:Y:S05]  /*22070*/  @!P0 BRA `(.L_x_14791) ;  /* 0x0000000000048947 */ /* 0x000fea0003800000 */
[----:B------:R-:W-:Y:S01]  /*22080*/  BPT.TRAP 0x1 ;  /* 0x000000040000795c */ /* 0x000fe20000300000 */
.L_x_14791:
[----:B------:R-:W2:Y:S02]  /*22090*/  SYNCS.PHASECHK.TRANS64.TRYWAIT P1, [R4+URZ+0x13260], R3 ;  /* 0x01326003040075a7 */ /* 0x000ea4000802017f */
[----:B--2---:R-:W-:Y:S05]  /*220a0*/  @!P1 BRA `(.L_x_14792) ;  /* 0x0000003c00a89947 */ /* 0x004fea0003800000 */
.L_x_14944:
[----:B------:R-:W-:Y:S05]  /*220b0*/  @!P0 BRA `(.L_x_14793) ;  /* 0x0000000000048947 */ /* 0x000fea0003800000 */
[----:B------:R-:W-:Y:S01]  /*220c0*/  BPT.TRAP 0x1 ;  /* 0x000000040000795c */ /* 0x000fe20000300000 */
.L_x_14793:
[----:B------:R-:W3:Y:S02]  /*220d0*/  SYNCS.PHASECHK.TRANS64.TRYWAIT P1, [R5+URZ+0x13260], R0 ;  /* 0x01326000050075a7 */ /* 0x000ee4000802017f */
[----:B---3--:R-:W-:Y:S05]  /*220e0*/  @!P1 BRA `(.L_x_14794) ;  /* 0x0000003c00ac9947 */ /* 0x008fea0003800000 */
.L_x_14945:
[----:B------:R-:W-:Y:S05]  /*220f0*/  @!P0 BRA `(.L_x_14795) ;  /* 0x0000000000048947 */ /* 0x000fea0003800000 */
[----:B------:R-:W-:Y:S01]  /*22100*/  BPT.TRAP 0x1 ;  /* 0x000000040000795c */ /* 0x000fe20000300000 */
.L_x_14795:
[----:B------:R-:W4:Y:S02]  /*22110*/  SYNCS.PHASECHK.TRANS64.TRYWAIT P1, [R4+URZ+0x13280], R3 ;  /* 0x01328003040075a7 */ /* 0x000f24000802017f */
[----:B----4-:R-:W-:Y:S05]  /*22120*/  @!P1 BRA `(.L_x_14796) ;  /* 0x0000003c00b09947 */ /* 0x010fea0003800000 */
.L_x_14946:
[----:B------:R-:W-:Y:S05]  /*22130*/  @!P0 BRA `(.L_x_14797) ;  /* 0x0000000000048947 */ /* 0x000fea0003800000 */
[----:B------:R-:W-:Y:S01]  /*22140*/  BPT.TRAP 0x1 ;  /* 0x000000040000795c */ /* 0x000fe20000300000 */
.L_x_14797:
[----:B------:R0:W0:Y:S02]  /*22150*/  SYNCS.PHASECHK.TRANS64.TRYWAIT P0, [R5+URZ+0x13280], R0 ;  /* 0x01328000050075a7 */ /* 0x000024000800017f */
[----:B0-----:R-:W-:Y:S05]  /*22160*/  @!P0 NANOSLEEP.SYNCS 0x989680 ;  /* 0x009896800000895d */ /* 0x001fea0003900000 */
[----:B------:R-:W0:Y:S02]  /*22170*/  @!P0 SYNCS.PHASECHK.TRANS64 P0, [R5+URZ+0x13280], R0 ;  /* 0x01328000050085a7 */ /* 0x000e24000800007f */
[----:B0-----:R-:W-:Y:S05]  /*22180*/  @!P0 BRA `(.L_x_14797) ;  /* 0xfffffffc00f08947 */ /* 0x001fea000383ffff */
.L_x_14465:
[----:B------:R-:W-:Y:S05]  /*22190*/  BSYNC B8 ;  /* 0x0000000000087941 */ /* 0x000fea0003800000 */
.L_x_14462:
[----:B------:R-:W-:Y:S05]  /*221a0*/  EXIT ;  /* 0x000000000000794d */ /* 0x000fea0003800000 */
.L_x_14489:
[----:B-1----:R1:W2:Y:S02]  /*221b0*/  SYNCS.PHASECHK.TRANS64.TRYWAIT P5, [R48+URZ+0x13290], R73 ;  /* 0x01329049300075a7 */ /* 0x0022a400080a017f */
[----:B--2---:R-:W-:Y:S05]  /*221c0*/  @!P5 NANOSLEEP.SYNCS 0x989680 ;  /* 0x009896800000d95d */ /* 0x004fea0003900000 */
[----:B------:R-:W2:Y:S02]  /*221d0*/  @!P5 SYNCS.PHASECHK.TRANS64 P5, [R48+URZ+0x13290], R73 ;  /* 0x013290493000d5a7 */ /* 0x000ea400080a007f */
[----:B--2---:R-:W-:Y:S05]  /*221e0*/  @!P5 BRA `(.L_x_14489) ;  /* 0xfffffffc00f0d947 */ /* 0x004fea000383ffff */
[----:B------:R-:W-:Y:S05]  /*221f0*/  BRA `(.L_x_14798) ;  /* 0xfffffe0400c87947 */ /* 0x000fea000383ffff */
.L_x_14490:
[----:B------:R-:W-:Y:S01]  /*22200*/  BSSY B1, `(.L_x_14799) ;  /* 0x0000007000017945 */ /* 0x000fe20003800000 */
[----:B------:R-:W-:Y:S02]  /*22210*/  IMAD.MOV.U32 R12, RZ, RZ, RZ ;  /* 0x000000ffff0c7224 */ /* 0x000fe400078e00ff */
[----:B------:R-:W-:Y:S02]  /*22220*/  IMAD.MOV.U32 R11, RZ, RZ, 0x1e1f ;  /* 0x00001e1fff0b7424 */ /* 0x000fe400078e00ff */
[----:B------:R-:W-:-:S07]  /*22230*/  IMAD.MOV.U32 R15, RZ, RZ, -0x1 ;  /* 0xffffffffff0f7424 */ /* 0x000fce00078e00ff */
[----:B01----:R-:W-:Y:S05]  /*22240*/  WARPSYNC.COLLECTIVE R15, `(.L_x_14800) ;  /* 0x000000000f087348 */ /* 0x003fea0003c00000 */
[----:B------:R2:W3:Y:S02]  /*22250*/  SHFL.IDX P6, R14, R13, R12, R11 ;  /* 0x0000000c0d0e7389 */ /* 0x0004e400000c000b */
[----:B0123--:R-:W-:Y:S01]  /*22260*/  ENDCOLLECTIVE ;  /* 0x000000000000791b */ /* 0x00ffe20003800000 */
.L_x_14800:
[----:B------:R-:W-:Y:S05]  /*22270*/  BSYNC B1 ;  /* 0x0000000000017941 */ /* 0x000fea0003800000 */
.L_x_14799:
        /* <DEDUP_REMOVED lines=8> */
.L_x_14801:
[----:B------:R-:W-:Y:S05]  /*22300*/  BRA `(.L_x_14802) ;  /* 0xfffffe0400987947 */ /* 0x000fea000383ffff */
.L_x_14500:
[----:B0-----:R0:W1:Y:S02]  /*22310*/  SYNCS.PHASECHK.TRANS64.TRYWAIT P6, [R48+URZ+0x13290], R73 ;  /* 0x01329049300075a7 */ /* 0x00106400080c017f */
[----:B-1----:R-:W-:Y:S05]  /*22320*/  @!P6 NANOSLEEP.SYNCS 0x989680 ;  /* 0x009896800000e95d */ /* 0x002fea0003900000 */
[----:B------:R-:W1:Y:S02]  /*22330*/  @!P6 SYNCS.PHASECHK.TRANS64 P6, [R48+URZ+0x13290], R73 ;  /* 0x013290493000e5a7 */ /* 0x000e6400080c007f */
[----:B-1----:R-:W-:Y:S05]  /*22340*/  @!P6 BRA `(.L_x_14500) ;  /* 0xfffffffc00f0e947 */ /* 0x002fea000383ffff */
[----:B------:R-:W-:Y:S05]  /*22350*/  BRA `(.L_x_14803) ;  /* 0xfffffe1400f07947 */ /* 0x000fea000383ffff */
.L_x_14501:
[----:B------:R-:W-:Y:S01]  /*22360*/  BSSY B1, `(.L_x_14804) ;  /* 0x0000007000017945 */ /* 0x000fe20003800000 */
[----:B------:R-:W-:Y:S02]  /*22370*/  IMAD.MOV.U32 R12, RZ, RZ, RZ ;  /* 0x000000ffff0c7224 */ /* 0x000fe400078e00ff */
[----:B------:R-:W-:Y:S02]  /*22380*/  IMAD.MOV.U32 R11, RZ, RZ, 0x1e1f ;  /* 0x00001e1fff0b7424 */ /* 0x000fe400078e00ff */
[----:B------:R-:W-:-:S07]  /*22390*/  IMAD.MOV.U32 R15, RZ, RZ, -0x1 ;  /* 0xffffffffff0f7424 */ /* 0x000fce00078e00ff */
[----:B0-----:R-:W-:Y:S05]  /*223a0*/  WARPSYNC.COLLECTIVE R15, `(.L_x_14805) ;  /* 0x000000000f087348 */ /* 0x001fea0003c00000 */
[----:B------:R1:W2:Y:S02]  /*223b0*/  SHFL.IDX P6, R14, R13, R12, R11 ;  /* 0x0000000c0d0e7389 */ /* 0x0002a400000c000b */
[----:B012---:R-:W-:Y:S01]  /*223c0*/  ENDCOLLECTIVE ;  /* 0x000000000000791b */ /* 0x007fe20003800000 */
.L_x_14805:
[----:B------:R-:W-:Y:S05]  /*223d0*/  BSYNC B1 ;  /* 0x0000000000017941 */ /* 0x000fea0003800000 */
.L_x_14804:
        /* <DEDUP_REMOVED lines=8> */
.L_x_14806:
[----:B------:R-:W-:Y:S05]  /*22460*/  BRA `(.L_x_14807) ;  /* 0xfffffe1400c07947 */ /* 0x000fea000383ffff */
.L_x_14506:
[----:B0-----:R0:W1:Y:S02]  /*22470*/  SYNCS.PHASECHK.TRANS64.TRYWAIT P3, [R48+URZ+0x13290], R73 ;  /* 0x01329049300075a7 */ /* 0x001064000806017f */
[----:B-1----:R-:W-:Y:S05]  /*22480*/  @!P3 NANOSLEEP.SYNCS 0x989680 ;  /* 0x009896800000b95d */ /* 0x002fea0003900000 */
[----:B------:R-:W1:Y:S02]  /*22490*/  @!P3 SYNCS.PHASECHK.TRANS64 P3, [R48+URZ+0x13290], R73 ;  /* 0x013290493000b5a7 */ /* 0x000e64000806007f */
[----:B-1----:R-:W-:Y:S05]  /*224a0*/  @!P3 BRA `(.L_x_14506) ;  /* 0xfffffffc00f0b947 */ /* 0x002fea000383ffff */
[----:B------:R-:W-:Y:S05]  /*224b0*/  BRA `(.L_x_14808) ;  /* 0xfffffe2400ac7947 */ /* 0x000fea000383ffff */
.L_x_14507:
[----:B------:R-:W-:Y:S01]  /*224c0*/  BSSY B1, `(.L_x_14809) ;  /* 0x0000007000017945 */ /* 0x000fe20003800000 */
[----:B------:R-:W-:Y:S02]  /*224d0*/  IMAD.MOV.U32 R12, RZ, RZ, RZ ;  /* 0x000000ffff0c7224 */ /* 0x000fe400078e00ff */
[----:B------:R-:W-:Y:S02]  /*224e0*/  IMAD.MOV.U32 R11, RZ, RZ, 0x1e1f ;  /* 0x00001e1fff0b7424 */ /* 0x000fe400078e00ff */
[----:B------:R-:W-:-:S07]  /*224f0*/  IMAD.MOV.U32 R15, RZ, RZ, -0x1 ;  /* 0xffffffffff0f7424 */ /* 0x000fce00078e00ff */
[----:B0-----:R-:W-:Y:S05]  /*22500*/  WARPSYNC.COLLECTIVE R15, `(.L_x_14810) ;  /* 0x000000000f087348 */ /* 0x001fea0003c00000 */
[----:B------:R1:W2:Y:S02]  /*22510*/  SHFL.IDX P6, R14, R13, R12, R11 ;  /* 0x0000000c0d0e7389 */ /* 0x0002a400000c000b */
[----:B012---:R-:W-:Y:S01]  /*22520*/  ENDCOLLECTIVE ;  /* 0x000000000000791b */ /* 0x007fe20003800000 */
.L_x_14810:
[----:B------:R-:W-:Y:S05]  /*22530*/  BSYNC B1 ;  /* 0x0000000000017941 */ /* 0x000fea0003800000 */
.L_x_14809:
        /* <DEDUP_REMOVED lines=8> */
.L_x_14811:
[----:B------:R-:W-:Y:S05]  /*225c0*/  BRA `(.L_x_14812) ;  /* 0xfffffe2400e87947 */ /* 0x000fea000383ffff */
.L_x_14511:
[----:B-1----:R1:W0:Y:S02]  /*225d0*/  SYNCS.PHASECHK.TRANS64.TRYWAIT P4, [R48+URZ+0x132b0], R73 ;  /* 0x0132b049300075a7 */ /* 0x002224000808017f */
[----:B0-----:R-:W-:Y:S05]  /*225e0*/  @!P4 NANOSLEEP.SYNCS 0x989680 ;  /* 0x009896800000c95d */ /* 0x001fea0003900000 */
[----:B------:R-:W0:Y:S02]  /*225f0*/  @!P4 SYNCS.PHASECHK.TRANS64 P4, [R48+URZ+0x132b0], R73 ;  /* 0x0132b0493000c5a7 */ /* 0x000e24000808007f */
[----:B0-----:R-:W-:Y:S05]  /*22600*/  @!P4 BRA `(.L_x_14511) ;  /* 0xfffffffc00f0c947 */ /* 0x001fea000383ffff */
[----:B------:R-:W-:Y:S05]  /*22610*/  BRA `(.L_x_14813) ;  /* 0xfffffe2800607947 */ /* 0x000fea000383ffff */
.L_x_14537:
[----:B------:R-:W-:Y:S01]  /*22620*/  BSSY B1, `(.L_x_14814) ;  /* 0x0000007000017945 */ /* 0x000fe20003800000 */
[----:B------:R-:W-:Y:S02]  /*22630*/  IMAD.MOV.U32 R12, RZ, RZ, RZ ;  /* 0x000000ffff0c7224 */ /* 0x000fe400078e00ff */
[----:B------:R-:W-:Y:S02]  /*22640*/  IMAD.MOV.U32 R11, RZ, RZ, 0x1e1f ;  /* 0x00001e1fff0b7424 */ /* 0x000fe400078e00ff */
[----:B------:R-:W-:-:S07]  /*22650*/  IMAD.MOV.U32 R15, RZ, RZ, -0x1 ;  /* 0xffffffffff0f7424 */ /* 0x000fce00078e00ff */
[----:B------:R-:W-:Y:S05]  /*22660*/  WARPSYNC.COLLECTIVE R15, `(.L_x_14815) ;  /* 0x000000000f087348 */ /* 0x000fea0003c00000 */
[----:B------:R0:W1:Y:S02]  /*22670*/  SHFL.IDX P6, R14, R13, R12, R11 ;  /* 0x0000000c0d0e7389 */ /* 0x00006400000c000b */
[----:B01----:R-:W-:Y:S01]  /*22680*/  ENDCOLLECTIVE ;  /* 0x000000000000791b */ /* 0x003fe20003800000 */
.L_x_14815:
[----:B------:R-:W-:Y:S05]  /*22690*/  BSYNC B1 ;  /* 0x0000000000017941 */ /* 0x000fea0003800000 */
.L_x_14814:
        /* <DEDUP_REMOVED lines=8> */
.L_x_14816:
[----:B------:R-:W-:Y:S02]  /*22720*/  IMAD.MOV.U32 R13, RZ, RZ, R4 ;  /* 0x000000ffff0d7224 */ /* 0x000fe400078e0004 */
[----:B------:R-:W-:-:S07]  /*22730*/  IMAD.MOV.U32 R3, RZ, RZ, R14 ;  /* 0x000000ffff037224 */ /* 0x000fce00078e000e */
[----:B------:R-:W-:Y:S05]  /*22740*/  WARPSYNC.COLLECTIVE R15, `(.L_x_14817) ;  /* 0x000000000f087348 */ /* 0x000fea0003c00000 */
[----:B------:R0:W1:Y:S02]  /*22750*/  SHFL.IDX P6, R14, R13, R12, R11 ;  /* 0x0000000c0d0e7389 */ /* 0x00006400000c000b */
[----:B01----:R-:W-:Y:S01]  /*22760*/  ENDCOLLECTIVE ;  /* 0x000000000000791b */ /* 0x003fe20003800000 */
.L_x_14817:
[----:B------:R-:W-:Y:S02]  /*22770*/  IMAD.MOV.U32 R13, RZ, RZ, R5 ;  /* 0x000000ffff0d7224 */ /* 0x000fe400078e0005 */
[----:B------:R-:W-:-:S07]  /*22780*/  IMAD.MOV.U32 R4, RZ, RZ, R14 ;  /* 0x000000ffff047224 */ /* 0x000fce00078e000e */
[----:B------:R-:W-:Y:S05]  /*22790*/  WARPSYNC.COLLECTIVE R15, `(.L_x_14818) ;  /* 0x000000000f087348 */ /* 0x000fea0003c00000 */
[----:B------:R0:W1:Y:S02]  /*227a0*/  SHFL.IDX P6, R14, R13, R12, R11 ;  /* 0x0000000c0d0e7389 */ /* 0x00006400000c000b */
[----:B01----:R-:W-:Y:S01]  /*227b0*/  ENDCOLLECTIVE ;  /* 0x000000000000791b */ /* 0x003fe20003800000 */
.L_x_14818:
[----:B------:R-:W-:Y:S05]  /*227c0*/  BRA `(.L_x_14819) ;  /* 0xfffffe3c00287947 */ /* 0x000fea000383ffff */
.L_x_14541:
[----:B-1----:R1:W2:Y:S02]  /*227d0*/  SYNCS.PHASECHK.TRANS64.TRYWAIT P0, [R22+URZ+0x13200], R5 ;  /* 0x01320005160075a7 */ /* 0x0022a4000800017f */
[----:B--2---:R-:W-:Y:S05]  /*227e0*/  @!P0 NANOSLEEP.SYNCS 0x989680 ;  /* 0x009896800000895d */ /* 0x004fea0003900000 */
[----:B------:R-:W2:Y:S02]  /*227f0*/  @!P0 SYNCS.PHASECHK.TRANS64 P0, [R22+URZ+0x13200], R5 ;  /* 0x01320005160085a7 */ /* 0x000ea4000800007f */
[----:B--2---:R-:W-:Y:S05]  /*22800*/  @!P0 BRA `(.L_x_14541) ;  /* 0xfffffffc00f08947 */ /* 0x004fea000383ffff */
[----:B------:R-:W-:Y:S05]  /*22810*/  BRA `(.L_x_14820) ;  /* 0xfffffe3c00c07947 */ /* 0x000fea000383ffff */
.L_x_14545:
[----:B------:R-:W-:Y:S01]  /*22820*/  BSSY B1, `(.L_x_14821) ;  /* 0x0000007000017945 */ /* 0x000fe20003800000 */
[----:B------:R-:W-:Y:S02]  /*22830*/  IMAD.MOV.U32 R12, RZ, RZ, RZ ;  /* 0x000000ffff0c7224 */ /* 0x000fe400078e00ff */
[----:B------:R-:W-:Y:S02]  /*22840*/  IMAD.MOV.U32 R11, RZ, RZ, 0x1e1f ;  /* 0x00001e1fff0b7424 */ /* 0x000fe400078e00ff */
[----:B------:R-:W-:-:S07]  /*22850*/  IMAD.MOV.U32 R15, RZ, RZ, -0x1 ;  /* 0xffffffffff0f7424 */ /* 0x000fce00078e00ff */
[----:B------:R-:W-:Y:S05]  /*22860*/  WARPSYNC.COLLECTIVE R15, `(.L_x_14822) ;  /* 0x000000000f087348 */ /* 0x000fea0003c00000 */
[----:B------:R0:W1:Y:S02]  /*22870*/  SHFL.IDX P6, R14, R13, R12, R11 ;  /* 0x0000000c0d0e7389 */ /* 0x00006400000c000b */
[----:B01----:R-:W-:Y:S01]  /*22880*/  ENDCOLLECTIVE ;  /* 0x000000000000791b */ /* 0x003fe20003800000 */
.L_x_14822:
[----:B------:R-:W-:Y:S05]  /*22890*/  BSYNC B1 ;  /* 0x0000000000017941 */ /* 0x000fea0003800000 */
.L_x_14821:
        /* <DEDUP_REMOVED lines=8> */
.L_x_14823:
[----:B------:R-:W-:Y:S02]  /*22920*/  IMAD.MOV.U32 R13, RZ, RZ, R7 ;  /* 0x000000ffff0d7224 */ /* 0x000fe400078e0007 */
[----:B------:R-:W-:-:S07]  /*22930*/  IMAD.MOV.U32 R5, RZ, RZ, R14 ;  /* 0x000000ffff057224 */ /* 0x000fce00078e000e */
[----:B------:R-:W-:Y:S05]  /*22940*/  WARPSYNC.COLLECTIVE R15, `(.L_x_14824) ;  /* 0x000000000f087348 */ /* 0x000fea0003c00000 */
[----:B------:R0:W1:Y:S02]  /*22950*/  SHFL.IDX P6, R14, R13, R12, R11 ;  /* 0x0000000c0d0e7389 */ /* 0x00006400000c000b */
[----:B01----:R-:W-:Y:S01]  /*22960*/  ENDCOLLECTIVE ;  /* 0x000000000000791b */ /* 0x003fe20003800000 */
.L_x_14824:
[----:B------:R-:W-:Y:S02]  /*22970*/  IMAD.MOV.U32 R13, RZ, RZ, R0 ;  /* 0x000000ffff0d7224 */ /* 0x000fe400078e0000 */
[----:B------:R-:W-:-:S07]  /*22980*/  IMAD.MOV.U32 R7, RZ, RZ, R14 ;  /* 0x000000ffff077224 */ /* 0x000fce00078e000e */
[----:B------:R-:W-:Y:S05]  /*22990*/  WARPSYNC.COLLECTIVE R15, `(.L_x_14825) ;  /* 0x000000000f087348 */ /* 0x000fea0003c00000 */
[----:B------:R0:W1:Y:S02]  /*229a0*/  SHFL.IDX P6, R14, R13, R12, R11 ;  /* 0x0000000c0d0e7389 */ /* 0x00006400000c000b */
[----:B01----:R-:W-:Y:S01]  /*229b0*/  ENDCOLLECTIVE ;  /* 0x000000000000791b */ /* 0x003fe20003800000 */
.L_x_14825:
[----:B------:R-:W-:Y:S05]  /*229c0*/  BRA `(.L_x_14826) ;  /* 0xfffffe4c00ec7947 */ /* 0x000fea000383ffff */
.L_x_14549:
[----:B0-----:R0:W1:Y:S02]  /*229d0*/  SYNCS.PHASECHK.TRANS64.TRYWAIT P1, [R22+URZ+0x13200], R13 ;  /* 0x0132000d160075a7 */ /* 0x001064000802017f */
[----:B-1----:R-:W-:Y:S05]  /*229e0*/  @!P1 NANOSLEEP.SYNCS 0x989680 ;  /* 0x009896800000995d */ /* 0x002fea0003900000 */
[----:B------:R-:W1:Y:S02]  /*229f0*/  @!P1 SYNCS.PHASECHK.TRANS64 P1, [R22+URZ+0x13200], R13 ;  /* 0x0132000d160095a7 */ /* 0x000e64000802007f */
[----:B-1----:R-:W-:Y:S05]  /*22a00*/  @!P1 BRA `(.L_x_14549) ;  /* 0xfffffffc00f09947 */ /* 0x002fea000383ffff */
[----:B------:R-:W-:Y:S05]  /*22a10*/  BRA `(.L_x_14827) ;  /* 0xfffffe5000747947 */ /* 0x000fea000383ffff */
.L_x_14553:
[----:B-1----:R1:W3:Y:S02]  /*22a20*/  SYNCS.PHASECHK.TRANS64.TRYWAIT P1, [R12+URZ+0x13230], R3 ;  /* 0x013230030c0075a7 */ /* 0x0022e4000802017f */
[----:B---3--:R-:W-:Y:S05]  /*22a30*/  @!P1 NANOSLEEP.SYNCS 0x989680 ;  /* 0x009896800000995d */ /* 0x008fea0003900000 */
[----:B------:R-:W3:Y:S02]  /*22a40*/  @!P1 SYNCS.PHASECHK.TRANS64 P1, [R12+URZ+0x13230], R3 ;  /* 0x013230030c0095a7 */ /* 0x000ee4000802007f */
[----:B---3--:R-:W-:Y:S05]  /*22a50*/  @!P1 BRA `(.L_x_14553) ;  /* 0xfffffffc00f09947 */ /* 0x008fea000383ffff */
[----:B------:R-:W-:Y:S05]  /*22a60*/  BRA `(.L_x_14552) ;  /* 0xfffffe6000c47947 */ /* 0x000fea000383ffff */
.L_x_14574:
[----:B-1----:R1:W2:Y:S02]  /*22a70*/  SYNCS.PHASECHK.TRANS64.TRYWAIT P1, [R14+URZ+0x13230], R11 ;  /* 0x0132300b0e0075a7 */ /* 0x0022a4000802017f */
[----:B--2---:R-:W-:Y:S05]  /*22a80*/  @!P1 NANOSLEEP.SYNCS 0x989680 ;  /* 0x009896800000995d */ /* 0x004fea0003900000 */
[----:B------:R-:W2:Y:S02]  /*22a90*/  @!P1 SYNCS.PHASECHK.TRANS64 P1, [R14+URZ+0x13230], R11 ;  /* 0x0132300b0e0095a7 */ /* 0x000ea4000802007f */
[----:B--2---:R-:W-:Y:S05]  /*22aa0*/  @!P1 BRA `(.L_x_14574) ;  /* 0xfffffffc00f09947 */ /* 0x004fea000383ffff */
[----:B------:R-:W-:Y:S05]  /*22ab0*/  BRA `(.L_x_14573) ;  /* 0xfffffea000907947 */ /* 0x000fea000383ffff */
.L_x_14579:
[----:B-1----:R1:W2:Y:S02]  /*22ac0*/  SYNCS.PHASECHK.TRANS64.TRYWAIT P1, [R15+URZ+0x13250], R10 ;  /* 0x0132500a0f0075a7 */ /* 0x0022a4000802017f */
[----:B--2---:R-:W-:Y:S05]  /*22ad0*/  @!P1 NANOSLEEP.SYNCS 0x989680 ;  /* 0x009896800000995d */ /* 0x004fea0003900000 */
[----:B------:R-:W2:Y:S02]  /*22ae0*/  @!P1 SYNCS.PHASECHK.TRANS64 P1, [R15+URZ+0x13250], R10 ;  /* 0x0132500a0f0095a7 */ /* 0x000ea4000802007f */
[----:B--2---:R-:W-:Y:S05]  /*22af0*/  @!P1 BRA `(.L_x_14579) ;  /* 0xfffffffc00f09947 */ /* 0x004fea000383ffff */
[----:B------:R-:W-:Y:S05]  /*22b00*/  BRA `(.L_x_14578) ;  /* 0xfffffea800007947 */ /* 0x000fea000383ffff */
.L_x_14602:
[----:B-1----:R1:W2:Y:S02]  /*22b10*/  SYNCS.PHASECHK.TRANS64.TRYWAIT P1, [R0+URZ+0x13230], R3 ;  /* 0x01323003000075a7 */ /* 0x0022a4000802017f */
[----:B--2---:R-:W-:Y:S05]  /*22b20*/  @!P1 NANOSLEEP.SYNCS 0x989680 ;  /* 0x009896800000995d */ /* 0x004fea0003900000 */
[----:B------:R-:W2:Y:S02]  /*22b30*/  @!P1 SYNCS.PHASECHK.TRANS64 P1, [R0+URZ+0x13230], R3 ;  /* 0x01323003000095a7 */ /* 0x000ea4000802007f */
[----:B--2---:R-:W-:Y:S05]  /*22b40*/  @!P1 BRA `(.L_x_14602) ;  /* 0xfffffffc00f09947 */ /* 0x004fea000383ffff */
[----:B------:R-:W-:Y:S05]  /*22b50*/  BRA `(.L_x_14601) ;  /* 0xfffffee800047947 */ /* 0x000fea000383ffff */
.L_x_14607:
[----:B-1----:R1:W2:Y:S02]  /*22b60*/  SYNCS.PHASECHK.TRANS64.TRYWAIT P1, [R14+URZ+0x13250], R3 ;  /* 0x013250030e0075a7 */ /* 0x0022a4000802017f */
[----:B--2---:R-:W-:Y:S05]  /*22b70*/  @!P1 NANOSLEEP.SYNCS 0x989680 ;  /* 0x009896800000995d */ /* 0x004fea0003900000 */
[----:B------:R-:W2:Y:S02]  /*22b80*/  @!P1 SYNCS.PHASECHK.TRANS64 P1, [R14+URZ+0x13250], R3 ;  /* 0x013250030e0095a7 */ /* 0x000ea4000802007f */
[----:B--2---:R-:W-:Y:S05]  /*22b90*/  @!P1 BRA `(.L_x_14607) ;  /* 0xfffffffc00f09947 */ /* 0x004fea000383ffff */
[----:B------:R-:W-:Y:S05]  /*22ba0*/  BRA `(.L_x_14606) ;  /* 0xfffffeec00747947 */ /* 0x000fea000383ffff */
.L_x_14617:
[----:B-1----:R1:W2:Y:S02]  /*22bb0*/  SYNCS.PHASECHK.TRANS64.TRYWAIT P1, [R3+URZ+0x13230], R12 ;  /* 0x0132300c030075a7 */ /* 0x0022a4000802017f */
[----:B--2---:R-:W-:Y:S05]  /*22bc0*/  @!P1 NANOSLEEP.SYNCS 0x989680 ;  /* 0x009896800000995d */ /* 0x004fea0003900000 */
[----:B------:R-:W2:Y:S02]  /*22bd0*/  @!P1 SYNCS.PHASECHK.TRANS64 P1, [R3+URZ+0x13230], R12 ;  /* 0x0132300c030095a7 */ /* 0x000ea4000802007f */
[----:B--2---:R-:W-:Y:S05]  /*22be0*/  @!P1 BRA `(.L_x_14617) ;  /* 0xfffffffc00f09947 */ /* 0x004fea000383ffff */
[----:B------:R-:W-:Y:S05]  /*22bf0*/  BRA `(.L_x_14616) ;  /* 0xffffff0c00307947 */ /* 0x000fea000383ffff */
.L_x_14622:
[----:B-1----:R1:W2:Y:S02]  /*22c00*/  SYNCS.PHASECHK.TRANS64.TRYWAIT P1, [R9+URZ+0x13250], R3 ;  /* 0x01325003090075a7 */ /* 0x0022a4000802017f */
[----:B--2---:R-:W-:Y:S05]  /*22c10*/  @!P1 NANOSLEEP.SYNCS 0x989680 ;  /* 0x009896800000995d */ /* 0x004fea0003900000 */
[----:B------:R-:W2:Y:S02]  /*22c20*/  @!P1 SYNCS.PHASECHK.TRANS64 P1, [R9+URZ+0x13250], R3 ;  /* 0x01325003090095a7 */ /* 0x000ea4000802007f */
[----:B--2---:R-:W-:Y:S05]  /*22c30*/  @!P1 BRA `(.L_x_14622) ;  /* 0xfffffffc00f09947 */ /* 0x004fea000383ffff */
[----:B------:R-:W-:Y:S05]  /*22c40*/  BRA `(.L_x_14621) ;  /* 0xffffff1000a07947 */ /* 0x000fea000383ffff */
.L_x_14638:
[----:B-1----:R1:W2:Y:S02]  /*22c50*/  SYNCS.PHASECHK.TRANS64.TRYWAIT P1, [R13+URZ+0x13250], R4 ;  /* 0x013250040d0075a7 */ /* 0x0022a4000802017f */
[----:B--2---:R-:W-:Y:S05]  /*22c60*/  @!P1 NANOSLEEP.SYNCS 0x989680 ;  /* 0x009896800000995d */ /* 0x004fea0003900000 */
[----:B------:R-:W2:Y:S02]  /*22c70*/  @!P1 SYNCS.PHASECHK.TRANS64 P1, [R13+URZ+0x13250], R4 ;  /* 0x013250040d0095a7 */ /* 0x000ea4000802007f */
[----:B--2---:R-:W-:Y:S05]  /*22c80*/  @!P1 BRA `(.L_x_14638) ;  /* 0xfffffffc00f09947 */ /* 0x004fea000383ffff */
[----:B------:R-:W-:Y:S05]  /*22c90*/  BRA `(.L_x_14637) ;  /* 0xffffff4c00a47947 */ /* 0x000fea000383ffff */
.L_x_14670:
[----:B------:R-:W0:Y:S01]  /*22ca0*/  S2R R9, SR_TID.X ;  /* 0x0000000000097919 */ /* 0x000e220000002100 */
[----:B------:R-:W-:Y:S01]  /*22cb0*/  BSSY B1, `(.L_x_14828) ;  /* 0x000000a000017945 */ /* 0x000fe20003800000 */
[----:B------:R-:W-:Y:S02]  /*22cc0*/  IMAD.MOV.U32 R12, RZ, RZ, RZ ;  /* 0x000000ffff0c7224 */ /* 0x000fe400078e00ff */
[----:B-1----:R-:W-:Y:S02]  /*22cd0*/  IMAD.MOV.U32 R11, RZ, RZ, 0x1f ;  /* 0x0000001fff0b7424 */ /* 0x002fe400078e00ff */
[----:B------:R-:W-:Y:S01]  /*22ce0*/  IMAD.MOV.U32 R15, RZ, RZ, -0x1 ;  /* 0xffffffffff0f7424 */ /* 0x000fe200078e00ff */
[----:B0-----:R-:W-:-:S04]  /*22cf0*/  SHF.R.U32.HI R9, RZ, 0x5, R9 ;  /* 0x00000005ff097819 */ /* 0x001fc80000011609 */
[----:B------:R-:W-:-:S05]  /*22d00*/  LOP3.LUT R9, R9, 0x3, RZ, 0xc0, !PT ;  /* 0x0000000309097812 */ /* 0x000fca00078ec0ff */
[----:B------:R-:W-:-:S07]  /*22d10*/  IMAD.MOV.U32 R13, RZ, RZ, R9 ;  /* 0x000000ffff0d7224 */ /* 0x000fce00078e0009 */
[----:B------:R-:W-:Y:S05]  /*22d20*/  WARPSYNC.COLLECTIVE R15, `(.L_x_14829) ;  /* 0x000000000f087348 */ /* 0x000fea0003c00000 */
[----:B------:R0:W1:Y:S02]  /*22d30*/  SHFL.IDX P6, R14, R13, R12, R11 ;  /* 0x0000000c0d0e7389 */ /* 0x00006400000c000b */
[----:B01----:R-:W-:Y:S01]  /*22d40*/  ENDCOLLECTIVE ;  /* 0x000000000000791b */ /* 0x003fe20003800000 */
.L_x_14829:
[----:B------:R-:W-:Y:S05]  /*22d50*/  BSYNC B1 ;  /* 0x0000000000017941 */ /* 0x000fea0003800000 */
.L_x_14828:
[----:B------:R-:W-:Y:S05]  /*22d60*/  BRA `(.L_x_14830) ;  /* 0xffffff8c00607947 */ /* 0x000fea000383ffff */
.L_x_14672:
[----:B------:R-:W-:Y:S01]  /*22d70*/  BSSY B1, `(.L_x_14831) ;  /* 0x0000006000017945 */ /* 0x000fe20003800000 */
[----:B------:R-:W-:-:S07]  /*22d80*/  IMAD.MOV.U32 R15, RZ, RZ, -0x1 ;  /* 0xffffffffff0f7424 */ /* 0x000fce00078e00ff */
[----:B01----:R-:W-:Y:S05]  /*22d90*/  WARPSYNC.COLLECTIVE R15, `(.L_x_14832) ;  /* 0x000000000f0c7348 */ /* 0x003fea0003c00000 */
[----:B------:R-:W-:Y:S02]  /*22da0*/  ELECT P6, UR62, PT ;  /* 0x00000000003e782f */ /* 0x000fe400038c0000 */
[----:B------:R-:W-:Y:S01]  /*22db0*/  MOV R14, UR62 ;  /* 0x0000003e000e7c02 */ /* 0x000fe20008000f00 */
[----:B01----:R-:W-:Y:S10]  /*22dc0*/  ENDCOLLECTIVE ;  /* 0x000000000000791b */ /* 0x003ff40003800000 */
.L_x_14832:
[----:B------:R-:W-:Y:S05]  /*22dd0*/  BSYNC B1 ;  /* 0x0000000000017941 */ /* 0x000fea0003800000 */
.L_x_14831:
[----:B------:R-:W-:Y:S05]  /*22de0*/  BRA `(.L_x_14671) ;  /* 0xffffff8c00587947 */ /* 0x000fea000383ffff */
.L_x_14674:
[----:B0-----:R0:W2:Y:S02]  /*22df0*/  SYNCS.PHASECHK.TRANS64.TRYWAIT P0, [R17+URZ+0x13220], R5 ;  /* 0x01322005110075a7 */ /* 0x0010a4000800017f */
[----:B--2---:R-:W-:Y:S05]  /*22e00*/  @!P0 NANOSLEEP.SYNCS 0x989680 ;  /* 0x009896800000895d */ /* 0x004fea0003900000 */
[----:B------:R-:W2:Y:S02]  /*22e10*/  @!P0 SYNCS.PHASECHK.TRANS64 P0, [R17+URZ+0x13220], R5 ;  /* 0x01322005110085a7 */ /* 0x000ea4000800007f */
[----:B--2---:R-:W-:Y:S05]  /*22e20*/  @!P0 BRA `(.L_x_14674) ;  /* 0xfffffffc00f08947 */ /* 0x004fea000383ffff */
[----:B------:R-:W-:Y:S05]  /*22e30*/  BRA `(.L_x_14833) ;  /* 0xffffff8c00687947 */ /* 0x000fea000383ffff */
.L_x_14678:
[----:B0-----:R0:W2:Y:S02]  /*22e40*/  SYNCS.PHASECHK.TRANS64.TRYWAIT P0, [R5+URZ+0x132a0], R6 ;  /* 0x0132a006050075a7 */ /* 0x0010a4000800017f */
[----:B--2---:R-:W-:Y:S05]  /*22e50*/  @!P0 NANOSLEEP.SYNCS 0x989680 ;  /* 0x009896800000895d */ /* 0x004fea0003900000 */
[----:B------:R-:W2:Y:S02]  /*22e60*/  @!P0 SYNCS.PHASECHK.TRANS64 P0, [R5+URZ+0x132a0], R6 ;  /* 0x0132a006050085a7 */ /* 0x000ea4000800007f */
[----:B--2---:R-:W-:Y:S05]  /*22e70*/  @!P0 BRA `(.L_x_14678) ;  /* 0xfffffffc00f08947 */ /* 0x004fea000383ffff */
[----:B------:R-:W-:Y:S05]  /*22e80*/  BRA `(.L_x_14834) ;  /* 0xffffff8c00887947 */ /* 0x000fea000383ffff */
.L_x_14683:
[----:B-1----:R1:W2:Y:S02]  /*22e90*/  SYNCS.PHASECHK.TRANS64.TRYWAIT P0, [R5+URZ+0x132c0], R6 ;  /* 0x0132c006050075a7 */ /* 0x0022a4000800017f */
[----:B--2---:R-:W-:Y:S05]  /*22ea0*/  @!P0 NANOSLEEP.SYNCS 0x989680 ;  /* 0x009896800000895d */ /* 0x004fea0003900000 */
[----:B------:R-:W2:Y:S02]  /*22eb0*/  @!P0 SYNCS.PHASECHK.TRANS64 P0, [R5+URZ+0x132c0], R6 ;  /* 0x0132c006050085a7 */ /* 0x000ea4000800007f */
[----:B--2---:R-:W-:Y:S05]  /*22ec0*/  @!P0 BRA `(.L_x_14683) ;  /* 0xfffffffc00f08947 */ /* 0x004fea000383ffff */
[----:B------:R-:W-:Y:S05]  /*22ed0*/  BRA `(.L_x_14835) ;  /* 0xffffff9000087947 */ /* 0x000fea000383ffff */
.L_x_14690:
[----:B0-----:R0:W2:Y:S02]  /*22ee0*/  SYNCS.PHASECHK.TRANS64.TRYWAIT P1, [R5+URZ+0x132a0], R6 ;  /* 0x0132a006050075a7 */ /* 0x0010a4000802017f */
[----:B--2---:R-:W-:Y:S05]  /*22ef0*/  @!P1 NANOSLEEP.SYNCS 0x989680 ;  /* 0x009896800000995d */ /* 0x004fea0003900000 */
[----:B------:R-:W2:Y:S02]  /*22f00*/  @!P1 SYNCS.PHASECHK.TRANS64 P1, [R5+URZ+0x132a0], R6 ;  /* 0x0132a006050095a7 */ /* 0x000ea4000802007f */
[----:B--2---:R-:W-:Y:S05]  /*22f10*/  @!P1 BRA `(.L_x_14690) ;  /* 0xfffffffc00f09947 */ /* 0x004fea000383ffff */
[----:B------:R-:W-:Y:S05]  /*22f20*/  BRA `(.L_x_14836) ;  /* 0xffffff9000dc7947 */ /* 0x000fea000383ffff */
.L_x_14695:
[----:B-1----:R1:W2:Y:S02]  /*22f30*/  SYNCS.PHASECHK.TRANS64.TRYWAIT P1, [R5+URZ+0x132c0], R6 ;  /* 0x0132c006050075a7 */ /* 0x0022a4000802017f */
[----:B--2---:R-:W-:Y:S05]  /*22f40*/  @!P1 NANOSLEEP.SYNCS 0x989680 ;  /* 0x009896800000995d */ /* 0x004fea0003900000 */
[----:B------:R-:W2:Y:S02]  /*22f50*/  @!P1 SYNCS.PHASECHK.TRANS64 P1, [R5+URZ+0x132c0], R6 ;  /* 0x0132c006050095a7 */ /* 0x000ea4000802007f */
[----:B--2---:R-:W-:Y:S05]  /*22f60*/  @!P1 BRA `(.L_x_14695) ;  /* 0xfffffffc00f09947 */ /* 0x004fea000383ffff */
[----:B------:R-:W-:Y:S05]  /*22f70*/  BRA `(.L_x_14837) ;  /* 0xffffff9400587947 */ /* 0x000fea000383ffff */
.L_x_14718:
[----:B------:R-:W0:Y:S01]  /*22f80*/  S2R R21, SR_TID.X ;  /* 0x0000000000157919 */ /* 0x000e220000002100 */
[----:B------:R-:W-:Y:S01]  /*22f90*/  BSSY B0, `(.L_x_14838) ;  /* 0x000000a000007945 */ /* 0x000fe20003800000 */
[----:B------:R-:W-:Y:S02]  /*22fa0*/  IMAD.MOV.U32 R12, RZ, RZ, RZ ;  /* 0x000000ffff0c7224 */ /* 0x000fe400078e00ff */
[----:B------:R-:W-:Y:S01]  /*22fb0*/  IMAD.MOV.U32 R15, RZ, RZ, -0x1 ;  /* 0xffffffffff0f7424 */ /* 0x000fe200078e00ff */
[----:B0-----:R-:W-:-:S04]  /*22fc0*/  SHF.R.U32.HI R11, RZ, 0x5, R21 ;  /* 0x00000005ff0b7819 */ /* 0x001fc80000011615 */
[----:B------:R-:W-:-:S05]  /*22fd0*/  LOP3.LUT R11, R11, 0x3, RZ, 0xc0, !PT ;  /* 0x000000030b0b7812 */ /* 0x000fca00078ec0ff */
[----:B------:R-:W-:Y:S02]  /*22fe0*/  IMAD.MOV.U32 R13, RZ, RZ, R11 ;  /* 0x000000ffff0d7224 */ /* 0x000fe400078e000b */
[----:B------:R-:W-:-:S07]  /*22ff0*/  IMAD.MOV.U32 R11, RZ, RZ, 0x1f ;  /* 0x0000001fff0b7424 */ /* 0x000fce00078e00ff */
[----:B-----5:R-:W-:Y:S05]  /*23000*/  WARPSYNC.COLLECTIVE R15, `(.L_x_14839) ;  /* 0x000000000f087348 */ /* 0x020fea0003c00000 */
[----:B------:R0:W1:Y:S02]  /*23010*/  SHFL.IDX P6, R14, R13, R12, R11 ;  /* 0x0000000c0d0e7389 */ /* 0x00006400000c000b */
[----:B01---5:R-:W-:Y:S01]  /*23020*/  ENDCOLLECTIVE ;  /* 0x000000000000791b */ /* 0x023fe20003800000 */
.L_x_14839:
[----:B------:R-:W-:Y:S05]  /*23030*/  BSYNC B0 ;  /* 0x0000000000007941 */ /* 0x000fea0003800000 */
.L_x_14838:
[----:B------:R-:W-:Y:S05]  /*23040*/  BRA `(.L_x_14840) ;  /* 0xffffffa400f47947 */ /* 0x000fea000383ffff */
.L_x_14721:
[----:B0-----:R-:W2:Y:S02]  /*23050*/  LDL R0, [R1+0x48] ;  /* 0x0000480001007983 */ /* 0x001ea40000100800 */
[----:B--2---:R0:W1:Y:S02]  /*23060*/  SYNCS.PHASECHK.TRANS64.TRYWAIT P0, [R4+URZ+0x13280], R0 ;  /* 0x01328000040075a7 */ /* 0x004064000800017f */
[----:B-1----:R-:W-:Y:S05]  /*23070*/  @!P0 NANOSLEEP.SYNCS 0x989680 ;  /* 0x009896800000895d */ /* 0x002fea0003900000 */
[----:B------:R-:W1:Y:S02]  /*23080*/  @!P0 SYNCS.PHASECHK.TRANS64 P0, [R4+URZ+0x13280], R0 ;  /* 0x01328000040085a7 */ /* 0x000e64000800007f */
[----:B-1----:R-:W-:Y:S05]  /*23090*/  @!P0 BRA `(.L_x_14721) ;  /* 0xfffffffc00ec8947 */ /* 0x002fea000383ffff */
[----:B------:R-:W-:Y:S05]  /*230a0*/  BRA `(.L_x_14841) ;  /* 0xffffffa800187947 */ /* 0x000fea000383ffff */
.L_x_14722:
        /* <DEDUP_REMOVED lines=8> */
.L_x_14843:
[----:B------:R-:W-:Y:S05]  /*23130*/  BSYNC B0 ;  /* 0x0000000000007941 */ /* 0x000fea0003800000 */
.L_x_14842:
[----:B------:R-:W-:Y:S01]  /*23140*/  IMAD.MOV.U32 R13, RZ, RZ, R0 ;  /* 0x000000ffff0d7224 */ /* 0x000fe200078e0000 */
[C---:B------:R-:W-:Y:S01]  /*23150*/  ISETP.GE.AND P3, PT, R5.reuse, 0x81, PT ;  /* 0x000000810500780c */ /* 0x040fe20003f66270 */
        /* <DEDUP_REMOVED lines=10> */
.L_x_14844:
[----:B------:R-:W-:Y:S01]  /*23200*/  @P3 LOP3.LUT R16, R16, 0x8, RZ, 0xfc, !PT ;  /* 0x0000000810103812 */ /* 0x000fe200078efcff */
[----:B------:R-:W-:Y:S02]  /*23210*/  IMAD.MOV.U32 R13, RZ, RZ, R2 ;  /* 0x000000ffff0d7224 */ /* 0x000fe400078e0002 */
[----:B------:R-:W-:Y:S02]  /*23220*/  IMAD.MOV.U32 R12, RZ, RZ, 0x1 ;  /* 0x00000001ff0c7424 */ /* 0x000fe400078e00ff */
[----:B------:R-:W-:-:S07]  /*23230*/  IMAD.MOV.U32 R3, RZ, RZ, R14 ;  /* 0x000000ffff037224 */ /* 0x000fce00078e000e */
[----:B------:R-:W-:Y:S05]  /*23240*/  WARPSYNC.COLLECTIVE R15, `(.L_x_14845) ;  /* 0x000000000f087348 */ /* 0x000fea0003c00000 */
[----:B------:R0:W1:Y:S02]  /*23250*/  SHFL.IDX P6, R14, R13, R12, R11 ;  /* 0x0000000c0d0e7389 */ /* 0x00006400000c000b */
[----:B01----:R-:W-:Y:S01]  /*23260*/  ENDCOLLECTIVE ;  /* 0x000000000000791b */ /* 0x003fe20003800000 */
.L_x_14845:
[----:B------:R-:W-:Y:S01]  /*23270*/  IADD3 R20, P1, R20, R3, RZ ;  /* 0x0000000314147210 */ /* 0x000fe20007f3e0ff */
[----:B------:R-:W-:-:S04]  /*23280*/  IMAD.IADD R3, R17, 0x1, R18 ;  /* 0x0000000111037824 */ /* 0x000fc800078e0212 */
[----:B------:R-:W-:Y:S01]  /*23290*/  IMAD.X R21, RZ, RZ, R10, P1 ;  /* 0x000000ffff157224 */ /* 0x000fe200008e060a */
        /* <DEDUP_REMOVED lines=11> */
.L_x_14846:
[----:B------:R-:W-:Y:S02]  /*23350*/  IMAD.MOV.U32 R13, RZ, RZ, R2 ;  /* 0x000000ffff0d7224 */ /* 0x000fe400078e0002 */
[----:B------:R-:W-:Y:S02]  /*23360*/  IMAD.MOV.U32 R12, RZ, RZ, 0x2 ;  /* 0x00000002ff0c7424 */ /* 0x000fe400078e00ff */
[----:B------:R-:W-:-:S05]  /*23370*/  IMAD.SHL.U32 R21, R10, 0x10, RZ ;  /* 0x000000100a157824 */ /* 0x000fca00078e00ff */
[----:B------:R-:W-:Y:S01]  /*23380*/  LOP3.LUT R21, R21, 0x30, RZ, 0xc0, !PT ;  /* 0x0000003015157812 */ /* 0x000fe200078ec0ff */
[----:B------:R-:W-:-:S07]  /*23390*/  IMAD.MOV.U32 R10, RZ, RZ, R14 ;  /* 0x000000ffff0a7224 */ /* 0x000fce00078e000e */
[----:B------:R-:W-:Y:S05]  /*233a0*/  WARPSYNC.COLLECTIVE R15, `(.L_x_14847) ;  /* 0x000000000f087348 */ /* 0x000fea0003c00000 */
[----:B------:R0:W1:Y:S02]  /*233b0*/  SHFL.IDX P6, R14, R13, R12, R11 ;  /* 0x0000000c0d0e7389 */ /* 0x00006400000c000b */
[----:B01----:R-:W-:Y:S01]  /*233c0*/  ENDCOLLECTIVE ;  /* 0x000000000000791b */ /* 0x003fe20003800000 */
.L_x_14847:
[----:B------:R-:W-:Y:S02]  /*233d0*/  IADD3 R20, P1, R21, R10, RZ ;  /* 0x0000000a15147210 */ /* 0x000fe40007f3e0ff */
[----:B------:R-:W0:Y:S03]  /*233e0*/  S2R R10, SR_TID.X ;  /* 0x00000000000a7919 */ /* 0x000e260000002100 */
        /* <DEDUP_REMOVED lines=11> */
.L_x_14848:
[----:B------:R-:W-:Y:S02]  /*234a0*/  IMAD.SHL.U32 R21, R10, 0x10, RZ ;  /* 0x000000100a157824 */ /* 0x000fe400078e00ff */
[----:B------:R-:W-:Y:S02]  /*234b0*/  IMAD.MOV.U32 R13, RZ, RZ, R2 ;  /* 0x000000ffff0d7224 */ /* 0x000fe400078e0002 */
[----:B------:R-:W-:Y:S01]  /*234c0*/  IMAD.MOV.U32 R12, RZ, RZ, 0x3 ;  /* 0x00000003ff0c7424 */ /* 0x000fe200078e00ff */
[----:B------:R-:W-:Y:S01]  /*234d0*/  LOP3.LUT R21, R21, 0x30, RZ, 0xc0, !PT ;  /* 0x0000003015157812 */ /* 0x000fe200078ec0ff */
[----:B------:R-:W-:-:S07]  /*234e0*/  IMAD.MOV.U32 R10, RZ, RZ, R14 ;  /* 0x000000ffff0a7224 */ /* 0x000fce00078e000e */
[----:B------:R-:W-:Y:S05]  /*234f0*/  WARPSYNC.COLLECTIVE R15, `(.L_x_14849) ;  /* 0x000000000f087348 */ /* 0x000fea0003c00000 */
[----:B------:R0:W1:Y:S02]  /*23500*/  SHFL.IDX P6, R14, R13, R12, R11 ;  /* 0x0000000c0d0e7389 */ /* 0x00006400000c000b */
[----:B01----:R-:W-:Y:S01]  /*23510*/  ENDCOLLECTIVE ;  /* 0x000000000000791b */ /* 0x003fe20003800000 */
.L_x_14849:
        /* <DEDUP_REMOVED lines=13> */
.L_x_14850:
[----:B------:R-:W-:Y:S02]  /*235f0*/  IMAD.SHL.U32 R10, R10, 0x10, RZ ;  /* 0x000000100a0a7824 */ /* 0x000fe400078e00ff */
[----:B------:R-:W-:Y:S02]  /*23600*/  IMAD.MOV.U32 R13, RZ, RZ, R28 ;  /* 0x000000ffff0d7224 */ /* 0x000fe400078e001c */
[----:B------:R-:W-:Y:S01]  /*23610*/  IMAD.MOV.U32 R12, RZ, RZ, RZ ;  /* 0x000000ffff0c7224 */ /* 0x000fe200078e00ff */
[----:B------:R-:W-:Y:S01]  /*23620*/  LOP3.LUT R10, R10, 0x30, RZ, 0xc0, !PT ;  /* 0x000000300a0a7812 */ /* 0x000fe200078ec0ff */
[----:B------:R-:W-:-:S07]  /*23630*/  IMAD.MOV.U32 R0, RZ, RZ, R14 ;  /* 0x000000ffff007224 */ /* 0x000fce00078e000e */
[----:B------:R-:W-:Y:S05]  /*23640*/  WARPSYNC.COLLECTIVE R15, `(.L_x_14851) ;  /* 0x000000000f087348 */ /* 0x000fea0003c00000 */
[----:B------:R0:W1:Y:S02]  /*23650*/  SHFL.IDX P6, R14, R13, R12, R11 ;  /* 0x0000000c0d0e7389 */ /* 0x00006400000c000b */
[----:B01----:R-:W-:Y:S01]  /*23660*/  ENDCOLLECTIVE ;  /* 0x000000000000791b */ /* 0x003fe20003800000 */
.L_x_14851:
        /* <DEDUP_REMOVED lines=13> */
.L_x_14852:
[----:B------:R-:W-:Y:S01]  /*23740*/  IMAD.MOV.U32 R10, RZ, RZ, R14 ;  /* 0x000000ffff0a7224 */ /* 0x000fe200078e000e */
[----:B------:R-:W-:Y:S06]  /*23750*/  BRA `(.L_x_14853) ;  /* 0xffffffa400cc7947 */ /* 0x000fec000383ffff */
.L_x_14727:
[----:B---3--:R-:W3:Y:S02]  /*23760*/  LDL R0, [R1+0x48] ;  /* 0x0000480001007983 */ /* 0x008ee40000100800 */
[----:B---3--:R3:W4:Y:S02]  /*23770*/  SYNCS.PHASECHK.TRANS64.TRYWAIT P0, [R4+URZ+0x13240], R0 ;  /* 0x01324000040075a7 */ /* 0x008724000800017f */
[----:B----4-:R-:W-:Y:S05]  /*23780*/  @!P0 NANOSLEEP.SYNCS 0x989680 ;  /* 0x009896800000895d */ /* 0x010fea0003900000 */
[----:B------:R-:W4:Y:S02]  /*23790*/  @!P0 SYNCS.PHASECHK.TRANS64 P0, [R4+URZ+0x13240], R0 ;  /* 0x01324000040085a7 */ /* 0x000f24000800007f */
[----:B----4-:R-:W-:Y:S05]  /*237a0*/  @!P0 BRA `(.L_x_14727) ;  /* 0xfffffffc00ec8947 */ /* 0x010fea000383ffff */
[----:B------:R-:W-:Y:S05]  /*237b0*/  BRA `(.L_x_14854) ;  /* 0xffffffa8002c7947 */ /* 0x000fea000383ffff */
.L_x_14728:
        /* <DEDUP_REMOVED lines=8> */
.L_x_14856:
[----:B------:R-:W-:Y:S05]  /*23840*/  BSYNC B0 ;  /* 0x0000000000007941 */ /* 0x000fea0003800000 */
.L_x_14855:
        /* <DEDUP_REMOVED lines=10> */
.L_x_14857:
[----:B------:R-:W-:Y:S02]  /*238f0*/  IMAD.MOV.U32 R13, RZ, RZ, R2 ;  /* 0x000000ffff0d7224 */ /* 0x000fe400078e0002 */
[----:B------:R-:W-:Y:S02]  /*23900*/  IMAD.MOV.U32 R12, RZ, RZ, 0x1 ;  /* 0x00000001ff0c7424 */ /* 0x000fe400078e00ff */
[----:B------:R-:W-:Y:S02]  /*23910*/  IMAD.SHL.U32 R18, R18, 0x10, RZ ;  /* 0x0000001012127824 */ /* 0x000fe400078e00ff */
[----:B------:R-:W-:-:S07]  /*23920*/  IMAD.MOV.U32 R6, RZ, RZ, R14 ;  /* 0x000000ffff067224 */ /* 0x000fce00078e000e */
[----:B------:R-:W-:Y:S05]  /*23930*/  WARPSYNC.COLLECTIVE R15, `(.L_x_14858) ;  /* 0x000000000f087348 */ /* 0x000fea0003c00000 */
[----:B------:R0:W1:Y:S02]  /*23940*/  SHFL.IDX P6, R14, R13, R12, R11 ;  /* 0x0000000c0d0e7389 */ /* 0x00006400000c000b */
[----:B01----:R-:W-:Y:S01]  /*23950*/  ENDCOLLECTIVE ;  /* 0x000000000000791b */ /* 0x003fe20003800000 */
.L_x_14858:
[----:B------:R-:W-:-:S04]  /*23960*/  LOP3.LUT R18, R18, 0x30, RZ, 0xc0, !PT ;  /* 0x0000003012127812 */ /* 0x000fc800078ec0ff */
[C---:B------:R-:W-:Y:S02]  /*23970*/  @P5 IADD3 R6, P0, R18.reuse, R6, RZ ;  /* 0x0000000612065210 */ /* 0x040fe40007f1e0ff */
[----:B------:R-:W-:-:S03]  /*23980*/  ISETP.GE.AND P3, PT, R18, R20, PT ;  /* 0x000000141200720c */ /* 0x000fc60003f66270 */
[----:B------:R-:W-:Y:S02]  /*23990*/  @P5 IMAD.X R5, RZ, RZ, R5, P0 ;  /* 0x000000ffff055224 */ /* 0x000fe400000e0605 */
[----:B------:R-:W-:Y:S02]  /*239a0*/  IMAD.MOV.U32 R13, RZ, RZ, R0 ;  /* 0x000000ffff0d7224 */ /* 0x000fe400078e0000 */
[----:B------:R-:W-:-:S06]  /*239b0*/  @P5 IMAD.MOV.U32 R7, RZ, RZ, R5 ;  /* 0x000000ffff075224 */ /* 0x000fcc00078e0005 */
        /* <DEDUP_REMOVED lines=8> */
.L_x_14859:
[----:B------:R-:W-:Y:S02]  /*23a40*/  IMAD.MOV.U32 R13, RZ, RZ, R2 ;  /* 0x000000ffff0d7224 */ /* 0x000fe400078e0002 */
[----:B------:R-:W-:Y:S02]  /*23a50*/  IMAD.MOV.U32 R12, RZ, RZ, 0x2 ;  /* 0x00000002ff0c7424 */ /* 0x000fe400078e00ff */
[----:B------:R-:W-:-:S07]  /*23a60*/  IMAD.MOV.U32 R6, RZ, RZ, R14 ;  /* 0x000000ffff067224 */ /* 0x000fce00078e000e */
[----:B------:R-:W-:Y:S05]  /*23a70*/  WARPSYNC.COLLECTIVE R15, `(.L_x_14860) ;  /* 0x000000000f087348 */ /* 0x000fea0003c00000 */
[----:B------:R0:W1:Y:S02]  /*23a80*/  SHFL.IDX P6, R14, R13, R12, R11 ;  /* 0x0000000c0d0e7389 */ /* 0x00006400000c000b */
[----:B01----:R-:W-:Y:S01]  /*23a90*/  ENDCOLLECTIVE ;  /* 0x000000000000791b */ /* 0x003fe20003800000 */
.L_x_14860:
        /* <DEDUP_REMOVED lines=12> */
.L_x_14861:
[----:B------:R-:W-:Y:S02]  /*23b60*/  IMAD.MOV.U32 R13, RZ, RZ, R2 ;  /* 0x000000ffff0d7224 */ /* 0x000fe400078e0002 */
[----:B------:R-:W-:Y:S02]  /*23b70*/  IMAD.MOV.U32 R12, RZ, RZ, 0x3 ;  /* 0x00000003ff0c7424 */ /* 0x000fe400078e00ff */
[----:B------:R-:W-:-:S07]  /*23b80*/  IMAD.MOV.U32 R6, RZ, RZ, R14 ;  /* 0x000000ffff067224 */ /* 0x000fce00078e000e */
[----:B------:R-:W-:Y:S05]  /*23b90*/  WARPSYNC.COLLECTIVE R15, `(.L_x_14862) ;  /* 0x000000000f087348 */ /* 0x000fea0003c00000 */
[----:B------:R0:W1:Y:S02]  /*23ba0*/  SHFL.IDX P6, R14, R13, R12, R11 ;  /* 0x0000000c0d0e7389 */ /* 0x00006400000c000b */
[----:B01----:R-:W-:Y:S01]  /*23bb0*/  ENDCOLLECTIVE ;  /* 0x000000000000791b */ /* 0x003fe20003800000 */
.L_x_14862:
        /* <DEDUP_REMOVED lines=12> */
.L_x_14863:
[----:B------:R-:W-:Y:S02]  /*23c80*/  IMAD.MOV.U32 R13, RZ, RZ, R8 ;  /* 0x000000ffff0d7224 */ /* 0x000fe400078e0008 */
[----:B------:R-:W-:Y:S02]  /*23c90*/  IMAD.MOV.U32 R12, RZ, RZ, RZ ;  /* 0x000000ffff0c7224 */ /* 0x000fe400078e00ff */
[----:B------:R-:W-:-:S07]  /*23ca0*/  IMAD.MOV.U32 R0, RZ, RZ, R14 ;  /* 0x000000ffff007224 */ /* 0x000fce00078e000e */
[----:B------:R-:W-:Y:S05]  /*23cb0*/  WARPSYNC.COLLECTIVE R15, `(.L_x_14864) ;  /* 0x000000000f087348 */ /* 0x000fea0003c00000 */
[----:B------:R0:W1:Y:S02]  /*23cc0*/  SHFL.IDX P6, R14, R13, R12, R11 ;  /* 0x0000000c0d0e7389 */ /* 0x00006400000c000b */
[----:B01----:R-:W-:Y:S01]  /*23cd0*/  ENDCOLLECTIVE ;  /* 0x000000000000791b */ /* 0x003fe20003800000 */
.L_x_14864:
        /* <DEDUP_REMOVED lines=13> */
.L_x_14865:
[----:B------:R-:W-:Y:S01]  /*23db0*/  IMAD.MOV.U32 R6, RZ, RZ, R14 ;  /* 0x000000ffff067224 */ /* 0x000fe200078e000e */
[----:B------:R-:W-:Y:S06]  /*23dc0*/  BRA `(.L_x_14866) ;  /* 0xffffffa400b87947 */ /* 0x000fec000383ffff */
.L_x_14735:
        /* <DEDUP_REMOVED lines=9> */
.L_x_14867:
[C---:B------:R-:W-:Y:S01]  /*23e60*/  VIADD R9, R25.reuse, 0x20 ;  /* 0x0000002019097836 */ /* 0x040fe20000000000 */
[----:B------:R-:W-:Y:S01]  /*23e70*/  ISETP.GE.AND P2, PT, R25, R2, PT ;  /* 0x000000021900720c */ /* 0x000fe20003f46270 */
[----:B------:R-:W-:Y:S02]  /*23e80*/  IMAD.MOV.U32 R13, RZ, RZ, R4 ;  /* 0x000000ffff0d7224 */ /* 0x000fe400078e0004 */
[----:B------:R-:W-:-:S10]  /*23e90*/  IMAD.MOV.U32 R6, RZ, RZ, R14 ;  /* 0x000000ffff067224 */ /* 0x000fd400078e000e */
[----:B------:R-:W-:Y:S05]  /*23ea0*/  WARPSYNC.COLLECTIVE R15, `(.L_x_14868) ;  /* 0x000000000f087348 */ /* 0x000fea0003c00000 */
[----:B------:R0:W1:Y:S02]  /*23eb0*/  SHFL.IDX P6, R14, R13, R12, R11 ;  /* 0x0000000c0d0e7389 */ /* 0x00006400000c000b */
[----:B01----:R-:W-:Y:S01]  /*23ec0*/  ENDCOLLECTIVE ;  /* 0x000000000000791b */ /* 0x003fe20003800000 */
.L_x_14868:
[----:B------:R-:W-:Y:S02]  /*23ed0*/  IMAD.MOV.U32 R13, RZ, RZ, R0 ;  /* 0x000000ffff0d7224 */ /* 0x000fe400078e0000 */
[----:B------:R-:W-:Y:S02]  /*23ee0*/  IMAD.MOV.U32 R12, RZ, RZ, 0x1 ;  /* 0x00000001ff0c7424 */ /* 0x000fe400078e00ff */
[----:B------:R-:W-:-:S07]  /*23ef0*/  IMAD.MOV.U32 R7, RZ, RZ, R14 ;  /* 0x000000ffff077224 */ /* 0x000fce00078e000e */
[----:B------:R-:W-:Y:S05]  /*23f00*/  WARPSYNC.COLLECTIVE R15, `(.L_x_14869) ;  /* 0x000000000f087348 */ /* 0x000fea0003c00000 */
[----:B------:R0:W1:Y:S02]  /*23f10*/  SHFL.IDX P6, R14, R13, R12, R11 ;  /* 0x0000000c0d0e7389 */ /* 0x00006400000c000b */
[----:B01----:R-:W-:Y:S01]  /*23f20*/  ENDCOLLECTIVE ;  /* 0x000000000000791b */ /* 0x003fe20003800000 */
.L_x_14869:
        /* <DEDUP_REMOVED lines=15> */
.L_x_14870:
[----:B------:R-:W-:Y:S02]  /*24020*/  IMAD.MOV.U32 R13, RZ, RZ, R0 ;  /* 0x000000ffff0d7224 */ /* 0x000fe400078e0000 */
[----:B------:R-:W-:Y:S02]  /*24030*/  IMAD.MOV.U32 R12, RZ, RZ, 0x2 ;  /* 0x00000002ff0c7424 */ /* 0x000fe400078e00ff */
[----:B------:R-:W-:-:S07]  /*24040*/  IMAD.MOV.U32 R7, RZ, RZ, R14 ;  /* 0x000000ffff077224 */ /* 0x000fce00078e000e */
[----:B------:R-:W-:Y:S05]  /*24050*/  WARPSYNC.COLLECTIVE R15, `(.L_x_14871) ;  /* 0x000000000f087348 */ /* 0x000fea0003c00000 */
[----:B------:R0:W1:Y:S02]  /*24060*/  SHFL.IDX P6, R14, R13, R12, R11 ;  /* 0x0000000c0d0e7389 */ /* 0x00006400000c000b */
[----:B01----:R-:W-:Y:S01]  /*24070*/  ENDCOLLECTIVE ;  /* 0x000000000000791b */ /* 0x003fe20003800000 */
.L_x_14871:
        /* <DEDUP_REMOVED lines=16> */
.L_x_14872:
[----:B------:R-:W-:Y:S02]  /*24180*/  IMAD.MOV.U32 R13, RZ, RZ, R0 ;  /* 0x000000ffff0d7224 */ /* 0x000fe400078e0000 */
[----:B------:R-:W-:Y:S02]  /*24190*/  IMAD.MOV.U32 R12, RZ, RZ, 0x3 ;  /* 0x00000003ff0c7424 */ /* 0x000fe400078e00ff */
[----:B------:R-:W-:Y:S02]  /*241a0*/  VIADD R0, R25, 0x60 ;  /* 0x0000006019007836 */ /* 0x000fe40000000000 */
[----:B------:R-:W-:-:S07]  /*241b0*/  IMAD.MOV.U32 R7, RZ, RZ, R14 ;  /* 0x000000ffff077224 */ /* 0x000fce00078e000e */
[----:B------:R-:W-:Y:S05]  /*241c0*/  WARPSYNC.COLLECTIVE R15, `(.L_x_14873) ;  /* 0x000000000f087348 */ /* 0x000fea0003c00000 */
[----:B------:R0:W1:Y:S02]  /*241d0*/  SHFL.IDX P6, R14, R13, R12, R11 ;  /* 0x0000000c0d0e7389 */ /* 0x00006400000c000b */
[----:B01----:R-:W-:Y:S01]  /*241e0*/  ENDCOLLECTIVE ;  /* 0x000000000000791b */ /* 0x003fe20003800000 */
.L_x_14873:
        /* <DEDUP_REMOVED lines=15> */
.L_x_14874:
[----:B------:R-:W-:Y:S02]  /*242e0*/  IMAD.MOV.U32 R13, RZ, RZ, R3 ;  /* 0x000000ffff0d7224 */ /* 0x000fe400078e0003 */
[----:B------:R-:W-:Y:S02]  /*242f0*/  IMAD.MOV.U32 R12, RZ, RZ, RZ ;  /* 0x000000ffff0c7224 */ /* 0x000fe400078e00ff */
[----:B------:R-:W-:-:S07]  /*24300*/  IMAD.MOV.U32 R7, RZ, RZ, R14 ;  /* 0x000000ffff077224 */ /* 0x000fce00078e000e */
[----:B------:R-:W-:Y:S05]  /*24310*/  WARPSYNC.COLLECTIVE R15, `(.L_x_14875) ;  /* 0x000000000f087348 */ /* 0x000fea0003c00000 */
[----:B------:R0:W1:Y:S02]  /*24320*/  SHFL.IDX P6, R14, R13, R12, R11 ;  /* 0x0000000c0d0e7389 */ /* 0x00006400000c000b */
[----:B01----:R-:W-:Y:S01]  /*24330*/  ENDCOLLECTIVE ;  /* 0x000000000000791b */ /* 0x003fe20003800000 */
.L_x_14875:
        /* <DEDUP_REMOVED lines=10> */
.L_x_14876:
        /* <DEDUP_REMOVED lines=12> */
.L_x_14877:
[----:B------:R-:W-:Y:S01]  /*244a0*/  @!P1 IADD3 R4, P3, R18, R4, RZ ;  /* 0x0000000412049210 */ /* 0x000fe20007f7e0ff */
[----:B------:R-:W-:-:S04]  /*244b0*/  IMAD.MOV.U32 R13, RZ, RZ, R5 ;  /* 0x000000ffff0d7224 */ /* 0x000fc800078e0005 */
[----:B------:R-:W-:Y:S02]  /*244c0*/  @!P1 IMAD.X R0, RZ, RZ, R0, P3 ;  /* 0x000000ffff009224 */ /* 0x000fe400018e0600 */
        /* <DEDUP_REMOVED lines=10> */
.L_x_14878:
[----:B------:R-:W-:Y:S01]  /*24570*/  IMAD.MOV.U32 R5, RZ, RZ, R14 ;  /* 0x000000ffff057224 */ /* 0x000fe200078e000e */
[----:B------:R-:W-:Y:S06]  /*24580*/  BRA `(.L_x_14879) ;  /* 0xffffffa800d07947 */ /* 0x000fec000383ffff */
.L_x_14738:
[----:B-1----:R1:W2:Y:S02]  /*24590*/  SYNCS.PHASECHK.TRANS64.TRYWAIT P0, [R17+URZ+0x13220], R0 ;  /* 0x01322000110075a7 */ /* 0x0022a4000800017f */
[----:B--2---:R-:W-:Y:S05]  /*245a0*/  @!P0 NANOSLEEP.SYNCS 0x989680 ;  /* 0x009896800000895d */ /* 0x004fea0003900000 */
[----:B------:R-:W2:Y:S02]  /*245b0*/  @!P0 SYNCS.PHASECHK.TRANS64 P0, [R17+URZ+0x13220], R0 ;  /* 0x01322000110085a7 */ /* 0x000ea4000800007f */
[----:B--2---:R-:W-:Y:S05]  /*245c0*/  @!P0 BRA `(.L_x_14738) ;  /* 0xfffffffc00f08947 */ /* 0x004fea000383ffff */
[----:B------:R-:W-:Y:S05]  /*245d0*/  BRA `(.L_x_14880) ;  /* 0xffffffac002c7947 */ /* 0x000fea000383ffff */
.L_x_14742:
[----:B0-----:R-:W2:Y:S02]  /*245e0*/  LDL R2, [R1+0x8] ;  /* 0x0000080001027983 */ /* 0x001ea40000100800 */
[----:B--2---:R0:W1:Y:S02]  /*245f0*/  SYNCS.PHASECHK.TRANS64.TRYWAIT P0, [R6+URZ+0x13280], R2 ;  /* 0x01328002060075a7 */ /* 0x004064000800017f */
[----:B-1----:R-:W-:Y:S05]  /*24600*/  @!P0 NANOSLEEP.SYNCS 0x989680 ;  /* 0x009896800000895d */ /* 0x002fea0003900000 */
[----:B------:R-:W1:Y:S02]  /*24610*/  @!P0 SYNCS.PHASECHK.TRANS64 P0, [R6+URZ+0x13280], R2 ;  /* 0x01328002060085a7 */ /* 0x000e64000800007f */
[----:B-1----:R-:W-:Y:S05]  /*24620*/  @!P0 BRA `(.L_x_14742) ;  /* 0xfffffffc00ec8947 */ /* 0x002fea000383ffff */
[----:B------:R-:W-:Y:S05]  /*24630*/  BRA `(.L_x_14881) ;  /* 0xffffffb000807947 */ /* 0x000fea000383ffff */
.L_x_14743:
        /* <DEDUP_REMOVED lines=8> */
.L_x_14883:
[----:B------:R-:W-:Y:S05]  /*246c0*/  BSYNC B0 ;  /* 0x0000000000007941 */ /* 0x000fea0003800000 */
.L_x_14882:
        /* <DEDUP_REMOVED lines=10> */
.L_x_14884:
        /* <DEDUP_REMOVED lines=11> */
.L_x_14885:
        /* <DEDUP_REMOVED lines=10> */
.L_x_14886:
        /* <DEDUP_REMOVED lines=11> */
.L_x_14887:
        /* <DEDUP_REMOVED lines=10> */
.L_x_14888:
        /* <DEDUP_REMOVED lines=11> */
.L_x_14889:
        /* <DEDUP_REMOVED lines=10> */
.L_x_14890:
[----:B------:R-:W-:Y:S02]  /*24b60*/  IMAD.MOV.U32 R13, RZ, RZ, R18 ;  /* 0x000000ffff0d7224 */ /* 0x000fe400078e0012 */
[----:B------:R-:W-:Y:S02]  /*24b70*/  IMAD.MOV.U32 R12, RZ, RZ, RZ ;  /* 0x000000ffff0c7224 */ /* 0x000fe400078e00ff */
[----:B------:R-:W-:Y:S02]  /*24b80*/  IMAD.SHL.U32 R3, R3, 0x10, RZ ;  /* 0x0000001003037824 */ /* 0x000fe400078e00ff */
[----:B------:R-:W-:-:S07]  /*24b90*/  IMAD.MOV.U32 R2, RZ, RZ, R14 ;  /* 0x000000ffff027224 */ /* 0x000fce00078e000e */
[----:B------:R-:W-:Y:S05]  /*24ba0*/  WARPSYNC.COLLECTIVE R15, `(.L_x_14891) ;  /* 0x000000000f087348 */ /* 0x000fea0003c00000 */
[----:B------:R0:W1:Y:S02]  /*24bb0*/  SHFL.IDX P6, R14, R13, R12, R11 ;  /* 0x0000000c0d0e7389 */ /* 0x00006400000c000b */
[----:B01----:R-:W-:Y:S01]  /*24bc0*/  ENDCOLLECTIVE ;  /* 0x000000000000791b */ /* 0x003fe20003800000 */
.L_x_14891:
        /* <DEDUP_REMOVED lines=12> */
.L_x_14892:
[----:B------:R-:W-:Y:S01]  /*24c90*/  IMAD.MOV.U32 R2, RZ, RZ, R14 ;  /* 0x000000ffff027224 */ /* 0x000fe200078e000e */
[----:B------:R-:W-:Y:S06]  /*24ca0*/  BRA `(.L_x_14893) ;  /* 0xffffffac00fc7947 */ /* 0x000fec000383ffff */
.L_x_14748:
[----:B--2---:R-:W2:Y:S02]  /*24cb0*/  LDL R2, [R1+0x8] ;  /* 0x0000080001027983 */ /* 0x004ea40000100800 */
[----:B--2---:R2:W3:Y:S02]  /*24cc0*/  SYNCS.PHASECHK.TRANS64.TRYWAIT P0, [R6+URZ+0x13240], R2 ;  /* 0x01324002060075a7 */ /* 0x0044e4000800017f */
[----:B---3--:R-:W-:Y:S05]  /*24cd0*/  @!P0 NANOSLEEP.SYNCS 0x989680 ;  /* 0x009896800000895d */ /* 0x008fea0003900000 */
[----:B------:R-:W3:Y:S02]  /*24ce0*/  @!P0 SYNCS.PHASECHK.TRANS64 P0, [R6+URZ+0x13240], R2 ;  /* 0x01324002060085a7 */ /* 0x000ee4000800007f */
[----:B---3--:R-:W-:Y:S05]  /*24cf0*/  @!P0 BRA `(.L_x_14748) ;  /* 0xfffffffc00ec8947 */ /* 0x008fea000383ffff */
[----:B------:R-:W-:Y:S05]  /*24d00*/  BRA `(.L_x_14894) ;  /* 0xffffffb000587947 */ /* 0x000fea000383ffff */
.L_x_14749:
        /* <DEDUP_REMOVED lines=8> */
.L_x_14896:
[----:B------:R-:W-:Y:S05]  /*24d90*/  BSYNC B0 ;  /* 0x0000000000007941 */ /* 0x000fea0003800000 */
.L_x_14895:
        /* <DEDUP_REMOVED lines=8> */
.L_x_14897:
[----:B------:R-:W-:Y:S02]  /*24e20*/  IMAD.MOV.U32 R13, RZ, RZ, R5 ;  /* 0x000000ffff0d7224 */ /* 0x000fe400078e0005 */
[----:B------:R-:W-:Y:S02]  /*24e30*/  IMAD.MOV.U32 R12, RZ, RZ, 0x1 ;  /* 0x00000001ff0c7424 */ /* 0x000fe400078e00ff */
[----:B------:R-:W-:-:S07]  /*24e40*/  IMAD.MOV.U32 R2, RZ, RZ, R14 ;  /* 0x000000ffff027224 */ /* 0x000fce00078e000e */
[----:B------:R-:W-:Y:S05]  /*24e50*/  WARPSYNC.COLLECTIVE R15, `(.L_x_14898) ;  /* 0x000000000f087348 */ /* 0x000fea0003c00000 */
[----:B------:R0:W1:Y:S02]  /*24e60*/  SHFL.IDX P6, R14, R13, R12, R11 ;  /* 0x0000000c0d0e7389 */ /* 0x00006400000c000b */
[----:B01----:R-:W-:Y:S01]  /*24e70*/  ENDCOLLECTIVE ;  /* 0x000000000000791b */ /* 0x003fe20003800000 */
.L_x_14898:
        /* <DEDUP_REMOVED lines=11> */
.L_x_14899:
[----:B------:R-:W-:Y:S02]  /*24f30*/  IMAD.MOV.U32 R13, RZ, RZ, R5 ;  /* 0x000000ffff0d7224 */ /* 0x000fe400078e0005 */
[----:B------:R-:W-:Y:S02]  /*24f40*/  IMAD.MOV.U32 R12, RZ, RZ, 0x2 ;  /* 0x00000002ff0c7424 */ /* 0x000fe400078e00ff */
[----:B------:R-:W-:-:S07]  /*24f50*/  IMAD.MOV.U32 R2, RZ, RZ, R14 ;  /* 0x000000ffff027224 */ /* 0x000fce00078e000e */
[----:B------:R-:W-:Y:S05]  /*24f60*/  WARPSYNC.COLLECTIVE R15, `(.L_x_14900) ;  /* 0x000000000f087348 */ /* 0x000fea0003c00000 */
[----:B------:R0:W1:Y:S02]  /*24f70*/  SHFL.IDX P6, R14, R13, R12, R11 ;  /* 0x0000000c0d0e7389 */ /* 0x00006400000c000b */
[----:B01----:R-:W-:Y:S01]  /*24f80*/  ENDCOLLECTIVE ;  /* 0x000000000000791b */ /* 0x003fe20003800000 */
.L_x_14900:
        /* <DEDUP_REMOVED lines=11> */
.L_x_14901:
[----:B------:R-:W-:Y:S02]  /*25040*/  IMAD.MOV.U32 R13, RZ, RZ, R5 ;  /* 0x000000ffff0d7224 */ /* 0x000fe400078e0005 */
[----:B------:R-:W-:Y:S02]  /*25050*/  IMAD.MOV.U32 R12, RZ, RZ, 0x3 ;  /* 0x00000003ff0c7424 */ /* 0x000fe400078e00ff */
[----:B------:R-:W-:-:S07]  /*25060*/  IMAD.MOV.U32 R2, RZ, RZ, R14 ;  /* 0x000000ffff027224 */ /* 0x000fce00078e000e */
[----:B------:R-:W-:Y:S05]  /*25070*/  WARPSYNC.COLLECTIVE R15, `(.L_x_14902) ;  /* 0x000000000f087348 */ /* 0x000fea0003c00000 */
[----:B------:R0:W1:Y:S02]  /*25080*/  SHFL.IDX P6, R14, R13, R12, R11 ;  /* 0x0000000c0d0e7389 */ /* 0x00006400000c000b */
[----:B01----:R-:W-:Y:S01]  /*25090*/  ENDCOLLECTIVE ;  /* 0x000000000000791b */ /* 0x003fe20003800000 */
.L_x_14902:
        /* <DEDUP_REMOVED lines=11> */
.L_x_14903:
[----:B------:R-:W-:Y:S02]  /*25150*/  IMAD.MOV.U32 R13, RZ, RZ, R4 ;  /* 0x000000ffff0d7224 */ /* 0x000fe400078e0004 */
[----:B------:R-:W-:Y:S02]  /*25160*/  IMAD.MOV.U32 R12, RZ, RZ, RZ ;  /* 0x000000ffff0c7224 */ /* 0x000fe400078e00ff */
[----:B------:R-:W-:-:S07]  /*25170*/  IMAD.MOV.U32 R2, RZ, RZ, R14 ;  /* 0x000000ffff027224 */ /* 0x000fce00078e000e */
[----:B------:R-:W-:Y:S05]  /*25180*/  WARPSYNC.COLLECTIVE R15, `(.L_x_14904) ;  /* 0x000000000f087348 */ /* 0x000fea0003c00000 */
[----:B------:R0:W1:Y:S02]  /*25190*/  SHFL.IDX P6, R14, R13, R12, R11 ;  /* 0x0000000c0d0e7389 */ /* 0x00006400000c000b */
[----:B01----:R-:W-:Y:S01]  /*251a0*/  ENDCOLLECTIVE ;  /* 0x000000000000791b */ /* 0x003fe20003800000 */
.L_x_14904:
        /* <DEDUP_REMOVED lines=11> */
.L_x_14905:
[----:B------:R-:W-:Y:S01]  /*25260*/  IMAD.MOV.U32 R2, RZ, RZ, R14 ;  /* 0x000000ffff027224 */ /* 0x000fe200078e000e */
[----:B------:R-:W-:Y:S06]  /*25270*/  BRA `(.L_x_14906) ;  /* 0xffffffac00f47947 */ /* 0x000fec000383ffff */
.L_x_14754:
[----:B0-----:R0:W3:Y:S02]  /*25280*/  SYNCS.PHASECHK.TRANS64.TRYWAIT P2, [R2+URZ+0x13270], R0 ;  /* 0x01327000020075a7 */ /* 0x0010e4000804017f */
[----:B---3--:R-:W-:Y:S05]  /*25290*/  @!P2 NANOSLEEP.SYNCS 0x989680 ;  /* 0x009896800000a95d */ /* 0x008fea0003900000 */
[----:B------:R-:W3:Y:S02]  /*252a0*/  @!P2 SYNCS.PHASECHK.TRANS64 P2, [R2+URZ+0x13270], R0 ;  /* 0x013270000200a5a7 */ /* 0x000ee4000804007f */
[----:B---3--:R-:W-:Y:S05]  /*252b0*/  @!P2 BRA `(.L_x_14754) ;  /* 0xfffffffc00f0a947 */ /* 0x008fea000383ffff */
[----:B------:R-:W-:Y:S05]  /*252c0*/  BRA `(.L_x_14907) ;  /* 0xffffffb000587947 */ /* 0x000fea000383ffff */
.L_x_14756:
[----:B0-----:R0:W3:Y:S02]  /*252d0*/  SYNCS.PHASECHK.TRANS64.TRYWAIT P2, [R2+URZ+0x13260], R3 ;  /* 0x01326003020075a7 */ /* 0x0010e4000804017f */
[----:B---3--:R-:W-:Y:S05]  /*252e0*/  @!P2 NANOSLEEP.SYNCS 0x989680 ;  /* 0x009896800000a95d */ /* 0x008fea0003900000 */
[----:B------:R-:W3:Y:S02]  /*252f0*/  @!P2 SYNCS.PHASECHK.TRANS64 P2, [R2+URZ+0x13260], R3 ;  /* 0x013260030200a5a7 */ /* 0x000ee4000804007f */
[----:B---3--:R-:W-:Y:S05]  /*25300*/  @!P2 BRA `(.L_x_14756) ;  /* 0xfffffffc00f0a947 */ /* 0x008fea000383ffff */
[----:B------:R-:W-:Y:S05]  /*25310*/  BRA `(.L_x_14908) ;  /* 0xffffffb000687947 */ /* 0x000fea000383ffff */
.L_x_14764:
[----:B-1----:R1:W2:Y:S02]  /*25320*/  SYNCS.PHASECHK.TRANS64.TRYWAIT P1, [R0+URZ+0x13270], R3 ;  /* 0x01327003000075a7 */ /* 0x0022a4000802017f */
[----:B--2---:R-:W-:Y:S05]  /*25330*/  @!P1 NANOSLEEP.SYNCS 0x989680 ;  /* 0x009896800000995d */ /* 0x004fea0003900000 */
[----:B------:R-:W2:Y:S02]  /*25340*/  @!P1 SYNCS.PHASECHK.TRANS64 P1, [R0+URZ+0x13270], R3 ;  /* 0x01327003000095a7 */ /* 0x000ea4000802007f */
[----:B--2---:R-:W-:Y:S05]  /*25350*/  @!P1 BRA `(.L_x_14764) ;  /* 0xfffffffc00f09947 */ /* 0x004fea000383ffff */
[----:B------:R-:W-:Y:S05]  /*25360*/  BRA `(.L_x_14909) ;  /* 0xffffffb400fc7947 */ /* 0x000fea000383ffff */
.L_x_14766:
[----:B-1----:R1:W2:Y:S02]  /*25370*/  SYNCS.PHASECHK.TRANS64.TRYWAIT P1, [R0+URZ+0x13260], R3 ;  /* 0x01326003000075a7 */ /* 0x0022a4000802017f */
[----:B--2---:R-:W-:Y:S05]  /*25380*/  @!P1 NANOSLEEP.SYNCS 0x989680 ;  /* 0x009896800000995d */ /* 0x004fea0003900000 */
[----:B------:R-:W2:Y:S02]  /*25390*/  @!P1 SYNCS.PHASECHK.TRANS64 P1, [R0+URZ+0x13260], R3 ;  /* 0x01326003000095a7 */ /* 0x000ea4000802007f */
[----:B--2---:R-:W-:Y:S05]  /*253a0*/  @!P1 BRA `(.L_x_14766) ;  /* 0xfffffffc00f09947 */ /* 0x004fea000383ffff */
[----:B------:R-:W-:Y:S05]  /*253b0*/  BRA `(.L_x_14910) ;  /* 0xffffffb8000c7947 */ /* 0x000fea000383ffff */
.L_x_14771:
[----:B------:R-:W-:Y:S01]  /*253c0*/  BSSY B0, `(.L_x_14911) ;  /* 0x0000008000007945 */ /* 0x000fe20003800000 */
[----:B------:R-:W-:Y:S02]  /*253d0*/  IMAD.MOV.U32 R13, RZ, RZ, R24 ;  /* 0x000000ffff0d7224 */ /* 0x000fe400078e0018 */
[----:B------:R-:W-:Y:S02]  /*253e0*/  IMAD.MOV.U32 R12, RZ, RZ, RZ ;  /* 0x000000ffff0c7224 */ /* 0x000fe400078e00ff */
[----:B0-----:R-:W-:Y:S02]  /*253f0*/  IMAD.MOV.U32 R11, RZ, RZ, 0x1f ;  /* 0x0000001fff0b7424 */ /* 0x001fe400078e00ff */
[----:B------:R-:W-:-:S07]  /*25400*/  IMAD.MOV.U32 R15, RZ, RZ, -0x1 ;  /* 0xffffffffff0f7424 */ /* 0x000fce00078e00ff */
[----:B--2--5:R-:W-:Y:S05]  /*25410*/  WARPSYNC.COLLECTIVE R15, `(.L_x_14912) ;  /* 0x000000000f087348 */ /* 0x024fea0003c00000 */
[----:B------:R0:W1:Y:S02]  /*25420*/  SHFL.IDX P6, R14, R13, R12, R11 ;  /* 0x0000000c0d0e7389 */ /* 0x00006400000c000b */
[----:B012--5:R-:W-:Y:S01]  /*25430*/  ENDCOLLECTIVE ;  /* 0x000000000000791b */ /* 0x027fe20003800000 */
.L_x_14912:
[----:B------:R-:W-:Y:S05]  /*25440*/  BSYNC B0 ;  /* 0x0000000000007941 */ /* 0x000fea0003800000 */
.L_x_14911:
        /* <DEDUP_REMOVED lines=9> */
.L_x_14913:
        /* <DEDUP_REMOVED lines=18> */
.L_x_14914:
[----:B------:R-:W-:Y:S01]  /*25600*/  IMAD.MOV.U32 R12, RZ, RZ, 0x2 ;  /* 0x00000002ff0c7424 */ /* 0x000fe200078e00ff */
[----:B------:R-:W-:-:S05]  /*25610*/  SEL R7, R14, RZ, P1 ;  /* 0x000000ff0e077207 */ /* 0x000fca0000800000 */
[----:B------:R-:W-:-:S04]  /*25620*/  IMAD.IADD R3, R2, 0x1, R7 ;  /* 0x0000000102037824 */ /* 0x000fc800078e0207 */
[----:B------:R-:W-:-:S07]  /*25630*/  IMAD.MOV.U32 R13, RZ, RZ, R3 ;  /* 0x000000ffff0d7224 */ /* 0x000fce00078e0003 */
[----:B------:R-:W-:Y:S05]  /*25640*/  WARPSYNC.COLLECTIVE R15, `(.L_x_14915) ;  /* 0x000000000f087348 */ /* 0x000fea0003c00000 */
[----:B------:R0:W1:Y:S02]  /*25650*/  SHFL.UP P6, R14, R13, R12, R11 ;  /* 0x0400000c0d0e7389 */ /* 0x00006400000c000b */
[----:B01----:R-:W-:Y:S01]  /*25660*/  ENDCOLLECTIVE ;  /* 0x000000000000791b */ /* 0x003fe20003800000 */
.L_x_14915:
[----:B------:R-:W-:Y:S01]  /*25670*/  IMAD.MOV.U32 R12, RZ, RZ, 0x4 ;  /* 0x00000004ff0c7424 */ /* 0x000fe200078e00ff */
[----:B------:R-:W-:-:S05]  /*25680*/  SEL R14, R14, RZ, P2 ;  /* 0x000000ff0e0e7207 */ /* 0x000fca0001000000 */
[----:B------:R-:W-:-:S04]  /*25690*/  IMAD.IADD R3, R3, 0x1, R14 ;  /* 0x0000000103037824 */ /* 0x000fc800078e020e */
[----:B------:R-:W-:-:S07]  /*256a0*/  IMAD.MOV.U32 R13, RZ, RZ, R3 ;  /* 0x000000ffff0d7224 */ /* 0x000fce00078e0003 */
[----:B------:R-:W-:Y:S05]  /*256b0*/  WARPSYNC.COLLECTIVE R15, `(.L_x_14916) ;  /* 0x000000000f087348 */ /* 0x000fea0003c00000 */
[----:B------:R0:W1:Y:S02]  /*256c0*/  SHFL.UP P6, R14, R13, R12, R11 ;  /* 0x0400000c0d0e7389 */ /* 0x00006400000c000b */
[----:B01----:R-:W-:Y:S01]  /*256d0*/  ENDCOLLECTIVE ;  /* 0x000000000000791b */ /* 0x003fe20003800000 */
.L_x_14916:
[----:B------:R-:W-:Y:S01]  /*256e0*/  IMAD.MOV.U32 R12, RZ, RZ, 0x8 ;  /* 0x00000008ff0c7424 */ /* 0x000fe200078e00ff */
[----:B------:R-:W-:-:S05]  /*256f0*/  SEL R14, R14, RZ, P3 ;  /* 0x000000ff0e0e7207 */ /* 0x000fca0001800000 */
[----:B------:R-:W-:-:S04]  /*25700*/  IMAD.IADD R3, R3, 0x1, R14 ;  /* 0x0000000103037824 */ /* 0x000fc800078e020e */
[----:B------:R-:W-:-:S07]  /*25710*/  IMAD.MOV.U32 R13, RZ, RZ, R3 ;  /* 0x000000ffff0d7224 */ /* 0x000fce00078e0003 */
[----:B------:R-:W-:Y:S05]  /*25720*/  WARPSYNC.COLLECTIVE R15, `(.L_x_14917) ;  /* 0x000000000f087348 */ /* 0x000fea0003c00000 */
[----:B------:R0:W1:Y:S02]  /*25730*/  SHFL.UP P6, R14, R13, R12, R11 ;  /* 0x0400000c0d0e7389 */ /* 0x00006400000c000b */
[----:B01----:R-:W-:Y:S01]  /*25740*/  ENDCOLLECTIVE ;  /* 0x000000000000791b */ /* 0x003fe20003800000 */
.L_x_14917:
[----:B------:R-:W-:Y:S01]  /*25750*/  IMAD.MOV.U32 R12, RZ, RZ, 0x10 ;  /* 0x00000010ff0c7424 */ /* 0x000fe200078e00ff */
[----:B------:R-:W-:-:S05]  /*25760*/  SEL R14, R14, RZ, P4 ;  /* 0x000000ff0e0e7207 */ /* 0x000fca0002000000 */
[----:B------:R-:W-:-:S04]  /*25770*/  IMAD.IADD R3, R3, 0x1, R14 ;  /* 0x0000000103037824 */ /* 0x000fc800078e020e */
[----:B------:R-:W-:-:S07]  /*25780*/  IMAD.MOV.U32 R13, RZ, RZ, R3 ;  /* 0x000000ffff0d7224 */ /* 0x000fce00078e0003 */
[----:B------:R-:W-:Y:S05]  /*25790*/  WARPSYNC.COLLECTIVE R15, `(.L_x_14918) ;  /* 0x000000000f087348 */ /* 0x000fea0003c00000 */
[----:B------:R0:W1:Y:S02]  /*257a0*/  SHFL.UP P6, R14, R13, R12, R11 ;  /* 0x0400000c0d0e7389 */ /* 0x00006400000c000b */
[----:B01----:R-:W-:Y:S01]  /*257b0*/  ENDCOLLECTIVE ;  /* 0x000000000000791b */ /* 0x003fe20003800000 */
.L_x_14918:
        /* <DEDUP_REMOVED lines=8> */
.L_x_14919:
[----:B------:R-:W-:Y:S05]  /*25840*/  BRA `(.L_x_14920) ;  /* 0xffffffb800f47947 */ /* 0x000fea000383ffff */
.L_x_14776:
        /* <DEDUP_REMOVED lines=8> */
.L_x_14922:
[----:B------:R-:W-:Y:S05]  /*258d0*/  BSYNC B0 ;  /* 0x0000000000007941 */ /* 0x000fea0003800000 */
.L_x_14921:
        /* <DEDUP_REMOVED lines=9> */
.L_x_14923:
[----:B------:R-:W-:Y:S01]  /*25970*/  IMAD.MOV.U32 R12, RZ, RZ, 0x4 ;  /* 0x00000004ff0c7424 */ /* 0x000fe200078e00ff */
[----:B------:R-:W-:-:S05]  /*25980*/  SEL R14, R14, RZ, P2 ;  /* 0x000000ff0e0e7207 */ /* 0x000fca0001000000 */
[----:B------:R-:W-:-:S04]  /*25990*/  IMAD.IADD R3, R3, 0x1, R14 ;  /* 0x0000000103037824 */ /* 0x000fc800078e020e */
[----:B------:R-:W-:-:S07]  /*259a0*/  IMAD.MOV.U32 R13, RZ, RZ, R3 ;  /* 0x000000ffff0d7224 */ /* 0x000fce00078e0003 */
[----:B------:R-:W-:Y:S05]  /*259b0*/  WARPSYNC.COLLECTIVE R15, `(.L_x_14924) ;  /* 0x000000000f087348 */ /* 0x000fea0003c00000 */
[----:B------:R0:W1:Y:S02]  /*259c0*/  SHFL.UP P6, R14, R13, R12, R11 ;  /* 0x0400000c0d0e7389 */ /* 0x00006400000c000b */
[----:B01----:R-:W-:Y:S01]  /*259d0*/  ENDCOLLECTIVE ;  /* 0x000000000000791b */ /* 0x003fe20003800000 */
.L_x_14924:
[----:B------:R-:W-:Y:S01]  /*259e0*/  IMAD.MOV.U32 R12, RZ, RZ, 0x8 ;  /* 0x00000008ff0c7424 */ /* 0x000fe200078e00ff */
[----:B------:R-:W-:-:S05]  /*259f0*/  SEL R14, R14, RZ, P3 ;  /* 0x000000ff0e0e7207 */ /* 0x000fca0001800000 */
[----:B------:R-:W-:-:S04]  /*25a00*/  IMAD.IADD R3, R3, 0x1, R14 ;  /* 0x0000000103037824 */ /* 0x000fc800078e020e */
[----:B------:R-:W-:-:S07]  /*25a10*/  IMAD.MOV.U32 R13, RZ, RZ, R3 ;  /* 0x000000ffff0d7224 */ /* 0x000fce00078e0003 */
[----:B------:R-:W-:Y:S05]  /*25a20*/  WARPSYNC.COLLECTIVE R15, `(.L_x_14925) ;  /* 0x000000000f087348 */ /* 0x000fea0003c00000 */
[----:B------:R0:W1:Y:S02]  /*25a30*/  SHFL.UP P6, R14, R13, R12, R11 ;  /* 0x0400000c0d0e7389 */ /* 0x00006400000c000b */
[----:B01----:R-:W-:Y:S01]  /*25a40*/  ENDCOLLECTIVE ;  /* 0x000000000000791b */ /* 0x003fe20003800000 */
.L_x_14925:
[----:B------:R-:W-:Y:S01]  /*25a50*/  IMAD.MOV.U32 R12, RZ, RZ, 0x10 ;  /* 0x00000010ff0c7424 */ /* 0x000fe200078e00ff */
[----:B------:R-:W-:-:S05]  /*25a60*/  SEL R14, R14, RZ, P4 ;  /* 0x000000ff0e0e7207 */ /* 0x000fca0002000000 */
[----:B------:R-:W-:-:S04]  /*25a70*/  IMAD.IADD R3, R3, 0x1, R14 ;  /* 0x0000000103037824 */ /* 0x000fc800078e020e */
[----:B------:R-:W-:-:S07]  /*25a80*/  IMAD.MOV.U32 R13, RZ, RZ, R3 ;  /* 0x000000ffff0d7224 */ /* 0x000fce00078e0003 */
[----:B------:R-:W-:Y:S05]  /*25a90*/  WARPSYNC.COLLECTIVE R15, `(.L_x_14926) ;  /* 0x000000000f087348 */ /* 0x000fea0003c00000 */
[----:B------:R0:W1:Y:S02]  /*25aa0*/  SHFL.UP P6, R14, R13, R12, R11 ;  /* 0x0400000c0d0e7389 */ /* 0x00006400000c000b */
[----:B01----:R-:W-:Y:S01]  /*25ab0*/  ENDCOLLECTIVE ;  /* 0x000000000000791b */ /* 0x003fe20003800000 */
.L_x_14926:
        /* <DEDUP_REMOVED lines=8> */
.L_x_14927:
[----:B------:R-:W-:Y:S05]  /*25b40*/  BRA `(.L_x_14928) ;  /* 0xffffffb800d07947 */ /* 0x000fea000383ffff */
.L_x_14778:
[----:B------:R-:W-:Y:S01]  /*25b50*/  BSSY B0, `(.L_x_14929) ;  /* 0x0000006000007945 */ /* 0x000fe20003800000 */
[----:B------:R-:W-:Y:S01]  /*25b60*/  PLOP3.LUT P6, PT, P6, PT, PT, 0x8, 0x0 ;  /* 0x000000000000781c */ /* 0x000fe200037ce170 */
[----:B------:R-:W-:-:S12]  /*25b70*/  IMAD.MOV.U32 R15, RZ, RZ, -0x1 ;  /* 0xffffffffff0f7424 */ /* 0x000fd800078e00ff */
[----:B0----5:R-:W-:Y:S05]  /*25b80*/  WARPSYNC.COLLECTIVE R15, `(.L_x_14930) ;  /* 0x000000000f087348 */ /* 0x021fea0003c00000 */
[----:B------:R-:W-:Y:S01]  /*25b90*/  VOTE.ANY R14, PT, P6 ;  /* 0x00000000000e7806 */ /* 0x000fe200030e0100 */
[----:B0----5:R-:W-:Y:S06]  /*25ba0*/  ENDCOLLECTIVE ;  /* 0x000000000000791b */ /* 0x021fec0003800000 */
.L_x_14930:
[----:B------:R-:W-:Y:S05]  /*25bb0*/  BSYNC B0 ;  /* 0x0000000000007941 */ /* 0x000fea0003800000 */
.L_x_14929:
        /* <DEDUP_REMOVED lines=9> */
.L_x_14931:
[----:B------:R-:W-:Y:S01]  /*25c50*/  IMAD.MOV.U32 R25, RZ, RZ, R14 ;  /* 0x000000ffff197224 */ /* 0x000fe200078e000e */
[----:B------:R-:W-:Y:S06]  /*25c60*/  BRA `(.L_x_14932) ;  /* 0xffffffb800c07947 */ /* 0x000fec000383ffff */
.L_x_14780:
[----:B------:R-:W-:Y:S01]  /*25c70*/  BSSY B0, `(.L_x_14933) ;  /* 0x0000007000007945 */ /* 0x000fe20003800000 */
[----:B------:R-:W-:Y:S02]  /*25c80*/  IMAD.MOV.U32 R13, RZ, RZ, R3 ;  /* 0x000000ffff0d7224 */ /* 0x000fe400078e0003 */
[----:B------:R-:W-:Y:S02]  /*25c90*/  IMAD.MOV.U32 R11, RZ, RZ, 0x1f ;  /* 0x0000001fff0b7424 */ /* 0x000fe400078e00ff */
[----:B------:R-:W-:-:S07]  /*25ca0*/  IMAD.MOV.U32 R15, RZ, RZ, -0x1 ;  /* 0xffffffffff0f7424 */ /* 0x000fce00078e00ff */
[----:B012---:R-:W-:Y:S05]  /*25cb0*/  WARPSYNC.COLLECTIVE R15, `(.L_x_14934) ;  /* 0x000000000f087348 */ /* 0x007fea0003c00000 */
[----:B------:R3:W4:Y:S02]  /*25cc0*/  SHFL.IDX P6, R14, R13, R12, R11 ;  /* 0x0000000c0d0e7389 */ /* 0x00072400000c000b */
[----:B01234-:R-:W-:Y:S01]  /*25cd0*/  ENDCOLLECTIVE ;  /* 0x000000000000791b */ /* 0x01ffe20003800000 */
.L_x_14934:
[----:B------:R-:W-:Y:S05]  /*25ce0*/  BSYNC B0 ;  /* 0x0000000000007941 */ /* 0x000fea0003800000 */
.L_x_14933:
[----:B------:R-:W-:Y:S01]  /*25cf0*/  IMAD.MOV.U32 R5, RZ, RZ, R14 ;  /* 0x000000ffff057224 */ /* 0x000fe200078e000e */
[----:B------:R-:W-:Y:S06]  /*25d00*/  BRA `(.L_x_14779) ;  /* 0xffffffb800b47947 */ /* 0x000fec000383ffff */
.L_x_14784:
[----:B0-----:R0:W1:Y:S02]  /*25d10*/  SYNCS.PHASECHK.TRANS64.TRYWAIT P0, [R5+URZ+0x13220], R0 ;  /* 0x01322000050075a7 */ /* 0x001064000800017f */
[----:B-1----:R-:W-:Y:S05]  /*25d20*/  @!P0 NANOSLEEP.SYNCS 0x989680 ;  /* 0x009896800000895d */ /* 0x002fea0003900000 */
[----:B------:R-:W1:Y:S02]  /*25d30*/  @!P0 SYNCS.PHASECHK.TRANS64 P0, [R5+URZ+0x13220], R0 ;  /* 0x01322000050085a7 */ /* 0x000e64000800007f */
[----:B-1----:R-:W-:Y:S05]  /*25d40*/  @!P0 BRA `(.L_x_14784) ;  /* 0xfffffffc00f08947 */ /* 0x002fea000383ffff */
[----:B------:R-:W-:Y:S05]  /*25d50*/  BRA `(.L_x_14935) ;  /* 0xffffffc000347947 */ /* 0x000fea000383ffff */
.L_x_14785:
        /* <DEDUP_REMOVED lines=11> */
.L_x_14937:
[----:B------:R-:W-:Y:S05]  /*25e10*/  BSYNC B0 ;  /* 0x0000000000007941 */ /* 0x000fea0003800000 */
.L_x_14936:
[----:B------:R-:W-:Y:S05]  /*25e20*/  BRA `(.L_x_14938) ;  /* 0xffffffc0001c7947 */ /* 0x000fea000383ffff */
.L_x_14786:
[----:B------:R-:W-:Y:S01]  /*25e30*/  BSSY B0, `(.L_x_14939) ;  /* 0x0000006000007945 */ /* 0x000fe20003800000 */
[----:B------:R-:W-:-:S07]  /*25e40*/  IMAD.MOV.U32 R15, RZ, RZ, -0x1 ;  /* 0xffffffffff0f7424 */ /* 0x000fce00078e00ff */
[----:B0-----:R-:W-:Y:S05]  /*25e50*/  WARPSYNC.COLLECTIVE R15, `(.L_x_14940) ;  /* 0x000000000f0c7348 */ /* 0x001fea0003c00000 */
[----:B------:R-:W-:Y:S02]  /*25e60*/  ELECT P6, UR62, PT ;  /* 0x00000000003e782f */ /* 0x000fe400038c0000 */
[----:B------:R-:W-:Y:S01]  /*25e70*/  MOV R14, UR62 ;  /* 0x0000003e000e7c02 */ /* 0x000fe20008000f00 */
[----:B0-----:R-:W-:Y:S10]  /*25e80*/  ENDCOLLECTIVE ;  /* 0x000000000000791b */ /* 0x001ff40003800000 */
.L_x_14940:
[----:B------:R-:W-:Y:S05]  /*25e90*/  BSYNC B0 ;  /* 0x0000000000007941 */ /* 0x000fea0003800000 */
.L_x_14939:
[----:B------:R-:W-:Y:S05]  /*25ea0*/  BRA `(.L_x_14941) ;  /* 0xffffffc000107947 */ /* 0x000fea000383ffff */
.L_x_14788:
[----:B0-----:R0:W1:Y:S02]  /*25eb0*/  SYNCS.PHASECHK.TRANS64.TRYWAIT P1, [R4+URZ+0x13240], R3 ;  /* 0x01324003040075a7 */ /* 0x001064000802017f */
[----:B-1----:R-:W-:Y:S05]  /*25ec0*/  @!P1 NANOSLEEP.SYNCS 0x989680 ;  /* 0x009896800000995d */ /* 0x002fea0003900000 */
[----:B------:R-:W1:Y:S02]  /*25ed0*/  @!P1 SYNCS.PHASECHK.TRANS64 P1, [R4+URZ+0x13240], R3 ;  /* 0x01324003040095a7 */ /* 0x000e64000802007f */
[----:B-1----:R-:W-:Y:S05]  /*25ee0*/  @!P1 BRA `(.L_x_14788) ;  /* 0xfffffffc00f09947 */ /* 0x002fea000383ffff */
[----:B------:R-:W-:Y:S05]  /*25ef0*/  BRA `(.L_x_14942) ;  /* 0xffffffc000387947 */ /* 0x000fea000383ffff */
.L_x_14790:
[----:B-1----:R1:W2:Y:S02]  /*25f00*/  SYNCS.PHASECHK.TRANS64.TRYWAIT P1, [R5+URZ+0x13240], R0 ;  /* 0x01324000050075a7 */ /* 0x0022a4000802017f */
[----:B--2---:R-:W-:Y:S05]  /*25f10*/  @!P1 NANOSLEEP.SYNCS 0x989680 ;  /* 0x009896800000995d */ /* 0x004fea0003900000 */
[----:B------:R-:W2:Y:S02]  /*25f20*/  @!P1 SYNCS.PHASECHK.TRANS64 P1, [R5+URZ+0x13240], R0 ;  /* 0x01324000050095a7 */ /* 0x000ea4000802007f */
[----:B--2---:R-:W-:Y:S05]  /*25f30*/  @!P1 BRA `(.L_x_14790) ;  /* 0xfffffffc00f09947 */ /* 0x004fea000383ffff */
[----:B------:R-:W-:Y:S05]  /*25f40*/  BRA `(.L_x_14943) ;  /* 0xffffffc000487947 */ /* 0x000fea000383ffff */
.L_x_14792:
[----:B--2---:R2:W3:Y:S02]  /*25f50*/  SYNCS.PHASECHK.TRANS64.TRYWAIT P1, [R4+URZ+0x13260], R3 ;  /* 0x01326003040075a7 */ /* 0x0044e4000802017f */
[----:B---3--:R-:W-:Y:S05]  /*25f60*/  @!P1 NANOSLEEP.SYNCS 0x989680 ;  /* 0x009896800000995d */ /* 0x008fea0003900000 */
[----:B------:R-:W3:Y:S02]  /*25f70*/  @!P1 SYNCS.PHASECHK.TRANS64 P1, [R4+URZ+0x13260], R3 ;  /* 0x01326003040095a7 */ /* 0x000ee4000802007f */
[----:B---3--:R-:W-:Y:S05]  /*25f80*/  @!P1 BRA `(.L_x_14792) ;  /* 0xfffffffc00f09947 */ /* 0x008fea000383ffff */
[----:B------:R-:W-:Y:S05]  /*25f90*/  BRA `(.L_x_14944) ;  /* 0xffffffc000447947 */ /* 0x000fea000383ffff */
.L_x_14794:
[----:B---3--:R3:W4:Y:S02]  /*25fa0*/  SYNCS.PHASECHK.TRANS64.TRYWAIT P1, [R5+URZ+0x13260], R0 ;  /* 0x01326000050075a7 */ /* 0x008724000802017f */
[----:B----4-:R-:W-:Y:S05]  /*25fb0*/  @!P1 NANOSLEEP.SYNCS 0x989680 ;  /* 0x009896800000995d */ /* 0x010fea0003900000 */
[----:B------:R-:W4:Y:S02]  /*25fc0*/  @!P1 SYNCS.PHASECHK.TRANS64 P1, [R5+URZ+0x13260], R0 ;  /* 0x01326000050095a7 */ /* 0x000f24000802007f */
[----:B----4-:R-:W-:Y:S05]  /*25fd0*/  @!P1 BRA `(.L_x_14794) ;  /* 0xfffffffc00f09947 */ /* 0x010fea000383ffff */
[----:B------:R-:W-:Y:S05]  /*25fe0*/  BRA `(.L_x_14945) ;  /* 0xffffffc000407947 */ /* 0x000fea000383ffff */
.L_x_14796:
[----:B----4-:R4:W0:Y:S02]  /*25ff0*/  SYNCS.PHASECHK.TRANS64.TRYWAIT P1, [R4+URZ+0x13280], R3 ;  /* 0x01328003040075a7 */ /* 0x010824000802017f */
[----:B0-----:R-:W-:Y:S05]  /*26000*/  @!P1 NANOSLEEP.SYNCS 0x989680 ;  /* 0x009896800000995d */ /* 0x001fea0003900000 */
[----:B------:R-:W0:Y:S02]  /*26010*/  @!P1 SYNCS.PHASECHK.TRANS64 P1, [R4+URZ+0x13280], R3 ;  /* 0x01328003040095a7 */ /* 0x000e24000802007f */
[----:B0-----:R-:W-:Y:S05]  /*26020*/  @!P1 BRA `(.L_x_14796) ;  /* 0xfffffffc00f09947 */ /* 0x001fea000383ffff */
[----:B------:R-:W-:Y:S05]  /*26030*/  BRA `(.L_x_14946) ;  /* 0xffffffc0003c7947 */ /* 0x000fea000383ffff */
.L_x_14947:
        /* <DEDUP_REMOVED lines=12> */
.L_x_15866:


//--------------------- .text._ZN7cutlass13device_kernelIN5flash11enable_sm90INS1_16FlashAttnFwdSm90INS1_25CollectiveMainloopFwdSm90ILi2EN4cute5tupleIJNS5_1CILi1EEES8_S8_EEENS6_IJNS7_ILi192EEENS7_ILi160EEENS7_ILi64EEEEEELi64ENS_12float_e4m3_tEfNS_4arch4Sm90ELb1ELb0ELb0ELb0ELb1ELb0ELb0ELb1ELb1ELb1ELb0ELb0EEENS1_21CollectiveEpilogueFwdINS6_IJSA_SC_SB_EEES9_NS_10bfloat16_tESG_Li384ELb0ELb1ELb0ELb1EEENS1_30DynamicPersistentTileSchedulerILi384ELi128ELb0ELb1ELb1EEEEEEEEEvNT_6ParamsE --------------------------
	.section	.text._ZN7cutlass13device_kernelIN5flash11enable_sm90INS1_16FlashAttnFwdSm90INS1_25CollectiveMainloopFwdSm90ILi2EN4cute5tupleIJNS5_1CILi1EEES8_S8_EEENS6_IJNS7_ILi192EEENS7_ILi160EEENS7_ILi64EEEEEELi64ENS_12float_e4m3_tEfNS_4arch4Sm90ELb1ELb0ELb0ELb0ELb1ELb0ELb0ELb1ELb1ELb1ELb0ELb0EEENS1_21CollectiveEpilogueFwdINS6_IJSA_SC_SB_EEES9_NS_10bfloat16_tESG_Li384ELb0ELb1ELb0ELb1EEENS1_30DynamicPersistentTileSchedulerILi384ELi128ELb0ELb1ELb1EEEEEEEEEvNT_6ParamsE,"ax",@progbits
	.align	128
.text._ZN7cutlass13device_kernelIN5flash11enable_sm90INS1_16FlashAttnFwdSm90INS1_25CollectiveMainloopFwdSm90ILi2EN4cute5tupleIJNS5_1CILi1EEES8_S8_EEENS6_IJNS7_ILi192EEENS7_ILi160EEENS7_ILi64EEEEEELi64ENS_12float_e4m3_tEfNS_4arch4Sm90ELb1ELb0ELb0ELb0ELb1ELb0ELb0ELb1ELb1ELb1ELb0ELb0EEENS1_21CollectiveEpilogueFwdINS6_IJSA_SC_SB_EEES9_NS_10bfloat16_tESG_Li384ELb0ELb1ELb0ELb1EEENS1_30DynamicPersistentTileSchedulerILi384ELi128ELb0ELb1ELb1EEEEEEEEEvNT_6ParamsE:
        .type           _ZN7cutlass13device_kernelIN5flash11enable_sm90INS1_16FlashAttnFwdSm90INS1_25CollectiveMainloopFwdSm90ILi2EN4cute5tupleIJNS5_1CILi1EEES8_S8_EEENS6_IJNS7_ILi192EEENS7_ILi160EEENS7_ILi64EEEEEELi64ENS_12float_e4m3_tEfNS_4arch4Sm90ELb1ELb0ELb0ELb0ELb1ELb0ELb0ELb1ELb1ELb1ELb0ELb0EEENS1_21CollectiveEpilogueFwdINS6_IJSA_SC_SB_EEES9_NS_10bfloat16_tESG_Li384ELb0ELb1ELb0ELb1EEENS1_30DynamicPersistentTileSchedulerILi384ELi128ELb0ELb1ELb1EEEEEEEEEvNT_6ParamsE,@function
        .size           _ZN7cutlass13device_kernelIN5flash11enable_sm90INS1_16FlashAttnFwdSm90INS1_25CollectiveMainloopFwdSm90ILi2EN4cute5tupleIJNS5_1CILi1EEES8_S8_EEENS6_IJNS7_ILi192EEENS7_ILi160EEENS7_ILi64EEEEEELi64ENS_12float_e4m3_tEfNS_4arch4Sm90ELb1ELb0ELb0ELb0ELb1ELb0ELb0ELb1ELb1ELb1ELb0ELb0EEENS1_21CollectiveEpilogueFwdINS6_IJSA_SC_SB_EEES9_NS_10bfloat16_tESG_Li384ELb0ELb1ELb0ELb1EEENS1_30DynamicPersistentTileSchedulerILi384ELi128ELb0ELb1ELb1EEEEEEEEEvNT_6ParamsE,(.L_x_15867 - _ZN7cutlass13device_kernelIN5flash11enable_sm90INS1_16FlashAttnFwdSm90INS1_25CollectiveMainloopFwdSm90ILi2EN4cute5tupleIJNS5_1CILi1EEES8_S8_EEENS6_IJNS7_ILi192EEENS7_ILi160EEENS7_ILi64EEEEEELi64ENS_12float_e4m3_tEfNS_4arch4Sm90ELb1ELb0ELb0ELb0ELb1ELb0ELb0ELb1ELb1ELb1ELb0ELb0EEENS1_21CollectiveEpilogueFwdINS6_IJSA_SC_SB_EEES9_NS_10bfloat16_tESG_Li384ELb0ELb1ELb0ELb1EEENS1_30DynamicPersistentTileSchedulerILi384ELi128ELb0ELb1ELb1EEEEEEEEEvNT_6ParamsE)
        .other          _ZN7cutlass13device_kernelIN5flash11enable_sm90INS1_16FlashAttnFwdSm90INS1_25CollectiveMainloopFwdSm90ILi2EN4cute5tupleIJNS5_1CILi1EEES8_S8_EEENS6_IJNS7_ILi192EEENS7_ILi160EEENS7_ILi64EEEEEELi64ENS_12float_e4m3_tEfNS_4arch4Sm90ELb1ELb0ELb0ELb0ELb1ELb0ELb0ELb1ELb1ELb1ELb0ELb0EEENS1_21CollectiveEpilogueFwdINS6_IJSA_SC_SB_EEES9_NS_10bfloat16_tESG_Li384ELb0ELb1ELb0ELb1EEENS1_30DynamicPersistentTileSchedulerILi384ELi128ELb0ELb1ELb1EEEEEEEEEvNT_6ParamsE,@"STO_CUDA_ENTRY STV_DEFAULT"
_ZN7cutlass13device_kernelIN5flash11enable_sm90INS1_16FlashAttnFwdSm90INS1_25CollectiveMainloopFwdSm90ILi2EN4cute5tupleIJNS5_1CILi1EEES8_S8_EEENS6_IJNS7_ILi192EEENS7_ILi160EEENS7_ILi64EEEEEELi64ENS_12float_e4m3_tEfNS_4arch4Sm90ELb1ELb0ELb0ELb0ELb1ELb0ELb0ELb1ELb1ELb1ELb0ELb0EEENS1_21CollectiveEpilogueFwdINS6_IJSA_SC_SB_EEES9_NS_10bfloat16_tESG_Li384ELb0ELb1ELb0ELb1EEENS1_30DynamicPersistentTileSchedulerILi384ELi128ELb0ELb1ELb1EEEEEEEEEvNT_6ParamsE:
        /* <DEDUP_REMOVED lines=45> */
.L_x_14948:
        /* <DEDUP_REMOVED lines=22> */
.L_x_14949:
        /* <DEDUP_REMOVED lines=18> */
.L_x_14950:
        /* <DEDUP_REMOVED lines=22> */
.L_x_14951:
        /* <DEDUP_REMOVED lines=24> */
.L_x_14952:
        /* <DEDUP_REMOVED lines=10> */
.L_x_14954:
        /* <DEDUP_REMOVED lines=40> */
[----:B------:R0:W-:Y:S01]  /*0b50*/  STL [R1], R2 ;  /* 0x0000000201007387 */ /* 0x0001e20000100800 */
[----:B------:R-:W-:Y:S01]  /*0b60*/  LEA.HI R0, R0, R10, RZ, 0x3 ;  /* 0x0000000a00007211 */ /* 0x000fe200078f18ff */
[----:B------:R-:W-:Y:S01]  /*0b70*/  IMAD.IADD R7, R10, 0x1, -R7 ;  /* 0x000000010a077824 */ /* 0x000fe200078e0a07 */
[----:B------:R-:W-:-:S02]  /*0b80*/  LOP3.LUT R8, R8, 0xfffffff8, RZ, 0xc0, !PT ;  /* 0xfffffff808087812 */ /* 0x000fc400078ec0ff */
[----:B------:R-:W-:Y:S02]  /*0b90*/  LEA.HI R6, R6, R23, RZ, 0x5 ;  /* 0x0000001706067211 */ /* 0x000fe400078f28ff */
[----:B------:R-:W-:Y:S01]  /*0ba0*/  LOP3.LUT R18, R0, 0xfffffff8, RZ, 0xc0, !PT ;  /* 0xfffffff800127812 */ /* 0x000fe200078ec0ff */
[----:B------:R-:W-:Y:S01]  /*0bb0*/  IMAD.IADD R5, R5, 0x1, -R8 ;  /* 0x0000000105057824 */ /* 0x000fe200078e0a08 */
[----:B------:R-:W-:Y:S01]  /*0bc0*/  LEA.HI R9, R7, R7, RZ, 0x1 ;  /* 0x0000000707097211 */ /* 0x000fe200078f08ff */
[----:B0-----:R-:W-:Y:S01]  /*0bd0*/  IMAD.HI R2, R156, 0x55555556, RZ ;  /* 0x555555569c027827 */ /* 0x001fe200078e02ff */
[----:B------:R-:W-:Y:S02]  /*0be0*/  SHF.R.S32.HI R6, RZ, 0x5, R6 ;  /* 0x00000005ff067819 */ /* 0x000fe40000011406 */
[----:B------:R-:W-:Y:S01]  /*0bf0*/  LOP3.LUT R16, R4, 0x7ffffffc, RZ, 0xc0, !PT ;  /* 0x7ffffffc04107812 */ /* 0x000fe200078ec0ff */
[----:B------:R-:W-:Y:S01]  /*0c00*/  IMAD.IADD R18, R10, 0x1, -R18 ;  /* 0x000000010a127824 */ /* 0x000fe200078e0a12 */
[----:B------:R-:W-:Y:S01]  /*0c10*/  LEA.HI R3, R2, R2, RZ, 0x1 ;  /* 0x0000000202037211 */ /* 0x000fe200078f08ff */
[----:B------:R-:W-:Y:S01]  /*0c20*/  IMAD R6, R6, 0x10, R5 ;  /* 0x0000001006067824 */ /* 0x000fe200078e0205 */
[----:B------:R-:W-:Y:S01]  /*0c30*/  LOP3.LUT R2, R9, 0x1ffffffe, RZ, 0xc0, !PT ;  /* 0x1ffffffe09027812 */ /* 0x000fe200078ec0ff */
[----:B------:R-:W-:Y:S01]  /*0c40*/  IMAD.SHL.U32 R19, R18, 0x8, RZ ;  /* 0x0000000812137824 */ /* 0x000fe200078e00ff */
[----:B------:R-:W-:Y:S01]  /*0c50*/  SHF.R.S32.HI R22, RZ, 0x3, R0 ;  /* 0x00000003ff167819 */ /* 0x000fe20000011400 */
[----:B------:R-:W-:-:S02]  /*0c60*/  IMAD R3, R3, -0x3, R156 ;  /* 0xfffffffd03037824 */ /* 0x000fc400078e029c */
[----:B------:R-:W-:Y:S01]  /*0c70*/  IMAD.IADD R2, R7, 0x1, -R2 ;  /* 0x0000000107027824 */ /* 0x000fe200078e0a02 */
[----:B------:R-:W-:Y:S01]  /*0c80*/  SHF.R.S32.HI R0, RZ, 0x1f, R19 ;  /* 0x0000001fff007819 */ /* 0x000fe20000011413 */
[----:B------:R-:W-:Y:S02]  /*0c90*/  IMAD R157, R3, 0x40, R6 ;  /* 0x00000040039d7824 */ /* 0x000fe400078e0206 */
[----:B------:R-:W-:Y:S02]  /*0ca0*/  IMAD.IADD R16, R23, 0x1, -R16 ;  /* 0x0000000117107824 */ /* 0x000fe400078e0a10 */
[----:B------:R-:W-:-:S07]  /*0cb0*/  IMAD R17, R2, 0x8, R157 ;  /* 0x0000000802117824 */ /* 0x000fce00078e029d */
.L_x_14999:
        /* <DEDUP_REMOVED lines=21> */
.L_x_14955:
[----:B------:R-:W-:Y:S01]  /*0e10*/  ULDC UR6, c[0x0][0xc54] ;  /* 0x0003150000067ab9 */ /* 0x000fe20000000800 */
[----:B------:R-:W-:Y:S01]  /*0e20*/  UMOV UR8, UR7 ;  /* 0x0000000700087c82 */ /* 0x000fe20008000000 */
[----:B------:R-:W-:-:S11]  /*0e30*/  UISETP.NE.AND UP0, UPT, UR6, 0x1, UPT ;  /* 0x000000010600788c */ /* 0x000fd6000bf05270 */
[----:B------:R-:W-:Y:S02]  /*0e40*/  @UP0 ULDC.64 UR10, c[0x0][0xc58] ;  /* 0x00031600000a0ab9 */ /* 0x000fe40000000a00 */
[----:B------:R-:W-:-:S04]  /*0e50*/  UIMAD.WIDE.U32 UR4, UR7, UR10, URZ ;  /* 0x0000000a070472a5 */ /* 0x000fc8000f8e003f */
[----:B------:R-:W-:-:S04]  /*0e60*/  @UP0 USHF.R.U32.HI UR8, URZ, UR11, UR5 ;  /* 0x0000000b3f080299 */ /* 0x000fc80008011605 */
[----:B------:R-:W-:-:S12]  /*0e70*/  UIMAD UR4, UR8, UR6, URZ ;  /* 0x00000006080472a4 */ /* 0x000fd8000f8e023f */
.L_x_14956:
        /* <DEDUP_REMOVED lines=57> */
[----:B------:R-:W-:Y:S02]  /*1210*/  ULDC UR47, c[0x0][0x424] ;  /* 0x00010900002f7ab9 */ /* 0x000fe40000000800 */
[----:B------:R0:W2:Y:S01]  /*1220*/  @P0 LDG.E R7, desc[UR50][R2.64] ;  /* 0x0000003202070981 */ /* 0x0000a2000c1e1900 */
[----:B------:R-:W-:Y:S02]  /*1230*/  UISETP.NE.U32.AND UP0, UPT, UR4, URZ, UPT ;  /* 0x0000003f0400728c */ /* 0x000fe4000bf05070 */
[----:B------:R-:W-:Y:S01]  /*1240*/  UISETP.NE.AND UP4, UPT, UR6, 0x1, UPT ;  /* 0x000000010600788c */ /* 0x000fe2000bf85270 */
[----:B------:R1:W2:Y:S01]  /*1250*/  @P1 LDG.E R0, desc[UR50][R4.64] ;  /* 0x0000003204001981 */ /* 0x0002a2000c1e1900 */
[----:B------:R-:W-:Y:S01]  /*1260*/  ULDC UR4, c[0x0][0xc3c] ;  /* 0x00030f0000047ab9 */ /* 0x000fe20000000800 */
[----:B------:R-:W-:Y:S01]  /*1270*/  UISETP.NE.AND.EX UP0, UPT, UR5, URZ, UPT, UP0 ;  /* 0x0000003f0500728c */ /* 0x000fe2000bf05300 */
[----:B------:R-:W-:Y:S01]  /*1280*/  PLOP3.LUT P0, PT, PT, PT, PT, 0x80, 0x0 ;  /* 0x000000000000781c */ /* 0x000fe20003f0f070 */
[----:B------:R-:W-:Y:S01]  /*1290*/  UIADD3 UR4, UR8, UR4, URZ ;  /* 0x0000000408047290 */ /* 0x000fe2000fffe03f */
[----:B------:R-:W-:Y:S01]  /*12a0*/  CS2R R54, SRZ ;  /* 0x0000000000367805 */ /* 0x000fe2000001ff00 */
[----:B------:R-:W-:Y:S01]  /*12b0*/  ULDC UR5, c[0x0][0x988] ;  /* 0x0002620000057ab9 */ /* 0x000fe20000000800 */
[----:B------:R-:W-:Y:S01]  /*12c0*/  ULDC UR7, c[0x0][0x288] ;  /* 0x0000a20000077ab9 */ /* 0x000fe20000000800 */
[----:B------:R-:W-:Y:S01]  /*12d0*/  UIMAD UR43, UR4, 0xc0, URZ ;  /* 0x000000c0042b78a4 */ /* 0x000fe2000f8e023f */
[----:B0-----:R-:W-:Y:S01]  /*12e0*/  CS2R R2, SRZ ;  /* 0x0000000000027805 */ /* 0x001fe2000001ff00 */
[----:B------:R-:W-:Y:S01]  /*12f0*/  UIADD3 UR7, -UR7, 0xa0, URZ ;  /* 0x000000a007077890 */ /* 0x000fe2000fffe13f */
[----:B-1----:R-:W-:Y:S01]  /*1300*/  CS2R R4, SRZ ;  /* 0x0000000000047805 */ /* 0x002fe2000001ff00 */
[----:B------:R-:W-:Y:S01]  /*1310*/  UIADD3 UR6, UR43, 0xbf, URZ ;  /* 0x000000bf2b067890 */ /* 0x000fe2000fffe03f */
[----:B------:R-:W-:Y:S01]  /*1320*/  CS2R R8, SRZ ;  /* 0x0000000000087805 */ /* 0x000fe2000001ff00 */
[----:B------:R-:W-:Y:S01]  /*1330*/  @UP4 ULDC UR4, c[0x0][0x44c] ;  /* 0x0001130000044ab9 */ /* 0x000fe20000000800 */
[----:B------:R-:W-:Y:S01]  /*1340*/  USEL UR47, UR47, 0x1, UP0 ;  /* 0x000000012f2f7887 */ /* 0x000fe20008000000 */
[----:B------:R-:W-:Y:S01]  /*1350*/  CS2R R52, SRZ ;  /* 0x0000000000347805 */ /* 0x000fe2000001ff00 */
[----:B------:R-:W-:Y:S01]  /*1360*/  ULDC UR8, c[0x0][0x2f0] ;  /* 0x0000bc0000087ab9 */ /* 0x000fe20000000800 */
[----:B------:R-:W-:Y:S01]  /*1370*/  @UP4 ULDC UR9, c[0x0][0x450] ;  /* 0x0001140000094ab9 */ /* 0x000fe20000000800 */
[----:B------:R-:W-:Y:S01]  /*1380*/  UIMAD UR7, UR47, UR8, UR7 ;  /* 0x000000082f0772a4 */ /* 0x000fe2000f8e0207 */
[----:B------:R-:W-:Y:S01]  /*1390*/  CS2R R10, SRZ ;  /* 0x00000000000a7805 */ /* 0x000fe2000001ff00 */
[----:B------:R-:W-:Y:S01]  /*13a0*/  UP2UR UR48, UPR, URZ, 0x10 ;  /* 0x000000103f307883 */ /* 0x000fe20008000000 */
        /* <DEDUP_REMOVED lines=11> */
[----:B--2---:R-:W-:-:S04]  /*1460*/  FMUL.FTZ R0, R7, R0 ;  /* 0x0000000007007220 */ /* 0x004fc80000410000 */
[----:B------:R-:W-:Y:S01]  /*1470*/  FMUL.FTZ R0, R0, UR5 ;  /* 0x0000000500007c20 */ /* 0x000fe20008410000 */
[----:B------:R-:W-:Y:S02]  /*1480*/  UIMAD.WIDE.U32 UR4, UR6, UR4, URZ ;  /* 0x00000004060472a5 */ /* 0x000fe4000f8e003f */
[----:B------:R-:W-:Y:S02]  /*1490*/  UIMAD UR4, UR47, UR8, 0x9f ;  /* 0x0000009f2f0474a4 */ /* 0x000fe4000f8e0208 */
[----:B------:R-:W-:Y:S01]  /*14a0*/  @UP4 USHF.R.U32.HI UR6, URZ, UR9, UR5 ;  /* 0x000000093f064299 */ /* 0x000fe20008011605 */
[----:B------:R-:W-:Y:S01]  /*14b0*/  R2UR UR42, R0 ;  /* 0x00000000002a72ca */ /* 0x000fe200000e0000 */
        /* <DEDUP_REMOVED lines=43> */
.L_x_14958:
        /* <DEDUP_REMOVED lines=9> */
.L_x_15085:
[----:B------:R-:W-:Y:S05]  /*1800*/  @!P0 BRA `(.L_x_14960) ;  /* 0x0000000000048947 */ /* 0x000fea0003800000 */
[----:B------:R-:W-:Y:S01]  /*1810*/  BPT.TRAP 0x1 ;  /* 0x000000040000795c */ /* 0x000fe20000300000 */
.L_x_14960:
[----:B0-----:R-:W-:Y:S02]  /*1820*/  IMAD.U32 R3, RZ, RZ, UR38 ;  /* 0x00000026ff037e24 */ /* 0x001fe4000f8e00ff */
[----:B------:R-:W-:-:S03]  /*1830*/  IMAD.U32 R0, RZ, RZ, UR37 ;  /* 0x00000025ff007e24 */ /* 0x000fc6000f8e00ff */
[----:B------:R-:W-:Y:S02]  /*1840*/  LEA R3, R3, UR45, 0x3 ;  /* 0x0000002d03037c11 */ /* 0x000fe4000f8e18ff */
[----:B------:R-:W-:-:S04]  /*1850*/  SHF.L.U32 R0, R0, 0x1f, RZ ;  /* 0x0000001f00007819 */ /* 0x000fc800000006ff */
[----:B------:R0:W1:Y:S01]  /*1860*/  SYNCS.PHASECHK.TRANS64.TRYWAIT P1, [R3+URZ+0x13230], R0 ;  /* 0x01323000030075a7 */ /* 0x000062000802017f */
[----:B------:R-:W-:Y:S05]  /*1870*/  @!P0 BRA `(.L_x_14961) ;  /* 0x0000000000048947 */ /* 0x000fea0003800000 */
[----:B------:R-:W-:Y:S01]  /*1880*/  BPT.TRAP 0x1 ;  /* 0x000000040000795c */ /* 0x000fe20000300000 */
.L_x_14961:
[----:B-1----:R-:W-:Y:S05]  /*1890*/  @P1 BRA `(.L_x_14962) ;  /* 0x0000000000081947 */ /* 0x002fea0003800000 */
[----:B------:R-:W1:Y:S02]  /*18a0*/  SYNCS.PHASECHK.TRANS64.TRYWAIT P1, [R3+URZ+0x13230], R0 ;  /* 0x01323000030075a7 */ /* 0x000e64000802017f */
[----:B-1----:R-:W-:Y:S05]  /*18b0*/  @!P1 BRA `(.L_x_14963) ;  /* 0x000000ec00fc9947 */ /* 0x002fea0003800000 */
.L_x_14962:
        /* <DEDUP_REMOVED lines=73> */
.L_x_14964:
        /* <DEDUP_REMOVED lines=173> */
[----:B------:R0:W-:Y:S01]  /*2820*/  MUFU.EX2 R9, R12 ;  /* 0x0000000c00097308 */ /* 0x0001e20000000800 */
[----:B------:R-:W-:-:S01]  /*2830*/  FFMA.FTZ R83, R83, UR42, -R4 ;  /* 0x0000002a53537c23 */ /* 0x000fc20008010804 */
[----:B------:R-:W-:Y:S01]  /*2840*/  VIADDMNMX R2, R10, R95, R2, PT ;  /* 0x0000005f0a027246 */ /* 0x000fe20003800102 */
[----:B------:R-:W-:-:S01]  /*2850*/  FFMA.FTZ R86, R86, UR42, -R4 ;  /* 0x0000002a56567c23 */ /* 0x000fc20008010804 */
[--C-:B------:R-:W-:Y:S01]  /*2860*/  FFMA.FTZ R87, R87, UR42, -R4.reuse ;  /* 0x0000002a57577c23 */ /* 0x100fe20008010804 */
[----:B------:R-:W-:-:S01]  /*2870*/  FFMA.FTZ R6, R107, UR42, -R4 ;  /* 0x0000002a6b067c23 */ /* 0x000fc20008010804 */
[----:B------:R-:W-:Y:S01]  /*2880*/  ISETP.GT.AND P1, PT, R2, RZ, PT ;  /* 0x000000ff0200720c */ /* 0x000fe20003f24270 */
[----:B------:R-:W-:-:S01]  /*2890*/  FFMA.FTZ R7, R7, UR42, -R4 ;  /* 0x0000002a07077c23 */ /* 0x000fc20008010804 */
[----:B------:R-:W-:Y:S01]  /*28a0*/  ISETP.GT.AND P2, PT, R2, 0x1, PT ;  /* 0x000000010200780c */ /* 0x000fe20003f44270 */
[----:B0-----:R-:W-:-:S01]  /*28b0*/  FFMA.FTZ R12, R13, UR42, -R4 ;  /* 0x0000002a0d0c7c23 */ /* 0x001fc20008010804 */
        /* <DEDUP_REMOVED lines=37> */
[----:B------:R-:W-:Y:S01]  /*2b10*/  MUFU.EX2 R11, R11 ;  /* 0x0000000b000b7308 */ /* 0x000fe20000000800 */
[----:B------:R-:W-:Y:S01]  /*2b20*/  ISETP.GT.AND P1, PT, R2, 0x20, PT ;  /* 0x000000200200780c */ /* 0x000fe20003f24270 */
        /* <DEDUP_REMOVED lines=9> */
[----:B------:R-:W1:Y:S01]  /*2bc0*/  MUFU.EX2 R13, R103 ;  /* 0x00000067000d7308 */ /* 0x000e620000000800 */
[----:B------:R-:W-:-:S02]  /*2bd0*/  ISETP.GT.AND P2, PT, R2, 0x29, PT ;  /* 0x000000290200780c */ /* 0x000fc40003f44270 */
[----:B------:R-:W-:Y:S02]  /*2be0*/  FSEL R76, R76, -INF , P1 ;  /* 0xff8000004c4c7808 */ /* 0x000fe40000800000 */
[----:B------:R-:W-:Y:S01]  /*2bf0*/  FMNMX.FTZ R91, R73, R20, !PT ;  /* 0x00000014495b7209 */ /* 0x000fe20007810000 */
[----:B------:R-:W-:Y:S01]  /*2c00*/  FFMA.FTZ R20, R21, UR42, -R4 ;  /* 0x0000002a15147c23 */ /* 0x000fe20008010804 */
        /* <DEDUP_REMOVED lines=16> */
[----:B------:R2:W3:Y:S01]  /*2d10*/  MUFU.EX2 R21, R82 ;  /* 0x0000005200157308 */ /* 0x0004e20000000800 */
[----:B------:R-:W-:Y:S02]  /*2d20*/  ISETP.GT.AND P1, PT, R2, 0x40, PT ;  /* 0x000000400200780c */ /* 0x000fe40003f24270 */
        /* <DEDUP_REMOVED lines=15> */
[----:B--2---:R-:W-:Y:S02]  /*2e20*/  FMNMX.FTZ R82, R60, R79, !PT ;  /* 0x0000004f3c527209 */ /* 0x004fe40007810000 */
        /* <DEDUP_REMOVED lines=10> */
[----:B----4-:R-:W-:Y:S02]  /*2ed0*/  FMNMX.FTZ R83, R65, R82, !PT ;  /* 0x0000005241537209 */ /* 0x010fe40007810000 */
[----:B------:R-:W-:Y:S01]  /*2ee0*/  FSEL R69, R69, -INF , P2 ;  /* 0xff80000045457808 */ /* 0x000fe20001000000 */
[----:B------:R4:W-:Y:S01]  /*2ef0*/  MUFU.EX2 R79, R87 ;  /* 0x00000057004f7308 */ /* 0x0009e20000000800 */
[----:B------:R-:W-:Y:S01]  /*2f00*/  ISETP.GT.AND P1, PT, R2, 0x60, PT ;  /* 0x000000600200780c */ /* 0x000fe20003f24270 */
[----:B--2---:R-:W-:Y:S01]  /*2f10*/  FFMA.FTZ R86, R58, UR42, -R4 ;  /* 0x0000002a3a567c23 */ /* 0x004fe20008010804 */
[----:B------:R-:W-:Y:S02]  /*2f20*/  FMNMX.FTZ R82, R68, R83, !PT ;  /* 0x0000005344527209 */ /* 0x000fe40007810000 */
[----:B------:R-:W-:-:S02]  /*2f30*/  ISETP.GT.AND P2, PT, R2, 0x61, PT ;  /* 0x000000610200780c */ /* 0x000fc40003f44270 */
[----:B------:R-:W-:Y:S01]  /*2f40*/  FSEL R58, R40, -INF , P1 ;  /* 0xff800000283a7808 */ /* 0x000fe20000800000 */
[----:B------:R-:W-:Y:S01]  /*2f50*/  MUFU.EX2 R26, R26 ;  /* 0x0000001a001a7308 */ /* 0x000fe20000000800 */
[----:B------:R-:W-:Y:S01]  /*2f60*/  FMNMX.FTZ R83, R69, R82, !PT ;  /* 0x0000005245537209 */ /* 0x000fe20007810000 */
[----:B----4-:R-:W-:Y:S01]  /*2f70*/  FFMA.FTZ R87, R66, UR42, -R4 ;  /* 0x0000002a42577c23 */ /* 0x010fe20008010804 */
        /* <DEDUP_REMOVED lines=10> */
[----:B--2---:R-:W-:Y:S01]  /*3020*/  FFMA.FTZ R86, R62, UR42, -R4 ;  /* 0x0000002a3e567c23 */ /* 0x004fe20008010804 */
        /* <DEDUP_REMOVED lines=12> */
[----:B------:R-:W-:Y:S02]  /*30f0*/  FMNMX.FTZ R83, R82, R83, !PT ;  /* 0x0000005352537209 */ /* 0x000fe40007810000 */
[----:B------:R-:W-:Y:S01]  /*3100*/  FSEL R53, R53, -INF , P2 ;  /* 0xff80000035357808 */ /* 0x000fe20001000000 */
[----:B------:R-:W-:Y:S01]  /*3110*/  MUFU.EX2 R49, R49 ;  /* 0x0000003100317308 */ /* 0x000fe20000000800 */
[----:B------:R-:W-:Y:S02]  /*3120*/  ISETP.GT.AND P1, PT, R2, 0x80, PT ;  /* 0x000000800200780c */ /* 0x000fe40003f24270 */
[----:B------:R-:W-:Y:S02]  /*3130*/  FMNMX.FTZ R66, R52, R83, !PT ;  /* 0x0000005334427209 */ /* 0x000fe40007810000 */
[----:B------:R-:W-:-:S02]  /*3140*/  ISETP.GT.AND P2, PT, R2, 0x81, PT ;  /* 0x000000810200780c */ /* 0x000fc40003f44270 */
[----:B------:R-:W-:Y:S01]  /*3150*/  FSEL R63, R24, -INF , P1 ;  /* 0xff800000183f7808 */ /* 0x000fe20000800000 */
[----:B------:R-:W-:Y:S01]  /*3160*/  MUFU.EX2 R31, R31 ;  /* 0x0000001f001f7308 */ /* 0x000fe20000000800 */
[----:B--2---:R-:W-:Y:S02]  /*3170*/  FMNMX.FTZ R86, R53, R66, !PT ;  /* 0x0000004235567209 */ /* 0x004fe40007810000 */
[----:B------:R-:W-:Y:S02]  /*3180*/  ISETP.GT.AND P1, PT, R2, 0x88, PT ;  /* 0x000000880200780c */ /* 0x000fe40003f24270 */
[----:B------:R-:W-:Y:S01]  /*3190*/  FSEL R66, R25, -INF , P2 ;  /* 0xff80000019427808 */ /* 0x000fe20001000000 */
[----:B------:R-:W-:Y:S01]  /*31a0*/  FFMA.FTZ R25, R67, UR42, -R4 ;  /* 0x0000002a43197c23 */ /* 0x000fe20008010804 */
[----:B------:R-:W-:Y:S01]  /*31b0*/  FMNMX.FTZ R83, R63, R86, !PT ;  /* 0x000000563f537209 */ /* 0x000fe20007810000 */
[----:B------:R2:W-:Y:S01]  /*31c0*/  MUFU.EX2 R24, R87 ;  /* 0x0000005700187308 */ /* 0x0005e20000000800 */
[----:B------:R-:W-:-:S02]  /*31d0*/  FSEL R67, R28, -INF , P1 ;  /* 0xff8000001c437808 */ /* 0x000fc40000800000 */
[----:B------:R-:W-:Y:S02]  /*31e0*/  ISETP.GT.AND P2, PT, R2, 0x89, PT ;  /* 0x000000890200780c */ /* 0x000fe40003f44270 */
[----:B------:R-:W-:Y:S02]  /*31f0*/  FMNMX.FTZ R28, R66, R83, !PT ;  /* 0x00000053421c7209 */ /* 0x000fe40007810000 */
[----:B------:R-:W-:Y:S01]  /*3200*/  ISETP.GT.AND P1, PT, R2, 0x90, PT ;  /* 0x000000900200780c */ /* 0x000fe20003f24270 */
[----:B------:R-:W-:Y:S01]  /*3210*/  MUFU.EX2 R25, R25 ;  /* 0x0000001900197308 */ /* 0x000fe20000000800 */
[----:B--2---:R-:W-:-:S01]  /*3220*/  FFMA.FTZ R87, R70, UR42, -R4 ;  /* 0x0000002a46577c23 */ /* 0x004fc20008010804 */
[----:B------:R-:W-:Y:S02]  /*3230*/  FSEL R29, R29, -INF , P2 ;  /* 0xff8000001d1d7808 */ /* 0x000fe40001000000 */
[----:B------:R-:W-:Y:S02]  /*3240*/  FMNMX.FTZ R70, R67, R28, !PT ;  /* 0x0000001c43467209 */ /* 0x000fe40007810000 */
[----:B------:R-:W-:-:S02]  /*3250*/  ISETP.GT.AND P2, PT, R2, 0x91, PT ;  /* 0x000000910200780c */ /* 0x000fc40003f44270 */
[----:B------:R-:W-:Y:S01]  /*3260*/  FSEL R32, R32, -INF , P1 ;  /* 0xff80000020207808 */ /* 0x000fe20000800000 */
[----:B------:R2:W-:Y:S01]  /*3270*/  MUFU.EX2 R28, R87 ;  /* 0x00000057001c7308 */ /* 0x0005e20000000800 */
[----:B------:R-:W-:Y:S02]  /*3280*/  FMNMX.FTZ R83, R29, R70, !PT ;  /* 0x000000461d537209 */ /* 0x000fe40007810000 */
[----:B------:R-:W-:Y:S02]  /*3290*/  FSEL R70, R33, -INF , P2 ;  /* 0xff80000021467808 */ /* 0x000fe40001000000 */
[----:B------:R-:W-:Y:S02]  /*32a0*/  ISETP.GT.AND P1, PT, R2, 0x98, PT ;  /* 0x000000980200780c */ /* 0x000fe40003f24270 */
        /* <DEDUP_REMOVED lines=10> */
[----:B------:R-:W-:Y:S02]  /*3350*/  IMAD.U32 R55, RZ, RZ, UR42 ;  /* 0x0000002aff377e24 */ /* 0x000fe4000f8e00ff */
[--C-:B------:R-:W-:Y:S01]  /*3360*/  FFMA.FTZ R33, R42, UR42, -R4.reuse ;  /* 0x0000002a2a217c23 */ /* 0x100fe20008010804 */
[----:B------:R-:W-:-:S01]  /*3370*/  FFMA.FTZ R42, R47, UR42, -R4 ;  /* 0x0000002a2f2a7c23 */ /* 0x000fc20008010804 */
[----:B------:R-:W-:Y:S01]  /*3380*/  FMNMX.FTZ R2, R86, R37, !PT ;  /* 0x0000002556027209 */ /* 0x000fe20007810000 */
[----:B------:R-:W-:-:S01]  /*3390*/  FFMA.FTZ R37, R46, UR42, -R4 ;  /* 0x0000002a2e257c23 */ /* 0x000fc20008010804 */
[--C-:B------:R-:W-:Y:S01]  /*33a0*/  FFMA.FTZ R46, R51, UR42, -R4.reuse ;  /* 0x0000002a332e7c23 */ /* 0x100fe20008010804 */
[----:B------:R-:W-:-:S01]  /*33b0*/  FFMA.FTZ R47, R54, UR42, -R4 ;  /* 0x0000002a362f7c23 */ /* 0x000fc20008010804 */
[----:B------:R-:W-:Y:S01]  /*33c0*/  FFMA.FTZ R4, R39, UR42, -R4 ;  /* 0x0000002a27047c23 */ /* 0x000fe20008010804 */
[----:B--2---:R-:W2:Y:S01]  /*33d0*/  SHFL.BFLY PT, R87, R2, 0x2, 0x1f ;  /* 0x0c401f0002577f89 */ /* 0x004ea200000e0000 */
[----:B0-----:R-:W-:Y:S01]  /*33e0*/  F2FP.SATFINITE.E4M3.F32.PACK_AB_MERGE_C R153, R9, R8, RZ ;  /* 0x000000080999723e */ /* 0x001fe200048070ff */
[----:B------:R-:W-:Y:S01]  /*33f0*/  MUFU.EX2 R33, R33 ;  /* 0x0000002100217308 */ /* 0x000fe20000000800 */
[----:B-1----:R-:W-:-:S02]  /*3400*/  F2FP.SATFINITE.E4M3.F32.PACK_AB_MERGE_C R155, R13, R12, RZ ;  /* 0x0000000c0d9b723e */ /* 0x002fc400048070ff */
[----:B---3--:R-:W-:Y:S02]  /*3410*/  F2FP.SATFINITE.E4M3.F32.PACK_AB_MERGE_C R149, R21, R20, RZ ;  /* 0x000000141595723e */ /* 0x008fe400048070ff */
[----:B------:R-:W-:Y:S02]  /*3420*/  F2FP.SATFINITE.E4M3.F32.PACK_AB_MERGE_C R153, R7, R6, R153 ;  /* 0x000000060799723e */ /* 0x000fe40004807099 */
[----:B------:R-:W-:Y:S01]  /*3430*/  F2FP.SATFINITE.E4M3.F32.PACK_AB_MERGE_C R155, R11, R10, R155 ;  /* 0x0000000a0b9b723e */ /* 0x000fe2000480709b */
[----:B------:R-:W-:Y:S01]  /*3440*/  MUFU.EX2 R36, R36 ;  /* 0x0000002400247308 */ /* 0x000fe20000000800 */
[----:B------:R-:W-:-:S07]  /*3450*/  F2FP.SATFINITE.E4M3.F32.PACK_AB_MERGE_C R149, R15, R14, R149 ;  /* 0x0000000e0f95723e */ /* 0x000fce0004807095 */
[----:B------:R-:W-:Y:S01]  /*3460*/  MUFU.EX2 R37, R37 ;  /* 0x0000002500257308 */ /* 0x000fe20000000800 */
[----:B--2---:R-:W-:-:S07]  /*3470*/  FMNMX.FTZ R87, R2, R87, !PT ;  /* 0x0000005702577209 */ /* 0x004fce0007810000 */
        /* <DEDUP_REMOVED lines=61> */
[----:B------:R-:W-:Y:S01]  /*3850*/  FFMA.FTZ R83, R83, UR42, -R55 ;  /* 0x0000002a53537c23 */ /* 0x000fe20008010837 */
[----:B------:R-:W-:-:S04]  /*3860*/  F2FP.SATFINITE.E4M3.F32.PACK_AB_MERGE_C R152, R90, R87, RZ ;  /* 0x000000575a98723e */ /* 0x000fc800048070ff */
        /* <DEDUP_REMOVED lines=13> */
[----:B------:R-:W-:Y:S01]  /*3940*/  FFMA.FTZ R45, R52, UR42, -R55 ;  /* 0x0000002a342d7c23 */ /* 0x000fe20008010837 */
[----:B------:R-:W-:-:S04]  /*3950*/  F2FP.SATFINITE.E4M3.F32.PACK_AB_MERGE_C R154, R92, R91, RZ ;  /* 0x0000005b5c9a723e */ /* 0x000fc800048070ff */
[----:B------:R-:W-:Y:S01]  /*3960*/  F2FP.SATFINITE.E4M3.F32.PACK_AB_MERGE_C R154, R89, R88, R154 ;  /* 0x00000058599a723e */ /* 0x000fe2000480709a */
[----:B------:R-:W0:Y:S01]  /*3970*/  MUFU.EX2 R93, R93 ;  /* 0x0000005d005d7308 */ /* 0x000e220000000800 */
[----:B-1----:R-:W-:-:S01]  /*3980*/  FADD.FTZ R52, R72, R69 ;  /* 0x0000004548347221 */ /* 0x002fc20000010000 */
[----:B------:R-:W-:-:S04]  /*3990*/  FADD.FTZ R69, R15, R62 ;  /* 0x0000003e0f457221 */ /* 0x000fc80000010000 */
[----:B------:R-:W-:Y:S02]  /*39a0*/  FADD.FTZ R62, R20, R69 ;  /* 0x00000045143e7221 */ /* 0x000fe40000010000 */
[----:B------:R-:W1:Y:S01]  /*39b0*/  MUFU.EX2 R94, R94 ;  /* 0x0000005e005e7308 */ /* 0x000e620000000800 */
[----:B--2---:R-:W-:-:S01]  /*39c0*/  FADD.FTZ R52, R73, R52 ;  /* 0x0000003449347221 */ /* 0x004fc20000010000 */
[----:B------:R-:W-:Y:S01]  /*39d0*/  FADD.FTZ R95, R21, R62 ;  /* 0x0000003e155f7221 */ /* 0x000fe20000010000 */
[----:B------:R-:W-:-:S01]  /*39e0*/  FFMA.FTZ R62, R29, UR42, -R55 ;  /* 0x0000002a1d3e7c23 */ /* 0x000fc20008010837 */
[----:B------:R-:W-:Y:S02]  /*39f0*/  FFMA.FTZ R55, R86, UR42, -R55 ;  /* 0x0000002a56377c23 */ /* 0x000fe40008010837 */
[----:B------:R-:W-:-:S02]  /*3a00*/  FADD.FTZ R96, R56, R95 ;  /* 0x0000005f38607221 */ /* 0x000fc40000010000 */
        /* <DEDUP_REMOVED lines=13> */
[----:B-1----:R-:W-:-:S01]  /*3ae0*/  FADD.FTZ R78, R80, R69 ;  /* 0x00000045504e7221 */ /* 0x002fc20000010000 */
[C---:B------:R-:W-:Y:S01]  /*3af0*/  FADD.FTZ R69, R79.reuse, R96 ;  /* 0x000000604f457221 */ /* 0x040fe20000010000 */
[----:B------:R-:W-:-:S04]  /*3b00*/  F2FP.SATFINITE.E4M3.F32.PACK_AB_MERGE_C R79, R79, R64, RZ ;  /* 0x000000404f4f723e */ /* 0x000fc800048070ff */
[----:B------:R-:W-:Y:S01]  /*3b10*/  F2FP.SATFINITE.E4M3.F32.PACK_AB_MERGE_C R151, R75, R56, R79 ;  /* 0x000000384b97723e */ /* 0x000fe2000480704f */
        /* <DEDUP_REMOVED lines=8> */
[----:B------:R-:W-:Y:S01]  /*3ba0*/  FADD.FTZ R78, R48, R13 ;  /* 0x0000000d304e7221 */ /* 0x000fe20000010000 */
[----:B------:R-:W-:-:S03]  /*3bb0*/  F2FP.SATFINITE.E4M3.F32.PACK_AB_MERGE_C R48, R49, R48, RZ ;  /* 0x000000303130723e */ /* 0x000fc600048070ff */
[----:B------:R-:W-:Y:S01]  /*3bc0*/  FADD.FTZ R21, R49, R78 ;  /* 0x0000004e31157221 */ /* 0x000fe20000010000 */
[----:B------:R-:W-:Y:S01]  /*3bd0*/  F2FP.SATFINITE.E4M3.F32.PACK_AB_MERGE_C R145, R59, R40, R48 ;  /* 0x000000283b91723e */ /* 0x000fe20004807030 */
[----:B------:R-:W0:Y:S01]  /*3be0*/  MUFU.EX2 R85, R85 ;  /* 0x0000005500557308 */ /* 0x000e220000000800 */
[----:B-1----:R-:W-:-:S01]  /*3bf0*/  FADD.FTZ R9, R57, R8 ;  /* 0x0000000839097221 */ /* 0x002fc20000010000 */
[----:B------:R-:W-:Y:S01]  /*3c00*/  FADD.FTZ R64, R24, R21 ;  /* 0x0000001518407221 */ /* 0x000fe20000010000 */
[----:B------:R-:W-:-:S05]  /*3c10*/  CS2R R48, SRZ ;  /* 0x0000000000307805 */ /* 0x000fca000001ff00 */
        /* <DEDUP_REMOVED lines=25> */
[----:B------:R-:W-:Y:S02]  /*3db0*/  F2FP.SATFINITE.E4M3.F32.PACK_AB_MERGE_C R65, R68, R65, RZ ;  /* 0x000000414441723e */ /* 0x000fe400048070ff */
[----:B------:R-:W-:Y:S01]  /*3dc0*/  F2FP.SATFINITE.E4M3.F32.PACK_AB_MERGE_C R141, R36, R33, R37 ;  /* 0x00000021248d723e */ /* 0x000fe20004807025 */
[----:B------:R-:W-:-:S01]  /*3dd0*/  FADD.FTZ R11, R43, R42 ;  /* 0x0000002a2b0b7221 */ /* 0x000fc20000010000 */
[----:B------:R-:W-:Y:S01]  /*3de0*/  F2FP.SATFINITE.E4M3.F32.PACK_AB_MERGE_C R146, R61, R60, R65 ;  /* 0x0000003c3d92723e */ /* 0x000fe20004807041 */
[----:B------:R-:W1:Y:S01]  /*3df0*/  MUFU.EX2 R3, R3 ;  /* 0x0000000300037308 */ /* 0x000e620000000800 */
[----:B--2---:R-:W-:-:S01]  /*3e00*/  FADD.FTZ R6, R58, R7 ;  /* 0x000000073a067221 */ /* 0x004fc20000010000 */
[----:B------:R-:W-:Y:S01]  /*3e10*/  FADD.FTZ R10, R46, R11 ;  /* 0x0000000b2e0a7221 */ /* 0x000fe20000010000 */
[----:B------:R-:W-:-:S03]  /*3e20*/  CS2R R36, SRZ ;  /* 0x0000000000247805 */ /* 0x000fc6000001ff00 */
[----:B------:R-:W-:Y:S01]  /*3e30*/  FADD.FTZ R11, R47, R10 ;  /* 0x0000000a2f0b7221 */ /* 0x000fe20000010000 */
[----:B------:R-:W-:Y:S01]  /*3e40*/  F2FP.SATFINITE.E4M3.F32.PACK_AB_MERGE_C R47, R50, R47, RZ ;  /* 0x0000002f322f723e */ /* 0x000fe200048070ff */
[----:B------:R-:W2:Y:S01]  /*3e50*/  MUFU.EX2 R44, R44 ;  /* 0x0000002c002c7308 */ /* 0x000ea20000000800 */
[----:B0-----:R-:W-:-:S01]  /*3e60*/  FADD.FTZ R6, R41, R6 ;  /* 0x0000000629067221 */ /* 0x001fc20000010000 */
[----:B------:R-:W-:Y:S01]  /*3e70*/  FADD.FTZ R11, R50, R11 ;  /* 0x0000000b320b7221 */ /* 0x000fe20000010000 */
[----:B------:R-:W-:Y:S02]  /*3e80*/  F2FP.SATFINITE.E4M3.F32.PACK_AB_MERGE_C R143, R46, R43, R47 ;  /* 0x0000002b2e8f723e */ /* 0x000fe4000480702f */
[----:B------:R-:W-:Y:S02]  /*3e90*/  CS2R R50, SRZ ;  /* 0x0000000000327805 */ /* 0x000fe4000001ff00 */
[----:B------:R-:W-:Y:S02]  /*3ea0*/  CS2R R46, SRZ ;  /* 0x00000000002e7805 */ /* 0x000fe4000001ff00 */
[----:B------:R-:W-:Y:S01]  /*3eb0*/  CS2R R42, SRZ ;  /* 0x00000000002a7805 */ /* 0x000fe2000001ff00 */
[----:B------:R-:W0:Y:S01]  /*3ec0*/  MUFU.EX2 R39, R39 ;  /* 0x0000002700277308 */ /* 0x000e220000000800 */
[----:B-1----:R-:W-:-:S07]  /*3ed0*/  FADD.FTZ R7, R3, R6 ;  /* 0x0000000603077221 */ /* 0x002fce0000010000 */
[----:B------:R-:W1:Y:S01]  /*3ee0*/  MUFU.EX2 R52, R82 ;  /* 0x0000005200347308 */ /* 0x000e620000000800 */
[C---:B--2---:R-:W-:Y:S01]  /*3ef0*/  F2FP.SATFINITE.E4M3.F32.PACK_AB_MERGE_C R13, R44.reuse, R3, RZ ;  /* 0x000000032c0d723e */ /* 0x044fe200048070ff */
[----:B------:R-:W-:-:S03]  /*3f00*/  FADD.FTZ R44, R44, R7 ;  /* 0x000000072c2c7221 */ /* 0x000fc60000010000 */
[----:B------:R-:W-:Y:S02]  /*3f10*/  F2FP.SATFINITE.E4M3.F32.PACK_AB_MERGE_C R140, R41, R58, R13 ;  /* 0x0000003a298c723e */ /* 0x000fe4000480700d */
[----:B------:R-:W-:Y:S01]  /*3f20*/  CS2R R40, SRZ ;  /* 0x0000000000287805 */ /* 0x000fe2000001ff00 */
        /* <DEDUP_REMOVED lines=8> */
[----:B0-----:R-:W-:-:S01]  /*3fb0*/  FADD.FTZ R7, R12, R7 ;  /* 0x000000070c077221 */ /* 0x001fc20000010000 */
[----:B------:R-:W-:Y:S01]  /*3fc0*/  F2FP.SATFINITE.E4M3.F32.PACK_AB_MERGE_C R29, R12, R29, RZ ;  /* 0x0000001d0c1d723e */ /* 0x000fe200048070ff */
[----:B------:R-:W-:-:S03]  /*3fd0*/  FADD.FTZ R12, R26, R11 ;  /* 0x0000000b1a0c7221 */ /* 0x000fc60000010000 */
[----:B------:R-:W-:Y:S01]  /*3fe0*/  F2FP.SATFINITE.E4M3.F32.PACK_AB_MERGE_C R142, R52, R39, R29 ;  /* 0x00000027348e723e */ /* 0x000fe2000480701d */
[----:B------:R-:W-:-:S01]  /*3ff0*/  FADD.FTZ R11, R27, R12 ;  /* 0x0000000c1b0b7221 */ /* 0x000fc20000010000 */
[----:B------:R-:W0:Y:S01]  /*4000*/  MUFU.EX2 R67, R67 ;  /* 0x0000004300437308 */ /* 0x000e220000000800 */
[----:B-1----:R-:W-:-:S01]  /*4010*/  FADD.FTZ R10, R8, R7 ;  /* 0x00000007080a7221 */ /* 0x002fc20000010000 */
[----:B------:R-:W-:Y:S01]  /*4020*/  CS2R R52, SRZ ;  /* 0x0000000000347805 */ /* 0x000fe2000001ff00 */
[----:B------:R-:W-:-:S01]  /*4030*/  FADD.FTZ R12, R30, R11 ;  /* 0x0000000b1e0c7221 */ /* 0x000fc20000010000 */
[C---:B------:R-:W-:Y:S02]  /*4040*/  F2FP.SATFINITE.E4M3.F32.PACK_AB_MERGE_C R30, R31.reuse, R30, RZ ;  /* 0x0000001e1f1e723e */ /* 0x040fe400048070ff */
[----:B------:R-:W-:Y:S01]  /*4050*/  CS2R R28, SRZ ;  /* 0x00000000001c7805 */ /* 0x000fe2000001ff00 */
[----:B------:R-:W-:Y:S01]  /*4060*/  FADD.FTZ R31, R31, R12 ;  /* 0x0000000c1f1f7221 */ /* 0x000fe20000010000 */
[----:B------:R-:W1:Y:S01]  /*4070*/  MUFU.EX2 R62, R62 ;  /* 0x0000003e003e7308 */ /* 0x000e620000000800 */
[----:B--2---:R-:W-:-:S01]  /*4080*/  FADD.FTZ R10, R9, R10 ;  /* 0x0000000a090a7221 */ /* 0x004fc20000010000 */
[----:B------:R-:W-:-:S02]  /*4090*/  F2FP.SATFINITE.E4M3.F32.PACK_AB_MERGE_C R137, R27, R26, R30 ;  /* 0x0000001a1b89723e */ /* 0x000fc4000480701e */
[----:B------:R-:W-:-:S04]  /*40a0*/  CS2R R26, SRZ ;  /* 0x00000000001a7805 */ /* 0x000fc8000001ff00 */
[----:B------:R-:W2:Y:S01]  /*40b0*/  MUFU.EX2 R32, R32 ;  /* 0x0000002000207308 */ /* 0x000ea20000000800 */
[----:B0-----:R-:W-:-:S01]  /*40c0*/  FADD.FTZ R11, R67, R10 ;  /* 0x0000000a430b7221 */ /* 0x001fc20000010000 */
[----:B------:R-:W-:Y:S01]  /*40d0*/  FADD.FTZ R10, R34, R31 ;  /* 0x0000001f220a7221 */ /* 0x000fe20000010000 */
[----:B------:R-:W-:-:S05]  /*40e0*/  CS2R R30, SRZ ;  /* 0x00000000001e7805 */ /* 0x000fca000001ff00 */
[----:B------:R-:W-:Y:S01]  /*40f0*/  MUFU.EX2 R3, R70 ;  /* 0x0000004600037308 */ /* 0x000fe20000000800 */
[----:B-1----:R-:W-:-:S01]  /*4100*/  FADD.FTZ R11, R62, R11 ;  /* 0x0000000b3e0b7221 */ /* 0x002fc20000010000 */
[----:B------:R-:W-:-:S04]  /*4110*/  F2FP.SATFINITE.E4M3.F32.PACK_AB_MERGE_C R67, R62, R67, RZ ;  /* 0x000000433e43723e */ /* 0x000fc800048070ff */
[----:B------:R-:W-:Y:S01]  /*4120*/  F2FP.SATFINITE.E4M3.F32.PACK_AB_MERGE_C R136, R9, R8, R67 ;  /* 0x000000080988723e */ /* 0x000fe20004807043 */
[----:B------:R-:W-:-:S01]  /*4130*/  FADD.FTZ R9, R35, R10 ;  /* 0x0000000a23097221 */ /* 0x000fc20000010000 */
[----:B------:R-:W-:Y:S08]  /*4140*/  MUFU.EX2 R38, R38 ;  /* 0x0000002600267308 */ /* 0x000ff00000000800 */
[----:B------:R-:W-:Y:S08]  /*4150*/  MUFU.EX2 R83, R83 ;  /* 0x0000005300537308 */ /* 0x000ff00000000800 */
[----:B------:R0:W1:Y:S08]  /*4160*/  MUFU.EX2 R6, R55 ;  /* 0x0000003700067308 */ /* 0x0000700000000800 */
[----:B------:R2:W3:Y:S01]  /*4170*/  MUFU.EX2 R7, R4 ;  /* 0x0000000400077308 */ /* 0x0004e20000000800 */
[----:B0-----:R-:W-:Y:S01]  /*4180*/  CS2R R54, SRZ ;  /* 0x0000000000367805 */ /* 0x001fe2000001ff00 */
[----:B--2---:R-:W-:Y:S01]  /*4190*/  FADD.FTZ R4, R32, R11 ;  /* 0x0000000b20047221 */ /* 0x004fe20000010000 */
[----:B-1----:R-:W-:-:S03]  /*41a0*/  F2FP.SATFINITE.E4M3.F32.PACK_AB_MERGE_C R8, R6, R83, RZ ;  /* 0x000000530608723e */ /* 0x002fc600048070ff */
[C---:B------:R-:W-:Y:S01]  /*41b0*/  FADD.FTZ R4, R3.reuse, R4 ;  /* 0x0000000403047221 */ /* 0x040fe20000010000 */
[----:B------:R-:W-:Y:S02]  /*41c0*/  F2FP.SATFINITE.E4M3.F32.PACK_AB_MERGE_C R138, R3, R32, R8 ;  /* 0x00000020038a723e */ /* 0x000fe40004807008 */
[----:B------:R-:W-:Y:S02]  /*41d0*/  CS2R R32, SRZ ;  /* 0x0000000000207805 */ /* 0x000fe4000001ff00 */
[----:B---3--:R-:W-:Y:S01]  /*41e0*/  F2FP.SATFINITE.E4M3.F32.PACK_AB_MERGE_C R10, R7, R38, RZ ;  /* 0x00000026070a723e */ /* 0x008fe200048070ff */
[----:B------:R-:W-:Y:S01]  /*41f0*/  FADD.FTZ R38, R38, R9 ;  /* 0x0000000926267221 */ /* 0x000fe20000010000 */
[----:B------:R-:W-:-:S02]  /*4200*/  FADD.FTZ R83, R83, R4 ;  /* 0x0000000453537221 */ /* 0x000fc40000010000 */
[----:B------:R-:W-:Y:S01]  /*4210*/  F2FP.SATFINITE.E4M3.F32.PACK_AB_MERGE_C R139, R35, R34, R10 ;  /* 0x00000022238b723e */ /* 0x000fe2000480700a */
[----:B------:R-:W-:-:S01]  /*4220*/  FADD.FTZ R3, R7, R38 ;  /* 0x0000002607037221 */ /* 0x000fc20000010000 */
[----:B------:R-:W-:Y:S01]  /*4230*/  FADD.FTZ R4, R6, R83 ;  /* 0x0000005306047221 */ /* 0x000fe20000010000 */
[----:B------:R-:W-:-:S02]  /*4240*/  CS2R R38, SRZ ;  /* 0x0000000000267805 */ /* 0x000fc4000001ff00 */
        /* <DEDUP_REMOVED lines=8> */
.L_x_14976:
[----:B------:R-:W-:-:S04]  /*42d0*/  UISETP.NE.AND UP0, UPT, UR24, 0x1, UPT ;  /* 0x000000011800788c */ /* 0x000fc8000bf05270 */
[----:B------:R-:W-:-:S04]  /*42e0*/  USEL UR37, URZ, 0x1, UP0 ;  /* 0x000000013f257887 */ /* 0x000fc80008000000 */
[----:B------:R-:W-:Y:S01]  /*42f0*/  ULOP3.LUT UR37, UR25, UR37, URZ, 0x3c, !UPT ;  /* 0x0000002519257292 */ /* 0x000fe2000f8e3c3f */
[----:B------:R-:W-:Y:S11]  /*4300*/  @!P0 BRA `(.L_x_14966) ;  /* 0x0000000000048947 */ /* 0x000ff60003800000 */
[----:B------:R-:W-:Y:S01]  /*4310*/  BPT.TRAP 0x1 ;  /* 0x000000040000795c */ /* 0x000fe20000300000 */
.L_x_14966:
        /* <DEDUP_REMOVED lines=9> */
.L_x_14967:
[----:B-1----:R-:W-:Y:S05]  /*43b0*/  @P1 BRA `(.L_x_14968) ;  /* 0x0000000000081947 */ /* 0x002fea0003800000 */
[----:B------:R-:W1:Y:S02]  /*43c0*/  SYNCS.PHASECHK.TRANS64.TRYWAIT P1, [UR21+0x13230], R0 ;  /* 0x01323000ff0075a7 */ /* 0x000e640008020155 */
[----:B-1----:R-:W-:Y:S05]  /*43d0*/  @!P1 BRA `(.L_x_14969) ;  /* 0x000000c400489947 */ /* 0x002fea0003800000 */
.L_x_14968:
        /* <DEDUP_REMOVED lines=64> */
.L_x_14970:
[----:B------:R-:W-:Y:S01]  /*47e0*/  ULEA UR11, UR24, UR45, 0x3 ;  /* 0x0000002d180b7291 */ /* 0x000fe2000f8e183f */
[----:B01----:R-:W-:-:S05]  /*47f0*/  IMAD.U32 R0, RZ, RZ, UR25 ;  /* 0x00000019ff007e24 */ /* 0x003fca000f8e00ff */
[----:B------:R-:W-:-:S04]  /*4800*/  SHF.L.U32 R0, R0, 0x1f, RZ ;  /* 0x0000001f00007819 */ /* 0x000fc800000006ff */
[----:B------:R0:W1:Y:S01]  /*4810*/  SYNCS.PHASECHK.TRANS64.TRYWAIT P1, [UR11+0x13250], R0 ;  /* 0x01325000ff0075a7 */ /* 0x000062000802014b */
[----:B------:R-:W-:Y:S05]  /*4820*/  @!P0 BRA `(.L_x_14971) ;  /* 0x0000000000048947 */ /* 0x000fea0003800000 */
[----:B------:R-:W-:Y:S01]  /*4830*/  BPT.TRAP 0x1 ;  /* 0x000000040000795c */ /* 0x000fe20000300000 */
.L_x_14971:
[----:B-1----:R-:W-:Y:S05]  /*4840*/  @P1 BRA `(.L_x_14972) ;  /* 0x0000000000081947 */ /* 0x002fea0003800000 */
[----:B------:R-:W1:Y:S02]  /*4850*/  SYNCS.PHASECHK.TRANS64.TRYWAIT P1, [UR11+0x13250], R0 ;  /* 0x01325000ff0075a7 */ /* 0x000e64000802014b */
[----:B-1----:R-:W-:Y:S05]  /*4860*/  @!P1 BRA `(.L_x_14973) ;  /* 0x000000c0003c9947 */ /* 0x002fea0003800000 */
.L_x_14972:
        /* <DEDUP_REMOVED lines=32> */
.L_x_14974:
[----:B------:R-:W-:Y:S01]  /*4a70*/  UISETP.NE.AND UP0, UPT, UR48, URZ, UPT ;  /* 0x0000003f3000728c */ /* 0x000fe2000bf05270 */
[----:B01----:R-:W-:Y:S01]  /*4a80*/  VIADD R0, R17, UR43 ;  /* 0x0000002b11007c36 */ /* 0x003fe20008000000 */
[----:B------:R-:W0:Y:S01]  /*4a90*/  LDC R11, c[0x0][0x2f0] ;  /* 0x0000bc00ff0b7b82 */ /* 0x000e220000000800 */
[----:B------:R-:W-:Y:S01]  /*4aa0*/  IMAD.MOV.U32 R13, RZ, RZ, -0x2 ;  /* 0xfffffffeff0d7424 */ /* 0x000fe200078e00ff */
[----:B------:R-:W-:Y:S01]  /*4ab0*/  UIADD3 UR21, UR21, 0x13240, URZ ;  /* 0x0001324015157890 */ /* 0x000fe2000fffe03f */
[----:B------:R-:W-:Y:S01]  /*4ac0*/  IMAD.U32 R15, RZ, RZ, UR42 ;  /* 0x0000002aff0f7e24 */ /* 0x000fe2000f8e00ff */
[----:B------:R-:W-:Y:S02]  /*4ad0*/  PLOP3.LUT P1, PT, PT, PT, UP0, 0x80, 0x0 ;  /* 0x000000000000781c */ /* 0x000fe40003f2f008 */
[----:B------:R-:W-:Y:S01]  /*4ae0*/  PLOP3.LUT P2, PT, PT, PT, UP0, 0x80, 0x0 ;  /* 0x000000000000781c */ /* 0x000fe20003f4f008 */
[----:B------:R-:W-:Y:S02]  /*4af0*/  UPRMT UR21, UR44, 0x654, UR21 ;  /* 0x000006542c157896 */ /* 0x000fe40008000015 */
[----:B------:R-:W-:-:S07]  /*4b00*/  @UP0 ULDC UR6, c[0x0][0x44c] ;  /* 0x0001130000060ab9 */ /* 0x000fce0000000800 */
[----:B------:R-:W-:Y:S01]  /*4b10*/  SYNCS.ARRIVE.TRANS64.RED.A1T0 RZ, [UR21], RZ ;  /* 0x000000ffffff79a7 */ /* 0x000fe20008100415 */
[----:B------:R-:W-:Y:S01]  /*4b20*/  @P1 IMAD.HI.U32 R2, R0, UR6, RZ ;  /* 0x0000000600021c27 */ /* 0x000fe2000f8e00ff */
[----:B------:R-:W-:-:S04]  /*4b30*/  @UP0 ULDC UR6, c[0x0][0x450] ;  /* 0x0001140000060ab9 */ /* 0x000fc80000000800 */
[----:B------:R-:W-:Y:S01]  /*4b40*/  @P2 SHF.R.U32.HI R0, RZ, UR6, R2 ;  /* 0x00000006ff002c19 */ /* 0x000fe20008011602 */
[----:B------:R-:W-:Y:S02]  /*4b50*/  UMOV UR6, 0x1 ;  /* 0x0000000100067882 */ /* 0x000fe40000000000 */
[----:B------:R-:W-:Y:S02]  /*4b60*/  UIMAD UR6, UR23, -0xa0, UR6 ;  /* 0xffffff60170678a4 */ /* 0x000fe4000f8e0206 */
[----:B------:R-:W1:Y:S04]  /*4b70*/  SHFL.IDX PT, R9, R0, RZ, 0x1c1f ;  /* 0x001c1fff00097589 */ /* 0x000e6800000e0000 */
[----:B------:R-:W-:-:S04]  /*4b80*/  IMAD R8, R16, R13, UR6 ;  /* 0x0000000610087e24 */ /* 0x000fc8000f8e020d */
[----:B0-----:R-:W-:-:S05]  /*4b90*/  IMAD R8, R11, UR47, R8 ;  /* 0x0000002f0b087c24 */ /* 0x001fca000f8e0208 */
        /* <DEDUP_REMOVED lines=126> */
[----:B------:R-:W-:-:S02]  /*5380*/  FFMA.FTZ R10, R2, R15, -8 ;  /* 0xc1000000020a7423 */ /* 0x000fc4000001000f */
[----:B------:R-:W0:Y:S03]  /*5390*/  SHFL.IDX PT, R15, R0, 0x1, 0x1c1f ;  /* 0x003c1f00000f7f89 */ /* 0x000e2600000e0000 */
        /* <DEDUP_REMOVED lines=17> */
[----:B0-----:R-:W-:Y:S01]  /*54b0*/  IADD3 R15, R15, -UR20, R8 ;  /* 0x800000140f0f7c10 */ /* 0x001fe2000fffe008 */
[----:B------:R-:W-:-:S01]  /*54c0*/  FFMA.FTZ R8, R129, UR42, -R10 ;  /* 0x0000002a81087c23 */ /* 0x000fc2000801080a */
[--C-:B------:R-:W-:Y:S01]  /*54d0*/  FFMA.FTZ R89, R89, UR42, -R10.reuse ;  /* 0x0000002a59597c23 */ /* 0x100fe2000801080a */
[----:B------:R-:W-:-:S01]  /*54e0*/  FFMA.FTZ R93, R93, UR42, -R10 ;  /* 0x0000002a5d5d7c23 */ /* 0x000fc2000801080a */
[----:B------:R-:W-:Y:S01]  /*54f0*/  ISETP.GT.AND P2, PT, R15, RZ, PT ;  /* 0x000000ff0f00720c */ /* 0x000fe20003f44270 */
[----:B------:R-:W-:-:S01]  /*5500*/  FFMA.FTZ R97, R97, UR42, -R10 ;  /* 0x0000002a61617c23 */ /* 0x000fc2000801080a */
[----:B------:R-:W-:Y:S01]  /*5510*/  ISETP.GT.AND P3, PT, R15, 0x1, PT ;  /* 0x000000010f00780c */ /* 0x000fe20003f64270 */
[----:B------:R-:W-:-:S01]  /*5520*/  FFMA.FTZ R101, R101, UR42, -R10 ;  /* 0x0000002a65657c23 */ /* 0x000fc2000801080a */
[----:B------:R-:W-:Y:S01]  /*5530*/  FSEL R122, R122, -INF , P2 ;  /* 0xff8000007a7a7808 */ /* 0x000fe20001000000 */
        /* <DEDUP_REMOVED lines=29> */
[----:B------:R-:W-:Y:S02]  /*5710*/  FSEL R135, R135, -INF , P3 ;  /* 0xff80000087877808 */ /* 0x000fe40001800000 */
[----:B------:R-:W-:Y:S01]  /*5720*/  ISETP.GT.AND P2, PT, R15, 0x20, PT ;  /* 0x000000200f00780c */ /* 0x000fe20003f44270 */
        /* <DEDUP_REMOVED lines=129> */
[----:B------:R-:W-:Y:S01]  /*5f40*/  FFMA.FTZ R84, R85, UR42, -R10 ;  /* 0x0000002a55547c23 */ /* 0x000fe2000801080a */
[----:B------:R-:W-:Y:S01]  /*5f50*/  IMAD.U32 R85, RZ, RZ, UR42 ;  /* 0x0000002aff557e24 */ /* 0x000fe2000f8e00ff */
[----:B------:R0:W-:Y:S01]  /*5f60*/  MUFU.EX2 R15, R120 ;  /* 0x00000078000f7308 */ /* 0x0001e20000000800 */
[----:B------:R-:W-:-:S05]  /*5f70*/  FMNMX.FTZ R0, R71, R0, !PT ;  /* 0x0000000047007209 */ /* 0x000fca0007810000 */
[----:B------:R-:W1:Y:S02]  /*5f80*/  SHFL.BFLY PT, R121, R0, 0x2, 0x1f ;  /* 0x0c401f0000797f89 */ /* 0x000e6400000e0000 */
        /* <DEDUP_REMOVED lines=17> */
[----:B0-----:R-:W-:-:S01]  /*60a0*/  FFMA.FTZ R120, R122, UR42, -R10 ;  /* 0x0000002a7a787c23 */ /* 0x001fc2000801080a */
[--C-:B------:R-:W-:Y:S01]  /*60b0*/  FFMA.FTZ R122, R127, UR42, -R10.reuse ;  /* 0x0000002a7f7a7c23 */ /* 0x100fe2000801080a */
[----:B------:R-:W-:Y:S01]  /*60c0*/  FSEL R127, R2, RZ, P1 ;  /* 0x000000ff027f7208 */ /* 0x000fe20000800000 */
        /* <DEDUP_REMOVED lines=8> */
[----:B------:R-:W-:Y:S01]  /*6150*/  FMUL.FTZ R116, R127, UR42 ;  /* 0x0000002a7f747c20 */ /* 0x000fe20008410000 */
        /* <DEDUP_REMOVED lines=42> */
[----:B------:R-:W-:-:S03]  /*6400*/  FFMA.FTZ R71, R71, UR42, -R10 ;  /* 0x0000002a47477c23 */ /* 0x000fc6000801080a */
        /* <DEDUP_REMOVED lines=12> */
[----:B------:R-:W-:-:S06]  /*64d0*/  FADD.FTZ R127, R21, R128 ;  /* 0x00000080157f7221 */ /* 0x000fcc0000010000 */
[----:B------:R-:W0:Y:S01]  /*64e0*/  MUFU.EX2 R106, R106 ;  /* 0x0000006a006a7308 */ /* 0x000e220000000800 */
[----:B-1----:R-:W-:-:S01]  /*64f0*/  FADD.FTZ R3, R125, R4 ;  /* 0x000000047d037221 */ /* 0x002fc20000010000 */
        /* <DEDUP_REMOVED lines=102> */
.L_x_14975:
        /* <DEDUP_REMOVED lines=83> */
.L_x_14965:
[----:B------:R-:W-:-:S13]  /*7090*/  ISETP.LE.AND P1, PT, RZ, UR23, PT ;  /* 0x00000017ff007c0c */ /* 0x000fda000bf23270 */
[----:B------:R-:W-:Y:S05]  /*70a0*/  @!P1 BRA `(.L_x_14977) ;  /* 0x0000002000a09947 */ /* 0x000fea0003800000 */
[----:B------:R-:W-:Y:S01]  /*70b0*/  IMAD.MOV.U32 R9, RZ, RZ, R0 ;  /* 0x000000ffff097224 */ /* 0x000fe200078e0000 */
[----:B------:R-:W-:Y:S01]  /*70c0*/  UMOV UR22, UR37 ;  /* 0x0000002500167c82 */ /* 0x000fe20008000000 */
[----:B------:R-:W-:Y:S01]  /*70d0*/  IMAD.MOV.U32 R7, RZ, RZ, R2 ;  /* 0x000000ffff077224 */ /* 0x000fe200078e0002 */
[----:B------:R-:W-:-:S06]  /*70e0*/  UMOV UR21, UR38 ;  /* 0x0000002600157c82 */ /* 0x000fcc0008000000 */
.L_x_14988:
[----:B------:R-:W-:-:S04]  /*70f0*/  UISETP.NE.AND UP0, UPT, UR21, 0x1, UPT ;  /* 0x000000011500788c */ /* 0x000fc8000bf05270 */
[----:B------:R-:W-:-:S04]  /*7100*/  USEL UR37, URZ, 0x1, UP0 ;  /* 0x000000013f257887 */ /* 0x000fc80008000000 */
[----:B------:R-:W-:Y:S01]  /*7110*/  ULOP3.LUT UR37, UR22, UR37, URZ, 0x3c, !UPT ;  /* 0x0000002516257292 */ /* 0x000fe2000f8e3c3f */
[----:B------:R-:W-:Y:S11]  /*7120*/  @!P0 BRA `(.L_x_14978) ;  /* 0x0000000000048947 */ /* 0x000ff60003800000 */
[----:B------:R-:W-:Y:S01]  /*7130*/  BPT.TRAP 0x1 ;  /* 0x000000040000795c */ /* 0x000fe20000300000 */
.L_x_14978:
        /* <DEDUP_REMOVED lines=9> */
.L_x_14979:
[----:B-1----:R-:W-:Y:S05]  /*71d0*/  @P1 BRA `(.L_x_14980) ;  /* 0x0000000000081947 */ /* 0x002fea0003800000 */
[----:B------:R-:W1:Y:S02]  /*71e0*/  SYNCS.PHASECHK.TRANS64.TRYWAIT P1, [UR20+0x13230], R0 ;  /* 0x01323000ff0075a7 */ /* 0x000e640008020154 */
[----:B-1----:R-:W-:Y:S05]  /*71f0*/  @!P1 BRA `(.L_x_14981) ;  /* 0x0000009400f09947 */ /* 0x002fea0003800000 */
.L_x_14980:
        /* <DEDUP_REMOVED lines=64> */
.L_x_14982:
[----:B------:R-:W-:Y:S01]  /*7600*/  ULEA UR11, UR21, UR45, 0x3 ;  /* 0x0000002d150b7291 */ /* 0x000fe2000f8e183f */
[----:B01----:R-:W-:-:S05]  /*7610*/  IMAD.U32 R0, RZ, RZ, UR22 ;  /* 0x00000016ff007e24 */ /* 0x003fca000f8e00ff */
[----:B------:R-:W-:-:S04]  /*7620*/  SHF.L.U32 R0, R0, 0x1f, RZ ;  /* 0x0000001f00007819 */ /* 0x000fc800000006ff */
[----:B------:R0:W1:Y:S01]  /*7630*/  SYNCS.PHASECHK.TRANS64.TRYWAIT P1, [UR11+0x13250], R0 ;  /* 0x01325000ff0075a7 */ /* 0x000062000802014b */
[----:B------:R-:W-:Y:S05]  /*7640*/  @!P0 BRA `(.L_x_14983) ;  /* 0x0000000000048947 */ /* 0x000fea0003800000 */
[----:B------:R-:W-:Y:S01]  /*7650*/  BPT.TRAP 0x1 ;  /* 0x000000040000795c */ /* 0x000fe20000300000 */
.L_x_14983:
[----:B-1----:R-:W-:Y:S05]  /*7660*/  @P1 BRA `(.L_x_14984) ;  /* 0x0000000000081947 */ /* 0x002fea0003800000 */
[----:B------:R-:W1:Y:S02]  /*7670*/  SYNCS.PHASECHK.TRANS64.TRYWAIT P1, [UR11+0x13250], R0 ;  /* 0x01325000ff0075a7 */ /* 0x000e64000802014b */
[----:B-1----:R-:W-:Y:S05]  /*7680*/  @!P1 BRA `(.L_x_14985) ;  /* 0x0000009000e49947 */ /* 0x002fea0003800000 */
.L_x_14984:
        /* <DEDUP_REMOVED lines=32> */
.L_x_14986:
        /* <DEDUP_REMOVED lines=137> */
[----:B------:R-:W-:Y:S01]  /*8120*/  FMUL.FTZ R7, R7, UR42 ;  /* 0x0000002a07077c20 */ /* 0x000fe20008410000 */
        /* <DEDUP_REMOVED lines=205> */
.L_x_14987:
        /* <DEDUP_REMOVED lines=83> */
.L_x_14977:
[----:B------:R-:W-:Y:S06]  /*9330*/  BAR.ARV 0x8, 0x200 ;  /* 0x0208000000007b1d */ /* 0x000fec0000002000 */
[----:B------:R-:W-:Y:S05]  /*9340*/  @!P0 BRA `(.L_x_14989) ;  /* 0x0000000000048947 */ /* 0x000fea0003800000 */
[----:B------:R-:W-:Y:S01]  /*9350*/  BPT.TRAP 0x1 ;  /* 0x000000040000795c */ /* 0x000fe20000300000 */
.L_x_14989:
[----:B------:R-:W-:Y:S01]  /*9360*/  ULEA UR14, UR38, UR45, 0x3 ;  /* 0x0000002d260e7291 */ /* 0x000fe2000f8e183f */
[----:B------:R-:W-:-:S05]  /*9370*/  IMAD.U32 R5, RZ, RZ, UR37 ;  /* 0x00000025ff057e24 */ /* 0x000fca000f8e00ff */
[----:B------:R-:W-:-:S04]  /*9380*/  SHF.L.U32 R5, R5, 0x1f, RZ ;  /* 0x0000001f05057819 */ /* 0x000fc800000006ff */
[----:B------:R0:W1:Y:S01]  /*9390*/  SYNCS.PHASECHK.TRANS64.TRYWAIT P1, [UR14+0x13250], R5 ;  /* 0x01325005ff0075a7 */ /* 0x000062000802014e */
[----:B------:R-:W-:Y:S05]  /*93a0*/  @!P0 BRA `(.L_x_14990) ;  /* 0x0000000000048947 */ /* 0x000fea0003800000 */
[----:B------:R-:W-:Y:S01]  /*93b0*/  BPT.TRAP 0x1 ;  /* 0x000000040000795c */ /* 0x000fe20000300000 */
.L_x_14990:
[----:B-1----:R-:W-:Y:S05]  /*93c0*/  @P1 BRA `(.L_x_14991) ;  /* 0x0000000000081947 */ /* 0x002fea0003800000 */
[----:B------:R-:W1:Y:S02]  /*93d0*/  SYNCS.PHASECHK.TRANS64.TRYWAIT P1, [UR14+0x13250], R5 ;  /* 0x01325005ff0075a7 */ /* 0x000e64000802014e */
[----:B-1----:R-:W-:Y:S05]  /*93e0*/  @!P1 BRA `(.L_x_14992) ;  /* 0x0000007400a49947 */ /* 0x002fea0003800000 */
.L_x_14991:
        /* <DEDUP_REMOVED lines=88> */
.L_x_14993:
        /* <DEDUP_REMOVED lines=42> */
.L_x_14957:
        /* <DEDUP_REMOVED lines=11> */
[----:B------:R-:W2:Y:S01]  /*9cc0*/  LDL R40, [R1] ;  /* 0x0000000001287983 */ /* 0x000ea20000100800 */
[----:B------:R-:W1:Y:S01]  /*9cd0*/  S2R R35, SR_SWINHI ;  /* 0x0000000000237919 */ /* 0x000e620000002f00 */
[----:B------:R-:W-:Y:S02]  /*9ce0*/  F2FP.BF16.F32.PACK_AB R47, R47, R2 ;  /* 0x000000022f2f723e */ /* 0x000fe400000010ff */
[----:B------:R-:W-:Y:S01]  /*9cf0*/  F2FP.BF16.F32.PACK_AB R9, R52, R9 ;  /* 0x000000093409723e */ /* 0x000fe200000010ff */
[----:B------:R-:W3:Y:S01]  /*9d00*/  LDC R2, c[0x0][0xbe8] ;  /* 0x0002fa00ff027b82 */ /* 0x000ee20000000800 */
        /* <DEDUP_REMOVED lines=23> */
[----:B------:R0:W4:Y:S01]  /*9e80*/  LDG.E.CONSTANT R26, desc[UR50][R6.64] ;  /* 0x00000032061a7981 */ /* 0x000122000c1e9900 */
[----:B---3--:R-:W-:Y:S01]  /*9e90*/  ISETP.NE.AND P2, PT, R2, 0x1, PT ;  /* 0x000000010200780c */ /* 0x008fe20003f45270 */
        /* <DEDUP_REMOVED lines=8> */
[----:B------:R-:W0:Y:S01]  /*9f20*/  @P2 LDC R42, c[0x0][0xbec] ;  /* 0x0002fb00ff2a2b82 */ /* 0x000e220000000800 */
[----:B------:R-:W-:Y:S02]  /*9f30*/  MOV R6, R0 ;  /* 0x0000000000067202 */ /* 0x000fe40000000f00 */
[----:B-1----:R-:W-:Y:S01]  /*9f40*/  MOV R7, R35 ;  /* 0x0000002300077202 */ /* 0x002fe20000000f00 */
[----:B------:R-:W-:Y:S01]  /*9f50*/  UIMAD.WIDE.U32 UR6, UR40, UR10, UR6 ;  /* 0x0000000a280672a5 */ /* 0x000fe2000f8e0006 */
[----:B------:R-:W-:Y:S01]  /*9f60*/  SEL R31, R9, R10, P0 ;  /* 0x0000000a091f7207 */ /* 0x000fe20000000000 */
[----:B------:R-:W-:Y:S01]  /*9f70*/  ULDC UR5, c[0x0][0xa88] ;  /* 0x0002a20000057ab9 */ /* 0x000fe20000000800 */
[----:B------:R-:W-:Y:S01]  /*9f80*/  SEL R36, R10, R9, P0 ;  /* 0x000000090a247207 */ /* 0x000fe20000000000 */
[----:B------:R-:W-:Y:S01]  /*9f90*/  IMAD R9, R22, 0x40, R19 ;  /* 0x0000004016097824 */ /* 0x000fe200078e0213 */
[----:B------:R-:W-:Y:S01]  /*9fa0*/  SEL R27, R28, R29, P0 ;  /* 0x0000001d1c1b7207 */ /* 0x000fe20000000000 */
[----:B------:R-:W-:Y:S01]  /*9fb0*/  IMAD R43, R2, UR5, RZ ;  /* 0x00000005022b7c24 */ /* 0x000fe2000f8e02ff */
[----:B------:R-:W-:Y:S01]  /*9fc0*/  SEL R30, R29, R28, P0 ;  /* 0x0000001c1d1e7207 */ /* 0x000fe20000000000 */
[----:B------:R-:W-:Y:S01]  /*9fd0*/  ULDC.64 UR10, c[0x0][0xaf0] ;  /* 0x0002bc00000a7ab9 */ /* 0x000fe20000000a00 */
        /* <DEDUP_REMOVED lines=11> */
[----:B--2---:R-:W-:Y:S01]  /*a090*/  IMAD.WIDE R10, R40, 0x2, R6 ;  /* 0x00000002280a7825 */ /* 0x004fe200078e0206 */
[----:B------:R-:W-:-:S03]  /*a0a0*/  SEL R40, R8, R5, P0 ;  /* 0x0000000508287207 */ /* 0x000fc60000000000 */
[----:B------:R-:W-:Y:S01]  /*a0b0*/  IMAD.WIDE R6, R9, 0x2, R6 ;  /* 0x0000000209067825 */ /* 0x000fe200078e0206 */
[C---:B------:R-:W-:Y:S02]  /*a0c0*/  IADD3 R41, P4, R10.reuse, 0x20, RZ ;  /* 0x000000200a297810 */ /* 0x040fe40007f9e0ff */
[C---:B------:R-:W-:Y:S02]  /*a0d0*/  IADD3 R39, P1, R10.reuse, 0x60, RZ ;  /* 0x000000600a277810 */ /* 0x040fe40007f3e0ff */
[----:B------:R-:W-:Y:S01]  /*a0e0*/  LOP3.LUT R8, R41, 0x380, RZ, 0xc0, !PT ;  /* 0x0000038029087812 */ /* 0x000fe200078ec0ff */
[--C-:B------:R-:W-:Y:S01]  /*a0f0*/  IMAD.X R9, RZ, RZ, R11.reuse, P4 ;  /* 0x000000ffff097224 */ /* 0x100fe200020e060b */
[----:B------:R-:W-:Y:S01]  /*a100*/  LOP3.LUT R5, R10, 0x380, RZ, 0xc0, !PT ;  /* 0x000003800a057812 */ /* 0x000fe200078ec0ff */
[----:B------:R-:W-:Y:S01]  /*a110*/  IMAD.X R13, RZ, RZ, R11, P1 ;  /* 0x000000ffff0d7224 */ /* 0x000fe200008e060b */
[----:B------:R-:W-:Y:S02]  /*a120*/  LOP3.LUT R12, R39, 0x380, RZ, 0xc0, !PT ;  /* 0x00000380270c7812 */ /* 0x000fe400078ec0ff */
[----:B------:R-:W-:-:S02]  /*a130*/  SHF.R.U64 R8, R8, 0x3, RZ ;  /* 0x0000000308087819 */ /* 0x000fc400000012ff */
[----:B------:R-:W-:Y:S02]  /*a140*/  SHF.R.U64 R5, R5, 0x3, RZ ;  /* 0x0000000305057819 */ /* 0x000fe400000012ff */
[----:B------:R-:W-:Y:S02]  /*a150*/  IADD3 R14, P3, R10, 0x40, RZ ;  /* 0x000000400a0e7810 */ /* 0x000fe40007f7e0ff */
[----:B------:R-:W-:Y:S02]  /*a160*/  SHF.R.U64 R12, R12, 0x3, RZ ;  /* 0x000000030c0c7819 */ /* 0x000fe400000012ff */
[----:B------:R-:W-:Y:S01]  /*a170*/  LOP3.LUT R8, R8, R41, RZ, 0x3c, !PT ;  /* 0x0000002908087212 */ /* 0x000fe200078e3cff */
[----:B------:R-:W-:Y:S01]  /*a180*/  IMAD.X R15, RZ, RZ, R11, P3 ;  /* 0x000000ffff0f7224 */ /* 0x000fe200018e060b */
[----:B------:R-:W-:Y:S01]  /*a190*/  LOP3.LUT R10, R5, R10, RZ, 0x3c, !PT ;  /* 0x0000000a050a7212 */ /* 0x000fe200078e3cff */
[----:B------:R-:W1:Y:S01]  /*a1a0*/  @P2 LDC R41, c[0x0][0xbf0] ;  /* 0x0002fc00ff292b82 */ /* 0x000e620000000800 */
[----:B------:R-:W-:-:S02]  /*a1b0*/  LOP3.LUT R5, R14, 0x380, RZ, 0xc0, !PT ;  /* 0x000003800e057812 */ /* 0x000fc400078ec0ff */
[----:B------:R-:W-:Y:S02]  /*a1c0*/  LOP3.LUT R12, R12, R39, RZ, 0x3c, !PT ;  /* 0x000000270c0c7212 */ /* 0x000fe400078e3cff */
[C---:B------:R-:W-:Y:S02]  /*a1d0*/  IADD3 R39, P4, R6.reuse, 0x1800, RZ ;  /* 0x0000180006277810 */ /* 0x040fe40007f9e0ff */
[----:B------:R-:W-:Y:S02]  /*a1e0*/  SHF.R.U64 R5, R5, 0x3, RZ ;  /* 0x0000000305057819 */ /* 0x000fe400000012ff */
[----:B------:R-:W-:Y:S02]  /*a1f0*/  LOP3.LUT R28, R39, 0x380, RZ, 0xc0, !PT ;  /* 0x00000380271c7812 */ /* 0x000fe400078ec0ff */
[----:B------:R-:W-:Y:S02]  /*a200*/  LOP3.LUT R14, R5, R14, RZ, 0x3c, !PT ;  /* 0x0000000e050e7212 */ /* 0x000fe400078e3cff */
[----:B------:R-:W-:-:S02]  /*a210*/  IADD3 R5, P3, R6, 0x3000, RZ ;  /* 0x0000300006057810 */ /* 0x000fc40007f7e0ff */
[----:B------:R-:W-:Y:S02]  /*a220*/  SHF.R.U64 R28, R28, 0x3, RZ ;  /* 0x000000031c1c7819 */ /* 0x000fe400000012ff */
[----:B------:R-:W-:Y:S02]  /*a230*/  LOP3.LUT R20, R5, 0x380, RZ, 0xc0, !PT ;  /* 0x0000038005147812 */ /* 0x000fe400078ec0ff */
[----:B------:R-:W-:Y:S01]  /*a240*/  LOP3.LUT R28, R28, R39, RZ, 0x3c, !PT ;  /* 0x000000271c1c7212 */ /* 0x000fe200078e3cff */
[----:B------:R-:W-:Y:S01]  /*a250*/  VIADD R39, R17, UR43 ;  /* 0x0000002b11277c36 */ /* 0x000fe20008000000 */
[----:B------:R-:W-:Y:S02]  /*a260*/  SHF.R.U64 R20, R20, 0x3, RZ ;  /* 0x0000000314147819 */ /* 0x000fe400000012ff */
[----:B------:R-:W-:Y:S01]  /*a270*/  MOV R49, R10 ;  /* 0x0000000a00317202 */ /* 0x000fe20000000f00 */
[----:B0-----:R-:W-:Y:S01]  /*a280*/  @P2 IMAD.HI.U32 R10, R39, R42, RZ ;  /* 0x0000002a270a2227 */ /* 0x001fe200078e00ff */
[----:B------:R-:W-:Y:S01]  /*a290*/  LOP3.LUT R20, R20, R5, RZ, 0x3c, !PT ;  /* 0x0000000514147212 */ /* 0x000fe200078e3cff */
[----:B----4-:R-:W-:Y:S01]  /*a2a0*/  SHFL.IDX PT, R27, R27, R26, 0x1c1f ;  /* 0x001c1f1a1b1b7589 */ /* 0x010fe200000e0000 */
[----:B------:R-:W-:Y:S01]  /*a2b0*/  MOV R45, R12 ;  /* 0x0000000c002d7202 */ /* 0x000fe20000000f00 */
[----:B------:R-:W-:Y:S01]  /*a2c0*/  IMAD.MOV.U32 R5, RZ, RZ, R39 ;  /* 0x000000ffff057224 */ /* 0x000fe200078e0027 */
[----:B-1----:R-:W-:Y:S01]  /*a2d0*/  @P2 SHF.R.U32.HI R5, RZ, R41, R10 ;  /* 0x00000029ff052219 */ /* 0x002fe2000001160a */
[----:B------:R-:W-:Y:S01]  /*a2e0*/  IMAD.U32 R12, RZ, RZ, UR8 ;  /* 0x00000008ff0c7e24 */ /* 0x000fe2000f8e00ff */
[----:B------:R-:W-:Y:S01]  /*a2f0*/  SHFL.IDX PT, R33, R33, R26, 0x1c1f ;  /* 0x001c1f1a21217589 */ /* 0x000fe200000e0000 */
[----:B------:R-:W-:Y:S01]  /*a300*/  MOV R47, R14 ;  /* 0x0000000e002f7202 */ /* 0x000fe20000000f00 */
[----:B------:R-:W-:Y:S01]  /*a310*/  VIADD R14, R157, UR43 ;  /* 0x0000002b9d0e7c36 */ /* 0x000fe20008000000 */
[--C-:B------:R-:W-:Y:S01]  /*a320*/  SHF.R.S32.HI R11, RZ, 0x1f, R5.reuse ;  /* 0x0000001fff0b7819 */ /* 0x100fe20000011405 */
[----:B------:R-:W-:Y:S01]  /*a330*/  IMAD.MOV R13, RZ, RZ, -R5 ;  /* 0x000000ffff0d7224 */ /* 0x000fe200078e0a05 */
[----:B------:R-:W-:Y:S01]  /*a340*/  IADD3 R10, P1, R5, UR6, RZ ;  /* 0x00000006050a7c10 */ /* 0x000fe2000ff3e0ff */
[----:B------:R-:W-:Y:S01]  /*a350*/  SHFL.IDX PT, R29, R29, R26, 0x1c1f ;  /* 0x001c1f1a1d1d7589 */ /* 0x000fe200000e0000 */
[----:B------:R-:W-:Y:S01]  /*a360*/  LOP3.LUT R5, R26, 0x2, RZ, 0x3c, !PT ;  /* 0x000000021a057812 */ /* 0x000fe200078e3cff */
[----:B------:R-:W-:Y:S01]  /*a370*/  IMAD R13, R2, R13, R39 ;  /* 0x0000000d020d7224 */ /* 0x000fe200078e0227 */
[----:B------:R-:W-:Y:S01]  /*a380*/  IADD3.X R11, R11, UR7, R12, P1, !PT ;  /* 0x000000070b0b7c10 */ /* 0x000fe20008ffe40c */
[----:B------:R-:W-:Y:S01]  /*a390*/  SHFL.IDX PT, R25, R25, R26, 0x1c1f ;  /* 0x001c1f1a19197589 */ /* 0x000fe200000e0000 */
[----:B------:R-:W-:Y:S01]  /*a3a0*/  ULDC.64 UR6, c[0x0][0xb88] ;  /* 0x0002e20000067ab9 */ /* 0x000fe20000000a00 */
[----:B------:R-:W-:Y:S01]  /*a3b0*/  LOP3.LUT P1, RZ, R23, 0x3, RZ, 0xc0, !PT ;  /* 0x0000000317ff7812 */ /* 0x000fe2000782c0ff */
[----:B------:R-:W-:Y:S01]  /*a3c0*/  ULDC.64 UR8, c[0x0][0xae8] ;  /* 0x0002ba0000087ab9 */ /* 0x000fe20000000a00 */
[----:B------:R-:W0:Y:S01]  /*a3d0*/  SHFL.IDX PT, R30, R30, R5, 0x1c1f ;  /* 0x001c1f051e1e7589 */ /* 0x000e2200000e0000 */
[----:B------:R-:W-:Y:S01]  /*a3e0*/  SHF.R.S32.HI R12, RZ, 0x1f, R13 ;  /* 0x0000001fff0c7819 */ /* 0x000fe2000001140d */
[----:B------:R-:W-:Y:S01]  /*a3f0*/  IMAD.WIDE.U32 R10, R13, UR6, R10 ;  /* 0x000000060d0a7c25 */ /* 0x000fe2000f8e000a */
[----:B------:R-:W-:Y:S01]  /*a400*/  ISETP.GE.OR P5, PT, R14, R43, P1 ;  /* 0x0000002b0e00720c */ /* 0x000fe20000fa6670 */
[----:B------:R-:W1:Y:S02]  /*a410*/  SHFL.IDX PT, R42, R24, R5, 0x1c1f ;  /* 0x001c1f05182a7589 */ /* 0x000e6400000e0000 */
[----:B------:R-:W-:-:S02]  /*a420*/  IMAD R12, R12, UR6, RZ ;  /* 0x000000060c0c7c24 */ /* 0x000fc4000f8e02ff */
[----:B------:R-:W2:Y:S02]  /*a430*/  SHFL.IDX PT, R32, R32, R5, 0x1c1f ;  /* 0x001c1f0520207589 */ /* 0x000ea400000e0000 */
[----:B------:R-:W-:Y:S01]  /*a440*/  IMAD R13, R13, UR7, R12 ;  /* 0x000000070d0d7c24 */ /* 0x000fe2000f8e020c */
[----:B------:R-:W-:Y:S01]  /*a450*/  ULDC.64 UR6, c[0x0][0xb50] ;  /* 0x0002d40000067ab9 */ /* 0x000fe20000000a00 */
[----:B------:R-:W3:Y:S01]  /*a460*/  SHFL.IDX PT, R44, R38, R5, 0x1c1f ;  /* 0x001c1f05262c7589 */ /* 0x000ee200000e0000 */
[----:B------:R-:W-:Y:S01]  /*a470*/  VIADD R12, R14, 0x8 ;  /* 0x000000080e0c7836 */ /* 0x000fe20000000000 */
[----:B------:R-:W-:Y:S01]  /*a480*/  LEA R50, P6, R10, UR6, 0x2 ;  /* 0x000000060a327c11 */ /* 0x000fe2000f8c10ff */
[----:B------:R-:W-:Y:S01]  /*a490*/  IMAD.IADD R11, R11, 0x1, R13 ;  /* 0x000000010b0b7824 */ /* 0x000fe200078e020d */
[----:B------:R-:W-:Y:S02]  /*a4a0*/  SHFL.IDX PT, R21, R21, R26, 0x1c1f ;  /* 0x001c1f1a15157589 */ /* 0x000fe400000e0000 */
[----:B------:R-:W-:-:S02]  /*a4b0*/  ISETP.GE.OR P1, PT, R12, R43, P1 ;  /* 0x0000002b0c00720c */ /* 0x000fc40000f26670 */
[----:B------:R-:W-:Y:S01]  /*a4c0*/  SHFL.IDX PT, R35, R35, R26, 0x1c1f ;  /* 0x001c1f1a23237589 */ /* 0x000fe200000e0000 */
[----:B------:R-:W-:-:S03]  /*a4d0*/  LEA.HI.X R51, R10, UR7, R11, 0x2, P6 ;  /* 0x000000070a337c11 */ /* 0x000fc6000b0f140b */
[----:B------:R-:W4:Y:S01]  /*a4e0*/  SHFL.IDX PT, R34, R34, R5, 0x1c1f ;  /* 0x001c1f0522227589 */ /* 0x000f2200000e0000 */
[----:B0-----:R-:W-:-:S03]  /*a4f0*/  SEL R10, R30, R27, P0 ;  /* 0x0000001b1e0a7207 */ /* 0x001fc60000000000 */
[----:B------:R-:W0:Y:S01]  /*a500*/  SHFL.IDX PT, R46, R46, R5, 0x1c1f ;  /* 0x001c1f052e2e7589 */ /* 0x000e2200000e0000 */
[----:B-1----:R-:W-:-:S03]  /*a510*/  SEL R11, R42, R33, P0 ;  /* 0x000000212a0b7207 */ /* 0x002fc60000000000 */
[----:B------:R-:W-:Y:S01]  /*a520*/  SHFL.IDX PT, R31, R31, R26, 0x1c1f ;  /* 0x001c1f1a1f1f7589 */ /* 0x000fe200000e0000 */
[----:B--2---:R-:W-:Y:S02]  /*a530*/  SEL R12, R29, R32, P0 ;  /* 0x000000201d0c7207 */ /* 0x004fe40000000000 */
[----:B------:R-:W-:Y:S01]  /*a540*/  SEL R14, R32, R29, P0 ;  /* 0x0000001d200e7207 */ /* 0x000fe20000000000 */
[----:B------:R1:W-:Y:S01]  /*a550*/  SHFL.IDX PT, R37, R37, R26, 0x1c1f ;  /* 0x001c1f1a25257589 */ /* 0x0003e200000e0000 */
[----:B---3--:R-:W-:Y:S01]  /*a560*/  SEL R13, R25, R44, P0 ;  /* 0x0000002c190d7207 */ /* 0x008fe20000000000 */
[----:B------:R-:W-:Y:S01]  /*a570*/  IMAD.X R29, RZ, RZ, R7, P4 ;  /* 0x000000ffff1d7224 */ /* 0x000fe200020e0607 */
[----:B------:R-:W-:Y:S01]  /*a580*/  SEL R15, R44, R25, P0 ;  /* 0x000000192c0f7207 */ /* 0x000fe20000000000 */
[----:B------:R-:W2:Y:S04]  /*a590*/  SHFL.IDX PT, R36, R36, R5, 0x1c1f ;  /* 0x001c1f0524247589 */ /* 0x000ea800000e0000 */
[----:B------:R3:W2:Y:S01]  /*a5a0*/  SHFL.IDX PT, R48, R40, R5, 0x1c1f ;  /* 0x001c1f0528307589 */ /* 0x0006a200000e0000 */
[----:B----4-:R-:W-:-:S03]  /*a5b0*/  SEL R24, R21, R34, P0 ;  /* 0x0000002215187207 */ /* 0x010fc60000000000 */
[----:B------:R-:W-:Y:S01]  /*a5c0*/  SHFL.IDX PT, R38, R50, RZ, 0x1c1f ;  /* 0x001c1fff32267589 */ /* 0x000fe200000e0000 */
[----:B-1----:R-:W-:Y:S01]  /*a5d0*/  SEL R26, R34, R21, P0 ;  /* 0x00000015221a7207 */ /* 0x002fe20000000000 */
[----:B------:R-:W-:Y:S01]  /*a5e0*/  IMAD.X R21, RZ, RZ, R7, P3 ;  /* 0x000000ffff157224 */ /* 0x000fe200018e0607 */
[----:B0-----:R-:W-:Y:S01]  /*a5f0*/  SEL R25, R35, R46, P0 ;  /* 0x0000002e23197207 */ /* 0x001fe20000000000 */
[----:B------:R-:W0:Y:S01]  /*a600*/  SHFL.IDX PT, R39, R51, RZ, 0x1c1f ;  /* 0x001c1fff33277589 */ /* 0x000e2200000e0000 */
[----:B---3--:R-:W-:Y:S02]  /*a610*/  MOV R5, R8 ;  /* 0x0000000800057202 */ /* 0x008fe40000000f00 */
[----:B------:R-:W-:Y:S01]  /*a620*/  SEL R8, R27, R30, P0 ;  /* 0x0000001e1b087207 */ /* 0x000fe20000000000 */
[----:B------:R-:W-:Y:S01]  /*a630*/  SHFL.IDX PT, R40, R50, 0x1, 0x1c1f ;  /* 0x003c1f0032287f89 */ /* 0x000fe200000e0000 */
[----:B------:R-:W-:Y:S02]  /*a640*/  SEL R9, R33, R42, P0 ;  /* 0x0000002a21097207 */ /* 0x000fe40000000000 */
[----:B------:R-:W-:Y:S01]  /*a650*/  SEL R27, R46, R35, P0 ;  /* 0x000000232e1b7207 */ /* 0x000fe20000000000 */
[----:B------:R-:W1:Y:S01]  /*a660*/  SHFL.IDX PT, R41, R51, 0x1, 0x1c1f ;  /* 0x003c1f0033297f89 */ /* 0x000e6200000e0000 */
[----:B--2---:R-:W-:-:S03]  /*a670*/  SEL R32, R31, R36, P0 ;  /* 0x000000241f207207 */ /* 0x004fc60000000000 */
[----:B------:R-:W-:Y:S01]  /*a680*/  STSM.16.M88.4 [R49], R8 ;  /* 0x0000000831007844 */ /* 0x000fe20000000200 */
[----:B------:R-:W-:Y:S02]  /*a690*/  SEL R34, R36, R31, P0 ;  /* 0x0000001f24227207 */ /* 0x000fe40000000000 */
[----:B------:R-:W-:Y:S01]  /*a6a0*/  SEL R33, R37, R48, P0 ;  /* 0x0000003025217207 */ /* 0x000fe20000000000 */
[----:B------:R-:W-:Y:S01]  /*a6b0*/  STSM.16.M88.4 [R5], R12 ;  /* 0x0000000c05007844 */ /* 0x000fe20000000200 */
[----:B------:R-:W-:Y:S02]  /*a6c0*/  SEL R35, R48, R37, P0 ;  /* 0x0000002530237207 */ /* 0x000fe40000000000 */
[----:B------:R-:W-:Y:S01]  /*a6d0*/  LOP3.LUT R37, R6, 0x380, RZ, 0xc0, !PT ;  /* 0x0000038006257812 */ /* 0x000fe200078ec0ff */
[----:B------:R2:W-:Y:S03]  /*a6e0*/  STSM.16.M88.4 [R47], R24 ;  /* 0x000000182f007844 */ /* 0x0005e60000000200 */
[----:B------:R-:W-:Y:S01]  /*a6f0*/  SHF.R.U64 R37, R37, 0x3, RZ ;  /* 0x0000000325257819 */ /* 0x000fe200000012ff */
[----:B------:R-:W-:Y:S03]  /*a700*/  STSM.16.M88.4 [R45], R32 ;  /* 0x000000202d007844 */ /* 0x000fe60000000200 */
[----:B------:R-:W-:Y:S01]  /*a710*/  LOP3.LUT R36, R37, R6, RZ, 0x3c, !PT ;  /* 0x0000000625247212 */ /* 0x000fe200078e3cff */
[----:B------:R-:W-:Y:S01]  /*a720*/  BAR.SYNC.DEFER_BLOCKING 0x1, 0x180 ;  /* 0x0046000000007b1d */ /* 0x000fe20000010000 */
[----:B------:R-:W-:-:S07]  /*a730*/  IMAD.MOV.U32 R37, RZ, RZ, R7 ;  /* 0x000000ffff257224 */ /* 0x000fce00078e0007 */
[----:B--2---:R-:W2:Y:S08]  /*a740*/  @P2 LDC R27, c[0x0][0xbec] ;  /* 0x0002fb00ff1b2b82 */ /* 0x004eb00000000800 */
[----:B------:R-:W3:Y:S01]  /*a750*/  @P2 LDC R24, c[0x0][0xbf0] ;  /* 0x0002fc00ff182b82 */ /* 0x000ee20000000800 */
[----:B0-----:R-:W-:Y:S04]  /*a760*/  @!P5 ST.E desc[UR50][R38.64], R4 ;  /* 0x000000042600d985 */ /* 0x001fe8000c101932 */
[----:B-1----:R0:W-:Y:S04]  /*a770*/  @!P1 ST.E desc[UR50][R40.64], R3 ;  /* 0x0000000328009985 */ /* 0x0021e8000c101932 */
[----:B------:R-:W4:Y:S04]  /*a780*/  LD.E.128 R8, desc[UR50][R36.64] ;  /* 0x0000003224087980 */ /* 0x000f28000c101d00 */
[----:B------:R-:W4:Y:S04]  /*a790*/  LD.E.128 R28, desc[UR50][R28.64] ;  /* 0x000000321c1c7980 */ /* 0x000f28000c101d00 */
[----:B------:R1:W4:Y:S01]  /*a7a0*/  LD.E.128 R12, desc[UR50][R20.64] ;  /* 0x00000032140c7980 */ /* 0x000322000c101d00 */
[----:B------:R-:W-:Y:S01]  /*a7b0*/  IADD3 R25, P0, R6, 0x4800, RZ ;  /* 0x0000480006197810 */ /* 0x000fe20007f1e0ff */
[----:B0-----:R-:W-:Y:S01]  /*a7c0*/  IMAD R3, R18, 0x30, R22 ;  /* 0x0000003012037824 */ /* 0x001fe200078e0216 */
[----:B------:R-:W-:-:S02]  /*a7d0*/  UIMAD UR5, UR12, UR8, URZ ;  /* 0x000000080c0572a4 */ /* 0x000fc4000f8e023f */
[----:B------:R-:W-:Y:S01]  /*a7e0*/  LOP3.LUT R5, R25, 0x380, RZ, 0xc0, !PT ;  /* 0x0000038019057812 */ /* 0x000fe200078ec0ff */
[----:B------:R-:W-:Y:S01]  /*a7f0*/  VIADD R26, R3, UR43 ;  /* 0x0000002b031a7c36 */ /* 0x000fe20008000000 */
[----:B------:R-:W-:Y:S01]  /*a800*/  UIMAD.WIDE.U32 UR6, UR41, UR8, URZ ;  /* 0x00000008290672a5 */ /* 0x000fe2000f8e003f */
[----:B------:R-:W-:Y:S01]  /*a810*/  IMAD.X R7, RZ, RZ, R7, P0 ;  /* 0x000000ffff077224 */ /* 0x000fe200000e0607 */
[----:B------:R-:W-:Y:S01]  /*a820*/  UIMAD UR5, UR41, UR9, UR5 ;  /* 0x00000009290572a4 */ /* 0x000fe2000f8e0205 */
[----:B------:R-:W-:Y:S01]  /*a830*/  SHF.R.U64 R4, R5, 0x3, RZ ;  /* 0x0000000305047819 */ /* 0x000fe200000012ff */
[----:B--2---:R-:W-:Y:S01]  /*a840*/  @P2 IMAD.HI.U32 R3, R26, R27, RZ ;  /* 0x0000001b1a032227 */ /* 0x004fe200078e00ff */
[----:B------:R-:W-:Y:S02]  /*a850*/  UIMAD UR8, UR13, UR10, URZ ;  /* 0x0000000a0d0872a4 */ /* 0x000fe4000f8e023f */
[----:B------:R-:W-:Y:S01]  /*a860*/  UIADD3 UR7, UR7, UR5, URZ ;  /* 0x0000000507077290 */ /* 0x000fe2000fffe03f */
[----:B------:R-:W-:Y:S01]  /*a870*/  LOP3.LUT R6, R4, R25, RZ, 0x3c, !PT ;  /* 0x0000001904067212 */ /* 0x000fe200078e3cff */
[--C-:B------:R-:W-:Y:S01]  /*a880*/  IMAD.MOV.U32 R25, RZ, RZ, R26.reuse ;  /* 0x000000ffff197224 */ /* 0x100fe200078e001a */
[----:B------:R-:W-:Y:S01]  /*a890*/  UIMAD UR5, UR40, UR11, UR8 ;  /* 0x0000000b280572a4 */ /* 0x000fe2000f8e0208 */
[----:B---3--:R-:W-:Y:S01]  /*a8a0*/  @P2 SHF.R.U32.HI R25, RZ, R24, R3 ;  /* 0x00000018ff192219 */ /* 0x008fe20000011603 */
[----:B------:R-:W-:Y:S01]  /*a8b0*/  UIMAD.WIDE.U32 UR40, UR40, UR10, UR6 ;  /* 0x0000000a282872a5 */ /* 0x000fe2000f8e0006 */
[----:B------:R-:W-:Y:S01]  /*a8c0*/  VIADD R34, R22, UR43 ;  /* 0x0000002b16227c36 */ /* 0x000fe20008000000 */
[----:B------:R-:W5:Y:S01]  /*a8d0*/  LD.E.128 R4, desc[UR50][R6.64] ;  /* 0x0000003206047980 */ /* 0x000f62000c101d00 */
[--C-:B------:R-:W-:Y:S01]  /*a8e0*/  SHF.R.S32.HI R24, RZ, 0x1f, R25.reuse ;  /* 0x0000001fff187819 */ /* 0x100fe20000011419 */
[----:B------:R-:W-:Y:S01]  /*a8f0*/  UIADD3 UR5, UR41, UR5, URZ ;  /* 0x0000000529057290 */ /* 0x000fe2000fffe03f */
[----:B------:R-:W-:Y:S01]  /*a900*/  IMAD.MOV R27, RZ, RZ, -R25 ;  /* 0x000000ffff1b7224 */ /* 0x000fe200078e0a19 */
[----:B------:R-:W-:Y:S01]  /*a910*/  ULDC.64 UR6, c[0x0][0xae0] ;  /* 0x0002b80000067ab9 */ /* 0x000fe20000000a00 */
[----:B-1----:R-:W-:Y:S01]  /*a920*/  IMAD.U32 R20, RZ, RZ, UR40 ;  /* 0x00000028ff147e24 */ /* 0x002fe2000f8e00ff */
[----:B------:R-:W-:Y:S01]  /*a930*/  @!PT LDS RZ, [RZ] ;  /* 0x00000000fffff984 */ /* 0x000fe20000000800 */
[----:B------:R-:W-:Y:S01]  /*a940*/  @!PT LDS RZ, [RZ] ;  /* 0x00000000fffff984 */ /* 0x000fe20000000800 */
[----:B------:R-:W-:Y:S01]  /*a950*/  @!PT LDS RZ, [RZ] ;  /* 0x00000000fffff984 */ /* 0x000fe20000000800 */
[----:B------:R-:W-:Y:S01]  /*a960*/  @!PT LDS RZ, [RZ] ;  /* 0x00000000fffff984 */ /* 0x000fe20000000800 */
[----:B------:R0:W-:Y:S06]  /*a970*/  MEMBAR.ALL.CTA ;  /* 0x0000000000007992 */ /* 0x0001ec0000008000 */
[----:B0-----:R-:W0:Y:S01]  /*a980*/  FENCE.VIEW.ASYNC.S ;  /* 0x00000000000073c6 */ /* 0x001e220000000000 */
[----:B------:R-:W-:Y:S01]  /*a990*/  IMAD.U32 R21, RZ, RZ, UR41 ;  /* 0x00000029ff157e24 */ /* 0x000fe2000f8e00ff */
[----:B------:R-:W-:Y:S01]  /*a9a0*/  SHF.R.S32.HI R52, RZ, 0x1f, R19 ;  /* 0x0000001fff347819 */ /* 0x000fe20000011413 */
[----:B------:R-:W-:-:S02]  /*a9b0*/  IMAD R21, R2, R27, R26 ;  /* 0x0000001b02157224 */ /* 0x000fc400078e021a */
[----:B------:R-:W-:Y:S01]  /*a9c0*/  IMAD.U32 R3, RZ, RZ, UR5 ;  /* 0x00000005ff037e24 */ /* 0x000fe2000f8e00ff */
[----:B------:R-:W-:Y:S01]  /*a9d0*/  ULDC UR5, c[0x0][0xac8] ;  /* 0x0002b20000057ab9 */ /* 0x000fe20000000800 */
[----:B------:R-:W-:Y:S02]  /*a9e0*/  IMAD R24, R24, UR6, RZ ;  /* 0x0000000618187c24 */ /* 0x000fe4000f8e02ff */
[----:B------:R-:W-:Y:S01]  /*a9f0*/  IMAD.MOV.U32 R2, RZ, RZ, R20 ;  /* 0x000000ffff027224 */ /* 0x000fe200078e0014 */
        /* <DEDUP_REMOVED lines=11> */
[----:B------:R-:W-:Y:S02]  /*aab0*/  IMAD.IADD R3, R3, 0x1, R25 ;  /* 0x0000000103037824 */ /* 0x000fe400078e0219 */
[----:B------:R-:W-:Y:S02]  /*aac0*/  VIADD R0, R0, 0x13220 ;  /* 0x0001322000007836 */ /* 0x000fe40000000000 */
[----:B0-----:R-:W0:Y:S01]  /*aad0*/  SHFL.IDX PT, R24, R26, RZ, 0x181f ;  /* 0x00181fff1a187589 */ /* 0x001e2200000e0000 */
[----:B------:R-:W-:Y:S01]  /*aae0*/  LEA.HI.X R27, R2, UR7, R3, 0x1, P0 ;  /* 0x00000007021b7c11 */ /* 0x000fe200080f0c03 */
[----:B------:R-:W-:Y:S01]  /*aaf0*/  VIADD R2, R34, 0x30 ;  /* 0x0000003022027836 */ /* 0x000fe20000000000 */
[----:B------:R-:W-:Y:S01]  /*ab00*/  ISETP.GE.AND P0, PT, R19, UR5, PT ;  /* 0x0000000513007c0c */ /* 0x000fe2000bf06270 */
[----:B------:R-:W1:Y:S01]  /*ab10*/  SHFL.IDX PT, R38, R26, 0x1, 0x181f ;  /* 0x00381f001a267f89 */ /* 0x000e6200000e0000 */
[----:B------:R-:W-:-:S02]  /*ab20*/  PRMT R0, RZ, 0x654, R0 ;  /* 0x00000654ff007816 */ /* 0x000fc40000000000 */
[-C--:B------:R-:W-:Y:S01]  /*ab30*/  ISETP.GE.OR P1, PT, R34, R43.reuse, P0 ;  /* 0x0000002b2200720c */ /* 0x080fe20000726670 */
[----:B------:R-:W2:Y:S01]  /*ab40*/  SHFL.IDX PT, R42, R26, 0x2, 0x181f ;  /* 0x00581f001a2a7f89 */ /* 0x000ea200000e0000 */
[-C--:B------:R-:W-:Y:S01]  /*ab50*/  ISETP.GE.OR P2, PT, R2, R43.reuse, P0 ;  /* 0x0000002b0200720c */ /* 0x080fe20000746670 */
[----:B------:R3:W-:Y:S01]  /*ab60*/  SYNCS.ARRIVE.TRANS64.RED.A1T0 RZ, [R0+URZ], RZ ;  /* 0x000000ff00ff79a7 */ /* 0x0007e2000810043f */
[----:B------:R-:W-:Y:S01]  /*ab70*/  ISETP.GE.OR P3, PT, R20, R43, P0 ;  /* 0x0000002b1400720c */ /* 0x000fe20000766670 */
[----:B------:R-:W2:Y:S04]  /*ab80*/  SHFL.IDX PT, R32, R27, RZ, 0x181f ;  /* 0x00181fff1b207589 */ /* 0x000ea800000e0000 */
[----:B------:R-:W2:Y:S01]  /*ab90*/  SHFL.IDX PT, R36, R27, 0x1, 0x181f ;  /* 0x00381f001b247f89 */ /* 0x000ea200000e0000 */
[----:B---3--:R-:W-:-:S03]  /*aba0*/  VIADD R0, R34, 0x90 ;  /* 0x0000009022007836 */ /* 0x008fc60000000000 */
[----:B------:R-:W3:Y:S02]  /*abb0*/  SHFL.IDX PT, R40, R27, 0x2, 0x181f ;  /* 0x00581f001b287f89 */ /* 0x000ee400000e0000 */
[----:B------:R-:W-:Y:S02]  /*abc0*/  ISETP.GE.OR P0, PT, R0, R43, P0 ;  /* 0x0000002b0000720c */ /* 0x000fe40000706670 */
[----:B------:R-:W4:Y:S01]  /*abd0*/  SHFL.IDX PT, R26, R26, 0x3, 0x181f ;  /* 0x00781f001a1a7f89 */ /* 0x000f2200000e0000 */
[C---:B0-----:R-:W-:Y:S02]  /*abe0*/  @!P1 LEA R2, P4, R19.reuse, R24, 0x1 ;  /* 0x0000001813029211 */ /* 0x041fe400078808ff */
[C---:B-1----:R-:W-:Y:S02]  /*abf0*/  @!P2 LEA R20, P5, R19.reuse, R38, 0x1 ;  /* 0x000000261314a211 */ /* 0x042fe400078a08ff */
[C---:B--2---:R-:W-:Y:S02]  /*ac00*/  @!P3 LEA R24, P6, R19.reuse, R42, 0x1 ;  /* 0x0000002a1318b211 */ /* 0x044fe400078c08ff */
[----:B------:R-:W-:-:S02]  /*ac10*/  @!P1 LEA.HI.X R3, R19, R32, R52, 0x1, P4 ;  /* 0x0000002013039211 */ /* 0x000fc400020f0c34 */
[----:B------:R0:W2:Y:S01]  /*ac20*/  SHFL.IDX PT, R32, R27, 0x3, 0x181f ;  /* 0x00781f001b207f89 */ /* 0x0000a200000e0000 */
[C-C-:B------:R-:W-:Y:S02]  /*ac30*/  @!P2 LEA.HI.X R21, R19.reuse, R36, R52.reuse, 0x1, P5 ;  /* 0x000000241315a211 */ /* 0x140fe400028f0c34 */
[----:B---3--:R-:W-:Y:S01]  /*ac40*/  @!P3 LEA.HI.X R25, R19, R40, R52, 0x1, P6 ;  /* 0x000000281319b211 */ /* 0x008fe200030f0c34 */
[----:B----4-:R0:W-:Y:S04]  /*ac50*/  @!P1 ST.E.128 desc[UR50][R2.64], R8 ;  /* 0x0000000802009985 */ /* 0x0101e8000c101d32 */
[----:B------:R0:W-:Y:S04]  /*ac60*/  @!P2 ST.E.128 desc[UR50][R20.64], R28 ;  /* 0x0000001c1400a985 */ /* 0x0001e8000c101d32 */
[----:B------:R0:W-:Y:S01]  /*ac70*/  @!P3 ST.E.128 desc[UR50][R24.64], R12 ;  /* 0x0000000c1800b985 */ /* 0x0001e2000c101d32 */
[----:B--2---:R-:W-:Y:S05]  /*ac80*/  @P0 BRA `(.L_x_14996) ;  /* 0x0000000400f00947 */ /* 0x004fea0003800000 */
[----:B0-----:R-:W-:-:S04]  /*ac90*/  LEA R2, P0, R19, R26, 0x1 ;  /* 0x0000001a13027211 */ /* 0x001fc800078008ff */
[----:B------:R-:W-:-:S05]  /*aca0*/  LEA.HI.X R3, R19, R32, R52, 0x1, P0 ;  /* 0x0000002013037211 */ /* 0x000fca00000f0c34 */
[----:B-----5:R2:W-:Y:S01]  /*acb0*/  ST.E.128 desc[UR50][R2.64], R4 ;  /* 0x0000000402007985 */ /* 0x0205e2000c101d32 */
[----:B------:R-:W-:Y:S05]  /*acc0*/  BRA `(.L_x_14996) ;  /* 0x0000000400e07947 */ /* 0x000fea0003800000 */
.L_x_14995:
        /* <DEDUP_REMOVED lines=52> */
.L_x_14998:
[----:B------:R-:W-:Y:S05]  /*b010*/  BSYNC B1 ;  /* 0x0000000000017941 */ /* 0x000fea0003800000 */
.L_x_14997:
        /* <DEDUP_REMOVED lines=67> */
.L_x_14996:
[----:B------:R-:W-:Y:S05]  /*b450*/  BSYNC B0 ;  /* 0x0000000000007941 */ /* 0x000fea0003800000 */
.L_x_14994:
[----:B------:R-:W-:Y:S02]  /*b460*/  ULDC UR5, c[0x0][0xc38] ;  /* 0x00030e0000057ab9 */ /* 0x000fe40000000800 */
[----:B------:R-:W-:-:S06]  /*b470*/  UISETP.GE.AND UP0, UPT, UR4, UR5, UPT ;  /* 0x000000050400728c */ /* 0x000fcc000bf06270 */
[----:B------:R-:W-:-:S13]  /*b480*/  PLOP3.LUT P0, PT, PT, PT, UP0, 0x80, 0x0 ;  /* 0x000000000000781c */ /* 0x000fda0003f0f008 */
[----:B------:R-:W-:Y:S05]  /*b490*/  @!P0 BRA `(.L_x_14999) ;  /* 0xffffff5800088947 */ /* 0x000fea000383ffff */
[----:B------:R-:W-:Y:S05]  /*b4a0*/  EXIT ;  /* 0x000000000000794d */ /* 0x000fea0003800000 */
.L_x_14953:
[----:B------:R-:W-:-:S08]  /*b4b0*/  NOP ;  /* 0x0000000000007918 */ /* 0x000fd00000000000 */
[----:B------:R-:W0:-:S00]  /*b4c0*/  USETMAXREG.DEALLOC.CTAPOOL 0x20 ;  /* 0x00000020000079c8 */ /* 0x000e0000080e0500 */
[----:B0-----:R-:W2:Y:S01]  /*b4d0*/  LDL.LU R3, [R1+0x8] ;  /* 0x0000080001037983 */ /* 0x001ea20000300800 */
[----:B------:R-:W-:-:S05]  /*b4e0*/  LOP3.LUT R0, R0, 0x3, RZ, 0xc0, !PT ;  /* 0x0000000300007812 */ /* 0x000fca00078ec0ff */
[----:B------:R-:W0:Y:S01]  /*b4f0*/  S2UR UR7, SR_CTAID.X ;  /* 0x00000000000779c3 */ /* 0x000e220000002500 */
[----:B------:R-:W-:Y:S04]  /*b500*/  STL [R1+0x30], RZ ;  /* 0x000030ff01007387 */ /* 0x000fe80000100800 */
[----:B------:R1:W3:Y:S03]  /*b510*/  SHFL.IDX PT, R2, R0, RZ, 0x1f ;  /* 0x00001fff00027589 */ /* 0x0002e600000e0000 */
[----:B-1----:R-:W0:Y:S01]  /*b520*/  LDC R0, c[0x0][0xc38] ;  /* 0x00030e00ff007b82 */ /* 0x002e220000000800 */
[----:B---3--:R-:W-:-:S13]  /*b530*/  ISETP.NE.AND P0, PT, R2, RZ, PT ;  /* 0x000000ff0200720c */ /* 0x008fda0003f05270 */
[----:B------:R-:W-:Y:S06]  /*b540*/  @P0 BAR.ARV 0x4, 0x200 ;  /* 0x0108000000000b1d */ /* 0x000fec0000002000 */
[----:B--2---:R-:W-:-:S04]  /*b550*/  LOP3.LUT R3, R3, 0xffffff7f, RZ, 0xc0, !PT ;  /* 0xffffff7f03037812 */ /* 0x004fc800078ec0ff */
[----:B------:R-:W-:Y:S02]  /*b560*/  @P0 LOP3.LUT R3, R3, 0x80, RZ, 0xfc, !PT ;  /* 0x0000008003030812 */ /* 0x000fe400078efcff */
[----:B0-----:R-:W-:Y:S01]  /*b570*/  ISETP.LE.AND P0, PT, R0, UR7, PT ;  /* 0x0000000700007c0c */ /* 0x001fe2000bf03270 */
[----:B------:R-:W-:Y:S02]  /*b580*/  IMAD.MOV.U32 R0, RZ, RZ, 0x1 ;  /* 0x00000001ff007424 */ /* 0x000fe400078e00ff */
[----:B------:R0:W-:Y:S04]  /*b590*/  STL [R1+0x8], R3 ;  /* 0x0000080301007387 */ /* 0x0001e80000100800 */
[----:B------:R0:W-:Y:S04]  /*b5a0*/  STL [R1], RZ ;  /* 0x000000ff01007387 */ /* 0x0001e80000100800 */
[----:B------:R0:W-:Y:S02]  /*b5b0*/  STL [R1+0xc], R0 ;  /* 0x00000c0001007387 */ /* 0x0001e40000100800 */
[----:B------:R-:W-:Y:S05]  /*b5c0*/  @P0 BRA `(.L_x_15000) ;  /* 0x0000004c008c0947 */ /* 0x000fea0003800000 */
[----:B------:R-:W2:Y:S01]  /*b5d0*/  LDL R10, [R1+0x20] ;  /* 0x00002000010a7983 */ /* 0x000ea20000100800 */
[----:B------:R-:W-:Y:S01]  /*b5e0*/  ULDC.64 UR36, c[0x0][0x2f0] ;  /* 0x0000bc0000247ab9 */ /* 0x000fe20000000a00 */
[----:B------:R-:W-:Y:S01]  /*b5f0*/  IMAD.MOV.U32 R11, RZ, RZ, R3 ;  /* 0x000000ffff0b7224 */ /* 0x000fe200078e0003 */
[----:B------:R-:W-:Y:S01]  /*b600*/  ULDC UR6, c[0x0][0x2b8] ;  /* 0x0000ae0000067ab9 */ /* 0x000fe20000000800 */
[----:B------:R-:W1:Y:S01]  /*b610*/  S2R R13, SR_TID.X ;  /* 0x00000000000d7919 */ /* 0x000e620000002100 */
[----:B------:R-:W-:Y:S01]  /*b620*/  ULDC.64 UR4, c[0x0][0x418] ;  /* 0x0001060000047ab9 */ /* 0x000fe20000000a00 */
[----:B------:R-:W-:Y:S01]  /*b630*/  ULDC UR38, c[0x0][0x288] ;  /* 0x0000a20000267ab9 */ /* 0x000fe20000000800 */
[----:B------:R-:W-:Y:S01]  /*b640*/  LOP3.LUT R11, R11, 0xfffffffe, RZ, 0xc0, !PT ;  /* 0xfffffffe0b0b7812 */ /* 0x000fe200078ec0ff */
[----:B-1----:R-:W-:-:S05]  /*b650*/  IMAD.SHL.U32 R5, R13, 0x10, RZ ;  /* 0x000000100d057824 */ /* 0x002fca00078e00ff */
[----:B------:R-:W-:-:S04]  /*b660*/  LOP3.LUT R12, R5, 0x30, RZ, 0xc0, !PT ;  /* 0x00000030050c7812 */ /* 0x000fc800078ec0ff */
[C---:B------:R-:W-:Y:S01]  /*b670*/  ISETP.GE.AND P1, PT, R12.reuse, UR37, PT ;  /* 0x000000250c007c0c */ /* 0x040fe2000bf26270 */
[C---:B------:R-:W-:Y:S01]  /*b680*/  IMAD.SHL.U32 R24, R13.reuse, 0x40, RZ ;  /* 0x000000400d187824 */ /* 0x040fe200078e00ff */
[----:B------:R-:W-:Y:S01]  /*b690*/  ISETP.GE.AND P0, PT, R12, UR37, PT ;  /* 0x000000250c007c0c */ /* 0x000fe2000bf06270 */
[C---:B------:R-:W-:Y:S01]  /*b6a0*/  IMAD.SHL.U32 R7, R13.reuse, 0x2, RZ ;  /* 0x000000020d077824 */ /* 0x040fe200078e00ff */
[----:B------:R-:W-:Y:S01]  /*b6b0*/  SHF.R.U32.HI R2, RZ, 0x1, R13 ;  /* 0x00000001ff027819 */ /* 0x000fe2000001160d */
[C---:B0-----:R-:W-:Y:S01]  /*b6c0*/  IMAD.SHL.U32 R0, R13.reuse, 0x20, RZ ;  /* 0x000000200d007824 */ /* 0x041fe200078e00ff */
[----:B------:R-:W-:Y:S01]  /*b6d0*/  LOP3.LUT R3, R24, 0x180, RZ, 0xc0, !PT ;  /* 0x0000018018037812 */ /* 0x000fe200078ec0ff */
[----:B------:R-:W-:Y:S01]  /*b6e0*/  IMAD.SHL.U32 R9, R13, 0x4, RZ ;  /* 0x000000040d097824 */ /* 0x000fe200078e00ff */
[----:B------:R-:W-:Y:S02]  /*b6f0*/  LOP3.LUT R6, R5, 0x1b0, RZ, 0xc0, !PT ;  /* 0x000001b005067812 */ /* 0x000fe400078ec0ff */
[----:B------:R-:W-:Y:S01]  /*b700*/  MOV R16, 0x400 ;  /* 0x0000040000107802 */ /* 0x000fe20000000f00 */
[----:B------:R-:W-:-:S02]  /*b710*/  UISETP.NE.U32.AND UP0, UPT, UR4, URZ, UPT ;  /* 0x0000003f0400728c */ /* 0x000fc4000bf05070 */
[----:B------:R-:W-:Y:S01]  /*b720*/  @P1 LOP3.LUT R11, R11, 0x1, RZ, 0xfc, !PT ;  /* 0x000000010b0b1812 */ /* 0x000fe200078efcff */
[----:B------:R-:W-:Y:S01]  /*b730*/  ULDC UR4, c[0x0][0x424] ;  /* 0x0001090000047ab9 */ /* 0x000fe20000000800 */
[----:B------:R-:W-:Y:S01]  /*b740*/  LOP3.LUT R2, R3, 0x30, R2, 0xf8, !PT ;  /* 0x0000003003027812 */ /* 0x000fe200078ef802 */
[----:B------:R-:W-:Y:S01]  /*b750*/  IMAD.SHL.U32 R3, R13, 0x8, RZ ;  /* 0x000000080d037824 */ /* 0x000fe200078e00ff */
[----:B------:R-:W-:Y:S01]  /*b760*/  LOP3.LUT R11, R11, 0xffffffef, RZ, 0xc0, !PT ;  /* 0xffffffef0b0b7812 */ /* 0x000fe200078ec0ff */
[----:B------:R-:W-:Y:S01]  /*b770*/  ULDC UR37, c[0x0][0x448] ;  /* 0x0001120000257ab9 */ /* 0x000fe20000000800 */
[----:B------:R-:W-:Y:S02]  /*b780*/  LOP3.LUT R6, R6, 0x30, R7, 0x78, !PT ;  /* 0x0000003006067812 */ /* 0x000fe400078e7807 */
[----:B------:R-:W-:Y:S02]  /*b790*/  LOP3.LUT R4, R0, 0x80, RZ, 0xc0, !PT ;  /* 0x0000008000047812 */ /* 0x000fe400078ec0ff */
[----:B------:R-:W-:-:S02]  /*b7a0*/  @P0 LOP3.LUT R11, R11, 0x10, RZ, 0xfc, !PT ;  /* 0x000000100b0b0812 */ /* 0x000fc400078efcff */
[----:B------:R-:W-:Y:S01]  /*b7b0*/  LOP3.LUT R3, R2, 0x30, R3, 0x78, !PT ;  /* 0x0000003002037812 */ /* 0x000fe200078e7803 */
[----:B------:R-:W-:Y:S01]  /*b7c0*/  IMAD.U32 R2, RZ, RZ, UR7 ;  /* 0x00000007ff027e24 */ /* 0x000fe2000f8e00ff */
[----:B------:R-:W-:Y:S02]  /*b7d0*/  LOP3.LUT R8, R6, 0x640, R5, 0xf8, !PT ;  /* 0x0000064006087812 */ /* 0x000fe400078ef805 */
[----:B------:R-:W-:Y:S02]  /*b7e0*/  ISETP.GE.AND P0, PT, R12, UR6, PT ;  /* 0x000000060c007c0c */ /* 0x000fe4000bf06270 */
[----:B------:R-:W-:Y:S02]  /*b7f0*/  LOP3.LUT R4, R4, 0x10, R13, 0xf8, !PT ;  /* 0x0000001004047812 */ /* 0x000fe400078ef80d */
[----:B------:R-:W-:Y:S02]  /*b800*/  LOP3.LUT R7, R5, 0x600, RZ, 0xc0, !PT ;  /* 0x0000060005077812 */ /* 0x000fe400078ec0ff */
[----:B------:R-:W-:Y:S01]  /*b810*/  LOP3.LUT R13, R13, 0x7f, RZ, 0xc0, !PT ;  /* 0x0000007f0d0d7812 */ /* 0x000fe200078ec0ff */
[----:B------:R-:W-:Y:S01]  /*b820*/  STL [R1+0x24], R8 ;  /* 0x0000240801007387 */ /* 0x000fe20000100800 */
[----:B------:R-:W-:-:S03]  /*b830*/  LOP3.LUT R7, R7, 0x60, R0, 0xf8, !PT ;  /* 0x0000006007077812 */ /* 0x000fc600078ef800 */
[----:B------:R0:W-:Y:S01]  /*b840*/  STL [R1+0x28], R2 ;  /* 0x0000280201007387 */ /* 0x0001e20000100800 */
[----:B------:R-:W-:Y:S02]  /*b850*/  LOP3.LUT R11, R11, 0xffffffbf, RZ, 0xc0, !PT ;  /* 0xffffffbf0b0b7812 */ /* 0x000fe400078ec0ff */
[----:B------:R-:W-:Y:S02]  /*b860*/  LOP3.LUT R7, R7, 0x100, R0, 0xf8, !PT ;  /* 0x0000010007077812 */ /* 0x000fe400078ef800 */
[----:B------:R-:W-:Y:S02]  /*b870*/  LOP3.LUT R24, R3, 0x640, R24, 0xf8, !PT ;  /* 0x0000064003187812 */ /* 0x000fe400078ef818 */
[----:B0-----:R-:W-:Y:S01]  /*b880*/  SHF.R.U32.HI R2, RZ, 0x2, R13 ;  /* 0x00000002ff027819 */ /* 0x001fe2000001160d */
[----:B------:R-:W-:Y:S01]  /*b890*/  IMAD.MOV.U32 R3, RZ, RZ, 0x1 ;  /* 0x00000001ff037424 */ /* 0x000fe200078e00ff */
[----:B------:R-:W-:Y:S02]  /*b8a0*/  @P0 LOP3.LUT R11, R11, 0x40, RZ, 0xfc, !PT ;  /* 0x000000400b0b0812 */ /* 0x000fe400078efcff */
[----:B------:R-:W-:-:S02]  /*b8b0*/  LOP3.LUT R0, R2, 0x60, R0, 0xf8, !PT ;  /* 0x0000006002007812 */ /* 0x000fc400078ef800 */
[----:B------:R0:W-:Y:S02]  /*b8c0*/  STL [R1+0xc], R3 ;  /* 0x00000c0301007387 */ /* 0x0001e40000100800 */
[----:B------:R-:W-:Y:S02]  /*b8d0*/  LOP3.LUT R2, R0, 0x80, RZ, 0xfc, !PT ;  /* 0x0000008000027812 */ /* 0x000fe400078efcff */
[----:B------:R0:W-:Y:S01]  /*b8e0*/  STL [R1+0x8], R11 ;  /* 0x0000080b01007387 */ /* 0x0001e20000100800 */
[----:B------:R-:W-:-:S03]  /*b8f0*/  UISETP.NE.AND.EX UP0, UPT, UR5, URZ, UPT, UP0 ;  /* 0x0000003f0500728c */ /* 0x000fc6000bf05300 */
[----:B------:R0:W-:Y:S04]  /*b900*/  STL [R1], RZ ;  /* 0x000000ff01007387 */ /* 0x0001e80000100800 */
[----:B------:R0:W-:Y:S01]  /*b910*/  STL [R1+0x30], RZ ;  /* 0x000030ff01007387 */ /* 0x0001e20000100800 */
[----:B------:R-:W-:-:S04]  /*b920*/  USEL UR4, UR4, 0x1, UP0 ;  /* 0x0000000104047887 */ /* 0x000fc80008000000 */
[----:B------:R-:W-:-:S04]  /*b930*/  UIMAD UR36, UR4, UR36, URZ ;  /* 0x00000024042472a4 */ /* 0x000fc8000f8e023f */
[----:B------:R-:W-:Y:S01]  /*b940*/  UIADD3 UR4, UR36, 0x9f, URZ ;  /* 0x0000009f24047890 */ /* 0x000fe2000fffe03f */
[----:B------:R-:W-:-:S03]  /*b950*/  LOP3.LUT R4, R4, 0x10, R9, 0x78, !PT ;  /* 0x0000001004047812 */ /* 0x000fc600078e7809 */
[----:B------:R-:W-:Y:S01]  /*b960*/  UIMAD.WIDE UR4, UR4, 0x66666667, URZ ;  /* 0x66666667040478a5 */ /* 0x000fe2000f8e023f */
[----:B------:R-:W-:-:S03]  /*b970*/  LOP3.LUT R23, R7, R4, RZ, 0xfc, !PT ;  /* 0x0000000407177212 */ /* 0x000fc600078efcff */
[----:B------:R-:W-:Y:S02]  /*b980*/  USHF.R.U32.HI UR40, URZ, 0x1f, UR5 ;  /* 0x0000001f3f287899 */ /* 0x000fe40008011605 */
[----:B------:R-:W-:Y:S02]  /*b990*/  UIMAD UR37, UR37, UR38, URZ ;  /* 0x00000026252572a4 */ /* 0x000fe4000f8e023f */
[----:B------:R-:W-:Y:S02]  /*b9a0*/  ULOP3.LUT UR45, UR39, 0x2, URZ, 0xfc, !UPT ;  /* 0x00000002272d7892 */ /* 0x000fe4000f8efc3f */
[----:B------:R-:W-:Y:S02]  /*b9b0*/  ULOP3.LUT UR46, UR39, 0x1, URZ, 0xfc, !UPT ;  /* 0x00000001272e7892 */ /* 0x000fe4000f8efc3f */
[----:B------:R-:W-:Y:S02]  /*b9c0*/  UIADD3 UR38, UR36, 0xa0, -UR38 ;  /* 0x000000a024267890 */ /* 0x000fe4000fffe826 */
[----:B------:R-:W-:Y:S01]  /*b9d0*/  ULEA.HI.SX32 UR40, UR5, UR40, 0x1a ;  /* 0x0000002805287291 */ /* 0x000fe2000f8fd23f */
[----:B------:R-:W-:Y:S01]  /*b9e0*/  ULDC UR47, c[0x0][0xc] ;  /* 0x00000300002f7ab9 */ /* 0x000fe20000000800 */
[----:B--2---:R-:W-:-:S05]  /*b9f0*/  LEA R16, R10, R16, 0x18 ;  /* 0x000000100a107211 */ /* 0x004fca00078ec0ff */
[----:B------:R-:W-:-:S05]  /*ba00*/  IMAD.IADD R0, R16, 0x1, R8 ;  /* 0x0000000110007824 */ /* 0x000fca00078e0208 */
[----:B------:R0:W-:Y:S02]  /*ba10*/  STL [R1+0x2c], R0 ;  /* 0x00002c0001007387 */ /* 0x0001e40000100800 */
.L_x_15067:
        /* <DEDUP_REMOVED lines=23> */
.L_x_15001:
[----:B------:R-:W-:Y:S01]  /*bb90*/  ULDC UR8, c[0x0][0xc54] ;  /* 0x0003150000087ab9 */ /* 0x000fe20000000800 */
[----:B------:R-:W-:Y:S01]  /*bba0*/  UMOV UR6, UR7 ;  /* 0x0000000700067c82 */ /* 0x000fe20008000000 */
[----:B------:R-:W-:-:S11]  /*bbb0*/  UISETP.NE.AND UP0, UPT, UR8, 0x1, UPT ;  /* 0x000000010800788c */ /* 0x000fd6000bf05270 */
[----:B------:R-:W-:Y:S02]  /*bbc0*/  @UP0 ULDC.64 UR10, c[0x0][0xc58] ;  /* 0x00031600000a0ab9 */ /* 0x000fe40000000a00 */
[----:B------:R-:W-:-:S04]  /*bbd0*/  UIMAD.WIDE.U32 UR4, UR7, UR10, URZ ;  /* 0x0000000a070472a5 */ /* 0x000fc8000f8e003f */
[----:B------:R-:W-:-:S04]  /*bbe0*/  @UP0 USHF.R.U32.HI UR6, URZ, UR11, UR5 ;  /* 0x0000000b3f060299 */ /* 0x000fc80008011605 */
[----:B------:R-:W-:-:S12]  /*bbf0*/  UIMAD UR4, UR6, UR8, URZ ;  /* 0x00000008060472a4 */ /* 0x000fd8000f8e023f */
.L_x_15002:
        /* <DEDUP_REMOVED lines=60> */
.L_x_15004:
        /* <DEDUP_REMOVED lines=20> */
.L_x_15007:
[----:B------:R-:W-:Y:S05]  /*c100*/  BSYNC B6 ;  /* 0x0000000000067941 */ /* 0x000fea0003800000 */
.L_x_15006:
        /* <DEDUP_REMOVED lines=23> */
[----:B012---:R-:W-:Y:S05]  /*c280*/  CALL.ABS.NOINC R2 ;  /* 0x0000000002007343 */ /* 0x007fea0003c00000 */
.L_x_15009:
[----:B------:R-:W-:Y:S05]  /*c290*/  BSYNC B6 ;  /* 0x0000000000067941 */ /* 0x000fea0003800000 */
.L_x_15008:
        /* <DEDUP_REMOVED lines=20> */
.L_x_15011:
[----:B------:R-:W-:Y:S05]  /*c3e0*/  BSYNC B6 ;  /* 0x0000000000067941 */ /* 0x000fea0003800000 */
.L_x_15010:
        /* <DEDUP_REMOVED lines=20> */
.L_x_15013:
[----:B------:R-:W-:Y:S05]  /*c530*/  BSYNC B6 ;  /* 0x0000000000067941 */ /* 0x000fea0003800000 */
.L_x_15012:
        /* <DEDUP_REMOVED lines=8> */
[----:B------:R-:W-:Y:S01]  /*c5c0*/  IMAD.U32 R2, RZ, RZ, UR4 ;  /* 0x00000004ff027e24 */ /* 0x000fe2000f8e00ff */
[----:B------:R-:W-:Y:S01]  /*c5d0*/  LOP3.LUT R26, R26, 0xfffffff7, RZ, 0xc0, !PT ;  /* 0xfffffff71a1a7812 */ /* 0x000fe200078ec0ff */
[----:B------:R-:W-:Y:S01]  /*c5e0*/  IMAD.U32 R3, RZ, RZ, UR5 ;  /* 0x00000005ff037e24 */ /* 0x000fe2000f8e00ff */
[----:B--2---:R-:W-:Y:S01]  /*c5f0*/  ISETP.NE.AND P2, PT, R18, 0x1, PT ;  /* 0x000000011200780c */ /* 0x004fe20003f45270 */
[----:B------:R-:W-:-:S03]  /*c600*/  ULDC UR4, c[0x0][0xc48] ;  /* 0x0003120000047ab9 */ /* 0x000fc60000000800 */
[----:B------:R-:W2:Y:S01]  /*c610*/  @P0 LDG.E R19, desc[UR50][R2.64] ;  /* 0x0000003202130981 */ /* 0x000ea2000c1e1900 */
[----:B------:R-:W-:Y:S01]  /*c620*/  UMOV UR5, 0xffffffff ;  /* 0xffffffff00057882 */ /* 0x000fe20000000000 */
[----:B-1----:R-:W-:-:S07]  /*c630*/  IMAD.U32 R17, RZ, RZ, UR4 ;  /* 0x00000004ff117e24 */ /* 0x002fce000f8e00ff */
[----:B------:R-:W-:Y:S01]  /*c640*/  @P2 LOP3.LUT R26, R26, 0x8, RZ, 0xfc, !PT ;  /* 0x000000081a1a2812 */ /* 0x000fe200078efcff */
[----:B--2---:R1:W-:Y:S04]  /*c650*/  STL [R1+0x10], R19 ;  /* 0x0000101301007387 */ /* 0x0043e80000100800 */
[----:B------:R1:W-:Y:S01]  /*c660*/  STL [R1+0x8], R26 ;  /* 0x0000081a01007387 */ /* 0x0003e20000100800 */
[----:B------:R-:W-:Y:S05]  /*c670*/  BRA.DIV UR5, `(.L_x_15014) ;  /* 0x0000004605187947 */ /* 0x000fea000b800000 */
.L_x_15087:
        /* <DEDUP_REMOVED lines=13> */
[----:B------:R-:W-:Y:S01]  /*c750*/  LOP3.LUT R10, R11, 0x60, R10, 0xf8, !PT ;  /* 0x000000600b0a7812 */ /* 0x000fe200078ef80a */
[----:B------:R-:W-:Y:S01]  /*c760*/  IMAD.MOV.U32 R11, RZ, RZ, R26 ;  /* 0x000000ffff0b7224 */ /* 0x000fe200078e001a */
        /* <DEDUP_REMOVED lines=37> */
[----:B------:R-:W-:Y:S01]  /*c9c0*/  IMAD.MOV R0, RZ, RZ, -R10 ;  /* 0x000000ffff007224 */ /* 0x000fe200078e0a0a */
[----:B0-----:R-:W-:-:S04]  /*c9d0*/  @!P1 LEA R2, P0, R4, R2, 0x2 ;  /* 0x0000000204029211 */ /* 0x001fc800078010ff */
[----:B------:R-:W-:Y:S01]  /*c9e0*/  @!P1 LEA.HI.X R3, R4, R3, R7, 0x2, P0 ;  /* 0x0000000304039211 */ /* 0x000fe200000f1407 */
[----:B------:R-:W-:Y:S01]  /*c9f0*/  IMAD.MOV.U32 R7, RZ, RZ, RZ ;  /* 0x000000ffff077224 */ /* 0x000fe200078e00ff */
[----:B------:R-:W-:-:S05]  /*ca00*/  ISETP.GT.U32.AND P0, PT, R12, 0x9f, PT ;  /* 0x0000009f0c00780c */ /* 0x000fca0003f04070 */
[----:B------:R0:W5:Y:S01]  /*ca10*/  @!P1 LDG.E R7, desc[UR50][R2.64] ;  /* 0x0000003202079981 */ /* 0x000162000c1e1900 */
[C---:B------:R-:W-:Y:S01]  /*ca20*/  IMAD R5, R18.reuse, R5, R8 ;  /* 0x0000000512057224 */ /* 0x040fe200078e0208 */
[----:B------:R-:W-:Y:S01]  /*ca30*/  LOP3.LUT R11, R11, 0xfffffffb, RZ, 0xc0, !PT ;  /* 0xfffffffb0b0b7812 */ /* 0x000fe200078ec0ff */
[----:B------:R-:W-:Y:S02]  /*ca40*/  IMAD R8, R18, R0, R9 ;  /* 0x0000000012087224 */ /* 0x000fe400078e0209 */
[----:B------:R-:W-:Y:S01]  /*ca50*/  IMAD R0, RZ, RZ, -UR42 ;  /* 0x8000002aff007e24 */ /* 0x000fe2000f8e02ff */
[----:B------:R-:W-:Y:S01]  /*ca60*/  LOP3.LUT R11, R11, 0xfffffffd, RZ, 0xc0, !PT ;  /* 0xfffffffd0b0b7812 */ /* 0x000fe200078ec0ff */
[----:B------:R-:W-:Y:S02]  /*ca70*/  IMAD.U32 R12, RZ, RZ, UR44 ;  /* 0x0000002cff0c7e24 */ /* 0x000fe4000f8e00ff */
[----:B------:R-:W-:Y:S01]  /*ca80*/  IMAD R17, R17, R0, UR41 ;  /* 0x0000002911117e24 */ /* 0x000fe2000f8e0200 */
[----:B------:R-:W-:Y:S01]  /*ca90*/  @P0 LOP3.LUT R11, R11, 0x2, RZ, 0xfc, !PT ;  /* 0x000000020b0b0812 */ /* 0x000fe200078efcff */
[----:B0-----:R-:W-:-:S02]  /*caa0*/  IMAD.U32 R2, RZ, RZ, UR45 ;  /* 0x0000002dff027e24 */ /* 0x001fc4000f8e00ff */
[----:B------:R-:W-:Y:S01]  /*cab0*/  VIADD R12, R12, 0xffffffff ;  /* 0xffffffff0c0c7836 */ /* 0x000fe20000000000 */
[----:B------:R-:W-:Y:S02]  /*cac0*/  SHF.R.S32.HI R0, RZ, 0x1f, R17 ;  /* 0x0000001fff007819 */ /* 0x000fe40000011411 */
[----:B------:R-:W-:-:S03]  /*cad0*/  ISETP.NE.AND P2, PT, R2, 0x3, PT ;  /* 0x000000030200780c */ /* 0x000fc60003f45270 */
[----:B------:R0:W-:Y:S10]  /*cae0*/  STL [R1+0x14], R0 ;  /* 0x0000140001007387 */ /* 0x0001f40000100800 */
[----:B------:R-:W-:-:S05]  /*caf0*/  @P2 LOP3.LUT R11, R11, 0x4, RZ, 0xfc, !PT ;  /* 0x000000040b0b2812 */ /* 0x000fca00078efcff */
[----:B------:R0:W-:Y:S01]  /*cb00*/  STL [R1+0x8], R11 ;  /* 0x0000080b01007387 */ /* 0x0001e20000100800 */
[----:B------:R-:W-:Y:S05]  /*cb10*/  @!P2 BRA `(.L_x_15015) ;  /* 0x000000000004a947 */ /* 0x000fea0003800000 */
[----:B------:R-:W-:Y:S01]  /*cb20*/  BPT.TRAP 0x1 ;  /* 0x000000040000795c */ /* 0x000fe20000300000 */
.L_x_15015:
[----:B0-----:R-:W2:Y:S04]  /*cb30*/  LDL R0, [R1] ;  /* 0x0000000001007983 */ /* 0x001ea80000100800 */
[----:B------:R-:W3:Y:S01]  /*cb40*/  LDL R2, [R1+0xc] ;  /* 0x00000c0001027983 */ /* 0x000ee20000100800 */
[----:B------:R-:W-:Y:S01]  /*cb50*/  BSSY B0, `(.L_x_15016) ;  /* 0x0000007000007945 */ /* 0x000fe20003800000 */
[----:B------:R-:W-:Y:S01]  /*cb60*/  SHF.R.S32.HI R28, RZ, 0x1f, R8 ;  /* 0x0000001fff1c7819 */ /* 0x000fe20000011408 */
[----:B--2---:R-:W-:Y:S01]  /*cb70*/  IMAD R0, R0, 0x8, R16 ;  /* 0x0000000800007824 */ /* 0x004fe200078e0210 */
[----:B---3--:R-:W-:-:S04]  /*cb80*/  SHF.L.U32 R2, R2, 0x1f, RZ ;  /* 0x0000001f02027819 */ /* 0x008fc800000006ff */
[----:B------:R-:W0:Y:S01]  /*cb90*/  SYNCS.PHASECHK.TRANS64.TRYWAIT P0, [R0+URZ+0x13280], R2 ;  /* 0x01328002000075a7 */ /* 0x000e22000800017f */
[----:B------:R2:W-:Y:S02]  /*cba0*/  STL [R1+0x4], R2 ;  /* 0x0000040201007387 */ /* 0x0005e40000100800 */
[----:B0-2---:R-:W-:Y:S05]  /*cbb0*/  @!P0 BRA `(.L_x_15017) ;  /* 0x0000003c00f48947 */ /* 0x005fea0003800000 */
.L_x_15088:
[----:B------:R-:W-:Y:S05]  /*cbc0*/  BSYNC B0 ;  /* 0x0000000000007941 */ /* 0x000fea0003800000 */
.L_x_15016:
[----:B0-----:R-:W2:Y:S01]  /*cbd0*/  LDL R2, [R1+0x8] ;  /* 0x0000080001027983 */ /* 0x001ea20000100800 */
[----:B------:R-:W-:-:S03]  /*cbe0*/  ULDC.64 UR4, c[0x0][0x328] ;  /* 0x0000ca0000047ab9 */ /* 0x000fc60000000a00 */
[----:B------:R-:W3:Y:S04]  /*cbf0*/  LDL R9, [R1+0x14] ;  /* 0x0000140001097983 */ /* 0x000ee80000100800 */
[----:B------:R-:W4:Y:S04]  /*cc00*/  LDL R14, [R1+0x24] ;  /* 0x00002400010e7983 */ /* 0x000f280000100800 */
[----:B------:R-:W4:Y:S01]  /*cc10*/  LDL R13, [R1] ;  /* 0x00000000010d7983 */ /* 0x000f220000100800 */
[----:B------:R-:W-:Y:S01]  /*cc20*/  IMAD R4, R28, UR4, RZ ;  /* 0x000000041c047c24 */ /* 0x000fe2000f8e02ff */
[----:B-----5:R-:W-:Y:S01]  /*cc30*/  SHF.R.S32.HI R29, RZ, 0x1f, R7 ;  /* 0x0000001fff1d7819 */ /* 0x020fe20000011407 */
[----:B------:R-:W-:Y:S01]  /*cc40*/  ULDC.64 UR6, c[0x0][0x338] ;  /* 0x0000ce0000067ab9 */ /* 0x000fe20000000a00 */
[----:B------:R-:W-:Y:S01]  /*cc50*/  ULDC.64 UR8, c[0x0][0x330] ;  /* 0x0000cc0000087ab9 */ /* 0x000fe20000000a00 */
[----:B------:R-:W-:Y:S01]  /*cc60*/  IMAD R4, R8, UR5, R4 ;  /* 0x0000000508047c24 */ /* 0x000fe2000f8e0204 */
[----:B------:R-:W0:Y:S01]  /*cc70*/  S2R R15, SR_TID.X ;  /* 0x00000000000f7919 */ /* 0x000e220000002100 */
[----:B-1----:R-:W-:Y:S01]  /*cc80*/  SHF.R.S32.HI R26, RZ, 0x1f, R5 ;  /* 0x0000001fff1a7819 */ /* 0x002fe20000011405 */
[----:B------:R-:W-:Y:S01]  /*cc90*/  IMAD.WIDE.U32 R10, R5, UR4, RZ ;  /* 0x00000004050a7c25 */ /* 0x000fe2000f8e00ff */
[----:B------:R-:W-:Y:S01]  /*cca0*/  SHF.R.S32.HI R27, RZ, 0x1f, R6 ;  /* 0x0000001fff1b7819 */ /* 0x000fe20000011406 */
[----:B------:R-:W-:Y:S01]  /*ccb0*/  ULDC.64 UR10, c[0x0][0x318] ;  /* 0x0000c600000a7ab9 */ /* 0x000fe20000000a00 */
[----:B0-----:R-:W-:-:S04]  /*ccc0*/  LOP3.LUT R15, R15, 0x7f, RZ, 0xc0, !PT ;  /* 0x0000007f0f0f7812 */ /* 0x001fc800078ec0ff */
[----:B------:R-:W-:Y:S02]  /*ccd0*/  SHF.R.U32.HI R15, RZ, 0x2, R15 ;  /* 0x00000002ff0f7819 */ /* 0x000fe4000001160f */
        /* <DEDUP_REMOVED lines=8> */
[----:B------:R-:W-:-:S04]  /*cd60*/  IMAD R9, R26, UR4, RZ ;  /* 0x000000041a097c24 */ /* 0x000fc8000f8e02ff */
        /* <DEDUP_REMOVED lines=17> */
[----:B----4-:R-:W-:-:S03]  /*ce80*/  IMAD R20, R13, 0x2800, R14 ;  /* 0x000028000d147824 */ /* 0x010fc600078e020e */
[----:B------:R-:W-:Y:S01]  /*ce90*/  ISETP.GE.AND P5, PT, R9, 0x1, PT ;  /* 0x000000010900780c */ /* 0x000fe20003fa6270 */
[----:B------:R-:W-:-:S12]  /*cea0*/  BRA.DIV UR4, `(.L_x_15018) ;  /* 0x0000003e04507947 */ /* 0x000fd8000b800000 */
[----:B------:R-:W2:Y:S01]  /*ceb0*/  LDL.LU R14, [R1+0x8] ;  /* 0x00000800010e7983 */ /* 0x000ea20000300800 */
[----:B------:R-:W0:Y:S03]  /*cec0*/  S2R R10, SR_TID.X ;  /* 0x00000000000a7919 */ /* 0x000e260000002100 */
[----:B------:R-:W-:Y:S01]  /*ced0*/  SHFL.IDX PT, R4, R3, RZ, 0x1c1f ;  /* 0x001c1fff03047589 */ /* 0x000fe200000e0000 */
[----:B0-----:R-:W-:-:S03]  /*cee0*/  IMAD.SHL.U32 R15, R10, 0x10, RZ ;  /* 0x000000100a0f7824 */ /* 0x001fc600078e00ff */
[----:B------:R-:W0:Y:S02]  /*cef0*/  SHFL.IDX PT, R10, R2, RZ, 0x1c1f ;  /* 0x001c1fff020a7589 */ /* 0x000e2400000e0000 */
[----:B------:R-:W-:Y:S02]  /*cf00*/  LOP3.LUT R15, R15, 0x30, RZ, 0xc0, !PT ;  /* 0x000000300f0f7812 */ /* 0x000fe400078ec0ff */
[----:B------:R-:W1:Y:S02]  /*cf10*/  SHFL.IDX PT, R12, R2, 0x1, 0x1c1f ;  /* 0x003c1f00020c7f89 */ /* 0x000e6400000e0000 */
[----:B0-----:R-:W-:-:S05]  /*cf20*/  IADD3 R10, P0, R15, R10, RZ ;  /* 0x0000000a0f0a7210 */ /* 0x001fca0007f1e0ff */
[----:B------:R-:W-:Y:S01]  /*cf30*/  IMAD.X R11, RZ, RZ, R4, P0 ;  /* 0x000000ffff0b7224 */ /* 0x000fe200000e0604 */
[----:B------:R-:W-:Y:S01]  /*cf40*/  ISETP.LT.OR P0, PT, R9, 0x1, P2 ;  /* 0x000000010900780c */ /* 0x000fe20001701670 */
[----:B------:R-:W-:-:S12]  /*cf50*/  IMAD.IADD R4, R16, 0x1, R20 ;  /* 0x0000000110047824 */ /* 0x000fd800078e0214 */
[----:B------:R0:W-:Y:S04]  /*cf60*/  LDGSTS.E.BYPASS.LTC128B.128 [R4+0x6000], desc[UR50][R10.64], !P0 ;  /* 0x060000000a047fae */ /* 0x0001e8000c101d72 */
[----:B0-----:R-:W0:Y:S01]  /*cf70*/  SHFL.IDX PT, R10, R3, 0x1, 0x1c1f ;  /* 0x003c1f00030a7f89 */ /* 0x001e2200000e0000 */
[----:B-1----:R-:W-:-:S05]  /*cf80*/  IADD3 R12, P0, R15, R12, RZ ;  /* 0x0000000c0f0c7210 */ /* 0x002fca0007f1e0ff */
[----:B0-----:R-:W-:Y:S01]  /*cf90*/  IMAD.X R13, RZ, RZ, R10, P0 ;  /* 0x000000ffff0d7224 */ /* 0x001fe200000e060a */
        /* <DEDUP_REMOVED lines=8> */
[----:B------:R-:W-:-:S13]  /*d020*/  ISETP.LT.OR P0, PT, R9, 0x41, P2 ;  /* 0x000000410900780c */ /* 0x000fda0001701670 */
[----:B------:R-:W-:Y:S01]  /*d030*/  LDGSTS.E.BYPASS.LTC128B.128 [R4+0x7000], desc[UR50][R12.64], !P0 ;  /* 0x070000000c047fae */ /* 0x000fe2000c101d72 */
[----:B-1----:R-:W-:-:S05]  /*d040*/  IADD3 R2, P0, R15, R2, RZ ;  /* 0x000000020f027210 */ /* 0x002fca0007f1e0ff */
[----:B---3--:R-:W-:Y:S01]  /*d050*/  IMAD.X R3, RZ, RZ, R3, P0 ;  /* 0x000000ffff037224 */ /* 0x008fe200000e0603 */
[----:B------:R-:W-:-:S13]  /*d060*/  ISETP.LT.OR P0, PT, R9, 0x61, P2 ;  /* 0x000000610900780c */ /* 0x000fda0001701670 */
[----:B------:R0:W-:Y:S01]  /*d070*/  LDGSTS.E.BYPASS.LTC128B.128 [R4+0x7800], desc[UR50][R2.64], !P0 ;  /* 0x0780000002047fae */ /* 0x0001e2000c101d72 */
[----:B------:R-:W-:-:S03]  /*d080*/  ISETP.GE.AND P0, PT, R9, 0x81, PT ;  /* 0x000000810900780c */ /* 0x000fc60003f06270 */
[----:B0-----:R0:W1:Y:S04]  /*d090*/  SHFL.IDX PT, R3, R21, RZ, 0x1c1f ;  /* 0x001c1fff15037589 */ /* 0x00106800000e0000 */
[----:B------:R0:W3:Y:S01]  /*d0a0*/  SHFL.IDX PT, R2, R25, RZ, 0x1c1f ;  /* 0x001c1fff19027589 */ /* 0x0000e200000e0000 */
[C---:B------:R-:W-:Y:S02]  /*d0b0*/  ISETP.GE.AND P4, PT, R9.reuse, 0x21, PT ;  /* 0x000000210900780c */ /* 0x040fe40003f86270 */
[C---:B------:R-:W-:Y:S02]  /*d0c0*/  ISETP.GE.AND P3, PT, R9.reuse, 0x41, PT ;  /* 0x000000410900780c */ /* 0x040fe40003f66270 */
[----:B------:R-:W-:Y:S02]  /*d0d0*/  ISETP.GE.AND P1, PT, R9, 0x61, PT ;  /* 0x000000610900780c */ /* 0x000fe40003f26270 */
[----:B--2---:R-:W-:-:S04]  /*d0e0*/  LOP3.LUT R14, R14, 0xffffffdf, RZ, 0xc0, !PT ;  /* 0xffffffdf0e0e7812 */ /* 0x004fc800078ec0ff */
[----:B------:R-:W-:-:S05]  /*d0f0*/  @P0 LOP3.LUT R14, R14, 0x20, RZ, 0xfc, !PT ;  /* 0x000000200e0e0812 */ /* 0x000fca00078efcff */
[----:B-1-3--:R0:W-:Y:S02]  /*d100*/  STL [R1+0x8], R14 ;  /* 0x0000080e01007387 */ /* 0x00a1e40000100800 */
.L_x_15100:
[----:B------:R-:W2:Y:S02]  /*d110*/  S2R R10, SR_TID.X ;  /* 0x00000000000a7919 */ /* 0x000ea40000002100 */
[----:B--2---:R-:W-:-:S05]  /*d120*/  IMAD.SHL.U32 R10, R10, 0x10, RZ ;  /* 0x000000100a0a7824 */ /* 0x004fca00078e00ff */
[----:B------:R-:W-:-:S04]  /*d130*/  LOP3.LUT R10, R10, 0x30, RZ, 0xc0, !PT ;  /* 0x000000300a0a7812 */ /* 0x000fc800078ec0ff */
[----:B------:R-:W-:-:S05]  /*d140*/  IADD3 R2, P0, R10, R2, RZ ;  /* 0x000000020a027210 */ /* 0x000fca0007f1e0ff */
        /* <DEDUP_REMOVED lines=8> */
.L_x_15019:
        /* <DEDUP_REMOVED lines=11> */
.L_x_15020:
[----:B------:R2:W-:Y:S01]  /*d280*/  SYNCS.ARRIVE.TRANS64.A1T0 RZ, [R0+URZ+0x13270], RZ ;  /* 0x013270ff00ff79a7 */ /* 0x0005e2000810003f */
[----:B------:R-:W-:Y:S05]  /*d290*/  @!P6 BRA `(.L_x_15021) ;  /* 0x000000000004e947 */ /* 0x000fea0003800000 */
[----:B------:R-:W-:Y:S01]  /*d2a0*/  BPT.TRAP 0x1 ;  /* 0x000000040000795c */ /* 0x000fe20000300000 */
.L_x_15021:
[----:B------:R-:W3:Y:S01]  /*d2b0*/  LDL R2, [R1+0x4] ;  /* 0x0000040001027983 */ /* 0x000ee20000100800 */
[----:B------:R-:W-:Y:S01]  /*d2c0*/  BSSY B0, `(.L_x_15022) ;  /* 0x0000003000007945 */ /* 0x000fe20003800000 */
[----:B---3--:R-:W3:Y:S03]  /*d2d0*/  SYNCS.PHASECHK.TRANS64.TRYWAIT P0, [R0+URZ+0x13240], R2 ;  /* 0x01324002000075a7 */ /* 0x008ee6000800017f */
[----:B---3--:R-:W-:Y:S05]  /*d2e0*/  @!P0 BRA `(.L_x_15023) ;  /* 0x0000004000008947 */ /* 0x008fea0003800000 */
.L_x_15101:
[----:B------:R-:W-:Y:S05]  /*d2f0*/  BSYNC B0 ;  /* 0x0000000000007941 */ /* 0x000fea0003800000 */
.L_x_15022:
[----:B------:R-:W4:Y:S01]  /*d300*/  LDL R11, [R1+0x14] ;  /* 0x00001400010b7983 */ /* 0x000f220000100800 */
[----:B------:R-:W-:Y:S01]  /*d310*/  ULDC.64 UR4, c[0x0][0x300] ;  /* 0x0000c00000047ab9 */ /* 0x000fe20000000a00 */
[----:B------:R-:W-:Y:S02]  /*d320*/  ULDC.64 UR6, c[0x0][0x310] ;  /* 0x0000c40000067ab9 */ /* 0x000fe40000000a00 */
[----:B------:R0:W5:Y:S01]  /*d330*/  LDL R18, [R1+0x8] ;  /* 0x0000080001127983 */ /* 0x0001620000100800 */
[----:B------:R-:W-:Y:S02]  /*d340*/  IMAD R9, R28, UR4, RZ ;  /* 0x000000041c097c24 */ /* 0x000fe4000f8e02ff */
[----:B---3--:R-:W-:-:S04]  /*d350*/  IMAD.WIDE.U32 R2, R8, UR4, RZ ;  /* 0x0000000408027c25 */ /* 0x008fc8000f8e00ff */
        /* <DEDUP_REMOVED lines=27> */
[----:B------:R-:W0:Y:S01]  /*d510*/  S2R R2, SR_TID.X ;  /* 0x0000000000027919 */ /* 0x000e220000002100 */
[----:B-----5:R-:W-:Y:S01]  /*d520*/  LOP3.LUT P2, RZ, R18, 0x1, RZ, 0xc0, !PT ;  /* 0x0000000112ff7812 */ /* 0x020fe2000784c0ff */
[----:B------:R-:W3:Y:S04]  /*d530*/  SHFL.IDX PT, R3, R6, RZ, 0x1c1f ;  /* 0x001c1fff06037589 */ /* 0x000ee800000e0000 */
[----:B------:R-:W-:Y:S04]  /*d540*/  SHFL.IDX PT, R7, R7, RZ, 0x1c1f ;  /* 0x001c1fff07077589 */ /* 0x000fe800000e0000 */
[----:B------:R-:W-:Y:S01]  /*d550*/  SHFL.IDX PT, R14, R8, RZ, 0x1c1f ;  /* 0x001c1fff080e7589 */ /* 0x000fe200000e0000 */
[----:B0-----:R-:W-:-:S03]  /*d560*/  IMAD.SHL.U32 R9, R2, 0x10, RZ ;  /* 0x0000001002097824 */ /* 0x001fc600078e00ff */
[----:B------:R-:W0:Y:S02]  /*d570*/  SHFL.IDX PT, R2, R5, RZ, 0x1c1f ;  /* 0x001c1fff05027589 */ /* 0x000e2400000e0000 */
[----:B------:R-:W-:-:S04]  /*d580*/  LOP3.LUT R9, R9, 0x30, RZ, 0xc0, !PT ;  /* 0x0000003009097812 */ /* 0x000fc800078ec0ff */
[----:B---3--:R-:W-:-:S05]  /*d590*/  @P5 IADD3 R3, P0, R9, R3, RZ ;  /* 0x0000000309035210 */ /* 0x008fca0007f1e0ff */
[----:B0-----:R-:W-:-:S05]  /*d5a0*/  @P5 IMAD.X R2, RZ, RZ, R2, P0 ;  /* 0x000000ffff025224 */ /* 0x001fca00000e0602 */
[----:B------:R-:W-:-:S04]  /*d5b0*/  @P5 LOP3.LUT R3, R3, R2, RZ, 0x3c, !PT ;  /* 0x0000000203035212 */ /* 0x000fc800078e3cff */
[----:B------:R-:W-:-:S04]  /*d5c0*/  @P5 LOP3.LUT R2, R3, R2, RZ, 0x3c, !PT ;  /* 0x0000000203025212 */ /* 0x000fc800078e3cff */
[----:B------:R-:W-:-:S05]  /*d5d0*/  @P5 LOP3.LUT R3, R3, R2, RZ, 0x3c, !PT ;  /* 0x0000000203035212 */ /* 0x000fca00078e3cff */
[----:B------:R0:W-:Y:S04]  /*d5e0*/  @P5 LDGSTS.E.BYPASS.LTC128B.128 [R4+0xe000], desc[UR50][R2.64], !P2 ;  /* 0x0e00000002045fae */ /* 0x0001e8000d101d72 */
[----:B0-----:R-:W0:Y:S04]  /*d5f0*/  SHFL.IDX PT, R3, R6, 0x1, 0x1c1f ;  /* 0x003c1f0006037f89 */ /* 0x001e2800000e0000 */
[----:B------:R-:W3:Y:S01]  /*d600*/  SHFL.IDX PT, R2, R5, 0x1, 0x1c1f ;  /* 0x003c1f0005027f89 */ /* 0x000ee200000e0000 */
[----:B0-----:R-:W-:-:S05]  /*d610*/  @P4 IADD3 R3, P0, R9, R3, RZ ;  /* 0x0000000309034210 */ /* 0x001fca0007f1e0ff */
[----:B---3--:R-:W-:-:S05]  /*d620*/  @P4 IMAD.X R2, RZ, RZ, R2, P0 ;  /* 0x000000ffff024224 */ /* 0x008fca00000e0602 */
[----:B------:R-:W-:-:S04]  /*d630*/  @P4 LOP3.LUT R3, R3, R2, RZ, 0x3c, !PT ;  /* 0x0000000203034212 */ /* 0x000fc800078e3cff */
[----:B------:R-:W-:-:S04]  /*d640*/  @P4 LOP3.LUT R2, R3, R2, RZ, 0x3c, !PT ;  /* 0x0000000203024212 */ /* 0x000fc800078e3cff */
[----:B------:R-:W-:-:S05]  /*d650*/  @P4 LOP3.LUT R3, R3, R2, RZ, 0x3c, !PT ;  /* 0x0000000203034212 */ /* 0x000fca00078e3cff */
[----:B------:R0:W-:Y:S04]  /*d660*/  @P4 LDGSTS.E.BYPASS.LTC128B.128 [R4+0xe800], desc[UR50][R2.64], !P2 ;  /* 0x0e80000002044fae */ /* 0x0001e8000d101d72 */
[----:B0-----:R-:W0:Y:S04]  /*d670*/  SHFL.IDX PT, R3, R6, 0x2, 0x1c1f ;  /* 0x005c1f0006037f89 */ /* 0x001e2800000e0000 */
[----:B------:R-:W3:Y:S04]  /*d680*/  SHFL.IDX PT, R2, R5, 0x2, 0x1c1f ;  /* 0x005c1f0005027f89 */ /* 0x000ee800000e0000 */
[----:B------:R-:W4:Y:S04]  /*d690*/  SHFL.IDX PT, R6, R6, 0x3, 0x1c1f ;  /* 0x007c1f0006067f89 */ /* 0x000f2800000e0000 */
[----:B------:R-:W1:Y:S01]  /*d6a0*/  SHFL.IDX PT, R5, R5, 0x3, 0x1c1f ;  /* 0x007c1f0005057f89 */ /* 0x000e6200000e0000 */
[----:B0-----:R-:W-:-:S05]  /*d6b0*/  @P3 IADD3 R3, P0, R9, R3, RZ ;  /* 0x0000000309033210 */ /* 0x001fca0007f1e0ff */
[----:B---3--:R-:W-:-:S05]  /*d6c0*/  @P3 IMAD.X R2, RZ, RZ, R2, P0 ;  /* 0x000000ffff023224 */ /* 0x008fca00000e0602 */
[----:B------:R-:W-:-:S04]  /*d6d0*/  @P3 LOP3.LUT R3, R3, R2, RZ, 0x3c, !PT ;  /* 0x0000000203033212 */ /* 0x000fc800078e3cff */
[----:B------:R-:W-:-:S04]  /*d6e0*/  @P3 LOP3.LUT R2, R3, R2, RZ, 0x3c, !PT ;  /* 0x0000000203023212 */ /* 0x000fc800078e3cff */
[----:B------:R-:W-:-:S05]  /*d6f0*/  @P3 LOP3.LUT R3, R3, R2, RZ, 0x3c, !PT ;  /* 0x0000000203033212 */ /* 0x000fca00078e3cff */
[----:B------:R4:W-:Y:S02]  /*d700*/  @P3 LDGSTS.E.BYPASS.LTC128B.128 [R4+0xf000], desc[UR50][R2.64], !P2 ;  /* 0x0f00000002043fae */ /* 0x0009e4000d101d72 */
[----:B----4-:R-:W-:-:S05]  /*d710*/  @P1 IADD3 R2, P0, R9, R6, RZ ;  /* 0x0000000609021210 */ /* 0x010fca0007f1e0ff */
[----:B-1----:R-:W-:-:S05]  /*d720*/  @P1 IMAD.X R3, RZ, RZ, R5, P0 ;  /* 0x000000ffff031224 */ /* 0x002fca00000e0605 */
[----:B------:R0:W-:Y:S03]  /*d730*/  @P1 LDGSTS.E.BYPASS.LTC128B.128 [R4+0xf800], desc[UR50][R2.64], !P2 ;  /* 0x0f80000002041fae */ /* 0x0001e6000d101d72 */
.L_x_15113:
[----:B------:R-:W-:Y:S01]  /*d740*/  LOP3.LUT P0, RZ, R18, 0x20, RZ, 0xc0, !PT ;  /* 0x0000002012ff7812 */ /* 0x000fe2000780c0ff */
[----:B------:R-:W-:-:S12]  /*d750*/  BSSY B0, `(.L_x_15025) ;  /* 0x000000c000007945 */ /* 0x000fd80003800000 */
[----:B------:R-:W-:Y:S05]  /*d760*/  @!P0 BRA `(.L_x_15026) ;  /* 0x0000000000288947 */ /* 0x000fea0003800000 */
[----:B0-----:R-:W0:Y:S01]  /*d770*/  S2R R2, SR_TID.X ;  /* 0x0000000000027919 */ /* 0x001e220000002100 */
[----:B------:R-:W-:Y:S01]  /*d780*/  LOP3.LUT P1, RZ, R18, 0x1, RZ, 0xc0, !PT ;  /* 0x0000000112ff7812 */ /* 0x000fe2000782c0ff */
[----:B0-----:R-:W-:-:S05]  /*d790*/  IMAD.SHL.U32 R2, R2, 0x10, RZ ;  /* 0x0000001002027824 */ /* 0x001fca00078e00ff */
[----:B------:R-:W-:-:S04]  /*d7a0*/  LOP3.LUT R2, R2, 0x30, RZ, 0xc0, !PT ;  /* 0x0000003002027812 */ /* 0x000fc800078ec0ff */
[----:B------:R-:W-:-:S05]  /*d7b0*/  IADD3 R2, P0, R2, R14, RZ ;  /* 0x0000000e02027210 */ /* 0x000fca0007f1e0ff */
[----:B------:R-:W-:-:S05]  /*d7c0*/  IMAD.X R3, RZ, RZ, R7, P0 ;  /* 0x000000ffff037224 */ /* 0x000fca00000e0607 */
[----:B------:R-:W-:Y:S01]  /*d7d0*/  @!PT LDS RZ, [RZ] ;  /* 0x00000000fffff984 */ /* 0x000fe20000000800 */
[----:B------:R-:W-:Y:S01]  /*d7e0*/  @!PT LDS RZ, [RZ] ;  /* 0x00000000fffff984 */ /* 0x000fe20000000800 */
[----:B------:R-:W-:Y:S01]  /*d7f0*/  @!PT LDS RZ, [RZ] ;  /* 0x00000000fffff984 */ /* 0x000fe20000000800 */
[----:B------:R1:W-:Y:S03]  /*d800*/  LDGSTS.E.BYPASS.LTC128B.128 [R4+0x10000], desc[UR50][R2.64], !P1 ;  /* 0x1000000002047fae */ /* 0x0003e6000c901d72 */
.L_x_15026:
[----:B------:R-:W-:Y:S05]  /*d810*/  BSYNC B0 ;  /* 0x0000000000007941 */ /* 0x000fea0003800000 */
.L_x_15025:
[----:B------:R-:W-:Y:S01]  /*d820*/  NOP ;  /* 0x0000000000007918 */ /* 0x000fe20000000000 */
[----:B------:R-:W-:-:S13]  /*d830*/  PLOP3.LUT P0, PT, PT, PT, PT, 0x80, 0x0 ;  /* 0x000000000000781c */ /* 0x000fda0003f0f070 */
.L_x_15027:
        /* <DEDUP_REMOVED lines=11> */
.L_x_15028:
[----:B------:R0:W-:Y:S02]  /*d8f0*/  SYNCS.ARRIVE.TRANS64.A1T0 RZ, [R0+URZ+0x13230], RZ ;  /* 0x013230ff00ff79a7 */ /* 0x0001e4000810003f */
[----:B------:R-:W-:Y:S05]  /*d900*/  WARPSYNC.ALL ;  /* 0x0000000000007948 */ /* 0x000fea0003800000 */
[----:B------:R-:W-:Y:S01]  /*d910*/  BSSY B6, `(.L_x_15029) ;  /* 0x0000015000067945 */ /* 0x000fe20003800000 */
[----:B0-2---:R-:W-:Y:S01]  /*d920*/  VIADD R0, R16, 0xb000 ;  /* 0x0000b00010007836 */ /* 0x005fe20000000000 */
        /* <DEDUP_REMOVED lines=19> */
.L_x_15030:
[----:B------:R-:W-:Y:S05]  /*da60*/  BSYNC B6 ;  /* 0x0000000000067941 */ /* 0x000fea0003800000 */
.L_x_15029:
[----:B------:R-:W0:Y:S01]  /*da70*/  S2R R2, SR_TID.X ;  /* 0x0000000000027919 */ /* 0x000e220000002100 */
[----:B------:R-:W2:Y:S04]  /*da80*/  LDL R20, [R1+0x8] ;  /* 0x0000080001147983 */ /* 0x000ea80000100800 */
[----:B------:R1:W5:Y:S01]  /*da90*/  LDL R8, [R1+0x2c] ;  /* 0x00002c0001087983 */ /* 0x0003620000100800 */
[----:B------:R-:W-:Y:S01]  /*daa0*/  UISETP.NE.AND UP0, UPT, UR48, URZ, UPT ;  /* 0x0000003f3000728c */ /* 0x000fe2000bf05270 */
[----:B------:R-:W-:Y:S01]  /*dab0*/  IMAD.U32 R6, RZ, RZ, UR43 ;  /* 0x0000002bff067e24 */ /* 0x000fe2000f8e00ff */
[----:B------:R-:W-:Y:S01]  /*dac0*/  R2UR UR7, R17 ;  /* 0x00000000110772ca */ /* 0x000fe200000e0000 */
[----:B------:R-:W-:Y:S01]  /*dad0*/  ULDC.64 UR8, c[0x0][0x2d8] ;  /* 0x0000b60000087ab9 */ /* 0x000fe20000000a00 */
[----:B------:R-:W-:Y:S01]  /*dae0*/  ULDC UR12, c[0x0][0x448] ;  /* 0x00011200000c7ab9 */ /* 0x000fe20000000800 */
[----:B------:R-:W-:Y:S01]  /*daf0*/  ULDC.64 UR10, c[0x0][0x280] ;  /* 0x0000a000000a7ab9 */ /* 0x000fe20000000a00 */
[----:B0-----:R-:W-:-:S05]  /*db00*/  LOP3.LUT R18, R2, 0x7f, RZ, 0xc0, !PT ;  /* 0x0000007f02127812 */ /* 0x001fca00078ec0ff */
[----:B------:R-:W-:Y:S01]  /*db10*/  @UP0 ULDC UR4, c[0x0][0x44c] ;  /* 0x0001130000040ab9 */ /* 0x000fe20000000800 */
[----:B------:R-:W-:Y:S01]  /*db20*/  @UP0 ULDC UR13, c[0x0][0x44c] ;  /* 0x00011300000d0ab9 */ /* 0x000fe20000000800 */
[----:B------:R-:W-:Y:S02]  /*db30*/  SHF.R.U32.HI R19, RZ, 0x2, R18 ;  /* 0x00000002ff137819 */ /* 0x000fe40000011612 */
[----:B------:R-:W3:Y:S01]  /*db40*/  LDL R18, [R1+0x14] ;  /* 0x0000140001127983 */ /* 0x000ee20000100800 */
[----:B------:R-:W-:Y:S01]  /*db50*/  IMAD.SHL.U32 R2, R2, 0x20, RZ ;  /* 0x0000002002027824 */ /* 0x000fe200078e00ff */
[----:B------:R-:W-:-:S04]  /*db60*/  PLOP3.LUT P0, PT, PT, PT, UP0, 0x80, 0x0 ;  /* 0x000000000000781c */ /* 0x000fc80003f0f008 */
[----:B------:R-:W-:-:S05]  /*db70*/  LOP3.LUT R2, R19, 0x60, R2, 0xf8, !PT ;  /* 0x0000006013027812 */ /* 0x000fca00078ef802 */
[----:B------:R-:W-:-:S04]  /*db80*/  IMAD R6, R6, 0xc0, R2 ;  /* 0x000000c006067824 */ /* 0x000fc800078e0202 */
        /* <DEDUP_REMOVED lines=8> */
[----:B------:R-:W0:Y:S02]  /*dc10*/  S2R R19, SR_TID.X ;  /* 0x0000000000137919 */ /* 0x000e240000002100 */
[----:B0-----:R-:W-:-:S05]  /*dc20*/  IMAD.SHL.U32 R9, R19, 0x10, RZ ;  /* 0x0000001013097824 */ /* 0x001fca00078e00ff */
        /* <DEDUP_REMOVED lines=48> */
[----:B--2---:R-:W-:Y:S02]  /*df30*/  LOP3.LUT P5, RZ, R20, 0x40, RZ, 0xc0, !PT ;  /* 0x0000004014ff7812 */ /* 0x004fe400078ac0ff */
[----:B------:R-:W-:Y:S01]  /*df40*/  SHF.R.U32.HI R10, RZ, 0x2, R18 ;  /* 0x00000002ff0a7819 */ /* 0x000fe20000011612 */
[----:B-1----:R-:W-:Y:S10]  /*df50*/  BRA.DIV UR4, `(.L_x_15031) ;  /* 0x0000003a04887947 */ /* 0x002ff4000b800000 */
[----:B------:R-:W0:Y:S01]  /*df60*/  SHFL.IDX PT, R3, R0, RZ, 0x1c1f ;  /* 0x001c1fff00037589 */ /* 0x000e2200000e0000 */
[----:B------:R-:W-:-:S03]  /*df70*/  IMAD.U32 R6, RZ, RZ, UR43 ;  /* 0x0000002bff067e24 */ /* 0x000fc6000f8e00ff */
[----:B------:R-:W1:Y:S01]  /*df80*/  SHFL.IDX PT, R2, R4, RZ, 0x1c1f ;  /* 0x001c1fff04027589 */ /* 0x000e6200000e0000 */
[----:B------:R-:W-:-:S03]  /*df90*/  IMAD R6, R6, 0xc0, R10 ;  /* 0x000000c006067824 */ /* 0x000fc600078e020a */
[----:B------:R-:W-:Y:S02]  /*dfa0*/  SHFL.IDX PT, R14, R5, 0x1, 0x1c1f ;  /* 0x003c1f00050e7f89 */ /* 0x000fe400000e0000 */
[----:B------:R-:W-:-:S13]  /*dfb0*/  ISETP.GE.AND P1, PT, R6, UR37, PT ;  /* 0x0000002506007c0c */ /* 0x000fda000bf26270 */
[----:B0-----:R-:W-:-:S05]  /*dfc0*/  @!P1 IADD3 R3, P0, R9, R3, RZ ;  /* 0x0000000309039210 */ /* 0x001fca0007f1e0ff */
[----:B-1----:R-:W-:-:S05]  /*dfd0*/  @!P1 IMAD.X R2, RZ, RZ, R2, P0 ;  /* 0x000000ffff029224 */ /* 0x002fca00000e0602 */
[----:B------:R-:W-:-:S04]  /*dfe0*/  @!P1 LOP3.LUT R3, R3, R2, RZ, 0x3c, !PT ;  /* 0x0000000203039212 */ /* 0x000fc800078e3cff */
[----:B------:R-:W-:-:S04]  /*dff0*/  @!P1 LOP3.LUT R2, R3, R2, RZ, 0x3c, !PT ;  /* 0x0000000203029212 */ /* 0x000fc800078e3cff */
[----:B------:R-:W-:-:S05]  /*e000*/  @!P1 LOP3.LUT R3, R3, R2, RZ, 0x3c, !PT ;  /* 0x0000000203039212 */ /* 0x000fca00078e3cff */
[----:B-----5:R0:W-:Y:S02]  /*e010*/  @!P1 LDGSTS.E.BYPASS.LTC128B.128 [R8+0xb000], desc[UR50][R2.64], !P5 ;  /* 0x0b00000002089fae */ /* 0x0201e4000e901d72 */
[----:B0-----:R-:W-:Y:S02]  /*e020*/  VIADD R2, R6, 0x20 ;  /* 0x0000002006027836 */ /* 0x001fe40000000000 */
        /* <DEDUP_REMOVED lines=22> */
[----:B------:R-:W-:-:S13]  /*e190*/  ISETP.GE.AND P1, PT, R2, UR37, PT ;  /* 0x0000002502007c0c */ /* 0x000fda000bf26270 */
[----:B------:R-:W-:-:S05]  /*e1a0*/  @!P1 IADD3 R0, P0, R9, R0, RZ ;  /* 0x0000000009009210 */ /* 0x000fca0007f1e0ff */
[----:B--2---:R-:W-:-:S04]  /*e1b0*/  @!P1 IMAD.X R2, RZ, RZ, R4, P0 ;  /* 0x000000ffff029224 */ /* 0x004fc800000e0604 */
[----:B------:R-:W-:Y:S02]  /*e1c0*/  @!P1 IMAD.MOV.U32 R3, RZ, RZ, R2 ;  /* 0x000000ffff039224 */ /* 0x000fe400078e0002 */
[----:B------:R-:W-:Y:S02]  /*e1d0*/  @!P1 IMAD.MOV.U32 R2, RZ, RZ, R0 ;  /* 0x000000ffff029224 */ /* 0x000fe400078e0000 */
[----:B------:R-:W-:Y:S04]  /*e1e0*/  SHFL.IDX PT, R0, R7, RZ, 0x1c1f ;  /* 0x001c1fff07007589 */ /* 0x000fe800000e0000 */
[----:B------:R0:W-:Y:S04]  /*e1f0*/  @!P1 LDGSTS.E.BYPASS.LTC128B.128 [R8+0xc800], desc[UR50][R2.64], !P5 ;  /* 0x0c80000002089fae */ /* 0x0001e8000e901d72 */
[----:B------:R-:W-:Y:S04]  /*e200*/  SHFL.IDX PT, R7, R7, 0x1, 0x1c1f ;  /* 0x003c1f0007077f89 */ /* 0x000fe800000e0000 */
[----:B0-----:R-:W0:Y:S01]  /*e210*/  SHFL.IDX PT, R2, R5, RZ, 0x1c1f ;  /* 0x001c1fff05027589 */ /* 0x001e2200000e0000 */
[----:B------:R-:W-:-:S05]  /*e220*/  VIADD R3, R6, 0x80 ;  /* 0x0000008006037836 */ /* 0x000fca0000000000 */
[----:B------:R-:W-:-:S13]  /*e230*/  ISETP.GE.AND P1, PT, R3, UR37, PT ;  /* 0x0000002503007c0c */ /* 0x000fda000bf26270 */
[----:B0-----:R-:W-:-:S05]  /*e240*/  @!P1 IADD3 R2, P0, R9, R2, RZ ;  /* 0x0000000209029210 */ /* 0x001fca0007f1e0ff */
[----:B------:R-:W-:-:S04]  /*e250*/  @!P1 IMAD.X R0, RZ, RZ, R0, P0 ;  /* 0x000000ffff009224 */ /* 0x000fc800000e0600 */
[----:B------:R-:W-:-:S05]  /*e260*/  @!P1 IMAD.MOV.U32 R3, RZ, RZ, R0 ;  /* 0x000000ffff039224 */ /* 0x000fca00078e0000 */
[----:B------:R0:W-:Y:S02]  /*e270*/  @!P1 LDGSTS.E.BYPASS.LTC128B.128 [R8+0xd000], desc[UR50][R2.64], !P5 ;  /* 0x0d00000002089fae */ /* 0x0001e4000e901d72 */
.L_x_15126:
[----:B------:R-:W-:-:S05]  /*e280*/  VIADD R6, R6, 0xa0 ;  /* 0x000000a006067836 */ /* 0x000fca0000000000 */
[----:B------:R-:W-:-:S13]  /*e290*/  ISETP.GE.AND P0, PT, R6, UR37, PT ;  /* 0x0000002506007c0c */ /* 0x000fda000bf06270 */
[----:B0-----:R-:W-:-:S05]  /*e2a0*/  @!P0 IADD3 R2, P1, R9, R14, RZ ;  /* 0x0000000e09028210 */ /* 0x001fca0007f3e0ff */
[----:B------:R-:W-:-:S05]  /*e2b0*/  @!P0 IMAD.X R3, RZ, RZ, R7, P1 ;  /* 0x000000ffff038224 */ /* 0x000fca00008e0607 */
[----:B------:R-:W-:Y:S01]  /*e2c0*/  @!PT LDS RZ, [RZ] ;  /* 0x00000000fffff984 */ /* 0x000fe20000000800 */
[----:B------:R-:W-:Y:S01]  /*e2d0*/  @!PT LDS RZ, [RZ] ;  /* 0x00000000fffff984 */ /* 0x000fe20000000800 */
[----:B------:R-:W-:Y:S01]  /*e2e0*/  @!PT LDS RZ, [RZ] ;  /* 0x00000000fffff984 */ /* 0x000fe20000000800 */
[----:B------:R0:W-:Y:S01]  /*e2f0*/  @!P0 LDGSTS.E.BYPASS.LTC128B.128 [R8+0xd800], desc[UR50][R2.64], !P5 ;  /* 0x0d80000002088fae */ /* 0x0001e2000e901d72 */
[----:B------:R-:W-:Y:S01]  /*e300*/  PLOP3.LUT P0, PT, PT, PT, PT, 0x80, 0x0 ;  /* 0x000000000000781c */ /* 0x000fe20003f0f070 */
[----:B------:R-:W-:-:S12]  /*e310*/  NOP ;  /* 0x0000000000007918 */ /* 0x000fd80000000000 */
.L_x_15032:
        /* <DEDUP_REMOVED lines=18> */
.L_x_15127:
[----:B------:R-:W-:Y:S05]  /*e440*/  BSYNC B0 ;  /* 0x0000000000007941 */ /* 0x000fea0003800000 */
.L_x_15033:
[----:B------:R-:W-:-:S06]  /*e450*/  UISETP.GE.AND UP0, UPT, UR44, 0x2, UPT ;  /* 0x000000022c00788c */ /* 0x000fcc000bf06270 */
[----:B------:R-:W-:-:S13]  /*e460*/  PLOP3.LUT P0, PT, PT, PT, UP0, 0x40, 0x0 ;  /* 0x000000000000781c */ /* 0x000fda0003f0e808 */
[----:B------:R-:W-:Y:S05]  /*e470*/  @P0 BRA `(.L_x_15035) ;  /* 0x00000014007c0947 */ /* 0x000fea0003800000 */
[----:B------:R-:W-:Y:S01]  /*e480*/  UIADD3 UR4, UR44, -0x2, URZ ;  /* 0xfffffffe2c047890 */ /* 0x000fe2000fffe03f */
[----:B------:R1:W5:Y:S04]  /*e490*/  LDL.LU R21, [R1+0xc] ;  /* 0x00000c0001157983 */ /* 0x0003680000300800 */
[----:B------:R1:W5:Y:S01]  /*e4a0*/  LDL.LU R20, [R1] ;  /* 0x0000000001147983 */ /* 0x0003620000300800 */
[----:B------:R-:W-:-:S05]  /*e4b0*/  IMAD.U32 R0, RZ, RZ, UR4 ;  /* 0x00000004ff007e24 */ /* 0x000fca000f8e00ff */
[----:B------:R1:W-:Y:S02]  /*e4c0*/  STL [R1+0x4], R0 ;  /* 0x0000040001007387 */ /* 0x0003e40000100800 */
.L_x_15055:
        /* <DEDUP_REMOVED lines=61> */
[----:B------:R0:W-:Y:S01]  /*e8a0*/  STL [R1], R12 ;  /* 0x0000000c01007387 */ /* 0x0001e20000100800 */
[----:B------:R-:W-:-:S03]  /*e8b0*/  IMAD.U32 R13, RZ, RZ, UR45 ;  /* 0x0000002dff0d7e24 */ /* 0x000fc6000f8e00ff */
[----:B------:R0:W-:Y:S04]  /*e8c0*/  STL [R1+0x4], R14 ;  /* 0x0000040e01007387 */ /* 0x0001e80000100800 */
[----:B------:R0:W-:Y:S01]  /*e8d0*/  STL [R1+0xc], R2 ;  /* 0x00000c0201007387 */ /* 0x0001e20000100800 */
[----:B------:R-:W-:Y:S01]  /*e8e0*/  ISETP.NE.AND P2, PT, R13, 0x3, PT ;  /* 0x000000030d00780c */ /* 0x000fe20003f45270 */
[----:B------:R-:W-:-:S06]  /*e8f0*/  IMAD.MOV.U32 R7, RZ, RZ, RZ ;  /* 0x000000ffff077224 */ /* 0x000fcc00078e00ff */
[----:B------:R0:W5:Y:S01]  /*e900*/  @!P1 LDG.E R7, desc[UR50][R10.64] ;  /* 0x000000320a079981 */ /* 0x000162000c1e1900 */
[----:B------:R-:W-:Y:S02]  /*e910*/  ISETP.GT.AND P1, PT, R0, RZ, PT ;  /* 0x000000ff0000720c */ /* 0x000fe40003f24270 */
[----:B--2---:R-:W-:-:S03]  /*e920*/  SHF.R.S32.HI R28, RZ, 0x1f, R4 ;  /* 0x0000001fff1c7819 */ /* 0x004fc60000011404 */
[----:B0-----:R-:W-:Y:S08]  /*e930*/  @!P2 BRA `(.L_x_15036) ;  /* 0x000000000004a947 */ /* 0x001ff00003800000 */
[----:B------:R-:W-:Y:S01]  /*e940*/  BPT.TRAP 0x1 ;  /* 0x000000040000795c */ /* 0x000fe20000300000 */
.L_x_15036:
[----:B------:R-:W-:Y:S01]  /*e950*/  IMAD R0, R12, 0x8, R16 ;  /* 0x000000080c007824 */ /* 0x000fe200078e0210 */
[----:B------:R-:W-:Y:S01]  /*e960*/  SHF.L.U32 R29, R2, 0x1f, RZ ;  /* 0x0000001f021d7819 */ /* 0x000fe200000006ff */
[----:B------:R-:W-:Y:S01]  /*e970*/  BSSY B0, `(.L_x_15037) ;  /* 0x0000004000007945 */ /* 0x000fe20003800000 */
[----:B------:R-:W-:Y:S02]  /*e980*/  SHF.R.S32.HI R27, RZ, 0x1f, R9 ;  /* 0x0000001fff1b7819 */ /* 0x000fe40000011409 */
[----:B------:R-:W0:Y:S02]  /*e990*/  SYNCS.PHASECHK.TRANS64.TRYWAIT P0, [R0+URZ+0x13280], R29 ;  /* 0x0132801d000075a7 */ /* 0x000e24000800017f */
[----:B0-----:R-:W-:Y:S05]  /*e9a0*/  @!P0 BRA `(.L_x_15038) ;  /* 0x0000003400ec8947 */ /* 0x001fea0003800000 */
.L_x_15128:
[----:B------:R-:W-:Y:S05]  /*e9b0*/  BSYNC B0 ;  /* 0x0000000000007941 */ /* 0x000fea0003800000 */
.L_x_15037:
[----:B------:R-:W2:Y:S01]  /*e9c0*/  LDL R2, [R1+0x8] ;  /* 0x0000080001027983 */ /* 0x000ea20000100800 */
[----:B------:R-:W-:Y:S01]  /*e9d0*/  ULDC.64 UR4, c[0x0][0x328] ;  /* 0x0000ca0000047ab9 */ /* 0x000fe20000000a00 */
[----:B------:R-:W-:Y:S02]  /*e9e0*/  ULDC.64 UR6, c[0x0][0x338] ;  /* 0x0000ce0000067ab9 */ /* 0x000fe40000000a00 */
[----:B------:R-:W3:Y:S04]  /*e9f0*/  LDL R6, [R1+0x14] ;  /* 0x0000140001067983 */ /* 0x000ee80000100800 */
[----:B------:R-:W4:Y:S04]  /*ea00*/  LDL R12, [R1+0x24] ;  /* 0x00002400010c7983 */ /* 0x000f280000100800 */
[----:B------:R-:W4:Y:S01]  /*ea10*/  LDL R11, [R1] ;  /* 0x00000000010b7983 */ /* 0x000f220000100800 */
        /* <DEDUP_REMOVED lines=32> */
[----:B------:R-:W1:Y:S01]  /*ec20*/  S2R R3, SR_TID.X ;  /* 0x0000000000037919 */ /* 0x000e620000002100 */
[----:B------:R-:W-:Y:S01]  /*ec30*/  IMAD.IADD R6, R16, 0x1, R6 ;  /* 0x0000000110067824 */ /* 0x000fe200078e0206 */
        /* <DEDUP_REMOVED lines=24> */
.L_x_15140:
        /* <DEDUP_REMOVED lines=11> */
.L_x_15040:
        /* <DEDUP_REMOVED lines=11> */
.L_x_15041:
[----:B------:R2:W-:Y:S01]  /*ef20*/  SYNCS.ARRIVE.TRANS64.A1T0 RZ, [R0+URZ+0x13270], RZ ;  /* 0x013270ff00ff79a7 */ /* 0x0005e2000810003f */
[----:B------:R-:W-:Y:S05]  /*ef30*/  @!P3 BRA `(.L_x_15042) ;  /* 0x000000000004b947 */ /* 0x000fea0003800000 */
[----:B------:R-:W-:Y:S01]  /*ef40*/  BPT.TRAP 0x1 ;  /* 0x000000040000795c */ /* 0x000fe20000300000 */
.L_x_15042:
[----:B------:R-:W3:Y:S01]  /*ef50*/  SYNCS.PHASECHK.TRANS64.TRYWAIT P0, [R0+URZ+0x13240], R29 ;  /* 0x0132401d000075a7 */ /* 0x000ee2000800017f */
[----:B------:R-:W-:Y:S04]  /*ef60*/  BSSY B0, `(.L_x_15043) ;  /* 0x0000002000007945 */ /* 0x000fe80003800000 */
[----:B---3--:R-:W-:Y:S05]  /*ef70*/  @!P0 BRA `(.L_x_15044) ;  /* 0x0000003800288947 */ /* 0x008fea0003800000 */
.L_x_15141:
[----:B------:R-:W-:Y:S05]  /*ef80*/  BSYNC B0 ;  /* 0x0000000000007941 */ /* 0x000fea0003800000 */
.L_x_15043:
        /* <DEDUP_REMOVED lines=34> */
[----:B----4-:R-:W-:-:S05]  /*f1b0*/  IMAD.SHL.U32 R10, R10, 0x10, RZ ;  /* 0x000000100a0a7824 */ /* 0x010fca00078e00ff */
[----:B------:R-:W-:Y:S01]  /*f1c0*/  LOP3.LUT R10, R10, 0x30, RZ, 0xc0, !PT ;  /* 0x000000300a0a7812 */ /* 0x000fe200078ec0ff */
[----:B------:R-:W-:Y:S06]  /*f1d0*/  BRA.DIV UR4, `(.L_x_15045) ;  /* 0x0000003604a47947 */ /* 0x000fec000b800000 */
[----:B------:R-:W4:Y:S04]  /*f1e0*/  SHFL.IDX PT, R2, R4, RZ, 0x1c1f ;  /* 0x001c1fff04027589 */ /* 0x000f2800000e0000 */
[----:B------:R-:W5:Y:S04]  /*f1f0*/  SHFL.IDX PT, R3, R5, RZ, 0x1c1f ;  /* 0x001c1fff05037589 */ /* 0x000f6800000e0000 */
        /* <DEDUP_REMOVED lines=18> */
[----:B------:R4:W-:Y:S04]  /*f320*/  LDGSTS.E.BYPASS.LTC128B.128 [R6+0xf800], desc[UR50][R2.64], !P2 ;  /* 0x0f80000002067fae */ /* 0x0009e8000d101d72 */
[----:B----4-:R4:W0:Y:S02]  /*f330*/  SHFL.IDX PT, R2, R7, RZ, 0x1c1f ;  /* 0x001c1fff07027589 */ /* 0x01082400000e0000 */
.L_x_15153:
        /* <DEDUP_REMOVED lines=8> */
.L_x_15046:
        /* <DEDUP_REMOVED lines=11> */
.L_x_15047:
[----:B------:R2:W-:Y:S02]  /*f470*/  SYNCS.ARRIVE.TRANS64.A1T0 RZ, [R0+URZ+0x13230], RZ ;  /* 0x013230ff00ff79a7 */ /* 0x0005e4000810003f */
[----:B--23--:R-:W-:-:S05]  /*f480*/  IMAD.U32 R0, RZ, RZ, UR46 ;  /* 0x0000002eff007e24 */ /* 0x00cfca000f8e00ff */
[----:B------:R-:W-:-:S13]  /*f490*/  ISETP.NE.AND P0, PT, R0, 0x3, PT ;  /* 0x000000030000780c */ /* 0x000fda0003f05270 */
[----:B------:R-:W-:Y:S05]  /*f4a0*/  @!P0 BRA `(.L_x_15048) ;  /* 0x0000000000048947 */ /* 0x000fea0003800000 */
[----:B------:R-:W-:Y:S01]  /*f4b0*/  BPT.TRAP 0x1 ;  /* 0x000000040000795c */ /* 0x000fe20000300000 */
.L_x_15048:
[----:B------:R-:W-:Y:S01]  /*f4c0*/  LOP3.LUT R0, R21, 0x1, RZ, 0x3c, !PT ;  /* 0x0000000115007812 */ /* 0x000fe200078e3cff */
[----:B------:R-:W-:Y:S01]  /*f4d0*/  IMAD R2, R20, 0x8, R16 ;  /* 0x0000000814027824 */ /* 0x000fe200078e0210 */
[----:B------:R-:W-:Y:S02]  /*f4e0*/  BSSY B0, `(.L_x_15049) ;  /* 0x0000004000007945 */ /* 0x000fe40003800000 */
[----:B------:R-:W-:-:S04]  /*f4f0*/  SHF.L.U32 R0, R0, 0x1f, RZ ;  /* 0x0000001f00007819 */ /* 0x000fc800000006ff */
[----:B------:R-:W0:Y:S02]  /*f500*/  SYNCS.PHASECHK.TRANS64.TRYWAIT P2, [R2+URZ+0x13270], R0 ;  /* 0x01327000020075a7 */ /* 0x000e24000804017f */
[----:B0-----:R-:W-:Y:S05]  /*f510*/  @!P2 BRA `(.L_x_15050) ;  /* 0x000000380030a947 */ /* 0x001fea0003800000 */
.L_x_15154:
[----:B------:R-:W-:Y:S05]  /*f520*/  BSYNC B0 ;  /* 0x0000000000007941 */ /* 0x000fea0003800000 */
.L_x_15049:
[----:B------:R-:W-:-:S05]  /*f530*/  IMAD.U32 R3, RZ, RZ, UR45 ;  /* 0x0000002dff037e24 */ /* 0x000fca000f8e00ff */
[----:B------:R-:W-:-:S13]  /*f540*/  ISETP.NE.AND P2, PT, R3, 0x3, PT ;  /* 0x000000030300780c */ /* 0x000fda0003f45270 */
[----:B------:R-:W-:Y:S05]  /*f550*/  @!P2 BRA `(.L_x_15051) ;  /* 0x000000000004a947 */ /* 0x000fea0003800000 */
[----:B------:R-:W-:Y:S01]  /*f560*/  BPT.TRAP 0x1 ;  /* 0x000000040000795c */ /* 0x000fe20000300000 */
.L_x_15051:
[----:B------:R-:W-:Y:S01]  /*f570*/  SHF.L.U32 R3, R21, 0x1f, RZ ;  /* 0x0000001f15037819 */ /* 0x000fe200000006ff */
[----:B0-----:R-:W-:-:S03]  /*f580*/  IMAD R0, R20, 0x2800, RZ ;  /* 0x0000280014007824 */ /* 0x001fc600078e02ff */
[----:B------:R-:W0:Y:S02]  /*f590*/  SYNCS.PHASECHK.TRANS64.TRYWAIT P2, [R2+URZ+0x13260], R3 ;  /* 0x01326003020075a7 */ /* 0x000e24000804017f */
[----:B0-----:R-:W-:Y:S05]  /*f5a0*/  @!P2 BRA `(.L_x_15052) ;  /* 0x000000380020a947 */ /* 0x001fea0003800000 */
.L_x_15155:
[----:B0-----:R-:W-:Y:S01]  /*f5b0*/  LOP3.LUT R3, R0, R24, RZ, 0xfc, !PT ;  /* 0x0000001800037212 */ /* 0x001fe200078efcff */
[----:B------:R-:W-:Y:S05]  /*f5c0*/  WARPSYNC.ALL ;  /* 0x0000000000007948 */ /* 0x000fea0003800000 */
[----:B------:R-:W-:Y:S01]  /*f5d0*/  IMAD.IADD R5, R16, 0x1, R3 ;  /* 0x0000000110057824 */ /* 0x000fe200078e0203 */
[----:B------:R-:W-:Y:S01]  /*f5e0*/  LOP3.LUT R3, R0, R23, RZ, 0xfc, !PT ;  /* 0x0000001700037212 */ /* 0x000fe200078efcff */
[----:B------:R-:W-:-:S04]  /*f5f0*/  IMAD.U32 R12, RZ, RZ, UR45 ;  /* 0x0000002dff0c7e24 */ /* 0x000fc8000f8e00ff */
[----:B----4-:R-:W0:Y:S01]  /*f600*/  LDSM.16.MT88.4 R4, [R5+0x6000] ;  /* 0x006000000504783b */ /* 0x010e220000004200 */
[----:B------:R-:W-:Y:S01]  /*f610*/  IMAD.IADD R3, R22, 0x1, R3 ;  /* 0x0000000116037824 */ /* 0x000fe200078e0203 */
[----:B------:R-:W-:Y:S02]  /*f620*/  ISETP.NE.AND P2, PT, R12, 0x3, PT ;  /* 0x000000030c00780c */ /* 0x000fe40003f45270 */
        /* <DEDUP_REMOVED lines=57> */
.L_x_15053:
[----:B--2---:R2:W-:Y:S01]  /*f9c0*/  SYNCS.ARRIVE.TRANS64.A1T0 RZ, [R2+URZ+0x13250], RZ ;  /* 0x013250ff02ff79a7 */ /* 0x0045e2000810003f */
[----:B------:R-:W-:Y:S06]  /*f9d0*/  BAR.SYNC.DEFER_BLOCKING 0x2, 0x80 ;  /* 0x0082000000007b1d */ /* 0x000fec0000010000 */
[----:B------:R-:W-:Y:S05]  /*f9e0*/  @!P0 BRA `(.L_x_15054) ;  /* 0x0000000000048947 */ /* 0x000fea0003800000 */
[----:B------:R-:W-:Y:S01]  /*f9f0*/  BPT.TRAP 0x1 ;  /* 0x000000040000795c */ /* 0x000fe20000300000 */
.L_x_15054:
[----:B0-----:R-:W3:Y:S01]  /*fa00*/  LDL R0, [R1+0x20] ;  /* 0x0000200001007983 */ /* 0x001ee20000100800 */
[----:B--2---:R-:W-:-:S03]  /*fa10*/  VIADD R2, R2, 0x13280 ;  /* 0x0001328002027836 */ /* 0x004fc60000000000 */
[----:B------:R2:W5:Y:S04]  /*fa20*/  LDL R21, [R1+0xc] ;  /* 0x00000c0001157983 */ /* 0x0005680000100800 */
[----:B------:R2:W5:Y:S01]  /*fa30*/  LDL R20, [R1] ;  /* 0x0000000001147983 */ /* 0x0005620000100800 */
[----:B---3--:R-:W-:-:S04]  /*fa40*/  PRMT R2, R0, 0x654, R2 ;  /* 0x0000065400027816 */ /* 0x008fc80000000002 */
[----:B------:R2:W-:Y:S01]  /*fa50*/  SYNCS.ARRIVE.TRANS64.RED.A1T0 RZ, [R2+URZ], RZ ;  /* 0x000000ff02ff79a7 */ /* 0x0005e2000810043f */
[----:B------:R-:W-:Y:S05]  /*fa60*/  @P1 BRA `(.L_x_15055) ;  /* 0xffffffe800981947 */ /* 0x000fea000383ffff */
.L_x_15035:
[----:B------:R-:W3:Y:S01]  /*fa70*/  S2R R0, SR_TID.X ;  /* 0x0000000000007919 */ /* 0x000ee20000002100 */
[----:B------:R-:W-:Y:S01]  /*fa80*/  BSSY B0, `(.L_x_15056) ;  /* 0x0000012000007945 */ /* 0x000fe20003800000 */
[----:B------:R-:W-:Y:S01]  /*fa90*/  IMAD.U32 R6, RZ, RZ, UR46 ;  /* 0x0000002eff067e24 */ /* 0x000fe2000f8e00ff */
[----:B---3--:R-:W-:-:S04]  /*faa0*/  LOP3.LUT R0, R0, 0x7f, RZ, 0xc0, !PT ;  /* 0x0000007f00007812 */ /* 0x008fc800078ec0ff */
[----:B------:R-:W-:-:S13]  /*fab0*/  ISETP.NE.AND P0, PT, R0, RZ, PT ;  /* 0x000000ff0000720c */ /* 0x000fda0003f05270 */
[----:B------:R-:W-:Y:S05]  /*fac0*/  @P0 BRA `(.L_x_15057) ;  /* 0x0000000000340947 */ /* 0x000fea0003800000 */
[----:B------:R-:W3:Y:S01]  /*fad0*/  S2R R5, SR_LANEID ;  /* 0x0000000000057919 */ /* 0x000ee20000000000 */
[----:B------:R-:W-:Y:S01]  /*fae0*/  VOTEU.ANY UR4, UPT, PT ;  /* 0x0000000000047886 */ /* 0x000fe200038e0100 */
[----:B0-2---:R-:W0:Y:S01]  /*faf0*/  LDC.64 R2, c[0x0][0xc80] ;  /* 0x00032000ff027b82 */ /* 0x005e220000000a00 */
[----:B------:R-:W3:Y:S02]  /*fb00*/  FLO.U32 R0, UR4 ;  /* 0x0000000400007d00 */ /* 0x000ee400080e0000 */
[----:B---3--:R-:W-:-:S06]  /*fb10*/  ISETP.EQ.U32.AND P1, PT, R0, R5, PT ;  /* 0x000000050000720c */ /* 0x008fcc0003f22070 */
[----:B------:R-:W0:Y:S07]  /*fb20*/  POPC R5, UR4 ;  /* 0x0000000400057d09 */ /* 0x000e2e0008000000 */
[----:B0-----:R-:W2:Y:S01]  /*fb30*/  @P1 ATOMG.E.ADD.STRONG.GPU PT, R3, desc[UR50][R2.64], R5 ;  /* 0x00000005020319a8 */ /* 0x001ea200081ee1f2 */
[----:B------:R-:W0:Y:S02]  /*fb40*/  S2R R4, SR_LTMASK ;  /* 0x0000000000047919 */ /* 0x000e240000003900 */
[----:B0-----:R-:W-:-:S04]  /*fb50*/  LOP3.LUT R4, R4, UR4, RZ, 0xc0, !PT ;  /* 0x0000000404047c12 */ /* 0x001fc8000f8ec0ff */
[----:B------:R-:W0:Y:S01]  /*fb60*/  POPC R7, R4 ;  /* 0x0000000400077309 */ /* 0x000e220000000000 */
[----:B--2---:R-:W0:Y:S02]  /*fb70*/  SHFL.IDX PT, R0, R3, R0, 0x1f ;  /* 0x00001f0003007589 */ /* 0x004e2400000e0000 */
[----:B0-----:R-:W-:-:S05]  /*fb80*/  IADD3 R0, R0, UR47, R7 ;  /* 0x0000002f00007c10 */ /* 0x001fca000fffe007 */
[----:B------:R3:W-:Y:S02]  /*fb90*/  STL [R1+0x28], R0 ;  /* 0x0000280001007387 */ /* 0x0007e40000100800 */
.L_x_15057:
[----:B------:R-:W-:Y:S05]  /*fba0*/  BSYNC B0 ;  /* 0x0000000000007941 */ /* 0x000fea0003800000 */
.L_x_15056:
[----:B------:R-:W-:-:S13]  /*fbb0*/  ISETP.NE.AND P1, PT, R6, 0x3, PT ;  /* 0x000000030600780c */ /* 0x000fda0003f25270 */
[----:B------:R-:W-:Y:S05]  /*fbc0*/  @!P1 BRA `(.L_x_15058) ;  /* 0x0000000000049947 */ /* 0x000fea0003800000 */
[----:B------:R-:W-:Y:S01]  /*fbd0*/  BPT.TRAP 0x1 ;  /* 0x000000040000795c */ /* 0x000fe20000300000 */
.L_x_15058:
[----:B--2---:R-:W0:Y:S04]  /*fbe0*/  LDL R2, [R1+0xc] ;  /* 0x00000c0001027983 */ /* 0x004e280000100800 */
[----:B---3--:R-:W2:Y:S01]  /*fbf0*/  LDL R0, [R1] ;  /* 0x0000000001007983 */ /* 0x008ea20000100800 */
[----:B------:R-:W-:Y:S01]  /*fc00*/  BSSY B0, `(.L_x_15059) ;  /* 0x0000006000007945 */ /* 0x000fe20003800000 */
[----:B0-----:R-:W-:-:S04]  /*fc10*/  LOP3.LUT R3, R2, 0x1, RZ, 0x3c, !PT ;  /* 0x0000000102037812 */ /* 0x001fc800078e3cff */
[----:B------:R-:W-:Y:S01]  /*fc20*/  SHF.L.U32 R3, R3, 0x1f, RZ ;  /* 0x0000001f03037819 */ /* 0x000fe200000006ff */
[----:B--2---:R-:W-:-:S04]  /*fc30*/  IMAD R0, R0, 0x8, R16 ;  /* 0x0000000800007824 */ /* 0x004fc800078e0210 */
[----:B------:R-:W0:Y:S02]  /*fc40*/  SYNCS.PHASECHK.TRANS64.TRYWAIT P2, [R0+URZ+0x13270], R3 ;  /* 0x01327003000075a7 */ /* 0x000e24000804017f */
[----:B0-----:R-:W-:Y:S05]  /*fc50*/  @!P2 BRA `(.L_x_15060) ;  /* 0x000000300088a947 */ /* 0x001fea0003800000 */
.L_x_15156:
[----:B------:R-:W-:Y:S05]  /*fc60*/  BSYNC B0 ;  /* 0x0000000000007941 */ /* 0x000fea0003800000 */
.L_x_15059:
[----:B------:R-:W-:-:S05]  /*fc70*/  IMAD.U32 R2, RZ, RZ, UR45 ;  /* 0x0000002dff027e24 */ /* 0x000fca000f8e00ff */
[----:B------:R-:W-:-:S13]  /*fc80*/  ISETP.NE.AND P2, PT, R2, 0x3, PT ;  /* 0x000000030200780c */ /* 0x000fda0003f45270 */
[----:B------:R-:W-:Y:S05]  /*fc90*/  @!P2 BRA `(.L_x_15061) ;  /* 0x000000000004a947 */ /* 0x000fea0003800000 */
[----:B------:R-:W-:Y:S01]  /*fca0*/  BPT.TRAP 0x1 ;  /* 0x000000040000795c */ /* 0x000fe20000300000 */
.L_x_15061:
[----:B------:R-:W0:Y:S02]  /*fcb0*/  LDL R2, [R1+0xc] ;  /* 0x00000c0001027983 */ /* 0x000e240000100800 */
[----:B0-----:R-:W-:-:S04]  /*fcc0*/  SHF.L.U32 R3, R2, 0x1f, RZ ;  /* 0x0000001f02037819 */ /* 0x001fc800000006ff */
[----:B------:R-:W0:Y:S02]  /*fcd0*/  SYNCS.PHASECHK.TRANS64.TRYWAIT P2, [R0+URZ+0x13260], R3 ;  /* 0x01326003000075a7 */ /* 0x000e24000804017f */
[----:B0-----:R-:W-:Y:S05]  /*fce0*/  @!P2 BRA `(.L_x_15062) ;  /* 0x000000300078a947 */ /* 0x001fea0003800000 */
.L_x_15157:
[----:B------:R-:W2:Y:S01]  /*fcf0*/  LDL R14, [R1] ;  /* 0x00000000010e7983 */ /* 0x000ea20000100800 */
[----:B------:R-:W-:Y:S05]  /*fd00*/  WARPSYNC.ALL ;  /* 0x0000000000007948 */ /* 0x000fea0003800000 */
[----:B------:R-:W-:-:S05]  /*fd10*/  IMAD.U32 R15, RZ, RZ, UR45 ;  /* 0x0000002dff0f7e24 */ /* 0x000fca000f8e00ff */
[----:B------:R-:W-:Y:S01]  /*fd20*/  ISETP.NE.AND P2, PT, R15, 0x3, PT ;  /* 0x000000030f00780c */ /* 0x000fe20003f45270 */
[----:B--2---:R-:W-:-:S05]  /*fd30*/  IMAD R2, R14, 0x2800, RZ ;  /* 0x000028000e027824 */ /* 0x004fca00078e02ff */
[----:B0-----:R-:W-:-:S05]  /*fd40*/  LOP3.LUT R3, R2, R24, RZ, 0xfc, !PT ;  /* 0x0000001802037212 */ /* 0x001fca00078efcff */
[----:B------:R-:W-:Y:S01]  /*fd50*/  IMAD.IADD R4, R16, 0x1, R3 ;  /* 0x0000000110047824 */ /* 0x000fe200078e0203 */
[----:B------:R-:W-:-:S05]  /*fd60*/  LOP3.LUT R3, R2, R23, RZ, 0xfc, !PT ;  /* 0x0000001702037212 */ /* 0x000fca00078efcff */
[----:B------:R-:W0:Y:S01]  /*fd70*/  LDSM.16.MT88.4 R4, [R4+0x6000] ;  /* 0x006000000404783b */ /* 0x000e220000004200 */
[----:B------:R-:W-:Y:S02]  /*fd80*/  IMAD.IADD R12, R22, 0x1, R3 ;  /* 0x00000001160c7824 */ /* 0x000fe400078e0203 */
[----:B------:R-:W-:Y:S01]  /*fd90*/  VIADD R3, R2, 0x800 ;  /* 0x0000080002037836 */ /* 0x000fe20000000000 */
[C-C-:B0-----:R-:W-:Y:S02]  /*fda0*/  PRMT R8, R4.reuse, 0x6420, R5.reuse ;  /* 0x0000642004087816 */ /* 0x141fe40000000005 */
[----:B------:R-:W-:Y:S02]  /*fdb0*/  PRMT R9, R4, 0x7531, R5 ;  /* 0x0000753104097816 */ /* 0x000fe40000000005 */
[----:B------:R-:W-:Y:S02]  /*fdc0*/  LOP3.LUT R5, R3, R24, RZ, 0xfc, !PT ;  /* 0x0000001803057212 */ /* 0x000fe400078efcff */
[----:B------:R-:W-:-:S02]  /*fdd0*/  PRMT R10, R6, 0x6420, R7 ;  /* 0x00006420060a7816 */ /* 0x000fc40000000007 */
        /* <DEDUP_REMOVED lines=19> */
[----:B0-----:R-:W-:-:S05]  /*ff10*/  LOP3.LUT R13, R2, R23, RZ, 0xfc, !PT ;  /* 0x00000017020d7212 */ /* 0x001fca00078efcff */
[----:B------:R-:W-:Y:S01]  /*ff20*/  IMAD.IADD R13, R22, 0x1, R13 ;  /* 0x00000001160d7824 */ /* 0x000fe200078e020d */
[C-C-:B--2---:R-:W-:Y:S02]  /*ff30*/  PRMT R8, R4.reuse, 0x6420, R5.reuse ;  /* 0x0000642004087816 */ /* 0x144fe40000000005 */
[----:B------:R-:W-:Y:S02]  /*ff40*/  PRMT R9, R4, 0x7531, R5 ;  /* 0x0000753104097816 */ /* 0x000fe40000000005 */
[C---:B------:R-:W-:Y:S02]  /*ff50*/  LOP3.LUT R5, R3.reuse, R24, RZ, 0xfc, !PT ;  /* 0x0000001803057212 */ /* 0x040fe400078efcff */
        /* <DEDUP_REMOVED lines=28> */
.L_x_15063:
[----:B--2---:R2:W-:Y:S01]  /*10120*/  SYNCS.ARRIVE.TRANS64.A1T0 RZ, [R0+URZ+0x13250], RZ ;  /* 0x013250ff00ff79a7 */ /* 0x0045e2000810003f */
[----:B------:R-:W-:Y:S06]  /*10130*/  BAR.SYNC.DEFER_BLOCKING 0x2, 0x80 ;  /* 0x0082000000007b1d */ /* 0x000fec0000010000 */
[----:B------:R-:W-:Y:S05]  /*10140*/  @!P1 BRA `(.L_x_15064) ;  /* 0x0000000000049947 */ /* 0x000fea0003800000 */
[----:B------:R-:W-:Y:S01]  /*10150*/  BPT.TRAP 0x1 ;  /* 0x000000040000795c */ /* 0x000fe20000300000 */
.L_x_15064:
        /* <DEDUP_REMOVED lines=10> */
[----:B------:R2:W-:Y:S04]  /*10200*/  STL [R1], R0 ;  /* 0x0000000001007387 */ /* 0x0005e80000100800 */
[----:B------:R2:W-:Y:S02]  /*10210*/  STL [R1+0xc], R3 ;  /* 0x00000c0301007387 */ /* 0x0005e40000100800 */
.L_x_15005:
[----:B------:R-:W-:Y:S05]  /*10220*/  BSYNC B7 ;  /* 0x0000000000077941 */ /* 0x000fea0003800000 */
.L_x_15003:
[----:B--2---:R-:W2:Y:S04]  /*10230*/  LDL R3, [R1+0x8] ;  /* 0x0000080001037983 */ /* 0x004ea80000100800 */
[----:B---3--:R3:W5:Y:S04]  /*10240*/  LDL R0, [R1+0x20] ;  /* 0x0000200001007983 */ /* 0x0087680000100800 */
[----:B------:R3:W5:Y:S01]  /*10250*/  LDL R2, [R1+0x28] ;  /* 0x0000280001027983 */ /* 0x0007620000100800 */
[----:B--2---:R-:W-:-:S13]  /*10260*/  LOP3.LUT P1, RZ, R3, 0x80, RZ, 0xc0, !PT ;  /* 0x0000008003ff7812 */ /* 0x004fda000782c0ff */
[----:B---3--:R-:W-:Y:S05]  /*10270*/  @!P1 BRA `(.L_x_15065) ;  /* 0x0000000000289947 */ /* 0x008fea0003800000 */
        /* <DEDUP_REMOVED lines=10> */
.L_x_15065:
        /* <DEDUP_REMOVED lines=10> */
.L_x_15066:
[----:B---3--:R-:W3:Y:S01]  /*103c0*/  LDL R0, [R1+0x28] ;  /* 0x0000280001007983 */ /* 0x008ee20000100800 */
[----:B------:R-:W-:Y:S02]  /*103d0*/  ULDC UR4, c[0x0][0xc38] ;  /* 0x00030e0000047ab9 */ /* 0x000fe40000000800 */
[----:B---3--:R-:W-:-:S13]  /*103e0*/  ISETP.GE.AND P0, PT, R0, UR4, PT ;  /* 0x0000000400007c0c */ /* 0x008fda000bf06270 */
[----:B------:R-:W-:Y:S05]  /*103f0*/  @!P0 BRA `(.L_x_15067) ;  /* 0xffffffb400888947 */ /* 0x000fea000383ffff */
.L_x_15000:
        /* <DEDUP_REMOVED lines=12> */
.L_x_15158:
[----:B------:R-:W-:Y:S05]  /*104c0*/  BSYNC B0 ;  /* 0x0000000000007941 */ /* 0x000fea0003800000 */
.L_x_15068:
[----:B------:R-:W-:-:S03]  /*104d0*/  UMOV UR4, 0xffffffff ;  /* 0xffffffff00047882 */ /* 0x000fc60000000000 */
[----:B------:R-:W-:Y:S05]  /*104e0*/  BRA.DIV UR4, `(.L_x_15070) ;  /* 0x0000002a04a07947 */ /* 0x000fea000b800000 */
[----:B0-----:R-:W0:Y:S02]  /*104f0*/  S2R R0, SR_TID.X ;  /* 0x0000000000007919 */ /* 0x001e240000002100 */
[----:B0-----:R-:W-:-:S04]  /*10500*/  SHF.R.U32.HI R0, RZ, 0x5, R0 ;  /* 0x00000005ff007819 */ /* 0x001fc80000011600 */
[----:B------:R-:W-:-:S05]  /*10510*/  LOP3.LUT R0, R0, 0x3, RZ, 0xc0, !PT ;  /* 0x0000000300007812 */ /* 0x000fca00078ec0ff */
[----:B------:R0:W2:Y:S02]  /*10520*/  SHFL.IDX PT, R14, R0, RZ, 0x1f ;  /* 0x00001fff000e7589 */ /* 0x0000a400000e0000 */
.L_x_15161:
[----:B--2---:R-:W-:Y:S01]  /*10530*/  ISETP.NE.AND P0, PT, R14, RZ, PT ;  /* 0x000000ff0e00720c */ /* 0x004fe20003f05270 */
[----:B------:R-:W-:-:S12]  /*10540*/  BSSY B0, `(.L_x_15071) ;  /* 0x000002f000007945 */ /* 0x000fd80003800000 */
[----:B------:R-:W-:Y:S05]  /*10550*/  @P0 BRA `(.L_x_15072) ;  /* 0x0000000000b40947 */ /* 0x000fea0003800000 */
[----:B------:R-:W-:-:S03]  /*10560*/  UMOV UR4, 0xffffffff ;  /* 0xffffffff00047882 */ /* 0x000fc60000000000 */
[----:B------:R-:W-:Y:S05]  /*10570*/  BRA.DIV UR4, `(.L_x_15073) ;  /* 0x0000002a04b07947 */ /* 0x000fea000b800000 */
[----:B------:R-:W-:-:S13]  /*10580*/  ELECT P6, URZ, PT ;  /* 0x00000000003f782f */ /* 0x000fda00038c0000 */
.L_x_15164:
[----:B------:R-:W-:Y:S05]  /*10590*/  @!P6 BRA `(.L_x_15072) ;  /* 0x0000000000a4e947 */ /* 0x000fea0003800000 */
[----:B------:R-:W-:-:S06]  /*105a0*/  ULOP3.LUT UR4, UR39, 0x2, URZ, 0xfc, !UPT ;  /* 0x0000000227047892 */ /* 0x000fcc000f8efc3f */
[----:B0-----:R-:W-:-:S05]  /*105b0*/  IMAD.U32 R0, RZ, RZ, UR4 ;  /* 0x00000004ff007e24 */ /* 0x001fca000f8e00ff */
[----:B------:R-:W-:-:S13]  /*105c0*/  ISETP.NE.AND P0, PT, R0, 0x3, PT ;  /* 0x000000030000780c */ /* 0x000fda0003f05270 */
[----:B------:R-:W-:Y:S05]  /*105d0*/  @!P0 BRA `(.L_x_15074) ;  /* 0x0000000000048947 */ /* 0x000fea0003800000 */
[----:B------:R-:W-:Y:S01]  /*105e0*/  BPT.TRAP 0x1 ;  /* 0x000000040000795c */ /* 0x000fe20000300000 */
.L_x_15074:
[----:B------:R-:W2:Y:S04]  /*105f0*/  LDL R2, [R1+0xc] ;  /* 0x00000c0001027983 */ /* 0x000ea80000100800 */
[----:B------:R-:W3:Y:S01]  /*10600*/  LDL.LU R0, [R1] ;  /* 0x0000000001007983 */ /* 0x000ee20000300800 */
[----:B--2---:R-:W-:Y:S01]  /*10610*/  SHF.L.U32 R3, R2, 0x1f, RZ ;  /* 0x0000001f02037819 */ /* 0x004fe200000006ff */
[C---:B---3--:R-:W-:Y:S02]  /*10620*/  IMAD R4, R0.reuse, 0x8, R5 ;  /* 0x0000000800047824 */ /* 0x048fe400078e0205 */
[----:B------:R-:W-:Y:S02]  /*10630*/  VIADD R0, R0, 0x1 ;  /* 0x0000000100007836 */ /* 0x000fe40000000000 */
[----:B------:R-:W0:Y:S03]  /*10640*/  SYNCS.PHASECHK.TRANS64.TRYWAIT P1, [R4+URZ+0x13240], R3 ;  /* 0x01324003040075a7 */ /* 0x000e26000802017f */
[----:B------:R-:W-:-:S04]  /*10650*/  ISETP.NE.AND P2, PT, R0, 0x2, PT ;  /* 0x000000020000780c */ /* 0x000fc80003f45270 */
[----:B------:R-:W-:Y:S01]  /*10660*/  SEL R2, RZ, 0x1, P2 ;  /* 0x00000001ff027807 */ /* 0x000fe20001000000 */
[----:B0-----:R-:W-:Y:S08]  /*10670*/  @!P1 BRA `(.L_x_15075) ;  /* 0x0000002800909947 */ /* 0x001ff00003800000 */
.L_x_15165:
[----:B------:R-:W2:Y:S01]  /*10680*/  LDL.LU R6, [R1+0xc] ;  /* 0x00000c0001067983 */ /* 0x000ea20000300800 */
[----:B------:R-:W-:Y:S02]  /*10690*/  SEL R0, R0, RZ, P2 ;  /* 0x000000ff00007207 */ /* 0x000fe40001000000 */
[----:B--2---:R-:W-:Y:S01]  /*106a0*/  LOP3.LUT R2, R6, R2, RZ, 0x3c, !PT ;  /* 0x0000000206027212 */ /* 0x004fe200078e3cff */
[----:B------:R-:W-:Y:S06]  /*106b0*/  @!P0 BRA `(.L_x_15076) ;  /* 0x0000000000048947 */ /* 0x000fec0003800000 */
[----:B------:R-:W-:Y:S01]  /*106c0*/  BPT.TRAP 0x1 ;  /* 0x000000040000795c */ /* 0x000fe20000300000 */
.L_x_15076:
[----:B------:R-:W-:Y:S01]  /*106d0*/  IMAD R5, R0, 0x8, R5 ;  /* 0x0000000800057824 */ /* 0x000fe200078e0205 */
[----:B------:R-:W-:-:S04]  /*106e0*/  SHF.L.U32 R0, R2, 0x1f, RZ ;  /* 0x0000001f02007819 */ /* 0x000fc800000006ff */
[----:B------:R-:W2:Y:S02]  /*106f0*/  SYNCS.PHASECHK.TRANS64.TRYWAIT P1, [R5+URZ+0x13240], R0 ;  /* 0x01324000050075a7 */ /* 0x000ea4000802017f */
[----:B--2---:R-:W-:Y:S05]  /*10700*/  @!P1 BRA `(.L_x_15077) ;  /* 0x0000002800809947 */ /* 0x004fea0003800000 */
.L_x_15166:
[----:B------:R-:W-:Y:S05]  /*10710*/  @!P0 BRA `(.L_x_15078) ;  /* 0x0000000000048947 */ /* 0x000fea0003800000 */
[----:B------:R-:W-:Y:S01]  /*10720*/  BPT.TRAP 0x1 ;  /* 0x000000040000795c */ /* 0x000fe20000300000 */
.L_x_15078:
[----:B------:R-:W3:Y:S02]  /*10730*/  SYNCS.PHASECHK.TRANS64.TRYWAIT P1, [R4+URZ+0x13260], R3 ;  /* 0x01326003040075a7 */ /* 0x000ee4000802017f */
[----:B---3--:R-:W-:Y:S05]  /*10740*/  @!P1 BRA `(.L_x_15079) ;  /* 0x0000002800849947 */ /* 0x008fea0003800000 */
.L_x_15167:
[----:B------:R-:W-:Y:S05]  /*10750*/  @!P0 BRA `(.L_x_15080) ;  /* 0x0000000000048947 */ /* 0x000fea0003800000 */
[----:B------:R-:W-:Y:S01]  /*10760*/  BPT.TRAP 0x1 ;  /* 0x000000040000795c */ /* 0x000fe20000300000 */
.L_x_15080:
[----:B------:R-:W4:Y:S02]  /*10770*/  SYNCS.PHASECHK.TRANS64.TRYWAIT P1, [R5+URZ+0x13260], R0 ;  /* 0x01326000050075a7 */ /* 0x000f24000802017f */
[----:B----4-:R-:W-:Y:S05]  /*10780*/  @!P1 BRA `(.L_x_15081) ;  /* 0x0000002800889947 */ /* 0x010fea0003800000 */
.L_x_15168:
[----:B------:R-:W-:Y:S05]  /*10790*/  @!P0 BRA `(.L_x_15082) ;  /* 0x0000000000048947 */ /* 0x000fea0003800000 */
[----:B------:R-:W-:Y:S01]  /*107a0*/  BPT.TRAP 0x1 ;  /* 0x000000040000795c */ /* 0x000fe20000300000 */
.L_x_15082:
[----:B------:R-:W5:Y:S02]  /*107b0*/  SYNCS.PHASECHK.TRANS64.TRYWAIT P1, [R4+URZ+0x13280], R3 ;  /* 0x01328003040075a7 */ /* 0x000f64000802017f */
[----:B-----5:R-:W-:Y:S05]  /*107c0*/  @!P1 BRA `(.L_x_15083) ;  /* 0x00000028008c9947 */ /* 0x020fea0003800000 */
.L_x_15169:
[----:B------:R-:W-:Y:S05]  /*107d0*/  @!P0 BRA `(.L_x_15084) ;  /* 0x0000000000048947 */ /* 0x000fea0003800000 */
[----:B------:R-:W-:Y:S01]  /*107e0*/  BPT.TRAP 0x1 ;  /* 0x000000040000795c */ /* 0x000fe20000300000 */
.L_x_15084:
[----:B------:R0:W0:Y:S02]  /*107f0*/  SYNCS.PHASECHK.TRANS64.TRYWAIT P0, [R5+URZ+0x13280], R0 ;  /* 0x01328000050075a7 */ /* 0x000024000800017f */
[----:B0-----:R-:W-:Y:S05]  /*10800*/  @!P0 NANOSLEEP.SYNCS 0x989680 ;  /* 0x009896800000895d */ /* 0x001fea0003900000 */
[----:B------:R-:W0:Y:S02]  /*10810*/  @!P0 SYNCS.PHASECHK.TRANS64 P0, [R5+URZ+0x13280], R0 ;  /* 0x01328000050085a7 */ /* 0x000e24000800007f */
[----:B0-----:R-:W-:Y:S05]  /*10820*/  @!P0 BRA `(.L_x_15084) ;  /* 0xfffffffc00f08947 */ /* 0x001fea000383ffff */
.L_x_15072:
[----:B------:R-:W-:Y:S05]  /*10830*/  BSYNC B0 ;  /* 0x0000000000007941 */ /* 0x000fea0003800000 */
.L_x_15071:
[----:B------:R-:W-:Y:S05]  /*10840*/  EXIT ;  /* 0x000000000000794d */ /* 0x000fea0003800000 */
.L_x_14959:
[----:B0-----:R-:W-:-:S04]  /*10850*/  IMAD.U32 R3, RZ, RZ, UR45 ;  /* 0x0000002dff037e24 */ /* 0x001fc8000f8e00ff */
[----:B------:R0:W1:Y:S03]  /*10860*/  SYNCS.PHASECHK.TRANS64.TRYWAIT P1, [R3+URZ+0x13200], R0 ;  /* 0x01320000030075a7 */ /* 0x000066000802017f */
[----:B-1----:R-:W-:Y:S05]  /*10870*/  @!P1 NANOSLEEP.SYNCS 0x989680 ;  /* 0x009896800000995d */ /* 0x002fea0003900000 */
[----:B------:R-:W1:Y:S02]  /*10880*/  @!P1 SYNCS.PHASECHK.TRANS64 P1, [R3+URZ+0x13200], R0 ;  /* 0x01320000030095a7 */ /* 0x000e64000802007f */
[----:B-1----:R-:W-:Y:S05]  /*10890*/  @!P1 BRA `(.L_x_14959) ;  /* 0xfffffffc00ec9947 */ /* 0x002fea000383ffff */
[----:B------:R-:W-:Y:S05]  /*108a0*/  BRA `(.L_x_15085) ;  /* 0xffffff0c00d47947 */ /* 0x000fea000383ffff */
.L_x_14963:
[----:B-1----:R1:W2:Y:S02]  /*108b0*/  SYNCS.PHASECHK.TRANS64.TRYWAIT P1, [R3+URZ+0x13230], R0 ;  /* 0x01323000030075a7 */ /* 0x0022a4000802017f */
[----:B--2---:R-:W-:Y:S05]  /*108c0*/  @!P1 NANOSLEEP.SYNCS 0x989680 ;  /* 0x009896800000995d */ /* 0x004fea0003900000 */
[----:B------:R-:W2:Y:S02]  /*108d0*/  @!P1 SYNCS.PHASECHK.TRANS64 P1, [R3+URZ+0x13230], R0 ;  /* 0x01323000030095a7 */ /* 0x000ea4000802007f */
[----:B--2---:R-:W-:Y:S05]  /*108e0*/  @!P1 BRA `(.L_x_14963) ;  /* 0xfffffffc00f09947 */ /* 0x004fea000383ffff */
[----:B------:R-:W-:Y:S05]  /*108f0*/  BRA `(.L_x_14962) ;  /* 0xffffff0c00f07947 */ /* 0x000fea000383ffff */
.L_x_14969:
[----:B-1----:R-:W-:-:S04]  /*10900*/  IMAD.U32 R9, RZ, RZ, UR21 ;  /* 0x00000015ff097e24 */ /* 0x002fc8000f8e00ff */
[----:B------:R1:W2:Y:S03]  /*10910*/  SYNCS.PHASECHK.TRANS64.TRYWAIT P1, [R9+URZ+0x13230], R0 ;  /* 0x01323000090075a7 */ /* 0x0002a6000802017f */
[----:B--2---:R-:W-:Y:S05]  /*10920*/  @!P1 NANOSLEEP.SYNCS 0x989680 ;  /* 0x009896800000995d */ /* 0x004fea0003900000 */
[----:B------:R-:W2:Y:S02]  /*10930*/  @!P1 SYNCS.PHASECHK.TRANS64 P1, [R9+URZ+0x13230], R0 ;  /* 0x01323000090095a7 */ /* 0x000ea4000802007f */
[----:B--2---:R-:W-:Y:S05]  /*10940*/  @!P1 BRA `(.L_x_14969) ;  /* 0xfffffffc00ec9947 */ /* 0x004fea000383ffff */
[----:B------:R-:W-:Y:S05]  /*10950*/  BRA `(.L_x_14968) ;  /* 0xffffff3800a07947 */ /* 0x000fea000383ffff */
.L_x_14973:
[----:B-1----:R-:W-:-:S04]  /*10960*/  IMAD.U32 R9, RZ, RZ, UR11 ;  /* 0x0000000bff097e24 */ /* 0x002fc8000f8e00ff */
[----:B------:R1:W2:Y:S03]  /*10970*/  SYNCS.PHASECHK.TRANS64.TRYWAIT P1, [R9+URZ+0x13250], R0 ;  /* 0x01325000090075a7 */ /* 0x0002a6000802017f */
[----:B--2---:R-:W-:Y:S05]  /*10980*/  @!P1 NANOSLEEP.SYNCS 0x989680 ;  /* 0x009896800000995d */ /* 0x004fea0003900000 */
[----:B------:R-:W2:Y:S02]  /*10990*/  @!P1 SYNCS.PHASECHK.TRANS64 P1, [R9+URZ+0x13250], R0 ;  /* 0x01325000090095a7 */ /* 0x000ea4000802007f */
[----:B--2---:R-:W-:Y:S05]  /*109a0*/  @!P1 BRA `(.L_x_14973) ;  /* 0xfffffffc00ec9947 */ /* 0x004fea000383ffff */
[----:B------:R-:W-:Y:S05]  /*109b0*/  BRA `(.L_x_14972) ;  /* 0xffffff3c00ac7947 */ /* 0x000fea000383ffff */
.L_x_14981:
[----:B-1----:R-:W-:-:S04]  /*109c0*/  IMAD.U32 R11, RZ, RZ, UR20 ;  /* 0x00000014ff0b7e24 */ /* 0x002fc8000f8e00ff */
[----:B------:R1:W2:Y:S03]  /*109d0*/  SYNCS.PHASECHK.TRANS64.TRYWAIT P1, [R11+URZ+0x13230], R0 ;  /* 0x013230000b0075a7 */ /* 0x0002a6000802017f */
[----:B--2---:R-:W-:Y:S05]  /*109e0*/  @!P1 NANOSLEEP.SYNCS 0x989680 ;  /* 0x009896800000995d */ /* 0x004fea0003900000 */
[----:B------:R-:W2:Y:S02]  /*109f0*/  @!P1 SYNCS.PHASECHK.TRANS64 P1, [R11+URZ+0x13230], R0 ;  /* 0x013230000b0095a7 */ /* 0x000ea4000802007f */
[----:B--2---:R-:W-:Y:S05]  /*10a00*/  @!P1 BRA `(.L_x_14981) ;  /* 0xfffffffc00ec9947 */ /* 0x004fea000383ffff */
[----:B------:R-:W-:Y:S05]  /*10a10*/  BRA `(.L_x_14980) ;  /* 0xffffff6400f87947 */ /* 0x000fea000383ffff */
.L_x_14985:
[----:B-1----:R-:W-:-:S04]  /*10a20*/  IMAD.U32 R11, RZ, RZ, UR11 ;  /* 0x0000000bff0b7e24 */ /* 0x002fc8000f8e00ff */
[----:B------:R1:W2:Y:S03]  /*10a30*/  SYNCS.PHASECHK.TRANS64.TRYWAIT P1, [R11+URZ+0x13250], R0 ;  /* 0x013250000b0075a7 */ /* 0x0002a6000802017f */
[----:B--2---:R-:W-:Y:S05]  /*10a40*/  @!P1 NANOSLEEP.SYNCS 0x989680 ;  /* 0x009896800000995d */ /* 0x004fea0003900000 */
[----:B------:R-:W2:Y:S02]  /*10a50*/  @!P1 SYNCS.PHASECHK.TRANS64 P1, [R11+URZ+0x13250], R0 ;  /* 0x013250000b0095a7 */ /* 0x000ea4000802007f */
[----:B--2---:R-:W-:Y:S05]  /*10a60*/  @!P1 BRA `(.L_x_14985) ;  /* 0xfffffffc00ec9947 */ /* 0x004fea000383ffff */
[----:B------:R-:W-:Y:S05]  /*10a70*/  BRA `(.L_x_14984) ;  /* 0xffffff6c00047947 */ /* 0x000fea000383ffff */
.L_x_14992:
[----:B-1----:R-:W-:-:S04]  /*10a80*/  IMAD.U32 R6, RZ, RZ, UR14 ;  /* 0x0000000eff067e24 */ /* 0x002fc8000f8e00ff */
[----:B------:R1:W2:Y:S03]  /*10a90*/  SYNCS.PHASECHK.TRANS64.TRYWAIT P1, [R6+URZ+0x13250], R5 ;  /* 0x01325005060075a7 */ /* 0x0002a6000802017f */
[----:B--2---:R-:W-:Y:S05]  /*10aa0*/  @!P1 NANOSLEEP.SYNCS 0x989680 ;  /* 0x009896800000995d */ /* 0x004fea0003900000 */
[----:B------:R-:W2:Y:S02]  /*10ab0*/  @!P1 SYNCS.PHASECHK.TRANS64 P1, [R6+URZ+0x13250], R5 ;  /* 0x01325005060095a7 */ /* 0x000ea4000802007f */
[----:B--2---:R-:W-:Y:S05]  /*10ac0*/  @!P1 BRA `(.L_x_14992) ;  /* 0xfffffffc00ec9947 */ /* 0x004fea000383ffff */
[----:B------:R-:W-:Y:S05]  /*10ad0*/  BRA `(.L_x_14991) ;  /* 0xffffff8800447947 */ /* 0x000fea000383ffff */
.L_x_15014:
        /* <DEDUP_REMOVED lines=10> */
.L_x_15086:
[----:B------:R-:W-:Y:S05]  /*10b80*/  BRA `(.L_x_15087) ;  /* 0xffffffb800bc7947 */ /* 0x000fea000383ffff */
.L_x_15017:
[----:B0-----:R-:W2:Y:S02]  /*10b90*/  LDL R2, [R1+0x4] ;  /* 0x0000040001027983 */ /* 0x001ea40000100800 */
[----:B--2---:R0:W2:Y:S02]  /*10ba0*/  SYNCS.PHASECHK.TRANS64.TRYWAIT P0, [R0+URZ+0x13280], R2 ;  /* 0x01328002000075a7 */ /* 0x0040a4000800017f */
[----:B--2---:R-:W-:Y:S05]  /*10bb0*/  @!P0 NANOSLEEP.SYNCS 0x989680 ;  /* 0x009896800000895d */ /* 0x004fea0003900000 */
[----:B------:R-:W2:Y:S02]  /*10bc0*/  @!P0 SYNCS.PHASECHK.TRANS64 P0, [R0+URZ+0x13280], R2 ;  /* 0x01328002000085a7 */ /* 0x000ea4000800007f */
[----:B--2---:R-:W-:Y:S05]  /*10bd0*/  @!P0 BRA `(.L_x_15017) ;  /* 0xfffffffc00ec8947 */ /* 0x004fea000383ffff */
[----:B------:R-:W-:Y:S05]  /*10be0*/  BRA `(.L_x_15088) ;  /* 0xffffffbc00f47947 */ /* 0x000fea000383ffff */
.L_x_15018:
        /* <DEDUP_REMOVED lines=8> */
.L_x_15090:
[----:B------:R-:W-:Y:S05]  /*10c70*/  BSYNC B0 ;  /* 0x0000000000007941 */ /* 0x000fea0003800000 */
.L_x_15089:
        /* <DEDUP_REMOVED lines=9> */
.L_x_15091:
[----:B------:R-:W-:Y:S02]  /*10d10*/  IMAD.SHL.U32 R18, R18, 0x10, RZ ;  /* 0x0000001012127824 */ /* 0x000fe400078e00ff */
[----:B------:R-:W-:-:S03]  /*10d20*/  IMAD.MOV.U32 R10, RZ, RZ, R14 ;  /* 0x000000ffff0a7224 */ /* 0x000fc600078e000e */
[----:B------:R-:W-:-:S04]  /*10d30*/  LOP3.LUT R18, R18, 0x30, RZ, 0xc0, !PT ;  /* 0x0000003012127812 */ /* 0x000fc800078ec0ff */
        /* <DEDUP_REMOVED lines=12> */
.L_x_15092:
        /* <DEDUP_REMOVED lines=11> */
.L_x_15093:
[----:B------:R-:W-:Y:S02]  /*10eb0*/  IMAD.MOV.U32 R13, RZ, RZ, R3 ;  /* 0x000000ffff0d7224 */ /* 0x000fe400078e0003 */
        /* <DEDUP_REMOVED lines=10> */
.L_x_15094:
        /* <DEDUP_REMOVED lines=10> */
.L_x_15095:
        /* <DEDUP_REMOVED lines=10> */
.L_x_15096:
        /* <DEDUP_REMOVED lines=11> */
.L_x_15097:
        /* <DEDUP_REMOVED lines=8> */
.L_x_15098:
        /* <DEDUP_REMOVED lines=13> */
.L_x_15099:
[----:B------:R-:W-:Y:S01]  /*112a0*/  IMAD.MOV.U32 R2, RZ, RZ, R14 ;  /* 0x000000ffff027224 */ /* 0x000fe200078e000e */
[----:B------:R-:W-:-:S04]  /*112b0*/  LOP3.LUT R20, R20, 0xffffffdf, RZ, 0xc0, !PT ;  /* 0xffffffdf14147812 */ /* 0x000fc800078ec0ff */
[----:B------:R-:W-:-:S05]  /*112c0*/  @P0 LOP3.LUT R20, R20, 0x20, RZ, 0xfc, !PT ;  /* 0x0000002014140812 */ /* 0x000fca00078efcff */
[----:B------:R1:W-:Y:S01]  /*112d0*/  STL [R1+0x8], R20 ;  /* 0x0000081401007387 */ /* 0x0003e20000100800 */
[----:B------:R-:W-:Y:S05]  /*112e0*/  BRA `(.L_x_15100) ;  /* 0xffffffbc00887947 */ /* 0x000fea000383ffff */
.L_x_15023:
[----:B---3--:R-:W3:Y:S02]  /*112f0*/  LDL R2, [R1+0x4] ;  /* 0x0000040001027983 */ /* 0x008ee40000100800 */
[----:B---3--:R3:W4:Y:S02]  /*11300*/  SYNCS.PHASECHK.TRANS64.TRYWAIT P0, [R0+URZ+0x13240], R2 ;  /* 0x01324002000075a7 */ /* 0x008724000800017f */
[----:B----4-:R-:W-:Y:S05]  /*11310*/  @!P0 NANOSLEEP.SYNCS 0x989680 ;  /* 0x009896800000895d */ /* 0x010fea0003900000 */
[----:B------:R-:W4:Y:S02]  /*11320*/  @!P0 SYNCS.PHASECHK.TRANS64 P0, [R0+URZ+0x13240], R2 ;  /* 0x01324002000085a7 */ /* 0x000f24000800007f */
[----:B----4-:R-:W-:Y:S05]  /*11330*/  @!P0 BRA `(.L_x_15023) ;  /* 0xfffffffc00ec8947 */ /* 0x010fea000383ffff */
[----:B------:R-:W-:Y:S05]  /*11340*/  BRA `(.L_x_15101) ;  /* 0xffffffbc00e87947 */ /* 0x000fea000383ffff */
.L_x_15024:
[----:B------:R-:W-:Y:S01]  /*11350*/  BSSY B0, `(.L_x_15102) ;  /* 0x0000008000007945 */ /* 0x000fe20003800000 */
[----:B------:R-:W-:Y:S02]  /*11360*/  IMAD.MOV.U32 R13, RZ, RZ, R5 ;  /* 0x000000ffff0d7224 */ /* 0x000fe400078e0005 */
[----:B------:R-:W-:Y:S02]  /*11370*/  IMAD.MOV.U32 R12, RZ, RZ, RZ ;  /* 0x000000ffff0c7224 */ /* 0x000fe400078e00ff */
[----:B------:R-:W-:Y:S02]  /*11380*/  IMAD.MOV.U32 R11, RZ, RZ, 0x1c1f ;  /* 0x00001c1fff0b7424 */ /* 0x000fe400078e00ff */
[----:B------:R-:W-:-:S07]  /*11390*/  IMAD.MOV.U32 R15, RZ, RZ, -0x1 ;  /* 0xffffffffff0f7424 */ /* 0x000fce00078e00ff */
[----:B-12--5:R-:W-:Y:S05]  /*113a0*/  WARPSYNC.COLLECTIVE R15, `(.L_x_15103) ;  /* 0x000000000f087348 */ /* 0x026fea0003c00000 */
[----:B------:R0:W3:Y:S02]  /*113b0*/  SHFL.IDX P6, R14, R13, R12, R11 ;  /* 0x0000000c0d0e7389 */ /* 0x0000e400000c000b */
[----:B0123-5:R-:W-:Y:S01]  /*113c0*/  ENDCOLLECTIVE ;  /* 0x000000000000791b */ /* 0x02ffe20003800000 */
.L_x_15103:
[----:B------:R-:W-:Y:S05]  /*113d0*/  BSYNC B0 ;  /* 0x0000000000007941 */ /* 0x000fea0003800000 */
.L_x_15102:
        /* <DEDUP_REMOVED lines=10> */
.L_x_15104:
        /* <DEDUP_REMOVED lines=8> */
.L_x_15105:
        /* <DEDUP_REMOVED lines=14> */
.L_x_15106:
[----:B------:R-:W-:Y:S02]  /*115e0*/  IMAD.MOV.U32 R13, RZ, RZ, R5 ;  /* 0x000000ffff0d7224 */ /* 0x000fe400078e0005 */
[----:B------:R-:W-:Y:S02]  /*115f0*/  IMAD.MOV.U32 R12, RZ, RZ, 0x2 ;  /* 0x00000002ff0c7424 */ /* 0x000fe400078e00ff */
[----:B------:R-:W-:-:S07]  /*11600*/  IMAD.MOV.U32 R3, RZ, RZ, R14 ;  /* 0x000000ffff037224 */ /* 0x000fce00078e000e */
[----:B------:R-:W-:Y:S05]  /*11610*/  WARPSYNC.COLLECTIVE R15, `(.L_x_15107) ;  /* 0x000000000f087348 */ /* 0x000fea0003c00000 */
[----:B------:R0:W1:Y:S02]  /*11620*/  SHFL.IDX P6, R14, R13, R12, R11 ;  /* 0x0000000c0d0e7389 */ /* 0x00006400000c000b */
[----:B01----:R-:W-:Y:S01]  /*11630*/  ENDCOLLECTIVE ;  /* 0x000000000000791b */ /* 0x003fe20003800000 */
.L_x_15107:
        /* <DEDUP_REMOVED lines=14> */
.L_x_15108:
[----:B------:R-:W-:Y:S02]  /*11720*/  IMAD.MOV.U32 R13, RZ, RZ, R5 ;  /* 0x000000ffff0d7224 */ /* 0x000fe400078e0005 */
[----:B------:R-:W-:Y:S02]  /*11730*/  IMAD.MOV.U32 R12, RZ, RZ, 0x3 ;  /* 0x00000003ff0c7424 */ /* 0x000fe400078e00ff */
[----:B------:R-:W-:-:S07]  /*11740*/  IMAD.MOV.U32 R3, RZ, RZ, R14 ;  /* 0x000000ffff037224 */ /* 0x000fce00078e000e */
[----:B------:R-:W-:Y:S05]  /*11750*/  WARPSYNC.COLLECTIVE R15, `(.L_x_15109) ;  /* 0x000000000f087348 */ /* 0x000fea0003c00000 */
[----:B------:R0:W1:Y:S02]  /*11760*/  SHFL.IDX P6, R14, R13, R12, R11 ;  /* 0x0000000c0d0e7389 */ /* 0x00006400000c000b */
[----:B01----:R-:W-:Y:S01]  /*11770*/  ENDCOLLECTIVE ;  /* 0x000000000000791b */ /* 0x003fe20003800000 */
.L_x_15109:
        /* <DEDUP_REMOVED lines=10> */
.L_x_15110:
        /* <DEDUP_REMOVED lines=10> */
.L_x_15111:
        /* <DEDUP_REMOVED lines=11> */
.L_x_15112:
[----:B------:R-:W-:Y:S05]  /*11970*/  BRA `(.L_x_15113) ;  /* 0xffffffbc00707947 */ /* 0x000fea000383ffff */
.L_x_15031:
        /* <DEDUP_REMOVED lines=8> */
.L_x_15114:
[----:B------:R-:W-:-:S05]  /*11a00*/  IMAD R6, R6, 0xc0, R10 ;  /* 0x000000c006067824 */ /* 0x000fca00078e020a */
[----:B------:R-:W-:Y:S01]  /*11a10*/  ISETP.GE.AND P1, PT, R6, UR37, PT ;  /* 0x0000002506007c0c */ /* 0x000fe2000bf26270 */
[----:B------:R-:W-:Y:S02]  /*11a20*/  IMAD.MOV.U32 R13, RZ, RZ, R0 ;  /* 0x000000ffff0d7224 */ /* 0x000fe400078e0000 */
[----:B------:R-:W-:-:S10]  /*11a30*/  IMAD.MOV.U32 R2, RZ, RZ, R14 ;  /* 0x000000ffff027224 */ /* 0x000fd400078e000e */
[----:B------:R-:W-:Y:S05]  /*11a40*/  WARPSYNC.COLLECTIVE R15, `(.L_x_15115) ;  /* 0x000000000f087348 */ /* 0x000fea0003c00000 */
[----:B------:R0:W1:Y:S02]  /*11a50*/  SHFL.IDX P6, R14, R13, R12, R11 ;  /* 0x0000000c0d0e7389 */ /* 0x00006400000c000b */
[----:B01----:R-:W-:Y:S01]  /*11a60*/  ENDCOLLECTIVE ;  /* 0x000000000000791b */ /* 0x003fe20003800000 */
.L_x_15115:
[----:B------:R-:W-:Y:S02]  /*11a70*/  IMAD.MOV.U32 R13, RZ, RZ, R4 ;  /* 0x000000ffff0d7224 */ /* 0x000fe400078e0004 */
[----:B------:R-:W-:Y:S02]  /*11a80*/  IMAD.MOV.U32 R12, RZ, RZ, 0x1 ;  /* 0x00000001ff0c7424 */ /* 0x000fe400078e00ff */
[----:B------:R-:W-:-:S07]  /*11a90*/  IMAD.MOV.U32 R3, RZ, RZ, R14 ;  /* 0x000000ffff037224 */ /* 0x000fce00078e000e */
[----:B------:R-:W-:Y:S05]  /*11aa0*/  WARPSYNC.COLLECTIVE R15, `(.L_x_15116) ;  /* 0x000000000f087348 */ /* 0x000fea0003c00000 */
[----:B------:R0:W1:Y:S02]  /*11ab0*/  SHFL.IDX P6, R14, R13, R12, R11 ;  /* 0x0000000c0d0e7389 */ /* 0x00006400000c000b */
[----:B01----:R-:W-:Y:S01]  /*11ac0*/  ENDCOLLECTIVE ;  /* 0x000000000000791b */ /* 0x003fe20003800000 */
.L_x_15116:
        /* <DEDUP_REMOVED lines=16> */
.L_x_15117:
[----:B------:R-:W-:Y:S02]  /*11bd0*/  IMAD.MOV.U32 R13, RZ, RZ, R4 ;  /* 0x000000ffff0d7224 */ /* 0x000fe400078e0004 */
[----:B------:R-:W-:Y:S02]  /*11be0*/  IMAD.MOV.U32 R12, RZ, RZ, 0x2 ;  /* 0x00000002ff0c7424 */ /* 0x000fe400078e00ff */
[----:B------:R-:W-:-:S07]  /*11bf0*/  IMAD.MOV.U32 R3, RZ, RZ, R14 ;  /* 0x000000ffff037224 */ /* 0x000fce00078e000e */
[----:B------:R-:W-:Y:S05]  /*11c00*/  WARPSYNC.COLLECTIVE R15, `(.L_x_15118) ;  /* 0x000000000f087348 */ /* 0x000fea0003c00000 */
[----:B------:R0:W1:Y:S02]  /*11c10*/  SHFL.IDX P6, R14, R13, R12, R11 ;  /* 0x0000000c0d0e7389 */ /* 0x00006400000c000b */
[----:B01----:R-:W-:Y:S01]  /*11c20*/  ENDCOLLECTIVE ;  /* 0x000000000000791b */ /* 0x003fe20003800000 */
.L_x_15118:
        /* <DEDUP_REMOVED lines=16> */
.L_x_15119:
[----:B------:R-:W-:Y:S02]  /*11d30*/  IMAD.MOV.U32 R13, RZ, RZ, R4 ;  /* 0x000000ffff0d7224 */ /* 0x000fe400078e0004 */
[----:B------:R-:W-:Y:S02]  /*11d40*/  IMAD.MOV.U32 R12, RZ, RZ, 0x3 ;  /* 0x00000003ff0c7424 */ /* 0x000fe400078e00ff */
[----:B------:R-:W-:-:S07]  /*11d50*/  IMAD.MOV.U32 R3, RZ, RZ, R14 ;  /* 0x000000ffff037224 */ /* 0x000fce00078e000e */
[----:B------:R-:W-:Y:S05]  /*11d60*/  WARPSYNC.COLLECTIVE R15, `(.L_x_15120) ;  /* 0x000000000f087348 */ /* 0x000fea0003c00000 */
[----:B------:R0:W1:Y:S02]  /*11d70*/  SHFL.IDX P6, R14, R13, R12, R11 ;  /* 0x0000000c0d0e7389 */ /* 0x00006400000c000b */
[----:B01----:R-:W-:Y:S01]  /*11d80*/  ENDCOLLECTIVE ;  /* 0x000000000000791b */ /* 0x003fe20003800000 */
.L_x_15120:
        /* <DEDUP_REMOVED lines=10> */
.L_x_15121:
        /* <DEDUP_REMOVED lines=12> */
.L_x_15122:
        /* <DEDUP_REMOVED lines=15> */
.L_x_15123:
[----:B------:R-:W-:Y:S02]  /*11fe0*/  IMAD.MOV.U32 R13, RZ, RZ, R7 ;  /* 0x000000ffff0d7224 */ /* 0x000fe400078e0007 */
[----:B------:R-:W-:Y:S02]  /*11ff0*/  IMAD.MOV.U32 R12, RZ, RZ, 0x1 ;  /* 0x00000001ff0c7424 */ /* 0x000fe400078e00ff */
[----:B------:R-:W-:-:S07]  /*12000*/  IMAD.MOV.U32 R2, RZ, RZ, R14 ;  /* 0x000000ffff027224 */ /* 0x000fce00078e000e */
[----:B------:R-:W-:Y:S05]  /*12010*/  WARPSYNC.COLLECTIVE R15, `(.L_x_15124) ;  /* 0x000000000f087348 */ /* 0x000fea0003c00000 */
[----:B------:R0:W1:Y:S02]  /*12020*/  SHFL.IDX P6, R14, R13, R12, R11 ;  /* 0x0000000c0d0e7389 */ /* 0x00006400000c000b */
[----:B01----:R-:W-:Y:S01]  /*12030*/  ENDCOLLECTIVE ;  /* 0x000000000000791b */ /* 0x003fe20003800000 */
.L_x_15124:
        /* <DEDUP_REMOVED lines=12> */
.L_x_15125:
[----:B------:R-:W-:Y:S05]  /*12100*/  BRA `(.L_x_15126) ;  /* 0xffffffc0005c7947 */ /* 0x000fea000383ffff */
.L_x_15034:
[----:B0-----:R0:W1:Y:S02]  /*12110*/  SYNCS.PHASECHK.TRANS64.TRYWAIT P0, [R16+URZ+0x13220], R3 ;  /* 0x01322003100075a7 */ /* 0x001064000800017f */
[----:B-1----:R-:W-:Y:S05]  /*12120*/  @!P0 NANOSLEEP.SYNCS 0x989680 ;  /* 0x009896800000895d */ /* 0x002fea0003900000 */
[----:B------:R-:W1:Y:S02]  /*12130*/  @!P0 SYNCS.PHASECHK.TRANS64 P0, [R16+URZ+0x13220], R3 ;  /* 0x01322003100085a7 */ /* 0x000e64000800007f */
[----:B-1----:R-:W-:Y:S05]  /*12140*/  @!P0 BRA `(.L_x_15034) ;  /* 0xfffffffc00f08947 */ /* 0x002fea000383ffff */
[----:B------:R-:W-:Y:S05]  /*12150*/  BRA `(.L_x_15127) ;  /* 0xffffffc000b87947 */ /* 0x000fea000383ffff */
.L_x_15038:
[----:B0-----:R0:W1:Y:S02]  /*12160*/  SYNCS.PHASECHK.TRANS64.TRYWAIT P0, [R0+URZ+0x13280], R29 ;  /* 0x0132801d000075a7 */ /* 0x001064000800017f */
[----:B-1----:R-:W-:Y:S05]  /*12170*/  @!P0 NANOSLEEP.SYNCS 0x989680 ;  /* 0x009896800000895d */ /* 0x002fea0003900000 */
[----:B------:R-:W1:Y:S02]  /*12180*/  @!P0 SYNCS.PHASECHK.TRANS64 P0, [R0+URZ+0x13280], R29 ;  /* 0x0132801d000085a7 */ /* 0x000e64000800007f */
[----:B-1----:R-:W-:Y:S05]  /*12190*/  @!P0 BRA `(.L_x_15038) ;  /* 0xfffffffc00f08947 */ /* 0x002fea000383ffff */
[----:B------:R-:W-:Y:S05]  /*121a0*/  BRA `(.L_x_15128) ;  /* 0xffffffc800007947 */ /* 0x000fea000383ffff */
.L_x_15039:
        /* <DEDUP_REMOVED lines=8> */
.L_x_15130:
[----:B------:R-:W-:Y:S05]  /*12230*/  BSYNC B0 ;  /* 0x0000000000007941 */ /* 0x000fea0003800000 */
.L_x_15129:
        /* <DEDUP_REMOVED lines=10> */
.L_x_15131:
        /* <DEDUP_REMOVED lines=11> */
.L_x_15132:
        /* <DEDUP_REMOVED lines=10> */
.L_x_15133:
        /* <DEDUP_REMOVED lines=11> */
.L_x_15134:
        /* <DEDUP_REMOVED lines=10> */
.L_x_15135:
        /* <DEDUP_REMOVED lines=11> */
.L_x_15136:
        /* <DEDUP_REMOVED lines=10> */
.L_x_15137:
[----:B------:R-:W-:Y:S02]  /*126d0*/  IMAD.MOV.U32 R13, RZ, RZ, R18 ;  /* 0x000000ffff0d7224 */ /* 0x000fe400078e0012 */
[----:B------:R-:W-:Y:S02]  /*126e0*/  IMAD.MOV.U32 R12, RZ, RZ, RZ ;  /* 0x000000ffff0c7224 */ /* 0x000fe400078e00ff */
[----:B------:R-:W-:Y:S02]  /*126f0*/  IMAD.SHL.U32 R3, R3, 0x10, RZ ;  /* 0x0000001003037824 */ /* 0x000fe400078e00ff */
[----:B------:R-:W-:-:S07]  /*12700*/  IMAD.MOV.U32 R2, RZ, RZ, R14 ;  /* 0x000000ffff027224 */ /* 0x000fce00078e000e */
[----:B------:R-:W-:Y:S05]  /*12710*/  WARPSYNC.COLLECTIVE R15, `(.L_x_15138) ;  /* 0x000000000f087348 */ /* 0x000fea0003c00000 */
[----:B------:R0:W1:Y:S02]  /*12720*/  SHFL.IDX P6, R14, R13, R12, R11 ;  /* 0x0000000c0d0e7389 */ /* 0x00006400000c000b */
[----:B01----:R-:W-:Y:S01]  /*12730*/  ENDCOLLECTIVE ;  /* 0x000000000000791b */ /* 0x003fe20003800000 */
.L_x_15138:
        /* <DEDUP_REMOVED lines=12> */
.L_x_15139:
[----:B------:R-:W-:Y:S01]  /*12800*/  IMAD.MOV.U32 R2, RZ, RZ, R14 ;  /* 0x000000ffff027224 */ /* 0x000fe200078e000e */
[----:B------:R-:W-:Y:S06]  /*12810*/  BRA `(.L_x_15140) ;  /* 0xffffffc400687947 */ /* 0x000fec000383ffff */
.L_x_15044:
[----:B---3--:R3:W4:Y:S02]  /*12820*/  SYNCS.PHASECHK.TRANS64.TRYWAIT P0, [R0+URZ+0x13240], R29 ;  /* 0x0132401d000075a7 */ /* 0x008724000800017f */
[----:B----4-:R-:W-:Y:S05]  /*12830*/  @!P0 NANOSLEEP.SYNCS 0x989680 ;  /* 0x009896800000895d */ /* 0x010fea0003900000 */
[----:B------:R-:W4:Y:S02]  /*12840*/  @!P0 SYNCS.PHASECHK.TRANS64 P0, [R0+URZ+0x13240], R29 ;  /* 0x0132401d000085a7 */ /* 0x000f24000800007f */
[----:B----4-:R-:W-:Y:S05]  /*12850*/  @!P0 BRA `(.L_x_15044) ;  /* 0xfffffffc00f08947 */ /* 0x010fea000383ffff */
[----:B------:R-:W-:Y:S05]  /*12860*/  BRA `(.L_x_15141) ;  /* 0xffffffc400c47947 */ /* 0x000fea000383ffff */
.L_x_15045:
        /* <DEDUP_REMOVED lines=8> */
.L_x_15143:
[----:B------:R-:W-:Y:S05]  /*128f0*/  BSYNC B0 ;  /* 0x0000000000007941 */ /* 0x000fea0003800000 */
.L_x_15142:
        /* <DEDUP_REMOVED lines=8> */
.L_x_15144:
[----:B------:R-:W-:Y:S02]  /*12980*/  IMAD.MOV.U32 R13, RZ, RZ, R5 ;  /* 0x000000ffff0d7224 */ /* 0x000fe400078e0005 */
[----:B------:R-:W-:Y:S02]  /*12990*/  IMAD.MOV.U32 R12, RZ, RZ, 0x1 ;  /* 0x00000001ff0c7424 */ /* 0x000fe400078e00ff */
[----:B------:R-:W-:-:S07]  /*129a0*/  IMAD.MOV.U32 R2, RZ, RZ, R14 ;  /* 0x000000ffff027224 */ /* 0x000fce00078e000e */
[----:B------:R-:W-:Y:S05]  /*129b0*/  WARPSYNC.COLLECTIVE R15, `(.L_x_15145) ;  /* 0x000000000f087348 */ /* 0x000fea0003c00000 */
[----:B------:R0:W1:Y:S02]  /*129c0*/  SHFL.IDX P6, R14, R13, R12, R11 ;  /* 0x0000000c0d0e7389 */ /* 0x00006400000c000b */
[----:B01----:R-:W-:Y:S01]  /*129d0*/  ENDCOLLECTIVE ;  /* 0x000000000000791b */ /* 0x003fe20003800000 */
.L_x_15145:
        /* <DEDUP_REMOVED lines=11> */
.L_x_15146:
[----:B------:R-:W-:Y:S02]  /*12a90*/  IMAD.MOV.U32 R13, RZ, RZ, R5 ;  /* 0x000000ffff0d7224 */ /* 0x000fe400078e0005 */
[----:B------:R-:W-:Y:S02]  /*12aa0*/  IMAD.MOV.U32 R12, RZ, RZ, 0x2 ;  /* 0x00000002ff0c7424 */ /* 0x000fe400078e00ff */
[----:B------:R-:W-:-:S07]  /*12ab0*/  IMAD.MOV.U32 R2, RZ, RZ, R14 ;  /* 0x000000ffff027224 */ /* 0x000fce00078e000e */
[----:B------:R-:W-:Y:S05]  /*12ac0*/  WARPSYNC.COLLECTIVE R15, `(.L_x_15147) ;  /* 0x000000000f087348 */ /* 0x000fea0003c00000 */
[----:B------:R0:W1:Y:S02]  /*12ad0*/  SHFL.IDX P6, R14, R13, R12, R11 ;  /* 0x0000000c0d0e7389 */ /* 0x00006400000c000b */
[----:B01----:R-:W-:Y:S01]  /*12ae0*/  ENDCOLLECTIVE ;  /* 0x000000000000791b */ /* 0x003fe20003800000 */
.L_x_15147:
        /* <DEDUP_REMOVED lines=11> */
.L_x_15148:
[----:B------:R-:W-:Y:S02]  /*12ba0*/  IMAD.MOV.U32 R13, RZ, RZ, R5 ;  /* 0x000000ffff0d7224 */ /* 0x000fe400078e0005 */
[----:B------:R-:W-:Y:S02]  /*12bb0*/  IMAD.MOV.U32 R12, RZ, RZ, 0x3 ;  /* 0x00000003ff0c7424 */ /* 0x000fe400078e00ff */
[----:B------:R-:W-:-:S07]  /*12bc0*/  IMAD.MOV.U32 R2, RZ, RZ, R14 ;  /* 0x000000ffff027224 */ /* 0x000fce00078e000e */
[----:B------:R-:W-:Y:S05]  /*12bd0*/  WARPSYNC.COLLECTIVE R15, `(.L_x_15149) ;  /* 0x000000000f087348 */ /* 0x000fea0003c00000 */
[----:B------:R0:W1:Y:S02]  /*12be0*/  SHFL.IDX P6, R14, R13, R12, R11 ;  /* 0x0000000c0d0e7389 */ /* 0x00006400000c000b */
[----:B01----:R-:W-:Y:S01]  /*12bf0*/  ENDCOLLECTIVE ;  /* 0x000000000000791b */ /* 0x003fe20003800000 */
.L_x_15149:
        /* <DEDUP_REMOVED lines=11> */
.L_x_15150:
[----:B------:R-:W-:Y:S02]  /*12cb0*/  IMAD.MOV.U32 R13, RZ, RZ, R8 ;  /* 0x000000ffff0d7224 */ /* 0x000fe400078e0008 */
[----:B------:R-:W-:Y:S02]  /*12cc0*/  IMAD.MOV.U32 R12, RZ, RZ, RZ ;  /* 0x000000ffff0c7224 */ /* 0x000fe400078e00ff */
[----:B------:R-:W-:-:S07]  /*12cd0*/  IMAD.MOV.U32 R2, RZ, RZ, R14 ;  /* 0x000000ffff027224 */ /* 0x000fce00078e000e */
[----:B------:R-:W-:Y:S05]  /*12ce0*/  WARPSYNC.COLLECTIVE R15, `(.L_x_15151) ;  /* 0x000000000f087348 */ /* 0x000fea0003c00000 */
[----:B------:R0:W1:Y:S02]  /*12cf0*/  SHFL.IDX P6, R14, R13, R12, R11 ;  /* 0x0000000c0d0e7389 */ /* 0x00006400000c000b */
[----:B01----:R-:W-:Y:S01]  /*12d00*/  ENDCOLLECTIVE ;  /* 0x000000000000791b */ /* 0x003fe20003800000 */
.L_x_15151:
        /* <DEDUP_REMOVED lines=11> */
.L_x_15152:
[----:B------:R-:W-:Y:S01]  /*12dc0*/  IMAD.MOV.U32 R2, RZ, RZ, R14 ;  /* 0x000000ffff027224 */ /* 0x000fe200078e000e */
[----:B------:R-:W-:Y:S06]  /*12dd0*/  BRA `(.L_x_15153) ;  /* 0xffffffc400587947 */ /* 0x000fec000383ffff */
.L_x_15050:
[----:B0-----:R0:W2:Y:S02]  /*12de0*/  SYNCS.PHASECHK.TRANS64.TRYWAIT P2, [R2+URZ+0x13270], R0 ;  /* 0x01327000020075a7 */ /* 0x0010a4000804017f */
[----:B--2---:R-:W-:Y:S05]  /*12df0*/  @!P2 NANOSLEEP.SYNCS 0x989680 ;  /* 0x009896800000a95d */ /* 0x004fea0003900000 */
[----:B------:R-:W2:Y:S02]  /*12e00*/  @!P2 SYNCS.PHASECHK.TRANS64 P2, [R2+URZ+0x13270], R0 ;  /* 0x013270000200a5a7 */ /* 0x000ea4000804007f */
[----:B--2---:R-:W-:Y:S05]  /*12e10*/  @!P2 BRA `(.L_x_15050) ;  /* 0xfffffffc00f0a947 */ /* 0x004fea000383ffff */
[----:B------:R-:W-:Y:S05]  /*12e20*/  BRA `(.L_x_15154) ;  /* 0xffffffc400bc7947 */ /* 0x000fea000383ffff */
.L_x_15052:
[----:B0-----:R0:W2:Y:S02]  /*12e30*/  SYNCS.PHASECHK.TRANS64.TRYWAIT P2, [R2+URZ+0x13260], R3 ;  /* 0x01326003020075a7 */ /* 0x0010a4000804017f */
[----:B--2---:R-:W-:Y:S05]  /*12e40*/  @!P2 NANOSLEEP.SYNCS 0x989680 ;  /* 0x009896800000a95d */ /* 0x004fea0003900000 */
[----:B------:R-:W2:Y:S02]  /*12e50*/  @!P2 SYNCS.PHASECHK.TRANS64 P2, [R2+URZ+0x13260], R3 ;  /* 0x013260030200a5a7 */ /* 0x000ea4000804007f */
[----:B--2---:R-:W-:Y:S05]  /*12e60*/  @!P2 BRA `(.L_x_15052) ;  /* 0xfffffffc00f0a947 */ /* 0x004fea000383ffff */
[----:B------:R-:W-:Y:S05]  /*12e70*/  BRA `(.L_x_15155) ;  /* 0xffffffc400cc7947 */ /* 0x000fea000383ffff */
.L_x_15060:
[----:B0-----:R0:W2:Y:S02]  /*12e80*/  SYNCS.PHASECHK.TRANS64.TRYWAIT P2, [R0+URZ+0x13270], R3 ;  /* 0x01327003000075a7 */ /* 0x0010a4000804017f */
[----:B--2---:R-:W-:Y:S05]  /*12e90*/  @!P2 NANOSLEEP.SYNCS 0x989680 ;  /* 0x009896800000a95d */ /* 0x004fea0003900000 */
[----:B------:R-:W2:Y:S02]  /*12ea0*/  @!P2 SYNCS.PHASECHK.TRANS64 P2, [R0+URZ+0x13270], R3 ;  /* 0x013270030000a5a7 */ /* 0x000ea4000804007f */
[----:B--2---:R-:W-:Y:S05]  /*12eb0*/  @!P2 BRA `(.L_x_15060) ;  /* 0xfffffffc00f0a947 */ /* 0x004fea000383ffff */
[----:B------:R-:W-:Y:S05]  /*12ec0*/  BRA `(.L_x_15156) ;  /* 0xffffffcc00647947 */ /* 0x000fea000383ffff */
.L_x_15062:
[----:B0-----:R0:W2:Y:S02]  /*12ed0*/  SYNCS.PHASECHK.TRANS64.TRYWAIT P2, [R0+URZ+0x13260], R3 ;  /* 0x01326003000075a7 */ /* 0x0010a4000804017f */
[----:B--2---:R-:W-:Y:S05]  /*12ee0*/  @!P2 NANOSLEEP.SYNCS 0x989680 ;  /* 0x009896800000a95d */ /* 0x004fea0003900000 */
[----:B------:R-:W2:Y:S02]  /*12ef0*/  @!P2 SYNCS.PHASECHK.TRANS64 P2, [R0+URZ+0x13260], R3 ;  /* 0x013260030000a5a7 */ /* 0x000ea4000804007f */
[----:B--2---:R-:W-:Y:S05]  /*12f00*/  @!P2 BRA `(.L_x_15062) ;  /* 0xfffffffc00f0a947 */ /* 0x004fea000383ffff */
[----:B------:R-:W-:Y:S05]  /*12f10*/  BRA `(.L_x_15157) ;  /* 0xffffffcc00747947 */ /* 0x000fea000383ffff */
.L_x_15069:
[----:B0-----:R0:W2:Y:S02]  /*12f20*/  SYNCS.PHASECHK.TRANS64.TRYWAIT P0, [R5+URZ+0x13220], R0 ;  /* 0x01322000050075a7 */ /* 0x0010a4000800017f */
[----:B--2---:R-:W-:Y:S05]  /*12f30*/  @!P0 NANOSLEEP.SYNCS 0x989680 ;  /* 0x009896800000895d */ /* 0x004fea0003900000 */
[----:B------:R-:W2:Y:S02]  /*12f40*/  @!P0 SYNCS.PHASECHK.TRANS64 P0, [R5+URZ+0x13220], R0 ;  /* 0x01322000050085a7 */ /* 0x000ea4000800007f */
[----:B--2---:R-:W-:Y:S05]  /*12f50*/  @!P0 BRA `(.L_x_15069) ;  /* 0xfffffffc00f08947 */ /* 0x004fea000383ffff */
[----:B------:R-:W-:Y:S05]  /*12f60*/  BRA `(.L_x_15158) ;  /* 0xffffffd400547947 */ /* 0x000fea000383ffff */
.L_x_15070:
        /* <DEDUP_REMOVED lines=11> */
.L_x_15160:
[----:B------:R-:W-:Y:S05]  /*13020*/  BSYNC B0 ;  /* 0x0000000000007941 */ /* 0x000fea0003800000 */
.L_x_15159:
[----:B------:R-:W-:Y:S05]  /*13030*/  BRA `(.L_x_15161) ;  /* 0xffffffd4003c7947 */ /* 0x000fea000383ffff */
.L_x_15073:
[----:B------:R-:W-:Y:S01]  /*13040*/  BSSY B1, `(.L_x_15162) ;  /* 0x0000006000017945 */ /* 0x000fe20003800000 */
[----:B------:R-:W-:-:S07]  /*13050*/  IMAD.MOV.U32 R15, RZ, RZ, -0x1 ;  /* 0xffffffffff0f7424 */ /* 0x000fce00078e00ff */
[----:B01----:R-:W-:Y:S05]  /*13060*/  WARPSYNC.COLLECTIVE R15, `(.L_x_15163) ;  /* 0x000000000f0c7348 */ /* 0x003fea0003c00000 */
[----:B------:R-:W-:Y:S02]  /*13070*/  ELECT P6, UR62, PT ;  /* 0x00000000003e782f */ /* 0x000fe400038c0000 */
[----:B------:R-:W-:Y:S01]  /*13080*/  MOV R14, UR62 ;  /* 0x0000003e000e7c02 */ /* 0x000fe20008000f00 */
[----:B01----:R-:W-:Y:S10]  /*13090*/  ENDCOLLECTIVE ;  /* 0x000000000000791b */ /* 0x003ff40003800000 */
.L_x_15163:
[----:B------:R-:W-:Y:S05]  /*130a0*/  BSYNC B1 ;  /* 0x0000000000017941 */ /* 0x000fea0003800000 */
.L_x_15162:
[----:B------:R-:W-:Y:S05]  /*130b0*/  BRA `(.L_x_15164) ;  /* 0xffffffd400347947 */ /* 0x000fea000383ffff */
.L_x_15075:
[----:B0-----:R0:W2:Y:S02]  /*130c0*/  SYNCS.PHASECHK.TRANS64.TRYWAIT P1, [R4+URZ+0x13240], R3 ;  /* 0x01324003040075a7 */ /* 0x0010a4000802017f */
[----:B--2---:R-:W-:Y:S05]  /*130d0*/  @!P1 NANOSLEEP.SYNCS 0x989680 ;  /* 0x009896800000995d */ /* 0x004fea0003900000 */
[----:B------:R-:W2:Y:S02]  /*130e0*/  @!P1 SYNCS.PHASECHK.TRANS64 P1, [R4+URZ+0x13240], R3 ;  /* 0x01324003040095a7 */ /* 0x000ea4000802007f */
[----:B--2---:R-:W-:Y:S05]  /*130f0*/  @!P1 BRA `(.L_x_15075) ;  /* 0xfffffffc00f09947 */ /* 0x004fea000383ffff */
[----:B------:R-:W-:Y:S05]  /*13100*/  BRA `(.L_x_15165) ;  /* 0xffffffd4005c7947 */ /* 0x000fea000383ffff */
.L_x_15077:
[----:B--2---:R2:W3:Y:S02]  /*13110*/  SYNCS.PHASECHK.TRANS64.TRYWAIT P1, [R5+URZ+0x13240], R0 ;  /* 0x01324000050075a7 */ /* 0x0044e4000802017f */
[----:B---3--:R-:W-:Y:S05]  /*13120*/  @!P1 NANOSLEEP.SYNCS 0x989680 ;  /* 0x009896800000995d */ /* 0x008fea0003900000 */
[----:B------:R-:W3:Y:S02]  /*13130*/  @!P1 SYNCS.PHASECHK.TRANS64 P1, [R5+URZ+0x13240], R0 ;  /* 0x01324000050095a7 */ /* 0x000ee4000802007f */
[----:B---3--:R-:W-:Y:S05]  /*13140*/  @!P1 BRA `(.L_x_15077) ;  /* 0xfffffffc00f09947 */ /* 0x008fea000383ffff */
[----:B------:R-:W-:Y:S05]  /*13150*/  BRA `(.L_x_15166) ;  /* 0xffffffd4006c7947 */ /* 0x000fea000383ffff */
.L_x_15079:
[----:B---3--:R3:W4:Y:S02]  /*13160*/  SYNCS.PHASECHK.TRANS64.TRYWAIT P1, [R4+URZ+0x13260], R3 ;  /* 0x01326003040075a7 */ /* 0x008724000802017f */
[----:B----4-:R-:W-:Y:S05]  /*13170*/  @!P1 NANOSLEEP.SYNCS 0x989680 ;  /* 0x009896800000995d */ /* 0x010fea0003900000 */
[----:B------:R-:W4:Y:S02]  /*13180*/  @!P1 SYNCS.PHASECHK.TRANS64 P1, [R4+URZ+0x13260], R3 ;  /* 0x01326003040095a7 */ /* 0x000f24000802007f */
[----:B----4-:R-:W-:Y:S05]  /*13190*/  @!P1 BRA `(.L_x_15079) ;  /* 0xfffffffc00f09947 */ /* 0x010fea000383ffff */
[----:B------:R-:W-:Y:S05]  /*131a0*/  BRA `(.L_x_15167) ;  /* 0xffffffd400687947 */ /* 0x000fea000383ffff */
.L_x_15081:
[----:B----4-:R4:W0:Y:S02]  /*131b0*/  SYNCS.PHASECHK.TRANS64.TRYWAIT P1, [R5+URZ+0x13260], R0 ;  /* 0x01326000050075a7 */ /* 0x010824000802017f */
[----:B0-----:R-:W-:Y:S05]  /*131c0*/  @!P1 NANOSLEEP.SYNCS 0x989680 ;  /* 0x009896800000995d */ /* 0x001fea0003900000 */
[----:B------:R-:W0:Y:S02]  /*131d0*/  @!P1 SYNCS.PHASECHK.TRANS64 P1, [R5+URZ+0x13260], R0 ;  /* 0x01326000050095a7 */ /* 0x000e24000802007f */
[----:B0-----:R-:W-:Y:S05]  /*131e0*/  @!P1 BRA `(.L_x_15081) ;  /* 0xfffffffc00f09947 */ /* 0x001fea000383ffff */
[----:B------:R-:W-:Y:S05]  /*131f0*/  BRA `(.L_x_15168) ;  /* 0xffffffd400647947 */ /* 0x000fea000383ffff */
.L_x_15083:
[----:B------:R0:W0:Y:S02]  /*13200*/  SYNCS.PHASECHK.TRANS64.TRYWAIT P1, [R4+URZ+0x13280], R3 ;  /* 0x01328003040075a7 */ /* 0x000024000802017f */
[----:B0-----:R-:W-:Y:S05]  /*13210*/  @!P1 NANOSLEEP.SYNCS 0x989680 ;  /* 0x009896800000995d */ /* 0x001fea0003900000 */
[----:B------:R-:W0:Y:S02]  /*13220*/  @!P1 SYNCS.PHASECHK.TRANS64 P1, [R4+URZ+0x13280], R3 ;  /* 0x01328003040095a7 */ /* 0x000e24000802007f */
[----:B0-----:R-:W-:Y:S05]  /*13230*/  @!P1 BRA `(.L_x_15083) ;  /* 0xfffffffc00f09947 */ /* 0x001fea000383ffff */
[----:B------:R-:W-:Y:S05]  /*13240*/  BRA `(.L_x_15169) ;  /* 0xffffffd400607947 */ /* 0x000fea000383ffff */
.L_x_15170:
        /* <DEDUP_REMOVED lines=11> */
.L_x_15867:


//--------------------- .text._ZN7cutlass13device_kernelIN5flash11enable_sm90INS1_16FlashAttnFwdSm90INS1_25CollectiveMainloopFwdSm90ILi2EN4cute5tupleIJNS5_1CILi1EEES8_S8_EEENS6_IJNS7_ILi192EEENS7_ILi160EEENS7_ILi64EEEEEELi64ENS_12float_e4m3_tEfNS_4arch4Sm90ELb1ELb0ELb0ELb1ELb1ELb0ELb0ELb1ELb1ELb1ELb0ELb0EEENS1_21CollectiveEpilogueFwdINS6_IJSA_SC_SB_EEES9_NS_10bfloat16_tESG_Li384ELb1ELb1ELb0ELb1EEENS1_36VarlenDynamicPersistentTileSchedulerILi192ELi160ELi384ELi128ELb0ELb1ELb1ELb1ELb1ELb1EEEEEEEEEvNT_6ParamsE --------------------------
	.section	.text._ZN7cutlass13device_kernelIN5flash11enable_sm90INS1_16FlashAttnFwdSm90INS1_25CollectiveMainloopFwdSm90ILi2EN4cute5tupleIJNS5_1CILi1EEES8_S8_EEENS6_IJNS7_ILi192EEENS7_ILi160EEENS7_ILi64EEEEEELi64ENS_12float_e4m3_tEfNS_4arch4Sm90ELb1ELb0ELb0ELb1ELb1ELb0ELb0ELb1ELb1ELb1ELb0ELb0EEENS1_21CollectiveEpilogueFwdINS6_IJSA_SC_SB_EEES9_NS_10bfloat16_tESG_Li384ELb1ELb1ELb0ELb1EEENS1_36VarlenDynamicPersistentTileSchedulerILi192ELi160ELi384ELi128ELb0ELb1ELb1ELb1ELb1ELb1EEEEEEEEEvNT_6ParamsE,"ax",@progbits
	.align	128
.text._ZN7cutlass13device_kernelIN5flash11enable_sm90INS1_16FlashAttnFwdSm90INS1_25CollectiveMainloopFwdSm90ILi2EN4cute5tupleIJNS5_1CILi1EEES8_S8_EEENS6_IJNS7_ILi192EEENS7_ILi160EEENS7_ILi64EEEEEELi64ENS_12float_e4m3_tEfNS_4arch4Sm90ELb1ELb0ELb0ELb1ELb1ELb0ELb0ELb1ELb1ELb1ELb0ELb0EEENS1_21CollectiveEpilogueFwdINS6_IJSA_SC_SB_EEES9_NS_10bfloat16_tESG_Li384ELb1ELb1ELb0ELb1EEENS1_36VarlenDynamicPersistentTileSchedulerILi192ELi160ELi384ELi128ELb0ELb1ELb1ELb1ELb1ELb1EEEEEEEEEvNT_6ParamsE:
        .type           _ZN7cutlass13device_kernelIN5flash11enable_sm90INS1_16FlashAttnFwdSm90INS1_25CollectiveMainloopFwdSm90ILi2EN4cute5tupleIJNS5_1CILi1EEES8_S8_EEENS6_IJNS7_ILi192EEENS7_ILi160EEENS7_ILi64EEEEEELi64ENS_12float_e4m3_tEfNS_4arch4Sm90ELb1ELb0ELb0ELb1ELb1ELb0ELb0ELb1ELb1ELb1ELb0ELb0EEENS1_21CollectiveEpilogueFwdINS6_IJSA_SC_SB_EEES9_NS_10bfloat16_tESG_Li384ELb1ELb1ELb0ELb1EEENS1_36VarlenDynamicPersistentTileSchedulerILi192ELi160ELi384ELi128ELb0ELb1ELb1ELb1ELb1ELb1EEEEEEEEEvNT_6ParamsE,@function
        .size           _ZN7cutlass13device_kernelIN5flash11enable_sm90INS1_16FlashAttnFwdSm90INS1_25CollectiveMainloopFwdSm90ILi2EN4cute5tupleIJNS5_1CILi1EEES8_S8_EEENS6_IJNS7_ILi192EEENS7_ILi160EEENS7_ILi64EEEEEELi64ENS_12float_e4m3_tEfNS_4arch4Sm90ELb1ELb0ELb0ELb1ELb1ELb0ELb0ELb1ELb1ELb1ELb0ELb0EEENS1_21CollectiveEpilogueFwdINS6_IJSA_SC_SB_EEES9_NS_10bfloat16_tESG_Li384ELb1ELb1ELb0ELb1EEENS1_36VarlenDynamicPersistentTileSchedulerILi192ELi160ELi384ELi128ELb0ELb1ELb1ELb1ELb1ELb1EEEEEEEEEvNT_6ParamsE,(.L_x_15868 - _ZN7cutlass13device_kernelIN5flash11enable_sm90INS1_16FlashAttnFwdSm90INS1_25CollectiveMainloopFwdSm90ILi2EN4cute5tupleIJNS5_1CILi1EEES8_S8_EEENS6_IJNS7_ILi192EEENS7_ILi160EEENS7_ILi64EEEEEELi64ENS_12float_e4m3_tEfNS_4arch4Sm90ELb1ELb0ELb0ELb1ELb1ELb0ELb0ELb1ELb1ELb1ELb0ELb0EEENS1_21CollectiveEpilogueFwdINS6_IJSA_SC_SB_EEES9_NS_10bfloat16_tESG_Li384ELb1ELb1ELb0ELb1EEENS1_36VarlenDynamicPersistentTileSchedulerILi192ELi160ELi384ELi128ELb0ELb1ELb1ELb1ELb1ELb1EEEEEEEEEvNT_6ParamsE)
        .other          _ZN7cutlass13device_kernelIN5flash11enable_sm90INS1_16FlashAttnFwdSm90INS1_25CollectiveMainloopFwdSm90ILi2EN4cute5tupleIJNS5_1CILi1EEES8_S8_EEENS6_IJNS7_ILi192EEENS7_ILi160EEENS7_ILi64EEEEEELi64ENS_12float_e4m3_tEfNS_4arch4Sm90ELb1ELb0ELb0ELb1ELb1ELb0ELb0ELb1ELb1ELb1ELb0ELb0EEENS1_21CollectiveEpilogueFwdINS6_IJSA_SC_SB_EEES9_NS_10bfloat16_tESG_Li384ELb1ELb1ELb0ELb1EEENS1_36VarlenDynamicPersistentTileSchedulerILi192ELi160ELi384ELi128ELb0ELb1ELb1ELb1ELb1ELb1EEEEEEEEEvNT_6ParamsE,@"STO_CUDA_ENTRY STV_DEFAULT"
_ZN7cutlass13device_kernelIN5flash11enable_sm90INS1_16FlashAttnFwdSm90INS1_25CollectiveMainloopFwdSm90ILi2EN4cute5tupleIJNS5_1CILi1EEES8_S8_EEENS6_IJNS7_ILi192EEENS7_ILi160EEENS7_ILi64EEEEEELi64ENS_12float_e4m3_tEfNS_4arch4Sm90ELb1ELb0ELb0ELb1ELb1ELb0ELb0ELb1ELb1ELb1ELb0ELb0EEENS1_21CollectiveEpilogueFwdINS6_IJSA_SC_SB_EEES9_NS_10bfloat16_tESG_Li384ELb1ELb1ELb0ELb1EEENS1_36VarlenDynamicPersistentTileSchedulerILi192ELi160ELi384ELi128ELb0ELb1ELb1ELb1ELb1ELb1EEEEEEEEEvNT_6ParamsE:
        /* <DEDUP_REMOVED lines=45> */
.L_x_15171:
        /* <DEDUP_REMOVED lines=22> */
.L_x_15172:
        /* <DEDUP_REMOVED lines=18> */
.L_x_15173:
        /* <DEDUP_REMOVED lines=22> */
.L_x_15174:
        /* <DEDUP_REMOVED lines=24> */
.L_x_15175:
        /* <DEDUP_REMOVED lines=8> */
.L_x_15177:
        /* <DEDUP_REMOVED lines=34> */
[----:B------:R-:W-:Y:S02]  /*0ad0*/  LOP3.LUT R2, R2, 0x1ffffffe, RZ, 0xc0, !PT ;  /* 0x1ffffffe02027812 */ /* 0x000fe400078ec0ff */
[----:B------:R-:W-:Y:S01]  /*0ae0*/  SHF.R.S32.HI R6, RZ, 0x1f, R23 ;  /* 0x0000001fff067819 */ /* 0x000fe20000011417 */
[----:B------:R-:W-:Y:S01]  /*0af0*/  IMAD R3, R3, 0x40, R4 ;  /* 0x0000004003037824 */ /* 0x000fe200078e0204 */
[----:B------:R-:W-:Y:S01]  /*0b00*/  LEA.HI R10, R0, R12, RZ, 0x2 ;  /* 0x0000000c000a7211 */ /* 0x000fe200078f10ff */
[----:B------:R-:W-:Y:S01]  /*0b10*/  IMAD.IADD R2, R5, 0x1, -R2 ;  /* 0x0000000105027824 */ /* 0x000fe200078e0a02 */
[----:B------:R-:W-:Y:S02]  /*0b20*/  LEA.HI R7, R6, R23, RZ, 0x2 ;  /* 0x0000001706077211 */ /* 0x000fe400078f10ff */
[----:B------:R-:W-:Y:S01]  /*0b30*/  SHF.R.S32.HI R156, RZ, 0x7, R156 ;  /* 0x00000007ff9c7819 */ /* 0x000fe2000001149c */
[----:B------:R-:W-:Y:S01]  /*0b40*/  IMAD R2, R2, 0x8, R3 ;  /* 0x0000000802027824 */ /* 0x000fe200078e0203 */
[----:B------:R-:W-:-:S02]  /*0b50*/  SHF.R.S32.HI R8, RZ, 0x2, R7 ;  /* 0x00000002ff087819 */ /* 0x000fc40000011407 */
[----:B------:R-:W-:Y:S01]  /*0b60*/  SHF.R.S32.HI R9, RZ, 0x1f, R7 ;  /* 0x0000001fff097819 */ /* 0x000fe20000011407 */
[----:B------:R-:W-:Y:S01]  /*0b70*/  IMAD.HI R4, R156, 0x55555556, RZ ;  /* 0x555555569c047827 */ /* 0x000fe200078e02ff */
[----:B------:R-:W-:Y:S01]  /*0b80*/  LOP3.LUT R10, R10, 0xfffffffc, RZ, 0xc0, !PT ;  /* 0xfffffffc0a0a7812 */ /* 0x000fe200078ec0ff */
[----:B------:R0:W-:Y:S01]  /*0b90*/  STL [R1], R2 ;  /* 0x0000000201007387 */ /* 0x0001e20000100800 */
[----:B------:R-:W-:Y:S02]  /*0ba0*/  LEA.HI R9, R9, R8, RZ, 0x3 ;  /* 0x0000000809097211 */ /* 0x000fe400078f18ff */
[----:B------:R-:W-:Y:S01]  /*0bb0*/  LEA.HI R0, R0, R12, RZ, 0x3 ;  /* 0x0000000c00007211 */ /* 0x000fe200078f18ff */
[----:B------:R-:W-:Y:S01]  /*0bc0*/  IMAD.IADD R10, R12, 0x1, -R10 ;  /* 0x000000010c0a7824 */ /* 0x000fe200078e0a0a */
[----:B------:R-:W-:Y:S02]  /*0bd0*/  LOP3.LUT R9, R9, 0xfffffff8, RZ, 0xc0, !PT ;  /* 0xfffffff809097812 */ /* 0x000fe400078ec0ff */
[----:B------:R-:W-:-:S02]  /*0be0*/  LEA.HI R6, R6, R23, RZ, 0x5 ;  /* 0x0000001706067211 */ /* 0x000fc400078f28ff */
[----:B------:R-:W-:Y:S01]  /*0bf0*/  LEA.HI R5, R4, R4, RZ, 0x1 ;  /* 0x0000000404057211 */ /* 0x000fe200078f08ff */
[----:B------:R-:W-:Y:S01]  /*0c00*/  IMAD.IADD R9, R8, 0x1, -R9 ;  /* 0x0000000108097824 */ /* 0x000fe200078e0a09 */
[----:B------:R-:W-:Y:S02]  /*0c10*/  LOP3.LUT R18, R0, 0xfffffff8, RZ, 0xc0, !PT ;  /* 0xfffffff800127812 */ /* 0x000fe400078ec0ff */
[----:B------:R-:W-:Y:S01]  /*0c20*/  LEA.HI R4, R10, R10, RZ, 0x1 ;  /* 0x0000000a0a047211 */ /* 0x000fe200078f08ff */
[----:B------:R-:W-:Y:S01]  /*0c30*/  IMAD R5, R5, -0x3, R156 ;  /* 0xfffffffd05057824 */ /* 0x000fe200078e029c */
[----:B------:R-:W-:Y:S01]  /*0c40*/  SHF.R.S32.HI R6, RZ, 0x5, R6 ;  /* 0x00000005ff067819 */ /* 0x000fe20000011406 */
[----:B------:R-:W-:Y:S01]  /*0c50*/  IMAD.IADD R18, R12, 0x1, -R18 ;  /* 0x000000010c127824 */ /* 0x000fe200078e0a12 */
[----:B------:R-:W-:Y:S02]  /*0c60*/  LOP3.LUT R11, R4, 0x1ffffffe, RZ, 0xc0, !PT ;  /* 0x1ffffffe040b7812 */ /* 0x000fe400078ec0ff */
[----:B------:R-:W-:Y:S01]  /*0c70*/  LOP3.LUT R16, R7, 0x7ffffffc, RZ, 0xc0, !PT ;  /* 0x7ffffffc07107812 */ /* 0x000fe200078ec0ff */
[----:B------:R-:W-:Y:S01]  /*0c80*/  IMAD R6, R6, 0x10, R9 ;  /* 0x0000001006067824 */ /* 0x000fe200078e0209 */
[----:B------:R-:W-:Y:S01]  /*0c90*/  SHF.R.S32.HI R22, RZ, 0x3, R0 ;  /* 0x00000003ff167819 */ /* 0x000fe20000011400 */
[----:B------:R-:W-:-:S02]  /*0ca0*/  IMAD.SHL.U32 R19, R18, 0x8, RZ ;  /* 0x0000000812137824 */ /* 0x000fc400078e00ff */
[----:B------:R-:W-:Y:S02]  /*0cb0*/  IMAD.IADD R10, R10, 0x1, -R11 ;  /* 0x000000010a0a7824 */ /* 0x000fe400078e0a0b */
[----:B------:R-:W-:Y:S01]  /*0cc0*/  IMAD R157, R5, 0x40, R6 ;  /* 0x00000040059d7824 */ /* 0x000fe200078e0206 */
[----:B------:R-:W-:Y:S01]  /*0cd0*/  SHF.R.S32.HI R0, RZ, 0x1f, R19 ;  /* 0x0000001fff007819 */ /* 0x000fe20000011413 */
[----:B------:R-:W-:Y:S02]  /*0ce0*/  IMAD.IADD R16, R23, 0x1, -R16 ;  /* 0x0000000117107824 */ /* 0x000fe400078e0a10 */
[----:B0-----:R-:W-:-:S07]  /*0cf0*/  IMAD R17, R10, 0x8, R157 ;  /* 0x000000080a117824 */ /* 0x001fce00078e029d */
.L_x_15225:
        /* <DEDUP_REMOVED lines=51> */
.L_x_15178:
        /* <DEDUP_REMOVED lines=9> */
.L_x_15179:
        /* <DEDUP_REMOVED lines=13> */
.L_x_15180:
        /* <DEDUP_REMOVED lines=54> */
[----:B-1----:R-:W-:Y:S02]  /*14f0*/  CS2R R4, SRZ ;  /* 0x0000000000047805 */ /* 0x002fe4000001ff00 */
        /* <DEDUP_REMOVED lines=14> */
[----:B------:R-:W-:Y:S02]  /*15e0*/  IMAD.MOV.U32 R58, RZ, RZ, RZ ;  /* 0x000000ffff3a7224 */ /* 0x000fe400078e00ff */
[----:B--2---:R-:W-:-:S04]  /*15f0*/  FMUL.FTZ R0, R7, R0 ;  /* 0x0000000007007220 */ /* 0x004fc80000410000 */
        /* <DEDUP_REMOVED lines=49> */
.L_x_15182:
        /* <DEDUP_REMOVED lines=9> */
.L_x_15327:
[----:B------:R-:W-:Y:S05]  /*19a0*/  @!P0 BRA `(.L_x_15184) ;  /* 0x0000000000048947 */ /* 0x000fea0003800000 */
[----:B------:R-:W-:Y:S01]  /*19b0*/  BPT.TRAP 0x1 ;  /* 0x000000040000795c */ /* 0x000fe20000300000 */
.L_x_15184:
[----:B0-----:R-:W-:Y:S02]  /*19c0*/  IMAD.U32 R3, RZ, RZ, UR37 ;  /* 0x00000025ff037e24 */ /* 0x001fe4000f8e00ff */
[----:B------:R-:W-:-:S03]  /*19d0*/  IMAD.U32 R0, RZ, RZ, UR36 ;  /* 0x00000024ff007e24 */ /* 0x000fc6000f8e00ff */
[----:B------:R-:W-:Y:S02]  /*19e0*/  LEA R3, R3, UR45, 0x3 ;  /* 0x0000002d03037c11 */ /* 0x000fe4000f8e18ff */
[----:B------:R-:W-:-:S04]  /*19f0*/  SHF.L.U32 R0, R0, 0x1f, RZ ;  /* 0x0000001f00007819 */ /* 0x000fc800000006ff */
[----:B------:R0:W1:Y:S01]  /*1a00*/  SYNCS.PHASECHK.TRANS64.TRYWAIT P1, [R3+URZ+0x13230], R0 ;  /* 0x01323000030075a7 */ /* 0x000062000802017f */
[----:B------:R-:W-:Y:S05]  /*1a10*/  @!P0 BRA `(.L_x_15185) ;  /* 0x0000000000048947 */ /* 0x000fea0003800000 */
[----:B------:R-:W-:Y:S01]  /*1a20*/  BPT.TRAP 0x1 ;  /* 0x000000040000795c */ /* 0x000fe20000300000 */
.L_x_15185:
[----:B-1----:R-:W-:Y:S05]  /*1a30*/  @P1 BRA `(.L_x_15186) ;  /* 0x0000000000081947 */ /* 0x002fea0003800000 */
[----:B------:R-:W1:Y:S02]  /*1a40*/  SYNCS.PHASECHK.TRANS64.TRYWAIT P1, [R3+URZ+0x13230], R0 ;  /* 0x01323000030075a7 */ /* 0x000e64000802017f */
[----:B-1----:R-:W-:Y:S05]  /*1a50*/  @!P1 BRA `(.L_x_15187) ;  /* 0x0000010800c49947 */ /* 0x002fea0003800000 */
.L_x_15186:
        /* <DEDUP_REMOVED lines=73> */
.L_x_15188:
        /* <DEDUP_REMOVED lines=10> */
[----:B------:R-:W-:Y:S01]  /*1f90*/  IMAD.U32 R11, RZ, RZ, UR7 ;  /* 0x00000007ff0b7e24 */ /* 0x000fe2000f8e00ff */
[----:B------:R-:W-:Y:S01]  /*1fa0*/  @UP0 ULDC UR6, c[0x0][0x44c] ;  /* 0x0001130000060ab9 */ /* 0x000fe20000000800 */
[----:B------:R-:W-:Y:S01]  /*1fb0*/  R2UR UR11, R3 ;  /* 0x00000000030b72ca */ /* 0x000fe200000e0000 */
[----:B------:R-:W-:Y:S01]  /*1fc0*/  @UP0 ULDC UR12, c[0x0][0x450] ;  /* 0x00011400000c0ab9 */ /* 0x000fe20000000800 */
[----:B------:R-:W-:-:S05]  /*1fd0*/  IMAD R11, R16, -0x2, R11 ;  /* 0xfffffffe100b7824 */ /* 0x000fca00078e020b */
[----:B01----:R-:W-:Y:S01]  /*1fe0*/  @P1 IMAD.HI.U32 R0, R10, UR6, RZ ;  /* 0x000000060a001c27 */ /* 0x003fe2000f8e00ff */
[----:B------:R-:W-:Y:S01]  /*1ff0*/  @UP0 ULDC UR6, c[0x0][0x450] ;  /* 0x0001140000060ab9 */ /* 0x000fe20000000800 */
[----:B------:R-:W-:-:S03]  /*2000*/  IADD3 R11, -R4, UR49, R11 ;  /* 0x00000031040b7c10 */ /* 0x000fc6000fffe10b */
[----:B------:R-:W-:Y:S01]  /*2010*/  @P2 SHF.R.U32.HI R10, RZ, UR6, R0 ;  /* 0x00000006ff0a2c19 */ /* 0x000fe20008011600 */
[----:B------:R-:W-:-:S04]  /*2020*/  UIMAD UR6, UR54, -0xa0, UR49 ;  /* 0xffffff60360678a4 */ /* 0x000fc8000f8e0231 */
[----:B------:R-:W0:Y:S01]  /*2030*/  SHFL.IDX PT, R0, R10, 0x1, 0x1c1f ;  /* 0x003c1f000a007f89 */ /* 0x000e2200000e0000 */
[----:B------:R-:W-:-:S03]  /*2040*/  UIADD3 UR6, UR6, 0xa0, URZ ;  /* 0x000000a006067890 */ /* 0x000fc6000fffe03f */
[----:B------:R-:W1:Y:S03]  /*2050*/  SHFL.IDX PT, R10, R10, RZ, 0x1c1f ;  /* 0x001c1fff0a0a7589 */ /* 0x000e6600000e0000 */
[----:B------:R-:W-:Y:S01]  /*2060*/  IMAD.U32 R7, RZ, RZ, UR6 ;  /* 0x00000006ff077e24 */ /* 0x000fe2000f8e00ff */
[----:B------:R-:W-:Y:S02]  /*2070*/  @UP0 ULDC UR6, c[0x0][0x44c] ;  /* 0x0001130000060ab9 */ /* 0x000fe40000000800 */
[----:B------:R-:W-:Y:S01]  /*2080*/  UIMAD.WIDE.U32 UR6, UR42, UR6, URZ ;  /* 0x000000062a0672a5 */ /* 0x000fe2000f8e003f */
[----:B------:R-:W-:-:S03]  /*2090*/  IMAD R2, R16, -0x2, R7 ;  /* 0xfffffffe10027824 */ /* 0x000fc600078e0207 */
[----:B------:R-:W-:-:S04]  /*20a0*/  @UP0 USHF.R.U32.HI UR10, URZ, UR12, UR7 ;  /* 0x0000000c3f0a0299 */ /* 0x000fc80008011607 */
[----:B------:R-:W-:-:S04]  /*20b0*/  UIADD3 UR6, UR10, UR49, -UR50 ;  /* 0x000000310a067290 */ /* 0x000fc8000fffe832 */
[----:B------:R-:W-:Y:S01]  /*20c0*/  UIMAD.WIDE UR6, UR6, 0x66666667, URZ ;  /* 0x66666667060678a5 */ /* 0x000fe2000f8e023f */
[----:B0-----:R-:W-:-:S03]  /*20d0*/  VIADDMNMX R0, R0, R11, R2, PT ;  /* 0x0000000b00007246 */ /* 0x001fc60003800102 */
[----:B------:R-:W-:Y:S01]  /*20e0*/  USHF.R.U32.HI UR6, URZ, 0x1f, UR7 ;  /* 0x0000001f3f067899 */ /* 0x000fe20008011607 */
[C---:B------:R-:W-:Y:S02]  /*20f0*/  ISETP.GT.AND P1, PT, R0.reuse, RZ, PT ;  /* 0x000000ff0000720c */ /* 0x040fe40003f24270 */
[C---:B------:R-:W-:Y:S01]  /*2100*/  ISETP.GT.AND P2, PT, R0.reuse, 0x1, PT ;  /* 0x000000010000780c */ /* 0x040fe20003f44270 */
[----:B------:R-:W-:Y:S01]  /*2110*/  ULEA.HI.SX32 UR7, UR7, UR6, 0x1a ;  /* 0x0000000607077291 */ /* 0x000fe2000f8fd23f */
[----:B------:R-:W-:Y:S01]  /*2120*/  ISETP.GT.AND P3, PT, R0, 0x8, PT ;  /* 0x000000080000780c */ /* 0x000fe20003f64270 */
[----:B------:R-:W-:Y:S01]  /*2130*/  UIADD3 UR6, UR11, 0x13240, URZ ;  /* 0x000132400b067890 */ /* 0x000fe2000fffe03f */
[----:B------:R-:W-:Y:S01]  /*2140*/  FSEL R107, R90, -INF , P1 ;  /* 0xff8000005a6b7808 */ /* 0x000fe20000800000 */
[----:B------:R-:W-:Y:S01]  /*2150*/  UISETP.LT.AND UP0, UPT, URZ, UR7, UPT ;  /* 0x000000073f00728c */ /* 0x000fe2000bf01270 */
[----:B------:R-:W-:Y:S01]  /*2160*/  FSEL R7, R91, -INF , P2 ;  /* 0xff8000005b077808 */ /* 0x000fe20001000000 */
[----:B------:R-:W-:Y:S01]  /*2170*/  UPRMT UR6, UR44, 0x654, UR6 ;  /* 0x000006542c067896 */ /* 0x000fe20008000006 */
[----:B------:R-:W-:Y:S01]  /*2180*/  ISETP.GT.AND P1, PT, R0, 0x9, PT ;  /* 0x000000090000780c */ /* 0x000fe20003f24270 */
[----:B------:R-:W-:Y:S01]  /*2190*/  USEL UR21, URZ, UR7, !UP0 ;  /* 0x000000073f157287 */ /* 0x000fe2000c000000 */
[----:B------:R-:W-:-:S02]  /*21a0*/  FSEL R9, R94, -INF , P3 ;  /* 0xff8000005e097808 */ /* 0x000fc40001800000 */
[----:B------:R-:W-:Y:S01]  /*21b0*/  FMNMX.FTZ R4, R107, R7, !PT ;  /* 0x000000076b047209 */ /* 0x000fe20007810000 */
[----:B------:R-:W-:Y:S01]  /*21c0*/  UISETP.GE.AND UP0, UPT, UR22, UR21, UPT ;  /* 0x000000151600728c */ /* 0x000fe2000bf06270 */
[C---:B------:R-:W-:Y:S02]  /*21d0*/  ISETP.GT.AND P2, PT, R0.reuse, 0x10, PT ;  /* 0x000000100000780c */ /* 0x040fe40003f44270 */
[----:B------:R-:W-:Y:S01]  /*21e0*/  FSEL R95, R95, -INF , P1 ;  /* 0xff8000005f5f7808 */ /* 0x000fe20000800000 */
[----:B------:R-:W-:Y:S01]  /*21f0*/  SYNCS.ARRIVE.TRANS64.RED.A1T0 RZ, [UR6], RZ ;  /* 0x000000ffffff79a7 */ /* 0x000fe20008100406 */
        /* <DEDUP_REMOVED lines=106> */
[----:B------:R-:W-:Y:S02]  /*28a0*/  FSEL R39, R39, -INF , P1 ;  /* 0xff80000027277808 */ /* 0x000fe40000800000 */
[----:B------:R-:W-:Y:S02]  /*28b0*/  FMNMX.FTZ R0, R38, R109, !PT ;  /* 0x0000006d26007209 */ /* 0x000fe40007810000 */
[----:B-1----:R-:W-:Y:S02]  /*28c0*/  VIADDMNMX R2, R10, R11, R2, PT ;  /* 0x0000000b0a027246 */ /* 0x002fe40003800102 */
[----:B------:R-:W-:Y:S02]  /*28d0*/  FMNMX.FTZ R8, R39, R0, !PT ;  /* 0x0000000027087209 */ /* 0x000fe40007810000 */
[----:B------:R-:W-:-:S02]  /*28e0*/  ISETP.GT.AND P2, PT, R2, 0x1, PT ;  /* 0x000000010200780c */ /* 0x000fc40003f44270 */
        /* <DEDUP_REMOVED lines=50> */
[C---:B------:R-:W-:Y:S01]  /*2c10*/  ISETP.GT.AND P1, PT, R2.reuse, 0x19, PT ;  /* 0x000000190200780c */ /* 0x040fe20003f24270 */
[----:B------:R-:W-:Y:S01]  /*2c20*/  MUFU.EX2 R8, R8 ;  /* 0x0000000800087308 */ /* 0x000fe20000000800 */
[----:B------:R-:W-:Y:S01]  /*2c30*/  FMNMX.FTZ R95, R97, R14, !PT ;  /* 0x0000000e615f7209 */ /* 0x000fe20007810000 */
[--C-:B------:R-:W-:Y:S01]  /*2c40*/  FFMA.FTZ R14, R91, UR43, -R4.reuse ;  /* 0x0000002b5b0e7c23 */ /* 0x100fe20008010804 */
[----:B------:R-:W-:Y:S01]  /*2c50*/  FSEL R101, R101, -INF , P1 ;  /* 0xff80000065657808 */ /* 0x000fe20000800000 */
[--C-:B------:R-:W-:Y:S01]  /*2c60*/  FFMA.FTZ R105, R105, UR43, -R4.reuse ;  /* 0x0000002b69697c23 */ /* 0x100fe20008010804 */
[----:B------:R-:W-:Y:S01]  /*2c70*/  ISETP.GT.AND P1, PT, R2, 0x20, PT ;  /* 0x000000200200780c */ /* 0x000fe20003f24270 */
[--C-:B------:R-:W-:Y:S01]  /*2c80*/  FFMA.FTZ R11, R99, UR43, -R4.reuse ;  /* 0x0000002b630b7c23 */ /* 0x100fe20008010804 */
[----:B------:R-:W-:Y:S01]  /*2c90*/  FMNMX.FTZ R20, R100, R95, !PT ;  /* 0x0000005f64147209 */ /* 0x000fe20007810000 */
[----:B------:R-:W-:Y:S01]  /*2ca0*/  MUFU.EX2 R6, R6 ;  /* 0x0000000600067308 */ /* 0x000fe20000000800 */
[----:B------:R-:W-:Y:S01]  /*2cb0*/  FSEL R72, R72, -INF , P1 ;  /* 0xff80000048487808 */ /* 0x000fe20000800000 */
[--C-:B------:R-:W-:Y:S01]  /*2cc0*/  FFMA.FTZ R103, R103, UR43, -R4.reuse ;  /* 0x0000002b67677c23 */ /* 0x100fe20008010804 */
[----:B------:R-:W-:Y:S01]  /*2cd0*/  FMNMX.FTZ R91, R101, R20, !PT ;  /* 0x00000014655b7209 */ /* 0x000fe20007810000 */
        /* <DEDUP_REMOVED lines=12> */
[----:B------:R-:W0:Y:S01]  /*2da0*/  MUFU.EX2 R9, R9 ;  /* 0x0000000900097308 */ /* 0x000e220000000800 */
        /* <DEDUP_REMOVED lines=13> */
[----:B------:R-:W-:Y:S01]  /*2e80*/  FFMA.FTZ R38, R38, UR43, -R4 ;  /* 0x0000002b26267c23 */ /* 0x000fe20008010804 */
[----:B------:R-:W-:Y:S01]  /*2e90*/  FMNMX.FTZ R78, R84, R79, !PT ;  /* 0x0000004f544e7209 */ /* 0x000fe20007810000 */
[----:B------:R1:W-:Y:S01]  /*2ea0*/  MUFU.EX2 R21, R82 ;  /* 0x0000005200157308 */ /* 0x0003e20000000800 */
[----:B------:R-:W-:-:S02]  /*2eb0*/  FSEL R74, R56, -INF , P1 ;  /* 0xff800000384a7808 */ /* 0x000fc40000800000 */
[----:B------:R-:W-:Y:S02]  /*2ec0*/  FMNMX.FTZ R75, R85, R78, !PT ;  /* 0x0000004e554b7209 */ /* 0x000fe40007810000 */
[----:B------:R-:W-:Y:S02]  /*2ed0*/  ISETP.GT.AND P1, PT, R2, 0x48, PT ;  /* 0x000000480200780c */ /* 0x000fe40003f24270 */
[----:B------:R-:W-:Y:S01]  /*2ee0*/  FMNMX.FTZ R78, R74, R75, !PT ;  /* 0x0000004b4a4e7209 */ /* 0x000fe20007810000 */
[----:B------:R-:W-:Y:S01]  /*2ef0*/  MUFU.EX2 R56, R90 ;  /* 0x0000005a00387308 */ /* 0x000fe20000000800 */
[----:B------:R-:W-:Y:S02]  /*2f00*/  FSEL R60, R60, -INF , P1 ;  /* 0xff8000003c3c7808 */ /* 0x000fe40000800000 */
[----:B------:R-:W-:Y:S02]  /*2f10*/  FMNMX.FTZ R79, R57, R78, !PT ;  /* 0x0000004e394f7209 */ /* 0x000fe40007810000 */
[----:B------:R-:W-:-:S02]  /*2f20*/  ISETP.GT.AND P1, PT, R2, 0x50, PT ;  /* 0x000000500200780c */ /* 0x000fc40003f24270 */
[----:B-1----:R-:W-:Y:S01]  /*2f30*/  FMNMX.FTZ R82, R60, R79, !PT ;  /* 0x0000004f3c527209 */ /* 0x002fe20007810000 */
[----:B------:R1:W-:Y:S01]  /*2f40*/  MUFU.EX2 R75, R83 ;  /* 0x00000053004b7308 */ /* 0x0003e20000000800 */
[----:B------:R-:W-:Y:S02]  /*2f50*/  FSEL R78, R64, -INF , P1 ;  /* 0xff800000404e7808 */ /* 0x000fe40000800000 */
[----:B------:R-:W-:Y:S02]  /*2f60*/  FMNMX.FTZ R79, R61, R82, !PT ;  /* 0x000000523d4f7209 */ /* 0x000fe40007810000 */
[----:B------:R-:W-:Y:S02]  /*2f70*/  ISETP.GT.AND P1, PT, R2, 0x58, PT ;  /* 0x000000580200780c */ /* 0x000fe40003f24270 */
[----:B------:R-:W-:Y:S01]  /*2f80*/  FMNMX.FTZ R82, R78, R79, !PT ;  /* 0x0000004f4e527209 */ /* 0x000fe20007810000 */
[----:B------:R2:W-:Y:S01]  /*2f90*/  MUFU.EX2 R64, R86 ;  /* 0x0000005600407308 */ /* 0x0005e20000000800 */
[----:B------:R-:W-:-:S02]  /*2fa0*/  FSEL R68, R68, -INF , P1 ;  /* 0xff80000044447808 */ /* 0x000fc40000800000 */
[----:B-1----:R-:W-:Y:S02]  /*2fb0*/  FMNMX.FTZ R83, R65, R82, !PT ;  /* 0x0000005241537209 */ /* 0x002fe40007810000 */
[----:B------:R-:W-:Y:S02]  /*2fc0*/  ISETP.GT.AND P1, PT, R2, 0x60, PT ;  /* 0x000000600200780c */ /* 0x000fe40003f24270 */
[----:B------:R-:W-:Y:S01]  /*2fd0*/  FMNMX.FTZ R82, R68, R83, !PT ;  /* 0x0000005344527209 */ /* 0x000fe20007810000 */
[----:B------:R1:W-:Y:S01]  /*2fe0*/  MUFU.EX2 R79, R87 ;  /* 0x00000057004f7308 */ /* 0x0003e20000000800 */
[----:B--2---:R-:W-:-:S01]  /*2ff0*/  FFMA.FTZ R86, R58, UR43, -R4 ;  /* 0x0000002b3a567c23 */ /* 0x004fc20008010804 */
[----:B------:R-:W-:Y:S02]  /*3000*/  ISETP.GT.AND P2, PT, R2, 0x61, PT ;  /* 0x000000610200780c */ /* 0x000fe40003f44270 */
[----:B------:R-:W-:Y:S02]  /*3010*/  FSEL R58, R40, -INF , P1 ;  /* 0xff800000283a7808 */ /* 0x000fe40000800000 */
[----:B------:R-:W-:-:S02]  /*3020*/  FMNMX.FTZ R83, R69, R82, !PT ;  /* 0x0000005245537209 */ /* 0x000fc40007810000 */
[----:B------:R-:W-:Y:S01]  /*3030*/  ISETP.GT.AND P1, PT, R2, 0x68, PT ;  /* 0x000000680200780c */ /* 0x000fe20003f24270 */
[----:B------:R2:W-:Y:S01]  /*3040*/  MUFU.EX2 R40, R86 ;  /* 0x0000005600287308 */ /* 0x0005e20000000800 */
[----:B------:R-:W-:Y:S01]  /*3050*/  FSEL R41, R41, -INF , P2 ;  /* 0xff80000029297808 */ /* 0x000fe20001000000 */
[--C-:B-1----:R-:W-:Y:S01]  /*3060*/  FFMA.FTZ R87, R66, UR43, -R4.reuse ;  /* 0x0000002b42577c23 */ /* 0x102fe20008010804 */
[----:B------:R-:W-:Y:S02]  /*3070*/  FMNMX.FTZ R82, R58, R83, !PT ;  /* 0x000000533a527209 */ /* 0x000fe40007810000 */
[----:B------:R-:W-:Y:S02]  /*3080*/  ISETP.GT.AND P2, PT, R2, 0x69, PT ;  /* 0x000000690200780c */ /* 0x000fe40003f44270 */
[----:B------:R-:W-:Y:S01]  /*3090*/  FSEL R44, R44, -INF , P1 ;  /* 0xff8000002c2c7808 */ /* 0x000fe20000800000 */
[----:B------:R-:W-:Y:S01]  /*30a0*/  MUFU.EX2 R11, R11 ;  /* 0x0000000b000b7308 */ /* 0x000fe20000000800 */
[----:B------:R-:W-:Y:S01]  /*30b0*/  FMNMX.FTZ R83, R41, R82, !PT ;  /* 0x0000005229537209 */ /* 0x000fe20007810000 */
[----:B--2---:R-:W-:Y:S01]  /*30c0*/  FFMA.FTZ R86, R62, UR43, -R4 ;  /* 0x0000002b3e567c23 */ /* 0x004fe20008010804 */
        /* <DEDUP_REMOVED lines=8> */
[----:B------:R1:W-:Y:S01]  /*3150*/  MUFU.EX2 R48, R86 ;  /* 0x0000005600307308 */ /* 0x0003e20000000800 */
[----:B------:R-:W-:Y:S01]  /*3160*/  FSEL R82, R49, -INF , P2 ;  /* 0xff80000031527808 */ /* 0x000fe20001000000 */
[----:B------:R-:W-:Y:S01]  /*3170*/  FFMA.FTZ R49, R63, UR43, -R4 ;  /* 0x0000002b3f317c23 */ /* 0x000fe20008010804 */
[----:B------:R-:W-:-:S02]  /*3180*/  FMNMX.FTZ R83, R62, R83, !PT ;  /* 0x000000533e537209 */ /* 0x000fc40007810000 */
[----:B------:R-:W-:Y:S02]  /*3190*/  ISETP.GT.AND P2, PT, R2, 0x79, PT ;  /* 0x000000790200780c */ /* 0x000fe40003f44270 */
[----:B------:R-:W-:Y:S01]  /*31a0*/  FSEL R52, R52, -INF , P1 ;  /* 0xff80000034347808 */ /* 0x000fe20000800000 */
[----:B------:R-:W2:Y:S01]  /*31b0*/  MUFU.EX2 R13, R103 ;  /* 0x00000067000d7308 */ /* 0x000ea20000000800 */
[----:B------:R-:W-:Y:S02]  /*31c0*/  FMNMX.FTZ R83, R82, R83, !PT ;  /* 0x0000005352537209 */ /* 0x000fe40007810000 */
[----:B------:R-:W-:Y:S02]  /*31d0*/  FSEL R53, R53, -INF , P2 ;  /* 0xff80000035357808 */ /* 0x000fe40001000000 */
[----:B------:R-:W-:Y:S02]  /*31e0*/  ISETP.GT.AND P1, PT, R2, 0x80, PT ;  /* 0x000000800200780c */ /* 0x000fe40003f24270 */
[----:B------:R-:W-:Y:S01]  /*31f0*/  FMNMX.FTZ R66, R52, R83, !PT ;  /* 0x0000005334427209 */ /* 0x000fe20007810000 */
[----:B------:R-:W-:Y:S01]  /*3200*/  MUFU.EX2 R14, R14 ;  /* 0x0000000e000e7308 */ /* 0x000fe20000000800 */
[----:B------:R-:W-:-:S02]  /*3210*/  ISETP.GT.AND P2, PT, R2, 0x81, PT ;  /* 0x000000810200780c */ /* 0x000fc40003f44270 */
[----:B------:R-:W-:Y:S02]  /*3220*/  FSEL R63, R24, -INF , P1 ;  /* 0xff800000183f7808 */ /* 0x000fe40000800000 */
[----:B-1----:R-:W-:Y:S02]  /*3230*/  FMNMX.FTZ R86, R53, R66, !PT ;  /* 0x0000004235567209 */ /* 0x002fe40007810000 */
[----:B------:R-:W-:Y:S01]  /*3240*/  ISETP.GT.AND P1, PT, R2, 0x88, PT ;  /* 0x000000880200780c */ /* 0x000fe20003f24270 */
[----:B------:R1:W-:Y:S01]  /*3250*/  MUFU.EX2 R24, R87 ;  /* 0x0000005700187308 */ /* 0x0003e20000000800 */
[----:B------:R-:W-:Y:S01]  /*3260*/  FSEL R66, R25, -INF , P2 ;  /* 0xff80000019427808 */ /* 0x000fe20001000000 */
[----:B------:R-:W-:Y:S01]  /*3270*/  FFMA.FTZ R25, R67, UR43, -R4 ;  /* 0x0000002b43197c23 */ /* 0x000fe20008010804 */
[----:B------:R-:W-:Y:S02]  /*3280*/  FMNMX.FTZ R83, R63, R86, !PT ;  /* 0x000000563f537209 */ /* 0x000fe40007810000 */
[----:B------:R-:W-:-:S02]  /*3290*/  FSEL R67, R28, -INF , P1 ;  /* 0xff8000001c437808 */ /* 0x000fc40000800000 */
[----:B------:R-:W-:Y:S01]  /*32a0*/  ISETP.GT.AND P2, PT, R2, 0x89, PT ;  /* 0x000000890200780c */ /* 0x000fe20003f44270 */
[----:B------:R-:W-:Y:S01]  /*32b0*/  MUFU.EX2 R15, R15 ;  /* 0x0000000f000f7308 */ /* 0x000fe20000000800 */
[----:B------:R-:W-:Y:S01]  /*32c0*/  FMNMX.FTZ R28, R66, R83, !PT ;  /* 0x00000053421c7209 */ /* 0x000fe20007810000 */
[----:B-1----:R-:W-:Y:S01]  /*32d0*/  FFMA.FTZ R87, R70, UR43, -R4 ;  /* 0x0000002b46577c23 */ /* 0x002fe20008010804 */
[C---:B------:R-:W-:Y:S02]  /*32e0*/  ISETP.GT.AND P1, PT, R2.reuse, 0x90, PT ;  /* 0x000000900200780c */ /* 0x040fe40003f24270 */
[----:B------:R-:W-:Y:S02]  /*32f0*/  FSEL R29, R29, -INF , P2 ;  /* 0xff8000001d1d7808 */ /* 0x000fe40001000000 */
[----:B------:R-:W-:Y:S01]  /*3300*/  FMNMX.FTZ R70, R67, R28, !PT ;  /* 0x0000001c43467209 */ /* 0x000fe20007810000 */
[----:B------:R-:W1:Y:S01]  /*3310*/  MUFU.EX2 R20, R20 ;  /* 0x0000001400147308 */ /* 0x000e620000000800 */
        /* <DEDUP_REMOVED lines=23> */
[----:B---3--:R-:W3:Y:S01]  /*3490*/  SHFL.BFLY PT, R87, R2, 0x2, 0x1f ;  /* 0x0c401f0002577f89 */ /* 0x008ee200000e0000 */
[----:B------:R-:W-:Y:S01]  /*34a0*/  MUFU.EX2 R59, R59 ;  /* 0x0000003b003b7308 */ /* 0x000fe20000000800 */
[----:B0-----:R-:W-:-:S02]  /*34b0*/  F2FP.SATFINITE.E4M3.F32.PACK_AB_MERGE_C R153, R9, R8, RZ ;  /* 0x000000080999723e */ /* 0x001fc400048070ff */
[----:B--2---:R-:W-:Y:S02]  /*34c0*/  F2FP.SATFINITE.E4M3.F32.PACK_AB_MERGE_C R155, R13, R12, RZ ;  /* 0x0000000c0d9b723e */ /* 0x004fe400048070ff */
[----:B-1----:R-:W-:Y:S02]  /*34d0*/  F2FP.SATFINITE.E4M3.F32.PACK_AB_MERGE_C R149, R21, R20, RZ ;  /* 0x000000141595723e */ /* 0x002fe400048070ff */
[----:B------:R-:W-:Y:S01]  /*34e0*/  F2FP.SATFINITE.E4M3.F32.PACK_AB_MERGE_C R153, R7, R6, R153 ;  /* 0x000000060799723e */ /* 0x000fe20004807099 */
[----:B------:R-:W-:Y:S01]  /*34f0*/  MUFU.EX2 R49, R49 ;  /* 0x0000003100317308 */ /* 0x000fe20000000800 */
[----:B------:R-:W-:Y:S02]  /*3500*/  F2FP.SATFINITE.E4M3.F32.PACK_AB_MERGE_C R155, R11, R10, R155 ;  /* 0x0000000a0b9b723e */ /* 0x000fe4000480709b */
[----:B------:R-:W-:-:S05]  /*3510*/  F2FP.SATFINITE.E4M3.F32.PACK_AB_MERGE_C R149, R15, R14, R149 ;  /* 0x0000000e0f95723e */ /* 0x000fca0004807095 */
[----:B------:R-:W-:Y:S01]  /*3520*/  MUFU.EX2 R25, R25 ;  /* 0x0000001900197308 */ /* 0x000fe20000000800 */
[----:B---3--:R-:W-:-:S07]  /*3530*/  FMNMX.FTZ R87, R2, R87, !PT ;  /* 0x0000005702577209 */ /* 0x008fce0007810000 */
        /* <DEDUP_REMOVED lines=159> */
[C---:B--2---:R-:W-:Y:S01]  /*3f30*/  F2FP.SATFINITE.E4M3.F32.PACK_AB_MERGE_C R13, R44.reuse, R3, RZ ;  /* 0x000000032c0d723e */ /* 0x044fe200048070ff */
[----:B------:R-:W-:-:S03]  /*3f40*/  FADD.FTZ R44, R44, R7 ;  /* 0x000000072c2c7221 */ /* 0x000fc60000010000 */
[----:B------:R-:W-:Y:S02]  /*3f50*/  F2FP.SATFINITE.E4M3.F32.PACK_AB_MERGE_C R140, R41, R58, R13 ;  /* 0x0000003a298c723e */ /* 0x000fe4000480700d */
[----:B------:R-:W-:Y:S01]  /*3f60*/  CS2R R40, SRZ ;  /* 0x0000000000287805 */ /* 0x000fe2000001ff00 */
[----:B------:R-:W2:Y:S01]  /*3f70*/  MUFU.EX2 R52, R82 ;  /* 0x0000005200347308 */ /* 0x000ea20000000800 */
[----:B0-----:R-:W-:-:S07]  /*3f80*/  FADD.FTZ R7, R39, R44 ;  /* 0x0000002c27077221 */ /* 0x001fce0000010000 */
[----:B------:R-:W0:Y:S01]  /*3f90*/  MUFU.EX2 R47, R47 ;  /* 0x0000002f002f7308 */ /* 0x000e220000000800 */
[----:B-1----:R-:W-:-:S07]  /*3fa0*/  FADD.FTZ R10, R46, R11 ;  /* 0x0000000b2e0a7221 */ /* 0x002fce0000010000 */
[----:B------:R1:W3:Y:S01]  /*3fb0*/  MUFU.EX2 R29, R45 ;  /* 0x0000002d001d7308 */ /* 0x0002e20000000800 */
[----:B--2---:R-:W-:-:S07]  /*3fc0*/  FADD.FTZ R6, R52, R7 ;  /* 0x0000000734067221 */ /* 0x004fce0000010000 */
[----:B------:R-:W2:Y:S01]  /*3fd0*/  MUFU.EX2 R50, R50 ;  /* 0x0000003200327308 */ /* 0x000ea20000000800 */
[----:B0-----:R-:W-:-:S01]  /*3fe0*/  FADD.FTZ R11, R47, R10 ;  /* 0x0000000a2f0b7221 */ /* 0x001fc20000010000 */
[----:B-1----:R-:W-:-:S06]  /*3ff0*/  CS2R R44, SRZ ;  /* 0x00000000002c7805 */ /* 0x002fcc000001ff00 */
[----:B------:R-:W0:Y:S01]  /*4000*/  MUFU.EX2 R12, R53 ;  /* 0x00000035000c7308 */ /* 0x000e220000000800 */
[----:B---3--:R-:W-:-:S07]  /*4010*/  FADD.FTZ R7, R29, R6 ;  /* 0x000000061d077221 */ /* 0x008fce0000010000 */
[----:B------:R-:W1:Y:S01]  /*4020*/  MUFU.EX2 R26, R26 ;  /* 0x0000001a001a7308 */ /* 0x000e620000000800 */
[----:B--2---:R-:W-:-:S01]  /*4030*/  FADD.FTZ R11, R50, R11 ;  /* 0x0000000b320b7221 */ /* 0x004fc20000010000 */
[----:B------:R-:W-:Y:S02]  /*4040*/  F2FP.SATFINITE.E4M3.F32.PACK_AB_MERGE_C R47, R50, R47, RZ ;  /* 0x0000002f322f723e */ /* 0x000fe400048070ff */
[----:B------:R-:W-:Y:S02]  /*4050*/  CS2R R50, SRZ ;  /* 0x0000000000327805 */ /* 0x000fe4000001ff00 */
[----:B------:R-:W-:Y:S02]  /*4060*/  F2FP.SATFINITE.E4M3.F32.PACK_AB_MERGE_C R143, R46, R43, R47 ;  /* 0x0000002b2e8f723e */ /* 0x000fe4000480702f */
[----:B------:R-:W-:Y:S01]  /*4070*/  CS2R R46, SRZ ;  /* 0x00000000002e7805 */ /* 0x000fe2000001ff00 */
[----:B------:R-:W2:Y:S01]  /*4080*/  MUFU.EX2 R8, R63 ;  /* 0x0000003f00087308 */ /* 0x000ea20000000800 */
[----:B0-----:R-:W-:-:S01]  /*4090*/  FADD.FTZ R7, R12, R7 ;  /* 0x000000070c077221 */ /* 0x001fc20000010000 */
[----:B------:R-:W-:-:S02]  /*40a0*/  F2FP.SATFINITE.E4M3.F32.PACK_AB_MERGE_C R29, R12, R29, RZ ;  /* 0x0000001d0c1d723e */ /* 0x000fc400048070ff */
[----:B------:R-:W-:Y:S02]  /*40b0*/  CS2R R42, SRZ ;  /* 0x00000000002a7805 */ /* 0x000fe4000001ff00 */
[----:B------:R-:W-:Y:S02]  /*40c0*/  F2FP.SATFINITE.E4M3.F32.PACK_AB_MERGE_C R142, R52, R39, R29 ;  /* 0x00000027348e723e */ /* 0x000fe4000480701d */
[----:B------:R-:W-:Y:S01]  /*40d0*/  CS2R R52, SRZ ;  /* 0x0000000000347805 */ /* 0x000fe2000001ff00 */
[----:B------:R-:W0:Y:S01]  /*40e0*/  MUFU.EX2 R27, R27 ;  /* 0x0000001b001b7308 */ /* 0x000e220000000800 */
[----:B-1----:R-:W-:-:S01]  /*40f0*/  FADD.FTZ R12, R26, R11 ;  /* 0x0000000b1a0c7221 */ /* 0x002fc20000010000 */
[----:B------:R-:W-:-:S06]  /*4100*/  CS2R R28, SRZ ;  /* 0x00000000001c7805 */ /* 0x000fcc000001ff00 */
        /* <DEDUP_REMOVED lines=14> */
[----:B------:R-:W-:Y:S01]  /*41f0*/  CS2R R26, SRZ ;  /* 0x00000000001a7805 */ /* 0x000fe2000001ff00 */
[----:B------:R-:W-:Y:S01]  /*4200*/  MUFU.EX2 R32, R32 ;  /* 0x0000002000207308 */ /* 0x000fe20000000800 */
[----:B--2---:R-:W-:-:S01]  /*4210*/  FADD.FTZ R11, R62, R11 ;  /* 0x0000000b3e0b7221 */ /* 0x004fc20000010000 */
[----:B------:R-:W-:-:S04]  /*4220*/  F2FP.SATFINITE.E4M3.F32.PACK_AB_MERGE_C R67, R62, R67, RZ ;  /* 0x000000433e43723e */ /* 0x000fc800048070ff */
[----:B------:R-:W-:Y:S02]  /*4230*/  F2FP.SATFINITE.E4M3.F32.PACK_AB_MERGE_C R136, R9, R8, R67 ;  /* 0x000000080988723e */ /* 0x000fe40004807043 */
[----:B------:R-:W1:Y:S01]  /*4240*/  MUFU.EX2 R35, R35 ;  /* 0x0000002300237308 */ /* 0x000e620000000800 */
[----:B0-----:R-:W-:-:S01]  /*4250*/  FADD.FTZ R10, R34, R31 ;  /* 0x0000001f220a7221 */ /* 0x001fc20000010000 */
[----:B------:R-:W-:-:S06]  /*4260*/  CS2R R30, SRZ ;  /* 0x00000000001e7805 */ /* 0x000fcc000001ff00 */
[----:B------:R-:W-:Y:S08]  /*4270*/  MUFU.EX2 R3, R70 ;  /* 0x0000004600037308 */ /* 0x000ff00000000800 */
[----:B------:R-:W-:Y:S01]  /*4280*/  MUFU.EX2 R38, R38 ;  /* 0x0000002600267308 */ /* 0x000fe20000000800 */
[----:B-1----:R-:W-:-:S07]  /*4290*/  FADD.FTZ R9, R35, R10 ;  /* 0x0000000a23097221 */ /* 0x002fce0000010000 */
        /* <DEDUP_REMOVED lines=22> */
[----:B------:R-:W-:-:S07]  /*4400*/  IMAD.MOV.U32 R55, RZ, RZ, RZ ;  /* 0x000000ffff377224 */ /* 0x000fce00078e00ff */
.L_x_15200:
[----:B------:R-:W-:-:S04]  /*4410*/  UISETP.NE.AND UP0, UPT, UR23, 0x1, UPT ;  /* 0x000000011700788c */ /* 0x000fc8000bf05270 */
[----:B------:R-:W-:-:S04]  /*4420*/  USEL UR36, URZ, 0x1, UP0 ;  /* 0x000000013f247887 */ /* 0x000fc80008000000 */
[----:B------:R-:W-:Y:S01]  /*4430*/  ULOP3.LUT UR36, UR24, UR36, URZ, 0x3c, !UPT ;  /* 0x0000002418247292 */ /* 0x000fe2000f8e3c3f */
[----:B------:R-:W-:Y:S11]  /*4440*/  @!P0 BRA `(.L_x_15190) ;  /* 0x0000000000048947 */ /* 0x000ff60003800000 */
[----:B------:R-:W-:Y:S01]  /*4450*/  BPT.TRAP 0x1 ;  /* 0x000000040000795c */ /* 0x000fe20000300000 */
.L_x_15190:
        /* <DEDUP_REMOVED lines=9> */
.L_x_15191:
[----:B-1----:R-:W-:Y:S05]  /*44f0*/  @P1 BRA `(.L_x_15192) ;  /* 0x0000000000081947 */ /* 0x002fea0003800000 */
[----:B------:R-:W1:Y:S02]  /*4500*/  SYNCS.PHASECHK.TRANS64.TRYWAIT P1, [UR20+0x13230], R0 ;  /* 0x01323000ff0075a7 */ /* 0x000e640008020154 */
[----:B-1----:R-:W-:Y:S05]  /*4510*/  @!P1 BRA `(.L_x_15193) ;  /* 0x000000e000289947 */ /* 0x002fea0003800000 */
.L_x_15192:
        /* <DEDUP_REMOVED lines=64> */
.L_x_15194:
[----:B------:R-:W-:Y:S01]  /*4920*/  ULEA UR11, UR23, UR45, 0x3 ;  /* 0x0000002d170b7291 */ /* 0x000fe2000f8e183f */
[----:B01----:R-:W-:-:S05]  /*4930*/  IMAD.U32 R0, RZ, RZ, UR24 ;  /* 0x00000018ff007e24 */ /* 0x003fca000f8e00ff */
[----:B------:R-:W-:-:S04]  /*4940*/  SHF.L.U32 R0, R0, 0x1f, RZ ;  /* 0x0000001f00007819 */ /* 0x000fc800000006ff */
[----:B------:R0:W1:Y:S01]  /*4950*/  SYNCS.PHASECHK.TRANS64.TRYWAIT P1, [UR11+0x13250], R0 ;  /* 0x01325000ff0075a7 */ /* 0x000062000802014b */
[----:B------:R-:W-:Y:S05]  /*4960*/  @!P0 BRA `(.L_x_15195) ;  /* 0x0000000000048947 */ /* 0x000fea0003800000 */
[----:B------:R-:W-:Y:S01]  /*4970*/  BPT.TRAP 0x1 ;  /* 0x000000040000795c */ /* 0x000fe20000300000 */
.L_x_15195:
[----:B-1----:R-:W-:Y:S05]  /*4980*/  @P1 BRA `(.L_x_15196) ;  /* 0x0000000000081947 */ /* 0x002fea0003800000 */
[----:B------:R-:W1:Y:S02]  /*4990*/  SYNCS.PHASECHK.TRANS64.TRYWAIT P1, [UR11+0x13250], R0 ;  /* 0x01325000ff0075a7 */ /* 0x000e64000802014b */
[----:B-1----:R-:W-:Y:S05]  /*49a0*/  @!P1 BRA `(.L_x_15197) ;  /* 0x000000dc001c9947 */ /* 0x002fea0003800000 */
.L_x_15196:
        /* <DEDUP_REMOVED lines=32> */
.L_x_15198:
[----:B------:R-:W-:Y:S01]  /*4bb0*/  UISETP.NE.AND UP0, UPT, UR51, URZ, UPT ;  /* 0x0000003f3300728c */ /* 0x000fe2000bf05270 */
[----:B------:R-:W-:Y:S01]  /*4bc0*/  VIADD R8, R17, UR42 ;  /* 0x0000002a11087c36 */ /* 0x000fe20008000000 */
[----:B------:R-:W-:Y:S01]  /*4bd0*/  UIADD3 UR20, UR20, 0x13240, URZ ;  /* 0x0001324014147890 */ /* 0x000fe2000fffe03f */
[----:B------:R-:W-:Y:S02]  /*4be0*/  IMAD.MOV.U32 R11, RZ, RZ, -0x2 ;  /* 0xfffffffeff0b7424 */ /* 0x000fe400078e00ff */
[----:B------:R-:W-:Y:S01]  /*4bf0*/  IMAD.U32 R15, RZ, RZ, UR43 ;  /* 0x0000002bff0f7e24 */ /* 0x000fe2000f8e00ff */
[----:B------:R-:W-:Y:S01]  /*4c00*/  PLOP3.LUT P1, PT, PT, PT, UP0, 0x80, 0x0 ;  /* 0x000000000000781c */ /* 0x000fe20003f2f008 */
[----:B------:R-:W-:Y:S01]  /*4c10*/  UPRMT UR20, UR44, 0x654, UR20 ;  /* 0x000006542c147896 */ /* 0x000fe20008000014 */
[----:B------:R-:W-:-:S03]  /*4c20*/  PLOP3.LUT P2, PT, PT, PT, UP0, 0x80, 0x0 ;  /* 0x000000000000781c */ /* 0x000fc60003f4f008 */
[----:B------:R-:W-:-:S05]  /*4c30*/  @UP0 ULDC UR6, c[0x0][0x44c] ;  /* 0x0001130000060ab9 */ /* 0x000fca0000000800 */
[----:B------:R-:W-:Y:S03]  /*4c40*/  SYNCS.ARRIVE.TRANS64.RED.A1T0 RZ, [UR20], RZ ;  /* 0x000000ffffff79a7 */ /* 0x000fe60008100414 */
[----:B01----:R-:W-:Y:S01]  /*4c50*/  @P1 IMAD.HI.U32 R0, R8, UR6, RZ ;  /* 0x0000000608001c27 */ /* 0x003fe2000f8e00ff */
[----:B------:R-:W-:-:S04]  /*4c60*/  @UP0 ULDC UR6, c[0x0][0x450] ;  /* 0x0001140000060ab9 */ /* 0x000fc80000000800 */
[----:B------:R-:W-:Y:S01]  /*4c70*/  @P2 SHF.R.U32.HI R8, RZ, UR6, R0 ;  /* 0x00000006ff082c19 */ /* 0x000fe20008011600 */
[----:B------:R-:W-:Y:S02]  /*4c80*/  UMOV UR6, 0x1 ;  /* 0x0000000100067882 */ /* 0x000fe40000000000 */
[----:B------:R-:W-:Y:S02]  /*4c90*/  UIMAD UR6, UR22, -0xa0, UR6 ;  /* 0xffffff60160678a4 */ /* 0x000fe4000f8e0206 */
[----:B------:R-:W0:Y:S04]  /*4ca0*/  SHFL.IDX PT, R9, R8, RZ, 0x1c1f ;  /* 0x001c1fff08097589 */ /* 0x000e2800000e0000 */
[----:B------:R-:W-:Y:S02]  /*4cb0*/  IMAD R0, R16, R11, UR6 ;  /* 0x0000000610007e24 */ /* 0x000fe4000f8e020b */
[----:B------:R-:W-:-:S05]  /*4cc0*/  IMAD.U32 R11, RZ, RZ, UR50 ;  /* 0x00000032ff0b7e24 */ /* 0x000fca000f8e00ff */
[----:B------:R-:W-:-:S05]  /*4cd0*/  IADD3 R0, -R11, UR49, R0 ;  /* 0x000000310b007c10 */ /* 0x000fca000fffe100 */
        /* <DEDUP_REMOVED lines=127> */
[----:B------:R0:W1:Y:S03]  /*54d0*/  SHFL.IDX PT, R15, R8, 0x1, 0x1c1f ;  /* 0x003c1f00080f7f89 */ /* 0x00006600000e0000 */
[----:B------:R-:W-:-:S05]  /*54e0*/  FSEL R10, R10, RZ, P1 ;  /* 0x000000ff0a0a7208 */ /* 0x000fca0000800000 */
[--C-:B------:R-:W-:Y:S01]  /*54f0*/  FFMA.FTZ R11, R124, UR43, -R10.reuse ;  /* 0x0000002b7c0b7c23 */ /* 0x100fe2000801080a */
[----:B------:R-:W-:-:S01]  /*5500*/  FFMA.FTZ R124, R104, UR43, -R10 ;  /* 0x0000002b687c7c23 */ /* 0x000fc2000801080a */
[--C-:B------:R-:W-:Y:S01]  /*5510*/  FFMA.FTZ R12, R121, UR43, -R10.reuse ;  /* 0x0000002b790c7c23 */ /* 0x100fe2000801080a */
[----:B------:R-:W-:-:S01]  /*5520*/  FFMA.FTZ R14, R125, UR43, -R10 ;  /* 0x0000002b7d0e7c23 */ /* 0x000fc2000801080a */
[--C-:B------:R-:W-:Y:S01]  /*5530*/  FFMA.FTZ R125, R113, UR43, -R10.reuse ;  /* 0x0000002b717d7c23 */ /* 0x100fe2000801080a */
[----:B0-----:R-:W-:-:S01]  /*5540*/  FFMA.FTZ R8, R129, UR43, -R10 ;  /* 0x0000002b81087c23 */ /* 0x001fc2000801080a */
[--C-:B------:R-:W-:Y:S01]  /*5550*/  FFMA.FTZ R13, R128, UR43, -R10.reuse ;  /* 0x0000002b800d7c23 */ /* 0x100fe2000801080a */
[----:B------:R-:W-:Y:S01]  /*5560*/  FSEL R129, R2, RZ, P1 ;  /* 0x000000ff02817208 */ /* 0x000fe20000800000 */
        /* <DEDUP_REMOVED lines=8> */
[----:B-1----:R-:W-:-:S02]  /*55f0*/  IMAD.IADD R0, R0, 0x1, R15 ;  /* 0x0000000100007824 */ /* 0x002fc400078e020f */
[----:B------:R-:W-:-:S01]  /*5600*/  FFMA.FTZ R15, R132, UR43, -R10 ;  /* 0x0000002b840f7c23 */ /* 0x000fc2000801080a */
[--C-:B------:R-:W-:Y:S01]  /*5610*/  FFMA.FTZ R76, R76, UR43, -R10.reuse ;  /* 0x0000002b4c4c7c23 */ /* 0x100fe2000801080a */
[----:B------:R-:W-:-:S01]  /*5620*/  FFMA.FTZ R77, R77, UR43, -R10 ;  /* 0x0000002b4d4d7c23 */ /* 0x000fc2000801080a */
[--C-:B------:R-:W-:Y:S01]  /*5630*/  FFMA.FTZ R80, R80, UR43, -R10.reuse ;  /* 0x0000002b50507c23 */ /* 0x100fe2000801080a */
[C---:B------:R-:W-:Y:S01]  /*5640*/  ISETP.GT.AND P2, PT, R0.reuse, RZ, PT ;  /* 0x000000ff0000720c */ /* 0x040fe20003f44270 */
[--C-:B------:R-:W-:Y:S01]  /*5650*/  FFMA.FTZ R81, R81, UR43, -R10.reuse ;  /* 0x0000002b51517c23 */ /* 0x100fe2000801080a */
[----:B------:R-:W-:Y:S01]  /*5660*/  ISETP.GT.AND P3, PT, R0, 0x1, PT ;  /* 0x000000010000780c */ /* 0x000fe20003f64270 */
[--C-:B------:R-:W-:Y:S01]  /*5670*/  FFMA.FTZ R84, R84, UR43, -R10.reuse ;  /* 0x0000002b54547c23 */ /* 0x100fe2000801080a */
[----:B------:R-:W-:Y:S01]  /*5680*/  FSEL R122, R122, -INF , P2 ;  /* 0xff8000007a7a7808 */ /* 0x000fe20001000000 */
[--C-:B------:R-:W-:Y:S01]  /*5690*/  FFMA.FTZ R85, R85, UR43, -R10.reuse ;  /* 0x0000002b55557c23 */ /* 0x100fe2000801080a */
[----:B------:R-:W-:Y:S01]  /*56a0*/  ISETP.GT.AND P2, PT, R0, 0x8, PT ;  /* 0x000000080000780c */ /* 0x000fe20003f44270 */
[--C-:B------:R-:W-:Y:S01]  /*56b0*/  FFMA.FTZ R56, R56, UR43, -R10.reuse ;  /* 0x0000002b38387c23 */ /* 0x100fe2000801080a */
        /* <DEDUP_REMOVED lines=17> */
[----:B------:R-:W-:Y:S01]  /*57d0*/  FADD.FTZ R129, -R129, R6 ;  /* 0x0000000681817221 */ /* 0x000fe20000010100 */
        /* <DEDUP_REMOVED lines=11> */
[----:B------:R-:W-:Y:S01]  /*5890*/  FSEL R135, R135, -INF , P3 ;  /* 0xff80000087877808 */ /* 0x000fe20001800000 */
[----:B------:R0:W-:Y:S01]  /*58a0*/  MUFU.EX2 R21, R124 ;  /* 0x0000007c00157308 */ /* 0x0001e20000000800 */
[----:B------:R-:W-:-:S02]  /*58b0*/  ISETP.GT.AND P2, PT, R0, 0x20, PT ;  /* 0x000000200000780c */ /* 0x000fc40003f44270 */
[----:B------:R-:W-:Y:S02]  /*58c0*/  FMNMX.FTZ R120, R134, R121, !PT ;  /* 0x0000007986787209 */ /* 0x000fe40007810000 */
[----:B------:R-:W-:Y:S02]  /*58d0*/  ISETP.GT.AND P3, PT, R0, 0x21, PT ;  /* 0x000000210000780c */ /* 0x000fe40003f64270 */
[----:B------:R-:W-:Y:S01]  /*58e0*/  FSEL R106, R106, -INF , P2 ;  /* 0xff8000006a6a7808 */ /* 0x000fe20001000000 */
[----:B------:R-:W-:Y:S01]  /*58f0*/  MUFU.EX2 R11, R11 ;  /* 0x0000000b000b7308 */ /* 0x000fe20000000800 */
[----:B------:R-:W-:Y:S01]  /*5900*/  FMNMX.FTZ R105, R135, R120, !PT ;  /* 0x0000007887697209 */ /* 0x000fe20007810000 */
[----:B0-----:R-:W-:Y:S01]  /*5910*/  FFMA.FTZ R124, R108, UR43, -R10 ;  /* 0x0000002b6c7c7c23 */ /* 0x001fe2000801080a */
        /* <DEDUP_REMOVED lines=9> */
[----:B------:R0:W-:Y:S01]  /*59b0*/  MUFU.EX2 R105, R124 ;  /* 0x0000007c00697308 */ /* 0x0001e20000000800 */
[----:B------:R-:W-:-:S02]  /*59c0*/  FSEL R111, R111, -INF , P3 ;  /* 0xff8000006f6f7808 */ /* 0x000fc40001800000 */
        /* <DEDUP_REMOVED lines=12> */
[----:B------:R-:W-:Y:S02]  /*5a90*/  FMNMX.FTZ R121, R115, R112, !PT ;  /* 0x0000007073797209 */ /* 0x000fe40007810000 */
[----:B------:R-:W-:Y:S01]  /*5aa0*/  FSEL R119, R119, -INF , P3 ;  /* 0xff80000077777808 */ /* 0x000fe20001800000 */
[----:B------:R-:W-:Y:S01]  /*5ab0*/  MUFU.EX2 R109, R124 ;  /* 0x0000007c006d7308 */ /* 0x000fe20000000800 */
[----:B------:R-:W-:-:S02]  /*5ac0*/  ISETP.GT.AND P2, PT, R0, 0x40, PT ;  /* 0x000000400000780c */ /* 0x000fc40003f44270 */
[----:B------:R-:W-:Y:S02]  /*5ad0*/  FMNMX.FTZ R120, R118, R121, !PT ;  /* 0x0000007976787209 */ /* 0x000fe40007810000 */
[----:B------:R-:W-:Y:S02]  /*5ae0*/  ISETP.GT.AND P3, PT, R0, 0x41, PT ;  /* 0x000000410000780c */ /* 0x000fe40003f64270 */
[----:B------:R-:W-:Y:S01]  /*5af0*/  FSEL R112, R90, -INF , P2 ;  /* 0xff8000005a707808 */ /* 0x000fe20001000000 */
[----:B------:R-:W-:Y:S01]  /*5b00*/  MUFU.EX2 R15, R15 ;  /* 0x0000000f000f7308 */ /* 0x000fe20000000800 */
[----:B------:R-:W-:Y:S01]  /*5b10*/  FMNMX.FTZ R113, R119, R120, !PT ;  /* 0x0000007877717209 */ /* 0x000fe20007810000 */
[----:B------:R-:W-:Y:S01]  /*5b20*/  FFMA.FTZ R120, R116, UR43, -R10 ;  /* 0x0000002b74787c23 */ /* 0x000fe2000801080a */
        /* <DEDUP_REMOVED lines=95> */
[----:B-1----:R-:W-:-:S05]  /*6120*/  FMNMX.FTZ R121, R0, R121, !PT ;  /* 0x0000007900797209 */ /* 0x002fca0007810000 */
[----:B------:R-:W1:Y:S02]  /*6130*/  SHFL.BFLY PT, R0, R121, 0x1, 0x1f ;  /* 0x0c201f0079007f89 */ /* 0x000e6400000e0000 */
[----:B------:R-:W-:Y:S08]  /*6140*/  MUFU.EX2 R85, R85 ;  /* 0x0000005500557308 */ /* 0x000ff00000000800 */
[----:B------:R-:W-:Y:S08]  /*6150*/  MUFU.EX2 R56, R56 ;  /* 0x0000003800387308 */ /* 0x000ff00000000800 */
[----:B------:R-:W-:Y:S01]  /*6160*/  MUFU.EX2 R57, R57 ;  /* 0x0000003900397308 */ /* 0x000fe20000000800 */
[----:B-1----:R-:W-:Y:S01]  /*6170*/  FMNMX.FTZ R0, R121, R0, !PT ;  /* 0x0000000079007209 */ /* 0x002fe20007810000 */
[----:B------:R-:W-:-:S06]  /*6180*/  IMAD.U32 R121, RZ, RZ, UR43 ;  /* 0x0000002bff797e24 */ /* 0x000fcc000f8e00ff */
[----:B------:R-:W-:Y:S01]  /*6190*/  MUFU.EX2 R60, R60 ;  /* 0x0000003c003c7308 */ /* 0x000fe20000000800 */
[C---:B------:R-:W-:Y:S01]  /*61a0*/  FSETP.NEU.FTZ.AND P2, PT, R0.reuse, -INF , PT ;  /* 0xff8000000000780b */ /* 0x040fe20003f5d000 */
[----:B------:R-:W-:-:S03]  /*61b0*/  FFMA.FTZ R116, R0, R121, -8 ;  /* 0xc100000000747423 */ /* 0x000fc60000010079 */
[----:B------:R-:W-:Y:S02]  /*61c0*/  FSEL R128, R0, RZ, P2 ;  /* 0x000000ff00807208 */ /* 0x000fe40001000000 */
[----:B------:R-:W-:Y:S01]  /*61d0*/  FSEL R10, R116, RZ, P2 ;  /* 0x000000ff740a7208 */ /* 0x000fe20001000000 */
[----:B------:R-:W-:Y:S02]  /*61e0*/  MUFU.EX2 R61, R61 ;  /* 0x0000003d003d7308 */ /* 0x000fe40000000800 */
[----:B------:R-:W-:-:S02]  /*61f0*/  FADD.FTZ R128, -R128, R7 ;  /* 0x0000000780807221 */ /* 0x000fc40000010100 */
[--C-:B0-----:R-:W-:Y:S01]  /*6200*/  FFMA.FTZ R120, R126, UR43, -R10.reuse ;  /* 0x0000002b7e787c23 */ /* 0x101fe2000801080a */
[----:B------:R-:W-:Y:S01]  /*6210*/  FMUL.FTZ R126, R129, UR43 ;  /* 0x0000002b817e7c20 */ /* 0x000fe20008410000 */
[--C-:B------:R-:W-:Y:S01]  /*6220*/  FFMA.FTZ R116, R122, UR43, -R10.reuse ;  /* 0x0000002b7a747c23 */ /* 0x100fe2000801080a */
        /* <DEDUP_REMOVED lines=53> */
[----:B------:R-:W-:Y:S01]  /*6580*/  FADD.FTZ R113, R15, R128 ;  /* 0x000000800f717221 */ /* 0x000fe20000010000 */
[----:B------:R-:W-:-:S02]  /*6590*/  FFMA.FTZ R71, R71, UR43, -R10 ;  /* 0x0000002b47477c23 */ /* 0x000fc4000801080a */
        /* <DEDUP_REMOVED lines=112> */
.L_x_15199:
        /* <DEDUP_REMOVED lines=83> */
.L_x_15189:
[----:B------:R-:W-:-:S13]  /*71d0*/  ISETP.LE.AND P1, PT, RZ, UR22, PT ;  /* 0x00000016ff007c0c */ /* 0x000fda000bf23270 */
[----:B------:R-:W-:Y:S05]  /*71e0*/  @!P1 BRA `(.L_x_15201) ;  /* 0x0000002000a09947 */ /* 0x000fea0003800000 */
[----:B------:R-:W-:Y:S01]  /*71f0*/  IMAD.MOV.U32 R9, RZ, RZ, R0 ;  /* 0x000000ffff097224 */ /* 0x000fe200078e0000 */
[----:B------:R-:W-:Y:S01]  /*7200*/  UMOV UR21, UR36 ;  /* 0x0000002400157c82 */ /* 0x000fe20008000000 */
[----:B------:R-:W-:Y:S01]  /*7210*/  IMAD.MOV.U32 R7, RZ, RZ, R2 ;  /* 0x000000ffff077224 */ /* 0x000fe200078e0002 */
[----:B------:R-:W-:-:S06]  /*7220*/  UMOV UR20, UR37 ;  /* 0x0000002500147c82 */ /* 0x000fcc0008000000 */
.L_x_15212:
[----:B------:R-:W-:-:S04]  /*7230*/  UIADD3 UR37, UR20, 0x1, URZ ;  /* 0x0000000114257890 */ /* 0x000fc8000fffe03f */
[----:B------:R-:W-:-:S04]  /*7240*/  UISETP.NE.AND UP0, UPT, UR37, 0x2, UPT ;  /* 0x000000022500788c */ /* 0x000fc8000bf05270 */
[----:B------:R-:W-:Y:S02]  /*7250*/  USEL UR36, URZ, 0x1, UP0 ;  /* 0x000000013f247887 */ /* 0x000fe40008000000 */
[----:B------:R-:W-:Y:S02]  /*7260*/  USEL UR37, UR37, URZ, UP0 ;  /* 0x0000003f25257287 */ /* 0x000fe40008000000 */
[----:B------:R-:W-:Y:S01]  /*7270*/  ULOP3.LUT UR36, UR21, UR36, URZ, 0x3c, !UPT ;  /* 0x0000002415247292 */ /* 0x000fe2000f8e3c3f */
[----:B------:R-:W-:Y:S11]  /*7280*/  @!P0 BRA `(.L_x_15202) ;  /* 0x0000000000048947 */ /* 0x000ff60003800000 */
[----:B------:R-:W-:Y:S01]  /*7290*/  BPT.TRAP 0x1 ;  /* 0x000000040000795c */ /* 0x000fe20000300000 */
.L_x_15202:
[----:B------:R-:W-:Y:S01]  /*72a0*/  ULEA UR6, UR37, UR45, 0x3 ;  /* 0x0000002d25067291 */ /* 0x000fe2000f8e183f */
[----:B------:R-:W-:-:S05]  /*72b0*/  IMAD.U32 R0, RZ, RZ, UR36 ;  /* 0x00000024ff007e24 */ /* 0x000fca000f8e00ff */
[----:B------:R-:W-:-:S04]  /*72c0*/  SHF.L.U32 R0, R0, 0x1f, RZ ;  /* 0x0000001f00007819 */ /* 0x000fc800000006ff */
[----:B------:R0:W1:Y:S01]  /*72d0*/  SYNCS.PHASECHK.TRANS64.TRYWAIT P1, [UR6+0x13230], R0 ;  /* 0x01323000ff0075a7 */ /* 0x0000620008020146 */
[----:B------:R-:W-:Y:S05]  /*72e0*/  @!P0 BRA `(.L_x_15203) ;  /* 0x0000000000048947 */ /* 0x000fea0003800000 */
[----:B------:R-:W-:Y:S01]  /*72f0*/  BPT.TRAP 0x1 ;  /* 0x000000040000795c */ /* 0x000fe20000300000 */
.L_x_15203:
[----:B-1----:R-:W-:Y:S05]  /*7300*/  @P1 BRA `(.L_x_15204) ;  /* 0x0000000000081947 */ /* 0x002fea0003800000 */
[----:B------:R-:W1:Y:S02]  /*7310*/  SYNCS.PHASECHK.TRANS64.TRYWAIT P1, [UR6+0x13230], R0 ;  /* 0x01323000ff0075a7 */ /* 0x000e640008020146 */
[----:B-1----:R-:W-:Y:S05]  /*7320*/  @!P1 BRA `(.L_x_15205) ;  /* 0x000000b000d49947 */ /* 0x002fea0003800000 */
.L_x_15204:
        /* <DEDUP_REMOVED lines=64> */
.L_x_15206:
[----:B------:R-:W-:Y:S01]  /*7730*/  ULEA UR11, UR20, UR45, 0x3 ;  /* 0x0000002d140b7291 */ /* 0x000fe2000f8e183f */
[----:B01----:R-:W-:-:S05]  /*7740*/  IMAD.U32 R0, RZ, RZ, UR21 ;  /* 0x00000015ff007e24 */ /* 0x003fca000f8e00ff */
[----:B------:R-:W-:-:S04]  /*7750*/  SHF.L.U32 R0, R0, 0x1f, RZ ;  /* 0x0000001f00007819 */ /* 0x000fc800000006ff */
[----:B------:R0:W1:Y:S01]  /*7760*/  SYNCS.PHASECHK.TRANS64.TRYWAIT P1, [UR11+0x13250], R0 ;  /* 0x01325000ff0075a7 */ /* 0x000062000802014b */
[----:B------:R-:W-:Y:S05]  /*7770*/  @!P0 BRA `(.L_x_15207) ;  /* 0x0000000000048947 */ /* 0x000fea0003800000 */
[----:B------:R-:W-:Y:S01]  /*7780*/  BPT.TRAP 0x1 ;  /* 0x000000040000795c */ /* 0x000fe20000300000 */
.L_x_15207:
[----:B-1----:R-:W-:Y:S05]  /*7790*/  @P1 BRA `(.L_x_15208) ;  /* 0x0000000000081947 */ /* 0x002fea0003800000 */
[----:B------:R-:W1:Y:S02]  /*77a0*/  SYNCS.PHASECHK.TRANS64.TRYWAIT P1, [UR11+0x13250], R0 ;  /* 0x01325000ff0075a7 */ /* 0x000e64000802014b */
[----:B-1----:R-:W-:Y:S05]  /*77b0*/  @!P1 BRA `(.L_x_15209) ;  /* 0x000000ac00c89947 */ /* 0x002fea0003800000 */
.L_x_15208:
        /* <DEDUP_REMOVED lines=32> */
.L_x_15210:
        /* <DEDUP_REMOVED lines=344> */
.L_x_15211:
        /* <DEDUP_REMOVED lines=83> */
.L_x_15201:
[----:B------:R-:W-:Y:S06]  /*9470*/  BAR.ARV 0x8, 0x200 ;  /* 0x0208000000007b1d */ /* 0x000fec0000002000 */
[----:B------:R-:W-:Y:S05]  /*9480*/  @!P0 BRA `(.L_x_15213) ;  /* 0x0000000000048947 */ /* 0x000fea0003800000 */
[----:B------:R-:W-:Y:S01]  /*9490*/  BPT.TRAP 0x1 ;  /* 0x000000040000795c */ /* 0x000fe20000300000 */
.L_x_15213:
[----:B------:R-:W-:Y:S01]  /*94a0*/  ULEA UR14, UR37, UR45, 0x3 ;  /* 0x0000002d250e7291 */ /* 0x000fe2000f8e183f */
[----:B------:R-:W-:-:S05]  /*94b0*/  IMAD.U32 R5, RZ, RZ, UR36 ;  /* 0x00000024ff057e24 */ /* 0x000fca000f8e00ff */
[----:B------:R-:W-:-:S04]  /*94c0*/  SHF.L.U32 R5, R5, 0x1f, RZ ;  /* 0x0000001f05057819 */ /* 0x000fc800000006ff */
[----:B------:R0:W1:Y:S01]  /*94d0*/  SYNCS.PHASECHK.TRANS64.TRYWAIT P1, [UR14+0x13250], R5 ;  /* 0x01325005ff0075a7 */ /* 0x000062000802014e */
[----:B------:R-:W-:Y:S05]  /*94e0*/  @!P0 BRA `(.L_x_15214) ;  /* 0x0000000000048947 */ /* 0x000fea0003800000 */
[----:B------:R-:W-:Y:S01]  /*94f0*/  BPT.TRAP 0x1 ;  /* 0x000000040000795c */ /* 0x000fe20000300000 */
.L_x_15214:
[----:B-1----:R-:W-:Y:S05]  /*9500*/  @P1 BRA `(.L_x_15215) ;  /* 0x0000000000081947 */ /* 0x002fea0003800000 */
[----:B------:R-:W1:Y:S02]  /*9510*/  SYNCS.PHASECHK.TRANS64.TRYWAIT P1, [UR14+0x13250], R5 ;  /* 0x01325005ff0075a7 */ /* 0x000e64000802014e */
[----:B-1----:R-:W-:Y:S05]  /*9520*/  @!P1 BRA `(.L_x_15216) ;  /* 0x0000009000849947 */ /* 0x002fea0003800000 */
.L_x_15215:
        /* <DEDUP_REMOVED lines=12> */
[----:B------:R-:W-:Y:S01]  /*95f0*/  @UP0 UIMAD UR6, UR40, UR10, URZ ;  /* 0x0000000a280602a4 */ /* 0x000fe2000f8e023f */
[----:B------:R-:W-:Y:S01]  /*9600*/  @UP0 ULDC.64 UR12, c[0x0][0x9d0] ;  /* 0x00027400000c0ab9 */ /* 0x000fe20000000a00 */
[----:B------:R-:W-:Y:S02]  /*9610*/  @UP0 UIMAD.WIDE.U32 UR8, UR39, UR10, URZ ;  /* 0x0000000a270802a5 */ /* 0x000fe4000f8e003f */
[----:B------:R-:W-:Y:S02]  /*9620*/  @UP0 UIMAD UR6, UR39, UR11, UR6 ;  /* 0x0000000b270602a4 */ /* 0x000fe4000f8e0206 */
[----:B------:R-:W-:Y:S02]  /*9630*/  UIMAD UR10, UR37, 0x280, UR45 ;  /* 0x00000280250a78a4 */ /* 0x000fe4000f8e022d */
        /* <DEDUP_REMOVED lines=71> */
.L_x_15217:
[----:B------:R-:W-:Y:S01]  /*9ab0*/  UIADD3 UR4, UR14, 0x13260, URZ ;  /* 0x000132600e047890 */ /* 0x000fe2000fffe03f */
[-C--:B------:R-:W-:Y:S01]  /*9ac0*/  FMUL.FTZ R20, R33, R6.reuse ;  /* 0x0000000621147220 */ /* 0x080fe20000410000 */
[----:B------:R-:W-:Y:S01]  /*9ad0*/  UIADD3 UR37, UR37, 0x1, URZ ;  /* 0x0000000125257890 */ /* 0x000fe2000fffe03f */
[-C--:B------:R-:W-:Y:S01]  /*9ae0*/  FMUL.FTZ R58, R24, R6.reuse ;  /* 0x00000006183a7220 */ /* 0x080fe20000410000 */
[----:B------:R-:W-:Y:S01]  /*9af0*/  UPRMT UR4, UR44, 0x654, UR4 ;  /* 0x000006542c047896 */ /* 0x000fe20008000004 */
[----:B------:R-:W-:Y:S01]  /*9b00*/  FMUL.FTZ R56, R25, R6 ;  /* 0x0000000619387220 */ /* 0x000fe20000410000 */
[----:B------:R-:W-:Y:S01]  /*9b10*/  UISETP.NE.AND UP0, UPT, UR37, 0x2, UPT ;  /* 0x000000022500788c */ /* 0x000fe2000bf05270 */
[----:B------:R-:W-:Y:S01]  /*9b20*/  FMUL.FTZ R33, R26, R0 ;  /* 0x000000001a217220 */ /* 0x000fe20000410000 */
        /* <DEDUP_REMOVED lines=34> */
.L_x_15181:
        /* <DEDUP_REMOVED lines=69> */
[----:B------:R-:W-:Y:S02]  /*a1a0*/  IADD3 R55, P2, R8, 0x40, RZ ;  /* 0x0000004008377810 */ /* 0x000fe40007f5e0ff */
[----:B------:R-:W-:Y:S01]  /*a1b0*/  LOP3.LUT R2, R53, 0x380, RZ, 0xc0, !PT ;  /* 0x0000038035027812 */ /* 0x000fe200078ec0ff */
[--C-:B------:R-:W-:Y:S01]  /*a1c0*/  IMAD.X R11, RZ, RZ, R9.reuse, P1 ;  /* 0x000000ffff0b7224 */ /* 0x100fe200008e0609 */
[----:B------:R-:W-:Y:S01]  /*a1d0*/  LOP3.LUT R10, R55, 0x380, RZ, 0xc0, !PT ;  /* 0x00000380370a7812 */ /* 0x000fe200078ec0ff */
[----:B------:R-:W-:Y:S01]  /*a1e0*/  IMAD.X R13, RZ, RZ, R9, P2 ;  /* 0x000000ffff0d7224 */ /* 0x000fe200010e0609 */
[----:B------:R-:W-:-:S02]  /*a1f0*/  LOP3.LUT R20, R59, 0x380, RZ, 0xc0, !PT ;  /* 0x000003803b147812 */ /* 0x000fc400078ec0ff */
[----:B------:R-:W-:Y:S02]  /*a200*/  SHF.R.U64 R2, R2, 0x3, RZ ;  /* 0x0000000302027819 */ /* 0x000fe400000012ff */
[----:B------:R-:W-:Y:S02]  /*a210*/  SHF.R.U64 R10, R10, 0x3, RZ ;  /* 0x000000030a0a7819 */ /* 0x000fe400000012ff */
[----:B------:R-:W-:Y:S02]  /*a220*/  SHF.R.U64 R20, R20, 0x3, RZ ;  /* 0x0000000314147819 */ /* 0x000fe400000012ff */
[----:B------:R-:W-:Y:S02]  /*a230*/  LOP3.LUT R14, R2, R53, RZ, 0x3c, !PT ;  /* 0x00000035020e7212 */ /* 0x000fe400078e3cff */
[----:B------:R-:W-:Y:S02]  /*a240*/  LOP3.LUT R12, R10, R55, RZ, 0x3c, !PT ;  /* 0x000000370a0c7212 */ /* 0x000fe400078e3cff */
[----:B------:R-:W-:-:S02]  /*a250*/  LOP3.LUT R10, R20, R59, RZ, 0x3c, !PT ;  /* 0x0000003b140a7212 */ /* 0x000fc400078e3cff */
[----:B------:R-:W-:Y:S02]  /*a260*/  LOP3.LUT R15, R8, 0x380, RZ, 0xc0, !PT ;  /* 0x00000380080f7812 */ /* 0x000fe400078ec0ff */
[----:B------:R-:W-:Y:S02]  /*a270*/  MOV R44, R12 ;  /* 0x0000000c002c7202 */ /* 0x000fe40000000f00 */
[----:B------:R-:W-:Y:S02]  /*a280*/  SHF.R.U64 R15, R15, 0x3, RZ ;  /* 0x000000030f0f7819 */ /* 0x000fe400000012ff */
[----:B------:R-:W-:Y:S02]  /*a290*/  PLOP3.LUT P2, PT, PT, PT, UP0, 0x80, 0x0 ;  /* 0x000000000000781c */ /* 0x000fe40003f4f008 */
[----:B------:R-:W-:Y:S01]  /*a2a0*/  LOP3.LUT R8, R15, R8, RZ, 0x3c, !PT ;  /* 0x000000080f087212 */ /* 0x000fe200078e3cff */
[----:B------:R-:W-:-:S03]  /*a2b0*/  IMAD.X R15, RZ, RZ, R9, P3 ;  /* 0x000000ffff0f7224 */ /* 0x000fc600018e0609 */
[----:B------:R-:W-:Y:S02]  /*a2c0*/  MOV R48, R8 ;  /* 0x0000000800307202 */ /* 0x000fe40000000f00 */
[----:B------:R-:W-:Y:S02]  /*a2d0*/  MOV R46, R14 ;  /* 0x0000000e002e7202 */ /* 0x000fe40000000f00 */
[----:B---3--:R-:W-:Y:S01]  /*a2e0*/  LOP3.LUT R2, R28, 0x2, RZ, 0x3c, !PT ;  /* 0x000000021c027812 */ /* 0x008fe200078e3cff */
[----:B------:R-:W-:Y:S04]  /*a2f0*/  SHFL.IDX PT, R25, R25, R28, 0x1c1f ;  /* 0x001c1f1c19197589 */ /* 0x000fe800000e0000 */
[----:B------:R-:W0:Y:S04]  /*a300*/  SHFL.IDX PT, R20, R57, R2, 0x1c1f ;  /* 0x001c1f0239147589 */ /* 0x000e2800000e0000 */
[----:B------:R-:W-:Y:S04]  /*a310*/  SHFL.IDX PT, R29, R29, R28, 0x1c1f ;  /* 0x001c1f1c1d1d7589 */ /* 0x000fe800000e0000 */
[----:B------:R1:W2:Y:S04]  /*a320*/  SHFL.IDX PT, R24, R21, R2, 0x1c1f ;  /* 0x001c1f0215187589 */ /* 0x0002a800000e0000 */
[----:B------:R-:W-:Y:S04]  /*a330*/  SHFL.IDX PT, R41, R41, R28, 0x1c1f ;  /* 0x001c1f1c29297589 */ /* 0x000fe800000e0000 */
[----:B------:R-:W3:Y:S01]  /*a340*/  SHFL.IDX PT, R36, R27, R2, 0x1c1f ;  /* 0x001c1f021b247589 */ /* 0x000ee200000e0000 */
[----:B-1----:R-:W-:-:S03]  /*a350*/  IMAD.U32 R21, RZ, RZ, UR7 ;  /* 0x00000007ff157e24 */ /* 0x002fc6000f8e00ff */
[----:B------:R-:W-:Y:S04]  /*a360*/  SHFL.IDX PT, R33, R33, R28, 0x1c1f ;  /* 0x001c1f1c21217589 */ /* 0x000fe800000e0000 */
[----:B------:R-:W1:Y:S01]  /*a370*/  SHFL.IDX PT, R26, R35, R2, 0x1c1f ;  /* 0x001c1f02231a7589 */ /* 0x000e6200000e0000 */
[----:B0-----:R-:W-:-:S03]  /*a380*/  SEL R8, R25, R20, P0 ;  /* 0x0000001419087207 */ /* 0x001fc60000000000 */
[----:B------:R-:W-:Y:S04]  /*a390*/  SHFL.IDX PT, R43, R43, R28, 0x1c1f ;  /* 0x001c1f1c2b2b7589 */ /* 0x000fe800000e0000 */
[----:B------:R-:W0:Y:S01]  /*a3a0*/  SHFL.IDX PT, R38, R45, R2, 0x1c1f ;  /* 0x001c1f022d267589 */ /* 0x000e2200000e0000 */
[----:B--2---:R-:W-:Y:S02]  /*a3b0*/  SEL R12, R29, R24, P0 ;  /* 0x000000181d0c7207 */ /* 0x004fe40000000000 */
[----:B------:R-:W-:Y:S01]  /*a3c0*/  SEL R14, R24, R29, P0 ;  /* 0x0000001d180e7207 */ /* 0x000fe20000000000 */
[----:B------:R-:W-:Y:S04]  /*a3d0*/  SHFL.IDX PT, R47, R47, R28, 0x1c1f ;  /* 0x001c1f1c2f2f7589 */ /* 0x000fe800000e0000 */
[----:B------:R-:W2:Y:S01]  /*a3e0*/  SHFL.IDX PT, R40, R49, R2, 0x1c1f ;  /* 0x001c1f0231287589 */ /* 0x000ea200000e0000 */
[----:B---3--:R-:W-:-:S03]  /*a3f0*/  SEL R9, R41, R36, P0 ;  /* 0x0000002429097207 */ /* 0x008fc60000000000 */
[----:B------:R-:W-:Y:S04]  /*a400*/  SHFL.IDX PT, R37, R37, R28, 0x1c1f ;  /* 0x001c1f1c25257589 */ /* 0x000fe800000e0000 */
[----:B------:R3:W4:Y:S01]  /*a410*/  SHFL.IDX PT, R30, R39, R2, 0x1c1f ;  /* 0x001c1f02271e7589 */ /* 0x00072200000e0000 */
[----:B-1----:R-:W-:Y:S02]  /*a420*/  SEL R24, R33, R26, P0 ;  /* 0x0000001a21187207 */ /* 0x002fe40000000000 */
[----:B------:R-:W-:Y:S01]  /*a430*/  SEL R26, R26, R33, P0 ;  /* 0x000000211a1a7207 */ /* 0x000fe20000000000 */
[----:B------:R-:W-:Y:S04]  /*a440*/  SHFL.IDX PT, R51, R51, R28, 0x1c1f ;  /* 0x001c1f1c33337589 */ /* 0x000fe800000e0000 */
[----:B------:R-:W1:Y:S01]  /*a450*/  SHFL.IDX PT, R42, R5, R2, 0x1c1f ;  /* 0x001c1f02052a7589 */ /* 0x000e6200000e0000 */
[----:B0-----:R-:W-:-:S02]  /*a460*/  SEL R13, R43, R38, P0 ;  /* 0x000000262b0d7207 */ /* 0x001fc40000000000 */
[----:B---3--:R-:W-:Y:S02]  /*a470*/  MOV R39, R10 ;  /* 0x0000000a00277202 */ /* 0x008fe40000000f00 */
[----:B------:R-:W-:Y:S01]  /*a480*/  SEL R10, R20, R25, P0 ;  /* 0x00000019140a7207 */ /* 0x000fe20000000000 */
[----:B------:R-:W-:Y:S01]  /*a490*/  IMAD.U32 R20, RZ, RZ, UR6 ;  /* 0x00000006ff147e24 */ /* 0x000fe2000f8e00ff */
[----:B------:R-:W-:Y:S02]  /*a4a0*/  SEL R11, R36, R41, P0 ;  /* 0x00000029240b7207 */ /* 0x000fe40000000000 */
[----:B------:R-:W-:Y:S02]  /*a4b0*/  SEL R15, R38, R43, P0 ;  /* 0x0000002b260f7207 */ /* 0x000fe40000000000 */
[----:B--2---:R-:W-:Y:S01]  /*a4c0*/  SEL R25, R47, R40, P0 ;  /* 0x000000282f197207 */ /* 0x004fe20000000000 */
[----:B------:R0:W-:Y:S01]  /*a4d0*/  STSM.16.M88.4 [R48], R8 ;  /* 0x0000000830007844 */ /* 0x0001e20000000200 */
[----:B------:R-:W-:-:S02]  /*a4e0*/  SEL R27, R40, R47, P0 ;  /* 0x0000002f281b7207 */ /* 0x000fc40000000000 */
[----:B----4-:R-:W-:Y:S01]  /*a4f0*/  SEL R32, R37, R30, P0 ;  /* 0x0000001e25207207 */ /* 0x010fe20000000000 */
[----:B------:R2:W-:Y:S01]  /*a500*/  STSM.16.M88.4 [R46], R12 ;  /* 0x0000000c2e007844 */ /* 0x0005e20000000200 */
[----:B------:R-:W-:Y:S02]  /*a510*/  SEL R34, R30, R37, P0 ;  /* 0x000000251e227207 */ /* 0x000fe40000000000 */
[----:B------:R-:W3:Y:S01]  /*a520*/  LDC R37, c[0x0][0xbe8] ;  /* 0x0002fa00ff257b82 */ /* 0x000ee20000000800 */
[----:B------:R2:W-:Y:S01]  /*a530*/  STSM.16.M88.4 [R44], R24 ;  /* 0x000000182c007844 */ /* 0x0005e20000000200 */
[----:B-1----:R-:W-:Y:S02]  /*a540*/  SEL R33, R51, R42, P0 ;  /* 0x0000002a33217207 */ /* 0x002fe40000000000 */
[----:B------:R-:W-:-:S05]  /*a550*/  SEL R35, R42, R51, P0 ;  /* 0x000000332a237207 */ /* 0x000fca0000000000 */
[----:B------:R2:W-:Y:S01]  /*a560*/  STSM.16.M88.4 [R39], R32 ;  /* 0x0000002027007844 */ /* 0x0005e20000000200 */
[----:B------:R-:W-:Y:S06]  /*a570*/  BAR.SYNC.DEFER_BLOCKING 0x1, 0x180 ;  /* 0x0046000000007b1d */ /* 0x000fec0000010000 */
[----:B------:R-:W4:Y:S01]  /*a580*/  @P2 LDG.E R2, desc[UR52][R20.64] ;  /* 0x0000003414022981 */ /* 0x000f22000c1e1900 */
[----:B---3--:R-:W-:Y:S01]  /*a590*/  ISETP.NE.AND P1, PT, R37, 0x1, PT ;  /* 0x000000012500780c */ /* 0x008fe20003f25270 */
[----:B------:R-:W-:Y:S01]  /*a5a0*/  UIMAD UR6, UR14, UR8, URZ ;  /* 0x000000080e0672a4 */ /* 0x000fe2000f8e023f */
[----:B0-----:R-:W-:Y:S01]  /*a5b0*/  VIADD R10, R17, UR42 ;  /* 0x0000002a110a7c36 */ /* 0x001fe20008000000 */
[----:B------:R-:W-:-:S02]  /*a5c0*/  USEL UR40, UR40, URZ, !UP0 ;  /* 0x0000003f28287287 */ /* 0x000fc4000c000000 */
[----:B------:R-:W-:Y:S01]  /*a5d0*/  UIMAD UR9, UR41, UR9, UR6 ;  /* 0x00000009290972a4 */ /* 0x000fe2000f8e0206 */
[----:B------:R-:W-:-:S07]  /*a5e0*/  IMAD.MOV.U32 R8, RZ, RZ, R10 ;  /* 0x000000ffff087224 */ /* 0x000fce00078e000a */
[----:B------:R-:W0:Y:S08]  /*a5f0*/  @P1 LDC R5, c[0x0][0xbec] ;  /* 0x0002fb00ff051b82 */ /* 0x000e300000000800 */
[----:B------:R-:W1:Y:S01]  /*a600*/  @P1 LDC R29, c[0x0][0xbf0] ;  /* 0x0002fc00ff1d1b82 */ /* 0x000e620000000800 */
[----:B----4-:R-:W-:Y:S01]  /*a610*/  @P2 R2UR UR4, R2 ;  /* 0x00000000020422ca */ /* 0x010fe200000e0000 */
        /* <DEDUP_REMOVED lines=12> */
[----:B------:R-:W-:Y:S02]  /*a6e0*/  UISETP.NE.U32.AND UP0, UPT, UR16, URZ, UPT ;  /* 0x0000003f1000728c */ /* 0x000fe4000bf05070 */
[----:B------:R-:W-:Y:S02]  /*a6f0*/  UIMAD UR9, UR8, UR13, UR9 ;  /* 0x0000000d080972a4 */ /* 0x000fe4000f8e0209 */
[----:B------:R-:W-:Y:S02]  /*a700*/  UIMAD.WIDE.U32 UR10, UR8, UR12, UR10 ;  /* 0x0000000c080a72a5 */ /* 0x000fe4000f8e000a */
[----:B------:R-:W-:Y:S02]  /*a710*/  UISETP.NE.AND.EX UP0, UPT, UR17, URZ, UPT, UP0 ;  /* 0x0000003f1100728c */ /* 0x000fe4000bf05300 */
[----:B------:R-:W-:Y:S01]  /*a720*/  IMAD.U32 R10, RZ, RZ, UR9 ;  /* 0x00000009ff0a7e24 */ /* 0x000fe2000f8e00ff */
[----:B------:R-:W-:Y:S01]  /*a730*/  ULDC.64 UR12, c[0x0][0xb88] ;  /* 0x0002e200000c7ab9 */ /* 0x000fe20000000a00 */
[----:B------:R-:W-:Y:S01]  /*a740*/  IADD3 R8, P0, R8, UR10, RZ ;  /* 0x0000000a08087c10 */ /* 0x000fe2000ff1e0ff */
[----:B------:R-:W-:Y:S01]  /*a750*/  IMAD R2, R2, UR12, RZ ;  /* 0x0000000c02027c24 */ /* 0x000fe2000f8e02ff */
[----:B------:R-:W-:Y:S01]  /*a760*/  PLOP3.LUT P3, PT, PT, PT, UP0, 0x80, 0x0 ;  /* 0x000000000000781c */ /* 0x000fe20003f6f008 */
[----:B------:R-:W-:Y:S01]  /*a770*/  ULDC UR9, c[0x0][0xa88] ;  /* 0x0002a20000097ab9 */ /* 0x000fe20000000800 */
[----:B------:R-:W-:Y:S01]  /*a780*/  IADD3.X R9, R9, UR11, R10, P0, !PT ;  /* 0x0000000b09097c10 */ /* 0x000fe200087fe40a */
[----:B------:R-:W-:-:S02]  /*a790*/  IMAD R11, R5, UR13, R2 ;  /* 0x0000000d050b7c24 */ /* 0x000fc4000f8e0202 */
[----:B------:R-:W-:Y:S01]  /*a7a0*/  @UP0 ULDC.64 UR10, c[0x0][0xc08] ;  /* 0x00030200000a0ab9 */ /* 0x000fe20000000a00 */
[----:B------:R-:W-:Y:S01]  /*a7b0*/  IMAD.U32 R2, RZ, RZ, UR9 ;  /* 0x00000009ff027e24 */ /* 0x000fe2000f8e00ff */
[----:B------:R-:W-:Y:S01]  /*a7c0*/  @UP0 UIMAD.WIDE UR10, UR39, 0x4, UR10 ;  /* 0x00000004270a08a5 */ /* 0x000fe2000f8e020a */
        /* <DEDUP_REMOVED lines=11> */
[----:B--2---:R-:W2:Y:S04]  /*a880*/  LDG.E R11, desc[UR52][R20.64] ;  /* 0x00000034140b7981 */ /* 0x004ea8000c1e1900 */
[----:B-----5:R-:W2:Y:S02]  /*a890*/  LDG.E R2, desc[UR52][R20.64+0x4] ;  /* 0x0000043414027981 */ /* 0x020ea4000c1e1900 */
[----:B--2---:R-:W-:-:S07]  /*a8a0*/  IMAD.IADD R2, R2, 0x1, -R11 ;  /* 0x0000000102027824 */ /* 0x004fce00078e0a0b */
.L_x_15220:
[----:B------:R-:W-:Y:S01]  /*a8b0*/  SHFL.IDX PT, R20, R9, RZ, 0x1c1f ;  /* 0x001c1fff09147589 */ /* 0x000fe200000e0000 */
[----:B------:R-:W-:Y:S01]  /*a8c0*/  IMAD.WIDE R6, R5, 0x2, R6 ;  /* 0x0000000205067825 */ /* 0x000fe200078e0206 */
[----:B------:R-:W-:Y:S01]  /*a8d0*/  LOP3.LUT P0, RZ, R23, 0x3, RZ, 0xc0, !PT ;  /* 0x0000000317ff7812 */ /* 0x000fe2000780c0ff */
[----:B------:R-:W-:Y:S01]  /*a8e0*/  ULDC.64 UR10, c[0x0][0xaa0] ;  /* 0x0002a800000a7ab9 */ /* 0x000fe20000000a00 */
[----:B------:R-:W0:Y:S01]  /*a8f0*/  SHFL.IDX PT, R21, R8, RZ, 0x1c1f ;  /* 0x001c1fff08157589 */ /* 0x000e2200000e0000 */
[----:B--2---:R-:W-:Y:S01]  /*a900*/  VIADD R10, R157, UR42 ;  /* 0x0000002a9d0a7c36 */ /* 0x004fe20008000000 */
[----:B------:R-:W-:Y:S01]  /*a910*/  IADD3 R13, P3, R6, 0x1800, RZ ;  /* 0x00001800060d7810 */ /* 0x000fe20007f7e0ff */
[----:B-----5:R-:W-:Y:S01]  /*a920*/  IMAD R35, R2, R37, RZ ;  /* 0x0000002502237224 */ /* 0x020fe200078e02ff */
[----:B------:R1:W-:Y:S01]  /*a930*/  SHFL.IDX PT, R28, R9, 0x1, 0x1c1f ;  /* 0x003c1f00091c7f89 */ /* 0x0003e200000e0000 */
[----:B------:R-:W-:Y:S01]  /*a940*/  VIADD R2, R10, 0x8 ;  /* 0x000000080a027836 */ /* 0x000fe20000000000 */
[----:B------:R-:W-:-:S02]  /*a950*/  IADD3 R25, P4, R6, 0x3000, RZ ;  /* 0x0000300006197810 */ /* 0x000fc40007f9e0ff */
[----:B------:R2:W3:Y:S01]  /*a960*/  SHFL.IDX PT, R29, R8, 0x1, 0x1c1f ;  /* 0x003c1f00081d7f89 */ /* 0x0004e200000e0000 */
[-C--:B------:R-:W-:Y:S02]  /*a970*/  ISETP.GE.OR P2, PT, R10, R35.reuse, P0 ;  /* 0x000000230a00720c */ /* 0x080fe40000746670 */
[----:B------:R-:W-:Y:S02]  /*a980*/  LOP3.LUT R12, R13, 0x380, RZ, 0xc0, !PT ;  /* 0x000003800d0c7812 */ /* 0x000fe400078ec0ff */
[----:B-1----:R-:W-:Y:S02]  /*a990*/  LOP3.LUT R9, R6, 0x380, RZ, 0xc0, !PT ;  /* 0x0000038006097812 */ /* 0x002fe400078ec0ff */
[----:B------:R-:W-:Y:S02]  /*a9a0*/  ISETP.GE.OR P0, PT, R2, R35, P0 ;  /* 0x000000230200720c */ /* 0x000fe40000706670 */
[----:B------:R-:W-:Y:S02]  /*a9b0*/  LOP3.LUT R24, R25, 0x380, RZ, 0xc0, !PT ;  /* 0x0000038019187812 */ /* 0x000fe400078ec0ff */
[----:B------:R-:W-:-:S02]  /*a9c0*/  SHF.R.U64 R9, R9, 0x3, RZ ;  /* 0x0000000309097819 */ /* 0x000fc400000012ff */
[----:B------:R-:W-:Y:S02]  /*a9d0*/  SHF.R.U64 R12, R12, 0x3, RZ ;  /* 0x000000030c0c7819 */ /* 0x000fe400000012ff */
[----:B------:R-:W-:Y:S01]  /*a9e0*/  SHF.R.U64 R24, R24, 0x3, RZ ;  /* 0x0000000318187819 */ /* 0x000fe200000012ff */
[----:B0-----:R0:W-:Y:S01]  /*a9f0*/  @!P2 ST.E desc[UR52][R20.64], R4 ;  /* 0x000000041400a985 */ /* 0x0011e2000c101934 */
[----:B--2---:R-:W-:Y:S01]  /*aa00*/  LOP3.LUT R8, R9, R6, RZ, 0x3c, !PT ;  /* 0x0000000609087212 */ /* 0x004fe200078e3cff */
[--C-:B------:R-:W-:Y:S01]  /*aa10*/  IMAD.MOV.U32 R9, RZ, RZ, R7.reuse ;  /* 0x000000ffff097224 */ /* 0x100fe200078e0007 */
[----:B------:R-:W-:Y:S01]  /*aa20*/  LOP3.LUT R12, R12, R13, RZ, 0x3c, !PT ;  /* 0x0000000d0c0c7212 */ /* 0x000fe200078e3cff */
[--C-:B------:R-:W-:Y:S01]  /*aa30*/  IMAD.X R13, RZ, RZ, R7.reuse, P3 ;  /* 0x000000ffff0d7224 */ /* 0x100fe200018e0607 */
[----:B------:R-:W-:Y:S01]  /*aa40*/  LOP3.LUT R24, R24, R25, RZ, 0x3c, !PT ;  /* 0x0000001918187212 */ /* 0x000fe200078e3cff */
[----:B------:R-:W-:Y:S01]  /*aa50*/  IMAD.X R25, RZ, RZ, R7, P4 ;  /* 0x000000ffff197224 */ /* 0x000fe200020e0607 */
[----:B---3--:R1:W-:Y:S04]  /*aa60*/  @!P0 ST.E desc[UR52][R28.64], R3 ;  /* 0x000000031c008985 */ /* 0x0083e8000c101934 */
[----:B------:R-:W2:Y:S01]  /*aa70*/  LD.E.128 R8, desc[UR52][R8.64] ;  /* 0x0000003408087980 */ /* 0x000ea2000c101d00 */
[----:B0-----:R-:W0:Y:S03]  /*aa80*/  @P1 LDC R20, c[0x0][0xbec] ;  /* 0x0002fb00ff141b82 */ /* 0x001e260000000800 */
[----:B------:R-:W3:Y:S04]  /*aa90*/  LD.E.128 R12, desc[UR52][R12.64] ;  /* 0x000000340c0c7980 */ /* 0x000ee8000c101d00 */
[----:B------:R-:W4:Y:S01]  /*aaa0*/  LD.E.128 R24, desc[UR52][R24.64] ;  /* 0x0000003418187980 */ /* 0x000f22000c101d00 */
[----:B------:R-:W-:Y:S01]  /*aab0*/  IADD3 R5, P0, R6, 0x4800, RZ ;  /* 0x0000480006057810 */ /* 0x000fe20007f1e0ff */
[----:B-1----:R-:W1:Y:S01]  /*aac0*/  @P1 LDC R3, c[0x0][0xbf0] ;  /* 0x0002fc00ff031b82 */ /* 0x002e620000000800 */
[----:B------:R-:W-:-:S02]  /*aad0*/  UIMAD UR9, UR7, UR10, URZ ;  /* 0x0000000a070972a4 */ /* 0x000fc4000f8e023f */
[----:B------:R-:W-:Y:S01]  /*aae0*/  LOP3.LUT R2, R5, 0x380, RZ, 0xc0, !PT ;  /* 0x0000038005027812 */ /* 0x000fe200078ec0ff */
[----:B------:R-:W-:Y:S01]  /*aaf0*/  UIMAD.WIDE.U32 UR6, UR4, UR10, URZ ;  /* 0x0000000a040672a5 */ /* 0x000fe2000f8e003f */
[----:B------:R-:W-:Y:S01]  /*ab00*/  IMAD.X R7, RZ, RZ, R7, P0 ;  /* 0x000000ffff077224 */ /* 0x000fe200000e0607 */
[----:B------:R-:W-:Y:S01]  /*ab10*/  UIMAD UR9, UR4, UR11, UR9 ;  /* 0x0000000b040972a4 */ /* 0x000fe2000f8e0209 */
[----:B------:R-:W-:Y:S02]  /*ab20*/  SHF.R.U64 R2, R2, 0x3, RZ ;  /* 0x0000000302027819 */ /* 0x000fe400000012ff */
[----:B------:R-:W-:Y:S01]  /*ab30*/  ULDC.64 UR10, c[0x0][0xae8] ;  /* 0x0002ba00000a7ab9 */ /* 0x000fe20000000a00 */
[----:B------:R-:W-:Y:S01]  /*ab40*/  UIADD3 UR7, UR7, UR9, URZ ;  /* 0x0000000907077290 */ /* 0x000fe2000fffe03f */
[----:B------:R-:W-:Y:S01]  /*ab50*/  LOP3.LUT R6, R2, R5, RZ, 0x3c, !PT ;  /* 0x0000000502067212 */ /* 0x000fe200078e3cff */
[----:B------:R-:W-:Y:S01]  /*ab60*/  UIMAD UR4, UR14, UR10, URZ ;  /* 0x0000000a0e0472a4 */ /* 0x000fe2000f8e023f */
[----:B------:R-:W-:Y:S01]  /*ab70*/  IMAD R2, R18, 0x30, R22 ;  /* 0x0000003012027824 */ /* 0x000fe200078e0216 */
[----:B------:R-:W-:-:S02]  /*ab80*/  UIMAD.WIDE.U32 UR6, UR41, UR10, UR6 ;  /* 0x0000000a290672a5 */ /* 0x000fc4000f8e0006 */
[----:B------:R-:W-:Y:S01]  /*ab90*/  UIMAD UR4, UR41, UR11, UR4 ;  /* 0x0000000b290472a4 */ /* 0x000fe2000f8e0204 */
[----:B------:R-:W-:Y:S01]  /*aba0*/  VIADD R29, R2, UR42 ;  /* 0x0000002a021d7c36 */ /* 0x000fe20008000000 */
        /* <DEDUP_REMOVED lines=11> */
[----:B------:R-:W-:Y:S01]  /*ac60*/  SHF.R.S32.HI R39, RZ, 0x1f, R19 ;  /* 0x0000001fff277819 */ /* 0x000fe20000011413 */
[----:B------:R-:W-:Y:S01]  /*ac70*/  IMAD.MOV.U32 R21, RZ, RZ, R29 ;  /* 0x000000ffff157224 */ /* 0x000fe200078e001d */
[----:B------:R-:W-:Y:S01]  /*ac80*/  UIMAD UR4, UR8, UR11, UR4 ;  /* 0x0000000b080472a4 */ /* 0x000fe2000f8e0204 */
[----:B-1----:R-:W-:Y:S01]  /*ac90*/  @P1 SHF.R.U32.HI R21, RZ, R3, R2 ;  /* 0x00000003ff151219 */ /* 0x002fe20000011602 */
[----:B------:R-:W-:Y:S01]  /*aca0*/  UIMAD.WIDE.U32 UR8, UR8, UR10, UR6 ;  /* 0x0000000a080872a5 */ /* 0x000fe2000f8e0006 */
[----:B------:R-:W-:-:S02]  /*acb0*/  VIADD R36, R22, UR42 ;  /* 0x0000002a16247c36 */ /* 0x000fc40008000000 */
[--C-:B------:R-:W-:Y:S01]  /*acc0*/  SHF.R.S32.HI R20, RZ, 0x1f, R21.reuse ;  /* 0x0000001fff147819 */ /* 0x100fe20000011415 */
[----:B------:R-:W-:Y:S01]  /*acd0*/  UIADD3 UR4, UR9, UR4, URZ ;  /* 0x0000000409047290 */ /* 0x000fe2000fffe03f */
[----:B------:R-:W-:Y:S01]  /*ace0*/  IMAD.MOV R28, RZ, RZ, -R21 ;  /* 0x000000ffff1c7224 */ /* 0x000fe200078e0a15 */
[----:B------:R-:W-:Y:S01]  /*acf0*/  ULDC.64 UR6, c[0x0][0xae0] ;  /* 0x0002b80000067ab9 */ /* 0x000fe20000000a00 */
[----:B------:R-:W-:Y:S02]  /*ad00*/  IMAD.U32 R3, RZ, RZ, UR9 ;  /* 0x00000009ff037e24 */ /* 0x000fe4000f8e00ff */
[----:B------:R-:W-:Y:S02]  /*ad10*/  IMAD R20, R20, UR6, RZ ;  /* 0x0000000614147c24 */ /* 0x000fe4000f8e02ff */
[----:B------:R-:W-:Y:S02]  /*ad20*/  IMAD R29, R37, R28, R29 ;  /* 0x0000001c251d7224 */ /* 0x000fe400078e021d */
[----:B------:R-:W-:-:S02]  /*ad30*/  IMAD.U32 R2, RZ, RZ, UR8 ;  /* 0x00000008ff027e24 */ /* 0x000fc4000f8e00ff */
        /* <DEDUP_REMOVED lines=13> */
[----:B------:R-:W-:-:S03]  /*ae10*/  IMAD.IADD R3, R3, 0x1, R21 ;  /* 0x0000000103037824 */ /* 0x000fc600078e0215 */
[----:B------:R-:W-:Y:S01]  /*ae20*/  PRMT R0, RZ, 0x654, R0 ;  /* 0x00000654ff007816 */ /* 0x000fe20000000000 */
[----:B0-----:R-:W0:Y:S01]  /*ae30*/  SHFL.IDX PT, R20, R30, RZ, 0x181f ;  /* 0x00181fff1e147589 */ /* 0x001e2200000e0000 */
[----:B------:R-:W-:Y:S01]  /*ae40*/  LEA.HI.X R32, R2, UR7, R3, 0x1, P0 ;  /* 0x0000000702207c11 */ /* 0x000fe200080f0c03 */
[C---:B------:R-:W-:Y:S01]  /*ae50*/  VIADD R2, R36.reuse, 0x30 ;  /* 0x0000003024027836 */ /* 0x040fe20000000000 */
[----:B------:R-:W-:Y:S01]  /*ae60*/  ISETP.GE.AND P0, PT, R19, UR4, PT ;  /* 0x0000000413007c0c */ /* 0x000fe2000bf06270 */
[----:B------:R-:W1:Y:S01]  /*ae70*/  SHFL.IDX PT, R28, R30, 0x1, 0x181f ;  /* 0x00381f001e1c7f89 */ /* 0x000e6200000e0000 */
[C---:B------:R-:W-:Y:S01]  /*ae80*/  VIADD R3, R36.reuse, 0x60 ;  /* 0x0000006024037836 */ /* 0x040fe20000000000 */
[----:B------:R0:W-:Y:S01]  /*ae90*/  SYNCS.ARRIVE.TRANS64.RED.A1T0 RZ, [R0+URZ], RZ ;  /* 0x000000ff00ff79a7 */ /* 0x0001e2000810043f */
[-C--:B------:R-:W-:Y:S01]  /*aea0*/  ISETP.GE.OR P1, PT, R36, R35.reuse, P0 ;  /* 0x000000232400720c */ /* 0x080fe20000726670 */
[----:B------:R-:W1:Y:S01]  /*aeb0*/  SHFL.IDX PT, R42, R30, 0x2, 0x181f ;  /* 0x00581f001e2a7f89 */ /* 0x000e6200000e0000 */
[----:B------:R-:W-:-:S02]  /*aec0*/  ISETP.GE.OR P2, PT, R2, R35, P0 ;  /* 0x000000230200720c */ /* 0x000fc40000746670 */
[----:B------:R-:W-:Y:S01]  /*aed0*/  ISETP.GE.OR P3, PT, R3, R35, P0 ;  /* 0x000000230300720c */ /* 0x000fe20000766670 */
[----:B------:R-:W1:Y:S01]  /*aee0*/  SHFL.IDX PT, R34, R32, RZ, 0x181f ;  /* 0x00181fff20227589 */ /* 0x000e6200000e0000 */
[----:B0-----:R-:W-:-:S03]  /*aef0*/  VIADD R0, R36, 0x90 ;  /* 0x0000009024007836 */ /* 0x001fc60000000000 */
[----:B------:R-:W0:Y:S02]  /*af00*/  SHFL.IDX PT, R38, R32, 0x1, 0x181f ;  /* 0x00381f0020267f89 */ /* 0x000e2400000e0000 */
[----:B------:R-:W-:Y:S02]  /*af10*/  ISETP.GE.OR P0, PT, R0, R35, P0 ;  /* 0x000000230000720c */ /* 0x000fe40000706670 */
[----:B------:R-:W0:Y:S01]  /*af20*/  SHFL.IDX PT, R40, R32, 0x2, 0x181f ;  /* 0x00581f0020287f89 */ /* 0x000e2200000e0000 */
[----:B------:R-:W-:-:S03]  /*af30*/  @!P1 LEA R2, P4, R19, R20, 0x1 ;  /* 0x0000001413029211 */ /* 0x000fc600078808ff */
[----:B------:R-:W2:Y:S01]  /*af40*/  SHFL.IDX PT, R30, R30, 0x3, 0x181f ;  /* 0x00781f001e1e7f89 */ /* 0x000ea200000e0000 */
[----:B-1----:R-:W-:-:S03]  /*af50*/  @!P2 LEA R20, P5, R19, R28, 0x1 ;  /* 0x0000001c1314a211 */ /* 0x002fc600078a08ff */
[----:B------:R-:W1:Y:S01]  /*af60*/  SHFL.IDX PT, R32, R32, 0x3, 0x181f ;  /* 0x00781f0020207f89 */ /* 0x000e6200000e0000 */
[C---:B------:R-:W-:Y:S02]  /*af70*/  @!P3 LEA R28, P6, R19.reuse, R42, 0x1 ;  /* 0x0000002a131cb211 */ /* 0x040fe400078c08ff */
[C-C-:B------:R-:W-:Y:S02]  /*af80*/  @!P1 LEA.HI.X R3, R19.reuse, R34, R39.reuse, 0x1, P4 ;  /* 0x0000002213039211 */ /* 0x140fe400020f0c27 */
[C-C-:B0-----:R-:W-:Y:S02]  /*af90*/  @!P2 LEA.HI.X R21, R19.reuse, R38, R39.reuse, 0x1, P5 ;  /* 0x000000261315a211 */ /* 0x141fe400028f0c27 */
[----:B------:R-:W-:Y:S01]  /*afa0*/  @!P3 LEA.HI.X R29, R19, R40, R39, 0x1, P6 ;  /* 0x00000028131db211 */ /* 0x000fe200030f0c27 */
[----:B--2---:R0:W-:Y:S04]  /*afb0*/  @!P1 ST.E.128 desc[UR52][R2.64], R8 ;  /* 0x0000000802009985 */ /* 0x0041e8000c101d34 */
[----:B---3--:R0:W-:Y:S04]  /*afc0*/  @!P2 ST.E.128 desc[UR52][R20.64], R12 ;  /* 0x0000000c1400a985 */ /* 0x0081e8000c101d34 */
[----:B----4-:R0:W-:Y:S01]  /*afd0*/  @!P3 ST.E.128 desc[UR52][R28.64], R24 ;  /* 0x000000181c00b985 */ /* 0x0101e2000c101d34 */
[----:B-1----:R-:W-:Y:S05]  /*afe0*/  @P0 BRA `(.L_x_15221) ;  /* 0x0000000800780947 */ /* 0x002fea0003800000 */
[----:B0-----:R-:W-:-:S04]  /*aff0*/  LEA R2, P0, R19, R30, 0x1 ;  /* 0x0000001e13027211 */ /* 0x001fc800078008ff */
[----:B------:R-:W-:-:S05]  /*b000*/  LEA.HI.X R3, R19, R32, R39, 0x1, P0 ;  /* 0x0000002013037211 */ /* 0x000fca00000f0c27 */
[----:B-----5:R1:W-:Y:S01]  /*b010*/  ST.E.128 desc[UR52][R2.64], R4 ;  /* 0x0000000402007985 */ /* 0x0203e2000c101d34 */
[----:B------:R-:W-:Y:S05]  /*b020*/  BRA `(.L_x_15221) ;  /* 0x0000000800687947 */ /* 0x000fea0003800000 */
.L_x_15219:
        /* <DEDUP_REMOVED lines=35> */
.L_x_15222:
        /* <DEDUP_REMOVED lines=45> */
.L_x_15224:
[----:B------:R-:W-:Y:S05]  /*b530*/  BSYNC B1 ;  /* 0x0000000000017941 */ /* 0x000fea0003800000 */
.L_x_15223:
[----:B0-----:R-:W0:Y:S01]  /*b540*/  @P0 LDC R3, c[0x0][0xbf0] ;  /* 0x0002fc00ff030b82 */ /* 0x001e220000000800 */
[----:B------:R-:W-:Y:S01]  /*b550*/  ULDC.64 UR12, c[0x0][0xaa0] ;  /* 0x0002a800000c7ab9 */ /* 0x000fe20000000a00 */
[----:B------:R-:W-:Y:S01]  /*b560*/  IMAD R2, R18, 0x30, R22 ;  /* 0x0000003012027824 */ /* 0x000fe200078e0216 */
[----:B------:R-:W-:Y:S01]  /*b570*/  UIMAD UR8, UR9, UR12, URZ ;  /* 0x0000000c090872a4 */ /* 0x000fe2000f8e023f */
[----:B------:R-:W-:Y:S01]  /*b580*/  VIADD R30, R22, UR42 ;  /* 0x0000002a161e7c36 */ /* 0x000fe20008000000 */
        /* <DEDUP_REMOVED lines=38> */
[----:B-----5:R-:W-:Y:S02]  /*b7f0*/  IMAD R11, R0, R11, RZ ;  /* 0x0000000b000b7224 */ /* 0x020fe400078e02ff */
[----:B------:R-:W-:Y:S01]  /*b800*/  VIADD R0, R30, 0x30 ;  /* 0x000000301e007836 */ /* 0x000fe20000000000 */
[----:B------:R-:W-:Y:S01]  /*b810*/  LEA.HI.X R8, R2, UR7, R3, 0x1, P0 ;  /* 0x0000000702087c11 */ /* 0x000fe200080f0c03 */
[----:B------:R-:W0:Y:S01]  /*b820*/  SHFL.IDX PT, R6, R4, RZ, 0x181f ;  /* 0x00181fff04067589 */ /* 0x000e2200000e0000 */
[----:B------:R-:W-:Y:S01]  /*b830*/  ISETP.GE.AND P0, PT, R19, UR4, PT ;  /* 0x0000000413007c0c */ /* 0x000fe2000bf06270 */
[C---:B------:R-:W-:Y:S02]  /*b840*/  VIADD R2, R30.reuse, 0x60 ;  /* 0x000000601e027836 */ /* 0x040fe40000000000 */
[----:B------:R-:W1:Y:S01]  /*b850*/  SHFL.IDX PT, R14, R4, 0x1, 0x181f ;  /* 0x00381f00040e7f89 */ /* 0x000e6200000e0000 */
[CC--:B------:R-:W-:Y:S01]  /*b860*/  ISETP.GE.OR P3, PT, R30.reuse, R11.reuse, P0 ;  /* 0x0000000b1e00720c */ /* 0x0c0fe20000766670 */
[----:B------:R-:W-:Y:S01]  /*b870*/  VIADD R3, R30, 0x90 ;  /* 0x000000901e037836 */ /* 0x000fe20000000000 */
[-C--:B------:R-:W-:Y:S01]  /*b880*/  ISETP.GE.OR P2, PT, R0, R11.reuse, P0 ;  /* 0x0000000b0000720c */ /* 0x080fe20000746670 */
[----:B------:R-:W2:Y:S01]  /*b890*/  SHFL.IDX PT, R24, R4, 0x2, 0x181f ;  /* 0x00581f0004187f89 */ /* 0x000ea200000e0000 */
[----:B------:R-:W-:-:S02]  /*b8a0*/  ISETP.GE.OR P1, PT, R2, R11, P0 ;  /* 0x0000000b0200720c */ /* 0x000fc40000726670 */
[----:B------:R-:W-:Y:S01]  /*b8b0*/  ISETP.GE.OR P0, PT, R3, R11, P0 ;  /* 0x0000000b0300720c */ /* 0x000fe20000706670 */
[----:B------:R-:W3:Y:S04]  /*b8c0*/  SHFL.IDX PT, R10, R8, RZ, 0x181f ;  /* 0x00181fff080a7589 */ /* 0x000ee800000e0000 */
        /* <DEDUP_REMOVED lines=16> */
.L_x_15221:
[----:B------:R-:W-:Y:S05]  /*b9d0*/  BSYNC B0 ;  /* 0x0000000000007941 */ /* 0x000fea0003800000 */
.L_x_15218:
[----:B------:R-:W-:Y:S02]  /*b9e0*/  ULDC UR4, c[0x0][0xc3c] ;  /* 0x00030f0000047ab9 */ /* 0x000fe40000000800 */
[----:B------:R-:W-:-:S13]  /*b9f0*/  ISETP.GE.AND P0, PT, R31, UR4, PT ;  /* 0x000000041f007c0c */ /* 0x000fda000bf06270 */
[----:B------:R-:W-:Y:S05]  /*ba00*/  @!P0 BRA `(.L_x_15225) ;  /* 0xffffff5000bc8947 */ /* 0x000fea000383ffff */
[----:B------:R-:W-:Y:S05]  /*ba10*/  EXIT ;  /* 0x000000000000794d */ /* 0x000fea0003800000 */
.L_x_15176:
        /* <DEDUP_REMOVED lines=57> */
.L_x_15231:
        /* <DEDUP_REMOVED lines=12> */
.L_x_15230:
[----:B------:R-:W-:Y:S05]  /*be70*/  BSYNC B0 ;  /* 0x0000000000007941 */ /* 0x000fea0003800000 */
.L_x_15229:
        /* <DEDUP_REMOVED lines=21> */
.L_x_15227:
        /* <DEDUP_REMOVED lines=24> */
.L_x_15232:
[----:B---3--:R-:W-:Y:S01]  /*c150*/  IMAD R16, R16, R9, R13 ;  /* 0x0000000910107224 */ /* 0x008fe200078e020d */
[----:B------:R-:W-:Y:S01]  /*c160*/  IABS R2, R4 ;  /* 0x0000000400027213 */ /* 0x000fe20000000000 */
[----:B-12---:R-:W-:Y:S02]  /*c170*/  IMAD.MOV R11, RZ, RZ, -R3 ;  /* 0x000000ffff0b7224 */ /* 0x006fe400078e0a03 */
[----:B------:R-:W-:Y:S02]  /*c180*/  IMAD.IADD R7, R7, 0x1, -R16 ;  /* 0x0000000107077824 */ /* 0x000fe400078e0a10 */
[----:B0-----:R-:W-:Y:S02]  /*c190*/  IMAD.MOV R12, RZ, RZ, -R2 ;  /* 0x000000ffff0c7224 */ /* 0x001fe400078e0a02 */
        /* <DEDUP_REMOVED lines=31> */
[----:B------:R-:W-:Y:S01]  /*c390*/  IMAD.MOV.U32 R2, RZ, RZ, R11 ;  /* 0x000000ffff027224 */ /* 0x000fe200078e000b */
[----:B------:R-:W-:-:S03]  /*c3a0*/  IABS R11, R13 ;  /* 0x0000000d000b7213 */ /* 0x000fc60000000000 */
        /* <DEDUP_REMOVED lines=21> */
.L_x_15228:
[----:B------:R-:W-:Y:S01]  /*c500*/  IMAD.MOV.U32 R16, RZ, RZ, R7 ;  /* 0x000000ffff107224 */ /* 0x000fe200078e0007 */
[----:B------:R-:W-:Y:S01]  /*c510*/  ULDC UR40, c[0x0][0xc3c] ;  /* 0x00030f0000287ab9 */ /* 0x000fe20000000800 */
[----:B------:R-:W-:Y:S02]  /*c520*/  IMAD.MOV.U32 R17, RZ, RZ, RZ ;  /* 0x000000ffff117224 */ /* 0x000fe400078e00ff */
[----:B------:R-:W-:-:S07]  /*c530*/  IMAD.MOV.U32 R18, RZ, RZ, RZ ;  /* 0x000000ffff127224 */ /* 0x000fce00078e00ff */
.L_x_15233:
[----:B------:R-:W-:Y:S01]  /*c540*/  ISETP.NE.AND P0, PT, R5, RZ, PT ;  /* 0x000000ff0500720c */ /* 0x000fe20003f05270 */
[----:B------:R-:W-:-:S12]  /*c550*/  IMAD.U32 R19, RZ, RZ, UR40 ;  /* 0x00000028ff137e24 */ /* 0x000fd8000f8e00ff */
[----:B------:R-:W0:Y:S01]  /*c560*/  @!P0 S2R R3, SR_CgaCtaId ;  /* 0x0000000000038919 */ /* 0x000e220000008800 */
[----:B------:R-:W-:-:S04]  /*c570*/  @!P0 MOV R0, 0x400 ;  /* 0x0000040000008802 */ /* 0x000fc80000000f00 */
[----:B0-----:R-:W-:-:S05]  /*c580*/  @!P0 LEA R0, R3, R0, 0x18 ;  /* 0x0000000003008211 */ /* 0x001fca00078ec0ff */
[----:B------:R0:W-:Y:S01]  /*c590*/  @!P0 STS.128 [R0+0x132d0], R16 ;  /* 0x0132d01000008388 */ /* 0x0001e20000000c00 */
[----:B------:R-:W-:Y:S06]  /*c5a0*/  BAR.ARV 0x5, 0x200 ;  /* 0x0148000000007b1d */ /* 0x000fec0000002000 */
.L_x_15226:
        /* <DEDUP_REMOVED lines=49> */
.L_x_15309:
[----:B------:R-:W-:Y:S01]  /*c8c0*/  ULDC.64 UR4, c[0x0][0xc88] ;  /* 0x0003220000047ab9 */ /* 0x000fe20000000a00 */
[----:B------:R-:W-:Y:S01]  /*c8d0*/  ULDC.64 UR6, c[0x0][0xa18] ;  /* 0x0002860000067ab9 */ /* 0x000fe20000000a00 */
[----:B------:R-:W-:Y:S01]  /*c8e0*/  UIMAD.WIDE UR4, UR40, 0x4, UR4 ;  /* 0x00000004280478a5 */ /* 0x000fe2000f8e0204 */
[----:B------:R-:W-:-:S05]  /*c8f0*/  ULDC.64 UR8, c[0x0][0xa00] ;  /* 0x0002800000087ab9 */ /* 0x000fca0000000a00 */
[----:B-12---:R-:W-:Y:S02]  /*c900*/  IMAD.U32 R2, RZ, RZ, UR4 ;  /* 0x00000004ff027e24 */ /* 0x006fe4000f8e00ff */
        /* <DEDUP_REMOVED lines=45> */
.L_x_15235:
        /* <DEDUP_REMOVED lines=22> */
.L_x_15236:
        /* <DEDUP_REMOVED lines=11> */
.L_x_15237:
        /* <DEDUP_REMOVED lines=42> */
.L_x_15239:
        /* <DEDUP_REMOVED lines=20> */
.L_x_15242:
[----:B------:R-:W-:Y:S05]  /*d1d0*/  BSYNC B6 ;  /* 0x0000000000067941 */ /* 0x000fea0003800000 */
.L_x_15241:
        /* <DEDUP_REMOVED lines=24> */
.L_x_15244:
[----:B------:R-:W-:Y:S05]  /*d360*/  BSYNC B6 ;  /* 0x0000000000067941 */ /* 0x000fea0003800000 */
.L_x_15243:
        /* <DEDUP_REMOVED lines=20> */
.L_x_15246:
[----:B------:R-:W-:Y:S05]  /*d4b0*/  BSYNC B6 ;  /* 0x0000000000067941 */ /* 0x000fea0003800000 */
.L_x_15245:
        /* <DEDUP_REMOVED lines=20> */
.L_x_15248:
[----:B------:R-:W-:Y:S05]  /*d600*/  BSYNC B6 ;  /* 0x0000000000067941 */ /* 0x000fea0003800000 */
.L_x_15247:
        /* <DEDUP_REMOVED lines=18> */
.L_x_15329:
[----:B------:R-:W1:Y:S01]  /*d730*/  S2R R0, SR_TID.X ;  /* 0x0000000000007919 */ /* 0x000e620000002100 */
[----:B------:R-:W-:Y:S01]  /*d740*/  UMOV UR4, 0xa0 ;  /* 0x000000a000047882 */ /* 0x000fe20000000000 */
[----:B0-----:R-:W0:Y:S01]  /*d750*/  @P2 LDC R5, c[0x0][0x434] ;  /* 0x00010d00ff052b82 */ /* 0x001e220000000800 */
[----:B------:R-:W-:Y:S01]  /*d760*/  UIMAD UR4, UR42, UR4, -0xa0 ;  /* 0xffffff602a0474a4 */ /* 0x000fe2000f8e0204 */
[----:B------:R-:W3:Y:S01]  /*d770*/  S2R R9, SR_TID.X ;  /* 0x0000000000097919 */ /* 0x000ee20000002100 */
[----:B------:R-:W-:Y:S01]  /*d780*/  SHF.R.S32.HI R13, RZ, 0x1f, R20 ;  /* 0x0000001fff0d7819 */ /* 0x000fe20000011414 */
[----:B------:R-:W-:Y:S01]  /*d790*/  IMAD.MOV.U32 R11, RZ, RZ, R26 ;  /* 0x000000ffff0b7224 */ /* 0x000fe200078e001a */
[----:B------:R-:W4:Y:S03]  /*d7a0*/  S2R R12, SR_TID.X ;  /* 0x00000000000c7919 */ /* 0x000f260000002100 */
        /* <DEDUP_REMOVED lines=55> */
[----:B------:R-:W-:Y:S01]  /*db20*/  @P0 LOP3.LUT R11, R11, 0x2, RZ, 0xfc, !PT ;  /* 0x000000020b0b0812 */ /* 0x000fe200078efcff */
[----:B------:R-:W-:-:S03]  /*db30*/  IMAD.MOV R0, RZ, RZ, -R8 ;  /* 0x000000ffff007224 */ /* 0x000fc600078e0a08 */
[----:B------:R-:W-:Y:S01]  /*db40*/  LOP3.LUT R11, R11, 0xfffffffb, RZ, 0xc0, !PT ;  /* 0xfffffffb0b0b7812 */ /* 0x000fe200078ec0ff */
        /* <DEDUP_REMOVED lines=10> */
.L_x_15250:
        /* <DEDUP_REMOVED lines=10> */
.L_x_15330:
[----:B------:R-:W-:Y:S05]  /*dc90*/  BSYNC B0 ;  /* 0x0000000000007941 */ /* 0x000fea0003800000 */
.L_x_15251:
        /* <DEDUP_REMOVED lines=64> */
[----:B------:R-:W-:Y:S01]  /*e0a0*/  IMAD.IADD R3, R22, 0x1, R19 ;  /* 0x0000000116037824 */ /* 0x000fe200078e0213 */
[----:B------:R-:W0:Y:S11]  /*e0b0*/  SHFL.IDX PT, R12, R0, 0x1, 0x1c1f ;  /* 0x003c1f00000c7f89 */ /* 0x000e3600000e0000 */
        /* <DEDUP_REMOVED lines=27> */
.L_x_15342:
        /* <DEDUP_REMOVED lines=12> */
.L_x_15254:
        /* <DEDUP_REMOVED lines=11> */
.L_x_15255:
[----:B------:R3:W-:Y:S01]  /*e3e0*/  SYNCS.ARRIVE.TRANS64.A1T0 RZ, [R7+URZ+0x13270], RZ ;  /* 0x013270ff07ff79a7 */ /* 0x0007e2000810003f */
[----:B------:R-:W-:Y:S05]  /*e3f0*/  @!P6 BRA `(.L_x_15256) ;  /* 0x000000000004e947 */ /* 0x000fea0003800000 */
[----:B------:R-:W-:Y:S01]  /*e400*/  BPT.TRAP 0x1 ;  /* 0x000000040000795c */ /* 0x000fe20000300000 */
.L_x_15256:
[----:B------:R-:W4:Y:S01]  /*e410*/  LDL R0, [R1+0x28] ;  /* 0x0000280001007983 */ /* 0x000f220000100800 */
[----:B------:R-:W-:Y:S01]  /*e420*/  BSSY B0, `(.L_x_15257) ;  /* 0x0000003000007945 */ /* 0x000fe20003800000 */
[----:B----4-:R-:W4:Y:S03]  /*e430*/  SYNCS.PHASECHK.TRANS64.TRYWAIT P0, [R7+URZ+0x13240], R0 ;  /* 0x01324000070075a7 */ /* 0x010f26000800017f */
[----:B----4-:R-:W-:Y:S05]  /*e440*/  @!P0 BRA `(.L_x_15258) ;  /* 0x0000004800cc8947 */ /* 0x010fea0003800000 */
.L_x_15343:
[----:B------:R-:W-:Y:S05]  /*e450*/  BSYNC B0 ;  /* 0x0000000000007941 */ /* 0x000fea0003800000 */
.L_x_15257:
        /* <DEDUP_REMOVED lines=66> */
[----:B------:R2:W-:Y:S02]  /*e880*/  @P3 LDGSTS.E.BYPASS.LTC128B.128 [R3+0xf000], desc[UR52][R4.64], !P2 ;  /* 0x0f00000004033fae */ /* 0x0005e4000d101d74 */
[----:B--2---:R-:W-:Y:S02]  /*e890*/  @P1 IMAD.MOV.U32 R4, RZ, RZ, R2 ;  /* 0x000000ffff041224 */ /* 0x004fe400078e0002 */
[----:B------:R-:W-:-:S05]  /*e8a0*/  @P1 IMAD.MOV.U32 R5, RZ, RZ, R0 ;  /* 0x000000ffff051224 */ /* 0x000fca00078e0000 */
[----:B------:R2:W-:Y:S04]  /*e8b0*/  @P1 LDGSTS.E.BYPASS.LTC128B.128 [R3+0xf800], desc[UR52][R4.64], !P2 ;  /* 0x0f80000004031fae */ /* 0x0005e8000d101d74 */
[----:B--2---:R2:W3:Y:S02]  /*e8c0*/  SHFL.IDX PT, R4, R8, RZ, 0x1c1f ;  /* 0x001c1fff08047589 */ /* 0x0044e400000e0000 */
.L_x_15355:
        /* <DEDUP_REMOVED lines=15> */
.L_x_15261:
[----:B------:R-:W-:Y:S05]  /*e9c0*/  BSYNC B0 ;  /* 0x0000000000007941 */ /* 0x000fea0003800000 */
.L_x_15260:
[----:B------:R-:W-:Y:S01]  /*e9d0*/  NOP ;  /* 0x0000000000007918 */ /* 0x000fe20000000000 */
[----:B------:R-:W-:-:S13]  /*e9e0*/  PLOP3.LUT P0, PT, PT, PT, PT, 0x80, 0x0 ;  /* 0x000000000000781c */ /* 0x000fda0003f0f070 */
.L_x_15262:
        /* <DEDUP_REMOVED lines=11> */
.L_x_15263:
        /* <DEDUP_REMOVED lines=23> */
[----:B---34-:R-:W-:Y:S02]  /*ec10*/  IMAD.U32 R4, RZ, RZ, UR6 ;  /* 0x00000006ff047e24 */ /* 0x018fe4000f8e00ff */
[----:B------:R-:W3:Y:S01]  /*ec20*/  LDC.64 R2, c[0x4][R2] ;  /* 0x0100000002027b82 */ /* 0x000ee20000000a00 */
[----:B------:R-:W-:Y:S02]  /*ec30*/  IMAD.U32 R5, RZ, RZ, UR7 ;  /* 0x00000007ff057e24 */ /* 0x000fe4000f8e00ff */
[----:B------:R-:W-:Y:S02]  /*ec40*/  IMAD.U32 R6, RZ, RZ, UR8 ;  /* 0x00000008ff067e24 */ /* 0x000fe4000f8e00ff */
[----:B0-----:R-:W-:-:S02]  /*ec50*/  IMAD.U32 R7, RZ, RZ, UR9 ;  /* 0x00000009ff077e24 */ /* 0x001fc4000f8e00ff */
[----:B------:R-:W-:Y:S02]  /*ec60*/  IMAD.U32 R10, RZ, RZ, UR4 ;  /* 0x00000004ff0a7e24 */ /* 0x000fe4000f8e00ff */
[----:B------:R-:W-:Y:S02]  /*ec70*/  IMAD.U32 R11, RZ, RZ, UR5 ;  /* 0x00000005ff0b7e24 */ /* 0x000fe4000f8e00ff */
[----:B--2---:R-:W-:Y:S02]  /*ec80*/  IMAD.MOV.U32 R8, RZ, RZ, 0x70 ;  /* 0x00000070ff087424 */ /* 0x004fe400078e00ff */
[----:B------:R-:W-:Y:S02]  /*ec90*/  IMAD.MOV.U32 R12, RZ, RZ, 0x1 ;  /* 0x00000001ff0c7424 */ /* 0x000fe400078e00ff */
[----:B------:R-:W-:-:S07]  /*eca0*/  IMAD.MOV.U32 R13, RZ, RZ, RZ ;  /* 0x000000ffff0d7224 */ /* 0x000fce00078e00ff */
[----:B------:R-:W-:-:S07]  /*ecb0*/  LEPC R20, `(.L_x_15265) ;  /* 0x000000001014794e */ /* 0x000fce0000000000 */
[----:B-1-3--:R-:W-:Y:S05]  /*ecc0*/  CALL.ABS.NOINC R2 ;  /* 0x0000000002007343 */ /* 0x00afea0003c00000 */
.L_x_15265:
[----:B------:R-:W-:Y:S05]  /*ecd0*/  BSYNC B6 ;  /* 0x0000000000067941 */ /* 0x000fea0003800000 */
.L_x_15264:
[----:B0-----:R-:W3:Y:S01]  /*ece0*/  LDL R19, [R1+0x14] ;  /* 0x0000140001137983 */ /* 0x001ee20000100800 */
[----:B------:R-:W-:Y:S01]  /*ecf0*/  UISETP.NE.AND UP0, UPT, UR49, URZ, UPT ;  /* 0x0000003f3100728c */ /* 0x000fe2000bf05270 */
[C---:B------:R-:W-:Y:S01]  /*ed00*/  R2UR UR8, R18.reuse ;  /* 0x00000000120872ca */ /* 0x040fe200000e0000 */
[----:B------:R-:W-:Y:S01]  /*ed10*/  ULDC.64 UR6, c[0x0][0x2d8] ;  /* 0x0000b60000067ab9 */ /* 0x000fe20000000a00 */
[----:B------:R0:W5:Y:S01]  /*ed20*/  LDL R9, [R1+0x30] ;  /* 0x0000300001097983 */ /* 0x0001620000100800 */
[----:B------:R-:W-:Y:S01]  /*ed30*/  R2UR UR10, R18 ;  /* 0x00000000120a72ca */ /* 0x000fe200000e0000 */
[----:B------:R-:W-:Y:S01]  /*ed40*/  UMOV UR4, UR36 ;  /* 0x0000002400047c82 */ /* 0x000fe20008000000 */
[----:B------:R-:W-:Y:S01]  /*ed50*/  PLOP3.LUT P0, PT, PT, PT, UP0, 0x80, 0x0 ;  /* 0x000000000000781c */ /* 0x000fe20003f0f008 */
[----:B------:R-:W1:Y:S01]  /*ed60*/  S2R R2, SR_TID.X ;  /* 0x0000000000027919 */ /* 0x000e620000002100 */
[----:B------:R-:W-:Y:S01]  /*ed70*/  PLOP3.LUT P1, PT, PT, PT, UP0, 0x80, 0x0 ;  /* 0x000000000000781c */ /* 0x000fe20003f2f008 */
[----:B------:R-:W-:Y:S01]  /*ed80*/  UMOV UR5, UR45 ;  /* 0x0000002d00057c82 */ /* 0x000fe20008000000 */
[----:B--2---:R-:W2:Y:S01]  /*ed90*/  LDC R8, c[0x0][0x448] ;  /* 0x00011200ff087b82 */ /* 0x004ea20000000800 */
[----:B------:R-:W-:Y:S01]  /*eda0*/  @UP0 ULDC UR11, c[0x0][0x44c] ;  /* 0x00011300000b0ab9 */ /* 0x000fe20000000800 */
[----:B------:R-:W-:-:S02]  /*edb0*/  @UP0 ULDC UR12, c[0x0][0x44c] ;  /* 0x00011300000c0ab9 */ /* 0x000fc40000000800 */
[----:B------:R-:W-:Y:S01]  /*edc0*/  UIMAD.WIDE.U32 UR4, UR8, UR6, UR4 ;  /* 0x00000006080472a5 */ /* 0x000fe2000f8e0004 */
[----:B---3--:R-:W-:Y:S02]  /*edd0*/  R2UR UR9, R19 ;  /* 0x00000000130972ca */ /* 0x008fe400000e0000 */
[C---:B-1----:R-:W-:Y:S01]  /*ede0*/  LOP3.LUT R19, R2.reuse, 0x7f, RZ, 0xc0, !PT ;  /* 0x0000007f02137812 */ /* 0x042fe200078ec0ff */
[----:B------:R-:W-:-:S03]  /*edf0*/  IMAD.SHL.U32 R2, R2, 0x20, RZ ;  /* 0x0000002002027824 */ /* 0x000fc600078e00ff */
[----:B------:R-:W-:-:S04]  /*ee00*/  SHF.R.U32.HI R19, RZ, 0x2, R19 ;  /* 0x00000002ff137819 */ /* 0x000fc80000011613 */
[----:B------:R-:W-:-:S03]  /*ee10*/  LOP3.LUT R2, R19, 0x60, R2, 0xf8, !PT ;  /* 0x0000006013027812 */ /* 0x000fc600078ef802 */
[----:B------:R-:W-:Y:S02]  /*ee20*/  UIMAD UR6, UR9, UR6, URZ ;  /* 0x00000006090672a4 */ /* 0x000fe4000f8e023f */
[----:B------:R-:W-:Y:S01]  /*ee30*/  IMAD R6, R17, 0xc0, R2 ;  /* 0x000000c011067824 */ /* 0x000fe200078e0202 */
[----:B------:R-:W-:Y:S01]  /*ee40*/  ULDC.64 UR8, c[0x0][0x2e0] ;  /* 0x0000b80000087ab9 */ /* 0x000fe20000000a00 */
[----:B------:R-:W-:Y:S02]  /*ee50*/  UIMAD UR6, UR10, UR7, UR6 ;  /* 0x000000070a0672a4 */ /* 0x000fe4000f8e0206 */
[----:B------:R-:W-:Y:S01]  /*ee60*/  @P0 IMAD.HI.U32 R0, R6, UR11, RZ ;  /* 0x0000000b06000c27 */ /* 0x000fe2000f8e00ff */
[----:B------:R-:W-:Y:S01]  /*ee70*/  @UP0 ULDC UR7, c[0x0][0x450] ;  /* 0x0001140000070ab9 */ /* 0x000fe20000000800 */
[----:B------:R-:W-:Y:S02]  /*ee80*/  UIADD3 UR5, UR5, UR6, URZ ;  /* 0x0000000605057290 */ /* 0x000fe4000fffe03f */
[----:B------:R-:W-:Y:S01]  /*ee90*/  IMAD.MOV.U32 R2, RZ, RZ, R6 ;  /* 0x000000ffff027224 */ /* 0x000fe200078e0006 */
[----:B------:R-:W-:Y:S01]  /*eea0*/  @P1 SHF.R.U32.HI R2, RZ, UR7, R0 ;  /* 0x00000007ff021c19 */ /* 0x000fe20008011600 */
[----:B------:R-:W-:-:S02]  /*eeb0*/  UIMAD UR6, UR44, UR8, URZ ;  /* 0x000000082c0672a4 */ /* 0x000fc4000f8e023f */
[----:B------:R-:W-:Y:S01]  /*eec0*/  UIMAD.WIDE.U32 UR4, UR43, UR8, UR4 ;  /* 0x000000082b0472a5 */ /* 0x000fe2000f8e0004 */
[--C-:B----4-:R-:W-:Y:S01]  /*eed0*/  SHF.R.S32.HI R4, RZ, 0x1f, R2.reuse ;  /* 0x0000001fff047819 */ /* 0x110fe20000011402 */
[----:B------:R-:W-:Y:S01]  /*eee0*/  UIMAD UR6, UR43, UR9, UR6 ;  /* 0x000000092b0672a4 */ /* 0x000fe2000f8e0206 */
[----:B------:R-:W-:Y:S02]  /*eef0*/  ULDC.64 UR10, c[0x0][0x280] ;  /* 0x0000a000000a7ab9 */ /* 0x000fe40000000a00 */
[----:B------:R-:W-:Y:S01]  /*ef00*/  ULDC.64 UR8, c[0x0][0x2d0] ;  /* 0x0000b40000087ab9 */ /* 0x000fe20000000a00 */
[----:B------:R-:W-:Y:S01]  /*ef10*/  UIADD3 UR5, UR5, UR6, URZ ;  /* 0x0000000605057290 */ /* 0x000fe2000fffe03f */
[----:B------:R-:W-:Y:S02]  /*ef20*/  IMAD R4, R4, UR8, RZ ;  /* 0x0000000804047c24 */ /* 0x000fe4000f8e02ff */
[----:B------:R-:W-:Y:S01]  /*ef30*/  IMAD.U32 R5, RZ, RZ, UR8 ;  /* 0x00000008ff057e24 */ /* 0x000fe2000f8e00ff */
[----:B------:R-:W-:Y:S01]  /*ef40*/  ULDC.64 UR6, c[0x0][0x2c8] ;  /* 0x0000b20000067ab9 */ /* 0x000fe20000000a00 */
[----:B------:R-:W-:-:S02]  /*ef50*/  IMAD.MOV R0, RZ, RZ, -R2 ;  /* 0x000000ffff007224 */ /* 0x000fc400078e0a02 */
[C---:B------:R-:W-:Y:S02]  /*ef60*/  IMAD R4, R2.reuse, UR9, R4 ;  /* 0x0000000902047c24 */ /* 0x040fe4000f8e0204 */
[----:B------:R-:W-:-:S04]  /*ef70*/  IMAD.WIDE.U32 R2, R2, R5, UR4 ;  /* 0x0000000402027e25 */ /* 0x000fc8000f8e0005 */
[----:B--2---:R-:W-:Y:S02]  /*ef80*/  IMAD R0, R8, R0, R6 ;  /* 0x0000000008007224 */ /* 0x004fe400078e0206 */
        /* <DEDUP_REMOVED lines=10> */
[----:B------:R-:W1:Y:S03]  /*f030*/  S2R R19, SR_TID.X ;  /* 0x0000000000137919 */ /* 0x000e660000002100 */
[----:B------:R-:W-:-:S06]  /*f040*/  IMAD.MOV.U32 R2, RZ, RZ, R6 ;  /* 0x000000ffff027224 */ /* 0x000fcc00078e0006 */
[----:B------:R-:W-:Y:S01]  /*f050*/  @P0 IMAD.HI.U32 R3, R6, UR12, RZ ;  /* 0x0000000c06030c27 */ /* 0x000fe2000f8e00ff */
[----:B------:R-:W-:-:S04]  /*f060*/  @UP0 ULDC UR12, c[0x0][0x450] ;  /* 0x00011400000c0ab9 */ /* 0x000fc80000000800 */
        /* <DEDUP_REMOVED lines=12> */
[----:B-1----:R-:W-:Y:S02]  /*f130*/  IMAD.SHL.U32 R10, R19, 0x10, RZ ;  /* 0x00000010130a7824 */ /* 0x002fe400078e00ff */
        /* <DEDUP_REMOVED lines=8> */
[----:B0-----:R-:W-:Y:S06]  /*f1c0*/  BRA.DIV UR4, `(.L_x_15266) ;  /* 0x0000004604207947 */ /* 0x001fec000b800000 */
        /* <DEDUP_REMOVED lines=51> */
.L_x_15368:
        /* <DEDUP_REMOVED lines=10> */
.L_x_15267:
        /* <DEDUP_REMOVED lines=18> */
.L_x_15369:
[----:B------:R-:W-:Y:S05]  /*f6c0*/  BSYNC B0 ;  /* 0x0000000000007941 */ /* 0x000fea0003800000 */
.L_x_15268:
        /* <DEDUP_REMOVED lines=8> */
.L_x_15290:
        /* <DEDUP_REMOVED lines=47> */
[----:B------:R-:W-:-:S04]  /*fa40*/  @!P1 IMAD.WIDE.U32 R2, R8, UR6, R2 ;  /* 0x0000000608029c25 */ /* 0x000fc8000f8e0002 */
[----:B------:R-:W-:Y:S01]  /*fa50*/  @!P1 IMAD.IADD R0, R0, 0x1, R3 ;  /* 0x0000000100009824 */ /* 0x000fe200078e0203 */
[C---:B------:R-:W-:Y:S01]  /*fa60*/  @!P1 LEA R10, P0, R2.reuse, UR8, 0x2 ;  /* 0x00000008020a9c11 */ /* 0x040fe2000f8010ff */
[----:B------:R-:W-:Y:S02]  /*fa70*/  IMAD.MOV.U32 R8, RZ, RZ, RZ ;  /* 0x000000ffff087224 */ /* 0x000fe400078e00ff */
[----:B0-----:R-:W-:Y:S01]  /*fa80*/  IMAD.MOV R5, RZ, RZ, -R6 ;  /* 0x000000ffff057224 */ /* 0x001fe200078e0a06 */
[----:B------:R-:W-:Y:S01]  /*fa90*/  @!P1 LEA.HI.X R11, R2, UR9, R0, 0x2, P0 ;  /* 0x00000009020b9c11 */ /* 0x000fe200080f1400 */
[----:B-----5:R-:W-:Y:S02]  /*faa0*/  VIADD R0, R20, 0x1 ;  /* 0x0000000114007836 */ /* 0x020fe40000000000 */
[----:B------:R-:W-:Y:S02]  /*fab0*/  IMAD.MOV.U32 R2, RZ, RZ, R12 ;  /* 0x000000ffff027224 */ /* 0x000fe400078e000c */
[----:B------:R0:W5:Y:S01]  /*fac0*/  @!P1 LDG.E R8, desc[UR52][R10.64] ;  /* 0x000000340a089981 */ /* 0x000162000c1e1900 */
[----:B------:R-:W-:Y:S01]  /*fad0*/  ISETP.NE.AND P0, PT, R0, 0x2, PT ;  /* 0x000000020000780c */ /* 0x000fe20003f05270 */
[----:B------:R-:W-:-:S02]  /*fae0*/  IMAD.U32 R13, RZ, RZ, UR46 ;  /* 0x0000002eff0d7e24 */ /* 0x000fc4000f8e00ff */
[----:B------:R-:W-:Y:S01]  /*faf0*/  IMAD R9, R5, UR4, R9 ;  /* 0x0000000405097c24 */ /* 0x000fe2000f8e0209 */
[----:B------:R-:W-:Y:S02]  /*fb00*/  SEL R6, R0, RZ, P0 ;  /* 0x000000ff00067207 */ /* 0x000fe40000000000 */
        /* <DEDUP_REMOVED lines=11> */
.L_x_15271:
[----:B------:R-:W-:Y:S01]  /*fbc0*/  IMAD R0, R6, 0x8, R22 ;  /* 0x0000000806007824 */ /* 0x000fe200078e0216 */
[----:B------:R-:W-:Y:S01]  /*fbd0*/  SHF.L.U32 R2, R2, 0x1f, RZ ;  /* 0x0000001f02027819 */ /* 0x000fe200000006ff */
[----:B------:R-:W-:Y:S01]  /*fbe0*/  BSSY B0, `(.L_x_15272) ;  /* 0x0000005000007945 */ /* 0x000fe20003800000 */
[----:B------:R-:W-:Y:S02]  /*fbf0*/  SHF.R.S32.HI R28, RZ, 0x1f, R7 ;  /* 0x0000001fff1c7819 */ /* 0x000fe40000011407 */
[----:B------:R-:W0:Y:S01]  /*fc00*/  SYNCS.PHASECHK.TRANS64.TRYWAIT P0, [R0+URZ+0x13280], R2 ;  /* 0x01328002000075a7 */ /* 0x000e22000800017f */
[----:B------:R1:W-:Y:S02]  /*fc10*/  STL [R1], R2 ;  /* 0x0000000201007387 */ /* 0x0003e40000100800 */
[----:B01----:R-:W-:Y:S05]  /*fc20*/  @!P0 BRA `(.L_x_15273) ;  /* 0x0000004000848947 */ /* 0x003fea0003800000 */
.L_x_15370:
[----:B------:R-:W-:Y:S05]  /*fc30*/  BSYNC B0 ;  /* 0x0000000000007941 */ /* 0x000fea0003800000 */
.L_x_15272:
        /* <DEDUP_REMOVED lines=67> */
.L_x_15382:
        /* <DEDUP_REMOVED lines=11> */
.L_x_15275:
        /* <DEDUP_REMOVED lines=11> */
.L_x_15276:
[----:B------:R1:W-:Y:S01]  /*101d0*/  SYNCS.ARRIVE.TRANS64.A1T0 RZ, [R0+URZ+0x13270], RZ ;  /* 0x013270ff00ff79a7 */ /* 0x0003e2000810003f */
[----:B------:R-:W-:Y:S05]  /*101e0*/  @!P3 BRA `(.L_x_15277) ;  /* 0x000000000004b947 */ /* 0x000fea0003800000 */
[----:B------:R-:W-:Y:S01]  /*101f0*/  BPT.TRAP 0x1 ;  /* 0x000000040000795c */ /* 0x000fe20000300000 */
.L_x_15277:
[----:B------:R-:W2:Y:S01]  /*10200*/  LDL R2, [R1] ;  /* 0x0000000001027983 */ /* 0x000ea20000100800 */
[----:B------:R-:W-:Y:S01]  /*10210*/  BSSY B0, `(.L_x_15278) ;  /* 0x0000003000007945 */ /* 0x000fe20003800000 */
[----:B--2---:R-:W2:Y:S03]  /*10220*/  SYNCS.PHASECHK.TRANS64.TRYWAIT P0, [R0+URZ+0x13240], R2 ;  /* 0x01324002000075a7 */ /* 0x004ea6000800017f */
[----:B--2---:R-:W-:Y:S05]  /*10230*/  @!P0 BRA `(.L_x_15279) ;  /* 0x0000004000b48947 */ /* 0x004fea0003800000 */
.L_x_15383:
[----:B------:R-:W-:Y:S05]  /*10240*/  BSYNC B0 ;  /* 0x0000000000007941 */ /* 0x000fea0003800000 */
.L_x_15278:
        /* <DEDUP_REMOVED lines=59> */
.L_x_15395:
        /* <DEDUP_REMOVED lines=8> */
.L_x_15281:
        /* <DEDUP_REMOVED lines=11> */
.L_x_15282:
[----:B------:R1:W-:Y:S02]  /*10730*/  SYNCS.ARRIVE.TRANS64.A1T0 RZ, [R0+URZ+0x13230], RZ ;  /* 0x013230ff00ff79a7 */ /* 0x0003e4000810003f */
[----:B-1----:R-:W-:-:S05]  /*10740*/  IMAD.U32 R0, RZ, RZ, UR47 ;  /* 0x0000002fff007e24 */ /* 0x002fca000f8e00ff */
[----:B------:R-:W-:-:S13]  /*10750*/  ISETP.NE.AND P0, PT, R0, 0x3, PT ;  /* 0x000000030000780c */ /* 0x000fda0003f05270 */
[----:B------:R-:W-:Y:S05]  /*10760*/  @!P0 BRA `(.L_x_15283) ;  /* 0x0000000000048947 */ /* 0x000fea0003800000 */
[----:B------:R-:W-:Y:S01]  /*10770*/  BPT.TRAP 0x1 ;  /* 0x000000040000795c */ /* 0x000fe20000300000 */
.L_x_15283:
[----:B------:R-:W-:Y:S01]  /*10780*/  LOP3.LUT R0, R21, 0x1, RZ, 0x3c, !PT ;  /* 0x0000000115007812 */ /* 0x000fe200078e3cff */
[----:B------:R-:W-:Y:S01]  /*10790*/  IMAD R2, R20, 0x8, R22 ;  /* 0x0000000814027824 */ /* 0x000fe200078e0216 */
[----:B------:R-:W-:Y:S02]  /*107a0*/  BSSY B0, `(.L_x_15284) ;  /* 0x0000004000007945 */ /* 0x000fe40003800000 */
[----:B------:R-:W-:-:S04]  /*107b0*/  SHF.L.U32 R0, R0, 0x1f, RZ ;  /* 0x0000001f00007819 */ /* 0x000fc800000006ff */
[----:B------:R-:W1:Y:S02]  /*107c0*/  SYNCS.PHASECHK.TRANS64.TRYWAIT P2, [R2+URZ+0x13270], R0 ;  /* 0x01327000020075a7 */ /* 0x000e64000804017f */
[----:B-1----:R-:W-:Y:S05]  /*107d0*/  @!P2 BRA `(.L_x_15285) ;  /* 0x0000004000c0a947 */ /* 0x002fea0003800000 */
.L_x_15396:
[----:B------:R-:W-:Y:S05]  /*107e0*/  BSYNC B0 ;  /* 0x0000000000007941 */ /* 0x000fea0003800000 */
.L_x_15284:
[----:B------:R-:W-:-:S05]  /*107f0*/  IMAD.U32 R3, RZ, RZ, UR46 ;  /* 0x0000002eff037e24 */ /* 0x000fca000f8e00ff */
[----:B------:R-:W-:-:S13]  /*10800*/  ISETP.NE.AND P2, PT, R3, 0x3, PT ;  /* 0x000000030300780c */ /* 0x000fda0003f45270 */
[----:B------:R-:W-:Y:S05]  /*10810*/  @!P2 BRA `(.L_x_15286) ;  /* 0x000000000004a947 */ /* 0x000fea0003800000 */
[----:B------:R-:W-:Y:S01]  /*10820*/  BPT.TRAP 0x1 ;  /* 0x000000040000795c */ /* 0x000fe20000300000 */
.L_x_15286:
[----:B------:R-:W-:Y:S01]  /*10830*/  SHF.L.U32 R3, R21, 0x1f, RZ ;  /* 0x0000001f15037819 */ /* 0x000fe200000006ff */
[----:B-1----:R-:W-:-:S03]  /*10840*/  IMAD R0, R20, 0x2800, RZ ;  /* 0x0000280014007824 */ /* 0x002fc600078e02ff */
[----:B------:R-:W1:Y:S02]  /*10850*/  SYNCS.PHASECHK.TRANS64.TRYWAIT P2, [R2+URZ+0x13260], R3 ;  /* 0x01326003020075a7 */ /* 0x000e64000804017f */
[----:B-1----:R-:W-:Y:S05]  /*10860*/  @!P2 BRA `(.L_x_15287) ;  /* 0x0000004000b0a947 */ /* 0x002fea0003800000 */
.L_x_15397:
        /* <DEDUP_REMOVED lines=65> */
.L_x_15288:
[----:B--2---:R2:W-:Y:S01]  /*10c80*/  SYNCS.ARRIVE.TRANS64.A1T0 RZ, [R2+URZ+0x13250], RZ ;  /* 0x013250ff02ff79a7 */ /* 0x0045e2000810003f */
[----:B------:R-:W-:Y:S06]  /*10c90*/  BAR.SYNC.DEFER_BLOCKING 0x2, 0x80 ;  /* 0x0082000000007b1d */ /* 0x000fec0000010000 */
[----:B------:R-:W-:Y:S05]  /*10ca0*/  @!P0 BRA `(.L_x_15289) ;  /* 0x0000000000048947 */ /* 0x000fea0003800000 */
[----:B------:R-:W-:Y:S01]  /*10cb0*/  BPT.TRAP 0x1 ;  /* 0x000000040000795c */ /* 0x000fe20000300000 */
.L_x_15289:
[----:B-1----:R-:W3:Y:S01]  /*10cc0*/  LDL R0, [R1+0x20] ;  /* 0x0000200001007983 */ /* 0x002ee20000100800 */
[----:B--2---:R-:W-:-:S03]  /*10cd0*/  VIADD R2, R2, 0x13280 ;  /* 0x0001328002027836 */ /* 0x004fc60000000000 */
[----:B------:R4:W5:Y:S04]  /*10ce0*/  LDL R21, [R1+0x10] ;  /* 0x0000100001157983 */ /* 0x0009680000100800 */
[----:B------:R4:W5:Y:S01]  /*10cf0*/  LDL R20, [R1+0x4] ;  /* 0x0000040001147983 */ /* 0x0009620000100800 */
[----:B---3--:R-:W-:-:S04]  /*10d00*/  PRMT R2, R0, 0x654, R2 ;  /* 0x0000065400027816 */ /* 0x008fc80000000002 */
[----:B------:R4:W-:Y:S01]  /*10d10*/  SYNCS.ARRIVE.TRANS64.RED.A1T0 RZ, [R2+URZ], RZ ;  /* 0x000000ff02ff79a7 */ /* 0x0009e2000810043f */
[----:B------:R-:W-:Y:S05]  /*10d20*/  @P1 BRA `(.L_x_15290) ;  /* 0xffffffe800881947 */ /* 0x000fea000383ffff */
.L_x_15270:
        /* <DEDUP_REMOVED lines=19> */
.L_x_15292:
[----:B------:R-:W-:Y:S05]  /*10e60*/  BSYNC B0 ;  /* 0x0000000000007941 */ /* 0x000fea0003800000 */
.L_x_15291:
[----:B------:R-:W-:Y:S05]  /*10e70*/  @!P0 BRA `(.L_x_15293) ;  /* 0x0000000000048947 */ /* 0x000fea0003800000 */
[----:B------:R-:W-:Y:S01]  /*10e80*/  BPT.TRAP 0x1 ;  /* 0x000000040000795c */ /* 0x000fe20000300000 */
.L_x_15293:
        /* <DEDUP_REMOVED lines=8> */
.L_x_15398:
[----:B------:R-:W-:Y:S05]  /*10f10*/  BSYNC B0 ;  /* 0x0000000000007941 */ /* 0x000fea0003800000 */
.L_x_15294:
[----:B------:R-:W-:-:S05]  /*10f20*/  IMAD.U32 R2, RZ, RZ, UR46 ;  /* 0x0000002eff027e24 */ /* 0x000fca000f8e00ff */
[----:B------:R-:W-:-:S13]  /*10f30*/  ISETP.NE.AND P1, PT, R2, 0x3, PT ;  /* 0x000000030200780c */ /* 0x000fda0003f25270 */
[----:B------:R-:W-:Y:S05]  /*10f40*/  @!P1 BRA `(.L_x_15296) ;  /* 0x0000000000049947 */ /* 0x000fea0003800000 */
[----:B------:R-:W-:Y:S01]  /*10f50*/  BPT.TRAP 0x1 ;  /* 0x000000040000795c */ /* 0x000fe20000300000 */
.L_x_15296:
[----:B------:R-:W1:Y:S02]  /*10f60*/  LDL R2, [R1+0x10] ;  /* 0x0000100001027983 */ /* 0x000e640000100800 */
[----:B-1----:R-:W-:-:S04]  /*10f70*/  SHF.L.U32 R3, R2, 0x1f, RZ ;  /* 0x0000001f02037819 */ /* 0x002fc800000006ff */
[----:B------:R-:W1:Y:S02]  /*10f80*/  SYNCS.PHASECHK.TRANS64.TRYWAIT P1, [R0+URZ+0x13260], R3 ;  /* 0x01326003000075a7 */ /* 0x000e64000802017f */
[----:B-1----:R-:W-:Y:S05]  /*10f90*/  @!P1 BRA `(.L_x_15297) ;  /* 0x0000003c000c9947 */ /* 0x002fea0003800000 */
.L_x_15399:
[----:B------:R-:W2:Y:S01]  /*10fa0*/  LDL R14, [R1+0x4] ;  /* 0x00000400010e7983 */ /* 0x000ea20000100800 */
[----:B------:R-:W-:Y:S05]  /*10fb0*/  WARPSYNC.ALL ;  /* 0x0000000000007948 */ /* 0x000fea0003800000 */
[----:B------:R-:W-:-:S05]  /*10fc0*/  IMAD.U32 R15, RZ, RZ, UR46 ;  /* 0x0000002eff0f7e24 */ /* 0x000fca000f8e00ff */
[----:B------:R-:W-:Y:S01]  /*10fd0*/  ISETP.NE.AND P1, PT, R15, 0x3, PT ;  /* 0x000000030f00780c */ /* 0x000fe20003f25270 */
[----:B--2---:R-:W-:-:S05]  /*10fe0*/  IMAD R2, R14, 0x2800, RZ ;  /* 0x000028000e027824 */ /* 0x004fca00078e02ff */
[----:B-1----:R-:W-:-:S05]  /*10ff0*/  LOP3.LUT R3, R2, R25, RZ, 0xfc, !PT ;  /* 0x0000001902037212 */ /* 0x002fca00078efcff */
[----:B------:R-:W-:Y:S02]  /*11000*/  IMAD.IADD R6, R22, 0x1, R3 ;  /* 0x0000000116067824 */ /* 0x000fe400078e0203 */
[----:B------:R-:W-:-:S04]  /*11010*/  VIADD R3, R2, 0x800 ;  /* 0x0000080002037836 */ /* 0x000fc80000000000 */
        /* <DEDUP_REMOVED lines=59> */
.L_x_15298:
[----:B-1----:R1:W-:Y:S01]  /*113d0*/  SYNCS.ARRIVE.TRANS64.A1T0 RZ, [R0+URZ+0x13250], RZ ;  /* 0x013250ff00ff79a7 */ /* 0x0023e2000810003f */
[----:B------:R-:W-:Y:S06]  /*113e0*/  BAR.SYNC.DEFER_BLOCKING 0x2, 0x80 ;  /* 0x0082000000007b1d */ /* 0x000fec0000010000 */
[----:B------:R-:W-:Y:S05]  /*113f0*/  @!P0 BRA `(.L_x_15299) ;  /* 0x0000000000048947 */ /* 0x000fea0003800000 */
[----:B------:R-:W-:Y:S01]  /*11400*/  BPT.TRAP 0x1 ;  /* 0x000000040000795c */ /* 0x000fe20000300000 */
.L_x_15299:
[----:B0-----:R-:W2:Y:S04]  /*11410*/  LDL R2, [R1+0x20] ;  /* 0x0000200001027983 */ /* 0x001ea80000100800 */
[----:B------:R-:W3:Y:S01]  /*11420*/  LDL.LU R3, [R1+0x10] ;  /* 0x0000100001037983 */ /* 0x000ee20000300800 */
[----:B-1----:R-:W-:-:S05]  /*11430*/  VIADD R0, R0, 0x13280 ;  /* 0x0001328000007836 */ /* 0x002fca0000000000 */
[----:B--2---:R-:W-:-:S04]  /*11440*/  PRMT R0, R2, 0x654, R0 ;  /* 0x0000065402007816 */ /* 0x004fc80000000000 */
[----:B------:R0:W-:Y:S02]  /*11450*/  SYNCS.ARRIVE.TRANS64.RED.A1T0 RZ, [R0+URZ], RZ ;  /* 0x000000ff00ff79a7 */ /* 0x0001e4000810043f */
[----:B0-----:R-:W-:-:S05]  /*11460*/  VIADD R0, R14, 0x1 ;  /* 0x000000010e007836 */ /* 0x001fca0000000000 */
[----:B------:R-:W-:-:S04]  /*11470*/  ISETP.NE.AND P0, PT, R0, 0x2, PT ;  /* 0x000000020000780c */ /* 0x000fc80003f05270 */
[----:B------:R-:W-:Y:S02]  /*11480*/  SEL R2, RZ, 0x1, P0 ;  /* 0x00000001ff027807 */ /* 0x000fe40000000000 */
[----:B------:R-:W-:Y:S02]  /*11490*/  SEL R0, R0, RZ, P0 ;  /* 0x000000ff00007207 */ /* 0x000fe40000000000 */
[----:B---3--:R-:W-:-:S03]  /*114a0*/  LOP3.LUT R3, R3, R2, RZ, 0x3c, !PT ;  /* 0x0000000203037212 */ /* 0x008fc600078e3cff */
[----:B------:R1:W-:Y:S04]  /*114b0*/  STL [R1+0x4], R0 ;  /* 0x0000040001007387 */ /* 0x0003e80000100800 */
[----:B------:R1:W-:Y:S02]  /*114c0*/  STL [R1+0x10], R3 ;  /* 0x0000100301007387 */ /* 0x0003e40000100800 */
.L_x_15240:
[----:B------:R-:W-:Y:S05]  /*114d0*/  BSYNC B7 ;  /* 0x0000000000077941 */ /* 0x000fea0003800000 */
.L_x_15238:
        /* <DEDUP_REMOVED lines=13> */
.L_x_15300:
[----:B------:R-:W1:Y:S01]  /*115b0*/  S2R R0, SR_TID.X ;  /* 0x0000000000007919 */ /* 0x000e620000002100 */
[----:B------:R-:W-:Y:S01]  /*115c0*/  ULDC UR4, c[0x0][0xc3c] ;  /* 0x00030f0000047ab9 */ /* 0x000fe20000000800 */
[----:B------:R-:W-:Y:S01]  /*115d0*/  IMAD.MOV.U32 R17, RZ, RZ, RZ ;  /* 0x000000ffff117224 */ /* 0x000fe200078e00ff */
[----:B-1----:R-:W-:-:S04]  /*115e0*/  LOP3.LUT R6, R0, 0x1f, RZ, 0xc0, !PT ;  /* 0x0000001f00067812 */ /* 0x002fc800078ec0ff */
        /* <DEDUP_REMOVED lines=35> */
.L_x_15306:
        /* <DEDUP_REMOVED lines=14> */
.L_x_15305:
[----:B------:R-:W-:Y:S05]  /*11900*/  BSYNC B0 ;  /* 0x0000000000007941 */ /* 0x000fea0003800000 */
.L_x_15304:
        /* <DEDUP_REMOVED lines=22> */
.L_x_15302:
        /* <DEDUP_REMOVED lines=23> */
[----:B------:R-:W-:-:S06]  /*11be0*/  IMAD.U32 R16, RZ, RZ, UR4 ;  /* 0x00000004ff107e24 */ /* 0x000fcc000f8e00ff */
[----:B------:R2:W3:Y:S02]  /*11bf0*/  SHFL.IDX PT, R16, R7, R16, 0x1f ;  /* 0x00001f1007107589 */ /* 0x0004e400000e0000 */
.L_x_15307:
[----:B-12---:R-:W-:Y:S02]  /*11c00*/  IMAD.MOV R7, RZ, RZ, -R3 ;  /* 0x000000ffff077224 */ /* 0x006fe400078e0a03 */
[----:B---3--:R-:W-:Y:S02]  /*11c10*/  IMAD R16, R16, R0, R9 ;  /* 0x0000000010107224 */ /* 0x008fe400078e0209 */
[----:B------:R-:W-:Y:S02]  /*11c20*/  IMAD R7, R7, R8, RZ ;  /* 0x0000000807077224 */ /* 0x000fe400078e02ff */
[----:B------:R-:W-:Y:S02]  /*11c30*/  IMAD.MOV.U32 R2, RZ, RZ, RZ ;  /* 0x000000ffff027224 */ /* 0x000fe400078e00ff */
        /* <DEDUP_REMOVED lines=23> */
[----:B------:R-:W1:Y:S08]  /*11db0*/  I2F.RP R8, R6 ;  /* 0x0000000600087306 */ /* 0x000e700000209400 */
[----:B-1----:R-:W1:Y:S02]  /*11dc0*/  MUFU.RCP R8, R8 ;  /* 0x0000000800087308 */ /* 0x002e640000001000 */
[----:B-1----:R-:W-:Y:S01]  /*11dd0*/  VIADD R2, R8, 0xffffffe ;  /* 0x0ffffffe08027836 */ /* 0x002fe20000000000 */
[----:B------:R-:W-:-:S05]  /*11de0*/  IABS R8, R4 ;  /* 0x0000000400087213 */ /* 0x000fca0000000000 */
[----:B------:R1:W2:Y:S02]  /*11df0*/  F2I.FTZ.U32.TRUNC.NTZ R3, R2 ;  /* 0x0000000200037305 */ /* 0x0002a4000021f000 */
[----:B-1----:R-:W-:Y:S02]  /*11e00*/  IMAD.MOV.U32 R2, RZ, RZ, RZ ;  /* 0x000000ffff027224 */ /* 0x002fe400078e00ff */
[----:B--2---:R-:W-:-:S04]  /*11e10*/  IMAD.MOV R5, RZ, RZ, -R3 ;  /* 0x000000ffff057224 */ /* 0x004fc800078e0a03 */
        /* <DEDUP_REMOVED lines=22> */
.L_x_15303:
[----:B------:R-:W-:Y:S01]  /*11f80*/  IMAD.MOV.U32 R16, RZ, RZ, R5 ;  /* 0x000000ffff107224 */ /* 0x000fe200078e0005 */
[----:B------:R-:W-:Y:S01]  /*11f90*/  ULDC UR40, c[0x0][0xc3c] ;  /* 0x00030f0000287ab9 */ /* 0x000fe20000000800 */
[----:B------:R-:W-:Y:S02]  /*11fa0*/  IMAD.MOV.U32 R17, RZ, RZ, RZ ;  /* 0x000000ffff117224 */ /* 0x000fe400078e00ff */
[----:B------:R-:W-:-:S07]  /*11fb0*/  IMAD.MOV.U32 R18, RZ, RZ, RZ ;  /* 0x000000ffff127224 */ /* 0x000fce00078e00ff */
.L_x_15308:
        /* <DEDUP_REMOVED lines=12> */
.L_x_15301:
[----:B------:R-:W-:Y:S02]  /*12080*/  ULDC UR4, c[0x0][0xc3c] ;  /* 0x00030f0000047ab9 */ /* 0x000fe40000000800 */
[----:B------:R-:W-:-:S06]  /*12090*/  UISETP.GE.AND UP0, UPT, UR40, UR4, UPT ;  /* 0x000000042800728c */ /* 0x000fcc000bf06270 */
[----:B------:R-:W-:-:S13]  /*120a0*/  PLOP3.LUT P0, PT, PT, PT, UP0, 0x80, 0x0 ;  /* 0x000000000000781c */ /* 0x000fda0003f0f008 */
[----:B------:R-:W-:Y:S05]  /*120b0*/  @!P0 BRA `(.L_x_15309) ;  /* 0xffffffa800008947 */ /* 0x000fea000383ffff */
.L_x_15234:
        /* <DEDUP_REMOVED lines=12> */
.L_x_15400:
[----:B------:R-:W-:Y:S05]  /*12180*/  BSYNC B0 ;  /* 0x0000000000007941 */ /* 0x000fea0003800000 */
.L_x_15310:
[----:B------:R-:W-:-:S03]  /*12190*/  UMOV UR4, 0xffffffff ;  /* 0xffffffff00047882 */ /* 0x000fc60000000000 */
[----:B------:R-:W-:Y:S05]  /*121a0*/  BRA.DIV UR4, `(.L_x_15312) ;  /* 0x0000002a04b07947 */ /* 0x000fea000b800000 */
[----:B0-----:R-:W0:Y:S02]  /*121b0*/  S2R R0, SR_TID.X ;  /* 0x0000000000007919 */ /* 0x001e240000002100 */
[----:B0-----:R-:W-:-:S04]  /*121c0*/  SHF.R.U32.HI R0, RZ, 0x5, R0 ;  /* 0x00000005ff007819 */ /* 0x001fc80000011600 */
[----:B------:R-:W-:-:S05]  /*121d0*/  LOP3.LUT R0, R0, 0x3, RZ, 0xc0, !PT ;  /* 0x0000000300007812 */ /* 0x000fca00078ec0ff */
[----:B------:R0:W1:Y:S02]  /*121e0*/  SHFL.IDX PT, R14, R0, RZ, 0x1f ;  /* 0x00001fff000e7589 */ /* 0x00006400000e0000 */
.L_x_15403:
[----:B-1----:R-:W-:Y:S01]  /*121f0*/  ISETP.NE.AND P0, PT, R14, RZ, PT ;  /* 0x000000ff0e00720c */ /* 0x002fe20003f05270 */
[----:B------:R-:W-:-:S12]  /*12200*/  BSSY B0, `(.L_x_15313) ;  /* 0x000002f000007945 */ /* 0x000fd80003800000 */
[----:B------:R-:W-:Y:S05]  /*12210*/  @P0 BRA `(.L_x_15314) ;  /* 0x0000000000b40947 */ /* 0x000fea0003800000 */
[----:B------:R-:W-:-:S03]  /*12220*/  UMOV UR4, 0xffffffff ;  /* 0xffffffff00047882 */ /* 0x000fc60000000000 */
[----:B------:R-:W-:Y:S05]  /*12230*/  BRA.DIV UR4, `(.L_x_15315) ;  /* 0x0000002a04c07947 */ /* 0x000fea000b800000 */
[----:B------:R-:W-:-:S13]  /*12240*/  ELECT P6, URZ, PT ;  /* 0x00000000003f782f */ /* 0x000fda00038c0000 */
.L_x_15406:
[----:B------:R-:W-:Y:S05]  /*12250*/  @!P6 BRA `(.L_x_15314) ;  /* 0x0000000000a4e947 */ /* 0x000fea0003800000 */
[----:B------:R-:W-:-:S06]  /*12260*/  ULOP3.LUT UR4, UR38, 0x2, URZ, 0xfc, !UPT ;  /* 0x0000000226047892 */ /* 0x000fcc000f8efc3f */
[----:B0-----:R-:W-:-:S05]  /*12270*/  IMAD.U32 R0, RZ, RZ, UR4 ;  /* 0x00000004ff007e24 */ /* 0x001fca000f8e00ff */
[----:B------:R-:W-:-:S13]  /*12280*/  ISETP.NE.AND P0, PT, R0, 0x3, PT ;  /* 0x000000030000780c */ /* 0x000fda0003f05270 */
[----:B------:R-:W-:Y:S05]  /*12290*/  @!P0 BRA `(.L_x_15316) ;  /* 0x0000000000048947 */ /* 0x000fea0003800000 */
[----:B------:R-:W-:Y:S01]  /*122a0*/  BPT.TRAP 0x1 ;  /* 0x000000040000795c */ /* 0x000fe20000300000 */
.L_x_15316:
        /* <DEDUP_REMOVED lines=9> */
.L_x_15407:
[----:B------:R-:W2:Y:S01]  /*12340*/  LDL.LU R6, [R1+0x10] ;  /* 0x0000100001067983 */ /* 0x000ea20000300800 */
[----:B------:R-:W-:Y:S02]  /*12350*/  SEL R0, R0, RZ, P2 ;  /* 0x000000ff00007207 */ /* 0x000fe40001000000 */
[----:B--2---:R-:W-:Y:S01]  /*12360*/  LOP3.LUT R2, R6, R2, RZ, 0x3c, !PT ;  /* 0x0000000206027212 */ /* 0x004fe200078e3cff */
[----:B------:R-:W-:Y:S06]  /*12370*/  @!P0 BRA `(.L_x_15318) ;  /* 0x0000000000048947 */ /* 0x000fec0003800000 */
[----:B------:R-:W-:Y:S01]  /*12380*/  BPT.TRAP 0x1 ;  /* 0x000000040000795c */ /* 0x000fe20000300000 */
.L_x_15318:
[----:B------:R-:W-:Y:S01]  /*12390*/  IMAD R5, R0, 0x8, R5 ;  /* 0x0000000800057824 */ /* 0x000fe200078e0205 */
[----:B------:R-:W-:-:S04]  /*123a0*/  SHF.L.U32 R0, R2, 0x1f, RZ ;  /* 0x0000001f02007819 */ /* 0x000fc800000006ff */
[----:B------:R-:W1:Y:S02]  /*123b0*/  SYNCS.PHASECHK.TRANS64.TRYWAIT P1, [R5+URZ+0x13240], R0 ;  /* 0x01324000050075a7 */ /* 0x000e64000802017f */
[----:B-1----:R-:W-:Y:S05]  /*123c0*/  @!P1 BRA `(.L_x_15319) ;  /* 0x0000002800909947 */ /* 0x002fea0003800000 */
.L_x_15408:
[----:B------:R-:W-:Y:S05]  /*123d0*/  @!P0 BRA `(.L_x_15320) ;  /* 0x0000000000048947 */ /* 0x000fea0003800000 */
[----:B------:R-:W-:Y:S01]  /*123e0*/  BPT.TRAP 0x1 ;  /* 0x000000040000795c */ /* 0x000fe20000300000 */
.L_x_15320:
[----:B------:R-:W2:Y:S02]  /*123f0*/  SYNCS.PHASECHK.TRANS64.TRYWAIT P1, [R4+URZ+0x13260], R3 ;  /* 0x01326003040075a7 */ /* 0x000ea4000802017f */
[----:B--2---:R-:W-:Y:S05]  /*12400*/  @!P1 BRA `(.L_x_15321) ;  /* 0x0000002800949947 */ /* 0x004fea0003800000 */
.L_x_15409:
[----:B------:R-:W-:Y:S05]  /*12410*/  @!P0 BRA `(.L_x_15322) ;  /* 0x0000000000048947 */ /* 0x000fea0003800000 */
[----:B------:R-:W-:Y:S01]  /*12420*/  BPT.TRAP 0x1 ;  /* 0x000000040000795c */ /* 0x000fe20000300000 */
.L_x_15322:
[----:B------:R-:W3:Y:S02]  /*12430*/  SYNCS.PHASECHK.TRANS64.TRYWAIT P1, [R5+URZ+0x13260], R0 ;  /* 0x01326000050075a7 */ /* 0x000ee4000802017f */
[----:B---3--:R-:W-:Y:S05]  /*12440*/  @!P1 BRA `(.L_x_15323) ;  /* 0x0000002800989947 */ /* 0x008fea0003800000 */
.L_x_15410:
[----:B------:R-:W-:Y:S05]  /*12450*/  @!P0 BRA `(.L_x_15324) ;  /* 0x0000000000048947 */ /* 0x000fea0003800000 */
[----:B------:R-:W-:Y:S01]  /*12460*/  BPT.TRAP 0x1 ;  /* 0x000000040000795c */ /* 0x000fe20000300000 */
.L_x_15324:
[----:B------:R-:W4:Y:S02]  /*12470*/  SYNCS.PHASECHK.TRANS64.TRYWAIT P1, [R4+URZ+0x13280], R3 ;  /* 0x01328003040075a7 */ /* 0x000f24000802017f */
[----:B----4-:R-:W-:Y:S05]  /*12480*/  @!P1 BRA `(.L_x_15325) ;  /* 0x00000028009c9947 */ /* 0x010fea0003800000 */
.L_x_15411:
[----:B------:R-:W-:Y:S05]  /*12490*/  @!P0 BRA `(.L_x_15326) ;  /* 0x0000000000048947 */ /* 0x000fea0003800000 */
[----:B------:R-:W-:Y:S01]  /*124a0*/  BPT.TRAP 0x1 ;  /* 0x000000040000795c */ /* 0x000fe20000300000 */
.L_x_15326:
[----:B------:R0:W0:Y:S02]  /*124b0*/  SYNCS.PHASECHK.TRANS64.TRYWAIT P0, [R5+URZ+0x13280], R0 ;  /* 0x01328000050075a7 */ /* 0x000024000800017f */
[----:B0-----:R-:W-:Y:S05]  /*124c0*/  @!P0 NANOSLEEP.SYNCS 0x989680 ;  /* 0x009896800000895d */ /* 0x001fea0003900000 */
[----:B------:R-:W0:Y:S02]  /*124d0*/  @!P0 SYNCS.PHASECHK.TRANS64 P0, [R5+URZ+0x13280], R0 ;  /* 0x01328000050085a7 */ /* 0x000e24000800007f */
[----:B0-----:R-:W-:Y:S05]  /*124e0*/  @!P0 BRA `(.L_x_15326) ;  /* 0xfffffffc00f08947 */ /* 0x001fea000383ffff */
.L_x_15314:
[----:B------:R-:W-:Y:S05]  /*124f0*/  BSYNC B0 ;  /* 0x0000000000007941 */ /* 0x000fea0003800000 */
.L_x_15313:
[----:B------:R-:W-:Y:S05]  /*12500*/  EXIT ;  /* 0x000000000000794d */ /* 0x000fea0003800000 */
.L_x_15183:
[----:B0-----:R-:W-:-:S04]  /*12510*/  IMAD.U32 R3, RZ, RZ, UR45 ;  /* 0x0000002dff037e24 */ /* 0x001fc8000f8e00ff */
[----:B------:R0:W1:Y:S03]  /*12520*/  SYNCS.PHASECHK.TRANS64.TRYWAIT P1, [R3+URZ+0x13200], R0 ;  /* 0x01320000030075a7 */ /* 0x000066000802017f */
[----:B-1----:R-:W-:Y:S05]  /*12530*/  @!P1 NANOSLEEP.SYNCS 0x989680 ;  /* 0x009896800000995d */ /* 0x002fea0003900000 */
[----:B------:R-:W1:Y:S02]  /*12540*/  @!P1 SYNCS.PHASECHK.TRANS64 P1, [R3+URZ+0x13200], R0 ;  /* 0x01320000030095a7 */ /* 0x000e64000802007f */
[----:B-1----:R-:W-:Y:S05]  /*12550*/  @!P1 BRA `(.L_x_15183) ;  /* 0xfffffffc00ec9947 */ /* 0x002fea000383ffff */
[----:B------:R-:W-:Y:S05]  /*12560*/  BRA `(.L_x_15327) ;  /* 0xfffffef4000c7947 */ /* 0x000fea000383ffff */
.L_x_15187:
[----:B-1----:R1:W2:Y:S02]  /*12570*/  SYNCS.PHASECHK.TRANS64.TRYWAIT P1, [R3+URZ+0x13230], R0 ;  /* 0x01323000030075a7 */ /* 0x0022a4000802017f */
[----:B--2---:R-:W-:Y:S05]  /*12580*/  @!P1 NANOSLEEP.SYNCS 0x989680 ;  /* 0x009896800000995d */ /* 0x004fea0003900000 */
[----:B------:R-:W2:Y:S02]  /*12590*/  @!P1 SYNCS.PHASECHK.TRANS64 P1, [R3+URZ+0x13230], R0 ;  /* 0x01323000030095a7 */ /* 0x000ea4000802007f */
[----:B--2---:R-:W-:Y:S05]  /*125a0*/  @!P1 BRA `(.L_x_15187) ;  /* 0xfffffffc00f09947 */ /* 0x004fea000383ffff */
[----:B------:R-:W-:Y:S05]  /*125b0*/  BRA `(.L_x_15186) ;  /* 0xfffffef400287947 */ /* 0x000fea000383ffff */
.L_x_15193:
[----:B-1----:R-:W-:-:S04]  /*125c0*/  IMAD.U32 R9, RZ, RZ, UR20 ;  /* 0x00000014ff097e24 */ /* 0x002fc8000f8e00ff */
[----:B------:R1:W2:Y:S03]  /*125d0*/  SYNCS.PHASECHK.TRANS64.TRYWAIT P1, [R9+URZ+0x13230], R0 ;  /* 0x01323000090075a7 */ /* 0x0002a6000802017f */
[----:B--2---:R-:W-:Y:S05]  /*125e0*/  @!P1 NANOSLEEP.SYNCS 0x989680 ;  /* 0x009896800000995d */ /* 0x004fea0003900000 */
[----:B------:R-:W2:Y:S02]  /*125f0*/  @!P1 SYNCS.PHASECHK.TRANS64 P1, [R9+URZ+0x13230], R0 ;  /* 0x01323000090095a7 */ /* 0x000ea4000802007f */
[----:B--2---:R-:W-:Y:S05]  /*12600*/  @!P1 BRA `(.L_x_15193) ;  /* 0xfffffffc00ec9947 */ /* 0x004fea000383ffff */
[----:B------:R-:W-:Y:S05]  /*12610*/  BRA `(.L_x_15192) ;  /* 0xffffff1c00c07947 */ /* 0x000fea000383ffff */
.L_x_15197:
[----:B-1----:R-:W-:-:S04]  /*12620*/  IMAD.U32 R9, RZ, RZ, UR11 ;  /* 0x0000000bff097e24 */ /* 0x002fc8000f8e00ff */
[----:B------:R1:W2:Y:S03]  /*12630*/  SYNCS.PHASECHK.TRANS64.TRYWAIT P1, [R9+URZ+0x13250], R0 ;  /* 0x01325000090075a7 */ /* 0x0002a6000802017f */
[----:B--2---:R-:W-:Y:S05]  /*12640*/  @!P1 NANOSLEEP.SYNCS 0x989680 ;  /* 0x009896800000995d */ /* 0x004fea0003900000 */
[----:B------:R-:W2:Y:S02]  /*12650*/  @!P1 SYNCS.PHASECHK.TRANS64 P1, [R9+URZ+0x13250], R0 ;  /* 0x01325000090095a7 */ /* 0x000ea4000802007f */
[----:B--2---:R-:W-:Y:S05]  /*12660*/  @!P1 BRA `(.L_x_15197) ;  /* 0xfffffffc00ec9947 */ /* 0x004fea000383ffff */
[----:B------:R-:W-:Y:S05]  /*12670*/  BRA `(.L_x_15196) ;  /* 0xffffff2000cc7947 */ /* 0x000fea000383ffff */
.L_x_15205:
[----:B-1----:R-:W-:-:S04]  /*12680*/  IMAD.U32 R11, RZ, RZ, UR6 ;  /* 0x00000006ff0b7e24 */ /* 0x002fc8000f8e00ff */
[----:B------:R1:W2:Y:S03]  /*12690*/  SYNCS.PHASECHK.TRANS64.TRYWAIT P1, [R11+URZ+0x13230], R0 ;  /* 0x013230000b0075a7 */ /* 0x0002a6000802017f */
[----:B--2---:R-:W-:Y:S05]  /*126a0*/  @!P1 NANOSLEEP.SYNCS 0x989680 ;  /* 0x009896800000995d */ /* 0x004fea0003900000 */
[----:B------:R-:W2:Y:S02]  /*126b0*/  @!P1 SYNCS.PHASECHK.TRANS64 P1, [R11+URZ+0x13230], R0 ;  /* 0x013230000b0095a7 */ /* 0x000ea4000802007f */
[----:B--2---:R-:W-:Y:S05]  /*126c0*/  @!P1 BRA `(.L_x_15205) ;  /* 0xfffffffc00ec9947 */ /* 0x004fea000383ffff */
[----:B------:R-:W-:Y:S05]  /*126d0*/  BRA `(.L_x_15204) ;  /* 0xffffff4c00147947 */ /* 0x000fea000383ffff */
.L_x_15209:
[----:B-1----:R-:W-:-:S04]  /*126e0*/  IMAD.U32 R11, RZ, RZ, UR11 ;  /* 0x0000000bff0b7e24 */ /* 0x002fc8000f8e00ff */
[----:B------:R1:W2:Y:S03]  /*126f0*/  SYNCS.PHASECHK.TRANS64.TRYWAIT P1, [R11+URZ+0x13250], R0 ;  /* 0x013250000b0075a7 */ /* 0x0002a6000802017f */
[----:B--2---:R-:W-:Y:S05]  /*12700*/  @!P1 NANOSLEEP.SYNCS 0x989680 ;  /* 0x009896800000995d */ /* 0x004fea0003900000 */
[----:B------:R-:W2:Y:S02]  /*12710*/  @!P1 SYNCS.PHASECHK.TRANS64 P1, [R11+URZ+0x13250], R0 ;  /* 0x013250000b0095a7 */ /* 0x000ea4000802007f */
[----:B--2---:R-:W-:Y:S05]  /*12720*/  @!P1 BRA `(.L_x_15209) ;  /* 0xfffffffc00ec9947 */ /* 0x004fea000383ffff */
[----:B------:R-:W-:Y:S05]  /*12730*/  BRA `(.L_x_15208) ;  /* 0xffffff5000207947 */ /* 0x000fea000383ffff */
.L_x_15216:
[----:B-1----:R-:W-:-:S04]  /*12740*/  IMAD.U32 R6, RZ, RZ, UR14 ;  /* 0x0000000eff067e24 */ /* 0x002fc8000f8e00ff */
[----:B------:R1:W2:Y:S03]  /*12750*/  SYNCS.PHASECHK.TRANS64.TRYWAIT P1, [R6+URZ+0x13250], R5 ;  /* 0x01325005060075a7 */ /* 0x0002a6000802017f */
[----:B--2---:R-:W-:Y:S05]  /*12760*/  @!P1 NANOSLEEP.SYNCS 0x989680 ;  /* 0x009896800000995d */ /* 0x004fea0003900000 */
[----:B------:R-:W2:Y:S02]  /*12770*/  @!P1 SYNCS.PHASECHK.TRANS64 P1, [R6+URZ+0x13250], R5 ;  /* 0x01325005060095a7 */ /* 0x000ea4000802007f */
[----:B--2---:R-:W-:Y:S05]  /*12780*/  @!P1 BRA `(.L_x_15216) ;  /* 0xfffffffc00ec9947 */ /* 0x004fea000383ffff */
[----:B------:R-:W-:Y:S05]  /*12790*/  BRA `(.L_x_15215) ;  /* 0xffffff6c00647947 */ /* 0x000fea000383ffff */
.L_x_15249:
        /* <DEDUP_REMOVED lines=10> */
.L_x_15328:
[----:B------:R-:W-:Y:S05]  /*12840*/  BRA `(.L_x_15329) ;  /* 0xffffffac00b87947 */ /* 0x000fea000383ffff */
.L_x_15252:
[----:B0-----:R-:W2:Y:S02]  /*12850*/  LDL R0, [R1+0x28] ;  /* 0x0000280001007983 */ /* 0x001ea40000100800 */
[----:B--2---:R0:W1:Y:S02]  /*12860*/  SYNCS.PHASECHK.TRANS64.TRYWAIT P0, [R7+URZ+0x13280], R0 ;  /* 0x01328000070075a7 */ /* 0x004064000800017f */
[----:B-1----:R-:W-:Y:S05]  /*12870*/  @!P0 NANOSLEEP.SYNCS 0x989680 ;  /* 0x009896800000895d */ /* 0x002fea0003900000 */
[----:B------:R-:W1:Y:S02]  /*12880*/  @!P0 SYNCS.PHASECHK.TRANS64 P0, [R7+URZ+0x13280], R0 ;  /* 0x01328000070085a7 */ /* 0x000e64000800007f */
[----:B-1----:R-:W-:Y:S05]  /*12890*/  @!P0 BRA `(.L_x_15252) ;  /* 0xfffffffc00ec8947 */ /* 0x002fea000383ffff */
[----:B------:R-:W-:Y:S05]  /*128a0*/  BRA `(.L_x_15330) ;  /* 0xffffffb000f87947 */ /* 0x000fea000383ffff */
.L_x_15253:
        /* <DEDUP_REMOVED lines=8> */
.L_x_15332:
[----:B------:R-:W-:Y:S05]  /*12930*/  BSYNC B0 ;  /* 0x0000000000007941 */ /* 0x000fea0003800000 */
.L_x_15331:
        /* <DEDUP_REMOVED lines=8> */
.L_x_15333:
        /* <DEDUP_REMOVED lines=13> */
.L_x_15334:
        /* <DEDUP_REMOVED lines=11> */
.L_x_15335:
        /* <DEDUP_REMOVED lines=11> */
.L_x_15336:
        /* <DEDUP_REMOVED lines=10> */
.L_x_15337:
        /* <DEDUP_REMOVED lines=10> */
.L_x_15338:
        /* <DEDUP_REMOVED lines=11> */
.L_x_15339:
        /* <DEDUP_REMOVED lines=8> */
.L_x_15340:
        /* <DEDUP_REMOVED lines=13> */
.L_x_15341:
[----:B------:R-:W-:Y:S01]  /*12f30*/  IMAD.MOV.U32 R10, RZ, RZ, R14 ;  /* 0x000000ffff0a7224 */ /* 0x000fe200078e000e */
[----:B------:R-:W-:-:S04]  /*12f40*/  LOP3.LUT R19, R19, 0xffffffef, RZ, 0xc0, !PT ;  /* 0xffffffef13137812 */ /* 0x000fc800078ec0ff */
[----:B------:R-:W-:-:S05]  /*12f50*/  @P2 LOP3.LUT R19, R19, 0x10, RZ, 0xfc, !PT ;  /* 0x0000001013132812 */ /* 0x000fca00078efcff */
[----:B------:R0:W-:Y:S01]  /*12f60*/  STL [R1+0x18], R19 ;  /* 0x0000181301007387 */ /* 0x0001e20000100800 */
[----:B------:R-:W-:Y:S05]  /*12f70*/  BRA `(.L_x_15342) ;  /* 0xffffffb000bc7947 */ /* 0x000fea000383ffff */
.L_x_15258:
[----:B----4-:R-:W4:Y:S02]  /*12f80*/  LDL R0, [R1+0x28] ;  /* 0x0000280001007983 */ /* 0x010f240000100800 */
[----:B----4-:R4:W0:Y:S02]  /*12f90*/  SYNCS.PHASECHK.TRANS64.TRYWAIT P0, [R7+URZ+0x13240], R0 ;  /* 0x01324000070075a7 */ /* 0x010824000800017f */
[----:B0-----:R-:W-:Y:S05]  /*12fa0*/  @!P0 NANOSLEEP.SYNCS 0x989680 ;  /* 0x009896800000895d */ /* 0x001fea0003900000 */
[----:B------:R-:W0:Y:S02]  /*12fb0*/  @!P0 SYNCS.PHASECHK.TRANS64 P0, [R7+URZ+0x13240], R0 ;  /* 0x01324000070085a7 */ /* 0x000e24000800007f */
[----:B0-----:R-:W-:Y:S05]  /*12fc0*/  @!P0 BRA `(.L_x_15258) ;  /* 0xfffffffc00ec8947 */ /* 0x001fea000383ffff */
[----:B------:R-:W-:Y:S05]  /*12fd0*/  BRA `(.L_x_15343) ;  /* 0xffffffb4001c7947 */ /* 0x000fea000383ffff */
.L_x_15259:
        /* <DEDUP_REMOVED lines=8> */
.L_x_15345:
[----:B------:R-:W-:Y:S05]  /*13060*/  BSYNC B0 ;  /* 0x0000000000007941 */ /* 0x000fea0003800000 */
.L_x_15344:
        /* <DEDUP_REMOVED lines=10> */
.L_x_15346:
        /* <DEDUP_REMOVED lines=8> */
.L_x_15347:
        /* <DEDUP_REMOVED lines=15> */
.L_x_15348:
[----:B------:R-:W-:Y:S02]  /*13280*/  IMAD.MOV.U32 R13, RZ, RZ, R0 ;  /* 0x000000ffff0d7224 */ /* 0x000fe400078e0000 */
[----:B------:R-:W-:Y:S02]  /*13290*/  IMAD.MOV.U32 R12, RZ, RZ, 0x2 ;  /* 0x00000002ff0c7424 */ /* 0x000fe400078e00ff */
[----:B------:R-:W-:-:S07]  /*132a0*/  IMAD.MOV.U32 R5, RZ, RZ, R14 ;  /* 0x000000ffff057224 */ /* 0x000fce00078e000e */
[----:B------:R-:W-:Y:S05]  /*132b0*/  WARPSYNC.COLLECTIVE R15, `(.L_x_15349) ;  /* 0x000000000f087348 */ /* 0x000fea0003c00000 */
[----:B------:R0:W1:Y:S02]  /*132c0*/  SHFL.IDX P6, R14, R13, R12, R11 ;  /* 0x0000000c0d0e7389 */ /* 0x00006400000c000b */
[----:B01----:R-:W-:Y:S01]  /*132d0*/  ENDCOLLECTIVE ;  /* 0x000000000000791b */ /* 0x003fe20003800000 */
.L_x_15349:
        /* <DEDUP_REMOVED lines=14> */
.L_x_15350:
[----:B------:R-:W-:Y:S02]  /*133c0*/  IMAD.MOV.U32 R13, RZ, RZ, R0 ;  /* 0x000000ffff0d7224 */ /* 0x000fe400078e0000 */
[----:B------:R-:W-:Y:S02]  /*133d0*/  IMAD.MOV.U32 R12, RZ, RZ, 0x3 ;  /* 0x00000003ff0c7424 */ /* 0x000fe400078e00ff */
[----:B------:R-:W-:-:S07]  /*133e0*/  IMAD.MOV.U32 R5, RZ, RZ, R14 ;  /* 0x000000ffff057224 */ /* 0x000fce00078e000e */
[----:B------:R-:W-:Y:S05]  /*133f0*/  WARPSYNC.COLLECTIVE R15, `(.L_x_15351) ;  /* 0x000000000f087348 */ /* 0x000fea0003c00000 */
[----:B------:R0:W1:Y:S02]  /*13400*/  SHFL.IDX P6, R14, R13, R12, R11 ;  /* 0x0000000c0d0e7389 */ /* 0x00006400000c000b */
[----:B01----:R-:W-:Y:S01]  /*13410*/  ENDCOLLECTIVE ;  /* 0x000000000000791b */ /* 0x003fe20003800000 */
.L_x_15351:
        /* <DEDUP_REMOVED lines=10> */
.L_x_15352:
        /* <DEDUP_REMOVED lines=10> */
.L_x_15353:
        /* <DEDUP_REMOVED lines=13> */
.L_x_15354:
[----:B------:R-:W-:Y:S01]  /*13630*/  IMAD.MOV.U32 R4, RZ, RZ, R14 ;  /* 0x000000ffff047224 */ /* 0x000fe200078e000e */
[----:B------:R-:W-:Y:S06]  /*13640*/  BRA `(.L_x_15355) ;  /* 0xffffffb000a07947 */ /* 0x000fec000383ffff */
.L_x_15266:
        /* <DEDUP_REMOVED lines=9> */
.L_x_15356:
[C---:B------:R-:W-:Y:S01]  /*136e0*/  VIADD R8, R17.reuse, 0x20 ;  /* 0x0000002011087836 */ /* 0x040fe20000000000 */
[----:B------:R-:W-:Y:S01]  /*136f0*/  ISETP.GE.AND P2, PT, R17, R7, PT ;  /* 0x000000071100720c */ /* 0x000fe20003f46270 */
[----:B------:R-:W-:Y:S02]  /*13700*/  IMAD.MOV.U32 R13, RZ, RZ, R0 ;  /* 0x000000ffff0d7224 */ /* 0x000fe400078e0000 */
[----:B------:R-:W-:-:S10]  /*13710*/  IMAD.MOV.U32 R2, RZ, RZ, R14 ;  /* 0x000000ffff027224 */ /* 0x000fd400078e000e */
[----:B------:R-:W-:Y:S05]  /*13720*/  WARPSYNC.COLLECTIVE R15, `(.L_x_15357) ;  /* 0x000000000f087348 */ /* 0x000fea0003c00000 */
[----:B------:R0:W1:Y:S02]  /*13730*/  SHFL.IDX P6, R14, R13, R12, R11 ;  /* 0x0000000c0d0e7389 */ /* 0x00006400000c000b */
[----:B01----:R-:W-:Y:S01]  /*13740*/  ENDCOLLECTIVE ;  /* 0x000000000000791b */ /* 0x003fe20003800000 */
.L_x_15357:
[----:B------:R-:W-:Y:S02]  /*13750*/  IMAD.MOV.U32 R13, RZ, RZ, R4 ;  /* 0x000000ffff0d7224 */ /* 0x000fe400078e0004 */
[----:B------:R-:W-:Y:S02]  /*13760*/  IMAD.MOV.U32 R12, RZ, RZ, 0x1 ;  /* 0x00000001ff0c7424 */ /* 0x000fe400078e00ff */
[----:B------:R-:W-:-:S07]  /*13770*/  IMAD.MOV.U32 R3, RZ, RZ, R14 ;  /* 0x000000ffff037224 */ /* 0x000fce00078e000e */
[----:B------:R-:W-:Y:S05]  /*13780*/  WARPSYNC.COLLECTIVE R15, `(.L_x_15358) ;  /* 0x000000000f087348 */ /* 0x000fea0003c00000 */
[----:B------:R0:W1:Y:S02]  /*13790*/  SHFL.IDX P6, R14, R13, R12, R11 ;  /* 0x0000000c0d0e7389 */ /* 0x00006400000c000b */
[----:B01----:R-:W-:Y:S01]  /*137a0*/  ENDCOLLECTIVE ;  /* 0x000000000000791b */ /* 0x003fe20003800000 */
.L_x_15358:
        /* <DEDUP_REMOVED lines=15> */
.L_x_15359:
[----:B------:R-:W-:Y:S02]  /*138a0*/  IMAD.MOV.U32 R13, RZ, RZ, R4 ;  /* 0x000000ffff0d7224 */ /* 0x000fe400078e0004 */
[----:B------:R-:W-:Y:S02]  /*138b0*/  IMAD.MOV.U32 R12, RZ, RZ, 0x2 ;  /* 0x00000002ff0c7424 */ /* 0x000fe400078e00ff */
[----:B------:R-:W-:-:S07]  /*138c0*/  IMAD.MOV.U32 R3, RZ, RZ, R14 ;  /* 0x000000ffff037224 */ /* 0x000fce00078e000e */
[----:B------:R-:W-:Y:S05]  /*138d0*/  WARPSYNC.COLLECTIVE R15, `(.L_x_15360) ;  /* 0x000000000f087348 */ /* 0x000fea0003c00000 */
[----:B------:R0:W1:Y:S02]  /*138e0*/  SHFL.IDX P6, R14, R13, R12, R11 ;  /* 0x0000000c0d0e7389 */ /* 0x00006400000c000b */
[----:B01----:R-:W-:Y:S01]  /*138f0*/  ENDCOLLECTIVE ;  /* 0x000000000000791b */ /* 0x003fe20003800000 */
.L_x_15360:
        /* <DEDUP_REMOVED lines=16> */
.L_x_15361:
[----:B------:R-:W-:Y:S02]  /*13a00*/  IMAD.MOV.U32 R13, RZ, RZ, R4 ;  /* 0x000000ffff0d7224 */ /* 0x000fe400078e0004 */
[----:B------:R-:W-:Y:S02]  /*13a10*/  IMAD.MOV.U32 R12, RZ, RZ, 0x3 ;  /* 0x00000003ff0c7424 */ /* 0x000fe400078e00ff */
[----:B------:R-:W-:-:S07]  /*13a20*/  IMAD.MOV.U32 R3, RZ, RZ, R14 ;  /* 0x000000ffff037224 */ /* 0x000fce00078e000e */
[----:B------:R-:W-:Y:S05]  /*13a30*/  WARPSYNC.COLLECTIVE R15, `(.L_x_15362) ;  /* 0x000000000f087348 */ /* 0x000fea0003c00000 */
[----:B------:R0:W1:Y:S02]  /*13a40*/  SHFL.IDX P6, R14, R13, R12, R11 ;  /* 0x0000000c0d0e7389 */ /* 0x00006400000c000b */
[----:B01----:R-:W-:Y:S01]  /*13a50*/  ENDCOLLECTIVE ;  /* 0x000000000000791b */ /* 0x003fe20003800000 */
.L_x_15362:
        /* <DEDUP_REMOVED lines=10> */
.L_x_15363:
        /* <DEDUP_REMOVED lines=12> */
.L_x_15364:
        /* <DEDUP_REMOVED lines=13> */
.L_x_15365:
        /* <DEDUP_REMOVED lines=8> */
.L_x_15366:
        /* <DEDUP_REMOVED lines=12> */
.L_x_15367:
[----:B------:R-:W-:Y:S01]  /*13dd0*/  IMAD.MOV.U32 R2, RZ, RZ, R14 ;  /* 0x000000ffff027224 */ /* 0x000fe200078e000e */
[----:B------:R-:W-:Y:S06]  /*13de0*/  BRA `(.L_x_15368) ;  /* 0xffffffb400c47947 */ /* 0x000fec000383ffff */
.L_x_15269:
[----:B-1----:R1:W2:Y:S02]  /*13df0*/  SYNCS.PHASECHK.TRANS64.TRYWAIT P0, [R22+URZ+0x13220], R3 ;  /* 0x01322003160075a7 */ /* 0x0022a4000800017f */
[----:B--2---:R-:W-:Y:S05]  /*13e00*/  @!P0 NANOSLEEP.SYNCS 0x989680 ;  /* 0x009896800000895d */ /* 0x004fea0003900000 */
[----:B------:R-:W2:Y:S02]  /*13e10*/  @!P0 SYNCS.PHASECHK.TRANS64 P0, [R22+URZ+0x13220], R3 ;  /* 0x01322003160085a7 */ /* 0x000ea4000800007f */
[----:B--2---:R-:W-:Y:S05]  /*13e20*/  @!P0 BRA `(.L_x_15269) ;  /* 0xfffffffc00f08947 */ /* 0x004fea000383ffff */
[----:B------:R-:W-:Y:S05]  /*13e30*/  BRA `(.L_x_15369) ;  /* 0xffffffb800207947 */ /* 0x000fea000383ffff */
.L_x_15273:
[----:B0-----:R-:W2:Y:S02]  /*13e40*/  LDL R2, [R1] ;  /* 0x0000000001027983 */ /* 0x001ea40000100800 */
[----:B--2---:R0:W1:Y:S02]  /*13e50*/  SYNCS.PHASECHK.TRANS64.TRYWAIT P0, [R0+URZ+0x13280], R2 ;  /* 0x01328002000075a7 */ /* 0x004064000800017f */
[----:B-1----:R-:W-:Y:S05]  /*13e60*/  @!P0 NANOSLEEP.SYNCS 0x989680 ;  /* 0x009896800000895d */ /* 0x002fea0003900000 */
[----:B------:R-:W1:Y:S02]  /*13e70*/  @!P0 SYNCS.PHASECHK.TRANS64 P0, [R0+URZ+0x13280], R2 ;  /* 0x01328002000085a7 */ /* 0x000e64000800007f */
[----:B-1----:R-:W-:Y:S05]  /*13e80*/  @!P0 BRA `(.L_x_15273) ;  /* 0xfffffffc00ec8947 */ /* 0x002fea000383ffff */
[----:B------:R-:W-:Y:S05]  /*13e90*/  BRA `(.L_x_15370) ;  /* 0xffffffbc00647947 */ /* 0x000fea000383ffff */
.L_x_15274:
        /* <DEDUP_REMOVED lines=8> */
.L_x_15372:
[----:B------:R-:W-:Y:S05]  /*13f20*/  BSYNC B0 ;  /* 0x0000000000007941 */ /* 0x000fea0003800000 */
.L_x_15371:
        /* <DEDUP_REMOVED lines=10> */
.L_x_15373:
        /* <DEDUP_REMOVED lines=11> */
.L_x_15374:
        /* <DEDUP_REMOVED lines=10> */
.L_x_15375:
        /* <DEDUP_REMOVED lines=11> */
.L_x_15376:
        /* <DEDUP_REMOVED lines=10> */
.L_x_15377:
        /* <DEDUP_REMOVED lines=11> */
.L_x_15378:
        /* <DEDUP_REMOVED lines=10> */
.L_x_15379:
[----:B------:R-:W-:Y:S02]  /*143c0*/  IMAD.MOV.U32 R13, RZ, RZ, R17 ;  /* 0x000000ffff0d7224 */ /* 0x000fe400078e0011 */
[----:B------:R-:W-:Y:S02]  /*143d0*/  IMAD.MOV.U32 R12, RZ, RZ, RZ ;  /* 0x000000ffff0c7224 */ /* 0x000fe400078e00ff */
[----:B------:R-:W-:Y:S02]  /*143e0*/  IMAD.SHL.U32 R3, R3, 0x10, RZ ;  /* 0x0000001003037824 */ /* 0x000fe400078e00ff */
[----:B------:R-:W-:-:S07]  /*143f0*/  IMAD.MOV.U32 R2, RZ, RZ, R14 ;  /* 0x000000ffff027224 */ /* 0x000fce00078e000e */
[----:B------:R-:W-:Y:S05]  /*14400*/  WARPSYNC.COLLECTIVE R15, `(.L_x_15380) ;  /* 0x000000000f087348 */ /* 0x000fea0003c00000 */
[----:B------:R0:W1:Y:S02]  /*14410*/  SHFL.IDX P6, R14, R13, R12, R11 ;  /* 0x0000000c0d0e7389 */ /* 0x00006400000c000b */
[----:B01----:R-:W-:Y:S01]  /*14420*/  ENDCOLLECTIVE ;  /* 0x000000000000791b */ /* 0x003fe20003800000 */
.L_x_15380:
        /* <DEDUP_REMOVED lines=12> */
.L_x_15381:
[----:B------:R-:W-:Y:S01]  /*144f0*/  IMAD.MOV.U32 R2, RZ, RZ, R14 ;  /* 0x000000ffff027224 */ /* 0x000fe200078e000e */
[----:B------:R-:W-:Y:S06]  /*14500*/  BRA `(.L_x_15382) ;  /* 0xffffffb800d87947 */ /* 0x000fec000383ffff */
.L_x_15279:
[----:B--2---:R-:W2:Y:S02]  /*14510*/  LDL R2, [R1] ;  /* 0x0000000001027983 */ /* 0x004ea40000100800 */
[----:B--2---:R2:W3:Y:S02]  /*14520*/  SYNCS.PHASECHK.TRANS64.TRYWAIT P0, [R0+URZ+0x13240], R2 ;  /* 0x01324002000075a7 */ /* 0x0044e4000800017f */
[----:B---3--:R-:W-:Y:S05]  /*14530*/  @!P0 NANOSLEEP.SYNCS 0x989680 ;  /* 0x009896800000895d */ /* 0x008fea0003900000 */
[----:B------:R-:W3:Y:S02]  /*14540*/  @!P0 SYNCS.PHASECHK.TRANS64 P0, [R0+URZ+0x13240], R2 ;  /* 0x01324002000085a7 */ /* 0x000ee4000800007f */
[----:B---3--:R-:W-:Y:S05]  /*14550*/  @!P0 BRA `(.L_x_15279) ;  /* 0xfffffffc00ec8947 */ /* 0x008fea000383ffff */
[----:B------:R-:W-:Y:S05]  /*14560*/  BRA `(.L_x_15383) ;  /* 0xffffffbc00347947 */ /* 0x000fea000383ffff */
.L_x_15280:
        /* <DEDUP_REMOVED lines=8> */
.L_x_15385:
[----:B------:R-:W-:Y:S05]  /*145f0*/  BSYNC B0 ;  /* 0x0000000000007941 */ /* 0x000fea0003800000 */
.L_x_15384:
        /* <DEDUP_REMOVED lines=8> */
.L_x_15386:
[----:B------:R-:W-:Y:S02]  /*14680*/  IMAD.MOV.U32 R13, RZ, RZ, R8 ;  /* 0x000000ffff0d7224 */ /* 0x000fe400078e0008 */
[----:B------:R-:W-:Y:S02]  /*14690*/  IMAD.MOV.U32 R12, RZ, RZ, 0x1 ;  /* 0x00000001ff0c7424 */ /* 0x000fe400078e00ff */
[----:B------:R-:W-:-:S07]  /*146a0*/  IMAD.MOV.U32 R2, RZ, RZ, R14 ;  /* 0x000000ffff027224 */ /* 0x000fce00078e000e */
[----:B------:R-:W-:Y:S05]  /*146b0*/  WARPSYNC.COLLECTIVE R15, `(.L_x_15387) ;  /* 0x000000000f087348 */ /* 0x000fea0003c00000 */
[----:B------:R0:W1:Y:S02]  /*146c0*/  SHFL.IDX P6, R14, R13, R12, R11 ;  /* 0x0000000c0d0e7389 */ /* 0x00006400000c000b */
[----:B01----:R-:W-:Y:S01]  /*146d0*/  ENDCOLLECTIVE ;  /* 0x000000000000791b */ /* 0x003fe20003800000 */
.L_x_15387:
        /* <DEDUP_REMOVED lines=11> */
.L_x_15388:
[----:B------:R-:W-:Y:S02]  /*14790*/  IMAD.MOV.U32 R13, RZ, RZ, R8 ;  /* 0x000000ffff0d7224 */ /* 0x000fe400078e0008 */
[----:B------:R-:W-:Y:S02]  /*147a0*/  IMAD.MOV.U32 R12, RZ, RZ, 0x2 ;  /* 0x00000002ff0c7424 */ /* 0x000fe400078e00ff */
[----:B------:R-:W-:-:S07]  /*147b0*/  IMAD.MOV.U32 R2, RZ, RZ, R14 ;  /* 0x000000ffff027224 */ /* 0x000fce00078e000e */
[----:B------:R-:W-:Y:S05]  /*147c0*/  WARPSYNC.COLLECTIVE R15, `(.L_x_15389) ;  /* 0x000000000f087348 */ /* 0x000fea0003c00000 */
[----:B------:R0:W1:Y:S02]  /*147d0*/  SHFL.IDX P6, R14, R13, R12, R11 ;  /* 0x0000000c0d0e7389 */ /* 0x00006400000c000b */
[----:B01----:R-:W-:Y:S01]  /*147e0*/  ENDCOLLECTIVE ;  /* 0x000000000000791b */ /* 0x003fe20003800000 */
.L_x_15389:
        /* <DEDUP_REMOVED lines=11> */
.L_x_15390:
[----:B------:R-:W-:Y:S02]  /*148a0*/  IMAD.MOV.U32 R13, RZ, RZ, R8 ;  /* 0x000000ffff0d7224 */ /* 0x000fe400078e0008 */
[----:B------:R-:W-:Y:S02]  /*148b0*/  IMAD.MOV.U32 R12, RZ, RZ, 0x3 ;  /* 0x00000003ff0c7424 */ /* 0x000fe400078e00ff */
[----:B------:R-:W-:-:S07]  /*148c0*/  IMAD.MOV.U32 R2, RZ, RZ, R14 ;  /* 0x000000ffff027224 */ /* 0x000fce00078e000e */
[----:B------:R-:W-:Y:S05]  /*148d0*/  WARPSYNC.COLLECTIVE R15, `(.L_x_15391) ;  /* 0x000000000f087348 */ /* 0x000fea0003c00000 */
[----:B------:R0:W1:Y:S02]  /*148e0*/  SHFL.IDX P6, R14, R13, R12, R11 ;  /* 0x0000000c0d0e7389 */ /* 0x00006400000c000b */
[----:B01----:R-:W-:Y:S01]  /*148f0*/  ENDCOLLECTIVE ;  /* 0x000000000000791b */ /* 0x003fe20003800000 */
.L_x_15391:
        /* <DEDUP_REMOVED lines=11> */
.L_x_15392:
[----:B------:R-:W-:Y:S02]  /*149b0*/  IMAD.MOV.U32 R13, RZ, RZ, R5 ;  /* 0x000000ffff0d7224 */ /* 0x000fe400078e0005 */
[----:B------:R-:W-:Y:S02]  /*149c0*/  IMAD.MOV.U32 R12, RZ, RZ, RZ ;  /* 0x000000ffff0c7224 */ /* 0x000fe400078e00ff */
[----:B------:R-:W-:-:S07]  /*149d0*/  IMAD.MOV.U32 R2, RZ, RZ, R14 ;  /* 0x000000ffff027224 */ /* 0x000fce00078e000e */
[----:B------:R-:W-:Y:S05]  /*149e0*/  WARPSYNC.COLLECTIVE R15, `(.L_x_15393) ;  /* 0x000000000f087348 */ /* 0x000fea0003c00000 */
[----:B------:R0:W1:Y:S02]  /*149f0*/  SHFL.IDX P6, R14, R13, R12, R11 ;  /* 0x0000000c0d0e7389 */ /* 0x00006400000c000b */
[----:B01----:R-:W-:Y:S01]  /*14a00*/  ENDCOLLECTIVE ;  /* 0x000000000000791b */ /* 0x003fe20003800000 */
.L_x_15393:
        /* <DEDUP_REMOVED lines=11> */
.L_x_15394:
[----:B------:R-:W-:Y:S01]  /*14ac0*/  IMAD.MOV.U32 R2, RZ, RZ, R14 ;  /* 0x000000ffff027224 */ /* 0x000fe200078e000e */
[----:B------:R-:W-:Y:S06]  /*14ad0*/  BRA `(.L_x_15395) ;  /* 0xffffffb800c87947 */ /* 0x000fec000383ffff */
.L_x_15285:
[----:B-1----:R1:W3:Y:S02]  /*14ae0*/  SYNCS.PHASECHK.TRANS64.TRYWAIT P2, [R2+URZ+0x13270], R0 ;  /* 0x01327000020075a7 */ /* 0x0022e4000804017f */
[----:B---3--:R-:W-:Y:S05]  /*14af0*/  @!P2 NANOSLEEP.SYNCS 0x989680 ;  /* 0x009896800000a95d */ /* 0x008fea0003900000 */
[----:B------:R-:W3:Y:S02]  /*14b00*/  @!P2 SYNCS.PHASECHK.TRANS64 P2, [R2+URZ+0x13270], R0 ;  /* 0x013270000200a5a7 */ /* 0x000ee4000804007f */
[----:B---3--:R-:W-:Y:S05]  /*14b10*/  @!P2 BRA `(.L_x_15285) ;  /* 0xfffffffc00f0a947 */ /* 0x008fea000383ffff */
[----:B------:R-:W-:Y:S05]  /*14b20*/  BRA `(.L_x_15396) ;  /* 0xffffffbc002c7947 */ /* 0x000fea000383ffff */
.L_x_15287:
[----:B-1----:R1:W3:Y:S02]  /*14b30*/  SYNCS.PHASECHK.TRANS64.TRYWAIT P2, [R2+URZ+0x13260], R3 ;  /* 0x01326003020075a7 */ /* 0x0022e4000804017f */
[----:B---3--:R-:W-:Y:S05]  /*14b40*/  @!P2 NANOSLEEP.SYNCS 0x989680 ;  /* 0x009896800000a95d */ /* 0x008fea0003900000 */
[----:B------:R-:W3:Y:S02]  /*14b50*/  @!P2 SYNCS.PHASECHK.TRANS64 P2, [R2+URZ+0x13260], R3 ;  /* 0x013260030200a5a7 */ /* 0x000ee4000804007f */
[----:B---3--:R-:W-:Y:S05]  /*14b60*/  @!P2 BRA `(.L_x_15287) ;  /* 0xfffffffc00f0a947 */ /* 0x008fea000383ffff */
[----:B------:R-:W-:Y:S05]  /*14b70*/  BRA `(.L_x_15397) ;  /* 0xffffffbc003c7947 */ /* 0x000fea000383ffff */
.L_x_15295:
[----:B-1----:R1:W2:Y:S02]  /*14b80*/  SYNCS.PHASECHK.TRANS64.TRYWAIT P1, [R0+URZ+0x13270], R3 ;  /* 0x01327003000075a7 */ /* 0x0022a4000802017f */
[----:B--2---:R-:W-:Y:S05]  /*14b90*/  @!P1 NANOSLEEP.SYNCS 0x989680 ;  /* 0x009896800000995d */ /* 0x004fea0003900000 */
[----:B------:R-:W2:Y:S02]  /*14ba0*/  @!P1 SYNCS.PHASECHK.TRANS64 P1, [R0+URZ+0x13270], R3 ;  /* 0x01327003000095a7 */ /* 0x000ea4000802007f */
[----:B--2---:R-:W-:Y:S05]  /*14bb0*/  @!P1 BRA `(.L_x_15295) ;  /* 0xfffffffc00f09947 */ /* 0x004fea000383ffff */
[----:B------:R-:W-:Y:S05]  /*14bc0*/  BRA `(.L_x_15398) ;  /* 0xffffffc000d07947 */ /* 0x000fea000383ffff */
.L_x_15297:
[----:B-1----:R1:W2:Y:S02]  /*14bd0*/  SYNCS.PHASECHK.TRANS64.TRYWAIT P1, [R0+URZ+0x13260], R3 ;  /* 0x01326003000075a7 */ /* 0x0022a4000802017f */
[----:B--2---:R-:W-:Y:S05]  /*14be0*/  @!P1 NANOSLEEP.SYNCS 0x989680 ;  /* 0x009896800000995d */ /* 0x004fea0003900000 */
[----:B------:R-:W2:Y:S02]  /*14bf0*/  @!P1 SYNCS.PHASECHK.TRANS64 P1, [R0+URZ+0x13260], R3 ;  /* 0x01326003000095a7 */ /* 0x000ea4000802007f */
[----:B--2---:R-:W-:Y:S05]  /*14c00*/  @!P1 BRA `(.L_x_15297) ;  /* 0xfffffffc00f09947 */ /* 0x004fea000383ffff */
[----:B------:R-:W-:Y:S05]  /*14c10*/  BRA `(.L_x_15399) ;  /* 0xffffffc000e07947 */ /* 0x000fea000383ffff */
.L_x_15311:
[----:B0-----:R0:W1:Y:S02]  /*14c20*/  SYNCS.PHASECHK.TRANS64.TRYWAIT P0, [R5+URZ+0x13220], R0 ;  /* 0x01322000050075a7 */ /* 0x001064000800017f */
[----:B-1----:R-:W-:Y:S05]  /*14c30*/  @!P0 NANOSLEEP.SYNCS 0x989680 ;  /* 0x009896800000895d */ /* 0x002fea0003900000 */
[----:B------:R-:W1:Y:S02]  /*14c40*/  @!P0 SYNCS.PHASECHK.TRANS64 P0, [R5+URZ+0x13220], R0 ;  /* 0x01322000050085a7 */ /* 0x000e64000800007f */
[----:B-1----:R-:W-:Y:S05]  /*14c50*/  @!P0 BRA `(.L_x_15311) ;  /* 0xfffffffc00f08947 */ /* 0x002fea000383ffff */
[----:B------:R-:W-:Y:S05]  /*14c60*/  BRA `(.L_x_15400) ;  /* 0xffffffd400447947 */ /* 0x000fea000383ffff */
.L_x_15312:
        /* <DEDUP_REMOVED lines=11> */
.L_x_15402:
[----:B------:R-:W-:Y:S05]  /*14d20*/  BSYNC B0 ;  /* 0x0000000000007941 */ /* 0x000fea0003800000 */
.L_x_15401:
[----:B------:R-:W-:Y:S05]  /*14d30*/  BRA `(.L_x_15403) ;  /* 0xffffffd4002c7947 */ /* 0x000fea000383ffff */
.L_x_15315:
[----:B------:R-:W-:Y:S01]  /*14d40*/  BSSY B1, `(.L_x_15404) ;  /* 0x0000006000017945 */ /* 0x000fe20003800000 */
[----:B------:R-:W-:-:S07]  /*14d50*/  IMAD.MOV.U32 R15, RZ, RZ, -0x1 ;  /* 0xffffffffff0f7424 */ /* 0x000fce00078e00ff */
[----:B0----5:R-:W-:Y:S05]  /*14d60*/  WARPSYNC.COLLECTIVE R15, `(.L_x_15405) ;  /* 0x000000000f0c7348 */ /* 0x021fea0003c00000 */
[----:B------:R-:W-:Y:S02]  /*14d70*/  ELECT P6, UR62, PT ;  /* 0x00000000003e782f */ /* 0x000fe400038c0000 */
[----:B------:R-:W-:Y:S01]  /*14d80*/  MOV R14, UR62 ;  /* 0x0000003e000e7c02 */ /* 0x000fe20008000f00 */
[----:B0----5:R-:W-:Y:S10]  /*14d90*/  ENDCOLLECTIVE ;  /* 0x000000000000791b */ /* 0x021ff40003800000 */
.L_x_15405:
[----:B------:R-:W-:Y:S05]  /*14da0*/  BSYNC B1 ;  /* 0x0000000000017941 */ /* 0x000fea0003800000 */
.L_x_15404:
[----:B------:R-:W-:Y:S05]  /*14db0*/  BRA `(.L_x_15406) ;  /* 0xffffffd400247947 */ /* 0x000fea000383ffff */
.L_x_15317:
[----:B0-----:R0:W1:Y:S02]  /*14dc0*/  SYNCS.PHASECHK.TRANS64.TRYWAIT P1, [R4+URZ+0x13240], R3 ;  /* 0x01324003040075a7 */ /* 0x001064000802017f */
[----:B-1----:R-:W-:Y:S05]  /*14dd0*/  @!P1 NANOSLEEP.SYNCS 0x989680 ;  /* 0x009896800000995d */ /* 0x002fea0003900000 */
[----:B------:R-:W1:Y:S02]  /*14de0*/  @!P1 SYNCS.PHASECHK.TRANS64 P1, [R4+URZ+0x13240], R3 ;  /* 0x01324003040095a7 */ /* 0x000e64000802007f */
[----:B-1----:R-:W-:Y:S05]  /*14df0*/  @!P1 BRA `(.L_x_15317) ;  /* 0xfffffffc00f09947 */ /* 0x002fea000383ffff */
[----:B------:R-:W-:Y:S05]  /*14e00*/  BRA `(.L_x_15407) ;  /* 0xffffffd4004c7947 */ /* 0x000fea000383ffff */
.L_x_15319:
[----:B-1----:R1:W2:Y:S02]  /*14e10*/  SYNCS.PHASECHK.TRANS64.TRYWAIT P1, [R5+URZ+0x13240], R0 ;  /* 0x01324000050075a7 */ /* 0x0022a4000802017f */
[----:B--2---:R-:W-:Y:S05]  /*14e20*/  @!P1 NANOSLEEP.SYNCS 0x989680 ;  /* 0x009896800000995d */ /* 0x004fea0003900000 */
[----:B------:R-:W2:Y:S02]  /*14e30*/  @!P1 SYNCS.PHASECHK.TRANS64 P1, [R5+URZ+0x13240], R0 ;  /* 0x01324000050095a7 */ /* 0x000ea4000802007f */
[----:B--2---:R-:W-:Y:S05]  /*14e40*/  @!P1 BRA `(.L_x_15319) ;  /* 0xfffffffc00f09947 */ /* 0x004fea000383ffff */
[----:B------:R-:W-:Y:S05]  /*14e50*/  BRA `(.L_x_15408) ;  /* 0xffffffd4005c7947 */ /* 0x000fea000383ffff */
.L_x_15321:
[----:B--2---:R2:W3:Y:S02]  /*14e60*/  SYNCS.PHASECHK.TRANS64.TRYWAIT P1, [R4+URZ+0x13260], R3 ;  /* 0x01326003040075a7 */ /* 0x0044e4000802017f */
[----:B---3--:R-:W-:Y:S05]  /*14e70*/  @!P1 NANOSLEEP.SYNCS 0x989680 ;  /* 0x009896800000995d */ /* 0x008fea0003900000 */
[----:B------:R-:W3:Y:S02]  /*14e80*/  @!P1 SYNCS.PHASECHK.TRANS64 P1, [R4+URZ+0x13260], R3 ;  /* 0x01326003040095a7 */ /* 0x000ee4000802007f */
[----:B---3--:R-:W-:Y:S05]  /*14e90*/  @!P1 BRA `(.L_x_15321) ;  /* 0xfffffffc00f09947 */ /* 0x008fea000383ffff */
[----:B------:R-:W-:Y:S05]  /*14ea0*/  BRA `(.L_x_15409) ;  /* 0xffffffd400587947 */ /* 0x000fea000383ffff */
.L_x_15323:
[----:B---3--:R3:W4:Y:S02]  /*14eb0*/  SYNCS.PHASECHK.TRANS64.TRYWAIT P1, [R5+URZ+0x13260], R0 ;  /* 0x01326000050075a7 */ /* 0x008724000802017f */
[----:B----4-:R-:W-:Y:S05]  /*14ec0*/  @!P1 NANOSLEEP.SYNCS 0x989680 ;  /* 0x009896800000995d */ /* 0x010fea0003900000 */
[----:B------:R-:W4:Y:S02]  /*14ed0*/  @!P1 SYNCS.PHASECHK.TRANS64 P1, [R5+URZ+0x13260], R0 ;  /* 0x01326000050095a7 */ /* 0x000f24000802007f */
[----:B----4-:R-:W-:Y:S05]  /*14ee0*/  @!P1 BRA `(.L_x_15323) ;  /* 0xfffffffc00f09947 */ /* 0x010fea000383ffff */
[----:B------:R-:W-:Y:S05]  /*14ef0*/  BRA `(.L_x_15410) ;  /* 0xffffffd400547947 */ /* 0x000fea000383ffff */
.L_x_15325:
[----:B----4-:R4:W0:Y:S02]  /*14f00*/  SYNCS.PHASECHK.TRANS64.TRYWAIT P1, [R4+URZ+0x13280], R3 ;  /* 0x01328003040075a7 */ /* 0x010824000802017f */
[----:B0-----:R-:W-:Y:S05]  /*14f10*/  @!P1 NANOSLEEP.SYNCS 0x989680 ;  /* 0x009896800000995d */ /* 0x001fea0003900000 */
[----:B------:R-:W0:Y:S02]  /*14f20*/  @!P1 SYNCS.PHASECHK.TRANS64 P1, [R4+URZ+0x13280], R3 ;  /* 0x01328003040095a7 */ /* 0x000e24000802007f */
[----:B0-----:R-:W-:Y:S05]  /*14f30*/  @!P1 BRA `(.L_x_15325) ;  /* 0xfffffffc00f09947 */ /* 0x001fea000383ffff */
[----:B------:R-:W-:Y:S05]  /*14f40*/  BRA `(.L_x_15411) ;  /* 0xffffffd400507947 */ /* 0x000fea000383ffff */
.L_x_15412:
        /* <DEDUP_REMOVED lines=11> */
.L_x_15868:


//--------------------- .text._ZN7cutlass13device_kernelIN5flash11enable_sm90INS1_16FlashAttnFwdSm90INS1_25CollectiveMainloopFwdSm90ILi2EN4cute5tupleIJNS5_1CILi1EEES8_S8_EEENS6_IJNS7_ILi192EEENS7_ILi160EEENS7_ILi64EEEEEELi64ENS_12float_e4m3_tEfNS_4arch4Sm90ELb1ELb0ELb0ELb1ELb1ELb1ELb0ELb1ELb1ELb1ELb0ELb0EEENS1_21CollectiveEpilogueFwdINS6_IJSA_SC_SB_EEES9_NS_10bfloat16_tESG_Li384ELb1ELb1ELb0ELb1EEENS1_36VarlenDynamicPersistentTileSchedulerILi192ELi160ELi384ELi128ELb0ELb1ELb1ELb1ELb1ELb1EEEEEEEEEvNT_6ParamsE --------------------------
	.section	.text._ZN7cutlass13device_kernelIN5flash11enable_sm90INS1_16FlashAttnFwdSm90INS1_25CollectiveMainloopFwdSm90ILi2EN4cute5tupleIJNS5_1CILi1EEES8_S8_EEENS6_IJNS7_ILi192EEENS7_ILi160EEENS7_ILi64EEEEEELi64ENS_12float_e4m3_tEfNS_4arch4Sm90ELb1ELb0ELb0ELb1ELb1ELb1ELb0ELb1ELb1ELb1ELb0ELb0EEENS1_21CollectiveEpilogueFwdINS6_IJSA_SC_SB_EEES9_NS_10bfloat16_tESG_Li384ELb1ELb1ELb0ELb1EEENS1_36VarlenDynamicPersistentTileSchedulerILi192ELi160ELi384ELi128ELb0ELb1ELb1ELb1ELb1ELb1EEEEEEEEEvNT_6ParamsE,"ax",@progbits
	.align	128
.text._ZN7cutlass13device_kernelIN5flash11enable_sm90INS1_16FlashAttnFwdSm90INS1_25CollectiveMainloopFwdSm90ILi2EN4cute5tupleIJNS5_1CILi1EEES8_S8_EEENS6_IJNS7_ILi192EEENS7_ILi160EEENS7_ILi64EEEEEELi64ENS_12float_e4m3_tEfNS_4arch4Sm90ELb1ELb0ELb0ELb1ELb1ELb1ELb0ELb1ELb1ELb1ELb0ELb0EEENS1_21CollectiveEpilogueFwdINS6_IJSA_SC_SB_EEES9_NS_10bfloat16_tESG_Li384ELb1ELb1ELb0ELb1EEENS1_36VarlenDynamicPersistentTileSchedulerILi192ELi160ELi384ELi128ELb0ELb1ELb1ELb1ELb1ELb1EEEEEEEEEvNT_6ParamsE:
        .type           _ZN7cutlass13device_kernelIN5flash11enable_sm90INS1_16FlashAttnFwdSm90INS1_25CollectiveMainloopFwdSm90ILi2EN4cute5tupleIJNS5_1CILi1EEES8_S8_EEENS6_IJNS7_ILi192EEENS7_ILi160EEENS7_ILi64EEEEEELi64ENS_12float_e4m3_tEfNS_4arch4Sm90ELb1ELb0ELb0ELb1ELb1ELb1ELb0ELb1ELb1ELb1ELb0ELb0EEENS1_21CollectiveEpilogueFwdINS6_IJSA_SC_SB_EEES9_NS_10bfloat16_tESG_Li384ELb1ELb1ELb0ELb1EEENS1_36VarlenDynamicPersistentTileSchedulerILi192ELi160ELi384ELi128ELb0ELb1ELb1ELb1ELb1ELb1EEEEEEEEEvNT_6ParamsE,@function
        .size           _ZN7cutlass13device_kernelIN5flash11enable_sm90INS1_16FlashAttnFwdSm90INS1_25CollectiveMainloopFwdSm90ILi2EN4cute5tupleIJNS5_1CILi1EEES8_S8_EEENS6_IJNS7_ILi192EEENS7_ILi160EEENS7_ILi64EEEEEELi64ENS_12float_e4m3_tEfNS_4arch4Sm90ELb1ELb0ELb0ELb1ELb1ELb1ELb0ELb1ELb1ELb1ELb0ELb0EEENS1_21CollectiveEpilogueFwdINS6_IJSA_SC_SB_EEES9_NS_10bfloat16_tESG_Li384ELb1ELb1ELb0ELb1EEENS1_36VarlenDynamicPersistentTileSchedulerILi192ELi160ELi384ELi128ELb0ELb1ELb1ELb1ELb1ELb1EEEEEEEEEvNT_6ParamsE,(.L_x_15869 - _ZN7cutlass13device_kernelIN5flash11enable_sm90INS1_16FlashAttnFwdSm90INS1_25CollectiveMainloopFwdSm90ILi2EN4cute5tupleIJNS5_1CILi1EEES8_S8_EEENS6_IJNS7_ILi192EEENS7_ILi160EEENS7_ILi64EEEEEELi64ENS_12float_e4m3_tEfNS_4arch4Sm90ELb1ELb0ELb0ELb1ELb1ELb1ELb0ELb1ELb1ELb1ELb0ELb0EEENS1_21CollectiveEpilogueFwdINS6_IJSA_SC_SB_EEES9_NS_10bfloat16_tESG_Li384ELb1ELb1ELb0ELb1EEENS1_36VarlenDynamicPersistentTileSchedulerILi192ELi160ELi384ELi128ELb0ELb1ELb1ELb1ELb1ELb1EEEEEEEEEvNT_6ParamsE)
        .other          _ZN7cutlass13device_kernelIN5flash11enable_sm90INS1_16FlashAttnFwdSm90INS1_25CollectiveMainloopFwdSm90ILi2EN4cute5tupleIJNS5_1CILi1EEES8_S8_EEENS6_IJNS7_ILi192EEENS7_ILi160EEENS7_ILi64EEEEEELi64ENS_12float_e4m3_tEfNS_4arch4Sm90ELb1ELb0ELb0ELb1ELb1ELb1ELb0ELb1ELb1ELb1ELb0ELb0EEENS1_21CollectiveEpilogueFwdINS6_IJSA_SC_SB_EEES9_NS_10bfloat16_tESG_Li384ELb1ELb1ELb0ELb1EEENS1_36VarlenDynamicPersistentTileSchedulerILi192ELi160ELi384ELi128ELb0ELb1ELb1ELb1ELb1ELb1EEEEEEEEEvNT_6ParamsE,@"STO_CUDA_ENTRY STV_DEFAULT"
_ZN7cutlass13device_kernelIN5flash11enable_sm90INS1_16FlashAttnFwdSm90INS1_25CollectiveMainloopFwdSm90ILi2EN4cute5tupleIJNS5_1CILi1EEES8_S8_EEENS6_IJNS7_ILi192EEENS7_ILi160EEENS7_ILi64EEEEEELi64ENS_12float_e4m3_tEfNS_4arch4Sm90ELb1ELb0ELb0ELb1ELb1ELb1ELb0ELb1ELb1ELb1ELb0ELb0EEENS1_21CollectiveEpilogueFwdINS6_IJSA_SC_SB_EEES9_NS_10bfloat16_tESG_Li384ELb1ELb1ELb0ELb1EEENS1_36VarlenDynamicPersistentTileSchedulerILi192ELi160ELi384ELi128ELb0ELb1ELb1ELb1ELb1ELb1EEEEEEEEEvNT_6ParamsE:
        /* <DEDUP_REMOVED lines=17> */
.L_x_15414:
[----:B------:R-:W-:Y:S05]  /*0110*/  BSYNC B0 ;  /* 0x0000000000007941 */ /* 0x000fea0003800000 */
.L_x_15413:
        /* <DEDUP_REMOVED lines=40> */
.L_x_15415:
        /* <DEDUP_REMOVED lines=22> */
.L_x_15416:
        /* <DEDUP_REMOVED lines=18> */
.L_x_15417:
        /* <DEDUP_REMOVED lines=22> */
.L_x_15418:
        /* <DEDUP_REMOVED lines=23> */
.L_x_15419:
        /* <DEDUP_REMOVED lines=9> */
.L_x_15422:
        /* <DEDUP_REMOVED lines=19> */
[----:B------:R-:W-:Y:S02]  /*0ab0*/  SHF.R.S32.HI R0, RZ, 0x1f, R16 ;  /* 0x0000001fff007819 */ /* 0x000fe40000011410 */
[-C--:B------:R-:W-:Y:S02]  /*0ac0*/  LEA.HI R3, R16, R16.reuse, RZ, 0x1 ;  /* 0x0000001010037211 */ /* 0x080fe400078f08ff */
[CC--:B------:R-:W-:Y:S02]  /*0ad0*/  LEA.HI R4, R0.reuse, R16.reuse, RZ, 0x5 ;  /* 0x0000001000047211 */ /* 0x0c0fe400078f28ff */
[----:B------:R-:W-:Y:S02]  /*0ae0*/  SHF.R.S32.HI R10, RZ, 0x1, R3 ;  /* 0x00000001ff0a7819 */ /* 0x000fe40000011403 */
[----:B------:R-:W-:Y:S01]  /*0af0*/  LEA.HI R5, R0, R16, RZ, 0x4 ;  /* 0x0000001000057211 */ /* 0x000fe200078f20ff */
[----:B------:R-:W-:Y:S01]  /*0b00*/  IMAD.SHL.U32 R8, R4, 0x20, RZ ;  /* 0x0000002004087824 */ /* 0x000fe200078e00ff */
[----:B------:R-:W-:-:S02]  /*0b10*/  LEA.HI R4, R3, R10, RZ, 0x1 ;  /* 0x0000000a03047211 */ /* 0x000fc400078f08ff */
[----:B--2---:R-:W-:Y:S02]  /*0b20*/  LEA.HI R2, R0, R16, RZ, 0x7 ;  /* 0x0000001000027211 */ /* 0x004fe400078f38ff */
[----:B------:R-:W-:Y:S02]  /*0b30*/  SHF.R.S32.HI R6, RZ, 0x4, R5 ;  /* 0x00000004ff067819 */ /* 0x000fe40000011405 */
[----:B------:R-:W-:Y:S02]  /*0b40*/  LOP3.LUT R4, R4, 0x3fffffe, RZ, 0xc0, !PT ;  /* 0x03fffffe04047812 */ /* 0x000fe400078ec0ff */
[----:B------:R-:W-:Y:S02]  /*0b50*/  LOP3.LUT R9, R2, 0xffffff80, RZ, 0xc0, !PT ;  /* 0xffffff8002097812 */ /* 0x000fe400078ec0ff */
[C---:B------:R-:W-:Y:S01]  /*0b60*/  LOP3.LUT R7, R5.reuse, 0x3fffff0, RZ, 0xc0, !PT ;  /* 0x03fffff005077812 */ /* 0x040fe200078ec0ff */
[----:B------:R-:W-:Y:S01]  /*0b70*/  IMAD.IADD R4, R10, 0x1, -R4 ;  /* 0x000000010a047824 */ /* 0x000fe200078e0a04 */
[----:B------:R-:W-:Y:S01]  /*0b80*/  LEA.HI R5, R5, R6, RZ, 0x1 ;  /* 0x0000000605057211 */ /* 0x000fe200078f08ff */
[----:B------:R-:W-:Y:S01]  /*0b90*/  IMAD.IADD R21, R16, 0x1, -R9 ;  /* 0x0000000110157824 */ /* 0x000fe200078e0a09 */
[----:B------:R-:W-:Y:S01]  /*0ba0*/  LOP3.LUT R8, R8, 0xfffffc00, RZ, 0xc0, !PT ;  /* 0xfffffc0008087812 */ /* 0x000fe200078ec0ff */
[----:B------:R-:W-:Y:S01]  /*0bb0*/  IMAD R20, R6, 0x8, R4 ;  /* 0x0000000806147824 */ /* 0x000fe200078e0204 */
[----:B------:R-:W-:Y:S01]  /*0bc0*/  LOP3.LUT R5, R5, 0x1ffffffe, RZ, 0xc0, !PT ;  /* 0x1ffffffe05057812 */ /* 0x000fe200078ec0ff */
[----:B------:R-:W-:Y:S01]  /*0bd0*/  IMAD.IADD R7, R16, 0x1, -R7 ;  /* 0x0000000110077824 */ /* 0x000fe200078e0a07 */
[----:B------:R-:W-:-:S02]  /*0be0*/  LEA.HI R4, R0, R16, RZ, 0x2 ;  /* 0x0000001000047211 */ /* 0x000fc400078f10ff */
[----:B------:R-:W-:Y:S01]  /*0bf0*/  SHF.R.S32.HI R9, RZ, 0x1f, R21 ;  /* 0x0000001fff097819 */ /* 0x000fe20000011415 */
[----:B------:R-:W-:Y:S01]  /*0c00*/  IMAD.IADD R6, R6, 0x1, -R5 ;  /* 0x0000000106067824 */ /* 0x000fe200078e0a05 */
[----:B------:R-:W-:Y:S01]  /*0c10*/  SHF.R.S32.HI R22, RZ, 0x7, R2 ;  /* 0x00000007ff167819 */ /* 0x000fe20000011402 */
[----:B------:R-:W-:Y:S01]  /*0c20*/  IMAD R7, R7, 0x40, R8 ;  /* 0x0000004007077824 */ /* 0x000fe200078e0208 */
[--C-:B------:R-:W-:Y:S02]  /*0c30*/  SHF.R.S32.HI R2, RZ, 0x2, R4.reuse ;  /* 0x00000002ff027819 */ /* 0x100fe40000011404 */
[----:B------:R-:W-:Y:S02]  /*0c40*/  SHF.R.S32.HI R5, RZ, 0x1f, R4 ;  /* 0x0000001fff057819 */ /* 0x000fe40000011404 */
[----:B------:R-:W-:Y:S02]  /*0c50*/  LEA.HI R8, R9, R21, RZ, 0x2 ;  /* 0x0000001509087211 */ /* 0x000fe400078f10ff */
[----:B------:R-:W-:-:S02]  /*0c60*/  LEA.HI R5, R5, R2, RZ, 0x2 ;  /* 0x0000000205057211 */ /* 0x000fc400078f10ff */
[--C-:B------:R-:W-:Y:S02]  /*0c70*/  SHF.R.S32.HI R10, RZ, 0x2, R8.reuse ;  /* 0x00000002ff0a7819 */ /* 0x100fe40000011408 */
[----:B------:R-:W-:Y:S02]  /*0c80*/  SHF.R.S32.HI R11, RZ, 0x1f, R8 ;  /* 0x0000001fff0b7819 */ /* 0x000fe40000011408 */
[----:B------:R-:W-:Y:S02]  /*0c90*/  LOP3.LUT R5, R5, 0xfffffffc, RZ, 0xc0, !PT ;  /* 0xfffffffc05057812 */ /* 0x000fe400078ec0ff */
[----:B------:R-:W-:Y:S02]  /*0ca0*/  LEA.HI R11, R11, R10, RZ, 0x3 ;  /* 0x0000000a0b0b7211 */ /* 0x000fe400078f18ff */
[----:B------:R-:W-:Y:S01]  /*0cb0*/  LOP3.LUT R12, R4, 0xfffffffc, RZ, 0xc0, !PT ;  /* 0xfffffffc040c7812 */ /* 0x000fe200078ec0ff */
[----:B------:R-:W-:Y:S01]  /*0cc0*/  IMAD.HI R4, R22, 0x55555556, RZ ;  /* 0x5555555616047827 */ /* 0x000fe200078e02ff */
[----:B------:R-:W-:-:S02]  /*0cd0*/  LOP3.LUT R11, R11, 0xfffffff8, RZ, 0xc0, !PT ;  /* 0xfffffff80b0b7812 */ /* 0x000fc400078ec0ff */
[----:B------:R-:W-:Y:S01]  /*0ce0*/  LEA.HI R9, R9, R21, RZ, 0x5 ;  /* 0x0000001509097211 */ /* 0x000fe200078f28ff */
[----:B------:R-:W-:Y:S02]  /*0cf0*/  IMAD.IADD R5, R2, 0x1, -R5 ;  /* 0x0000000102057824 */ /* 0x000fe400078e0a05 */
[----:B------:R-:W-:Y:S01]  /*0d00*/  IMAD R2, R6, 0x8, R7 ;  /* 0x0000000806027824 */ /* 0x000fe200078e0207 */
[----:B------:R-:W-:Y:S02]  /*0d10*/  LEA.HI R0, R0, R16, RZ, 0x3 ;  /* 0x0000001000007211 */ /* 0x000fe400078f18ff */
[----:B------:R-:W-:Y:S01]  /*0d20*/  LOP3.LUT R3, R3, 0xfffffffe, RZ, 0xc0, !PT ;  /* 0xfffffffe03037812 */ /* 0x000fe200078ec0ff */
[----:B------:R-:W-:Y:S01]  /*0d30*/  IMAD.IADD R10, R10, 0x1, -R11 ;  /* 0x000000010a0a7824 */ /* 0x000fe200078e0a0b */
[----:B------:R-:W-:Y:S02]  /*0d40*/  LEA.HI R4, R4, R4, RZ, 0x1 ;  /* 0x0000000404047211 */ /* 0x000fe400078f08ff */
[----:B------:R-:W-:Y:S01]  /*0d50*/  SHF.R.S32.HI R9, RZ, 0x5, R9 ;  /* 0x00000005ff097819 */ /* 0x000fe20000011409 */
[----:B------:R0:W-:Y:S01]  /*0d60*/  STL [R1+0x84], R2 ;  /* 0x0000840201007387 */ /* 0x0001e20000100800 */
[----:B------:R-:W-:-:S02]  /*0d70*/  IMAD.IADD R3, R16, 0x1, -R3 ;  /* 0x0000000110037824 */ /* 0x000fc400078e0a03 */
[----:B------:R-:W-:Y:S02]  /*0d80*/  IMAD R4, R4, -0x3, R22 ;  /* 0xfffffffd04047824 */ /* 0x000fe400078e0216 */
[----:B------:R-:W-:Y:S01]  /*0d90*/  IMAD R9, R9, 0x10, R10 ;  /* 0x0000001009097824 */ /* 0x000fe200078e020a */
[----:B0-----:R-:W-:Y:S01]  /*0da0*/  LOP3.LUT R2, R0, 0xfffffff8, RZ, 0xc0, !PT ;  /* 0xfffffff800027812 */ /* 0x001fe200078ec0ff */
[----:B------:R-:W-:Y:S01]  /*0db0*/  IMAD.IADD R12, R16, 0x1, -R12 ;  /* 0x00000001100c7824 */ /* 0x000fe200078e0a0c */
[----:B------:R0:W-:Y:S01]  /*0dc0*/  STL [R1+0x70], R5 ;  /* 0x0000700501007387 */ /* 0x0001e20000100800 */
[----:B------:R-:W-:Y:S02]  /*0dd0*/  IMAD R4, R4, 0x40, R9 ;  /* 0x0000004004047824 */ /* 0x000fe400078e0209 */
[----:B------:R-:W-:Y:S01]  /*0de0*/  IMAD.IADD R2, R16, 0x1, -R2 ;  /* 0x0000000110027824 */ /* 0x000fe200078e0a02 */
[C---:B------:R-:W-:Y:S01]  /*0df0*/  SHF.L.U32 R16, R3.reuse, 0x4, RZ ;  /* 0x0000000403107819 */ /* 0x040fe200000006ff */
[----:B------:R-:W-:Y:S01]  /*0e00*/  STL [R1+0x4], R13 ;  /* 0x0000040d01007387 */ /* 0x000fe20000100800 */
[----:B------:R-:W-:Y:S01]  /*0e10*/  SHF.R.S32.HI R0, RZ, 0x3, R0 ;  /* 0x00000003ff007819 */ /* 0x000fe20000011400 */
[----:B------:R-:W-:-:S02]  /*0e20*/  IMAD.SHL.U32 R6, R3, 0x8, RZ ;  /* 0x0000000803067824 */ /* 0x000fc400078e00ff */
[----:B------:R-:W-:Y:S01]  /*0e30*/  STL [R1+0x8], R14 ;  /* 0x0000080e01007387 */ /* 0x000fe20000100800 */
[----:B------:R-:W-:Y:S02]  /*0e40*/  IMAD.SHL.U32 R0, R5, 0x80, RZ ;  /* 0x0000008005007824 */ /* 0x000fe400078e00ff */
[----:B0-----:R-:W-:Y:S01]  /*0e50*/  IMAD.SHL.U32 R5, R2, 0x8, RZ ;  /* 0x0000000802057824 */ /* 0x001fe200078e00ff */
[----:B------:R-:W-:Y:S01]  /*0e60*/  STL [R1+0xc], R15 ;  /* 0x00000c0f01007387 */ /* 0x000fe20000100800 */
[----:B------:R-:W-:-:S03]  /*0e70*/  VIADD R3, R16, 0x20 ;  /* 0x0000002010037836 */ /* 0x000fc60000000000 */
[----:B------:R-:W-:Y:S01]  /*0e80*/  STL [R1+0x80], R4 ;  /* 0x0000800401007387 */ /* 0x000fe20000100800 */
[----:B------:R-:W-:-:S03]  /*0e90*/  LOP3.LUT R2, R0, 0x180, RZ, 0xc0, !PT ;  /* 0x0000018000027812 */ /* 0x000fc600078ec0ff */
[----:B------:R-:W-:Y:S01]  /*0ea0*/  STL [R1+0x64], RZ ;  /* 0x000064ff01007387 */ /* 0x000fe20000100800 */
[----:B------:R-:W-:-:S03]  /*0eb0*/  SHF.R.S32.HI R0, RZ, 0x1f, R5 ;  /* 0x0000001fff007819 */ /* 0x000fc60000011405 */
[----:B------:R-:W-:Y:S04]  /*0ec0*/  STL [R1+0x14], RZ ;  /* 0x000014ff01007387 */ /* 0x000fe80000100800 */
[----:B------:R0:W-:Y:S04]  /*0ed0*/  STL [R1+0x18], R6 ;  /* 0x0000180601007387 */ /* 0x0001e80000100800 */
[----:B------:R-:W-:Y:S04]  /*0ee0*/  STL [R1+0x6c], R5 ;  /* 0x00006c0501007387 */ /* 0x000fe80000100800 */
[----:B------:R1:W-:Y:S01]  /*0ef0*/  STL [R1+0x10], R3 ;  /* 0x0000100301007387 */ /* 0x0003e20000100800 */
[----:B------:R-:W-:Y:S01]  /*0f00*/  LEA.HI R11, R12, R12, RZ, 0x1 ;  /* 0x0000000c0c0b7211 */ /* 0x000fe200078f08ff */
[----:B0-----:R-:W-:-:S02]  /*0f10*/  VIADD R6, R6, 0x10 ;  /* 0x0000001006067836 */ /* 0x001fc40000000000 */
[----:B------:R0:W-:Y:S01]  /*0f20*/  STL [R1+0x88], R0 ;  /* 0x0000880001007387 */ /* 0x0001e20000100800 */
[----:B-1----:R-:W-:-:S03]  /*0f30*/  SHF.R.S32.HI R3, RZ, 0x1f, R3 ;  /* 0x0000001fff037819 */ /* 0x002fc60000011403 */
[----:B------:R-:W-:Y:S04]  /*0f40*/  STL [R1+0x3c], R2 ;  /* 0x00003c0201007387 */ /* 0x000fe80000100800 */
[----:B------:R1:W-:Y:S01]  /*0f50*/  STL [R1+0x28], R3 ;  /* 0x0000280301007387 */ /* 0x0003e20000100800 */
[----:B0-----:R-:W-:Y:S02]  /*0f60*/  LOP3.LUT R0, R2, 0x10, R16, 0xf8, !PT ;  /* 0x0000001002007812 */ /* 0x001fe400078ef810 */
[----:B------:R-:W-:Y:S01]  /*0f70*/  LOP3.LUT R11, R11, 0x1ffffffe, RZ, 0xc0, !PT ;  /* 0x1ffffffe0b0b7812 */ /* 0x000fe200078ec0ff */
[----:B------:R-:W-:Y:S01]  /*0f80*/  STL [R1+0x2c], R6 ;  /* 0x00002c0601007387 */ /* 0x000fe20000100800 */
[----:B------:R-:W-:Y:S02]  /*0f90*/  LOP3.LUT R8, R8, 0x7ffffffc, RZ, 0xc0, !PT ;  /* 0x7ffffffc08087812 */ /* 0x000fe400078ec0ff */
[----:B-1----:R-:W-:-:S02]  /*0fa0*/  SHF.R.U32.HI R3, RZ, 0x3, R2 ;  /* 0x00000003ff037819 */ /* 0x002fc40000011602 */
[----:B------:R-:W-:Y:S01]  /*0fb0*/  LOP3.LUT R2, R2, 0x30, R16, 0xf8, !PT ;  /* 0x0000003002027812 */ /* 0x000fe200078ef810 */
[----:B------:R-:W-:Y:S01]  /*0fc0*/  IMAD.SHL.U32 R5, R20, 0x40, RZ ;  /* 0x0000004014057824 */ /* 0x000fe200078e00ff */
[-C--:B------:R-:W-:Y:S01]  /*0fd0*/  LOP3.LUT R0, R0, R3.reuse, RZ, 0x3c, !PT ;  /* 0x0000000300007212 */ /* 0x080fe200078e3cff */
[----:B------:R0:W-:Y:S01]  /*0fe0*/  STL [R1+0x40], R3 ;  /* 0x0000400301007387 */ /* 0x0001e20000100800 */
[----:B------:R-:W-:Y:S02]  /*0ff0*/  IMAD.IADD R11, R12, 0x1, -R11 ;  /* 0x000000010c0b7824 */ /* 0x000fe400078e0a0b */
[----:B------:R-:W-:Y:S01]  /*1000*/  IMAD.IADD R7, R21, 0x1, -R8 ;  /* 0x0000000115077824 */ /* 0x000fe200078e0a08 */
[----:B------:R-:W-:Y:S01]  /*1010*/  STL [R1+0x44], R5 ;  /* 0x0000440501007387 */ /* 0x000fe20000100800 */
[----:B0-----:R-:W-:Y:S02]  /*1020*/  LOP3.LUT R3, R2, R3, RZ, 0x3c, !PT ;  /* 0x0000000302037212 */ /* 0x001fe400078e3cff */
[----:B------:R-:W-:Y:S01]  /*1030*/  SHF.R.S32.HI R2, RZ, 0x1f, R6 ;  /* 0x0000001fff027819 */ /* 0x000fe20000011406 */
[----:B------:R-:W-:-:S02]  /*1040*/  IMAD.IADD R6, R5, 0x1, R0 ;  /* 0x0000000105067824 */ /* 0x000fc400078e0200 */
[----:B------:R-:W-:Y:S02]  /*1050*/  IMAD R0, R11, 0x8, R4 ;  /* 0x000000080b007824 */ /* 0x000fe400078e0204 */
[----:B------:R0:W-:Y:S04]  /*1060*/  STL [R1+0x78], R2 ;  /* 0x0000780201007387 */ /* 0x0001e80000100800 */
[----:B------:R1:W-:Y:S01]  /*1070*/  STL [R1+0x48], R7 ;  /* 0x0000480701007387 */ /* 0x0003e20000100800 */
[----:B0-----:R-:W-:-:S03]  /*1080*/  IADD3 R2, R18, R5, R3 ;  /* 0x0000000512027210 */ /* 0x001fc60007ffe003 */
[----:B------:R1:W-:Y:S04]  /*1090*/  STL [R1+0x30], R6 ;  /* 0x0000300601007387 */ /* 0x0003e80000100800 */
[----:B------:R1:W-:Y:S04]  /*10a0*/  STL [R1+0x4c], R0 ;  /* 0x00004c0001007387 */ /* 0x0003e80000100800 */
[----:B------:R1:W-:Y:S01]  /*10b0*/  STL [R1+0x7c], R2 ;  /* 0x00007c0201007387 */ /* 0x0003e20000100800 */
[----:B------:R-:W-:Y:S01]  /*10c0*/  IMAD.MOV.U32 R156, RZ, RZ, RZ ;  /* 0x000000ffff9c7224 */ /* 0x000fe200078e00ff */
[----:B------:R-:W-:Y:S01]  /*10d0*/  SHF.R.S32.HI R17, RZ, 0x1f, R16 ;  /* 0x0000001fff117819 */ /* 0x000fe20000011410 */
[----:B------:R-:W-:Y:S01]  /*10e0*/  IMAD.MOV.U32 R22, RZ, RZ, RZ ;  /* 0x000000ffff167224 */ /* 0x000fe200078e00ff */
[----:B---3--:R-:W-:Y:S01]  /*10f0*/  LOP3.LUT R157, R19, 0x1, RZ, 0xfc, !PT ;  /* 0x00000001139d7812 */ /* 0x008fe200078efcff */
[----:B-1----:R-:W-:-:S07]  /*1100*/  IMAD.MOV.U32 R19, RZ, RZ, RZ ;  /* 0x000000ffff137224 */ /* 0x002fce00078e00ff */
.L_x_15540:
[----:B--2---:R-:W2:Y:S01]  /*1110*/  LDL.LU R0, [R1+0xc] ;  /* 0x00000c0001007983 */ /* 0x004ea20000300800 */
[----:B01----:R-:W2:Y:S01]  /*1120*/  LDC.64 R2, c[0x0][0xc88] ;  /* 0x00032200ff027b82 */ /* 0x003ea20000000a00 */
[----:B------:R-:W-:Y:S01]  /*1130*/  ULDC.64 UR4, c[0x0][0xa28] ;  /* 0x00028a0000047ab9 */ /* 0x000fe20000000a00 */
[----:B------:R-:W-:Y:S01]  /*1140*/  ULDC.64 UR8, c[0x0][0xa18] ;  /* 0x0002860000087ab9 */ /* 0x000fe20000000a00 */
[----:B------:R-:W-:Y:S01]  /*1150*/  ISETP.NE.U32.AND P2, PT, RZ, UR4, PT ;  /* 0x00000004ff007c0c */ /* 0x000fe2000bf45070 */
[----:B------:R-:W-:Y:S01]  /*1160*/  IMAD.MOV.U32 R9, RZ, RZ, RZ ;  /* 0x000000ffff097224 */ /* 0x000fe200078e00ff */
[----:B------:R-:W3:Y:S01]  /*1170*/  LDL R33, [R1+0x8] ;  /* 0x0000080001217983 */ /* 0x000ee20000100800 */
[----:B------:R-:W-:Y:S01]  /*1180*/  ULDC.64 UR6, c[0x0][0xa08] ;  /* 0x0002820000067ab9 */ /* 0x000fe20000000a00 */
[----:B------:R-:W-:Y:S01]  /*1190*/  ISETP.NE.AND.EX P2, PT, RZ, UR5, PT, P2 ;  /* 0x00000005ff007c0c */ /* 0x000fe2000bf45320 */
[----:B--2---:R-:W-:-:S05]  /*11a0*/  IMAD.WIDE R2, R0, 0x4, R2 ;  /* 0x0000000400027825 */ /* 0x004fca00078e0202 */
[----:B------:R-:W2:Y:S01]  /*11b0*/  LDG.E R0, desc[UR40][R2.64] ;  /* 0x0000002802007981 */ /* 0x000ea2000c1e1900 */
[----:B------:R-:W-:Y:S01]  /*11c0*/  ISETP.NE.U32.AND P1, PT, RZ, UR8, PT ;  /* 0x00000008ff007c0c */ /* 0x000fe2000bf25070 */
[----:B------:R-:W-:Y:S01]  /*11d0*/  IMAD.MOV.U32 R25, RZ, RZ, RZ ;  /* 0x000000ffff197224 */ /* 0x000fe200078e00ff */
[----:B------:R-:W-:Y:S02]  /*11e0*/  ISETP.NE.U32.AND P0, PT, RZ, UR6, PT ;  /* 0x00000006ff007c0c */ /* 0x000fe4000bf05070 */
[----:B------:R-:W-:Y:S02]  /*11f0*/  ISETP.NE.AND.EX P1, PT, RZ, UR9, PT, P1 ;  /* 0x00000009ff007c0c */ /* 0x000fe4000bf25310 */
[----:B------:R-:W-:Y:S02]  /*1200*/  ISETP.NE.AND.EX P0, PT, RZ, UR7, PT, P0 ;  /* 0x00000007ff007c0c */ /* 0x000fe4000bf05300 */
[----:B--2--5:R-:W-:Y:S01]  /*1210*/  SHF.R.S32.HI R4, RZ, 0x1f, R0 ;  /* 0x0000001fff047819 */ /* 0x024fe20000011400 */
[C---:B------:R-:W-:Y:S01]  /*1220*/  IMAD.SHL.U32 R35, R0.reuse, 0x4, RZ ;  /* 0x0000000400237824 */ /* 0x040fe200078e00ff */
[C---:B------:R-:W-:Y:S01]  /*1230*/  @P2 LEA R2, P3, R0.reuse, UR4, 0x2 ;  /* 0x0000000400022c11 */ /* 0x040fe2000f8610ff */
[----:B------:R-:W-:Y:S01]  /*1240*/  STL [R1+0x50], R0 ;  /* 0x0000500001007387 */ /* 0x000fe20000100800 */
[----:B------:R-:W-:-:S02]  /*1250*/  SHF.L.U64.HI R34, R0, 0x2, R4 ;  /* 0x0000000200227819 */ /* 0x000fc40000010204 */
[----:B------:R-:W-:Y:S01]  /*1260*/  @P2 LEA.HI.X R3, R0, UR5, R4, 0x2, P3 ;  /* 0x0000000500032c11 */ /* 0x000fe200098f1404 */
[----:B------:R0:W-:Y:S01]  /*1270*/  STL [R1+0x68], R4 ;  /* 0x0000680401007387 */ /* 0x0001e20000100800 */
[----:B------:R-:W-:Y:S01]  /*1280*/  ULDC UR4, c[0x0][0x288] ;  /* 0x0000a20000047ab9 */ /* 0x000fe20000000800 */
[C---:B------:R-:W-:Y:S02]  /*1290*/  IADD3 R6, P4, R35.reuse, UR6, RZ ;  /* 0x0000000623067c10 */ /* 0x040fe4000ff9e0ff */
[----:B------:R1:W5:Y:S01]  /*12a0*/  @P2 LDG.E R9, desc[UR40][R2.64] ;  /* 0x0000002802092981 */ /* 0x000362000c1e1900 */
        /* <DEDUP_REMOVED lines=11> */
[----:B------:R-:W4:Y:S01]  /*1360*/  @P1 LDG.E R8, desc[UR40][R4.64] ;  /* 0x0000002804081981 */ /* 0x000f22000c1e1900 */
[----:B------:R-:W-:Y:S01]  /*1370*/  UISETP.NE.AND.EX UP0, UPT, UR5, URZ, UPT, UP0 ;  /* 0x0000003f0500728c */ /* 0x000fe2000bf05300 */
[----:B------:R-:W-:-:S02]  /*1380*/  ISETP.NE.U32.AND P2, PT, RZ, UR8, PT ;  /* 0x00000008ff007c0c */ /* 0x000fc4000bf45070 */
[----:B------:R-:W-:Y:S01]  /*1390*/  ULDC UR5, c[0x0][0x2f0] ;  /* 0x0000bc0000057ab9 */ /* 0x000fe20000000800 */
[----:B------:R-:W-:Y:S01]  /*13a0*/  USEL UR4, UR4, 0x1, UP0 ;  /* 0x0000000104047887 */ /* 0x000fe20008000000 */
[----:B------:R-:W-:-:S03]  /*13b0*/  ISETP.NE.AND.EX P2, PT, RZ, UR9, PT, P2 ;  /* 0x00000009ff007c0c */ /* 0x000fc6000bf45320 */
[----:B------:R-:W-:-:S03]  /*13c0*/  UIMAD UR4, UR4, UR5, URZ ;  /* 0x00000005040472a4 */ /* 0x000fc6000f8e023f */
[----:B------:R-:W-:Y:S01]  /*13d0*/  ULDC UR5, c[0x0][0x348] ;  /* 0x0000d20000057ab9 */ /* 0x000fe20000000800 */
[----:B-1----:R-:W-:Y:S01]  /*13e0*/  IMAD.MOV.U32 R2, RZ, RZ, R0 ;  /* 0x000000ffff027224 */ /* 0x002fe200078e0000 */
[----:B----4-:R2:W-:Y:S04]  /*13f0*/  STL [R1+0xc], R8 ;  /* 0x00000c0801007387 */ /* 0x0105e80000100800 */
[----:B---3--:R2:W-:Y:S01]  /*1400*/  STL [R1+0x54], R33 ;  /* 0x0000542101007387 */ /* 0x0085e20000100800 */
[----:B------:R-:W-:Y:S01]  /*1410*/  IMAD.MOV.U32 R10, RZ, RZ, R8 ;  /* 0x000000ffff0a7224 */ /* 0x000fe200078e0008 */
[----:B------:R-:W-:Y:S06]  /*1420*/  @P1 BRA `(.L_x_15424) ;  /* 0x0000000000281947 */ /* 0x000fec0003800000 */
[----:B------:R-:W-:Y:S02]  /*1430*/  ULDC.64 UR6, c[0x0][0xa00] ;  /* 0x0002800000067ab9 */ /* 0x000fe40000000a00 */
[----:B------:R-:W-:-:S04]  /*1440*/  ISETP.NE.U32.AND P1, PT, RZ, UR6, PT ;  /* 0x00000006ff007c0c */ /* 0x000fc8000bf25070 */
[----:B------:R-:W-:-:S13]  /*1450*/  ISETP.NE.AND.EX P1, PT, RZ, UR7, PT, P1 ;  /* 0x00000007ff007c0c */ /* 0x000fda000bf25310 */
[----:B------:R-:W-:Y:S05]  /*1460*/  @!P1 BRA `(.L_x_15424) ;  /* 0x0000000000189947 */ /* 0x000fea0003800000 */
[----:B------:R-:W0:Y:S02]  /*1470*/  LDC.64 R4, c[0x0][0xa00] ;  /* 0x00028000ff047b82 */ /* 0x000e240000000a00 */
[----:B0-----:R-:W-:-:S05]  /*1480*/  IMAD.WIDE R4, R2, 0x4, R4 ;  /* 0x0000000402047825 */ /* 0x001fca00078e0204 */
[----:B------:R-:W3:Y:S04]  /*1490*/  LDG.E R0, desc[UR40][R4.64] ;  /* 0x0000002804007981 */ /* 0x000ee8000c1e1900 */
[----:B------:R-:W3:Y:S02]  /*14a0*/  LDG.E R3, desc[UR40][R4.64+0x4] ;  /* 0x0000042804037981 */ /* 0x000ee4000c1e1900 */
[----:B---3--:R-:W-:-:S05]  /*14b0*/  IMAD.IADD R10, R3, 0x1, -R0 ;  /* 0x00000001030a7824 */ /* 0x008fca00078e0a00 */
[----:B------:R0:W-:Y:S02]  /*14c0*/  STL [R1+0xc], R10 ;  /* 0x00000c0a01007387 */ /* 0x0001e40000100800 */
.L_x_15424:
[----:B------:R-:W-:Y:S02]  /*14d0*/  IMAD.U32 R29, RZ, RZ, UR5 ;  /* 0x00000005ff1d7e24 */ /* 0x000fe4000f8e00ff */
[----:B------:R-:W-:Y:S01]  /*14e0*/  IMAD.U32 R24, RZ, RZ, UR4 ;  /* 0x00000004ff187e24 */ /* 0x000fe2000f8e00ff */
[----:B------:R-:W-:Y:S06]  /*14f0*/  @!P2 BRA `(.L_x_15425) ;  /* 0x000000000010a947 */ /* 0x000fec0003800000 */
[----:B------:R-:W-:-:S04]  /*1500*/  IADD3 R4, P0, R35, UR8, RZ ;  /* 0x0000000823047c10 */ /* 0x000fc8000ff1e0ff */
[----:B------:R-:W-:-:S05]  /*1510*/  IADD3.X R5, R34, UR9, RZ, P0, !PT ;  /* 0x0000000922057c10 */ /* 0x000fca00087fe4ff */
[----:B------:R1:W5:Y:S01]  /*1520*/  LDG.E R24, desc[UR40][R4.64] ;  /* 0x0000002804187981 */ /* 0x000362000c1e1900 */
[----:B------:R-:W-:Y:S05]  /*1530*/  BRA `(.L_x_15426) ;  /* 0x0000000000107947 */ /* 0x000fea0003800000 */
.L_x_15425:
[----:B------:R-:W-:Y:S05]  /*1540*/  @!P0 BRA `(.L_x_15426) ;  /* 0x00000000000c8947 */ /* 0x000fea0003800000 */
[----:B------:R-:W3:Y:S04]  /*1550*/  LDG.E R3, desc[UR40][R6.64] ;  /* 0x0000002806037981 */ /* 0x000ee8000c1e1900 */
[----:B------:R-:W3:Y:S02]  /*1560*/  LDG.E R24, desc[UR40][R6.64+0x4] ;  /* 0x0000042806187981 */ /* 0x000ee4000c1e1900 */
[----:B---3--:R-:W-:-:S07]  /*1570*/  IMAD.IADD R24, R24, 0x1, -R3 ;  /* 0x0000000118187824 */ /* 0x008fce00078e0a03 */
.L_x_15426:
[----:B------:R-:W-:Y:S01]  /*1580*/  ULDC.64 UR4, c[0x0][0xa10] ;  /* 0x0002840000047ab9 */ /* 0x000fe20000000a00 */
[----:B------:R-:W3:Y:S01]  /*1590*/  LDL R12, [R1+0x4] ;  /* 0x00000400010c7983 */ /* 0x000ee20000100800 */
[----:B------:R-:W-:Y:S01]  /*15a0*/  ISETP.NE.U32.AND P0, PT, RZ, UR4, PT ;  /* 0x00000004ff007c0c */ /* 0x000fe2000bf05070 */
[----:B--2---:R-:W2:Y:S03]  /*15b0*/  LDC R8, c[0x0][0x448] ;  /* 0x00011200ff087b82 */ /* 0x004ea60000000800 */
[----:B------:R-:W-:Y:S01]  /*15c0*/  ISETP.NE.AND.EX P0, PT, RZ, UR5, PT, P0 ;  /* 0x00000005ff007c0c */ /* 0x000fe2000bf05300 */
[----:B------:R-:W-:-:S12]  /*15d0*/  ULDC.64 UR4, c[0x0][0xa30] ;  /* 0x00028c0000047ab9 */ /* 0x000fd80000000a00 */
[----:B-1----:R-:W1:Y:S02]  /*15e0*/  @P0 LDC.64 R4, c[0x0][0xa10] ;  /* 0x00028400ff040b82 */ /* 0x002e640000000a00 */
[----:B-1----:R-:W-:-:S05]  /*15f0*/  @P0 IMAD.WIDE R4, R2, 0x4, R4 ;  /* 0x0000000402040825 */ /* 0x002fca00078e0204 */
[----:B------:R-:W4:Y:S04]  /*1600*/  @P0 LDG.E R0, desc[UR40][R4.64] ;  /* 0x0000002804000981 */ /* 0x000f28000c1e1900 */
[----:B------:R1:W4:Y:S01]  /*1610*/  @P0 LDG.E R3, desc[UR40][R4.64+0x4] ;  /* 0x0000042804030981 */ /* 0x000322000c1e1900 */
[----:B------:R-:W-:Y:S01]  /*1620*/  ISETP.NE.U32.AND P1, PT, RZ, UR4, PT ;  /* 0x00000004ff007c0c */ /* 0x000fe2000bf25070 */
[----:B-----5:R-:W-:-:S03]  /*1630*/  IMAD.MOV.U32 R28, RZ, RZ, R24 ;  /* 0x000000ffff1c7224 */ /* 0x020fc600078e0018 */
[----:B------:R-:W-:-:S13]  /*1640*/  ISETP.NE.AND.EX P1, PT, RZ, UR5, PT, P1 ;  /* 0x00000005ff007c0c */ /* 0x000fda000bf25310 */
[----:B------:R-:W-:-:S04]  /*1650*/  @P1 IADD3 R6, P2, R35, UR4, RZ ;  /* 0x0000000423061c10 */ /* 0x000fc8000ff5e0ff */
[----:B------:R-:W-:-:S05]  /*1660*/  @P1 IADD3.X R7, R34, UR5, RZ, P2, !PT ;  /* 0x0000000522071c10 */ /* 0x000fca00097fe4ff */
[----:B------:R0:W5:Y:S01]  /*1670*/  @P1 LDG.E R28, desc[UR40][R6.64] ;  /* 0x00000028061c1981 */ /* 0x000162000c1e1900 */
[----:B--2---:R-:W-:Y:S02]  /*1680*/  ISETP.NE.AND P1, PT, R8, 0x1, PT ;  /* 0x000000010800780c */ /* 0x004fe40003f25270 */
[----:B------:R-:W-:Y:S02]  /*1690*/  IADD3 R8, -R9, R24, RZ ;  /* 0x0000001809087210 */ /* 0x000fe40007ffe1ff */
[----:B------:R-:W-:-:S09]  /*16a0*/  PLOP3.LUT P3, PT, PT, PT, PT, 0x80, 0x0 ;  /* 0x000000000000781c */ /* 0x000fd20003f6f070 */
[----:B------:R-:W2:Y:S08]  /*16b0*/  @P1 LDC R11, c[0x0][0x44c] ;  /* 0x00011300ff0b1b82 */ /* 0x000eb00000000800 */
[----:B-1----:R-:W1:Y:S01]  /*16c0*/  @P1 LDC R5, c[0x0][0x450] ;  /* 0x00011400ff051b82 */ /* 0x002e620000000800 */
[----:B---3--:R-:W-:-:S04]  /*16d0*/  IMAD R12, R12, 0xc0, RZ ;  /* 0x000000c00c0c7824 */ /* 0x008fc800078e02ff */
[----:B------:R-:W-:Y:S01]  /*16e0*/  VIADD R4, R12, 0xbf ;  /* 0x000000bf0c047836 */ /* 0x000fe20000000000 */
[----:B------:R3:W-:Y:S01]  /*16f0*/  STL [R1+0x34], R12 ;  /* 0x0000340c01007387 */ /* 0x0007e20000100800 */
[----:B----4-:R-:W-:Y:S02]  /*1700*/  @P0 IMAD.IADD R29, R3, 0x1, -R0 ;  /* 0x00000001031d0824 */ /* 0x010fe400078e0a00 */
[----:B--2---:R-:W-:-:S04]  /*1710*/  @P1 IMAD.HI.U32 R0, R4, R11, RZ ;  /* 0x0000000b04001227 */ /* 0x004fc800078e00ff */
[----:B0-----:R-:W-:Y:S01]  /*1720*/  IMAD.IADD R6, R8, 0x1, R29 ;  /* 0x0000000108067824 */ /* 0x001fe200078e021d */
[----:B-1----:R-:W-:-:S03]  /*1730*/  @P1 SHF.R.U32.HI R4, RZ, R5, R0 ;  /* 0x00000005ff041219 */ /* 0x002fc60000011600 */
[C---:B------:R-:W-:Y:S01]  /*1740*/  VIADD R0, R6.reuse, 0x9f ;  /* 0x0000009f06007836 */ /* 0x040fe20000000000 */
[----:B------:R-:W-:Y:S01]  /*1750*/  IADD3 R30, R6, 0xa0, -R10 ;  /* 0x000000a0061e7810 */ /* 0x000fe20007ffe80a */
[----:B------:R3:W-:Y:S02]  /*1760*/  STL [R1+0x38], R6 ;  /* 0x0000380601007387 */ /* 0x0007e40000100800 */
        /* <DEDUP_REMOVED lines=42> */
.L_x_15429:
[----:B------:R-:W-:Y:S05]  /*1a10*/  BSYNC B6 ;  /* 0x0000000000067941 */ /* 0x000fea0003800000 */
.L_x_15428:
        /* <DEDUP_REMOVED lines=20> */
.L_x_15431:
[----:B------:R-:W-:Y:S05]  /*1b60*/  BSYNC B6 ;  /* 0x0000000000067941 */ /* 0x000fea0003800000 */
.L_x_15430:
[----:B------:R-:W2:Y:S01]  /*1b70*/  LDL.64 R20, [R1+0x18] ;  /* 0x0000180001147983 */ /* 0x000ea20000100a00 */
[----:B------:R-:W-:Y:S01]  /*1b80*/  ULDC.64 UR4, c[0x0][0x9f8] ;  /* 0x00027e0000047ab9 */ /* 0x000fe20000000a00 */
[----:B------:R-:W0:Y:S02]  /*1b90*/  LDC.64 R42, c[0x0][0x408] ;  /* 0x00010200ff2a7b82 */ /* 0x000e240000000a00 */
[----:B------:R-:W2:Y:S01]  /*1ba0*/  LDL.64 R26, [R1+0x18] ;  /* 0x00001800011a7983 */ /* 0x000ea20000100a00 */
[----:B------:R-:W-:Y:S01]  /*1bb0*/  ISETP.NE.U32.AND P0, PT, RZ, UR4, PT ;  /* 0x00000004ff007c0c */ /* 0x000fe2000bf05070 */
[----:B------:R-:W1:Y:S03]  /*1bc0*/  S2R R44, SR_TID.X ;  /* 0x00000000002c7919 */ /* 0x000e660000002100 */
[----:B------:R-:W-:Y:S01]  /*1bd0*/  ISETP.NE.AND.EX P0, PT, RZ, UR5, PT, P0 ;  /* 0x00000005ff007c0c */ /* 0x000fe2000bf05300 */
[----:B------:R-:W3:Y:S08]  /*1be0*/  LDC.64 R36, c[0x0][0x3f8] ;  /* 0x0000fe00ff247b82 */ /* 0x000ef00000000a00 */
[----:B------:R-:W4:Y:S04]  /*1bf0*/  LDC R15, c[0x0][0x3f4] ;  /* 0x0000fd00ff0f7b82 */ /* 0x000f280000000800 */
[----:B------:R-:W-:Y:S01]  /*1c00*/  @P0 IADD3 R4, P1, R35, UR4, RZ ;  /* 0x0000000423040c10 */ /* 0x000fe2000ff3e0ff */
[----:B------:R-:W-:-:S03]  /*1c10*/  ULDC UR4, c[0x0][0x2f4] ;  /* 0x0000bd0000047ab9 */ /* 0x000fc60000000800 */
[----:B------:R-:W-:-:S05]  /*1c20*/  @P0 IADD3.X R5, R34, UR5, RZ, P1, !PT ;  /* 0x0000000522050c10 */ /* 0x000fca0008ffe4ff */
[----:B------:R0:W4:Y:S01]  /*1c30*/  @P0 LDG.E R2, desc[UR40][R4.64] ;  /* 0x0000002804020981 */ /* 0x000122000c1e1900 */
[----:B-1----:R-:W-:-:S05]  /*1c40*/  VIADD R48, R44, 0xffffff80 ;  /* 0xffffff802c307836 */ /* 0x002fca0000000000 */
[----:B------:R-:W-:-:S04]  /*1c50*/  LEA.HI R45, R48, R48, RZ, 0x1 ;  /* 0x00000030302d7211 */ /* 0x000fc800078f08ff */
[----:B------:R-:W-:-:S04]  /*1c60*/  SHF.R.S32.HI R45, RZ, 0x1, R45 ;  /* 0x00000001ff2d7819 */ /* 0x000fc8000001142d */
[----:B------:R-:W-:-:S05]  /*1c70*/  SHF.R.S32.HI R3, RZ, 0x1f, R45 ;  /* 0x0000001fff037819 */ /* 0x000fca000001142d */
[C---:B0-----:R-:W-:Y:S02]  /*1c80*/  IMAD R4, R3.reuse, R42, RZ ;  /* 0x0000002a03047224 */ /* 0x041fe400078e02ff */
[----:B---3--:R-:W-:Y:S02]  /*1c90*/  IMAD R0, R3, R36, RZ ;  /* 0x0000002403007224 */ /* 0x008fe400078e02ff */
[C---:B------:R-:W-:Y:S02]  /*1ca0*/  IMAD R13, R45.reuse, R43, R4 ;  /* 0x0000002b2d0d7224 */ /* 0x040fe400078e0204 */
[----:B------:R-:W-:Y:S02]  /*1cb0*/  IMAD R11, R45, R37, R0 ;  /* 0x000000252d0b7224 */ /* 0x000fe400078e0200 */
[----:B------:R-:W-:Y:S02]  /*1cc0*/  IMAD.IADD R0, R25, 0x1, R24 ;  /* 0x0000000119007824 */ /* 0x000fe400078e0218 */
[----:B--2---:R-:W-:-:S05]  /*1cd0*/  IMAD.MOV.U32 R26, RZ, RZ, R20 ;  /* 0x000000ffff1a7224 */ /* 0x004fca00078e0014 */
[----:B------:R-:W-:-:S05]  /*1ce0*/  SHF.R.S32.HI R27, RZ, 0x1f, R26 ;  /* 0x0000001fff1b7819 */ /* 0x000fca000001141a */
[----:B------:R0:W-:Y:S01]  /*1cf0*/  STL [R1+0x1c], R27 ;  /* 0x00001c1b01007387 */ /* 0x0001e20000100800 */
[----:B------:R-:W-:-:S03]  /*1d00*/  IMAD.WIDE.U32 R20, R45, R36, R26 ;  /* 0x000000242d147225 */ /* 0x000fc600078e001a */
[----:B------:R-:W2:Y:S01]  /*1d10*/  LDL R25, [R1+0x3c] ;  /* 0x00003c0001197983 */ /* 0x000ea20000100800 */
[----:B------:R-:W-:-:S03]  /*1d20*/  IMAD.WIDE.U32 R4, R45, R42, R26 ;  /* 0x0000002a2d047225 */ /* 0x000fc600078e001a */
[----:B------:R-:W3:Y:S04]  /*1d30*/  LDL R26, [R1+0x10] ;  /* 0x00001000011a7983 */ /* 0x000ee80000100800 */
[----:B------:R-:W3:Y:S04]  /*1d40*/  LDL R24, [R1+0x40] ;  /* 0x0000400001187983 */ /* 0x000ee80000100800 */
[----:B------:R-:W3:Y:S04]  /*1d50*/  LDL R46, [R1+0x70] ;  /* 0x00007000012e7983 */ /* 0x000ee80000100800 */
[----:B------:R-:W3:Y:S01]  /*1d60*/  LDL R14, [R1+0x44] ;  /* 0x00004400010e7983 */ /* 0x000ee20000100800 */
[----:B----4-:R-:W-:-:S04]  /*1d70*/  ISETP.GE.AND P0, PT, R16, R15, PT ;  /* 0x0000000f1000720c */ /* 0x010fc80003f06270 */
[----:B------:R-:W-:Y:S01]  /*1d80*/  SEL R3, R15, RZ, P0 ;  /* 0x000000ff0f037207 */ /* 0x000fe20000000000 */
[----:B------:R-:W-:Y:S01]  /*1d90*/  IMAD.WIDE.U32 R6, R45, R36, R16 ;  /* 0x000000242d067225 */ /* 0x000fe200078e0010 */
[----:B------:R-:W-:-:S03]  /*1da0*/  ISETP.GE.AND P3, PT, R16, UR4, PT ;  /* 0x0000000410007c0c */ /* 0x000fc6000bf66270 */
[----:B------:R-:W-:Y:S02]  /*1db0*/  IMAD.IADD R3, R16, 0x1, R3 ;  /* 0x0000000110037824 */ /* 0x000fe400078e0203 */
[----:B------:R-:W-:Y:S02]  /*1dc0*/  IMAD.IADD R21, R21, 0x1, R11 ;  /* 0x0000000115157824 */ /* 0x000fe400078e020b */
[----:B------:R-:W-:Y:S01]  /*1dd0*/  IMAD.IADD R7, R11, 0x1, R7 ;  /* 0x000000010b077824 */ /* 0x000fe200078e0207 */
[----:B------:R-:W-:Y:S01]  /*1de0*/  SHF.R.S32.HI R10, RZ, 0x1f, R3 ;  /* 0x0000001fff0a7819 */ /* 0x000fe20000011403 */
[----:B------:R-:W-:Y:S01]  /*1df0*/  IMAD.IADD R5, R5, 0x1, R13 ;  /* 0x0000000105057824 */ /* 0x000fe200078e020d */
[----:B-----5:R-:W-:Y:S01]  /*1e00*/  SHF.R.S32.HI R11, RZ, 0x1f, R28 ;  /* 0x0000001fff0b7819 */ /* 0x020fe2000001141c */
[----:B------:R-:W-:Y:S01]  /*1e10*/  IMAD.WIDE.U32 R8, R45, R42, R16 ;  /* 0x0000002a2d087225 */ /* 0x000fe200078e0010 */
[----:B------:R-:W-:Y:S02]  /*1e20*/  LEA.HI R3, R10, R3, RZ, 0x4 ;  /* 0x000000030a037211 */ /* 0x000fe400078f20ff */
[----:B0-----:R-:W-:-:S02]  /*1e30*/  LEA.HI R27, R48, R48, RZ, 0x1 ;  /* 0x00000030301b7211 */ /* 0x001fc400078f08ff */
[----:B------:R-:W-:Y:S01]  /*1e40*/  LOP3.LUT R23, R23, 0xfffffffd, RZ, 0xc0, !PT ;  /* 0xfffffffd17177812 */ /* 0x000fe200078ec0ff */
[----:B------:R-:W-:Y:S01]  /*1e50*/  IMAD R12, R11, R36, RZ ;  /* 0x000000240b0c7224 */ /* 0x000fe200078e02ff */
[----:B------:R-:W-:Y:S01]  /*1e60*/  LOP3.LUT R27, R27, 0xfffffffe, RZ, 0xc0, !PT ;  /* 0xfffffffe1b1b7812 */ /* 0x000fe200078ec0ff */
[----:B------:R-:W-:Y:S01]  /*1e70*/  IMAD.WIDE.U32 R38, R28, R42, R4 ;  /* 0x0000002a1c267225 */ /* 0x000fe200078e0004 */
[----:B------:R-:W-:-:S03]  /*1e80*/  @P3 LOP3.LUT R23, R23, 0x2, RZ, 0xfc, !PT ;  /* 0x0000000217173812 */ /* 0x000fc600078efcff */
[----:B------:R-:W-:Y:S02]  /*1e90*/  IMAD.IADD R9, R13, 0x1, R9 ;  /* 0x000000010d097824 */ /* 0x000fe400078e0209 */
[----:B------:R-:W-:Y:S01]  /*1ea0*/  IMAD R11, R11, R42, RZ ;  /* 0x0000002a0b0b7224 */ /* 0x000fe200078e02ff */
[----:B------:R-:W-:Y:S01]  /*1eb0*/  SHF.R.U32.HI R44, RZ, 0x7, R44 ;  /* 0x00000007ff2c7819 */ /* 0x000fe2000001162c */
[----:B------:R-:W-:Y:S01]  /*1ec0*/  IMAD.WIDE.U32 R34, R28, R36, R6 ;  /* 0x000000241c227225 */ /* 0x000fe200078e0006 */
[----:B------:R-:W-:-:S03]  /*1ed0*/  LOP3.LUT R23, R23, 0xfffffffe, RZ, 0xc0, !PT ;  /* 0xfffffffe17177812 */ /* 0x000fc600078ec0ff */
[C---:B------:R-:W-:Y:S02]  /*1ee0*/  IMAD R13, R28.reuse, R37, R12 ;  /* 0x000000251c0d7224 */ /* 0x040fe400078e020c */
[----:B------:R-:W-:Y:S02]  /*1ef0*/  IMAD R47, R37, 0xa0, RZ ;  /* 0x000000a0252f7824 */ /* 0x000fe400078e02ff */
[----:B------:R-:W-:-:S04]  /*1f00*/  IMAD.WIDE.U32 R20, R28, R36, R20 ;  /* 0x000000241c147225 */ /* 0x000fc800078e0014 */
[C---:B------:R-:W-:Y:S02]  /*1f10*/  IMAD R11, R28.reuse, R43, R11 ;  /* 0x0000002b1c0b7224 */ /* 0x040fe400078e020b */
[----:B------:R-:W-:Y:S02]  /*1f20*/  IMAD R7, R43, 0xa0, RZ ;  /* 0x000000a02b077824 */ /* 0x000fe400078e02ff */
[----:B------:R-:W-:-:S04]  /*1f30*/  IMAD.WIDE.U32 R40, R28, R42, R8 ;  /* 0x0000002a1c287225 */ /* 0x000fc800078e0008 */
[----:B------:R-:W-:-:S04]  /*1f40*/  IMAD.WIDE.U32 R36, R36, 0xa0, RZ ;  /* 0x000000a024247825 */ /* 0x000fc800078e00ff */
[----:B------:R-:W-:-:S04]  /*1f50*/  IMAD.WIDE.U32 R42, R42, 0xa0, RZ ;  /* 0x000000a02a2a7825 */ /* 0x000fc800078e00ff */
[----:B------:R-:W-:Y:S01]  /*1f60*/  IMAD.IADD R27, R48, 0x1, -R27 ;  /* 0x00000001301b7824 */ /* 0x000fe200078e0a1b */
[----:B------:R-:W-:Y:S01]  /*1f70*/  SHF.R.S32.HI R33, RZ, 0x1f, R33 ;  /* 0x0000001fff217819 */ /* 0x000fe20000011421 */
[----:B------:R-:W-:Y:S01]  /*1f80*/  VIADD R44, R44, 0x8 ;  /* 0x000000082c2c7836 */ /* 0x000fe20000000000 */
[----:B------:R-:W-:Y:S01]  /*1f90*/  LOP3.LUT R53, R3, 0xfffffff0, RZ, 0xc0, !PT ;  /* 0xfffffff003357812 */ /* 0x000fe200078ec0ff */
[----:B------:R-:W-:Y:S01]  /*1fa0*/  IMAD R45, R27, 0xc0, R45 ;  /* 0x000000c01b2d7824 */ /* 0x000fe200078e022d */
[----:B------:R-:W-:Y:S01]  /*1fb0*/  SHF.R.S32.HI R54, RZ, 0x1f, R2 ;  /* 0x0000001fff367819 */ /* 0x000fe20000011402 */
[----:B------:R-:W-:Y:S02]  /*1fc0*/  IMAD.IADD R47, R37, 0x1, R47 ;  /* 0x00000001252f7824 */ /* 0x000fe400078e022f */
[----:B------:R-:W-:Y:S02]  /*1fd0*/  IMAD.IADD R48, R43, 0x1, R7 ;  /* 0x000000012b307824 */ /* 0x000fe400078e0207 */
[----:B------:R-:W-:-:S02]  /*1fe0*/  IMAD.IADD R49, R21, 0x1, R13 ;  /* 0x0000000115317824 */ /* 0x000fc400078e020d */
[----:B------:R-:W-:Y:S02]  /*1ff0*/  IMAD.IADD R50, R13, 0x1, R35 ;  /* 0x000000010d327824 */ /* 0x000fe400078e0223 */
[----:B------:R-:W-:Y:S02]  /*2000*/  IMAD.IADD R51, R39, 0x1, R11 ;  /* 0x0000000127337824 */ /* 0x000fe400078e020b */
[----:B------:R-:W-:Y:S01]  /*2010*/  IMAD.IADD R52, R11, 0x1, R41 ;  /* 0x000000010b347824 */ /* 0x000fe200078e0229 */
[----:B--2---:R-:W-:Y:S02]  /*2020*/  LOP3.LUT R4, R25, 0x30, R3, 0xf8, !PT ;  /* 0x0000003019047812 */ /* 0x004fe400078ef803 */
[----:B---3--:R-:W-:Y:S02]  /*2030*/  ISETP.GE.AND P2, PT, R26, UR4, PT ;  /* 0x000000041a007c0c */ /* 0x008fe4000bf46270 */
[----:B------:R-:W-:Y:S02]  /*2040*/  LOP3.LUT R4, R4, R24, RZ, 0x3c, !PT ;  /* 0x0000001804047212 */ /* 0x000fe400078e3cff */
[----:B------:R-:W-:Y:S01]  /*2050*/  LOP3.LUT P1, RZ, R46, 0x2, RZ, 0xc0, !PT ;  /* 0x000000022eff7812 */ /* 0x000fe2000782c0ff */
[----:B------:R-:W-:-:S02]  /*2060*/  IMAD.SHL.U32 R46, R15, 0x2, RZ ;  /* 0x000000020f2e7824 */ /* 0x000fc400078e00ff */
[----:B------:R-:W-:-:S06]  /*2070*/  IMAD.IADD R55, R14, 0x1, R4 ;  /* 0x000000010e377824 */ /* 0x000fcc00078e0204 */
[----:B------:R-:W-:-:S07]  /*2080*/  @P2 LOP3.LUT R23, R23, 0x1, RZ, 0xfc, !PT ;  /* 0x0000000117172812 */ /* 0x000fce00078efcff */
.L_x_15464:
[----:B------:R-:W2:Y:S01]  /*2090*/  LDL R13, [R1+0x30] ;  /* 0x00003000010d7983 */ /* 0x000ea20000100800 */
[----:B0-----:R-:W0:Y:S01]  /*20a0*/  LDC R60, c[0x0][0x430] ;  /* 0x00010c00ff3c7b82 */ /* 0x001e220000000800 */
[----:B------:R-:W-:Y:S02]  /*20b0*/  VIADD R32, R32, 0xffffffff ;  /* 0xffffffff20207836 */ /* 0x000fe40000000000 */
[----:B------:R-:W-:Y:S02]  /*20c0*/  IMAD.MOV.U32 R59, RZ, RZ, RZ ;  /* 0x000000ffff3b7224 */ /* 0x000fe400078e00ff */
[----:B------:R-:W-:-:S03]  /*20d0*/  IMAD R4, R32, 0xa0, R45 ;  /* 0x000000a020047824 */ /* 0x000fc600078e022d */
[----:B------:R-:W1:Y:S02]  /*20e0*/  LDC R67, c[0x0][0x3f4] ;  /* 0x0000fd00ff437b82 */ /* 0x000e640000000800 */
[----:B------:R-:W-:Y:S02]  /*20f0*/  ISETP.GE.AND P2, PT, R4, R29, PT ;  /* 0x0000001d0400720c */ /* 0x000fe40003f46270 */
[----:B------:R-:W-:Y:S02]  /*2100*/  IADD3 R12, R0, R4, RZ ;  /* 0x00000004000c7210 */ /* 0x000fe40007ffe0ff */
[----:B------:R-:W-:-:S03]  /*2110*/  ISETP.GT.OR P2, PT, R45, 0x9f, P2 ;  /* 0x0000009f2d00780c */ /* 0x000fc60001744670 */
[----:B------:R-:W-:Y:S01]  /*2120*/  IMAD.MOV.U32 R8, RZ, RZ, R12 ;  /* 0x000000ffff087224 */ /* 0x000fe200078e000c */
[----:B0-----:R-:W-:-:S09]  /*2130*/  ISETP.NE.AND P3, PT, R60, 0x1, PT ;  /* 0x000000013c00780c */ /* 0x001fd20003f65270 */
        /* <DEDUP_REMOVED lines=35> */
[----:B------:R-:W-:Y:S01]  /*2370*/  ISETP.NE.AND P3, PT, RZ, UR8, PT ;  /* 0x00000008ff007c0c */ /* 0x000fe2000bf65270 */
[----:B------:R-:W-:-:S02]  /*2380*/  IMAD R9, R47, R32, RZ ;  /* 0x000000202f097224 */ /* 0x000fc400078e02ff */
[----:B------:R-:W-:Y:S01]  /*2390*/  IMAD R7, R60, UR5, R7 ;  /* 0x000000053c077c24 */ /* 0x000fe2000f8e0207 */
[----:B------:R-:W-:Y:S01]  /*23a0*/  ULDC.64 UR4, c[0x0][0x310] ;  /* 0x0000c40000047ab9 */ /* 0x000fe20000000a00 */
[----:B------:R-:W-:Y:S02]  /*23b0*/  IMAD R9, R15, R36, R9 ;  /* 0x000000240f097224 */ /* 0x000fe400078e0209 */
[----:B------:R-:W-:Y:S02]  /*23c0*/  IMAD R6, R63, UR4, RZ ;  /* 0x000000043f067c24 */ /* 0x000fe4000f8e02ff */
[----:B------:R-:W-:Y:S02]  /*23d0*/  IMAD.IADD R5, R5, 0x1, R7 ;  /* 0x0000000105057824 */ /* 0x000fe400078e0207 */
[C---:B------:R-:W-:Y:S02]  /*23e0*/  IMAD R7, R59.reuse, UR5, R6 ;  /* 0x000000053b077c24 */ /* 0x040fe4000f8e0206 */
[----:B------:R-:W-:Y:S01]  /*23f0*/  IMAD.WIDE.U32 R4, R59, UR4, R4 ;  /* 0x000000043b047c25 */ /* 0x000fe2000f8e0004 */
[----:B------:R-:W-:-:S03]  /*2400*/  ULDC.64 UR4, c[0x0][0x308] ;  /* 0x0000c20000047ab9 */ /* 0x000fc60000000a00 */
[----:B------:R-:W-:Y:S02]  /*2410*/  IMAD.IADD R7, R5, 0x1, R7 ;  /* 0x0000000105077824 */ /* 0x000fe400078e0207 */
[----:B------:R-:W-:Y:S02]  /*2420*/  IMAD.MOV.U32 R6, RZ, RZ, R4 ;  /* 0x000000ffff067224 */ /* 0x000fe400078e0004 */
[----:B------:R-:W-:Y:S02]  /*2430*/  IMAD R8, R33, UR4, RZ ;  /* 0x0000000421087c24 */ /* 0x000fe4000f8e02ff */
[----:B------:R-:W-:-:S04]  /*2440*/  IMAD.WIDE.U32 R4, R36, R32, RZ ;  /* 0x0000002024047225 */ /* 0x000fc800078e00ff */
        /* <DEDUP_REMOVED lines=19> */
[----:B------:R-:W2:Y:S01]  /*2580*/  LDL.64 R68, [R1+0x18] ;  /* 0x0000180001447983 */ /* 0x000ea20000100a00 */
[----:B------:R-:W-:-:S03]  /*2590*/  ULDC.64 UR4, c[0x0][0x3e8] ;  /* 0x0000fa0000047ab9 */ /* 0x000fc60000000a00 */
[----:B------:R-:W3:Y:S01]  /*25a0*/  LDL R10, [R1+0x2c] ;  /* 0x00002c00010a7983 */ /* 0x000ee20000100800 */
[----:B------:R-:W-:Y:S01]  /*25b0*/  IADD3 R4, P4, P5, R20, UR4, R4 ;  /* 0x0000000414047c10 */ /* 0x000fe2000fd9e004 */
[----:B------:R-:W-:Y:S02]  /*25c0*/  IMAD.MOV.U32 R7, RZ, RZ, R51 ;  /* 0x000000ffff077224 */ /* 0x000fe400078e0033 */
[----:B------:R-:W-:Y:S01]  /*25d0*/  IMAD R9, R48, R32, RZ ;  /* 0x0000002030097224 */ /* 0x000fe200078e02ff */
[----:B------:R-:W-:Y:S01]  /*25e0*/  IADD3.X R5, R49, UR5, R6, P4, P5 ;  /* 0x0000000531057c10 */ /* 0x000fe2000a7ea406 */
[----:B------:R-:W-:Y:S01]  /*25f0*/  IMAD.MOV.U32 R6, RZ, RZ, R38 ;  /* 0x000000ffff067224 */ /* 0x000fe200078e0026 */
[----:B------:R-:W-:Y:S01]  /*2600*/  ULDC.64 UR4, c[0x0][0x400] ;  /* 0x0001000000047ab9 */ /* 0x000fe20000000a00 */
[-C--:B------:R-:W-:Y:S02]  /*2610*/  IMAD R9, R15, R42.reuse, R9 ;  /* 0x0000002a0f097224 */ /* 0x080fe400078e0209 */
[----:B------:R-:W-:-:S03]  /*2620*/  IMAD.WIDE.U32 R6, R32, R42, R6 ;  /* 0x0000002a20067225 */ /* 0x000fc600078e0006 */
[----:B------:R-:W-:-:S04]  /*2630*/  IADD3 R6, P4, R6, UR4, RZ ;  /* 0x0000000406067c10 */ /* 0x000fc8000ff9e0ff */
[----:B------:R-:W-:Y:S02]  /*2640*/  IADD3.X R7, R7, UR5, R9, P4, !PT ;  /* 0x0000000507077c10 */ /* 0x000fe4000a7fe409 */
[----:B------:R-:W-:Y:S02]  /*2650*/  CS2R R8, SRZ ;  /* 0x0000000000087805 */ /* 0x000fe4000001ff00 */
[----:B------:R-:W-:Y:S02]  /*2660*/  CS2R R24, SRZ ;  /* 0x0000000000187805 */ /* 0x000fe4000001ff00 */
[----:B--2---:R-:W-:-:S13]  /*2670*/  ISETP.GE.AND P4, PT, R68, R67, PT ;  /* 0x000000434400720c */ /* 0x004fda0003f86270 */
[----:B------:R0:W5:Y:S04]  /*2680*/  @!P4 LDG.E.64 R26, desc[UR40][R4.64] ;  /* 0x00000028041ac981 */ /* 0x000168000c1e1b00 */
[----:B------:R0:W5:Y:S01]  /*2690*/  @!P4 LDG.E.64 R56, desc[UR40][R6.64] ;  /* 0x000000280638c981 */ /* 0x000162000c1e1b00 */
[----:B---3--:R-:W-:-:S13]  /*26a0*/  ISETP.GE.AND P4, PT, R10, R67, PT ;  /* 0x000000430a00720c */ /* 0x008fda0003f86270 */
[----:B------:R0:W5:Y:S04]  /*26b0*/  @!P4 LDG.E.64 R8, desc[UR40][R4.64+0x10] ;  /* 0x000010280408c981 */ /* 0x000168000c1e1b00 */
[----:B------:R0:W5:Y:S02]  /*26c0*/  @!P4 LDG.E.64 R24, desc[UR40][R6.64+0x10] ;  /* 0x000010280618c981 */ /* 0x000164000c1e1b00 */
.L_x_15436:
[----:B------:R-:W-:Y:S05]  /*26d0*/  BSYNC B1 ;  /* 0x0000000000017941 */ /* 0x000fea0003800000 */
.L_x_15435:
[----:B------:R-:W-:Y:S01]  /*26e0*/  ISETP.NE.AND P4, PT, R157, 0x3, PT ;  /* 0x000000039d00780c */ /* 0x000fe20003f85270 */
[----:B-----5:R-:W-:Y:S02]  /*26f0*/  IMAD.MOV.U32 R68, RZ, RZ, R8 ;  /* 0x000000ffff447224 */ /* 0x020fe400078e0008 */
[----:B------:R-:W-:Y:S02]  /*2700*/  IMAD.MOV.U32 R72, RZ, RZ, R26 ;  /* 0x000000ffff487224 */ /* 0x000fe400078e001a */
[----:B------:R-:W-:Y:S02]  /*2710*/  IMAD.MOV.U32 R71, RZ, RZ, R24 ;  /* 0x000000ffff477224 */ /* 0x000fe400078e0018 */
[----:B------:R-:W-:-:S06]  /*2720*/  IMAD.MOV.U32 R73, RZ, RZ, R56 ;  /* 0x000000ffff497224 */ /* 0x000fcc00078e0038 */
[----:B------:R-:W-:Y:S05]  /*2730*/  @!P4 BRA `(.L_x_15437) ;  /* 0x000000000004c947 */ /* 0x000fea0003800000 */
[----:B------:R-:W-:Y:S01]  /*2740*/  BPT.TRAP 0x1 ;  /* 0x000000040000795c */ /* 0x000fe20000300000 */
.L_x_15437:
[----:B0-----:R-:W2:Y:S01]  /*2750*/  LDL R4, [R1+0x14] ;  /* 0x0000140001047983 */ /* 0x001ea20000100800 */
[----:B------:R-:W-:Y:S01]  /*2760*/  IMAD R65, R19, 0x8, R18 ;  /* 0x0000000813417824 */ /* 0x000fe200078e0212 */
[----:B------:R-:W-:Y:S01]  /*2770*/  BSSY B1, `(.L_x_15438) ;  /* 0x0000004000017945 */ /* 0x000fe20003800000 */
[----:B--2---:R-:W-:-:S04]  /*2780*/  SHF.L.U32 R66, R4, 0x1f, RZ ;  /* 0x0000001f04427819 */ /* 0x004fc800000006ff */
[----:B------:R-:W0:Y:S02]  /*2790*/  SYNCS.PHASECHK.TRANS64.TRYWAIT P5, [R65+URZ+0x13290], R66 ;  /* 0x01329042410075a7 */ /* 0x000e2400080a017f */
[----:B0-----:R-:W-:Y:S05]  /*27a0*/  @!P5 BRA `(.L_x_15439) ;  /* 0x0000018000acd947 */ /* 0x001fea0003800000 */
.L_x_15675:
[----:B------:R-:W-:Y:S05]  /*27b0*/  BSYNC B1 ;  /* 0x0000000000017941 */ /* 0x000fea0003800000 */
.L_x_15438:
[----:B------:R-:W-:-:S03]  /*27c0*/  UMOV UR4, 0xffffffff ;  /* 0xffffffff00047882 */ /* 0x000fc60000000000 */
[----:B------:R-:W-:Y:S05]  /*27d0*/  BRA.DIV UR4, `(.L_x_15440) ;  /* 0x0000018204b47947 */ /* 0x000fea000b800000 */
[----:B------:R1:W2:Y:S04]  /*27e0*/  SHFL.IDX PT, R69, R13, RZ, 0x1e1f ;  /* 0x001e1fff0d457589 */ /* 0x0002a800000e0000 */
[----:B------:R1:W3:Y:S02]  /*27f0*/  SHFL.IDX PT, R14, R70, RZ, 0x1e1f ;  /* 0x001e1fff460e7589 */ /* 0x0002e400000e0000 */
.L_x_15679:
[----:B------:R-:W-:Y:S05]  /*2800*/  @P3 BRA `(.L_x_15441) ;  /* 0x00000024003c3947 */ /* 0x000fea0003800000 */
[----:B------:R-:W-:Y:S01]  /*2810*/  LOP3.LUT P5, RZ, R23, 0x2, RZ, 0xc0, !PT ;  /* 0x0000000217ff7812 */ /* 0x000fe200078ac0ff */
[----:B------:R-:W-:-:S12]  /*2820*/  BSSY B1, `(.L_x_15442) ;  /* 0x0000077000017945 */ /* 0x000fd80003800000 */
[----:B------:R-:W-:Y:S05]  /*2830*/  @P5 BRA `(.L_x_15443) ;  /* 0x0000000400d45947 */ /* 0x000fea0003800000 */
[----:B-1----:R-:W4:Y:S01]  /*2840*/  LDL.64 R12, [R1+0x18] ;  /* 0x00001800010c7983 */ /* 0x002f220000100a00 */
[----:B---3--:R-:W-:Y:S01]  /*2850*/  IADD3 R10, P3, R16, R14, RZ ;  /* 0x0000000e100a7210 */ /* 0x008fe20007f7e0ff */
[----:B------:R-:W-:Y:S02]  /*2860*/  BSSY B2, `(.L_x_15444) ;  /* 0x0000071000027945 */ /* 0x000fe40003800000 */
[----:B------:R1:W3:Y:S02]  /*2870*/  LDS.128 R4, [R61+0xe000] ;  /* 0x00e000003d047984 */ /* 0x0002e40000000c00 */
[----:B--2---:R-:W-:Y:S01]  /*2880*/  IMAD.X R11, R69, 0x1, R17, P3 ;  /* 0x00000001450b7824 */ /* 0x004fe200018e0611 */
[----:B----4-:R-:W-:-:S13]  /*2890*/  ISETP.GE.AND P3, PT, R12, R67, PT ;  /* 0x000000430c00720c */ /* 0x010fda0003f66270 */
[----:B-1-3--:R-:W-:Y:S05]  /*28a0*/  @P3 BRA `(.L_x_15445) ;  /* 0x0000000400b03947 */ /* 0x00afea0003800000 */
[--C-:B------:R-:W-:Y:S02]  /*28b0*/  SHF.R.U32.HI R74, RZ, 0x10, R27.reuse ;  /* 0x00000010ff4a7819 */ /* 0x100fe4000001161b */
[--C-:B------:R-:W-:Y:S02]  /*28c0*/  SHF.R.U32.HI R70, RZ, 0x8, R27.reuse ;  /* 0x00000008ff467819 */ /* 0x100fe4000001161b */
[----:B------:R-:W-:Y:S02]  /*28d0*/  LOP3.LUT R12, R27, 0xff, RZ, 0xc0, !PT ;  /* 0x000000ff1b0c7812 */ /* 0x000fe400078ec0ff */
[----:B------:R-:W-:Y:S02]  /*28e0*/  SHF.R.U32.HI R27, RZ, 0x18, R27 ;  /* 0x00000018ff1b7819 */ /* 0x000fe4000001161b */
[----:B------:R-:W-:Y:S02]  /*28f0*/  LOP3.LUT R13, R57, 0xff, RZ, 0xc0, !PT ;  /* 0x000000ff390d7812 */ /* 0x000fe400078ec0ff */
[----:B------:R-:W-:-:S02]  /*2900*/  SHF.R.U32.HI R26, RZ, 0x18, R57 ;  /* 0x00000018ff1a7819 */ /* 0x000fc40000011639 */
[--C-:B------:R-:W-:Y:S02]  /*2910*/  SHF.R.U32.HI R15, RZ, 0x8, R57.reuse ;  /* 0x00000008ff0f7819 */ /* 0x100fe40000011639 */
[----:B------:R-:W-:Y:S02]  /*2920*/  SHF.R.U32.HI R56, RZ, 0x10, R57 ;  /* 0x00000010ff387819 */ /* 0x000fe40000011639 */
[----:B------:R-:W-:Y:S01]  /*2930*/  PRMT R27, R27, 0x654, R12 ;  /* 0x000006541b1b7816 */ /* 0x000fe2000000000c */
[----:B------:R-:W-:Y:S01]  /*2940*/  IMAD.SHL.U32 R12, R70, 0x100, RZ ;  /* 0x00000100460c7824 */ /* 0x000fe200078e00ff */
[----:B------:R-:W-:Y:S01]  /*2950*/  PRMT R57, R26, 0x654, R13 ;  /* 0x000006541a397816 */ /* 0x000fe2000000000d */
[----:B------:R-:W-:Y:S01]  /*2960*/  IMAD.MOV.U32 R13, RZ, RZ, R5 ;  /* 0x000000ffff0d7224 */ /* 0x000fe200078e0005 */
[----:B------:R-:W-:Y:S01]  /*2970*/  SHF.L.U32 R26, R15, 0x8, RZ ;  /* 0x000000080f1a7819 */ /* 0x000fe200000006ff */
[----:B------:R-:W-:Y:S01]  /*2980*/  IMAD.U32 R5, R74, 0x10000, RZ ;  /* 0x000100004a057824 */ /* 0x000fe200078e00ff */
[----:B------:R-:W-:Y:S01]  /*2990*/  LOP3.LUT R12, R27, 0xff00, R12, 0xf8, !PT ;  /* 0x0000ff001b0c7812 */ /* 0x000fe200078ef80c */
[----:B------:R-:W-:Y:S01]  /*29a0*/  IMAD.MOV.U32 R15, RZ, RZ, R4 ;  /* 0x000000ffff0f7224 */ /* 0x000fe200078e0004 */
        /* <DEDUP_REMOVED lines=44> */
[----:B------:R-:W-:Y:S01]  /*2c70*/  F2FP.F16.E4M3.UNPACK_B R56, R7.H1 ;  /* 0x00000007ff38723e */ /* 0x000fe200030006ff */
[----:B------:R-:W-:Y:S01]  /*2c80*/  FFMA.FTZ R26, R27, R72, R70 ;  /* 0x000000481b1a7223 */ /* 0x000fe20000010046 */
[----:B------:R-:W-:-:S02]  /*2c90*/  F2FP.F16.E4M3.UNPACK_B R75, R12.H1 ;  /* 0x0000000cff4b723e */ /* 0x000fc400030006ff */
[----:B------:R-:W-:Y:S01]  /*2ca0*/  F2FP.SATFINITE.E4M3.F32.PACK_AB_MERGE_C R81, R74, R77, RZ ;  /* 0x0000004d4a51723e */ /* 0x000fe200048070ff */
[--C-:B------:R-:W-:Y:S01]  /*2cb0*/  HADD2.F32 R57, -RZ, R56.reuse.H0_H0 ;  /* 0x20000038ff397230 */ /* 0x100fe20000004100 */
[----:B------:R-:W-:Y:S01]  /*2cc0*/  F2FP.F16.E4M3.UNPACK_B R27, R6.H1 ;  /* 0x00000006ff1b723e */ /* 0x000fe200030006ff */
[----:B------:R-:W-:Y:S01]  /*2cd0*/  HADD2.F32 R56, -RZ, R56.H1_H1 ;  /* 0x30000038ff387230 */ /* 0x000fe20000004100 */
[-C--:B------:R-:W-:Y:S01]  /*2ce0*/  F2FP.F16.E4M3.UNPACK_B R72, R5.reuse.H1 ;  /* 0x00000005ff48723e */ /* 0x080fe200030006ff */
        /* <DEDUP_REMOVED lines=40> */
.L_x_15445:
[----:B------:R-:W-:Y:S05]  /*2f70*/  BSYNC B2 ;  /* 0x0000000000027941 */ /* 0x000fea0003800000 */
.L_x_15444:
[----:B------:R4:W-:Y:S02]  /*2f80*/  ST.E.128 desc[UR40][R10.64], R4 ;  /* 0x000000040a007985 */ /* 0x0009e4000c101d28 */
.L_x_15443:
[----:B------:R-:W-:Y:S05]  /*2f90*/  BSYNC B1 ;  /* 0x0000000000017941 */ /* 0x000fea0003800000 */
.L_x_15442:
[----:B------:R-:W-:-:S13]  /*2fa0*/  LOP3.LUT P3, RZ, R23, 0x1, RZ, 0xc0, !PT ;  /* 0x0000000117ff7812 */ /* 0x000fda000786c0ff */
[----:B------:R-:W-:Y:S05]  /*2fb0*/  @P3 BRA `(.L_x_15441) ;  /* 0x0000001c00503947 */ /* 0x000fea0003800000 */
[----:B----4-:R-:W4:Y:S04]  /*2fc0*/  LDL R10, [R1+0x30] ;  /* 0x00003000010a7983 */ /* 0x010f280000100800 */
[----:B------:R-:W3:Y:S04]  /*2fd0*/  LDL R7, [R1+0x10] ;  /* 0x0000100001077983 */ /* 0x000ee80000100800 */
[----:B------:R-:W2:Y:S04]  /*2fe0*/  LDL R6, [R1+0x28] ;  /* 0x0000280001067983 */ /* 0x000ea80000100800 */
[----:B------:R-:W5:Y:S01]  /*2ff0*/  LDL R12, [R1+0x2c] ;  /* 0x00002c00010c7983 */ /* 0x000f620000100800 */
[----:B------:R-:W-:Y:S01]  /*3000*/  IMAD.MOV.U32 R5, RZ, RZ, 0x20 ;  /* 0x00000020ff057424 */ /* 0x000fe200078e00ff */
[----:B------:R-:W-:Y:S01]  /*3010*/  BSSY B1, `(.L_x_15446) ;  /* 0x0000073000017945 */ /* 0x000fe20003800000 */
[----:B------:R-:W-:-:S03]  /*3020*/  IMAD R4, R19, 0x2800, RZ ;  /* 0x0000280013047824 */ /* 0x000fc600078e02ff */
[----:B------:R-:W-:-:S04]  /*3030*/  SEL R5, R5, 0xffffffe0, !P1 ;  /* 0xffffffe005057807 */ /* 0x000fc80004800000 */
[----:B----4-:R-:W-:Y:S02]  /*3040*/  IADD3 R5, R5, R10, R4 ;  /* 0x0000000a05057210 */ /* 0x010fe40007ffe004 */
[----:B---3--:R-:W-:-:S03]  /*3050*/  IADD3 R10, P3, R7, R14, RZ ;  /* 0x0000000e070a7210 */ /* 0x008fc60007f7e0ff */
[----:B------:R-:W-:Y:S02]  /*3060*/  IMAD.IADD R4, R18, 0x1, R5 ;  /* 0x0000000112047824 */ /* 0x000fe400078e0205 */
[----:B--2---:R-:W-:-:S04]  /*3070*/  IMAD.X R11, R69, 0x1, R6, P3 ;  /* 0x00000001450b7824 */ /* 0x004fc800018e0606 */
[----:B------:R-:W2:Y:S01]  /*3080*/  LDS.128 R4, [R4+0xe000] ;  /* 0x00e0000004047984 */ /* 0x000ea20000000c00 */
[----:B-----5:R-:W-:-:S13]  /*3090*/  ISETP.GE.AND P3, PT, R12, R67, PT ;  /* 0x000000430c00720c */ /* 0x020fda0003f66270 */
        /* <DEDUP_REMOVED lines=16> */
[----:B------:R-:W-:Y:S02]  /*31a0*/  F2FP.F16.E4M3.UNPACK_B R4, R5 ;  /* 0x00000005ff04723e */ /* 0x000fe400020006ff */
        /* <DEDUP_REMOVED lines=20> */
[----:B------:R-:W-:Y:S01]  /*32f0*/  F2FP.F16.E4M3.UNPACK_B R8, R8 ;  /* 0x00000008ff08723e */ /* 0x000fe200020006ff */
[----:B------:R-:W-:Y:S01]  /*3300*/  FFMA.FTZ R4, R4, R15, -R57 ;  /* 0x0000000f04047223 */ /* 0x000fe20000010839 */
        /* <DEDUP_REMOVED lines=54> */
[----:B------:R-:W-:-:S02]  /*3670*/  HADD2.F32 R25, -RZ, R25.H0_H0 ;  /* 0x20000019ff197230 */ /* 0x000fc40000004100 */
[----:B------:R-:W-:Y:S02]  /*3680*/  HADD2.F32 R14, -RZ, R14.H0_H0 ;  /* 0x2000000eff0e7230 */ /* 0x000fe40000004100 */
        /* <DEDUP_REMOVED lines=11> */
.L_x_15447:
[----:B------:R-:W-:Y:S05]  /*3740*/  BSYNC B1 ;  /* 0x0000000000017941 */ /* 0x000fea0003800000 */
.L_x_15446:
[----:B--2---:R2:W-:Y:S01]  /*3750*/  ST.E.128 desc[UR40][R10.64], R4 ;  /* 0x000000040a007985 */ /* 0x0045e2000c101d28 */
[----:B------:R-:W-:Y:S05]  /*3760*/  BRA `(.L_x_15441) ;  /* 0x0000001400647947 */ /* 0x000fea0003800000 */
.L_x_15434:
[----:B------:R-:W0:Y:S01]  /*3770*/  S2R R7, SR_TID.X ;  /* 0x0000000000077919 */ /* 0x000e220000002100 */
[----:B------:R-:W-:Y:S01]  /*3780*/  IMAD R64, R32, -0xa0, R29 ;  /* 0xffffff6020407824 */ /* 0x000fe200078e021d */
[----:B------:R-:W-:Y:S02]  /*3790*/  CS2R R26, SRZ ;  /* 0x00000000001a7805 */ /* 0x000fe4000001ff00 */
[----:B------:R-:W-:Y:S02]  /*37a0*/  CS2R R24, SRZ ;  /* 0x0000000000187805 */ /* 0x000fe4000001ff00 */
[----:B------:R-:W-:Y:S01]  /*37b0*/  VIMNMX R64, R64, 0xa0, PT ;  /* 0x000000a040407848 */ /* 0x000fe20003fe0100 */
[----:B0-----:R-:W-:-:S05]  /*37c0*/  VIADD R7, R7, 0xffffff80 ;  /* 0xffffff8007077836 */ /* 0x001fca0000000000 */
[----:B------:R-:W-:-:S04]  /*37d0*/  LEA.HI R7, R7, R7, RZ, 0x1 ;  /* 0x0000000707077211 */ /* 0x000fc800078f08ff */
[----:B------:R-:W-:-:S04]  /*37e0*/  SHF.R.S32.HI R7, RZ, 0x1, R7 ;  /* 0x00000001ff077819 */ /* 0x000fc80000011407 */
[----:B------:R-:W-:-:S04]  /*37f0*/  ISETP.GE.AND P3, PT, R7, R64, PT ;  /* 0x000000400700720c */ /* 0x000fc80003f66270 */
[----:B------:R-:W-:-:S13]  /*3800*/  ISETP.GE.OR P4, PT, R16, R67, P3 ;  /* 0x000000431000720c */ /* 0x000fda0001f86670 */
[----:B------:R-:W0:Y:S01]  /*3810*/  @!P4 LDC.64 R8, c[0x0][0x3e8] ;  /* 0x0000fa00ff08cb82 */ /* 0x000e220000000a00 */
[----:B------:R-:W-:-:S07]  /*3820*/  @!P4 IMAD.MOV.U32 R5, RZ, RZ, R52 ;  /* 0x000000ffff05c224 */ /* 0x000fce00078e0034 */
[----:B------:R-:W1:Y:S01]  /*3830*/  @!P4 LDC.64 R10, c[0x0][0x400] ;  /* 0x00010000ff0acb82 */ /* 0x000e620000000a00 */
[----:B0-----:R-:W-:Y:S01]  /*3840*/  @!P4 IADD3 R8, P5, P6, R34, R8, R4 ;  /* 0x000000082208c210 */ /* 0x001fe20007ebe004 */
[----:B------:R-:W-:-:S03]  /*3850*/  @!P4 IMAD.MOV.U32 R4, RZ, RZ, R40 ;  /* 0x000000ffff04c224 */ /* 0x000fc600078e0028 */
[----:B------:R-:W-:Y:S01]  /*3860*/  @!P4 IADD3.X R9, R50, R9, R6, P5, P6 ;  /* 0x000000093209c210 */ /* 0x000fe20002fec406 */
[----:B------:R-:W-:Y:S02]  /*3870*/  @!P4 IMAD R6, R48, R32, RZ ;  /* 0x000000203006c224 */ /* 0x000fe400078e02ff */
[----:B------:R-:W-:-:S04]  /*3880*/  @!P4 IMAD.WIDE.U32 R4, R32, R42, R4 ;  /* 0x0000002a2004c225 */ /* 0x000fc800078e0004 */
[----:B------:R-:W-:Y:S01]  /*3890*/  @!P4 IMAD R6, R15, R42, R6 ;  /* 0x0000002a0f06c224 */ /* 0x000fe200078e0206 */
[----:B-1----:R-:W-:-:S04]  /*38a0*/  @!P4 IADD3 R10, P5, R4, R10, RZ ;  /* 0x0000000a040ac210 */ /* 0x002fc80007fbe0ff */
[----:B------:R-:W-:Y:S02]  /*38b0*/  @!P4 IADD3.X R11, R11, R6, R5, P5, !PT ;  /* 0x000000060b0bc210 */ /* 0x000fe40002ffe405 */
[----:B------:R-:W-:Y:S02]  /*38c0*/  CS2R R4, SRZ ;  /* 0x0000000000047805 */ /* 0x000fe4000001ff00 */
[----:B------:R-:W-:Y:S01]  /*38d0*/  CS2R R6, SRZ ;  /* 0x0000000000067805 */ /* 0x000fe2000001ff00 */
[----:B------:R-:W2:Y:S05]  /*38e0*/  @!P4 LDG.E.128 R24, desc[UR40][R10.64] ;  /* 0x000000280a18c981 */ /* 0x000eaa000c1e1d00 */
[----:B------:R-:W3:Y:S01]  /*38f0*/  @!P4 LDG.E.128 R4, desc[UR40][R8.64] ;  /* 0x000000280804c981 */ /* 0x000ee2000c1e1d00 */
[----:B------:R-:W-:-:S02]  /*3900*/  ISETP.NE.AND P4, PT, R157, 0x3, PT ;  /* 0x000000039d00780c */ /* 0x000fc40003f85270 */
[----:B------:R-:W-:Y:S01]  /*3910*/  ISETP.GE.AND P5, PT, R16, R67, PT ;  /* 0x000000431000720c */ /* 0x000fe20003fa6270 */
[----:B--2---:R-:W-:Y:S02]  /*3920*/  IMAD.MOV.U32 R69, RZ, RZ, R26 ;  /* 0x000000ffff457224 */ /* 0x004fe400078e001a */
[----:B------:R-:W-:Y:S02]  /*3930*/  IMAD.MOV.U32 R74, RZ, RZ, R24 ;  /* 0x000000ffff4a7224 */ /* 0x000fe400078e0018 */
[----:B---3--:R-:W-:Y:S02]  /*3940*/  IMAD.MOV.U32 R72, RZ, RZ, R4 ;  /* 0x000000ffff487224 */ /* 0x008fe400078e0004 */
[----:B------:R-:W-:-:S04]  /*3950*/  IMAD.MOV.U32 R71, RZ, RZ, R6 ;  /* 0x000000ffff477224 */ /* 0x000fc800078e0006 */
[----:B------:R-:W-:Y:S05]  /*3960*/  @!P4 BRA `(.L_x_15448) ;  /* 0x000000000004c947 */ /* 0x000fea0003800000 */
[----:B------:R-:W-:Y:S01]  /*3970*/  BPT.TRAP 0x1 ;  /* 0x000000040000795c */ /* 0x000fe20000300000 */
.L_x_15448:
[----:B------:R-:W2:Y:S01]  /*3980*/  LDL R8, [R1+0x14] ;  /* 0x0000140001087983 */ /* 0x000ea20000100800 */
[----:B------:R-:W-:Y:S01]  /*3990*/  IMAD R65, R19, 0x8, R18 ;  /* 0x0000000813417824 */ /* 0x000fe200078e0212 */
[----:B------:R-:W-:Y:S01]  /*39a0*/  BSSY B1, `(.L_x_15449) ;  /* 0x0000004000017945 */ /* 0x000fe20003800000 */
[----:B--2---:R-:W-:-:S04]  /*39b0*/  SHF.L.U32 R66, R8, 0x1f, RZ ;  /* 0x0000001f08427819 */ /* 0x004fc800000006ff */
[----:B------:R-:W0:Y:S02]  /*39c0*/  SYNCS.PHASECHK.TRANS64.TRYWAIT P6, [R65+URZ+0x13290], R66 ;  /* 0x01329042410075a7 */ /* 0x000e2400080c017f */
[----:B0-----:R-:W-:Y:S05]  /*39d0*/  @!P6 BRA `(.L_x_15450) ;  /* 0x000001700078e947 */ /* 0x001fea0003800000 */
.L_x_15680:
[----:B------:R-:W-:Y:S05]  /*39e0*/  BSYNC B1 ;  /* 0x0000000000017941 */ /* 0x000fea0003800000 */
.L_x_15449:
[----:B------:R-:W-:-:S03]  /*39f0*/  UMOV UR4, 0xffffffff ;  /* 0xffffffff00047882 */ /* 0x000fc60000000000 */
[----:B------:R-:W-:Y:S05]  /*3a00*/  BRA.DIV UR4, `(.L_x_15451) ;  /* 0x0000017204807947 */ /* 0x000fea000b800000 */
[----:B------:R1:W2:Y:S04]  /*3a10*/  SHFL.IDX PT, R68, R13, RZ, 0x1e1f ;  /* 0x001e1fff0d447589 */ /* 0x0002a800000e0000 */
[----:B------:R-:W3:Y:S02]  /*3a20*/  SHFL.IDX PT, R70, R70, RZ, 0x1e1f ;  /* 0x001e1fff46467589 */ /* 0x000ee400000e0000 */
.L_x_15684:
[----:B------:R-:W4:Y:S02]  /*3a30*/  LDC R67, c[0x0][0x2f4] ;  /* 0x0000bd00ff437b82 */ /* 0x000f240000000800 */
[----:B----4-:R-:W-:-:S13]  /*3a40*/  ISETP.GE.OR P3, PT, R16, R67, P3 ;  /* 0x000000431000720c */ /* 0x010fda0001f66670 */
        /* <DEDUP_REMOVED lines=10> */
[----:B------:R-:W-:Y:S01]  /*3af0*/  LEA.HI R8, R8, R9, RZ, 0x5 ;  /* 0x0000000908087211 */ /* 0x000fe200078f28ff */
[----:B------:R-:W-:-:S03]  /*3b00*/  IMAD R9, R19, 0x2800, R55 ;  /* 0x0000280013097824 */ /* 0x000fc600078e0237 */
[----:B------:R-:W-:Y:S01]  /*3b10*/  SHF.R.S32.HI R8, RZ, 0x5, R8 ;  /* 0x00000005ff087819 */ /* 0x000fe20000011408 */
[----:B------:R-:W-:-:S03]  /*3b20*/  IMAD.IADD R9, R18, 0x1, R9 ;  /* 0x0000000112097824 */ /* 0x000fc600078e0209 */
[----:B------:R-:W-:-:S05]  /*3b30*/  LEA.HI.SX32 R8, R3, R8, 0x1c ;  /* 0x0000000803087211 */ /* 0x000fca00078fe2ff */
[----:B------:R-:W-:-:S05]  /*3b40*/  IMAD.SHL.U32 R73, R8, 0x10, RZ ;  /* 0x0000001008497824 */ /* 0x000fca00078e00ff */
[----:B----4-:R-:W-:-:S04]  /*3b50*/  LOP3.LUT R8, R12, 0x30, R73, 0xf8, !PT ;  /* 0x000000300c087812 */ /* 0x010fc800078ef849 */
[----:B-----5:R-:W-:-:S04]  /*3b60*/  LOP3.LUT R8, R8, R11, RZ, 0x3c, !PT ;  /* 0x0000000b08087212 */ /* 0x020fc800078e3cff */
[----:B------:R-:W-:-:S05]  /*3b70*/  IADD3 R8, R10, R8, RZ ;  /* 0x000000080a087210 */ /* 0x000fca0007ffe0ff */
[----:B------:R-:W-:-:S04]  /*3b80*/  IMAD R11, R19, 0x2800, R8 ;  /* 0x00002800130b7824 */ /* 0x000fc800078e0208 */
[----:B------:R-:W-:Y:S02]  /*3b90*/  IMAD.IADD R12, R18, 0x1, R11 ;  /* 0x00000001120c7824 */ /* 0x000fe400078e020b */
[----:B------:R-:W2:Y:S04]  /*3ba0*/  LDS.128 R8, [R9+0xe000] ;  /* 0x00e0000009087984 */ /* 0x000ea80000000c00 */
[----:B-1----:R-:W1:Y:S01]  /*3bb0*/  LDS.128 R12, [R12+0xe000] ;  /* 0x00e000000c0c7984 */ /* 0x002e620000000c00 */
[----:B------:R-:W-:Y:S05]  /*3bc0*/  @P5 BRA `(.L_x_15453) ;  /* 0x0000000c00505947 */ /* 0x000fea0003800000 */
[--C-:B------:R-:W-:Y:S01]  /*3bd0*/  SHF.R.U32.HI R84, RZ, 0x8, R5.reuse ;  /* 0x00000008ff547819 */ /* 0x100fe20000011605 */
[----:B--2---:R-:W-:Y:S01]  /*3be0*/  IMAD.MOV.U32 R24, RZ, RZ, R8 ;  /* 0x000000ffff187224 */ /* 0x004fe200078e0008 */
        /* <DEDUP_REMOVED lines=8> */
[----:B------:R-:W-:Y:S02]  /*3c70*/  SHF.R.U32.HI R76, RZ, 0x8, R25 ;  /* 0x00000008ff4c7819 */ /* 0x000fe40000011619 */
[----:B------:R-:W-:Y:S02]  /*3c80*/  SHF.R.U32.HI R75, RZ, 0x8, R27 ;  /* 0x00000008ff4b7819 */ /* 0x000fe4000001161b */
[----:B------:R-:W-:Y:S02]  /*3c90*/  SHF.R.U32.HI R78, RZ, 0x18, R25 ;  /* 0x00000018ff4e7819 */ /* 0x000fe40000011619 */
[----:B------:R-:W-:Y:S01]  /*3ca0*/  LOP3.LUT R7, R25, 0xff, RZ, 0xc0, !PT ;  /* 0x000000ff19077812 */ /* 0x000fe200078ec0ff */
[----:B------:R-:W-:Y:S01]  /*3cb0*/  IMAD.SHL.U32 R75, R75, 0x100, RZ ;  /* 0x000001004b4b7824 */ /* 0x000fe200078e00ff */
[----:B------:R-:W-:-:S02]  /*3cc0*/  PRMT R4, R85, 0x654, R4 ;  /* 0x0000065455047816 */ /* 0x000fc40000000004 */
[----:B------:R-:W-:Y:S02]  /*3cd0*/  LOP3.LUT R26, R27, 0xff0000ff, RZ, 0xc0, !PT ;  /* 0xff0000ff1b1a7812 */ /* 0x000fe400078ec0ff */
[----:B------:R-:W-:Y:S01]  /*3ce0*/  SHF.R.U32.HI R80, RZ, 0x10, R27 ;  /* 0x00000010ff507819 */ /* 0x000fe2000001161b */
[----:B------:R-:W-:Y:S01]  /*3cf0*/  IMAD.SHL.U32 R27, R76, 0x100, RZ ;  /* 0x000001004c1b7824 */ /* 0x000fe200078e00ff */
[----:B------:R-:W-:Y:S01]  /*3d00*/  SHF.R.U32.HI R77, RZ, 0x10, R25 ;  /* 0x00000010ff4d7819 */ /* 0x000fe20000011619 */
[----:B-1----:R-:W-:Y:S01]  /*3d10*/  IMAD.MOV.U32 R25, RZ, RZ, R12 ;  /* 0x000000ffff197224 */ /* 0x002fe200078e000c */
[----:B------:R-:W-:Y:S01]  /*3d20*/  PRMT R8, R78, 0x654, R7 ;  /* 0x000006544e087816 */ /* 0x000fe20000000007 */
[----:B------:R-:W-:Y:S01]  /*3d30*/  IMAD.SHL.U32 R7, R79, 0x100, RZ ;  /* 0x000001004f077824 */ /* 0x000fe200078e00ff */
[----:B------:R-:W-:Y:S01]  /*3d40*/  LOP3.LUT R4, R4, 0xff00, R5, 0xf8, !PT ;  /* 0x0000ff0004047812 */ /* 0x000fe200078ef805 */
[----:B------:R-:W-:Y:S01]  /*3d50*/  IMAD.U32 R5, R82, 0x10000, RZ ;  /* 0x0001000052057824 */ /* 0x000fe200078e00ff */
[----:B------:R-:W-:Y:S01]  /*3d60*/  PRMT R6, R83, 0x654, R6 ;  /* 0x0000065453067816 */ /* 0x000fe20000000006 */
[----:B------:R-:W-:Y:S01]  /*3d70*/  IMAD.U32 R80, R80, 0x10000, RZ ;  /* 0x0001000050507824 */ /* 0x000fe200078e00ff */
[----:B------:R-:W-:-:S02]  /*3d80*/  LOP3.LUT R78, R8, 0xff00, R27, 0xf8, !PT ;  /* 0x0000ff00084e7812 */ /* 0x000fc400078ef81b */
[----:B------:R-:W-:Y:S02]  /*3d90*/  LOP3.LUT R79, R26, 0xff00, R75, 0xf8, !PT ;  /* 0x0000ff001a4f7812 */ /* 0x000fe400078ef84b */
[----:B------:R-:W-:Y:S02]  /*3da0*/  LOP3.LUT R7, R6, 0xff00, R7, 0xf8, !PT ;  /* 0x0000ff0006077812 */ /* 0x000fe400078ef807 */
[----:B------:R-:W-:Y:S02]  /*3db0*/  F2FP.F16.E4M3.UNPACK_B R76, R74.H1 ;  /* 0x0000004aff4c723e */ /* 0x000fe400030006ff */
[----:B------:R-:W-:Y:S02]  /*3dc0*/  F2FP.F16.E4M3.UNPACK_B R27, R25.H1 ;  /* 0x00000019ff1b723e */ /* 0x000fe400030006ff */
[----:B------:R-:W-:Y:S02]  /*3dd0*/  F2FP.F16.E4M3.UNPACK_B R26, R24.H1 ;  /* 0x00000018ff1a723e */ /* 0x000fe400030006ff */
[----:B------:R-:W-:Y:S01]  /*3de0*/  LOP3.LUT R6, R4, 0xff0000, R5, 0xf8, !PT ;  /* 0x00ff000004067812 */ /* 0x000fe200078ef805 */
[----:B------:R-:W-:Y:S01]  /*3df0*/  IMAD.U32 R4, R81, 0x10000, RZ ;  /* 0x0001000051047824 */ /* 0x000fe200078e00ff */
[----:B------:R-:W-:Y:S01]  /*3e00*/  F2FP.F16.E4M3.UNPACK_B R75, R72.H1 ;  /* 0x00000048ff4b723e */ /* 0x000fe200030006ff */
[----:B------:R-:W-:-:S02]  /*3e10*/  HADD2.F32 R5, -RZ, R76.H0_H0 ;  /* 0x2000004cff057230 */ /* 0x000fc40000004100 */
[----:B------:R-:W-:Y:S01]  /*3e20*/  HADD2.F32 R12, -RZ, R27.H0_H0 ;  /* 0x2000001bff0c7230 */ /* 0x000fe20000004100 */
[----:B------:R-:W-:Y:S01]  /*3e30*/  LOP3.LUT R4, R7, 0xff0000, R4, 0xf8, !PT ;  /* 0x00ff000007047812 */ /* 0x000fe200078ef804 */
[--C-:B------:R-:W-:Y:S02]  /*3e40*/  HADD2.F32 R8, -RZ, R26.reuse.H0_H0 ;  /* 0x2000001aff087230 */ /* 0x100fe40000004100 */
[----:B------:R-:W-:Y:S02]  /*3e50*/  IMAD.U32 R7, R77, 0x10000, RZ ;  /* 0x000100004d077824 */ /* 0x000fe400078e00ff */
[-C--:B------:R-:W-:Y:S01]  /*3e60*/  FMUL.FTZ R81, R12, R5.reuse ;  /* 0x000000050c517220 */ /* 0x080fe20000410000 */
[----:B------:R-:W-:Y:S02]  /*3e70*/  HADD2.F32 R77, -RZ, R75.H0_H0 ;  /* 0x2000004bff4d7230 */ /* 0x000fe40000004100 */
[----:B------:R-:W-:Y:S01]  /*3e80*/  FMUL.FTZ R83, R8, R5 ;  /* 0x0000000508537220 */ /* 0x000fe20000410000 */
[----:B------:R-:W-:Y:S01]  /*3e90*/  HADD2.F32 R26, -RZ, R26.H1_H1 ;  /* 0x3000001aff1a7230 */ /* 0x000fe20000004100 */
[----:B------:R-:W-:Y:S01]  /*3ea0*/  LOP3.LUT R7, R78, 0xff0000, R7, 0xf8, !PT ;  /* 0x00ff00004e077812 */ /* 0x000fe200078ef807 */
[----:B------:R-:W-:-:S02]  /*3eb0*/  HADD2.F32 R27, -RZ, R27.H1_H1 ;  /* 0x3000001bff1b7230 */ /* 0x000fc40000004100 */
[-C--:B------:R-:W-:Y:S01]  /*3ec0*/  FFMA.FTZ R8, R8, R77.reuse, -R81 ;  /* 0x0000004d08087223 */ /* 0x080fe20000010851 */
[----:B------:R-:W-:Y:S01]  /*3ed0*/  FFMA.FTZ R12, R12, R77, R83 ;  /* 0x0000004d0c0c7223 */ /* 0x000fe20000010053 */
[----:B------:R-:W-:Y:S01]  /*3ee0*/  HADD2.F32 R77, -RZ, R75.H1_H1 ;  /* 0x3000004bff4d7230 */ /* 0x000fe20000004100 */
[----:B------:R-:W-:Y:S01]  /*3ef0*/  F2FP.F16.E4M3.UNPACK_B R78, R74 ;  /* 0x0000004aff4e723e */ /* 0x000fe200020006ff */
[----:B------:R-:W-:Y:S01]  /*3f00*/  HADD2.F32 R75, -RZ, R76.H1_H1 ;  /* 0x3000004cff4b7230 */ /* 0x000fe20000004100 */
[----:B------:R-:W-:Y:S02]  /*3f10*/  F2FP.F16.E4M3.UNPACK_B R76, R72 ;  /* 0x00000048ff4c723e */ /* 0x000fe400020006ff */
[----:B------:R-:W-:Y:S02]  /*3f20*/  F2FP.F16.E4M3.UNPACK_B R74, R25 ;  /* 0x00000019ff4a723e */ /* 0x000fe400020006ff */
[----:B------:R-:W-:Y:S01]  /*3f30*/  F2FP.F16.E4M3.UNPACK_B R72, R24 ;  /* 0x00000018ff48723e */ /* 0x000fe200020006ff */
[-C--:B------:R-:W-:Y:S01]  /*3f40*/  FMUL.FTZ R25, R27, R75.reuse ;  /* 0x0000004b1b197220 */ /* 0x080fe20000410000 */
[----:B------:R-:W-:Y:S01]  /*3f50*/  LOP3.LUT R5, R79, 0xff0000, R80, 0xf8, !PT ;  /* 0x00ff00004f057812 */ /* 0x000fe200078ef850 */
[----:B------:R-:W-:Y:S01]  /*3f60*/  FMUL.FTZ R80, R26, R75 ;  /* 0x0000004b1a507220 */ /* 0x000fe20000410000 */
[----:B------:R-:W-:-:S02]  /*3f70*/  HADD2.F32 R79, -RZ, R78.H0_H0 ;  /* 0x2000004eff4f7230 */ /* 0x000fc40000004100 */
[-C--:B------:R-:W-:Y:S01]  /*3f80*/  FFMA.FTZ R25, R26, R77.reuse, -R25 ;  /* 0x0000004d1a197223 */ /* 0x080fe20000010819 */
[----:B------:R-:W-:Y:S02]  /*3f90*/  HADD2.F32 R75, -RZ, R74.H0_H0 ;  /* 0x2000004aff4b7230 */ /* 0x000fe40000004100 */
[----:B------:R-:W-:Y:S01]  /*3fa0*/  FFMA.FTZ R27, R27, R77, R80 ;  /* 0x0000004d1b1b7223 */ /* 0x000fe20000010050 */
[----:B------:R-:W-:Y:S02]  /*3fb0*/  HADD2.F32 R24, -RZ, R72.H0_H0 ;  /* 0x20000048ff187230 */ /* 0x000fe40000004100 */
        /* <DEDUP_REMOVED lines=21> */
[----:B------:R-:W-:Y:S02]  /*4110*/  HADD2.F32 R74, -RZ, R72.H0_H0 ;  /* 0x20000048ff4a7230 */ /* 0x000fe40000004100 */
[-C--:B------:R-:W-:Y:S01]  /*4120*/  FMUL.FTZ R87, R78, R83.reuse ;  /* 0x000000534e577220 */ /* 0x080fe20000410000 */
[----:B------:R-:W-:Y:S01]  /*4130*/  HADD2.F32 R85, -RZ, R80.H1_H1 ;  /* 0x30000050ff557230 */ /* 0x000fe20000004100 */
[----:B------:R-:W-:Y:S01]  /*4140*/  F2FP.SATFINITE.E4M3.F32.PACK_AB_MERGE_C R8, R25, R8, RZ ;  /* 0x000000081908723e */ /* 0x000fe200048070ff */
[----:B------:R-:W-:Y:S02]  /*4150*/  HADD2.F32 R76, -RZ, R76.H1_H1 ;  /* 0x3000004cff4c7230 */ /* 0x000fe40000004100 */
[----:B------:R-:W-:Y:S01]  /*4160*/  FMUL.FTZ R83, R74, R83 ;  /* 0x000000534a537220 */ /* 0x000fe20000410000 */
[----:B------:R-:W-:-:S02]  /*4170*/  HADD2.F32 R72, -RZ, R72.H1_H1 ;  /* 0x30000048ff487230 */ /* 0x000fc40000004100 */
[----:B------:R-:W-:Y:S01]  /*4180*/  FFMA.FTZ R87, R74, R81, -R87 ;  /* 0x000000514a577223 */ /* 0x000fe20000010857 */
[----:B------:R-:W-:Y:S02]  /*4190*/  HADD2.F32 R79, -RZ, R79.H1_H1 ;  /* 0x3000004fff4f7230 */ /* 0x000fe40000004100 */
[----:B------:R-:W-:Y:S01]  /*41a0*/  FMUL.FTZ R89, R76, R85 ;  /* 0x000000554c597220 */ /* 0x000fe20000410000 */
[----:B------:R-:W-:Y:S01]  /*41b0*/  F2FP.F16.E4M3.UNPACK_B R74, R69 ;  /* 0x00000045ff4a723e */ /* 0x000fe200020006ff */
[C---:B------:R-:W-:Y:S01]  /*41c0*/  FMUL.FTZ R85, R72.reuse, R85 ;  /* 0x0000005548557220 */ /* 0x040fe20000410000 */
[----:B------:R-:W-:Y:S01]  /*41d0*/  F2FP.F16.E4M3.UNPACK_B R69, R14 ;  /* 0x0000000eff45723e */ /* 0x000fe200020006ff */
[----:B------:R-:W-:Y:S01]  /*41e0*/  FFMA.FTZ R80, R72, R79, -R89 ;  /* 0x0000004f48507223 */ /* 0x000fe20000010859 */
[----:B------:R-:W-:Y:S01]  /*41f0*/  F2FP.F16.E4M3.UNPACK_B R72, R71 ;  /* 0x00000047ff48723e */ /* 0x000fe200020006ff */
[----:B------:R-:W-:Y:S01]  /*4200*/  FFMA.FTZ R82, R76, R79, R85 ;  /* 0x0000004f4c527223 */ /* 0x000fe20000010055 */
[----:B------:R-:W-:Y:S01]  /*4210*/  FFMA.FTZ R83, R78, R81, R83 ;  /* 0x000000514e537223 */ /* 0x000fe20000010053 */
[--C-:B------:R-:W-:Y:S01]  /*4220*/  HADD2.F32 R76, -RZ, R74.reuse.H0_H0 ;  /* 0x2000004aff4c7230 */ /* 0x100fe20000004100 */
[----:B------:R-:W-:Y:S01]  /*4230*/  F2FP.SATFINITE.E4M3.F32.PACK_AB_MERGE_C R12, R27, R12, RZ ;  /* 0x0000000c1b0c723e */ /* 0x000fe200048070ff */
[----:B------:R-:W-:Y:S01]  /*4240*/  HADD2.F32 R71, -RZ, R69.H0_H0 ;  /* 0x20000045ff477230 */ /* 0x000fe20000004100 */
[----:B------:R-:W-:Y:S01]  /*4250*/  F2FP.SATFINITE.E4M3.F32.PACK_AB_MERGE_C R8, R75, R24, R8 ;  /* 0x000000184b08723e */ /* 0x000fe20004807008 */
[----:B------:R-:W-:Y:S01]  /*4260*/  HADD2.F32 R78, -RZ, R74.H1_H1 ;  /* 0x3000004aff4e7230 */ /* 0x000fe20000004100 */
[----:B------:R-:W-:Y:S01]  /*4270*/  F2FP.F16.E4M3.UNPACK_B R27, R13 ;  /* 0x0000000dff1b723e */ /* 0x000fe200020006ff */
        /* <DEDUP_REMOVED lines=32> */
[C---:B------:R-:W-:Y:S01]  /*4480*/  FMUL.FTZ R69, R71.reuse, R75 ;  /* 0x0000004b47457220 */ /* 0x040fe20000410000 */
[----:B------:R-:W-:Y:S01]  /*4490*/  F2FP.F16.E4M3.UNPACK_B R74, R7.H1 ;  /* 0x00000007ff4a723e */ /* 0x000fe200030006ff */
[C---:B------:R-:W-:Y:S01]  /*44a0*/  FMUL.FTZ R76, R26.reuse, R75 ;  /* 0x0000004b1a4c7220 */ /* 0x040fe20000410000 */
[----:B------:R-:W-:Y:S01]  /*44b0*/  F2FP.F16.E4M3.UNPACK_B R27, R9.H1 ;  /* 0x00000009ff1b723e */ /* 0x000fe200030006ff */
[----:B------:R-:W-:Y:S01]  /*44c0*/  FFMA.FTZ R9, R26, R72, -R69 ;  /* 0x000000481a097223 */ /* 0x000fe20000010845 */
[----:B------:R-:W-:Y:S01]  /*44d0*/  F2FP.F16.E4M3.UNPACK_B R6, R6.H1 ;  /* 0x00000006ff06723e */ /* 0x000fe200030006ff */
[----:B------:R-:W-:Y:S01]  /*44e0*/  FFMA.FTZ R26, R71, R72, R76 ;  /* 0x00000048471a7223 */ /* 0x000fe2000001004c */
[----:B------:R-:W-:Y:S01]  /*44f0*/  F2FP.SATFINITE.E4M3.F32.PACK_AB_MERGE_C R80, R80, R87, RZ ;  /* 0x000000575050723e */ /* 0x000fe200048070ff */
        /* <DEDUP_REMOVED lines=9> */
[--C-:B------:R-:W-:Y:S01]  /*4590*/  HADD2.F32 R72, -RZ, R6.reuse.H0_H0 ;  /* 0x20000006ff487230 */ /* 0x100fe20000004100 */
[----:B------:R-:W-:Y:S01]  /*45a0*/  F2FP.F16.E4M3.UNPACK_B R13, R11 ;  /* 0x0000000bff0d723e */ /* 0x000fe200020006ff */
[----:B------:R-:W-:Y:S02]  /*45b0*/  HADD2.F32 R27, -RZ, R27.H1_H1 ;  /* 0x3000001bff1b7230 */ /* 0x000fe40000004100 */
[----:B------:R-:W-:Y:S01]  /*45c0*/  FMUL.FTZ R82, R71, R78 ;  /* 0x0000004e47527220 */ /* 0x000fe20000410000 */
[----:B------:R-:W-:-:S02]  /*45d0*/  HADD2.F32 R74, -RZ, R6.H1_H1 ;  /* 0x30000006ff4a7230 */ /* 0x000fc40000004100 */
[-C--:B------:R-:W-:Y:S01]  /*45e0*/  FFMA.FTZ R6, R7, R72.reuse, -R80 ;  /* 0x0000004807067223 */ /* 0x080fe20000010850 */
[----:B------:R-:W-:Y:S01]  /*45f0*/  FFMA.FTZ R7, R69, R72, R76 ;  /* 0x0000004845077223 */ /* 0x000fe2000001004c */
[C---:B------:R-:W-:Y:S01]  /*4600*/  FMUL.FTZ R78, R27.reuse, R78 ;  /* 0x0000004e1b4e7220 */ /* 0x040fe20000410000 */
[----:B------:R-:W-:Y:S01]  /*4610*/  F2FP.F16.E4M3.UNPACK_B R69, R15 ;  /* 0x0000000fff45723e */ /* 0x000fe200020006ff */
[-C--:B------:R-:W-:Y:S01]  /*4620*/  FFMA.FTZ R81, R27, R74.reuse, -R82 ;  /* 0x0000004a1b517223 */ /* 0x080fe20000010852 */
[----:B------:R-:W-:Y:S01]  /*4630*/  F2FP.F16.E4M3.UNPACK_B R11, R11.H1 ;  /* 0x0000000bff0b723e */ /* 0x000fe200030006ff */
[----:B------:R-:W-:Y:S01]  /*4640*/  FFMA.FTZ R82, R71, R74, R78 ;  /* 0x0000004a47527223 */ /* 0x000fe2000001004e */
        /* <DEDUP_REMOVED lines=8> */
[CC--:B------:R-:W-:Y:S01]  /*46d0*/  FMUL.FTZ R84, R72.reuse, R79.reuse ;  /* 0x0000004f48547220 */ /* 0x0c0fe20000410000 */
[--C-:B------:R-:W-:Y:S02]  /*46e0*/  HADD2.F32 R80, -RZ, R78.reuse.H0_H0 ;  /* 0x2000004eff507230 */ /* 0x100fe40000004100 */
[----:B------:R-:W-:Y:S01]  /*46f0*/  FMUL.FTZ R79, R15, R79 ;  /* 0x0000004f0f4f7220 */ /* 0x000fe20000410000 */
[----:B------:R-:W-:Y:S01]  /*4700*/  HADD2.F32 R75, -RZ, R5.H0_H0 ;  /* 0x20000005ff4b7230 */ /* 0x000fe20000004100 */
[----:B------:R-:W-:Y:S01]  /*4710*/  F2FP.SATFINITE.E4M3.F32.PACK_AB_MERGE_C R6, R81, R6, RZ ;  /* 0x000000065106723e */ /* 0x000fe200048070ff */
[--C-:B------:R-:W-:Y:S02]  /*4720*/  HADD2.F32 R4, -RZ, R71.reuse.H0_H0 ;  /* 0x20000047ff047230 */ /* 0x100fe40000004100 */
[----:B------:R-:W-:Y:S01]  /*4730*/  FMUL.FTZ R83, R27, R80 ;  /* 0x000000501b537220 */ /* 0x000fe20000410000 */
[----:B------:R-:W-:Y:S02]  /*4740*/  HADD2.F32 R71, -RZ, R71.H1_H1 ;  /* 0x30000047ff477230 */ /* 0x000fe40000004100 */
[----:B------:R-:W-:Y:S01]  /*4750*/  FFMA.FTZ R79, R72, R75, R79 ;  /* 0x0000004b484f7223 */ /* 0x000fe2000001004f */
[----:B------:R-:W-:-:S02]  /*4760*/  HADD2.F32 R78, -RZ, R78.H1_H1 ;  /* 0x3000004eff4e7230 */ /* 0x000fc40000004100 */
[----:B------:R-:W-:Y:S01]  /*4770*/  FMUL.FTZ R86, R4, R80 ;  /* 0x0000005004567220 */ /* 0x000fe20000410000 */
[----:B------:R-:W-:Y:S02]  /*4780*/  HADD2.F32 R11, -RZ, R11.H1_H1 ;  /* 0x3000000bff0b7230 */ /* 0x000fe40000004100 */
[----:B------:R-:W-:Y:S01]  /*4790*/  FFMA.FTZ R84, R15, R75, -R84 ;  /* 0x0000004b0f547223 */ /* 0x000fe20000010854 */
        /* <DEDUP_REMOVED lines=10> */
[----:B------:R-:W-:Y:S02]  /*4840*/  HADD2.F32 R4, -RZ, R5.H1_H1 ;  /* 0x30000005ff047230 */ /* 0x000fe40000004100 */
[-C--:B------:R-:W-:Y:S01]  /*4850*/  FFMA.FTZ R11, R11, R74.reuse, -R80 ;  /* 0x0000004a0b0b7223 */ /* 0x080fe20000010850 */
[----:B------:R-:W-:Y:S01]  /*4860*/  FFMA.FTZ R78, R71, R74, R78 ;  /* 0x0000004a474e7223 */ /* 0x000fe2000001004e */
[C---:B------:R-:W-:Y:S01]  /*4870*/  FMUL.FTZ R72, R13.reuse, R72 ;  /* 0x000000480d487220 */ /* 0x040fe20000410000 */
[----:B------:R-:W-:Y:S01]  /*4880*/  F2FP.SATFINITE.E4M3.F32.PACK_AB_MERGE_C R7, R82, R7, RZ ;  /* 0x000000075207723e */ /* 0x000fe200048070ff */
[----:B------:R-:W-:Y:S01]  /*4890*/  FFMA.FTZ R13, R13, R4, -R76 ;  /* 0x000000040d0d7223 */ /* 0x000fe2000001084c */
[----:B------:R-:W-:Y:S01]  /*48a0*/  F2FP.SATFINITE.E4M3.F32.PACK_AB_MERGE_C R11, R11, R86, RZ ;  /* 0x000000560b0b723e */ /* 0x000fe200048070ff */
[----:B------:R-:W-:Y:S01]  /*48b0*/  FFMA.FTZ R72, R69, R4, R72 ;  /* 0x0000000445487223 */ /* 0x000fe20000010048 */
[----:B------:R-:W-:-:S02]  /*48c0*/  F2FP.SATFINITE.E4M3.F32.PACK_AB_MERGE_C R78, R78, R83, RZ ;  /* 0x000000534e4e723e */ /* 0x000fc400048070ff */
[----:B------:R-:W-:Y:S02]  /*48d0*/  F2FP.SATFINITE.E4M3.F32.PACK_AB_MERGE_C R11, R13, R84, R11 ;  /* 0x000000540d0b723e */ /* 0x000fe4000480700b */
[----:B------:R-:W-:Y:S02]  /*48e0*/  F2FP.SATFINITE.E4M3.F32.PACK_AB_MERGE_C R9, R9, R24, R6 ;  /* 0x000000180909723e */ /* 0x000fe40004807006 */
[----:B------:R-:W-:Y:S02]  /*48f0*/  F2FP.SATFINITE.E4M3.F32.PACK_AB_MERGE_C R13, R26, R25, R7 ;  /* 0x000000191a0d723e */ /* 0x000fe40004807007 */
[----:B------:R-:W-:-:S07]  /*4900*/  F2FP.SATFINITE.E4M3.F32.PACK_AB_MERGE_C R15, R72, R79, R78 ;  /* 0x0000004f480f723e */ /* 0x000fce000480704e */
.L_x_15453:
[----:B------:R-:W-:Y:S05]  /*4910*/  BSYNC B1 ;  /* 0x0000000000017941 */ /* 0x000fea0003800000 */
.L_x_15452:
[----:B--2---:R2:W-:Y:S01]  /*4920*/  ST.E.128 desc[UR40][R56.64], R8 ;  /* 0x0000000838007985 */ /* 0x0045e2000c101d28 */
[----:B------:R-:W-:-:S13]  /*4930*/  ISETP.GE.AND P3, PT, R73, R67, PT ;  /* 0x000000434900720c */ /* 0x000fda0003f66270 */
[----:B------:R-:W-:Y:S05]  /*4940*/  @P3 BRA `(.L_x_15441) ;  /* 0x0000000000ec3947 */ /* 0x000fea0003800000 */
[----:B------:R-:W-:-:S04]  /*4950*/  IADD3 R4, P3, R70, R73, RZ ;  /* 0x0000004946047210 */ /* 0x000fc80007f7e0ff */
[----:B------:R-:W-:-:S05]  /*4960*/  LEA.HI.X.SX32 R5, R73, R68, 0x1, P3 ;  /* 0x0000004449057211 */ /* 0x000fca00018f0eff */
[----:B-1----:R1:W-:Y:S01]  /*4970*/  ST.E.128 desc[UR40][R4.64], R12 ;  /* 0x0000000c04007985 */ /* 0x0023e2000c101d28 */
[----:B------:R-:W-:Y:S05]  /*4980*/  BRA `(.L_x_15441) ;  /* 0x0000000000dc7947 */ /* 0x000fea0003800000 */
.L_x_15433:
[----:B------:R-:W-:-:S13]  /*4990*/  ISETP.NE.AND P4, PT, R157, 0x3, PT ;  /* 0x000000039d00780c */ /* 0x000fda0003f85270 */
[----:B------:R-:W-:Y:S05]  /*49a0*/  @!P4 BRA `(.L_x_15454) ;  /* 0x000000000004c947 */ /* 0x000fea0003800000 */
[----:B------:R-:W-:Y:S01]  /*49b0*/  BPT.TRAP 0x1 ;  /* 0x000000040000795c */ /* 0x000fe20000300000 */
.L_x_15454:
[----:B------:R-:W2:Y:S01]  /*49c0*/  LDL R4, [R1+0x14] ;  /* 0x0000140001047983 */ /* 0x000ea20000100800 */
[----:B------:R-:W-:Y:S01]  /*49d0*/  IMAD R65, R19, 0x8, R18 ;  /* 0x0000000813417824 */ /* 0x000fe200078e0212 */
[----:B------:R-:W-:Y:S01]  /*49e0*/  BSSY B1, `(.L_x_15455) ;  /* 0x0000005000017945 */ /* 0x000fe20003800000 */
[----:B------:R-:W-:Y:S02]  /*49f0*/  SHF.R.S32.HI R62, RZ, 0x1f, R60 ;  /* 0x0000001fff3e7819 */ /* 0x000fe4000001143c */
[----:B--2---:R-:W-:-:S04]  /*4a00*/  SHF.L.U32 R66, R4, 0x1f, RZ ;  /* 0x0000001f04427819 */ /* 0x004fc800000006ff */
[----:B------:R-:W0:Y:S02]  /*4a10*/  SYNCS.PHASECHK.TRANS64.TRYWAIT P3, [R65+URZ+0x13290], R66 ;  /* 0x01329042410075a7 */ /* 0x000e24000806017f */
[----:B0-----:R-:W-:Y:S05]  /*4a20*/  @!P3 BRA `(.L_x_15456) ;  /* 0x0000016000c0b947 */ /* 0x001fea0003800000 */
.L_x_15685:
[----:B------:R-:W-:Y:S05]  /*4a30*/  BSYNC B1 ;  /* 0x0000000000017941 */ /* 0x000fea0003800000 */
.L_x_15455:
        /* <DEDUP_REMOVED lines=30> */
.L_x_15689:
[----:B------:R-:W-:Y:S05]  /*4c20*/  @!P3 BRA `(.L_x_15441) ;  /* 0x000000000034b947 */ /* 0x000fea0003800000 */
[----:B------:R-:W4:Y:S01]  /*4c30*/  LDL R6, [R1+0x10] ;  /* 0x0000100001067983 */ /* 0x000f220000100800 */
[----:B------:R-:W-:-:S03]  /*4c40*/  ULDC UR4, c[0x0][0x2f4] ;  /* 0x0000bd0000047ab9 */ /* 0x000fc60000000800 */
[----:B-1----:R-:W5:Y:S01]  /*4c50*/  LDL R4, [R1+0x28] ;  /* 0x0000280001047983 */ /* 0x002f620000100800 */
[----:B------:R-:W-:-:S13]  /*4c60*/  ISETP.GE.AND P3, PT, R16, UR4, PT ;  /* 0x0000000410007c0c */ /* 0x000fda000bf66270 */
[----:B---3--:R-:W-:-:S05]  /*4c70*/  @!P3 IADD3 R10, P5, R16, R14, RZ ;  /* 0x0000000e100ab210 */ /* 0x008fca0007fbe0ff */
[----:B--2---:R-:W-:Y:S01]  /*4c80*/  @!P3 IMAD.X R11, R5, 0x1, R17, P5 ;  /* 0x00000001050bb824 */ /* 0x004fe200028e0611 */
[----:B----4-:R-:W-:-:S13]  /*4c90*/  ISETP.GE.AND P5, PT, R6, UR4, PT ;  /* 0x0000000406007c0c */ /* 0x010fda000bfa6270 */
[----:B------:R-:W-:-:S05]  /*4ca0*/  @!P5 IADD3 R8, P6, R6, R14, RZ ;  /* 0x0000000e0608d210 */ /* 0x000fca0007fde0ff */
[----:B-----5:R-:W-:Y:S02]  /*4cb0*/  @!P5 IMAD.X R9, R5, 0x1, R4, P6 ;  /* 0x000000010509d824 */ /* 0x020fe400030e0604 */
[----:B------:R-:W1:Y:S04]  /*4cc0*/  @!P3 LDS.128 R4, [R61+0xe000] ;  /* 0x00e000003d04b984 */ /* 0x000e680000000c00 */
[----:B-1----:R-:W-:Y:S04]  /*4cd0*/  @!P3 ST.E.128 desc[UR40][R10.64], R4 ;  /* 0x000000040a00b985 */ /* 0x002fe8000c101d28 */
[----:B------:R-:W1:Y:S04]  /*4ce0*/  @!P5 LDS.128 R4, [R58+0xe000] ;  /* 0x00e000003a04d984 */ /* 0x000e680000000c00 */
[----:B-1----:R4:W-:Y:S02]  /*4cf0*/  @!P5 ST.E.128 desc[UR40][R8.64], R4 ;  /* 0x000000040800d985 */ /* 0x0029e4000c101d28 */
.L_x_15441:
[----:B------:R-:W-:Y:S05]  /*4d00*/  BSYNC B0 ;  /* 0x0000000000007941 */ /* 0x000fea0003800000 */
.L_x_15432:
        /* <DEDUP_REMOVED lines=16> */
.L_x_15459:
[----:B------:R-:W-:Y:S05]  /*4e10*/  BSYNC B0 ;  /* 0x0000000000007941 */ /* 0x000fea0003800000 */
.L_x_15458:
[----:B------:R-:W1:Y:S01]  /*4e20*/  SYNCS.PHASECHK.TRANS64.TRYWAIT P4, [R65+URZ+0x132b0], R66 ;  /* 0x0132b042410075a7 */ /* 0x000e62000808017f */
[----:B------:R-:W-:Y:S04]  /*4e30*/  BSSY B0, `(.L_x_15460) ;  /* 0x0000002000007945 */ /* 0x000fe80003800000 */
[----:B-1----:R-:W-:Y:S05]  /*4e40*/  @!P4 BRA `(.L_x_15461) ;  /* 0x000001600010c947 */ /* 0x002fea0003800000 */
.L_x_15690:
[----:B------:R-:W-:Y:S05]  /*4e50*/  BSYNC B0 ;  /* 0x0000000000007941 */ /* 0x000fea0003800000 */
.L_x_15460:
        /* <DEDUP_REMOVED lines=28> */
[----:B------:R-:W-:-:S03]  /*5020*/  ULDC UR4, c[0x0][0x2f4] ;  /* 0x0000bd0000047ab9 */ /* 0x000fc60000000800 */
[----:B------:R-:W5:Y:S01]  /*5030*/  LDL R12, [R1+0x28] ;  /* 0x00002800010c7983 */ /* 0x000f620000100800 */
[----:B------:R-:W-:-:S13]  /*5040*/  ISETP.GE.AND P4, PT, R16, UR4, PT ;  /* 0x0000000410007c0c */ /* 0x000fda000bf86270 */
[----:B----4-:R-:W-:-:S04]  /*5050*/  @!P4 IADD3 R10, P5, R16, R9, RZ ;  /* 0x00000009100ac210 */ /* 0x010fc80007fbe0ff */
[----:B0-----:R-:W-:Y:S02]  /*5060*/  @!P4 IADD3.X R11, R5, R17, RZ, P5, !PT ;  /* 0x00000011050bc210 */ /* 0x001fe40002ffe4ff */
[----:B--2---:R-:W-:-:S13]  /*5070*/  ISETP.GE.AND P5, PT, R8, UR4, PT ;  /* 0x0000000408007c0c */ /* 0x004fda000bfa6270 */
[----:B------:R-:W-:-:S05]  /*5080*/  @!P5 IADD3 R8, P6, R8, R9, RZ ;  /* 0x000000090808d210 */ /* 0x000fca0007fde0ff */
[----:B-----5:R-:W-:Y:S02]  /*5090*/  @!P5 IMAD.X R9, R5, 0x1, R12, P6 ;  /* 0x000000010509d824 */ /* 0x020fe400030e060c */
[----:B------:R-:W0:Y:S04]  /*50a0*/  @!P4 LDS.128 R4, [R61+0x6000] ;  /* 0x006000003d04c984 */ /* 0x000e280000000c00 */
[----:B0-----:R-:W-:Y:S04]  /*50b0*/  @!P4 ST.E.128 desc[UR40][R10.64], R4 ;  /* 0x000000040a00c985 */ /* 0x001fe8000c101d28 */
[----:B------:R-:W0:Y:S04]  /*50c0*/  @!P5 LDS.128 R4, [R58+0x6000] ;  /* 0x006000003a04d984 */ /* 0x000e280000000c00 */
[----:B0-----:R2:W-:Y:S02]  /*50d0*/  @!P5 ST.E.128 desc[UR40][R8.64], R4 ;  /* 0x000000040800d985 */ /* 0x0015e4000c101d28 */
.L_x_15463:
[----:B------:R-:W-:Y:S05]  /*50e0*/  BSYNC B0 ;  /* 0x0000000000007941 */ /* 0x000fea0003800000 */
.L_x_15462:
[----:B0-2---:R-:W2:Y:S01]  /*50f0*/  LDL.LU R5, [R1+0x14] ;  /* 0x0000140001057983 */ /* 0x005ea20000300800 */
[----:B------:R-:W-:Y:S02]  /*5100*/  VIADD R19, R19, 0x1 ;  /* 0x0000000113137836 */ /* 0x000fe40000000000 */
[----:B-1----:R-:W-:Y:S01]  /*5110*/  @!P3 VIADD R65, R65, 0x132c0 ;  /* 0x000132c04141b836 */ /* 0x002fe20000000000 */
[----:B------:R-:W-:Y:S01]  /*5120*/  @!PT LDS RZ, [RZ] ;  /* 0x00000000fffff984 */ /* 0x000fe20000000800 */
[----:B------:R-:W-:Y:S01]  /*5130*/  @!PT LDS RZ, [RZ] ;  /* 0x00000000fffff984 */ /* 0x000fe20000000800 */
[----:B------:R-:W-:Y:S01]  /*5140*/  @!PT LDS RZ, [RZ] ;  /* 0x00000000fffff984 */ /* 0x000fe20000000800 */
[----:B------:R-:W-:Y:S01]  /*5150*/  @!PT LDS RZ, [RZ] ;  /* 0x00000000fffff984 */ /* 0x000fe20000000800 */
[----:B------:R0:W-:Y:S06]  /*5160*/  MEMBAR.ALL.CTA ;  /* 0x0000000000007992 */ /* 0x0001ec0000008000 */
[----:B0-----:R-:W0:Y:S02]  /*5170*/  FENCE.VIEW.ASYNC.S ;  /* 0x00000000000073c6 */ /* 0x001e240000000000 */
[----:B0-----:R0:W-:Y:S01]  /*5180*/  BAR.SYNC.DEFER_BLOCKING R44, 0x80 ;  /* 0x0002002c0000751d */ /* 0x0011e20000010000 */
        /* <DEDUP_REMOVED lines=9> */
.L_x_15427:
[----:B------:R-:W-:Y:S04]  /*5220*/  BSSY B0, `(.L_x_15465) ;  /* 0x0000004000007945 */ /* 0x000fe80003800000 */
[----:B------:R-:W-:Y:S05]  /*5230*/  @P3 BRA `(.L_x_15466) ;  /* 0x0000000000083947 */ /* 0x000fea0003800000 */
[----:B------:R-:W1:Y:S02]  /*5240*/  FENCE.VIEW.ASYNC.G ;  /* 0x00000000000073c6 */ /* 0x000e640000000100 */
[----:B-1----:R-:W-:Y:S06]  /*5250*/  BAR.ARV 0xc, 0x200 ;  /* 0x0308000000007b1d */ /* 0x002fec0000002000 */
.L_x_15466:
[----:B------:R-:W-:Y:S05]  /*5260*/  BSYNC B0 ;  /* 0x0000000000007941 */ /* 0x000fea0003800000 */
.L_x_15465:
[----:B------:R-:W2:Y:S01]  /*5270*/  LDL R0, [R1+0x8] ;  /* 0x0000080001007983 */ /* 0x000ea20000100800 */
[----:B------:R-:W-:Y:S01]  /*5280*/  ULDC.64 UR4, c[0x0][0x990] ;  /* 0x0002640000047ab9 */ /* 0x000fe20000000a00 */
[----:B------:R-:W-:Y:S02]  /*5290*/  ULDC.64 UR6, c[0x0][0x998] ;  /* 0x0002660000067ab9 */ /* 0x000fe40000000a00 */
[----:B------:R-:W2:Y:S04]  /*52a0*/  LDL R2, [R1+0x68] ;  /* 0x0000680001027983 */ /* 0x000ea80000100800 */
[----:B0-----:R-:W2:Y:S01]  /*52b0*/  LDL R5, [R1+0x50] ;  /* 0x0000500001057983 */ /* 0x001ea20000100800 */
[----:B------:R-:W-:Y:S02]  /*52c0*/  ISETP.NE.U32.AND P0, PT, RZ, UR4, PT ;  /* 0x00000004ff007c0c */ /* 0x000fe4000bf05070 */
[----:B------:R-:W-:Y:S01]  /*52d0*/  ISETP.NE.U32.AND P1, PT, RZ, UR6, PT ;  /* 0x00000006ff007c0c */ /* 0x000fe2000bf25070 */
[----:B---3--:R-:W3:Y:S01]  /*52e0*/  LDL R14, [R1+0x34] ;  /* 0x00003400010e7983 */ /* 0x008ee20000100800 */
[----:B------:R-:W-:-:S02]  /*52f0*/  ISETP.NE.AND.EX P0, PT, RZ, UR5, PT, P0 ;  /* 0x00000005ff007c0c */ /* 0x000fc4000bf05300 */
[----:B------:R-:W-:-:S11]  /*5300*/  ISETP.NE.AND.EX P1, PT, RZ, UR7, PT, P1 ;  /* 0x00000007ff007c0c */ /* 0x000fd6000bf25310 */
[----:B------:R-:W0:Y:S08]  /*5310*/  @P0 LDC.64 R6, c[0x0][0x9a8] ;  /* 0x00026a00ff060b82 */ /* 0x000e300000000a00 */
[----:B----4-:R-:W1:Y:S08]  /*5320*/  @P1 LDC.64 R8, c[0x0][0x9b8] ;  /* 0x00026e00ff081b82 */ /* 0x010e700000000a00 */
[----:B------:R-:W4:Y:S08]  /*5330*/  @P0 LDC.64 R10, c[0x0][0x9b0] ;  /* 0x00026c00ff0a0b82 */ /* 0x000f300000000a00 */
[----:B------:R-:W4:Y:S01]  /*5340*/  @P1 LDC.64 R12, c[0x0][0x9c0] ;  /* 0x00027000ff0c1b82 */ /* 0x000f220000000a00 */
[----:B--2---:R-:W-:-:S02]  /*5350*/  IMAD.MOV.U32 R20, RZ, RZ, R0 ;  /* 0x000000ffff147224 */ /* 0x004fc400078e0000 */
[C---:B0-----:R-:W-:Y:S02]  /*5360*/  @P0 IMAD R0, R2.reuse, R6, RZ ;  /* 0x0000000602000224 */ /* 0x041fe400078e02ff */
[----:B-1----:R-:W-:Y:S02]  /*5370*/  @P1 IMAD R4, R2, R8, RZ ;  /* 0x0000000802041224 */ /* 0x002fe400078e02ff */
[C---:B------:R-:W-:Y:S02]  /*5380*/  @P0 IMAD R7, R5.reuse, R7, R0 ;  /* 0x0000000705070224 */ /* 0x040fe400078e0200 */
[----:B------:R-:W-:Y:S01]  /*5390*/  @P0 IMAD.WIDE.U32 R2, R5, R6, RZ ;  /* 0x0000000605020225 */ /* 0x000fe200078e00ff */
[----:B------:R-:W-:-:S03]  /*53a0*/  @P0 SHF.R.S32.HI R15, RZ, 0x1f, R20 ;  /* 0x0000001fff0f0819 */ /* 0x000fc60000011414 */
[----:B------:R-:W-:Y:S01]  /*53b0*/  @P0 IMAD.IADD R3, R3, 0x1, R7 ;  /* 0x0000000103030824 */ /* 0x000fe200078e0207 */
[----:B------:R-:W-:Y:S01]  /*53c0*/  @P1 SHF.R.S32.HI R7, RZ, 0x1f, R20 ;  /* 0x0000001fff071819 */ /* 0x000fe20000011414 */
[C---:B------:R-:W-:Y:S02]  /*53d0*/  @P1 IMAD R9, R5.reuse, R9, R4 ;  /* 0x0000000905091224 */ /* 0x040fe400078e0204 */
[----:B------:R-:W-:-:S04]  /*53e0*/  @P1 IMAD.WIDE.U32 R4, R5, R8, RZ ;  /* 0x0000000805041225 */ /* 0x000fc800078e00ff */
[----:B----4-:R-:W-:Y:S02]  /*53f0*/  @P0 IMAD R0, R15, R10, RZ ;  /* 0x0000000a0f000224 */ /* 0x010fe400078e02ff */
        /* <DEDUP_REMOVED lines=24> */
[----:B------:R-:W-:-:S04]  /*5580*/  IMAD.IADD R7, R30, 0x1, R7 ;  /* 0x000000011e077824 */ /* 0x000fc800078e0207 */
[----:B------:R-:W-:-:S05]  /*5590*/  IMAD.HI R7, R7, 0x66666667, RZ ;  /* 0x6666666707077827 */ /* 0x000fca00078e02ff */
[----:B------:R-:W-:-:S04]  /*55a0*/  SHF.R.U32.HI R2, RZ, 0x1f, R7 ;  /* 0x0000001fff027819 */ /* 0x000fc80000011607 */
[----:B------:R-:W-:-:S04]  /*55b0*/  LEA.HI.SX32 R7, R7, R2, 0x1a ;  /* 0x0000000207077211 */ /* 0x000fc800078fd2ff */
[----:B------:R-:W-:-:S04]  /*55c0*/  VIMNMX R104, R104, R7, PT ;  /* 0x0000000768687248 */ /* 0x000fc80003fe0100 */
[----:B------:R-:W-:Y:S02]  /*55d0*/  ISETP.GE.AND P1, PT, R104, 0x1, PT ;  /* 0x000000016800780c */ /* 0x000fe40003f26270 */
[----:B------:R-:W-:Y:S02]  /*55e0*/  CS2R R20, SRZ ;  /* 0x0000000000147805 */ /* 0x000fe4000001ff00 */
[----:B------:R-:W-:Y:S02]  /*55f0*/  PLOP3.LUT P0, PT, PT, PT, PT, 0x80, 0x0 ;  /* 0x000000000000781c */ /* 0x000fe40003f0f070 */
[----:B------:R-:W-:Y:S02]  /*5600*/  CS2R R54, SRZ ;  /* 0x0000000000367805 */ /* 0x000fe4000001ff00 */
[----:B-1----:R-:W-:Y:S02]  /*5610*/  CS2R R4, SRZ ;  /* 0x0000000000047805 */ /* 0x002fe4000001ff00 */
        /* <DEDUP_REMOVED lines=50> */
.L_x_15469:
[----:B------:R-:W-:Y:S05]  /*5940*/  BSYNC B6 ;  /* 0x0000000000067941 */ /* 0x000fea0003800000 */
.L_x_15468:
        /* <DEDUP_REMOVED lines=13> */
.L_x_15473:
[----:B-1----:R1:W2:Y:S02]  /*5a20*/  SYNCS.PHASECHK.TRANS64.TRYWAIT P0, [R18+URZ+0x13200], R3 ;  /* 0x01320003120075a7 */ /* 0x0022a4000800017f */
[----:B--2---:R-:W-:Y:S05]  /*5a30*/  @!P0 NANOSLEEP.SYNCS 0x989680 ;  /* 0x009896800000895d */ /* 0x004fea0003900000 */
[----:B------:R-:W2:Y:S02]  /*5a40*/  @!P0 SYNCS.PHASECHK.TRANS64 P0, [R18+URZ+0x13200], R3 ;  /* 0x01320003120085a7 */ /* 0x000ea4000800007f */
[----:B--2---:R-:W-:Y:S05]  /*5a50*/  @!P0 BRA `(.L_x_15473) ;  /* 0xfffffffc00f08947 */ /* 0x004fea000383ffff */
.L_x_15472:
[----:B------:R-:W-:Y:S05]  /*5a60*/  BSYNC B0 ;  /* 0x0000000000007941 */ /* 0x000fea0003800000 */
.L_x_15471:
[----:B------:R-:W-:Y:S05]  /*5a70*/  BRA `(.L_x_15474) ;  /* 0x0000002c00187947 */ /* 0x000fea0003800000 */
.L_x_15470:
        /* <DEDUP_REMOVED lines=30> */
.L_x_15476:
[----:B------:R-:W-:Y:S05]  /*5c60*/  BSYNC B6 ;  /* 0x0000000000067941 */ /* 0x000fea0003800000 */
.L_x_15475:
[----:B------:R-:W0:Y:S01]  /*5c70*/  S2R R20, SR_TID.X ;  /* 0x0000000000147919 */ /* 0x000e220000002100 */
[----:B------:R-:W-:Y:S01]  /*5c80*/  ULDC.U8 UR4, c[0x0][0x410] ;  /* 0x0001040000047ab9 */ /* 0x000fe20000000000 */
[----:B0-----:R-:W-:Y:S02]  /*5c90*/  VIADD R21, R20, 0xffffff80 ;  /* 0xffffff8014157836 */ /* 0x001fe40000000000 */
[----:B------:R-:W2:Y:S01]  /*5ca0*/  LDL R20, [R1+0x34] ;  /* 0x0000340001147983 */ /* 0x000ea20000100800 */
[----:B------:R-:W-:Y:S01]  /*5cb0*/  ISETP.NE.AND P0, PT, RZ, UR4, PT ;  /* 0x00000004ff007c0c */ /* 0x000fe2000bf05270 */
[----:B------:R-:W-:Y:S01]  /*5cc0*/  BSSY B0, `(.L_x_15477) ;  /* 0x0000299000007945 */ /* 0x000fe20003800000 */
[----:B------:R-:W-:-:S04]  /*5cd0*/  LEA.HI R28, R21, R21, RZ, 0x1 ;  /* 0x00000015151c7211 */ /* 0x000fc800078f08ff */
[----:B------:R-:W-:-:S05]  /*5ce0*/  SHF.R.S32.HI R28, RZ, 0x1, R28 ;  /* 0x00000001ff1c7819 */ /* 0x000fca000001141c */
[----:B--2---:R-:W-:Y:S02]  /*5cf0*/  IMAD.IADD R10, R28, 0x1, R20 ;  /* 0x000000011c0a7824 */ /* 0x004fe400078e0214 */
        /* <DEDUP_REMOVED lines=33> */
.L_x_15696:
[----:B0-----:R-:W5:Y:S04]  /*5f10*/  LDL R5, [R1+0xc] ;  /* 0x00000c0001057983 */ /* 0x001f680000100800 */
        /* <DEDUP_REMOVED lines=9> */
[----:B------:R-:W-:-:S04]  /*5fb0*/  LOP3.LUT R5, R5, 0xfffffffe, RZ, 0xc0, !PT ;  /* 0xfffffffe05057812 */ /* 0x000fc800078ec0ff */
[----:B------:R-:W-:-:S04]  /*5fc0*/  IADD3 R5, R6, -R5, RZ ;  /* 0x8000000506057210 */ /* 0x000fc80007ffe0ff */
[----:B------:R-:W-:Y:S01]  /*5fd0*/  SHF.L.U32 R5, R5, 0x1f, RZ ;  /* 0x0000001f05057819 */ /* 0x000fe200000006ff */
[----:B------:R-:W-:Y:S06]  /*5fe0*/  @P0 BRA `(.L_x_15481) ;  /* 0x00000000005c0947 */ /* 0x000fec0003800000 */
[----:B------:R-:W2:Y:S01]  /*5ff0*/  LDL.64 R30, [R1+0x18] ;  /* 0x00001800011e7983 */ /* 0x000ea20000100a00 */
[----:B------:R-:W-:-:S03]  /*6000*/  ULDC UR4, c[0x0][0x3f4] ;  /* 0x0000fd0000047ab9 */ /* 0x000fc60000000800 */
[----:B------:R-:W3:Y:S04]  /*6010*/  LDL R15, [R1+0x2c] ;  /* 0x00002c00010f7983 */ /* 0x000ee80000100800 */
[----:B------:R-:W1:Y:S01]  /*6020*/  LDL R26, [R1+0x78] ;  /* 0x00007800011a7983 */ /* 0x000e620000100800 */
[----:B------:R-:W-:Y:S02]  /*6030*/  CS2R R10, SRZ ;  /* 0x00000000000a7805 */ /* 0x000fe4000001ff00 */
[----:B------:R-:W-:Y:S02]  /*6040*/  CS2R R8, SRZ ;  /* 0x0000000000087805 */ /* 0x000fe4000001ff00 */
[----:B------:R-:W-:Y:S02]  /*6050*/  CS2R R20, SRZ ;  /* 0x0000000000147805 */ /* 0x000fe4000001ff00 */
[----:B------:R-:W-:-:S02]  /*6060*/  CS2R R12, SRZ ;  /* 0x00000000000c7805 */ /* 0x000fc4000001ff00 */
[----:B--2---:R-:W-:Y:S02]  /*6070*/  ISETP.GE.AND P4, PT, R30, UR4, PT ;  /* 0x000000041e007c0c */ /* 0x004fe4000bf86270 */
[----:B---3--:R-:W-:-:S11]  /*6080*/  ISETP.GE.AND P5, PT, R15, UR4, PT ;  /* 0x000000040f007c0c */ /* 0x008fd6000bfa6270 */
[CC--:B------:R-:W-:Y:S02]  /*6090*/  @!P4 IADD3 R6, P0, R30.reuse, R3.reuse, RZ ;  /* 0x000000031e06c210 */ /* 0x0c0fe40007f1e0ff */
[C---:B------:R-:W-:Y:S02]  /*60a0*/  @!P5 IADD3 R24, P2, R15.reuse, R3, RZ ;  /* 0x000000030f18d210 */ /* 0x040fe40007f5e0ff */
[----:B------:R-:W-:Y:S02]  /*60b0*/  @!P4 SHF.R.S32.HI R3, RZ, 0x1f, R30 ;  /* 0x0000001fff03c819 */ /* 0x000fe4000001141e */
[-C--:B----4-:R-:W-:Y:S01]  /*60c0*/  @!P4 IADD3 R30, P1, R30, R14.reuse, RZ ;  /* 0x0000000e1e1ec210 */ /* 0x090fe20007f3e0ff */
[C-C-:B-1----:R-:W-:Y:S01]  /*60d0*/  @!P5 IMAD.X R25, R0.reuse, 0x1, R26.reuse, P2 ;  /* 0x000000010019d824 */ /* 0x142fe200010e061a */
[----:B------:R-:W-:Y:S01]  /*60e0*/  @!P5 IADD3 R14, P3, R15, R14, RZ ;  /* 0x0000000e0f0ed210 */ /* 0x000fe20007f7e0ff */
[--C-:B------:R-:W-:Y:S02]  /*60f0*/  @!P4 IMAD.X R7, R0, 0x1, R3.reuse, P0 ;  /* 0x000000010007c824 */ /* 0x100fe400000e0603 */
[C---:B------:R-:W-:Y:S01]  /*6100*/  @!P4 IMAD.X R31, R4.reuse, 0x1, R3, P1 ;  /* 0x00000001041fc824 */ /* 0x040fe200008e0603 */
[----:B------:R0:W5:Y:S01]  /*6110*/  @!P5 LD.E.64 R10, desc[UR40][R24.64] ;  /* 0x00000028180ad980 */ /* 0x000162000c101b00 */
[----:B------:R-:W-:-:S03]  /*6120*/  @!P5 IMAD.X R15, R4, 0x1, R26, P3 ;  /* 0x00000001040fd824 */ /* 0x000fc600018e061a */
[----:B------:R0:W5:Y:S04]  /*6130*/  @!P4 LD.E.64 R20, desc[UR40][R6.64] ;  /* 0x000000280614c980 */ /* 0x000168000c101b00 */
[----:B------:R0:W5:Y:S04]  /*6140*/  @!P5 LD.E.64 R8, desc[UR40][R14.64] ;  /* 0x000000280e08d980 */ /* 0x000168000c101b00 */
[----:B------:R0:W5:Y:S02]  /*6150*/  @!P4 LD.E.64 R12, desc[UR40][R30.64] ;  /* 0x000000281e0cc980 */ /* 0x000164000c101b00 */
.L_x_15481:
[----:B------:R-:W-:Y:S05]  /*6160*/  BSYNC B1 ;  /* 0x0000000000017941 */ /* 0x000fea0003800000 */
.L_x_15480:
[----:B-1----:R-:W2:Y:S01]  /*6170*/  LDL.LU R0, [R1+0x4] ;  /* 0x0000040001007983 */ /* 0x002ea20000300800 */
[----:B------:R-:W1:Y:S01]  /*6180*/  SYNCS.PHASECHK.TRANS64.TRYWAIT P0, [R18+URZ+0x13200], R5 ;  /* 0x01320005120075a7 */ /* 0x000e62000800017f */
[----:B------:R-:W-:Y:S01]  /*6190*/  BSSY B1, `(.L_x_15482) ;  /* 0x0000005000017945 */ /* 0x000fe20003800000 */
[----:B--2---:R-:W-:-:S05]  /*61a0*/  IMAD R0, R0, -0xc0, R27 ;  /* 0xffffff4000007824 */ /* 0x004fca00078e021b */
[----:B------:R-:W-:-:S04]  /*61b0*/  VIMNMX R0, R0, 0xc0, PT ;  /* 0x000000c000007848 */ /* 0x000fc80003fe0100 */
[----:B------:R-:W-:Y:S01]  /*61c0*/  ISETP.GE.AND P1, PT, R28, R0, PT ;  /* 0x000000001c00720c */ /* 0x000fe20003f26270 */
[----:B-1----:R-:W-:-:S12]  /*61d0*/  @!P0 BRA `(.L_x_15483) ;  /* 0x0000014c00ac8947 */ /* 0x002fd80003800000 */
.L_x_15697:
[----:B------:R-:W-:Y:S05]  /*61e0*/  BSYNC B1 ;  /* 0x0000000000017941 */ /* 0x000fea0003800000 */
.L_x_15482:
[----:B------:R-:W-:Y:S05]  /*61f0*/  @P1 BRA `(.L_x_15484) ;  /* 0x0000002400141947 */ /* 0x000fea0003800000 */
[----:B0-----:R-:W2:Y:S01]  /*6200*/  LDL.64 R6, [R1+0x18] ;  /* 0x0000180001067983 */ /* 0x001ea20000100a00 */
[----:B------:R-:W2:Y:S03]  /*6210*/  LDC R0, c[0x0][0x3f4] ;  /* 0x0000fd00ff007b82 */ /* 0x000ea60000000800 */
[----:B------:R-:W3:Y:S04]  /*6220*/  LDL R3, [R1+0x2c] ;  /* 0x00002c0001037983 */ /* 0x000ee80000100800 */
[----:B------:R0:W5:Y:S01]  /*6230*/  LDL R36, [R1+0x30] ;  /* 0x0000300001247983 */ /* 0x0001620000100800 */
[----:B------:R-:W-:Y:S01]  /*6240*/  BSSY B1, `(.L_x_15485) ;  /* 0x000007b000017945 */ /* 0x000fe20003800000 */
[----:B--2---:R-:W-:-:S02]  /*6250*/  ISETP.GE.AND P0, PT, R6, R0, PT ;  /* 0x000000000600720c */ /* 0x004fc40003f06270 */
[----:B---3--:R-:W-:-:S11]  /*6260*/  ISETP.GE.AND P1, PT, R3, R0, PT ;  /* 0x000000000300720c */ /* 0x008fd60003f26270 */
[----:B0-----:R-:W-:Y:S05]  /*6270*/  @P0 BRA `(.L_x_15486) ;  /* 0x0000000400dc0947 */ /* 0x001fea0003800000 */
[----:B-----5:R-:W-:Y:S01]  /*6280*/  IMAD.IADD R0, R18, 0x1, R36 ;  /* 0x0000000112007824 */ /* 0x020fe200078e0224 */
[----:B----4-:R-:W-:Y:S02]  /*6290*/  SHF.R.U32.HI R14, RZ, 0x8, R20 ;  /* 0x00000008ff0e7819 */ /* 0x010fe40000011614 */
[----:B------:R-:W-:Y:S02]  /*62a0*/  LOP3.LUT R3, R20, 0xff, RZ, 0xc0, !PT ;  /* 0x000000ff14037812 */ /* 0x000fe400078ec0ff */
[----:B-1----:R-:W0:Y:S01]  /*62b0*/  LDS.128 R4, [R0+0xb000] ;  /* 0x00b0000000047984 */ /* 0x002e220000000c00 */
        /* <DEDUP_REMOVED lines=115> */
.L_x_15486:
[----:B------:R-:W-:Y:S05]  /*69f0*/  BSYNC B1 ;  /* 0x0000000000017941 */ /* 0x000fea0003800000 */
.L_x_15485:
[----:B------:R-:W-:Y:S05]  /*6a00*/  @P1 BRA `(.L_x_15484) ;  /* 0x0000001c00101947 */ /* 0x000fea0003800000 */
[----:B0-----:R-:W2:Y:S01]  /*6a10*/  LDL R0, [R1+0x70] ;  /* 0x0000700001007983 */ /* 0x001ea20000100800 */
[----:B-----5:R-:W-:Y:S01]  /*6a20*/  IMAD.IADD R3, R18, 0x1, R36 ;  /* 0x0000000112037824 */ /* 0x020fe200078e0224 */
[----:B------:R-:W-:Y:S02]  /*6a30*/  SHF.R.U32.HI R13, RZ, 0x8, R11 ;  /* 0x00000008ff0d7819 */ /* 0x000fe4000001160b */
[----:B------:R-:W-:Y:S02]  /*6a40*/  SHF.R.U32.HI R24, RZ, 0x8, R9 ;  /* 0x00000008ff187819 */ /* 0x000fe40000011609 */
[----:B------:R-:W-:Y:S02]  /*6a50*/  SHF.R.U32.HI R15, RZ, 0x8, R8 ;  /* 0x00000008ff0f7819 */ /* 0x000fe40000011608 */
[----:B----4-:R-:W-:Y:S02]  /*6a60*/  LOP3.LUT R14, R11, 0xff, RZ, 0xc0, !PT ;  /* 0x000000ff0b0e7812 */ /* 0x010fe400078ec0ff */
[----:B------:R-:W-:-:S02]  /*6a70*/  LOP3.LUT R25, R9, 0xff, RZ, 0xc0, !PT ;  /* 0x000000ff09197812 */ /* 0x000fc400078ec0ff */
        /* <DEDUP_REMOVED lines=24> */
[----:B--2---:R-:W-:Y:S01]  /*6c00*/  LOP3.LUT P0, RZ, R0, 0x2, RZ, 0xc0, !PT ;  /* 0x0000000200ff7812 */ /* 0x004fe2000780c0ff */
[----:B------:R-:W-:-:S12]  /*6c10*/  VIADD R0, R3, 0x20 ;  /* 0x0000002003007836 */ /* 0x000fd80000000000 */
[----:B------:R-:W-:Y:S01]  /*6c20*/  @P0 VIADD R0, R3, 0xffffffe0 ;  /* 0xffffffe003000836 */ /* 0x000fe20000000000 */
[----:B------:R-:W-:-:S04]  /*6c30*/  SHF.R.U32.HI R3, RZ, 0x8, R10 ;  /* 0x00000008ff037819 */ /* 0x000fc8000001160a */
[----:B-1----:R-:W0:Y:S01]  /*6c40*/  LDS.128 R4, [R0+0xb000] ;  /* 0x00b0000000047984 */ /* 0x002e220000000c00 */
        /* <DEDUP_REMOVED lines=92> */
.L_x_15478:
[----:B------:R-:W0:Y:S01]  /*7210*/  LDC R9, c[0x0][0x448] ;  /* 0x00011200ff097b82 */ /* 0x000e220000000800 */
        /* <DEDUP_REMOVED lines=17> */
[C---:B------:R-:W-:Y:S01]  /*7330*/  IMAD R13, R3.reuse, UR5, R8 ;  /* 0x00000005030d7c24 */ /* 0x040fe2000f8e0208 */
[----:B------:R-:W-:Y:S01]  /*7340*/  ULDC.64 UR4, c[0x0][0x3e8] ;  /* 0x0000fa0000047ab9 */ /* 0x000fe20000000a00 */
[----:B------:R-:W-:Y:S01]  /*7350*/  IMAD R8, R0, UR6, RZ ;  /* 0x0000000600087c24 */ /* 0x000fe2000f8e02ff */
[----:B------:R-:W-:Y:S01]  /*7360*/  IADD3 R21, P0, R4, UR4, RZ ;  /* 0x0000000404157c10 */ /* 0x000fe2000ff1e0ff */
[----:B------:R-:W-:Y:S01]  /*7370*/  UMOV UR4, 0xffffffff ;  /* 0xffffffff00047882 */ /* 0x000fe20000000000 */
[----:B------:R-:W-:Y:S01]  /*7380*/  IADD3 R0, P1, R6, UR8, RZ ;  /* 0x0000000806007c10 */ /* 0x000fe2000ff3e0ff */
[----:B------:R-:W-:Y:S01]  /*7390*/  IMAD R25, R3, UR7, R8 ;  /* 0x0000000703197c24 */ /* 0x000fe2000f8e0208 */
[----:B------:R-:W-:-:S04]  /*73a0*/  IADD3.X R13, R5, UR5, R13, P0, !PT ;  /* 0x00000005050d7c10 */ /* 0x000fc800087fe40d */
[----:B------:R-:W-:Y:S01]  /*73b0*/  IADD3.X R25, R7, UR9, R25, P1, !PT ;  /* 0x0000000907197c10 */ /* 0x000fe20008ffe419 */
[----:B------:R-:W-:Y:S06]  /*73c0*/  BRA.DIV UR4, `(.L_x_15487) ;  /* 0x0000013e04447947 */ /* 0x000fec000b800000 */
[----:B------:R0:W1:Y:S04]  /*73d0*/  SHFL.IDX PT, R3, R13, RZ, 0x1e1f ;  /* 0x001e1fff0d037589 */ /* 0x00006800000e0000 */
[----:B------:R-:W2:Y:S04]  /*73e0*/  SHFL.IDX PT, R21, R21, RZ, 0x1e1f ;  /* 0x001e1fff15157589 */ /* 0x000ea800000e0000 */
[----:B------:R-:W3:Y:S04]  /*73f0*/  SHFL.IDX PT, R25, R25, RZ, 0x1e1f ;  /* 0x001e1fff19197589 */ /* 0x000ee800000e0000 */
[----:B------:R0:W4:Y:S02]  /*7400*/  SHFL.IDX PT, R14, R0, RZ, 0x1e1f ;  /* 0x001e1fff000e7589 */ /* 0x00012400000e0000 */
.L_x_15703:
[----:B0-----:R-:W5:Y:S01]  /*7410*/  LDL R0, [R1+0xc] ;  /* 0x00000c0001007983 */ /* 0x001f620000100800 */
[----:B------:R-:W0:Y:S03]  /*7420*/  LDC R33, c[0x0][0x3f4] ;  /* 0x0000fd00ff217b82 */ /* 0x000e260000000800 */
[----:B------:R-:W2:Y:S01]  /*7430*/  LDL R4, [R1+0x64] ;  /* 0x0000640001047983 */ /* 0x000ea20000100800 */
[----:B------:R-:W-:Y:S01]  /*7440*/  BSSY B1, `(.L_x_15488) ;  /* 0x0000016000017945 */ /* 0x000fe20003800000 */
[----:B------:R-:W-:Y:S01]  /*7450*/  CS2R R6, SRZ ;  /* 0x0000000000067805 */ /* 0x000fe2000001ff00 */
[----:B-----5:R-:W-:Y:S01]  /*7460*/  IMAD R31, R0, R9, RZ ;  /* 0x00000009001f7224 */ /* 0x020fe200078e02ff */
[----:B------:R-:W-:Y:S02]  /*7470*/  CS2R R8, SRZ ;  /* 0x0000000000087805 */ /* 0x000fe4000001ff00 */
[----:B--2---:R-:W-:-:S02]  /*7480*/  LEA.HI R0, R4, R4, RZ, 0x1 ;  /* 0x0000000404007211 */ /* 0x004fc400078f08ff */
[----:B------:R-:W-:Y:S02]  /*7490*/  ISETP.GE.AND P0, PT, R10, R31, PT ;  /* 0x0000001f0a00720c */ /* 0x000fe40003f06270 */
[----:B------:R-:W-:Y:S02]  /*74a0*/  CS2R R10, SRZ ;  /* 0x00000000000a7805 */ /* 0x000fe4000001ff00 */
[----:B------:R-:W-:-:S05]  /*74b0*/  LOP3.LUT R0, R0, 0xfffffffe, RZ, 0xc0, !PT ;  /* 0xfffffffe00007812 */ /* 0x000fca00078ec0ff */
[----:B------:R-:W-:Y:S01]  /*74c0*/  IMAD.IADD R0, R4, 0x1, -R0 ;  /* 0x0000000104007824 */ /* 0x000fe200078e0a00 */
[----:B------:R-:W-:-:S04]  /*74d0*/  CS2R R4, SRZ ;  /* 0x0000000000047805 */ /* 0x000fc8000001ff00 */
        /* <DEDUP_REMOVED lines=12> */
.L_x_15489:
[----:B------:R-:W-:Y:S05]  /*75a0*/  BSYNC B1 ;  /* 0x0000000000017941 */ /* 0x000fea0003800000 */
.L_x_15488:
[----:B------:R-:W1:Y:S01]  /*75b0*/  S2R R0, SR_TID.X ;  /* 0x0000000000007919 */ /* 0x000e620000002100 */
[----:B------:R-:W2:Y:S01]  /*75c0*/  SYNCS.PHASECHK.TRANS64.TRYWAIT P1, [R18+URZ+0x13200], R27 ;  /* 0x0132001b120075a7 */ /* 0x000ea2000802017f */
[----:B-1----:R-:W-:Y:S02]  /*75d0*/  VIADD R3, R0, 0xffffff80 ;  /* 0xffffff8000037836 */ /* 0x002fe40000000000 */
        /* <DEDUP_REMOVED lines=8> */
[----:B--2---:R-:W-:-:S12]  /*7660*/  @!P1 BRA `(.L_x_15491) ;  /* 0x0000013c00089947 */ /* 0x004fd80003800000 */
.L_x_15704:
[----:B------:R-:W-:Y:S05]  /*7670*/  BSYNC B1 ;  /* 0x0000000000017941 */ /* 0x000fea0003800000 */
.L_x_15490:
[----:B------:R-:W-:Y:S05]  /*7680*/  @P0 BRA `(.L_x_15484) ;  /* 0x0000000c00f00947 */ /* 0x000fea0003800000 */
[----:B------:R-:W2:Y:S04]  /*7690*/  LDL R39, [R1+0x3c] ;  /* 0x00003c0001277983 */ /* 0x000ea80000100800 */
[----:B------:R-:W3:Y:S04]  /*76a0*/  LDL R34, [R1+0x40] ;  /* 0x0000400001227983 */ /* 0x000ee80000100800 */
[----:B------:R-:W3:Y:S04]  /*76b0*/  LDL R32, [R1+0x44] ;  /* 0x0000440001207983 */ /* 0x000ee80000100800 */
[----:B------:R-:W3:Y:S01]  /*76c0*/  LDL R50, [R1+0x7c] ;  /* 0x00007c0001327983 */ /* 0x000ee20000100800 */
[----:B-----5:R-:W-:-:S02]  /*76d0*/  SHF.R.U32.HI R0, RZ, 0x8, R4 ;  /* 0x00000008ff007819 */ /* 0x020fc40000011604 */
[----:B------:R-:W-:Y:S02]  /*76e0*/  LOP3.LUT R3, R4, 0xff, RZ, 0xc0, !PT ;  /* 0x000000ff04037812 */ /* 0x000fe400078ec0ff */
[----:B------:R-:W-:Y:S02]  /*76f0*/  LOP3.LUT R0, R0, 0xff, RZ, 0xc0, !PT ;  /* 0x000000ff00007812 */ /* 0x000fe400078ec0ff */
[----:B------:R-:W-:Y:S02]  /*7700*/  SHF.R.U32.HI R25, RZ, 0x8, R5 ;  /* 0x00000008ff197819 */ /* 0x000fe40000011605 */
        /* <DEDUP_REMOVED lines=8> */
[----:B------:R-:W-:Y:S02]  /*7790*/  SHF.R.U32.HI R21, RZ, 0x8, R8 ;  /* 0x00000008ff157819 */ /* 0x000fe40000011608 */
[----:B------:R-:W-:-:S02]  /*77a0*/  PRMT R31, R3, 0x7604, R12 ;  /* 0x00007604031f7816 */ /* 0x000fc4000000000c */
[----:B------:R-:W-:Y:S02]  /*77b0*/  LOP3.LUT R24, R8, 0xff, RZ, 0xc0, !PT ;  /* 0x000000ff08187812 */ /* 0x000fe400078ec0ff */
[----:B------:R-:W-:Y:S02]  /*77c0*/  LOP3.LUT R21, R21, 0xff, RZ, 0xc0, !PT ;  /* 0x000000ff15157812 */ /* 0x000fe400078ec0ff */
[----:B------:R-:W-:Y:S02]  /*77d0*/  SHF.R.U32.HI R3, RZ, 0x8, R10 ;  /* 0x00000008ff037819 */ /* 0x000fe4000001160a */
[----:B------:R-:W-:Y:S02]  /*77e0*/  PRMT R37, R21, 0x7604, R24 ;  /* 0x0000760415257816 */ /* 0x000fe40000000018 */
[----:B-1----:R-:W-:Y:S02]  /*77f0*/  SHF.R.U32.HI R27, RZ, 0x8, R11 ;  /* 0x00000008ff1b7819 */ /* 0x002fe4000001160b */
[----:B------:R-:W-:-:S02]  /*7800*/  LOP3.LUT R25, R3, 0xff, RZ, 0xc0, !PT ;  /* 0x000000ff03197812 */ /* 0x000fc400078ec0ff */
[----:B------:R-:W-:Y:S02]  /*7810*/  SHF.R.U32.HI R21, RZ, 0x8, R9 ;  /* 0x00000008ff157819 */ /* 0x000fe40000011609 */
[----:B----4-:R-:W-:Y:S02]  /*7820*/  SHF.R.U32.HI R14, RZ, 0x8, R7 ;  /* 0x00000008ff0e7819 */ /* 0x010fe40000011607 */
        /* <DEDUP_REMOVED lines=9> */
[----:B--2---:R-:W-:-:S02]  /*78c0*/  LOP3.LUT R0, R39, 0x30, R0, 0xf8, !PT ;  /* 0x0000003027007812 */ /* 0x004fc400078ef800 */
[----:B------:R-:W-:Y:S02]  /*78d0*/  PRMT R39, R21, 0x7604, R24 ;  /* 0x0000760415277816 */ /* 0x000fe40000000018 */
[----:B---3--:R-:W-:Y:S02]  /*78e0*/  LOP3.LUT R3, R0, R34, RZ, 0x3c, !PT ;  /* 0x0000002200037212 */ /* 0x008fe400078e3cff */
[----:B------:R-:W-:Y:S02]  /*78f0*/  PRMT R34, R27, 0x7604, R30 ;  /* 0x000076041b227816 */ /* 0x000fe4000000001e */
[----:B------:R-:W-:Y:S02]  /*7900*/  IADD3 R0, R18, R32, R3 ;  /* 0x0000002012007210 */ /* 0x000fe40007ffe003 */
[----:B------:R-:W-:Y:S01]  /*7910*/  SHF.R.U32.HI R21, RZ, 0x10, R5 ;  /* 0x00000010ff157819 */ /* 0x000fe20000011605 */
[----:B------:R-:W-:Y:S01]  /*7920*/  LDS.128 R12, [R50+0xb000] ;  /* 0x00b00000320c7984 */ /* 0x000fe20000000c00 */
[----:B------:R-:W-:-:S02]  /*7930*/  SHF.R.U32.HI R3, RZ, 0x10, R4 ;  /* 0x00000010ff037819 */ /* 0x000fc40000011604 */
[----:B------:R-:W-:Y:S01]  /*7940*/  SHF.R.U32.HI R30, RZ, 0x10, R6 ;  /* 0x00000010ff1e7819 */ /* 0x000fe20000011606 */
[----:B------:R-:W0:Y:S01]  /*7950*/  LDS.128 R24, [R0+0xb000] ;  /* 0x00b0000000187984 */ /* 0x000e220000000c00 */
[----:B------:R-:W-:Y:S02]  /*7960*/  LOP3.LUT R21, R21, 0xff, RZ, 0xc0, !PT ;  /* 0x000000ff15157812 */ /* 0x000fe400078ec0ff */
[----:B------:R-:W-:Y:S02]  /*7970*/  LOP3.LUT R3, R3, 0xff, RZ, 0xc0, !PT ;  /* 0x000000ff03037812 */ /* 0x000fe400078ec0ff */
[----:B------:R-:W-:Y:S02]  /*7980*/  LOP3.LUT R30, R30, 0xff, RZ, 0xc0, !PT ;  /* 0x000000ff1e1e7812 */ /* 0x000fe400078ec0ff */
[----:B------:R-:W-:Y:S02]  /*7990*/  PRMT R21, R21, 0x7054, R28 ;  /* 0x0000705415157816 */ /* 0x000fe4000000001c */
[----:B------:R-:W-:-:S02]  /*79a0*/  SHF.R.U32.HI R28, RZ, 0x10, R9 ;  /* 0x00000010ff1c7819 */ /* 0x000fc40000011609 */
[----:B------:R-:W-:Y:S02]  /*79b0*/  PRMT R3, R3, 0x7054, R20 ;  /* 0x0000705403037816 */ /* 0x000fe40000000014 */
[----:B------:R-:W-:Y:S02]  /*79c0*/  PRMT R33, R30, 0x7054, R31 ;  /* 0x000070541e217816 */ /* 0x000fe4000000001f */
[----:B------:R-:W-:Y:S02]  /*79d0*/  SHF.R.U32.HI R20, RZ, 0x10, R8 ;  /* 0x00000010ff147819 */ /* 0x000fe40000011608 */
[----:B------:R-:W-:Y:S02]  /*79e0*/  SHF.R.U32.HI R30, RZ, 0x10, R10 ;  /* 0x00000010ff1e7819 */ /* 0x000fe4000001160a */
        /* <DEDUP_REMOVED lines=9> */
[----:B------:R-:W-:Y:S02]  /*7a80*/  PRMT R43, R31, 0x7054, R34 ;  /* 0x000070541f2b7816 */ /* 0x000fe40000000022 */
[----:B------:R-:W-:Y:S02]  /*7a90*/  LOP3.LUT R39, R39, 0xff000000, R9, 0xf8, !PT ;  /* 0xff00000027277812 */ /* 0x000fe400078ef809 */
[----:B------:R-:W-:Y:S02]  /*7aa0*/  LOP3.LUT R31, R21, 0xff000000, R5, 0xf8, !PT ;  /* 0xff000000151f7812 */ /* 0x000fe400078ef805 */
[----:B------:R-:W-:Y:S02]  /*7ab0*/  LOP3.LUT R20, R3, 0xff000000, R4, 0xf8, !PT ;  /* 0xff00000003147812 */ /* 0x000fe400078ef804 */
[----:B------:R-:W-:-:S02]  /*7ac0*/  LOP3.LUT R28, R37, 0xff000000, R8, 0xf8, !PT ;  /* 0xff000000251c7812 */ /* 0x000fc400078ef808 */
[----:B------:R-:W-:Y:S02]  /*7ad0*/  LOP3.LUT R4, R41, 0xff000000, R10, 0xf8, !PT ;  /* 0xff00000029047812 */ /* 0x000fe400078ef80a */
[----:B------:R-:W-:Y:S02]  /*7ae0*/  LOP3.LUT R32, R32, 0xff, RZ, 0xc0, !PT ;  /* 0x000000ff20207812 */ /* 0x000fe400078ec0ff */
[----:B------:R-:W-:Y:S02]  /*7af0*/  LOP3.LUT R43, R43, 0xff000000, R11, 0xf8, !PT ;  /* 0xff0000002b2b7812 */ /* 0x000fe400078ef80b */
[----:B------:R-:W-:Y:S02]  /*7b00*/  F2FP.F16.E4M3.UNPACK_B R37, R39 ;  /* 0x00000027ff25723e */ /* 0x000fe400020006ff */
[----:B0-----:R-:W-:Y:S02]  /*7b10*/  F2FP.F16.E4M3.UNPACK_B R10, R25 ;  /* 0x00000019ff0a723e */ /* 0x001fe400020006ff */
[----:B------:R-:W-:-:S02]  /*7b20*/  F2FP.F16.E4M3.UNPACK_B R11, R31 ;  /* 0x0000001fff0b723e */ /* 0x000fc400020006ff */
[----:B------:R-:W-:Y:S02]  /*7b30*/  PRMT R35, R32, 0x7054, R35 ;  /* 0x0000705420237816 */ /* 0x000fe40000000023 */
[----:B------:R-:W-:Y:S01]  /*7b40*/  LOP3.LUT R3, R33, 0xff000000, R6, 0xf8, !PT ;  /* 0xff00000021037812 */ /* 0x000fe200078ef806 */
[--C-:B------:R-:W-:Y:S01]  /*7b50*/  HADD2.F32 R6, -RZ, R10.reuse.H0_H0 ;  /* 0x2000000aff067230 */ /* 0x100fe20000004100 */
[-C--:B------:R-:W-:Y:S01]  /*7b60*/  F2FP.F16.E4M3.UNPACK_B R8, R13.reuse ;  /* 0x0000000dff08723e */ /* 0x080fe200020006ff */
[----:B------:R-:W-:Y:S01]  /*7b70*/  HADD2.F32 R10, -RZ, R10.H1_H1 ;  /* 0x3000000aff0a7230 */ /* 0x000fe20000004100 */
[----:B------:R-:W-:Y:S02]  /*7b80*/  F2FP.F16.E4M3.UNPACK_B R21, R13.H1 ;  /* 0x0000000dff15723e */ /* 0x000fe400030006ff */
[-C--:B------:R-:W-:Y:S01]  /*7b90*/  F2FP.F16.E4M3.UNPACK_B R30, R15.reuse ;  /* 0x0000000fff1e723e */ /* 0x080fe200020006ff */
[--C-:B------:R-:W-:Y:S01]  /*7ba0*/  HADD2.F32 R9, -RZ, R8.reuse.H0_H0 ;  /* 0x20000008ff097230 */ /* 0x100fe20000004100 */
[----:B------:R-:W-:Y:S01]  /*7bb0*/  F2FP.F16.E4M3.UNPACK_B R36, R15.H1 ;  /* 0x0000000fff24723e */ /* 0x000fe200030006ff */
[--C-:B------:R-:W-:Y:S01]  /*7bc0*/  HADD2.F32 R15, -RZ, R37.reuse.H0_H0 ;  /* 0x20000025ff0f7230 */ /* 0x100fe20000004100 */
[-C--:B------:R-:W-:Y:S01]  /*7bd0*/  F2FP.F16.E4M3.UNPACK_B R13, R12.reuse ;  /* 0x0000000cff0d723e */ /* 0x080fe200020006ff */
[----:B------:R-:W-:Y:S01]  /*7be0*/  HADD2.F32 R37, -RZ, R37.H1_H1 ;  /* 0x30000025ff257230 */ /* 0x000fe20000004100 */
[----:B------:R-:W-:Y:S01]  /*7bf0*/  F2FP.F16.E4M3.UNPACK_B R33, R12.H1 ;  /* 0x0000000cff21723e */ /* 0x000fe200030006ff */
[----:B------:R-:W-:Y:S01]  /*7c00*/  HADD2.F32 R12, -RZ, R11.H0_H0 ;  /* 0x2000000bff0c7230 */ /* 0x000fe20000004100 */
[----:B------:R-:W-:Y:S01]  /*7c10*/  LOP3.LUT R34, R35, 0xff000000, R7, 0xf8, !PT ;  /* 0xff00000023227812 */ /* 0x000fe200078ef807 */
[----:B------:R-:W-:Y:S01]  /*7c20*/  HADD2.F32 R8, -RZ, R8.H1_H1 ;  /* 0x30000008ff087230 */ /* 0x000fe20000004100 */
[----:B------:R-:W-:Y:S01]  /*7c30*/  F2FP.F16.E4M3.UNPACK_B R32, R27 ;  /* 0x0000001bff20723e */ /* 0x000fe200020006ff */
[----:B------:R-:W-:Y:S01]  /*7c40*/  FMUL.FTZ R41, R10, R37 ;  /* 0x000000250a297220 */ /* 0x000fe20000410000 */
[----:B------:R-:W-:Y:S01]  /*7c50*/  F2FP.F16.E4M3.UNPACK_B R38, R27.H1 ;  /* 0x0000001bff26723e */ /* 0x000fe200030006ff */
[----:B------:R-:W-:Y:S01]  /*7c60*/  FMUL.FTZ R40, R6, R12 ;  /* 0x0000000c06287220 */ /* 0x000fe20000410000 */
[----:B------:R-:W-:-:S02]  /*7c70*/  F2FP.F16.E4M3.UNPACK_B R27, R24 ;  /* 0x00000018ff1b723e */ /* 0x000fc400020006ff */
[----:B------:R-:W-:Y:S01]  /*7c80*/  F2FP.F16.E4M3.UNPACK_B R35, R24.H1 ;  /* 0x00000018ff23723e */ /* 0x000fe200030006ff */
[----:B------:R-:W-:Y:S01]  /*7c90*/  FMUL.FTZ R24, R6, R15 ;  /* 0x0000000f06187220 */ /* 0x000fe20000410000 */
[----:B------:R-:W-:Y:S02]  /*7ca0*/  F2FP.F16.E4M3.UNPACK_B R25, R25.H1 ;  /* 0x00000019ff19723e */ /* 0x000fe400030006ff */
        /* <DEDUP_REMOVED lines=9> */
[-C--:B------:R-:W-:Y:S01]  /*7d40*/  FMUL.FTZ R10, R10, R15.reuse ;  /* 0x0000000f0a0a7220 */ /* 0x080fe20000410000 */
        /* <DEDUP_REMOVED lines=8> */
[----:B------:R-:W-:Y:S01]  /*7dd0*/  F2FP.F16.E4M3.UNPACK_B R37, R34 ;  /* 0x00000022ff25723e */ /* 0x000fe200020006ff */
[----:B------:R-:W-:Y:S01]  /*7de0*/  FFMA.FTZ R10, R12, R24, -R45 ;  /* 0x000000180c0a7223 */ /* 0x000fe2000001082d */
[----:B------:R-:W-:Y:S01]  /*7df0*/  F2FP.F16.E4M3.UNPACK_B R41, R43 ;  /* 0x0000002bff29723e */ /* 0x000fe200020006ff */
        /* <DEDUP_REMOVED lines=8> */
[----:B------:R-:W-:Y:S02]  /*7e80*/  HADD2.F32 R44, -RZ, R41.H0_H0 ;  /* 0x20000029ff2c7230 */ /* 0x000fe40000004100 */
[----:B------:R-:W-:-:S02]  /*7e90*/  HADD2.F32 R21, -RZ, R21.H1_H1 ;  /* 0x30000015ff157230 */ /* 0x000fc40000004100 */
[C---:B------:R-:W-:Y:S01]  /*7ea0*/  FMUL.FTZ R39, R15.reuse, R40 ;  /* 0x000000280f277220 */ /* 0x040fe20000410000 */
[----:B------:R-:W-:Y:S02]  /*7eb0*/  HADD2.F32 R31, -RZ, R30.H0_H0 ;  /* 0x2000001eff1f7230 */ /* 0x000fe40000004100 */
[----:B------:R-:W-:Y:S01]  /*7ec0*/  FMUL.FTZ R48, R15, R44 ;  /* 0x0000002c0f307220 */ /* 0x000fe20000410000 */
[----:B------:R-:W-:Y:S02]  /*7ed0*/  HADD2.F32 R41, -RZ, R41.H1_H1 ;  /* 0x30000029ff297230 */ /* 0x000fe40000004100 */
[C---:B------:R-:W-:Y:S01]  /*7ee0*/  FFMA.FTZ R15, R21.reuse, R24, -R46 ;  /* 0x00000018150f7223 */ /* 0x040fe2000001082e */
[----:B------:R-:W-:Y:S01]  /*7ef0*/  FFMA.FTZ R25, R21, R42, R25 ;  /* 0x0000002a15197223 */ /* 0x000fe20000010019 */
[C---:B------:R-:W-:Y:S01]  /*7f00*/  FFMA.FTZ R21, R31.reuse, R44, R39 ;  /* 0x0000002c1f157223 */ /* 0x040fe20000010027 */
[----:B------:R-:W-:Y:S01]  /*7f10*/  HADD2.F32 R39, -RZ, R37.H1_H1 ;  /* 0x30000025ff277230 */ /* 0x000fe20000004100 */
[----:B------:R-:W-:Y:S01]  /*7f20*/  F2FP.F16.E4M3.UNPACK_B R44, R43.H1 ;  /* 0x0000002bff2c723e */ /* 0x000fe200030006ff */
[----:B------:R-:W-:Y:S01]  /*7f30*/  HADD2.F32 R32, -RZ, R32.H1_H1 ;  /* 0x30000020ff207230 */ /* 0x000fe20000004100 */
[----:B------:R-:W-:Y:S01]  /*7f40*/  F2FP.F16.E4M3.UNPACK_B R37, R34.H1 ;  /* 0x00000022ff25723e */ /* 0x000fe200030006ff */
[----:B------:R-:W-:Y:S01]  /*7f50*/  FFMA.FTZ R24, R31, R40, -R48 ;  /* 0x000000281f187223 */ /* 0x000fe20000010830 */
        /* <DEDUP_REMOVED lines=19> */
[----:B------:R-:W-:Y:S02]  /*8090*/  HADD2.F32 R39, -RZ, R38.H1_H1 ;  /* 0x30000026ff277230 */ /* 0x000fe40000004100 */
[----:B------:R-:W-:-:S02]  /*80a0*/  HADD2.F32 R45, -RZ, R43.H0_H0 ;  /* 0x2000002bff2d7230 */ /* 0x000fc40000004100 */
[----:B------:R-:W-:Y:S02]  /*80b0*/  HADD2.F32 R38, -RZ, R35.H0_H0 ;  /* 0x20000023ff267230 */ /* 0x000fe40000004100 */
        /* <DEDUP_REMOVED lines=21> */
[----:B------:R-:W-:Y:S02]  /*8210*/  HADD2.F32 R27, -RZ, R27.H1_H1 ;  /* 0x3000001bff1b7230 */ /* 0x000fe40000004100 */
[----:B------:R-:W-:Y:S01]  /*8220*/  FFMA.FTZ R44, R33, R38, R39 ;  /* 0x00000026212c7223 */ /* 0x000fe20000010027 */
[--C-:B------:R-:W-:Y:S01]  /*8230*/  HADD2.F32 R35, -RZ, R37.reuse.H0_H0 ;  /* 0x20000025ff237230 */ /* 0x100fe20000004100 */
[----:B------:R-:W-:Y:S01]  /*8240*/  F2FP.SATFINITE.E4M3.F32.PACK_AB_MERGE_C R34, R49, R34, RZ ;  /* 0x000000223122723e */ /* 0x000fe200048070ff */
[--C-:B------:R-:W-:Y:S02]  /*8250*/  HADD2.F32 R33, -RZ, R36.reuse.H0_H0 ;  /* 0x20000024ff217230 */ /* 0x100fe40000004100 */
[----:B------:R-:W-:Y:S02]  /*8260*/  HADD2.F32 R38, -RZ, R37.H1_H1 ;  /* 0x30000025ff267230 */ /* 0x000fe40000004100 */
[----:B------:R-:W-:Y:S01]  /*8270*/  FMUL.FTZ R39, R28, R35 ;  /* 0x000000231c277220 */ /* 0x000fe20000410000 */
[----:B------:R-:W-:-:S02]  /*8280*/  HADD2.F32 R36, -RZ, R36.H1_H1 ;  /* 0x30000024ff247230 */ /* 0x000fc40000004100 */
[----:B------:R-:W-:Y:S01]  /*8290*/  FMUL.FTZ R41, R28, R33 ;  /* 0x000000211c297220 */ /* 0x000fe20000410000 */
[--C-:B------:R-:W-:Y:S01]  /*82a0*/  HADD2.F32 R20, -RZ, R13.reuse.H0_H0 ;  /* 0x2000000dff147230 */ /* 0x100fe20000004100 */
[----:B------:R-:W-:Y:S01]  /*82b0*/  F2FP.F16.E4M3.UNPACK_B R37, R4.H1 ;  /* 0x00000004ff25723e */ /* 0x000fe200030006ff */
[----:B------:R-:W-:Y:S02]  /*82c0*/  HADD2.F32 R13, -RZ, R13.H1_H1 ;  /* 0x3000000dff0d7230 */ /* 0x000fe40000004100 */
[C---:B------:R-:W-:Y:S01]  /*82d0*/  FMUL.FTZ R40, R27.reuse, R38 ;  /* 0x000000261b287220 */ /* 0x040fe20000410000 */
[----:B------:R-:W-:Y:S01]  /*82e0*/  F2FP.F16.E4M3.UNPACK_B R28, R3.H1 ;  /* 0x00000003ff1c723e */ /* 0x000fe200030006ff */
[----:B------:R-:W-:Y:S01]  /*82f0*/  FMUL.FTZ R27, R27, R36 ;  /* 0x000000241b1b7220 */ /* 0x000fe20000410000 */
[C---:B------:R-:W-:Y:S01]  /*8300*/  FFMA.FTZ R39, R20.reuse, R33, -R39 ;  /* 0x0000002114277223 */ /* 0x040fe20000010827 */
[----:B------:R-:W-:Y:S01]  /*8310*/  FFMA.FTZ R41, R20, R35, R41 ;  /* 0x0000002314297223 */ /* 0x000fe20000010029 */
[----:B------:R-:W-:-:S02]  /*8320*/  HADD2.F32 R35, -RZ, R37.H0_H0 ;  /* 0x20000025ff237230 */ /* 0x000fc40000004100 */
[C---:B------:R-:W-:Y:S01]  /*8330*/  FFMA.FTZ R38, R13.reuse, R38, R27 ;  /* 0x000000260d267223 */ /* 0x040fe2000001001b */
[----:B------:R-:W-:Y:S02]  /*8340*/  HADD2.F32 R20, -RZ, R26.H0_H0 ;  /* 0x2000001aff147230 */ /* 0x000fe40000004100 */
[----:B------:R-:W-:Y:S01]  /*8350*/  FFMA.FTZ R40, R13, R36, -R40 ;  /* 0x000000240d287223 */ /* 0x000fe20000010828 */
[--C-:B------:R-:W-:Y:S01]  /*8360*/  HADD2.F32 R27, -RZ, R28.reuse.H0_H0 ;  /* 0x2000001cff1b7230 */ /* 0x100fe20000004100 */
[----:B------:R-:W-:Y:S01]  /*8370*/  F2FP.F16.E4M3.UNPACK_B R3, R3 ;  /* 0x00000003ff03723e */ /* 0x000fe200020006ff */
[----:B------:R-:W-:Y:S02]  /*8380*/  HADD2.F32 R33, -RZ, R28.H1_H1 ;  /* 0x3000001cff217230 */ /* 0x000fe40000004100 */
[C---:B------:R-:W-:Y:S01]  /*8390*/  FMUL.FTZ R28, R20.reuse, R35 ;  /* 0x00000023141c7220 */ /* 0x040fe20000410000 */
[----:B------:R-:W-:Y:S02]  /*83a0*/  HADD2.F32 R13, -RZ, R14.H0_H0 ;  /* 0x2000000eff0d7230 */ /* 0x000fe40000004100 */
[----:B------:R-:W-:Y:S01]  /*83b0*/  FMUL.FTZ R20, R20, R27 ;  /* 0x0000001b14147220 */ /* 0x000fe20000410000 */
[----:B------:R-:W-:Y:S01]  /*83c0*/  HADD2.F32 R37, -RZ, R37.H1_H1 ;  /* 0x30000025ff257230 */ /* 0x000fe20000004100 */
[----:B------:R-:W-:Y:S01]  /*83d0*/  F2FP.SATFINITE.E4M3.F32.PACK_AB_MERGE_C R44, R44, R45, RZ ;  /* 0x0000002d2c2c723e */ /* 0x000fe200048070ff */
[----:B------:R-:W-:-:S02]  /*83e0*/  HADD2.F32 R26, -RZ, R26.H1_H1 ;  /* 0x3000001aff1a7230 */ /* 0x000fc40000004100 */
        /* <DEDUP_REMOVED lines=8> */
[----:B------:R-:W-:Y:S02]  /*8470*/  HADD2.F32 R4, -RZ, R7.H0_H0 ;  /* 0x20000007ff047230 */ /* 0x000fe40000004100 */
[----:B------:R-:W-:Y:S01]  /*8480*/  FFMA.FTZ R46, R14, R37, R26 ;  /* 0x000000250e2e7223 */ /* 0x000fe2000001001a */
[----:B------:R-:W-:-:S02]  /*8490*/  HADD2.F32 R26, -RZ, R20.H0_H0 ;  /* 0x20000014ff1a7230 */ /* 0x000fc40000004100 */
[----:B------:R-:W-:Y:S01]  /*84a0*/  FFMA.FTZ R33, R14, R33, -R27 ;  /* 0x000000210e217223 */ /* 0x000fe2000001081b */
        /* <DEDUP_REMOVED lines=9> */
[----:B------:R-:W-:Y:S01]  /*8540*/  FMUL.FTZ R7, R7, R14 ;  /* 0x0000000e07077220 */ /* 0x000fe20000410000 */
        /* <DEDUP_REMOVED lines=14> */
[----:B------:R0:W-:Y:S04]  /*8630*/  STS.128 [R50+0xb000], R4 ;  /* 0x00b0000432007388 */ /* 0x0001e80000000c00 */
[----:B------:R0:W-:Y:S02]  /*8640*/  STS.128 [R0+0xb000], R8 ;  /* 0x00b0000800007388 */ /* 0x0001e40000000c00 */
.L_x_15484:
[----:B------:R-:W-:Y:S05]  /*8650*/  BSYNC B0 ;  /* 0x0000000000007941 */ /* 0x000fea0003800000 */
.L_x_15477:
        /* <DEDUP_REMOVED lines=8> */
.L_x_15474:
[----:B------:R-:W-:-:S13]  /*86e0*/  ISETP.NE.AND P0, PT, R157, 0x3, PT ;  /* 0x000000039d00780c */ /* 0x000fda0003f05270 */
[----:B------:R-:W-:Y:S05]  /*86f0*/  @!P0 BRA `(.L_x_15492) ;  /* 0x0000000000048947 */ /* 0x000fea0003800000 */
[----:B------:R-:W-:Y:S01]  /*8700*/  BPT.TRAP 0x1 ;  /* 0x000000040000795c */ /* 0x000fe20000300000 */
.L_x_15492:
[----:B0----5:R-:W-:Y:S01]  /*8710*/  IMAD R12, R22, 0x8, R18 ;  /* 0x00000008160c7824 */ /* 0x021fe200078e0212 */
[----:B-1----:R-:W-:-:S04]  /*8720*/  SHF.L.U32 R3, R156, 0x1f, RZ ;  /* 0x0000001f9c037819 */ /* 0x002fc800000006ff */
[----:B------:R0:W1:Y:S01]  /*8730*/  SYNCS.PHASECHK.TRANS64.TRYWAIT P1, [R12+URZ+0x13230], R3 ;  /* 0x013230030c0075a7 */ /* 0x000062000802017f */
[----:B------:R-:W-:Y:S05]  /*8740*/  @!P0 BRA `(.L_x_15493) ;  /* 0x0000000000048947 */ /* 0x000fea0003800000 */
[----:B------:R-:W-:Y:S01]  /*8750*/  BPT.TRAP 0x1 ;  /* 0x000000040000795c */ /* 0x000fe20000300000 */
.L_x_15493:
[----:B--2---:R-:W-:-:S05]  /*8760*/  VIADD R0, R18, 0xe000 ;  /* 0x0000e00012007836 */ /* 0x004fca0000000000 */
        /* <DEDUP_REMOVED lines=8> */
.L_x_15494:
[----:B--2---:R-:W-:Y:S01]  /*87f0*/  IMAD.MOV.U32 R4, RZ, RZ, R10 ;  /* 0x000000ffff047224 */ /* 0x004fe200078e000a */
[----:B------:R-:W-:Y:S05]  /*8800*/  WARPSYNC.ALL ;  /* 0x0000000000007948 */ /* 0x000fea0003800000 */
[----:B------:R-:W-:Y:S01]  /*8810*/  IMAD.MOV.U32 R5, RZ, RZ, -0x7fffffe0 ;  /* 0x80000020ff057424 */ /* 0x000fe200078e00ff */
[----:B------:R-:W-:Y:S01]  /*8820*/  R2UR UR6, R4 ;  /* 0x00000000040672ca */ /* 0x000fe200000e0000 */
[----:B------:R-:W-:Y:S01]  /*8830*/  WARPGROUP.ARRIVE ;  /* 0x00000000000079c5 */ /* 0x000fe20000000000 */
[----:B------:R-:W-:Y:S01]  /*8840*/  LOP3.LUT R4, R29, 0x10000, RZ, 0xfc, !PT ;  /* 0x000100001d047812 */ /* 0x000fe200078efcff */
[----:B------:R-:W-:Y:S01]  /*8850*/  IMAD.MOV.U32 R7, RZ, RZ, -0x7fffffe0 ;  /* 0x80000020ff077424 */ /* 0x000fe200078e00ff */
[C---:B------:R-:W-:Y:S01]  /*8860*/  R2UR UR7, R5.reuse ;  /* 0x00000000050772ca */ /* 0x040fe200000e0000 */
[----:B------:R-:W-:Y:S01]  /*8870*/  VIADD R8, R10, 0x100 ;  /* 0x000001000a087836 */ /* 0x000fe20000000000 */
[----:B------:R-:W-:Y:S01]  /*8880*/  R2UR UR4, R4 ;  /* 0x00000000040472ca */ /* 0x000fe200000e0000 */
[----:B------:R-:W-:Y:S01]  /*8890*/  IMAD.MOV.U32 R9, RZ, RZ, -0x7fffffe0 ;  /* 0x80000020ff097424 */ /* 0x000fe200078e00ff */
[----:B------:R-:W-:Y:S01]  /*88a0*/  R2UR UR5, R5 ;  /* 0x00000000050572ca */ /* 0x000fe200000e0000 */
[C---:B----4-:R-:W-:Y:S01]  /*88b0*/  VIADD R14, R10.reuse, 0x200 ;  /* 0x000002000a0e7836 */ /* 0x050fe20000000000 */
[----:B------:R-:W-:Y:S01]  /*88c0*/  IADD3 R6, R10, 0x80, RZ ;  /* 0x000000800a067810 */ /* 0x000fe20007ffe0ff */
[----:B------:R-:W-:Y:S01]  /*88d0*/  IMAD.MOV.U32 R15, RZ, RZ, -0x7fffffe0 ;  /* 0x80000020ff0f7424 */ /* 0x000fe200078e00ff */
[----:B------:R-:W-:Y:S01]  /*88e0*/  R2UR UR11, R7 ;  /* 0x00000000070b72ca */ /* 0x000fe200000e0000 */
[----:B------:R-:W-:Y:S01]  /*88f0*/  IMAD.MOV.U32 R11, RZ, RZ, -0x7fffffe0 ;  /* 0x80000020ff0b7424 */ /* 0x000fe200078e00ff */
[----:B------:R-:W-:Y:S01]  /*8900*/  R2UR UR10, R6 ;  /* 0x00000000060a72ca */ /* 0x000fe200000e0000 */
[----:B------:R-:W-:Y:S01]  /*8910*/  VIADD R6, R10, 0x180 ;  /* 0x000001800a067836 */ /* 0x000fe20000000000 */
[----:B------:R-:W-:-:S02]  /*8920*/  R2UR UR8, R4 ;  /* 0x00000000040872ca */ /* 0x000fc400000e0000 */
[----:B------:R-:W-:Y:S02]  /*8930*/  R2UR UR9, R5 ;  /* 0x00000000050972ca */ /* 0x000fe400000e0000 */
[----:B------:R-:W-:Y:S01]  /*8940*/  R2UR UR14, R8 ;  /* 0x00000000080e72ca */ /* 0x000fe200000e0000 */
[----:B------:R-:W-:Y:S01]  /*8950*/  QGMMA.64x32x32.F32.E4M3.E4M3 R88, gdesc[UR4], RZ, !UPT, gsb0 ;  /* 0x00600000045879f3 */ /* 0x000fe2000c0008ff */
[----:B------:R-:W-:Y:S01]  /*8960*/  R2UR UR15, R9 ;  /* 0x00000000090f72ca */ /* 0x000fe200000e0000 */
[----:B------:R-:W-:Y:S01]  /*8970*/  VIADD R8, R10, 0x82 ;  /* 0x000000820a087836 */ /* 0x000fe20000000000 */
[----:B------:R-:W-:Y:S01]  /*8980*/  R2UR UR12, R4 ;  /* 0x00000000040c72ca */ /* 0x000fe200000e0000 */
[----:B------:R-:W-:Y:S01]  /*8990*/  IMAD.MOV.U32 R9, RZ, RZ, -0x7fffffe0 ;  /* 0x80000020ff097424 */ /* 0x000fe200078e00ff */
[----:B------:R-:W-:Y:S02]  /*89a0*/  R2UR UR13, R5 ;  /* 0x00000000050d72ca */ /* 0x000fe400000e0000 */
        /* <DEDUP_REMOVED lines=8> */
[----:B------:R-:W-:Y:S02]  /*8a30*/  R2UR UR20, R4 ;  /* 0x00000000041472ca */ /* 0x000fe400000e0000 */
[----:B------:R-:W-:Y:S02]  /*8a40*/  R2UR UR21, R5 ;  /* 0x00000000051572ca */ /* 0x000fe400000e0000 */
[----:B------:R-:W-:Y:S01]  /*8a50*/  R2UR UR6, R6 ;  /* 0x00000000060672ca */ /* 0x000fe200000e0000 */
[----:B------:R-:W-:Y:S01]  /*8a60*/  VIADD R6, R10, 0x102 ;  /* 0x000001020a067836 */ /* 0x000fe20000000000 */
[----:B------:R-:W-:Y:S01]  /*8a70*/  R2UR UR7, R7 ;  /* 0x00000000070772ca */ /* 0x000fe200000e0000 */
[----:B------:R-:W-:Y:S01]  /*8a80*/  IMAD.MOV.U32 R7, RZ, RZ, -0x7fffffe0 ;  /* 0x80000020ff077424 */ /* 0x000fe200078e00ff */
        /* <DEDUP_REMOVED lines=53> */
.L_x_15496:
[----:B------:R-:W2:Y:S01]  /*8de0*/  LDL R0, [R1+0x4c] ;  /* 0x00004c0001007983 */ /* 0x000ea20000100800 */
[----:B01----:R-:W0:Y:S03]  /*8df0*/  LDC R3, c[0x0][0x448] ;  /* 0x00011200ff037b82 */ /* 0x003e260000000800 */
        /* <DEDUP_REMOVED lines=10> */
[----:B-1----:R-:W-:-:S05]  /*8ea0*/  @P4 SHF.R.U32.HI R8, RZ, R9, R0 ;  /* 0x00000009ff084219 */ /* 0x002fca0000011600 */
[----:B------:R-:W0:Y:S01]  /*8eb0*/  SHFL.IDX PT, R9, R8, 0x1, 0x1c1f ;  /* 0x003c1f0008097f89 */ /* 0x000e2200000e0000 */
[----:B------:R-:W-:Y:S02]  /*8ec0*/  IMAD.MOV.U32 R3, RZ, RZ, -0xa0 ;  /* 0xffffff60ff037424 */ /* 0x000fe400078e00ff */
[C---:B---3--:R-:W-:Y:S02]  /*8ed0*/  IMAD R0, R104.reuse, -0xa0, R106 ;  /* 0xffffff6068007824 */ /* 0x048fe400078e026a */
[----:B------:R-:W-:-:S03]  /*8ee0*/  IMAD R3, R104, R3, 0xa1 ;  /* 0x000000a168037424 */ /* 0x000fc600078e0203 */
[----:B------:R-:W-:Y:S01]  /*8ef0*/  IADD3 R0, R0, 0xa0, RZ ;  /* 0x000000a000007810 */ /* 0x000fe20007ffe0ff */
[----:B----4-:R-:W-:-:S04]  /*8f00*/  IMAD R3, R10, -0x2, R3 ;  /* 0xfffffffe0a037824 */ /* 0x010fc800078e0203 */
[----:B------:R-:W-:Y:S01]  /*8f10*/  IMAD R10, R10, -0x2, R0 ;  /* 0xfffffffe0a0a7824 */ /* 0x000fe200078e0200 */
        /* <DEDUP_REMOVED lines=135> */
[----:B------:R-:W-:Y:S01]  /*9790*/  FFMA.FTZ R30, R2, R13, -R39 ;  /* 0x0000000d021e7223 */ /* 0x000fe20000010827 */
[----:B------:R-:W-:Y:S02]  /*97a0*/  FSEL R13, R88, -INF , P1 ;  /* 0xff800000580d7808 */ /* 0x000fe40000800000 */
[----:B------:R0:W-:Y:S01]  /*97b0*/  MUFU.EX2 R20, R91 ;  /* 0x0000005b00147308 */ /* 0x0001e20000000800 */
[----:B------:R-:W-:-:S02]  /*97c0*/  ISETP.GT.AND P1, PT, R3, 0x9, PT ;  /* 0x000000090300780c */ /* 0x000fc40003f24270 */
[----:B------:R-:W-:Y:S02]  /*97d0*/  FMNMX.FTZ R10, R13, R89, !PT ;  /* 0x000000590d0a7209 */ /* 0x000fe40007810000 */
[----:B------:R-:W-:Y:S02]  /*97e0*/  ISETP.GT.AND P2, PT, R3, 0x10, PT ;  /* 0x000000100300780c */ /* 0x000fe40003f44270 */
[----:B0-----:R-:W-:Y:S01]  /*97f0*/  FSEL R91, R92, -INF , P3 ;  /* 0xff8000005c5b7808 */ /* 0x001fe20001800000 */
[----:B------:R0:W-:Y:S01]  /*9800*/  MUFU.EX2 R8, R30 ;  /* 0x0000001e00087308 */ /* 0x0001e20000000800 */
[----:B------:R-:W-:Y:S01]  /*9810*/  FSEL R93, R93, -INF , P1 ;  /* 0xff8000005d5d7808 */ /* 0x000fe20000800000 */
[----:B------:R-:W-:Y:S01]  /*9820*/  FFMA.FTZ R34, R2, R15, -R39 ;  /* 0x0000000f02227223 */ /* 0x000fe20000010827 */
[----:B------:R-:W-:Y:S02]  /*9830*/  ISETP.GT.AND P1, PT, R3, 0x11, PT ;  /* 0x000000110300780c */ /* 0x000fe40003f24270 */
[----:B------:R-:W-:-:S02]  /*9840*/  FSEL R15, R96, -INF , P2 ;  /* 0xff800000600f7808 */ /* 0x000fc40001000000 */
[----:B0-----:R-:W-:-:S04]  /*9850*/  FMNMX.FTZ R30, R91, R10, !PT ;  /* 0x0000000a5b1e7209 */ /* 0x001fc80007810000 */
[----:B------:R-:W-:Y:S02]  /*9860*/  FMNMX.FTZ R30, R93, R30, !PT ;  /* 0x0000001e5d1e7209 */ /* 0x000fe40007810000 */
[----:B------:R-:W-:Y:S02]  /*9870*/  ISETP.GT.AND P2, PT, R3, 0x18, PT ;  /* 0x000000180300780c */ /* 0x000fe40003f44270 */
[----:B------:R-:W-:Y:S02]  /*9880*/  FSEL R97, R97, -INF , P1 ;  /* 0xff80000061617808 */ /* 0x000fe40000800000 */
[----:B------:R-:W-:Y:S01]  /*9890*/  FMNMX.FTZ R30, R15, R30, !PT ;  /* 0x0000001e0f1e7209 */ /* 0x000fe20007810000 */
[C-C-:B------:R-:W-:Y:S01]  /*98a0*/  FFMA.FTZ R26, R2.reuse, R95, -R39.reuse ;  /* 0x0000005f021a7223 */ /* 0x140fe20000010827 */
[----:B------:R-:W-:-:S01]  /*98b0*/  FFMA.FTZ R95, R2, R99, -R39 ;  /* 0x00000063025f7223 */ /* 0x000fc20000010827 */
[----:B------:R-:W-:Y:S02]  /*98c0*/  ISETP.GT.AND P1, PT, R3, 0x19, PT ;  /* 0x000000190300780c */ /* 0x000fe40003f24270 */
[----:B------:R-:W-:-:S02]  /*98d0*/  FSEL R99, R100, -INF , P2 ;  /* 0xff80000064637808 */ /* 0x000fc40001000000 */
[----:B------:R-:W-:Y:S02]  /*98e0*/  FMNMX.FTZ R30, R97, R30, !PT ;  /* 0x0000001e611e7209 */ /* 0x000fe40007810000 */
[----:B------:R-:W-:Y:S02]  /*98f0*/  FSEL R101, R101, -INF , P1 ;  /* 0xff80000065657808 */ /* 0x000fe40000800000 */
[----:B------:R-:W-:Y:S02]  /*9900*/  ISETP.GT.AND P1, PT, R3, 0x20, PT ;  /* 0x000000200300780c */ /* 0x000fe40003f24270 */
[----:B------:R-:W-:Y:S02]  /*9910*/  FMNMX.FTZ R30, R99, R30, !PT ;  /* 0x0000001e631e7209 */ /* 0x000fe40007810000 */
[----:B------:R-:W-:Y:S02]  /*9920*/  ISETP.GT.AND P2, PT, R3, 0x21, PT ;  /* 0x000000210300780c */ /* 0x000fe40003f44270 */
[----:B------:R-:W-:-:S02]  /*9930*/  FSEL R135, R72, -INF , P1 ;  /* 0xff80000048877808 */ /* 0x000fc40000800000 */
[----:B------:R-:W-:Y:S01]  /*9940*/  FMNMX.FTZ R30, R101, R30, !PT ;  /* 0x0000001e651e7209 */ /* 0x000fe20007810000 */
[----:B------:R0:W-:Y:S01]  /*9950*/  MUFU.EX2 R10, R34 ;  /* 0x00000022000a7308 */ /* 0x0001e20000000800 */
[----:B------:R-:W-:Y:S02]  /*9960*/  ISETP.GT.AND P1, PT, R3, 0x28, PT ;  /* 0x000000280300780c */ /* 0x000fe40003f24270 */
[----:B------:R-:W-:Y:S01]  /*9970*/  FSEL R73, R73, -INF , P2 ;  /* 0xff80000049497808 */ /* 0x000fe20001000000 */
[----:B------:R-:W-:-:S01]  /*9980*/  FFMA.FTZ R42, R2, R75, -R39 ;  /* 0x0000004b022a7223 */ /* 0x000fc20000010827 */
[----:B------:R-:W-:Y:S02]  /*9990*/  ISETP.GT.AND P2, PT, R3, 0x29, PT ;  /* 0x000000290300780c */ /* 0x000fe40003f44270 */
[----:B0-----:R-:W-:Y:S02]  /*99a0*/  FMNMX.FTZ R34, R135, R30, !PT ;  /* 0x0000001e87227209 */ /* 0x001fe40007810000 */
[----:B------:R-:W-:-:S02]  /*99b0*/  FSEL R75, R76, -INF , P1 ;  /* 0xff8000004c4b7808 */ /* 0x000fc40000800000 */
        /* <DEDUP_REMOVED lines=10> */
[----:B------:R-:W-:Y:S01]  /*9a60*/  FMNMX.FTZ R38, R105, R38, !PT ;  /* 0x0000002669267209 */ /* 0x000fe20007810000 */
[----:B------:R-:W-:Y:S01]  /*9a70*/  FFMA.FTZ R137, R2, R79, -R39 ;  /* 0x0000004f02897223 */ /* 0x000fe20000010827 */
[----:B------:R-:W-:Y:S02]  /*9a80*/  ISETP.GT.AND P2, PT, R3, 0x39, PT ;  /* 0x000000390300780c */ /* 0x000fe40003f44270 */
[----:B------:R-:W-:-:S02]  /*9a90*/  FSEL R79, R84, -INF , P1 ;  /* 0xff800000544f7808 */ /* 0x000fc40000800000 */
[----:B------:R-:W-:Y:S01]  /*9aa0*/  FMNMX.FTZ R38, R81, R38, !PT ;  /* 0x0000002651267209 */ /* 0x000fe20007810000 */
[----:B------:R0:W-:Y:S01]  /*9ab0*/  MUFU.EX2 R30, R42 ;  /* 0x0000002a001e7308 */ /* 0x0001e20000000800 */
[----:B------:R-:W-:Y:S02]  /*9ac0*/  FSEL R85, R85, -INF , P2 ;  /* 0xff80000055557808 */ /* 0x000fe40001000000 */
[C---:B------:R-:W-:Y:S02]  /*9ad0*/  ISETP.GT.AND P1, PT, R3.reuse, 0x40, PT ;  /* 0x000000400300780c */ /* 0x040fe40003f24270 */
[----:B------:R-:W-:Y:S02]  /*9ae0*/  ISETP.GT.AND P2, PT, R3, 0x41, PT ;  /* 0x000000410300780c */ /* 0x000fe40003f44270 */
[----:B0-----:R-:W-:Y:S01]  /*9af0*/  FMNMX.FTZ R42, R79, R38, !PT ;  /* 0x000000264f2a7209 */ /* 0x001fe20007810000 */
[----:B------:R0:W-:Y:S03]  /*9b00*/  MUFU.EX2 R34, R46 ;  /* 0x0000002e00227308 */ /* 0x0001e60000000800 */
[----:B------:R-:W-:Y:S01]  /*9b10*/  FMNMX.FTZ R42, R85, R42, !PT ;  /* 0x0000002a552a7209 */ /* 0x000fe20007810000 */
[----:B0-----:R-:W-:Y:S01]  /*9b20*/  FFMA.FTZ R46, R2, R107, -R39 ;  /* 0x0000006b022e7223 */ /* 0x001fe20000010827 */
[----:B------:R-:W-:-:S02]  /*9b30*/  FSEL R107, R56, -INF , P1 ;  /* 0xff800000386b7808 */ /* 0x000fc40000800000 */
[----:B------:R-:W-:Y:S02]  /*9b40*/  ISETP.GT.AND P1, PT, R3, 0x48, PT ;  /* 0x000000480300780c */ /* 0x000fe40003f24270 */
[----:B------:R-:W-:Y:S02]  /*9b50*/  FSEL R57, R57, -INF , P2 ;  /* 0xff80000039397808 */ /* 0x000fe40001000000 */
[----:B------:R-:W-:Y:S01]  /*9b60*/  FMNMX.FTZ R42, R107, R42, !PT ;  /* 0x0000002a6b2a7209 */ /* 0x000fe20007810000 */
[----:B------:R-:W-:-:S01]  /*9b70*/  FFMA.FTZ R139, R2, R83, -R39 ;  /* 0x00000053028b7223 */ /* 0x000fc20000010827 */
[----:B------:R-:W-:Y:S02]  /*9b80*/  ISETP.GT.AND P2, PT, R3, 0x49, PT ;  /* 0x000000490300780c */ /* 0x000fe40003f44270 */
[----:B------:R-:W-:Y:S02]  /*9b90*/  FSEL R83, R60, -INF , P1 ;  /* 0xff8000003c537808 */ /* 0x000fe40000800000 */
[----:B------:R-:W-:Y:S01]  /*9ba0*/  FMNMX.FTZ R42, R57, R42, !PT ;  /* 0x0000002a392a7209 */ /* 0x000fe20007810000 */
[----:B------:R0:W-:Y:S01]  /*9bb0*/  MUFU.EX2 R38, R46 ;  /* 0x0000002e00267308 */ /* 0x0001e20000000800 */
[----:B------:R-:W-:-:S02]  /*9bc0*/  ISETP.GT.AND P1, PT, R3, 0x50, PT ;  /* 0x000000500300780c */ /* 0x000fc40003f24270 */
[----:B------:R-:W-:Y:S01]  /*9bd0*/  FSEL R61, R61, -INF , P2 ;  /* 0xff8000003d3d7808 */ /* 0x000fe20001000000 */
[----:B------:R-:W-:-:S01]  /*9be0*/  FFMA.FTZ R50, R2, R109, -R39 ;  /* 0x0000006d02327223 */ /* 0x000fc20000010827 */
[----:B------:R-:W-:Y:S02]  /*9bf0*/  ISETP.GT.AND P2, PT, R3, 0x51, PT ;  /* 0x000000510300780c */ /* 0x000fe40003f44270 */
[----:B0-----:R-:W-:Y:S02]  /*9c00*/  FMNMX.FTZ R46, R83, R42, !PT ;  /* 0x0000002a532e7209 */ /* 0x001fe40007810000 */
[----:B------:R-:W-:Y:S02]  /*9c10*/  FSEL R109, R64, -INF , P1 ;  /* 0xff800000406d7808 */ /* 0x000fe40000800000 */
[----:B------:R-:W-:Y:S02]  /*9c20*/  FMNMX.FTZ R46, R61, R46, !PT ;  /* 0x0000002e3d2e7209 */ /* 0x000fe40007810000 */
[----:B------:R-:W-:-:S02]  /*9c30*/  ISETP.GT.AND P1, PT, R3, 0x58, PT ;  /* 0x000000580300780c */ /* 0x000fc40003f24270 */
[----:B------:R-:W-:Y:S02]  /*9c40*/  FSEL R65, R65, -INF , P2 ;  /* 0xff80000041417808 */ /* 0x000fe40001000000 */
[----:B------:R-:W-:Y:S01]  /*9c50*/  FMNMX.FTZ R46, R109, R46, !PT ;  /* 0x0000002e6d2e7209 */ /* 0x000fe20007810000 */
[----:B------:R-:W-:-:S01]  /*9c60*/  FFMA.FTZ R141, R2, R87, -R39 ;  /* 0x00000057028d7223 */ /* 0x000fc20000010827 */
[----:B------:R-:W-:Y:S02]  /*9c70*/  ISETP.GT.AND P2, PT, R3, 0x59, PT ;  /* 0x000000590300780c */ /* 0x000fe40003f44270 */
[----:B------:R-:W-:Y:S02]  /*9c80*/  FSEL R87, R68, -INF , P1 ;  /* 0xff80000044577808 */ /* 0x000fe40000800000 */
[----:B------:R-:W-:Y:S02]  /*9c90*/  FMNMX.FTZ R46, R65, R46, !PT ;  /* 0x0000002e412e7209 */ /* 0x000fe40007810000 */
[----:B------:R-:W-:-:S02]  /*9ca0*/  FSEL R69, R69, -INF , P2 ;  /* 0xff80000045457808 */ /* 0x000fc40001000000 */
[----:B------:R-:W-:Y:S02]  /*9cb0*/  ISETP.GT.AND P1, PT, R3, 0x60, PT ;  /* 0x000000600300780c */ /* 0x000fe40003f24270 */
[----:B------:R-:W-:Y:S01]  /*9cc0*/  FMNMX.FTZ R46, R87, R46, !PT ;  /* 0x0000002e572e7209 */ /* 0x000fe20007810000 */
[----:B------:R0:W-:Y:S01]  /*9cd0*/  MUFU.EX2 R42, R50 ;  /* 0x00000032002a7308 */ /* 0x0001e20000000800 */
[----:B------:R-:W-:Y:S02]  /*9ce0*/  ISETP.GT.AND P2, PT, R3, 0x61, PT ;  /* 0x000000610300780c */ /* 0x000fe40003f44270 */
[----:B------:R-:W-:Y:S01]  /*9cf0*/  FMNMX.FTZ R46, R69, R46, !PT ;  /* 0x0000002e452e7209 */ /* 0x000fe20007810000 */
[----:B0-----:R-:W-:-:S01]  /*9d00*/  FFMA.FTZ R50, R2, R111, -R39 ;  /* 0x0000006f02327223 */ /* 0x001fc20000010827 */
[----:B------:R-:W-:Y:S02]  /*9d10*/  FSEL R111, R40, -INF , P1 ;  /* 0xff800000286f7808 */ /* 0x000fe40000800000 */
[----:B------:R-:W-:-:S02]  /*9d20*/  ISETP.GT.AND P1, PT, R3, 0x68, PT ;  /* 0x000000680300780c */ /* 0x000fc40003f24270 */
[----:B------:R-:W-:Y:S02]  /*9d30*/  FSEL R41, R41, -INF , P2 ;  /* 0xff80000029297808 */ /* 0x000fe40001000000 */
[----:B------:R-:W-:Y:S01]  /*9d40*/  FMNMX.FTZ R46, R111, R46, !PT ;  /* 0x0000002e6f2e7209 */ /* 0x000fe20007810000 */
[----:B------:R-:W-:Y:S01]  /*9d50*/  FFMA.FTZ R143, R2, R59, -R39 ;  /* 0x0000003b028f7223 */ /* 0x000fe20000010827 */
[----:B------:R-:W-:Y:S02]  /*9d60*/  ISETP.GT.AND P2, PT, R3, 0x69, PT ;  /* 0x000000690300780c */ /* 0x000fe40003f44270 */
        /* <DEDUP_REMOVED lines=9> */
[----:B------:R-:W-:-:S02]  /*9e00*/  ISETP.GT.AND P1, PT, R3, 0x78, PT ;  /* 0x000000780300780c */ /* 0x000fc40003f24270 */
[----:B------:R-:W-:Y:S02]  /*9e10*/  FSEL R49, R49, -INF , P2 ;  /* 0xff80000031317808 */ /* 0x000fe40001000000 */
[----:B------:R-:W-:Y:S01]  /*9e20*/  FMNMX.FTZ R46, R113, R46, !PT ;  /* 0x0000002e712e7209 */ /* 0x000fe20007810000 */
[----:B------:R-:W-:Y:S01]  /*9e30*/  FFMA.FTZ R145, R2, R63, -R39 ;  /* 0x0000003f02917223 */ /* 0x000fe20000010827 */
[----:B------:R-:W-:Y:S02]  /*9e40*/  ISETP.GT.AND P2, PT, R3, 0x79, PT ;  /* 0x000000790300780c */ /* 0x000fe40003f44270 */
[----:B------:R-:W-:Y:S02]  /*9e50*/  FSEL R63, R52, -INF , P1 ;  /* 0xff800000343f7808 */ /* 0x000fe40000800000 */
[----:B------:R-:W-:Y:S02]  /*9e60*/  FMNMX.FTZ R46, R49, R46, !PT ;  /* 0x0000002e312e7209 */ /* 0x000fe40007810000 */
[----:B------:R-:W-:-:S02]  /*9e70*/  FSEL R53, R53, -INF , P2 ;  /* 0xff80000035357808 */ /* 0x000fc40001000000 */
[----:B------:R-:W-:Y:S02]  /*9e80*/  ISETP.GT.AND P1, PT, R3, 0x80, PT ;  /* 0x000000800300780c */ /* 0x000fe40003f24270 */
        /* <DEDUP_REMOVED lines=27> */
[----:B------:R-:W-:-:S04]  /*a040*/  FMNMX.FTZ R46, R71, R46, !PT ;  /* 0x0000002e472e7209 */ /* 0x000fc80007810000 */
[----:B------:R-:W-:Y:S01]  /*a050*/  FMNMX.FTZ R3, R37, R46, !PT ;  /* 0x0000002e25037209 */ /* 0x000fe20007810000 */
[----:B------:R0:W-:Y:S04]  /*a060*/  MUFU.EX2 R24, R48 ;  /* 0x0000003000187308 */ /* 0x0001e80000000800 */
[----:B0-----:R-:W0:Y:S02]  /*a070*/  SHFL.BFLY PT, R48, R3, 0x2, 0x1f ;  /* 0x0c401f0003307f89 */ /* 0x001e2400000e0000 */
        /* <DEDUP_REMOVED lines=10> */
[C-C-:B------:R-:W-:Y:S01]  /*a120*/  FFMA.FTZ R60, R2.reuse, R91, -R56.reuse ;  /* 0x0000005b023c7223 */ /* 0x140fe20000010838 */
[----:B------:R-:W0:Y:S01]  /*a130*/  MUFU.EX2 R9, R9 ;  /* 0x0000000900097308 */ /* 0x000e220000000800 */
[----:B------:R-:W-:-:S01]  /*a140*/  FFMA.FTZ R89, R2, R93, -R56 ;  /* 0x0000005d02597223 */ /* 0x000fc20000010838 */
[----:B------:R-:W-:-:S06]  /*a150*/  FFMA.FTZ R15, R2, R15, -R56 ;  /* 0x0000000f020f7223 */ /* 0x000fcc0000010838 */
[----:B------:R-:W-:Y:S08]  /*a160*/  MUFU.EX2 R13, R13 ;  /* 0x0000000d000d7308 */ /* 0x000ff00000000800 */
[----:B------:R-:W1:Y:S01]  /*a170*/  MUFU.EX2 R58, R58 ;  /* 0x0000003a003a7308 */ /* 0x000e620000000800 */
[----:B------:R-:W-:-:S07]  /*a180*/  FFMA.FTZ R62, R2, R97, -R56 ;  /* 0x00000061023e7223 */ /* 0x000fce0000010838 */
[----:B------:R-:W2:Y:S08]  /*a190*/  MUFU.EX2 R11, R11 ;  /* 0x0000000b000b7308 */ /* 0x000eb00000000800 */
[----:B------:R-:W3:Y:S01]  /*a1a0*/  MUFU.EX2 R60, R60 ;  /* 0x0000003c003c7308 */ /* 0x000ee20000000800 */
[----:B------:R-:W-:-:S07]  /*a1b0*/  FFMA.FTZ R64, R2, R99, -R56 ;  /* 0x0000006302407223 */ /* 0x000fce0000010838 */
[----:B------:R-:W4:Y:S08]  /*a1c0*/  MUFU.EX2 R26, R26 ;  /* 0x0000001a001a7308 */ /* 0x000f300000000800 */
[----:B------:R-:W5:Y:S01]  /*a1d0*/  MUFU.EX2 R89, R89 ;  /* 0x0000005900597308 */ /* 0x000f620000000800 */
[----:B------:R-:W-:-:S01]  /*a1e0*/  FFMA.FTZ R32, R2, R119, -R39 ;  /* 0x0000007702207223 */ /* 0x000fc20000010827 */
[----:B------:R-:W-:Y:S01]  /*a1f0*/  FFMA.FTZ R54, R2, R35, -R39 ;  /* 0x0000002302367223 */ /* 0x000fe20000010827 */
[----:B0-----:R-:W-:-:S01]  /*a200*/  FADD.FTZ R84, R9, R20 ;  /* 0x0000001409547221 */ /* 0x001fc20000010000 */
[----:B------:R-:W-:-:S04]  /*a210*/  FFMA.FTZ R82, R2, R45, -R56 ;  /* 0x0000002d02527223 */ /* 0x000fc80000010838 */
[----:B------:R-:W0:Y:S01]  /*a220*/  MUFU.EX2 R15, R15 ;  /* 0x0000000f000f7308 */ /* 0x000e220000000800 */
[----:B------:R-:W-:-:S01]  /*a230*/  FFMA.FTZ R103, R2, R103, -R39 ;  /* 0x0000006702677223 */ /* 0x000fc20000010827 */
[C-C-:B------:R-:W-:Y:S01]  /*a240*/  FFMA.FTZ R21, R2.reuse, R21, -R39.reuse ;  /* 0x0000001502157223 */ /* 0x140fe20000010827 */
[----:B------:R-:W-:-:S01]  /*a250*/  FFMA.FTZ R43, R2, R43, -R39 ;  /* 0x0000002b022b7223 */ /* 0x000fc20000010827 */
[C-C-:B------:R-:W-:Y:S01]  /*a260*/  FFMA.FTZ R36, R2.reuse, R121, -R39.reuse ;  /* 0x0000007902247223 */ /* 0x140fe20000010827 */
[----:B------:R-:W-:-:S01]  /*a270*/  FFMA.FTZ R47, R2, R47, -R39 ;  /* 0x0000002f022f7223 */ /* 0x000fc20000010827 */
[C-C-:B------:R-:W-:Y:S02]  /*a280*/  FFMA.FTZ R46, R2.reuse, R123, -R39.reuse ;  /* 0x0000007b022e7223 */ /* 0x140fe40000010827 */
        /* <DEDUP_REMOVED lines=10> */
[----:B------:R-:W-:Y:S01]  /*a330*/  FFMA.FTZ R14, R2, R14, -R39 ;  /* 0x0000000e020e7223 */ /* 0x000fe20000010827 */
[----:B-1----:R-:W-:-:S01]  /*a340*/  FADD.FTZ R45, R13, R58 ;  /* 0x0000003a0d2d7221 */ /* 0x002fc20000010000 */
[----:B------:R-:W-:-:S04]  /*a350*/  FFMA.FTZ R91, R2, R101, -R56 ;  /* 0x00000065025b7223 */ /* 0x000fc80000010838 */
[----:B------:R-:W1:Y:S01]  /*a360*/  MUFU.EX2 R62, R62 ;  /* 0x0000003e003e7308 */ /* 0x000e620000000800 */
[----:B--2---:R-:W-:-:S01]  /*a370*/  FFMA.FTZ R50, R2, R127, -R39 ;  /* 0x0000007f02327223 */ /* 0x004fc20000010827 */
[C-C-:B------:R-:W-:Y:S01]  /*a380*/  FFMA.FTZ R39, R2.reuse, R41, -R56.reuse ;  /* 0x0000002902277223 */ /* 0x140fe20000010838 */
[----:B------:R-:W-:-:S01]  /*a390*/  FFMA.FTZ R41, R2, R59, -R56 ;  /* 0x0000003b02297223 */ /* 0x000fc20000010838 */
[----:B------:R-:W-:Y:S01]  /*a3a0*/  FADD.FTZ R59, R11, R84 ;  /* 0x000000540b3b7221 */ /* 0x000fe20000010000 */
[----:B---3--:R-:W-:-:S01]  /*a3b0*/  FADD.FTZ R84, R60, R45 ;  /* 0x0000002d3c547221 */ /* 0x008fc20000010000 */
[----:B------:R-:W-:Y:S02]  /*a3c0*/  FFMA.FTZ R66, R2, R135, -R56 ;  /* 0x0000008702427223 */ /* 0x000fe40000010838 */
[----:B------:R-:W2:Y:S01]  /*a3d0*/  MUFU.EX2 R64, R64 ;  /* 0x0000004000407308 */ /* 0x000ea20000000800 */
[----:B------:R-:W-:Y:S02]  /*a3e0*/  VIADD R12, R12, 0x13240 ;  /* 0x000132400c0c7836 */ /* 0x000fe40000000000 */
[----:B----4-:R-:W-:Y:S01]  /*a3f0*/  FADD.FTZ R59, R26, R59 ;  /* 0x0000003b1a3b7221 */ /* 0x010fe20000010000 */
[----:B-----5:R-:W-:-:S01]  /*a400*/  FADD.FTZ R84, R89, R84 ;  /* 0x0000005459547221 */ /* 0x020fc20000010000 */
[C-C-:B------:R-:W-:Y:S01]  /*a410*/  FFMA.FTZ R73, R2.reuse, R73, -R56.reuse ;  /* 0x0000004902497223 */ /* 0x140fe20000010838 */
[----:B------:R-:W-:-:S02]  /*a420*/  FFMA.FTZ R80, R2, R69, -R56 ;  /* 0x0000004502507223 */ /* 0x000fc40000010838 */
[----:B------:R-:W3:Y:S01]  /*a430*/  MUFU.EX2 R103, R103 ;  /* 0x0000006700677308 */ /* 0x000ee20000000800 */
[----:B------:R-:W-:Y:S01]  /*a440*/  PRMT R69, R112, 0x654, R12 ;  /* 0x0000065470457816 */ /* 0x000fe2000000000c */
[----:B------:R-:W-:Y:S01]  /*a450*/  FADD.FTZ R86, R8, R59 ;  /* 0x0000003b08567221 */ /* 0x000fe20000010000 */
[----:B0-----:R-:W-:-:S01]  /*a460*/  FADD.FTZ R59, R15, R84 ;  /* 0x000000540f3b7221 */ /* 0x001fc20000010000 */
[----:B------:R-:W-:Y:S01]  /*a470*/  FFMA.FTZ R70, R2, R75, -R56 ;  /* 0x0000004b02467223 */ /* 0x000fe20000010838 */
[----:B------:R0:W-:Y:S03]  /*a480*/  SYNCS.ARRIVE.TRANS64.RED.A1T0 RZ, [R69+URZ], RZ ;  /* 0x000000ff45ff79a7 */ /* 0x0001e6000810043f */
[----:B------:R-:W4:Y:S01]  /*a490*/  MUFU.EX2 R91, R91 ;  /* 0x0000005b005b7308 */ /* 0x000f220000000800 */
[----:B-1----:R-:W-:-:S07]  /*a4a0*/  FADD.FTZ R59, R62, R59 ;  /* 0x0000003b3e3b7221 */ /* 0x002fce0000010000 */
[----:B------:R-:W1:Y:S01]  /*a4b0*/  MUFU.EX2 R21, R21 ;  /* 0x0000001500157308 */ /* 0x000e620000000800 */
[----:B0-----:R-:W-:-:S01]  /*a4c0*/  FADD.FTZ R69, R95, R86 ;  /* 0x000000565f457221 */ /* 0x001fc20000010000 */
[----:B------:R-:W-:-:S06]  /*a4d0*/  FFMA.FTZ R77, R2, R77, -R56 ;  /* 0x0000004d024d7223 */ /* 0x000fcc0000010838 */
[----:B------:R-:W0:Y:S01]  /*a4e0*/  MUFU.EX2 R66, R66 ;  /* 0x0000004200427308 */ /* 0x000e220000000800 */
[----:B------:R-:W-:-:S01]  /*a4f0*/  FADD.FTZ R86, R10, R69 ;  /* 0x000000450a567221 */ /* 0x000fc20000010000 */
[----:B--2---:R-:W-:-:S06]  /*a500*/  FADD.FTZ R84, R64, R59 ;  /* 0x0000003b40547221 */ /* 0x004fcc0000010000 */
[----:B------:R-:W2:Y:S01]  /*a510*/  MUFU.EX2 R73, R73 ;  /* 0x0000004900497308 */ /* 0x000ea20000000800 */
[----:B------:R-:W-:-:S01]  /*a520*/  FFMA.FTZ R68, R2, R105, -R56 ;  /* 0x0000006902447223 */ /* 0x000fc20000010838 */
[----:B---3--:R-:W-:Y:S01]  /*a530*/  FADD.FTZ R86, R103, R86 ;  /* 0x0000005667567221 */ /* 0x008fe20000010000 */
[----:B----4-:R-:W-:-:S05]  /*a540*/  FADD.FTZ R59, R91, R84 ;  /* 0x000000545b3b7221 */ /* 0x010fca0000010000 */
[----:B------:R-:W3:Y:S01]  /*a550*/  MUFU.EX2 R70, R70 ;  /* 0x0000004600467308 */ /* 0x000ee20000000800 */
[----:B------:R-:W-:-:S01]  /*a560*/  FFMA.FTZ R75, R2, R81, -R56 ;  /* 0x00000051024b7223 */ /* 0x000fc20000010838 */
[----:B-1----:R-:W-:-:S06]  /*a570*/  FADD.FTZ R69, R21, R86 ;  /* 0x0000005615457221 */ /* 0x002fcc0000010000 */
[----:B------:R-:W1:Y:S01]  /*a580*/  MUFU.EX2 R137, R137 ;  /* 0x0000008900897308 */ /* 0x000e620000000800 */
[----:B0-----:R-:W-:-:S01]  /*a590*/  FADD.FTZ R84, R66, R59 ;  /* 0x0000003b42547221 */ /* 0x001fc20000010000 */
[----:B------:R-:W-:-:S06]  /*a5a0*/  FFMA.FTZ R74, R2, R79, -R56 ;  /* 0x0000004f024a7223 */ /* 0x000fcc0000010838 */
[----:B------:R-:W0:Y:S01]  /*a5b0*/  MUFU.EX2 R77, R77 ;  /* 0x0000004d004d7308 */ /* 0x000e220000000800 */
[----:B------:R-:W-:-:S01]  /*a5c0*/  FADD.FTZ R69, R30, R69 ;  /* 0x000000451e457221 */ /* 0x000fc20000010000 */
[----:B------:R-:W-:Y:S01]  /*a5d0*/  FFMA.FTZ R81, R2, R85, -R56 ;  /* 0x0000005502517223 */ /* 0x000fe20000010838 */
[----:B--2---:R-:W-:-:S05]  /*a5e0*/  FADD.FTZ R59, R73, R84 ;  /* 0x00000054493b7221 */ /* 0x004fca0000010000 */
[----:B------:R-:W2:Y:S01]  /*a5f0*/  MUFU.EX2 R68, R68 ;  /* 0x0000004400447308 */ /* 0x000ea20000000800 */
[----:B------:R-:W-:-:S01]  /*a600*/  FADD.FTZ R84, R34, R69 ;  /* 0x0000004522547221 */ /* 0x000fc20000010000 */
[----:B------:R-:W-:-:S06]  /*a610*/  F2FP.SATFINITE.E4M3.F32.PACK_AB_MERGE_C R153, R26, R11, RZ ;  /* 0x0000000b1a99723e */ /* 0x000fcc00048070ff */
[----:B------:R-:W-:Y:S01]  /*a620*/  MUFU.EX2 R139, R139 ;  /* 0x0000008b008b7308 */ /* 0x000fe20000000800 */
[----:B---3--:R-:W-:-:S01]  /*a630*/  FADD.FTZ R26, R70, R59 ;  /* 0x0000003b461a7221 */ /* 0x008fc20000010000 */
[----:B------:R-:W-:-:S06]  /*a640*/  FFMA.FTZ R72, R2, R107, -R56 ;  /* 0x0000006b02487223 */ /* 0x000fcc0000010838 */
[----:B------:R-:W3:Y:S01]  /*a650*/  MUFU.EX2 R75, R75 ;  /* 0x0000004b004b7308 */ /* 0x000ee20000000800 */
[----:B-1----:R-:W-:-:S01]  /*a660*/  FADD.FTZ R59, R137, R84 ;  /* 0x00000054893b7221 */ /* 0x002fc20000010000 */
[----:B0-----:R-:W-:-:S06]  /*a670*/  FADD.FTZ R11, R77, R26 ;  /* 0x0000001a4d0b7221 */ /* 0x001fcc0000010000 */
[----:B------:R-:W0:Y:S01]  /*a680*/  MUFU.EX2 R74, R74 ;  /* 0x0000004a004a7308 */ /* 0x000e220000000800 */
[----:B------:R-:W-:-:S01]  /*a690*/  FFMA.FTZ R57, R2, R57, -R56 ;  /* 0x0000003902397223 */ /* 0x000fc20000010838 */
[----:B------:R-:W-:-:S06]  /*a6a0*/  FFMA.FTZ R49, R2, R49, -R56 ;  /* 0x0000003102317223 */ /* 0x000fcc0000010838 */
[----:B------:R-:W1:Y:S01]  /*a6b0*/  MUFU.EX2 R141, R141 ;  /* 0x0000008d008d7308 */ /* 0x000e620000000800 */
[----:B------:R-:W-:Y:S01]  /*a6c0*/  F2FP.SATFINITE.E4M3.F32.PACK_AB_MERGE_C R155, R103, R10, RZ ;  /* 0x0000000a679b723e */ /* 0x000fe200048070ff */
[----:B------:R-:W-:-:S06]  /*a6d0*/  FADD.FTZ R26, R38, R59 ;  /* 0x0000003b261a7221 */ /* 0x000fcc0000010000 */
[----:B------:R-:W4:Y:S01]  /*a6e0*/  MUFU.EX2 R81, R81 ;  /* 0x0000005100517308 */ /* 0x000f220000000800 */
[----:B------:R-:W-:-:S01]  /*a6f0*/  FFMA.FTZ R79, R2, R61, -R56 ;  /* 0x0000003d024f7223 */ /* 0x000fc20000010838 */
[----:B------:R-:W-:Y:S01]  /*a700*/  FFMA.FTZ R78, R2, R65, -R56 ;  /* 0x00000041024e7223 */ /* 0x000fe20000010838 */
[----:B--2---:R-:W-:-:S01]  /*a710*/  FADD.FTZ R10, R68, R11 ;  /* 0x0000000b440a7221 */ /* 0x004fc20000010000 */
[C-C-:B------:R-:W-:Y:S01]  /*a720*/  FFMA.FTZ R76, R2.reuse, R83, -R56.reuse ;  /* 0x00000053024c7223 */ /* 0x140fe20000010838 */
[----:B------:R-:W-:-:S01]  /*a730*/  FFMA.FTZ R61, R2, R109, -R56 ;  /* 0x0000006d023d7223 */ /* 0x000fc20000010838 */
[C-C-:B------:R-:W-:Y:S02]  /*a740*/  FFMA.FTZ R65, R2.reuse, R87, -R56.reuse ;  /* 0x0000005702417223 */ /* 0x140fe40000010838 */
        /* <DEDUP_REMOVED lines=12> */
[----:B------:R-:W-:Y:S01]  /*a810*/  FFMA.FTZ R37, R2, R37, -R56 ;  /* 0x0000002502257223 */ /* 0x000fe20000010838 */
[----:B------:R-:W5:Y:S01]  /*a820*/  MUFU.EX2 R143, R143 ;  /* 0x0000008f008f7308 */ /* 0x000f620000000800 */
[----:B---3--:R-:W-:-:S01]  /*a830*/  FADD.FTZ R11, R75, R10 ;  /* 0x0000000a4b0b7221 */ /* 0x008fc20000010000 */
[----:B------:R-:W-:-:S06]  /*a840*/  F2FP.SATFINITE.E4M3.F32.PACK_AB_MERGE_C R153, R20, R9, R153 ;  /* 0x000000091499723e */ /* 0x000fcc0004807099 */
[----:B------:R3:W-:Y:S01]  /*a850*/  MUFU.EX2 R56, R49 ;  /* 0x0000003100387308 */ /* 0x0007e20000000800 */
[----:B0-----:R-:W-:-:S07]  /*a860*/  FADD.FTZ R20, R74, R11 ;  /* 0x0000000b4a147221 */ /* 0x001fce0000010000 */
[----:B------:R-:W0:Y:S01]  /*a870*/  MUFU.EX2 R57, R57 ;  /* 0x0000003900397308 */ /* 0x000e220000000800 */
[----:B---3--:R-:W-:-:S01]  /*a880*/  FADD.FTZ R49, R139, R26 ;  /* 0x0000001a8b317221 */ /* 0x008fc20000010000 */
[----:B-1----:R-:W-:-:S03]  /*a890*/  F2FP.SATFINITE.E4M3.F32.PACK_AB_MERGE_C R151, R141, R42, RZ ;  /* 0x0000002a8d97723e */ /* 0x002fc600048070ff */
[----:B------:R-:W-:-:S03]  /*a8a0*/  FADD.FTZ R26, R42, R49 ;  /* 0x000000312a1a7221 */ /* 0x000fc60000010000 */
[----:B------:R-:W1:Y:S01]  /*a8b0*/  MUFU.EX2 R44, R44 ;  /* 0x0000002c002c7308 */ /* 0x000e620000000800 */
[----:B------:R-:W-:-:S01]  /*a8c0*/  FADD.FTZ R141, R141, R26 ;  /* 0x0000001a8d8d7221 */ /* 0x000fc20000010000 */
[C---:B----4-:R-:W-:Y:S01]  /*a8d0*/  F2FP.SATFINITE.E4M3.F32.PACK_AB_MERGE_C R150, R81.reuse, R74, RZ ;  /* 0x0000004a5196723e */ /* 0x050fe200048070ff */
[----:B------:R-:W-:-:S05]  /*a8e0*/  FADD.FTZ R81, R81, R20 ;  /* 0x0000001451517221 */ /* 0x000fca0000010000 */
[----:B------:R-:W3:Y:S01]  /*a8f0*/  MUFU.EX2 R76, R76 ;  /* 0x0000004c004c7308 */ /* 0x000ee20000000800 */
[----:B------:R-:W-:-:S01]  /*a900*/  FADD.FTZ R20, R40, R141 ;  /* 0x0000008d28147221 */ /* 0x000fc20000010000 */
[----:B------:R-:W-:-:S06]  /*a910*/  F2FP.SATFINITE.E4M3.F32.PACK_AB_MERGE_C R155, R95, R8, R155 ;  /* 0x000000085f9b723e */ /* 0x000fcc000480709b */
[----:B------:R-:W4:Y:S01]  /*a920*/  MUFU.EX2 R145, R145 ;  /* 0x0000009100917308 */ /* 0x000f220000000800 */
[----:B--2---:R-:W-:-:S07]  /*a930*/  FADD.FTZ R8, R72, R81 ;  /* 0x0000005148087221 */ /* 0x004fce0000010000 */
[----:B------:R-:W2:Y:S01]  /*a940*/  MUFU.EX2 R79, R79 ;  /* 0x0000004f004f7308 */ /* 0x000ea20000000800 */
[----:B-----5:R-:W-:-:S01]  /*a950*/  FADD.FTZ R11, R143, R20 ;  /* 0x000000148f0b7221 */ /* 0x020fc20000010000 */
[----:B0-----:R-:W-:-:S06]  /*a960*/  FADD.FTZ R9, R57, R8 ;  /* 0x0000000839097221 */ /* 0x001fcc0000010000 */
[----:B------:R-:W0:Y:S01]  /*a970*/  MUFU.EX2 R61, R61 ;  /* 0x0000003d003d7308 */ /* 0x000e220000000800 */
[----:B-1----:R-:W-:-:S01]  /*a980*/  FADD.FTZ R26, R44, R11 ;  /* 0x0000000b2c1a7221 */ /* 0x002fc20000010000 */
[----:B---3--:R-:W-:-:S06]  /*a990*/  FADD.FTZ R8, R76, R9 ;  /* 0x000000094c087221 */ /* 0x008fcc0000010000 */
[----:B------:R-:W1:Y:S01]  /*a9a0*/  MUFU.EX2 R147, R147 ;  /* 0x0000009300937308 */ /* 0x000e620000000800 */
[----:B----4-:R-:W-:-:S07]  /*a9b0*/  F2FP.SATFINITE.E4M3.F32.PACK_AB_MERGE_C R44, R145, R44, RZ ;  /* 0x0000002c912c723e */ /* 0x010fce00048070ff */
[----:B------:R-:W3:Y:S01]  /*a9c0*/  MUFU.EX2 R78, R78 ;  /* 0x0000004e004e7308 */ /* 0x000ee20000000800 */
[----:B------:R-:W-:-:S01]  /*a9d0*/  FADD.FTZ R145, R145, R26 ;  /* 0x0000001a91917221 */ /* 0x000fc20000010000 */
[----:B--2---:R-:W-:-:S06]  /*a9e0*/  FADD.FTZ R26, R79, R8 ;  /* 0x000000084f1a7221 */ /* 0x004fcc0000010000 */
[----:B------:R-:W2:Y:S08]  /*a9f0*/  MUFU.EX2 R28, R28 ;  /* 0x0000001c001c7308 */ /* 0x000eb00000000800 */
[----:B------:R-:W4:Y:S01]  /*aa00*/  MUFU.EX2 R65, R65 ;  /* 0x0000004100417308 */ /* 0x000f220000000800 */
[----:B------:R-:W-:Y:S01]  /*aa10*/  F2FP.SATFINITE.E4M3.F32.PACK_AB_MERGE_C R34, R137, R34, RZ ;  /* 0x000000228922723e */ /* 0x000fe200048070ff */
[----:B------:R-:W-:-:S06]  /*aa20*/  FADD.FTZ R42, R24, R145 ;  /* 0x00000091182a7221 */ /* 0x000fcc0000010000 */
[----:B------:R-:W5:Y:S01]  /*aa30*/  MUFU.EX2 R149, R149 ;  /* 0x0000009500957308 */ /* 0x000f620000000800 */
[----:B0-----:R-:W-:-:S07]  /*aa40*/  FADD.FTZ R9, R61, R26 ;  /* 0x0000001a3d097221 */ /* 0x001fce0000010000 */
[----:B------:R-:W0:Y:S01]  /*aa50*/  MUFU.EX2 R80, R80 ;  /* 0x0000005000507308 */ /* 0x000e220000000800 */
[----:B------:R-:W-:Y:S01]  /*aa60*/  F2FP.SATFINITE.E4M3.F32.PACK_AB_MERGE_C R8, R30, R21, R34 ;  /* 0x000000151e08723e */ /* 0x000fe20004807022 */
[----:B-1----:R-:W-:-:S06]  /*aa70*/  FADD.FTZ R11, R147, R42 ;  /* 0x0000002a930b7221 */ /* 0x002fcc0000010000 */
[----:B------:R-:W1:Y:S01]  /*aa80*/  MUFU.EX2 R32, R32 ;  /* 0x0000002000207308 */ /* 0x000e620000000800 */
[----:B---3--:R-:W-:-:S07]  /*aa90*/  FADD.FTZ R30, R78, R9 ;  /* 0x000000094e1e7221 */ /* 0x008fce0000010000 */
[----:B------:R-:W3:Y:S01]  /*aaa0*/  MUFU.EX2 R12, R111 ;  /* 0x0000006f000c7308 */ /* 0x000ee20000000800 */
[----:B--2---:R-:W-:-:S01]  /*aab0*/  FADD.FTZ R34, R28, R11 ;  /* 0x0000000b1c227221 */ /* 0x004fc20000010000 */
[----:B----4-:R-:W-:-:S06]  /*aac0*/  FADD.FTZ R9, R65, R30 ;  /* 0x0000001e41097221 */ /* 0x010fcc0000010000 */
[----:B------:R-:W2:Y:S01]  /*aad0*/  MUFU.EX2 R43, R43 ;  /* 0x0000002b002b7308 */ /* 0x000ea20000000800 */
[----:B-----5:R-:W-:-:S07]  /*aae0*/  F2FP.SATFINITE.E4M3.F32.PACK_AB_MERGE_C R11, R149, R28, RZ ;  /* 0x0000001c950b723e */ /* 0x020fce00048070ff */
[----:B------:R-:W4:Y:S01]  /*aaf0*/  MUFU.EX2 R39, R39 ;  /* 0x0000002700277308 */ /* 0x000f220000000800 */
[----:B------:R-:W-:-:S01]  /*ab00*/  FADD.FTZ R149, R149, R34 ;  /* 0x0000002295957221 */ /* 0x000fc20000010000 */
[----:B0-----:R-:W-:-:S06]  /*ab10*/  FADD.FTZ R9, R80, R9 ;  /* 0x0000000950097221 */ /* 0x001fcc0000010000 */
[----:B------:R-:W0:Y:S08]  /*ab20*/  MUFU.EX2 R36, R36 ;  /* 0x0000002400247308 */ /* 0x000e300000000800 */
[----:B------:R-:W5:Y:S01]  /*ab30*/  MUFU.EX2 R41, R41 ;  /* 0x0000002900297308 */ /* 0x000f620000000800 */
[----:B-1----:R-:W-:-:S07]  /*ab40*/  FADD.FTZ R30, R32, R149 ;  /* 0x00000095201e7221 */ /* 0x002fce0000010000 */
[----:B------:R-:W-:Y:S01]  /*ab50*/  MUFU.EX2 R47, R47 ;  /* 0x0000002f002f7308 */ /* 0x000fe20000000800 */
[----:B---3--:R-:W-:-:S07]  /*ab60*/  FADD.FTZ R28, R12, R9 ;  /* 0x000000090c1c7221 */ /* 0x008fce0000010000 */
[----:B------:R-:W1:Y:S01]  /*ab70*/  MUFU.EX2 R82, R82 ;  /* 0x0000005200527308 */ /* 0x000e620000000800 */
[----:B--2---:R-:W-:-:S01]  /*ab80*/  FADD.FTZ R9, R43, R30 ;  /* 0x0000001e2b097221 */ /* 0x004fc20000010000 */
[----:B----4-:R-:W-:-:S06]  /*ab90*/  FADD.FTZ R28, R39, R28 ;  /* 0x0000001c271c7221 */ /* 0x010fcc0000010000 */
[----:B------:R-:W2:Y:S08]  /*aba0*/  MUFU.EX2 R46, R46 ;  /* 0x0000002e002e7308 */ /* 0x000eb00000000800 */
[----:B------:R-:W3:Y:S01]  /*abb0*/  MUFU.EX2 R25, R113 ;  /* 0x0000007100197308 */ /* 0x000ee20000000800 */
[----:B0-----:R-:W-:-:S01]  /*abc0*/  FADD.FTZ R30, R36, R9 ;  /* 0x00000009241e7221 */ /* 0x001fc20000010000 */
[----:B------:R-:W-:-:S06]  /*abd0*/  F2FP.SATFINITE.E4M3.F32.PACK_AB_MERGE_C R154, R91, R64, RZ ;  /* 0x000000405b9a723e */ /* 0x000fcc00048070ff */
[----:B------:R-:W0:Y:S01]  /*abe0*/  MUFU.EX2 R51, R51 ;  /* 0x0000003300337308 */ /* 0x000e220000000800 */
[----:B-----5:R-:W-:-:S01]  /*abf0*/  FADD.FTZ R9, R41, R28 ;  /* 0x0000001c29097221 */ /* 0x020fc20000010000 */
[----:B-1----:R-:W-:Y:S02]  /*ac00*/  F2FP.SATFINITE.E4M3.F32.PACK_AB_MERGE_C R140, R82, R41, RZ ;  /* 0x00000029528c723e */ /* 0x002fe400048070ff */
[----:B------:R-:W-:-:S04]  /*ac10*/  F2FP.SATFINITE.E4M3.F32.PACK_AB_MERGE_C R141, R47, R36, RZ ;  /* 0x000000242f8d723e */ /* 0x000fc800048070ff */
[----:B------:R-:W-:Y:S01]  /*ac20*/  MUFU.EX2 R63, R63 ;  /* 0x0000003f003f7308 */ /* 0x000fe20000000800 */
[----:B------:R-:W-:-:S01]  /*ac30*/  FADD.FTZ R47, R47, R30 ;  /* 0x0000001e2f2f7221 */ /* 0x000fc20000010000 */
[----:B------:R-:W-:-:S06]  /*ac40*/  F2FP.SATFINITE.E4M3.F32.PACK_AB_MERGE_C R154, R62, R15, R154 ;  /* 0x0000000f3e9a723e */ /* 0x000fcc000480709a */
[----:B------:R-:W1:Y:S01]  /*ac50*/  MUFU.EX2 R10, R53 ;  /* 0x00000035000a7308 */ /* 0x000e620000000800 */
[----:B------:R-:W-:-:S01]  /*ac60*/  FADD.FTZ R82, R82, R9 ;  /* 0x0000000952527221 */ /* 0x000fc20000010000 */
[----:B------:R-:W4:Y:S01]  /*ac70*/  @P4 LDC R15, c[0x0][0x44c] ;  /* 0x00011300ff0f4b82 */ /* 0x000f220000000800 */
[----:B------:R-:W-:Y:S01]  /*ac80*/  F2FP.SATFINITE.E4M3.F32.PACK_AB_MERGE_C R140, R39, R12, R140 ;  /* 0x0000000c278c723e */ /* 0x000fe2000480708c */
[----:B--2---:R-:W-:Y:S01]  /*ac90*/  FADD.FTZ R12, R46, R47 ;  /* 0x0000002f2e0c7221 */ /* 0x004fe20000010000 */
[----:B---3--:R-:W-:-:S03]  /*aca0*/  FADD.FTZ R9, R25, R82 ;  /* 0x0000005219097221 */ /* 0x008fc60000010000 */
[----:B------:R-:W-:Y:S01]  /*acb0*/  MUFU.EX2 R48, R125 ;  /* 0x0000007d00307308 */ /* 0x000fe20000000800 */
[----:B------:R-:W-:Y:S01]  /*acc0*/  F2FP.SATFINITE.E4M3.F32.PACK_AB_MERGE_C R147, R147, R24, R11 ;  /* 0x000000189393723e */ /* 0x000fe2000480700b */
[----:B------:R-:W2:Y:S01]  /*acd0*/  @P4 LDC R30, c[0x0][0x450] ;  /* 0x00011400ff1e4b82 */ /* 0x000ea20000000800 */
[----:B0-----:R-:W-:-:S05]  /*ace0*/  FADD.FTZ R11, R51, R12 ;  /* 0x0000000c330b7221 */ /* 0x001fca0000010000 */
[----:B------:R-:W0:Y:S01]  /*acf0*/  MUFU.EX2 R55, R55 ;  /* 0x0000003700377308 */ /* 0x000e220000000800 */
[----:B------:R-:W-:-:S07]  /*ad00*/  FADD.FTZ R12, R56, R9 ;  /* 0x00000009380c7221 */ /* 0x000fce0000010000 */
[----:B------:R-:W3:Y:S01]  /*ad10*/  MUFU.EX2 R115, R115 ;  /* 0x0000007300737308 */ /* 0x000ee20000000800 */
[----:B-1----:R-:W-:Y:S01]  /*ad20*/  F2FP.SATFINITE.E4M3.F32.PACK_AB_MERGE_C R142, R10, R63, RZ ;  /* 0x0000003f0a8e723e */ /* 0x002fe200048070ff */
[----:B------:R-:W-:-:S06]  /*ad30*/  FADD.FTZ R63, R63, R12 ;  /* 0x0000000c3f3f7221 */ /* 0x000fcc0000010000 */
[----:B------:R-:W1:Y:S01]  /*ad40*/  MUFU.EX2 R20, R45 ;  /* 0x0000002d00147308 */ /* 0x000e620000000800 */
[----:B------:R-:W-:-:S07]  /*ad50*/  FADD.FTZ R12, R10, R63 ;  /* 0x0000003f0a0c7221 */ /* 0x000fce0000010000 */
[----:B------:R-:W-:Y:S08]  /*ad60*/  MUFU.EX2 R67, R67 ;  /* 0x0000004300437308 */ /* 0x000ff00000000800 */
[----:B------:R-:W5:Y:S01]  /*ad70*/  MUFU.EX2 R26, R29 ;  /* 0x0000001d001a7308 */ /* 0x000f620000000800 */
[----:B------:R-:W-:-:S07]  /*ad80*/  F2FP.SATFINITE.E4M3.F32.PACK_AB_MERGE_C R145, R143, R40, R44 ;  /* 0x000000288f91723e */ /* 0x000fce000480702c */
[----:B------:R-:W2:Y:S01]  /*ad90*/  MUFU.EX2 R50, R50 ;  /* 0x0000003200327308 */ /* 0x000ea20000000800 */
[----:B0-----:R-:W-:Y:S01]  /*ada0*/  F2FP.SATFINITE.E4M3.F32.PACK_AB_MERGE_C R143, R55, R48, RZ ;  /* 0x00000030378f723e */ /* 0x001fe200048070ff */
[----:B---3--:R-:W-:Y:S01]  /*adb0*/  FADD.FTZ R9, R115, R12 ;  /* 0x0000000c73097221 */ /* 0x008fe20000010000 */
[----:B------:R-:W-:-:S05]  /*adc0*/  FADD.FTZ R48, R48, R11 ;  /* 0x0000000b30307221 */ /* 0x000fca0000010000 */
[----:B------:R-:W0:Y:S01]  /*add0*/  MUFU.EX2 R27, R27 ;  /* 0x0000001b001b7308 */ /* 0x000e220000000800 */
[----:B------:R-:W-:Y:S01]  /*ade0*/  F2FP.SATFINITE.E4M3.F32.PACK_AB_MERGE_C R152, R89, R60, RZ ;  /* 0x0000003c5998723e */ /* 0x000fe200048070ff */
[----:B-1----:R-:W-:-:S06]  /*adf0*/  FADD.FTZ R12, R20, R9 ;  /* 0x00000009140c7221 */ /* 0x002fcc0000010000 */
[----:B------:R-:W1:Y:S01]  /*ae00*/  MUFU.EX2 R117, R117 ;  /* 0x0000007500757308 */ /* 0x000e620000000800 */
[----:B------:R-:W-:-:S01]  /*ae10*/  FADD.FTZ R55, R55, R48 ;  /* 0x0000003037377221 */ /* 0x000fc20000010000 */
[----:B----4-:R-:W-:-:S06]  /*ae20*/  @P4 IMAD.HI.U32 R15, R110, R15, RZ ;  /* 0x0000000f6e0f4227 */ /* 0x010fcc00078e00ff */
[----:B------:R-:W3:Y:S01]  /*ae30*/  MUFU.EX2 R52, R52 ;  /* 0x0000003400347308 */ /* 0x000ee20000000800 */
[----:B-----5:R-:W-:Y:S01]  /*ae40*/  F2FP.SATFINITE.E4M3.F32.PACK_AB_MERGE_C R136, R26, R67, RZ ;  /* 0x000000431a88723e */ /* 0x020fe200048070ff */
[----:B------:R-:W-:Y:S01]  /*ae50*/  FADD.FTZ R67, R67, R12 ;  /* 0x0000000c43437221 */ /* 0x000fe20000010000 */
[----:B------:R-:W-:-:S05]  /*ae60*/  F2FP.SATFINITE.E4M3.F32.PACK_AB_MERGE_C R152, R58, R13, R152 ;  /* 0x0000000d3a98723e */ /* 0x000fca0004807098 */
[----:B------:R-:W4:Y:S01]  /*ae70*/  MUFU.EX2 R24, R33 ;  /* 0x0000002100187308 */ /* 0x000f220000000800 */
[----:B------:R-:W-:Y:S02]  /*ae80*/  IMAD.MOV.U32 R13, RZ, RZ, R110 ;  /* 0x000000ffff0d7224 */ /* 0x000fe400078e006e */
[----:B--2---:R-:W-:-:S05]  /*ae90*/  FADD.FTZ R28, R50, R55 ;  /* 0x00000037321c7221 */ /* 0x004fca0000010000 */
[----:B------:R-:W2:Y:S01]  /*aea0*/  MUFU.EX2 R119, R119 ;  /* 0x0000007700777308 */ /* 0x000ea20000000800 */
[----:B------:R-:W-:Y:S01]  /*aeb0*/  @P4 SHF.R.U32.HI R13, RZ, R30, R15 ;  /* 0x0000001eff0d4219 */ /* 0x000fe2000001160f */
[----:B------:R-:W-:-:S06]  /*aec0*/  FADD.FTZ R26, R26, R67 ;  /* 0x000000431a1a7221 */ /* 0x000fcc0000010000 */
[----:B------:R-:W5:Y:S01]  /*aed0*/  MUFU.EX2 R71, R71 ;  /* 0x0000004700477308 */ /* 0x000f620000000800 */
[----:B0-----:R-:W-:-:S01]  /*aee0*/  FADD.FTZ R11, R27, R28 ;  /* 0x0000001c1b0b7221 */ /* 0x001fc20000010000 */
[----:B------:R-:W-:-:S06]  /*aef0*/  IADD3 R12, R13, R106, -R108 ;  /* 0x0000006a0d0c7210 */ /* 0x000fcc0007ffe86c */
[----:B------:R-:W0:Y:S01]  /*af00*/  MUFU.EX2 R31, R31 ;  /* 0x0000001f001f7308 */ /* 0x000e220000000800 */
[----:B------:R-:W-:Y:S01]  /*af10*/  F2FP.SATFINITE.E4M3.F32.PACK_AB_MERGE_C R136, R20, R115, R136 ;  /* 0x000000731488723e */ /* 0x000fe20004807088 */
[----:B-1----:R-:W-:Y:S01]  /*af20*/  FADD.FTZ R9, R117, R26 ;  /* 0x0000001a75097221 */ /* 0x002fe20000010000 */
[----:B---3--:R-:W-:-:S05]  /*af30*/  FADD.FTZ R20, R52, R11 ;  /* 0x0000000b34147221 */ /* 0x008fca0000010000 */
[----:B------:R-:W1:Y:S01]  /*af40*/  MUFU.EX2 R54, R54 ;  /* 0x0000003600367308 */ /* 0x000e620000000800 */
[----:B------:R-:W-:-:S04]  /*af50*/  IMAD.HI R15, R12, 0x66666667, RZ ;  /* 0x666666670c0f7827 */ /* 0x000fc800078e02ff */
[----:B----4-:R-:W-:-:S03]  /*af60*/  FADD.FTZ R12, R24, R9 ;  /* 0x00000009180c7221 */ /* 0x010fc60000010000 */
[----:B------:R-:W-:Y:S01]  /*af70*/  MUFU.EX2 R35, R35 ;  /* 0x0000002300237308 */ /* 0x000fe20000000800 */
[----:B--2---:R-:W-:-:S07]  /*af80*/  FADD.FTZ R20, R119, R20 ;  /* 0x0000001477147221 */ /* 0x004fce0000010000 */
[----:B------:R-:W2:Y:S01]  /*af90*/  MUFU.EX2 R14, R14 ;  /* 0x0000000e000e7308 */ /* 0x000ea20000000800 */
[----:B-----5:R-:W-:-:S01]  /*afa0*/  FADD.FTZ R21, R71, R12 ;  /* 0x0000000c47157221 */ /* 0x020fc20000010000 */
[----:B0-----:R-:W-:Y:S01]  /*afb0*/  FADD.FTZ R11, R31, R20 ;  /* 0x000000141f0b7221 */ /* 0x001fe20000010000 */
[----:B------:R-:W-:-:S03]  /*afc0*/  SHF.R.U32.HI R12, RZ, 0x1f, R15 ;  /* 0x0000001fff0c7819 */ /* 0x000fc6000001160f */
[----:B-1----:R-:W-:Y:S01]  /*afd0*/  FADD.FTZ R20, R54, R11 ;  /* 0x0000000b36147221 */ /* 0x002fe20000010000 */
[----:B------:R-:W-:Y:S02]  /*afe0*/  LEA.HI.SX32 R12, R15, R12, 0x1a ;  /* 0x0000000c0f0c7211 */ /* 0x000fe400078fd2ff */
[----:B------:R-:W-:Y:S02]  /*aff0*/  F2FP.SATFINITE.E4M3.F32.PACK_AB_MERGE_C R142, R56, R25, R142 ;  /* 0x00000019388e723e */ /* 0x000fe4000480708e */
[----:B------:R-:W-:Y:S01]  /*b000*/  VIMNMX R56, RZ, R12, !PT ;  /* 0x0000000cff387248 */ /* 0x000fe20007fe0100 */
[----:B------:R-:W0:Y:S01]  /*b010*/  MUFU.EX2 R10, R37 ;  /* 0x00000025000a7308 */ /* 0x000e220000000800 */
[C---:B--2---:R-:W-:Y:S01]  /*b020*/  F2FP.SATFINITE.E4M3.F32.PACK_AB_MERGE_C R9, R14.reuse, R35, RZ ;  /* 0x000000230e09723e */ /* 0x044fe200048070ff */
[----:B------:R-:W-:Y:S02]  /*b030*/  FADD.FTZ R35, R35, R20 ;  /* 0x0000001423237221 */ /* 0x000fe40000010000 */
[----:B------:R1:W-:Y:S02]  /*b040*/  STL [R1], R56 ;  /* 0x0000003801007387 */ /* 0x0003e40000100800 */
[----:B------:R-:W-:-:S01]  /*b050*/  FADD.FTZ R20, R14, R35 ;  /* 0x000000230e147221 */ /* 0x000fc20000010000 */
[----:B------:R-:W-:-:S05]  /*b060*/  VIADD R14, R104, 0xfffffffe ;  /* 0xfffffffe680e7836 */ /* 0x000fca0000000000 */
[----:B------:R-:W-:Y:S02]  /*b070*/  ISETP.GE.AND P1, PT, R14, R56, PT ;  /* 0x000000380e00720c */ /* 0x000fe40003f26270 */
[----:B------:R-:W-:Y:S02]  /*b080*/  F2FP.SATFINITE.E4M3.F32.PACK_AB_MERGE_C R52, R119, R52, RZ ;  /* 0x000000347734723e */ /* 0x000fe400048070ff */
[----:B0-----:R-:W-:Y:S01]  /*b090*/  F2FP.SATFINITE.E4M3.F32.PACK_AB_MERGE_C R13, R10, R71, RZ ;  /* 0x000000470a0d723e */ /* 0x001fe200048070ff */
[----:B------:R-:W-:Y:S01]  /*b0a0*/  BSSY B0, `(.L_x_15497) ;  /* 0x0000336000007945 */ /* 0x000fe20003800000 */
[----:B------:R-:W-:Y:S02]  /*b0b0*/  LOP3.LUT R23, R23, 0xffffffef, RZ, 0xc0, !PT ;  /* 0xffffffef17177812 */ /* 0x000fe400078ec0ff */
[----:B------:R-:W-:Y:S02]  /*b0c0*/  F2FP.SATFINITE.E4M3.F32.PACK_AB_MERGE_C R148, R77, R70, RZ ;  /* 0x000000464d94723e */ /* 0x000fe400048070ff */
[----:B------:R-:W-:-:S02]  /*b0d0*/  F2FP.SATFINITE.E4M3.F32.PACK_AB_MERGE_C R144, R79, R76, RZ ;  /* 0x0000004c4f90723e */ /* 0x000fc400048070ff */
[----:B------:R-:W-:Y:S02]  /*b0e0*/  F2FP.SATFINITE.E4M3.F32.PACK_AB_MERGE_C R146, R80, R65, RZ ;  /* 0x000000415092723e */ /* 0x000fe400048070ff */
[----:B------:R-:W-:Y:S01]  /*b0f0*/  F2FP.SATFINITE.E4M3.F32.PACK_AB_MERGE_C R151, R139, R38, R151 ;  /* 0x000000268b97723e */ /* 0x000fe20004807097 */
[----:B------:R-:W-:Y:S01]  /*b100*/  FADD.FTZ R21, R10, R21 ;  /* 0x000000150a157221 */ /* 0x000fe20000010000 */
        /* <DEDUP_REMOVED lines=10> */
[----:B------:R-:W-:Y:S02]  /*b1b0*/  @P4 LOP3.LUT R23, R23, 0x10, RZ, 0xfc, !PT ;  /* 0x0000001017174812 */ /* 0x000fe400078efcff */
        /* <DEDUP_REMOVED lines=9> */
[----:B------:R-:W-:Y:S02]  /*b250*/  CS2R R34, SRZ ;  /* 0x0000000000227805 */ /* 0x000fe4000001ff00 */
[----:B------:R-:W-:-:S02]  /*b260*/  CS2R R32, SRZ ;  /* 0x0000000000207805 */ /* 0x000fc4000001ff00 */
[----:B------:R-:W-:Y:S02]  /*b270*/  CS2R R30, SRZ ;  /* 0x00000000001e7805 */ /* 0x000fe4000001ff00 */
[----:B------:R-:W-:Y:S02]  /*b280*/  CS2R R28, SRZ ;  /* 0x00000000001c7805 */ /* 0x000fe4000001ff00 */
[----:B------:R-:W-:Y:S02]  /*b290*/  CS2R R26, SRZ ;  /* 0x00000000001a7805 */ /* 0x000fe4000001ff00 */
[----:B------:R-:W-:Y:S01]  /*b2a0*/  CS2R R24, SRZ ;  /* 0x0000000000187805 */ /* 0x000fe2000001ff00 */
[----:B------:R-:W-:Y:S01]  /*b2b0*/  IMAD.MOV.U32 R149, RZ, RZ, R8 ;  /* 0x000000ffff957224 */ /* 0x000fe200078e0008 */
[----:B-1----:R-:W-:Y:S06]  /*b2c0*/  @!P1 BRA `(.L_x_15498) ;  /* 0x00000030004c9947 */ /* 0x002fec0003800000 */
[----:B------:R-:W-:Y:S01]  /*b2d0*/  BSSY B1, `(.L_x_15498) ;  /* 0x0000312000017945 */ /* 0x000fe20003800000 */
[----:B------:R-:W-:Y:S02]  /*b2e0*/  IMAD.MOV.U32 R8, RZ, RZ, R0 ;  /* 0x000000ffff087224 */ /* 0x000fe400078e0000 */
[----:B------:R-:W-:Y:S02]  /*b2f0*/  IMAD.MOV.U32 R9, RZ, RZ, R3 ;  /* 0x000000ffff097224 */ /* 0x000fe400078e0003 */
[----:B------:R-:W-:Y:S02]  /*b300*/  IMAD.MOV.U32 R11, RZ, RZ, R156 ;  /* 0x000000ffff0b7224 */ /* 0x000fe400078e009c */
[----:B------:R-:W-:Y:S02]  /*b310*/  IMAD.MOV.U32 R10, RZ, RZ, R22 ;  /* 0x000000ffff0a7224 */ /* 0x000fe400078e0016 */
[----:B------:R-:W-:-:S07]  /*b320*/  IMAD.MOV.U32 R55, RZ, RZ, RZ ;  /* 0x000000ffff377224 */ /* 0x000fce00078e00ff */
.L_x_15511:
[----:B------:R-:W-:-:S04]  /*b330*/  ISETP.NE.AND P1, PT, R10, 0x1, PT ;  /* 0x000000010a00780c */ /* 0x000fc80003f25270 */
[----:B------:R-:W-:-:S04]  /*b340*/  SEL R156, RZ, 0x1, P1 ;  /* 0x00000001ff9c7807 */ /* 0x000fc80000800000 */
[----:B------:R-:W-:Y:S01]  /*b350*/  LOP3.LUT R156, R11, R156, RZ, 0x3c, !PT ;  /* 0x0000009c0b9c7212 */ /* 0x000fe200078e3cff */
[----:B------:R-:W-:Y:S06]  /*b360*/  @!P0 BRA `(.L_x_15499) ;  /* 0x0000000000048947 */ /* 0x000fec0003800000 */
[----:B------:R-:W-:Y:S01]  /*b370*/  BPT.TRAP 0x1 ;  /* 0x000000040000795c */ /* 0x000fe20000300000 */
.L_x_15499:
        /* <DEDUP_REMOVED lines=8> */
.L_x_15500:
        /* <DEDUP_REMOVED lines=8> */
.L_x_15502:
[----:B------:R-:W-:Y:S05]  /*b480*/  BSYNC B2 ;  /* 0x0000000000027941 */ /* 0x000fea0003800000 */
.L_x_15501:
[----:B------:R-:W-:Y:S01]  /*b490*/  IMAD.MOV.U32 R12, RZ, RZ, R15 ;  /* 0x000000ffff0c7224 */ /* 0x000fe200078e000f */
[----:B------:R-:W-:Y:S01]  /*b4a0*/  R2UR UR4, R4 ;  /* 0x00000000040472ca */ /* 0x000fe200000e0000 */
[----:B------:R-:W-:Y:S01]  /*b4b0*/  IMAD.MOV.U32 R13, RZ, RZ, -0x7fffffe0 ;  /* 0x80000020ff0d7424 */ /* 0x000fe200078e00ff */
[----:B------:R-:W-:Y:S01]  /*b4c0*/  R2UR UR5, R5 ;  /* 0x00000000050572ca */ /* 0x000fe200000e0000 */
[----:B------:R-:W-:Y:S01]  /*b4d0*/  WARPGROUP.ARRIVE ;  /* 0x00000000000079c5 */ /* 0x000fe20000000000 */
[----:B------:R-:W-:Y:S01]  /*b4e0*/  R2UR UR6, R12 ;  /* 0x000000000c0672ca */ /* 0x000fe200000e0000 */
[----:B------:R-:W-:Y:S01]  /*b4f0*/  IMAD.MOV.U32 R12, RZ, RZ, R57 ;  /* 0x000000ffff0c7224 */ /* 0x000fe200078e0039 */
[----:B------:R-:W-:Y:S01]  /*b500*/  R2UR UR7, R13 ;  /* 0x000000000d0772ca */ /* 0x000fe200000e0000 */
[----:B------:R-:W-:Y:S01]  /*b510*/  VIADD R56, R15, 0x180 ;  /* 0x000001800f387836 */ /* 0x000fe20000000000 */
[----:B------:R-:W-:Y:S01]  /*b520*/  R2UR UR11, R13 ;  /* 0x000000000d0b72ca */ /* 0x000fe200000e0000 */
[----:B------:R-:W-:Y:S01]  /*b530*/  IMAD.MOV.U32 R57, RZ, RZ, -0x7fffffe0 ;  /* 0x80000020ff397424 */ /* 0x000fe200078e00ff */
[----:B------:R-:W-:Y:S01]  /*b540*/  R2UR UR10, R12 ;  /* 0x000000000c0a72ca */ /* 0x000fe200000e0000 */
[----:B------:R-:W-:Y:S01]  /*b550*/  IMAD.MOV.U32 R12, RZ, RZ, R58 ;  /* 0x000000ffff0c7224 */ /* 0x000fe200078e003a */
        /* <DEDUP_REMOVED lines=16> */
[----:B------:R-:W-:Y:S02]  /*b660*/  R2UR UR23, R13 ;  /* 0x000000000d1772ca */ /* 0x000fe400000e0000 */
[----:B------:R-:W-:Y:S01]  /*b670*/  R2UR UR26, R56 ;  /* 0x00000000381a72ca */ /* 0x000fe200000e0000 */
[----:B------:R-:W-:Y:S01]  /*b680*/  VIADD R56, R15, 0x202 ;  /* 0x000002020f387836 */ /* 0x000fe20000000000 */
[----:B------:R-:W-:Y:S01]  /*b690*/  R2UR UR27, R57 ;  /* 0x00000000391b72ca */ /* 0x000fe200000e0000 */
[----:B------:R-:W-:Y:S01]  /*b6a0*/  IMAD.MOV.U32 R57, RZ, RZ, -0x7fffffe0 ;  /* 0x80000020ff397424 */ /* 0x000fe200078e00ff */
[----:B------:R-:W-:-:S02]  /*b6b0*/  R2UR UR20, R4 ;  /* 0x00000000041472ca */ /* 0x000fc400000e0000 */
[----:B------:R-:W-:Y:S02]  /*b6c0*/  R2UR UR21, R5 ;  /* 0x00000000051572ca */ /* 0x000fe400000e0000 */
[----:B------:R-:W-:Y:S02]  /*b6d0*/  IADD3 R58, R15, 0x102, RZ ;  /* 0x000001020f3a7810 */ /* 0x000fe40007ffe0ff */
[----:B------:R-:W-:Y:S02]  /*b6e0*/  R2UR UR30, R56 ;  /* 0x00000000381e72ca */ /* 0x000fe400000e0000 */
[----:B------:R-:W-:Y:S02]  /*b6f0*/  R2UR UR31, R57 ;  /* 0x00000000391f72ca */ /* 0x000fe400000e0000 */
[----:B------:R-:W-:Y:S02]  /*b700*/  R2UR UR24, R6 ;  /* 0x00000000061872ca */ /* 0x000fe400000e0000 */
[----:B------:R-:W-:-:S02]  /*b710*/  R2UR UR25, R7 ;  /* 0x00000000071972ca */ /* 0x000fc400000e0000 */
[----:B------:R-:W-:Y:S01]  /*b720*/  R2UR UR6, R12 ;  /* 0x000000000c0672ca */ /* 0x000fe200000e0000 */
[----:B------:R-:W-:Y:S01]  /*b730*/  VIADD R12, R15, 0x182 ;  /* 0x000001820f0c7836 */ /* 0x000fe20000000000 */
[----:B------:R-:W-:Y:S01]  /*b740*/  R2UR UR7, R13 ;  /* 0x000000000d0772ca */ /* 0x000fe200000e0000 */
[----:B------:R-:W-:Y:S01]  /*b750*/  IMAD.MOV.U32 R13, RZ, RZ, -0x7fffffe0 ;  /* 0x80000020ff0d7424 */ /* 0x000fe200078e00ff */
        /* <DEDUP_REMOVED lines=42> */
.L_x_15504:
[----:B01----:R-:W-:Y:S01]  /*ba00*/  SHF.L.U32 R3, R11, 0x1f, RZ ;  /* 0x0000001f0b037819 */ /* 0x003fe200000006ff */
[----:B------:R-:W-:-:S04]  /*ba10*/  IMAD R15, R10, 0x8, R18 ;  /* 0x000000080a0f7824 */ /* 0x000fc800078e0212 */
[----:B------:R0:W1:Y:S01]  /*ba20*/  SYNCS.PHASECHK.TRANS64.TRYWAIT P1, [R15+URZ+0x13250], R3 ;  /* 0x013250030f0075a7 */ /* 0x000062000802017f */
[----:B------:R-:W-:Y:S05]  /*ba30*/  @!P0 BRA `(.L_x_15505) ;  /* 0x0000000000048947 */ /* 0x000fea0003800000 */
[----:B------:R-:W-:Y:S01]  /*ba40*/  BPT.TRAP 0x1 ;  /* 0x000000040000795c */ /* 0x000fe20000300000 */
.L_x_15505:
[----:B------:R-:W-:Y:S04]  /*ba50*/  BSSY B2, `(.L_x_15506) ;  /* 0x0000004000027945 */ /* 0x000fe80003800000 */
[----:B-1----:R-:W-:Y:S05]  /*ba60*/  @P1 BRA `(.L_x_15507) ;  /* 0x0000000000081947 */ /* 0x002fea0003800000 */
[----:B------:R-:W1:Y:S02]  /*ba70*/  SYNCS.PHASECHK.TRANS64.TRYWAIT P1, [R15+URZ+0x13250], R3 ;  /* 0x013250030f0075a7 */ /* 0x000e64000802017f */
[----:B-1----:R-:W-:Y:S05]  /*ba80*/  @!P1 BRA `(.L_x_15508) ;  /* 0x000000f8003c9947 */ /* 0x002fea0003800000 */
.L_x_15507:
[----:B------:R-:W-:Y:S05]  /*ba90*/  BSYNC B2 ;  /* 0x0000000000027941 */ /* 0x000fea0003800000 */
.L_x_15506:
        /* <DEDUP_REMOVED lines=41> */
.L_x_15509:
[----:B------:R-:W2:Y:S01]  /*bd30*/  LDL R136, [R1+0x24] ;  /* 0x0000240001887983 */ /* 0x000ea20000100800 */
[----:B01----:R-:W0:Y:S03]  /*bd40*/  LDC R3, c[0x0][0x448] ;  /* 0x00011200ff037b82 */ /* 0x003e260000000800 */
        /* <DEDUP_REMOVED lines=111> */
[----:B------:R-:W0:Y:S03]  /*c440*/  SHFL.IDX PT, R0, R0, 0x1, 0x1c1f ;  /* 0x003c1f0000007f89 */ /* 0x000e2600000e0000 */
[----:B------:R-:W-:-:S04]  /*c450*/  FMNMX.FTZ R3, R88, R3, !PT ;  /* 0x0000000358037209 */ /* 0x000fc80007810000 */
[----:B------:R-:W-:-:S04]  /*c460*/  FMNMX.FTZ R3, R89, R3, !PT ;  /* 0x0000000359037209 */ /* 0x000fc80007810000 */
[----:B------:R-:W-:-:S04]  /*c470*/  FMNMX.FTZ R3, R92, R3, !PT ;  /* 0x000000035c037209 */ /* 0x000fc80007810000 */
[----:B------:R-:W-:-:S04]  /*c480*/  FMNMX.FTZ R3, R93, R3, !PT ;  /* 0x000000035d037209 */ /* 0x000fc80007810000 */
[----:B------:R-:W-:-:S04]  /*c490*/  FMNMX.FTZ R3, R96, R3, !PT ;  /* 0x0000000360037209 */ /* 0x000fc80007810000 */
[----:B------:R-:W-:Y:S01]  /*c4a0*/  FMNMX.FTZ R3, R97, R3, !PT ;  /* 0x0000000361037209 */ /* 0x000fe20007810000 */
[----:B0-----:R-:W-:-:S03]  /*c4b0*/  IMAD.IADD R0, R10, 0x1, R0 ;  /* 0x000000010a007824 */ /* 0x001fc600078e0200 */
[----:B------:R-:W-:Y:S02]  /*c4c0*/  FMNMX.FTZ R3, R100, R3, !PT ;  /* 0x0000000364037209 */ /* 0x000fe40007810000 */
[----:B------:R-:W-:Y:S02]  /*c4d0*/  FSEL R61, R61, -INF , P2 ;  /* 0xff8000003d3d7808 */ /* 0x000fe40001000000 */
[----:B------:R-:W-:Y:S02]  /*c4e0*/  FMNMX.FTZ R3, R101, R3, !PT ;  /* 0x0000000365037209 */ /* 0x000fe40007810000 */
[----:B------:R-:W-:Y:S02]  /*c4f0*/  ISETP.GT.AND P2, PT, R0, RZ, PT ;  /* 0x000000ff0000720c */ /* 0x000fe40003f44270 */
[----:B------:R-:W-:Y:S02]  /*c500*/  FMNMX.FTZ R3, R72, R3, !PT ;  /* 0x0000000348037209 */ /* 0x000fe40007810000 */
[----:B------:R-:W-:-:S02]  /*c510*/  FSEL R122, R122, -INF , P2 ;  /* 0xff8000007a7a7808 */ /* 0x000fc40001000000 */
[----:B------:R-:W-:Y:S02]  /*c520*/  ISETP.GT.AND P2, PT, R0, 0x1, PT ;  /* 0x000000010000780c */ /* 0x000fe40003f44270 */
[----:B------:R-:W-:Y:S02]  /*c530*/  FMNMX.FTZ R3, R73, R3, !PT ;  /* 0x0000000349037209 */ /* 0x000fe40007810000 */
        /* <DEDUP_REMOVED lines=15> */
[----:B------:R-:W-:-:S02]  /*c630*/  ISETP.GT.AND P2, PT, R0, 0x18, PT ;  /* 0x000000180000780c */ /* 0x000fc40003f44270 */
[----:B------:R-:W-:Y:S02]  /*c640*/  FMNMX.FTZ R3, R56, R3, !PT ;  /* 0x0000000338037209 */ /* 0x000fe40007810000 */
[----:B------:R-:W-:Y:S02]  /*c650*/  FSEL R134, R134, -INF , P2 ;  /* 0xff80000086867808 */ /* 0x000fe40001000000 */
[C---:B------:R-:W-:Y:S02]  /*c660*/  ISETP.GT.AND P2, PT, R0.reuse, 0x19, PT ;  /* 0x000000190000780c */ /* 0x040fe40003f44270 */
[----:B------:R-:W-:Y:S02]  /*c670*/  FMNMX.FTZ R3, R57, R3, !PT ;  /* 0x0000000339037209 */ /* 0x000fe40007810000 */
[----:B------:R-:W-:Y:S02]  /*c680*/  FSEL R135, R135, -INF , P2 ;  /* 0xff80000087877808 */ /* 0x000fe40001000000 */
[----:B------:R-:W-:-:S02]  /*c690*/  ISETP.GT.AND P2, PT, R0, 0x20, PT ;  /* 0x000000200000780c */ /* 0x000fc40003f44270 */
        /* <DEDUP_REMOVED lines=17> */
[----:B------:R-:W-:-:S02]  /*c7b0*/  FMNMX.FTZ R3, R69, R3, !PT ;  /* 0x0000000345037209 */ /* 0x000fc40007810000 */
[----:B------:R-:W-:Y:S02]  /*c7c0*/  FSEL R114, R114, -INF , P2 ;  /* 0xff80000072727808 */ /* 0x000fe40001000000 */
[C---:B------:R-:W-:Y:S01]  /*c7d0*/  ISETP.GT.AND P2, PT, R0.reuse, 0x31, PT ;  /* 0x000000310000780c */ /* 0x040fe20003f44270 */
[----:B------:R-:W0:Y:S03]  /*c7e0*/  SHFL.BFLY PT, R10, R3, 0x2, 0x1f ;  /* 0x0c401f00030a7f89 */ /* 0x000e2600000e0000 */
        /* <DEDUP_REMOVED lines=8> */
[----:B0-----:R-:W-:Y:S02]  /*c870*/  FMNMX.FTZ R3, R3, R10, !PT ;  /* 0x0000000a03037209 */ /* 0x001fe40007810000 */
[----:B------:R-:W-:Y:S02]  /*c880*/  FSEL R91, R91, -INF , P2 ;  /* 0xff8000005b5b7808 */ /* 0x000fe40001000000 */
[----:B------:R-:W-:Y:S01]  /*c890*/  ISETP.GT.AND P2, PT, R0, 0x48, PT ;  /* 0x000000480000780c */ /* 0x000fe20003f44270 */
[----:B------:R-:W0:Y:S03]  /*c8a0*/  SHFL.BFLY PT, R10, R3, 0x1, 0x1f ;  /* 0x0c201f00030a7f89 */ /* 0x000e2600000e0000 */
[----:B------:R-:W-:-:S02]  /*c8b0*/  FSEL R94, R94, -INF , P2 ;  /* 0xff8000005e5e7808 */ /* 0x000fc40001000000 */
[----:B------:R-:W-:-:S04]  /*c8c0*/  ISETP.GT.AND P2, PT, R0, 0x49, PT ;  /* 0x000000490000780c */ /* 0x000fc80003f44270 */
[----:B------:R-:W-:Y:S02]  /*c8d0*/  FSEL R95, R95, -INF , P2 ;  /* 0xff8000005f5f7808 */ /* 0x000fe40001000000 */
[----:B------:R-:W-:Y:S02]  /*c8e0*/  ISETP.GT.AND P2, PT, R0, 0x50, PT ;  /* 0x000000500000780c */ /* 0x000fe40003f44270 */
[----:B------:R-:W-:Y:S02]  /*c8f0*/  LOP3.LUT R23, R23, 0xffffffdf, RZ, 0xc0, !PT ;  /* 0xffffffdf17177812 */ /* 0x000fe400078ec0ff */
[----:B------:R-:W-:Y:S02]  /*c900*/  FSEL R98, R98, -INF , P2 ;  /* 0xff80000062627808 */ /* 0x000fe40001000000 */
[C---:B------:R-:W-:Y:S02]  /*c910*/  ISETP.GT.AND P2, PT, R0.reuse, 0x51, PT ;  /* 0x000000510000780c */ /* 0x040fe40003f44270 */
[----:B------:R-:W-:-:S02]  /*c920*/  ISETP.GT.AND P1, PT, R0, 0x61, PT ;  /* 0x000000610000780c */ /* 0x000fc40003f24270 */
[----:B------:R-:W-:Y:S02]  /*c930*/  @P0 LOP3.LUT R23, R23, 0x20, RZ, 0xfc, !PT ;  /* 0x0000002017170812 */ /* 0x000fe400078efcff */
[C---:B------:R-:W-:Y:S02]  /*c940*/  ISETP.GT.AND P0, PT, R0.reuse, 0x81, PT ;  /* 0x000000810000780c */ /* 0x040fe40003f04270 */
[----:B------:R-:W-:Y:S02]  /*c950*/  FSEL R99, R99, -INF , P2 ;  /* 0xff80000063637808 */ /* 0x000fe40001000000 */
[C---:B------:R-:W-:Y:S02]  /*c960*/  ISETP.GT.AND P2, PT, R0.reuse, 0x58, PT ;  /* 0x000000580000780c */ /* 0x040fe40003f44270 */
[----:B------:R-:W-:Y:S02]  /*c970*/  FSEL R75, R75, -INF , P1 ;  /* 0xff8000004b4b7808 */ /* 0x000fe40000800000 */
[----:B------:R-:W-:-:S02]  /*c980*/  ISETP.GT.AND P1, PT, R0, 0x78, PT ;  /* 0x000000780000780c */ /* 0x000fc40003f24270 */
[----:B------:R-:W-:Y:S02]  /*c990*/  FSEL R102, R102, -INF , P2 ;  /* 0xff80000066667808 */ /* 0x000fe40001000000 */
[----:B------:R-:W-:Y:S02]  /*c9a0*/  ISETP.GT.AND P2, PT, R0, 0x59, PT ;  /* 0x000000590000780c */ /* 0x000fe40003f44270 */
[----:B------:R-:W-:Y:S02]  /*c9b0*/  FSEL R86, R86, -INF , P1 ;  /* 0xff80000056567808 */ /* 0x000fe40000800000 */
[----:B------:R-:W-:Y:S02]  /*c9c0*/  ISETP.GT.AND P1, PT, R0, 0x89, PT ;  /* 0x000000890000780c */ /* 0x000fe40003f24270 */
[----:B------:R-:W-:Y:S02]  /*c9d0*/  LOP3.LUT R23, R23, 0xffffffbf, RZ, 0xc0, !PT ;  /* 0xffffffbf17177812 */ /* 0x000fe400078ec0ff */
[----:B------:R-:W-:-:S02]  /*c9e0*/  FSEL R103, R103, -INF , P2 ;  /* 0xff80000067677808 */ /* 0x000fc40001000000 */
[----:B0-----:R-:W-:Y:S02]  /*c9f0*/  FMNMX.FTZ R3, R3, R10, !PT ;  /* 0x0000000a03037209 */ /* 0x001fe40007810000 */
[----:B------:R-:W-:Y:S02]  /*ca00*/  ISETP.GT.AND P2, PT, R0, 0x60, PT ;  /* 0x000000600000780c */ /* 0x000fe40003f44270 */
[----:B------:R-:W-:Y:S01]  /*ca10*/  @P0 LOP3.LUT R23, R23, 0x40, RZ, 0xfc, !PT ;  /* 0x0000004017170812 */ /* 0x000fe200078efcff */
[----:B------:R-:W-:-:S01]  /*ca20*/  FFMA.FTZ R11, R2, R3, -8 ;  /* 0xc1000000020b7423 */ /* 0x000fc20000010003 */
[----:B------:R-:W-:Y:S02]  /*ca30*/  FSEL R74, R74, -INF , P2 ;  /* 0xff8000004a4a7808 */ /* 0x000fe40001000000 */
[C---:B------:R-:W-:Y:S02]  /*ca40*/  ISETP.GT.AND P5, PT, R0.reuse, 0x68, PT ;  /* 0x000000680000780c */ /* 0x040fe40003fa4270 */
[----:B------:R-:W-:-:S02]  /*ca50*/  ISETP.GT.AND P4, PT, R0, 0x69, PT ;  /* 0x000000690000780c */ /* 0x000fc40003f84270 */
[C---:B------:R-:W-:Y:S02]  /*ca60*/  ISETP.GT.AND P3, PT, R0.reuse, 0x70, PT ;  /* 0x000000700000780c */ /* 0x040fe40003f64270 */
[----:B------:R-:W-:Y:S02]  /*ca70*/  ISETP.GT.AND P2, PT, R0, 0x71, PT ;  /* 0x000000710000780c */ /* 0x000fe40003f44270 */
[----:B------:R-:W-:Y:S02]  /*ca80*/  LOP3.LUT R23, R23, 0xffffff7f, RZ, 0xc0, !PT ;  /* 0xffffff7f17177812 */ /* 0x000fe400078ec0ff */
[----:B------:R-:W-:Y:S02]  /*ca90*/  FSETP.NEU.FTZ.AND P6, PT, R3, -INF , PT ;  /* 0xff8000000300780b */ /* 0x000fe40003fdd000 */
[----:B------:R-:W-:Y:S02]  /*caa0*/  FSEL R78, R78, -INF , P5 ;  /* 0xff8000004e4e7808 */ /* 0x000fe40002800000 */
[----:B------:R-:W-:-:S02]  /*cab0*/  FSEL R79, R79, -INF , P4 ;  /* 0xff8000004f4f7808 */ /* 0x000fc40002000000 */
[----:B------:R-:W-:Y:S02]  /*cac0*/  FSEL R82, R82, -INF , P3 ;  /* 0xff80000052527808 */ /* 0x000fe40001800000 */
[----:B------:R-:W-:Y:S02]  /*cad0*/  FSEL R83, R83, -INF , P2 ;  /* 0xff80000053537808 */ /* 0x000fe40001000000 */
[----:B------:R-:W-:Y:S02]  /*cae0*/  @P1 LOP3.LUT R23, R23, 0x80, RZ, 0xfc, !PT ;  /* 0x0000008017171812 */ /* 0x000fe400078efcff */
[----:B------:R-:W-:Y:S02]  /*caf0*/  FSEL R10, R3, RZ, P6 ;  /* 0x000000ff030a7208 */ /* 0x000fe40003000000 */
[----:B------:R-:W-:Y:S02]  /*cb00*/  FSEL R11, R11, RZ, P6 ;  /* 0x000000ff0b0b7208 */ /* 0x000fe40003000000 */
[----:B------:R-:W-:-:S02]  /*cb10*/  ISETP.GT.AND P2, PT, R0, 0x90, PT ;  /* 0x000000900000780c */ /* 0x000fc40003f44270 */
[C---:B------:R-:W-:Y:S02]  /*cb20*/  ISETP.GT.AND P3, PT, R0.reuse, 0x91, PT ;  /* 0x000000910000780c */ /* 0x040fe40003f64270 */
[C---:B------:R-:W-:Y:S02]  /*cb30*/  ISETP.GT.AND P4, PT, R0.reuse, 0x98, PT ;  /* 0x000000980000780c */ /* 0x040fe40003f84270 */
[C---:B------:R-:W-:Y:S02]  /*cb40*/  ISETP.GT.AND P5, PT, R0.reuse, 0x99, PT ;  /* 0x000000990000780c */ /* 0x040fe40003fa4270 */
[C---:B------:R-:W-:Y:S02]  /*cb50*/  ISETP.GT.AND P1, PT, R0.reuse, 0x79, PT ;  /* 0x000000790000780c */ /* 0x040fe40003f24270 */
[C---:B------:R-:W-:Y:S02]  /*cb60*/  ISETP.GT.AND P0, PT, R0.reuse, 0x80, PT ;  /* 0x000000800000780c */ /* 0x040fe40003f04270 */
[----:B------:R-:W-:-:S02]  /*cb70*/  ISETP.GT.AND P6, PT, R0, 0x88, PT ;  /* 0x000000880000780c */ /* 0x000fc40003fc4270 */
        /* <DEDUP_REMOVED lines=50> */
[----:B------:R-:W-:Y:S01]  /*cea0*/  FMNMX.FTZ R0, R71, R0, !PT ;  /* 0x0000000047007209 */ /* 0x000fe20007810000 */
[----:B------:R-:W-:-:S04]  /*ceb0*/  FADD.FTZ R9, -R10, R9 ;  /* 0x000000090a097221 */ /* 0x000fc80000010100 */
[----:B------:R-:W0:Y:S02]  /*cec0*/  SHFL.BFLY PT, R10, R0, 0x2, 0x1f ;  /* 0x0c401f00000a7f89 */ /* 0x000e2400000e0000 */
[----:B0-----:R-:W-:-:S05]  /*ced0*/  FMNMX.FTZ R0, R0, R10, !PT ;  /* 0x0000000a00007209 */ /* 0x001fca0007810000 */
[----:B------:R-:W0:Y:S01]  /*cee0*/  SHFL.BFLY PT, R10, R0, 0x1, 0x1f ;  /* 0x0c201f00000a7f89 */ /* 0x000e2200000e0000 */
[----:B------:R-:W-:-:S01]  /*cef0*/  FFMA.FTZ R120, R2, R120, -R11 ;  /* 0x0000007802787223 */ /* 0x000fc2000001080b */
[C---:B------:R-:W-:Y:S01]  /*cf00*/  FMUL.FTZ R9, R2.reuse, R9 ;  /* 0x0000000902097220 */ /* 0x040fe20000410000 */
[----:B------:R-:W-:-:S01]  /*cf10*/  FFMA.FTZ R121, R2, R121, -R11 ;  /* 0x0000007902797223 */ /* 0x000fc2000001080b */
        /* <DEDUP_REMOVED lines=9> */
[----:B------:R-:W-:Y:S01]  /*cfb0*/  MUFU.EX2 R120, R120 ;  /* 0x0000007800787308 */ /* 0x000fe20000000800 */
[----:B------:R-:W-:-:S01]  /*cfc0*/  FFMA.FTZ R124, R2, R124, -R11 ;  /* 0x0000007c027c7223 */ /* 0x000fc2000001080b */
[----:B------:R-:W-:-:S06]  /*cfd0*/  FFMA.FTZ R126, R2, R126, -R13 ;  /* 0x0000007e027e7223 */ /* 0x000fcc000001080d */
[----:B------:R-:W-:Y:S01]  /*cfe0*/  MUFU.EX2 R122, R122 ;  /* 0x0000007a007a7308 */ /* 0x000fe20000000800 */
[----:B------:R-:W-:-:S01]  /*cff0*/  FFMA.FTZ R125, R2, R125, -R11 ;  /* 0x0000007d027d7223 */ /* 0x000fc2000001080b */
[----:B------:R-:W-:-:S06]  /*d000*/  FFMA.FTZ R127, R2, R127, -R13 ;  /* 0x0000007f027f7223 */ /* 0x000fcc000001080d */
[----:B------:R-:W0:Y:S08]  /*d010*/  MUFU.EX2 R9, R9 ;  /* 0x0000000900097308 */ /* 0x000e300000000800 */
[----:B------:R-:W1:Y:S01]  /*d020*/  MUFU.EX2 R8, R8 ;  /* 0x0000000800087308 */ /* 0x000e620000000800 */
[----:B------:R-:W-:-:S01]  /*d030*/  FFMA.FTZ R128, R2, R128, -R11 ;  /* 0x0000008002807223 */ /* 0x000fc2000001080b */
[----:B------:R-:W-:-:S06]  /*d040*/  FFMA.FTZ R130, R2, R130, -R13 ;  /* 0x0000008202827223 */ /* 0x000fcc000001080d */
[----:B------:R-:W2:Y:S08]  /*d050*/  MUFU.EX2 R121, R121 ;  /* 0x0000007900797308 */ /* 0x000eb00000000800 */
[----:B------:R-:W3:Y:S01]  /*d060*/  MUFU.EX2 R123, R123 ;  /* 0x0000007b007b7308 */ /* 0x000ee20000000800 */
[----:B------:R-:W-:-:S01]  /*d070*/  FFMA.FTZ R129, R2, R129, -R11 ;  /* 0x0000008102817223 */ /* 0x000fc2000001080b */
[----:B------:R-:W-:-:S06]  /*d080*/  FFMA.FTZ R131, R2, R131, -R13 ;  /* 0x0000008302837223 */ /* 0x000fcc000001080d */
[----:B------:R-:W4:Y:S08]  /*d090*/  MUFU.EX2 R124, R124 ;  /* 0x0000007c007c7308 */ /* 0x000f300000000800 */
[----:B------:R-:W5:Y:S01]  /*d0a0*/  MUFU.EX2 R126, R126 ;  /* 0x0000007e007e7308 */ /* 0x000f620000000800 */
[----:B0-----:R-:W-:-:S01]  /*d0b0*/  FFMA.FTZ R21, R9, R21, R120 ;  /* 0x0000001509157223 */ /* 0x001fc20000010078 */
[----:B-1----:R-:W-:-:S06]  /*d0c0*/  FFMA.FTZ R20, R8, R20, R122 ;  /* 0x0000001408147223 */ /* 0x002fcc000001007a */
[----:B------:R-:W0:Y:S01]  /*d0d0*/  MUFU.EX2 R125, R125 ;  /* 0x0000007d007d7308 */ /* 0x000e220000000800 */
[----:B------:R-:W-:-:S01]  /*d0e0*/  FFMA.FTZ R132, R2, R132, -R11 ;  /* 0x0000008402847223 */ /* 0x000fc2000001080b */
[----:B------:R-:W-:-:S06]  /*d0f0*/  FFMA.FTZ R134, R2, R134, -R13 ;  /* 0x0000008602867223 */ /* 0x000fcc000001080d */
[----:B------:R-:W1:Y:S01]  /*d100*/  MUFU.EX2 R127, R127 ;  /* 0x0000007f007f7308 */ /* 0x000e620000000800 */
[----:B--2---:R-:W-:-:S01]  /*d110*/  FADD.FTZ R10, R121, R21 ;  /* 0x00000015790a7221 */ /* 0x004fc20000010000 */
[----:B---3--:R-:W-:-:S06]  /*d120*/  FADD.FTZ R12, R123, R20 ;  /* 0x000000147b0c7221 */ /* 0x008fcc0000010000 */
[----:B------:R-:W2:Y:S01]  /*d130*/  MUFU.EX2 R128, R128 ;  /* 0x0000008000807308 */ /* 0x000ea20000000800 */
[----:B------:R-:W-:-:S01]  /*d140*/  FFMA.FTZ R133, R2, R133, -R11 ;  /* 0x0000008502857223 */ /* 0x000fc2000001080b */
[----:B------:R-:W-:-:S06]  /*d150*/  FFMA.FTZ R135, R2, R135, -R13 ;  /* 0x0000008702877223 */ /* 0x000fcc000001080d */
[----:B------:R-:W3:Y:S01]  /*d160*/  MUFU.EX2 R130, R130 ;  /* 0x0000008200827308 */ /* 0x000ee20000000800 */
[----:B----4-:R-:W-:-:S01]  /*d170*/  FADD.FTZ R10, R124, R10 ;  /* 0x0000000a7c0a7221 */ /* 0x010fc20000010000 */
[----:B-----5:R-:W-:-:S06]  /*d180*/  FADD.FTZ R12, R126, R12 ;  /* 0x0000000c7e0c7221 */ /* 0x020fcc0000010000 */
[----:B------:R-:W4:Y:S01]  /*d190*/  MUFU.EX2 R129, R129 ;  /* 0x0000008100817308 */ /* 0x000f220000000800 */
[----:B------:R-:W-:-:S01]  /*d1a0*/  FFMA.FTZ R104, R2, R104, -R11 ;  /* 0x0000006802687223 */ /* 0x000fc2000001080b */
[----:B------:R-:W-:-:S06]  /*d1b0*/  FFMA.FTZ R106, R2, R106, -R13 ;  /* 0x0000006a026a7223 */ /* 0x000fcc000001080d */
[----:B------:R-:W5:Y:S01]  /*d1c0*/  MUFU.EX2 R131, R131 ;  /* 0x0000008300837308 */ /* 0x000f620000000800 */
[----:B0-----:R-:W-:-:S01]  /*d1d0*/  FADD.FTZ R10, R125, R10 ;  /* 0x0000000a7d0a7221 */ /* 0x001fc20000010000 */
[----:B-1----:R-:W-:-:S06]  /*d1e0*/  FADD.FTZ R12, R127, R12 ;  /* 0x0000000c7f0c7221 */ /* 0x002fcc0000010000 */
        /* <DEDUP_REMOVED lines=186> */
[----:B------:R-:W2:Y:S08]  /*dd90*/  MUFU.EX2 R65, R65 ;  /* 0x0000004100417308 */ /* 0x000eb00000000800 */
[----:B------:R-:W3:Y:S01]  /*dda0*/  MUFU.EX2 R67, R67 ;  /* 0x0000004300437308 */ /* 0x000ee20000000800 */
[----:B----4-:R-:W-:-:S01]  /*ddb0*/  FADD.FTZ R10, R61, R10 ;  /* 0x0000000a3d0a7221 */ /* 0x010fc20000010000 */
[----:B-----5:R-:W-:-:S06]  /*ddc0*/  FADD.FTZ R12, R63, R12 ;  /* 0x0000000c3f0c7221 */ /* 0x020fcc0000010000 */
[----:B------:R-:W4:Y:S01]  /*ddd0*/  MUFU.EX2 R68, R68 ;  /* 0x0000004400447308 */ /* 0x000f220000000800 */
[----:B------:R-:W-:-:S07]  /*dde0*/  LOP3.LUT P0, RZ, R23, 0x20, RZ, 0xc0, !PT ;  /* 0x0000002017ff7812 */ /* 0x000fce000780c0ff */
[----:B------:R-:W5:Y:S01]  /*ddf0*/  MUFU.EX2 R70, R70 ;  /* 0x0000004600467308 */ /* 0x000f620000000800 */
[----:B0-----:R-:W-:-:S01]  /*de00*/  FADD.FTZ R10, R64, R10 ;  /* 0x0000000a400a7221 */ /* 0x001fc20000010000 */
[----:B-1----:R-:W-:-:S06]  /*de10*/  FADD.FTZ R12, R66, R12 ;  /* 0x0000000c420c7221 */ /* 0x002fcc0000010000 */
[----:B------:R-:W0:Y:S08]  /*de20*/  MUFU.EX2 R11, R11 ;  /* 0x0000000b000b7308 */ /* 0x000e300000000800 */
[----:B------:R-:W1:Y:S01]  /*de30*/  MUFU.EX2 R13, R13 ;  /* 0x0000000d000d7308 */ /* 0x000e620000000800 */
[----:B--2---:R-:W-:-:S01]  /*de40*/  FADD.FTZ R10, R65, R10 ;  /* 0x0000000a410a7221 */ /* 0x004fc20000010000 */
[----:B---3--:R-:W-:-:S03]  /*de50*/  FADD.FTZ R12, R67, R12 ;  /* 0x0000000c430c7221 */ /* 0x008fc60000010000 */
[----:B----4-:R-:W-:Y:S01]  /*de60*/  FADD.FTZ R10, R68, R10 ;  /* 0x0000000a440a7221 */ /* 0x010fe20000010000 */
[----:B-----5:R-:W-:-:S03]  /*de70*/  FADD.FTZ R12, R70, R12 ;  /* 0x0000000c460c7221 */ /* 0x020fc60000010000 */
[----:B0-----:R-:W-:Y:S01]  /*de80*/  FADD.FTZ R21, R11, R10 ;  /* 0x0000000a0b157221 */ /* 0x001fe20000010000 */
[----:B-1----:R-:W-:-:S01]  /*de90*/  FADD.FTZ R20, R13, R12 ;  /* 0x0000000c0d147221 */ /* 0x002fc20000010000 */
[----:B------:R-:W-:Y:S06]  /*dea0*/  @!P0 BRA `(.L_x_15510) ;  /* 0x0000000000048947 */ /* 0x000fec0003800000 */
[----:B------:R-:W-:Y:S01]  /*deb0*/  BPT.TRAP 0x1 ;  /* 0x000000040000795c */ /* 0x000fe20000300000 */
.L_x_15510:
[----:B------:R-:W2:Y:S01]  /*dec0*/  LDL R10, [R1] ;  /* 0x00000000010a7983 */ /* 0x000ea20000100800 */
        /* <DEDUP_REMOVED lines=78> */
[C---:B--2---:R-:W-:Y:S01]  /*e3b0*/  ISETP.GT.AND P1, PT, R14.reuse, R10, PT ;  /* 0x0000000a0e00720c */ /* 0x044fe20003f24270 */
[----:B------:R-:W-:Y:S01]  /*e3c0*/  IMAD.MOV.U32 R10, RZ, RZ, R22 ;  /* 0x000000ffff0a7224 */ /* 0x000fe200078e0016 */
[----:B------:R-:W-:-:S11]  /*e3d0*/  IADD3 R14, R14, -0x1, RZ ;  /* 0xffffffff0e0e7810 */ /* 0x000fd60007ffe0ff */
[----:B0-----:R-:W-:Y:S05]  /*e3e0*/  @P1 BRA `(.L_x_15511) ;  /* 0xffffffcc00d01947 */ /* 0x001fea000383ffff */
[----:B------:R-:W-:Y:S05]  /*e3f0*/  BSYNC B1 ;  /* 0x0000000000017941 */ /* 0x000fea0003800000 */
.L_x_15498:
[----:B------:R-:W-:Y:S05]  /*e400*/  BSYNC B0 ;  /* 0x0000000000007941 */ /* 0x000fea0003800000 */
.L_x_15497:
[----:B------:R-:W-:Y:S01]  /*e410*/  ISETP.GE.AND P1, PT, R14, RZ, PT ;  /* 0x000000ff0e00720c */ /* 0x000fe20003f26270 */
[----:B------:R-:W-:-:S12]  /*e420*/  BSSY B0, `(.L_x_15512) ;  /* 0x000024f000007945 */ /* 0x000fd80003800000 */
[----:B------:R-:W-:Y:S05]  /*e430*/  @!P1 BRA `(.L_x_15513) ;  /* 0x0000002400349947 */ /* 0x000fea0003800000 */
[----:B------:R-:W-:Y:S02]  /*e440*/  IMAD.MOV.U32 R10, RZ, RZ, R0 ;  /* 0x000000ffff0a7224 */ /* 0x000fe400078e0000 */
[----:B------:R-:W-:Y:S02]  /*e450*/  IMAD.MOV.U32 R11, RZ, RZ, R3 ;  /* 0x000000ffff0b7224 */ /* 0x000fe400078e0003 */
[----:B------:R-:W-:Y:S02]  /*e460*/  IMAD.MOV.U32 R9, RZ, RZ, R156 ;  /* 0x000000ffff097224 */ /* 0x000fe400078e009c */
[----:B------:R-:W-:-:S07]  /*e470*/  IMAD.MOV.U32 R8, RZ, RZ, R22 ;  /* 0x000000ffff087224 */ /* 0x000fce00078e0016 */
.L_x_15526:
        /* <DEDUP_REMOVED lines=8> */
.L_x_15514:
[----:B------:R-:W-:Y:S01]  /*e500*/  IMAD R12, R22, 0x8, R18 ;  /* 0x00000008160c7824 */ /* 0x000fe200078e0212 */
[----:B------:R-:W-:-:S04]  /*e510*/  SHF.L.U32 R13, R156, 0x1f, RZ ;  /* 0x0000001f9c0d7819 */ /* 0x000fc800000006ff */
[----:B------:R0:W1:Y:S01]  /*e520*/  SYNCS.PHASECHK.TRANS64.TRYWAIT P1, [R12+URZ+0x13230], R13 ;  /* 0x0132300d0c0075a7 */ /* 0x000062000802017f */
[----:B------:R-:W-:Y:S05]  /*e530*/  @!P0 BRA `(.L_x_15515) ;  /* 0x0000000000048947 */ /* 0x000fea0003800000 */
[----:B------:R-:W-:Y:S01]  /*e540*/  BPT.TRAP 0x1 ;  /* 0x000000040000795c */ /* 0x000fe20000300000 */
.L_x_15515:
        /* <DEDUP_REMOVED lines=8> */
.L_x_15517:
[----:B------:R-:W-:Y:S05]  /*e5d0*/  BSYNC B1 ;  /* 0x0000000000017941 */ /* 0x000fea0003800000 */
.L_x_15516:
        /* <DEDUP_REMOVED lines=38> */
[----:B------:R-:W-:Y:S02]  /*e840*/  MOV R13, 0x80000020 ;  /* 0x80000020000d7802 */ /* 0x000fe40000000f00 */
        /* <DEDUP_REMOVED lines=48> */
.L_x_15519:
[----:B------:R-:W-:Y:S01]  /*eb50*/  SHF.L.U32 R3, R9, 0x1f, RZ ;  /* 0x0000001f09037819 */ /* 0x000fe200000006ff */
[----:B------:R-:W-:-:S04]  /*eb60*/  IMAD R15, R8, 0x8, R18 ;  /* 0x00000008080f7824 */ /* 0x000fc800078e0212 */
[----:B------:R0:W1:Y:S01]  /*eb70*/  SYNCS.PHASECHK.TRANS64.TRYWAIT P1, [R15+URZ+0x13250], R3 ;  /* 0x013250030f0075a7 */ /* 0x000062000802017f */
[----:B------:R-:W-:Y:S05]  /*eb80*/  @!P0 BRA `(.L_x_15520) ;  /* 0x0000000000048947 */ /* 0x000fea0003800000 */
[----:B------:R-:W-:Y:S01]  /*eb90*/  BPT.TRAP 0x1 ;  /* 0x000000040000795c */ /* 0x000fe20000300000 */
.L_x_15520:
[----:B------:R-:W-:Y:S04]  /*eba0*/  BSSY B1, `(.L_x_15521) ;  /* 0x0000004000017945 */ /* 0x000fe80003800000 */
[----:B-1----:R-:W-:Y:S05]  /*ebb0*/  @P1 BRA `(.L_x_15522) ;  /* 0x0000000000081947 */ /* 0x002fea0003800000 */
[----:B------:R-:W1:Y:S02]  /*ebc0*/  SYNCS.PHASECHK.TRANS64.TRYWAIT P1, [R15+URZ+0x13250], R3 ;  /* 0x013250030f0075a7 */ /* 0x000e64000802017f */
[----:B-1----:R-:W-:Y:S05]  /*ebd0*/  @!P1 BRA `(.L_x_15523) ;  /* 0x000000c800109947 */ /* 0x002fea0003800000 */
.L_x_15522:
[----:B------:R-:W-:Y:S05]  /*ebe0*/  BSYNC B1 ;  /* 0x0000000000017941 */ /* 0x000fea0003800000 */
.L_x_15521:
        /* <DEDUP_REMOVED lines=41> */
.L_x_15524:
[----:B------:R-:W2:Y:S01]  /*ee80*/  LDL R136, [R1+0x24] ;  /* 0x0000240001887983 */ /* 0x000ea20000100800 */
[----:B------:R-:W-:-:S04]  /*ee90*/  IMAD R0, R0, 0x8, R18 ;  /* 0x0000000800007824 */ /* 0x000fc800078e0212 */
[----:B------:R-:W-:-:S05]  /*eea0*/  VIADD R0, R0, 0x13240 ;  /* 0x0001324000007836 */ /* 0x000fca0000000000 */
[----:B--2---:R-:W-:-:S04]  /*eeb0*/  PRMT R0, R136, 0x654, R0 ;  /* 0x0000065488007816 */ /* 0x004fc80000000000 */
        /* <DEDUP_REMOVED lines=204> */
[C-C-:B------:R-:W-:Y:S01]  /*fb80*/  FFMA.FTZ R87, R2.reuse, R87, -R11.reuse ;  /* 0x0000005702577223 */ /* 0x140fe2000001080b */
[----:B------:R-:W-:-:S01]  /*fb90*/  FFMA.FTZ R58, R2, R58, -R11 ;  /* 0x0000003a023a7223 */ /* 0x000fc2000001080b */
[----:B------:R-:W-:Y:S01]  /*fba0*/  FADD.FTZ R12, R129, R12 ;  /* 0x0000000c810c7221 */ /* 0x000fe20000010000 */
        /* <DEDUP_REMOVED lines=13> */
[----:B------:R-:W-:-:S02]  /*fc80*/  FFMA.FTZ R11, R2, R71, -R11 ;  /* 0x00000047020b7223 */ /* 0x000fc4000001080b */
[----:B------:R-:W-:-:S02]  /*fc90*/  FADD.FTZ R12, R105, R12 ;  /* 0x0000000c690c7221 */ /* 0x000fc40000010000 */
        /* <DEDUP_REMOVED lines=117> */
.L_x_15525:
        /* <DEDUP_REMOVED lines=80> */
[----:B------:R-:W-:Y:S01]  /*108f0*/  MOV R9, R156 ;  /* 0x0000009c00097202 */ /* 0x000fe20000000f00 */
[----:B0-----:R-:W-:Y:S06]  /*10900*/  @P1 BRA `(.L_x_15526) ;  /* 0xffffffd800dc1947 */ /* 0x001fec000383ffff */
.L_x_15513:
[----:B------:R-:W-:Y:S05]  /*10910*/  BSYNC B0 ;  /* 0x0000000000007941 */ /* 0x000fea0003800000 */
.L_x_15512:
[----:B------:R-:W-:Y:S06]  /*10920*/  BAR.ARV 0x8, 0x200 ;  /* 0x0208000000007b1d */ /* 0x000fec0000002000 */
[----:B------:R-:W-:Y:S05]  /*10930*/  @!P0 BRA `(.L_x_15527) ;  /* 0x0000000000048947 */ /* 0x000fea0003800000 */
[----:B------:R-:W-:Y:S01]  /*10940*/  BPT.TRAP 0x1 ;  /* 0x000000040000795c */ /* 0x000fe20000300000 */
.L_x_15527:
[----:B------:R-:W-:Y:S01]  /*10950*/  IMAD R10, R22, 0x8, R18 ;  /* 0x00000008160a7824 */ /* 0x000fe200078e0212 */
[----:B------:R-:W-:-:S04]  /*10960*/  SHF.L.U32 R5, R156, 0x1f, RZ ;  /* 0x0000001f9c057819 */ /* 0x000fc800000006ff */
[----:B------:R0:W1:Y:S01]  /*10970*/  SYNCS.PHASECHK.TRANS64.TRYWAIT P1, [R10+URZ+0x13250], R5 ;  /* 0x013250050a0075a7 */ /* 0x000062000802017f */
[----:B------:R-:W-:Y:S05]  /*10980*/  @!P0 BRA `(.L_x_15528) ;  /* 0x0000000000048947 */ /* 0x000fea0003800000 */
[----:B------:R-:W-:Y:S01]  /*10990*/  BPT.TRAP 0x1 ;  /* 0x000000040000795c */ /* 0x000fe20000300000 */
.L_x_15528:
[----:B------:R-:W-:Y:S04]  /*109a0*/  BSSY B0, `(.L_x_15529) ;  /* 0x0000004000007945 */ /* 0x000fe80003800000 */
[----:B-1----:R-:W-:Y:S05]  /*109b0*/  @P1 BRA `(.L_x_15530) ;  /* 0x0000000000081947 */ /* 0x002fea0003800000 */
[----:B------:R-:W1:Y:S02]  /*109c0*/  SYNCS.PHASECHK.TRANS64.TRYWAIT P1, [R10+URZ+0x13250], R5 ;  /* 0x013250050a0075a7 */ /* 0x000e64000802017f */
[----:B-1----:R-:W-:Y:S05]  /*109d0*/  @!P1 BRA `(.L_x_15531) ;  /* 0x000000a800a49947 */ /* 0x002fea0003800000 */
.L_x_15530:
[----:B------:R-:W-:Y:S05]  /*109e0*/  BSYNC B0 ;  /* 0x0000000000007941 */ /* 0x000fea0003800000 */
.L_x_15529:
[----:B------:R-:W2:Y:S04]  /*109f0*/  LDL R11, [R1+0x68] ;  /* 0x00006800010b7983 */ /* 0x000ea80000100800 */
[----:B------:R-:W3:Y:S01]  /*10a00*/  LDL R14, [R1+0x50] ;  /* 0x00005000010e7983 */ /* 0x000ee20000100800 */
[----:B------:R-:W-:-:S03]  /*10a10*/  ULDC.64 UR4, c[0x0][0x9a0] ;  /* 0x0002680000047ab9 */ /* 0x000fc60000000a00 */
[----:B------:R-:W4:Y:S01]  /*10a20*/  LDL.LU R13, [R1+0x8] ;  /* 0x00000800010d7983 */ /* 0x000f220000300800 */
[----:B------:R-:W-:Y:S01]  /*10a30*/  VIADD R18, R18, 0x1000 ;  /* 0x0000100012127836 */ /* 0x000fe20000000000 */
[----:B------:R-:W-:Y:S01]  /*10a40*/  ISETP.NE.U32.AND P1, PT, RZ, UR4, PT ;  /* 0x00000004ff007c0c */ /* 0x000fe2000bf25070 */
[----:B------:R-:W-:-:S03]  /*10a50*/  WARPGROUP.ARRIVE ;  /* 0x00000000000079c5 */ /* 0x000fc60000000000 */
[----:B------:R-:W-:Y:S02]  /*10a60*/  SHF.R.U32.HI R18, RZ, 0x4, R18 ;  /* 0x00000004ff127819 */ /* 0x000fe40000011612 */
[----:B------:R-:W-:Y:S02]  /*10a70*/  ISETP.NE.AND.EX P1, PT, RZ, UR5, PT, P1 ;  /* 0x00000005ff007c0c */ /* 0x000fe4000bf25310 */
[----:B------:R-:W-:-:S04]  /*10a80*/  LOP3.LUT R18, R18, 0x3fff, RZ, 0xc0, !PT ;  /* 0x00003fff12127812 */ /* 0x000fc800078ec0ff */
[----:B01----:R-:W-:-:S05]  /*10a90*/  LOP3.LUT R5, R18, 0x10000, RZ, 0xfc, !PT ;  /* 0x0001000012057812 */ /* 0x003fca00078efcff */
[----:B------:R-:W-:Y:S02]  /*10aa0*/  IMAD R4, R22, 0x280, R5 ;  /* 0x0000028016047824 */ /* 0x000fe400078e0205 */
[----:B------:R-:W-:Y:S01]  /*10ab0*/  IMAD.MOV.U32 R5, RZ, RZ, -0x3ffffff0 ;  /* 0xc0000010ff057424 */ /* 0x000fe200078e00ff */
[----:B------:R-:W2:Y:S02]  /*10ac0*/  @P1 LDC.64 R8, c[0x0][0x9c8] ;  /* 0x00027200ff081b82 */ /* 0x000ea40000000a00 */
[----:B------:R-:W-:Y:S02]  /*10ad0*/  R2UR UR6, R4 ;  /* 0x00000000040672ca */ /* 0x000fe400000e0000 */
[----:B------:R-:W-:-:S04]  /*10ae0*/  R2UR UR7, R5 ;  /* 0x00000000050772ca */ /* 0x000fc800000e0000 */
[----:B------:R-:W0:Y:S09]  /*10af0*/  @P1 LDC.64 R6, c[0x0][0x9d0] ;  /* 0x00027400ff061b82 */ /* 0x000e320000000a00 */
[----:B------:R-:W-:Y:S03]  /*10b00*/  QGMMA.64x64x32.F32.E4M3.E4M3 R24, R152, gdesc[UR4], R24, gsb0 ;  /* 0x00e0000498187df3 */ /* 0x000fe60008000818 */
[----:B------:R-:W-:-:S02]  /*10b10*/  WARPGROUP.DEPBAR.LE gsb0, 0x0 ;  /* 0x00008000000079c5 */ /* 0x000fc40000010000 */
[----:B------:R-:W-:Y:S01]  /*10b20*/  WARPGROUP.ARRIVE ;  /* 0x00000000000079c5 */ /* 0x000fe20000000000 */
[----:B--2---:R-:W-:-:S04]  /*10b30*/  @P1 IMAD R12, R11, R8, RZ ;  /* 0x000000080b0c1224 */ /* 0x004fc800078e02ff */
[C---:B---3--:R-:W-:Y:S02]  /*10b40*/  @P1 IMAD R5, R14.reuse, R9, R12 ;  /* 0x000000090e051224 */ /* 0x048fe400078e020c */
[----:B------:R-:W-:Y:S01]  /*10b50*/  @P1 IMAD.WIDE.U32 R8, R14, R8, RZ ;  /* 0x000000080e081225 */ /* 0x000fe200078e00ff */
[----:B----4-:R-:W-:-:S03]  /*10b60*/  @P1 SHF.R.S32.HI R11, RZ, 0x1f, R13 ;  /* 0x0000001fff0b1819 */ /* 0x010fc6000001140d */
[----:B------:R-:W-:Y:S02]  /*10b70*/  @P1 IMAD.IADD R9, R9, 0x1, R5 ;  /* 0x0000000109091824 */ /* 0x000fe400078e0205 */
[-C--:B0-----:R-:W-:Y:S02]  /*10b80*/  @P1 IMAD R12, R11, R6.reuse, RZ ;  /* 0x000000060b0c1224 */ /* 0x081fe400078e02ff */
[----:B------:R-:W-:Y:S02]  /*10b90*/  IMAD.MOV.U32 R11, RZ, RZ, 0x3f800000 ;  /* 0x3f800000ff0b7424 */ /* 0x000fe400078e00ff */
[C---:B------:R-:W-:Y:S02]  /*10ba0*/  @P1 IMAD R5, R13.reuse, R7, R12 ;  /* 0x000000070d051224 */ /* 0x040fe400078e020c */
[----:B------:R-:W-:-:S04]  /*10bb0*/  @P1 IMAD.WIDE.U32 R6, R13, R6, R8 ;  /* 0x000000060d061225 */ /* 0x000fc800078e0008 */
[----:B------:R-:W-:Y:S01]  /*10bc0*/  @P1 IMAD.IADD R5, R7, 0x1, R5 ;  /* 0x0000000107051824 */ /* 0x000fe200078e0205 */
[----:B------:R-:W-:Y:S01]  /*10bd0*/  @P1 LEA R8, P2, R6, UR4, 0x2 ;  /* 0x0000000406081c11 */ /* 0x000fe2000f8410ff */
[----:B------:R-:W-:-:S03]  /*10be0*/  IMAD.MOV.U32 R7, RZ, RZ, -0x3ffffff0 ;  /* 0xc0000010ff077424 */ /* 0x000fc600078e00ff */
[----:B------:R-:W-:Y:S01]  /*10bf0*/  @P1 LEA.HI.X R9, R6, UR5, R5, 0x2, P2 ;  /* 0x0000000506091c11 */ /* 0x000fe200090f1405 */
[----:B------:R-:W-:Y:S01]  /*10c00*/  VIADD R6, R4, 0x80 ;  /* 0x0000008004067836 */ /* 0x000fe20000000000 */
[----:B------:R-:W-:-:S03]  /*10c10*/  R2UR UR7, R7 ;  /* 0x00000000070772ca */ /* 0x000fc600000e0000 */
[----:B------:R0:W2:Y:S01]  /*10c20*/  @P1 LDG.E R11, desc[UR40][R8.64] ;  /* 0x00000028080b1981 */ /* 0x0000a2000c1e1900 */
[----:B------:R-:W-:Y:S01]  /*10c30*/  R2UR UR6, R6 ;  /* 0x00000000060672ca */ /* 0x000fe200000e0000 */
[----:B------:R-:W-:Y:S02]  /*10c40*/  VIADD R6, R4, 0x100 ;  /* 0x0000010004067836 */ /* 0x000fe40000000000 */
[----:B------:R-:W-:Y:S01]  /*10c50*/  IMAD.MOV.U32 R7, RZ, RZ, -0x3ffffff0 ;  /* 0xc0000010ff077424 */ /* 0x000fe200078e00ff */
[----:B------:R-:W0:Y:S09]  /*10c60*/  SHFL.BFLY PT, R5, R20, 0x2, 0x1f ;  /* 0x0c401f0014057f89 */ /* 0x000e3200000e0000 */
[----:B------:R-:W-:Y:S01]  /*10c70*/  QGMMA.64x64x32.F32.E4M3.E4M3 R24, R148, gdesc[UR4], R24, gsb0 ;  /* 0x00e0000494187df3 */ /* 0x000fe20008000818 */
[----:B------:R-:W-:Y:S01]  /*10c80*/  R2UR UR6, R6 ;  /* 0x00000000060672ca */ /* 0x000fe200000e0000 */
[----:B------:R-:W-:Y:S01]  /*10c90*/  VIADD R6, R4, 0x180 ;  /* 0x0000018004067836 */ /* 0x000fe20000000000 */
[----:B------:R-:W-:Y:S01]  /*10ca0*/  R2UR UR7, R7 ;  /* 0x00000000070772ca */ /* 0x000fe200000e0000 */
[----:B------:R-:W-:-:S02]  /*10cb0*/  IMAD.MOV.U32 R7, RZ, RZ, -0x3ffffff0 ;  /* 0xc0000010ff077424 */ /* 0x000fc400078e00ff */
[----:B------:R-:W-:Y:S02]  /*10cc0*/  VIADD R4, R4, 0x200 ;  /* 0x0000020004047836 */ /* 0x000fe40000000000 */
[----:B0-----:R-:W-:-:S01]  /*10cd0*/  FADD.FTZ R8, R5, R20 ;  /* 0x0000001405087221 */ /* 0x001fc20000010000 */
[----:B------:R-:W-:Y:S02]  /*10ce0*/  IMAD.MOV.U32 R5, RZ, RZ, -0x3ffffff0 ;  /* 0xc0000010ff057424 */ /* 0x000fe400078e00ff */
[----:B------:R-:W-:Y:S01]  /*10cf0*/  IMAD.MOV.U32 R20, RZ, RZ, -0x800000 ;  /* 0xff800000ff147424 */ /* 0x000fe200078e00ff */
[----:B------:R-:W-:Y:S02]  /*10d00*/  WARPGROUP.DEPBAR.LE gsb0, 0x0 ;  /* 0x00008000000079c5 */ /* 0x000fe40000010000 */
[----:B------:R-:W-:-:S06]  /*10d10*/  WARPGROUP.ARRIVE ;  /* 0x00000000000079c5 */ /* 0x000fcc0000000000 */
[----:B------:R-:W-:Y:S01]  /*10d20*/  QGMMA.64x64x32.F32.E4M3.E4M3 R24, R144, gdesc[UR4], R24, gsb0 ;  /* 0x00e0000490187df3 */ /* 0x000fe20008000818 */
[----:B------:R-:W-:Y:S02]  /*10d30*/  R2UR UR6, R6 ;  /* 0x00000000060672ca */ /* 0x000fe400000e0000 */
[----:B------:R-:W-:Y:S01]  /*10d40*/  R2UR UR7, R7 ;  /* 0x00000000070772ca */ /* 0x000fe200000e0000 */
[----:B------:R-:W0:Y:S02]  /*10d50*/  SHFL.BFLY PT, R6, R21, 0x2, 0x1f ;  /* 0x0c401f0015067f89 */ /* 0x000e2400000e0000 */
[----:B0-----:R-:W-:-:S01]  /*10d60*/  FADD.FTZ R6, R6, R21 ;  /* 0x0000001506067221 */ /* 0x001fc20000010000 */
[----:B------:R-:W-:-:S04]  /*10d70*/  IMAD.MOV.U32 R21, RZ, RZ, -0x800000 ;  /* 0xff800000ff157424 */ /* 0x000fc800078e00ff */
[----:B------:R-:W0:Y:S02]  /*10d80*/  SHFL.BFLY PT, R7, R6, 0x1, 0x1f ;  /* 0x0c201f0006077f89 */ /* 0x000e2400000e0000 */
[----:B0-----:R-:W-:-:S04]  /*10d90*/  FADD.FTZ R9, R6, R7 ;  /* 0x0000000706097221 */ /* 0x001fc80000010000 */
[C---:B------:R-:W-:Y:S01]  /*10da0*/  FMUL.FTZ R13, R9.reuse, 0.00390625 ;  /* 0x3b800000090d7820 */ /* 0x040fe20000410000 */
[----:B------:R-:W-:-:S04]  /*10db0*/  FSETP.NE.FTZ.AND P1, PT, R9, RZ, PT ;  /* 0x000000ff0900720b */ /* 0x000fc80003f35000 */
[----:B------:R-:W-:Y:S01]  /*10dc0*/  FSETP.NE.FTZ.AND P2, PT, R13, RZ, PT ;  /* 0x000000ff0d00720b */ /* 0x000fe20003f55000 */
[----:B------:R-:W-:Y:S02]  /*10dd0*/  WARPGROUP.DEPBAR.LE gsb0, 0x0 ;  /* 0x00008000000079c5 */ /* 0x000fe40000010000 */
[----:B------:R-:W-:-:S10]  /*10de0*/  WARPGROUP.ARRIVE ;  /* 0x00000000000079c5 */ /* 0x000fd40000000000 */
[----:B------:R-:W-:Y:S01]  /*10df0*/  @P2 FMUL.FTZ R6, R2, 0.69314718246459960938 ;  /* 0x3f31721802062820 */ /* 0x000fe20000410000 */
[----:B------:R-:W-:Y:S01]  /*10e00*/  QGMMA.64x64x32.F32.E4M3.E4M3 R24, R140, gdesc[UR4], R24, gsb0 ;  /* 0x00e000048c187df3 */ /* 0x000fe20008000818 */
[----:B------:R-:W-:Y:S01]  /*10e10*/  R2UR UR6, R4 ;  /* 0x00000000040672ca */ /* 0x000fe200000e0000 */
[----:B------:R-:W-:Y:S01]  /*10e20*/  IMAD.MOV.U32 R4, RZ, RZ, RZ ;  /* 0x000000ffff047224 */ /* 0x000fe200078e00ff */
[----:B------:R-:W-:Y:S02]  /*10e30*/  R2UR UR7, R5 ;  /* 0x00000000050772ca */ /* 0x000fe400000e0000 */
[----:B------:R-:W0:Y:S03]  /*10e40*/  SHFL.BFLY PT, R5, R8, 0x1, 0x1f ;  /* 0x0c201f0008057f89 */ /* 0x000e2600000e0000 */
[----:B------:R-:W-:Y:S01]  /*10e50*/  @P1 MUFU.RCP R4, R9 ;  /* 0x0000000900041308 */ /* 0x000fe20000001000 */
[----:B0-----:R-:W-:-:S01]  /*10e60*/  FADD.FTZ R12, R8, R5 ;  /* 0x00000005080c7221 */ /* 0x001fc20000010000 */
[----:B------:R-:W-:-:S06]  /*10e70*/  IMAD.MOV.U32 R8, RZ, RZ, RZ ;  /* 0x000000ffff087224 */ /* 0x000fcc00078e00ff */
[----:B------:R-:W0:Y:S01]  /*10e80*/  @P2 MUFU.LG2 R5, R13 ;  /* 0x0000000d00052308 */ /* 0x000e220000000c00 */
[C---:B------:R-:W-:Y:S01]  /*10e90*/  FMUL.FTZ R14, R12.reuse, 0.00390625 ;  /* 0x3b8000000c0e7820 */ /* 0x040fe20000410000 */
[----:B------:R-:W-:-:S04]  /*10ea0*/  FSETP.NE.FTZ.AND P1, PT, R12, RZ, PT ;  /* 0x000000ff0c00720b */ /* 0x000fc80003f35000 */
[----:B------:R-:W-:-:S09]  /*10eb0*/  FSETP.NE.FTZ.AND P3, PT, R14, RZ, PT ;  /* 0x000000ff0e00720b */ /* 0x000fd20003f75000 */
[----:B------:R-:W-:Y:S01]  /*10ec0*/  @P1 MUFU.RCP R8, R12 ;  /* 0x0000000c00081308 */ /* 0x000fe20000001000 */
[----:B0-----:R-:W-:-:S03]  /*10ed0*/  @P2 FMUL.FTZ R5, R5, 0.69314718246459960938 ;  /* 0x3f31721805052820 */ /* 0x001fc60000410000 */
[----:B------:R-:W-:Y:S01]  /*10ee0*/  @P3 FMUL.FTZ R2, R2, 0.69314718246459960938 ;  /* 0x3f31721802023820 */ /* 0x000fe20000410000 */
[----:B------:R-:W-:-:S03]  /*10ef0*/  @P2 FFMA.FTZ R21, R6, R3, R5 ;  /* 0x0000000306152223 */ /* 0x000fc60000010005 */
[----:B------:R-:W0:Y:S02]  /*10f00*/  @P3 MUFU.LG2 R7, R14 ;  /* 0x0000000e00073308 */ /* 0x000e240000000c00 */
[----:B0-----:R-:W-:-:S04]  /*10f10*/  @P3 FMUL.FTZ R7, R7, 0.69314718246459960938 ;  /* 0x3f31721807073820 */ /* 0x001fc80000410000 */
[----:B------:R-:W-:Y:S01]  /*10f20*/  @P3 FFMA.FTZ R20, R2, R0, R7 ;  /* 0x0000000002143223 */ /* 0x000fe20000010007 */
[----:B------:R-:W-:Y:S02]  /*10f30*/  WARPGROUP.DEPBAR.LE gsb0, 0x0 ;  /* 0x00008000000079c5 */ /* 0x000fe40000010000 */
[----:B------:R-:W-:-:S06]  /*10f40*/  WARPGROUP.ARRIVE ;  /* 0x00000000000079c5 */ /* 0x000fcc0000000000 */
[----:B------:R-:W-:Y:S01]  /*10f50*/  QGMMA.64x64x32.F32.E4M3.E4M3 R24, R136, gdesc[UR4], R24, gsb0 ;  /* 0x00e0000488187df3 */ /* 0x000fe20008000818 */
[-C--:B--2---:R-:W-:Y:S01]  /*10f60*/  FMUL.FTZ R4, R4, R11.reuse ;  /* 0x0000000b04047220 */ /* 0x084fe20000410000 */
[----:B------:R-:W-:Y:S01]  /*10f70*/  FMUL.FTZ R2, R8, R11 ;  /* 0x0000000b08027220 */ /* 0x000fe20000410000 */
[----:B------:R-:W-:Y:S02]  /*10f80*/  WARPGROUP.DEPBAR.LE gsb0, 0x0 ;  /* 0x00008000000079c5 */ /* 0x000fe40000010000 */
[----:B------:R-:W-:Y:S05]  /*10f90*/  @!P0 BRA `(.L_x_15532) ;  /* 0x0000000000048947 */ /* 0x000fea0003800000 */
[----:B------:R-:W-:Y:S01]  /*10fa0*/  BPT.TRAP 0x1 ;  /* 0x000000040000795c */ /* 0x000fe20000300000 */
.L_x_15532:
[----:B------:R-:W2:Y:S01]  /*10fb0*/  LDL.LU R0, [R1+0x24] ;  /* 0x0000240001007983 */ /* 0x000ea20000300800 */
[----:B------:R-:W-:Y:S02]  /*10fc0*/  VIADD R10, R10, 0x13260 ;  /* 0x000132600a0a7836 */ /* 0x000fe40000000000 */
[-C--:B------:R-:W-:Y:S01]  /*10fd0*/  FMUL.FTZ R58, R24, R4.reuse ;  /* 0x00000004183a7220 */ /* 0x080fe20000410000 */
[----:B------:R-:W-:Y:S01]  /*10fe0*/  FMUL.FTZ R56, R25, R4 ;  /* 0x0000000419387220 */ /* 0x000fe20000410000 */
[----:B------:R-:W3:Y:S01]  /*10ff0*/  LDL.LU R18, [R1+0x64] ;  /* 0x0000640001127983 */ /* 0x000ee20000300800 */
[----:B------:R-:W-:-:S05]  /*11000*/  VIADD R22, R22, 0x1 ;  /* 0x0000000116167836 */ /* 0x000fca0000000000 */
[----:B------:R-:W-:Y:S01]  /*11010*/  ISETP.NE.AND P1, PT, R22, 0x2, PT ;  /* 0x000000021600780c */ /* 0x000fe20003f25270 */
[----:B------:R-:W-:-:S03]  /*11020*/  FMUL.FTZ R57, R28, R4 ;  /* 0x000000041c397220 */ /* 0x000fc60000410000 */
        /* <DEDUP_REMOVED lines=35> */
[----:B------:R-:W-:Y:S01]  /*11260*/  FMUL.FTZ R10, R41, R4 ;  /* 0x00000004290a7220 */ /* 0x000fe20000410000 */
[----:B------:R-:W-:-:S07]  /*11270*/  FMUL.FTZ R4, R51, R2 ;  /* 0x0000000233047220 */ /* 0x000fce0000410000 */
.L_x_15467:
[----:B------:R-:W1:Y:S08]  /*11280*/  S2UR UR4, SR_CgaCtaId ;  /* 0x00000000000479c3 */ /* 0x000e700000008800 */
[----:B------:R-:W-:Y:S01]  /*11290*/  BAR.SYNC.DEFER_BLOCKING 0x5, 0x200 ;  /* 0x0148000000007b1d */ /* 0x000fe20000010000 */
[----:B0-----:R-:W-:-:S05]  /*112a0*/  MOV R18, 0x400 ;  /* 0x0000040000127802 */ /* 0x001fca0000000f00 */
[----:B------:R-:W-:Y:S01]  /*112b0*/  BSSY B0, `(.L_x_15533) ;  /* 0x00001d7000007945 */ /* 0x000fe20003800000 */
[----:B-1----:R-:W-:-:S04]  /*112c0*/  MOV R0, UR4 ;  /* 0x0000000400007c02 */ /* 0x002fc80008000f00 */
        /* <DEDUP_REMOVED lines=13> */
[----:B0-----:R-:W4:Y:S04]  /*113a0*/  LDL R32, [R1+0x84] ;  /* 0x0000840001207983 */ /* 0x001f280000100800 */
[----:B------:R-:W4:Y:S01]  /*113b0*/  LDL R52, [R1+0x4c] ;  /* 0x00004c0001347983 */ /* 0x000f220000100800 */
[----:B------:R-:W-:-:S03]  /*113c0*/  F2FP.BF16.F32.PACK_AB R9, R46, R9 ;  /* 0x000000092e09723e */ /* 0x000fc600000010ff */
[----:B------:R-:W4:Y:S04]  /*113d0*/  LDL.LU R48, [R1+0x58] ;  /* 0x0000580001307983 */ /* 0x000f280000300800 */
[----:B------:R-:W4:Y:S01]  /*113e0*/  LDL.LU R46, [R1+0x5c] ;  /* 0x00005c00012e7983 */ /* 0x000f220000300800 */
[----:B------:R-:W0:Y:S01]  /*113f0*/  S2R R41, SR_SWINHI ;  /* 0x0000000000297919 */ /* 0x000e220000002f00 */
[----:B------:R-:W-:Y:S02]  /*11400*/  F2FP.BF16.F32.PACK_AB R6, R53, R6 ;  /* 0x000000063506723e */ /* 0x000fe400000010ff */
[----:B------:R-:W-:Y:S01]  /*11410*/  F2FP.BF16.F32.PACK_AB R14, R37, R14 ;  /* 0x0000000e250e723e */ /* 0x000fe200000010ff */
[----:B------:R-:W4:Y:S01]  /*11420*/  LDL R42, [R1+0x34] ;  /* 0x00003400012a7983 */ /* 0x000f220000100800 */
        /* <DEDUP_REMOVED lines=12> */
[----:B------:R-:W4:Y:S01]  /*114f0*/  LDL R44, [R1+0x54] ;  /* 0x00005400012c7983 */ /* 0x000f220000100800 */
[----:B------:R-:W-:Y:S01]  /*11500*/  BAR.SYNC.DEFER_BLOCKING 0x1, 0x180 ;  /* 0x0046000000007b1d */ /* 0x000fe20000010000 */
[----:B--2---:R-:W-:-:S02]  /*11510*/  IMAD.MOV.U32 R26, RZ, RZ, R2 ;  /* 0x000000ffff1a7224 */ /* 0x004fc400078e0002 */
[----:B---3-5:R-:W-:Y:S02]  /*11520*/  IMAD.MOV.U32 R28, RZ, RZ, R0 ;  /* 0x000000ffff1c7224 */ /* 0x028fe400078e0000 */
[----:B-1----:R-:W-:-:S05]  /*11530*/  IMAD.SHL.U32 R0, R27, 0x4, RZ ;  /* 0x000000041b007824 */ /* 0x002fca00078e00ff */
[----:B------:R-:W-:-:S04]  /*11540*/  LOP3.LUT R0, R0, 0xc, RZ, 0xc0, !PT ;  /* 0x0000000c00007812 */ /* 0x000fc800078ec0ff */
[----:B------:R-:W-:-:S05]  /*11550*/  IADD3 R2, P0, R0, UR4, RZ ;  /* 0x0000000400027c10 */ /* 0x000fca000ff1e0ff */
[----:B------:R-:W-:Y:S01]  /*11560*/  IMAD.X R3, RZ, RZ, UR5, P0 ;  /* 0x00000005ff037e24 */ /* 0x000fe200080e06ff */
[----:B------:R-:W-:-:S04]  /*11570*/  ULDC.64 UR4, c[0x0][0xc00] ;  /* 0x0003000000047ab9 */ /* 0x000fc80000000a00 */
[----:B------:R1:W2:Y:S02]  /*11580*/  LDG.E.CONSTANT R0, desc[UR40][R2.64] ;  /* 0x0000002802007981 */ /* 0x0002a4000c1e9900 */
[----:B-1----:R-:W-:-:S04]  /*11590*/  LOP3.LUT P1, R2, R27, 0x3, RZ, 0xc0, !PT ;  /* 0x000000031b027812 */ /* 0x002fc8000782c0ff */
[----:B------:R-:W-:Y:S02]  /*115a0*/  ISETP.EQ.OR P1, PT, R2, 0x3, !P1 ;  /* 0x000000030200780c */ /* 0x000fe40004f22670 */
[----:B------:R-:W-:Y:S02]  /*115b0*/  MOV R2, R18 ;  /* 0x0000001200027202 */ /* 0x000fe40000000f00 */
[----:B0-----:R-:W-:Y:S02]  /*115c0*/  MOV R3, R41 ;  /* 0x0000002900037202 */ /* 0x001fe40000000f00 */
[----:B------:R-:W-:Y:S02]  /*115d0*/  SEL R35, R7, R6, P1 ;  /* 0x0000000607237207 */ /* 0x000fe40000800000 */
[----:B------:R-:W-:Y:S01]  /*115e0*/  SEL R37, R6, R7, P1 ;  /* 0x0000000706257207 */ /* 0x000fe20000800000 */
[----:B----4-:R-:W-:Y:S01]  /*115f0*/  IMAD.WIDE R6, R32, 0x2, R2 ;  /* 0x0000000220067825 */ /* 0x010fe200078e0202 */
[----:B------:R-:W-:-:S02]  /*11600*/  SEL R41, R13, R12, P1 ;  /* 0x0000000c0d297207 */ /* 0x000fc40000800000 */
[----:B------:R-:W-:Y:S02]  /*11610*/  SEL R27, R57, R56, P1 ;  /* 0x00000038391b7207 */ /* 0x000fe40000800000 */
[C---:B------:R-:W-:Y:S02]  /*11620*/  IADD3 R59, P0, R6.reuse, 0x60, RZ ;  /* 0x00000060063b7810 */ /* 0x040fe40007f1e0ff */
[----:B------:R-:W-:Y:S02]  /*11630*/  IADD3 R55, P2, R6, 0x40, RZ ;  /* 0x0000004006377810 */ /* 0x000fe40007f5e0ff */
[----:B------:R-:W-:Y:S02]  /*11640*/  SEL R39, R25, R24, P1 ;  /* 0x0000001819277207 */ /* 0x000fe40000800000 */
[----:B------:R-:W-:Y:S02]  /*11650*/  SEL R13, R12, R13, P1 ;  /* 0x0000000d0c0d7207 */ /* 0x000fe40000800000 */
[----:B------:R-:W-:-:S02]  /*11660*/  SEL R57, R56, R57, P1 ;  /* 0x0000003938397207 */ /* 0x000fc40000800000 */
[----:B------:R-:W-:Y:S02]  /*11670*/  SEL R25, R24, R25, P1 ;  /* 0x0000001918197207 */ /* 0x000fe40000800000 */
[----:B------:R-:W-:Y:S02]  /*11680*/  SEL R43, R9, R8, P1 ;  /* 0x00000008092b7207 */ /* 0x000fe40000800000 */
[----:B------:R-:W-:Y:S02]  /*11690*/  SEL R45, R8, R9, P1 ;  /* 0x00000009082d7207 */ /* 0x000fe40000800000 */
[----:B------:R-:W-:Y:S02]  /*116a0*/  LOP3.LUT R8, R55, 0x380, RZ, 0xc0, !PT ;  /* 0x0000038037087812 */ /* 0x000fe400078ec0ff */
[----:B------:R-:W-:Y:S02]  /*116b0*/  LOP3.LUT R24, R59, 0x380, RZ, 0xc0, !PT ;  /* 0x000003803b187812 */ /* 0x000fe400078ec0ff */
[----:B------:R-:W-:-:S02]  /*116c0*/  SEL R29, R15, R14, P1 ;  /* 0x0000000e0f1d7207 */ /* 0x000fc40000800000 */
[----:B------:R-:W-:Y:S02]  /*116d0*/  SEL R15, R14, R15, P1 ;  /* 0x0000000f0e0f7207 */ /* 0x000fe40000800000 */
[----:B------:R-:W-:Y:S02]  /*116e0*/  SHF.R.U64 R8, R8, 0x3, RZ ;  /* 0x0000000308087819 */ /* 0x000fe400000012ff */
[----:B------:R-:W-:Y:S02]  /*116f0*/  SHF.R.U64 R24, R24, 0x3, RZ ;  /* 0x0000000318187819 */ /* 0x000fe400000012ff */
[----:B------:R-:W-:Y:S02]  /*11700*/  SEL R31, R11, R10, P1 ;  /* 0x0000000a0b1f7207 */ /* 0x000fe40000800000 */
[----:B------:R-:W-:Y:S02]  /*11710*/  SEL R33, R10, R11, P1 ;  /* 0x0000000b0a217207 */ /* 0x000fe40000800000 */
[----:B------:R-:W-:-:S02]  /*11720*/  SEL R47, R5, R4, P1 ;  /* 0x00000004052f7207 */ /* 0x000fc40000800000 */
[----:B------:R-:W-:Y:S02]  /*11730*/  SEL R49, R4, R5, P1 ;  /* 0x0000000504317207 */ /* 0x000fe40000800000 */
[----:B------:R-:W-:Y:S01]  /*11740*/  LOP3.LUT R10, R8, R55, RZ, 0x3c, !PT ;  /* 0x00000037080a7212 */ /* 0x000fe200078e3cff */
[----:B------:R-:W-:Y:S01]  /*11750*/  IMAD.MOV.U32 R60, RZ, RZ, R26 ;  /* 0x000000ffff3c7224 */ /* 0x000fe200078e001a */
[----:B------:R-:W-:Y:S01]  /*11760*/  LOP3.LUT R8, R24, R59, RZ, 0x3c, !PT ;  /* 0x0000003b18087212 */ /* 0x000fe200078e3cff */
[----:B------:R-:W-:Y:S01]  /*11770*/  IMAD.MOV.U32 R50, RZ, RZ, R28 ;  /* 0x000000ffff327224 */ /* 0x000fe200078e001c */
[C---:B------:R-:W-:Y:S02]  /*11780*/  IADD3 R53, P3, R6.reuse, 0x20, RZ ;  /* 0x0000002006357810 */ /* 0x040fe40007f7e0ff */
[----:B------:R-:W-:Y:S02]  /*11790*/  LOP3.LUT R51, R6, 0x380, RZ, 0xc0, !PT ;  /* 0x0000038006337812 */ /* 0x000fe400078ec0ff */
[----:B------:R-:W-:-:S02]  /*117a0*/  LOP3.LUT R4, R53, 0x380, RZ, 0xc0, !PT ;  /* 0x0000038035047812 */ /* 0x000fc400078ec0ff */
[----:B------:R-:W-:Y:S02]  /*117b0*/  SHF.R.U64 R51, R51, 0x3, RZ ;  /* 0x0000000333337819 */ /* 0x000fe400000012ff */
[----:B------:R-:W-:Y:S01]  /*117c0*/  SHF.R.U64 R4, R4, 0x3, RZ ;  /* 0x0000000304047819 */ /* 0x000fe200000012ff */
[--C-:B------:R-:W-:Y:S01]  /*117d0*/  IMAD.X R5, RZ, RZ, R7.reuse, P3 ;  /* 0x000000ffff057224 */ /* 0x100fe200018e0607 */
[----:B------:R-:W-:Y:S02]  /*117e0*/  LOP3.LUT R6, R51, R6, RZ, 0x3c, !PT ;  /* 0x0000000633067212 */ /* 0x000fe400078e3cff */
[----:B------:R-:W-:Y:S01]  /*117f0*/  LOP3.LUT R4, R4, R53, RZ, 0x3c, !PT ;  /* 0x0000003504047212 */ /* 0x000fe200078e3cff */
[--C-:B------:R-:W-:Y:S01]  /*11800*/  IMAD.X R9, RZ, RZ, R7.reuse, P0 ;  /* 0x000000ffff097224 */ /* 0x100fe200000e0607 */
[----:B------:R-:W-:Y:S01]  /*11810*/  MOV R40, R6 ;  /* 0x0000000600287202 */ /* 0x000fe20000000f00 */
[----:B------:R-:W-:Y:S01]  /*11820*/  IMAD.X R11, RZ, RZ, R7, P2 ;  /* 0x000000ffff0b7224 */ /* 0x000fe200010e0607 */
[----:B------:R-:W-:-:S02]  /*11830*/  MOV R38, R4 ;  /* 0x0000000400267202 */ /* 0x000fc40000000f00 */
        /* <DEDUP_REMOVED lines=14> */
[----:B------:R-:W3:Y:S04]  /*11920*/  SHFL.IDX PT, R34, R45, R12, 0x1c1f ;  /* 0x001c1f0c2d227589 */ /* 0x000ee800000e0000 */
[----:B------:R-:W-:Y:S04]  /*11930*/  SHFL.IDX PT, R35, R35, R0, 0x1c1f ;  /* 0x001c1f0023237589 */ /* 0x000fe800000e0000 */
[----:B------:R-:W4:Y:S04]  /*11940*/  SHFL.IDX PT, R28, R37, R12, 0x1c1f ;  /* 0x001c1f0c251c7589 */ /* 0x000f2800000e0000 */
[----:B------:R2:W-:Y:S04]  /*11950*/  SHFL.IDX PT, R47, R47, R0, 0x1c1f ;  /* 0x001c1f002f2f7589 */ /* 0x0005e800000e0000 */
[----:B------:R4:W4:Y:S01]  /*11960*/  SHFL.IDX PT, R36, R49, R12, 0x1c1f ;  /* 0x001c1f0c31247589 */ /* 0x00092200000e0000 */
        /* <DEDUP_REMOVED lines=10> */
[----:B---3--:R-:W-:Y:S02]  /*11a10*/  SEL R9, R43, R34, P1 ;  /* 0x000000222b097207 */ /* 0x008fe40000800000 */
[----:B------:R-:W-:Y:S02]  /*11a20*/  SEL R11, R34, R43, P1 ;  /* 0x0000002b220b7207 */ /* 0x000fe40000800000 */
[----:B----4-:R-:W-:Y:S02]  /*11a30*/  SEL R12, R35, R28, P1 ;  /* 0x0000001c230c7207 */ /* 0x010fe40000800000 */
[----:B------:R-:W-:Y:S02]  /*11a40*/  SEL R14, R28, R35, P1 ;  /* 0x000000231c0e7207 */ /* 0x000fe40000800000 */
[----:B------:R-:W-:-:S02]  /*11a50*/  SEL R13, R47, R36, P1 ;  /* 0x000000242f0d7207 */ /* 0x000fc40000800000 */
[----:B-1----:R-:W-:Y:S02]  /*11a60*/  SEL R4, R29, R24, P1 ;  /* 0x000000181d047207 */ /* 0x002fe40000800000 */
[----:B------:R-:W-:Y:S02]  /*11a70*/  SEL R6, R24, R29, P1 ;  /* 0x0000001d18067207 */ /* 0x000fe40000800000 */
[----:B------:R-:W-:Y:S02]  /*11a80*/  SEL R5, R41, R32, P1 ;  /* 0x0000002029057207 */ /* 0x000fe40000800000 */
[----:B------:R-:W-:Y:S02]  /*11a90*/  SEL R7, R32, R41, P1 ;  /* 0x0000002920077207 */ /* 0x000fe40000800000 */
[----:B------:R-:W-:Y:S01]  /*11aa0*/  SEL R15, R36, R47, P1 ;  /* 0x0000002f240f7207 */ /* 0x000fe20000800000 */
[----:B------:R-:W-:Y:S01]  /*11ab0*/  IMAD.IADD R31, R52, 0x1, R42 ;  /* 0x00000001341f7824 */ /* 0x000fe200078e022a */
[----:B------:R-:W-:Y:S01]  /*11ac0*/  SEL R33, R50, RZ, !P0 ;  /* 0x000000ff32217207 */ /* 0x000fe20004000000 */
[----:B------:R1:W-:Y:S04]  /*11ad0*/  STSM.16.M88.4 [R38], R4 ;  /* 0x0000000426007844 */ /* 0x0003e80000000200 */
[----:B------:R2:W-:Y:S04]  /*11ae0*/  STSM.16.M88.4 [R30], R8 ;  /* 0x000000081e007844 */ /* 0x0005e80000000200 */
[----:B------:R3:W-:Y:S01]  /*11af0*/  STSM.16.M88.4 [R27], R12 ;  /* 0x0000000c1b007844 */ /* 0x0007e20000000200 */
[----:B------:R-:W-:Y:S01]  /*11b00*/  IADD3 R24, P2, R48, UR4, RZ ;  /* 0x0000000430187c10 */ /* 0x000fe2000ff5e0ff */
[----:B------:R-:W-:Y:S01]  /*11b10*/  IMAD.MOV.U32 R28, RZ, RZ, RZ ;  /* 0x000000ffff1c7224 */ /* 0x000fe200078e00ff */
[----:B------:R-:W-:Y:S01]  /*11b20*/  ULDC UR8, c[0x0][0xa88] ;  /* 0x0002a20000087ab9 */ /* 0x000fe20000000800 */
[----:B------:R-:W4:Y:S01]  /*11b30*/  LDL R34, [R1+0x6c] ;  /* 0x00006c0001227983 */ /* 0x000f220000100800 */
[----:B------:R-:W-:Y:S01]  /*11b40*/  IADD3.X R25, R46, UR5, RZ, P2, !PT ;  /* 0x000000052e197c10 */ /* 0x000fe200097fe4ff */
[----:B------:R-:W-:Y:S01]  /*11b50*/  ULDC.64 UR4, c[0x0][0xb90] ;  /* 0x0002e40000047ab9 */ /* 0x000fe20000000a00 */
[----:B------:R-:W-:Y:S06]  /*11b60*/  BAR.SYNC.DEFER_BLOCKING 0x1, 0x180 ;  /* 0x0046000000007b1d */ /* 0x000fec0000010000 */
[----:B------:R-:W3:Y:S01]  /*11b70*/  @P0 LDG.E R28, desc[UR40][R24.64] ;  /* 0x00000028181c0981 */ /* 0x000ee2000c1e1900 */
[----:B0-----:R-:W-:-:S13]  /*11b80*/  ISETP.NE.AND P2, PT, R0, 0x1, PT ;  /* 0x000000010000780c */ /* 0x001fda0003f45270 */
[----:B------:R-:W0:Y:S08]  /*11b90*/  @P2 LDC R26, c[0x0][0xbec] ;  /* 0x0002fb00ff1a2b82 */ /* 0x000e300000000800 */
[----:B------:R-:W2:Y:S01]  /*11ba0*/  @P2 LDC R29, c[0x0][0xbf0] ;  /* 0x0002fc00ff1d2b82 */ /* 0x000ea20000000800 */
[----:B------:R-:W-:Y:S01]  /*11bb0*/  SHF.R.S32.HI R32, RZ, 0x1f, R44 ;  /* 0x0000001fff207819 */ /* 0x000fe2000001142c */
[----:B-1----:R-:W-:-:S04]  /*11bc0*/  IMAD.MOV.U32 R7, RZ, RZ, R31 ;  /* 0x000000ffff077224 */ /* 0x002fc800078e001f */
[----:B------:R-:W-:Y:S02]  /*11bd0*/  IMAD R5, R32, UR4, RZ ;  /* 0x0000000420057c24 */ /* 0x000fe4000f8e02ff */
[----:B0-----:R-:W-:-:S05]  /*11be0*/  @P2 IMAD.HI.U32 R4, R31, R26, RZ ;  /* 0x0000001a1f042227 */ /* 0x001fca00078e00ff */
[----:B--2---:R-:W-:Y:S01]  /*11bf0*/  @P2 SHF.R.U32.HI R7, RZ, R29, R4 ;  /* 0x0000001dff072219 */ /* 0x004fe20000011604 */
[----:B------:R-:W-:Y:S01]  /*11c00*/  IMAD R11, R44, UR5, R5 ;  /* 0x000000052c0b7c24 */ /* 0x000fe2000f8e0205 */
[----:B------:R-:W-:-:S03]  /*11c10*/  SEL R30, R60, RZ, !P0 ;  /* 0x000000ff3c1e7207 */ /* 0x000fc60004000000 */
[----:B------:R-:W-:Y:S02]  /*11c20*/  IMAD.MOV R9, RZ, RZ, -R7 ;  /* 0x000000ffff097224 */ /* 0x000fe400078e0a07 */
[----:B------:R-:W-:Y:S02]  /*11c30*/  IMAD R6, R30, UR6, RZ ;  /* 0x000000061e067c24 */ /* 0x000fe4000f8e02ff */
        /* <DEDUP_REMOVED lines=36> */
.L_x_15535:
[----:B------:R-:W2:Y:S01]  /*11e80*/  LDL R12, [R1+0x80] ;  /* 0x00008000010c7983 */ /* 0x000ea20000100800 */
[----:B------:R-:W-:Y:S01]  /*11e90*/  VIADD R13, R13, 0xffffff80 ;  /* 0xffffff800d0d7836 */ /* 0x000fe20000000000 */
[----:B------:R-:W-:Y:S01]  /*11ea0*/  ULDC.64 UR4, c[0x0][0xaa0] ;  /* 0x0002a80000047ab9 */ /* 0x000fe20000000a00 */
[----:B-----5:R-:W-:Y:S01]  /*11eb0*/  IMAD R35, R9, R0, RZ ;  /* 0x0000000009237224 */ /* 0x020fe200078e02ff */
[----:B------:R-:W-:Y:S01]  /*11ec0*/  SHFL.IDX PT, R4, R10, RZ, 0x1c1f ;  /* 0x001c1fff0a047589 */ /* 0x000fe200000e0000 */
[----:B------:R-:W-:Y:S01]  /*11ed0*/  IMAD.WIDE R2, R11, 0x2, R2 ;  /* 0x000000020b027825 */ /* 0x000fe200078e0202 */
[----:B------:R-:W-:Y:S02]  /*11ee0*/  SHF.R.S32.HI R8, RZ, 0x1f, R13 ;  /* 0x0000001fff087819 */ /* 0x000fe4000001140d */
[----:B------:R-:W0:Y:S02]  /*11ef0*/  SHFL.IDX PT, R5, R14, RZ, 0x1c1f ;  /* 0x001c1fff0e057589 */ /* 0x000e2400000e0000 */
[----:B------:R-:W-:-:S02]  /*11f00*/  LEA.HI R8, R8, R13, RZ, 0x7 ;  /* 0x0000000d08087211 */ /* 0x000fc400078f38ff */
[----:B------:R-:W-:Y:S04]  /*11f10*/  SHFL.IDX PT, R6, R10, 0x1, 0x1c1f ;  /* 0x003c1f000a067f89 */ /* 0x000fe800000e0000 */
[----:B------:R-:W1:Y:S01]  /*11f20*/  SHFL.IDX PT, R7, R14, 0x1, 0x1c1f ;  /* 0x003c1f000e077f89 */ /* 0x000e6200000e0000 */
[----:B------:R-:W-:Y:S02]  /*11f30*/  LOP3.LUT R8, R8, 0xffffff80, RZ, 0xc0, !PT ;  /* 0xffffff8008087812 */ /* 0x000fe400078ec0ff */
[----:B------:R-:W-:Y:S02]  /*11f40*/  SHF.R.S32.HI R36, RZ, 0x1f, R48 ;  /* 0x0000001fff247819 */ /* 0x000fe40000011430 */
[----:B------:R-:W-:Y:S01]  /*11f50*/  IADD3 R25, P4, R2, 0x3000, RZ ;  /* 0x0000300002197810 */ /* 0x000fe20007f9e0ff */
[----:B------:R-:W-:Y:S01]  /*11f60*/  IMAD.IADD R8, R13, 0x1, -R8 ;  /* 0x000000010d087824 */ /* 0x000fe200078e0a08 */
[----:B------:R-:W-:-:S02]  /*11f70*/  LEA.HI R36, R36, R48, RZ, 0x3 ;  /* 0x0000003024247211 */ /* 0x000fc400078f18ff */
[----:B------:R-:W-:Y:S02]  /*11f80*/  IADD3 R13, P3, R2, 0x1800, RZ ;  /* 0x00001800020d7810 */ /* 0x000fe40007f7e0ff */
[----:B------:R-:W-:Y:S02]  /*11f90*/  LOP3.LUT P0, RZ, R8, 0x3, RZ, 0xc0, !PT ;  /* 0x0000000308ff7812 */ /* 0x000fe4000780c0ff */
[----:B------:R-:W-:Y:S02]  /*11fa0*/  LOP3.LUT R36, R36, 0xfffffff8, RZ, 0xc0, !PT ;  /* 0xfffffff824247812 */ /* 0x000fe400078ec0ff */
[----:B------:R-:W-:Y:S02]  /*11fb0*/  LOP3.LUT R9, R2, 0x380, RZ, 0xc0, !PT ;  /* 0x0000038002097812 */ /* 0x000fe400078ec0ff */
[----:B------:R-:W-:Y:S01]  /*11fc0*/  LOP3.LUT R24, R25, 0x380, RZ, 0xc0, !PT ;  /* 0x0000038019187812 */ /* 0x000fe200078ec0ff */
[----:B------:R-:W-:Y:S01]  /*11fd0*/  IMAD.IADD R36, R48, 0x1, -R36 ;  /* 0x0000000130247824 */ /* 0x000fe200078e0a24 */
[----:B------:R-:W-:-:S02]  /*11fe0*/  SHF.R.U64 R9, R9, 0x3, RZ ;  /* 0x0000000309097819 */ /* 0x000fc400000012ff */
[----:B------:R-:W-:-:S04]  /*11ff0*/  SHF.R.U64 R24, R24, 0x3, RZ ;  /* 0x0000000318187819 */ /* 0x000fc800000012ff */
[----:B------:R-:W-:Y:S01]  /*12000*/  LOP3.LUT R24, R24, R25, RZ, 0x3c, !PT ;  /* 0x0000001918187212 */ /* 0x000fe200078e3cff */
[----:B------:R-:W-:Y:S02]  /*12010*/  IMAD.X R25, RZ, RZ, R3, P4 ;  /* 0x000000ffff197224 */ /* 0x000fe400020e0603 */
[----:B--2---:R-:W-:-:S05]  /*12020*/  IMAD.IADD R12, R12, 0x1, R42 ;  /* 0x000000010c0c7824 */ /* 0x004fca00078e022a */
[C---:B------:R-:W-:Y:S02]  /*12030*/  IADD3 R8, R12.reuse, 0x8, RZ ;  /* 0x000000080c087810 */ /* 0x040fe40007ffe0ff */
[-C--:B------:R-:W-:Y:S02]  /*12040*/  ISETP.GE.OR P1, PT, R12, R35.reuse, P0 ;  /* 0x000000230c00720c */ /* 0x080fe40000726670 */
[----:B------:R-:W-:Y:S02]  /*12050*/  ISETP.GE.OR P0, PT, R8, R35, P0 ;  /* 0x000000230800720c */ /* 0x000fe40000706670 */
[----:B------:R-:W-:Y:S02]  /*12060*/  LOP3.LUT R12, R13, 0x380, RZ, 0xc0, !PT ;  /* 0x000003800d0c7812 */ /* 0x000fe400078ec0ff */
[----:B------:R-:W-:Y:S01]  /*12070*/  LOP3.LUT R8, R9, R2, RZ, 0x3c, !PT ;  /* 0x0000000209087212 */ /* 0x000fe200078e3cff */
[----:B------:R-:W-:Y:S01]  /*12080*/  IMAD.MOV.U32 R9, RZ, RZ, R3 ;  /* 0x000000ffff097224 */ /* 0x000fe200078e0003 */
[----:B------:R-:W-:-:S04]  /*12090*/  SHF.R.U64 R12, R12, 0x3, RZ ;  /* 0x000000030c0c7819 */ /* 0x000fc800000012ff */
[----:B------:R-:W-:Y:S01]  /*120a0*/  LOP3.LUT R12, R12, R13, RZ, 0x3c, !PT ;  /* 0x0000000d0c0c7212 */ /* 0x000fe200078e3cff */
[----:B0-----:R-:W-:Y:S01]  /*120b0*/  @!P1 ST.E desc[UR40][R4.64], R21 ;  /* 0x0000001504009985 */ /* 0x001fe2000c101928 */
[----:B------:R-:W-:-:S03]  /*120c0*/  IMAD.X R13, RZ, RZ, R3, P3 ;  /* 0x000000ffff0d7224 */ /* 0x000fc600018e0603 */
[----:B-1----:R0:W-:Y:S04]  /*120d0*/  @!P0 ST.E desc[UR40][R6.64], R20 ;  /* 0x0000001406008985 */ /* 0x0021e8000c101928 */
[----:B------:R-:W2:Y:S04]  /*120e0*/  LD.E.128 R8, desc[UR40][R8.64] ;  /* 0x0000002808087980 */ /* 0x000ea8000c101d00 */
[----:B------:R-:W3:Y:S01]  /*120f0*/  LD.E.128 R12, desc[UR40][R12.64] ;  /* 0x000000280c0c7980 */ /* 0x000ee2000c101d00 */
[----:B0-----:R-:W-:-:S03]  /*12100*/  IMAD R20, R36, 0x30, R37 ;  /* 0x0000003024147824 */ /* 0x001fc600078e0225 */
[----:B------:R-:W4:Y:S01]  /*12110*/  LD.E.128 R24, desc[UR40][R24.64] ;  /* 0x0000002818187980 */ /* 0x000f22000c101d00 */
[----:B------:R-:W-:-:S03]  /*12120*/  IADD3 R31, P0, R2, 0x4800, RZ ;  /* 0x00004800021f7810 */ /* 0x000fc60007f1e0ff */
[----:B------:R-:W2:Y:S01]  /*12130*/  LDL R36, [R1+0x88] ;  /* 0x0000880001247983 */ /* 0x000ea20000100800 */
[----:B------:R-:W-:Y:S01]  /*12140*/  LOP3.LUT R2, R31, 0x380, RZ, 0xc0, !PT ;  /* 0x000003801f027812 */ /* 0x000fe200078ec0ff */
[----:B------:R-:W-:-:S03]  /*12150*/  IMAD.X R5, RZ, RZ, R3, P0 ;  /* 0x000000ffff057224 */ /* 0x000fc600000e0603 */
[----:B------:R-:W-:-:S04]  /*12160*/  SHF.R.U64 R2, R2, 0x3, RZ ;  /* 0x0000000302027819 */ /* 0x000fc800000012ff */
[----:B------:R-:W-:Y:S02]  /*12170*/  LOP3.LUT R4, R2, R31, RZ, 0x3c, !PT ;  /* 0x0000001f02047212 */ /* 0x000fe400078e3cff */
[----:B------:R-:W0:Y:S01]  /*12180*/  @P2 LDC R31, c[0x0][0xbec] ;  /* 0x0002fb00ff1f2b82 */ /* 0x000e220000000800 */
[----:B------:R-:W-:-:S03]  /*12190*/  IMAD R3, R29, UR4, RZ ;  /* 0x000000041d037c24 */ /* 0x000fc6000f8e02ff */
[----:B------:R-:W5:Y:S01]  /*121a0*/  LD.E.128 R4, desc[UR40][R4.64] ;  /* 0x0000002804047980 */ /* 0x000f62000c101d00 */
[C---:B------:R-:W-:Y:S02]  /*121b0*/  IMAD R21, R28.reuse, UR5, R3 ;  /* 0x000000051c157c24 */ /* 0x040fe4000f8e0203 */
[----:B------:R-:W-:Y:S01]  /*121c0*/  IMAD.WIDE.U32 R2, R28, UR4, RZ ;  /* 0x000000041c027c25 */ /* 0x000fe2000f8e00ff */
[----:B------:R-:W1:Y:S01]  /*121d0*/  @P2 LDC R29, c[0x0][0xbf0] ;  /* 0x0002fc00ff1d2b82 */ /* 0x000e620000000800 */
        /* <DEDUP_REMOVED lines=12> */
[----:B------:R-:W-:-:S03]  /*122a0*/  ULDC.64 UR4, c[0x0][0xaf0] ;  /* 0x0002bc0000047ab9 */ /* 0x000fc60000000a00 */
[----:B------:R-:W-:-:S04]  /*122b0*/  @P2 IMAD.HI.U32 R20, R32, R31, RZ ;  /* 0x0000001f20142227 */ /* 0x000fc800078e00ff */
[----:B------:R-:W-:Y:S02]  /*122c0*/  IMAD.IADD R3, R3, 0x1, R21 ;  /* 0x0000000103037824 */ /* 0x000fe400078e0215 */
[----:B------:R-:W-:Y:S02]  /*122d0*/  IMAD.MOV.U32 R21, RZ, RZ, R32 ;  /* 0x000000ffff157224 */ /* 0x000fe400078e0020 */
        /* <DEDUP_REMOVED lines=20> */
[C---:B------:R-:W-:Y:S01]  /*12420*/  LEA R30, P0, R2.reuse, UR4, 0x1 ;  /* 0x00000004021e7c11 */ /* 0x040fe2000f8008ff */
[----:B------:R-:W-:Y:S01]  /*12430*/  IMAD.IADD R32, R37, 0x1, R42 ;  /* 0x0000000125207824 */ /* 0x000fe200078e022a */
        /* <DEDUP_REMOVED lines=35> */
.L_x_15534:
[----:B------:R-:W2:Y:S01]  /*12670*/  LDL.LU R4, [R1+0x58] ;  /* 0x0000580001047983 */ /* 0x000ea20000300800 */
[----:B------:R-:W-:Y:S01]  /*12680*/  ULDC.64 UR4, c[0x0][0xc00] ;  /* 0x0003000000047ab9 */ /* 0x000fe20000000a00 */
[----:B------:R-:W-:Y:S01]  /*12690*/  IMAD.MOV.U32 R6, RZ, RZ, RZ ;  /* 0x000000ffff067224 */ /* 0x000fe200078e00ff */
        /* <DEDUP_REMOVED lines=17> */
[----:B---3-5:R-:W-:-:S12]  /*127b0*/  VIADD R28, R7, 0xffffff80 ;  /* 0xffffff80071c7836 */ /* 0x028fd80000000000 */
[----:B------:R-:W1:Y:S01]  /*127c0*/  @P2 LDC R27, c[0x0][0xbec] ;  /* 0x0002fb00ff1b2b82 */ /* 0x000e620000000800 */
[----:B------:R-:W-:Y:S01]  /*127d0*/  ISETP.GE.AND P3, PT, R28, 0xc0, PT ;  /* 0x000000c01c00780c */ /* 0x000fe20003f66270 */
[----:B--2---:R-:W-:-:S12]  /*127e0*/  @P1 BRA `(.L_x_15537) ;  /* 0x0000000000101947 */ /* 0x004fd80003800000 */
[----:B------:R-:W-:Y:S05]  /*127f0*/  @!P0 BRA `(.L_x_15537) ;  /* 0x00000000000c8947 */ /* 0x000fea0003800000 */
[----:B------:R-:W2:Y:S04]  /*12800*/  LDG.E R5, desc[UR40][R2.64] ;  /* 0x0000002802057981 */ /* 0x000ea8000c1e1900 */
[----:B------:R-:W2:Y:S02]  /*12810*/  LDG.E R0, desc[UR40][R2.64+0x4] ;  /* 0x0000042802007981 */ /* 0x000ea4000c1e1900 */
[----:B--2---:R-:W-:-:S07]  /*12820*/  IMAD.IADD R0, R0, 0x1, -R5 ;  /* 0x0000000100007824 */ /* 0x004fce00078e0a05 */
.L_x_15537:
[----:B------:R-:W2:Y:S04]  /*12830*/  LDL.LU R3, [R1+0x50] ;  /* 0x0000500001037983 */ /* 0x000ea80000300800 */
[----:B------:R-:W3:Y:S04]  /*12840*/  LDL.LU R2, [R1+0x68] ;  /* 0x0000680001027983 */ /* 0x000ee80000300800 */
[----:B------:R-:W4:Y:S04]  /*12850*/  LDL R26, [R1+0x54] ;  /* 0x00005400011a7983 */ /* 0x000f280000100800 */
[----:B------:R0:W5:Y:S01]  /*12860*/  LDL R24, [R1+0x34] ;  /* 0x0000340001187983 */ /* 0x0001620000100800 */
[----:B------:R-:W-:Y:S01]  /*12870*/  BSSY B1, `(.L_x_15538) ;  /* 0x000002c000017945 */ /* 0x000fe20003800000 */
[----:B------:R-:W-:-:S02]  /*12880*/  SHF.R.S32.HI R11, RZ, 0x1f, R6 ;  /* 0x0000001fff0b7819 */ /* 0x000fc40000011406 */
[----:B--2---:R-:W-:Y:S02]  /*12890*/  SEL R13, R3, RZ, !P0 ;  /* 0x000000ff030d7207 */ /* 0x004fe40004000000 */
[----:B---3--:R-:W-:Y:S02]  /*128a0*/  SEL R12, R2, RZ, !P0 ;  /* 0x000000ff020c7207 */ /* 0x008fe40004000000 */
[----:B----4-:R-:W-:Y:S01]  /*128b0*/  SHF.R.S32.HI R10, RZ, 0x1f, R26 ;  /* 0x0000001fff0a7819 */ /* 0x010fe2000001141a */
[----:B0-----:R-:W-:Y:S06]  /*128c0*/  @P3 BRA `(.L_x_15539) ;  /* 0x0000000000983947 */ /* 0x001fec0003800000 */
[----:B------:R-:W0:Y:S01]  /*128d0*/  LDC R9, c[0x0][0xbe8] ;  /* 0x0002fa00ff097b82 */ /* 0x000e220000000800 */
[----:B-----5:R-:W-:Y:S01]  /*128e0*/  IADD3 R8, R24, -0x80, R7 ;  /* 0xffffff8018087810 */ /* 0x020fe20007ffe007 */
[----:B0-----:R-:W-:-:S05]  /*128f0*/  IMAD R2, R0, R9, RZ ;  /* 0x0000000900027224 */ /* 0x001fca00078e02ff */
        /* <DEDUP_REMOVED lines=11> */
[----:B------:R-:W0:Y:S01]  /*129b0*/  @P0 LDC R15, c[0x0][0xbec] ;  /* 0x0002fb00ff0f0b82 */ /* 0x000e220000000800 */
[----:B------:R-:W-:Y:S02]  /*129c0*/  IMAD.IADD R3, R3, 0x1, R7 ;  /* 0x0000000103037824 */ /* 0x000fe400078e0207 */
[----:B------:R-:W-:-:S05]  /*129d0*/  IMAD.WIDE.U32 R2, R13, UR4, R2 ;  /* 0x000000040d027c25 */ /* 0x000fca000f8e0002 */
[----:B------:R-:W2:Y:S01]  /*129e0*/  @P0 LDC R21, c[0x0][0xbf0] ;  /* 0x0002fc00ff150b82 */ /* 0x000ea20000000800 */
        /* <DEDUP_REMOVED lines=20> */
.L_x_15539:
[----:B------:R-:W-:Y:S05]  /*12b30*/  BSYNC B1 ;  /* 0x0000000000017941 */ /* 0x000fea0003800000 */
.L_x_15538:
        /* <DEDUP_REMOVED lines=18> */
[----:B-----5:R-:W-:Y:S02]  /*12c60*/  IMAD.IADD R8, R24, 0x1, R6 ;  /* 0x0000000118087824 */ /* 0x020fe400078e0206 */
        /* <DEDUP_REMOVED lines=27> */
[----:B------:R-:W-:Y:S01]  /*12e20*/  IMAD.IADD R14, R14, 0x1, R24 ;  /* 0x000000010e0e7824 */ /* 0x000fe200078e0218 */
[----:B------:R-:W-:Y:S01]  /*12e30*/  ULDC UR4, c[0x0][0xac8] ;  /* 0x0002b20000047ab9 */ /* 0x000fe20000000800 */
[----:B------:R-:W-:Y:S01]  /*12e40*/  IMAD R25, R0, R25, RZ ;  /* 0x0000001900197224 */ /* 0x000fe200078e02ff */
        /* <DEDUP_REMOVED lines=8> */
[----:B------:R1:W3:Y:S04]  /*12ed0*/  SHFL.IDX PT, R13, R4, 0x3, 0x181f ;  /* 0x00781f00040d7f89 */ /* 0x0002e800000e0000 */
[----:B------:R-:W3:Y:S04]  /*12ee0*/  SHFL.IDX PT, R7, R8, 0x1, 0x181f ;  /* 0x00381f0008077f89 */ /* 0x000ee800000e0000 */
[----:B------:R-:W3:Y:S04]  /*12ef0*/  SHFL.IDX PT, R10, R8, 0x2, 0x181f ;  /* 0x00581f00080a7f89 */ /* 0x000ee800000e0000 */
[----:B------:R3:W3:Y:S01]  /*12f00*/  SHFL.IDX PT, R12, R8, 0x3, 0x181f ;  /* 0x00781f00080c7f89 */ /* 0x0006e200000e0000 */
        /* <DEDUP_REMOVED lines=9> */
[C---:B------:R-:W-:Y:S02]  /*12fa0*/  @!P0 LEA R8, P6, R15.reuse, R13, 0x1 ;  /* 0x0000000d0f088211 */ /* 0x040fe400078c08ff */
[C-C-:B------:R-:W-:Y:S01]  /*12fb0*/  @!P2 LEA.HI.X R5, R15.reuse, R7, R20.reuse, 0x1, P5 ;  /* 0x000000070f05a211 */ /* 0x140fe200028f0c14 */
[----:B------:R1:W-:Y:S01]  /*12fc0*/  @!P3 ST.E.128 desc[UR40][R2.64], RZ ;  /* 0x000000ff0200b985 */ /* 0x0003e2000c101d28 */
[----:B------:R-:W-:-:S02]  /*12fd0*/  @!P1 LEA.HI.X R7, R15, R10, R20, 0x1, P4 ;  /* 0x0000000a0f079211 */ /* 0x000fc400020f0c14 */
[----:B------:R-:W-:Y:S01]  /*12fe0*/  @!P0 LEA.HI.X R9, R15, R12, R20, 0x1, P6 ;  /* 0x0000000c0f098211 */ /* 0x000fe200030f0c14 */
[----:B------:R1:W-:Y:S04]  /*12ff0*/  @!P2 ST.E.128 desc[UR40][R4.64], RZ ;  /* 0x000000ff0400a985 */ /* 0x0003e8000c101d28 */
[----:B------:R1:W-:Y:S04]  /*13000*/  @!P1 ST.E.128 desc[UR40][R6.64], RZ ;  /* 0x000000ff06009985 */ /* 0x0003e8000c101d28 */
[----:B------:R1:W-:Y:S02]  /*13010*/  @!P0 ST.E.128 desc[UR40][R8.64], RZ ;  /* 0x000000ff08008985 */ /* 0x0003e4000c101d28 */
.L_x_15536:
[----:B------:R-:W-:Y:S05]  /*13020*/  BSYNC B0 ;  /* 0x0000000000007941 */ /* 0x000fea0003800000 */
.L_x_15533:
[----:B------:R-:W3:Y:S01]  /*13030*/  LDL R0, [R1+0xc] ;  /* 0x00000c0001007983 */ /* 0x000ee20000100800 */
[----:B------:R-:W-:Y:S02]  /*13040*/  ULDC UR4, c[0x0][0xc3c] ;  /* 0x00030f0000047ab9 */ /* 0x000fe40000000800 */
[----:B---3--:R-:W-:-:S13]  /*13050*/  ISETP.GE.AND P0, PT, R0, UR4, PT ;  /* 0x0000000400007c0c */ /* 0x008fda000bf06270 */
[----:B------:R-:W-:Y:S05]  /*13060*/  @!P0 BRA `(.L_x_15540) ;  /* 0xfffffee000288947 */ /* 0x000fea000383ffff */
[----:B------:R-:W-:Y:S05]  /*13070*/  BRA `(.L_x_15423) ;  /* 0x0000007800707947 */ /* 0x000fea0003800000 */
.L_x_15421:
        /* <DEDUP_REMOVED lines=56> */
.L_x_15546:
        /* <DEDUP_REMOVED lines=12> */
.L_x_15545:
[----:B------:R-:W-:Y:S05]  /*134c0*/  BSYNC B0 ;  /* 0x0000000000007941 */ /* 0x000fea0003800000 */
.L_x_15544:
        /* <DEDUP_REMOVED lines=22> */
.L_x_15542:
        /* <DEDUP_REMOVED lines=21> */
.L_x_15547:
[----:B-1----:R-:W-:Y:S01]  /*13780*/  IMAD R16, R16, UR5, R9 ;  /* 0x0000000510107c24 */ /* 0x002fe2000f8e0209 */
[----:B0-----:R-:W-:Y:S01]  /*13790*/  IABS R6, R4 ;  /* 0x0000000400067213 */ /* 0x001fe20000000000 */
[----:B------:R-:W-:Y:S02]  /*137a0*/  IMAD R11, R15, R8, RZ ;  /* 0x000000080f0b7224 */ /* 0x000fe400078e02ff */
[----:B------:R-:W-:Y:S01]  /*137b0*/  IMAD.MOV.U32 R2, RZ, RZ, RZ ;  /* 0x000000ffff027224 */ /* 0x000fe200078e00ff */
[----:B------:R-:W-:Y:S02]  /*137c0*/  IADD3 R9, -R16, UR6, RZ ;  /* 0x0000000610097c10 */ /* 0x000fe4000fffe1ff */
[----:B------:R-:W-:Y:S01]  /*137d0*/  IADD3 R6, RZ, -R6, RZ ;  /* 0x80000006ff067210 */ /* 0x000fe20007ffe0ff */
        /* <DEDUP_REMOVED lines=49> */
.L_x_15543:
[----:B------:R-:W-:Y:S02]  /*13af0*/  IMAD.MOV.U32 R17, RZ, RZ, RZ ;  /* 0x000000ffff117224 */ /* 0x000fe400078e00ff */
[----:B------:R-:W-:Y:S02]  /*13b00*/  IMAD.U32 R16, RZ, RZ, UR6 ;  /* 0x00000006ff107e24 */ /* 0x000fe4000f8e00ff */
[----:B------:R-:W-:-:S07]  /*13b10*/  IMAD.MOV.U32 R18, RZ, RZ, RZ ;  /* 0x000000ffff127224 */ /* 0x000fce00078e00ff */
.L_x_15548:
[----:B------:R-:W-:-:S13]  /*13b20*/  ISETP.NE.AND P0, PT, R5, RZ, PT ;  /* 0x000000ff0500720c */ /* 0x000fda0003f05270 */
[----:B------:R-:W0:Y:S01]  /*13b30*/  @!P0 S2R R3, SR_CgaCtaId ;  /* 0x0000000000038919 */ /* 0x000e220000008800 */
[----:B------:R-:W-:-:S04]  /*13b40*/  @!P0 MOV R0, 0x400 ;  /* 0x0000040000008802 */ /* 0x000fc80000000f00 */
[----:B0-----:R-:W-:-:S05]  /*13b50*/  @!P0 LEA R0, R3, R0, 0x18 ;  /* 0x0000000003008211 */ /* 0x001fca00078ec0ff */
[----:B------:R2:W-:Y:S01]  /*13b60*/  @!P0 STS.128 [R0+0x132d0], R16 ;  /* 0x0132d01000008388 */ /* 0x0005e20000000c00 */
[----:B------:R-:W-:Y:S06]  /*13b70*/  BAR.ARV 0x5, 0x200 ;  /* 0x0148000000007b1d */ /* 0x000fec0000002000 */
.L_x_15541:
        /* <DEDUP_REMOVED lines=12> */
[----:B------:R-:W-:Y:S02]  /*13c40*/  SHF.R.U32.HI R2, RZ, 0x1, R9 ;  /* 0x00000001ff027819 */ /* 0x000fe40000011609 */
[C---:B------:R-:W-:Y:S02]  /*13c50*/  SHF.L.U32 R0, R9.reuse, 0x4, RZ ;  /* 0x0000000409007819 */ /* 0x040fe400000006ff */
[----:B------:R-:W-:Y:S02]  /*13c60*/  LOP3.LUT R3, R26, 0x180, RZ, 0xc0, !PT ;  /* 0x000001801a037812 */ /* 0x000fe400078ec0ff */
[C---:B------:R-:W-:Y:S01]  /*13c70*/  LOP3.LUT R12, R9.reuse, 0x7f, RZ, 0xc0, !PT ;  /* 0x0000007f090c7812 */ /* 0x040fe200078ec0ff */
[----:B------:R-:W-:Y:S01]  /*13c80*/  IMAD.SHL.U32 R8, R9, 0x2, RZ ;  /* 0x0000000209087824 */ /* 0x000fe200078e00ff */
[----:B------:R-:W-:Y:S01]  /*13c90*/  LOP3.LUT R3, R3, 0x30, R2, 0xf8, !PT ;  /* 0x0000003003037812 */ /* 0x000fe200078ef802 */
[----:B------:R-:W-:Y:S01]  /*13ca0*/  IMAD.SHL.U32 R2, R9, 0x20, RZ ;  /* 0x0000002009027824 */ /* 0x000fe200078e00ff */
[----:B------:R-:W-:Y:S01]  /*13cb0*/  LOP3.LUT R5, R0, 0x1b0, RZ, 0xc0, !PT ;  /* 0x000001b000057812 */ /* 0x000fe200078ec0ff */
[----:B------:R-:W-:-:S02]  /*13cc0*/  IMAD.SHL.U32 R6, R12, 0x10, RZ ;  /* 0x000000100c067824 */ /* 0x000fc400078e00ff */
[----:B------:R-:W-:Y:S01]  /*13cd0*/  IMAD.SHL.U32 R4, R9, 0x8, RZ ;  /* 0x0000000809047824 */ /* 0x000fe200078e00ff */
[----:B------:R-:W-:Y:S02]  /*13ce0*/  LOP3.LUT R8, R5, 0x30, R8, 0x78, !PT ;  /* 0x0000003005087812 */ /* 0x000fe400078e7808 */
[----:B------:R-:W-:Y:S02]  /*13cf0*/  LOP3.LUT R5, R2, 0x80, RZ, 0xc0, !PT ;  /* 0x0000008002057812 */ /* 0x000fe400078ec0ff */
[----:B------:R-:W-:Y:S02]  /*13d00*/  LOP3.LUT R7, R6, 0x600, RZ, 0xc0, !PT ;  /* 0x0000060006077812 */ /* 0x000fe400078ec0ff */
[----:B------:R-:W-:Y:S01]  /*13d10*/  LOP3.LUT R3, R3, 0x30, R4, 0x78, !PT ;  /* 0x0000003003037812 */ /* 0x000fe200078e7804 */
[----:B------:R-:W-:Y:S01]  /*13d20*/  IMAD.SHL.U32 R4, R9, 0x4, RZ ;  /* 0x0000000409047824 */ /* 0x000fe200078e00ff */
[----:B------:R-:W-:Y:S02]  /*13d30*/  LOP3.LUT R5, R5, 0x10, R9, 0xf8, !PT ;  /* 0x0000001005057812 */ /* 0x000fe400078ef809 */
[----:B------:R-:W-:-:S02]  /*13d40*/  LOP3.LUT R9, R7, 0x60, R2, 0xf8, !PT ;  /* 0x0000006007097812 */ /* 0x000fc400078ef802 */
        /* <DEDUP_REMOVED lines=9> */
[----:B------:R-:W-:-:S02]  /*13de0*/  LOP3.LUT R4, R9, 0x100, R2, 0xf8, !PT ;  /* 0x0000010009047812 */ /* 0x000fc400078ef802 */
[----:B------:R-:W-:Y:S01]  /*13df0*/  LOP3.LUT R2, R12, 0x60, R2, 0xf8, !PT ;  /* 0x000000600c027812 */ /* 0x000fe200078ef802 */
[----:B------:R-:W-:Y:S01]  /*13e00*/  BSSY B7, `(.L_x_15549) ;  /* 0x0000681000077945 */ /* 0x000fe20003800000 */
        /* <DEDUP_REMOVED lines=17> */
.L_x_15659:
[----:B012---:R-:W0:Y:S02]  /*13f20*/  LDC.64 R2, c[0x0][0xc88] ;  /* 0x00032200ff027b82 */ /* 0x007e240000000a00 */
[----:B0-----:R-:W-:-:S05]  /*13f30*/  IMAD.WIDE R2, R19, 0x4, R2 ;  /* 0x0000000413027825 */ /* 0x001fca00078e0202 */
[----:B-----5:R-:W2:Y:S01]  /*13f40*/  LDG.E R27, desc[UR40][R2.64] ;  /* 0x00000028021b7981 */ /* 0x020ea2000c1e1900 */
[----:B------:R-:W-:Y:S05]  /*13f50*/  YIELD ;  /* 0x0000000000007946 */ /* 0x000fea0003800000 */
[----:B------:R-:W-:Y:S01]  /*13f60*/  ULDC.64 UR4, c[0x0][0xa28] ;  /* 0x00028a0000047ab9 */ /* 0x000fe20000000a00 */
[----:B------:R-:W-:Y:S01]  /*13f70*/  IMAD.MOV.U32 R10, RZ, RZ, RZ ;  /* 0x000000ffff0a7224 */ /* 0x000fe200078e00ff */
[----:B------:R-:W-:Y:S01]  /*13f80*/  ISETP.NE.U32.AND P0, PT, RZ, UR4, PT ;  /* 0x00000004ff007c0c */ /* 0x000fe2000bf05070 */
[----:B------:R-:W-:Y:S01]  /*13f90*/  IMAD.MOV.U32 R6, RZ, RZ, RZ ;  /* 0x000000ffff067224 */ /* 0x000fe200078e00ff */
[----:B------:R-:W-:Y:S01]  /*13fa0*/  ULDC.64 UR8, c[0x0][0xa18] ;  /* 0x0002860000087ab9 */ /* 0x000fe20000000a00 */
[----:B------:R-:W-:Y:S01]  /*13fb0*/  ULDC.64 UR6, c[0x0][0xa10] ;  /* 0x0002840000067ab9 */ /* 0x000fe20000000a00 */
[----:B------:R-:W-:-:S02]  /*13fc0*/  ISETP.NE.AND.EX P0, PT, RZ, UR5, PT, P0 ;  /* 0x00000005ff007c0c */ /* 0x000fc4000bf05300 */
[----:B--23--:R-:W-:-:S11]  /*13fd0*/  SHF.R.S32.HI R0, RZ, 0x1f, R27 ;  /* 0x0000001fff007819 */ /* 0x00cfd6000001141b */
        /* <DEDUP_REMOVED lines=12> */
[----:B------:R-:W-:Y:S02]  /*140a0*/  ISETP.NE.U32.AND P1, PT, RZ, UR6, PT ;  /* 0x00000006ff007c0c */ /* 0x000fe4000bf25070 */
[----:B-1----:R-:W-:-:S02]  /*140b0*/  IADD3 R2, P3, R28, UR4, RZ ;  /* 0x000000041c027c10 */ /* 0x002fc4000ff7e0ff */
[----:B------:R-:W-:Y:S02]  /*140c0*/  ISETP.NE.AND.EX P1, PT, RZ, UR7, PT, P1 ;  /* 0x00000007ff007c0c */ /* 0x000fe4000bf25310 */
[----:B------:R-:W-:Y:S02]  /*140d0*/  IADD3.X R3, R29, UR5, RZ, P3, !PT ;  /* 0x000000051d037c10 */ /* 0x000fe40009ffe4ff */
[----:B------:R-:W-:-:S03]  /*140e0*/  IADD3 R4, P4, R28, UR6, RZ ;  /* 0x000000061c047c10 */ /* 0x000fc6000ff9e0ff */
[----:B------:R-:W3:Y:S01]  /*140f0*/  @P0 LDG.E R6, desc[UR40][R2.64] ;  /* 0x0000002802060981 */ /* 0x000ee2000c1e1900 */
[----:B------:R-:W-:Y:S01]  /*14100*/  ULDC UR4, c[0x0][0x288] ;  /* 0x0000a20000047ab9 */ /* 0x000fe20000000800 */
[----:B------:R-:W-:Y:S01]  /*14110*/  IADD3.X R5, R29, UR7, RZ, P4, !PT ;  /* 0x000000071d057c10 */ /* 0x000fe2000a7fe4ff */
[----:B------:R-:W-:Y:S01]  /*14120*/  IMAD.U32 R8, RZ, RZ, UR4 ;  /* 0x00000004ff087e24 */ /* 0x000fe2000f8e00ff */
[----:B------:R-:W-:-:S03]  /*14130*/  ULDC.64 UR4, c[0x0][0x418] ;  /* 0x0001060000047ab9 */ /* 0x000fc60000000a00 */
[----:B------:R-:W5:Y:S04]  /*14140*/  @P1 LDG.E R0, desc[UR40][R4.64] ;  /* 0x0000002804001981 */ /* 0x000f68000c1e1900 */
[----:B---3--:R0:W-:Y:S02]  /*14150*/  STL [R1+0x48], R6 ;  /* 0x0000480601007387 */ /* 0x0081e40000100800 */
[----:B0-----:R-:W-:-:S04]  /*14160*/  @P2 IADD3 R6, P3, R28, UR8, RZ ;  /* 0x000000081c062c10 */ /* 0x001fc8000ff7e0ff */
[----:B------:R-:W-:-:S05]  /*14170*/  @P2 IADD3.X R7, R29, UR9, RZ, P3, !PT ;  /* 0x000000091d072c10 */ /* 0x000fca0009ffe4ff */
        /* <DEDUP_REMOVED lines=10> */
[----:B---3--:R0:W-:Y:S04]  /*14220*/  STL [R1+0x58], R8 ;  /* 0x0000580801007387 */ /* 0x0081e80000100800 */
[----:B--2---:R0:W-:Y:S01]  /*14230*/  STL [R1+0x2c], R10 ;  /* 0x00002c0a01007387 */ /* 0x0041e20000100800 */
[----:B------:R-:W-:Y:S01]  /*14240*/  IMAD.MOV.U32 R9, RZ, RZ, R8 ;  /* 0x000000ffff097224 */ /* 0x000fe200078e0008 */
[----:B------:R-:W-:Y:S06]  /*14250*/  @P2 BRA `(.L_x_15550) ;  /* 0x0000000000142947 */ /* 0x000fec0003800000 */
[----:B------:R-:W-:Y:S05]  /*14260*/  @!P0 BRA `(.L_x_15550) ;  /* 0x0000000000108947 */ /* 0x000fea0003800000 */
[----:B0-----:R-:W2:Y:S04]  /*14270*/  LDG.E R8, desc[UR40][R2.64] ;  /* 0x0000002802087981 */ /* 0x001ea8000c1e1900 */
[----:B------:R-:W2:Y:S02]  /*14280*/  LDG.E R2, desc[UR40][R2.64+0x4] ;  /* 0x0000042802027981 */ /* 0x000ea4000c1e1900 */
[----:B--2---:R-:W-:-:S05]  /*14290*/  IMAD.IADD R9, R2, 0x1, -R8 ;  /* 0x0000000102097824 */ /* 0x004fca00078e0a08 */
[----:B------:R1:W-:Y:S02]  /*142a0*/  STL [R1+0x58], R9 ;  /* 0x0000580901007387 */ /* 0x0003e40000100800 */
.L_x_15550:
[----:B0-----:R-:W-:Y:S01]  /*142b0*/  IMAD.MOV.U32 R8, RZ, RZ, R27 ;  /* 0x000000ffff087224 */ /* 0x001fe200078e001b */
[----:B------:R-:W-:Y:S02]  /*142c0*/  ULDC.64 UR4, c[0x0][0xa20] ;  /* 0x0002880000047ab9 */ /* 0x000fe40000000a00 */
[----:B------:R-:W-:Y:S02]  /*142d0*/  ISETP.NE.U32.AND P0, PT, RZ, UR4, PT ;  /* 0x00000004ff007c0c */ /* 0x000fe4000bf05070 */
[----:B------:R0:W-:Y:S02]  /*142e0*/  STL [R1+0x18], R8 ;  /* 0x0000180801007387 */ /* 0x0001e40000100800 */
[----:B------:R-:W-:-:S13]  /*142f0*/  ISETP.NE.AND.EX P0, PT, RZ, UR5, PT, P0 ;  /* 0x00000005ff007c0c */ /* 0x000fda000bf05300 */
[----:B0-----:R-:W-:Y:S05]  /*14300*/  @!P0 BRA `(.L_x_15551) ;  /* 0x0000000000108947 */ /* 0x001fea0003800000 */
[----:B------:R-:W-:-:S04]  /*14310*/  IADD3 R2, P0, R28, UR4, RZ ;  /* 0x000000041c027c10 */ /* 0x000fc8000ff1e0ff */
[----:B------:R-:W-:-:S05]  /*14320*/  IADD3.X R3, R29, UR5, RZ, P0, !PT ;  /* 0x000000051d037c10 */ /* 0x000fca00087fe4ff */
[----:B------:R0:W5:Y:S01]  /*14330*/  LDG.E R7, desc[UR40][R2.64] ;  /* 0x0000002802077981 */ /* 0x000162000c1e1900 */
[----:B------:R-:W-:Y:S05]  /*14340*/  BRA `(.L_x_15552) ;  /* 0x0000000000247947 */ /* 0x000fea0003800000 */
.L_x_15551:
        /* <DEDUP_REMOVED lines=9> */
.L_x_15552:
[----:B0-----:R-:W2:Y:S01]  /*143e0*/  @P1 LDG.E R2, desc[UR40][R4.64] ;  /* 0x0000002804021981 */ /* 0x001ea2000c1e1900 */
[----:B------:R-:W0:Y:S03]  /*143f0*/  LDC R3, c[0x0][0x448] ;  /* 0x00011200ff037b82 */ /* 0x000e260000000800 */
[----:B------:R3:W2:Y:S01]  /*14400*/  @P1 LDG.E R4, desc[UR40][R4.64+0x4] ;  /* 0x0000042804041981 */ /* 0x0006a2000c1e1900 */
[----:B-----5:R-:W-:Y:S01]  /*14410*/  IADD3 R7, -R10, R7, RZ ;  /* 0x000000070a077210 */ /* 0x020fe20007ffe1ff */
[----:B------:R-:W-:Y:S01]  /*14420*/  BSSY B0, `(.L_x_15553) ;  /* 0x00000f6000007945 */ /* 0x000fe20003800000 */
[----:B0-----:R-:W-:-:S13]  /*14430*/  ISETP.NE.AND P0, PT, R3, 0x1, PT ;  /* 0x000000010300780c */ /* 0x001fda0003f05270 */
[----:B------:R-:W0:Y:S08]  /*14440*/  @P0 LDC R3, c[0x0][0x44c] ;  /* 0x00011300ff030b82 */ /* 0x000e300000000800 */
[----:B---3--:R-:W3:Y:S01]  /*14450*/  @P0 LDC R5, c[0x0][0x450] ;  /* 0x00011400ff050b82 */ /* 0x008ee20000000800 */
[----:B--2---:R-:W-:Y:S02]  /*14460*/  @P1 IMAD.IADD R6, R4, 0x1, -R2 ;  /* 0x0000000104061824 */ /* 0x004fe400078e0a02 */
[----:B------:R-:W-:-:S02]  /*14470*/  IMAD R2, R17, 0xc0, RZ ;  /* 0x000000c011027824 */ /* 0x000fc400078e02ff */
[----:B------:R-:W-:Y:S02]  /*14480*/  IMAD.IADD R4, R7, 0x1, R6 ;  /* 0x0000000107047824 */ /* 0x000fe400078e0206 */
[----:B------:R-:W-:Y:S02]  /*14490*/  VIADD R2, R2, 0xbf ;  /* 0x000000bf02027836 */ /* 0x000fe40000000000 */
[C---:B------:R-:W-:Y:S01]  /*144a0*/  VIADD R21, R4.reuse, 0x9f ;  /* 0x0000009f04157836 */ /* 0x040fe20000000000 */
[----:B------:R-:W-:Y:S01]  /*144b0*/  IADD3 R20, R4, 0xa0, -R9 ;  /* 0x000000a004147810 */ /* 0x000fe20007ffe809 */
[----:B0-----:R-:W-:Y:S01]  /*144c0*/  @P0 IMAD.HI.U32 R3, R2, R3, RZ ;  /* 0x0000000302030227 */ /* 0x001fe200078e00ff */
[----:B------:R0:W-:Y:S03]  /*144d0*/  STL [R1], R4 ;  /* 0x0000000401007387 */ /* 0x0001e60000100800 */
[----:B------:R-:W-:Y:S01]  /*144e0*/  IMAD.HI R21, R21, 0x66666667, RZ ;  /* 0x6666666715157827 */ /* 0x000fe200078e02ff */
[----:B---3--:R-:W-:-:S04]  /*144f0*/  @P0 SHF.R.U32.HI R2, RZ, R5, R3 ;  /* 0x00000005ff020219 */ /* 0x008fc80000011603 */
[----:B------:R-:W-:Y:S01]  /*14500*/  SHF.R.U32.HI R3, RZ, 0x1f, R21 ;  /* 0x0000001fff037819 */ /* 0x000fe20000011615 */
[----:B------:R-:W-:Y:S02]  /*14510*/  IMAD.IADD R2, R20, 0x1, R2 ;  /* 0x0000000114027824 */ /* 0x000fe400078e0202 */
[----:B0-----:R-:W-:Y:S01]  /*14520*/  IMAD.MOV R4, RZ, RZ, -R7 ;  /* 0x000000ffff047224 */ /* 0x001fe200078e0a07 */
[----:B------:R-:W-:Y:S01]  /*14530*/  LEA.HI.SX32 R21, R21, R3, 0x1a ;  /* 0x0000000315157211 */ /* 0x000fe200078fd2ff */
[----:B------:R-:W-:-:S03]  /*14540*/  IMAD.HI R2, R2, 0x66666667, RZ ;  /* 0x6666666702027827 */ /* 0x000fc600078e02ff */
[----:B------:R-:W-:Y:S02]  /*14550*/  VIMNMX R4, RZ, R4, !PT ;  /* 0x00000004ff047248 */ /* 0x000fe40007fe0100 */
        /* <DEDUP_REMOVED lines=23> */
.L_x_15707:
[----:B--2---:R-:W-:Y:S02]  /*146d0*/  ISETP.NE.AND P0, PT, R14, RZ, PT ;  /* 0x000000ff0e00720c */ /* 0x004fe40003f05270 */
[----:B------:R-:W-:-:S11]  /*146e0*/  PLOP3.LUT P6, PT, PT, PT, PT, 0x8, 0x0 ;  /* 0x000000000000781c */ /* 0x000fd60003fce170 */
[----:B------:R-:W-:Y:S05]  /*146f0*/  @P0 BRA `(.L_x_15556) ;  /* 0x00000000000c0947 */ /* 0x000fea0003800000 */
[----:B------:R-:W-:-:S03]  /*14700*/  UMOV UR4, 0xffffffff ;  /* 0xffffffff00047882 */ /* 0x000fc60000000000 */
[----:B------:R-:W-:Y:S05]  /*14710*/  BRA.DIV UR4, `(.L_x_15557) ;  /* 0x0000006e049c7947 */ /* 0x000fea000b800000 */
[----:B------:R-:W-:-:S13]  /*14720*/  ELECT P6, URZ, PT ;  /* 0x00000000003f782f */ /* 0x000fda00038c0000 */
.L_x_15556:
        /* <DEDUP_REMOVED lines=9> */
.L_x_15710:
[----:B------:R-:W-:Y:S05]  /*147c0*/  BSYNC B1 ;  /* 0x0000000000017941 */ /* 0x000fea0003800000 */
.L_x_15558:
[----:B------:R-:W-:Y:S04]  /*147d0*/  BSSY B1, `(.L_x_15560) ;  /* 0x0000050000017945 */ /* 0x000fe80003800000 */
[----:B------:R-:W-:Y:S05]  /*147e0*/  @!P6 BRA `(.L_x_15561) ;  /* 0x000000040038e947 */ /* 0x000fea0003800000 */
[----:B------:R-:W0:Y:S04]  /*147f0*/  LDL R8, [R1+0x14] ;  /* 0x0000140001087983 */ /* 0x000e280000100800 */
[----:B------:R-:W1:Y:S01]  /*14800*/  LDL R7, [R1+0x20] ;  /* 0x0000200001077983 */ /* 0x000e620000100800 */
[----:B------:R-:W2:Y:S01]  /*14810*/  S2R R6, SR_TID.X ;  /* 0x0000000000067919 */ /* 0x000ea20000002100 */
[----:B------:R-:W-:Y:S01]  /*14820*/  BSSY B2, `(.L_x_15562) ;  /* 0x0000007000027945 */ /* 0x000fe20003800000 */
[----:B--2---:R-:W-:-:S04]  /*14830*/  LOP3.LUT R6, R6, 0x7f, RZ, 0xc0, !PT ;  /* 0x0000007f06067812 */ /* 0x004fc800078ec0ff */
[----:B------:R-:W-:Y:S01]  /*14840*/  ISETP.NE.AND P1, PT, R6, RZ, PT ;  /* 0x000000ff0600720c */ /* 0x000fe20003f25270 */
[----:B0-----:R-:W-:Y:S01]  /*14850*/  IMAD R5, R8, 0x8, R22 ;  /* 0x0000000808057824 */ /* 0x001fe200078e0216 */
[----:B-1----:R-:W-:-:S04]  /*14860*/  SHF.L.U32 R9, R7, 0x1f, RZ ;  /* 0x0000001f07097819 */ /* 0x002fc800000006ff */
[----:B------:R-:W0:Y:S02]  /*14870*/  SYNCS.PHASECHK.TRANS64.TRYWAIT P0, [R5+URZ+0x132a0], R9 ;  /* 0x0132a009050075a7 */ /* 0x000e24000800017f */
[----:B0-----:R-:W-:Y:S05]  /*14880*/  @!P0 BRA `(.L_x_15563) ;  /* 0x0000006c00748947 */ /* 0x001fea0003800000 */
.L_x_15711:
[----:B------:R-:W-:Y:S05]  /*14890*/  BSYNC B2 ;  /* 0x0000000000027941 */ /* 0x000fea0003800000 */
.L_x_15562:
        /* <DEDUP_REMOVED lines=9> */
.L_x_15565:
[----:B------:R-:W-:Y:S05]  /*14930*/  BSYNC B2 ;  /* 0x0000000000027941 */ /* 0x000fea0003800000 */
.L_x_15564:
[----:B------:R-:W2:Y:S01]  /*14940*/  LDL R7, [R1+0x14] ;  /* 0x0000140001077983 */ /* 0x000ea20000100800 */
[----:B------:R-:W-:Y:S01]  /*14950*/  IMAD.MOV.U32 R11, RZ, RZ, RZ ;  /* 0x000000ffff0b7224 */ /* 0x000fe200078e00ff */
[----:B------:R-:W-:Y:S01]  /*14960*/  UIADD3 UR4, UP0, UR38, 0x570, URZ ;  /* 0x0000057026047890 */ /* 0x000fe2000ff1e03f */
[----:B------:R-:W-:Y:S01]  /*14970*/  IMAD R6, R4, 0xa0, R0 ;  /* 0x000000a004067824 */ /* 0x000fe200078e0200 */
        /* <DEDUP_REMOVED lines=9> */
.L_x_15566:
        /* <DEDUP_REMOVED lines=13> */
.L_x_15712:
[----:B------:R-:W-:Y:S05]  /*14ae0*/  BSYNC B2 ;  /* 0x0000000000027941 */ /* 0x000fea0003800000 */
.L_x_15567:
        /* <DEDUP_REMOVED lines=11> */
.L_x_15570:
[----:B------:R-:W-:Y:S05]  /*14ba0*/  BSYNC B2 ;  /* 0x0000000000027941 */ /* 0x000fea0003800000 */
.L_x_15569:
        /* <DEDUP_REMOVED lines=8> */
.L_x_15571:
        /* <DEDUP_REMOVED lines=10> */
.L_x_15561:
[----:B------:R-:W-:Y:S05]  /*14cd0*/  BSYNC B1 ;  /* 0x0000000000017941 */ /* 0x000fea0003800000 */
.L_x_15560:
        /* <DEDUP_REMOVED lines=13> */
.L_x_15584:
        /* <DEDUP_REMOVED lines=13> */
.L_x_15713:
[----:B------:R-:W-:Y:S05]  /*14e80*/  BSYNC B2 ;  /* 0x0000000000027941 */ /* 0x000fea0003800000 */
.L_x_15574:
[----:B------:R-:W-:Y:S04]  /*14e90*/  BSSY B2, `(.L_x_15576) ;  /* 0x0000009000027945 */ /* 0x000fe80003800000 */
[----:B------:R-:W-:Y:S05]  /*14ea0*/  @P2 BRA `(.L_x_15577) ;  /* 0x00000000001c2947 */ /* 0x000fea0003800000 */
[----:B------:R-:W2:Y:S02]  /*14eb0*/  S2R R7, SR_TID.X ;  /* 0x0000000000077919 */ /* 0x000ea40000002100 */
[----:B--2---:R-:W-:Y:S02]  /*14ec0*/  LOP3.LUT R8, R7, 0x1f, RZ, 0xc0, !PT ;  /* 0x0000001f07087812 */ /* 0x004fe400078ec0ff */
[----:B------:R-:W-:Y:S02]  /*14ed0*/  MOV R7, 0x2800 ;  /* 0x0000280000077802 */ /* 0x000fe40000000f00 */
[----:B------:R-:W-:Y:S02]  /*14ee0*/  ISETP.NE.AND P1, PT, R8, RZ, PT ;  /* 0x000000ff0800720c */ /* 0x000fe40003f25270 */
[----:B------:R2:W-:Y:S11]  /*14ef0*/  SYNCS.ARRIVE.TRANS64 RZ, [R5+URZ+0x13290], R7 ;  /* 0x0132900705ff79a7 */ /* 0x0005f6000800003f */
[----:B--2---:R-:W-:Y:S05]  /*14f00*/  @!P1 BRA `(.L_x_15577) ;  /* 0x0000000000049947 */ /* 0x004fea0003800000 */
[----:B------:R-:W-:Y:S01]  /*14f10*/  BPT.TRAP 0x1 ;  /* 0x000000040000795c */ /* 0x000fe20000300000 */
.L_x_15577:
[----:B------:R-:W-:Y:S05]  /*14f20*/  BSYNC B2 ;  /* 0x0000000000027941 */ /* 0x000fea0003800000 */
.L_x_15576:
[----:B------:R-:W2:Y:S01]  /*14f30*/  LDL R7, [R1+0x14] ;  /* 0x0000140001077983 */ /* 0x000ea20000100800 */
[----:B------:R-:W-:Y:S01]  /*14f40*/  IMAD.MOV.U32 R11, RZ, RZ, RZ ;  /* 0x000000ffff0b7224 */ /* 0x000fe200078e00ff */
[----:B------:R-:W-:Y:S01]  /*14f50*/  UIADD3 UR4, UP0, UR38, 0x570, URZ ;  /* 0x0000057026047890 */ /* 0x000fe2000ff1e03f */
[----:B------:R-:W-:Y:S01]  /*14f60*/  PLOP3.LUT P1, PT, PT, PT, PT, 0x80, 0x0 ;  /* 0x000000000000781c */ /* 0x000fe20003f2f070 */
[----:B------:R-:W-:Y:S01]  /*14f70*/  IMAD R8, R4, 0xa0, R0 ;  /* 0x000000a004087824 */ /* 0x000fe200078e0200 */
[----:B------:R-:W-:Y:S01]  /*14f80*/  UMOV UR6, 0x0 ;  /* 0x0000000000067882 */ /* 0x000fe20000000000 */
[----:B------:R-:W-:Y:S01]  /*14f90*/  R2UR UR10, R11 ;  /* 0x000000000b0a72ca */ /* 0x000fe200000e0000 */
[----:B-1----:R-:W-:Y:S01]  /*14fa0*/  VIADD R9, R5, 0x13290 ;  /* 0x0001329005097836 */ /* 0x002fe20000000000 */
[----:B------:R-:W-:Y:S01]  /*14fb0*/  UIADD3.X UR5, URZ, UR39, URZ, UP0, !UPT ;  /* 0x000000273f057290 */ /* 0x000fe200087fe43f */
[----:B------:R-:W-:Y:S01]  /*14fc0*/  UMOV UR7, 0x12f00000 ;  /* 0x12f0000000077882 */ /* 0x000fe20000000000 */
[----:B--2---:R-:W-:-:S04]  /*14fd0*/  IMAD R7, R7, 0x2800, R22 ;  /* 0x0000280007077824 */ /* 0x004fc800078e0216 */
[----:B------:R-:W-:-:S07]  /*14fe0*/  VIADD R10, R7, 0xe000 ;  /* 0x0000e000070a7836 */ /* 0x000fce0000000000 */
.L_x_15578:
        /* <DEDUP_REMOVED lines=13> */
.L_x_15714:
[----:B------:R-:W-:Y:S05]  /*150c0*/  BSYNC B2 ;  /* 0x0000000000027941 */ /* 0x000fea0003800000 */
.L_x_15579:
        /* <DEDUP_REMOVED lines=11> */
.L_x_15582:
[----:B------:R-:W-:Y:S05]  /*15180*/  BSYNC B2 ;  /* 0x0000000000027941 */ /* 0x000fea0003800000 */
.L_x_15581:
        /* <DEDUP_REMOVED lines=8> */
.L_x_15583:
        /* <DEDUP_REMOVED lines=10> */
.L_x_15573:
[----:B------:R-:W-:Y:S05]  /*152b0*/  BSYNC B1 ;  /* 0x0000000000017941 */ /* 0x000fea0003800000 */
.L_x_15572:
[----:B------:R-:W0:Y:S04]  /*152c0*/  LDL.LU R6, [R1+0x14] ;  /* 0x0000140001067983 */ /* 0x000e280000300800 */
[----:B-1----:R-:W2:Y:S01]  /*152d0*/  LDL.LU R9, [R1+0x20] ;  /* 0x0000200001097983 */ /* 0x002ea20000300800 */
        /* <DEDUP_REMOVED lines=10> */
.L_x_15554:
[----:B------:R-:W-:Y:S05]  /*15380*/  BSYNC B0 ;  /* 0x0000000000007941 */ /* 0x000fea0003800000 */
.L_x_15553:
[----:B------:R-:W3:Y:S01]  /*15390*/  LDC R0, c[0x0][0x448] ;  /* 0x00011200ff007b82 */ /* 0x000ee20000000800 */
[----:B------:R-:W-:Y:S01]  /*153a0*/  IMAD.MOV.U32 R2, RZ, RZ, 0xc0 ;  /* 0x000000c0ff027424 */ /* 0x000fe200078e00ff */
[----:B------:R-:W-:Y:S05]  /*153b0*/  @!P0 WARPSYNC.ALL ;  /* 0x0000000000008948 */ /* 0x000fea0003800000 */
[----:B------:R-:W-:Y:S01]  /*153c0*/  IMAD R2, R17, R2, 0xbf ;  /* 0x000000bf11027424 */ /* 0x000fe200078e0202 */
        /* <DEDUP_REMOVED lines=11> */
[----:B------:R-:W-:Y:S01]  /*15480*/  ISETP.GT.AND P0, PT, R4, RZ, PT ;  /* 0x000000ff0400720c */ /* 0x000fe20003f04270 */
[----:B------:R3:W-:-:S12]  /*15490*/  STL [R1+0x4], R4 ;  /* 0x0000040401007387 */ /* 0x0007d80000100800 */
[----:B---3--:R-:W-:Y:S05]  /*154a0*/  @P0 BRA `(.L_x_15585) ;  /* 0x0000000000440947 */ /* 0x008fea0003800000 */
[----:B0-2---:R-:W0:Y:S02]  /*154b0*/  S2R R5, SR_TID.X ;  /* 0x0000000000057919 */ /* 0x005e240000002100 */
[----:B0-----:R-:W-:-:S04]  /*154c0*/  LOP3.LUT R5, R5, 0x7f, RZ, 0xc0, !PT ;  /* 0x0000007f05057812 */ /* 0x001fc800078ec0ff */
[----:B------:R-:W-:-:S13]  /*154d0*/  ISETP.NE.AND P0, PT, R5, RZ, PT ;  /* 0x000000ff0500720c */ /* 0x000fda0003f05270 */
        /* <DEDUP_REMOVED lines=14> */
.L_x_15585:
        /* <DEDUP_REMOVED lines=19> */
[----:B-1-3--:R-:W-:Y:S05]  /*156f0*/  CALL.ABS.NOINC R2 ;  /* 0x0000000002007343 */ /* 0x00afea0003c00000 */
.L_x_15588:
[----:B------:R-:W-:Y:S05]  /*15700*/  BSYNC B6 ;  /* 0x0000000000067941 */ /* 0x000fea0003800000 */
.L_x_15587:
        /* <DEDUP_REMOVED lines=22> */
.L_x_15590:
[----:B------:R-:W-:Y:S05]  /*15870*/  BSYNC B6 ;  /* 0x0000000000067941 */ /* 0x000fea0003800000 */
.L_x_15589:
        /* <DEDUP_REMOVED lines=20> */
.L_x_15592:
[----:B------:R-:W-:Y:S05]  /*159c0*/  BSYNC B6 ;  /* 0x0000000000067941 */ /* 0x000fea0003800000 */
.L_x_15591:
        /* <DEDUP_REMOVED lines=19> */
.L_x_15594:
[----:B------:R-:W-:Y:S05]  /*15b00*/  BSYNC B6 ;  /* 0x0000000000067941 */ /* 0x000fea0003800000 */
.L_x_15593:
[----:B-12---:R-:W2:Y:S01]  /*15b10*/  LDL R9, [R1+0x2c] ;  /* 0x00002c0001097983 */ /* 0x006ea20000100800 */
[----:B------:R-:W-:Y:S01]  /*15b20*/  ULDC.64 UR4, c[0x0][0x9f8] ;  /* 0x00027e0000047ab9 */ /* 0x000fe20000000a00 */
[----:B------:R-:W1:Y:S02]  /*15b30*/  LDC R14, c[0x0][0x430] ;  /* 0x00010c00ff0e7b82 */ /* 0x000e640000000800 */
[----:B------:R-:W3:Y:S04]  /*15b40*/  LDL R8, [R1] ;  /* 0x0000000001087983 */ /* 0x000ee80000100800 */
[----:B------:R4:W-:Y:S01]  /*15b50*/  STL [R1+0x8c], R16 ;  /* 0x00008c1001007387 */ /* 0x0009e20000100800 */
[----:B------:R-:W-:-:S03]  /*15b60*/  ISETP.NE.U32.AND P0, PT, RZ, UR4, PT ;  /* 0x00000004ff007c0c */ /* 0x000fc6000bf05070 */
[----:B------:R-:W2:Y:S04]  /*15b70*/  LDL R20, [R1+0x4] ;  /* 0x0000040001147983 */ /* 0x000ea80000100800 */
[----:B----4-:R4:W4:Y:S01]  /*15b80*/  LDL R16, [R1+0x18] ;  /* 0x0000180001107983 */ /* 0x0109220000100800 */
[----:B------:R-:W-:-:S13]  /*15b90*/  ISETP.NE.AND.EX P0, PT, RZ, UR5, PT, P0 ;  /* 0x00000005ff007c0c */ /* 0x000fda000bf05300 */
[----:B------:R-:W-:-:S04]  /*15ba0*/  @P0 IADD3 R28, P1, R28, UR4, RZ ;  /* 0x000000041c1c0c10 */ /* 0x000fc8000ff3e0ff */
[----:B------:R-:W-:Y:S01]  /*15bb0*/  @P0 IADD3.X R29, R29, UR5, RZ, P1, !PT ;  /* 0x000000051d1d0c10 */ /* 0x000fe20008ffe4ff */
[----:B------:R-:W0:Y:S01]  /*15bc0*/  S2R R2, SR_TID.X ;  /* 0x0000000000027919 */ /* 0x000e220000002100 */
[----:B------:R-:W1:Y:S03]  /*15bd0*/  S2R R0, SR_TID.X ;  /* 0x0000000000007919 */ /* 0x000e660000002100 */
[----:B----4-:R-:W4:Y:S01]  /*15be0*/  @P0 LDG.E R16, desc[UR40][R28.64] ;  /* 0x000000281c100981 */ /* 0x010f22000c1e1900 */
[----:B0-----:R-:W-:Y:S01]  /*15bf0*/  LOP3.LUT R2, R2, 0x7f, RZ, 0xc0, !PT ;  /* 0x0000007f02027812 */ /* 0x001fe200078ec0ff */
[----:B-1----:R-:W-:-:S03]  /*15c00*/  IMAD.SHL.U32 R0, R0, 0x20, RZ ;  /* 0x0000002000007824 */ /* 0x002fc600078e00ff */
[----:B------:R-:W-:-:S04]  /*15c10*/  SHF.R.U32.HI R21, RZ, 0x2, R2 ;  /* 0x00000002ff157819 */ /* 0x000fc80000011602 */
[----:B------:R-:W-:Y:S02]  /*15c20*/  LOP3.LUT R0, R21, 0x60, R0, 0xf8, !PT ;  /* 0x0000006015007812 */ /* 0x000fe400078ef800 */
[----:B------:R-:W0:Y:S01]  /*15c30*/  S2R R21, SR_TID.X ;  /* 0x0000000000157919 */ /* 0x000e220000002100 */
[----:B------:R-:W-:-:S04]  /*15c40*/  IMAD.MOV.U32 R7, RZ, RZ, 0xa0 ;  /* 0x000000a0ff077424 */ /* 0x000fc800078e00ff */
[----:B--2---:R-:W-:-:S04]  /*15c50*/  IMAD R7, R20, R7, -0xa0 ;  /* 0xffffff6014077424 */ /* 0x004fc800078e0207 */
[----:B------:R-:W-:-:S04]  /*15c60*/  IMAD.IADD R0, R0, 0x1, R7 ;  /* 0x0000000100007824 */ /* 0x000fc800078e0207 */
[C---:B------:R-:W-:Y:S01]  /*15c70*/  IMAD.IADD R10, R0.reuse, 0x1, R9 ;  /* 0x00000001000a7824 */ /* 0x040fe200078e0209 */
[----:B---3--:R-:W-:Y:S02]  /*15c80*/  ISETP.GE.AND P1, PT, R0, R8, PT ;  /* 0x000000080000720c */ /* 0x008fe40003f26270 */
[C---:B0-----:R-:W-:Y:S01]  /*15c90*/  LOP3.LUT R5, R21.reuse, 0x7f, RZ, 0xc0, !PT ;  /* 0x0000007f15057812 */ /* 0x041fe200078ec0ff */
        /* <DEDUP_REMOVED lines=8> */
[----:B----4-:R-:W-:Y:S01]  /*15d20*/  @P0 STL [R1+0x18], R16 ;  /* 0x0000181001000387 */ /* 0x010fe20000100800 */
[----:B------:R-:W-:-:S13]  /*15d30*/  ISETP.NE.AND P0, PT, R14, 0x1, PT ;  /* 0x000000010e00780c */ /* 0x000fda0003f05270 */
[----:B------:R-:W0:Y:S08]  /*15d40*/  @P0 LDC R2, c[0x0][0x434] ;  /* 0x00010d00ff020b82 */ /* 0x000e300000000800 */
[----:B------:R-:W1:Y:S08]  /*15d50*/  @P0 LDC R3, c[0x0][0x438] ;  /* 0x00010e00ff030b82 */ /* 0x000e700000000800 */
[----:B------:R-:W2:Y:S08]  /*15d60*/  @P0 LDC R4, c[0x0][0x434] ;  /* 0x00010d00ff040b82 */ /* 0x000eb00000000800 */
[----:B------:R-:W3:Y:S01]  /*15d70*/  @P0 LDC R5, c[0x0][0x438] ;  /* 0x00010e00ff050b82 */ /* 0x000ee20000000800 */
[----:B0-----:R-:W-:-:S05]  /*15d80*/  @P0 IMAD.HI.U32 R2, R10, R2, RZ ;  /* 0x000000020a020227 */ /* 0x001fca00078e00ff */
[----:B-1----:R-:W-:Y:S01]  /*15d90*/  @P0 SHF.R.U32.HI R6, RZ, R3, R2 ;  /* 0x00000003ff060219 */ /* 0x002fe20000011602 */
[----:B--2---:R-:W-:-:S05]  /*15da0*/  @P0 IMAD.HI.U32 R2, R11, R4, RZ ;  /* 0x000000040b020227 */ /* 0x004fca00078e00ff */
[----:B---3--:R-:W-:Y:S02]  /*15db0*/  @P0 SHF.R.U32.HI R0, RZ, R5, R2 ;  /* 0x00000005ff000219 */ /* 0x008fe40000011602 */
[----:B------:R-:W0:Y:S08]  /*15dc0*/  @!P1 LDC.64 R2, c[0x0][0x428] ;  /* 0x00010a00ff029b82 */ /* 0x000e300000000a00 */
[----:B------:R-:W1:Y:S01]  /*15dd0*/  @!P1 LDC.64 R4, c[0x0][0x418] ;  /* 0x00010600ff049b82 */ /* 0x000e620000000a00 */
[----:B------:R-:W-:-:S02]  /*15de0*/  ISETP.GE.AND P0, PT, R7, R8, PT ;  /* 0x000000080700720c */ /* 0x000fc40003f06270 */
[----:B------:R-:W-:Y:S02]  /*15df0*/  @!P1 SHF.R.S32.HI R7, RZ, 0x1f, R6 ;  /* 0x0000001fff079819 */ /* 0x000fe40000011406 */
[----:B------:R-:W-:Y:S02]  /*15e00*/  SHF.R.S32.HI R15, RZ, 0x1f, R16 ;  /* 0x0000001fff0f7819 */ /* 0x000fe40000011410 */
[----:B------:R-:W-:Y:S01]  /*15e10*/  ISETP.GT.U32.OR P0, PT, R21, 0x9f, P0 ;  /* 0x0000009f1500780c */ /* 0x000fe20000704470 */
[----:B0-----:R-:W-:-:S04]  /*15e20*/  @!P1 IMAD.WIDE.U32 R8, R16, R2, R6 ;  /* 0x0000000210089225 */ /* 0x001fc800078e0006 */
[----:B------:R-:W-:-:S04]  /*15e30*/  @!P1 IMAD R2, R15, R2, RZ ;  /* 0x000000020f029224 */ /* 0x000fc800078e02ff */
[----:B------:R-:W-:Y:S01]  /*15e40*/  @!P1 IMAD R2, R16, R3, R2 ;  /* 0x0000000310029224 */ /* 0x000fe200078e0202 */
[----:B-1----:R-:W-:-:S03]  /*15e50*/  @!P1 LEA R12, P2, R8, R4, 0x2 ;  /* 0x00000004080c9211 */ /* 0x002fc600078410ff */
[----:B------:R-:W-:-:S05]  /*15e60*/  @!P1 IMAD.IADD R2, R9, 0x1, R2 ;  /* 0x0000000109029824 */ /* 0x000fca00078e0202 */
[----:B------:R-:W-:Y:S02]  /*15e70*/  @!P1 LEA.HI.X R13, R8, R5, R2, 0x2, P2 ;  /* 0x00000005080d9211 */ /* 0x000fe400010f1402 */
[----:B------:R-:W0:Y:S01]  /*15e80*/  @!P0 LDC.64 R2, c[0x0][0x428] ;  /* 0x00010a00ff028b82 */ /* 0x000e220000000a00 */
[----:B------:R1:W-:Y:S01]  /*15e90*/  STL [R1+0x30], R15 ;  /* 0x0000300f01007387 */ /* 0x0003e20000100800 */
[----:B------:R-:W-:Y:S01]  /*15ea0*/  IMAD.MOV R8, RZ, RZ, -R6 ;  /* 0x000000ffff087224 */ /* 0x000fe200078e0a06 */
[----:B------:R-:W-:Y:S01]  /*15eb0*/  @!P0 SHF.R.S32.HI R5, RZ, 0x1f, R0 ;  /* 0x0000001fff058819 */ /* 0x000fe20000011400 */
[----:B0-----:R-:W-:Y:S02]  /*15ec0*/  @!P0 IMAD R4, R15, R2, RZ ;  /* 0x000000020f048224 */ /* 0x001fe400078e02ff */
[----:B-1----:R-:W2:Y:S02]  /*15ed0*/  LDL R15, [R1+0x74] ;  /* 0x00007400010f7983 */ /* 0x002ea40000100800 */
[----:B------:R-:W-:-:S02]  /*15ee0*/  @!P0 IMAD R6, R16, R3, R4 ;  /* 0x0000000310068224 */ /* 0x000fc400078e0204 */
[----:B------:R-:W-:-:S04]  /*15ef0*/  @!P0 IMAD.MOV.U32 R4, RZ, RZ, R0 ;  /* 0x000000ffff048224 */ /* 0x000fc800078e0000 */
[----:B------:R-:W-:Y:S02]  /*15f00*/  @!P0 IMAD.WIDE.U32 R4, R16, R2, R4 ;  /* 0x0000000210048225 */ /* 0x000fe400078e0004 */
[----:B------:R0:W5:Y:S01]  /*15f10*/  LDL.LU R16, [R1+0x8c] ;  /* 0x00008c0001107983 */ /* 0x0001620000300800 */
[----:B------:R-:W1:Y:S01]  /*15f20*/  @!P0 LDC.64 R2, c[0x0][0x418] ;  /* 0x00010600ff028b82 */ /* 0x000e620000000a00 */
[----:B------:R-:W-:Y:S02]  /*15f30*/  IMAD R8, R14, R8, R10 ;  /* 0x000000080e087224 */ /* 0x000fe400078e020a */
[----:B------:R-:W3:Y:S01]  /*15f40*/  S2R R10, SR_TID.X ;  /* 0x00000000000a7919 */ /* 0x000ee20000002100 */
[----:B------:R-:W-:-:S04]  /*15f50*/  IMAD.MOV R9, RZ, RZ, -R0 ;  /* 0x000000ffff097224 */ /* 0x000fc800078e0a00 */
[----:B------:R-:W4:Y:S01]  /*15f60*/  LDC R0, c[0x0][0x2f4] ;  /* 0x0000bd00ff007b82 */ /* 0x000f220000000800 */
[----:B------:R-:W-:Y:S01]  /*15f70*/  @!P0 IMAD.IADD R5, R6, 0x1, R5 ;  /* 0x0000000106058824 */ /* 0x000fe200078e0205 */
[----:B------:R-:W-:Y:S02]  /*15f80*/  CS2R R6, SRZ ;  /* 0x0000000000067805 */ /* 0x000fe4000001ff00 */
[----:B------:R-:W-:-:S04]  /*15f90*/  LOP3.LUT R23, R23, 0xfffffffd, RZ, 0xc0, !PT ;  /* 0xfffffffd17177812 */ /* 0x000fc800078ec0ff */
[----:B------:R0:W5:Y:S01]  /*15fa0*/  @!P1 LDG.E R7, desc[UR40][R12.64] ;  /* 0x000000280c079981 */ /* 0x000162000c1e1900 */
[----:B-1----:R-:W-:-:S04]  /*15fb0*/  @!P0 LEA R2, P2, R4, R2, 0x2 ;  /* 0x0000000204028211 */ /* 0x002fc800078410ff */
[----:B------:R-:W-:Y:S02]  /*15fc0*/  @!P0 LEA.HI.X R3, R4, R3, R5, 0x2, P2 ;  /* 0x0000000304038211 */ /* 0x000fe400010f1405 */
[----:B------:R-:W-:-:S03]  /*15fd0*/  ISETP.GT.U32.AND P2, PT, R21, 0x9f, PT ;  /* 0x0000009f1500780c */ /* 0x000fc60003f44070 */
[----:B------:R0:W5:Y:S01]  /*15fe0*/  @!P0 LDG.E R6, desc[UR40][R2.64] ;  /* 0x0000002802068981 */ /* 0x000162000c1e1900 */
[----:B---3--:R-:W-:-:S05]  /*15ff0*/  IMAD.SHL.U32 R10, R10, 0x10, RZ ;  /* 0x000000100a0a7824 */ /* 0x008fca00078e00ff */
[----:B------:R-:W-:-:S04]  /*16000*/  LOP3.LUT R10, R10, 0x30, RZ, 0xc0, !PT ;  /* 0x000000300a0a7812 */ /* 0x000fc800078ec0ff */
[----:B------:R-:W-:Y:S02]  /*16010*/  @P2 LOP3.LUT R23, R23, 0x2, RZ, 0xfc, !PT ;  /* 0x0000000217172812 */ /* 0x000fe400078efcff */
[----:B----4-:R-:W-:Y:S02]  /*16020*/  ISETP.GE.AND P1, PT, R10, R0, PT ;  /* 0x000000000a00720c */ /* 0x010fe40003f26270 */
[----:B------:R-:W-:Y:S01]  /*16030*/  LOP3.LUT R23, R23, 0xfffffffb, RZ, 0xc0, !PT ;  /* 0xfffffffb17177812 */ /* 0x000fe200078ec0ff */
[----:B------:R-:W-:-:S03]  /*16040*/  UMOV UR4, 0xffffffff ;  /* 0xffffffff00047882 */ /* 0x000fc60000000000 */
[----:B------:R-:W-:Y:S01]  /*16050*/  LOP3.LUT R23, R23, 0xfffffffe, RZ, 0xc0, !PT ;  /* 0xfffffffe17177812 */ /* 0x000fe200078ec0ff */
[----:B------:R-:W-:-:S06]  /*16060*/  IMAD R9, R14, R9, R11 ;  /* 0x000000090e097224 */ /* 0x000fcc00078e020b */
[----:B------:R-:W-:Y:S02]  /*16070*/  @P1 LOP3.LUT R23, R23, 0x1, RZ, 0xfc, !PT ;  /* 0x0000000117171812 */ /* 0x000fe400078efcff */
[----:B--2---:R-:W-:-:S13]  /*16080*/  ISETP.NE.AND P0, PT, R15, 0x3, PT ;  /* 0x000000030f00780c */ /* 0x004fda0003f05270 */
[----:B------:R-:W-:Y:S01]  /*16090*/  @P0 LOP3.LUT R23, R23, 0x4, RZ, 0xfc, !PT ;  /* 0x0000000417170812 */ /* 0x000fe200078efcff */
[----:B0-----:R-:W-:Y:S06]  /*160a0*/  BRA.DIV UR4, `(.L_x_15595) ;  /* 0x0000005604bc7947 */ /* 0x001fec000b800000 */
.L_x_15717:
[----:B------:R-:W-:Y:S01]  /*160b0*/  SHF.R.S32.HI R0, RZ, 0x1f, R18 ;  /* 0x0000001fff007819 */ /* 0x000fe20000011412 */
[----:B------:R-:W-:-:S04]  /*160c0*/  VIADD R5, R20, 0xffffffff ;  /* 0xffffffff14057836 */ /* 0x000fc80000000000 */
[----:B------:R0:W-:Y:S01]  /*160d0*/  STL [R1+0x24], R0 ;  /* 0x0000240001007387 */ /* 0x0001e20000100800 */
[----:B------:R-:W-:Y:S05]  /*160e0*/  @!P0 BRA `(.L_x_15596) ;  /* 0x0000000000048947 */ /* 0x000fea0003800000 */
[----:B------:R-:W-:Y:S01]  /*160f0*/  BPT.TRAP 0x1 ;  /* 0x000000040000795c */ /* 0x000fe20000300000 */
.L_x_15596:
        /* <DEDUP_REMOVED lines=8> */
[----:B------:R0:W-:Y:S02]  /*16180*/  STL [R1+0x50], R0 ;  /* 0x0000500001007387 */ /* 0x0001e40000100800 */
[----:B01----:R-:W-:Y:S05]  /*16190*/  @!P0 BRA `(.L_x_15598) ;  /* 0x0000005400b48947 */ /* 0x003fea0003800000 */
.L_x_15718:
[----:B------:R-:W-:Y:S05]  /*161a0*/  BSYNC B0 ;  /* 0x0000000000007941 */ /* 0x000fea0003800000 */
.L_x_15597:
[----:B0-----:R-:W2:Y:S01]  /*161b0*/  LDL R0, [R1+0x50] ;  /* 0x0000500001007983 */ /* 0x001ea20000100800 */
[----:B-----5:R-:W-:Y:S01]  /*161c0*/  SHF.R.S32.HI R11, RZ, 0x1f, R7 ;  /* 0x0000001fff0b7819 */ /* 0x020fe20000011407 */
[----:B------:R-:W-:Y:S01]  /*161d0*/  ULDC.64 UR4, c[0x0][0x328] ;  /* 0x0000ca0000047ab9 */ /* 0x000fe20000000a00 */
[----:B------:R-:W-:Y:S01]  /*161e0*/  ULDC.64 UR6, c[0x0][0x338] ;  /* 0x0000ce0000067ab9 */ /* 0x000fe20000000a00 */
[----:B------:R-:W3:Y:S01]  /*161f0*/  LDL.LU R12, [R1] ;  /* 0x00000000010c7983 */ /* 0x000ee20000300800 */
[----:B------:R-:W-:Y:S01]  /*16200*/  ULDC.64 UR8, c[0x0][0x330] ;  /* 0x0000cc0000087ab9 */ /* 0x000fe20000000a00 */
[----:B------:R-:W-:Y:S02]  /*16210*/  ULDC.64 UR10, c[0x0][0x318] ;  /* 0x0000c600000a7ab9 */ /* 0x000fe40000000a00 */
[----:B------:R-:W4:Y:S01]  /*16220*/  LDL R10, [R1+0x24] ;  /* 0x00002400010a7983 */ /* 0x000f220000100800 */
[----:B------:R-:W-:-:S03]  /*16230*/  IMAD.WIDE.U32 R2, R8, UR4, RZ ;  /* 0x0000000408027c25 */ /* 0x000fc6000f8e00ff */
[----:B------:R0:W-:Y:S04]  /*16240*/  STL [R1+0x44], R11 ;  /* 0x0000440b01007387 */ /* 0x0001e80000100800 */
[----:B------:R-:W4:Y:S04]  /*16250*/  LDL R14, [R1+0x38] ;  /* 0x00003800010e7983 */ /* 0x000f280000100800 */
[----:B------:R-:W4:Y:S01]  /*16260*/  LDL R13, [R1+0xc] ;  /* 0x00000c00010d7983 */ /* 0x000f220000100800 */
[----:B------:R-:W1:Y:S01]  /*16270*/  S2R R15, SR_TID.X ;  /* 0x00000000000f7919 */ /* 0x000e620000002100 */
[----:B------:R-:W-:Y:S01]  /*16280*/  SHF.R.S32.HI R20, RZ, 0x1f, R6 ;  /* 0x0000001fff147819 */ /* 0x000fe20000011406 */
[----:B-1----:R-:W-:-:S05]  /*16290*/  IMAD.SHL.U32 R21, R15, 0x10, RZ ;  /* 0x000000100f157824 */ /* 0x002fca00078e00ff */
[----:B------:R-:W-:Y:S02]  /*162a0*/  LOP3.LUT R21, R21, 0x30, RZ, 0xc0, !PT ;  /* 0x0000003015157812 */ /* 0x000fe400078ec0ff */
[----:B------:R-:W-:-:S04]  /*162b0*/  LOP3.LUT R15, R15, 0x7f, RZ, 0xc0, !PT ;  /* 0x0000007f0f0f7812 */ /* 0x000fc800078ec0ff */
[----:B------:R-:W-:Y:S01]  /*162c0*/  SHF.R.U32.HI R15, RZ, 0x2, R15 ;  /* 0x00000002ff0f7819 */ /* 0x000fe2000001160f */
[----:B--2---:R-:W-:-:S04]  /*162d0*/  IMAD R0, R0, UR4, RZ ;  /* 0x0000000400007c24 */ /* 0x004fc8000f8e02ff */
[----:B------:R-:W-:Y:S02]  /*162e0*/  IMAD R0, R8, UR5, R0 ;  /* 0x0000000508007c24 */ /* 0x000fe4000f8e0200 */
[----:B---3--:R-:W-:Y:S02]  /*162f0*/  IMAD R5, R5, -0xa0, R12 ;  /* 0xffffff6005057824 */ /* 0x008fe400078e020c */
[----:B----4-:R-:W-:Y:S01]  /*16300*/  IMAD R12, R10, UR8, RZ ;  /* 0x000000080a0c7c24 */ /* 0x010fe2000f8e02ff */
[----:B------:R-:W-:Y:S01]  /*16310*/  IADD3 R3, R3, R0, RZ ;  /* 0x0000000003037210 */ /* 0x000fe20007ffe0ff */
[----:B------:R-:W-:Y:S02]  /*16320*/  IMAD R0, R11, UR6, RZ ;  /* 0x000000060b007c24 */ /* 0x000fe4000f8e02ff */
[----:B0-----:R-:W0:Y:S02]  /*16330*/  LDC R11, c[0x0][0x2f4] ;  /* 0x0000bd00ff0b7b82 */ /* 0x001e240000000800 */
[----:B------:R-:W-:-:S02]  /*16340*/  IMAD R0, R7, UR7, R0 ;  /* 0x0000000707007c24 */ /* 0x000fc4000f8e0200 */
[----:B------:R-:W-:-:S04]  /*16350*/  IMAD.WIDE.U32 R2, R7, UR6, R2 ;  /* 0x0000000607027c25 */ /* 0x000fc8000f8e0002 */
[----:B------:R-:W-:Y:S02]  /*16360*/  IMAD.IADD R3, R3, 0x1, R0 ;  /* 0x0000000103037824 */ /* 0x000fe400078e0200 */
[----:B------:R-:W-:Y:S01]  /*16370*/  IMAD.WIDE.U32 R2, R18, UR8, R2 ;  /* 0x0000000812027c25 */ /* 0x000fe2000f8e0002 */
[----:B------:R-:W-:-:S03]  /*16380*/  SHF.R.S32.HI R10, RZ, 0x1f, R9 ;  /* 0x0000001fff0a7819 */ /* 0x000fc60000011409 */
[----:B------:R-:W-:Y:S01]  /*16390*/  IMAD R12, R18, UR9, R12 ;  /* 0x00000009120c7c24 */ /* 0x000fe2000f8e020c */
[----:B------:R-:W-:-:S04]  /*163a0*/  IADD3 R0, P1, R2, UR10, RZ ;  /* 0x0000000a02007c10 */ /* 0x000fc8000ff3e0ff */
[----:B------:R-:W-:Y:S01]  /*163b0*/  IADD3.X R2, R3, UR11, R12, P1, !PT ;  /* 0x0000000b03027c10 */ /* 0x000fe20008ffe40c */
[----:B------:R-:W-:Y:S01]  /*163c0*/  IMAD R3, R10, UR4, RZ ;  /* 0x000000040a037c24 */ /* 0x000fe2000f8e02ff */
[----:B------:R1:W-:Y:S01]  /*163d0*/  STL [R1+0x4c], R10 ;  /* 0x00004c0a01007387 */ /* 0x0003e20000100800 */
[----:B0-----:R-:W-:Y:S02]  /*163e0*/  ISETP.GE.AND P0, PT, R21, R11, PT ;  /* 0x0000000b1500720c */ /* 0x001fe40003f06270 */
[C---:B------:R-:W-:Y:S02]  /*163f0*/  IMAD R3, R9.reuse, UR5, R3 ;  /* 0x0000000509037c24 */ /* 0x040fe4000f8e0203 */
[----:B-1----:R-:W-:-:S04]  /*16400*/  IMAD.WIDE.U32 R10, R9, UR4, RZ ;  /* 0x00000004090a7c25 */ /* 0x002fc8000f8e00ff */
[----:B------:R-:W-:Y:S02]  /*16410*/  IMAD.IADD R11, R11, 0x1, R3 ;  /* 0x000000010b0b7824 */ /* 0x000fe400078e0203 */
[----:B------:R-:W-:Y:S02]  /*16420*/  IMAD R3, R20, UR6, RZ ;  /* 0x0000000614037c24 */ /* 0x000fe4000f8e02ff */
[----:B------:R-:W-:-:S04]  /*16430*/  IMAD.WIDE.U32 R10, R6, UR6, R10 ;  /* 0x00000006060a7c25 */ /* 0x000fc8000f8e000a */
[----:B------:R-:W-:-:S04]  /*16440*/  IMAD R3, R6, UR7, R3 ;  /* 0x0000000706037c24 */ /* 0x000fc8000f8e0203 */
[----:B------:R-:W-:Y:S02]  /*16450*/  IMAD.IADD R11, R11, 0x1, R3 ;  /* 0x000000010b0b7824 */ /* 0x000fe400078e0203 */
        /* <DEDUP_REMOVED lines=9> */
[----:B0-----:R-:W-:Y:S01]  /*164f0*/  IMAD R20, R13, 0x2800, R14 ;  /* 0x000028000d147824 */ /* 0x001fe200078e020e */
[----:B------:R-:W-:Y:S11]  /*16500*/  BRA.DIV UR4, `(.L_x_15599) ;  /* 0x0000005204f07947 */ /* 0x000ff6000b800000 */
[----:B-1----:R-:W2:Y:S04]  /*16510*/  LDL.LU R15, [R1] ;  /* 0x00000000010f7983 */ /* 0x002ea80000300800 */
[----:B------:R-:W3:Y:S01]  /*16520*/  LDL.LU R14, [R1+0x8] ;  /* 0x00000800010e7983 */ /* 0x000ee20000300800 */
[----:B------:R-:W0:Y:S03]  /*16530*/  S2R R11, SR_TID.X ;  /* 0x00000000000b7919 */ /* 0x000e260000002100 */
[----:B------:R-:W1:Y:S04]  /*16540*/  SHFL.IDX PT, R3, R0, RZ, 0x1c1f ;  /* 0x001c1fff00037589 */ /* 0x000e6800000e0000 */
[----:B------:R-:W4:Y:S01]  /*16550*/  SHFL.IDX PT, R10, R2, RZ, 0x1c1f ;  /* 0x001c1fff020a7589 */ /* 0x000f2200000e0000 */
[----:B0-----:R-:W-:-:S05]  /*16560*/  IMAD.SHL.U32 R21, R11, 0x10, RZ ;  /* 0x000000100b157824 */ /* 0x001fca00078e00ff */
[----:B------:R-:W-:-:S04]  /*16570*/  LOP3.LUT R21, R21, 0x30, RZ, 0xc0, !PT ;  /* 0x0000003015157812 */ /* 0x000fc800078ec0ff */
[----:B-1----:R-:W-:-:S05]  /*16580*/  IADD3 R12, P1, R21, R3, RZ ;  /* 0x00000003150c7210 */ /* 0x002fca0007f3e0ff */
[----:B----4-:R-:W-:Y:S02]  /*16590*/  IMAD.X R13, RZ, RZ, R10, P1 ;  /* 0x000000ffff0d7224 */ /* 0x010fe400008e060a */
[----:B------:R-:W0:Y:S01]  /*165a0*/  SHFL.IDX PT, R10, R0, 0x1, 0x1c1f ;  /* 0x003c1f00000a7f89 */ /* 0x000e2200000e0000 */
[----:B------:R-:W-:-:S03]  /*165b0*/  IMAD.IADD R3, R22, 0x1, R20 ;  /* 0x0000000116037824 */ /* 0x000fc600078e0214 */
[----:B------:R-:W1:Y:S01]  /*165c0*/  SHFL.IDX PT, R20, R2, 0x1, 0x1c1f ;  /* 0x003c1f0002147f89 */ /* 0x000e6200000e0000 */
[----:B------:R-:W-:-:S13]  /*165d0*/  ISETP.LT.OR P1, PT, R5, 0x1, P0 ;  /* 0x000000010500780c */ /* 0x000fda0000721670 */
[----:B------:R-:W-:Y:S01]  /*165e0*/  LDGSTS.E.BYPASS.LTC128B.128 [R3+0x6000], desc[UR40][R12.64], !P1 ;  /* 0x060000000c037fae */ /* 0x000fe2000c901d68 */
[----:B0-----:R-:W-:-:S05]  /*165f0*/  IADD3 R10, P1, R21, R10, RZ ;  /* 0x0000000a150a7210 */ /* 0x001fca0007f3e0ff */
[----:B-1----:R-:W-:Y:S01]  /*16600*/  IMAD.X R11, RZ, RZ, R20, P1 ;  /* 0x000000ffff0b7224 */ /* 0x002fe200008e0614 */
[----:B------:R-:W-:Y:S01]  /*16610*/  ISETP.LT.OR P1, PT, R5, 0x21, P0 ;  /* 0x000000210500780c */ /* 0x000fe20000721670 */
[----:B------:R-:W-:-:S12]  /*16620*/  SHFL.IDX PT, R20, R2, 0x2, 0x1c1f ;  /* 0x005c1f0002147f89 */ /* 0x000fd800000e0000 */
[----:B------:R0:W-:Y:S04]  /*16630*/  LDGSTS.E.BYPASS.LTC128B.128 [R3+0x6800], desc[UR40][R10.64], !P1 ;  /* 0x068000000a037fae */ /* 0x0001e8000c901d68 */
[----:B0-----:R-:W0:Y:S04]  /*16640*/  SHFL.IDX PT, R10, R0, 0x2, 0x1c1f ;  /* 0x005c1f00000a7f89 */ /* 0x001e2800000e0000 */
[----:B------:R-:W1:Y:S04]  /*16650*/  SHFL.IDX PT, R0, R0, 0x3, 0x1c1f ;  /* 0x007c1f0000007f89 */ /* 0x000e6800000e0000 */
[----:B------:R-:W4:Y:S01]  /*16660*/  SHFL.IDX PT, R2, R2, 0x3, 0x1c1f ;  /* 0x007c1f0002027f89 */ /* 0x000f2200000e0000 */
[----:B0-----:R-:W-:-:S05]  /*16670*/  IADD3 R10, P1, R21, R10, RZ ;  /* 0x0000000a150a7210 */ /* 0x001fca0007f3e0ff */
[----:B------:R-:W-:Y:S01]  /*16680*/  IMAD.X R11, RZ, RZ, R20, P1 ;  /* 0x000000ffff0b7224 */ /* 0x000fe200008e0614 */
[----:B------:R-:W-:-:S13]  /*16690*/  ISETP.LT.OR P1, PT, R5, 0x41, P0 ;  /* 0x000000410500780c */ /* 0x000fda0000721670 */
[----:B------:R1:W-:Y:S02]  /*166a0*/  LDGSTS.E.BYPASS.LTC128B.128 [R3+0x7000], desc[UR40][R10.64], !P1 ;  /* 0x070000000a037fae */ /* 0x0003e4000c901d68 */
[----:B-1----:R-:W-:-:S05]  /*166b0*/  IADD3 R10, P1, R21, R0, RZ ;  /* 0x00000000150a7210 */ /* 0x002fca0007f3e0ff */
[----:B----4-:R-:W-:Y:S01]  /*166c0*/  IMAD.X R11, RZ, RZ, R2, P1 ;  /* 0x000000ffff0b7224 */ /* 0x010fe200008e0602 */
[C---:B------:R-:W-:Y:S02]  /*166d0*/  ISETP.LT.OR P1, PT, R5.reuse, 0x61, P0 ;  /* 0x000000610500780c */ /* 0x040fe40000721670 */
[----:B------:R-:W-:-:S11]  /*166e0*/  ISETP.GE.AND P3, PT, R5, 0x81, PT ;  /* 0x000000810500780c */ /* 0x000fd60003f66270 */
[----:B------:R3:W-:Y:S01]  /*166f0*/  LDGSTS.E.BYPASS.LTC128B.128 [R3+0x7800], desc[UR40][R10.64], !P1 ;  /* 0x078000000a037fae */ /* 0x0007e2000c901d68 */
[----:B------:R-:W-:Y:S02]  /*16700*/  LOP3.LUT R23, R23, 0xfffffff7, RZ, 0xc0, !PT ;  /* 0xfffffff717177812 */ /* 0x000fe400078ec0ff */
[C---:B------:R-:W-:Y:S02]  /*16710*/  ISETP.GE.AND P4, PT, R5.reuse, 0x21, PT ;  /* 0x000000210500780c */ /* 0x040fe40003f86270 */
[C---:B------:R-:W-:Y:S02]  /*16720*/  ISETP.GE.AND P1, PT, R5.reuse, 0x41, PT ;  /* 0x000000410500780c */ /* 0x040fe40003f26270 */
[----:B------:R-:W-:Y:S02]  /*16730*/  ISETP.GE.AND P2, PT, R5, 0x61, PT ;  /* 0x000000610500780c */ /* 0x000fe40003f46270 */
[----:B------:R-:W-:Y:S01]  /*16740*/  @P3 LOP3.LUT R23, R23, 0x8, RZ, 0xfc, !PT ;  /* 0x0000000817173812 */ /* 0x000fe200078efcff */
[----:B--2---:R0:W1:Y:S04]  /*16750*/  SHFL.IDX PT, R0, R15, RZ, 0x1c1f ;  /* 0x001c1fff0f007589 */ /* 0x00406800000e0000 */
[----:B---3--:R0:W2:Y:S06]  /*16760*/  SHFL.IDX PT, R10, R14, RZ, 0x1c1f ;  /* 0x001c1fff0e0a7589 */ /* 0x0080ac00000e0000 */
.L_x_15730:
        /* <DEDUP_REMOVED lines=12> */
.L_x_15600:
        /* <DEDUP_REMOVED lines=11> */
.L_x_15601:
[----:B------:R2:W-:Y:S01]  /*168e0*/  SYNCS.ARRIVE.TRANS64.A1T0 RZ, [R4+URZ+0x13270], RZ ;  /* 0x013270ff04ff79a7 */ /* 0x0005e2000810003f */
[----:B------:R-:W-:Y:S05]  /*168f0*/  @!P6 BRA `(.L_x_15602) ;  /* 0x000000000004e947 */ /* 0x000fea0003800000 */
[----:B------:R-:W-:Y:S01]  /*16900*/  BPT.TRAP 0x1 ;  /* 0x000000040000795c */ /* 0x000fe20000300000 */
.L_x_15602:
[----:B------:R-:W3:Y:S01]  /*16910*/  LDL R0, [R1+0x54] ;  /* 0x0000540001007983 */ /* 0x000ee20000100800 */
[----:B------:R-:W-:Y:S01]  /*16920*/  BSSY B0, `(.L_x_15603) ;  /* 0x0000003000007945 */ /* 0x000fe20003800000 */
[----:B---3--:R-:W3:Y:S03]  /*16930*/  SYNCS.PHASECHK.TRANS64.TRYWAIT P0, [R4+URZ+0x13240], R0 ;  /* 0x01324000040075a7 */ /* 0x008ee6000800017f */
[----:B---3--:R-:W-:Y:S05]  /*16940*/  @!P0 BRA `(.L_x_15604) ;  /* 0x0000005400688947 */ /* 0x008fea0003800000 */
.L_x_15731:
[----:B------:R-:W-:Y:S05]  /*16950*/  BSYNC B0 ;  /* 0x0000000000007941 */ /* 0x000fea0003800000 */
.L_x_15603:
        /* <DEDUP_REMOVED lines=56> */
[----:B-1----:R-:W-:-:S04]  /*16ce0*/  @P1 IADD3 R6, P0, R10, R6, RZ ;  /* 0x000000060a061210 */ /* 0x002fc80007f1e0ff */
[----:B------:R-:W-:Y:S02]  /*16cf0*/  @P1 IADD3.X R5, RZ, R5, RZ, P0, !PT ;  /* 0x00000005ff051210 */ /* 0x000fe400007fe4ff */
        /* <DEDUP_REMOVED lines=9> */
.L_x_15743:
        /* <DEDUP_REMOVED lines=14> */
.L_x_15607:
[----:B------:R-:W-:Y:S05]  /*16e70*/  BSYNC B0 ;  /* 0x0000000000007941 */ /* 0x000fea0003800000 */
.L_x_15606:
[----:B------:R-:W-:Y:S01]  /*16e80*/  NOP ;  /* 0x0000000000007918 */ /* 0x000fe20000000000 */
[----:B------:R-:W-:-:S13]  /*16e90*/  PLOP3.LUT P0, PT, PT, PT, PT, 0x80, 0x0 ;  /* 0x000000000000781c */ /* 0x000fda0003f0f070 */
.L_x_15608:
        /* <DEDUP_REMOVED lines=11> */
.L_x_15609:
[----:B------:R2:W5:Y:S01]  /*16f50*/  LDL.LU R5, [R1+0x48] ;  /* 0x0000480001057983 */ /* 0x0005620000300800 */
[----:B------:R2:W-:Y:S03]  /*16f60*/  SYNCS.ARRIVE.TRANS64.A1T0 RZ, [R4+URZ+0x13230], RZ ;  /* 0x013230ff04ff79a7 */ /* 0x0005e6000810003f */
[----:B----4-:R2:W5:Y:S02]  /*16f70*/  LDL.LU R3, [R1+0x60] ;  /* 0x0000600001037983 */ /* 0x0105640000300800 */
        /* <DEDUP_REMOVED lines=23> */
[----:B--2---:R-:W-:Y:S02]  /*170f0*/  IMAD.U32 R4, RZ, RZ, UR4 ;  /* 0x00000004ff047e24 */ /* 0x004fe4000f8e00ff */
[----:B------:R-:W2:Y:S01]  /*17100*/  LDC.64 R2, c[0x4][R2] ;  /* 0x0100000002027b82 */ /* 0x000ea20000000a00 */
        /* <DEDUP_REMOVED lines=9> */
[----:B0-2---:R-:W-:Y:S05]  /*171a0*/  CALL.ABS.NOINC R2 ;  /* 0x0000000002007343 */ /* 0x005fea0003c00000 */
.L_x_15611:
[----:B------:R-:W-:Y:S05]  /*171b0*/  BSYNC B6 ;  /* 0x0000000000067941 */ /* 0x000fea0003800000 */
.L_x_15610:
[----:B------:R-:W3:Y:S01]  /*171c0*/  LDL.LU R21, [R1+0x8] ;  /* 0x0000080001157983 */ /* 0x000ee20000300800 */
[----:B------:R-:W-:Y:S01]  /*171d0*/  ULDC.64 UR4, c[0x0][0x2d8] ;  /* 0x0000b60000047ab9 */ /* 0x000fe20000000a00 */
[----:B-1----:R-:W1:Y:S01]  /*171e0*/  LDC R9, c[0x0][0x448] ;  /* 0x00011200ff097b82 */ /* 0x002e620000000800 */
[----:B------:R-:W-:Y:S01]  /*171f0*/  ULDC.64 UR6, c[0x0][0x2c8] ;  /* 0x0000b20000067ab9 */ /* 0x000fe20000000a00 */
[----:B----4-:R-:W4:Y:S01]  /*17200*/  LDL.LU R2, [R1] ;  /* 0x0000000001027983 */ /* 0x010f220000300800 */
[----:B------:R-:W-:-:S03]  /*17210*/  ULDC.64 UR8, c[0x0][0x280] ;  /* 0x0000a00000087ab9 */ /* 0x000fc60000000a00 */
[----:B------:R-:W3:Y:S04]  /*17220*/  LDL R20, [R1+0x24] ;  /* 0x0000240001147983 */ /* 0x000ee80000100800 */
[----:B------:R0:W5:Y:S01]  /*17230*/  LDL R10, [R1+0x64] ;  /* 0x00006400010a7983 */ /* 0x0001620000100800 */
[----:B-1----:R-:W-:-:S13]  /*17240*/  ISETP.NE.AND P1, PT, R9, 0x1, PT ;  /* 0x000000010900780c */ /* 0x002fda0003f25270 */
[----:B--2---:R-:W1:Y:S08]  /*17250*/  @P1 LDC R4, c[0x0][0x44c] ;  /* 0x00011300ff041b82 */ /* 0x004e700000000800 */
[----:B------:R-:W2:Y:S08]  /*17260*/  @P1 LDC R5, c[0x0][0x450] ;  /* 0x00011400ff051b82 */ /* 0x000eb00000000800 */
[----:B------:R-:W0:Y:S01]  /*17270*/  @P1 LDC R8, c[0x0][0x450] ;  /* 0x00011400ff081b82 */ /* 0x000e220000000800 */
        /* <DEDUP_REMOVED lines=19> */
[----:B-1----:R-:W-:Y:S01]  /*173b0*/  @P1 IMAD.HI.U32 R0, R6, R4, RZ ;  /* 0x0000000406001227 */ /* 0x002fe200078e00ff */
        /* <DEDUP_REMOVED lines=14> */
[----:B------:R-:W-:Y:S01]  /*174a0*/  IADD3 R4, P0, R4, UR8, RZ ;  /* 0x0000000804047c10 */ /* 0x000fe2000ff1e0ff */
[----:B------:R-:W2:Y:S03]  /*174b0*/  S2R R21, SR_TID.X ;  /* 0x0000000000157919 */ /* 0x000ea60000002100 */
[----:B------:R-:W-:Y:S01]  /*174c0*/  IADD3.X R0, R5, UR9, R0, P0, !PT ;  /* 0x0000000905007c10 */ /* 0x000fe200087fe400 */
[----:B------:R-:W-:-:S04]  /*174d0*/  VIADD R5, R6, 0x80 ;  /* 0x0000008006057836 */ /* 0x000fc80000000000 */
[----:B------:R-:W-:Y:S02]  /*174e0*/  IMAD.MOV.U32 R6, RZ, RZ, R5 ;  /* 0x000000ffff067224 */ /* 0x000fe400078e0005 */
[----:B-1----:R-:W-:-:S05]  /*174f0*/  @P1 IMAD.HI.U32 R7, R5, R7, RZ ;  /* 0x0000000705071227 */ /* 0x002fca00078e00ff */
[----:B0-----:R-:W-:-:S05]  /*17500*/  @P1 SHF.R.U32.HI R6, RZ, R8, R7 ;  /* 0x00000008ff061219 */ /* 0x001fca0000011607 */
        /* <DEDUP_REMOVED lines=74> */
.L_x_15756:
        /* <DEDUP_REMOVED lines=10> */
.L_x_15613:
        /* <DEDUP_REMOVED lines=18> */
.L_x_15757:
[----:B------:R-:W-:Y:S05]  /*17b70*/  BSYNC B0 ;  /* 0x0000000000007941 */ /* 0x000fea0003800000 */
.L_x_15614:
[----:B------:R-:W2:Y:S02]  /*17b80*/  LDL R2, [R1+0x4] ;  /* 0x0000040001027983 */ /* 0x000ea40000100800 */
[----:B--2---:R-:W-:-:S13]  /*17b90*/  ISETP.GE.AND P0, PT, R2, 0x2, PT ;  /* 0x000000020200780c */ /* 0x004fda0003f06270 */
[----:B------:R-:W-:Y:S05]  /*17ba0*/  @!P0 BRA `(.L_x_15616) ;  /* 0x0000001400a08947 */ /* 0x000fea0003800000 */
[----:B-1----:R-:W-:Y:S01]  /*17bb0*/  IADD3 R0, R2, -0x2, RZ ;  /* 0xfffffffe02007810 */ /* 0x002fe20007ffe0ff */
[----:B------:R1:W5:Y:S04]  /*17bc0*/  LDL.LU R21, [R1+0xc] ;  /* 0x00000c0001157983 */ /* 0x0003680000300800 */
[----:B------:R1:W-:Y:S04]  /*17bd0*/  STL [R1+0x10], R0 ;  /* 0x0000100001007387 */ /* 0x0003e80000100800 */
[----:B------:R1:W5:Y:S02]  /*17be0*/  LDL.LU R27, [R1+0x1c] ;  /* 0x00001c00011b7983 */ /* 0x0003640000300800 */
.L_x_15636:
[----:B------:R-:W2:Y:S04]  /*17bf0*/  LDL R3, [R1+0x2c] ;  /* 0x00002c0001037983 */ /* 0x000ea80000100800 */
[----:B---3--:R-:W3:Y:S04]  /*17c00*/  LDL R8, [R1+0x30] ;  /* 0x0000300001087983 */ /* 0x008ee80000100800 */
[----:B------:R-:W4:Y:S04]  /*17c10*/  LDL R11, [R1+0x18] ;  /* 0x00001800010b7983 */ /* 0x000f280000100800 */
[----:B0-----:R-:W2:Y:S01]  /*17c20*/  LDL.LU R10, [R1+0x10] ;  /* 0x00001000010a7983 */ /* 0x001ea20000300800 */
[----:B-1----:R-:W0:Y:S01]  /*17c30*/  S2R R0, SR_TID.X ;  /* 0x0000000000007919 */ /* 0x002e220000002100 */
[----:B------:R-:W1:Y:S01]  /*17c40*/  S2R R2, SR_TID.X ;  /* 0x0000000000027919 */ /* 0x000e620000002100 */
[----:B------:R-:W1:Y:S01]  /*17c50*/  S2R R12, SR_TID.X ;  /* 0x00000000000c7919 */ /* 0x000e620000002100 */
[----:B------:R-:W-:Y:S05]  /*17c60*/  YIELD ;  /* 0x0000000000007946 */ /* 0x000fea0003800000 */
[----:B------:R-:W-:Y:S01]  /*17c70*/  ULDC.64 UR4, c[0x0][0x428] ;  /* 0x00010a0000047ab9 */ /* 0x000fe20000000a00 */
[----:B------:R-:W-:Y:S01]  /*17c80*/  ULDC.64 UR6, c[0x0][0x418] ;  /* 0x0001060000067ab9 */ /* 0x000fe20000000a00 */
[----:B------:R-:W4:Y:S01]  /*17c90*/  LDL R9, [R1+0x74] ;  /* 0x0000740001097983 */ /* 0x000f220000100800 */
[----:B0-----:R-:W-:-:S02]  /*17ca0*/  LOP3.LUT R4, R0, 0x7f, RZ, 0xc0, !PT ;  /* 0x0000007f00047812 */ /* 0x001fc400078ec0ff */
[----:B------:R-:W0:Y:S02]  /*17cb0*/  LDC R0, c[0x0][0x430] ;  /* 0x00010c00ff007b82 */ /* 0x000e240000000800 */
[----:B------:R-:W-:Y:S01]  /*17cc0*/  SHF.R.U32.HI R5, RZ, 0x2, R4 ;  /* 0x00000002ff057819 */ /* 0x000fe20000011604 */
[----:B-1----:R-:W-:Y:S01]  /*17cd0*/  IMAD.SHL.U32 R4, R2, 0x20, RZ ;  /* 0x0000002002047824 */ /* 0x002fe200078e00ff */
[----:B0-----:R-:W-:-:S04]  /*17ce0*/  ISETP.NE.AND P0, PT, R0, 0x1, PT ;  /* 0x000000010000780c */ /* 0x001fc80003f05270 */
[----:B------:R-:W-:-:S09]  /*17cf0*/  LOP3.LUT R4, R5, 0x60, R4, 0xf8, !PT ;  /* 0x0000006005047812 */ /* 0x000fd200078ef804 */
[----:B------:R-:W0:Y:S08]  /*17d00*/  @P0 LDC R6, c[0x0][0x434] ;  /* 0x00010d00ff060b82 */ /* 0x000e300000000800 */
[----:B------:R-:W1:Y:S01]  /*17d10*/  @P0 LDC R5, c[0x0][0x438] ;  /* 0x00010e00ff050b82 */ /* 0x000e620000000800 */
[----:B------:R-:W-:Y:S01]  /*17d20*/  LOP3.LUT R2, R2, 0x7f, RZ, 0xc0, !PT ;  /* 0x0000007f02027812 */ /* 0x000fe200078ec0ff */
[----:B------:R-:W-:-:S03]  /*17d30*/  IMAD.SHL.U32 R12, R12, 0x20, RZ ;  /* 0x000000200c0c7824 */ /* 0x000fc600078e00ff */
[----:B------:R-:W-:-:S04]  /*17d40*/  SHF.R.U32.HI R7, RZ, 0x2, R2 ;  /* 0x00000002ff077819 */ /* 0x000fc80000011602 */
[----:B------:R-:W-:Y:S02]  /*17d50*/  LOP3.LUT R12, R7, 0x60, R12, 0xf8, !PT ;  /* 0x00000060070c7812 */ /* 0x000fe400078ef80c */
[----:B------:R-:W1:Y:S02]  /*17d60*/  @P0 LDC R7, c[0x0][0x434] ;  /* 0x00010d00ff070b82 */ /* 0x000e640000000800 */
        /* <DEDUP_REMOVED lines=10> */
[----:B------:R-:W-:Y:S02]  /*17e10*/  IMAD.MOV.U32 R5, RZ, RZ, R3 ;  /* 0x000000ffff057224 */ /* 0x000fe400078e0003 */
[----:B---3--:R-:W-:Y:S01]  /*17e20*/  IMAD R8, R8, UR4, RZ ;  /* 0x0000000408087c24 */ /* 0x008fe2000f8e02ff */
[----:B0-----:R-:W-:Y:S01]  /*17e30*/  @P0 SHF.R.U32.HI R5, RZ, R6, R7 ;  /* 0x00000006ff050219 */ /* 0x001fe20000011607 */
[----:B------:R-:W-:-:S04]  /*17e40*/  IMAD.MOV R7, RZ, RZ, -R2 ;  /* 0x000000ffff077224 */ /* 0x000fc800078e0a02 */
[----:B------:R-:W-:Y:S02]  /*17e50*/  IMAD.MOV R6, RZ, RZ, -R5 ;  /* 0x000000ffff067224 */ /* 0x000fe400078e0a05 */
[C---:B------:R-:W-:Y:S02]  /*17e60*/  IMAD R4, R0.reuse, R7, R4 ;  /* 0x0000000700047224 */ /* 0x040fe400078e0204 */
[----:B------:R-:W-:Y:S01]  /*17e70*/  IMAD R0, R0, R6, R3 ;  /* 0x0000000600007224 */ /* 0x000fe200078e0203 */
[----:B------:R-:W-:Y:S01]  /*17e80*/  SHF.R.S32.HI R3, RZ, 0x1f, R2 ;  /* 0x0000001fff037819 */ /* 0x000fe20000011402 */
        /* <DEDUP_REMOVED lines=30> */
.L_x_15617:
        /* <DEDUP_REMOVED lines=8> */
.L_x_15758:
[----:B------:R-:W-:Y:S05]  /*180f0*/  BSYNC B0 ;  /* 0x0000000000007941 */ /* 0x000fea0003800000 */
.L_x_15618:
        /* <DEDUP_REMOVED lines=50> */
[----:B-1----:R-:W-:-:S04]  /*18420*/  IADD3 R2, P0, R11, R2, RZ ;  /* 0x000000020b027210 */ /* 0x002fc80007f1e0ff */
[----:B0-----:R-:W-:-:S05]  /*18430*/  IADD3.X R3, RZ, R3, RZ, P0, !PT ;  /* 0x00000003ff037210 */ /* 0x001fca00007fe4ff */
        /* <DEDUP_REMOVED lines=17> */
.L_x_15770:
        /* <DEDUP_REMOVED lines=11> */
.L_x_15621:
        /* <DEDUP_REMOVED lines=11> */
.L_x_15622:
[----:B------:R1:W-:Y:S01]  /*186b0*/  SYNCS.ARRIVE.TRANS64.A1T0 RZ, [R6+URZ+0x13270], RZ ;  /* 0x013270ff06ff79a7 */ /* 0x0003e2000810003f */
[----:B------:R-:W-:Y:S05]  /*186c0*/  @!P3 BRA `(.L_x_15623) ;  /* 0x000000000004b947 */ /* 0x000fea0003800000 */
[----:B------:R-:W-:Y:S01]  /*186d0*/  BPT.TRAP 0x1 ;  /* 0x000000040000795c */ /* 0x000fe20000300000 */
.L_x_15623:
[----:B------:R-:W2:Y:S01]  /*186e0*/  LDL R2, [R1+0x8] ;  /* 0x0000080001027983 */ /* 0x000ea20000100800 */
[----:B------:R-:W-:Y:S01]  /*186f0*/  BSSY B0, `(.L_x_15624) ;  /* 0x0000003000007945 */ /* 0x000fe20003800000 */
[----:B--2---:R-:W2:Y:S03]  /*18700*/  SYNCS.PHASECHK.TRANS64.TRYWAIT P0, [R6+URZ+0x13240], R2 ;  /* 0x01324002060075a7 */ /* 0x004ea6000800017f */
[----:B--2---:R-:W-:Y:S05]  /*18710*/  @!P0 BRA `(.L_x_15625) ;  /* 0x0000004c00488947 */ /* 0x004fea0003800000 */
.L_x_15771:
[----:B------:R-:W-:Y:S05]  /*18720*/  BSYNC B0 ;  /* 0x0000000000007941 */ /* 0x000fea0003800000 */
.L_x_15624:
        /* <DEDUP_REMOVED lines=61> */
.L_x_15783:
        /* <DEDUP_REMOVED lines=8> */
.L_x_15627:
        /* <DEDUP_REMOVED lines=11> */
.L_x_15628:
[----:B------:R-:W4:Y:S01]  /*18c30*/  LDL R0, [R1+0x5c] ;  /* 0x00005c0001007983 */ /* 0x000f220000100800 */
[----:B------:R0:W-:Y:S01]  /*18c40*/  SYNCS.ARRIVE.TRANS64.A1T0 RZ, [R6+URZ+0x13230], RZ ;  /* 0x013230ff06ff79a7 */ /* 0x0001e2000810003f */
[----:B----4-:R-:W-:-:S13]  /*18c50*/  ISETP.NE.AND P0, PT, R0, 0x3, PT ;  /* 0x000000030000780c */ /* 0x010fda0003f05270 */
[----:B0-----:R-:W-:Y:S05]  /*18c60*/  @!P0 BRA `(.L_x_15629) ;  /* 0x0000000000048947 */ /* 0x001fea0003800000 */
[----:B------:R-:W-:Y:S01]  /*18c70*/  BPT.TRAP 0x1 ;  /* 0x000000040000795c */ /* 0x000fe20000300000 */
.L_x_15629:
[----:B------:R-:W-:Y:S01]  /*18c80*/  LOP3.LUT R0, R27, 0x1, RZ, 0x3c, !PT ;  /* 0x000000011b007812 */ /* 0x000fe200078e3cff */
[----:B---3--:R-:W-:Y:S01]  /*18c90*/  IMAD R2, R21, 0x8, R22 ;  /* 0x0000000815027824 */ /* 0x008fe200078e0216 */
[----:B------:R-:W-:Y:S02]  /*18ca0*/  BSSY B0, `(.L_x_15630) ;  /* 0x0000004000007945 */ /* 0x000fe40003800000 */
[----:B------:R-:W-:-:S04]  /*18cb0*/  SHF.L.U32 R0, R0, 0x1f, RZ ;  /* 0x0000001f00007819 */ /* 0x000fc800000006ff */
[----:B------:R-:W0:Y:S02]  /*18cc0*/  SYNCS.PHASECHK.TRANS64.TRYWAIT P2, [R2+URZ+0x13270], R0 ;  /* 0x01327000020075a7 */ /* 0x000e24000804017f */
[----:B0-----:R-:W-:Y:S05]  /*18cd0*/  @!P2 BRA `(.L_x_15631) ;  /* 0x0000004c004ca947 */ /* 0x001fea0003800000 */
.L_x_15784:
[----:B------:R-:W-:Y:S05]  /*18ce0*/  BSYNC B0 ;  /* 0x0000000000007941 */ /* 0x000fea0003800000 */
.L_x_15630:
[----:B------:R-:W3:Y:S02]  /*18cf0*/  LDL R3, [R1+0x74] ;  /* 0x0000740001037983 */ /* 0x000ee40000100800 */
[----:B---3--:R-:W-:-:S13]  /*18d00*/  ISETP.NE.AND P2, PT, R3, 0x3, PT ;  /* 0x000000030300780c */ /* 0x008fda0003f45270 */
[----:B------:R-:W-:Y:S05]  /*18d10*/  @!P2 BRA `(.L_x_15632) ;  /* 0x000000000004a947 */ /* 0x000fea0003800000 */
[----:B------:R-:W-:Y:S01]  /*18d20*/  BPT.TRAP 0x1 ;  /* 0x000000040000795c */ /* 0x000fe20000300000 */
.L_x_15632:
[----:B------:R-:W-:Y:S01]  /*18d30*/  SHF.L.U32 R3, R27, 0x1f, RZ ;  /* 0x0000001f1b037819 */ /* 0x000fe200000006ff */
[----:B0-----:R-:W-:-:S03]  /*18d40*/  IMAD R0, R21, 0x2800, RZ ;  /* 0x0000280015007824 */ /* 0x001fc600078e02ff */
[----:B------:R-:W0:Y:S02]  /*18d50*/  SYNCS.PHASECHK.TRANS64.TRYWAIT P2, [R2+URZ+0x13260], R3 ;  /* 0x01326003020075a7 */ /* 0x000e24000804017f */
[----:B0-----:R-:W-:Y:S05]  /*18d60*/  @!P2 BRA `(.L_x_15633) ;  /* 0x0000004c003ca947 */ /* 0x001fea0003800000 */
.L_x_15785:
        /* <DEDUP_REMOVED lines=65> */
.L_x_15634:
[----:B-1----:R1:W-:Y:S01]  /*19180*/  SYNCS.ARRIVE.TRANS64.A1T0 RZ, [R2+URZ+0x13250], RZ ;  /* 0x013250ff02ff79a7 */ /* 0x0023e2000810003f */
[----:B------:R-:W-:Y:S06]  /*19190*/  BAR.SYNC.DEFER_BLOCKING 0x2, 0x80 ;  /* 0x0082000000007b1d */ /* 0x000fec0000010000 */
[----:B------:R-:W-:Y:S05]  /*191a0*/  @!P0 BRA `(.L_x_15635) ;  /* 0x0000000000048947 */ /* 0x000fea0003800000 */
[----:B------:R-:W-:Y:S01]  /*191b0*/  BPT.TRAP 0x1 ;  /* 0x000000040000795c */ /* 0x000fe20000300000 */
.L_x_15635:
[----:B0-----:R-:W2:Y:S01]  /*191c0*/  LDL R0, [R1+0x34] ;  /* 0x0000340001007983 */ /* 0x001ea20000100800 */
[----:B-1----:R-:W-:-:S03]  /*191d0*/  VIADD R2, R2, 0x13280 ;  /* 0x0001328002027836 */ /* 0x002fc60000000000 */
[----:B------:R3:W5:Y:S04]  /*191e0*/  LDL R21, [R1+0xc] ;  /* 0x00000c0001157983 */ /* 0x0007680000100800 */
[----:B------:R3:W5:Y:S01]  /*191f0*/  LDL R27, [R1+0x1c] ;  /* 0x00001c00011b7983 */ /* 0x0007620000100800 */
[----:B--2---:R-:W-:-:S04]  /*19200*/  PRMT R2, R0, 0x654, R2 ;  /* 0x0000065400027816 */ /* 0x004fc80000000002 */
[----:B------:R3:W-:Y:S01]  /*19210*/  SYNCS.ARRIVE.TRANS64.RED.A1T0 RZ, [R2+URZ], RZ ;  /* 0x000000ff02ff79a7 */ /* 0x0007e2000810043f */
[----:B------:R-:W-:Y:S05]  /*19220*/  @P1 BRA `(.L_x_15636) ;  /* 0xffffffe800701947 */ /* 0x000fea000383ffff */
.L_x_15616:
[----:B-1----:R-:W3:Y:S02]  /*19230*/  S2R R0, SR_TID.X ;  /* 0x0000000000007919 */ /* 0x002ee40000002100 */
        /* <DEDUP_REMOVED lines=18> */
.L_x_15638:
[----:B------:R-:W-:Y:S05]  /*19360*/  BSYNC B0 ;  /* 0x0000000000007941 */ /* 0x000fea0003800000 */
.L_x_15637:
[----:B------:R-:W-:Y:S05]  /*19370*/  @!P0 BRA `(.L_x_15639) ;  /* 0x0000000000048947 */ /* 0x000fea0003800000 */
[----:B------:R-:W-:Y:S01]  /*19380*/  BPT.TRAP 0x1 ;  /* 0x000000040000795c */ /* 0x000fe20000300000 */
.L_x_15639:
        /* <DEDUP_REMOVED lines=8> */
.L_x_15786:
[----:B------:R-:W-:Y:S05]  /*19410*/  BSYNC B0 ;  /* 0x0000000000007941 */ /* 0x000fea0003800000 */
.L_x_15640:
[----:B------:R-:W2:Y:S02]  /*19420*/  LDL R2, [R1+0x74] ;  /* 0x0000740001027983 */ /* 0x000ea40000100800 */
[----:B--2---:R-:W-:-:S13]  /*19430*/  ISETP.NE.AND P1, PT, R2, 0x3, PT ;  /* 0x000000030200780c */ /* 0x004fda0003f25270 */
[----:B------:R-:W-:Y:S05]  /*19440*/  @!P1 BRA `(.L_x_15642) ;  /* 0x0000000000049947 */ /* 0x000fea0003800000 */
[----:B------:R-:W-:Y:S01]  /*19450*/  BPT.TRAP 0x1 ;  /* 0x000000040000795c */ /* 0x000fe20000300000 */
.L_x_15642:
[----:B------:R-:W1:Y:S02]  /*19460*/  LDL R2, [R1+0x1c] ;  /* 0x00001c0001027983 */ /* 0x000e640000100800 */
[----:B-1----:R-:W-:-:S04]  /*19470*/  SHF.L.U32 R3, R2, 0x1f, RZ ;  /* 0x0000001f02037819 */ /* 0x002fc800000006ff */
[----:B------:R-:W1:Y:S02]  /*19480*/  SYNCS.PHASECHK.TRANS64.TRYWAIT P1, [R0+URZ+0x13260], R3 ;  /* 0x01326003000075a7 */ /* 0x000e64000802017f */
[----:B-1----:R-:W-:Y:S05]  /*19490*/  @!P1 BRA `(.L_x_15643) ;  /* 0x0000004400989947 */ /* 0x002fea0003800000 */
.L_x_15787:
[----:B------:R-:W2:Y:S04]  /*194a0*/  LDL R12, [R1+0xc] ;  /* 0x00000c00010c7983 */ /* 0x000ea80000100800 */
[----:B------:R-:W3:Y:S01]  /*194b0*/  LDL R13, [R1+0x74] ;  /* 0x00007400010d7983 */ /* 0x000ee20000100800 */
[----:B------:R-:W-:Y:S05]  /*194c0*/  WARPSYNC.ALL ;  /* 0x0000000000007948 */ /* 0x000fea0003800000 */
[----:B--2---:R-:W-:-:S05]  /*194d0*/  IMAD R2, R12, 0x2800, RZ ;  /* 0x000028000c027824 */ /* 0x004fca00078e02ff */
[----:B-1----:R-:W-:-:S05]  /*194e0*/  LOP3.LUT R3, R2, R26, RZ, 0xfc, !PT ;  /* 0x0000001a02037212 */ /* 0x002fca00078efcff */
[----:B------:R-:W-:-:S06]  /*194f0*/  IMAD.IADD R4, R22, 0x1, R3 ;  /* 0x0000000116047824 */ /* 0x000fcc00078e0203 */
[----:B0-----:R-:W0:Y:S01]  /*19500*/  LDSM.16.MT88.4 R4, [R4+0x6000] ;  /* 0x006000000404783b */ /* 0x001e220000004200 */
        /* <DEDUP_REMOVED lines=33> */
[----:B------:R-:W-:Y:S02]  /*19720*/  IADD3 R2, R2, 0x2000, RZ ;  /* 0x0000200002027810 */ /* 0x000fe40007ffe0ff */
[----:B------:R-:W-:-:S05]  /*19730*/  LOP3.LUT R3, R3, R25, RZ, 0xfc, !PT ;  /* 0x0000001903037212 */ /* 0x000fca00078efcff */
[----:B------:R-:W-:Y:S01]  /*19740*/  IMAD.IADD R3, R24, 0x1, R3 ;  /* 0x0000000118037824 */ /* 0x000fe200078e0203 */
        /* <DEDUP_REMOVED lines=10> */
[----:B---3--:R-:W-:Y:S02]  /*197f0*/  ISETP.NE.AND P1, PT, R13, 0x3, PT ;  /* 0x000000030d00780c */ /* 0x008fe40003f25270 */
        /* <DEDUP_REMOVED lines=13> */
.L_x_15644:
[----:B-1----:R1:W-:Y:S01]  /*198d0*/  SYNCS.ARRIVE.TRANS64.A1T0 RZ, [R0+URZ+0x13250], RZ ;  /* 0x013250ff00ff79a7 */ /* 0x0023e2000810003f */
[----:B------:R-:W-:Y:S06]  /*198e0*/  BAR.SYNC.DEFER_BLOCKING 0x2, 0x80 ;  /* 0x0082000000007b1d */ /* 0x000fec0000010000 */
[----:B------:R-:W-:Y:S05]  /*198f0*/  @!P0 BRA `(.L_x_15645) ;  /* 0x0000000000048947 */ /* 0x000fea0003800000 */
[----:B------:R-:W-:Y:S01]  /*19900*/  BPT.TRAP 0x1 ;  /* 0x000000040000795c */ /* 0x000fe20000300000 */
.L_x_15645:
        /* <DEDUP_REMOVED lines=12> */
.L_x_15586:
        /* <DEDUP_REMOVED lines=9> */
[----:B------:R3:W4:Y:S01]  /*19a60*/  LDS.128 R16, [R22+0x132d0] ;  /* 0x0132d00016107984 */ /* 0x0007220000000c00 */
[----:B------:R-:W-:Y:S06]  /*19a70*/  BAR.ARV 0x4, 0x200 ;  /* 0x0108000000007b1d */ /* 0x000fec0000002000 */
[----:B------:R-:W-:Y:S05]  /*19a80*/  BRA `(.L_x_15647) ;  /* 0x0000000800d47947 */ /* 0x000fea0003800000 */
.L_x_15646:
[----:B-1----:R-:W1:Y:S01]  /*19a90*/  S2R R0, SR_TID.X ;  /* 0x0000000000007919 */ /* 0x002e620000002100 */
        /* <DEDUP_REMOVED lines=15> */
[----:B-1----:R-:W-:Y:S02]  /*19b90*/  IMAD.MOV.U32 R2, RZ, RZ, RZ ;  /* 0x000000ffff027224 */ /* 0x002fe400078e00ff */
[----:B--2---:R-:W-:Y:S01]  /*19ba0*/  @!P1 IMAD.MOV.U32 R2, RZ, RZ, R3 ;  /* 0x000000ffff029224 */ /* 0x004fe200078e0003 */
[----:B------:R-:W-:-:S04]  /*19bb0*/  ISETP.NE.AND P1, PT, R4, RZ, PT ;  /* 0x000000ff0400720c */ /* 0x000fc80003f25270 */
        /* <DEDUP_REMOVED lines=17> */
.L_x_15797:
[----:B------:R-:W-:Y:S02]  /*19cd0*/  ULDC UR4, c[0x0][0xc38] ;  /* 0x00030e0000047ab9 */ /* 0x000fe40000000800 */
[----:B------:R-:W-:-:S04]  /*19ce0*/  IMAD.U32 R4, RZ, RZ, UR4 ;  /* 0x00000004ff047e24 */ /* 0x000fc8000f8e00ff */
[----:B--2---:R-:W-:-:S04]  /*19cf0*/  IMAD R16, R14, R4, RZ ;  /* 0x000000040e107224 */ /* 0x004fc800078e02ff */
[----:B------:R-:W-:-:S05]  /*19d00*/  IMAD.IADD R5, R5, 0x1, R16 ;  /* 0x0000000105057824 */ /* 0x000fca00078e0210 */
[----:B------:R-:W-:-:S13]  /*19d10*/  ISETP.GT.AND P6, PT, R5, R0, PT ;  /* 0x000000000500720c */ /* 0x000fda0003fc4270 */
[----:B------:R-:W-:Y:S05]  /*19d20*/  @P6 BRA `(.L_x_15649) ;  /* 0x00000000009c6947 */ /* 0x000fea0003800000 */
.L_x_15654:
        /* <DEDUP_REMOVED lines=14> */
.L_x_15652:
[----:B------:R-:W-:Y:S05]  /*19e10*/  BSYNC B0 ;  /* 0x0000000000007941 */ /* 0x000fea0003800000 */
.L_x_15651:
        /* <DEDUP_REMOVED lines=17> */
[----:B------:R1:W2:Y:S02]  /*19f30*/  SHFL.IDX PT, R14, R3, 0x1f, 0x1f ;  /* 0x03e01f00030e7f89 */ /* 0x0002a400000e0000 */
.L_x_15805:
[----:B------:R-:W-:Y:S02]  /*19f40*/  ULDC UR4, c[0x0][0xc38] ;  /* 0x00030e0000047ab9 */ /* 0x000fe40000000800 */
[----:B------:R-:W-:-:S04]  /*19f50*/  IMAD.U32 R4, RZ, RZ, UR4 ;  /* 0x00000004ff047e24 */ /* 0x000fc8000f8e00ff */
[----:B--2---:R-:W-:-:S04]  /*19f60*/  IMAD R16, R14, R4, RZ ;  /* 0x000000040e107224 */ /* 0x004fc800078e02ff */
[----:B------:R-:W-:-:S05]  /*19f70*/  IMAD.IADD R5, R16, 0x1, R5 ;  /* 0x0000000110057824 */ /* 0x000fca00078e0205 */
[----:B------:R-:W-:-:S13]  /*19f80*/  ISETP.GT.AND P6, PT, R5, R0, PT ;  /* 0x000000000500720c */ /* 0x000fda0003fc4270 */
[----:B------:R-:W-:Y:S05]  /*19f90*/  @!P6 BRA `(.L_x_15654) ;  /* 0xfffffffc0064e947 */ /* 0x000fea000383ffff */
.L_x_15649:
        /* <DEDUP_REMOVED lines=8> */
.L_x_15809:
[----:B------:R-:W-:Y:S01]  /*1a020*/  ISETP.NE.AND P0, PT, R5, RZ, PT ;  /* 0x000000ff0500720c */ /* 0x000fe20003f05270 */
[----:B------:R-:W-:-:S12]  /*1a030*/  IMAD.MOV.U32 R5, RZ, RZ, RZ ;  /* 0x000000ffff057224 */ /* 0x000fd800078e00ff */
[----:B------:R-:W-:Y:S05]  /*1a040*/  @!P0 BRA `(.L_x_15656) ;  /* 0x0000000000108947 */ /* 0x000fea0003800000 */
[----:B------:R-:W-:Y:S01]  /*1a050*/  UMOV UR4, 0xffffffff ;  /* 0xffffffff00047882 */ /* 0x000fe20000000000 */
[----:B------:R-:W-:Y:S02]  /*1a060*/  VIADD R12, R6, 0xffffffff ;  /* 0xffffffff060c7836 */ /* 0x000fe40000000000 */
[----:B------:R-:W-:Y:S05]  /*1a070*/  BRA.DIV UR4, `(.L_x_15657) ;  /* 0x0000004204e07947 */ /* 0x000fea000b800000 */
[----:B------:R4:W0:Y:S02]  /*1a080*/  SHFL.IDX PT, R5, R3, R12, 0x1f ;  /* 0x00001f0c03057589 */ /* 0x00082400000e0000 */
.L_x_15656:
        /* <DEDUP_REMOVED lines=66> */
.L_x_15650:
[----:B------:R-:W-:Y:S01]  /*1a4b0*/  UMOV UR4, URZ ;  /* 0x0000003f00047c82 */ /* 0x000fe20008000000 */
[----:B------:R-:W-:Y:S01]  /*1a4c0*/  UMOV UR5, URZ ;  /* 0x0000003f00057c82 */ /* 0x000fe20008000000 */
[----:B------:R-:W-:Y:S01]  /*1a4d0*/  ULDC UR6, c[0x0][0xc3c] ;  /* 0x00030f0000067ab9 */ /* 0x000fe20000000800 */
[----:B------:R-:W-:Y:S02]  /*1a4e0*/  IMAD.MOV.U32 R16, RZ, RZ, R0 ;  /* 0x000000ffff107224 */ /* 0x000fe400078e0000 */
[----:B------:R-:W-:Y:S02]  /*1a4f0*/  IMAD.U32 R17, RZ, RZ, UR4 ;  /* 0x00000004ff117e24 */ /* 0x000fe4000f8e00ff */
[----:B------:R-:W-:Y:S02]  /*1a500*/  IMAD.U32 R18, RZ, RZ, UR5 ;  /* 0x00000005ff127e24 */ /* 0x000fe4000f8e00ff */
[----:B------:R-:W-:-:S07]  /*1a510*/  IMAD.U32 R19, RZ, RZ, UR6 ;  /* 0x00000006ff137e24 */ /* 0x000fce000f8e00ff */
.L_x_15658:
        /* <DEDUP_REMOVED lines=12> */
.L_x_15647:
[----:B------:R-:W-:Y:S02]  /*1a5e0*/  ULDC UR4, c[0x0][0xc3c] ;  /* 0x00030f0000047ab9 */ /* 0x000fe40000000800 */
[----:B----4-:R-:W-:-:S13]  /*1a5f0*/  ISETP.GE.AND P0, PT, R19, UR4, PT ;  /* 0x0000000413007c0c */ /* 0x010fda000bf06270 */
[----:B------:R-:W-:Y:S05]  /*1a600*/  @!P0 BRA `(.L_x_15659) ;  /* 0xffffff9800448947 */ /* 0x000fea000383ffff */
[----:B------:R-:W-:Y:S05]  /*1a610*/  BSYNC B7 ;  /* 0x0000000000077941 */ /* 0x000fea0003800000 */
.L_x_15549:
[----:B---3--:R-:W3:Y:S01]  /*1a620*/  LDL.LU R0, [R1+0x68] ;  /* 0x0000680001007983 */ /* 0x008ee20000300800 */
[----:B------:R-:W-:Y:S01]  /*1a630*/  BSSY B0, `(.L_x_15660) ;  /* 0x000000b000007945 */ /* 0x000fe20003800000 */
[----:B------:R-:W4:Y:S01]  /*1a640*/  S2R R5, SR_CgaCtaId ;  /* 0x0000000000057919 */ /* 0x000f220000008800 */
[----:B---3--:R-:W-:-:S05]  /*1a650*/  VIADD R0, R0, 0x1 ;  /* 0x0000000100007836 */ /* 0x008fca0000000000 */
[----:B--2---:R-:W-:-:S04]  /*1a660*/  LEA.HI R2, R0, R0, RZ, 0x1 ;  /* 0x0000000000027211 */ /* 0x004fc800078f08ff */
[----:B-1----:R-:W-:Y:S02]  /*1a670*/  LOP3.LUT R3, R2, 0xfffffffe, RZ, 0xc0, !PT ;  /* 0xfffffffe02037812 */ /* 0x002fe400078ec0ff */
[----:B------:R-:W-:-:S03]  /*1a680*/  MOV R2, 0x400 ;  /* 0x0000040000027802 */ /* 0x000fc60000000f00 */
[----:B------:R-:W-:Y:S01]  /*1a690*/  IMAD.IADD R0, R0, 0x1, -R3 ;  /* 0x0000000100007824 */ /* 0x000fe200078e0a03 */
[----:B----4-:R-:W-:-:S04]  /*1a6a0*/  LEA R5, R5, R2, 0x18 ;  /* 0x0000000205057211 */ /* 0x010fc800078ec0ff */
[----:B------:R-:W-:-:S04]  /*1a6b0*/  SHF.L.U32 R0, R0, 0x1f, RZ ;  /* 0x0000001f00007819 */ /* 0x000fc800000006ff */
[----:B------:R-:W1:Y:S02]  /*1a6c0*/  SYNCS.PHASECHK.TRANS64.TRYWAIT P0, [R5+URZ+0x13220], R0 ;  /* 0x01322000050075a7 */ /* 0x000e64000800017f */
[----:B-1----:R-:W-:Y:S05]  /*1a6d0*/  @!P0 BRA `(.L_x_15661) ;  /* 0x0000003c00708947 */ /* 0x002fea0003800000 */
.L_x_15812:
[----:B------:R-:W-:Y:S05]  /*1a6e0*/  BSYNC B0 ;  /* 0x0000000000007941 */ /* 0x000fea0003800000 */
.L_x_15660:
[----:B------:R-:W-:-:S03]  /*1a6f0*/  UMOV UR4, 0xffffffff ;  /* 0xffffffff00047882 */ /* 0x000fc60000000000 */
[----:B------:R-:W-:Y:S05]  /*1a700*/  BRA.DIV UR4, `(.L_x_15662) ;  /* 0x0000003e04787947 */ /* 0x000fea000b800000 */
[----:B-1----:R-:W1:Y:S02]  /*1a710*/  S2R R0, SR_TID.X ;  /* 0x0000000000007919 */ /* 0x002e640000002100 */
[----:B-1----:R-:W-:-:S04]  /*1a720*/  SHF.R.U32.HI R0, RZ, 0x5, R0 ;  /* 0x00000005ff007819 */ /* 0x002fc80000011600 */
[----:B------:R-:W-:-:S05]  /*1a730*/  LOP3.LUT R0, R0, 0x3, RZ, 0xc0, !PT ;  /* 0x0000000300007812 */ /* 0x000fca00078ec0ff */
[----:B------:R1:W2:Y:S02]  /*1a740*/  SHFL.IDX PT, R14, R0, RZ, 0x1f ;  /* 0x00001fff000e7589 */ /* 0x0002a400000e0000 */
.L_x_15815:
[----:B--2---:R-:W-:-:S13]  /*1a750*/  ISETP.NE.AND P0, PT, R14, RZ, PT ;  /* 0x000000ff0e00720c */ /* 0x004fda0003f05270 */
[----:B------:R-:W-:Y:S05]  /*1a760*/  @P0 BRA `(.L_x_15423) ;  /* 0x0000000000b40947 */ /* 0x000fea0003800000 */
[----:B------:R-:W-:-:S03]  /*1a770*/  UMOV UR4, 0xffffffff ;  /* 0xffffffff00047882 */ /* 0x000fc60000000000 */
[----:B------:R-:W-:Y:S05]  /*1a780*/  BRA.DIV UR4, `(.L_x_15663) ;  /* 0x0000003e048c7947 */ /* 0x000fea000b800000 */
[----:B------:R-:W-:-:S13]  /*1a790*/  ELECT P6, URZ, PT ;  /* 0x00000000003f782f */ /* 0x000fda00038c0000 */
.L_x_15818:
[----:B------:R-:W-:Y:S05]  /*1a7a0*/  @!P6 BRA `(.L_x_15423) ;  /* 0x0000000000a4e947 */ /* 0x000fea0003800000 */
[----:B-1----:R-:W2:Y:S02]  /*1a7b0*/  LDL.LU R0, [R1+0x3c] ;  /* 0x00003c0001007983 */ /* 0x002ea40000300800 */
[----:B--2---:R-:W-:-:S04]  /*1a7c0*/  LOP3.LUT R0, R0, 0x2, RZ, 0xfc, !PT ;  /* 0x0000000200007812 */ /* 0x004fc800078efcff */
[----:B------:R-:W-:-:S13]  /*1a7d0*/  ISETP.NE.AND P0, PT, R0, 0x3, PT ;  /* 0x000000030000780c */ /* 0x000fda0003f05270 */
[----:B------:R-:W-:Y:S05]  /*1a7e0*/  @!P0 BRA `(.L_x_15664) ;  /* 0x0000000000048947 */ /* 0x000fea0003800000 */
[----:B------:R-:W-:Y:S01]  /*1a7f0*/  BPT.TRAP 0x1 ;  /* 0x000000040000795c */ /* 0x000fe20000300000 */
.L_x_15664:
        /* <DEDUP_REMOVED lines=9> */
.L_x_15819:
[----:B------:R-:W2:Y:S01]  /*1a890*/  LDL.LU R6, [R1+0x1c] ;  /* 0x00001c0001067983 */ /* 0x000ea20000300800 */
[----:B------:R-:W-:Y:S02]  /*1a8a0*/  SEL R0, R0, RZ, P2 ;  /* 0x000000ff00007207 */ /* 0x000fe40001000000 */
[----:B--2---:R-:W-:Y:S01]  /*1a8b0*/  LOP3.LUT R2, R6, R2, RZ, 0x3c, !PT ;  /* 0x0000000206027212 */ /* 0x004fe200078e3cff */
[----:B------:R-:W-:Y:S06]  /*1a8c0*/  @!P0 BRA `(.L_x_15666) ;  /* 0x0000000000048947 */ /* 0x000fec0003800000 */
[----:B------:R-:W-:Y:S01]  /*1a8d0*/  BPT.TRAP 0x1 ;  /* 0x000000040000795c */ /* 0x000fe20000300000 */
.L_x_15666:
[----:B------:R-:W-:Y:S01]  /*1a8e0*/  IMAD R5, R0, 0x8, R5 ;  /* 0x0000000800057824 */ /* 0x000fe200078e0205 */
[----:B------:R-:W-:-:S04]  /*1a8f0*/  SHF.L.U32 R0, R2, 0x1f, RZ ;  /* 0x0000001f02007819 */ /* 0x000fc800000006ff */
[----:B------:R-:W2:Y:S02]  /*1a900*/  SYNCS.PHASECHK.TRANS64.TRYWAIT P1, [R5+URZ+0x13240], R0 ;  /* 0x01324000050075a7 */ /* 0x000ea4000802017f */
[----:B--2---:R-:W-:Y:S05]  /*1a910*/  @!P1 BRA `(.L_x_15667) ;  /* 0x0000003c005c9947 */ /* 0x004fea0003800000 */
.L_x_15820:
[----:B------:R-:W-:Y:S05]  /*1a920*/  @!P0 BRA `(.L_x_15668) ;  /* 0x0000000000048947 */ /* 0x000fea0003800000 */
[----:B------:R-:W-:Y:S01]  /*1a930*/  BPT.TRAP 0x1 ;  /* 0x000000040000795c */ /* 0x000fe20000300000 */
.L_x_15668:
[----:B------:R-:W3:Y:S02]  /*1a940*/  SYNCS.PHASECHK.TRANS64.TRYWAIT P1, [R4+URZ+0x13260], R3 ;  /* 0x01326003040075a7 */ /* 0x000ee4000802017f */
[----:B---3--:R-:W-:Y:S05]  /*1a950*/  @!P1 BRA `(.L_x_15669) ;  /* 0x0000003c00609947 */ /* 0x008fea0003800000 */
.L_x_15821:
[----:B------:R-:W-:Y:S05]  /*1a960*/  @!P0 BRA `(.L_x_15670) ;  /* 0x0000000000048947 */ /* 0x000fea0003800000 */
[----:B------:R-:W-:Y:S01]  /*1a970*/  BPT.TRAP 0x1 ;  /* 0x000000040000795c */ /* 0x000fe20000300000 */
.L_x_15670:
[----:B------:R-:W4:Y:S02]  /*1a980*/  SYNCS.PHASECHK.TRANS64.TRYWAIT P1, [R5+URZ+0x13260], R0 ;  /* 0x01326000050075a7 */ /* 0x000f24000802017f */
[----:B----4-:R-:W-:Y:S05]  /*1a990*/  @!P1 BRA `(.L_x_15671) ;  /* 0x0000003c00649947 */ /* 0x010fea0003800000 */
.L_x_15822:
[----:B------:R-:W-:Y:S05]  /*1a9a0*/  @!P0 BRA `(.L_x_15672) ;  /* 0x0000000000048947 */ /* 0x000fea0003800000 */
[----:B------:R-:W-:Y:S01]  /*1a9b0*/  BPT.TRAP 0x1 ;  /* 0x000000040000795c */ /* 0x000fe20000300000 */
.L_x_15672:
[----:B------:R-:W0:Y:S02]  /*1a9c0*/  SYNCS.PHASECHK.TRANS64.TRYWAIT P1, [R4+URZ+0x13280], R3 ;  /* 0x01328003040075a7 */ /* 0x000e24000802017f */
[----:B0-----:R-:W-:Y:S05]  /*1a9d0*/  @!P1 BRA `(.L_x_15673) ;  /* 0x0000003c00689947 */ /* 0x001fea0003800000 */
.L_x_15823:
[----:B------:R-:W-:Y:S05]  /*1a9e0*/  @!P0 BRA `(.L_x_15674) ;  /* 0x0000000000048947 */ /* 0x000fea0003800000 */
[----:B------:R-:W-:Y:S01]  /*1a9f0*/  BPT.TRAP 0x1 ;  /* 0x000000040000795c */ /* 0x000fe20000300000 */
.L_x_15674:
[----:B------:R0:W0:Y:S02]  /*1aa00*/  SYNCS.PHASECHK.TRANS64.TRYWAIT P0, [R5+URZ+0x13280], R0 ;  /* 0x01328000050075a7 */ /* 0x000024000800017f */
[----:B0-----:R-:W-:Y:S05]  /*1aa10*/  @!P0 NANOSLEEP.SYNCS 0x989680 ;  /* 0x009896800000895d */ /* 0x001fea0003900000 */
[----:B------:R-:W0:Y:S02]  /*1aa20*/  @!P0 SYNCS.PHASECHK.TRANS64 P0, [R5+URZ+0x13280], R0 ;  /* 0x01328000050085a7 */ /* 0x000e24000800007f */
[----:B0-----:R-:W-:Y:S05]  /*1aa30*/  @!P0 BRA `(.L_x_15674) ;  /* 0xfffffffc00f08947 */ /* 0x001fea000383ffff */
.L_x_15423:
[----:B------:R-:W-:Y:S05]  /*1aa40*/  BSYNC B8 ;  /* 0x0000000000087941 */ /* 0x000fea0003800000 */
.L_x_15420:
[----:B------:R-:W-:Y:S05]  /*1aa50*/  EXIT ;  /* 0x000000000000794d */ /* 0x000fea0003800000 */
.L_x_15439:
[----:B0-----:R0:W1:Y:S02]  /*1aa60*/  SYNCS.PHASECHK.TRANS64.TRYWAIT P5, [R65+URZ+0x13290], R66 ;  /* 0x01329042410075a7 */ /* 0x00106400080a017f */
[----:B-1----:R-:W-:Y:S05]  /*1aa70*/  @!P5 NANOSLEEP.SYNCS 0x989680 ;  /* 0x009896800000d95d */ /* 0x002fea0003900000 */
[----:B------:R-:W1:Y:S02]  /*1aa80*/  @!P5 SYNCS.PHASECHK.TRANS64 P5, [R65+URZ+0x13290], R66 ;  /* 0x013290424100d5a7 */ /* 0x000e6400080a007f */
[----:B-1----:R-:W-:Y:S05]  /*1aa90*/  @!P5 BRA `(.L_x_15439) ;  /* 0xfffffffc00f0d947 */ /* 0x002fea000383ffff */
[----:B------:R-:W-:Y:S05]  /*1aaa0*/  BRA `(.L_x_15675) ;  /* 0xfffffe7c00407947 */ /* 0x000fea000383ffff */
.L_x_15440:
[----:B------:R-:W-:Y:S01]  /*1aab0*/  BSSY B1, `(.L_x_15676) ;  /* 0x0000007000017945 */ /* 0x000fe20003800000 */
[----:B------:R-:W-:Y:S02]  /*1aac0*/  IMAD.MOV.U32 R12, RZ, RZ, RZ ;  /* 0x000000ffff0c7224 */ /* 0x000fe400078e00ff */
[----:B------:R-:W-:Y:S02]  /*1aad0*/  IMAD.MOV.U32 R11, RZ, RZ, 0x1e1f ;  /* 0x00001e1fff0b7424 */ /* 0x000fe400078e00ff */
[----:B------:R-:W-:-:S07]  /*1aae0*/  IMAD.MOV.U32 R15, RZ, RZ, -0x1 ;  /* 0xffffffffff0f7424 */ /* 0x000fce00078e00ff */
[----:B0-----:R-:W-:Y:S05]  /*1aaf0*/  WARPSYNC.COLLECTIVE R15, `(.L_x_15677) ;  /* 0x000000000f087348 */ /* 0x001fea0003c00000 */
[----:B------:R1:W2:Y:S02]  /*1ab00*/  SHFL.IDX P6, R14, R13, R12, R11 ;  /* 0x0000000c0d0e7389 */ /* 0x0002a400000c000b */
[----:B012---:R-:W-:Y:S01]  /*1ab10*/  ENDCOLLECTIVE ;  /* 0x000000000000791b */ /* 0x007fe20003800000 */
.L_x_15677:
[----:B------:R-:W-:Y:S05]  /*1ab20*/  BSYNC B1 ;  /* 0x0000000000017941 */ /* 0x000fea0003800000 */
.L_x_15676:
        /* <DEDUP_REMOVED lines=8> */
.L_x_15678:
[----:B------:R-:W-:Y:S05]  /*1abb0*/  BRA `(.L_x_15679) ;  /* 0xfffffe7c00107947 */ /* 0x000fea000383ffff */
.L_x_15450:
[----:B0-----:R0:W1:Y:S02]  /*1abc0*/  SYNCS.PHASECHK.TRANS64.TRYWAIT P6, [R65+URZ+0x13290], R66 ;  /* 0x01329042410075a7 */ /* 0x00106400080c017f */
[----:B-1----:R-:W-:Y:S05]  /*1abd0*/  @!P6 NANOSLEEP.SYNCS 0x989680 ;  /* 0x009896800000e95d */ /* 0x002fea0003900000 */
[----:B------:R-:W1:Y:S02]  /*1abe0*/  @!P6 SYNCS.PHASECHK.TRANS64 P6, [R65+URZ+0x13290], R66 ;  /* 0x013290424100e5a7 */ /* 0x000e6400080c007f */
[----:B-1----:R-:W-:Y:S05]  /*1abf0*/  @!P6 BRA `(.L_x_15450) ;  /* 0xfffffffc00f0e947 */ /* 0x002fea000383ffff */
[----:B------:R-:W-:Y:S05]  /*1ac00*/  BRA `(.L_x_15680) ;  /* 0xfffffe8c00747947 */ /* 0x000fea000383ffff */
.L_x_15451:
[----:B------:R-:W-:Y:S01]  /*1ac10*/  BSSY B1, `(.L_x_15681) ;  /* 0x0000007000017945 */ /* 0x000fe20003800000 */
[----:B------:R-:W-:Y:S01]  /*1ac20*/  MOV R12, RZ ;  /* 0x000000ff000c7202 */ /* 0x000fe20000000f00 */
[----:B------:R-:W-:Y:S02]  /*1ac30*/  IMAD.MOV.U32 R11, RZ, RZ, 0x1e1f ;  /* 0x00001e1fff0b7424 */ /* 0x000fe400078e00ff */
[----:B------:R-:W-:-:S07]  /*1ac40*/  IMAD.MOV.U32 R15, RZ, RZ, -0x1 ;  /* 0xffffffffff0f7424 */ /* 0x000fce00078e00ff */
[----:B0-----:R-:W-:Y:S05]  /*1ac50*/  WARPSYNC.COLLECTIVE R15, `(.L_x_15682) ;  /* 0x000000000f087348 */ /* 0x001fea0003c00000 */
[----:B------:R1:W2:Y:S02]  /*1ac60*/  SHFL.IDX P6, R14, R13, R12, R11 ;  /* 0x0000000c0d0e7389 */ /* 0x0002a400000c000b */
[----:B012---:R-:W-:Y:S01]  /*1ac70*/  ENDCOLLECTIVE ;  /* 0x000000000000791b */ /* 0x007fe20003800000 */
.L_x_15682:
[----:B------:R-:W-:Y:S05]  /*1ac80*/  BSYNC B1 ;  /* 0x0000000000017941 */ /* 0x000fea0003800000 */
.L_x_15681:
        /* <DEDUP_REMOVED lines=8> */
.L_x_15683:
[----:B------:R-:W-:Y:S01]  /*1ad10*/  IMAD.MOV.U32 R70, RZ, RZ, R14 ;  /* 0x000000ffff467224 */ /* 0x000fe200078e000e */
[----:B------:R-:W-:Y:S06]  /*1ad20*/  BRA `(.L_x_15684) ;  /* 0xfffffe8c00407947 */ /* 0x000fec000383ffff */
.L_x_15456:
[----:B0-----:R0:W1:Y:S02]  /*1ad30*/  SYNCS.PHASECHK.TRANS64.TRYWAIT P3, [R65+URZ+0x13290], R66 ;  /* 0x01329042410075a7 */ /* 0x001064000806017f */
[----:B-1----:R-:W-:Y:S05]  /*1ad40*/  @!P3 NANOSLEEP.SYNCS 0x989680 ;  /* 0x009896800000b95d */ /* 0x002fea0003900000 */
[----:B------:R-:W1:Y:S02]  /*1ad50*/  @!P3 SYNCS.PHASECHK.TRANS64 P3, [R65+URZ+0x13290], R66 ;  /* 0x013290424100b5a7 */ /* 0x000e64000806007f */
[----:B-1----:R-:W-:Y:S05]  /*1ad60*/  @!P3 BRA `(.L_x_15456) ;  /* 0xfffffffc00f0b947 */ /* 0x002fea000383ffff */
[----:B------:R-:W-:Y:S05]  /*1ad70*/  BRA `(.L_x_15685) ;  /* 0xfffffe9c002c7947 */ /* 0x000fea000383ffff */
.L_x_15457:
[----:B------:R-:W-:Y:S01]  /*1ad80*/  BSSY B1, `(.L_x_15686) ;  /* 0x0000007000017945 */ /* 0x000fe20003800000 */
[----:B------:R-:W-:Y:S02]  /*1ad90*/  IMAD.MOV.U32 R12, RZ, RZ, RZ ;  /* 0x000000ffff0c7224 */ /* 0x000fe400078e00ff */
[----:B------:R-:W-:Y:S02]  /*1ada0*/  IMAD.MOV.U32 R11, RZ, RZ, 0x1e1f ;  /* 0x00001e1fff0b7424 */ /* 0x000fe400078e00ff */
[----:B------:R-:W-:-:S07]  /*1adb0*/  IMAD.MOV.U32 R15, RZ, RZ, -0x1 ;  /* 0xffffffffff0f7424 */ /* 0x000fce00078e00ff */
[----:B0-----:R-:W-:Y:S05]  /*1adc0*/  WARPSYNC.COLLECTIVE R15, `(.L_x_15687) ;  /* 0x000000000f087348 */ /* 0x001fea0003c00000 */
[----:B------:R1:W2:Y:S02]  /*1add0*/  SHFL.IDX P6, R14, R13, R12, R11 ;  /* 0x0000000c0d0e7389 */ /* 0x0002a400000c000b */
[----:B012---:R-:W-:Y:S01]  /*1ade0*/  ENDCOLLECTIVE ;  /* 0x000000000000791b */ /* 0x007fe20003800000 */
.L_x_15687:
[----:B------:R-:W-:Y:S05]  /*1adf0*/  BSYNC B1 ;  /* 0x0000000000017941 */ /* 0x000fea0003800000 */
.L_x_15686:
        /* <DEDUP_REMOVED lines=8> */
.L_x_15688:
[----:B------:R-:W-:Y:S05]  /*1ae80*/  BRA `(.L_x_15689) ;  /* 0xfffffe9c00647947 */ /* 0x000fea000383ffff */
.L_x_15461:
[----:B-1----:R1:W4:Y:S02]  /*1ae90*/  SYNCS.PHASECHK.TRANS64.TRYWAIT P4, [R65+URZ+0x132b0], R66 ;  /* 0x0132b042410075a7 */ /* 0x002324000808017f */
[----:B----4-:R-:W-:Y:S05]  /*1aea0*/  @!P4 NANOSLEEP.SYNCS 0x989680 ;  /* 0x009896800000c95d */ /* 0x010fea0003900000 */
[----:B------:R-:W4:Y:S02]  /*1aeb0*/  @!P4 SYNCS.PHASECHK.TRANS64 P4, [R65+URZ+0x132b0], R66 ;  /* 0x0132b0424100c5a7 */ /* 0x000f24000808007f */
[----:B----4-:R-:W-:Y:S05]  /*1aec0*/  @!P4 BRA `(.L_x_15461) ;  /* 0xfffffffc00f0c947 */ /* 0x010fea000383ffff */
[----:B------:R-:W-:Y:S05]  /*1aed0*/  BRA `(.L_x_15690) ;  /* 0xfffffe9c00dc7947 */ /* 0x000fea000383ffff */
.L_x_15479:
[----:B------:R-:W-:Y:S01]  /*1aee0*/  BSSY B1, `(.L_x_15691) ;  /* 0x0000007000017945 */ /* 0x000fe20003800000 */
[----:B------:R-:W-:Y:S02]  /*1aef0*/  IMAD.MOV.U32 R12, RZ, RZ, RZ ;  /* 0x000000ffff0c7224 */ /* 0x000fe400078e00ff */
[----:B------:R-:W-:Y:S02]  /*1af00*/  IMAD.MOV.U32 R11, RZ, RZ, 0x1e1f ;  /* 0x00001e1fff0b7424 */ /* 0x000fe400078e00ff */
[----:B------:R-:W-:-:S07]  /*1af10*/  IMAD.MOV.U32 R15, RZ, RZ, -0x1 ;  /* 0xffffffffff0f7424 */ /* 0x000fce00078e00ff */
[----:B------:R-:W-:Y:S05]  /*1af20*/  WARPSYNC.COLLECTIVE R15, `(.L_x_15692) ;  /* 0x000000000f087348 */ /* 0x000fea0003c00000 */
[----:B------:R0:W1:Y:S02]  /*1af30*/  SHFL.IDX P6, R14, R13, R12, R11 ;  /* 0x0000000c0d0e7389 */ /* 0x00006400000c000b */
[----:B01----:R-:W-:Y:S01]  /*1af40*/  ENDCOLLECTIVE ;  /* 0x000000000000791b */ /* 0x003fe20003800000 */
.L_x_15692:
[----:B------:R-:W-:Y:S05]  /*1af50*/  BSYNC B1 ;  /* 0x0000000000017941 */ /* 0x000fea0003800000 */
.L_x_15691:
        /* <DEDUP_REMOVED lines=8> */
.L_x_15693:
[----:B------:R-:W-:Y:S02]  /*1afe0*/  IMAD.MOV.U32 R13, RZ, RZ, R4 ;  /* 0x000000ffff0d7224 */ /* 0x000fe400078e0004 */
[----:B------:R-:W-:-:S07]  /*1aff0*/  IMAD.MOV.U32 R3, RZ, RZ, R14 ;  /* 0x000000ffff037224 */ /* 0x000fce00078e000e */
[----:B------:R-:W-:Y:S05]  /*1b000*/  WARPSYNC.COLLECTIVE R15, `(.L_x_15694) ;  /* 0x000000000f087348 */ /* 0x000fea0003c00000 */
[----:B------:R0:W1:Y:S02]  /*1b010*/  SHFL.IDX P6, R14, R13, R12, R11 ;  /* 0x0000000c0d0e7389 */ /* 0x00006400000c000b */
[----:B01----:R-:W-:Y:S01]  /*1b020*/  ENDCOLLECTIVE ;  /* 0x000000000000791b */ /* 0x003fe20003800000 */
.L_x_15694:
[----:B------:R-:W-:Y:S02]  /*1b030*/  IMAD.MOV.U32 R13, RZ, RZ, R5 ;  /* 0x000000ffff0d7224 */ /* 0x000fe400078e0005 */
[----:B------:R-:W-:-:S07]  /*1b040*/  IMAD.MOV.U32 R4, RZ, RZ, R14 ;  /* 0x000000ffff047224 */ /* 0x000fce00078e000e */
[----:B------:R-:W-:Y:S05]  /*1b050*/  WARPSYNC.COLLECTIVE R15, `(.L_x_15695) ;  /* 0x000000000f087348 */ /* 0x000fea0003c00000 */
[----:B------:R0:W1:Y:S02]  /*1b060*/  SHFL.IDX P6, R14, R13, R12, R11 ;  /* 0x0000000c0d0e7389 */ /* 0x00006400000c000b */
[----:B01----:R-:W-:Y:S01]  /*1b070*/  ENDCOLLECTIVE ;  /* 0x000000000000791b */ /* 0x003fe20003800000 */
.L_x_15695:
[----:B------:R-:W-:Y:S05]  /*1b080*/  BRA `(.L_x_15696) ;  /* 0xfffffeac00a07947 */ /* 0x000fea000383ffff */
.L_x_15483:
[----:B-1----:R1:W2:Y:S02]  /*1b090*/  SYNCS.PHASECHK.TRANS64.TRYWAIT P0, [R18+URZ+0x13200], R5 ;  /* 0x01320005120075a7 */ /* 0x0022a4000800017f */
[----:B--2---:R-:W-:Y:S05]  /*1b0a0*/  @!P0 NANOSLEEP.SYNCS 0x989680 ;  /* 0x009896800000895d */ /* 0x004fea0003900000 */
[----:B------:R-:W2:Y:S02]  /*1b0b0*/  @!P0 SYNCS.PHASECHK.TRANS64 P0, [R18+URZ+0x13200], R5 ;  /* 0x01320005120085a7 */ /* 0x000ea4000800007f */
[----:B--2---:R-:W-:Y:S05]  /*1b0c0*/  @!P0 BRA `(.L_x_15483) ;  /* 0xfffffffc00f08947 */ /* 0x004fea000383ffff */
[----:B------:R-:W-:Y:S05]  /*1b0d0*/  BRA `(.L_x_15697) ;  /* 0xfffffeb000407947 */ /* 0x000fea000383ffff */
.L_x_15487:
[----:B------:R-:W-:Y:S01]  /*1b0e0*/  BSSY B1, `(.L_x_15698) ;  /* 0x0000007000017945 */ /* 0x000fe20003800000 */
[----:B------:R-:W-:Y:S02]  /*1b0f0*/  IMAD.MOV.U32 R12, RZ, RZ, RZ ;  /* 0x000000ffff0c7224 */ /* 0x000fe400078e00ff */
[----:B------:R-:W-:Y:S02]  /*1b100*/  IMAD.MOV.U32 R11, RZ, RZ, 0x1e1f ;  /* 0x00001e1fff0b7424 */ /* 0x000fe400078e00ff */
[----:B------:R-:W-:-:S07]  /*1b110*/  IMAD.MOV.U32 R15, RZ, RZ, -0x1 ;  /* 0xffffffffff0f7424 */ /* 0x000fce00078e00ff */
[----:B------:R-:W-:Y:S05]  /*1b120*/  WARPSYNC.COLLECTIVE R15, `(.L_x_15699) ;  /* 0x000000000f087348 */ /* 0x000fea0003c00000 */
[----:B------:R0:W1:Y:S02]  /*1b130*/  SHFL.IDX P6, R14, R13, R12, R11 ;  /* 0x0000000c0d0e7389 */ /* 0x00006400000c000b */
[----:B01----:R-:W-:Y:S01]  /*1b140*/  ENDCOLLECTIVE ;  /* 0x000000000000791b */ /* 0x003fe20003800000 */
.L_x_15699:
[----:B------:R-:W-:Y:S05]  /*1b150*/  BSYNC B1 ;  /* 0x0000000000017941 */ /* 0x000fea0003800000 */
.L_x_15698:
        /* <DEDUP_REMOVED lines=8> */
.L_x_15700:
[----:B------:R-:W-:Y:S02]  /*1b1e0*/  IMAD.MOV.U32 R13, RZ, RZ, R25 ;  /* 0x000000ffff0d7224 */ /* 0x000fe400078e0019 */
[----:B------:R-:W-:-:S07]  /*1b1f0*/  IMAD.MOV.U32 R21, RZ, RZ, R14 ;  /* 0x000000ffff157224 */ /* 0x000fce00078e000e */
[----:B------:R-:W-:Y:S05]  /*1b200*/  WARPSYNC.COLLECTIVE R15, `(.L_x_15701) ;  /* 0x000000000f087348 */ /* 0x000fea0003c00000 */
[----:B------:R0:W1:Y:S02]  /*1b210*/  SHFL.IDX P6, R14, R13, R12, R11 ;  /* 0x0000000c0d0e7389 */ /* 0x00006400000c000b */
[----:B01----:R-:W-:Y:S01]  /*1b220*/  ENDCOLLECTIVE ;  /* 0x000000000000791b */ /* 0x003fe20003800000 */
.L_x_15701:
[----:B------:R-:W-:Y:S02]  /*1b230*/  IMAD.MOV.U32 R13, RZ, RZ, R0 ;  /* 0x000000ffff0d7224 */ /* 0x000fe400078e0000 */
[----:B------:R-:W-:-:S07]  /*1b240*/  IMAD.MOV.U32 R25, RZ, RZ, R14 ;  /* 0x000000ffff197224 */ /* 0x000fce00078e000e */
[----:B------:R-:W-:Y:S05]  /*1b250*/  WARPSYNC.COLLECTIVE R15, `(.L_x_15702) ;  /* 0x000000000f087348 */ /* 0x000fea0003c00000 */
[----:B------:R0:W1:Y:S02]  /*1b260*/  SHFL.IDX P6, R14, R13, R12, R11 ;  /* 0x0000000c0d0e7389 */ /* 0x00006400000c000b */
[----:B01----:R-:W-:Y:S01]  /*1b270*/  ENDCOLLECTIVE ;  /* 0x000000000000791b */ /* 0x003fe20003800000 */
.L_x_15702:
[----:B------:R-:W-:Y:S05]  /*1b280*/  BRA `(.L_x_15703) ;  /* 0xfffffec000607947 */ /* 0x000fea000383ffff */
.L_x_15491:
[----:B-1----:R1:W2:Y:S02]  /*1b290*/  SYNCS.PHASECHK.TRANS64.TRYWAIT P1, [R18+URZ+0x13200], R27 ;  /* 0x0132001b120075a7 */ /* 0x0022a4000802017f */
[----:B--2---:R-:W-:Y:S05]  /*1b2a0*/  @!P1 NANOSLEEP.SYNCS 0x989680 ;  /* 0x009896800000995d */ /* 0x004fea0003900000 */
[----:B------:R-:W2:Y:S02]  /*1b2b0*/  @!P1 SYNCS.PHASECHK.TRANS64 P1, [R18+URZ+0x13200], R27 ;  /* 0x0132001b120095a7 */ /* 0x000ea4000802007f */
[----:B--2---:R-:W-:Y:S05]  /*1b2c0*/  @!P1 BRA `(.L_x_15491) ;  /* 0xfffffffc00f09947 */ /* 0x004fea000383ffff */
[----:B------:R-:W-:Y:S05]  /*1b2d0*/  BRA `(.L_x_15704) ;  /* 0xfffffec000e47947 */ /* 0x000fea000383ffff */
.L_x_15495:
[----:B-1----:R1:W3:Y:S02]  /*1b2e0*/  SYNCS.PHASECHK.TRANS64.TRYWAIT P1, [R12+URZ+0x13230], R3 ;  /* 0x013230030c0075a7 */ /* 0x0022e4000802017f */
[----:B---3--:R-:W-:Y:S05]  /*1b2f0*/  @!P1 NANOSLEEP.SYNCS 0x989680 ;  /* 0x009896800000995d */ /* 0x008fea0003900000 */
[----:B------:R-:W3:Y:S02]  /*1b300*/  @!P1 SYNCS.PHASECHK.TRANS64 P1, [R12+URZ+0x13230], R3 ;  /* 0x013230030c0095a7 */ /* 0x000ee4000802007f */
[----:B---3--:R-:W-:Y:S05]  /*1b310*/  @!P1 BRA `(.L_x_15495) ;  /* 0xfffffffc00f09947 */ /* 0x008fea000383ffff */
[----:B------:R-:W-:Y:S05]  /*1b320*/  BRA `(.L_x_15494) ;  /* 0xfffffed400307947 */ /* 0x000fea000383ffff */
.L_x_15503:
[----:B-1----:R1:W2:Y:S02]  /*1b330*/  SYNCS.PHASECHK.TRANS64.TRYWAIT P1, [R0+URZ+0x13230], R3 ;  /* 0x01323003000075a7 */ /* 0x0022a4000802017f */
[----:B--2---:R-:W-:Y:S05]  /*1b340*/  @!P1 NANOSLEEP.SYNCS 0x989680 ;  /* 0x009896800000995d */ /* 0x004fea0003900000 */
[----:B------:R-:W2:Y:S02]  /*1b350*/  @!P1 SYNCS.PHASECHK.TRANS64 P1, [R0+URZ+0x13230], R3 ;  /* 0x01323003000095a7 */ /* 0x000ea4000802007f */
[----:B--2---:R-:W-:Y:S05]  /*1b360*/  @!P1 BRA `(.L_x_15503) ;  /* 0xfffffffc00f09947 */ /* 0x004fea000383ffff */
[----:B------:R-:W-:Y:S05]  /*1b370*/  BRA `(.L_x_15502) ;  /* 0xffffff0000407947 */ /* 0x000fea000383ffff */
.L_x_15508:
[----:B-1----:R1:W2:Y:S02]  /*1b380*/  SYNCS.PHASECHK.TRANS64.TRYWAIT P1, [R15+URZ+0x13250], R3 ;  /* 0x013250030f0075a7 */ /* 0x0022a4000802017f */
[----:B--2---:R-:W-:Y:S05]  /*1b390*/  @!P1 NANOSLEEP.SYNCS 0x989680 ;  /* 0x009896800000995d */ /* 0x004fea0003900000 */
[----:B------:R-:W2:Y:S02]  /*1b3a0*/  @!P1 SYNCS.PHASECHK.TRANS64 P1, [R15+URZ+0x13250], R3 ;  /* 0x013250030f0095a7 */ /* 0x000ea4000802007f */
[----:B--2---:R-:W-:Y:S05]  /*1b3b0*/  @!P1 BRA `(.L_x_15508) ;  /* 0xfffffffc00f09947 */ /* 0x004fea000383ffff */
[----:B------:R-:W-:Y:S05]  /*1b3c0*/  BRA `(.L_x_15507) ;  /* 0xffffff0400b07947 */ /* 0x000fea000383ffff */
.L_x_15518:
[----:B-1----:R1:W2:Y:S02]  /*1b3d0*/  SYNCS.PHASECHK.TRANS64.TRYWAIT P1, [R12+URZ+0x13230], R13 ;  /* 0x0132300d0c0075a7 */ /* 0x0022a4000802017f */
[----:B--2---:R-:W-:Y:S05]  /*1b3e0*/  @!P1 NANOSLEEP.SYNCS 0x989680 ;  /* 0x009896800000995d */ /* 0x004fea0003900000 */
[----:B------:R-:W2:Y:S02]  /*1b3f0*/  @!P1 SYNCS.PHASECHK.TRANS64 P1, [R12+URZ+0x13230], R13 ;  /* 0x0132300d0c0095a7 */ /* 0x000ea4000802007f */
[----:B--2---:R-:W-:Y:S05]  /*1b400*/  @!P1 BRA `(.L_x_15518) ;  /* 0xfffffffc00f09947 */ /* 0x004fea000383ffff */
[----:B------:R-:W-:Y:S05]  /*1b410*/  BRA `(.L_x_15517) ;  /* 0xffffff30006c7947 */ /* 0x000fea000383ffff */
.L_x_15523:
[----:B-1----:R1:W2:Y:S02]  /*1b420*/  SYNCS.PHASECHK.TRANS64.TRYWAIT P1, [R15+URZ+0x13250], R3 ;  /* 0x013250030f0075a7 */ /* 0x0022a4000802017f */
[----:B--2---:R-:W-:Y:S05]  /*1b430*/  @!P1 NANOSLEEP.SYNCS 0x989680 ;  /* 0x009896800000995d */ /* 0x004fea0003900000 */
[----:B------:R-:W2:Y:S02]  /*1b440*/  @!P1 SYNCS.PHASECHK.TRANS64 P1, [R15+URZ+0x13250], R3 ;  /* 0x013250030f0095a7 */ /* 0x000ea4000802007f */
[----:B--2---:R-:W-:Y:S05]  /*1b450*/  @!P1 BRA `(.L_x_15523) ;  /* 0xfffffffc00f09947 */ /* 0x004fea000383ffff */
[----:B------:R-:W-:Y:S05]  /*1b460*/  BRA `(.L_x_15522) ;  /* 0xffffff3400dc7947 */ /* 0x000fea000383ffff */
.L_x_15531:
[----:B-1----:R1:W2:Y:S02]  /*1b470*/  SYNCS.PHASECHK.TRANS64.TRYWAIT P1, [R10+URZ+0x13250], R5 ;  /* 0x013250050a0075a7 */ /* 0x0022a4000802017f */
[----:B--2---:R-:W-:Y:S05]  /*1b480*/  @!P1 NANOSLEEP.SYNCS 0x989680 ;  /* 0x009896800000995d */ /* 0x004fea0003900000 */
[----:B------:R-:W2:Y:S02]  /*1b490*/  @!P1 SYNCS.PHASECHK.TRANS64 P1, [R10+URZ+0x13250], R5 ;  /* 0x013250050a0095a7 */ /* 0x000ea4000802007f */
[----:B--2---:R-:W-:Y:S05]  /*1b4a0*/  @!P1 BRA `(.L_x_15531) ;  /* 0xfffffffc00f09947 */ /* 0x004fea000383ffff */
[----:B------:R-:W-:Y:S05]  /*1b4b0*/  BRA `(.L_x_15530) ;  /* 0xffffff5400487947 */ /* 0x000fea000383ffff */
.L_x_15555:
        /* <DEDUP_REMOVED lines=11> */
.L_x_15706:
[----:B------:R-:W-:Y:S05]  /*1b570*/  BSYNC B1 ;  /* 0x0000000000017941 */ /* 0x000fea0003800000 */
.L_x_15705:
[----:B------:R-:W-:Y:S05]  /*1b580*/  BRA `(.L_x_15707) ;  /* 0xffffff9000507947 */ /* 0x000fea000383ffff */
.L_x_15557:
[----:B------:R-:W-:Y:S01]  /*1b590*/  BSSY B1, `(.L_x_15708) ;  /* 0x0000006000017945 */ /* 0x000fe20003800000 */
[----:B------:R-:W-:-:S07]  /*1b5a0*/  IMAD.MOV.U32 R15, RZ, RZ, -0x1 ;  /* 0xffffffffff0f7424 */ /* 0x000fce00078e00ff */
[----:B01----:R-:W-:Y:S05]  /*1b5b0*/  WARPSYNC.COLLECTIVE R15, `(.L_x_15709) ;  /* 0x000000000f0c7348 */ /* 0x003fea0003c00000 */
[----:B------:R-:W-:Y:S02]  /*1b5c0*/  ELECT P6, UR62, PT ;  /* 0x00000000003e782f */ /* 0x000fe400038c0000 */
[----:B------:R-:W-:Y:S01]  /*1b5d0*/  MOV R14, UR62 ;  /* 0x0000003e000e7c02 */ /* 0x000fe20008000f00 */
[----:B01----:R-:W-:Y:S10]  /*1b5e0*/  ENDCOLLECTIVE ;  /* 0x000000000000791b */ /* 0x003ff40003800000 */
.L_x_15709:
[----:B------:R-:W-:Y:S05]  /*1b5f0*/  BSYNC B1 ;  /* 0x0000000000017941 */ /* 0x000fea0003800000 */
.L_x_15708:
[----:B------:R-:W-:Y:S05]  /*1b600*/  BRA `(.L_x_15556) ;  /* 0xffffff9000487947 */ /* 0x000fea000383ffff */
.L_x_15559:
[----:B0-----:R0:W2:Y:S02]  /*1b610*/  SYNCS.PHASECHK.TRANS64.TRYWAIT P0, [R22+URZ+0x13220], R5 ;  /* 0x01322005160075a7 */ /* 0x0010a4000800017f */
[----:B--2---:R-:W-:Y:S05]  /*1b620*/  @!P0 NANOSLEEP.SYNCS 0x989680 ;  /* 0x009896800000895d */ /* 0x004fea0003900000 */
[----:B------:R-:W2:Y:S02]  /*1b630*/  @!P0 SYNCS.PHASECHK.TRANS64 P0, [R22+URZ+0x13220], R5 ;  /* 0x01322005160085a7 */ /* 0x000ea4000800007f */
[----:B--2---:R-:W-:Y:S05]  /*1b640*/  @!P0 BRA `(.L_x_15559) ;  /* 0xfffffffc00f08947 */ /* 0x004fea000383ffff */
[----:B------:R-:W-:Y:S05]  /*1b650*/  BRA `(.L_x_15710) ;  /* 0xffffff9000587947 */ /* 0x000fea000383ffff */
.L_x_15563:
[----:B0-----:R0:W1:Y:S02]  /*1b660*/  SYNCS.PHASECHK.TRANS64.TRYWAIT P0, [R5+URZ+0x132a0], R9 ;  /* 0x0132a009050075a7 */ /* 0x001064000800017f */
[----:B-1----:R-:W-:Y:S05]  /*1b670*/  @!P0 NANOSLEEP.SYNCS 0x989680 ;  /* 0x009896800000895d */ /* 0x002fea0003900000 */
[----:B------:R-:W1:Y:S02]  /*1b680*/  @!P0 SYNCS.PHASECHK.TRANS64 P0, [R5+URZ+0x132a0], R9 ;  /* 0x0132a009050085a7 */ /* 0x000e64000800007f */
[----:B-1----:R-:W-:Y:S05]  /*1b690*/  @!P0 BRA `(.L_x_15563) ;  /* 0xfffffffc00f08947 */ /* 0x002fea000383ffff */
[----:B------:R-:W-:Y:S05]  /*1b6a0*/  BRA `(.L_x_15711) ;  /* 0xffffff9000787947 */ /* 0x000fea000383ffff */
.L_x_15568:
[----:B-1----:R1:W2:Y:S02]  /*1b6b0*/  SYNCS.PHASECHK.TRANS64.TRYWAIT P0, [R5+URZ+0x132c0], R9 ;  /* 0x0132c009050075a7 */ /* 0x0022a4000800017f */
[----:B--2---:R-:W-:Y:S05]  /*1b6c0*/  @!P0 NANOSLEEP.SYNCS 0x989680 ;  /* 0x009896800000895d */ /* 0x004fea0003900000 */
[----:B------:R-:W2:Y:S02]  /*1b6d0*/  @!P0 SYNCS.PHASECHK.TRANS64 P0, [R5+URZ+0x132c0], R9 ;  /* 0x0132c009050085a7 */ /* 0x000ea4000800007f */
[----:B--2---:R-:W-:Y:S05]  /*1b6e0*/  @!P0 BRA `(.L_x_15568) ;  /* 0xfffffffc00f08947 */ /* 0x004fea000383ffff */
[----:B------:R-:W-:Y:S05]  /*1b6f0*/  BRA `(.L_x_15712) ;  /* 0xffffff9000f87947 */ /* 0x000fea000383ffff */
.L_x_15575:
[----:B0-----:R0:W2:Y:S02]  /*1b700*/  SYNCS.PHASECHK.TRANS64.TRYWAIT P1, [R5+URZ+0x132a0], R6 ;  /* 0x0132a006050075a7 */ /* 0x0010a4000802017f */
[----:B--2---:R-:W-:Y:S05]  /*1b710*/  @!P1 NANOSLEEP.SYNCS 0x989680 ;  /* 0x009896800000995d */ /* 0x004fea0003900000 */
[----:B------:R-:W2:Y:S02]  /*1b720*/  @!P1 SYNCS.PHASECHK.TRANS64 P1, [R5+URZ+0x132a0], R6 ;  /* 0x0132a006050095a7 */ /* 0x000ea4000802007f */
[----:B--2---:R-:W-:Y:S05]  /*1b730*/  @!P1 BRA `(.L_x_15575) ;  /* 0xfffffffc00f09947 */ /* 0x004fea000383ffff */
[----:B------:R-:W-:Y:S05]  /*1b740*/  BRA `(.L_x_15713) ;  /* 0xffffff9400cc7947 */ /* 0x000fea000383ffff */
.L_x_15580:
[----:B-1----:R1:W2:Y:S02]  /*1b750*/  SYNCS.PHASECHK.TRANS64.TRYWAIT P1, [R5+URZ+0x132c0], R6 ;  /* 0x0132c006050075a7 */ /* 0x0022a4000802017f */
[----:B--2---:R-:W-:Y:S05]  /*1b760*/  @!P1 NANOSLEEP.SYNCS 0x989680 ;  /* 0x009896800000995d */ /* 0x004fea0003900000 */
[----:B------:R-:W2:Y:S02]  /*1b770*/  @!P1 SYNCS.PHASECHK.TRANS64 P1, [R5+URZ+0x132c0], R6 ;  /* 0x0132c006050095a7 */ /* 0x000ea4000802007f */
[----:B--2---:R-:W-:Y:S05]  /*1b780*/  @!P1 BRA `(.L_x_15580) ;  /* 0xfffffffc00f09947 */ /* 0x004fea000383ffff */
[----:B------:R-:W-:Y:S05]  /*1b790*/  BRA `(.L_x_15714) ;  /* 0xffffff9800487947 */ /* 0x000fea000383ffff */
.L_x_15595:
        /* <DEDUP_REMOVED lines=8> */
[----:B-----5:R-:W-:Y:S05]  /*1b820*/  WARPSYNC.COLLECTIVE R15, `(.L_x_15716) ;  /* 0x000000000f087348 */ /* 0x020fea0003c00000 */
[----:B------:R0:W1:Y:S02]  /*1b830*/  SHFL.IDX P6, R14, R13, R12, R11 ;  /* 0x0000000c0d0e7389 */ /* 0x00006400000c000b */
[----:B01---5:R-:W-:Y:S01]  /*1b840*/  ENDCOLLECTIVE ;  /* 0x000000000000791b */ /* 0x023fe20003800000 */
.L_x_15716:
[----:B------:R-:W-:Y:S05]  /*1b850*/  BSYNC B0 ;  /* 0x0000000000007941 */ /* 0x000fea0003800000 */
.L_x_15715:
[----:B------:R-:W-:Y:S05]  /*1b860*/  BRA `(.L_x_15717) ;  /* 0xffffffa800107947 */ /* 0x000fea000383ffff */
.L_x_15598:
[----:B0-----:R-:W2:Y:S02]  /*1b870*/  LDL R0, [R1+0x54] ;  /* 0x0000540001007983 */ /* 0x001ea40000100800 */
[----:B--2---:R0:W1:Y:S02]  /*1b880*/  SYNCS.PHASECHK.TRANS64.TRYWAIT P0, [R4+URZ+0x13280], R0 ;  /* 0x01328000040075a7 */ /* 0x004064000800017f */
[----:B-1----:R-:W-:Y:S05]  /*1b890*/  @!P0 NANOSLEEP.SYNCS 0x989680 ;  /* 0x009896800000895d */ /* 0x002fea0003900000 */
[----:B------:R-:W1:Y:S02]  /*1b8a0*/  @!P0 SYNCS.PHASECHK.TRANS64 P0, [R4+URZ+0x13280], R0 ;  /* 0x01328000040085a7 */ /* 0x000e64000800007f */
[----:B-1----:R-:W-:Y:S05]  /*1b8b0*/  @!P0 BRA `(.L_x_15598) ;  /* 0xfffffffc00ec8947 */ /* 0x002fea000383ffff */
[----:B------:R-:W-:Y:S05]  /*1b8c0*/  BRA `(.L_x_15718) ;  /* 0xffffffa800347947 */ /* 0x000fea000383ffff */
.L_x_15599:
[----:B------:R-:W-:Y:S01]  /*1b8d0*/  BSSY B0, `(.L_x_15719) ;  /* 0x0000008000007945 */ /* 0x000fe20003800000 */
[----:B------:R-:W-:Y:S02]  /*1b8e0*/  IMAD.MOV.U32 R13, RZ, RZ, R2 ;  /* 0x000000ffff0d7224 */ /* 0x000fe400078e0002 */
[----:B------:R-:W-:Y:S02]  /*1b8f0*/  IMAD.MOV.U32 R12, RZ, RZ, RZ ;  /* 0x000000ffff0c7224 */ /* 0x000fe400078e00ff */
[----:B------:R-:W-:Y:S02]  /*1b900*/  IMAD.MOV.U32 R11, RZ, RZ, 0x1c1f ;  /* 0x00001c1fff0b7424 */ /* 0x000fe400078e00ff */
[----:B-1----:R-:W-:-:S07]  /*1b910*/  IMAD.MOV.U32 R15, RZ, RZ, -0x1 ;  /* 0xffffffffff0f7424 */ /* 0x002fce00078e00ff */
[----:B------:R-:W-:Y:S05]  /*1b920*/  WARPSYNC.COLLECTIVE R15, `(.L_x_15720) ;  /* 0x000000000f087348 */ /* 0x000fea0003c00000 */
[----:B------:R0:W1:Y:S02]  /*1b930*/  SHFL.IDX P6, R14, R13, R12, R11 ;  /* 0x0000000c0d0e7389 */ /* 0x00006400000c000b */
[----:B01----:R-:W-:Y:S01]  /*1b940*/  ENDCOLLECTIVE ;  /* 0x000000000000791b */ /* 0x003fe20003800000 */
.L_x_15720:
[----:B------:R-:W-:Y:S05]  /*1b950*/  BSYNC B0 ;  /* 0x0000000000007941 */ /* 0x000fea0003800000 */
.L_x_15719:
        /* <DEDUP_REMOVED lines=8> */
.L_x_15721:
[----:B------:R-:W-:Y:S02]  /*1b9e0*/  IMAD.MOV.U32 R13, RZ, RZ, R2 ;  /* 0x000000ffff0d7224 */ /* 0x000fe400078e0002 */
[----:B------:R-:W-:Y:S02]  /*1b9f0*/  IMAD.MOV.U32 R12, RZ, RZ, 0x1 ;  /* 0x00000001ff0c7424 */ /* 0x000fe400078e00ff */
[----:B------:R-:W-:-:S07]  /*1ba00*/  IMAD.MOV.U32 R3, RZ, RZ, R14 ;  /* 0x000000ffff037224 */ /* 0x000fce00078e000e */
[----:B------:R-:W-:Y:S05]  /*1ba10*/  WARPSYNC.COLLECTIVE R15, `(.L_x_15722) ;  /* 0x000000000f087348 */ /* 0x000fea0003c00000 */
[----:B------:R0:W1:Y:S02]  /*1ba20*/  SHFL.IDX P6, R14, R13, R12, R11 ;  /* 0x0000000c0d0e7389 */ /* 0x00006400000c000b */
[----:B01----:R-:W-:Y:S01]  /*1ba30*/  ENDCOLLECTIVE ;  /* 0x000000000000791b */ /* 0x003fe20003800000 */
.L_x_15722:
        /* <DEDUP_REMOVED lines=13> */
.L_x_15723:
[----:B------:R-:W-:Y:S01]  /*1bb10*/  IMAD.MOV.U32 R13, RZ, RZ, R2 ;  /* 0x000000ffff0d7224 */ /* 0x000fe200078e0002 */
[----:B------:R-:W-:Y:S01]  /*1bb20*/  MOV R12, 0x2 ;  /* 0x00000002000c7802 */ /* 0x000fe20000000f00 */
[----:B------:R-:W-:-:S07]  /*1bb30*/  IMAD.MOV.U32 R10, RZ, RZ, R14 ;  /* 0x000000ffff0a7224 */ /* 0x000fce00078e000e */
[----:B------:R-:W-:Y:S05]  /*1bb40*/  WARPSYNC.COLLECTIVE R15, `(.L_x_15724) ;  /* 0x000000000f087348 */ /* 0x000fea0003c00000 */
[----:B------:R0:W1:Y:S02]  /*1bb50*/  SHFL.IDX P6, R14, R13, R12, R11 ;  /* 0x0000000c0d0e7389 */ /* 0x00006400000c000b */
[----:B01----:R-:W-:Y:S01]  /*1bb60*/  ENDCOLLECTIVE ;  /* 0x000000000000791b */ /* 0x003fe20003800000 */
.L_x_15724:
        /* <DEDUP_REMOVED lines=12> */
.L_x_15725:
[----:B------:R-:W-:Y:S02]  /*1bc30*/  IMAD.MOV.U32 R13, RZ, RZ, R2 ;  /* 0x000000ffff0d7224 */ /* 0x000fe400078e0002 */
[----:B------:R-:W-:Y:S02]  /*1bc40*/  IMAD.MOV.U32 R12, RZ, RZ, 0x3 ;  /* 0x00000003ff0c7424 */ /* 0x000fe400078e00ff */
[----:B------:R-:W-:-:S07]  /*1bc50*/  IMAD.MOV.U32 R10, RZ, RZ, R14 ;  /* 0x000000ffff0a7224 */ /* 0x000fce00078e000e */
[----:B------:R-:W-:Y:S05]  /*1bc60*/  WARPSYNC.COLLECTIVE R15, `(.L_x_15726) ;  /* 0x000000000f087348 */ /* 0x000fea0003c00000 */
[----:B------:R0:W1:Y:S02]  /*1bc70*/  SHFL.IDX P6, R14, R13, R12, R11 ;  /* 0x0000000c0d0e7389 */ /* 0x00006400000c000b */
[----:B01----:R-:W-:Y:S01]  /*1bc80*/  ENDCOLLECTIVE ;  /* 0x000000000000791b */ /* 0x003fe20003800000 */
.L_x_15726:
        /* <DEDUP_REMOVED lines=12> */
.L_x_15727:
[----:B------:R0:W5:Y:S01]  /*1bd50*/  LDL.LU R13, [R1] ;  /* 0x00000000010d7983 */ /* 0x0001620000300800 */
[----:B------:R-:W-:Y:S02]  /*1bd60*/  IMAD.MOV.U32 R12, RZ, RZ, RZ ;  /* 0x000000ffff0c7224 */ /* 0x000fe400078e00ff */
[----:B------:R-:W-:-:S05]  /*1bd70*/  IMAD.MOV.U32 R0, RZ, RZ, R14 ;  /* 0x000000ffff007224 */ /* 0x000fca00078e000e */
[----:B------:R-:W-:Y:S02]  /*1bd80*/  IADD3 R20, P1, R21, R0, RZ ;  /* 0x0000000015147210 */ /* 0x000fe40007f3e0ff */
[----:B------:R-:W-:-:S03]  /*1bd90*/  ISETP.GE.AND P3, PT, R5, 0x81, PT ;  /* 0x000000810500780c */ /* 0x000fc60003f66270 */
[----:B------:R-:W-:Y:S01]  /*1bda0*/  IMAD.X R21, RZ, RZ, R2, P1 ;  /* 0x000000ffff157224 */ /* 0x000fe200008e0602 */
[----:B------:R-:W-:Y:S02]  /*1bdb0*/  ISETP.LT.OR P1, PT, R5, 0x61, P0 ;  /* 0x000000610500780c */ /* 0x000fe40000721670 */
[----:B0-----:R-:W-:-:S11]  /*1bdc0*/  LOP3.LUT R23, R23, 0xfffffff7, RZ, 0xc0, !PT ;  /* 0xfffffff717177812 */ /* 0x001fd600078ec0ff */
[----:B-----5:R-:W-:Y:S05]  /*1bdd0*/  WARPSYNC.COLLECTIVE R15, `(.L_x_15728) ;  /* 0x000000000f087348 */ /* 0x020fea0003c00000 */
[----:B-----5:R0:W1:Y:S02]  /*1bde0*/  SHFL.IDX P6, R14, R13, R12, R11 ;  /* 0x0000000c0d0e7389 */ /* 0x02006400000c000b */
[----:B01----:R-:W-:Y:S01]  /*1bdf0*/  ENDCOLLECTIVE ;  /* 0x000000000000791b */ /* 0x003fe20003800000 */
.L_x_15728:
[C---:B------:R-:W-:Y:S02]  /*1be00*/  ISETP.GE.AND P4, PT, R5.reuse, 0x21, PT ;  /* 0x000000210500780c */ /* 0x040fe40003f86270 */
[C---:B------:R-:W-:Y:S01]  /*1be10*/  ISETP.GE.AND P2, PT, R5.reuse, 0x61, PT ;  /* 0x000000610500780c */ /* 0x040fe20003f46270 */
[----:B------:R-:W-:Y:S01]  /*1be20*/  @!PT LDS RZ, [RZ] ;  /* 0x00000000fffff984 */ /* 0x000fe20000000800 */
[----:B------:R-:W-:Y:S01]  /*1be30*/  @!PT LDS RZ, [RZ] ;  /* 0x00000000fffff984 */ /* 0x000fe20000000800 */
[----:B------:R-:W-:Y:S01]  /*1be40*/  @!PT LDS RZ, [RZ] ;  /* 0x00000000fffff984 */ /* 0x000fe20000000800 */
[----:B------:R0:W-:Y:S04]  /*1be50*/  LDGSTS.E.BYPASS.LTC128B.128 [R3+0x7800], desc[UR40][R20.64], !P1 ;  /* 0x0780000014037fae */ /* 0x0001e8000c901d68 */
[----:B------:R0:W5:Y:S01]  /*1be60*/  LDL.LU R13, [R1+0x8] ;  /* 0x00000800010d7983 */ /* 0x0001620000300800 */
[----:B------:R-:W-:Y:S01]  /*1be70*/  IMAD.MOV.U32 R0, RZ, RZ, R14 ;  /* 0x000000ffff007224 */ /* 0x000fe200078e000e */
[----:B------:R-:W-:Y:S02]  /*1be80*/  ISETP.GE.AND P1, PT, R5, 0x41, PT ;  /* 0x000000410500780c */ /* 0x000fe40003f26270 */
[----:B------:R-:W-:-:S11]  /*1be90*/  @P3 LOP3.LUT R23, R23, 0x8, RZ, 0xfc, !PT ;  /* 0x0000000817173812 */ /* 0x000fd600078efcff */
[----:B0----5:R-:W-:Y:S05]  /*1bea0*/  WARPSYNC.COLLECTIVE R15, `(.L_x_15729) ;  /* 0x000000000f087348 */ /* 0x021fea0003c00000 */
[----:B-----5:R1:W2:Y:S02]  /*1beb0*/  SHFL.IDX P6, R14, R13, R12, R11 ;  /* 0x0000000c0d0e7389 */ /* 0x0202a400000c000b */
[----:B012---:R-:W-:Y:S01]  /*1bec0*/  ENDCOLLECTIVE ;  /* 0x000000000000791b */ /* 0x007fe20003800000 */
.L_x_15729:
[----:B------:R-:W-:Y:S01]  /*1bed0*/  IMAD.MOV.U32 R10, RZ, RZ, R14 ;  /* 0x000000ffff0a7224 */ /* 0x000fe200078e000e */
[----:B------:R-:W-:Y:S06]  /*1bee0*/  BRA `(.L_x_15730) ;  /* 0xffffffa800207947 */ /* 0x000fec000383ffff */
.L_x_15604:
[----:B---3--:R-:W3:Y:S02]  /*1bef0*/  LDL R0, [R1+0x54] ;  /* 0x0000540001007983 */ /* 0x008ee40000100800 */
[----:B---3--:R3:W4:Y:S02]  /*1bf00*/  SYNCS.PHASECHK.TRANS64.TRYWAIT P0, [R4+URZ+0x13240], R0 ;  /* 0x01324000040075a7 */ /* 0x008724000800017f */
[----:B----4-:R-:W-:Y:S05]  /*1bf10*/  @!P0 NANOSLEEP.SYNCS 0x989680 ;  /* 0x009896800000895d */ /* 0x010fea0003900000 */
[----:B------:R-:W4:Y:S02]  /*1bf20*/  @!P0 SYNCS.PHASECHK.TRANS64 P0, [R4+URZ+0x13240], R0 ;  /* 0x01324000040085a7 */ /* 0x000f24000800007f */
[----:B----4-:R-:W-:Y:S05]  /*1bf30*/  @!P0 BRA `(.L_x_15604) ;  /* 0xfffffffc00ec8947 */ /* 0x010fea000383ffff */
[----:B------:R-:W-:Y:S05]  /*1bf40*/  BRA `(.L_x_15731) ;  /* 0xffffffa800807947 */ /* 0x000fea000383ffff */
.L_x_15605:
        /* <DEDUP_REMOVED lines=8> */
.L_x_15733:
[----:B------:R-:W-:Y:S05]  /*1bfd0*/  BSYNC B0 ;  /* 0x0000000000007941 */ /* 0x000fea0003800000 */
.L_x_15732:
[----:B------:R-:W-:Y:S01]  /*1bfe0*/  IMAD.MOV.U32 R13, RZ, RZ, R0 ;  /* 0x000000ffff0d7224 */ /* 0x000fe200078e0000 */
[----:B------:R-:W-:Y:S01]  /*1bff0*/  MOV R15, 0xffffffff ;  /* 0xffffffff000f7802 */ /* 0x000fe20000000f00 */
[----:B------:R-:W-:Y:S01]  /*1c000*/  IMAD.MOV.U32 R12, RZ, RZ, RZ ;  /* 0x000000ffff0c7224 */ /* 0x000fe200078e00ff */
[----:B------:R-:W0:Y:S01]  /*1c010*/  S2R R20, SR_TID.X ;  /* 0x0000000000147919 */ /* 0x000e220000002100 */
[----:B------:R-:W-:Y:S01]  /*1c020*/  IMAD.MOV.U32 R11, RZ, RZ, 0x1c1f ;  /* 0x00001c1fff0b7424 */ /* 0x000fe200078e00ff */
[----:B------:R-:W1:Y:S01]  /*1c030*/  LDC R21, c[0x0][0x2f4] ;  /* 0x0000bd00ff157b82 */ /* 0x000e620000000800 */
[----:B------:R-:W-:-:S07]  /*1c040*/  IMAD.MOV.U32 R5, RZ, RZ, R14 ;  /* 0x000000ffff057224 */ /* 0x000fce00078e000e */
[----:B01----:R-:W-:Y:S05]  /*1c050*/  WARPSYNC.COLLECTIVE R15, `(.L_x_15734) ;  /* 0x000000000f087348 */ /* 0x003fea0003c00000 */
[----:B------:R2:W3:Y:S02]  /*1c060*/  SHFL.IDX P6, R14, R13, R12, R11 ;  /* 0x0000000c0d0e7389 */ /* 0x0004e400000c000b */
[----:B0123--:R-:W-:Y:S01]  /*1c070*/  ENDCOLLECTIVE ;  /* 0x000000000000791b */ /* 0x00ffe20003800000 */
.L_x_15734:
[----:B------:R-:W-:Y:S02]  /*1c080*/  IMAD.MOV.U32 R13, RZ, RZ, R2 ;  /* 0x000000ffff0d7224 */ /* 0x000fe400078e0002 */
[----:B------:R-:W-:Y:S02]  /*1c090*/  IMAD.MOV.U32 R12, RZ, RZ, 0x1 ;  /* 0x00000001ff0c7424 */ /* 0x000fe400078e00ff */
[----:B------:R-:W-:-:S07]  /*1c0a0*/  IMAD.MOV.U32 R6, RZ, RZ, R14 ;  /* 0x000000ffff067224 */ /* 0x000fce00078e000e */
[----:B------:R-:W-:Y:S05]  /*1c0b0*/  WARPSYNC.COLLECTIVE R15, `(.L_x_15735) ;  /* 0x000000000f087348 */ /* 0x000fea0003c00000 */
[----:B------:R0:W1:Y:S02]  /*1c0c0*/  SHFL.IDX P6, R14, R13, R12, R11 ;  /* 0x0000000c0d0e7389 */ /* 0x00006400000c000b */
[----:B01----:R-:W-:Y:S01]  /*1c0d0*/  ENDCOLLECTIVE ;  /* 0x000000000000791b */ /* 0x003fe20003800000 */
.L_x_15735:
        /* <DEDUP_REMOVED lines=15> */
.L_x_15736:
[----:B------:R-:W-:Y:S02]  /*1c1d0*/  IMAD.MOV.U32 R13, RZ, RZ, R2 ;  /* 0x000000ffff0d7224 */ /* 0x000fe400078e0002 */
[----:B------:R-:W-:Y:S02]  /*1c1e0*/  IMAD.MOV.U32 R12, RZ, RZ, 0x2 ;  /* 0x00000002ff0c7424 */ /* 0x000fe400078e00ff */
[----:B------:R-:W-:-:S07]  /*1c1f0*/  IMAD.MOV.U32 R6, RZ, RZ, R14 ;  /* 0x000000ffff067224 */ /* 0x000fce00078e000e */
[----:B------:R-:W-:Y:S05]  /*1c200*/  WARPSYNC.COLLECTIVE R15, `(.L_x_15737) ;  /* 0x000000000f087348 */ /* 0x000fea0003c00000 */
[----:B------:R0:W1:Y:S02]  /*1c210*/  SHFL.IDX P6, R14, R13, R12, R11 ;  /* 0x0000000c0d0e7389 */ /* 0x00006400000c000b */
[----:B01----:R-:W-:Y:S01]  /*1c220*/  ENDCOLLECTIVE ;  /* 0x000000000000791b */ /* 0x003fe20003800000 */
.L_x_15737:
        /* <DEDUP_REMOVED lines=12> */
.L_x_15738:
[----:B------:R-:W-:Y:S02]  /*1c2f0*/  IMAD.MOV.U32 R13, RZ, RZ, R2 ;  /* 0x000000ffff0d7224 */ /* 0x000fe400078e0002 */
[----:B------:R-:W-:Y:S02]  /*1c300*/  IMAD.MOV.U32 R12, RZ, RZ, 0x3 ;  /* 0x00000003ff0c7424 */ /* 0x000fe400078e00ff */
[----:B------:R-:W-:-:S07]  /*1c310*/  IMAD.MOV.U32 R6, RZ, RZ, R14 ;  /* 0x000000ffff067224 */ /* 0x000fce00078e000e */
[----:B------:R-:W-:Y:S05]  /*1c320*/  WARPSYNC.COLLECTIVE R15, `(.L_x_15739) ;  /* 0x000000000f087348 */ /* 0x000fea0003c00000 */
[----:B------:R0:W1:Y:S02]  /*1c330*/  SHFL.IDX P6, R14, R13, R12, R11 ;  /* 0x0000000c0d0e7389 */ /* 0x00006400000c000b */
[----:B01----:R-:W-:Y:S01]  /*1c340*/  ENDCOLLECTIVE ;  /* 0x000000000000791b */ /* 0x003fe20003800000 */
.L_x_15739:
        /* <DEDUP_REMOVED lines=12> */
.L_x_15740:
[----:B------:R-:W-:Y:S02]  /*1c410*/  IMAD.MOV.U32 R13, RZ, RZ, R8 ;  /* 0x000000ffff0d7224 */ /* 0x000fe400078e0008 */
[----:B------:R-:W-:Y:S01]  /*1c420*/  IMAD.MOV.U32 R12, RZ, RZ, RZ ;  /* 0x000000ffff0c7224 */ /* 0x000fe200078e00ff */
[----:B------:R-:W-:-:S07]  /*1c430*/  MOV R0, R14 ;  /* 0x0000000e00007202 */ /* 0x000fce0000000f00 */
[----:B------:R-:W-:Y:S05]  /*1c440*/  WARPSYNC.COLLECTIVE R15, `(.L_x_15741) ;  /* 0x000000000f087348 */ /* 0x000fea0003c00000 */
[----:B------:R0:W1:Y:S02]  /*1c450*/  SHFL.IDX P6, R14, R13, R12, R11 ;  /* 0x0000000c0d0e7389 */ /* 0x00006400000c000b */
[----:B01----:R-:W-:Y:S01]  /*1c460*/  ENDCOLLECTIVE ;  /* 0x000000000000791b */ /* 0x003fe20003800000 */
.L_x_15741:
[----:B------:R-:W-:-:S05]  /*1c470*/  @P2 IADD3 R0, P0, R20, R0, RZ ;  /* 0x0000000014002210 */ /* 0x000fca0007f1e0ff */
[----:B------:R-:W-:Y:S02]  /*1c480*/  @P2 IMAD.MOV.U32 R6, RZ, RZ, R0 ;  /* 0x000000ffff062224 */ /* 0x000fe400078e0000 */
        /* <DEDUP_REMOVED lines=11> */
.L_x_15742:
[----:B------:R-:W-:Y:S01]  /*1c540*/  IMAD.MOV.U32 R6, RZ, RZ, R14 ;  /* 0x000000ffff067224 */ /* 0x000fe200078e000e */
[----:B------:R-:W-:Y:S06]  /*1c550*/  BRA `(.L_x_15743) ;  /* 0xffffffa8000c7947 */ /* 0x000fec000383ffff */
.L_x_15612:
        /* <DEDUP_REMOVED lines=9> */
.L_x_15744:
[C---:B------:R-:W-:Y:S01]  /*1c5f0*/  VIADD R9, R17.reuse, 0x20 ;  /* 0x0000002011097836 */ /* 0x040fe20000000000 */
[----:B------:R-:W-:Y:S01]  /*1c600*/  ISETP.GE.AND P2, PT, R17, R2, PT ;  /* 0x000000021100720c */ /* 0x000fe20003f46270 */
[----:B------:R-:W-:Y:S02]  /*1c610*/  IMAD.MOV.U32 R13, RZ, RZ, R4 ;  /* 0x000000ffff0d7224 */ /* 0x000fe400078e0004 */
[----:B------:R-:W-:-:S10]  /*1c620*/  IMAD.MOV.U32 R6, RZ, RZ, R14 ;  /* 0x000000ffff067224 */ /* 0x000fd400078e000e */
[----:B------:R-:W-:Y:S05]  /*1c630*/  WARPSYNC.COLLECTIVE R15, `(.L_x_15745) ;  /* 0x000000000f087348 */ /* 0x000fea0003c00000 */
[----:B------:R0:W1:Y:S02]  /*1c640*/  SHFL.IDX P6, R14, R13, R12, R11 ;  /* 0x0000000c0d0e7389 */ /* 0x00006400000c000b */
[----:B01----:R-:W-:Y:S01]  /*1c650*/  ENDCOLLECTIVE ;  /* 0x000000000000791b */ /* 0x003fe20003800000 */
.L_x_15745:
[----:B------:R-:W-:Y:S02]  /*1c660*/  IMAD.MOV.U32 R13, RZ, RZ, R0 ;  /* 0x000000ffff0d7224 */ /* 0x000fe400078e0000 */
[----:B------:R-:W-:Y:S02]  /*1c670*/  IMAD.MOV.U32 R12, RZ, RZ, 0x1 ;  /* 0x00000001ff0c7424 */ /* 0x000fe400078e00ff */
[----:B------:R-:W-:-:S07]  /*1c680*/  IMAD.MOV.U32 R7, RZ, RZ, R14 ;  /* 0x000000ffff077224 */ /* 0x000fce00078e000e */
[----:B------:R-:W-:Y:S05]  /*1c690*/  WARPSYNC.COLLECTIVE R15, `(.L_x_15746) ;  /* 0x000000000f087348 */ /* 0x000fea0003c00000 */
[----:B------:R0:W1:Y:S02]  /*1c6a0*/  SHFL.IDX P6, R14, R13, R12, R11 ;  /* 0x0000000c0d0e7389 */ /* 0x00006400000c000b */
[----:B01----:R-:W-:Y:S01]  /*1c6b0*/  ENDCOLLECTIVE ;  /* 0x000000000000791b */ /* 0x003fe20003800000 */
.L_x_15746:
        /* <DEDUP_REMOVED lines=15> */
.L_x_15747:
[----:B------:R-:W-:Y:S02]  /*1c7b0*/  IMAD.MOV.U32 R13, RZ, RZ, R0 ;  /* 0x000000ffff0d7224 */ /* 0x000fe400078e0000 */
[----:B------:R-:W-:Y:S01]  /*1c7c0*/  IMAD.MOV.U32 R12, RZ, RZ, 0x2 ;  /* 0x00000002ff0c7424 */ /* 0x000fe200078e00ff */
[----:B------:R-:W-:-:S07]  /*1c7d0*/  MOV R7, R14 ;  /* 0x0000000e00077202 */ /* 0x000fce0000000f00 */
[----:B------:R-:W-:Y:S05]  /*1c7e0*/  WARPSYNC.COLLECTIVE R15, `(.L_x_15748) ;  /* 0x000000000f087348 */ /* 0x000fea0003c00000 */
[----:B------:R0:W1:Y:S02]  /*1c7f0*/  SHFL.IDX P6, R14, R13, R12, R11 ;  /* 0x0000000c0d0e7389 */ /* 0x00006400000c000b */
[----:B01----:R-:W-:Y:S01]  /*1c800*/  ENDCOLLECTIVE ;  /* 0x000000000000791b */ /* 0x003fe20003800000 */
.L_x_15748:
        /* <DEDUP_REMOVED lines=16> */
.L_x_15749:
[----:B------:R-:W-:Y:S02]  /*1c910*/  IMAD.MOV.U32 R13, RZ, RZ, R0 ;  /* 0x000000ffff0d7224 */ /* 0x000fe400078e0000 */
[----:B------:R-:W-:Y:S02]  /*1c920*/  IMAD.MOV.U32 R12, RZ, RZ, 0x3 ;  /* 0x00000003ff0c7424 */ /* 0x000fe400078e00ff */
[----:B------:R-:W-:Y:S02]  /*1c930*/  VIADD R0, R17, 0x60 ;  /* 0x0000006011007836 */ /* 0x000fe40000000000 */
[----:B------:R-:W-:-:S07]  /*1c940*/  IMAD.MOV.U32 R7, RZ, RZ, R14 ;  /* 0x000000ffff077224 */ /* 0x000fce00078e000e */
[----:B------:R-:W-:Y:S05]  /*1c950*/  WARPSYNC.COLLECTIVE R15, `(.L_x_15750) ;  /* 0x000000000f087348 */ /* 0x000fea0003c00000 */
[----:B------:R0:W1:Y:S02]  /*1c960*/  SHFL.IDX P6, R14, R13, R12, R11 ;  /* 0x0000000c0d0e7389 */ /* 0x00006400000c000b */
[----:B01----:R-:W-:Y:S01]  /*1c970*/  ENDCOLLECTIVE ;  /* 0x000000000000791b */ /* 0x003fe20003800000 */
.L_x_15750:
        /* <DEDUP_REMOVED lines=15> */
.L_x_15751:
[----:B------:R-:W-:Y:S02]  /*1ca70*/  IMAD.MOV.U32 R13, RZ, RZ, R3 ;  /* 0x000000ffff0d7224 */ /* 0x000fe400078e0003 */
[----:B------:R-:W-:Y:S02]  /*1ca80*/  IMAD.MOV.U32 R12, RZ, RZ, RZ ;  /* 0x000000ffff0c7224 */ /* 0x000fe400078e00ff */
[----:B------:R-:W-:-:S07]  /*1ca90*/  IMAD.MOV.U32 R7, RZ, RZ, R14 ;  /* 0x000000ffff077224 */ /* 0x000fce00078e000e */
[----:B------:R-:W-:Y:S05]  /*1caa0*/  WARPSYNC.COLLECTIVE R15, `(.L_x_15752) ;  /* 0x000000000f087348 */ /* 0x000fea0003c00000 */
[----:B------:R0:W1:Y:S02]  /*1cab0*/  SHFL.IDX P6, R14, R13, R12, R11 ;  /* 0x0000000c0d0e7389 */ /* 0x00006400000c000b */
[----:B01----:R-:W-:Y:S01]  /*1cac0*/  ENDCOLLECTIVE ;  /* 0x000000000000791b */ /* 0x003fe20003800000 */
.L_x_15752:
        /* <DEDUP_REMOVED lines=10> */
.L_x_15753:
        /* <DEDUP_REMOVED lines=12> */
.L_x_15754:
[----:B------:R-:W-:-:S04]  /*1cc30*/  @!P1 IADD3 R4, P3, R20, R4, RZ ;  /* 0x0000000414049210 */ /* 0x000fc80007f7e0ff */
[----:B------:R-:W-:Y:S01]  /*1cc40*/  @!P1 IADD3.X R0, RZ, R0, RZ, P3, !PT ;  /* 0x00000000ff009210 */ /* 0x000fe20001ffe4ff */
        /* <DEDUP_REMOVED lines=11> */
.L_x_15755:
[----:B------:R-:W-:Y:S01]  /*1cd00*/  IMAD.MOV.U32 R5, RZ, RZ, R14 ;  /* 0x000000ffff057224 */ /* 0x000fe200078e000e */
[----:B------:R-:W-:Y:S06]  /*1cd10*/  BRA `(.L_x_15756) ;  /* 0xffffffac00247947 */ /* 0x000fec000383ffff */
.L_x_15615:
[----:B-1----:R1:W2:Y:S02]  /*1cd20*/  SYNCS.PHASECHK.TRANS64.TRYWAIT P0, [R22+URZ+0x13220], R0 ;  /* 0x01322000160075a7 */ /* 0x0022a4000800017f */
[----:B--2---:R-:W-:Y:S05]  /*1cd30*/  @!P0 NANOSLEEP.SYNCS 0x989680 ;  /* 0x009896800000895d */ /* 0x004fea0003900000 */
[----:B------:R-:W2:Y:S02]  /*1cd40*/  @!P0 SYNCS.PHASECHK.TRANS64 P0, [R22+URZ+0x13220], R0 ;  /* 0x01322000160085a7 */ /* 0x000ea4000800007f */
[----:B--2---:R-:W-:Y:S05]  /*1cd50*/  @!P0 BRA `(.L_x_15615) ;  /* 0xfffffffc00f08947 */ /* 0x004fea000383ffff */
[----:B------:R-:W-:Y:S05]  /*1cd60*/  BRA `(.L_x_15757) ;  /* 0xffffffac00807947 */ /* 0x000fea000383ffff */
.L_x_15619:
[----:B0-----:R-:W2:Y:S02]  /*1cd70*/  LDL R2, [R1+0x8] ;  /* 0x0000080001027983 */ /* 0x001ea40000100800 */
[----:B--2---:R0:W1:Y:S02]  /*1cd80*/  SYNCS.PHASECHK.TRANS64.TRYWAIT P0, [R6+URZ+0x13280], R2 ;  /* 0x01328002060075a7 */ /* 0x004064000800017f */
[----:B-1----:R-:W-:Y:S05]  /*1cd90*/  @!P0 NANOSLEEP.SYNCS 0x989680 ;  /* 0x009896800000895d */ /* 0x002fea0003900000 */
[----:B------:R-:W1:Y:S02]  /*1cda0*/  @!P0 SYNCS.PHASECHK.TRANS64 P0, [R6+URZ+0x13280], R2 ;  /* 0x01328002060085a7 */ /* 0x000e64000800007f */
[----:B-1----:R-:W-:Y:S05]  /*1cdb0*/  @!P0 BRA `(.L_x_15619) ;  /* 0xfffffffc00ec8947 */ /* 0x002fea000383ffff */
[----:B------:R-:W-:Y:S05]  /*1cdc0*/  BRA `(.L_x_15758) ;  /* 0xffffffb000c87947 */ /* 0x000fea000383ffff */
.L_x_15620:
        /* <DEDUP_REMOVED lines=8> */
.L_x_15760:
[----:B------:R-:W-:Y:S05]  /*1ce50*/  BSYNC B0 ;  /* 0x0000000000007941 */ /* 0x000fea0003800000 */
.L_x_15759:
        /* <DEDUP_REMOVED lines=10> */
.L_x_15761:
        /* <DEDUP_REMOVED lines=11> */
.L_x_15762:
        /* <DEDUP_REMOVED lines=10> */
.L_x_15763:
        /* <DEDUP_REMOVED lines=11> */
.L_x_15764:
        /* <DEDUP_REMOVED lines=10> */
.L_x_15765:
        /* <DEDUP_REMOVED lines=11> */
.L_x_15766:
        /* <DEDUP_REMOVED lines=10> */
.L_x_15767:
[----:B------:R-:W-:Y:S02]  /*1d2f0*/  IMAD.MOV.U32 R13, RZ, RZ, R17 ;  /* 0x000000ffff0d7224 */ /* 0x000fe400078e0011 */
[----:B------:R-:W-:Y:S02]  /*1d300*/  IMAD.MOV.U32 R12, RZ, RZ, RZ ;  /* 0x000000ffff0c7224 */ /* 0x000fe400078e00ff */
[----:B------:R-:W-:Y:S02]  /*1d310*/  IMAD.SHL.U32 R3, R3, 0x10, RZ ;  /* 0x0000001003037824 */ /* 0x000fe400078e00ff */
[----:B------:R-:W-:-:S07]  /*1d320*/  IMAD.MOV.U32 R2, RZ, RZ, R14 ;  /* 0x000000ffff027224 */ /* 0x000fce00078e000e */
[----:B------:R-:W-:Y:S05]  /*1d330*/  WARPSYNC.COLLECTIVE R15, `(.L_x_15768) ;  /* 0x000000000f087348 */ /* 0x000fea0003c00000 */
[----:B------:R0:W1:Y:S02]  /*1d340*/  SHFL.IDX P6, R14, R13, R12, R11 ;  /* 0x0000000c0d0e7389 */ /* 0x00006400000c000b */
[----:B01----:R-:W-:Y:S01]  /*1d350*/  ENDCOLLECTIVE ;  /* 0x000000000000791b */ /* 0x003fe20003800000 */
.L_x_15768:
[----:B------:R-:W-:-:S04]  /*1d360*/  LOP3.LUT R3, R3, 0x30, RZ, 0xc0, !PT ;  /* 0x0000003003037812 */ /* 0x000fc800078ec0ff */
[----:B------:R-:W-:-:S04]  /*1d370*/  IADD3 R2, P0, R3, R2, RZ ;  /* 0x0000000203027210 */ /* 0x000fc80007f1e0ff */
[----:B------:R-:W-:Y:S01]  /*1d380*/  IADD3.X R3, RZ, R10, RZ, P0, !PT ;  /* 0x0000000aff037210 */ /* 0x000fe200007fe4ff */
[----:B------:R-:W-:-:S04]  /*1d390*/  IMAD.MOV.U32 R13, RZ, RZ, R20 ;  /* 0x000000ffff0d7224 */ /* 0x000fc800078e0014 */
        /* <DEDUP_REMOVED lines=8> */
.L_x_15769:
[----:B------:R-:W-:Y:S01]  /*1d420*/  IMAD.MOV.U32 R2, RZ, RZ, R14 ;  /* 0x000000ffff027224 */ /* 0x000fe200078e000e */
[----:B------:R-:W-:Y:S06]  /*1d430*/  BRA `(.L_x_15770) ;  /* 0xffffffb000447947 */ /* 0x000fec000383ffff */
.L_x_15625:
[----:B--2---:R-:W2:Y:S02]  /*1d440*/  LDL R2, [R1+0x8] ;  /* 0x0000080001027983 */ /* 0x004ea40000100800 */
[----:B--2---:R2:W3:Y:S02]  /*1d450*/  SYNCS.PHASECHK.TRANS64.TRYWAIT P0, [R6+URZ+0x13240], R2 ;  /* 0x01324002060075a7 */ /* 0x0044e4000800017f */
[----:B---3--:R-:W-:Y:S05]  /*1d460*/  @!P0 NANOSLEEP.SYNCS 0x989680 ;  /* 0x009896800000895d */ /* 0x008fea0003900000 */
[----:B------:R-:W3:Y:S02]  /*1d470*/  @!P0 SYNCS.PHASECHK.TRANS64 P0, [R6+URZ+0x13240], R2 ;  /* 0x01324002060085a7 */ /* 0x000ee4000800007f */
[----:B---3--:R-:W-:Y:S05]  /*1d480*/  @!P0 BRA `(.L_x_15625) ;  /* 0xfffffffc00ec8947 */ /* 0x008fea000383ffff */
[----:B------:R-:W-:Y:S05]  /*1d490*/  BRA `(.L_x_15771) ;  /* 0xffffffb000a07947 */ /* 0x000fea000383ffff */
.L_x_15626:
        /* <DEDUP_REMOVED lines=8> */
.L_x_15773:
[----:B------:R-:W-:Y:S05]  /*1d520*/  BSYNC B0 ;  /* 0x0000000000007941 */ /* 0x000fea0003800000 */
.L_x_15772:
        /* <DEDUP_REMOVED lines=8> */
.L_x_15774:
[----:B------:R-:W-:Y:S02]  /*1d5b0*/  IMAD.MOV.U32 R13, RZ, RZ, R5 ;  /* 0x000000ffff0d7224 */ /* 0x000fe400078e0005 */
[----:B------:R-:W-:Y:S02]  /*1d5c0*/  IMAD.MOV.U32 R12, RZ, RZ, 0x1 ;  /* 0x00000001ff0c7424 */ /* 0x000fe400078e00ff */
[----:B------:R-:W-:-:S07]  /*1d5d0*/  IMAD.MOV.U32 R2, RZ, RZ, R14 ;  /* 0x000000ffff027224 */ /* 0x000fce00078e000e */
[----:B------:R-:W-:Y:S05]  /*1d5e0*/  WARPSYNC.COLLECTIVE R15, `(.L_x_15775) ;  /* 0x000000000f087348 */ /* 0x000fea0003c00000 */
[----:B------:R0:W1:Y:S02]  /*1d5f0*/  SHFL.IDX P6, R14, R13, R12, R11 ;  /* 0x0000000c0d0e7389 */ /* 0x00006400000c000b */
[----:B01----:R-:W-:Y:S01]  /*1d600*/  ENDCOLLECTIVE ;  /* 0x000000000000791b */ /* 0x003fe20003800000 */
.L_x_15775:
        /* <DEDUP_REMOVED lines=11> */
.L_x_15776:
[----:B------:R-:W-:Y:S02]  /*1d6c0*/  IMAD.MOV.U32 R13, RZ, RZ, R5 ;  /* 0x000000ffff0d7224 */ /* 0x000fe400078e0005 */
[----:B------:R-:W-:Y:S02]  /*1d6d0*/  IMAD.MOV.U32 R12, RZ, RZ, 0x2 ;  /* 0x00000002ff0c7424 */ /* 0x000fe400078e00ff */
[----:B------:R-:W-:-:S07]  /*1d6e0*/  IMAD.MOV.U32 R2, RZ, RZ, R14 ;  /* 0x000000ffff027224 */ /* 0x000fce00078e000e */
[----:B------:R-:W-:Y:S05]  /*1d6f0*/  WARPSYNC.COLLECTIVE R15, `(.L_x_15777) ;  /* 0x000000000f087348 */ /* 0x000fea0003c00000 */
[----:B------:R0:W1:Y:S02]  /*1d700*/  SHFL.IDX P6, R14, R13, R12, R11 ;  /* 0x0000000c0d0e7389 */ /* 0x00006400000c000b */
[----:B01----:R-:W-:Y:S01]  /*1d710*/  ENDCOLLECTIVE ;  /* 0x000000000000791b */ /* 0x003fe20003800000 */
.L_x_15777:
        /* <DEDUP_REMOVED lines=11> */
.L_x_15778:
[----:B------:R-:W-:Y:S02]  /*1d7d0*/  IMAD.MOV.U32 R13, RZ, RZ, R5 ;  /* 0x000000ffff0d7224 */ /* 0x000fe400078e0005 */
[----:B------:R-:W-:Y:S02]  /*1d7e0*/  IMAD.MOV.U32 R12, RZ, RZ, 0x3 ;  /* 0x00000003ff0c7424 */ /* 0x000fe400078e00ff */
[----:B------:R-:W-:-:S07]  /*1d7f0*/  IMAD.MOV.U32 R2, RZ, RZ, R14 ;  /* 0x000000ffff027224 */ /* 0x000fce00078e000e */
[----:B------:R-:W-:Y:S05]  /*1d800*/  WARPSYNC.COLLECTIVE R15, `(.L_x_15779) ;  /* 0x000000000f087348 */ /* 0x000fea0003c00000 */
[----:B------:R0:W1:Y:S02]  /*1d810*/  SHFL.IDX P6, R14, R13, R12, R11 ;  /* 0x0000000c0d0e7389 */ /* 0x00006400000c000b */
[----:B01----:R-:W-:Y:S01]  /*1d820*/  ENDCOLLECTIVE ;  /* 0x000000000000791b */ /* 0x003fe20003800000 */
.L_x_15779:
        /* <DEDUP_REMOVED lines=11> */
.L_x_15780:
[----:B------:R-:W-:Y:S02]  /*1d8e0*/  IMAD.MOV.U32 R13, RZ, RZ, R4 ;  /* 0x000000ffff0d7224 */ /* 0x000fe400078e0004 */
[----:B------:R-:W-:Y:S02]  /*1d8f0*/  IMAD.MOV.U32 R12, RZ, RZ, RZ ;  /* 0x000000ffff0c7224 */ /* 0x000fe400078e00ff */
[----:B------:R-:W-:-:S07]  /*1d900*/  IMAD.MOV.U32 R2, RZ, RZ, R14 ;  /* 0x000000ffff027224 */ /* 0x000fce00078e000e */
[----:B------:R-:W-:Y:S05]  /*1d910*/  WARPSYNC.COLLECTIVE R15, `(.L_x_15781) ;  /* 0x000000000f087348 */ /* 0x000fea0003c00000 */
[----:B------:R0:W1:Y:S02]  /*1d920*/  SHFL.IDX P6, R14, R13, R12, R11 ;  /* 0x0000000c0d0e7389 */ /* 0x00006400000c000b */
[----:B01----:R-:W-:Y:S01]  /*1d930*/  ENDCOLLECTIVE ;  /* 0x000000000000791b */ /* 0x003fe20003800000 */
.L_x_15781:
        /* <DEDUP_REMOVED lines=11> */
.L_x_15782:
[----:B------:R-:W-:Y:S01]  /*1d9f0*/  IMAD.MOV.U32 R2, RZ, RZ, R14 ;  /* 0x000000ffff027224 */ /* 0x000fe200078e000e */
[----:B------:R-:W-:Y:S06]  /*1da00*/  BRA `(.L_x_15783) ;  /* 0xffffffb0003c7947 */ /* 0x000fec000383ffff */
.L_x_15631:
[----:B0-----:R0:W3:Y:S02]  /*1da10*/  SYNCS.PHASECHK.TRANS64.TRYWAIT P2, [R2+URZ+0x13270], R0 ;  /* 0x01327000020075a7 */ /* 0x0010e4000804017f */
[----:B---3--:R-:W-:Y:S05]  /*1da20*/  @!P2 NANOSLEEP.SYNCS 0x989680 ;  /* 0x009896800000a95d */ /* 0x008fea0003900000 */
[----:B------:R-:W3:Y:S02]  /*1da30*/  @!P2 SYNCS.PHASECHK.TRANS64 P2, [R2+URZ+0x13270], R0 ;  /* 0x013270000200a5a7 */ /* 0x000ee4000804007f */
[----:B---3--:R-:W-:Y:S05]  /*1da40*/  @!P2 BRA `(.L_x_15631) ;  /* 0xfffffffc00f0a947 */ /* 0x008fea000383ffff */
[----:B------:R-:W-:Y:S05]  /*1da50*/  BRA `(.L_x_15784) ;  /* 0xffffffb000a07947 */ /* 0x000fea000383ffff */
.L_x_15633:
[----:B0-----:R0:W3:Y:S02]  /*1da60*/  SYNCS.PHASECHK.TRANS64.TRYWAIT P2, [R2+URZ+0x13260], R3 ;  /* 0x01326003020075a7 */ /* 0x0010e4000804017f */
[----:B---3--:R-:W-:Y:S05]  /*1da70*/  @!P2 NANOSLEEP.SYNCS 0x989680 ;  /* 0x009896800000a95d */ /* 0x008fea0003900000 */
[----:B------:R-:W3:Y:S02]  /*1da80*/  @!P2 SYNCS.PHASECHK.TRANS64 P2, [R2+URZ+0x13260], R3 ;  /* 0x013260030200a5a7 */ /* 0x000ee4000804007f */
[----:B---3--:R-:W-:Y:S05]  /*1da90*/  @!P2 BRA `(.L_x_15633) ;  /* 0xfffffffc00f0a947 */ /* 0x008fea000383ffff */
[----:B------:R-:W-:Y:S05]  /*1daa0*/  BRA `(.L_x_15785) ;  /* 0xffffffb000b07947 */ /* 0x000fea000383ffff */
.L_x_15641:
[----:B-1----:R1:W2:Y:S02]  /*1dab0*/  SYNCS.PHASECHK.TRANS64.TRYWAIT P1, [R0+URZ+0x13270], R3 ;  /* 0x01327003000075a7 */ /* 0x0022a4000802017f */
[----:B--2---:R-:W-:Y:S05]  /*1dac0*/  @!P1 NANOSLEEP.SYNCS 0x989680 ;  /* 0x009896800000995d */ /* 0x004fea0003900000 */
[----:B------:R-:W2:Y:S02]  /*1dad0*/  @!P1 SYNCS.PHASECHK.TRANS64 P1, [R0+URZ+0x13270], R3 ;  /* 0x01327003000095a7 */ /* 0x000ea4000802007f */
[----:B--2---:R-:W-:Y:S05]  /*1dae0*/  @!P1 BRA `(.L_x_15641) ;  /* 0xfffffffc00f09947 */ /* 0x004fea000383ffff */
[----:B------:R-:W-:Y:S05]  /*1daf0*/  BRA `(.L_x_15786) ;  /* 0xffffffb800447947 */ /* 0x000fea000383ffff */
.L_x_15643:
[----:B-1----:R1:W2:Y:S02]  /*1db00*/  SYNCS.PHASECHK.TRANS64.TRYWAIT P1, [R0+URZ+0x13260], R3 ;  /* 0x01326003000075a7 */ /* 0x0022a4000802017f */
[----:B--2---:R-:W-:Y:S05]  /*1db10*/  @!P1 NANOSLEEP.SYNCS 0x989680 ;  /* 0x009896800000995d */ /* 0x004fea0003900000 */
[----:B------:R-:W2:Y:S02]  /*1db20*/  @!P1 SYNCS.PHASECHK.TRANS64 P1, [R0+URZ+0x13260], R3 ;  /* 0x01326003000095a7 */ /* 0x000ea4000802007f */
[----:B--2---:R-:W-:Y:S05]  /*1db30*/  @!P1 BRA `(.L_x_15643) ;  /* 0xfffffffc00f09947 */ /* 0x004fea000383ffff */
[----:B------:R-:W-:Y:S05]  /*1db40*/  BRA `(.L_x_15787) ;  /* 0xffffffb800547947 */ /* 0x000fea000383ffff */
.L_x_15648:
        /* <DEDUP_REMOVED lines=8> */
.L_x_15789:
[----:B------:R-:W-:Y:S05]  /*1dbd0*/  BSYNC B0 ;  /* 0x0000000000007941 */ /* 0x000fea0003800000 */
.L_x_15788:
        /* <DEDUP_REMOVED lines=9> */
.L_x_15790:
        /* <DEDUP_REMOVED lines=18> */
.L_x_15791:
[----:B------:R-:W-:Y:S01]  /*1dd90*/  IMAD.MOV.U32 R12, RZ, RZ, 0x2 ;  /* 0x00000002ff0c7424 */ /* 0x000fe200078e00ff */
[----:B------:R-:W-:-:S05]  /*1dda0*/  SEL R7, R14, RZ, P1 ;  /* 0x000000ff0e077207 */ /* 0x000fca0000800000 */
[----:B------:R-:W-:-:S04]  /*1ddb0*/  IMAD.IADD R3, R2, 0x1, R7 ;  /* 0x0000000102037824 */ /* 0x000fc800078e0207 */
[----:B------:R-:W-:-:S07]  /*1ddc0*/  IMAD.MOV.U32 R13, RZ, RZ, R3 ;  /* 0x000000ffff0d7224 */ /* 0x000fce00078e0003 */
[----:B------:R-:W-:Y:S05]  /*1ddd0*/  WARPSYNC.COLLECTIVE R15, `(.L_x_15792) ;  /* 0x000000000f087348 */ /* 0x000fea0003c00000 */
[----:B------:R0:W1:Y:S02]  /*1dde0*/  SHFL.UP P6, R14, R13, R12, R11 ;  /* 0x0400000c0d0e7389 */ /* 0x00006400000c000b */
[----:B01----:R-:W-:Y:S01]  /*1ddf0*/  ENDCOLLECTIVE ;  /* 0x000000000000791b */ /* 0x003fe20003800000 */
.L_x_15792:
[----:B------:R-:W-:Y:S01]  /*1de00*/  IMAD.MOV.U32 R12, RZ, RZ, 0x4 ;  /* 0x00000004ff0c7424 */ /* 0x000fe200078e00ff */
[----:B------:R-:W-:-:S05]  /*1de10*/  SEL R14, R14, RZ, P2 ;  /* 0x000000ff0e0e7207 */ /* 0x000fca0001000000 */
[----:B------:R-:W-:-:S04]  /*1de20*/  IMAD.IADD R3, R3, 0x1, R14 ;  /* 0x0000000103037824 */ /* 0x000fc800078e020e */
[----:B------:R-:W-:-:S07]  /*1de30*/  IMAD.MOV.U32 R13, RZ, RZ, R3 ;  /* 0x000000ffff0d7224 */ /* 0x000fce00078e0003 */
[----:B------:R-:W-:Y:S05]  /*1de40*/  WARPSYNC.COLLECTIVE R15, `(.L_x_15793) ;  /* 0x000000000f087348 */ /* 0x000fea0003c00000 */
[----:B------:R0:W1:Y:S02]  /*1de50*/  SHFL.UP P6, R14, R13, R12, R11 ;  /* 0x0400000c0d0e7389 */ /* 0x00006400000c000b */
[----:B01----:R-:W-:Y:S01]  /*1de60*/  ENDCOLLECTIVE ;  /* 0x000000000000791b */ /* 0x003fe20003800000 */
.L_x_15793:
[----:B------:R-:W-:Y:S01]  /*1de70*/  IMAD.MOV.U32 R12, RZ, RZ, 0x8 ;  /* 0x00000008ff0c7424 */ /* 0x000fe200078e00ff */
[----:B------:R-:W-:-:S05]  /*1de80*/  SEL R14, R14, RZ, P3 ;  /* 0x000000ff0e0e7207 */ /* 0x000fca0001800000 */
[----:B------:R-:W-:-:S04]  /*1de90*/  IMAD.IADD R3, R3, 0x1, R14 ;  /* 0x0000000103037824 */ /* 0x000fc800078e020e */
[----:B------:R-:W-:-:S07]  /*1dea0*/  IMAD.MOV.U32 R13, RZ, RZ, R3 ;  /* 0x000000ffff0d7224 */ /* 0x000fce00078e0003 */
[----:B------:R-:W-:Y:S05]  /*1deb0*/  WARPSYNC.COLLECTIVE R15, `(.L_x_15794) ;  /* 0x000000000f087348 */ /* 0x000fea0003c00000 */
[----:B------:R0:W1:Y:S02]  /*1dec0*/  SHFL.UP P6, R14, R13, R12, R11 ;  /* 0x0400000c0d0e7389 */ /* 0x00006400000c000b */
[----:B01----:R-:W-:Y:S01]  /*1ded0*/  ENDCOLLECTIVE ;  /* 0x000000000000791b */ /* 0x003fe20003800000 */
.L_x_15794:
[----:B------:R-:W-:Y:S02]  /*1dee0*/  MOV R12, 0x10 ;  /* 0x00000010000c7802 */ /* 0x000fe40000000f00 */
[----:B------:R-:W-:-:S05]  /*1def0*/  SEL R14, R14, RZ, P4 ;  /* 0x000000ff0e0e7207 */ /* 0x000fca0002000000 */
[----:B------:R-:W-:-:S04]  /*1df00*/  IMAD.IADD R3, R3, 0x1, R14 ;  /* 0x0000000103037824 */ /* 0x000fc800078e020e */
[----:B------:R-:W-:-:S07]  /*1df10*/  IMAD.MOV.U32 R13, RZ, RZ, R3 ;  /* 0x000000ffff0d7224 */ /* 0x000fce00078e0003 */
[----:B------:R-:W-:Y:S05]  /*1df20*/  WARPSYNC.COLLECTIVE R15, `(.L_x_15795) ;  /* 0x000000000f087348 */ /* 0x000fea0003c00000 */
[----:B------:R0:W1:Y:S02]  /*1df30*/  SHFL.UP P6, R14, R13, R12, R11 ;  /* 0x0400000c0d0e7389 */ /* 0x00006400000c000b */
[----:B01----:R-:W-:Y:S01]  /*1df40*/  ENDCOLLECTIVE ;  /* 0x000000000000791b */ /* 0x003fe20003800000 */
.L_x_15795:
        /* <DEDUP_REMOVED lines=8> */
.L_x_15796:
[----:B------:R-:W-:Y:S05]  /*1dfd0*/  BRA `(.L_x_15797) ;  /* 0xffffffbc003c7947 */ /* 0x000fea000383ffff */
.L_x_15653:
        /* <DEDUP_REMOVED lines=8> */
.L_x_15799:
[----:B------:R-:W-:Y:S05]  /*1e060*/  BSYNC B0 ;  /* 0x0000000000007941 */ /* 0x000fea0003800000 */
.L_x_15798:
        /* <DEDUP_REMOVED lines=9> */
.L_x_15800:
[----:B------:R-:W-:Y:S01]  /*1e100*/  IMAD.MOV.U32 R12, RZ, RZ, 0x4 ;  /* 0x00000004ff0c7424 */ /* 0x000fe200078e00ff */
[----:B------:R-:W-:-:S05]  /*1e110*/  SEL R14, R14, RZ, P2 ;  /* 0x000000ff0e0e7207 */ /* 0x000fca0001000000 */
[----:B------:R-:W-:-:S04]  /*1e120*/  IMAD.IADD R3, R3, 0x1, R14 ;  /* 0x0000000103037824 */ /* 0x000fc800078e020e */
[----:B------:R-:W-:-:S07]  /*1e130*/  IMAD.MOV.U32 R13, RZ, RZ, R3 ;  /* 0x000000ffff0d7224 */ /* 0x000fce00078e0003 */
[----:B------:R-:W-:Y:S05]  /*1e140*/  WARPSYNC.COLLECTIVE R15, `(.L_x_15801) ;  /* 0x000000000f087348 */ /* 0x000fea0003c00000 */
[----:B------:R0:W1:Y:S02]  /*1e150*/  SHFL.UP P6, R14, R13, R12, R11 ;  /* 0x0400000c0d0e7389 */ /* 0x00006400000c000b */
[----:B01----:R-:W-:Y:S01]  /*1e160*/  ENDCOLLECTIVE ;  /* 0x000000000000791b */ /* 0x003fe20003800000 */
.L_x_15801:
[----:B------:R-:W-:Y:S01]  /*1e170*/  IMAD.MOV.U32 R12, RZ, RZ, 0x8 ;  /* 0x00000008ff0c7424 */ /* 0x000fe200078e00ff */
[----:B------:R-:W-:-:S05]  /*1e180*/  SEL R14, R14, RZ, P3 ;  /* 0x000000ff0e0e7207 */ /* 0x000fca0001800000 */
[----:B------:R-:W-:-:S04]  /*1e190*/  IMAD.IADD R3, R3, 0x1, R14 ;  /* 0x0000000103037824 */ /* 0x000fc800078e020e */
[----:B------:R-:W-:-:S07]  /*1e1a0*/  IMAD.MOV.U32 R13, RZ, RZ, R3 ;  /* 0x000000ffff0d7224 */ /* 0x000fce00078e0003 */
[----:B------:R-:W-:Y:S05]  /*1e1b0*/  WARPSYNC.COLLECTIVE R15, `(.L_x_15802) ;  /* 0x000000000f087348 */ /* 0x000fea0003c00000 */
[----:B------:R0:W1:Y:S02]  /*1e1c0*/  SHFL.UP P6, R14, R13, R12, R11 ;  /* 0x0400000c0d0e7389 */ /* 0x00006400000c000b */
[----:B01----:R-:W-:Y:S01]  /*1e1d0*/  ENDCOLLECTIVE ;  /* 0x000000000000791b */ /* 0x003fe20003800000 */
.L_x_15802:
[----:B------:R-:W-:Y:S02]  /*1e1e0*/  MOV R12, 0x10 ;  /* 0x00000010000c7802 */ /* 0x000fe40000000f00 */
[----:B------:R-:W-:-:S05]  /*1e1f0*/  SEL R14, R14, RZ, P4 ;  /* 0x000000ff0e0e7207 */ /* 0x000fca0002000000 */
[----:B------:R-:W-:-:S04]  /*1e200*/  IMAD.IADD R3, R3, 0x1, R14 ;  /* 0x0000000103037824 */ /* 0x000fc800078e020e */
[----:B------:R-:W-:-:S07]  /*1e210*/  IMAD.MOV.U32 R13, RZ, RZ, R3 ;  /* 0x000000ffff0d7224 */ /* 0x000fce00078e0003 */
[----:B------:R-:W-:Y:S05]  /*1e220*/  WARPSYNC.COLLECTIVE R15, `(.L_x_15803) ;  /* 0x000000000f087348 */ /* 0x000fea0003c00000 */
[----:B------:R0:W1:Y:S02]  /*1e230*/  SHFL.UP P6, R14, R13, R12, R11 ;  /* 0x0400000c0d0e7389 */ /* 0x00006400000c000b */
[----:B01----:R-:W-:Y:S01]  /*1e240*/  ENDCOLLECTIVE ;  /* 0x000000000000791b */ /* 0x003fe20003800000 */
.L_x_15803:
        /* <DEDUP_REMOVED lines=8> */
.L_x_15804:
[----:B------:R-:W-:Y:S05]  /*1e2d0*/  BRA `(.L_x_15805) ;  /* 0xffffffbc00187947 */ /* 0x000fea000383ffff */
.L_x_15655:
[----:B------:R-:W-:Y:S01]  /*1e2e0*/  BSSY B0, `(.L_x_15806) ;  /* 0x0000006000007945 */ /* 0x000fe20003800000 */
[----:B------:R-:W-:Y:S01]  /*1e2f0*/  PLOP3.LUT P6, PT, P6, PT, PT, 0x8, 0x0 ;  /* 0x000000000000781c */ /* 0x000fe200037ce170 */
[----:B------:R-:W-:-:S12]  /*1e300*/  IMAD.MOV.U32 R15, RZ, RZ, -0x1 ;  /* 0xffffffffff0f7424 */ /* 0x000fd800078e00ff */
[----:B01---5:R-:W-:Y:S05]  /*1e310*/  WARPSYNC.COLLECTIVE R15, `(.L_x_15807) ;  /* 0x000000000f087348 */ /* 0x023fea0003c00000 */
[----:B------:R-:W-:Y:S01]  /*1e320*/  VOTE.ANY R14, PT, P6 ;  /* 0x00000000000e7806 */ /* 0x000fe200030e0100 */
[----:B01---5:R-:W-:Y:S06]  /*1e330*/  ENDCOLLECTIVE ;  /* 0x000000000000791b */ /* 0x023fec0003800000 */
.L_x_15807:
[----:B------:R-:W-:Y:S05]  /*1e340*/  BSYNC B0 ;  /* 0x0000000000007941 */ /* 0x000fea0003800000 */
.L_x_15806:
        /* <DEDUP_REMOVED lines=9> */
.L_x_15808:
[----:B------:R-:W-:Y:S01]  /*1e3e0*/  IMAD.MOV.U32 R17, RZ, RZ, R14 ;  /* 0x000000ffff117224 */ /* 0x000fe200078e000e */
[----:B------:R-:W-:Y:S06]  /*1e3f0*/  BRA `(.L_x_15809) ;  /* 0xffffffbc00087947 */ /* 0x000fec000383ffff */
.L_x_15657:
[----:B------:R-:W-:Y:S01]  /*1e400*/  BSSY B0, `(.L_x_15810) ;  /* 0x0000007000007945 */ /* 0x000fe20003800000 */
[----:B------:R-:W-:Y:S02]  /*1e410*/  IMAD.MOV.U32 R13, RZ, RZ, R3 ;  /* 0x000000ffff0d7224 */ /* 0x000fe400078e0003 */
[----:B0-----:R-:W-:Y:S02]  /*1e420*/  IMAD.MOV.U32 R11, RZ, RZ, 0x1f ;  /* 0x0000001fff0b7424 */ /* 0x001fe400078e00ff */
[----:B------:R-:W-:-:S07]  /*1e430*/  IMAD.MOV.U32 R15, RZ, RZ, -0x1 ;  /* 0xffffffffff0f7424 */ /* 0x000fce00078e00ff */
[----:B-123-5:R-:W-:Y:S05]  /*1e440*/  WARPSYNC.COLLECTIVE R15, `(.L_x_15811) ;  /* 0x000000000f087348 */ /* 0x02efea0003c00000 */
[----:B------:R0:W4:Y:S02]  /*1e450*/  SHFL.IDX P6, R14, R13, R12, R11 ;  /* 0x0000000c0d0e7389 */ /* 0x00012400000c000b */
[----:B012345:R-:W-:Y:S01]  /*1e460*/  ENDCOLLECTIVE ;  /* 0x000000000000791b */ /* 0x03ffe20003800000 */
.L_x_15811:
[----:B------:R-:W-:Y:S05]  /*1e470*/  BSYNC B0 ;  /* 0x0000000000007941 */ /* 0x000fea0003800000 */
.L_x_15810:
[----:B------:R-:W-:Y:S01]  /*1e480*/  IMAD.MOV.U32 R5, RZ, RZ, R14 ;  /* 0x000000ffff057224 */ /* 0x000fe200078e000e */
[----:B------:R-:W-:Y:S06]  /*1e490*/  BRA `(.L_x_15656) ;  /* 0xffffffb800fc7947 */ /* 0x000fec000383ffff */
.L_x_15661:
[----:B-1----:R1:W2:Y:S02]  /*1e4a0*/  SYNCS.PHASECHK.TRANS64.TRYWAIT P0, [R5+URZ+0x13220], R0 ;  /* 0x01322000050075a7 */ /* 0x0022a4000800017f */
[----:B--2---:R-:W-:Y:S05]  /*1e4b0*/  @!P0 NANOSLEEP.SYNCS 0x989680 ;  /* 0x009896800000895d */ /* 0x004fea0003900000 */
[----:B------:R-:W2:Y:S02]  /*1e4c0*/  @!P0 SYNCS.PHASECHK.TRANS64 P0, [R5+URZ+0x13220], R0 ;  /* 0x01322000050085a7 */ /* 0x000ea4000800007f */
[----:B--2---:R-:W-:Y:S05]  /*1e4d0*/  @!P0 BRA `(.L_x_15661) ;  /* 0xfffffffc00f08947 */ /* 0x004fea000383ffff */
[----:B------:R-:W-:Y:S05]  /*1e4e0*/  BRA `(.L_x_15812) ;  /* 0xffffffc0007c7947 */ /* 0x000fea000383ffff */
.L_x_15662:
        /* <DEDUP_REMOVED lines=11> */
.L_x_15814:
[----:B------:R-:W-:Y:S05]  /*1e5a0*/  BSYNC B0 ;  /* 0x0000000000007941 */ /* 0x000fea0003800000 */
.L_x_15813:
[----:B------:R-:W-:Y:S05]  /*1e5b0*/  BRA `(.L_x_15815) ;  /* 0xffffffc000647947 */ /* 0x000fea000383ffff */
.L_x_15663:
[----:B------:R-:W-:Y:S01]  /*1e5c0*/  BSSY B0, `(.L_x_15816) ;  /* 0x0000006000007945 */ /* 0x000fe20003800000 */
[----:B------:R-:W-:-:S07]  /*1e5d0*/  IMAD.MOV.U32 R15, RZ, RZ, -0x1 ;  /* 0xffffffffff0f7424 */ /* 0x000fce00078e00ff */
[----:B01---5:R-:W-:Y:S05]  /*1e5e0*/  WARPSYNC.COLLECTIVE R15, `(.L_x_15817) ;  /* 0x000000000f0c7348 */ /* 0x023fea0003c00000 */
[----:B------:R-:W-:Y:S02]  /*1e5f0*/  ELECT P6, UR62, PT ;  /* 0x00000000003e782f */ /* 0x000fe400038c0000 */
[----:B------:R-:W-:Y:S01]  /*1e600*/  MOV R14, UR62 ;  /* 0x0000003e000e7c02 */ /* 0x000fe20008000f00 */
[----:B01---5:R-:W-:Y:S10]  /*1e610*/  ENDCOLLECTIVE ;  /* 0x000000000000791b */ /* 0x023ff40003800000 */
.L_x_15817:
[----:B------:R-:W-:Y:S05]  /*1e620*/  BSYNC B0 ;  /* 0x0000000000007941 */ /* 0x000fea0003800000 */
.L_x_15816:
[----:B------:R-:W-:Y:S05]  /*1e630*/  BRA `(.L_x_15818) ;  /* 0xffffffc000587947 */ /* 0x000fea000383ffff */
.L_x_15665:
[----:B-1----:R1:W2:Y:S02]  /*1e640*/  SYNCS.PHASECHK.TRANS64.TRYWAIT P1, [R4+URZ+0x13240], R3 ;  /* 0x01324003040075a7 */ /* 0x0022a4000802017f */
[----:B--2---:R-:W-:Y:S05]  /*1e650*/  @!P1 NANOSLEEP.SYNCS 0x989680 ;  /* 0x009896800000995d */ /* 0x004fea0003900000 */
[----:B------:R-:W2:Y:S02]  /*1e660*/  @!P1 SYNCS.PHASECHK.TRANS64 P1, [R4+URZ+0x13240], R3 ;  /* 0x01324003040095a7 */ /* 0x000ea4000802007f */
[----:B--2---:R-:W-:Y:S05]  /*1e670*/  @!P1 BRA `(.L_x_15665) ;  /* 0xfffffffc00f09947 */ /* 0x004fea000383ffff */
[----:B------:R-:W-:Y:S05]  /*1e680*/  BRA `(.L_x_15819) ;  /* 0xffffffc000807947 */ /* 0x000fea000383ffff */
.L_x_15667:
[----:B--2---:R2:W3:Y:S02]  /*1e690*/  SYNCS.PHASECHK.TRANS64.TRYWAIT P1, [R5+URZ+0x13240], R0 ;  /* 0x01324000050075a7 */ /* 0x0044e4000802017f */
[----:B---3--:R-:W-:Y:S05]  /*1e6a0*/  @!P1 NANOSLEEP.SYNCS 0x989680 ;  /* 0x009896800000995d */ /* 0x008fea0003900000 */
[----:B------:R-:W3:Y:S02]  /*1e6b0*/  @!P1 SYNCS.PHASECHK.TRANS64 P1, [R5+URZ+0x13240], R0 ;  /* 0x01324000050095a7 */ /* 0x000ee4000802007f */
[----:B---3--:R-:W-:Y:S05]  /*1e6c0*/  @!P1 BRA `(.L_x_15667) ;  /* 0xfffffffc00f09947 */ /* 0x008fea000383ffff */
[----:B------:R-:W-:Y:S05]  /*1e6d0*/  BRA `(.L_x_15820) ;  /* 0xffffffc000907947 */ /* 0x000fea000383ffff */
.L_x_15669:
[----:B---3--:R3:W4:Y:S02]  /*1e6e0*/  SYNCS.PHASECHK.TRANS64.TRYWAIT P1, [R4+URZ+0x13260], R3 ;  /* 0x01326003040075a7 */ /* 0x008724000802017f */
[----:B----4-:R-:W-:Y:S05]  /*1e6f0*/  @!P1 NANOSLEEP.SYNCS 0x989680 ;  /* 0x009896800000995d */ /* 0x010fea0003900000 */
[----:B------:R-:W4:Y:S02]  /*1e700*/  @!P1 SYNCS.PHASECHK.TRANS64 P1, [R4+URZ+0x13260], R3 ;  /* 0x01326003040095a7 */ /* 0x000f24000802007f */
[----:B----4-:R-:W-:Y:S05]  /*1e710*/  @!P1 BRA `(.L_x_15669) ;  /* 0xfffffffc00f09947 */ /* 0x010fea000383ffff */
[----:B------:R-:W-:Y:S05]  /*1e720*/  BRA `(.L_x_15821) ;  /* 0xffffffc0008c7947 */ /* 0x000fea000383ffff */
.L_x_15671:
[----:B----4-:R4:W0:Y:S02]  /*1e730*/  SYNCS.PHASECHK.TRANS64.TRYWAIT P1, [R5+URZ+0x13260], R0 ;  /* 0x01326000050075a7 */ /* 0x010824000802017f */
[----:B0-----:R-:W-:Y:S05]  /*1e740*/  @!P1 NANOSLEEP.SYNCS 0x989680 ;  /* 0x009896800000995d */ /* 0x001fea0003900000 */
[----:B------:R-:W0:Y:S02]  /*1e750*/  @!P1 SYNCS.PHASECHK.TRANS64 P1, [R5+URZ+0x13260], R0 ;  /* 0x01326000050095a7 */ /* 0x000e24000802007f */
[----:B0-----:R-:W-:Y:S05]  /*1e760*/  @!P1 BRA `(.L_x_15671) ;  /* 0xfffffffc00f09947 */ /* 0x001fea000383ffff */
[----:B------:R-:W-:Y:S05]  /*1e770*/  BRA `(.L_x_15822) ;  /* 0xffffffc000887947 */ /* 0x000fea000383ffff */
.L_x_15673:
[----:B------:R0:W0:Y:S02]  /*1e780*/  SYNCS.PHASECHK.TRANS64.TRYWAIT P1, [R4+URZ+0x13280], R3 ;  /* 0x01328003040075a7 */ /* 0x000024000802017f */
[----:B0-----:R-:W-:Y:S05]  /*1e790*/  @!P1 NANOSLEEP.SYNCS 0x989680 ;  /* 0x009896800000995d */ /* 0x001fea0003900000 */
[----:B------:R-:W0:Y:S02]  /*1e7a0*/  @!P1 SYNCS.PHASECHK.TRANS64 P1, [R4+URZ+0x13280], R3 ;  /* 0x01328003040095a7 */ /* 0x000e24000802007f */
[----:B0-----:R-:W-:Y:S05]  /*1e7b0*/  @!P1 BRA `(.L_x_15673) ;  /* 0xfffffffc00f09947 */ /* 0x001fea000383ffff */
[----:B------:R-:W-:Y:S05]  /*1e7c0*/  BRA `(.L_x_15823) ;  /* 0xffffffc000847947 */ /* 0x000fea000383ffff */
.L_x_15824:
        /* <DEDUP_REMOVED lines=11> */
.L_x_15869:


//--------------------- .nv.global.init           --------------------------
	.section	.nv.global.init,"aw",@progbits
	.align	4
.nv.global.init:
	.type		_ZZN5flash28permute_output_fp8_VcolmajorIN4cute6TensorINS1_11ArrayEngineIN7cutlass10bfloat16_tELm96EEENS1_6LayoutINS1_5tupleIJNS8_IJNS1_1CILi2EEESA_NS9_ILi24EEEEEENS9_ILi1EEESD_EEENS8_IJNS8_IJSD_SA_NS9_ILi4EEEEEENS9_ILi0EEESH_EEEEEEEEEvRT_E9upper_map,@object
	.size		_ZZN5flash28permute_output_fp8_VcolmajorIN4cute6TensorINS1_11ArrayEngineIN7cutlass10bfloat16_tELm96EEENS1_6LayoutINS1_5tupleIJNS8_IJNS1_1CILi2EEESA_NS9_ILi24EEEEEENS9_ILi1EEESD_EEENS8_IJNS8_IJSD_SA_NS9_ILi4EEEEEENS9_ILi0EEESH_EEEEEEEEEvRT_E9upper_map,(_ZZN5flash28permute_output_fp8_VcolmajorIN4cute6TensorINS1_11ArrayEngineIN7cutlass10bfloat16_tELm32EEENS1_6LayoutINS1_5tupleIJNS8_IJNS1_1CILi2EEESA_NS9_ILi8EEEEEENS9_ILi1EEESD_EEENS8_IJNS8_IJSD_SA_NS9_ILi4EEEEEENS9_ILi0EEESH_EEEEEEEEEvRT_E9upper_map - _ZZN5flash28permute_output_fp8_VcolmajorIN4cute6TensorINS1_11ArrayEngineIN7cutlass10bfloat16_tELm96EEENS1_6LayoutINS1_5tupleIJNS8_IJNS1_1CILi2EEESA_NS9_ILi24EEEEEENS9_ILi1EEESD_EEENS8_IJNS8_IJSD_SA_NS9_ILi4EEEEEENS9_ILi0EEESH_EEEEEEEEEvRT_E9upper_map)
_ZZN5flash28permute_output_fp8_VcolmajorIN4cute6TensorINS1_11ArrayEngineIN7cutlass10bfloat16_tELm96EEENS1_6LayoutINS1_5tupleIJNS8_IJNS1_1CILi2EEESA_NS9_ILi24EEEEEENS9_ILi1EEESD_EEENS8_IJNS8_IJSD_SA_NS9_ILi4EEEEEENS9_ILi0EEESH_EEEEEEEEEvRT_E9upper_map:
        /*0000*/ 	.byte	0x00, 0x00, 0x00, 0x00, 0x02, 0x00, 0x00, 0x00, 0x03, 0x00, 0x00, 0x00, 0x01, 0x00, 0x00, 0x00
	.type		_ZZN5flash28permute_output_fp8_VcolmajorIN4cute6TensorINS1_11ArrayEngineIN7cutlass10bfloat16_tELm32EEENS1_6LayoutINS1_5tupleIJNS8_IJNS1_1CILi2EEESA_NS9_ILi8EEEEEENS9_ILi1EEESD_EEENS8_IJNS8_IJSD_SA_NS9_ILi4EEEEEENS9_ILi0EEESH_EEEEEEEEEvRT_E9upper_map,@object
	.size		_ZZN5flash28permute_output_fp8_VcolmajorIN4cute6TensorINS1_11ArrayEngineIN7cutlass10bfloat16_tELm32EEENS1_6LayoutINS1_5tupleIJNS8_IJNS1_1CILi2EEESA_NS9_ILi8EEEEEENS9_ILi1EEESD_EEENS8_IJNS8_IJSD_SA_NS9_ILi4EEEEEENS9_ILi0EEESH_EEEEEEEEEvRT_E9upper_map,(_ZZN5flash28permute_output_fp8_VcolmajorIN4cute6TensorINS1_11ArrayEngineIN7cutlass10bfloat16_tELm128EEENS1_6LayoutINS1_5tupleIJNS8_IJNS1_1CILi2EEESA_NS9_ILi32EEEEEENS9_ILi1EEESD_EEENS8_IJNS8_IJSD_SA_NS9_ILi4EEEEEENS9_ILi0EEESH_EEEEEEEEEvRT_E9upper_map - _ZZN5flash28permute_output_fp8_VcolmajorIN4cute6TensorINS1_11ArrayEngineIN7cutlass10bfloat16_tELm32EEENS1_6LayoutINS1_5tupleIJNS8_IJNS1_1CILi2EEESA_NS9_ILi8EEEEEENS9_ILi1EEESD_EEENS8_IJNS8_IJSD_SA_NS9_ILi4EEEEEENS9_ILi0EEESH_EEEEEEEEEvRT_E9upper_map)
_ZZN5flash28permute_output_fp8_VcolmajorIN4cute6TensorINS1_11ArrayEngineIN7cutlass10bfloat16_tELm32EEENS1_6LayoutINS1_5tupleIJNS8_IJNS1_1CILi2EEESA_NS9_ILi8EEEEEENS9_ILi1EEESD_EEENS8_IJNS8_IJSD_SA_NS9_ILi4EEEEEENS9_ILi0EEESH_EEEEEEEEEvRT_E9upper_map:
        /*0010*/ 	.byte	0x00, 0x00, 0x00, 0x00, 0x02, 0x00, 0x00, 0x00, 0x03, 0x00, 0x00, 0x00, 0x01, 0x00, 0x00, 0x00
	.type		_ZZN5flash28permute_output_fp8_VcolmajorIN4cute6TensorINS1_11ArrayEngineIN7cutlass10bfloat16_tELm128EEENS1_6LayoutINS1_5tupleIJNS8_IJNS1_1CILi2EEESA_NS9_ILi32EEEEEENS9_ILi1EEESD_EEENS8_IJNS8_IJSD_SA_NS9_ILi4EEEEEENS9_ILi0EEESH_EEEEEEEEEvRT_E9upper_map,@object
	.size		_ZZN5flash28permute_output_fp8_VcolmajorIN4cute6TensorINS1_11ArrayEngineIN7cutlass10bfloat16_tELm128EEENS1_6LayoutINS1_5tupleIJNS8_IJNS1_1CILi2EEESA_NS9_ILi32EEEEEENS9_ILi1EEESD_EEENS8_IJNS8_IJSD_SA_NS9_ILi4EEEEEENS9_ILi0EEESH_EEEEEEEEEvRT_E9upper_map,(_ZZN5flash28permute_output_fp8_VcolmajorIN4cute6TensorINS1_11ArrayEngineIN7cutlass10bfloat16_tELm64EEENS1_6LayoutINS1_5tupleIJNS8_IJNS1_1CILi2EEESA_NS9_ILi16EEEEEENS9_ILi1EEESD_EEENS8_IJNS8_IJSD_SA_NS9_ILi4EEEEEENS9_ILi0EEESH_EEEEEEEEEvRT_E9upper_map - _ZZN5flash28permute_output_fp8_VcolmajorIN4cute6TensorINS1_11ArrayEngineIN7cutlass10bfloat16_tELm128EEENS1_6LayoutINS1_5tupleIJNS8_IJNS1_1CILi2EEESA_NS9_ILi32EEEEEENS9_ILi1EEESD_EEENS8_IJNS8_IJSD_SA_NS9_ILi4EEEEEENS9_ILi0EEESH_EEEEEEEEEvRT_E9upper_map)
_ZZN5flash28permute_output_fp8_VcolmajorIN4cute6TensorINS1_11ArrayEngineIN7cutlass10bfloat16_tELm128EEENS1_6LayoutINS1_5tupleIJNS8_IJNS1_1CILi2EEESA_NS9_ILi32EEEEEENS9_ILi1EEESD_EEENS8_IJNS8_IJSD_SA_NS9_ILi4EEEEEENS9_ILi0EEESH_EEEEEEEEEvRT_E9upper_map:
        /*0020*/ 	.byte	0x00, 0x00, 0x00, 0x00, 0x02, 0x00, 0x00, 0x00, 0x03, 0x00, 0x00, 0x00, 0x01, 0x00, 0x00, 0x00
	.type		_ZZN5flash28permute_output_fp8_VcolmajorIN4cute6TensorINS1_11ArrayEngineIN7cutlass10bfloat16_tELm64EEENS1_6LayoutINS1_5tupleIJNS8_IJNS1_1CILi2EEESA_NS9_ILi16EEEEEENS9_ILi1EEESD_EEENS8_IJNS8_IJSD_SA_NS9_ILi4EEEEEENS9_ILi0EEESH_EEEEEEEEEvRT_E9upper_map,@object
	.size		_ZZN5flash28permute_output_fp8_VcolmajorIN4cute6TensorINS1_11ArrayEngineIN7cutlass10bfloat16_tELm64EEENS1_6LayoutINS1_5tupleIJNS8_IJNS1_1CILi2EEESA_NS9_ILi16EEEEEENS9_ILi1EEESD_EEENS8_IJNS8_IJSD_SA_NS9_ILi4EEEEEENS9_ILi0EEESH_EEEEEEEEEvRT_E9upper_map,(_ZZN5flash28permute_output_fp8_VcolmajorIN4cute6TensorINS1_11ArrayEngineIN7cutlass10bfloat16_tELm48EEENS1_6LayoutINS1_5tupleIJNS8_IJNS1_1CILi2EEESA_NS9_ILi12EEEEEENS9_ILi1EEESD_EEENS8_IJNS8_IJSD_SA_NS9_ILi4EEEEEENS9_ILi0EEESH_EEEEEEEEEvRT_E9upper_map - _ZZN5flash28permute_output_fp8_VcolmajorIN4cute6TensorINS1_11ArrayEngineIN7cutlass10bfloat16_tELm64EEENS1_6LayoutINS1_5tupleIJNS8_IJNS1_1CILi2EEESA_NS9_ILi16EEEEEENS9_ILi1EEESD_EEENS8_IJNS8_IJSD_SA_NS9_ILi4EEEEEENS9_ILi0EEESH_EEEEEEEEEvRT_E9upper_map)
_ZZN5flash28permute_output_fp8_VcolmajorIN4cute6TensorINS1_11ArrayEngineIN7cutlass10bfloat16_tELm64EEENS1_6LayoutINS1_5tupleIJNS8_IJNS1_1CILi2EEESA_NS9_ILi16EEEEEENS9_ILi1EEESD_EEENS8_IJNS8_IJSD_SA_NS9_ILi4EEEEEENS9_ILi0EEESH_EEEEEEEEEvRT_E9upper_map:
        /*0030*/ 	.byte	0x00, 0x00, 0x00, 0x00, 0x02, 0x00, 0x00, 0x00, 0x03, 0x00, 0x00, 0x00, 0x01, 0x00, 0x00, 0x00
	.type		_ZZN5flash28permute_output_fp8_VcolmajorIN4cute6TensorINS1_11ArrayEngineIN7cutlass10bfloat16_tELm48EEENS1_6LayoutINS1_5tupleIJNS8_IJNS1_1CILi2EEESA_NS9_ILi12EEEEEENS9_ILi1EEESD_EEENS8_IJNS8_IJSD_SA_NS9_ILi4EEEEEENS9_ILi0EEESH_EEEEEEEEEvRT_E9upper_map,@object
	.size		_ZZN5flash28permute_output_fp8_VcolmajorIN4cute6TensorINS1_11ArrayEngineIN7cutlass10bfloat16_tELm48EEENS1_6LayoutINS1_5tupleIJNS8_IJNS1_1CILi2EEESA_NS9_ILi12EEEEEENS9_ILi1EEESD_EEENS8_IJNS8_IJSD_SA_NS9_ILi4EEEEEENS9_ILi0EEESH_EEEEEEEEEvRT_E9upper_map,($str$23 - _ZZN5flash28permute_output_fp8_VcolmajorIN4cute6TensorINS1_11ArrayEngineIN7cutlass10bfloat16_tELm48EEENS1_6LayoutINS1_5tupleIJNS8_IJNS1_1CILi2EEESA_NS9_ILi12EEEEEENS9_ILi1EEESD_EEENS8_IJNS8_IJSD_SA_NS9_ILi4EEEEEENS9_ILi0EEESH_EEEEEEEEEvRT_E9upper_map)
_ZZN5flash28permute_output_fp8_VcolmajorIN4cute6TensorINS1_11ArrayEngineIN7cutlass10bfloat16_tELm48EEENS1_6LayoutINS1_5tupleIJNS8_IJNS1_1CILi2EEESA_NS9_ILi12EEEEEENS9_ILi1EEESD_EEENS8_IJNS8_IJSD_SA_NS9_ILi4EEEEEENS9_ILi0EEESH_EEEEEEEEEvRT_E9upper_map:
        /*0040*/ 	.byte	0x00, 0x00, 0x00, 0x00, 0x02, 0x00, 0x00, 0x00, 0x03, 0x00, 0x00, 0x00, 0x01, 0x00, 0x00, 0x00
	.type		$str$23,@object
	.size		$str$23,($str$24 - $str$23)
$str$23:
        /*0050*/ 	.byte	0x28, 0x61, 0x64, 0x64, 0x72, 0x65, 0x73, 0x73, 0x20, 0x26, 0x20, 0x6d, 0x61, 0x73, 0x6b, 0x29
        /*0060*/ 	.byte	0x20, 0x3d, 0x3d, 0x20, 0x30, 0x00
	.type		$str$24,@object
	.size		$str$24,(__unnamed_5 - $str$24)
$str$24:
        /*0066*/ 	.byte	0x2f, 0x74, 0x6d, 0x70, 0x2f, 0x6f, 0x73, 0x73, 0x5f, 0x6b, 0x65, 0x72, 0x6e, 0x65, 0x6c, 0x73
        /*0076*/ 	.byte	0x5f, 0x73, 0x72, 0x63, 0x2f, 0x66, 0x6c, 0x61, 0x73, 0x68, 0x5f, 0x61, 0x74, 0x74, 0x65, 0x6e
        /*0086*/ 	.byte	0x74, 0x69, 0x6f, 0x6e, 0x2f, 0x63, 0x73, 0x72, 0x63, 0x2f, 0x63, 0x75, 0x74, 0x6c, 0x61, 0x73
        /*0096*/ 	.byte	0x73, 0x2f, 0x69, 0x6e, 0x63, 0x6c, 0x75, 0x64, 0x65, 0x2f, 0x63, 0x75, 0x74, 0x65, 0x2f, 0x70
        /*00a6*/ 	.byte	0x6f, 0x69, 0x6e, 0x74, 0x65, 0x72, 0x5f, 0x66, 0x6c, 0x61, 0x67, 0x67, 0x65, 0x64, 0x2e, 0x68
        /*00b6*/ 	.byte	0x70, 0x70, 0x00
	.type		__unnamed_5,@object
	.size		__unnamed_5,(__unnamed_37 - __unnamed_5)
__unnamed_5:
        /* <DEDUP_REMOVED lines=24> */
        /*0239*/ 	.byte	0x26, 0x5d, 0x00
	.type		__unnamed_37,@object
	.size		__unnamed_37,(__unnamed_17 - __unnamed_37)
__unnamed_37:
        /* <DEDUP_REMOVED lines=25> */
	.type		__unnamed_17,@object
	.size		__unnamed_17,(__unnamed_12 - __unnamed_17)
__unnamed_17:
        /* <DEDUP_REMOVED lines=24> */
        /*053f*/ 	.byte	0x3e, 0x3e, 0x20, 0x26, 0x5d, 0x00
	.type		__unnamed_12,@object
	.size		__unnamed_12,(__unnamed_11 - __unnamed_12)
__unnamed_12:
        /* <DEDUP_REMOVED lines=25> */
	.type		__unnamed_11,@object
	.size		__unnamed_11,(__unnamed_18 - __unnamed_11)
__unnamed_11:
        /* <DEDUP_REMOVED lines=25> */
	.type		__unnamed_18,@object
	.size		__unnamed_18,(__unnamed_23 - __unnamed_18)
__unnamed_18:
        /* <DEDUP_REMOVED lines=25> */
	.type		__unnamed_23,@object
	.size		__unnamed_23,(__unnamed_6 - __unnamed_23)
__unnamed_23:
        /* <DEDUP_REMOVED lines=25> */
	.type		__unnamed_6,@object
	.size		__unnamed_6,(__unnamed_32 - __unnamed_6)
__unnamed_6:
        /* <DEDUP_REMOVED lines=25> */
	.type		__unnamed_32,@object
	.size		__unnamed_32,(__unnamed_4 - __unnamed_32)
__unnamed_32:
        /* <DEDUP_REMOVED lines=24> */
        /*0e63*/ 	.byte	0x34, 0x3e, 0x3e, 0x3e, 0x3e, 0x3e, 0x20, 0x26, 0x5d, 0x00
	.type		__unnamed_4,@object
	.size		__unnamed_4,(__unnamed_35 - __unnamed_4)
__unnamed_4:
        /* <DEDUP_REMOVED lines=28> */
        /*102d*/ 	.byte	0x3a, 0x43, 0x3c, 0x31, 0x30, 0x32, 0x34, 0x30, 0x3e, 0x3e, 0x3e, 0x3e, 0x3e, 0x5d, 0x00
	.type		__unnamed_35,@object
	.size		__unnamed_35,(__unnamed_2 - __unnamed_35)
__unnamed_35:
        /* <DEDUP_REMOVED lines=29> */
	.type		__unnamed_2,@object
	.size		__unnamed_2,(__unnamed_3 - __unnamed_2)
__unnamed_2:
        /* <DEDUP_REMOVED lines=29> */
	.type		__unnamed_3,@object
	.size		__unnamed_3,(__unnamed_1 - __unnamed_3)
__unnamed_3:
        /* <DEDUP_REMOVED lines=29> */
        /*15aa*/ 	.byte	0x00
	.type		__unnamed_1,@object
	.size		__unnamed_1,(__unnamed_10 - __unnamed_1)
__unnamed_1:
        /* <DEDUP_REMOVED lines=30> */
	.type		__unnamed_10,@object
	.size		__unnamed_10,(__unnamed_27 - __unnamed_10)
__unnamed_10:
        /* <DEDUP_REMOVED lines=29> */
        /*194c*/ 	.byte	0x5d, 0x00
	.type		__unnamed_27,@object
	.size		__unnamed_27,(__unnamed_8 - __unnamed_27)
__unnamed_27:
        /* <DEDUP_REMOVED lines=30> */
	.type		__unnamed_8,@object
	.size		__unnamed_8,(__unnamed_15 - __unnamed_8)
__unnamed_8:
        /* <DEDUP_REMOVED lines=30> */
	.type		__unnamed_15,@object
	.size		__unnamed_15,(__unnamed_25 - __unnamed_15)
__unnamed_15:
        /* <DEDUP_REMOVED lines=30> */
	.type		__unnamed_25,@object
	.size		__unnamed_25,(__unnamed_21 - __unnamed_25)
__unnamed_25:
        /* <DEDUP_REMOVED lines=30> */
	.type		__unnamed_21,@object
	.size		__unnamed_21,(__unnamed_14 - __unnamed_21)
__unnamed_21:
        /* <DEDUP_REMOVED lines=30> */
	.type		__unnamed_14,@object
	.size		__unnamed_14,(__unnamed_9 - __unnamed_14)
__unnamed_14:
        /* <DEDUP_REMOVED lines=30> */
	.type		__unnamed_9,@object
	.size		__unnamed_9,(__unnamed_30 - __unnamed_9)
__unnamed_9:
        /* <DEDUP_REMOVED lines=30> */
	.type		__unnamed_30,@object
	.size		__unnamed_30,(__unnamed_16 - __unnamed_30)
__unnamed_30:
        /* <DEDUP_REMOVED lines=30> */
	.type		__unnamed_16,@object
	.size		__unnamed_16,(__unnamed_26 - __unnamed_16)
__unnamed_16:
        /* <DEDUP_REMOVED lines=30> */
	.type		__unnamed_26,@object
	.size		__unnamed_26,(__unnamed_20 - __unnamed_26)
__unnamed_26:
        /* <DEDUP_REMOVED lines=30> */
	.type		__unnamed_20,@object
	.size		__unnamed_20,(__unnamed_22 - __unnamed_20)
__unnamed_20:
        /* <DEDUP_REMOVED lines=30> */
	.type		__unnamed_22,@object
	.size		__unnamed_22,(__unnamed_34 - __unnamed_22)
__unnamed_22:
        /* <DEDUP_REMOVED lines=30> */
	.type		__unnamed_34,@object
	.size		__unnamed_34,(__unnamed_13 - __unnamed_34)
__unnamed_34:
        /* <DEDUP_REMOVED lines=30> */
	.type		__unnamed_13,@object
	.size		__unnamed_13,(__unnamed_36 - __unnamed_13)
__unnamed_13:
        /* <DEDUP_REMOVED lines=30> */
	.type		__unnamed_36,@object
	.size		__unnamed_36,(__unnamed_24 - __unnamed_36)
__unnamed_36:
        /* <DEDUP_REMOVED lines=30> */
	.type		__unnamed_24,@object
	.size		__unnamed_24,(__unnamed_7 - __unnamed_24)
__unnamed_24:
        /* <DEDUP_REMOVED lines=30> */
	.type		__unnamed_7,@object
	.size		__unnamed_7,(__unnamed_19 - __unnamed_7)
__unnamed_7:
        /* <DEDUP_REMOVED lines=30> */
	.type		__unnamed_19,@object
	.size		__unnamed_19,(__unnamed_31 - __unnamed_19)
__unnamed_19:
        /* <DEDUP_REMOVED lines=29> */
        /*3a1c*/ 	.byte	0x3e, 0x20, 0x26, 0x5d, 0x00
	.type		__unnamed_31,@object
	.size		__unnamed_31,(__unnamed_29 - __unnamed_31)
__unnamed_31:
        /* <DEDUP_REMOVED lines=30> */
	.type		__unnamed_29,@object
	.size		__unnamed_29,(__unnamed_33 - __unnamed_29)
__unnamed_29:
        /* <DEDUP_REMOVED lines=30> */
	.type		__unnamed_33,@object
	.size		__unnamed_33,(__unnamed_28 - __unnamed_33)
__unnamed_33:
        /* <DEDUP_REMOVED lines=30> */
	.type		__unnamed_28,@object
	.size		__unnamed_28,(.L_31 - __unnamed_28)
__unnamed_28:
        /* <DEDUP_REMOVED lines=29> */
        /*4173*/ 	.byte	0x3e, 0x3e, 0x3e, 0x3e, 0x20, 0x26, 0x5d, 0x00
.L_31:


//--------------------- .nv.shared._ZN7cutlass13device_kernelIN5flash11enable_sm90INS1_16FlashAttnFwdSm90INS1_25CollectiveMainloopFwdSm90ILi2EN4cute5tupleIJNS5_1CILi1EEES8_S8_EEENS6_IJNS7_ILi128EEESA_NS7_ILi256EEEEEELi256ENS_12float_e4m3_tEfNS_4arch4Sm90ELb0ELb0ELb0ELb0ELb1ELb0ELb0ELb1ELb0ELb1ELb0ELb0EEENS1_21CollectiveEpilogueFwdINS6_IJSA_SB_SA_EEES9_NS_10bfloat16_tESF_Li256ELb0ELb1ELb0ELb1EEENS1_29StaticPersistentTileSchedulerILb0EEEEEEEEEvNT_6ParamsE --------------------------
	.section	.nv.shared._ZN7cutlass13device_kernelIN5flash11enable_sm90INS1_16FlashAttnFwdSm90INS1_25CollectiveMainloopFwdSm90ILi2EN4cute5tupleIJNS5_1CILi1EEES8_S8_EEENS6_IJNS7_ILi128EEESA_NS7_ILi256EEEEEELi256ENS_12float_e4m3_tEfNS_4arch4Sm90ELb0ELb0ELb0ELb0ELb1ELb0ELb0ELb1ELb0ELb1ELb0ELb0EEENS1_21CollectiveEpilogueFwdINS6_IJSA_SB_SA_EEES9_NS_10bfloat16_tESF_Li256ELb0ELb1ELb0ELb1EEENS1_29StaticPersistentTileSchedulerILb0EEEEEEEEEvNT_6ParamsE,"aw",@nobits
	.sectionflags	@""
	.align	16
	.zero		1024


//--------------------- .nv.shared.reserved.0     --------------------------
	.section	.nv.shared.reserved.0,"aw",@nobits
	.weak		__nv_reservedSMEM_offset_0_alias
	.size		__nv_reservedSMEM_offset_0_alias, 0, 0
	.other		__nv_reservedSMEM_offset_0_alias,@"STO_CUDA_RESERVED_SHARED STV_DEFAULT"
__nv_reservedSMEM_offset_0_alias:
	.zero		0


//--------------------- .nv.global                --------------------------
	.section	.nv.global,"aw",@nobits
.nv.global:
	.type		_ZN72_INTERNAL_39bee7f1_36_flash_fwd_hdimall_e4m3_paged_sm90_cu_a6473388_36394cute1_E,@object
	.size		_ZN72_INTERNAL_39bee7f1_36_flash_fwd_hdimall_e4m3_paged_sm90_cu_a6473388_36394cute1_E,(_ZN72_INTERNAL_39bee7f1_36_flash_fwd_hdimall_e4m3_paged_sm90_cu_a6473388_36394cuda3std3__45__cpo6cbeginE - _ZN72_INTERNAL_39bee7f1_36_flash_fwd_hdimall_e4m3_paged_sm90_cu_a6473388_36394cute1_E)
_ZN72_INTERNAL_39bee7f1_36_flash_fwd_hdimall_e4m3_paged_sm90_cu_a6473388_36394cute1_E:
	.zero		1
	.type		_ZN72_INTERNAL_39bee7f1_36_flash_fwd_hdimall_e4m3_paged_sm90_cu_a6473388_36394cuda3std3__45__cpo6cbeginE,@object
	.size		_ZN72_INTERNAL_39bee7f1_36_flash_fwd_hdimall_e4m3_paged_sm90_cu_a6473388_36394cuda3std3__45__cpo6cbeginE,(_ZN72_INTERNAL_39bee7f1_36_flash_fwd_hdimall_e4m3_paged_sm90_cu_a6473388_36394cuda3std3__48in_placeE - _ZN72_INTERNAL_39bee7f1_36_flash_fwd_hdimall_e4m3_paged_sm90_cu_a6473388_36394cuda3std3__45__cpo6cbeginE)
_ZN72_INTERNAL_39bee7f1_36_flash_fwd_hdimall_e4m3_paged_sm90_cu_a6473388_36394cuda3std3__45__cpo6cbeginE:
	.zero		1
	.type		_ZN72_INTERNAL_39bee7f1_36_flash_fwd_hdimall_e4m3_paged_sm90_cu_a6473388_36394cuda3std3__48in_placeE,@object
	.size		_ZN72_INTERNAL_39bee7f1_36_flash_fwd_hdimall_e4m3_paged_sm90_cu_a6473388_36394cuda3std3__48in_placeE,(_ZN72_INTERNAL_39bee7f1_36_flash_fwd_hdimall_e4m3_paged_sm90_cu_a6473388_36394cuda3std6ranges3__45__cpo9iter_moveE - _ZN72_INTERNAL_39bee7f1_36_flash_fwd_hdimall_e4m3_paged_sm90_cu_a6473388_36394cuda3std3__48in_placeE)
_ZN72_INTERNAL_39bee7f1_36_flash_fwd_hdimall_e4m3_paged_sm90_cu_a6473388_36394cuda3std3__48in_placeE:
	.zero		1
	.type		_ZN72_INTERNAL_39bee7f1_36_flash_fwd_hdimall_e4m3_paged_sm90_cu_a6473388_36394cuda3std6ranges3__45__cpo9iter_moveE,@object
	.size		_ZN72_INTERNAL_39bee7f1_36_flash_fwd_hdimall_e4m3_paged_sm90_cu_a6473388_36394cuda3std6ranges3__45__cpo9iter_moveE,(_ZN72_INTERNAL_39bee7f1_36_flash_fwd_hdimall_e4m3_paged_sm90_cu_a6473388_36394cuda3std3__45__cpo5beginE - _ZN72_INTERNAL_39bee7f1_36_flash_fwd_hdimall_e4m3_paged_sm90_cu_a6473388_36394cuda3std6ranges3__45__cpo9iter_moveE)
_ZN72_INTERNAL_39bee7f1_36_flash_fwd_hdimall_e4m3_paged_sm90_cu_a6473388_36394cuda3std6ranges3__45__cpo9iter_moveE:
	.zero		1
	.type		_ZN72_INTERNAL_39bee7f1_36_flash_fwd_hdimall_e4m3_paged_sm90_cu_a6473388_36394cuda3std3__45__cpo5beginE,@object
	.size		_ZN72_INTERNAL_39bee7f1_36_flash_fwd_hdimall_e4m3_paged_sm90_cu_a6473388_36394cuda3std3__45__cpo5beginE,(_ZN72_INTERNAL_39bee7f1_36_flash_fwd_hdimall_e4m3_paged_sm90_cu_a6473388_36394cuda3std3__474_GLOBAL__N__39bee7f1_36_flash_fwd_hdimall_e4m3_paged_sm90_cu_a6473388_36396ignoreE - _ZN72_INTERNAL_39bee7f1_36_flash_fwd_hdimall_e4m3_paged_sm90_cu_a6473388_36394cuda3std3__45__cpo5beginE)
_ZN72_INTERNAL_39bee7f1_36_flash_fwd_hdimall_e4m3_paged_sm90_cu_a6473388_36394cuda3std3__45__cpo5beginE:
	.zero		1
	.type		_ZN72_INTERNAL_39bee7f1_36_flash_fwd_hdimall_e4m3_paged_sm90_cu_a6473388_36394cuda3std3__474_GLOBAL__N__39bee7f1_36_flash_fwd_hdimall_e4m3_paged_sm90_cu_a6473388_36396ignoreE,@object
	.size		_ZN72_INTERNAL_39bee7f1_36_flash_fwd_hdimall_e4m3_paged_sm90_cu_a6473388_36394cuda3std3__474_GLOBAL__N__39bee7f1_36_flash_fwd_hdimall_e4m3_paged_sm90_cu_a6473388_36396ignoreE,(_ZN72_INTERNAL_39bee7f1_36_flash_fwd_hdimall_e4m3_paged_sm90_cu_a6473388_36394cute7productE - _ZN72_INTERNAL_39bee7f1_36_flash_fwd_hdimall_e4m3_paged_sm90_cu_a6473388_36394cuda3std3__474_GLOBAL__N__39bee7f1_36_flash_fwd_hdimall_e4m3_paged_sm90_cu_a6473388_36396ignoreE)
_ZN72_INTERNAL_39bee7f1_36_flash_fwd_hdimall_e4m3_paged_sm90_cu_a6473388_36394cuda3std3__474_GLOBAL__N__39bee7f1_36_flash_fwd_hdimall_e4m3_paged_sm90_cu_a6473388_36396ignoreE:
	.zero		1
	.type		_ZN72_INTERNAL_39bee7f1_36_flash_fwd_hdimall_e4m3_paged_sm90_cu_a6473388_36394cute7productE,@object
	.size		_ZN72_INTERNAL_39bee7f1_36_flash_fwd_hdimall_e4m3_paged_sm90_cu_a6473388_36394cute7productE,(_ZN72_INTERNAL_39bee7f1_36_flash_fwd_hdimall_e4m3_paged_sm90_cu_a6473388_36394cuda3std3__45__cpo3endE - _ZN72_INTERNAL_39bee7f1_36_flash_fwd_hdimall_e4m3_paged_sm90_cu_a6473388_36394cute7productE)
_ZN72_INTERNAL_39bee7f1_36_flash_fwd_hdimall_e4m3_paged_sm90_cu_a6473388_36394cute7productE:
	.zero		1
	.type		_ZN72_INTERNAL_39bee7f1_36_flash_fwd_hdimall_e4m3_paged_sm90_cu_a6473388_36394cuda3std3__45__cpo3endE,@object
	.size		_ZN72_INTERNAL_39bee7f1_36_flash_fwd_hdimall_e4m3_paged_sm90_cu_a6473388_36394cuda3std3__45__cpo3endE,(_ZN72_INTERNAL_39bee7f1_36_flash_fwd_hdimall_e4m3_paged_sm90_cu_a6473388_36394cuda3std3__419piecewise_constructE - _ZN72_INTERNAL_39bee7f1_36_flash_fwd_hdimall_e4m3_paged_sm90_cu_a6473388_36394cuda3std3__45__cpo3endE)
_ZN72_INTERNAL_39bee7f1_36_flash_fwd_hdimall_e4m3_paged_sm90_cu_a6473388_36394cuda3std3__45__cpo3endE:
	.zero		1
	.type		_ZN72_INTERNAL_39bee7f1_36_flash_fwd_hdimall_e4m3_paged_sm90_cu_a6473388_36394cuda3std3__419piecewise_constructE,@object
	.size		_ZN72_INTERNAL_39bee7f1_36_flash_fwd_hdimall_e4m3_paged_sm90_cu_a6473388_36394cuda3std3__419piecewise_constructE,(_ZN72_INTERNAL_39bee7f1_36_flash_fwd_hdimall_e4m3_paged_sm90_cu_a6473388_36394cuda3std3__45__cpo4cendE - _ZN72_INTERNAL_39bee7f1_36_flash_fwd_hdimall_e4m3_paged_sm90_cu_a6473388_36394cuda3std3__419piecewise_constructE)
_ZN72_INTERNAL_39bee7f1_36_flash_fwd_hdimall_e4m3_paged_sm90_cu_a6473388_36394cuda3std3__419piecewise_constructE:
	.zero		1
	.type		_ZN72_INTERNAL_39bee7f1_36_flash_fwd_hdimall_e4m3_paged_sm90_cu_a6473388_36394cuda3std3__45__cpo4cendE,@object
	.size		_ZN72_INTERNAL_39bee7f1_36_flash_fwd_hdimall_e4m3_paged_sm90_cu_a6473388_36394cuda3std3__45__cpo4cendE,(_ZN72_INTERNAL_39bee7f1_36_flash_fwd_hdimall_e4m3_paged_sm90_cu_a6473388_36394cuda3std6ranges3__45__cpo4swapE - _ZN72_INTERNAL_39bee7f1_36_flash_fwd_hdimall_e4m3_paged_sm90_cu_a6473388_36394cuda3std3__45__cpo4cendE)
_ZN72_INTERNAL_39bee7f1_36_flash_fwd_hdimall_e4m3_paged_sm90_cu_a6473388_36394cuda3std3__45__cpo4cendE:
	.zero		1
	.type		_ZN72_INTERNAL_39bee7f1_36_flash_fwd_hdimall_e4m3_paged_sm90_cu_a6473388_36394cuda3std6ranges3__45__cpo4swapE,@object
	.size		_ZN72_INTERNAL_39bee7f1_36_flash_fwd_hdimall_e4m3_paged_sm90_cu_a6473388_36394cuda3std6ranges3__45__cpo4swapE,(.L_49 - _ZN72_INTERNAL_39bee7f1_36_flash_fwd_hdimall_e4m3_paged_sm90_cu_a6473388_36394cuda3std6ranges3__45__cpo4swapE)
_ZN72_INTERNAL_39bee7f1_36_flash_fwd_hdimall_e4m3_paged_sm90_cu_a6473388_36394cuda3std6ranges3__45__cpo4swapE:
	.zero		1
.L_49:


//--------------------- .nv.shared._ZN7cutlass13device_kernelIN5flash11enable_sm90INS1_16FlashAttnFwdSm90INS1_25CollectiveMainloopFwdSm90ILi2EN4cute5tupleIJNS5_1CILi1EEES8_S8_EEENS6_IJNS7_ILi128EEESA_NS7_ILi256EEEEEELi256ENS_12float_e4m3_tEfNS_4arch4Sm90ELb0ELb0ELb0ELb1ELb1ELb0ELb0ELb1ELb0ELb1ELb0ELb0EEENS1_21CollectiveEpilogueFwdINS6_IJSA_SB_SA_EEES9_NS_10bfloat16_tESF_Li256ELb1ELb1ELb0ELb1EEENS1_36VarlenDynamicPersistentTileSchedulerILi128ELi128ELi256ELi128ELb0ELb1ELb1ELb0ELb1ELb1EEEEEEEEEvNT_6ParamsE --------------------------
	.section	.nv.shared._ZN7cutlass13device_kernelIN5flash11enable_sm90INS1_16FlashAttnFwdSm90INS1_25CollectiveMainloopFwdSm90ILi2EN4cute5tupleIJNS5_1CILi1EEES8_S8_EEENS6_IJNS7_ILi128EEESA_NS7_ILi256EEEEEELi256ENS_12float_e4m3_tEfNS_4arch4Sm90ELb0ELb0ELb0ELb1ELb1ELb0ELb0ELb1ELb0ELb1ELb0ELb0EEENS1_21CollectiveEpilogueFwdINS6_IJSA_SB_SA_EEES9_NS_10bfloat16_tESF_Li256ELb1ELb1ELb0ELb1EEENS1_36VarlenDynamicPersistentTileSchedulerILi128ELi128ELi256ELi128ELb0ELb1ELb1ELb0ELb1ELb1EEEEEEEEEvNT_6ParamsE,"aw",@nobits
	.sectionflags	@""
	.align	16
	.zero		1024


//--------------------- .nv.shared._ZN7cutlass13device_kernelIN5flash11enable_sm90INS1_16FlashAttnFwdSm90INS1_25CollectiveMainloopFwdSm90ILi2EN4cute5tupleIJNS5_1CILi1EEES8_S8_EEENS6_IJNS7_ILi128EEESA_NS7_ILi256EEEEEELi256ENS_12float_e4m3_tEfNS_4arch4Sm90ELb0ELb0ELb0ELb1ELb1ELb1ELb0ELb1ELb0ELb1ELb0ELb0EEENS1_21CollectiveEpilogueFwdINS6_IJSA_SB_SA_EEES9_NS_10bfloat16_tESF_Li256ELb1ELb1ELb0ELb1EEENS1_36VarlenDynamicPersistentTileSchedulerILi128ELi128ELi256ELi128ELb0ELb1ELb1ELb0ELb1ELb1EEEEEEEEEvNT_6ParamsE --------------------------
	.section	.nv.shared._ZN7cutlass13device_kernelIN5flash11enable_sm90INS1_16FlashAttnFwdSm90INS1_25CollectiveMainloopFwdSm90ILi2EN4cute5tupleIJNS5_1CILi1EEES8_S8_EEENS6_IJNS7_ILi128EEESA_NS7_ILi256EEEEEELi256ENS_12float_e4m3_tEfNS_4arch4Sm90ELb0ELb0ELb0ELb1ELb1ELb1ELb0ELb1ELb0ELb1ELb0ELb0EEENS1_21CollectiveEpilogueFwdINS6_IJSA_SB_SA_EEES9_NS_10bfloat16_tESF_Li256ELb1ELb1ELb0ELb1EEENS1_36VarlenDynamicPersistentTileSchedulerILi128ELi128ELi256ELi128ELb0ELb1ELb1ELb0ELb1ELb1EEEEEEEEEvNT_6ParamsE,"aw",@nobits
	.sectionflags	@""
	.align	16
	.zero		1024


//--------------------- .nv.shared._ZN7cutlass13device_kernelIN5flash11enable_sm90INS1_16FlashAttnFwdSm90INS1_25CollectiveMainloopFwdSm90ILi2EN4cute5tupleIJNS5_1CILi1EEES8_S8_EEENS6_IJNS7_ILi128EEENS7_ILi64EEENS7_ILi256EEEEEELi256ENS_12float_e4m3_tEfNS_4arch4Sm90ELb0ELb1ELb0ELb0ELb1ELb0ELb0ELb1ELb0ELb1ELb0ELb0EEENS1_21CollectiveEpilogueFwdINS6_IJSA_SC_SB_EEES9_NS_10bfloat16_tESG_Li256ELb0ELb1ELb0ELb1EEENS1_30DynamicPersistentTileSchedulerILi256ELi128ELb0ELb1ELb1EEEEEEEEEvNT_6ParamsE --------------------------
	.section	.nv.shared._ZN7cutlass13device_kernelIN5flash11enable_sm90INS1_16FlashAttnFwdSm90INS1_25CollectiveMainloopFwdSm90ILi2EN4cute5tupleIJNS5_1CILi1EEES8_S8_EEENS6_IJNS7_ILi128EEENS7_ILi64EEENS7_ILi256EEEEEELi256ENS_12float_e4m3_tEfNS_4arch4Sm90ELb0ELb1ELb0ELb0ELb1ELb0ELb0ELb1ELb0ELb1ELb0ELb0EEENS1_21CollectiveEpilogueFwdINS6_IJSA_SC_SB_EEES9_NS_10bfloat16_tESG_Li256ELb0ELb1ELb0ELb1EEENS1_30DynamicPersistentTileSchedulerILi256ELi128ELb0ELb1ELb1EEEEEEEEEvNT_6ParamsE,"aw",@nobits
	.sectionflags	@""
	.align	16
	.zero		1024


//--------------------- .nv.shared._ZN7cutlass13device_kernelIN5flash11enable_sm90INS1_16FlashAttnFwdSm90INS1_25CollectiveMainloopFwdSm90ILi2EN4cute5tupleIJNS5_1CILi1EEES8_S8_EEENS6_IJNS7_ILi128EEENS7_ILi64EEENS7_ILi256EEEEEELi256ENS_12float_e4m3_tEfNS_4arch4Sm90ELb0ELb1ELb0ELb1ELb1ELb0ELb0ELb1ELb0ELb1ELb0ELb0EEENS1_21CollectiveEpilogueFwdINS6_IJSA_SC_SB_EEES9_NS_10bfloat16_tESG_Li256ELb1ELb1ELb0ELb1EEENS1_36VarlenDynamicPersistentTileSchedulerILi128ELi64ELi256ELi128ELb0ELb1ELb1ELb1ELb0ELb1EEEEEEEEEvNT_6ParamsE --------------------------
	.section	.nv.shared._ZN7cutlass13device_kernelIN5flash11enable_sm90INS1_16FlashAttnFwdSm90INS1_25CollectiveMainloopFwdSm90ILi2EN4cute5tupleIJNS5_1CILi1EEES8_S8_EEENS6_IJNS7_ILi128EEENS7_ILi64EEENS7_ILi256EEEEEELi256ENS_12float_e4m3_tEfNS_4arch4Sm90ELb0ELb1ELb0ELb1ELb1ELb0ELb0ELb1ELb0ELb1ELb0ELb0EEENS1_21CollectiveEpilogueFwdINS6_IJSA_SC_SB_EEES9_NS_10bfloat16_tESG_Li256ELb1ELb1ELb0ELb1EEENS1_36VarlenDynamicPersistentTileSchedulerILi128ELi64ELi256ELi128ELb0ELb1ELb1ELb1ELb0ELb1EEEEEEEEEvNT_6ParamsE,"aw",@nobits
	.sectionflags	@""
	.align	16
	.zero		1024


//--------------------- .nv.shared._ZN7cutlass13device_kernelIN5flash11enable_sm90INS1_16FlashAttnFwdSm90INS1_25CollectiveMainloopFwdSm90ILi2EN4cute5tupleIJNS5_1CILi1EEES8_S8_EEENS6_IJNS7_ILi128EEENS7_ILi64EEENS7_ILi256EEEEEELi256ENS_12float_e4m3_tEfNS_4arch4Sm90ELb0ELb1ELb0ELb1ELb1ELb1ELb0ELb1ELb0ELb1ELb0ELb0EEENS1_21CollectiveEpilogueFwdINS6_IJSA_SC_SB_EEES9_NS_10bfloat16_tESG_Li256ELb1ELb1ELb0ELb1EEENS1_36VarlenDynamicPersistentTileSchedulerILi128ELi64ELi256ELi128ELb0ELb1ELb1ELb1ELb0ELb1EEEEEEEEEvNT_6ParamsE --------------------------
	.section	.nv.shared._ZN7cutlass13device_kernelIN5flash11enable_sm90INS1_16FlashAttnFwdSm90INS1_25CollectiveMainloopFwdSm90ILi2EN4cute5tupleIJNS5_1CILi1EEES8_S8_EEENS6_IJNS7_ILi128EEENS7_ILi64EEENS7_ILi256EEEEEELi256ENS_12float_e4m3_tEfNS_4arch4Sm90ELb0ELb1ELb0ELb1ELb1ELb1ELb0ELb1ELb0ELb1ELb0ELb0EEENS1_21CollectiveEpilogueFwdINS6_IJSA_SC_SB_EEES9_NS_10bfloat16_tESG_Li256ELb1ELb1ELb0ELb1EEENS1_36VarlenDynamicPersistentTileSchedulerILi128ELi64ELi256ELi128ELb0ELb1ELb1ELb1ELb0ELb1EEEEEEEEEvNT_6ParamsE,"aw",@nobits
	.sectionflags	@""
	.align	16
	.zero		1024


//--------------------- .nv.shared._ZN7cutlass13device_kernelIN5flash11enable_sm90INS1_16FlashAttnFwdSm90INS1_25CollectiveMainloopFwdSm90ILi2EN4cute5tupleIJNS5_1CILi1EEES8_S8_EEENS6_IJNS7_ILi128EEESA_NS7_ILi256EEEEEELi256ENS_12float_e4m3_tEfNS_4arch4Sm90ELb1ELb0ELb0ELb0ELb1ELb0ELb0ELb1ELb0ELb1ELb0ELb0EEENS1_21CollectiveEpilogueFwdINS6_IJSA_SB_SA_EEES9_NS_10bfloat16_tESF_Li256ELb0ELb1ELb0ELb1EEENS1_30DynamicPersistentTileSchedulerILi256ELi128ELb0ELb1ELb1EEEEEEEEEvNT_6ParamsE --------------------------
	.section	.nv.shared._ZN7cutlass13device_kernelIN5flash11enable_sm90INS1_16FlashAttnFwdSm90INS1_25CollectiveMainloopFwdSm90ILi2EN4cute5tupleIJNS5_1CILi1EEES8_S8_EEENS6_IJNS7_ILi128EEESA_NS7_ILi256EEEEEELi256ENS_12float_e4m3_tEfNS_4arch4Sm90ELb1ELb0ELb0ELb0ELb1ELb0ELb0ELb1ELb0ELb1ELb0ELb0EEENS1_21CollectiveEpilogueFwdINS6_IJSA_SB_SA_EEES9_NS_10bfloat16_tESF_Li256ELb0ELb1ELb0ELb1EEENS1_30DynamicPersistentTileSchedulerILi256ELi128ELb0ELb1ELb1EEEEEEEEEvNT_6ParamsE,"aw",@nobits
	.sectionflags	@""
	.align	16
	.zero		1024


//--------------------- .nv.shared._ZN7cutlass13device_kernelIN5flash11enable_sm90INS1_16FlashAttnFwdSm90INS1_25CollectiveMainloopFwdSm90ILi2EN4cute5tupleIJNS5_1CILi1EEES8_S8_EEENS6_IJNS7_ILi128EEESA_NS7_ILi256EEEEEELi256ENS_12float_e4m3_tEfNS_4arch4Sm90ELb1ELb0ELb0ELb1ELb1ELb0ELb0ELb1ELb0ELb1ELb0ELb0EEENS1_21CollectiveEpilogueFwdINS6_IJSA_SB_SA_EEES9_NS_10bfloat16_tESF_Li256ELb1ELb1ELb0ELb1EEENS1_36VarlenDynamicPersistentTileSchedulerILi128ELi128ELi256ELi128ELb0ELb1ELb1ELb1ELb1ELb1EEEEEEEEEvNT_6ParamsE --------------------------
	.section	.nv.shared._ZN7cutlass13device_kernelIN5flash11enable_sm90INS1_16FlashAttnFwdSm90INS1_25CollectiveMainloopFwdSm90ILi2EN4cute5tupleIJNS5_1CILi1EEES8_S8_EEENS6_IJNS7_ILi128EEESA_NS7_ILi256EEEEEELi256ENS_12float_e4m3_tEfNS_4arch4Sm90ELb1ELb0ELb0ELb1ELb1ELb0ELb0ELb1ELb0ELb1ELb0ELb0EEENS1_21CollectiveEpilogueFwdINS6_IJSA_SB_SA_EEES9_NS_10bfloat16_tESF_Li256ELb1ELb1ELb0ELb1EEENS1_36VarlenDynamicPersistentTileSchedulerILi128ELi128ELi256ELi128ELb0ELb1ELb1ELb1ELb1ELb1EEEEEEEEEvNT_6ParamsE,"aw",@nobits
	.sectionflags	@""
	.align	16
	.zero		1024


//--------------------- .nv.shared._ZN7cutlass13device_kernelIN5flash11enable_sm90INS1_16FlashAttnFwdSm90INS1_25CollectiveMainloopFwdSm90ILi2EN4cute5tupleIJNS5_1CILi1EEES8_S8_EEENS6_IJNS7_ILi128EEESA_NS7_ILi256EEEEEELi256ENS_12float_e4m3_tEfNS_4arch4Sm90ELb1ELb0ELb0ELb1ELb1ELb1ELb0ELb1ELb0ELb1ELb0ELb0EEENS1_21CollectiveEpilogueFwdINS6_IJSA_SB_SA_EEES9_NS_10bfloat16_tESF_Li256ELb1ELb1ELb0ELb1EEENS1_36VarlenDynamicPersistentTileSchedulerILi128ELi128ELi256ELi128ELb0ELb1ELb1ELb1ELb1ELb1EEEEEEEEEvNT_6ParamsE --------------------------
	.section	.nv.shared._ZN7cutlass13device_kernelIN5flash11enable_sm90INS1_16FlashAttnFwdSm90INS1_25CollectiveMainloopFwdSm90ILi2EN4cute5tupleIJNS5_1CILi1EEES8_S8_EEENS6_IJNS7_ILi128EEESA_NS7_ILi256EEEEEELi256ENS_12float_e4m3_tEfNS_4arch4Sm90ELb1ELb0ELb0ELb1ELb1ELb1ELb0ELb1ELb0ELb1ELb0ELb0EEENS1_21CollectiveEpilogueFwdINS6_IJSA_SB_SA_EEES9_NS_10bfloat16_tESF_Li256ELb1ELb1ELb0ELb1EEENS1_36VarlenDynamicPersistentTileSchedulerILi128ELi128ELi256ELi128ELb0ELb1ELb1ELb1ELb1ELb1EEEEEEEEEvNT_6ParamsE,"aw",@nobits
	.sectionflags	@""
	.align	16
	.zero		1024


//--------------------- .nv.shared._ZN7cutlass13device_kernelIN5flash11enable_sm90INS1_16FlashAttnFwdSm90INS1_25CollectiveMainloopFwdSm90ILi2EN4cute5tupleIJNS5_1CILi1EEES8_S8_EEENS6_IJNS7_ILi128EEENS7_ILi160EEENS7_ILi192EEEEEELi192ENS_12float_e4m3_tEfNS_4arch4Sm90ELb0ELb0ELb0ELb0ELb1ELb0ELb0ELb1ELb1ELb1ELb0ELb0EEENS1_21CollectiveEpilogueFwdINS6_IJSA_SC_SB_EEES9_NS_10bfloat16_tESG_Li256ELb0ELb1ELb0ELb1EEENS1_29StaticPersistentTileSchedulerILb0EEEEEEEEEvNT_6ParamsE --------------------------
	.section	.nv.shared._ZN7cutlass13device_kernelIN5flash11enable_sm90INS1_16FlashAttnFwdSm90INS1_25CollectiveMainloopFwdSm90ILi2EN4cute5tupleIJNS5_1CILi1EEES8_S8_EEENS6_IJNS7_ILi128EEENS7_ILi160EEENS7_ILi192EEEEEELi192ENS_12float_e4m3_tEfNS_4arch4Sm90ELb0ELb0ELb0ELb0ELb1ELb0ELb0ELb1ELb1ELb1ELb0ELb0EEENS1_21CollectiveEpilogueFwdINS6_IJSA_SC_SB_EEES9_NS_10bfloat16_tESG_Li256ELb0ELb1ELb0ELb1EEENS1_29StaticPersistentTileSchedulerILb0EEEEEEEEEvNT_6ParamsE,"aw",@nobits
	.sectionflags	@""
	.align	16
	.zero		1024


//--------------------- .nv.shared._ZN7cutlass13device_kernelIN5flash11enable_sm90INS1_16FlashAttnFwdSm90INS1_25CollectiveMainloopFwdSm90ILi2EN4cute5tupleIJNS5_1CILi1EEES8_S8_EEENS6_IJNS7_ILi128EEENS7_ILi160EEENS7_ILi192EEEEEELi192ENS_12float_e4m3_tEfNS_4arch4Sm90ELb0ELb0ELb0ELb1ELb1ELb0ELb0ELb1ELb1ELb1ELb0ELb0EEENS1_21CollectiveEpilogueFwdINS6_IJSA_SC_SB_EEES9_NS_10bfloat16_tESG_Li256ELb1ELb1ELb0ELb1EEENS1_36VarlenDynamicPersistentTileSchedulerILi128ELi160ELi256ELi128ELb0ELb1ELb1ELb0ELb1ELb1EEEEEEEEEvNT_6ParamsE --------------------------
	.section	.nv.shared._ZN7cutlass13device_kernelIN5flash11enable_sm90INS1_16FlashAttnFwdSm90INS1_25CollectiveMainloopFwdSm90ILi2EN4cute5tupleIJNS5_1CILi1EEES8_S8_EEENS6_IJNS7_ILi128EEENS7_ILi160EEENS7_ILi192EEEEEELi192ENS_12float_e4m3_tEfNS_4arch4Sm90ELb0ELb0ELb0ELb1ELb1ELb0ELb0ELb1ELb1ELb1ELb0ELb0EEENS1_21CollectiveEpilogueFwdINS6_IJSA_SC_SB_EEES9_NS_10bfloat16_tESG_Li256ELb1ELb1ELb0ELb1EEENS1_36VarlenDynamicPersistentTileSchedulerILi128ELi160ELi256ELi128ELb0ELb1ELb1ELb0ELb1ELb1EEEEEEEEEvNT_6ParamsE,"aw",@nobits
	.sectionflags	@""
	.align	16
	.zero		1024


//--------------------- .nv.shared._ZN7cutlass13device_kernelIN5flash11enable_sm90INS1_16FlashAttnFwdSm90INS1_25CollectiveMainloopFwdSm90ILi2EN4cute5tupleIJNS5_1CILi1EEES8_S8_EEENS6_IJNS7_ILi128EEENS7_ILi160EEENS7_ILi192EEEEEELi192ENS_12float_e4m3_tEfNS_4arch4Sm90ELb0ELb0ELb0ELb1ELb1ELb1ELb0ELb1ELb1ELb1ELb0ELb0EEENS1_21CollectiveEpilogueFwdINS6_IJSA_SC_SB_EEES9_NS_10bfloat16_tESG_Li256ELb1ELb1ELb0ELb1EEENS1_36VarlenDynamicPersistentTileSchedulerILi128ELi160ELi256ELi128ELb0ELb1ELb1ELb0ELb1ELb1EEEEEEEEEvNT_6ParamsE --------------------------
	.section	.nv.shared._ZN7cutlass13device_kernelIN5flash11enable_sm90INS1_16FlashAttnFwdSm90INS1_25CollectiveMainloopFwdSm90ILi2EN4cute5tupleIJNS5_1CILi1EEES8_S8_EEENS6_IJNS7_ILi128EEENS7_ILi160EEENS7_ILi192EEEEEELi192ENS_12float_e4m3_tEfNS_4arch4Sm90ELb0ELb0ELb0ELb1ELb1ELb1ELb0ELb1ELb1ELb1ELb0ELb0EEENS1_21CollectiveEpilogueFwdINS6_IJSA_SC_SB_EEES9_NS_10bfloat16_tESG_Li256ELb1ELb1ELb0ELb1EEENS1_36VarlenDynamicPersistentTileSchedulerILi128ELi160ELi256ELi128ELb0ELb1ELb1ELb0ELb1ELb1EEEEEEEEEvNT_6ParamsE,"aw",@nobits
	.sectionflags	@""
	.align	16
	.zero		1024


//--------------------- .nv.shared._ZN7cutlass13device_kernelIN5flash11enable_sm90INS1_16FlashAttnFwdSm90INS1_25CollectiveMainloopFwdSm90ILi2EN4cute5tupleIJNS5_1CILi1EEES8_S8_EEENS6_IJNS7_ILi128EEESA_NS7_ILi192EEEEEELi192ENS_12float_e4m3_tEfNS_4arch4Sm90ELb0ELb1ELb0ELb0ELb1ELb0ELb0ELb1ELb1ELb1ELb0ELb0EEENS1_21CollectiveEpilogueFwdINS6_IJSA_SB_SA_EEES9_NS_10bfloat16_tESF_Li256ELb0ELb1ELb0ELb1EEENS1_30DynamicPersistentTileSchedulerILi256ELi128ELb0ELb1ELb1EEEEEEEEEvNT_6ParamsE --------------------------
	.section	.nv.shared._ZN7cutlass13device_kernelIN5flash11enable_sm90INS1_16FlashAttnFwdSm90INS1_25CollectiveMainloopFwdSm90ILi2EN4cute5tupleIJNS5_1CILi1EEES8_S8_EEENS6_IJNS7_ILi128EEESA_NS7_ILi192EEEEEELi192ENS_12float_e4m3_tEfNS_4arch4Sm90ELb0ELb1ELb0ELb0ELb1ELb0ELb0ELb1ELb1ELb1ELb0ELb0EEENS1_21CollectiveEpilogueFwdINS6_IJSA_SB_SA_EEES9_NS_10bfloat16_tESF_Li256ELb0ELb1ELb0ELb1EEENS1_30DynamicPersistentTileSchedulerILi256ELi128ELb0ELb1ELb1EEEEEEEEEvNT_6ParamsE,"aw",@nobits
	.sectionflags	@""
	.align	16
	.zero		1024


//--------------------- .nv.shared._ZN7cutlass13device_kernelIN5flash11enable_sm90INS1_16FlashAttnFwdSm90INS1_25CollectiveMainloopFwdSm90ILi2EN4cute5tupleIJNS5_1CILi1EEES8_S8_EEENS6_IJNS7_ILi128EEESA_NS7_ILi192EEEEEELi192ENS_12float_e4m3_tEfNS_4arch4Sm90ELb0ELb1ELb0ELb1ELb1ELb0ELb0ELb1ELb1ELb1ELb0ELb0EEENS1_21CollectiveEpilogueFwdINS6_IJSA_SB_SA_EEES9_NS_10bfloat16_tESF_Li256ELb1ELb1ELb0ELb1EEENS1_36VarlenDynamicPersistentTileSchedulerILi128ELi128ELi256ELi128ELb0ELb1ELb1ELb1ELb0ELb1EEEEEEEEEvNT_6ParamsE --------------------------
	.section	.nv.shared._ZN7cutlass13device_kernelIN5flash11enable_sm90INS1_16FlashAttnFwdSm90INS1_25CollectiveMainloopFwdSm90ILi2EN4cute5tupleIJNS5_1CILi1EEES8_S8_EEENS6_IJNS7_ILi128EEESA_NS7_ILi192EEEEEELi192ENS_12float_e4m3_tEfNS_4arch4Sm90ELb0ELb1ELb0ELb1ELb1ELb0ELb0ELb1ELb1ELb1ELb0ELb0EEENS1_21CollectiveEpilogueFwdINS6_IJSA_SB_SA_EEES9_NS_10bfloat16_tESF_Li256ELb1ELb1ELb0ELb1EEENS1_36VarlenDynamicPersistentTileSchedulerILi128ELi128ELi256ELi128ELb0ELb1ELb1ELb1ELb0ELb1EEEEEEEEEvNT_6ParamsE,"aw",@nobits
	.sectionflags	@""
	.align	16
	.zero		1024


//--------------------- .nv.shared._ZN7cutlass13device_kernelIN5flash11enable_sm90INS1_16FlashAttnFwdSm90INS1_25CollectiveMainloopFwdSm90ILi2EN4cute5tupleIJNS5_1CILi1EEES8_S8_EEENS6_IJNS7_ILi128EEESA_NS7_ILi192EEEEEELi192ENS_12float_e4m3_tEfNS_4arch4Sm90ELb0ELb1ELb0ELb1ELb1ELb1ELb0ELb1ELb1ELb1ELb0ELb0EEENS1_21CollectiveEpilogueFwdINS6_IJSA_SB_SA_EEES9_NS_10bfloat16_tESF_Li256ELb1ELb1ELb0ELb1EEENS1_36VarlenDynamicPersistentTileSchedulerILi128ELi128ELi256ELi128ELb0ELb1ELb1ELb1ELb0ELb1EEEEEEEEEvNT_6ParamsE --------------------------
	.section	.nv.shared._ZN7cutlass13device_kernelIN5flash11enable_sm90INS1_16FlashAttnFwdSm90INS1_25CollectiveMainloopFwdSm90ILi2EN4cute5tupleIJNS5_1CILi1EEES8_S8_EEENS6_IJNS7_ILi128EEESA_NS7_ILi192EEEEEELi192ENS_12float_e4m3_tEfNS_4arch4Sm90ELb0ELb1ELb0ELb1ELb1ELb1ELb0ELb1ELb1ELb1ELb0ELb0EEENS1_21CollectiveEpilogueFwdINS6_IJSA_SB_SA_EEES9_NS_10bfloat16_tESF_Li256ELb1ELb1ELb0ELb1EEENS1_36VarlenDynamicPersistentTileSchedulerILi128ELi128ELi256ELi128ELb0ELb1ELb1ELb1ELb0ELb1EEEEEEEEEvNT_6ParamsE,"aw",@nobits
	.sectionflags	@""
	.align	16
	.zero		1024


//--------------------- .nv.shared._ZN7cutlass13device_kernelIN5flash11enable_sm90INS1_16FlashAttnFwdSm90INS1_25CollectiveMainloopFwdSm90ILi2EN4cute5tupleIJNS5_1CILi1EEES8_S8_EEENS6_IJNS7_ILi128EEENS7_ILi160EEENS7_ILi192EEEEEELi192ENS_12float_e4m3_tEfNS_4arch4Sm90ELb1ELb0ELb0ELb0ELb1ELb0ELb0ELb1ELb1ELb1ELb0ELb0EEENS1_21CollectiveEpilogueFwdINS6_IJSA_SC_SB_EEES9_NS_10bfloat16_tESG_Li256ELb0ELb1ELb0ELb1EEENS1_30DynamicPersistentTileSchedulerILi256ELi128ELb0ELb1ELb1EEEEEEEEEvNT_6ParamsE --------------------------
	.section	.nv.shared._ZN7cutlass13device_kernelIN5flash11enable_sm90INS1_16FlashAttnFwdSm90INS1_25CollectiveMainloopFwdSm90ILi2EN4cute5tupleIJNS5_1CILi1EEES8_S8_EEENS6_IJNS7_ILi128EEENS7_ILi160EEENS7_ILi192EEEEEELi192ENS_12float_e4m3_tEfNS_4arch4Sm90ELb1ELb0ELb0ELb0ELb1ELb0ELb0ELb1ELb1ELb1ELb0ELb0EEENS1_21CollectiveEpilogueFwdINS6_IJSA_SC_SB_EEES9_NS_10bfloat16_tESG_Li256ELb0ELb1ELb0ELb1EEENS1_30DynamicPersistentTileSchedulerILi256ELi128ELb0ELb1ELb1EEEEEEEEEvNT_6ParamsE,"aw",@nobits
	.sectionflags	@""
	.align	16
	.zero		1024


//--------------------- .nv.shared._ZN7cutlass13device_kernelIN5flash11enable_sm90INS1_16FlashAttnFwdSm90INS1_25CollectiveMainloopFwdSm90ILi2EN4cute5tupleIJNS5_1CILi1EEES8_S8_EEENS6_IJNS7_ILi128EEENS7_ILi160EEENS7_ILi192EEEEEELi192ENS_12float_e4m3_tEfNS_4arch4Sm90ELb1ELb0ELb0ELb1ELb1ELb0ELb0ELb1ELb1ELb1ELb0ELb0EEENS1_21CollectiveEpilogueFwdINS6_IJSA_SC_SB_EEES9_NS_10bfloat16_tESG_Li256ELb1ELb1ELb0ELb1EEENS1_36VarlenDynamicPersistentTileSchedulerILi128ELi160ELi256ELi128ELb0ELb1ELb1ELb1ELb1ELb1EEEEEEEEEvNT_6ParamsE --------------------------
	.section	.nv.shared._ZN7cutlass13device_kernelIN5flash11enable_sm90INS1_16FlashAttnFwdSm90INS1_25CollectiveMainloopFwdSm90ILi2EN4cute5tupleIJNS5_1CILi1EEES8_S8_EEENS6_IJNS7_ILi128EEENS7_ILi160EEENS7_ILi192EEEEEELi192ENS_12float_e4m3_tEfNS_4arch4Sm90ELb1ELb0ELb0ELb1ELb1ELb0ELb0ELb1ELb1ELb1ELb0ELb0EEENS1_21CollectiveEpilogueFwdINS6_IJSA_SC_SB_EEES9_NS_10bfloat16_tESG_Li256ELb1ELb1ELb0ELb1EEENS1_36VarlenDynamicPersistentTileSchedulerILi128ELi160ELi256ELi128ELb0ELb1ELb1ELb1ELb1ELb1EEEEEEEEEvNT_6ParamsE,"aw",@nobits
	.sectionflags	@""
	.align	16
	.zero		1024


//--------------------- .nv.shared._ZN7cutlass13device_kernelIN5flash11enable_sm90INS1_16FlashAttnFwdSm90INS1_25CollectiveMainloopFwdSm90ILi2EN4cute5tupleIJNS5_1CILi1EEES8_S8_EEENS6_IJNS7_ILi128EEENS7_ILi160EEENS7_ILi192EEEEEELi192ENS_12float_e4m3_tEfNS_4arch4Sm90ELb1ELb0ELb0ELb1ELb1ELb1ELb0ELb1ELb1ELb1ELb0ELb0EEENS1_21CollectiveEpilogueFwdINS6_IJSA_SC_SB_EEES9_NS_10bfloat16_tESG_Li256ELb1ELb1ELb0ELb1EEENS1_36VarlenDynamicPersistentTileSchedulerILi128ELi160ELi256ELi128ELb0ELb1ELb1ELb1ELb1ELb1EEEEEEEEEvNT_6ParamsE --------------------------
	.section	.nv.shared._ZN7cutlass13device_kernelIN5flash11enable_sm90INS1_16FlashAttnFwdSm90INS1_25CollectiveMainloopFwdSm90ILi2EN4cute5tupleIJNS5_1CILi1EEES8_S8_EEENS6_IJNS7_ILi128EEENS7_ILi160EEENS7_ILi192EEEEEELi192ENS_12float_e4m3_tEfNS_4arch4Sm90ELb1ELb0ELb0ELb1ELb1ELb1ELb0ELb1ELb1ELb1ELb0ELb0EEENS1_21CollectiveEpilogueFwdINS6_IJSA_SC_SB_EEES9_NS_10bfloat16_tESG_Li256ELb1ELb1ELb0ELb1EEENS1_36VarlenDynamicPersistentTileSchedulerILi128ELi160ELi256ELi128ELb0ELb1ELb1ELb1ELb1ELb1EEEEEEEEEvNT_6ParamsE,"aw",@nobits
	.sectionflags	@""
	.align	16
	.zero		1024


//--------------------- .nv.shared._ZN7cutlass13device_kernelIN5flash11enable_sm90INS1_16FlashAttnFwdSm90INS1_25CollectiveMainloopFwdSm90ILi2EN4cute5tupleIJNS5_1CILi1EEES8_S8_EEENS6_IJNS7_ILi128EEENS7_ILi160EEESA_EEELi128ENS_12float_e4m3_tEfNS_4arch4Sm90ELb0ELb0ELb0ELb0ELb1ELb0ELb0ELb1ELb1ELb1ELb0ELb0EEENS1_21CollectiveEpilogueFwdINS6_IJSA_SA_SB_EEES9_NS_10bfloat16_tESF_Li256ELb0ELb1ELb0ELb1EEENS1_29StaticPersistentTileSchedulerILb0EEEEEEEEEvNT_6ParamsE --------------------------
	.section	.nv.shared._ZN7cutlass13device_kernelIN5flash11enable_sm90INS1_16FlashAttnFwdSm90INS1_25CollectiveMainloopFwdSm90ILi2EN4cute5tupleIJNS5_1CILi1EEES8_S8_EEENS6_IJNS7_ILi128EEENS7_ILi160EEESA_EEELi128ENS_12float_e4m3_tEfNS_4arch4Sm90ELb0ELb0ELb0ELb0ELb1ELb0ELb0ELb1ELb1ELb1ELb0ELb0EEENS1_21CollectiveEpilogueFwdINS6_IJSA_SA_SB_EEES9_NS_10bfloat16_tESF_Li256ELb0ELb1ELb0ELb1EEENS1_29StaticPersistentTileSchedulerILb0EEEEEEEEEvNT_6ParamsE,"aw",@nobits
	.sectionflags	@""
	.align	16
	.zero		1024


//--------------------- .nv.shared._ZN7cutlass13device_kernelIN5flash11enable_sm90INS1_16FlashAttnFwdSm90INS1_25CollectiveMainloopFwdSm90ILi2EN4cute5tupleIJNS5_1CILi1EEES8_S8_EEENS6_IJNS7_ILi128EEENS7_ILi160EEESA_EEELi128ENS_12float_e4m3_tEfNS_4arch4Sm90ELb0ELb0ELb0ELb1ELb1ELb0ELb0ELb1ELb1ELb1ELb0ELb0EEENS1_21CollectiveEpilogueFwdINS6_IJSA_SA_SB_EEES9_NS_10bfloat16_tESF_Li256ELb1ELb1ELb0ELb1EEENS1_36VarlenDynamicPersistentTileSchedulerILi128ELi160ELi256ELi128ELb0ELb1ELb1ELb0ELb1ELb1EEEEEEEEEvNT_6ParamsE --------------------------
	.section	.nv.shared._ZN7cutlass13device_kernelIN5flash11enable_sm90INS1_16FlashAttnFwdSm90INS1_25CollectiveMainloopFwdSm90ILi2EN4cute5tupleIJNS5_1CILi1EEES8_S8_EEENS6_IJNS7_ILi128EEENS7_ILi160EEESA_EEELi128ENS_12float_e4m3_tEfNS_4arch4Sm90ELb0ELb0ELb0ELb1ELb1ELb0ELb0ELb1ELb1ELb1ELb0ELb0EEENS1_21CollectiveEpilogueFwdINS6_IJSA_SA_SB_EEES9_NS_10bfloat16_tESF_Li256ELb1ELb1ELb0ELb1EEENS1_36VarlenDynamicPersistentTileSchedulerILi128ELi160ELi256ELi128ELb0ELb1ELb1ELb0ELb1ELb1EEEEEEEEEvNT_6ParamsE,"aw",@nobits
	.sectionflags	@""
	.align	16
	.zero		1024


//--------------------- .nv.shared._ZN7cutlass13device_kernelIN5flash11enable_sm90INS1_16FlashAttnFwdSm90INS1_25CollectiveMainloopFwdSm90ILi2EN4cute5tupleIJNS5_1CILi1EEES8_S8_EEENS6_IJNS7_ILi128EEENS7_ILi160EEESA_EEELi128ENS_12float_e4m3_tEfNS_4arch4Sm90ELb0ELb0ELb0ELb1ELb1ELb1ELb0ELb1ELb1ELb1ELb0ELb0EEENS1_21CollectiveEpilogueFwdINS6_IJSA_SA_SB_EEES9_NS_10bfloat16_tESF_Li256ELb1ELb1ELb0ELb1EEENS1_36VarlenDynamicPersistentTileSchedulerILi128ELi160ELi256ELi128ELb0ELb1ELb1ELb0ELb1ELb1EEEEEEEEEvNT_6ParamsE --------------------------
	.section	.nv.shared._ZN7cutlass13device_kernelIN5flash11enable_sm90INS1_16FlashAttnFwdSm90INS1_25CollectiveMainloopFwdSm90ILi2EN4cute5tupleIJNS5_1CILi1EEES8_S8_EEENS6_IJNS7_ILi128EEENS7_ILi160EEESA_EEELi128ENS_12float_e4m3_tEfNS_4arch4Sm90ELb0ELb0ELb0ELb1ELb1ELb1ELb0ELb1ELb1ELb1ELb0ELb0EEENS1_21CollectiveEpilogueFwdINS6_IJSA_SA_SB_EEES9_NS_10bfloat16_tESF_Li256ELb1ELb1ELb0ELb1EEENS1_36VarlenDynamicPersistentTileSchedulerILi128ELi160ELi256ELi128ELb0ELb1ELb1ELb0ELb1ELb1EEEEEEEEEvNT_6ParamsE,"aw",@nobits
	.sectionflags	@""
	.align	16
	.zero		1024


//--------------------- .nv.shared._ZN7cutlass13device_kernelIN5flash11enable_sm90INS1_16FlashAttnFwdSm90INS1_25CollectiveMainloopFwdSm90ILi2EN4cute5tupleIJNS5_1CILi1EEES8_S8_EEENS6_IJNS7_ILi128EEENS7_ILi160EEESA_EEELi128ENS_12float_e4m3_tEfNS_4arch4Sm90ELb0ELb1ELb0ELb0ELb1ELb0ELb0ELb1ELb1ELb1ELb0ELb0EEENS1_21CollectiveEpilogueFwdINS6_IJSA_SA_SB_EEES9_NS_10bfloat16_tESF_Li256ELb0ELb1ELb0ELb1EEENS1_30DynamicPersistentTileSchedulerILi256ELi128ELb0ELb1ELb1EEEEEEEEEvNT_6ParamsE --------------------------
	.section	.nv.shared._ZN7cutlass13device_kernelIN5flash11enable_sm90INS1_16FlashAttnFwdSm90INS1_25CollectiveMainloopFwdSm90ILi2EN4cute5tupleIJNS5_1CILi1EEES8_S8_EEENS6_IJNS7_ILi128EEENS7_ILi160EEESA_EEELi128ENS_12float_e4m3_tEfNS_4arch4Sm90ELb0ELb1ELb0ELb0ELb1ELb0ELb0ELb1ELb1ELb1ELb0ELb0EEENS1_21CollectiveEpilogueFwdINS6_IJSA_SA_SB_EEES9_NS_10bfloat16_tESF_Li256ELb0ELb1ELb0ELb1EEENS1_30DynamicPersistentTileSchedulerILi256ELi128ELb0ELb1ELb1EEEEEEEEEvNT_6ParamsE,"aw",@nobits
	.sectionflags	@""
	.align	16
	.zero		1024


//--------------------- .nv.shared._ZN7cutlass13device_kernelIN5flash11enable_sm90INS1_16FlashAttnFwdSm90INS1_25CollectiveMainloopFwdSm90ILi2EN4cute5tupleIJNS5_1CILi1EEES8_S8_EEENS6_IJNS7_ILi128EEENS7_ILi160EEESA_EEELi128ENS_12float_e4m3_tEfNS_4arch4Sm90ELb0ELb1ELb0ELb1ELb1ELb0ELb0ELb1ELb1ELb1ELb0ELb0EEENS1_21CollectiveEpilogueFwdINS6_IJSA_SA_SB_EEES9_NS_10bfloat16_tESF_Li256ELb1ELb1ELb0ELb1EEENS1_36VarlenDynamicPersistentTileSchedulerILi128ELi160ELi256ELi128ELb0ELb1ELb1ELb1ELb0ELb1EEEEEEEEEvNT_6ParamsE --------------------------
	.section	.nv.shared._ZN7cutlass13device_kernelIN5flash11enable_sm90INS1_16FlashAttnFwdSm90INS1_25CollectiveMainloopFwdSm90ILi2EN4cute5tupleIJNS5_1CILi1EEES8_S8_EEENS6_IJNS7_ILi128EEENS7_ILi160EEESA_EEELi128ENS_12float_e4m3_tEfNS_4arch4Sm90ELb0ELb1ELb0ELb1ELb1ELb0ELb0ELb1ELb1ELb1ELb0ELb0EEENS1_21CollectiveEpilogueFwdINS6_IJSA_SA_SB_EEES9_NS_10bfloat16_tESF_Li256ELb1ELb1ELb0ELb1EEENS1_36VarlenDynamicPersistentTileSchedulerILi128ELi160ELi256ELi128ELb0ELb1ELb1ELb1ELb0ELb1EEEEEEEEEvNT_6ParamsE,"aw",@nobits
	.sectionflags	@""
	.align	16
	.zero		1024


//--------------------- .nv.shared._ZN7cutlass13device_kernelIN5flash11enable_sm90INS1_16FlashAttnFwdSm90INS1_25CollectiveMainloopFwdSm90ILi2EN4cute5tupleIJNS5_1CILi1EEES8_S8_EEENS6_IJNS7_ILi128EEENS7_ILi160EEESA_EEELi128ENS_12float_e4m3_tEfNS_4arch4Sm90ELb0ELb1ELb0ELb1ELb1ELb1ELb0ELb1ELb1ELb1ELb0ELb0EEENS1_21CollectiveEpilogueFwdINS6_IJSA_SA_SB_EEES9_NS_10bfloat16_tESF_Li256ELb1ELb1ELb0ELb1EEENS1_36VarlenDynamicPersistentTileSchedulerILi128ELi160ELi256ELi128ELb0ELb1ELb1ELb1ELb0ELb1EEEEEEEEEvNT_6ParamsE --------------------------
	.section	.nv.shared._ZN7cutlass13device_kernelIN5flash11enable_sm90INS1_16FlashAttnFwdSm90INS1_25CollectiveMainloopFwdSm90ILi2EN4cute5tupleIJNS5_1CILi1EEES8_S8_EEENS6_IJNS7_ILi128EEENS7_ILi160EEESA_EEELi128ENS_12float_e4m3_tEfNS_4arch4Sm90ELb0ELb1ELb0ELb1ELb1ELb1ELb0ELb1ELb1ELb1ELb0ELb0EEENS1_21CollectiveEpilogueFwdINS6_IJSA_SA_SB_EEES9_NS_10bfloat16_tESF_Li256ELb1ELb1ELb0ELb1EEENS1_36VarlenDynamicPersistentTileSchedulerILi128ELi160ELi256ELi128ELb0ELb1ELb1ELb1ELb0ELb1EEEEEEEEEvNT_6ParamsE,"aw",@nobits
	.sectionflags	@""
	.align	16
	.zero		1024


//--------------------- .nv.shared._ZN7cutlass13device_kernelIN5flash11enable_sm90INS1_16FlashAttnFwdSm90INS1_25CollectiveMainloopFwdSm90ILi2EN4cute5tupleIJNS5_1CILi1EEES8_S8_EEENS6_IJNS7_ILi128EEENS7_ILi160EEESA_EEELi128ENS_12float_e4m3_tEfNS_4arch4Sm90ELb1ELb0ELb0ELb0ELb1ELb0ELb0ELb1ELb1ELb1ELb0ELb0EEENS1_21CollectiveEpilogueFwdINS6_IJSA_SA_SB_EEES9_NS_10bfloat16_tESF_Li256ELb0ELb1ELb0ELb1EEENS1_30DynamicPersistentTileSchedulerILi256ELi128ELb0ELb1ELb1EEEEEEEEEvNT_6ParamsE --------------------------
	.section	.nv.shared._ZN7cutlass13device_kernelIN5flash11enable_sm90INS1_16FlashAttnFwdSm90INS1_25CollectiveMainloopFwdSm90ILi2EN4cute5tupleIJNS5_1CILi1EEES8_S8_EEENS6_IJNS7_ILi128EEENS7_ILi160EEESA_EEELi128ENS_12float_e4m3_tEfNS_4arch4Sm90ELb1ELb0ELb0ELb0ELb1ELb0ELb0ELb1ELb1ELb1ELb0ELb0EEENS1_21CollectiveEpilogueFwdINS6_IJSA_SA_SB_EEES9_NS_10bfloat16_tESF_Li256ELb0ELb1ELb0ELb1EEENS1_30DynamicPersistentTileSchedulerILi256ELi128ELb0ELb1ELb1EEEEEEEEEvNT_6ParamsE,"aw",@nobits
	.sectionflags	@""
	.align	16
	.zero		1024


//--------------------- .nv.shared._ZN7cutlass13device_kernelIN5flash11enable_sm90INS1_16FlashAttnFwdSm90INS1_25CollectiveMainloopFwdSm90ILi2EN4cute5tupleIJNS5_1CILi1EEES8_S8_EEENS6_IJNS7_ILi128EEENS7_ILi160EEESA_EEELi128ENS_12float_e4m3_tEfNS_4arch4Sm90ELb1ELb0ELb0ELb1ELb1ELb0ELb0ELb1ELb1ELb1ELb0ELb0EEENS1_21CollectiveEpilogueFwdINS6_IJSA_SA_SB_EEES9_NS_10bfloat16_tESF_Li256ELb1ELb1ELb0ELb1EEENS1_36VarlenDynamicPersistentTileSchedulerILi128ELi160ELi256ELi128ELb0ELb1ELb1ELb1ELb1ELb1EEEEEEEEEvNT_6ParamsE --------------------------
	.section	.nv.shared._ZN7cutlass13device_kernelIN5flash11enable_sm90INS1_16FlashAttnFwdSm90INS1_25CollectiveMainloopFwdSm90ILi2EN4cute5tupleIJNS5_1CILi1EEES8_S8_EEENS6_IJNS7_ILi128EEENS7_ILi160EEESA_EEELi128ENS_12float_e4m3_tEfNS_4arch4Sm90ELb1ELb0ELb0ELb1ELb1ELb0ELb0ELb1ELb1ELb1ELb0ELb0EEENS1_21CollectiveEpilogueFwdINS6_IJSA_SA_SB_EEES9_NS_10bfloat16_tESF_Li256ELb1ELb1ELb0ELb1EEENS1_36VarlenDynamicPersistentTileSchedulerILi128ELi160ELi256ELi128ELb0ELb1ELb1ELb1ELb1ELb1EEEEEEEEEvNT_6ParamsE,"aw",@nobits
	.sectionflags	@""
	.align	16
	.zero		1024


//--------------------- .nv.shared._ZN7cutlass13device_kernelIN5flash11enable_sm90INS1_16FlashAttnFwdSm90INS1_25CollectiveMainloopFwdSm90ILi2EN4cute5tupleIJNS5_1CILi1EEES8_S8_EEENS6_IJNS7_ILi128EEENS7_ILi160EEESA_EEELi128ENS_12float_e4m3_tEfNS_4arch4Sm90ELb1ELb0ELb0ELb1ELb1ELb1ELb0ELb1ELb1ELb1ELb0ELb0EEENS1_21CollectiveEpilogueFwdINS6_IJSA_SA_SB_EEES9_NS_10bfloat16_tESF_Li256ELb1ELb1ELb0ELb1EEENS1_36VarlenDynamicPersistentTileSchedulerILi128ELi160ELi256ELi128ELb0ELb1ELb1ELb1ELb1ELb1EEEEEEEEEvNT_6ParamsE --------------------------
	.section	.nv.shared._ZN7cutlass13device_kernelIN5flash11enable_sm90INS1_16FlashAttnFwdSm90INS1_25CollectiveMainloopFwdSm90ILi2EN4cute5tupleIJNS5_1CILi1EEES8_S8_EEENS6_IJNS7_ILi128EEENS7_ILi160EEESA_EEELi128ENS_12float_e4m3_tEfNS_4arch4Sm90ELb1ELb0ELb0ELb1ELb1ELb1ELb0ELb1ELb1ELb1ELb0ELb0EEENS1_21CollectiveEpilogueFwdINS6_IJSA_SA_SB_EEES9_NS_10bfloat16_tESF_Li256ELb1ELb1ELb0ELb1EEENS1_36VarlenDynamicPersistentTileSchedulerILi128ELi160ELi256ELi128ELb0ELb1ELb1ELb1ELb1ELb1EEEEEEEEEvNT_6ParamsE,"aw",@nobits
	.sectionflags	@""
	.align	16
	.zero		1024


//--------------------- .nv.shared._ZN7cutlass13device_kernelIN5flash11enable_sm90INS1_16FlashAttnFwdSm90INS1_25CollectiveMainloopFwdSm90ILi2EN4cute5tupleIJNS5_1CILi1EEES8_S8_EEENS6_IJNS7_ILi192EEENS7_ILi128EEENS7_ILi96EEEEEELi96ENS_12float_e4m3_tEfNS_4arch4Sm90ELb0ELb0ELb0ELb0ELb1ELb0ELb0ELb1ELb1ELb1ELb0ELb0EEENS1_21CollectiveEpilogueFwdINS6_IJSA_SC_SB_EEES9_NS_10bfloat16_tESG_Li384ELb0ELb1ELb0ELb1EEENS1_29StaticPersistentTileSchedulerILb0EEEEEEEEEvNT_6ParamsE --------------------------
	.section	.nv.shared._ZN7cutlass13device_kernelIN5flash11enable_sm90INS1_16FlashAttnFwdSm90INS1_25CollectiveMainloopFwdSm90ILi2EN4cute5tupleIJNS5_1CILi1EEES8_S8_EEENS6_IJNS7_ILi192EEENS7_ILi128EEENS7_ILi96EEEEEELi96ENS_12float_e4m3_tEfNS_4arch4Sm90ELb0ELb0ELb0ELb0ELb1ELb0ELb0ELb1ELb1ELb1ELb0ELb0EEENS1_21CollectiveEpilogueFwdINS6_IJSA_SC_SB_EEES9_NS_10bfloat16_tESG_Li384ELb0ELb1ELb0ELb1EEENS1_29StaticPersistentTileSchedulerILb0EEEEEEEEEvNT_6ParamsE,"aw",@nobits
	.sectionflags	@""
	.align	16
	.zero		1024


//--------------------- .nv.shared._ZN7cutlass13device_kernelIN5flash11enable_sm90INS1_16FlashAttnFwdSm90INS1_25CollectiveMainloopFwdSm90ILi2EN4cute5tupleIJNS5_1CILi1EEES8_S8_EEENS6_IJNS7_ILi192EEENS7_ILi128EEENS7_ILi96EEEEEELi96ENS_12float_e4m3_tEfNS_4arch4Sm90ELb0ELb0ELb0ELb1ELb1ELb0ELb0ELb1ELb1ELb1ELb0ELb0EEENS1_21CollectiveEpilogueFwdINS6_IJSA_SC_SB_EEES9_NS_10bfloat16_tESG_Li384ELb1ELb1ELb0ELb1EEENS1_36VarlenDynamicPersistentTileSchedulerILi192ELi128ELi384ELi128ELb0ELb1ELb1ELb0ELb1ELb1EEEEEEEEEvNT_6ParamsE --------------------------
	.section	.nv.shared._ZN7cutlass13device_kernelIN5flash11enable_sm90INS1_16FlashAttnFwdSm90INS1_25CollectiveMainloopFwdSm90ILi2EN4cute5tupleIJNS5_1CILi1EEES8_S8_EEENS6_IJNS7_ILi192EEENS7_ILi128EEENS7_ILi96EEEEEELi96ENS_12float_e4m3_tEfNS_4arch4Sm90ELb0ELb0ELb0ELb1ELb1ELb0ELb0ELb1ELb1ELb1ELb0ELb0EEENS1_21CollectiveEpilogueFwdINS6_IJSA_SC_SB_EEES9_NS_10bfloat16_tESG_Li384ELb1ELb1ELb0ELb1EEENS1_36VarlenDynamicPersistentTileSchedulerILi192ELi128ELi384ELi128ELb0ELb1ELb1ELb0ELb1ELb1EEEEEEEEEvNT_6ParamsE,"aw",@nobits
	.sectionflags	@""
	.align	16
	.zero		1024


//--------------------- .nv.shared._ZN7cutlass13device_kernelIN5flash11enable_sm90INS1_16FlashAttnFwdSm90INS1_25CollectiveMainloopFwdSm90ILi2EN4cute5tupleIJNS5_1CILi1EEES8_S8_EEENS6_IJNS7_ILi192EEENS7_ILi128EEENS7_ILi96EEEEEELi96ENS_12float_e4m3_tEfNS_4arch4Sm90ELb0ELb0ELb0ELb1ELb1ELb1ELb0ELb1ELb1ELb1ELb0ELb0EEENS1_21CollectiveEpilogueFwdINS6_IJSA_SC_SB_EEES9_NS_10bfloat16_tESG_Li384ELb1ELb1ELb0ELb1EEENS1_36VarlenDynamicPersistentTileSchedulerILi192ELi128ELi384ELi128ELb0ELb1ELb1ELb0ELb1ELb1EEEEEEEEEvNT_6ParamsE --------------------------
	.section	.nv.shared._ZN7cutlass13device_kernelIN5flash11enable_sm90INS1_16FlashAttnFwdSm90INS1_25CollectiveMainloopFwdSm90ILi2EN4cute5tupleIJNS5_1CILi1EEES8_S8_EEENS6_IJNS7_ILi192EEENS7_ILi128EEENS7_ILi96EEEEEELi96ENS_12float_e4m3_tEfNS_4arch4Sm90ELb0ELb0ELb0ELb1ELb1ELb1ELb0ELb1ELb1ELb1ELb0ELb0EEENS1_21CollectiveEpilogueFwdINS6_IJSA_SC_SB_EEES9_NS_10bfloat16_tESG_Li384ELb1ELb1ELb0ELb1EEENS1_36VarlenDynamicPersistentTileSchedulerILi192ELi128ELi384ELi128ELb0ELb1ELb1ELb0ELb1ELb1EEEEEEEEEvNT_6ParamsE,"aw",@nobits
	.sectionflags	@""
	.align	16
	.zero		1024


//--------------------- .nv.shared._ZN7cutlass13device_kernelIN5flash11enable_sm90INS1_16FlashAttnFwdSm90INS1_25CollectiveMainloopFwdSm90ILi2EN4cute5tupleIJNS5_1CILi1EEES8_S8_EEENS6_IJNS7_ILi192EEENS7_ILi128EEENS7_ILi96EEEEEELi96ENS_12float_e4m3_tEfNS_4arch4Sm90ELb0ELb1ELb0ELb0ELb1ELb0ELb0ELb1ELb1ELb1ELb0ELb0EEENS1_21CollectiveEpilogueFwdINS6_IJSA_SC_SB_EEES9_NS_10bfloat16_tESG_Li384ELb0ELb1ELb0ELb1EEENS1_30DynamicPersistentTileSchedulerILi384ELi128ELb0ELb1ELb1EEEEEEEEEvNT_6ParamsE --------------------------
	.section	.nv.shared._ZN7cutlass13device_kernelIN5flash11enable_sm90INS1_16FlashAttnFwdSm90INS1_25CollectiveMainloopFwdSm90ILi2EN4cute5tupleIJNS5_1CILi1EEES8_S8_EEENS6_IJNS7_ILi192EEENS7_ILi128EEENS7_ILi96EEEEEELi96ENS_12float_e4m3_tEfNS_4arch4Sm90ELb0ELb1ELb0ELb0ELb1ELb0ELb0ELb1ELb1ELb1ELb0ELb0EEENS1_21CollectiveEpilogueFwdINS6_IJSA_SC_SB_EEES9_NS_10bfloat16_tESG_Li384ELb0ELb1ELb0ELb1EEENS1_30DynamicPersistentTileSchedulerILi384ELi128ELb0ELb1ELb1EEEEEEEEEvNT_6ParamsE,"aw",@nobits
	.sectionflags	@""
	.align	16
	.zero		1024


//--------------------- .nv.shared._ZN7cutlass13device_kernelIN5flash11enable_sm90INS1_16FlashAttnFwdSm90INS1_25CollectiveMainloopFwdSm90ILi2EN4cute5tupleIJNS5_1CILi1EEES8_S8_EEENS6_IJNS7_ILi192EEENS7_ILi128EEENS7_ILi96EEEEEELi96ENS_12float_e4m3_tEfNS_4arch4Sm90ELb0ELb1ELb0ELb1ELb1ELb0ELb0ELb1ELb1ELb1ELb0ELb0EEENS1_21CollectiveEpilogueFwdINS6_IJSA_SC_SB_EEES9_NS_10bfloat16_tESG_Li384ELb1ELb1ELb0ELb1EEENS1_36VarlenDynamicPersistentTileSchedulerILi192ELi128ELi384ELi128ELb0ELb1ELb1ELb1ELb0ELb1EEEEEEEEEvNT_6ParamsE --------------------------
	.section	.nv.shared._ZN7cutlass13device_kernelIN5flash11enable_sm90INS1_16FlashAttnFwdSm90INS1_25CollectiveMainloopFwdSm90ILi2EN4cute5tupleIJNS5_1CILi1EEES8_S8_EEENS6_IJNS7_ILi192EEENS7_ILi128EEENS7_ILi96EEEEEELi96ENS_12float_e4m3_tEfNS_4arch4Sm90ELb0ELb1ELb0ELb1ELb1ELb0ELb0ELb1ELb1ELb1ELb0ELb0EEENS1_21CollectiveEpilogueFwdINS6_IJSA_SC_SB_EEES9_NS_10bfloat16_tESG_Li384ELb1ELb1ELb0ELb1EEENS1_36VarlenDynamicPersistentTileSchedulerILi192ELi128ELi384ELi128ELb0ELb1ELb1ELb1ELb0ELb1EEEEEEEEEvNT_6ParamsE,"aw",@nobits
	.sectionflags	@""
	.align	16
	.zero		1024


//--------------------- .nv.shared._ZN7cutlass13device_kernelIN5flash11enable_sm90INS1_16FlashAttnFwdSm90INS1_25CollectiveMainloopFwdSm90ILi2EN4cute5tupleIJNS5_1CILi1EEES8_S8_EEENS6_IJNS7_ILi192EEENS7_ILi128EEENS7_ILi96EEEEEELi96ENS_12float_e4m3_tEfNS_4arch4Sm90ELb0ELb1ELb0ELb1ELb1ELb1ELb0ELb1ELb1ELb1ELb0ELb0EEENS1_21CollectiveEpilogueFwdINS6_IJSA_SC_SB_EEES9_NS_10bfloat16_tESG_Li384ELb1ELb1ELb0ELb1EEENS1_36VarlenDynamicPersistentTileSchedulerILi192ELi128ELi384ELi128ELb0ELb1ELb1ELb1ELb0ELb1EEEEEEEEEvNT_6ParamsE --------------------------
	.section	.nv.shared._ZN7cutlass13device_kernelIN5flash11enable_sm90INS1_16FlashAttnFwdSm90INS1_25CollectiveMainloopFwdSm90ILi2EN4cute5tupleIJNS5_1CILi1EEES8_S8_EEENS6_IJNS7_ILi192EEENS7_ILi128EEENS7_ILi96EEEEEELi96ENS_12float_e4m3_tEfNS_4arch4Sm90ELb0ELb1ELb0ELb1ELb1ELb1ELb0ELb1ELb1ELb1ELb0ELb0EEENS1_21CollectiveEpilogueFwdINS6_IJSA_SC_SB_EEES9_NS_10bfloat16_tESG_Li384ELb1ELb1ELb0ELb1EEENS1_36VarlenDynamicPersistentTileSchedulerILi192ELi128ELi384ELi128ELb0ELb1ELb1ELb1ELb0ELb1EEEEEEEEEvNT_6ParamsE,"aw",@nobits
	.sectionflags	@""
	.align	16
	.zero		1024


//--------------------- .nv.shared._ZN7cutlass13device_kernelIN5flash11enable_sm90INS1_16FlashAttnFwdSm90INS1_25CollectiveMainloopFwdSm90ILi2EN4cute5tupleIJNS5_1CILi1EEES8_S8_EEENS6_IJNS7_ILi192EEENS7_ILi128EEENS7_ILi96EEEEEELi96ENS_12float_e4m3_tEfNS_4arch4Sm90ELb1ELb0ELb0ELb0ELb1ELb0ELb0ELb1ELb1ELb1ELb0ELb0EEENS1_21CollectiveEpilogueFwdINS6_IJSA_SC_SB_EEES9_NS_10bfloat16_tESG_Li384ELb0ELb1ELb0ELb1EEENS1_30DynamicPersistentTileSchedulerILi384ELi128ELb0ELb1ELb1EEEEEEEEEvNT_6ParamsE --------------------------
	.section	.nv.shared._ZN7cutlass13device_kernelIN5flash11enable_sm90INS1_16FlashAttnFwdSm90INS1_25CollectiveMainloopFwdSm90ILi2EN4cute5tupleIJNS5_1CILi1EEES8_S8_EEENS6_IJNS7_ILi192EEENS7_ILi128EEENS7_ILi96EEEEEELi96ENS_12float_e4m3_tEfNS_4arch4Sm90ELb1ELb0ELb0ELb0ELb1ELb0ELb0ELb1ELb1ELb1ELb0ELb0EEENS1_21CollectiveEpilogueFwdINS6_IJSA_SC_SB_EEES9_NS_10bfloat16_tESG_Li384ELb0ELb1ELb0ELb1EEENS1_30DynamicPersistentTileSchedulerILi384ELi128ELb0ELb1ELb1EEEEEEEEEvNT_6ParamsE,"aw",@nobits
	.sectionflags	@""
	.align	16
	.zero		1024


//--------------------- .nv.shared._ZN7cutlass13device_kernelIN5flash11enable_sm90INS1_16FlashAttnFwdSm90INS1_25CollectiveMainloopFwdSm90ILi2EN4cute5tupleIJNS5_1CILi1EEES8_S8_EEENS6_IJNS7_ILi192EEENS7_ILi128EEENS7_ILi96EEEEEELi96ENS_12float_e4m3_tEfNS_4arch4Sm90ELb1ELb0ELb0ELb1ELb1ELb0ELb0ELb1ELb1ELb1ELb0ELb0EEENS1_21CollectiveEpilogueFwdINS6_IJSA_SC_SB_EEES9_NS_10bfloat16_tESG_Li384ELb1ELb1ELb0ELb1EEENS1_36VarlenDynamicPersistentTileSchedulerILi192ELi128ELi384ELi128ELb0ELb1ELb1ELb1ELb1ELb1EEEEEEEEEvNT_6ParamsE --------------------------
	.section	.nv.shared._ZN7cutlass13device_kernelIN5flash11enable_sm90INS1_16FlashAttnFwdSm90INS1_25CollectiveMainloopFwdSm90ILi2EN4cute5tupleIJNS5_1CILi1EEES8_S8_EEENS6_IJNS7_ILi192EEENS7_ILi128EEENS7_ILi96EEEEEELi96ENS_12float_e4m3_tEfNS_4arch4Sm90ELb1ELb0ELb0ELb1ELb1ELb0ELb0ELb1ELb1ELb1ELb0ELb0EEENS1_21CollectiveEpilogueFwdINS6_IJSA_SC_SB_EEES9_NS_10bfloat16_tESG_Li384ELb1ELb1ELb0ELb1EEENS1_36VarlenDynamicPersistentTileSchedulerILi192ELi128ELi384ELi128ELb0ELb1ELb1ELb1ELb1ELb1EEEEEEEEEvNT_6ParamsE,"aw",@nobits
	.sectionflags	@""
	.align	16
	.zero		1024


//--------------------- .nv.shared._ZN7cutlass13device_kernelIN5flash11enable_sm90INS1_16FlashAttnFwdSm90INS1_25CollectiveMainloopFwdSm90ILi2EN4cute5tupleIJNS5_1CILi1EEES8_S8_EEENS6_IJNS7_ILi192EEENS7_ILi128EEENS7_ILi96EEEEEELi96ENS_12float_e4m3_tEfNS_4arch4Sm90ELb1ELb0ELb0ELb1ELb1ELb1ELb0ELb1ELb1ELb1ELb0ELb0EEENS1_21CollectiveEpilogueFwdINS6_IJSA_SC_SB_EEES9_NS_10bfloat16_tESG_Li384ELb1ELb1ELb0ELb1EEENS1_36VarlenDynamicPersistentTileSchedulerILi192ELi128ELi384ELi128ELb0ELb1ELb1ELb1ELb1ELb1EEEEEEEEEvNT_6ParamsE --------------------------
	.section	.nv.shared._ZN7cutlass13device_kernelIN5flash11enable_sm90INS1_16FlashAttnFwdSm90INS1_25CollectiveMainloopFwdSm90ILi2EN4cute5tupleIJNS5_1CILi1EEES8_S8_EEENS6_IJNS7_ILi192EEENS7_ILi128EEENS7_ILi96EEEEEELi96ENS_12float_e4m3_tEfNS_4arch4Sm90ELb1ELb0ELb0ELb1ELb1ELb1ELb0ELb1ELb1ELb1ELb0ELb0EEENS1_21CollectiveEpilogueFwdINS6_IJSA_SC_SB_EEES9_NS_10bfloat16_tESG_Li384ELb1ELb1ELb0ELb1EEENS1_36VarlenDynamicPersistentTileSchedulerILi192ELi128ELi384ELi128ELb0ELb1ELb1ELb1ELb1ELb1EEEEEEEEEvNT_6ParamsE,"aw",@nobits
	.sectionflags	@""
	.align	16
	.zero		1024


//--------------------- .nv.shared._ZN7cutlass13device_kernelIN5flash11enable_sm90INS1_16FlashAttnFwdSm90INS1_25CollectiveMainloopFwdSm90ILi2EN4cute5tupleIJNS5_1CILi1EEES8_S8_EEENS6_IJNS7_ILi192EEENS7_ILi160EEENS7_ILi64EEEEEELi64ENS_12float_e4m3_tEfNS_4arch4Sm90ELb0ELb0ELb0ELb0ELb1ELb0ELb0ELb1ELb1ELb1ELb0ELb0EEENS1_21CollectiveEpilogueFwdINS6_IJSA_SC_SB_EEES9_NS_10bfloat16_tESG_Li384ELb0ELb1ELb0ELb1EEENS1_29StaticPersistentTileSchedulerILb0EEEEEEEEEvNT_6ParamsE --------------------------
	.section	.nv.shared._ZN7cutlass13device_kernelIN5flash11enable_sm90INS1_16FlashAttnFwdSm90INS1_25CollectiveMainloopFwdSm90ILi2EN4cute5tupleIJNS5_1CILi1EEES8_S8_EEENS6_IJNS7_ILi192EEENS7_ILi160EEENS7_ILi64EEEEEELi64ENS_12float_e4m3_tEfNS_4arch4Sm90ELb0ELb0ELb0ELb0ELb1ELb0ELb0ELb1ELb1ELb1ELb0ELb0EEENS1_21CollectiveEpilogueFwdINS6_IJSA_SC_SB_EEES9_NS_10bfloat16_tESG_Li384ELb0ELb1ELb0ELb1EEENS1_29StaticPersistentTileSchedulerILb0EEEEEEEEEvNT_6ParamsE,"aw",@nobits
	.sectionflags	@""
	.align	16
	.zero		1024


//--------------------- .nv.shared._ZN7cutlass13device_kernelIN5flash11enable_sm90INS1_16FlashAttnFwdSm90INS1_25CollectiveMainloopFwdSm90ILi2EN4cute5tupleIJNS5_1CILi1EEES8_S8_EEENS6_IJNS7_ILi192EEENS7_ILi160EEENS7_ILi64EEEEEELi64ENS_12float_e4m3_tEfNS_4arch4Sm90ELb0ELb0ELb0ELb1ELb1ELb0ELb0ELb1ELb1ELb1ELb0ELb0EEENS1_21CollectiveEpilogueFwdINS6_IJSA_SC_SB_EEES9_NS_10bfloat16_tESG_Li384ELb1ELb1ELb0ELb1EEENS1_36VarlenDynamicPersistentTileSchedulerILi192ELi160ELi384ELi128ELb0ELb1ELb1ELb0ELb1ELb1EEEEEEEEEvNT_6ParamsE --------------------------
	.section	.nv.shared._ZN7cutlass13device_kernelIN5flash11enable_sm90INS1_16FlashAttnFwdSm90INS1_25CollectiveMainloopFwdSm90ILi2EN4cute5tupleIJNS5_1CILi1EEES8_S8_EEENS6_IJNS7_ILi192EEENS7_ILi160EEENS7_ILi64EEEEEELi64ENS_12float_e4m3_tEfNS_4arch4Sm90ELb0ELb0ELb0ELb1ELb1ELb0ELb0ELb1ELb1ELb1ELb0ELb0EEENS1_21CollectiveEpilogueFwdINS6_IJSA_SC_SB_EEES9_NS_10bfloat16_tESG_Li384ELb1ELb1ELb0ELb1EEENS1_36VarlenDynamicPersistentTileSchedulerILi192ELi160ELi384ELi128ELb0ELb1ELb1ELb0ELb1ELb1EEEEEEEEEvNT_6ParamsE,"aw",@nobits
	.sectionflags	@""
	.align	16
	.zero		1024


//--------------------- .nv.shared._ZN7cutlass13device_kernelIN5flash11enable_sm90INS1_16FlashAttnFwdSm90INS1_25CollectiveMainloopFwdSm90ILi2EN4cute5tupleIJNS5_1CILi1EEES8_S8_EEENS6_IJNS7_ILi192EEENS7_ILi160EEENS7_ILi64EEEEEELi64ENS_12float_e4m3_tEfNS_4arch4Sm90ELb0ELb0ELb0ELb1ELb1ELb1ELb0ELb1ELb1ELb1ELb0ELb0EEENS1_21CollectiveEpilogueFwdINS6_IJSA_SC_SB_EEES9_NS_10bfloat16_tESG_Li384ELb1ELb1ELb0ELb1EEENS1_36VarlenDynamicPersistentTileSchedulerILi192ELi160ELi384ELi128ELb0ELb1ELb1ELb0ELb1ELb1EEEEEEEEEvNT_6ParamsE --------------------------
	.section	.nv.shared._ZN7cutlass13device_kernelIN5flash11enable_sm90INS1_16FlashAttnFwdSm90INS1_25CollectiveMainloopFwdSm90ILi2EN4cute5tupleIJNS5_1CILi1EEES8_S8_EEENS6_IJNS7_ILi192EEENS7_ILi160EEENS7_ILi64EEEEEELi64ENS_12float_e4m3_tEfNS_4arch4Sm90ELb0ELb0ELb0ELb1ELb1ELb1ELb0ELb1ELb1ELb1ELb0ELb0EEENS1_21CollectiveEpilogueFwdINS6_IJSA_SC_SB_EEES9_NS_10bfloat16_tESG_Li384ELb1ELb1ELb0ELb1EEENS1_36VarlenDynamicPersistentTileSchedulerILi192ELi160ELi384ELi128ELb0ELb1ELb1ELb0ELb1ELb1EEEEEEEEEvNT_6ParamsE,"aw",@nobits
	.sectionflags	@""
	.align	16
	.zero		1024


//--------------------- .nv.shared._ZN7cutlass13device_kernelIN5flash11enable_sm90INS1_16FlashAttnFwdSm90INS1_25CollectiveMainloopFwdSm90ILi2EN4cute5tupleIJNS5_1CILi1EEES8_S8_EEENS6_IJNS7_ILi192EEENS7_ILi160EEENS7_ILi64EEEEEELi64ENS_12float_e4m3_tEfNS_4arch4Sm90ELb0ELb1ELb0ELb0ELb1ELb0ELb0ELb1ELb1ELb1ELb0ELb0EEENS1_21CollectiveEpilogueFwdINS6_IJSA_SC_SB_EEES9_NS_10bfloat16_tESG_Li384ELb0ELb1ELb0ELb1EEENS1_30DynamicPersistentTileSchedulerILi384ELi128ELb0ELb1ELb1EEEEEEEEEvNT_6ParamsE --------------------------
	.section	.nv.shared._ZN7cutlass13device_kernelIN5flash11enable_sm90INS1_16FlashAttnFwdSm90INS1_25CollectiveMainloopFwdSm90ILi2EN4cute5tupleIJNS5_1CILi1EEES8_S8_EEENS6_IJNS7_ILi192EEENS7_ILi160EEENS7_ILi64EEEEEELi64ENS_12float_e4m3_tEfNS_4arch4Sm90ELb0ELb1ELb0ELb0ELb1ELb0ELb0ELb1ELb1ELb1ELb0ELb0EEENS1_21CollectiveEpilogueFwdINS6_IJSA_SC_SB_EEES9_NS_10bfloat16_tESG_Li384ELb0ELb1ELb0ELb1EEENS1_30DynamicPersistentTileSchedulerILi384ELi128ELb0ELb1ELb1EEEEEEEEEvNT_6ParamsE,"aw",@nobits
	.sectionflags	@""
	.align	16
	.zero		1024


//--------------------- .nv.shared._ZN7cutlass13device_kernelIN5flash11enable_sm90INS1_16FlashAttnFwdSm90INS1_25CollectiveMainloopFwdSm90ILi2EN4cute5tupleIJNS5_1CILi1EEES8_S8_EEENS6_IJNS7_ILi192EEENS7_ILi160EEENS7_ILi64EEEEEELi64ENS_12float_e4m3_tEfNS_4arch4Sm90ELb0ELb1ELb0ELb1ELb1ELb0ELb0ELb1ELb1ELb1ELb0ELb0EEENS1_21CollectiveEpilogueFwdINS6_IJSA_SC_SB_EEES9_NS_10bfloat16_tESG_Li384ELb1ELb1ELb0ELb1EEENS1_36VarlenDynamicPersistentTileSchedulerILi192ELi160ELi384ELi128ELb0ELb1ELb1ELb1ELb0ELb1EEEEEEEEEvNT_6ParamsE --------------------------
	.section	.nv.shared._ZN7cutlass13device_kernelIN5flash11enable_sm90INS1_16FlashAttnFwdSm90INS1_25CollectiveMainloopFwdSm90ILi2EN4cute5tupleIJNS5_1CILi1EEES8_S8_EEENS6_IJNS7_ILi192EEENS7_ILi160EEENS7_ILi64EEEEEELi64ENS_12float_e4m3_tEfNS_4arch4Sm90ELb0ELb1ELb0ELb1ELb1ELb0ELb0ELb1ELb1ELb1ELb0ELb0EEENS1_21CollectiveEpilogueFwdINS6_IJSA_SC_SB_EEES9_NS_10bfloat16_tESG_Li384ELb1ELb1ELb0ELb1EEENS1_36VarlenDynamicPersistentTileSchedulerILi192ELi160ELi384ELi128ELb0ELb1ELb1ELb1ELb0ELb1EEEEEEEEEvNT_6ParamsE,"aw",@nobits
	.sectionflags	@""
	.align	16
	.zero		1024


//--------------------- .nv.shared._ZN7cutlass13device_kernelIN5flash11enable_sm90INS1_16FlashAttnFwdSm90INS1_25CollectiveMainloopFwdSm90ILi2EN4cute5tupleIJNS5_1CILi1EEES8_S8_EEENS6_IJNS7_ILi192EEENS7_ILi160EEENS7_ILi64EEEEEELi64ENS_12float_e4m3_tEfNS_4arch4Sm90ELb0ELb1ELb0ELb1ELb1ELb1ELb0ELb1ELb1ELb1ELb0ELb0EEENS1_21CollectiveEpilogueFwdINS6_IJSA_SC_SB_EEES9_NS_10bfloat16_tESG_Li384ELb1ELb1ELb0ELb1EEENS1_36VarlenDynamicPersistentTileSchedulerILi192ELi160ELi384ELi128ELb0ELb1ELb1ELb1ELb0ELb1EEEEEEEEEvNT_6ParamsE --------------------------
	.section	.nv.shared._ZN7cutlass13device_kernelIN5flash11enable_sm90INS1_16FlashAttnFwdSm90INS1_25CollectiveMainloopFwdSm90ILi2EN4cute5tupleIJNS5_1CILi1EEES8_S8_EEENS6_IJNS7_ILi192EEENS7_ILi160EEENS7_ILi64EEEEEELi64ENS_12float_e4m3_tEfNS_4arch4Sm90ELb0ELb1ELb0ELb1ELb1ELb1ELb0ELb1ELb1ELb1ELb0ELb0EEENS1_21CollectiveEpilogueFwdINS6_IJSA_SC_SB_EEES9_NS_10bfloat16_tESG_Li384ELb1ELb1ELb0ELb1EEENS1_36VarlenDynamicPersistentTileSchedulerILi192ELi160ELi384ELi128ELb0ELb1ELb1ELb1ELb0ELb1EEEEEEEEEvNT_6ParamsE,"aw",@nobits
	.sectionflags	@""
	.align	16
	.zero		1024


//--------------------- .nv.shared._ZN7cutlass13device_kernelIN5flash11enable_sm90INS1_16FlashAttnFwdSm90INS1_25CollectiveMainloopFwdSm90ILi2EN4cute5tupleIJNS5_1CILi1EEES8_S8_EEENS6_IJNS7_ILi192EEENS7_ILi160EEENS7_ILi64EEEEEELi64ENS_12float_e4m3_tEfNS_4arch4Sm90ELb1ELb0ELb0ELb0ELb1ELb0ELb0ELb1ELb1ELb1ELb0ELb0EEENS1_21CollectiveEpilogueFwdINS6_IJSA_SC_SB_EEES9_NS_10bfloat16_tESG_Li384ELb0ELb1ELb0ELb1EEENS1_30DynamicPersistentTileSchedulerILi384ELi128ELb0ELb1ELb1EEEEEEEEEvNT_6ParamsE --------------------------
	.section	.nv.shared._ZN7cutlass13device_kernelIN5flash11enable_sm90INS1_16FlashAttnFwdSm90INS1_25CollectiveMainloopFwdSm90ILi2EN4cute5tupleIJNS5_1CILi1EEES8_S8_EEENS6_IJNS7_ILi192EEENS7_ILi160EEENS7_ILi64EEEEEELi64ENS_12float_e4m3_tEfNS_4arch4Sm90ELb1ELb0ELb0ELb0ELb1ELb0ELb0ELb1ELb1ELb1ELb0ELb0EEENS1_21CollectiveEpilogueFwdINS6_IJSA_SC_SB_EEES9_NS_10bfloat16_tESG_Li384ELb0ELb1ELb0ELb1EEENS1_30DynamicPersistentTileSchedulerILi384ELi128ELb0ELb1ELb1EEEEEEEEEvNT_6ParamsE,"aw",@nobits
	.sectionflags	@""
	.align	16
	.zero		1024


//--------------------- .nv.shared._ZN7cutlass13device_kernelIN5flash11enable_sm90INS1_16FlashAttnFwdSm90INS1_25CollectiveMainloopFwdSm90ILi2EN4cute5tupleIJNS5_1CILi1EEES8_S8_EEENS6_IJNS7_ILi192EEENS7_ILi160EEENS7_ILi64EEEEEELi64ENS_12float_e4m3_tEfNS_4arch4Sm90ELb1ELb0ELb0ELb1ELb1ELb0ELb0ELb1ELb1ELb1ELb0ELb0EEENS1_21CollectiveEpilogueFwdINS6_IJSA_SC_SB_EEES9_NS_10bfloat16_tESG_Li384ELb1ELb1ELb0ELb1EEENS1_36VarlenDynamicPersistentTileSchedulerILi192ELi160ELi384ELi128ELb0ELb1ELb1ELb1ELb1ELb1EEEEEEEEEvNT_6ParamsE --------------------------
	.section	.nv.shared._ZN7cutlass13device_kernelIN5flash11enable_sm90INS1_16FlashAttnFwdSm90INS1_25CollectiveMainloopFwdSm90ILi2EN4cute5tupleIJNS5_1CILi1EEES8_S8_EEENS6_IJNS7_ILi192EEENS7_ILi160EEENS7_ILi64EEEEEELi64ENS_12float_e4m3_tEfNS_4arch4Sm90ELb1ELb0ELb0ELb1ELb1ELb0ELb0ELb1ELb1ELb1ELb0ELb0EEENS1_21CollectiveEpilogueFwdINS6_IJSA_SC_SB_EEES9_NS_10bfloat16_tESG_Li384ELb1ELb1ELb0ELb1EEENS1_36VarlenDynamicPersistentTileSchedulerILi192ELi160ELi384ELi128ELb0ELb1ELb1ELb1ELb1ELb1EEEEEEEEEvNT_6ParamsE,"aw",@nobits
	.sectionflags	@""
	.align	16
	.zero		1024


//--------------------- .nv.shared._ZN7cutlass13device_kernelIN5flash11enable_sm90INS1_16FlashAttnFwdSm90INS1_25CollectiveMainloopFwdSm90ILi2EN4cute5tupleIJNS5_1CILi1EEES8_S8_EEENS6_IJNS7_ILi192EEENS7_ILi160EEENS7_ILi64EEEEEELi64ENS_12float_e4m3_tEfNS_4arch4Sm90ELb1ELb0ELb0ELb1ELb1ELb1ELb0ELb1ELb1ELb1ELb0ELb0EEENS1_21CollectiveEpilogueFwdINS6_IJSA_SC_SB_EEES9_NS_10bfloat16_tESG_Li384ELb1ELb1ELb0ELb1EEENS1_36VarlenDynamicPersistentTileSchedulerILi192ELi160ELi384ELi128ELb0ELb1ELb1ELb1ELb1ELb1EEEEEEEEEvNT_6ParamsE --------------------------
	.section	.nv.shared._ZN7cutlass13device_kernelIN5flash11enable_sm90INS1_16FlashAttnFwdSm90INS1_25CollectiveMainloopFwdSm90ILi2EN4cute5tupleIJNS5_1CILi1EEES8_S8_EEENS6_IJNS7_ILi192EEENS7_ILi160EEENS7_ILi64EEEEEELi64ENS_12float_e4m3_tEfNS_4arch4Sm90ELb1ELb0ELb0ELb1ELb1ELb1ELb0ELb1ELb1ELb1ELb0ELb0EEENS1_21CollectiveEpilogueFwdINS6_IJSA_SC_SB_EEES9_NS_10bfloat16_tESG_Li384ELb1ELb1ELb0ELb1EEENS1_36VarlenDynamicPersistentTileSchedulerILi192ELi160ELi384ELi128ELb0ELb1ELb1ELb1ELb1ELb1EEEEEEEEEvNT_6ParamsE,"aw",@nobits
	.sectionflags	@""
	.align	16
	.zero		1024


//--------------------- .nv.constant0._ZN7cutlass13device_kernelIN5flash11enable_sm90INS1_16FlashAttnFwdSm90INS1_25CollectiveMainloopFwdSm90ILi2EN4cute5tupleIJNS5_1CILi1EEES8_S8_EEENS6_IJNS7_ILi128EEESA_NS7_ILi256EEEEEELi256ENS_12float_e4m3_tEfNS_4arch4Sm90ELb0ELb0ELb0ELb0ELb1ELb0ELb0ELb1ELb0ELb1ELb0ELb0EEENS1_21CollectiveEpilogueFwdINS6_IJSA_SB_SA_EEES9_NS_10bfloat16_tESF_Li256ELb0ELb1ELb0ELb1EEENS1_29StaticPersistentTileSchedulerILb0EEEEEEEEEvNT_6ParamsE --------------------------
	.section	.nv.constant0._ZN7cutlass13device_kernelIN5flash11enable_sm90INS1_16FlashAttnFwdSm90INS1_25CollectiveMainloopFwdSm90ILi2EN4cute5tupleIJNS5_1CILi1EEES8_S8_EEENS6_IJNS7_ILi128EEESA_NS7_ILi256EEEEEELi256ENS_12float_e4m3_tEfNS_4arch4Sm90ELb0ELb0ELb0ELb0ELb1ELb0ELb0ELb1ELb0ELb1ELb0ELb0EEENS1_21CollectiveEpilogueFwdINS6_IJSA_SB_SA_EEES9_NS_10bfloat16_tESF_Li256ELb0ELb1ELb0ELb1EEENS1_29StaticPersistentTileSchedulerILb0EEEEEEEEEvNT_6ParamsE,"a",@progbits
	.sectionflags	@""
	.align	4
.nv.constant0._ZN7cutlass13device_kernelIN5flash11enable_sm90INS1_16FlashAttnFwdSm90INS1_25CollectiveMainloopFwdSm90ILi2EN4cute5tupleIJNS5_1CILi1EEES8_S8_EEENS6_IJNS7_ILi128EEESA_NS7_ILi256EEEEEELi256ENS_12float_e4m3_tEfNS_4arch4Sm90ELb0ELb0ELb0ELb0ELb1ELb0ELb0ELb1ELb0ELb1ELb0ELb0EEENS1_21CollectiveEpilogueFwdINS6_IJSA_SB_SA_EEES9_NS_10bfloat16_tESF_Li256ELb0ELb1ELb0ELb1EEENS1_29StaticPersistentTileSchedulerILb0EEEEEEEEEvNT_6ParamsE:
	.zero		3200


//--------------------- .nv.constant0._ZN7cutlass13device_kernelIN5flash11enable_sm90INS1_16FlashAttnFwdSm90INS1_25CollectiveMainloopFwdSm90ILi2EN4cute5tupleIJNS5_1CILi1EEES8_S8_EEENS6_IJNS7_ILi128EEESA_NS7_ILi256EEEEEELi256ENS_12float_e4m3_tEfNS_4arch4Sm90ELb0ELb0ELb0ELb1ELb1ELb0ELb0ELb1ELb0ELb1ELb0ELb0EEENS1_21CollectiveEpilogueFwdINS6_IJSA_SB_SA_EEES9_NS_10bfloat16_tESF_Li256ELb1ELb1ELb0ELb1EEENS1_36VarlenDynamicPersistentTileSchedulerILi128ELi128ELi256ELi128ELb0ELb1ELb1ELb0ELb1ELb1EEEEEEEEEvNT_6ParamsE --------------------------
	.section	.nv.constant0._ZN7cutlass13device_kernelIN5flash11enable_sm90INS1_16FlashAttnFwdSm90INS1_25CollectiveMainloopFwdSm90ILi2EN4cute5tupleIJNS5_1CILi1EEES8_S8_EEENS6_IJNS7_ILi128EEESA_NS7_ILi256EEEEEELi256ENS_12float_e4m3_tEfNS_4arch4Sm90ELb0ELb0ELb0ELb1ELb1ELb0ELb0ELb1ELb0ELb1ELb0ELb0EEENS1_21CollectiveEpilogueFwdINS6_IJSA_SB_SA_EEES9_NS_10bfloat16_tESF_Li256ELb1ELb1ELb0ELb1EEENS1_36VarlenDynamicPersistentTileSchedulerILi128ELi128ELi256ELi128ELb0ELb1ELb1ELb0ELb1ELb1EEEEEEEEEvNT_6ParamsE,"a",@progbits
	.sectionflags	@""
	.align	4
.nv.constant0._ZN7cutlass13device_kernelIN5flash11enable_sm90INS1_16FlashAttnFwdSm90INS1_25CollectiveMainloopFwdSm90ILi2EN4cute5tupleIJNS5_1CILi1EEES8_S8_EEENS6_IJNS7_ILi128EEESA_NS7_ILi256EEEEEELi256ENS_12float_e4m3_tEfNS_4arch4Sm90ELb0ELb0ELb0ELb1ELb1ELb0ELb0ELb1ELb0ELb1ELb0ELb0EEENS1_21CollectiveEpilogueFwdINS6_IJSA_SB_SA_EEES9_NS_10bfloat16_tESF_Li256ELb1ELb1ELb0ELb1EEENS1_36VarlenDynamicPersistentTileSchedulerILi128ELi128ELi256ELi128ELb0ELb1ELb1ELb0ELb1ELb1EEEEEEEEEvNT_6ParamsE:
	.zero		3328


//--------------------- .nv.constant0._ZN7cutlass13device_kernelIN5flash11enable_sm90INS1_16FlashAttnFwdSm90INS1_25CollectiveMainloopFwdSm90ILi2EN4cute5tupleIJNS5_1CILi1EEES8_S8_EEENS6_IJNS7_ILi128EEESA_NS7_ILi256EEEEEELi256ENS_12float_e4m3_tEfNS_4arch4Sm90ELb0ELb0ELb0ELb1ELb1ELb1ELb0ELb1ELb0ELb1ELb0ELb0EEENS1_21CollectiveEpilogueFwdINS6_IJSA_SB_SA_EEES9_NS_10bfloat16_tESF_Li256ELb1ELb1ELb0ELb1EEENS1_36VarlenDynamicPersistentTileSchedulerILi128ELi128ELi256ELi128ELb0ELb1ELb1ELb0ELb1ELb1EEEEEEEEEvNT_6ParamsE --------------------------
	.section	.nv.constant0._ZN7cutlass13device_kernelIN5flash11enable_sm90INS1_16FlashAttnFwdSm90INS1_25CollectiveMainloopFwdSm90ILi2EN4cute5tupleIJNS5_1CILi1EEES8_S8_EEENS6_IJNS7_ILi128EEESA_NS7_ILi256EEEEEELi256ENS_12float_e4m3_tEfNS_4arch4Sm90ELb0ELb0ELb0ELb1ELb1ELb1ELb0ELb1ELb0ELb1ELb0ELb0EEENS1_21CollectiveEpilogueFwdINS6_IJSA_SB_SA_EEES9_NS_10bfloat16_tESF_Li256ELb1ELb1ELb0ELb1EEENS1_36VarlenDynamicPersistentTileSchedulerILi128ELi128ELi256ELi128ELb0ELb1ELb1ELb0ELb1ELb1EEEEEEEEEvNT_6ParamsE,"a",@progbits
	.sectionflags	@""
	.align	4
.nv.constant0._ZN7cutlass13device_kernelIN5flash11enable_sm90INS1_16FlashAttnFwdSm90INS1_25CollectiveMainloopFwdSm90ILi2EN4cute5tupleIJNS5_1CILi1EEES8_S8_EEENS6_IJNS7_ILi128EEESA_NS7_ILi256EEEEEELi256ENS_12float_e4m3_tEfNS_4arch4Sm90ELb0ELb0ELb0ELb1ELb1ELb1ELb0ELb1ELb0ELb1ELb0ELb0EEENS1_21CollectiveEpilogueFwdINS6_IJSA_SB_SA_EEES9_NS_10bfloat16_tESF_Li256ELb1ELb1ELb0ELb1EEENS1_36VarlenDynamicPersistentTileSchedulerILi128ELi128ELi256ELi128ELb0ELb1ELb1ELb0ELb1ELb1EEEEEEEEEvNT_6ParamsE:
	.zero		3328


//--------------------- .nv.constant0._ZN7cutlass13device_kernelIN5flash11enable_sm90INS1_16FlashAttnFwdSm90INS1_25CollectiveMainloopFwdSm90ILi2EN4cute5tupleIJNS5_1CILi1EEES8_S8_EEENS6_IJNS7_ILi128EEENS7_ILi64EEENS7_ILi256EEEEEELi256ENS_12float_e4m3_tEfNS_4arch4Sm90ELb0ELb1ELb0ELb0ELb1ELb0ELb0ELb1ELb0ELb1ELb0ELb0EEENS1_21CollectiveEpilogueFwdINS6_IJSA_SC_SB_EEES9_NS_10bfloat16_tESG_Li256ELb0ELb1ELb0ELb1EEENS1_30DynamicPersistentTileSchedulerILi256ELi128ELb0ELb1ELb1EEEEEEEEEvNT_6ParamsE --------------------------
	.section	.nv.constant0._ZN7cutlass13device_kernelIN5flash11enable_sm90INS1_16FlashAttnFwdSm90INS1_25CollectiveMainloopFwdSm90ILi2EN4cute5tupleIJNS5_1CILi1EEES8_S8_EEENS6_IJNS7_ILi128EEENS7_ILi64EEENS7_ILi256EEEEEELi256ENS_12float_e4m3_tEfNS_4arch4Sm90ELb0ELb1ELb0ELb0ELb1ELb0ELb0ELb1ELb0ELb1ELb0ELb0EEENS1_21CollectiveEpilogueFwdINS6_IJSA_SC_SB_EEES9_NS_10bfloat16_tESG_Li256ELb0ELb1ELb0ELb1EEENS1_30DynamicPersistentTileSchedulerILi256ELi128ELb0ELb1ELb1EEEEEEEEEvNT_6ParamsE,"a",@progbits
	.sectionflags	@""
	.align	4
.nv.constant0._ZN7cutlass13device_kernelIN5flash11enable_sm90INS1_16FlashAttnFwdSm90INS1_25CollectiveMainloopFwdSm90ILi2EN4cute5tupleIJNS5_1CILi1EEES8_S8_EEENS6_IJNS7_ILi128EEENS7_ILi64EEENS7_ILi256EEEEEELi256ENS_12float_e4m3_tEfNS_4arch4Sm90ELb0ELb1ELb0ELb0ELb1ELb0ELb0ELb1ELb0ELb1ELb0ELb0EEENS1_21CollectiveEpilogueFwdINS6_IJSA_SC_SB_EEES9_NS_10bfloat16_tESG_Li256ELb0ELb1ELb0ELb1EEENS1_30DynamicPersistentTileSchedulerILi256ELi128ELb0ELb1ELb1EEEEEEEEEvNT_6ParamsE:
	.zero		3328


//--------------------- .nv.constant0._ZN7cutlass13device_kernelIN5flash11enable_sm90INS1_16FlashAttnFwdSm90INS1_25CollectiveMainloopFwdSm90ILi2EN4cute5tupleIJNS5_1CILi1EEES8_S8_EEENS6_IJNS7_ILi128EEENS7_ILi64EEENS7_ILi256EEEEEELi256ENS_12float_e4m3_tEfNS_4arch4Sm90ELb0ELb1ELb0ELb1ELb1ELb0ELb0ELb1ELb0ELb1ELb0ELb0EEENS1_21CollectiveEpilogueFwdINS6_IJSA_SC_SB_EEES9_NS_10bfloat16_tESG_Li256ELb1ELb1ELb0ELb1EEENS1_36VarlenDynamicPersistentTileSchedulerILi128ELi64ELi256ELi128ELb0ELb1ELb1ELb1ELb0ELb1EEEEEEEEEvNT_6ParamsE --------------------------
	.section	.nv.constant0._ZN7cutlass13device_kernelIN5flash11enable_sm90INS1_16FlashAttnFwdSm90INS1_25CollectiveMainloopFwdSm90ILi2EN4cute5tupleIJNS5_1CILi1EEES8_S8_EEENS6_IJNS7_ILi128EEENS7_ILi64EEENS7_ILi256EEEEEELi256ENS_12float_e4m3_tEfNS_4arch4Sm90ELb0ELb1ELb0ELb1ELb1ELb0ELb0ELb1ELb0ELb1ELb0ELb0EEENS1_21CollectiveEpilogueFwdINS6_IJSA_SC_SB_EEES9_NS_10bfloat16_tESG_Li256ELb1ELb1ELb0ELb1EEENS1_36VarlenDynamicPersistentTileSchedulerILi128ELi64ELi256ELi128ELb0ELb1ELb1ELb1ELb0ELb1EEEEEEEEEvNT_6ParamsE,"a",@progbits
	.sectionflags	@""
	.align	4
.nv.constant0._ZN7cutlass13device_kernelIN5flash11enable_sm90INS1_16FlashAttnFwdSm90INS1_25CollectiveMainloopFwdSm90ILi2EN4cute5tupleIJNS5_1CILi1EEES8_S8_EEENS6_IJNS7_ILi128EEENS7_ILi64EEENS7_ILi256EEEEEELi256ENS_12float_e4m3_tEfNS_4arch4Sm90ELb0ELb1ELb0ELb1ELb1ELb0ELb0ELb1ELb0ELb1ELb0ELb0EEENS1_21CollectiveEpilogueFwdINS6_IJSA_SC_SB_EEES9_NS_10bfloat16_tESG_Li256ELb1ELb1ELb0ELb1EEENS1_36VarlenDynamicPersistentTileSchedulerILi128ELi64ELi256ELi128ELb0ELb1ELb1ELb1ELb0ELb1EEEEEEEEEvNT_6ParamsE:
	.zero		3328


//--------------------- .nv.constant0._ZN7cutlass13device_kernelIN5flash11enable_sm90INS1_16FlashAttnFwdSm90INS1_25CollectiveMainloopFwdSm90ILi2EN4cute5tupleIJNS5_1CILi1EEES8_S8_EEENS6_IJNS7_ILi128EEENS7_ILi64EEENS7_ILi256EEEEEELi256ENS_12float_e4m3_tEfNS_4arch4Sm90ELb0ELb1ELb0ELb1ELb1ELb1ELb0ELb1ELb0ELb1ELb0ELb0EEENS1_21CollectiveEpilogueFwdINS6_IJSA_SC_SB_EEES9_NS_10bfloat16_tESG_Li256ELb1ELb1ELb0ELb1EEENS1_36VarlenDynamicPersistentTileSchedulerILi128ELi64ELi256ELi128ELb0ELb1ELb1ELb1ELb0ELb1EEEEEEEEEvNT_6ParamsE --------------------------
	.section	.nv.constant0._ZN7cutlass13device_kernelIN5flash11enable_sm90INS1_16FlashAttnFwdSm90INS1_25CollectiveMainloopFwdSm90ILi2EN4cute5tupleIJNS5_1CILi1EEES8_S8_EEENS6_IJNS7_ILi128EEENS7_ILi64EEENS7_ILi256EEEEEELi256ENS_12float_e4m3_tEfNS_4arch4Sm90ELb0ELb1ELb0ELb1ELb1ELb1ELb0ELb1ELb0ELb1ELb0ELb0EEENS1_21CollectiveEpilogueFwdINS6_IJSA_SC_SB_EEES9_NS_10bfloat16_tESG_Li256ELb1ELb1ELb0ELb1EEENS1_36VarlenDynamicPersistentTileSchedulerILi128ELi64ELi256ELi128ELb0ELb1ELb1ELb1ELb0ELb1EEEEEEEEEvNT_6ParamsE,"a",@progbits
	.sectionflags	@""
	.align	4
.nv.constant0._ZN7cutlass13device_kernelIN5flash11enable_sm90INS1_16FlashAttnFwdSm90INS1_25CollectiveMainloopFwdSm90ILi2EN4cute5tupleIJNS5_1CILi1EEES8_S8_EEENS6_IJNS7_ILi128EEENS7_ILi64EEENS7_ILi256EEEEEELi256ENS_12float_e4m3_tEfNS_4arch4Sm90ELb0ELb1ELb0ELb1ELb1ELb1ELb0ELb1ELb0ELb1ELb0ELb0EEENS1_21CollectiveEpilogueFwdINS6_IJSA_SC_SB_EEES9_NS_10bfloat16_tESG_Li256ELb1ELb1ELb0ELb1EEENS1_36VarlenDynamicPersistentTileSchedulerILi128ELi64ELi256ELi128ELb0ELb1ELb1ELb1ELb0ELb1EEEEEEEEEvNT_6ParamsE:
	.zero		3328


//--------------------- .nv.constant0._ZN7cutlass13device_kernelIN5flash11enable_sm90INS1_16FlashAttnFwdSm90INS1_25CollectiveMainloopFwdSm90ILi2EN4cute5tupleIJNS5_1CILi1EEES8_S8_EEENS6_IJNS7_ILi128EEESA_NS7_ILi256EEEEEELi256ENS_12float_e4m3_tEfNS_4arch4Sm90ELb1ELb0ELb0ELb0ELb1ELb0ELb0ELb1ELb0ELb1ELb0ELb0EEENS1_21CollectiveEpilogueFwdINS6_IJSA_SB_SA_EEES9_NS_10bfloat16_tESF_Li256ELb0ELb1ELb0ELb1EEENS1_30DynamicPersistentTileSchedulerILi256ELi128ELb0ELb1ELb1EEEEEEEEEvNT_6ParamsE --------------------------
	.section	.nv.constant0._ZN7cutlass13device_kernelIN5flash11enable_sm90INS1_16FlashAttnFwdSm90INS1_25CollectiveMainloopFwdSm90ILi2EN4cute5tupleIJNS5_1CILi1EEES8_S8_EEENS6_IJNS7_ILi128EEESA_NS7_ILi256EEEEEELi256ENS_12float_e4m3_tEfNS_4arch4Sm90ELb1ELb0ELb0ELb0ELb1ELb0ELb0ELb1ELb0ELb1ELb0ELb0EEENS1_21CollectiveEpilogueFwdINS6_IJSA_SB_SA_EEES9_NS_10bfloat16_tESF_Li256ELb0ELb1ELb0ELb1EEENS1_30DynamicPersistentTileSchedulerILi256ELi128ELb0ELb1ELb1EEEEEEEEEvNT_6ParamsE,"a",@progbits
	.sectionflags	@""
	.align	4
.nv.constant0._ZN7cutlass13device_kernelIN5flash11enable_sm90INS1_16FlashAttnFwdSm90INS1_25CollectiveMainloopFwdSm90ILi2EN4cute5tupleIJNS5_1CILi1EEES8_S8_EEENS6_IJNS7_ILi128EEESA_NS7_ILi256EEEEEELi256ENS_12float_e4m3_tEfNS_4arch4Sm90ELb1ELb0ELb0ELb0ELb1ELb0ELb0ELb1ELb0ELb1ELb0ELb0EEENS1_21CollectiveEpilogueFwdINS6_IJSA_SB_SA_EEES9_NS_10bfloat16_tESF_Li256ELb0ELb1ELb0ELb1EEENS1_30DynamicPersistentTileSchedulerILi256ELi128ELb0ELb1ELb1EEEEEEEEEvNT_6ParamsE:
	.zero		3328


//--------------------- .nv.constant0._ZN7cutlass13device_kernelIN5flash11enable_sm90INS1_16FlashAttnFwdSm90INS1_25CollectiveMainloopFwdSm90ILi2EN4cute5tupleIJNS5_1CILi1EEES8_S8_EEENS6_IJNS7_ILi128EEESA_NS7_ILi256EEEEEELi256ENS_12float_e4m3_tEfNS_4arch4Sm90ELb1ELb0ELb0ELb1ELb1ELb0ELb0ELb1ELb0ELb1ELb0ELb0EEENS1_21CollectiveEpilogueFwdINS6_IJSA_SB_SA_EEES9_NS_10bfloat16_tESF_Li256ELb1ELb1ELb0ELb1EEENS1_36VarlenDynamicPersistentTileSchedulerILi128ELi128ELi256ELi128ELb0ELb1ELb1ELb1ELb1ELb1EEEEEEEEEvNT_6ParamsE --------------------------
	.section	.nv.constant0._ZN7cutlass13device_kernelIN5flash11enable_sm90INS1_16FlashAttnFwdSm90INS1_25CollectiveMainloopFwdSm90ILi2EN4cute5tupleIJNS5_1CILi1EEES8_S8_EEENS6_IJNS7_ILi128EEESA_NS7_ILi256EEEEEELi256ENS_12float_e4m3_tEfNS_4arch4Sm90ELb1ELb0ELb0ELb1ELb1ELb0ELb0ELb1ELb0ELb1ELb0ELb0EEENS1_21CollectiveEpilogueFwdINS6_IJSA_SB_SA_EEES9_NS_10bfloat16_tESF_Li256ELb1ELb1ELb0ELb1EEENS1_36VarlenDynamicPersistentTileSchedulerILi128ELi128ELi256ELi128ELb0ELb1ELb1ELb1ELb1ELb1EEEEEEEEEvNT_6ParamsE,"a",@progbits
	.sectionflags	@""
	.align	4
.nv.constant0._ZN7cutlass13device_kernelIN5flash11enable_sm90INS1_16FlashAttnFwdSm90INS1_25CollectiveMainloopFwdSm90ILi2EN4cute5tupleIJNS5_1CILi1EEES8_S8_EEENS6_IJNS7_ILi128EEESA_NS7_ILi256EEEEEELi256ENS_12float_e4m3_tEfNS_4arch4Sm90ELb1ELb0ELb0ELb1ELb1ELb0ELb0ELb1ELb0ELb1ELb0ELb0EEENS1_21CollectiveEpilogueFwdINS6_IJSA_SB_SA_EEES9_NS_10bfloat16_tESF_Li256ELb1ELb1ELb0ELb1EEENS1_36VarlenDynamicPersistentTileSchedulerILi128ELi128ELi256ELi128ELb0ELb1ELb1ELb1ELb1ELb1EEEEEEEEEvNT_6ParamsE:
	.zero		3328


//--------------------- .nv.constant0._ZN7cutlass13device_kernelIN5flash11enable_sm90INS1_16FlashAttnFwdSm90INS1_25CollectiveMainloopFwdSm90ILi2EN4cute5tupleIJNS5_1CILi1EEES8_S8_EEENS6_IJNS7_ILi128EEESA_NS7_ILi256EEEEEELi256ENS_12float_e4m3_tEfNS_4arch4Sm90ELb1ELb0ELb0ELb1ELb1ELb1ELb0ELb1ELb0ELb1ELb0ELb0EEENS1_21CollectiveEpilogueFwdINS6_IJSA_SB_SA_EEES9_NS_10bfloat16_tESF_Li256ELb1ELb1ELb0ELb1EEENS1_36VarlenDynamicPersistentTileSchedulerILi128ELi128ELi256ELi128ELb0ELb1ELb1ELb1ELb1ELb1EEEEEEEEEvNT_6ParamsE --------------------------
	.section	.nv.constant0._ZN7cutlass13device_kernelIN5flash11enable_sm90INS1_16FlashAttnFwdSm90INS1_25CollectiveMainloopFwdSm90ILi2EN4cute5tupleIJNS5_1CILi1EEES8_S8_EEENS6_IJNS7_ILi128EEESA_NS7_ILi256EEEEEELi256ENS_12float_e4m3_tEfNS_4arch4Sm90ELb1ELb0ELb0ELb1ELb1ELb1ELb0ELb1ELb0ELb1ELb0ELb0EEENS1_21CollectiveEpilogueFwdINS6_IJSA_SB_SA_EEES9_NS_10bfloat16_tESF_Li256ELb1ELb1ELb0ELb1EEENS1_36VarlenDynamicPersistentTileSchedulerILi128ELi128ELi256ELi128ELb0ELb1ELb1ELb1ELb1ELb1EEEEEEEEEvNT_6ParamsE,"a",@progbits
	.sectionflags	@""
	.align	4
.nv.constant0._ZN7cutlass13device_kernelIN5flash11enable_sm90INS1_16FlashAttnFwdSm90INS1_25CollectiveMainloopFwdSm90ILi2EN4cute5tupleIJNS5_1CILi1EEES8_S8_EEENS6_IJNS7_ILi128EEESA_NS7_ILi256EEEEEELi256ENS_12float_e4m3_tEfNS_4arch4Sm90ELb1ELb0ELb0ELb1ELb1ELb1ELb0ELb1ELb0ELb1ELb0ELb0EEENS1_21CollectiveEpilogueFwdINS6_IJSA_SB_SA_EEES9_NS_10bfloat16_tESF_Li256ELb1ELb1ELb0ELb1EEENS1_36VarlenDynamicPersistentTileSchedulerILi128ELi128ELi256ELi128ELb0ELb1ELb1ELb1ELb1ELb1EEEEEEEEEvNT_6ParamsE:
	.zero		3328


//--------------------- .nv.constant0._ZN7cutlass13device_kernelIN5flash11enable_sm90INS1_16FlashAttnFwdSm90INS1_25CollectiveMainloopFwdSm90ILi2EN4cute5tupleIJNS5_1CILi1EEES8_S8_EEENS6_IJNS7_ILi128EEENS7_ILi160EEENS7_ILi192EEEEEELi192ENS_12float_e4m3_tEfNS_4arch4Sm90ELb0ELb0ELb0ELb0ELb1ELb0ELb0ELb1ELb1ELb1ELb0ELb0EEENS1_21CollectiveEpilogueFwdINS6_IJSA_SC_SB_EEES9_NS_10bfloat16_tESG_Li256ELb0ELb1ELb0ELb1EEENS1_29StaticPersistentTileSchedulerILb0EEEEEEEEEvNT_6ParamsE --------------------------
	.section	.nv.constant0._ZN7cutlass13device_kernelIN5flash11enable_sm90INS1_16FlashAttnFwdSm90INS1_25CollectiveMainloopFwdSm90ILi2EN4cute5tupleIJNS5_1CILi1EEES8_S8_EEENS6_IJNS7_ILi128EEENS7_ILi160EEENS7_ILi192EEEEEELi192ENS_12float_e4m3_tEfNS_4arch4Sm90ELb0ELb0ELb0ELb0ELb1ELb0ELb0ELb1ELb1ELb1ELb0ELb0EEENS1_21CollectiveEpilogueFwdINS6_IJSA_SC_SB_EEES9_NS_10bfloat16_tESG_Li256ELb0ELb1ELb0ELb1EEENS1_29StaticPersistentTileSchedulerILb0EEEEEEEEEvNT_6ParamsE,"a",@progbits
	.sectionflags	@""
	.align	4
.nv.constant0._ZN7cutlass13device_kernelIN5flash11enable_sm90INS1_16FlashAttnFwdSm90INS1_25CollectiveMainloopFwdSm90ILi2EN4cute5tupleIJNS5_1CILi1EEES8_S8_EEENS6_IJNS7_ILi128EEENS7_ILi160EEENS7_ILi192EEEEEELi192ENS_12float_e4m3_tEfNS_4arch4Sm90ELb0ELb0ELb0ELb0ELb1ELb0ELb0ELb1ELb1ELb1ELb0ELb0EEENS1_21CollectiveEpilogueFwdINS6_IJSA_SC_SB_EEES9_NS_10bfloat16_tESG_Li256ELb0ELb1ELb0ELb1EEENS1_29StaticPersistentTileSchedulerILb0EEEEEEEEEvNT_6ParamsE:
	.zero		3200


//--------------------- .nv.constant0._ZN7cutlass13device_kernelIN5flash11enable_sm90INS1_16FlashAttnFwdSm90INS1_25CollectiveMainloopFwdSm90ILi2EN4cute5tupleIJNS5_1CILi1EEES8_S8_EEENS6_IJNS7_ILi128EEENS7_ILi160EEENS7_ILi192EEEEEELi192ENS_12float_e4m3_tEfNS_4arch4Sm90ELb0ELb0ELb0ELb1ELb1ELb0ELb0ELb1ELb1ELb1ELb0ELb0EEENS1_21CollectiveEpilogueFwdINS6_IJSA_SC_SB_EEES9_NS_10bfloat16_tESG_Li256ELb1ELb1ELb0ELb1EEENS1_36VarlenDynamicPersistentTileSchedulerILi128ELi160ELi256ELi128ELb0ELb1ELb1ELb0ELb1ELb1EEEEEEEEEvNT_6ParamsE --------------------------
	.section	.nv.constant0._ZN7cutlass13device_kernelIN5flash11enable_sm90INS1_16FlashAttnFwdSm90INS1_25CollectiveMainloopFwdSm90ILi2EN4cute5tupleIJNS5_1CILi1EEES8_S8_EEENS6_IJNS7_ILi128EEENS7_ILi160EEENS7_ILi192EEEEEELi192ENS_12float_e4m3_tEfNS_4arch4Sm90ELb0ELb0ELb0ELb1ELb1ELb0ELb0ELb1ELb1ELb1ELb0ELb0EEENS1_21CollectiveEpilogueFwdINS6_IJSA_SC_SB_EEES9_NS_10bfloat16_tESG_Li256ELb1ELb1ELb0ELb1EEENS1_36VarlenDynamicPersistentTileSchedulerILi128ELi160ELi256ELi128ELb0ELb1ELb1ELb0ELb1ELb1EEEEEEEEEvNT_6ParamsE,"a",@progbits
	.sectionflags	@""
	.align	4
.nv.constant0._ZN7cutlass13device_kernelIN5flash11enable_sm90INS1_16FlashAttnFwdSm90INS1_25CollectiveMainloopFwdSm90ILi2EN4cute5tupleIJNS5_1CILi1EEES8_S8_EEENS6_IJNS7_ILi128EEENS7_ILi160EEENS7_ILi192EEEEEELi192ENS_12float_e4m3_tEfNS_4arch4Sm90ELb0ELb0ELb0ELb1ELb1ELb0ELb0ELb1ELb1ELb1ELb0ELb0EEENS1_21CollectiveEpilogueFwdINS6_IJSA_SC_SB_EEES9_NS_10bfloat16_tESG_Li256ELb1ELb1ELb0ELb1EEENS1_36VarlenDynamicPersistentTileSchedulerILi128ELi160ELi256ELi128ELb0ELb1ELb1ELb0ELb1ELb1EEEEEEEEEvNT_6ParamsE:
	.zero		3328


//--------------------- .nv.constant0._ZN7cutlass13device_kernelIN5flash11enable_sm90INS1_16FlashAttnFwdSm90INS1_25CollectiveMainloopFwdSm90ILi2EN4cute5tupleIJNS5_1CILi1EEES8_S8_EEENS6_IJNS7_ILi128EEENS7_ILi160EEENS7_ILi192EEEEEELi192ENS_12float_e4m3_tEfNS_4arch4Sm90ELb0ELb0ELb0ELb1ELb1ELb1ELb0ELb1ELb1ELb1ELb0ELb0EEENS1_21CollectiveEpilogueFwdINS6_IJSA_SC_SB_EEES9_NS_10bfloat16_tESG_Li256ELb1ELb1ELb0ELb1EEENS1_36VarlenDynamicPersistentTileSchedulerILi128ELi160ELi256ELi128ELb0ELb1ELb1ELb0ELb1ELb1EEEEEEEEEvNT_6ParamsE --------------------------
	.section	.nv.constant0._ZN7cutlass13device_kernelIN5flash11enable_sm90INS1_16FlashAttnFwdSm90INS1_25CollectiveMainloopFwdSm90ILi2EN4cute5tupleIJNS5_1CILi1EEES8_S8_EEENS6_IJNS7_ILi128EEENS7_ILi160EEENS7_ILi192EEEEEELi192ENS_12float_e4m3_tEfNS_4arch4Sm90ELb0ELb0ELb0ELb1ELb1ELb1ELb0ELb1ELb1ELb1ELb0ELb0EEENS1_21CollectiveEpilogueFwdINS6_IJSA_SC_SB_EEES9_NS_10bfloat16_tESG_Li256ELb1ELb1ELb0ELb1EEENS1_36VarlenDynamicPersistentTileSchedulerILi128ELi160ELi256ELi128ELb0ELb1ELb1ELb0ELb1ELb1EEEEEEEEEvNT_6ParamsE,"a",@progbits
	.sectionflags	@""
	.align	4
.nv.constant0._ZN7cutlass13device_kernelIN5flash11enable_sm90INS1_16FlashAttnFwdSm90INS1_25CollectiveMainloopFwdSm90ILi2EN4cute5tupleIJNS5_1CILi1EEES8_S8_EEENS6_IJNS7_ILi128EEENS7_ILi160EEENS7_ILi192EEEEEELi192ENS_12float_e4m3_tEfNS_4arch4Sm90ELb0ELb0ELb0ELb1ELb1ELb1ELb0ELb1ELb1ELb1ELb0ELb0EEENS1_21CollectiveEpilogueFwdINS6_IJSA_SC_SB_EEES9_NS_10bfloat16_tESG_Li256ELb1ELb1ELb0ELb1EEENS1_36VarlenDynamicPersistentTileSchedulerILi128ELi160ELi256ELi128ELb0ELb1ELb1ELb0ELb1ELb1EEEEEEEEEvNT_6ParamsE:
	.zero		3328


//--------------------- .nv.constant0._ZN7cutlass13device_kernelIN5flash11enable_sm90INS1_16FlashAttnFwdSm90INS1_25CollectiveMainloopFwdSm90ILi2EN4cute5tupleIJNS5_1CILi1EEES8_S8_EEENS6_IJNS7_ILi128EEESA_NS7_ILi192EEEEEELi192ENS_12float_e4m3_tEfNS_4arch4Sm90ELb0ELb1ELb0ELb0ELb1ELb0ELb0ELb1ELb1ELb1ELb0ELb0EEENS1_21CollectiveEpilogueFwdINS6_IJSA_SB_SA_EEES9_NS_10bfloat16_tESF_Li256ELb0ELb1ELb0ELb1EEENS1_30DynamicPersistentTileSchedulerILi256ELi128ELb0ELb1ELb1EEEEEEEEEvNT_6ParamsE --------------------------
	.section	.nv.constant0._ZN7cutlass13device_kernelIN5flash11enable_sm90INS1_16FlashAttnFwdSm90INS1_25CollectiveMainloopFwdSm90ILi2EN4cute5tupleIJNS5_1CILi1EEES8_S8_EEENS6_IJNS7_ILi128EEESA_NS7_ILi192EEEEEELi192ENS_12float_e4m3_tEfNS_4arch4Sm90ELb0ELb1ELb0ELb0ELb1ELb0ELb0ELb1ELb1ELb1ELb0ELb0EEENS1_21CollectiveEpilogueFwdINS6_IJSA_SB_SA_EEES9_NS_10bfloat16_tESF_Li256ELb0ELb1ELb0ELb1EEENS1_30DynamicPersistentTileSchedulerILi256ELi128ELb0ELb1ELb1EEEEEEEEEvNT_6ParamsE,"a",@progbits
	.sectionflags	@""
	.align	4
.nv.constant0._ZN7cutlass13device_kernelIN5flash11enable_sm90INS1_16FlashAttnFwdSm90INS1_25CollectiveMainloopFwdSm90ILi2EN4cute5tupleIJNS5_1CILi1EEES8_S8_EEENS6_IJNS7_ILi128EEESA_NS7_ILi192EEEEEELi192ENS_12float_e4m3_tEfNS_4arch4Sm90ELb0ELb1ELb0ELb0ELb1ELb0ELb0ELb1ELb1ELb1ELb0ELb0EEENS1_21CollectiveEpilogueFwdINS6_IJSA_SB_SA_EEES9_NS_10bfloat16_tESF_Li256ELb0ELb1ELb0ELb1EEENS1_30DynamicPersistentTileSchedulerILi256ELi128ELb0ELb1ELb1EEEEEEEEEvNT_6ParamsE:
	.zero		3328


//--------------------- .nv.constant0._ZN7cutlass13device_kernelIN5flash11enable_sm90INS1_16FlashAttnFwdSm90INS1_25CollectiveMainloopFwdSm90ILi2EN4cute5tupleIJNS5_1CILi1EEES8_S8_EEENS6_IJNS7_ILi128EEESA_NS7_ILi192EEEEEELi192ENS_12float_e4m3_tEfNS_4arch4Sm90ELb0ELb1ELb0ELb1ELb1ELb0ELb0ELb1ELb1ELb1ELb0ELb0EEENS1_21CollectiveEpilogueFwdINS6_IJSA_SB_SA_EEES9_NS_10bfloat16_tESF_Li256ELb1ELb1ELb0ELb1EEENS1_36VarlenDynamicPersistentTileSchedulerILi128ELi128ELi256ELi128ELb0ELb1ELb1ELb1ELb0ELb1EEEEEEEEEvNT_6ParamsE --------------------------
	.section	.nv.constant0._ZN7cutlass13device_kernelIN5flash11enable_sm90INS1_16FlashAttnFwdSm90INS1_25CollectiveMainloopFwdSm90ILi2EN4cute5tupleIJNS5_1CILi1EEES8_S8_EEENS6_IJNS7_ILi128EEESA_NS7_ILi192EEEEEELi192ENS_12float_e4m3_tEfNS_4arch4Sm90ELb0ELb1ELb0ELb1ELb1ELb0ELb0ELb1ELb1ELb1ELb0ELb0EEENS1_21CollectiveEpilogueFwdINS6_IJSA_SB_SA_EEES9_NS_10bfloat16_tESF_Li256ELb1ELb1ELb0ELb1EEENS1_36VarlenDynamicPersistentTileSchedulerILi128ELi128ELi256ELi128ELb0ELb1ELb1ELb1ELb0ELb1EEEEEEEEEvNT_6ParamsE,"a",@progbits
	.sectionflags	@""
	.align	4
.nv.constant0._ZN7cutlass13device_kernelIN5flash11enable_sm90INS1_16FlashAttnFwdSm90INS1_25CollectiveMainloopFwdSm90ILi2EN4cute5tupleIJNS5_1CILi1EEES8_S8_EEENS6_IJNS7_ILi128EEESA_NS7_ILi192EEEEEELi192ENS_12float_e4m3_tEfNS_4arch4Sm90ELb0ELb1ELb0ELb1ELb1ELb0ELb0ELb1ELb1ELb1ELb0ELb0EEENS1_21CollectiveEpilogueFwdINS6_IJSA_SB_SA_EEES9_NS_10bfloat16_tESF_Li256ELb1ELb1ELb0ELb1EEENS1_36VarlenDynamicPersistentTileSchedulerILi128ELi128ELi256ELi128ELb0ELb1ELb1ELb1ELb0ELb1EEEEEEEEEvNT_6ParamsE:
	.zero		3328


//--------------------- .nv.constant0._ZN7cutlass13device_kernelIN5flash11enable_sm90INS1_16FlashAttnFwdSm90INS1_25CollectiveMainloopFwdSm90ILi2EN4cute5tupleIJNS5_1CILi1EEES8_S8_EEENS6_IJNS7_ILi128EEESA_NS7_ILi192EEEEEELi192ENS_12float_e4m3_tEfNS_4arch4Sm90ELb0ELb1ELb0ELb1ELb1ELb1ELb0ELb1ELb1ELb1ELb0ELb0EEENS1_21CollectiveEpilogueFwdINS6_IJSA_SB_SA_EEES9_NS_10bfloat16_tESF_Li256ELb1ELb1ELb0ELb1EEENS1_36VarlenDynamicPersistentTileSchedulerILi128ELi128ELi256ELi128ELb0ELb1ELb1ELb1ELb0ELb1EEEEEEEEEvNT_6ParamsE --------------------------
	.section	.nv.constant0._ZN7cutlass13device_kernelIN5flash11enable_sm90INS1_16FlashAttnFwdSm90INS1_25CollectiveMainloopFwdSm90ILi2EN4cute5tupleIJNS5_1CILi1EEES8_S8_EEENS6_IJNS7_ILi128EEESA_NS7_ILi192EEEEEELi192ENS_12float_e4m3_tEfNS_4arch4Sm90ELb0ELb1ELb0ELb1ELb1ELb1ELb0ELb1ELb1ELb1ELb0ELb0EEENS1_21CollectiveEpilogueFwdINS6_IJSA_SB_SA_EEES9_NS_10bfloat16_tESF_Li256ELb1ELb1ELb0ELb1EEENS1_36VarlenDynamicPersistentTileSchedulerILi128ELi128ELi256ELi128ELb0ELb1ELb1ELb1ELb0ELb1EEEEEEEEEvNT_6ParamsE,"a",@progbits
	.sectionflags	@""
	.align	4
.nv.constant0._ZN7cutlass13device_kernelIN5flash11enable_sm90INS1_16FlashAttnFwdSm90INS1_25CollectiveMainloopFwdSm90ILi2EN4cute5tupleIJNS5_1CILi1EEES8_S8_EEENS6_IJNS7_ILi128EEESA_NS7_ILi192EEEEEELi192ENS_12float_e4m3_tEfNS_4arch4Sm90ELb0ELb1ELb0ELb1ELb1ELb1ELb0ELb1ELb1ELb1ELb0ELb0EEENS1_21CollectiveEpilogueFwdINS6_IJSA_SB_SA_EEES9_NS_10bfloat16_tESF_Li256ELb1ELb1ELb0ELb1EEENS1_36VarlenDynamicPersistentTileSchedulerILi128ELi128ELi256ELi128ELb0ELb1ELb1ELb1ELb0ELb1EEEEEEEEEvNT_6ParamsE:
	.zero		3328


//--------------------- .nv.constant0._ZN7cutlass13device_kernelIN5flash11enable_sm90INS1_16FlashAttnFwdSm90INS1_25CollectiveMainloopFwdSm90ILi2EN4cute5tupleIJNS5_1CILi1EEES8_S8_EEENS6_IJNS7_ILi128EEENS7_ILi160EEENS7_ILi192EEEEEELi192ENS_12float_e4m3_tEfNS_4arch4Sm90ELb1ELb0ELb0ELb0ELb1ELb0ELb0ELb1ELb1ELb1ELb0ELb0EEENS1_21CollectiveEpilogueFwdINS6_IJSA_SC_SB_EEES9_NS_10bfloat16_tESG_Li256ELb0ELb1ELb0ELb1EEENS1_30DynamicPersistentTileSchedulerILi256ELi128ELb0ELb1ELb1EEEEEEEEEvNT_6ParamsE --------------------------
	.section	.nv.constant0._ZN7cutlass13device_kernelIN5flash11enable_sm90INS1_16FlashAttnFwdSm90INS1_25CollectiveMainloopFwdSm90ILi2EN4cute5tupleIJNS5_1CILi1EEES8_S8_EEENS6_IJNS7_ILi128EEENS7_ILi160EEENS7_ILi192EEEEEELi192ENS_12float_e4m3_tEfNS_4arch4Sm90ELb1ELb0ELb0ELb0ELb1ELb0ELb0ELb1ELb1ELb1ELb0ELb0EEENS1_21CollectiveEpilogueFwdINS6_IJSA_SC_SB_EEES9_NS_10bfloat16_tESG_Li256ELb0ELb1ELb0ELb1EEENS1_30DynamicPersistentTileSchedulerILi256ELi128ELb0ELb1ELb1EEEEEEEEEvNT_6ParamsE,"a",@progbits
	.sectionflags	@""
	.align	4
.nv.constant0._ZN7cutlass13device_kernelIN5flash11enable_sm90INS1_16FlashAttnFwdSm90INS1_25CollectiveMainloopFwdSm90ILi2EN4cute5tupleIJNS5_1CILi1EEES8_S8_EEENS6_IJNS7_ILi128EEENS7_ILi160EEENS7_ILi192EEEEEELi192ENS_12float_e4m3_tEfNS_4arch4Sm90ELb1ELb0ELb0ELb0ELb1ELb0ELb0ELb1ELb1ELb1ELb0ELb0EEENS1_21CollectiveEpilogueFwdINS6_IJSA_SC_SB_EEES9_NS_10bfloat16_tESG_Li256ELb0ELb1ELb0ELb1EEENS1_30DynamicPersistentTileSchedulerILi256ELi128ELb0ELb1ELb1EEEEEEEEEvNT_6ParamsE:
	.zero		3328


//--------------------- .nv.constant0._ZN7cutlass13device_kernelIN5flash11enable_sm90INS1_16FlashAttnFwdSm90INS1_25CollectiveMainloopFwdSm90ILi2EN4cute5tupleIJNS5_1CILi1EEES8_S8_EEENS6_IJNS7_ILi128EEENS7_ILi160EEENS7_ILi192EEEEEELi192ENS_12float_e4m3_tEfNS_4arch4Sm90ELb1ELb0ELb0ELb1ELb1ELb0ELb0ELb1ELb1ELb1ELb0ELb0EEENS1_21CollectiveEpilogueFwdINS6_IJSA_SC_SB_EEES9_NS_10bfloat16_tESG_Li256ELb1ELb1ELb0ELb1EEENS1_36VarlenDynamicPersistentTileSchedulerILi128ELi160ELi256ELi128ELb0ELb1ELb1ELb1ELb1ELb1EEEEEEEEEvNT_6ParamsE --------------------------
	.section	.nv.constant0._ZN7cutlass13device_kernelIN5flash11enable_sm90INS1_16FlashAttnFwdSm90INS1_25CollectiveMainloopFwdSm90ILi2EN4cute5tupleIJNS5_1CILi1EEES8_S8_EEENS6_IJNS7_ILi128EEENS7_ILi160EEENS7_ILi192EEEEEELi192ENS_12float_e4m3_tEfNS_4arch4Sm90ELb1ELb0ELb0ELb1ELb1ELb0ELb0ELb1ELb1ELb1ELb0ELb0EEENS1_21CollectiveEpilogueFwdINS6_IJSA_SC_SB_EEES9_NS_10bfloat16_tESG_Li256ELb1ELb1ELb0ELb1EEENS1_36VarlenDynamicPersistentTileSchedulerILi128ELi160ELi256ELi128ELb0ELb1ELb1ELb1ELb1ELb1EEEEEEEEEvNT_6ParamsE,"a",@progbits
	.sectionflags	@""
	.align	4
.nv.constant0._ZN7cutlass13device_kernelIN5flash11enable_sm90INS1_16FlashAttnFwdSm90INS1_25CollectiveMainloopFwdSm90ILi2EN4cute5tupleIJNS5_1CILi1EEES8_S8_EEENS6_IJNS7_ILi128EEENS7_ILi160EEENS7_ILi192EEEEEELi192ENS_12float_e4m3_tEfNS_4arch4Sm90ELb1ELb0ELb0ELb1ELb1ELb0ELb0ELb1ELb1ELb1ELb0ELb0EEENS1_21CollectiveEpilogueFwdINS6_IJSA_SC_SB_EEES9_NS_10bfloat16_tESG_Li256ELb1ELb1ELb0ELb1EEENS1_36VarlenDynamicPersistentTileSchedulerILi128ELi160ELi256ELi128ELb0ELb1ELb1ELb1ELb1ELb1EEEEEEEEEvNT_6ParamsE:
	.zero		3328


//--------------------- .nv.constant0._ZN7cutlass13device_kernelIN5flash11enable_sm90INS1_16FlashAttnFwdSm90INS1_25CollectiveMainloopFwdSm90ILi2EN4cute5tupleIJNS5_1CILi1EEES8_S8_EEENS6_IJNS7_ILi128EEENS7_ILi160EEENS7_ILi192EEEEEELi192ENS_12float_e4m3_tEfNS_4arch4Sm90ELb1ELb0ELb0ELb1ELb1ELb1ELb0ELb1ELb1ELb1ELb0ELb0EEENS1_21CollectiveEpilogueFwdINS6_IJSA_SC_SB_EEES9_NS_10bfloat16_tESG_Li256ELb1ELb1ELb0ELb1EEENS1_36VarlenDynamicPersistentTileSchedulerILi128ELi160ELi256ELi128ELb0ELb1ELb1ELb1ELb1ELb1EEEEEEEEEvNT_6ParamsE --------------------------
	.section	.nv.constant0._ZN7cutlass13device_kernelIN5flash11enable_sm90INS1_16FlashAttnFwdSm90INS1_25CollectiveMainloopFwdSm90ILi2EN4cute5tupleIJNS5_1CILi1EEES8_S8_EEENS6_IJNS7_ILi128EEENS7_ILi160EEENS7_ILi192EEEEEELi192ENS_12float_e4m3_tEfNS_4arch4Sm90ELb1ELb0ELb0ELb1ELb1ELb1ELb0ELb1ELb1ELb1ELb0ELb0EEENS1_21CollectiveEpilogueFwdINS6_IJSA_SC_SB_EEES9_NS_10bfloat16_tESG_Li256ELb1ELb1ELb0ELb1EEENS1_36VarlenDynamicPersistentTileSchedulerILi128ELi160ELi256ELi128ELb0ELb1ELb1ELb1ELb1ELb1EEEEEEEEEvNT_6ParamsE,"a",@progbits
	.sectionflags	@""
	.align	4
.nv.constant0._ZN7cutlass13device_kernelIN5flash11enable_sm90INS1_16FlashAttnFwdSm90INS1_25CollectiveMainloopFwdSm90ILi2EN4cute5tupleIJNS5_1CILi1EEES8_S8_EEENS6_IJNS7_ILi128EEENS7_ILi160EEENS7_ILi192EEEEEELi192ENS_12float_e4m3_tEfNS_4arch4Sm90ELb1ELb0ELb0ELb1ELb1ELb1ELb0ELb1ELb1ELb1ELb0ELb0EEENS1_21CollectiveEpilogueFwdINS6_IJSA_SC_SB_EEES9_NS_10bfloat16_tESG_Li256ELb1ELb1ELb0ELb1EEENS1_36VarlenDynamicPersistentTileSchedulerILi128ELi160ELi256ELi128ELb0ELb1ELb1ELb1ELb1ELb1EEEEEEEEEvNT_6ParamsE:
	.zero		3328


//--------------------- .nv.constant0._ZN7cutlass13device_kernelIN5flash11enable_sm90INS1_16FlashAttnFwdSm90INS1_25CollectiveMainloopFwdSm90ILi2EN4cute5tupleIJNS5_1CILi1EEES8_S8_EEENS6_IJNS7_ILi128EEENS7_ILi160EEESA_EEELi128ENS_12float_e4m3_tEfNS_4arch4Sm90ELb0ELb0ELb0ELb0ELb1ELb0ELb0ELb1ELb1ELb1ELb0ELb0EEENS1_21CollectiveEpilogueFwdINS6_IJSA_SA_SB_EEES9_NS_10bfloat16_tESF_Li256ELb0ELb1ELb0ELb1EEENS1_29StaticPersistentTileSchedulerILb0EEEEEEEEEvNT_6ParamsE --------------------------
	.section	.nv.constant0._ZN7cutlass13device_kernelIN5flash11enable_sm90INS1_16FlashAttnFwdSm90INS1_25CollectiveMainloopFwdSm90ILi2EN4cute5tupleIJNS5_1CILi1EEES8_S8_EEENS6_IJNS7_ILi128EEENS7_ILi160EEESA_EEELi128ENS_12float_e4m3_tEfNS_4arch4Sm90ELb0ELb0ELb0ELb0ELb1ELb0ELb0ELb1ELb1ELb1ELb0ELb0EEENS1_21CollectiveEpilogueFwdINS6_IJSA_SA_SB_EEES9_NS_10bfloat16_tESF_Li256ELb0ELb1ELb0ELb1EEENS1_29StaticPersistentTileSchedulerILb0EEEEEEEEEvNT_6ParamsE,"a",@progbits
	.sectionflags	@""
	.align	4
.nv.constant0._ZN7cutlass13device_kernelIN5flash11enable_sm90INS1_16FlashAttnFwdSm90INS1_25CollectiveMainloopFwdSm90ILi2EN4cute5tupleIJNS5_1CILi1EEES8_S8_EEENS6_IJNS7_ILi128EEENS7_ILi160EEESA_EEELi128ENS_12float_e4m3_tEfNS_4arch4Sm90ELb0ELb0ELb0ELb0ELb1ELb0ELb0ELb1ELb1ELb1ELb0ELb0EEENS1_21CollectiveEpilogueFwdINS6_IJSA_SA_SB_EEES9_NS_10bfloat16_tESF_Li256ELb0ELb1ELb0ELb1EEENS1_29StaticPersistentTileSchedulerILb0EEEEEEEEEvNT_6ParamsE:
	.zero		3200


//--------------------- .nv.constant0._ZN7cutlass13device_kernelIN5flash11enable_sm90INS1_16FlashAttnFwdSm90INS1_25CollectiveMainloopFwdSm90ILi2EN4cute5tupleIJNS5_1CILi1EEES8_S8_EEENS6_IJNS7_ILi128EEENS7_ILi160EEESA_EEELi128ENS_12float_e4m3_tEfNS_4arch4Sm90ELb0ELb0ELb0ELb1ELb1ELb0ELb0ELb1ELb1ELb1ELb0ELb0EEENS1_21CollectiveEpilogueFwdINS6_IJSA_SA_SB_EEES9_NS_10bfloat16_tESF_Li256ELb1ELb1ELb0ELb1EEENS1_36VarlenDynamicPersistentTileSchedulerILi128ELi160ELi256ELi128ELb0ELb1ELb1ELb0ELb1ELb1EEEEEEEEEvNT_6ParamsE --------------------------
	.section	.nv.constant0._ZN7cutlass13device_kernelIN5flash11enable_sm90INS1_16FlashAttnFwdSm90INS1_25CollectiveMainloopFwdSm90ILi2EN4cute5tupleIJNS5_1CILi1EEES8_S8_EEENS6_IJNS7_ILi128EEENS7_ILi160EEESA_EEELi128ENS_12float_e4m3_tEfNS_4arch4Sm90ELb0ELb0ELb0ELb1ELb1ELb0ELb0ELb1ELb1ELb1ELb0ELb0EEENS1_21CollectiveEpilogueFwdINS6_IJSA_SA_SB_EEES9_NS_10bfloat16_tESF_Li256ELb1ELb1ELb0ELb1EEENS1_36VarlenDynamicPersistentTileSchedulerILi128ELi160ELi256ELi128ELb0ELb1ELb1ELb0ELb1ELb1EEEEEEEEEvNT_6ParamsE,"a",@progbits
	.sectionflags	@""
	.align	4
.nv.constant0._ZN7cutlass13device_kernelIN5flash11enable_sm90INS1_16FlashAttnFwdSm90INS1_25CollectiveMainloopFwdSm90ILi2EN4cute5tupleIJNS5_1CILi1EEES8_S8_EEENS6_IJNS7_ILi128EEENS7_ILi160EEESA_EEELi128ENS_12float_e4m3_tEfNS_4arch4Sm90ELb0ELb0ELb0ELb1ELb1ELb0ELb0ELb1ELb1ELb1ELb0ELb0EEENS1_21CollectiveEpilogueFwdINS6_IJSA_SA_SB_EEES9_NS_10bfloat16_tESF_Li256ELb1ELb1ELb0ELb1EEENS1_36VarlenDynamicPersistentTileSchedulerILi128ELi160ELi256ELi128ELb0ELb1ELb1ELb0ELb1ELb1EEEEEEEEEvNT_6ParamsE:
	.zero		3328


//--------------------- .nv.constant0._ZN7cutlass13device_kernelIN5flash11enable_sm90INS1_16FlashAttnFwdSm90INS1_25CollectiveMainloopFwdSm90ILi2EN4cute5tupleIJNS5_1CILi1EEES8_S8_EEENS6_IJNS7_ILi128EEENS7_ILi160EEESA_EEELi128ENS_12float_e4m3_tEfNS_4arch4Sm90ELb0ELb0ELb0ELb1ELb1ELb1ELb0ELb1ELb1ELb1ELb0ELb0EEENS1_21CollectiveEpilogueFwdINS6_IJSA_SA_SB_EEES9_NS_10bfloat16_tESF_Li256ELb1ELb1ELb0ELb1EEENS1_36VarlenDynamicPersistentTileSchedulerILi128ELi160ELi256ELi128ELb0ELb1ELb1ELb0ELb1ELb1EEEEEEEEEvNT_6ParamsE --------------------------
	.section	.nv.constant0._ZN7cutlass13device_kernelIN5flash11enable_sm90INS1_16FlashAttnFwdSm90INS1_25CollectiveMainloopFwdSm90ILi2EN4cute5tupleIJNS5_1CILi1EEES8_S8_EEENS6_IJNS7_ILi128EEENS7_ILi160EEESA_EEELi128ENS_12float_e4m3_tEfNS_4arch4Sm90ELb0ELb0ELb0ELb1ELb1ELb1ELb0ELb1ELb1ELb1ELb0ELb0EEENS1_21CollectiveEpilogueFwdINS6_IJSA_SA_SB_EEES9_NS_10bfloat16_tESF_Li256ELb1ELb1ELb0ELb1EEENS1_36VarlenDynamicPersistentTileSchedulerILi128ELi160ELi256ELi128ELb0ELb1ELb1ELb0ELb1ELb1EEEEEEEEEvNT_6ParamsE,"a",@progbits
	.sectionflags	@""
	.align	4
.nv.constant0._ZN7cutlass13device_kernelIN5flash11enable_sm90INS1_16FlashAttnFwdSm90INS1_25CollectiveMainloopFwdSm90ILi2EN4cute5tupleIJNS5_1CILi1EEES8_S8_EEENS6_IJNS7_ILi128EEENS7_ILi160EEESA_EEELi128ENS_12float_e4m3_tEfNS_4arch4Sm90ELb0ELb0ELb0ELb1ELb1ELb1ELb0ELb1ELb1ELb1ELb0ELb0EEENS1_21CollectiveEpilogueFwdINS6_IJSA_SA_SB_EEES9_NS_10bfloat16_tESF_Li256ELb1ELb1ELb0ELb1EEENS1_36VarlenDynamicPersistentTileSchedulerILi128ELi160ELi256ELi128ELb0ELb1ELb1ELb0ELb1ELb1EEEEEEEEEvNT_6ParamsE:
	.zero		3328


//--------------------- .nv.constant0._ZN7cutlass13device_kernelIN5flash11enable_sm90INS1_16FlashAttnFwdSm90INS1_25CollectiveMainloopFwdSm90ILi2EN4cute5tupleIJNS5_1CILi1EEES8_S8_EEENS6_IJNS7_ILi128EEENS7_ILi160EEESA_EEELi128ENS_12float_e4m3_tEfNS_4arch4Sm90ELb0ELb1ELb0ELb0ELb1ELb0ELb0ELb1ELb1ELb1ELb0ELb0EEENS1_21CollectiveEpilogueFwdINS6_IJSA_SA_SB_EEES9_NS_10bfloat16_tESF_Li256ELb0ELb1ELb0ELb1EEENS1_30DynamicPersistentTileSchedulerILi256ELi128ELb0ELb1ELb1EEEEEEEEEvNT_6ParamsE --------------------------
	.section	.nv.constant0._ZN7cutlass13device_kernelIN5flash11enable_sm90INS1_16FlashAttnFwdSm90INS1_25CollectiveMainloopFwdSm90ILi2EN4cute5tupleIJNS5_1CILi1EEES8_S8_EEENS6_IJNS7_ILi128EEENS7_ILi160EEESA_EEELi128ENS_12float_e4m3_tEfNS_4arch4Sm90ELb0ELb1ELb0ELb0ELb1ELb0ELb0ELb1ELb1ELb1ELb0ELb0EEENS1_21CollectiveEpilogueFwdINS6_IJSA_SA_SB_EEES9_NS_10bfloat16_tESF_Li256ELb0ELb1ELb0ELb1EEENS1_30DynamicPersistentTileSchedulerILi256ELi128ELb0ELb1ELb1EEEEEEEEEvNT_6ParamsE,"a",@progbits
	.sectionflags	@""
	.align	4
.nv.constant0._ZN7cutlass13device_kernelIN5flash11enable_sm90INS1_16FlashAttnFwdSm90INS1_25CollectiveMainloopFwdSm90ILi2EN4cute5tupleIJNS5_1CILi1EEES8_S8_EEENS6_IJNS7_ILi128EEENS7_ILi160EEESA_EEELi128ENS_12float_e4m3_tEfNS_4arch4Sm90ELb0ELb1ELb0ELb0ELb1ELb0ELb0ELb1ELb1ELb1ELb0ELb0EEENS1_21CollectiveEpilogueFwdINS6_IJSA_SA_SB_EEES9_NS_10bfloat16_tESF_Li256ELb0ELb1ELb0ELb1EEENS1_30DynamicPersistentTileSchedulerILi256ELi128ELb0ELb1ELb1EEEEEEEEEvNT_6ParamsE:
	.zero		3328


//--------------------- .nv.constant0._ZN7cutlass13device_kernelIN5flash11enable_sm90INS1_16FlashAttnFwdSm90INS1_25CollectiveMainloopFwdSm90ILi2EN4cute5tupleIJNS5_1CILi1EEES8_S8_EEENS6_IJNS7_ILi128EEENS7_ILi160EEESA_EEELi128ENS_12float_e4m3_tEfNS_4arch4Sm90ELb0ELb1ELb0ELb1ELb1ELb0ELb0ELb1ELb1ELb1ELb0ELb0EEENS1_21CollectiveEpilogueFwdINS6_IJSA_SA_SB_EEES9_NS_10bfloat16_tESF_Li256ELb1ELb1ELb0ELb1EEENS1_36VarlenDynamicPersistentTileSchedulerILi128ELi160ELi256ELi128ELb0ELb1ELb1ELb1ELb0ELb1EEEEEEEEEvNT_6ParamsE --------------------------
	.section	.nv.constant0._ZN7cutlass13device_kernelIN5flash11enable_sm90INS1_16FlashAttnFwdSm90INS1_25CollectiveMainloopFwdSm90ILi2EN4cute5tupleIJNS5_1CILi1EEES8_S8_EEENS6_IJNS7_ILi128EEENS7_ILi160EEESA_EEELi128ENS_12float_e4m3_tEfNS_4arch4Sm90ELb0ELb1ELb0ELb1ELb1ELb0ELb0ELb1ELb1ELb1ELb0ELb0EEENS1_21CollectiveEpilogueFwdINS6_IJSA_SA_SB_EEES9_NS_10bfloat16_tESF_Li256ELb1ELb1ELb0ELb1EEENS1_36VarlenDynamicPersistentTileSchedulerILi128ELi160ELi256ELi128ELb0ELb1ELb1ELb1ELb0ELb1EEEEEEEEEvNT_6ParamsE,"a",@progbits
	.sectionflags	@""
	.align	4
.nv.constant0._ZN7cutlass13device_kernelIN5flash11enable_sm90INS1_16FlashAttnFwdSm90INS1_25CollectiveMainloopFwdSm90ILi2EN4cute5tupleIJNS5_1CILi1EEES8_S8_EEENS6_IJNS7_ILi128EEENS7_ILi160EEESA_EEELi128ENS_12float_e4m3_tEfNS_4arch4Sm90ELb0ELb1ELb0ELb1ELb1ELb0ELb0ELb1ELb1ELb1ELb0ELb0EEENS1_21CollectiveEpilogueFwdINS6_IJSA_SA_SB_EEES9_NS_10bfloat16_tESF_Li256ELb1ELb1ELb0ELb1EEENS1_36VarlenDynamicPersistentTileSchedulerILi128ELi160ELi256ELi128ELb0ELb1ELb1ELb1ELb0ELb1EEEEEEEEEvNT_6ParamsE:
	.zero		3328


//--------------------- .nv.constant0._ZN7cutlass13device_kernelIN5flash11enable_sm90INS1_16FlashAttnFwdSm90INS1_25CollectiveMainloopFwdSm90ILi2EN4cute5tupleIJNS5_1CILi1EEES8_S8_EEENS6_IJNS7_ILi128EEENS7_ILi160EEESA_EEELi128ENS_12float_e4m3_tEfNS_4arch4Sm90ELb0ELb1ELb0ELb1ELb1ELb1ELb0ELb1ELb1ELb1ELb0ELb0EEENS1_21CollectiveEpilogueFwdINS6_IJSA_SA_SB_EEES9_NS_10bfloat16_tESF_Li256ELb1ELb1ELb0ELb1EEENS1_36VarlenDynamicPersistentTileSchedulerILi128ELi160ELi256ELi128ELb0ELb1ELb1ELb1ELb0ELb1EEEEEEEEEvNT_6ParamsE --------------------------
	.section	.nv.constant0._ZN7cutlass13device_kernelIN5flash11enable_sm90INS1_16FlashAttnFwdSm90INS1_25CollectiveMainloopFwdSm90ILi2EN4cute5tupleIJNS5_1CILi1EEES8_S8_EEENS6_IJNS7_ILi128EEENS7_ILi160EEESA_EEELi128ENS_12float_e4m3_tEfNS_4arch4Sm90ELb0ELb1ELb0ELb1ELb1ELb1ELb0ELb1ELb1ELb1ELb0ELb0EEENS1_21CollectiveEpilogueFwdINS6_IJSA_SA_SB_EEES9_NS_10bfloat16_tESF_Li256ELb1ELb1ELb0ELb1EEENS1_36VarlenDynamicPersistentTileSchedulerILi128ELi160ELi256ELi128ELb0ELb1ELb1ELb1ELb0ELb1EEEEEEEEEvNT_6ParamsE,"a",@progbits
	.sectionflags	@""
	.align	4
.nv.constant0._ZN7cutlass13device_kernelIN5flash11enable_sm90INS1_16FlashAttnFwdSm90INS1_25CollectiveMainloopFwdSm90ILi2EN4cute5tupleIJNS5_1CILi1EEES8_S8_EEENS6_IJNS7_ILi128EEENS7_ILi160EEESA_EEELi128ENS_12float_e4m3_tEfNS_4arch4Sm90ELb0ELb1ELb0ELb1ELb1ELb1ELb0ELb1ELb1ELb1ELb0ELb0EEENS1_21CollectiveEpilogueFwdINS6_IJSA_SA_SB_EEES9_NS_10bfloat16_tESF_Li256ELb1ELb1ELb0ELb1EEENS1_36VarlenDynamicPersistentTileSchedulerILi128ELi160ELi256ELi128ELb0ELb1ELb1ELb1ELb0ELb1EEEEEEEEEvNT_6ParamsE:
	.zero		3328


//--------------------- .nv.constant0._ZN7cutlass13device_kernelIN5flash11enable_sm90INS1_16FlashAttnFwdSm90INS1_25CollectiveMainloopFwdSm90ILi2EN4cute5tupleIJNS5_1CILi1EEES8_S8_EEENS6_IJNS7_ILi128EEENS7_ILi160EEESA_EEELi128ENS_12float_e4m3_tEfNS_4arch4Sm90ELb1ELb0ELb0ELb0ELb1ELb0ELb0ELb1ELb1ELb1ELb0ELb0EEENS1_21CollectiveEpilogueFwdINS6_IJSA_SA_SB_EEES9_NS_10bfloat16_tESF_Li256ELb0ELb1ELb0ELb1EEENS1_30DynamicPersistentTileSchedulerILi256ELi128ELb0ELb1ELb1EEEEEEEEEvNT_6ParamsE --------------------------
	.section	.nv.constant0._ZN7cutlass13device_kernelIN5flash11enable_sm90INS1_16FlashAttnFwdSm90INS1_25CollectiveMainloopFwdSm90ILi2EN4cute5tupleIJNS5_1CILi1EEES8_S8_EEENS6_IJNS7_ILi128EEENS7_ILi160EEESA_EEELi128ENS_12float_e4m3_tEfNS_4arch4Sm90ELb1ELb0ELb0ELb0ELb1ELb0ELb0ELb1ELb1ELb1ELb0ELb0EEENS1_21CollectiveEpilogueFwdINS6_IJSA_SA_SB_EEES9_NS_10bfloat16_tESF_Li256ELb0ELb1ELb0ELb1EEENS1_30DynamicPersistentTileSchedulerILi256ELi128ELb0ELb1ELb1EEEEEEEEEvNT_6ParamsE,"a",@progbits
	.sectionflags	@""
	.align	4
.nv.constant0._ZN7cutlass13device_kernelIN5flash11enable_sm90INS1_16FlashAttnFwdSm90INS1_25CollectiveMainloopFwdSm90ILi2EN4cute5tupleIJNS5_1CILi1EEES8_S8_EEENS6_IJNS7_ILi128EEENS7_ILi160EEESA_EEELi128ENS_12float_e4m3_tEfNS_4arch4Sm90ELb1ELb0ELb0ELb0ELb1ELb0ELb0ELb1ELb1ELb1ELb0ELb0EEENS1_21CollectiveEpilogueFwdINS6_IJSA_SA_SB_EEES9_NS_10bfloat16_tESF_Li256ELb0ELb1ELb0ELb1EEENS1_30DynamicPersistentTileSchedulerILi256ELi128ELb0ELb1ELb1EEEEEEEEEvNT_6ParamsE:
	.zero		3328


//--------------------- .nv.constant0._ZN7cutlass13device_kernelIN5flash11enable_sm90INS1_16FlashAttnFwdSm90INS1_25CollectiveMainloopFwdSm90ILi2EN4cute5tupleIJNS5_1CILi1EEES8_S8_EEENS6_IJNS7_ILi128EEENS7_ILi160EEESA_EEELi128ENS_12float_e4m3_tEfNS_4arch4Sm90ELb1ELb0ELb0ELb1ELb1ELb0ELb0ELb1ELb1ELb1ELb0ELb0EEENS1_21CollectiveEpilogueFwdINS6_IJSA_SA_SB_EEES9_NS_10bfloat16_tESF_Li256ELb1ELb1ELb0ELb1EEENS1_36VarlenDynamicPersistentTileSchedulerILi128ELi160ELi256ELi128ELb0ELb1ELb1ELb1ELb1ELb1EEEEEEEEEvNT_6ParamsE --------------------------
	.section	.nv.constant0._ZN7cutlass13device_kernelIN5flash11enable_sm90INS1_16FlashAttnFwdSm90INS1_25CollectiveMainloopFwdSm90ILi2EN4cute5tupleIJNS5_1CILi1EEES8_S8_EEENS6_IJNS7_ILi128EEENS7_ILi160EEESA_EEELi128ENS_12float_e4m3_tEfNS_4arch4Sm90ELb1ELb0ELb0ELb1ELb1ELb0ELb0ELb1ELb1ELb1ELb0ELb0EEENS1_21CollectiveEpilogueFwdINS6_IJSA_SA_SB_EEES9_NS_10bfloat16_tESF_Li256ELb1ELb1ELb0ELb1EEENS1_36VarlenDynamicPersistentTileSchedulerILi128ELi160ELi256ELi128ELb0ELb1ELb1ELb1ELb1ELb1EEEEEEEEEvNT_6ParamsE,"a",@progbits
	.sectionflags	@""
	.align	4
.nv.constant0._ZN7cutlass13device_kernelIN5flash11enable_sm90INS1_16FlashAttnFwdSm90INS1_25CollectiveMainloopFwdSm90ILi2EN4cute5tupleIJNS5_1CILi1EEES8_S8_EEENS6_IJNS7_ILi128EEENS7_ILi160EEESA_EEELi128ENS_12float_e4m3_tEfNS_4arch4Sm90ELb1ELb0ELb0ELb1ELb1ELb0ELb0ELb1ELb1ELb1ELb0ELb0EEENS1_21CollectiveEpilogueFwdINS6_IJSA_SA_SB_EEES9_NS_10bfloat16_tESF_Li256ELb1ELb1ELb0ELb1EEENS1_36VarlenDynamicPersistentTileSchedulerILi128ELi160ELi256ELi128ELb0ELb1ELb1ELb1ELb1ELb1EEEEEEEEEvNT_6ParamsE:
	.zero		3328


//--------------------- .nv.constant0._ZN7cutlass13device_kernelIN5flash11enable_sm90INS1_16FlashAttnFwdSm90INS1_25CollectiveMainloopFwdSm90ILi2EN4cute5tupleIJNS5_1CILi1EEES8_S8_EEENS6_IJNS7_ILi128EEENS7_ILi160EEESA_EEELi128ENS_12float_e4m3_tEfNS_4arch4Sm90ELb1ELb0ELb0ELb1ELb1ELb1ELb0ELb1ELb1ELb1ELb0ELb0EEENS1_21CollectiveEpilogueFwdINS6_IJSA_SA_SB_EEES9_NS_10bfloat16_tESF_Li256ELb1ELb1ELb0ELb1EEENS1_36VarlenDynamicPersistentTileSchedulerILi128ELi160ELi256ELi128ELb0ELb1ELb1ELb1ELb1ELb1EEEEEEEEEvNT_6ParamsE --------------------------
	.section	.nv.constant0._ZN7cutlass13device_kernelIN5flash11enable_sm90INS1_16FlashAttnFwdSm90INS1_25CollectiveMainloopFwdSm90ILi2EN4cute5tupleIJNS5_1CILi1EEES8_S8_EEENS6_IJNS7_ILi128EEENS7_ILi160EEESA_EEELi128ENS_12float_e4m3_tEfNS_4arch4Sm90ELb1ELb0ELb0ELb1ELb1ELb1ELb0ELb1ELb1ELb1ELb0ELb0EEENS1_21CollectiveEpilogueFwdINS6_IJSA_SA_SB_EEES9_NS_10bfloat16_tESF_Li256ELb1ELb1ELb0ELb1EEENS1_36VarlenDynamicPersistentTileSchedulerILi128ELi160ELi256ELi128ELb0ELb1ELb1ELb1ELb1ELb1EEEEEEEEEvNT_6ParamsE,"a",@progbits
	.sectionflags	@""
	.align	4
.nv.constant0._ZN7cutlass13device_kernelIN5flash11enable_sm90INS1_16FlashAttnFwdSm90INS1_25CollectiveMainloopFwdSm90ILi2EN4cute5tupleIJNS5_1CILi1EEES8_S8_EEENS6_IJNS7_ILi128EEENS7_ILi160EEESA_EEELi128ENS_12float_e4m3_tEfNS_4arch4Sm90ELb1ELb0ELb0ELb1ELb1ELb1ELb0ELb1ELb1ELb1ELb0ELb0EEENS1_21CollectiveEpilogueFwdINS6_IJSA_SA_SB_EEES9_NS_10bfloat16_tESF_Li256ELb1ELb1ELb0ELb1EEENS1_36VarlenDynamicPersistentTileSchedulerILi128ELi160ELi256ELi128ELb0ELb1ELb1ELb1ELb1ELb1EEEEEEEEEvNT_6ParamsE:
	.zero		3328


//--------------------- .nv.constant0._ZN7cutlass13device_kernelIN5flash11enable_sm90INS1_16FlashAttnFwdSm90INS1_25CollectiveMainloopFwdSm90ILi2EN4cute5tupleIJNS5_1CILi1EEES8_S8_EEENS6_IJNS7_ILi192EEENS7_ILi128EEENS7_ILi96EEEEEELi96ENS_12float_e4m3_tEfNS_4arch4Sm90ELb0ELb0ELb0ELb0ELb1ELb0ELb0ELb1ELb1ELb1ELb0ELb0EEENS1_21CollectiveEpilogueFwdINS6_IJSA_SC_SB_EEES9_NS_10bfloat16_tESG_Li384ELb0ELb1ELb0ELb1EEENS1_29StaticPersistentTileSchedulerILb0EEEEEEEEEvNT_6ParamsE --------------------------
	.section	.nv.constant0._ZN7cutlass13device_kernelIN5flash11enable_sm90INS1_16FlashAttnFwdSm90INS1_25CollectiveMainloopFwdSm90ILi2EN4cute5tupleIJNS5_1CILi1EEES8_S8_EEENS6_IJNS7_ILi192EEENS7_ILi128EEENS7_ILi96EEEEEELi96ENS_12float_e4m3_tEfNS_4arch4Sm90ELb0ELb0ELb0ELb0ELb1ELb0ELb0ELb1ELb1ELb1ELb0ELb0EEENS1_21CollectiveEpilogueFwdINS6_IJSA_SC_SB_EEES9_NS_10bfloat16_tESG_Li384ELb0ELb1ELb0ELb1EEENS1_29StaticPersistentTileSchedulerILb0EEEEEEEEEvNT_6ParamsE,"a",@progbits
	.sectionflags	@""
	.align	4
.nv.constant0._ZN7cutlass13device_kernelIN5flash11enable_sm90INS1_16FlashAttnFwdSm90INS1_25CollectiveMainloopFwdSm90ILi2EN4cute5tupleIJNS5_1CILi1EEES8_S8_EEENS6_IJNS7_ILi192EEENS7_ILi128EEENS7_ILi96EEEEEELi96ENS_12float_e4m3_tEfNS_4arch4Sm90ELb0ELb0ELb0ELb0ELb1ELb0ELb0ELb1ELb1ELb1ELb0ELb0EEENS1_21CollectiveEpilogueFwdINS6_IJSA_SC_SB_EEES9_NS_10bfloat16_tESG_Li384ELb0ELb1ELb0ELb1EEENS1_29StaticPersistentTileSchedulerILb0EEEEEEEEEvNT_6ParamsE:
	.zero		3200


//--------------------- .nv.constant0._ZN7cutlass13device_kernelIN5flash11enable_sm90INS1_16FlashAttnFwdSm90INS1_25CollectiveMainloopFwdSm90ILi2EN4cute5tupleIJNS5_1CILi1EEES8_S8_EEENS6_IJNS7_ILi192EEENS7_ILi128EEENS7_ILi96EEEEEELi96ENS_12float_e4m3_tEfNS_4arch4Sm90ELb0ELb0ELb0ELb1ELb1ELb0ELb0ELb1ELb1ELb1ELb0ELb0EEENS1_21CollectiveEpilogueFwdINS6_IJSA_SC_SB_EEES9_NS_10bfloat16_tESG_Li384ELb1ELb1ELb0ELb1EEENS1_36VarlenDynamicPersistentTileSchedulerILi192ELi128ELi384ELi128ELb0ELb1ELb1ELb0ELb1ELb1EEEEEEEEEvNT_6ParamsE --------------------------
	.section	.nv.constant0._ZN7cutlass13device_kernelIN5flash11enable_sm90INS1_16FlashAttnFwdSm90INS1_25CollectiveMainloopFwdSm90ILi2EN4cute5tupleIJNS5_1CILi1EEES8_S8_EEENS6_IJNS7_ILi192EEENS7_ILi128EEENS7_ILi96EEEEEELi96ENS_12float_e4m3_tEfNS_4arch4Sm90ELb0ELb0ELb0ELb1ELb1ELb0ELb0ELb1ELb1ELb1ELb0ELb0EEENS1_21CollectiveEpilogueFwdINS6_IJSA_SC_SB_EEES9_NS_10bfloat16_tESG_Li384ELb1ELb1ELb0ELb1EEENS1_36VarlenDynamicPersistentTileSchedulerILi192ELi128ELi384ELi128ELb0ELb1ELb1ELb0ELb1ELb1EEEEEEEEEvNT_6ParamsE,"a",@progbits
	.sectionflags	@""
	.align	4
.nv.constant0._ZN7cutlass13device_kernelIN5flash11enable_sm90INS1_16FlashAttnFwdSm90INS1_25CollectiveMainloopFwdSm90ILi2EN4cute5tupleIJNS5_1CILi1EEES8_S8_EEENS6_IJNS7_ILi192EEENS7_ILi128EEENS7_ILi96EEEEEELi96ENS_12float_e4m3_tEfNS_4arch4Sm90ELb0ELb0ELb0ELb1ELb1ELb0ELb0ELb1ELb1ELb1ELb0ELb0EEENS1_21CollectiveEpilogueFwdINS6_IJSA_SC_SB_EEES9_NS_10bfloat16_tESG_Li384ELb1ELb1ELb0ELb1EEENS1_36VarlenDynamicPersistentTileSchedulerILi192ELi128ELi384ELi128ELb0ELb1ELb1ELb0ELb1ELb1EEEEEEEEEvNT_6ParamsE:
	.zero		3328


//--------------------- .nv.constant0._ZN7cutlass13device_kernelIN5flash11enable_sm90INS1_16FlashAttnFwdSm90INS1_25CollectiveMainloopFwdSm90ILi2EN4cute5tupleIJNS5_1CILi1EEES8_S8_EEENS6_IJNS7_ILi192EEENS7_ILi128EEENS7_ILi96EEEEEELi96ENS_12float_e4m3_tEfNS_4arch4Sm90ELb0ELb0ELb0ELb1ELb1ELb1ELb0ELb1ELb1ELb1ELb0ELb0EEENS1_21CollectiveEpilogueFwdINS6_IJSA_SC_SB_EEES9_NS_10bfloat16_tESG_Li384ELb1ELb1ELb0ELb1EEENS1_36VarlenDynamicPersistentTileSchedulerILi192ELi128ELi384ELi128ELb0ELb1ELb1ELb0ELb1ELb1EEEEEEEEEvNT_6ParamsE --------------------------
	.section	.nv.constant0._ZN7cutlass13device_kernelIN5flash11enable_sm90INS1_16FlashAttnFwdSm90INS1_25CollectiveMainloopFwdSm90ILi2EN4cute5tupleIJNS5_1CILi1EEES8_S8_EEENS6_IJNS7_ILi192EEENS7_ILi128EEENS7_ILi96EEEEEELi96ENS_12float_e4m3_tEfNS_4arch4Sm90ELb0ELb0ELb0ELb1ELb1ELb1ELb0ELb1ELb1ELb1ELb0ELb0EEENS1_21CollectiveEpilogueFwdINS6_IJSA_SC_SB_EEES9_NS_10bfloat16_tESG_Li384ELb1ELb1ELb0ELb1EEENS1_36VarlenDynamicPersistentTileSchedulerILi192ELi128ELi384ELi128ELb0ELb1ELb1ELb0ELb1ELb1EEEEEEEEEvNT_6ParamsE,"a",@progbits
	.sectionflags	@""
	.align	4
.nv.constant0._ZN7cutlass13device_kernelIN5flash11enable_sm90INS1_16FlashAttnFwdSm90INS1_25CollectiveMainloopFwdSm90ILi2EN4cute5tupleIJNS5_1CILi1EEES8_S8_EEENS6_IJNS7_ILi192EEENS7_ILi128EEENS7_ILi96EEEEEELi96ENS_12float_e4m3_tEfNS_4arch4Sm90ELb0ELb0ELb0ELb1ELb1ELb1ELb0ELb1ELb1ELb1ELb0ELb0EEENS1_21CollectiveEpilogueFwdINS6_IJSA_SC_SB_EEES9_NS_10bfloat16_tESG_Li384ELb1ELb1ELb0ELb1EEENS1_36VarlenDynamicPersistentTileSchedulerILi192ELi128ELi384ELi128ELb0ELb1ELb1ELb0ELb1ELb1EEEEEEEEEvNT_6ParamsE:
	.zero		3328


//--------------------- .nv.constant0._ZN7cutlass13device_kernelIN5flash11enable_sm90INS1_16FlashAttnFwdSm90INS1_25CollectiveMainloopFwdSm90ILi2EN4cute5tupleIJNS5_1CILi1EEES8_S8_EEENS6_IJNS7_ILi192EEENS7_ILi128EEENS7_ILi96EEEEEELi96ENS_12float_e4m3_tEfNS_4arch4Sm90ELb0ELb1ELb0ELb0ELb1ELb0ELb0ELb1ELb1ELb1ELb0ELb0EEENS1_21CollectiveEpilogueFwdINS6_IJSA_SC_SB_EEES9_NS_10bfloat16_tESG_Li384ELb0ELb1ELb0ELb1EEENS1_30DynamicPersistentTileSchedulerILi384ELi128ELb0ELb1ELb1EEEEEEEEEvNT_6ParamsE --------------------------
	.section	.nv.constant0._ZN7cutlass13device_kernelIN5flash11enable_sm90INS1_16FlashAttnFwdSm90INS1_25CollectiveMainloopFwdSm90ILi2EN4cute5tupleIJNS5_1CILi1EEES8_S8_EEENS6_IJNS7_ILi192EEENS7_ILi128EEENS7_ILi96EEEEEELi96ENS_12float_e4m3_tEfNS_4arch4Sm90ELb0ELb1ELb0ELb0ELb1ELb0ELb0ELb1ELb1ELb1ELb0ELb0EEENS1_21CollectiveEpilogueFwdINS6_IJSA_SC_SB_EEES9_NS_10bfloat16_tESG_Li384ELb0ELb1ELb0ELb1EEENS1_30DynamicPersistentTileSchedulerILi384ELi128ELb0ELb1ELb1EEEEEEEEEvNT_6ParamsE,"a",@progbits
	.sectionflags	@""
	.align	4
.nv.constant0._ZN7cutlass13device_kernelIN5flash11enable_sm90INS1_16FlashAttnFwdSm90INS1_25CollectiveMainloopFwdSm90ILi2EN4cute5tupleIJNS5_1CILi1EEES8_S8_EEENS6_IJNS7_ILi192EEENS7_ILi128EEENS7_ILi96EEEEEELi96ENS_12float_e4m3_tEfNS_4arch4Sm90ELb0ELb1ELb0ELb0ELb1ELb0ELb0ELb1ELb1ELb1ELb0ELb0EEENS1_21CollectiveEpilogueFwdINS6_IJSA_SC_SB_EEES9_NS_10bfloat16_tESG_Li384ELb0ELb1ELb0ELb1EEENS1_30DynamicPersistentTileSchedulerILi384ELi128ELb0ELb1ELb1EEEEEEEEEvNT_6ParamsE:
	.zero		3328


//--------------------- .nv.constant0._ZN7cutlass13device_kernelIN5flash11enable_sm90INS1_16FlashAttnFwdSm90INS1_25CollectiveMainloopFwdSm90ILi2EN4cute5tupleIJNS5_1CILi1EEES8_S8_EEENS6_IJNS7_ILi192EEENS7_ILi128EEENS7_ILi96EEEEEELi96ENS_12float_e4m3_tEfNS_4arch4Sm90ELb0ELb1ELb0ELb1ELb1ELb0ELb0ELb1ELb1ELb1ELb0ELb0EEENS1_21CollectiveEpilogueFwdINS6_IJSA_SC_SB_EEES9_NS_10bfloat16_tESG_Li384ELb1ELb1ELb0ELb1EEENS1_36VarlenDynamicPersistentTileSchedulerILi192ELi128ELi384ELi128ELb0ELb1ELb1ELb1ELb0ELb1EEEEEEEEEvNT_6ParamsE --------------------------
	.section	.nv.constant0._ZN7cutlass13device_kernelIN5flash11enable_sm90INS1_16FlashAttnFwdSm90INS1_25CollectiveMainloopFwdSm90ILi2EN4cute5tupleIJNS5_1CILi1EEES8_S8_EEENS6_IJNS7_ILi192EEENS7_ILi128EEENS7_ILi96EEEEEELi96ENS_12float_e4m3_tEfNS_4arch4Sm90ELb0ELb1ELb0ELb1ELb1ELb0ELb0ELb1ELb1ELb1ELb0ELb0EEENS1_21CollectiveEpilogueFwdINS6_IJSA_SC_SB_EEES9_NS_10bfloat16_tESG_Li384ELb1ELb1ELb0ELb1EEENS1_36VarlenDynamicPersistentTileSchedulerILi192ELi128ELi384ELi128ELb0ELb1ELb1ELb1ELb0ELb1EEEEEEEEEvNT_6ParamsE,"a",@progbits
	.sectionflags	@""
	.align	4
.nv.constant0._ZN7cutlass13device_kernelIN5flash11enable_sm90INS1_16FlashAttnFwdSm90INS1_25CollectiveMainloopFwdSm90ILi2EN4cute5tupleIJNS5_1CILi1EEES8_S8_EEENS6_IJNS7_ILi192EEENS7_ILi128EEENS7_ILi96EEEEEELi96ENS_12float_e4m3_tEfNS_4arch4Sm90ELb0ELb1ELb0ELb1ELb1ELb0ELb0ELb1ELb1ELb1ELb0ELb0EEENS1_21CollectiveEpilogueFwdINS6_IJSA_SC_SB_EEES9_NS_10bfloat16_tESG_Li384ELb1ELb1ELb0ELb1EEENS1_36VarlenDynamicPersistentTileSchedulerILi192ELi128ELi384ELi128ELb0ELb1ELb1ELb1ELb0ELb1EEEEEEEEEvNT_6ParamsE:
	.zero		3328


//--------------------- .nv.constant0._ZN7cutlass13device_kernelIN5flash11enable_sm90INS1_16FlashAttnFwdSm90INS1_25CollectiveMainloopFwdSm90ILi2EN4cute5tupleIJNS5_1CILi1EEES8_S8_EEENS6_IJNS7_ILi192EEENS7_ILi128EEENS7_ILi96EEEEEELi96ENS_12float_e4m3_tEfNS_4arch4Sm90ELb0ELb1ELb0ELb1ELb1ELb1ELb0ELb1ELb1ELb1ELb0ELb0EEENS1_21CollectiveEpilogueFwdINS6_IJSA_SC_SB_EEES9_NS_10bfloat16_tESG_Li384ELb1ELb1ELb0ELb1EEENS1_36VarlenDynamicPersistentTileSchedulerILi192ELi128ELi384ELi128ELb0ELb1ELb1ELb1ELb0ELb1EEEEEEEEEvNT_6ParamsE --------------------------
	.section	.nv.constant0._ZN7cutlass13device_kernelIN5flash11enable_sm90INS1_16FlashAttnFwdSm90INS1_25CollectiveMainloopFwdSm90ILi2EN4cute5tupleIJNS5_1CILi1EEES8_S8_EEENS6_IJNS7_ILi192EEENS7_ILi128EEENS7_ILi96EEEEEELi96ENS_12float_e4m3_tEfNS_4arch4Sm90ELb0ELb1ELb0ELb1ELb1ELb1ELb0ELb1ELb1ELb1ELb0ELb0EEENS1_21CollectiveEpilogueFwdINS6_IJSA_SC_SB_EEES9_NS_10bfloat16_tESG_Li384ELb1ELb1ELb0ELb1EEENS1_36VarlenDynamicPersistentTileSchedulerILi192ELi128ELi384ELi128ELb0ELb1ELb1ELb1ELb0ELb1EEEEEEEEEvNT_6ParamsE,"a",@progbits
	.sectionflags	@""
	.align	4
.nv.constant0._ZN7cutlass13device_kernelIN5flash11enable_sm90INS1_16FlashAttnFwdSm90INS1_25CollectiveMainloopFwdSm90ILi2EN4cute5tupleIJNS5_1CILi1EEES8_S8_EEENS6_IJNS7_ILi192EEENS7_ILi128EEENS7_ILi96EEEEEELi96ENS_12float_e4m3_tEfNS_4arch4Sm90ELb0ELb1ELb0ELb1ELb1ELb1ELb0ELb1ELb1ELb1ELb0ELb0EEENS1_21CollectiveEpilogueFwdINS6_IJSA_SC_SB_EEES9_NS_10bfloat16_tESG_Li384ELb1ELb1ELb0ELb1EEENS1_36VarlenDynamicPersistentTileSchedulerILi192ELi128ELi384ELi128ELb0ELb1ELb1ELb1ELb0ELb1EEEEEEEEEvNT_6ParamsE:
	.zero		3328


//--------------------- .nv.constant0._ZN7cutlass13device_kernelIN5flash11enable_sm90INS1_16FlashAttnFwdSm90INS1_25CollectiveMainloopFwdSm90ILi2EN4cute5tupleIJNS5_1CILi1EEES8_S8_EEENS6_IJNS7_ILi192EEENS7_ILi128EEENS7_ILi96EEEEEELi96ENS_12float_e4m3_tEfNS_4arch4Sm90ELb1ELb0ELb0ELb0ELb1ELb0ELb0ELb1ELb1ELb1ELb0ELb0EEENS1_21CollectiveEpilogueFwdINS6_IJSA_SC_SB_EEES9_NS_10bfloat16_tESG_Li384ELb0ELb1ELb0ELb1EEENS1_30DynamicPersistentTileSchedulerILi384ELi128ELb0ELb1ELb1EEEEEEEEEvNT_6ParamsE --------------------------
	.section	.nv.constant0._ZN7cutlass13device_kernelIN5flash11enable_sm90INS1_16FlashAttnFwdSm90INS1_25CollectiveMainloopFwdSm90ILi2EN4cute5tupleIJNS5_1CILi1EEES8_S8_EEENS6_IJNS7_ILi192EEENS7_ILi128EEENS7_ILi96EEEEEELi96ENS_12float_e4m3_tEfNS_4arch4Sm90ELb1ELb0ELb0ELb0ELb1ELb0ELb0ELb1ELb1ELb1ELb0ELb0EEENS1_21CollectiveEpilogueFwdINS6_IJSA_SC_SB_EEES9_NS_10bfloat16_tESG_Li384ELb0ELb1ELb0ELb1EEENS1_30DynamicPersistentTileSchedulerILi384ELi128ELb0ELb1ELb1EEEEEEEEEvNT_6ParamsE,"a",@progbits
	.sectionflags	@""
	.align	4
.nv.constant0._ZN7cutlass13device_kernelIN5flash11enable_sm90INS1_16FlashAttnFwdSm90INS1_25CollectiveMainloopFwdSm90ILi2EN4cute5tupleIJNS5_1CILi1EEES8_S8_EEENS6_IJNS7_ILi192EEENS7_ILi128EEENS7_ILi96EEEEEELi96ENS_12float_e4m3_tEfNS_4arch4Sm90ELb1ELb0ELb0ELb0ELb1ELb0ELb0ELb1ELb1ELb1ELb0ELb0EEENS1_21CollectiveEpilogueFwdINS6_IJSA_SC_SB_EEES9_NS_10bfloat16_tESG_Li384ELb0ELb1ELb0ELb1EEENS1_30DynamicPersistentTileSchedulerILi384ELi128ELb0ELb1ELb1EEEEEEEEEvNT_6ParamsE:
	.zero		3328


//--------------------- .nv.constant0._ZN7cutlass13device_kernelIN5flash11enable_sm90INS1_16FlashAttnFwdSm90INS1_25CollectiveMainloopFwdSm90ILi2EN4cute5tupleIJNS5_1CILi1EEES8_S8_EEENS6_IJNS7_ILi192EEENS7_ILi128EEENS7_ILi96EEEEEELi96ENS_12float_e4m3_tEfNS_4arch4Sm90ELb1ELb0ELb0ELb1ELb1ELb0ELb0ELb1ELb1ELb1ELb0ELb0EEENS1_21CollectiveEpilogueFwdINS6_IJSA_SC_SB_EEES9_NS_10bfloat16_tESG_Li384ELb1ELb1ELb0ELb1EEENS1_36VarlenDynamicPersistentTileSchedulerILi192ELi128ELi384ELi128ELb0ELb1ELb1ELb1ELb1ELb1EEEEEEEEEvNT_6ParamsE --------------------------
	.section	.nv.constant0._ZN7cutlass13device_kernelIN5flash11enable_sm90INS1_16FlashAttnFwdSm90INS1_25CollectiveMainloopFwdSm90ILi2EN4cute5tupleIJNS5_1CILi1EEES8_S8_EEENS6_IJNS7_ILi192EEENS7_ILi128EEENS7_ILi96EEEEEELi96ENS_12float_e4m3_tEfNS_4arch4Sm90ELb1ELb0ELb0ELb1ELb1ELb0ELb0ELb1ELb1ELb1ELb0ELb0EEENS1_21CollectiveEpilogueFwdINS6_IJSA_SC_SB_EEES9_NS_10bfloat16_tESG_Li384ELb1ELb1ELb0ELb1EEENS1_36VarlenDynamicPersistentTileSchedulerILi192ELi128ELi384ELi128ELb0ELb1ELb1ELb1ELb1ELb1EEEEEEEEEvNT_6ParamsE,"a",@progbits
	.sectionflags	@""
	.align	4
.nv.constant0._ZN7cutlass13device_kernelIN5flash11enable_sm90INS1_16FlashAttnFwdSm90INS1_25CollectiveMainloopFwdSm90ILi2EN4cute5tupleIJNS5_1CILi1EEES8_S8_EEENS6_IJNS7_ILi192EEENS7_ILi128EEENS7_ILi96EEEEEELi96ENS_12float_e4m3_tEfNS_4arch4Sm90ELb1ELb0ELb0ELb1ELb1ELb0ELb0ELb1ELb1ELb1ELb0ELb0EEENS1_21CollectiveEpilogueFwdINS6_IJSA_SC_SB_EEES9_NS_10bfloat16_tESG_Li384ELb1ELb1ELb0ELb1EEENS1_36VarlenDynamicPersistentTileSchedulerILi192ELi128ELi384ELi128ELb0ELb1ELb1ELb1ELb1ELb1EEEEEEEEEvNT_6ParamsE:
	.zero		3328


//--------------------- .nv.constant0._ZN7cutlass13device_kernelIN5flash11enable_sm90INS1_16FlashAttnFwdSm90INS1_25CollectiveMainloopFwdSm90ILi2EN4cute5tupleIJNS5_1CILi1EEES8_S8_EEENS6_IJNS7_ILi192EEENS7_ILi128EEENS7_ILi96EEEEEELi96ENS_12float_e4m3_tEfNS_4arch4Sm90ELb1ELb0ELb0ELb1ELb1ELb1ELb0ELb1ELb1ELb1ELb0ELb0EEENS1_21CollectiveEpilogueFwdINS6_IJSA_SC_SB_EEES9_NS_10bfloat16_tESG_Li384ELb1ELb1ELb0ELb1EEENS1_36VarlenDynamicPersistentTileSchedulerILi192ELi128ELi384ELi128ELb0ELb1ELb1ELb1ELb1ELb1EEEEEEEEEvNT_6ParamsE --------------------------
	.section	.nv.constant0._ZN7cutlass13device_kernelIN5flash11enable_sm90INS1_16FlashAttnFwdSm90INS1_25CollectiveMainloopFwdSm90ILi2EN4cute5tupleIJNS5_1CILi1EEES8_S8_EEENS6_IJNS7_ILi192EEENS7_ILi128EEENS7_ILi96EEEEEELi96ENS_12float_e4m3_tEfNS_4arch4Sm90ELb1ELb0ELb0ELb1ELb1ELb1ELb0ELb1ELb1ELb1ELb0ELb0EEENS1_21CollectiveEpilogueFwdINS6_IJSA_SC_SB_EEES9_NS_10bfloat16_tESG_Li384ELb1ELb1ELb0ELb1EEENS1_36VarlenDynamicPersistentTileSchedulerILi192ELi128ELi384ELi128ELb0ELb1ELb1ELb1ELb1ELb1EEEEEEEEEvNT_6ParamsE,"a",@progbits
	.sectionflags	@""
	.align	4
.nv.constant0._ZN7cutlass13device_kernelIN5flash11enable_sm90INS1_16FlashAttnFwdSm90INS1_25CollectiveMainloopFwdSm90ILi2EN4cute5tupleIJNS5_1CILi1EEES8_S8_EEENS6_IJNS7_ILi192EEENS7_ILi128EEENS7_ILi96EEEEEELi96ENS_12float_e4m3_tEfNS_4arch4Sm90ELb1ELb0ELb0ELb1ELb1ELb1ELb0ELb1ELb1ELb1ELb0ELb0EEENS1_21CollectiveEpilogueFwdINS6_IJSA_SC_SB_EEES9_NS_10bfloat16_tESG_Li384ELb1ELb1ELb0ELb1EEENS1_36VarlenDynamicPersistentTileSchedulerILi192ELi128ELi384ELi128ELb0ELb1ELb1ELb1ELb1ELb1EEEEEEEEEvNT_6ParamsE:
	.zero		3328


//--------------------- .nv.constant0._ZN7cutlass13device_kernelIN5flash11enable_sm90INS1_16FlashAttnFwdSm90INS1_25CollectiveMainloopFwdSm90ILi2EN4cute5tupleIJNS5_1CILi1EEES8_S8_EEENS6_IJNS7_ILi192EEENS7_ILi160EEENS7_ILi64EEEEEELi64ENS_12float_e4m3_tEfNS_4arch4Sm90ELb0ELb0ELb0ELb0ELb1ELb0ELb0ELb1ELb1ELb1ELb0ELb0EEENS1_21CollectiveEpilogueFwdINS6_IJSA_SC_SB_EEES9_NS_10bfloat16_tESG_Li384ELb0ELb1ELb0ELb1EEENS1_29StaticPersistentTileSchedulerILb0EEEEEEEEEvNT_6ParamsE --------------------------
	.section	.nv.constant0._ZN7cutlass13device_kernelIN5flash11enable_sm90INS1_16FlashAttnFwdSm90INS1_25CollectiveMainloopFwdSm90ILi2EN4cute5tupleIJNS5_1CILi1EEES8_S8_EEENS6_IJNS7_ILi192EEENS7_ILi160EEENS7_ILi64EEEEEELi64ENS_12float_e4m3_tEfNS_4arch4Sm90ELb0ELb0ELb0ELb0ELb1ELb0ELb0ELb1ELb1ELb1ELb0ELb0EEENS1_21CollectiveEpilogueFwdINS6_IJSA_SC_SB_EEES9_NS_10bfloat16_tESG_Li384ELb0ELb1ELb0ELb1EEENS1_29StaticPersistentTileSchedulerILb0EEEEEEEEEvNT_6ParamsE,"a",@progbits
	.sectionflags	@""
	.align	4
.nv.constant0._ZN7cutlass13device_kernelIN5flash11enable_sm90INS1_16FlashAttnFwdSm90INS1_25CollectiveMainloopFwdSm90ILi2EN4cute5tupleIJNS5_1CILi1EEES8_S8_EEENS6_IJNS7_ILi192EEENS7_ILi160EEENS7_ILi64EEEEEELi64ENS_12float_e4m3_tEfNS_4arch4Sm90ELb0ELb0ELb0ELb0ELb1ELb0ELb0ELb1ELb1ELb1ELb0ELb0EEENS1_21CollectiveEpilogueFwdINS6_IJSA_SC_SB_EEES9_NS_10bfloat16_tESG_Li384ELb0ELb1ELb0ELb1EEENS1_29StaticPersistentTileSchedulerILb0EEEEEEEEEvNT_6ParamsE:
	.zero		3200


//--------------------- .nv.constant0._ZN7cutlass13device_kernelIN5flash11enable_sm90INS1_16FlashAttnFwdSm90INS1_25CollectiveMainloopFwdSm90ILi2EN4cute5tupleIJNS5_1CILi1EEES8_S8_EEENS6_IJNS7_ILi192EEENS7_ILi160EEENS7_ILi64EEEEEELi64ENS_12float_e4m3_tEfNS_4arch4Sm90ELb0ELb0ELb0ELb1ELb1ELb0ELb0ELb1ELb1ELb1ELb0ELb0EEENS1_21CollectiveEpilogueFwdINS6_IJSA_SC_SB_EEES9_NS_10bfloat16_tESG_Li384ELb1ELb1ELb0ELb1EEENS1_36VarlenDynamicPersistentTileSchedulerILi192ELi160ELi384ELi128ELb0ELb1ELb1ELb0ELb1ELb1EEEEEEEEEvNT_6ParamsE --------------------------
	.section	.nv.constant0._ZN7cutlass13device_kernelIN5flash11enable_sm90INS1_16FlashAttnFwdSm90INS1_25CollectiveMainloopFwdSm90ILi2EN4cute5tupleIJNS5_1CILi1EEES8_S8_EEENS6_IJNS7_ILi192EEENS7_ILi160EEENS7_ILi64EEEEEELi64ENS_12float_e4m3_tEfNS_4arch4Sm90ELb0ELb0ELb0ELb1ELb1ELb0ELb0ELb1ELb1ELb1ELb0ELb0EEENS1_21CollectiveEpilogueFwdINS6_IJSA_SC_SB_EEES9_NS_10bfloat16_tESG_Li384ELb1ELb1ELb0ELb1EEENS1_36VarlenDynamicPersistentTileSchedulerILi192ELi160ELi384ELi128ELb0ELb1ELb1ELb0ELb1ELb1EEEEEEEEEvNT_6ParamsE,"a",@progbits
	.sectionflags	@""
	.align	4
.nv.constant0._ZN7cutlass13device_kernelIN5flash11enable_sm90INS1_16FlashAttnFwdSm90INS1_25CollectiveMainloopFwdSm90ILi2EN4cute5tupleIJNS5_1CILi1EEES8_S8_EEENS6_IJNS7_ILi192EEENS7_ILi160EEENS7_ILi64EEEEEELi64ENS_12float_e4m3_tEfNS_4arch4Sm90ELb0ELb0ELb0ELb1ELb1ELb0ELb0ELb1ELb1ELb1ELb0ELb0EEENS1_21CollectiveEpilogueFwdINS6_IJSA_SC_SB_EEES9_NS_10bfloat16_tESG_Li384ELb1ELb1ELb0ELb1EEENS1_36VarlenDynamicPersistentTileSchedulerILi192ELi160ELi384ELi128ELb0ELb1ELb1ELb0ELb1ELb1EEEEEEEEEvNT_6ParamsE:
	.zero		3328


//--------------------- .nv.constant0._ZN7cutlass13device_kernelIN5flash11enable_sm90INS1_16FlashAttnFwdSm90INS1_25CollectiveMainloopFwdSm90ILi2EN4cute5tupleIJNS5_1CILi1EEES8_S8_EEENS6_IJNS7_ILi192EEENS7_ILi160EEENS7_ILi64EEEEEELi64ENS_12float_e4m3_tEfNS_4arch4Sm90ELb0ELb0ELb0ELb1ELb1ELb1ELb0ELb1ELb1ELb1ELb0ELb0EEENS1_21CollectiveEpilogueFwdINS6_IJSA_SC_SB_EEES9_NS_10bfloat16_tESG_Li384ELb1ELb1ELb0ELb1EEENS1_36VarlenDynamicPersistentTileSchedulerILi192ELi160ELi384ELi128ELb0ELb1ELb1ELb0ELb1ELb1EEEEEEEEEvNT_6ParamsE --------------------------
	.section	.nv.constant0._ZN7cutlass13device_kernelIN5flash11enable_sm90INS1_16FlashAttnFwdSm90INS1_25CollectiveMainloopFwdSm90ILi2EN4cute5tupleIJNS5_1CILi1EEES8_S8_EEENS6_IJNS7_ILi192EEENS7_ILi160EEENS7_ILi64EEEEEELi64ENS_12float_e4m3_tEfNS_4arch4Sm90ELb0ELb0ELb0ELb1ELb1ELb1ELb0ELb1ELb1ELb1ELb0ELb0EEENS1_21CollectiveEpilogueFwdINS6_IJSA_SC_SB_EEES9_NS_10bfloat16_tESG_Li384ELb1ELb1ELb0ELb1EEENS1_36VarlenDynamicPersistentTileSchedulerILi192ELi160ELi384ELi128ELb0ELb1ELb1ELb0ELb1ELb1EEEEEEEEEvNT_6ParamsE,"a",@progbits
	.sectionflags	@""
	.align	4
.nv.constant0._ZN7cutlass13device_kernelIN5flash11enable_sm90INS1_16FlashAttnFwdSm90INS1_25CollectiveMainloopFwdSm90ILi2EN4cute5tupleIJNS5_1CILi1EEES8_S8_EEENS6_IJNS7_ILi192EEENS7_ILi160EEENS7_ILi64EEEEEELi64ENS_12float_e4m3_tEfNS_4arch4Sm90ELb0ELb0ELb0ELb1ELb1ELb1ELb0ELb1ELb1ELb1ELb0ELb0EEENS1_21CollectiveEpilogueFwdINS6_IJSA_SC_SB_EEES9_NS_10bfloat16_tESG_Li384ELb1ELb1ELb0ELb1EEENS1_36VarlenDynamicPersistentTileSchedulerILi192ELi160ELi384ELi128ELb0ELb1ELb1ELb0ELb1ELb1EEEEEEEEEvNT_6ParamsE:
	.zero		3328


//--------------------- .nv.constant0._ZN7cutlass13device_kernelIN5flash11enable_sm90INS1_16FlashAttnFwdSm90INS1_25CollectiveMainloopFwdSm90ILi2EN4cute5tupleIJNS5_1CILi1EEES8_S8_EEENS6_IJNS7_ILi192EEENS7_ILi160EEENS7_ILi64EEEEEELi64ENS_12float_e4m3_tEfNS_4arch4Sm90ELb0ELb1ELb0ELb0ELb1ELb0ELb0ELb1ELb1ELb1ELb0ELb0EEENS1_21CollectiveEpilogueFwdINS6_IJSA_SC_SB_EEES9_NS_10bfloat16_tESG_Li384ELb0ELb1ELb0ELb1EEENS1_30DynamicPersistentTileSchedulerILi384ELi128ELb0ELb1ELb1EEEEEEEEEvNT_6ParamsE --------------------------
	.section	.nv.constant0._ZN7cutlass13device_kernelIN5flash11enable_sm90INS1_16FlashAttnFwdSm90INS1_25CollectiveMainloopFwdSm90ILi2EN4cute5tupleIJNS5_1CILi1EEES8_S8_EEENS6_IJNS7_ILi192EEENS7_ILi160EEENS7_ILi64EEEEEELi64ENS_12float_e4m3_tEfNS_4arch4Sm90ELb0ELb1ELb0ELb0ELb1ELb0ELb0ELb1ELb1ELb1ELb0ELb0EEENS1_21CollectiveEpilogueFwdINS6_IJSA_SC_SB_EEES9_NS_10bfloat16_tESG_Li384ELb0ELb1ELb0ELb1EEENS1_30DynamicPersistentTileSchedulerILi384ELi128ELb0ELb1ELb1EEEEEEEEEvNT_6ParamsE,"a",@progbits
	.sectionflags	@""
	.align	4
.nv.constant0._ZN7cutlass13device_kernelIN5flash11enable_sm90INS1_16FlashAttnFwdSm90INS1_25CollectiveMainloopFwdSm90ILi2EN4cute5tupleIJNS5_1CILi1EEES8_S8_EEENS6_IJNS7_ILi192EEENS7_ILi160EEENS7_ILi64EEEEEELi64ENS_12float_e4m3_tEfNS_4arch4Sm90ELb0ELb1ELb0ELb0ELb1ELb0ELb0ELb1ELb1ELb1ELb0ELb0EEENS1_21CollectiveEpilogueFwdINS6_IJSA_SC_SB_EEES9_NS_10bfloat16_tESG_Li384ELb0ELb1ELb0ELb1EEENS1_30DynamicPersistentTileSchedulerILi384ELi128ELb0ELb1ELb1EEEEEEEEEvNT_6ParamsE:
	.zero		3328


//--------------------- .nv.constant0._ZN7cutlass13device_kernelIN5flash11enable_sm90INS1_16FlashAttnFwdSm90INS1_25CollectiveMainloopFwdSm90ILi2EN4cute5tupleIJNS5_1CILi1EEES8_S8_EEENS6_IJNS7_ILi192EEENS7_ILi160EEENS7_ILi64EEEEEELi64ENS_12float_e4m3_tEfNS_4arch4Sm90ELb0ELb1ELb0ELb1ELb1ELb0ELb0ELb1ELb1ELb1ELb0ELb0EEENS1_21CollectiveEpilogueFwdINS6_IJSA_SC_SB_EEES9_NS_10bfloat16_tESG_Li384ELb1ELb1ELb0ELb1EEENS1_36VarlenDynamicPersistentTileSchedulerILi192ELi160ELi384ELi128ELb0ELb1ELb1ELb1ELb0ELb1EEEEEEEEEvNT_6ParamsE --------------------------
	.section	.nv.constant0._ZN7cutlass13device_kernelIN5flash11enable_sm90INS1_16FlashAttnFwdSm90INS1_25CollectiveMainloopFwdSm90ILi2EN4cute5tupleIJNS5_1CILi1EEES8_S8_EEENS6_IJNS7_ILi192EEENS7_ILi160EEENS7_ILi64EEEEEELi64ENS_12float_e4m3_tEfNS_4arch4Sm90ELb0ELb1ELb0ELb1ELb1ELb0ELb0ELb1ELb1ELb1ELb0ELb0EEENS1_21CollectiveEpilogueFwdINS6_IJSA_SC_SB_EEES9_NS_10bfloat16_tESG_Li384ELb1ELb1ELb0ELb1EEENS1_36VarlenDynamicPersistentTileSchedulerILi192ELi160ELi384ELi128ELb0ELb1ELb1ELb1ELb0ELb1EEEEEEEEEvNT_6ParamsE,"a",@progbits
	.sectionflags	@""
	.align	4
.nv.constant0._ZN7cutlass13device_kernelIN5flash11enable_sm90INS1_16FlashAttnFwdSm90INS1_25CollectiveMainloopFwdSm90ILi2EN4cute5tupleIJNS5_1CILi1EEES8_S8_EEENS6_IJNS7_ILi192EEENS7_ILi160EEENS7_ILi64EEEEEELi64ENS_12float_e4m3_tEfNS_4arch4Sm90ELb0ELb1ELb0ELb1ELb1ELb0ELb0ELb1ELb1ELb1ELb0ELb0EEENS1_21CollectiveEpilogueFwdINS6_IJSA_SC_SB_EEES9_NS_10bfloat16_tESG_Li384ELb1ELb1ELb0ELb1EEENS1_36VarlenDynamicPersistentTileSchedulerILi192ELi160ELi384ELi128ELb0ELb1ELb1ELb1ELb0ELb1EEEEEEEEEvNT_6ParamsE:
	.zero		3328


//--------------------- .nv.constant0._ZN7cutlass13device_kernelIN5flash11enable_sm90INS1_16FlashAttnFwdSm90INS1_25CollectiveMainloopFwdSm90ILi2EN4cute5tupleIJNS5_1CILi1EEES8_S8_EEENS6_IJNS7_ILi192EEENS7_ILi160EEENS7_ILi64EEEEEELi64ENS_12float_e4m3_tEfNS_4arch4Sm90ELb0ELb1ELb0ELb1ELb1ELb1ELb0ELb1ELb1ELb1ELb0ELb0EEENS1_21CollectiveEpilogueFwdINS6_IJSA_SC_SB_EEES9_NS_10bfloat16_tESG_Li384ELb1ELb1ELb0ELb1EEENS1_36VarlenDynamicPersistentTileSchedulerILi192ELi160ELi384ELi128ELb0ELb1ELb1ELb1ELb0ELb1EEEEEEEEEvNT_6ParamsE --------------------------
	.section	.nv.constant0._ZN7cutlass13device_kernelIN5flash11enable_sm90INS1_16FlashAttnFwdSm90INS1_25CollectiveMainloopFwdSm90ILi2EN4cute5tupleIJNS5_1CILi1EEES8_S8_EEENS6_IJNS7_ILi192EEENS7_ILi160EEENS7_ILi64EEEEEELi64ENS_12float_e4m3_tEfNS_4arch4Sm90ELb0ELb1ELb0ELb1ELb1ELb1ELb0ELb1ELb1ELb1ELb0ELb0EEENS1_21CollectiveEpilogueFwdINS6_IJSA_SC_SB_EEES9_NS_10bfloat16_tESG_Li384ELb1ELb1ELb0ELb1EEENS1_36VarlenDynamicPersistentTileSchedulerILi192ELi160ELi384ELi128ELb0ELb1ELb1ELb1ELb0ELb1EEEEEEEEEvNT_6ParamsE,"a",@progbits
	.sectionflags	@""
	.align	4
.nv.constant0._ZN7cutlass13device_kernelIN5flash11enable_sm90INS1_16FlashAttnFwdSm90INS1_25CollectiveMainloopFwdSm90ILi2EN4cute5tupleIJNS5_1CILi1EEES8_S8_EEENS6_IJNS7_ILi192EEENS7_ILi160EEENS7_ILi64EEEEEELi64ENS_12float_e4m3_tEfNS_4arch4Sm90ELb0ELb1ELb0ELb1ELb1ELb1ELb0ELb1ELb1ELb1ELb0ELb0EEENS1_21CollectiveEpilogueFwdINS6_IJSA_SC_SB_EEES9_NS_10bfloat16_tESG_Li384ELb1ELb1ELb0ELb1EEENS1_36VarlenDynamicPersistentTileSchedulerILi192ELi160ELi384ELi128ELb0ELb1ELb1ELb1ELb0ELb1EEEEEEEEEvNT_6ParamsE:
	.zero		3328


//--------------------- .nv.constant0._ZN7cutlass13device_kernelIN5flash11enable_sm90INS1_16FlashAttnFwdSm90INS1_25CollectiveMainloopFwdSm90ILi2EN4cute5tupleIJNS5_1CILi1EEES8_S8_EEENS6_IJNS7_ILi192EEENS7_ILi160EEENS7_ILi64EEEEEELi64ENS_12float_e4m3_tEfNS_4arch4Sm90ELb1ELb0ELb0ELb0ELb1ELb0ELb0ELb1ELb1ELb1ELb0ELb0EEENS1_21CollectiveEpilogueFwdINS6_IJSA_SC_SB_EEES9_NS_10bfloat16_tESG_Li384ELb0ELb1ELb0ELb1EEENS1_30DynamicPersistentTileSchedulerILi384ELi128ELb0ELb1ELb1EEEEEEEEEvNT_6ParamsE --------------------------
	.section	.nv.constant0._ZN7cutlass13device_kernelIN5flash11enable_sm90INS1_16FlashAttnFwdSm90INS1_25CollectiveMainloopFwdSm90ILi2EN4cute5tupleIJNS5_1CILi1EEES8_S8_EEENS6_IJNS7_ILi192EEENS7_ILi160EEENS7_ILi64EEEEEELi64ENS_12float_e4m3_tEfNS_4arch4Sm90ELb1ELb0ELb0ELb0ELb1ELb0ELb0ELb1ELb1ELb1ELb0ELb0EEENS1_21CollectiveEpilogueFwdINS6_IJSA_SC_SB_EEES9_NS_10bfloat16_tESG_Li384ELb0ELb1ELb0ELb1EEENS1_30DynamicPersistentTileSchedulerILi384ELi128ELb0ELb1ELb1EEEEEEEEEvNT_6ParamsE,"a",@progbits
	.sectionflags	@""
	.align	4
.nv.constant0._ZN7cutlass13device_kernelIN5flash11enable_sm90INS1_16FlashAttnFwdSm90INS1_25CollectiveMainloopFwdSm90ILi2EN4cute5tupleIJNS5_1CILi1EEES8_S8_EEENS6_IJNS7_ILi192EEENS7_ILi160EEENS7_ILi64EEEEEELi64ENS_12float_e4m3_tEfNS_4arch4Sm90ELb1ELb0ELb0ELb0ELb1ELb0ELb0ELb1ELb1ELb1ELb0ELb0EEENS1_21CollectiveEpilogueFwdINS6_IJSA_SC_SB_EEES9_NS_10bfloat16_tESG_Li384ELb0ELb1ELb0ELb1EEENS1_30DynamicPersistentTileSchedulerILi384ELi128ELb0ELb1ELb1EEEEEEEEEvNT_6ParamsE:
	.zero		3328


//--------------------- .nv.constant0._ZN7cutlass13device_kernelIN5flash11enable_sm90INS1_16FlashAttnFwdSm90INS1_25CollectiveMainloopFwdSm90ILi2EN4cute5tupleIJNS5_1CILi1EEES8_S8_EEENS6_IJNS7_ILi192EEENS7_ILi160EEENS7_ILi64EEEEEELi64ENS_12float_e4m3_tEfNS_4arch4Sm90ELb1ELb0ELb0ELb1ELb1ELb0ELb0ELb1ELb1ELb1ELb0ELb0EEENS1_21CollectiveEpilogueFwdINS6_IJSA_SC_SB_EEES9_NS_10bfloat16_tESG_Li384ELb1ELb1ELb0ELb1EEENS1_36VarlenDynamicPersistentTileSchedulerILi192ELi160ELi384ELi128ELb0ELb1ELb1ELb1ELb1ELb1EEEEEEEEEvNT_6ParamsE --------------------------
	.section	.nv.constant0._ZN7cutlass13device_kernelIN5flash11enable_sm90INS1_16FlashAttnFwdSm90INS1_25CollectiveMainloopFwdSm90ILi2EN4cute5tupleIJNS5_1CILi1EEES8_S8_EEENS6_IJNS7_ILi192EEENS7_ILi160EEENS7_ILi64EEEEEELi64ENS_12float_e4m3_tEfNS_4arch4Sm90ELb1ELb0ELb0ELb1ELb1ELb0ELb0ELb1ELb1ELb1ELb0ELb0EEENS1_21CollectiveEpilogueFwdINS6_IJSA_SC_SB_EEES9_NS_10bfloat16_tESG_Li384ELb1ELb1ELb0ELb1EEENS1_36VarlenDynamicPersistentTileSchedulerILi192ELi160ELi384ELi128ELb0ELb1ELb1ELb1ELb1ELb1EEEEEEEEEvNT_6ParamsE,"a",@progbits
	.sectionflags	@""
	.align	4
.nv.constant0._ZN7cutlass13device_kernelIN5flash11enable_sm90INS1_16FlashAttnFwdSm90INS1_25CollectiveMainloopFwdSm90ILi2EN4cute5tupleIJNS5_1CILi1EEES8_S8_EEENS6_IJNS7_ILi192EEENS7_ILi160EEENS7_ILi64EEEEEELi64ENS_12float_e4m3_tEfNS_4arch4Sm90ELb1ELb0ELb0ELb1ELb1ELb0ELb0ELb1ELb1ELb1ELb0ELb0EEENS1_21CollectiveEpilogueFwdINS6_IJSA_SC_SB_EEES9_NS_10bfloat16_tESG_Li384ELb1ELb1ELb0ELb1EEENS1_36VarlenDynamicPersistentTileSchedulerILi192ELi160ELi384ELi128ELb0ELb1ELb1ELb1ELb1ELb1EEEEEEEEEvNT_6ParamsE:
	.zero		3328


//--------------------- .nv.constant0._ZN7cutlass13device_kernelIN5flash11enable_sm90INS1_16FlashAttnFwdSm90INS1_25CollectiveMainloopFwdSm90ILi2EN4cute5tupleIJNS5_1CILi1EEES8_S8_EEENS6_IJNS7_ILi192EEENS7_ILi160EEENS7_ILi64EEEEEELi64ENS_12float_e4m3_tEfNS_4arch4Sm90ELb1ELb0ELb0ELb1ELb1ELb1ELb0ELb1ELb1ELb1ELb0ELb0EEENS1_21CollectiveEpilogueFwdINS6_IJSA_SC_SB_EEES9_NS_10bfloat16_tESG_Li384ELb1ELb1ELb0ELb1EEENS1_36VarlenDynamicPersistentTileSchedulerILi192ELi160ELi384ELi128ELb0ELb1ELb1ELb1ELb1ELb1EEEEEEEEEvNT_6ParamsE --------------------------
	.section	.nv.constant0._ZN7cutlass13device_kernelIN5flash11enable_sm90INS1_16FlashAttnFwdSm90INS1_25CollectiveMainloopFwdSm90ILi2EN4cute5tupleIJNS5_1CILi1EEES8_S8_EEENS6_IJNS7_ILi192EEENS7_ILi160EEENS7_ILi64EEEEEELi64ENS_12float_e4m3_tEfNS_4arch4Sm90ELb1ELb0ELb0ELb1ELb1ELb1ELb0ELb1ELb1ELb1ELb0ELb0EEENS1_21CollectiveEpilogueFwdINS6_IJSA_SC_SB_EEES9_NS_10bfloat16_tESG_Li384ELb1ELb1ELb0ELb1EEENS1_36VarlenDynamicPersistentTileSchedulerILi192ELi160ELi384ELi128ELb0ELb1ELb1ELb1ELb1ELb1EEEEEEEEEvNT_6ParamsE,"a",@progbits
	.sectionflags	@""
	.align	4
.nv.constant0._ZN7cutlass13device_kernelIN5flash11enable_sm90INS1_16FlashAttnFwdSm90INS1_25CollectiveMainloopFwdSm90ILi2EN4cute5tupleIJNS5_1CILi1EEES8_S8_EEENS6_IJNS7_ILi192EEENS7_ILi160EEENS7_ILi64EEEEEELi64ENS_12float_e4m3_tEfNS_4arch4Sm90ELb1ELb0ELb0ELb1ELb1ELb1ELb0ELb1ELb1ELb1ELb0ELb0EEENS1_21CollectiveEpilogueFwdINS6_IJSA_SC_SB_EEES9_NS_10bfloat16_tESG_Li384ELb1ELb1ELb0ELb1EEENS1_36VarlenDynamicPersistentTileSchedulerILi192ELi160ELi384ELi128ELb0ELb1ELb1ELb1ELb1ELb1EEEEEEEEEvNT_6ParamsE:
	.zero		3328


//--------------------- SYMBOLS --------------------------

	.type		.nv.reservedSmem.offset0,@object
	.size		.nv.reservedSmem.offset0,0x4
	.type		__assertfail,@function
